	.target	sm_90a

	.elftype	@"ET_EXEC"


//--------------------- .note.nv.tkinfo           --------------------------
	.section	.note.nv.tkinfo,"",@"SHT_NOTE"
	.sectionflags	@"SHF_NOTE_NV_TKINFO"
	.tkinfo
        /*0018*/ 	.word	0x00000002
        /*0030*/ 	.string	""
        /*0030*/ 	.string	"ptxas"
        /*0030*/ 	.string	"Cuda compilation tools, release 13.0, V13.0.88"
        /*0030*/ 	.string	"Build cuda_13.0.r13.0/compiler.36424714_0"
        /*0030*/ 	.string	"-arch sm_90a -m 64 "



//--------------------- .note.nv.cuinfo           --------------------------
	.section	.note.nv.cuinfo,"",@"SHT_NOTE"
	.sectionflags	@"SHF_NOTE_NV_CUINFO"
        /*0018*/ 	.short	0x0002
        /*001a*/ 	.short	0x005a
        /*001c*/ 	.short	0x0082
	.zero		2


//--------------------- .nv.info                  --------------------------
	.section	.nv.info,"",@"SHT_CUDA_INFO"
	.align	4


	//----- nvinfo : EIATTR_REGCOUNT
	.align		4
        /*0000*/ 	.byte	0x04, 0x2f
        /*0002*/ 	.short	(.L_41 - .L_40)
	.align		4
.L_40:
        /*0004*/ 	.word	index@(_ZN7cutlass13device_kernelIN5flash11enable_sm90INS1_16FlashAttnFwdSm90INS1_25CollectiveMainloopFwdSm90ILi2EN4cute5tupleIJNS5_1CILi1EEES8_S8_EEENS6_IJNS7_ILi192EEENS7_ILi128EEENS7_ILi64EEEEEELi64ENS_10bfloat16_tEfNS_4arch4Sm90ELb1ELb0ELb1ELb1ELb1ELb1ELb0ELb1ELb1ELb1ELb1ELb0EEENS1_21CollectiveEpilogueFwdINS6_IJSA_SC_SB_EEES9_SE_SG_Li384ELb1ELb1ELb1ELb0EEENS1_36VarlenDynamicPersistentTileSchedulerILi192ELi128ELi384ELi128ELb1ELb1ELb1ELb1ELb1ELb1EEEEEEEEEvNT_6ParamsE)
        /*0008*/ 	.word	0x00000080


	//----- nvinfo : EIATTR_FRAME_SIZE
	.align		4
.L_41:
        /*000c*/ 	.byte	0x04, 0x11
        /*000e*/ 	.short	(.L_43 - .L_42)
	.align		4
.L_42:
        /*0010*/ 	.word	index@(_ZN7cutlass13device_kernelIN5flash11enable_sm90INS1_16FlashAttnFwdSm90INS1_25CollectiveMainloopFwdSm90ILi2EN4cute5tupleIJNS5_1CILi1EEES8_S8_EEENS6_IJNS7_ILi192EEENS7_ILi128EEENS7_ILi64EEEEEELi64ENS_10bfloat16_tEfNS_4arch4Sm90ELb1ELb0ELb1ELb1ELb1ELb1ELb0ELb1ELb1ELb1ELb1ELb0EEENS1_21CollectiveEpilogueFwdINS6_IJSA_SC_SB_EEES9_SE_SG_Li384ELb1ELb1ELb1ELb0EEENS1_36VarlenDynamicPersistentTileSchedulerILi192ELi128ELi384ELi128ELb1ELb1ELb1ELb1ELb1ELb1EEEEEEEEEvNT_6ParamsE)
        /*0014*/ 	.word	0x00000068


	//----- nvinfo : EIATTR_REGCOUNT
	.align		4
.L_43:
        /*0018*/ 	.byte	0x04, 0x2f
        /*001a*/ 	.short	(.L_45 - .L_44)
	.align		4
.L_44:
        /*001c*/ 	.word	index@(_ZN7cutlass13device_kernelIN5flash11enable_sm90INS1_16FlashAttnFwdSm90INS1_25CollectiveMainloopFwdSm90ILi2EN4cute5tupleIJNS5_1CILi1EEES8_S8_EEENS6_IJNS7_ILi192EEENS7_ILi128EEENS7_ILi64EEEEEELi64ENS_10bfloat16_tEfNS_4arch4Sm90ELb1ELb0ELb1ELb1ELb1ELb0ELb0ELb1ELb1ELb1ELb1ELb0EEENS1_21CollectiveEpilogueFwdINS6_IJSA_SC_SB_EEES9_SE_SG_Li384ELb1ELb1ELb1ELb0EEENS1_36VarlenDynamicPersistentTileSchedulerILi192ELi128ELi384ELi128ELb1ELb1ELb1ELb1ELb1ELb1EEEEEEEEEvNT_6ParamsE)
        /*0020*/ 	.word	0x00000080


	//----- nvinfo : EIATTR_FRAME_SIZE
	.align		4
.L_45:
        /*0024*/ 	.byte	0x04, 0x11
        /*0026*/ 	.short	(.L_47 - .L_46)
	.align		4
.L_46:
        /*0028*/ 	.word	index@(_ZN7cutlass13device_kernelIN5flash11enable_sm90INS1_16FlashAttnFwdSm90INS1_25CollectiveMainloopFwdSm90ILi2EN4cute5tupleIJNS5_1CILi1EEES8_S8_EEENS6_IJNS7_ILi192EEENS7_ILi128EEENS7_ILi64EEEEEELi64ENS_10bfloat16_tEfNS_4arch4Sm90ELb1ELb0ELb1ELb1ELb1ELb0ELb0ELb1ELb1ELb1ELb1ELb0EEENS1_21CollectiveEpilogueFwdINS6_IJSA_SC_SB_EEES9_SE_SG_Li384ELb1ELb1ELb1ELb0EEENS1_36VarlenDynamicPersistentTileSchedulerILi192ELi128ELi384ELi128ELb1ELb1ELb1ELb1ELb1ELb1EEEEEEEEEvNT_6ParamsE)
        /*002c*/ 	.word	0x00000040


	//----- nvinfo : EIATTR_REGCOUNT
	.align		4
.L_47:
        /*0030*/ 	.byte	0x04, 0x2f
        /*0032*/ 	.short	(.L_49 - .L_48)
	.align		4
.L_48:
        /*0034*/ 	.word	index@(_ZN7cutlass13device_kernelIN5flash11enable_sm90INS1_16FlashAttnFwdSm90INS1_25CollectiveMainloopFwdSm90ILi2EN4cute5tupleIJNS5_1CILi1EEES8_S8_EEENS6_IJNS7_ILi192EEENS7_ILi128EEENS7_ILi64EEEEEELi64ENS_10bfloat16_tEfNS_4arch4Sm90ELb1ELb0ELb1ELb0ELb1ELb0ELb0ELb1ELb1ELb1ELb1ELb0EEENS1_21CollectiveEpilogueFwdINS6_IJSA_SC_SB_EEES9_SE_SG_Li384ELb0ELb1ELb1ELb0EEENS1_19SingleTileSchedulerILb0ELb1ELb1ELi192EEEEEEEEEvNT_6ParamsE)
        /*0038*/ 	.word	0x00000080


	//----- nvinfo : EIATTR_FRAME_SIZE
	.align		4
.L_49:
        /*003c*/ 	.byte	0x04, 0x11
        /*003e*/ 	.short	(.L_51 - .L_50)
	.align		4
.L_50:
        /*0040*/ 	.word	index@(_ZN7cutlass13device_kernelIN5flash11enable_sm90INS1_16FlashAttnFwdSm90INS1_25CollectiveMainloopFwdSm90ILi2EN4cute5tupleIJNS5_1CILi1EEES8_S8_EEENS6_IJNS7_ILi192EEENS7_ILi128EEENS7_ILi64EEEEEELi64ENS_10bfloat16_tEfNS_4arch4Sm90ELb1ELb0ELb1ELb0ELb1ELb0ELb0ELb1ELb1ELb1ELb1ELb0EEENS1_21CollectiveEpilogueFwdINS6_IJSA_SC_SB_EEES9_SE_SG_Li384ELb0ELb1ELb1ELb0EEENS1_19SingleTileSchedulerILb0ELb1ELb1ELi192EEEEEEEEEvNT_6ParamsE)
        /*0044*/ 	.word	0x00000008


	//----- nvinfo : EIATTR_REGCOUNT
	.align		4
.L_51:
        /*0048*/ 	.byte	0x04, 0x2f
        /*004a*/ 	.short	(.L_53 - .L_52)
	.align		4
.L_52:
        /*004c*/ 	.word	index@(_ZN7cutlass13device_kernelIN5flash11enable_sm90INS1_16FlashAttnFwdSm90INS1_25CollectiveMainloopFwdSm90ILi2EN4cute5tupleIJNS5_1CILi1EEES8_S8_EEENS6_IJNS7_ILi192EEENS7_ILi128EEENS7_ILi64EEEEEELi64ENS_10bfloat16_tEfNS_4arch4Sm90ELb0ELb1ELb1ELb1ELb1ELb1ELb0ELb1ELb1ELb1ELb1ELb0EEENS1_21CollectiveEpilogueFwdINS6_IJSA_SC_SB_EEES9_SE_SG_Li384ELb1ELb1ELb1ELb0EEENS1_36VarlenDynamicPersistentTileSchedulerILi192ELi128ELi384ELi128ELb1ELb1ELb1ELb1ELb0ELb1EEEEEEEEEvNT_6ParamsE)
        /*0050*/ 	.word	0x00000080


	//----- nvinfo : EIATTR_FRAME_SIZE
	.align		4
.L_53:
        /*0054*/ 	.byte	0x04, 0x11
        /*0056*/ 	.short	(.L_55 - .L_54)
	.align		4
.L_54:
        /*0058*/ 	.word	index@(_ZN7cutlass13device_kernelIN5flash11enable_sm90INS1_16FlashAttnFwdSm90INS1_25CollectiveMainloopFwdSm90ILi2EN4cute5tupleIJNS5_1CILi1EEES8_S8_EEENS6_IJNS7_ILi192EEENS7_ILi128EEENS7_ILi64EEEEEELi64ENS_10bfloat16_tEfNS_4arch4Sm90ELb0ELb1ELb1ELb1ELb1ELb1ELb0ELb1ELb1ELb1ELb1ELb0EEENS1_21CollectiveEpilogueFwdINS6_IJSA_SC_SB_EEES9_SE_SG_Li384ELb1ELb1ELb1ELb0EEENS1_36VarlenDynamicPersistentTileSchedulerILi192ELi128ELi384ELi128ELb1ELb1ELb1ELb1ELb0ELb1EEEEEEEEEvNT_6ParamsE)
        /*005c*/ 	.word	0x00000068


	//----- nvinfo : EIATTR_REGCOUNT
	.align		4
.L_55:
        /*0060*/ 	.byte	0x04, 0x2f
        /*0062*/ 	.short	(.L_57 - .L_56)
	.align		4
.L_56:
        /*0064*/ 	.word	index@(_ZN7cutlass13device_kernelIN5flash11enable_sm90INS1_16FlashAttnFwdSm90INS1_25CollectiveMainloopFwdSm90ILi2EN4cute5tupleIJNS5_1CILi1EEES8_S8_EEENS6_IJNS7_ILi192EEENS7_ILi128EEENS7_ILi64EEEEEELi64ENS_10bfloat16_tEfNS_4arch4Sm90ELb0ELb1ELb1ELb1ELb1ELb0ELb0ELb1ELb1ELb1ELb1ELb0EEENS1_21CollectiveEpilogueFwdINS6_IJSA_SC_SB_EEES9_SE_SG_Li384ELb1ELb1ELb1ELb0EEENS1_36VarlenDynamicPersistentTileSchedulerILi192ELi128ELi384ELi128ELb1ELb1ELb1ELb1ELb0ELb1EEEEEEEEEvNT_6ParamsE)
        /*0068*/ 	.word	0x00000080


	//----- nvinfo : EIATTR_FRAME_SIZE
	.align		4
.L_57:
        /*006c*/ 	.byte	0x04, 0x11
        /*006e*/ 	.short	(.L_59 - .L_58)
	.align		4
.L_58:
        /*0070*/ 	.word	index@(_ZN7cutlass13device_kernelIN5flash11enable_sm90INS1_16FlashAttnFwdSm90INS1_25CollectiveMainloopFwdSm90ILi2EN4cute5tupleIJNS5_1CILi1EEES8_S8_EEENS6_IJNS7_ILi192EEENS7_ILi128EEENS7_ILi64EEEEEELi64ENS_10bfloat16_tEfNS_4arch4Sm90ELb0ELb1ELb1ELb1ELb1ELb0ELb0ELb1ELb1ELb1ELb1ELb0EEENS1_21CollectiveEpilogueFwdINS6_IJSA_SC_SB_EEES9_SE_SG_Li384ELb1ELb1ELb1ELb0EEENS1_36VarlenDynamicPersistentTileSchedulerILi192ELi128ELi384ELi128ELb1ELb1ELb1ELb1ELb0ELb1EEEEEEEEEvNT_6ParamsE)
        /*0074*/ 	.word	0x00000040


	//----- nvinfo : EIATTR_REGCOUNT
	.align		4
.L_59:
        /*0078*/ 	.byte	0x04, 0x2f
        /*007a*/ 	.short	(.L_61 - .L_60)
	.align		4
.L_60:
        /*007c*/ 	.word	index@(_ZN7cutlass13device_kernelIN5flash11enable_sm90INS1_16FlashAttnFwdSm90INS1_25CollectiveMainloopFwdSm90ILi2EN4cute5tupleIJNS5_1CILi1EEES8_S8_EEENS6_IJNS7_ILi192EEENS7_ILi128EEENS7_ILi64EEEEEELi64ENS_10bfloat16_tEfNS_4arch4Sm90ELb0ELb1ELb1ELb0ELb1ELb0ELb0ELb1ELb1ELb1ELb1ELb0EEENS1_21CollectiveEpilogueFwdINS6_IJSA_SC_SB_EEES9_SE_SG_Li384ELb0ELb1ELb1ELb0EEENS1_19SingleTileSchedulerILb0ELb1ELb1ELi192EEEEEEEEEvNT_6ParamsE)
        /*0080*/ 	.word	0x00000080


	//----- nvinfo : EIATTR_FRAME_SIZE
	.align		4
.L_61:
        /*0084*/ 	.byte	0x04, 0x11
        /*0086*/ 	.short	(.L_63 - .L_62)
	.align		4
.L_62:
        /*0088*/ 	.word	index@(_ZN7cutlass13device_kernelIN5flash11enable_sm90INS1_16FlashAttnFwdSm90INS1_25CollectiveMainloopFwdSm90ILi2EN4cute5tupleIJNS5_1CILi1EEES8_S8_EEENS6_IJNS7_ILi192EEENS7_ILi128EEENS7_ILi64EEEEEELi64ENS_10bfloat16_tEfNS_4arch4Sm90ELb0ELb1ELb1ELb0ELb1ELb0ELb0ELb1ELb1ELb1ELb1ELb0EEENS1_21CollectiveEpilogueFwdINS6_IJSA_SC_SB_EEES9_SE_SG_Li384ELb0ELb1ELb1ELb0EEENS1_19SingleTileSchedulerILb0ELb1ELb1ELi192EEEEEEEEEvNT_6ParamsE)
        /*008c*/ 	.word	0x00000008


	//----- nvinfo : EIATTR_REGCOUNT
	.align		4
.L_63:
        /*0090*/ 	.byte	0x04, 0x2f
        /*0092*/ 	.short	(.L_65 - .L_64)
	.align		4
.L_64:
        /*0094*/ 	.word	index@(_ZN7cutlass13device_kernelIN5flash11enable_sm90INS1_16FlashAttnFwdSm90INS1_25CollectiveMainloopFwdSm90ILi2EN4cute5tupleIJNS5_1CILi1EEES8_S8_EEENS6_IJNS7_ILi192EEENS7_ILi128EEENS7_ILi64EEEEEELi64ENS_10bfloat16_tEfNS_4arch4Sm90ELb0ELb0ELb1ELb1ELb1ELb1ELb0ELb1ELb1ELb1ELb1ELb0EEENS1_21CollectiveEpilogueFwdINS6_IJSA_SC_SB_EEES9_SE_SG_Li384ELb1ELb1ELb1ELb0EEENS1_36VarlenDynamicPersistentTileSchedulerILi192ELi128ELi384ELi128ELb1ELb1ELb1ELb0ELb1ELb1EEEEEEEEEvNT_6ParamsE)
        /*0098*/ 	.word	0x00000080


	//----- nvinfo : EIATTR_FRAME_SIZE
	.align		4
.L_65:
        /*009c*/ 	.byte	0x04, 0x11
        /*009e*/ 	.short	(.L_67 - .L_66)
	.align		4
.L_66:
        /*00a0*/ 	.word	index@(_ZN7cutlass13device_kernelIN5flash11enable_sm90INS1_16FlashAttnFwdSm90INS1_25CollectiveMainloopFwdSm90ILi2EN4cute5tupleIJNS5_1CILi1EEES8_S8_EEENS6_IJNS7_ILi192EEENS7_ILi128EEENS7_ILi64EEEEEELi64ENS_10bfloat16_tEfNS_4arch4Sm90ELb0ELb0ELb1ELb1ELb1ELb1ELb0ELb1ELb1ELb1ELb1ELb0EEENS1_21CollectiveEpilogueFwdINS6_IJSA_SC_SB_EEES9_SE_SG_Li384ELb1ELb1ELb1ELb0EEENS1_36VarlenDynamicPersistentTileSchedulerILi192ELi128ELi384ELi128ELb1ELb1ELb1ELb0ELb1ELb1EEEEEEEEEvNT_6ParamsE)
        /*00a4*/ 	.word	0x00000068


	//----- nvinfo : EIATTR_REGCOUNT
	.align		4
.L_67:
        /*00a8*/ 	.byte	0x04, 0x2f
        /*00aa*/ 	.short	(.L_69 - .L_68)
	.align		4
.L_68:
        /*00ac*/ 	.word	index@(_ZN7cutlass13device_kernelIN5flash11enable_sm90INS1_16FlashAttnFwdSm90INS1_25CollectiveMainloopFwdSm90ILi2EN4cute5tupleIJNS5_1CILi1EEES8_S8_EEENS6_IJNS7_ILi192EEENS7_ILi128EEENS7_ILi64EEEEEELi64ENS_10bfloat16_tEfNS_4arch4Sm90ELb0ELb0ELb1ELb1ELb1ELb0ELb0ELb1ELb1ELb1ELb1ELb0EEENS1_21CollectiveEpilogueFwdINS6_IJSA_SC_SB_EEES9_SE_SG_Li384ELb1ELb1ELb1ELb0EEENS1_36VarlenDynamicPersistentTileSchedulerILi192ELi128ELi384ELi128ELb1ELb1ELb1ELb0ELb1ELb1EEEEEEEEEvNT_6ParamsE)
        /*00b0*/ 	.word	0x00000080


	//----- nvinfo : EIATTR_FRAME_SIZE
	.align		4
.L_69:
        /*00b4*/ 	.byte	0x04, 0x11
        /*00b6*/ 	.short	(.L_71 - .L_70)
	.align		4
.L_70:
        /*00b8*/ 	.word	index@(_ZN7cutlass13device_kernelIN5flash11enable_sm90INS1_16FlashAttnFwdSm90INS1_25CollectiveMainloopFwdSm90ILi2EN4cute5tupleIJNS5_1CILi1EEES8_S8_EEENS6_IJNS7_ILi192EEENS7_ILi128EEENS7_ILi64EEEEEELi64ENS_10bfloat16_tEfNS_4arch4Sm90ELb0ELb0ELb1ELb1ELb1ELb0ELb0ELb1ELb1ELb1ELb1ELb0EEENS1_21CollectiveEpilogueFwdINS6_IJSA_SC_SB_EEES9_SE_SG_Li384ELb1ELb1ELb1ELb0EEENS1_36VarlenDynamicPersistentTileSchedulerILi192ELi128ELi384ELi128ELb1ELb1ELb1ELb0ELb1ELb1EEEEEEEEEvNT_6ParamsE)
        /*00bc*/ 	.word	0x00000050


	//----- nvinfo : EIATTR_REGCOUNT
	.align		4
.L_71:
        /*00c0*/ 	.byte	0x04, 0x2f
        /*00c2*/ 	.short	(.L_73 - .L_72)
	.align		4
.L_72:
        /*00c4*/ 	.word	index@(_ZN7cutlass13device_kernelIN5flash11enable_sm90INS1_16FlashAttnFwdSm90INS1_25CollectiveMainloopFwdSm90ILi2EN4cute5tupleIJNS5_1CILi1EEES8_S8_EEENS6_IJNS7_ILi192EEENS7_ILi128EEENS7_ILi64EEEEEELi64ENS_10bfloat16_tEfNS_4arch4Sm90ELb0ELb0ELb1ELb0ELb1ELb0ELb0ELb1ELb1ELb1ELb1ELb0EEENS1_21CollectiveEpilogueFwdINS6_IJSA_SC_SB_EEES9_SE_SG_Li384ELb0ELb1ELb1ELb0EEENS1_19SingleTileSchedulerILb0ELb1ELb1ELi192EEEEEEEEEvNT_6ParamsE)
        /*00c8*/ 	.word	0x00000080


	//----- nvinfo : EIATTR_FRAME_SIZE
	.align		4
.L_73:
        /*00cc*/ 	.byte	0x04, 0x11
        /*00ce*/ 	.short	(.L_75 - .L_74)
	.align		4
.L_74:
        /*00d0*/ 	.word	index@(_ZN7cutlass13device_kernelIN5flash11enable_sm90INS1_16FlashAttnFwdSm90INS1_25CollectiveMainloopFwdSm90ILi2EN4cute5tupleIJNS5_1CILi1EEES8_S8_EEENS6_IJNS7_ILi192EEENS7_ILi128EEENS7_ILi64EEEEEELi64ENS_10bfloat16_tEfNS_4arch4Sm90ELb0ELb0ELb1ELb0ELb1ELb0ELb0ELb1ELb1ELb1ELb1ELb0EEENS1_21CollectiveEpilogueFwdINS6_IJSA_SC_SB_EEES9_SE_SG_Li384ELb0ELb1ELb1ELb0EEENS1_19SingleTileSchedulerILb0ELb1ELb1ELi192EEEEEEEEEvNT_6ParamsE)
        /*00d4*/ 	.word	0x00000008


	//----- nvinfo : EIATTR_REGCOUNT
	.align		4
.L_75:
        /*00d8*/ 	.byte	0x04, 0x2f
        /*00da*/ 	.short	(.L_77 - .L_76)
	.align		4
.L_76:
        /*00dc*/ 	.word	index@(_ZN7cutlass13device_kernelIN5flash11enable_sm90INS1_16FlashAttnFwdSm90INS1_25CollectiveMainloopFwdSm90ILi2EN4cute5tupleIJNS5_1CILi1EEES8_S8_EEENS6_IJNS7_ILi192EEENS7_ILi128EEENS7_ILi96EEEEEELi96ENS_10bfloat16_tEfNS_4arch4Sm90ELb1ELb0ELb1ELb1ELb1ELb1ELb0ELb0ELb1ELb1ELb1ELb0EEENS1_21CollectiveEpilogueFwdINS6_IJSA_SC_SB_EEES9_SE_SG_Li384ELb1ELb1ELb1ELb0EEENS1_36VarlenDynamicPersistentTileSchedulerILi192ELi128ELi384ELi128ELb1ELb1ELb1ELb1ELb1ELb1EEEEEEEEEvNT_6ParamsE)
        /*00e0*/ 	.word	0x00000080


	//----- nvinfo : EIATTR_FRAME_SIZE
	.align		4
.L_77:
        /*00e4*/ 	.byte	0x04, 0x11
        /*00e6*/ 	.short	(.L_79 - .L_78)
	.align		4
.L_78:
        /*00e8*/ 	.word	index@(_ZN7cutlass13device_kernelIN5flash11enable_sm90INS1_16FlashAttnFwdSm90INS1_25CollectiveMainloopFwdSm90ILi2EN4cute5tupleIJNS5_1CILi1EEES8_S8_EEENS6_IJNS7_ILi192EEENS7_ILi128EEENS7_ILi96EEEEEELi96ENS_10bfloat16_tEfNS_4arch4Sm90ELb1ELb0ELb1ELb1ELb1ELb1ELb0ELb0ELb1ELb1ELb1ELb0EEENS1_21CollectiveEpilogueFwdINS6_IJSA_SC_SB_EEES9_SE_SG_Li384ELb1ELb1ELb1ELb0EEENS1_36VarlenDynamicPersistentTileSchedulerILi192ELi128ELi384ELi128ELb1ELb1ELb1ELb1ELb1ELb1EEEEEEEEEvNT_6ParamsE)
        /*00ec*/ 	.word	0x00000118


	//----- nvinfo : EIATTR_REGCOUNT
	.align		4
.L_79:
        /*00f0*/ 	.byte	0x04, 0x2f
        /*00f2*/ 	.short	(.L_81 - .L_80)
	.align		4
.L_80:
        /*00f4*/ 	.word	index@(_ZN7cutlass13device_kernelIN5flash11enable_sm90INS1_16FlashAttnFwdSm90INS1_25CollectiveMainloopFwdSm90ILi2EN4cute5tupleIJNS5_1CILi1EEES8_S8_EEENS6_IJNS7_ILi192EEENS7_ILi128EEENS7_ILi96EEEEEELi96ENS_10bfloat16_tEfNS_4arch4Sm90ELb1ELb0ELb1ELb1ELb1ELb0ELb0ELb0ELb1ELb1ELb1ELb0EEENS1_21CollectiveEpilogueFwdINS6_IJSA_SC_SB_EEES9_SE_SG_Li384ELb1ELb1ELb1ELb0EEENS1_36VarlenDynamicPersistentTileSchedulerILi192ELi128ELi384ELi128ELb1ELb1ELb1ELb1ELb1ELb1EEEEEEEEEvNT_6ParamsE)
        /*00f8*/ 	.word	0x00000080


	//----- nvinfo : EIATTR_FRAME_SIZE
	.align		4
.L_81:
        /*00fc*/ 	.byte	0x04, 0x11
        /*00fe*/ 	.short	(.L_83 - .L_82)
	.align		4
.L_82:
        /*0100*/ 	.word	index@(_ZN7cutlass13device_kernelIN5flash11enable_sm90INS1_16FlashAttnFwdSm90INS1_25CollectiveMainloopFwdSm90ILi2EN4cute5tupleIJNS5_1CILi1EEES8_S8_EEENS6_IJNS7_ILi192EEENS7_ILi128EEENS7_ILi96EEEEEELi96ENS_10bfloat16_tEfNS_4arch4Sm90ELb1ELb0ELb1ELb1ELb1ELb0ELb0ELb0ELb1ELb1ELb1ELb0EEENS1_21CollectiveEpilogueFwdINS6_IJSA_SC_SB_EEES9_SE_SG_Li384ELb1ELb1ELb1ELb0EEENS1_36VarlenDynamicPersistentTileSchedulerILi192ELi128ELi384ELi128ELb1ELb1ELb1ELb1ELb1ELb1EEEEEEEEEvNT_6ParamsE)
        /*0104*/ 	.word	0x00000048


	//----- nvinfo : EIATTR_REGCOUNT
	.align		4
.L_83:
        /*0108*/ 	.byte	0x04, 0x2f
        /*010a*/ 	.short	(.L_85 - .L_84)
	.align		4
.L_84:
        /*010c*/ 	.word	index@(_ZN7cutlass13device_kernelIN5flash11enable_sm90INS1_16FlashAttnFwdSm90INS1_25CollectiveMainloopFwdSm90ILi2EN4cute5tupleIJNS5_1CILi1EEES8_S8_EEENS6_IJNS7_ILi192EEENS7_ILi128EEENS7_ILi96EEEEEELi96ENS_10bfloat16_tEfNS_4arch4Sm90ELb1ELb0ELb1ELb0ELb1ELb0ELb0ELb0ELb1ELb1ELb1ELb0EEENS1_21CollectiveEpilogueFwdINS6_IJSA_SC_SB_EEES9_SE_SG_Li384ELb0ELb1ELb1ELb0EEENS1_19SingleTileSchedulerILb0ELb1ELb1ELi192EEEEEEEEEvNT_6ParamsE)
        /*0110*/ 	.word	0x00000080


	//----- nvinfo : EIATTR_FRAME_SIZE
	.align		4
.L_85:
        /*0114*/ 	.byte	0x04, 0x11
        /*0116*/ 	.short	(.L_87 - .L_86)
	.align		4
.L_86:
        /*0118*/ 	.word	index@(_ZN7cutlass13device_kernelIN5flash11enable_sm90INS1_16FlashAttnFwdSm90INS1_25CollectiveMainloopFwdSm90ILi2EN4cute5tupleIJNS5_1CILi1EEES8_S8_EEENS6_IJNS7_ILi192EEENS7_ILi128EEENS7_ILi96EEEEEELi96ENS_10bfloat16_tEfNS_4arch4Sm90ELb1ELb0ELb1ELb0ELb1ELb0ELb0ELb0ELb1ELb1ELb1ELb0EEENS1_21CollectiveEpilogueFwdINS6_IJSA_SC_SB_EEES9_SE_SG_Li384ELb0ELb1ELb1ELb0EEENS1_19SingleTileSchedulerILb0ELb1ELb1ELi192EEEEEEEEEvNT_6ParamsE)
        /*011c*/ 	.word	0x00000010


	//----- nvinfo : EIATTR_REGCOUNT
	.align		4
.L_87:
        /*0120*/ 	.byte	0x04, 0x2f
        /*0122*/ 	.short	(.L_89 - .L_88)
	.align		4
.L_88:
        /*0124*/ 	.word	index@(_ZN7cutlass13device_kernelIN5flash11enable_sm90INS1_16FlashAttnFwdSm90INS1_25CollectiveMainloopFwdSm90ILi2EN4cute5tupleIJNS5_1CILi1EEES8_S8_EEENS6_IJNS7_ILi192EEENS7_ILi128EEENS7_ILi96EEEEEELi96ENS_10bfloat16_tEfNS_4arch4Sm90ELb0ELb1ELb1ELb1ELb1ELb1ELb0ELb0ELb1ELb1ELb1ELb0EEENS1_21CollectiveEpilogueFwdINS6_IJSA_SC_SB_EEES9_SE_SG_Li384ELb1ELb1ELb1ELb0EEENS1_36VarlenDynamicPersistentTileSchedulerILi192ELi128ELi384ELi128ELb1ELb1ELb1ELb1ELb0ELb1EEEEEEEEEvNT_6ParamsE)
        /*0128*/ 	.word	0x00000080


	//----- nvinfo : EIATTR_FRAME_SIZE
	.align		4
.L_89:
        /*012c*/ 	.byte	0x04, 0x11
        /*012e*/ 	.short	(.L_91 - .L_90)
	.align		4
.L_90:
        /*0130*/ 	.word	index@(_ZN7cutlass13device_kernelIN5flash11enable_sm90INS1_16FlashAttnFwdSm90INS1_25CollectiveMainloopFwdSm90ILi2EN4cute5tupleIJNS5_1CILi1EEES8_S8_EEENS6_IJNS7_ILi192EEENS7_ILi128EEENS7_ILi96EEEEEELi96ENS_10bfloat16_tEfNS_4arch4Sm90ELb0ELb1ELb1ELb1ELb1ELb1ELb0ELb0ELb1ELb1ELb1ELb0EEENS1_21CollectiveEpilogueFwdINS6_IJSA_SC_SB_EEES9_SE_SG_Li384ELb1ELb1ELb1ELb0EEENS1_36VarlenDynamicPersistentTileSchedulerILi192ELi128ELi384ELi128ELb1ELb1ELb1ELb1ELb0ELb1EEEEEEEEEvNT_6ParamsE)
        /*0134*/ 	.word	0x000000c8


	//----- nvinfo : EIATTR_REGCOUNT
	.align		4
.L_91:
        /*0138*/ 	.byte	0x04, 0x2f
        /*013a*/ 	.short	(.L_93 - .L_92)
	.align		4
.L_92:
        /*013c*/ 	.word	index@(_ZN7cutlass13device_kernelIN5flash11enable_sm90INS1_16FlashAttnFwdSm90INS1_25CollectiveMainloopFwdSm90ILi2EN4cute5tupleIJNS5_1CILi1EEES8_S8_EEENS6_IJNS7_ILi192EEENS7_ILi128EEENS7_ILi96EEEEEELi96ENS_10bfloat16_tEfNS_4arch4Sm90ELb0ELb1ELb1ELb1ELb1ELb0ELb0ELb0ELb1ELb1ELb1ELb0EEENS1_21CollectiveEpilogueFwdINS6_IJSA_SC_SB_EEES9_SE_SG_Li384ELb1ELb1ELb1ELb0EEENS1_36VarlenDynamicPersistentTileSchedulerILi192ELi128ELi384ELi128ELb1ELb1ELb1ELb1ELb0ELb1EEEEEEEEEvNT_6ParamsE)
        /*0140*/ 	.word	0x00000080


	//----- nvinfo : EIATTR_FRAME_SIZE
	.align		4
.L_93:
        /*0144*/ 	.byte	0x04, 0x11
        /*0146*/ 	.short	(.L_95 - .L_94)
	.align		4
.L_94:
        /*0148*/ 	.word	index@(_ZN7cutlass13device_kernelIN5flash11enable_sm90INS1_16FlashAttnFwdSm90INS1_25CollectiveMainloopFwdSm90ILi2EN4cute5tupleIJNS5_1CILi1EEES8_S8_EEENS6_IJNS7_ILi192EEENS7_ILi128EEENS7_ILi96EEEEEELi96ENS_10bfloat16_tEfNS_4arch4Sm90ELb0ELb1ELb1ELb1ELb1ELb0ELb0ELb0ELb1ELb1ELb1ELb0EEENS1_21CollectiveEpilogueFwdINS6_IJSA_SC_SB_EEES9_SE_SG_Li384ELb1ELb1ELb1ELb0EEENS1_36VarlenDynamicPersistentTileSchedulerILi192ELi128ELi384ELi128ELb1ELb1ELb1ELb1ELb0ELb1EEEEEEEEEvNT_6ParamsE)
        /*014c*/ 	.word	0x00000030


	//----- nvinfo : EIATTR_REGCOUNT
	.align		4
.L_95:
        /*0150*/ 	.byte	0x04, 0x2f
        /*0152*/ 	.short	(.L_97 - .L_96)
	.align		4
.L_96:
        /*0154*/ 	.word	index@(_ZN7cutlass13device_kernelIN5flash11enable_sm90INS1_16FlashAttnFwdSm90INS1_25CollectiveMainloopFwdSm90ILi2EN4cute5tupleIJNS5_1CILi1EEES8_S8_EEENS6_IJNS7_ILi192EEENS7_ILi128EEENS7_ILi96EEEEEELi96ENS_10bfloat16_tEfNS_4arch4Sm90ELb0ELb1ELb1ELb0ELb1ELb0ELb0ELb0ELb1ELb1ELb1ELb0EEENS1_21CollectiveEpilogueFwdINS6_IJSA_SC_SB_EEES9_SE_SG_Li384ELb0ELb1ELb1ELb0EEENS1_19SingleTileSchedulerILb0ELb1ELb1ELi192EEEEEEEEEvNT_6ParamsE)
        /*0158*/ 	.word	0x00000080


	//----- nvinfo : EIATTR_FRAME_SIZE
	.align		4
.L_97:
        /*015c*/ 	.byte	0x04, 0x11
        /*015e*/ 	.short	(.L_99 - .L_98)
	.align		4
.L_98:
        /*0160*/ 	.word	index@(_ZN7cutlass13device_kernelIN5flash11enable_sm90INS1_16FlashAttnFwdSm90INS1_25CollectiveMainloopFwdSm90ILi2EN4cute5tupleIJNS5_1CILi1EEES8_S8_EEENS6_IJNS7_ILi192EEENS7_ILi128EEENS7_ILi96EEEEEELi96ENS_10bfloat16_tEfNS_4arch4Sm90ELb0ELb1ELb1ELb0ELb1ELb0ELb0ELb0ELb1ELb1ELb1ELb0EEENS1_21CollectiveEpilogueFwdINS6_IJSA_SC_SB_EEES9_SE_SG_Li384ELb0ELb1ELb1ELb0EEENS1_19SingleTileSchedulerILb0ELb1ELb1ELi192EEEEEEEEEvNT_6ParamsE)
        /*0164*/ 	.word	0x00000010


	//----- nvinfo : EIATTR_REGCOUNT
	.align		4
.L_99:
        /*0168*/ 	.byte	0x04, 0x2f
        /*016a*/ 	.short	(.L_101 - .L_100)
	.align		4
.L_100:
        /*016c*/ 	.word	index@(_ZN7cutlass13device_kernelIN5flash11enable_sm90INS1_16FlashAttnFwdSm90INS1_25CollectiveMainloopFwdSm90ILi2EN4cute5tupleIJNS5_1CILi1EEES8_S8_EEENS6_IJNS7_ILi192EEENS7_ILi128EEENS7_ILi96EEEEEELi96ENS_10bfloat16_tEfNS_4arch4Sm90ELb0ELb0ELb1ELb1ELb1ELb1ELb0ELb0ELb1ELb1ELb1ELb0EEENS1_21CollectiveEpilogueFwdINS6_IJSA_SC_SB_EEES9_SE_SG_Li384ELb1ELb1ELb1ELb0EEENS1_36VarlenDynamicPersistentTileSchedulerILi192ELi128ELi384ELi128ELb1ELb1ELb1ELb0ELb1ELb1EEEEEEEEEvNT_6ParamsE)
        /*0170*/ 	.word	0x00000080


	//----- nvinfo : EIATTR_FRAME_SIZE
	.align		4
.L_101:
        /*0174*/ 	.byte	0x04, 0x11
        /*0176*/ 	.short	(.L_103 - .L_102)
	.align		4
.L_102:
        /*0178*/ 	.word	index@(_ZN7cutlass13device_kernelIN5flash11enable_sm90INS1_16FlashAttnFwdSm90INS1_25CollectiveMainloopFwdSm90ILi2EN4cute5tupleIJNS5_1CILi1EEES8_S8_EEENS6_IJNS7_ILi192EEENS7_ILi128EEENS7_ILi96EEEEEELi96ENS_10bfloat16_tEfNS_4arch4Sm90ELb0ELb0ELb1ELb1ELb1ELb1ELb0ELb0ELb1ELb1ELb1ELb0EEENS1_21CollectiveEpilogueFwdINS6_IJSA_SC_SB_EEES9_SE_SG_Li384ELb1ELb1ELb1ELb0EEENS1_36VarlenDynamicPersistentTileSchedulerILi192ELi128ELi384ELi128ELb1ELb1ELb1ELb0ELb1ELb1EEEEEEEEEvNT_6ParamsE)
        /*017c*/ 	.word	0x00000118


	//----- nvinfo : EIATTR_REGCOUNT
	.align		4
.L_103:
        /*0180*/ 	.byte	0x04, 0x2f
        /*0182*/ 	.short	(.L_105 - .L_104)
	.align		4
.L_104:
        /*0184*/ 	.word	index@(_ZN7cutlass13device_kernelIN5flash11enable_sm90INS1_16FlashAttnFwdSm90INS1_25CollectiveMainloopFwdSm90ILi2EN4cute5tupleIJNS5_1CILi1EEES8_S8_EEENS6_IJNS7_ILi192EEENS7_ILi128EEENS7_ILi96EEEEEELi96ENS_10bfloat16_tEfNS_4arch4Sm90ELb0ELb0ELb1ELb1ELb1ELb0ELb0ELb0ELb1ELb1ELb1ELb0EEENS1_21CollectiveEpilogueFwdINS6_IJSA_SC_SB_EEES9_SE_SG_Li384ELb1ELb1ELb1ELb0EEENS1_36VarlenDynamicPersistentTileSchedulerILi192ELi128ELi384ELi128ELb1ELb1ELb1ELb0ELb1ELb1EEEEEEEEEvNT_6ParamsE)
        /*0188*/ 	.word	0x00000080


	//----- nvinfo : EIATTR_FRAME_SIZE
	.align		4
.L_105:
        /*018c*/ 	.byte	0x04, 0x11
        /*018e*/ 	.short	(.L_107 - .L_106)
	.align		4
.L_106:
        /*0190*/ 	.word	index@(_ZN7cutlass13device_kernelIN5flash11enable_sm90INS1_16FlashAttnFwdSm90INS1_25CollectiveMainloopFwdSm90ILi2EN4cute5tupleIJNS5_1CILi1EEES8_S8_EEENS6_IJNS7_ILi192EEENS7_ILi128EEENS7_ILi96EEEEEELi96ENS_10bfloat16_tEfNS_4arch4Sm90ELb0ELb0ELb1ELb1ELb1ELb0ELb0ELb0ELb1ELb1ELb1ELb0EEENS1_21CollectiveEpilogueFwdINS6_IJSA_SC_SB_EEES9_SE_SG_Li384ELb1ELb1ELb1ELb0EEENS1_36VarlenDynamicPersistentTileSchedulerILi192ELi128ELi384ELi128ELb1ELb1ELb1ELb0ELb1ELb1EEEEEEEEEvNT_6ParamsE)
        /*0194*/ 	.word	0x00000050


	//----- nvinfo : EIATTR_REGCOUNT
	.align		4
.L_107:
        /*0198*/ 	.byte	0x04, 0x2f
        /*019a*/ 	.short	(.L_109 - .L_108)
	.align		4
.L_108:
        /*019c*/ 	.word	index@(_ZN7cutlass13device_kernelIN5flash11enable_sm90INS1_16FlashAttnFwdSm90INS1_25CollectiveMainloopFwdSm90ILi2EN4cute5tupleIJNS5_1CILi1EEES8_S8_EEENS6_IJNS7_ILi192EEENS7_ILi128EEENS7_ILi96EEEEEELi96ENS_10bfloat16_tEfNS_4arch4Sm90ELb0ELb0ELb1ELb0ELb1ELb0ELb0ELb0ELb1ELb1ELb1ELb0EEENS1_21CollectiveEpilogueFwdINS6_IJSA_SC_SB_EEES9_SE_SG_Li384ELb0ELb1ELb1ELb0EEENS1_19SingleTileSchedulerILb0ELb1ELb1ELi192EEEEEEEEEvNT_6ParamsE)
        /*01a0*/ 	.word	0x00000080


	//----- nvinfo : EIATTR_FRAME_SIZE
	.align		4
.L_109:
        /*01a4*/ 	.byte	0x04, 0x11
        /*01a6*/ 	.short	(.L_111 - .L_110)
	.align		4
.L_110:
        /*01a8*/ 	.word	index@(_ZN7cutlass13device_kernelIN5flash11enable_sm90INS1_16FlashAttnFwdSm90INS1_25CollectiveMainloopFwdSm90ILi2EN4cute5tupleIJNS5_1CILi1EEES8_S8_EEENS6_IJNS7_ILi192EEENS7_ILi128EEENS7_ILi96EEEEEELi96ENS_10bfloat16_tEfNS_4arch4Sm90ELb0ELb0ELb1ELb0ELb1ELb0ELb0ELb0ELb1ELb1ELb1ELb0EEENS1_21CollectiveEpilogueFwdINS6_IJSA_SC_SB_EEES9_SE_SG_Li384ELb0ELb1ELb1ELb0EEENS1_19SingleTileSchedulerILb0ELb1ELb1ELi192EEEEEEEEEvNT_6ParamsE)
        /*01ac*/ 	.word	0x00000008


	//----- nvinfo : EIATTR_REGCOUNT
	.align		4
.L_111:
        /*01b0*/ 	.byte	0x04, 0x2f
        /*01b2*/ 	.short	(.L_113 - .L_112)
	.align		4
.L_112:
        /*01b4*/ 	.word	index@(_ZN7cutlass13device_kernelIN5flash11enable_sm90INS1_16FlashAttnFwdSm90INS1_25CollectiveMainloopFwdSm90ILi2EN4cute5tupleIJNS5_1CILi1EEES8_S8_EEENS6_IJNS7_ILi128EEESA_SA_EEELi128ENS_10bfloat16_tEfNS_4arch4Sm90ELb1ELb0ELb1ELb1ELb1ELb1ELb0ELb1ELb1ELb1ELb1ELb0EEENS1_21CollectiveEpilogueFwdISB_S9_SC_SE_Li256ELb1ELb1ELb1ELb0EEENS1_36VarlenDynamicPersistentTileSchedulerILi128ELi128ELi256ELi128ELb1ELb1ELb1ELb1ELb1ELb1EEEEEEEEEvNT_6ParamsE)
        /*01b8*/ 	.word	0x000000a8


	//----- nvinfo : EIATTR_FRAME_SIZE
	.align		4
.L_113:
        /*01bc*/ 	.byte	0x04, 0x11
        /*01be*/ 	.short	(.L_115 - .L_114)
	.align		4
.L_114:
        /*01c0*/ 	.word	index@(_ZN7cutlass13device_kernelIN5flash11enable_sm90INS1_16FlashAttnFwdSm90INS1_25CollectiveMainloopFwdSm90ILi2EN4cute5tupleIJNS5_1CILi1EEES8_S8_EEENS6_IJNS7_ILi128EEESA_SA_EEELi128ENS_10bfloat16_tEfNS_4arch4Sm90ELb1ELb0ELb1ELb1ELb1ELb1ELb0ELb1ELb1ELb1ELb1ELb0EEENS1_21CollectiveEpilogueFwdISB_S9_SC_SE_Li256ELb1ELb1ELb1ELb0EEENS1_36VarlenDynamicPersistentTileSchedulerILi128ELi128ELi256ELi128ELb1ELb1ELb1ELb1ELb1ELb1EEEEEEEEEvNT_6ParamsE)
        /*01c4*/ 	.word	0x00000028


	//----- nvinfo : EIATTR_REGCOUNT
	.align		4
.L_115:
        /*01c8*/ 	.byte	0x04, 0x2f
        /*01ca*/ 	.short	(.L_117 - .L_116)
	.align		4
.L_116:
        /*01cc*/ 	.word	index@(_ZN7cutlass13device_kernelIN5flash11enable_sm90INS1_16FlashAttnFwdSm90INS1_25CollectiveMainloopFwdSm90ILi2EN4cute5tupleIJNS5_1CILi1EEES8_S8_EEENS6_IJNS7_ILi128EEESA_SA_EEELi128ENS_10bfloat16_tEfNS_4arch4Sm90ELb1ELb0ELb1ELb1ELb1ELb0ELb0ELb1ELb1ELb1ELb1ELb0EEENS1_21CollectiveEpilogueFwdISB_S9_SC_SE_Li256ELb1ELb1ELb1ELb0EEENS1_36VarlenDynamicPersistentTileSchedulerILi128ELi128ELi256ELi128ELb1ELb1ELb1ELb1ELb1ELb1EEEEEEEEEvNT_6ParamsE)
        /*01d0*/ 	.word	0x000000a8


	//----- nvinfo : EIATTR_FRAME_SIZE
	.align		4
.L_117:
        /*01d4*/ 	.byte	0x04, 0x11
        /*01d6*/ 	.short	(.L_119 - .L_118)
	.align		4
.L_118:
        /*01d8*/ 	.word	index@(_ZN7cutlass13device_kernelIN5flash11enable_sm90INS1_16FlashAttnFwdSm90INS1_25CollectiveMainloopFwdSm90ILi2EN4cute5tupleIJNS5_1CILi1EEES8_S8_EEENS6_IJNS7_ILi128EEESA_SA_EEELi128ENS_10bfloat16_tEfNS_4arch4Sm90ELb1ELb0ELb1ELb1ELb1ELb0ELb0ELb1ELb1ELb1ELb1ELb0EEENS1_21CollectiveEpilogueFwdISB_S9_SC_SE_Li256ELb1ELb1ELb1ELb0EEENS1_36VarlenDynamicPersistentTileSchedulerILi128ELi128ELi256ELi128ELb1ELb1ELb1ELb1ELb1ELb1EEEEEEEEEvNT_6ParamsE)
        /*01dc*/ 	.word	0x00000028


	//----- nvinfo : EIATTR_REGCOUNT
	.align		4
.L_119:
        /*01e0*/ 	.byte	0x04, 0x2f
        /*01e2*/ 	.short	(.L_121 - .L_120)
	.align		4
.L_120:
        /*01e4*/ 	.word	index@(_ZN7cutlass13device_kernelIN5flash11enable_sm90INS1_16FlashAttnFwdSm90INS1_25CollectiveMainloopFwdSm90ILi2EN4cute5tupleIJNS5_1CILi1EEES8_S8_EEENS6_IJNS7_ILi128EEESA_SA_EEELi128ENS_10bfloat16_tEfNS_4arch4Sm90ELb1ELb0ELb1ELb0ELb1ELb0ELb0ELb1ELb1ELb1ELb1ELb0EEENS1_21CollectiveEpilogueFwdISB_S9_SC_SE_Li256ELb0ELb1ELb1ELb0EEENS1_19SingleTileSchedulerILb0ELb1ELb1ELi128EEEEEEEEEvNT_6ParamsE)
        /*01e8*/ 	.word	0x000000a8


	//----- nvinfo : EIATTR_FRAME_SIZE
	.align		4
.L_121:
        /*01ec*/ 	.byte	0x04, 0x11
        /*01ee*/ 	.short	(.L_123 - .L_122)
	.align		4
.L_122:
        /*01f0*/ 	.word	index@(_ZN7cutlass13device_kernelIN5flash11enable_sm90INS1_16FlashAttnFwdSm90INS1_25CollectiveMainloopFwdSm90ILi2EN4cute5tupleIJNS5_1CILi1EEES8_S8_EEENS6_IJNS7_ILi128EEESA_SA_EEELi128ENS_10bfloat16_tEfNS_4arch4Sm90ELb1ELb0ELb1ELb0ELb1ELb0ELb0ELb1ELb1ELb1ELb1ELb0EEENS1_21CollectiveEpilogueFwdISB_S9_SC_SE_Li256ELb0ELb1ELb1ELb0EEENS1_19SingleTileSchedulerILb0ELb1ELb1ELi128EEEEEEEEEvNT_6ParamsE)
        /*01f4*/ 	.word	0x00000000


	//----- nvinfo : EIATTR_REGCOUNT
	.align		4
.L_123:
        /*01f8*/ 	.byte	0x04, 0x2f
        /*01fa*/ 	.short	(.L_125 - .L_124)
	.align		4
.L_124:
        /*01fc*/ 	.word	index@(_ZN7cutlass13device_kernelIN5flash11enable_sm90INS1_16FlashAttnFwdSm90INS1_25CollectiveMainloopFwdSm90ILi2EN4cute5tupleIJNS5_1CILi1EEES8_S8_EEENS6_IJNS7_ILi128EEESA_SA_EEELi128ENS_10bfloat16_tEfNS_4arch4Sm90ELb0ELb1ELb1ELb1ELb1ELb1ELb0ELb1ELb1ELb1ELb1ELb0EEENS1_21CollectiveEpilogueFwdISB_S9_SC_SE_Li256ELb1ELb1ELb1ELb0EEENS1_36VarlenDynamicPersistentTileSchedulerILi128ELi128ELi256ELi128ELb1ELb1ELb1ELb1ELb0ELb1EEEEEEEEEvNT_6ParamsE)
        /*0200*/ 	.word	0x000000a8


	//----- nvinfo : EIATTR_FRAME_SIZE
	.align		4
.L_125:
        /*0204*/ 	.byte	0x04, 0x11
        /*0206*/ 	.short	(.L_127 - .L_126)
	.align		4
.L_126:
        /*0208*/ 	.word	index@(_ZN7cutlass13device_kernelIN5flash11enable_sm90INS1_16FlashAttnFwdSm90INS1_25CollectiveMainloopFwdSm90ILi2EN4cute5tupleIJNS5_1CILi1EEES8_S8_EEENS6_IJNS7_ILi128EEESA_SA_EEELi128ENS_10bfloat16_tEfNS_4arch4Sm90ELb0ELb1ELb1ELb1ELb1ELb1ELb0ELb1ELb1ELb1ELb1ELb0EEENS1_21CollectiveEpilogueFwdISB_S9_SC_SE_Li256ELb1ELb1ELb1ELb0EEENS1_36VarlenDynamicPersistentTileSchedulerILi128ELi128ELi256ELi128ELb1ELb1ELb1ELb1ELb0ELb1EEEEEEEEEvNT_6ParamsE)
        /*020c*/ 	.word	0x00000040


	//----- nvinfo : EIATTR_REGCOUNT
	.align		4
.L_127:
        /*0210*/ 	.byte	0x04, 0x2f
        /*0212*/ 	.short	(.L_129 - .L_128)
	.align		4
.L_128:
        /*0214*/ 	.word	index@(_ZN7cutlass13device_kernelIN5flash11enable_sm90INS1_16FlashAttnFwdSm90INS1_25CollectiveMainloopFwdSm90ILi2EN4cute5tupleIJNS5_1CILi1EEES8_S8_EEENS6_IJNS7_ILi128EEESA_SA_EEELi128ENS_10bfloat16_tEfNS_4arch4Sm90ELb0ELb1ELb1ELb1ELb1ELb0ELb0ELb1ELb1ELb1ELb1ELb0EEENS1_21CollectiveEpilogueFwdISB_S9_SC_SE_Li256ELb1ELb1ELb1ELb0EEENS1_36VarlenDynamicPersistentTileSchedulerILi128ELi128ELi256ELi128ELb1ELb1ELb1ELb1ELb0ELb1EEEEEEEEEvNT_6ParamsE)
        /*0218*/ 	.word	0x000000a8


	//----- nvinfo : EIATTR_FRAME_SIZE
	.align		4
.L_129:
        /*021c*/ 	.byte	0x04, 0x11
        /*021e*/ 	.short	(.L_131 - .L_130)
	.align		4
.L_130:
        /*0220*/ 	.word	index@(_ZN7cutlass13device_kernelIN5flash11enable_sm90INS1_16FlashAttnFwdSm90INS1_25CollectiveMainloopFwdSm90ILi2EN4cute5tupleIJNS5_1CILi1EEES8_S8_EEENS6_IJNS7_ILi128EEESA_SA_EEELi128ENS_10bfloat16_tEfNS_4arch4Sm90ELb0ELb1ELb1ELb1ELb1ELb0ELb0ELb1ELb1ELb1ELb1ELb0EEENS1_21CollectiveEpilogueFwdISB_S9_SC_SE_Li256ELb1ELb1ELb1ELb0EEENS1_36VarlenDynamicPersistentTileSchedulerILi128ELi128ELi256ELi128ELb1ELb1ELb1ELb1ELb0ELb1EEEEEEEEEvNT_6ParamsE)
        /*0224*/ 	.word	0x00000020


	//----- nvinfo : EIATTR_REGCOUNT
	.align		4
.L_131:
        /*0228*/ 	.byte	0x04, 0x2f
        /*022a*/ 	.short	(.L_133 - .L_132)
	.align		4
.L_132:
        /*022c*/ 	.word	index@(_ZN7cutlass13device_kernelIN5flash11enable_sm90INS1_16FlashAttnFwdSm90INS1_25CollectiveMainloopFwdSm90ILi2EN4cute5tupleIJNS5_1CILi1EEES8_S8_EEENS6_IJNS7_ILi128EEESA_SA_EEELi128ENS_10bfloat16_tEfNS_4arch4Sm90ELb0ELb1ELb1ELb0ELb1ELb0ELb0ELb1ELb1ELb1ELb1ELb0EEENS1_21CollectiveEpilogueFwdISB_S9_SC_SE_Li256ELb0ELb1ELb1ELb0EEENS1_19SingleTileSchedulerILb0ELb1ELb1ELi128EEEEEEEEEvNT_6ParamsE)
        /*0230*/ 	.word	0x000000a8


	//----- nvinfo : EIATTR_FRAME_SIZE
	.align		4
.L_133:
        /*0234*/ 	.byte	0x04, 0x11
        /*0236*/ 	.short	(.L_135 - .L_134)
	.align		4
.L_134:
        /*0238*/ 	.word	index@(_ZN7cutlass13device_kernelIN5flash11enable_sm90INS1_16FlashAttnFwdSm90INS1_25CollectiveMainloopFwdSm90ILi2EN4cute5tupleIJNS5_1CILi1EEES8_S8_EEENS6_IJNS7_ILi128EEESA_SA_EEELi128ENS_10bfloat16_tEfNS_4arch4Sm90ELb0ELb1ELb1ELb0ELb1ELb0ELb0ELb1ELb1ELb1ELb1ELb0EEENS1_21CollectiveEpilogueFwdISB_S9_SC_SE_Li256ELb0ELb1ELb1ELb0EEENS1_19SingleTileSchedulerILb0ELb1ELb1ELi128EEEEEEEEEvNT_6ParamsE)
        /*023c*/ 	.word	0x00000000


	//----- nvinfo : EIATTR_REGCOUNT
	.align		4
.L_135:
        /*0240*/ 	.byte	0x04, 0x2f
        /*0242*/ 	.short	(.L_137 - .L_136)
	.align		4
.L_136:
        /*0244*/ 	.word	index@(_ZN7cutlass13device_kernelIN5flash11enable_sm90INS1_16FlashAttnFwdSm90INS1_25CollectiveMainloopFwdSm90ILi2EN4cute5tupleIJNS5_1CILi1EEES8_S8_EEENS6_IJNS7_ILi128EEESA_SA_EEELi128ENS_10bfloat16_tEfNS_4arch4Sm90ELb0ELb0ELb1ELb1ELb1ELb1ELb0ELb1ELb1ELb1ELb1ELb0EEENS1_21CollectiveEpilogueFwdISB_S9_SC_SE_Li256ELb1ELb1ELb1ELb0EEENS1_36VarlenDynamicPersistentTileSchedulerILi128ELi128ELi256ELi128ELb1ELb1ELb1ELb0ELb1ELb1EEEEEEEEEvNT_6ParamsE)
        /*0248*/ 	.word	0x000000a8


	//----- nvinfo : EIATTR_FRAME_SIZE
	.align		4
.L_137:
        /*024c*/ 	.byte	0x04, 0x11
        /*024e*/ 	.short	(.L_139 - .L_138)
	.align		4
.L_138:
        /*0250*/ 	.word	index@(_ZN7cutlass13device_kernelIN5flash11enable_sm90INS1_16FlashAttnFwdSm90INS1_25CollectiveMainloopFwdSm90ILi2EN4cute5tupleIJNS5_1CILi1EEES8_S8_EEENS6_IJNS7_ILi128EEESA_SA_EEELi128ENS_10bfloat16_tEfNS_4arch4Sm90ELb0ELb0ELb1ELb1ELb1ELb1ELb0ELb1ELb1ELb1ELb1ELb0EEENS1_21CollectiveEpilogueFwdISB_S9_SC_SE_Li256ELb1ELb1ELb1ELb0EEENS1_36VarlenDynamicPersistentTileSchedulerILi128ELi128ELi256ELi128ELb1ELb1ELb1ELb0ELb1ELb1EEEEEEEEEvNT_6ParamsE)
        /*0254*/ 	.word	0x00000028


	//----- nvinfo : EIATTR_REGCOUNT
	.align		4
.L_139:
        /*0258*/ 	.byte	0x04, 0x2f
        /*025a*/ 	.short	(.L_141 - .L_140)
	.align		4
.L_140:
        /*025c*/ 	.word	index@(_ZN7cutlass13device_kernelIN5flash11enable_sm90INS1_16FlashAttnFwdSm90INS1_25CollectiveMainloopFwdSm90ILi2EN4cute5tupleIJNS5_1CILi1EEES8_S8_EEENS6_IJNS7_ILi128EEESA_SA_EEELi128ENS_10bfloat16_tEfNS_4arch4Sm90ELb0ELb0ELb1ELb1ELb1ELb0ELb0ELb1ELb1ELb1ELb1ELb0EEENS1_21CollectiveEpilogueFwdISB_S9_SC_SE_Li256ELb1ELb1ELb1ELb0EEENS1_36VarlenDynamicPersistentTileSchedulerILi128ELi128ELi256ELi128ELb1ELb1ELb1ELb0ELb1ELb1EEEEEEEEEvNT_6ParamsE)
        /*0260*/ 	.word	0x000000a8


	//----- nvinfo : EIATTR_FRAME_SIZE
	.align		4
.L_141:
        /*0264*/ 	.byte	0x04, 0x11
        /*0266*/ 	.short	(.L_143 - .L_142)
	.align		4
.L_142:
        /*0268*/ 	.word	index@(_ZN7cutlass13device_kernelIN5flash11enable_sm90INS1_16FlashAttnFwdSm90INS1_25CollectiveMainloopFwdSm90ILi2EN4cute5tupleIJNS5_1CILi1EEES8_S8_EEENS6_IJNS7_ILi128EEESA_SA_EEELi128ENS_10bfloat16_tEfNS_4arch4Sm90ELb0ELb0ELb1ELb1ELb1ELb0ELb0ELb1ELb1ELb1ELb1ELb0EEENS1_21CollectiveEpilogueFwdISB_S9_SC_SE_Li256ELb1ELb1ELb1ELb0EEENS1_36VarlenDynamicPersistentTileSchedulerILi128ELi128ELi256ELi128ELb1ELb1ELb1ELb0ELb1ELb1EEEEEEEEEvNT_6ParamsE)
        /*026c*/ 	.word	0x00000028


	//----- nvinfo : EIATTR_REGCOUNT
	.align		4
.L_143:
        /*0270*/ 	.byte	0x04, 0x2f
        /*0272*/ 	.short	(.L_145 - .L_144)
	.align		4
.L_144:
        /*0274*/ 	.word	index@(_ZN7cutlass13device_kernelIN5flash11enable_sm90INS1_16FlashAttnFwdSm90INS1_25CollectiveMainloopFwdSm90ILi2EN4cute5tupleIJNS5_1CILi1EEES8_S8_EEENS6_IJNS7_ILi128EEESA_SA_EEELi128ENS_10bfloat16_tEfNS_4arch4Sm90ELb0ELb0ELb1ELb0ELb1ELb0ELb0ELb1ELb1ELb1ELb1ELb0EEENS1_21CollectiveEpilogueFwdISB_S9_SC_SE_Li256ELb0ELb1ELb1ELb0EEENS1_19SingleTileSchedulerILb0ELb1ELb1ELi128EEEEEEEEEvNT_6ParamsE)
        /*0278*/ 	.word	0x000000a8


	//----- nvinfo : EIATTR_FRAME_SIZE
	.align		4
.L_145:
        /*027c*/ 	.byte	0x04, 0x11
        /*027e*/ 	.short	(.L_147 - .L_146)
	.align		4
.L_146:
        /*0280*/ 	.word	index@(_ZN7cutlass13device_kernelIN5flash11enable_sm90INS1_16FlashAttnFwdSm90INS1_25CollectiveMainloopFwdSm90ILi2EN4cute5tupleIJNS5_1CILi1EEES8_S8_EEENS6_IJNS7_ILi128EEESA_SA_EEELi128ENS_10bfloat16_tEfNS_4arch4Sm90ELb0ELb0ELb1ELb0ELb1ELb0ELb0ELb1ELb1ELb1ELb1ELb0EEENS1_21CollectiveEpilogueFwdISB_S9_SC_SE_Li256ELb0ELb1ELb1ELb0EEENS1_19SingleTileSchedulerILb0ELb1ELb1ELi128EEEEEEEEEvNT_6ParamsE)
        /*0284*/ 	.word	0x00000000


	//----- nvinfo : EIATTR_REGCOUNT
	.align		4
.L_147:
        /*0288*/ 	.byte	0x04, 0x2f
        /*028a*/ 	.short	(.L_149 - .L_148)
	.align		4
.L_148:
        /*028c*/ 	.word	index@(_ZN7cutlass13device_kernelIN5flash11enable_sm90INS1_16FlashAttnFwdSm90INS1_25CollectiveMainloopFwdSm90ILi2EN4cute5tupleIJNS5_1CILi1EEES8_S8_EEENS6_IJNS7_ILi128EEENS7_ILi96EEENS7_ILi192EEEEEELi192ENS_10bfloat16_tEfNS_4arch4Sm90ELb1ELb0ELb1ELb1ELb1ELb1ELb0ELb1ELb1ELb1ELb1ELb0EEENS1_21CollectiveEpilogueFwdINS6_IJSA_SC_SB_EEES9_SE_SG_Li256ELb1ELb1ELb1ELb0EEENS1_36VarlenDynamicPersistentTileSchedulerILi128ELi96ELi256ELi128ELb1ELb1ELb1ELb1ELb1ELb1EEEEEEEEEvNT_6ParamsE)
        /*0290*/ 	.word	0x000000a8


	//----- nvinfo : EIATTR_FRAME_SIZE
	.align		4
.L_149:
        /*0294*/ 	.byte	0x04, 0x11
        /*0296*/ 	.short	(.L_151 - .L_150)
	.align		4
.L_150:
        /*0298*/ 	.word	index@(_ZN7cutlass13device_kernelIN5flash11enable_sm90INS1_16FlashAttnFwdSm90INS1_25CollectiveMainloopFwdSm90ILi2EN4cute5tupleIJNS5_1CILi1EEES8_S8_EEENS6_IJNS7_ILi128EEENS7_ILi96EEENS7_ILi192EEEEEELi192ENS_10bfloat16_tEfNS_4arch4Sm90ELb1ELb0ELb1ELb1ELb1ELb1ELb0ELb1ELb1ELb1ELb1ELb0EEENS1_21CollectiveEpilogueFwdINS6_IJSA_SC_SB_EEES9_SE_SG_Li256ELb1ELb1ELb1ELb0EEENS1_36VarlenDynamicPersistentTileSchedulerILi128ELi96ELi256ELi128ELb1ELb1ELb1ELb1ELb1ELb1EEEEEEEEEvNT_6ParamsE)
        /*029c*/ 	.word	0x00000080


	//----- nvinfo : EIATTR_REGCOUNT
	.align		4
.L_151:
        /*02a0*/ 	.byte	0x04, 0x2f
        /*02a2*/ 	.short	(.L_153 - .L_152)
	.align		4
.L_152:
        /*02a4*/ 	.word	index@(_ZN7cutlass13device_kernelIN5flash11enable_sm90INS1_16FlashAttnFwdSm90INS1_25CollectiveMainloopFwdSm90ILi2EN4cute5tupleIJNS5_1CILi1EEES8_S8_EEENS6_IJNS7_ILi128EEENS7_ILi96EEENS7_ILi192EEEEEELi192ENS_10bfloat16_tEfNS_4arch4Sm90ELb1ELb0ELb1ELb1ELb1ELb0ELb0ELb1ELb1ELb1ELb1ELb0EEENS1_21CollectiveEpilogueFwdINS6_IJSA_SC_SB_EEES9_SE_SG_Li256ELb1ELb1ELb1ELb0EEENS1_36VarlenDynamicPersistentTileSchedulerILi128ELi96ELi256ELi128ELb1ELb1ELb1ELb1ELb1ELb1EEEEEEEEEvNT_6ParamsE)
        /*02a8*/ 	.word	0x000000a8


	//----- nvinfo : EIATTR_FRAME_SIZE
	.align		4
.L_153:
        /*02ac*/ 	.byte	0x04, 0x11
        /*02ae*/ 	.short	(.L_155 - .L_154)
	.align		4
.L_154:
        /*02b0*/ 	.word	index@(_ZN7cutlass13device_kernelIN5flash11enable_sm90INS1_16FlashAttnFwdSm90INS1_25CollectiveMainloopFwdSm90ILi2EN4cute5tupleIJNS5_1CILi1EEES8_S8_EEENS6_IJNS7_ILi128EEENS7_ILi96EEENS7_ILi192EEEEEELi192ENS_10bfloat16_tEfNS_4arch4Sm90ELb1ELb0ELb1ELb1ELb1ELb0ELb0ELb1ELb1ELb1ELb1ELb0EEENS1_21CollectiveEpilogueFwdINS6_IJSA_SC_SB_EEES9_SE_SG_Li256ELb1ELb1ELb1ELb0EEENS1_36VarlenDynamicPersistentTileSchedulerILi128ELi96ELi256ELi128ELb1ELb1ELb1ELb1ELb1ELb1EEEEEEEEEvNT_6ParamsE)
        /*02b4*/ 	.word	0x00000030


	//----- nvinfo : EIATTR_REGCOUNT
	.align		4
.L_155:
        /*02b8*/ 	.byte	0x04, 0x2f
        /*02ba*/ 	.short	(.L_157 - .L_156)
	.align		4
.L_156:
        /*02bc*/ 	.word	index@(_ZN7cutlass13device_kernelIN5flash11enable_sm90INS1_16FlashAttnFwdSm90INS1_25CollectiveMainloopFwdSm90ILi2EN4cute5tupleIJNS5_1CILi1EEES8_S8_EEENS6_IJNS7_ILi128EEENS7_ILi96EEENS7_ILi192EEEEEELi192ENS_10bfloat16_tEfNS_4arch4Sm90ELb1ELb0ELb1ELb0ELb1ELb0ELb0ELb1ELb1ELb1ELb1ELb0EEENS1_21CollectiveEpilogueFwdINS6_IJSA_SC_SB_EEES9_SE_SG_Li256ELb0ELb1ELb1ELb0EEENS1_19SingleTileSchedulerILb0ELb1ELb1ELi128EEEEEEEEEvNT_6ParamsE)
        /*02c0*/ 	.word	0x000000a8


	//----- nvinfo : EIATTR_FRAME_SIZE
	.align		4
.L_157:
        /*02c4*/ 	.byte	0x04, 0x11
        /*02c6*/ 	.short	(.L_159 - .L_158)
	.align		4
.L_158:
        /*02c8*/ 	.word	index@(_ZN7cutlass13device_kernelIN5flash11enable_sm90INS1_16FlashAttnFwdSm90INS1_25CollectiveMainloopFwdSm90ILi2EN4cute5tupleIJNS5_1CILi1EEES8_S8_EEENS6_IJNS7_ILi128EEENS7_ILi96EEENS7_ILi192EEEEEELi192ENS_10bfloat16_tEfNS_4arch4Sm90ELb1ELb0ELb1ELb0ELb1ELb0ELb0ELb1ELb1ELb1ELb1ELb0EEENS1_21CollectiveEpilogueFwdINS6_IJSA_SC_SB_EEES9_SE_SG_Li256ELb0ELb1ELb1ELb0EEENS1_19SingleTileSchedulerILb0ELb1ELb1ELi128EEEEEEEEEvNT_6ParamsE)
        /*02cc*/ 	.word	0x00000008


	//----- nvinfo : EIATTR_REGCOUNT
	.align		4
.L_159:
        /*02d0*/ 	.byte	0x04, 0x2f
        /*02d2*/ 	.short	(.L_161 - .L_160)
	.align		4
.L_160:
        /*02d4*/ 	.word	index@(_ZN7cutlass13device_kernelIN5flash11enable_sm90INS1_16FlashAttnFwdSm90INS1_25CollectiveMainloopFwdSm90ILi2EN4cute5tupleIJNS5_1CILi1EEES8_S8_EEENS6_IJNS7_ILi128EEENS7_ILi96EEENS7_ILi192EEEEEELi192ENS_10bfloat16_tEfNS_4arch4Sm90ELb0ELb1ELb1ELb1ELb1ELb1ELb0ELb1ELb1ELb1ELb1ELb0EEENS1_21CollectiveEpilogueFwdINS6_IJSA_SC_SB_EEES9_SE_SG_Li256ELb1ELb1ELb1ELb0EEENS1_36VarlenDynamicPersistentTileSchedulerILi128ELi96ELi256ELi128ELb1ELb1ELb1ELb1ELb0ELb1EEEEEEEEEvNT_6ParamsE)
        /*02d8*/ 	.word	0x000000a8


	//----- nvinfo : EIATTR_FRAME_SIZE
	.align		4
.L_161:
        /*02dc*/ 	.byte	0x04, 0x11
        /*02de*/ 	.short	(.L_163 - .L_162)
	.align		4
.L_162:
        /*02e0*/ 	.word	index@($_ZN7cutlass13device_kernelIN5flash11enable_sm90INS1_16FlashAttnFwdSm90INS1_25CollectiveMainloopFwdSm90ILi2EN4cute5tupleIJNS5_1CILi1EEES8_S8_EEENS6_IJNS7_ILi128EEENS7_ILi96EEENS7_ILi192EEEEEELi192ENS_10bfloat16_tEfNS_4arch4Sm90ELb0ELb1ELb1ELb1ELb1ELb1ELb0ELb1ELb1ELb1ELb1ELb0EEENS1_21CollectiveEpilogueFwdINS6_IJSA_SC_SB_EEES9_SE_SG_Li256ELb1ELb1ELb1ELb0EEENS1_36VarlenDynamicPersistentTileSchedulerILi128ELi96ELi256ELi128ELb1ELb1ELb1ELb1ELb0ELb1EEEEEEEEEvNT_6ParamsE$_ZZN5flash25CollectiveMainloopFwdSm90ILi2EN4cute5tupleIJNS1_1CILi1EEES4_S4_EEENS2_IJNS3_ILi128EEENS3_ILi96EEENS3_ILi192EEEEEELi192EN7cutlass10bfloat16_tEfNSA_4arch4Sm90ELb0ELb1ELb1ELb1ELb1ELb1ELb0ELb1ELb1ELb1ELb1ELb0EE12store_kv_newINS_16FlashAttnFwdSm90ISE_NS_21CollectiveEpilogueFwdINS2_IJS6_S8_S7_EEES5_SB_SD_Li256ELb1ELb1ELb1ELb0EEENS_36VarlenDynamicPersistentTileSchedulerILi128ELi96ELi256ELi128ELb1ELb1ELb1ELb1ELb0ELb1EEEE13SharedStorageEEEbRKNSE_6ParamsENSA_25PipelineTmaAsyncNoClusterILi2ENSA_16PipelineTmaAsyncILi2EEEEESU_RNSA_13PipelineStateILj2EEEiRT_RKNS_16SeqlenInfoQKNewKILb1ELb1EEENS2_IJiiiiEEEENKUliRKT_E_clISW_EEDaiS17_)
        /*02e4*/ 	.word	0x000002f0


	//----- nvinfo : EIATTR_FRAME_SIZE
	.align		4
.L_163:
        /*02e8*/ 	.byte	0x04, 0x11
        /*02ea*/ 	.short	(.L_165 - .L_164)
	.align		4
.L_164:
        /*02ec*/ 	.word	index@(_ZN7cutlass13device_kernelIN5flash11enable_sm90INS1_16FlashAttnFwdSm90INS1_25CollectiveMainloopFwdSm90ILi2EN4cute5tupleIJNS5_1CILi1EEES8_S8_EEENS6_IJNS7_ILi128EEENS7_ILi96EEENS7_ILi192EEEEEELi192ENS_10bfloat16_tEfNS_4arch4Sm90ELb0ELb1ELb1ELb1ELb1ELb1ELb0ELb1ELb1ELb1ELb1ELb0EEENS1_21CollectiveEpilogueFwdINS6_IJSA_SC_SB_EEES9_SE_SG_Li256ELb1ELb1ELb1ELb0EEENS1_36VarlenDynamicPersistentTileSchedulerILi128ELi96ELi256ELi128ELb1ELb1ELb1ELb1ELb0ELb1EEEEEEEEEvNT_6ParamsE)
        /*02f0*/ 	.word	0x000002f0


	//----- nvinfo : EIATTR_REGCOUNT
	.align		4
.L_165:
        /*02f4*/ 	.byte	0x04, 0x2f
        /*02f6*/ 	.short	(.L_167 - .L_166)
	.align		4
.L_166:
        /*02f8*/ 	.word	index@(_ZN7cutlass13device_kernelIN5flash11enable_sm90INS1_16FlashAttnFwdSm90INS1_25CollectiveMainloopFwdSm90ILi2EN4cute5tupleIJNS5_1CILi1EEES8_S8_EEENS6_IJNS7_ILi128EEENS7_ILi96EEENS7_ILi192EEEEEELi192ENS_10bfloat16_tEfNS_4arch4Sm90ELb0ELb1ELb1ELb1ELb1ELb0ELb0ELb1ELb1ELb1ELb1ELb0EEENS1_21CollectiveEpilogueFwdINS6_IJSA_SC_SB_EEES9_SE_SG_Li256ELb1ELb1ELb1ELb0EEENS1_36VarlenDynamicPersistentTileSchedulerILi128ELi96ELi256ELi128ELb1ELb1ELb1ELb1ELb0ELb1EEEEEEEEEvNT_6ParamsE)
        /*02fc*/ 	.word	0x000000a8


	//----- nvinfo : EIATTR_FRAME_SIZE
	.align		4
.L_167:
        /*0300*/ 	.byte	0x04, 0x11
        /*0302*/ 	.short	(.L_169 - .L_168)
	.align		4
.L_168:
        /*0304*/ 	.word	index@(_ZN7cutlass13device_kernelIN5flash11enable_sm90INS1_16FlashAttnFwdSm90INS1_25CollectiveMainloopFwdSm90ILi2EN4cute5tupleIJNS5_1CILi1EEES8_S8_EEENS6_IJNS7_ILi128EEENS7_ILi96EEENS7_ILi192EEEEEELi192ENS_10bfloat16_tEfNS_4arch4Sm90ELb0ELb1ELb1ELb1ELb1ELb0ELb0ELb1ELb1ELb1ELb1ELb0EEENS1_21CollectiveEpilogueFwdINS6_IJSA_SC_SB_EEES9_SE_SG_Li256ELb1ELb1ELb1ELb0EEENS1_36VarlenDynamicPersistentTileSchedulerILi128ELi96ELi256ELi128ELb1ELb1ELb1ELb1ELb0ELb1EEEEEEEEEvNT_6ParamsE)
        /*0308*/ 	.word	0x00000028


	//----- nvinfo : EIATTR_REGCOUNT
	.align		4
.L_169:
        /*030c*/ 	.byte	0x04, 0x2f
        /*030e*/ 	.short	(.L_171 - .L_170)
	.align		4
.L_170:
        /*0310*/ 	.word	index@(_ZN7cutlass13device_kernelIN5flash11enable_sm90INS1_16FlashAttnFwdSm90INS1_25CollectiveMainloopFwdSm90ILi2EN4cute5tupleIJNS5_1CILi1EEES8_S8_EEENS6_IJNS7_ILi128EEENS7_ILi96EEENS7_ILi192EEEEEELi192ENS_10bfloat16_tEfNS_4arch4Sm90ELb0ELb1ELb1ELb0ELb1ELb0ELb0ELb1ELb1ELb1ELb1ELb0EEENS1_21CollectiveEpilogueFwdINS6_IJSA_SC_SB_EEES9_SE_SG_Li256ELb0ELb1ELb1ELb0EEENS1_19SingleTileSchedulerILb0ELb1ELb1ELi128EEEEEEEEEvNT_6ParamsE)
        /*0314*/ 	.word	0x000000a8


	//----- nvinfo : EIATTR_FRAME_SIZE
	.align		4
.L_171:
        /*0318*/ 	.byte	0x04, 0x11
        /*031a*/ 	.short	(.L_173 - .L_172)
	.align		4
.L_172:
        /*031c*/ 	.word	index@(_ZN7cutlass13device_kernelIN5flash11enable_sm90INS1_16FlashAttnFwdSm90INS1_25CollectiveMainloopFwdSm90ILi2EN4cute5tupleIJNS5_1CILi1EEES8_S8_EEENS6_IJNS7_ILi128EEENS7_ILi96EEENS7_ILi192EEEEEELi192ENS_10bfloat16_tEfNS_4arch4Sm90ELb0ELb1ELb1ELb0ELb1ELb0ELb0ELb1ELb1ELb1ELb1ELb0EEENS1_21CollectiveEpilogueFwdINS6_IJSA_SC_SB_EEES9_SE_SG_Li256ELb0ELb1ELb1ELb0EEENS1_19SingleTileSchedulerILb0ELb1ELb1ELi128EEEEEEEEEvNT_6ParamsE)
        /*0320*/ 	.word	0x00000008


	//----- nvinfo : EIATTR_REGCOUNT
	.align		4
.L_173:
        /*0324*/ 	.byte	0x04, 0x2f
        /*0326*/ 	.short	(.L_175 - .L_174)
	.align		4
.L_174:
        /*0328*/ 	.word	index@(_ZN7cutlass13device_kernelIN5flash11enable_sm90INS1_16FlashAttnFwdSm90INS1_25CollectiveMainloopFwdSm90ILi2EN4cute5tupleIJNS5_1CILi1EEES8_S8_EEENS6_IJNS7_ILi128EEENS7_ILi96EEENS7_ILi192EEEEEELi192ENS_10bfloat16_tEfNS_4arch4Sm90ELb0ELb0ELb1ELb1ELb1ELb1ELb0ELb1ELb1ELb1ELb1ELb0EEENS1_21CollectiveEpilogueFwdINS6_IJSA_SC_SB_EEES9_SE_SG_Li256ELb1ELb1ELb1ELb0EEENS1_36VarlenDynamicPersistentTileSchedulerILi128ELi96ELi256ELi128ELb1ELb1ELb1ELb0ELb1ELb1EEEEEEEEEvNT_6ParamsE)
        /*032c*/ 	.word	0x000000a8


	//----- nvinfo : EIATTR_FRAME_SIZE
	.align		4
.L_175:
        /*0330*/ 	.byte	0x04, 0x11
        /*0332*/ 	.short	(.L_177 - .L_176)
	.align		4
.L_176:
        /*0334*/ 	.word	index@(_ZN7cutlass13device_kernelIN5flash11enable_sm90INS1_16FlashAttnFwdSm90INS1_25CollectiveMainloopFwdSm90ILi2EN4cute5tupleIJNS5_1CILi1EEES8_S8_EEENS6_IJNS7_ILi128EEENS7_ILi96EEENS7_ILi192EEEEEELi192ENS_10bfloat16_tEfNS_4arch4Sm90ELb0ELb0ELb1ELb1ELb1ELb1ELb0ELb1ELb1ELb1ELb1ELb0EEENS1_21CollectiveEpilogueFwdINS6_IJSA_SC_SB_EEES9_SE_SG_Li256ELb1ELb1ELb1ELb0EEENS1_36VarlenDynamicPersistentTileSchedulerILi128ELi96ELi256ELi128ELb1ELb1ELb1ELb0ELb1ELb1EEEEEEEEEvNT_6ParamsE)
        /*0338*/ 	.word	0x00000130


	//----- nvinfo : EIATTR_REGCOUNT
	.align		4
.L_177:
        /*033c*/ 	.byte	0x04, 0x2f
        /*033e*/ 	.short	(.L_179 - .L_178)
	.align		4
.L_178:
        /*0340*/ 	.word	index@(_ZN7cutlass13device_kernelIN5flash11enable_sm90INS1_16FlashAttnFwdSm90INS1_25CollectiveMainloopFwdSm90ILi2EN4cute5tupleIJNS5_1CILi1EEES8_S8_EEENS6_IJNS7_ILi128EEENS7_ILi96EEENS7_ILi192EEEEEELi192ENS_10bfloat16_tEfNS_4arch4Sm90ELb0ELb0ELb1ELb1ELb1ELb0ELb0ELb1ELb1ELb1ELb1ELb0EEENS1_21CollectiveEpilogueFwdINS6_IJSA_SC_SB_EEES9_SE_SG_Li256ELb1ELb1ELb1ELb0EEENS1_36VarlenDynamicPersistentTileSchedulerILi128ELi96ELi256ELi128ELb1ELb1ELb1ELb0ELb1ELb1EEEEEEEEEvNT_6ParamsE)
        /*0344*/ 	.word	0x000000a8


	//----- nvinfo : EIATTR_FRAME_SIZE
	.align		4
.L_179:
        /*0348*/ 	.byte	0x04, 0x11
        /*034a*/ 	.short	(.L_181 - .L_180)
	.align		4
.L_180:
        /*034c*/ 	.word	index@(_ZN7cutlass13device_kernelIN5flash11enable_sm90INS1_16FlashAttnFwdSm90INS1_25CollectiveMainloopFwdSm90ILi2EN4cute5tupleIJNS5_1CILi1EEES8_S8_EEENS6_IJNS7_ILi128EEENS7_ILi96EEENS7_ILi192EEEEEELi192ENS_10bfloat16_tEfNS_4arch4Sm90ELb0ELb0ELb1ELb1ELb1ELb0ELb0ELb1ELb1ELb1ELb1ELb0EEENS1_21CollectiveEpilogueFwdINS6_IJSA_SC_SB_EEES9_SE_SG_Li256ELb1ELb1ELb1ELb0EEENS1_36VarlenDynamicPersistentTileSchedulerILi128ELi96ELi256ELi128ELb1ELb1ELb1ELb0ELb1ELb1EEEEEEEEEvNT_6ParamsE)
        /*0350*/ 	.word	0x00000030


	//----- nvinfo : EIATTR_REGCOUNT
	.align		4
.L_181:
        /*0354*/ 	.byte	0x04, 0x2f
        /*0356*/ 	.short	(.L_183 - .L_182)
	.align		4
.L_182:
        /*0358*/ 	.word	index@(_ZN7cutlass13device_kernelIN5flash11enable_sm90INS1_16FlashAttnFwdSm90INS1_25CollectiveMainloopFwdSm90ILi2EN4cute5tupleIJNS5_1CILi1EEES8_S8_EEENS6_IJNS7_ILi128EEENS7_ILi96EEENS7_ILi192EEEEEELi192ENS_10bfloat16_tEfNS_4arch4Sm90ELb0ELb0ELb1ELb0ELb1ELb0ELb0ELb1ELb1ELb1ELb1ELb0EEENS1_21CollectiveEpilogueFwdINS6_IJSA_SC_SB_EEES9_SE_SG_Li256ELb0ELb1ELb1ELb0EEENS1_19SingleTileSchedulerILb0ELb1ELb1ELi128EEEEEEEEEvNT_6ParamsE)
        /*035c*/ 	.word	0x000000a8


	//----- nvinfo : EIATTR_FRAME_SIZE
	.align		4
.L_183:
        /*0360*/ 	.byte	0x04, 0x11
        /*0362*/ 	.short	(.L_185 - .L_184)
	.align		4
.L_184:
        /*0364*/ 	.word	index@(_ZN7cutlass13device_kernelIN5flash11enable_sm90INS1_16FlashAttnFwdSm90INS1_25CollectiveMainloopFwdSm90ILi2EN4cute5tupleIJNS5_1CILi1EEES8_S8_EEENS6_IJNS7_ILi128EEENS7_ILi96EEENS7_ILi192EEEEEELi192ENS_10bfloat16_tEfNS_4arch4Sm90ELb0ELb0ELb1ELb0ELb1ELb0ELb0ELb1ELb1ELb1ELb1ELb0EEENS1_21CollectiveEpilogueFwdINS6_IJSA_SC_SB_EEES9_SE_SG_Li256ELb0ELb1ELb1ELb0EEENS1_19SingleTileSchedulerILb0ELb1ELb1ELi128EEEEEEEEEvNT_6ParamsE)
        /*0368*/ 	.word	0x00000008


	//----- nvinfo : EIATTR_REGCOUNT
	.align		4
.L_185:
        /*036c*/ 	.byte	0x04, 0x2f
        /*036e*/ 	.short	(.L_187 - .L_186)
	.align		4
.L_186:
        /*0370*/ 	.word	index@(_ZN7cutlass13device_kernelIN5flash11enable_sm90INS1_16FlashAttnFwdSm90INS1_25CollectiveMainloopFwdSm90ILi2EN4cute5tupleIJNS5_1CILi1EEES8_S8_EEENS6_IJNS7_ILi128EEENS7_ILi80EEENS7_ILi256EEEEEELi256ENS_10bfloat16_tEfNS_4arch4Sm90ELb1ELb0ELb1ELb1ELb1ELb1ELb0ELb1ELb1ELb1ELb1ELb0EEENS1_21CollectiveEpilogueFwdINS6_IJSA_SC_SB_EEES9_SE_SG_Li256ELb1ELb1ELb1ELb0EEENS1_36VarlenDynamicPersistentTileSchedulerILi128ELi80ELi256ELi128ELb1ELb1ELb1ELb1ELb1ELb1EEEEEEEEEvNT_6ParamsE)
        /*0374*/ 	.word	0x000000a8


	//----- nvinfo : EIATTR_FRAME_SIZE
	.align		4
.L_187:
        /*0378*/ 	.byte	0x04, 0x11
        /*037a*/ 	.short	(.L_189 - .L_188)
	.align		4
.L_188:
        /*037c*/ 	.word	index@(_ZN7cutlass13device_kernelIN5flash11enable_sm90INS1_16FlashAttnFwdSm90INS1_25CollectiveMainloopFwdSm90ILi2EN4cute5tupleIJNS5_1CILi1EEES8_S8_EEENS6_IJNS7_ILi128EEENS7_ILi80EEENS7_ILi256EEEEEELi256ENS_10bfloat16_tEfNS_4arch4Sm90ELb1ELb0ELb1ELb1ELb1ELb1ELb0ELb1ELb1ELb1ELb1ELb0EEENS1_21CollectiveEpilogueFwdINS6_IJSA_SC_SB_EEES9_SE_SG_Li256ELb1ELb1ELb1ELb0EEENS1_36VarlenDynamicPersistentTileSchedulerILi128ELi80ELi256ELi128ELb1ELb1ELb1ELb1ELb1ELb1EEEEEEEEEvNT_6ParamsE)
        /*0380*/ 	.word	0x000001d8


	//----- nvinfo : EIATTR_REGCOUNT
	.align		4
.L_189:
        /*0384*/ 	.byte	0x04, 0x2f
        /*0386*/ 	.short	(.L_191 - .L_190)
	.align		4
.L_190:
        /*0388*/ 	.word	index@(_ZN7cutlass13device_kernelIN5flash11enable_sm90INS1_16FlashAttnFwdSm90INS1_25CollectiveMainloopFwdSm90ILi2EN4cute5tupleIJNS5_1CILi1EEES8_S8_EEENS6_IJNS7_ILi128EEENS7_ILi80EEENS7_ILi256EEEEEELi256ENS_10bfloat16_tEfNS_4arch4Sm90ELb1ELb0ELb1ELb1ELb1ELb0ELb0ELb1ELb1ELb1ELb1ELb0EEENS1_21CollectiveEpilogueFwdINS6_IJSA_SC_SB_EEES9_SE_SG_Li256ELb1ELb1ELb1ELb0EEENS1_36VarlenDynamicPersistentTileSchedulerILi128ELi80ELi256ELi128ELb1ELb1ELb1ELb1ELb1ELb1EEEEEEEEEvNT_6ParamsE)
        /*038c*/ 	.word	0x000000a8


	//----- nvinfo : EIATTR_FRAME_SIZE
	.align		4
.L_191:
        /*0390*/ 	.byte	0x04, 0x11
        /*0392*/ 	.short	(.L_193 - .L_192)
	.align		4
.L_192:
        /*0394*/ 	.word	index@(_ZN7cutlass13device_kernelIN5flash11enable_sm90INS1_16FlashAttnFwdSm90INS1_25CollectiveMainloopFwdSm90ILi2EN4cute5tupleIJNS5_1CILi1EEES8_S8_EEENS6_IJNS7_ILi128EEENS7_ILi80EEENS7_ILi256EEEEEELi256ENS_10bfloat16_tEfNS_4arch4Sm90ELb1ELb0ELb1ELb1ELb1ELb0ELb0ELb1ELb1ELb1ELb1ELb0EEENS1_21CollectiveEpilogueFwdINS6_IJSA_SC_SB_EEES9_SE_SG_Li256ELb1ELb1ELb1ELb0EEENS1_36VarlenDynamicPersistentTileSchedulerILi128ELi80ELi256ELi128ELb1ELb1ELb1ELb1ELb1ELb1EEEEEEEEEvNT_6ParamsE)
        /*0398*/ 	.word	0x00000050


	//----- nvinfo : EIATTR_REGCOUNT
	.align		4
.L_193:
        /*039c*/ 	.byte	0x04, 0x2f
        /*039e*/ 	.short	(.L_195 - .L_194)
	.align		4
.L_194:
        /*03a0*/ 	.word	index@(_ZN7cutlass13device_kernelIN5flash11enable_sm90INS1_16FlashAttnFwdSm90INS1_25CollectiveMainloopFwdSm90ILi2EN4cute5tupleIJNS5_1CILi1EEES8_S8_EEENS6_IJNS7_ILi128EEENS7_ILi80EEENS7_ILi256EEEEEELi256ENS_10bfloat16_tEfNS_4arch4Sm90ELb1ELb0ELb1ELb0ELb1ELb0ELb0ELb1ELb1ELb1ELb1ELb0EEENS1_21CollectiveEpilogueFwdINS6_IJSA_SC_SB_EEES9_SE_SG_Li256ELb0ELb1ELb1ELb0EEENS1_19SingleTileSchedulerILb0ELb1ELb1ELi128EEEEEEEEEvNT_6ParamsE)
        /*03a4*/ 	.word	0x000000a8


	//----- nvinfo : EIATTR_FRAME_SIZE
	.align		4
.L_195:
        /*03a8*/ 	.byte	0x04, 0x11
        /*03aa*/ 	.short	(.L_197 - .L_196)
	.align		4
.L_196:
        /*03ac*/ 	.word	index@(_ZN7cutlass13device_kernelIN5flash11enable_sm90INS1_16FlashAttnFwdSm90INS1_25CollectiveMainloopFwdSm90ILi2EN4cute5tupleIJNS5_1CILi1EEES8_S8_EEENS6_IJNS7_ILi128EEENS7_ILi80EEENS7_ILi256EEEEEELi256ENS_10bfloat16_tEfNS_4arch4Sm90ELb1ELb0ELb1ELb0ELb1ELb0ELb0ELb1ELb1ELb1ELb1ELb0EEENS1_21CollectiveEpilogueFwdINS6_IJSA_SC_SB_EEES9_SE_SG_Li256ELb0ELb1ELb1ELb0EEENS1_19SingleTileSchedulerILb0ELb1ELb1ELi128EEEEEEEEEvNT_6ParamsE)
        /*03b0*/ 	.word	0x00000008


	//----- nvinfo : EIATTR_REGCOUNT
	.align		4
.L_197:
        /*03b4*/ 	.byte	0x04, 0x2f
        /*03b6*/ 	.short	(.L_199 - .L_198)
	.align		4
.L_198:
        /*03b8*/ 	.word	index@(_ZN7cutlass13device_kernelIN5flash11enable_sm90INS1_16FlashAttnFwdSm90INS1_25CollectiveMainloopFwdSm90ILi2EN4cute5tupleIJNS5_1CILi1EEES8_S8_EEENS6_IJNS7_ILi128EEENS7_ILi64EEENS7_ILi256EEEEEELi256ENS_10bfloat16_tEfNS_4arch4Sm90ELb0ELb1ELb1ELb1ELb1ELb1ELb0ELb1ELb1ELb1ELb1ELb0EEENS1_21CollectiveEpilogueFwdINS6_IJSA_SC_SB_EEES9_SE_SG_Li256ELb1ELb1ELb1ELb0EEENS1_36VarlenDynamicPersistentTileSchedulerILi128ELi64ELi256ELi128ELb1ELb1ELb1ELb1ELb0ELb1EEEEEEEEEvNT_6ParamsE)
        /*03bc*/ 	.word	0x000000a8


	//----- nvinfo : EIATTR_FRAME_SIZE
	.align		4
.L_199:
        /*03c0*/ 	.byte	0x04, 0x11
        /*03c2*/ 	.short	(.L_201 - .L_200)
	.align		4
.L_200:
        /*03c4*/ 	.word	index@(_ZN7cutlass13device_kernelIN5flash11enable_sm90INS1_16FlashAttnFwdSm90INS1_25CollectiveMainloopFwdSm90ILi2EN4cute5tupleIJNS5_1CILi1EEES8_S8_EEENS6_IJNS7_ILi128EEENS7_ILi64EEENS7_ILi256EEEEEELi256ENS_10bfloat16_tEfNS_4arch4Sm90ELb0ELb1ELb1ELb1ELb1ELb1ELb0ELb1ELb1ELb1ELb1ELb0EEENS1_21CollectiveEpilogueFwdINS6_IJSA_SC_SB_EEES9_SE_SG_Li256ELb1ELb1ELb1ELb0EEENS1_36VarlenDynamicPersistentTileSchedulerILi128ELi64ELi256ELi128ELb1ELb1ELb1ELb1ELb0ELb1EEEEEEEEEvNT_6ParamsE)
        /*03c8*/ 	.word	0x00000108


	//----- nvinfo : EIATTR_REGCOUNT
	.align		4
.L_201:
        /*03cc*/ 	.byte	0x04, 0x2f
        /*03ce*/ 	.short	(.L_203 - .L_202)
	.align		4
.L_202:
        /*03d0*/ 	.word	index@(_ZN7cutlass13device_kernelIN5flash11enable_sm90INS1_16FlashAttnFwdSm90INS1_25CollectiveMainloopFwdSm90ILi2EN4cute5tupleIJNS5_1CILi1EEES8_S8_EEENS6_IJNS7_ILi128EEENS7_ILi64EEENS7_ILi256EEEEEELi256ENS_10bfloat16_tEfNS_4arch4Sm90ELb0ELb1ELb1ELb1ELb1ELb0ELb0ELb1ELb1ELb1ELb1ELb0EEENS1_21CollectiveEpilogueFwdINS6_IJSA_SC_SB_EEES9_SE_SG_Li256ELb1ELb1ELb1ELb0EEENS1_36VarlenDynamicPersistentTileSchedulerILi128ELi64ELi256ELi128ELb1ELb1ELb1ELb1ELb0ELb1EEEEEEEEEvNT_6ParamsE)
        /*03d4*/ 	.word	0x000000a8


	//----- nvinfo : EIATTR_FRAME_SIZE
	.align		4
.L_203:
        /*03d8*/ 	.byte	0x04, 0x11
        /*03da*/ 	.short	(.L_205 - .L_204)
	.align		4
.L_204:
        /*03dc*/ 	.word	index@(_ZN7cutlass13device_kernelIN5flash11enable_sm90INS1_16FlashAttnFwdSm90INS1_25CollectiveMainloopFwdSm90ILi2EN4cute5tupleIJNS5_1CILi1EEES8_S8_EEENS6_IJNS7_ILi128EEENS7_ILi64EEENS7_ILi256EEEEEELi256ENS_10bfloat16_tEfNS_4arch4Sm90ELb0ELb1ELb1ELb1ELb1ELb0ELb0ELb1ELb1ELb1ELb1ELb0EEENS1_21CollectiveEpilogueFwdINS6_IJSA_SC_SB_EEES9_SE_SG_Li256ELb1ELb1ELb1ELb0EEENS1_36VarlenDynamicPersistentTileSchedulerILi128ELi64ELi256ELi128ELb1ELb1ELb1ELb1ELb0ELb1EEEEEEEEEvNT_6ParamsE)
        /*03e0*/ 	.word	0x00000038


	//----- nvinfo : EIATTR_REGCOUNT
	.align		4
.L_205:
        /*03e4*/ 	.byte	0x04, 0x2f
        /*03e6*/ 	.short	(.L_207 - .L_206)
	.align		4
.L_206:
        /*03e8*/ 	.word	index@(_ZN7cutlass13device_kernelIN5flash11enable_sm90INS1_16FlashAttnFwdSm90INS1_25CollectiveMainloopFwdSm90ILi2EN4cute5tupleIJNS5_1CILi1EEES8_S8_EEENS6_IJNS7_ILi128EEENS7_ILi64EEENS7_ILi256EEEEEELi256ENS_10bfloat16_tEfNS_4arch4Sm90ELb0ELb1ELb1ELb0ELb1ELb0ELb0ELb1ELb1ELb1ELb1ELb0EEENS1_21CollectiveEpilogueFwdINS6_IJSA_SC_SB_EEES9_SE_SG_Li256ELb0ELb1ELb1ELb0EEENS1_19SingleTileSchedulerILb0ELb1ELb1ELi128EEEEEEEEEvNT_6ParamsE)
        /*03ec*/ 	.word	0x000000a8


	//----- nvinfo : EIATTR_FRAME_SIZE
	.align		4
.L_207:
        /*03f0*/ 	.byte	0x04, 0x11
        /*03f2*/ 	.short	(.L_209 - .L_208)
	.align		4
.L_208:
        /*03f4*/ 	.word	index@(_ZN7cutlass13device_kernelIN5flash11enable_sm90INS1_16FlashAttnFwdSm90INS1_25CollectiveMainloopFwdSm90ILi2EN4cute5tupleIJNS5_1CILi1EEES8_S8_EEENS6_IJNS7_ILi128EEENS7_ILi64EEENS7_ILi256EEEEEELi256ENS_10bfloat16_tEfNS_4arch4Sm90ELb0ELb1ELb1ELb0ELb1ELb0ELb0ELb1ELb1ELb1ELb1ELb0EEENS1_21CollectiveEpilogueFwdINS6_IJSA_SC_SB_EEES9_SE_SG_Li256ELb0ELb1ELb1ELb0EEENS1_19SingleTileSchedulerILb0ELb1ELb1ELi128EEEEEEEEEvNT_6ParamsE)
        /*03f8*/ 	.word	0x00000008


	//----- nvinfo : EIATTR_REGCOUNT
	.align		4
.L_209:
        /*03fc*/ 	.byte	0x04, 0x2f
        /*03fe*/ 	.short	(.L_211 - .L_210)
	.align		4
.L_210:
        /*0400*/ 	.word	index@(_ZN7cutlass13device_kernelIN5flash11enable_sm90INS1_16FlashAttnFwdSm90INS1_25CollectiveMainloopFwdSm90ILi2EN4cute5tupleIJNS5_1CILi1EEES8_S8_EEENS6_IJNS7_ILi128EEENS7_ILi80EEENS7_ILi256EEEEEELi256ENS_10bfloat16_tEfNS_4arch4Sm90ELb0ELb0ELb1ELb1ELb1ELb1ELb0ELb1ELb1ELb1ELb1ELb0EEENS1_21CollectiveEpilogueFwdINS6_IJSA_SC_SB_EEES9_SE_SG_Li256ELb1ELb1ELb1ELb0EEENS1_36VarlenDynamicPersistentTileSchedulerILi128ELi80ELi256ELi128ELb1ELb1ELb1ELb0ELb1ELb1EEEEEEEEEvNT_6ParamsE)
        /*0404*/ 	.word	0x000000a8


	//----- nvinfo : EIATTR_FRAME_SIZE
	.align		4
.L_211:
        /*0408*/ 	.byte	0x04, 0x11
        /*040a*/ 	.short	(.L_213 - .L_212)
	.align		4
.L_212:
        /*040c*/ 	.word	index@(_ZN7cutlass13device_kernelIN5flash11enable_sm90INS1_16FlashAttnFwdSm90INS1_25CollectiveMainloopFwdSm90ILi2EN4cute5tupleIJNS5_1CILi1EEES8_S8_EEENS6_IJNS7_ILi128EEENS7_ILi80EEENS7_ILi256EEEEEELi256ENS_10bfloat16_tEfNS_4arch4Sm90ELb0ELb0ELb1ELb1ELb1ELb1ELb0ELb1ELb1ELb1ELb1ELb0EEENS1_21CollectiveEpilogueFwdINS6_IJSA_SC_SB_EEES9_SE_SG_Li256ELb1ELb1ELb1ELb0EEENS1_36VarlenDynamicPersistentTileSchedulerILi128ELi80ELi256ELi128ELb1ELb1ELb1ELb0ELb1ELb1EEEEEEEEEvNT_6ParamsE)
        /*0410*/ 	.word	0x000001a0


	//----- nvinfo : EIATTR_REGCOUNT
	.align		4
.L_213:
        /*0414*/ 	.byte	0x04, 0x2f
        /*0416*/ 	.short	(.L_215 - .L_214)
	.align		4
.L_214:
        /*0418*/ 	.word	index@(_ZN7cutlass13device_kernelIN5flash11enable_sm90INS1_16FlashAttnFwdSm90INS1_25CollectiveMainloopFwdSm90ILi2EN4cute5tupleIJNS5_1CILi1EEES8_S8_EEENS6_IJNS7_ILi128EEENS7_ILi80EEENS7_ILi256EEEEEELi256ENS_10bfloat16_tEfNS_4arch4Sm90ELb0ELb0ELb1ELb1ELb1ELb0ELb0ELb1ELb1ELb1ELb1ELb0EEENS1_21CollectiveEpilogueFwdINS6_IJSA_SC_SB_EEES9_SE_SG_Li256ELb1ELb1ELb1ELb0EEENS1_36VarlenDynamicPersistentTileSchedulerILi128ELi80ELi256ELi128ELb1ELb1ELb1ELb0ELb1ELb1EEEEEEEEEvNT_6ParamsE)
        /*041c*/ 	.word	0x000000a8


	//----- nvinfo : EIATTR_FRAME_SIZE
	.align		4
.L_215:
        /*0420*/ 	.byte	0x04, 0x11
        /*0422*/ 	.short	(.L_217 - .L_216)
	.align		4
.L_216:
        /*0424*/ 	.word	index@(_ZN7cutlass13device_kernelIN5flash11enable_sm90INS1_16FlashAttnFwdSm90INS1_25CollectiveMainloopFwdSm90ILi2EN4cute5tupleIJNS5_1CILi1EEES8_S8_EEENS6_IJNS7_ILi128EEENS7_ILi80EEENS7_ILi256EEEEEELi256ENS_10bfloat16_tEfNS_4arch4Sm90ELb0ELb0ELb1ELb1ELb1ELb0ELb0ELb1ELb1ELb1ELb1ELb0EEENS1_21CollectiveEpilogueFwdINS6_IJSA_SC_SB_EEES9_SE_SG_Li256ELb1ELb1ELb1ELb0EEENS1_36VarlenDynamicPersistentTileSchedulerILi128ELi80ELi256ELi128ELb1ELb1ELb1ELb0ELb1ELb1EEEEEEEEEvNT_6ParamsE)
        /*0428*/ 	.word	0x00000058


	//----- nvinfo : EIATTR_REGCOUNT
	.align		4
.L_217:
        /*042c*/ 	.byte	0x04, 0x2f
        /*042e*/ 	.short	(.L_219 - .L_218)
	.align		4
.L_218:
        /*0430*/ 	.word	index@(_ZN7cutlass13device_kernelIN5flash11enable_sm90INS1_16FlashAttnFwdSm90INS1_25CollectiveMainloopFwdSm90ILi2EN4cute5tupleIJNS5_1CILi1EEES8_S8_EEENS6_IJNS7_ILi128EEENS7_ILi80EEENS7_ILi256EEEEEELi256ENS_10bfloat16_tEfNS_4arch4Sm90ELb0ELb0ELb1ELb0ELb1ELb0ELb0ELb1ELb1ELb1ELb1ELb0EEENS1_21CollectiveEpilogueFwdINS6_IJSA_SC_SB_EEES9_SE_SG_Li256ELb0ELb1ELb1ELb0EEENS1_19SingleTileSchedulerILb0ELb1ELb1ELi128EEEEEEEEEvNT_6ParamsE)
        /*0434*/ 	.word	0x000000a8


	//----- nvinfo : EIATTR_FRAME_SIZE
	.align		4
.L_219:
        /*0438*/ 	.byte	0x04, 0x11
        /*043a*/ 	.short	(.L_221 - .L_220)
	.align		4
.L_220:
        /*043c*/ 	.word	index@(_ZN7cutlass13device_kernelIN5flash11enable_sm90INS1_16FlashAttnFwdSm90INS1_25CollectiveMainloopFwdSm90ILi2EN4cute5tupleIJNS5_1CILi1EEES8_S8_EEENS6_IJNS7_ILi128EEENS7_ILi80EEENS7_ILi256EEEEEELi256ENS_10bfloat16_tEfNS_4arch4Sm90ELb0ELb0ELb1ELb0ELb1ELb0ELb0ELb1ELb1ELb1ELb1ELb0EEENS1_21CollectiveEpilogueFwdINS6_IJSA_SC_SB_EEES9_SE_SG_Li256ELb0ELb1ELb1ELb0EEENS1_19SingleTileSchedulerILb0ELb1ELb1ELi128EEEEEEEEEvNT_6ParamsE)
        /*0440*/ 	.word	0x00000008


	//----- nvinfo : EIATTR_MIN_STACK_SIZE
	.align		4
.L_221:
        /*0444*/ 	.byte	0x04, 0x12
        /*0446*/ 	.short	(.L_223 - .L_222)
	.align		4
.L_222:
        /*0448*/ 	.word	index@(_ZN7cutlass13device_kernelIN5flash11enable_sm90INS1_16FlashAttnFwdSm90INS1_25CollectiveMainloopFwdSm90ILi2EN4cute5tupleIJNS5_1CILi1EEES8_S8_EEENS6_IJNS7_ILi128EEENS7_ILi80EEENS7_ILi256EEEEEELi256ENS_10bfloat16_tEfNS_4arch4Sm90ELb0ELb0ELb1ELb0ELb1ELb0ELb0ELb1ELb1ELb1ELb1ELb0EEENS1_21CollectiveEpilogueFwdINS6_IJSA_SC_SB_EEES9_SE_SG_Li256ELb0ELb1ELb1ELb0EEENS1_19SingleTileSchedulerILb0ELb1ELb1ELi128EEEEEEEEEvNT_6ParamsE)
        /*044c*/ 	.word	0x00000008


	//----- nvinfo : EIATTR_MIN_STACK_SIZE
	.align		4
.L_223:
        /*0450*/ 	.byte	0x04, 0x12
        /*0452*/ 	.short	(.L_225 - .L_224)
	.align		4
.L_224:
        /*0454*/ 	.word	index@(_ZN7cutlass13device_kernelIN5flash11enable_sm90INS1_16FlashAttnFwdSm90INS1_25CollectiveMainloopFwdSm90ILi2EN4cute5tupleIJNS5_1CILi1EEES8_S8_EEENS6_IJNS7_ILi128EEENS7_ILi80EEENS7_ILi256EEEEEELi256ENS_10bfloat16_tEfNS_4arch4Sm90ELb0ELb0ELb1ELb1ELb1ELb0ELb0ELb1ELb1ELb1ELb1ELb0EEENS1_21CollectiveEpilogueFwdINS6_IJSA_SC_SB_EEES9_SE_SG_Li256ELb1ELb1ELb1ELb0EEENS1_36VarlenDynamicPersistentTileSchedulerILi128ELi80ELi256ELi128ELb1ELb1ELb1ELb0ELb1ELb1EEEEEEEEEvNT_6ParamsE)
        /*0458*/ 	.word	0x00000058


	//----- nvinfo : EIATTR_MIN_STACK_SIZE
	.align		4
.L_225:
        /*045c*/ 	.byte	0x04, 0x12
        /*045e*/ 	.short	(.L_227 - .L_226)
	.align		4
.L_226:
        /*0460*/ 	.word	index@(_ZN7cutlass13device_kernelIN5flash11enable_sm90INS1_16FlashAttnFwdSm90INS1_25CollectiveMainloopFwdSm90ILi2EN4cute5tupleIJNS5_1CILi1EEES8_S8_EEENS6_IJNS7_ILi128EEENS7_ILi80EEENS7_ILi256EEEEEELi256ENS_10bfloat16_tEfNS_4arch4Sm90ELb0ELb0ELb1ELb1ELb1ELb1ELb0ELb1ELb1ELb1ELb1ELb0EEENS1_21CollectiveEpilogueFwdINS6_IJSA_SC_SB_EEES9_SE_SG_Li256ELb1ELb1ELb1ELb0EEENS1_36VarlenDynamicPersistentTileSchedulerILi128ELi80ELi256ELi128ELb1ELb1ELb1ELb0ELb1ELb1EEEEEEEEEvNT_6ParamsE)
        /*0464*/ 	.word	0x000001a0


	//----- nvinfo : EIATTR_MIN_STACK_SIZE
	.align		4
.L_227:
        /*0468*/ 	.byte	0x04, 0x12
        /*046a*/ 	.short	(.L_229 - .L_228)
	.align		4
.L_228:
        /*046c*/ 	.word	index@(_ZN7cutlass13device_kernelIN5flash11enable_sm90INS1_16FlashAttnFwdSm90INS1_25CollectiveMainloopFwdSm90ILi2EN4cute5tupleIJNS5_1CILi1EEES8_S8_EEENS6_IJNS7_ILi128EEENS7_ILi64EEENS7_ILi256EEEEEELi256ENS_10bfloat16_tEfNS_4arch4Sm90ELb0ELb1ELb1ELb0ELb1ELb0ELb0ELb1ELb1ELb1ELb1ELb0EEENS1_21CollectiveEpilogueFwdINS6_IJSA_SC_SB_EEES9_SE_SG_Li256ELb0ELb1ELb1ELb0EEENS1_19SingleTileSchedulerILb0ELb1ELb1ELi128EEEEEEEEEvNT_6ParamsE)
        /*0470*/ 	.word	0x00000008


	//----- nvinfo : EIATTR_MIN_STACK_SIZE
	.align		4
.L_229:
        /*0474*/ 	.byte	0x04, 0x12
        /*0476*/ 	.short	(.L_231 - .L_230)
	.align		4
.L_230:
        /*0478*/ 	.word	index@(_ZN7cutlass13device_kernelIN5flash11enable_sm90INS1_16FlashAttnFwdSm90INS1_25CollectiveMainloopFwdSm90ILi2EN4cute5tupleIJNS5_1CILi1EEES8_S8_EEENS6_IJNS7_ILi128EEENS7_ILi64EEENS7_ILi256EEEEEELi256ENS_10bfloat16_tEfNS_4arch4Sm90ELb0ELb1ELb1ELb1ELb1ELb0ELb0ELb1ELb1ELb1ELb1ELb0EEENS1_21CollectiveEpilogueFwdINS6_IJSA_SC_SB_EEES9_SE_SG_Li256ELb1ELb1ELb1ELb0EEENS1_36VarlenDynamicPersistentTileSchedulerILi128ELi64ELi256ELi128ELb1ELb1ELb1ELb1ELb0ELb1EEEEEEEEEvNT_6ParamsE)
        /*047c*/ 	.word	0x00000038


	//----- nvinfo : EIATTR_MIN_STACK_SIZE
	.align		4
.L_231:
        /*0480*/ 	.byte	0x04, 0x12
        /*0482*/ 	.short	(.L_233 - .L_232)
	.align		4
.L_232:
        /*0484*/ 	.word	index@(_ZN7cutlass13device_kernelIN5flash11enable_sm90INS1_16FlashAttnFwdSm90INS1_25CollectiveMainloopFwdSm90ILi2EN4cute5tupleIJNS5_1CILi1EEES8_S8_EEENS6_IJNS7_ILi128EEENS7_ILi64EEENS7_ILi256EEEEEELi256ENS_10bfloat16_tEfNS_4arch4Sm90ELb0ELb1ELb1ELb1ELb1ELb1ELb0ELb1ELb1ELb1ELb1ELb0EEENS1_21CollectiveEpilogueFwdINS6_IJSA_SC_SB_EEES9_SE_SG_Li256ELb1ELb1ELb1ELb0EEENS1_36VarlenDynamicPersistentTileSchedulerILi128ELi64ELi256ELi128ELb1ELb1ELb1ELb1ELb0ELb1EEEEEEEEEvNT_6ParamsE)
        /*0488*/ 	.word	0x00000108


	//----- nvinfo : EIATTR_MIN_STACK_SIZE
	.align		4
.L_233:
        /*048c*/ 	.byte	0x04, 0x12
        /*048e*/ 	.short	(.L_235 - .L_234)
	.align		4
.L_234:
        /*0490*/ 	.word	index@(_ZN7cutlass13device_kernelIN5flash11enable_sm90INS1_16FlashAttnFwdSm90INS1_25CollectiveMainloopFwdSm90ILi2EN4cute5tupleIJNS5_1CILi1EEES8_S8_EEENS6_IJNS7_ILi128EEENS7_ILi80EEENS7_ILi256EEEEEELi256ENS_10bfloat16_tEfNS_4arch4Sm90ELb1ELb0ELb1ELb0ELb1ELb0ELb0ELb1ELb1ELb1ELb1ELb0EEENS1_21CollectiveEpilogueFwdINS6_IJSA_SC_SB_EEES9_SE_SG_Li256ELb0ELb1ELb1ELb0EEENS1_19SingleTileSchedulerILb0ELb1ELb1ELi128EEEEEEEEEvNT_6ParamsE)
        /*0494*/ 	.word	0x00000008


	//----- nvinfo : EIATTR_MIN_STACK_SIZE
	.align		4
.L_235:
        /*0498*/ 	.byte	0x04, 0x12
        /*049a*/ 	.short	(.L_237 - .L_236)
	.align		4
.L_236:
        /*049c*/ 	.word	index@(_ZN7cutlass13device_kernelIN5flash11enable_sm90INS1_16FlashAttnFwdSm90INS1_25CollectiveMainloopFwdSm90ILi2EN4cute5tupleIJNS5_1CILi1EEES8_S8_EEENS6_IJNS7_ILi128EEENS7_ILi80EEENS7_ILi256EEEEEELi256ENS_10bfloat16_tEfNS_4arch4Sm90ELb1ELb0ELb1ELb1ELb1ELb0ELb0ELb1ELb1ELb1ELb1ELb0EEENS1_21CollectiveEpilogueFwdINS6_IJSA_SC_SB_EEES9_SE_SG_Li256ELb1ELb1ELb1ELb0EEENS1_36VarlenDynamicPersistentTileSchedulerILi128ELi80ELi256ELi128ELb1ELb1ELb1ELb1ELb1ELb1EEEEEEEEEvNT_6ParamsE)
        /*04a0*/ 	.word	0x00000050


	//----- nvinfo : EIATTR_MIN_STACK_SIZE
	.align		4
.L_237:
        /*04a4*/ 	.byte	0x04, 0x12
        /*04a6*/ 	.short	(.L_239 - .L_238)
	.align		4
.L_238:
        /*04a8*/ 	.word	index@(_ZN7cutlass13device_kernelIN5flash11enable_sm90INS1_16FlashAttnFwdSm90INS1_25CollectiveMainloopFwdSm90ILi2EN4cute5tupleIJNS5_1CILi1EEES8_S8_EEENS6_IJNS7_ILi128EEENS7_ILi80EEENS7_ILi256EEEEEELi256ENS_10bfloat16_tEfNS_4arch4Sm90ELb1ELb0ELb1ELb1ELb1ELb1ELb0ELb1ELb1ELb1ELb1ELb0EEENS1_21CollectiveEpilogueFwdINS6_IJSA_SC_SB_EEES9_SE_SG_Li256ELb1ELb1ELb1ELb0EEENS1_36VarlenDynamicPersistentTileSchedulerILi128ELi80ELi256ELi128ELb1ELb1ELb1ELb1ELb1ELb1EEEEEEEEEvNT_6ParamsE)
        /*04ac*/ 	.word	0x000001d8


	//----- nvinfo : EIATTR_MIN_STACK_SIZE
	.align		4
.L_239:
        /*04b0*/ 	.byte	0x04, 0x12
        /*04b2*/ 	.short	(.L_241 - .L_240)
	.align		4
.L_240:
        /*04b4*/ 	.word	index@(_ZN7cutlass13device_kernelIN5flash11enable_sm90INS1_16FlashAttnFwdSm90INS1_25CollectiveMainloopFwdSm90ILi2EN4cute5tupleIJNS5_1CILi1EEES8_S8_EEENS6_IJNS7_ILi128EEENS7_ILi96EEENS7_ILi192EEEEEELi192ENS_10bfloat16_tEfNS_4arch4Sm90ELb0ELb0ELb1ELb0ELb1ELb0ELb0ELb1ELb1ELb1ELb1ELb0EEENS1_21CollectiveEpilogueFwdINS6_IJSA_SC_SB_EEES9_SE_SG_Li256ELb0ELb1ELb1ELb0EEENS1_19SingleTileSchedulerILb0ELb1ELb1ELi128EEEEEEEEEvNT_6ParamsE)
        /*04b8*/ 	.word	0x00000008


	//----- nvinfo : EIATTR_MIN_STACK_SIZE
	.align		4
.L_241:
        /*04bc*/ 	.byte	0x04, 0x12
        /*04be*/ 	.short	(.L_243 - .L_242)
	.align		4
.L_242:
        /*04c0*/ 	.word	index@(_ZN7cutlass13device_kernelIN5flash11enable_sm90INS1_16FlashAttnFwdSm90INS1_25CollectiveMainloopFwdSm90ILi2EN4cute5tupleIJNS5_1CILi1EEES8_S8_EEENS6_IJNS7_ILi128EEENS7_ILi96EEENS7_ILi192EEEEEELi192ENS_10bfloat16_tEfNS_4arch4Sm90ELb0ELb0ELb1ELb1ELb1ELb0ELb0ELb1ELb1ELb1ELb1ELb0EEENS1_21CollectiveEpilogueFwdINS6_IJSA_SC_SB_EEES9_SE_SG_Li256ELb1ELb1ELb1ELb0EEENS1_36VarlenDynamicPersistentTileSchedulerILi128ELi96ELi256ELi128ELb1ELb1ELb1ELb0ELb1ELb1EEEEEEEEEvNT_6ParamsE)
        /*04c4*/ 	.word	0x00000030


	//----- nvinfo : EIATTR_MIN_STACK_SIZE
	.align		4
.L_243:
        /*04c8*/ 	.byte	0x04, 0x12
        /*04ca*/ 	.short	(.L_245 - .L_244)
	.align		4
.L_244:
        /*04cc*/ 	.word	index@(_ZN7cutlass13device_kernelIN5flash11enable_sm90INS1_16FlashAttnFwdSm90INS1_25CollectiveMainloopFwdSm90ILi2EN4cute5tupleIJNS5_1CILi1EEES8_S8_EEENS6_IJNS7_ILi128EEENS7_ILi96EEENS7_ILi192EEEEEELi192ENS_10bfloat16_tEfNS_4arch4Sm90ELb0ELb0ELb1ELb1ELb1ELb1ELb0ELb1ELb1ELb1ELb1ELb0EEENS1_21CollectiveEpilogueFwdINS6_IJSA_SC_SB_EEES9_SE_SG_Li256ELb1ELb1ELb1ELb0EEENS1_36VarlenDynamicPersistentTileSchedulerILi128ELi96ELi256ELi128ELb1ELb1ELb1ELb0ELb1ELb1EEEEEEEEEvNT_6ParamsE)
        /*04d0*/ 	.word	0x00000130


	//----- nvinfo : EIATTR_MIN_STACK_SIZE
	.align		4
.L_245:
        /*04d4*/ 	.byte	0x04, 0x12
        /*04d6*/ 	.short	(.L_247 - .L_246)
	.align		4
.L_246:
        /*04d8*/ 	.word	index@(_ZN7cutlass13device_kernelIN5flash11enable_sm90INS1_16FlashAttnFwdSm90INS1_25CollectiveMainloopFwdSm90ILi2EN4cute5tupleIJNS5_1CILi1EEES8_S8_EEENS6_IJNS7_ILi128EEENS7_ILi96EEENS7_ILi192EEEEEELi192ENS_10bfloat16_tEfNS_4arch4Sm90ELb0ELb1ELb1ELb0ELb1ELb0ELb0ELb1ELb1ELb1ELb1ELb0EEENS1_21CollectiveEpilogueFwdINS6_IJSA_SC_SB_EEES9_SE_SG_Li256ELb0ELb1ELb1ELb0EEENS1_19SingleTileSchedulerILb0ELb1ELb1ELi128EEEEEEEEEvNT_6ParamsE)
        /*04dc*/ 	.word	0x00000008


	//----- nvinfo : EIATTR_MIN_STACK_SIZE
	.align		4
.L_247:
        /*04e0*/ 	.byte	0x04, 0x12
        /*04e2*/ 	.short	(.L_249 - .L_248)
	.align		4
.L_248:
        /*04e4*/ 	.word	index@(_ZN7cutlass13device_kernelIN5flash11enable_sm90INS1_16FlashAttnFwdSm90INS1_25CollectiveMainloopFwdSm90ILi2EN4cute5tupleIJNS5_1CILi1EEES8_S8_EEENS6_IJNS7_ILi128EEENS7_ILi96EEENS7_ILi192EEEEEELi192ENS_10bfloat16_tEfNS_4arch4Sm90ELb0ELb1ELb1ELb1ELb1ELb0ELb0ELb1ELb1ELb1ELb1ELb0EEENS1_21CollectiveEpilogueFwdINS6_IJSA_SC_SB_EEES9_SE_SG_Li256ELb1ELb1ELb1ELb0EEENS1_36VarlenDynamicPersistentTileSchedulerILi128ELi96ELi256ELi128ELb1ELb1ELb1ELb1ELb0ELb1EEEEEEEEEvNT_6ParamsE)
        /*04e8*/ 	.word	0x00000028


	//----- nvinfo : EIATTR_MIN_STACK_SIZE
	.align		4
.L_249:
        /*04ec*/ 	.byte	0x04, 0x12
        /*04ee*/ 	.short	(.L_251 - .L_250)
	.align		4
.L_250:
        /*04f0*/ 	.word	index@(_ZN7cutlass13device_kernelIN5flash11enable_sm90INS1_16FlashAttnFwdSm90INS1_25CollectiveMainloopFwdSm90ILi2EN4cute5tupleIJNS5_1CILi1EEES8_S8_EEENS6_IJNS7_ILi128EEENS7_ILi96EEENS7_ILi192EEEEEELi192ENS_10bfloat16_tEfNS_4arch4Sm90ELb0ELb1ELb1ELb1ELb1ELb1ELb0ELb1ELb1ELb1ELb1ELb0EEENS1_21CollectiveEpilogueFwdINS6_IJSA_SC_SB_EEES9_SE_SG_Li256ELb1ELb1ELb1ELb0EEENS1_36VarlenDynamicPersistentTileSchedulerILi128ELi96ELi256ELi128ELb1ELb1ELb1ELb1ELb0ELb1EEEEEEEEEvNT_6ParamsE)
        /*04f4*/ 	.word	0x000002f0


	//----- nvinfo : EIATTR_MIN_STACK_SIZE
	.align		4
.L_251:
        /*04f8*/ 	.byte	0x04, 0x12
        /*04fa*/ 	.short	(.L_253 - .L_252)
	.align		4
.L_252:
        /*04fc*/ 	.word	index@(_ZN7cutlass13device_kernelIN5flash11enable_sm90INS1_16FlashAttnFwdSm90INS1_25CollectiveMainloopFwdSm90ILi2EN4cute5tupleIJNS5_1CILi1EEES8_S8_EEENS6_IJNS7_ILi128EEENS7_ILi96EEENS7_ILi192EEEEEELi192ENS_10bfloat16_tEfNS_4arch4Sm90ELb1ELb0ELb1ELb0ELb1ELb0ELb0ELb1ELb1ELb1ELb1ELb0EEENS1_21CollectiveEpilogueFwdINS6_IJSA_SC_SB_EEES9_SE_SG_Li256ELb0ELb1ELb1ELb0EEENS1_19SingleTileSchedulerILb0ELb1ELb1ELi128EEEEEEEEEvNT_6ParamsE)
        /*0500*/ 	.word	0x00000008


	//----- nvinfo : EIATTR_MIN_STACK_SIZE
	.align		4
.L_253:
        /*0504*/ 	.byte	0x04, 0x12
        /*0506*/ 	.short	(.L_255 - .L_254)
	.align		4
.L_254:
        /*0508*/ 	.word	index@(_ZN7cutlass13device_kernelIN5flash11enable_sm90INS1_16FlashAttnFwdSm90INS1_25CollectiveMainloopFwdSm90ILi2EN4cute5tupleIJNS5_1CILi1EEES8_S8_EEENS6_IJNS7_ILi128EEENS7_ILi96EEENS7_ILi192EEEEEELi192ENS_10bfloat16_tEfNS_4arch4Sm90ELb1ELb0ELb1ELb1ELb1ELb0ELb0ELb1ELb1ELb1ELb1ELb0EEENS1_21CollectiveEpilogueFwdINS6_IJSA_SC_SB_EEES9_SE_SG_Li256ELb1ELb1ELb1ELb0EEENS1_36VarlenDynamicPersistentTileSchedulerILi128ELi96ELi256ELi128ELb1ELb1ELb1ELb1ELb1ELb1EEEEEEEEEvNT_6ParamsE)
        /*050c*/ 	.word	0x00000030


	//----- nvinfo : EIATTR_MIN_STACK_SIZE
	.align		4
.L_255:
        /*0510*/ 	.byte	0x04, 0x12
        /*0512*/ 	.short	(.L_257 - .L_256)
	.align		4
.L_256:
        /*0514*/ 	.word	index@(_ZN7cutlass13device_kernelIN5flash11enable_sm90INS1_16FlashAttnFwdSm90INS1_25CollectiveMainloopFwdSm90ILi2EN4cute5tupleIJNS5_1CILi1EEES8_S8_EEENS6_IJNS7_ILi128EEENS7_ILi96EEENS7_ILi192EEEEEELi192ENS_10bfloat16_tEfNS_4arch4Sm90ELb1ELb0ELb1ELb1ELb1ELb1ELb0ELb1ELb1ELb1ELb1ELb0EEENS1_21CollectiveEpilogueFwdINS6_IJSA_SC_SB_EEES9_SE_SG_Li256ELb1ELb1ELb1ELb0EEENS1_36VarlenDynamicPersistentTileSchedulerILi128ELi96ELi256ELi128ELb1ELb1ELb1ELb1ELb1ELb1EEEEEEEEEvNT_6ParamsE)
        /*0518*/ 	.word	0x00000080


	//----- nvinfo : EIATTR_MIN_STACK_SIZE
	.align		4
.L_257:
        /*051c*/ 	.byte	0x04, 0x12
        /*051e*/ 	.short	(.L_259 - .L_258)
	.align		4
.L_258:
        /*0520*/ 	.word	index@(_ZN7cutlass13device_kernelIN5flash11enable_sm90INS1_16FlashAttnFwdSm90INS1_25CollectiveMainloopFwdSm90ILi2EN4cute5tupleIJNS5_1CILi1EEES8_S8_EEENS6_IJNS7_ILi128EEESA_SA_EEELi128ENS_10bfloat16_tEfNS_4arch4Sm90ELb0ELb0ELb1ELb0ELb1ELb0ELb0ELb1ELb1ELb1ELb1ELb0EEENS1_21CollectiveEpilogueFwdISB_S9_SC_SE_Li256ELb0ELb1ELb1ELb0EEENS1_19SingleTileSchedulerILb0ELb1ELb1ELi128EEEEEEEEEvNT_6ParamsE)
        /*0524*/ 	.word	0x00000000


	//----- nvinfo : EIATTR_MIN_STACK_SIZE
	.align		4
.L_259:
        /*0528*/ 	.byte	0x04, 0x12
        /*052a*/ 	.short	(.L_261 - .L_260)
	.align		4
.L_260:
        /*052c*/ 	.word	index@(_ZN7cutlass13device_kernelIN5flash11enable_sm90INS1_16FlashAttnFwdSm90INS1_25CollectiveMainloopFwdSm90ILi2EN4cute5tupleIJNS5_1CILi1EEES8_S8_EEENS6_IJNS7_ILi128EEESA_SA_EEELi128ENS_10bfloat16_tEfNS_4arch4Sm90ELb0ELb0ELb1ELb1ELb1ELb0ELb0ELb1ELb1ELb1ELb1ELb0EEENS1_21CollectiveEpilogueFwdISB_S9_SC_SE_Li256ELb1ELb1ELb1ELb0EEENS1_36VarlenDynamicPersistentTileSchedulerILi128ELi128ELi256ELi128ELb1ELb1ELb1ELb0ELb1ELb1EEEEEEEEEvNT_6ParamsE)
        /*0530*/ 	.word	0x00000028


	//----- nvinfo : EIATTR_MIN_STACK_SIZE
	.align		4
.L_261:
        /*0534*/ 	.byte	0x04, 0x12
        /*0536*/ 	.short	(.L_263 - .L_262)
	.align		4
.L_262:
        /*0538*/ 	.word	index@(_ZN7cutlass13device_kernelIN5flash11enable_sm90INS1_16FlashAttnFwdSm90INS1_25CollectiveMainloopFwdSm90ILi2EN4cute5tupleIJNS5_1CILi1EEES8_S8_EEENS6_IJNS7_ILi128EEESA_SA_EEELi128ENS_10bfloat16_tEfNS_4arch4Sm90ELb0ELb0ELb1ELb1ELb1ELb1ELb0ELb1ELb1ELb1ELb1ELb0EEENS1_21CollectiveEpilogueFwdISB_S9_SC_SE_Li256ELb1ELb1ELb1ELb0EEENS1_36VarlenDynamicPersistentTileSchedulerILi128ELi128ELi256ELi128ELb1ELb1ELb1ELb0ELb1ELb1EEEEEEEEEvNT_6ParamsE)
        /*053c*/ 	.word	0x00000028


	//----- nvinfo : EIATTR_MIN_STACK_SIZE
	.align		4
.L_263:
        /*0540*/ 	.byte	0x04, 0x12
        /*0542*/ 	.short	(.L_265 - .L_264)
	.align		4
.L_264:
        /*0544*/ 	.word	index@(_ZN7cutlass13device_kernelIN5flash11enable_sm90INS1_16FlashAttnFwdSm90INS1_25CollectiveMainloopFwdSm90ILi2EN4cute5tupleIJNS5_1CILi1EEES8_S8_EEENS6_IJNS7_ILi128EEESA_SA_EEELi128ENS_10bfloat16_tEfNS_4arch4Sm90ELb0ELb1ELb1ELb0ELb1ELb0ELb0ELb1ELb1ELb1ELb1ELb0EEENS1_21CollectiveEpilogueFwdISB_S9_SC_SE_Li256ELb0ELb1ELb1ELb0EEENS1_19SingleTileSchedulerILb0ELb1ELb1ELi128EEEEEEEEEvNT_6ParamsE)
        /*0548*/ 	.word	0x00000000


	//----- nvinfo : EIATTR_MIN_STACK_SIZE
	.align		4
.L_265:
        /*054c*/ 	.byte	0x04, 0x12
        /*054e*/ 	.short	(.L_267 - .L_266)
	.align		4
.L_266:
        /*0550*/ 	.word	index@(_ZN7cutlass13device_kernelIN5flash11enable_sm90INS1_16FlashAttnFwdSm90INS1_25CollectiveMainloopFwdSm90ILi2EN4cute5tupleIJNS5_1CILi1EEES8_S8_EEENS6_IJNS7_ILi128EEESA_SA_EEELi128ENS_10bfloat16_tEfNS_4arch4Sm90ELb0ELb1ELb1ELb1ELb1ELb0ELb0ELb1ELb1ELb1ELb1ELb0EEENS1_21CollectiveEpilogueFwdISB_S9_SC_SE_Li256ELb1ELb1ELb1ELb0EEENS1_36VarlenDynamicPersistentTileSchedulerILi128ELi128ELi256ELi128ELb1ELb1ELb1ELb1ELb0ELb1EEEEEEEEEvNT_6ParamsE)
        /*0554*/ 	.word	0x00000020


	//----- nvinfo : EIATTR_MIN_STACK_SIZE
	.align		4
.L_267:
        /*0558*/ 	.byte	0x04, 0x12
        /*055a*/ 	.short	(.L_269 - .L_268)
	.align		4
.L_268:
        /*055c*/ 	.word	index@(_ZN7cutlass13device_kernelIN5flash11enable_sm90INS1_16FlashAttnFwdSm90INS1_25CollectiveMainloopFwdSm90ILi2EN4cute5tupleIJNS5_1CILi1EEES8_S8_EEENS6_IJNS7_ILi128EEESA_SA_EEELi128ENS_10bfloat16_tEfNS_4arch4Sm90ELb0ELb1ELb1ELb1ELb1ELb1ELb0ELb1ELb1ELb1ELb1ELb0EEENS1_21CollectiveEpilogueFwdISB_S9_SC_SE_Li256ELb1ELb1ELb1ELb0EEENS1_36VarlenDynamicPersistentTileSchedulerILi128ELi128ELi256ELi128ELb1ELb1ELb1ELb1ELb0ELb1EEEEEEEEEvNT_6ParamsE)
        /*0560*/ 	.word	0x00000040


	//----- nvinfo : EIATTR_MIN_STACK_SIZE
	.align		4
.L_269:
        /*0564*/ 	.byte	0x04, 0x12
        /*0566*/ 	.short	(.L_271 - .L_270)
	.align		4
.L_270:
        /*0568*/ 	.word	index@(_ZN7cutlass13device_kernelIN5flash11enable_sm90INS1_16FlashAttnFwdSm90INS1_25CollectiveMainloopFwdSm90ILi2EN4cute5tupleIJNS5_1CILi1EEES8_S8_EEENS6_IJNS7_ILi128EEESA_SA_EEELi128ENS_10bfloat16_tEfNS_4arch4Sm90ELb1ELb0ELb1ELb0ELb1ELb0ELb0ELb1ELb1ELb1ELb1ELb0EEENS1_21CollectiveEpilogueFwdISB_S9_SC_SE_Li256ELb0ELb1ELb1ELb0EEENS1_19SingleTileSchedulerILb0ELb1ELb1ELi128EEEEEEEEEvNT_6ParamsE)
        /*056c*/ 	.word	0x00000000


	//----- nvinfo : EIATTR_MIN_STACK_SIZE
	.align		4
.L_271:
        /*0570*/ 	.byte	0x04, 0x12
        /*0572*/ 	.short	(.L_273 - .L_272)
	.align		4
.L_272:
        /*0574*/ 	.word	index@(_ZN7cutlass13device_kernelIN5flash11enable_sm90INS1_16FlashAttnFwdSm90INS1_25CollectiveMainloopFwdSm90ILi2EN4cute5tupleIJNS5_1CILi1EEES8_S8_EEENS6_IJNS7_ILi128EEESA_SA_EEELi128ENS_10bfloat16_tEfNS_4arch4Sm90ELb1ELb0ELb1ELb1ELb1ELb0ELb0ELb1ELb1ELb1ELb1ELb0EEENS1_21CollectiveEpilogueFwdISB_S9_SC_SE_Li256ELb1ELb1ELb1ELb0EEENS1_36VarlenDynamicPersistentTileSchedulerILi128ELi128ELi256ELi128ELb1ELb1ELb1ELb1ELb1ELb1EEEEEEEEEvNT_6ParamsE)
        /*0578*/ 	.word	0x00000028


	//----- nvinfo : EIATTR_MIN_STACK_SIZE
	.align		4
.L_273:
        /*057c*/ 	.byte	0x04, 0x12
        /*057e*/ 	.short	(.L_275 - .L_274)
	.align		4
.L_274:
        /*0580*/ 	.word	index@(_ZN7cutlass13device_kernelIN5flash11enable_sm90INS1_16FlashAttnFwdSm90INS1_25CollectiveMainloopFwdSm90ILi2EN4cute5tupleIJNS5_1CILi1EEES8_S8_EEENS6_IJNS7_ILi128EEESA_SA_EEELi128ENS_10bfloat16_tEfNS_4arch4Sm90ELb1ELb0ELb1ELb1ELb1ELb1ELb0ELb1ELb1ELb1ELb1ELb0EEENS1_21CollectiveEpilogueFwdISB_S9_SC_SE_Li256ELb1ELb1ELb1ELb0EEENS1_36VarlenDynamicPersistentTileSchedulerILi128ELi128ELi256ELi128ELb1ELb1ELb1ELb1ELb1ELb1EEEEEEEEEvNT_6ParamsE)
        /*0584*/ 	.word	0x00000028


	//----- nvinfo : EIATTR_MIN_STACK_SIZE
	.align		4
.L_275:
        /*0588*/ 	.byte	0x04, 0x12
        /*058a*/ 	.short	(.L_277 - .L_276)
	.align		4
.L_276:
        /*058c*/ 	.word	index@(_ZN7cutlass13device_kernelIN5flash11enable_sm90INS1_16FlashAttnFwdSm90INS1_25CollectiveMainloopFwdSm90ILi2EN4cute5tupleIJNS5_1CILi1EEES8_S8_EEENS6_IJNS7_ILi192EEENS7_ILi128EEENS7_ILi96EEEEEELi96ENS_10bfloat16_tEfNS_4arch4Sm90ELb0ELb0ELb1ELb0ELb1ELb0ELb0ELb0ELb1ELb1ELb1ELb0EEENS1_21CollectiveEpilogueFwdINS6_IJSA_SC_SB_EEES9_SE_SG_Li384ELb0ELb1ELb1ELb0EEENS1_19SingleTileSchedulerILb0ELb1ELb1ELi192EEEEEEEEEvNT_6ParamsE)
        /*0590*/ 	.word	0x00000008


	//----- nvinfo : EIATTR_MIN_STACK_SIZE
	.align		4
.L_277:
        /*0594*/ 	.byte	0x04, 0x12
        /*0596*/ 	.short	(.L_279 - .L_278)
	.align		4
.L_278:
        /*0598*/ 	.word	index@(_ZN7cutlass13device_kernelIN5flash11enable_sm90INS1_16FlashAttnFwdSm90INS1_25CollectiveMainloopFwdSm90ILi2EN4cute5tupleIJNS5_1CILi1EEES8_S8_EEENS6_IJNS7_ILi192EEENS7_ILi128EEENS7_ILi96EEEEEELi96ENS_10bfloat16_tEfNS_4arch4Sm90ELb0ELb0ELb1ELb1ELb1ELb0ELb0ELb0ELb1ELb1ELb1ELb0EEENS1_21CollectiveEpilogueFwdINS6_IJSA_SC_SB_EEES9_SE_SG_Li384ELb1ELb1ELb1ELb0EEENS1_36VarlenDynamicPersistentTileSchedulerILi192ELi128ELi384ELi128ELb1ELb1ELb1ELb0ELb1ELb1EEEEEEEEEvNT_6ParamsE)
        /*059c*/ 	.word	0x00000050


	//----- nvinfo : EIATTR_MIN_STACK_SIZE
	.align		4
.L_279:
        /*05a0*/ 	.byte	0x04, 0x12
        /*05a2*/ 	.short	(.L_281 - .L_280)
	.align		4
.L_280:
        /*05a4*/ 	.word	index@(_ZN7cutlass13device_kernelIN5flash11enable_sm90INS1_16FlashAttnFwdSm90INS1_25CollectiveMainloopFwdSm90ILi2EN4cute5tupleIJNS5_1CILi1EEES8_S8_EEENS6_IJNS7_ILi192EEENS7_ILi128EEENS7_ILi96EEEEEELi96ENS_10bfloat16_tEfNS_4arch4Sm90ELb0ELb0ELb1ELb1ELb1ELb1ELb0ELb0ELb1ELb1ELb1ELb0EEENS1_21CollectiveEpilogueFwdINS6_IJSA_SC_SB_EEES9_SE_SG_Li384ELb1ELb1ELb1ELb0EEENS1_36VarlenDynamicPersistentTileSchedulerILi192ELi128ELi384ELi128ELb1ELb1ELb1ELb0ELb1ELb1EEEEEEEEEvNT_6ParamsE)
        /*05a8*/ 	.word	0x00000118


	//----- nvinfo : EIATTR_MIN_STACK_SIZE
	.align		4
.L_281:
        /*05ac*/ 	.byte	0x04, 0x12
        /*05ae*/ 	.short	(.L_283 - .L_282)
	.align		4
.L_282:
        /*05b0*/ 	.word	index@(_ZN7cutlass13device_kernelIN5flash11enable_sm90INS1_16FlashAttnFwdSm90INS1_25CollectiveMainloopFwdSm90ILi2EN4cute5tupleIJNS5_1CILi1EEES8_S8_EEENS6_IJNS7_ILi192EEENS7_ILi128EEENS7_ILi96EEEEEELi96ENS_10bfloat16_tEfNS_4arch4Sm90ELb0ELb1ELb1ELb0ELb1ELb0ELb0ELb0ELb1ELb1ELb1ELb0EEENS1_21CollectiveEpilogueFwdINS6_IJSA_SC_SB_EEES9_SE_SG_Li384ELb0ELb1ELb1ELb0EEENS1_19SingleTileSchedulerILb0ELb1ELb1ELi192EEEEEEEEEvNT_6ParamsE)
        /*05b4*/ 	.word	0x00000010


	//----- nvinfo : EIATTR_MIN_STACK_SIZE
	.align		4
.L_283:
        /*05b8*/ 	.byte	0x04, 0x12
        /*05ba*/ 	.short	(.L_285 - .L_284)
	.align		4
.L_284:
        /*05bc*/ 	.word	index@(_ZN7cutlass13device_kernelIN5flash11enable_sm90INS1_16FlashAttnFwdSm90INS1_25CollectiveMainloopFwdSm90ILi2EN4cute5tupleIJNS5_1CILi1EEES8_S8_EEENS6_IJNS7_ILi192EEENS7_ILi128EEENS7_ILi96EEEEEELi96ENS_10bfloat16_tEfNS_4arch4Sm90ELb0ELb1ELb1ELb1ELb1ELb0ELb0ELb0ELb1ELb1ELb1ELb0EEENS1_21CollectiveEpilogueFwdINS6_IJSA_SC_SB_EEES9_SE_SG_Li384ELb1ELb1ELb1ELb0EEENS1_36VarlenDynamicPersistentTileSchedulerILi192ELi128ELi384ELi128ELb1ELb1ELb1ELb1ELb0ELb1EEEEEEEEEvNT_6ParamsE)
        /*05c0*/ 	.word	0x00000030


	//----- nvinfo : EIATTR_MIN_STACK_SIZE
	.align		4
.L_285:
        /*05c4*/ 	.byte	0x04, 0x12
        /*05c6*/ 	.short	(.L_287 - .L_286)
	.align		4
.L_286:
        /*05c8*/ 	.word	index@(_ZN7cutlass13device_kernelIN5flash11enable_sm90INS1_16FlashAttnFwdSm90INS1_25CollectiveMainloopFwdSm90ILi2EN4cute5tupleIJNS5_1CILi1EEES8_S8_EEENS6_IJNS7_ILi192EEENS7_ILi128EEENS7_ILi96EEEEEELi96ENS_10bfloat16_tEfNS_4arch4Sm90ELb0ELb1ELb1ELb1ELb1ELb1ELb0ELb0ELb1ELb1ELb1ELb0EEENS1_21CollectiveEpilogueFwdINS6_IJSA_SC_SB_EEES9_SE_SG_Li384ELb1ELb1ELb1ELb0EEENS1_36VarlenDynamicPersistentTileSchedulerILi192ELi128ELi384ELi128ELb1ELb1ELb1ELb1ELb0ELb1EEEEEEEEEvNT_6ParamsE)
        /*05cc*/ 	.word	0x000000c8


	//----- nvinfo : EIATTR_MIN_STACK_SIZE
	.align		4
.L_287:
        /*05d0*/ 	.byte	0x04, 0x12
        /*05d2*/ 	.short	(.L_289 - .L_288)
	.align		4
.L_288:
        /*05d4*/ 	.word	index@(_ZN7cutlass13device_kernelIN5flash11enable_sm90INS1_16FlashAttnFwdSm90INS1_25CollectiveMainloopFwdSm90ILi2EN4cute5tupleIJNS5_1CILi1EEES8_S8_EEENS6_IJNS7_ILi192EEENS7_ILi128EEENS7_ILi96EEEEEELi96ENS_10bfloat16_tEfNS_4arch4Sm90ELb1ELb0ELb1ELb0ELb1ELb0ELb0ELb0ELb1ELb1ELb1ELb0EEENS1_21CollectiveEpilogueFwdINS6_IJSA_SC_SB_EEES9_SE_SG_Li384ELb0ELb1ELb1ELb0EEENS1_19SingleTileSchedulerILb0ELb1ELb1ELi192EEEEEEEEEvNT_6ParamsE)
        /*05d8*/ 	.word	0x00000010


	//----- nvinfo : EIATTR_MIN_STACK_SIZE
	.align		4
.L_289:
        /*05dc*/ 	.byte	0x04, 0x12
        /*05de*/ 	.short	(.L_291 - .L_290)
	.align		4
.L_290:
        /*05e0*/ 	.word	index@(_ZN7cutlass13device_kernelIN5flash11enable_sm90INS1_16FlashAttnFwdSm90INS1_25CollectiveMainloopFwdSm90ILi2EN4cute5tupleIJNS5_1CILi1EEES8_S8_EEENS6_IJNS7_ILi192EEENS7_ILi128EEENS7_ILi96EEEEEELi96ENS_10bfloat16_tEfNS_4arch4Sm90ELb1ELb0ELb1ELb1ELb1ELb0ELb0ELb0ELb1ELb1ELb1ELb0EEENS1_21CollectiveEpilogueFwdINS6_IJSA_SC_SB_EEES9_SE_SG_Li384ELb1ELb1ELb1ELb0EEENS1_36VarlenDynamicPersistentTileSchedulerILi192ELi128ELi384ELi128ELb1ELb1ELb1ELb1ELb1ELb1EEEEEEEEEvNT_6ParamsE)
        /*05e4*/ 	.word	0x00000048


	//----- nvinfo : EIATTR_MIN_STACK_SIZE
	.align		4
.L_291:
        /*05e8*/ 	.byte	0x04, 0x12
        /*05ea*/ 	.short	(.L_293 - .L_292)
	.align		4
.L_292:
        /*05ec*/ 	.word	index@(_ZN7cutlass13device_kernelIN5flash11enable_sm90INS1_16FlashAttnFwdSm90INS1_25CollectiveMainloopFwdSm90ILi2EN4cute5tupleIJNS5_1CILi1EEES8_S8_EEENS6_IJNS7_ILi192EEENS7_ILi128EEENS7_ILi96EEEEEELi96ENS_10bfloat16_tEfNS_4arch4Sm90ELb1ELb0ELb1ELb1ELb1ELb1ELb0ELb0ELb1ELb1ELb1ELb0EEENS1_21CollectiveEpilogueFwdINS6_IJSA_SC_SB_EEES9_SE_SG_Li384ELb1ELb1ELb1ELb0EEENS1_36VarlenDynamicPersistentTileSchedulerILi192ELi128ELi384ELi128ELb1ELb1ELb1ELb1ELb1ELb1EEEEEEEEEvNT_6ParamsE)
        /*05f0*/ 	.word	0x00000118


	//----- nvinfo : EIATTR_MIN_STACK_SIZE
	.align		4
.L_293:
        /*05f4*/ 	.byte	0x04, 0x12
        /*05f6*/ 	.short	(.L_295 - .L_294)
	.align		4
.L_294:
        /*05f8*/ 	.word	index@(_ZN7cutlass13device_kernelIN5flash11enable_sm90INS1_16FlashAttnFwdSm90INS1_25CollectiveMainloopFwdSm90ILi2EN4cute5tupleIJNS5_1CILi1EEES8_S8_EEENS6_IJNS7_ILi192EEENS7_ILi128EEENS7_ILi64EEEEEELi64ENS_10bfloat16_tEfNS_4arch4Sm90ELb0ELb0ELb1ELb0ELb1ELb0ELb0ELb1ELb1ELb1ELb1ELb0EEENS1_21CollectiveEpilogueFwdINS6_IJSA_SC_SB_EEES9_SE_SG_Li384ELb0ELb1ELb1ELb0EEENS1_19SingleTileSchedulerILb0ELb1ELb1ELi192EEEEEEEEEvNT_6ParamsE)
        /*05fc*/ 	.word	0x00000008


	//----- nvinfo : EIATTR_MIN_STACK_SIZE
	.align		4
.L_295:
        /*0600*/ 	.byte	0x04, 0x12
        /*0602*/ 	.short	(.L_297 - .L_296)
	.align		4
.L_296:
        /*0604*/ 	.word	index@(_ZN7cutlass13device_kernelIN5flash11enable_sm90INS1_16FlashAttnFwdSm90INS1_25CollectiveMainloopFwdSm90ILi2EN4cute5tupleIJNS5_1CILi1EEES8_S8_EEENS6_IJNS7_ILi192EEENS7_ILi128EEENS7_ILi64EEEEEELi64ENS_10bfloat16_tEfNS_4arch4Sm90ELb0ELb0ELb1ELb1ELb1ELb0ELb0ELb1ELb1ELb1ELb1ELb0EEENS1_21CollectiveEpilogueFwdINS6_IJSA_SC_SB_EEES9_SE_SG_Li384ELb1ELb1ELb1ELb0EEENS1_36VarlenDynamicPersistentTileSchedulerILi192ELi128ELi384ELi128ELb1ELb1ELb1ELb0ELb1ELb1EEEEEEEEEvNT_6ParamsE)
        /*0608*/ 	.word	0x00000050


	//----- nvinfo : EIATTR_MIN_STACK_SIZE
	.align		4
.L_297:
        /*060c*/ 	.byte	0x04, 0x12
        /*060e*/ 	.short	(.L_299 - .L_298)
	.align		4
.L_298:
        /*0610*/ 	.word	index@(_ZN7cutlass13device_kernelIN5flash11enable_sm90INS1_16FlashAttnFwdSm90INS1_25CollectiveMainloopFwdSm90ILi2EN4cute5tupleIJNS5_1CILi1EEES8_S8_EEENS6_IJNS7_ILi192EEENS7_ILi128EEENS7_ILi64EEEEEELi64ENS_10bfloat16_tEfNS_4arch4Sm90ELb0ELb0ELb1ELb1ELb1ELb1ELb0ELb1ELb1ELb1ELb1ELb0EEENS1_21CollectiveEpilogueFwdINS6_IJSA_SC_SB_EEES9_SE_SG_Li384ELb1ELb1ELb1ELb0EEENS1_36VarlenDynamicPersistentTileSchedulerILi192ELi128ELi384ELi128ELb1ELb1ELb1ELb0ELb1ELb1EEEEEEEEEvNT_6ParamsE)
        /*0614*/ 	.word	0x00000068


	//----- nvinfo : EIATTR_MIN_STACK_SIZE
	.align		4
.L_299:
        /*0618*/ 	.byte	0x04, 0x12
        /*061a*/ 	.short	(.L_301 - .L_300)
	.align		4
.L_300:
        /*061c*/ 	.word	index@(_ZN7cutlass13device_kernelIN5flash11enable_sm90INS1_16FlashAttnFwdSm90INS1_25CollectiveMainloopFwdSm90ILi2EN4cute5tupleIJNS5_1CILi1EEES8_S8_EEENS6_IJNS7_ILi192EEENS7_ILi128EEENS7_ILi64EEEEEELi64ENS_10bfloat16_tEfNS_4arch4Sm90ELb0ELb1ELb1ELb0ELb1ELb0ELb0ELb1ELb1ELb1ELb1ELb0EEENS1_21CollectiveEpilogueFwdINS6_IJSA_SC_SB_EEES9_SE_SG_Li384ELb0ELb1ELb1ELb0EEENS1_19SingleTileSchedulerILb0ELb1ELb1ELi192EEEEEEEEEvNT_6ParamsE)
        /*0620*/ 	.word	0x00000008


	//----- nvinfo : EIATTR_MIN_STACK_SIZE
	.align		4
.L_301:
        /*0624*/ 	.byte	0x04, 0x12
        /*0626*/ 	.short	(.L_303 - .L_302)
	.align		4
.L_302:
        /*0628*/ 	.word	index@(_ZN7cutlass13device_kernelIN5flash11enable_sm90INS1_16FlashAttnFwdSm90INS1_25CollectiveMainloopFwdSm90ILi2EN4cute5tupleIJNS5_1CILi1EEES8_S8_EEENS6_IJNS7_ILi192EEENS7_ILi128EEENS7_ILi64EEEEEELi64ENS_10bfloat16_tEfNS_4arch4Sm90ELb0ELb1ELb1ELb1ELb1ELb0ELb0ELb1ELb1ELb1ELb1ELb0EEENS1_21CollectiveEpilogueFwdINS6_IJSA_SC_SB_EEES9_SE_SG_Li384ELb1ELb1ELb1ELb0EEENS1_36VarlenDynamicPersistentTileSchedulerILi192ELi128ELi384ELi128ELb1ELb1ELb1ELb1ELb0ELb1EEEEEEEEEvNT_6ParamsE)
        /*062c*/ 	.word	0x00000040


	//----- nvinfo : EIATTR_MIN_STACK_SIZE
	.align		4
.L_303:
        /*0630*/ 	.byte	0x04, 0x12
        /*0632*/ 	.short	(.L_305 - .L_304)
	.align		4
.L_304:
        /*0634*/ 	.word	index@(_ZN7cutlass13device_kernelIN5flash11enable_sm90INS1_16FlashAttnFwdSm90INS1_25CollectiveMainloopFwdSm90ILi2EN4cute5tupleIJNS5_1CILi1EEES8_S8_EEENS6_IJNS7_ILi192EEENS7_ILi128EEENS7_ILi64EEEEEELi64ENS_10bfloat16_tEfNS_4arch4Sm90ELb0ELb1ELb1ELb1ELb1ELb1ELb0ELb1ELb1ELb1ELb1ELb0EEENS1_21CollectiveEpilogueFwdINS6_IJSA_SC_SB_EEES9_SE_SG_Li384ELb1ELb1ELb1ELb0EEENS1_36VarlenDynamicPersistentTileSchedulerILi192ELi128ELi384ELi128ELb1ELb1ELb1ELb1ELb0ELb1EEEEEEEEEvNT_6ParamsE)
        /*0638*/ 	.word	0x00000068


	//----- nvinfo : EIATTR_MIN_STACK_SIZE
	.align		4
.L_305:
        /*063c*/ 	.byte	0x04, 0x12
        /*063e*/ 	.short	(.L_307 - .L_306)
	.align		4
.L_306:
        /*0640*/ 	.word	index@(_ZN7cutlass13device_kernelIN5flash11enable_sm90INS1_16FlashAttnFwdSm90INS1_25CollectiveMainloopFwdSm90ILi2EN4cute5tupleIJNS5_1CILi1EEES8_S8_EEENS6_IJNS7_ILi192EEENS7_ILi128EEENS7_ILi64EEEEEELi64ENS_10bfloat16_tEfNS_4arch4Sm90ELb1ELb0ELb1ELb0ELb1ELb0ELb0ELb1ELb1ELb1ELb1ELb0EEENS1_21CollectiveEpilogueFwdINS6_IJSA_SC_SB_EEES9_SE_SG_Li384ELb0ELb1ELb1ELb0EEENS1_19SingleTileSchedulerILb0ELb1ELb1ELi192EEEEEEEEEvNT_6ParamsE)
        /*0644*/ 	.word	0x00000008


	//----- nvinfo : EIATTR_MIN_STACK_SIZE
	.align		4
.L_307:
        /*0648*/ 	.byte	0x04, 0x12
        /*064a*/ 	.short	(.L_309 - .L_308)
	.align		4
.L_308:
        /*064c*/ 	.word	index@(_ZN7cutlass13device_kernelIN5flash11enable_sm90INS1_16FlashAttnFwdSm90INS1_25CollectiveMainloopFwdSm90ILi2EN4cute5tupleIJNS5_1CILi1EEES8_S8_EEENS6_IJNS7_ILi192EEENS7_ILi128EEENS7_ILi64EEEEEELi64ENS_10bfloat16_tEfNS_4arch4Sm90ELb1ELb0ELb1ELb1ELb1ELb0ELb0ELb1ELb1ELb1ELb1ELb0EEENS1_21CollectiveEpilogueFwdINS6_IJSA_SC_SB_EEES9_SE_SG_Li384ELb1ELb1ELb1ELb0EEENS1_36VarlenDynamicPersistentTileSchedulerILi192ELi128ELi384ELi128ELb1ELb1ELb1ELb1ELb1ELb1EEEEEEEEEvNT_6ParamsE)
        /*0650*/ 	.word	0x00000040


	//----- nvinfo : EIATTR_MIN_STACK_SIZE
	.align		4
.L_309:
        /*0654*/ 	.byte	0x04, 0x12
        /*0656*/ 	.short	(.L_311 - .L_310)
	.align		4
.L_310:
        /*0658*/ 	.word	index@(_ZN7cutlass13device_kernelIN5flash11enable_sm90INS1_16FlashAttnFwdSm90INS1_25CollectiveMainloopFwdSm90ILi2EN4cute5tupleIJNS5_1CILi1EEES8_S8_EEENS6_IJNS7_ILi192EEENS7_ILi128EEENS7_ILi64EEEEEELi64ENS_10bfloat16_tEfNS_4arch4Sm90ELb1ELb0ELb1ELb1ELb1ELb1ELb0ELb1ELb1ELb1ELb1ELb0EEENS1_21CollectiveEpilogueFwdINS6_IJSA_SC_SB_EEES9_SE_SG_Li384ELb1ELb1ELb1ELb0EEENS1_36VarlenDynamicPersistentTileSchedulerILi192ELi128ELi384ELi128ELb1ELb1ELb1ELb1ELb1ELb1EEEEEEEEEvNT_6ParamsE)
        /*065c*/ 	.word	0x00000068
.L_311:


//--------------------- .nv.compat                --------------------------
	.section	.nv.compat,"",@"SHT_CUDA_COMPAT_INFO"
	.align	4
        /*0000*/ 	.byte	0x02, 0x09, 0x01, 0x00, 0x02, 0x02, 0x04, 0x00, 0x02, 0x05, 0x05, 0x00, 0x03, 0x07, 0x01, 0x01
        /*0010*/ 	.byte	0x02, 0x03, 0x01, 0x00, 0x02, 0x06, 0x01, 0x00, 0x04, 0x0b, 0x08, 0x00, 0x00, 0x00, 0x00, 0x00
        /*0020*/ 	.byte	0x00, 0x00, 0x00, 0x00


//--------------------- .nv.info._ZN7cutlass13device_kernelIN5flash11enable_sm90INS1_16FlashAttnFwdSm90INS1_25CollectiveMainloopFwdSm90ILi2EN4cute5tupleIJNS5_1CILi1EEES8_S8_EEENS6_IJNS7_ILi128EEENS7_ILi80EEENS7_ILi256EEEEEELi256ENS_10bfloat16_tEfNS_4arch4Sm90ELb0ELb0ELb1ELb0ELb1ELb0ELb0ELb1ELb1ELb1ELb1ELb0EEENS1_21CollectiveEpilogueFwdINS6_IJSA_SC_SB_EEES9_SE_SG_Li256ELb0ELb1ELb1ELb0EEENS1_19SingleTileSchedulerILb0ELb1ELb1ELi128EEEEEEEEEvNT_6ParamsE --------------------------
	.section	.nv.info._ZN7cutlass13device_kernelIN5flash11enable_sm90INS1_16FlashAttnFwdSm90INS1_25CollectiveMainloopFwdSm90ILi2EN4cute5tupleIJNS5_1CILi1EEES8_S8_EEENS6_IJNS7_ILi128EEENS7_ILi80EEENS7_ILi256EEEEEELi256ENS_10bfloat16_tEfNS_4arch4Sm90ELb0ELb0ELb1ELb0ELb1ELb0ELb0ELb1ELb1ELb1ELb1ELb0EEENS1_21CollectiveEpilogueFwdINS6_IJSA_SC_SB_EEES9_SE_SG_Li256ELb0ELb1ELb1ELb0EEENS1_19SingleTileSchedulerILb0ELb1ELb1ELi128EEEEEEEEEvNT_6ParamsE,"",@"SHT_CUDA_INFO"
	.sectionflags	@""
	.align	4


	//----- nvinfo : EIATTR_CUDA_API_VERSION
	.align		4
        /*0000*/ 	.byte	0x04, 0x37
        /*0002*/ 	.short	(.L_313 - .L_312)
.L_312:
        /*0004*/ 	.word	0x00000082


	//----- nvinfo : EIATTR_KPARAM_INFO
	.align		4
.L_313:
        /*0008*/ 	.byte	0x04, 0x17
        /*000a*/ 	.short	(.L_315 - .L_314)
.L_314:
        /*000c*/ 	.word	0x00000000
        /*0010*/ 	.short	0x0000
        /*0012*/ 	.short	0x0070
        /*0014*/ 	.byte	0x00, 0xf0, 0x01, 0x28


	//----- nvinfo : EIATTR_SPARSE_MMA_MASK
	.align		4
.L_315:
        /*0018*/ 	.byte	0x03, 0x50
        /*001a*/ 	.short	0x0000


	//----- nvinfo : EIATTR_MAXREG_COUNT
	.align		4
        /*001c*/ 	.byte	0x03, 0x1b
        /*001e*/ 	.short	0x00a8


	//----- nvinfo : EIATTR_NUM_BARRIERS
	.align		4
        /*0020*/ 	.byte	0x02, 0x4c
        /*0022*/ 	.byte	0x09
	.zero		1


	//----- nvinfo : EIATTR_EXTERNS
	.align		4
        /*0024*/ 	.byte	0x04, 0x0f
        /*0026*/ 	.short	(.L_317 - .L_316)


	//   ....[0]....
	.align		4
.L_316:
        /*0028*/ 	.word	index@(__assertfail)


	//----- nvinfo : EIATTR_ANNOTATIONS
	.align		4
.L_317:
        /*002c*/ 	.byte	0x04, 0x55
        /*002e*/ 	.short	(.L_319 - .L_318)


	//   ....[0]....
.L_318:
        /*0030*/ 	.word	0x00000001
        /*0034*/ 	.byte	0xa0, 0x08, 0x00, 0x00, 0x01, 0x00, 0x00, 0x00, 0x70, 0x14, 0x00, 0x00, 0x01, 0x00, 0x00, 0x00
        /*0044*/ 	.byte	0x10, 0xe3, 0x00, 0x00, 0x01, 0x00, 0x00, 0x00, 0x80, 0xe3, 0x00, 0x00, 0x01, 0x00, 0x00, 0x00
        /*0054*/ 	.byte	0xe0, 0xfa, 0x00, 0x00, 0x01, 0x00, 0x00, 0x00, 0x80, 0x13, 0x01, 0x00


	//----- nvinfo : EIATTR_MERCURY_ISA_VERSION
	.align		4
.L_319:
        /*0060*/ 	.byte	0x03, 0x5f
        /*0062*/ 	.short	0x0101


	//----- nvinfo : EIATTR_INT_WARP_WIDE_INSTR_OFFSETS
	.align		4
        /*0064*/ 	.byte	0x04, 0x31
        /*0066*/ 	.short	(.L_321 - .L_320)


	//   ....[0]....
.L_320:
        /*0068*/ 	.word	0x000000c0


	//   ....[1]....
        /*006c*/ 	.word	0x000000d0


	//   ....[2]....
        /*0070*/ 	.word	0x00000170


	//----- nvinfo : EIATTR_COOP_GROUP_MASK_REGIDS
	.align		4
.L_321:
        /*0074*/ 	.byte	0x04, 0x29
        /*0076*/ 	.short	(.L_323 - .L_322)


	//   ....[0]....
.L_322:
        /*0078*/ 	.word	0xffffffff


	//   ....[1]....
        /*007c*/ 	.word	0xffffffff


	//   ....[2]....
        /*0080*/ 	.word	0xffffffff


	//   ....[3]....
        /*0084*/ 	.word	0xffffffff


	//   ....[4]....
        /*0088*/ 	.word	0xffffffff


	//   ....[5]....
        /*008c*/ 	.word	0xffffffff


	//   ....[6]....
        /*0090*/ 	.word	0xffffffff


	//   ....[7]....
        /*0094*/ 	.word	0xffffffff


	//   ....[8]....
        /*0098*/ 	.word	0xffffffff


	//   ....[9]....
        /*009c*/ 	.word	0xffffffff


	//   ....[10]....
        /*00a0*/ 	.word	0xffffffff


	//   ....[11]....
        /*00a4*/ 	.word	0xffffffff


	//   ....[12]....
        /*00a8*/ 	.word	0xffffffff


	//   ....[13]....
        /*00ac*/ 	.word	0xffffffff


	//   ....[14]....
        /*00b0*/ 	.word	0xffffffff


	//   ....[15]....
        /*00b4*/ 	.word	0xffffffff


	//   ....[16]....
        /*00b8*/ 	.word	0xffffffff


	//   ....[17]....
        /*00bc*/ 	.word	0xffffffff


	//   ....[18]....
        /*00c0*/ 	.word	0xffffffff


	//   ....[19]....
        /*00c4*/ 	.word	0xffffffff


	//   ....[20]....
        /*00c8*/ 	.word	0xffffffff


	//   ....[21]....
        /*00cc*/ 	.word	0xffffffff


	//   ....[22]....
        /*00d0*/ 	.word	0xffffffff


	//   ....[23]....
        /*00d4*/ 	.word	0xffffffff


	//   ....[24]....
        /*00d8*/ 	.word	0xffffffff


	//   ....[25]....
        /*00dc*/ 	.word	0xffffffff


	//   ....[26]....
        /*00e0*/ 	.word	0xffffffff


	//   ....[27]....
        /*00e4*/ 	.word	0xffffffff


	//   ....[28]....
        /*00e8*/ 	.word	0xffffffff


	//   ....[29]....
        /*00ec*/ 	.word	0xffffffff


	//   ....[30]....
        /*00f0*/ 	.word	0xffffffff


	//   ....[31]....
        /*00f4*/ 	.word	0xffffffff


	//   ....[32]....
        /*00f8*/ 	.word	0xffffffff


	//   ....[33]....
        /*00fc*/ 	.word	0xffffffff


	//   ....[34]....
        /*0100*/ 	.word	0xffffffff


	//   ....[35]....
        /*0104*/ 	.word	0xffffffff


	//   ....[36]....
        /*0108*/ 	.word	0xffffffff


	//   ....[37]....
        /*010c*/ 	.word	0xffffffff


	//   ....[38]....
        /*0110*/ 	.word	0xffffffff


	//   ....[39]....
        /*0114*/ 	.word	0xffffffff


	//   ....[40]....
        /*0118*/ 	.word	0xffffffff


	//   ....[41]....
        /*011c*/ 	.word	0xffffffff


	//   ....[42]....
        /*0120*/ 	.word	0xffffffff


	//   ....[43]....
        /*0124*/ 	.word	0xffffffff


	//   ....[44]....
        /*0128*/ 	.word	0xffffffff


	//   ....[45]....
        /*012c*/ 	.word	0xffffffff


	//   ....[46]....
        /*0130*/ 	.word	0xffffffff


	//   ....[47]....
        /*0134*/ 	.word	0xffffffff


	//   ....[48]....
        /*0138*/ 	.word	0xffffffff


	//   ....[49]....
        /*013c*/ 	.word	0xffffffff


	//   ....[50]....
        /*0140*/ 	.word	0xffffffff


	//   ....[51]....
        /*0144*/ 	.word	0xffffffff


	//   ....[52]....
        /*0148*/ 	.word	0xffffffff


	//   ....[53]....
        /*014c*/ 	.word	0xffffffff


	//   ....[54]....
        /*0150*/ 	.word	0xffffffff


	//   ....[55]....
        /*0154*/ 	.word	0xffffffff


	//   ....[56]....
        /*0158*/ 	.word	0xffffffff


	//   ....[57]....
        /*015c*/ 	.word	0xffffffff


	//   ....[58]....
        /*0160*/ 	.word	0xffffffff


	//   ....[59]....
        /*0164*/ 	.word	0xffffffff


	//   ....[60]....
        /*0168*/ 	.word	0xffffffff


	//   ....[61]....
        /*016c*/ 	.word	0xffffffff


	//   ....[62]....
        /*0170*/ 	.word	0xffffffff


	//   ....[63]....
        /*0174*/ 	.word	0xffffffff


	//   ....[64]....
        /*0178*/ 	.word	0xffffffff


	//   ....[65]....
        /*017c*/ 	.word	0xffffffff


	//   ....[66]....
        /*0180*/ 	.word	0xffffffff


	//   ....[67]....
        /*0184*/ 	.word	0xffffffff


	//   ....[68]....
        /*0188*/ 	.word	0xffffffff


	//   ....[69]....
        /*018c*/ 	.word	0xffffffff


	//   ....[70]....
        /*0190*/ 	.word	0xffffffff


	//   ....[71]....
        /*0194*/ 	.word	0xffffffff


	//   ....[72]....
        /*0198*/ 	.word	0xffffffff


	//   ....[73]....
        /*019c*/ 	.word	0xffffffff


	//   ....[74]....
        /*01a0*/ 	.word	0xffffffff


	//   ....[75]....
        /*01a4*/ 	.word	0xffffffff


	//   ....[76]....
        /*01a8*/ 	.word	0xffffffff


	//   ....[77]....
        /*01ac*/ 	.word	0xffffffff


	//   ....[78]....
        /*01b0*/ 	.word	0xffffffff


	//   ....[79]....
        /*01b4*/ 	.word	0xffffffff


	//   ....[80]....
        /*01b8*/ 	.word	0xffffffff


	//   ....[81]....
        /*01bc*/ 	.word	0xffffffff


	//   ....[82]....
        /*01c0*/ 	.word	0xffffffff


	//   ....[83]....
        /*01c4*/ 	.word	0xffffffff


	//   ....[84]....
        /*01c8*/ 	.word	0xffffffff


	//   ....[85]....
        /*01cc*/ 	.word	0x0500000f


	//   ....[86]....
        /*01d0*/ 	.word	0x0500000f


	//   ....[87]....
        /*01d4*/ 	.word	0x0500000f


	//   ....[88]....
        /*01d8*/ 	.word	0x0500000f


	//   ....[89]....
        /*01dc*/ 	.word	0x0500000f


	//   ....[90]....
        /*01e0*/ 	.word	0x0500000f


	//   ....[91]....
        /*01e4*/ 	.word	0x0500000f


	//   ....[92]....
        /*01e8*/ 	.word	0x0500000f


	//   ....[93]....
        /*01ec*/ 	.word	0x0500000f


	//   ....[94]....
        /*01f0*/ 	.word	0x0500000f


	//   ....[95]....
        /*01f4*/ 	.word	0x0500000f


	//   ....[96]....
        /*01f8*/ 	.word	0x0500000f


	//   ....[97]....
        /*01fc*/ 	.word	0x0500000f


	//   ....[98]....
        /*0200*/ 	.word	0x0500000f


	//   ....[99]....
        /*0204*/ 	.word	0x0500000f


	//   ....[100]....
        /*0208*/ 	.word	0x0500000f


	//   ....[101]....
        /*020c*/ 	.word	0x0500000f


	//   ....[102]....
        /*0210*/ 	.word	0x0500000f


	//   ....[103]....
        /*0214*/ 	.word	0x0500000f


	//   ....[104]....
        /*0218*/ 	.word	0x0500000f


	//   ....[105]....
        /*021c*/ 	.word	0x0500000f


	//   ....[106]....
        /*0220*/ 	.word	0x0500000f


	//   ....[107]....
        /*0224*/ 	.word	0x0500000f


	//   ....[108]....
        /*0228*/ 	.word	0x0500000f


	//   ....[109]....
        /*022c*/ 	.word	0x0500000f


	//   ....[110]....
        /*0230*/ 	.word	0x0500000f


	//   ....[111]....
        /*0234*/ 	.word	0x0500000f


	//   ....[112]....
        /*0238*/ 	.word	0x0500000f


	//   ....[113]....
        /*023c*/ 	.word	0x0500000f


	//   ....[114]....
        /*0240*/ 	.word	0x0500000f


	//   ....[115]....
        /*0244*/ 	.word	0x0500000f


	//   ....[116]....
        /*0248*/ 	.word	0x0500000f


	//   ....[117]....
        /*024c*/ 	.word	0x0500000f


	//   ....[118]....
        /*0250*/ 	.word	0x0500000f


	//   ....[119]....
        /*0254*/ 	.word	0x0500000f


	//   ....[120]....
        /*0258*/ 	.word	0x0500000f


	//   ....[121]....
        /*025c*/ 	.word	0x0500000f


	//   ....[122]....
        /*0260*/ 	.word	0x0500000f


	//   ....[123]....
        /*0264*/ 	.word	0x0500000f


	//   ....[124]....
        /*0268*/ 	.word	0x0500000f


	//   ....[125]....
        /*026c*/ 	.word	0x0500000f


	//   ....[126]....
        /*0270*/ 	.word	0x0500000f


	//   ....[127]....
        /*0274*/ 	.word	0x0500000f


	//   ....[128]....
        /*0278*/ 	.word	0x0500000f


	//   ....[129]....
        /*027c*/ 	.word	0x0500000f


	//   ....[130]....
        /*0280*/ 	.word	0x0500000f


	//   ....[131]....
        /*0284*/ 	.word	0x0500000f


	//   ....[132]....
        /*0288*/ 	.word	0x0500000f


	//   ....[133]....
        /*028c*/ 	.word	0x0500000f


	//   ....[134]....
        /*0290*/ 	.word	0x0500000f


	//   ....[135]....
        /*0294*/ 	.word	0x0500000f


	//   ....[136]....
        /*0298*/ 	.word	0x0500000f


	//   ....[137]....
        /*029c*/ 	.word	0x0500000f


	//   ....[138]....
        /*02a0*/ 	.word	0x0500000f


	//   ....[139]....
        /*02a4*/ 	.word	0x0500000f


	//   ....[140]....
        /*02a8*/ 	.word	0x0500000f


	//   ....[141]....
        /*02ac*/ 	.word	0x0500000f


	//   ....[142]....
        /*02b0*/ 	.word	0x0500000f


	//----- nvinfo : EIATTR_COOP_GROUP_INSTR_OFFSETS
	.align		4
.L_323:
        /*02b4*/ 	.byte	0x04, 0x28
        /*02b6*/ 	.short	(.L_325 - .L_324)


	//   ....[0]....
.L_324:
        /*02b8*/ 	.word	0x00000070


	//   ....[1]....
        /*02bc*/ 	.word	0x000000b0


	//   ....[2]....
        /*02c0*/ 	.word	0x000002d0


	//   ....[3]....
        /*02c4*/ 	.word	0x00000430


	//   ....[4]....
        /*02c8*/ 	.word	0x00000550


	//   ....[5]....
        /*02cc*/ 	.word	0x000006b0


	//   ....[6]....
        /*02d0*/ 	.word	0x00001250


	//   ....[7]....
        /*02d4*/ 	.word	0x00004990


	//   ....[8]....
        /*02d8*/ 	.word	0x00004a10


	//   ....[9]....
        /*02dc*/ 	.word	0x00004da0


	//   ....[10]....
        /*02e0*/ 	.word	0x00004e50


	//   ....[11]....
        /*02e4*/ 	.word	0x00009140


	//   ....[12]....
        /*02e8*/ 	.word	0x00009170


	//   ....[13]....
        /*02ec*/ 	.word	0x00009190


	//   ....[14]....
        /*02f0*/ 	.word	0x000091b0


	//   ....[15]....
        /*02f4*/ 	.word	0x0000a580


	//   ....[16]....
        /*02f8*/ 	.word	0x0000a5b0


	//   ....[17]....
        /*02fc*/ 	.word	0x0000a650


	//   ....[18]....
        /*0300*/ 	.word	0x0000a6b0


	//   ....[19]....
        /*0304*/ 	.word	0x0000b980


	//   ....[20]....
        /*0308*/ 	.word	0x0000b9e0


	//   ....[21]....
        /*030c*/ 	.word	0x0000ba20


	//   ....[22]....
        /*0310*/ 	.word	0x0000ba60


	//   ....[23]....
        /*0314*/ 	.word	0x0000ba80


	//   ....[24]....
        /*0318*/ 	.word	0x0000bab0


	//   ....[25]....
        /*031c*/ 	.word	0x0000c700


	//   ....[26]....
        /*0320*/ 	.word	0x0000c710


	//   ....[27]....
        /*0324*/ 	.word	0x0000d780


	//   ....[28]....
        /*0328*/ 	.word	0x0000e9b0


	//   ....[29]....
        /*032c*/ 	.word	0x0000e9f0


	//   ....[30]....
        /*0330*/ 	.word	0x0000ea20


	//   ....[31]....
        /*0334*/ 	.word	0x0000ea40


	//   ....[32]....
        /*0338*/ 	.word	0x0000ea50


	//   ....[33]....
        /*033c*/ 	.word	0x0000eac0


	//   ....[34]....
        /*0340*/ 	.word	0x0000eaf0


	//   ....[35]....
        /*0344*/ 	.word	0x0000eb50


	//   ....[36]....
        /*0348*/ 	.word	0x0000eb80


	//   ....[37]....
        /*034c*/ 	.word	0x0000ebe0


	//   ....[38]....
        /*0350*/ 	.word	0x0000f2b0


	//   ....[39]....
        /*0354*/ 	.word	0x0000f2f0


	//   ....[40]....
        /*0358*/ 	.word	0x0000f320


	//   ....[41]....
        /*035c*/ 	.word	0x0000f340


	//   ....[42]....
        /*0360*/ 	.word	0x0000f350


	//   ....[43]....
        /*0364*/ 	.word	0x0000f3e0


	//   ....[44]....
        /*0368*/ 	.word	0x0000f420


	//   ....[45]....
        /*036c*/ 	.word	0x0000f480


	//   ....[46]....
        /*0370*/ 	.word	0x0000f4b0


	//   ....[47]....
        /*0374*/ 	.word	0x0000f520


	//   ....[48]....
        /*0378*/ 	.word	0x0000f560


	//   ....[49]....
        /*037c*/ 	.word	0x0000f5c0


	//   ....[50]....
        /*0380*/ 	.word	0x0000f5f0


	//   ....[51]....
        /*0384*/ 	.word	0x0000f650


	//   ....[52]....
        /*0388*/ 	.word	0x0000f690


	//   ....[53]....
        /*038c*/ 	.word	0x0000f6f0


	//   ....[54]....
        /*0390*/ 	.word	0x0000ff60


	//   ....[55]....
        /*0394*/ 	.word	0x0000ffa0


	//   ....[56]....
        /*0398*/ 	.word	0x0000ffd0


	//   ....[57]....
        /*039c*/ 	.word	0x0000fff0


	//   ....[58]....
        /*03a0*/ 	.word	0x00010010


	//   ....[59]....
        /*03a4*/ 	.word	0x00010030


	//   ....[60]....
        /*03a8*/ 	.word	0x00010060


	//   ....[61]....
        /*03ac*/ 	.word	0x00010080


	//   ....[62]....
        /*03b0*/ 	.word	0x00010090


	//   ....[63]....
        /*03b4*/ 	.word	0x00010110


	//   ....[64]....
        /*03b8*/ 	.word	0x000104b0


	//   ....[65]....
        /*03bc*/ 	.word	0x000104e0


	//   ....[66]....
        /*03c0*/ 	.word	0x00010500


	//   ....[67]....
        /*03c4*/ 	.word	0x000105a0


	//   ....[68]....
        /*03c8*/ 	.word	0x000105c0


	//   ....[69]....
        /*03cc*/ 	.word	0x00010660


	//   ....[70]....
        /*03d0*/ 	.word	0x00010680


	//   ....[71]....
        /*03d4*/ 	.word	0x00010720


	//   ....[72]....
        /*03d8*/ 	.word	0x00010740


	//   ....[73]....
        /*03dc*/ 	.word	0x00010750


	//   ....[74]....
        /*03e0*/ 	.word	0x00010c90


	//   ....[75]....
        /*03e4*/ 	.word	0x00010cd0


	//   ....[76]....
        /*03e8*/ 	.word	0x00010d00


	//   ....[77]....
        /*03ec*/ 	.word	0x00010d30


	//   ....[78]....
        /*03f0*/ 	.word	0x00010e10


	//   ....[79]....
        /*03f4*/ 	.word	0x00010e30


	//   ....[80]....
        /*03f8*/ 	.word	0x00010ee0


	//   ....[81]....
        /*03fc*/ 	.word	0x00010f00


	//   ....[82]....
        /*0400*/ 	.word	0x00010f50


	//   ....[83]....
        /*0404*/ 	.word	0x00010fc0


	//   ....[84]....
        /*0408*/ 	.word	0x00011310


	//   ....[85]....
        /*040c*/ 	.word	0x00011800


	//   ....[86]....
        /*0410*/ 	.word	0x000118f0


	//   ....[87]....
        /*0414*/ 	.word	0x000119a0


	//   ....[88]....
        /*0418*/ 	.word	0x00011ad0


	//   ....[89]....
        /*041c*/ 	.word	0x00011b30


	//   ....[90]....
        /*0420*/ 	.word	0x00011c30


	//   ....[91]....
        /*0424*/ 	.word	0x00011c90


	//   ....[92]....
        /*0428*/ 	.word	0x00011d90


	//   ....[93]....
        /*042c*/ 	.word	0x00011df0


	//   ....[94]....
        /*0430*/ 	.word	0x00011ee0


	//   ....[95]....
        /*0434*/ 	.word	0x00011f30


	//   ....[96]....
        /*0438*/ 	.word	0x00011fc0


	//   ....[97]....
        /*043c*/ 	.word	0x00012020


	//   ....[98]....
        /*0440*/ 	.word	0x00012160


	//   ....[99]....
        /*0444*/ 	.word	0x000121d0


	//   ....[100]....
        /*0448*/ 	.word	0x000122d0


	//   ....[101]....
        /*044c*/ 	.word	0x00012340


	//   ....[102]....
        /*0450*/ 	.word	0x00012440


	//   ....[103]....
        /*0454*/ 	.word	0x000124b0


	//   ....[104]....
        /*0458*/ 	.word	0x000125b0


	//   ....[105]....
        /*045c*/ 	.word	0x00012620


	//   ....[106]....
        /*0460*/ 	.word	0x00012720


	//   ....[107]....
        /*0464*/ 	.word	0x00012790


	//   ....[108]....
        /*0468*/ 	.word	0x00012890


	//   ....[109]....
        /*046c*/ 	.word	0x000128f0


	//   ....[110]....
        /*0470*/ 	.word	0x000129e0


	//   ....[111]....
        /*0474*/ 	.word	0x00012a30


	//   ....[112]....
        /*0478*/ 	.word	0x00012b70


	//   ....[113]....
        /*047c*/ 	.word	0x00012c30


	//   ....[114]....
        /*0480*/ 	.word	0x00012d70


	//   ....[115]....
        /*0484*/ 	.word	0x00012dc0


	//   ....[116]....
        /*0488*/ 	.word	0x00012ed0


	//   ....[117]....
        /*048c*/ 	.word	0x00012f20


	//   ....[118]....
        /*0490*/ 	.word	0x00013040


	//   ....[119]....
        /*0494*/ 	.word	0x00013090


	//   ....[120]....
        /*0498*/ 	.word	0x000131c0


	//   ....[121]....
        /*049c*/ 	.word	0x00013210


	//   ....[122]....
        /*04a0*/ 	.word	0x000132f0


	//   ....[123]....
        /*04a4*/ 	.word	0x00013390


	//   ....[124]....
        /*04a8*/ 	.word	0x000134c0


	//   ....[125]....
        /*04ac*/ 	.word	0x00013510


	//   ....[126]....
        /*04b0*/ 	.word	0x00013640


	//   ....[127]....
        /*04b4*/ 	.word	0x00013690


	//   ....[128]....
        /*04b8*/ 	.word	0x000137c0


	//   ....[129]....
        /*04bc*/ 	.word	0x00013810


	//   ....[130]....
        /*04c0*/ 	.word	0x00013940


	//   ....[131]....
        /*04c4*/ 	.word	0x00013990


	//   ....[132]....
        /*04c8*/ 	.word	0x00013a70


	//   ....[133]....
        /*04cc*/ 	.word	0x00013b10


	//   ....[134]....
        /*04d0*/ 	.word	0x00013cb0


	//   ....[135]....
        /*04d4*/ 	.word	0x00013d00


	//   ....[136]....
        /*04d8*/ 	.word	0x00013e40


	//   ....[137]....
        /*04dc*/ 	.word	0x00013e90


	//   ....[138]....
        /*04e0*/ 	.word	0x00013fd0


	//   ....[139]....
        /*04e4*/ 	.word	0x00014020


	//   ....[140]....
        /*04e8*/ 	.word	0x00014150


	//   ....[141]....
        /*04ec*/ 	.word	0x000141a0


	//   ....[142]....
        /*04f0*/ 	.word	0x000142b0


	//----- nvinfo : EIATTR_REG_RECONFIG
	.align		4
.L_325:
        /*04f4*/ 	.byte	0x01, 0x54
	.zero		2


	//----- nvinfo : EIATTR_SYSCALL_OFFSETS
	.align		4
        /*04f8*/ 	.byte	0x04, 0x46
        /*04fa*/ 	.short	(.L_327 - .L_326)


	//   ....[0]....
.L_326:
        /*04fc*/ 	.word	0x00001420


	//   ....[1]....
        /*0500*/ 	.word	0x0000ded0


	//   ....[2]....
        /*0504*/ 	.word	0x0000e010


	//   ....[3]....
        /*0508*/ 	.word	0x0000e100


	//   ....[4]....
        /*050c*/ 	.word	0x0000efd0


	//----- nvinfo : EIATTR_MBARRIER_INSTR_OFFSETS
	.align		4
.L_327:
        /*0510*/ 	.byte	0x04, 0x39
        /*0512*/ 	.short	(.L_329 - .L_328)


	//   ....[0]....
.L_328:
        /*0514*/ 	.word	0x00000180
        /*0518*/ 	.word	0x000000ff
        /*051c*/ 	.word	0x00038800
        /*0520*/ 	.short	0x0100
        /*0522*/ 	.byte	0x08
	.zero		1


	//   ....[1]....
        /*0524*/ 	.word	0x00000190
        /*0528*/ 	.word	0x000000ff
        /*052c*/ 	.word	0x00038820
        /*0530*/ 	.short	0x0100
        /*0532*/ 	.byte	0x08
	.zero		1


	//   ....[2]....
        /*0534*/ 	.word	0x00000280
        /*0538*/ 	.word	0x000000ff
        /*053c*/ 	.word	0x00038830
        /*0540*/ 	.short	0x0100
        /*0542*/ 	.byte	0x08
	.zero		1


	//   ....[3]....
        /*0544*/ 	.word	0x00000290
        /*0548*/ 	.word	0x000000ff
        /*054c*/ 	.word	0x00038840
        /*0550*/ 	.short	0x0100
        /*0552*/ 	.byte	0x08
	.zero		1


	//   ....[4]....
        /*0554*/ 	.word	0x000002a0
        /*0558*/ 	.word	0x000000ff
        /*055c*/ 	.word	0x00038838
        /*0560*/ 	.short	0x0100
        /*0562*/ 	.byte	0x08
	.zero		1


	//   ....[5]....
        /*0564*/ 	.word	0x000002b0
        /*0568*/ 	.word	0x000000ff
        /*056c*/ 	.word	0x00038848
        /*0570*/ 	.short	0x0100
        /*0572*/ 	.byte	0x08
	.zero		1


	//   ....[6]....
        /*0574*/ 	.word	0x000003e0
        /*0578*/ 	.word	0x000000ff
        /*057c*/ 	.word	0x00038850
        /*0580*/ 	.short	0x0100
        /*0582*/ 	.byte	0x08
	.zero		1


	//   ....[7]....
        /*0584*/ 	.word	0x000003f0
        /*0588*/ 	.word	0x000000ff
        /*058c*/ 	.word	0x00038860
        /*0590*/ 	.short	0x0100
        /*0592*/ 	.byte	0x08
	.zero		1


	//   ....[8]....
        /*0594*/ 	.word	0x00000400
        /*0598*/ 	.word	0x000000ff
        /*059c*/ 	.word	0x00038858
        /*05a0*/ 	.short	0x0100
        /*05a2*/ 	.byte	0x08
	.zero		1


	//   ....[9]....
        /*05a4*/ 	.word	0x00000410
        /*05a8*/ 	.word	0x000000ff
        /*05ac*/ 	.word	0x00038868
        /*05b0*/ 	.short	0x0100
        /*05b2*/ 	.byte	0x08
	.zero		1


	//   ....[10]....
        /*05b4*/ 	.word	0x00000500
        /*05b8*/ 	.word	0x000000ff
        /*05bc*/ 	.word	0x00038870
        /*05c0*/ 	.short	0x0100
        /*05c2*/ 	.byte	0x06
	.zero		1


	//   ....[11]....
        /*05c4*/ 	.word	0x00000510
        /*05c8*/ 	.word	0x000000ff
        /*05cc*/ 	.word	0x00038880
        /*05d0*/ 	.short	0x0100
        /*05d2*/ 	.byte	0x06
	.zero		1


	//   ....[12]....
        /*05d4*/ 	.word	0x00000520
        /*05d8*/ 	.word	0x000000ff
        /*05dc*/ 	.word	0x00038878
        /*05e0*/ 	.short	0x0100
        /*05e2*/ 	.byte	0x06
	.zero		1


	//   ....[13]....
        /*05e4*/ 	.word	0x00000530
        /*05e8*/ 	.word	0x000000ff
        /*05ec*/ 	.word	0x00038888
        /*05f0*/ 	.short	0x0100
        /*05f2*/ 	.byte	0x06
	.zero		1


	//   ....[14]....
        /*05f4*/ 	.word	0x00000660
        /*05f8*/ 	.word	0x000000ff
        /*05fc*/ 	.word	0x00038890
        /*0600*/ 	.short	0x0100
        /*0602*/ 	.byte	0x08
	.zero		1


	//   ....[15]....
        /*0604*/ 	.word	0x00000670
        /*0608*/ 	.word	0x000000ff
        /*060c*/ 	.word	0x000388a0
        /*0610*/ 	.short	0x0100
        /*0612*/ 	.byte	0x08
	.zero		1


	//   ....[16]....
        /*0614*/ 	.word	0x00000680
        /*0618*/ 	.word	0x000000ff
        /*061c*/ 	.word	0x00038898
        /*0620*/ 	.short	0x0100
        /*0622*/ 	.byte	0x08
	.zero		1


	//   ....[17]....
        /*0624*/ 	.word	0x00000690
        /*0628*/ 	.word	0x000000ff
        /*062c*/ 	.word	0x000388a8
        /*0630*/ 	.short	0x0100
        /*0632*/ 	.byte	0x08
	.zero		1


	//   ....[18]....
        /*0634*/ 	.word	0x000007d0
        /*0638*/ 	.word	0x000000ff
        /*063c*/ 	.word	0x000388b0
        /*0640*/ 	.short	0x0100
        /*0642*/ 	.byte	0x08
	.zero		1


	//   ....[19]....
        /*0644*/ 	.word	0x000007e0
        /*0648*/ 	.word	0x000000ff
        /*064c*/ 	.word	0x000388c0
        /*0650*/ 	.short	0x0100
        /*0652*/ 	.byte	0x08
	.zero		1


	//   ....[20]....
        /*0654*/ 	.word	0x000007f0
        /*0658*/ 	.word	0x000000ff
        /*065c*/ 	.word	0x000388b8
        /*0660*/ 	.short	0x0100
        /*0662*/ 	.byte	0x08
	.zero		1


	//   ....[21]....
        /*0664*/ 	.word	0x00000800
        /*0668*/ 	.word	0x000000ff
        /*066c*/ 	.word	0x000388c8
        /*0670*/ 	.short	0x0100
        /*0672*/ 	.byte	0x08
	.zero		1


	//   ....[22]....
        /*0674*/ 	.word	0x00001450
        /*0678*/ 	.word	0x000000ff
        /*067c*/ 	.word	0x00038800
        /*0680*/ 	.short	0x010a
        /*0682*/ 	.byte	0x04
	.zero		1


	//   ....[23]....
        /*0684*/ 	.word	0x000014f0
        /*0688*/ 	.word	0x000000ff
        /*068c*/ 	.word	0x00038830
        /*0690*/ 	.short	0x010a
        /*0692*/ 	.byte	0x04
	.zero		1


	//   ....[24]....
        /*0694*/ 	.word	0x00001560
        /*0698*/ 	.word	0x000000ff
        /*069c*/ 	.word	0x00038830
        /*06a0*/ 	.short	0x010a
        /*06a2*/ 	.byte	0x04
	.zero		1


	//   ....[25]....
        /*06a4*/ 	.word	0x00004090
        /*06a8*/ 	.word	0x000000ff
        /*06ac*/ 	.word	0x00000000
        /*06b0*/ 	.short	0x0101
        /*06b2*/ 	.byte	0x06
	.zero		1


	//   ....[26]....
        /*06b4*/ 	.word	0x00005d50
        /*06b8*/ 	.word	0x000000ff
        /*06bc*/ 	.word	0x00038830
        /*06c0*/ 	.short	0x010a
        /*06c2*/ 	.byte	0x07
	.zero		1


	//   ....[27]....
        /*06c4*/ 	.word	0x00005da0
        /*06c8*/ 	.word	0x000000ff
        /*06cc*/ 	.word	0x00038830
        /*06d0*/ 	.short	0x010a
        /*06d2*/ 	.byte	0x06
	.zero		1


	//   ....[28]....
        /*06d4*/ 	.word	0x000086c0
        /*06d8*/ 	.word	0x000000ff
        /*06dc*/ 	.word	0x00038850
        /*06e0*/ 	.short	0x010a
        /*06e2*/ 	.byte	0x06
	.zero		1


	//   ....[29]....
        /*06e4*/ 	.word	0x00008700
        /*06e8*/ 	.word	0x000000ff
        /*06ec*/ 	.word	0x00038850
        /*06f0*/ 	.short	0x010a
        /*06f2*/ 	.byte	0x06
	.zero		1


	//   ....[30]....
        /*06f4*/ 	.word	0x00008d50
        /*06f8*/ 	.word	0x000000ff
        /*06fc*/ 	.word	0x00000000
        /*0700*/ 	.short	0x0101
        /*0702*/ 	.byte	0x0a
	.zero		1


	//   ....[31]....
        /*0704*/ 	.word	0x00009b50
        /*0708*/ 	.word	0x000000ff
        /*070c*/ 	.word	0x00000000
        /*0710*/ 	.short	0x0101
        /*0712*/ 	.byte	0x06
	.zero		1


	//   ....[32]....
        /*0714*/ 	.word	0x0000a4e0
        /*0718*/ 	.word	0x000000ff
        /*071c*/ 	.word	0x00038850
        /*0720*/ 	.short	0x010a
        /*0722*/ 	.byte	0x05
	.zero		1


	//   ....[33]....
        /*0724*/ 	.word	0x0000a520
        /*0728*/ 	.word	0x000000ff
        /*072c*/ 	.word	0x00038850
        /*0730*/ 	.short	0x010a
        /*0732*/ 	.byte	0x05
	.zero		1


	//   ....[34]....
        /*0734*/ 	.word	0x0000ab80
        /*0738*/ 	.word	0x000000ff
        /*073c*/ 	.word	0x00000000
        /*0740*/ 	.short	0x0101
        /*0742*/ 	.byte	0x04
	.zero		1


	//   ....[35]....
        /*0744*/ 	.word	0x0000baa0
        /*0748*/ 	.word	0x000000ff
        /*074c*/ 	.word	0x00000000
        /*0750*/ 	.short	0x0101
        /*0752*/ 	.byte	0x04
	.zero		1


	//   ....[36]....
        /*0754*/ 	.word	0x0000e790
        /*0758*/ 	.word	0x000000ff
        /*075c*/ 	.word	0x00038840
        /*0760*/ 	.short	0x010a
        /*0762*/ 	.byte	0x2a
	.zero		1


	//   ....[37]....
        /*0764*/ 	.word	0x0000ed90
        /*0768*/ 	.word	0x000000ff
        /*076c*/ 	.word	0x00038830
        /*0770*/ 	.short	0x0107
        /*0772*/ 	.byte	0x2a
	.zero		1


	//   ....[38]....
        /*0774*/ 	.word	0x0000ee00
        /*0778*/ 	.word	0x000000ff
        /*077c*/ 	.word	0x00038830
        /*0780*/ 	.short	0x0101
        /*0782*/ 	.byte	0x2a
	.zero		1


	//   ....[39]....
        /*0784*/ 	.word	0x0000f870
        /*0788*/ 	.word	0x000000ff
        /*078c*/ 	.word	0x00038800
        /*0790*/ 	.short	0x0107
        /*0792*/ 	.byte	0x2a
	.zero		1


	//   ....[40]....
        /*0794*/ 	.word	0x0000f8d0
        /*0798*/ 	.word	0x000000ff
        /*079c*/ 	.word	0x00038800
        /*07a0*/ 	.short	0x0101
        /*07a2*/ 	.byte	0x2a
	.zero		1


	//   ....[41]....
        /*07a4*/ 	.word	0x0000f8e0
        /*07a8*/ 	.word	0x000000ff
        /*07ac*/ 	.word	0x00038820
        /*07b0*/ 	.short	0x010a
        /*07b2*/ 	.byte	0x2a
	.zero		1


	//   ....[42]....
        /*07b4*/ 	.word	0x0000fd60
        /*07b8*/ 	.word	0x00000013
        /*07bc*/ 	.word	0x00038840
        /*07c0*/ 	.short	0x010a
        /*07c2*/ 	.byte	0x3f
	.zero		1


	//   ....[43]....
        /*07c4*/ 	.word	0x00010330
        /*07c8*/ 	.word	0x00000013
        /*07cc*/ 	.word	0x00038830
        /*07d0*/ 	.short	0x0107
        /*07d2*/ 	.byte	0x3f
	.zero		1


	//   ....[44]....
        /*07d4*/ 	.word	0x000103e0
        /*07d8*/ 	.word	0x00000013
        /*07dc*/ 	.word	0x00038830
        /*07e0*/ 	.short	0x0101
        /*07e2*/ 	.byte	0x3f
	.zero		1


	//   ....[45]....
        /*07e4*/ 	.word	0x00010440
        /*07e8*/ 	.word	0x00000004
        /*07ec*/ 	.word	0x00038860
        /*07f0*/ 	.short	0x010a
        /*07f2*/ 	.byte	0x3f
	.zero		1


	//   ....[46]....
        /*07f4*/ 	.word	0x00010900
        /*07f8*/ 	.word	0x00000004
        /*07fc*/ 	.word	0x00038850
        /*0800*/ 	.short	0x0107
        /*0802*/ 	.byte	0x3f
	.zero		1


	//   ....[47]....
        /*0804*/ 	.word	0x00010a70
        /*0808*/ 	.word	0x00000004
        /*080c*/ 	.word	0x00038850
        /*0810*/ 	.short	0x0101
        /*0812*/ 	.byte	0x3f
	.zero		1


	//   ....[48]....
        /*0814*/ 	.word	0x00010c00
        /*0818*/ 	.word	0x00000000
        /*081c*/ 	.word	0x00038860
        /*0820*/ 	.short	0x010a
        /*0822*/ 	.byte	0x3f
	.zero		1


	//   ....[49]....
        /*0824*/ 	.word	0x00011150
        /*0828*/ 	.word	0x00000000
        /*082c*/ 	.word	0x00038850
        /*0830*/ 	.short	0x0107
        /*0832*/ 	.byte	0x3f
	.zero		1


	//   ....[50]....
        /*0834*/ 	.word	0x00011210
        /*0838*/ 	.word	0x00000000
        /*083c*/ 	.word	0x00038850
        /*0840*/ 	.short	0x0101
        /*0842*/ 	.byte	0x3f
	.zero		1


	//   ....[51]....
        /*0844*/ 	.word	0x000112a0
        /*0848*/ 	.word	0x00000007
        /*084c*/ 	.word	0x00038820
        /*0850*/ 	.short	0x010a
        /*0852*/ 	.byte	0x3f
	.zero		1


	//   ....[52]....
        /*0854*/ 	.word	0x00011420
        /*0858*/ 	.word	0x00000005
        /*085c*/ 	.word	0x00038840
        /*0860*/ 	.short	0x010a
        /*0862*/ 	.byte	0x3f
	.zero		1


	//   ....[53]....
        /*0864*/ 	.word	0x000114c0
        /*0868*/ 	.word	0x00000003
        /*086c*/ 	.word	0x00038840
        /*0870*/ 	.short	0x010a
        /*0872*/ 	.byte	0x3f
	.zero		1


	//   ....[54]....
        /*0874*/ 	.word	0x00011500
        /*0878*/ 	.word	0x00000005
        /*087c*/ 	.word	0x00038860
        /*0880*/ 	.short	0x010a
        /*0882*/ 	.byte	0x3f
	.zero		1


	//   ....[55]....
        /*0884*/ 	.word	0x00011540
        /*0888*/ 	.word	0x00000003
        /*088c*/ 	.word	0x00038860
        /*0890*/ 	.short	0x010a
        /*0892*/ 	.byte	0x3f
	.zero		1


	//   ....[56]....
        /*0894*/ 	.word	0x000115c0
        /*0898*/ 	.word	0x00000003
        /*089c*/ 	.word	0x00038800
        /*08a0*/ 	.short	0x010a
        /*08a2*/ 	.byte	0x3f
	.zero		1


	//   ....[57]....
        /*08a4*/ 	.word	0x00011630
        /*08a8*/ 	.word	0x00000003
        /*08ac*/ 	.word	0x00038830
        /*08b0*/ 	.short	0x010a
        /*08b2*/ 	.byte	0x3f
	.zero		1


	//   ....[58]....
        /*08b4*/ 	.word	0x000116a0
        /*08b8*/ 	.word	0x00000006
        /*08bc*/ 	.word	0x00038830
        /*08c0*/ 	.short	0x010a
        /*08c2*/ 	.byte	0x3f
	.zero		1


	//   ....[59]....
        /*08c4*/ 	.word	0x00011700
        /*08c8*/ 	.word	0x00000003
        /*08cc*/ 	.word	0x00038850
        /*08d0*/ 	.short	0x010a
        /*08d2*/ 	.byte	0x3f
	.zero		1


	//   ....[60]....
        /*08d4*/ 	.word	0x00011760
        /*08d8*/ 	.word	0x00000005
        /*08dc*/ 	.word	0x00038850
        /*08e0*/ 	.short	0x010a
        /*08e2*/ 	.byte	0x3f
	.zero		1


	//   ....[61]....
        /*08e4*/ 	.word	0x00011840
        /*08e8*/ 	.word	0x00000003
        /*08ec*/ 	.word	0x00038840
        /*08f0*/ 	.short	0x010a
        /*08f2*/ 	.byte	0x3f
	.zero		1


	//   ....[62]....
        /*08f4*/ 	.word	0x00012a70
        /*08f8*/ 	.word	0x00000003
        /*08fc*/ 	.word	0x00038820
        /*0900*/ 	.short	0x010a
        /*0902*/ 	.byte	0x3f
	.zero		1


	//   ....[63]....
        /*0904*/ 	.word	0x00012ac0
        /*0908*/ 	.word	0x00000013
        /*090c*/ 	.word	0x00038840
        /*0910*/ 	.short	0x010a
        /*0912*/ 	.byte	0x3f
	.zero		1


	//   ....[64]....
        /*0914*/ 	.word	0x00013240
        /*0918*/ 	.word	0x00000004
        /*091c*/ 	.word	0x00038860
        /*0920*/ 	.short	0x010a
        /*0922*/ 	.byte	0x3f
	.zero		1


	//   ....[65]....
        /*0924*/ 	.word	0x000139c0
        /*0928*/ 	.word	0x00000000
        /*092c*/ 	.word	0x00038860
        /*0930*/ 	.short	0x010a
        /*0932*/ 	.byte	0x3f
	.zero		1


	//   ....[66]....
        /*0934*/ 	.word	0x000141d0
        /*0938*/ 	.word	0x00000007
        /*093c*/ 	.word	0x00038820
        /*0940*/ 	.short	0x010a
        /*0942*/ 	.byte	0x3f
	.zero		1


	//   ....[67]....
        /*0944*/ 	.word	0x00014370
        /*0948*/ 	.word	0x00000005
        /*094c*/ 	.word	0x00038840
        /*0950*/ 	.short	0x010a
        /*0952*/ 	.byte	0x3f
	.zero		1


	//   ....[68]....
        /*0954*/ 	.word	0x000143c0
        /*0958*/ 	.word	0x00000003
        /*095c*/ 	.word	0x00038840
        /*0960*/ 	.short	0x010a
        /*0962*/ 	.byte	0x3f
	.zero		1


	//   ....[69]....
        /*0964*/ 	.word	0x00014410
        /*0968*/ 	.word	0x00000005
        /*096c*/ 	.word	0x00038860
        /*0970*/ 	.short	0x010a
        /*0972*/ 	.byte	0x3f
	.zero		1


	//----- nvinfo : EIATTR_NUM_MBARRIERS
	.align		4
.L_329:
        /*0974*/ 	.byte	0x03, 0x38
        /*0976*/ 	.short	0x0016


	//----- nvinfo : EIATTR_EXIT_INSTR_OFFSETS
	.align		4
        /*0978*/ 	.byte	0x04, 0x1c
        /*097a*/ 	.short	(.L_331 - .L_330)


	//   ....[0]....
.L_330:
        /*097c*/ 	.word	0x00011590


	//----- nvinfo : EIATTR_MAX_THREADS
	.align		4
.L_331:
        /*0980*/ 	.byte	0x04, 0x05
        /*0982*/ 	.short	(.L_333 - .L_332)
.L_332:
        /*0984*/ 	.word	0x00000180
        /*0988*/ 	.word	0x00000001
        /*098c*/ 	.word	0x00000001


	//----- nvinfo : EIATTR_CRS_STACK_SIZE
	.align		4
.L_333:
        /*0990*/ 	.byte	0x04, 0x1e
        /*0992*/ 	.short	(.L_335 - .L_334)
.L_334:
        /*0994*/ 	.word	0x00000000


	//----- nvinfo : EIATTR_CBANK_PARAM_SIZE
	.align		4
.L_335:
        /*0998*/ 	.byte	0x03, 0x19
        /*099a*/ 	.short	0x0a70


	//----- nvinfo : EIATTR_PARAM_CBANK
	.align		4
        /*099c*/ 	.byte	0x04, 0x0a
        /*099e*/ 	.short	(.L_337 - .L_336)
	.align		4
.L_336:
        /*09a0*/ 	.word	index@(.nv.constant0._ZN7cutlass13device_kernelIN5flash11enable_sm90INS1_16FlashAttnFwdSm90INS1_25CollectiveMainloopFwdSm90ILi2EN4cute5tupleIJNS5_1CILi1EEES8_S8_EEENS6_IJNS7_ILi128EEENS7_ILi80EEENS7_ILi256EEEEEELi256ENS_10bfloat16_tEfNS_4arch4Sm90ELb0ELb0ELb1ELb0ELb1ELb0ELb0ELb1ELb1ELb1ELb1ELb0EEENS1_21CollectiveEpilogueFwdINS6_IJSA_SC_SB_EEES9_SE_SG_Li256ELb0ELb1ELb1ELb0EEENS1_19SingleTileSchedulerILb0ELb1ELb1ELi128EEEEEEEEEvNT_6ParamsE)
        /*09a4*/ 	.short	0x0210
        /*09a6*/ 	.short	0x0a70


	//----- nvinfo : EIATTR_SW_WAR
	.align		4
.L_337:
        /*09a8*/ 	.byte	0x04, 0x36
        /*09aa*/ 	.short	(.L_339 - .L_338)
.L_338:
        /*09ac*/ 	.word	0x00000008
.L_339:


//--------------------- .nv.info._ZN7cutlass13device_kernelIN5flash11enable_sm90INS1_16FlashAttnFwdSm90INS1_25CollectiveMainloopFwdSm90ILi2EN4cute5tupleIJNS5_1CILi1EEES8_S8_EEENS6_IJNS7_ILi128EEENS7_ILi80EEENS7_ILi256EEEEEELi256ENS_10bfloat16_tEfNS_4arch4Sm90ELb0ELb0ELb1ELb1ELb1ELb0ELb0ELb1ELb1ELb1ELb1ELb0EEENS1_21CollectiveEpilogueFwdINS6_IJSA_SC_SB_EEES9_SE_SG_Li256ELb1ELb1ELb1ELb0EEENS1_36VarlenDynamicPersistentTileSchedulerILi128ELi80ELi256ELi128ELb1ELb1ELb1ELb0ELb1ELb1EEEEEEEEEvNT_6ParamsE --------------------------
	.section	.nv.info._ZN7cutlass13device_kernelIN5flash11enable_sm90INS1_16FlashAttnFwdSm90INS1_25CollectiveMainloopFwdSm90ILi2EN4cute5tupleIJNS5_1CILi1EEES8_S8_EEENS6_IJNS7_ILi128EEENS7_ILi80EEENS7_ILi256EEEEEELi256ENS_10bfloat16_tEfNS_4arch4Sm90ELb0ELb0ELb1ELb1ELb1ELb0ELb0ELb1ELb1ELb1ELb1ELb0EEENS1_21CollectiveEpilogueFwdINS6_IJSA_SC_SB_EEES9_SE_SG_Li256ELb1ELb1ELb1ELb0EEENS1_36VarlenDynamicPersistentTileSchedulerILi128ELi80ELi256ELi128ELb1ELb1ELb1ELb0ELb1ELb1EEEEEEEEEvNT_6ParamsE,"",@"SHT_CUDA_INFO"
	.sectionflags	@""
	.align	4


	//----- nvinfo : EIATTR_CUDA_API_VERSION
	.align		4
        /*0000*/ 	.byte	0x04, 0x37
        /*0002*/ 	.short	(.L_341 - .L_340)
.L_340:
        /*0004*/ 	.word	0x00000082


	//----- nvinfo : EIATTR_KPARAM_INFO
	.align		4
.L_341:
        /*0008*/ 	.byte	0x04, 0x17
        /*000a*/ 	.short	(.L_343 - .L_342)
.L_342:
        /*000c*/ 	.word	0x00000000
        /*0010*/ 	.short	0x0000
        /*0012*/ 	.short	0x0070
        /*0014*/ 	.byte	0x00, 0xf0, 0x01, 0x2a


	//----- nvinfo : EIATTR_SPARSE_MMA_MASK
	.align		4
.L_343:
        /*0018*/ 	.byte	0x03, 0x50
        /*001a*/ 	.short	0x0000


	//----- nvinfo : EIATTR_MAXREG_COUNT
	.align		4
        /*001c*/ 	.byte	0x03, 0x1b
        /*001e*/ 	.short	0x00a8


	//----- nvinfo : EIATTR_NUM_BARRIERS
	.align		4
        /*0020*/ 	.byte	0x02, 0x4c
        /*0022*/ 	.byte	0x09
	.zero		1


	//----- nvinfo : EIATTR_EXTERNS
	.align		4
        /*0024*/ 	.byte	0x04, 0x0f
        /*0026*/ 	.short	(.L_345 - .L_344)


	//   ....[0]....
	.align		4
.L_344:
        /*0028*/ 	.word	index@(__assertfail)


	//----- nvinfo : EIATTR_ANNOTATIONS
	.align		4
.L_345:
        /*002c*/ 	.byte	0x04, 0x55
        /*002e*/ 	.short	(.L_347 - .L_346)


	//   ....[0]....
.L_346:
        /*0030*/ 	.word	0x00000001
        /*0034*/ 	.byte	0xa0, 0x08, 0x00, 0x00, 0x01, 0x00, 0x00, 0x00, 0xa0, 0x09, 0x00, 0x00, 0x01, 0x00, 0x00, 0x00
        /* <DEDUP_REMOVED lines=28> */
        /*0204*/ 	.byte	0x10, 0x60, 0x01, 0x00


	//----- nvinfo : EIATTR_MERCURY_ISA_VERSION
	.align		4
.L_347:
        /*0208*/ 	.byte	0x03, 0x5f
        /*020a*/ 	.short	0x0101


	//----- nvinfo : EIATTR_UNUSED_LOAD_BYTE_OFFSET
	.align		4
        /*020c*/ 	.byte	0x04, 0x44
        /*020e*/ 	.short	(.L_349 - .L_348)


	//   ....[0]....
.L_348:
        /*0210*/ 	.word	0x00000950
        /*0214*/ 	.word	0x0000fff0


	//   ....[1]....
        /*0218*/ 	.word	0x0000b9f0
        /*021c*/ 	.word	0x0000fff0


	//----- nvinfo : EIATTR_INT_WARP_WIDE_INSTR_OFFSETS
	.align		4
.L_349:
        /*0220*/ 	.byte	0x04, 0x31
        /*0222*/ 	.short	(.L_351 - .L_350)


	//   ....[0]....
.L_350:
        /*0224*/ 	.word	0x000000c0


	//   ....[1]....
        /*0228*/ 	.word	0x000000d0


	//   ....[2]....
        /*022c*/ 	.word	0x00000170


	//   ....[3]....
        /*0230*/ 	.word	0x00011b60


	//   ....[4]....
        /*0234*/ 	.word	0x00011bf0


	//   ....[5]....
        /*0238*/ 	.word	0x00014ad0


	//   ....[6]....
        /*023c*/ 	.word	0x00014b60


	//----- nvinfo : EIATTR_COOP_GROUP_MASK_REGIDS
	.align		4
.L_351:
        /*0240*/ 	.byte	0x04, 0x29
        /*0242*/ 	.short	(.L_353 - .L_352)


	//   ....[0]....
.L_352:
        /*0244*/ 	.word	0xffffffff


	//   ....[1]....
        /*0248*/ 	.word	0xffffffff


	//   ....[2]....
        /*024c*/ 	.word	0xffffffff


	//   ....[3]....
        /*0250*/ 	.word	0xffffffff


	//   ....[4]....
        /*0254*/ 	.word	0xffffffff


	//   ....[5]....
        /*0258*/ 	.word	0xffffffff


	//   ....[6]....
        /*025c*/ 	.word	0xffffffff


	//   ....[7]....
        /*0260*/ 	.word	0xffffffff


	//   ....[8]....
        /*0264*/ 	.word	0xffffffff


	//   ....[9]....
        /*0268*/ 	.word	0xffffffff


	//   ....[10]....
        /*026c*/ 	.word	0xffffffff


	//   ....[11]....
        /*0270*/ 	.word	0xffffffff


	//   ....[12]....
        /*0274*/ 	.word	0xffffffff


	//   ....[13]....
        /*0278*/ 	.word	0xffffffff


	//   ....[14]....
        /*027c*/ 	.word	0xffffffff


	//   ....[15]....
        /*0280*/ 	.word	0xffffffff


	//   ....[16]....
        /*0284*/ 	.word	0xffffffff


	//   ....[17]....
        /*0288*/ 	.word	0xffffffff


	//   ....[18]....
        /*028c*/ 	.word	0xffffffff


	//   ....[19]....
        /*0290*/ 	.word	0xffffffff


	//   ....[20]....
        /*0294*/ 	.word	0xffffffff


	//   ....[21]....
        /*0298*/ 	.word	0xffffffff


	//   ....[22]....
        /*029c*/ 	.word	0xffffffff


	//   ....[23]....
        /*02a0*/ 	.word	0xffffffff


	//   ....[24]....
        /*02a4*/ 	.word	0xffffffff


	//   ....[25]....
        /*02a8*/ 	.word	0xffffffff


	//   ....[26]....
        /*02ac*/ 	.word	0xffffffff


	//   ....[27]....
        /*02b0*/ 	.word	0xffffffff


	//   ....[28]....
        /*02b4*/ 	.word	0xffffffff


	//   ....[29]....
        /*02b8*/ 	.word	0xffffffff


	//   ....[30]....
        /*02bc*/ 	.word	0xffffffff


	//   ....[31]....
        /*02c0*/ 	.word	0xffffffff


	//   ....[32]....
        /*02c4*/ 	.word	0xffffffff


	//   ....[33]....
        /*02c8*/ 	.word	0xffffffff


	//   ....[34]....
        /*02cc*/ 	.word	0xffffffff


	//   ....[35]....
        /*02d0*/ 	.word	0xffffffff


	//   ....[36]....
        /*02d4*/ 	.word	0xffffffff


	//   ....[37]....
        /*02d8*/ 	.word	0xffffffff


	//   ....[38]....
        /*02dc*/ 	.word	0xffffffff


	//   ....[39]....
        /*02e0*/ 	.word	0xffffffff


	//   ....[40]....
        /*02e4*/ 	.word	0xffffffff


	//   ....[41]....
        /*02e8*/ 	.word	0xffffffff


	//   ....[42]....
        /*02ec*/ 	.word	0xffffffff


	//   ....[43]....
        /*02f0*/ 	.word	0xffffffff


	//   ....[44]....
        /*02f4*/ 	.word	0xffffffff


	//   ....[45]....
        /*02f8*/ 	.word	0xffffffff


	//   ....[46]....
        /*02fc*/ 	.word	0xffffffff


	//   ....[47]....
        /*0300*/ 	.word	0xffffffff


	//   ....[48]....
        /*0304*/ 	.word	0xffffffff


	//   ....[49]....
        /*0308*/ 	.word	0xffffffff


	//   ....[50]....
        /*030c*/ 	.word	0xffffffff


	//   ....[51]....
        /*0310*/ 	.word	0xffffffff


	//   ....[52]....
        /*0314*/ 	.word	0xffffffff


	//   ....[53]....
        /*0318*/ 	.word	0xffffffff


	//   ....[54]....
        /*031c*/ 	.word	0xffffffff


	//   ....[55]....
        /*0320*/ 	.word	0xffffffff


	//   ....[56]....
        /*0324*/ 	.word	0xffffffff


	//   ....[57]....
        /*0328*/ 	.word	0xffffffff


	//   ....[58]....
        /*032c*/ 	.word	0xffffffff


	//   ....[59]....
        /*0330*/ 	.word	0xffffffff


	//   ....[60]....
        /*0334*/ 	.word	0xffffffff


	//   ....[61]....
        /*0338*/ 	.word	0xffffffff


	//   ....[62]....
        /*033c*/ 	.word	0xffffffff


	//   ....[63]....
        /*0340*/ 	.word	0xffffffff


	//   ....[64]....
        /*0344*/ 	.word	0xffffffff


	//   ....[65]....
        /*0348*/ 	.word	0xffffffff


	//   ....[66]....
        /*034c*/ 	.word	0xffffffff


	//   ....[67]....
        /*0350*/ 	.word	0xffffffff


	//   ....[68]....
        /*0354*/ 	.word	0xffffffff


	//   ....[69]....
        /*0358*/ 	.word	0xffffffff


	//   ....[70]....
        /*035c*/ 	.word	0xffffffff


	//   ....[71]....
        /*0360*/ 	.word	0xffffffff


	//   ....[72]....
        /*0364*/ 	.word	0xffffffff


	//   ....[73]....
        /*0368*/ 	.word	0xffffffff


	//   ....[74]....
        /*036c*/ 	.word	0xffffffff


	//   ....[75]....
        /*0370*/ 	.word	0xffffffff


	//   ....[76]....
        /*0374*/ 	.word	0xffffffff


	//   ....[77]....
        /*0378*/ 	.word	0xffffffff


	//   ....[78]....
        /*037c*/ 	.word	0xffffffff


	//   ....[79]....
        /*0380*/ 	.word	0xffffffff


	//   ....[80]....
        /*0384*/ 	.word	0xffffffff


	//   ....[81]....
        /*0388*/ 	.word	0xffffffff


	//   ....[82]....
        /*038c*/ 	.word	0xffffffff


	//   ....[83]....
        /*0390*/ 	.word	0xffffffff


	//   ....[84]....
        /*0394*/ 	.word	0xffffffff


	//   ....[85]....
        /*0398*/ 	.word	0xffffffff


	//   ....[86]....
        /*039c*/ 	.word	0xffffffff


	//   ....[87]....
        /*03a0*/ 	.word	0xffffffff


	//   ....[88]....
        /*03a4*/ 	.word	0xffffffff


	//   ....[89]....
        /*03a8*/ 	.word	0xffffffff


	//   ....[90]....
        /*03ac*/ 	.word	0xffffffff


	//   ....[91]....
        /*03b0*/ 	.word	0xffffffff


	//   ....[92]....
        /*03b4*/ 	.word	0xffffffff


	//   ....[93]....
        /*03b8*/ 	.word	0xffffffff


	//   ....[94]....
        /*03bc*/ 	.word	0xffffffff


	//   ....[95]....
        /*03c0*/ 	.word	0xffffffff


	//   ....[96]....
        /*03c4*/ 	.word	0xffffffff


	//   ....[97]....
        /*03c8*/ 	.word	0xffffffff


	//   ....[98]....
        /*03cc*/ 	.word	0xffffffff


	//   ....[99]....
        /*03d0*/ 	.word	0xffffffff


	//   ....[100]....
        /*03d4*/ 	.word	0xffffffff


	//   ....[101]....
        /*03d8*/ 	.word	0xffffffff


	//   ....[102]....
        /*03dc*/ 	.word	0xffffffff


	//   ....[103]....
        /*03e0*/ 	.word	0xffffffff


	//   ....[104]....
        /*03e4*/ 	.word	0xffffffff


	//   ....[105]....
        /*03e8*/ 	.word	0xffffffff


	//   ....[106]....
        /*03ec*/ 	.word	0xffffffff


	//   ....[107]....
        /*03f0*/ 	.word	0xffffffff


	//   ....[108]....
        /*03f4*/ 	.word	0xffffffff


	//   ....[109]....
        /*03f8*/ 	.word	0xffffffff


	//   ....[110]....
        /*03fc*/ 	.word	0xffffffff


	//   ....[111]....
        /*0400*/ 	.word	0xffffffff


	//   ....[112]....
        /*0404*/ 	.word	0xffffffff


	//   ....[113]....
        /*0408*/ 	.word	0xffffffff


	//   ....[114]....
        /*040c*/ 	.word	0xffffffff


	//   ....[115]....
        /*0410*/ 	.word	0xffffffff


	//   ....[116]....
        /*0414*/ 	.word	0xffffffff


	//   ....[117]....
        /*0418*/ 	.word	0xffffffff


	//   ....[118]....
        /*041c*/ 	.word	0xffffffff


	//   ....[119]....
        /*0420*/ 	.word	0xffffffff


	//   ....[120]....
        /*0424*/ 	.word	0xffffffff


	//   ....[121]....
        /*0428*/ 	.word	0xffffffff


	//   ....[122]....
        /*042c*/ 	.word	0xffffffff


	//   ....[123]....
        /*0430*/ 	.word	0xffffffff


	//   ....[124]....
        /*0434*/ 	.word	0xffffffff


	//   ....[125]....
        /*0438*/ 	.word	0xffffffff


	//   ....[126]....
        /*043c*/ 	.word	0xffffffff


	//   ....[127]....
        /*0440*/ 	.word	0xffffffff


	//   ....[128]....
        /*0444*/ 	.word	0xffffffff


	//   ....[129]....
        /*0448*/ 	.word	0xffffffff


	//   ....[130]....
        /*044c*/ 	.word	0xffffffff


	//   ....[131]....
        /*0450*/ 	.word	0xffffffff


	//   ....[132]....
        /*0454*/ 	.word	0xffffffff


	//   ....[133]....
        /*0458*/ 	.word	0xffffffff


	//   ....[134]....
        /*045c*/ 	.word	0xffffffff


	//   ....[135]....
        /*0460*/ 	.word	0x0500000f


	//   ....[136]....
        /*0464*/ 	.word	0x0500000f


	//   ....[137]....
        /*0468*/ 	.word	0x0500000f


	//   ....[138]....
        /*046c*/ 	.word	0x0500000f


	//   ....[139]....
        /*0470*/ 	.word	0x0500000f


	//   ....[140]....
        /*0474*/ 	.word	0x0500000f


	//   ....[141]....
        /*0478*/ 	.word	0x0500000f


	//   ....[142]....
        /*047c*/ 	.word	0x0500000f


	//   ....[143]....
        /*0480*/ 	.word	0x0500000f


	//   ....[144]....
        /*0484*/ 	.word	0x0500000f


	//   ....[145]....
        /*0488*/ 	.word	0x0500000f


	//   ....[146]....
        /*048c*/ 	.word	0x0500000f


	//   ....[147]....
        /*0490*/ 	.word	0x0500000f


	//   ....[148]....
        /*0494*/ 	.word	0x0500000f


	//   ....[149]....
        /*0498*/ 	.word	0x0500000f


	//   ....[150]....
        /*049c*/ 	.word	0x0500000f


	//   ....[151]....
        /*04a0*/ 	.word	0x0500000f


	//   ....[152]....
        /*04a4*/ 	.word	0x0500000f


	//   ....[153]....
        /*04a8*/ 	.word	0x0500000f


	//   ....[154]....
        /*04ac*/ 	.word	0x0500000f


	//   ....[155]....
        /*04b0*/ 	.word	0x0500000f


	//   ....[156]....
        /*04b4*/ 	.word	0x0500000f


	//   ....[157]....
        /*04b8*/ 	.word	0x0500000f


	//   ....[158]....
        /*04bc*/ 	.word	0x0500000f


	//   ....[159]....
        /*04c0*/ 	.word	0x0500000f


	//   ....[160]....
        /*04c4*/ 	.word	0x0500000f


	//   ....[161]....
        /*04c8*/ 	.word	0x0500000f


	//   ....[162]....
        /*04cc*/ 	.word	0x0500000f


	//   ....[163]....
        /*04d0*/ 	.word	0x0500000f


	//   ....[164]....
        /*04d4*/ 	.word	0x0500000f


	//   ....[165]....
        /*04d8*/ 	.word	0x0500000f


	//   ....[166]....
        /*04dc*/ 	.word	0x0500000f


	//   ....[167]....
        /*04e0*/ 	.word	0x0500000f


	//   ....[168]....
        /*04e4*/ 	.word	0x0500000f


	//   ....[169]....
        /*04e8*/ 	.word	0x0500000f


	//   ....[170]....
        /*04ec*/ 	.word	0x0500000f


	//   ....[171]....
        /*04f0*/ 	.word	0x0500000f


	//   ....[172]....
        /*04f4*/ 	.word	0x0500000f


	//   ....[173]....
        /*04f8*/ 	.word	0x0500000f


	//   ....[174]....
        /*04fc*/ 	.word	0x0500000f


	//   ....[175]....
        /*0500*/ 	.word	0x0500000f


	//   ....[176]....
        /*0504*/ 	.word	0x0500000f


	//   ....[177]....
        /*0508*/ 	.word	0x0500000f


	//   ....[178]....
        /*050c*/ 	.word	0x0500000f


	//   ....[179]....
        /*0510*/ 	.word	0x0500000f


	//   ....[180]....
        /*0514*/ 	.word	0x0500000f


	//   ....[181]....
        /*0518*/ 	.word	0x0500000f


	//   ....[182]....
        /*051c*/ 	.word	0x0500000f


	//   ....[183]....
        /*0520*/ 	.word	0x0500000f


	//   ....[184]....
        /*0524*/ 	.word	0x0500000f


	//   ....[185]....
        /*0528*/ 	.word	0x0500000f


	//   ....[186]....
        /*052c*/ 	.word	0x0500000f


	//   ....[187]....
        /*0530*/ 	.word	0x0500000f


	//   ....[188]....
        /*0534*/ 	.word	0x0500000f


	//   ....[189]....
        /*0538*/ 	.word	0x0500000f


	//   ....[190]....
        /*053c*/ 	.word	0x0500000f


	//   ....[191]....
        /*0540*/ 	.word	0x0500000f


	//   ....[192]....
        /*0544*/ 	.word	0x0500000f


	//   ....[193]....
        /*0548*/ 	.word	0x0500000f


	//   ....[194]....
        /*054c*/ 	.word	0x0500000f


	//   ....[195]....
        /*0550*/ 	.word	0x0500000f


	//   ....[196]....
        /*0554*/ 	.word	0x0500000f


	//   ....[197]....
        /*0558*/ 	.word	0x0500000f


	//   ....[198]....
        /*055c*/ 	.word	0x0500000f


	//   ....[199]....
        /*0560*/ 	.word	0x0500000f


	//   ....[200]....
        /*0564*/ 	.word	0x0500000f


	//   ....[201]....
        /*0568*/ 	.word	0x0500000f


	//   ....[202]....
        /*056c*/ 	.word	0x0500000f


	//   ....[203]....
        /*0570*/ 	.word	0x0500000f


	//   ....[204]....
        /*0574*/ 	.word	0x0500000f


	//   ....[205]....
        /*0578*/ 	.word	0x0500000f


	//   ....[206]....
        /*057c*/ 	.word	0x0500000f


	//   ....[207]....
        /*0580*/ 	.word	0x0500000f


	//   ....[208]....
        /*0584*/ 	.word	0x0500000f


	//   ....[209]....
        /*0588*/ 	.word	0x0500000f


	//   ....[210]....
        /*058c*/ 	.word	0x0500000f


	//----- nvinfo : EIATTR_COOP_GROUP_INSTR_OFFSETS
	.align		4
.L_353:
        /*0590*/ 	.byte	0x04, 0x28
        /*0592*/ 	.short	(.L_355 - .L_354)


	//   ....[0]....
.L_354:
        /*0594*/ 	.word	0x00000070


	//   ....[1]....
        /*0598*/ 	.word	0x000000b0


	//   ....[2]....
        /*059c*/ 	.word	0x000002d0


	//   ....[3]....
        /*05a0*/ 	.word	0x00000430


	//   ....[4]....
        /*05a4*/ 	.word	0x00000550


	//   ....[5]....
        /*05a8*/ 	.word	0x000006b0


	//   ....[6]....
        /*05ac*/ 	.word	0x00001d10


	//   ....[7]....
        /*05b0*/ 	.word	0x00005470


	//   ....[8]....
        /*05b4*/ 	.word	0x000054b0


	//   ....[9]....
        /*05b8*/ 	.word	0x00005860


	//   ....[10]....
        /*05bc*/ 	.word	0x000058c0


	//   ....[11]....
        /*05c0*/ 	.word	0x00009620


	//   ....[12]....
        /*05c4*/ 	.word	0x00009680


	//   ....[13]....
        /*05c8*/ 	.word	0x000098e0


	//   ....[14]....
        /*05cc*/ 	.word	0x00009900


	//   ....[15]....
        /*05d0*/ 	.word	0x0000acd0


	//   ....[16]....
        /*05d4*/ 	.word	0x0000ad30


	//   ....[17]....
        /*05d8*/ 	.word	0x0000adb0


	//   ....[18]....
        /*05dc*/ 	.word	0x0000af70


	//   ....[19]....
        /*05e0*/ 	.word	0x0000cc00


	//   ....[20]....
        /*05e4*/ 	.word	0x0000cc10


	//   ....[21]....
        /*05e8*/ 	.word	0x0000cc20


	//   ....[22]....
        /*05ec*/ 	.word	0x0000cc40


	//   ....[23]....
        /*05f0*/ 	.word	0x0000d750


	//   ....[24]....
        /*05f4*/ 	.word	0x0000d770


	//   ....[25]....
        /*05f8*/ 	.word	0x0000d910


	//   ....[26]....
        /*05fc*/ 	.word	0x0000d930


	//   ....[27]....
        /*0600*/ 	.word	0x0000da70


	//   ....[28]....
        /*0604*/ 	.word	0x0000da90


	//   ....[29]....
        /*0608*/ 	.word	0x0000dbe0


	//   ....[30]....
        /*060c*/ 	.word	0x0000dc00


	//   ....[31]....
        /*0610*/ 	.word	0x0000e1c0


	//   ....[32]....
        /*0614*/ 	.word	0x0000e200


	//   ....[33]....
        /*0618*/ 	.word	0x0000eca0


	//   ....[34]....
        /*061c*/ 	.word	0x0000ecb0


	//   ....[35]....
        /*0620*/ 	.word	0x00010050


	//   ....[36]....
        /*0624*/ 	.word	0x00010080


	//   ....[37]....
        /*0628*/ 	.word	0x000101f0


	//   ....[38]....
        /*062c*/ 	.word	0x00010210


	//   ....[39]....
        /*0630*/ 	.word	0x00010350


	//   ....[40]....
        /*0634*/ 	.word	0x00010370


	//   ....[41]....
        /*0638*/ 	.word	0x000104c0


	//   ....[42]....
        /*063c*/ 	.word	0x000104e0


	//   ....[43]....
        /*0640*/ 	.word	0x000106c0


	//   ....[44]....
        /*0644*/ 	.word	0x000108b0


	//   ....[45]....
        /*0648*/ 	.word	0x000108e0


	//   ....[46]....
        /*064c*/ 	.word	0x00010910


	//   ....[47]....
        /*0650*/ 	.word	0x00010940


	//   ....[48]....
        /*0654*/ 	.word	0x00010970


	//   ....[49]....
        /*0658*/ 	.word	0x000109a0


	//   ....[50]....
        /*065c*/ 	.word	0x00010b10


	//   ....[51]....
        /*0660*/ 	.word	0x00010b40


	//   ....[52]....
        /*0664*/ 	.word	0x00010b70


	//   ....[53]....
        /*0668*/ 	.word	0x00010ba0


	//   ....[54]....
        /*066c*/ 	.word	0x00010bd0


	//   ....[55]....
        /*0670*/ 	.word	0x00010c00


	//   ....[56]....
        /*0674*/ 	.word	0x00010c90


	//   ....[57]....
        /*0678*/ 	.word	0x00010cc0


	//   ....[58]....
        /*067c*/ 	.word	0x00010cd0


	//   ....[59]....
        /*0680*/ 	.word	0x00010d60


	//   ....[60]....
        /*0684*/ 	.word	0x00012720


	//   ....[61]....
        /*0688*/ 	.word	0x00012760


	//   ....[62]....
        /*068c*/ 	.word	0x00012790


	//   ....[63]....
        /*0690*/ 	.word	0x00012840


	//   ....[64]....
        /*0694*/ 	.word	0x00012880


	//   ....[65]....
        /*0698*/ 	.word	0x000128e0


	//   ....[66]....
        /*069c*/ 	.word	0x00012920


	//   ....[67]....
        /*06a0*/ 	.word	0x00012980


	//   ....[68]....
        /*06a4*/ 	.word	0x000129a0


	//   ....[69]....
        /*06a8*/ 	.word	0x000129d0


	//   ....[70]....
        /*06ac*/ 	.word	0x000131a0


	//   ....[71]....
        /*06b0*/ 	.word	0x000131d0


	//   ....[72]....
        /*06b4*/ 	.word	0x00013230


	//   ....[73]....
        /*06b8*/ 	.word	0x00013290


	//   ....[74]....
        /*06bc*/ 	.word	0x000132e0


	//   ....[75]....
        /*06c0*/ 	.word	0x00013350


	//   ....[76]....
        /*06c4*/ 	.word	0x000133a0


	//   ....[77]....
        /*06c8*/ 	.word	0x00013410


	//   ....[78]....
        /*06cc*/ 	.word	0x00013460


	//   ....[79]....
        /*06d0*/ 	.word	0x000134d0


	//   ....[80]....
        /*06d4*/ 	.word	0x00013520


	//   ....[81]....
        /*06d8*/ 	.word	0x00013590


	//   ....[82]....
        /*06dc*/ 	.word	0x000135e0


	//   ....[83]....
        /*06e0*/ 	.word	0x00013650


	//   ....[84]....
        /*06e4*/ 	.word	0x000136a0


	//   ....[85]....
        /*06e8*/ 	.word	0x000136f0


	//   ....[86]....
        /*06ec*/ 	.word	0x00013e80


	//   ....[87]....
        /*06f0*/ 	.word	0x00013ec0


	//   ....[88]....
        /*06f4*/ 	.word	0x00013ee0


	//   ....[89]....
        /*06f8*/ 	.word	0x00013fa0


	//   ....[90]....
        /*06fc*/ 	.word	0x00013fd0


	//   ....[91]....
        /*0700*/ 	.word	0x00014020


	//   ....[92]....
        /*0704*/ 	.word	0x00014050


	//   ....[93]....
        /*0708*/ 	.word	0x000140a0


	//   ....[94]....
        /*070c*/ 	.word	0x000140d0


	//   ....[95]....
        /*0710*/ 	.word	0x00014140


	//   ....[96]....
        /*0714*/ 	.word	0x00014420


	//   ....[97]....
        /*0718*/ 	.word	0x00014440


	//   ....[98]....
        /*071c*/ 	.word	0x00014450


	//   ....[99]....
        /*0720*/ 	.word	0x00014500


	//   ....[100]....
        /*0724*/ 	.word	0x00014510


	//   ....[101]....
        /*0728*/ 	.word	0x000145c0


	//   ....[102]....
        /*072c*/ 	.word	0x000145d0


	//   ....[103]....
        /*0730*/ 	.word	0x00014680


	//   ....[104]....
        /*0734*/ 	.word	0x00014690


	//   ....[105]....
        /*0738*/ 	.word	0x000146a0


	//   ....[106]....
        /*073c*/ 	.word	0x00014cb0


	//   ....[107]....
        /*0740*/ 	.word	0x00014cf0


	//   ....[108]....
        /*0744*/ 	.word	0x00014d30


	//   ....[109]....
        /*0748*/ 	.word	0x00014d50


	//   ....[110]....
        /*074c*/ 	.word	0x00014d70


	//   ....[111]....
        /*0750*/ 	.word	0x00014e20


	//   ....[112]....
        /*0754*/ 	.word	0x00014ed0


	//   ....[113]....
        /*0758*/ 	.word	0x00014f00


	//   ....[114]....
        /*075c*/ 	.word	0x00014f10


	//   ....[115]....
        /*0760*/ 	.word	0x00014fa0


	//   ....[116]....
        /*0764*/ 	.word	0x00015410


	//   ....[117]....
        /*0768*/ 	.word	0x00015440


	//   ....[118]....
        /*076c*/ 	.word	0x000154a0


	//   ....[119]....
        /*0770*/ 	.word	0x000154d0


	//   ....[120]....
        /*0774*/ 	.word	0x00015500


	//   ....[121]....
        /*0778*/ 	.word	0x00015530


	//   ....[122]....
        /*077c*/ 	.word	0x00015560


	//   ....[123]....
        /*0780*/ 	.word	0x00015590


	//   ....[124]....
        /*0784*/ 	.word	0x00015730


	//   ....[125]....
        /*0788*/ 	.word	0x00015760


	//   ....[126]....
        /*078c*/ 	.word	0x00015790


	//   ....[127]....
        /*0790*/ 	.word	0x000157c0


	//   ....[128]....
        /*0794*/ 	.word	0x000157f0


	//   ....[129]....
        /*0798*/ 	.word	0x00015820


	//   ....[130]....
        /*079c*/ 	.word	0x000158e0


	//   ....[131]....
        /*07a0*/ 	.word	0x00015900


	//   ....[132]....
        /*07a4*/ 	.word	0x00015910


	//   ....[133]....
        /*07a8*/ 	.word	0x00015970


	//   ....[134]....
        /*07ac*/ 	.word	0x00015f90


	//   ....[135]....
        /*07b0*/ 	.word	0x00016480


	//   ....[136]....
        /*07b4*/ 	.word	0x00016570


	//   ....[137]....
        /*07b8*/ 	.word	0x00016650


	//   ....[138]....
        /*07bc*/ 	.word	0x000166b0


	//   ....[139]....
        /*07c0*/ 	.word	0x00016750


	//   ....[140]....
        /*07c4*/ 	.word	0x00016830


	//   ....[141]....
        /*07c8*/ 	.word	0x00016930


	//   ....[142]....
        /*07cc*/ 	.word	0x000169a0


	//   ....[143]....
        /*07d0*/ 	.word	0x00016a90


	//   ....[144]....
        /*07d4*/ 	.word	0x00016b00


	//   ....[145]....
        /*07d8*/ 	.word	0x00016be0


	//   ....[146]....
        /*07dc*/ 	.word	0x00016c90


	//   ....[147]....
        /*07e0*/ 	.word	0x00016d00


	//   ....[148]....
        /*07e4*/ 	.word	0x00016d80


	//   ....[149]....
        /*07e8*/ 	.word	0x00016e50


	//   ....[150]....
        /*07ec*/ 	.word	0x00016ed0


	//   ....[151]....
        /*07f0*/ 	.word	0x00016fc0


	//   ....[152]....
        /*07f4*/ 	.word	0x00017040


	//   ....[153]....
        /*07f8*/ 	.word	0x00017130


	//   ....[154]....
        /*07fc*/ 	.word	0x000171b0


	//   ....[155]....
        /*0800*/ 	.word	0x000172a0


	//   ....[156]....
        /*0804*/ 	.word	0x00017320


	//   ....[157]....
        /*0808*/ 	.word	0x00017410


	//   ....[158]....
        /*080c*/ 	.word	0x00017490


	//   ....[159]....
        /*0810*/ 	.word	0x00017580


	//   ....[160]....
        /*0814*/ 	.word	0x00017600


	//   ....[161]....
        /*0818*/ 	.word	0x000176d0


	//   ....[162]....
        /*081c*/ 	.word	0x00017800


	//   ....[163]....
        /*0820*/ 	.word	0x000178d0


	//   ....[164]....
        /*0824*/ 	.word	0x000179a0


	//   ....[165]....
        /*0828*/ 	.word	0x00017a80


	//   ....[166]....
        /*082c*/ 	.word	0x00017ae0


	//   ....[167]....
        /*0830*/ 	.word	0x00017bc0


	//   ....[168]....
        /*0834*/ 	.word	0x00017c20


	//   ....[169]....
        /*0838*/ 	.word	0x00017d00


	//   ....[170]....
        /*083c*/ 	.word	0x00017d60


	//   ....[171]....
        /*0840*/ 	.word	0x00017e70


	//   ....[172]....
        /*0844*/ 	.word	0x00017f60


	//   ....[173]....
        /*0848*/ 	.word	0x00018000


	//   ....[174]....
        /*084c*/ 	.word	0x00018060


	//   ....[175]....
        /*0850*/ 	.word	0x00018180


	//   ....[176]....
        /*0854*/ 	.word	0x000181e0


	//   ....[177]....
        /*0858*/ 	.word	0x00018300


	//   ....[178]....
        /*085c*/ 	.word	0x00018360


	//   ....[179]....
        /*0860*/ 	.word	0x00018480


	//   ....[180]....
        /*0864*/ 	.word	0x000184e0


	//   ....[181]....
        /*0868*/ 	.word	0x000185b0


	//   ....[182]....
        /*086c*/ 	.word	0x00018710


	//   ....[183]....
        /*0870*/ 	.word	0x000187b0


	//   ....[184]....
        /*0874*/ 	.word	0x00018900


	//   ....[185]....
        /*0878*/ 	.word	0x000189b0


	//   ....[186]....
        /*087c*/ 	.word	0x00018a10


	//   ....[187]....
        /*0880*/ 	.word	0x00018ad0


	//   ....[188]....
        /*0884*/ 	.word	0x00018bb0


	//   ....[189]....
        /*0888*/ 	.word	0x00018c70


	//   ....[190]....
        /*088c*/ 	.word	0x00018d50


	//   ....[191]....
        /*0890*/ 	.word	0x00018e10


	//   ....[192]....
        /*0894*/ 	.word	0x00018f20


	//   ....[193]....
        /*0898*/ 	.word	0x00018fc0


	//   ....[194]....
        /*089c*/ 	.word	0x00019140


	//   ....[195]....
        /*08a0*/ 	.word	0x000191b0


	//   ....[196]....
        /*08a4*/ 	.word	0x00019220


	//   ....[197]....
        /*08a8*/ 	.word	0x00019290


	//   ....[198]....
        /*08ac*/ 	.word	0x00019300


	//   ....[199]....
        /*08b0*/ 	.word	0x00019380


	//   ....[200]....
        /*08b4*/ 	.word	0x00019400


	//   ....[201]....
        /*08b8*/ 	.word	0x00019490


	//   ....[202]....
        /*08bc*/ 	.word	0x00019500


	//   ....[203]....
        /*08c0*/ 	.word	0x00019570


	//   ....[204]....
        /*08c4*/ 	.word	0x000195e0


	//   ....[205]....
        /*08c8*/ 	.word	0x00019660


	//   ....[206]....
        /*08cc*/ 	.word	0x000196d0


	//   ....[207]....
        /*08d0*/ 	.word	0x00019770


	//   ....[208]....
        /*08d4*/ 	.word	0x000197c0


	//   ....[209]....
        /*08d8*/ 	.word	0x00019850


	//   ....[210]....
        /*08dc*/ 	.word	0x00019980


	//----- nvinfo : EIATTR_REG_RECONFIG
	.align		4
.L_355:
        /*08e0*/ 	.byte	0x01, 0x54
	.zero		2


	//----- nvinfo : EIATTR_SYSCALL_OFFSETS
	.align		4
        /*08e4*/ 	.byte	0x04, 0x46
        /*08e6*/ 	.short	(.L_357 - .L_356)


	//   ....[0]....
.L_356:
        /*08e8*/ 	.word	0x00001e90


	//   ....[1]....
        /*08ec*/ 	.word	0x00011d50


	//   ....[2]....
        /*08f0*/ 	.word	0x00011ea0


	//   ....[3]....
        /*08f4*/ 	.word	0x00011f90


	//   ....[4]....
        /*08f8*/ 	.word	0x00012e20


	//----- nvinfo : EIATTR_MBARRIER_INSTR_OFFSETS
	.align		4
.L_357:
        /*08fc*/ 	.byte	0x04, 0x39
        /*08fe*/ 	.short	(.L_359 - .L_358)


	//   ....[0]....
.L_358:
        /*0900*/ 	.word	0x00000180
        /*0904*/ 	.word	0x000000ff
        /*0908*/ 	.word	0x00038800
        /*090c*/ 	.short	0x0100
        /*090e*/ 	.byte	0x08
	.zero		1


	//   ....[1]....
        /*0910*/ 	.word	0x00000190
        /*0914*/ 	.word	0x000000ff
        /*0918*/ 	.word	0x00038820
        /*091c*/ 	.short	0x0100
        /*091e*/ 	.byte	0x08
	.zero		1


	//   ....[2]....
        /*0920*/ 	.word	0x00000280
        /*0924*/ 	.word	0x000000ff
        /*0928*/ 	.word	0x00038830
        /*092c*/ 	.short	0x0100
        /*092e*/ 	.byte	0x08
	.zero		1


	//   ....[3]....
        /*0930*/ 	.word	0x00000290
        /*0934*/ 	.word	0x000000ff
        /*0938*/ 	.word	0x00038840
        /*093c*/ 	.short	0x0100
        /*093e*/ 	.byte	0x08
	.zero		1


	//   ....[4]....
        /*0940*/ 	.word	0x000002a0
        /*0944*/ 	.word	0x000000ff
        /*0948*/ 	.word	0x00038838
        /*094c*/ 	.short	0x0100
        /*094e*/ 	.byte	0x08
	.zero		1


	//   ....[5]....
        /*0950*/ 	.word	0x000002b0
        /*0954*/ 	.word	0x000000ff
        /*0958*/ 	.word	0x00038848
        /*095c*/ 	.short	0x0100
        /*095e*/ 	.byte	0x08
	.zero		1


	//   ....[6]....
        /*0960*/ 	.word	0x000003e0
        /*0964*/ 	.word	0x000000ff
        /*0968*/ 	.word	0x00038850
        /*096c*/ 	.short	0x0100
        /*096e*/ 	.byte	0x08
	.zero		1


	//   ....[7]....
        /*0970*/ 	.word	0x000003f0
        /*0974*/ 	.word	0x000000ff
        /*0978*/ 	.word	0x00038860
        /*097c*/ 	.short	0x0100
        /*097e*/ 	.byte	0x08
	.zero		1


	//   ....[8]....
        /*0980*/ 	.word	0x00000400
        /*0984*/ 	.word	0x000000ff
        /*0988*/ 	.word	0x00038858
        /*098c*/ 	.short	0x0100
        /*098e*/ 	.byte	0x08
	.zero		1


	//   ....[9]....
        /*0990*/ 	.word	0x00000410
        /*0994*/ 	.word	0x000000ff
        /*0998*/ 	.word	0x00038868
        /*099c*/ 	.short	0x0100
        /*099e*/ 	.byte	0x08
	.zero		1


	//   ....[10]....
        /*09a0*/ 	.word	0x00000500
        /*09a4*/ 	.word	0x000000ff
        /*09a8*/ 	.word	0x00038870
        /*09ac*/ 	.short	0x0100
        /*09ae*/ 	.byte	0x06
	.zero		1


	//   ....[11]....
        /*09b0*/ 	.word	0x00000510
        /*09b4*/ 	.word	0x000000ff
        /*09b8*/ 	.word	0x00038880
        /*09bc*/ 	.short	0x0100
        /*09be*/ 	.byte	0x06
	.zero		1


	//   ....[12]....
        /*09c0*/ 	.word	0x00000520
        /*09c4*/ 	.word	0x000000ff
        /*09c8*/ 	.word	0x00038878
        /*09cc*/ 	.short	0x0100
        /*09ce*/ 	.byte	0x06
	.zero		1


	//   ....[13]....
        /*09d0*/ 	.word	0x00000530
        /*09d4*/ 	.word	0x000000ff
        /*09d8*/ 	.word	0x00038888
        /*09dc*/ 	.short	0x0100
        /*09de*/ 	.byte	0x06
	.zero		1


	//   ....[14]....
        /*09e0*/ 	.word	0x00000660
        /*09e4*/ 	.word	0x000000ff
        /*09e8*/ 	.word	0x00038890
        /*09ec*/ 	.short	0x0100
        /*09ee*/ 	.byte	0x08
	.zero		1


	//   ....[15]....
        /*09f0*/ 	.word	0x00000670
        /*09f4*/ 	.word	0x000000ff
        /*09f8*/ 	.word	0x000388a0
        /*09fc*/ 	.short	0x0100
        /*09fe*/ 	.byte	0x08
	.zero		1


	//   ....[16]....
        /*0a00*/ 	.word	0x00000680
        /*0a04*/ 	.word	0x000000ff
        /*0a08*/ 	.word	0x00038898
        /*0a0c*/ 	.short	0x0100
        /*0a0e*/ 	.byte	0x08
	.zero		1


	//   ....[17]....
        /*0a10*/ 	.word	0x00000690
        /*0a14*/ 	.word	0x000000ff
        /*0a18*/ 	.word	0x000388a8
        /*0a1c*/ 	.short	0x0100
        /*0a1e*/ 	.byte	0x08
	.zero		1


	//   ....[18]....
        /*0a20*/ 	.word	0x000007d0
        /*0a24*/ 	.word	0x000000ff
        /*0a28*/ 	.word	0x000388b0
        /*0a2c*/ 	.short	0x0100
        /*0a2e*/ 	.byte	0x08
	.zero		1


	//   ....[19]....
        /*0a30*/ 	.word	0x000007e0
        /*0a34*/ 	.word	0x000000ff
        /*0a38*/ 	.word	0x000388c0
        /*0a3c*/ 	.short	0x0100
        /*0a3e*/ 	.byte	0x08
	.zero		1


	//   ....[20]....
        /*0a40*/ 	.word	0x000007f0
        /*0a44*/ 	.word	0x000000ff
        /*0a48*/ 	.word	0x000388b8
        /*0a4c*/ 	.short	0x0100
        /*0a4e*/ 	.byte	0x08
	.zero		1


	//   ....[21]....
        /*0a50*/ 	.word	0x00000800
        /*0a54*/ 	.word	0x000000ff
        /*0a58*/ 	.word	0x000388c8
        /*0a5c*/ 	.short	0x0100
        /*0a5e*/ 	.byte	0x08
	.zero		1


	//   ....[22]....
        /*0a60*/ 	.word	0x00001f90
        /*0a64*/ 	.word	0x00000005
        /*0a68*/ 	.word	0x00038800
        /*0a6c*/ 	.short	0x010a
        /*0a6e*/ 	.byte	0x3f
	.zero		1


	//   ....[23]....
        /*0a70*/ 	.word	0x00002020
        /*0a74*/ 	.word	0x00000000
        /*0a78*/ 	.word	0x00038830
        /*0a7c*/ 	.short	0x010a
        /*0a7e*/ 	.byte	0x3f
	.zero		1


	//   ....[24]....
        /*0a80*/ 	.word	0x00002070
        /*0a84*/ 	.word	0x00000000
        /*0a88*/ 	.word	0x00038830
        /*0a8c*/ 	.short	0x010a
        /*0a8e*/ 	.byte	0x3f
	.zero		1


	//   ....[25]....
        /*0a90*/ 	.word	0x00005cf0
        /*0a94*/ 	.word	0x00000007
        /*0a98*/ 	.word	0x00000000
        /*0a9c*/ 	.short	0x0101
        /*0a9e*/ 	.byte	0x3f
	.zero		1


	//   ....[26]....
        /*0aa0*/ 	.word	0x00006830
        /*0aa4*/ 	.word	0x000000ff
        /*0aa8*/ 	.word	0x00038830
        /*0aac*/ 	.short	0x010a
        /*0aae*/ 	.byte	0x05
	.zero		1


	//   ....[27]....
        /*0ab0*/ 	.word	0x00006880
        /*0ab4*/ 	.word	0x000000ff
        /*0ab8*/ 	.word	0x00038830
        /*0abc*/ 	.short	0x010a
        /*0abe*/ 	.byte	0x04
	.zero		1


	//   ....[28]....
        /*0ac0*/ 	.word	0x00008df0
        /*0ac4*/ 	.word	0x000000ff
        /*0ac8*/ 	.word	0x00038850
        /*0acc*/ 	.short	0x010a
        /*0ace*/ 	.byte	0x04
	.zero		1


	//   ....[29]....
        /*0ad0*/ 	.word	0x00008e30
        /*0ad4*/ 	.word	0x000000ff
        /*0ad8*/ 	.word	0x00038850
        /*0adc*/ 	.short	0x010a
        /*0ade*/ 	.byte	0x04
	.zero		1


	//   ....[30]....
        /*0ae0*/ 	.word	0x00009470
        /*0ae4*/ 	.word	0x000000ff
        /*0ae8*/ 	.word	0x00000000
        /*0aec*/ 	.short	0x0101
        /*0aee*/ 	.byte	0x06
	.zero		1


	//   ....[31]....
        /*0af0*/ 	.word	0x0000a250
        /*0af4*/ 	.word	0x000000ff
        /*0af8*/ 	.word	0x00000000
        /*0afc*/ 	.short	0x0101
        /*0afe*/ 	.byte	0x04
	.zero		1


	//   ....[32]....
        /*0b00*/ 	.word	0x0000abe0
        /*0b04*/ 	.word	0x0000000c
        /*0b08*/ 	.word	0x00038850
        /*0b0c*/ 	.short	0x010a
        /*0b0e*/ 	.byte	0x3f
	.zero		1


	//   ....[33]....
        /*0b10*/ 	.word	0x0000ac50
        /*0b14*/ 	.word	0x0000000c
        /*0b18*/ 	.word	0x00038850
        /*0b1c*/ 	.short	0x010a
        /*0b1e*/ 	.byte	0x3f
	.zero		1


	//   ....[34]....
        /*0b20*/ 	.word	0x0000b930
        /*0b24*/ 	.word	0x00000003
        /*0b28*/ 	.word	0x00000000
        /*0b2c*/ 	.short	0x0101
        /*0b2e*/ 	.byte	0x3f
	.zero		1


	//   ....[35]....
        /*0b30*/ 	.word	0x0000d740
        /*0b34*/ 	.word	0x000000ff
        /*0b38*/ 	.word	0x00000000
        /*0b3c*/ 	.short	0x0101
        /*0b3e*/ 	.byte	0x08
	.zero		1


	//   ....[36]....
        /*0b40*/ 	.word	0x0000e020
        /*0b44*/ 	.word	0x000000ff
        /*0b48*/ 	.word	0x00000000
        /*0b4c*/ 	.short	0x0101
        /*0b4e*/ 	.byte	0x08
	.zero		1


	//   ....[37]....
        /*0b50*/ 	.word	0x00012550
        /*0b54*/ 	.word	0x00000005
        /*0b58*/ 	.word	0x00038840
        /*0b5c*/ 	.short	0x010a
        /*0b5e*/ 	.byte	0x3f
	.zero		1


	//   ....[38]....
        /*0b60*/ 	.word	0x00012b40
        /*0b64*/ 	.word	0x00000005
        /*0b68*/ 	.word	0x00038830
        /*0b6c*/ 	.short	0x0107
        /*0b6e*/ 	.byte	0x3f
	.zero		1


	//   ....[39]....
        /*0b70*/ 	.word	0x00012c20
        /*0b74*/ 	.word	0x00000005
        /*0b78*/ 	.word	0x00038830
        /*0b7c*/ 	.short	0x0101
        /*0b7e*/ 	.byte	0x3f
	.zero		1


	//   ....[40]....
        /*0b80*/ 	.word	0x000137e0
        /*0b84*/ 	.word	0x00000016
        /*0b88*/ 	.word	0x00038800
        /*0b8c*/ 	.short	0x0107
        /*0b8e*/ 	.byte	0x3f
	.zero		1


	//   ....[41]....
        /*0b90*/ 	.word	0x00013900
        /*0b94*/ 	.word	0x00000016
        /*0b98*/ 	.word	0x00038800
        /*0b9c*/ 	.short	0x0101
        /*0b9e*/ 	.byte	0x3f
	.zero		1


	//   ....[42]....
        /*0ba0*/ 	.word	0x00013920
        /*0ba4*/ 	.word	0x00000016
        /*0ba8*/ 	.word	0x00038820
        /*0bac*/ 	.short	0x010a
        /*0bae*/ 	.byte	0x3f
	.zero		1


	//   ....[43]....
        /*0bb0*/ 	.word	0x00013cf0
        /*0bb4*/ 	.word	0x00000006
        /*0bb8*/ 	.word	0x00038840
        /*0bbc*/ 	.short	0x010a
        /*0bbe*/ 	.byte	0x3f
	.zero		1


	//   ....[44]....
        /*0bc0*/ 	.word	0x00014250
        /*0bc4*/ 	.word	0x00000006
        /*0bc8*/ 	.word	0x00038830
        /*0bcc*/ 	.short	0x0107
        /*0bce*/ 	.byte	0x3f
	.zero		1


	//   ....[45]....
        /*0bd0*/ 	.word	0x00014300
        /*0bd4*/ 	.word	0x00000006
        /*0bd8*/ 	.word	0x00038830
        /*0bdc*/ 	.short	0x0101
        /*0bde*/ 	.byte	0x3f
	.zero		1


	//   ....[46]....
        /*0be0*/ 	.word	0x00014360
        /*0be4*/ 	.word	0x00000006
        /*0be8*/ 	.word	0x00038860
        /*0bec*/ 	.short	0x010a
        /*0bee*/ 	.byte	0x3f
	.zero		1


	//   ....[47]....
        /*0bf0*/ 	.word	0x00014860
        /*0bf4*/ 	.word	0x00000006
        /*0bf8*/ 	.word	0x00038850
        /*0bfc*/ 	.short	0x0107
        /*0bfe*/ 	.byte	0x3f
	.zero		1


	//   ....[48]....
        /*0c00*/ 	.word	0x000149f0
        /*0c04*/ 	.word	0x00000006
        /*0c08*/ 	.word	0x00038850
        /*0c0c*/ 	.short	0x0101
        /*0c0e*/ 	.byte	0x3f
	.zero		1


	//   ....[49]....
        /*0c10*/ 	.word	0x00014c00
        /*0c14*/ 	.word	0x00000004
        /*0c18*/ 	.word	0x00038860
        /*0c1c*/ 	.short	0x010a
        /*0c1e*/ 	.byte	0x3f
	.zero		1


	//   ....[50]....
        /*0c20*/ 	.word	0x00015120
        /*0c24*/ 	.word	0x00000004
        /*0c28*/ 	.word	0x00038850
        /*0c2c*/ 	.short	0x0107
        /*0c2e*/ 	.byte	0x3f
	.zero		1


	//   ....[51]....
        /*0c30*/ 	.word	0x000151d0
        /*0c34*/ 	.word	0x00000004
        /*0c38*/ 	.word	0x00038850
        /*0c3c*/ 	.short	0x0101
        /*0c3e*/ 	.byte	0x3f
	.zero		1


	//   ....[52]....
        /*0c40*/ 	.word	0x00015f10
        /*0c44*/ 	.word	0x00000004
        /*0c48*/ 	.word	0x00038820
        /*0c4c*/ 	.short	0x010a
        /*0c4e*/ 	.byte	0x3f
	.zero		1


	//   ....[53]....
        /*0c50*/ 	.word	0x000160b0
        /*0c54*/ 	.word	0x00000005
        /*0c58*/ 	.word	0x00038840
        /*0c5c*/ 	.short	0x010a
        /*0c5e*/ 	.byte	0x3f
	.zero		1


	//   ....[54]....
        /*0c60*/ 	.word	0x00016150
        /*0c64*/ 	.word	0x0000001b
        /*0c68*/ 	.word	0x00038840
        /*0c6c*/ 	.short	0x010a
        /*0c6e*/ 	.byte	0x3f
	.zero		1


	//   ....[55]....
        /*0c70*/ 	.word	0x00016190
        /*0c74*/ 	.word	0x00000005
        /*0c78*/ 	.word	0x00038860
        /*0c7c*/ 	.short	0x010a
        /*0c7e*/ 	.byte	0x3f
	.zero		1


	//   ....[56]....
        /*0c80*/ 	.word	0x000161d0
        /*0c84*/ 	.word	0x0000001b
        /*0c88*/ 	.word	0x00038860
        /*0c8c*/ 	.short	0x010a
        /*0c8e*/ 	.byte	0x3f
	.zero		1


	//   ....[57]....
        /*0c90*/ 	.word	0x00016230
        /*0c94*/ 	.word	0x00000005
        /*0c98*/ 	.word	0x00038800
        /*0c9c*/ 	.short	0x010a
        /*0c9e*/ 	.byte	0x3f
	.zero		1


	//   ....[58]....
        /*0ca0*/ 	.word	0x00016280
        /*0ca4*/ 	.word	0x00000000
        /*0ca8*/ 	.word	0x00038830
        /*0cac*/ 	.short	0x010a
        /*0cae*/ 	.byte	0x3f
	.zero		1


	//   ....[59]....
        /*0cb0*/ 	.word	0x000162f0
        /*0cb4*/ 	.word	0x00000004
        /*0cb8*/ 	.word	0x00038830
        /*0cbc*/ 	.short	0x010a
        /*0cbe*/ 	.byte	0x3f
	.zero		1


	//   ....[60]....
        /*0cc0*/ 	.word	0x00016350
        /*0cc4*/ 	.word	0x00000002
        /*0cc8*/ 	.word	0x00038850
        /*0ccc*/ 	.short	0x010a
        /*0cce*/ 	.byte	0x3f
	.zero		1


	//   ....[61]....
        /*0cd0*/ 	.word	0x000163a0
        /*0cd4*/ 	.word	0x0000000c
        /*0cd8*/ 	.word	0x00038850
        /*0cdc*/ 	.short	0x010a
        /*0cde*/ 	.byte	0x3f
	.zero		1


	//   ....[62]....
        /*0ce0*/ 	.word	0x000164c0
        /*0ce4*/ 	.word	0x00000005
        /*0ce8*/ 	.word	0x00038840
        /*0cec*/ 	.short	0x010a
        /*0cee*/ 	.byte	0x3f
	.zero		1


	//   ....[63]....
        /*0cf0*/ 	.word	0x00017700
        /*0cf4*/ 	.word	0x00000016
        /*0cf8*/ 	.word	0x00038820
        /*0cfc*/ 	.short	0x010a
        /*0cfe*/ 	.byte	0x3f
	.zero		1


	//   ....[64]....
        /*0d00*/ 	.word	0x00017750
        /*0d04*/ 	.word	0x00000006
        /*0d08*/ 	.word	0x00038840
        /*0d0c*/ 	.short	0x010a
        /*0d0e*/ 	.byte	0x3f
	.zero		1


	//   ....[65]....
        /*0d10*/ 	.word	0x00017eb0
        /*0d14*/ 	.word	0x00000006
        /*0d18*/ 	.word	0x00038860
        /*0d1c*/ 	.short	0x010a
        /*0d1e*/ 	.byte	0x3f
	.zero		1


	//   ....[66]....
        /*0d20*/ 	.word	0x00018660
        /*0d24*/ 	.word	0x00000004
        /*0d28*/ 	.word	0x00038860
        /*0d2c*/ 	.short	0x010a
        /*0d2e*/ 	.byte	0x3f
	.zero		1


	//   ....[67]....
        /*0d30*/ 	.word	0x000198a0
        /*0d34*/ 	.word	0x00000004
        /*0d38*/ 	.word	0x00038820
        /*0d3c*/ 	.short	0x010a
        /*0d3e*/ 	.byte	0x3f
	.zero		1


	//   ....[68]....
        /*0d40*/ 	.word	0x00019a40
        /*0d44*/ 	.word	0x00000005
        /*0d48*/ 	.word	0x00038840
        /*0d4c*/ 	.short	0x010a
        /*0d4e*/ 	.byte	0x3f
	.zero		1


	//   ....[69]....
        /*0d50*/ 	.word	0x00019a90
        /*0d54*/ 	.word	0x0000001b
        /*0d58*/ 	.word	0x00038840
        /*0d5c*/ 	.short	0x010a
        /*0d5e*/ 	.byte	0x3f
	.zero		1


	//   ....[70]....
        /*0d60*/ 	.word	0x00019ae0
        /*0d64*/ 	.word	0x00000005
        /*0d68*/ 	.word	0x00038860
        /*0d6c*/ 	.short	0x010a
        /*0d6e*/ 	.byte	0x3f
	.zero		1


	//----- nvinfo : EIATTR_NUM_MBARRIERS
	.align		4
.L_359:
        /*0d70*/ 	.byte	0x03, 0x38
        /*0d72*/ 	.short	0x0016


	//----- nvinfo : EIATTR_EXIT_INSTR_OFFSETS
	.align		4
        /*0d74*/ 	.byte	0x04, 0x1c
        /*0d76*/ 	.short	(.L_361 - .L_360)


	//   ....[0]....
.L_360:
        /*0d78*/ 	.word	0x00000990


	//   ....[1]....
        /*0d7c*/ 	.word	0x00010660


	//   ....[2]....
        /*0d80*/ 	.word	0x00016220


	//----- nvinfo : EIATTR_MAX_THREADS
	.align		4
.L_361:
        /*0d84*/ 	.byte	0x04, 0x05
        /*0d86*/ 	.short	(.L_363 - .L_362)
.L_362:
        /*0d88*/ 	.word	0x00000180
        /*0d8c*/ 	.word	0x00000001
        /*0d90*/ 	.word	0x00000001


	//----- nvinfo : EIATTR_CRS_STACK_SIZE
	.align		4
.L_363:
        /*0d94*/ 	.byte	0x04, 0x1e
        /*0d96*/ 	.short	(.L_365 - .L_364)
.L_364:
        /*0d98*/ 	.word	0x00000000


	//----- nvinfo : EIATTR_CBANK_PARAM_SIZE
	.align		4
.L_365:
        /*0d9c*/ 	.byte	0x03, 0x19
        /*0d9e*/ 	.short	0x0af0


	//----- nvinfo : EIATTR_PARAM_CBANK
	.align		4
        /*0da0*/ 	.byte	0x04, 0x0a
        /*0da2*/ 	.short	(.L_367 - .L_366)
	.align		4
.L_366:
        /*0da4*/ 	.word	index@(.nv.constant0._ZN7cutlass13device_kernelIN5flash11enable_sm90INS1_16FlashAttnFwdSm90INS1_25CollectiveMainloopFwdSm90ILi2EN4cute5tupleIJNS5_1CILi1EEES8_S8_EEENS6_IJNS7_ILi128EEENS7_ILi80EEENS7_ILi256EEEEEELi256ENS_10bfloat16_tEfNS_4arch4Sm90ELb0ELb0ELb1ELb1ELb1ELb0ELb0ELb1ELb1ELb1ELb1ELb0EEENS1_21CollectiveEpilogueFwdINS6_IJSA_SC_SB_EEES9_SE_SG_Li256ELb1ELb1ELb1ELb0EEENS1_36VarlenDynamicPersistentTileSchedulerILi128ELi80ELi256ELi128ELb1ELb1ELb1ELb0ELb1ELb1EEEEEEEEEvNT_6ParamsE)
        /*0da8*/ 	.short	0x0210
        /*0daa*/ 	.short	0x0af0


	//----- nvinfo : EIATTR_SW_WAR
	.align		4
.L_367:
        /*0dac*/ 	.byte	0x04, 0x36
        /*0dae*/ 	.short	(.L_369 - .L_368)
.L_368:
        /*0db0*/ 	.word	0x00000008
.L_369:


//--------------------- .nv.info._ZN7cutlass13device_kernelIN5flash11enable_sm90INS1_16FlashAttnFwdSm90INS1_25CollectiveMainloopFwdSm90ILi2EN4cute5tupleIJNS5_1CILi1EEES8_S8_EEENS6_IJNS7_ILi128EEENS7_ILi80EEENS7_ILi256EEEEEELi256ENS_10bfloat16_tEfNS_4arch4Sm90ELb0ELb0ELb1ELb1ELb1ELb1ELb0ELb1ELb1ELb1ELb1ELb0EEENS1_21CollectiveEpilogueFwdINS6_IJSA_SC_SB_EEES9_SE_SG_Li256ELb1ELb1ELb1ELb0EEENS1_36VarlenDynamicPersistentTileSchedulerILi128ELi80ELi256ELi128ELb1ELb1ELb1ELb0ELb1ELb1EEEEEEEEEvNT_6ParamsE --------------------------
	.section	.nv.info._ZN7cutlass13device_kernelIN5flash11enable_sm90INS1_16FlashAttnFwdSm90INS1_25CollectiveMainloopFwdSm90ILi2EN4cute5tupleIJNS5_1CILi1EEES8_S8_EEENS6_IJNS7_ILi128EEENS7_ILi80EEENS7_ILi256EEEEEELi256ENS_10bfloat16_tEfNS_4arch4Sm90ELb0ELb0ELb1ELb1ELb1ELb1ELb0ELb1ELb1ELb1ELb1ELb0EEENS1_21CollectiveEpilogueFwdINS6_IJSA_SC_SB_EEES9_SE_SG_Li256ELb1ELb1ELb1ELb0EEENS1_36VarlenDynamicPersistentTileSchedulerILi128ELi80ELi256ELi128ELb1ELb1ELb1ELb0ELb1ELb1EEEEEEEEEvNT_6ParamsE,"",@"SHT_CUDA_INFO"
	.sectionflags	@""
	.align	4


	//----- nvinfo : EIATTR_CUDA_API_VERSION
	.align		4
        /*0000*/ 	.byte	0x04, 0x37
        /*0002*/ 	.short	(.L_371 - .L_370)
.L_370:
        /*0004*/ 	.word	0x00000082


	//----- nvinfo : EIATTR_KPARAM_INFO
	.align		4
.L_371:
        /*0008*/ 	.byte	0x04, 0x17
        /*000a*/ 	.short	(.L_373 - .L_372)
.L_372:
        /*000c*/ 	.word	0x00000000
        /*0010*/ 	.short	0x0000
        /*0012*/ 	.short	0x0070
        /*0014*/ 	.byte	0x00, 0xf0, 0x01, 0x2a


	//----- nvinfo : EIATTR_SPARSE_MMA_MASK
	.align		4
.L_373:
        /*0018*/ 	.byte	0x03, 0x50
        /*001a*/ 	.short	0x0000


	//----- nvinfo : EIATTR_MAXREG_COUNT
	.align		4
        /*001c*/ 	.byte	0x03, 0x1b
        /*001e*/ 	.short	0x00a8


	//----- nvinfo : EIATTR_NUM_BARRIERS
	.align		4
        /*0020*/ 	.byte	0x02, 0x4c
        /*0022*/ 	.byte	0x10
	.zero		1


	//----- nvinfo : EIATTR_EXTERNS
	.align		4
        /*0024*/ 	.byte	0x04, 0x0f
        /*0026*/ 	.short	(.L_375 - .L_374)


	//   ....[0]....
	.align		4
.L_374:
        /*0028*/ 	.word	index@(__assertfail)


	//----- nvinfo : EIATTR_ANNOTATIONS
	.align		4
.L_375:
        /*002c*/ 	.byte	0x04, 0x55
        /*002e*/ 	.short	(.L_377 - .L_376)


	//   ....[0]....
.L_376:
        /* <DEDUP_REMOVED lines=130> */
        /*0844*/ 	.byte	0x40, 0x9d, 0x02, 0x00, 0x01, 0x00, 0x00, 0x00, 0x60, 0xb0, 0x02, 0x00


	//----- nvinfo : EIATTR_MERCURY_ISA_VERSION
	.align		4
.L_377:
        /*0850*/ 	.byte	0x03, 0x5f
        /*0852*/ 	.short	0x0101


	//----- nvinfo : EIATTR_UNUSED_LOAD_BYTE_OFFSET
	.align		4
        /*0854*/ 	.byte	0x04, 0x44
        /*0856*/ 	.short	(.L_379 - .L_378)


	//   ....[0]....
.L_378:
        /*0858*/ 	.word	0x00000a30
        /*085c*/ 	.word	0x0000fff0


	//   ....[1]....
        /*0860*/ 	.word	0x0001f1b0
        /*0864*/ 	.word	0x0000fff0


	//----- nvinfo : EIATTR_INT_WARP_WIDE_INSTR_OFFSETS
	.align		4
.L_379:
        /*0868*/ 	.byte	0x04, 0x31
        /*086a*/ 	.short	(.L_381 - .L_380)


	//   ....[0]....
.L_380:
        /*086c*/ 	.word	0x00000130


	//   ....[1]....
        /*0870*/ 	.word	0x00000170


	//   ....[2]....
        /*0874*/ 	.word	0x000001e0


	//   ....[3]....
        /*0878*/ 	.word	0x00026b80


	//   ....[4]....
        /*087c*/ 	.word	0x00026c20


	//   ....[5]....
        /*0880*/ 	.word	0x00029c30


	//   ....[6]....
        /*0884*/ 	.word	0x00029cd0


	//----- nvinfo : EIATTR_COOP_GROUP_MASK_REGIDS
	.align		4
.L_381:
        /*0888*/ 	.byte	0x04, 0x29
        /*088a*/ 	.short	(.L_383 - .L_382)


	//   ....[0]....
.L_382:
        /*088c*/ 	.word	0xffffffff


	//   ....[1]....
        /*0890*/ 	.word	0xffffffff


	//   ....[2]....
        /*0894*/ 	.word	0xffffffff


	//   ....[3]....
        /*0898*/ 	.word	0xffffffff


	//   ....[4]....
        /*089c*/ 	.word	0xffffffff


	//   ....[5]....
        /*08a0*/ 	.word	0xffffffff


	//   ....[6]....
        /*08a4*/ 	.word	0xffffffff


	//   ....[7]....
        /*08a8*/ 	.word	0xffffffff


	//   ....[8]....
        /*08ac*/ 	.word	0xffffffff


	//   ....[9]....
        /*08b0*/ 	.word	0xffffffff


	//   ....[10]....
        /*08b4*/ 	.word	0xffffffff


	//   ....[11]....
        /*08b8*/ 	.word	0xffffffff


	//   ....[12]....
        /*08bc*/ 	.word	0xffffffff


	//   ....[13]....
        /*08c0*/ 	.word	0xffffffff


	//   ....[14]....
        /*08c4*/ 	.word	0xffffffff


	//   ....[15]....
        /*08c8*/ 	.word	0xffffffff


	//   ....[16]....
        /*08cc*/ 	.word	0xffffffff


	//   ....[17]....
        /*08d0*/ 	.word	0xffffffff


	//   ....[18]....
        /*08d4*/ 	.word	0xffffffff


	//   ....[19]....
        /*08d8*/ 	.word	0xffffffff


	//   ....[20]....
        /*08dc*/ 	.word	0xffffffff


	//   ....[21]....
        /*08e0*/ 	.word	0xffffffff


	//   ....[22]....
        /*08e4*/ 	.word	0xffffffff


	//   ....[23]....
        /*08e8*/ 	.word	0xffffffff


	//   ....[24]....
        /*08ec*/ 	.word	0xffffffff


	//   ....[25]....
        /*08f0*/ 	.word	0xffffffff


	//   ....[26]....
        /*08f4*/ 	.word	0xffffffff


	//   ....[27]....
        /*08f8*/ 	.word	0xffffffff


	//   ....[28]....
        /*08fc*/ 	.word	0xffffffff


	//   ....[29]....
        /*0900*/ 	.word	0xffffffff


	//   ....[30]....
        /*0904*/ 	.word	0xffffffff


	//   ....[31]....
        /*0908*/ 	.word	0xffffffff


	//   ....[32]....
        /*090c*/ 	.word	0xffffffff


	//   ....[33]....
        /*0910*/ 	.word	0xffffffff


	//   ....[34]....
        /*0914*/ 	.word	0xffffffff


	//   ....[35]....
        /*0918*/ 	.word	0xffffffff


	//   ....[36]....
        /*091c*/ 	.word	0xffffffff


	//   ....[37]....
        /*0920*/ 	.word	0xffffffff


	//   ....[38]....
        /*0924*/ 	.word	0xffffffff


	//   ....[39]....
        /*0928*/ 	.word	0xffffffff


	//   ....[40]....
        /*092c*/ 	.word	0xffffffff


	//   ....[41]....
        /*0930*/ 	.word	0xffffffff


	//   ....[42]....
        /*0934*/ 	.word	0xffffffff


	//   ....[43]....
        /*0938*/ 	.word	0xffffffff


	//   ....[44]....
        /*093c*/ 	.word	0xffffffff


	//   ....[45]....
        /*0940*/ 	.word	0xffffffff


	//   ....[46]....
        /*0944*/ 	.word	0xffffffff


	//   ....[47]....
        /*0948*/ 	.word	0xffffffff


	//   ....[48]....
        /*094c*/ 	.word	0xffffffff


	//   ....[49]....
        /*0950*/ 	.word	0xffffffff


	//   ....[50]....
        /*0954*/ 	.word	0xffffffff


	//   ....[51]....
        /*0958*/ 	.word	0xffffffff


	//   ....[52]....
        /*095c*/ 	.word	0xffffffff


	//   ....[53]....
        /*0960*/ 	.word	0xffffffff


	//   ....[54]....
        /*0964*/ 	.word	0xffffffff


	//   ....[55]....
        /*0968*/ 	.word	0xffffffff


	//   ....[56]....
        /*096c*/ 	.word	0xffffffff


	//   ....[57]....
        /*0970*/ 	.word	0xffffffff


	//   ....[58]....
        /*0974*/ 	.word	0xffffffff


	//   ....[59]....
        /*0978*/ 	.word	0xffffffff


	//   ....[60]....
        /*097c*/ 	.word	0xffffffff


	//   ....[61]....
        /*0980*/ 	.word	0xffffffff


	//   ....[62]....
        /*0984*/ 	.word	0xffffffff


	//   ....[63]....
        /*0988*/ 	.word	0xffffffff


	//   ....[64]....
        /*098c*/ 	.word	0xffffffff


	//   ....[65]....
        /*0990*/ 	.word	0xffffffff


	//   ....[66]....
        /*0994*/ 	.word	0xffffffff


	//   ....[67]....
        /*0998*/ 	.word	0xffffffff


	//   ....[68]....
        /*099c*/ 	.word	0xffffffff


	//   ....[69]....
        /*09a0*/ 	.word	0xffffffff


	//   ....[70]....
        /*09a4*/ 	.word	0xffffffff


	//   ....[71]....
        /*09a8*/ 	.word	0xffffffff


	//   ....[72]....
        /*09ac*/ 	.word	0xffffffff


	//   ....[73]....
        /*09b0*/ 	.word	0xffffffff


	//   ....[74]....
        /*09b4*/ 	.word	0xffffffff


	//   ....[75]....
        /*09b8*/ 	.word	0xffffffff


	//   ....[76]....
        /*09bc*/ 	.word	0xffffffff


	//   ....[77]....
        /*09c0*/ 	.word	0xffffffff


	//   ....[78]....
        /*09c4*/ 	.word	0xffffffff


	//   ....[79]....
        /*09c8*/ 	.word	0xffffffff


	//   ....[80]....
        /*09cc*/ 	.word	0xffffffff


	//   ....[81]....
        /*09d0*/ 	.word	0xffffffff


	//   ....[82]....
        /*09d4*/ 	.word	0xffffffff


	//   ....[83]....
        /*09d8*/ 	.word	0xffffffff


	//   ....[84]....
        /*09dc*/ 	.word	0xffffffff


	//   ....[85]....
        /*09e0*/ 	.word	0xffffffff


	//   ....[86]....
        /*09e4*/ 	.word	0xffffffff


	//   ....[87]....
        /*09e8*/ 	.word	0xffffffff


	//   ....[88]....
        /*09ec*/ 	.word	0xffffffff


	//   ....[89]....
        /*09f0*/ 	.word	0xffffffff


	//   ....[90]....
        /*09f4*/ 	.word	0xffffffff


	//   ....[91]....
        /*09f8*/ 	.word	0xffffffff


	//   ....[92]....
        /*09fc*/ 	.word	0xffffffff


	//   ....[93]....
        /*0a00*/ 	.word	0xffffffff


	//   ....[94]....
        /*0a04*/ 	.word	0xffffffff


	//   ....[95]....
        /*0a08*/ 	.word	0xffffffff


	//   ....[96]....
        /*0a0c*/ 	.word	0xffffffff


	//   ....[97]....
        /*0a10*/ 	.word	0xffffffff


	//   ....[98]....
        /*0a14*/ 	.word	0xffffffff


	//   ....[99]....
        /*0a18*/ 	.word	0xffffffff


	//   ....[100]....
        /*0a1c*/ 	.word	0xffffffff


	//   ....[101]....
        /*0a20*/ 	.word	0xffffffff


	//   ....[102]....
        /*0a24*/ 	.word	0xffffffff


	//   ....[103]....
        /*0a28*/ 	.word	0xffffffff


	//   ....[104]....
        /*0a2c*/ 	.word	0xffffffff


	//   ....[105]....
        /*0a30*/ 	.word	0xffffffff


	//   ....[106]....
        /*0a34*/ 	.word	0xffffffff


	//   ....[107]....
        /*0a38*/ 	.word	0xffffffff


	//   ....[108]....
        /*0a3c*/ 	.word	0xffffffff


	//   ....[109]....
        /*0a40*/ 	.word	0xffffffff


	//   ....[110]....
        /*0a44*/ 	.word	0xffffffff


	//   ....[111]....
        /*0a48*/ 	.word	0xffffffff


	//   ....[112]....
        /*0a4c*/ 	.word	0xffffffff


	//   ....[113]....
        /*0a50*/ 	.word	0xffffffff


	//   ....[114]....
        /*0a54*/ 	.word	0xffffffff


	//   ....[115]....
        /*0a58*/ 	.word	0xffffffff


	//   ....[116]....
        /*0a5c*/ 	.word	0xffffffff


	//   ....[117]....
        /*0a60*/ 	.word	0xffffffff


	//   ....[118]....
        /*0a64*/ 	.word	0xffffffff


	//   ....[119]....
        /*0a68*/ 	.word	0xffffffff


	//   ....[120]....
        /*0a6c*/ 	.word	0xffffffff


	//   ....[121]....
        /*0a70*/ 	.word	0xffffffff


	//   ....[122]....
        /*0a74*/ 	.word	0xffffffff


	//   ....[123]....
        /*0a78*/ 	.word	0xffffffff


	//   ....[124]....
        /*0a7c*/ 	.word	0xffffffff


	//   ....[125]....
        /*0a80*/ 	.word	0xffffffff


	//   ....[126]....
        /*0a84*/ 	.word	0xffffffff


	//   ....[127]....
        /*0a88*/ 	.word	0xffffffff


	//   ....[128]....
        /*0a8c*/ 	.word	0xffffffff


	//   ....[129]....
        /*0a90*/ 	.word	0xffffffff


	//   ....[130]....
        /*0a94*/ 	.word	0xffffffff


	//   ....[131]....
        /*0a98*/ 	.word	0xffffffff


	//   ....[132]....
        /*0a9c*/ 	.word	0xffffffff


	//   ....[133]....
        /*0aa0*/ 	.word	0xffffffff


	//   ....[134]....
        /*0aa4*/ 	.word	0xffffffff


	//   ....[135]....
        /*0aa8*/ 	.word	0xffffffff


	//   ....[136]....
        /*0aac*/ 	.word	0xffffffff


	//   ....[137]....
        /*0ab0*/ 	.word	0xffffffff


	//   ....[138]....
        /*0ab4*/ 	.word	0xffffffff


	//   ....[139]....
        /*0ab8*/ 	.word	0xffffffff


	//   ....[140]....
        /*0abc*/ 	.word	0xffffffff


	//   ....[141]....
        /*0ac0*/ 	.word	0xffffffff


	//   ....[142]....
        /*0ac4*/ 	.word	0xffffffff


	//   ....[143]....
        /*0ac8*/ 	.word	0xffffffff


	//   ....[144]....
        /*0acc*/ 	.word	0xffffffff


	//   ....[145]....
        /*0ad0*/ 	.word	0xffffffff


	//   ....[146]....
        /*0ad4*/ 	.word	0xffffffff


	//   ....[147]....
        /*0ad8*/ 	.word	0xffffffff


	//   ....[148]....
        /*0adc*/ 	.word	0xffffffff


	//   ....[149]....
        /*0ae0*/ 	.word	0xffffffff


	//   ....[150]....
        /*0ae4*/ 	.word	0xffffffff


	//   ....[151]....
        /*0ae8*/ 	.word	0xffffffff


	//   ....[152]....
        /*0aec*/ 	.word	0xffffffff


	//   ....[153]....
        /*0af0*/ 	.word	0xffffffff


	//   ....[154]....
        /*0af4*/ 	.word	0xffffffff


	//   ....[155]....
        /*0af8*/ 	.word	0xffffffff


	//   ....[156]....
        /*0afc*/ 	.word	0xffffffff


	//   ....[157]....
        /*0b00*/ 	.word	0xffffffff


	//   ....[158]....
        /*0b04*/ 	.word	0xffffffff


	//   ....[159]....
        /*0b08*/ 	.word	0xffffffff


	//   ....[160]....
        /*0b0c*/ 	.word	0xffffffff


	//   ....[161]....
        /*0b10*/ 	.word	0xffffffff


	//   ....[162]....
        /*0b14*/ 	.word	0xffffffff


	//   ....[163]....
        /*0b18*/ 	.word	0xffffffff


	//   ....[164]....
        /*0b1c*/ 	.word	0xffffffff


	//   ....[165]....
        /*0b20*/ 	.word	0xffffffff


	//   ....[166]....
        /*0b24*/ 	.word	0xffffffff


	//   ....[167]....
        /*0b28*/ 	.word	0xffffffff


	//   ....[168]....
        /*0b2c*/ 	.word	0xffffffff


	//   ....[169]....
        /*0b30*/ 	.word	0x0500000f


	//   ....[170]....
        /*0b34*/ 	.word	0x0500000f


	//   ....[171]....
        /*0b38*/ 	.word	0x0500000f


	//   ....[172]....
        /*0b3c*/ 	.word	0x0500000f


	//   ....[173]....
        /*0b40*/ 	.word	0x0500000f


	//   ....[174]....
        /*0b44*/ 	.word	0x0500000f


	//   ....[175]....
        /*0b48*/ 	.word	0x0500000f


	//   ....[176]....
        /*0b4c*/ 	.word	0x0500000f


	//   ....[177]....
        /*0b50*/ 	.word	0x0500000f


	//   ....[178]....
        /*0b54*/ 	.word	0x0500000f


	//   ....[179]....
        /*0b58*/ 	.word	0x0500000f


	//   ....[180]....
        /*0b5c*/ 	.word	0x0500000f


	//   ....[181]....
        /*0b60*/ 	.word	0x0500000f


	//   ....[182]....
        /*0b64*/ 	.word	0x0500000f


	//   ....[183]....
        /*0b68*/ 	.word	0x0500000f


	//   ....[184]....
        /*0b6c*/ 	.word	0x0500000f


	//   ....[185]....
        /*0b70*/ 	.word	0x0500000f


	//   ....[186]....
        /*0b74*/ 	.word	0x0500000f


	//   ....[187]....
        /*0b78*/ 	.word	0x0500000f


	//   ....[188]....
        /*0b7c*/ 	.word	0x0500000f


	//   ....[189]....
        /*0b80*/ 	.word	0x0500000f


	//   ....[190]....
        /*0b84*/ 	.word	0x0500000f


	//   ....[191]....
        /*0b88*/ 	.word	0x0500000f


	//   ....[192]....
        /*0b8c*/ 	.word	0x0500000f


	//   ....[193]....
        /*0b90*/ 	.word	0x0500000f


	//   ....[194]....
        /*0b94*/ 	.word	0x0500000f


	//   ....[195]....
        /*0b98*/ 	.word	0x0500000f


	//   ....[196]....
        /*0b9c*/ 	.word	0x0500000f


	//   ....[197]....
        /*0ba0*/ 	.word	0x0500000f


	//   ....[198]....
        /*0ba4*/ 	.word	0x0500000f


	//   ....[199]....
        /*0ba8*/ 	.word	0x0500000f


	//   ....[200]....
        /*0bac*/ 	.word	0x0500000f


	//   ....[201]....
        /*0bb0*/ 	.word	0x0500000f


	//   ....[202]....
        /*0bb4*/ 	.word	0x0500000f


	//   ....[203]....
        /*0bb8*/ 	.word	0x0500000f


	//   ....[204]....
        /*0bbc*/ 	.word	0x0500000f


	//   ....[205]....
        /*0bc0*/ 	.word	0x0500000f


	//   ....[206]....
        /*0bc4*/ 	.word	0x0500000f


	//   ....[207]....
        /*0bc8*/ 	.word	0x0500000f


	//   ....[208]....
        /*0bcc*/ 	.word	0x0500000f


	//   ....[209]....
        /*0bd0*/ 	.word	0x0500000f


	//   ....[210]....
        /*0bd4*/ 	.word	0x0500000f


	//   ....[211]....
        /*0bd8*/ 	.word	0x0500000f


	//   ....[212]....
        /*0bdc*/ 	.word	0x0500000f


	//   ....[213]....
        /*0be0*/ 	.word	0x0500000f


	//   ....[214]....
        /*0be4*/ 	.word	0x0500000f


	//   ....[215]....
        /*0be8*/ 	.word	0x0500000f


	//   ....[216]....
        /*0bec*/ 	.word	0x0500000f


	//   ....[217]....
        /*0bf0*/ 	.word	0x0500000f


	//   ....[218]....
        /*0bf4*/ 	.word	0x0500000f


	//   ....[219]....
        /*0bf8*/ 	.word	0x0500000f


	//   ....[220]....
        /*0bfc*/ 	.word	0x0500000f


	//   ....[221]....
        /*0c00*/ 	.word	0x0500000f


	//   ....[222]....
        /*0c04*/ 	.word	0x0500000f


	//   ....[223]....
        /*0c08*/ 	.word	0x0500000f


	//   ....[224]....
        /*0c0c*/ 	.word	0x0500000f


	//   ....[225]....
        /*0c10*/ 	.word	0x0500000f


	//   ....[226]....
        /*0c14*/ 	.word	0x0500000f


	//   ....[227]....
        /*0c18*/ 	.word	0x0500000f


	//   ....[228]....
        /*0c1c*/ 	.word	0x0500000f


	//   ....[229]....
        /*0c20*/ 	.word	0x0500000f


	//   ....[230]....
        /*0c24*/ 	.word	0x0500000f


	//   ....[231]....
        /*0c28*/ 	.word	0x0500000f


	//   ....[232]....
        /*0c2c*/ 	.word	0x0500000f


	//   ....[233]....
        /*0c30*/ 	.word	0x0500000f


	//   ....[234]....
        /*0c34*/ 	.word	0x0500000f


	//   ....[235]....
        /*0c38*/ 	.word	0x0500000f


	//   ....[236]....
        /*0c3c*/ 	.word	0x0500000f


	//   ....[237]....
        /*0c40*/ 	.word	0x0500000f


	//   ....[238]....
        /*0c44*/ 	.word	0x0500000f


	//   ....[239]....
        /*0c48*/ 	.word	0x0500000f


	//   ....[240]....
        /*0c4c*/ 	.word	0x0500000f


	//   ....[241]....
        /*0c50*/ 	.word	0x0500000f


	//   ....[242]....
        /*0c54*/ 	.word	0x0500000f


	//   ....[243]....
        /*0c58*/ 	.word	0x0500000f


	//   ....[244]....
        /*0c5c*/ 	.word	0x0500000f


	//   ....[245]....
        /*0c60*/ 	.word	0x0500000f


	//   ....[246]....
        /*0c64*/ 	.word	0x0500000f


	//   ....[247]....
        /*0c68*/ 	.word	0x0500000f


	//   ....[248]....
        /*0c6c*/ 	.word	0x0500000f


	//   ....[249]....
        /*0c70*/ 	.word	0x0500000f


	//   ....[250]....
        /*0c74*/ 	.word	0x0500000f


	//   ....[251]....
        /*0c78*/ 	.word	0x0500000f


	//   ....[252]....
        /*0c7c*/ 	.word	0x0500000f


	//   ....[253]....
        /*0c80*/ 	.word	0x0500000f


	//   ....[254]....
        /*0c84*/ 	.word	0x0500000f


	//   ....[255]....
        /*0c88*/ 	.word	0x0500000f


	//   ....[0]....
        /*0c8c*/ 	.word	0x0500000f


	//   ....[1]....
        /*0c90*/ 	.word	0x0500000f


	//   ....[2]....
        /*0c94*/ 	.word	0x0500000f


	//   ....[3]....
        /*0c98*/ 	.word	0x0500000f


	//   ....[4]....
        /*0c9c*/ 	.word	0x0500000f


	//   ....[5]....
        /*0ca0*/ 	.word	0x0500000f


	//   ....[6]....
        /*0ca4*/ 	.word	0x0500000f


	//   ....[7]....
        /*0ca8*/ 	.word	0x0500000f


	//   ....[8]....
        /*0cac*/ 	.word	0x0500000f


	//   ....[9]....
        /*0cb0*/ 	.word	0x0500000f


	//   ....[10]....
        /*0cb4*/ 	.word	0x0500000f


	//   ....[11]....
        /*0cb8*/ 	.word	0x0500000f


	//   ....[12]....
        /*0cbc*/ 	.word	0x0500000f


	//   ....[13]....
        /*0cc0*/ 	.word	0x0500000f


	//   ....[14]....
        /*0cc4*/ 	.word	0x0500000f


	//   ....[15]....
        /*0cc8*/ 	.word	0x0500000f


	//----- nvinfo : EIATTR_COOP_GROUP_INSTR_OFFSETS
	.align		4
.L_383:
        /*0ccc*/ 	.byte	0x04, 0x28
        /*0cce*/ 	.short	(.L_385 - .L_384)


	//   ....[0]....
.L_384:
        /*0cd0*/ 	.word	0x00000060


	//   ....[1]....
        /*0cd4*/ 	.word	0x00000140


	//   ....[2]....
        /*0cd8*/ 	.word	0x00000190


	//   ....[3]....
        /*0cdc*/ 	.word	0x000003c0


	//   ....[4]....
        /*0ce0*/ 	.word	0x00000520


	//   ....[5]....
        /*0ce4*/ 	.word	0x00000640


	//   ....[6]....
        /*0ce8*/ 	.word	0x000007a0


	//   ....[7]....
        /*0cec*/ 	.word	0x00004050


	//   ....[8]....
        /*0cf0*/ 	.word	0x00004060


	//   ....[9]....
        /*0cf4*/ 	.word	0x00004f80


	//   ....[10]....
        /*0cf8*/ 	.word	0x00004f90


	//   ....[11]....
        /*0cfc*/ 	.word	0x00005ed0


	//   ....[12]....
        /*0d00*/ 	.word	0x00005ee0


	//   ....[13]....
        /*0d04*/ 	.word	0x000079e0


	//   ....[14]....
        /*0d08*/ 	.word	0x000079f0


	//   ....[15]....
        /*0d0c*/ 	.word	0x00008ad0


	//   ....[16]....
        /*0d10*/ 	.word	0x00008ae0


	//   ....[17]....
        /*0d14*/ 	.word	0x00009bd0


	//   ....[18]....
        /*0d18*/ 	.word	0x00009be0


	//   ....[19]....
        /*0d1c*/ 	.word	0x0000af30


	//   ....[20]....
        /*0d20*/ 	.word	0x0000af40


	//   ....[21]....
        /*0d24*/ 	.word	0x0000b100


	//   ....[22]....
        /*0d28*/ 	.word	0x0000b110


	//   ....[23]....
        /*0d2c*/ 	.word	0x0000b2e0


	//   ....[24]....
        /*0d30*/ 	.word	0x0000b2f0


	//   ....[25]....
        /*0d34*/ 	.word	0x0000b730


	//   ....[26]....
        /*0d38*/ 	.word	0x0000b740


	//   ....[27]....
        /*0d3c*/ 	.word	0x0000b8d0


	//   ....[28]....
        /*0d40*/ 	.word	0x0000b8f0


	//   ....[29]....
        /*0d44*/ 	.word	0x0000ba80


	//   ....[30]....
        /*0d48*/ 	.word	0x0000baa0


	//   ....[31]....
        /*0d4c*/ 	.word	0x0000c4b0


	//   ....[32]....
        /*0d50*/ 	.word	0x0000ca50


	//   ....[33]....
        /*0d54*/ 	.word	0x0000ca60


	//   ....[34]....
        /*0d58*/ 	.word	0x0000ca70


	//   ....[35]....
        /*0d5c*/ 	.word	0x0000ca80


	//   ....[36]....
        /*0d60*/ 	.word	0x0000ff50


	//   ....[37]....
        /*0d64*/ 	.word	0x0000ff60


	//   ....[38]....
        /*0d68*/ 	.word	0x0000ff70


	//   ....[39]....
        /*0d6c*/ 	.word	0x0000ff80


	//   ....[40]....
        /*0d70*/ 	.word	0x00017520


	//   ....[41]....
        /*0d74*/ 	.word	0x00017580


	//   ....[42]....
        /*0d78*/ 	.word	0x000177e0


	//   ....[43]....
        /*0d7c*/ 	.word	0x00017820


	//   ....[44]....
        /*0d80*/ 	.word	0x0001cf80


	//   ....[45]....
        /*0d84*/ 	.word	0x0001cfa0


	//   ....[46]....
        /*0d88*/ 	.word	0x0001d110


	//   ....[47]....
        /*0d8c*/ 	.word	0x0001d130


	//   ....[48]....
        /*0d90*/ 	.word	0x0001e470


	//   ....[49]....
        /*0d94*/ 	.word	0x0001e690


	//   ....[50]....
        /*0d98*/ 	.word	0x0001e730


	//   ....[51]....
        /*0d9c*/ 	.word	0x0001e750


	//   ....[52]....
        /*0da0*/ 	.word	0x00020290


	//   ....[53]....
        /*0da4*/ 	.word	0x000202b0


	//   ....[54]....
        /*0da8*/ 	.word	0x000202c0


	//   ....[55]....
        /*0dac*/ 	.word	0x000202d0


	//   ....[56]....
        /*0db0*/ 	.word	0x00020d20


	//   ....[57]....
        /*0db4*/ 	.word	0x00020d40


	//   ....[58]....
        /*0db8*/ 	.word	0x00020ea0


	//   ....[59]....
        /*0dbc*/ 	.word	0x00020ec0


	//   ....[60]....
        /*0dc0*/ 	.word	0x00021010


	//   ....[61]....
        /*0dc4*/ 	.word	0x00021030


	//   ....[62]....
        /*0dc8*/ 	.word	0x00021190


	//   ....[63]....
        /*0dcc*/ 	.word	0x000211b0


	//   ....[64]....
        /*0dd0*/ 	.word	0x000219b0


	//   ....[65]....
        /*0dd4*/ 	.word	0x000219e0


	//   ....[66]....
        /*0dd8*/ 	.word	0x00022230


	//   ....[67]....
        /*0ddc*/ 	.word	0x00022240


	//   ....[68]....
        /*0de0*/ 	.word	0x000233c0


	//   ....[69]....
        /*0de4*/ 	.word	0x000233e0


	//   ....[70]....
        /*0de8*/ 	.word	0x00023530


	//   ....[71]....
        /*0dec*/ 	.word	0x00023550


	//   ....[72]....
        /*0df0*/ 	.word	0x000236a0


	//   ....[73]....
        /*0df4*/ 	.word	0x000236c0


	//   ....[74]....
        /*0df8*/ 	.word	0x00023820


	//   ....[75]....
        /*0dfc*/ 	.word	0x00023840


	//   ....[76]....
        /*0e00*/ 	.word	0x00023a20


	//   ....[77]....
        /*0e04*/ 	.word	0x00023c20


	//   ....[78]....
        /*0e08*/ 	.word	0x00023c50


	//   ....[79]....
        /*0e0c*/ 	.word	0x00023c80


	//   ....[80]....
        /*0e10*/ 	.word	0x00023cb0


	//   ....[81]....
        /*0e14*/ 	.word	0x00023ce0


	//   ....[82]....
        /*0e18*/ 	.word	0x00023d10


	//   ....[83]....
        /*0e1c*/ 	.word	0x00023eb0


	//   ....[84]....
        /*0e20*/ 	.word	0x00023ee0


	//   ....[85]....
        /*0e24*/ 	.word	0x00023f10


	//   ....[86]....
        /*0e28*/ 	.word	0x00023f40


	//   ....[87]....
        /*0e2c*/ 	.word	0x00023f70


	//   ....[88]....
        /*0e30*/ 	.word	0x00023fa0


	//   ....[89]....
        /*0e34*/ 	.word	0x00024030


	//   ....[90]....
        /*0e38*/ 	.word	0x00024060


	//   ....[91]....
        /*0e3c*/ 	.word	0x00024070


	//   ....[92]....
        /*0e40*/ 	.word	0x00024100


	//   ....[93]....
        /*0e44*/ 	.word	0x000250f0


	//   ....[94]....
        /*0e48*/ 	.word	0x00027750


	//   ....[95]....
        /*0e4c*/ 	.word	0x00027790


	//   ....[96]....
        /*0e50*/ 	.word	0x000277d0


	//   ....[97]....
        /*0e54*/ 	.word	0x00027890


	//   ....[98]....
        /*0e58*/ 	.word	0x000278c0


	//   ....[99]....
        /*0e5c*/ 	.word	0x00027920


	//   ....[100]....
        /*0e60*/ 	.word	0x00027960


	//   ....[101]....
        /*0e64*/ 	.word	0x000279c0


	//   ....[102]....
        /*0e68*/ 	.word	0x000279e0


	//   ....[103]....
        /*0e6c*/ 	.word	0x00027a10


	//   ....[104]....
        /*0e70*/ 	.word	0x00028240


	//   ....[105]....
        /*0e74*/ 	.word	0x00028280


	//   ....[106]....
        /*0e78*/ 	.word	0x000282a0


	//   ....[107]....
        /*0e7c*/ 	.word	0x00028340


	//   ....[108]....
        /*0e80*/ 	.word	0x00028350


	//   ....[109]....
        /*0e84*/ 	.word	0x00028400


	//   ....[110]....
        /*0e88*/ 	.word	0x00028410


	//   ....[111]....
        /*0e8c*/ 	.word	0x000284c0


	//   ....[112]....
        /*0e90*/ 	.word	0x000284d0


	//   ....[113]....
        /*0e94*/ 	.word	0x00028580


	//   ....[114]....
        /*0e98*/ 	.word	0x00028590


	//   ....[115]....
        /*0e9c*/ 	.word	0x00028640


	//   ....[116]....
        /*0ea0*/ 	.word	0x00028650


	//   ....[117]....
        /*0ea4*/ 	.word	0x00028700


	//   ....[118]....
        /*0ea8*/ 	.word	0x00028710


	//   ....[119]....
        /*0eac*/ 	.word	0x00028760


	//   ....[120]....
        /*0eb0*/ 	.word	0x00028f70


	//   ....[121]....
        /*0eb4*/ 	.word	0x00028fb0


	//   ....[122]....
        /*0eb8*/ 	.word	0x00028fe0


	//   ....[123]....
        /*0ebc*/ 	.word	0x000290a0


	//   ....[124]....
        /*0ec0*/ 	.word	0x000290d0


	//   ....[125]....
        /*0ec4*/ 	.word	0x00029120


	//   ....[126]....
        /*0ec8*/ 	.word	0x00029150


	//   ....[127]....
        /*0ecc*/ 	.word	0x000291a0


	//   ....[128]....
        /*0ed0*/ 	.word	0x000291d0


	//   ....[129]....
        /*0ed4*/ 	.word	0x00029240


	//   ....[130]....
        /*0ed8*/ 	.word	0x00029540


	//   ....[131]....
        /*0edc*/ 	.word	0x00029570


	//   ....[132]....
        /*0ee0*/ 	.word	0x00029630


	//   ....[133]....
        /*0ee4*/ 	.word	0x00029640


	//   ....[134]....
        /*0ee8*/ 	.word	0x000296f0


	//   ....[135]....
        /*0eec*/ 	.word	0x00029700


	//   ....[136]....
        /*0ef0*/ 	.word	0x000297b0


	//   ....[137]....
        /*0ef4*/ 	.word	0x000297c0


	//   ....[138]....
        /*0ef8*/ 	.word	0x000297d0


	//   ....[139]....
        /*0efc*/ 	.word	0x00029880


	//   ....[140]....
        /*0f00*/ 	.word	0x00029e30


	//   ....[141]....
        /*0f04*/ 	.word	0x00029e70


	//   ....[142]....
        /*0f08*/ 	.word	0x00029f00


	//   ....[143]....
        /*0f0c*/ 	.word	0x00029f30


	//   ....[144]....
        /*0f10*/ 	.word	0x00029fc0


	//   ....[145]....
        /*0f14*/ 	.word	0x00029ff0


	//   ....[146]....
        /*0f18*/ 	.word	0x0002a080


	//   ....[147]....
        /*0f1c*/ 	.word	0x0002a0b0


	//   ....[148]....
        /*0f20*/ 	.word	0x0002a0c0


	//   ....[149]....
        /*0f24*/ 	.word	0x0002a150


	//   ....[150]....
        /*0f28*/ 	.word	0x0002a5f0


	//   ....[151]....
        /*0f2c*/ 	.word	0x0002a620


	//   ....[152]....
        /*0f30*/ 	.word	0x0002a680


	//   ....[153]....
        /*0f34*/ 	.word	0x0002a6b0


	//   ....[154]....
        /*0f38*/ 	.word	0x0002a6e0


	//   ....[155]....
        /*0f3c*/ 	.word	0x0002a710


	//   ....[156]....
        /*0f40*/ 	.word	0x0002a740


	//   ....[157]....
        /*0f44*/ 	.word	0x0002a770


	//   ....[158]....
        /*0f48*/ 	.word	0x0002a920


	//   ....[159]....
        /*0f4c*/ 	.word	0x0002a950


	//   ....[160]....
        /*0f50*/ 	.word	0x0002a980


	//   ....[161]....
        /*0f54*/ 	.word	0x0002a9b0


	//   ....[162]....
        /*0f58*/ 	.word	0x0002a9e0


	//   ....[163]....
        /*0f5c*/ 	.word	0x0002aa10


	//   ....[164]....
        /*0f60*/ 	.word	0x0002aad0


	//   ....[165]....
        /*0f64*/ 	.word	0x0002aaf0


	//   ....[166]....
        /*0f68*/ 	.word	0x0002ab00


	//   ....[167]....
        /*0f6c*/ 	.word	0x0002ab60


	//   ....[168]....
        /*0f70*/ 	.word	0x0002b180


	//   ....[169]....
        /*0f74*/ 	.word	0x0002b4a0


	//   ....[170]....
        /*0f78*/ 	.word	0x0002b530


	//   ....[171]....
        /*0f7c*/ 	.word	0x0002b5d0


	//   ....[172]....
        /*0f80*/ 	.word	0x0002b660


	//   ....[173]....
        /*0f84*/ 	.word	0x0002b700


	//   ....[174]....
        /*0f88*/ 	.word	0x0002b790


	//   ....[175]....
        /*0f8c*/ 	.word	0x0002b880


	//   ....[176]....
        /*0f90*/ 	.word	0x0002b910


	//   ....[177]....
        /*0f94*/ 	.word	0x0002b9b0


	//   ....[178]....
        /*0f98*/ 	.word	0x0002ba40


	//   ....[179]....
        /*0f9c*/ 	.word	0x0002bae0


	//   ....[180]....
        /*0fa0*/ 	.word	0x0002bb70


	//   ....[181]....
        /*0fa4*/ 	.word	0x0002bc60


	//   ....[182]....
        /*0fa8*/ 	.word	0x0002bcf0


	//   ....[183]....
        /*0fac*/ 	.word	0x0002bd90


	//   ....[184]....
        /*0fb0*/ 	.word	0x0002be20


	//   ....[185]....
        /*0fb4*/ 	.word	0x0002bec0


	//   ....[186]....
        /*0fb8*/ 	.word	0x0002bf50


	//   ....[187]....
        /*0fbc*/ 	.word	0x0002c040


	//   ....[188]....
        /*0fc0*/ 	.word	0x0002c0d0


	//   ....[189]....
        /*0fc4*/ 	.word	0x0002c120


	//   ....[190]....
        /*0fc8*/ 	.word	0x0002c170


	//   ....[191]....
        /*0fcc*/ 	.word	0x0002c260


	//   ....[192]....
        /*0fd0*/ 	.word	0x0002c2f0


	//   ....[193]....
        /*0fd4*/ 	.word	0x0002c340


	//   ....[194]....
        /*0fd8*/ 	.word	0x0002c390


	//   ....[195]....
        /*0fdc*/ 	.word	0x0002c5f0


	//   ....[196]....
        /*0fe0*/ 	.word	0x0002c8d0


	//   ....[197]....
        /*0fe4*/ 	.word	0x0002c9c0


	//   ....[198]....
        /*0fe8*/ 	.word	0x0002caa0


	//   ....[199]....
        /*0fec*/ 	.word	0x0002cbf0


	//   ....[200]....
        /*0ff0*/ 	.word	0x0002cc40


	//   ....[201]....
        /*0ff4*/ 	.word	0x0002cd50


	//   ....[202]....
        /*0ff8*/ 	.word	0x0002cdb0


	//   ....[203]....
        /*0ffc*/ 	.word	0x0002cec0


	//   ....[204]....
        /*1000*/ 	.word	0x0002cf20


	//   ....[205]....
        /*1004*/ 	.word	0x0002d020


	//   ....[206]....
        /*1008*/ 	.word	0x0002d070


	//   ....[207]....
        /*100c*/ 	.word	0x0002d120


	//   ....[208]....
        /*1010*/ 	.word	0x0002d180


	//   ....[209]....
        /*1014*/ 	.word	0x0002d2b0


	//   ....[210]....
        /*1018*/ 	.word	0x0002d300


	//   ....[211]....
        /*101c*/ 	.word	0x0002d440


	//   ....[212]....
        /*1020*/ 	.word	0x0002d490


	//   ....[213]....
        /*1024*/ 	.word	0x0002d5d0


	//   ....[214]....
        /*1028*/ 	.word	0x0002d620


	//   ....[215]....
        /*102c*/ 	.word	0x0002d760


	//   ....[216]....
        /*1030*/ 	.word	0x0002d7b0


	//   ....[217]....
        /*1034*/ 	.word	0x0002d8f0


	//   ....[218]....
        /*1038*/ 	.word	0x0002d940


	//   ....[219]....
        /*103c*/ 	.word	0x0002da80


	//   ....[220]....
        /*1040*/ 	.word	0x0002dad0


	//   ....[221]....
        /*1044*/ 	.word	0x0002dbf0


	//   ....[222]....
        /*1048*/ 	.word	0x0002dc40


	//   ....[223]....
        /*104c*/ 	.word	0x0002dd70


	//   ....[224]....
        /*1050*/ 	.word	0x0002de30


	//   ....[225]....
        /*1054*/ 	.word	0x0002dfb0


	//   ....[226]....
        /*1058*/ 	.word	0x0002e000


	//   ....[227]....
        /*105c*/ 	.word	0x0002e100


	//   ....[228]....
        /*1060*/ 	.word	0x0002e150


	//   ....[229]....
        /*1064*/ 	.word	0x0002e250


	//   ....[230]....
        /*1068*/ 	.word	0x0002e2a0


	//   ....[231]....
        /*106c*/ 	.word	0x0002e3d0


	//   ....[232]....
        /*1070*/ 	.word	0x0002e420


	//   ....[233]....
        /*1074*/ 	.word	0x0002e510


	//   ....[234]....
        /*1078*/ 	.word	0x0002e5b0


	//   ....[235]....
        /*107c*/ 	.word	0x0002e6f0


	//   ....[236]....
        /*1080*/ 	.word	0x0002e740


	//   ....[237]....
        /*1084*/ 	.word	0x0002e880


	//   ....[238]....
        /*1088*/ 	.word	0x0002e8d0


	//   ....[239]....
        /*108c*/ 	.word	0x0002ea10


	//   ....[240]....
        /*1090*/ 	.word	0x0002ea60


	//   ....[241]....
        /*1094*/ 	.word	0x0002eba0


	//   ....[242]....
        /*1098*/ 	.word	0x0002ebf0


	//   ....[243]....
        /*109c*/ 	.word	0x0002ece0


	//   ....[244]....
        /*10a0*/ 	.word	0x0002eda0


	//   ....[245]....
        /*10a4*/ 	.word	0x0002ef30


	//   ....[246]....
        /*10a8*/ 	.word	0x0002ef80


	//   ....[247]....
        /*10ac*/ 	.word	0x0002f0b0


	//   ....[248]....
        /*10b0*/ 	.word	0x0002f100


	//   ....[249]....
        /*10b4*/ 	.word	0x0002f230


	//   ....[250]....
        /*10b8*/ 	.word	0x0002f280


	//   ....[251]....
        /*10bc*/ 	.word	0x0002f3b0


	//   ....[252]....
        /*10c0*/ 	.word	0x0002f400


	//   ....[253]....
        /*10c4*/ 	.word	0x0002f490


	//   ....[254]....
        /*10c8*/ 	.word	0x0002f530


	//   ....[255]....
        /*10cc*/ 	.word	0x0002f6c0


	//   ....[0]....
        /*10d0*/ 	.word	0x0002f730


	//   ....[1]....
        /*10d4*/ 	.word	0x0002f7a0


	//   ....[2]....
        /*10d8*/ 	.word	0x0002f810


	//   ....[3]....
        /*10dc*/ 	.word	0x0002f880


	//   ....[4]....
        /*10e0*/ 	.word	0x0002f900


	//   ....[5]....
        /*10e4*/ 	.word	0x0002f980


	//   ....[6]....
        /*10e8*/ 	.word	0x0002fa10


	//   ....[7]....
        /*10ec*/ 	.word	0x0002fa80


	//   ....[8]....
        /*10f0*/ 	.word	0x0002faf0


	//   ....[9]....
        /*10f4*/ 	.word	0x0002fb60


	//   ....[10]....
        /*10f8*/ 	.word	0x0002fbe0


	//   ....[11]....
        /*10fc*/ 	.word	0x0002fc50


	//   ....[12]....
        /*1100*/ 	.word	0x0002fcf0


	//   ....[13]....
        /*1104*/ 	.word	0x0002fd40


	//   ....[14]....
        /*1108*/ 	.word	0x0002fdd0


	//   ....[15]....
        /*110c*/ 	.word	0x0002ff00


	//----- nvinfo : EIATTR_REG_RECONFIG
	.align		4
.L_385:
        /*1110*/ 	.byte	0x01, 0x54
	.zero		2


	//----- nvinfo : EIATTR_SYSCALL_OFFSETS
	.align		4
        /*1114*/ 	.byte	0x04, 0x46
        /*1116*/ 	.short	(.L_387 - .L_386)


	//   ....[0]....
.L_386:
        /*1118*/ 	.word	0x00002380


	//   ....[1]....
        /*111c*/ 	.word	0x000024d0


	//   ....[2]....
        /*1120*/ 	.word	0x0000c640


	//   ....[3]....
        /*1124*/ 	.word	0x0000c9d0


	//   ....[4]....
        /*1128*/ 	.word	0x00026d80


	//   ....[5]....
        /*112c*/ 	.word	0x00026ed0


	//   ....[6]....
        /*1130*/ 	.word	0x00026fc0


	//   ....[7]....
        /*1134*/ 	.word	0x00027ea0


	//----- nvinfo : EIATTR_MBARRIER_INSTR_OFFSETS
	.align		4
.L_387:
        /*1138*/ 	.byte	0x04, 0x39
        /*113a*/ 	.short	(.L_389 - .L_388)


	//   ....[0]....
.L_388:
        /*113c*/ 	.word	0x00000270
        /*1140*/ 	.word	0x000000ff
        /*1144*/ 	.word	0x00038800
        /*1148*/ 	.short	0x0100
        /*114a*/ 	.byte	0x08
	.zero		1


	//   ....[1]....
        /*114c*/ 	.word	0x00000280
        /*1150*/ 	.word	0x000000ff
        /*1154*/ 	.word	0x00038820
        /*1158*/ 	.short	0x0100
        /*115a*/ 	.byte	0x08
	.zero		1


	//   ....[2]....
        /*115c*/ 	.word	0x00000370
        /*1160*/ 	.word	0x000000ff
        /*1164*/ 	.word	0x00038830
        /*1168*/ 	.short	0x0100
        /*116a*/ 	.byte	0x08
	.zero		1


	//   ....[3]....
        /*116c*/ 	.word	0x00000380
        /*1170*/ 	.word	0x000000ff
        /*1174*/ 	.word	0x00038840
        /*1178*/ 	.short	0x0100
        /*117a*/ 	.byte	0x08
	.zero		1


	//   ....[4]....
        /*117c*/ 	.word	0x00000390
        /*1180*/ 	.word	0x000000ff
        /*1184*/ 	.word	0x00038838
        /*1188*/ 	.short	0x0100
        /*118a*/ 	.byte	0x08
	.zero		1


	//   ....[5]....
        /*118c*/ 	.word	0x000003a0
        /*1190*/ 	.word	0x000000ff
        /*1194*/ 	.word	0x00038848
        /*1198*/ 	.short	0x0100
        /*119a*/ 	.byte	0x08
	.zero		1


	//   ....[6]....
        /*119c*/ 	.word	0x000004d0
        /*11a0*/ 	.word	0x000000ff
        /*11a4*/ 	.word	0x00038850
        /*11a8*/ 	.short	0x0100
        /*11aa*/ 	.byte	0x08
	.zero		1


	//   ....[7]....
        /*11ac*/ 	.word	0x000004e0
        /*11b0*/ 	.word	0x000000ff
        /*11b4*/ 	.word	0x00038860
        /*11b8*/ 	.short	0x0100
        /*11ba*/ 	.byte	0x08
	.zero		1


	//   ....[8]....
        /*11bc*/ 	.word	0x000004f0
        /*11c0*/ 	.word	0x000000ff
        /*11c4*/ 	.word	0x00038858
        /*11c8*/ 	.short	0x0100
        /*11ca*/ 	.byte	0x08
	.zero		1


	//   ....[9]....
        /*11cc*/ 	.word	0x00000500
        /*11d0*/ 	.word	0x000000ff
        /*11d4*/ 	.word	0x00038868
        /*11d8*/ 	.short	0x0100
        /*11da*/ 	.byte	0x08
	.zero		1


	//   ....[10]....
        /*11dc*/ 	.word	0x000005f0
        /*11e0*/ 	.word	0x000000ff
        /*11e4*/ 	.word	0x00038870
        /*11e8*/ 	.short	0x0100
        /*11ea*/ 	.byte	0x06
	.zero		1


	//   ....[11]....
        /*11ec*/ 	.word	0x00000600
        /*11f0*/ 	.word	0x000000ff
        /*11f4*/ 	.word	0x00038880
        /*11f8*/ 	.short	0x0100
        /*11fa*/ 	.byte	0x06
	.zero		1


	//   ....[12]....
        /*11fc*/ 	.word	0x00000610
        /*1200*/ 	.word	0x000000ff
        /*1204*/ 	.word	0x00038878
        /*1208*/ 	.short	0x0100
        /*120a*/ 	.byte	0x06
	.zero		1


	//   ....[13]....
        /*120c*/ 	.word	0x00000620
        /*1210*/ 	.word	0x000000ff
        /*1214*/ 	.word	0x00038888
        /*1218*/ 	.short	0x0100
        /*121a*/ 	.byte	0x06
	.zero		1


	//   ....[14]....
        /*121c*/ 	.word	0x00000750
        /*1220*/ 	.word	0x000000ff
        /*1224*/ 	.word	0x00038890
        /*1228*/ 	.short	0x0100
        /*122a*/ 	.byte	0x08
	.zero		1


	//   ....[15]....
        /*122c*/ 	.word	0x00000760
        /*1230*/ 	.word	0x000000ff
        /*1234*/ 	.word	0x000388a0
        /*1238*/ 	.short	0x0100
        /*123a*/ 	.byte	0x08
	.zero		1


	//   ....[16]....
        /*123c*/ 	.word	0x00000770
        /*1240*/ 	.word	0x000000ff
        /*1244*/ 	.word	0x00038898
        /*1248*/ 	.short	0x0100
        /*124a*/ 	.byte	0x08
	.zero		1


	//   ....[17]....
        /*124c*/ 	.word	0x00000780
        /*1250*/ 	.word	0x000000ff
        /*1254*/ 	.word	0x000388a8
        /*1258*/ 	.short	0x0100
        /*125a*/ 	.byte	0x08
	.zero		1


	//   ....[18]....
        /*125c*/ 	.word	0x000008b0
        /*1260*/ 	.word	0x000000ff
        /*1264*/ 	.word	0x000388b0
        /*1268*/ 	.short	0x0100
        /*126a*/ 	.byte	0x08
	.zero		1


	//   ....[19]....
        /*126c*/ 	.word	0x000008c0
        /*1270*/ 	.word	0x000000ff
        /*1274*/ 	.word	0x000388c0
        /*1278*/ 	.short	0x0100
        /*127a*/ 	.byte	0x08
	.zero		1


	//   ....[20]....
        /*127c*/ 	.word	0x000008d0
        /*1280*/ 	.word	0x000000ff
        /*1284*/ 	.word	0x000388b8
        /*1288*/ 	.short	0x0100
        /*128a*/ 	.byte	0x08
	.zero		1


	//   ....[21]....
        /*128c*/ 	.word	0x000008e0
        /*1290*/ 	.word	0x000000ff
        /*1294*/ 	.word	0x000388c8
        /*1298*/ 	.short	0x0100
        /*129a*/ 	.byte	0x08
	.zero		1


	//   ....[22]....
        /*129c*/ 	.word	0x00004000
        /*12a0*/ 	.word	0x00000056
        /*12a4*/ 	.word	0x00038890
        /*12a8*/ 	.short	0x010a
        /*12aa*/ 	.byte	0x3f
	.zero		1


	//   ....[23]....
        /*12ac*/ 	.word	0x00007970
        /*12b0*/ 	.word	0x00000056
        /*12b4*/ 	.word	0x00038890
        /*12b8*/ 	.short	0x010a
        /*12ba*/ 	.byte	0x3f
	.zero		1


	//   ....[24]....
        /*12bc*/ 	.word	0x0000ad90
        /*12c0*/ 	.word	0x00000056
        /*12c4*/ 	.word	0x00038890
        /*12c8*/ 	.short	0x010a
        /*12ca*/ 	.byte	0x3f
	.zero		1


	//   ....[25]....
        /*12cc*/ 	.word	0x0000b570
        /*12d0*/ 	.word	0x0000000b
        /*12d4*/ 	.word	0x00000000
        /*12d8*/ 	.short	0x0101
        /*12da*/ 	.byte	0x3f
	.zero		1


	//   ....[26]....
        /*12dc*/ 	.word	0x0000b5b0
        /*12e0*/ 	.word	0x00000056
        /*12e4*/ 	.word	0x000388b0
        /*12e8*/ 	.short	0x010a
        /*12ea*/ 	.byte	0x3f
	.zero		1


	//   ....[27]....
        /*12ec*/ 	.word	0x0000bce0
        /*12f0*/ 	.word	0x00000056
        /*12f4*/ 	.word	0x00000000
        /*12f8*/ 	.short	0x0101
        /*12fa*/ 	.byte	0x3f
	.zero		1


	//   ....[28]....
        /*12fc*/ 	.word	0x0000c6d0
        /*1300*/ 	.word	0x00000017
        /*1304*/ 	.word	0x00038800
        /*1308*/ 	.short	0x010a
        /*130a*/ 	.byte	0x3f
	.zero		1


	//   ....[29]....
        /*130c*/ 	.word	0x0000c720
        /*1310*/ 	.word	0x00000017
        /*1314*/ 	.word	0x00038800
        /*1318*/ 	.short	0x010a
        /*131a*/ 	.byte	0x3f
	.zero		1


	//   ....[30]....
        /*131c*/ 	.word	0x0000cf10
        /*1320*/ 	.word	0x00000017
        /*1324*/ 	.word	0x00038800
        /*1328*/ 	.short	0x010a
        /*132a*/ 	.byte	0x3f
	.zero		1


	//   ....[31]....
        /*132c*/ 	.word	0x000102b0
        /*1330*/ 	.word	0x00000017
        /*1334*/ 	.word	0x00038800
        /*1338*/ 	.short	0x010a
        /*133a*/ 	.byte	0x3f
	.zero		1


	//   ....[32]....
        /*133c*/ 	.word	0x00013af0
        /*1340*/ 	.word	0x00000000
        /*1344*/ 	.word	0x00038830
        /*1348*/ 	.short	0x010a
        /*134a*/ 	.byte	0x3f
	.zero		1


	//   ....[33]....
        /*134c*/ 	.word	0x00013b40
        /*1350*/ 	.word	0x00000000
        /*1354*/ 	.word	0x00038830
        /*1358*/ 	.short	0x010a
        /*135a*/ 	.byte	0x3f
	.zero		1


	//   ....[34]....
        /*135c*/ 	.word	0x00017c40
        /*1360*/ 	.word	0x00000000
        /*1364*/ 	.word	0x00000000
        /*1368*/ 	.short	0x0101
        /*136a*/ 	.byte	0x3f
	.zero		1


	//   ....[35]....
        /*136c*/ 	.word	0x00018e20
        /*1370*/ 	.word	0x00000009
        /*1374*/ 	.word	0x00038830
        /*1378*/ 	.short	0x010a
        /*137a*/ 	.byte	0x3f
	.zero		1


	//   ....[36]....
        /*137c*/ 	.word	0x00018eb0
        /*1380*/ 	.word	0x00000009
        /*1384*/ 	.word	0x00038830
        /*1388*/ 	.short	0x010a
        /*138a*/ 	.byte	0x3f
	.zero		1


	//   ....[37]....
        /*138c*/ 	.word	0x0001c5b0
        /*1390*/ 	.word	0x00000006
        /*1394*/ 	.word	0x00038850
        /*1398*/ 	.short	0x010a
        /*139a*/ 	.byte	0x3f
	.zero		1


	//   ....[38]....
        /*139c*/ 	.word	0x0001c600
        /*13a0*/ 	.word	0x00000006
        /*13a4*/ 	.word	0x00038850
        /*13a8*/ 	.short	0x010a
        /*13aa*/ 	.byte	0x3f
	.zero		1


	//   ....[39]....
        /*13ac*/ 	.word	0x0001ce10
        /*13b0*/ 	.word	0x00000003
        /*13b4*/ 	.word	0x00000000
        /*13b8*/ 	.short	0x0101
        /*13ba*/ 	.byte	0x3f
	.zero		1


	//   ....[40]....
        /*13bc*/ 	.word	0x0001d9f0
        /*13c0*/ 	.word	0x00000006
        /*13c4*/ 	.word	0x00000000
        /*13c8*/ 	.short	0x0101
        /*13ca*/ 	.byte	0x3f
	.zero		1


	//   ....[41]....
        /*13cc*/ 	.word	0x0001e3c0
        /*13d0*/ 	.word	0x00000002
        /*13d4*/ 	.word	0x00038850
        /*13d8*/ 	.short	0x010a
        /*13da*/ 	.byte	0x3f
	.zero		1


	//   ....[42]....
        /*13dc*/ 	.word	0x0001e410
        /*13e0*/ 	.word	0x00000002
        /*13e4*/ 	.word	0x00038850
        /*13e8*/ 	.short	0x010a
        /*13ea*/ 	.byte	0x3f
	.zero		1


	//   ....[43]....
        /*13ec*/ 	.word	0x0001f0a0
        /*13f0*/ 	.word	0x00000002
        /*13f4*/ 	.word	0x00000000
        /*13f8*/ 	.short	0x0101
        /*13fa*/ 	.byte	0x3f
	.zero		1


	//   ....[44]....
        /*13fc*/ 	.word	0x00020d10
        /*1400*/ 	.word	0x00000014
        /*1404*/ 	.word	0x00000000
        /*1408*/ 	.short	0x0101
        /*140a*/ 	.byte	0x3f
	.zero		1


	//   ....[45]....
        /*140c*/ 	.word	0x000219d0
        /*1410*/ 	.word	0x00000038
        /*1414*/ 	.word	0x00000000
        /*1418*/ 	.short	0x0101
        /*141a*/ 	.byte	0x3f
	.zero		1


	//   ....[46]....
        /*141c*/ 	.word	0x000251d0
        /*1420*/ 	.word	0x00000010
        /*1424*/ 	.word	0x00038820
        /*1428*/ 	.short	0x010a
        /*142a*/ 	.byte	0x3f
	.zero		1


	//   ....[47]....
        /*142c*/ 	.word	0x00025260
        /*1430*/ 	.word	0x0000000c
        /*1434*/ 	.word	0x000388a0
        /*1438*/ 	.short	0x010a
        /*143a*/ 	.byte	0x3f
	.zero		1


	//   ....[48]....
        /*143c*/ 	.word	0x000257b0
        /*1440*/ 	.word	0x0000000c
        /*1444*/ 	.word	0x000388c0
        /*1448*/ 	.short	0x010a
        /*144a*/ 	.byte	0x3f
	.zero		1


	//   ....[49]....
        /*144c*/ 	.word	0x00025dc0
        /*1450*/ 	.word	0x0000000b
        /*1454*/ 	.word	0x000388a0
        /*1458*/ 	.short	0x010a
        /*145a*/ 	.byte	0x3f
	.zero		1


	//   ....[50]....
        /*145c*/ 	.word	0x00026300
        /*1460*/ 	.word	0x0000000b
        /*1464*/ 	.word	0x000388c0
        /*1468*/ 	.short	0x010a
        /*146a*/ 	.byte	0x3f
	.zero		1


	//   ....[51]....
        /*146c*/ 	.word	0x00027580
        /*1470*/ 	.word	0x00000005
        /*1474*/ 	.word	0x00038840
        /*1478*/ 	.short	0x010a
        /*147a*/ 	.byte	0x3f
	.zero		1


	//   ....[52]....
        /*147c*/ 	.word	0x00027b90
        /*1480*/ 	.word	0x00000005
        /*1484*/ 	.word	0x00038830
        /*1488*/ 	.short	0x0107
        /*148a*/ 	.byte	0x3f
	.zero		1


	//   ....[53]....
        /*148c*/ 	.word	0x00027c70
        /*1490*/ 	.word	0x00000005
        /*1494*/ 	.word	0x00038830
        /*1498*/ 	.short	0x0101
        /*149a*/ 	.byte	0x3f
	.zero		1


	//   ....[54]....
        /*149c*/ 	.word	0x000288a0
        /*14a0*/ 	.word	0x00000010
        /*14a4*/ 	.word	0x00038800
        /*14a8*/ 	.short	0x0107
        /*14aa*/ 	.byte	0x3f
	.zero		1


	//   ....[55]....
        /*14ac*/ 	.word	0x000289c0
        /*14b0*/ 	.word	0x00000010
        /*14b4*/ 	.word	0x00038800
        /*14b8*/ 	.short	0x0101
        /*14ba*/ 	.byte	0x3f
	.zero		1


	//   ....[56]....
        /*14bc*/ 	.word	0x000289e0
        /*14c0*/ 	.word	0x00000010
        /*14c4*/ 	.word	0x00038820
        /*14c8*/ 	.short	0x010a
        /*14ca*/ 	.byte	0x3f
	.zero		1


	//   ....[57]....
        /*14cc*/ 	.word	0x00028de0
        /*14d0*/ 	.word	0x00000006
        /*14d4*/ 	.word	0x00038840
        /*14d8*/ 	.short	0x010a
        /*14da*/ 	.byte	0x3f
	.zero		1


	//   ....[58]....
        /*14dc*/ 	.word	0x00029360
        /*14e0*/ 	.word	0x00000006
        /*14e4*/ 	.word	0x00038830
        /*14e8*/ 	.short	0x0107
        /*14ea*/ 	.byte	0x3f
	.zero		1


	//   ....[59]....
        /*14ec*/ 	.word	0x00029420
        /*14f0*/ 	.word	0x00000006
        /*14f4*/ 	.word	0x00038830
        /*14f8*/ 	.short	0x0101
        /*14fa*/ 	.byte	0x3f
	.zero		1


	//   ....[60]....
        /*14fc*/ 	.word	0x00029480
        /*1500*/ 	.word	0x00000006
        /*1504*/ 	.word	0x00038860
        /*1508*/ 	.short	0x010a
        /*150a*/ 	.byte	0x3f
	.zero		1


	//   ....[61]....
        /*150c*/ 	.word	0x000299b0
        /*1510*/ 	.word	0x00000006
        /*1514*/ 	.word	0x00038850
        /*1518*/ 	.short	0x0107
        /*151a*/ 	.byte	0x3f
	.zero		1


	//   ....[62]....
        /*151c*/ 	.word	0x00029b50
        /*1520*/ 	.word	0x00000006
        /*1524*/ 	.word	0x00038850
        /*1528*/ 	.short	0x0101
        /*152a*/ 	.byte	0x3f
	.zero		1


	//   ....[63]....
        /*152c*/ 	.word	0x00029d80
        /*1530*/ 	.word	0x00000004
        /*1534*/ 	.word	0x00038860
        /*1538*/ 	.short	0x010a
        /*153a*/ 	.byte	0x3f
	.zero		1


	//   ....[64]....
        /*153c*/ 	.word	0x0002a2e0
        /*1540*/ 	.word	0x00000004
        /*1544*/ 	.word	0x00038850
        /*1548*/ 	.short	0x0107
        /*154a*/ 	.byte	0x3f
	.zero		1


	//   ....[65]....
        /*154c*/ 	.word	0x0002a3a0
        /*1550*/ 	.word	0x00000004
        /*1554*/ 	.word	0x00038850
        /*1558*/ 	.short	0x0101
        /*155a*/ 	.byte	0x3f
	.zero		1


	//   ....[66]....
        /*155c*/ 	.word	0x0002b100
        /*1560*/ 	.word	0x00000005
        /*1564*/ 	.word	0x00038820
        /*1568*/ 	.short	0x010a
        /*156a*/ 	.byte	0x3f
	.zero		1


	//   ....[67]....
        /*156c*/ 	.word	0x0002b270
        /*1570*/ 	.word	0x00000003
        /*1574*/ 	.word	0x00038840
        /*1578*/ 	.short	0x010a
        /*157a*/ 	.byte	0x3f
	.zero		1


	//   ....[68]....
        /*157c*/ 	.word	0x0002b310
        /*1580*/ 	.word	0x00000017
        /*1584*/ 	.word	0x00038840
        /*1588*/ 	.short	0x010a
        /*158a*/ 	.byte	0x3f
	.zero		1


	//   ....[69]....
        /*158c*/ 	.word	0x0002b350
        /*1590*/ 	.word	0x00000003
        /*1594*/ 	.word	0x00038860
        /*1598*/ 	.short	0x010a
        /*159a*/ 	.byte	0x3f
	.zero		1


	//   ....[70]....
        /*159c*/ 	.word	0x0002b390
        /*15a0*/ 	.word	0x00000017
        /*15a4*/ 	.word	0x00038860
        /*15a8*/ 	.short	0x010a
        /*15aa*/ 	.byte	0x3f
	.zero		1


	//   ....[71]....
        /*15ac*/ 	.word	0x0002b3f0
        /*15b0*/ 	.word	0x00000056
        /*15b4*/ 	.word	0x00038890
        /*15b8*/ 	.short	0x010a
        /*15ba*/ 	.byte	0x3f
	.zero		1


	//   ....[72]....
        /*15bc*/ 	.word	0x0002b7d0
        /*15c0*/ 	.word	0x00000056
        /*15c4*/ 	.word	0x00038890
        /*15c8*/ 	.short	0x010a
        /*15ca*/ 	.byte	0x3f
	.zero		1


	//   ....[73]....
        /*15cc*/ 	.word	0x0002bbb0
        /*15d0*/ 	.word	0x00000056
        /*15d4*/ 	.word	0x00038890
        /*15d8*/ 	.short	0x010a
        /*15da*/ 	.byte	0x3f
	.zero		1


	//   ....[74]....
        /*15dc*/ 	.word	0x0002bf90
        /*15e0*/ 	.word	0x00000056
        /*15e4*/ 	.word	0x000388b0
        /*15e8*/ 	.short	0x010a
        /*15ea*/ 	.byte	0x3f
	.zero		1


	//   ....[75]....
        /*15ec*/ 	.word	0x0002c1b0
        /*15f0*/ 	.word	0x00000017
        /*15f4*/ 	.word	0x00038800
        /*15f8*/ 	.short	0x010a
        /*15fa*/ 	.byte	0x3f
	.zero		1


	//   ....[76]....
        /*15fc*/ 	.word	0x0002c3d0
        /*1600*/ 	.word	0x00000017
        /*1604*/ 	.word	0x00038800
        /*1608*/ 	.short	0x010a
        /*160a*/ 	.byte	0x3f
	.zero		1


	//   ....[77]....
        /*160c*/ 	.word	0x0002c420
        /*1610*/ 	.word	0x00000000
        /*1614*/ 	.word	0x00038830
        /*1618*/ 	.short	0x010a
        /*161a*/ 	.byte	0x3f
	.zero		1


	//   ....[78]....
        /*161c*/ 	.word	0x0002c470
        /*1620*/ 	.word	0x00000009
        /*1624*/ 	.word	0x00038830
        /*1628*/ 	.short	0x010a
        /*162a*/ 	.byte	0x3f
	.zero		1


	//   ....[79]....
        /*162c*/ 	.word	0x0002c4c0
        /*1630*/ 	.word	0x00000006
        /*1634*/ 	.word	0x00038850
        /*1638*/ 	.short	0x010a
        /*163a*/ 	.byte	0x3f
	.zero		1


	//   ....[80]....
        /*163c*/ 	.word	0x0002c510
        /*1640*/ 	.word	0x00000002
        /*1644*/ 	.word	0x00038850
        /*1648*/ 	.short	0x010a
        /*164a*/ 	.byte	0x3f
	.zero		1


	//   ....[81]....
        /*164c*/ 	.word	0x0002c6b0
        /*1650*/ 	.word	0x00000010
        /*1654*/ 	.word	0x00038820
        /*1658*/ 	.short	0x010a
        /*165a*/ 	.byte	0x3f
	.zero		1


	//   ....[82]....
        /*165c*/ 	.word	0x0002c700
        /*1660*/ 	.word	0x0000000c
        /*1664*/ 	.word	0x000388a0
        /*1668*/ 	.short	0x010a
        /*166a*/ 	.byte	0x3f
	.zero		1


	//   ....[83]....
        /*166c*/ 	.word	0x0002c750
        /*1670*/ 	.word	0x0000000c
        /*1674*/ 	.word	0x000388c0
        /*1678*/ 	.short	0x010a
        /*167a*/ 	.byte	0x3f
	.zero		1


	//   ....[84]....
        /*167c*/ 	.word	0x0002c7a0
        /*1680*/ 	.word	0x0000000b
        /*1684*/ 	.word	0x000388a0
        /*1688*/ 	.short	0x010a
        /*168a*/ 	.byte	0x3f
	.zero		1


	//   ....[85]....
        /*168c*/ 	.word	0x0002c7f0
        /*1690*/ 	.word	0x0000000b
        /*1694*/ 	.word	0x000388c0
        /*1698*/ 	.short	0x010a
        /*169a*/ 	.byte	0x3f
	.zero		1


	//   ....[86]....
        /*169c*/ 	.word	0x0002c910
        /*16a0*/ 	.word	0x00000005
        /*16a4*/ 	.word	0x00038840
        /*16a8*/ 	.short	0x010a
        /*16aa*/ 	.byte	0x3f
	.zero		1


	//   ....[87]....
        /*16ac*/ 	.word	0x0002dc70
        /*16b0*/ 	.word	0x00000010
        /*16b4*/ 	.word	0x00038820
        /*16b8*/ 	.short	0x010a
        /*16ba*/ 	.byte	0x3f
	.zero		1


	//   ....[88]....
        /*16bc*/ 	.word	0x0002dcc0
        /*16c0*/ 	.word	0x00000006
        /*16c4*/ 	.word	0x00038840
        /*16c8*/ 	.short	0x010a
        /*16ca*/ 	.byte	0x3f
	.zero		1


	//   ....[89]....
        /*16cc*/ 	.word	0x0002e460
        /*16d0*/ 	.word	0x00000006
        /*16d4*/ 	.word	0x00038860
        /*16d8*/ 	.short	0x010a
        /*16da*/ 	.byte	0x3f
	.zero		1


	//   ....[90]....
        /*16dc*/ 	.word	0x0002ec30
        /*16e0*/ 	.word	0x00000004
        /*16e4*/ 	.word	0x00038860
        /*16e8*/ 	.short	0x010a
        /*16ea*/ 	.byte	0x3f
	.zero		1


	//   ....[91]....
        /*16ec*/ 	.word	0x0002fe20
        /*16f0*/ 	.word	0x00000005
        /*16f4*/ 	.word	0x00038820
        /*16f8*/ 	.short	0x010a
        /*16fa*/ 	.byte	0x3f
	.zero		1


	//   ....[92]....
        /*16fc*/ 	.word	0x0002ffc0
        /*1700*/ 	.word	0x00000003
        /*1704*/ 	.word	0x00038840
        /*1708*/ 	.short	0x010a
        /*170a*/ 	.byte	0x3f
	.zero		1


	//   ....[93]....
        /*170c*/ 	.word	0x00030010
        /*1710*/ 	.word	0x00000017
        /*1714*/ 	.word	0x00038840
        /*1718*/ 	.short	0x010a
        /*171a*/ 	.byte	0x3f
	.zero		1


	//   ....[94]....
        /*171c*/ 	.word	0x00030060
        /*1720*/ 	.word	0x00000003
        /*1724*/ 	.word	0x00038860
        /*1728*/ 	.short	0x010a
        /*172a*/ 	.byte	0x3f
	.zero		1


	//----- nvinfo : EIATTR_NUM_MBARRIERS
	.align		4
.L_389:
        /*172c*/ 	.byte	0x03, 0x38
        /*172e*/ 	.short	0x0016


	//----- nvinfo : EIATTR_EXIT_INSTR_OFFSETS
	.align		4
        /*1730*/ 	.byte	0x04, 0x1c
        /*1732*/ 	.short	(.L_391 - .L_390)


	//   ....[0]....
.L_390:
        /*1734*/ 	.word	0x0002b3e0


	//----- nvinfo : EIATTR_MAX_THREADS
	.align		4
.L_391:
        /*1738*/ 	.byte	0x04, 0x05
        /*173a*/ 	.short	(.L_393 - .L_392)
.L_392:
        /*173c*/ 	.word	0x00000180
        /*1740*/ 	.word	0x00000001
        /*1744*/ 	.word	0x00000001


	//----- nvinfo : EIATTR_CRS_STACK_SIZE
	.align		4
.L_393:
        /*1748*/ 	.byte	0x04, 0x1e
        /*174a*/ 	.short	(.L_395 - .L_394)
.L_394:
        /*174c*/ 	.word	0x00000000


	//----- nvinfo : EIATTR_CBANK_PARAM_SIZE
	.align		4
.L_395:
        /*1750*/ 	.byte	0x03, 0x19
        /*1752*/ 	.short	0x0af0


	//----- nvinfo : EIATTR_PARAM_CBANK
	.align		4
        /*1754*/ 	.byte	0x04, 0x0a
        /*1756*/ 	.short	(.L_397 - .L_396)
	.align		4
.L_396:
        /*1758*/ 	.word	index@(.nv.constant0._ZN7cutlass13device_kernelIN5flash11enable_sm90INS1_16FlashAttnFwdSm90INS1_25CollectiveMainloopFwdSm90ILi2EN4cute5tupleIJNS5_1CILi1EEES8_S8_EEENS6_IJNS7_ILi128EEENS7_ILi80EEENS7_ILi256EEEEEELi256ENS_10bfloat16_tEfNS_4arch4Sm90ELb0ELb0ELb1ELb1ELb1ELb1ELb0ELb1ELb1ELb1ELb1ELb0EEENS1_21CollectiveEpilogueFwdINS6_IJSA_SC_SB_EEES9_SE_SG_Li256ELb1ELb1ELb1ELb0EEENS1_36VarlenDynamicPersistentTileSchedulerILi128ELi80ELi256ELi128ELb1ELb1ELb1ELb0ELb1ELb1EEEEEEEEEvNT_6ParamsE)
        /*175c*/ 	.short	0x0210
        /*175e*/ 	.short	0x0af0


	//----- nvinfo : EIATTR_SW_WAR
	.align		4
.L_397:
        /*1760*/ 	.byte	0x04, 0x36
        /*1762*/ 	.short	(.L_399 - .L_398)
.L_398:
        /*1764*/ 	.word	0x00000008
.L_399:


//--------------------- .nv.info._ZN7cutlass13device_kernelIN5flash11enable_sm90INS1_16FlashAttnFwdSm90INS1_25CollectiveMainloopFwdSm90ILi2EN4cute5tupleIJNS5_1CILi1EEES8_S8_EEENS6_IJNS7_ILi128EEENS7_ILi64EEENS7_ILi256EEEEEELi256ENS_10bfloat16_tEfNS_4arch4Sm90ELb0ELb1ELb1ELb0ELb1ELb0ELb0ELb1ELb1ELb1ELb1ELb0EEENS1_21CollectiveEpilogueFwdINS6_IJSA_SC_SB_EEES9_SE_SG_Li256ELb0ELb1ELb1ELb0EEENS1_19SingleTileSchedulerILb0ELb1ELb1ELi128EEEEEEEEEvNT_6ParamsE --------------------------
	.section	.nv.info._ZN7cutlass13device_kernelIN5flash11enable_sm90INS1_16FlashAttnFwdSm90INS1_25CollectiveMainloopFwdSm90ILi2EN4cute5tupleIJNS5_1CILi1EEES8_S8_EEENS6_IJNS7_ILi128EEENS7_ILi64EEENS7_ILi256EEEEEELi256ENS_10bfloat16_tEfNS_4arch4Sm90ELb0ELb1ELb1ELb0ELb1ELb0ELb0ELb1ELb1ELb1ELb1ELb0EEENS1_21CollectiveEpilogueFwdINS6_IJSA_SC_SB_EEES9_SE_SG_Li256ELb0ELb1ELb1ELb0EEENS1_19SingleTileSchedulerILb0ELb1ELb1ELi128EEEEEEEEEvNT_6ParamsE,"",@"SHT_CUDA_INFO"
	.sectionflags	@""
	.align	4


	//----- nvinfo : EIATTR_CUDA_API_VERSION
	.align		4
        /*0000*/ 	.byte	0x04, 0x37
        /*0002*/ 	.short	(.L_401 - .L_400)
.L_400:
        /*0004*/ 	.word	0x00000082


	//----- nvinfo : EIATTR_KPARAM_INFO
	.align		4
.L_401:
        /*0008*/ 	.byte	0x04, 0x17
        /*000a*/ 	.short	(.L_403 - .L_402)
.L_402:
        /*000c*/ 	.word	0x00000000
        /*0010*/ 	.short	0x0000
        /*0012*/ 	.short	0x0070
        /*0014*/ 	.byte	0x00, 0xf0, 0x01, 0x28


	//----- nvinfo : EIATTR_SPARSE_MMA_MASK
	.align		4
.L_403:
        /*0018*/ 	.byte	0x03, 0x50
        /*001a*/ 	.short	0x0000


	//----- nvinfo : EIATTR_MAXREG_COUNT
	.align		4
        /*001c*/ 	.byte	0x03, 0x1b
        /*001e*/ 	.short	0x00a8


	//----- nvinfo : EIATTR_NUM_BARRIERS
	.align		4
        /*0020*/ 	.byte	0x02, 0x4c
        /*0022*/ 	.byte	0x09
	.zero		1


	//----- nvinfo : EIATTR_EXTERNS
	.align		4
        /*0024*/ 	.byte	0x04, 0x0f
        /*0026*/ 	.short	(.L_405 - .L_404)


	//   ....[0]....
	.align		4
.L_404:
        /*0028*/ 	.word	index@(__assertfail)


	//----- nvinfo : EIATTR_ANNOTATIONS
	.align		4
.L_405:
        /*002c*/ 	.byte	0x04, 0x55
        /*002e*/ 	.short	(.L_407 - .L_406)


	//   ....[0]....
.L_406:
        /*0030*/ 	.word	0x00000001
        /*0034*/ 	.byte	0xb0, 0x08, 0x00, 0x00, 0x01, 0x00, 0x00, 0x00, 0xe0, 0x09, 0x00, 0x00, 0x01, 0x00, 0x00, 0x00
        /*0044*/ 	.byte	0x90, 0x19, 0x00, 0x00, 0x01, 0x00, 0x00, 0x00, 0xe0, 0xdd, 0x00, 0x00, 0x01, 0x00, 0x00, 0x00
        /*0054*/ 	.byte	0xf0, 0xff, 0x00, 0x00, 0x01, 0x00, 0x00, 0x00, 0x80, 0x13, 0x01, 0x00, 0x01, 0x00, 0x00, 0x00
        /*0064*/ 	.byte	0x20, 0x15, 0x01, 0x00, 0x01, 0x00, 0x00, 0x00, 0xb0, 0x29, 0x01, 0x00, 0x01, 0x00, 0x00, 0x00
        /*0074*/ 	.byte	0x50, 0x3f, 0x01, 0x00


	//----- nvinfo : EIATTR_MERCURY_ISA_VERSION
	.align		4
.L_407:
        /*0078*/ 	.byte	0x03, 0x5f
        /*007a*/ 	.short	0x0101


	//----- nvinfo : EIATTR_INT_WARP_WIDE_INSTR_OFFSETS
	.align		4
        /*007c*/ 	.byte	0x04, 0x31
        /*007e*/ 	.short	(.L_409 - .L_408)


	//   ....[0]....
.L_408:
        /*0080*/ 	.word	0x000000c0


	//   ....[1]....
        /*0084*/ 	.word	0x000000d0


	//   ....[2]....
        /*0088*/ 	.word	0x00000170


	//----- nvinfo : EIATTR_COOP_GROUP_MASK_REGIDS
	.align		4
.L_409:
        /*008c*/ 	.byte	0x04, 0x29
        /*008e*/ 	.short	(.L_411 - .L_410)


	//   ....[0]....
.L_410:
        /*0090*/ 	.word	0xffffffff


	//   ....[1]....
        /*0094*/ 	.word	0xffffffff


	//   ....[2]....
        /*0098*/ 	.word	0xffffffff


	//   ....[3]....
        /*009c*/ 	.word	0xffffffff


	//   ....[4]....
        /*00a0*/ 	.word	0xffffffff


	//   ....[5]....
        /*00a4*/ 	.word	0xffffffff


	//   ....[6]....
        /*00a8*/ 	.word	0xffffffff


	//   ....[7]....
        /*00ac*/ 	.word	0xffffffff


	//   ....[8]....
        /*00b0*/ 	.word	0xffffffff


	//   ....[9]....
        /*00b4*/ 	.word	0xffffffff


	//   ....[10]....
        /*00b8*/ 	.word	0xffffffff


	//   ....[11]....
        /*00bc*/ 	.word	0xffffffff


	//   ....[12]....
        /*00c0*/ 	.word	0xffffffff


	//   ....[13]....
        /*00c4*/ 	.word	0xffffffff


	//   ....[14]....
        /*00c8*/ 	.word	0xffffffff


	//   ....[15]....
        /*00cc*/ 	.word	0xffffffff


	//   ....[16]....
        /*00d0*/ 	.word	0xffffffff


	//   ....[17]....
        /*00d4*/ 	.word	0xffffffff


	//   ....[18]....
        /*00d8*/ 	.word	0xffffffff


	//   ....[19]....
        /*00dc*/ 	.word	0xffffffff


	//   ....[20]....
        /*00e0*/ 	.word	0xffffffff


	//   ....[21]....
        /*00e4*/ 	.word	0xffffffff


	//   ....[22]....
        /*00e8*/ 	.word	0xffffffff


	//   ....[23]....
        /*00ec*/ 	.word	0xffffffff


	//   ....[24]....
        /*00f0*/ 	.word	0xffffffff


	//   ....[25]....
        /*00f4*/ 	.word	0xffffffff


	//   ....[26]....
        /*00f8*/ 	.word	0xffffffff


	//   ....[27]....
        /*00fc*/ 	.word	0xffffffff


	//   ....[28]....
        /*0100*/ 	.word	0xffffffff


	//   ....[29]....
        /*0104*/ 	.word	0xffffffff


	//   ....[30]....
        /*0108*/ 	.word	0xffffffff


	//   ....[31]....
        /*010c*/ 	.word	0xffffffff


	//   ....[32]....
        /*0110*/ 	.word	0xffffffff


	//   ....[33]....
        /*0114*/ 	.word	0xffffffff


	//   ....[34]....
        /*0118*/ 	.word	0xffffffff


	//   ....[35]....
        /*011c*/ 	.word	0xffffffff


	//   ....[36]....
        /*0120*/ 	.word	0xffffffff


	//   ....[37]....
        /*0124*/ 	.word	0xffffffff


	//   ....[38]....
        /*0128*/ 	.word	0xffffffff


	//   ....[39]....
        /*012c*/ 	.word	0xffffffff


	//   ....[40]....
        /*0130*/ 	.word	0xffffffff


	//   ....[41]....
        /*0134*/ 	.word	0xffffffff


	//   ....[42]....
        /*0138*/ 	.word	0xffffffff


	//   ....[43]....
        /*013c*/ 	.word	0xffffffff


	//   ....[44]....
        /*0140*/ 	.word	0xffffffff


	//   ....[45]....
        /*0144*/ 	.word	0xffffffff


	//   ....[46]....
        /*0148*/ 	.word	0xffffffff


	//   ....[47]....
        /*014c*/ 	.word	0xffffffff


	//   ....[48]....
        /*0150*/ 	.word	0xffffffff


	//   ....[49]....
        /*0154*/ 	.word	0xffffffff


	//   ....[50]....
        /*0158*/ 	.word	0xffffffff


	//   ....[51]....
        /*015c*/ 	.word	0xffffffff


	//   ....[52]....
        /*0160*/ 	.word	0xffffffff


	//   ....[53]....
        /*0164*/ 	.word	0xffffffff


	//   ....[54]....
        /*0168*/ 	.word	0xffffffff


	//   ....[55]....
        /*016c*/ 	.word	0xffffffff


	//   ....[56]....
        /*0170*/ 	.word	0xffffffff


	//   ....[57]....
        /*0174*/ 	.word	0xffffffff


	//   ....[58]....
        /*0178*/ 	.word	0xffffffff


	//   ....[59]....
        /*017c*/ 	.word	0xffffffff


	//   ....[60]....
        /*0180*/ 	.word	0xffffffff


	//   ....[61]....
        /*0184*/ 	.word	0xffffffff


	//   ....[62]....
        /*0188*/ 	.word	0xffffffff


	//   ....[63]....
        /*018c*/ 	.word	0xffffffff


	//   ....[64]....
        /*0190*/ 	.word	0xffffffff


	//   ....[65]....
        /*0194*/ 	.word	0xffffffff


	//   ....[66]....
        /*0198*/ 	.word	0xffffffff


	//   ....[67]....
        /*019c*/ 	.word	0xffffffff


	//   ....[68]....
        /*01a0*/ 	.word	0xffffffff


	//   ....[69]....
        /*01a4*/ 	.word	0xffffffff


	//   ....[70]....
        /*01a8*/ 	.word	0xffffffff


	//   ....[71]....
        /*01ac*/ 	.word	0xffffffff


	//   ....[72]....
        /*01b0*/ 	.word	0xffffffff


	//   ....[73]....
        /*01b4*/ 	.word	0xffffffff


	//   ....[74]....
        /*01b8*/ 	.word	0xffffffff


	//   ....[75]....
        /*01bc*/ 	.word	0xffffffff


	//   ....[76]....
        /*01c0*/ 	.word	0xffffffff


	//   ....[77]....
        /*01c4*/ 	.word	0xffffffff


	//   ....[78]....
        /*01c8*/ 	.word	0xffffffff


	//   ....[79]....
        /*01cc*/ 	.word	0xffffffff


	//   ....[80]....
        /*01d0*/ 	.word	0xffffffff


	//   ....[81]....
        /*01d4*/ 	.word	0xffffffff


	//   ....[82]....
        /*01d8*/ 	.word	0xffffffff


	//   ....[83]....
        /*01dc*/ 	.word	0xffffffff


	//   ....[84]....
        /*01e0*/ 	.word	0xffffffff


	//   ....[85]....
        /*01e4*/ 	.word	0xffffffff


	//   ....[86]....
        /*01e8*/ 	.word	0xffffffff


	//   ....[87]....
        /*01ec*/ 	.word	0xffffffff


	//   ....[88]....
        /*01f0*/ 	.word	0xffffffff


	//   ....[89]....
        /*01f4*/ 	.word	0xffffffff


	//   ....[90]....
        /*01f8*/ 	.word	0xffffffff


	//   ....[91]....
        /*01fc*/ 	.word	0x0500000f


	//   ....[92]....
        /*0200*/ 	.word	0x0500000f


	//   ....[93]....
        /*0204*/ 	.word	0x0500000f


	//   ....[94]....
        /*0208*/ 	.word	0x0500000f


	//   ....[95]....
        /*020c*/ 	.word	0x0500000f


	//   ....[96]....
        /*0210*/ 	.word	0x0500000f


	//   ....[97]....
        /*0214*/ 	.word	0x0500000f


	//   ....[98]....
        /*0218*/ 	.word	0x0500000f


	//   ....[99]....
        /*021c*/ 	.word	0x0500000f


	//   ....[100]....
        /*0220*/ 	.word	0x0500000f


	//   ....[101]....
        /*0224*/ 	.word	0x0500000f


	//   ....[102]....
        /*0228*/ 	.word	0x0500000f


	//   ....[103]....
        /*022c*/ 	.word	0x0500000f


	//   ....[104]....
        /*0230*/ 	.word	0x0500000f


	//   ....[105]....
        /*0234*/ 	.word	0x0500000f


	//   ....[106]....
        /*0238*/ 	.word	0x0500000f


	//   ....[107]....
        /*023c*/ 	.word	0x0500000f


	//   ....[108]....
        /*0240*/ 	.word	0x0500000f


	//   ....[109]....
        /*0244*/ 	.word	0x0500000f


	//   ....[110]....
        /*0248*/ 	.word	0x0500000f


	//   ....[111]....
        /*024c*/ 	.word	0x0500000f


	//   ....[112]....
        /*0250*/ 	.word	0x0500000f


	//   ....[113]....
        /*0254*/ 	.word	0x0500000f


	//   ....[114]....
        /*0258*/ 	.word	0x0500000f


	//   ....[115]....
        /*025c*/ 	.word	0x0500000f


	//   ....[116]....
        /*0260*/ 	.word	0x0500000f


	//   ....[117]....
        /*0264*/ 	.word	0x0500000f


	//   ....[118]....
        /*0268*/ 	.word	0x0500000f


	//   ....[119]....
        /*026c*/ 	.word	0x0500000f


	//   ....[120]....
        /*0270*/ 	.word	0x0500000f


	//   ....[121]....
        /*0274*/ 	.word	0x0500000f


	//   ....[122]....
        /*0278*/ 	.word	0x0500000f


	//   ....[123]....
        /*027c*/ 	.word	0x0500000f


	//   ....[124]....
        /*0280*/ 	.word	0x0500000f


	//   ....[125]....
        /*0284*/ 	.word	0x0500000f


	//   ....[126]....
        /*0288*/ 	.word	0x0500000f


	//   ....[127]....
        /*028c*/ 	.word	0x0500000f


	//   ....[128]....
        /*0290*/ 	.word	0x0500000f


	//   ....[129]....
        /*0294*/ 	.word	0x0500000f


	//   ....[130]....
        /*0298*/ 	.word	0x0500000f


	//   ....[131]....
        /*029c*/ 	.word	0x0500000f


	//   ....[132]....
        /*02a0*/ 	.word	0x0500000f


	//   ....[133]....
        /*02a4*/ 	.word	0x0500000f


	//   ....[134]....
        /*02a8*/ 	.word	0x0500000f


	//   ....[135]....
        /*02ac*/ 	.word	0x0500000f


	//   ....[136]....
        /*02b0*/ 	.word	0x0500000f


	//   ....[137]....
        /*02b4*/ 	.word	0x0500000f


	//   ....[138]....
        /*02b8*/ 	.word	0x0500000f


	//   ....[139]....
        /*02bc*/ 	.word	0x0500000f


	//   ....[140]....
        /*02c0*/ 	.word	0x0500000f


	//----- nvinfo : EIATTR_COOP_GROUP_INSTR_OFFSETS
	.align		4
.L_411:
        /*02c4*/ 	.byte	0x04, 0x28
        /*02c6*/ 	.short	(.L_413 - .L_412)


	//   ....[0]....
.L_412:
        /*02c8*/ 	.word	0x00000070


	//   ....[1]....
        /*02cc*/ 	.word	0x000000b0


	//   ....[2]....
        /*02d0*/ 	.word	0x000002d0


	//   ....[3]....
        /*02d4*/ 	.word	0x00000430


	//   ....[4]....
        /*02d8*/ 	.word	0x00000550


	//   ....[5]....
        /*02dc*/ 	.word	0x000006b0


	//   ....[6]....
        /*02e0*/ 	.word	0x00001770


	//   ....[7]....
        /*02e4*/ 	.word	0x00002830


	//   ....[8]....
        /*02e8*/ 	.word	0x00002e30


	//   ....[9]....
        /*02ec*/ 	.word	0x00003760


	//   ....[10]....
        /*02f0*/ 	.word	0x00003890


	//   ....[11]....
        /*02f4*/ 	.word	0x00003c30


	//   ....[12]....
        /*02f8*/ 	.word	0x00003d20


	//   ....[13]....
        /*02fc*/ 	.word	0x00005e90


	//   ....[14]....
        /*0300*/ 	.word	0x00006390


	//   ....[15]....
        /*0304*/ 	.word	0x00006ac0


	//   ....[16]....
        /*0308*/ 	.word	0x00006bc0


	//   ....[17]....
        /*030c*/ 	.word	0x00006f90


	//   ....[18]....
        /*0310*/ 	.word	0x00006fe0


	//   ....[19]....
        /*0314*/ 	.word	0x00009280


	//   ....[20]....
        /*0318*/ 	.word	0x00009290


	//   ....[21]....
        /*031c*/ 	.word	0x000092c0


	//   ....[22]....
        /*0320*/ 	.word	0x000092d0


	//   ....[23]....
        /*0324*/ 	.word	0x0000b060


	//   ....[24]....
        /*0328*/ 	.word	0x0000b580


	//   ....[25]....
        /*032c*/ 	.word	0x0000bcd0


	//   ....[26]....
        /*0330*/ 	.word	0x0000bdd0


	//   ....[27]....
        /*0334*/ 	.word	0x0000c150


	//   ....[28]....
        /*0338*/ 	.word	0x0000c1e0


	//   ....[29]....
        /*033c*/ 	.word	0x0000d220


	//   ....[30]....
        /*0340*/ 	.word	0x0000d240


	//   ....[31]....
        /*0344*/ 	.word	0x0000d2c0


	//   ....[32]....
        /*0348*/ 	.word	0x0000d2f0


	//   ....[33]....
        /*034c*/ 	.word	0x0000e580


	//   ....[34]....
        /*0350*/ 	.word	0x0000e5d0


	//   ....[35]....
        /*0354*/ 	.word	0x0000e610


	//   ....[36]....
        /*0358*/ 	.word	0x0000e640


	//   ....[37]....
        /*035c*/ 	.word	0x0000e680


	//   ....[38]....
        /*0360*/ 	.word	0x0000e6a0


	//   ....[39]....
        /*0364*/ 	.word	0x0000f300


	//   ....[40]....
        /*0368*/ 	.word	0x0000f310


	//   ....[41]....
        /*036c*/ 	.word	0x00010360


	//   ....[42]....
        /*0370*/ 	.word	0x00011a10


	//   ....[43]....
        /*0374*/ 	.word	0x00011a30


	//   ....[44]....
        /*0378*/ 	.word	0x00011a40


	//   ....[45]....
        /*037c*/ 	.word	0x00011a50


	//   ....[46]....
        /*0380*/ 	.word	0x00011a60


	//   ....[47]....
        /*0384*/ 	.word	0x00011ad0


	//   ....[48]....
        /*0388*/ 	.word	0x00011b00


	//   ....[49]....
        /*038c*/ 	.word	0x00011b60


	//   ....[50]....
        /*0390*/ 	.word	0x00012190


	//   ....[51]....
        /*0394*/ 	.word	0x000121c0


	//   ....[52]....
        /*0398*/ 	.word	0x000121f0


	//   ....[53]....
        /*039c*/ 	.word	0x00012210


	//   ....[54]....
        /*03a0*/ 	.word	0x00012220


	//   ....[55]....
        /*03a4*/ 	.word	0x000122b0


	//   ....[56]....
        /*03a8*/ 	.word	0x000122e0


	//   ....[57]....
        /*03ac*/ 	.word	0x00012350


	//   ....[58]....
        /*03b0*/ 	.word	0x00012380


	//   ....[59]....
        /*03b4*/ 	.word	0x000123f0


	//   ....[60]....
        /*03b8*/ 	.word	0x00012420


	//   ....[61]....
        /*03bc*/ 	.word	0x00012490


	//   ....[62]....
        /*03c0*/ 	.word	0x000124c0


	//   ....[63]....
        /*03c4*/ 	.word	0x00012530


	//   ....[64]....
        /*03c8*/ 	.word	0x00012560


	//   ....[65]....
        /*03cc*/ 	.word	0x000125c0


	//   ....[66]....
        /*03d0*/ 	.word	0x00012db0


	//   ....[67]....
        /*03d4*/ 	.word	0x00012de0


	//   ....[68]....
        /*03d8*/ 	.word	0x00012e10


	//   ....[69]....
        /*03dc*/ 	.word	0x00012e50


	//   ....[70]....
        /*03e0*/ 	.word	0x00012e70


	//   ....[71]....
        /*03e4*/ 	.word	0x00012e90


	//   ....[72]....
        /*03e8*/ 	.word	0x00012ec0


	//   ....[73]....
        /*03ec*/ 	.word	0x00012ee0


	//   ....[74]....
        /*03f0*/ 	.word	0x00013250


	//   ....[75]....
        /*03f4*/ 	.word	0x00013270


	//   ....[76]....
        /*03f8*/ 	.word	0x00013290


	//   ....[77]....
        /*03fc*/ 	.word	0x00013330


	//   ....[78]....
        /*0400*/ 	.word	0x00013350


	//   ....[79]....
        /*0404*/ 	.word	0x000133f0


	//   ....[80]....
        /*0408*/ 	.word	0x00013410


	//   ....[81]....
        /*040c*/ 	.word	0x00013420


	//   ....[82]....
        /*0410*/ 	.word	0x00013950


	//   ....[83]....
        /*0414*/ 	.word	0x00013980


	//   ....[84]....
        /*0418*/ 	.word	0x000139b0


	//   ....[85]....
        /*041c*/ 	.word	0x000139e0


	//   ....[86]....
        /*0420*/ 	.word	0x00013ac0


	//   ....[87]....
        /*0424*/ 	.word	0x00013ae0


	//   ....[88]....
        /*0428*/ 	.word	0x00013b30


	//   ....[89]....
        /*042c*/ 	.word	0x00013ba0


	//   ....[90]....
        /*0430*/ 	.word	0x00013ee0


	//   ....[91]....
        /*0434*/ 	.word	0x00014560


	//   ....[92]....
        /*0438*/ 	.word	0x00014650


	//   ....[93]....
        /*043c*/ 	.word	0x000146f0


	//   ....[94]....
        /*0440*/ 	.word	0x00014750


	//   ....[95]....
        /*0444*/ 	.word	0x00014830


	//   ....[96]....
        /*0448*/ 	.word	0x000148a0


	//   ....[97]....
        /*044c*/ 	.word	0x00014980


	//   ....[98]....
        /*0450*/ 	.word	0x000149f0


	//   ....[99]....
        /*0454*/ 	.word	0x00014ac0


	//   ....[100]....
        /*0458*/ 	.word	0x00014b60


	//   ....[101]....
        /*045c*/ 	.word	0x00014bb0


	//   ....[102]....
        /*0460*/ 	.word	0x00014c50


	//   ....[103]....
        /*0464*/ 	.word	0x00014d30


	//   ....[104]....
        /*0468*/ 	.word	0x00014db0


	//   ....[105]....
        /*046c*/ 	.word	0x00014e90


	//   ....[106]....
        /*0470*/ 	.word	0x00014f10


	//   ....[107]....
        /*0474*/ 	.word	0x00014ff0


	//   ....[108]....
        /*0478*/ 	.word	0x00015070


	//   ....[109]....
        /*047c*/ 	.word	0x00015150


	//   ....[110]....
        /*0480*/ 	.word	0x000151d0


	//   ....[111]....
        /*0484*/ 	.word	0x000152b0


	//   ....[112]....
        /*0488*/ 	.word	0x00015330


	//   ....[113]....
        /*048c*/ 	.word	0x00015410


	//   ....[114]....
        /*0490*/ 	.word	0x00015480


	//   ....[115]....
        /*0494*/ 	.word	0x00015550


	//   ....[116]....
        /*0498*/ 	.word	0x00015690


	//   ....[117]....
        /*049c*/ 	.word	0x00015750


	//   ....[118]....
        /*04a0*/ 	.word	0x00015800


	//   ....[119]....
        /*04a4*/ 	.word	0x000158d0


	//   ....[120]....
        /*04a8*/ 	.word	0x00015930


	//   ....[121]....
        /*04ac*/ 	.word	0x00015a10


	//   ....[122]....
        /*04b0*/ 	.word	0x00015a70


	//   ....[123]....
        /*04b4*/ 	.word	0x00015b80


	//   ....[124]....
        /*04b8*/ 	.word	0x00015c60


	//   ....[125]....
        /*04bc*/ 	.word	0x00015d00


	//   ....[126]....
        /*04c0*/ 	.word	0x00015d60


	//   ....[127]....
        /*04c4*/ 	.word	0x00015e70


	//   ....[128]....
        /*04c8*/ 	.word	0x00015ed0


	//   ....[129]....
        /*04cc*/ 	.word	0x00015fe0


	//   ....[130]....
        /*04d0*/ 	.word	0x00016040


	//   ....[131]....
        /*04d4*/ 	.word	0x00016100


	//   ....[132]....
        /*04d8*/ 	.word	0x00016260


	//   ....[133]....
        /*04dc*/ 	.word	0x00016300


	//   ....[134]....
        /*04e0*/ 	.word	0x000163d0


	//   ....[135]....
        /*04e4*/ 	.word	0x000164e0


	//   ....[136]....
        /*04e8*/ 	.word	0x00016550


	//   ....[137]....
        /*04ec*/ 	.word	0x00016660


	//   ....[138]....
        /*04f0*/ 	.word	0x000166e0


	//   ....[139]....
        /*04f4*/ 	.word	0x000167d0


	//   ....[140]....
        /*04f8*/ 	.word	0x000168e0


	//----- nvinfo : EIATTR_REG_RECONFIG
	.align		4
.L_413:
        /*04fc*/ 	.byte	0x01, 0x54
	.zero		2


	//----- nvinfo : EIATTR_SYSCALL_OFFSETS
	.align		4
        /*0500*/ 	.byte	0x04, 0x46
        /*0502*/ 	.short	(.L_415 - .L_414)


	//   ....[0]....
.L_414:
        /*0504*/ 	.word	0x00001940


	//   ....[1]....
        /*0508*/ 	.word	0x00010f20


	//   ....[2]....
        /*050c*/ 	.word	0x00011060


	//   ....[3]....
        /*0510*/ 	.word	0x00011150


	//   ....[4]....
        /*0514*/ 	.word	0x00011ed0


	//----- nvinfo : EIATTR_MBARRIER_INSTR_OFFSETS
	.align		4
.L_415:
        /*0518*/ 	.byte	0x04, 0x39
        /*051a*/ 	.short	(.L_417 - .L_416)


	//   ....[0]....
.L_416:
        /*051c*/ 	.word	0x00000180
        /*0520*/ 	.word	0x000000ff
        /*0524*/ 	.word	0x00030800
        /*0528*/ 	.short	0x0100
        /*052a*/ 	.byte	0x08
	.zero		1


	//   ....[1]....
        /*052c*/ 	.word	0x00000190
        /*0530*/ 	.word	0x000000ff
        /*0534*/ 	.word	0x00030820
        /*0538*/ 	.short	0x0100
        /*053a*/ 	.byte	0x08
	.zero		1


	//   ....[2]....
        /*053c*/ 	.word	0x00000280
        /*0540*/ 	.word	0x000000ff
        /*0544*/ 	.word	0x00030830
        /*0548*/ 	.short	0x0100
        /*054a*/ 	.byte	0x08
	.zero		1


	//   ....[3]....
        /*054c*/ 	.word	0x00000290
        /*0550*/ 	.word	0x000000ff
        /*0554*/ 	.word	0x00030840
        /*0558*/ 	.short	0x0100
        /*055a*/ 	.byte	0x08
	.zero		1


	//   ....[4]....
        /*055c*/ 	.word	0x000002a0
        /*0560*/ 	.word	0x000000ff
        /*0564*/ 	.word	0x00030838
        /*0568*/ 	.short	0x0100
        /*056a*/ 	.byte	0x08
	.zero		1


	//   ....[5]....
        /*056c*/ 	.word	0x000002b0
        /*0570*/ 	.word	0x000000ff
        /*0574*/ 	.word	0x00030848
        /*0578*/ 	.short	0x0100
        /*057a*/ 	.byte	0x08
	.zero		1


	//   ....[6]....
        /*057c*/ 	.word	0x000003e0
        /*0580*/ 	.word	0x000000ff
        /*0584*/ 	.word	0x00030850
        /*0588*/ 	.short	0x0100
        /*058a*/ 	.byte	0x08
	.zero		1


	//   ....[7]....
        /*058c*/ 	.word	0x000003f0
        /*0590*/ 	.word	0x000000ff
        /*0594*/ 	.word	0x00030860
        /*0598*/ 	.short	0x0100
        /*059a*/ 	.byte	0x08
	.zero		1


	//   ....[8]....
        /*059c*/ 	.word	0x00000400
        /*05a0*/ 	.word	0x000000ff
        /*05a4*/ 	.word	0x00030858
        /*05a8*/ 	.short	0x0100
        /*05aa*/ 	.byte	0x08
	.zero		1


	//   ....[9]....
        /*05ac*/ 	.word	0x00000410
        /*05b0*/ 	.word	0x000000ff
        /*05b4*/ 	.word	0x00030868
        /*05b8*/ 	.short	0x0100
        /*05ba*/ 	.byte	0x08
	.zero		1


	//   ....[10]....
        /*05bc*/ 	.word	0x00000500
        /*05c0*/ 	.word	0x000000ff
        /*05c4*/ 	.word	0x00030870
        /*05c8*/ 	.short	0x0100
        /*05ca*/ 	.byte	0x06
	.zero		1


	//   ....[11]....
        /*05cc*/ 	.word	0x00000510
        /*05d0*/ 	.word	0x000000ff
        /*05d4*/ 	.word	0x00030880
        /*05d8*/ 	.short	0x0100
        /*05da*/ 	.byte	0x06
	.zero		1


	//   ....[12]....
        /*05dc*/ 	.word	0x00000520
        /*05e0*/ 	.word	0x000000ff
        /*05e4*/ 	.word	0x00030878
        /*05e8*/ 	.short	0x0100
        /*05ea*/ 	.byte	0x06
	.zero		1


	//   ....[13]....
        /*05ec*/ 	.word	0x00000530
        /*05f0*/ 	.word	0x000000ff
        /*05f4*/ 	.word	0x00030888
        /*05f8*/ 	.short	0x0100
        /*05fa*/ 	.byte	0x06
	.zero		1


	//   ....[14]....
        /*05fc*/ 	.word	0x00000660
        /*0600*/ 	.word	0x000000ff
        /*0604*/ 	.word	0x00030890
        /*0608*/ 	.short	0x0100
        /*060a*/ 	.byte	0x08
	.zero		1


	//   ....[15]....
        /*060c*/ 	.word	0x00000670
        /*0610*/ 	.word	0x000000ff
        /*0614*/ 	.word	0x000308a0
        /*0618*/ 	.short	0x0100
        /*061a*/ 	.byte	0x08
	.zero		1


	//   ....[16]....
        /*061c*/ 	.word	0x00000680
        /*0620*/ 	.word	0x000000ff
        /*0624*/ 	.word	0x00030898
        /*0628*/ 	.short	0x0100
        /*062a*/ 	.byte	0x08
	.zero		1


	//   ....[17]....
        /*062c*/ 	.word	0x00000690
        /*0630*/ 	.word	0x000000ff
        /*0634*/ 	.word	0x000308a8
        /*0638*/ 	.short	0x0100
        /*063a*/ 	.byte	0x08
	.zero		1


	//   ....[18]....
        /*063c*/ 	.word	0x000007d0
        /*0640*/ 	.word	0x000000ff
        /*0644*/ 	.word	0x000308b0
        /*0648*/ 	.short	0x0100
        /*064a*/ 	.byte	0x08
	.zero		1


	//   ....[19]....
        /*064c*/ 	.word	0x000007e0
        /*0650*/ 	.word	0x000000ff
        /*0654*/ 	.word	0x000308c0
        /*0658*/ 	.short	0x0100
        /*065a*/ 	.byte	0x08
	.zero		1


	//   ....[20]....
        /*065c*/ 	.word	0x000007f0
        /*0660*/ 	.word	0x000000ff
        /*0664*/ 	.word	0x000308b8
        /*0668*/ 	.short	0x0100
        /*066a*/ 	.byte	0x08
	.zero		1


	//   ....[21]....
        /*066c*/ 	.word	0x00000800
        /*0670*/ 	.word	0x000000ff
        /*0674*/ 	.word	0x000308c8
        /*0678*/ 	.short	0x0100
        /*067a*/ 	.byte	0x08
	.zero		1


	//   ....[22]....
        /*067c*/ 	.word	0x00001970
        /*0680*/ 	.word	0x000000ff
        /*0684*/ 	.word	0x00030800
        /*0688*/ 	.short	0x010a
        /*068a*/ 	.byte	0x04
	.zero		1


	//   ....[23]....
        /*068c*/ 	.word	0x00001a10
        /*0690*/ 	.word	0x000000ff
        /*0694*/ 	.word	0x00030830
        /*0698*/ 	.short	0x010a
        /*069a*/ 	.byte	0x04
	.zero		1


	//   ....[24]....
        /*069c*/ 	.word	0x00001a80
        /*06a0*/ 	.word	0x000000ff
        /*06a4*/ 	.word	0x00030830
        /*06a8*/ 	.short	0x010a
        /*06aa*/ 	.byte	0x04
	.zero		1


	//   ....[25]....
        /*06ac*/ 	.word	0x000029e0
        /*06b0*/ 	.word	0x000000ff
        /*06b4*/ 	.word	0x00000000
        /*06b8*/ 	.short	0x0101
        /*06ba*/ 	.byte	0x04
	.zero		1


	//   ....[26]....
        /*06bc*/ 	.word	0x00004ab0
        /*06c0*/ 	.word	0x000000ff
        /*06c4*/ 	.word	0x00030830
        /*06c8*/ 	.short	0x010a
        /*06ca*/ 	.byte	0x06
	.zero		1


	//   ....[27]....
        /*06cc*/ 	.word	0x00004b00
        /*06d0*/ 	.word	0x000000ff
        /*06d4*/ 	.word	0x00030830
        /*06d8*/ 	.short	0x010a
        /*06da*/ 	.byte	0x06
	.zero		1


	//   ....[28]....
        /*06dc*/ 	.word	0x000059a0
        /*06e0*/ 	.word	0x000000ff
        /*06e4*/ 	.word	0x00030850
        /*06e8*/ 	.short	0x010a
        /*06ea*/ 	.byte	0x06
	.zero		1


	//   ....[29]....
        /*06ec*/ 	.word	0x000059e0
        /*06f0*/ 	.word	0x000000ff
        /*06f4*/ 	.word	0x00030850
        /*06f8*/ 	.short	0x010a
        /*06fa*/ 	.byte	0x06
	.zero		1


	//   ....[30]....
        /*06fc*/ 	.word	0x00005fb0
        /*0700*/ 	.word	0x000000ff
        /*0704*/ 	.word	0x00000000
        /*0708*/ 	.short	0x0101
        /*070a*/ 	.byte	0x05
	.zero		1


	//   ....[31]....
        /*070c*/ 	.word	0x00007680
        /*0710*/ 	.word	0x000000ff
        /*0714*/ 	.word	0x00000000
        /*0718*/ 	.short	0x0101
        /*071a*/ 	.byte	0x06
	.zero		1


	//   ....[32]....
        /*071c*/ 	.word	0x00007b40
        /*0720*/ 	.word	0x000000ff
        /*0724*/ 	.word	0x00030830
        /*0728*/ 	.short	0x010a
        /*072a*/ 	.byte	0x05
	.zero		1


	//   ....[33]....
        /*072c*/ 	.word	0x00007b80
        /*0730*/ 	.word	0x000000ff
        /*0734*/ 	.word	0x00030830
        /*0738*/ 	.short	0x010a
        /*073a*/ 	.byte	0x05
	.zero		1


	//   ....[34]....
        /*073c*/ 	.word	0x000089b0
        /*0740*/ 	.word	0x000000ff
        /*0744*/ 	.word	0x00030850
        /*0748*/ 	.short	0x010a
        /*074a*/ 	.byte	0x05
	.zero		1


	//   ....[35]....
        /*074c*/ 	.word	0x000089f0
        /*0750*/ 	.word	0x000000ff
        /*0754*/ 	.word	0x00030850
        /*0758*/ 	.short	0x010a
        /*075a*/ 	.byte	0x05
	.zero		1


	//   ....[36]....
        /*075c*/ 	.word	0x00008f60
        /*0760*/ 	.word	0x000000ff
        /*0764*/ 	.word	0x00000000
        /*0768*/ 	.short	0x0101
        /*076a*/ 	.byte	0x07
	.zero		1


	//   ....[37]....
        /*076c*/ 	.word	0x00009af0
        /*0770*/ 	.word	0x000000ff
        /*0774*/ 	.word	0x00000000
        /*0778*/ 	.short	0x0101
        /*077a*/ 	.byte	0x05
	.zero		1


	//   ....[38]....
        /*077c*/ 	.word	0x00009cf0
        /*0780*/ 	.word	0x000000ff
        /*0784*/ 	.word	0x00030830
        /*0788*/ 	.short	0x010a
        /*078a*/ 	.byte	0x05
	.zero		1


	//   ....[39]....
        /*078c*/ 	.word	0x00009d40
        /*0790*/ 	.word	0x000000ff
        /*0794*/ 	.word	0x00030830
        /*0798*/ 	.short	0x010a
        /*079a*/ 	.byte	0x05
	.zero		1


	//   ....[40]....
        /*079c*/ 	.word	0x0000ab70
        /*07a0*/ 	.word	0x000000ff
        /*07a4*/ 	.word	0x00030850
        /*07a8*/ 	.short	0x010a
        /*07aa*/ 	.byte	0x05
	.zero		1


	//   ....[41]....
        /*07ac*/ 	.word	0x0000abb0
        /*07b0*/ 	.word	0x000000ff
        /*07b4*/ 	.word	0x00030850
        /*07b8*/ 	.short	0x010a
        /*07ba*/ 	.byte	0x05
	.zero		1


	//   ....[42]....
        /*07bc*/ 	.word	0x0000b180
        /*07c0*/ 	.word	0x000000ff
        /*07c4*/ 	.word	0x00000000
        /*07c8*/ 	.short	0x0101
        /*07ca*/ 	.byte	0x07
	.zero		1


	//   ....[43]....
        /*07cc*/ 	.word	0x0000c890
        /*07d0*/ 	.word	0x000000ff
        /*07d4*/ 	.word	0x00000000
        /*07d8*/ 	.short	0x0101
        /*07da*/ 	.byte	0x05
	.zero		1


	//   ....[44]....
        /*07dc*/ 	.word	0x0000d190
        /*07e0*/ 	.word	0x000000ff
        /*07e4*/ 	.word	0x00030850
        /*07e8*/ 	.short	0x010a
        /*07ea*/ 	.byte	0x05
	.zero		1


	//   ....[45]....
        /*07ec*/ 	.word	0x0000d1d0
        /*07f0*/ 	.word	0x000000ff
        /*07f4*/ 	.word	0x00030850
        /*07f8*/ 	.short	0x010a
        /*07fa*/ 	.byte	0x05
	.zero		1


	//   ....[46]....
        /*07fc*/ 	.word	0x0000d790
        /*0800*/ 	.word	0x000000ff
        /*0804*/ 	.word	0x00000000
        /*0808*/ 	.short	0x0101
        /*080a*/ 	.byte	0x04
	.zero		1


	//   ....[47]....
        /*080c*/ 	.word	0x0000e6c0
        /*0810*/ 	.word	0x000000ff
        /*0814*/ 	.word	0x00000000
        /*0818*/ 	.short	0x0101
        /*081a*/ 	.byte	0x04
	.zero		1


	//   ....[48]....
        /*081c*/ 	.word	0x000117b0
        /*0820*/ 	.word	0x000000ff
        /*0824*/ 	.word	0x00030840
        /*0828*/ 	.short	0x010a
        /*082a*/ 	.byte	0x2d
	.zero		1


	//   ....[49]....
        /*082c*/ 	.word	0x00011c90
        /*0830*/ 	.word	0x000000ff
        /*0834*/ 	.word	0x00030830
        /*0838*/ 	.short	0x0107
        /*083a*/ 	.byte	0x2d
	.zero		1


	//   ....[50]....
        /*083c*/ 	.word	0x00011d00
        /*0840*/ 	.word	0x000000ff
        /*0844*/ 	.word	0x00030830
        /*0848*/ 	.short	0x0101
        /*084a*/ 	.byte	0x2d
	.zero		1


	//   ....[51]....
        /*084c*/ 	.word	0x00012730
        /*0850*/ 	.word	0x000000ff
        /*0854*/ 	.word	0x00030800
        /*0858*/ 	.short	0x0107
        /*085a*/ 	.byte	0x2d
	.zero		1


	//   ....[52]....
        /*085c*/ 	.word	0x000127b0
        /*0860*/ 	.word	0x000000ff
        /*0864*/ 	.word	0x00030800
        /*0868*/ 	.short	0x0101
        /*086a*/ 	.byte	0x2d
	.zero		1


	//   ....[53]....
        /*086c*/ 	.word	0x000127c0
        /*0870*/ 	.word	0x000000ff
        /*0874*/ 	.word	0x00030820
        /*0878*/ 	.short	0x010a
        /*087a*/ 	.byte	0x2d
	.zero		1


	//   ....[54]....
        /*087c*/ 	.word	0x00012bb0
        /*0880*/ 	.word	0x00000015
        /*0884*/ 	.word	0x00030840
        /*0888*/ 	.short	0x010a
        /*088a*/ 	.byte	0x3f
	.zero		1


	//   ....[55]....
        /*088c*/ 	.word	0x000130d0
        /*0890*/ 	.word	0x00000015
        /*0894*/ 	.word	0x00030830
        /*0898*/ 	.short	0x0107
        /*089a*/ 	.byte	0x3f
	.zero		1


	//   ....[56]....
        /*089c*/ 	.word	0x00013180
        /*08a0*/ 	.word	0x00000015
        /*08a4*/ 	.word	0x00030830
        /*08a8*/ 	.short	0x0101
        /*08aa*/ 	.byte	0x3f
	.zero		1


	//   ....[57]....
        /*08ac*/ 	.word	0x000131e0
        /*08b0*/ 	.word	0x00000004
        /*08b4*/ 	.word	0x00030860
        /*08b8*/ 	.short	0x010a
        /*08ba*/ 	.byte	0x3f
	.zero		1


	//   ....[58]....
        /*08bc*/ 	.word	0x000135d0
        /*08c0*/ 	.word	0x00000004
        /*08c4*/ 	.word	0x00030850
        /*08c8*/ 	.short	0x0107
        /*08ca*/ 	.byte	0x3f
	.zero		1


	//   ....[59]....
        /*08cc*/ 	.word	0x00013720
        /*08d0*/ 	.word	0x00000004
        /*08d4*/ 	.word	0x00030850
        /*08d8*/ 	.short	0x0101
        /*08da*/ 	.byte	0x3f
	.zero		1


	//   ....[60]....
        /*08dc*/ 	.word	0x000138c0
        /*08e0*/ 	.word	0x00000000
        /*08e4*/ 	.word	0x00030860
        /*08e8*/ 	.short	0x010a
        /*08ea*/ 	.byte	0x3f
	.zero		1


	//   ....[61]....
        /*08ec*/ 	.word	0x00013d20
        /*08f0*/ 	.word	0x00000000
        /*08f4*/ 	.word	0x00030850
        /*08f8*/ 	.short	0x0107
        /*08fa*/ 	.byte	0x3f
	.zero		1


	//   ....[62]....
        /*08fc*/ 	.word	0x00013de0
        /*0900*/ 	.word	0x00000000
        /*0904*/ 	.word	0x00030850
        /*0908*/ 	.short	0x0101
        /*090a*/ 	.byte	0x3f
	.zero		1


	//   ....[63]....
        /*090c*/ 	.word	0x00013e70
        /*0910*/ 	.word	0x00000007
        /*0914*/ 	.word	0x00030820
        /*0918*/ 	.short	0x010a
        /*091a*/ 	.byte	0x3f
	.zero		1


	//   ....[64]....
        /*091c*/ 	.word	0x00013ff0
        /*0920*/ 	.word	0x00000005
        /*0924*/ 	.word	0x00030840
        /*0928*/ 	.short	0x010a
        /*092a*/ 	.byte	0x3f
	.zero		1


	//   ....[65]....
        /*092c*/ 	.word	0x00014090
        /*0930*/ 	.word	0x00000003
        /*0934*/ 	.word	0x00030840
        /*0938*/ 	.short	0x010a
        /*093a*/ 	.byte	0x3f
	.zero		1


	//   ....[66]....
        /*093c*/ 	.word	0x000140d0
        /*0940*/ 	.word	0x00000005
        /*0944*/ 	.word	0x00030860
        /*0948*/ 	.short	0x010a
        /*094a*/ 	.byte	0x3f
	.zero		1


	//   ....[67]....
        /*094c*/ 	.word	0x00014110
        /*0950*/ 	.word	0x00000003
        /*0954*/ 	.word	0x00030860
        /*0958*/ 	.short	0x010a
        /*095a*/ 	.byte	0x3f
	.zero		1


	//   ....[68]....
        /*095c*/ 	.word	0x00014190
        /*0960*/ 	.word	0x00000003
        /*0964*/ 	.word	0x00030800
        /*0968*/ 	.short	0x010a
        /*096a*/ 	.byte	0x3f
	.zero		1


	//   ....[69]....
        /*096c*/ 	.word	0x00014200
        /*0970*/ 	.word	0x00000003
        /*0974*/ 	.word	0x00030830
        /*0978*/ 	.short	0x010a
        /*097a*/ 	.byte	0x3f
	.zero		1


	//   ....[70]....
        /*097c*/ 	.word	0x00014270
        /*0980*/ 	.word	0x00000004
        /*0984*/ 	.word	0x00030830
        /*0988*/ 	.short	0x010a
        /*098a*/ 	.byte	0x3f
	.zero		1


	//   ....[71]....
        /*098c*/ 	.word	0x000142d0
        /*0990*/ 	.word	0x00000003
        /*0994*/ 	.word	0x00030850
        /*0998*/ 	.short	0x010a
        /*099a*/ 	.byte	0x3f
	.zero		1


	//   ....[72]....
        /*099c*/ 	.word	0x00014330
        /*09a0*/ 	.word	0x00000004
        /*09a4*/ 	.word	0x00030830
        /*09a8*/ 	.short	0x010a
        /*09aa*/ 	.byte	0x3f
	.zero		1


	//   ....[73]....
        /*09ac*/ 	.word	0x00014390
        /*09b0*/ 	.word	0x00000003
        /*09b4*/ 	.word	0x00030850
        /*09b8*/ 	.short	0x010a
        /*09ba*/ 	.byte	0x3f
	.zero		1


	//   ....[74]....
        /*09bc*/ 	.word	0x00014400
        /*09c0*/ 	.word	0x00000004
        /*09c4*/ 	.word	0x00030830
        /*09c8*/ 	.short	0x010a
        /*09ca*/ 	.byte	0x3f
	.zero		1


	//   ....[75]....
        /*09cc*/ 	.word	0x00014460
        /*09d0*/ 	.word	0x00000003
        /*09d4*/ 	.word	0x00030850
        /*09d8*/ 	.short	0x010a
        /*09da*/ 	.byte	0x3f
	.zero		1


	//   ....[76]....
        /*09dc*/ 	.word	0x000144c0
        /*09e0*/ 	.word	0x00000005
        /*09e4*/ 	.word	0x00030850
        /*09e8*/ 	.short	0x010a
        /*09ea*/ 	.byte	0x3f
	.zero		1


	//   ....[77]....
        /*09ec*/ 	.word	0x000145a0
        /*09f0*/ 	.word	0x00000003
        /*09f4*/ 	.word	0x00030840
        /*09f8*/ 	.short	0x010a
        /*09fa*/ 	.byte	0x3f
	.zero		1


	//   ....[78]....
        /*09fc*/ 	.word	0x00015590
        /*0a00*/ 	.word	0x00000003
        /*0a04*/ 	.word	0x00030820
        /*0a08*/ 	.short	0x010a
        /*0a0a*/ 	.byte	0x3f
	.zero		1


	//   ....[79]....
        /*0a0c*/ 	.word	0x000155e0
        /*0a10*/ 	.word	0x00000015
        /*0a14*/ 	.word	0x00030840
        /*0a18*/ 	.short	0x010a
        /*0a1a*/ 	.byte	0x3f
	.zero		1


	//   ....[80]....
        /*0a1c*/ 	.word	0x00015bb0
        /*0a20*/ 	.word	0x00000004
        /*0a24*/ 	.word	0x00030860
        /*0a28*/ 	.short	0x010a
        /*0a2a*/ 	.byte	0x3f
	.zero		1


	//   ....[81]....
        /*0a2c*/ 	.word	0x000161b0
        /*0a30*/ 	.word	0x00000000
        /*0a34*/ 	.word	0x00030860
        /*0a38*/ 	.short	0x010a
        /*0a3a*/ 	.byte	0x3f
	.zero		1


	//   ....[82]....
        /*0a3c*/ 	.word	0x00016800
        /*0a40*/ 	.word	0x00000007
        /*0a44*/ 	.word	0x00030820
        /*0a48*/ 	.short	0x010a
        /*0a4a*/ 	.byte	0x3f
	.zero		1


	//   ....[83]....
        /*0a4c*/ 	.word	0x000169a0
        /*0a50*/ 	.word	0x00000005
        /*0a54*/ 	.word	0x00030840
        /*0a58*/ 	.short	0x010a
        /*0a5a*/ 	.byte	0x3f
	.zero		1


	//   ....[84]....
        /*0a5c*/ 	.word	0x000169f0
        /*0a60*/ 	.word	0x00000003
        /*0a64*/ 	.word	0x00030840
        /*0a68*/ 	.short	0x010a
        /*0a6a*/ 	.byte	0x3f
	.zero		1


	//   ....[85]....
        /*0a6c*/ 	.word	0x00016a40
        /*0a70*/ 	.word	0x00000005
        /*0a74*/ 	.word	0x00030860
        /*0a78*/ 	.short	0x010a
        /*0a7a*/ 	.byte	0x3f
	.zero		1


	//----- nvinfo : EIATTR_NUM_MBARRIERS
	.align		4
.L_417:
        /*0a7c*/ 	.byte	0x03, 0x38
        /*0a7e*/ 	.short	0x0016


	//----- nvinfo : EIATTR_EXIT_INSTR_OFFSETS
	.align		4
        /*0a80*/ 	.byte	0x04, 0x1c
        /*0a82*/ 	.short	(.L_419 - .L_418)


	//   ....[0]....
.L_418:
        /*0a84*/ 	.word	0x00014160


	//----- nvinfo : EIATTR_MAX_THREADS
	.align		4
.L_419:
        /*0a88*/ 	.byte	0x04, 0x05
        /*0a8a*/ 	.short	(.L_421 - .L_420)
.L_420:
        /*0a8c*/ 	.word	0x00000180
        /*0a90*/ 	.word	0x00000001
        /*0a94*/ 	.word	0x00000001


	//----- nvinfo : EIATTR_CRS_STACK_SIZE
	.align		4
.L_421:
        /*0a98*/ 	.byte	0x04, 0x1e
        /*0a9a*/ 	.short	(.L_423 - .L_422)
.L_422:
        /*0a9c*/ 	.word	0x00000000


	//----- nvinfo : EIATTR_CBANK_PARAM_SIZE
	.align		4
.L_423:
        /*0aa0*/ 	.byte	0x03, 0x19
        /*0aa2*/ 	.short	0x0a70


	//----- nvinfo : EIATTR_PARAM_CBANK
	.align		4
        /*0aa4*/ 	.byte	0x04, 0x0a
        /*0aa6*/ 	.short	(.L_425 - .L_424)
	.align		4
.L_424:
        /*0aa8*/ 	.word	index@(.nv.constant0._ZN7cutlass13device_kernelIN5flash11enable_sm90INS1_16FlashAttnFwdSm90INS1_25CollectiveMainloopFwdSm90ILi2EN4cute5tupleIJNS5_1CILi1EEES8_S8_EEENS6_IJNS7_ILi128EEENS7_ILi64EEENS7_ILi256EEEEEELi256ENS_10bfloat16_tEfNS_4arch4Sm90ELb0ELb1ELb1ELb0ELb1ELb0ELb0ELb1ELb1ELb1ELb1ELb0EEENS1_21CollectiveEpilogueFwdINS6_IJSA_SC_SB_EEES9_SE_SG_Li256ELb0ELb1ELb1ELb0EEENS1_19SingleTileSchedulerILb0ELb1ELb1ELi128EEEEEEEEEvNT_6ParamsE)
        /*0aac*/ 	.short	0x0210
        /*0aae*/ 	.short	0x0a70


	//----- nvinfo : EIATTR_SW_WAR
	.align		4
.L_425:
        /*0ab0*/ 	.byte	0x04, 0x36
        /*0ab2*/ 	.short	(.L_427 - .L_426)
.L_426:
        /*0ab4*/ 	.word	0x00000008
.L_427:


//--------------------- .nv.info._ZN7cutlass13device_kernelIN5flash11enable_sm90INS1_16FlashAttnFwdSm90INS1_25CollectiveMainloopFwdSm90ILi2EN4cute5tupleIJNS5_1CILi1EEES8_S8_EEENS6_IJNS7_ILi128EEENS7_ILi64EEENS7_ILi256EEEEEELi256ENS_10bfloat16_tEfNS_4arch4Sm90ELb0ELb1ELb1ELb1ELb1ELb0ELb0ELb1ELb1ELb1ELb1ELb0EEENS1_21CollectiveEpilogueFwdINS6_IJSA_SC_SB_EEES9_SE_SG_Li256ELb1ELb1ELb1ELb0EEENS1_36VarlenDynamicPersistentTileSchedulerILi128ELi64ELi256ELi128ELb1ELb1ELb1ELb1ELb0ELb1EEEEEEEEEvNT_6ParamsE --------------------------
	.section	.nv.info._ZN7cutlass13device_kernelIN5flash11enable_sm90INS1_16FlashAttnFwdSm90INS1_25CollectiveMainloopFwdSm90ILi2EN4cute5tupleIJNS5_1CILi1EEES8_S8_EEENS6_IJNS7_ILi128EEENS7_ILi64EEENS7_ILi256EEEEEELi256ENS_10bfloat16_tEfNS_4arch4Sm90ELb0ELb1ELb1ELb1ELb1ELb0ELb0ELb1ELb1ELb1ELb1ELb0EEENS1_21CollectiveEpilogueFwdINS6_IJSA_SC_SB_EEES9_SE_SG_Li256ELb1ELb1ELb1ELb0EEENS1_36VarlenDynamicPersistentTileSchedulerILi128ELi64ELi256ELi128ELb1ELb1ELb1ELb1ELb0ELb1EEEEEEEEEvNT_6ParamsE,"",@"SHT_CUDA_INFO"
	.sectionflags	@""
	.align	4


	//----- nvinfo : EIATTR_CUDA_API_VERSION
	.align		4
        /*0000*/ 	.byte	0x04, 0x37
        /*0002*/ 	.short	(.L_429 - .L_428)
.L_428:
        /*0004*/ 	.word	0x00000082


	//----- nvinfo : EIATTR_KPARAM_INFO
	.align		4
.L_429:
        /*0008*/ 	.byte	0x04, 0x17
        /*000a*/ 	.short	(.L_431 - .L_430)
.L_430:
        /*000c*/ 	.word	0x00000000
        /*0010*/ 	.short	0x0000
        /*0012*/ 	.short	0x0070
        /*0014*/ 	.byte	0x00, 0xf0, 0x01, 0x2a


	//----- nvinfo : EIATTR_SPARSE_MMA_MASK
	.align		4
.L_431:
        /*0018*/ 	.byte	0x03, 0x50
        /*001a*/ 	.short	0x0000


	//----- nvinfo : EIATTR_MAXREG_COUNT
	.align		4
        /*001c*/ 	.byte	0x03, 0x1b
        /*001e*/ 	.short	0x00a8


	//----- nvinfo : EIATTR_NUM_BARRIERS
	.align		4
        /*0020*/ 	.byte	0x02, 0x4c
        /*0022*/ 	.byte	0x09
	.zero		1


	//----- nvinfo : EIATTR_EXTERNS
	.align		4
        /*0024*/ 	.byte	0x04, 0x0f
        /*0026*/ 	.short	(.L_433 - .L_432)


	//   ....[0]....
	.align		4
.L_432:
        /*0028*/ 	.word	index@(__assertfail)


	//----- nvinfo : EIATTR_ANNOTATIONS
	.align		4
.L_433:
        /*002c*/ 	.byte	0x04, 0x55
        /*002e*/ 	.short	(.L_435 - .L_434)


	//   ....[0]....
.L_434:
        /* <DEDUP_REMOVED lines=22> */


	//----- nvinfo : EIATTR_MERCURY_ISA_VERSION
	.align		4
.L_435:
        /*0180*/ 	.byte	0x03, 0x5f
        /*0182*/ 	.short	0x0101


	//----- nvinfo : EIATTR_UNUSED_LOAD_BYTE_OFFSET
	.align		4
        /*0184*/ 	.byte	0x04, 0x44
        /*0186*/ 	.short	(.L_437 - .L_436)


	//   ....[0]....
.L_436:
        /*0188*/ 	.word	0x00000950
        /*018c*/ 	.word	0x0000fff0


	//   ....[1]....
        /*0190*/ 	.word	0x0000e8f0
        /*0194*/ 	.word	0x0000fff0


	//----- nvinfo : EIATTR_INT_WARP_WIDE_INSTR_OFFSETS
	.align		4
.L_437:
        /*0198*/ 	.byte	0x04, 0x31
        /*019a*/ 	.short	(.L_439 - .L_438)


	//   ....[0]....
.L_438:
        /*019c*/ 	.word	0x000000c0


	//   ....[1]....
        /*01a0*/ 	.word	0x000000d0


	//   ....[2]....
        /*01a4*/ 	.word	0x00000170


	//   ....[3]....
        /*01a8*/ 	.word	0x00014f30


	//   ....[4]....
        /*01ac*/ 	.word	0x00014fc0


	//   ....[5]....
        /*01b0*/ 	.word	0x00017c40


	//   ....[6]....
        /*01b4*/ 	.word	0x00017cd0


	//----- nvinfo : EIATTR_COOP_GROUP_MASK_REGIDS
	.align		4
.L_439:
        /*01b8*/ 	.byte	0x04, 0x29
        /*01ba*/ 	.short	(.L_441 - .L_440)


	//   ....[0]....
.L_440:
        /*01bc*/ 	.word	0xffffffff


	//   ....[1]....
        /*01c0*/ 	.word	0xffffffff


	//   ....[2]....
        /*01c4*/ 	.word	0xffffffff


	//   ....[3]....
        /*01c8*/ 	.word	0xffffffff


	//   ....[4]....
        /*01cc*/ 	.word	0xffffffff


	//   ....[5]....
        /*01d0*/ 	.word	0xffffffff


	//   ....[6]....
        /*01d4*/ 	.word	0xffffffff


	//   ....[7]....
        /*01d8*/ 	.word	0xffffffff


	//   ....[8]....
        /*01dc*/ 	.word	0xffffffff


	//   ....[9]....
        /*01e0*/ 	.word	0xffffffff


	//   ....[10]....
        /*01e4*/ 	.word	0xffffffff


	//   ....[11]....
        /*01e8*/ 	.word	0xffffffff


	//   ....[12]....
        /*01ec*/ 	.word	0xffffffff


	//   ....[13]....
        /*01f0*/ 	.word	0xffffffff


	//   ....[14]....
        /*01f4*/ 	.word	0xffffffff


	//   ....[15]....
        /*01f8*/ 	.word	0xffffffff


	//   ....[16]....
        /*01fc*/ 	.word	0xffffffff


	//   ....[17]....
        /*0200*/ 	.word	0xffffffff


	//   ....[18]....
        /*0204*/ 	.word	0xffffffff


	//   ....[19]....
        /*0208*/ 	.word	0xffffffff


	//   ....[20]....
        /*020c*/ 	.word	0xffffffff


	//   ....[21]....
        /*0210*/ 	.word	0xffffffff


	//   ....[22]....
        /*0214*/ 	.word	0xffffffff


	//   ....[23]....
        /*0218*/ 	.word	0xffffffff


	//   ....[24]....
        /*021c*/ 	.word	0xffffffff


	//   ....[25]....
        /*0220*/ 	.word	0xffffffff


	//   ....[26]....
        /*0224*/ 	.word	0xffffffff


	//   ....[27]....
        /*0228*/ 	.word	0xffffffff


	//   ....[28]....
        /*022c*/ 	.word	0xffffffff


	//   ....[29]....
        /*0230*/ 	.word	0xffffffff


	//   ....[30]....
        /*0234*/ 	.word	0xffffffff


	//   ....[31]....
        /*0238*/ 	.word	0xffffffff


	//   ....[32]....
        /*023c*/ 	.word	0xffffffff


	//   ....[33]....
        /*0240*/ 	.word	0xffffffff


	//   ....[34]....
        /*0244*/ 	.word	0xffffffff


	//   ....[35]....
        /*0248*/ 	.word	0xffffffff


	//   ....[36]....
        /*024c*/ 	.word	0xffffffff


	//   ....[37]....
        /*0250*/ 	.word	0xffffffff


	//   ....[38]....
        /*0254*/ 	.word	0xffffffff


	//   ....[39]....
        /*0258*/ 	.word	0xffffffff


	//   ....[40]....
        /*025c*/ 	.word	0xffffffff


	//   ....[41]....
        /*0260*/ 	.word	0xffffffff


	//   ....[42]....
        /*0264*/ 	.word	0xffffffff


	//   ....[43]....
        /*0268*/ 	.word	0xffffffff


	//   ....[44]....
        /*026c*/ 	.word	0xffffffff


	//   ....[45]....
        /*0270*/ 	.word	0xffffffff


	//   ....[46]....
        /*0274*/ 	.word	0xffffffff


	//   ....[47]....
        /*0278*/ 	.word	0xffffffff


	//   ....[48]....
        /*027c*/ 	.word	0xffffffff


	//   ....[49]....
        /*0280*/ 	.word	0xffffffff


	//   ....[50]....
        /*0284*/ 	.word	0xffffffff


	//   ....[51]....
        /*0288*/ 	.word	0xffffffff


	//   ....[52]....
        /*028c*/ 	.word	0xffffffff


	//   ....[53]....
        /*0290*/ 	.word	0xffffffff


	//   ....[54]....
        /*0294*/ 	.word	0xffffffff


	//   ....[55]....
        /*0298*/ 	.word	0xffffffff


	//   ....[56]....
        /*029c*/ 	.word	0xffffffff


	//   ....[57]....
        /*02a0*/ 	.word	0xffffffff


	//   ....[58]....
        /*02a4*/ 	.word	0xffffffff


	//   ....[59]....
        /*02a8*/ 	.word	0xffffffff


	//   ....[60]....
        /*02ac*/ 	.word	0xffffffff


	//   ....[61]....
        /*02b0*/ 	.word	0xffffffff


	//   ....[62]....
        /*02b4*/ 	.word	0xffffffff


	//   ....[63]....
        /*02b8*/ 	.word	0xffffffff


	//   ....[64]....
        /*02bc*/ 	.word	0xffffffff


	//   ....[65]....
        /*02c0*/ 	.word	0xffffffff


	//   ....[66]....
        /*02c4*/ 	.word	0xffffffff


	//   ....[67]....
        /*02c8*/ 	.word	0xffffffff


	//   ....[68]....
        /*02cc*/ 	.word	0xffffffff


	//   ....[69]....
        /*02d0*/ 	.word	0xffffffff


	//   ....[70]....
        /*02d4*/ 	.word	0xffffffff


	//   ....[71]....
        /*02d8*/ 	.word	0xffffffff


	//   ....[72]....
        /*02dc*/ 	.word	0xffffffff


	//   ....[73]....
        /*02e0*/ 	.word	0xffffffff


	//   ....[74]....
        /*02e4*/ 	.word	0xffffffff


	//   ....[75]....
        /*02e8*/ 	.word	0xffffffff


	//   ....[76]....
        /*02ec*/ 	.word	0xffffffff


	//   ....[77]....
        /*02f0*/ 	.word	0xffffffff


	//   ....[78]....
        /*02f4*/ 	.word	0xffffffff


	//   ....[79]....
        /*02f8*/ 	.word	0xffffffff


	//   ....[80]....
        /*02fc*/ 	.word	0xffffffff


	//   ....[81]....
        /*0300*/ 	.word	0xffffffff


	//   ....[82]....
        /*0304*/ 	.word	0xffffffff


	//   ....[83]....
        /*0308*/ 	.word	0xffffffff


	//   ....[84]....
        /*030c*/ 	.word	0xffffffff


	//   ....[85]....
        /*0310*/ 	.word	0xffffffff


	//   ....[86]....
        /*0314*/ 	.word	0xffffffff


	//   ....[87]....
        /*0318*/ 	.word	0xffffffff


	//   ....[88]....
        /*031c*/ 	.word	0xffffffff


	//   ....[89]....
        /*0320*/ 	.word	0xffffffff


	//   ....[90]....
        /*0324*/ 	.word	0xffffffff


	//   ....[91]....
        /*0328*/ 	.word	0xffffffff


	//   ....[92]....
        /*032c*/ 	.word	0xffffffff


	//   ....[93]....
        /*0330*/ 	.word	0xffffffff


	//   ....[94]....
        /*0334*/ 	.word	0xffffffff


	//   ....[95]....
        /*0338*/ 	.word	0xffffffff


	//   ....[96]....
        /*033c*/ 	.word	0xffffffff


	//   ....[97]....
        /*0340*/ 	.word	0xffffffff


	//   ....[98]....
        /*0344*/ 	.word	0xffffffff


	//   ....[99]....
        /*0348*/ 	.word	0xffffffff


	//   ....[100]....
        /*034c*/ 	.word	0xffffffff


	//   ....[101]....
        /*0350*/ 	.word	0xffffffff


	//   ....[102]....
        /*0354*/ 	.word	0xffffffff


	//   ....[103]....
        /*0358*/ 	.word	0xffffffff


	//   ....[104]....
        /*035c*/ 	.word	0xffffffff


	//   ....[105]....
        /*0360*/ 	.word	0xffffffff


	//   ....[106]....
        /*0364*/ 	.word	0xffffffff


	//   ....[107]....
        /*0368*/ 	.word	0xffffffff


	//   ....[108]....
        /*036c*/ 	.word	0xffffffff


	//   ....[109]....
        /*0370*/ 	.word	0xffffffff


	//   ....[110]....
        /*0374*/ 	.word	0xffffffff


	//   ....[111]....
        /*0378*/ 	.word	0xffffffff


	//   ....[112]....
        /*037c*/ 	.word	0xffffffff


	//   ....[113]....
        /*0380*/ 	.word	0xffffffff


	//   ....[114]....
        /*0384*/ 	.word	0xffffffff


	//   ....[115]....
        /*0388*/ 	.word	0xffffffff


	//   ....[116]....
        /*038c*/ 	.word	0xffffffff


	//   ....[117]....
        /*0390*/ 	.word	0xffffffff


	//   ....[118]....
        /*0394*/ 	.word	0xffffffff


	//   ....[119]....
        /*0398*/ 	.word	0xffffffff


	//   ....[120]....
        /*039c*/ 	.word	0xffffffff


	//   ....[121]....
        /*03a0*/ 	.word	0xffffffff


	//   ....[122]....
        /*03a4*/ 	.word	0xffffffff


	//   ....[123]....
        /*03a8*/ 	.word	0xffffffff


	//   ....[124]....
        /*03ac*/ 	.word	0xffffffff


	//   ....[125]....
        /*03b0*/ 	.word	0xffffffff


	//   ....[126]....
        /*03b4*/ 	.word	0xffffffff


	//   ....[127]....
        /*03b8*/ 	.word	0xffffffff


	//   ....[128]....
        /*03bc*/ 	.word	0xffffffff


	//   ....[129]....
        /*03c0*/ 	.word	0xffffffff


	//   ....[130]....
        /*03c4*/ 	.word	0xffffffff


	//   ....[131]....
        /*03c8*/ 	.word	0xffffffff


	//   ....[132]....
        /*03cc*/ 	.word	0xffffffff


	//   ....[133]....
        /*03d0*/ 	.word	0xffffffff


	//   ....[134]....
        /*03d4*/ 	.word	0xffffffff


	//   ....[135]....
        /*03d8*/ 	.word	0xffffffff


	//   ....[136]....
        /*03dc*/ 	.word	0xffffffff


	//   ....[137]....
        /*03e0*/ 	.word	0xffffffff


	//   ....[138]....
        /*03e4*/ 	.word	0xffffffff


	//   ....[139]....
        /*03e8*/ 	.word	0xffffffff


	//   ....[140]....
        /*03ec*/ 	.word	0xffffffff


	//   ....[141]....
        /*03f0*/ 	.word	0x0500000f


	//   ....[142]....
        /*03f4*/ 	.word	0x0500000f


	//   ....[143]....
        /*03f8*/ 	.word	0x0500000f


	//   ....[144]....
        /*03fc*/ 	.word	0x0500000f


	//   ....[145]....
        /*0400*/ 	.word	0x0500000f


	//   ....[146]....
        /*0404*/ 	.word	0x0500000f


	//   ....[147]....
        /*0408*/ 	.word	0x0500000f


	//   ....[148]....
        /*040c*/ 	.word	0x0500000f


	//   ....[149]....
        /*0410*/ 	.word	0x0500000f


	//   ....[150]....
        /*0414*/ 	.word	0x0500000f


	//   ....[151]....
        /*0418*/ 	.word	0x0500000f


	//   ....[152]....
        /*041c*/ 	.word	0x0500000f


	//   ....[153]....
        /*0420*/ 	.word	0x0500000f


	//   ....[154]....
        /*0424*/ 	.word	0x0500000f


	//   ....[155]....
        /*0428*/ 	.word	0x0500000f


	//   ....[156]....
        /*042c*/ 	.word	0x0500000f


	//   ....[157]....
        /*0430*/ 	.word	0x0500000f


	//   ....[158]....
        /*0434*/ 	.word	0x0500000f


	//   ....[159]....
        /*0438*/ 	.word	0x0500000f


	//   ....[160]....
        /*043c*/ 	.word	0x0500000f


	//   ....[161]....
        /*0440*/ 	.word	0x0500000f


	//   ....[162]....
        /*0444*/ 	.word	0x0500000f


	//   ....[163]....
        /*0448*/ 	.word	0x0500000f


	//   ....[164]....
        /*044c*/ 	.word	0x0500000f


	//   ....[165]....
        /*0450*/ 	.word	0x0500000f


	//   ....[166]....
        /*0454*/ 	.word	0x0500000f


	//   ....[167]....
        /*0458*/ 	.word	0x0500000f


	//   ....[168]....
        /*045c*/ 	.word	0x0500000f


	//   ....[169]....
        /*0460*/ 	.word	0x0500000f


	//   ....[170]....
        /*0464*/ 	.word	0x0500000f


	//   ....[171]....
        /*0468*/ 	.word	0x0500000f


	//   ....[172]....
        /*046c*/ 	.word	0x0500000f


	//   ....[173]....
        /*0470*/ 	.word	0x0500000f


	//   ....[174]....
        /*0474*/ 	.word	0x0500000f


	//   ....[175]....
        /*0478*/ 	.word	0x0500000f


	//   ....[176]....
        /*047c*/ 	.word	0x0500000f


	//   ....[177]....
        /*0480*/ 	.word	0x0500000f


	//   ....[178]....
        /*0484*/ 	.word	0x0500000f


	//   ....[179]....
        /*0488*/ 	.word	0x0500000f


	//   ....[180]....
        /*048c*/ 	.word	0x0500000f


	//   ....[181]....
        /*0490*/ 	.word	0x0500000f


	//   ....[182]....
        /*0494*/ 	.word	0x0500000f


	//   ....[183]....
        /*0498*/ 	.word	0x0500000f


	//   ....[184]....
        /*049c*/ 	.word	0x0500000f


	//   ....[185]....
        /*04a0*/ 	.word	0x0500000f


	//   ....[186]....
        /*04a4*/ 	.word	0x0500000f


	//   ....[187]....
        /*04a8*/ 	.word	0x0500000f


	//   ....[188]....
        /*04ac*/ 	.word	0x0500000f


	//   ....[189]....
        /*04b0*/ 	.word	0x0500000f


	//   ....[190]....
        /*04b4*/ 	.word	0x0500000f


	//   ....[191]....
        /*04b8*/ 	.word	0x0500000f


	//   ....[192]....
        /*04bc*/ 	.word	0x0500000f


	//   ....[193]....
        /*04c0*/ 	.word	0x0500000f


	//   ....[194]....
        /*04c4*/ 	.word	0x0500000f


	//   ....[195]....
        /*04c8*/ 	.word	0x0500000f


	//   ....[196]....
        /*04cc*/ 	.word	0x0500000f


	//   ....[197]....
        /*04d0*/ 	.word	0x0500000f


	//   ....[198]....
        /*04d4*/ 	.word	0x0500000f


	//   ....[199]....
        /*04d8*/ 	.word	0x0500000f


	//   ....[200]....
        /*04dc*/ 	.word	0x0500000f


	//   ....[201]....
        /*04e0*/ 	.word	0x0500000f


	//   ....[202]....
        /*04e4*/ 	.word	0x0500000f


	//   ....[203]....
        /*04e8*/ 	.word	0x0500000f


	//   ....[204]....
        /*04ec*/ 	.word	0x0500000f


	//   ....[205]....
        /*04f0*/ 	.word	0x0500000f


	//   ....[206]....
        /*04f4*/ 	.word	0x0500000f


	//   ....[207]....
        /*04f8*/ 	.word	0x0500000f


	//   ....[208]....
        /*04fc*/ 	.word	0x0500000f


	//----- nvinfo : EIATTR_COOP_GROUP_INSTR_OFFSETS
	.align		4
.L_441:
        /*0500*/ 	.byte	0x04, 0x28
        /*0502*/ 	.short	(.L_443 - .L_442)


	//   ....[0]....
.L_442:
        /*0504*/ 	.word	0x00000070


	//   ....[1]....
        /*0508*/ 	.word	0x000000b0


	//   ....[2]....
        /*050c*/ 	.word	0x000002d0


	//   ....[3]....
        /*0510*/ 	.word	0x00000430


	//   ....[4]....
        /*0514*/ 	.word	0x00000550


	//   ....[5]....
        /*0518*/ 	.word	0x000006b0


	//   ....[6]....
        /*051c*/ 	.word	0x000022e0


	//   ....[7]....
        /*0520*/ 	.word	0x000031b0


	//   ....[8]....
        /*0524*/ 	.word	0x000036c0


	//   ....[9]....
        /*0528*/ 	.word	0x00003fd0


	//   ....[10]....
        /*052c*/ 	.word	0x00004120


	//   ....[11]....
        /*0530*/ 	.word	0x00004470


	//   ....[12]....
        /*0534*/ 	.word	0x00004550


	//   ....[13]....
        /*0538*/ 	.word	0x000065a0


	//   ....[14]....
        /*053c*/ 	.word	0x00006b00


	//   ....[15]....
        /*0540*/ 	.word	0x000074a0


	//   ....[16]....
        /*0544*/ 	.word	0x000075a0


	//   ....[17]....
        /*0548*/ 	.word	0x00007910


	//   ....[18]....
        /*054c*/ 	.word	0x00007980


	//   ....[19]....
        /*0550*/ 	.word	0x00009990


	//   ....[20]....
        /*0554*/ 	.word	0x000099f0


	//   ....[21]....
        /*0558*/ 	.word	0x00009bd0


	//   ....[22]....
        /*055c*/ 	.word	0x00009bf0


	//   ....[23]....
        /*0560*/ 	.word	0x0000b940


	//   ....[24]....
        /*0564*/ 	.word	0x0000bde0


	//   ....[25]....
        /*0568*/ 	.word	0x0000c780


	//   ....[26]....
        /*056c*/ 	.word	0x0000c880


	//   ....[27]....
        /*0570*/ 	.word	0x0000cbf0


	//   ....[28]....
        /*0574*/ 	.word	0x0000cc60


	//   ....[29]....
        /*0578*/ 	.word	0x0000dc60


	//   ....[30]....
        /*057c*/ 	.word	0x0000dc90


	//   ....[31]....
        /*0580*/ 	.word	0x0000dd50


	//   ....[32]....
        /*0584*/ 	.word	0x0000dd60


	//   ....[33]....
        /*0588*/ 	.word	0x0000fac0


	//   ....[34]....
        /*058c*/ 	.word	0x0000fad0


	//   ....[35]....
        /*0590*/ 	.word	0x0000fae0


	//   ....[36]....
        /*0594*/ 	.word	0x0000faf0


	//   ....[37]....
        /*0598*/ 	.word	0x000105b0


	//   ....[38]....
        /*059c*/ 	.word	0x000105c0


	//   ....[39]....
        /*05a0*/ 	.word	0x00010730


	//   ....[40]....
        /*05a4*/ 	.word	0x00010750


	//   ....[41]....
        /*05a8*/ 	.word	0x00010890


	//   ....[42]....
        /*05ac*/ 	.word	0x000108b0


	//   ....[43]....
        /*05b0*/ 	.word	0x00010a00


	//   ....[44]....
        /*05b4*/ 	.word	0x00010a20


	//   ....[45]....
        /*05b8*/ 	.word	0x00010fe0


	//   ....[46]....
        /*05bc*/ 	.word	0x00011010


	//   ....[47]....
        /*05c0*/ 	.word	0x00011970


	//   ....[48]....
        /*05c4*/ 	.word	0x00011980


	//   ....[49]....
        /*05c8*/ 	.word	0x00012c60


	//   ....[50]....
        /*05cc*/ 	.word	0x00012c90


	//   ....[51]....
        /*05d0*/ 	.word	0x00012e00


	//   ....[52]....
        /*05d4*/ 	.word	0x00012e20


	//   ....[53]....
        /*05d8*/ 	.word	0x00012f60


	//   ....[54]....
        /*05dc*/ 	.word	0x00012f80


	//   ....[55]....
        /*05e0*/ 	.word	0x000130d0


	//   ....[56]....
        /*05e4*/ 	.word	0x000130f0


	//   ....[57]....
        /*05e8*/ 	.word	0x000132d0


	//   ....[58]....
        /*05ec*/ 	.word	0x000134c0


	//   ....[59]....
        /*05f0*/ 	.word	0x000134f0


	//   ....[60]....
        /*05f4*/ 	.word	0x00013520


	//   ....[61]....
        /*05f8*/ 	.word	0x00013550


	//   ....[62]....
        /*05fc*/ 	.word	0x00013580


	//   ....[63]....
        /*0600*/ 	.word	0x000135b0


	//   ....[64]....
        /*0604*/ 	.word	0x00013720


	//   ....[65]....
        /*0608*/ 	.word	0x00013750


	//   ....[66]....
        /*060c*/ 	.word	0x00013780


	//   ....[67]....
        /*0610*/ 	.word	0x000137b0


	//   ....[68]....
        /*0614*/ 	.word	0x000137e0


	//   ....[69]....
        /*0618*/ 	.word	0x00013810


	//   ....[70]....
        /*061c*/ 	.word	0x000138a0


	//   ....[71]....
        /*0620*/ 	.word	0x000138d0


	//   ....[72]....
        /*0624*/ 	.word	0x000138e0


	//   ....[73]....
        /*0628*/ 	.word	0x00013920


	//   ....[74]....
        /*062c*/ 	.word	0x00015b40


	//   ....[75]....
        /*0630*/ 	.word	0x00015b60


	//   ....[76]....
        /*0634*/ 	.word	0x00015b70


	//   ....[77]....
        /*0638*/ 	.word	0x00015c20


	//   ....[78]....
        /*063c*/ 	.word	0x00015c60


	//   ....[79]....
        /*0640*/ 	.word	0x00015cc0


	//   ....[80]....
        /*0644*/ 	.word	0x00015ce0


	//   ....[81]....
        /*0648*/ 	.word	0x00015d10


	//   ....[82]....
        /*064c*/ 	.word	0x00016450


	//   ....[83]....
        /*0650*/ 	.word	0x00016480


	//   ....[84]....
        /*0654*/ 	.word	0x000164e0


	//   ....[85]....
        /*0658*/ 	.word	0x00016550


	//   ....[86]....
        /*065c*/ 	.word	0x000165a0


	//   ....[87]....
        /*0660*/ 	.word	0x00016610


	//   ....[88]....
        /*0664*/ 	.word	0x00016660


	//   ....[89]....
        /*0668*/ 	.word	0x000166d0


	//   ....[90]....
        /*066c*/ 	.word	0x00016720


	//   ....[91]....
        /*0670*/ 	.word	0x00016790


	//   ....[92]....
        /*0674*/ 	.word	0x000167e0


	//   ....[93]....
        /*0678*/ 	.word	0x00016850


	//   ....[94]....
        /*067c*/ 	.word	0x000168a0


	//   ....[95]....
        /*0680*/ 	.word	0x00016900


	//   ....[96]....
        /*0684*/ 	.word	0x00016910


	//   ....[97]....
        /*0688*/ 	.word	0x00016960


	//   ....[98]....
        /*068c*/ 	.word	0x00017130


	//   ....[99]....
        /*0690*/ 	.word	0x00017160


	//   ....[100]....
        /*0694*/ 	.word	0x00017190


	//   ....[101]....
        /*0698*/ 	.word	0x00017250


	//   ....[102]....
        /*069c*/ 	.word	0x00017280


	//   ....[103]....
        /*06a0*/ 	.word	0x000172d0


	//   ....[104]....
        /*06a4*/ 	.word	0x00017300


	//   ....[105]....
        /*06a8*/ 	.word	0x00017370


	//   ....[106]....
        /*06ac*/ 	.word	0x00017650


	//   ....[107]....
        /*06b0*/ 	.word	0x00017670


	//   ....[108]....
        /*06b4*/ 	.word	0x00017680


	//   ....[109]....
        /*06b8*/ 	.word	0x00017730


	//   ....[110]....
        /*06bc*/ 	.word	0x00017740


	//   ....[111]....
        /*06c0*/ 	.word	0x000177f0


	//   ....[112]....
        /*06c4*/ 	.word	0x00017800


	//   ....[113]....
        /*06c8*/ 	.word	0x00017810


	//   ....[114]....
        /*06cc*/ 	.word	0x00017e20


	//   ....[115]....
        /*06d0*/ 	.word	0x00017e60


	//   ....[116]....
        /*06d4*/ 	.word	0x00017ea0


	//   ....[117]....
        /*06d8*/ 	.word	0x00017ed0


	//   ....[118]....
        /*06dc*/ 	.word	0x00017f80


	//   ....[119]....
        /*06e0*/ 	.word	0x00017fb0


	//   ....[120]....
        /*06e4*/ 	.word	0x00017fc0


	//   ....[121]....
        /*06e8*/ 	.word	0x00018050


	//   ....[122]....
        /*06ec*/ 	.word	0x000184c0


	//   ....[123]....
        /*06f0*/ 	.word	0x000184f0


	//   ....[124]....
        /*06f4*/ 	.word	0x00018550


	//   ....[125]....
        /*06f8*/ 	.word	0x00018580


	//   ....[126]....
        /*06fc*/ 	.word	0x000185b0


	//   ....[127]....
        /*0700*/ 	.word	0x000185e0


	//   ....[128]....
        /*0704*/ 	.word	0x00018610


	//   ....[129]....
        /*0708*/ 	.word	0x00018640


	//   ....[130]....
        /*070c*/ 	.word	0x000187e0


	//   ....[131]....
        /*0710*/ 	.word	0x00018810


	//   ....[132]....
        /*0714*/ 	.word	0x00018840


	//   ....[133]....
        /*0718*/ 	.word	0x00018870


	//   ....[134]....
        /*071c*/ 	.word	0x000188a0


	//   ....[135]....
        /*0720*/ 	.word	0x000188d0


	//   ....[136]....
        /*0724*/ 	.word	0x00018990


	//   ....[137]....
        /*0728*/ 	.word	0x000189b0


	//   ....[138]....
        /*072c*/ 	.word	0x000189d0


	//   ....[139]....
        /*0730*/ 	.word	0x00018a30


	//   ....[140]....
        /*0734*/ 	.word	0x00019450


	//   ....[141]....
        /*0738*/ 	.word	0x00019ad0


	//   ....[142]....
        /*073c*/ 	.word	0x00019bc0


	//   ....[143]....
        /*0740*/ 	.word	0x00019c60


	//   ....[144]....
        /*0744*/ 	.word	0x00019cc0


	//   ....[145]....
        /*0748*/ 	.word	0x00019d60


	//   ....[146]....
        /*074c*/ 	.word	0x00019e40


	//   ....[147]....
        /*0750*/ 	.word	0x00019f40


	//   ....[148]....
        /*0754*/ 	.word	0x00019fb0


	//   ....[149]....
        /*0758*/ 	.word	0x0001a090


	//   ....[150]....
        /*075c*/ 	.word	0x0001a140


	//   ....[151]....
        /*0760*/ 	.word	0x0001a1b0


	//   ....[152]....
        /*0764*/ 	.word	0x0001a230


	//   ....[153]....
        /*0768*/ 	.word	0x0001a310


	//   ....[154]....
        /*076c*/ 	.word	0x0001a390


	//   ....[155]....
        /*0770*/ 	.word	0x0001a480


	//   ....[156]....
        /*0774*/ 	.word	0x0001a500


	//   ....[157]....
        /*0778*/ 	.word	0x0001a5f0


	//   ....[158]....
        /*077c*/ 	.word	0x0001a670


	//   ....[159]....
        /*0780*/ 	.word	0x0001a760


	//   ....[160]....
        /*0784*/ 	.word	0x0001a7e0


	//   ....[161]....
        /*0788*/ 	.word	0x0001a8d0


	//   ....[162]....
        /*078c*/ 	.word	0x0001a950


	//   ....[163]....
        /*0790*/ 	.word	0x0001aa30


	//   ....[164]....
        /*0794*/ 	.word	0x0001aab0


	//   ....[165]....
        /*0798*/ 	.word	0x0001ab80


	//   ....[166]....
        /*079c*/ 	.word	0x0001acb0


	//   ....[167]....
        /*07a0*/ 	.word	0x0001ad80


	//   ....[168]....
        /*07a4*/ 	.word	0x0001ae50


	//   ....[169]....
        /*07a8*/ 	.word	0x0001af30


	//   ....[170]....
        /*07ac*/ 	.word	0x0001af90


	//   ....[171]....
        /*07b0*/ 	.word	0x0001b070


	//   ....[172]....
        /*07b4*/ 	.word	0x0001b0d0


	//   ....[173]....
        /*07b8*/ 	.word	0x0001b1e0


	//   ....[174]....
        /*07bc*/ 	.word	0x0001b2d0


	//   ....[175]....
        /*07c0*/ 	.word	0x0001b370


	//   ....[176]....
        /*07c4*/ 	.word	0x0001b3d0


	//   ....[177]....
        /*07c8*/ 	.word	0x0001b4f0


	//   ....[178]....
        /*07cc*/ 	.word	0x0001b550


	//   ....[179]....
        /*07d0*/ 	.word	0x0001b670


	//   ....[180]....
        /*07d4*/ 	.word	0x0001b6d0


	//   ....[181]....
        /*07d8*/ 	.word	0x0001b7a0


	//   ....[182]....
        /*07dc*/ 	.word	0x0001b900


	//   ....[183]....
        /*07e0*/ 	.word	0x0001b9a0


	//   ....[184]....
        /*07e4*/ 	.word	0x0001baf0


	//   ....[185]....
        /*07e8*/ 	.word	0x0001bba0


	//   ....[186]....
        /*07ec*/ 	.word	0x0001bc00


	//   ....[187]....
        /*07f0*/ 	.word	0x0001bcc0


	//   ....[188]....
        /*07f4*/ 	.word	0x0001bda0


	//   ....[189]....
        /*07f8*/ 	.word	0x0001be60


	//   ....[190]....
        /*07fc*/ 	.word	0x0001bf70


	//   ....[191]....
        /*0800*/ 	.word	0x0001c010


	//   ....[192]....
        /*0804*/ 	.word	0x0001c190


	//   ....[193]....
        /*0808*/ 	.word	0x0001c200


	//   ....[194]....
        /*080c*/ 	.word	0x0001c270


	//   ....[195]....
        /*0810*/ 	.word	0x0001c2e0


	//   ....[196]....
        /*0814*/ 	.word	0x0001c350


	//   ....[197]....
        /*0818*/ 	.word	0x0001c3d0


	//   ....[198]....
        /*081c*/ 	.word	0x0001c450


	//   ....[199]....
        /*0820*/ 	.word	0x0001c4e0


	//   ....[200]....
        /*0824*/ 	.word	0x0001c550


	//   ....[201]....
        /*0828*/ 	.word	0x0001c5c0


	//   ....[202]....
        /*082c*/ 	.word	0x0001c630


	//   ....[203]....
        /*0830*/ 	.word	0x0001c6b0


	//   ....[204]....
        /*0834*/ 	.word	0x0001c720


	//   ....[205]....
        /*0838*/ 	.word	0x0001c7b0


	//   ....[206]....
        /*083c*/ 	.word	0x0001c810


	//   ....[207]....
        /*0840*/ 	.word	0x0001c8a0


	//   ....[208]....
        /*0844*/ 	.word	0x0001c9d0


	//----- nvinfo : EIATTR_REG_RECONFIG
	.align		4
.L_443:
        /*0848*/ 	.byte	0x01, 0x54
	.zero		2


	//----- nvinfo : EIATTR_SYSCALL_OFFSETS
	.align		4
        /*084c*/ 	.byte	0x04, 0x46
        /*084e*/ 	.short	(.L_445 - .L_444)


	//   ....[0]....
.L_444:
        /*0850*/ 	.word	0x00002460


	//   ....[1]....
        /*0854*/ 	.word	0x00015120


	//   ....[2]....
        /*0858*/ 	.word	0x00015270


	//   ....[3]....
        /*085c*/ 	.word	0x00015360


	//   ....[4]....
        /*0860*/ 	.word	0x000160a0


	//----- nvinfo : EIATTR_MBARRIER_INSTR_OFFSETS
	.align		4
.L_445:
        /*0864*/ 	.byte	0x04, 0x39
        /*0866*/ 	.short	(.L_447 - .L_446)


	//   ....[0]....
.L_446:
        /*0868*/ 	.word	0x00000180
        /*086c*/ 	.word	0x000000ff
        /*0870*/ 	.word	0x00030800
        /*0874*/ 	.short	0x0100
        /*0876*/ 	.byte	0x08
	.zero		1


	//   ....[1]....
        /*0878*/ 	.word	0x00000190
        /*087c*/ 	.word	0x000000ff
        /*0880*/ 	.word	0x00030820
        /*0884*/ 	.short	0x0100
        /*0886*/ 	.byte	0x08
	.zero		1


	//   ....[2]....
        /*0888*/ 	.word	0x00000280
        /*088c*/ 	.word	0x000000ff
        /*0890*/ 	.word	0x00030830
        /*0894*/ 	.short	0x0100
        /*0896*/ 	.byte	0x08
	.zero		1


	//   ....[3]....
        /*0898*/ 	.word	0x00000290
        /*089c*/ 	.word	0x000000ff
        /*08a0*/ 	.word	0x00030840
        /*08a4*/ 	.short	0x0100
        /*08a6*/ 	.byte	0x08
	.zero		1


	//   ....[4]....
        /*08a8*/ 	.word	0x000002a0
        /*08ac*/ 	.word	0x000000ff
        /*08b0*/ 	.word	0x00030838
        /*08b4*/ 	.short	0x0100
        /*08b6*/ 	.byte	0x08
	.zero		1


	//   ....[5]....
        /*08b8*/ 	.word	0x000002b0
        /*08bc*/ 	.word	0x000000ff
        /*08c0*/ 	.word	0x00030848
        /*08c4*/ 	.short	0x0100
        /*08c6*/ 	.byte	0x08
	.zero		1


	//   ....[6]....
        /*08c8*/ 	.word	0x000003e0
        /*08cc*/ 	.word	0x000000ff
        /*08d0*/ 	.word	0x00030850
        /*08d4*/ 	.short	0x0100
        /*08d6*/ 	.byte	0x08
	.zero		1


	//   ....[7]....
        /*08d8*/ 	.word	0x000003f0
        /*08dc*/ 	.word	0x000000ff
        /*08e0*/ 	.word	0x00030860
        /*08e4*/ 	.short	0x0100
        /*08e6*/ 	.byte	0x08
	.zero		1


	//   ....[8]....
        /*08e8*/ 	.word	0x00000400
        /*08ec*/ 	.word	0x000000ff
        /*08f0*/ 	.word	0x00030858
        /*08f4*/ 	.short	0x0100
        /*08f6*/ 	.byte	0x08
	.zero		1


	//   ....[9]....
        /*08f8*/ 	.word	0x00000410
        /*08fc*/ 	.word	0x000000ff
        /*0900*/ 	.word	0x00030868
        /*0904*/ 	.short	0x0100
        /*0906*/ 	.byte	0x08
	.zero		1


	//   ....[10]....
        /*0908*/ 	.word	0x00000500
        /*090c*/ 	.word	0x000000ff
        /*0910*/ 	.word	0x00030870
        /*0914*/ 	.short	0x0100
        /*0916*/ 	.byte	0x06
	.zero		1


	//   ....[11]....
        /*0918*/ 	.word	0x00000510
        /*091c*/ 	.word	0x000000ff
        /*0920*/ 	.word	0x00030880
        /*0924*/ 	.short	0x0100
        /*0926*/ 	.byte	0x06
	.zero		1


	//   ....[12]....
        /*0928*/ 	.word	0x00000520
        /*092c*/ 	.word	0x000000ff
        /*0930*/ 	.word	0x00030878
        /*0934*/ 	.short	0x0100
        /*0936*/ 	.byte	0x06
	.zero		1


	//   ....[13]....
        /*0938*/ 	.word	0x00000530
        /*093c*/ 	.word	0x000000ff
        /*0940*/ 	.word	0x00030888
        /*0944*/ 	.short	0x0100
        /*0946*/ 	.byte	0x06
	.zero		1


	//   ....[14]....
        /*0948*/ 	.word	0x00000660
        /*094c*/ 	.word	0x000000ff
        /*0950*/ 	.word	0x00030890
        /*0954*/ 	.short	0x0100
        /*0956*/ 	.byte	0x08
	.zero		1


	//   ....[15]....
        /*0958*/ 	.word	0x00000670
        /*095c*/ 	.word	0x000000ff
        /*0960*/ 	.word	0x000308a0
        /*0964*/ 	.short	0x0100
        /*0966*/ 	.byte	0x08
	.zero		1


	//   ....[16]....
        /*0968*/ 	.word	0x00000680
        /*096c*/ 	.word	0x000000ff
        /*0970*/ 	.word	0x00030898
        /*0974*/ 	.short	0x0100
        /*0976*/ 	.byte	0x08
	.zero		1


	//   ....[17]....
        /*0978*/ 	.word	0x00000690
        /*097c*/ 	.word	0x000000ff
        /*0980*/ 	.word	0x000308a8
        /*0984*/ 	.short	0x0100
        /*0986*/ 	.byte	0x08
	.zero		1


	//   ....[18]....
        /*0988*/ 	.word	0x000007d0
        /*098c*/ 	.word	0x000000ff
        /*0990*/ 	.word	0x000308b0
        /*0994*/ 	.short	0x0100
        /*0996*/ 	.byte	0x08
	.zero		1


	//   ....[19]....
        /*0998*/ 	.word	0x000007e0
        /*099c*/ 	.word	0x000000ff
        /*09a0*/ 	.word	0x000308c0
        /*09a4*/ 	.short	0x0100
        /*09a6*/ 	.byte	0x08
	.zero		1


	//   ....[20]....
        /*09a8*/ 	.word	0x000007f0
        /*09ac*/ 	.word	0x000000ff
        /*09b0*/ 	.word	0x000308b8
        /*09b4*/ 	.short	0x0100
        /*09b6*/ 	.byte	0x08
	.zero		1


	//   ....[21]....
        /*09b8*/ 	.word	0x00000800
        /*09bc*/ 	.word	0x000000ff
        /*09c0*/ 	.word	0x000308c8
        /*09c4*/ 	.short	0x0100
        /*09c6*/ 	.byte	0x08
	.zero		1


	//   ....[22]....
        /*09c8*/ 	.word	0x00002520
        /*09cc*/ 	.word	0x000000ff
        /*09d0*/ 	.word	0x00030800
        /*09d4*/ 	.short	0x010a
        /*09d6*/ 	.byte	0x28
	.zero		1


	//   ....[23]....
        /*09d8*/ 	.word	0x000025a0
        /*09dc*/ 	.word	0x00000003
        /*09e0*/ 	.word	0x00030830
        /*09e4*/ 	.short	0x010a
        /*09e6*/ 	.byte	0x3f
	.zero		1


	//   ....[24]....
        /*09e8*/ 	.word	0x000025e0
        /*09ec*/ 	.word	0x00000003
        /*09f0*/ 	.word	0x00030830
        /*09f4*/ 	.short	0x010a
        /*09f6*/ 	.byte	0x3f
	.zero		1


	//   ....[25]....
        /*09f8*/ 	.word	0x00003270
        /*09fc*/ 	.word	0x000000ff
        /*0a00*/ 	.word	0x00000000
        /*0a04*/ 	.short	0x0101
        /*0a06*/ 	.byte	0x04
	.zero		1


	//   ....[26]....
        /*0a08*/ 	.word	0x000052a0
        /*0a0c*/ 	.word	0x000000ff
        /*0a10*/ 	.word	0x00030830
        /*0a14*/ 	.short	0x010a
        /*0a16*/ 	.byte	0x06
	.zero		1


	//   ....[27]....
        /*0a18*/ 	.word	0x00005300
        /*0a1c*/ 	.word	0x000000ff
        /*0a20*/ 	.word	0x00030830
        /*0a24*/ 	.short	0x010a
        /*0a26*/ 	.byte	0x06
	.zero		1


	//   ....[28]....
        /*0a28*/ 	.word	0x00006170
        /*0a2c*/ 	.word	0x000000ff
        /*0a30*/ 	.word	0x00030850
        /*0a34*/ 	.short	0x010a
        /*0a36*/ 	.byte	0x05
	.zero		1


	//   ....[29]....
        /*0a38*/ 	.word	0x000061b0
        /*0a3c*/ 	.word	0x000000ff
        /*0a40*/ 	.word	0x00030850
        /*0a44*/ 	.short	0x010a
        /*0a46*/ 	.byte	0x05
	.zero		1


	//   ....[30]....
        /*0a48*/ 	.word	0x000066e0
        /*0a4c*/ 	.word	0x000000ff
        /*0a50*/ 	.word	0x00000000
        /*0a54*/ 	.short	0x0101
        /*0a56*/ 	.byte	0x06
	.zero		1


	//   ....[31]....
        /*0a58*/ 	.word	0x00008040
        /*0a5c*/ 	.word	0x000000ff
        /*0a60*/ 	.word	0x00000000
        /*0a64*/ 	.short	0x0101
        /*0a66*/ 	.byte	0x05
	.zero		1


	//   ....[32]....
        /*0a68*/ 	.word	0x00008410
        /*0a6c*/ 	.word	0x000000ff
        /*0a70*/ 	.word	0x00030830
        /*0a74*/ 	.short	0x010a
        /*0a76*/ 	.byte	0x07
	.zero		1


	//   ....[33]....
        /*0a78*/ 	.word	0x00008470
        /*0a7c*/ 	.word	0x000000ff
        /*0a80*/ 	.word	0x00030830
        /*0a84*/ 	.short	0x010a
        /*0a86*/ 	.byte	0x07
	.zero		1


	//   ....[34]....
        /*0a88*/ 	.word	0x000092e0
        /*0a8c*/ 	.word	0x000000ff
        /*0a90*/ 	.word	0x00030850
        /*0a94*/ 	.short	0x010a
        /*0a96*/ 	.byte	0x05
	.zero		1


	//   ....[35]....
        /*0a98*/ 	.word	0x00009320
        /*0a9c*/ 	.word	0x000000ff
        /*0aa0*/ 	.word	0x00030850
        /*0aa4*/ 	.short	0x010a
        /*0aa6*/ 	.byte	0x05
	.zero		1


	//   ....[36]....
        /*0aa8*/ 	.word	0x00009860
        /*0aac*/ 	.word	0x000000ff
        /*0ab0*/ 	.word	0x00000000
        /*0ab4*/ 	.short	0x0101
        /*0ab6*/ 	.byte	0x07
	.zero		1


	//   ....[37]....
        /*0ab8*/ 	.word	0x0000a400
        /*0abc*/ 	.word	0x000000ff
        /*0ac0*/ 	.word	0x00000000
        /*0ac4*/ 	.short	0x0101
        /*0ac6*/ 	.byte	0x05
	.zero		1


	//   ....[38]....
        /*0ac8*/ 	.word	0x0000a580
        /*0acc*/ 	.word	0x000000ff
        /*0ad0*/ 	.word	0x00030830
        /*0ad4*/ 	.short	0x010a
        /*0ad6*/ 	.byte	0x05
	.zero		1


	//   ....[39]....
        /*0ad8*/ 	.word	0x0000a5e0
        /*0adc*/ 	.word	0x000000ff
        /*0ae0*/ 	.word	0x00030830
        /*0ae4*/ 	.short	0x010a
        /*0ae6*/ 	.byte	0x05
	.zero		1


	//   ....[40]....
        /*0ae8*/ 	.word	0x0000b450
        /*0aec*/ 	.word	0x000000ff
        /*0af0*/ 	.word	0x00030850
        /*0af4*/ 	.short	0x010a
        /*0af6*/ 	.byte	0x05
	.zero		1


	//   ....[41]....
        /*0af8*/ 	.word	0x0000b490
        /*0afc*/ 	.word	0x000000ff
        /*0b00*/ 	.word	0x00030850
        /*0b04*/ 	.short	0x010a
        /*0b06*/ 	.byte	0x05
	.zero		1


	//   ....[42]....
        /*0b08*/ 	.word	0x0000b9f0
        /*0b0c*/ 	.word	0x000000ff
        /*0b10*/ 	.word	0x00000000
        /*0b14*/ 	.short	0x0101
        /*0b16*/ 	.byte	0x04
	.zero		1


	//   ....[43]....
        /*0b18*/ 	.word	0x0000d330
        /*0b1c*/ 	.word	0x000000ff
        /*0b20*/ 	.word	0x00000000
        /*0b24*/ 	.short	0x0101
        /*0b26*/ 	.byte	0x05
	.zero		1


	//   ....[44]....
        /*0b28*/ 	.word	0x0000dbd0
        /*0b2c*/ 	.word	0x000000ff
        /*0b30*/ 	.word	0x00030850
        /*0b34*/ 	.short	0x010a
        /*0b36*/ 	.byte	0x05
	.zero		1


	//   ....[45]....
        /*0b38*/ 	.word	0x0000dc10
        /*0b3c*/ 	.word	0x000000ff
        /*0b40*/ 	.word	0x00030850
        /*0b44*/ 	.short	0x010a
        /*0b46*/ 	.byte	0x05
	.zero		1


	//   ....[46]....
        /*0b48*/ 	.word	0x0000e1e0
        /*0b4c*/ 	.word	0x000000ff
        /*0b50*/ 	.word	0x00000000
        /*0b54*/ 	.short	0x0101
        /*0b56*/ 	.byte	0x04
	.zero		1


	//   ....[47]....
        /*0b58*/ 	.word	0x000105d0
        /*0b5c*/ 	.word	0x000000ff
        /*0b60*/ 	.word	0x00000000
        /*0b64*/ 	.short	0x0101
        /*0b66*/ 	.byte	0x08
	.zero		1


	//   ....[48]....
        /*0b68*/ 	.word	0x00010e10
        /*0b6c*/ 	.word	0x000000ff
        /*0b70*/ 	.word	0x00000000
        /*0b74*/ 	.short	0x0101
        /*0b76*/ 	.byte	0x08
	.zero		1


	//   ....[49]....
        /*0b78*/ 	.word	0x00015930
        /*0b7c*/ 	.word	0x00000004
        /*0b80*/ 	.word	0x00030840
        /*0b84*/ 	.short	0x010a
        /*0b86*/ 	.byte	0x3f
	.zero		1


	//   ....[50]....
        /*0b88*/ 	.word	0x00015e20
        /*0b8c*/ 	.word	0x00000004
        /*0b90*/ 	.word	0x00030830
        /*0b94*/ 	.short	0x0107
        /*0b96*/ 	.byte	0x3f
	.zero		1


	//   ....[51]....
        /*0b98*/ 	.word	0x00015ed0
        /*0b9c*/ 	.word	0x00000004
        /*0ba0*/ 	.word	0x00030830
        /*0ba4*/ 	.short	0x0101
        /*0ba6*/ 	.byte	0x3f
	.zero		1


	//   ....[52]....
        /*0ba8*/ 	.word	0x00016a90
        /*0bac*/ 	.word	0x00000011
        /*0bb0*/ 	.word	0x00030800
        /*0bb4*/ 	.short	0x0107
        /*0bb6*/ 	.byte	0x3f
	.zero		1


	//   ....[53]....
        /*0bb8*/ 	.word	0x00016bb0
        /*0bbc*/ 	.word	0x00000011
        /*0bc0*/ 	.word	0x00030800
        /*0bc4*/ 	.short	0x0101
        /*0bc6*/ 	.byte	0x3f
	.zero		1


	//   ....[54]....
        /*0bc8*/ 	.word	0x00016bd0
        /*0bcc*/ 	.word	0x00000011
        /*0bd0*/ 	.word	0x00030820
        /*0bd4*/ 	.short	0x010a
        /*0bd6*/ 	.byte	0x3f
	.zero		1


	//   ....[55]....
        /*0bd8*/ 	.word	0x00016fa0
        /*0bdc*/ 	.word	0x00000007
        /*0be0*/ 	.word	0x00030840
        /*0be4*/ 	.short	0x010a
        /*0be6*/ 	.byte	0x3f
	.zero		1


	//   ....[56]....
        /*0be8*/ 	.word	0x00017480
        /*0bec*/ 	.word	0x00000007
        /*0bf0*/ 	.word	0x00030830
        /*0bf4*/ 	.short	0x0107
        /*0bf6*/ 	.byte	0x3f
	.zero		1


	//   ....[57]....
        /*0bf8*/ 	.word	0x00017530
        /*0bfc*/ 	.word	0x00000007
        /*0c00*/ 	.word	0x00030830
        /*0c04*/ 	.short	0x0101
        /*0c06*/ 	.byte	0x3f
	.zero		1


	//   ....[58]....
        /*0c08*/ 	.word	0x00017590
        /*0c0c*/ 	.word	0x00000007
        /*0c10*/ 	.word	0x00030860
        /*0c14*/ 	.short	0x010a
        /*0c16*/ 	.byte	0x3f
	.zero		1


	//   ....[59]....
        /*0c18*/ 	.word	0x00017a40
        /*0c1c*/ 	.word	0x00000007
        /*0c20*/ 	.word	0x00030850
        /*0c24*/ 	.short	0x0107
        /*0c26*/ 	.byte	0x3f
	.zero		1


	//   ....[60]....
        /*0c28*/ 	.word	0x00017b60
        /*0c2c*/ 	.word	0x00000007
        /*0c30*/ 	.word	0x00030850
        /*0c34*/ 	.short	0x0101
        /*0c36*/ 	.byte	0x3f
	.zero		1


	//   ....[61]....
        /*0c38*/ 	.word	0x00017d70
        /*0c3c*/ 	.word	0x00000000
        /*0c40*/ 	.word	0x00030860
        /*0c44*/ 	.short	0x010a
        /*0c46*/ 	.byte	0x3f
	.zero		1


	//   ....[62]....
        /*0c48*/ 	.word	0x000181d0
        /*0c4c*/ 	.word	0x00000000
        /*0c50*/ 	.word	0x00030850
        /*0c54*/ 	.short	0x0107
        /*0c56*/ 	.byte	0x3f
	.zero		1


	//   ....[63]....
        /*0c58*/ 	.word	0x00018280
        /*0c5c*/ 	.word	0x00000000
        /*0c60*/ 	.word	0x00030850
        /*0c64*/ 	.short	0x0101
        /*0c66*/ 	.byte	0x3f
	.zero		1


	//   ....[64]....
        /*0c68*/ 	.word	0x000193d0
        /*0c6c*/ 	.word	0x00000007
        /*0c70*/ 	.word	0x00030820
        /*0c74*/ 	.short	0x010a
        /*0c76*/ 	.byte	0x3f
	.zero		1


	//   ....[65]....
        /*0c78*/ 	.word	0x00019570
        /*0c7c*/ 	.word	0x00000005
        /*0c80*/ 	.word	0x00030840
        /*0c84*/ 	.short	0x010a
        /*0c86*/ 	.byte	0x3f
	.zero		1


	//   ....[66]....
        /*0c88*/ 	.word	0x00019610
        /*0c8c*/ 	.word	0x00000003
        /*0c90*/ 	.word	0x00030840
        /*0c94*/ 	.short	0x010a
        /*0c96*/ 	.byte	0x3f
	.zero		1


	//   ....[67]....
        /*0c98*/ 	.word	0x00019650
        /*0c9c*/ 	.word	0x00000005
        /*0ca0*/ 	.word	0x00030860
        /*0ca4*/ 	.short	0x010a
        /*0ca6*/ 	.byte	0x3f
	.zero		1


	//   ....[68]....
        /*0ca8*/ 	.word	0x00019690
        /*0cac*/ 	.word	0x00000003
        /*0cb0*/ 	.word	0x00030860
        /*0cb4*/ 	.short	0x010a
        /*0cb6*/ 	.byte	0x3f
	.zero		1


	//   ....[69]....
        /*0cb8*/ 	.word	0x00019700
        /*0cbc*/ 	.word	0x00000003
        /*0cc0*/ 	.word	0x00030800
        /*0cc4*/ 	.short	0x010a
        /*0cc6*/ 	.byte	0x3f
	.zero		1


	//   ....[70]....
        /*0cc8*/ 	.word	0x00019750
        /*0ccc*/ 	.word	0x00000003
        /*0cd0*/ 	.word	0x00030830
        /*0cd4*/ 	.short	0x010a
        /*0cd6*/ 	.byte	0x3f
	.zero		1


	//   ....[71]....
        /*0cd8*/ 	.word	0x000197b0
        /*0cdc*/ 	.word	0x00000003
        /*0ce0*/ 	.word	0x00030830
        /*0ce4*/ 	.short	0x010a
        /*0ce6*/ 	.byte	0x3f
	.zero		1


	//   ....[72]....
        /*0ce8*/ 	.word	0x00019810
        /*0cec*/ 	.word	0x00000002
        /*0cf0*/ 	.word	0x00030850
        /*0cf4*/ 	.short	0x010a
        /*0cf6*/ 	.byte	0x3f
	.zero		1


	//   ....[73]....
        /*0cf8*/ 	.word	0x00019870
        /*0cfc*/ 	.word	0x00000003
        /*0d00*/ 	.word	0x00030830
        /*0d04*/ 	.short	0x010a
        /*0d06*/ 	.byte	0x3f
	.zero		1


	//   ....[74]....
        /*0d08*/ 	.word	0x000198d0
        /*0d0c*/ 	.word	0x00000002
        /*0d10*/ 	.word	0x00030850
        /*0d14*/ 	.short	0x010a
        /*0d16*/ 	.byte	0x3f
	.zero		1


	//   ....[75]....
        /*0d18*/ 	.word	0x00019930
        /*0d1c*/ 	.word	0x00000003
        /*0d20*/ 	.word	0x00030830
        /*0d24*/ 	.short	0x010a
        /*0d26*/ 	.byte	0x3f
	.zero		1


	//   ....[76]....
        /*0d28*/ 	.word	0x00019990
        /*0d2c*/ 	.word	0x00000002
        /*0d30*/ 	.word	0x00030850
        /*0d34*/ 	.short	0x010a
        /*0d36*/ 	.byte	0x3f
	.zero		1


	//   ....[77]....
        /*0d38*/ 	.word	0x000199f0
        /*0d3c*/ 	.word	0x00000005
        /*0d40*/ 	.word	0x00030850
        /*0d44*/ 	.short	0x010a
        /*0d46*/ 	.byte	0x3f
	.zero		1


	//   ....[78]....
        /*0d48*/ 	.word	0x00019b10
        /*0d4c*/ 	.word	0x00000004
        /*0d50*/ 	.word	0x00030840
        /*0d54*/ 	.short	0x010a
        /*0d56*/ 	.byte	0x3f
	.zero		1


	//   ....[79]....
        /*0d58*/ 	.word	0x0001abb0
        /*0d5c*/ 	.word	0x00000011
        /*0d60*/ 	.word	0x00030820
        /*0d64*/ 	.short	0x010a
        /*0d66*/ 	.byte	0x3f
	.zero		1


	//   ....[80]....
        /*0d68*/ 	.word	0x0001ac00
        /*0d6c*/ 	.word	0x00000007
        /*0d70*/ 	.word	0x00030840
        /*0d74*/ 	.short	0x010a
        /*0d76*/ 	.byte	0x3f
	.zero		1


	//   ....[81]....
        /*0d78*/ 	.word	0x0001b220
        /*0d7c*/ 	.word	0x00000007
        /*0d80*/ 	.word	0x00030860
        /*0d84*/ 	.short	0x010a
        /*0d86*/ 	.byte	0x3f
	.zero		1


	//   ....[82]....
        /*0d88*/ 	.word	0x0001b850
        /*0d8c*/ 	.word	0x00000000
        /*0d90*/ 	.word	0x00030860
        /*0d94*/ 	.short	0x010a
        /*0d96*/ 	.byte	0x3f
	.zero		1


	//   ....[83]....
        /*0d98*/ 	.word	0x0001c8f0
        /*0d9c*/ 	.word	0x00000007
        /*0da0*/ 	.word	0x00030820
        /*0da4*/ 	.short	0x010a
        /*0da6*/ 	.byte	0x3f
	.zero		1


	//   ....[84]....
        /*0da8*/ 	.word	0x0001ca90
        /*0dac*/ 	.word	0x00000005
        /*0db0*/ 	.word	0x00030840
        /*0db4*/ 	.short	0x010a
        /*0db6*/ 	.byte	0x3f
	.zero		1


	//   ....[85]....
        /*0db8*/ 	.word	0x0001cae0
        /*0dbc*/ 	.word	0x00000003
        /*0dc0*/ 	.word	0x00030840
        /*0dc4*/ 	.short	0x010a
        /*0dc6*/ 	.byte	0x3f
	.zero		1


	//   ....[86]....
        /*0dc8*/ 	.word	0x0001cb30
        /*0dcc*/ 	.word	0x00000005
        /*0dd0*/ 	.word	0x00030860
        /*0dd4*/ 	.short	0x010a
        /*0dd6*/ 	.byte	0x3f
	.zero		1


	//----- nvinfo : EIATTR_NUM_MBARRIERS
	.align		4
.L_447:
        /*0dd8*/ 	.byte	0x03, 0x38
        /*0dda*/ 	.short	0x0016


	//----- nvinfo : EIATTR_EXIT_INSTR_OFFSETS
	.align		4
        /*0ddc*/ 	.byte	0x04, 0x1c
        /*0dde*/ 	.short	(.L_449 - .L_448)


	//   ....[0]....
.L_448:
        /*0de0*/ 	.word	0x00000990


	//   ....[1]....
        /*0de4*/ 	.word	0x00013270


	//   ....[2]....
        /*0de8*/ 	.word	0x000196e0


	//----- nvinfo : EIATTR_MAX_THREADS
	.align		4
.L_449:
        /*0dec*/ 	.byte	0x04, 0x05
        /*0dee*/ 	.short	(.L_451 - .L_450)
.L_450:
        /*0df0*/ 	.word	0x00000180
        /*0df4*/ 	.word	0x00000001
        /*0df8*/ 	.word	0x00000001


	//----- nvinfo : EIATTR_CRS_STACK_SIZE
	.align		4
.L_451:
        /*0dfc*/ 	.byte	0x04, 0x1e
        /*0dfe*/ 	.short	(.L_453 - .L_452)
.L_452:
        /*0e00*/ 	.word	0x00000000


	//----- nvinfo : EIATTR_CBANK_PARAM_SIZE
	.align		4
.L_453:
        /*0e04*/ 	.byte	0x03, 0x19
        /*0e06*/ 	.short	0x0af0


	//----- nvinfo : EIATTR_PARAM_CBANK
	.align		4
        /*0e08*/ 	.byte	0x04, 0x0a
        /*0e0a*/ 	.short	(.L_455 - .L_454)
	.align		4
.L_454:
        /*0e0c*/ 	.word	index@(.nv.constant0._ZN7cutlass13device_kernelIN5flash11enable_sm90INS1_16FlashAttnFwdSm90INS1_25CollectiveMainloopFwdSm90ILi2EN4cute5tupleIJNS5_1CILi1EEES8_S8_EEENS6_IJNS7_ILi128EEENS7_ILi64EEENS7_ILi256EEEEEELi256ENS_10bfloat16_tEfNS_4arch4Sm90ELb0ELb1ELb1ELb1ELb1ELb0ELb0ELb1ELb1ELb1ELb1ELb0EEENS1_21CollectiveEpilogueFwdINS6_IJSA_SC_SB_EEES9_SE_SG_Li256ELb1ELb1ELb1ELb0EEENS1_36VarlenDynamicPersistentTileSchedulerILi128ELi64ELi256ELi128ELb1ELb1ELb1ELb1ELb0ELb1EEEEEEEEEvNT_6ParamsE)
        /*0e10*/ 	.short	0x0210
        /*0e12*/ 	.short	0x0af0


	//----- nvinfo : EIATTR_SW_WAR
	.align		4
.L_455:
        /*0e14*/ 	.byte	0x04, 0x36
        /*0e16*/ 	.short	(.L_457 - .L_456)
.L_456:
        /*0e18*/ 	.word	0x00000008
.L_457:


//--------------------- .nv.info._ZN7cutlass13device_kernelIN5flash11enable_sm90INS1_16FlashAttnFwdSm90INS1_25CollectiveMainloopFwdSm90ILi2EN4cute5tupleIJNS5_1CILi1EEES8_S8_EEENS6_IJNS7_ILi128EEENS7_ILi64EEENS7_ILi256EEEEEELi256ENS_10bfloat16_tEfNS_4arch4Sm90ELb0ELb1ELb1ELb1ELb1ELb1ELb0ELb1ELb1ELb1ELb1ELb0EEENS1_21CollectiveEpilogueFwdINS6_IJSA_SC_SB_EEES9_SE_SG_Li256ELb1ELb1ELb1ELb0EEENS1_36VarlenDynamicPersistentTileSchedulerILi128ELi64ELi256ELi128ELb1ELb1ELb1ELb1ELb0ELb1EEEEEEEEEvNT_6ParamsE --------------------------
	.section	.nv.info._ZN7cutlass13device_kernelIN5flash11enable_sm90INS1_16FlashAttnFwdSm90INS1_25CollectiveMainloopFwdSm90ILi2EN4cute5tupleIJNS5_1CILi1EEES8_S8_EEENS6_IJNS7_ILi128EEENS7_ILi64EEENS7_ILi256EEEEEELi256ENS_10bfloat16_tEfNS_4arch4Sm90ELb0ELb1ELb1ELb1ELb1ELb1ELb0ELb1ELb1ELb1ELb1ELb0EEENS1_21CollectiveEpilogueFwdINS6_IJSA_SC_SB_EEES9_SE_SG_Li256ELb1ELb1ELb1ELb0EEENS1_36VarlenDynamicPersistentTileSchedulerILi128ELi64ELi256ELi128ELb1ELb1ELb1ELb1ELb0ELb1EEEEEEEEEvNT_6ParamsE,"",@"SHT_CUDA_INFO"
	.sectionflags	@""
	.align	4


	//----- nvinfo : EIATTR_CUDA_API_VERSION
	.align		4
        /*0000*/ 	.byte	0x04, 0x37
        /*0002*/ 	.short	(.L_459 - .L_458)
.L_458:
        /*0004*/ 	.word	0x00000082


	//----- nvinfo : EIATTR_KPARAM_INFO
	.align		4
.L_459:
        /*0008*/ 	.byte	0x04, 0x17
        /*000a*/ 	.short	(.L_461 - .L_460)
.L_460:
        /*000c*/ 	.word	0x00000000
        /*0010*/ 	.short	0x0000
        /*0012*/ 	.short	0x0070
        /*0014*/ 	.byte	0x00, 0xf0, 0x01, 0x2a


	//----- nvinfo : EIATTR_SPARSE_MMA_MASK
	.align		4
.L_461:
        /*0018*/ 	.byte	0x03, 0x50
        /*001a*/ 	.short	0x0000


	//----- nvinfo : EIATTR_MAXREG_COUNT
	.align		4
        /*001c*/ 	.byte	0x03, 0x1b
        /*001e*/ 	.short	0x00a8


	//----- nvinfo : EIATTR_NUM_BARRIERS
	.align		4
        /*0020*/ 	.byte	0x02, 0x4c
        /*0022*/ 	.byte	0x10
	.zero		1


	//----- nvinfo : EIATTR_EXTERNS
	.align		4
        /*0024*/ 	.byte	0x04, 0x0f
        /*0026*/ 	.short	(.L_463 - .L_462)


	//   ....[0]....
	.align		4
.L_462:
        /*0028*/ 	.word	index@(__assertfail)


	//----- nvinfo : EIATTR_ANNOTATIONS
	.align		4
.L_463:
        /*002c*/ 	.byte	0x04, 0x55
        /*002e*/ 	.short	(.L_465 - .L_464)


	//   ....[0]....
.L_464:
        /* <DEDUP_REMOVED lines=153> */


	//----- nvinfo : EIATTR_MERCURY_ISA_VERSION
	.align		4
.L_465:
        /*09a8*/ 	.byte	0x03, 0x5f
        /*09aa*/ 	.short	0x0101


	//----- nvinfo : EIATTR_UNUSED_LOAD_BYTE_OFFSET
	.align		4
        /*09ac*/ 	.byte	0x04, 0x44
        /*09ae*/ 	.short	(.L_467 - .L_466)


	//   ....[0]....
.L_466:
        /*09b0*/ 	.word	0x00000a60
        /*09b4*/ 	.word	0x0000fff0


	//   ....[1]....
        /*09b8*/ 	.word	0x00021040
        /*09bc*/ 	.word	0x0000fff0


	//----- nvinfo : EIATTR_INT_WARP_WIDE_INSTR_OFFSETS
	.align		4
.L_467:
        /*09c0*/ 	.byte	0x04, 0x31
        /*09c2*/ 	.short	(.L_469 - .L_468)


	//   ....[0]....
.L_468:
        /*09c4*/ 	.word	0x00000130


	//   ....[1]....
        /*09c8*/ 	.word	0x00000170


	//   ....[2]....
        /*09cc*/ 	.word	0x000001e0


	//   ....[3]....
        /*09d0*/ 	.word	0x00029590


	//   ....[4]....
        /*09d4*/ 	.word	0x00029620


	//   ....[5]....
        /*09d8*/ 	.word	0x0002c310


	//   ....[6]....
        /*09dc*/ 	.word	0x0002c3a0


	//----- nvinfo : EIATTR_COOP_GROUP_MASK_REGIDS
	.align		4
.L_469:
        /*09e0*/ 	.byte	0x04, 0x29
        /*09e2*/ 	.short	(.L_471 - .L_470)


	//   ....[0]....
.L_470:
        /*09e4*/ 	.word	0xffffffff


	//   ....[1]....
        /*09e8*/ 	.word	0xffffffff


	//   ....[2]....
        /*09ec*/ 	.word	0xffffffff


	//   ....[3]....
        /*09f0*/ 	.word	0xffffffff


	//   ....[4]....
        /*09f4*/ 	.word	0xffffffff


	//   ....[5]....
        /*09f8*/ 	.word	0xffffffff


	//   ....[6]....
        /*09fc*/ 	.word	0xffffffff


	//   ....[7]....
        /*0a00*/ 	.word	0xffffffff


	//   ....[8]....
        /*0a04*/ 	.word	0xffffffff


	//   ....[9]....
        /*0a08*/ 	.word	0xffffffff


	//   ....[10]....
        /*0a0c*/ 	.word	0xffffffff


	//   ....[11]....
        /*0a10*/ 	.word	0xffffffff


	//   ....[12]....
        /*0a14*/ 	.word	0xffffffff


	//   ....[13]....
        /*0a18*/ 	.word	0xffffffff


	//   ....[14]....
        /*0a1c*/ 	.word	0xffffffff


	//   ....[15]....
        /*0a20*/ 	.word	0xffffffff


	//   ....[16]....
        /*0a24*/ 	.word	0xffffffff


	//   ....[17]....
        /*0a28*/ 	.word	0xffffffff


	//   ....[18]....
        /*0a2c*/ 	.word	0xffffffff


	//   ....[19]....
        /*0a30*/ 	.word	0xffffffff


	//   ....[20]....
        /*0a34*/ 	.word	0xffffffff


	//   ....[21]....
        /*0a38*/ 	.word	0xffffffff


	//   ....[22]....
        /*0a3c*/ 	.word	0xffffffff


	//   ....[23]....
        /*0a40*/ 	.word	0xffffffff


	//   ....[24]....
        /*0a44*/ 	.word	0xffffffff


	//   ....[25]....
        /*0a48*/ 	.word	0xffffffff


	//   ....[26]....
        /*0a4c*/ 	.word	0xffffffff


	//   ....[27]....
        /*0a50*/ 	.word	0xffffffff


	//   ....[28]....
        /*0a54*/ 	.word	0xffffffff


	//   ....[29]....
        /*0a58*/ 	.word	0xffffffff


	//   ....[30]....
        /*0a5c*/ 	.word	0xffffffff


	//   ....[31]....
        /*0a60*/ 	.word	0xffffffff


	//   ....[32]....
        /*0a64*/ 	.word	0xffffffff


	//   ....[33]....
        /*0a68*/ 	.word	0xffffffff


	//   ....[34]....
        /*0a6c*/ 	.word	0xffffffff


	//   ....[35]....
        /*0a70*/ 	.word	0xffffffff


	//   ....[36]....
        /*0a74*/ 	.word	0xffffffff


	//   ....[37]....
        /*0a78*/ 	.word	0xffffffff


	//   ....[38]....
        /*0a7c*/ 	.word	0xffffffff


	//   ....[39]....
        /*0a80*/ 	.word	0xffffffff


	//   ....[40]....
        /*0a84*/ 	.word	0xffffffff


	//   ....[41]....
        /*0a88*/ 	.word	0xffffffff


	//   ....[42]....
        /*0a8c*/ 	.word	0xffffffff


	//   ....[43]....
        /*0a90*/ 	.word	0xffffffff


	//   ....[44]....
        /*0a94*/ 	.word	0xffffffff


	//   ....[45]....
        /*0a98*/ 	.word	0xffffffff


	//   ....[46]....
        /*0a9c*/ 	.word	0xffffffff


	//   ....[47]....
        /*0aa0*/ 	.word	0xffffffff


	//   ....[48]....
        /*0aa4*/ 	.word	0xffffffff


	//   ....[49]....
        /*0aa8*/ 	.word	0xffffffff


	//   ....[50]....
        /*0aac*/ 	.word	0xffffffff


	//   ....[51]....
        /*0ab0*/ 	.word	0xffffffff


	//   ....[52]....
        /*0ab4*/ 	.word	0xffffffff


	//   ....[53]....
        /*0ab8*/ 	.word	0xffffffff


	//   ....[54]....
        /*0abc*/ 	.word	0xffffffff


	//   ....[55]....
        /*0ac0*/ 	.word	0xffffffff


	//   ....[56]....
        /*0ac4*/ 	.word	0xffffffff


	//   ....[57]....
        /*0ac8*/ 	.word	0xffffffff


	//   ....[58]....
        /*0acc*/ 	.word	0xffffffff


	//   ....[59]....
        /*0ad0*/ 	.word	0xffffffff


	//   ....[60]....
        /*0ad4*/ 	.word	0xffffffff


	//   ....[61]....
        /*0ad8*/ 	.word	0xffffffff


	//   ....[62]....
        /*0adc*/ 	.word	0xffffffff


	//   ....[63]....
        /*0ae0*/ 	.word	0xffffffff


	//   ....[64]....
        /*0ae4*/ 	.word	0xffffffff


	//   ....[65]....
        /*0ae8*/ 	.word	0xffffffff


	//   ....[66]....
        /*0aec*/ 	.word	0xffffffff


	//   ....[67]....
        /*0af0*/ 	.word	0xffffffff


	//   ....[68]....
        /*0af4*/ 	.word	0xffffffff


	//   ....[69]....
        /*0af8*/ 	.word	0xffffffff


	//   ....[70]....
        /*0afc*/ 	.word	0xffffffff


	//   ....[71]....
        /*0b00*/ 	.word	0xffffffff


	//   ....[72]....
        /*0b04*/ 	.word	0xffffffff


	//   ....[73]....
        /*0b08*/ 	.word	0xffffffff


	//   ....[74]....
        /*0b0c*/ 	.word	0xffffffff


	//   ....[75]....
        /*0b10*/ 	.word	0xffffffff


	//   ....[76]....
        /*0b14*/ 	.word	0xffffffff


	//   ....[77]....
        /*0b18*/ 	.word	0xffffffff


	//   ....[78]....
        /*0b1c*/ 	.word	0xffffffff


	//   ....[79]....
        /*0b20*/ 	.word	0xffffffff


	//   ....[80]....
        /*0b24*/ 	.word	0xffffffff


	//   ....[81]....
        /*0b28*/ 	.word	0xffffffff


	//   ....[82]....
        /*0b2c*/ 	.word	0xffffffff


	//   ....[83]....
        /*0b30*/ 	.word	0xffffffff


	//   ....[84]....
        /*0b34*/ 	.word	0xffffffff


	//   ....[85]....
        /*0b38*/ 	.word	0xffffffff


	//   ....[86]....
        /*0b3c*/ 	.word	0xffffffff


	//   ....[87]....
        /*0b40*/ 	.word	0xffffffff


	//   ....[88]....
        /*0b44*/ 	.word	0xffffffff


	//   ....[89]....
        /*0b48*/ 	.word	0xffffffff


	//   ....[90]....
        /*0b4c*/ 	.word	0xffffffff


	//   ....[91]....
        /*0b50*/ 	.word	0xffffffff


	//   ....[92]....
        /*0b54*/ 	.word	0xffffffff


	//   ....[93]....
        /*0b58*/ 	.word	0xffffffff


	//   ....[94]....
        /*0b5c*/ 	.word	0xffffffff


	//   ....[95]....
        /*0b60*/ 	.word	0xffffffff


	//   ....[96]....
        /*0b64*/ 	.word	0xffffffff


	//   ....[97]....
        /*0b68*/ 	.word	0xffffffff


	//   ....[98]....
        /*0b6c*/ 	.word	0xffffffff


	//   ....[99]....
        /*0b70*/ 	.word	0xffffffff


	//   ....[100]....
        /*0b74*/ 	.word	0xffffffff


	//   ....[101]....
        /*0b78*/ 	.word	0xffffffff


	//   ....[102]....
        /*0b7c*/ 	.word	0xffffffff


	//   ....[103]....
        /*0b80*/ 	.word	0xffffffff


	//   ....[104]....
        /*0b84*/ 	.word	0xffffffff


	//   ....[105]....
        /*0b88*/ 	.word	0xffffffff


	//   ....[106]....
        /*0b8c*/ 	.word	0xffffffff


	//   ....[107]....
        /*0b90*/ 	.word	0xffffffff


	//   ....[108]....
        /*0b94*/ 	.word	0xffffffff


	//   ....[109]....
        /*0b98*/ 	.word	0xffffffff


	//   ....[110]....
        /*0b9c*/ 	.word	0xffffffff


	//   ....[111]....
        /*0ba0*/ 	.word	0xffffffff


	//   ....[112]....
        /*0ba4*/ 	.word	0xffffffff


	//   ....[113]....
        /*0ba8*/ 	.word	0xffffffff


	//   ....[114]....
        /*0bac*/ 	.word	0xffffffff


	//   ....[115]....
        /*0bb0*/ 	.word	0xffffffff


	//   ....[116]....
        /*0bb4*/ 	.word	0xffffffff


	//   ....[117]....
        /*0bb8*/ 	.word	0xffffffff


	//   ....[118]....
        /*0bbc*/ 	.word	0xffffffff


	//   ....[119]....
        /*0bc0*/ 	.word	0xffffffff


	//   ....[120]....
        /*0bc4*/ 	.word	0xffffffff


	//   ....[121]....
        /*0bc8*/ 	.word	0xffffffff


	//   ....[122]....
        /*0bcc*/ 	.word	0xffffffff


	//   ....[123]....
        /*0bd0*/ 	.word	0xffffffff


	//   ....[124]....
        /*0bd4*/ 	.word	0xffffffff


	//   ....[125]....
        /*0bd8*/ 	.word	0xffffffff


	//   ....[126]....
        /*0bdc*/ 	.word	0xffffffff


	//   ....[127]....
        /*0be0*/ 	.word	0xffffffff


	//   ....[128]....
        /*0be4*/ 	.word	0xffffffff


	//   ....[129]....
        /*0be8*/ 	.word	0xffffffff


	//   ....[130]....
        /*0bec*/ 	.word	0xffffffff


	//   ....[131]....
        /*0bf0*/ 	.word	0xffffffff


	//   ....[132]....
        /*0bf4*/ 	.word	0xffffffff


	//   ....[133]....
        /*0bf8*/ 	.word	0xffffffff


	//   ....[134]....
        /*0bfc*/ 	.word	0xffffffff


	//   ....[135]....
        /*0c00*/ 	.word	0xffffffff


	//   ....[136]....
        /*0c04*/ 	.word	0xffffffff


	//   ....[137]....
        /*0c08*/ 	.word	0xffffffff


	//   ....[138]....
        /*0c0c*/ 	.word	0xffffffff


	//   ....[139]....
        /*0c10*/ 	.word	0xffffffff


	//   ....[140]....
        /*0c14*/ 	.word	0xffffffff


	//   ....[141]....
        /*0c18*/ 	.word	0xffffffff


	//   ....[142]....
        /*0c1c*/ 	.word	0xffffffff


	//   ....[143]....
        /*0c20*/ 	.word	0xffffffff


	//   ....[144]....
        /*0c24*/ 	.word	0xffffffff


	//   ....[145]....
        /*0c28*/ 	.word	0xffffffff


	//   ....[146]....
        /*0c2c*/ 	.word	0xffffffff


	//   ....[147]....
        /*0c30*/ 	.word	0xffffffff


	//   ....[148]....
        /*0c34*/ 	.word	0xffffffff


	//   ....[149]....
        /*0c38*/ 	.word	0xffffffff


	//   ....[150]....
        /*0c3c*/ 	.word	0xffffffff


	//   ....[151]....
        /*0c40*/ 	.word	0xffffffff


	//   ....[152]....
        /*0c44*/ 	.word	0xffffffff


	//   ....[153]....
        /*0c48*/ 	.word	0xffffffff


	//   ....[154]....
        /*0c4c*/ 	.word	0xffffffff


	//   ....[155]....
        /*0c50*/ 	.word	0xffffffff


	//   ....[156]....
        /*0c54*/ 	.word	0xffffffff


	//   ....[157]....
        /*0c58*/ 	.word	0xffffffff


	//   ....[158]....
        /*0c5c*/ 	.word	0xffffffff


	//   ....[159]....
        /*0c60*/ 	.word	0xffffffff


	//   ....[160]....
        /*0c64*/ 	.word	0xffffffff


	//   ....[161]....
        /*0c68*/ 	.word	0xffffffff


	//   ....[162]....
        /*0c6c*/ 	.word	0xffffffff


	//   ....[163]....
        /*0c70*/ 	.word	0xffffffff


	//   ....[164]....
        /*0c74*/ 	.word	0xffffffff


	//   ....[165]....
        /*0c78*/ 	.word	0xffffffff


	//   ....[166]....
        /*0c7c*/ 	.word	0xffffffff


	//   ....[167]....
        /*0c80*/ 	.word	0xffffffff


	//   ....[168]....
        /*0c84*/ 	.word	0xffffffff


	//   ....[169]....
        /*0c88*/ 	.word	0xffffffff


	//   ....[170]....
        /*0c8c*/ 	.word	0xffffffff


	//   ....[171]....
        /*0c90*/ 	.word	0xffffffff


	//   ....[172]....
        /*0c94*/ 	.word	0xffffffff


	//   ....[173]....
        /*0c98*/ 	.word	0xffffffff


	//   ....[174]....
        /*0c9c*/ 	.word	0xffffffff


	//   ....[175]....
        /*0ca0*/ 	.word	0xffffffff


	//   ....[176]....
        /*0ca4*/ 	.word	0xffffffff


	//   ....[177]....
        /*0ca8*/ 	.word	0xffffffff


	//   ....[178]....
        /*0cac*/ 	.word	0xffffffff


	//   ....[179]....
        /*0cb0*/ 	.word	0xffffffff


	//   ....[180]....
        /*0cb4*/ 	.word	0xffffffff


	//   ....[181]....
        /*0cb8*/ 	.word	0xffffffff


	//   ....[182]....
        /*0cbc*/ 	.word	0xffffffff


	//   ....[183]....
        /*0cc0*/ 	.word	0xffffffff


	//   ....[184]....
        /*0cc4*/ 	.word	0xffffffff


	//   ....[185]....
        /*0cc8*/ 	.word	0xffffffff


	//   ....[186]....
        /*0ccc*/ 	.word	0xffffffff


	//   ....[187]....
        /*0cd0*/ 	.word	0xffffffff


	//   ....[188]....
        /*0cd4*/ 	.word	0xffffffff


	//   ....[189]....
        /*0cd8*/ 	.word	0xffffffff


	//   ....[190]....
        /*0cdc*/ 	.word	0xffffffff


	//   ....[191]....
        /*0ce0*/ 	.word	0x0500000f


	//   ....[192]....
        /*0ce4*/ 	.word	0x0500000f


	//   ....[193]....
        /*0ce8*/ 	.word	0x0500000f


	//   ....[194]....
        /*0cec*/ 	.word	0x0500000f


	//   ....[195]....
        /*0cf0*/ 	.word	0x0500000f


	//   ....[196]....
        /*0cf4*/ 	.word	0x0500000f


	//   ....[197]....
        /*0cf8*/ 	.word	0x0500000f


	//   ....[198]....
        /*0cfc*/ 	.word	0x0500000f


	//   ....[199]....
        /*0d00*/ 	.word	0x0500000f


	//   ....[200]....
        /*0d04*/ 	.word	0x0500000f


	//   ....[201]....
        /*0d08*/ 	.word	0x0500000f


	//   ....[202]....
        /*0d0c*/ 	.word	0x0500000f


	//   ....[203]....
        /*0d10*/ 	.word	0x0500000f


	//   ....[204]....
        /*0d14*/ 	.word	0x0500000f


	//   ....[205]....
        /*0d18*/ 	.word	0x0500000f


	//   ....[206]....
        /*0d1c*/ 	.word	0x0500000f


	//   ....[207]....
        /*0d20*/ 	.word	0x0500000f


	//   ....[208]....
        /*0d24*/ 	.word	0x0500000f


	//   ....[209]....
        /*0d28*/ 	.word	0x0500000f


	//   ....[210]....
        /*0d2c*/ 	.word	0x0500000f


	//   ....[211]....
        /*0d30*/ 	.word	0x0500000f


	//   ....[212]....
        /*0d34*/ 	.word	0x0500000f


	//   ....[213]....
        /*0d38*/ 	.word	0x0500000f


	//   ....[214]....
        /*0d3c*/ 	.word	0x0500000f


	//   ....[215]....
        /*0d40*/ 	.word	0x0500000f


	//   ....[216]....
        /*0d44*/ 	.word	0x0500000f


	//   ....[217]....
        /*0d48*/ 	.word	0x0500000f


	//   ....[218]....
        /*0d4c*/ 	.word	0x0500000f


	//   ....[219]....
        /*0d50*/ 	.word	0x0500000f


	//   ....[220]....
        /*0d54*/ 	.word	0x0500000f


	//   ....[221]....
        /*0d58*/ 	.word	0x0500000f


	//   ....[222]....
        /*0d5c*/ 	.word	0x0500000f


	//   ....[223]....
        /*0d60*/ 	.word	0x0500000f


	//   ....[224]....
        /*0d64*/ 	.word	0x0500000f


	//   ....[225]....
        /*0d68*/ 	.word	0x0500000f


	//   ....[226]....
        /*0d6c*/ 	.word	0x0500000f


	//   ....[227]....
        /*0d70*/ 	.word	0x0500000f


	//   ....[228]....
        /*0d74*/ 	.word	0x0500000f


	//   ....[229]....
        /*0d78*/ 	.word	0x0500000f


	//   ....[230]....
        /*0d7c*/ 	.word	0x0500000f


	//   ....[231]....
        /*0d80*/ 	.word	0x0500000f


	//   ....[232]....
        /*0d84*/ 	.word	0x0500000f


	//   ....[233]....
        /*0d88*/ 	.word	0x0500000f


	//   ....[234]....
        /*0d8c*/ 	.word	0x0500000f


	//   ....[235]....
        /*0d90*/ 	.word	0x0500000f


	//   ....[236]....
        /*0d94*/ 	.word	0x0500000f


	//   ....[237]....
        /*0d98*/ 	.word	0x0500000f


	//   ....[238]....
        /*0d9c*/ 	.word	0x0500000f


	//   ....[239]....
        /*0da0*/ 	.word	0x0500000f


	//   ....[240]....
        /*0da4*/ 	.word	0x0500000f


	//   ....[241]....
        /*0da8*/ 	.word	0x0500000f


	//   ....[242]....
        /*0dac*/ 	.word	0x0500000f


	//   ....[243]....
        /*0db0*/ 	.word	0x0500000f


	//   ....[244]....
        /*0db4*/ 	.word	0x0500000f


	//   ....[245]....
        /*0db8*/ 	.word	0x0500000f


	//   ....[246]....
        /*0dbc*/ 	.word	0x0500000f


	//   ....[247]....
        /*0dc0*/ 	.word	0x0500000f


	//   ....[248]....
        /*0dc4*/ 	.word	0x0500000f


	//   ....[249]....
        /*0dc8*/ 	.word	0x0500000f


	//   ....[250]....
        /*0dcc*/ 	.word	0x0500000f


	//   ....[251]....
        /*0dd0*/ 	.word	0x0500000f


	//   ....[252]....
        /*0dd4*/ 	.word	0x0500000f


	//   ....[253]....
        /*0dd8*/ 	.word	0x0500000f


	//   ....[254]....
        /*0ddc*/ 	.word	0x0500000f


	//   ....[255]....
        /*0de0*/ 	.word	0x0500000f


	//   ....[0]....
        /*0de4*/ 	.word	0x0500000f


	//   ....[1]....
        /*0de8*/ 	.word	0x0500000f


	//   ....[2]....
        /*0dec*/ 	.word	0x0500000f


	//   ....[3]....
        /*0df0*/ 	.word	0x0500000f


	//   ....[4]....
        /*0df4*/ 	.word	0x0500000f


	//   ....[5]....
        /*0df8*/ 	.word	0x0500000f


	//   ....[6]....
        /*0dfc*/ 	.word	0x0500000f


	//   ....[7]....
        /*0e00*/ 	.word	0x0500000f


	//   ....[8]....
        /*0e04*/ 	.word	0x0500000f


	//   ....[9]....
        /*0e08*/ 	.word	0x0500000f


	//   ....[10]....
        /*0e0c*/ 	.word	0x0500000f


	//   ....[11]....
        /*0e10*/ 	.word	0x0500000f


	//   ....[12]....
        /*0e14*/ 	.word	0x0500000f


	//   ....[13]....
        /*0e18*/ 	.word	0x0500000f


	//   ....[14]....
        /*0e1c*/ 	.word	0x0500000f


	//   ....[15]....
        /*0e20*/ 	.word	0x0500000f


	//   ....[16]....
        /*0e24*/ 	.word	0x0500000f


	//   ....[17]....
        /*0e28*/ 	.word	0x0500000f


	//   ....[18]....
        /*0e2c*/ 	.word	0x0500000f


	//   ....[19]....
        /*0e30*/ 	.word	0x0500000f


	//   ....[20]....
        /*0e34*/ 	.word	0x0500000f


	//   ....[21]....
        /*0e38*/ 	.word	0x0500000f


	//   ....[22]....
        /*0e3c*/ 	.word	0x0500000f


	//   ....[23]....
        /*0e40*/ 	.word	0x0500000f


	//   ....[24]....
        /*0e44*/ 	.word	0x0500000f


	//   ....[25]....
        /*0e48*/ 	.word	0x0500000f


	//   ....[26]....
        /*0e4c*/ 	.word	0x0500000f


	//   ....[27]....
        /*0e50*/ 	.word	0x0500000f


	//   ....[28]....
        /*0e54*/ 	.word	0x0500000f


	//   ....[29]....
        /*0e58*/ 	.word	0x0500000f


	//   ....[30]....
        /*0e5c*/ 	.word	0x0500000f


	//   ....[31]....
        /*0e60*/ 	.word	0x0500000f


	//   ....[32]....
        /*0e64*/ 	.word	0x0500000f


	//   ....[33]....
        /*0e68*/ 	.word	0x0500000f


	//   ....[34]....
        /*0e6c*/ 	.word	0x0500000f


	//   ....[35]....
        /*0e70*/ 	.word	0x0500000f


	//   ....[36]....
        /*0e74*/ 	.word	0x0500000f


	//   ....[37]....
        /*0e78*/ 	.word	0x0500000f


	//   ....[38]....
        /*0e7c*/ 	.word	0x0500000f


	//   ....[39]....
        /*0e80*/ 	.word	0x0500000f


	//   ....[40]....
        /*0e84*/ 	.word	0x0500000f


	//   ....[41]....
        /*0e88*/ 	.word	0x0500000f


	//   ....[42]....
        /*0e8c*/ 	.word	0x0500000f


	//   ....[43]....
        /*0e90*/ 	.word	0x0500000f


	//   ....[44]....
        /*0e94*/ 	.word	0x0500000f


	//   ....[45]....
        /*0e98*/ 	.word	0x0500000f


	//   ....[46]....
        /*0e9c*/ 	.word	0x0500000f


	//   ....[47]....
        /*0ea0*/ 	.word	0x0500000f


	//----- nvinfo : EIATTR_COOP_GROUP_INSTR_OFFSETS
	.align		4
.L_471:
        /*0ea4*/ 	.byte	0x04, 0x28
        /*0ea6*/ 	.short	(.L_473 - .L_472)


	//   ....[0]....
.L_472:
        /*0ea8*/ 	.word	0x00000060


	//   ....[1]....
        /*0eac*/ 	.word	0x00000140


	//   ....[2]....
        /*0eb0*/ 	.word	0x00000190


	//   ....[3]....
        /*0eb4*/ 	.word	0x000003c0


	//   ....[4]....
        /*0eb8*/ 	.word	0x00000520


	//   ....[5]....
        /*0ebc*/ 	.word	0x00000640


	//   ....[6]....
        /*0ec0*/ 	.word	0x000007a0


	//   ....[7]....
        /*0ec4*/ 	.word	0x00003df0


	//   ....[8]....
        /*0ec8*/ 	.word	0x00003e00


	//   ....[9]....
        /*0ecc*/ 	.word	0x00004cb0


	//   ....[10]....
        /*0ed0*/ 	.word	0x00004cc0


	//   ....[11]....
        /*0ed4*/ 	.word	0x00006430


	//   ....[12]....
        /*0ed8*/ 	.word	0x00006440


	//   ....[13]....
        /*0edc*/ 	.word	0x000074a0


	//   ....[14]....
        /*0ee0*/ 	.word	0x000074b0


	//   ....[15]....
        /*0ee4*/ 	.word	0x00008740


	//   ....[16]....
        /*0ee8*/ 	.word	0x00008750


	//   ....[17]....
        /*0eec*/ 	.word	0x00008910


	//   ....[18]....
        /*0ef0*/ 	.word	0x00008920


	//   ....[19]....
        /*0ef4*/ 	.word	0x00008d50


	//   ....[20]....
        /*0ef8*/ 	.word	0x00008d60


	//   ....[21]....
        /*0efc*/ 	.word	0x00008f10


	//   ....[22]....
        /*0f00*/ 	.word	0x00008f30


	//   ....[23]....
        /*0f04*/ 	.word	0x00009d90


	//   ....[24]....
        /*0f08*/ 	.word	0x0000a4c0


	//   ....[25]....
        /*0f0c*/ 	.word	0x0000a4d0


	//   ....[26]....
        /*0f10*/ 	.word	0x0000a4e0


	//   ....[27]....
        /*0f14*/ 	.word	0x0000a4f0


	//   ....[28]....
        /*0f18*/ 	.word	0x0000aaf0


	//   ....[29]....
        /*0f1c*/ 	.word	0x0000ab00


	//   ....[30]....
        /*0f20*/ 	.word	0x0000ab10


	//   ....[31]....
        /*0f24*/ 	.word	0x0000ab20


	//   ....[32]....
        /*0f28*/ 	.word	0x0000b0a0


	//   ....[33]....
        /*0f2c*/ 	.word	0x0000b0b0


	//   ....[34]....
        /*0f30*/ 	.word	0x0000b0c0


	//   ....[35]....
        /*0f34*/ 	.word	0x0000b0d0


	//   ....[36]....
        /*0f38*/ 	.word	0x0000b670


	//   ....[37]....
        /*0f3c*/ 	.word	0x0000b680


	//   ....[38]....
        /*0f40*/ 	.word	0x0000b690


	//   ....[39]....
        /*0f44*/ 	.word	0x0000b6a0


	//   ....[40]....
        /*0f48*/ 	.word	0x0000f270


	//   ....[41]....
        /*0f4c*/ 	.word	0x0000f280


	//   ....[42]....
        /*0f50*/ 	.word	0x0000f290


	//   ....[43]....
        /*0f54*/ 	.word	0x0000f2a0


	//   ....[44]....
        /*0f58*/ 	.word	0x0000f730


	//   ....[45]....
        /*0f5c*/ 	.word	0x0000f740


	//   ....[46]....
        /*0f60*/ 	.word	0x0000f750


	//   ....[47]....
        /*0f64*/ 	.word	0x0000f760


	//   ....[48]....
        /*0f68*/ 	.word	0x0000fb80


	//   ....[49]....
        /*0f6c*/ 	.word	0x0000fb90


	//   ....[50]....
        /*0f70*/ 	.word	0x0000fba0


	//   ....[51]....
        /*0f74*/ 	.word	0x0000fbb0


	//   ....[52]....
        /*0f78*/ 	.word	0x0000fff0


	//   ....[53]....
        /*0f7c*/ 	.word	0x00010000


	//   ....[54]....
        /*0f80*/ 	.word	0x00010010


	//   ....[55]....
        /*0f84*/ 	.word	0x00010020


	//   ....[56]....
        /*0f88*/ 	.word	0x00014fe0


	//   ....[57]....
        /*0f8c*/ 	.word	0x000152b0


	//   ....[58]....
        /*0f90*/ 	.word	0x00015b40


	//   ....[59]....
        /*0f94*/ 	.word	0x00015ca0


	//   ....[60]....
        /*0f98*/ 	.word	0x00016020


	//   ....[61]....
        /*0f9c*/ 	.word	0x00016090


	//   ....[62]....
        /*0fa0*/ 	.word	0x00018670


	//   ....[63]....
        /*0fa4*/ 	.word	0x00018a40


	//   ....[64]....
        /*0fa8*/ 	.word	0x00019120


	//   ....[65]....
        /*0fac*/ 	.word	0x000192b0


	//   ....[66]....
        /*0fb0*/ 	.word	0x00019710


	//   ....[67]....
        /*0fb4*/ 	.word	0x00019770


	//   ....[68]....
        /*0fb8*/ 	.word	0x0001bcd0


	//   ....[69]....
        /*0fbc*/ 	.word	0x0001bd30


	//   ....[70]....
        /*0fc0*/ 	.word	0x0001bf00


	//   ....[71]....
        /*0fc4*/ 	.word	0x0001bf40


	//   ....[72]....
        /*0fc8*/ 	.word	0x0001e1b0


	//   ....[73]....
        /*0fcc*/ 	.word	0x0001e600


	//   ....[74]....
        /*0fd0*/ 	.word	0x0001ed70


	//   ....[75]....
        /*0fd4*/ 	.word	0x0001ee70


	//   ....[76]....
        /*0fd8*/ 	.word	0x0001f2e0


	//   ....[77]....
        /*0fdc*/ 	.word	0x0001f340


	//   ....[78]....
        /*0fe0*/ 	.word	0x00020370


	//   ....[79]....
        /*0fe4*/ 	.word	0x00020560


	//   ....[80]....
        /*0fe8*/ 	.word	0x00020570


	//   ....[81]....
        /*0fec*/ 	.word	0x000205a0


	//   ....[82]....
        /*0ff0*/ 	.word	0x000220c0


	//   ....[83]....
        /*0ff4*/ 	.word	0x000220d0


	//   ....[84]....
        /*0ff8*/ 	.word	0x000220e0


	//   ....[85]....
        /*0ffc*/ 	.word	0x000220f0


	//   ....[86]....
        /*1000*/ 	.word	0x00022b20


	//   ....[87]....
        /*1004*/ 	.word	0x00022b50


	//   ....[88]....
        /*1008*/ 	.word	0x00022c90


	//   ....[89]....
        /*100c*/ 	.word	0x00022cb0


	//   ....[90]....
        /*1010*/ 	.word	0x00022df0


	//   ....[91]....
        /*1014*/ 	.word	0x00022e10


	//   ....[92]....
        /*1018*/ 	.word	0x00022f60


	//   ....[93]....
        /*101c*/ 	.word	0x00022f80


	//   ....[94]....
        /*1020*/ 	.word	0x00023590


	//   ....[95]....
        /*1024*/ 	.word	0x000235d0


	//   ....[96]....
        /*1028*/ 	.word	0x000241d0


	//   ....[97]....
        /*102c*/ 	.word	0x000241e0


	//   ....[98]....
        /*1030*/ 	.word	0x000252c0


	//   ....[99]....
        /*1034*/ 	.word	0x000252e0


	//   ....[100]....
        /*1038*/ 	.word	0x00025420


	//   ....[101]....
        /*103c*/ 	.word	0x00025440


	//   ....[102]....
        /*1040*/ 	.word	0x00025580


	//   ....[103]....
        /*1044*/ 	.word	0x000255a0


	//   ....[104]....
        /*1048*/ 	.word	0x000256f0


	//   ....[105]....
        /*104c*/ 	.word	0x00025710


	//   ....[106]....
        /*1050*/ 	.word	0x000258e0


	//   ....[107]....
        /*1054*/ 	.word	0x00025ad0


	//   ....[108]....
        /*1058*/ 	.word	0x00025b00


	//   ....[109]....
        /*105c*/ 	.word	0x00025b30


	//   ....[110]....
        /*1060*/ 	.word	0x00025b60


	//   ....[111]....
        /*1064*/ 	.word	0x00025b90


	//   ....[112]....
        /*1068*/ 	.word	0x00025bc0


	//   ....[113]....
        /*106c*/ 	.word	0x00025d50


	//   ....[114]....
        /*1070*/ 	.word	0x00025d80


	//   ....[115]....
        /*1074*/ 	.word	0x00025db0


	//   ....[116]....
        /*1078*/ 	.word	0x00025de0


	//   ....[117]....
        /*107c*/ 	.word	0x00025e10


	//   ....[118]....
        /*1080*/ 	.word	0x00025e40


	//   ....[119]....
        /*1084*/ 	.word	0x00025ed0


	//   ....[120]....
        /*1088*/ 	.word	0x00025f00


	//   ....[121]....
        /*108c*/ 	.word	0x00025f10


	//   ....[122]....
        /*1090*/ 	.word	0x00025f50


	//   ....[123]....
        /*1094*/ 	.word	0x000276d0


	//   ....[124]....
        /*1098*/ 	.word	0x0002a190


	//   ....[125]....
        /*109c*/ 	.word	0x0002a1b0


	//   ....[126]....
        /*10a0*/ 	.word	0x0002a1c0


	//   ....[127]....
        /*10a4*/ 	.word	0x0002a270


	//   ....[128]....
        /*10a8*/ 	.word	0x0002a2b0


	//   ....[129]....
        /*10ac*/ 	.word	0x0002a310


	//   ....[130]....
        /*10b0*/ 	.word	0x0002a330


	//   ....[131]....
        /*10b4*/ 	.word	0x0002a360


	//   ....[132]....
        /*10b8*/ 	.word	0x0002ab00


	//   ....[133]....
        /*10bc*/ 	.word	0x0002ab30


	//   ....[134]....
        /*10c0*/ 	.word	0x0002ab50


	//   ....[135]....
        /*10c4*/ 	.word	0x0002abf0


	//   ....[136]....
        /*10c8*/ 	.word	0x0002ac00


	//   ....[137]....
        /*10cc*/ 	.word	0x0002acb0


	//   ....[138]....
        /*10d0*/ 	.word	0x0002acc0


	//   ....[139]....
        /*10d4*/ 	.word	0x0002ad70


	//   ....[140]....
        /*10d8*/ 	.word	0x0002ad80


	//   ....[141]....
        /*10dc*/ 	.word	0x0002ae30


	//   ....[142]....
        /*10e0*/ 	.word	0x0002ae40


	//   ....[143]....
        /*10e4*/ 	.word	0x0002aef0


	//   ....[144]....
        /*10e8*/ 	.word	0x0002af00


	//   ....[145]....
        /*10ec*/ 	.word	0x0002afb0


	//   ....[146]....
        /*10f0*/ 	.word	0x0002afc0


	//   ....[147]....
        /*10f4*/ 	.word	0x0002b010


	//   ....[148]....
        /*10f8*/ 	.word	0x0002b7f0


	//   ....[149]....
        /*10fc*/ 	.word	0x0002b820


	//   ....[150]....
        /*1100*/ 	.word	0x0002b850


	//   ....[151]....
        /*1104*/ 	.word	0x0002b910


	//   ....[152]....
        /*1108*/ 	.word	0x0002b940


	//   ....[153]....
        /*110c*/ 	.word	0x0002b990


	//   ....[154]....
        /*1110*/ 	.word	0x0002b9c0


	//   ....[155]....
        /*1114*/ 	.word	0x0002ba30


	//   ....[156]....
        /*1118*/ 	.word	0x0002bd10


	//   ....[157]....
        /*111c*/ 	.word	0x0002bd30


	//   ....[158]....
        /*1120*/ 	.word	0x0002bdf0


	//   ....[159]....
        /*1124*/ 	.word	0x0002be00


	//   ....[160]....
        /*1128*/ 	.word	0x0002beb0


	//   ....[161]....
        /*112c*/ 	.word	0x0002bec0


	//   ....[162]....
        /*1130*/ 	.word	0x0002bed0


	//   ....[163]....
        /*1134*/ 	.word	0x0002bf80


	//   ....[164]....
        /*1138*/ 	.word	0x0002c4f0


	//   ....[165]....
        /*113c*/ 	.word	0x0002c530


	//   ....[166]....
        /*1140*/ 	.word	0x0002c5b0


	//   ....[167]....
        /*1144*/ 	.word	0x0002c5e0


	//   ....[168]....
        /*1148*/ 	.word	0x0002c670


	//   ....[169]....
        /*114c*/ 	.word	0x0002c6a0


	//   ....[170]....
        /*1150*/ 	.word	0x0002c6b0


	//   ....[171]....
        /*1154*/ 	.word	0x0002c740


	//   ....[172]....
        /*1158*/ 	.word	0x0002cbb0


	//   ....[173]....
        /*115c*/ 	.word	0x0002cbe0


	//   ....[174]....
        /*1160*/ 	.word	0x0002cc40


	//   ....[175]....
        /*1164*/ 	.word	0x0002cc70


	//   ....[176]....
        /*1168*/ 	.word	0x0002cca0


	//   ....[177]....
        /*116c*/ 	.word	0x0002ccd0


	//   ....[178]....
        /*1170*/ 	.word	0x0002cd00


	//   ....[179]....
        /*1174*/ 	.word	0x0002cd30


	//   ....[180]....
        /*1178*/ 	.word	0x0002ced0


	//   ....[181]....
        /*117c*/ 	.word	0x0002cf00


	//   ....[182]....
        /*1180*/ 	.word	0x0002cf30


	//   ....[183]....
        /*1184*/ 	.word	0x0002cf60


	//   ....[184]....
        /*1188*/ 	.word	0x0002cf90


	//   ....[185]....
        /*118c*/ 	.word	0x0002cfc0


	//   ....[186]....
        /*1190*/ 	.word	0x0002d080


	//   ....[187]....
        /*1194*/ 	.word	0x0002d0a0


	//   ....[188]....
        /*1198*/ 	.word	0x0002d0c0


	//   ....[189]....
        /*119c*/ 	.word	0x0002d120


	//   ....[190]....
        /*11a0*/ 	.word	0x0002db40


	//   ....[191]....
        /*11a4*/ 	.word	0x0002de80


	//   ....[192]....
        /*11a8*/ 	.word	0x0002df10


	//   ....[193]....
        /*11ac*/ 	.word	0x0002dfb0


	//   ....[194]....
        /*11b0*/ 	.word	0x0002e040


	//   ....[195]....
        /*11b4*/ 	.word	0x0002e130


	//   ....[196]....
        /*11b8*/ 	.word	0x0002e1c0


	//   ....[197]....
        /*11bc*/ 	.word	0x0002e260


	//   ....[198]....
        /*11c0*/ 	.word	0x0002e2f0


	//   ....[199]....
        /*11c4*/ 	.word	0x0002e3e0


	//   ....[200]....
        /*11c8*/ 	.word	0x0002e470


	//   ....[201]....
        /*11cc*/ 	.word	0x0002e510


	//   ....[202]....
        /*11d0*/ 	.word	0x0002e5a0


	//   ....[203]....
        /*11d4*/ 	.word	0x0002e690


	//   ....[204]....
        /*11d8*/ 	.word	0x0002e720


	//   ....[205]....
        /*11dc*/ 	.word	0x0002e770


	//   ....[206]....
        /*11e0*/ 	.word	0x0002e7c0


	//   ....[207]....
        /*11e4*/ 	.word	0x0002e860


	//   ....[208]....
        /*11e8*/ 	.word	0x0002e8f0


	//   ....[209]....
        /*11ec*/ 	.word	0x0002e940


	//   ....[210]....
        /*11f0*/ 	.word	0x0002e990


	//   ....[211]....
        /*11f4*/ 	.word	0x0002ea30


	//   ....[212]....
        /*11f8*/ 	.word	0x0002eac0


	//   ....[213]....
        /*11fc*/ 	.word	0x0002eb10


	//   ....[214]....
        /*1200*/ 	.word	0x0002eb60


	//   ....[215]....
        /*1204*/ 	.word	0x0002ec00


	//   ....[216]....
        /*1208*/ 	.word	0x0002ec90


	//   ....[217]....
        /*120c*/ 	.word	0x0002ece0


	//   ....[218]....
        /*1210*/ 	.word	0x0002ed30


	//   ....[219]....
        /*1214*/ 	.word	0x0002ee20


	//   ....[220]....
        /*1218*/ 	.word	0x0002eeb0


	//   ....[221]....
        /*121c*/ 	.word	0x0002ef00


	//   ....[222]....
        /*1220*/ 	.word	0x0002ef50


	//   ....[223]....
        /*1224*/ 	.word	0x0002efe0


	//   ....[224]....
        /*1228*/ 	.word	0x0002f070


	//   ....[225]....
        /*122c*/ 	.word	0x0002f0c0


	//   ....[226]....
        /*1230*/ 	.word	0x0002f110


	//   ....[227]....
        /*1234*/ 	.word	0x0002f1a0


	//   ....[228]....
        /*1238*/ 	.word	0x0002f230


	//   ....[229]....
        /*123c*/ 	.word	0x0002f280


	//   ....[230]....
        /*1240*/ 	.word	0x0002f2d0


	//   ....[231]....
        /*1244*/ 	.word	0x0002f360


	//   ....[232]....
        /*1248*/ 	.word	0x0002f3f0


	//   ....[233]....
        /*124c*/ 	.word	0x0002f440


	//   ....[234]....
        /*1250*/ 	.word	0x0002f490


	//   ....[235]....
        /*1254*/ 	.word	0x0002f830


	//   ....[236]....
        /*1258*/ 	.word	0x0002fb10


	//   ....[237]....
        /*125c*/ 	.word	0x0002fc00


	//   ....[238]....
        /*1260*/ 	.word	0x0002fca0


	//   ....[239]....
        /*1264*/ 	.word	0x0002fd00


	//   ....[240]....
        /*1268*/ 	.word	0x0002fda0


	//   ....[241]....
        /*126c*/ 	.word	0x0002fe80


	//   ....[242]....
        /*1270*/ 	.word	0x0002ff80


	//   ....[243]....
        /*1274*/ 	.word	0x0002fff0


	//   ....[244]....
        /*1278*/ 	.word	0x000300d0


	//   ....[245]....
        /*127c*/ 	.word	0x00030180


	//   ....[246]....
        /*1280*/ 	.word	0x000301e0


	//   ....[247]....
        /*1284*/ 	.word	0x00030240


	//   ....[248]....
        /*1288*/ 	.word	0x00030350


	//   ....[249]....
        /*128c*/ 	.word	0x000303b0


	//   ....[250]....
        /*1290*/ 	.word	0x000304d0


	//   ....[251]....
        /*1294*/ 	.word	0x00030530


	//   ....[252]....
        /*1298*/ 	.word	0x00030650


	//   ....[253]....
        /*129c*/ 	.word	0x000306b0


	//   ....[254]....
        /*12a0*/ 	.word	0x000307d0


	//   ....[255]....
        /*12a4*/ 	.word	0x00030830


	//   ....[0]....
        /*12a8*/ 	.word	0x00030950


	//   ....[1]....
        /*12ac*/ 	.word	0x000309b0


	//   ....[2]....
        /*12b0*/ 	.word	0x00030ad0


	//   ....[3]....
        /*12b4*/ 	.word	0x00030b30


	//   ....[4]....
        /*12b8*/ 	.word	0x00030c30


	//   ....[5]....
        /*12bc*/ 	.word	0x00030d60


	//   ....[6]....
        /*12c0*/ 	.word	0x00030e30


	//   ....[7]....
        /*12c4*/ 	.word	0x00030f00


	//   ....[8]....
        /*12c8*/ 	.word	0x00030fe0


	//   ....[9]....
        /*12cc*/ 	.word	0x00031040


	//   ....[10]....
        /*12d0*/ 	.word	0x00031120


	//   ....[11]....
        /*12d4*/ 	.word	0x00031180


	//   ....[12]....
        /*12d8*/ 	.word	0x00031290


	//   ....[13]....
        /*12dc*/ 	.word	0x00031380


	//   ....[14]....
        /*12e0*/ 	.word	0x00031420


	//   ....[15]....
        /*12e4*/ 	.word	0x00031480


	//   ....[16]....
        /*12e8*/ 	.word	0x000315a0


	//   ....[17]....
        /*12ec*/ 	.word	0x00031600


	//   ....[18]....
        /*12f0*/ 	.word	0x00031720


	//   ....[19]....
        /*12f4*/ 	.word	0x00031780


	//   ....[20]....
        /*12f8*/ 	.word	0x00031850


	//   ....[21]....
        /*12fc*/ 	.word	0x000319c0


	//   ....[22]....
        /*1300*/ 	.word	0x00031a80


	//   ....[23]....
        /*1304*/ 	.word	0x00031bd0


	//   ....[24]....
        /*1308*/ 	.word	0x00031c80


	//   ....[25]....
        /*130c*/ 	.word	0x00031ce0


	//   ....[26]....
        /*1310*/ 	.word	0x00031da0


	//   ....[27]....
        /*1314*/ 	.word	0x00031e80


	//   ....[28]....
        /*1318*/ 	.word	0x00031f40


	//   ....[29]....
        /*131c*/ 	.word	0x00032050


	//   ....[30]....
        /*1320*/ 	.word	0x000320f0


	//   ....[31]....
        /*1324*/ 	.word	0x00032260


	//   ....[32]....
        /*1328*/ 	.word	0x000322d0


	//   ....[33]....
        /*132c*/ 	.word	0x00032340


	//   ....[34]....
        /*1330*/ 	.word	0x000323b0


	//   ....[35]....
        /*1334*/ 	.word	0x00032420


	//   ....[36]....
        /*1338*/ 	.word	0x000324a0


	//   ....[37]....
        /*133c*/ 	.word	0x00032520


	//   ....[38]....
        /*1340*/ 	.word	0x000325b0


	//   ....[39]....
        /*1344*/ 	.word	0x00032620


	//   ....[40]....
        /*1348*/ 	.word	0x00032690


	//   ....[41]....
        /*134c*/ 	.word	0x00032700


	//   ....[42]....
        /*1350*/ 	.word	0x00032780


	//   ....[43]....
        /*1354*/ 	.word	0x000327f0


	//   ....[44]....
        /*1358*/ 	.word	0x00032880


	//   ....[45]....
        /*135c*/ 	.word	0x000328e0


	//   ....[46]....
        /*1360*/ 	.word	0x00032970


	//   ....[47]....
        /*1364*/ 	.word	0x00032aa0


	//----- nvinfo : EIATTR_REG_RECONFIG
	.align		4
.L_473:
        /*1368*/ 	.byte	0x01, 0x54
	.zero		2


	//----- nvinfo : EIATTR_SYSCALL_OFFSETS
	.align		4
        /*136c*/ 	.byte	0x04, 0x46
        /*136e*/ 	.short	(.L_475 - .L_474)


	//   ....[0]....
.L_474:
        /*1370*/ 	.word	0x00002720


	//   ....[1]....
        /*1374*/ 	.word	0x00002870


	//   ....[2]....
        /*1378*/ 	.word	0x00009f30


	//   ....[3]....
        /*137c*/ 	.word	0x0000a250


	//   ....[4]....
        /*1380*/ 	.word	0x00029780


	//   ....[5]....
        /*1384*/ 	.word	0x000298d0


	//   ....[6]....
        /*1388*/ 	.word	0x000299c0


	//   ....[7]....
        /*138c*/ 	.word	0x0002a770


	//----- nvinfo : EIATTR_MBARRIER_INSTR_OFFSETS
	.align		4
.L_475:
        /*1390*/ 	.byte	0x04, 0x39
        /*1392*/ 	.short	(.L_477 - .L_476)


	//   ....[0]....
.L_476:
        /*1394*/ 	.word	0x00000270
        /*1398*/ 	.word	0x000000ff
        /*139c*/ 	.word	0x00030800
        /*13a0*/ 	.short	0x0100
        /*13a2*/ 	.byte	0x08
	.zero		1


	//   ....[1]....
        /*13a4*/ 	.word	0x00000280
        /*13a8*/ 	.word	0x000000ff
        /*13ac*/ 	.word	0x00030820
        /*13b0*/ 	.short	0x0100
        /*13b2*/ 	.byte	0x08
	.zero		1


	//   ....[2]....
        /*13b4*/ 	.word	0x00000370
        /*13b8*/ 	.word	0x000000ff
        /*13bc*/ 	.word	0x00030830
        /*13c0*/ 	.short	0x0100
        /*13c2*/ 	.byte	0x08
	.zero		1


	//   ....[3]....
        /*13c4*/ 	.word	0x00000380
        /*13c8*/ 	.word	0x000000ff
        /*13cc*/ 	.word	0x00030840
        /*13d0*/ 	.short	0x0100
        /*13d2*/ 	.byte	0x08
	.zero		1


	//   ....[4]....
        /*13d4*/ 	.word	0x00000390
        /*13d8*/ 	.word	0x000000ff
        /*13dc*/ 	.word	0x00030838
        /*13e0*/ 	.short	0x0100
        /*13e2*/ 	.byte	0x08
	.zero		1


	//   ....[5]....
        /*13e4*/ 	.word	0x000003a0
        /*13e8*/ 	.word	0x000000ff
        /*13ec*/ 	.word	0x00030848
        /*13f0*/ 	.short	0x0100
        /*13f2*/ 	.byte	0x08
	.zero		1


	//   ....[6]....
        /*13f4*/ 	.word	0x000004d0
        /*13f8*/ 	.word	0x000000ff
        /*13fc*/ 	.word	0x00030850
        /*1400*/ 	.short	0x0100
        /*1402*/ 	.byte	0x08
	.zero		1


	//   ....[7]....
        /*1404*/ 	.word	0x000004e0
        /*1408*/ 	.word	0x000000ff
        /*140c*/ 	.word	0x00030860
        /*1410*/ 	.short	0x0100
        /*1412*/ 	.byte	0x08
	.zero		1


	//   ....[8]....
        /*1414*/ 	.word	0x000004f0
        /*1418*/ 	.word	0x000000ff
        /*141c*/ 	.word	0x00030858
        /*1420*/ 	.short	0x0100
        /*1422*/ 	.byte	0x08
	.zero		1


	//   ....[9]....
        /*1424*/ 	.word	0x00000500
        /*1428*/ 	.word	0x000000ff
        /*142c*/ 	.word	0x00030868
        /*1430*/ 	.short	0x0100
        /*1432*/ 	.byte	0x08
	.zero		1


	//   ....[10]....
        /*1434*/ 	.word	0x000005f0
        /*1438*/ 	.word	0x000000ff
        /*143c*/ 	.word	0x00030870
        /*1440*/ 	.short	0x0100
        /*1442*/ 	.byte	0x06
	.zero		1


	//   ....[11]....
        /*1444*/ 	.word	0x00000600
        /*1448*/ 	.word	0x000000ff
        /*144c*/ 	.word	0x00030880
        /*1450*/ 	.short	0x0100
        /*1452*/ 	.byte	0x06
	.zero		1


	//   ....[12]....
        /*1454*/ 	.word	0x00000610
        /*1458*/ 	.word	0x000000ff
        /*145c*/ 	.word	0x00030878
        /*1460*/ 	.short	0x0100
        /*1462*/ 	.byte	0x06
	.zero		1


	//   ....[13]....
        /*1464*/ 	.word	0x00000620
        /*1468*/ 	.word	0x000000ff
        /*146c*/ 	.word	0x00030888
        /*1470*/ 	.short	0x0100
        /*1472*/ 	.byte	0x06
	.zero		1


	//   ....[14]....
        /*1474*/ 	.word	0x00000750
        /*1478*/ 	.word	0x000000ff
        /*147c*/ 	.word	0x00030890
        /*1480*/ 	.short	0x0100
        /*1482*/ 	.byte	0x08
	.zero		1


	//   ....[15]....
        /*1484*/ 	.word	0x00000760
        /*1488*/ 	.word	0x000000ff
        /*148c*/ 	.word	0x000308a0
        /*1490*/ 	.short	0x0100
        /*1492*/ 	.byte	0x08
	.zero		1


	//   ....[16]....
        /*1494*/ 	.word	0x00000770
        /*1498*/ 	.word	0x000000ff
        /*149c*/ 	.word	0x00030898
        /*14a0*/ 	.short	0x0100
        /*14a2*/ 	.byte	0x08
	.zero		1


	//   ....[17]....
        /*14a4*/ 	.word	0x00000780
        /*14a8*/ 	.word	0x000000ff
        /*14ac*/ 	.word	0x000308a8
        /*14b0*/ 	.short	0x0100
        /*14b2*/ 	.byte	0x08
	.zero		1


	//   ....[18]....
        /*14b4*/ 	.word	0x000008b0
        /*14b8*/ 	.word	0x000000ff
        /*14bc*/ 	.word	0x000308b0
        /*14c0*/ 	.short	0x0100
        /*14c2*/ 	.byte	0x08
	.zero		1


	//   ....[19]....
        /*14c4*/ 	.word	0x000008c0
        /*14c8*/ 	.word	0x000000ff
        /*14cc*/ 	.word	0x000308c0
        /*14d0*/ 	.short	0x0100
        /*14d2*/ 	.byte	0x08
	.zero		1


	//   ....[20]....
        /*14d4*/ 	.word	0x000008d0
        /*14d8*/ 	.word	0x000000ff
        /*14dc*/ 	.word	0x000308b8
        /*14e0*/ 	.short	0x0100
        /*14e2*/ 	.byte	0x08
	.zero		1


	//   ....[21]....
        /*14e4*/ 	.word	0x000008e0
        /*14e8*/ 	.word	0x000000ff
        /*14ec*/ 	.word	0x000308c8
        /*14f0*/ 	.short	0x0100
        /*14f2*/ 	.byte	0x08
	.zero		1


	//   ....[22]....
        /*14f4*/ 	.word	0x00003da0
        /*14f8*/ 	.word	0x00000058
        /*14fc*/ 	.word	0x00030890
        /*1500*/ 	.short	0x010a
        /*1502*/ 	.byte	0x3f
	.zero		1


	//   ....[23]....
        /*1504*/ 	.word	0x000063d0
        /*1508*/ 	.word	0x00000058
        /*150c*/ 	.word	0x00030890
        /*1510*/ 	.short	0x010a
        /*1512*/ 	.byte	0x3f
	.zero		1


	//   ....[24]....
        /*1514*/ 	.word	0x00008590
        /*1518*/ 	.word	0x00000058
        /*151c*/ 	.word	0x00030890
        /*1520*/ 	.short	0x010a
        /*1522*/ 	.byte	0x3f
	.zero		1


	//   ....[25]....
        /*1524*/ 	.word	0x00008ba0
        /*1528*/ 	.word	0x0000000b
        /*152c*/ 	.word	0x00000000
        /*1530*/ 	.short	0x0101
        /*1532*/ 	.byte	0x3f
	.zero		1


	//   ....[26]....
        /*1534*/ 	.word	0x00008be0
        /*1538*/ 	.word	0x00000058
        /*153c*/ 	.word	0x000308b0
        /*1540*/ 	.short	0x010a
        /*1542*/ 	.byte	0x3f
	.zero		1


	//   ....[27]....
        /*1544*/ 	.word	0x00009190
        /*1548*/ 	.word	0x00000058
        /*154c*/ 	.word	0x00000000
        /*1550*/ 	.short	0x0101
        /*1552*/ 	.byte	0x3f
	.zero		1


	//   ....[28]....
        /*1554*/ 	.word	0x00009fd0
        /*1558*/ 	.word	0x00000011
        /*155c*/ 	.word	0x00030800
        /*1560*/ 	.short	0x010a
        /*1562*/ 	.byte	0x3f
	.zero		1


	//   ....[29]....
        /*1564*/ 	.word	0x0000a020
        /*1568*/ 	.word	0x00000011
        /*156c*/ 	.word	0x00030800
        /*1570*/ 	.short	0x010a
        /*1572*/ 	.byte	0x3f
	.zero		1


	//   ....[30]....
        /*1574*/ 	.word	0x0000bb00
        /*1578*/ 	.word	0x00000011
        /*157c*/ 	.word	0x00030800
        /*1580*/ 	.short	0x010a
        /*1582*/ 	.byte	0x3f
	.zero		1


	//   ....[31]....
        /*1584*/ 	.word	0x00010300
        /*1588*/ 	.word	0x00000011
        /*158c*/ 	.word	0x00030800
        /*1590*/ 	.short	0x010a
        /*1592*/ 	.byte	0x3f
	.zero		1


	//   ....[32]....
        /*1594*/ 	.word	0x00013ee0
        /*1598*/ 	.word	0x00000000
        /*159c*/ 	.word	0x00030830
        /*15a0*/ 	.short	0x010a
        /*15a2*/ 	.byte	0x3f
	.zero		1


	//   ....[33]....
        /*15a4*/ 	.word	0x00013f90
        /*15a8*/ 	.word	0x00000000
        /*15ac*/ 	.word	0x00030830
        /*15b0*/ 	.short	0x010a
        /*15b2*/ 	.byte	0x3f
	.zero		1


	//   ....[34]....
        /*15b4*/ 	.word	0x00014fd0
        /*15b8*/ 	.word	0x00000002
        /*15bc*/ 	.word	0x00000000
        /*15c0*/ 	.short	0x0101
        /*15c2*/ 	.byte	0x3f
	.zero		1


	//   ....[35]....
        /*15c4*/ 	.word	0x00016d90
        /*15c8*/ 	.word	0x00000002
        /*15cc*/ 	.word	0x00030830
        /*15d0*/ 	.short	0x010a
        /*15d2*/ 	.byte	0x3f
	.zero		1


	//   ....[36]....
        /*15d4*/ 	.word	0x00016e20
        /*15d8*/ 	.word	0x00000002
        /*15dc*/ 	.word	0x00030830
        /*15e0*/ 	.short	0x010a
        /*15e2*/ 	.byte	0x3f
	.zero		1


	//   ....[37]....
        /*15e4*/ 	.word	0x00018030
        /*15e8*/ 	.word	0x000000da
        /*15ec*/ 	.word	0x00030850
        /*15f0*/ 	.short	0x010a
        /*15f2*/ 	.byte	0x3f
	.zero		1


	//   ....[38]....
        /*15f4*/ 	.word	0x00018080
        /*15f8*/ 	.word	0x000000da
        /*15fc*/ 	.word	0x00030850
        /*1600*/ 	.short	0x010a
        /*1602*/ 	.byte	0x3f
	.zero		1


	//   ....[39]....
        /*1604*/ 	.word	0x00018630
        /*1608*/ 	.word	0x00000002
        /*160c*/ 	.word	0x00000000
        /*1610*/ 	.short	0x0101
        /*1612*/ 	.byte	0x3f
	.zero		1


	//   ....[40]....
        /*1614*/ 	.word	0x00019d70
        /*1618*/ 	.word	0x000000da
        /*161c*/ 	.word	0x00000000
        /*1620*/ 	.short	0x0101
        /*1622*/ 	.byte	0x3f
	.zero		1


	//   ....[41]....
        /*1624*/ 	.word	0x0001a2f0
        /*1628*/ 	.word	0x000000de
        /*162c*/ 	.word	0x00030830
        /*1630*/ 	.short	0x010a
        /*1632*/ 	.byte	0x3f
	.zero		1


	//   ....[42]....
        /*1634*/ 	.word	0x0001a380
        /*1638*/ 	.word	0x000000de
        /*163c*/ 	.word	0x00030830
        /*1640*/ 	.short	0x010a
        /*1642*/ 	.byte	0x3f
	.zero		1


	//   ....[43]....
        /*1644*/ 	.word	0x0001b5a0
        /*1648*/ 	.word	0x0000000b
        /*164c*/ 	.word	0x00030850
        /*1650*/ 	.short	0x010a
        /*1652*/ 	.byte	0x3f
	.zero		1


	//   ....[44]....
        /*1654*/ 	.word	0x0001b5f0
        /*1658*/ 	.word	0x0000000b
        /*165c*/ 	.word	0x00030850
        /*1660*/ 	.short	0x010a
        /*1662*/ 	.byte	0x3f
	.zero		1


	//   ....[45]....
        /*1664*/ 	.word	0x0001bf30
        /*1668*/ 	.word	0x000000de
        /*166c*/ 	.word	0x00000000
        /*1670*/ 	.short	0x0101
        /*1672*/ 	.byte	0x3f
	.zero		1


	//   ....[46]....
        /*1674*/ 	.word	0x0001c6b0
        /*1678*/ 	.word	0x0000000b
        /*167c*/ 	.word	0x00000000
        /*1680*/ 	.short	0x0101
        /*1682*/ 	.byte	0x3f
	.zero		1


	//   ....[47]....
        /*1684*/ 	.word	0x0001c920
        /*1688*/ 	.word	0x00000004
        /*168c*/ 	.word	0x00030830
        /*1690*/ 	.short	0x010a
        /*1692*/ 	.byte	0x3f
	.zero		1


	//   ....[48]....
        /*1694*/ 	.word	0x0001c9b0
        /*1698*/ 	.word	0x00000004
        /*169c*/ 	.word	0x00030830
        /*16a0*/ 	.short	0x010a
        /*16a2*/ 	.byte	0x3f
	.zero		1


	//   ....[49]....
        /*16a4*/ 	.word	0x0001dbe0
        /*16a8*/ 	.word	0x000000de
        /*16ac*/ 	.word	0x00030850
        /*16b0*/ 	.short	0x010a
        /*16b2*/ 	.byte	0x3f
	.zero		1


	//   ....[50]....
        /*16b4*/ 	.word	0x0001dc30
        /*16b8*/ 	.word	0x000000de
        /*16bc*/ 	.word	0x00030850
        /*16c0*/ 	.short	0x010a
        /*16c2*/ 	.byte	0x3f
	.zero		1


	//   ....[51]....
        /*16c4*/ 	.word	0x0001e220
        /*16c8*/ 	.word	0x00000004
        /*16cc*/ 	.word	0x00000000
        /*16d0*/ 	.short	0x0101
        /*16d2*/ 	.byte	0x3f
	.zero		1


	//   ....[52]....
        /*16d4*/ 	.word	0x0001f940
        /*16d8*/ 	.word	0x000000de
        /*16dc*/ 	.word	0x00000000
        /*16e0*/ 	.short	0x0101
        /*16e2*/ 	.byte	0x3f
	.zero		1


	//   ....[53]....
        /*16e4*/ 	.word	0x000202c0
        /*16e8*/ 	.word	0x00000005
        /*16ec*/ 	.word	0x00030850
        /*16f0*/ 	.short	0x010a
        /*16f2*/ 	.byte	0x3f
	.zero		1


	//   ....[54]....
        /*16f4*/ 	.word	0x00020310
        /*16f8*/ 	.word	0x00000005
        /*16fc*/ 	.word	0x00030850
        /*1700*/ 	.short	0x010a
        /*1702*/ 	.byte	0x3f
	.zero		1


	//   ....[55]....
        /*1704*/ 	.word	0x00020f60
        /*1708*/ 	.word	0x00000005
        /*170c*/ 	.word	0x00000000
        /*1710*/ 	.short	0x0101
        /*1712*/ 	.byte	0x3f
	.zero		1


	//   ....[56]....
        /*1714*/ 	.word	0x00022b10
        /*1718*/ 	.word	0x00000000
        /*171c*/ 	.word	0x00000000
        /*1720*/ 	.short	0x0101
        /*1722*/ 	.byte	0x3f
	.zero		1


	//   ....[57]....
        /*1724*/ 	.word	0x000235f0
        /*1728*/ 	.word	0x00000006
        /*172c*/ 	.word	0x00000000
        /*1730*/ 	.short	0x0101
        /*1732*/ 	.byte	0x3f
	.zero		1


	//   ....[58]....
        /*1734*/ 	.word	0x000277b0
        /*1738*/ 	.word	0x00000011
        /*173c*/ 	.word	0x00030820
        /*1740*/ 	.short	0x010a
        /*1742*/ 	.byte	0x3f
	.zero		1


	//   ....[59]....
        /*1744*/ 	.word	0x00027840
        /*1748*/ 	.word	0x0000000c
        /*174c*/ 	.word	0x000308a0
        /*1750*/ 	.short	0x010a
        /*1752*/ 	.byte	0x3f
	.zero		1


	//   ....[60]....
        /*1754*/ 	.word	0x00027da0
        /*1758*/ 	.word	0x0000000c
        /*175c*/ 	.word	0x000308c0
        /*1760*/ 	.short	0x010a
        /*1762*/ 	.byte	0x3f
	.zero		1


	//   ....[61]....
        /*1764*/ 	.word	0x000283b0
        /*1768*/ 	.word	0x00000007
        /*176c*/ 	.word	0x000308a0
        /*1770*/ 	.short	0x010a
        /*1772*/ 	.byte	0x3f
	.zero		1


	//   ....[62]....
        /*1774*/ 	.word	0x000288f0
        /*1778*/ 	.word	0x00000007
        /*177c*/ 	.word	0x000308c0
        /*1780*/ 	.short	0x010a
        /*1782*/ 	.byte	0x3f
	.zero		1


	//   ....[63]....
        /*1784*/ 	.word	0x00029f80
        /*1788*/ 	.word	0x00000004
        /*178c*/ 	.word	0x00030840
        /*1790*/ 	.short	0x010a
        /*1792*/ 	.byte	0x3f
	.zero		1


	//   ....[64]....
        /*1794*/ 	.word	0x0002a470
        /*1798*/ 	.word	0x00000004
        /*179c*/ 	.word	0x00030830
        /*17a0*/ 	.short	0x0107
        /*17a2*/ 	.byte	0x3f
	.zero		1


	//   ....[65]....
        /*17a4*/ 	.word	0x0002a520
        /*17a8*/ 	.word	0x00000004
        /*17ac*/ 	.word	0x00030830
        /*17b0*/ 	.short	0x0101
        /*17b2*/ 	.byte	0x3f
	.zero		1


	//   ....[66]....
        /*17b4*/ 	.word	0x0002b140
        /*17b8*/ 	.word	0x00000011
        /*17bc*/ 	.word	0x00030800
        /*17c0*/ 	.short	0x0107
        /*17c2*/ 	.byte	0x3f
	.zero		1


	//   ....[67]....
        /*17c4*/ 	.word	0x0002b260
        /*17c8*/ 	.word	0x00000011
        /*17cc*/ 	.word	0x00030800
        /*17d0*/ 	.short	0x0101
        /*17d2*/ 	.byte	0x3f
	.zero		1


	//   ....[68]....
        /*17d4*/ 	.word	0x0002b280
        /*17d8*/ 	.word	0x00000011
        /*17dc*/ 	.word	0x00030820
        /*17e0*/ 	.short	0x010a
        /*17e2*/ 	.byte	0x3f
	.zero		1


	//   ....[69]....
        /*17e4*/ 	.word	0x0002b660
        /*17e8*/ 	.word	0x00000007
        /*17ec*/ 	.word	0x00030840
        /*17f0*/ 	.short	0x010a
        /*17f2*/ 	.byte	0x3f
	.zero		1


	//   ....[70]....
        /*17f4*/ 	.word	0x0002bb40
        /*17f8*/ 	.word	0x00000007
        /*17fc*/ 	.word	0x00030830
        /*1800*/ 	.short	0x0107
        /*1802*/ 	.byte	0x3f
	.zero		1


	//   ....[71]....
        /*1804*/ 	.word	0x0002bbf0
        /*1808*/ 	.word	0x00000007
        /*180c*/ 	.word	0x00030830
        /*1810*/ 	.short	0x0101
        /*1812*/ 	.byte	0x3f
	.zero		1


	//   ....[72]....
        /*1814*/ 	.word	0x0002bc50
        /*1818*/ 	.word	0x00000007
        /*181c*/ 	.word	0x00030860
        /*1820*/ 	.short	0x010a
        /*1822*/ 	.byte	0x3f
	.zero		1


	//   ....[73]....
        /*1824*/ 	.word	0x0002c110
        /*1828*/ 	.word	0x00000007
        /*182c*/ 	.word	0x00030850
        /*1830*/ 	.short	0x0107
        /*1832*/ 	.byte	0x3f
	.zero		1


	//   ....[74]....
        /*1834*/ 	.word	0x0002c230
        /*1838*/ 	.word	0x00000007
        /*183c*/ 	.word	0x00030850
        /*1840*/ 	.short	0x0101
        /*1842*/ 	.byte	0x3f
	.zero		1


	//   ....[75]....
        /*1844*/ 	.word	0x0002c440
        /*1848*/ 	.word	0x00000004
        /*184c*/ 	.word	0x00030860
        /*1850*/ 	.short	0x010a
        /*1852*/ 	.byte	0x3f
	.zero		1


	//   ....[76]....
        /*1854*/ 	.word	0x0002c8c0
        /*1858*/ 	.word	0x00000004
        /*185c*/ 	.word	0x00030850
        /*1860*/ 	.short	0x0107
        /*1862*/ 	.byte	0x3f
	.zero		1


	//   ....[77]....
        /*1864*/ 	.word	0x0002c970
        /*1868*/ 	.word	0x00000004
        /*186c*/ 	.word	0x00030850
        /*1870*/ 	.short	0x0101
        /*1872*/ 	.byte	0x3f
	.zero		1


	//   ....[78]....
        /*1874*/ 	.word	0x0002dac0
        /*1878*/ 	.word	0x00000005
        /*187c*/ 	.word	0x00030820
        /*1880*/ 	.short	0x010a
        /*1882*/ 	.byte	0x3f
	.zero		1


	//   ....[79]....
        /*1884*/ 	.word	0x0002dc50
        /*1888*/ 	.word	0x00000003
        /*188c*/ 	.word	0x00030840
        /*1890*/ 	.short	0x010a
        /*1892*/ 	.byte	0x3f
	.zero		1


	//   ....[80]....
        /*1894*/ 	.word	0x0002dcf0
        /*1898*/ 	.word	0x00000005
        /*189c*/ 	.word	0x00030840
        /*18a0*/ 	.short	0x010a
        /*18a2*/ 	.byte	0x3f
	.zero		1


	//   ....[81]....
        /*18a4*/ 	.word	0x0002dd30
        /*18a8*/ 	.word	0x00000003
        /*18ac*/ 	.word	0x00030860
        /*18b0*/ 	.short	0x010a
        /*18b2*/ 	.byte	0x3f
	.zero		1


	//   ....[82]....
        /*18b4*/ 	.word	0x0002dd70
        /*18b8*/ 	.word	0x00000005
        /*18bc*/ 	.word	0x00030860
        /*18c0*/ 	.short	0x010a
        /*18c2*/ 	.byte	0x3f
	.zero		1


	//   ....[83]....
        /*18c4*/ 	.word	0x0002ddd0
        /*18c8*/ 	.word	0x00000058
        /*18cc*/ 	.word	0x00030890
        /*18d0*/ 	.short	0x010a
        /*18d2*/ 	.byte	0x3f
	.zero		1


	//   ....[84]....
        /*18d4*/ 	.word	0x0002e080
        /*18d8*/ 	.word	0x00000058
        /*18dc*/ 	.word	0x00030890
        /*18e0*/ 	.short	0x010a
        /*18e2*/ 	.byte	0x3f
	.zero		1


	//   ....[85]....
        /*18e4*/ 	.word	0x0002e330
        /*18e8*/ 	.word	0x00000058
        /*18ec*/ 	.word	0x00030890
        /*18f0*/ 	.short	0x010a
        /*18f2*/ 	.byte	0x3f
	.zero		1


	//   ....[86]....
        /*18f4*/ 	.word	0x0002e5e0
        /*18f8*/ 	.word	0x00000058
        /*18fc*/ 	.word	0x000308b0
        /*1900*/ 	.short	0x010a
        /*1902*/ 	.byte	0x3f
	.zero		1


	//   ....[87]....
        /*1904*/ 	.word	0x0002ed70
        /*1908*/ 	.word	0x00000011
        /*190c*/ 	.word	0x00030800
        /*1910*/ 	.short	0x010a
        /*1912*/ 	.byte	0x3f
	.zero		1


	//   ....[88]....
        /*1914*/ 	.word	0x0002f4d0
        /*1918*/ 	.word	0x00000011
        /*191c*/ 	.word	0x00030800
        /*1920*/ 	.short	0x010a
        /*1922*/ 	.byte	0x3f
	.zero		1


	//   ....[89]....
        /*1924*/ 	.word	0x0002f520
        /*1928*/ 	.word	0x00000000
        /*192c*/ 	.word	0x00030830
        /*1930*/ 	.short	0x010a
        /*1932*/ 	.byte	0x3f
	.zero		1


	//   ....[90]....
        /*1934*/ 	.word	0x0002f570
        /*1938*/ 	.word	0x00000002
        /*193c*/ 	.word	0x00030830
        /*1940*/ 	.short	0x010a
        /*1942*/ 	.byte	0x3f
	.zero		1


	//   ....[91]....
        /*1944*/ 	.word	0x0002f5c0
        /*1948*/ 	.word	0x000000da
        /*194c*/ 	.word	0x00030850
        /*1950*/ 	.short	0x010a
        /*1952*/ 	.byte	0x3f
	.zero		1


	//   ....[92]....
        /*1954*/ 	.word	0x0002f610
        /*1958*/ 	.word	0x000000de
        /*195c*/ 	.word	0x00030830
        /*1960*/ 	.short	0x010a
        /*1962*/ 	.byte	0x3f
	.zero		1


	//   ....[93]....
        /*1964*/ 	.word	0x0002f660
        /*1968*/ 	.word	0x0000000b
        /*196c*/ 	.word	0x00030850
        /*1970*/ 	.short	0x010a
        /*1972*/ 	.byte	0x3f
	.zero		1


	//   ....[94]....
        /*1974*/ 	.word	0x0002f6b0
        /*1978*/ 	.word	0x00000004
        /*197c*/ 	.word	0x00030830
        /*1980*/ 	.short	0x010a
        /*1982*/ 	.byte	0x3f
	.zero		1


	//   ....[95]....
        /*1984*/ 	.word	0x0002f700
        /*1988*/ 	.word	0x000000de
        /*198c*/ 	.word	0x00030850
        /*1990*/ 	.short	0x010a
        /*1992*/ 	.byte	0x3f
	.zero		1


	//   ....[96]....
        /*1994*/ 	.word	0x0002f750
        /*1998*/ 	.word	0x00000005
        /*199c*/ 	.word	0x00030850
        /*19a0*/ 	.short	0x010a
        /*19a2*/ 	.byte	0x3f
	.zero		1


	//   ....[97]....
        /*19a4*/ 	.word	0x0002f8f0
        /*19a8*/ 	.word	0x00000011
        /*19ac*/ 	.word	0x00030820
        /*19b0*/ 	.short	0x010a
        /*19b2*/ 	.byte	0x3f
	.zero		1


	//   ....[98]....
        /*19b4*/ 	.word	0x0002f940
        /*19b8*/ 	.word	0x0000000c
        /*19bc*/ 	.word	0x000308a0
        /*19c0*/ 	.short	0x010a
        /*19c2*/ 	.byte	0x3f
	.zero		1


	//   ....[99]....
        /*19c4*/ 	.word	0x0002f990
        /*19c8*/ 	.word	0x0000000c
        /*19cc*/ 	.word	0x000308c0
        /*19d0*/ 	.short	0x010a
        /*19d2*/ 	.byte	0x3f
	.zero		1


	//   ....[100]....
        /*19d4*/ 	.word	0x0002f9e0
        /*19d8*/ 	.word	0x00000007
        /*19dc*/ 	.word	0x000308a0
        /*19e0*/ 	.short	0x010a
        /*19e2*/ 	.byte	0x3f
	.zero		1


	//   ....[101]....
        /*19e4*/ 	.word	0x0002fa30
        /*19e8*/ 	.word	0x00000007
        /*19ec*/ 	.word	0x000308c0
        /*19f0*/ 	.short	0x010a
        /*19f2*/ 	.byte	0x3f
	.zero		1


	//   ....[102]....
        /*19f4*/ 	.word	0x0002fb50
        /*19f8*/ 	.word	0x00000004
        /*19fc*/ 	.word	0x00030840
        /*1a00*/ 	.short	0x010a
        /*1a02*/ 	.byte	0x3f
	.zero		1


	//   ....[103]....
        /*1a04*/ 	.word	0x00030c60
        /*1a08*/ 	.word	0x00000011
        /*1a0c*/ 	.word	0x00030820
        /*1a10*/ 	.short	0x010a
        /*1a12*/ 	.byte	0x3f
	.zero		1


	//   ....[104]....
        /*1a14*/ 	.word	0x00030cb0
        /*1a18*/ 	.word	0x00000007
        /*1a1c*/ 	.word	0x00030840
        /*1a20*/ 	.short	0x010a
        /*1a22*/ 	.byte	0x3f
	.zero		1


	//   ....[105]....
        /*1a24*/ 	.word	0x000312d0
        /*1a28*/ 	.word	0x00000007
        /*1a2c*/ 	.word	0x00030860
        /*1a30*/ 	.short	0x010a
        /*1a32*/ 	.byte	0x3f
	.zero		1


	//   ....[106]....
        /*1a34*/ 	.word	0x00031910
        /*1a38*/ 	.word	0x00000004
        /*1a3c*/ 	.word	0x00030860
        /*1a40*/ 	.short	0x010a
        /*1a42*/ 	.byte	0x3f
	.zero		1


	//   ....[107]....
        /*1a44*/ 	.word	0x000329c0
        /*1a48*/ 	.word	0x00000005
        /*1a4c*/ 	.word	0x00030820
        /*1a50*/ 	.short	0x010a
        /*1a52*/ 	.byte	0x3f
	.zero		1


	//   ....[108]....
        /*1a54*/ 	.word	0x00032b60
        /*1a58*/ 	.word	0x00000003
        /*1a5c*/ 	.word	0x00030840
        /*1a60*/ 	.short	0x010a
        /*1a62*/ 	.byte	0x3f
	.zero		1


	//   ....[109]....
        /*1a64*/ 	.word	0x00032bb0
        /*1a68*/ 	.word	0x00000005
        /*1a6c*/ 	.word	0x00030840
        /*1a70*/ 	.short	0x010a
        /*1a72*/ 	.byte	0x3f
	.zero		1


	//   ....[110]....
        /*1a74*/ 	.word	0x00032c00
        /*1a78*/ 	.word	0x00000003
        /*1a7c*/ 	.word	0x00030860
        /*1a80*/ 	.short	0x010a
        /*1a82*/ 	.byte	0x3f
	.zero		1


	//----- nvinfo : EIATTR_NUM_MBARRIERS
	.align		4
.L_477:
        /*1a84*/ 	.byte	0x03, 0x38
        /*1a86*/ 	.short	0x0016


	//----- nvinfo : EIATTR_EXIT_INSTR_OFFSETS
	.align		4
        /*1a88*/ 	.byte	0x04, 0x1c
        /*1a8a*/ 	.short	(.L_479 - .L_478)


	//   ....[0]....
.L_478:
        /*1a8c*/ 	.word	0x0002ddc0


	//----- nvinfo : EIATTR_MAX_THREADS
	.align		4
.L_479:
        /*1a90*/ 	.byte	0x04, 0x05
        /*1a92*/ 	.short	(.L_481 - .L_480)
.L_480:
        /*1a94*/ 	.word	0x00000180
        /*1a98*/ 	.word	0x00000001
        /*1a9c*/ 	.word	0x00000001


	//----- nvinfo : EIATTR_CRS_STACK_SIZE
	.align		4
.L_481:
        /*1aa0*/ 	.byte	0x04, 0x1e
        /*1aa2*/ 	.short	(.L_483 - .L_482)
.L_482:
        /*1aa4*/ 	.word	0x00000000


	//----- nvinfo : EIATTR_CBANK_PARAM_SIZE
	.align		4
.L_483:
        /*1aa8*/ 	.byte	0x03, 0x19
        /*1aaa*/ 	.short	0x0af0


	//----- nvinfo : EIATTR_PARAM_CBANK
	.align		4
        /*1aac*/ 	.byte	0x04, 0x0a
        /*1aae*/ 	.short	(.L_485 - .L_484)
	.align		4
.L_484:
        /*1ab0*/ 	.word	index@(.nv.constant0._ZN7cutlass13device_kernelIN5flash11enable_sm90INS1_16FlashAttnFwdSm90INS1_25CollectiveMainloopFwdSm90ILi2EN4cute5tupleIJNS5_1CILi1EEES8_S8_EEENS6_IJNS7_ILi128EEENS7_ILi64EEENS7_ILi256EEEEEELi256ENS_10bfloat16_tEfNS_4arch4Sm90ELb0ELb1ELb1ELb1ELb1ELb1ELb0ELb1ELb1ELb1ELb1ELb0EEENS1_21CollectiveEpilogueFwdINS6_IJSA_SC_SB_EEES9_SE_SG_Li256ELb1ELb1ELb1ELb0EEENS1_36VarlenDynamicPersistentTileSchedulerILi128ELi64ELi256ELi128ELb1ELb1ELb1ELb1ELb0ELb1EEEEEEEEEvNT_6ParamsE)
        /*1ab4*/ 	.short	0x0210
        /*1ab6*/ 	.short	0x0af0


	//----- nvinfo : EIATTR_SW_WAR
	.align		4
.L_485:
        /*1ab8*/ 	.byte	0x04, 0x36
        /*1aba*/ 	.short	(.L_487 - .L_486)
.L_486:
        /*1abc*/ 	.word	0x00000008
.L_487:


//--------------------- .nv.info._ZN7cutlass13device_kernelIN5flash11enable_sm90INS1_16FlashAttnFwdSm90INS1_25CollectiveMainloopFwdSm90ILi2EN4cute5tupleIJNS5_1CILi1EEES8_S8_EEENS6_IJNS7_ILi128EEENS7_ILi80EEENS7_ILi256EEEEEELi256ENS_10bfloat16_tEfNS_4arch4Sm90ELb1ELb0ELb1ELb0ELb1ELb0ELb0ELb1ELb1ELb1ELb1ELb0EEENS1_21CollectiveEpilogueFwdINS6_IJSA_SC_SB_EEES9_SE_SG_Li256ELb0ELb1ELb1ELb0EEENS1_19SingleTileSchedulerILb0ELb1ELb1ELi128EEEEEEEEEvNT_6ParamsE --------------------------
	.section	.nv.info._ZN7cutlass13device_kernelIN5flash11enable_sm90INS1_16FlashAttnFwdSm90INS1_25CollectiveMainloopFwdSm90ILi2EN4cute5tupleIJNS5_1CILi1EEES8_S8_EEENS6_IJNS7_ILi128EEENS7_ILi80EEENS7_ILi256EEEEEELi256ENS_10bfloat16_tEfNS_4arch4Sm90ELb1ELb0ELb1ELb0ELb1ELb0ELb0ELb1ELb1ELb1ELb1ELb0EEENS1_21CollectiveEpilogueFwdINS6_IJSA_SC_SB_EEES9_SE_SG_Li256ELb0ELb1ELb1ELb0EEENS1_19SingleTileSchedulerILb0ELb1ELb1ELi128EEEEEEEEEvNT_6ParamsE,"",@"SHT_CUDA_INFO"
	.sectionflags	@""
	.align	4


	//----- nvinfo : EIATTR_CUDA_API_VERSION
	.align		4
        /*0000*/ 	.byte	0x04, 0x37
        /*0002*/ 	.short	(.L_489 - .L_488)
.L_488:
        /*0004*/ 	.word	0x00000082


	//----- nvinfo : EIATTR_KPARAM_INFO
	.align		4
.L_489:
        /*0008*/ 	.byte	0x04, 0x17
        /*000a*/ 	.short	(.L_491 - .L_490)
.L_490:
        /*000c*/ 	.word	0x00000000
        /*0010*/ 	.short	0x0000
        /*0012*/ 	.short	0x0070
        /*0014*/ 	.byte	0x00, 0xf0, 0x01, 0x28


	//----- nvinfo : EIATTR_SPARSE_MMA_MASK
	.align		4
.L_491:
        /*0018*/ 	.byte	0x03, 0x50
        /*001a*/ 	.short	0x0000


	//----- nvinfo : EIATTR_MAXREG_COUNT
	.align		4
        /*001c*/ 	.byte	0x03, 0x1b
        /*001e*/ 	.short	0x00a8


	//----- nvinfo : EIATTR_NUM_BARRIERS
	.align		4
        /*0020*/ 	.byte	0x02, 0x4c
        /*0022*/ 	.byte	0x09
	.zero		1


	//----- nvinfo : EIATTR_EXTERNS
	.align		4
        /*0024*/ 	.byte	0x04, 0x0f
        /*0026*/ 	.short	(.L_493 - .L_492)


	//   ....[0]....
	.align		4
.L_492:
        /*0028*/ 	.word	index@(__assertfail)


	//----- nvinfo : EIATTR_ANNOTATIONS
	.align		4
.L_493:
        /*002c*/ 	.byte	0x04, 0x55
        /*002e*/ 	.short	(.L_495 - .L_494)


	//   ....[0]....
.L_494:
        /*0030*/ 	.word	0x00000001
        /*0034*/ 	.byte	0xa0, 0x08, 0x00, 0x00, 0x01, 0x00, 0x00, 0x00, 0xf0, 0x15, 0x00, 0x00, 0x01, 0x00, 0x00, 0x00
        /*0044*/ 	.byte	0x50, 0x28, 0x01, 0x00, 0x01, 0x00, 0x00, 0x00, 0xe0, 0x29, 0x01, 0x00, 0x01, 0x00, 0x00, 0x00
        /*0054*/ 	.byte	0xf0, 0x3f, 0x01, 0x00, 0x01, 0x00, 0x00, 0x00, 0x90, 0x58, 0x01, 0x00


	//----- nvinfo : EIATTR_MERCURY_ISA_VERSION
	.align		4
.L_495:
        /*0060*/ 	.byte	0x03, 0x5f
        /*0062*/ 	.short	0x0101


	//----- nvinfo : EIATTR_INT_WARP_WIDE_INSTR_OFFSETS
	.align		4
        /*0064*/ 	.byte	0x04, 0x31
        /*0066*/ 	.short	(.L_497 - .L_496)


	//   ....[0]....
.L_496:
        /*0068*/ 	.word	0x000000c0


	//   ....[1]....
        /*006c*/ 	.word	0x000000d0


	//   ....[2]....
        /*0070*/ 	.word	0x00000170


	//----- nvinfo : EIATTR_COOP_GROUP_MASK_REGIDS
	.align		4
.L_497:
        /*0074*/ 	.byte	0x04, 0x29
        /*0076*/ 	.short	(.L_499 - .L_498)


	//   ....[0]....
.L_498:
        /*0078*/ 	.word	0xffffffff


	//   ....[1]....
        /*007c*/ 	.word	0xffffffff


	//   ....[2]....
        /*0080*/ 	.word	0xffffffff


	//   ....[3]....
        /*0084*/ 	.word	0xffffffff


	//   ....[4]....
        /*0088*/ 	.word	0xffffffff


	//   ....[5]....
        /*008c*/ 	.word	0xffffffff


	//   ....[6]....
        /*0090*/ 	.word	0xffffffff


	//   ....[7]....
        /*0094*/ 	.word	0xffffffff


	//   ....[8]....
        /*0098*/ 	.word	0xffffffff


	//   ....[9]....
        /*009c*/ 	.word	0xffffffff


	//   ....[10]....
        /*00a0*/ 	.word	0xffffffff


	//   ....[11]....
        /*00a4*/ 	.word	0xffffffff


	//   ....[12]....
        /*00a8*/ 	.word	0xffffffff


	//   ....[13]....
        /*00ac*/ 	.word	0xffffffff


	//   ....[14]....
        /*00b0*/ 	.word	0xffffffff


	//   ....[15]....
        /*00b4*/ 	.word	0xffffffff


	//   ....[16]....
        /*00b8*/ 	.word	0xffffffff


	//   ....[17]....
        /*00bc*/ 	.word	0xffffffff


	//   ....[18]....
        /*00c0*/ 	.word	0xffffffff


	//   ....[19]....
        /*00c4*/ 	.word	0xffffffff


	//   ....[20]....
        /*00c8*/ 	.word	0xffffffff


	//   ....[21]....
        /*00cc*/ 	.word	0xffffffff


	//   ....[22]....
        /*00d0*/ 	.word	0xffffffff


	//   ....[23]....
        /*00d4*/ 	.word	0xffffffff


	//   ....[24]....
        /*00d8*/ 	.word	0xffffffff


	//   ....[25]....
        /*00dc*/ 	.word	0xffffffff


	//   ....[26]....
        /*00e0*/ 	.word	0xffffffff


	//   ....[27]....
        /*00e4*/ 	.word	0xffffffff


	//   ....[28]....
        /*00e8*/ 	.word	0xffffffff


	//   ....[29]....
        /*00ec*/ 	.word	0xffffffff


	//   ....[30]....
        /*00f0*/ 	.word	0xffffffff


	//   ....[31]....
        /*00f4*/ 	.word	0xffffffff


	//   ....[32]....
        /*00f8*/ 	.word	0xffffffff


	//   ....[33]....
        /*00fc*/ 	.word	0xffffffff


	//   ....[34]....
        /*0100*/ 	.word	0xffffffff


	//   ....[35]....
        /*0104*/ 	.word	0xffffffff


	//   ....[36]....
        /*0108*/ 	.word	0xffffffff


	//   ....[37]....
        /*010c*/ 	.word	0xffffffff


	//   ....[38]....
        /*0110*/ 	.word	0xffffffff


	//   ....[39]....
        /*0114*/ 	.word	0xffffffff


	//   ....[40]....
        /*0118*/ 	.word	0xffffffff


	//   ....[41]....
        /*011c*/ 	.word	0xffffffff


	//   ....[42]....
        /*0120*/ 	.word	0xffffffff


	//   ....[43]....
        /*0124*/ 	.word	0xffffffff


	//   ....[44]....
        /*0128*/ 	.word	0xffffffff


	//   ....[45]....
        /*012c*/ 	.word	0xffffffff


	//   ....[46]....
        /*0130*/ 	.word	0xffffffff


	//   ....[47]....
        /*0134*/ 	.word	0xffffffff


	//   ....[48]....
        /*0138*/ 	.word	0xffffffff


	//   ....[49]....
        /*013c*/ 	.word	0xffffffff


	//   ....[50]....
        /*0140*/ 	.word	0xffffffff


	//   ....[51]....
        /*0144*/ 	.word	0xffffffff


	//   ....[52]....
        /*0148*/ 	.word	0xffffffff


	//   ....[53]....
        /*014c*/ 	.word	0xffffffff


	//   ....[54]....
        /*0150*/ 	.word	0xffffffff


	//   ....[55]....
        /*0154*/ 	.word	0xffffffff


	//   ....[56]....
        /*0158*/ 	.word	0xffffffff


	//   ....[57]....
        /*015c*/ 	.word	0xffffffff


	//   ....[58]....
        /*0160*/ 	.word	0xffffffff


	//   ....[59]....
        /*0164*/ 	.word	0xffffffff


	//   ....[60]....
        /*0168*/ 	.word	0xffffffff


	//   ....[61]....
        /*016c*/ 	.word	0xffffffff


	//   ....[62]....
        /*0170*/ 	.word	0xffffffff


	//   ....[63]....
        /*0174*/ 	.word	0xffffffff


	//   ....[64]....
        /*0178*/ 	.word	0xffffffff


	//   ....[65]....
        /*017c*/ 	.word	0xffffffff


	//   ....[66]....
        /*0180*/ 	.word	0xffffffff


	//   ....[67]....
        /*0184*/ 	.word	0xffffffff


	//   ....[68]....
        /*0188*/ 	.word	0xffffffff


	//   ....[69]....
        /*018c*/ 	.word	0xffffffff


	//   ....[70]....
        /*0190*/ 	.word	0xffffffff


	//   ....[71]....
        /*0194*/ 	.word	0xffffffff


	//   ....[72]....
        /*0198*/ 	.word	0xffffffff


	//   ....[73]....
        /*019c*/ 	.word	0xffffffff


	//   ....[74]....
        /*01a0*/ 	.word	0xffffffff


	//   ....[75]....
        /*01a4*/ 	.word	0xffffffff


	//   ....[76]....
        /*01a8*/ 	.word	0xffffffff


	//   ....[77]....
        /*01ac*/ 	.word	0xffffffff


	//   ....[78]....
        /*01b0*/ 	.word	0xffffffff


	//   ....[79]....
        /*01b4*/ 	.word	0xffffffff


	//   ....[80]....
        /*01b8*/ 	.word	0xffffffff


	//   ....[81]....
        /*01bc*/ 	.word	0xffffffff


	//   ....[82]....
        /*01c0*/ 	.word	0xffffffff


	//   ....[83]....
        /*01c4*/ 	.word	0xffffffff


	//   ....[84]....
        /*01c8*/ 	.word	0xffffffff


	//   ....[85]....
        /*01cc*/ 	.word	0xffffffff


	//   ....[86]....
        /*01d0*/ 	.word	0xffffffff


	//   ....[87]....
        /*01d4*/ 	.word	0xffffffff


	//   ....[88]....
        /*01d8*/ 	.word	0xffffffff


	//   ....[89]....
        /*01dc*/ 	.word	0xffffffff


	//   ....[90]....
        /*01e0*/ 	.word	0xffffffff


	//   ....[91]....
        /*01e4*/ 	.word	0xffffffff


	//   ....[92]....
        /*01e8*/ 	.word	0xffffffff


	//   ....[93]....
        /*01ec*/ 	.word	0x0500000f


	//   ....[94]....
        /*01f0*/ 	.word	0x0500000f


	//   ....[95]....
        /*01f4*/ 	.word	0x0500000f


	//   ....[96]....
        /*01f8*/ 	.word	0x0500000f


	//   ....[97]....
        /*01fc*/ 	.word	0x0500000f


	//   ....[98]....
        /*0200*/ 	.word	0x0500000f


	//   ....[99]....
        /*0204*/ 	.word	0x0500000f


	//   ....[100]....
        /*0208*/ 	.word	0x0500000f


	//   ....[101]....
        /*020c*/ 	.word	0x0500000f


	//   ....[102]....
        /*0210*/ 	.word	0x0500000f


	//   ....[103]....
        /*0214*/ 	.word	0x0500000f


	//   ....[104]....
        /*0218*/ 	.word	0x0500000f


	//   ....[105]....
        /*021c*/ 	.word	0x0500000f


	//   ....[106]....
        /*0220*/ 	.word	0x0500000f


	//   ....[107]....
        /*0224*/ 	.word	0x0500000f


	//   ....[108]....
        /*0228*/ 	.word	0x0500000f


	//   ....[109]....
        /*022c*/ 	.word	0x0500000f


	//   ....[110]....
        /*0230*/ 	.word	0x0500000f


	//   ....[111]....
        /*0234*/ 	.word	0x0500000f


	//   ....[112]....
        /*0238*/ 	.word	0x0500000f


	//   ....[113]....
        /*023c*/ 	.word	0x0500000f


	//   ....[114]....
        /*0240*/ 	.word	0x0500000f


	//   ....[115]....
        /*0244*/ 	.word	0x0500000f


	//   ....[116]....
        /*0248*/ 	.word	0x0500000f


	//   ....[117]....
        /*024c*/ 	.word	0x0500000f


	//   ....[118]....
        /*0250*/ 	.word	0x0500000f


	//   ....[119]....
        /*0254*/ 	.word	0x0500000f


	//   ....[120]....
        /*0258*/ 	.word	0x0500000f


	//   ....[121]....
        /*025c*/ 	.word	0x0500000f


	//   ....[122]....
        /*0260*/ 	.word	0x0500000f


	//   ....[123]....
        /*0264*/ 	.word	0x0500000f


	//   ....[124]....
        /*0268*/ 	.word	0x0500000f


	//   ....[125]....
        /*026c*/ 	.word	0x0500000f


	//   ....[126]....
        /*0270*/ 	.word	0x0500000f


	//   ....[127]....
        /*0274*/ 	.word	0x0500000f


	//   ....[128]....
        /*0278*/ 	.word	0x0500000f


	//   ....[129]....
        /*027c*/ 	.word	0x0500000f


	//   ....[130]....
        /*0280*/ 	.word	0x0500000f


	//   ....[131]....
        /*0284*/ 	.word	0x0500000f


	//   ....[132]....
        /*0288*/ 	.word	0x0500000f


	//   ....[133]....
        /*028c*/ 	.word	0x0500000f


	//   ....[134]....
        /*0290*/ 	.word	0x0500000f


	//   ....[135]....
        /*0294*/ 	.word	0x0500000f


	//   ....[136]....
        /*0298*/ 	.word	0x0500000f


	//   ....[137]....
        /*029c*/ 	.word	0x0500000f


	//   ....[138]....
        /*02a0*/ 	.word	0x0500000f


	//   ....[139]....
        /*02a4*/ 	.word	0x0500000f


	//   ....[140]....
        /*02a8*/ 	.word	0x0500000f


	//   ....[141]....
        /*02ac*/ 	.word	0x0500000f


	//   ....[142]....
        /*02b0*/ 	.word	0x0500000f


	//   ....[143]....
        /*02b4*/ 	.word	0x0500000f


	//   ....[144]....
        /*02b8*/ 	.word	0x0500000f


	//   ....[145]....
        /*02bc*/ 	.word	0x0500000f


	//   ....[146]....
        /*02c0*/ 	.word	0x0500000f


	//   ....[147]....
        /*02c4*/ 	.word	0x0500000f


	//   ....[148]....
        /*02c8*/ 	.word	0x0500000f


	//   ....[149]....
        /*02cc*/ 	.word	0x0500000f


	//   ....[150]....
        /*02d0*/ 	.word	0x0500000f


	//----- nvinfo : EIATTR_COOP_GROUP_INSTR_OFFSETS
	.align		4
.L_499:
        /*02d4*/ 	.byte	0x04, 0x28
        /*02d6*/ 	.short	(.L_501 - .L_500)


	//   ....[0]....
.L_500:
        /*02d8*/ 	.word	0x00000070


	//   ....[1]....
        /*02dc*/ 	.word	0x000000b0


	//   ....[2]....
        /*02e0*/ 	.word	0x000002d0


	//   ....[3]....
        /*02e4*/ 	.word	0x00000430


	//   ....[4]....
        /*02e8*/ 	.word	0x00000550


	//   ....[5]....
        /*02ec*/ 	.word	0x000006b0


	//   ....[6]....
        /*02f0*/ 	.word	0x000013d0


	//   ....[7]....
        /*02f4*/ 	.word	0x00003e30


	//   ....[8]....
        /*02f8*/ 	.word	0x00003f90


	//   ....[9]....
        /*02fc*/ 	.word	0x000049d0


	//   ....[10]....
        /*0300*/ 	.word	0x00004a90


	//   ....[11]....
        /*0304*/ 	.word	0x00005070


	//   ....[12]....
        /*0308*/ 	.word	0x000050f0


	//   ....[13]....
        /*030c*/ 	.word	0x00008910


	//   ....[14]....
        /*0310*/ 	.word	0x00008f30


	//   ....[15]....
        /*0314*/ 	.word	0x00008f80


	//   ....[16]....
        /*0318*/ 	.word	0x00009060


	//   ....[17]....
        /*031c*/ 	.word	0x000096b0


	//   ....[18]....
        /*0320*/ 	.word	0x00009710


	//   ....[19]....
        /*0324*/ 	.word	0x0000d5b0


	//   ....[20]....
        /*0328*/ 	.word	0x0000d5d0


	//   ....[21]....
        /*032c*/ 	.word	0x0000d5f0


	//   ....[22]....
        /*0330*/ 	.word	0x0000d610


	//   ....[23]....
        /*0334*/ 	.word	0x0000e9b0


	//   ....[24]....
        /*0338*/ 	.word	0x0000e9c0


	//   ....[25]....
        /*033c*/ 	.word	0x0000ea60


	//   ....[26]....
        /*0340*/ 	.word	0x0000eac0


	//   ....[27]....
        /*0344*/ 	.word	0x0000fd80


	//   ....[28]....
        /*0348*/ 	.word	0x0000fdf0


	//   ....[29]....
        /*034c*/ 	.word	0x0000fe30


	//   ....[30]....
        /*0350*/ 	.word	0x0000fe60


	//   ....[31]....
        /*0354*/ 	.word	0x0000fea0


	//   ....[32]....
        /*0358*/ 	.word	0x0000feb0


	//   ....[33]....
        /*035c*/ 	.word	0x00010b20


	//   ....[34]....
        /*0360*/ 	.word	0x00010b30


	//   ....[35]....
        /*0364*/ 	.word	0x00011ba0


	//   ....[36]....
        /*0368*/ 	.word	0x00012e80


	//   ....[37]....
        /*036c*/ 	.word	0x00012ec0


	//   ....[38]....
        /*0370*/ 	.word	0x00012ef0


	//   ....[39]....
        /*0374*/ 	.word	0x00012f10


	//   ....[40]....
        /*0378*/ 	.word	0x00012f20


	//   ....[41]....
        /*037c*/ 	.word	0x00012f90


	//   ....[42]....
        /*0380*/ 	.word	0x00012fc0


	//   ....[43]....
        /*0384*/ 	.word	0x00013020


	//   ....[44]....
        /*0388*/ 	.word	0x00013050


	//   ....[45]....
        /*038c*/ 	.word	0x000130b0


	//   ....[46]....
        /*0390*/ 	.word	0x000137b0


	//   ....[47]....
        /*0394*/ 	.word	0x000137f0


	//   ....[48]....
        /*0398*/ 	.word	0x00013820


	//   ....[49]....
        /*039c*/ 	.word	0x00013850


	//   ....[50]....
        /*03a0*/ 	.word	0x00013860


	//   ....[51]....
        /*03a4*/ 	.word	0x000138f0


	//   ....[52]....
        /*03a8*/ 	.word	0x00013920


	//   ....[53]....
        /*03ac*/ 	.word	0x00013990


	//   ....[54]....
        /*03b0*/ 	.word	0x000139c0


	//   ....[55]....
        /*03b4*/ 	.word	0x00013a30


	//   ....[56]....
        /*03b8*/ 	.word	0x00013a60


	//   ....[57]....
        /*03bc*/ 	.word	0x00013ad0


	//   ....[58]....
        /*03c0*/ 	.word	0x00013b00


	//   ....[59]....
        /*03c4*/ 	.word	0x00013b70


	//   ....[60]....
        /*03c8*/ 	.word	0x00013ba0


	//   ....[61]....
        /*03cc*/ 	.word	0x00013c00


	//   ....[62]....
        /*03d0*/ 	.word	0x00014470


	//   ....[63]....
        /*03d4*/ 	.word	0x000144b0


	//   ....[64]....
        /*03d8*/ 	.word	0x000144e0


	//   ....[65]....
        /*03dc*/ 	.word	0x00014500


	//   ....[66]....
        /*03e0*/ 	.word	0x00014520


	//   ....[67]....
        /*03e4*/ 	.word	0x00014540


	//   ....[68]....
        /*03e8*/ 	.word	0x00014570


	//   ....[69]....
        /*03ec*/ 	.word	0x00014590


	//   ....[70]....
        /*03f0*/ 	.word	0x000145a0


	//   ....[71]....
        /*03f4*/ 	.word	0x00014620


	//   ....[72]....
        /*03f8*/ 	.word	0x000149c0


	//   ....[73]....
        /*03fc*/ 	.word	0x000149f0


	//   ....[74]....
        /*0400*/ 	.word	0x00014a10


	//   ....[75]....
        /*0404*/ 	.word	0x00014ab0


	//   ....[76]....
        /*0408*/ 	.word	0x00014ad0


	//   ....[77]....
        /*040c*/ 	.word	0x00014b70


	//   ....[78]....
        /*0410*/ 	.word	0x00014b90


	//   ....[79]....
        /*0414*/ 	.word	0x00014c30


	//   ....[80]....
        /*0418*/ 	.word	0x00014c50


	//   ....[81]....
        /*041c*/ 	.word	0x00014c60


	//   ....[82]....
        /*0420*/ 	.word	0x000151a0


	//   ....[83]....
        /*0424*/ 	.word	0x000151e0


	//   ....[84]....
        /*0428*/ 	.word	0x00015210


	//   ....[85]....
        /*042c*/ 	.word	0x00015240


	//   ....[86]....
        /*0430*/ 	.word	0x00015320


	//   ....[87]....
        /*0434*/ 	.word	0x00015340


	//   ....[88]....
        /*0438*/ 	.word	0x000153f0


	//   ....[89]....
        /*043c*/ 	.word	0x00015410


	//   ....[90]....
        /*0440*/ 	.word	0x00015460


	//   ....[91]....
        /*0444*/ 	.word	0x000154d0


	//   ....[92]....
        /*0448*/ 	.word	0x00015820


	//   ....[93]....
        /*044c*/ 	.word	0x00015de0


	//   ....[94]....
        /*0450*/ 	.word	0x00015ed0


	//   ....[95]....
        /*0454*/ 	.word	0x00015f90


	//   ....[96]....
        /*0458*/ 	.word	0x000160b0


	//   ....[97]....
        /*045c*/ 	.word	0x00016110


	//   ....[98]....
        /*0460*/ 	.word	0x00016210


	//   ....[99]....
        /*0464*/ 	.word	0x00016270


	//   ....[100]....
        /*0468*/ 	.word	0x00016370


	//   ....[101]....
        /*046c*/ 	.word	0x000163d0


	//   ....[102]....
        /*0470*/ 	.word	0x000164c0


	//   ....[103]....
        /*0474*/ 	.word	0x00016510


	//   ....[104]....
        /*0478*/ 	.word	0x000165b0


	//   ....[105]....
        /*047c*/ 	.word	0x00016610


	//   ....[106]....
        /*0480*/ 	.word	0x00016750


	//   ....[107]....
        /*0484*/ 	.word	0x000167c0


	//   ....[108]....
        /*0488*/ 	.word	0x000168c0


	//   ....[109]....
        /*048c*/ 	.word	0x00016930


	//   ....[110]....
        /*0490*/ 	.word	0x00016a30


	//   ....[111]....
        /*0494*/ 	.word	0x00016aa0


	//   ....[112]....
        /*0498*/ 	.word	0x00016ba0


	//   ....[113]....
        /*049c*/ 	.word	0x00016c10


	//   ....[114]....
        /*04a0*/ 	.word	0x00016d10


	//   ....[115]....
        /*04a4*/ 	.word	0x00016d80


	//   ....[116]....
        /*04a8*/ 	.word	0x00016e80


	//   ....[117]....
        /*04ac*/ 	.word	0x00016ee0


	//   ....[118]....
        /*04b0*/ 	.word	0x00016fd0


	//   ....[119]....
        /*04b4*/ 	.word	0x00017020


	//   ....[120]....
        /*04b8*/ 	.word	0x00017160


	//   ....[121]....
        /*04bc*/ 	.word	0x00017220


	//   ....[122]....
        /*04c0*/ 	.word	0x00017360


	//   ....[123]....
        /*04c4*/ 	.word	0x000173b0


	//   ....[124]....
        /*04c8*/ 	.word	0x000174c0


	//   ....[125]....
        /*04cc*/ 	.word	0x00017510


	//   ....[126]....
        /*04d0*/ 	.word	0x00017630


	//   ....[127]....
        /*04d4*/ 	.word	0x00017680


	//   ....[128]....
        /*04d8*/ 	.word	0x000177b0


	//   ....[129]....
        /*04dc*/ 	.word	0x00017800


	//   ....[130]....
        /*04e0*/ 	.word	0x000178e0


	//   ....[131]....
        /*04e4*/ 	.word	0x00017980


	//   ....[132]....
        /*04e8*/ 	.word	0x00017ab0


	//   ....[133]....
        /*04ec*/ 	.word	0x00017b00


	//   ....[134]....
        /*04f0*/ 	.word	0x00017c30


	//   ....[135]....
        /*04f4*/ 	.word	0x00017c80


	//   ....[136]....
        /*04f8*/ 	.word	0x00017db0


	//   ....[137]....
        /*04fc*/ 	.word	0x00017e00


	//   ....[138]....
        /*0500*/ 	.word	0x00017f30


	//   ....[139]....
        /*0504*/ 	.word	0x00017f80


	//   ....[140]....
        /*0508*/ 	.word	0x00018060


	//   ....[141]....
        /*050c*/ 	.word	0x00018100


	//   ....[142]....
        /*0510*/ 	.word	0x000182a0


	//   ....[143]....
        /*0514*/ 	.word	0x000182f0


	//   ....[144]....
        /*0518*/ 	.word	0x00018430


	//   ....[145]....
        /*051c*/ 	.word	0x00018480


	//   ....[146]....
        /*0520*/ 	.word	0x000185c0


	//   ....[147]....
        /*0524*/ 	.word	0x00018610


	//   ....[148]....
        /*0528*/ 	.word	0x00018740


	//   ....[149]....
        /*052c*/ 	.word	0x00018790


	//   ....[150]....
        /*0530*/ 	.word	0x000188a0


	//----- nvinfo : EIATTR_REG_RECONFIG
	.align		4
.L_501:
        /*0534*/ 	.byte	0x01, 0x54
	.zero		2


	//----- nvinfo : EIATTR_SYSCALL_OFFSETS
	.align		4
        /*0538*/ 	.byte	0x04, 0x46
        /*053a*/ 	.short	(.L_503 - .L_502)


	//   ....[0]....
.L_502:
        /*053c*/ 	.word	0x000015a0


	//   ....[1]....
        /*0540*/ 	.word	0x000123d0


	//   ....[2]....
        /*0544*/ 	.word	0x00012510


	//   ....[3]....
        /*0548*/ 	.word	0x00012600


	//   ....[4]....
        /*054c*/ 	.word	0x000134a0


	//----- nvinfo : EIATTR_MBARRIER_INSTR_OFFSETS
	.align		4
.L_503:
        /*0550*/ 	.byte	0x04, 0x39
        /*0552*/ 	.short	(.L_505 - .L_504)


	//   ....[0]....
.L_504:
        /*0554*/ 	.word	0x00000180
        /*0558*/ 	.word	0x000000ff
        /*055c*/ 	.word	0x00038800
        /*0560*/ 	.short	0x0100
        /*0562*/ 	.byte	0x08
	.zero		1


	//   ....[1]....
        /*0564*/ 	.word	0x00000190
        /*0568*/ 	.word	0x000000ff
        /*056c*/ 	.word	0x00038820
        /*0570*/ 	.short	0x0100
        /*0572*/ 	.byte	0x08
	.zero		1


	//   ....[2]....
        /*0574*/ 	.word	0x00000280
        /*0578*/ 	.word	0x000000ff
        /*057c*/ 	.word	0x00038830
        /*0580*/ 	.short	0x0100
        /*0582*/ 	.byte	0x08
	.zero		1


	//   ....[3]....
        /*0584*/ 	.word	0x00000290
        /*0588*/ 	.word	0x000000ff
        /*058c*/ 	.word	0x00038840
        /*0590*/ 	.short	0x0100
        /*0592*/ 	.byte	0x08
	.zero		1


	//   ....[4]....
        /*0594*/ 	.word	0x000002a0
        /*0598*/ 	.word	0x000000ff
        /*059c*/ 	.word	0x00038838
        /*05a0*/ 	.short	0x0100
        /*05a2*/ 	.byte	0x08
	.zero		1


	//   ....[5]....
        /*05a4*/ 	.word	0x000002b0
        /*05a8*/ 	.word	0x000000ff
        /*05ac*/ 	.word	0x00038848
        /*05b0*/ 	.short	0x0100
        /*05b2*/ 	.byte	0x08
	.zero		1


	//   ....[6]....
        /*05b4*/ 	.word	0x000003e0
        /*05b8*/ 	.word	0x000000ff
        /*05bc*/ 	.word	0x00038850
        /*05c0*/ 	.short	0x0100
        /*05c2*/ 	.byte	0x08
	.zero		1


	//   ....[7]....
        /*05c4*/ 	.word	0x000003f0
        /*05c8*/ 	.word	0x000000ff
        /*05cc*/ 	.word	0x00038860
        /*05d0*/ 	.short	0x0100
        /*05d2*/ 	.byte	0x08
	.zero		1


	//   ....[8]....
        /*05d4*/ 	.word	0x00000400
        /*05d8*/ 	.word	0x000000ff
        /*05dc*/ 	.word	0x00038858
        /*05e0*/ 	.short	0x0100
        /*05e2*/ 	.byte	0x08
	.zero		1


	//   ....[9]....
        /*05e4*/ 	.word	0x00000410
        /*05e8*/ 	.word	0x000000ff
        /*05ec*/ 	.word	0x00038868
        /*05f0*/ 	.short	0x0100
        /*05f2*/ 	.byte	0x08
	.zero		1


	//   ....[10]....
        /*05f4*/ 	.word	0x00000500
        /*05f8*/ 	.word	0x000000ff
        /*05fc*/ 	.word	0x00038870
        /*0600*/ 	.short	0x0100
        /*0602*/ 	.byte	0x06
	.zero		1


	//   ....[11]....
        /*0604*/ 	.word	0x00000510
        /*0608*/ 	.word	0x000000ff
        /*060c*/ 	.word	0x00038880
        /*0610*/ 	.short	0x0100
        /*0612*/ 	.byte	0x06
	.zero		1


	//   ....[12]....
        /*0614*/ 	.word	0x00000520
        /*0618*/ 	.word	0x000000ff
        /*061c*/ 	.word	0x00038878
        /*0620*/ 	.short	0x0100
        /*0622*/ 	.byte	0x06
	.zero		1


	//   ....[13]....
        /*0624*/ 	.word	0x00000530
        /*0628*/ 	.word	0x000000ff
        /*062c*/ 	.word	0x00038888
        /*0630*/ 	.short	0x0100
        /*0632*/ 	.byte	0x06
	.zero		1


	//   ....[14]....
        /*0634*/ 	.word	0x00000660
        /*0638*/ 	.word	0x000000ff
        /*063c*/ 	.word	0x00038890
        /*0640*/ 	.short	0x0100
        /*0642*/ 	.byte	0x08
	.zero		1


	//   ....[15]....
        /*0644*/ 	.word	0x00000670
        /*0648*/ 	.word	0x000000ff
        /*064c*/ 	.word	0x000388a0
        /*0650*/ 	.short	0x0100
        /*0652*/ 	.byte	0x08
	.zero		1


	//   ....[16]....
        /*0654*/ 	.word	0x00000680
        /*0658*/ 	.word	0x000000ff
        /*065c*/ 	.word	0x00038898
        /*0660*/ 	.short	0x0100
        /*0662*/ 	.byte	0x08
	.zero		1


	//   ....[17]....
        /*0664*/ 	.word	0x00000690
        /*0668*/ 	.word	0x000000ff
        /*066c*/ 	.word	0x000388a8
        /*0670*/ 	.short	0x0100
        /*0672*/ 	.byte	0x08
	.zero		1


	//   ....[18]....
        /*0674*/ 	.word	0x000007d0
        /*0678*/ 	.word	0x000000ff
        /*067c*/ 	.word	0x000388b0
        /*0680*/ 	.short	0x0100
        /*0682*/ 	.byte	0x08
	.zero		1


	//   ....[19]....
        /*0684*/ 	.word	0x000007e0
        /*0688*/ 	.word	0x000000ff
        /*068c*/ 	.word	0x000388c0
        /*0690*/ 	.short	0x0100
        /*0692*/ 	.byte	0x08
	.zero		1


	//   ....[20]....
        /*0694*/ 	.word	0x000007f0
        /*0698*/ 	.word	0x000000ff
        /*069c*/ 	.word	0x000388b8
        /*06a0*/ 	.short	0x0100
        /*06a2*/ 	.byte	0x08
	.zero		1


	//   ....[21]....
        /*06a4*/ 	.word	0x00000800
        /*06a8*/ 	.word	0x000000ff
        /*06ac*/ 	.word	0x000388c8
        /*06b0*/ 	.short	0x0100
        /*06b2*/ 	.byte	0x08
	.zero		1


	//   ....[22]....
        /*06b4*/ 	.word	0x000015d0
        /*06b8*/ 	.word	0x000000ff
        /*06bc*/ 	.word	0x00038800
        /*06c0*/ 	.short	0x010a
        /*06c2*/ 	.byte	0x04
	.zero		1


	//   ....[23]....
        /*06c4*/ 	.word	0x00001670
        /*06c8*/ 	.word	0x000000ff
        /*06cc*/ 	.word	0x00038830
        /*06d0*/ 	.short	0x010a
        /*06d2*/ 	.byte	0x04
	.zero		1


	//   ....[24]....
        /*06d4*/ 	.word	0x000016e0
        /*06d8*/ 	.word	0x000000ff
        /*06dc*/ 	.word	0x00038830
        /*06e0*/ 	.short	0x010a
        /*06e2*/ 	.byte	0x04
	.zero		1


	//   ....[25]....
        /*06e4*/ 	.word	0x00004560
        /*06e8*/ 	.word	0x000000ff
        /*06ec*/ 	.word	0x00000000
        /*06f0*/ 	.short	0x0101
        /*06f2*/ 	.byte	0x07
	.zero		1


	//   ....[26]....
        /*06f4*/ 	.word	0x00005ae0
        /*06f8*/ 	.word	0x000000ff
        /*06fc*/ 	.word	0x00038830
        /*0700*/ 	.short	0x010a
        /*0702*/ 	.byte	0x06
	.zero		1


	//   ....[27]....
        /*0704*/ 	.word	0x00005b30
        /*0708*/ 	.word	0x000000ff
        /*070c*/ 	.word	0x00038830
        /*0710*/ 	.short	0x010a
        /*0712*/ 	.byte	0x06
	.zero		1


	//   ....[28]....
        /*0714*/ 	.word	0x000083b0
        /*0718*/ 	.word	0x000000ff
        /*071c*/ 	.word	0x00038850
        /*0720*/ 	.short	0x010a
        /*0722*/ 	.byte	0x0a
	.zero		1


	//   ....[29]....
        /*0724*/ 	.word	0x000083f0
        /*0728*/ 	.word	0x000000ff
        /*072c*/ 	.word	0x00038850
        /*0730*/ 	.short	0x010a
        /*0732*/ 	.byte	0x0a
	.zero		1


	//   ....[30]....
        /*0734*/ 	.word	0x000095e0
        /*0738*/ 	.word	0x000000ff
        /*073c*/ 	.word	0x00000000
        /*0740*/ 	.short	0x0101
        /*0742*/ 	.byte	0x07
	.zero		1


	//   ....[31]....
        /*0744*/ 	.word	0x00009f60
        /*0748*/ 	.word	0x000000ff
        /*074c*/ 	.word	0x00000000
        /*0750*/ 	.short	0x0101
        /*0752*/ 	.byte	0x0a
	.zero		1


	//   ....[32]....
        /*0754*/ 	.word	0x0000a1c0
        /*0758*/ 	.word	0x000000ff
        /*075c*/ 	.word	0x00038830
        /*0760*/ 	.short	0x010a
        /*0762*/ 	.byte	0x06
	.zero		1


	//   ....[33]....
        /*0764*/ 	.word	0x0000a210
        /*0768*/ 	.word	0x000000ff
        /*076c*/ 	.word	0x00038830
        /*0770*/ 	.short	0x010a
        /*0772*/ 	.byte	0x06
	.zero		1


	//   ....[34]....
        /*0774*/ 	.word	0x0000cb30
        /*0778*/ 	.word	0x000000ff
        /*077c*/ 	.word	0x00038850
        /*0780*/ 	.short	0x010a
        /*0782*/ 	.byte	0x0e
	.zero		1


	//   ....[35]....
        /*0784*/ 	.word	0x0000cb70
        /*0788*/ 	.word	0x000000ff
        /*078c*/ 	.word	0x00038850
        /*0790*/ 	.short	0x010a
        /*0792*/ 	.byte	0x0e
	.zero		1


	//   ....[36]....
        /*0794*/ 	.word	0x0000d1b0
        /*0798*/ 	.word	0x000000ff
        /*079c*/ 	.word	0x00000000
        /*07a0*/ 	.short	0x0101
        /*07a2*/ 	.byte	0x0a
	.zero		1


	//   ....[37]....
        /*07a4*/ 	.word	0x0000dfe0
        /*07a8*/ 	.word	0x000000ff
        /*07ac*/ 	.word	0x00000000
        /*07b0*/ 	.short	0x0101
        /*07b2*/ 	.byte	0x0e
	.zero		1


	//   ....[38]....
        /*07b4*/ 	.word	0x0000e920
        /*07b8*/ 	.word	0x000000ff
        /*07bc*/ 	.word	0x00038850
        /*07c0*/ 	.short	0x010a
        /*07c2*/ 	.byte	0x05
	.zero		1


	//   ....[39]....
        /*07c4*/ 	.word	0x0000e960
        /*07c8*/ 	.word	0x000000ff
        /*07cc*/ 	.word	0x00038850
        /*07d0*/ 	.short	0x010a
        /*07d2*/ 	.byte	0x05
	.zero		1


	//   ....[40]....
        /*07d4*/ 	.word	0x0000efa0
        /*07d8*/ 	.word	0x000000ff
        /*07dc*/ 	.word	0x00000000
        /*07e0*/ 	.short	0x0101
        /*07e2*/ 	.byte	0x04
	.zero		1


	//   ....[41]....
        /*07e4*/ 	.word	0x0000fed0
        /*07e8*/ 	.word	0x000000ff
        /*07ec*/ 	.word	0x00000000
        /*07f0*/ 	.short	0x0101
        /*07f2*/ 	.byte	0x04
	.zero		1


	//   ....[42]....
        /*07f4*/ 	.word	0x00012c60
        /*07f8*/ 	.word	0x000000ff
        /*07fc*/ 	.word	0x00038840
        /*0800*/ 	.short	0x010a
        /*0802*/ 	.byte	0x2c
	.zero		1


	//   ....[43]....
        /*0804*/ 	.word	0x00013260
        /*0808*/ 	.word	0x000000ff
        /*080c*/ 	.word	0x00038830
        /*0810*/ 	.short	0x0107
        /*0812*/ 	.byte	0x2c
	.zero		1


	//   ....[44]....
        /*0814*/ 	.word	0x000132d0
        /*0818*/ 	.word	0x000000ff
        /*081c*/ 	.word	0x00038830
        /*0820*/ 	.short	0x0101
        /*0822*/ 	.byte	0x2c
	.zero		1


	//   ....[45]....
        /*0824*/ 	.word	0x00013d80
        /*0828*/ 	.word	0x000000ff
        /*082c*/ 	.word	0x00038800
        /*0830*/ 	.short	0x0107
        /*0832*/ 	.byte	0x2c
	.zero		1


	//   ....[46]....
        /*0834*/ 	.word	0x00013e00
        /*0838*/ 	.word	0x000000ff
        /*083c*/ 	.word	0x00038800
        /*0840*/ 	.short	0x0101
        /*0842*/ 	.byte	0x2c
	.zero		1


	//   ....[47]....
        /*0844*/ 	.word	0x00013e10
        /*0848*/ 	.word	0x000000ff
        /*084c*/ 	.word	0x00038820
        /*0850*/ 	.short	0x010a
        /*0852*/ 	.byte	0x2c
	.zero		1


	//   ....[48]....
        /*0854*/ 	.word	0x00014270
        /*0858*/ 	.word	0x00000013
        /*085c*/ 	.word	0x00038840
        /*0860*/ 	.short	0x010a
        /*0862*/ 	.byte	0x3f
	.zero		1


	//   ....[49]....
        /*0864*/ 	.word	0x00014840
        /*0868*/ 	.word	0x00000013
        /*086c*/ 	.word	0x00038830
        /*0870*/ 	.short	0x0107
        /*0872*/ 	.byte	0x3f
	.zero		1


	//   ....[50]....
        /*0874*/ 	.word	0x000148f0
        /*0878*/ 	.word	0x00000013
        /*087c*/ 	.word	0x00038830
        /*0880*/ 	.short	0x0101
        /*0882*/ 	.byte	0x3f
	.zero		1


	//   ....[51]....
        /*0884*/ 	.word	0x00014950
        /*0888*/ 	.word	0x00000004
        /*088c*/ 	.word	0x00038860
        /*0890*/ 	.short	0x010a
        /*0892*/ 	.byte	0x3f
	.zero		1


	//   ....[52]....
        /*0894*/ 	.word	0x00014e10
        /*0898*/ 	.word	0x00000004
        /*089c*/ 	.word	0x00038850
        /*08a0*/ 	.short	0x0107
        /*08a2*/ 	.byte	0x3f
	.zero		1


	//   ....[53]....
        /*08a4*/ 	.word	0x00014f80
        /*08a8*/ 	.word	0x00000004
        /*08ac*/ 	.word	0x00038850
        /*08b0*/ 	.short	0x0101
        /*08b2*/ 	.byte	0x3f
	.zero		1


	//   ....[54]....
        /*08b4*/ 	.word	0x00015110
        /*08b8*/ 	.word	0x00000000
        /*08bc*/ 	.word	0x00038860
        /*08c0*/ 	.short	0x010a
        /*08c2*/ 	.byte	0x3f
	.zero		1


	//   ....[55]....
        /*08c4*/ 	.word	0x00015660
        /*08c8*/ 	.word	0x00000000
        /*08cc*/ 	.word	0x00038850
        /*08d0*/ 	.short	0x0107
        /*08d2*/ 	.byte	0x3f
	.zero		1


	//   ....[56]....
        /*08d4*/ 	.word	0x00015720
        /*08d8*/ 	.word	0x00000000
        /*08dc*/ 	.word	0x00038850
        /*08e0*/ 	.short	0x0101
        /*08e2*/ 	.byte	0x3f
	.zero		1


	//   ....[57]....
        /*08e4*/ 	.word	0x000157b0
        /*08e8*/ 	.word	0x00000007
        /*08ec*/ 	.word	0x00038820
        /*08f0*/ 	.short	0x010a
        /*08f2*/ 	.byte	0x3f
	.zero		1


	//   ....[58]....
        /*08f4*/ 	.word	0x00015930
        /*08f8*/ 	.word	0x00000005
        /*08fc*/ 	.word	0x00038840
        /*0900*/ 	.short	0x010a
        /*0902*/ 	.byte	0x3f
	.zero		1


	//   ....[59]....
        /*0904*/ 	.word	0x000159d0
        /*0908*/ 	.word	0x00000003
        /*090c*/ 	.word	0x00038840
        /*0910*/ 	.short	0x010a
        /*0912*/ 	.byte	0x3f
	.zero		1


	//   ....[60]....
        /*0914*/ 	.word	0x00015a10
        /*0918*/ 	.word	0x00000005
        /*091c*/ 	.word	0x00038860
        /*0920*/ 	.short	0x010a
        /*0922*/ 	.byte	0x3f
	.zero		1


	//   ....[61]....
        /*0924*/ 	.word	0x00015a50
        /*0928*/ 	.word	0x00000003
        /*092c*/ 	.word	0x00038860
        /*0930*/ 	.short	0x010a
        /*0932*/ 	.byte	0x3f
	.zero		1


	//   ....[62]....
        /*0934*/ 	.word	0x00015ad0
        /*0938*/ 	.word	0x00000003
        /*093c*/ 	.word	0x00038800
        /*0940*/ 	.short	0x010a
        /*0942*/ 	.byte	0x3f
	.zero		1


	//   ....[63]....
        /*0944*/ 	.word	0x00015b40
        /*0948*/ 	.word	0x00000003
        /*094c*/ 	.word	0x00038830
        /*0950*/ 	.short	0x010a
        /*0952*/ 	.byte	0x3f
	.zero		1


	//   ....[64]....
        /*0954*/ 	.word	0x00015bb0
        /*0958*/ 	.word	0x00000006
        /*095c*/ 	.word	0x00038830
        /*0960*/ 	.short	0x010a
        /*0962*/ 	.byte	0x3f
	.zero		1


	//   ....[65]....
        /*0964*/ 	.word	0x00015c10
        /*0968*/ 	.word	0x00000003
        /*096c*/ 	.word	0x00038850
        /*0970*/ 	.short	0x010a
        /*0972*/ 	.byte	0x3f
	.zero		1


	//   ....[66]....
        /*0974*/ 	.word	0x00015c80
        /*0978*/ 	.word	0x00000006
        /*097c*/ 	.word	0x00038830
        /*0980*/ 	.short	0x010a
        /*0982*/ 	.byte	0x3f
	.zero		1


	//   ....[67]....
        /*0984*/ 	.word	0x00015ce0
        /*0988*/ 	.word	0x00000003
        /*098c*/ 	.word	0x00038850
        /*0990*/ 	.short	0x010a
        /*0992*/ 	.byte	0x3f
	.zero		1


	//   ....[68]....
        /*0994*/ 	.word	0x00015d40
        /*0998*/ 	.word	0x00000005
        /*099c*/ 	.word	0x00038850
        /*09a0*/ 	.short	0x010a
        /*09a2*/ 	.byte	0x3f
	.zero		1


	//   ....[69]....
        /*09a4*/ 	.word	0x00015e20
        /*09a8*/ 	.word	0x00000003
        /*09ac*/ 	.word	0x00038840
        /*09b0*/ 	.short	0x010a
        /*09b2*/ 	.byte	0x3f
	.zero		1


	//   ....[70]....
        /*09b4*/ 	.word	0x00017060
        /*09b8*/ 	.word	0x00000003
        /*09bc*/ 	.word	0x00038820
        /*09c0*/ 	.short	0x010a
        /*09c2*/ 	.byte	0x3f
	.zero		1


	//   ....[71]....
        /*09c4*/ 	.word	0x000170b0
        /*09c8*/ 	.word	0x00000013
        /*09cc*/ 	.word	0x00038840
        /*09d0*/ 	.short	0x010a
        /*09d2*/ 	.byte	0x3f
	.zero		1


	//   ....[72]....
        /*09d4*/ 	.word	0x00017830
        /*09d8*/ 	.word	0x00000004
        /*09dc*/ 	.word	0x00038860
        /*09e0*/ 	.short	0x010a
        /*09e2*/ 	.byte	0x3f
	.zero		1


	//   ....[73]....
        /*09e4*/ 	.word	0x00017fb0
        /*09e8*/ 	.word	0x00000000
        /*09ec*/ 	.word	0x00038860
        /*09f0*/ 	.short	0x010a
        /*09f2*/ 	.byte	0x3f
	.zero		1


	//   ....[74]....
        /*09f4*/ 	.word	0x000187c0
        /*09f8*/ 	.word	0x00000007
        /*09fc*/ 	.word	0x00038820
        /*0a00*/ 	.short	0x010a
        /*0a02*/ 	.byte	0x3f
	.zero		1


	//   ....[75]....
        /*0a04*/ 	.word	0x00018960
        /*0a08*/ 	.word	0x00000005
        /*0a0c*/ 	.word	0x00038840
        /*0a10*/ 	.short	0x010a
        /*0a12*/ 	.byte	0x3f
	.zero		1


	//   ....[76]....
        /*0a14*/ 	.word	0x000189b0
        /*0a18*/ 	.word	0x00000003
        /*0a1c*/ 	.word	0x00038840
        /*0a20*/ 	.short	0x010a
        /*0a22*/ 	.byte	0x3f
	.zero		1


	//   ....[77]....
        /*0a24*/ 	.word	0x00018a00
        /*0a28*/ 	.word	0x00000005
        /*0a2c*/ 	.word	0x00038860
        /*0a30*/ 	.short	0x010a
        /*0a32*/ 	.byte	0x3f
	.zero		1


	//----- nvinfo : EIATTR_NUM_MBARRIERS
	.align		4
.L_505:
        /*0a34*/ 	.byte	0x03, 0x38
        /*0a36*/ 	.short	0x0016


	//----- nvinfo : EIATTR_EXIT_INSTR_OFFSETS
	.align		4
        /*0a38*/ 	.byte	0x04, 0x1c
        /*0a3a*/ 	.short	(.L_507 - .L_506)


	//   ....[0]....
.L_506:
        /*0a3c*/ 	.word	0x00015aa0


	//----- nvinfo : EIATTR_MAX_THREADS
	.align		4
.L_507:
        /*0a40*/ 	.byte	0x04, 0x05
        /*0a42*/ 	.short	(.L_509 - .L_508)
.L_508:
        /*0a44*/ 	.word	0x00000180
        /*0a48*/ 	.word	0x00000001
        /*0a4c*/ 	.word	0x00000001


	//----- nvinfo : EIATTR_CRS_STACK_SIZE
	.align		4
.L_509:
        /*0a50*/ 	.byte	0x04, 0x1e
        /*0a52*/ 	.short	(.L_511 - .L_510)
.L_510:
        /*0a54*/ 	.word	0x00000000


	//----- nvinfo : EIATTR_CBANK_PARAM_SIZE
	.align		4
.L_511:
        /*0a58*/ 	.byte	0x03, 0x19
        /*0a5a*/ 	.short	0x0a70


	//----- nvinfo : EIATTR_PARAM_CBANK
	.align		4
        /*0a5c*/ 	.byte	0x04, 0x0a
        /*0a5e*/ 	.short	(.L_513 - .L_512)
	.align		4
.L_512:
        /*0a60*/ 	.word	index@(.nv.constant0._ZN7cutlass13device_kernelIN5flash11enable_sm90INS1_16FlashAttnFwdSm90INS1_25CollectiveMainloopFwdSm90ILi2EN4cute5tupleIJNS5_1CILi1EEES8_S8_EEENS6_IJNS7_ILi128EEENS7_ILi80EEENS7_ILi256EEEEEELi256ENS_10bfloat16_tEfNS_4arch4Sm90ELb1ELb0ELb1ELb0ELb1ELb0ELb0ELb1ELb1ELb1ELb1ELb0EEENS1_21CollectiveEpilogueFwdINS6_IJSA_SC_SB_EEES9_SE_SG_Li256ELb0ELb1ELb1ELb0EEENS1_19SingleTileSchedulerILb0ELb1ELb1ELi128EEEEEEEEEvNT_6ParamsE)
        /*0a64*/ 	.short	0x0210
        /*0a66*/ 	.short	0x0a70


	//----- nvinfo : EIATTR_SW_WAR
	.align		4
.L_513:
        /*0a68*/ 	.byte	0x04, 0x36
        /*0a6a*/ 	.short	(.L_515 - .L_514)
.L_514:
        /*0a6c*/ 	.word	0x00000008
.L_515:


//--------------------- .nv.info._ZN7cutlass13device_kernelIN5flash11enable_sm90INS1_16FlashAttnFwdSm90INS1_25CollectiveMainloopFwdSm90ILi2EN4cute5tupleIJNS5_1CILi1EEES8_S8_EEENS6_IJNS7_ILi128EEENS7_ILi80EEENS7_ILi256EEEEEELi256ENS_10bfloat16_tEfNS_4arch4Sm90ELb1ELb0ELb1ELb1ELb1ELb0ELb0ELb1ELb1ELb1ELb1ELb0EEENS1_21CollectiveEpilogueFwdINS6_IJSA_SC_SB_EEES9_SE_SG_Li256ELb1ELb1ELb1ELb0EEENS1_36VarlenDynamicPersistentTileSchedulerILi128ELi80ELi256ELi128ELb1ELb1ELb1ELb1ELb1ELb1EEEEEEEEEvNT_6ParamsE --------------------------
	.section	.nv.info._ZN7cutlass13device_kernelIN5flash11enable_sm90INS1_16FlashAttnFwdSm90INS1_25CollectiveMainloopFwdSm90ILi2EN4cute5tupleIJNS5_1CILi1EEES8_S8_EEENS6_IJNS7_ILi128EEENS7_ILi80EEENS7_ILi256EEEEEELi256ENS_10bfloat16_tEfNS_4arch4Sm90ELb1ELb0ELb1ELb1ELb1ELb0ELb0ELb1ELb1ELb1ELb1ELb0EEENS1_21CollectiveEpilogueFwdINS6_IJSA_SC_SB_EEES9_SE_SG_Li256ELb1ELb1ELb1ELb0EEENS1_36VarlenDynamicPersistentTileSchedulerILi128ELi80ELi256ELi128ELb1ELb1ELb1ELb1ELb1ELb1EEEEEEEEEvNT_6ParamsE,"",@"SHT_CUDA_INFO"
	.sectionflags	@""
	.align	4


	//----- nvinfo : EIATTR_CUDA_API_VERSION
	.align		4
        /*0000*/ 	.byte	0x04, 0x37
        /*0002*/ 	.short	(.L_517 - .L_516)
.L_516:
        /*0004*/ 	.word	0x00000082


	//----- nvinfo : EIATTR_KPARAM_INFO
	.align		4
.L_517:
        /*0008*/ 	.byte	0x04, 0x17
        /*000a*/ 	.short	(.L_519 - .L_518)
.L_518:
        /*000c*/ 	.word	0x00000000
        /*0010*/ 	.short	0x0000
        /*0012*/ 	.short	0x0070
        /*0014*/ 	.byte	0x00, 0xf0, 0x01, 0x2a


	//----- nvinfo : EIATTR_SPARSE_MMA_MASK
	.align		4
.L_519:
        /*0018*/ 	.byte	0x03, 0x50
        /*001a*/ 	.short	0x0000


	//----- nvinfo : EIATTR_MAXREG_COUNT
	.align		4
        /*001c*/ 	.byte	0x03, 0x1b
        /*001e*/ 	.short	0x00a8


	//----- nvinfo : EIATTR_NUM_BARRIERS
	.align		4
        /*0020*/ 	.byte	0x02, 0x4c
        /*0022*/ 	.byte	0x09
	.zero		1


	//----- nvinfo : EIATTR_EXTERNS
	.align		4
        /*0024*/ 	.byte	0x04, 0x0f
        /*0026*/ 	.short	(.L_521 - .L_520)


	//   ....[0]....
	.align		4
.L_520:
        /*0028*/ 	.word	index@(__assertfail)


	//----- nvinfo : EIATTR_ANNOTATIONS
	.align		4
.L_521:
        /*002c*/ 	.byte	0x04, 0x55
        /*002e*/ 	.short	(.L_523 - .L_522)


	//   ....[0]....
.L_522:
        /* <DEDUP_REMOVED lines=29> */


	//----- nvinfo : EIATTR_MERCURY_ISA_VERSION
	.align		4
.L_523:
        /*01e8*/ 	.byte	0x03, 0x5f
        /*01ea*/ 	.short	0x0101


	//----- nvinfo : EIATTR_UNUSED_LOAD_BYTE_OFFSET
	.align		4
        /*01ec*/ 	.byte	0x04, 0x44
        /*01ee*/ 	.short	(.L_525 - .L_524)


	//   ....[0]....
.L_524:
        /*01f0*/ 	.word	0x00000950
        /*01f4*/ 	.word	0x0000fff0


	//   ....[1]....
        /*01f8*/ 	.word	0x0000f950
        /*01fc*/ 	.word	0x0000fff0


	//----- nvinfo : EIATTR_INT_WARP_WIDE_INSTR_OFFSETS
	.align		4
.L_525:
        /*0200*/ 	.byte	0x04, 0x31
        /*0202*/ 	.short	(.L_527 - .L_526)


	//   ....[0]....
.L_526:
        /*0204*/ 	.word	0x000000c0


	//   ....[1]....
        /*0208*/ 	.word	0x000000d0


	//   ....[2]....
        /*020c*/ 	.word	0x00000170


	//   ....[3]....
        /*0210*/ 	.word	0x00015fd0


	//   ....[4]....
        /*0214*/ 	.word	0x00016060


	//   ....[5]....
        /*0218*/ 	.word	0x00018f70


	//   ....[6]....
        /*021c*/ 	.word	0x00019000


	//----- nvinfo : EIATTR_COOP_GROUP_MASK_REGIDS
	.align		4
.L_527:
        /*0220*/ 	.byte	0x04, 0x29
        /*0222*/ 	.short	(.L_529 - .L_528)


	//   ....[0]....
.L_528:
        /*0224*/ 	.word	0xffffffff


	//   ....[1]....
        /*0228*/ 	.word	0xffffffff


	//   ....[2]....
        /*022c*/ 	.word	0xffffffff


	//   ....[3]....
        /*0230*/ 	.word	0xffffffff


	//   ....[4]....
        /*0234*/ 	.word	0xffffffff


	//   ....[5]....
        /*0238*/ 	.word	0xffffffff


	//   ....[6]....
        /*023c*/ 	.word	0xffffffff


	//   ....[7]....
        /*0240*/ 	.word	0xffffffff


	//   ....[8]....
        /*0244*/ 	.word	0xffffffff


	//   ....[9]....
        /*0248*/ 	.word	0xffffffff


	//   ....[10]....
        /*024c*/ 	.word	0xffffffff


	//   ....[11]....
        /*0250*/ 	.word	0xffffffff


	//   ....[12]....
        /*0254*/ 	.word	0xffffffff


	//   ....[13]....
        /*0258*/ 	.word	0xffffffff


	//   ....[14]....
        /*025c*/ 	.word	0xffffffff


	//   ....[15]....
        /*0260*/ 	.word	0xffffffff


	//   ....[16]....
        /*0264*/ 	.word	0xffffffff


	//   ....[17]....
        /*0268*/ 	.word	0xffffffff


	//   ....[18]....
        /*026c*/ 	.word	0xffffffff


	//   ....[19]....
        /*0270*/ 	.word	0xffffffff


	//   ....[20]....
        /*0274*/ 	.word	0xffffffff


	//   ....[21]....
        /*0278*/ 	.word	0xffffffff


	//   ....[22]....
        /*027c*/ 	.word	0xffffffff


	//   ....[23]....
        /*0280*/ 	.word	0xffffffff


	//   ....[24]....
        /*0284*/ 	.word	0xffffffff


	//   ....[25]....
        /*0288*/ 	.word	0xffffffff


	//   ....[26]....
        /*028c*/ 	.word	0xffffffff


	//   ....[27]....
        /*0290*/ 	.word	0xffffffff


	//   ....[28]....
        /*0294*/ 	.word	0xffffffff


	//   ....[29]....
        /*0298*/ 	.word	0xffffffff


	//   ....[30]....
        /*029c*/ 	.word	0xffffffff


	//   ....[31]....
        /*02a0*/ 	.word	0xffffffff


	//   ....[32]....
        /*02a4*/ 	.word	0xffffffff


	//   ....[33]....
        /*02a8*/ 	.word	0xffffffff


	//   ....[34]....
        /*02ac*/ 	.word	0xffffffff


	//   ....[35]....
        /*02b0*/ 	.word	0xffffffff


	//   ....[36]....
        /*02b4*/ 	.word	0xffffffff


	//   ....[37]....
        /*02b8*/ 	.word	0xffffffff


	//   ....[38]....
        /*02bc*/ 	.word	0xffffffff


	//   ....[39]....
        /*02c0*/ 	.word	0xffffffff


	//   ....[40]....
        /*02c4*/ 	.word	0xffffffff


	//   ....[41]....
        /*02c8*/ 	.word	0xffffffff


	//   ....[42]....
        /*02cc*/ 	.word	0xffffffff


	//   ....[43]....
        /*02d0*/ 	.word	0xffffffff


	//   ....[44]....
        /*02d4*/ 	.word	0xffffffff


	//   ....[45]....
        /*02d8*/ 	.word	0xffffffff


	//   ....[46]....
        /*02dc*/ 	.word	0xffffffff


	//   ....[47]....
        /*02e0*/ 	.word	0xffffffff


	//   ....[48]....
        /*02e4*/ 	.word	0xffffffff


	//   ....[49]....
        /*02e8*/ 	.word	0xffffffff


	//   ....[50]....
        /*02ec*/ 	.word	0xffffffff


	//   ....[51]....
        /*02f0*/ 	.word	0xffffffff


	//   ....[52]....
        /*02f4*/ 	.word	0xffffffff


	//   ....[53]....
        /*02f8*/ 	.word	0xffffffff


	//   ....[54]....
        /*02fc*/ 	.word	0xffffffff


	//   ....[55]....
        /*0300*/ 	.word	0xffffffff


	//   ....[56]....
        /*0304*/ 	.word	0xffffffff


	//   ....[57]....
        /*0308*/ 	.word	0xffffffff


	//   ....[58]....
        /*030c*/ 	.word	0xffffffff


	//   ....[59]....
        /*0310*/ 	.word	0xffffffff


	//   ....[60]....
        /*0314*/ 	.word	0xffffffff


	//   ....[61]....
        /*0318*/ 	.word	0xffffffff


	//   ....[62]....
        /*031c*/ 	.word	0xffffffff


	//   ....[63]....
        /*0320*/ 	.word	0xffffffff


	//   ....[64]....
        /*0324*/ 	.word	0xffffffff


	//   ....[65]....
        /*0328*/ 	.word	0xffffffff


	//   ....[66]....
        /*032c*/ 	.word	0xffffffff


	//   ....[67]....
        /*0330*/ 	.word	0xffffffff


	//   ....[68]....
        /*0334*/ 	.word	0xffffffff


	//   ....[69]....
        /*0338*/ 	.word	0xffffffff


	//   ....[70]....
        /*033c*/ 	.word	0xffffffff


	//   ....[71]....
        /*0340*/ 	.word	0xffffffff


	//   ....[72]....
        /*0344*/ 	.word	0xffffffff


	//   ....[73]....
        /*0348*/ 	.word	0xffffffff


	//   ....[74]....
        /*034c*/ 	.word	0xffffffff


	//   ....[75]....
        /*0350*/ 	.word	0xffffffff


	//   ....[76]....
        /*0354*/ 	.word	0xffffffff


	//   ....[77]....
        /*0358*/ 	.word	0xffffffff


	//   ....[78]....
        /*035c*/ 	.word	0xffffffff


	//   ....[79]....
        /*0360*/ 	.word	0xffffffff


	//   ....[80]....
        /*0364*/ 	.word	0xffffffff


	//   ....[81]....
        /*0368*/ 	.word	0xffffffff


	//   ....[82]....
        /*036c*/ 	.word	0xffffffff


	//   ....[83]....
        /*0370*/ 	.word	0xffffffff


	//   ....[84]....
        /*0374*/ 	.word	0xffffffff


	//   ....[85]....
        /*0378*/ 	.word	0xffffffff


	//   ....[86]....
        /*037c*/ 	.word	0xffffffff


	//   ....[87]....
        /*0380*/ 	.word	0xffffffff


	//   ....[88]....
        /*0384*/ 	.word	0xffffffff


	//   ....[89]....
        /*0388*/ 	.word	0xffffffff


	//   ....[90]....
        /*038c*/ 	.word	0xffffffff


	//   ....[91]....
        /*0390*/ 	.word	0xffffffff


	//   ....[92]....
        /*0394*/ 	.word	0xffffffff


	//   ....[93]....
        /*0398*/ 	.word	0xffffffff


	//   ....[94]....
        /*039c*/ 	.word	0xffffffff


	//   ....[95]....
        /*03a0*/ 	.word	0xffffffff


	//   ....[96]....
        /*03a4*/ 	.word	0xffffffff


	//   ....[97]....
        /*03a8*/ 	.word	0xffffffff


	//   ....[98]....
        /*03ac*/ 	.word	0xffffffff


	//   ....[99]....
        /*03b0*/ 	.word	0xffffffff


	//   ....[100]....
        /*03b4*/ 	.word	0xffffffff


	//   ....[101]....
        /*03b8*/ 	.word	0xffffffff


	//   ....[102]....
        /*03bc*/ 	.word	0xffffffff


	//   ....[103]....
        /*03c0*/ 	.word	0xffffffff


	//   ....[104]....
        /*03c4*/ 	.word	0xffffffff


	//   ....[105]....
        /*03c8*/ 	.word	0xffffffff


	//   ....[106]....
        /*03cc*/ 	.word	0xffffffff


	//   ....[107]....
        /*03d0*/ 	.word	0xffffffff


	//   ....[108]....
        /*03d4*/ 	.word	0xffffffff


	//   ....[109]....
        /*03d8*/ 	.word	0xffffffff


	//   ....[110]....
        /*03dc*/ 	.word	0xffffffff


	//   ....[111]....
        /*03e0*/ 	.word	0xffffffff


	//   ....[112]....
        /*03e4*/ 	.word	0xffffffff


	//   ....[113]....
        /*03e8*/ 	.word	0xffffffff


	//   ....[114]....
        /*03ec*/ 	.word	0xffffffff


	//   ....[115]....
        /*03f0*/ 	.word	0xffffffff


	//   ....[116]....
        /*03f4*/ 	.word	0xffffffff


	//   ....[117]....
        /*03f8*/ 	.word	0xffffffff


	//   ....[118]....
        /*03fc*/ 	.word	0xffffffff


	//   ....[119]....
        /*0400*/ 	.word	0xffffffff


	//   ....[120]....
        /*0404*/ 	.word	0xffffffff


	//   ....[121]....
        /*0408*/ 	.word	0xffffffff


	//   ....[122]....
        /*040c*/ 	.word	0xffffffff


	//   ....[123]....
        /*0410*/ 	.word	0xffffffff


	//   ....[124]....
        /*0414*/ 	.word	0xffffffff


	//   ....[125]....
        /*0418*/ 	.word	0xffffffff


	//   ....[126]....
        /*041c*/ 	.word	0xffffffff


	//   ....[127]....
        /*0420*/ 	.word	0xffffffff


	//   ....[128]....
        /*0424*/ 	.word	0xffffffff


	//   ....[129]....
        /*0428*/ 	.word	0xffffffff


	//   ....[130]....
        /*042c*/ 	.word	0xffffffff


	//   ....[131]....
        /*0430*/ 	.word	0xffffffff


	//   ....[132]....
        /*0434*/ 	.word	0xffffffff


	//   ....[133]....
        /*0438*/ 	.word	0xffffffff


	//   ....[134]....
        /*043c*/ 	.word	0xffffffff


	//   ....[135]....
        /*0440*/ 	.word	0xffffffff


	//   ....[136]....
        /*0444*/ 	.word	0xffffffff


	//   ....[137]....
        /*0448*/ 	.word	0xffffffff


	//   ....[138]....
        /*044c*/ 	.word	0xffffffff


	//   ....[139]....
        /*0450*/ 	.word	0xffffffff


	//   ....[140]....
        /*0454*/ 	.word	0xffffffff


	//   ....[141]....
        /*0458*/ 	.word	0xffffffff


	//   ....[142]....
        /*045c*/ 	.word	0xffffffff


	//   ....[143]....
        /*0460*/ 	.word	0x0500000f


	//   ....[144]....
        /*0464*/ 	.word	0x0500000f


	//   ....[145]....
        /*0468*/ 	.word	0x0500000f


	//   ....[146]....
        /*046c*/ 	.word	0x0500000f


	//   ....[147]....
        /*0470*/ 	.word	0x0500000f


	//   ....[148]....
        /*0474*/ 	.word	0x0500000f


	//   ....[149]....
        /*0478*/ 	.word	0x0500000f


	//   ....[150]....
        /*047c*/ 	.word	0x0500000f


	//   ....[151]....
        /*0480*/ 	.word	0x0500000f


	//   ....[152]....
        /*0484*/ 	.word	0x0500000f


	//   ....[153]....
        /*0488*/ 	.word	0x0500000f


	//   ....[154]....
        /*048c*/ 	.word	0x0500000f


	//   ....[155]....
        /*0490*/ 	.word	0x0500000f


	//   ....[156]....
        /*0494*/ 	.word	0x0500000f


	//   ....[157]....
        /*0498*/ 	.word	0x0500000f


	//   ....[158]....
        /*049c*/ 	.word	0x0500000f


	//   ....[159]....
        /*04a0*/ 	.word	0x0500000f


	//   ....[160]....
        /*04a4*/ 	.word	0x0500000f


	//   ....[161]....
        /*04a8*/ 	.word	0x0500000f


	//   ....[162]....
        /*04ac*/ 	.word	0x0500000f


	//   ....[163]....
        /*04b0*/ 	.word	0x0500000f


	//   ....[164]....
        /*04b4*/ 	.word	0x0500000f


	//   ....[165]....
        /*04b8*/ 	.word	0x0500000f


	//   ....[166]....
        /*04bc*/ 	.word	0x0500000f


	//   ....[167]....
        /*04c0*/ 	.word	0x0500000f


	//   ....[168]....
        /*04c4*/ 	.word	0x0500000f


	//   ....[169]....
        /*04c8*/ 	.word	0x0500000f


	//   ....[170]....
        /*04cc*/ 	.word	0x0500000f


	//   ....[171]....
        /*04d0*/ 	.word	0x0500000f


	//   ....[172]....
        /*04d4*/ 	.word	0x0500000f


	//   ....[173]....
        /*04d8*/ 	.word	0x0500000f


	//   ....[174]....
        /*04dc*/ 	.word	0x0500000f


	//   ....[175]....
        /*04e0*/ 	.word	0x0500000f


	//   ....[176]....
        /*04e4*/ 	.word	0x0500000f


	//   ....[177]....
        /*04e8*/ 	.word	0x0500000f


	//   ....[178]....
        /*04ec*/ 	.word	0x0500000f


	//   ....[179]....
        /*04f0*/ 	.word	0x0500000f


	//   ....[180]....
        /*04f4*/ 	.word	0x0500000f


	//   ....[181]....
        /*04f8*/ 	.word	0x0500000f


	//   ....[182]....
        /*04fc*/ 	.word	0x0500000f


	//   ....[183]....
        /*0500*/ 	.word	0x0500000f


	//   ....[184]....
        /*0504*/ 	.word	0x0500000f


	//   ....[185]....
        /*0508*/ 	.word	0x0500000f


	//   ....[186]....
        /*050c*/ 	.word	0x0500000f


	//   ....[187]....
        /*0510*/ 	.word	0x0500000f


	//   ....[188]....
        /*0514*/ 	.word	0x0500000f


	//   ....[189]....
        /*0518*/ 	.word	0x0500000f


	//   ....[190]....
        /*051c*/ 	.word	0x0500000f


	//   ....[191]....
        /*0520*/ 	.word	0x0500000f


	//   ....[192]....
        /*0524*/ 	.word	0x0500000f


	//   ....[193]....
        /*0528*/ 	.word	0x0500000f


	//   ....[194]....
        /*052c*/ 	.word	0x0500000f


	//   ....[195]....
        /*0530*/ 	.word	0x0500000f


	//   ....[196]....
        /*0534*/ 	.word	0x0500000f


	//   ....[197]....
        /*0538*/ 	.word	0x0500000f


	//   ....[198]....
        /*053c*/ 	.word	0x0500000f


	//   ....[199]....
        /*0540*/ 	.word	0x0500000f


	//   ....[200]....
        /*0544*/ 	.word	0x0500000f


	//   ....[201]....
        /*0548*/ 	.word	0x0500000f


	//   ....[202]....
        /*054c*/ 	.word	0x0500000f


	//   ....[203]....
        /*0550*/ 	.word	0x0500000f


	//   ....[204]....
        /*0554*/ 	.word	0x0500000f


	//   ....[205]....
        /*0558*/ 	.word	0x0500000f


	//   ....[206]....
        /*055c*/ 	.word	0x0500000f


	//   ....[207]....
        /*0560*/ 	.word	0x0500000f


	//   ....[208]....
        /*0564*/ 	.word	0x0500000f


	//   ....[209]....
        /*0568*/ 	.word	0x0500000f


	//   ....[210]....
        /*056c*/ 	.word	0x0500000f


	//   ....[211]....
        /*0570*/ 	.word	0x0500000f


	//   ....[212]....
        /*0574*/ 	.word	0x0500000f


	//   ....[213]....
        /*0578*/ 	.word	0x0500000f


	//   ....[214]....
        /*057c*/ 	.word	0x0500000f


	//   ....[215]....
        /*0580*/ 	.word	0x0500000f


	//   ....[216]....
        /*0584*/ 	.word	0x0500000f


	//   ....[217]....
        /*0588*/ 	.word	0x0500000f


	//   ....[218]....
        /*058c*/ 	.word	0x0500000f


	//----- nvinfo : EIATTR_COOP_GROUP_INSTR_OFFSETS
	.align		4
.L_529:
        /*0590*/ 	.byte	0x04, 0x28
        /*0592*/ 	.short	(.L_531 - .L_530)


	//   ....[0]....
.L_530:
        /*0594*/ 	.word	0x00000070


	//   ....[1]....
        /*0598*/ 	.word	0x000000b0


	//   ....[2]....
        /*059c*/ 	.word	0x000002d0


	//   ....[3]....
        /*05a0*/ 	.word	0x00000430


	//   ....[4]....
        /*05a4*/ 	.word	0x00000550


	//   ....[5]....
        /*05a8*/ 	.word	0x000006b0


	//   ....[6]....
        /*05ac*/ 	.word	0x00002020


	//   ....[7]....
        /*05b0*/ 	.word	0x00004900


	//   ....[8]....
        /*05b4*/ 	.word	0x000049a0


	//   ....[9]....
        /*05b8*/ 	.word	0x00005290


	//   ....[10]....
        /*05bc*/ 	.word	0x000054f0


	//   ....[11]....
        /*05c0*/ 	.word	0x00005a70


	//   ....[12]....
        /*05c4*/ 	.word	0x00005b00


	//   ....[13]....
        /*05c8*/ 	.word	0x00008fe0


	//   ....[14]....
        /*05cc*/ 	.word	0x00009030


	//   ....[15]....
        /*05d0*/ 	.word	0x00009700


	//   ....[16]....
        /*05d4*/ 	.word	0x00009810


	//   ....[17]....
        /*05d8*/ 	.word	0x00009d90


	//   ....[18]....
        /*05dc*/ 	.word	0x00009e00


	//   ....[19]....
        /*05e0*/ 	.word	0x0000d610


	//   ....[20]....
        /*05e4*/ 	.word	0x0000d670


	//   ....[21]....
        /*05e8*/ 	.word	0x0000d8d0


	//   ....[22]....
        /*05ec*/ 	.word	0x0000d8f0


	//   ....[23]....
        /*05f0*/ 	.word	0x0000ec40


	//   ....[24]....
        /*05f4*/ 	.word	0x0000ec70


	//   ....[25]....
        /*05f8*/ 	.word	0x0000ed00


	//   ....[26]....
        /*05fc*/ 	.word	0x0000ed20


	//   ....[27]....
        /*0600*/ 	.word	0x00010b50


	//   ....[28]....
        /*0604*/ 	.word	0x00010b60


	//   ....[29]....
        /*0608*/ 	.word	0x00010b70


	//   ....[30]....
        /*060c*/ 	.word	0x00010b80


	//   ....[31]....
        /*0610*/ 	.word	0x00011670


	//   ....[32]....
        /*0614*/ 	.word	0x00011690


	//   ....[33]....
        /*0618*/ 	.word	0x00011830


	//   ....[34]....
        /*061c*/ 	.word	0x00011850


	//   ....[35]....
        /*0620*/ 	.word	0x00011990


	//   ....[36]....
        /*0624*/ 	.word	0x000119b0


	//   ....[37]....
        /*0628*/ 	.word	0x00011b00


	//   ....[38]....
        /*062c*/ 	.word	0x00011b20


	//   ....[39]....
        /*0630*/ 	.word	0x00012110


	//   ....[40]....
        /*0634*/ 	.word	0x00012150


	//   ....[41]....
        /*0638*/ 	.word	0x00012c40


	//   ....[42]....
        /*063c*/ 	.word	0x00012c50


	//   ....[43]....
        /*0640*/ 	.word	0x00013fb0


	//   ....[44]....
        /*0644*/ 	.word	0x00013fe0


	//   ....[45]....
        /*0648*/ 	.word	0x00014150


	//   ....[46]....
        /*064c*/ 	.word	0x00014170


	//   ....[47]....
        /*0650*/ 	.word	0x000142b0


	//   ....[48]....
        /*0654*/ 	.word	0x000142d0


	//   ....[49]....
        /*0658*/ 	.word	0x00014420


	//   ....[50]....
        /*065c*/ 	.word	0x00014440


	//   ....[51]....
        /*0660*/ 	.word	0x00014620


	//   ....[52]....
        /*0664*/ 	.word	0x00014810


	//   ....[53]....
        /*0668*/ 	.word	0x00014840


	//   ....[54]....
        /*066c*/ 	.word	0x00014870


	//   ....[55]....
        /*0670*/ 	.word	0x000148a0


	//   ....[56]....
        /*0674*/ 	.word	0x000148d0


	//   ....[57]....
        /*0678*/ 	.word	0x00014900


	//   ....[58]....
        /*067c*/ 	.word	0x00014a70


	//   ....[59]....
        /*0680*/ 	.word	0x00014aa0


	//   ....[60]....
        /*0684*/ 	.word	0x00014ad0


	//   ....[61]....
        /*0688*/ 	.word	0x00014b00


	//   ....[62]....
        /*068c*/ 	.word	0x00014b30


	//   ....[63]....
        /*0690*/ 	.word	0x00014b60


	//   ....[64]....
        /*0694*/ 	.word	0x00014bf0


	//   ....[65]....
        /*0698*/ 	.word	0x00014c20


	//   ....[66]....
        /*069c*/ 	.word	0x00014c30


	//   ....[67]....
        /*06a0*/ 	.word	0x00014c70


	//   ....[68]....
        /*06a4*/ 	.word	0x00016ba0


	//   ....[69]....
        /*06a8*/ 	.word	0x00016be0


	//   ....[70]....
        /*06ac*/ 	.word	0x00016c10


	//   ....[71]....
        /*06b0*/ 	.word	0x00016cc0


	//   ....[72]....
        /*06b4*/ 	.word	0x00016d00


	//   ....[73]....
        /*06b8*/ 	.word	0x00016d60


	//   ....[74]....
        /*06bc*/ 	.word	0x00016da0


	//   ....[75]....
        /*06c0*/ 	.word	0x00016e00


	//   ....[76]....
        /*06c4*/ 	.word	0x00016e20


	//   ....[77]....
        /*06c8*/ 	.word	0x00016e50


	//   ....[78]....
        /*06cc*/ 	.word	0x00017640


	//   ....[79]....
        /*06d0*/ 	.word	0x00017670


	//   ....[80]....
        /*06d4*/ 	.word	0x000176d0


	//   ....[81]....
        /*06d8*/ 	.word	0x00017740


	//   ....[82]....
        /*06dc*/ 	.word	0x00017790


	//   ....[83]....
        /*06e0*/ 	.word	0x00017800


	//   ....[84]....
        /*06e4*/ 	.word	0x00017850


	//   ....[85]....
        /*06e8*/ 	.word	0x000178c0


	//   ....[86]....
        /*06ec*/ 	.word	0x00017910


	//   ....[87]....
        /*06f0*/ 	.word	0x00017980


	//   ....[88]....
        /*06f4*/ 	.word	0x000179d0


	//   ....[89]....
        /*06f8*/ 	.word	0x00017a40


	//   ....[90]....
        /*06fc*/ 	.word	0x00017a80


	//   ....[91]....
        /*0700*/ 	.word	0x00017af0


	//   ....[92]....
        /*0704*/ 	.word	0x00017b00


	//   ....[93]....
        /*0708*/ 	.word	0x00017b50


	//   ....[94]....
        /*070c*/ 	.word	0x00018320


	//   ....[95]....
        /*0710*/ 	.word	0x00018350


	//   ....[96]....
        /*0714*/ 	.word	0x00018380


	//   ....[97]....
        /*0718*/ 	.word	0x00018440


	//   ....[98]....
        /*071c*/ 	.word	0x00018470


	//   ....[99]....
        /*0720*/ 	.word	0x000184c0


	//   ....[100]....
        /*0724*/ 	.word	0x000184f0


	//   ....[101]....
        /*0728*/ 	.word	0x00018540


	//   ....[102]....
        /*072c*/ 	.word	0x00018570


	//   ....[103]....
        /*0730*/ 	.word	0x000185e0


	//   ....[104]....
        /*0734*/ 	.word	0x000188c0


	//   ....[105]....
        /*0738*/ 	.word	0x000188e0


	//   ....[106]....
        /*073c*/ 	.word	0x000188f0


	//   ....[107]....
        /*0740*/ 	.word	0x000189a0


	//   ....[108]....
        /*0744*/ 	.word	0x000189b0


	//   ....[109]....
        /*0748*/ 	.word	0x00018a60


	//   ....[110]....
        /*074c*/ 	.word	0x00018a70


	//   ....[111]....
        /*0750*/ 	.word	0x00018b20


	//   ....[112]....
        /*0754*/ 	.word	0x00018b30


	//   ....[113]....
        /*0758*/ 	.word	0x00018b40


	//   ....[114]....
        /*075c*/ 	.word	0x00019150


	//   ....[115]....
        /*0760*/ 	.word	0x00019190


	//   ....[116]....
        /*0764*/ 	.word	0x000191d0


	//   ....[117]....
        /*0768*/ 	.word	0x000191f0


	//   ....[118]....
        /*076c*/ 	.word	0x00019210


	//   ....[119]....
        /*0770*/ 	.word	0x000192c0


	//   ....[120]....
        /*0774*/ 	.word	0x00019370


	//   ....[121]....
        /*0778*/ 	.word	0x000193a0


	//   ....[122]....
        /*077c*/ 	.word	0x000193b0


	//   ....[123]....
        /*0780*/ 	.word	0x00019440


	//   ....[124]....
        /*0784*/ 	.word	0x000198b0


	//   ....[125]....
        /*0788*/ 	.word	0x000198e0


	//   ....[126]....
        /*078c*/ 	.word	0x00019940


	//   ....[127]....
        /*0790*/ 	.word	0x00019970


	//   ....[128]....
        /*0794*/ 	.word	0x000199a0


	//   ....[129]....
        /*0798*/ 	.word	0x000199d0


	//   ....[130]....
        /*079c*/ 	.word	0x00019a00


	//   ....[131]....
        /*07a0*/ 	.word	0x00019a30


	//   ....[132]....
        /*07a4*/ 	.word	0x00019bd0


	//   ....[133]....
        /*07a8*/ 	.word	0x00019c00


	//   ....[134]....
        /*07ac*/ 	.word	0x00019c30


	//   ....[135]....
        /*07b0*/ 	.word	0x00019c60


	//   ....[136]....
        /*07b4*/ 	.word	0x00019c90


	//   ....[137]....
        /*07b8*/ 	.word	0x00019cc0


	//   ....[138]....
        /*07bc*/ 	.word	0x00019d80


	//   ....[139]....
        /*07c0*/ 	.word	0x00019da0


	//   ....[140]....
        /*07c4*/ 	.word	0x00019dc0


	//   ....[141]....
        /*07c8*/ 	.word	0x00019e20


	//   ....[142]....
        /*07cc*/ 	.word	0x0001a840


	//   ....[143]....
        /*07d0*/ 	.word	0x0001ae10


	//   ....[144]....
        /*07d4*/ 	.word	0x0001af00


	//   ....[145]....
        /*07d8*/ 	.word	0x0001afd0


	//   ....[146]....
        /*07dc*/ 	.word	0x0001b040


	//   ....[147]....
        /*07e0*/ 	.word	0x0001b0e0


	//   ....[148]....
        /*07e4*/ 	.word	0x0001b1c0


	//   ....[149]....
        /*07e8*/ 	.word	0x0001b2c0


	//   ....[150]....
        /*07ec*/ 	.word	0x0001b330


	//   ....[151]....
        /*07f0*/ 	.word	0x0001b420


	//   ....[152]....
        /*07f4*/ 	.word	0x0001b490


	//   ....[153]....
        /*07f8*/ 	.word	0x0001b570


	//   ....[154]....
        /*07fc*/ 	.word	0x0001b620


	//   ....[155]....
        /*0800*/ 	.word	0x0001b690


	//   ....[156]....
        /*0804*/ 	.word	0x0001b710


	//   ....[157]....
        /*0808*/ 	.word	0x0001b7f0


	//   ....[158]....
        /*080c*/ 	.word	0x0001b870


	//   ....[159]....
        /*0810*/ 	.word	0x0001b960


	//   ....[160]....
        /*0814*/ 	.word	0x0001b9e0


	//   ....[161]....
        /*0818*/ 	.word	0x0001bad0


	//   ....[162]....
        /*081c*/ 	.word	0x0001bb50


	//   ....[163]....
        /*0820*/ 	.word	0x0001bc40


	//   ....[164]....
        /*0824*/ 	.word	0x0001bcc0


	//   ....[165]....
        /*0828*/ 	.word	0x0001bdb0


	//   ....[166]....
        /*082c*/ 	.word	0x0001be30


	//   ....[167]....
        /*0830*/ 	.word	0x0001bf10


	//   ....[168]....
        /*0834*/ 	.word	0x0001bf90


	//   ....[169]....
        /*0838*/ 	.word	0x0001c060


	//   ....[170]....
        /*083c*/ 	.word	0x0001c190


	//   ....[171]....
        /*0840*/ 	.word	0x0001c260


	//   ....[172]....
        /*0844*/ 	.word	0x0001c330


	//   ....[173]....
        /*0848*/ 	.word	0x0001c410


	//   ....[174]....
        /*084c*/ 	.word	0x0001c470


	//   ....[175]....
        /*0850*/ 	.word	0x0001c550


	//   ....[176]....
        /*0854*/ 	.word	0x0001c5b0


	//   ....[177]....
        /*0858*/ 	.word	0x0001c690


	//   ....[178]....
        /*085c*/ 	.word	0x0001c6f0


	//   ....[179]....
        /*0860*/ 	.word	0x0001c800


	//   ....[180]....
        /*0864*/ 	.word	0x0001c8f0


	//   ....[181]....
        /*0868*/ 	.word	0x0001c990


	//   ....[182]....
        /*086c*/ 	.word	0x0001c9f0


	//   ....[183]....
        /*0870*/ 	.word	0x0001cb10


	//   ....[184]....
        /*0874*/ 	.word	0x0001cb70


	//   ....[185]....
        /*0878*/ 	.word	0x0001cc90


	//   ....[186]....
        /*087c*/ 	.word	0x0001ccf0


	//   ....[187]....
        /*0880*/ 	.word	0x0001ce10


	//   ....[188]....
        /*0884*/ 	.word	0x0001ce70


	//   ....[189]....
        /*0888*/ 	.word	0x0001cf40


	//   ....[190]....
        /*088c*/ 	.word	0x0001d0a0


	//   ....[191]....
        /*0890*/ 	.word	0x0001d140


	//   ....[192]....
        /*0894*/ 	.word	0x0001d290


	//   ....[193]....
        /*0898*/ 	.word	0x0001d340


	//   ....[194]....
        /*089c*/ 	.word	0x0001d3a0


	//   ....[195]....
        /*08a0*/ 	.word	0x0001d460


	//   ....[196]....
        /*08a4*/ 	.word	0x0001d540


	//   ....[197]....
        /*08a8*/ 	.word	0x0001d600


	//   ....[198]....
        /*08ac*/ 	.word	0x0001d6e0


	//   ....[199]....
        /*08b0*/ 	.word	0x0001d7a0


	//   ....[200]....
        /*08b4*/ 	.word	0x0001d8b0


	//   ....[201]....
        /*08b8*/ 	.word	0x0001d950


	//   ....[202]....
        /*08bc*/ 	.word	0x0001dad0


	//   ....[203]....
        /*08c0*/ 	.word	0x0001db40


	//   ....[204]....
        /*08c4*/ 	.word	0x0001dbb0


	//   ....[205]....
        /*08c8*/ 	.word	0x0001dc20


	//   ....[206]....
        /*08cc*/ 	.word	0x0001dc90


	//   ....[207]....
        /*08d0*/ 	.word	0x0001dd10


	//   ....[208]....
        /*08d4*/ 	.word	0x0001dd90


	//   ....[209]....
        /*08d8*/ 	.word	0x0001de20


	//   ....[210]....
        /*08dc*/ 	.word	0x0001de90


	//   ....[211]....
        /*08e0*/ 	.word	0x0001df00


	//   ....[212]....
        /*08e4*/ 	.word	0x0001df70


	//   ....[213]....
        /*08e8*/ 	.word	0x0001dff0


	//   ....[214]....
        /*08ec*/ 	.word	0x0001e060


	//   ....[215]....
        /*08f0*/ 	.word	0x0001e0f0


	//   ....[216]....
        /*08f4*/ 	.word	0x0001e150


	//   ....[217]....
        /*08f8*/ 	.word	0x0001e1e0


	//   ....[218]....
        /*08fc*/ 	.word	0x0001e310


	//----- nvinfo : EIATTR_REG_RECONFIG
	.align		4
.L_531:
        /*0900*/ 	.byte	0x01, 0x54
	.zero		2


	//----- nvinfo : EIATTR_SYSCALL_OFFSETS
	.align		4
        /*0904*/ 	.byte	0x04, 0x46
        /*0906*/ 	.short	(.L_533 - .L_532)


	//   ....[0]....
.L_532:
        /*0908*/ 	.word	0x000021a0


	//   ....[1]....
        /*090c*/ 	.word	0x000161c0


	//   ....[2]....
        /*0910*/ 	.word	0x00016310


	//   ....[3]....
        /*0914*/ 	.word	0x00016400


	//   ....[4]....
        /*0918*/ 	.word	0x000172a0


	//----- nvinfo : EIATTR_MBARRIER_INSTR_OFFSETS
	.align		4
.L_533:
        /*091c*/ 	.byte	0x04, 0x39
        /*091e*/ 	.short	(.L_535 - .L_534)


	//   ....[0]....
.L_534:
        /*0920*/ 	.word	0x00000180
        /*0924*/ 	.word	0x000000ff
        /*0928*/ 	.word	0x00038800
        /*092c*/ 	.short	0x0100
        /*092e*/ 	.byte	0x08
	.zero		1


	//   ....[1]....
        /*0930*/ 	.word	0x00000190
        /*0934*/ 	.word	0x000000ff
        /*0938*/ 	.word	0x00038820
        /*093c*/ 	.short	0x0100
        /*093e*/ 	.byte	0x08
	.zero		1


	//   ....[2]....
        /*0940*/ 	.word	0x00000280
        /*0944*/ 	.word	0x000000ff
        /*0948*/ 	.word	0x00038830
        /*094c*/ 	.short	0x0100
        /*094e*/ 	.byte	0x08
	.zero		1


	//   ....[3]....
        /*0950*/ 	.word	0x00000290
        /*0954*/ 	.word	0x000000ff
        /*0958*/ 	.word	0x00038840
        /*095c*/ 	.short	0x0100
        /*095e*/ 	.byte	0x08
	.zero		1


	//   ....[4]....
        /*0960*/ 	.word	0x000002a0
        /*0964*/ 	.word	0x000000ff
        /*0968*/ 	.word	0x00038838
        /*096c*/ 	.short	0x0100
        /*096e*/ 	.byte	0x08
	.zero		1


	//   ....[5]....
        /*0970*/ 	.word	0x000002b0
        /*0974*/ 	.word	0x000000ff
        /*0978*/ 	.word	0x00038848
        /*097c*/ 	.short	0x0100
        /*097e*/ 	.byte	0x08
	.zero		1


	//   ....[6]....
        /*0980*/ 	.word	0x000003e0
        /*0984*/ 	.word	0x000000ff
        /*0988*/ 	.word	0x00038850
        /*098c*/ 	.short	0x0100
        /*098e*/ 	.byte	0x08
	.zero		1


	//   ....[7]....
        /*0990*/ 	.word	0x000003f0
        /*0994*/ 	.word	0x000000ff
        /*0998*/ 	.word	0x00038860
        /*099c*/ 	.short	0x0100
        /*099e*/ 	.byte	0x08
	.zero		1


	//   ....[8]....
        /*09a0*/ 	.word	0x00000400
        /*09a4*/ 	.word	0x000000ff
        /*09a8*/ 	.word	0x00038858
        /*09ac*/ 	.short	0x0100
        /*09ae*/ 	.byte	0x08
	.zero		1


	//   ....[9]....
        /*09b0*/ 	.word	0x00000410
        /*09b4*/ 	.word	0x000000ff
        /*09b8*/ 	.word	0x00038868
        /*09bc*/ 	.short	0x0100
        /*09be*/ 	.byte	0x08
	.zero		1


	//   ....[10]....
        /*09c0*/ 	.word	0x00000500
        /*09c4*/ 	.word	0x000000ff
        /*09c8*/ 	.word	0x00038870
        /*09cc*/ 	.short	0x0100
        /*09ce*/ 	.byte	0x06
	.zero		1


	//   ....[11]....
        /*09d0*/ 	.word	0x00000510
        /*09d4*/ 	.word	0x000000ff
        /*09d8*/ 	.word	0x00038880
        /*09dc*/ 	.short	0x0100
        /*09de*/ 	.byte	0x06
	.zero		1


	//   ....[12]....
        /*09e0*/ 	.word	0x00000520
        /*09e4*/ 	.word	0x000000ff
        /*09e8*/ 	.word	0x00038878
        /*09ec*/ 	.short	0x0100
        /*09ee*/ 	.byte	0x06
	.zero		1


	//   ....[13]....
        /*09f0*/ 	.word	0x00000530
        /*09f4*/ 	.word	0x000000ff
        /*09f8*/ 	.word	0x00038888
        /*09fc*/ 	.short	0x0100
        /*09fe*/ 	.byte	0x06
	.zero		1


	//   ....[14]....
        /*0a00*/ 	.word	0x00000660
        /*0a04*/ 	.word	0x000000ff
        /*0a08*/ 	.word	0x00038890
        /*0a0c*/ 	.short	0x0100
        /*0a0e*/ 	.byte	0x08
	.zero		1


	//   ....[15]....
        /*0a10*/ 	.word	0x00000670
        /*0a14*/ 	.word	0x000000ff
        /*0a18*/ 	.word	0x000388a0
        /*0a1c*/ 	.short	0x0100
        /*0a1e*/ 	.byte	0x08
	.zero		1


	//   ....[16]....
        /*0a20*/ 	.word	0x00000680
        /*0a24*/ 	.word	0x000000ff
        /*0a28*/ 	.word	0x00038898
        /*0a2c*/ 	.short	0x0100
        /*0a2e*/ 	.byte	0x08
	.zero		1


	//   ....[17]....
        /*0a30*/ 	.word	0x00000690
        /*0a34*/ 	.word	0x000000ff
        /*0a38*/ 	.word	0x000388a8
        /*0a3c*/ 	.short	0x0100
        /*0a3e*/ 	.byte	0x08
	.zero		1


	//   ....[18]....
        /*0a40*/ 	.word	0x000007d0
        /*0a44*/ 	.word	0x000000ff
        /*0a48*/ 	.word	0x000388b0
        /*0a4c*/ 	.short	0x0100
        /*0a4e*/ 	.byte	0x08
	.zero		1


	//   ....[19]....
        /*0a50*/ 	.word	0x000007e0
        /*0a54*/ 	.word	0x000000ff
        /*0a58*/ 	.word	0x000388c0
        /*0a5c*/ 	.short	0x0100
        /*0a5e*/ 	.byte	0x08
	.zero		1


	//   ....[20]....
        /*0a60*/ 	.word	0x000007f0
        /*0a64*/ 	.word	0x000000ff
        /*0a68*/ 	.word	0x000388b8
        /*0a6c*/ 	.short	0x0100
        /*0a6e*/ 	.byte	0x08
	.zero		1


	//   ....[21]....
        /*0a70*/ 	.word	0x00000800
        /*0a74*/ 	.word	0x000000ff
        /*0a78*/ 	.word	0x000388c8
        /*0a7c*/ 	.short	0x0100
        /*0a7e*/ 	.byte	0x08
	.zero		1


	//   ....[22]....
        /*0a80*/ 	.word	0x00002270
        /*0a84*/ 	.word	0x000000ff
        /*0a88*/ 	.word	0x00038800
        /*0a8c*/ 	.short	0x010a
        /*0a8e*/ 	.byte	0x06
	.zero		1


	//   ....[23]....
        /*0a90*/ 	.word	0x00002310
        /*0a94*/ 	.word	0x00000000
        /*0a98*/ 	.word	0x00038830
        /*0a9c*/ 	.short	0x010a
        /*0a9e*/ 	.byte	0x3f
	.zero		1


	//   ....[24]....
        /*0aa0*/ 	.word	0x00002350
        /*0aa4*/ 	.word	0x00000000
        /*0aa8*/ 	.word	0x00038830
        /*0aac*/ 	.short	0x010a
        /*0aae*/ 	.byte	0x3f
	.zero		1


	//   ....[25]....
        /*0ab0*/ 	.word	0x00005430
        /*0ab4*/ 	.word	0x000000ff
        /*0ab8*/ 	.word	0x00000000
        /*0abc*/ 	.short	0x0101
        /*0abe*/ 	.byte	0x04
	.zero		1


	//   ....[26]....
        /*0ac0*/ 	.word	0x000064e0
        /*0ac4*/ 	.word	0x000000ff
        /*0ac8*/ 	.word	0x00038830
        /*0acc*/ 	.short	0x010a
        /*0ace*/ 	.byte	0x3d
	.zero		1


	//   ....[27]....
        /*0ad0*/ 	.word	0x00006520
        /*0ad4*/ 	.word	0x000000ff
        /*0ad8*/ 	.word	0x00038830
        /*0adc*/ 	.short	0x010a
        /*0ade*/ 	.byte	0x3d
	.zero		1


	//   ....[28]....
        /*0ae0*/ 	.word	0x00008a90
        /*0ae4*/ 	.word	0x000000ff
        /*0ae8*/ 	.word	0x00038850
        /*0aec*/ 	.short	0x010a
        /*0aee*/ 	.byte	0x04
	.zero		1


	//   ....[29]....
        /*0af0*/ 	.word	0x00008ad0
        /*0af4*/ 	.word	0x000000ff
        /*0af8*/ 	.word	0x00038850
        /*0afc*/ 	.short	0x010a
        /*0afe*/ 	.byte	0x04
	.zero		1


	//   ....[30]....
        /*0b00*/ 	.word	0x000092c0
        /*0b04*/ 	.word	0x000000ff
        /*0b08*/ 	.word	0x00000000
        /*0b0c*/ 	.short	0x0101
        /*0b0e*/ 	.byte	0x3d
	.zero		1


	//   ....[31]....
        /*0b10*/ 	.word	0x0000a5f0
        /*0b14*/ 	.word	0x000000ff
        /*0b18*/ 	.word	0x00000000
        /*0b1c*/ 	.short	0x0101
        /*0b1e*/ 	.byte	0x04
	.zero		1


	//   ....[32]....
        /*0b20*/ 	.word	0x0000a820
        /*0b24*/ 	.word	0x000000ff
        /*0b28*/ 	.word	0x00038830
        /*0b2c*/ 	.short	0x010a
        /*0b2e*/ 	.byte	0x04
	.zero		1


	//   ....[33]....
        /*0b30*/ 	.word	0x0000a860
        /*0b34*/ 	.word	0x000000ff
        /*0b38*/ 	.word	0x00038830
        /*0b3c*/ 	.short	0x010a
        /*0b3e*/ 	.byte	0x04
	.zero		1


	//   ....[34]....
        /*0b40*/ 	.word	0x0000cdd0
        /*0b44*/ 	.word	0x000000ff
        /*0b48*/ 	.word	0x00038850
        /*0b4c*/ 	.short	0x010a
        /*0b4e*/ 	.byte	0x04
	.zero		1


	//   ....[35]....
        /*0b50*/ 	.word	0x0000ce10
        /*0b54*/ 	.word	0x000000ff
        /*0b58*/ 	.word	0x00038850
        /*0b5c*/ 	.short	0x010a
        /*0b5e*/ 	.byte	0x04
	.zero		1


	//   ....[36]....
        /*0b60*/ 	.word	0x0000d480
        /*0b64*/ 	.word	0x000000ff
        /*0b68*/ 	.word	0x00000000
        /*0b6c*/ 	.short	0x0101
        /*0b6e*/ 	.byte	0x06
	.zero		1


	//   ....[37]....
        /*0b70*/ 	.word	0x0000e280
        /*0b74*/ 	.word	0x000000ff
        /*0b78*/ 	.word	0x00000000
        /*0b7c*/ 	.short	0x0101
        /*0b7e*/ 	.byte	0x04
	.zero		1


	//   ....[38]....
        /*0b80*/ 	.word	0x0000ebb0
        /*0b84*/ 	.word	0x000000ff
        /*0b88*/ 	.word	0x00038850
        /*0b8c*/ 	.short	0x010a
        /*0b8e*/ 	.byte	0x08
	.zero		1


	//   ....[39]....
        /*0b90*/ 	.word	0x0000ebf0
        /*0b94*/ 	.word	0x000000ff
        /*0b98*/ 	.word	0x00038850
        /*0b9c*/ 	.short	0x010a
        /*0b9e*/ 	.byte	0x08
	.zero		1


	//   ....[40]....
        /*0ba0*/ 	.word	0x0000f210
        /*0ba4*/ 	.word	0x000000ff
        /*0ba8*/ 	.word	0x00000000
        /*0bac*/ 	.short	0x0101
        /*0bae*/ 	.byte	0x04
	.zero		1


	//   ....[41]....
        /*0bb0*/ 	.word	0x00011660
        /*0bb4*/ 	.word	0x000000ff
        /*0bb8*/ 	.word	0x00000000
        /*0bbc*/ 	.short	0x0101
        /*0bbe*/ 	.byte	0x08
	.zero		1


	//   ....[42]....
        /*0bc0*/ 	.word	0x00011f10
        /*0bc4*/ 	.word	0x000000ff
        /*0bc8*/ 	.word	0x00000000
        /*0bcc*/ 	.short	0x0101
        /*0bce*/ 	.byte	0x08
	.zero		1


	//   ....[43]....
        /*0bd0*/ 	.word	0x000169d0
        /*0bd4*/ 	.word	0x00000005
        /*0bd8*/ 	.word	0x00038840
        /*0bdc*/ 	.short	0x010a
        /*0bde*/ 	.byte	0x3f
	.zero		1


	//   ....[44]....
        /*0be0*/ 	.word	0x00016fc0
        /*0be4*/ 	.word	0x00000005
        /*0be8*/ 	.word	0x00038830
        /*0bec*/ 	.short	0x0107
        /*0bee*/ 	.byte	0x3f
	.zero		1


	//   ....[45]....
        /*0bf0*/ 	.word	0x000170a0
        /*0bf4*/ 	.word	0x00000005
        /*0bf8*/ 	.word	0x00038830
        /*0bfc*/ 	.short	0x0101
        /*0bfe*/ 	.byte	0x3f
	.zero		1


	//   ....[46]....
        /*0c00*/ 	.word	0x00017c80
        /*0c04*/ 	.word	0x00000016
        /*0c08*/ 	.word	0x00038800
        /*0c0c*/ 	.short	0x0107
        /*0c0e*/ 	.byte	0x3f
	.zero		1


	//   ....[47]....
        /*0c10*/ 	.word	0x00017da0
        /*0c14*/ 	.word	0x00000016
        /*0c18*/ 	.word	0x00038800
        /*0c1c*/ 	.short	0x0101
        /*0c1e*/ 	.byte	0x3f
	.zero		1


	//   ....[48]....
        /*0c20*/ 	.word	0x00017dc0
        /*0c24*/ 	.word	0x00000016
        /*0c28*/ 	.word	0x00038820
        /*0c2c*/ 	.short	0x010a
        /*0c2e*/ 	.byte	0x3f
	.zero		1


	//   ....[49]....
        /*0c30*/ 	.word	0x00018190
        /*0c34*/ 	.word	0x00000006
        /*0c38*/ 	.word	0x00038840
        /*0c3c*/ 	.short	0x010a
        /*0c3e*/ 	.byte	0x3f
	.zero		1


	//   ....[50]....
        /*0c40*/ 	.word	0x000186f0
        /*0c44*/ 	.word	0x00000006
        /*0c48*/ 	.word	0x00038830
        /*0c4c*/ 	.short	0x0107
        /*0c4e*/ 	.byte	0x3f
	.zero		1


	//   ....[51]....
        /*0c50*/ 	.word	0x000187a0
        /*0c54*/ 	.word	0x00000006
        /*0c58*/ 	.word	0x00038830
        /*0c5c*/ 	.short	0x0101
        /*0c5e*/ 	.byte	0x3f
	.zero		1


	//   ....[52]....
        /*0c60*/ 	.word	0x00018800
        /*0c64*/ 	.word	0x00000006
        /*0c68*/ 	.word	0x00038860
        /*0c6c*/ 	.short	0x010a
        /*0c6e*/ 	.byte	0x3f
	.zero		1


	//   ....[53]....
        /*0c70*/ 	.word	0x00018d00
        /*0c74*/ 	.word	0x00000006
        /*0c78*/ 	.word	0x00038850
        /*0c7c*/ 	.short	0x0107
        /*0c7e*/ 	.byte	0x3f
	.zero		1


	//   ....[54]....
        /*0c80*/ 	.word	0x00018e90
        /*0c84*/ 	.word	0x00000006
        /*0c88*/ 	.word	0x00038850
        /*0c8c*/ 	.short	0x0101
        /*0c8e*/ 	.byte	0x3f
	.zero		1


	//   ....[55]....
        /*0c90*/ 	.word	0x000190a0
        /*0c94*/ 	.word	0x00000004
        /*0c98*/ 	.word	0x00038860
        /*0c9c*/ 	.short	0x010a
        /*0c9e*/ 	.byte	0x3f
	.zero		1


	//   ....[56]....
        /*0ca0*/ 	.word	0x000195c0
        /*0ca4*/ 	.word	0x00000004
        /*0ca8*/ 	.word	0x00038850
        /*0cac*/ 	.short	0x0107
        /*0cae*/ 	.byte	0x3f
	.zero		1


	//   ....[57]....
        /*0cb0*/ 	.word	0x00019670
        /*0cb4*/ 	.word	0x00000004
        /*0cb8*/ 	.word	0x00038850
        /*0cbc*/ 	.short	0x0101
        /*0cbe*/ 	.byte	0x3f
	.zero		1


	//   ....[58]....
        /*0cc0*/ 	.word	0x0001a7c0
        /*0cc4*/ 	.word	0x00000004
        /*0cc8*/ 	.word	0x00038820
        /*0ccc*/ 	.short	0x010a
        /*0cce*/ 	.byte	0x3f
	.zero		1


	//   ....[59]....
        /*0cd0*/ 	.word	0x0001a960
        /*0cd4*/ 	.word	0x00000005
        /*0cd8*/ 	.word	0x00038840
        /*0cdc*/ 	.short	0x010a
        /*0cde*/ 	.byte	0x3f
	.zero		1


	//   ....[60]....
        /*0ce0*/ 	.word	0x0001aa00
        /*0ce4*/ 	.word	0x0000001b
        /*0ce8*/ 	.word	0x00038840
        /*0cec*/ 	.short	0x010a
        /*0cee*/ 	.byte	0x3f
	.zero		1


	//   ....[61]....
        /*0cf0*/ 	.word	0x0001aa40
        /*0cf4*/ 	.word	0x00000005
        /*0cf8*/ 	.word	0x00038860
        /*0cfc*/ 	.short	0x010a
        /*0cfe*/ 	.byte	0x3f
	.zero		1


	//   ....[62]....
        /*0d00*/ 	.word	0x0001aa80
        /*0d04*/ 	.word	0x0000001b
        /*0d08*/ 	.word	0x00038860
        /*0d0c*/ 	.short	0x010a
        /*0d0e*/ 	.byte	0x3f
	.zero		1


	//   ....[63]....
        /*0d10*/ 	.word	0x0001ab00
        /*0d14*/ 	.word	0x00000003
        /*0d18*/ 	.word	0x00038800
        /*0d1c*/ 	.short	0x010a
        /*0d1e*/ 	.byte	0x3f
	.zero		1


	//   ....[64]....
        /*0d20*/ 	.word	0x0001ab50
        /*0d24*/ 	.word	0x00000000
        /*0d28*/ 	.word	0x00038830
        /*0d2c*/ 	.short	0x010a
        /*0d2e*/ 	.byte	0x3f
	.zero		1


	//   ....[65]....
        /*0d30*/ 	.word	0x0001abb0
        /*0d34*/ 	.word	0x00000004
        /*0d38*/ 	.word	0x00038830
        /*0d3c*/ 	.short	0x010a
        /*0d3e*/ 	.byte	0x3f
	.zero		1


	//   ....[66]....
        /*0d40*/ 	.word	0x0001ac10
        /*0d44*/ 	.word	0x00000002
        /*0d48*/ 	.word	0x00038850
        /*0d4c*/ 	.short	0x010a
        /*0d4e*/ 	.byte	0x3f
	.zero		1


	//   ....[67]....
        /*0d50*/ 	.word	0x0001ac70
        /*0d54*/ 	.word	0x00000004
        /*0d58*/ 	.word	0x00038830
        /*0d5c*/ 	.short	0x010a
        /*0d5e*/ 	.byte	0x3f
	.zero		1


	//   ....[68]....
        /*0d60*/ 	.word	0x0001acd0
        /*0d64*/ 	.word	0x00000002
        /*0d68*/ 	.word	0x00038850
        /*0d6c*/ 	.short	0x010a
        /*0d6e*/ 	.byte	0x3f
	.zero		1


	//   ....[69]....
        /*0d70*/ 	.word	0x0001ad30
        /*0d74*/ 	.word	0x00000007
        /*0d78*/ 	.word	0x00038850
        /*0d7c*/ 	.short	0x010a
        /*0d7e*/ 	.byte	0x3f
	.zero		1


	//   ....[70]....
        /*0d80*/ 	.word	0x0001ae50
        /*0d84*/ 	.word	0x00000005
        /*0d88*/ 	.word	0x00038840
        /*0d8c*/ 	.short	0x010a
        /*0d8e*/ 	.byte	0x3f
	.zero		1


	//   ....[71]....
        /*0d90*/ 	.word	0x0001c090
        /*0d94*/ 	.word	0x00000016
        /*0d98*/ 	.word	0x00038820
        /*0d9c*/ 	.short	0x010a
        /*0d9e*/ 	.byte	0x3f
	.zero		1


	//   ....[72]....
        /*0da0*/ 	.word	0x0001c0e0
        /*0da4*/ 	.word	0x00000006
        /*0da8*/ 	.word	0x00038840
        /*0dac*/ 	.short	0x010a
        /*0dae*/ 	.byte	0x3f
	.zero		1


	//   ....[73]....
        /*0db0*/ 	.word	0x0001c840
        /*0db4*/ 	.word	0x00000006
        /*0db8*/ 	.word	0x00038860
        /*0dbc*/ 	.short	0x010a
        /*0dbe*/ 	.byte	0x3f
	.zero		1


	//   ....[74]....
        /*0dc0*/ 	.word	0x0001cff0
        /*0dc4*/ 	.word	0x00000004
        /*0dc8*/ 	.word	0x00038860
        /*0dcc*/ 	.short	0x010a
        /*0dce*/ 	.byte	0x3f
	.zero		1


	//   ....[75]....
        /*0dd0*/ 	.word	0x0001e230
        /*0dd4*/ 	.word	0x00000004
        /*0dd8*/ 	.word	0x00038820
        /*0ddc*/ 	.short	0x010a
        /*0dde*/ 	.byte	0x3f
	.zero		1


	//   ....[76]....
        /*0de0*/ 	.word	0x0001e3d0
        /*0de4*/ 	.word	0x00000005
        /*0de8*/ 	.word	0x00038840
        /*0dec*/ 	.short	0x010a
        /*0dee*/ 	.byte	0x3f
	.zero		1


	//   ....[77]....
        /*0df0*/ 	.word	0x0001e420
        /*0df4*/ 	.word	0x0000001b
        /*0df8*/ 	.word	0x00038840
        /*0dfc*/ 	.short	0x010a
        /*0dfe*/ 	.byte	0x3f
	.zero		1


	//   ....[78]....
        /*0e00*/ 	.word	0x0001e470
        /*0e04*/ 	.word	0x00000005
        /*0e08*/ 	.word	0x00038860
        /*0e0c*/ 	.short	0x010a
        /*0e0e*/ 	.byte	0x3f
	.zero		1


	//----- nvinfo : EIATTR_NUM_MBARRIERS
	.align		4
.L_535:
        /*0e10*/ 	.byte	0x03, 0x38
        /*0e12*/ 	.short	0x0016


	//----- nvinfo : EIATTR_EXIT_INSTR_OFFSETS
	.align		4
        /*0e14*/ 	.byte	0x04, 0x1c
        /*0e16*/ 	.short	(.L_537 - .L_536)


	//   ....[0]....
.L_536:
        /*0e18*/ 	.word	0x00000990


	//   ....[1]....
        /*0e1c*/ 	.word	0x000145c0


	//   ....[2]....
        /*0e20*/ 	.word	0x0001aad0


	//----- nvinfo : EIATTR_MAX_THREADS
	.align		4
.L_537:
        /*0e24*/ 	.byte	0x04, 0x05
        /*0e26*/ 	.short	(.L_539 - .L_538)
.L_538:
        /*0e28*/ 	.word	0x00000180
        /*0e2c*/ 	.word	0x00000001
        /*0e30*/ 	.word	0x00000001


	//----- nvinfo : EIATTR_CRS_STACK_SIZE
	.align		4
.L_539:
        /*0e34*/ 	.byte	0x04, 0x1e
        /*0e36*/ 	.short	(.L_541 - .L_540)
.L_540:
        /*0e38*/ 	.word	0x00000000


	//----- nvinfo : EIATTR_CBANK_PARAM_SIZE
	.align		4
.L_541:
        /*0e3c*/ 	.byte	0x03, 0x19
        /*0e3e*/ 	.short	0x0af0


	//----- nvinfo : EIATTR_PARAM_CBANK
	.align		4
        /*0e40*/ 	.byte	0x04, 0x0a
        /*0e42*/ 	.short	(.L_543 - .L_542)
	.align		4
.L_542:
        /*0e44*/ 	.word	index@(.nv.constant0._ZN7cutlass13device_kernelIN5flash11enable_sm90INS1_16FlashAttnFwdSm90INS1_25CollectiveMainloopFwdSm90ILi2EN4cute5tupleIJNS5_1CILi1EEES8_S8_EEENS6_IJNS7_ILi128EEENS7_ILi80EEENS7_ILi256EEEEEELi256ENS_10bfloat16_tEfNS_4arch4Sm90ELb1ELb0ELb1ELb1ELb1ELb0ELb0ELb1ELb1ELb1ELb1ELb0EEENS1_21CollectiveEpilogueFwdINS6_IJSA_SC_SB_EEES9_SE_SG_Li256ELb1ELb1ELb1ELb0EEENS1_36VarlenDynamicPersistentTileSchedulerILi128ELi80ELi256ELi128ELb1ELb1ELb1ELb1ELb1ELb1EEEEEEEEEvNT_6ParamsE)
        /*0e48*/ 	.short	0x0210
        /*0e4a*/ 	.short	0x0af0


	//----- nvinfo : EIATTR_SW_WAR
	.align		4
.L_543:
        /*0e4c*/ 	.byte	0x04, 0x36
        /*0e4e*/ 	.short	(.L_545 - .L_544)
.L_544:
        /*0e50*/ 	.word	0x00000008
.L_545:


//--------------------- .nv.info._ZN7cutlass13device_kernelIN5flash11enable_sm90INS1_16FlashAttnFwdSm90INS1_25CollectiveMainloopFwdSm90ILi2EN4cute5tupleIJNS5_1CILi1EEES8_S8_EEENS6_IJNS7_ILi128EEENS7_ILi80EEENS7_ILi256EEEEEELi256ENS_10bfloat16_tEfNS_4arch4Sm90ELb1ELb0ELb1ELb1ELb1ELb1ELb0ELb1ELb1ELb1ELb1ELb0EEENS1_21CollectiveEpilogueFwdINS6_IJSA_SC_SB_EEES9_SE_SG_Li256ELb1ELb1ELb1ELb0EEENS1_36VarlenDynamicPersistentTileSchedulerILi128ELi80ELi256ELi128ELb1ELb1ELb1ELb1ELb1ELb1EEEEEEEEEvNT_6ParamsE --------------------------
	.section	.nv.info._ZN7cutlass13device_kernelIN5flash11enable_sm90INS1_16FlashAttnFwdSm90INS1_25CollectiveMainloopFwdSm90ILi2EN4cute5tupleIJNS5_1CILi1EEES8_S8_EEENS6_IJNS7_ILi128EEENS7_ILi80EEENS7_ILi256EEEEEELi256ENS_10bfloat16_tEfNS_4arch4Sm90ELb1ELb0ELb1ELb1ELb1ELb1ELb0ELb1ELb1ELb1ELb1ELb0EEENS1_21CollectiveEpilogueFwdINS6_IJSA_SC_SB_EEES9_SE_SG_Li256ELb1ELb1ELb1ELb0EEENS1_36VarlenDynamicPersistentTileSchedulerILi128ELi80ELi256ELi128ELb1ELb1ELb1ELb1ELb1ELb1EEEEEEEEEvNT_6ParamsE,"",@"SHT_CUDA_INFO"
	.sectionflags	@""
	.align	4


	//----- nvinfo : EIATTR_CUDA_API_VERSION
	.align		4
        /*0000*/ 	.byte	0x04, 0x37
        /*0002*/ 	.short	(.L_547 - .L_546)
.L_546:
        /*0004*/ 	.word	0x00000082


	//----- nvinfo : EIATTR_KPARAM_INFO
	.align		4
.L_547:
        /*0008*/ 	.byte	0x04, 0x17
        /*000a*/ 	.short	(.L_549 - .L_548)
.L_548:
        /*000c*/ 	.word	0x00000000
        /*0010*/ 	.short	0x0000
        /*0012*/ 	.short	0x0070
        /*0014*/ 	.byte	0x00, 0xf0, 0x01, 0x2a


	//----- nvinfo : EIATTR_SPARSE_MMA_MASK
	.align		4
.L_549:
        /*0018*/ 	.byte	0x03, 0x50
        /*001a*/ 	.short	0x0000


	//----- nvinfo : EIATTR_MAXREG_COUNT
	.align		4
        /*001c*/ 	.byte	0x03, 0x1b
        /*001e*/ 	.short	0x00a8


	//----- nvinfo : EIATTR_NUM_BARRIERS
	.align		4
        /*0020*/ 	.byte	0x02, 0x4c
        /*0022*/ 	.byte	0x10
	.zero		1


	//----- nvinfo : EIATTR_EXTERNS
	.align		4
        /*0024*/ 	.byte	0x04, 0x0f
        /*0026*/ 	.short	(.L_551 - .L_550)


	//   ....[0]....
	.align		4
.L_550:
        /*0028*/ 	.word	index@(__assertfail)


	//----- nvinfo : EIATTR_ANNOTATIONS
	.align		4
.L_551:
        /*002c*/ 	.byte	0x04, 0x55
        /*002e*/ 	.short	(.L_553 - .L_552)


	//   ....[0]....
.L_552:
        /* <DEDUP_REMOVED lines=168> */


	//----- nvinfo : EIATTR_MERCURY_ISA_VERSION
	.align		4
.L_553:
        /*0aa0*/ 	.byte	0x03, 0x5f
        /*0aa2*/ 	.short	0x0101


	//----- nvinfo : EIATTR_UNUSED_LOAD_BYTE_OFFSET
	.align		4
        /*0aa4*/ 	.byte	0x04, 0x44
        /*0aa6*/ 	.short	(.L_555 - .L_554)


	//   ....[0]....
.L_554:
        /*0aa8*/ 	.word	0x00000a60
        /*0aac*/ 	.word	0x0000fff0


	//   ....[1]....
        /*0ab0*/ 	.word	0x00027050
        /*0ab4*/ 	.word	0x0000fff0


	//----- nvinfo : EIATTR_INT_WARP_WIDE_INSTR_OFFSETS
	.align		4
.L_555:
        /*0ab8*/ 	.byte	0x04, 0x31
        /*0aba*/ 	.short	(.L_557 - .L_556)


	//   ....[0]....
.L_556:
        /*0abc*/ 	.word	0x00000130


	//   ....[1]....
        /*0ac0*/ 	.word	0x00000170


	//   ....[2]....
        /*0ac4*/ 	.word	0x000001e0


	//   ....[3]....
        /*0ac8*/ 	.word	0x0002eda0


	//   ....[4]....
        /*0acc*/ 	.word	0x0002ee30


	//   ....[5]....
        /*0ad0*/ 	.word	0x00031d50


	//   ....[6]....
        /*0ad4*/ 	.word	0x00031de0


	//----- nvinfo : EIATTR_COOP_GROUP_MASK_REGIDS
	.align		4
.L_557:
        /*0ad8*/ 	.byte	0x04, 0x29
        /*0ada*/ 	.short	(.L_559 - .L_558)


	//   ....[0]....
.L_558:
        /*0adc*/ 	.word	0xffffffff


	//   ....[1]....
        /*0ae0*/ 	.word	0xffffffff


	//   ....[2]....
        /*0ae4*/ 	.word	0xffffffff


	//   ....[3]....
        /*0ae8*/ 	.word	0xffffffff


	//   ....[4]....
        /*0aec*/ 	.word	0xffffffff


	//   ....[5]....
        /*0af0*/ 	.word	0xffffffff


	//   ....[6]....
        /*0af4*/ 	.word	0xffffffff


	//   ....[7]....
        /*0af8*/ 	.word	0xffffffff


	//   ....[8]....
        /*0afc*/ 	.word	0xffffffff


	//   ....[9]....
        /*0b00*/ 	.word	0xffffffff


	//   ....[10]....
        /*0b04*/ 	.word	0xffffffff


	//   ....[11]....
        /*0b08*/ 	.word	0xffffffff


	//   ....[12]....
        /*0b0c*/ 	.word	0xffffffff


	//   ....[13]....
        /*0b10*/ 	.word	0xffffffff


	//   ....[14]....
        /*0b14*/ 	.word	0xffffffff


	//   ....[15]....
        /*0b18*/ 	.word	0xffffffff


	//   ....[16]....
        /*0b1c*/ 	.word	0xffffffff


	//   ....[17]....
        /*0b20*/ 	.word	0xffffffff


	//   ....[18]....
        /*0b24*/ 	.word	0xffffffff


	//   ....[19]....
        /*0b28*/ 	.word	0xffffffff


	//   ....[20]....
        /*0b2c*/ 	.word	0xffffffff


	//   ....[21]....
        /*0b30*/ 	.word	0xffffffff


	//   ....[22]....
        /*0b34*/ 	.word	0xffffffff


	//   ....[23]....
        /*0b38*/ 	.word	0xffffffff


	//   ....[24]....
        /*0b3c*/ 	.word	0xffffffff


	//   ....[25]....
        /*0b40*/ 	.word	0xffffffff


	//   ....[26]....
        /*0b44*/ 	.word	0xffffffff


	//   ....[27]....
        /*0b48*/ 	.word	0xffffffff


	//   ....[28]....
        /*0b4c*/ 	.word	0xffffffff


	//   ....[29]....
        /*0b50*/ 	.word	0xffffffff


	//   ....[30]....
        /*0b54*/ 	.word	0xffffffff


	//   ....[31]....
        /*0b58*/ 	.word	0xffffffff


	//   ....[32]....
        /*0b5c*/ 	.word	0xffffffff


	//   ....[33]....
        /*0b60*/ 	.word	0xffffffff


	//   ....[34]....
        /*0b64*/ 	.word	0xffffffff


	//   ....[35]....
        /*0b68*/ 	.word	0xffffffff


	//   ....[36]....
        /*0b6c*/ 	.word	0xffffffff


	//   ....[37]....
        /*0b70*/ 	.word	0xffffffff


	//   ....[38]....
        /*0b74*/ 	.word	0xffffffff


	//   ....[39]....
        /*0b78*/ 	.word	0xffffffff


	//   ....[40]....
        /*0b7c*/ 	.word	0xffffffff


	//   ....[41]....
        /*0b80*/ 	.word	0xffffffff


	//   ....[42]....
        /*0b84*/ 	.word	0xffffffff


	//   ....[43]....
        /*0b88*/ 	.word	0xffffffff


	//   ....[44]....
        /*0b8c*/ 	.word	0xffffffff


	//   ....[45]....
        /*0b90*/ 	.word	0xffffffff


	//   ....[46]....
        /*0b94*/ 	.word	0xffffffff


	//   ....[47]....
        /*0b98*/ 	.word	0xffffffff


	//   ....[48]....
        /*0b9c*/ 	.word	0xffffffff


	//   ....[49]....
        /*0ba0*/ 	.word	0xffffffff


	//   ....[50]....
        /*0ba4*/ 	.word	0xffffffff


	//   ....[51]....
        /*0ba8*/ 	.word	0xffffffff


	//   ....[52]....
        /*0bac*/ 	.word	0xffffffff


	//   ....[53]....
        /*0bb0*/ 	.word	0xffffffff


	//   ....[54]....
        /*0bb4*/ 	.word	0xffffffff


	//   ....[55]....
        /*0bb8*/ 	.word	0xffffffff


	//   ....[56]....
        /*0bbc*/ 	.word	0xffffffff


	//   ....[57]....
        /*0bc0*/ 	.word	0xffffffff


	//   ....[58]....
        /*0bc4*/ 	.word	0xffffffff


	//   ....[59]....
        /*0bc8*/ 	.word	0xffffffff


	//   ....[60]....
        /*0bcc*/ 	.word	0xffffffff


	//   ....[61]....
        /*0bd0*/ 	.word	0xffffffff


	//   ....[62]....
        /*0bd4*/ 	.word	0xffffffff


	//   ....[63]....
        /*0bd8*/ 	.word	0xffffffff


	//   ....[64]....
        /*0bdc*/ 	.word	0xffffffff


	//   ....[65]....
        /*0be0*/ 	.word	0xffffffff


	//   ....[66]....
        /*0be4*/ 	.word	0xffffffff


	//   ....[67]....
        /*0be8*/ 	.word	0xffffffff


	//   ....[68]....
        /*0bec*/ 	.word	0xffffffff


	//   ....[69]....
        /*0bf0*/ 	.word	0xffffffff


	//   ....[70]....
        /*0bf4*/ 	.word	0xffffffff


	//   ....[71]....
        /*0bf8*/ 	.word	0xffffffff


	//   ....[72]....
        /*0bfc*/ 	.word	0xffffffff


	//   ....[73]....
        /*0c00*/ 	.word	0xffffffff


	//   ....[74]....
        /*0c04*/ 	.word	0xffffffff


	//   ....[75]....
        /*0c08*/ 	.word	0xffffffff


	//   ....[76]....
        /*0c0c*/ 	.word	0xffffffff


	//   ....[77]....
        /*0c10*/ 	.word	0xffffffff


	//   ....[78]....
        /*0c14*/ 	.word	0xffffffff


	//   ....[79]....
        /*0c18*/ 	.word	0xffffffff


	//   ....[80]....
        /*0c1c*/ 	.word	0xffffffff


	//   ....[81]....
        /*0c20*/ 	.word	0xffffffff


	//   ....[82]....
        /*0c24*/ 	.word	0xffffffff


	//   ....[83]....
        /*0c28*/ 	.word	0xffffffff


	//   ....[84]....
        /*0c2c*/ 	.word	0xffffffff


	//   ....[85]....
        /*0c30*/ 	.word	0xffffffff


	//   ....[86]....
        /*0c34*/ 	.word	0xffffffff


	//   ....[87]....
        /*0c38*/ 	.word	0xffffffff


	//   ....[88]....
        /*0c3c*/ 	.word	0xffffffff


	//   ....[89]....
        /*0c40*/ 	.word	0xffffffff


	//   ....[90]....
        /*0c44*/ 	.word	0xffffffff


	//   ....[91]....
        /*0c48*/ 	.word	0xffffffff


	//   ....[92]....
        /*0c4c*/ 	.word	0xffffffff


	//   ....[93]....
        /*0c50*/ 	.word	0xffffffff


	//   ....[94]....
        /*0c54*/ 	.word	0xffffffff


	//   ....[95]....
        /*0c58*/ 	.word	0xffffffff


	//   ....[96]....
        /*0c5c*/ 	.word	0xffffffff


	//   ....[97]....
        /*0c60*/ 	.word	0xffffffff


	//   ....[98]....
        /*0c64*/ 	.word	0xffffffff


	//   ....[99]....
        /*0c68*/ 	.word	0xffffffff


	//   ....[100]....
        /*0c6c*/ 	.word	0xffffffff


	//   ....[101]....
        /*0c70*/ 	.word	0xffffffff


	//   ....[102]....
        /*0c74*/ 	.word	0xffffffff


	//   ....[103]....
        /*0c78*/ 	.word	0xffffffff


	//   ....[104]....
        /*0c7c*/ 	.word	0xffffffff


	//   ....[105]....
        /*0c80*/ 	.word	0xffffffff


	//   ....[106]....
        /*0c84*/ 	.word	0xffffffff


	//   ....[107]....
        /*0c88*/ 	.word	0xffffffff


	//   ....[108]....
        /*0c8c*/ 	.word	0xffffffff


	//   ....[109]....
        /*0c90*/ 	.word	0xffffffff


	//   ....[110]....
        /*0c94*/ 	.word	0xffffffff


	//   ....[111]....
        /*0c98*/ 	.word	0xffffffff


	//   ....[112]....
        /*0c9c*/ 	.word	0xffffffff


	//   ....[113]....
        /*0ca0*/ 	.word	0xffffffff


	//   ....[114]....
        /*0ca4*/ 	.word	0xffffffff


	//   ....[115]....
        /*0ca8*/ 	.word	0xffffffff


	//   ....[116]....
        /*0cac*/ 	.word	0xffffffff


	//   ....[117]....
        /*0cb0*/ 	.word	0xffffffff


	//   ....[118]....
        /*0cb4*/ 	.word	0xffffffff


	//   ....[119]....
        /*0cb8*/ 	.word	0xffffffff


	//   ....[120]....
        /*0cbc*/ 	.word	0xffffffff


	//   ....[121]....
        /*0cc0*/ 	.word	0xffffffff


	//   ....[122]....
        /*0cc4*/ 	.word	0xffffffff


	//   ....[123]....
        /*0cc8*/ 	.word	0xffffffff


	//   ....[124]....
        /*0ccc*/ 	.word	0xffffffff


	//   ....[125]....
        /*0cd0*/ 	.word	0xffffffff


	//   ....[126]....
        /*0cd4*/ 	.word	0xffffffff


	//   ....[127]....
        /*0cd8*/ 	.word	0xffffffff


	//   ....[128]....
        /*0cdc*/ 	.word	0xffffffff


	//   ....[129]....
        /*0ce0*/ 	.word	0xffffffff


	//   ....[130]....
        /*0ce4*/ 	.word	0xffffffff


	//   ....[131]....
        /*0ce8*/ 	.word	0xffffffff


	//   ....[132]....
        /*0cec*/ 	.word	0xffffffff


	//   ....[133]....
        /*0cf0*/ 	.word	0xffffffff


	//   ....[134]....
        /*0cf4*/ 	.word	0xffffffff


	//   ....[135]....
        /*0cf8*/ 	.word	0xffffffff


	//   ....[136]....
        /*0cfc*/ 	.word	0xffffffff


	//   ....[137]....
        /*0d00*/ 	.word	0xffffffff


	//   ....[138]....
        /*0d04*/ 	.word	0xffffffff


	//   ....[139]....
        /*0d08*/ 	.word	0xffffffff


	//   ....[140]....
        /*0d0c*/ 	.word	0xffffffff


	//   ....[141]....
        /*0d10*/ 	.word	0xffffffff


	//   ....[142]....
        /*0d14*/ 	.word	0xffffffff


	//   ....[143]....
        /*0d18*/ 	.word	0xffffffff


	//   ....[144]....
        /*0d1c*/ 	.word	0xffffffff


	//   ....[145]....
        /*0d20*/ 	.word	0xffffffff


	//   ....[146]....
        /*0d24*/ 	.word	0xffffffff


	//   ....[147]....
        /*0d28*/ 	.word	0xffffffff


	//   ....[148]....
        /*0d2c*/ 	.word	0xffffffff


	//   ....[149]....
        /*0d30*/ 	.word	0xffffffff


	//   ....[150]....
        /*0d34*/ 	.word	0xffffffff


	//   ....[151]....
        /*0d38*/ 	.word	0xffffffff


	//   ....[152]....
        /*0d3c*/ 	.word	0xffffffff


	//   ....[153]....
        /*0d40*/ 	.word	0xffffffff


	//   ....[154]....
        /*0d44*/ 	.word	0xffffffff


	//   ....[155]....
        /*0d48*/ 	.word	0xffffffff


	//   ....[156]....
        /*0d4c*/ 	.word	0xffffffff


	//   ....[157]....
        /*0d50*/ 	.word	0xffffffff


	//   ....[158]....
        /*0d54*/ 	.word	0xffffffff


	//   ....[159]....
        /*0d58*/ 	.word	0xffffffff


	//   ....[160]....
        /*0d5c*/ 	.word	0xffffffff


	//   ....[161]....
        /*0d60*/ 	.word	0xffffffff


	//   ....[162]....
        /*0d64*/ 	.word	0xffffffff


	//   ....[163]....
        /*0d68*/ 	.word	0xffffffff


	//   ....[164]....
        /*0d6c*/ 	.word	0xffffffff


	//   ....[165]....
        /*0d70*/ 	.word	0xffffffff


	//   ....[166]....
        /*0d74*/ 	.word	0xffffffff


	//   ....[167]....
        /*0d78*/ 	.word	0xffffffff


	//   ....[168]....
        /*0d7c*/ 	.word	0xffffffff


	//   ....[169]....
        /*0d80*/ 	.word	0xffffffff


	//   ....[170]....
        /*0d84*/ 	.word	0xffffffff


	//   ....[171]....
        /*0d88*/ 	.word	0xffffffff


	//   ....[172]....
        /*0d8c*/ 	.word	0xffffffff


	//   ....[173]....
        /*0d90*/ 	.word	0xffffffff


	//   ....[174]....
        /*0d94*/ 	.word	0xffffffff


	//   ....[175]....
        /*0d98*/ 	.word	0xffffffff


	//   ....[176]....
        /*0d9c*/ 	.word	0xffffffff


	//   ....[177]....
        /*0da0*/ 	.word	0xffffffff


	//   ....[178]....
        /*0da4*/ 	.word	0xffffffff


	//   ....[179]....
        /*0da8*/ 	.word	0xffffffff


	//   ....[180]....
        /*0dac*/ 	.word	0xffffffff


	//   ....[181]....
        /*0db0*/ 	.word	0xffffffff


	//   ....[182]....
        /*0db4*/ 	.word	0xffffffff


	//   ....[183]....
        /*0db8*/ 	.word	0xffffffff


	//   ....[184]....
        /*0dbc*/ 	.word	0xffffffff


	//   ....[185]....
        /*0dc0*/ 	.word	0xffffffff


	//   ....[186]....
        /*0dc4*/ 	.word	0xffffffff


	//   ....[187]....
        /*0dc8*/ 	.word	0xffffffff


	//   ....[188]....
        /*0dcc*/ 	.word	0xffffffff


	//   ....[189]....
        /*0dd0*/ 	.word	0xffffffff


	//   ....[190]....
        /*0dd4*/ 	.word	0xffffffff


	//   ....[191]....
        /*0dd8*/ 	.word	0xffffffff


	//   ....[192]....
        /*0ddc*/ 	.word	0xffffffff


	//   ....[193]....
        /*0de0*/ 	.word	0xffffffff


	//   ....[194]....
        /*0de4*/ 	.word	0xffffffff


	//   ....[195]....
        /*0de8*/ 	.word	0xffffffff


	//   ....[196]....
        /*0dec*/ 	.word	0xffffffff


	//   ....[197]....
        /*0df0*/ 	.word	0xffffffff


	//   ....[198]....
        /*0df4*/ 	.word	0xffffffff


	//   ....[199]....
        /*0df8*/ 	.word	0xffffffff


	//   ....[200]....
        /*0dfc*/ 	.word	0xffffffff


	//   ....[201]....
        /*0e00*/ 	.word	0x0500000f


	//   ....[202]....
        /*0e04*/ 	.word	0x0500000f


	//   ....[203]....
        /*0e08*/ 	.word	0x0500000f


	//   ....[204]....
        /*0e0c*/ 	.word	0x0500000f


	//   ....[205]....
        /*0e10*/ 	.word	0x0500000f


	//   ....[206]....
        /*0e14*/ 	.word	0x0500000f


	//   ....[207]....
        /*0e18*/ 	.word	0x0500000f


	//   ....[208]....
        /*0e1c*/ 	.word	0x0500000f


	//   ....[209]....
        /*0e20*/ 	.word	0x0500000f


	//   ....[210]....
        /*0e24*/ 	.word	0x0500000f


	//   ....[211]....
        /*0e28*/ 	.word	0x0500000f


	//   ....[212]....
        /*0e2c*/ 	.word	0x0500000f


	//   ....[213]....
        /*0e30*/ 	.word	0x0500000f


	//   ....[214]....
        /*0e34*/ 	.word	0x0500000f


	//   ....[215]....
        /*0e38*/ 	.word	0x0500000f


	//   ....[216]....
        /*0e3c*/ 	.word	0x0500000f


	//   ....[217]....
        /*0e40*/ 	.word	0x0500000f


	//   ....[218]....
        /*0e44*/ 	.word	0x0500000f


	//   ....[219]....
        /*0e48*/ 	.word	0x0500000f


	//   ....[220]....
        /*0e4c*/ 	.word	0x0500000f


	//   ....[221]....
        /*0e50*/ 	.word	0x0500000f


	//   ....[222]....
        /*0e54*/ 	.word	0x0500000f


	//   ....[223]....
        /*0e58*/ 	.word	0x0500000f


	//   ....[224]....
        /*0e5c*/ 	.word	0x0500000f


	//   ....[225]....
        /*0e60*/ 	.word	0x0500000f


	//   ....[226]....
        /*0e64*/ 	.word	0x0500000f


	//   ....[227]....
        /*0e68*/ 	.word	0x0500000f


	//   ....[228]....
        /*0e6c*/ 	.word	0x0500000f


	//   ....[229]....
        /*0e70*/ 	.word	0x0500000f


	//   ....[230]....
        /*0e74*/ 	.word	0x0500000f


	//   ....[231]....
        /*0e78*/ 	.word	0x0500000f


	//   ....[232]....
        /*0e7c*/ 	.word	0x0500000f


	//   ....[233]....
        /*0e80*/ 	.word	0x0500000f


	//   ....[234]....
        /*0e84*/ 	.word	0x0500000f


	//   ....[235]....
        /*0e88*/ 	.word	0x0500000f


	//   ....[236]....
        /*0e8c*/ 	.word	0x0500000f


	//   ....[237]....
        /*0e90*/ 	.word	0x0500000f


	//   ....[238]....
        /*0e94*/ 	.word	0x0500000f


	//   ....[239]....
        /*0e98*/ 	.word	0x0500000f


	//   ....[240]....
        /*0e9c*/ 	.word	0x0500000f


	//   ....[241]....
        /*0ea0*/ 	.word	0x0500000f


	//   ....[242]....
        /*0ea4*/ 	.word	0x0500000f


	//   ....[243]....
        /*0ea8*/ 	.word	0x0500000f


	//   ....[244]....
        /*0eac*/ 	.word	0x0500000f


	//   ....[245]....
        /*0eb0*/ 	.word	0x0500000f


	//   ....[246]....
        /*0eb4*/ 	.word	0x0500000f


	//   ....[247]....
        /*0eb8*/ 	.word	0x0500000f


	//   ....[248]....
        /*0ebc*/ 	.word	0x0500000f


	//   ....[249]....
        /*0ec0*/ 	.word	0x0500000f


	//   ....[250]....
        /*0ec4*/ 	.word	0x0500000f


	//   ....[251]....
        /*0ec8*/ 	.word	0x0500000f


	//   ....[252]....
        /*0ecc*/ 	.word	0x0500000f


	//   ....[253]....
        /*0ed0*/ 	.word	0x0500000f


	//   ....[254]....
        /*0ed4*/ 	.word	0x0500000f


	//   ....[255]....
        /*0ed8*/ 	.word	0x0500000f


	//   ....[0]....
        /*0edc*/ 	.word	0x0500000f


	//   ....[1]....
        /*0ee0*/ 	.word	0x0500000f


	//   ....[2]....
        /*0ee4*/ 	.word	0x0500000f


	//   ....[3]....
        /*0ee8*/ 	.word	0x0500000f


	//   ....[4]....
        /*0eec*/ 	.word	0x0500000f


	//   ....[5]....
        /*0ef0*/ 	.word	0x0500000f


	//   ....[6]....
        /*0ef4*/ 	.word	0x0500000f


	//   ....[7]....
        /*0ef8*/ 	.word	0x0500000f


	//   ....[8]....
        /*0efc*/ 	.word	0x0500000f


	//   ....[9]....
        /*0f00*/ 	.word	0x0500000f


	//   ....[10]....
        /*0f04*/ 	.word	0x0500000f


	//   ....[11]....
        /*0f08*/ 	.word	0x0500000f


	//   ....[12]....
        /*0f0c*/ 	.word	0x0500000f


	//   ....[13]....
        /*0f10*/ 	.word	0x0500000f


	//   ....[14]....
        /*0f14*/ 	.word	0x0500000f


	//   ....[15]....
        /*0f18*/ 	.word	0x0500000f


	//   ....[16]....
        /*0f1c*/ 	.word	0x0500000f


	//   ....[17]....
        /*0f20*/ 	.word	0x0500000f


	//   ....[18]....
        /*0f24*/ 	.word	0x0500000f


	//   ....[19]....
        /*0f28*/ 	.word	0x0500000f


	//   ....[20]....
        /*0f2c*/ 	.word	0x0500000f


	//   ....[21]....
        /*0f30*/ 	.word	0x0500000f


	//   ....[22]....
        /*0f34*/ 	.word	0x0500000f


	//   ....[23]....
        /*0f38*/ 	.word	0x0500000f


	//   ....[24]....
        /*0f3c*/ 	.word	0x0500000f


	//   ....[25]....
        /*0f40*/ 	.word	0x0500000f


	//   ....[26]....
        /*0f44*/ 	.word	0x0500000f


	//   ....[27]....
        /*0f48*/ 	.word	0x0500000f


	//   ....[28]....
        /*0f4c*/ 	.word	0x0500000f


	//   ....[29]....
        /*0f50*/ 	.word	0x0500000f


	//   ....[30]....
        /*0f54*/ 	.word	0x0500000f


	//   ....[31]....
        /*0f58*/ 	.word	0x0500000f


	//   ....[32]....
        /*0f5c*/ 	.word	0x0500000f


	//   ....[33]....
        /*0f60*/ 	.word	0x0500000f


	//   ....[34]....
        /*0f64*/ 	.word	0x0500000f


	//   ....[35]....
        /*0f68*/ 	.word	0x0500000f


	//   ....[36]....
        /*0f6c*/ 	.word	0x0500000f


	//   ....[37]....
        /*0f70*/ 	.word	0x0500000f


	//   ....[38]....
        /*0f74*/ 	.word	0x0500000f


	//   ....[39]....
        /*0f78*/ 	.word	0x0500000f


	//   ....[40]....
        /*0f7c*/ 	.word	0x0500000f


	//   ....[41]....
        /*0f80*/ 	.word	0x0500000f


	//   ....[42]....
        /*0f84*/ 	.word	0x0500000f


	//   ....[43]....
        /*0f88*/ 	.word	0x0500000f


	//   ....[44]....
        /*0f8c*/ 	.word	0x0500000f


	//   ....[45]....
        /*0f90*/ 	.word	0x0500000f


	//   ....[46]....
        /*0f94*/ 	.word	0x0500000f


	//   ....[47]....
        /*0f98*/ 	.word	0x0500000f


	//   ....[48]....
        /*0f9c*/ 	.word	0x0500000f


	//   ....[49]....
        /*0fa0*/ 	.word	0x0500000f


	//   ....[50]....
        /*0fa4*/ 	.word	0x0500000f


	//   ....[51]....
        /*0fa8*/ 	.word	0x0500000f


	//   ....[52]....
        /*0fac*/ 	.word	0x0500000f


	//   ....[53]....
        /*0fb0*/ 	.word	0x0500000f


	//   ....[54]....
        /*0fb4*/ 	.word	0x0500000f


	//   ....[55]....
        /*0fb8*/ 	.word	0x0500000f


	//   ....[56]....
        /*0fbc*/ 	.word	0x0500000f


	//   ....[57]....
        /*0fc0*/ 	.word	0x0500000f


	//   ....[58]....
        /*0fc4*/ 	.word	0x0500000f


	//   ....[59]....
        /*0fc8*/ 	.word	0x0500000f


	//   ....[60]....
        /*0fcc*/ 	.word	0x0500000f


	//   ....[61]....
        /*0fd0*/ 	.word	0x0500000f


	//   ....[62]....
        /*0fd4*/ 	.word	0x0500000f


	//   ....[63]....
        /*0fd8*/ 	.word	0x0500000f


	//   ....[64]....
        /*0fdc*/ 	.word	0x0500000f


	//   ....[65]....
        /*0fe0*/ 	.word	0x0500000f


	//   ....[66]....
        /*0fe4*/ 	.word	0x0500000f


	//   ....[67]....
        /*0fe8*/ 	.word	0x0500000f


	//   ....[68]....
        /*0fec*/ 	.word	0x0500000f


	//   ....[69]....
        /*0ff0*/ 	.word	0x0500000f


	//   ....[70]....
        /*0ff4*/ 	.word	0x0500000f


	//   ....[71]....
        /*0ff8*/ 	.word	0x0500000f


	//----- nvinfo : EIATTR_COOP_GROUP_INSTR_OFFSETS
	.align		4
.L_559:
        /*0ffc*/ 	.byte	0x04, 0x28
        /*0ffe*/ 	.short	(.L_561 - .L_560)


	//   ....[0]....
.L_560:
        /*1000*/ 	.word	0x00000060


	//   ....[1]....
        /*1004*/ 	.word	0x00000140


	//   ....[2]....
        /*1008*/ 	.word	0x00000190


	//   ....[3]....
        /*100c*/ 	.word	0x000003c0


	//   ....[4]....
        /*1010*/ 	.word	0x00000520


	//   ....[5]....
        /*1014*/ 	.word	0x00000640


	//   ....[6]....
        /*1018*/ 	.word	0x000007a0


	//   ....[7]....
        /*101c*/ 	.word	0x00004320


	//   ....[8]....
        /*1020*/ 	.word	0x00004330


	//   ....[9]....
        /*1024*/ 	.word	0x00005200


	//   ....[10]....
        /*1028*/ 	.word	0x00005210


	//   ....[11]....
        /*102c*/ 	.word	0x00006110


	//   ....[12]....
        /*1030*/ 	.word	0x00006120


	//   ....[13]....
        /*1034*/ 	.word	0x00007c40


	//   ....[14]....
        /*1038*/ 	.word	0x00007c50


	//   ....[15]....
        /*103c*/ 	.word	0x00008d10


	//   ....[16]....
        /*1040*/ 	.word	0x00008d20


	//   ....[17]....
        /*1044*/ 	.word	0x00009df0


	//   ....[18]....
        /*1048*/ 	.word	0x00009e00


	//   ....[19]....
        /*104c*/ 	.word	0x0000b130


	//   ....[20]....
        /*1050*/ 	.word	0x0000b140


	//   ....[21]....
        /*1054*/ 	.word	0x0000b2f0


	//   ....[22]....
        /*1058*/ 	.word	0x0000b300


	//   ....[23]....
        /*105c*/ 	.word	0x0000b4c0


	//   ....[24]....
        /*1060*/ 	.word	0x0000b4d0


	//   ....[25]....
        /*1064*/ 	.word	0x0000b900


	//   ....[26]....
        /*1068*/ 	.word	0x0000b910


	//   ....[27]....
        /*106c*/ 	.word	0x0000ba90


	//   ....[28]....
        /*1070*/ 	.word	0x0000bab0


	//   ....[29]....
        /*1074*/ 	.word	0x0000bc40


	//   ....[30]....
        /*1078*/ 	.word	0x0000bc60


	//   ....[31]....
        /*107c*/ 	.word	0x0000c780


	//   ....[32]....
        /*1080*/ 	.word	0x0000ce80


	//   ....[33]....
        /*1084*/ 	.word	0x0000ce90


	//   ....[34]....
        /*1088*/ 	.word	0x0000cea0


	//   ....[35]....
        /*108c*/ 	.word	0x0000ceb0


	//   ....[36]....
        /*1090*/ 	.word	0x0000d4b0


	//   ....[37]....
        /*1094*/ 	.word	0x0000d4c0


	//   ....[38]....
        /*1098*/ 	.word	0x0000d4d0


	//   ....[39]....
        /*109c*/ 	.word	0x0000d4e0


	//   ....[40]....
        /*10a0*/ 	.word	0x0000da50


	//   ....[41]....
        /*10a4*/ 	.word	0x0000da60


	//   ....[42]....
        /*10a8*/ 	.word	0x0000da70


	//   ....[43]....
        /*10ac*/ 	.word	0x0000da80


	//   ....[44]....
        /*10b0*/ 	.word	0x0000e010


	//   ....[45]....
        /*10b4*/ 	.word	0x0000e020


	//   ....[46]....
        /*10b8*/ 	.word	0x0000e030


	//   ....[47]....
        /*10bc*/ 	.word	0x0000e040


	//   ....[48]....
        /*10c0*/ 	.word	0x00011b30


	//   ....[49]....
        /*10c4*/ 	.word	0x00011b40


	//   ....[50]....
        /*10c8*/ 	.word	0x00011b50


	//   ....[51]....
        /*10cc*/ 	.word	0x00011b60


	//   ....[52]....
        /*10d0*/ 	.word	0x00012010


	//   ....[53]....
        /*10d4*/ 	.word	0x00012020


	//   ....[54]....
        /*10d8*/ 	.word	0x00012030


	//   ....[55]....
        /*10dc*/ 	.word	0x00012040


	//   ....[56]....
        /*10e0*/ 	.word	0x00012460


	//   ....[57]....
        /*10e4*/ 	.word	0x00012470


	//   ....[58]....
        /*10e8*/ 	.word	0x00012480


	//   ....[59]....
        /*10ec*/ 	.word	0x00012490


	//   ....[60]....
        /*10f0*/ 	.word	0x000128d0


	//   ....[61]....
        /*10f4*/ 	.word	0x000128e0


	//   ....[62]....
        /*10f8*/ 	.word	0x000128f0


	//   ....[63]....
        /*10fc*/ 	.word	0x00012900


	//   ....[64]....
        /*1100*/ 	.word	0x00019e30


	//   ....[65]....
        /*1104*/ 	.word	0x0001a2c0


	//   ....[66]....
        /*1108*/ 	.word	0x0001a2d0


	//   ....[67]....
        /*110c*/ 	.word	0x0001a340


	//   ....[68]....
        /*1110*/ 	.word	0x0001a8a0


	//   ....[69]....
        /*1114*/ 	.word	0x0001a8c0


	//   ....[70]....
        /*1118*/ 	.word	0x0001f500


	//   ....[71]....
        /*111c*/ 	.word	0x0001f510


	//   ....[72]....
        /*1120*/ 	.word	0x0001fa40


	//   ....[73]....
        /*1124*/ 	.word	0x0001faa0


	//   ....[74]....
        /*1128*/ 	.word	0x00020260


	//   ....[75]....
        /*112c*/ 	.word	0x00020280


	//   ....[76]....
        /*1130*/ 	.word	0x00024ce0


	//   ....[77]....
        /*1134*/ 	.word	0x00024d40


	//   ....[78]....
        /*1138*/ 	.word	0x00024fb0


	//   ....[79]....
        /*113c*/ 	.word	0x00024fd0


	//   ....[80]....
        /*1140*/ 	.word	0x00026310


	//   ....[81]....
        /*1144*/ 	.word	0x000263e0


	//   ....[82]....
        /*1148*/ 	.word	0x000265c0


	//   ....[83]....
        /*114c*/ 	.word	0x000265e0


	//   ....[84]....
        /*1150*/ 	.word	0x00028100


	//   ....[85]....
        /*1154*/ 	.word	0x00028110


	//   ....[86]....
        /*1158*/ 	.word	0x00028120


	//   ....[87]....
        /*115c*/ 	.word	0x00028130


	//   ....[88]....
        /*1160*/ 	.word	0x00028b30


	//   ....[89]....
        /*1164*/ 	.word	0x00028b40


	//   ....[90]....
        /*1168*/ 	.word	0x00028ca0


	//   ....[91]....
        /*116c*/ 	.word	0x00028cc0


	//   ....[92]....
        /*1170*/ 	.word	0x00028e00


	//   ....[93]....
        /*1174*/ 	.word	0x00028e20


	//   ....[94]....
        /*1178*/ 	.word	0x00028f70


	//   ....[95]....
        /*117c*/ 	.word	0x00028f90


	//   ....[96]....
        /*1180*/ 	.word	0x00029770


	//   ....[97]....
        /*1184*/ 	.word	0x000297a0


	//   ....[98]....
        /*1188*/ 	.word	0x00029fe0


	//   ....[99]....
        /*118c*/ 	.word	0x00029ff0


	//   ....[100]....
        /*1190*/ 	.word	0x0002b0b0


	//   ....[101]....
        /*1194*/ 	.word	0x0002b0e0


	//   ....[102]....
        /*1198*/ 	.word	0x0002b230


	//   ....[103]....
        /*119c*/ 	.word	0x0002b250


	//   ....[104]....
        /*11a0*/ 	.word	0x0002b390


	//   ....[105]....
        /*11a4*/ 	.word	0x0002b3b0


	//   ....[106]....
        /*11a8*/ 	.word	0x0002b500


	//   ....[107]....
        /*11ac*/ 	.word	0x0002b520


	//   ....[108]....
        /*11b0*/ 	.word	0x0002b6f0


	//   ....[109]....
        /*11b4*/ 	.word	0x0002b8e0


	//   ....[110]....
        /*11b8*/ 	.word	0x0002b910


	//   ....[111]....
        /*11bc*/ 	.word	0x0002b940


	//   ....[112]....
        /*11c0*/ 	.word	0x0002b970


	//   ....[113]....
        /*11c4*/ 	.word	0x0002b9a0


	//   ....[114]....
        /*11c8*/ 	.word	0x0002b9d0


	//   ....[115]....
        /*11cc*/ 	.word	0x0002bb60


	//   ....[116]....
        /*11d0*/ 	.word	0x0002bb90


	//   ....[117]....
        /*11d4*/ 	.word	0x0002bbc0


	//   ....[118]....
        /*11d8*/ 	.word	0x0002bbf0


	//   ....[119]....
        /*11dc*/ 	.word	0x0002bc20


	//   ....[120]....
        /*11e0*/ 	.word	0x0002bc50


	//   ....[121]....
        /*11e4*/ 	.word	0x0002bce0


	//   ....[122]....
        /*11e8*/ 	.word	0x0002bd10


	//   ....[123]....
        /*11ec*/ 	.word	0x0002bd20


	//   ....[124]....
        /*11f0*/ 	.word	0x0002bd60


	//   ....[125]....
        /*11f4*/ 	.word	0x0002d240


	//   ....[126]....
        /*11f8*/ 	.word	0x0002f950


	//   ....[127]....
        /*11fc*/ 	.word	0x0002f990


	//   ....[128]....
        /*1200*/ 	.word	0x0002f9c0


	//   ....[129]....
        /*1204*/ 	.word	0x0002fa70


	//   ....[130]....
        /*1208*/ 	.word	0x0002fab0


	//   ....[131]....
        /*120c*/ 	.word	0x0002fb10


	//   ....[132]....
        /*1210*/ 	.word	0x0002fb50


	//   ....[133]....
        /*1214*/ 	.word	0x0002fbb0


	//   ....[134]....
        /*1218*/ 	.word	0x0002fbd0


	//   ....[135]....
        /*121c*/ 	.word	0x0002fc00


	//   ....[136]....
        /*1220*/ 	.word	0x00030400


	//   ....[137]....
        /*1224*/ 	.word	0x00030430


	//   ....[138]....
        /*1228*/ 	.word	0x00030450


	//   ....[139]....
        /*122c*/ 	.word	0x000304f0


	//   ....[140]....
        /*1230*/ 	.word	0x00030500


	//   ....[141]....
        /*1234*/ 	.word	0x000305b0


	//   ....[142]....
        /*1238*/ 	.word	0x000305c0


	//   ....[143]....
        /*123c*/ 	.word	0x00030670


	//   ....[144]....
        /*1240*/ 	.word	0x00030680


	//   ....[145]....
        /*1244*/ 	.word	0x00030730


	//   ....[146]....
        /*1248*/ 	.word	0x00030740


	//   ....[147]....
        /*124c*/ 	.word	0x000307f0


	//   ....[148]....
        /*1250*/ 	.word	0x00030800


	//   ....[149]....
        /*1254*/ 	.word	0x000308b0


	//   ....[150]....
        /*1258*/ 	.word	0x000308c0


	//   ....[151]....
        /*125c*/ 	.word	0x00030910


	//   ....[152]....
        /*1260*/ 	.word	0x000310f0


	//   ....[153]....
        /*1264*/ 	.word	0x00031120


	//   ....[154]....
        /*1268*/ 	.word	0x00031150


	//   ....[155]....
        /*126c*/ 	.word	0x00031210


	//   ....[156]....
        /*1270*/ 	.word	0x00031240


	//   ....[157]....
        /*1274*/ 	.word	0x00031290


	//   ....[158]....
        /*1278*/ 	.word	0x000312c0


	//   ....[159]....
        /*127c*/ 	.word	0x00031310


	//   ....[160]....
        /*1280*/ 	.word	0x00031340


	//   ....[161]....
        /*1284*/ 	.word	0x000313b0


	//   ....[162]....
        /*1288*/ 	.word	0x00031690


	//   ....[163]....
        /*128c*/ 	.word	0x000316b0


	//   ....[164]....
        /*1290*/ 	.word	0x00031770


	//   ....[165]....
        /*1294*/ 	.word	0x00031780


	//   ....[166]....
        /*1298*/ 	.word	0x00031830


	//   ....[167]....
        /*129c*/ 	.word	0x00031840


	//   ....[168]....
        /*12a0*/ 	.word	0x000318f0


	//   ....[169]....
        /*12a4*/ 	.word	0x00031900


	//   ....[170]....
        /*12a8*/ 	.word	0x00031910


	//   ....[171]....
        /*12ac*/ 	.word	0x000319c0


	//   ....[172]....
        /*12b0*/ 	.word	0x00031f30


	//   ....[173]....
        /*12b4*/ 	.word	0x00031f70


	//   ....[174]....
        /*12b8*/ 	.word	0x00031ff0


	//   ....[175]....
        /*12bc*/ 	.word	0x00032020


	//   ....[176]....
        /*12c0*/ 	.word	0x000320b0


	//   ....[177]....
        /*12c4*/ 	.word	0x000320e0


	//   ....[178]....
        /*12c8*/ 	.word	0x00032170


	//   ....[179]....
        /*12cc*/ 	.word	0x000321a0


	//   ....[180]....
        /*12d0*/ 	.word	0x000321b0


	//   ....[181]....
        /*12d4*/ 	.word	0x00032240


	//   ....[182]....
        /*12d8*/ 	.word	0x000326b0


	//   ....[183]....
        /*12dc*/ 	.word	0x000326e0


	//   ....[184]....
        /*12e0*/ 	.word	0x00032740


	//   ....[185]....
        /*12e4*/ 	.word	0x00032770


	//   ....[186]....
        /*12e8*/ 	.word	0x000327a0


	//   ....[187]....
        /*12ec*/ 	.word	0x000327d0


	//   ....[188]....
        /*12f0*/ 	.word	0x00032800


	//   ....[189]....
        /*12f4*/ 	.word	0x00032830


	//   ....[190]....
        /*12f8*/ 	.word	0x000329d0


	//   ....[191]....
        /*12fc*/ 	.word	0x00032a00


	//   ....[192]....
        /*1300*/ 	.word	0x00032a30


	//   ....[193]....
        /*1304*/ 	.word	0x00032a60


	//   ....[194]....
        /*1308*/ 	.word	0x00032a90


	//   ....[195]....
        /*130c*/ 	.word	0x00032ac0


	//   ....[196]....
        /*1310*/ 	.word	0x00032b80


	//   ....[197]....
        /*1314*/ 	.word	0x00032ba0


	//   ....[198]....
        /*1318*/ 	.word	0x00032bc0


	//   ....[199]....
        /*131c*/ 	.word	0x00032c20


	//   ....[200]....
        /*1320*/ 	.word	0x00033640


	//   ....[201]....
        /*1324*/ 	.word	0x00033980


	//   ....[202]....
        /*1328*/ 	.word	0x00033a10


	//   ....[203]....
        /*132c*/ 	.word	0x00033ab0


	//   ....[204]....
        /*1330*/ 	.word	0x00033b40


	//   ....[205]....
        /*1334*/ 	.word	0x00033be0


	//   ....[206]....
        /*1338*/ 	.word	0x00033c70


	//   ....[207]....
        /*133c*/ 	.word	0x00033d60


	//   ....[208]....
        /*1340*/ 	.word	0x00033df0


	//   ....[209]....
        /*1344*/ 	.word	0x00033e90


	//   ....[210]....
        /*1348*/ 	.word	0x00033f20


	//   ....[211]....
        /*134c*/ 	.word	0x00033fc0


	//   ....[212]....
        /*1350*/ 	.word	0x00034050


	//   ....[213]....
        /*1354*/ 	.word	0x00034140


	//   ....[214]....
        /*1358*/ 	.word	0x000341d0


	//   ....[215]....
        /*135c*/ 	.word	0x00034270


	//   ....[216]....
        /*1360*/ 	.word	0x00034300


	//   ....[217]....
        /*1364*/ 	.word	0x000343a0


	//   ....[218]....
        /*1368*/ 	.word	0x00034430


	//   ....[219]....
        /*136c*/ 	.word	0x00034520


	//   ....[220]....
        /*1370*/ 	.word	0x000345b0


	//   ....[221]....
        /*1374*/ 	.word	0x00034600


	//   ....[222]....
        /*1378*/ 	.word	0x00034650


	//   ....[223]....
        /*137c*/ 	.word	0x000346f0


	//   ....[224]....
        /*1380*/ 	.word	0x00034780


	//   ....[225]....
        /*1384*/ 	.word	0x000347d0


	//   ....[226]....
        /*1388*/ 	.word	0x00034820


	//   ....[227]....
        /*138c*/ 	.word	0x000348c0


	//   ....[228]....
        /*1390*/ 	.word	0x00034950


	//   ....[229]....
        /*1394*/ 	.word	0x000349a0


	//   ....[230]....
        /*1398*/ 	.word	0x000349f0


	//   ....[231]....
        /*139c*/ 	.word	0x00034a90


	//   ....[232]....
        /*13a0*/ 	.word	0x00034b20


	//   ....[233]....
        /*13a4*/ 	.word	0x00034b70


	//   ....[234]....
        /*13a8*/ 	.word	0x00034bc0


	//   ....[235]....
        /*13ac*/ 	.word	0x00034cb0


	//   ....[236]....
        /*13b0*/ 	.word	0x00034d40


	//   ....[237]....
        /*13b4*/ 	.word	0x00034d90


	//   ....[238]....
        /*13b8*/ 	.word	0x00034de0


	//   ....[239]....
        /*13bc*/ 	.word	0x00034e70


	//   ....[240]....
        /*13c0*/ 	.word	0x00034f00


	//   ....[241]....
        /*13c4*/ 	.word	0x00034f50


	//   ....[242]....
        /*13c8*/ 	.word	0x00034fa0


	//   ....[243]....
        /*13cc*/ 	.word	0x00035030


	//   ....[244]....
        /*13d0*/ 	.word	0x000350c0


	//   ....[245]....
        /*13d4*/ 	.word	0x00035110


	//   ....[246]....
        /*13d8*/ 	.word	0x00035160


	//   ....[247]....
        /*13dc*/ 	.word	0x00035200


	//   ....[248]....
        /*13e0*/ 	.word	0x00035290


	//   ....[249]....
        /*13e4*/ 	.word	0x000352e0


	//   ....[250]....
        /*13e8*/ 	.word	0x00035330


	//   ....[251]....
        /*13ec*/ 	.word	0x00035630


	//   ....[252]....
        /*13f0*/ 	.word	0x00035910


	//   ....[253]....
        /*13f4*/ 	.word	0x00035a00


	//   ....[254]....
        /*13f8*/ 	.word	0x00035ae0


	//   ....[255]....
        /*13fc*/ 	.word	0x00035b40


	//   ....[0]....
        /*1400*/ 	.word	0x00035be0


	//   ....[1]....
        /*1404*/ 	.word	0x00035cc0


	//   ....[2]....
        /*1408*/ 	.word	0x00035dc0


	//   ....[3]....
        /*140c*/ 	.word	0x00035e30


	//   ....[4]....
        /*1410*/ 	.word	0x00035f20


	//   ....[5]....
        /*1414*/ 	.word	0x00035f90


	//   ....[6]....
        /*1418*/ 	.word	0x00036070


	//   ....[7]....
        /*141c*/ 	.word	0x00036120


	//   ....[8]....
        /*1420*/ 	.word	0x00036180


	//   ....[9]....
        /*1424*/ 	.word	0x000361e0


	//   ....[10]....
        /*1428*/ 	.word	0x000362f0


	//   ....[11]....
        /*142c*/ 	.word	0x00036350


	//   ....[12]....
        /*1430*/ 	.word	0x00036470


	//   ....[13]....
        /*1434*/ 	.word	0x000364d0


	//   ....[14]....
        /*1438*/ 	.word	0x000365f0


	//   ....[15]....
        /*143c*/ 	.word	0x00036650


	//   ....[16]....
        /*1440*/ 	.word	0x00036770


	//   ....[17]....
        /*1444*/ 	.word	0x000367d0


	//   ....[18]....
        /*1448*/ 	.word	0x000368f0


	//   ....[19]....
        /*144c*/ 	.word	0x00036950


	//   ....[20]....
        /*1450*/ 	.word	0x00036a70


	//   ....[21]....
        /*1454*/ 	.word	0x00036ad0


	//   ....[22]....
        /*1458*/ 	.word	0x00036bd0


	//   ....[23]....
        /*145c*/ 	.word	0x00036d00


	//   ....[24]....
        /*1460*/ 	.word	0x00036dd0


	//   ....[25]....
        /*1464*/ 	.word	0x00036ea0


	//   ....[26]....
        /*1468*/ 	.word	0x00036f80


	//   ....[27]....
        /*146c*/ 	.word	0x00036fe0


	//   ....[28]....
        /*1470*/ 	.word	0x000370c0


	//   ....[29]....
        /*1474*/ 	.word	0x00037120


	//   ....[30]....
        /*1478*/ 	.word	0x00037200


	//   ....[31]....
        /*147c*/ 	.word	0x00037260


	//   ....[32]....
        /*1480*/ 	.word	0x00037370


	//   ....[33]....
        /*1484*/ 	.word	0x00037460


	//   ....[34]....
        /*1488*/ 	.word	0x00037500


	//   ....[35]....
        /*148c*/ 	.word	0x00037560


	//   ....[36]....
        /*1490*/ 	.word	0x00037680


	//   ....[37]....
        /*1494*/ 	.word	0x000376e0


	//   ....[38]....
        /*1498*/ 	.word	0x00037800


	//   ....[39]....
        /*149c*/ 	.word	0x00037860


	//   ....[40]....
        /*14a0*/ 	.word	0x00037980


	//   ....[41]....
        /*14a4*/ 	.word	0x000379e0


	//   ....[42]....
        /*14a8*/ 	.word	0x00037ab0


	//   ....[43]....
        /*14ac*/ 	.word	0x00037c20


	//   ....[44]....
        /*14b0*/ 	.word	0x00037ce0


	//   ....[45]....
        /*14b4*/ 	.word	0x00037e30


	//   ....[46]....
        /*14b8*/ 	.word	0x00037ee0


	//   ....[47]....
        /*14bc*/ 	.word	0x00037f40


	//   ....[48]....
        /*14c0*/ 	.word	0x00038000


	//   ....[49]....
        /*14c4*/ 	.word	0x000380e0


	//   ....[50]....
        /*14c8*/ 	.word	0x000381f0


	//   ....[51]....
        /*14cc*/ 	.word	0x00038250


	//   ....[52]....
        /*14d0*/ 	.word	0x00038310


	//   ....[53]....
        /*14d4*/ 	.word	0x00038420


	//   ....[54]....
        /*14d8*/ 	.word	0x000384c0


	//   ....[55]....
        /*14dc*/ 	.word	0x00038630


	//   ....[56]....
        /*14e0*/ 	.word	0x000386a0


	//   ....[57]....
        /*14e4*/ 	.word	0x00038710


	//   ....[58]....
        /*14e8*/ 	.word	0x00038780


	//   ....[59]....
        /*14ec*/ 	.word	0x000387f0


	//   ....[60]....
        /*14f0*/ 	.word	0x00038870


	//   ....[61]....
        /*14f4*/ 	.word	0x000388f0


	//   ....[62]....
        /*14f8*/ 	.word	0x00038980


	//   ....[63]....
        /*14fc*/ 	.word	0x000389f0


	//   ....[64]....
        /*1500*/ 	.word	0x00038a60


	//   ....[65]....
        /*1504*/ 	.word	0x00038ad0


	//   ....[66]....
        /*1508*/ 	.word	0x00038b50


	//   ....[67]....
        /*150c*/ 	.word	0x00038bc0


	//   ....[68]....
        /*1510*/ 	.word	0x00038c50


	//   ....[69]....
        /*1514*/ 	.word	0x00038cb0


	//   ....[70]....
        /*1518*/ 	.word	0x00038d40


	//   ....[71]....
        /*151c*/ 	.word	0x00038e70


	//----- nvinfo : EIATTR_REG_RECONFIG
	.align		4
.L_561:
        /*1520*/ 	.byte	0x01, 0x54
	.zero		2


	//----- nvinfo : EIATTR_SYSCALL_OFFSETS
	.align		4
        /*1524*/ 	.byte	0x04, 0x46
        /*1526*/ 	.short	(.L_563 - .L_562)


	//   ....[0]....
.L_562:
        /*1528*/ 	.word	0x000026e0


	//   ....[1]....
        /*152c*/ 	.word	0x00002830


	//   ....[2]....
        /*1530*/ 	.word	0x0000c8f0


	//   ....[3]....
        /*1534*/ 	.word	0x0000cc20


	//   ....[4]....
        /*1538*/ 	.word	0x0002ef90


	//   ....[5]....
        /*153c*/ 	.word	0x0002f0e0


	//   ....[6]....
        /*1540*/ 	.word	0x0002f1d0


	//   ....[7]....
        /*1544*/ 	.word	0x00030070


	//----- nvinfo : EIATTR_MBARRIER_INSTR_OFFSETS
	.align		4
.L_563:
        /*1548*/ 	.byte	0x04, 0x39
        /*154a*/ 	.short	(.L_565 - .L_564)


	//   ....[0]....
.L_564:
        /*154c*/ 	.word	0x00000270
        /*1550*/ 	.word	0x000000ff
        /*1554*/ 	.word	0x00038800
        /*1558*/ 	.short	0x0100
        /*155a*/ 	.byte	0x08
	.zero		1


	//   ....[1]....
        /*155c*/ 	.word	0x00000280
        /*1560*/ 	.word	0x000000ff
        /*1564*/ 	.word	0x00038820
        /*1568*/ 	.short	0x0100
        /*156a*/ 	.byte	0x08
	.zero		1


	//   ....[2]....
        /*156c*/ 	.word	0x00000370
        /*1570*/ 	.word	0x000000ff
        /*1574*/ 	.word	0x00038830
        /*1578*/ 	.short	0x0100
        /*157a*/ 	.byte	0x08
	.zero		1


	//   ....[3]....
        /*157c*/ 	.word	0x00000380
        /*1580*/ 	.word	0x000000ff
        /*1584*/ 	.word	0x00038840
        /*1588*/ 	.short	0x0100
        /*158a*/ 	.byte	0x08
	.zero		1


	//   ....[4]....
        /*158c*/ 	.word	0x00000390
        /*1590*/ 	.word	0x000000ff
        /*1594*/ 	.word	0x00038838
        /*1598*/ 	.short	0x0100
        /*159a*/ 	.byte	0x08
	.zero		1


	//   ....[5]....
        /*159c*/ 	.word	0x000003a0
        /*15a0*/ 	.word	0x000000ff
        /*15a4*/ 	.word	0x00038848
        /*15a8*/ 	.short	0x0100
        /*15aa*/ 	.byte	0x08
	.zero		1


	//   ....[6]....
        /*15ac*/ 	.word	0x000004d0
        /*15b0*/ 	.word	0x000000ff
        /*15b4*/ 	.word	0x00038850
        /*15b8*/ 	.short	0x0100
        /*15ba*/ 	.byte	0x08
	.zero		1


	//   ....[7]....
        /*15bc*/ 	.word	0x000004e0
        /*15c0*/ 	.word	0x000000ff
        /*15c4*/ 	.word	0x00038860
        /*15c8*/ 	.short	0x0100
        /*15ca*/ 	.byte	0x08
	.zero		1


	//   ....[8]....
        /*15cc*/ 	.word	0x000004f0
        /*15d0*/ 	.word	0x000000ff
        /*15d4*/ 	.word	0x00038858
        /*15d8*/ 	.short	0x0100
        /*15da*/ 	.byte	0x08
	.zero		1


	//   ....[9]....
        /*15dc*/ 	.word	0x00000500
        /*15e0*/ 	.word	0x000000ff
        /*15e4*/ 	.word	0x00038868
        /*15e8*/ 	.short	0x0100
        /*15ea*/ 	.byte	0x08
	.zero		1


	//   ....[10]....
        /*15ec*/ 	.word	0x000005f0
        /*15f0*/ 	.word	0x000000ff
        /*15f4*/ 	.word	0x00038870
        /*15f8*/ 	.short	0x0100
        /*15fa*/ 	.byte	0x06
	.zero		1


	//   ....[11]....
        /*15fc*/ 	.word	0x00000600
        /*1600*/ 	.word	0x000000ff
        /*1604*/ 	.word	0x00038880
        /*1608*/ 	.short	0x0100
        /*160a*/ 	.byte	0x06
	.zero		1


	//   ....[12]....
        /*160c*/ 	.word	0x00000610
        /*1610*/ 	.word	0x000000ff
        /*1614*/ 	.word	0x00038878
        /*1618*/ 	.short	0x0100
        /*161a*/ 	.byte	0x06
	.zero		1


	//   ....[13]....
        /*161c*/ 	.word	0x00000620
        /*1620*/ 	.word	0x000000ff
        /*1624*/ 	.word	0x00038888
        /*1628*/ 	.short	0x0100
        /*162a*/ 	.byte	0x06
	.zero		1


	//   ....[14]....
        /*162c*/ 	.word	0x00000750
        /*1630*/ 	.word	0x000000ff
        /*1634*/ 	.word	0x00038890
        /*1638*/ 	.short	0x0100
        /*163a*/ 	.byte	0x08
	.zero		1


	//   ....[15]....
        /*163c*/ 	.word	0x00000760
        /*1640*/ 	.word	0x000000ff
        /*1644*/ 	.word	0x000388a0
        /*1648*/ 	.short	0x0100
        /*164a*/ 	.byte	0x08
	.zero		1


	//   ....[16]....
        /*164c*/ 	.word	0x00000770
        /*1650*/ 	.word	0x000000ff
        /*1654*/ 	.word	0x00038898
        /*1658*/ 	.short	0x0100
        /*165a*/ 	.byte	0x08
	.zero		1


	//   ....[17]....
        /*165c*/ 	.word	0x00000780
        /*1660*/ 	.word	0x000000ff
        /*1664*/ 	.word	0x000388a8
        /*1668*/ 	.short	0x0100
        /*166a*/ 	.byte	0x08
	.zero		1


	//   ....[18]....
        /*166c*/ 	.word	0x000008b0
        /*1670*/ 	.word	0x000000ff
        /*1674*/ 	.word	0x000388b0
        /*1678*/ 	.short	0x0100
        /*167a*/ 	.byte	0x08
	.zero		1


	//   ....[19]....
        /*167c*/ 	.word	0x000008c0
        /*1680*/ 	.word	0x000000ff
        /*1684*/ 	.word	0x000388c0
        /*1688*/ 	.short	0x0100
        /*168a*/ 	.byte	0x08
	.zero		1


	//   ....[20]....
        /*168c*/ 	.word	0x000008d0
        /*1690*/ 	.word	0x000000ff
        /*1694*/ 	.word	0x000388b8
        /*1698*/ 	.short	0x0100
        /*169a*/ 	.byte	0x08
	.zero		1


	//   ....[21]....
        /*169c*/ 	.word	0x000008e0
        /*16a0*/ 	.word	0x000000ff
        /*16a4*/ 	.word	0x000388c8
        /*16a8*/ 	.short	0x0100
        /*16aa*/ 	.byte	0x08
	.zero		1


	//   ....[22]....
        /*16ac*/ 	.word	0x000042d0
        /*16b0*/ 	.word	0x00000058
        /*16b4*/ 	.word	0x00038890
        /*16b8*/ 	.short	0x010a
        /*16ba*/ 	.byte	0x3f
	.zero		1


	//   ....[23]....
        /*16bc*/ 	.word	0x00007bd0
        /*16c0*/ 	.word	0x00000058
        /*16c4*/ 	.word	0x00038890
        /*16c8*/ 	.short	0x010a
        /*16ca*/ 	.byte	0x3f
	.zero		1


	//   ....[24]....
        /*16cc*/ 	.word	0x0000af90
        /*16d0*/ 	.word	0x00000058
        /*16d4*/ 	.word	0x00038890
        /*16d8*/ 	.short	0x010a
        /*16da*/ 	.byte	0x3f
	.zero		1


	//   ....[25]....
        /*16dc*/ 	.word	0x0000b740
        /*16e0*/ 	.word	0x0000000b
        /*16e4*/ 	.word	0x00000000
        /*16e8*/ 	.short	0x0101
        /*16ea*/ 	.byte	0x3f
	.zero		1


	//   ....[26]....
        /*16ec*/ 	.word	0x0000b780
        /*16f0*/ 	.word	0x00000058
        /*16f4*/ 	.word	0x000388b0
        /*16f8*/ 	.short	0x010a
        /*16fa*/ 	.byte	0x3f
	.zero		1


	//   ....[27]....
        /*16fc*/ 	.word	0x0000bea0
        /*1700*/ 	.word	0x00000058
        /*1704*/ 	.word	0x00000000
        /*1708*/ 	.short	0x0101
        /*170a*/ 	.byte	0x3f
	.zero		1


	//   ....[28]....
        /*170c*/ 	.word	0x0000c980
        /*1710*/ 	.word	0x00000017
        /*1714*/ 	.word	0x00038800
        /*1718*/ 	.short	0x010a
        /*171a*/ 	.byte	0x3f
	.zero		1


	//   ....[29]....
        /*171c*/ 	.word	0x0000c9d0
        /*1720*/ 	.word	0x00000017
        /*1724*/ 	.word	0x00038800
        /*1728*/ 	.short	0x010a
        /*172a*/ 	.byte	0x3f
	.zero		1


	//   ....[30]....
        /*172c*/ 	.word	0x0000e470
        /*1730*/ 	.word	0x00000017
        /*1734*/ 	.word	0x00038800
        /*1738*/ 	.short	0x010a
        /*173a*/ 	.byte	0x3f
	.zero		1


	//   ....[31]....
        /*173c*/ 	.word	0x00012be0
        /*1740*/ 	.word	0x00000017
        /*1744*/ 	.word	0x00038800
        /*1748*/ 	.short	0x010a
        /*174a*/ 	.byte	0x3f
	.zero		1


	//   ....[32]....
        /*174c*/ 	.word	0x00016940
        /*1750*/ 	.word	0x00000000
        /*1754*/ 	.word	0x00038830
        /*1758*/ 	.short	0x010a
        /*175a*/ 	.byte	0x3f
	.zero		1


	//   ....[33]....
        /*175c*/ 	.word	0x00016980
        /*1760*/ 	.word	0x00000000
        /*1764*/ 	.word	0x00038830
        /*1768*/ 	.short	0x010a
        /*176a*/ 	.byte	0x3f
	.zero		1


	//   ....[34]....
        /*176c*/ 	.word	0x0001acb0
        /*1770*/ 	.word	0x00000000
        /*1774*/ 	.word	0x00000000
        /*1778*/ 	.short	0x0101
        /*177a*/ 	.byte	0x3f
	.zero		1


	//   ....[35]....
        /*177c*/ 	.word	0x0001b7c0
        /*1780*/ 	.word	0x00000009
        /*1784*/ 	.word	0x00038830
        /*1788*/ 	.short	0x010a
        /*178a*/ 	.byte	0x3f
	.zero		1


	//   ....[36]....
        /*178c*/ 	.word	0x0001b850
        /*1790*/ 	.word	0x00000009
        /*1794*/ 	.word	0x00038830
        /*1798*/ 	.short	0x010a
        /*179a*/ 	.byte	0x3f
	.zero		1


	//   ....[37]....
        /*179c*/ 	.word	0x0001ef40
        /*17a0*/ 	.word	0x00000007
        /*17a4*/ 	.word	0x00038850
        /*17a8*/ 	.short	0x010a
        /*17aa*/ 	.byte	0x3f
	.zero		1


	//   ....[38]....
        /*17ac*/ 	.word	0x0001ef90
        /*17b0*/ 	.word	0x00000007
        /*17b4*/ 	.word	0x00038850
        /*17b8*/ 	.short	0x010a
        /*17ba*/ 	.byte	0x3f
	.zero		1


	//   ....[39]....
        /*17bc*/ 	.word	0x0001f560
        /*17c0*/ 	.word	0x00000009
        /*17c4*/ 	.word	0x00000000
        /*17c8*/ 	.short	0x0101
        /*17ca*/ 	.byte	0x3f
	.zero		1


	//   ....[40]....
        /*17cc*/ 	.word	0x00020a10
        /*17d0*/ 	.word	0x00000007
        /*17d4*/ 	.word	0x00000000
        /*17d8*/ 	.short	0x0101
        /*17da*/ 	.byte	0x3f
	.zero		1


	//   ....[41]....
        /*17dc*/ 	.word	0x00020cc0
        /*17e0*/ 	.word	0x00000004
        /*17e4*/ 	.word	0x00038830
        /*17e8*/ 	.short	0x010a
        /*17ea*/ 	.byte	0x3f
	.zero		1


	//   ....[42]....
        /*17ec*/ 	.word	0x00020d50
        /*17f0*/ 	.word	0x00000004
        /*17f4*/ 	.word	0x00038830
        /*17f8*/ 	.short	0x010a
        /*17fa*/ 	.byte	0x3f
	.zero		1


	//   ....[43]....
        /*17fc*/ 	.word	0x00024440
        /*1800*/ 	.word	0x00000006
        /*1804*/ 	.word	0x00038850
        /*1808*/ 	.short	0x010a
        /*180a*/ 	.byte	0x3f
	.zero		1


	//   ....[44]....
        /*180c*/ 	.word	0x00024490
        /*1810*/ 	.word	0x00000006
        /*1814*/ 	.word	0x00038850
        /*1818*/ 	.short	0x010a
        /*181a*/ 	.byte	0x3f
	.zero		1


	//   ....[45]....
        /*181c*/ 	.word	0x00024f40
        /*1820*/ 	.word	0x00000004
        /*1824*/ 	.word	0x00000000
        /*1828*/ 	.short	0x0101
        /*182a*/ 	.byte	0x3f
	.zero		1


	//   ....[46]....
        /*182c*/ 	.word	0x000258a0
        /*1830*/ 	.word	0x00000006
        /*1834*/ 	.word	0x00000000
        /*1838*/ 	.short	0x0101
        /*183a*/ 	.byte	0x3f
	.zero		1


	//   ....[47]....
        /*183c*/ 	.word	0x00026260
        /*1840*/ 	.word	0x0000000a
        /*1844*/ 	.word	0x00038850
        /*1848*/ 	.short	0x010a
        /*184a*/ 	.byte	0x3f
	.zero		1


	//   ....[48]....
        /*184c*/ 	.word	0x000262b0
        /*1850*/ 	.word	0x0000000a
        /*1854*/ 	.word	0x00038850
        /*1858*/ 	.short	0x010a
        /*185a*/ 	.byte	0x3f
	.zero		1


	//   ....[49]....
        /*185c*/ 	.word	0x00026760
        /*1860*/ 	.word	0x0000000a
        /*1864*/ 	.word	0x00000000
        /*1868*/ 	.short	0x0101
        /*186a*/ 	.byte	0x3f
	.zero		1


	//   ....[50]....
        /*186c*/ 	.word	0x00028b10
        /*1870*/ 	.word	0x00000014
        /*1874*/ 	.word	0x00000000
        /*1878*/ 	.short	0x0101
        /*187a*/ 	.byte	0x3f
	.zero		1


	//   ....[51]....
        /*187c*/ 	.word	0x00029790
        /*1880*/ 	.word	0x00000002
        /*1884*/ 	.word	0x00000000
        /*1888*/ 	.short	0x0101
        /*188a*/ 	.byte	0x3f
	.zero		1


	//   ....[52]....
        /*188c*/ 	.word	0x0002d320
        /*1890*/ 	.word	0x00000010
        /*1894*/ 	.word	0x00038820
        /*1898*/ 	.short	0x010a
        /*189a*/ 	.byte	0x3f
	.zero		1


	//   ....[53]....
        /*189c*/ 	.word	0x0002d3b0
        /*18a0*/ 	.word	0x0000000b
        /*18a4*/ 	.word	0x000388a0
        /*18a8*/ 	.short	0x010a
        /*18aa*/ 	.byte	0x3f
	.zero		1


	//   ....[54]....
        /*18ac*/ 	.word	0x0002d900
        /*18b0*/ 	.word	0x0000000b
        /*18b4*/ 	.word	0x000388c0
        /*18b8*/ 	.short	0x010a
        /*18ba*/ 	.byte	0x3f
	.zero		1


	//   ....[55]....
        /*18bc*/ 	.word	0x0002df10
        /*18c0*/ 	.word	0x0000000a
        /*18c4*/ 	.word	0x000388a0
        /*18c8*/ 	.short	0x010a
        /*18ca*/ 	.byte	0x3f
	.zero		1


	//   ....[56]....
        /*18cc*/ 	.word	0x0002e450
        /*18d0*/ 	.word	0x0000000a
        /*18d4*/ 	.word	0x000388c0
        /*18d8*/ 	.short	0x010a
        /*18da*/ 	.byte	0x3f
	.zero		1


	//   ....[57]....
        /*18dc*/ 	.word	0x0002f780
        /*18e0*/ 	.word	0x00000005
        /*18e4*/ 	.word	0x00038840
        /*18e8*/ 	.short	0x010a
        /*18ea*/ 	.byte	0x3f
	.zero		1


	//   ....[58]....
        /*18ec*/ 	.word	0x0002fd70
        /*18f0*/ 	.word	0x00000005
        /*18f4*/ 	.word	0x00038830
        /*18f8*/ 	.short	0x0107
        /*18fa*/ 	.byte	0x3f
	.zero		1


	//   ....[59]....
        /*18fc*/ 	.word	0x0002fe40
        /*1900*/ 	.word	0x00000005
        /*1904*/ 	.word	0x00038830
        /*1908*/ 	.short	0x0101
        /*190a*/ 	.byte	0x3f
	.zero		1


	//   ....[60]....
        /*190c*/ 	.word	0x00030a40
        /*1910*/ 	.word	0x00000010
        /*1914*/ 	.word	0x00038800
        /*1918*/ 	.short	0x0107
        /*191a*/ 	.byte	0x3f
	.zero		1


	//   ....[61]....
        /*191c*/ 	.word	0x00030b60
        /*1920*/ 	.word	0x00000010
        /*1924*/ 	.word	0x00038800
        /*1928*/ 	.short	0x0101
        /*192a*/ 	.byte	0x3f
	.zero		1


	//   ....[62]....
        /*192c*/ 	.word	0x00030b80
        /*1930*/ 	.word	0x00000010
        /*1934*/ 	.word	0x00038820
        /*1938*/ 	.short	0x010a
        /*193a*/ 	.byte	0x3f
	.zero		1


	//   ....[63]....
        /*193c*/ 	.word	0x00030f60
        /*1940*/ 	.word	0x00000006
        /*1944*/ 	.word	0x00038840
        /*1948*/ 	.short	0x010a
        /*194a*/ 	.byte	0x3f
	.zero		1


	//   ....[64]....
        /*194c*/ 	.word	0x000314c0
        /*1950*/ 	.word	0x00000006
        /*1954*/ 	.word	0x00038830
        /*1958*/ 	.short	0x0107
        /*195a*/ 	.byte	0x3f
	.zero		1


	//   ....[65]....
        /*195c*/ 	.word	0x00031570
        /*1960*/ 	.word	0x00000006
        /*1964*/ 	.word	0x00038830
        /*1968*/ 	.short	0x0101
        /*196a*/ 	.byte	0x3f
	.zero		1


	//   ....[66]....
        /*196c*/ 	.word	0x000315d0
        /*1970*/ 	.word	0x00000006
        /*1974*/ 	.word	0x00038860
        /*1978*/ 	.short	0x010a
        /*197a*/ 	.byte	0x3f
	.zero		1


	//   ....[67]....
        /*197c*/ 	.word	0x00031ae0
        /*1980*/ 	.word	0x00000006
        /*1984*/ 	.word	0x00038850
        /*1988*/ 	.short	0x0107
        /*198a*/ 	.byte	0x3f
	.zero		1


	//   ....[68]....
        /*198c*/ 	.word	0x00031c70
        /*1990*/ 	.word	0x00000006
        /*1994*/ 	.word	0x00038850
        /*1998*/ 	.short	0x0101
        /*199a*/ 	.byte	0x3f
	.zero		1


	//   ....[69]....
        /*199c*/ 	.word	0x00031e80
        /*19a0*/ 	.word	0x00000004
        /*19a4*/ 	.word	0x00038860
        /*19a8*/ 	.short	0x010a
        /*19aa*/ 	.byte	0x3f
	.zero		1


	//   ....[70]....
        /*19ac*/ 	.word	0x000323c0
        /*19b0*/ 	.word	0x00000004
        /*19b4*/ 	.word	0x00038850
        /*19b8*/ 	.short	0x0107
        /*19ba*/ 	.byte	0x3f
	.zero		1


	//   ....[71]....
        /*19bc*/ 	.word	0x00032470
        /*19c0*/ 	.word	0x00000004
        /*19c4*/ 	.word	0x00038850
        /*19c8*/ 	.short	0x0101
        /*19ca*/ 	.byte	0x3f
	.zero		1


	//   ....[72]....
        /*19cc*/ 	.word	0x000335c0
        /*19d0*/ 	.word	0x00000005
        /*19d4*/ 	.word	0x00038820
        /*19d8*/ 	.short	0x010a
        /*19da*/ 	.byte	0x3f
	.zero		1


	//   ....[73]....
        /*19dc*/ 	.word	0x00033750
        /*19e0*/ 	.word	0x00000003
        /*19e4*/ 	.word	0x00038840
        /*19e8*/ 	.short	0x010a
        /*19ea*/ 	.byte	0x3f
	.zero		1


	//   ....[74]....
        /*19ec*/ 	.word	0x000337f0
        /*19f0*/ 	.word	0x00000017
        /*19f4*/ 	.word	0x00038840
        /*19f8*/ 	.short	0x010a
        /*19fa*/ 	.byte	0x3f
	.zero		1


	//   ....[75]....
        /*19fc*/ 	.word	0x00033830
        /*1a00*/ 	.word	0x00000003
        /*1a04*/ 	.word	0x00038860
        /*1a08*/ 	.short	0x010a
        /*1a0a*/ 	.byte	0x3f
	.zero		1


	//   ....[76]....
        /*1a0c*/ 	.word	0x00033870
        /*1a10*/ 	.word	0x00000017
        /*1a14*/ 	.word	0x00038860
        /*1a18*/ 	.short	0x010a
        /*1a1a*/ 	.byte	0x3f
	.zero		1


	//   ....[77]....
        /*1a1c*/ 	.word	0x000338d0
        /*1a20*/ 	.word	0x00000058
        /*1a24*/ 	.word	0x00038890
        /*1a28*/ 	.short	0x010a
        /*1a2a*/ 	.byte	0x3f
	.zero		1


	//   ....[78]....
        /*1a2c*/ 	.word	0x00033cb0
        /*1a30*/ 	.word	0x00000058
        /*1a34*/ 	.word	0x00038890
        /*1a38*/ 	.short	0x010a
        /*1a3a*/ 	.byte	0x3f
	.zero		1


	//   ....[79]....
        /*1a3c*/ 	.word	0x00034090
        /*1a40*/ 	.word	0x00000058
        /*1a44*/ 	.word	0x00038890
        /*1a48*/ 	.short	0x010a
        /*1a4a*/ 	.byte	0x3f
	.zero		1


	//   ....[80]....
        /*1a4c*/ 	.word	0x00034470
        /*1a50*/ 	.word	0x00000058
        /*1a54*/ 	.word	0x000388b0
        /*1a58*/ 	.short	0x010a
        /*1a5a*/ 	.byte	0x3f
	.zero		1


	//   ....[81]....
        /*1a5c*/ 	.word	0x00034c00
        /*1a60*/ 	.word	0x00000017
        /*1a64*/ 	.word	0x00038800
        /*1a68*/ 	.short	0x010a
        /*1a6a*/ 	.byte	0x3f
	.zero		1


	//   ....[82]....
        /*1a6c*/ 	.word	0x00035370
        /*1a70*/ 	.word	0x00000017
        /*1a74*/ 	.word	0x00038800
        /*1a78*/ 	.short	0x010a
        /*1a7a*/ 	.byte	0x3f
	.zero		1


	//   ....[83]....
        /*1a7c*/ 	.word	0x000353c0
        /*1a80*/ 	.word	0x00000000
        /*1a84*/ 	.word	0x00038830
        /*1a88*/ 	.short	0x010a
        /*1a8a*/ 	.byte	0x3f
	.zero		1


	//   ....[84]....
        /*1a8c*/ 	.word	0x00035410
        /*1a90*/ 	.word	0x00000009
        /*1a94*/ 	.word	0x00038830
        /*1a98*/ 	.short	0x010a
        /*1a9a*/ 	.byte	0x3f
	.zero		1


	//   ....[85]....
        /*1a9c*/ 	.word	0x00035460
        /*1aa0*/ 	.word	0x00000007
        /*1aa4*/ 	.word	0x00038850
        /*1aa8*/ 	.short	0x010a
        /*1aaa*/ 	.byte	0x3f
	.zero		1


	//   ....[86]....
        /*1aac*/ 	.word	0x000354b0
        /*1ab0*/ 	.word	0x00000004
        /*1ab4*/ 	.word	0x00038830
        /*1ab8*/ 	.short	0x010a
        /*1aba*/ 	.byte	0x3f
	.zero		1


	//   ....[87]....
        /*1abc*/ 	.word	0x00035500
        /*1ac0*/ 	.word	0x00000006
        /*1ac4*/ 	.word	0x00038850
        /*1ac8*/ 	.short	0x010a
        /*1aca*/ 	.byte	0x3f
	.zero		1


	//   ....[88]....
        /*1acc*/ 	.word	0x00035550
        /*1ad0*/ 	.word	0x0000000a
        /*1ad4*/ 	.word	0x00038850
        /*1ad8*/ 	.short	0x010a
        /*1ada*/ 	.byte	0x3f
	.zero		1


	//   ....[89]....
        /*1adc*/ 	.word	0x000356f0
        /*1ae0*/ 	.word	0x00000010
        /*1ae4*/ 	.word	0x00038820
        /*1ae8*/ 	.short	0x010a
        /*1aea*/ 	.byte	0x3f
	.zero		1


	//   ....[90]....
        /*1aec*/ 	.word	0x00035740
        /*1af0*/ 	.word	0x0000000b
        /*1af4*/ 	.word	0x000388a0
        /*1af8*/ 	.short	0x010a
        /*1afa*/ 	.byte	0x3f
	.zero		1


	//   ....[91]....
        /*1afc*/ 	.word	0x00035790
        /*1b00*/ 	.word	0x0000000b
        /*1b04*/ 	.word	0x000388c0
        /*1b08*/ 	.short	0x010a
        /*1b0a*/ 	.byte	0x3f
	.zero		1


	//   ....[92]....
        /*1b0c*/ 	.word	0x000357e0
        /*1b10*/ 	.word	0x0000000a
        /*1b14*/ 	.word	0x000388a0
        /*1b18*/ 	.short	0x010a
        /*1b1a*/ 	.byte	0x3f
	.zero		1


	//   ....[93]....
        /*1b1c*/ 	.word	0x00035830
        /*1b20*/ 	.word	0x0000000a
        /*1b24*/ 	.word	0x000388c0
        /*1b28*/ 	.short	0x010a
        /*1b2a*/ 	.byte	0x3f
	.zero		1


	//   ....[94]....
        /*1b2c*/ 	.word	0x00035950
        /*1b30*/ 	.word	0x00000005
        /*1b34*/ 	.word	0x00038840
        /*1b38*/ 	.short	0x010a
        /*1b3a*/ 	.byte	0x3f
	.zero		1


	//   ....[95]....
        /*1b3c*/ 	.word	0x00036c00
        /*1b40*/ 	.word	0x00000010
        /*1b44*/ 	.word	0x00038820
        /*1b48*/ 	.short	0x010a
        /*1b4a*/ 	.byte	0x3f
	.zero		1


	//   ....[96]....
        /*1b4c*/ 	.word	0x00036c50
        /*1b50*/ 	.word	0x00000006
        /*1b54*/ 	.word	0x00038840
        /*1b58*/ 	.short	0x010a
        /*1b5a*/ 	.byte	0x3f
	.zero		1


	//   ....[97]....
        /*1b5c*/ 	.word	0x000373b0
        /*1b60*/ 	.word	0x00000006
        /*1b64*/ 	.word	0x00038860
        /*1b68*/ 	.short	0x010a
        /*1b6a*/ 	.byte	0x3f
	.zero		1


	//   ....[98]....
        /*1b6c*/ 	.word	0x00037b70
        /*1b70*/ 	.word	0x00000004
        /*1b74*/ 	.word	0x00038860
        /*1b78*/ 	.short	0x010a
        /*1b7a*/ 	.byte	0x3f
	.zero		1


	//   ....[99]....
        /*1b7c*/ 	.word	0x00038d90
        /*1b80*/ 	.word	0x00000005
        /*1b84*/ 	.word	0x00038820
        /*1b88*/ 	.short	0x010a
        /*1b8a*/ 	.byte	0x3f
	.zero		1


	//   ....[100]....
        /*1b8c*/ 	.word	0x00038f30
        /*1b90*/ 	.word	0x00000003
        /*1b94*/ 	.word	0x00038840
        /*1b98*/ 	.short	0x010a
        /*1b9a*/ 	.byte	0x3f
	.zero		1


	//   ....[101]....
        /*1b9c*/ 	.word	0x00038f80
        /*1ba0*/ 	.word	0x00000017
        /*1ba4*/ 	.word	0x00038840
        /*1ba8*/ 	.short	0x010a
        /*1baa*/ 	.byte	0x3f
	.zero		1


	//   ....[102]....
        /*1bac*/ 	.word	0x00038fd0
        /*1bb0*/ 	.word	0x00000003
        /*1bb4*/ 	.word	0x00038860
        /*1bb8*/ 	.short	0x010a
        /*1bba*/ 	.byte	0x3f
	.zero		1


	//----- nvinfo : EIATTR_NUM_MBARRIERS
	.align		4
.L_565:
        /*1bbc*/ 	.byte	0x03, 0x38
        /*1bbe*/ 	.short	0x0016


	//----- nvinfo : EIATTR_EXIT_INSTR_OFFSETS
	.align		4
        /*1bc0*/ 	.byte	0x04, 0x1c
        /*1bc2*/ 	.short	(.L_567 - .L_566)


	//   ....[0]....
.L_566:
        /*1bc4*/ 	.word	0x000338c0


	//----- nvinfo : EIATTR_MAX_THREADS
	.align		4
.L_567:
        /*1bc8*/ 	.byte	0x04, 0x05
        /*1bca*/ 	.short	(.L_569 - .L_568)
.L_568:
        /*1bcc*/ 	.word	0x00000180
        /*1bd0*/ 	.word	0x00000001
        /*1bd4*/ 	.word	0x00000001


	//----- nvinfo : EIATTR_CRS_STACK_SIZE
	.align		4
.L_569:
        /*1bd8*/ 	.byte	0x04, 0x1e
        /*1bda*/ 	.short	(.L_571 - .L_570)
.L_570:
        /*1bdc*/ 	.word	0x00000000


	//----- nvinfo : EIATTR_CBANK_PARAM_SIZE
	.align		4
.L_571:
        /*1be0*/ 	.byte	0x03, 0x19
        /*1be2*/ 	.short	0x0af0


	//----- nvinfo : EIATTR_PARAM_CBANK
	.align		4
        /*1be4*/ 	.byte	0x04, 0x0a
        /*1be6*/ 	.short	(.L_573 - .L_572)
	.align		4
.L_572:
        /*1be8*/ 	.word	index@(.nv.constant0._ZN7cutlass13device_kernelIN5flash11enable_sm90INS1_16FlashAttnFwdSm90INS1_25CollectiveMainloopFwdSm90ILi2EN4cute5tupleIJNS5_1CILi1EEES8_S8_EEENS6_IJNS7_ILi128EEENS7_ILi80EEENS7_ILi256EEEEEELi256ENS_10bfloat16_tEfNS_4arch4Sm90ELb1ELb0ELb1ELb1ELb1ELb1ELb0ELb1ELb1ELb1ELb1ELb0EEENS1_21CollectiveEpilogueFwdINS6_IJSA_SC_SB_EEES9_SE_SG_Li256ELb1ELb1ELb1ELb0EEENS1_36VarlenDynamicPersistentTileSchedulerILi128ELi80ELi256ELi128ELb1ELb1ELb1ELb1ELb1ELb1EEEEEEEEEvNT_6ParamsE)
        /*1bec*/ 	.short	0x0210
        /*1bee*/ 	.short	0x0af0


	//----- nvinfo : EIATTR_SW_WAR
	.align		4
.L_573:
        /*1bf0*/ 	.byte	0x04, 0x36
        /*1bf2*/ 	.short	(.L_575 - .L_574)
.L_574:
        /*1bf4*/ 	.word	0x00000008
.L_575:


//--------------------- .nv.info._ZN7cutlass13device_kernelIN5flash11enable_sm90INS1_16FlashAttnFwdSm90INS1_25CollectiveMainloopFwdSm90ILi2EN4cute5tupleIJNS5_1CILi1EEES8_S8_EEENS6_IJNS7_ILi128EEENS7_ILi96EEENS7_ILi192EEEEEELi192ENS_10bfloat16_tEfNS_4arch4Sm90ELb0ELb0ELb1ELb0ELb1ELb0ELb0ELb1ELb1ELb1ELb1ELb0EEENS1_21CollectiveEpilogueFwdINS6_IJSA_SC_SB_EEES9_SE_SG_Li256ELb0ELb1ELb1ELb0EEENS1_19SingleTileSchedulerILb0ELb1ELb1ELi128EEEEEEEEEvNT_6ParamsE --------------------------
	.section	.nv.info._ZN7cutlass13device_kernelIN5flash11enable_sm90INS1_16FlashAttnFwdSm90INS1_25CollectiveMainloopFwdSm90ILi2EN4cute5tupleIJNS5_1CILi1EEES8_S8_EEENS6_IJNS7_ILi128EEENS7_ILi96EEENS7_ILi192EEEEEELi192ENS_10bfloat16_tEfNS_4arch4Sm90ELb0ELb0ELb1ELb0ELb1ELb0ELb0ELb1ELb1ELb1ELb1ELb0EEENS1_21CollectiveEpilogueFwdINS6_IJSA_SC_SB_EEES9_SE_SG_Li256ELb0ELb1ELb1ELb0EEENS1_19SingleTileSchedulerILb0ELb1ELb1ELi128EEEEEEEEEvNT_6ParamsE,"",@"SHT_CUDA_INFO"
	.sectionflags	@""
	.align	4


	//----- nvinfo : EIATTR_CUDA_API_VERSION
	.align		4
        /*0000*/ 	.byte	0x04, 0x37
        /*0002*/ 	.short	(.L_577 - .L_576)
.L_576:
        /*0004*/ 	.word	0x00000082


	//----- nvinfo : EIATTR_KPARAM_INFO
	.align		4
.L_577:
        /*0008*/ 	.byte	0x04, 0x17
        /*000a*/ 	.short	(.L_579 - .L_578)
.L_578:
        /*000c*/ 	.word	0x00000000
        /*0010*/ 	.short	0x0000
        /*0012*/ 	.short	0x0070
        /*0014*/ 	.byte	0x00, 0xf0, 0x01, 0x28


	//----- nvinfo : EIATTR_SPARSE_MMA_MASK
	.align		4
.L_579:
        /*0018*/ 	.byte	0x03, 0x50
        /*001a*/ 	.short	0x0000


	//----- nvinfo : EIATTR_MAXREG_COUNT
	.align		4
        /*001c*/ 	.byte	0x03, 0x1b
        /*001e*/ 	.short	0x00a8


	//----- nvinfo : EIATTR_NUM_BARRIERS
	.align		4
        /*0020*/ 	.byte	0x02, 0x4c
        /*0022*/ 	.byte	0x09
	.zero		1


	//----- nvinfo : EIATTR_EXTERNS
	.align		4
        /*0024*/ 	.byte	0x04, 0x0f
        /*0026*/ 	.short	(.L_581 - .L_580)


	//   ....[0]....
	.align		4
.L_580:
        /*0028*/ 	.word	index@(__assertfail)


	//----- nvinfo : EIATTR_ANNOTATIONS
	.align		4
.L_581:
        /*002c*/ 	.byte	0x04, 0x55
        /*002e*/ 	.short	(.L_583 - .L_582)


	//   ....[0]....
.L_582:
        /*0030*/ 	.word	0x00000001
        /*0034*/ 	.byte	0xb0, 0x08, 0x00, 0x00, 0x01, 0x00, 0x00, 0x00, 0x60, 0x13, 0x00, 0x00, 0x01, 0x00, 0x00, 0x00
        /*0044*/ 	.byte	0x10, 0x9e, 0x00, 0x00, 0x01, 0x00, 0x00, 0x00, 0x70, 0x9e, 0x00, 0x00, 0x01, 0x00, 0x00, 0x00
        /*0054*/ 	.byte	0xc0, 0xb4, 0x00, 0x00, 0x01, 0x00, 0x00, 0x00, 0x10, 0xcc, 0x00, 0x00


	//----- nvinfo : EIATTR_MERCURY_ISA_VERSION
	.align		4
.L_583:
        /*0060*/ 	.byte	0x03, 0x5f
        /*0062*/ 	.short	0x0101


	//----- nvinfo : EIATTR_INT_WARP_WIDE_INSTR_OFFSETS
	.align		4
        /*0064*/ 	.byte	0x04, 0x31
        /*0066*/ 	.short	(.L_585 - .L_584)


	//   ....[0]....
.L_584:
        /*0068*/ 	.word	0x000000c0


	//   ....[1]....
        /*006c*/ 	.word	0x000000d0


	//   ....[2]....
        /*0070*/ 	.word	0x00000170


	//----- nvinfo : EIATTR_COOP_GROUP_MASK_REGIDS
	.align		4
.L_585:
        /*0074*/ 	.byte	0x04, 0x29
        /*0076*/ 	.short	(.L_587 - .L_586)


	//   ....[0]....
.L_586:
        /*0078*/ 	.word	0xffffffff


	//   ....[1]....
        /*007c*/ 	.word	0xffffffff


	//   ....[2]....
        /*0080*/ 	.word	0xffffffff


	//   ....[3]....
        /*0084*/ 	.word	0xffffffff


	//   ....[4]....
        /*0088*/ 	.word	0xffffffff


	//   ....[5]....
        /*008c*/ 	.word	0xffffffff


	//   ....[6]....
        /*0090*/ 	.word	0xffffffff


	//   ....[7]....
        /*0094*/ 	.word	0xffffffff


	//   ....[8]....
        /*0098*/ 	.word	0xffffffff


	//   ....[9]....
        /*009c*/ 	.word	0xffffffff


	//   ....[10]....
        /*00a0*/ 	.word	0xffffffff


	//   ....[11]....
        /*00a4*/ 	.word	0xffffffff


	//   ....[12]....
        /*00a8*/ 	.word	0xffffffff


	//   ....[13]....
        /*00ac*/ 	.word	0xffffffff


	//   ....[14]....
        /*00b0*/ 	.word	0xffffffff


	//   ....[15]....
        /*00b4*/ 	.word	0xffffffff


	//   ....[16]....
        /*00b8*/ 	.word	0xffffffff


	//   ....[17]....
        /*00bc*/ 	.word	0xffffffff


	//   ....[18]....
        /*00c0*/ 	.word	0xffffffff


	//   ....[19]....
        /*00c4*/ 	.word	0xffffffff


	//   ....[20]....
        /*00c8*/ 	.word	0xffffffff


	//   ....[21]....
        /*00cc*/ 	.word	0xffffffff


	//   ....[22]....
        /*00d0*/ 	.word	0xffffffff


	//   ....[23]....
        /*00d4*/ 	.word	0xffffffff


	//   ....[24]....
        /*00d8*/ 	.word	0xffffffff


	//   ....[25]....
        /*00dc*/ 	.word	0xffffffff


	//   ....[26]....
        /*00e0*/ 	.word	0xffffffff


	//   ....[27]....
        /*00e4*/ 	.word	0xffffffff


	//   ....[28]....
        /*00e8*/ 	.word	0xffffffff


	//   ....[29]....
        /*00ec*/ 	.word	0xffffffff


	//   ....[30]....
        /*00f0*/ 	.word	0xffffffff


	//   ....[31]....
        /*00f4*/ 	.word	0xffffffff


	//   ....[32]....
        /*00f8*/ 	.word	0xffffffff


	//   ....[33]....
        /*00fc*/ 	.word	0xffffffff


	//   ....[34]....
        /*0100*/ 	.word	0xffffffff


	//   ....[35]....
        /*0104*/ 	.word	0xffffffff


	//   ....[36]....
        /*0108*/ 	.word	0xffffffff


	//   ....[37]....
        /*010c*/ 	.word	0xffffffff


	//   ....[38]....
        /*0110*/ 	.word	0xffffffff


	//   ....[39]....
        /*0114*/ 	.word	0xffffffff


	//   ....[40]....
        /*0118*/ 	.word	0xffffffff


	//   ....[41]....
        /*011c*/ 	.word	0xffffffff


	//   ....[42]....
        /*0120*/ 	.word	0xffffffff


	//   ....[43]....
        /*0124*/ 	.word	0xffffffff


	//   ....[44]....
        /*0128*/ 	.word	0xffffffff


	//   ....[45]....
        /*012c*/ 	.word	0xffffffff


	//   ....[46]....
        /*0130*/ 	.word	0xffffffff


	//   ....[47]....
        /*0134*/ 	.word	0xffffffff


	//   ....[48]....
        /*0138*/ 	.word	0xffffffff


	//   ....[49]....
        /*013c*/ 	.word	0xffffffff


	//   ....[50]....
        /*0140*/ 	.word	0xffffffff


	//   ....[51]....
        /*0144*/ 	.word	0xffffffff


	//   ....[52]....
        /*0148*/ 	.word	0xffffffff


	//   ....[53]....
        /*014c*/ 	.word	0xffffffff


	//   ....[54]....
        /*0150*/ 	.word	0xffffffff


	//   ....[55]....
        /*0154*/ 	.word	0xffffffff


	//   ....[56]....
        /*0158*/ 	.word	0xffffffff


	//   ....[57]....
        /*015c*/ 	.word	0xffffffff


	//   ....[58]....
        /*0160*/ 	.word	0xffffffff


	//   ....[59]....
        /*0164*/ 	.word	0xffffffff


	//   ....[60]....
        /*0168*/ 	.word	0xffffffff


	//   ....[61]....
        /*016c*/ 	.word	0xffffffff


	//   ....[62]....
        /*0170*/ 	.word	0xffffffff


	//   ....[63]....
        /*0174*/ 	.word	0xffffffff


	//   ....[64]....
        /*0178*/ 	.word	0xffffffff


	//   ....[65]....
        /*017c*/ 	.word	0xffffffff


	//   ....[66]....
        /*0180*/ 	.word	0xffffffff


	//   ....[67]....
        /*0184*/ 	.word	0xffffffff


	//   ....[68]....
        /*0188*/ 	.word	0xffffffff


	//   ....[69]....
        /*018c*/ 	.word	0xffffffff


	//   ....[70]....
        /*0190*/ 	.word	0xffffffff


	//   ....[71]....
        /*0194*/ 	.word	0xffffffff


	//   ....[72]....
        /*0198*/ 	.word	0xffffffff


	//   ....[73]....
        /*019c*/ 	.word	0xffffffff


	//   ....[74]....
        /*01a0*/ 	.word	0xffffffff


	//   ....[75]....
        /*01a4*/ 	.word	0xffffffff


	//   ....[76]....
        /*01a8*/ 	.word	0xffffffff


	//   ....[77]....
        /*01ac*/ 	.word	0xffffffff


	//   ....[78]....
        /*01b0*/ 	.word	0xffffffff


	//   ....[79]....
        /*01b4*/ 	.word	0xffffffff


	//   ....[80]....
        /*01b8*/ 	.word	0xffffffff


	//   ....[81]....
        /*01bc*/ 	.word	0xffffffff


	//   ....[82]....
        /*01c0*/ 	.word	0xffffffff


	//   ....[83]....
        /*01c4*/ 	.word	0xffffffff


	//   ....[84]....
        /*01c8*/ 	.word	0xffffffff


	//   ....[85]....
        /*01cc*/ 	.word	0xffffffff


	//   ....[86]....
        /*01d0*/ 	.word	0xffffffff


	//   ....[87]....
        /*01d4*/ 	.word	0xffffffff


	//   ....[88]....
        /*01d8*/ 	.word	0xffffffff


	//   ....[89]....
        /*01dc*/ 	.word	0xffffffff


	//   ....[90]....
        /*01e0*/ 	.word	0xffffffff


	//   ....[91]....
        /*01e4*/ 	.word	0xffffffff


	//   ....[92]....
        /*01e8*/ 	.word	0xffffffff


	//   ....[93]....
        /*01ec*/ 	.word	0x0500000f


	//   ....[94]....
        /*01f0*/ 	.word	0x0500000f


	//   ....[95]....
        /*01f4*/ 	.word	0x0500000f


	//   ....[96]....
        /*01f8*/ 	.word	0x0500000f


	//   ....[97]....
        /*01fc*/ 	.word	0x0500000f


	//   ....[98]....
        /*0200*/ 	.word	0x0500000f


	//   ....[99]....
        /*0204*/ 	.word	0x0500000f


	//   ....[100]....
        /*0208*/ 	.word	0x0500000f


	//   ....[101]....
        /*020c*/ 	.word	0x0500000f


	//   ....[102]....
        /*0210*/ 	.word	0x0500000f


	//   ....[103]....
        /*0214*/ 	.word	0x0500000f


	//   ....[104]....
        /*0218*/ 	.word	0x0500000f


	//   ....[105]....
        /*021c*/ 	.word	0x0500000f


	//   ....[106]....
        /*0220*/ 	.word	0x0500000f


	//   ....[107]....
        /*0224*/ 	.word	0x0500000f


	//   ....[108]....
        /*0228*/ 	.word	0x0500000f


	//   ....[109]....
        /*022c*/ 	.word	0x0500000f


	//   ....[110]....
        /*0230*/ 	.word	0x0500000f


	//   ....[111]....
        /*0234*/ 	.word	0x0500000f


	//   ....[112]....
        /*0238*/ 	.word	0x0500000f


	//   ....[113]....
        /*023c*/ 	.word	0x0500000f


	//   ....[114]....
        /*0240*/ 	.word	0x0500000f


	//   ....[115]....
        /*0244*/ 	.word	0x0500000f


	//   ....[116]....
        /*0248*/ 	.word	0x0500000f


	//   ....[117]....
        /*024c*/ 	.word	0x0500000f


	//   ....[118]....
        /*0250*/ 	.word	0x0500000f


	//   ....[119]....
        /*0254*/ 	.word	0x0500000f


	//   ....[120]....
        /*0258*/ 	.word	0x0500000f


	//   ....[121]....
        /*025c*/ 	.word	0x0500000f


	//   ....[122]....
        /*0260*/ 	.word	0x0500000f


	//   ....[123]....
        /*0264*/ 	.word	0x0500000f


	//   ....[124]....
        /*0268*/ 	.word	0x0500000f


	//   ....[125]....
        /*026c*/ 	.word	0x0500000f


	//   ....[126]....
        /*0270*/ 	.word	0x0500000f


	//   ....[127]....
        /*0274*/ 	.word	0x0500000f


	//   ....[128]....
        /*0278*/ 	.word	0x0500000f


	//   ....[129]....
        /*027c*/ 	.word	0x0500000f


	//   ....[130]....
        /*0280*/ 	.word	0x0500000f


	//   ....[131]....
        /*0284*/ 	.word	0x0500000f


	//   ....[132]....
        /*0288*/ 	.word	0x0500000f


	//   ....[133]....
        /*028c*/ 	.word	0x0500000f


	//   ....[134]....
        /*0290*/ 	.word	0x0500000f


	//   ....[135]....
        /*0294*/ 	.word	0x0500000f


	//   ....[136]....
        /*0298*/ 	.word	0x0500000f


	//   ....[137]....
        /*029c*/ 	.word	0x0500000f


	//   ....[138]....
        /*02a0*/ 	.word	0x0500000f


	//   ....[139]....
        /*02a4*/ 	.word	0x0500000f


	//   ....[140]....
        /*02a8*/ 	.word	0x0500000f


	//   ....[141]....
        /*02ac*/ 	.word	0x0500000f


	//   ....[142]....
        /*02b0*/ 	.word	0x0500000f


	//   ....[143]....
        /*02b4*/ 	.word	0x0500000f


	//   ....[144]....
        /*02b8*/ 	.word	0x0500000f


	//   ....[145]....
        /*02bc*/ 	.word	0x0500000f


	//   ....[146]....
        /*02c0*/ 	.word	0x0500000f


	//   ....[147]....
        /*02c4*/ 	.word	0x0500000f


	//   ....[148]....
        /*02c8*/ 	.word	0x0500000f


	//   ....[149]....
        /*02cc*/ 	.word	0x0500000f


	//   ....[150]....
        /*02d0*/ 	.word	0x0500000f


	//   ....[151]....
        /*02d4*/ 	.word	0x0500000f


	//   ....[152]....
        /*02d8*/ 	.word	0x0500000f


	//   ....[153]....
        /*02dc*/ 	.word	0x0500000f


	//   ....[154]....
        /*02e0*/ 	.word	0x0500000f


	//   ....[155]....
        /*02e4*/ 	.word	0x0500000f


	//   ....[156]....
        /*02e8*/ 	.word	0x0500000f


	//   ....[157]....
        /*02ec*/ 	.word	0x0500000f


	//   ....[158]....
        /*02f0*/ 	.word	0x0500000f


	//----- nvinfo : EIATTR_COOP_GROUP_INSTR_OFFSETS
	.align		4
.L_587:
        /*02f4*/ 	.byte	0x04, 0x28
        /*02f6*/ 	.short	(.L_589 - .L_588)


	//   ....[0]....
.L_588:
        /*02f8*/ 	.word	0x00000070


	//   ....[1]....
        /*02fc*/ 	.word	0x000000b0


	//   ....[2]....
        /*0300*/ 	.word	0x000002d0


	//   ....[3]....
        /*0304*/ 	.word	0x00000430


	//   ....[4]....
        /*0308*/ 	.word	0x00000550


	//   ....[5]....
        /*030c*/ 	.word	0x000006b0


	//   ....[6]....
        /*0310*/ 	.word	0x00001160


	//   ....[7]....
        /*0314*/ 	.word	0x00002ac0


	//   ....[8]....
        /*0318*/ 	.word	0x00002b40


	//   ....[9]....
        /*031c*/ 	.word	0x00002f60


	//   ....[10]....
        /*0320*/ 	.word	0x00003010


	//   ....[11]....
        /*0324*/ 	.word	0x000055c0


	//   ....[12]....
        /*0328*/ 	.word	0x000055f0


	//   ....[13]....
        /*032c*/ 	.word	0x00005610


	//   ....[14]....
        /*0330*/ 	.word	0x00005640


	//   ....[15]....
        /*0334*/ 	.word	0x00006980


	//   ....[16]....
        /*0338*/ 	.word	0x000069a0


	//   ....[17]....
        /*033c*/ 	.word	0x00006a50


	//   ....[18]....
        /*0340*/ 	.word	0x00006a60


	//   ....[19]....
        /*0344*/ 	.word	0x00007af0


	//   ....[20]....
        /*0348*/ 	.word	0x00007b30


	//   ....[21]....
        /*034c*/ 	.word	0x00007b70


	//   ....[22]....
        /*0350*/ 	.word	0x00007bb0


	//   ....[23]....
        /*0354*/ 	.word	0x00007c00


	//   ....[24]....
        /*0358*/ 	.word	0x00007c20


	//   ....[25]....
        /*035c*/ 	.word	0x00008590


	//   ....[26]....
        /*0360*/ 	.word	0x000085a0


	//   ....[27]....
        /*0364*/ 	.word	0x000092e0


	//   ....[28]....
        /*0368*/ 	.word	0x0000a4d0


	//   ....[29]....
        /*036c*/ 	.word	0x0000a4f0


	//   ....[30]....
        /*0370*/ 	.word	0x0000a500


	//   ....[31]....
        /*0374*/ 	.word	0x0000a510


	//   ....[32]....
        /*0378*/ 	.word	0x0000a520


	//   ....[33]....
        /*037c*/ 	.word	0x0000a530


	//   ....[34]....
        /*0380*/ 	.word	0x0000a540


	//   ....[35]....
        /*0384*/ 	.word	0x0000a5a0


	//   ....[36]....
        /*0388*/ 	.word	0x0000a5e0


	//   ....[37]....
        /*038c*/ 	.word	0x0000a640


	//   ....[38]....
        /*0390*/ 	.word	0x0000a650


	//   ....[39]....
        /*0394*/ 	.word	0x0000a720


	//   ....[40]....
        /*0398*/ 	.word	0x0000ad40


	//   ....[41]....
        /*039c*/ 	.word	0x0000ad70


	//   ....[42]....
        /*03a0*/ 	.word	0x0000ada0


	//   ....[43]....
        /*03a4*/ 	.word	0x0000adc0


	//   ....[44]....
        /*03a8*/ 	.word	0x0000add0


	//   ....[45]....
        /*03ac*/ 	.word	0x0000ae50


	//   ....[46]....
        /*03b0*/ 	.word	0x0000ae90


	//   ....[47]....
        /*03b4*/ 	.word	0x0000aee0


	//   ....[48]....
        /*03b8*/ 	.word	0x0000af10


	//   ....[49]....
        /*03bc*/ 	.word	0x0000af70


	//   ....[50]....
        /*03c0*/ 	.word	0x0000afb0


	//   ....[51]....
        /*03c4*/ 	.word	0x0000b000


	//   ....[52]....
        /*03c8*/ 	.word	0x0000b030


	//   ....[53]....
        /*03cc*/ 	.word	0x0000b080


	//   ....[54]....
        /*03d0*/ 	.word	0x0000b0c0


	//   ....[55]....
        /*03d4*/ 	.word	0x0000b110


	//   ....[56]....
        /*03d8*/ 	.word	0x0000b8d0


	//   ....[57]....
        /*03dc*/ 	.word	0x0000b900


	//   ....[58]....
        /*03e0*/ 	.word	0x0000b920


	//   ....[59]....
        /*03e4*/ 	.word	0x0000b930


	//   ....[60]....
        /*03e8*/ 	.word	0x0000b950


	//   ....[61]....
        /*03ec*/ 	.word	0x0000b9b0


	//   ....[62]....
        /*03f0*/ 	.word	0x0000b9d0


	//   ....[63]....
        /*03f4*/ 	.word	0x0000b9f0


	//   ....[64]....
        /*03f8*/ 	.word	0x0000ba00


	//   ....[65]....
        /*03fc*/ 	.word	0x0000ba60


	//   ....[66]....
        /*0400*/ 	.word	0x0000ba80


	//   ....[67]....
        /*0404*/ 	.word	0x0000bb40


	//   ....[68]....
        /*0408*/ 	.word	0x0000bd80


	//   ....[69]....
        /*040c*/ 	.word	0x0000bda0


	//   ....[70]....
        /*0410*/ 	.word	0x0000bdb0


	//   ....[71]....
        /*0414*/ 	.word	0x0000bdd0


	//   ....[72]....
        /*0418*/ 	.word	0x0000be60


	//   ....[73]....
        /*041c*/ 	.word	0x0000be90


	//   ....[74]....
        /*0420*/ 	.word	0x0000bf00


	//   ....[75]....
        /*0424*/ 	.word	0x0000bf30


	//   ....[76]....
        /*0428*/ 	.word	0x0000bfa0


	//   ....[77]....
        /*042c*/ 	.word	0x0000bfd0


	//   ....[78]....
        /*0430*/ 	.word	0x0000c040


	//   ....[79]....
        /*0434*/ 	.word	0x0000c070


	//   ....[80]....
        /*0438*/ 	.word	0x0000c540


	//   ....[81]....
        /*043c*/ 	.word	0x0000c570


	//   ....[82]....
        /*0440*/ 	.word	0x0000c5a0


	//   ....[83]....
        /*0444*/ 	.word	0x0000c5d0


	//   ....[84]....
        /*0448*/ 	.word	0x0000c600


	//   ....[85]....
        /*044c*/ 	.word	0x0000c610


	//   ....[86]....
        /*0450*/ 	.word	0x0000c6b0


	//   ....[87]....
        /*0454*/ 	.word	0x0000c6d0


	//   ....[88]....
        /*0458*/ 	.word	0x0000c760


	//   ....[89]....
        /*045c*/ 	.word	0x0000c780


	//   ....[90]....
        /*0460*/ 	.word	0x0000c7f0


	//   ....[91]....
        /*0464*/ 	.word	0x0000c820


	//   ....[92]....
        /*0468*/ 	.word	0x0000cba0


	//   ....[93]....
        /*046c*/ 	.word	0x0000d060


	//   ....[94]....
        /*0470*/ 	.word	0x0000d150


	//   ....[95]....
        /*0474*/ 	.word	0x0000d1f0


	//   ....[96]....
        /*0478*/ 	.word	0x0000d250


	//   ....[97]....
        /*047c*/ 	.word	0x0000d320


	//   ....[98]....
        /*0480*/ 	.word	0x0000d390


	//   ....[99]....
        /*0484*/ 	.word	0x0000d460


	//   ....[100]....
        /*0488*/ 	.word	0x0000d4e0


	//   ....[101]....
        /*048c*/ 	.word	0x0000d5b0


	//   ....[102]....
        /*0490*/ 	.word	0x0000d630


	//   ....[103]....
        /*0494*/ 	.word	0x0000d710


	//   ....[104]....
        /*0498*/ 	.word	0x0000d790


	//   ....[105]....
        /*049c*/ 	.word	0x0000d850


	//   ....[106]....
        /*04a0*/ 	.word	0x0000d8e0


	//   ....[107]....
        /*04a4*/ 	.word	0x0000d940


	//   ....[108]....
        /*04a8*/ 	.word	0x0000d9e0


	//   ....[109]....
        /*04ac*/ 	.word	0x0000dab0


	//   ....[110]....
        /*04b0*/ 	.word	0x0000db30


	//   ....[111]....
        /*04b4*/ 	.word	0x0000dc00


	//   ....[112]....
        /*04b8*/ 	.word	0x0000dc80


	//   ....[113]....
        /*04bc*/ 	.word	0x0000dd50


	//   ....[114]....
        /*04c0*/ 	.word	0x0000ddd0


	//   ....[115]....
        /*04c4*/ 	.word	0x0000dea0


	//   ....[116]....
        /*04c8*/ 	.word	0x0000df20


	//   ....[117]....
        /*04cc*/ 	.word	0x0000dff0


	//   ....[118]....
        /*04d0*/ 	.word	0x0000e070


	//   ....[119]....
        /*04d4*/ 	.word	0x0000e140


	//   ....[120]....
        /*04d8*/ 	.word	0x0000e1b0


	//   ....[121]....
        /*04dc*/ 	.word	0x0000e270


	//   ....[122]....
        /*04e0*/ 	.word	0x0000e3b0


	//   ....[123]....
        /*04e4*/ 	.word	0x0000e470


	//   ....[124]....
        /*04e8*/ 	.word	0x0000e4e0


	//   ....[125]....
        /*04ec*/ 	.word	0x0000e5a0


	//   ....[126]....
        /*04f0*/ 	.word	0x0000e600


	//   ....[127]....
        /*04f4*/ 	.word	0x0000e6c0


	//   ....[128]....
        /*04f8*/ 	.word	0x0000e720


	//   ....[129]....
        /*04fc*/ 	.word	0x0000e7f0


	//   ....[130]....
        /*0500*/ 	.word	0x0000e850


	//   ....[131]....
        /*0504*/ 	.word	0x0000e920


	//   ....[132]....
        /*0508*/ 	.word	0x0000e980


	//   ....[133]....
        /*050c*/ 	.word	0x0000ea60


	//   ....[134]....
        /*0510*/ 	.word	0x0000eb40


	//   ....[135]....
        /*0514*/ 	.word	0x0000ebe0


	//   ....[136]....
        /*0518*/ 	.word	0x0000ec40


	//   ....[137]....
        /*051c*/ 	.word	0x0000ed00


	//   ....[138]....
        /*0520*/ 	.word	0x0000edc0


	//   ....[139]....
        /*0524*/ 	.word	0x0000ee80


	//   ....[140]....
        /*0528*/ 	.word	0x0000ef40


	//   ....[141]....
        /*052c*/ 	.word	0x0000f000


	//   ....[142]....
        /*0530*/ 	.word	0x0000f0c0


	//   ....[143]....
        /*0534*/ 	.word	0x0000f180


	//   ....[144]....
        /*0538*/ 	.word	0x0000f240


	//   ....[145]....
        /*053c*/ 	.word	0x0000f300


	//   ....[146]....
        /*0540*/ 	.word	0x0000f440


	//   ....[147]....
        /*0544*/ 	.word	0x0000f4e0


	//   ....[148]....
        /*0548*/ 	.word	0x0000f5b0


	//   ....[149]....
        /*054c*/ 	.word	0x0000f6a0


	//   ....[150]....
        /*0550*/ 	.word	0x0000f710


	//   ....[151]....
        /*0554*/ 	.word	0x0000f800


	//   ....[152]....
        /*0558*/ 	.word	0x0000f870


	//   ....[153]....
        /*055c*/ 	.word	0x0000f970


	//   ....[154]....
        /*0560*/ 	.word	0x0000f9f0


	//   ....[155]....
        /*0564*/ 	.word	0x0000fae0


	//   ....[156]....
        /*0568*/ 	.word	0x0000fb50


	//   ....[157]....
        /*056c*/ 	.word	0x0000fc20


	//   ....[158]....
        /*0570*/ 	.word	0x0000fd30


	//----- nvinfo : EIATTR_REG_RECONFIG
	.align		4
.L_589:
        /*0574*/ 	.byte	0x01, 0x54
	.zero		2


	//----- nvinfo : EIATTR_SYSCALL_OFFSETS
	.align		4
        /*0578*/ 	.byte	0x04, 0x46
        /*057a*/ 	.short	(.L_591 - .L_590)


	//   ....[0]....
.L_590:
        /*057c*/ 	.word	0x00001320


	//   ....[1]....
        /*0580*/ 	.word	0x00009a20


	//   ....[2]....
        /*0584*/ 	.word	0x00009b60


	//   ....[3]....
        /*0588*/ 	.word	0x00009c50


	//   ....[4]....
        /*058c*/ 	.word	0x0000aab0


	//----- nvinfo : EIATTR_MBARRIER_INSTR_OFFSETS
	.align		4
.L_591:
        /*0590*/ 	.byte	0x04, 0x39
        /*0592*/ 	.short	(.L_593 - .L_592)


	//   ....[0]....
.L_592:
        /*0594*/ 	.word	0x00000180
        /*0598*/ 	.word	0x000000ff
        /*059c*/ 	.word	0x00030800
        /*05a0*/ 	.short	0x0100
        /*05a2*/ 	.byte	0x08
	.zero		1


	//   ....[1]....
        /*05a4*/ 	.word	0x00000190
        /*05a8*/ 	.word	0x000000ff
        /*05ac*/ 	.word	0x00030820
        /*05b0*/ 	.short	0x0100
        /*05b2*/ 	.byte	0x08
	.zero		1


	//   ....[2]....
        /*05b4*/ 	.word	0x00000280
        /*05b8*/ 	.word	0x000000ff
        /*05bc*/ 	.word	0x00030830
        /*05c0*/ 	.short	0x0100
        /*05c2*/ 	.byte	0x08
	.zero		1


	//   ....[3]....
        /*05c4*/ 	.word	0x00000290
        /*05c8*/ 	.word	0x000000ff
        /*05cc*/ 	.word	0x00030840
        /*05d0*/ 	.short	0x0100
        /*05d2*/ 	.byte	0x08
	.zero		1


	//   ....[4]....
        /*05d4*/ 	.word	0x000002a0
        /*05d8*/ 	.word	0x000000ff
        /*05dc*/ 	.word	0x00030838
        /*05e0*/ 	.short	0x0100
        /*05e2*/ 	.byte	0x08
	.zero		1


	//   ....[5]....
        /*05e4*/ 	.word	0x000002b0
        /*05e8*/ 	.word	0x000000ff
        /*05ec*/ 	.word	0x00030848
        /*05f0*/ 	.short	0x0100
        /*05f2*/ 	.byte	0x08
	.zero		1


	//   ....[6]....
        /*05f4*/ 	.word	0x000003e0
        /*05f8*/ 	.word	0x000000ff
        /*05fc*/ 	.word	0x00030850
        /*0600*/ 	.short	0x0100
        /*0602*/ 	.byte	0x08
	.zero		1


	//   ....[7]....
        /*0604*/ 	.word	0x000003f0
        /*0608*/ 	.word	0x000000ff
        /*060c*/ 	.word	0x00030860
        /*0610*/ 	.short	0x0100
        /*0612*/ 	.byte	0x08
	.zero		1


	//   ....[8]....
        /*0614*/ 	.word	0x00000400
        /*0618*/ 	.word	0x000000ff
        /*061c*/ 	.word	0x00030858
        /*0620*/ 	.short	0x0100
        /*0622*/ 	.byte	0x08
	.zero		1


	//   ....[9]....
        /*0624*/ 	.word	0x00000410
        /*0628*/ 	.word	0x000000ff
        /*062c*/ 	.word	0x00030868
        /*0630*/ 	.short	0x0100
        /*0632*/ 	.byte	0x08
	.zero		1


	//   ....[10]....
        /*0634*/ 	.word	0x00000500
        /*0638*/ 	.word	0x000000ff
        /*063c*/ 	.word	0x00030870
        /*0640*/ 	.short	0x0100
        /*0642*/ 	.byte	0x06
	.zero		1


	//   ....[11]....
        /*0644*/ 	.word	0x00000510
        /*0648*/ 	.word	0x000000ff
        /*064c*/ 	.word	0x00030880
        /*0650*/ 	.short	0x0100
        /*0652*/ 	.byte	0x06
	.zero		1


	//   ....[12]....
        /*0654*/ 	.word	0x00000520
        /*0658*/ 	.word	0x000000ff
        /*065c*/ 	.word	0x00030878
        /*0660*/ 	.short	0x0100
        /*0662*/ 	.byte	0x06
	.zero		1


	//   ....[13]....
        /*0664*/ 	.word	0x00000530
        /*0668*/ 	.word	0x000000ff
        /*066c*/ 	.word	0x00030888
        /*0670*/ 	.short	0x0100
        /*0672*/ 	.byte	0x06
	.zero		1


	//   ....[14]....
        /*0674*/ 	.word	0x00000660
        /*0678*/ 	.word	0x000000ff
        /*067c*/ 	.word	0x00030890
        /*0680*/ 	.short	0x0100
        /*0682*/ 	.byte	0x08
	.zero		1


	//   ....[15]....
        /*0684*/ 	.word	0x00000670
        /*0688*/ 	.word	0x000000ff
        /*068c*/ 	.word	0x000308a0
        /*0690*/ 	.short	0x0100
        /*0692*/ 	.byte	0x08
	.zero		1


	//   ....[16]....
        /*0694*/ 	.word	0x00000680
        /*0698*/ 	.word	0x000000ff
        /*069c*/ 	.word	0x00030898
        /*06a0*/ 	.short	0x0100
        /*06a2*/ 	.byte	0x08
	.zero		1


	//   ....[17]....
        /*06a4*/ 	.word	0x00000690
        /*06a8*/ 	.word	0x000000ff
        /*06ac*/ 	.word	0x000308a8
        /*06b0*/ 	.short	0x0100
        /*06b2*/ 	.byte	0x08
	.zero		1


	//   ....[18]....
        /*06b4*/ 	.word	0x000007d0
        /*06b8*/ 	.word	0x000000ff
        /*06bc*/ 	.word	0x000308b0
        /*06c0*/ 	.short	0x0100
        /*06c2*/ 	.byte	0x08
	.zero		1


	//   ....[19]....
        /*06c4*/ 	.word	0x000007e0
        /*06c8*/ 	.word	0x000000ff
        /*06cc*/ 	.word	0x000308c0
        /*06d0*/ 	.short	0x0100
        /*06d2*/ 	.byte	0x08
	.zero		1


	//   ....[20]....
        /*06d4*/ 	.word	0x000007f0
        /*06d8*/ 	.word	0x000000ff
        /*06dc*/ 	.word	0x000308b8
        /*06e0*/ 	.short	0x0100
        /*06e2*/ 	.byte	0x08
	.zero		1


	//   ....[21]....
        /*06e4*/ 	.word	0x00000800
        /*06e8*/ 	.word	0x000000ff
        /*06ec*/ 	.word	0x000308c8
        /*06f0*/ 	.short	0x0100
        /*06f2*/ 	.byte	0x08
	.zero		1


	//   ....[22]....
        /*06f4*/ 	.word	0x00001340
        /*06f8*/ 	.word	0x000000ff
        /*06fc*/ 	.word	0x00030800
        /*0700*/ 	.short	0x010a
        /*0702*/ 	.byte	0x26
	.zero		1


	//   ....[23]....
        /*0704*/ 	.word	0x000013d0
        /*0708*/ 	.word	0x000000ff
        /*070c*/ 	.word	0x00030830
        /*0710*/ 	.short	0x010a
        /*0712*/ 	.byte	0x26
	.zero		1


	//   ....[24]....
        /*0714*/ 	.word	0x00001430
        /*0718*/ 	.word	0x000000ff
        /*071c*/ 	.word	0x00030830
        /*0720*/ 	.short	0x010a
        /*0722*/ 	.byte	0x26
	.zero		1


	//   ....[25]....
        /*0724*/ 	.word	0x00002320
        /*0728*/ 	.word	0x000000ff
        /*072c*/ 	.word	0x00000000
        /*0730*/ 	.short	0x0101
        /*0732*/ 	.byte	0x04
	.zero		1


	//   ....[26]....
        /*0734*/ 	.word	0x00003f60
        /*0738*/ 	.word	0x000000ff
        /*073c*/ 	.word	0x00030830
        /*0740*/ 	.short	0x010a
        /*0742*/ 	.byte	0x3d
	.zero		1


	//   ....[27]....
        /*0744*/ 	.word	0x00003fa0
        /*0748*/ 	.word	0x000000ff
        /*074c*/ 	.word	0x00030830
        /*0750*/ 	.short	0x010a
        /*0752*/ 	.byte	0x3d
	.zero		1


	//   ....[28]....
        /*0754*/ 	.word	0x00004a00
        /*0758*/ 	.word	0x000000ff
        /*075c*/ 	.word	0x00030850
        /*0760*/ 	.short	0x010a
        /*0762*/ 	.byte	0x04
	.zero		1


	//   ....[29]....
        /*0764*/ 	.word	0x00004a40
        /*0768*/ 	.word	0x000000ff
        /*076c*/ 	.word	0x00030850
        /*0770*/ 	.short	0x010a
        /*0772*/ 	.byte	0x04
	.zero		1


	//   ....[30]....
        /*0774*/ 	.word	0x00005110
        /*0778*/ 	.word	0x000000ff
        /*077c*/ 	.word	0x00000000
        /*0780*/ 	.short	0x0101
        /*0782*/ 	.byte	0x3d
	.zero		1


	//   ....[31]....
        /*0784*/ 	.word	0x00006180
        /*0788*/ 	.word	0x000000ff
        /*078c*/ 	.word	0x00000000
        /*0790*/ 	.short	0x0101
        /*0792*/ 	.byte	0x04
	.zero		1


	//   ....[32]....
        /*0794*/ 	.word	0x000068d0
        /*0798*/ 	.word	0x000000ff
        /*079c*/ 	.word	0x00030850
        /*07a0*/ 	.short	0x010a
        /*07a2*/ 	.byte	0x05
	.zero		1


	//   ....[33]....
        /*07a4*/ 	.word	0x00006910
        /*07a8*/ 	.word	0x000000ff
        /*07ac*/ 	.word	0x00030850
        /*07b0*/ 	.short	0x010a
        /*07b2*/ 	.byte	0x05
	.zero		1


	//   ....[34]....
        /*07b4*/ 	.word	0x00006f30
        /*07b8*/ 	.word	0x000000ff
        /*07bc*/ 	.word	0x00000000
        /*07c0*/ 	.short	0x0101
        /*07c2*/ 	.byte	0x04
	.zero		1


	//   ....[35]....
        /*07c4*/ 	.word	0x00007c40
        /*07c8*/ 	.word	0x000000ff
        /*07cc*/ 	.word	0x00000000
        /*07d0*/ 	.short	0x0101
        /*07d2*/ 	.byte	0x04
	.zero		1


	//   ....[36]....
        /*07d4*/ 	.word	0x0000a280
        /*07d8*/ 	.word	0x000000ff
        /*07dc*/ 	.word	0x00030840
        /*07e0*/ 	.short	0x010a
        /*07e2*/ 	.byte	0x2c
	.zero		1


	//   ....[37]....
        /*07e4*/ 	.word	0x0000a870
        /*07e8*/ 	.word	0x000000ff
        /*07ec*/ 	.word	0x00030830
        /*07f0*/ 	.short	0x0107
        /*07f2*/ 	.byte	0x2c
	.zero		1


	//   ....[38]....
        /*07f4*/ 	.word	0x0000a8e0
        /*07f8*/ 	.word	0x000000ff
        /*07fc*/ 	.word	0x00030830
        /*0800*/ 	.short	0x0101
        /*0802*/ 	.byte	0x2c
	.zero		1


	//   ....[39]....
        /*0804*/ 	.word	0x0000b260
        /*0808*/ 	.word	0x000000ff
        /*080c*/ 	.word	0x00030800
        /*0810*/ 	.short	0x0107
        /*0812*/ 	.byte	0x2c
	.zero		1


	//   ....[40]....
        /*0814*/ 	.word	0x0000b2c0
        /*0818*/ 	.word	0x000000ff
        /*081c*/ 	.word	0x00030800
        /*0820*/ 	.short	0x0101
        /*0822*/ 	.byte	0x2c
	.zero		1


	//   ....[41]....
        /*0824*/ 	.word	0x0000b2d0
        /*0828*/ 	.word	0x000000ff
        /*082c*/ 	.word	0x00030820
        /*0830*/ 	.short	0x010a
        /*0832*/ 	.byte	0x2c
	.zero		1


	//   ....[42]....
        /*0834*/ 	.word	0x0000b6c0
        /*0838*/ 	.word	0x00000013
        /*083c*/ 	.word	0x00030840
        /*0840*/ 	.short	0x010a
        /*0842*/ 	.byte	0x3f
	.zero		1


	//   ....[43]....
        /*0844*/ 	.word	0x0000bc00
        /*0848*/ 	.word	0x00000013
        /*084c*/ 	.word	0x00030830
        /*0850*/ 	.short	0x0107
        /*0852*/ 	.byte	0x3f
	.zero		1


	//   ....[44]....
        /*0854*/ 	.word	0x0000bcb0
        /*0858*/ 	.word	0x00000013
        /*085c*/ 	.word	0x00030830
        /*0860*/ 	.short	0x0101
        /*0862*/ 	.byte	0x3f
	.zero		1


	//   ....[45]....
        /*0864*/ 	.word	0x0000bd10
        /*0868*/ 	.word	0x00000006
        /*086c*/ 	.word	0x00030860
        /*0870*/ 	.short	0x010a
        /*0872*/ 	.byte	0x3f
	.zero		1


	//   ....[46]....
        /*0874*/ 	.word	0x0000c1c0
        /*0878*/ 	.word	0x00000006
        /*087c*/ 	.word	0x00030850
        /*0880*/ 	.short	0x0107
        /*0882*/ 	.byte	0x3f
	.zero		1


	//   ....[47]....
        /*0884*/ 	.word	0x0000c330
        /*0888*/ 	.word	0x00000006
        /*088c*/ 	.word	0x00030850
        /*0890*/ 	.short	0x0101
        /*0892*/ 	.byte	0x3f
	.zero		1


	//   ....[48]....
        /*0894*/ 	.word	0x0000c4b0
        /*0898*/ 	.word	0x00000000
        /*089c*/ 	.word	0x00030860
        /*08a0*/ 	.short	0x010a
        /*08a2*/ 	.byte	0x3f
	.zero		1


	//   ....[49]....
        /*08a4*/ 	.word	0x0000c9e0
        /*08a8*/ 	.word	0x00000000
        /*08ac*/ 	.word	0x00030850
        /*08b0*/ 	.short	0x0107
        /*08b2*/ 	.byte	0x3f
	.zero		1


	//   ....[50]....
        /*08b4*/ 	.word	0x0000ca90
        /*08b8*/ 	.word	0x00000000
        /*08bc*/ 	.word	0x00030850
        /*08c0*/ 	.short	0x0101
        /*08c2*/ 	.byte	0x3f
	.zero		1


	//   ....[51]....
        /*08c4*/ 	.word	0x0000cb30
        /*08c8*/ 	.word	0x00000007
        /*08cc*/ 	.word	0x00030820
        /*08d0*/ 	.short	0x010a
        /*08d2*/ 	.byte	0x3f
	.zero		1


	//   ....[52]....
        /*08d4*/ 	.word	0x0000ccb0
        /*08d8*/ 	.word	0x00000005
        /*08dc*/ 	.word	0x00030840
        /*08e0*/ 	.short	0x010a
        /*08e2*/ 	.byte	0x3f
	.zero		1


	//   ....[53]....
        /*08e4*/ 	.word	0x0000cd50
        /*08e8*/ 	.word	0x00000007
        /*08ec*/ 	.word	0x00030840
        /*08f0*/ 	.short	0x010a
        /*08f2*/ 	.byte	0x3f
	.zero		1


	//   ....[54]....
        /*08f4*/ 	.word	0x0000cd90
        /*08f8*/ 	.word	0x00000005
        /*08fc*/ 	.word	0x00030860
        /*0900*/ 	.short	0x010a
        /*0902*/ 	.byte	0x3f
	.zero		1


	//   ....[55]....
        /*0904*/ 	.word	0x0000cdd0
        /*0908*/ 	.word	0x00000007
        /*090c*/ 	.word	0x00030860
        /*0910*/ 	.short	0x010a
        /*0912*/ 	.byte	0x3f
	.zero		1


	//   ....[56]....
        /*0914*/ 	.word	0x0000ce40
        /*0918*/ 	.word	0x00000003
        /*091c*/ 	.word	0x00030800
        /*0920*/ 	.short	0x010a
        /*0922*/ 	.byte	0x3f
	.zero		1


	//   ....[57]....
        /*0924*/ 	.word	0x0000cea0
        /*0928*/ 	.word	0x00000003
        /*092c*/ 	.word	0x00030830
        /*0930*/ 	.short	0x010a
        /*0932*/ 	.byte	0x3f
	.zero		1


	//   ....[58]....
        /*0934*/ 	.word	0x0000cf00
        /*0938*/ 	.word	0x00000005
        /*093c*/ 	.word	0x00030830
        /*0940*/ 	.short	0x010a
        /*0942*/ 	.byte	0x3f
	.zero		1


	//   ....[59]....
        /*0944*/ 	.word	0x0000cf60
        /*0948*/ 	.word	0x00000005
        /*094c*/ 	.word	0x00030850
        /*0950*/ 	.short	0x010a
        /*0952*/ 	.byte	0x3f
	.zero		1


	//   ....[60]....
        /*0954*/ 	.word	0x0000cfc0
        /*0958*/ 	.word	0x00000007
        /*095c*/ 	.word	0x00030850
        /*0960*/ 	.short	0x010a
        /*0962*/ 	.byte	0x3f
	.zero		1


	//   ....[61]....
        /*0964*/ 	.word	0x0000d0a0
        /*0968*/ 	.word	0x00000003
        /*096c*/ 	.word	0x00030840
        /*0970*/ 	.short	0x010a
        /*0972*/ 	.byte	0x3f
	.zero		1


	//   ....[62]....
        /*0974*/ 	.word	0x0000e2b0
        /*0978*/ 	.word	0x00000003
        /*097c*/ 	.word	0x00030820
        /*0980*/ 	.short	0x010a
        /*0982*/ 	.byte	0x3f
	.zero		1


	//   ....[63]....
        /*0984*/ 	.word	0x0000e300
        /*0988*/ 	.word	0x00000013
        /*098c*/ 	.word	0x00030840
        /*0990*/ 	.short	0x010a
        /*0992*/ 	.byte	0x3f
	.zero		1


	//   ....[64]....
        /*0994*/ 	.word	0x0000ea90
        /*0998*/ 	.word	0x00000006
        /*099c*/ 	.word	0x00030860
        /*09a0*/ 	.short	0x010a
        /*09a2*/ 	.byte	0x3f
	.zero		1


	//   ....[65]....
        /*09a4*/ 	.word	0x0000f390
        /*09a8*/ 	.word	0x00000000
        /*09ac*/ 	.word	0x00030860
        /*09b0*/ 	.short	0x010a
        /*09b2*/ 	.byte	0x3f
	.zero		1


	//   ....[66]....
        /*09b4*/ 	.word	0x0000fc50
        /*09b8*/ 	.word	0x00000007
        /*09bc*/ 	.word	0x00030820
        /*09c0*/ 	.short	0x010a
        /*09c2*/ 	.byte	0x3f
	.zero		1


	//   ....[67]....
        /*09c4*/ 	.word	0x0000fdf0
        /*09c8*/ 	.word	0x00000005
        /*09cc*/ 	.word	0x00030840
        /*09d0*/ 	.short	0x010a
        /*09d2*/ 	.byte	0x3f
	.zero		1


	//   ....[68]....
        /*09d4*/ 	.word	0x0000fe40
        /*09d8*/ 	.word	0x00000007
        /*09dc*/ 	.word	0x00030840
        /*09e0*/ 	.short	0x010a
        /*09e2*/ 	.byte	0x3f
	.zero		1


	//   ....[69]....
        /*09e4*/ 	.word	0x0000fe90
        /*09e8*/ 	.word	0x00000005
        /*09ec*/ 	.word	0x00030860
        /*09f0*/ 	.short	0x010a
        /*09f2*/ 	.byte	0x3f
	.zero		1


	//----- nvinfo : EIATTR_NUM_MBARRIERS
	.align		4
.L_593:
        /*09f4*/ 	.byte	0x03, 0x38
        /*09f6*/ 	.short	0x0016


	//----- nvinfo : EIATTR_EXIT_INSTR_OFFSETS
	.align		4
        /*09f8*/ 	.byte	0x04, 0x1c
        /*09fa*/ 	.short	(.L_595 - .L_594)


	//   ....[0]....
.L_594:
        /*09fc*/ 	.word	0x0000ce20


	//----- nvinfo : EIATTR_MAX_THREADS
	.align		4
.L_595:
        /*0a00*/ 	.byte	0x04, 0x05
        /*0a02*/ 	.short	(.L_597 - .L_596)
.L_596:
        /*0a04*/ 	.word	0x00000180
        /*0a08*/ 	.word	0x00000001
        /*0a0c*/ 	.word	0x00000001


	//----- nvinfo : EIATTR_CRS_STACK_SIZE
	.align		4
.L_597:
        /*0a10*/ 	.byte	0x04, 0x1e
        /*0a12*/ 	.short	(.L_599 - .L_598)
.L_598:
        /*0a14*/ 	.word	0x00000000


	//----- nvinfo : EIATTR_CBANK_PARAM_SIZE
	.align		4
.L_599:
        /*0a18*/ 	.byte	0x03, 0x19
        /*0a1a*/ 	.short	0x0a70


	//----- nvinfo : EIATTR_PARAM_CBANK
	.align		4
        /*0a1c*/ 	.byte	0x04, 0x0a
        /*0a1e*/ 	.short	(.L_601 - .L_600)
	.align		4
.L_600:
        /*0a20*/ 	.word	index@(.nv.constant0._ZN7cutlass13device_kernelIN5flash11enable_sm90INS1_16FlashAttnFwdSm90INS1_25CollectiveMainloopFwdSm90ILi2EN4cute5tupleIJNS5_1CILi1EEES8_S8_EEENS6_IJNS7_ILi128EEENS7_ILi96EEENS7_ILi192EEEEEELi192ENS_10bfloat16_tEfNS_4arch4Sm90ELb0ELb0ELb1ELb0ELb1ELb0ELb0ELb1ELb1ELb1ELb1ELb0EEENS1_21CollectiveEpilogueFwdINS6_IJSA_SC_SB_EEES9_SE_SG_Li256ELb0ELb1ELb1ELb0EEENS1_19SingleTileSchedulerILb0ELb1ELb1ELi128EEEEEEEEEvNT_6ParamsE)
        /*0a24*/ 	.short	0x0210
        /*0a26*/ 	.short	0x0a70


	//----- nvinfo : EIATTR_SW_WAR
	.align		4
.L_601:
        /*0a28*/ 	.byte	0x04, 0x36
        /*0a2a*/ 	.short	(.L_603 - .L_602)
.L_602:
        /*0a2c*/ 	.word	0x00000008
.L_603:


//--------------------- .nv.info._ZN7cutlass13device_kernelIN5flash11enable_sm90INS1_16FlashAttnFwdSm90INS1_25CollectiveMainloopFwdSm90ILi2EN4cute5tupleIJNS5_1CILi1EEES8_S8_EEENS6_IJNS7_ILi128EEENS7_ILi96EEENS7_ILi192EEEEEELi192ENS_10bfloat16_tEfNS_4arch4Sm90ELb0ELb0ELb1ELb1ELb1ELb0ELb0ELb1ELb1ELb1ELb1ELb0EEENS1_21CollectiveEpilogueFwdINS6_IJSA_SC_SB_EEES9_SE_SG_Li256ELb1ELb1ELb1ELb0EEENS1_36VarlenDynamicPersistentTileSchedulerILi128ELi96ELi256ELi128ELb1ELb1ELb1ELb0ELb1ELb1EEEEEEEEEvNT_6ParamsE --------------------------
	.section	.nv.info._ZN7cutlass13device_kernelIN5flash11enable_sm90INS1_16FlashAttnFwdSm90INS1_25CollectiveMainloopFwdSm90ILi2EN4cute5tupleIJNS5_1CILi1EEES8_S8_EEENS6_IJNS7_ILi128EEENS7_ILi96EEENS7_ILi192EEEEEELi192ENS_10bfloat16_tEfNS_4arch4Sm90ELb0ELb0ELb1ELb1ELb1ELb0ELb0ELb1ELb1ELb1ELb1ELb0EEENS1_21CollectiveEpilogueFwdINS6_IJSA_SC_SB_EEES9_SE_SG_Li256ELb1ELb1ELb1ELb0EEENS1_36VarlenDynamicPersistentTileSchedulerILi128ELi96ELi256ELi128ELb1ELb1ELb1ELb0ELb1ELb1EEEEEEEEEvNT_6ParamsE,"",@"SHT_CUDA_INFO"
	.sectionflags	@""
	.align	4


	//----- nvinfo : EIATTR_CUDA_API_VERSION
	.align		4
        /*0000*/ 	.byte	0x04, 0x37
        /*0002*/ 	.short	(.L_605 - .L_604)
.L_604:
        /*0004*/ 	.word	0x00000082


	//----- nvinfo : EIATTR_KPARAM_INFO
	.align		4
.L_605:
        /*0008*/ 	.byte	0x04, 0x17
        /*000a*/ 	.short	(.L_607 - .L_606)
.L_606:
        /*000c*/ 	.word	0x00000000
        /*0010*/ 	.short	0x0000
        /*0012*/ 	.short	0x0070
        /*0014*/ 	.byte	0x00, 0xf0, 0x01, 0x2a


	//----- nvinfo : EIATTR_SPARSE_MMA_MASK
	.align		4
.L_607:
        /*0018*/ 	.byte	0x03, 0x50
        /*001a*/ 	.short	0x0000


	//----- nvinfo : EIATTR_MAXREG_COUNT
	.align		4
        /*001c*/ 	.byte	0x03, 0x1b
        /*001e*/ 	.short	0x00a8


	//----- nvinfo : EIATTR_NUM_BARRIERS
	.align		4
        /*0020*/ 	.byte	0x02, 0x4c
        /*0022*/ 	.byte	0x09
	.zero		1


	//----- nvinfo : EIATTR_EXTERNS
	.align		4
        /*0024*/ 	.byte	0x04, 0x0f
        /*0026*/ 	.short	(.L_609 - .L_608)


	//   ....[0]....
	.align		4
.L_608:
        /*0028*/ 	.word	index@(__assertfail)


	//----- nvinfo : EIATTR_ANNOTATIONS
	.align		4
.L_609:
        /*002c*/ 	.byte	0x04, 0x55
        /*002e*/ 	.short	(.L_611 - .L_610)


	//   ....[0]....
.L_610:
        /* <DEDUP_REMOVED lines=20> */


	//----- nvinfo : EIATTR_MERCURY_ISA_VERSION
	.align		4
.L_611:
        /*0160*/ 	.byte	0x03, 0x5f
        /*0162*/ 	.short	0x0101


	//----- nvinfo : EIATTR_UNUSED_LOAD_BYTE_OFFSET
	.align		4
        /*0164*/ 	.byte	0x04, 0x44
        /*0166*/ 	.short	(.L_613 - .L_612)


	//   ....[0]....
.L_612:
        /*0168*/ 	.word	0x00000950
        /*016c*/ 	.word	0x0000fff0


	//   ....[1]....
        /*0170*/ 	.word	0x00007f70
        /*0174*/ 	.word	0x0000fff0


	//----- nvinfo : EIATTR_INT_WARP_WIDE_INSTR_OFFSETS
	.align		4
.L_613:
        /*0178*/ 	.byte	0x04, 0x31
        /*017a*/ 	.short	(.L_615 - .L_614)


	//   ....[0]....
.L_614:
        /*017c*/ 	.word	0x000000c0


	//   ....[1]....
        /*0180*/ 	.word	0x000000d0


	//   ....[2]....
        /*0184*/ 	.word	0x00000170


	//   ....[3]....
        /*0188*/ 	.word	0x0000d120


	//   ....[4]....
        /*018c*/ 	.word	0x0000d1b0


	//   ....[5]....
        /*0190*/ 	.word	0x0000ff80


	//   ....[6]....
        /*0194*/ 	.word	0x00010010


	//----- nvinfo : EIATTR_COOP_GROUP_MASK_REGIDS
	.align		4
.L_615:
        /*0198*/ 	.byte	0x04, 0x29
        /*019a*/ 	.short	(.L_617 - .L_616)


	//   ....[0]....
.L_616:
        /*019c*/ 	.word	0xffffffff


	//   ....[1]....
        /*01a0*/ 	.word	0xffffffff


	//   ....[2]....
        /*01a4*/ 	.word	0xffffffff


	//   ....[3]....
        /*01a8*/ 	.word	0xffffffff


	//   ....[4]....
        /*01ac*/ 	.word	0xffffffff


	//   ....[5]....
        /*01b0*/ 	.word	0xffffffff


	//   ....[6]....
        /*01b4*/ 	.word	0xffffffff


	//   ....[7]....
        /*01b8*/ 	.word	0xffffffff


	//   ....[8]....
        /*01bc*/ 	.word	0xffffffff


	//   ....[9]....
        /*01c0*/ 	.word	0xffffffff


	//   ....[10]....
        /*01c4*/ 	.word	0xffffffff


	//   ....[11]....
        /*01c8*/ 	.word	0xffffffff


	//   ....[12]....
        /*01cc*/ 	.word	0xffffffff


	//   ....[13]....
        /*01d0*/ 	.word	0xffffffff


	//   ....[14]....
        /*01d4*/ 	.word	0xffffffff


	//   ....[15]....
        /*01d8*/ 	.word	0xffffffff


	//   ....[16]....
        /*01dc*/ 	.word	0xffffffff


	//   ....[17]....
        /*01e0*/ 	.word	0xffffffff


	//   ....[18]....
        /*01e4*/ 	.word	0xffffffff


	//   ....[19]....
        /*01e8*/ 	.word	0xffffffff


	//   ....[20]....
        /*01ec*/ 	.word	0xffffffff


	//   ....[21]....
        /*01f0*/ 	.word	0xffffffff


	//   ....[22]....
        /*01f4*/ 	.word	0xffffffff


	//   ....[23]....
        /*01f8*/ 	.word	0xffffffff


	//   ....[24]....
        /*01fc*/ 	.word	0xffffffff


	//   ....[25]....
        /*0200*/ 	.word	0xffffffff


	//   ....[26]....
        /*0204*/ 	.word	0xffffffff


	//   ....[27]....
        /*0208*/ 	.word	0xffffffff


	//   ....[28]....
        /*020c*/ 	.word	0xffffffff


	//   ....[29]....
        /*0210*/ 	.word	0xffffffff


	//   ....[30]....
        /*0214*/ 	.word	0xffffffff


	//   ....[31]....
        /*0218*/ 	.word	0xffffffff


	//   ....[32]....
        /*021c*/ 	.word	0xffffffff


	//   ....[33]....
        /*0220*/ 	.word	0xffffffff


	//   ....[34]....
        /*0224*/ 	.word	0xffffffff


	//   ....[35]....
        /*0228*/ 	.word	0xffffffff


	//   ....[36]....
        /*022c*/ 	.word	0xffffffff


	//   ....[37]....
        /*0230*/ 	.word	0xffffffff


	//   ....[38]....
        /*0234*/ 	.word	0xffffffff


	//   ....[39]....
        /*0238*/ 	.word	0xffffffff


	//   ....[40]....
        /*023c*/ 	.word	0xffffffff


	//   ....[41]....
        /*0240*/ 	.word	0xffffffff


	//   ....[42]....
        /*0244*/ 	.word	0xffffffff


	//   ....[43]....
        /*0248*/ 	.word	0xffffffff


	//   ....[44]....
        /*024c*/ 	.word	0xffffffff


	//   ....[45]....
        /*0250*/ 	.word	0xffffffff


	//   ....[46]....
        /*0254*/ 	.word	0xffffffff


	//   ....[47]....
        /*0258*/ 	.word	0xffffffff


	//   ....[48]....
        /*025c*/ 	.word	0xffffffff


	//   ....[49]....
        /*0260*/ 	.word	0xffffffff


	//   ....[50]....
        /*0264*/ 	.word	0xffffffff


	//   ....[51]....
        /*0268*/ 	.word	0xffffffff


	//   ....[52]....
        /*026c*/ 	.word	0xffffffff


	//   ....[53]....
        /*0270*/ 	.word	0xffffffff


	//   ....[54]....
        /*0274*/ 	.word	0xffffffff


	//   ....[55]....
        /*0278*/ 	.word	0xffffffff


	//   ....[56]....
        /*027c*/ 	.word	0xffffffff


	//   ....[57]....
        /*0280*/ 	.word	0xffffffff


	//   ....[58]....
        /*0284*/ 	.word	0xffffffff


	//   ....[59]....
        /*0288*/ 	.word	0xffffffff


	//   ....[60]....
        /*028c*/ 	.word	0xffffffff


	//   ....[61]....
        /*0290*/ 	.word	0xffffffff


	//   ....[62]....
        /*0294*/ 	.word	0xffffffff


	//   ....[63]....
        /*0298*/ 	.word	0xffffffff


	//   ....[64]....
        /*029c*/ 	.word	0xffffffff


	//   ....[65]....
        /*02a0*/ 	.word	0xffffffff


	//   ....[66]....
        /*02a4*/ 	.word	0xffffffff


	//   ....[67]....
        /*02a8*/ 	.word	0xffffffff


	//   ....[68]....
        /*02ac*/ 	.word	0xffffffff


	//   ....[69]....
        /*02b0*/ 	.word	0xffffffff


	//   ....[70]....
        /*02b4*/ 	.word	0xffffffff


	//   ....[71]....
        /*02b8*/ 	.word	0xffffffff


	//   ....[72]....
        /*02bc*/ 	.word	0xffffffff


	//   ....[73]....
        /*02c0*/ 	.word	0xffffffff


	//   ....[74]....
        /*02c4*/ 	.word	0xffffffff


	//   ....[75]....
        /*02c8*/ 	.word	0xffffffff


	//   ....[76]....
        /*02cc*/ 	.word	0xffffffff


	//   ....[77]....
        /*02d0*/ 	.word	0xffffffff


	//   ....[78]....
        /*02d4*/ 	.word	0xffffffff


	//   ....[79]....
        /*02d8*/ 	.word	0xffffffff


	//   ....[80]....
        /*02dc*/ 	.word	0xffffffff


	//   ....[81]....
        /*02e0*/ 	.word	0xffffffff


	//   ....[82]....
        /*02e4*/ 	.word	0xffffffff


	//   ....[83]....
        /*02e8*/ 	.word	0xffffffff


	//   ....[84]....
        /*02ec*/ 	.word	0xffffffff


	//   ....[85]....
        /*02f0*/ 	.word	0xffffffff


	//   ....[86]....
        /*02f4*/ 	.word	0xffffffff


	//   ....[87]....
        /*02f8*/ 	.word	0xffffffff


	//   ....[88]....
        /*02fc*/ 	.word	0xffffffff


	//   ....[89]....
        /*0300*/ 	.word	0xffffffff


	//   ....[90]....
        /*0304*/ 	.word	0xffffffff


	//   ....[91]....
        /*0308*/ 	.word	0xffffffff


	//   ....[92]....
        /*030c*/ 	.word	0xffffffff


	//   ....[93]....
        /*0310*/ 	.word	0xffffffff


	//   ....[94]....
        /*0314*/ 	.word	0xffffffff


	//   ....[95]....
        /*0318*/ 	.word	0xffffffff


	//   ....[96]....
        /*031c*/ 	.word	0xffffffff


	//   ....[97]....
        /*0320*/ 	.word	0xffffffff


	//   ....[98]....
        /*0324*/ 	.word	0xffffffff


	//   ....[99]....
        /*0328*/ 	.word	0xffffffff


	//   ....[100]....
        /*032c*/ 	.word	0xffffffff


	//   ....[101]....
        /*0330*/ 	.word	0xffffffff


	//   ....[102]....
        /*0334*/ 	.word	0xffffffff


	//   ....[103]....
        /*0338*/ 	.word	0xffffffff


	//   ....[104]....
        /*033c*/ 	.word	0xffffffff


	//   ....[105]....
        /*0340*/ 	.word	0xffffffff


	//   ....[106]....
        /*0344*/ 	.word	0xffffffff


	//   ....[107]....
        /*0348*/ 	.word	0xffffffff


	//   ....[108]....
        /*034c*/ 	.word	0xffffffff


	//   ....[109]....
        /*0350*/ 	.word	0xffffffff


	//   ....[110]....
        /*0354*/ 	.word	0xffffffff


	//   ....[111]....
        /*0358*/ 	.word	0xffffffff


	//   ....[112]....
        /*035c*/ 	.word	0xffffffff


	//   ....[113]....
        /*0360*/ 	.word	0xffffffff


	//   ....[114]....
        /*0364*/ 	.word	0xffffffff


	//   ....[115]....
        /*0368*/ 	.word	0xffffffff


	//   ....[116]....
        /*036c*/ 	.word	0xffffffff


	//   ....[117]....
        /*0370*/ 	.word	0xffffffff


	//   ....[118]....
        /*0374*/ 	.word	0xffffffff


	//   ....[119]....
        /*0378*/ 	.word	0xffffffff


	//   ....[120]....
        /*037c*/ 	.word	0xffffffff


	//   ....[121]....
        /*0380*/ 	.word	0xffffffff


	//   ....[122]....
        /*0384*/ 	.word	0xffffffff


	//   ....[123]....
        /*0388*/ 	.word	0xffffffff


	//   ....[124]....
        /*038c*/ 	.word	0xffffffff


	//   ....[125]....
        /*0390*/ 	.word	0xffffffff


	//   ....[126]....
        /*0394*/ 	.word	0xffffffff


	//   ....[127]....
        /*0398*/ 	.word	0xffffffff


	//   ....[128]....
        /*039c*/ 	.word	0xffffffff


	//   ....[129]....
        /*03a0*/ 	.word	0xffffffff


	//   ....[130]....
        /*03a4*/ 	.word	0xffffffff


	//   ....[131]....
        /*03a8*/ 	.word	0xffffffff


	//   ....[132]....
        /*03ac*/ 	.word	0xffffffff


	//   ....[133]....
        /*03b0*/ 	.word	0xffffffff


	//   ....[134]....
        /*03b4*/ 	.word	0xffffffff


	//   ....[135]....
        /*03b8*/ 	.word	0xffffffff


	//   ....[136]....
        /*03bc*/ 	.word	0xffffffff


	//   ....[137]....
        /*03c0*/ 	.word	0xffffffff


	//   ....[138]....
        /*03c4*/ 	.word	0xffffffff


	//   ....[139]....
        /*03c8*/ 	.word	0xffffffff


	//   ....[140]....
        /*03cc*/ 	.word	0xffffffff


	//   ....[141]....
        /*03d0*/ 	.word	0xffffffff


	//   ....[142]....
        /*03d4*/ 	.word	0xffffffff


	//   ....[143]....
        /*03d8*/ 	.word	0x0500000f


	//   ....[144]....
        /*03dc*/ 	.word	0x0500000f


	//   ....[145]....
        /*03e0*/ 	.word	0x0500000f


	//   ....[146]....
        /*03e4*/ 	.word	0x0500000f


	//   ....[147]....
        /*03e8*/ 	.word	0x0500000f


	//   ....[148]....
        /*03ec*/ 	.word	0x0500000f


	//   ....[149]....
        /*03f0*/ 	.word	0x0500000f


	//   ....[150]....
        /*03f4*/ 	.word	0x0500000f


	//   ....[151]....
        /*03f8*/ 	.word	0x0500000f


	//   ....[152]....
        /*03fc*/ 	.word	0x0500000f


	//   ....[153]....
        /*0400*/ 	.word	0x0500000f


	//   ....[154]....
        /*0404*/ 	.word	0x0500000f


	//   ....[155]....
        /*0408*/ 	.word	0x0500000f


	//   ....[156]....
        /*040c*/ 	.word	0x0500000f


	//   ....[157]....
        /*0410*/ 	.word	0x0500000f


	//   ....[158]....
        /*0414*/ 	.word	0x0500000f


	//   ....[159]....
        /*0418*/ 	.word	0x0500000f


	//   ....[160]....
        /*041c*/ 	.word	0x0500000f


	//   ....[161]....
        /*0420*/ 	.word	0x0500000f


	//   ....[162]....
        /*0424*/ 	.word	0x0500000f


	//   ....[163]....
        /*0428*/ 	.word	0x0500000f


	//   ....[164]....
        /*042c*/ 	.word	0x0500000f


	//   ....[165]....
        /*0430*/ 	.word	0x0500000f


	//   ....[166]....
        /*0434*/ 	.word	0x0500000f


	//   ....[167]....
        /*0438*/ 	.word	0x0500000f


	//   ....[168]....
        /*043c*/ 	.word	0x0500000f


	//   ....[169]....
        /*0440*/ 	.word	0x0500000f


	//   ....[170]....
        /*0444*/ 	.word	0x0500000f


	//   ....[171]....
        /*0448*/ 	.word	0x0500000f


	//   ....[172]....
        /*044c*/ 	.word	0x0500000f


	//   ....[173]....
        /*0450*/ 	.word	0x0500000f


	//   ....[174]....
        /*0454*/ 	.word	0x0500000f


	//   ....[175]....
        /*0458*/ 	.word	0x0500000f


	//   ....[176]....
        /*045c*/ 	.word	0x0500000f


	//   ....[177]....
        /*0460*/ 	.word	0x0500000f


	//   ....[178]....
        /*0464*/ 	.word	0x0500000f


	//   ....[179]....
        /*0468*/ 	.word	0x0500000f


	//   ....[180]....
        /*046c*/ 	.word	0x0500000f


	//   ....[181]....
        /*0470*/ 	.word	0x0500000f


	//   ....[182]....
        /*0474*/ 	.word	0x0500000f


	//   ....[183]....
        /*0478*/ 	.word	0x0500000f


	//   ....[184]....
        /*047c*/ 	.word	0x0500000f


	//   ....[185]....
        /*0480*/ 	.word	0x0500000f


	//   ....[186]....
        /*0484*/ 	.word	0x0500000f


	//   ....[187]....
        /*0488*/ 	.word	0x0500000f


	//   ....[188]....
        /*048c*/ 	.word	0x0500000f


	//   ....[189]....
        /*0490*/ 	.word	0x0500000f


	//   ....[190]....
        /*0494*/ 	.word	0x0500000f


	//   ....[191]....
        /*0498*/ 	.word	0x0500000f


	//   ....[192]....
        /*049c*/ 	.word	0x0500000f


	//   ....[193]....
        /*04a0*/ 	.word	0x0500000f


	//   ....[194]....
        /*04a4*/ 	.word	0x0500000f


	//   ....[195]....
        /*04a8*/ 	.word	0x0500000f


	//   ....[196]....
        /*04ac*/ 	.word	0x0500000f


	//   ....[197]....
        /*04b0*/ 	.word	0x0500000f


	//   ....[198]....
        /*04b4*/ 	.word	0x0500000f


	//   ....[199]....
        /*04b8*/ 	.word	0x0500000f


	//   ....[200]....
        /*04bc*/ 	.word	0x0500000f


	//   ....[201]....
        /*04c0*/ 	.word	0x0500000f


	//   ....[202]....
        /*04c4*/ 	.word	0x0500000f


	//   ....[203]....
        /*04c8*/ 	.word	0x0500000f


	//   ....[204]....
        /*04cc*/ 	.word	0x0500000f


	//   ....[205]....
        /*04d0*/ 	.word	0x0500000f


	//   ....[206]....
        /*04d4*/ 	.word	0x0500000f


	//   ....[207]....
        /*04d8*/ 	.word	0x0500000f


	//   ....[208]....
        /*04dc*/ 	.word	0x0500000f


	//   ....[209]....
        /*04e0*/ 	.word	0x0500000f


	//   ....[210]....
        /*04e4*/ 	.word	0x0500000f


	//   ....[211]....
        /*04e8*/ 	.word	0x0500000f


	//   ....[212]....
        /*04ec*/ 	.word	0x0500000f


	//   ....[213]....
        /*04f0*/ 	.word	0x0500000f


	//   ....[214]....
        /*04f4*/ 	.word	0x0500000f


	//   ....[215]....
        /*04f8*/ 	.word	0x0500000f


	//   ....[216]....
        /*04fc*/ 	.word	0x0500000f


	//   ....[217]....
        /*0500*/ 	.word	0x0500000f


	//   ....[218]....
        /*0504*/ 	.word	0x0500000f


	//   ....[219]....
        /*0508*/ 	.word	0x0500000f


	//   ....[220]....
        /*050c*/ 	.word	0x0500000f


	//   ....[221]....
        /*0510*/ 	.word	0x0500000f


	//   ....[222]....
        /*0514*/ 	.word	0x0500000f


	//   ....[223]....
        /*0518*/ 	.word	0x0500000f


	//   ....[224]....
        /*051c*/ 	.word	0x0500000f


	//   ....[225]....
        /*0520*/ 	.word	0x0500000f


	//   ....[226]....
        /*0524*/ 	.word	0x0500000f


	//----- nvinfo : EIATTR_COOP_GROUP_INSTR_OFFSETS
	.align		4
.L_617:
        /*0528*/ 	.byte	0x04, 0x28
        /*052a*/ 	.short	(.L_619 - .L_618)


	//   ....[0]....
.L_618:
        /*052c*/ 	.word	0x00000070


	//   ....[1]....
        /*0530*/ 	.word	0x000000b0


	//   ....[2]....
        /*0534*/ 	.word	0x000002d0


	//   ....[3]....
        /*0538*/ 	.word	0x00000430


	//   ....[4]....
        /*053c*/ 	.word	0x00000550


	//   ....[5]....
        /*0540*/ 	.word	0x000006b0


	//   ....[6]....
        /*0544*/ 	.word	0x00001b30


	//   ....[7]....
        /*0548*/ 	.word	0x00003430


	//   ....[8]....
        /*054c*/ 	.word	0x000034c0


	//   ....[9]....
        /*0550*/ 	.word	0x00003970


	//   ....[10]....
        /*0554*/ 	.word	0x000039d0


	//   ....[11]....
        /*0558*/ 	.word	0x00006060


	//   ....[12]....
        /*055c*/ 	.word	0x00006080


	//   ....[13]....
        /*0560*/ 	.word	0x000060a0


	//   ....[14]....
        /*0564*/ 	.word	0x000060c0


	//   ....[15]....
        /*0568*/ 	.word	0x00007450


	//   ....[16]....
        /*056c*/ 	.word	0x00007650


	//   ....[17]....
        /*0570*/ 	.word	0x00007720


	//   ....[18]....
        /*0574*/ 	.word	0x00007750


	//   ....[19]....
        /*0578*/ 	.word	0x00008e40


	//   ....[20]....
        /*057c*/ 	.word	0x00008e60


	//   ....[21]....
        /*0580*/ 	.word	0x00008e70


	//   ....[22]....
        /*0584*/ 	.word	0x00008e90


	//   ....[23]....
        /*0588*/ 	.word	0x000097b0


	//   ....[24]....
        /*058c*/ 	.word	0x000097d0


	//   ....[25]....
        /*0590*/ 	.word	0x00009900


	//   ....[26]....
        /*0594*/ 	.word	0x00009920


	//   ....[27]....
        /*0598*/ 	.word	0x00009a20


	//   ....[28]....
        /*059c*/ 	.word	0x00009a40


	//   ....[29]....
        /*05a0*/ 	.word	0x00009b50


	//   ....[30]....
        /*05a4*/ 	.word	0x00009b70


	//   ....[31]....
        /*05a8*/ 	.word	0x00009fe0


	//   ....[32]....
        /*05ac*/ 	.word	0x00009ff0


	//   ....[33]....
        /*05b0*/ 	.word	0x0000a680


	//   ....[34]....
        /*05b4*/ 	.word	0x0000a690


	//   ....[35]....
        /*05b8*/ 	.word	0x0000b740


	//   ....[36]....
        /*05bc*/ 	.word	0x0000b770


	//   ....[37]....
        /*05c0*/ 	.word	0x0000b880


	//   ....[38]....
        /*05c4*/ 	.word	0x0000b8a0


	//   ....[39]....
        /*05c8*/ 	.word	0x0000b9a0


	//   ....[40]....
        /*05cc*/ 	.word	0x0000b9c0


	//   ....[41]....
        /*05d0*/ 	.word	0x0000bad0


	//   ....[42]....
        /*05d4*/ 	.word	0x0000baf0


	//   ....[43]....
        /*05d8*/ 	.word	0x0000bc90


	//   ....[44]....
        /*05dc*/ 	.word	0x0000be80


	//   ....[45]....
        /*05e0*/ 	.word	0x0000beb0


	//   ....[46]....
        /*05e4*/ 	.word	0x0000bee0


	//   ....[47]....
        /*05e8*/ 	.word	0x0000bf10


	//   ....[48]....
        /*05ec*/ 	.word	0x0000bf40


	//   ....[49]....
        /*05f0*/ 	.word	0x0000bf70


	//   ....[50]....
        /*05f4*/ 	.word	0x0000c0e0


	//   ....[51]....
        /*05f8*/ 	.word	0x0000c110


	//   ....[52]....
        /*05fc*/ 	.word	0x0000c140


	//   ....[53]....
        /*0600*/ 	.word	0x0000c170


	//   ....[54]....
        /*0604*/ 	.word	0x0000c1a0


	//   ....[55]....
        /*0608*/ 	.word	0x0000c1d0


	//   ....[56]....
        /*060c*/ 	.word	0x0000c260


	//   ....[57]....
        /*0610*/ 	.word	0x0000c290


	//   ....[58]....
        /*0614*/ 	.word	0x0000c2a0


	//   ....[59]....
        /*0618*/ 	.word	0x0000c330


	//   ....[60]....
        /*061c*/ 	.word	0x0000dcc0


	//   ....[61]....
        /*0620*/ 	.word	0x0000dce0


	//   ....[62]....
        /*0624*/ 	.word	0x0000dd90


	//   ....[63]....
        /*0628*/ 	.word	0x0000ddb0


	//   ....[64]....
        /*062c*/ 	.word	0x0000de50


	//   ....[65]....
        /*0630*/ 	.word	0x0000de70


	//   ....[66]....
        /*0634*/ 	.word	0x0000df10


	//   ....[67]....
        /*0638*/ 	.word	0x0000df30


	//   ....[68]....
        /*063c*/ 	.word	0x0000dfd0


	//   ....[69]....
        /*0640*/ 	.word	0x0000dff0


	//   ....[70]....
        /*0644*/ 	.word	0x0000e000


	//   ....[71]....
        /*0648*/ 	.word	0x0000e090


	//   ....[72]....
        /*064c*/ 	.word	0x0000e790


	//   ....[73]....
        /*0650*/ 	.word	0x0000e7c0


	//   ....[74]....
        /*0654*/ 	.word	0x0000e820


	//   ....[75]....
        /*0658*/ 	.word	0x0000e870


	//   ....[76]....
        /*065c*/ 	.word	0x0000e8b0


	//   ....[77]....
        /*0660*/ 	.word	0x0000e920


	//   ....[78]....
        /*0664*/ 	.word	0x0000e970


	//   ....[79]....
        /*0668*/ 	.word	0x0000e9d0


	//   ....[80]....
        /*066c*/ 	.word	0x0000ea20


	//   ....[81]....
        /*0670*/ 	.word	0x0000ea80


	//   ....[82]....
        /*0674*/ 	.word	0x0000ead0


	//   ....[83]....
        /*0678*/ 	.word	0x0000eb30


	//   ....[84]....
        /*067c*/ 	.word	0x0000eb80


	//   ....[85]....
        /*0680*/ 	.word	0x0000ebe0


	//   ....[86]....
        /*0684*/ 	.word	0x0000ec00


	//   ....[87]....
        /*0688*/ 	.word	0x0000ec30


	//   ....[88]....
        /*068c*/ 	.word	0x0000f3f0


	//   ....[89]....
        /*0690*/ 	.word	0x0000f430


	//   ....[90]....
        /*0694*/ 	.word	0x0000f440


	//   ....[91]....
        /*0698*/ 	.word	0x0000f4a0


	//   ....[92]....
        /*069c*/ 	.word	0x0000f4b0


	//   ....[93]....
        /*06a0*/ 	.word	0x0000f510


	//   ....[94]....
        /*06a4*/ 	.word	0x0000f540


	//   ....[95]....
        /*06a8*/ 	.word	0x0000f580


	//   ....[96]....
        /*06ac*/ 	.word	0x0000f5b0


	//   ....[97]....
        /*06b0*/ 	.word	0x0000f5f0


	//   ....[98]....
        /*06b4*/ 	.word	0x0000f620


	//   ....[99]....
        /*06b8*/ 	.word	0x0000f660


	//   ....[100]....
        /*06bc*/ 	.word	0x0000f8d0


	//   ....[101]....
        /*06c0*/ 	.word	0x0000f8f0


	//   ....[102]....
        /*06c4*/ 	.word	0x0000f900


	//   ....[103]....
        /*06c8*/ 	.word	0x0000f990


	//   ....[104]....
        /*06cc*/ 	.word	0x0000f9a0


	//   ....[105]....
        /*06d0*/ 	.word	0x0000fa30


	//   ....[106]....
        /*06d4*/ 	.word	0x0000fa40


	//   ....[107]....
        /*06d8*/ 	.word	0x0000fad0


	//   ....[108]....
        /*06dc*/ 	.word	0x0000fae0


	//   ....[109]....
        /*06e0*/ 	.word	0x0000fb70


	//   ....[110]....
        /*06e4*/ 	.word	0x0000fb80


	//   ....[111]....
        /*06e8*/ 	.word	0x0000fb90


	//   ....[112]....
        /*06ec*/ 	.word	0x00010150


	//   ....[113]....
        /*06f0*/ 	.word	0x00010190


	//   ....[114]....
        /*06f4*/ 	.word	0x000101d0


	//   ....[115]....
        /*06f8*/ 	.word	0x00010200


	//   ....[116]....
        /*06fc*/ 	.word	0x00010290


	//   ....[117]....
        /*0700*/ 	.word	0x000102c0


	//   ....[118]....
        /*0704*/ 	.word	0x00010330


	//   ....[119]....
        /*0708*/ 	.word	0x00010360


	//   ....[120]....
        /*070c*/ 	.word	0x000103d0


	//   ....[121]....
        /*0710*/ 	.word	0x00010400


	//   ....[122]....
        /*0714*/ 	.word	0x00010430


	//   ....[123]....
        /*0718*/ 	.word	0x00010480


	//   ....[124]....
        /*071c*/ 	.word	0x000108c0


	//   ....[125]....
        /*0720*/ 	.word	0x000108d0


	//   ....[126]....
        /*0724*/ 	.word	0x00010910


	//   ....[127]....
        /*0728*/ 	.word	0x00010950


	//   ....[128]....
        /*072c*/ 	.word	0x00010980


	//   ....[129]....
        /*0730*/ 	.word	0x000109b0


	//   ....[130]....
        /*0734*/ 	.word	0x000109e0


	//   ....[131]....
        /*0738*/ 	.word	0x00010a10


	//   ....[132]....
        /*073c*/ 	.word	0x00010bc0


	//   ....[133]....
        /*0740*/ 	.word	0x00010bf0


	//   ....[134]....
        /*0744*/ 	.word	0x00010c20


	//   ....[135]....
        /*0748*/ 	.word	0x00010c50


	//   ....[136]....
        /*074c*/ 	.word	0x00010c80


	//   ....[137]....
        /*0750*/ 	.word	0x00010cb0


	//   ....[138]....
        /*0754*/ 	.word	0x00010d70


	//   ....[139]....
        /*0758*/ 	.word	0x00010d90


	//   ....[140]....
        /*075c*/ 	.word	0x00010da0


	//   ....[141]....
        /*0760*/ 	.word	0x00010e00


	//   ....[142]....
        /*0764*/ 	.word	0x00011420


	//   ....[143]....
        /*0768*/ 	.word	0x00011900


	//   ....[144]....
        /*076c*/ 	.word	0x000119f0


	//   ....[145]....
        /*0770*/ 	.word	0x00011a90


	//   ....[146]....
        /*0774*/ 	.word	0x00011af0


	//   ....[147]....
        /*0778*/ 	.word	0x00011c00


	//   ....[148]....
        /*077c*/ 	.word	0x00011c70


	//   ....[149]....
        /*0780*/ 	.word	0x00011d80


	//   ....[150]....
        /*0784*/ 	.word	0x00011df0


	//   ....[151]....
        /*0788*/ 	.word	0x00011f00


	//   ....[152]....
        /*078c*/ 	.word	0x00011f70


	//   ....[153]....
        /*0790*/ 	.word	0x00012080


	//   ....[154]....
        /*0794*/ 	.word	0x000120f0


	//   ....[155]....
        /*0798*/ 	.word	0x00012190


	//   ....[156]....
        /*079c*/ 	.word	0x000122a0


	//   ....[157]....
        /*07a0*/ 	.word	0x00012310


	//   ....[158]....
        /*07a4*/ 	.word	0x00012390


	//   ....[159]....
        /*07a8*/ 	.word	0x00012450


	//   ....[160]....
        /*07ac*/ 	.word	0x000124d0


	//   ....[161]....
        /*07b0*/ 	.word	0x000125b0


	//   ....[162]....
        /*07b4*/ 	.word	0x00012630


	//   ....[163]....
        /*07b8*/ 	.word	0x00012710


	//   ....[164]....
        /*07bc*/ 	.word	0x00012790


	//   ....[165]....
        /*07c0*/ 	.word	0x00012870


	//   ....[166]....
        /*07c4*/ 	.word	0x000128f0


	//   ....[167]....
        /*07c8*/ 	.word	0x000129d0


	//   ....[168]....
        /*07cc*/ 	.word	0x00012a50


	//   ....[169]....
        /*07d0*/ 	.word	0x00012b30


	//   ....[170]....
        /*07d4*/ 	.word	0x00012bb0


	//   ....[171]....
        /*07d8*/ 	.word	0x00012c70


	//   ....[172]....
        /*07dc*/ 	.word	0x00012da0


	//   ....[173]....
        /*07e0*/ 	.word	0x00012e60


	//   ....[174]....
        /*07e4*/ 	.word	0x00012ee0


	//   ....[175]....
        /*07e8*/ 	.word	0x00012fb0


	//   ....[176]....
        /*07ec*/ 	.word	0x00013010


	//   ....[177]....
        /*07f0*/ 	.word	0x000130e0


	//   ....[178]....
        /*07f4*/ 	.word	0x00013140


	//   ....[179]....
        /*07f8*/ 	.word	0x00013210


	//   ....[180]....
        /*07fc*/ 	.word	0x00013270


	//   ....[181]....
        /*0800*/ 	.word	0x00013340


	//   ....[182]....
        /*0804*/ 	.word	0x000133a0


	//   ....[183]....
        /*0808*/ 	.word	0x00013480


	//   ....[184]....
        /*080c*/ 	.word	0x00013570


	//   ....[185]....
        /*0810*/ 	.word	0x00013610


	//   ....[186]....
        /*0814*/ 	.word	0x00013670


	//   ....[187]....
        /*0818*/ 	.word	0x00013770


	//   ....[188]....
        /*081c*/ 	.word	0x000137d0


	//   ....[189]....
        /*0820*/ 	.word	0x000138d0


	//   ....[190]....
        /*0824*/ 	.word	0x00013930


	//   ....[191]....
        /*0828*/ 	.word	0x00013a30


	//   ....[192]....
        /*082c*/ 	.word	0x00013a90


	//   ....[193]....
        /*0830*/ 	.word	0x00013b90


	//   ....[194]....
        /*0834*/ 	.word	0x00013bf0


	//   ....[195]....
        /*0838*/ 	.word	0x00013cc0


	//   ....[196]....
        /*083c*/ 	.word	0x00013e00


	//   ....[197]....
        /*0840*/ 	.word	0x00013ea0


	//   ....[198]....
        /*0844*/ 	.word	0x00013f80


	//   ....[199]....
        /*0848*/ 	.word	0x00014050


	//   ....[200]....
        /*084c*/ 	.word	0x000140b0


	//   ....[201]....
        /*0850*/ 	.word	0x000141a0


	//   ....[202]....
        /*0854*/ 	.word	0x00014200


	//   ....[203]....
        /*0858*/ 	.word	0x000142f0


	//   ....[204]....
        /*085c*/ 	.word	0x00014350


	//   ....[205]....
        /*0860*/ 	.word	0x00014440


	//   ....[206]....
        /*0864*/ 	.word	0x000144a0


	//   ....[207]....
        /*0868*/ 	.word	0x00014580


	//   ....[208]....
        /*086c*/ 	.word	0x00014610


	//   ....[209]....
        /*0870*/ 	.word	0x000146b0


	//   ....[210]....
        /*0874*/ 	.word	0x00014810


	//   ....[211]....
        /*0878*/ 	.word	0x00014880


	//   ....[212]....
        /*087c*/ 	.word	0x00014900


	//   ....[213]....
        /*0880*/ 	.word	0x00014970


	//   ....[214]....
        /*0884*/ 	.word	0x000149e0


	//   ....[215]....
        /*0888*/ 	.word	0x00014a60


	//   ....[216]....
        /*088c*/ 	.word	0x00014ae0


	//   ....[217]....
        /*0890*/ 	.word	0x00014b70


	//   ....[218]....
        /*0894*/ 	.word	0x00014be0


	//   ....[219]....
        /*0898*/ 	.word	0x00014c50


	//   ....[220]....
        /*089c*/ 	.word	0x00014cc0


	//   ....[221]....
        /*08a0*/ 	.word	0x00014d40


	//   ....[222]....
        /*08a4*/ 	.word	0x00014db0


	//   ....[223]....
        /*08a8*/ 	.word	0x00014e50


	//   ....[224]....
        /*08ac*/ 	.word	0x00014ea0


	//   ....[225]....
        /*08b0*/ 	.word	0x00014f30


	//   ....[226]....
        /*08b4*/ 	.word	0x00015060


	//----- nvinfo : EIATTR_REG_RECONFIG
	.align		4
.L_619:
        /*08b8*/ 	.byte	0x01, 0x54
	.zero		2


	//----- nvinfo : EIATTR_SYSCALL_OFFSETS
	.align		4
        /*08bc*/ 	.byte	0x04, 0x46
        /*08be*/ 	.short	(.L_621 - .L_620)


	//   ....[0]....
.L_620:
        /*08c0*/ 	.word	0x00001cb0


	//   ....[1]....
        /*08c4*/ 	.word	0x0000d310


	//   ....[2]....
        /*08c8*/ 	.word	0x0000d460


	//   ....[3]....
        /*08cc*/ 	.word	0x0000d550


	//   ....[4]....
        /*08d0*/ 	.word	0x0000e420


	//----- nvinfo : EIATTR_MBARRIER_INSTR_OFFSETS
	.align		4
.L_621:
        /*08d4*/ 	.byte	0x04, 0x39
        /*08d6*/ 	.short	(.L_623 - .L_622)


	//   ....[0]....
.L_622:
        /*08d8*/ 	.word	0x00000180
        /*08dc*/ 	.word	0x000000ff
        /*08e0*/ 	.word	0x00030800
        /*08e4*/ 	.short	0x0100
        /*08e6*/ 	.byte	0x08
	.zero		1


	//   ....[1]....
        /*08e8*/ 	.word	0x00000190
        /*08ec*/ 	.word	0x000000ff
        /*08f0*/ 	.word	0x00030820
        /*08f4*/ 	.short	0x0100
        /*08f6*/ 	.byte	0x08
	.zero		1


	//   ....[2]....
        /*08f8*/ 	.word	0x00000280
        /*08fc*/ 	.word	0x000000ff
        /*0900*/ 	.word	0x00030830
        /*0904*/ 	.short	0x0100
        /*0906*/ 	.byte	0x08
	.zero		1


	//   ....[3]....
        /*0908*/ 	.word	0x00000290
        /*090c*/ 	.word	0x000000ff
        /*0910*/ 	.word	0x00030840
        /*0914*/ 	.short	0x0100
        /*0916*/ 	.byte	0x08
	.zero		1


	//   ....[4]....
        /*0918*/ 	.word	0x000002a0
        /*091c*/ 	.word	0x000000ff
        /*0920*/ 	.word	0x00030838
        /*0924*/ 	.short	0x0100
        /*0926*/ 	.byte	0x08
	.zero		1


	//   ....[5]....
        /*0928*/ 	.word	0x000002b0
        /*092c*/ 	.word	0x000000ff
        /*0930*/ 	.word	0x00030848
        /*0934*/ 	.short	0x0100
        /*0936*/ 	.byte	0x08
	.zero		1


	//   ....[6]....
        /*0938*/ 	.word	0x000003e0
        /*093c*/ 	.word	0x000000ff
        /*0940*/ 	.word	0x00030850
        /*0944*/ 	.short	0x0100
        /*0946*/ 	.byte	0x08
	.zero		1


	//   ....[7]....
        /*0948*/ 	.word	0x000003f0
        /*094c*/ 	.word	0x000000ff
        /*0950*/ 	.word	0x00030860
        /*0954*/ 	.short	0x0100
        /*0956*/ 	.byte	0x08
	.zero		1


	//   ....[8]....
        /*0958*/ 	.word	0x00000400
        /*095c*/ 	.word	0x000000ff
        /*0960*/ 	.word	0x00030858
        /*0964*/ 	.short	0x0100
        /*0966*/ 	.byte	0x08
	.zero		1


	//   ....[9]....
        /*0968*/ 	.word	0x00000410
        /*096c*/ 	.word	0x000000ff
        /*0970*/ 	.word	0x00030868
        /*0974*/ 	.short	0x0100
        /*0976*/ 	.byte	0x08
	.zero		1


	//   ....[10]....
        /*0978*/ 	.word	0x00000500
        /*097c*/ 	.word	0x000000ff
        /*0980*/ 	.word	0x00030870
        /*0984*/ 	.short	0x0100
        /*0986*/ 	.byte	0x06
	.zero		1


	//   ....[11]....
        /*0988*/ 	.word	0x00000510
        /*098c*/ 	.word	0x000000ff
        /*0990*/ 	.word	0x00030880
        /*0994*/ 	.short	0x0100
        /*0996*/ 	.byte	0x06
	.zero		1


	//   ....[12]....
        /*0998*/ 	.word	0x00000520
        /*099c*/ 	.word	0x000000ff
        /*09a0*/ 	.word	0x00030878
        /*09a4*/ 	.short	0x0100
        /*09a6*/ 	.byte	0x06
	.zero		1


	//   ....[13]....
        /*09a8*/ 	.word	0x00000530
        /*09ac*/ 	.word	0x000000ff
        /*09b0*/ 	.word	0x00030888
        /*09b4*/ 	.short	0x0100
        /*09b6*/ 	.byte	0x06
	.zero		1


	//   ....[14]....
        /*09b8*/ 	.word	0x00000660
        /*09bc*/ 	.word	0x000000ff
        /*09c0*/ 	.word	0x00030890
        /*09c4*/ 	.short	0x0100
        /*09c6*/ 	.byte	0x08
	.zero		1


	//   ....[15]....
        /*09c8*/ 	.word	0x00000670
        /*09cc*/ 	.word	0x000000ff
        /*09d0*/ 	.word	0x000308a0
        /*09d4*/ 	.short	0x0100
        /*09d6*/ 	.byte	0x08
	.zero		1


	//   ....[16]....
        /*09d8*/ 	.word	0x00000680
        /*09dc*/ 	.word	0x000000ff
        /*09e0*/ 	.word	0x00030898
        /*09e4*/ 	.short	0x0100
        /*09e6*/ 	.byte	0x08
	.zero		1


	//   ....[17]....
        /*09e8*/ 	.word	0x00000690
        /*09ec*/ 	.word	0x000000ff
        /*09f0*/ 	.word	0x000308a8
        /*09f4*/ 	.short	0x0100
        /*09f6*/ 	.byte	0x08
	.zero		1


	//   ....[18]....
        /*09f8*/ 	.word	0x000007d0
        /*09fc*/ 	.word	0x000000ff
        /*0a00*/ 	.word	0x000308b0
        /*0a04*/ 	.short	0x0100
        /*0a06*/ 	.byte	0x08
	.zero		1


	//   ....[19]....
        /*0a08*/ 	.word	0x000007e0
        /*0a0c*/ 	.word	0x000000ff
        /*0a10*/ 	.word	0x000308c0
        /*0a14*/ 	.short	0x0100
        /*0a16*/ 	.byte	0x08
	.zero		1


	//   ....[20]....
        /*0a18*/ 	.word	0x000007f0
        /*0a1c*/ 	.word	0x000000ff
        /*0a20*/ 	.word	0x000308b8
        /*0a24*/ 	.short	0x0100
        /*0a26*/ 	.byte	0x08
	.zero		1


	//   ....[21]....
        /*0a28*/ 	.word	0x00000800
        /*0a2c*/ 	.word	0x000000ff
        /*0a30*/ 	.word	0x000308c8
        /*0a34*/ 	.short	0x0100
        /*0a36*/ 	.byte	0x08
	.zero		1


	//   ....[22]....
        /*0a38*/ 	.word	0x00001d80
        /*0a3c*/ 	.word	0x00000002
        /*0a40*/ 	.word	0x00030800
        /*0a44*/ 	.short	0x010a
        /*0a46*/ 	.byte	0x3f
	.zero		1


	//   ....[23]....
        /*0a48*/ 	.word	0x00001e20
        /*0a4c*/ 	.word	0x00000000
        /*0a50*/ 	.word	0x00030830
        /*0a54*/ 	.short	0x010a
        /*0a56*/ 	.byte	0x3f
	.zero		1


	//   ....[24]....
        /*0a58*/ 	.word	0x00001e70
        /*0a5c*/ 	.word	0x00000000
        /*0a60*/ 	.word	0x00030830
        /*0a64*/ 	.short	0x010a
        /*0a66*/ 	.byte	0x3f
	.zero		1


	//   ....[25]....
        /*0a68*/ 	.word	0x00002a50
        /*0a6c*/ 	.word	0x00000000
        /*0a70*/ 	.word	0x00000000
        /*0a74*/ 	.short	0x0101
        /*0a76*/ 	.byte	0x3f
	.zero		1


	//   ....[26]....
        /*0a78*/ 	.word	0x00004900
        /*0a7c*/ 	.word	0x000000ff
        /*0a80*/ 	.word	0x00030830
        /*0a84*/ 	.short	0x010a
        /*0a86*/ 	.byte	0x09
	.zero		1


	//   ....[27]....
        /*0a88*/ 	.word	0x00004940
        /*0a8c*/ 	.word	0x000000ff
        /*0a90*/ 	.word	0x00030830
        /*0a94*/ 	.short	0x010a
        /*0a96*/ 	.byte	0x09
	.zero		1


	//   ....[28]....
        /*0a98*/ 	.word	0x00005470
        /*0a9c*/ 	.word	0x000000ff
        /*0aa0*/ 	.word	0x00030850
        /*0aa4*/ 	.short	0x010a
        /*0aa6*/ 	.byte	0x0a
	.zero		1


	//   ....[29]....
        /*0aa8*/ 	.word	0x000054b0
        /*0aac*/ 	.word	0x000000ff
        /*0ab0*/ 	.word	0x00030850
        /*0ab4*/ 	.short	0x010a
        /*0ab6*/ 	.byte	0x0a
	.zero		1


	//   ....[30]....
        /*0ab8*/ 	.word	0x00005af0
        /*0abc*/ 	.word	0x000000ff
        /*0ac0*/ 	.word	0x00000000
        /*0ac4*/ 	.short	0x0101
        /*0ac6*/ 	.byte	0x09
	.zero		1


	//   ....[31]....
        /*0ac8*/ 	.word	0x00006bc0
        /*0acc*/ 	.word	0x000000ff
        /*0ad0*/ 	.word	0x00000000
        /*0ad4*/ 	.short	0x0101
        /*0ad6*/ 	.byte	0x0a
	.zero		1


	//   ....[32]....
        /*0ad8*/ 	.word	0x00007340
        /*0adc*/ 	.word	0x0000000d
        /*0ae0*/ 	.word	0x00030850
        /*0ae4*/ 	.short	0x010a
        /*0ae6*/ 	.byte	0x3f
	.zero		1


	//   ....[33]....
        /*0ae8*/ 	.word	0x000073d0
        /*0aec*/ 	.word	0x0000000d
        /*0af0*/ 	.word	0x00030850
        /*0af4*/ 	.short	0x010a
        /*0af6*/ 	.byte	0x3f
	.zero		1


	//   ....[34]....
        /*0af8*/ 	.word	0x000078f0
        /*0afc*/ 	.word	0x00000004
        /*0b00*/ 	.word	0x00000000
        /*0b04*/ 	.short	0x0101
        /*0b06*/ 	.byte	0x3f
	.zero		1


	//   ....[35]....
        /*0b08*/ 	.word	0x000097a0
        /*0b0c*/ 	.word	0x000000ff
        /*0b10*/ 	.word	0x00000000
        /*0b14*/ 	.short	0x0101
        /*0b16*/ 	.byte	0x08
	.zero		1


	//   ....[36]....
        /*0b18*/ 	.word	0x00009e40
        /*0b1c*/ 	.word	0x000000ff
        /*0b20*/ 	.word	0x00000000
        /*0b24*/ 	.short	0x0101
        /*0b26*/ 	.byte	0x08
	.zero		1


	//   ....[37]....
        /*0b28*/ 	.word	0x0000dad0
        /*0b2c*/ 	.word	0x00000007
        /*0b30*/ 	.word	0x00030840
        /*0b34*/ 	.short	0x010a
        /*0b36*/ 	.byte	0x3f
	.zero		1


	//   ....[38]....
        /*0b38*/ 	.word	0x0000e150
        /*0b3c*/ 	.word	0x00000007
        /*0b40*/ 	.word	0x00030830
        /*0b44*/ 	.short	0x0107
        /*0b46*/ 	.byte	0x3f
	.zero		1


	//   ....[39]....
        /*0b48*/ 	.word	0x0000e220
        /*0b4c*/ 	.word	0x00000007
        /*0b50*/ 	.word	0x00030830
        /*0b54*/ 	.short	0x0101
        /*0b56*/ 	.byte	0x3f
	.zero		1


	//   ....[40]....
        /*0b58*/ 	.word	0x0000ed50
        /*0b5c*/ 	.word	0x00000016
        /*0b60*/ 	.word	0x00030800
        /*0b64*/ 	.short	0x0107
        /*0b66*/ 	.byte	0x3f
	.zero		1


	//   ....[41]....
        /*0b68*/ 	.word	0x0000ee70
        /*0b6c*/ 	.word	0x00000016
        /*0b70*/ 	.word	0x00030800
        /*0b74*/ 	.short	0x0101
        /*0b76*/ 	.byte	0x3f
	.zero		1


	//   ....[42]....
        /*0b78*/ 	.word	0x0000ee90
        /*0b7c*/ 	.word	0x00000016
        /*0b80*/ 	.word	0x00030820
        /*0b84*/ 	.short	0x010a
        /*0b86*/ 	.byte	0x3f
	.zero		1


	//   ....[43]....
        /*0b88*/ 	.word	0x0000f250
        /*0b8c*/ 	.word	0x00000006
        /*0b90*/ 	.word	0x00030840
        /*0b94*/ 	.short	0x010a
        /*0b96*/ 	.byte	0x3f
	.zero		1


	//   ....[44]....
        /*0b98*/ 	.word	0x0000f710
        /*0b9c*/ 	.word	0x00000006
        /*0ba0*/ 	.word	0x00030830
        /*0ba4*/ 	.short	0x0107
        /*0ba6*/ 	.byte	0x3f
	.zero		1


	//   ....[45]....
        /*0ba8*/ 	.word	0x0000f7c0
        /*0bac*/ 	.word	0x00000006
        /*0bb0*/ 	.word	0x00030830
        /*0bb4*/ 	.short	0x0101
        /*0bb6*/ 	.byte	0x3f
	.zero		1


	//   ....[46]....
        /*0bb8*/ 	.word	0x0000f830
        /*0bbc*/ 	.word	0x00000006
        /*0bc0*/ 	.word	0x00030860
        /*0bc4*/ 	.short	0x010a
        /*0bc6*/ 	.byte	0x3f
	.zero		1


	//   ....[47]....
        /*0bc8*/ 	.word	0x0000fd80
        /*0bcc*/ 	.word	0x00000006
        /*0bd0*/ 	.word	0x00030850
        /*0bd4*/ 	.short	0x0107
        /*0bd6*/ 	.byte	0x3f
	.zero		1


	//   ....[48]....
        /*0bd8*/ 	.word	0x0000fea0
        /*0bdc*/ 	.word	0x00000006
        /*0be0*/ 	.word	0x00030850
        /*0be4*/ 	.short	0x0101
        /*0be6*/ 	.byte	0x3f
	.zero		1


	//   ....[49]....
        /*0be8*/ 	.word	0x000100b0
        /*0bec*/ 	.word	0x00000000
        /*0bf0*/ 	.word	0x00030860
        /*0bf4*/ 	.short	0x010a
        /*0bf6*/ 	.byte	0x3f
	.zero		1


	//   ....[50]....
        /*0bf8*/ 	.word	0x000105b0
        /*0bfc*/ 	.word	0x00000000
        /*0c00*/ 	.word	0x00030850
        /*0c04*/ 	.short	0x0107
        /*0c06*/ 	.byte	0x3f
	.zero		1


	//   ....[51]....
        /*0c08*/ 	.word	0x00010660
        /*0c0c*/ 	.word	0x00000000
        /*0c10*/ 	.word	0x00030850
        /*0c14*/ 	.short	0x0101
        /*0c16*/ 	.byte	0x3f
	.zero		1


	//   ....[52]....
        /*0c18*/ 	.word	0x000113a0
        /*0c1c*/ 	.word	0x00000004
        /*0c20*/ 	.word	0x00030820
        /*0c24*/ 	.short	0x010a
        /*0c26*/ 	.byte	0x3f
	.zero		1


	//   ....[53]....
        /*0c28*/ 	.word	0x00011540
        /*0c2c*/ 	.word	0x00000005
        /*0c30*/ 	.word	0x00030840
        /*0c34*/ 	.short	0x010a
        /*0c36*/ 	.byte	0x3f
	.zero		1


	//   ....[54]....
        /*0c38*/ 	.word	0x000115e0
        /*0c3c*/ 	.word	0x0000001b
        /*0c40*/ 	.word	0x00030840
        /*0c44*/ 	.short	0x010a
        /*0c46*/ 	.byte	0x3f
	.zero		1


	//   ....[55]....
        /*0c48*/ 	.word	0x00011620
        /*0c4c*/ 	.word	0x00000005
        /*0c50*/ 	.word	0x00030860
        /*0c54*/ 	.short	0x010a
        /*0c56*/ 	.byte	0x3f
	.zero		1


	//   ....[56]....
        /*0c58*/ 	.word	0x00011660
        /*0c5c*/ 	.word	0x0000001b
        /*0c60*/ 	.word	0x00030860
        /*0c64*/ 	.short	0x010a
        /*0c66*/ 	.byte	0x3f
	.zero		1


	//   ....[57]....
        /*0c68*/ 	.word	0x000116c0
        /*0c6c*/ 	.word	0x00000002
        /*0c70*/ 	.word	0x00030800
        /*0c74*/ 	.short	0x010a
        /*0c76*/ 	.byte	0x3f
	.zero		1


	//   ....[58]....
        /*0c78*/ 	.word	0x00011710
        /*0c7c*/ 	.word	0x00000000
        /*0c80*/ 	.word	0x00030830
        /*0c84*/ 	.short	0x010a
        /*0c86*/ 	.byte	0x3f
	.zero		1


	//   ....[59]....
        /*0c88*/ 	.word	0x00011770
        /*0c8c*/ 	.word	0x0000000b
        /*0c90*/ 	.word	0x00030830
        /*0c94*/ 	.short	0x010a
        /*0c96*/ 	.byte	0x3f
	.zero		1


	//   ....[60]....
        /*0c98*/ 	.word	0x000117d0
        /*0c9c*/ 	.word	0x00000004
        /*0ca0*/ 	.word	0x00030850
        /*0ca4*/ 	.short	0x010a
        /*0ca6*/ 	.byte	0x3f
	.zero		1


	//   ....[61]....
        /*0ca8*/ 	.word	0x00011820
        /*0cac*/ 	.word	0x0000000d
        /*0cb0*/ 	.word	0x00030850
        /*0cb4*/ 	.short	0x010a
        /*0cb6*/ 	.byte	0x3f
	.zero		1


	//   ....[62]....
        /*0cb8*/ 	.word	0x00011940
        /*0cbc*/ 	.word	0x00000007
        /*0cc0*/ 	.word	0x00030840
        /*0cc4*/ 	.short	0x010a
        /*0cc6*/ 	.byte	0x3f
	.zero		1


	//   ....[63]....
        /*0cc8*/ 	.word	0x00012ca0
        /*0ccc*/ 	.word	0x00000016
        /*0cd0*/ 	.word	0x00030820
        /*0cd4*/ 	.short	0x010a
        /*0cd6*/ 	.byte	0x3f
	.zero		1


	//   ....[64]....
        /*0cd8*/ 	.word	0x00012cf0
        /*0cdc*/ 	.word	0x00000006
        /*0ce0*/ 	.word	0x00030840
        /*0ce4*/ 	.short	0x010a
        /*0ce6*/ 	.byte	0x3f
	.zero		1


	//   ....[65]....
        /*0ce8*/ 	.word	0x000134c0
        /*0cec*/ 	.word	0x00000006
        /*0cf0*/ 	.word	0x00030860
        /*0cf4*/ 	.short	0x010a
        /*0cf6*/ 	.byte	0x3f
	.zero		1


	//   ....[66]....
        /*0cf8*/ 	.word	0x00013d50
        /*0cfc*/ 	.word	0x00000000
        /*0d00*/ 	.word	0x00030860
        /*0d04*/ 	.short	0x010a
        /*0d06*/ 	.byte	0x3f
	.zero		1


	//   ....[67]....
        /*0d08*/ 	.word	0x00014f80
        /*0d0c*/ 	.word	0x00000004
        /*0d10*/ 	.word	0x00030820
        /*0d14*/ 	.short	0x010a
        /*0d16*/ 	.byte	0x3f
	.zero		1


	//   ....[68]....
        /*0d18*/ 	.word	0x00015120
        /*0d1c*/ 	.word	0x00000005
        /*0d20*/ 	.word	0x00030840
        /*0d24*/ 	.short	0x010a
        /*0d26*/ 	.byte	0x3f
	.zero		1


	//   ....[69]....
        /*0d28*/ 	.word	0x00015170
        /*0d2c*/ 	.word	0x0000001b
        /*0d30*/ 	.word	0x00030840
        /*0d34*/ 	.short	0x010a
        /*0d36*/ 	.byte	0x3f
	.zero		1


	//   ....[70]....
        /*0d38*/ 	.word	0x000151c0
        /*0d3c*/ 	.word	0x00000005
        /*0d40*/ 	.word	0x00030860
        /*0d44*/ 	.short	0x010a
        /*0d46*/ 	.byte	0x3f
	.zero		1


	//----- nvinfo : EIATTR_NUM_MBARRIERS
	.align		4
.L_623:
        /*0d48*/ 	.byte	0x03, 0x38
        /*0d4a*/ 	.short	0x0016


	//----- nvinfo : EIATTR_EXIT_INSTR_OFFSETS
	.align		4
        /*0d4c*/ 	.byte	0x04, 0x1c
        /*0d4e*/ 	.short	(.L_625 - .L_624)


	//   ....[0]....
.L_624:
        /*0d50*/ 	.word	0x00000990


	//   ....[1]....
        /*0d54*/ 	.word	0x0000bc30


	//   ....[2]....
        /*0d58*/ 	.word	0x000116b0


	//----- nvinfo : EIATTR_MAX_THREADS
	.align		4
.L_625:
        /*0d5c*/ 	.byte	0x04, 0x05
        /*0d5e*/ 	.short	(.L_627 - .L_626)
.L_626:
        /*0d60*/ 	.word	0x00000180
        /*0d64*/ 	.word	0x00000001
        /*0d68*/ 	.word	0x00000001


	//----- nvinfo : EIATTR_CRS_STACK_SIZE
	.align		4
.L_627:
        /*0d6c*/ 	.byte	0x04, 0x1e
        /*0d6e*/ 	.short	(.L_629 - .L_628)
.L_628:
        /*0d70*/ 	.word	0x00000000


	//----- nvinfo : EIATTR_CBANK_PARAM_SIZE
	.align		4
.L_629:
        /*0d74*/ 	.byte	0x03, 0x19
        /*0d76*/ 	.short	0x0af0


	//----- nvinfo : EIATTR_PARAM_CBANK
	.align		4
        /*0d78*/ 	.byte	0x04, 0x0a
        /*0d7a*/ 	.short	(.L_631 - .L_630)
	.align		4
.L_630:
        /*0d7c*/ 	.word	index@(.nv.constant0._ZN7cutlass13device_kernelIN5flash11enable_sm90INS1_16FlashAttnFwdSm90INS1_25CollectiveMainloopFwdSm90ILi2EN4cute5tupleIJNS5_1CILi1EEES8_S8_EEENS6_IJNS7_ILi128EEENS7_ILi96EEENS7_ILi192EEEEEELi192ENS_10bfloat16_tEfNS_4arch4Sm90ELb0ELb0ELb1ELb1ELb1ELb0ELb0ELb1ELb1ELb1ELb1ELb0EEENS1_21CollectiveEpilogueFwdINS6_IJSA_SC_SB_EEES9_SE_SG_Li256ELb1ELb1ELb1ELb0EEENS1_36VarlenDynamicPersistentTileSchedulerILi128ELi96ELi256ELi128ELb1ELb1ELb1ELb0ELb1ELb1EEEEEEEEEvNT_6ParamsE)
        /*0d80*/ 	.short	0x0210
        /*0d82*/ 	.short	0x0af0


	//----- nvinfo : EIATTR_SW_WAR
	.align		4
.L_631:
        /*0d84*/ 	.byte	0x04, 0x36
        /*0d86*/ 	.short	(.L_633 - .L_632)
.L_632:
        /*0d88*/ 	.word	0x00000008
.L_633:


//--------------------- .nv.info._ZN7cutlass13device_kernelIN5flash11enable_sm90INS1_16FlashAttnFwdSm90INS1_25CollectiveMainloopFwdSm90ILi2EN4cute5tupleIJNS5_1CILi1EEES8_S8_EEENS6_IJNS7_ILi128EEENS7_ILi96EEENS7_ILi192EEEEEELi192ENS_10bfloat16_tEfNS_4arch4Sm90ELb0ELb0ELb1ELb1ELb1ELb1ELb0ELb1ELb1ELb1ELb1ELb0EEENS1_21CollectiveEpilogueFwdINS6_IJSA_SC_SB_EEES9_SE_SG_Li256ELb1ELb1ELb1ELb0EEENS1_36VarlenDynamicPersistentTileSchedulerILi128ELi96ELi256ELi128ELb1ELb1ELb1ELb0ELb1ELb1EEEEEEEEEvNT_6ParamsE --------------------------
	.section	.nv.info._ZN7cutlass13device_kernelIN5flash11enable_sm90INS1_16FlashAttnFwdSm90INS1_25CollectiveMainloopFwdSm90ILi2EN4cute5tupleIJNS5_1CILi1EEES8_S8_EEENS6_IJNS7_ILi128EEENS7_ILi96EEENS7_ILi192EEEEEELi192ENS_10bfloat16_tEfNS_4arch4Sm90ELb0ELb0ELb1ELb1ELb1ELb1ELb0ELb1ELb1ELb1ELb1ELb0EEENS1_21CollectiveEpilogueFwdINS6_IJSA_SC_SB_EEES9_SE_SG_Li256ELb1ELb1ELb1ELb0EEENS1_36VarlenDynamicPersistentTileSchedulerILi128ELi96ELi256ELi128ELb1ELb1ELb1ELb0ELb1ELb1EEEEEEEEEvNT_6ParamsE,"",@"SHT_CUDA_INFO"
	.sectionflags	@""
	.align	4


	//----- nvinfo : EIATTR_CUDA_API_VERSION
	.align		4
        /*0000*/ 	.byte	0x04, 0x37
        /*0002*/ 	.short	(.L_635 - .L_634)
.L_634:
        /*0004*/ 	.word	0x00000082


	//----- nvinfo : EIATTR_KPARAM_INFO
	.align		4
.L_635:
        /*0008*/ 	.byte	0x04, 0x17
        /*000a*/ 	.short	(.L_637 - .L_636)
.L_636:
        /*000c*/ 	.word	0x00000000
        /*0010*/ 	.short	0x0000
        /*0012*/ 	.short	0x0070
        /*0014*/ 	.byte	0x00, 0xf0, 0x01, 0x2a


	//----- nvinfo : EIATTR_SPARSE_MMA_MASK
	.align		4
.L_637:
        /*0018*/ 	.byte	0x03, 0x50
        /*001a*/ 	.short	0x0000


	//----- nvinfo : EIATTR_MAXREG_COUNT
	.align		4
        /*001c*/ 	.byte	0x03, 0x1b
        /*001e*/ 	.short	0x00a8


	//----- nvinfo : EIATTR_NUM_BARRIERS
	.align		4
        /*0020*/ 	.byte	0x02, 0x4c
        /*0022*/ 	.byte	0x10
	.zero		1


	//----- nvinfo : EIATTR_EXTERNS
	.align		4
        /*0024*/ 	.byte	0x04, 0x0f
        /*0026*/ 	.short	(.L_639 - .L_638)


	//   ....[0]....
	.align		4
.L_638:
        /*0028*/ 	.word	index@(__assertfail)


	//----- nvinfo : EIATTR_ANNOTATIONS
	.align		4
.L_639:
        /*002c*/ 	.byte	0x04, 0x55
        /*002e*/ 	.short	(.L_641 - .L_640)


	//   ....[0]....
.L_640:
        /* <DEDUP_REMOVED lines=103> */


	//----- nvinfo : EIATTR_MERCURY_ISA_VERSION
	.align		4
.L_641:
        /*0688*/ 	.byte	0x03, 0x5f
        /*068a*/ 	.short	0x0101


	//----- nvinfo : EIATTR_UNUSED_LOAD_BYTE_OFFSET
	.align		4
        /*068c*/ 	.byte	0x04, 0x44
        /*068e*/ 	.short	(.L_643 - .L_642)


	//   ....[0]....
.L_642:
        /*0690*/ 	.word	0x00000a20
        /*0694*/ 	.word	0x0000fff0


	//   ....[1]....
        /*0698*/ 	.word	0x000182e0
        /*069c*/ 	.word	0x0000fff0


	//----- nvinfo : EIATTR_INT_WARP_WIDE_INSTR_OFFSETS
	.align		4
.L_643:
        /*06a0*/ 	.byte	0x04, 0x31
        /*06a2*/ 	.short	(.L_645 - .L_644)


	//   ....[0]....
.L_644:
        /*06a4*/ 	.word	0x00000120


	//   ....[1]....
        /*06a8*/ 	.word	0x00000160


	//   ....[2]....
        /*06ac*/ 	.word	0x00000220


	//   ....[3]....
        /*06b0*/ 	.word	0x0001ec50


	//   ....[4]....
        /*06b4*/ 	.word	0x0001ece0


	//   ....[5]....
        /*06b8*/ 	.word	0x00021b60


	//   ....[6]....
        /*06bc*/ 	.word	0x00021bf0


	//----- nvinfo : EIATTR_COOP_GROUP_MASK_REGIDS
	.align		4
.L_645:
        /*06c0*/ 	.byte	0x04, 0x29
        /*06c2*/ 	.short	(.L_647 - .L_646)


	//   ....[0]....
.L_646:
        /*06c4*/ 	.word	0xffffffff


	//   ....[1]....
        /*06c8*/ 	.word	0xffffffff


	//   ....[2]....
        /*06cc*/ 	.word	0xffffffff


	//   ....[3]....
        /*06d0*/ 	.word	0xffffffff


	//   ....[4]....
        /*06d4*/ 	.word	0xffffffff


	//   ....[5]....
        /*06d8*/ 	.word	0xffffffff


	//   ....[6]....
        /*06dc*/ 	.word	0xffffffff


	//   ....[7]....
        /*06e0*/ 	.word	0xffffffff


	//   ....[8]....
        /*06e4*/ 	.word	0xffffffff


	//   ....[9]....
        /*06e8*/ 	.word	0xffffffff


	//   ....[10]....
        /*06ec*/ 	.word	0xffffffff


	//   ....[11]....
        /*06f0*/ 	.word	0xffffffff


	//   ....[12]....
        /*06f4*/ 	.word	0xffffffff


	//   ....[13]....
        /*06f8*/ 	.word	0xffffffff


	//   ....[14]....
        /*06fc*/ 	.word	0xffffffff


	//   ....[15]....
        /*0700*/ 	.word	0xffffffff


	//   ....[16]....
        /*0704*/ 	.word	0xffffffff


	//   ....[17]....
        /*0708*/ 	.word	0xffffffff


	//   ....[18]....
        /*070c*/ 	.word	0xffffffff


	//   ....[19]....
        /*0710*/ 	.word	0xffffffff


	//   ....[20]....
        /*0714*/ 	.word	0xffffffff


	//   ....[21]....
        /*0718*/ 	.word	0xffffffff


	//   ....[22]....
        /*071c*/ 	.word	0xffffffff


	//   ....[23]....
        /*0720*/ 	.word	0xffffffff


	//   ....[24]....
        /*0724*/ 	.word	0xffffffff


	//   ....[25]....
        /*0728*/ 	.word	0xffffffff


	//   ....[26]....
        /*072c*/ 	.word	0xffffffff


	//   ....[27]....
        /*0730*/ 	.word	0xffffffff


	//   ....[28]....
        /*0734*/ 	.word	0xffffffff


	//   ....[29]....
        /*0738*/ 	.word	0xffffffff


	//   ....[30]....
        /*073c*/ 	.word	0xffffffff


	//   ....[31]....
        /*0740*/ 	.word	0xffffffff


	//   ....[32]....
        /*0744*/ 	.word	0xffffffff


	//   ....[33]....
        /*0748*/ 	.word	0xffffffff


	//   ....[34]....
        /*074c*/ 	.word	0xffffffff


	//   ....[35]....
        /*0750*/ 	.word	0xffffffff


	//   ....[36]....
        /*0754*/ 	.word	0xffffffff


	//   ....[37]....
        /*0758*/ 	.word	0xffffffff


	//   ....[38]....
        /*075c*/ 	.word	0xffffffff


	//   ....[39]....
        /*0760*/ 	.word	0xffffffff


	//   ....[40]....
        /*0764*/ 	.word	0xffffffff


	//   ....[41]....
        /*0768*/ 	.word	0xffffffff


	//   ....[42]....
        /*076c*/ 	.word	0xffffffff


	//   ....[43]....
        /*0770*/ 	.word	0xffffffff


	//   ....[44]....
        /*0774*/ 	.word	0xffffffff


	//   ....[45]....
        /*0778*/ 	.word	0xffffffff


	//   ....[46]....
        /*077c*/ 	.word	0xffffffff


	//   ....[47]....
        /*0780*/ 	.word	0xffffffff


	//   ....[48]....
        /*0784*/ 	.word	0xffffffff


	//   ....[49]....
        /*0788*/ 	.word	0xffffffff


	//   ....[50]....
        /*078c*/ 	.word	0xffffffff


	//   ....[51]....
        /*0790*/ 	.word	0xffffffff


	//   ....[52]....
        /*0794*/ 	.word	0xffffffff


	//   ....[53]....
        /*0798*/ 	.word	0xffffffff


	//   ....[54]....
        /*079c*/ 	.word	0xffffffff


	//   ....[55]....
        /*07a0*/ 	.word	0xffffffff


	//   ....[56]....
        /*07a4*/ 	.word	0xffffffff


	//   ....[57]....
        /*07a8*/ 	.word	0xffffffff


	//   ....[58]....
        /*07ac*/ 	.word	0xffffffff


	//   ....[59]....
        /*07b0*/ 	.word	0xffffffff


	//   ....[60]....
        /*07b4*/ 	.word	0xffffffff


	//   ....[61]....
        /*07b8*/ 	.word	0xffffffff


	//   ....[62]....
        /*07bc*/ 	.word	0xffffffff


	//   ....[63]....
        /*07c0*/ 	.word	0xffffffff


	//   ....[64]....
        /*07c4*/ 	.word	0xffffffff


	//   ....[65]....
        /*07c8*/ 	.word	0xffffffff


	//   ....[66]....
        /*07cc*/ 	.word	0xffffffff


	//   ....[67]....
        /*07d0*/ 	.word	0xffffffff


	//   ....[68]....
        /*07d4*/ 	.word	0xffffffff


	//   ....[69]....
        /*07d8*/ 	.word	0xffffffff


	//   ....[70]....
        /*07dc*/ 	.word	0xffffffff


	//   ....[71]....
        /*07e0*/ 	.word	0xffffffff


	//   ....[72]....
        /*07e4*/ 	.word	0xffffffff


	//   ....[73]....
        /*07e8*/ 	.word	0xffffffff


	//   ....[74]....
        /*07ec*/ 	.word	0xffffffff


	//   ....[75]....
        /*07f0*/ 	.word	0xffffffff


	//   ....[76]....
        /*07f4*/ 	.word	0xffffffff


	//   ....[77]....
        /*07f8*/ 	.word	0xffffffff


	//   ....[78]....
        /*07fc*/ 	.word	0xffffffff


	//   ....[79]....
        /*0800*/ 	.word	0xffffffff


	//   ....[80]....
        /*0804*/ 	.word	0xffffffff


	//   ....[81]....
        /*0808*/ 	.word	0xffffffff


	//   ....[82]....
        /*080c*/ 	.word	0xffffffff


	//   ....[83]....
        /*0810*/ 	.word	0xffffffff


	//   ....[84]....
        /*0814*/ 	.word	0xffffffff


	//   ....[85]....
        /*0818*/ 	.word	0xffffffff


	//   ....[86]....
        /*081c*/ 	.word	0xffffffff


	//   ....[87]....
        /*0820*/ 	.word	0xffffffff


	//   ....[88]....
        /*0824*/ 	.word	0xffffffff


	//   ....[89]....
        /*0828*/ 	.word	0xffffffff


	//   ....[90]....
        /*082c*/ 	.word	0xffffffff


	//   ....[91]....
        /*0830*/ 	.word	0xffffffff


	//   ....[92]....
        /*0834*/ 	.word	0xffffffff


	//   ....[93]....
        /*0838*/ 	.word	0xffffffff


	//   ....[94]....
        /*083c*/ 	.word	0xffffffff


	//   ....[95]....
        /*0840*/ 	.word	0xffffffff


	//   ....[96]....
        /*0844*/ 	.word	0xffffffff


	//   ....[97]....
        /*0848*/ 	.word	0xffffffff


	//   ....[98]....
        /*084c*/ 	.word	0xffffffff


	//   ....[99]....
        /*0850*/ 	.word	0xffffffff


	//   ....[100]....
        /*0854*/ 	.word	0xffffffff


	//   ....[101]....
        /*0858*/ 	.word	0xffffffff


	//   ....[102]....
        /*085c*/ 	.word	0xffffffff


	//   ....[103]....
        /*0860*/ 	.word	0xffffffff


	//   ....[104]....
        /*0864*/ 	.word	0xffffffff


	//   ....[105]....
        /*0868*/ 	.word	0xffffffff


	//   ....[106]....
        /*086c*/ 	.word	0xffffffff


	//   ....[107]....
        /*0870*/ 	.word	0xffffffff


	//   ....[108]....
        /*0874*/ 	.word	0xffffffff


	//   ....[109]....
        /*0878*/ 	.word	0xffffffff


	//   ....[110]....
        /*087c*/ 	.word	0xffffffff


	//   ....[111]....
        /*0880*/ 	.word	0xffffffff


	//   ....[112]....
        /*0884*/ 	.word	0xffffffff


	//   ....[113]....
        /*0888*/ 	.word	0xffffffff


	//   ....[114]....
        /*088c*/ 	.word	0xffffffff


	//   ....[115]....
        /*0890*/ 	.word	0xffffffff


	//   ....[116]....
        /*0894*/ 	.word	0xffffffff


	//   ....[117]....
        /*0898*/ 	.word	0xffffffff


	//   ....[118]....
        /*089c*/ 	.word	0xffffffff


	//   ....[119]....
        /*08a0*/ 	.word	0xffffffff


	//   ....[120]....
        /*08a4*/ 	.word	0xffffffff


	//   ....[121]....
        /*08a8*/ 	.word	0xffffffff


	//   ....[122]....
        /*08ac*/ 	.word	0xffffffff


	//   ....[123]....
        /*08b0*/ 	.word	0xffffffff


	//   ....[124]....
        /*08b4*/ 	.word	0xffffffff


	//   ....[125]....
        /*08b8*/ 	.word	0xffffffff


	//   ....[126]....
        /*08bc*/ 	.word	0xffffffff


	//   ....[127]....
        /*08c0*/ 	.word	0xffffffff


	//   ....[128]....
        /*08c4*/ 	.word	0xffffffff


	//   ....[129]....
        /*08c8*/ 	.word	0xffffffff


	//   ....[130]....
        /*08cc*/ 	.word	0xffffffff


	//   ....[131]....
        /*08d0*/ 	.word	0xffffffff


	//   ....[132]....
        /*08d4*/ 	.word	0xffffffff


	//   ....[133]....
        /*08d8*/ 	.word	0xffffffff


	//   ....[134]....
        /*08dc*/ 	.word	0xffffffff


	//   ....[135]....
        /*08e0*/ 	.word	0xffffffff


	//   ....[136]....
        /*08e4*/ 	.word	0xffffffff


	//   ....[137]....
        /*08e8*/ 	.word	0xffffffff


	//   ....[138]....
        /*08ec*/ 	.word	0xffffffff


	//   ....[139]....
        /*08f0*/ 	.word	0xffffffff


	//   ....[140]....
        /*08f4*/ 	.word	0xffffffff


	//   ....[141]....
        /*08f8*/ 	.word	0xffffffff


	//   ....[142]....
        /*08fc*/ 	.word	0xffffffff


	//   ....[143]....
        /*0900*/ 	.word	0xffffffff


	//   ....[144]....
        /*0904*/ 	.word	0xffffffff


	//   ....[145]....
        /*0908*/ 	.word	0xffffffff


	//   ....[146]....
        /*090c*/ 	.word	0xffffffff


	//   ....[147]....
        /*0910*/ 	.word	0xffffffff


	//   ....[148]....
        /*0914*/ 	.word	0xffffffff


	//   ....[149]....
        /*0918*/ 	.word	0xffffffff


	//   ....[150]....
        /*091c*/ 	.word	0xffffffff


	//   ....[151]....
        /*0920*/ 	.word	0xffffffff


	//   ....[152]....
        /*0924*/ 	.word	0xffffffff


	//   ....[153]....
        /*0928*/ 	.word	0xffffffff


	//   ....[154]....
        /*092c*/ 	.word	0xffffffff


	//   ....[155]....
        /*0930*/ 	.word	0xffffffff


	//   ....[156]....
        /*0934*/ 	.word	0xffffffff


	//   ....[157]....
        /*0938*/ 	.word	0xffffffff


	//   ....[158]....
        /*093c*/ 	.word	0xffffffff


	//   ....[159]....
        /*0940*/ 	.word	0xffffffff


	//   ....[160]....
        /*0944*/ 	.word	0xffffffff


	//   ....[161]....
        /*0948*/ 	.word	0xffffffff


	//   ....[162]....
        /*094c*/ 	.word	0xffffffff


	//   ....[163]....
        /*0950*/ 	.word	0xffffffff


	//   ....[164]....
        /*0954*/ 	.word	0xffffffff


	//   ....[165]....
        /*0958*/ 	.word	0xffffffff


	//   ....[166]....
        /*095c*/ 	.word	0xffffffff


	//   ....[167]....
        /*0960*/ 	.word	0xffffffff


	//   ....[168]....
        /*0964*/ 	.word	0xffffffff


	//   ....[169]....
        /*0968*/ 	.word	0x0500000f


	//   ....[170]....
        /*096c*/ 	.word	0x0500000f


	//   ....[171]....
        /*0970*/ 	.word	0x0500000f


	//   ....[172]....
        /*0974*/ 	.word	0x0500000f


	//   ....[173]....
        /*0978*/ 	.word	0x0500000f


	//   ....[174]....
        /*097c*/ 	.word	0x0500000f


	//   ....[175]....
        /*0980*/ 	.word	0x0500000f


	//   ....[176]....
        /*0984*/ 	.word	0x0500000f


	//   ....[177]....
        /*0988*/ 	.word	0x0500000f


	//   ....[178]....
        /*098c*/ 	.word	0x0500000f


	//   ....[179]....
        /*0990*/ 	.word	0x0500000f


	//   ....[180]....
        /*0994*/ 	.word	0x0500000f


	//   ....[181]....
        /*0998*/ 	.word	0x0500000f


	//   ....[182]....
        /*099c*/ 	.word	0x0500000f


	//   ....[183]....
        /*09a0*/ 	.word	0x0500000f


	//   ....[184]....
        /*09a4*/ 	.word	0x0500000f


	//   ....[185]....
        /*09a8*/ 	.word	0x0500000f


	//   ....[186]....
        /*09ac*/ 	.word	0x0500000f


	//   ....[187]....
        /*09b0*/ 	.word	0x0500000f


	//   ....[188]....
        /*09b4*/ 	.word	0x0500000f


	//   ....[189]....
        /*09b8*/ 	.word	0x0500000f


	//   ....[190]....
        /*09bc*/ 	.word	0x0500000f


	//   ....[191]....
        /*09c0*/ 	.word	0x0500000f


	//   ....[192]....
        /*09c4*/ 	.word	0x0500000f


	//   ....[193]....
        /*09c8*/ 	.word	0x0500000f


	//   ....[194]....
        /*09cc*/ 	.word	0x0500000f


	//   ....[195]....
        /*09d0*/ 	.word	0x0500000f


	//   ....[196]....
        /*09d4*/ 	.word	0x0500000f


	//   ....[197]....
        /*09d8*/ 	.word	0x0500000f


	//   ....[198]....
        /*09dc*/ 	.word	0x0500000f


	//   ....[199]....
        /*09e0*/ 	.word	0x0500000f


	//   ....[200]....
        /*09e4*/ 	.word	0x0500000f


	//   ....[201]....
        /*09e8*/ 	.word	0x0500000f


	//   ....[202]....
        /*09ec*/ 	.word	0x0500000f


	//   ....[203]....
        /*09f0*/ 	.word	0x0500000f


	//   ....[204]....
        /*09f4*/ 	.word	0x0500000f


	//   ....[205]....
        /*09f8*/ 	.word	0x0500000f


	//   ....[206]....
        /*09fc*/ 	.word	0x0500000f


	//   ....[207]....
        /*0a00*/ 	.word	0x0500000f


	//   ....[208]....
        /*0a04*/ 	.word	0x0500000f


	//   ....[209]....
        /*0a08*/ 	.word	0x0500000f


	//   ....[210]....
        /*0a0c*/ 	.word	0x0500000f


	//   ....[211]....
        /*0a10*/ 	.word	0x0500000f


	//   ....[212]....
        /*0a14*/ 	.word	0x0500000f


	//   ....[213]....
        /*0a18*/ 	.word	0x0500000f


	//   ....[214]....
        /*0a1c*/ 	.word	0x0500000f


	//   ....[215]....
        /*0a20*/ 	.word	0x0500000f


	//   ....[216]....
        /*0a24*/ 	.word	0x0500000f


	//   ....[217]....
        /*0a28*/ 	.word	0x0500000f


	//   ....[218]....
        /*0a2c*/ 	.word	0x0500000f


	//   ....[219]....
        /*0a30*/ 	.word	0x0500000f


	//   ....[220]....
        /*0a34*/ 	.word	0x0500000f


	//   ....[221]....
        /*0a38*/ 	.word	0x0500000f


	//   ....[222]....
        /*0a3c*/ 	.word	0x0500000f


	//   ....[223]....
        /*0a40*/ 	.word	0x0500000f


	//   ....[224]....
        /*0a44*/ 	.word	0x0500000f


	//   ....[225]....
        /*0a48*/ 	.word	0x0500000f


	//   ....[226]....
        /*0a4c*/ 	.word	0x0500000f


	//   ....[227]....
        /*0a50*/ 	.word	0x0500000f


	//   ....[228]....
        /*0a54*/ 	.word	0x0500000f


	//   ....[229]....
        /*0a58*/ 	.word	0x0500000f


	//   ....[230]....
        /*0a5c*/ 	.word	0x0500000f


	//   ....[231]....
        /*0a60*/ 	.word	0x0500000f


	//   ....[232]....
        /*0a64*/ 	.word	0x0500000f


	//   ....[233]....
        /*0a68*/ 	.word	0x0500000f


	//   ....[234]....
        /*0a6c*/ 	.word	0x0500000f


	//   ....[235]....
        /*0a70*/ 	.word	0x0500000f


	//   ....[236]....
        /*0a74*/ 	.word	0x0500000f


	//   ....[237]....
        /*0a78*/ 	.word	0x0500000f


	//   ....[238]....
        /*0a7c*/ 	.word	0x0500000f


	//   ....[239]....
        /*0a80*/ 	.word	0x0500000f


	//   ....[240]....
        /*0a84*/ 	.word	0x0500000f


	//   ....[241]....
        /*0a88*/ 	.word	0x0500000f


	//   ....[242]....
        /*0a8c*/ 	.word	0x0500000f


	//   ....[243]....
        /*0a90*/ 	.word	0x0500000f


	//   ....[244]....
        /*0a94*/ 	.word	0x0500000f


	//   ....[245]....
        /*0a98*/ 	.word	0x0500000f


	//   ....[246]....
        /*0a9c*/ 	.word	0x0500000f


	//   ....[247]....
        /*0aa0*/ 	.word	0x0500000f


	//   ....[248]....
        /*0aa4*/ 	.word	0x0500000f


	//   ....[249]....
        /*0aa8*/ 	.word	0x0500000f


	//   ....[250]....
        /*0aac*/ 	.word	0x0500000f


	//   ....[251]....
        /*0ab0*/ 	.word	0x0500000f


	//   ....[252]....
        /*0ab4*/ 	.word	0x0500000f


	//   ....[253]....
        /*0ab8*/ 	.word	0x0500000f


	//   ....[254]....
        /*0abc*/ 	.word	0x0500000f


	//   ....[255]....
        /*0ac0*/ 	.word	0x0500000f


	//   ....[0]....
        /*0ac4*/ 	.word	0x0500000f


	//   ....[1]....
        /*0ac8*/ 	.word	0x0500000f


	//   ....[2]....
        /*0acc*/ 	.word	0x0500000f


	//   ....[3]....
        /*0ad0*/ 	.word	0x0500000f


	//   ....[4]....
        /*0ad4*/ 	.word	0x0500000f


	//   ....[5]....
        /*0ad8*/ 	.word	0x0500000f


	//   ....[6]....
        /*0adc*/ 	.word	0x0500000f


	//   ....[7]....
        /*0ae0*/ 	.word	0x0500000f


	//   ....[8]....
        /*0ae4*/ 	.word	0x0500000f


	//   ....[9]....
        /*0ae8*/ 	.word	0x0500000f


	//   ....[10]....
        /*0aec*/ 	.word	0x0500000f


	//   ....[11]....
        /*0af0*/ 	.word	0x0500000f


	//   ....[12]....
        /*0af4*/ 	.word	0x0500000f


	//   ....[13]....
        /*0af8*/ 	.word	0x0500000f


	//   ....[14]....
        /*0afc*/ 	.word	0x0500000f


	//   ....[15]....
        /*0b00*/ 	.word	0x0500000f


	//   ....[16]....
        /*0b04*/ 	.word	0x0500000f


	//   ....[17]....
        /*0b08*/ 	.word	0x0500000f


	//----- nvinfo : EIATTR_COOP_GROUP_INSTR_OFFSETS
	.align		4
.L_647:
        /*0b0c*/ 	.byte	0x04, 0x28
        /*0b0e*/ 	.short	(.L_649 - .L_648)


	//   ....[0]....
.L_648:
        /*0b10*/ 	.word	0x00000060


	//   ....[1]....
        /*0b14*/ 	.word	0x00000130


	//   ....[2]....
        /*0b18*/ 	.word	0x00000230


	//   ....[3]....
        /*0b1c*/ 	.word	0x000003a0


	//   ....[4]....
        /*0b20*/ 	.word	0x00000500


	//   ....[5]....
        /*0b24*/ 	.word	0x00000620


	//   ....[6]....
        /*0b28*/ 	.word	0x00000780


	//   ....[7]....
        /*0b2c*/ 	.word	0x00003cf0


	//   ....[8]....
        /*0b30*/ 	.word	0x00003d00


	//   ....[9]....
        /*0b34*/ 	.word	0x000053a0


	//   ....[10]....
        /*0b38*/ 	.word	0x000053b0


	//   ....[11]....
        /*0b3c*/ 	.word	0x000074d0


	//   ....[12]....
        /*0b40*/ 	.word	0x000074e0


	//   ....[13]....
        /*0b44*/ 	.word	0x00008ce0


	//   ....[14]....
        /*0b48*/ 	.word	0x00008cf0


	//   ....[15]....
        /*0b4c*/ 	.word	0x0000a6e0


	//   ....[16]....
        /*0b50*/ 	.word	0x0000a6f0


	//   ....[17]....
        /*0b54*/ 	.word	0x0000a980


	//   ....[18]....
        /*0b58*/ 	.word	0x0000a990


	//   ....[19]....
        /*0b5c*/ 	.word	0x0000ae90


	//   ....[20]....
        /*0b60*/ 	.word	0x0000aeb0


	//   ....[21]....
        /*0b64*/ 	.word	0x0000b0f0


	//   ....[22]....
        /*0b68*/ 	.word	0x0000b110


	//   ....[23]....
        /*0b6c*/ 	.word	0x0000bad0


	//   ....[24]....
        /*0b70*/ 	.word	0x0000c030


	//   ....[25]....
        /*0b74*/ 	.word	0x0000c040


	//   ....[26]....
        /*0b78*/ 	.word	0x0000c050


	//   ....[27]....
        /*0b7c*/ 	.word	0x0000c060


	//   ....[28]....
        /*0b80*/ 	.word	0x0000ec00


	//   ....[29]....
        /*0b84*/ 	.word	0x0000ec10


	//   ....[30]....
        /*0b88*/ 	.word	0x0000ec20


	//   ....[31]....
        /*0b8c*/ 	.word	0x0000ec30


	//   ....[32]....
        /*0b90*/ 	.word	0x000133c0


	//   ....[33]....
        /*0b94*/ 	.word	0x000133f0


	//   ....[34]....
        /*0b98*/ 	.word	0x00013810


	//   ....[35]....
        /*0b9c*/ 	.word	0x000138f0


	//   ....[36]....
        /*0ba0*/ 	.word	0x00016140


	//   ....[37]....
        /*0ba4*/ 	.word	0x000161a0


	//   ....[38]....
        /*0ba8*/ 	.word	0x00016470


	//   ....[39]....
        /*0bac*/ 	.word	0x00016490


	//   ....[40]....
        /*0bb0*/ 	.word	0x00017a20


	//   ....[41]....
        /*0bb4*/ 	.word	0x00017a30


	//   ....[42]....
        /*0bb8*/ 	.word	0x00017a60


	//   ....[43]....
        /*0bbc*/ 	.word	0x00017a70


	//   ....[44]....
        /*0bc0*/ 	.word	0x00019080


	//   ....[45]....
        /*0bc4*/ 	.word	0x00019090


	//   ....[46]....
        /*0bc8*/ 	.word	0x000190a0


	//   ....[47]....
        /*0bcc*/ 	.word	0x000190b0


	//   ....[48]....
        /*0bd0*/ 	.word	0x000199a0


	//   ....[49]....
        /*0bd4*/ 	.word	0x000199f0


	//   ....[50]....
        /*0bd8*/ 	.word	0x00019b20


	//   ....[51]....
        /*0bdc*/ 	.word	0x00019b50


	//   ....[52]....
        /*0be0*/ 	.word	0x00019c70


	//   ....[53]....
        /*0be4*/ 	.word	0x00019c90


	//   ....[54]....
        /*0be8*/ 	.word	0x00019da0


	//   ....[55]....
        /*0bec*/ 	.word	0x00019dc0


	//   ....[56]....
        /*0bf0*/ 	.word	0x0001a460


	//   ....[57]....
        /*0bf4*/ 	.word	0x0001a490


	//   ....[58]....
        /*0bf8*/ 	.word	0x0001aad0


	//   ....[59]....
        /*0bfc*/ 	.word	0x0001aae0


	//   ....[60]....
        /*0c00*/ 	.word	0x0001ba00


	//   ....[61]....
        /*0c04*/ 	.word	0x0001ba30


	//   ....[62]....
        /*0c08*/ 	.word	0x0001bb50


	//   ....[63]....
        /*0c0c*/ 	.word	0x0001bb70


	//   ....[64]....
        /*0c10*/ 	.word	0x0001bc70


	//   ....[65]....
        /*0c14*/ 	.word	0x0001bc90


	//   ....[66]....
        /*0c18*/ 	.word	0x0001bda0


	//   ....[67]....
        /*0c1c*/ 	.word	0x0001bdc0


	//   ....[68]....
        /*0c20*/ 	.word	0x0001bf50


	//   ....[69]....
        /*0c24*/ 	.word	0x0001c160


	//   ....[70]....
        /*0c28*/ 	.word	0x0001c190


	//   ....[71]....
        /*0c2c*/ 	.word	0x0001c1c0


	//   ....[72]....
        /*0c30*/ 	.word	0x0001c1f0


	//   ....[73]....
        /*0c34*/ 	.word	0x0001c220


	//   ....[74]....
        /*0c38*/ 	.word	0x0001c250


	//   ....[75]....
        /*0c3c*/ 	.word	0x0001c3e0


	//   ....[76]....
        /*0c40*/ 	.word	0x0001c410


	//   ....[77]....
        /*0c44*/ 	.word	0x0001c440


	//   ....[78]....
        /*0c48*/ 	.word	0x0001c470


	//   ....[79]....
        /*0c4c*/ 	.word	0x0001c4a0


	//   ....[80]....
        /*0c50*/ 	.word	0x0001c4d0


	//   ....[81]....
        /*0c54*/ 	.word	0x0001c560


	//   ....[82]....
        /*0c58*/ 	.word	0x0001c590


	//   ....[83]....
        /*0c5c*/ 	.word	0x0001c5a0


	//   ....[84]....
        /*0c60*/ 	.word	0x0001c630


	//   ....[85]....
        /*0c64*/ 	.word	0x0001d5c0


	//   ....[86]....
        /*0c68*/ 	.word	0x0001f810


	//   ....[87]....
        /*0c6c*/ 	.word	0x0001f830


	//   ....[88]....
        /*0c70*/ 	.word	0x0001f8e0


	//   ....[89]....
        /*0c74*/ 	.word	0x0001f900


	//   ....[90]....
        /*0c78*/ 	.word	0x0001f9a0


	//   ....[91]....
        /*0c7c*/ 	.word	0x0001f9c0


	//   ....[92]....
        /*0c80*/ 	.word	0x0001fa60


	//   ....[93]....
        /*0c84*/ 	.word	0x0001fa80


	//   ....[94]....
        /*0c88*/ 	.word	0x0001fb20


	//   ....[95]....
        /*0c8c*/ 	.word	0x0001fb40


	//   ....[96]....
        /*0c90*/ 	.word	0x0001fb50


	//   ....[97]....
        /*0c94*/ 	.word	0x0001fbe0


	//   ....[98]....
        /*0c98*/ 	.word	0x00020310


	//   ....[99]....
        /*0c9c*/ 	.word	0x00020340


	//   ....[100]....
        /*0ca0*/ 	.word	0x00020360


	//   ....[101]....
        /*0ca4*/ 	.word	0x000203f0


	//   ....[102]....
        /*0ca8*/ 	.word	0x00020400


	//   ....[103]....
        /*0cac*/ 	.word	0x000204a0


	//   ....[104]....
        /*0cb0*/ 	.word	0x000204b0


	//   ....[105]....
        /*0cb4*/ 	.word	0x00020550


	//   ....[106]....
        /*0cb8*/ 	.word	0x00020560


	//   ....[107]....
        /*0cbc*/ 	.word	0x00020600


	//   ....[108]....
        /*0cc0*/ 	.word	0x00020610


	//   ....[109]....
        /*0cc4*/ 	.word	0x000206b0


	//   ....[110]....
        /*0cc8*/ 	.word	0x000206c0


	//   ....[111]....
        /*0ccc*/ 	.word	0x00020760


	//   ....[112]....
        /*0cd0*/ 	.word	0x00020770


	//   ....[113]....
        /*0cd4*/ 	.word	0x00020780


	//   ....[114]....
        /*0cd8*/ 	.word	0x00020fa0


	//   ....[115]....
        /*0cdc*/ 	.word	0x00020fb0


	//   ....[116]....
        /*0ce0*/ 	.word	0x00020fe0


	//   ....[117]....
        /*0ce4*/ 	.word	0x00021030


	//   ....[118]....
        /*0ce8*/ 	.word	0x00021040


	//   ....[119]....
        /*0cec*/ 	.word	0x000210a0


	//   ....[120]....
        /*0cf0*/ 	.word	0x000210d0


	//   ....[121]....
        /*0cf4*/ 	.word	0x00021110


	//   ....[122]....
        /*0cf8*/ 	.word	0x00021140


	//   ....[123]....
        /*0cfc*/ 	.word	0x00021180


	//   ....[124]....
        /*0d00*/ 	.word	0x000211b0


	//   ....[125]....
        /*0d04*/ 	.word	0x000211f0


	//   ....[126]....
        /*0d08*/ 	.word	0x00021490


	//   ....[127]....
        /*0d0c*/ 	.word	0x000214b0


	//   ....[128]....
        /*0d10*/ 	.word	0x00021550


	//   ....[129]....
        /*0d14*/ 	.word	0x00021560


	//   ....[130]....
        /*0d18*/ 	.word	0x000215f0


	//   ....[131]....
        /*0d1c*/ 	.word	0x00021600


	//   ....[132]....
        /*0d20*/ 	.word	0x00021690


	//   ....[133]....
        /*0d24*/ 	.word	0x000216a0


	//   ....[134]....
        /*0d28*/ 	.word	0x00021730


	//   ....[135]....
        /*0d2c*/ 	.word	0x00021740


	//   ....[136]....
        /*0d30*/ 	.word	0x00021750


	//   ....[137]....
        /*0d34*/ 	.word	0x000217e0


	//   ....[138]....
        /*0d38*/ 	.word	0x00021d50


	//   ....[139]....
        /*0d3c*/ 	.word	0x00021d90


	//   ....[140]....
        /*0d40*/ 	.word	0x00021dd0


	//   ....[141]....
        /*0d44*/ 	.word	0x00021e00


	//   ....[142]....
        /*0d48*/ 	.word	0x00021e90


	//   ....[143]....
        /*0d4c*/ 	.word	0x00021ec0


	//   ....[144]....
        /*0d50*/ 	.word	0x00021f30


	//   ....[145]....
        /*0d54*/ 	.word	0x00021f60


	//   ....[146]....
        /*0d58*/ 	.word	0x00021fd0


	//   ....[147]....
        /*0d5c*/ 	.word	0x00022000


	//   ....[148]....
        /*0d60*/ 	.word	0x00022030


	//   ....[149]....
        /*0d64*/ 	.word	0x00022080


	//   ....[150]....
        /*0d68*/ 	.word	0x000224c0


	//   ....[151]....
        /*0d6c*/ 	.word	0x000224f0


	//   ....[152]....
        /*0d70*/ 	.word	0x00022550


	//   ....[153]....
        /*0d74*/ 	.word	0x00022580


	//   ....[154]....
        /*0d78*/ 	.word	0x000225b0


	//   ....[155]....
        /*0d7c*/ 	.word	0x000225e0


	//   ....[156]....
        /*0d80*/ 	.word	0x00022610


	//   ....[157]....
        /*0d84*/ 	.word	0x00022640


	//   ....[158]....
        /*0d88*/ 	.word	0x000227e0


	//   ....[159]....
        /*0d8c*/ 	.word	0x00022810


	//   ....[160]....
        /*0d90*/ 	.word	0x00022840


	//   ....[161]....
        /*0d94*/ 	.word	0x00022870


	//   ....[162]....
        /*0d98*/ 	.word	0x000228a0


	//   ....[163]....
        /*0d9c*/ 	.word	0x000228d0


	//   ....[164]....
        /*0da0*/ 	.word	0x00022990


	//   ....[165]....
        /*0da4*/ 	.word	0x000229b0


	//   ....[166]....
        /*0da8*/ 	.word	0x000229c0


	//   ....[167]....
        /*0dac*/ 	.word	0x00022a20


	//   ....[168]....
        /*0db0*/ 	.word	0x00023040


	//   ....[169]....
        /*0db4*/ 	.word	0x00023360


	//   ....[170]....
        /*0db8*/ 	.word	0x000233f0


	//   ....[171]....
        /*0dbc*/ 	.word	0x00023490


	//   ....[172]....
        /*0dc0*/ 	.word	0x00023520


	//   ....[173]....
        /*0dc4*/ 	.word	0x00023610


	//   ....[174]....
        /*0dc8*/ 	.word	0x000236a0


	//   ....[175]....
        /*0dcc*/ 	.word	0x00023740


	//   ....[176]....
        /*0dd0*/ 	.word	0x000237d0


	//   ....[177]....
        /*0dd4*/ 	.word	0x000238c0


	//   ....[178]....
        /*0dd8*/ 	.word	0x00023950


	//   ....[179]....
        /*0ddc*/ 	.word	0x000239f0


	//   ....[180]....
        /*0de0*/ 	.word	0x00023a80


	//   ....[181]....
        /*0de4*/ 	.word	0x00023b70


	//   ....[182]....
        /*0de8*/ 	.word	0x00023c00


	//   ....[183]....
        /*0dec*/ 	.word	0x00023c50


	//   ....[184]....
        /*0df0*/ 	.word	0x00023ca0


	//   ....[185]....
        /*0df4*/ 	.word	0x00023d90


	//   ....[186]....
        /*0df8*/ 	.word	0x00023e20


	//   ....[187]....
        /*0dfc*/ 	.word	0x00023e70


	//   ....[188]....
        /*0e00*/ 	.word	0x00023ec0


	//   ....[189]....
        /*0e04*/ 	.word	0x00024120


	//   ....[190]....
        /*0e08*/ 	.word	0x00024400


	//   ....[191]....
        /*0e0c*/ 	.word	0x000244f0


	//   ....[192]....
        /*0e10*/ 	.word	0x00024590


	//   ....[193]....
        /*0e14*/ 	.word	0x000245f0


	//   ....[194]....
        /*0e18*/ 	.word	0x00024710


	//   ....[195]....
        /*0e1c*/ 	.word	0x00024770


	//   ....[196]....
        /*0e20*/ 	.word	0x00024880


	//   ....[197]....
        /*0e24*/ 	.word	0x000248f0


	//   ....[198]....
        /*0e28*/ 	.word	0x00024a00


	//   ....[199]....
        /*0e2c*/ 	.word	0x00024a70


	//   ....[200]....
        /*0e30*/ 	.word	0x00024b80


	//   ....[201]....
        /*0e34*/ 	.word	0x00024bf0


	//   ....[202]....
        /*0e38*/ 	.word	0x00024c90


	//   ....[203]....
        /*0e3c*/ 	.word	0x00024da0


	//   ....[204]....
        /*0e40*/ 	.word	0x00024e00


	//   ....[205]....
        /*0e44*/ 	.word	0x00024e60


	//   ....[206]....
        /*0e48*/ 	.word	0x00024f60


	//   ....[207]....
        /*0e4c*/ 	.word	0x00024fc0


	//   ....[208]....
        /*0e50*/ 	.word	0x000250d0


	//   ....[209]....
        /*0e54*/ 	.word	0x00025130


	//   ....[210]....
        /*0e58*/ 	.word	0x00025240


	//   ....[211]....
        /*0e5c*/ 	.word	0x000252a0


	//   ....[212]....
        /*0e60*/ 	.word	0x000253b0


	//   ....[213]....
        /*0e64*/ 	.word	0x00025410


	//   ....[214]....
        /*0e68*/ 	.word	0x00025520


	//   ....[215]....
        /*0e6c*/ 	.word	0x00025580


	//   ....[216]....
        /*0e70*/ 	.word	0x00025690


	//   ....[217]....
        /*0e74*/ 	.word	0x000256f0


	//   ....[218]....
        /*0e78*/ 	.word	0x000257e0


	//   ....[219]....
        /*0e7c*/ 	.word	0x00025910


	//   ....[220]....
        /*0e80*/ 	.word	0x000259d0


	//   ....[221]....
        /*0e84*/ 	.word	0x00025a40


	//   ....[222]....
        /*0e88*/ 	.word	0x00025b50


	//   ....[223]....
        /*0e8c*/ 	.word	0x00025bb0


	//   ....[224]....
        /*0e90*/ 	.word	0x00025c80


	//   ....[225]....
        /*0e94*/ 	.word	0x00025ce0


	//   ....[226]....
        /*0e98*/ 	.word	0x00025db0


	//   ....[227]....
        /*0e9c*/ 	.word	0x00025e10


	//   ....[228]....
        /*0ea0*/ 	.word	0x00025ee0


	//   ....[229]....
        /*0ea4*/ 	.word	0x00025fd0


	//   ....[230]....
        /*0ea8*/ 	.word	0x00026060


	//   ....[231]....
        /*0eac*/ 	.word	0x00026150


	//   ....[232]....
        /*0eb0*/ 	.word	0x000261f0


	//   ....[233]....
        /*0eb4*/ 	.word	0x00026250


	//   ....[234]....
        /*0eb8*/ 	.word	0x00026350


	//   ....[235]....
        /*0ebc*/ 	.word	0x000263b0


	//   ....[236]....
        /*0ec0*/ 	.word	0x000264b0


	//   ....[237]....
        /*0ec4*/ 	.word	0x00026510


	//   ....[238]....
        /*0ec8*/ 	.word	0x00026610


	//   ....[239]....
        /*0ecc*/ 	.word	0x00026670


	//   ....[240]....
        /*0ed0*/ 	.word	0x00026770


	//   ....[241]....
        /*0ed4*/ 	.word	0x000267d0


	//   ....[242]....
        /*0ed8*/ 	.word	0x000268a0


	//   ....[243]....
        /*0edc*/ 	.word	0x000269f0


	//   ....[244]....
        /*0ee0*/ 	.word	0x00026a90


	//   ....[245]....
        /*0ee4*/ 	.word	0x00026b70


	//   ....[246]....
        /*0ee8*/ 	.word	0x00026c40


	//   ....[247]....
        /*0eec*/ 	.word	0x00026ca0


	//   ....[248]....
        /*0ef0*/ 	.word	0x00026d90


	//   ....[249]....
        /*0ef4*/ 	.word	0x00026df0


	//   ....[250]....
        /*0ef8*/ 	.word	0x00026ee0


	//   ....[251]....
        /*0efc*/ 	.word	0x00026f40


	//   ....[252]....
        /*0f00*/ 	.word	0x00027030


	//   ....[253]....
        /*0f04*/ 	.word	0x00027090


	//   ....[254]....
        /*0f08*/ 	.word	0x00027170


	//   ....[255]....
        /*0f0c*/ 	.word	0x00027200


	//   ....[0]....
        /*0f10*/ 	.word	0x000272a0


	//   ....[1]....
        /*0f14*/ 	.word	0x00027410


	//   ....[2]....
        /*0f18*/ 	.word	0x00027480


	//   ....[3]....
        /*0f1c*/ 	.word	0x000274f0


	//   ....[4]....
        /*0f20*/ 	.word	0x00027560


	//   ....[5]....
        /*0f24*/ 	.word	0x000275d0


	//   ....[6]....
        /*0f28*/ 	.word	0x00027650


	//   ....[7]....
        /*0f2c*/ 	.word	0x000276d0


	//   ....[8]....
        /*0f30*/ 	.word	0x00027760


	//   ....[9]....
        /*0f34*/ 	.word	0x000277d0


	//   ....[10]....
        /*0f38*/ 	.word	0x00027840


	//   ....[11]....
        /*0f3c*/ 	.word	0x000278b0


	//   ....[12]....
        /*0f40*/ 	.word	0x00027930


	//   ....[13]....
        /*0f44*/ 	.word	0x000279a0


	//   ....[14]....
        /*0f48*/ 	.word	0x00027a40


	//   ....[15]....
        /*0f4c*/ 	.word	0x00027a90


	//   ....[16]....
        /*0f50*/ 	.word	0x00027b20


	//   ....[17]....
        /*0f54*/ 	.word	0x00027c50


	//----- nvinfo : EIATTR_REG_RECONFIG
	.align		4
.L_649:
        /*0f58*/ 	.byte	0x01, 0x54
	.zero		2


	//----- nvinfo : EIATTR_SYSCALL_OFFSETS
	.align		4
        /*0f5c*/ 	.byte	0x04, 0x46
        /*0f5e*/ 	.short	(.L_651 - .L_650)


	//   ....[0]....
.L_650:
        /*0f60*/ 	.word	0x00002060


	//   ....[1]....
        /*0f64*/ 	.word	0x000021b0


	//   ....[2]....
        /*0f68*/ 	.word	0x0000bc50


	//   ....[3]....
        /*0f6c*/ 	.word	0x0000bfb0


	//   ....[4]....
        /*0f70*/ 	.word	0x0001ee40


	//   ....[5]....
        /*0f74*/ 	.word	0x0001ef90


	//   ....[6]....
        /*0f78*/ 	.word	0x0001f080


	//   ....[7]....
        /*0f7c*/ 	.word	0x0001ffa0


	//----- nvinfo : EIATTR_MBARRIER_INSTR_OFFSETS
	.align		4
.L_651:
        /*0f80*/ 	.byte	0x04, 0x39
        /*0f82*/ 	.short	(.L_653 - .L_652)


	//   ....[0]....
.L_652:
        /*0f84*/ 	.word	0x00000250
        /*0f88*/ 	.word	0x000000ff
        /*0f8c*/ 	.word	0x00030800
        /*0f90*/ 	.short	0x0100
        /*0f92*/ 	.byte	0x08
	.zero		1


	//   ....[1]....
        /*0f94*/ 	.word	0x00000260
        /*0f98*/ 	.word	0x000000ff
        /*0f9c*/ 	.word	0x00030820
        /*0fa0*/ 	.short	0x0100
        /*0fa2*/ 	.byte	0x08
	.zero		1


	//   ....[2]....
        /*0fa4*/ 	.word	0x00000350
        /*0fa8*/ 	.word	0x000000ff
        /*0fac*/ 	.word	0x00030830
        /*0fb0*/ 	.short	0x0100
        /*0fb2*/ 	.byte	0x08
	.zero		1


	//   ....[3]....
        /*0fb4*/ 	.word	0x00000360
        /*0fb8*/ 	.word	0x000000ff
        /*0fbc*/ 	.word	0x00030840
        /*0fc0*/ 	.short	0x0100
        /*0fc2*/ 	.byte	0x08
	.zero		1


	//   ....[4]....
        /*0fc4*/ 	.word	0x00000370
        /*0fc8*/ 	.word	0x000000ff
        /*0fcc*/ 	.word	0x00030838
        /*0fd0*/ 	.short	0x0100
        /*0fd2*/ 	.byte	0x08
	.zero		1


	//   ....[5]....
        /*0fd4*/ 	.word	0x00000380
        /*0fd8*/ 	.word	0x000000ff
        /*0fdc*/ 	.word	0x00030848
        /*0fe0*/ 	.short	0x0100
        /*0fe2*/ 	.byte	0x08
	.zero		1


	//   ....[6]....
        /*0fe4*/ 	.word	0x000004b0
        /*0fe8*/ 	.word	0x000000ff
        /*0fec*/ 	.word	0x00030850
        /*0ff0*/ 	.short	0x0100
        /*0ff2*/ 	.byte	0x08
	.zero		1


	//   ....[7]....
        /*0ff4*/ 	.word	0x000004c0
        /*0ff8*/ 	.word	0x000000ff
        /*0ffc*/ 	.word	0x00030860
        /*1000*/ 	.short	0x0100
        /*1002*/ 	.byte	0x08
	.zero		1


	//   ....[8]....
        /*1004*/ 	.word	0x000004d0
        /*1008*/ 	.word	0x000000ff
        /*100c*/ 	.word	0x00030858
        /*1010*/ 	.short	0x0100
        /*1012*/ 	.byte	0x08
	.zero		1


	//   ....[9]....
        /*1014*/ 	.word	0x000004e0
        /*1018*/ 	.word	0x000000ff
        /*101c*/ 	.word	0x00030868
        /*1020*/ 	.short	0x0100
        /*1022*/ 	.byte	0x08
	.zero		1


	//   ....[10]....
        /*1024*/ 	.word	0x000005d0
        /*1028*/ 	.word	0x000000ff
        /*102c*/ 	.word	0x00030870
        /*1030*/ 	.short	0x0100
        /*1032*/ 	.byte	0x06
	.zero		1


	//   ....[11]....
        /*1034*/ 	.word	0x000005e0
        /*1038*/ 	.word	0x000000ff
        /*103c*/ 	.word	0x00030880
        /*1040*/ 	.short	0x0100
        /*1042*/ 	.byte	0x06
	.zero		1


	//   ....[12]....
        /*1044*/ 	.word	0x000005f0
        /*1048*/ 	.word	0x000000ff
        /*104c*/ 	.word	0x00030878
        /*1050*/ 	.short	0x0100
        /*1052*/ 	.byte	0x06
	.zero		1


	//   ....[13]....
        /*1054*/ 	.word	0x00000600
        /*1058*/ 	.word	0x000000ff
        /*105c*/ 	.word	0x00030888
        /*1060*/ 	.short	0x0100
        /*1062*/ 	.byte	0x06
	.zero		1


	//   ....[14]....
        /*1064*/ 	.word	0x00000730
        /*1068*/ 	.word	0x000000ff
        /*106c*/ 	.word	0x00030890
        /*1070*/ 	.short	0x0100
        /*1072*/ 	.byte	0x08
	.zero		1


	//   ....[15]....
        /*1074*/ 	.word	0x00000740
        /*1078*/ 	.word	0x000000ff
        /*107c*/ 	.word	0x000308a0
        /*1080*/ 	.short	0x0100
        /*1082*/ 	.byte	0x08
	.zero		1


	//   ....[16]....
        /*1084*/ 	.word	0x00000750
        /*1088*/ 	.word	0x000000ff
        /*108c*/ 	.word	0x00030898
        /*1090*/ 	.short	0x0100
        /*1092*/ 	.byte	0x08
	.zero		1


	//   ....[17]....
        /*1094*/ 	.word	0x00000760
        /*1098*/ 	.word	0x000000ff
        /*109c*/ 	.word	0x000308a8
        /*10a0*/ 	.short	0x0100
        /*10a2*/ 	.byte	0x08
	.zero		1


	//   ....[18]....
        /*10a4*/ 	.word	0x00000890
        /*10a8*/ 	.word	0x000000ff
        /*10ac*/ 	.word	0x000308b0
        /*10b0*/ 	.short	0x0100
        /*10b2*/ 	.byte	0x08
	.zero		1


	//   ....[19]....
        /*10b4*/ 	.word	0x000008a0
        /*10b8*/ 	.word	0x000000ff
        /*10bc*/ 	.word	0x000308c0
        /*10c0*/ 	.short	0x0100
        /*10c2*/ 	.byte	0x08
	.zero		1


	//   ....[20]....
        /*10c4*/ 	.word	0x000008b0
        /*10c8*/ 	.word	0x000000ff
        /*10cc*/ 	.word	0x000308b8
        /*10d0*/ 	.short	0x0100
        /*10d2*/ 	.byte	0x08
	.zero		1


	//   ....[21]....
        /*10d4*/ 	.word	0x000008c0
        /*10d8*/ 	.word	0x000000ff
        /*10dc*/ 	.word	0x000308c8
        /*10e0*/ 	.short	0x0100
        /*10e2*/ 	.byte	0x08
	.zero		1


	//   ....[22]....
        /*10e4*/ 	.word	0x00003ca0
        /*10e8*/ 	.word	0x00000054
        /*10ec*/ 	.word	0x00030890
        /*10f0*/ 	.short	0x010a
        /*10f2*/ 	.byte	0x3f
	.zero		1


	//   ....[23]....
        /*10f4*/ 	.word	0x00007460
        /*10f8*/ 	.word	0x00000054
        /*10fc*/ 	.word	0x00030890
        /*1100*/ 	.short	0x010a
        /*1102*/ 	.byte	0x3f
	.zero		1


	//   ....[24]....
        /*1104*/ 	.word	0x0000a540
        /*1108*/ 	.word	0x00000054
        /*110c*/ 	.word	0x00030890
        /*1110*/ 	.short	0x010a
        /*1112*/ 	.byte	0x3f
	.zero		1


	//   ....[25]....
        /*1114*/ 	.word	0x0000ace0
        /*1118*/ 	.word	0x0000000b
        /*111c*/ 	.word	0x00000000
        /*1120*/ 	.short	0x0101
        /*1122*/ 	.byte	0x3f
	.zero		1


	//   ....[26]....
        /*1124*/ 	.word	0x0000ad20
        /*1128*/ 	.word	0x00000054
        /*112c*/ 	.word	0x000308b0
        /*1130*/ 	.short	0x010a
        /*1132*/ 	.byte	0x3f
	.zero		1


	//   ....[27]....
        /*1134*/ 	.word	0x0000b440
        /*1138*/ 	.word	0x00000054
        /*113c*/ 	.word	0x00000000
        /*1140*/ 	.short	0x0101
        /*1142*/ 	.byte	0x3f
	.zero		1


	//   ....[28]....
        /*1144*/ 	.word	0x0000bcd0
        /*1148*/ 	.word	0x00000002
        /*114c*/ 	.word	0x00030800
        /*1150*/ 	.short	0x010a
        /*1152*/ 	.byte	0x3f
	.zero		1


	//   ....[29]....
        /*1154*/ 	.word	0x0000bd20
        /*1158*/ 	.word	0x00000002
        /*115c*/ 	.word	0x00030800
        /*1160*/ 	.short	0x010a
        /*1162*/ 	.byte	0x3f
	.zero		1


	//   ....[30]....
        /*1164*/ 	.word	0x0000c790
        /*1168*/ 	.word	0x00000002
        /*116c*/ 	.word	0x00030800
        /*1170*/ 	.short	0x010a
        /*1172*/ 	.byte	0x3f
	.zero		1


	//   ....[31]....
        /*1174*/ 	.word	0x0000f0d0
        /*1178*/ 	.word	0x00000002
        /*117c*/ 	.word	0x00030800
        /*1180*/ 	.short	0x010a
        /*1182*/ 	.byte	0x3f
	.zero		1


	//   ....[32]....
        /*1184*/ 	.word	0x00011b20
        /*1188*/ 	.word	0x00000003
        /*118c*/ 	.word	0x00030830
        /*1190*/ 	.short	0x010a
        /*1192*/ 	.byte	0x3f
	.zero		1


	//   ....[33]....
        /*1194*/ 	.word	0x00011b70
        /*1198*/ 	.word	0x00000003
        /*119c*/ 	.word	0x00030830
        /*11a0*/ 	.short	0x010a
        /*11a2*/ 	.byte	0x3f
	.zero		1


	//   ....[34]....
        /*11a4*/ 	.word	0x000128d0
        /*11a8*/ 	.word	0x00000003
        /*11ac*/ 	.word	0x00000000
        /*11b0*/ 	.short	0x0101
        /*11b2*/ 	.byte	0x3f
	.zero		1


	//   ....[35]....
        /*11b4*/ 	.word	0x00014840
        /*11b8*/ 	.word	0x00000000
        /*11bc*/ 	.word	0x00030830
        /*11c0*/ 	.short	0x010a
        /*11c2*/ 	.byte	0x3f
	.zero		1


	//   ....[36]....
        /*11c4*/ 	.word	0x000148c0
        /*11c8*/ 	.word	0x00000000
        /*11cc*/ 	.word	0x00030830
        /*11d0*/ 	.short	0x010a
        /*11d2*/ 	.byte	0x3f
	.zero		1


	//   ....[37]....
        /*11d4*/ 	.word	0x00015770
        /*11d8*/ 	.word	0x0000000b
        /*11dc*/ 	.word	0x00030850
        /*11e0*/ 	.short	0x010a
        /*11e2*/ 	.byte	0x3f
	.zero		1


	//   ....[38]....
        /*11e4*/ 	.word	0x000157c0
        /*11e8*/ 	.word	0x0000000b
        /*11ec*/ 	.word	0x00030850
        /*11f0*/ 	.short	0x010a
        /*11f2*/ 	.byte	0x3f
	.zero		1


	//   ....[39]....
        /*11f4*/ 	.word	0x00015bc0
        /*11f8*/ 	.word	0x00000000
        /*11fc*/ 	.word	0x00000000
        /*1200*/ 	.short	0x0101
        /*1202*/ 	.byte	0x3f
	.zero		1


	//   ....[40]....
        /*1204*/ 	.word	0x00016ee0
        /*1208*/ 	.word	0x0000000b
        /*120c*/ 	.word	0x00000000
        /*1210*/ 	.short	0x0101
        /*1212*/ 	.byte	0x3f
	.zero		1


	//   ....[41]....
        /*1214*/ 	.word	0x000176d0
        /*1218*/ 	.word	0x00000006
        /*121c*/ 	.word	0x00030850
        /*1220*/ 	.short	0x010a
        /*1222*/ 	.byte	0x3f
	.zero		1


	//   ....[42]....
        /*1224*/ 	.word	0x00017770
        /*1228*/ 	.word	0x00000006
        /*122c*/ 	.word	0x00030850
        /*1230*/ 	.short	0x010a
        /*1232*/ 	.byte	0x3f
	.zero		1


	//   ....[43]....
        /*1234*/ 	.word	0x00017c70
        /*1238*/ 	.word	0x000000e0
        /*123c*/ 	.word	0x00000000
        /*1240*/ 	.short	0x0101
        /*1242*/ 	.byte	0x3f
	.zero		1


	//   ....[44]....
        /*1244*/ 	.word	0x000199b0
        /*1248*/ 	.word	0x00000000
        /*124c*/ 	.word	0x00000000
        /*1250*/ 	.short	0x0101
        /*1252*/ 	.byte	0x3f
	.zero		1


	//   ....[45]....
        /*1254*/ 	.word	0x0001a480
        /*1258*/ 	.word	0x0000003a
        /*125c*/ 	.word	0x00000000
        /*1260*/ 	.short	0x0101
        /*1262*/ 	.byte	0x3f
	.zero		1


	//   ....[46]....
        /*1264*/ 	.word	0x0001d6a0
        /*1268*/ 	.word	0x00000016
        /*126c*/ 	.word	0x00030820
        /*1270*/ 	.short	0x010a
        /*1272*/ 	.byte	0x3f
	.zero		1


	//   ....[47]....
        /*1274*/ 	.word	0x0001d730
        /*1278*/ 	.word	0x0000000c
        /*127c*/ 	.word	0x000308a0
        /*1280*/ 	.short	0x010a
        /*1282*/ 	.byte	0x3f
	.zero		1


	//   ....[48]....
        /*1284*/ 	.word	0x0001db80
        /*1288*/ 	.word	0x0000000c
        /*128c*/ 	.word	0x000308c0
        /*1290*/ 	.short	0x010a
        /*1292*/ 	.byte	0x3f
	.zero		1


	//   ....[49]....
        /*1294*/ 	.word	0x0001e090
        /*1298*/ 	.word	0x0000000b
        /*129c*/ 	.word	0x000308a0
        /*12a0*/ 	.short	0x010a
        /*12a2*/ 	.byte	0x3f
	.zero		1


	//   ....[50]....
        /*12a4*/ 	.word	0x0001e4d0
        /*12a8*/ 	.word	0x0000000b
        /*12ac*/ 	.word	0x000308c0
        /*12b0*/ 	.short	0x010a
        /*12b2*/ 	.byte	0x3f
	.zero		1


	//   ....[51]....
        /*12b4*/ 	.word	0x0001f600
        /*12b8*/ 	.word	0x00000007
        /*12bc*/ 	.word	0x00030840
        /*12c0*/ 	.short	0x010a
        /*12c2*/ 	.byte	0x3f
	.zero		1


	//   ....[52]....
        /*12c4*/ 	.word	0x0001fca0
        /*12c8*/ 	.word	0x00000007
        /*12cc*/ 	.word	0x00030830
        /*12d0*/ 	.short	0x0107
        /*12d2*/ 	.byte	0x3f
	.zero		1


	//   ....[53]....
        /*12d4*/ 	.word	0x0001fd70
        /*12d8*/ 	.word	0x00000007
        /*12dc*/ 	.word	0x00030830
        /*12e0*/ 	.short	0x0101
        /*12e2*/ 	.byte	0x3f
	.zero		1


	//   ....[54]....
        /*12e4*/ 	.word	0x000208d0
        /*12e8*/ 	.word	0x00000016
        /*12ec*/ 	.word	0x00030800
        /*12f0*/ 	.short	0x0107
        /*12f2*/ 	.byte	0x3f
	.zero		1


	//   ....[55]....
        /*12f4*/ 	.word	0x000209e0
        /*12f8*/ 	.word	0x00000016
        /*12fc*/ 	.word	0x00030800
        /*1300*/ 	.short	0x0101
        /*1302*/ 	.byte	0x3f
	.zero		1


	//   ....[56]....
        /*1304*/ 	.word	0x00020a00
        /*1308*/ 	.word	0x00000016
        /*130c*/ 	.word	0x00030820
        /*1310*/ 	.short	0x010a
        /*1312*/ 	.byte	0x3f
	.zero		1


	//   ....[57]....
        /*1314*/ 	.word	0x00020dc0
        /*1318*/ 	.word	0x00000007
        /*131c*/ 	.word	0x00030840
        /*1320*/ 	.short	0x010a
        /*1322*/ 	.byte	0x3f
	.zero		1


	//   ....[58]....
        /*1324*/ 	.word	0x000212b0
        /*1328*/ 	.word	0x00000007
        /*132c*/ 	.word	0x00030830
        /*1330*/ 	.short	0x0107
        /*1332*/ 	.byte	0x3f
	.zero		1


	//   ....[59]....
        /*1334*/ 	.word	0x00021370
        /*1338*/ 	.word	0x00000007
        /*133c*/ 	.word	0x00030830
        /*1340*/ 	.short	0x0101
        /*1342*/ 	.byte	0x3f
	.zero		1


	//   ....[60]....
        /*1344*/ 	.word	0x000213d0
        /*1348*/ 	.word	0x00000006
        /*134c*/ 	.word	0x00030860
        /*1350*/ 	.short	0x010a
        /*1352*/ 	.byte	0x3f
	.zero		1


	//   ....[61]....
        /*1354*/ 	.word	0x00021950
        /*1358*/ 	.word	0x00000006
        /*135c*/ 	.word	0x00030850
        /*1360*/ 	.short	0x0107
        /*1362*/ 	.byte	0x3f
	.zero		1


	//   ....[62]....
        /*1364*/ 	.word	0x00021a80
        /*1368*/ 	.word	0x00000006
        /*136c*/ 	.word	0x00030850
        /*1370*/ 	.short	0x0101
        /*1372*/ 	.byte	0x3f
	.zero		1


	//   ....[63]....
        /*1374*/ 	.word	0x00021ca0
        /*1378*/ 	.word	0x00000000
        /*137c*/ 	.word	0x00030860
        /*1380*/ 	.short	0x010a
        /*1382*/ 	.byte	0x3f
	.zero		1


	//   ....[64]....
        /*1384*/ 	.word	0x000221b0
        /*1388*/ 	.word	0x00000000
        /*138c*/ 	.word	0x00030850
        /*1390*/ 	.short	0x0107
        /*1392*/ 	.byte	0x3f
	.zero		1


	//   ....[65]....
        /*1394*/ 	.word	0x00022270
        /*1398*/ 	.word	0x00000000
        /*139c*/ 	.word	0x00030850
        /*13a0*/ 	.short	0x0101
        /*13a2*/ 	.byte	0x3f
	.zero		1


	//   ....[66]....
        /*13a4*/ 	.word	0x00022fc0
        /*13a8*/ 	.word	0x00000007
        /*13ac*/ 	.word	0x00030820
        /*13b0*/ 	.short	0x010a
        /*13b2*/ 	.byte	0x3f
	.zero		1


	//   ....[67]....
        /*13b4*/ 	.word	0x00023130
        /*13b8*/ 	.word	0x00000005
        /*13bc*/ 	.word	0x00030840
        /*13c0*/ 	.short	0x010a
        /*13c2*/ 	.byte	0x3f
	.zero		1


	//   ....[68]....
        /*13c4*/ 	.word	0x000231d0
        /*13c8*/ 	.word	0x00000003
        /*13cc*/ 	.word	0x00030840
        /*13d0*/ 	.short	0x010a
        /*13d2*/ 	.byte	0x3f
	.zero		1


	//   ....[69]....
        /*13d4*/ 	.word	0x00023210
        /*13d8*/ 	.word	0x00000005
        /*13dc*/ 	.word	0x00030860
        /*13e0*/ 	.short	0x010a
        /*13e2*/ 	.byte	0x3f
	.zero		1


	//   ....[70]....
        /*13e4*/ 	.word	0x00023250
        /*13e8*/ 	.word	0x00000003
        /*13ec*/ 	.word	0x00030860
        /*13f0*/ 	.short	0x010a
        /*13f2*/ 	.byte	0x3f
	.zero		1


	//   ....[71]....
        /*13f4*/ 	.word	0x000232b0
        /*13f8*/ 	.word	0x00000054
        /*13fc*/ 	.word	0x00030890
        /*1400*/ 	.short	0x010a
        /*1402*/ 	.byte	0x3f
	.zero		1


	//   ....[72]....
        /*1404*/ 	.word	0x00023560
        /*1408*/ 	.word	0x00000054
        /*140c*/ 	.word	0x00030890
        /*1410*/ 	.short	0x010a
        /*1412*/ 	.byte	0x3f
	.zero		1


	//   ....[73]....
        /*1414*/ 	.word	0x00023810
        /*1418*/ 	.word	0x00000054
        /*141c*/ 	.word	0x00030890
        /*1420*/ 	.short	0x010a
        /*1422*/ 	.byte	0x3f
	.zero		1


	//   ....[74]....
        /*1424*/ 	.word	0x00023ac0
        /*1428*/ 	.word	0x00000054
        /*142c*/ 	.word	0x000308b0
        /*1430*/ 	.short	0x010a
        /*1432*/ 	.byte	0x3f
	.zero		1


	//   ....[75]....
        /*1434*/ 	.word	0x00023ce0
        /*1438*/ 	.word	0x00000002
        /*143c*/ 	.word	0x00030800
        /*1440*/ 	.short	0x010a
        /*1442*/ 	.byte	0x3f
	.zero		1


	//   ....[76]....
        /*1444*/ 	.word	0x00023f00
        /*1448*/ 	.word	0x00000002
        /*144c*/ 	.word	0x00030800
        /*1450*/ 	.short	0x010a
        /*1452*/ 	.byte	0x3f
	.zero		1


	//   ....[77]....
        /*1454*/ 	.word	0x00023f50
        /*1458*/ 	.word	0x00000003
        /*145c*/ 	.word	0x00030830
        /*1460*/ 	.short	0x010a
        /*1462*/ 	.byte	0x3f
	.zero		1


	//   ....[78]....
        /*1464*/ 	.word	0x00023fa0
        /*1468*/ 	.word	0x00000000
        /*146c*/ 	.word	0x00030830
        /*1470*/ 	.short	0x010a
        /*1472*/ 	.byte	0x3f
	.zero		1


	//   ....[79]....
        /*1474*/ 	.word	0x00023ff0
        /*1478*/ 	.word	0x0000000b
        /*147c*/ 	.word	0x00030850
        /*1480*/ 	.short	0x010a
        /*1482*/ 	.byte	0x3f
	.zero		1


	//   ....[80]....
        /*1484*/ 	.word	0x00024040
        /*1488*/ 	.word	0x00000006
        /*148c*/ 	.word	0x00030850
        /*1490*/ 	.short	0x010a
        /*1492*/ 	.byte	0x3f
	.zero		1


	//   ....[81]....
        /*1494*/ 	.word	0x000241e0
        /*1498*/ 	.word	0x00000016
        /*149c*/ 	.word	0x00030820
        /*14a0*/ 	.short	0x010a
        /*14a2*/ 	.byte	0x3f
	.zero		1


	//   ....[82]....
        /*14a4*/ 	.word	0x00024230
        /*14a8*/ 	.word	0x0000000c
        /*14ac*/ 	.word	0x000308a0
        /*14b0*/ 	.short	0x010a
        /*14b2*/ 	.byte	0x3f
	.zero		1


	//   ....[83]....
        /*14b4*/ 	.word	0x00024280
        /*14b8*/ 	.word	0x0000000c
        /*14bc*/ 	.word	0x000308c0
        /*14c0*/ 	.short	0x010a
        /*14c2*/ 	.byte	0x3f
	.zero		1


	//   ....[84]....
        /*14c4*/ 	.word	0x000242d0
        /*14c8*/ 	.word	0x0000000b
        /*14cc*/ 	.word	0x000308a0
        /*14d0*/ 	.short	0x010a
        /*14d2*/ 	.byte	0x3f
	.zero		1


	//   ....[85]....
        /*14d4*/ 	.word	0x00024320
        /*14d8*/ 	.word	0x0000000b
        /*14dc*/ 	.word	0x000308c0
        /*14e0*/ 	.short	0x010a
        /*14e2*/ 	.byte	0x3f
	.zero		1


	//   ....[86]....
        /*14e4*/ 	.word	0x00024440
        /*14e8*/ 	.word	0x00000007
        /*14ec*/ 	.word	0x00030840
        /*14f0*/ 	.short	0x010a
        /*14f2*/ 	.byte	0x3f
	.zero		1


	//   ....[87]....
        /*14f4*/ 	.word	0x00025810
        /*14f8*/ 	.word	0x00000016
        /*14fc*/ 	.word	0x00030820
        /*1500*/ 	.short	0x010a
        /*1502*/ 	.byte	0x3f
	.zero		1


	//   ....[88]....
        /*1504*/ 	.word	0x00025860
        /*1508*/ 	.word	0x00000007
        /*150c*/ 	.word	0x00030840
        /*1510*/ 	.short	0x010a
        /*1512*/ 	.byte	0x3f
	.zero		1


	//   ....[89]....
        /*1514*/ 	.word	0x000260a0
        /*1518*/ 	.word	0x00000006
        /*151c*/ 	.word	0x00030860
        /*1520*/ 	.short	0x010a
        /*1522*/ 	.byte	0x3f
	.zero		1


	//   ....[90]....
        /*1524*/ 	.word	0x00026940
        /*1528*/ 	.word	0x00000000
        /*152c*/ 	.word	0x00030860
        /*1530*/ 	.short	0x010a
        /*1532*/ 	.byte	0x3f
	.zero		1


	//   ....[91]....
        /*1534*/ 	.word	0x00027b70
        /*1538*/ 	.word	0x00000007
        /*153c*/ 	.word	0x00030820
        /*1540*/ 	.short	0x010a
        /*1542*/ 	.byte	0x3f
	.zero		1


	//   ....[92]....
        /*1544*/ 	.word	0x00027d10
        /*1548*/ 	.word	0x00000005
        /*154c*/ 	.word	0x00030840
        /*1550*/ 	.short	0x010a
        /*1552*/ 	.byte	0x3f
	.zero		1


	//   ....[93]....
        /*1554*/ 	.word	0x00027d60
        /*1558*/ 	.word	0x00000003
        /*155c*/ 	.word	0x00030840
        /*1560*/ 	.short	0x010a
        /*1562*/ 	.byte	0x3f
	.zero		1


	//   ....[94]....
        /*1564*/ 	.word	0x00027db0
        /*1568*/ 	.word	0x00000005
        /*156c*/ 	.word	0x00030860
        /*1570*/ 	.short	0x010a
        /*1572*/ 	.byte	0x3f
	.zero		1


	//----- nvinfo : EIATTR_NUM_MBARRIERS
	.align		4
.L_653:
        /*1574*/ 	.byte	0x03, 0x38
        /*1576*/ 	.short	0x0016


	//----- nvinfo : EIATTR_EXIT_INSTR_OFFSETS
	.align		4
        /*1578*/ 	.byte	0x04, 0x1c
        /*157a*/ 	.short	(.L_655 - .L_654)


	//   ....[0]....
.L_654:
        /*157c*/ 	.word	0x000232a0


	//----- nvinfo : EIATTR_MAX_THREADS
	.align		4
.L_655:
        /*1580*/ 	.byte	0x04, 0x05
        /*1582*/ 	.short	(.L_657 - .L_656)
.L_656:
        /*1584*/ 	.word	0x00000180
        /*1588*/ 	.word	0x00000001
        /*158c*/ 	.word	0x00000001


	//----- nvinfo : EIATTR_CRS_STACK_SIZE
	.align		4
.L_657:
        /*1590*/ 	.byte	0x04, 0x1e
        /*1592*/ 	.short	(.L_659 - .L_658)
.L_658:
        /*1594*/ 	.word	0x00000000


	//----- nvinfo : EIATTR_CBANK_PARAM_SIZE
	.align		4
.L_659:
        /*1598*/ 	.byte	0x03, 0x19
        /*159a*/ 	.short	0x0af0


	//----- nvinfo : EIATTR_PARAM_CBANK
	.align		4
        /*159c*/ 	.byte	0x04, 0x0a
        /*159e*/ 	.short	(.L_661 - .L_660)
	.align		4
.L_660:
        /*15a0*/ 	.word	index@(.nv.constant0._ZN7cutlass13device_kernelIN5flash11enable_sm90INS1_16FlashAttnFwdSm90INS1_25CollectiveMainloopFwdSm90ILi2EN4cute5tupleIJNS5_1CILi1EEES8_S8_EEENS6_IJNS7_ILi128EEENS7_ILi96EEENS7_ILi192EEEEEELi192ENS_10bfloat16_tEfNS_4arch4Sm90ELb0ELb0ELb1ELb1ELb1ELb1ELb0ELb1ELb1ELb1ELb1ELb0EEENS1_21CollectiveEpilogueFwdINS6_IJSA_SC_SB_EEES9_SE_SG_Li256ELb1ELb1ELb1ELb0EEENS1_36VarlenDynamicPersistentTileSchedulerILi128ELi96ELi256ELi128ELb1ELb1ELb1ELb0ELb1ELb1EEEEEEEEEvNT_6ParamsE)
        /*15a4*/ 	.short	0x0210
        /*15a6*/ 	.short	0x0af0


	//----- nvinfo : EIATTR_SW_WAR
	.align		4
.L_661:
        /*15a8*/ 	.byte	0x04, 0x36
        /*15aa*/ 	.short	(.L_663 - .L_662)
.L_662:
        /*15ac*/ 	.word	0x00000008
.L_663:


//--------------------- .nv.info._ZN7cutlass13device_kernelIN5flash11enable_sm90INS1_16FlashAttnFwdSm90INS1_25CollectiveMainloopFwdSm90ILi2EN4cute5tupleIJNS5_1CILi1EEES8_S8_EEENS6_IJNS7_ILi128EEENS7_ILi96EEENS7_ILi192EEEEEELi192ENS_10bfloat16_tEfNS_4arch4Sm90ELb0ELb1ELb1ELb0ELb1ELb0ELb0ELb1ELb1ELb1ELb1ELb0EEENS1_21CollectiveEpilogueFwdINS6_IJSA_SC_SB_EEES9_SE_SG_Li256ELb0ELb1ELb1ELb0EEENS1_19SingleTileSchedulerILb0ELb1ELb1ELi128EEEEEEEEEvNT_6ParamsE --------------------------
	.section	.nv.info._ZN7cutlass13device_kernelIN5flash11enable_sm90INS1_16FlashAttnFwdSm90INS1_25CollectiveMainloopFwdSm90ILi2EN4cute5tupleIJNS5_1CILi1EEES8_S8_EEENS6_IJNS7_ILi128EEENS7_ILi96EEENS7_ILi192EEEEEELi192ENS_10bfloat16_tEfNS_4arch4Sm90ELb0ELb1ELb1ELb0ELb1ELb0ELb0ELb1ELb1ELb1ELb1ELb0EEENS1_21CollectiveEpilogueFwdINS6_IJSA_SC_SB_EEES9_SE_SG_Li256ELb0ELb1ELb1ELb0EEENS1_19SingleTileSchedulerILb0ELb1ELb1ELi128EEEEEEEEEvNT_6ParamsE,"",@"SHT_CUDA_INFO"
	.sectionflags	@""
	.align	4


	//----- nvinfo : EIATTR_CUDA_API_VERSION
	.align		4
        /*0000*/ 	.byte	0x04, 0x37
        /*0002*/ 	.short	(.L_665 - .L_664)
.L_664:
        /*0004*/ 	.word	0x00000082


	//----- nvinfo : EIATTR_KPARAM_INFO
	.align		4
.L_665:
        /*0008*/ 	.byte	0x04, 0x17
        /*000a*/ 	.short	(.L_667 - .L_666)
.L_666:
        /*000c*/ 	.word	0x00000000
        /*0010*/ 	.short	0x0000
        /*0012*/ 	.short	0x0070
        /*0014*/ 	.byte	0x00, 0xf0, 0x01, 0x28


	//----- nvinfo : EIATTR_SPARSE_MMA_MASK
	.align		4
.L_667:
        /*0018*/ 	.byte	0x03, 0x50
        /*001a*/ 	.short	0x0000


	//----- nvinfo : EIATTR_MAXREG_COUNT
	.align		4
        /*001c*/ 	.byte	0x03, 0x1b
        /*001e*/ 	.short	0x00a8


	//----- nvinfo : EIATTR_NUM_BARRIERS
	.align		4
        /*0020*/ 	.byte	0x02, 0x4c
        /*0022*/ 	.byte	0x09
	.zero		1


	//----- nvinfo : EIATTR_EXTERNS
	.align		4
        /*0024*/ 	.byte	0x04, 0x0f
        /*0026*/ 	.short	(.L_669 - .L_668)


	//   ....[0]....
	.align		4
.L_668:
        /*0028*/ 	.word	index@(__assertfail)


	//----- nvinfo : EIATTR_ANNOTATIONS
	.align		4
.L_669:
        /*002c*/ 	.byte	0x04, 0x55
        /*002e*/ 	.short	(.L_671 - .L_670)


	//   ....[0]....
.L_670:
        /*0030*/ 	.word	0x00000001
        /*0034*/ 	.byte	0xb0, 0x08, 0x00, 0x00, 0x01, 0x00, 0x00, 0x00, 0xe0, 0x09, 0x00, 0x00, 0x01, 0x00, 0x00, 0x00
        /*0044*/ 	.byte	0x80, 0x18, 0x00, 0x00, 0x01, 0x00, 0x00, 0x00, 0x30, 0xf6, 0x00, 0x00, 0x01, 0x00, 0x00, 0x00
        /*0054*/ 	.byte	0x40, 0x12, 0x01, 0x00, 0x01, 0x00, 0x00, 0x00, 0x00, 0x26, 0x01, 0x00, 0x01, 0x00, 0x00, 0x00
        /*0064*/ 	.byte	0x30, 0x27, 0x01, 0x00, 0x01, 0x00, 0x00, 0x00, 0x20, 0x3c, 0x01, 0x00, 0x01, 0x00, 0x00, 0x00
        /*0074*/ 	.byte	0x70, 0x53, 0x01, 0x00


	//----- nvinfo : EIATTR_MERCURY_ISA_VERSION
	.align		4
.L_671:
        /*0078*/ 	.byte	0x03, 0x5f
        /*007a*/ 	.short	0x0101


	//----- nvinfo : EIATTR_INT_WARP_WIDE_INSTR_OFFSETS
	.align		4
        /*007c*/ 	.byte	0x04, 0x31
        /*007e*/ 	.short	(.L_673 - .L_672)


	//   ....[0]....
.L_672:
        /*0080*/ 	.word	0x000000c0


	//   ....[1]....
        /*0084*/ 	.word	0x000000d0


	//   ....[2]....
        /*0088*/ 	.word	0x00000170


	//----- nvinfo : EIATTR_COOP_GROUP_MASK_REGIDS
	.align		4
.L_673:
        /*008c*/ 	.byte	0x04, 0x29
        /*008e*/ 	.short	(.L_675 - .L_674)


	//   ....[0]....
.L_674:
        /*0090*/ 	.word	0xffffffff


	//   ....[1]....
        /*0094*/ 	.word	0xffffffff


	//   ....[2]....
        /*0098*/ 	.word	0xffffffff


	//   ....[3]....
        /*009c*/ 	.word	0xffffffff


	//   ....[4]....
        /*00a0*/ 	.word	0xffffffff


	//   ....[5]....
        /*00a4*/ 	.word	0xffffffff


	//   ....[6]....
        /*00a8*/ 	.word	0xffffffff


	//   ....[7]....
        /*00ac*/ 	.word	0xffffffff


	//   ....[8]....
        /*00b0*/ 	.word	0xffffffff


	//   ....[9]....
        /*00b4*/ 	.word	0xffffffff


	//   ....[10]....
        /*00b8*/ 	.word	0xffffffff


	//   ....[11]....
        /*00bc*/ 	.word	0xffffffff


	//   ....[12]....
        /*00c0*/ 	.word	0xffffffff


	//   ....[13]....
        /*00c4*/ 	.word	0xffffffff


	//   ....[14]....
        /*00c8*/ 	.word	0xffffffff


	//   ....[15]....
        /*00cc*/ 	.word	0xffffffff


	//   ....[16]....
        /*00d0*/ 	.word	0xffffffff


	//   ....[17]....
        /*00d4*/ 	.word	0xffffffff


	//   ....[18]....
        /*00d8*/ 	.word	0xffffffff


	//   ....[19]....
        /*00dc*/ 	.word	0xffffffff


	//   ....[20]....
        /*00e0*/ 	.word	0xffffffff


	//   ....[21]....
        /*00e4*/ 	.word	0xffffffff


	//   ....[22]....
        /*00e8*/ 	.word	0xffffffff


	//   ....[23]....
        /*00ec*/ 	.word	0xffffffff


	//   ....[24]....
        /*00f0*/ 	.word	0xffffffff


	//   ....[25]....
        /*00f4*/ 	.word	0xffffffff


	//   ....[26]....
        /*00f8*/ 	.word	0xffffffff


	//   ....[27]....
        /*00fc*/ 	.word	0xffffffff


	//   ....[28]....
        /*0100*/ 	.word	0xffffffff


	//   ....[29]....
        /*0104*/ 	.word	0xffffffff


	//   ....[30]....
        /*0108*/ 	.word	0xffffffff


	//   ....[31]....
        /*010c*/ 	.word	0xffffffff


	//   ....[32]....
        /*0110*/ 	.word	0xffffffff


	//   ....[33]....
        /*0114*/ 	.word	0xffffffff


	//   ....[34]....
        /*0118*/ 	.word	0xffffffff


	//   ....[35]....
        /*011c*/ 	.word	0xffffffff


	//   ....[36]....
        /*0120*/ 	.word	0xffffffff


	//   ....[37]....
        /*0124*/ 	.word	0xffffffff


	//   ....[38]....
        /*0128*/ 	.word	0xffffffff


	//   ....[39]....
        /*012c*/ 	.word	0xffffffff


	//   ....[40]....
        /*0130*/ 	.word	0xffffffff


	//   ....[41]....
        /*0134*/ 	.word	0xffffffff


	//   ....[42]....
        /*0138*/ 	.word	0xffffffff


	//   ....[43]....
        /*013c*/ 	.word	0xffffffff


	//   ....[44]....
        /*0140*/ 	.word	0xffffffff


	//   ....[45]....
        /*0144*/ 	.word	0xffffffff


	//   ....[46]....
        /*0148*/ 	.word	0xffffffff


	//   ....[47]....
        /*014c*/ 	.word	0xffffffff


	//   ....[48]....
        /*0150*/ 	.word	0xffffffff


	//   ....[49]....
        /*0154*/ 	.word	0xffffffff


	//   ....[50]....
        /*0158*/ 	.word	0xffffffff


	//   ....[51]....
        /*015c*/ 	.word	0xffffffff


	//   ....[52]....
        /*0160*/ 	.word	0xffffffff


	//   ....[53]....
        /*0164*/ 	.word	0xffffffff


	//   ....[54]....
        /*0168*/ 	.word	0xffffffff


	//   ....[55]....
        /*016c*/ 	.word	0xffffffff


	//   ....[56]....
        /*0170*/ 	.word	0xffffffff


	//   ....[57]....
        /*0174*/ 	.word	0xffffffff


	//   ....[58]....
        /*0178*/ 	.word	0xffffffff


	//   ....[59]....
        /*017c*/ 	.word	0xffffffff


	//   ....[60]....
        /*0180*/ 	.word	0xffffffff


	//   ....[61]....
        /*0184*/ 	.word	0xffffffff


	//   ....[62]....
        /*0188*/ 	.word	0xffffffff


	//   ....[63]....
        /*018c*/ 	.word	0xffffffff


	//   ....[64]....
        /*0190*/ 	.word	0xffffffff


	//   ....[65]....
        /*0194*/ 	.word	0xffffffff


	//   ....[66]....
        /*0198*/ 	.word	0xffffffff


	//   ....[67]....
        /*019c*/ 	.word	0xffffffff


	//   ....[68]....
        /*01a0*/ 	.word	0xffffffff


	//   ....[69]....
        /*01a4*/ 	.word	0xffffffff


	//   ....[70]....
        /*01a8*/ 	.word	0xffffffff


	//   ....[71]....
        /*01ac*/ 	.word	0xffffffff


	//   ....[72]....
        /*01b0*/ 	.word	0xffffffff


	//   ....[73]....
        /*01b4*/ 	.word	0xffffffff


	//   ....[74]....
        /*01b8*/ 	.word	0xffffffff


	//   ....[75]....
        /*01bc*/ 	.word	0xffffffff


	//   ....[76]....
        /*01c0*/ 	.word	0xffffffff


	//   ....[77]....
        /*01c4*/ 	.word	0xffffffff


	//   ....[78]....
        /*01c8*/ 	.word	0xffffffff


	//   ....[79]....
        /*01cc*/ 	.word	0xffffffff


	//   ....[80]....
        /*01d0*/ 	.word	0xffffffff


	//   ....[81]....
        /*01d4*/ 	.word	0xffffffff


	//   ....[82]....
        /*01d8*/ 	.word	0xffffffff


	//   ....[83]....
        /*01dc*/ 	.word	0xffffffff


	//   ....[84]....
        /*01e0*/ 	.word	0xffffffff


	//   ....[85]....
        /*01e4*/ 	.word	0xffffffff


	//   ....[86]....
        /*01e8*/ 	.word	0xffffffff


	//   ....[87]....
        /*01ec*/ 	.word	0xffffffff


	//   ....[88]....
        /*01f0*/ 	.word	0xffffffff


	//   ....[89]....
        /*01f4*/ 	.word	0xffffffff


	//   ....[90]....
        /*01f8*/ 	.word	0xffffffff


	//   ....[91]....
        /*01fc*/ 	.word	0xffffffff


	//   ....[92]....
        /*0200*/ 	.word	0xffffffff


	//   ....[93]....
        /*0204*/ 	.word	0xffffffff


	//   ....[94]....
        /*0208*/ 	.word	0xffffffff


	//   ....[95]....
        /*020c*/ 	.word	0xffffffff


	//   ....[96]....
        /*0210*/ 	.word	0xffffffff


	//   ....[97]....
        /*0214*/ 	.word	0xffffffff


	//   ....[98]....
        /*0218*/ 	.word	0xffffffff


	//   ....[99]....
        /*021c*/ 	.word	0xffffffff


	//   ....[100]....
        /*0220*/ 	.word	0xffffffff


	//   ....[101]....
        /*0224*/ 	.word	0xffffffff


	//   ....[102]....
        /*0228*/ 	.word	0xffffffff


	//   ....[103]....
        /*022c*/ 	.word	0xffffffff


	//   ....[104]....
        /*0230*/ 	.word	0xffffffff


	//   ....[105]....
        /*0234*/ 	.word	0xffffffff


	//   ....[106]....
        /*0238*/ 	.word	0xffffffff


	//   ....[107]....
        /*023c*/ 	.word	0x0500000f


	//   ....[108]....
        /*0240*/ 	.word	0x0500000f


	//   ....[109]....
        /*0244*/ 	.word	0x0500000f


	//   ....[110]....
        /*0248*/ 	.word	0x0500000f


	//   ....[111]....
        /*024c*/ 	.word	0x0500000f


	//   ....[112]....
        /*0250*/ 	.word	0x0500000f


	//   ....[113]....
        /*0254*/ 	.word	0x0500000f


	//   ....[114]....
        /*0258*/ 	.word	0x0500000f


	//   ....[115]....
        /*025c*/ 	.word	0x0500000f


	//   ....[116]....
        /*0260*/ 	.word	0x0500000f


	//   ....[117]....
        /*0264*/ 	.word	0x0500000f


	//   ....[118]....
        /*0268*/ 	.word	0x0500000f


	//   ....[119]....
        /*026c*/ 	.word	0x0500000f


	//   ....[120]....
        /*0270*/ 	.word	0x0500000f


	//   ....[121]....
        /*0274*/ 	.word	0x0500000f


	//   ....[122]....
        /*0278*/ 	.word	0x0500000f


	//   ....[123]....
        /*027c*/ 	.word	0x0500000f


	//   ....[124]....
        /*0280*/ 	.word	0x0500000f


	//   ....[125]....
        /*0284*/ 	.word	0x0500000f


	//   ....[126]....
        /*0288*/ 	.word	0x0500000f


	//   ....[127]....
        /*028c*/ 	.word	0x0500000f


	//   ....[128]....
        /*0290*/ 	.word	0x0500000f


	//   ....[129]....
        /*0294*/ 	.word	0x0500000f


	//   ....[130]....
        /*0298*/ 	.word	0x0500000f


	//   ....[131]....
        /*029c*/ 	.word	0x0500000f


	//   ....[132]....
        /*02a0*/ 	.word	0x0500000f


	//   ....[133]....
        /*02a4*/ 	.word	0x0500000f


	//   ....[134]....
        /*02a8*/ 	.word	0x0500000f


	//   ....[135]....
        /*02ac*/ 	.word	0x0500000f


	//   ....[136]....
        /*02b0*/ 	.word	0x0500000f


	//   ....[137]....
        /*02b4*/ 	.word	0x0500000f


	//   ....[138]....
        /*02b8*/ 	.word	0x0500000f


	//   ....[139]....
        /*02bc*/ 	.word	0x0500000f


	//   ....[140]....
        /*02c0*/ 	.word	0x0500000f


	//   ....[141]....
        /*02c4*/ 	.word	0x0500000f


	//   ....[142]....
        /*02c8*/ 	.word	0x0500000f


	//   ....[143]....
        /*02cc*/ 	.word	0x0500000f


	//   ....[144]....
        /*02d0*/ 	.word	0x0500000f


	//   ....[145]....
        /*02d4*/ 	.word	0x0500000f


	//   ....[146]....
        /*02d8*/ 	.word	0x0500000f


	//   ....[147]....
        /*02dc*/ 	.word	0x0500000f


	//   ....[148]....
        /*02e0*/ 	.word	0x0500000f


	//   ....[149]....
        /*02e4*/ 	.word	0x0500000f


	//   ....[150]....
        /*02e8*/ 	.word	0x0500000f


	//   ....[151]....
        /*02ec*/ 	.word	0x0500000f


	//   ....[152]....
        /*02f0*/ 	.word	0x0500000f


	//   ....[153]....
        /*02f4*/ 	.word	0x0500000f


	//   ....[154]....
        /*02f8*/ 	.word	0x0500000f


	//   ....[155]....
        /*02fc*/ 	.word	0x0500000f


	//   ....[156]....
        /*0300*/ 	.word	0x0500000f


	//   ....[157]....
        /*0304*/ 	.word	0x0500000f


	//   ....[158]....
        /*0308*/ 	.word	0x0500000f


	//   ....[159]....
        /*030c*/ 	.word	0x0500000f


	//   ....[160]....
        /*0310*/ 	.word	0x0500000f


	//   ....[161]....
        /*0314*/ 	.word	0x0500000f


	//   ....[162]....
        /*0318*/ 	.word	0x0500000f


	//   ....[163]....
        /*031c*/ 	.word	0x0500000f


	//   ....[164]....
        /*0320*/ 	.word	0x0500000f


	//   ....[165]....
        /*0324*/ 	.word	0x0500000f


	//   ....[166]....
        /*0328*/ 	.word	0x0500000f


	//   ....[167]....
        /*032c*/ 	.word	0x0500000f


	//   ....[168]....
        /*0330*/ 	.word	0x0500000f


	//   ....[169]....
        /*0334*/ 	.word	0x0500000f


	//   ....[170]....
        /*0338*/ 	.word	0x0500000f


	//   ....[171]....
        /*033c*/ 	.word	0x0500000f


	//   ....[172]....
        /*0340*/ 	.word	0x0500000f


	//----- nvinfo : EIATTR_COOP_GROUP_INSTR_OFFSETS
	.align		4
.L_675:
        /*0344*/ 	.byte	0x04, 0x28
        /*0346*/ 	.short	(.L_677 - .L_676)


	//   ....[0]....
.L_676:
        /*0348*/ 	.word	0x00000070


	//   ....[1]....
        /*034c*/ 	.word	0x000000b0


	//   ....[2]....
        /*0350*/ 	.word	0x000002d0


	//   ....[3]....
        /*0354*/ 	.word	0x00000430


	//   ....[4]....
        /*0358*/ 	.word	0x00000550


	//   ....[5]....
        /*035c*/ 	.word	0x000006b0


	//   ....[6]....
        /*0360*/ 	.word	0x00001680


	//   ....[7]....
        /*0364*/ 	.word	0x00002450


	//   ....[8]....
        /*0368*/ 	.word	0x00002b90


	//   ....[9]....
        /*036c*/ 	.word	0x00003900


	//   ....[10]....
        /*0370*/ 	.word	0x00003a40


	//   ....[11]....
        /*0374*/ 	.word	0x00004040


	//   ....[12]....
        /*0378*/ 	.word	0x000040c0


	//   ....[13]....
        /*037c*/ 	.word	0x00005f70


	//   ....[14]....
        /*0380*/ 	.word	0x00006ea0


	//   ....[15]....
        /*0384*/ 	.word	0x00007520


	//   ....[16]....
        /*0388*/ 	.word	0x00007640


	//   ....[17]....
        /*038c*/ 	.word	0x00007c00


	//   ....[18]....
        /*0390*/ 	.word	0x00007c90


	//   ....[19]....
        /*0394*/ 	.word	0x0000a0b0


	//   ....[20]....
        /*0398*/ 	.word	0x0000a0e0


	//   ....[21]....
        /*039c*/ 	.word	0x0000a110


	//   ....[22]....
        /*03a0*/ 	.word	0x0000a130


	//   ....[23]....
        /*03a4*/ 	.word	0x0000be60


	//   ....[24]....
        /*03a8*/ 	.word	0x0000cd80


	//   ....[25]....
        /*03ac*/ 	.word	0x0000d410


	//   ....[26]....
        /*03b0*/ 	.word	0x0000d530


	//   ....[27]....
        /*03b4*/ 	.word	0x0000daf0


	//   ....[28]....
        /*03b8*/ 	.word	0x0000db80


	//   ....[29]....
        /*03bc*/ 	.word	0x0000ec20


	//   ....[30]....
        /*03c0*/ 	.word	0x0000ec40


	//   ....[31]....
        /*03c4*/ 	.word	0x0000ed00


	//   ....[32]....
        /*03c8*/ 	.word	0x0000ed10


	//   ....[33]....
        /*03cc*/ 	.word	0x0000fdc0


	//   ....[34]....
        /*03d0*/ 	.word	0x0000fe10


	//   ....[35]....
        /*03d4*/ 	.word	0x0000fe50


	//   ....[36]....
        /*03d8*/ 	.word	0x0000fe90


	//   ....[37]....
        /*03dc*/ 	.word	0x0000fee0


	//   ....[38]....
        /*03e0*/ 	.word	0x0000ff00


	//   ....[39]....
        /*03e4*/ 	.word	0x00010850


	//   ....[40]....
        /*03e8*/ 	.word	0x00010860


	//   ....[41]....
        /*03ec*/ 	.word	0x000115b0


	//   ....[42]....
        /*03f0*/ 	.word	0x00012c00


	//   ....[43]....
        /*03f4*/ 	.word	0x00012c20


	//   ....[44]....
        /*03f8*/ 	.word	0x00012c30


	//   ....[45]....
        /*03fc*/ 	.word	0x00012c40


	//   ....[46]....
        /*0400*/ 	.word	0x00012c50


	//   ....[47]....
        /*0404*/ 	.word	0x00012c60


	//   ....[48]....
        /*0408*/ 	.word	0x00012c70


	//   ....[49]....
        /*040c*/ 	.word	0x00012cd0


	//   ....[50]....
        /*0410*/ 	.word	0x00012d10


	//   ....[51]....
        /*0414*/ 	.word	0x00012d70


	//   ....[52]....
        /*0418*/ 	.word	0x00012d80


	//   ....[53]....
        /*041c*/ 	.word	0x00012e40


	//   ....[54]....
        /*0420*/ 	.word	0x00013490


	//   ....[55]....
        /*0424*/ 	.word	0x000134c0


	//   ....[56]....
        /*0428*/ 	.word	0x000134f0


	//   ....[57]....
        /*042c*/ 	.word	0x00013510


	//   ....[58]....
        /*0430*/ 	.word	0x00013520


	//   ....[59]....
        /*0434*/ 	.word	0x000135a0


	//   ....[60]....
        /*0438*/ 	.word	0x000135e0


	//   ....[61]....
        /*043c*/ 	.word	0x00013630


	//   ....[62]....
        /*0440*/ 	.word	0x00013660


	//   ....[63]....
        /*0444*/ 	.word	0x000136c0


	//   ....[64]....
        /*0448*/ 	.word	0x00013700


	//   ....[65]....
        /*044c*/ 	.word	0x00013750


	//   ....[66]....
        /*0450*/ 	.word	0x00013780


	//   ....[67]....
        /*0454*/ 	.word	0x000137d0


	//   ....[68]....
        /*0458*/ 	.word	0x00013810


	//   ....[69]....
        /*045c*/ 	.word	0x00013860


	//   ....[70]....
        /*0460*/ 	.word	0x00014030


	//   ....[71]....
        /*0464*/ 	.word	0x00014060


	//   ....[72]....
        /*0468*/ 	.word	0x00014080


	//   ....[73]....
        /*046c*/ 	.word	0x00014090


	//   ....[74]....
        /*0470*/ 	.word	0x000140b0


	//   ....[75]....
        /*0474*/ 	.word	0x00014110


	//   ....[76]....
        /*0478*/ 	.word	0x00014130


	//   ....[77]....
        /*047c*/ 	.word	0x00014150


	//   ....[78]....
        /*0480*/ 	.word	0x00014160


	//   ....[79]....
        /*0484*/ 	.word	0x000141c0


	//   ....[80]....
        /*0488*/ 	.word	0x000141f0


	//   ....[81]....
        /*048c*/ 	.word	0x00014270


	//   ....[82]....
        /*0490*/ 	.word	0x000144e0


	//   ....[83]....
        /*0494*/ 	.word	0x00014500


	//   ....[84]....
        /*0498*/ 	.word	0x00014510


	//   ....[85]....
        /*049c*/ 	.word	0x00014530


	//   ....[86]....
        /*04a0*/ 	.word	0x000145c0


	//   ....[87]....
        /*04a4*/ 	.word	0x000145f0


	//   ....[88]....
        /*04a8*/ 	.word	0x00014660


	//   ....[89]....
        /*04ac*/ 	.word	0x00014690


	//   ....[90]....
        /*04b0*/ 	.word	0x00014700


	//   ....[91]....
        /*04b4*/ 	.word	0x00014730


	//   ....[92]....
        /*04b8*/ 	.word	0x000147a0


	//   ....[93]....
        /*04bc*/ 	.word	0x000147d0


	//   ....[94]....
        /*04c0*/ 	.word	0x00014ca0


	//   ....[95]....
        /*04c4*/ 	.word	0x00014cd0


	//   ....[96]....
        /*04c8*/ 	.word	0x00014d00


	//   ....[97]....
        /*04cc*/ 	.word	0x00014d30


	//   ....[98]....
        /*04d0*/ 	.word	0x00014d60


	//   ....[99]....
        /*04d4*/ 	.word	0x00014d70


	//   ....[100]....
        /*04d8*/ 	.word	0x00014e10


	//   ....[101]....
        /*04dc*/ 	.word	0x00014e30


	//   ....[102]....
        /*04e0*/ 	.word	0x00014ec0


	//   ....[103]....
        /*04e4*/ 	.word	0x00014ee0


	//   ....[104]....
        /*04e8*/ 	.word	0x00014f50


	//   ....[105]....
        /*04ec*/ 	.word	0x00014f80


	//   ....[106]....
        /*04f0*/ 	.word	0x00015300


	//   ....[107]....
        /*04f4*/ 	.word	0x00015940


	//   ....[108]....
        /*04f8*/ 	.word	0x00015a30


	//   ....[109]....
        /*04fc*/ 	.word	0x00015ad0


	//   ....[110]....
        /*0500*/ 	.word	0x00015b30


	//   ....[111]....
        /*0504*/ 	.word	0x00015c00


	//   ....[112]....
        /*0508*/ 	.word	0x00015c70


	//   ....[113]....
        /*050c*/ 	.word	0x00015d40


	//   ....[114]....
        /*0510*/ 	.word	0x00015dc0


	//   ....[115]....
        /*0514*/ 	.word	0x00015e90


	//   ....[116]....
        /*0518*/ 	.word	0x00015f10


	//   ....[117]....
        /*051c*/ 	.word	0x00015ff0


	//   ....[118]....
        /*0520*/ 	.word	0x00016070


	//   ....[119]....
        /*0524*/ 	.word	0x00016130


	//   ....[120]....
        /*0528*/ 	.word	0x000161c0


	//   ....[121]....
        /*052c*/ 	.word	0x00016220


	//   ....[122]....
        /*0530*/ 	.word	0x000162c0


	//   ....[123]....
        /*0534*/ 	.word	0x00016390


	//   ....[124]....
        /*0538*/ 	.word	0x00016410


	//   ....[125]....
        /*053c*/ 	.word	0x000164e0


	//   ....[126]....
        /*0540*/ 	.word	0x00016560


	//   ....[127]....
        /*0544*/ 	.word	0x00016630


	//   ....[128]....
        /*0548*/ 	.word	0x000166b0


	//   ....[129]....
        /*054c*/ 	.word	0x00016780


	//   ....[130]....
        /*0550*/ 	.word	0x00016800


	//   ....[131]....
        /*0554*/ 	.word	0x000168d0


	//   ....[132]....
        /*0558*/ 	.word	0x00016950


	//   ....[133]....
        /*055c*/ 	.word	0x00016a20


	//   ....[134]....
        /*0560*/ 	.word	0x00016a90


	//   ....[135]....
        /*0564*/ 	.word	0x00016b50


	//   ....[136]....
        /*0568*/ 	.word	0x00016c90


	//   ....[137]....
        /*056c*/ 	.word	0x00016d60


	//   ....[138]....
        /*0570*/ 	.word	0x00016dc0


	//   ....[139]....
        /*0574*/ 	.word	0x00016e80


	//   ....[140]....
        /*0578*/ 	.word	0x00016ee0


	//   ....[141]....
        /*057c*/ 	.word	0x00016fa0


	//   ....[142]....
        /*0580*/ 	.word	0x00017000


	//   ....[143]....
        /*0584*/ 	.word	0x000170d0


	//   ....[144]....
        /*0588*/ 	.word	0x00017130


	//   ....[145]....
        /*058c*/ 	.word	0x00017200


	//   ....[146]....
        /*0590*/ 	.word	0x00017260


	//   ....[147]....
        /*0594*/ 	.word	0x00017340


	//   ....[148]....
        /*0598*/ 	.word	0x00017420


	//   ....[149]....
        /*059c*/ 	.word	0x000174c0


	//   ....[150]....
        /*05a0*/ 	.word	0x00017520


	//   ....[151]....
        /*05a4*/ 	.word	0x000175e0


	//   ....[152]....
        /*05a8*/ 	.word	0x000176a0


	//   ....[153]....
        /*05ac*/ 	.word	0x00017760


	//   ....[154]....
        /*05b0*/ 	.word	0x00017820


	//   ....[155]....
        /*05b4*/ 	.word	0x000178e0


	//   ....[156]....
        /*05b8*/ 	.word	0x000179a0


	//   ....[157]....
        /*05bc*/ 	.word	0x00017a60


	//   ....[158]....
        /*05c0*/ 	.word	0x00017b20


	//   ....[159]....
        /*05c4*/ 	.word	0x00017be0


	//   ....[160]....
        /*05c8*/ 	.word	0x00017d20


	//   ....[161]....
        /*05cc*/ 	.word	0x00017dc0


	//   ....[162]....
        /*05d0*/ 	.word	0x00017e90


	//   ....[163]....
        /*05d4*/ 	.word	0x00017f80


	//   ....[164]....
        /*05d8*/ 	.word	0x00017ff0


	//   ....[165]....
        /*05dc*/ 	.word	0x000180e0


	//   ....[166]....
        /*05e0*/ 	.word	0x00018150


	//   ....[167]....
        /*05e4*/ 	.word	0x00018250


	//   ....[168]....
        /*05e8*/ 	.word	0x000182d0


	//   ....[169]....
        /*05ec*/ 	.word	0x000183c0


	//   ....[170]....
        /*05f0*/ 	.word	0x00018430


	//   ....[171]....
        /*05f4*/ 	.word	0x00018500


	//   ....[172]....
        /*05f8*/ 	.word	0x00018610


	//----- nvinfo : EIATTR_REG_RECONFIG
	.align		4
.L_677:
        /*05fc*/ 	.byte	0x01, 0x54
	.zero		2


	//----- nvinfo : EIATTR_SYSCALL_OFFSETS
	.align		4
        /*0600*/ 	.byte	0x04, 0x46
        /*0602*/ 	.short	(.L_679 - .L_678)


	//   ....[0]....
.L_678:
        /*0604*/ 	.word	0x00001840


	//   ....[1]....
        /*0608*/ 	.word	0x00012170


	//   ....[2]....
        /*060c*/ 	.word	0x000122b0


	//   ....[3]....
        /*0610*/ 	.word	0x000123a0


	//   ....[4]....
        /*0614*/ 	.word	0x000131e0


	//----- nvinfo : EIATTR_MBARRIER_INSTR_OFFSETS
	.align		4
.L_679:
        /*0618*/ 	.byte	0x04, 0x39
        /*061a*/ 	.short	(.L_681 - .L_680)


	//   ....[0]....
.L_680:
        /*061c*/ 	.word	0x00000180
        /*0620*/ 	.word	0x000000ff
        /*0624*/ 	.word	0x00030800
        /*0628*/ 	.short	0x0100
        /*062a*/ 	.byte	0x08
	.zero		1


	//   ....[1]....
        /*062c*/ 	.word	0x00000190
        /*0630*/ 	.word	0x000000ff
        /*0634*/ 	.word	0x00030820
        /*0638*/ 	.short	0x0100
        /*063a*/ 	.byte	0x08
	.zero		1


	//   ....[2]....
        /*063c*/ 	.word	0x00000280
        /*0640*/ 	.word	0x000000ff
        /*0644*/ 	.word	0x00030830
        /*0648*/ 	.short	0x0100
        /*064a*/ 	.byte	0x08
	.zero		1


	//   ....[3]....
        /*064c*/ 	.word	0x00000290
        /*0650*/ 	.word	0x000000ff
        /*0654*/ 	.word	0x00030840
        /*0658*/ 	.short	0x0100
        /*065a*/ 	.byte	0x08
	.zero		1


	//   ....[4]....
        /*065c*/ 	.word	0x000002a0
        /*0660*/ 	.word	0x000000ff
        /*0664*/ 	.word	0x00030838
        /*0668*/ 	.short	0x0100
        /*066a*/ 	.byte	0x08
	.zero		1


	//   ....[5]....
        /*066c*/ 	.word	0x000002b0
        /*0670*/ 	.word	0x000000ff
        /*0674*/ 	.word	0x00030848
        /*0678*/ 	.short	0x0100
        /*067a*/ 	.byte	0x08
	.zero		1


	//   ....[6]....
        /*067c*/ 	.word	0x000003e0
        /*0680*/ 	.word	0x000000ff
        /*0684*/ 	.word	0x00030850
        /*0688*/ 	.short	0x0100
        /*068a*/ 	.byte	0x08
	.zero		1


	//   ....[7]....
        /*068c*/ 	.word	0x000003f0
        /*0690*/ 	.word	0x000000ff
        /*0694*/ 	.word	0x00030860
        /*0698*/ 	.short	0x0100
        /*069a*/ 	.byte	0x08
	.zero		1


	//   ....[8]....
        /*069c*/ 	.word	0x00000400
        /*06a0*/ 	.word	0x000000ff
        /*06a4*/ 	.word	0x00030858
        /*06a8*/ 	.short	0x0100
        /*06aa*/ 	.byte	0x08
	.zero		1


	//   ....[9]....
        /*06ac*/ 	.word	0x00000410
        /*06b0*/ 	.word	0x000000ff
        /*06b4*/ 	.word	0x00030868
        /*06b8*/ 	.short	0x0100
        /*06ba*/ 	.byte	0x08
	.zero		1


	//   ....[10]....
        /*06bc*/ 	.word	0x00000500
        /*06c0*/ 	.word	0x000000ff
        /*06c4*/ 	.word	0x00030870
        /*06c8*/ 	.short	0x0100
        /*06ca*/ 	.byte	0x06
	.zero		1


	//   ....[11]....
        /*06cc*/ 	.word	0x00000510
        /*06d0*/ 	.word	0x000000ff
        /*06d4*/ 	.word	0x00030880
        /*06d8*/ 	.short	0x0100
        /*06da*/ 	.byte	0x06
	.zero		1


	//   ....[12]....
        /*06dc*/ 	.word	0x00000520
        /*06e0*/ 	.word	0x000000ff
        /*06e4*/ 	.word	0x00030878
        /*06e8*/ 	.short	0x0100
        /*06ea*/ 	.byte	0x06
	.zero		1


	//   ....[13]....
        /*06ec*/ 	.word	0x00000530
        /*06f0*/ 	.word	0x000000ff
        /*06f4*/ 	.word	0x00030888
        /*06f8*/ 	.short	0x0100
        /*06fa*/ 	.byte	0x06
	.zero		1


	//   ....[14]....
        /*06fc*/ 	.word	0x00000660
        /*0700*/ 	.word	0x000000ff
        /*0704*/ 	.word	0x00030890
        /*0708*/ 	.short	0x0100
        /*070a*/ 	.byte	0x08
	.zero		1


	//   ....[15]....
        /*070c*/ 	.word	0x00000670
        /*0710*/ 	.word	0x000000ff
        /*0714*/ 	.word	0x000308a0
        /*0718*/ 	.short	0x0100
        /*071a*/ 	.byte	0x08
	.zero		1


	//   ....[16]....
        /*071c*/ 	.word	0x00000680
        /*0720*/ 	.word	0x000000ff
        /*0724*/ 	.word	0x00030898
        /*0728*/ 	.short	0x0100
        /*072a*/ 	.byte	0x08
	.zero		1


	//   ....[17]....
        /*072c*/ 	.word	0x00000690
        /*0730*/ 	.word	0x000000ff
        /*0734*/ 	.word	0x000308a8
        /*0738*/ 	.short	0x0100
        /*073a*/ 	.byte	0x08
	.zero		1


	//   ....[18]....
        /*073c*/ 	.word	0x000007d0
        /*0740*/ 	.word	0x000000ff
        /*0744*/ 	.word	0x000308b0
        /*0748*/ 	.short	0x0100
        /*074a*/ 	.byte	0x08
	.zero		1


	//   ....[19]....
        /*074c*/ 	.word	0x000007e0
        /*0750*/ 	.word	0x000000ff
        /*0754*/ 	.word	0x000308c0
        /*0758*/ 	.short	0x0100
        /*075a*/ 	.byte	0x08
	.zero		1


	//   ....[20]....
        /*075c*/ 	.word	0x000007f0
        /*0760*/ 	.word	0x000000ff
        /*0764*/ 	.word	0x000308b8
        /*0768*/ 	.short	0x0100
        /*076a*/ 	.byte	0x08
	.zero		1


	//   ....[21]....
        /*076c*/ 	.word	0x00000800
        /*0770*/ 	.word	0x000000ff
        /*0774*/ 	.word	0x000308c8
        /*0778*/ 	.short	0x0100
        /*077a*/ 	.byte	0x08
	.zero		1


	//   ....[22]....
        /*077c*/ 	.word	0x00001860
        /*0780*/ 	.word	0x000000ff
        /*0784*/ 	.word	0x00030800
        /*0788*/ 	.short	0x010a
        /*078a*/ 	.byte	0x27
	.zero		1


	//   ....[23]....
        /*078c*/ 	.word	0x000018f0
        /*0790*/ 	.word	0x000000ff
        /*0794*/ 	.word	0x00030830
        /*0798*/ 	.short	0x010a
        /*079a*/ 	.byte	0x27
	.zero		1


	//   ....[24]....
        /*079c*/ 	.word	0x00001950
        /*07a0*/ 	.word	0x000000ff
        /*07a4*/ 	.word	0x00030830
        /*07a8*/ 	.short	0x010a
        /*07aa*/ 	.byte	0x27
	.zero		1


	//   ....[25]....
        /*07ac*/ 	.word	0x00002660
        /*07b0*/ 	.word	0x000000ff
        /*07b4*/ 	.word	0x00000000
        /*07b8*/ 	.short	0x0101
        /*07ba*/ 	.byte	0x04
	.zero		1


	//   ....[26]....
        /*07bc*/ 	.word	0x00004f70
        /*07c0*/ 	.word	0x000000ff
        /*07c4*/ 	.word	0x00030830
        /*07c8*/ 	.short	0x010a
        /*07ca*/ 	.byte	0x3c
	.zero		1


	//   ....[27]....
        /*07cc*/ 	.word	0x00004fb0
        /*07d0*/ 	.word	0x000000ff
        /*07d4*/ 	.word	0x00030830
        /*07d8*/ 	.short	0x010a
        /*07da*/ 	.byte	0x3c
	.zero		1


	//   ....[28]....
        /*07dc*/ 	.word	0x00005a20
        /*07e0*/ 	.word	0x000000ff
        /*07e4*/ 	.word	0x00030850
        /*07e8*/ 	.short	0x010a
        /*07ea*/ 	.byte	0x0e
	.zero		1


	//   ....[29]....
        /*07ec*/ 	.word	0x00005a60
        /*07f0*/ 	.word	0x000000ff
        /*07f4*/ 	.word	0x00030850
        /*07f8*/ 	.short	0x010a
        /*07fa*/ 	.byte	0x0e
	.zero		1


	//   ....[30]....
        /*07fc*/ 	.word	0x00006190
        /*0800*/ 	.word	0x000000ff
        /*0804*/ 	.word	0x00000000
        /*0808*/ 	.short	0x0101
        /*080a*/ 	.byte	0x3c
	.zero		1


	//   ....[31]....
        /*080c*/ 	.word	0x00008570
        /*0810*/ 	.word	0x000000ff
        /*0814*/ 	.word	0x00000000
        /*0818*/ 	.short	0x0101
        /*081a*/ 	.byte	0x0e
	.zero		1


	//   ....[32]....
        /*081c*/ 	.word	0x00008a20
        /*0820*/ 	.word	0x000000ff
        /*0824*/ 	.word	0x00030830
        /*0828*/ 	.short	0x010a
        /*082a*/ 	.byte	0x05
	.zero		1


	//   ....[33]....
        /*082c*/ 	.word	0x00008a60
        /*0830*/ 	.word	0x000000ff
        /*0834*/ 	.word	0x00030830
        /*0838*/ 	.short	0x010a
        /*083a*/ 	.byte	0x05
	.zero		1


	//   ....[34]....
        /*083c*/ 	.word	0x000094d0
        /*0840*/ 	.word	0x000000ff
        /*0844*/ 	.word	0x00030850
        /*0848*/ 	.short	0x010a
        /*084a*/ 	.byte	0x05
	.zero		1


	//   ....[35]....
        /*084c*/ 	.word	0x00009510
        /*0850*/ 	.word	0x000000ff
        /*0854*/ 	.word	0x00030850
        /*0858*/ 	.short	0x010a
        /*085a*/ 	.byte	0x05
	.zero		1


	//   ....[36]....
        /*085c*/ 	.word	0x00009c00
        /*0860*/ 	.word	0x000000ff
        /*0864*/ 	.word	0x00000000
        /*0868*/ 	.short	0x0101
        /*086a*/ 	.byte	0x0a
	.zero		1


	//   ....[37]....
        /*086c*/ 	.word	0x0000ac70
        /*0870*/ 	.word	0x000000ff
        /*0874*/ 	.word	0x00000000
        /*0878*/ 	.short	0x0101
        /*087a*/ 	.byte	0x05
	.zero		1


	//   ....[38]....
        /*087c*/ 	.word	0x0000ae60
        /*0880*/ 	.word	0x000000ff
        /*0884*/ 	.word	0x00030830
        /*0888*/ 	.short	0x010a
        /*088a*/ 	.byte	0x3c
	.zero		1


	//   ....[39]....
        /*088c*/ 	.word	0x0000aea0
        /*0890*/ 	.word	0x000000ff
        /*0894*/ 	.word	0x00030830
        /*0898*/ 	.short	0x010a
        /*089a*/ 	.byte	0x3c
	.zero		1


	//   ....[40]....
        /*089c*/ 	.word	0x0000b910
        /*08a0*/ 	.word	0x000000ff
        /*08a4*/ 	.word	0x00030850
        /*08a8*/ 	.short	0x010a
        /*08aa*/ 	.byte	0x05
	.zero		1


	//   ....[41]....
        /*08ac*/ 	.word	0x0000b950
        /*08b0*/ 	.word	0x000000ff
        /*08b4*/ 	.word	0x00030850
        /*08b8*/ 	.short	0x010a
        /*08ba*/ 	.byte	0x05
	.zero		1


	//   ....[42]....
        /*08bc*/ 	.word	0x0000c080
        /*08c0*/ 	.word	0x000000ff
        /*08c4*/ 	.word	0x00000000
        /*08c8*/ 	.short	0x0101
        /*08ca*/ 	.byte	0x3c
	.zero		1


	//   ....[43]....
        /*08cc*/ 	.word	0x0000e460
        /*08d0*/ 	.word	0x000000ff
        /*08d4*/ 	.word	0x00000000
        /*08d8*/ 	.short	0x0101
        /*08da*/ 	.byte	0x05
	.zero		1


	//   ....[44]....
        /*08dc*/ 	.word	0x0000eb90
        /*08e0*/ 	.word	0x000000ff
        /*08e4*/ 	.word	0x00030850
        /*08e8*/ 	.short	0x010a
        /*08ea*/ 	.byte	0x05
	.zero		1


	//   ....[45]....
        /*08ec*/ 	.word	0x0000ebd0
        /*08f0*/ 	.word	0x000000ff
        /*08f4*/ 	.word	0x00030850
        /*08f8*/ 	.short	0x010a
        /*08fa*/ 	.byte	0x05
	.zero		1


	//   ....[46]....
        /*08fc*/ 	.word	0x0000f1e0
        /*0900*/ 	.word	0x000000ff
        /*0904*/ 	.word	0x00000000
        /*0908*/ 	.short	0x0101
        /*090a*/ 	.byte	0x04
	.zero		1


	//   ....[47]....
        /*090c*/ 	.word	0x0000ff10
        /*0910*/ 	.word	0x000000ff
        /*0914*/ 	.word	0x00000000
        /*0918*/ 	.short	0x0101
        /*091a*/ 	.byte	0x04
	.zero		1


	//   ....[48]....
        /*091c*/ 	.word	0x000129b0
        /*0920*/ 	.word	0x000000ff
        /*0924*/ 	.word	0x00030840
        /*0928*/ 	.short	0x010a
        /*092a*/ 	.byte	0x30
	.zero		1


	//   ....[49]....
        /*092c*/ 	.word	0x00012fa0
        /*0930*/ 	.word	0x000000ff
        /*0934*/ 	.word	0x00030830
        /*0938*/ 	.short	0x0107
        /*093a*/ 	.byte	0x30
	.zero		1


	//   ....[50]....
        /*093c*/ 	.word	0x00013010
        /*0940*/ 	.word	0x000000ff
        /*0944*/ 	.word	0x00030830
        /*0948*/ 	.short	0x0101
        /*094a*/ 	.byte	0x30
	.zero		1


	//   ....[51]....
        /*094c*/ 	.word	0x000139b0
        /*0950*/ 	.word	0x000000ff
        /*0954*/ 	.word	0x00030800
        /*0958*/ 	.short	0x0107
        /*095a*/ 	.byte	0x30
	.zero		1


	//   ....[52]....
        /*095c*/ 	.word	0x00013a10
        /*0960*/ 	.word	0x000000ff
        /*0964*/ 	.word	0x00030800
        /*0968*/ 	.short	0x0101
        /*096a*/ 	.byte	0x30
	.zero		1


	//   ....[53]....
        /*096c*/ 	.word	0x00013a30
        /*0970*/ 	.word	0x000000ff
        /*0974*/ 	.word	0x00030820
        /*0978*/ 	.short	0x010a
        /*097a*/ 	.byte	0x30
	.zero		1


	//   ....[54]....
        /*097c*/ 	.word	0x00013e20
        /*0980*/ 	.word	0x00000013
        /*0984*/ 	.word	0x00030840
        /*0988*/ 	.short	0x010a
        /*098a*/ 	.byte	0x3f
	.zero		1


	//   ....[55]....
        /*098c*/ 	.word	0x00014360
        /*0990*/ 	.word	0x00000013
        /*0994*/ 	.word	0x00030830
        /*0998*/ 	.short	0x0107
        /*099a*/ 	.byte	0x3f
	.zero		1


	//   ....[56]....
        /*099c*/ 	.word	0x00014410
        /*09a0*/ 	.word	0x00000013
        /*09a4*/ 	.word	0x00030830
        /*09a8*/ 	.short	0x0101
        /*09aa*/ 	.byte	0x3f
	.zero		1


	//   ....[57]....
        /*09ac*/ 	.word	0x00014470
        /*09b0*/ 	.word	0x00000006
        /*09b4*/ 	.word	0x00030860
        /*09b8*/ 	.short	0x010a
        /*09ba*/ 	.byte	0x3f
	.zero		1


	//   ....[58]....
        /*09bc*/ 	.word	0x00014920
        /*09c0*/ 	.word	0x00000006
        /*09c4*/ 	.word	0x00030850
        /*09c8*/ 	.short	0x0107
        /*09ca*/ 	.byte	0x3f
	.zero		1


	//   ....[59]....
        /*09cc*/ 	.word	0x00014a90
        /*09d0*/ 	.word	0x00000006
        /*09d4*/ 	.word	0x00030850
        /*09d8*/ 	.short	0x0101
        /*09da*/ 	.byte	0x3f
	.zero		1


	//   ....[60]....
        /*09dc*/ 	.word	0x00014c10
        /*09e0*/ 	.word	0x00000000
        /*09e4*/ 	.word	0x00030860
        /*09e8*/ 	.short	0x010a
        /*09ea*/ 	.byte	0x3f
	.zero		1


	//   ....[61]....
        /*09ec*/ 	.word	0x00015140
        /*09f0*/ 	.word	0x00000000
        /*09f4*/ 	.word	0x00030850
        /*09f8*/ 	.short	0x0107
        /*09fa*/ 	.byte	0x3f
	.zero		1


	//   ....[62]....
        /*09fc*/ 	.word	0x000151f0
        /*0a00*/ 	.word	0x00000000
        /*0a04*/ 	.word	0x00030850
        /*0a08*/ 	.short	0x0101
        /*0a0a*/ 	.byte	0x3f
	.zero		1


	//   ....[63]....
        /*0a0c*/ 	.word	0x00015290
        /*0a10*/ 	.word	0x00000007
        /*0a14*/ 	.word	0x00030820
        /*0a18*/ 	.short	0x010a
        /*0a1a*/ 	.byte	0x3f
	.zero		1


	//   ....[64]....
        /*0a1c*/ 	.word	0x00015410
        /*0a20*/ 	.word	0x00000005
        /*0a24*/ 	.word	0x00030840
        /*0a28*/ 	.short	0x010a
        /*0a2a*/ 	.byte	0x3f
	.zero		1


	//   ....[65]....
        /*0a2c*/ 	.word	0x000154b0
        /*0a30*/ 	.word	0x00000007
        /*0a34*/ 	.word	0x00030840
        /*0a38*/ 	.short	0x010a
        /*0a3a*/ 	.byte	0x3f
	.zero		1


	//   ....[66]....
        /*0a3c*/ 	.word	0x000154f0
        /*0a40*/ 	.word	0x00000005
        /*0a44*/ 	.word	0x00030860
        /*0a48*/ 	.short	0x010a
        /*0a4a*/ 	.byte	0x3f
	.zero		1


	//   ....[67]....
        /*0a4c*/ 	.word	0x00015530
        /*0a50*/ 	.word	0x00000007
        /*0a54*/ 	.word	0x00030860
        /*0a58*/ 	.short	0x010a
        /*0a5a*/ 	.byte	0x3f
	.zero		1


	//   ....[68]....
        /*0a5c*/ 	.word	0x000155a0
        /*0a60*/ 	.word	0x00000003
        /*0a64*/ 	.word	0x00030800
        /*0a68*/ 	.short	0x010a
        /*0a6a*/ 	.byte	0x3f
	.zero		1


	//   ....[69]....
        /*0a6c*/ 	.word	0x00015600
        /*0a70*/ 	.word	0x00000003
        /*0a74*/ 	.word	0x00030830
        /*0a78*/ 	.short	0x010a
        /*0a7a*/ 	.byte	0x3f
	.zero		1


	//   ....[70]....
        /*0a7c*/ 	.word	0x00015660
        /*0a80*/ 	.word	0x00000009
        /*0a84*/ 	.word	0x00030830
        /*0a88*/ 	.short	0x010a
        /*0a8a*/ 	.byte	0x3f
	.zero		1


	//   ....[71]....
        /*0a8c*/ 	.word	0x000156c0
        /*0a90*/ 	.word	0x00000009
        /*0a94*/ 	.word	0x00030850
        /*0a98*/ 	.short	0x010a
        /*0a9a*/ 	.byte	0x3f
	.zero		1


	//   ....[72]....
        /*0a9c*/ 	.word	0x00015720
        /*0aa0*/ 	.word	0x00000009
        /*0aa4*/ 	.word	0x00030830
        /*0aa8*/ 	.short	0x010a
        /*0aaa*/ 	.byte	0x3f
	.zero		1


	//   ....[73]....
        /*0aac*/ 	.word	0x00015780
        /*0ab0*/ 	.word	0x00000009
        /*0ab4*/ 	.word	0x00030850
        /*0ab8*/ 	.short	0x010a
        /*0aba*/ 	.byte	0x3f
	.zero		1


	//   ....[74]....
        /*0abc*/ 	.word	0x000157e0
        /*0ac0*/ 	.word	0x00000009
        /*0ac4*/ 	.word	0x00030830
        /*0ac8*/ 	.short	0x010a
        /*0aca*/ 	.byte	0x3f
	.zero		1


	//   ....[75]....
        /*0acc*/ 	.word	0x00015840
        /*0ad0*/ 	.word	0x00000009
        /*0ad4*/ 	.word	0x00030850
        /*0ad8*/ 	.short	0x010a
        /*0ada*/ 	.byte	0x3f
	.zero		1


	//   ....[76]....
        /*0adc*/ 	.word	0x000158a0
        /*0ae0*/ 	.word	0x00000005
        /*0ae4*/ 	.word	0x00030850
        /*0ae8*/ 	.short	0x010a
        /*0aea*/ 	.byte	0x3f
	.zero		1


	//   ....[77]....
        /*0aec*/ 	.word	0x00015980
        /*0af0*/ 	.word	0x00000003
        /*0af4*/ 	.word	0x00030840
        /*0af8*/ 	.short	0x010a
        /*0afa*/ 	.byte	0x3f
	.zero		1


	//   ....[78]....
        /*0afc*/ 	.word	0x00016b90
        /*0b00*/ 	.word	0x00000003
        /*0b04*/ 	.word	0x00030820
        /*0b08*/ 	.short	0x010a
        /*0b0a*/ 	.byte	0x3f
	.zero		1


	//   ....[79]....
        /*0b0c*/ 	.word	0x00016be0
        /*0b10*/ 	.word	0x00000013
        /*0b14*/ 	.word	0x00030840
        /*0b18*/ 	.short	0x010a
        /*0b1a*/ 	.byte	0x3f
	.zero		1


	//   ....[80]....
        /*0b1c*/ 	.word	0x00017370
        /*0b20*/ 	.word	0x00000006
        /*0b24*/ 	.word	0x00030860
        /*0b28*/ 	.short	0x010a
        /*0b2a*/ 	.byte	0x3f
	.zero		1


	//   ....[81]....
        /*0b2c*/ 	.word	0x00017c70
        /*0b30*/ 	.word	0x00000000
        /*0b34*/ 	.word	0x00030860
        /*0b38*/ 	.short	0x010a
        /*0b3a*/ 	.byte	0x3f
	.zero		1


	//   ....[82]....
        /*0b3c*/ 	.word	0x00018530
        /*0b40*/ 	.word	0x00000007
        /*0b44*/ 	.word	0x00030820
        /*0b48*/ 	.short	0x010a
        /*0b4a*/ 	.byte	0x3f
	.zero		1


	//   ....[83]....
        /*0b4c*/ 	.word	0x000186d0
        /*0b50*/ 	.word	0x00000005
        /*0b54*/ 	.word	0x00030840
        /*0b58*/ 	.short	0x010a
        /*0b5a*/ 	.byte	0x3f
	.zero		1


	//   ....[84]....
        /*0b5c*/ 	.word	0x00018720
        /*0b60*/ 	.word	0x00000007
        /*0b64*/ 	.word	0x00030840
        /*0b68*/ 	.short	0x010a
        /*0b6a*/ 	.byte	0x3f
	.zero		1


	//   ....[85]....
        /*0b6c*/ 	.word	0x00018770
        /*0b70*/ 	.word	0x00000005
        /*0b74*/ 	.word	0x00030860
        /*0b78*/ 	.short	0x010a
        /*0b7a*/ 	.byte	0x3f
	.zero		1


	//----- nvinfo : EIATTR_NUM_MBARRIERS
	.align		4
.L_681:
        /*0b7c*/ 	.byte	0x03, 0x38
        /*0b7e*/ 	.short	0x0016


	//----- nvinfo : EIATTR_EXIT_INSTR_OFFSETS
	.align		4
        /*0b80*/ 	.byte	0x04, 0x1c
        /*0b82*/ 	.short	(.L_683 - .L_682)


	//   ....[0]....
.L_682:
        /*0b84*/ 	.word	0x00015580


	//----- nvinfo : EIATTR_MAX_THREADS
	.align		4
.L_683:
        /*0b88*/ 	.byte	0x04, 0x05
        /*0b8a*/ 	.short	(.L_685 - .L_684)
.L_684:
        /*0b8c*/ 	.word	0x00000180
        /*0b90*/ 	.word	0x00000001
        /*0b94*/ 	.word	0x00000001


	//----- nvinfo : EIATTR_CRS_STACK_SIZE
	.align		4
.L_685:
        /*0b98*/ 	.byte	0x04, 0x1e
        /*0b9a*/ 	.short	(.L_687 - .L_686)
.L_686:
        /*0b9c*/ 	.word	0x00000000


	//----- nvinfo : EIATTR_CBANK_PARAM_SIZE
	.align		4
.L_687:
        /*0ba0*/ 	.byte	0x03, 0x19
        /*0ba2*/ 	.short	0x0a70


	//----- nvinfo : EIATTR_PARAM_CBANK
	.align		4
        /*0ba4*/ 	.byte	0x04, 0x0a
        /*0ba6*/ 	.short	(.L_689 - .L_688)
	.align		4
.L_688:
        /*0ba8*/ 	.word	index@(.nv.constant0._ZN7cutlass13device_kernelIN5flash11enable_sm90INS1_16FlashAttnFwdSm90INS1_25CollectiveMainloopFwdSm90ILi2EN4cute5tupleIJNS5_1CILi1EEES8_S8_EEENS6_IJNS7_ILi128EEENS7_ILi96EEENS7_ILi192EEEEEELi192ENS_10bfloat16_tEfNS_4arch4Sm90ELb0ELb1ELb1ELb0ELb1ELb0ELb0ELb1ELb1ELb1ELb1ELb0EEENS1_21CollectiveEpilogueFwdINS6_IJSA_SC_SB_EEES9_SE_SG_Li256ELb0ELb1ELb1ELb0EEENS1_19SingleTileSchedulerILb0ELb1ELb1ELi128EEEEEEEEEvNT_6ParamsE)
        /*0bac*/ 	.short	0x0210
        /*0bae*/ 	.short	0x0a70


	//----- nvinfo : EIATTR_SW_WAR
	.align		4
.L_689:
        /*0bb0*/ 	.byte	0x04, 0x36
        /*0bb2*/ 	.short	(.L_691 - .L_690)
.L_690:
        /*0bb4*/ 	.word	0x00000008
.L_691:


//--------------------- .nv.info._ZN7cutlass13device_kernelIN5flash11enable_sm90INS1_16FlashAttnFwdSm90INS1_25CollectiveMainloopFwdSm90ILi2EN4cute5tupleIJNS5_1CILi1EEES8_S8_EEENS6_IJNS7_ILi128EEENS7_ILi96EEENS7_ILi192EEEEEELi192ENS_10bfloat16_tEfNS_4arch4Sm90ELb0ELb1ELb1ELb1ELb1ELb0ELb0ELb1ELb1ELb1ELb1ELb0EEENS1_21CollectiveEpilogueFwdINS6_IJSA_SC_SB_EEES9_SE_SG_Li256ELb1ELb1ELb1ELb0EEENS1_36VarlenDynamicPersistentTileSchedulerILi128ELi96ELi256ELi128ELb1ELb1ELb1ELb1ELb0ELb1EEEEEEEEEvNT_6ParamsE --------------------------
	.section	.nv.info._ZN7cutlass13device_kernelIN5flash11enable_sm90INS1_16FlashAttnFwdSm90INS1_25CollectiveMainloopFwdSm90ILi2EN4cute5tupleIJNS5_1CILi1EEES8_S8_EEENS6_IJNS7_ILi128EEENS7_ILi96EEENS7_ILi192EEEEEELi192ENS_10bfloat16_tEfNS_4arch4Sm90ELb0ELb1ELb1ELb1ELb1ELb0ELb0ELb1ELb1ELb1ELb1ELb0EEENS1_21CollectiveEpilogueFwdINS6_IJSA_SC_SB_EEES9_SE_SG_Li256ELb1ELb1ELb1ELb0EEENS1_36VarlenDynamicPersistentTileSchedulerILi128ELi96ELi256ELi128ELb1ELb1ELb1ELb1ELb0ELb1EEEEEEEEEvNT_6ParamsE,"",@"SHT_CUDA_INFO"
	.sectionflags	@""
	.align	4


	//----- nvinfo : EIATTR_CUDA_API_VERSION
	.align		4
        /*0000*/ 	.byte	0x04, 0x37
        /*0002*/ 	.short	(.L_693 - .L_692)
.L_692:
        /*0004*/ 	.word	0x00000082


	//----- nvinfo : EIATTR_KPARAM_INFO
	.align		4
.L_693:
        /*0008*/ 	.byte	0x04, 0x17
        /*000a*/ 	.short	(.L_695 - .L_694)
.L_694:
        /*000c*/ 	.word	0x00000000
        /*0010*/ 	.short	0x0000
        /*0012*/ 	.short	0x0070
        /*0014*/ 	.byte	0x00, 0xf0, 0x01, 0x2a


	//----- nvinfo : EIATTR_SPARSE_MMA_MASK
	.align		4
.L_695:
        /*0018*/ 	.byte	0x03, 0x50
        /*001a*/ 	.short	0x0000


	//----- nvinfo : EIATTR_MAXREG_COUNT
	.align		4
        /*001c*/ 	.byte	0x03, 0x1b
        /*001e*/ 	.short	0x00a8


	//----- nvinfo : EIATTR_NUM_BARRIERS
	.align		4
        /*0020*/ 	.byte	0x02, 0x4c
        /*0022*/ 	.byte	0x09
	.zero		1


	//----- nvinfo : EIATTR_EXTERNS
	.align		4
        /*0024*/ 	.byte	0x04, 0x0f
        /*0026*/ 	.short	(.L_697 - .L_696)


	//   ....[0]....
	.align		4
.L_696:
        /*0028*/ 	.word	index@(__assertfail)


	//----- nvinfo : EIATTR_ANNOTATIONS
	.align		4
.L_697:
        /*002c*/ 	.byte	0x04, 0x55
        /*002e*/ 	.short	(.L_699 - .L_698)


	//   ....[0]....
.L_698:
        /* <DEDUP_REMOVED lines=14> */


	//----- nvinfo : EIATTR_MERCURY_ISA_VERSION
	.align		4
.L_699:
        /*0100*/ 	.byte	0x03, 0x5f
        /*0102*/ 	.short	0x0101


	//----- nvinfo : EIATTR_UNUSED_LOAD_BYTE_OFFSET
	.align		4
        /*0104*/ 	.byte	0x04, 0x44
        /*0106*/ 	.short	(.L_701 - .L_700)


	//   ....[0]....
.L_700:
        /*0108*/ 	.word	0x00000950
        /*010c*/ 	.word	0x0000fff0


	//   ....[1]....
        /*0110*/ 	.word	0x0000fe10
        /*0114*/ 	.word	0x0000fff0


	//----- nvinfo : EIATTR_INT_WARP_WIDE_INSTR_OFFSETS
	.align		4
.L_701:
        /*0118*/ 	.byte	0x04, 0x31
        /*011a*/ 	.short	(.L_703 - .L_702)


	//   ....[0]....
.L_702:
        /*011c*/ 	.word	0x000000c0


	//   ....[1]....
        /*0120*/ 	.word	0x000000d0


	//   ....[2]....
        /*0124*/ 	.word	0x00000170


	//   ....[3]....
        /*0128*/ 	.word	0x00015880


	//   ....[4]....
        /*012c*/ 	.word	0x00015910


	//   ....[5]....
        /*0130*/ 	.word	0x000186b0


	//   ....[6]....
        /*0134*/ 	.word	0x00018740


	//----- nvinfo : EIATTR_COOP_GROUP_MASK_REGIDS
	.align		4
.L_703:
        /*0138*/ 	.byte	0x04, 0x29
        /*013a*/ 	.short	(.L_705 - .L_704)


	//   ....[0]....
.L_704:
        /*013c*/ 	.word	0xffffffff


	//   ....[1]....
        /*0140*/ 	.word	0xffffffff


	//   ....[2]....
        /*0144*/ 	.word	0xffffffff


	//   ....[3]....
        /*0148*/ 	.word	0xffffffff


	//   ....[4]....
        /*014c*/ 	.word	0xffffffff


	//   ....[5]....
        /*0150*/ 	.word	0xffffffff


	//   ....[6]....
        /*0154*/ 	.word	0xffffffff


	//   ....[7]....
        /*0158*/ 	.word	0xffffffff


	//   ....[8]....
        /*015c*/ 	.word	0xffffffff


	//   ....[9]....
        /*0160*/ 	.word	0xffffffff


	//   ....[10]....
        /*0164*/ 	.word	0xffffffff


	//   ....[11]....
        /*0168*/ 	.word	0xffffffff


	//   ....[12]....
        /*016c*/ 	.word	0xffffffff


	//   ....[13]....
        /*0170*/ 	.word	0xffffffff


	//   ....[14]....
        /*0174*/ 	.word	0xffffffff


	//   ....[15]....
        /*0178*/ 	.word	0xffffffff


	//   ....[16]....
        /*017c*/ 	.word	0xffffffff


	//   ....[17]....
        /*0180*/ 	.word	0xffffffff


	//   ....[18]....
        /*0184*/ 	.word	0xffffffff


	//   ....[19]....
        /*0188*/ 	.word	0xffffffff


	//   ....[20]....
        /*018c*/ 	.word	0xffffffff


	//   ....[21]....
        /*0190*/ 	.word	0xffffffff


	//   ....[22]....
        /*0194*/ 	.word	0xffffffff


	//   ....[23]....
        /*0198*/ 	.word	0xffffffff


	//   ....[24]....
        /*019c*/ 	.word	0xffffffff


	//   ....[25]....
        /*01a0*/ 	.word	0xffffffff


	//   ....[26]....
        /*01a4*/ 	.word	0xffffffff


	//   ....[27]....
        /*01a8*/ 	.word	0xffffffff


	//   ....[28]....
        /*01ac*/ 	.word	0xffffffff


	//   ....[29]....
        /*01b0*/ 	.word	0xffffffff


	//   ....[30]....
        /*01b4*/ 	.word	0xffffffff


	//   ....[31]....
        /*01b8*/ 	.word	0xffffffff


	//   ....[32]....
        /*01bc*/ 	.word	0xffffffff


	//   ....[33]....
        /*01c0*/ 	.word	0xffffffff


	//   ....[34]....
        /*01c4*/ 	.word	0xffffffff


	//   ....[35]....
        /*01c8*/ 	.word	0xffffffff


	//   ....[36]....
        /*01cc*/ 	.word	0xffffffff


	//   ....[37]....
        /*01d0*/ 	.word	0xffffffff


	//   ....[38]....
        /*01d4*/ 	.word	0xffffffff


	//   ....[39]....
        /*01d8*/ 	.word	0xffffffff


	//   ....[40]....
        /*01dc*/ 	.word	0xffffffff


	//   ....[41]....
        /*01e0*/ 	.word	0xffffffff


	//   ....[42]....
        /*01e4*/ 	.word	0xffffffff


	//   ....[43]....
        /*01e8*/ 	.word	0xffffffff


	//   ....[44]....
        /*01ec*/ 	.word	0xffffffff


	//   ....[45]....
        /*01f0*/ 	.word	0xffffffff


	//   ....[46]....
        /*01f4*/ 	.word	0xffffffff


	//   ....[47]....
        /*01f8*/ 	.word	0xffffffff


	//   ....[48]....
        /*01fc*/ 	.word	0xffffffff


	//   ....[49]....
        /*0200*/ 	.word	0xffffffff


	//   ....[50]....
        /*0204*/ 	.word	0xffffffff


	//   ....[51]....
        /*0208*/ 	.word	0xffffffff


	//   ....[52]....
        /*020c*/ 	.word	0xffffffff


	//   ....[53]....
        /*0210*/ 	.word	0xffffffff


	//   ....[54]....
        /*0214*/ 	.word	0xffffffff


	//   ....[55]....
        /*0218*/ 	.word	0xffffffff


	//   ....[56]....
        /*021c*/ 	.word	0xffffffff


	//   ....[57]....
        /*0220*/ 	.word	0xffffffff


	//   ....[58]....
        /*0224*/ 	.word	0xffffffff


	//   ....[59]....
        /*0228*/ 	.word	0xffffffff


	//   ....[60]....
        /*022c*/ 	.word	0xffffffff


	//   ....[61]....
        /*0230*/ 	.word	0xffffffff


	//   ....[62]....
        /*0234*/ 	.word	0xffffffff


	//   ....[63]....
        /*0238*/ 	.word	0xffffffff


	//   ....[64]....
        /*023c*/ 	.word	0xffffffff


	//   ....[65]....
        /*0240*/ 	.word	0xffffffff


	//   ....[66]....
        /*0244*/ 	.word	0xffffffff


	//   ....[67]....
        /*0248*/ 	.word	0xffffffff


	//   ....[68]....
        /*024c*/ 	.word	0xffffffff


	//   ....[69]....
        /*0250*/ 	.word	0xffffffff


	//   ....[70]....
        /*0254*/ 	.word	0xffffffff


	//   ....[71]....
        /*0258*/ 	.word	0xffffffff


	//   ....[72]....
        /*025c*/ 	.word	0xffffffff


	//   ....[73]....
        /*0260*/ 	.word	0xffffffff


	//   ....[74]....
        /*0264*/ 	.word	0xffffffff


	//   ....[75]....
        /*0268*/ 	.word	0xffffffff


	//   ....[76]....
        /*026c*/ 	.word	0xffffffff


	//   ....[77]....
        /*0270*/ 	.word	0xffffffff


	//   ....[78]....
        /*0274*/ 	.word	0xffffffff


	//   ....[79]....
        /*0278*/ 	.word	0xffffffff


	//   ....[80]....
        /*027c*/ 	.word	0xffffffff


	//   ....[81]....
        /*0280*/ 	.word	0xffffffff


	//   ....[82]....
        /*0284*/ 	.word	0xffffffff


	//   ....[83]....
        /*0288*/ 	.word	0xffffffff


	//   ....[84]....
        /*028c*/ 	.word	0xffffffff


	//   ....[85]....
        /*0290*/ 	.word	0xffffffff


	//   ....[86]....
        /*0294*/ 	.word	0xffffffff


	//   ....[87]....
        /*0298*/ 	.word	0xffffffff


	//   ....[88]....
        /*029c*/ 	.word	0xffffffff


	//   ....[89]....
        /*02a0*/ 	.word	0xffffffff


	//   ....[90]....
        /*02a4*/ 	.word	0xffffffff


	//   ....[91]....
        /*02a8*/ 	.word	0xffffffff


	//   ....[92]....
        /*02ac*/ 	.word	0xffffffff


	//   ....[93]....
        /*02b0*/ 	.word	0xffffffff


	//   ....[94]....
        /*02b4*/ 	.word	0xffffffff


	//   ....[95]....
        /*02b8*/ 	.word	0xffffffff


	//   ....[96]....
        /*02bc*/ 	.word	0xffffffff


	//   ....[97]....
        /*02c0*/ 	.word	0xffffffff


	//   ....[98]....
        /*02c4*/ 	.word	0xffffffff


	//   ....[99]....
        /*02c8*/ 	.word	0xffffffff


	//   ....[100]....
        /*02cc*/ 	.word	0xffffffff


	//   ....[101]....
        /*02d0*/ 	.word	0xffffffff


	//   ....[102]....
        /*02d4*/ 	.word	0xffffffff


	//   ....[103]....
        /*02d8*/ 	.word	0xffffffff


	//   ....[104]....
        /*02dc*/ 	.word	0xffffffff


	//   ....[105]....
        /*02e0*/ 	.word	0xffffffff


	//   ....[106]....
        /*02e4*/ 	.word	0xffffffff


	//   ....[107]....
        /*02e8*/ 	.word	0xffffffff


	//   ....[108]....
        /*02ec*/ 	.word	0xffffffff


	//   ....[109]....
        /*02f0*/ 	.word	0xffffffff


	//   ....[110]....
        /*02f4*/ 	.word	0xffffffff


	//   ....[111]....
        /*02f8*/ 	.word	0xffffffff


	//   ....[112]....
        /*02fc*/ 	.word	0xffffffff


	//   ....[113]....
        /*0300*/ 	.word	0xffffffff


	//   ....[114]....
        /*0304*/ 	.word	0xffffffff


	//   ....[115]....
        /*0308*/ 	.word	0xffffffff


	//   ....[116]....
        /*030c*/ 	.word	0xffffffff


	//   ....[117]....
        /*0310*/ 	.word	0xffffffff


	//   ....[118]....
        /*0314*/ 	.word	0xffffffff


	//   ....[119]....
        /*0318*/ 	.word	0xffffffff


	//   ....[120]....
        /*031c*/ 	.word	0xffffffff


	//   ....[121]....
        /*0320*/ 	.word	0xffffffff


	//   ....[122]....
        /*0324*/ 	.word	0xffffffff


	//   ....[123]....
        /*0328*/ 	.word	0xffffffff


	//   ....[124]....
        /*032c*/ 	.word	0xffffffff


	//   ....[125]....
        /*0330*/ 	.word	0xffffffff


	//   ....[126]....
        /*0334*/ 	.word	0xffffffff


	//   ....[127]....
        /*0338*/ 	.word	0xffffffff


	//   ....[128]....
        /*033c*/ 	.word	0xffffffff


	//   ....[129]....
        /*0340*/ 	.word	0xffffffff


	//   ....[130]....
        /*0344*/ 	.word	0xffffffff


	//   ....[131]....
        /*0348*/ 	.word	0xffffffff


	//   ....[132]....
        /*034c*/ 	.word	0xffffffff


	//   ....[133]....
        /*0350*/ 	.word	0xffffffff


	//   ....[134]....
        /*0354*/ 	.word	0xffffffff


	//   ....[135]....
        /*0358*/ 	.word	0xffffffff


	//   ....[136]....
        /*035c*/ 	.word	0xffffffff


	//   ....[137]....
        /*0360*/ 	.word	0xffffffff


	//   ....[138]....
        /*0364*/ 	.word	0xffffffff


	//   ....[139]....
        /*0368*/ 	.word	0xffffffff


	//   ....[140]....
        /*036c*/ 	.word	0xffffffff


	//   ....[141]....
        /*0370*/ 	.word	0xffffffff


	//   ....[142]....
        /*0374*/ 	.word	0xffffffff


	//   ....[143]....
        /*0378*/ 	.word	0xffffffff


	//   ....[144]....
        /*037c*/ 	.word	0xffffffff


	//   ....[145]....
        /*0380*/ 	.word	0xffffffff


	//   ....[146]....
        /*0384*/ 	.word	0xffffffff


	//   ....[147]....
        /*0388*/ 	.word	0xffffffff


	//   ....[148]....
        /*038c*/ 	.word	0xffffffff


	//   ....[149]....
        /*0390*/ 	.word	0xffffffff


	//   ....[150]....
        /*0394*/ 	.word	0xffffffff


	//   ....[151]....
        /*0398*/ 	.word	0xffffffff


	//   ....[152]....
        /*039c*/ 	.word	0xffffffff


	//   ....[153]....
        /*03a0*/ 	.word	0xffffffff


	//   ....[154]....
        /*03a4*/ 	.word	0xffffffff


	//   ....[155]....
        /*03a8*/ 	.word	0xffffffff


	//   ....[156]....
        /*03ac*/ 	.word	0xffffffff


	//   ....[157]....
        /*03b0*/ 	.word	0x0500000f


	//   ....[158]....
        /*03b4*/ 	.word	0x0500000f


	//   ....[159]....
        /*03b8*/ 	.word	0x0500000f


	//   ....[160]....
        /*03bc*/ 	.word	0x0500000f


	//   ....[161]....
        /*03c0*/ 	.word	0x0500000f


	//   ....[162]....
        /*03c4*/ 	.word	0x0500000f


	//   ....[163]....
        /*03c8*/ 	.word	0x0500000f


	//   ....[164]....
        /*03cc*/ 	.word	0x0500000f


	//   ....[165]....
        /*03d0*/ 	.word	0x0500000f


	//   ....[166]....
        /*03d4*/ 	.word	0x0500000f


	//   ....[167]....
        /*03d8*/ 	.word	0x0500000f


	//   ....[168]....
        /*03dc*/ 	.word	0x0500000f


	//   ....[169]....
        /*03e0*/ 	.word	0x0500000f


	//   ....[170]....
        /*03e4*/ 	.word	0x0500000f


	//   ....[171]....
        /*03e8*/ 	.word	0x0500000f


	//   ....[172]....
        /*03ec*/ 	.word	0x0500000f


	//   ....[173]....
        /*03f0*/ 	.word	0x0500000f


	//   ....[174]....
        /*03f4*/ 	.word	0x0500000f


	//   ....[175]....
        /*03f8*/ 	.word	0x0500000f


	//   ....[176]....
        /*03fc*/ 	.word	0x0500000f


	//   ....[177]....
        /*0400*/ 	.word	0x0500000f


	//   ....[178]....
        /*0404*/ 	.word	0x0500000f


	//   ....[179]....
        /*0408*/ 	.word	0x0500000f


	//   ....[180]....
        /*040c*/ 	.word	0x0500000f


	//   ....[181]....
        /*0410*/ 	.word	0x0500000f


	//   ....[182]....
        /*0414*/ 	.word	0x0500000f


	//   ....[183]....
        /*0418*/ 	.word	0x0500000f


	//   ....[184]....
        /*041c*/ 	.word	0x0500000f


	//   ....[185]....
        /*0420*/ 	.word	0x0500000f


	//   ....[186]....
        /*0424*/ 	.word	0x0500000f


	//   ....[187]....
        /*0428*/ 	.word	0x0500000f


	//   ....[188]....
        /*042c*/ 	.word	0x0500000f


	//   ....[189]....
        /*0430*/ 	.word	0x0500000f


	//   ....[190]....
        /*0434*/ 	.word	0x0500000f


	//   ....[191]....
        /*0438*/ 	.word	0x0500000f


	//   ....[192]....
        /*043c*/ 	.word	0x0500000f


	//   ....[193]....
        /*0440*/ 	.word	0x0500000f


	//   ....[194]....
        /*0444*/ 	.word	0x0500000f


	//   ....[195]....
        /*0448*/ 	.word	0x0500000f


	//   ....[196]....
        /*044c*/ 	.word	0x0500000f


	//   ....[197]....
        /*0450*/ 	.word	0x0500000f


	//   ....[198]....
        /*0454*/ 	.word	0x0500000f


	//   ....[199]....
        /*0458*/ 	.word	0x0500000f


	//   ....[200]....
        /*045c*/ 	.word	0x0500000f


	//   ....[201]....
        /*0460*/ 	.word	0x0500000f


	//   ....[202]....
        /*0464*/ 	.word	0x0500000f


	//   ....[203]....
        /*0468*/ 	.word	0x0500000f


	//   ....[204]....
        /*046c*/ 	.word	0x0500000f


	//   ....[205]....
        /*0470*/ 	.word	0x0500000f


	//   ....[206]....
        /*0474*/ 	.word	0x0500000f


	//   ....[207]....
        /*0478*/ 	.word	0x0500000f


	//   ....[208]....
        /*047c*/ 	.word	0x0500000f


	//   ....[209]....
        /*0480*/ 	.word	0x0500000f


	//   ....[210]....
        /*0484*/ 	.word	0x0500000f


	//   ....[211]....
        /*0488*/ 	.word	0x0500000f


	//   ....[212]....
        /*048c*/ 	.word	0x0500000f


	//   ....[213]....
        /*0490*/ 	.word	0x0500000f


	//   ....[214]....
        /*0494*/ 	.word	0x0500000f


	//   ....[215]....
        /*0498*/ 	.word	0x0500000f


	//   ....[216]....
        /*049c*/ 	.word	0x0500000f


	//   ....[217]....
        /*04a0*/ 	.word	0x0500000f


	//   ....[218]....
        /*04a4*/ 	.word	0x0500000f


	//   ....[219]....
        /*04a8*/ 	.word	0x0500000f


	//   ....[220]....
        /*04ac*/ 	.word	0x0500000f


	//   ....[221]....
        /*04b0*/ 	.word	0x0500000f


	//   ....[222]....
        /*04b4*/ 	.word	0x0500000f


	//   ....[223]....
        /*04b8*/ 	.word	0x0500000f


	//   ....[224]....
        /*04bc*/ 	.word	0x0500000f


	//   ....[225]....
        /*04c0*/ 	.word	0x0500000f


	//   ....[226]....
        /*04c4*/ 	.word	0x0500000f


	//   ....[227]....
        /*04c8*/ 	.word	0x0500000f


	//   ....[228]....
        /*04cc*/ 	.word	0x0500000f


	//   ....[229]....
        /*04d0*/ 	.word	0x0500000f


	//   ....[230]....
        /*04d4*/ 	.word	0x0500000f


	//   ....[231]....
        /*04d8*/ 	.word	0x0500000f


	//   ....[232]....
        /*04dc*/ 	.word	0x0500000f


	//   ....[233]....
        /*04e0*/ 	.word	0x0500000f


	//   ....[234]....
        /*04e4*/ 	.word	0x0500000f


	//   ....[235]....
        /*04e8*/ 	.word	0x0500000f


	//   ....[236]....
        /*04ec*/ 	.word	0x0500000f


	//   ....[237]....
        /*04f0*/ 	.word	0x0500000f


	//   ....[238]....
        /*04f4*/ 	.word	0x0500000f


	//   ....[239]....
        /*04f8*/ 	.word	0x0500000f


	//   ....[240]....
        /*04fc*/ 	.word	0x0500000f


	//----- nvinfo : EIATTR_COOP_GROUP_INSTR_OFFSETS
	.align		4
.L_705:
        /*0500*/ 	.byte	0x04, 0x28
        /*0502*/ 	.short	(.L_707 - .L_706)


	//   ....[0]....
.L_706:
        /*0504*/ 	.word	0x00000070


	//   ....[1]....
        /*0508*/ 	.word	0x000000b0


	//   ....[2]....
        /*050c*/ 	.word	0x000002d0


	//   ....[3]....
        /*0510*/ 	.word	0x00000430


	//   ....[4]....
        /*0514*/ 	.word	0x00000550


	//   ....[5]....
        /*0518*/ 	.word	0x000006b0


	//   ....[6]....
        /*051c*/ 	.word	0x00001fe0


	//   ....[7]....
        /*0520*/ 	.word	0x00002b90


	//   ....[8]....
        /*0524*/ 	.word	0x000032b0


	//   ....[9]....
        /*0528*/ 	.word	0x000042d0


	//   ....[10]....
        /*052c*/ 	.word	0x000042f0


	//   ....[11]....
        /*0530*/ 	.word	0x000047c0


	//   ....[12]....
        /*0534*/ 	.word	0x00004840


	//   ....[13]....
        /*0538*/ 	.word	0x00006710


	//   ....[14]....
        /*053c*/ 	.word	0x000075b0


	//   ....[15]....
        /*0540*/ 	.word	0x00007c00


	//   ....[16]....
        /*0544*/ 	.word	0x00007d10


	//   ....[17]....
        /*0548*/ 	.word	0x000082f0


	//   ....[18]....
        /*054c*/ 	.word	0x00008340


	//   ....[19]....
        /*0550*/ 	.word	0x0000a7f0


	//   ....[20]....
        /*0554*/ 	.word	0x0000a810


	//   ....[21]....
        /*0558*/ 	.word	0x0000a830


	//   ....[22]....
        /*055c*/ 	.word	0x0000a850


	//   ....[23]....
        /*0560*/ 	.word	0x0000c640


	//   ....[24]....
        /*0564*/ 	.word	0x0000ccb0


	//   ....[25]....
        /*0568*/ 	.word	0x0000db20


	//   ....[26]....
        /*056c*/ 	.word	0x0000dc30


	//   ....[27]....
        /*0570*/ 	.word	0x0000e210


	//   ....[28]....
        /*0574*/ 	.word	0x0000e260


	//   ....[29]....
        /*0578*/ 	.word	0x0000f320


	//   ....[30]....
        /*057c*/ 	.word	0x0000f350


	//   ....[31]....
        /*0580*/ 	.word	0x0000f410


	//   ....[32]....
        /*0584*/ 	.word	0x0000f420


	//   ....[33]....
        /*0588*/ 	.word	0x00010cc0


	//   ....[34]....
        /*058c*/ 	.word	0x00010ce0


	//   ....[35]....
        /*0590*/ 	.word	0x00010cf0


	//   ....[36]....
        /*0594*/ 	.word	0x00010d00


	//   ....[37]....
        /*0598*/ 	.word	0x00011610


	//   ....[38]....
        /*059c*/ 	.word	0x00011630


	//   ....[39]....
        /*05a0*/ 	.word	0x00011760


	//   ....[40]....
        /*05a4*/ 	.word	0x00011780


	//   ....[41]....
        /*05a8*/ 	.word	0x00011880


	//   ....[42]....
        /*05ac*/ 	.word	0x000118a0


	//   ....[43]....
        /*05b0*/ 	.word	0x000119b0


	//   ....[44]....
        /*05b4*/ 	.word	0x000119d0


	//   ....[45]....
        /*05b8*/ 	.word	0x00011e00


	//   ....[46]....
        /*05bc*/ 	.word	0x00011e10


	//   ....[47]....
        /*05c0*/ 	.word	0x00012540


	//   ....[48]....
        /*05c4*/ 	.word	0x00012550


	//   ....[49]....
        /*05c8*/ 	.word	0x000136f0


	//   ....[50]....
        /*05cc*/ 	.word	0x00013720


	//   ....[51]....
        /*05d0*/ 	.word	0x00013840


	//   ....[52]....
        /*05d4*/ 	.word	0x00013860


	//   ....[53]....
        /*05d8*/ 	.word	0x00013960


	//   ....[54]....
        /*05dc*/ 	.word	0x00013980


	//   ....[55]....
        /*05e0*/ 	.word	0x00013a90


	//   ....[56]....
        /*05e4*/ 	.word	0x00013ab0


	//   ....[57]....
        /*05e8*/ 	.word	0x00013c50


	//   ....[58]....
        /*05ec*/ 	.word	0x00013e40


	//   ....[59]....
        /*05f0*/ 	.word	0x00013e70


	//   ....[60]....
        /*05f4*/ 	.word	0x00013ea0


	//   ....[61]....
        /*05f8*/ 	.word	0x00013ed0


	//   ....[62]....
        /*05fc*/ 	.word	0x00013f00


	//   ....[63]....
        /*0600*/ 	.word	0x00013f30


	//   ....[64]....
        /*0604*/ 	.word	0x000140a0


	//   ....[65]....
        /*0608*/ 	.word	0x000140d0


	//   ....[66]....
        /*060c*/ 	.word	0x00014100


	//   ....[67]....
        /*0610*/ 	.word	0x00014130


	//   ....[68]....
        /*0614*/ 	.word	0x00014160


	//   ....[69]....
        /*0618*/ 	.word	0x00014190


	//   ....[70]....
        /*061c*/ 	.word	0x00014220


	//   ....[71]....
        /*0620*/ 	.word	0x00014250


	//   ....[72]....
        /*0624*/ 	.word	0x00014260


	//   ....[73]....
        /*0628*/ 	.word	0x000142a0


	//   ....[74]....
        /*062c*/ 	.word	0x00016410


	//   ....[75]....
        /*0630*/ 	.word	0x00016430


	//   ....[76]....
        /*0634*/ 	.word	0x000164e0


	//   ....[77]....
        /*0638*/ 	.word	0x00016500


	//   ....[78]....
        /*063c*/ 	.word	0x000165a0


	//   ....[79]....
        /*0640*/ 	.word	0x000165c0


	//   ....[80]....
        /*0644*/ 	.word	0x00016660


	//   ....[81]....
        /*0648*/ 	.word	0x00016680


	//   ....[82]....
        /*064c*/ 	.word	0x00016720


	//   ....[83]....
        /*0650*/ 	.word	0x00016740


	//   ....[84]....
        /*0654*/ 	.word	0x00016750


	//   ....[85]....
        /*0658*/ 	.word	0x000167e0


	//   ....[86]....
        /*065c*/ 	.word	0x00016ec0


	//   ....[87]....
        /*0660*/ 	.word	0x00016ef0


	//   ....[88]....
        /*0664*/ 	.word	0x00016f50


	//   ....[89]....
        /*0668*/ 	.word	0x00016fb0


	//   ....[90]....
        /*066c*/ 	.word	0x00017000


	//   ....[91]....
        /*0670*/ 	.word	0x00017060


	//   ....[92]....
        /*0674*/ 	.word	0x000170b0


	//   ....[93]....
        /*0678*/ 	.word	0x00017110


	//   ....[94]....
        /*067c*/ 	.word	0x00017160


	//   ....[95]....
        /*0680*/ 	.word	0x000171c0


	//   ....[96]....
        /*0684*/ 	.word	0x00017210


	//   ....[97]....
        /*0688*/ 	.word	0x00017270


	//   ....[98]....
        /*068c*/ 	.word	0x000172c0


	//   ....[99]....
        /*0690*/ 	.word	0x00017310


	//   ....[100]....
        /*0694*/ 	.word	0x00017330


	//   ....[101]....
        /*0698*/ 	.word	0x00017370


	//   ....[102]....
        /*069c*/ 	.word	0x00017b20


	//   ....[103]....
        /*06a0*/ 	.word	0x00017b60


	//   ....[104]....
        /*06a4*/ 	.word	0x00017b70


	//   ....[105]....
        /*06a8*/ 	.word	0x00017bd0


	//   ....[106]....
        /*06ac*/ 	.word	0x00017be0


	//   ....[107]....
        /*06b0*/ 	.word	0x00017c40


	//   ....[108]....
        /*06b4*/ 	.word	0x00017c70


	//   ....[109]....
        /*06b8*/ 	.word	0x00017cb0


	//   ....[110]....
        /*06bc*/ 	.word	0x00017ce0


	//   ....[111]....
        /*06c0*/ 	.word	0x00017d20


	//   ....[112]....
        /*06c4*/ 	.word	0x00017d50


	//   ....[113]....
        /*06c8*/ 	.word	0x00017d90


	//   ....[114]....
        /*06cc*/ 	.word	0x00018000


	//   ....[115]....
        /*06d0*/ 	.word	0x00018020


	//   ....[116]....
        /*06d4*/ 	.word	0x00018030


	//   ....[117]....
        /*06d8*/ 	.word	0x000180c0


	//   ....[118]....
        /*06dc*/ 	.word	0x000180d0


	//   ....[119]....
        /*06e0*/ 	.word	0x00018160


	//   ....[120]....
        /*06e4*/ 	.word	0x00018170


	//   ....[121]....
        /*06e8*/ 	.word	0x00018200


	//   ....[122]....
        /*06ec*/ 	.word	0x00018210


	//   ....[123]....
        /*06f0*/ 	.word	0x000182a0


	//   ....[124]....
        /*06f4*/ 	.word	0x000182b0


	//   ....[125]....
        /*06f8*/ 	.word	0x000182c0


	//   ....[126]....
        /*06fc*/ 	.word	0x00018880


	//   ....[127]....
        /*0700*/ 	.word	0x000188c0


	//   ....[128]....
        /*0704*/ 	.word	0x00018900


	//   ....[129]....
        /*0708*/ 	.word	0x00018930


	//   ....[130]....
        /*070c*/ 	.word	0x000189c0


	//   ....[131]....
        /*0710*/ 	.word	0x000189f0


	//   ....[132]....
        /*0714*/ 	.word	0x00018a60


	//   ....[133]....
        /*0718*/ 	.word	0x00018a90


	//   ....[134]....
        /*071c*/ 	.word	0x00018b00


	//   ....[135]....
        /*0720*/ 	.word	0x00018b30


	//   ....[136]....
        /*0724*/ 	.word	0x00018b60


	//   ....[137]....
        /*0728*/ 	.word	0x00018bb0


	//   ....[138]....
        /*072c*/ 	.word	0x00018ff0


	//   ....[139]....
        /*0730*/ 	.word	0x00019000


	//   ....[140]....
        /*0734*/ 	.word	0x00019040


	//   ....[141]....
        /*0738*/ 	.word	0x00019080


	//   ....[142]....
        /*073c*/ 	.word	0x000190b0


	//   ....[143]....
        /*0740*/ 	.word	0x000190e0


	//   ....[144]....
        /*0744*/ 	.word	0x00019110


	//   ....[145]....
        /*0748*/ 	.word	0x00019140


	//   ....[146]....
        /*074c*/ 	.word	0x000192f0


	//   ....[147]....
        /*0750*/ 	.word	0x00019320


	//   ....[148]....
        /*0754*/ 	.word	0x00019350


	//   ....[149]....
        /*0758*/ 	.word	0x00019380


	//   ....[150]....
        /*075c*/ 	.word	0x000193b0


	//   ....[151]....
        /*0760*/ 	.word	0x000193e0


	//   ....[152]....
        /*0764*/ 	.word	0x000194a0


	//   ....[153]....
        /*0768*/ 	.word	0x000194c0


	//   ....[154]....
        /*076c*/ 	.word	0x000194e0


	//   ....[155]....
        /*0770*/ 	.word	0x00019540


	//   ....[156]....
        /*0774*/ 	.word	0x00019f60


	//   ....[157]....
        /*0778*/ 	.word	0x0001a5e0


	//   ....[158]....
        /*077c*/ 	.word	0x0001a6d0


	//   ....[159]....
        /*0780*/ 	.word	0x0001a770


	//   ....[160]....
        /*0784*/ 	.word	0x0001a7d0


	//   ....[161]....
        /*0788*/ 	.word	0x0001a8e0


	//   ....[162]....
        /*078c*/ 	.word	0x0001a950


	//   ....[163]....
        /*0790*/ 	.word	0x0001aa60


	//   ....[164]....
        /*0794*/ 	.word	0x0001aad0


	//   ....[165]....
        /*0798*/ 	.word	0x0001abe0


	//   ....[166]....
        /*079c*/ 	.word	0x0001ac50


	//   ....[167]....
        /*07a0*/ 	.word	0x0001ad60


	//   ....[168]....
        /*07a4*/ 	.word	0x0001add0


	//   ....[169]....
        /*07a8*/ 	.word	0x0001ae70


	//   ....[170]....
        /*07ac*/ 	.word	0x0001af80


	//   ....[171]....
        /*07b0*/ 	.word	0x0001aff0


	//   ....[172]....
        /*07b4*/ 	.word	0x0001b070


	//   ....[173]....
        /*07b8*/ 	.word	0x0001b140


	//   ....[174]....
        /*07bc*/ 	.word	0x0001b1c0


	//   ....[175]....
        /*07c0*/ 	.word	0x0001b2a0


	//   ....[176]....
        /*07c4*/ 	.word	0x0001b320


	//   ....[177]....
        /*07c8*/ 	.word	0x0001b400


	//   ....[178]....
        /*07cc*/ 	.word	0x0001b480


	//   ....[179]....
        /*07d0*/ 	.word	0x0001b560


	//   ....[180]....
        /*07d4*/ 	.word	0x0001b5e0


	//   ....[181]....
        /*07d8*/ 	.word	0x0001b6c0


	//   ....[182]....
        /*07dc*/ 	.word	0x0001b740


	//   ....[183]....
        /*07e0*/ 	.word	0x0001b810


	//   ....[184]....
        /*07e4*/ 	.word	0x0001b890


	//   ....[185]....
        /*07e8*/ 	.word	0x0001b950


	//   ....[186]....
        /*07ec*/ 	.word	0x0001ba80


	//   ....[187]....
        /*07f0*/ 	.word	0x0001bb50


	//   ....[188]....
        /*07f4*/ 	.word	0x0001bbc0


	//   ....[189]....
        /*07f8*/ 	.word	0x0001bc90


	//   ....[190]....
        /*07fc*/ 	.word	0x0001bcf0


	//   ....[191]....
        /*0800*/ 	.word	0x0001bdc0


	//   ....[192]....
        /*0804*/ 	.word	0x0001be20


	//   ....[193]....
        /*0808*/ 	.word	0x0001bef0


	//   ....[194]....
        /*080c*/ 	.word	0x0001bf50


	//   ....[195]....
        /*0810*/ 	.word	0x0001c020


	//   ....[196]....
        /*0814*/ 	.word	0x0001c080


	//   ....[197]....
        /*0818*/ 	.word	0x0001c160


	//   ....[198]....
        /*081c*/ 	.word	0x0001c250


	//   ....[199]....
        /*0820*/ 	.word	0x0001c2f0


	//   ....[200]....
        /*0824*/ 	.word	0x0001c350


	//   ....[201]....
        /*0828*/ 	.word	0x0001c450


	//   ....[202]....
        /*082c*/ 	.word	0x0001c4b0


	//   ....[203]....
        /*0830*/ 	.word	0x0001c5b0


	//   ....[204]....
        /*0834*/ 	.word	0x0001c610


	//   ....[205]....
        /*0838*/ 	.word	0x0001c710


	//   ....[206]....
        /*083c*/ 	.word	0x0001c770


	//   ....[207]....
        /*0840*/ 	.word	0x0001c870


	//   ....[208]....
        /*0844*/ 	.word	0x0001c8d0


	//   ....[209]....
        /*0848*/ 	.word	0x0001c9a0


	//   ....[210]....
        /*084c*/ 	.word	0x0001cae0


	//   ....[211]....
        /*0850*/ 	.word	0x0001cb80


	//   ....[212]....
        /*0854*/ 	.word	0x0001cc60


	//   ....[213]....
        /*0858*/ 	.word	0x0001cd30


	//   ....[214]....
        /*085c*/ 	.word	0x0001cd90


	//   ....[215]....
        /*0860*/ 	.word	0x0001ce80


	//   ....[216]....
        /*0864*/ 	.word	0x0001cee0


	//   ....[217]....
        /*0868*/ 	.word	0x0001cfd0


	//   ....[218]....
        /*086c*/ 	.word	0x0001d030


	//   ....[219]....
        /*0870*/ 	.word	0x0001d120


	//   ....[220]....
        /*0874*/ 	.word	0x0001d180


	//   ....[221]....
        /*0878*/ 	.word	0x0001d260


	//   ....[222]....
        /*087c*/ 	.word	0x0001d2f0


	//   ....[223]....
        /*0880*/ 	.word	0x0001d390


	//   ....[224]....
        /*0884*/ 	.word	0x0001d500


	//   ....[225]....
        /*0888*/ 	.word	0x0001d570


	//   ....[226]....
        /*088c*/ 	.word	0x0001d5f0


	//   ....[227]....
        /*0890*/ 	.word	0x0001d660


	//   ....[228]....
        /*0894*/ 	.word	0x0001d6d0


	//   ....[229]....
        /*0898*/ 	.word	0x0001d750


	//   ....[230]....
        /*089c*/ 	.word	0x0001d7d0


	//   ....[231]....
        /*08a0*/ 	.word	0x0001d860


	//   ....[232]....
        /*08a4*/ 	.word	0x0001d8d0


	//   ....[233]....
        /*08a8*/ 	.word	0x0001d940


	//   ....[234]....
        /*08ac*/ 	.word	0x0001d9b0


	//   ....[235]....
        /*08b0*/ 	.word	0x0001da30


	//   ....[236]....
        /*08b4*/ 	.word	0x0001daa0


	//   ....[237]....
        /*08b8*/ 	.word	0x0001db30


	//   ....[238]....
        /*08bc*/ 	.word	0x0001db90


	//   ....[239]....
        /*08c0*/ 	.word	0x0001dc20


	//   ....[240]....
        /*08c4*/ 	.word	0x0001dd50


	//----- nvinfo : EIATTR_REG_RECONFIG
	.align		4
.L_707:
        /*08c8*/ 	.byte	0x01, 0x54
	.zero		2


	//----- nvinfo : EIATTR_SYSCALL_OFFSETS
	.align		4
        /*08cc*/ 	.byte	0x04, 0x46
        /*08ce*/ 	.short	(.L_709 - .L_708)


	//   ....[0]....
.L_708:
        /*08d0*/ 	.word	0x00002160


	//   ....[1]....
        /*08d4*/ 	.word	0x00015a70


	//   ....[2]....
        /*08d8*/ 	.word	0x00015bc0


	//   ....[3]....
        /*08dc*/ 	.word	0x00015cb0


	//   ....[4]....
        /*08e0*/ 	.word	0x00016b20


	//----- nvinfo : EIATTR_MBARRIER_INSTR_OFFSETS
	.align		4
.L_709:
        /*08e4*/ 	.byte	0x04, 0x39
        /*08e6*/ 	.short	(.L_711 - .L_710)


	//   ....[0]....
.L_710:
        /*08e8*/ 	.word	0x00000180
        /*08ec*/ 	.word	0x000000ff
        /*08f0*/ 	.word	0x00030800
        /*08f4*/ 	.short	0x0100
        /*08f6*/ 	.byte	0x08
	.zero		1


	//   ....[1]....
        /*08f8*/ 	.word	0x00000190
        /*08fc*/ 	.word	0x000000ff
        /*0900*/ 	.word	0x00030820
        /*0904*/ 	.short	0x0100
        /*0906*/ 	.byte	0x08
	.zero		1


	//   ....[2]....
        /*0908*/ 	.word	0x00000280
        /*090c*/ 	.word	0x000000ff
        /*0910*/ 	.word	0x00030830
        /*0914*/ 	.short	0x0100
        /*0916*/ 	.byte	0x08
	.zero		1


	//   ....[3]....
        /*0918*/ 	.word	0x00000290
        /*091c*/ 	.word	0x000000ff
        /*0920*/ 	.word	0x00030840
        /*0924*/ 	.short	0x0100
        /*0926*/ 	.byte	0x08
	.zero		1


	//   ....[4]....
        /*0928*/ 	.word	0x000002a0
        /*092c*/ 	.word	0x000000ff
        /*0930*/ 	.word	0x00030838
        /*0934*/ 	.short	0x0100
        /*0936*/ 	.byte	0x08
	.zero		1


	//   ....[5]....
        /*0938*/ 	.word	0x000002b0
        /*093c*/ 	.word	0x000000ff
        /*0940*/ 	.word	0x00030848
        /*0944*/ 	.short	0x0100
        /*0946*/ 	.byte	0x08
	.zero		1


	//   ....[6]....
        /*0948*/ 	.word	0x000003e0
        /*094c*/ 	.word	0x000000ff
        /*0950*/ 	.word	0x00030850
        /*0954*/ 	.short	0x0100
        /*0956*/ 	.byte	0x08
	.zero		1


	//   ....[7]....
        /*0958*/ 	.word	0x000003f0
        /*095c*/ 	.word	0x000000ff
        /*0960*/ 	.word	0x00030860
        /*0964*/ 	.short	0x0100
        /*0966*/ 	.byte	0x08
	.zero		1


	//   ....[8]....
        /*0968*/ 	.word	0x00000400
        /*096c*/ 	.word	0x000000ff
        /*0970*/ 	.word	0x00030858
        /*0974*/ 	.short	0x0100
        /*0976*/ 	.byte	0x08
	.zero		1


	//   ....[9]....
        /*0978*/ 	.word	0x00000410
        /*097c*/ 	.word	0x000000ff
        /*0980*/ 	.word	0x00030868
        /*0984*/ 	.short	0x0100
        /*0986*/ 	.byte	0x08
	.zero		1


	//   ....[10]....
        /*0988*/ 	.word	0x00000500
        /*098c*/ 	.word	0x000000ff
        /*0990*/ 	.word	0x00030870
        /*0994*/ 	.short	0x0100
        /*0996*/ 	.byte	0x06
	.zero		1


	//   ....[11]....
        /*0998*/ 	.word	0x00000510
        /*099c*/ 	.word	0x000000ff
        /*09a0*/ 	.word	0x00030880
        /*09a4*/ 	.short	0x0100
        /*09a6*/ 	.byte	0x06
	.zero		1


	//   ....[12]....
        /*09a8*/ 	.word	0x00000520
        /*09ac*/ 	.word	0x000000ff
        /*09b0*/ 	.word	0x00030878
        /*09b4*/ 	.short	0x0100
        /*09b6*/ 	.byte	0x06
	.zero		1


	//   ....[13]....
        /*09b8*/ 	.word	0x00000530
        /*09bc*/ 	.word	0x000000ff
        /*09c0*/ 	.word	0x00030888
        /*09c4*/ 	.short	0x0100
        /*09c6*/ 	.byte	0x06
	.zero		1


	//   ....[14]....
        /*09c8*/ 	.word	0x00000660
        /*09cc*/ 	.word	0x000000ff
        /*09d0*/ 	.word	0x00030890
        /*09d4*/ 	.short	0x0100
        /*09d6*/ 	.byte	0x08
	.zero		1


	//   ....[15]....
        /*09d8*/ 	.word	0x00000670
        /*09dc*/ 	.word	0x000000ff
        /*09e0*/ 	.word	0x000308a0
        /*09e4*/ 	.short	0x0100
        /*09e6*/ 	.byte	0x08
	.zero		1


	//   ....[16]....
        /*09e8*/ 	.word	0x00000680
        /*09ec*/ 	.word	0x000000ff
        /*09f0*/ 	.word	0x00030898
        /*09f4*/ 	.short	0x0100
        /*09f6*/ 	.byte	0x08
	.zero		1


	//   ....[17]....
        /*09f8*/ 	.word	0x00000690
        /*09fc*/ 	.word	0x000000ff
        /*0a00*/ 	.word	0x000308a8
        /*0a04*/ 	.short	0x0100
        /*0a06*/ 	.byte	0x08
	.zero		1


	//   ....[18]....
        /*0a08*/ 	.word	0x000007d0
        /*0a0c*/ 	.word	0x000000ff
        /*0a10*/ 	.word	0x000308b0
        /*0a14*/ 	.short	0x0100
        /*0a16*/ 	.byte	0x08
	.zero		1


	//   ....[19]....
        /*0a18*/ 	.word	0x000007e0
        /*0a1c*/ 	.word	0x000000ff
        /*0a20*/ 	.word	0x000308c0
        /*0a24*/ 	.short	0x0100
        /*0a26*/ 	.byte	0x08
	.zero		1


	//   ....[20]....
        /*0a28*/ 	.word	0x000007f0
        /*0a2c*/ 	.word	0x000000ff
        /*0a30*/ 	.word	0x000308b8
        /*0a34*/ 	.short	0x0100
        /*0a36*/ 	.byte	0x08
	.zero		1


	//   ....[21]....
        /*0a38*/ 	.word	0x00000800
        /*0a3c*/ 	.word	0x000000ff
        /*0a40*/ 	.word	0x000308c8
        /*0a44*/ 	.short	0x0100
        /*0a46*/ 	.byte	0x08
	.zero		1


	//   ....[22]....
        /*0a48*/ 	.word	0x000021e0
        /*0a4c*/ 	.word	0x000000ff
        /*0a50*/ 	.word	0x00030800
        /*0a54*/ 	.short	0x010a
        /*0a56*/ 	.byte	0x3c
	.zero		1


	//   ....[23]....
        /*0a58*/ 	.word	0x00002290
        /*0a5c*/ 	.word	0x00000003
        /*0a60*/ 	.word	0x00030830
        /*0a64*/ 	.short	0x010a
        /*0a66*/ 	.byte	0x3f
	.zero		1


	//   ....[24]....
        /*0a68*/ 	.word	0x000022d0
        /*0a6c*/ 	.word	0x00000003
        /*0a70*/ 	.word	0x00030830
        /*0a74*/ 	.short	0x010a
        /*0a76*/ 	.byte	0x3f
	.zero		1


	//   ....[25]....
        /*0a78*/ 	.word	0x00002dd0
        /*0a7c*/ 	.word	0x000000ff
        /*0a80*/ 	.word	0x00000000
        /*0a84*/ 	.short	0x0101
        /*0a86*/ 	.byte	0x04
	.zero		1


	//   ....[26]....
        /*0a88*/ 	.word	0x00005690
        /*0a8c*/ 	.word	0x000000ff
        /*0a90*/ 	.word	0x00030830
        /*0a94*/ 	.short	0x010a
        /*0a96*/ 	.byte	0x06
	.zero		1


	//   ....[27]....
        /*0a98*/ 	.word	0x000056d0
        /*0a9c*/ 	.word	0x000000ff
        /*0aa0*/ 	.word	0x00030830
        /*0aa4*/ 	.short	0x010a
        /*0aa6*/ 	.byte	0x06
	.zero		1


	//   ....[28]....
        /*0aa8*/ 	.word	0x000061c0
        /*0aac*/ 	.word	0x000000ff
        /*0ab0*/ 	.word	0x00030850
        /*0ab4*/ 	.short	0x010a
        /*0ab6*/ 	.byte	0x07
	.zero		1


	//   ....[29]....
        /*0ab8*/ 	.word	0x00006200
        /*0abc*/ 	.word	0x000000ff
        /*0ac0*/ 	.word	0x00030850
        /*0ac4*/ 	.short	0x010a
        /*0ac6*/ 	.byte	0x07
	.zero		1


	//   ....[30]....
        /*0ac8*/ 	.word	0x00006900
        /*0acc*/ 	.word	0x000000ff
        /*0ad0*/ 	.word	0x00000000
        /*0ad4*/ 	.short	0x0101
        /*0ad6*/ 	.byte	0x06
	.zero		1


	//   ....[31]....
        /*0ad8*/ 	.word	0x00008c40
        /*0adc*/ 	.word	0x000000ff
        /*0ae0*/ 	.word	0x00000000
        /*0ae4*/ 	.short	0x0101
        /*0ae6*/ 	.byte	0x07
	.zero		1


	//   ....[32]....
        /*0ae8*/ 	.word	0x000090d0
        /*0aec*/ 	.word	0x000000ff
        /*0af0*/ 	.word	0x00030830
        /*0af4*/ 	.short	0x010a
        /*0af6*/ 	.byte	0x06
	.zero		1


	//   ....[33]....
        /*0af8*/ 	.word	0x00009110
        /*0afc*/ 	.word	0x000000ff
        /*0b00*/ 	.word	0x00030830
        /*0b04*/ 	.short	0x010a
        /*0b06*/ 	.byte	0x06
	.zero		1


	//   ....[34]....
        /*0b08*/ 	.word	0x00009c00
        /*0b0c*/ 	.word	0x000000ff
        /*0b10*/ 	.word	0x00030850
        /*0b14*/ 	.short	0x010a
        /*0b16*/ 	.byte	0x07
	.zero		1


	//   ....[35]....
        /*0b18*/ 	.word	0x00009c40
        /*0b1c*/ 	.word	0x000000ff
        /*0b20*/ 	.word	0x00030850
        /*0b24*/ 	.short	0x010a
        /*0b26*/ 	.byte	0x07
	.zero		1


	//   ....[36]....
        /*0b28*/ 	.word	0x0000a2f0
        /*0b2c*/ 	.word	0x000000ff
        /*0b30*/ 	.word	0x00000000
        /*0b34*/ 	.short	0x0101
        /*0b36*/ 	.byte	0x06
	.zero		1


	//   ....[37]....
        /*0b38*/ 	.word	0x0000b390
        /*0b3c*/ 	.word	0x000000ff
        /*0b40*/ 	.word	0x00000000
        /*0b44*/ 	.short	0x0101
        /*0b46*/ 	.byte	0x07
	.zero		1


	//   ....[38]....
        /*0b48*/ 	.word	0x0000b5c0
        /*0b4c*/ 	.word	0x000000ff
        /*0b50*/ 	.word	0x00030830
        /*0b54*/ 	.short	0x010a
        /*0b56*/ 	.byte	0x06
	.zero		1


	//   ....[39]....
        /*0b58*/ 	.word	0x0000b600
        /*0b5c*/ 	.word	0x000000ff
        /*0b60*/ 	.word	0x00030830
        /*0b64*/ 	.short	0x010a
        /*0b66*/ 	.byte	0x06
	.zero		1


	//   ....[40]....
        /*0b68*/ 	.word	0x0000c0f0
        /*0b6c*/ 	.word	0x000000ff
        /*0b70*/ 	.word	0x00030850
        /*0b74*/ 	.short	0x010a
        /*0b76*/ 	.byte	0x07
	.zero		1


	//   ....[41]....
        /*0b78*/ 	.word	0x0000c130
        /*0b7c*/ 	.word	0x000000ff
        /*0b80*/ 	.word	0x00030850
        /*0b84*/ 	.short	0x010a
        /*0b86*/ 	.byte	0x07
	.zero		1


	//   ....[42]....
        /*0b88*/ 	.word	0x0000c820
        /*0b8c*/ 	.word	0x000000ff
        /*0b90*/ 	.word	0x00000000
        /*0b94*/ 	.short	0x0101
        /*0b96*/ 	.byte	0x06
	.zero		1


	//   ....[43]....
        /*0b98*/ 	.word	0x0000eb70
        /*0b9c*/ 	.word	0x000000ff
        /*0ba0*/ 	.word	0x00000000
        /*0ba4*/ 	.short	0x0101
        /*0ba6*/ 	.byte	0x07
	.zero		1


	//   ....[44]....
        /*0ba8*/ 	.word	0x0000f290
        /*0bac*/ 	.word	0x000000ff
        /*0bb0*/ 	.word	0x00030850
        /*0bb4*/ 	.short	0x010a
        /*0bb6*/ 	.byte	0x05
	.zero		1


	//   ....[45]....
        /*0bb8*/ 	.word	0x0000f2d0
        /*0bbc*/ 	.word	0x000000ff
        /*0bc0*/ 	.word	0x00030850
        /*0bc4*/ 	.short	0x010a
        /*0bc6*/ 	.byte	0x05
	.zero		1


	//   ....[46]....
        /*0bc8*/ 	.word	0x0000fa80
        /*0bcc*/ 	.word	0x000000ff
        /*0bd0*/ 	.word	0x00000000
        /*0bd4*/ 	.short	0x0101
        /*0bd6*/ 	.byte	0x04
	.zero		1


	//   ....[47]....
        /*0bd8*/ 	.word	0x00011600
        /*0bdc*/ 	.word	0x000000ff
        /*0be0*/ 	.word	0x00000000
        /*0be4*/ 	.short	0x0101
        /*0be6*/ 	.byte	0x08
	.zero		1


	//   ....[48]....
        /*0be8*/ 	.word	0x00011c60
        /*0bec*/ 	.word	0x000000ff
        /*0bf0*/ 	.word	0x00000000
        /*0bf4*/ 	.short	0x0101
        /*0bf6*/ 	.byte	0x08
	.zero		1


	//   ....[49]....
        /*0bf8*/ 	.word	0x00016220
        /*0bfc*/ 	.word	0x00000007
        /*0c00*/ 	.word	0x00030840
        /*0c04*/ 	.short	0x010a
        /*0c06*/ 	.byte	0x3f
	.zero		1


	//   ....[50]....
        /*0c08*/ 	.word	0x000168a0
        /*0c0c*/ 	.word	0x00000007
        /*0c10*/ 	.word	0x00030830
        /*0c14*/ 	.short	0x0107
        /*0c16*/ 	.byte	0x3f
	.zero		1


	//   ....[51]....
        /*0c18*/ 	.word	0x00016950
        /*0c1c*/ 	.word	0x00000007
        /*0c20*/ 	.word	0x00030830
        /*0c24*/ 	.short	0x0101
        /*0c26*/ 	.byte	0x3f
	.zero		1


	//   ....[52]....
        /*0c28*/ 	.word	0x00017480
        /*0c2c*/ 	.word	0x00000011
        /*0c30*/ 	.word	0x00030800
        /*0c34*/ 	.short	0x0107
        /*0c36*/ 	.byte	0x3f
	.zero		1


	//   ....[53]....
        /*0c38*/ 	.word	0x000175a0
        /*0c3c*/ 	.word	0x00000011
        /*0c40*/ 	.word	0x00030800
        /*0c44*/ 	.short	0x0101
        /*0c46*/ 	.byte	0x3f
	.zero		1


	//   ....[54]....
        /*0c48*/ 	.word	0x000175c0
        /*0c4c*/ 	.word	0x00000011
        /*0c50*/ 	.word	0x00030820
        /*0c54*/ 	.short	0x010a
        /*0c56*/ 	.byte	0x3f
	.zero		1


	//   ....[55]....
        /*0c58*/ 	.word	0x00017980
        /*0c5c*/ 	.word	0x00000006
        /*0c60*/ 	.word	0x00030840
        /*0c64*/ 	.short	0x010a
        /*0c66*/ 	.byte	0x3f
	.zero		1


	//   ....[56]....
        /*0c68*/ 	.word	0x00017e40
        /*0c6c*/ 	.word	0x00000006
        /*0c70*/ 	.word	0x00030830
        /*0c74*/ 	.short	0x0107
        /*0c76*/ 	.byte	0x3f
	.zero		1


	//   ....[57]....
        /*0c78*/ 	.word	0x00017ef0
        /*0c7c*/ 	.word	0x00000006
        /*0c80*/ 	.word	0x00030830
        /*0c84*/ 	.short	0x0101
        /*0c86*/ 	.byte	0x3f
	.zero		1


	//   ....[58]....
        /*0c88*/ 	.word	0x00017f60
        /*0c8c*/ 	.word	0x00000006
        /*0c90*/ 	.word	0x00030860
        /*0c94*/ 	.short	0x010a
        /*0c96*/ 	.byte	0x3f
	.zero		1


	//   ....[59]....
        /*0c98*/ 	.word	0x000184b0
        /*0c9c*/ 	.word	0x00000006
        /*0ca0*/ 	.word	0x00030850
        /*0ca4*/ 	.short	0x0107
        /*0ca6*/ 	.byte	0x3f
	.zero		1


	//   ....[60]....
        /*0ca8*/ 	.word	0x000185d0
        /*0cac*/ 	.word	0x00000006
        /*0cb0*/ 	.word	0x00030850
        /*0cb4*/ 	.short	0x0101
        /*0cb6*/ 	.byte	0x3f
	.zero		1


	//   ....[61]....
        /*0cb8*/ 	.word	0x000187e0
        /*0cbc*/ 	.word	0x00000000
        /*0cc0*/ 	.word	0x00030860
        /*0cc4*/ 	.short	0x010a
        /*0cc6*/ 	.byte	0x3f
	.zero		1


	//   ....[62]....
        /*0cc8*/ 	.word	0x00018ce0
        /*0ccc*/ 	.word	0x00000000
        /*0cd0*/ 	.word	0x00030850
        /*0cd4*/ 	.short	0x0107
        /*0cd6*/ 	.byte	0x3f
	.zero		1


	//   ....[63]....
        /*0cd8*/ 	.word	0x00018d90
        /*0cdc*/ 	.word	0x00000000
        /*0ce0*/ 	.word	0x00030850
        /*0ce4*/ 	.short	0x0101
        /*0ce6*/ 	.byte	0x3f
	.zero		1


	//   ....[64]....
        /*0ce8*/ 	.word	0x00019ee0
        /*0cec*/ 	.word	0x00000004
        /*0cf0*/ 	.word	0x00030820
        /*0cf4*/ 	.short	0x010a
        /*0cf6*/ 	.byte	0x3f
	.zero		1


	//   ....[65]....
        /*0cf8*/ 	.word	0x0001a080
        /*0cfc*/ 	.word	0x00000005
        /*0d00*/ 	.word	0x00030840
        /*0d04*/ 	.short	0x010a
        /*0d06*/ 	.byte	0x3f
	.zero		1


	//   ....[66]....
        /*0d08*/ 	.word	0x0001a120
        /*0d0c*/ 	.word	0x00000017
        /*0d10*/ 	.word	0x00030840
        /*0d14*/ 	.short	0x010a
        /*0d16*/ 	.byte	0x3f
	.zero		1


	//   ....[67]....
        /*0d18*/ 	.word	0x0001a160
        /*0d1c*/ 	.word	0x00000005
        /*0d20*/ 	.word	0x00030860
        /*0d24*/ 	.short	0x010a
        /*0d26*/ 	.byte	0x3f
	.zero		1


	//   ....[68]....
        /*0d28*/ 	.word	0x0001a1a0
        /*0d2c*/ 	.word	0x00000017
        /*0d30*/ 	.word	0x00030860
        /*0d34*/ 	.short	0x010a
        /*0d36*/ 	.byte	0x3f
	.zero		1


	//   ....[69]....
        /*0d38*/ 	.word	0x0001a210
        /*0d3c*/ 	.word	0x00000003
        /*0d40*/ 	.word	0x00030800
        /*0d44*/ 	.short	0x010a
        /*0d46*/ 	.byte	0x3f
	.zero		1


	//   ....[70]....
        /*0d48*/ 	.word	0x0001a260
        /*0d4c*/ 	.word	0x00000003
        /*0d50*/ 	.word	0x00030830
        /*0d54*/ 	.short	0x010a
        /*0d56*/ 	.byte	0x3f
	.zero		1


	//   ....[71]....
        /*0d58*/ 	.word	0x0001a2c0
        /*0d5c*/ 	.word	0x00000009
        /*0d60*/ 	.word	0x00030830
        /*0d64*/ 	.short	0x010a
        /*0d66*/ 	.byte	0x3f
	.zero		1


	//   ....[72]....
        /*0d68*/ 	.word	0x0001a320
        /*0d6c*/ 	.word	0x00000002
        /*0d70*/ 	.word	0x00030850
        /*0d74*/ 	.short	0x010a
        /*0d76*/ 	.byte	0x3f
	.zero		1


	//   ....[73]....
        /*0d78*/ 	.word	0x0001a380
        /*0d7c*/ 	.word	0x00000009
        /*0d80*/ 	.word	0x00030830
        /*0d84*/ 	.short	0x010a
        /*0d86*/ 	.byte	0x3f
	.zero		1


	//   ....[74]....
        /*0d88*/ 	.word	0x0001a3e0
        /*0d8c*/ 	.word	0x00000002
        /*0d90*/ 	.word	0x00030850
        /*0d94*/ 	.short	0x010a
        /*0d96*/ 	.byte	0x3f
	.zero		1


	//   ....[75]....
        /*0d98*/ 	.word	0x0001a440
        /*0d9c*/ 	.word	0x00000009
        /*0da0*/ 	.word	0x00030830
        /*0da4*/ 	.short	0x010a
        /*0da6*/ 	.byte	0x3f
	.zero		1


	//   ....[76]....
        /*0da8*/ 	.word	0x0001a4a0
        /*0dac*/ 	.word	0x00000002
        /*0db0*/ 	.word	0x00030850
        /*0db4*/ 	.short	0x010a
        /*0db6*/ 	.byte	0x3f
	.zero		1


	//   ....[77]....
        /*0db8*/ 	.word	0x0001a500
        /*0dbc*/ 	.word	0x00000005
        /*0dc0*/ 	.word	0x00030850
        /*0dc4*/ 	.short	0x010a
        /*0dc6*/ 	.byte	0x3f
	.zero		1


	//   ....[78]....
        /*0dc8*/ 	.word	0x0001a620
        /*0dcc*/ 	.word	0x00000007
        /*0dd0*/ 	.word	0x00030840
        /*0dd4*/ 	.short	0x010a
        /*0dd6*/ 	.byte	0x3f
	.zero		1


	//   ....[79]....
        /*0dd8*/ 	.word	0x0001b980
        /*0ddc*/ 	.word	0x00000011
        /*0de0*/ 	.word	0x00030820
        /*0de4*/ 	.short	0x010a
        /*0de6*/ 	.byte	0x3f
	.zero		1


	//   ....[80]....
        /*0de8*/ 	.word	0x0001b9d0
        /*0dec*/ 	.word	0x00000006
        /*0df0*/ 	.word	0x00030840
        /*0df4*/ 	.short	0x010a
        /*0df6*/ 	.byte	0x3f
	.zero		1


	//   ....[81]....
        /*0df8*/ 	.word	0x0001c1a0
        /*0dfc*/ 	.word	0x00000006
        /*0e00*/ 	.word	0x00030860
        /*0e04*/ 	.short	0x010a
        /*0e06*/ 	.byte	0x3f
	.zero		1


	//   ....[82]....
        /*0e08*/ 	.word	0x0001ca30
        /*0e0c*/ 	.word	0x00000000
        /*0e10*/ 	.word	0x00030860
        /*0e14*/ 	.short	0x010a
        /*0e16*/ 	.byte	0x3f
	.zero		1


	//   ....[83]....
        /*0e18*/ 	.word	0x0001dc70
        /*0e1c*/ 	.word	0x00000004
        /*0e20*/ 	.word	0x00030820
        /*0e24*/ 	.short	0x010a
        /*0e26*/ 	.byte	0x3f
	.zero		1


	//   ....[84]....
        /*0e28*/ 	.word	0x0001de10
        /*0e2c*/ 	.word	0x00000005
        /*0e30*/ 	.word	0x00030840
        /*0e34*/ 	.short	0x010a
        /*0e36*/ 	.byte	0x3f
	.zero		1


	//   ....[85]....
        /*0e38*/ 	.word	0x0001de60
        /*0e3c*/ 	.word	0x00000017
        /*0e40*/ 	.word	0x00030840
        /*0e44*/ 	.short	0x010a
        /*0e46*/ 	.byte	0x3f
	.zero		1


	//   ....[86]....
        /*0e48*/ 	.word	0x0001deb0
        /*0e4c*/ 	.word	0x00000005
        /*0e50*/ 	.word	0x00030860
        /*0e54*/ 	.short	0x010a
        /*0e56*/ 	.byte	0x3f
	.zero		1


	//----- nvinfo : EIATTR_NUM_MBARRIERS
	.align		4
.L_711:
        /*0e58*/ 	.byte	0x03, 0x38
        /*0e5a*/ 	.short	0x0016


	//----- nvinfo : EIATTR_EXIT_INSTR_OFFSETS
	.align		4
        /*0e5c*/ 	.byte	0x04, 0x1c
        /*0e5e*/ 	.short	(.L_713 - .L_712)


	//   ....[0]....
.L_712:
        /*0e60*/ 	.word	0x00000990


	//   ....[1]....
        /*0e64*/ 	.word	0x00013bf0


	//   ....[2]....
        /*0e68*/ 	.word	0x0001a1f0


	//----- nvinfo : EIATTR_MAX_THREADS
	.align		4
.L_713:
        /*0e6c*/ 	.byte	0x04, 0x05
        /*0e6e*/ 	.short	(.L_715 - .L_714)
.L_714:
        /*0e70*/ 	.word	0x00000180
        /*0e74*/ 	.word	0x00000001
        /*0e78*/ 	.word	0x00000001


	//----- nvinfo : EIATTR_CRS_STACK_SIZE
	.align		4
.L_715:
        /*0e7c*/ 	.byte	0x04, 0x1e
        /*0e7e*/ 	.short	(.L_717 - .L_716)
.L_716:
        /*0e80*/ 	.word	0x00000000


	//----- nvinfo : EIATTR_CBANK_PARAM_SIZE
	.align		4
.L_717:
        /*0e84*/ 	.byte	0x03, 0x19
        /*0e86*/ 	.short	0x0af0


	//----- nvinfo : EIATTR_PARAM_CBANK
	.align		4
        /*0e88*/ 	.byte	0x04, 0x0a
        /*0e8a*/ 	.short	(.L_719 - .L_718)
	.align		4
.L_718:
        /*0e8c*/ 	.word	index@(.nv.constant0._ZN7cutlass13device_kernelIN5flash11enable_sm90INS1_16FlashAttnFwdSm90INS1_25CollectiveMainloopFwdSm90ILi2EN4cute5tupleIJNS5_1CILi1EEES8_S8_EEENS6_IJNS7_ILi128EEENS7_ILi96EEENS7_ILi192EEEEEELi192ENS_10bfloat16_tEfNS_4arch4Sm90ELb0ELb1ELb1ELb1ELb1ELb0ELb0ELb1ELb1ELb1ELb1ELb0EEENS1_21CollectiveEpilogueFwdINS6_IJSA_SC_SB_EEES9_SE_SG_Li256ELb1ELb1ELb1ELb0EEENS1_36VarlenDynamicPersistentTileSchedulerILi128ELi96ELi256ELi128ELb1ELb1ELb1ELb1ELb0ELb1EEEEEEEEEvNT_6ParamsE)
        /*0e90*/ 	.short	0x0210
        /*0e92*/ 	.short	0x0af0


	//----- nvinfo : EIATTR_SW_WAR
	.align		4
.L_719:
        /*0e94*/ 	.byte	0x04, 0x36
        /*0e96*/ 	.short	(.L_721 - .L_720)
.L_720:
        /*0e98*/ 	.word	0x00000008
.L_721:


//--------------------- .nv.info._ZN7cutlass13device_kernelIN5flash11enable_sm90INS1_16FlashAttnFwdSm90INS1_25CollectiveMainloopFwdSm90ILi2EN4cute5tupleIJNS5_1CILi1EEES8_S8_EEENS6_IJNS7_ILi128EEENS7_ILi96EEENS7_ILi192EEEEEELi192ENS_10bfloat16_tEfNS_4arch4Sm90ELb0ELb1ELb1ELb1ELb1ELb1ELb0ELb1ELb1ELb1ELb1ELb0EEENS1_21CollectiveEpilogueFwdINS6_IJSA_SC_SB_EEES9_SE_SG_Li256ELb1ELb1ELb1ELb0EEENS1_36VarlenDynamicPersistentTileSchedulerILi128ELi96ELi256ELi128ELb1ELb1ELb1ELb1ELb0ELb1EEEEEEEEEvNT_6ParamsE --------------------------
	.section	.nv.info._ZN7cutlass13device_kernelIN5flash11enable_sm90INS1_16FlashAttnFwdSm90INS1_25CollectiveMainloopFwdSm90ILi2EN4cute5tupleIJNS5_1CILi1EEES8_S8_EEENS6_IJNS7_ILi128EEENS7_ILi96EEENS7_ILi192EEEEEELi192ENS_10bfloat16_tEfNS_4arch4Sm90ELb0ELb1ELb1ELb1ELb1ELb1ELb0ELb1ELb1ELb1ELb1ELb0EEENS1_21CollectiveEpilogueFwdINS6_IJSA_SC_SB_EEES9_SE_SG_Li256ELb1ELb1ELb1ELb0EEENS1_36VarlenDynamicPersistentTileSchedulerILi128ELi96ELi256ELi128ELb1ELb1ELb1ELb1ELb0ELb1EEEEEEEEEvNT_6ParamsE,"",@"SHT_CUDA_INFO"
	.sectionflags	@""
	.align	4


	//----- nvinfo : EIATTR_CUDA_API_VERSION
	.align		4
        /*0000*/ 	.byte	0x04, 0x37
        /*0002*/ 	.short	(.L_723 - .L_722)
.L_722:
        /*0004*/ 	.word	0x00000082


	//----- nvinfo : EIATTR_KPARAM_INFO
	.align		4
.L_723:
        /*0008*/ 	.byte	0x04, 0x17
        /*000a*/ 	.short	(.L_725 - .L_724)
.L_724:
        /*000c*/ 	.word	0x00000000
        /*0010*/ 	.short	0x0000
        /*0012*/ 	.short	0x0070
        /*0014*/ 	.byte	0x00, 0xf0, 0x01, 0x2a


	//----- nvinfo : EIATTR_SPARSE_MMA_MASK
	.align		4
.L_725:
        /*0018*/ 	.byte	0x03, 0x50
        /*001a*/ 	.short	0x0000


	//----- nvinfo : EIATTR_MAXREG_COUNT
	.align		4
        /*001c*/ 	.byte	0x03, 0x1b
        /*001e*/ 	.short	0x00a8


	//----- nvinfo : EIATTR_NUM_BARRIERS
	.align		4
        /*0020*/ 	.byte	0x02, 0x4c
        /*0022*/ 	.byte	0x10
	.zero		1


	//----- nvinfo : EIATTR_EXTERNS
	.align		4
        /*0024*/ 	.byte	0x04, 0x0f
        /*0026*/ 	.short	(.L_727 - .L_726)


	//   ....[0]....
	.align		4
.L_726:
        /*0028*/ 	.word	index@(__assertfail)


	//----- nvinfo : EIATTR_ANNOTATIONS
	.align		4
.L_727:
        /*002c*/ 	.byte	0x04, 0x55
        /*002e*/ 	.short	(.L_729 - .L_728)


	//   ....[0]....
.L_728:
        /* <DEDUP_REMOVED lines=47> */


	//----- nvinfo : EIATTR_MERCURY_ISA_VERSION
	.align		4
.L_729:
        /*0308*/ 	.byte	0x03, 0x5f
        /*030a*/ 	.short	0x0101


	//----- nvinfo : EIATTR_UNUSED_LOAD_BYTE_OFFSET
	.align		4
        /*030c*/ 	.byte	0x04, 0x44
        /*030e*/ 	.short	(.L_731 - .L_730)


	//   ....[0]....
.L_730:
        /*0310*/ 	.word	0x00000af0
        /*0314*/ 	.word	0x0000fff0


	//   ....[1]....
        /*0318*/ 	.word	0x0001ac20
        /*031c*/ 	.word	0x0000fff0


	//----- nvinfo : EIATTR_INT_WARP_WIDE_INSTR_OFFSETS
	.align		4
.L_731:
        /*0320*/ 	.byte	0x04, 0x31
        /*0322*/ 	.short	(.L_733 - .L_732)


	//   ....[0]....
.L_732:
        /*0324*/ 	.word	0x000001c0


	//   ....[1]....
        /*0328*/ 	.word	0x00000200


	//   ....[2]....
        /*032c*/ 	.word	0x00000270


	//   ....[3]....
        /*0330*/ 	.word	0x00021f70


	//   ....[4]....
        /*0334*/ 	.word	0x00022000


	//   ....[5]....
        /*0338*/ 	.word	0x00024dd0


	//   ....[6]....
        /*033c*/ 	.word	0x00024e60


	//----- nvinfo : EIATTR_COOP_GROUP_MASK_REGIDS
	.align		4
.L_733:
        /*0340*/ 	.byte	0x04, 0x29
        /*0342*/ 	.short	(.L_735 - .L_734)


	//   ....[0]....
.L_734:
        /*0344*/ 	.word	0xffffffff


	//   ....[1]....
        /*0348*/ 	.word	0xffffffff


	//   ....[2]....
        /*034c*/ 	.word	0xffffffff


	//   ....[3]....
        /*0350*/ 	.word	0xffffffff


	//   ....[4]....
        /*0354*/ 	.word	0xffffffff


	//   ....[5]....
        /*0358*/ 	.word	0xffffffff


	//   ....[6]....
        /*035c*/ 	.word	0xffffffff


	//   ....[7]....
        /*0360*/ 	.word	0xffffffff


	//   ....[8]....
        /*0364*/ 	.word	0xffffffff


	//   ....[9]....
        /*0368*/ 	.word	0xffffffff


	//   ....[10]....
        /*036c*/ 	.word	0xffffffff


	//   ....[11]....
        /*0370*/ 	.word	0xffffffff


	//   ....[12]....
        /*0374*/ 	.word	0xffffffff


	//   ....[13]....
        /*0378*/ 	.word	0xffffffff


	//   ....[14]....
        /*037c*/ 	.word	0xffffffff


	//   ....[15]....
        /*0380*/ 	.word	0xffffffff


	//   ....[16]....
        /*0384*/ 	.word	0xffffffff


	//   ....[17]....
        /*0388*/ 	.word	0xffffffff


	//   ....[18]....
        /*038c*/ 	.word	0xffffffff


	//   ....[19]....
        /*0390*/ 	.word	0xffffffff


	//   ....[20]....
        /*0394*/ 	.word	0xffffffff


	//   ....[21]....
        /*0398*/ 	.word	0xffffffff


	//   ....[22]....
        /*039c*/ 	.word	0xffffffff


	//   ....[23]....
        /*03a0*/ 	.word	0xffffffff


	//   ....[24]....
        /*03a4*/ 	.word	0xffffffff


	//   ....[25]....
        /*03a8*/ 	.word	0xffffffff


	//   ....[26]....
        /*03ac*/ 	.word	0xffffffff


	//   ....[27]....
        /*03b0*/ 	.word	0xffffffff


	//   ....[28]....
        /*03b4*/ 	.word	0xffffffff


	//   ....[29]....
        /*03b8*/ 	.word	0xffffffff


	//   ....[30]....
        /*03bc*/ 	.word	0xffffffff


	//   ....[31]....
        /*03c0*/ 	.word	0xffffffff


	//   ....[32]....
        /*03c4*/ 	.word	0xffffffff


	//   ....[33]....
        /*03c8*/ 	.word	0xffffffff


	//   ....[34]....
        /*03cc*/ 	.word	0xffffffff


	//   ....[35]....
        /*03d0*/ 	.word	0xffffffff


	//   ....[36]....
        /*03d4*/ 	.word	0xffffffff


	//   ....[37]....
        /*03d8*/ 	.word	0xffffffff


	//   ....[38]....
        /*03dc*/ 	.word	0xffffffff


	//   ....[39]....
        /*03e0*/ 	.word	0xffffffff


	//   ....[40]....
        /*03e4*/ 	.word	0xffffffff


	//   ....[41]....
        /*03e8*/ 	.word	0xffffffff


	//   ....[42]....
        /*03ec*/ 	.word	0xffffffff


	//   ....[43]....
        /*03f0*/ 	.word	0xffffffff


	//   ....[44]....
        /*03f4*/ 	.word	0xffffffff


	//   ....[45]....
        /*03f8*/ 	.word	0xffffffff


	//   ....[46]....
        /*03fc*/ 	.word	0xffffffff


	//   ....[47]....
        /*0400*/ 	.word	0xffffffff


	//   ....[48]....
        /*0404*/ 	.word	0xffffffff


	//   ....[49]....
        /*0408*/ 	.word	0xffffffff


	//   ....[50]....
        /*040c*/ 	.word	0xffffffff


	//   ....[51]....
        /*0410*/ 	.word	0xffffffff


	//   ....[52]....
        /*0414*/ 	.word	0xffffffff


	//   ....[53]....
        /*0418*/ 	.word	0xffffffff


	//   ....[54]....
        /*041c*/ 	.word	0xffffffff


	//   ....[55]....
        /*0420*/ 	.word	0xffffffff


	//   ....[56]....
        /*0424*/ 	.word	0xffffffff


	//   ....[57]....
        /*0428*/ 	.word	0xffffffff


	//   ....[58]....
        /*042c*/ 	.word	0xffffffff


	//   ....[59]....
        /*0430*/ 	.word	0xffffffff


	//   ....[60]....
        /*0434*/ 	.word	0xffffffff


	//   ....[61]....
        /*0438*/ 	.word	0xffffffff


	//   ....[62]....
        /*043c*/ 	.word	0xffffffff


	//   ....[63]....
        /*0440*/ 	.word	0xffffffff


	//   ....[64]....
        /*0444*/ 	.word	0xffffffff


	//   ....[65]....
        /*0448*/ 	.word	0xffffffff


	//   ....[66]....
        /*044c*/ 	.word	0xffffffff


	//   ....[67]....
        /*0450*/ 	.word	0xffffffff


	//   ....[68]....
        /*0454*/ 	.word	0xffffffff


	//   ....[69]....
        /*0458*/ 	.word	0xffffffff


	//   ....[70]....
        /*045c*/ 	.word	0xffffffff


	//   ....[71]....
        /*0460*/ 	.word	0xffffffff


	//   ....[72]....
        /*0464*/ 	.word	0xffffffff


	//   ....[73]....
        /*0468*/ 	.word	0xffffffff


	//   ....[74]....
        /*046c*/ 	.word	0xffffffff


	//   ....[75]....
        /*0470*/ 	.word	0xffffffff


	//   ....[76]....
        /*0474*/ 	.word	0xffffffff


	//   ....[77]....
        /*0478*/ 	.word	0xffffffff


	//   ....[78]....
        /*047c*/ 	.word	0xffffffff


	//   ....[79]....
        /*0480*/ 	.word	0xffffffff


	//   ....[80]....
        /*0484*/ 	.word	0xffffffff


	//   ....[81]....
        /*0488*/ 	.word	0xffffffff


	//   ....[82]....
        /*048c*/ 	.word	0xffffffff


	//   ....[83]....
        /*0490*/ 	.word	0xffffffff


	//   ....[84]....
        /*0494*/ 	.word	0xffffffff


	//   ....[85]....
        /*0498*/ 	.word	0xffffffff


	//   ....[86]....
        /*049c*/ 	.word	0xffffffff


	//   ....[87]....
        /*04a0*/ 	.word	0xffffffff


	//   ....[88]....
        /*04a4*/ 	.word	0xffffffff


	//   ....[89]....
        /*04a8*/ 	.word	0xffffffff


	//   ....[90]....
        /*04ac*/ 	.word	0xffffffff


	//   ....[91]....
        /*04b0*/ 	.word	0xffffffff


	//   ....[92]....
        /*04b4*/ 	.word	0xffffffff


	//   ....[93]....
        /*04b8*/ 	.word	0xffffffff


	//   ....[94]....
        /*04bc*/ 	.word	0xffffffff


	//   ....[95]....
        /*04c0*/ 	.word	0xffffffff


	//   ....[96]....
        /*04c4*/ 	.word	0xffffffff


	//   ....[97]....
        /*04c8*/ 	.word	0xffffffff


	//   ....[98]....
        /*04cc*/ 	.word	0xffffffff


	//   ....[99]....
        /*04d0*/ 	.word	0xffffffff


	//   ....[100]....
        /*04d4*/ 	.word	0xffffffff


	//   ....[101]....
        /*04d8*/ 	.word	0xffffffff


	//   ....[102]....
        /*04dc*/ 	.word	0xffffffff


	//   ....[103]....
        /*04e0*/ 	.word	0xffffffff


	//   ....[104]....
        /*04e4*/ 	.word	0xffffffff


	//   ....[105]....
        /*04e8*/ 	.word	0xffffffff


	//   ....[106]....
        /*04ec*/ 	.word	0xffffffff


	//   ....[107]....
        /*04f0*/ 	.word	0xffffffff


	//   ....[108]....
        /*04f4*/ 	.word	0xffffffff


	//   ....[109]....
        /*04f8*/ 	.word	0xffffffff


	//   ....[110]....
        /*04fc*/ 	.word	0xffffffff


	//   ....[111]....
        /*0500*/ 	.word	0xffffffff


	//   ....[112]....
        /*0504*/ 	.word	0xffffffff


	//   ....[113]....
        /*0508*/ 	.word	0xffffffff


	//   ....[114]....
        /*050c*/ 	.word	0xffffffff


	//   ....[115]....
        /*0510*/ 	.word	0xffffffff


	//   ....[116]....
        /*0514*/ 	.word	0xffffffff


	//   ....[117]....
        /*0518*/ 	.word	0xffffffff


	//   ....[118]....
        /*051c*/ 	.word	0xffffffff


	//   ....[119]....
        /*0520*/ 	.word	0xffffffff


	//   ....[120]....
        /*0524*/ 	.word	0xffffffff


	//   ....[121]....
        /*0528*/ 	.word	0xffffffff


	//   ....[122]....
        /*052c*/ 	.word	0xffffffff


	//   ....[123]....
        /*0530*/ 	.word	0xffffffff


	//   ....[124]....
        /*0534*/ 	.word	0xffffffff


	//   ....[125]....
        /*0538*/ 	.word	0xffffffff


	//   ....[126]....
        /*053c*/ 	.word	0xffffffff


	//   ....[127]....
        /*0540*/ 	.word	0xffffffff


	//   ....[128]....
        /*0544*/ 	.word	0xffffffff


	//   ....[129]....
        /*0548*/ 	.word	0xffffffff


	//   ....[130]....
        /*054c*/ 	.word	0xffffffff


	//   ....[131]....
        /*0550*/ 	.word	0xffffffff


	//   ....[132]....
        /*0554*/ 	.word	0xffffffff


	//   ....[133]....
        /*0558*/ 	.word	0xffffffff


	//   ....[134]....
        /*055c*/ 	.word	0xffffffff


	//   ....[135]....
        /*0560*/ 	.word	0xffffffff


	//   ....[136]....
        /*0564*/ 	.word	0xffffffff


	//   ....[137]....
        /*0568*/ 	.word	0xffffffff


	//   ....[138]....
        /*056c*/ 	.word	0xffffffff


	//   ....[139]....
        /*0570*/ 	.word	0xffffffff


	//   ....[140]....
        /*0574*/ 	.word	0xffffffff


	//   ....[141]....
        /*0578*/ 	.word	0xffffffff


	//   ....[142]....
        /*057c*/ 	.word	0xffffffff


	//   ....[143]....
        /*0580*/ 	.word	0xffffffff


	//   ....[144]....
        /*0584*/ 	.word	0xffffffff


	//   ....[145]....
        /*0588*/ 	.word	0xffffffff


	//   ....[146]....
        /*058c*/ 	.word	0xffffffff


	//   ....[147]....
        /*0590*/ 	.word	0xffffffff


	//   ....[148]....
        /*0594*/ 	.word	0xffffffff


	//   ....[149]....
        /*0598*/ 	.word	0xffffffff


	//   ....[150]....
        /*059c*/ 	.word	0xffffffff


	//   ....[151]....
        /*05a0*/ 	.word	0xffffffff


	//   ....[152]....
        /*05a4*/ 	.word	0xffffffff


	//   ....[153]....
        /*05a8*/ 	.word	0xffffffff


	//   ....[154]....
        /*05ac*/ 	.word	0xffffffff


	//   ....[155]....
        /*05b0*/ 	.word	0xffffffff


	//   ....[156]....
        /*05b4*/ 	.word	0xffffffff


	//   ....[157]....
        /*05b8*/ 	.word	0xffffffff


	//   ....[158]....
        /*05bc*/ 	.word	0xffffffff


	//   ....[159]....
        /*05c0*/ 	.word	0xffffffff


	//   ....[160]....
        /*05c4*/ 	.word	0xffffffff


	//   ....[161]....
        /*05c8*/ 	.word	0xffffffff


	//   ....[162]....
        /*05cc*/ 	.word	0xffffffff


	//   ....[163]....
        /*05d0*/ 	.word	0xffffffff


	//   ....[164]....
        /*05d4*/ 	.word	0xffffffff


	//   ....[165]....
        /*05d8*/ 	.word	0xffffffff


	//   ....[166]....
        /*05dc*/ 	.word	0xffffffff


	//   ....[167]....
        /*05e0*/ 	.word	0xffffffff


	//   ....[168]....
        /*05e4*/ 	.word	0xffffffff


	//   ....[169]....
        /*05e8*/ 	.word	0xffffffff


	//   ....[170]....
        /*05ec*/ 	.word	0xffffffff


	//   ....[171]....
        /*05f0*/ 	.word	0xffffffff


	//   ....[172]....
        /*05f4*/ 	.word	0xffffffff


	//   ....[173]....
        /*05f8*/ 	.word	0xffffffff


	//   ....[174]....
        /*05fc*/ 	.word	0xffffffff


	//   ....[175]....
        /*0600*/ 	.word	0xffffffff


	//   ....[176]....
        /*0604*/ 	.word	0xffffffff


	//   ....[177]....
        /*0608*/ 	.word	0xffffffff


	//   ....[178]....
        /*060c*/ 	.word	0xffffffff


	//   ....[179]....
        /*0610*/ 	.word	0x0500000f


	//   ....[180]....
        /*0614*/ 	.word	0x0500000f


	//   ....[181]....
        /*0618*/ 	.word	0x0500000f


	//   ....[182]....
        /*061c*/ 	.word	0x0500000f


	//   ....[183]....
        /*0620*/ 	.word	0x0500000f


	//   ....[184]....
        /*0624*/ 	.word	0x0500000f


	//   ....[185]....
        /*0628*/ 	.word	0x0500000f


	//   ....[186]....
        /*062c*/ 	.word	0x0500000f


	//   ....[187]....
        /*0630*/ 	.word	0x0500000f


	//   ....[188]....
        /*0634*/ 	.word	0x0500000f


	//   ....[189]....
        /*0638*/ 	.word	0x0500000f


	//   ....[190]....
        /*063c*/ 	.word	0x0500000f


	//   ....[191]....
        /*0640*/ 	.word	0x0500000f


	//   ....[192]....
        /*0644*/ 	.word	0x0500000f


	//   ....[193]....
        /*0648*/ 	.word	0x0500000f


	//   ....[194]....
        /*064c*/ 	.word	0x0500000f


	//   ....[195]....
        /*0650*/ 	.word	0x0500000f


	//   ....[196]....
        /*0654*/ 	.word	0x0500000f


	//   ....[197]....
        /*0658*/ 	.word	0x0500000f


	//   ....[198]....
        /*065c*/ 	.word	0x0500000f


	//   ....[199]....
        /*0660*/ 	.word	0x0500000f


	//   ....[200]....
        /*0664*/ 	.word	0x0500000f


	//   ....[201]....
        /*0668*/ 	.word	0x0500000f


	//   ....[202]....
        /*066c*/ 	.word	0x0500000f


	//   ....[203]....
        /*0670*/ 	.word	0x0500000f


	//   ....[204]....
        /*0674*/ 	.word	0x0500000f


	//   ....[205]....
        /*0678*/ 	.word	0x0500000f


	//   ....[206]....
        /*067c*/ 	.word	0x0500000f


	//   ....[207]....
        /*0680*/ 	.word	0x0500000f


	//   ....[208]....
        /*0684*/ 	.word	0x0500000f


	//   ....[209]....
        /*0688*/ 	.word	0x0500000f


	//   ....[210]....
        /*068c*/ 	.word	0x0500000f


	//   ....[211]....
        /*0690*/ 	.word	0x0500000f


	//   ....[212]....
        /*0694*/ 	.word	0x0500000f


	//   ....[213]....
        /*0698*/ 	.word	0x0500000f


	//   ....[214]....
        /*069c*/ 	.word	0x0500000f


	//   ....[215]....
        /*06a0*/ 	.word	0x0500000f


	//   ....[216]....
        /*06a4*/ 	.word	0x0500000f


	//   ....[217]....
        /*06a8*/ 	.word	0x0500000f


	//   ....[218]....
        /*06ac*/ 	.word	0x0500000f


	//   ....[219]....
        /*06b0*/ 	.word	0x0500000f


	//   ....[220]....
        /*06b4*/ 	.word	0x0500000f


	//   ....[221]....
        /*06b8*/ 	.word	0x0500000f


	//   ....[222]....
        /*06bc*/ 	.word	0x0500000f


	//   ....[223]....
        /*06c0*/ 	.word	0x0500000f


	//   ....[224]....
        /*06c4*/ 	.word	0x0500000f


	//   ....[225]....
        /*06c8*/ 	.word	0x0500000f


	//   ....[226]....
        /*06cc*/ 	.word	0x0500000f


	//   ....[227]....
        /*06d0*/ 	.word	0x0500000f


	//   ....[228]....
        /*06d4*/ 	.word	0x0500000f


	//   ....[229]....
        /*06d8*/ 	.word	0x0500000f


	//   ....[230]....
        /*06dc*/ 	.word	0x0500000f


	//   ....[231]....
        /*06e0*/ 	.word	0x0500000f


	//   ....[232]....
        /*06e4*/ 	.word	0x0500000f


	//   ....[233]....
        /*06e8*/ 	.word	0x0500000f


	//   ....[234]....
        /*06ec*/ 	.word	0x0500000f


	//   ....[235]....
        /*06f0*/ 	.word	0x0500000f


	//   ....[236]....
        /*06f4*/ 	.word	0x0500000f


	//   ....[237]....
        /*06f8*/ 	.word	0x0500000f


	//   ....[238]....
        /*06fc*/ 	.word	0x0500000f


	//   ....[239]....
        /*0700*/ 	.word	0x0500000f


	//   ....[240]....
        /*0704*/ 	.word	0x0500000f


	//   ....[241]....
        /*0708*/ 	.word	0x0500000f


	//   ....[242]....
        /*070c*/ 	.word	0x0500000f


	//   ....[243]....
        /*0710*/ 	.word	0x0500000f


	//   ....[244]....
        /*0714*/ 	.word	0x0500000f


	//   ....[245]....
        /*0718*/ 	.word	0x0500000f


	//   ....[246]....
        /*071c*/ 	.word	0x0500000f


	//   ....[247]....
        /*0720*/ 	.word	0x0500000f


	//   ....[248]....
        /*0724*/ 	.word	0x0500000f


	//   ....[249]....
        /*0728*/ 	.word	0x0500000f


	//   ....[250]....
        /*072c*/ 	.word	0x0500000f


	//   ....[251]....
        /*0730*/ 	.word	0x0500000f


	//   ....[252]....
        /*0734*/ 	.word	0x0500000f


	//   ....[253]....
        /*0738*/ 	.word	0x0500000f


	//   ....[254]....
        /*073c*/ 	.word	0x0500000f


	//   ....[255]....
        /*0740*/ 	.word	0x0500000f


	//   ....[0]....
        /*0744*/ 	.word	0x0500000f


	//   ....[1]....
        /*0748*/ 	.word	0x0500000f


	//   ....[2]....
        /*074c*/ 	.word	0x0500000f


	//   ....[3]....
        /*0750*/ 	.word	0x0500000f


	//   ....[4]....
        /*0754*/ 	.word	0x0500000f


	//   ....[5]....
        /*0758*/ 	.word	0x0500000f


	//   ....[6]....
        /*075c*/ 	.word	0x0500000f


	//   ....[7]....
        /*0760*/ 	.word	0x0500000f


	//   ....[8]....
        /*0764*/ 	.word	0x0500000f


	//   ....[9]....
        /*0768*/ 	.word	0x0500000f


	//   ....[10]....
        /*076c*/ 	.word	0x0500000f


	//   ....[11]....
        /*0770*/ 	.word	0x0500000f


	//   ....[12]....
        /*0774*/ 	.word	0x0500000f


	//   ....[13]....
        /*0778*/ 	.word	0x0500000f


	//   ....[14]....
        /*077c*/ 	.word	0x0500000f


	//   ....[15]....
        /*0780*/ 	.word	0x0500000f


	//   ....[16]....
        /*0784*/ 	.word	0x0500000f


	//   ....[17]....
        /*0788*/ 	.word	0x0500000f


	//   ....[18]....
        /*078c*/ 	.word	0x0500000f


	//   ....[19]....
        /*0790*/ 	.word	0x0500000f


	//   ....[20]....
        /*0794*/ 	.word	0x0500000f


	//   ....[21]....
        /*0798*/ 	.word	0x0500000f


	//   ....[22]....
        /*079c*/ 	.word	0x0500000f


	//   ....[23]....
        /*07a0*/ 	.word	0x0500000f


	//   ....[24]....
        /*07a4*/ 	.word	0x0500000f


	//   ....[25]....
        /*07a8*/ 	.word	0x0500000f


	//   ....[26]....
        /*07ac*/ 	.word	0x0500000f


	//   ....[27]....
        /*07b0*/ 	.word	0x0500000f


	//   ....[28]....
        /*07b4*/ 	.word	0xffffffff


	//   ....[29]....
        /*07b8*/ 	.word	0xffffffff


	//   ....[30]....
        /*07bc*/ 	.word	0xffffffff


	//   ....[31]....
        /*07c0*/ 	.word	0xffffffff


	//   ....[32]....
        /*07c4*/ 	.word	0xffffffff


	//   ....[33]....
        /*07c8*/ 	.word	0xffffffff


	//   ....[34]....
        /*07cc*/ 	.word	0xffffffff


	//   ....[35]....
        /*07d0*/ 	.word	0xffffffff


	//   ....[36]....
        /*07d4*/ 	.word	0xffffffff


	//   ....[37]....
        /*07d8*/ 	.word	0xffffffff


	//   ....[38]....
        /*07dc*/ 	.word	0xffffffff


	//   ....[39]....
        /*07e0*/ 	.word	0xffffffff


	//   ....[40]....
        /*07e4*/ 	.word	0x0500000f


	//   ....[41]....
        /*07e8*/ 	.word	0x0500000f


	//   ....[42]....
        /*07ec*/ 	.word	0x0500000f


	//   ....[43]....
        /*07f0*/ 	.word	0x0500000f


	//   ....[44]....
        /*07f4*/ 	.word	0x0500000f


	//   ....[45]....
        /*07f8*/ 	.word	0x0500000f


	//   ....[46]....
        /*07fc*/ 	.word	0x0500000f


	//   ....[47]....
        /*0800*/ 	.word	0x0500000f


	//   ....[48]....
        /*0804*/ 	.word	0x0500000f


	//   ....[49]....
        /*0808*/ 	.word	0x0500000f


	//   ....[50]....
        /*080c*/ 	.word	0x0500000f


	//   ....[51]....
        /*0810*/ 	.word	0x0500000f


	//----- nvinfo : EIATTR_COOP_GROUP_INSTR_OFFSETS
	.align		4
.L_735:
        /*0814*/ 	.byte	0x04, 0x28
        /*0816*/ 	.short	(.L_737 - .L_736)


	//   ....[0]....
.L_736:
        /*0818*/ 	.word	0x000000d0


	//   ....[1]....
        /*081c*/ 	.word	0x000001d0


	//   ....[2]....
        /*0820*/ 	.word	0x00000220


	//   ....[3]....
        /*0824*/ 	.word	0x00000450


	//   ....[4]....
        /*0828*/ 	.word	0x000005b0


	//   ....[5]....
        /*082c*/ 	.word	0x000006d0


	//   ....[6]....
        /*0830*/ 	.word	0x00000830


	//   ....[7]....
        /*0834*/ 	.word	0x000041b0


	//   ....[8]....
        /*0838*/ 	.word	0x000041c0


	//   ....[9]....
        /*083c*/ 	.word	0x000045b0


	//   ....[10]....
        /*0840*/ 	.word	0x000045c0


	//   ....[11]....
        /*0844*/ 	.word	0x000055b0


	//   ....[12]....
        /*0848*/ 	.word	0x00005da0


	//   ....[13]....
        /*084c*/ 	.word	0x00005db0


	//   ....[14]....
        /*0850*/ 	.word	0x00005dc0


	//   ....[15]....
        /*0854*/ 	.word	0x00005dd0


	//   ....[16]....
        /*0858*/ 	.word	0x00006630


	//   ....[17]....
        /*085c*/ 	.word	0x00006640


	//   ....[18]....
        /*0860*/ 	.word	0x00006650


	//   ....[19]....
        /*0864*/ 	.word	0x00006660


	//   ....[20]....
        /*0868*/ 	.word	0x000097d0


	//   ....[21]....
        /*086c*/ 	.word	0x000097e0


	//   ....[22]....
        /*0870*/ 	.word	0x000097f0


	//   ....[23]....
        /*0874*/ 	.word	0x00009800


	//   ....[24]....
        /*0878*/ 	.word	0x00009e90


	//   ....[25]....
        /*087c*/ 	.word	0x00009ea0


	//   ....[26]....
        /*0880*/ 	.word	0x00009eb0


	//   ....[27]....
        /*0884*/ 	.word	0x00009ec0


	//   ....[28]....
        /*0888*/ 	.word	0x0000de70


	//   ....[29]....
        /*088c*/ 	.word	0x0000e960


	//   ....[30]....
        /*0890*/ 	.word	0x0000f250


	//   ....[31]....
        /*0894*/ 	.word	0x0000f280


	//   ....[32]....
        /*0898*/ 	.word	0x0000f6f0


	//   ....[33]....
        /*089c*/ 	.word	0x0000f770


	//   ....[34]....
        /*08a0*/ 	.word	0x00011500


	//   ....[35]....
        /*08a4*/ 	.word	0x00011c20


	//   ....[36]....
        /*08a8*/ 	.word	0x00012a80


	//   ....[37]....
        /*08ac*/ 	.word	0x00012b90


	//   ....[38]....
        /*08b0*/ 	.word	0x00013120


	//   ....[39]....
        /*08b4*/ 	.word	0x000131a0


	//   ....[40]....
        /*08b8*/ 	.word	0x00015680


	//   ....[41]....
        /*08bc*/ 	.word	0x000156a0


	//   ....[42]....
        /*08c0*/ 	.word	0x000156c0


	//   ....[43]....
        /*08c4*/ 	.word	0x000156e0


	//   ....[44]....
        /*08c8*/ 	.word	0x000173a0


	//   ....[45]....
        /*08cc*/ 	.word	0x00017ac0


	//   ....[46]....
        /*08d0*/ 	.word	0x00018920


	//   ....[47]....
        /*08d4*/ 	.word	0x00018a30


	//   ....[48]....
        /*08d8*/ 	.word	0x00018fc0


	//   ....[49]....
        /*08dc*/ 	.word	0x00019020


	//   ....[50]....
        /*08e0*/ 	.word	0x0001a120


	//   ....[51]....
        /*08e4*/ 	.word	0x0001a150


	//   ....[52]....
        /*08e8*/ 	.word	0x0001a1f0


	//   ....[53]....
        /*08ec*/ 	.word	0x0001a210


	//   ....[54]....
        /*08f0*/ 	.word	0x0001b9e0


	//   ....[55]....
        /*08f4*/ 	.word	0x0001b9f0


	//   ....[56]....
        /*08f8*/ 	.word	0x0001ba00


	//   ....[57]....
        /*08fc*/ 	.word	0x0001ba10


	//   ....[58]....
        /*0900*/ 	.word	0x0001c2c0


	//   ....[59]....
        /*0904*/ 	.word	0x0001c2e0


	//   ....[60]....
        /*0908*/ 	.word	0x0001c420


	//   ....[61]....
        /*090c*/ 	.word	0x0001c440


	//   ....[62]....
        /*0910*/ 	.word	0x0001c540


	//   ....[63]....
        /*0914*/ 	.word	0x0001c560


	//   ....[64]....
        /*0918*/ 	.word	0x0001c670


	//   ....[65]....
        /*091c*/ 	.word	0x0001c690


	//   ....[66]....
        /*0920*/ 	.word	0x0001cba0


	//   ....[67]....
        /*0924*/ 	.word	0x0001cbb0


	//   ....[68]....
        /*0928*/ 	.word	0x0001d240


	//   ....[69]....
        /*092c*/ 	.word	0x0001d250


	//   ....[70]....
        /*0930*/ 	.word	0x0001e140


	//   ....[71]....
        /*0934*/ 	.word	0x0001e170


	//   ....[72]....
        /*0938*/ 	.word	0x0001e290


	//   ....[73]....
        /*093c*/ 	.word	0x0001e2b0


	//   ....[74]....
        /*0940*/ 	.word	0x0001e3b0


	//   ....[75]....
        /*0944*/ 	.word	0x0001e3d0


	//   ....[76]....
        /*0948*/ 	.word	0x0001e4e0


	//   ....[77]....
        /*094c*/ 	.word	0x0001e500


	//   ....[78]....
        /*0950*/ 	.word	0x0001e6a0


	//   ....[79]....
        /*0954*/ 	.word	0x0001e8a0


	//   ....[80]....
        /*0958*/ 	.word	0x0001e8d0


	//   ....[81]....
        /*095c*/ 	.word	0x0001e900


	//   ....[82]....
        /*0960*/ 	.word	0x0001e930


	//   ....[83]....
        /*0964*/ 	.word	0x0001e960


	//   ....[84]....
        /*0968*/ 	.word	0x0001e990


	//   ....[85]....
        /*096c*/ 	.word	0x0001eb10


	//   ....[86]....
        /*0970*/ 	.word	0x0001eb40


	//   ....[87]....
        /*0974*/ 	.word	0x0001eb70


	//   ....[88]....
        /*0978*/ 	.word	0x0001eba0


	//   ....[89]....
        /*097c*/ 	.word	0x0001ebd0


	//   ....[90]....
        /*0980*/ 	.word	0x0001ec00


	//   ....[91]....
        /*0984*/ 	.word	0x0001ec90


	//   ....[92]....
        /*0988*/ 	.word	0x0001ecc0


	//   ....[93]....
        /*098c*/ 	.word	0x0001ecd0


	//   ....[94]....
        /*0990*/ 	.word	0x0001ed10


	//   ....[95]....
        /*0994*/ 	.word	0x000204b0


	//   ....[96]....
        /*0998*/ 	.word	0x00022af0


	//   ....[97]....
        /*099c*/ 	.word	0x00022b10


	//   ....[98]....
        /*09a0*/ 	.word	0x00022bc0


	//   ....[99]....
        /*09a4*/ 	.word	0x00022be0


	//   ....[100]....
        /*09a8*/ 	.word	0x00022c80


	//   ....[101]....
        /*09ac*/ 	.word	0x00022ca0


	//   ....[102]....
        /*09b0*/ 	.word	0x00022d40


	//   ....[103]....
        /*09b4*/ 	.word	0x00022d60


	//   ....[104]....
        /*09b8*/ 	.word	0x00022e00


	//   ....[105]....
        /*09bc*/ 	.word	0x00022e20


	//   ....[106]....
        /*09c0*/ 	.word	0x00022e30


	//   ....[107]....
        /*09c4*/ 	.word	0x00022ec0


	//   ....[108]....
        /*09c8*/ 	.word	0x000235f0


	//   ....[109]....
        /*09cc*/ 	.word	0x00023620


	//   ....[110]....
        /*09d0*/ 	.word	0x00023680


	//   ....[111]....
        /*09d4*/ 	.word	0x000236e0


	//   ....[112]....
        /*09d8*/ 	.word	0x00023730


	//   ....[113]....
        /*09dc*/ 	.word	0x00023790


	//   ....[114]....
        /*09e0*/ 	.word	0x000237e0


	//   ....[115]....
        /*09e4*/ 	.word	0x00023840


	//   ....[116]....
        /*09e8*/ 	.word	0x00023890


	//   ....[117]....
        /*09ec*/ 	.word	0x000238f0


	//   ....[118]....
        /*09f0*/ 	.word	0x00023940


	//   ....[119]....
        /*09f4*/ 	.word	0x000239a0


	//   ....[120]....
        /*09f8*/ 	.word	0x000239f0


	//   ....[121]....
        /*09fc*/ 	.word	0x00023a40


	//   ....[122]....
        /*0a00*/ 	.word	0x00023a60


	//   ....[123]....
        /*0a04*/ 	.word	0x00023aa0


	//   ....[124]....
        /*0a08*/ 	.word	0x00024230


	//   ....[125]....
        /*0a0c*/ 	.word	0x00024270


	//   ....[126]....
        /*0a10*/ 	.word	0x00024280


	//   ....[127]....
        /*0a14*/ 	.word	0x000242e0


	//   ....[128]....
        /*0a18*/ 	.word	0x000242f0


	//   ....[129]....
        /*0a1c*/ 	.word	0x00024350


	//   ....[130]....
        /*0a20*/ 	.word	0x00024380


	//   ....[131]....
        /*0a24*/ 	.word	0x000243c0


	//   ....[132]....
        /*0a28*/ 	.word	0x000243f0


	//   ....[133]....
        /*0a2c*/ 	.word	0x00024430


	//   ....[134]....
        /*0a30*/ 	.word	0x00024460


	//   ....[135]....
        /*0a34*/ 	.word	0x000244a0


	//   ....[136]....
        /*0a38*/ 	.word	0x00024720


	//   ....[137]....
        /*0a3c*/ 	.word	0x00024740


	//   ....[138]....
        /*0a40*/ 	.word	0x00024750


	//   ....[139]....
        /*0a44*/ 	.word	0x000247e0


	//   ....[140]....
        /*0a48*/ 	.word	0x000247f0


	//   ....[141]....
        /*0a4c*/ 	.word	0x00024880


	//   ....[142]....
        /*0a50*/ 	.word	0x00024890


	//   ....[143]....
        /*0a54*/ 	.word	0x00024920


	//   ....[144]....
        /*0a58*/ 	.word	0x00024930


	//   ....[145]....
        /*0a5c*/ 	.word	0x000249c0


	//   ....[146]....
        /*0a60*/ 	.word	0x000249d0


	//   ....[147]....
        /*0a64*/ 	.word	0x000249e0


	//   ....[148]....
        /*0a68*/ 	.word	0x00024fb0


	//   ....[149]....
        /*0a6c*/ 	.word	0x00024ff0


	//   ....[150]....
        /*0a70*/ 	.word	0x00025030


	//   ....[151]....
        /*0a74*/ 	.word	0x00025060


	//   ....[152]....
        /*0a78*/ 	.word	0x000250f0


	//   ....[153]....
        /*0a7c*/ 	.word	0x00025120


	//   ....[154]....
        /*0a80*/ 	.word	0x00025190


	//   ....[155]....
        /*0a84*/ 	.word	0x000251c0


	//   ....[156]....
        /*0a88*/ 	.word	0x00025230


	//   ....[157]....
        /*0a8c*/ 	.word	0x00025260


	//   ....[158]....
        /*0a90*/ 	.word	0x00025290


	//   ....[159]....
        /*0a94*/ 	.word	0x000252e0


	//   ....[160]....
        /*0a98*/ 	.word	0x00025700


	//   ....[161]....
        /*0a9c*/ 	.word	0x00025730


	//   ....[162]....
        /*0aa0*/ 	.word	0x00025790


	//   ....[163]....
        /*0aa4*/ 	.word	0x000257c0


	//   ....[164]....
        /*0aa8*/ 	.word	0x000257f0


	//   ....[165]....
        /*0aac*/ 	.word	0x00025820


	//   ....[166]....
        /*0ab0*/ 	.word	0x00025850


	//   ....[167]....
        /*0ab4*/ 	.word	0x00025880


	//   ....[168]....
        /*0ab8*/ 	.word	0x00025a20


	//   ....[169]....
        /*0abc*/ 	.word	0x00025a50


	//   ....[170]....
        /*0ac0*/ 	.word	0x00025a80


	//   ....[171]....
        /*0ac4*/ 	.word	0x00025ab0


	//   ....[172]....
        /*0ac8*/ 	.word	0x00025ae0


	//   ....[173]....
        /*0acc*/ 	.word	0x00025b10


	//   ....[174]....
        /*0ad0*/ 	.word	0x00025bd0


	//   ....[175]....
        /*0ad4*/ 	.word	0x00025bf0


	//   ....[176]....
        /*0ad8*/ 	.word	0x00025c10


	//   ....[177]....
        /*0adc*/ 	.word	0x00025c70


	//   ....[178]....
        /*0ae0*/ 	.word	0x00026690


	//   ....[179]....
        /*0ae4*/ 	.word	0x000269e0


	//   ....[180]....
        /*0ae8*/ 	.word	0x00026a70


	//   ....[181]....
        /*0aec*/ 	.word	0x00026b00


	//   ....[182]....
        /*0af0*/ 	.word	0x00026b90


	//   ....[183]....
        /*0af4*/ 	.word	0x00026c10


	//   ....[184]....
        /*0af8*/ 	.word	0x00026c60


	//   ....[185]....
        /*0afc*/ 	.word	0x00026cb0


	//   ....[186]....
        /*0b00*/ 	.word	0x00026d00


	//   ....[187]....
        /*0b04*/ 	.word	0x00026d90


	//   ....[188]....
        /*0b08*/ 	.word	0x00026e20


	//   ....[189]....
        /*0b0c*/ 	.word	0x00026e70


	//   ....[190]....
        /*0b10*/ 	.word	0x00026ec0


	//   ....[191]....
        /*0b14*/ 	.word	0x00026fb0


	//   ....[192]....
        /*0b18*/ 	.word	0x00027000


	//   ....[193]....
        /*0b1c*/ 	.word	0x00027050


	//   ....[194]....
        /*0b20*/ 	.word	0x000270a0


	//   ....[195]....
        /*0b24*/ 	.word	0x00027150


	//   ....[196]....
        /*0b28*/ 	.word	0x000271e0


	//   ....[197]....
        /*0b2c*/ 	.word	0x00027240


	//   ....[198]....
        /*0b30*/ 	.word	0x000272a0


	//   ....[199]....
        /*0b34*/ 	.word	0x000276b0


	//   ....[200]....
        /*0b38*/ 	.word	0x00027990


	//   ....[201]....
        /*0b3c*/ 	.word	0x00027a80


	//   ....[202]....
        /*0b40*/ 	.word	0x00027b20


	//   ....[203]....
        /*0b44*/ 	.word	0x00027b80


	//   ....[204]....
        /*0b48*/ 	.word	0x00027c90


	//   ....[205]....
        /*0b4c*/ 	.word	0x00027d00


	//   ....[206]....
        /*0b50*/ 	.word	0x00027e10


	//   ....[207]....
        /*0b54*/ 	.word	0x00027e80


	//   ....[208]....
        /*0b58*/ 	.word	0x00027f90


	//   ....[209]....
        /*0b5c*/ 	.word	0x00028000


	//   ....[210]....
        /*0b60*/ 	.word	0x00028110


	//   ....[211]....
        /*0b64*/ 	.word	0x00028180


	//   ....[212]....
        /*0b68*/ 	.word	0x00028220


	//   ....[213]....
        /*0b6c*/ 	.word	0x00028330


	//   ....[214]....
        /*0b70*/ 	.word	0x000283a0


	//   ....[215]....
        /*0b74*/ 	.word	0x00028420


	//   ....[216]....
        /*0b78*/ 	.word	0x000284f0


	//   ....[217]....
        /*0b7c*/ 	.word	0x00028570


	//   ....[218]....
        /*0b80*/ 	.word	0x00028650


	//   ....[219]....
        /*0b84*/ 	.word	0x000286d0


	//   ....[220]....
        /*0b88*/ 	.word	0x000287b0


	//   ....[221]....
        /*0b8c*/ 	.word	0x00028830


	//   ....[222]....
        /*0b90*/ 	.word	0x00028910


	//   ....[223]....
        /*0b94*/ 	.word	0x00028990


	//   ....[224]....
        /*0b98*/ 	.word	0x00028a70


	//   ....[225]....
        /*0b9c*/ 	.word	0x00028af0


	//   ....[226]....
        /*0ba0*/ 	.word	0x00028bc0


	//   ....[227]....
        /*0ba4*/ 	.word	0x00028c40


	//   ....[228]....
        /*0ba8*/ 	.word	0x00028d00


	//   ....[229]....
        /*0bac*/ 	.word	0x00028e30


	//   ....[230]....
        /*0bb0*/ 	.word	0x00028f00


	//   ....[231]....
        /*0bb4*/ 	.word	0x00028f70


	//   ....[232]....
        /*0bb8*/ 	.word	0x00029040


	//   ....[233]....
        /*0bbc*/ 	.word	0x000290a0


	//   ....[234]....
        /*0bc0*/ 	.word	0x00029170


	//   ....[235]....
        /*0bc4*/ 	.word	0x000291d0


	//   ....[236]....
        /*0bc8*/ 	.word	0x000292a0


	//   ....[237]....
        /*0bcc*/ 	.word	0x00029300


	//   ....[238]....
        /*0bd0*/ 	.word	0x000293d0


	//   ....[239]....
        /*0bd4*/ 	.word	0x00029430


	//   ....[240]....
        /*0bd8*/ 	.word	0x00029510


	//   ....[241]....
        /*0bdc*/ 	.word	0x00029600


	//   ....[242]....
        /*0be0*/ 	.word	0x000296a0


	//   ....[243]....
        /*0be4*/ 	.word	0x00029700


	//   ....[244]....
        /*0be8*/ 	.word	0x00029800


	//   ....[245]....
        /*0bec*/ 	.word	0x00029860


	//   ....[246]....
        /*0bf0*/ 	.word	0x00029960


	//   ....[247]....
        /*0bf4*/ 	.word	0x000299c0


	//   ....[248]....
        /*0bf8*/ 	.word	0x00029ac0


	//   ....[249]....
        /*0bfc*/ 	.word	0x00029b20


	//   ....[250]....
        /*0c00*/ 	.word	0x00029c20


	//   ....[251]....
        /*0c04*/ 	.word	0x00029c80


	//   ....[252]....
        /*0c08*/ 	.word	0x00029d50


	//   ....[253]....
        /*0c0c*/ 	.word	0x00029e90


	//   ....[254]....
        /*0c10*/ 	.word	0x00029f30


	//   ....[255]....
        /*0c14*/ 	.word	0x0002a010


	//   ....[0]....
        /*0c18*/ 	.word	0x0002a0e0


	//   ....[1]....
        /*0c1c*/ 	.word	0x0002a140


	//   ....[2]....
        /*0c20*/ 	.word	0x0002a230


	//   ....[3]....
        /*0c24*/ 	.word	0x0002a290


	//   ....[4]....
        /*0c28*/ 	.word	0x0002a380


	//   ....[5]....
        /*0c2c*/ 	.word	0x0002a3e0


	//   ....[6]....
        /*0c30*/ 	.word	0x0002a4d0


	//   ....[7]....
        /*0c34*/ 	.word	0x0002a530


	//   ....[8]....
        /*0c38*/ 	.word	0x0002a610


	//   ....[9]....
        /*0c3c*/ 	.word	0x0002a6a0


	//   ....[10]....
        /*0c40*/ 	.word	0x0002a740


	//   ....[11]....
        /*0c44*/ 	.word	0x0002a8c0


	//   ....[12]....
        /*0c48*/ 	.word	0x0002a930


	//   ....[13]....
        /*0c4c*/ 	.word	0x0002a9a0


	//   ....[14]....
        /*0c50*/ 	.word	0x0002aa10


	//   ....[15]....
        /*0c54*/ 	.word	0x0002aa80


	//   ....[16]....
        /*0c58*/ 	.word	0x0002ab00


	//   ....[17]....
        /*0c5c*/ 	.word	0x0002ab80


	//   ....[18]....
        /*0c60*/ 	.word	0x0002ac10


	//   ....[19]....
        /*0c64*/ 	.word	0x0002ac80


	//   ....[20]....
        /*0c68*/ 	.word	0x0002acf0


	//   ....[21]....
        /*0c6c*/ 	.word	0x0002ad60


	//   ....[22]....
        /*0c70*/ 	.word	0x0002ade0


	//   ....[23]....
        /*0c74*/ 	.word	0x0002ae50


	//   ....[24]....
        /*0c78*/ 	.word	0x0002aee0


	//   ....[25]....
        /*0c7c*/ 	.word	0x0002af40


	//   ....[26]....
        /*0c80*/ 	.word	0x0002afd0


	//   ....[27]....
        /*0c84*/ 	.word	0x0002b100


	//   ....[28]....
        /*0c88*/ 	.word	0x0002c860


	//   ....[29]....
        /*0c8c*/ 	.word	0x0002c870


	//   ....[30]....
        /*0c90*/ 	.word	0x0002e3d0


	//   ....[31]....
        /*0c94*/ 	.word	0x0002e3e0


	//   ....[32]....
        /*0c98*/ 	.word	0x00031110


	//   ....[33]....
        /*0c9c*/ 	.word	0x00031120


	//   ....[34]....
        /*0ca0*/ 	.word	0x00033010


	//   ....[35]....
        /*0ca4*/ 	.word	0x00033020


	//   ....[36]....
        /*0ca8*/ 	.word	0x00035360


	//   ....[37]....
        /*0cac*/ 	.word	0x00035370


	//   ....[38]....
        /*0cb0*/ 	.word	0x000358e0


	//   ....[39]....
        /*0cb4*/ 	.word	0x000358f0


	//   ....[40]....
        /*0cb8*/ 	.word	0x00036010


	//   ....[41]....
        /*0cbc*/ 	.word	0x000360a0


	//   ....[42]....
        /*0cc0*/ 	.word	0x00036140


	//   ....[43]....
        /*0cc4*/ 	.word	0x000361d0


	//   ....[44]....
        /*0cc8*/ 	.word	0x000362b0


	//   ....[45]....
        /*0ccc*/ 	.word	0x00036340


	//   ....[46]....
        /*0cd0*/ 	.word	0x000363e0


	//   ....[47]....
        /*0cd4*/ 	.word	0x00036470


	//   ....[48]....
        /*0cd8*/ 	.word	0x00036550


	//   ....[49]....
        /*0cdc*/ 	.word	0x000365e0


	//   ....[50]....
        /*0ce0*/ 	.word	0x00036670


	//   ....[51]....
        /*0ce4*/ 	.word	0x00036700


	//----- nvinfo : EIATTR_REG_RECONFIG
	.align		4
.L_737:
        /*0ce8*/ 	.byte	0x01, 0x54
	.zero		2


	//----- nvinfo : EIATTR_SYSCALL_OFFSETS
	.align		4
        /*0cec*/ 	.byte	0x04, 0x46
        /*0cee*/ 	.short	(.L_739 - .L_738)


	//   ....[0]....
.L_738:
        /*0cf0*/ 	.word	0x000023c0


	//   ....[1]....
        /*0cf4*/ 	.word	0x000025f0


	//   ....[2]....
        /*0cf8*/ 	.word	0x00005730


	//   ....[3]....
        /*0cfc*/ 	.word	0x00005a80


	//   ....[4]....
        /*0d00*/ 	.word	0x00022160


	//   ....[5]....
        /*0d04*/ 	.word	0x000222b0


	//   ....[6]....
        /*0d08*/ 	.word	0x000223a0


	//   ....[7]....
        /*0d0c*/ 	.word	0x00023280


	//----- nvinfo : EIATTR_MBARRIER_INSTR_OFFSETS
	.align		4
.L_739:
        /*0d10*/ 	.byte	0x04, 0x39
        /*0d12*/ 	.short	(.L_741 - .L_740)


	//   ....[0]....
.L_740:
        /*0d14*/ 	.word	0x00000300
        /*0d18*/ 	.word	0x000000ff
        /*0d1c*/ 	.word	0x00030800
        /*0d20*/ 	.short	0x0100
        /*0d22*/ 	.byte	0x08
	.zero		1


	//   ....[1]....
        /*0d24*/ 	.word	0x00000310
        /*0d28*/ 	.word	0x000000ff
        /*0d2c*/ 	.word	0x00030820
        /*0d30*/ 	.short	0x0100
        /*0d32*/ 	.byte	0x08
	.zero		1


	//   ....[2]....
        /*0d34*/ 	.word	0x00000400
        /*0d38*/ 	.word	0x000000ff
        /*0d3c*/ 	.word	0x00030830
        /*0d40*/ 	.short	0x0100
        /*0d42*/ 	.byte	0x08
	.zero		1


	//   ....[3]....
        /*0d44*/ 	.word	0x00000410
        /*0d48*/ 	.word	0x000000ff
        /*0d4c*/ 	.word	0x00030840
        /*0d50*/ 	.short	0x0100
        /*0d52*/ 	.byte	0x08
	.zero		1


	//   ....[4]....
        /*0d54*/ 	.word	0x00000420
        /*0d58*/ 	.word	0x000000ff
        /*0d5c*/ 	.word	0x00030838
        /*0d60*/ 	.short	0x0100
        /*0d62*/ 	.byte	0x08
	.zero		1


	//   ....[5]....
        /*0d64*/ 	.word	0x00000430
        /*0d68*/ 	.word	0x000000ff
        /*0d6c*/ 	.word	0x00030848
        /*0d70*/ 	.short	0x0100
        /*0d72*/ 	.byte	0x08
	.zero		1


	//   ....[6]....
        /*0d74*/ 	.word	0x00000560
        /*0d78*/ 	.word	0x000000ff
        /*0d7c*/ 	.word	0x00030850
        /*0d80*/ 	.short	0x0100
        /*0d82*/ 	.byte	0x08
	.zero		1


	//   ....[7]....
        /*0d84*/ 	.word	0x00000570
        /*0d88*/ 	.word	0x000000ff
        /*0d8c*/ 	.word	0x00030860
        /*0d90*/ 	.short	0x0100
        /*0d92*/ 	.byte	0x08
	.zero		1


	//   ....[8]....
        /*0d94*/ 	.word	0x00000580
        /*0d98*/ 	.word	0x000000ff
        /*0d9c*/ 	.word	0x00030858
        /*0da0*/ 	.short	0x0100
        /*0da2*/ 	.byte	0x08
	.zero		1


	//   ....[9]....
        /*0da4*/ 	.word	0x00000590
        /*0da8*/ 	.word	0x000000ff
        /*0dac*/ 	.word	0x00030868
        /*0db0*/ 	.short	0x0100
        /*0db2*/ 	.byte	0x08
	.zero		1


	//   ....[10]....
        /*0db4*/ 	.word	0x00000680
        /*0db8*/ 	.word	0x000000ff
        /*0dbc*/ 	.word	0x00030870
        /*0dc0*/ 	.short	0x0100
        /*0dc2*/ 	.byte	0x06
	.zero		1


	//   ....[11]....
        /*0dc4*/ 	.word	0x00000690
        /*0dc8*/ 	.word	0x000000ff
        /*0dcc*/ 	.word	0x00030880
        /*0dd0*/ 	.short	0x0100
        /*0dd2*/ 	.byte	0x06
	.zero		1


	//   ....[12]....
        /*0dd4*/ 	.word	0x000006a0
        /*0dd8*/ 	.word	0x000000ff
        /*0ddc*/ 	.word	0x00030878
        /*0de0*/ 	.short	0x0100
        /*0de2*/ 	.byte	0x06
	.zero		1


	//   ....[13]....
        /*0de4*/ 	.word	0x000006b0
        /*0de8*/ 	.word	0x000000ff
        /*0dec*/ 	.word	0x00030888
        /*0df0*/ 	.short	0x0100
        /*0df2*/ 	.byte	0x06
	.zero		1


	//   ....[14]....
        /*0df4*/ 	.word	0x000007e0
        /*0df8*/ 	.word	0x000000ff
        /*0dfc*/ 	.word	0x00030890
        /*0e00*/ 	.short	0x0100
        /*0e02*/ 	.byte	0x08
	.zero		1


	//   ....[15]....
        /*0e04*/ 	.word	0x000007f0
        /*0e08*/ 	.word	0x000000ff
        /*0e0c*/ 	.word	0x000308a0
        /*0e10*/ 	.short	0x0100
        /*0e12*/ 	.byte	0x08
	.zero		1


	//   ....[16]....
        /*0e14*/ 	.word	0x00000800
        /*0e18*/ 	.word	0x000000ff
        /*0e1c*/ 	.word	0x00030898
        /*0e20*/ 	.short	0x0100
        /*0e22*/ 	.byte	0x08
	.zero		1


	//   ....[17]....
        /*0e24*/ 	.word	0x00000810
        /*0e28*/ 	.word	0x000000ff
        /*0e2c*/ 	.word	0x000308a8
        /*0e30*/ 	.short	0x0100
        /*0e32*/ 	.byte	0x08
	.zero		1


	//   ....[18]....
        /*0e34*/ 	.word	0x00000940
        /*0e38*/ 	.word	0x000000ff
        /*0e3c*/ 	.word	0x000308b0
        /*0e40*/ 	.short	0x0100
        /*0e42*/ 	.byte	0x08
	.zero		1


	//   ....[19]....
        /*0e44*/ 	.word	0x00000950
        /*0e48*/ 	.word	0x000000ff
        /*0e4c*/ 	.word	0x000308c0
        /*0e50*/ 	.short	0x0100
        /*0e52*/ 	.byte	0x08
	.zero		1


	//   ....[20]....
        /*0e54*/ 	.word	0x00000960
        /*0e58*/ 	.word	0x000000ff
        /*0e5c*/ 	.word	0x000308b8
        /*0e60*/ 	.short	0x0100
        /*0e62*/ 	.byte	0x08
	.zero		1


	//   ....[21]....
        /*0e64*/ 	.word	0x00000970
        /*0e68*/ 	.word	0x000000ff
        /*0e6c*/ 	.word	0x000308c8
        /*0e70*/ 	.short	0x0100
        /*0e72*/ 	.byte	0x08
	.zero		1


	//   ....[22]....
        /*0e74*/ 	.word	0x00003f90
        /*0e78*/ 	.word	0x0000001c
        /*0e7c*/ 	.word	0x000308b0
        /*0e80*/ 	.short	0x010a
        /*0e82*/ 	.byte	0x3f
	.zero		1


	//   ....[23]....
        /*0e84*/ 	.word	0x00004a10
        /*0e88*/ 	.word	0x0000001c
        /*0e8c*/ 	.word	0x00000000
        /*0e90*/ 	.short	0x0101
        /*0e92*/ 	.byte	0x3f
	.zero		1


	//   ....[24]....
        /*0e94*/ 	.word	0x000057e0
        /*0e98*/ 	.word	0x00000003
        /*0e9c*/ 	.word	0x00030800
        /*0ea0*/ 	.short	0x010a
        /*0ea2*/ 	.byte	0x3f
	.zero		1


	//   ....[25]....
        /*0ea4*/ 	.word	0x00005830
        /*0ea8*/ 	.word	0x00000003
        /*0eac*/ 	.word	0x00030800
        /*0eb0*/ 	.short	0x010a
        /*0eb2*/ 	.byte	0x3f
	.zero		1


	//   ....[26]....
        /*0eb4*/ 	.word	0x00006e10
        /*0eb8*/ 	.word	0x000000ff
        /*0ebc*/ 	.word	0x00030800
        /*0ec0*/ 	.short	0x010a
        /*0ec2*/ 	.byte	0x27
	.zero		1


	//   ....[27]....
        /*0ec4*/ 	.word	0x0000a420
        /*0ec8*/ 	.word	0x000000ff
        /*0ecc*/ 	.word	0x00030800
        /*0ed0*/ 	.short	0x010a
        /*0ed2*/ 	.byte	0x27
	.zero		1


	//   ....[28]....
        /*0ed4*/ 	.word	0x0000d290
        /*0ed8*/ 	.word	0x0000000d
        /*0edc*/ 	.word	0x00030830
        /*0ee0*/ 	.short	0x010a
        /*0ee2*/ 	.byte	0x3f
	.zero		1


	//   ....[29]....
        /*0ee4*/ 	.word	0x0000d2d0
        /*0ee8*/ 	.word	0x0000000d
        /*0eec*/ 	.word	0x00030830
        /*0ef0*/ 	.short	0x010a
        /*0ef2*/ 	.byte	0x3f
	.zero		1


	//   ....[30]....
        /*0ef4*/ 	.word	0x0000dcd0
        /*0ef8*/ 	.word	0x000000ff
        /*0efc*/ 	.word	0x00000000
        /*0f00*/ 	.short	0x0101
        /*0f02*/ 	.byte	0x04
	.zero		1


	//   ....[31]....
        /*0f04*/ 	.word	0x000105a0
        /*0f08*/ 	.word	0x000000ff
        /*0f0c*/ 	.word	0x00030830
        /*0f10*/ 	.short	0x010a
        /*0f12*/ 	.byte	0x07
	.zero		1


	//   ....[32]....
        /*0f14*/ 	.word	0x00010600
        /*0f18*/ 	.word	0x000000ff
        /*0f1c*/ 	.word	0x00030830
        /*0f20*/ 	.short	0x010a
        /*0f22*/ 	.byte	0x07
	.zero		1


	//   ....[33]....
        /*0f24*/ 	.word	0x000110a0
        /*0f28*/ 	.word	0x000000ff
        /*0f2c*/ 	.word	0x00030850
        /*0f30*/ 	.short	0x010a
        /*0f32*/ 	.byte	0x06
	.zero		1


	//   ....[34]....
        /*0f34*/ 	.word	0x000110e0
        /*0f38*/ 	.word	0x000000ff
        /*0f3c*/ 	.word	0x00030850
        /*0f40*/ 	.short	0x010a
        /*0f42*/ 	.byte	0x06
	.zero		1


	//   ....[35]....
        /*0f44*/ 	.word	0x00011790
        /*0f48*/ 	.word	0x000000ff
        /*0f4c*/ 	.word	0x00000000
        /*0f50*/ 	.short	0x0101
        /*0f52*/ 	.byte	0x07
	.zero		1


	//   ....[36]....
        /*0f54*/ 	.word	0x00013a60
        /*0f58*/ 	.word	0x000000ff
        /*0f5c*/ 	.word	0x00000000
        /*0f60*/ 	.short	0x0101
        /*0f62*/ 	.byte	0x06
	.zero		1


	//   ....[37]....
        /*0f64*/ 	.word	0x00013f90
        /*0f68*/ 	.word	0x000000ff
        /*0f6c*/ 	.word	0x00030830
        /*0f70*/ 	.short	0x010a
        /*0f72*/ 	.byte	0x07
	.zero		1


	//   ....[38]....
        /*0f74*/ 	.word	0x00013ff0
        /*0f78*/ 	.word	0x000000ff
        /*0f7c*/ 	.word	0x00030830
        /*0f80*/ 	.short	0x010a
        /*0f82*/ 	.byte	0x07
	.zero		1


	//   ....[39]....
        /*0f84*/ 	.word	0x00014a90
        /*0f88*/ 	.word	0x000000ff
        /*0f8c*/ 	.word	0x00030850
        /*0f90*/ 	.short	0x010a
        /*0f92*/ 	.byte	0x06
	.zero		1


	//   ....[40]....
        /*0f94*/ 	.word	0x00014ad0
        /*0f98*/ 	.word	0x000000ff
        /*0f9c*/ 	.word	0x00030850
        /*0fa0*/ 	.short	0x010a
        /*0fa2*/ 	.byte	0x06
	.zero		1


	//   ....[41]....
        /*0fa4*/ 	.word	0x00015160
        /*0fa8*/ 	.word	0x000000ff
        /*0fac*/ 	.word	0x00000000
        /*0fb0*/ 	.short	0x0101
        /*0fb2*/ 	.byte	0x07
	.zero		1


	//   ....[42]....
        /*0fb4*/ 	.word	0x000161d0
        /*0fb8*/ 	.word	0x000000ff
        /*0fbc*/ 	.word	0x00000000
        /*0fc0*/ 	.short	0x0101
        /*0fc2*/ 	.byte	0x06
	.zero		1


	//   ....[43]....
        /*0fc4*/ 	.word	0x00016440
        /*0fc8*/ 	.word	0x000000ff
        /*0fcc*/ 	.word	0x00030830
        /*0fd0*/ 	.short	0x010a
        /*0fd2*/ 	.byte	0x07
	.zero		1


	//   ....[44]....
        /*0fd4*/ 	.word	0x000164a0
        /*0fd8*/ 	.word	0x000000ff
        /*0fdc*/ 	.word	0x00030830
        /*0fe0*/ 	.short	0x010a
        /*0fe2*/ 	.byte	0x07
	.zero		1


	//   ....[45]....
        /*0fe4*/ 	.word	0x00016f40
        /*0fe8*/ 	.word	0x000000ff
        /*0fec*/ 	.word	0x00030850
        /*0ff0*/ 	.short	0x010a
        /*0ff2*/ 	.byte	0x06
	.zero		1


	//   ....[46]....
        /*0ff4*/ 	.word	0x00016f80
        /*0ff8*/ 	.word	0x000000ff
        /*0ffc*/ 	.word	0x00030850
        /*1000*/ 	.short	0x010a
        /*1002*/ 	.byte	0x06
	.zero		1


	//   ....[47]....
        /*1004*/ 	.word	0x00017630
        /*1008*/ 	.word	0x000000ff
        /*100c*/ 	.word	0x00000000
        /*1010*/ 	.short	0x0101
        /*1012*/ 	.byte	0x07
	.zero		1


	//   ....[48]....
        /*1014*/ 	.word	0x00019920
        /*1018*/ 	.word	0x000000ff
        /*101c*/ 	.word	0x00000000
        /*1020*/ 	.short	0x0101
        /*1022*/ 	.byte	0x06
	.zero		1


	//   ....[49]....
        /*1024*/ 	.word	0x0001a090
        /*1028*/ 	.word	0x000000ff
        /*102c*/ 	.word	0x00030850
        /*1030*/ 	.short	0x010a
        /*1032*/ 	.byte	0x05
	.zero		1


	//   ....[50]....
        /*1034*/ 	.word	0x0001a0d0
        /*1038*/ 	.word	0x000000ff
        /*103c*/ 	.word	0x00030850
        /*1040*/ 	.short	0x010a
        /*1042*/ 	.byte	0x05
	.zero		1


	//   ....[51]....
        /*1044*/ 	.word	0x0001a650
        /*1048*/ 	.word	0x000000ff
        /*104c*/ 	.word	0x00000000
        /*1050*/ 	.short	0x0101
        /*1052*/ 	.byte	0x04
	.zero		1


	//   ....[52]....
        /*1054*/ 	.word	0x0001c290
        /*1058*/ 	.word	0x000000ff
        /*105c*/ 	.word	0x00000000
        /*1060*/ 	.short	0x0101
        /*1062*/ 	.byte	0x05
	.zero		1


	//   ....[53]....
        /*1064*/ 	.word	0x0001c9e0
        /*1068*/ 	.word	0x000000ff
        /*106c*/ 	.word	0x00000000
        /*1070*/ 	.short	0x0101
        /*1072*/ 	.byte	0x05
	.zero		1


	//   ....[54]....
        /*1074*/ 	.word	0x00020590
        /*1078*/ 	.word	0x00000011
        /*107c*/ 	.word	0x00030820
        /*1080*/ 	.short	0x010a
        /*1082*/ 	.byte	0x3f
	.zero		1


	//   ....[55]....
        /*1084*/ 	.word	0x00020620
        /*1088*/ 	.word	0x0000000c
        /*108c*/ 	.word	0x000308a0
        /*1090*/ 	.short	0x010a
        /*1092*/ 	.byte	0x3f
	.zero		1


	//   ....[56]....
        /*1094*/ 	.word	0x00020a70
        /*1098*/ 	.word	0x0000000c
        /*109c*/ 	.word	0x000308c0
        /*10a0*/ 	.short	0x010a
        /*10a2*/ 	.byte	0x3f
	.zero		1


	//   ....[57]....
        /*10a4*/ 	.word	0x00020f80
        /*10a8*/ 	.word	0x00000007
        /*10ac*/ 	.word	0x000308a0
        /*10b0*/ 	.short	0x010a
        /*10b2*/ 	.byte	0x3f
	.zero		1


	//   ....[58]....
        /*10b4*/ 	.word	0x000213c0
        /*10b8*/ 	.word	0x00000007
        /*10bc*/ 	.word	0x000308c0
        /*10c0*/ 	.short	0x010a
        /*10c2*/ 	.byte	0x3f
	.zero		1


	//   ....[59]....
        /*10c4*/ 	.word	0x000228f0
        /*10c8*/ 	.word	0x00000007
        /*10cc*/ 	.word	0x00030840
        /*10d0*/ 	.short	0x010a
        /*10d2*/ 	.byte	0x3f
	.zero		1


	//   ....[60]....
        /*10d4*/ 	.word	0x00022f80
        /*10d8*/ 	.word	0x00000007
        /*10dc*/ 	.word	0x00030830
        /*10e0*/ 	.short	0x0107
        /*10e2*/ 	.byte	0x3f
	.zero		1


	//   ....[61]....
        /*10e4*/ 	.word	0x00023030
        /*10e8*/ 	.word	0x00000007
        /*10ec*/ 	.word	0x00030830
        /*10f0*/ 	.short	0x0101
        /*10f2*/ 	.byte	0x3f
	.zero		1


	//   ....[62]....
        /*10f4*/ 	.word	0x00023bb0
        /*10f8*/ 	.word	0x00000011
        /*10fc*/ 	.word	0x00030800
        /*1100*/ 	.short	0x0107
        /*1102*/ 	.byte	0x3f
	.zero		1


	//   ....[63]....
        /*1104*/ 	.word	0x00023cc0
        /*1108*/ 	.word	0x00000011
        /*110c*/ 	.word	0x00030800
        /*1110*/ 	.short	0x0101
        /*1112*/ 	.byte	0x3f
	.zero		1


	//   ....[64]....
        /*1114*/ 	.word	0x00023ce0
        /*1118*/ 	.word	0x00000011
        /*111c*/ 	.word	0x00030820
        /*1120*/ 	.short	0x010a
        /*1122*/ 	.byte	0x3f
	.zero		1


	//   ....[65]....
        /*1124*/ 	.word	0x00024090
        /*1128*/ 	.word	0x00000007
        /*112c*/ 	.word	0x00030840
        /*1130*/ 	.short	0x010a
        /*1132*/ 	.byte	0x3f
	.zero		1


	//   ....[66]....
        /*1134*/ 	.word	0x00024550
        /*1138*/ 	.word	0x00000007
        /*113c*/ 	.word	0x00030830
        /*1140*/ 	.short	0x0107
        /*1142*/ 	.byte	0x3f
	.zero		1


	//   ....[67]....
        /*1144*/ 	.word	0x00024600
        /*1148*/ 	.word	0x00000007
        /*114c*/ 	.word	0x00030830
        /*1150*/ 	.short	0x0101
        /*1152*/ 	.byte	0x3f
	.zero		1


	//   ....[68]....
        /*1154*/ 	.word	0x00024660
        /*1158*/ 	.word	0x00000006
        /*115c*/ 	.word	0x00030860
        /*1160*/ 	.short	0x010a
        /*1162*/ 	.byte	0x3f
	.zero		1


	//   ....[69]....
        /*1164*/ 	.word	0x00024bd0
        /*1168*/ 	.word	0x00000006
        /*116c*/ 	.word	0x00030850
        /*1170*/ 	.short	0x0107
        /*1172*/ 	.byte	0x3f
	.zero		1


	//   ....[70]....
        /*1174*/ 	.word	0x00024cf0
        /*1178*/ 	.word	0x00000006
        /*117c*/ 	.word	0x00030850
        /*1180*/ 	.short	0x0101
        /*1182*/ 	.byte	0x3f
	.zero		1


	//   ....[71]....
        /*1184*/ 	.word	0x00024f00
        /*1188*/ 	.word	0x00000000
        /*118c*/ 	.word	0x00030860
        /*1190*/ 	.short	0x010a
        /*1192*/ 	.byte	0x3f
	.zero		1


	//   ....[72]....
        /*1194*/ 	.word	0x00025410
        /*1198*/ 	.word	0x00000000
        /*119c*/ 	.word	0x00030850
        /*11a0*/ 	.short	0x0107
        /*11a2*/ 	.byte	0x3f
	.zero		1


	//   ....[73]....
        /*11a4*/ 	.word	0x000254d0
        /*11a8*/ 	.word	0x00000000
        /*11ac*/ 	.word	0x00030850
        /*11b0*/ 	.short	0x0101
        /*11b2*/ 	.byte	0x3f
	.zero		1


	//   ....[74]....
        /*11b4*/ 	.word	0x00026610
        /*11b8*/ 	.word	0x00000005
        /*11bc*/ 	.word	0x00030820
        /*11c0*/ 	.short	0x010a
        /*11c2*/ 	.byte	0x3f
	.zero		1


	//   ....[75]....
        /*11c4*/ 	.word	0x000267b0
        /*11c8*/ 	.word	0x00000003
        /*11cc*/ 	.word	0x00030840
        /*11d0*/ 	.short	0x010a
        /*11d2*/ 	.byte	0x3f
	.zero		1


	//   ....[76]....
        /*11d4*/ 	.word	0x00026850
        /*11d8*/ 	.word	0x00000017
        /*11dc*/ 	.word	0x00030840
        /*11e0*/ 	.short	0x010a
        /*11e2*/ 	.byte	0x3f
	.zero		1


	//   ....[77]....
        /*11e4*/ 	.word	0x00026890
        /*11e8*/ 	.word	0x00000003
        /*11ec*/ 	.word	0x00030860
        /*11f0*/ 	.short	0x010a
        /*11f2*/ 	.byte	0x3f
	.zero		1


	//   ....[78]....
        /*11f4*/ 	.word	0x000268d0
        /*11f8*/ 	.word	0x00000017
        /*11fc*/ 	.word	0x00030860
        /*1200*/ 	.short	0x010a
        /*1202*/ 	.byte	0x3f
	.zero		1


	//   ....[79]....
        /*1204*/ 	.word	0x00026930
        /*1208*/ 	.word	0x0000001c
        /*120c*/ 	.word	0x000308b0
        /*1210*/ 	.short	0x010a
        /*1212*/ 	.byte	0x3f
	.zero		1


	//   ....[80]....
        /*1214*/ 	.word	0x00026f10
        /*1218*/ 	.word	0x00000005
        /*121c*/ 	.word	0x00030800
        /*1220*/ 	.short	0x010a
        /*1222*/ 	.byte	0x3f
	.zero		1


	//   ....[81]....
        /*1224*/ 	.word	0x000272e0
        /*1228*/ 	.word	0x0000003d
        /*122c*/ 	.word	0x00030800
        /*1230*/ 	.short	0x010a
        /*1232*/ 	.byte	0x3f
	.zero		1


	//   ....[82]....
        /*1234*/ 	.word	0x00027330
        /*1238*/ 	.word	0x0000000d
        /*123c*/ 	.word	0x00030830
        /*1240*/ 	.short	0x010a
        /*1242*/ 	.byte	0x3f
	.zero		1


	//   ....[83]....
        /*1244*/ 	.word	0x00027390
        /*1248*/ 	.word	0x0000000a
        /*124c*/ 	.word	0x00030830
        /*1250*/ 	.short	0x010a
        /*1252*/ 	.byte	0x3f
	.zero		1


	//   ....[84]....
        /*1254*/ 	.word	0x000273f0
        /*1258*/ 	.word	0x00000009
        /*125c*/ 	.word	0x00030850
        /*1260*/ 	.short	0x010a
        /*1262*/ 	.byte	0x3f
	.zero		1


	//   ....[85]....
        /*1264*/ 	.word	0x00027450
        /*1268*/ 	.word	0x0000000d
        /*126c*/ 	.word	0x00030830
        /*1270*/ 	.short	0x010a
        /*1272*/ 	.byte	0x3f
	.zero		1


	//   ....[86]....
        /*1274*/ 	.word	0x000274b0
        /*1278*/ 	.word	0x00000002
        /*127c*/ 	.word	0x00030850
        /*1280*/ 	.short	0x010a
        /*1282*/ 	.byte	0x3f
	.zero		1


	//   ....[87]....
        /*1284*/ 	.word	0x00027510
        /*1288*/ 	.word	0x0000000d
        /*128c*/ 	.word	0x00030830
        /*1290*/ 	.short	0x010a
        /*1292*/ 	.byte	0x3f
	.zero		1


	//   ....[88]....
        /*1294*/ 	.word	0x00027570
        /*1298*/ 	.word	0x00000002
        /*129c*/ 	.word	0x00030850
        /*12a0*/ 	.short	0x010a
        /*12a2*/ 	.byte	0x3f
	.zero		1


	//   ....[89]....
        /*12a4*/ 	.word	0x000275d0
        /*12a8*/ 	.word	0x00000005
        /*12ac*/ 	.word	0x00030850
        /*12b0*/ 	.short	0x010a
        /*12b2*/ 	.byte	0x3f
	.zero		1


	//   ....[90]....
        /*12b4*/ 	.word	0x00027770
        /*12b8*/ 	.word	0x00000011
        /*12bc*/ 	.word	0x00030820
        /*12c0*/ 	.short	0x010a
        /*12c2*/ 	.byte	0x3f
	.zero		1


	//   ....[91]....
        /*12c4*/ 	.word	0x000277c0
        /*12c8*/ 	.word	0x0000000c
        /*12cc*/ 	.word	0x000308a0
        /*12d0*/ 	.short	0x010a
        /*12d2*/ 	.byte	0x3f
	.zero		1


	//   ....[92]....
        /*12d4*/ 	.word	0x00027810
        /*12d8*/ 	.word	0x0000000c
        /*12dc*/ 	.word	0x000308c0
        /*12e0*/ 	.short	0x010a
        /*12e2*/ 	.byte	0x3f
	.zero		1


	//   ....[93]....
        /*12e4*/ 	.word	0x00027860
        /*12e8*/ 	.word	0x00000007
        /*12ec*/ 	.word	0x000308a0
        /*12f0*/ 	.short	0x010a
        /*12f2*/ 	.byte	0x3f
	.zero		1


	//   ....[94]....
        /*12f4*/ 	.word	0x000278b0
        /*12f8*/ 	.word	0x00000007
        /*12fc*/ 	.word	0x000308c0
        /*1300*/ 	.short	0x010a
        /*1302*/ 	.byte	0x3f
	.zero		1


	//   ....[95]....
        /*1304*/ 	.word	0x000279d0
        /*1308*/ 	.word	0x00000007
        /*130c*/ 	.word	0x00030840
        /*1310*/ 	.short	0x010a
        /*1312*/ 	.byte	0x3f
	.zero		1


	//   ....[96]....
        /*1314*/ 	.word	0x00028d30
        /*1318*/ 	.word	0x00000011
        /*131c*/ 	.word	0x00030820
        /*1320*/ 	.short	0x010a
        /*1322*/ 	.byte	0x3f
	.zero		1


	//   ....[97]....
        /*1324*/ 	.word	0x00028d80
        /*1328*/ 	.word	0x00000007
        /*132c*/ 	.word	0x00030840
        /*1330*/ 	.short	0x010a
        /*1332*/ 	.byte	0x3f
	.zero		1


	//   ....[98]....
        /*1334*/ 	.word	0x00029550
        /*1338*/ 	.word	0x00000006
        /*133c*/ 	.word	0x00030860
        /*1340*/ 	.short	0x010a
        /*1342*/ 	.byte	0x3f
	.zero		1


	//   ....[99]....
        /*1344*/ 	.word	0x00029de0
        /*1348*/ 	.word	0x00000000
        /*134c*/ 	.word	0x00030860
        /*1350*/ 	.short	0x010a
        /*1352*/ 	.byte	0x3f
	.zero		1


	//   ....[100]....
        /*1354*/ 	.word	0x0002b020
        /*1358*/ 	.word	0x00000005
        /*135c*/ 	.word	0x00030820
        /*1360*/ 	.short	0x010a
        /*1362*/ 	.byte	0x3f
	.zero		1


	//   ....[101]....
        /*1364*/ 	.word	0x0002b1c0
        /*1368*/ 	.word	0x00000003
        /*136c*/ 	.word	0x00030840
        /*1370*/ 	.short	0x010a
        /*1372*/ 	.byte	0x3f
	.zero		1


	//   ....[102]....
        /*1374*/ 	.word	0x0002b210
        /*1378*/ 	.word	0x00000017
        /*137c*/ 	.word	0x00030840
        /*1380*/ 	.short	0x010a
        /*1382*/ 	.byte	0x3f
	.zero		1


	//   ....[103]....
        /*1384*/ 	.word	0x0002b260
        /*1388*/ 	.word	0x00000003
        /*138c*/ 	.word	0x00030860
        /*1390*/ 	.short	0x010a
        /*1392*/ 	.byte	0x3f
	.zero		1


	//   ....[104]....
        /*1394*/ 	.word	0x0002c610
        /*1398*/ 	.word	0x00000004
        /*139c*/ 	.word	0x00000000
        /*13a0*/ 	.short	0x010a
        /*13a2*/ 	.byte	0x3f
	.zero		1


	//   ....[105]....
        /*13a4*/ 	.word	0x00030f50
        /*13a8*/ 	.word	0x00000008
        /*13ac*/ 	.word	0x00000000
        /*13b0*/ 	.short	0x010a
        /*13b2*/ 	.byte	0x3f
	.zero		1


	//   ....[106]....
        /*13b4*/ 	.word	0x00035040
        /*13b8*/ 	.word	0x00000006
        /*13bc*/ 	.word	0x00000000
        /*13c0*/ 	.short	0x010a
        /*13c2*/ 	.byte	0x3f
	.zero		1


	//   ....[107]....
        /*13c4*/ 	.word	0x00035f30
        /*13c8*/ 	.word	0x00000006
        /*13cc*/ 	.word	0x00000000
        /*13d0*/ 	.short	0x0101
        /*13d2*/ 	.byte	0x3f
	.zero		1


	//   ....[108]....
        /*13d4*/ 	.word	0x00035f60
        /*13d8*/ 	.word	0x00000004
        /*13dc*/ 	.word	0x00000000
        /*13e0*/ 	.short	0x010a
        /*13e2*/ 	.byte	0x3f
	.zero		1


	//   ....[109]....
        /*13e4*/ 	.word	0x00036200
        /*13e8*/ 	.word	0x00000008
        /*13ec*/ 	.word	0x00000000
        /*13f0*/ 	.short	0x010a
        /*13f2*/ 	.byte	0x3f
	.zero		1


	//   ....[110]....
        /*13f4*/ 	.word	0x000364a0
        /*13f8*/ 	.word	0x00000006
        /*13fc*/ 	.word	0x00000000
        /*1400*/ 	.short	0x010a
        /*1402*/ 	.byte	0x3f
	.zero		1


	//----- nvinfo : EIATTR_NUM_MBARRIERS
	.align		4
.L_741:
        /*1404*/ 	.byte	0x03, 0x38
        /*1406*/ 	.short	0x0016


	//----- nvinfo : EIATTR_EXIT_INSTR_OFFSETS
	.align		4
        /*1408*/ 	.byte	0x04, 0x1c
        /*140a*/ 	.short	(.L_743 - .L_742)


	//   ....[0]....
.L_742:
        /*140c*/ 	.word	0x00000b20


	//   ....[1]....
        /*1410*/ 	.word	0x0001e640


	//   ....[2]....
        /*1414*/ 	.word	0x00026920


	//----- nvinfo : EIATTR_MAX_THREADS
	.align		4
.L_743:
        /*1418*/ 	.byte	0x04, 0x05
        /*141a*/ 	.short	(.L_745 - .L_744)
.L_744:
        /*141c*/ 	.word	0x00000180
        /*1420*/ 	.word	0x00000001
        /*1424*/ 	.word	0x00000001


	//----- nvinfo : EIATTR_CRS_STACK_SIZE
	.align		4
.L_745:
        /*1428*/ 	.byte	0x04, 0x1e
        /*142a*/ 	.short	(.L_747 - .L_746)
.L_746:
        /*142c*/ 	.word	0x00000000


	//----- nvinfo : EIATTR_CBANK_PARAM_SIZE
	.align		4
.L_747:
        /*1430*/ 	.byte	0x03, 0x19
        /*1432*/ 	.short	0x0af0


	//----- nvinfo : EIATTR_PARAM_CBANK
	.align		4
        /*1434*/ 	.byte	0x04, 0x0a
        /*1436*/ 	.short	(.L_749 - .L_748)
	.align		4
.L_748:
        /*1438*/ 	.word	index@(.nv.constant0._ZN7cutlass13device_kernelIN5flash11enable_sm90INS1_16FlashAttnFwdSm90INS1_25CollectiveMainloopFwdSm90ILi2EN4cute5tupleIJNS5_1CILi1EEES8_S8_EEENS6_IJNS7_ILi128EEENS7_ILi96EEENS7_ILi192EEEEEELi192ENS_10bfloat16_tEfNS_4arch4Sm90ELb0ELb1ELb1ELb1ELb1ELb1ELb0ELb1ELb1ELb1ELb1ELb0EEENS1_21CollectiveEpilogueFwdINS6_IJSA_SC_SB_EEES9_SE_SG_Li256ELb1ELb1ELb1ELb0EEENS1_36VarlenDynamicPersistentTileSchedulerILi128ELi96ELi256ELi128ELb1ELb1ELb1ELb1ELb0ELb1EEEEEEEEEvNT_6ParamsE)
        /*143c*/ 	.short	0x0210
        /*143e*/ 	.short	0x0af0


	//----- nvinfo : EIATTR_SW_WAR
	.align		4
.L_749:
        /*1440*/ 	.byte	0x04, 0x36
        /*1442*/ 	.short	(.L_751 - .L_750)
.L_750:
        /*1444*/ 	.word	0x00000008
.L_751:


//--------------------- .nv.info._ZN7cutlass13device_kernelIN5flash11enable_sm90INS1_16FlashAttnFwdSm90INS1_25CollectiveMainloopFwdSm90ILi2EN4cute5tupleIJNS5_1CILi1EEES8_S8_EEENS6_IJNS7_ILi128EEENS7_ILi96EEENS7_ILi192EEEEEELi192ENS_10bfloat16_tEfNS_4arch4Sm90ELb1ELb0ELb1ELb0ELb1ELb0ELb0ELb1ELb1ELb1ELb1ELb0EEENS1_21CollectiveEpilogueFwdINS6_IJSA_SC_SB_EEES9_SE_SG_Li256ELb0ELb1ELb1ELb0EEENS1_19SingleTileSchedulerILb0ELb1ELb1ELi128EEEEEEEEEvNT_6ParamsE --------------------------
	.section	.nv.info._ZN7cutlass13device_kernelIN5flash11enable_sm90INS1_16FlashAttnFwdSm90INS1_25CollectiveMainloopFwdSm90ILi2EN4cute5tupleIJNS5_1CILi1EEES8_S8_EEENS6_IJNS7_ILi128EEENS7_ILi96EEENS7_ILi192EEEEEELi192ENS_10bfloat16_tEfNS_4arch4Sm90ELb1ELb0ELb1ELb0ELb1ELb0ELb0ELb1ELb1ELb1ELb1ELb0EEENS1_21CollectiveEpilogueFwdINS6_IJSA_SC_SB_EEES9_SE_SG_Li256ELb0ELb1ELb1ELb0EEENS1_19SingleTileSchedulerILb0ELb1ELb1ELi128EEEEEEEEEvNT_6ParamsE,"",@"SHT_CUDA_INFO"
	.sectionflags	@""
	.align	4


	//----- nvinfo : EIATTR_CUDA_API_VERSION
	.align		4
        /*0000*/ 	.byte	0x04, 0x37
        /*0002*/ 	.short	(.L_753 - .L_752)
.L_752:
        /*0004*/ 	.word	0x00000082


	//----- nvinfo : EIATTR_KPARAM_INFO
	.align		4
.L_753:
        /*0008*/ 	.byte	0x04, 0x17
        /*000a*/ 	.short	(.L_755 - .L_754)
.L_754:
        /*000c*/ 	.word	0x00000000
        /*0010*/ 	.short	0x0000
        /*0012*/ 	.short	0x0070
        /*0014*/ 	.byte	0x00, 0xf0, 0x01, 0x28


	//----- nvinfo : EIATTR_SPARSE_MMA_MASK
	.align		4
.L_755:
        /*0018*/ 	.byte	0x03, 0x50
        /*001a*/ 	.short	0x0000


	//----- nvinfo : EIATTR_MAXREG_COUNT
	.align		4
        /*001c*/ 	.byte	0x03, 0x1b
        /*001e*/ 	.short	0x00a8


	//----- nvinfo : EIATTR_NUM_BARRIERS
	.align		4
        /*0020*/ 	.byte	0x02, 0x4c
        /*0022*/ 	.byte	0x09
	.zero		1


	//----- nvinfo : EIATTR_EXTERNS
	.align		4
        /*0024*/ 	.byte	0x04, 0x0f
        /*0026*/ 	.short	(.L_757 - .L_756)


	//   ....[0]....
	.align		4
.L_756:
        /*0028*/ 	.word	index@(__assertfail)


	//----- nvinfo : EIATTR_ANNOTATIONS
	.align		4
.L_757:
        /*002c*/ 	.byte	0x04, 0x55
        /*002e*/ 	.short	(.L_759 - .L_758)


	//   ....[0]....
.L_758:
        /*0030*/ 	.word	0x00000001
        /*0034*/ 	.byte	0xb0, 0x08, 0x00, 0x00, 0x01, 0x00, 0x00, 0x00, 0xd0, 0x14, 0x00, 0x00, 0x01, 0x00, 0x00, 0x00
        /*0044*/ 	.byte	0x40, 0xcc, 0x00, 0x00, 0x01, 0x00, 0x00, 0x00, 0x70, 0xcd, 0x00, 0x00, 0x01, 0x00, 0x00, 0x00
        /*0054*/ 	.byte	0x70, 0xe2, 0x00, 0x00, 0x01, 0x00, 0x00, 0x00, 0xc0, 0xf9, 0x00, 0x00


	//----- nvinfo : EIATTR_MERCURY_ISA_VERSION
	.align		4
.L_759:
        /*0060*/ 	.byte	0x03, 0x5f
        /*0062*/ 	.short	0x0101


	//----- nvinfo : EIATTR_INT_WARP_WIDE_INSTR_OFFSETS
	.align		4
        /*0064*/ 	.byte	0x04, 0x31
        /*0066*/ 	.short	(.L_761 - .L_760)


	//   ....[0]....
.L_760:
        /*0068*/ 	.word	0x000000c0


	//   ....[1]....
        /*006c*/ 	.word	0x000000d0


	//   ....[2]....
        /*0070*/ 	.word	0x00000170


	//----- nvinfo : EIATTR_COOP_GROUP_MASK_REGIDS
	.align		4
.L_761:
        /*0074*/ 	.byte	0x04, 0x29
        /*0076*/ 	.short	(.L_763 - .L_762)


	//   ....[0]....
.L_762:
        /*0078*/ 	.word	0xffffffff


	//   ....[1]....
        /*007c*/ 	.word	0xffffffff


	//   ....[2]....
        /*0080*/ 	.word	0xffffffff


	//   ....[3]....
        /*0084*/ 	.word	0xffffffff


	//   ....[4]....
        /*0088*/ 	.word	0xffffffff


	//   ....[5]....
        /*008c*/ 	.word	0xffffffff


	//   ....[6]....
        /*0090*/ 	.word	0xffffffff


	//   ....[7]....
        /*0094*/ 	.word	0xffffffff


	//   ....[8]....
        /*0098*/ 	.word	0xffffffff


	//   ....[9]....
        /*009c*/ 	.word	0xffffffff


	//   ....[10]....
        /*00a0*/ 	.word	0xffffffff


	//   ....[11]....
        /*00a4*/ 	.word	0xffffffff


	//   ....[12]....
        /*00a8*/ 	.word	0xffffffff


	//   ....[13]....
        /*00ac*/ 	.word	0xffffffff


	//   ....[14]....
        /*00b0*/ 	.word	0xffffffff


	//   ....[15]....
        /*00b4*/ 	.word	0xffffffff


	//   ....[16]....
        /*00b8*/ 	.word	0xffffffff


	//   ....[17]....
        /*00bc*/ 	.word	0xffffffff


	//   ....[18]....
        /*00c0*/ 	.word	0xffffffff


	//   ....[19]....
        /*00c4*/ 	.word	0xffffffff


	//   ....[20]....
        /*00c8*/ 	.word	0xffffffff


	//   ....[21]....
        /*00cc*/ 	.word	0xffffffff


	//   ....[22]....
        /*00d0*/ 	.word	0xffffffff


	//   ....[23]....
        /*00d4*/ 	.word	0xffffffff


	//   ....[24]....
        /*00d8*/ 	.word	0xffffffff


	//   ....[25]....
        /*00dc*/ 	.word	0xffffffff


	//   ....[26]....
        /*00e0*/ 	.word	0xffffffff


	//   ....[27]....
        /*00e4*/ 	.word	0xffffffff


	//   ....[28]....
        /*00e8*/ 	.word	0xffffffff


	//   ....[29]....
        /*00ec*/ 	.word	0xffffffff


	//   ....[30]....
        /*00f0*/ 	.word	0xffffffff


	//   ....[31]....
        /*00f4*/ 	.word	0xffffffff


	//   ....[32]....
        /*00f8*/ 	.word	0xffffffff


	//   ....[33]....
        /*00fc*/ 	.word	0xffffffff


	//   ....[34]....
        /*0100*/ 	.word	0xffffffff


	//   ....[35]....
        /*0104*/ 	.word	0xffffffff


	//   ....[36]....
        /*0108*/ 	.word	0xffffffff


	//   ....[37]....
        /*010c*/ 	.word	0xffffffff


	//   ....[38]....
        /*0110*/ 	.word	0xffffffff


	//   ....[39]....
        /*0114*/ 	.word	0xffffffff


	//   ....[40]....
        /*0118*/ 	.word	0xffffffff


	//   ....[41]....
        /*011c*/ 	.word	0xffffffff


	//   ....[42]....
        /*0120*/ 	.word	0xffffffff


	//   ....[43]....
        /*0124*/ 	.word	0xffffffff


	//   ....[44]....
        /*0128*/ 	.word	0xffffffff


	//   ....[45]....
        /*012c*/ 	.word	0xffffffff


	//   ....[46]....
        /*0130*/ 	.word	0xffffffff


	//   ....[47]....
        /*0134*/ 	.word	0xffffffff


	//   ....[48]....
        /*0138*/ 	.word	0xffffffff


	//   ....[49]....
        /*013c*/ 	.word	0xffffffff


	//   ....[50]....
        /*0140*/ 	.word	0xffffffff


	//   ....[51]....
        /*0144*/ 	.word	0xffffffff


	//   ....[52]....
        /*0148*/ 	.word	0xffffffff


	//   ....[53]....
        /*014c*/ 	.word	0xffffffff


	//   ....[54]....
        /*0150*/ 	.word	0xffffffff


	//   ....[55]....
        /*0154*/ 	.word	0xffffffff


	//   ....[56]....
        /*0158*/ 	.word	0xffffffff


	//   ....[57]....
        /*015c*/ 	.word	0xffffffff


	//   ....[58]....
        /*0160*/ 	.word	0xffffffff


	//   ....[59]....
        /*0164*/ 	.word	0xffffffff


	//   ....[60]....
        /*0168*/ 	.word	0xffffffff


	//   ....[61]....
        /*016c*/ 	.word	0xffffffff


	//   ....[62]....
        /*0170*/ 	.word	0xffffffff


	//   ....[63]....
        /*0174*/ 	.word	0xffffffff


	//   ....[64]....
        /*0178*/ 	.word	0xffffffff


	//   ....[65]....
        /*017c*/ 	.word	0xffffffff


	//   ....[66]....
        /*0180*/ 	.word	0xffffffff


	//   ....[67]....
        /*0184*/ 	.word	0xffffffff


	//   ....[68]....
        /*0188*/ 	.word	0xffffffff


	//   ....[69]....
        /*018c*/ 	.word	0xffffffff


	//   ....[70]....
        /*0190*/ 	.word	0xffffffff


	//   ....[71]....
        /*0194*/ 	.word	0xffffffff


	//   ....[72]....
        /*0198*/ 	.word	0xffffffff


	//   ....[73]....
        /*019c*/ 	.word	0xffffffff


	//   ....[74]....
        /*01a0*/ 	.word	0xffffffff


	//   ....[75]....
        /*01a4*/ 	.word	0xffffffff


	//   ....[76]....
        /*01a8*/ 	.word	0xffffffff


	//   ....[77]....
        /*01ac*/ 	.word	0xffffffff


	//   ....[78]....
        /*01b0*/ 	.word	0xffffffff


	//   ....[79]....
        /*01b4*/ 	.word	0xffffffff


	//   ....[80]....
        /*01b8*/ 	.word	0xffffffff


	//   ....[81]....
        /*01bc*/ 	.word	0xffffffff


	//   ....[82]....
        /*01c0*/ 	.word	0xffffffff


	//   ....[83]....
        /*01c4*/ 	.word	0xffffffff


	//   ....[84]....
        /*01c8*/ 	.word	0xffffffff


	//   ....[85]....
        /*01cc*/ 	.word	0xffffffff


	//   ....[86]....
        /*01d0*/ 	.word	0xffffffff


	//   ....[87]....
        /*01d4*/ 	.word	0xffffffff


	//   ....[88]....
        /*01d8*/ 	.word	0xffffffff


	//   ....[89]....
        /*01dc*/ 	.word	0xffffffff


	//   ....[90]....
        /*01e0*/ 	.word	0xffffffff


	//   ....[91]....
        /*01e4*/ 	.word	0xffffffff


	//   ....[92]....
        /*01e8*/ 	.word	0xffffffff


	//   ....[93]....
        /*01ec*/ 	.word	0xffffffff


	//   ....[94]....
        /*01f0*/ 	.word	0xffffffff


	//   ....[95]....
        /*01f4*/ 	.word	0xffffffff


	//   ....[96]....
        /*01f8*/ 	.word	0xffffffff


	//   ....[97]....
        /*01fc*/ 	.word	0xffffffff


	//   ....[98]....
        /*0200*/ 	.word	0xffffffff


	//   ....[99]....
        /*0204*/ 	.word	0xffffffff


	//   ....[100]....
        /*0208*/ 	.word	0xffffffff


	//   ....[101]....
        /*020c*/ 	.word	0x0500000f


	//   ....[102]....
        /*0210*/ 	.word	0x0500000f


	//   ....[103]....
        /*0214*/ 	.word	0x0500000f


	//   ....[104]....
        /*0218*/ 	.word	0x0500000f


	//   ....[105]....
        /*021c*/ 	.word	0x0500000f


	//   ....[106]....
        /*0220*/ 	.word	0x0500000f


	//   ....[107]....
        /*0224*/ 	.word	0x0500000f


	//   ....[108]....
        /*0228*/ 	.word	0x0500000f


	//   ....[109]....
        /*022c*/ 	.word	0x0500000f


	//   ....[110]....
        /*0230*/ 	.word	0x0500000f


	//   ....[111]....
        /*0234*/ 	.word	0x0500000f


	//   ....[112]....
        /*0238*/ 	.word	0x0500000f


	//   ....[113]....
        /*023c*/ 	.word	0x0500000f


	//   ....[114]....
        /*0240*/ 	.word	0x0500000f


	//   ....[115]....
        /*0244*/ 	.word	0x0500000f


	//   ....[116]....
        /*0248*/ 	.word	0x0500000f


	//   ....[117]....
        /*024c*/ 	.word	0x0500000f


	//   ....[118]....
        /*0250*/ 	.word	0x0500000f


	//   ....[119]....
        /*0254*/ 	.word	0x0500000f


	//   ....[120]....
        /*0258*/ 	.word	0x0500000f


	//   ....[121]....
        /*025c*/ 	.word	0x0500000f


	//   ....[122]....
        /*0260*/ 	.word	0x0500000f


	//   ....[123]....
        /*0264*/ 	.word	0x0500000f


	//   ....[124]....
        /*0268*/ 	.word	0x0500000f


	//   ....[125]....
        /*026c*/ 	.word	0x0500000f


	//   ....[126]....
        /*0270*/ 	.word	0x0500000f


	//   ....[127]....
        /*0274*/ 	.word	0x0500000f


	//   ....[128]....
        /*0278*/ 	.word	0x0500000f


	//   ....[129]....
        /*027c*/ 	.word	0x0500000f


	//   ....[130]....
        /*0280*/ 	.word	0x0500000f


	//   ....[131]....
        /*0284*/ 	.word	0x0500000f


	//   ....[132]....
        /*0288*/ 	.word	0x0500000f


	//   ....[133]....
        /*028c*/ 	.word	0x0500000f


	//   ....[134]....
        /*0290*/ 	.word	0x0500000f


	//   ....[135]....
        /*0294*/ 	.word	0x0500000f


	//   ....[136]....
        /*0298*/ 	.word	0x0500000f


	//   ....[137]....
        /*029c*/ 	.word	0x0500000f


	//   ....[138]....
        /*02a0*/ 	.word	0x0500000f


	//   ....[139]....
        /*02a4*/ 	.word	0x0500000f


	//   ....[140]....
        /*02a8*/ 	.word	0x0500000f


	//   ....[141]....
        /*02ac*/ 	.word	0x0500000f


	//   ....[142]....
        /*02b0*/ 	.word	0x0500000f


	//   ....[143]....
        /*02b4*/ 	.word	0x0500000f


	//   ....[144]....
        /*02b8*/ 	.word	0x0500000f


	//   ....[145]....
        /*02bc*/ 	.word	0x0500000f


	//   ....[146]....
        /*02c0*/ 	.word	0x0500000f


	//   ....[147]....
        /*02c4*/ 	.word	0x0500000f


	//   ....[148]....
        /*02c8*/ 	.word	0x0500000f


	//   ....[149]....
        /*02cc*/ 	.word	0x0500000f


	//   ....[150]....
        /*02d0*/ 	.word	0x0500000f


	//   ....[151]....
        /*02d4*/ 	.word	0x0500000f


	//   ....[152]....
        /*02d8*/ 	.word	0x0500000f


	//   ....[153]....
        /*02dc*/ 	.word	0x0500000f


	//   ....[154]....
        /*02e0*/ 	.word	0x0500000f


	//   ....[155]....
        /*02e4*/ 	.word	0x0500000f


	//   ....[156]....
        /*02e8*/ 	.word	0x0500000f


	//   ....[157]....
        /*02ec*/ 	.word	0x0500000f


	//   ....[158]....
        /*02f0*/ 	.word	0x0500000f


	//   ....[159]....
        /*02f4*/ 	.word	0x0500000f


	//   ....[160]....
        /*02f8*/ 	.word	0x0500000f


	//   ....[161]....
        /*02fc*/ 	.word	0x0500000f


	//   ....[162]....
        /*0300*/ 	.word	0x0500000f


	//   ....[163]....
        /*0304*/ 	.word	0x0500000f


	//   ....[164]....
        /*0308*/ 	.word	0x0500000f


	//   ....[165]....
        /*030c*/ 	.word	0x0500000f


	//   ....[166]....
        /*0310*/ 	.word	0x0500000f


	//----- nvinfo : EIATTR_COOP_GROUP_INSTR_OFFSETS
	.align		4
.L_763:
        /*0314*/ 	.byte	0x04, 0x28
        /*0316*/ 	.short	(.L_765 - .L_764)


	//   ....[0]....
.L_764:
        /*0318*/ 	.word	0x00000070


	//   ....[1]....
        /*031c*/ 	.word	0x000000b0


	//   ....[2]....
        /*0320*/ 	.word	0x000002d0


	//   ....[3]....
        /*0324*/ 	.word	0x00000430


	//   ....[4]....
        /*0328*/ 	.word	0x00000550


	//   ....[5]....
        /*032c*/ 	.word	0x000006b0


	//   ....[6]....
        /*0330*/ 	.word	0x000012d0


	//   ....[7]....
        /*0334*/ 	.word	0x000020b0


	//   ....[8]....
        /*0338*/ 	.word	0x000021e0


	//   ....[9]....
        /*033c*/ 	.word	0x00002b60


	//   ....[10]....
        /*0340*/ 	.word	0x00002c10


	//   ....[11]....
        /*0344*/ 	.word	0x00003350


	//   ....[12]....
        /*0348*/ 	.word	0x000033c0


	//   ....[13]....
        /*034c*/ 	.word	0x00004fe0


	//   ....[14]....
        /*0350*/ 	.word	0x000057e0


	//   ....[15]....
        /*0354*/ 	.word	0x00005840


	//   ....[16]....
        /*0358*/ 	.word	0x00005860


	//   ....[17]....
        /*035c*/ 	.word	0x00006050


	//   ....[18]....
        /*0360*/ 	.word	0x000060c0


	//   ....[19]....
        /*0364*/ 	.word	0x000082a0


	//   ....[20]....
        /*0368*/ 	.word	0x000082d0


	//   ....[21]....
        /*036c*/ 	.word	0x000082f0


	//   ....[22]....
        /*0370*/ 	.word	0x00008310


	//   ....[23]....
        /*0374*/ 	.word	0x00009620


	//   ....[24]....
        /*0378*/ 	.word	0x00009640


	//   ....[25]....
        /*037c*/ 	.word	0x00009700


	//   ....[26]....
        /*0380*/ 	.word	0x00009710


	//   ....[27]....
        /*0384*/ 	.word	0x0000a7b0


	//   ....[28]....
        /*0388*/ 	.word	0x0000a800


	//   ....[29]....
        /*038c*/ 	.word	0x0000a840


	//   ....[30]....
        /*0390*/ 	.word	0x0000a880


	//   ....[31]....
        /*0394*/ 	.word	0x0000a8d0


	//   ....[32]....
        /*0398*/ 	.word	0x0000a8e0


	//   ....[33]....
        /*039c*/ 	.word	0x0000b240


	//   ....[34]....
        /*03a0*/ 	.word	0x0000b250


	//   ....[35]....
        /*03a4*/ 	.word	0x0000bf90


	//   ....[36]....
        /*03a8*/ 	.word	0x0000d240


	//   ....[37]....
        /*03ac*/ 	.word	0x0000d260


	//   ....[38]....
        /*03b0*/ 	.word	0x0000d270


	//   ....[39]....
        /*03b4*/ 	.word	0x0000d280


	//   ....[40]....
        /*03b8*/ 	.word	0x0000d290


	//   ....[41]....
        /*03bc*/ 	.word	0x0000d2a0


	//   ....[42]....
        /*03c0*/ 	.word	0x0000d2b0


	//   ....[43]....
        /*03c4*/ 	.word	0x0000d310


	//   ....[44]....
        /*03c8*/ 	.word	0x0000d350


	//   ....[45]....
        /*03cc*/ 	.word	0x0000d3b0


	//   ....[46]....
        /*03d0*/ 	.word	0x0000d3c0


	//   ....[47]....
        /*03d4*/ 	.word	0x0000d480


	//   ....[48]....
        /*03d8*/ 	.word	0x0000dae0


	//   ....[49]....
        /*03dc*/ 	.word	0x0000db10


	//   ....[50]....
        /*03e0*/ 	.word	0x0000db40


	//   ....[51]....
        /*03e4*/ 	.word	0x0000db60


	//   ....[52]....
        /*03e8*/ 	.word	0x0000db80


	//   ....[53]....
        /*03ec*/ 	.word	0x0000dc00


	//   ....[54]....
        /*03f0*/ 	.word	0x0000dc40


	//   ....[55]....
        /*03f4*/ 	.word	0x0000dc90


	//   ....[56]....
        /*03f8*/ 	.word	0x0000dcc0


	//   ....[57]....
        /*03fc*/ 	.word	0x0000dd20


	//   ....[58]....
        /*0400*/ 	.word	0x0000dd60


	//   ....[59]....
        /*0404*/ 	.word	0x0000ddb0


	//   ....[60]....
        /*0408*/ 	.word	0x0000dde0


	//   ....[61]....
        /*040c*/ 	.word	0x0000de30


	//   ....[62]....
        /*0410*/ 	.word	0x0000de70


	//   ....[63]....
        /*0414*/ 	.word	0x0000dec0


	//   ....[64]....
        /*0418*/ 	.word	0x0000e680


	//   ....[65]....
        /*041c*/ 	.word	0x0000e6b0


	//   ....[66]....
        /*0420*/ 	.word	0x0000e6d0


	//   ....[67]....
        /*0424*/ 	.word	0x0000e6e0


	//   ....[68]....
        /*0428*/ 	.word	0x0000e700


	//   ....[69]....
        /*042c*/ 	.word	0x0000e760


	//   ....[70]....
        /*0430*/ 	.word	0x0000e780


	//   ....[71]....
        /*0434*/ 	.word	0x0000e7a0


	//   ....[72]....
        /*0438*/ 	.word	0x0000e7b0


	//   ....[73]....
        /*043c*/ 	.word	0x0000e810


	//   ....[74]....
        /*0440*/ 	.word	0x0000e840


	//   ....[75]....
        /*0444*/ 	.word	0x0000e8c0


	//   ....[76]....
        /*0448*/ 	.word	0x0000eb30


	//   ....[77]....
        /*044c*/ 	.word	0x0000eb50


	//   ....[78]....
        /*0450*/ 	.word	0x0000eb60


	//   ....[79]....
        /*0454*/ 	.word	0x0000eb80


	//   ....[80]....
        /*0458*/ 	.word	0x0000ec10


	//   ....[81]....
        /*045c*/ 	.word	0x0000ec40


	//   ....[82]....
        /*0460*/ 	.word	0x0000ecb0


	//   ....[83]....
        /*0464*/ 	.word	0x0000ece0


	//   ....[84]....
        /*0468*/ 	.word	0x0000ed50


	//   ....[85]....
        /*046c*/ 	.word	0x0000ed80


	//   ....[86]....
        /*0470*/ 	.word	0x0000edf0


	//   ....[87]....
        /*0474*/ 	.word	0x0000ee20


	//   ....[88]....
        /*0478*/ 	.word	0x0000f2f0


	//   ....[89]....
        /*047c*/ 	.word	0x0000f320


	//   ....[90]....
        /*0480*/ 	.word	0x0000f350


	//   ....[91]....
        /*0484*/ 	.word	0x0000f380


	//   ....[92]....
        /*0488*/ 	.word	0x0000f3b0


	//   ....[93]....
        /*048c*/ 	.word	0x0000f3c0


	//   ....[94]....
        /*0490*/ 	.word	0x0000f460


	//   ....[95]....
        /*0494*/ 	.word	0x0000f480


	//   ....[96]....
        /*0498*/ 	.word	0x0000f510


	//   ....[97]....
        /*049c*/ 	.word	0x0000f530


	//   ....[98]....
        /*04a0*/ 	.word	0x0000f5a0


	//   ....[99]....
        /*04a4*/ 	.word	0x0000f5d0


	//   ....[100]....
        /*04a8*/ 	.word	0x0000f950


	//   ....[101]....
        /*04ac*/ 	.word	0x0000fed0


	//   ....[102]....
        /*04b0*/ 	.word	0x0000ffc0


	//   ....[103]....
        /*04b4*/ 	.word	0x00010060


	//   ....[104]....
        /*04b8*/ 	.word	0x000100c0


	//   ....[105]....
        /*04bc*/ 	.word	0x00010190


	//   ....[106]....
        /*04c0*/ 	.word	0x00010200


	//   ....[107]....
        /*04c4*/ 	.word	0x000102d0


	//   ....[108]....
        /*04c8*/ 	.word	0x00010350


	//   ....[109]....
        /*04cc*/ 	.word	0x00010420


	//   ....[110]....
        /*04d0*/ 	.word	0x000104a0


	//   ....[111]....
        /*04d4*/ 	.word	0x00010580


	//   ....[112]....
        /*04d8*/ 	.word	0x00010600


	//   ....[113]....
        /*04dc*/ 	.word	0x000106c0


	//   ....[114]....
        /*04e0*/ 	.word	0x00010750


	//   ....[115]....
        /*04e4*/ 	.word	0x000107c0


	//   ....[116]....
        /*04e8*/ 	.word	0x00010860


	//   ....[117]....
        /*04ec*/ 	.word	0x00010930


	//   ....[118]....
        /*04f0*/ 	.word	0x000109b0


	//   ....[119]....
        /*04f4*/ 	.word	0x00010a80


	//   ....[120]....
        /*04f8*/ 	.word	0x00010b00


	//   ....[121]....
        /*04fc*/ 	.word	0x00010bd0


	//   ....[122]....
        /*0500*/ 	.word	0x00010c50


	//   ....[123]....
        /*0504*/ 	.word	0x00010d20


	//   ....[124]....
        /*0508*/ 	.word	0x00010da0


	//   ....[125]....
        /*050c*/ 	.word	0x00010e70


	//   ....[126]....
        /*0510*/ 	.word	0x00010ef0


	//   ....[127]....
        /*0514*/ 	.word	0x00010fc0


	//   ....[128]....
        /*0518*/ 	.word	0x00011030


	//   ....[129]....
        /*051c*/ 	.word	0x000110f0


	//   ....[130]....
        /*0520*/ 	.word	0x00011230


	//   ....[131]....
        /*0524*/ 	.word	0x000112f0


	//   ....[132]....
        /*0528*/ 	.word	0x00011360


	//   ....[133]....
        /*052c*/ 	.word	0x00011420


	//   ....[134]....
        /*0530*/ 	.word	0x00011480


	//   ....[135]....
        /*0534*/ 	.word	0x00011540


	//   ....[136]....
        /*0538*/ 	.word	0x000115a0


	//   ....[137]....
        /*053c*/ 	.word	0x00011670


	//   ....[138]....
        /*0540*/ 	.word	0x000116d0


	//   ....[139]....
        /*0544*/ 	.word	0x000117a0


	//   ....[140]....
        /*0548*/ 	.word	0x00011800


	//   ....[141]....
        /*054c*/ 	.word	0x000118e0


	//   ....[142]....
        /*0550*/ 	.word	0x000119c0


	//   ....[143]....
        /*0554*/ 	.word	0x00011a60


	//   ....[144]....
        /*0558*/ 	.word	0x00011ac0


	//   ....[145]....
        /*055c*/ 	.word	0x00011b80


	//   ....[146]....
        /*0560*/ 	.word	0x00011c40


	//   ....[147]....
        /*0564*/ 	.word	0x00011d00


	//   ....[148]....
        /*0568*/ 	.word	0x00011dc0


	//   ....[149]....
        /*056c*/ 	.word	0x00011e80


	//   ....[150]....
        /*0570*/ 	.word	0x00011f40


	//   ....[151]....
        /*0574*/ 	.word	0x00012000


	//   ....[152]....
        /*0578*/ 	.word	0x000120c0


	//   ....[153]....
        /*057c*/ 	.word	0x00012180


	//   ....[154]....
        /*0580*/ 	.word	0x000122c0


	//   ....[155]....
        /*0584*/ 	.word	0x00012360


	//   ....[156]....
        /*0588*/ 	.word	0x00012430


	//   ....[157]....
        /*058c*/ 	.word	0x00012520


	//   ....[158]....
        /*0590*/ 	.word	0x00012590


	//   ....[159]....
        /*0594*/ 	.word	0x00012680


	//   ....[160]....
        /*0598*/ 	.word	0x000126f0


	//   ....[161]....
        /*059c*/ 	.word	0x000127f0


	//   ....[162]....
        /*05a0*/ 	.word	0x00012870


	//   ....[163]....
        /*05a4*/ 	.word	0x00012960


	//   ....[164]....
        /*05a8*/ 	.word	0x000129d0


	//   ....[165]....
        /*05ac*/ 	.word	0x00012aa0


	//   ....[166]....
        /*05b0*/ 	.word	0x00012bb0


	//----- nvinfo : EIATTR_REG_RECONFIG
	.align		4
.L_765:
        /*05b4*/ 	.byte	0x01, 0x54
	.zero		2


	//----- nvinfo : EIATTR_SYSCALL_OFFSETS
	.align		4
        /*05b8*/ 	.byte	0x04, 0x46
        /*05ba*/ 	.short	(.L_767 - .L_766)


	//   ....[0]....
.L_766:
        /*05bc*/ 	.word	0x00001490


	//   ....[1]....
        /*05c0*/ 	.word	0x0000c7b0


	//   ....[2]....
        /*05c4*/ 	.word	0x0000c8f0


	//   ....[3]....
        /*05c8*/ 	.word	0x0000c9e0


	//   ....[4]....
        /*05cc*/ 	.word	0x0000d820


	//----- nvinfo : EIATTR_MBARRIER_INSTR_OFFSETS
	.align		4
.L_767:
        /*05d0*/ 	.byte	0x04, 0x39
        /*05d2*/ 	.short	(.L_769 - .L_768)


	//   ....[0]....
.L_768:
        /*05d4*/ 	.word	0x00000180
        /*05d8*/ 	.word	0x000000ff
        /*05dc*/ 	.word	0x00030800
        /*05e0*/ 	.short	0x0100
        /*05e2*/ 	.byte	0x08
	.zero		1


	//   ....[1]....
        /*05e4*/ 	.word	0x00000190
        /*05e8*/ 	.word	0x000000ff
        /*05ec*/ 	.word	0x00030820
        /*05f0*/ 	.short	0x0100
        /*05f2*/ 	.byte	0x08
	.zero		1


	//   ....[2]....
        /*05f4*/ 	.word	0x00000280
        /*05f8*/ 	.word	0x000000ff
        /*05fc*/ 	.word	0x00030830
        /*0600*/ 	.short	0x0100
        /*0602*/ 	.byte	0x08
	.zero		1


	//   ....[3]....
        /*0604*/ 	.word	0x00000290
        /*0608*/ 	.word	0x000000ff
        /*060c*/ 	.word	0x00030840
        /*0610*/ 	.short	0x0100
        /*0612*/ 	.byte	0x08
	.zero		1


	//   ....[4]....
        /*0614*/ 	.word	0x000002a0
        /*0618*/ 	.word	0x000000ff
        /*061c*/ 	.word	0x00030838
        /*0620*/ 	.short	0x0100
        /*0622*/ 	.byte	0x08
	.zero		1


	//   ....[5]....
        /*0624*/ 	.word	0x000002b0
        /*0628*/ 	.word	0x000000ff
        /*062c*/ 	.word	0x00030848
        /*0630*/ 	.short	0x0100
        /*0632*/ 	.byte	0x08
	.zero		1


	//   ....[6]....
        /*0634*/ 	.word	0x000003e0
        /*0638*/ 	.word	0x000000ff
        /*063c*/ 	.word	0x00030850
        /*0640*/ 	.short	0x0100
        /*0642*/ 	.byte	0x08
	.zero		1


	//   ....[7]....
        /*0644*/ 	.word	0x000003f0
        /*0648*/ 	.word	0x000000ff
        /*064c*/ 	.word	0x00030860
        /*0650*/ 	.short	0x0100
        /*0652*/ 	.byte	0x08
	.zero		1


	//   ....[8]....
        /*0654*/ 	.word	0x00000400
        /*0658*/ 	.word	0x000000ff
        /*065c*/ 	.word	0x00030858
        /*0660*/ 	.short	0x0100
        /*0662*/ 	.byte	0x08
	.zero		1


	//   ....[9]....
        /*0664*/ 	.word	0x00000410
        /*0668*/ 	.word	0x000000ff
        /*066c*/ 	.word	0x00030868
        /*0670*/ 	.short	0x0100
        /*0672*/ 	.byte	0x08
	.zero		1


	//   ....[10]....
        /*0674*/ 	.word	0x00000500
        /*0678*/ 	.word	0x000000ff
        /*067c*/ 	.word	0x00030870
        /*0680*/ 	.short	0x0100
        /*0682*/ 	.byte	0x06
	.zero		1


	//   ....[11]....
        /*0684*/ 	.word	0x00000510
        /*0688*/ 	.word	0x000000ff
        /*068c*/ 	.word	0x00030880
        /*0690*/ 	.short	0x0100
        /*0692*/ 	.byte	0x06
	.zero		1


	//   ....[12]....
        /*0694*/ 	.word	0x00000520
        /*0698*/ 	.word	0x000000ff
        /*069c*/ 	.word	0x00030878
        /*06a0*/ 	.short	0x0100
        /*06a2*/ 	.byte	0x06
	.zero		1


	//   ....[13]....
        /*06a4*/ 	.word	0x00000530
        /*06a8*/ 	.word	0x000000ff
        /*06ac*/ 	.word	0x00030888
        /*06b0*/ 	.short	0x0100
        /*06b2*/ 	.byte	0x06
	.zero		1


	//   ....[14]....
        /*06b4*/ 	.word	0x00000660
        /*06b8*/ 	.word	0x000000ff
        /*06bc*/ 	.word	0x00030890
        /*06c0*/ 	.short	0x0100
        /*06c2*/ 	.byte	0x08
	.zero		1


	//   ....[15]....
        /*06c4*/ 	.word	0x00000670
        /*06c8*/ 	.word	0x000000ff
        /*06cc*/ 	.word	0x000308a0
        /*06d0*/ 	.short	0x0100
        /*06d2*/ 	.byte	0x08
	.zero		1


	//   ....[16]....
        /*06d4*/ 	.word	0x00000680
        /*06d8*/ 	.word	0x000000ff
        /*06dc*/ 	.word	0x00030898
        /*06e0*/ 	.short	0x0100
        /*06e2*/ 	.byte	0x08
	.zero		1


	//   ....[17]....
        /*06e4*/ 	.word	0x00000690
        /*06e8*/ 	.word	0x000000ff
        /*06ec*/ 	.word	0x000308a8
        /*06f0*/ 	.short	0x0100
        /*06f2*/ 	.byte	0x08
	.zero		1


	//   ....[18]....
        /*06f4*/ 	.word	0x000007d0
        /*06f8*/ 	.word	0x000000ff
        /*06fc*/ 	.word	0x000308b0
        /*0700*/ 	.short	0x0100
        /*0702*/ 	.byte	0x08
	.zero		1


	//   ....[19]....
        /*0704*/ 	.word	0x000007e0
        /*0708*/ 	.word	0x000000ff
        /*070c*/ 	.word	0x000308c0
        /*0710*/ 	.short	0x0100
        /*0712*/ 	.byte	0x08
	.zero		1


	//   ....[20]....
        /*0714*/ 	.word	0x000007f0
        /*0718*/ 	.word	0x000000ff
        /*071c*/ 	.word	0x000308b8
        /*0720*/ 	.short	0x0100
        /*0722*/ 	.byte	0x08
	.zero		1


	//   ....[21]....
        /*0724*/ 	.word	0x00000800
        /*0728*/ 	.word	0x000000ff
        /*072c*/ 	.word	0x000308c8
        /*0730*/ 	.short	0x0100
        /*0732*/ 	.byte	0x08
	.zero		1


	//   ....[22]....
        /*0734*/ 	.word	0x000014b0
        /*0738*/ 	.word	0x000000ff
        /*073c*/ 	.word	0x00030800
        /*0740*/ 	.short	0x010a
        /*0742*/ 	.byte	0x3c
	.zero		1


	//   ....[23]....
        /*0744*/ 	.word	0x00001540
        /*0748*/ 	.word	0x000000ff
        /*074c*/ 	.word	0x00030830
        /*0750*/ 	.short	0x010a
        /*0752*/ 	.byte	0x3c
	.zero		1


	//   ....[24]....
        /*0754*/ 	.word	0x000015a0
        /*0758*/ 	.word	0x000000ff
        /*075c*/ 	.word	0x00030830
        /*0760*/ 	.short	0x010a
        /*0762*/ 	.byte	0x3c
	.zero		1


	//   ....[25]....
        /*0764*/ 	.word	0x00002840
        /*0768*/ 	.word	0x000000ff
        /*076c*/ 	.word	0x00000000
        /*0770*/ 	.short	0x0101
        /*0772*/ 	.byte	0x06
	.zero		1


	//   ....[26]....
        /*0774*/ 	.word	0x00003fe0
        /*0778*/ 	.word	0x000000ff
        /*077c*/ 	.word	0x00030830
        /*0780*/ 	.short	0x010a
        /*0782*/ 	.byte	0x27
	.zero		1


	//   ....[27]....
        /*0784*/ 	.word	0x00004020
        /*0788*/ 	.word	0x000000ff
        /*078c*/ 	.word	0x00030830
        /*0790*/ 	.short	0x010a
        /*0792*/ 	.byte	0x27
	.zero		1


	//   ....[28]....
        /*0794*/ 	.word	0x00004a90
        /*0798*/ 	.word	0x000000ff
        /*079c*/ 	.word	0x00030850
        /*07a0*/ 	.short	0x010a
        /*07a2*/ 	.byte	0x0e
	.zero		1


	//   ....[29]....
        /*07a4*/ 	.word	0x00004ad0
        /*07a8*/ 	.word	0x000000ff
        /*07ac*/ 	.word	0x00030850
        /*07b0*/ 	.short	0x010a
        /*07b2*/ 	.byte	0x0e
	.zero		1


	//   ....[30]....
        /*07b4*/ 	.word	0x000053d0
        /*07b8*/ 	.word	0x000000ff
        /*07bc*/ 	.word	0x00000000
        /*07c0*/ 	.short	0x0101
        /*07c2*/ 	.byte	0x27
	.zero		1


	//   ....[31]....
        /*07c4*/ 	.word	0x000069f0
        /*07c8*/ 	.word	0x000000ff
        /*07cc*/ 	.word	0x00000000
        /*07d0*/ 	.short	0x0101
        /*07d2*/ 	.byte	0x0e
	.zero		1


	//   ....[32]....
        /*07d4*/ 	.word	0x00006c00
        /*07d8*/ 	.word	0x000000ff
        /*07dc*/ 	.word	0x00030830
        /*07e0*/ 	.short	0x010a
        /*07e2*/ 	.byte	0x27
	.zero		1


	//   ....[33]....
        /*07e4*/ 	.word	0x00006c40
        /*07e8*/ 	.word	0x000000ff
        /*07ec*/ 	.word	0x00030830
        /*07f0*/ 	.short	0x010a
        /*07f2*/ 	.byte	0x27
	.zero		1


	//   ....[34]....
        /*07f4*/ 	.word	0x000076c0
        /*07f8*/ 	.word	0x000000ff
        /*07fc*/ 	.word	0x00030850
        /*0800*/ 	.short	0x010a
        /*0802*/ 	.byte	0x05
	.zero		1


	//   ....[35]....
        /*0804*/ 	.word	0x00007700
        /*0808*/ 	.word	0x000000ff
        /*080c*/ 	.word	0x00030850
        /*0810*/ 	.short	0x010a
        /*0812*/ 	.byte	0x05
	.zero		1


	//   ....[36]....
        /*0814*/ 	.word	0x00007e10
        /*0818*/ 	.word	0x000000ff
        /*081c*/ 	.word	0x00000000
        /*0820*/ 	.short	0x0101
        /*0822*/ 	.byte	0x27
	.zero		1


	//   ....[37]....
        /*0824*/ 	.word	0x00008e60
        /*0828*/ 	.word	0x000000ff
        /*082c*/ 	.word	0x00000000
        /*0830*/ 	.short	0x0101
        /*0832*/ 	.byte	0x05
	.zero		1


	//   ....[38]....
        /*0834*/ 	.word	0x00009590
        /*0838*/ 	.word	0x000000ff
        /*083c*/ 	.word	0x00030850
        /*0840*/ 	.short	0x010a
        /*0842*/ 	.byte	0x05
	.zero		1


	//   ....[39]....
        /*0844*/ 	.word	0x000095d0
        /*0848*/ 	.word	0x000000ff
        /*084c*/ 	.word	0x00030850
        /*0850*/ 	.short	0x010a
        /*0852*/ 	.byte	0x05
	.zero		1


	//   ....[40]....
        /*0854*/ 	.word	0x00009be0
        /*0858*/ 	.word	0x000000ff
        /*085c*/ 	.word	0x00000000
        /*0860*/ 	.short	0x0101
        /*0862*/ 	.byte	0x04
	.zero		1


	//   ....[41]....
        /*0864*/ 	.word	0x0000a900
        /*0868*/ 	.word	0x000000ff
        /*086c*/ 	.word	0x00000000
        /*0870*/ 	.short	0x0101
        /*0872*/ 	.byte	0x04
	.zero		1


	//   ....[42]....
        /*0874*/ 	.word	0x0000cff0
        /*0878*/ 	.word	0x000000ff
        /*087c*/ 	.word	0x00030840
        /*0880*/ 	.short	0x010a
        /*0882*/ 	.byte	0x2e
	.zero		1


	//   ....[43]....
        /*0884*/ 	.word	0x0000d5e0
        /*0888*/ 	.word	0x000000ff
        /*088c*/ 	.word	0x00030830
        /*0890*/ 	.short	0x0107
        /*0892*/ 	.byte	0x2e
	.zero		1


	//   ....[44]....
        /*0894*/ 	.word	0x0000d650
        /*0898*/ 	.word	0x000000ff
        /*089c*/ 	.word	0x00030830
        /*08a0*/ 	.short	0x0101
        /*08a2*/ 	.byte	0x2e
	.zero		1


	//   ....[45]....
        /*08a4*/ 	.word	0x0000e010
        /*08a8*/ 	.word	0x000000ff
        /*08ac*/ 	.word	0x00030800
        /*08b0*/ 	.short	0x0107
        /*08b2*/ 	.byte	0x2e
	.zero		1


	//   ....[46]....
        /*08b4*/ 	.word	0x0000e070
        /*08b8*/ 	.word	0x000000ff
        /*08bc*/ 	.word	0x00030800
        /*08c0*/ 	.short	0x0101
        /*08c2*/ 	.byte	0x2e
	.zero		1


	//   ....[47]....
        /*08c4*/ 	.word	0x0000e090
        /*08c8*/ 	.word	0x000000ff
        /*08cc*/ 	.word	0x00030820
        /*08d0*/ 	.short	0x010a
        /*08d2*/ 	.byte	0x2e
	.zero		1


	//   ....[48]....
        /*08d4*/ 	.word	0x0000e470
        /*08d8*/ 	.word	0x00000013
        /*08dc*/ 	.word	0x00030840
        /*08e0*/ 	.short	0x010a
        /*08e2*/ 	.byte	0x3f
	.zero		1


	//   ....[49]....
        /*08e4*/ 	.word	0x0000e9b0
        /*08e8*/ 	.word	0x00000013
        /*08ec*/ 	.word	0x00030830
        /*08f0*/ 	.short	0x0107
        /*08f2*/ 	.byte	0x3f
	.zero		1


	//   ....[50]....
        /*08f4*/ 	.word	0x0000ea60
        /*08f8*/ 	.word	0x00000013
        /*08fc*/ 	.word	0x00030830
        /*0900*/ 	.short	0x0101
        /*0902*/ 	.byte	0x3f
	.zero		1


	//   ....[51]....
        /*0904*/ 	.word	0x0000eac0
        /*0908*/ 	.word	0x00000006
        /*090c*/ 	.word	0x00030860
        /*0910*/ 	.short	0x010a
        /*0912*/ 	.byte	0x3f
	.zero		1


	//   ....[52]....
        /*0914*/ 	.word	0x0000ef70
        /*0918*/ 	.word	0x00000006
        /*091c*/ 	.word	0x00030850
        /*0920*/ 	.short	0x0107
        /*0922*/ 	.byte	0x3f
	.zero		1


	//   ....[53]....
        /*0924*/ 	.word	0x0000f0e0
        /*0928*/ 	.word	0x00000006
        /*092c*/ 	.word	0x00030850
        /*0930*/ 	.short	0x0101
        /*0932*/ 	.byte	0x3f
	.zero		1


	//   ....[54]....
        /*0934*/ 	.word	0x0000f260
        /*0938*/ 	.word	0x00000000
        /*093c*/ 	.word	0x00030860
        /*0940*/ 	.short	0x010a
        /*0942*/ 	.byte	0x3f
	.zero		1


	//   ....[55]....
        /*0944*/ 	.word	0x0000f790
        /*0948*/ 	.word	0x00000000
        /*094c*/ 	.word	0x00030850
        /*0950*/ 	.short	0x0107
        /*0952*/ 	.byte	0x3f
	.zero		1


	//   ....[56]....
        /*0954*/ 	.word	0x0000f840
        /*0958*/ 	.word	0x00000000
        /*095c*/ 	.word	0x00030850
        /*0960*/ 	.short	0x0101
        /*0962*/ 	.byte	0x3f
	.zero		1


	//   ....[57]....
        /*0964*/ 	.word	0x0000f8e0
        /*0968*/ 	.word	0x00000007
        /*096c*/ 	.word	0x00030820
        /*0970*/ 	.short	0x010a
        /*0972*/ 	.byte	0x3f
	.zero		1


	//   ....[58]....
        /*0974*/ 	.word	0x0000fa60
        /*0978*/ 	.word	0x00000005
        /*097c*/ 	.word	0x00030840
        /*0980*/ 	.short	0x010a
        /*0982*/ 	.byte	0x3f
	.zero		1


	//   ....[59]....
        /*0984*/ 	.word	0x0000fb00
        /*0988*/ 	.word	0x00000007
        /*098c*/ 	.word	0x00030840
        /*0990*/ 	.short	0x010a
        /*0992*/ 	.byte	0x3f
	.zero		1


	//   ....[60]....
        /*0994*/ 	.word	0x0000fb40
        /*0998*/ 	.word	0x00000005
        /*099c*/ 	.word	0x00030860
        /*09a0*/ 	.short	0x010a
        /*09a2*/ 	.byte	0x3f
	.zero		1


	//   ....[61]....
        /*09a4*/ 	.word	0x0000fb80
        /*09a8*/ 	.word	0x00000007
        /*09ac*/ 	.word	0x00030860
        /*09b0*/ 	.short	0x010a
        /*09b2*/ 	.byte	0x3f
	.zero		1


	//   ....[62]....
        /*09b4*/ 	.word	0x0000fbf0
        /*09b8*/ 	.word	0x00000003
        /*09bc*/ 	.word	0x00030800
        /*09c0*/ 	.short	0x010a
        /*09c2*/ 	.byte	0x3f
	.zero		1


	//   ....[63]....
        /*09c4*/ 	.word	0x0000fc50
        /*09c8*/ 	.word	0x00000003
        /*09cc*/ 	.word	0x00030830
        /*09d0*/ 	.short	0x010a
        /*09d2*/ 	.byte	0x3f
	.zero		1


	//   ....[64]....
        /*09d4*/ 	.word	0x0000fcb0
        /*09d8*/ 	.word	0x00000009
        /*09dc*/ 	.word	0x00030830
        /*09e0*/ 	.short	0x010a
        /*09e2*/ 	.byte	0x3f
	.zero		1


	//   ....[65]....
        /*09e4*/ 	.word	0x0000fd10
        /*09e8*/ 	.word	0x00000009
        /*09ec*/ 	.word	0x00030850
        /*09f0*/ 	.short	0x010a
        /*09f2*/ 	.byte	0x3f
	.zero		1


	//   ....[66]....
        /*09f4*/ 	.word	0x0000fd70
        /*09f8*/ 	.word	0x00000009
        /*09fc*/ 	.word	0x00030830
        /*0a00*/ 	.short	0x010a
        /*0a02*/ 	.byte	0x3f
	.zero		1


	//   ....[67]....
        /*0a04*/ 	.word	0x0000fdd0
        /*0a08*/ 	.word	0x00000009
        /*0a0c*/ 	.word	0x00030850
        /*0a10*/ 	.short	0x010a
        /*0a12*/ 	.byte	0x3f
	.zero		1


	//   ....[68]....
        /*0a14*/ 	.word	0x0000fe30
        /*0a18*/ 	.word	0x00000005
        /*0a1c*/ 	.word	0x00030850
        /*0a20*/ 	.short	0x010a
        /*0a22*/ 	.byte	0x3f
	.zero		1


	//   ....[69]....
        /*0a24*/ 	.word	0x0000ff10
        /*0a28*/ 	.word	0x00000003
        /*0a2c*/ 	.word	0x00030840
        /*0a30*/ 	.short	0x010a
        /*0a32*/ 	.byte	0x3f
	.zero		1


	//   ....[70]....
        /*0a34*/ 	.word	0x00011130
        /*0a38*/ 	.word	0x00000003
        /*0a3c*/ 	.word	0x00030820
        /*0a40*/ 	.short	0x010a
        /*0a42*/ 	.byte	0x3f
	.zero		1


	//   ....[71]....
        /*0a44*/ 	.word	0x00011180
        /*0a48*/ 	.word	0x00000013
        /*0a4c*/ 	.word	0x00030840
        /*0a50*/ 	.short	0x010a
        /*0a52*/ 	.byte	0x3f
	.zero		1


	//   ....[72]....
        /*0a54*/ 	.word	0x00011910
        /*0a58*/ 	.word	0x00000006
        /*0a5c*/ 	.word	0x00030860
        /*0a60*/ 	.short	0x010a
        /*0a62*/ 	.byte	0x3f
	.zero		1


	//   ....[73]....
        /*0a64*/ 	.word	0x00012210
        /*0a68*/ 	.word	0x00000000
        /*0a6c*/ 	.word	0x00030860
        /*0a70*/ 	.short	0x010a
        /*0a72*/ 	.byte	0x3f
	.zero		1


	//   ....[74]....
        /*0a74*/ 	.word	0x00012ad0
        /*0a78*/ 	.word	0x00000007
        /*0a7c*/ 	.word	0x00030820
        /*0a80*/ 	.short	0x010a
        /*0a82*/ 	.byte	0x3f
	.zero		1


	//   ....[75]....
        /*0a84*/ 	.word	0x00012c70
        /*0a88*/ 	.word	0x00000005
        /*0a8c*/ 	.word	0x00030840
        /*0a90*/ 	.short	0x010a
        /*0a92*/ 	.byte	0x3f
	.zero		1


	//   ....[76]....
        /*0a94*/ 	.word	0x00012cc0
        /*0a98*/ 	.word	0x00000007
        /*0a9c*/ 	.word	0x00030840
        /*0aa0*/ 	.short	0x010a
        /*0aa2*/ 	.byte	0x3f
	.zero		1


	//   ....[77]....
        /*0aa4*/ 	.word	0x00012d10
        /*0aa8*/ 	.word	0x00000005
        /*0aac*/ 	.word	0x00030860
        /*0ab0*/ 	.short	0x010a
        /*0ab2*/ 	.byte	0x3f
	.zero		1


	//----- nvinfo : EIATTR_NUM_MBARRIERS
	.align		4
.L_769:
        /*0ab4*/ 	.byte	0x03, 0x38
        /*0ab6*/ 	.short	0x0016


	//----- nvinfo : EIATTR_EXIT_INSTR_OFFSETS
	.align		4
        /*0ab8*/ 	.byte	0x04, 0x1c
        /*0aba*/ 	.short	(.L_771 - .L_770)


	//   ....[0]....
.L_770:
        /*0abc*/ 	.word	0x0000fbd0


	//----- nvinfo : EIATTR_MAX_THREADS
	.align		4
.L_771:
        /*0ac0*/ 	.byte	0x04, 0x05
        /*0ac2*/ 	.short	(.L_773 - .L_772)
.L_772:
        /*0ac4*/ 	.word	0x00000180
        /*0ac8*/ 	.word	0x00000001
        /*0acc*/ 	.word	0x00000001


	//----- nvinfo : EIATTR_CRS_STACK_SIZE
	.align		4
.L_773:
        /*0ad0*/ 	.byte	0x04, 0x1e
        /*0ad2*/ 	.short	(.L_775 - .L_774)
.L_774:
        /*0ad4*/ 	.word	0x00000000


	//----- nvinfo : EIATTR_CBANK_PARAM_SIZE
	.align		4
.L_775:
        /*0ad8*/ 	.byte	0x03, 0x19
        /*0ada*/ 	.short	0x0a70


	//----- nvinfo : EIATTR_PARAM_CBANK
	.align		4
        /*0adc*/ 	.byte	0x04, 0x0a
        /*0ade*/ 	.short	(.L_777 - .L_776)
	.align		4
.L_776:
        /*0ae0*/ 	.word	index@(.nv.constant0._ZN7cutlass13device_kernelIN5flash11enable_sm90INS1_16FlashAttnFwdSm90INS1_25CollectiveMainloopFwdSm90ILi2EN4cute5tupleIJNS5_1CILi1EEES8_S8_EEENS6_IJNS7_ILi128EEENS7_ILi96EEENS7_ILi192EEEEEELi192ENS_10bfloat16_tEfNS_4arch4Sm90ELb1ELb0ELb1ELb0ELb1ELb0ELb0ELb1ELb1ELb1ELb1ELb0EEENS1_21CollectiveEpilogueFwdINS6_IJSA_SC_SB_EEES9_SE_SG_Li256ELb0ELb1ELb1ELb0EEENS1_19SingleTileSchedulerILb0ELb1ELb1ELi128EEEEEEEEEvNT_6ParamsE)
        /*0ae4*/ 	.short	0x0210
        /*0ae6*/ 	.short	0x0a70


	//----- nvinfo : EIATTR_SW_WAR
	.align		4
.L_777:
        /*0ae8*/ 	.byte	0x04, 0x36
        /*0aea*/ 	.short	(.L_779 - .L_778)
.L_778:
        /*0aec*/ 	.word	0x00000008
.L_779:


//--------------------- .nv.info._ZN7cutlass13device_kernelIN5flash11enable_sm90INS1_16FlashAttnFwdSm90INS1_25CollectiveMainloopFwdSm90ILi2EN4cute5tupleIJNS5_1CILi1EEES8_S8_EEENS6_IJNS7_ILi128EEENS7_ILi96EEENS7_ILi192EEEEEELi192ENS_10bfloat16_tEfNS_4arch4Sm90ELb1ELb0ELb1ELb1ELb1ELb0ELb0ELb1ELb1ELb1ELb1ELb0EEENS1_21CollectiveEpilogueFwdINS6_IJSA_SC_SB_EEES9_SE_SG_Li256ELb1ELb1ELb1ELb0EEENS1_36VarlenDynamicPersistentTileSchedulerILi128ELi96ELi256ELi128ELb1ELb1ELb1ELb1ELb1ELb1EEEEEEEEEvNT_6ParamsE --------------------------
	.section	.nv.info._ZN7cutlass13device_kernelIN5flash11enable_sm90INS1_16FlashAttnFwdSm90INS1_25CollectiveMainloopFwdSm90ILi2EN4cute5tupleIJNS5_1CILi1EEES8_S8_EEENS6_IJNS7_ILi128EEENS7_ILi96EEENS7_ILi192EEEEEELi192ENS_10bfloat16_tEfNS_4arch4Sm90ELb1ELb0ELb1ELb1ELb1ELb0ELb0ELb1ELb1ELb1ELb1ELb0EEENS1_21CollectiveEpilogueFwdINS6_IJSA_SC_SB_EEES9_SE_SG_Li256ELb1ELb1ELb1ELb0EEENS1_36VarlenDynamicPersistentTileSchedulerILi128ELi96ELi256ELi128ELb1ELb1ELb1ELb1ELb1ELb1EEEEEEEEEvNT_6ParamsE,"",@"SHT_CUDA_INFO"
	.sectionflags	@""
	.align	4


	//----- nvinfo : EIATTR_CUDA_API_VERSION
	.align		4
        /*0000*/ 	.byte	0x04, 0x37
        /*0002*/ 	.short	(.L_781 - .L_780)
.L_780:
        /*0004*/ 	.word	0x00000082


	//----- nvinfo : EIATTR_KPARAM_INFO
	.align		4
.L_781:
        /*0008*/ 	.byte	0x04, 0x17
        /*000a*/ 	.short	(.L_783 - .L_782)
.L_782:
        /*000c*/ 	.word	0x00000000
        /*0010*/ 	.short	0x0000
        /*0012*/ 	.short	0x0070
        /*0014*/ 	.byte	0x00, 0xf0, 0x01, 0x2a


	//----- nvinfo : EIATTR_SPARSE_MMA_MASK
	.align		4
.L_783:
        /*0018*/ 	.byte	0x03, 0x50
        /*001a*/ 	.short	0x0000


	//----- nvinfo : EIATTR_MAXREG_COUNT
	.align		4
        /*001c*/ 	.byte	0x03, 0x1b
        /*001e*/ 	.short	0x00a8


	//----- nvinfo : EIATTR_NUM_BARRIERS
	.align		4
        /*0020*/ 	.byte	0x02, 0x4c
        /*0022*/ 	.byte	0x09
	.zero		1


	//----- nvinfo : EIATTR_EXTERNS
	.align		4
        /*0024*/ 	.byte	0x04, 0x0f
        /*0026*/ 	.short	(.L_785 - .L_784)


	//   ....[0]....
	.align		4
.L_784:
        /*0028*/ 	.word	index@(__assertfail)


	//----- nvinfo : EIATTR_ANNOTATIONS
	.align		4
.L_785:
        /*002c*/ 	.byte	0x04, 0x55
        /*002e*/ 	.short	(.L_787 - .L_786)


	//   ....[0]....
.L_786:
        /* <DEDUP_REMOVED lines=20> */


	//----- nvinfo : EIATTR_MERCURY_ISA_VERSION
	.align		4
.L_787:
        /*0158*/ 	.byte	0x03, 0x5f
        /*015a*/ 	.short	0x0101


	//----- nvinfo : EIATTR_UNUSED_LOAD_BYTE_OFFSET
	.align		4
        /*015c*/ 	.byte	0x04, 0x44
        /*015e*/ 	.short	(.L_789 - .L_788)


	//   ....[0]....
.L_788:
        /*0160*/ 	.word	0x00000950
        /*0164*/ 	.word	0x0000fff0


	//   ....[1]....
        /*0168*/ 	.word	0x0000aab0
        /*016c*/ 	.word	0x0000fff0


	//----- nvinfo : EIATTR_INT_WARP_WIDE_INSTR_OFFSETS
	.align		4
.L_789:
        /*0170*/ 	.byte	0x04, 0x31
        /*0172*/ 	.short	(.L_791 - .L_790)


	//   ....[0]....
.L_790:
        /*0174*/ 	.word	0x000000c0


	//   ....[1]....
        /*0178*/ 	.word	0x000000d0


	//   ....[2]....
        /*017c*/ 	.word	0x00000170


	//   ....[3]....
        /*0180*/ 	.word	0x000100e0


	//   ....[4]....
        /*0184*/ 	.word	0x00010170


	//   ....[5]....
        /*0188*/ 	.word	0x00012f40


	//   ....[6]....
        /*018c*/ 	.word	0x00012fd0


	//----- nvinfo : EIATTR_COOP_GROUP_MASK_REGIDS
	.align		4
.L_791:
        /*0190*/ 	.byte	0x04, 0x29
        /*0192*/ 	.short	(.L_793 - .L_792)


	//   ....[0]....
.L_792:
        /*0194*/ 	.word	0xffffffff


	//   ....[1]....
        /*0198*/ 	.word	0xffffffff


	//   ....[2]....
        /*019c*/ 	.word	0xffffffff


	//   ....[3]....
        /*01a0*/ 	.word	0xffffffff


	//   ....[4]....
        /*01a4*/ 	.word	0xffffffff


	//   ....[5]....
        /*01a8*/ 	.word	0xffffffff


	//   ....[6]....
        /*01ac*/ 	.word	0xffffffff


	//   ....[7]....
        /*01b0*/ 	.word	0xffffffff


	//   ....[8]....
        /*01b4*/ 	.word	0xffffffff


	//   ....[9]....
        /*01b8*/ 	.word	0xffffffff


	//   ....[10]....
        /*01bc*/ 	.word	0xffffffff


	//   ....[11]....
        /*01c0*/ 	.word	0xffffffff


	//   ....[12]....
        /*01c4*/ 	.word	0xffffffff


	//   ....[13]....
        /*01c8*/ 	.word	0xffffffff


	//   ....[14]....
        /*01cc*/ 	.word	0xffffffff


	//   ....[15]....
        /*01d0*/ 	.word	0xffffffff


	//   ....[16]....
        /*01d4*/ 	.word	0xffffffff


	//   ....[17]....
        /*01d8*/ 	.word	0xffffffff


	//   ....[18]....
        /*01dc*/ 	.word	0xffffffff


	//   ....[19]....
        /*01e0*/ 	.word	0xffffffff


	//   ....[20]....
        /*01e4*/ 	.word	0xffffffff


	//   ....[21]....
        /*01e8*/ 	.word	0xffffffff


	//   ....[22]....
        /*01ec*/ 	.word	0xffffffff


	//   ....[23]....
        /*01f0*/ 	.word	0xffffffff


	//   ....[24]....
        /*01f4*/ 	.word	0xffffffff


	//   ....[25]....
        /*01f8*/ 	.word	0xffffffff


	//   ....[26]....
        /*01fc*/ 	.word	0xffffffff


	//   ....[27]....
        /*0200*/ 	.word	0xffffffff


	//   ....[28]....
        /*0204*/ 	.word	0xffffffff


	//   ....[29]....
        /*0208*/ 	.word	0xffffffff


	//   ....[30]....
        /*020c*/ 	.word	0xffffffff


	//   ....[31]....
        /*0210*/ 	.word	0xffffffff


	//   ....[32]....
        /*0214*/ 	.word	0xffffffff


	//   ....[33]....
        /*0218*/ 	.word	0xffffffff


	//   ....[34]....
        /*021c*/ 	.word	0xffffffff


	//   ....[35]....
        /*0220*/ 	.word	0xffffffff


	//   ....[36]....
        /*0224*/ 	.word	0xffffffff


	//   ....[37]....
        /*0228*/ 	.word	0xffffffff


	//   ....[38]....
        /*022c*/ 	.word	0xffffffff


	//   ....[39]....
        /*0230*/ 	.word	0xffffffff


	//   ....[40]....
        /*0234*/ 	.word	0xffffffff


	//   ....[41]....
        /*0238*/ 	.word	0xffffffff


	//   ....[42]....
        /*023c*/ 	.word	0xffffffff


	//   ....[43]....
        /*0240*/ 	.word	0xffffffff


	//   ....[44]....
        /*0244*/ 	.word	0xffffffff


	//   ....[45]....
        /*0248*/ 	.word	0xffffffff


	//   ....[46]....
        /*024c*/ 	.word	0xffffffff


	//   ....[47]....
        /*0250*/ 	.word	0xffffffff


	//   ....[48]....
        /*0254*/ 	.word	0xffffffff


	//   ....[49]....
        /*0258*/ 	.word	0xffffffff


	//   ....[50]....
        /*025c*/ 	.word	0xffffffff


	//   ....[51]....
        /*0260*/ 	.word	0xffffffff


	//   ....[52]....
        /*0264*/ 	.word	0xffffffff


	//   ....[53]....
        /*0268*/ 	.word	0xffffffff


	//   ....[54]....
        /*026c*/ 	.word	0xffffffff


	//   ....[55]....
        /*0270*/ 	.word	0xffffffff


	//   ....[56]....
        /*0274*/ 	.word	0xffffffff


	//   ....[57]....
        /*0278*/ 	.word	0xffffffff


	//   ....[58]....
        /*027c*/ 	.word	0xffffffff


	//   ....[59]....
        /*0280*/ 	.word	0xffffffff


	//   ....[60]....
        /*0284*/ 	.word	0xffffffff


	//   ....[61]....
        /*0288*/ 	.word	0xffffffff


	//   ....[62]....
        /*028c*/ 	.word	0xffffffff


	//   ....[63]....
        /*0290*/ 	.word	0xffffffff


	//   ....[64]....
        /*0294*/ 	.word	0xffffffff


	//   ....[65]....
        /*0298*/ 	.word	0xffffffff


	//   ....[66]....
        /*029c*/ 	.word	0xffffffff


	//   ....[67]....
        /*02a0*/ 	.word	0xffffffff


	//   ....[68]....
        /*02a4*/ 	.word	0xffffffff


	//   ....[69]....
        /*02a8*/ 	.word	0xffffffff


	//   ....[70]....
        /*02ac*/ 	.word	0xffffffff


	//   ....[71]....
        /*02b0*/ 	.word	0xffffffff


	//   ....[72]....
        /*02b4*/ 	.word	0xffffffff


	//   ....[73]....
        /*02b8*/ 	.word	0xffffffff


	//   ....[74]....
        /*02bc*/ 	.word	0xffffffff


	//   ....[75]....
        /*02c0*/ 	.word	0xffffffff


	//   ....[76]....
        /*02c4*/ 	.word	0xffffffff


	//   ....[77]....
        /*02c8*/ 	.word	0xffffffff


	//   ....[78]....
        /*02cc*/ 	.word	0xffffffff


	//   ....[79]....
        /*02d0*/ 	.word	0xffffffff


	//   ....[80]....
        /*02d4*/ 	.word	0xffffffff


	//   ....[81]....
        /*02d8*/ 	.word	0xffffffff


	//   ....[82]....
        /*02dc*/ 	.word	0xffffffff


	//   ....[83]....
        /*02e0*/ 	.word	0xffffffff


	//   ....[84]....
        /*02e4*/ 	.word	0xffffffff


	//   ....[85]....
        /*02e8*/ 	.word	0xffffffff


	//   ....[86]....
        /*02ec*/ 	.word	0xffffffff


	//   ....[87]....
        /*02f0*/ 	.word	0xffffffff


	//   ....[88]....
        /*02f4*/ 	.word	0xffffffff


	//   ....[89]....
        /*02f8*/ 	.word	0xffffffff


	//   ....[90]....
        /*02fc*/ 	.word	0xffffffff


	//   ....[91]....
        /*0300*/ 	.word	0xffffffff


	//   ....[92]....
        /*0304*/ 	.word	0xffffffff


	//   ....[93]....
        /*0308*/ 	.word	0xffffffff


	//   ....[94]....
        /*030c*/ 	.word	0xffffffff


	//   ....[95]....
        /*0310*/ 	.word	0xffffffff


	//   ....[96]....
        /*0314*/ 	.word	0xffffffff


	//   ....[97]....
        /*0318*/ 	.word	0xffffffff


	//   ....[98]....
        /*031c*/ 	.word	0xffffffff


	//   ....[99]....
        /*0320*/ 	.word	0xffffffff


	//   ....[100]....
        /*0324*/ 	.word	0xffffffff


	//   ....[101]....
        /*0328*/ 	.word	0xffffffff


	//   ....[102]....
        /*032c*/ 	.word	0xffffffff


	//   ....[103]....
        /*0330*/ 	.word	0xffffffff


	//   ....[104]....
        /*0334*/ 	.word	0xffffffff


	//   ....[105]....
        /*0338*/ 	.word	0xffffffff


	//   ....[106]....
        /*033c*/ 	.word	0xffffffff


	//   ....[107]....
        /*0340*/ 	.word	0xffffffff


	//   ....[108]....
        /*0344*/ 	.word	0xffffffff


	//   ....[109]....
        /*0348*/ 	.word	0xffffffff


	//   ....[110]....
        /*034c*/ 	.word	0xffffffff


	//   ....[111]....
        /*0350*/ 	.word	0xffffffff


	//   ....[112]....
        /*0354*/ 	.word	0xffffffff


	//   ....[113]....
        /*0358*/ 	.word	0xffffffff


	//   ....[114]....
        /*035c*/ 	.word	0xffffffff


	//   ....[115]....
        /*0360*/ 	.word	0xffffffff


	//   ....[116]....
        /*0364*/ 	.word	0xffffffff


	//   ....[117]....
        /*0368*/ 	.word	0xffffffff


	//   ....[118]....
        /*036c*/ 	.word	0xffffffff


	//   ....[119]....
        /*0370*/ 	.word	0xffffffff


	//   ....[120]....
        /*0374*/ 	.word	0xffffffff


	//   ....[121]....
        /*0378*/ 	.word	0xffffffff


	//   ....[122]....
        /*037c*/ 	.word	0xffffffff


	//   ....[123]....
        /*0380*/ 	.word	0xffffffff


	//   ....[124]....
        /*0384*/ 	.word	0xffffffff


	//   ....[125]....
        /*0388*/ 	.word	0xffffffff


	//   ....[126]....
        /*038c*/ 	.word	0xffffffff


	//   ....[127]....
        /*0390*/ 	.word	0xffffffff


	//   ....[128]....
        /*0394*/ 	.word	0xffffffff


	//   ....[129]....
        /*0398*/ 	.word	0xffffffff


	//   ....[130]....
        /*039c*/ 	.word	0xffffffff


	//   ....[131]....
        /*03a0*/ 	.word	0xffffffff


	//   ....[132]....
        /*03a4*/ 	.word	0xffffffff


	//   ....[133]....
        /*03a8*/ 	.word	0xffffffff


	//   ....[134]....
        /*03ac*/ 	.word	0xffffffff


	//   ....[135]....
        /*03b0*/ 	.word	0xffffffff


	//   ....[136]....
        /*03b4*/ 	.word	0xffffffff


	//   ....[137]....
        /*03b8*/ 	.word	0xffffffff


	//   ....[138]....
        /*03bc*/ 	.word	0xffffffff


	//   ....[139]....
        /*03c0*/ 	.word	0xffffffff


	//   ....[140]....
        /*03c4*/ 	.word	0xffffffff


	//   ....[141]....
        /*03c8*/ 	.word	0xffffffff


	//   ....[142]....
        /*03cc*/ 	.word	0xffffffff


	//   ....[143]....
        /*03d0*/ 	.word	0xffffffff


	//   ....[144]....
        /*03d4*/ 	.word	0xffffffff


	//   ....[145]....
        /*03d8*/ 	.word	0xffffffff


	//   ....[146]....
        /*03dc*/ 	.word	0xffffffff


	//   ....[147]....
        /*03e0*/ 	.word	0xffffffff


	//   ....[148]....
        /*03e4*/ 	.word	0xffffffff


	//   ....[149]....
        /*03e8*/ 	.word	0xffffffff


	//   ....[150]....
        /*03ec*/ 	.word	0xffffffff


	//   ....[151]....
        /*03f0*/ 	.word	0x0500000f


	//   ....[152]....
        /*03f4*/ 	.word	0x0500000f


	//   ....[153]....
        /*03f8*/ 	.word	0x0500000f


	//   ....[154]....
        /*03fc*/ 	.word	0x0500000f


	//   ....[155]....
        /*0400*/ 	.word	0x0500000f


	//   ....[156]....
        /*0404*/ 	.word	0x0500000f


	//   ....[157]....
        /*0408*/ 	.word	0x0500000f


	//   ....[158]....
        /*040c*/ 	.word	0x0500000f


	//   ....[159]....
        /*0410*/ 	.word	0x0500000f


	//   ....[160]....
        /*0414*/ 	.word	0x0500000f


	//   ....[161]....
        /*0418*/ 	.word	0x0500000f


	//   ....[162]....
        /*041c*/ 	.word	0x0500000f


	//   ....[163]....
        /*0420*/ 	.word	0x0500000f


	//   ....[164]....
        /*0424*/ 	.word	0x0500000f


	//   ....[165]....
        /*0428*/ 	.word	0x0500000f


	//   ....[166]....
        /*042c*/ 	.word	0x0500000f


	//   ....[167]....
        /*0430*/ 	.word	0x0500000f


	//   ....[168]....
        /*0434*/ 	.word	0x0500000f


	//   ....[169]....
        /*0438*/ 	.word	0x0500000f


	//   ....[170]....
        /*043c*/ 	.word	0x0500000f


	//   ....[171]....
        /*0440*/ 	.word	0x0500000f


	//   ....[172]....
        /*0444*/ 	.word	0x0500000f


	//   ....[173]....
        /*0448*/ 	.word	0x0500000f


	//   ....[174]....
        /*044c*/ 	.word	0x0500000f


	//   ....[175]....
        /*0450*/ 	.word	0x0500000f


	//   ....[176]....
        /*0454*/ 	.word	0x0500000f


	//   ....[177]....
        /*0458*/ 	.word	0x0500000f


	//   ....[178]....
        /*045c*/ 	.word	0x0500000f


	//   ....[179]....
        /*0460*/ 	.word	0x0500000f


	//   ....[180]....
        /*0464*/ 	.word	0x0500000f


	//   ....[181]....
        /*0468*/ 	.word	0x0500000f


	//   ....[182]....
        /*046c*/ 	.word	0x0500000f


	//   ....[183]....
        /*0470*/ 	.word	0x0500000f


	//   ....[184]....
        /*0474*/ 	.word	0x0500000f


	//   ....[185]....
        /*0478*/ 	.word	0x0500000f


	//   ....[186]....
        /*047c*/ 	.word	0x0500000f


	//   ....[187]....
        /*0480*/ 	.word	0x0500000f


	//   ....[188]....
        /*0484*/ 	.word	0x0500000f


	//   ....[189]....
        /*0488*/ 	.word	0x0500000f


	//   ....[190]....
        /*048c*/ 	.word	0x0500000f


	//   ....[191]....
        /*0490*/ 	.word	0x0500000f


	//   ....[192]....
        /*0494*/ 	.word	0x0500000f


	//   ....[193]....
        /*0498*/ 	.word	0x0500000f


	//   ....[194]....
        /*049c*/ 	.word	0x0500000f


	//   ....[195]....
        /*04a0*/ 	.word	0x0500000f


	//   ....[196]....
        /*04a4*/ 	.word	0x0500000f


	//   ....[197]....
        /*04a8*/ 	.word	0x0500000f


	//   ....[198]....
        /*04ac*/ 	.word	0x0500000f


	//   ....[199]....
        /*04b0*/ 	.word	0x0500000f


	//   ....[200]....
        /*04b4*/ 	.word	0x0500000f


	//   ....[201]....
        /*04b8*/ 	.word	0x0500000f


	//   ....[202]....
        /*04bc*/ 	.word	0x0500000f


	//   ....[203]....
        /*04c0*/ 	.word	0x0500000f


	//   ....[204]....
        /*04c4*/ 	.word	0x0500000f


	//   ....[205]....
        /*04c8*/ 	.word	0x0500000f


	//   ....[206]....
        /*04cc*/ 	.word	0x0500000f


	//   ....[207]....
        /*04d0*/ 	.word	0x0500000f


	//   ....[208]....
        /*04d4*/ 	.word	0x0500000f


	//   ....[209]....
        /*04d8*/ 	.word	0x0500000f


	//   ....[210]....
        /*04dc*/ 	.word	0x0500000f


	//   ....[211]....
        /*04e0*/ 	.word	0x0500000f


	//   ....[212]....
        /*04e4*/ 	.word	0x0500000f


	//   ....[213]....
        /*04e8*/ 	.word	0x0500000f


	//   ....[214]....
        /*04ec*/ 	.word	0x0500000f


	//   ....[215]....
        /*04f0*/ 	.word	0x0500000f


	//   ....[216]....
        /*04f4*/ 	.word	0x0500000f


	//   ....[217]....
        /*04f8*/ 	.word	0x0500000f


	//   ....[218]....
        /*04fc*/ 	.word	0x0500000f


	//   ....[219]....
        /*0500*/ 	.word	0x0500000f


	//   ....[220]....
        /*0504*/ 	.word	0x0500000f


	//   ....[221]....
        /*0508*/ 	.word	0x0500000f


	//   ....[222]....
        /*050c*/ 	.word	0x0500000f


	//   ....[223]....
        /*0510*/ 	.word	0x0500000f


	//   ....[224]....
        /*0514*/ 	.word	0x0500000f


	//   ....[225]....
        /*0518*/ 	.word	0x0500000f


	//   ....[226]....
        /*051c*/ 	.word	0x0500000f


	//   ....[227]....
        /*0520*/ 	.word	0x0500000f


	//   ....[228]....
        /*0524*/ 	.word	0x0500000f


	//   ....[229]....
        /*0528*/ 	.word	0x0500000f


	//   ....[230]....
        /*052c*/ 	.word	0x0500000f


	//   ....[231]....
        /*0530*/ 	.word	0x0500000f


	//   ....[232]....
        /*0534*/ 	.word	0x0500000f


	//   ....[233]....
        /*0538*/ 	.word	0x0500000f


	//   ....[234]....
        /*053c*/ 	.word	0x0500000f


	//----- nvinfo : EIATTR_COOP_GROUP_INSTR_OFFSETS
	.align		4
.L_793:
        /*0540*/ 	.byte	0x04, 0x28
        /*0542*/ 	.short	(.L_795 - .L_794)


	//   ....[0]....
.L_794:
        /*0544*/ 	.word	0x00000070


	//   ....[1]....
        /*0548*/ 	.word	0x000000b0


	//   ....[2]....
        /*054c*/ 	.word	0x000002d0


	//   ....[3]....
        /*0550*/ 	.word	0x00000430


	//   ....[4]....
        /*0554*/ 	.word	0x00000550


	//   ....[5]....
        /*0558*/ 	.word	0x000006b0


	//   ....[6]....
        /*055c*/ 	.word	0x00001db0


	//   ....[7]....
        /*0560*/ 	.word	0x00002930


	//   ....[8]....
        /*0564*/ 	.word	0x00002b80


	//   ....[9]....
        /*0568*/ 	.word	0x00003480


	//   ....[10]....
        /*056c*/ 	.word	0x000034f0


	//   ....[11]....
        /*0570*/ 	.word	0x00003c70


	//   ....[12]....
        /*0574*/ 	.word	0x00003d40


	//   ....[13]....
        /*0578*/ 	.word	0x00005860


	//   ....[14]....
        /*057c*/ 	.word	0x00006090


	//   ....[15]....
        /*0580*/ 	.word	0x000060f0


	//   ....[16]....
        /*0584*/ 	.word	0x00006170


	//   ....[17]....
        /*0588*/ 	.word	0x000068f0


	//   ....[18]....
        /*058c*/ 	.word	0x00006950


	//   ....[19]....
        /*0590*/ 	.word	0x00008c70


	//   ....[20]....
        /*0594*/ 	.word	0x00008c90


	//   ....[21]....
        /*0598*/ 	.word	0x00008cb0


	//   ....[22]....
        /*059c*/ 	.word	0x00008cd0


	//   ....[23]....
        /*05a0*/ 	.word	0x00009fd0


	//   ....[24]....
        /*05a4*/ 	.word	0x0000a000


	//   ....[25]....
        /*05a8*/ 	.word	0x0000a0c0


	//   ....[26]....
        /*05ac*/ 	.word	0x0000a0d0


	//   ....[27]....
        /*05b0*/ 	.word	0x0000b930


	//   ....[28]....
        /*05b4*/ 	.word	0x0000b950


	//   ....[29]....
        /*05b8*/ 	.word	0x0000b960


	//   ....[30]....
        /*05bc*/ 	.word	0x0000b970


	//   ....[31]....
        /*05c0*/ 	.word	0x0000c250


	//   ....[32]....
        /*05c4*/ 	.word	0x0000c270


	//   ....[33]....
        /*05c8*/ 	.word	0x0000c3b0


	//   ....[34]....
        /*05cc*/ 	.word	0x0000c3d0


	//   ....[35]....
        /*05d0*/ 	.word	0x0000c4d0


	//   ....[36]....
        /*05d4*/ 	.word	0x0000c4f0


	//   ....[37]....
        /*05d8*/ 	.word	0x0000c600


	//   ....[38]....
        /*05dc*/ 	.word	0x0000c620


	//   ....[39]....
        /*05e0*/ 	.word	0x0000ca70


	//   ....[40]....
        /*05e4*/ 	.word	0x0000ca80


	//   ....[41]....
        /*05e8*/ 	.word	0x0000d140


	//   ....[42]....
        /*05ec*/ 	.word	0x0000d150


	//   ....[43]....
        /*05f0*/ 	.word	0x0000e200


	//   ....[44]....
        /*05f4*/ 	.word	0x0000e230


	//   ....[45]....
        /*05f8*/ 	.word	0x0000e340


	//   ....[46]....
        /*05fc*/ 	.word	0x0000e360


	//   ....[47]....
        /*0600*/ 	.word	0x0000e460


	//   ....[48]....
        /*0604*/ 	.word	0x0000e480


	//   ....[49]....
        /*0608*/ 	.word	0x0000e590


	//   ....[50]....
        /*060c*/ 	.word	0x0000e5b0


	//   ....[51]....
        /*0610*/ 	.word	0x0000e750


	//   ....[52]....
        /*0614*/ 	.word	0x0000e940


	//   ....[53]....
        /*0618*/ 	.word	0x0000e970


	//   ....[54]....
        /*061c*/ 	.word	0x0000e9a0


	//   ....[55]....
        /*0620*/ 	.word	0x0000e9d0


	//   ....[56]....
        /*0624*/ 	.word	0x0000ea00


	//   ....[57]....
        /*0628*/ 	.word	0x0000ea30


	//   ....[58]....
        /*062c*/ 	.word	0x0000eba0


	//   ....[59]....
        /*0630*/ 	.word	0x0000ebd0


	//   ....[60]....
        /*0634*/ 	.word	0x0000ec00


	//   ....[61]....
        /*0638*/ 	.word	0x0000ec30


	//   ....[62]....
        /*063c*/ 	.word	0x0000ec60


	//   ....[63]....
        /*0640*/ 	.word	0x0000ec90


	//   ....[64]....
        /*0644*/ 	.word	0x0000ed20


	//   ....[65]....
        /*0648*/ 	.word	0x0000ed50


	//   ....[66]....
        /*064c*/ 	.word	0x0000ed60


	//   ....[67]....
        /*0650*/ 	.word	0x0000eda0


	//   ....[68]....
        /*0654*/ 	.word	0x00010c80


	//   ....[69]....
        /*0658*/ 	.word	0x00010ca0


	//   ....[70]....
        /*065c*/ 	.word	0x00010d50


	//   ....[71]....
        /*0660*/ 	.word	0x00010d70


	//   ....[72]....
        /*0664*/ 	.word	0x00010e10


	//   ....[73]....
        /*0668*/ 	.word	0x00010e30


	//   ....[74]....
        /*066c*/ 	.word	0x00010ed0


	//   ....[75]....
        /*0670*/ 	.word	0x00010ef0


	//   ....[76]....
        /*0674*/ 	.word	0x00010f90


	//   ....[77]....
        /*0678*/ 	.word	0x00010fb0


	//   ....[78]....
        /*067c*/ 	.word	0x00010fc0


	//   ....[79]....
        /*0680*/ 	.word	0x00011050


	//   ....[80]....
        /*0684*/ 	.word	0x00011750


	//   ....[81]....
        /*0688*/ 	.word	0x00011780


	//   ....[82]....
        /*068c*/ 	.word	0x000117e0


	//   ....[83]....
        /*0690*/ 	.word	0x00011840


	//   ....[84]....
        /*0694*/ 	.word	0x00011890


	//   ....[85]....
        /*0698*/ 	.word	0x000118f0


	//   ....[86]....
        /*069c*/ 	.word	0x00011930


	//   ....[87]....
        /*06a0*/ 	.word	0x000119a0


	//   ....[88]....
        /*06a4*/ 	.word	0x000119f0


	//   ....[89]....
        /*06a8*/ 	.word	0x00011a50


	//   ....[90]....
        /*06ac*/ 	.word	0x00011aa0


	//   ....[91]....
        /*06b0*/ 	.word	0x00011b00


	//   ....[92]....
        /*06b4*/ 	.word	0x00011b40


	//   ....[93]....
        /*06b8*/ 	.word	0x00011ba0


	//   ....[94]....
        /*06bc*/ 	.word	0x00011bc0


	//   ....[95]....
        /*06c0*/ 	.word	0x00011c00


	//   ....[96]....
        /*06c4*/ 	.word	0x000123b0


	//   ....[97]....
        /*06c8*/ 	.word	0x000123f0


	//   ....[98]....
        /*06cc*/ 	.word	0x00012400


	//   ....[99]....
        /*06d0*/ 	.word	0x00012460


	//   ....[100]....
        /*06d4*/ 	.word	0x00012470


	//   ....[101]....
        /*06d8*/ 	.word	0x000124d0


	//   ....[102]....
        /*06dc*/ 	.word	0x00012500


	//   ....[103]....
        /*06e0*/ 	.word	0x00012540


	//   ....[104]....
        /*06e4*/ 	.word	0x00012570


	//   ....[105]....
        /*06e8*/ 	.word	0x000125b0


	//   ....[106]....
        /*06ec*/ 	.word	0x000125e0


	//   ....[107]....
        /*06f0*/ 	.word	0x00012620


	//   ....[108]....
        /*06f4*/ 	.word	0x00012890


	//   ....[109]....
        /*06f8*/ 	.word	0x000128b0


	//   ....[110]....
        /*06fc*/ 	.word	0x000128c0


	//   ....[111]....
        /*0700*/ 	.word	0x00012950


	//   ....[112]....
        /*0704*/ 	.word	0x00012960


	//   ....[113]....
        /*0708*/ 	.word	0x000129f0


	//   ....[114]....
        /*070c*/ 	.word	0x00012a00


	//   ....[115]....
        /*0710*/ 	.word	0x00012a90


	//   ....[116]....
        /*0714*/ 	.word	0x00012aa0


	//   ....[117]....
        /*0718*/ 	.word	0x00012b30


	//   ....[118]....
        /*071c*/ 	.word	0x00012b40


	//   ....[119]....
        /*0720*/ 	.word	0x00012b50


	//   ....[120]....
        /*0724*/ 	.word	0x00013110


	//   ....[121]....
        /*0728*/ 	.word	0x00013150


	//   ....[122]....
        /*072c*/ 	.word	0x00013190


	//   ....[123]....
        /*0730*/ 	.word	0x000131c0


	//   ....[124]....
        /*0734*/ 	.word	0x00013250


	//   ....[125]....
        /*0738*/ 	.word	0x00013270


	//   ....[126]....
        /*073c*/ 	.word	0x000132f0


	//   ....[127]....
        /*0740*/ 	.word	0x00013320


	//   ....[128]....
        /*0744*/ 	.word	0x00013390


	//   ....[129]....
        /*0748*/ 	.word	0x000133c0


	//   ....[130]....
        /*074c*/ 	.word	0x000133f0


	//   ....[131]....
        /*0750*/ 	.word	0x00013440


	//   ....[132]....
        /*0754*/ 	.word	0x00013880


	//   ....[133]....
        /*0758*/ 	.word	0x00013890


	//   ....[134]....
        /*075c*/ 	.word	0x000138d0


	//   ....[135]....
        /*0760*/ 	.word	0x00013910


	//   ....[136]....
        /*0764*/ 	.word	0x00013940


	//   ....[137]....
        /*0768*/ 	.word	0x00013970


	//   ....[138]....
        /*076c*/ 	.word	0x000139a0


	//   ....[139]....
        /*0770*/ 	.word	0x000139d0


	//   ....[140]....
        /*0774*/ 	.word	0x00013b80


	//   ....[141]....
        /*0778*/ 	.word	0x00013bb0


	//   ....[142]....
        /*077c*/ 	.word	0x00013be0


	//   ....[143]....
        /*0780*/ 	.word	0x00013c10


	//   ....[144]....
        /*0784*/ 	.word	0x00013c40


	//   ....[145]....
        /*0788*/ 	.word	0x00013c70


	//   ....[146]....
        /*078c*/ 	.word	0x00013d30


	//   ....[147]....
        /*0790*/ 	.word	0x00013d50


	//   ....[148]....
        /*0794*/ 	.word	0x00013d70


	//   ....[149]....
        /*0798*/ 	.word	0x00013dd0


	//   ....[150]....
        /*079c*/ 	.word	0x000147f0


	//   ....[151]....
        /*07a0*/ 	.word	0x00014db0


	//   ....[152]....
        /*07a4*/ 	.word	0x00014ea0


	//   ....[153]....
        /*07a8*/ 	.word	0x00014f40


	//   ....[154]....
        /*07ac*/ 	.word	0x00014fa0


	//   ....[155]....
        /*07b0*/ 	.word	0x000150b0


	//   ....[156]....
        /*07b4*/ 	.word	0x00015120


	//   ....[157]....
        /*07b8*/ 	.word	0x00015230


	//   ....[158]....
        /*07bc*/ 	.word	0x000152a0


	//   ....[159]....
        /*07c0*/ 	.word	0x000153b0


	//   ....[160]....
        /*07c4*/ 	.word	0x00015420


	//   ....[161]....
        /*07c8*/ 	.word	0x00015530


	//   ....[162]....
        /*07cc*/ 	.word	0x000155a0


	//   ....[163]....
        /*07d0*/ 	.word	0x00015640


	//   ....[164]....
        /*07d4*/ 	.word	0x00015750


	//   ....[165]....
        /*07d8*/ 	.word	0x000157c0


	//   ....[166]....
        /*07dc*/ 	.word	0x00015840


	//   ....[167]....
        /*07e0*/ 	.word	0x00015910


	//   ....[168]....
        /*07e4*/ 	.word	0x00015990


	//   ....[169]....
        /*07e8*/ 	.word	0x00015a70


	//   ....[170]....
        /*07ec*/ 	.word	0x00015af0


	//   ....[171]....
        /*07f0*/ 	.word	0x00015bd0


	//   ....[172]....
        /*07f4*/ 	.word	0x00015c50


	//   ....[173]....
        /*07f8*/ 	.word	0x00015d30


	//   ....[174]....
        /*07fc*/ 	.word	0x00015db0


	//   ....[175]....
        /*0800*/ 	.word	0x00015e90


	//   ....[176]....
        /*0804*/ 	.word	0x00015f10


	//   ....[177]....
        /*0808*/ 	.word	0x00015fe0


	//   ....[178]....
        /*080c*/ 	.word	0x00016060


	//   ....[179]....
        /*0810*/ 	.word	0x00016120


	//   ....[180]....
        /*0814*/ 	.word	0x00016250


	//   ....[181]....
        /*0818*/ 	.word	0x00016330


	//   ....[182]....
        /*081c*/ 	.word	0x00016390


	//   ....[183]....
        /*0820*/ 	.word	0x00016460


	//   ....[184]....
        /*0824*/ 	.word	0x000164c0


	//   ....[185]....
        /*0828*/ 	.word	0x00016590


	//   ....[186]....
        /*082c*/ 	.word	0x000165f0


	//   ....[187]....
        /*0830*/ 	.word	0x000166c0


	//   ....[188]....
        /*0834*/ 	.word	0x00016720


	//   ....[189]....
        /*0838*/ 	.word	0x000167f0


	//   ....[190]....
        /*083c*/ 	.word	0x00016850


	//   ....[191]....
        /*0840*/ 	.word	0x00016930


	//   ....[192]....
        /*0844*/ 	.word	0x00016a20


	//   ....[193]....
        /*0848*/ 	.word	0x00016ac0


	//   ....[194]....
        /*084c*/ 	.word	0x00016b20


	//   ....[195]....
        /*0850*/ 	.word	0x00016c20


	//   ....[196]....
        /*0854*/ 	.word	0x00016c80


	//   ....[197]....
        /*0858*/ 	.word	0x00016d80


	//   ....[198]....
        /*085c*/ 	.word	0x00016de0


	//   ....[199]....
        /*0860*/ 	.word	0x00016ee0


	//   ....[200]....
        /*0864*/ 	.word	0x00016f40


	//   ....[201]....
        /*0868*/ 	.word	0x00017040


	//   ....[202]....
        /*086c*/ 	.word	0x000170a0


	//   ....[203]....
        /*0870*/ 	.word	0x00017170


	//   ....[204]....
        /*0874*/ 	.word	0x000172b0


	//   ....[205]....
        /*0878*/ 	.word	0x00017350


	//   ....[206]....
        /*087c*/ 	.word	0x00017430


	//   ....[207]....
        /*0880*/ 	.word	0x00017500


	//   ....[208]....
        /*0884*/ 	.word	0x00017560


	//   ....[209]....
        /*0888*/ 	.word	0x00017650


	//   ....[210]....
        /*088c*/ 	.word	0x000176b0


	//   ....[211]....
        /*0890*/ 	.word	0x000177a0


	//   ....[212]....
        /*0894*/ 	.word	0x00017800


	//   ....[213]....
        /*0898*/ 	.word	0x000178f0


	//   ....[214]....
        /*089c*/ 	.word	0x00017950


	//   ....[215]....
        /*08a0*/ 	.word	0x00017a30


	//   ....[216]....
        /*08a4*/ 	.word	0x00017ac0


	//   ....[217]....
        /*08a8*/ 	.word	0x00017b60


	//   ....[218]....
        /*08ac*/ 	.word	0x00017cd0


	//   ....[219]....
        /*08b0*/ 	.word	0x00017d40


	//   ....[220]....
        /*08b4*/ 	.word	0x00017dc0


	//   ....[221]....
        /*08b8*/ 	.word	0x00017e30


	//   ....[222]....
        /*08bc*/ 	.word	0x00017ea0


	//   ....[223]....
        /*08c0*/ 	.word	0x00017f20


	//   ....[224]....
        /*08c4*/ 	.word	0x00017fa0


	//   ....[225]....
        /*08c8*/ 	.word	0x00018030


	//   ....[226]....
        /*08cc*/ 	.word	0x000180a0


	//   ....[227]....
        /*08d0*/ 	.word	0x00018110


	//   ....[228]....
        /*08d4*/ 	.word	0x00018180


	//   ....[229]....
        /*08d8*/ 	.word	0x00018200


	//   ....[230]....
        /*08dc*/ 	.word	0x00018270


	//   ....[231]....
        /*08e0*/ 	.word	0x00018300


	//   ....[232]....
        /*08e4*/ 	.word	0x00018360


	//   ....[233]....
        /*08e8*/ 	.word	0x000183f0


	//   ....[234]....
        /*08ec*/ 	.word	0x00018520


	//----- nvinfo : EIATTR_REG_RECONFIG
	.align		4
.L_795:
        /*08f0*/ 	.byte	0x01, 0x54
	.zero		2


	//----- nvinfo : EIATTR_SYSCALL_OFFSETS
	.align		4
        /*08f4*/ 	.byte	0x04, 0x46
        /*08f6*/ 	.short	(.L_797 - .L_796)


	//   ....[0]....
.L_796:
        /*08f8*/ 	.word	0x00001f30


	//   ....[1]....
        /*08fc*/ 	.word	0x000102d0


	//   ....[2]....
        /*0900*/ 	.word	0x00010420


	//   ....[3]....
        /*0904*/ 	.word	0x00010510


	//   ....[4]....
        /*0908*/ 	.word	0x000113e0


	//----- nvinfo : EIATTR_MBARRIER_INSTR_OFFSETS
	.align		4
.L_797:
        /*090c*/ 	.byte	0x04, 0x39
        /*090e*/ 	.short	(.L_799 - .L_798)


	//   ....[0]....
.L_798:
        /*0910*/ 	.word	0x00000180
        /*0914*/ 	.word	0x000000ff
        /*0918*/ 	.word	0x00030800
        /*091c*/ 	.short	0x0100
        /*091e*/ 	.byte	0x08
	.zero		1


	//   ....[1]....
        /*0920*/ 	.word	0x00000190
        /*0924*/ 	.word	0x000000ff
        /*0928*/ 	.word	0x00030820
        /*092c*/ 	.short	0x0100
        /*092e*/ 	.byte	0x08
	.zero		1


	//   ....[2]....
        /*0930*/ 	.word	0x00000280
        /*0934*/ 	.word	0x000000ff
        /*0938*/ 	.word	0x00030830
        /*093c*/ 	.short	0x0100
        /*093e*/ 	.byte	0x08
	.zero		1


	//   ....[3]....
        /*0940*/ 	.word	0x00000290
        /*0944*/ 	.word	0x000000ff
        /*0948*/ 	.word	0x00030840
        /*094c*/ 	.short	0x0100
        /*094e*/ 	.byte	0x08
	.zero		1


	//   ....[4]....
        /*0950*/ 	.word	0x000002a0
        /*0954*/ 	.word	0x000000ff
        /*0958*/ 	.word	0x00030838
        /*095c*/ 	.short	0x0100
        /*095e*/ 	.byte	0x08
	.zero		1


	//   ....[5]....
        /*0960*/ 	.word	0x000002b0
        /*0964*/ 	.word	0x000000ff
        /*0968*/ 	.word	0x00030848
        /*096c*/ 	.short	0x0100
        /*096e*/ 	.byte	0x08
	.zero		1


	//   ....[6]....
        /*0970*/ 	.word	0x000003e0
        /*0974*/ 	.word	0x000000ff
        /*0978*/ 	.word	0x00030850
        /*097c*/ 	.short	0x0100
        /*097e*/ 	.byte	0x08
	.zero		1


	//   ....[7]....
        /*0980*/ 	.word	0x000003f0
        /*0984*/ 	.word	0x000000ff
        /*0988*/ 	.word	0x00030860
        /*098c*/ 	.short	0x0100
        /*098e*/ 	.byte	0x08
	.zero		1


	//   ....[8]....
        /*0990*/ 	.word	0x00000400
        /*0994*/ 	.word	0x000000ff
        /*0998*/ 	.word	0x00030858
        /*099c*/ 	.short	0x0100
        /*099e*/ 	.byte	0x08
	.zero		1


	//   ....[9]....
        /*09a0*/ 	.word	0x00000410
        /*09a4*/ 	.word	0x000000ff
        /*09a8*/ 	.word	0x00030868
        /*09ac*/ 	.short	0x0100
        /*09ae*/ 	.byte	0x08
	.zero		1


	//   ....[10]....
        /*09b0*/ 	.word	0x00000500
        /*09b4*/ 	.word	0x000000ff
        /*09b8*/ 	.word	0x00030870
        /*09bc*/ 	.short	0x0100
        /*09be*/ 	.byte	0x06
	.zero		1


	//   ....[11]....
        /*09c0*/ 	.word	0x00000510
        /*09c4*/ 	.word	0x000000ff
        /*09c8*/ 	.word	0x00030880
        /*09cc*/ 	.short	0x0100
        /*09ce*/ 	.byte	0x06
	.zero		1


	//   ....[12]....
        /*09d0*/ 	.word	0x00000520
        /*09d4*/ 	.word	0x000000ff
        /*09d8*/ 	.word	0x00030878
        /*09dc*/ 	.short	0x0100
        /*09de*/ 	.byte	0x06
	.zero		1


	//   ....[13]....
        /*09e0*/ 	.word	0x00000530
        /*09e4*/ 	.word	0x000000ff
        /*09e8*/ 	.word	0x00030888
        /*09ec*/ 	.short	0x0100
        /*09ee*/ 	.byte	0x06
	.zero		1


	//   ....[14]....
        /*09f0*/ 	.word	0x00000660
        /*09f4*/ 	.word	0x000000ff
        /*09f8*/ 	.word	0x00030890
        /*09fc*/ 	.short	0x0100
        /*09fe*/ 	.byte	0x08
	.zero		1


	//   ....[15]....
        /*0a00*/ 	.word	0x00000670
        /*0a04*/ 	.word	0x000000ff
        /*0a08*/ 	.word	0x000308a0
        /*0a0c*/ 	.short	0x0100
        /*0a0e*/ 	.byte	0x08
	.zero		1


	//   ....[16]....
        /*0a10*/ 	.word	0x00000680
        /*0a14*/ 	.word	0x000000ff
        /*0a18*/ 	.word	0x00030898
        /*0a1c*/ 	.short	0x0100
        /*0a1e*/ 	.byte	0x08
	.zero		1


	//   ....[17]....
        /*0a20*/ 	.word	0x00000690
        /*0a24*/ 	.word	0x000000ff
        /*0a28*/ 	.word	0x000308a8
        /*0a2c*/ 	.short	0x0100
        /*0a2e*/ 	.byte	0x08
	.zero		1


	//   ....[18]....
        /*0a30*/ 	.word	0x000007d0
        /*0a34*/ 	.word	0x000000ff
        /*0a38*/ 	.word	0x000308b0
        /*0a3c*/ 	.short	0x0100
        /*0a3e*/ 	.byte	0x08
	.zero		1


	//   ....[19]....
        /*0a40*/ 	.word	0x000007e0
        /*0a44*/ 	.word	0x000000ff
        /*0a48*/ 	.word	0x000308c0
        /*0a4c*/ 	.short	0x0100
        /*0a4e*/ 	.byte	0x08
	.zero		1


	//   ....[20]....
        /*0a50*/ 	.word	0x000007f0
        /*0a54*/ 	.word	0x000000ff
        /*0a58*/ 	.word	0x000308b8
        /*0a5c*/ 	.short	0x0100
        /*0a5e*/ 	.byte	0x08
	.zero		1


	//   ....[21]....
        /*0a60*/ 	.word	0x00000800
        /*0a64*/ 	.word	0x000000ff
        /*0a68*/ 	.word	0x000308c8
        /*0a6c*/ 	.short	0x0100
        /*0a6e*/ 	.byte	0x08
	.zero		1


	//   ....[22]....
        /*0a70*/ 	.word	0x00001fb0
        /*0a74*/ 	.word	0x000000ff
        /*0a78*/ 	.word	0x00030800
        /*0a7c*/ 	.short	0x010a
        /*0a7e*/ 	.byte	0x28
	.zero		1


	//   ....[23]....
        /*0a80*/ 	.word	0x00002060
        /*0a84*/ 	.word	0x00000000
        /*0a88*/ 	.word	0x00030830
        /*0a8c*/ 	.short	0x010a
        /*0a8e*/ 	.byte	0x3f
	.zero		1


	//   ....[24]....
        /*0a90*/ 	.word	0x000020a0
        /*0a94*/ 	.word	0x00000000
        /*0a98*/ 	.word	0x00030830
        /*0a9c*/ 	.short	0x010a
        /*0a9e*/ 	.byte	0x3f
	.zero		1


	//   ....[25]....
        /*0aa0*/ 	.word	0x000030a0
        /*0aa4*/ 	.word	0x000000ff
        /*0aa8*/ 	.word	0x00000000
        /*0aac*/ 	.short	0x0101
        /*0aae*/ 	.byte	0x05
	.zero		1


	//   ....[26]....
        /*0ab0*/ 	.word	0x00004860
        /*0ab4*/ 	.word	0x000000ff
        /*0ab8*/ 	.word	0x00030830
        /*0abc*/ 	.short	0x010a
        /*0abe*/ 	.byte	0x08
	.zero		1


	//   ....[27]....
        /*0ac0*/ 	.word	0x000048a0
        /*0ac4*/ 	.word	0x000000ff
        /*0ac8*/ 	.word	0x00030830
        /*0acc*/ 	.short	0x010a
        /*0ace*/ 	.byte	0x08
	.zero		1


	//   ....[28]....
        /*0ad0*/ 	.word	0x000053e0
        /*0ad4*/ 	.word	0x000000ff
        /*0ad8*/ 	.word	0x00030850
        /*0adc*/ 	.short	0x010a
        /*0ade*/ 	.byte	0x09
	.zero		1


	//   ....[29]....
        /*0ae0*/ 	.word	0x00005420
        /*0ae4*/ 	.word	0x000000ff
        /*0ae8*/ 	.word	0x00030850
        /*0aec*/ 	.short	0x010a
        /*0aee*/ 	.byte	0x09
	.zero		1


	//   ....[30]....
        /*0af0*/ 	.word	0x00005c40
        /*0af4*/ 	.word	0x000000ff
        /*0af8*/ 	.word	0x00000000
        /*0afc*/ 	.short	0x0101
        /*0afe*/ 	.byte	0x08
	.zero		1


	//   ....[31]....
        /*0b00*/ 	.word	0x000072f0
        /*0b04*/ 	.word	0x000000ff
        /*0b08*/ 	.word	0x00000000
        /*0b0c*/ 	.short	0x0101
        /*0b0e*/ 	.byte	0x09
	.zero		1


	//   ....[32]....
        /*0b10*/ 	.word	0x000074f0
        /*0b14*/ 	.word	0x000000ff
        /*0b18*/ 	.word	0x00030830
        /*0b1c*/ 	.short	0x010a
        /*0b1e*/ 	.byte	0x08
	.zero		1


	//   ....[33]....
        /*0b20*/ 	.word	0x00007530
        /*0b24*/ 	.word	0x000000ff
        /*0b28*/ 	.word	0x00030830
        /*0b2c*/ 	.short	0x010a
        /*0b2e*/ 	.byte	0x08
	.zero		1


	//   ....[34]....
        /*0b30*/ 	.word	0x00008070
        /*0b34*/ 	.word	0x000000ff
        /*0b38*/ 	.word	0x00030850
        /*0b3c*/ 	.short	0x010a
        /*0b3e*/ 	.byte	0x08
	.zero		1


	//   ....[35]....
        /*0b40*/ 	.word	0x000080b0
        /*0b44*/ 	.word	0x000000ff
        /*0b48*/ 	.word	0x00030850
        /*0b4c*/ 	.short	0x010a
        /*0b4e*/ 	.byte	0x08
	.zero		1


	//   ....[36]....
        /*0b50*/ 	.word	0x00008740
        /*0b54*/ 	.word	0x000000ff
        /*0b58*/ 	.word	0x00000000
        /*0b5c*/ 	.short	0x0101
        /*0b5e*/ 	.byte	0x05
	.zero		1


	//   ....[37]....
        /*0b60*/ 	.word	0x00009820
        /*0b64*/ 	.word	0x000000ff
        /*0b68*/ 	.word	0x00000000
        /*0b6c*/ 	.short	0x0101
        /*0b6e*/ 	.byte	0x08
	.zero		1


	//   ....[38]....
        /*0b70*/ 	.word	0x00009f40
        /*0b74*/ 	.word	0x000000ff
        /*0b78*/ 	.word	0x00030850
        /*0b7c*/ 	.short	0x010a
        /*0b7e*/ 	.byte	0x05
	.zero		1


	//   ....[39]....
        /*0b80*/ 	.word	0x00009f80
        /*0b84*/ 	.word	0x000000ff
        /*0b88*/ 	.word	0x00030850
        /*0b8c*/ 	.short	0x010a
        /*0b8e*/ 	.byte	0x05
	.zero		1


	//   ....[40]....
        /*0b90*/ 	.word	0x0000a720
        /*0b94*/ 	.word	0x000000ff
        /*0b98*/ 	.word	0x00000000
        /*0b9c*/ 	.short	0x0101
        /*0b9e*/ 	.byte	0x04
	.zero		1


	//   ....[41]....
        /*0ba0*/ 	.word	0x0000c230
        /*0ba4*/ 	.word	0x000000ff
        /*0ba8*/ 	.word	0x00000000
        /*0bac*/ 	.short	0x0101
        /*0bae*/ 	.byte	0x08
	.zero		1


	//   ....[42]....
        /*0bb0*/ 	.word	0x0000c8d0
        /*0bb4*/ 	.word	0x000000ff
        /*0bb8*/ 	.word	0x00000000
        /*0bbc*/ 	.short	0x0101
        /*0bbe*/ 	.byte	0x08
	.zero		1


	//   ....[43]....
        /*0bc0*/ 	.word	0x00010a90
        /*0bc4*/ 	.word	0x00000007
        /*0bc8*/ 	.word	0x00030840
        /*0bcc*/ 	.short	0x010a
        /*0bce*/ 	.byte	0x3f
	.zero		1


	//   ....[44]....
        /*0bd0*/ 	.word	0x00011110
        /*0bd4*/ 	.word	0x00000007
        /*0bd8*/ 	.word	0x00030830
        /*0bdc*/ 	.short	0x0107
        /*0bde*/ 	.byte	0x3f
	.zero		1


	//   ....[45]....
        /*0be0*/ 	.word	0x000111e0
        /*0be4*/ 	.word	0x00000007
        /*0be8*/ 	.word	0x00030830
        /*0bec*/ 	.short	0x0101
        /*0bee*/ 	.byte	0x3f
	.zero		1


	//   ....[46]....
        /*0bf0*/ 	.word	0x00011d10
        /*0bf4*/ 	.word	0x00000016
        /*0bf8*/ 	.word	0x00030800
        /*0bfc*/ 	.short	0x0107
        /*0bfe*/ 	.byte	0x3f
	.zero		1


	//   ....[47]....
        /*0c00*/ 	.word	0x00011e30
        /*0c04*/ 	.word	0x00000016
        /*0c08*/ 	.word	0x00030800
        /*0c0c*/ 	.short	0x0101
        /*0c0e*/ 	.byte	0x3f
	.zero		1


	//   ....[48]....
        /*0c10*/ 	.word	0x00011e50
        /*0c14*/ 	.word	0x00000016
        /*0c18*/ 	.word	0x00030820
        /*0c1c*/ 	.short	0x010a
        /*0c1e*/ 	.byte	0x3f
	.zero		1


	//   ....[49]....
        /*0c20*/ 	.word	0x00012210
        /*0c24*/ 	.word	0x00000006
        /*0c28*/ 	.word	0x00030840
        /*0c2c*/ 	.short	0x010a
        /*0c2e*/ 	.byte	0x3f
	.zero		1


	//   ....[50]....
        /*0c30*/ 	.word	0x000126d0
        /*0c34*/ 	.word	0x00000006
        /*0c38*/ 	.word	0x00030830
        /*0c3c*/ 	.short	0x0107
        /*0c3e*/ 	.byte	0x3f
	.zero		1


	//   ....[51]....
        /*0c40*/ 	.word	0x00012780
        /*0c44*/ 	.word	0x00000006
        /*0c48*/ 	.word	0x00030830
        /*0c4c*/ 	.short	0x0101
        /*0c4e*/ 	.byte	0x3f
	.zero		1


	//   ....[52]....
        /*0c50*/ 	.word	0x000127f0
        /*0c54*/ 	.word	0x00000006
        /*0c58*/ 	.word	0x00030860
        /*0c5c*/ 	.short	0x010a
        /*0c5e*/ 	.byte	0x3f
	.zero		1


	//   ....[53]....
        /*0c60*/ 	.word	0x00012d40
        /*0c64*/ 	.word	0x00000006
        /*0c68*/ 	.word	0x00030850
        /*0c6c*/ 	.short	0x0107
        /*0c6e*/ 	.byte	0x3f
	.zero		1


	//   ....[54]....
        /*0c70*/ 	.word	0x00012e60
        /*0c74*/ 	.word	0x00000006
        /*0c78*/ 	.word	0x00030850
        /*0c7c*/ 	.short	0x0101
        /*0c7e*/ 	.byte	0x3f
	.zero		1


	//   ....[55]....
        /*0c80*/ 	.word	0x00013070
        /*0c84*/ 	.word	0x00000000
        /*0c88*/ 	.word	0x00030860
        /*0c8c*/ 	.short	0x010a
        /*0c8e*/ 	.byte	0x3f
	.zero		1


	//   ....[56]....
        /*0c90*/ 	.word	0x00013570
        /*0c94*/ 	.word	0x00000000
        /*0c98*/ 	.word	0x00030850
        /*0c9c*/ 	.short	0x0107
        /*0c9e*/ 	.byte	0x3f
	.zero		1


	//   ....[57]....
        /*0ca0*/ 	.word	0x00013620
        /*0ca4*/ 	.word	0x00000000
        /*0ca8*/ 	.word	0x00030850
        /*0cac*/ 	.short	0x0101
        /*0cae*/ 	.byte	0x3f
	.zero		1


	//   ....[58]....
        /*0cb0*/ 	.word	0x00014770
        /*0cb4*/ 	.word	0x00000004
        /*0cb8*/ 	.word	0x00030820
        /*0cbc*/ 	.short	0x010a
        /*0cbe*/ 	.byte	0x3f
	.zero		1


	//   ....[59]....
        /*0cc0*/ 	.word	0x00014910
        /*0cc4*/ 	.word	0x00000005
        /*0cc8*/ 	.word	0x00030840
        /*0ccc*/ 	.short	0x010a
        /*0cce*/ 	.byte	0x3f
	.zero		1


	//   ....[60]....
        /*0cd0*/ 	.word	0x000149b0
        /*0cd4*/ 	.word	0x0000001b
        /*0cd8*/ 	.word	0x00030840
        /*0cdc*/ 	.short	0x010a
        /*0cde*/ 	.byte	0x3f
	.zero		1


	//   ....[61]....
        /*0ce0*/ 	.word	0x000149f0
        /*0ce4*/ 	.word	0x00000005
        /*0ce8*/ 	.word	0x00030860
        /*0cec*/ 	.short	0x010a
        /*0cee*/ 	.byte	0x3f
	.zero		1


	//   ....[62]....
        /*0cf0*/ 	.word	0x00014a30
        /*0cf4*/ 	.word	0x0000001b
        /*0cf8*/ 	.word	0x00030860
        /*0cfc*/ 	.short	0x010a
        /*0cfe*/ 	.byte	0x3f
	.zero		1


	//   ....[63]....
        /*0d00*/ 	.word	0x00014aa0
        /*0d04*/ 	.word	0x00000003
        /*0d08*/ 	.word	0x00030800
        /*0d0c*/ 	.short	0x010a
        /*0d0e*/ 	.byte	0x3f
	.zero		1


	//   ....[64]....
        /*0d10*/ 	.word	0x00014af0
        /*0d14*/ 	.word	0x00000000
        /*0d18*/ 	.word	0x00030830
        /*0d1c*/ 	.short	0x010a
        /*0d1e*/ 	.byte	0x3f
	.zero		1


	//   ....[65]....
        /*0d20*/ 	.word	0x00014b50
        /*0d24*/ 	.word	0x0000000c
        /*0d28*/ 	.word	0x00030830
        /*0d2c*/ 	.short	0x010a
        /*0d2e*/ 	.byte	0x3f
	.zero		1


	//   ....[66]....
        /*0d30*/ 	.word	0x00014bb0
        /*0d34*/ 	.word	0x00000002
        /*0d38*/ 	.word	0x00030850
        /*0d3c*/ 	.short	0x010a
        /*0d3e*/ 	.byte	0x3f
	.zero		1


	//   ....[67]....
        /*0d40*/ 	.word	0x00014c10
        /*0d44*/ 	.word	0x0000000c
        /*0d48*/ 	.word	0x00030830
        /*0d4c*/ 	.short	0x010a
        /*0d4e*/ 	.byte	0x3f
	.zero		1


	//   ....[68]....
        /*0d50*/ 	.word	0x00014c70
        /*0d54*/ 	.word	0x00000002
        /*0d58*/ 	.word	0x00030850
        /*0d5c*/ 	.short	0x010a
        /*0d5e*/ 	.byte	0x3f
	.zero		1


	//   ....[69]....
        /*0d60*/ 	.word	0x00014cd0
        /*0d64*/ 	.word	0x00000005
        /*0d68*/ 	.word	0x00030850
        /*0d6c*/ 	.short	0x010a
        /*0d6e*/ 	.byte	0x3f
	.zero		1


	//   ....[70]....
        /*0d70*/ 	.word	0x00014df0
        /*0d74*/ 	.word	0x00000007
        /*0d78*/ 	.word	0x00030840
        /*0d7c*/ 	.short	0x010a
        /*0d7e*/ 	.byte	0x3f
	.zero		1


	//   ....[71]....
        /*0d80*/ 	.word	0x00016150
        /*0d84*/ 	.word	0x00000016
        /*0d88*/ 	.word	0x00030820
        /*0d8c*/ 	.short	0x010a
        /*0d8e*/ 	.byte	0x3f
	.zero		1


	//   ....[72]....
        /*0d90*/ 	.word	0x000161a0
        /*0d94*/ 	.word	0x00000006
        /*0d98*/ 	.word	0x00030840
        /*0d9c*/ 	.short	0x010a
        /*0d9e*/ 	.byte	0x3f
	.zero		1


	//   ....[73]....
        /*0da0*/ 	.word	0x00016970
        /*0da4*/ 	.word	0x00000006
        /*0da8*/ 	.word	0x00030860
        /*0dac*/ 	.short	0x010a
        /*0dae*/ 	.byte	0x3f
	.zero		1


	//   ....[74]....
        /*0db0*/ 	.word	0x00017200
        /*0db4*/ 	.word	0x00000000
        /*0db8*/ 	.word	0x00030860
        /*0dbc*/ 	.short	0x010a
        /*0dbe*/ 	.byte	0x3f
	.zero		1


	//   ....[75]....
        /*0dc0*/ 	.word	0x00018440
        /*0dc4*/ 	.word	0x00000004
        /*0dc8*/ 	.word	0x00030820
        /*0dcc*/ 	.short	0x010a
        /*0dce*/ 	.byte	0x3f
	.zero		1


	//   ....[76]....
        /*0dd0*/ 	.word	0x000185e0
        /*0dd4*/ 	.word	0x00000005
        /*0dd8*/ 	.word	0x00030840
        /*0ddc*/ 	.short	0x010a
        /*0dde*/ 	.byte	0x3f
	.zero		1


	//   ....[77]....
        /*0de0*/ 	.word	0x00018630
        /*0de4*/ 	.word	0x0000001b
        /*0de8*/ 	.word	0x00030840
        /*0dec*/ 	.short	0x010a
        /*0dee*/ 	.byte	0x3f
	.zero		1


	//   ....[78]....
        /*0df0*/ 	.word	0x00018680
        /*0df4*/ 	.word	0x00000005
        /*0df8*/ 	.word	0x00030860
        /*0dfc*/ 	.short	0x010a
        /*0dfe*/ 	.byte	0x3f
	.zero		1


	//----- nvinfo : EIATTR_NUM_MBARRIERS
	.align		4
.L_799:
        /*0e00*/ 	.byte	0x03, 0x38
        /*0e02*/ 	.short	0x0016


	//----- nvinfo : EIATTR_EXIT_INSTR_OFFSETS
	.align		4
        /*0e04*/ 	.byte	0x04, 0x1c
        /*0e06*/ 	.short	(.L_801 - .L_800)


	//   ....[0]....
.L_800:
        /*0e08*/ 	.word	0x00000990


	//   ....[1]....
        /*0e0c*/ 	.word	0x0000e6f0


	//   ....[2]....
        /*0e10*/ 	.word	0x00014a80


	//----- nvinfo : EIATTR_MAX_THREADS
	.align		4
.L_801:
        /*0e14*/ 	.byte	0x04, 0x05
        /*0e16*/ 	.short	(.L_803 - .L_802)
.L_802:
        /*0e18*/ 	.word	0x00000180
        /*0e1c*/ 	.word	0x00000001
        /*0e20*/ 	.word	0x00000001


	//----- nvinfo : EIATTR_CRS_STACK_SIZE
	.align		4
.L_803:
        /*0e24*/ 	.byte	0x04, 0x1e
        /*0e26*/ 	.short	(.L_805 - .L_804)
.L_804:
        /*0e28*/ 	.word	0x00000000


	//----- nvinfo : EIATTR_CBANK_PARAM_SIZE
	.align		4
.L_805:
        /*0e2c*/ 	.byte	0x03, 0x19
        /*0e2e*/ 	.short	0x0af0


	//----- nvinfo : EIATTR_PARAM_CBANK
	.align		4
        /*0e30*/ 	.byte	0x04, 0x0a
        /*0e32*/ 	.short	(.L_807 - .L_806)
	.align		4
.L_806:
        /*0e34*/ 	.word	index@(.nv.constant0._ZN7cutlass13device_kernelIN5flash11enable_sm90INS1_16FlashAttnFwdSm90INS1_25CollectiveMainloopFwdSm90ILi2EN4cute5tupleIJNS5_1CILi1EEES8_S8_EEENS6_IJNS7_ILi128EEENS7_ILi96EEENS7_ILi192EEEEEELi192ENS_10bfloat16_tEfNS_4arch4Sm90ELb1ELb0ELb1ELb1ELb1ELb0ELb0ELb1ELb1ELb1ELb1ELb0EEENS1_21CollectiveEpilogueFwdINS6_IJSA_SC_SB_EEES9_SE_SG_Li256ELb1ELb1ELb1ELb0EEENS1_36VarlenDynamicPersistentTileSchedulerILi128ELi96ELi256ELi128ELb1ELb1ELb1ELb1ELb1ELb1EEEEEEEEEvNT_6ParamsE)
        /*0e38*/ 	.short	0x0210
        /*0e3a*/ 	.short	0x0af0


	//----- nvinfo : EIATTR_SW_WAR
	.align		4
.L_807:
        /*0e3c*/ 	.byte	0x04, 0x36
        /*0e3e*/ 	.short	(.L_809 - .L_808)
.L_808:
        /*0e40*/ 	.word	0x00000008
.L_809:


//--------------------- .nv.info._ZN7cutlass13device_kernelIN5flash11enable_sm90INS1_16FlashAttnFwdSm90INS1_25CollectiveMainloopFwdSm90ILi2EN4cute5tupleIJNS5_1CILi1EEES8_S8_EEENS6_IJNS7_ILi128EEENS7_ILi96EEENS7_ILi192EEEEEELi192ENS_10bfloat16_tEfNS_4arch4Sm90ELb1ELb0ELb1ELb1ELb1ELb1ELb0ELb1ELb1ELb1ELb1ELb0EEENS1_21CollectiveEpilogueFwdINS6_IJSA_SC_SB_EEES9_SE_SG_Li256ELb1ELb1ELb1ELb0EEENS1_36VarlenDynamicPersistentTileSchedulerILi128ELi96ELi256ELi128ELb1ELb1ELb1ELb1ELb1ELb1EEEEEEEEEvNT_6ParamsE --------------------------
	.section	.nv.info._ZN7cutlass13device_kernelIN5flash11enable_sm90INS1_16FlashAttnFwdSm90INS1_25CollectiveMainloopFwdSm90ILi2EN4cute5tupleIJNS5_1CILi1EEES8_S8_EEENS6_IJNS7_ILi128EEENS7_ILi96EEENS7_ILi192EEEEEELi192ENS_10bfloat16_tEfNS_4arch4Sm90ELb1ELb0ELb1ELb1ELb1ELb1ELb0ELb1ELb1ELb1ELb1ELb0EEENS1_21CollectiveEpilogueFwdINS6_IJSA_SC_SB_EEES9_SE_SG_Li256ELb1ELb1ELb1ELb0EEENS1_36VarlenDynamicPersistentTileSchedulerILi128ELi96ELi256ELi128ELb1ELb1ELb1ELb1ELb1ELb1EEEEEEEEEvNT_6ParamsE,"",@"SHT_CUDA_INFO"
	.sectionflags	@""
	.align	4


	//----- nvinfo : EIATTR_CUDA_API_VERSION
	.align		4
        /*0000*/ 	.byte	0x04, 0x37
        /*0002*/ 	.short	(.L_811 - .L_810)
.L_810:
        /*0004*/ 	.word	0x00000082


	//----- nvinfo : EIATTR_KPARAM_INFO
	.align		4
.L_811:
        /*0008*/ 	.byte	0x04, 0x17
        /*000a*/ 	.short	(.L_813 - .L_812)
.L_812:
        /*000c*/ 	.word	0x00000000
        /*0010*/ 	.short	0x0000
        /*0012*/ 	.short	0x0070
        /*0014*/ 	.byte	0x00, 0xf0, 0x01, 0x2a


	//----- nvinfo : EIATTR_SPARSE_MMA_MASK
	.align		4
.L_813:
        /*0018*/ 	.byte	0x03, 0x50
        /*001a*/ 	.short	0x0000


	//----- nvinfo : EIATTR_MAXREG_COUNT
	.align		4
        /*001c*/ 	.byte	0x03, 0x1b
        /*001e*/ 	.short	0x00a8


	//----- nvinfo : EIATTR_NUM_BARRIERS
	.align		4
        /*0020*/ 	.byte	0x02, 0x4c
        /*0022*/ 	.byte	0x10
	.zero		1


	//----- nvinfo : EIATTR_EXTERNS
	.align		4
        /*0024*/ 	.byte	0x04, 0x0f
        /*0026*/ 	.short	(.L_815 - .L_814)


	//   ....[0]....
	.align		4
.L_814:
        /*0028*/ 	.word	index@(__assertfail)


	//----- nvinfo : EIATTR_ANNOTATIONS
	.align		4
.L_815:
        /*002c*/ 	.byte	0x04, 0x55
        /*002e*/ 	.short	(.L_817 - .L_816)


	//   ....[0]....
.L_816:
        /* <DEDUP_REMOVED lines=70> */


	//----- nvinfo : EIATTR_MERCURY_ISA_VERSION
	.align		4
.L_817:
        /*0478*/ 	.byte	0x03, 0x5f
        /*047a*/ 	.short	0x0101


	//----- nvinfo : EIATTR_UNUSED_LOAD_BYTE_OFFSET
	.align		4
        /*047c*/ 	.byte	0x04, 0x44
        /*047e*/ 	.short	(.L_819 - .L_818)


	//   ....[0]....
.L_818:
        /*0480*/ 	.word	0x00000a50
        /*0484*/ 	.word	0x0000fff0


	//   ....[1]....
        /*0488*/ 	.word	0x0001cc60
        /*048c*/ 	.word	0x0000fff0


	//----- nvinfo : EIATTR_INT_WARP_WIDE_INSTR_OFFSETS
	.align		4
.L_819:
        /*0490*/ 	.byte	0x04, 0x31
        /*0492*/ 	.short	(.L_821 - .L_820)


	//   ....[0]....
.L_820:
        /*0494*/ 	.word	0x00000130


	//   ....[1]....
        /*0498*/ 	.word	0x00000170


	//   ....[2]....
        /*049c*/ 	.word	0x000001e0


	//   ....[3]....
        /*04a0*/ 	.word	0x00023d20


	//   ....[4]....
        /*04a4*/ 	.word	0x00023db0


	//   ....[5]....
        /*04a8*/ 	.word	0x00026c20


	//   ....[6]....
        /*04ac*/ 	.word	0x00026cb0


	//----- nvinfo : EIATTR_COOP_GROUP_MASK_REGIDS
	.align		4
.L_821:
        /*04b0*/ 	.byte	0x04, 0x29
        /*04b2*/ 	.short	(.L_823 - .L_822)


	//   ....[0]....
.L_822:
        /*04b4*/ 	.word	0xffffffff


	//   ....[1]....
        /*04b8*/ 	.word	0xffffffff


	//   ....[2]....
        /*04bc*/ 	.word	0xffffffff


	//   ....[3]....
        /*04c0*/ 	.word	0xffffffff


	//   ....[4]....
        /*04c4*/ 	.word	0xffffffff


	//   ....[5]....
        /*04c8*/ 	.word	0xffffffff


	//   ....[6]....
        /*04cc*/ 	.word	0xffffffff


	//   ....[7]....
        /*04d0*/ 	.word	0xffffffff


	//   ....[8]....
        /*04d4*/ 	.word	0xffffffff


	//   ....[9]....
        /*04d8*/ 	.word	0xffffffff


	//   ....[10]....
        /*04dc*/ 	.word	0xffffffff


	//   ....[11]....
        /*04e0*/ 	.word	0xffffffff


	//   ....[12]....
        /*04e4*/ 	.word	0xffffffff


	//   ....[13]....
        /*04e8*/ 	.word	0xffffffff


	//   ....[14]....
        /*04ec*/ 	.word	0xffffffff


	//   ....[15]....
        /*04f0*/ 	.word	0xffffffff


	//   ....[16]....
        /*04f4*/ 	.word	0xffffffff


	//   ....[17]....
        /*04f8*/ 	.word	0xffffffff


	//   ....[18]....
        /*04fc*/ 	.word	0xffffffff


	//   ....[19]....
        /*0500*/ 	.word	0xffffffff


	//   ....[20]....
        /*0504*/ 	.word	0xffffffff


	//   ....[21]....
        /*0508*/ 	.word	0xffffffff


	//   ....[22]....
        /*050c*/ 	.word	0xffffffff


	//   ....[23]....
        /*0510*/ 	.word	0xffffffff


	//   ....[24]....
        /*0514*/ 	.word	0xffffffff


	//   ....[25]....
        /*0518*/ 	.word	0xffffffff


	//   ....[26]....
        /*051c*/ 	.word	0xffffffff


	//   ....[27]....
        /*0520*/ 	.word	0xffffffff


	//   ....[28]....
        /*0524*/ 	.word	0xffffffff


	//   ....[29]....
        /*0528*/ 	.word	0xffffffff


	//   ....[30]....
        /*052c*/ 	.word	0xffffffff


	//   ....[31]....
        /*0530*/ 	.word	0xffffffff


	//   ....[32]....
        /*0534*/ 	.word	0xffffffff


	//   ....[33]....
        /*0538*/ 	.word	0xffffffff


	//   ....[34]....
        /*053c*/ 	.word	0xffffffff


	//   ....[35]....
        /*0540*/ 	.word	0xffffffff


	//   ....[36]....
        /*0544*/ 	.word	0xffffffff


	//   ....[37]....
        /*0548*/ 	.word	0xffffffff


	//   ....[38]....
        /*054c*/ 	.word	0xffffffff


	//   ....[39]....
        /*0550*/ 	.word	0xffffffff


	//   ....[40]....
        /*0554*/ 	.word	0xffffffff


	//   ....[41]....
        /*0558*/ 	.word	0xffffffff


	//   ....[42]....
        /*055c*/ 	.word	0xffffffff


	//   ....[43]....
        /*0560*/ 	.word	0xffffffff


	//   ....[44]....
        /*0564*/ 	.word	0xffffffff


	//   ....[45]....
        /*0568*/ 	.word	0xffffffff


	//   ....[46]....
        /*056c*/ 	.word	0xffffffff


	//   ....[47]....
        /*0570*/ 	.word	0xffffffff


	//   ....[48]....
        /*0574*/ 	.word	0xffffffff


	//   ....[49]....
        /*0578*/ 	.word	0xffffffff


	//   ....[50]....
        /*057c*/ 	.word	0xffffffff


	//   ....[51]....
        /*0580*/ 	.word	0xffffffff


	//   ....[52]....
        /*0584*/ 	.word	0xffffffff


	//   ....[53]....
        /*0588*/ 	.word	0xffffffff


	//   ....[54]....
        /*058c*/ 	.word	0xffffffff


	//   ....[55]....
        /*0590*/ 	.word	0xffffffff


	//   ....[56]....
        /*0594*/ 	.word	0xffffffff


	//   ....[57]....
        /*0598*/ 	.word	0xffffffff


	//   ....[58]....
        /*059c*/ 	.word	0xffffffff


	//   ....[59]....
        /*05a0*/ 	.word	0xffffffff


	//   ....[60]....
        /*05a4*/ 	.word	0xffffffff


	//   ....[61]....
        /*05a8*/ 	.word	0xffffffff


	//   ....[62]....
        /*05ac*/ 	.word	0xffffffff


	//   ....[63]....
        /*05b0*/ 	.word	0xffffffff


	//   ....[64]....
        /*05b4*/ 	.word	0xffffffff


	//   ....[65]....
        /*05b8*/ 	.word	0xffffffff


	//   ....[66]....
        /*05bc*/ 	.word	0xffffffff


	//   ....[67]....
        /*05c0*/ 	.word	0xffffffff


	//   ....[68]....
        /*05c4*/ 	.word	0xffffffff


	//   ....[69]....
        /*05c8*/ 	.word	0xffffffff


	//   ....[70]....
        /*05cc*/ 	.word	0xffffffff


	//   ....[71]....
        /*05d0*/ 	.word	0xffffffff


	//   ....[72]....
        /*05d4*/ 	.word	0xffffffff


	//   ....[73]....
        /*05d8*/ 	.word	0xffffffff


	//   ....[74]....
        /*05dc*/ 	.word	0xffffffff


	//   ....[75]....
        /*05e0*/ 	.word	0xffffffff


	//   ....[76]....
        /*05e4*/ 	.word	0xffffffff


	//   ....[77]....
        /*05e8*/ 	.word	0xffffffff


	//   ....[78]....
        /*05ec*/ 	.word	0xffffffff


	//   ....[79]....
        /*05f0*/ 	.word	0xffffffff


	//   ....[80]....
        /*05f4*/ 	.word	0xffffffff


	//   ....[81]....
        /*05f8*/ 	.word	0xffffffff


	//   ....[82]....
        /*05fc*/ 	.word	0xffffffff


	//   ....[83]....
        /*0600*/ 	.word	0xffffffff


	//   ....[84]....
        /*0604*/ 	.word	0xffffffff


	//   ....[85]....
        /*0608*/ 	.word	0xffffffff


	//   ....[86]....
        /*060c*/ 	.word	0xffffffff


	//   ....[87]....
        /*0610*/ 	.word	0xffffffff


	//   ....[88]....
        /*0614*/ 	.word	0xffffffff


	//   ....[89]....
        /*0618*/ 	.word	0xffffffff


	//   ....[90]....
        /*061c*/ 	.word	0xffffffff


	//   ....[91]....
        /*0620*/ 	.word	0xffffffff


	//   ....[92]....
        /*0624*/ 	.word	0xffffffff


	//   ....[93]....
        /*0628*/ 	.word	0xffffffff


	//   ....[94]....
        /*062c*/ 	.word	0xffffffff


	//   ....[95]....
        /*0630*/ 	.word	0xffffffff


	//   ....[96]....
        /*0634*/ 	.word	0xffffffff


	//   ....[97]....
        /*0638*/ 	.word	0xffffffff


	//   ....[98]....
        /*063c*/ 	.word	0xffffffff


	//   ....[99]....
        /*0640*/ 	.word	0xffffffff


	//   ....[100]....
        /*0644*/ 	.word	0xffffffff


	//   ....[101]....
        /*0648*/ 	.word	0xffffffff


	//   ....[102]....
        /*064c*/ 	.word	0xffffffff


	//   ....[103]....
        /*0650*/ 	.word	0xffffffff


	//   ....[104]....
        /*0654*/ 	.word	0xffffffff


	//   ....[105]....
        /*0658*/ 	.word	0xffffffff


	//   ....[106]....
        /*065c*/ 	.word	0xffffffff


	//   ....[107]....
        /*0660*/ 	.word	0xffffffff


	//   ....[108]....
        /*0664*/ 	.word	0xffffffff


	//   ....[109]....
        /*0668*/ 	.word	0xffffffff


	//   ....[110]....
        /*066c*/ 	.word	0xffffffff


	//   ....[111]....
        /*0670*/ 	.word	0xffffffff


	//   ....[112]....
        /*0674*/ 	.word	0xffffffff


	//   ....[113]....
        /*0678*/ 	.word	0xffffffff


	//   ....[114]....
        /*067c*/ 	.word	0xffffffff


	//   ....[115]....
        /*0680*/ 	.word	0xffffffff


	//   ....[116]....
        /*0684*/ 	.word	0xffffffff


	//   ....[117]....
        /*0688*/ 	.word	0xffffffff


	//   ....[118]....
        /*068c*/ 	.word	0xffffffff


	//   ....[119]....
        /*0690*/ 	.word	0xffffffff


	//   ....[120]....
        /*0694*/ 	.word	0xffffffff


	//   ....[121]....
        /*0698*/ 	.word	0xffffffff


	//   ....[122]....
        /*069c*/ 	.word	0xffffffff


	//   ....[123]....
        /*06a0*/ 	.word	0xffffffff


	//   ....[124]....
        /*06a4*/ 	.word	0xffffffff


	//   ....[125]....
        /*06a8*/ 	.word	0xffffffff


	//   ....[126]....
        /*06ac*/ 	.word	0xffffffff


	//   ....[127]....
        /*06b0*/ 	.word	0xffffffff


	//   ....[128]....
        /*06b4*/ 	.word	0xffffffff


	//   ....[129]....
        /*06b8*/ 	.word	0xffffffff


	//   ....[130]....
        /*06bc*/ 	.word	0xffffffff


	//   ....[131]....
        /*06c0*/ 	.word	0xffffffff


	//   ....[132]....
        /*06c4*/ 	.word	0xffffffff


	//   ....[133]....
        /*06c8*/ 	.word	0xffffffff


	//   ....[134]....
        /*06cc*/ 	.word	0xffffffff


	//   ....[135]....
        /*06d0*/ 	.word	0xffffffff


	//   ....[136]....
        /*06d4*/ 	.word	0xffffffff


	//   ....[137]....
        /*06d8*/ 	.word	0xffffffff


	//   ....[138]....
        /*06dc*/ 	.word	0xffffffff


	//   ....[139]....
        /*06e0*/ 	.word	0xffffffff


	//   ....[140]....
        /*06e4*/ 	.word	0xffffffff


	//   ....[141]....
        /*06e8*/ 	.word	0xffffffff


	//   ....[142]....
        /*06ec*/ 	.word	0xffffffff


	//   ....[143]....
        /*06f0*/ 	.word	0xffffffff


	//   ....[144]....
        /*06f4*/ 	.word	0xffffffff


	//   ....[145]....
        /*06f8*/ 	.word	0xffffffff


	//   ....[146]....
        /*06fc*/ 	.word	0xffffffff


	//   ....[147]....
        /*0700*/ 	.word	0xffffffff


	//   ....[148]....
        /*0704*/ 	.word	0xffffffff


	//   ....[149]....
        /*0708*/ 	.word	0xffffffff


	//   ....[150]....
        /*070c*/ 	.word	0xffffffff


	//   ....[151]....
        /*0710*/ 	.word	0xffffffff


	//   ....[152]....
        /*0714*/ 	.word	0xffffffff


	//   ....[153]....
        /*0718*/ 	.word	0xffffffff


	//   ....[154]....
        /*071c*/ 	.word	0xffffffff


	//   ....[155]....
        /*0720*/ 	.word	0xffffffff


	//   ....[156]....
        /*0724*/ 	.word	0xffffffff


	//   ....[157]....
        /*0728*/ 	.word	0xffffffff


	//   ....[158]....
        /*072c*/ 	.word	0xffffffff


	//   ....[159]....
        /*0730*/ 	.word	0xffffffff


	//   ....[160]....
        /*0734*/ 	.word	0xffffffff


	//   ....[161]....
        /*0738*/ 	.word	0xffffffff


	//   ....[162]....
        /*073c*/ 	.word	0xffffffff


	//   ....[163]....
        /*0740*/ 	.word	0xffffffff


	//   ....[164]....
        /*0744*/ 	.word	0xffffffff


	//   ....[165]....
        /*0748*/ 	.word	0xffffffff


	//   ....[166]....
        /*074c*/ 	.word	0xffffffff


	//   ....[167]....
        /*0750*/ 	.word	0xffffffff


	//   ....[168]....
        /*0754*/ 	.word	0xffffffff


	//   ....[169]....
        /*0758*/ 	.word	0xffffffff


	//   ....[170]....
        /*075c*/ 	.word	0xffffffff


	//   ....[171]....
        /*0760*/ 	.word	0xffffffff


	//   ....[172]....
        /*0764*/ 	.word	0xffffffff


	//   ....[173]....
        /*0768*/ 	.word	0xffffffff


	//   ....[174]....
        /*076c*/ 	.word	0xffffffff


	//   ....[175]....
        /*0770*/ 	.word	0xffffffff


	//   ....[176]....
        /*0774*/ 	.word	0xffffffff


	//   ....[177]....
        /*0778*/ 	.word	0xffffffff


	//   ....[178]....
        /*077c*/ 	.word	0xffffffff


	//   ....[179]....
        /*0780*/ 	.word	0xffffffff


	//   ....[180]....
        /*0784*/ 	.word	0xffffffff


	//   ....[181]....
        /*0788*/ 	.word	0xffffffff


	//   ....[182]....
        /*078c*/ 	.word	0xffffffff


	//   ....[183]....
        /*0790*/ 	.word	0xffffffff


	//   ....[184]....
        /*0794*/ 	.word	0xffffffff


	//   ....[185]....
        /*0798*/ 	.word	0x0500000f


	//   ....[186]....
        /*079c*/ 	.word	0x0500000f


	//   ....[187]....
        /*07a0*/ 	.word	0x0500000f


	//   ....[188]....
        /*07a4*/ 	.word	0x0500000f


	//   ....[189]....
        /*07a8*/ 	.word	0x0500000f


	//   ....[190]....
        /*07ac*/ 	.word	0x0500000f


	//   ....[191]....
        /*07b0*/ 	.word	0x0500000f


	//   ....[192]....
        /*07b4*/ 	.word	0x0500000f


	//   ....[193]....
        /*07b8*/ 	.word	0x0500000f


	//   ....[194]....
        /*07bc*/ 	.word	0x0500000f


	//   ....[195]....
        /*07c0*/ 	.word	0x0500000f


	//   ....[196]....
        /*07c4*/ 	.word	0x0500000f


	//   ....[197]....
        /*07c8*/ 	.word	0x0500000f


	//   ....[198]....
        /*07cc*/ 	.word	0x0500000f


	//   ....[199]....
        /*07d0*/ 	.word	0x0500000f


	//   ....[200]....
        /*07d4*/ 	.word	0x0500000f


	//   ....[201]....
        /*07d8*/ 	.word	0x0500000f


	//   ....[202]....
        /*07dc*/ 	.word	0x0500000f


	//   ....[203]....
        /*07e0*/ 	.word	0x0500000f


	//   ....[204]....
        /*07e4*/ 	.word	0x0500000f


	//   ....[205]....
        /*07e8*/ 	.word	0x0500000f


	//   ....[206]....
        /*07ec*/ 	.word	0x0500000f


	//   ....[207]....
        /*07f0*/ 	.word	0x0500000f


	//   ....[208]....
        /*07f4*/ 	.word	0x0500000f


	//   ....[209]....
        /*07f8*/ 	.word	0x0500000f


	//   ....[210]....
        /*07fc*/ 	.word	0x0500000f


	//   ....[211]....
        /*0800*/ 	.word	0x0500000f


	//   ....[212]....
        /*0804*/ 	.word	0x0500000f


	//   ....[213]....
        /*0808*/ 	.word	0x0500000f


	//   ....[214]....
        /*080c*/ 	.word	0x0500000f


	//   ....[215]....
        /*0810*/ 	.word	0x0500000f


	//   ....[216]....
        /*0814*/ 	.word	0x0500000f


	//   ....[217]....
        /*0818*/ 	.word	0x0500000f


	//   ....[218]....
        /*081c*/ 	.word	0x0500000f


	//   ....[219]....
        /*0820*/ 	.word	0x0500000f


	//   ....[220]....
        /*0824*/ 	.word	0x0500000f


	//   ....[221]....
        /*0828*/ 	.word	0x0500000f


	//   ....[222]....
        /*082c*/ 	.word	0x0500000f


	//   ....[223]....
        /*0830*/ 	.word	0x0500000f


	//   ....[224]....
        /*0834*/ 	.word	0x0500000f


	//   ....[225]....
        /*0838*/ 	.word	0x0500000f


	//   ....[226]....
        /*083c*/ 	.word	0x0500000f


	//   ....[227]....
        /*0840*/ 	.word	0x0500000f


	//   ....[228]....
        /*0844*/ 	.word	0x0500000f


	//   ....[229]....
        /*0848*/ 	.word	0x0500000f


	//   ....[230]....
        /*084c*/ 	.word	0x0500000f


	//   ....[231]....
        /*0850*/ 	.word	0x0500000f


	//   ....[232]....
        /*0854*/ 	.word	0x0500000f


	//   ....[233]....
        /*0858*/ 	.word	0x0500000f


	//   ....[234]....
        /*085c*/ 	.word	0x0500000f


	//   ....[235]....
        /*0860*/ 	.word	0x0500000f


	//   ....[236]....
        /*0864*/ 	.word	0x0500000f


	//   ....[237]....
        /*0868*/ 	.word	0x0500000f


	//   ....[238]....
        /*086c*/ 	.word	0x0500000f


	//   ....[239]....
        /*0870*/ 	.word	0x0500000f


	//   ....[240]....
        /*0874*/ 	.word	0x0500000f


	//   ....[241]....
        /*0878*/ 	.word	0x0500000f


	//   ....[242]....
        /*087c*/ 	.word	0x0500000f


	//   ....[243]....
        /*0880*/ 	.word	0x0500000f


	//   ....[244]....
        /*0884*/ 	.word	0x0500000f


	//   ....[245]....
        /*0888*/ 	.word	0x0500000f


	//   ....[246]....
        /*088c*/ 	.word	0x0500000f


	//   ....[247]....
        /*0890*/ 	.word	0x0500000f


	//   ....[248]....
        /*0894*/ 	.word	0x0500000f


	//   ....[249]....
        /*0898*/ 	.word	0x0500000f


	//   ....[250]....
        /*089c*/ 	.word	0x0500000f


	//   ....[251]....
        /*08a0*/ 	.word	0x0500000f


	//   ....[252]....
        /*08a4*/ 	.word	0x0500000f


	//   ....[253]....
        /*08a8*/ 	.word	0x0500000f


	//   ....[254]....
        /*08ac*/ 	.word	0x0500000f


	//   ....[255]....
        /*08b0*/ 	.word	0x0500000f


	//   ....[0]....
        /*08b4*/ 	.word	0x0500000f


	//   ....[1]....
        /*08b8*/ 	.word	0x0500000f


	//   ....[2]....
        /*08bc*/ 	.word	0x0500000f


	//   ....[3]....
        /*08c0*/ 	.word	0x0500000f


	//   ....[4]....
        /*08c4*/ 	.word	0x0500000f


	//   ....[5]....
        /*08c8*/ 	.word	0x0500000f


	//   ....[6]....
        /*08cc*/ 	.word	0x0500000f


	//   ....[7]....
        /*08d0*/ 	.word	0x0500000f


	//   ....[8]....
        /*08d4*/ 	.word	0x0500000f


	//   ....[9]....
        /*08d8*/ 	.word	0x0500000f


	//   ....[10]....
        /*08dc*/ 	.word	0x0500000f


	//   ....[11]....
        /*08e0*/ 	.word	0x0500000f


	//   ....[12]....
        /*08e4*/ 	.word	0x0500000f


	//   ....[13]....
        /*08e8*/ 	.word	0x0500000f


	//   ....[14]....
        /*08ec*/ 	.word	0x0500000f


	//   ....[15]....
        /*08f0*/ 	.word	0x0500000f


	//   ....[16]....
        /*08f4*/ 	.word	0x0500000f


	//   ....[17]....
        /*08f8*/ 	.word	0x0500000f


	//   ....[18]....
        /*08fc*/ 	.word	0x0500000f


	//   ....[19]....
        /*0900*/ 	.word	0x0500000f


	//   ....[20]....
        /*0904*/ 	.word	0x0500000f


	//   ....[21]....
        /*0908*/ 	.word	0x0500000f


	//   ....[22]....
        /*090c*/ 	.word	0x0500000f


	//   ....[23]....
        /*0910*/ 	.word	0x0500000f


	//   ....[24]....
        /*0914*/ 	.word	0x0500000f


	//   ....[25]....
        /*0918*/ 	.word	0x0500000f


	//   ....[26]....
        /*091c*/ 	.word	0x0500000f


	//   ....[27]....
        /*0920*/ 	.word	0x0500000f


	//   ....[28]....
        /*0924*/ 	.word	0x0500000f


	//   ....[29]....
        /*0928*/ 	.word	0x0500000f


	//   ....[30]....
        /*092c*/ 	.word	0x0500000f


	//   ....[31]....
        /*0930*/ 	.word	0x0500000f


	//   ....[32]....
        /*0934*/ 	.word	0x0500000f


	//   ....[33]....
        /*0938*/ 	.word	0x0500000f


	//   ....[34]....
        /*093c*/ 	.word	0x0500000f


	//   ....[35]....
        /*0940*/ 	.word	0x0500000f


	//   ....[36]....
        /*0944*/ 	.word	0x0500000f


	//   ....[37]....
        /*0948*/ 	.word	0x0500000f


	//   ....[38]....
        /*094c*/ 	.word	0x0500000f


	//   ....[39]....
        /*0950*/ 	.word	0x0500000f


	//   ....[40]....
        /*0954*/ 	.word	0x0500000f


	//   ....[41]....
        /*0958*/ 	.word	0x0500000f


	//----- nvinfo : EIATTR_COOP_GROUP_INSTR_OFFSETS
	.align		4
.L_823:
        /*095c*/ 	.byte	0x04, 0x28
        /*095e*/ 	.short	(.L_825 - .L_824)


	//   ....[0]....
.L_824:
        /*0960*/ 	.word	0x00000060


	//   ....[1]....
        /*0964*/ 	.word	0x00000140


	//   ....[2]....
        /*0968*/ 	.word	0x00000190


	//   ....[3]....
        /*096c*/ 	.word	0x000003c0


	//   ....[4]....
        /*0970*/ 	.word	0x00000520


	//   ....[5]....
        /*0974*/ 	.word	0x00000640


	//   ....[6]....
        /*0978*/ 	.word	0x000007a0


	//   ....[7]....
        /*097c*/ 	.word	0x00003b50


	//   ....[8]....
        /*0980*/ 	.word	0x00003b60


	//   ....[9]....
        /*0984*/ 	.word	0x00005220


	//   ....[10]....
        /*0988*/ 	.word	0x00005230


	//   ....[11]....
        /*098c*/ 	.word	0x00007370


	//   ....[12]....
        /*0990*/ 	.word	0x00007380


	//   ....[13]....
        /*0994*/ 	.word	0x00008b80


	//   ....[14]....
        /*0998*/ 	.word	0x00008b90


	//   ....[15]....
        /*099c*/ 	.word	0x0000a5c0


	//   ....[16]....
        /*09a0*/ 	.word	0x0000a5d0


	//   ....[17]....
        /*09a4*/ 	.word	0x0000a860


	//   ....[18]....
        /*09a8*/ 	.word	0x0000a870


	//   ....[19]....
        /*09ac*/ 	.word	0x0000ad60


	//   ....[20]....
        /*09b0*/ 	.word	0x0000ad80


	//   ....[21]....
        /*09b4*/ 	.word	0x0000afd0


	//   ....[22]....
        /*09b8*/ 	.word	0x0000aff0


	//   ....[23]....
        /*09bc*/ 	.word	0x0000baa0


	//   ....[24]....
        /*09c0*/ 	.word	0x0000c1b0


	//   ....[25]....
        /*09c4*/ 	.word	0x0000c1c0


	//   ....[26]....
        /*09c8*/ 	.word	0x0000c1d0


	//   ....[27]....
        /*09cc*/ 	.word	0x0000c1e0


	//   ....[28]....
        /*09d0*/ 	.word	0x0000cab0


	//   ....[29]....
        /*09d4*/ 	.word	0x0000cac0


	//   ....[30]....
        /*09d8*/ 	.word	0x0000cad0


	//   ....[31]....
        /*09dc*/ 	.word	0x0000cae0


	//   ....[32]....
        /*09e0*/ 	.word	0x0000fc70


	//   ....[33]....
        /*09e4*/ 	.word	0x0000fc80


	//   ....[34]....
        /*09e8*/ 	.word	0x0000fc90


	//   ....[35]....
        /*09ec*/ 	.word	0x0000fca0


	//   ....[36]....
        /*09f0*/ 	.word	0x00010340


	//   ....[37]....
        /*09f4*/ 	.word	0x00010350


	//   ....[38]....
        /*09f8*/ 	.word	0x00010360


	//   ....[39]....
        /*09fc*/ 	.word	0x00010370


	//   ....[40]....
        /*0a00*/ 	.word	0x00014750


	//   ....[41]....
        /*0a04*/ 	.word	0x00014ca0


	//   ....[42]....
        /*0a08*/ 	.word	0x00014cc0


	//   ....[43]....
        /*0a0c*/ 	.word	0x00014cd0


	//   ....[44]....
        /*0a10*/ 	.word	0x000154c0


	//   ....[45]....
        /*0a14*/ 	.word	0x000155c0


	//   ....[46]....
        /*0a18*/ 	.word	0x000176f0


	//   ....[47]....
        /*0a1c*/ 	.word	0x00017700


	//   ....[48]....
        /*0a20*/ 	.word	0x00017d10


	//   ....[49]....
        /*0a24*/ 	.word	0x00017d50


	//   ....[50]....
        /*0a28*/ 	.word	0x000185f0


	//   ....[51]....
        /*0a2c*/ 	.word	0x00018610


	//   ....[52]....
        /*0a30*/ 	.word	0x0001aaa0


	//   ....[53]....
        /*0a34*/ 	.word	0x0001ab00


	//   ....[54]....
        /*0a38*/ 	.word	0x0001add0


	//   ....[55]....
        /*0a3c*/ 	.word	0x0001adf0


	//   ....[56]....
        /*0a40*/ 	.word	0x0001c130


	//   ....[57]....
        /*0a44*/ 	.word	0x0001c340


	//   ....[58]....
        /*0a48*/ 	.word	0x0001c3c0


	//   ....[59]....
        /*0a4c*/ 	.word	0x0001c3d0


	//   ....[60]....
        /*0a50*/ 	.word	0x0001da40


	//   ....[61]....
        /*0a54*/ 	.word	0x0001da50


	//   ....[62]....
        /*0a58*/ 	.word	0x0001da60


	//   ....[63]....
        /*0a5c*/ 	.word	0x0001da70


	//   ....[64]....
        /*0a60*/ 	.word	0x0001e350


	//   ....[65]....
        /*0a64*/ 	.word	0x0001e380


	//   ....[66]....
        /*0a68*/ 	.word	0x0001e4c0


	//   ....[67]....
        /*0a6c*/ 	.word	0x0001e4e0


	//   ....[68]....
        /*0a70*/ 	.word	0x0001e5e0


	//   ....[69]....
        /*0a74*/ 	.word	0x0001e600


	//   ....[70]....
        /*0a78*/ 	.word	0x0001e710


	//   ....[71]....
        /*0a7c*/ 	.word	0x0001e730


	//   ....[72]....
        /*0a80*/ 	.word	0x0001eb70


	//   ....[73]....
        /*0a84*/ 	.word	0x0001ebb0


	//   ....[74]....
        /*0a88*/ 	.word	0x0001f580


	//   ....[75]....
        /*0a8c*/ 	.word	0x0001f590


	//   ....[76]....
        /*0a90*/ 	.word	0x00020500


	//   ....[77]....
        /*0a94*/ 	.word	0x00020530


	//   ....[78]....
        /*0a98*/ 	.word	0x00020650


	//   ....[79]....
        /*0a9c*/ 	.word	0x00020670


	//   ....[80]....
        /*0aa0*/ 	.word	0x00020770


	//   ....[81]....
        /*0aa4*/ 	.word	0x00020790


	//   ....[82]....
        /*0aa8*/ 	.word	0x000208a0


	//   ....[83]....
        /*0aac*/ 	.word	0x000208c0


	//   ....[84]....
        /*0ab0*/ 	.word	0x00020a50


	//   ....[85]....
        /*0ab4*/ 	.word	0x00020c60


	//   ....[86]....
        /*0ab8*/ 	.word	0x00020c90


	//   ....[87]....
        /*0abc*/ 	.word	0x00020cc0


	//   ....[88]....
        /*0ac0*/ 	.word	0x00020cf0


	//   ....[89]....
        /*0ac4*/ 	.word	0x00020d20


	//   ....[90]....
        /*0ac8*/ 	.word	0x00020d50


	//   ....[91]....
        /*0acc*/ 	.word	0x00020ee0


	//   ....[92]....
        /*0ad0*/ 	.word	0x00020f10


	//   ....[93]....
        /*0ad4*/ 	.word	0x00020f40


	//   ....[94]....
        /*0ad8*/ 	.word	0x00020f70


	//   ....[95]....
        /*0adc*/ 	.word	0x00020fa0


	//   ....[96]....
        /*0ae0*/ 	.word	0x00020fd0


	//   ....[97]....
        /*0ae4*/ 	.word	0x00021060


	//   ....[98]....
        /*0ae8*/ 	.word	0x00021090


	//   ....[99]....
        /*0aec*/ 	.word	0x000210a0


	//   ....[100]....
        /*0af0*/ 	.word	0x000210e0


	//   ....[101]....
        /*0af4*/ 	.word	0x000225a0


	//   ....[102]....
        /*0af8*/ 	.word	0x000248e0


	//   ....[103]....
        /*0afc*/ 	.word	0x00024900


	//   ....[104]....
        /*0b00*/ 	.word	0x000249b0


	//   ....[105]....
        /*0b04*/ 	.word	0x000249d0


	//   ....[106]....
        /*0b08*/ 	.word	0x00024a70


	//   ....[107]....
        /*0b0c*/ 	.word	0x00024a90


	//   ....[108]....
        /*0b10*/ 	.word	0x00024b30


	//   ....[109]....
        /*0b14*/ 	.word	0x00024b50


	//   ....[110]....
        /*0b18*/ 	.word	0x00024bf0


	//   ....[111]....
        /*0b1c*/ 	.word	0x00024c10


	//   ....[112]....
        /*0b20*/ 	.word	0x00024c20


	//   ....[113]....
        /*0b24*/ 	.word	0x00024cb0


	//   ....[114]....
        /*0b28*/ 	.word	0x000253d0


	//   ....[115]....
        /*0b2c*/ 	.word	0x00025400


	//   ....[116]....
        /*0b30*/ 	.word	0x00025460


	//   ....[117]....
        /*0b34*/ 	.word	0x000254c0


	//   ....[118]....
        /*0b38*/ 	.word	0x00025510


	//   ....[119]....
        /*0b3c*/ 	.word	0x00025570


	//   ....[120]....
        /*0b40*/ 	.word	0x000255c0


	//   ....[121]....
        /*0b44*/ 	.word	0x00025620


	//   ....[122]....
        /*0b48*/ 	.word	0x00025670


	//   ....[123]....
        /*0b4c*/ 	.word	0x000256d0


	//   ....[124]....
        /*0b50*/ 	.word	0x00025720


	//   ....[125]....
        /*0b54*/ 	.word	0x00025780


	//   ....[126]....
        /*0b58*/ 	.word	0x000257d0


	//   ....[127]....
        /*0b5c*/ 	.word	0x00025820


	//   ....[128]....
        /*0b60*/ 	.word	0x00025840


	//   ....[129]....
        /*0b64*/ 	.word	0x00025880


	//   ....[130]....
        /*0b68*/ 	.word	0x00026070


	//   ....[131]....
        /*0b6c*/ 	.word	0x00026080


	//   ....[132]....
        /*0b70*/ 	.word	0x000260b0


	//   ....[133]....
        /*0b74*/ 	.word	0x00026100


	//   ....[134]....
        /*0b78*/ 	.word	0x00026110


	//   ....[135]....
        /*0b7c*/ 	.word	0x00026170


	//   ....[136]....
        /*0b80*/ 	.word	0x000261a0


	//   ....[137]....
        /*0b84*/ 	.word	0x000261e0


	//   ....[138]....
        /*0b88*/ 	.word	0x00026210


	//   ....[139]....
        /*0b8c*/ 	.word	0x00026250


	//   ....[140]....
        /*0b90*/ 	.word	0x00026280


	//   ....[141]....
        /*0b94*/ 	.word	0x000262c0


	//   ....[142]....
        /*0b98*/ 	.word	0x00026560


	//   ....[143]....
        /*0b9c*/ 	.word	0x00026580


	//   ....[144]....
        /*0ba0*/ 	.word	0x00026590


	//   ....[145]....
        /*0ba4*/ 	.word	0x00026620


	//   ....[146]....
        /*0ba8*/ 	.word	0x00026630


	//   ....[147]....
        /*0bac*/ 	.word	0x000266c0


	//   ....[148]....
        /*0bb0*/ 	.word	0x000266d0


	//   ....[149]....
        /*0bb4*/ 	.word	0x00026760


	//   ....[150]....
        /*0bb8*/ 	.word	0x00026770


	//   ....[151]....
        /*0bbc*/ 	.word	0x00026800


	//   ....[152]....
        /*0bc0*/ 	.word	0x00026810


	//   ....[153]....
        /*0bc4*/ 	.word	0x00026820


	//   ....[154]....
        /*0bc8*/ 	.word	0x00026e10


	//   ....[155]....
        /*0bcc*/ 	.word	0x00026e50


	//   ....[156]....
        /*0bd0*/ 	.word	0x00026e90


	//   ....[157]....
        /*0bd4*/ 	.word	0x00026ec0


	//   ....[158]....
        /*0bd8*/ 	.word	0x00026f50


	//   ....[159]....
        /*0bdc*/ 	.word	0x00026f80


	//   ....[160]....
        /*0be0*/ 	.word	0x00026ff0


	//   ....[161]....
        /*0be4*/ 	.word	0x00027020


	//   ....[162]....
        /*0be8*/ 	.word	0x00027090


	//   ....[163]....
        /*0bec*/ 	.word	0x000270c0


	//   ....[164]....
        /*0bf0*/ 	.word	0x000270f0


	//   ....[165]....
        /*0bf4*/ 	.word	0x00027140


	//   ....[166]....
        /*0bf8*/ 	.word	0x00027580


	//   ....[167]....
        /*0bfc*/ 	.word	0x000275b0


	//   ....[168]....
        /*0c00*/ 	.word	0x00027610


	//   ....[169]....
        /*0c04*/ 	.word	0x00027640


	//   ....[170]....
        /*0c08*/ 	.word	0x00027670


	//   ....[171]....
        /*0c0c*/ 	.word	0x000276a0


	//   ....[172]....
        /*0c10*/ 	.word	0x000276d0


	//   ....[173]....
        /*0c14*/ 	.word	0x00027700


	//   ....[174]....
        /*0c18*/ 	.word	0x000278a0


	//   ....[175]....
        /*0c1c*/ 	.word	0x000278d0


	//   ....[176]....
        /*0c20*/ 	.word	0x00027900


	//   ....[177]....
        /*0c24*/ 	.word	0x00027930


	//   ....[178]....
        /*0c28*/ 	.word	0x00027960


	//   ....[179]....
        /*0c2c*/ 	.word	0x00027990


	//   ....[180]....
        /*0c30*/ 	.word	0x00027a50


	//   ....[181]....
        /*0c34*/ 	.word	0x00027a70


	//   ....[182]....
        /*0c38*/ 	.word	0x00027a90


	//   ....[183]....
        /*0c3c*/ 	.word	0x00027af0


	//   ....[184]....
        /*0c40*/ 	.word	0x00028510


	//   ....[185]....
        /*0c44*/ 	.word	0x00028850


	//   ....[186]....
        /*0c48*/ 	.word	0x000288e0


	//   ....[187]....
        /*0c4c*/ 	.word	0x00028980


	//   ....[188]....
        /*0c50*/ 	.word	0x00028a10


	//   ....[189]....
        /*0c54*/ 	.word	0x00028b00


	//   ....[190]....
        /*0c58*/ 	.word	0x00028b90


	//   ....[191]....
        /*0c5c*/ 	.word	0x00028c30


	//   ....[192]....
        /*0c60*/ 	.word	0x00028cc0


	//   ....[193]....
        /*0c64*/ 	.word	0x00028db0


	//   ....[194]....
        /*0c68*/ 	.word	0x00028e40


	//   ....[195]....
        /*0c6c*/ 	.word	0x00028ee0


	//   ....[196]....
        /*0c70*/ 	.word	0x00028f70


	//   ....[197]....
        /*0c74*/ 	.word	0x00029060


	//   ....[198]....
        /*0c78*/ 	.word	0x000290f0


	//   ....[199]....
        /*0c7c*/ 	.word	0x00029140


	//   ....[200]....
        /*0c80*/ 	.word	0x00029190


	//   ....[201]....
        /*0c84*/ 	.word	0x00029230


	//   ....[202]....
        /*0c88*/ 	.word	0x000292c0


	//   ....[203]....
        /*0c8c*/ 	.word	0x00029310


	//   ....[204]....
        /*0c90*/ 	.word	0x00029360


	//   ....[205]....
        /*0c94*/ 	.word	0x00029450


	//   ....[206]....
        /*0c98*/ 	.word	0x000294e0


	//   ....[207]....
        /*0c9c*/ 	.word	0x00029530


	//   ....[208]....
        /*0ca0*/ 	.word	0x00029580


	//   ....[209]....
        /*0ca4*/ 	.word	0x00029620


	//   ....[210]....
        /*0ca8*/ 	.word	0x000296b0


	//   ....[211]....
        /*0cac*/ 	.word	0x00029700


	//   ....[212]....
        /*0cb0*/ 	.word	0x00029750


	//   ....[213]....
        /*0cb4*/ 	.word	0x00029a50


	//   ....[214]....
        /*0cb8*/ 	.word	0x00029d30


	//   ....[215]....
        /*0cbc*/ 	.word	0x00029e20


	//   ....[216]....
        /*0cc0*/ 	.word	0x00029ec0


	//   ....[217]....
        /*0cc4*/ 	.word	0x00029f20


	//   ....[218]....
        /*0cc8*/ 	.word	0x0002a030


	//   ....[219]....
        /*0ccc*/ 	.word	0x0002a0a0


	//   ....[220]....
        /*0cd0*/ 	.word	0x0002a1b0


	//   ....[221]....
        /*0cd4*/ 	.word	0x0002a220


	//   ....[222]....
        /*0cd8*/ 	.word	0x0002a330


	//   ....[223]....
        /*0cdc*/ 	.word	0x0002a3a0


	//   ....[224]....
        /*0ce0*/ 	.word	0x0002a4b0


	//   ....[225]....
        /*0ce4*/ 	.word	0x0002a520


	//   ....[226]....
        /*0ce8*/ 	.word	0x0002a5c0


	//   ....[227]....
        /*0cec*/ 	.word	0x0002a6d0


	//   ....[228]....
        /*0cf0*/ 	.word	0x0002a740


	//   ....[229]....
        /*0cf4*/ 	.word	0x0002a7c0


	//   ....[230]....
        /*0cf8*/ 	.word	0x0002a890


	//   ....[231]....
        /*0cfc*/ 	.word	0x0002a910


	//   ....[232]....
        /*0d00*/ 	.word	0x0002a9f0


	//   ....[233]....
        /*0d04*/ 	.word	0x0002aa70


	//   ....[234]....
        /*0d08*/ 	.word	0x0002ab50


	//   ....[235]....
        /*0d0c*/ 	.word	0x0002abd0


	//   ....[236]....
        /*0d10*/ 	.word	0x0002acb0


	//   ....[237]....
        /*0d14*/ 	.word	0x0002ad30


	//   ....[238]....
        /*0d18*/ 	.word	0x0002ae10


	//   ....[239]....
        /*0d1c*/ 	.word	0x0002ae90


	//   ....[240]....
        /*0d20*/ 	.word	0x0002af60


	//   ....[241]....
        /*0d24*/ 	.word	0x0002afe0


	//   ....[242]....
        /*0d28*/ 	.word	0x0002b0a0


	//   ....[243]....
        /*0d2c*/ 	.word	0x0002b1d0


	//   ....[244]....
        /*0d30*/ 	.word	0x0002b290


	//   ....[245]....
        /*0d34*/ 	.word	0x0002b300


	//   ....[246]....
        /*0d38*/ 	.word	0x0002b410


	//   ....[247]....
        /*0d3c*/ 	.word	0x0002b470


	//   ....[248]....
        /*0d40*/ 	.word	0x0002b540


	//   ....[249]....
        /*0d44*/ 	.word	0x0002b5a0


	//   ....[250]....
        /*0d48*/ 	.word	0x0002b670


	//   ....[251]....
        /*0d4c*/ 	.word	0x0002b6d0


	//   ....[252]....
        /*0d50*/ 	.word	0x0002b7a0


	//   ....[253]....
        /*0d54*/ 	.word	0x0002b890


	//   ....[254]....
        /*0d58*/ 	.word	0x0002b920


	//   ....[255]....
        /*0d5c*/ 	.word	0x0002ba10


	//   ....[0]....
        /*0d60*/ 	.word	0x0002bab0


	//   ....[1]....
        /*0d64*/ 	.word	0x0002bb10


	//   ....[2]....
        /*0d68*/ 	.word	0x0002bc10


	//   ....[3]....
        /*0d6c*/ 	.word	0x0002bc70


	//   ....[4]....
        /*0d70*/ 	.word	0x0002bd70


	//   ....[5]....
        /*0d74*/ 	.word	0x0002bdd0


	//   ....[6]....
        /*0d78*/ 	.word	0x0002bed0


	//   ....[7]....
        /*0d7c*/ 	.word	0x0002bf30


	//   ....[8]....
        /*0d80*/ 	.word	0x0002c030


	//   ....[9]....
        /*0d84*/ 	.word	0x0002c090


	//   ....[10]....
        /*0d88*/ 	.word	0x0002c160


	//   ....[11]....
        /*0d8c*/ 	.word	0x0002c2a0


	//   ....[12]....
        /*0d90*/ 	.word	0x0002c340


	//   ....[13]....
        /*0d94*/ 	.word	0x0002c420


	//   ....[14]....
        /*0d98*/ 	.word	0x0002c4f0


	//   ....[15]....
        /*0d9c*/ 	.word	0x0002c550


	//   ....[16]....
        /*0da0*/ 	.word	0x0002c640


	//   ....[17]....
        /*0da4*/ 	.word	0x0002c6a0


	//   ....[18]....
        /*0da8*/ 	.word	0x0002c790


	//   ....[19]....
        /*0dac*/ 	.word	0x0002c7f0


	//   ....[20]....
        /*0db0*/ 	.word	0x0002c8e0


	//   ....[21]....
        /*0db4*/ 	.word	0x0002c940


	//   ....[22]....
        /*0db8*/ 	.word	0x0002ca20


	//   ....[23]....
        /*0dbc*/ 	.word	0x0002cab0


	//   ....[24]....
        /*0dc0*/ 	.word	0x0002cb50


	//   ....[25]....
        /*0dc4*/ 	.word	0x0002ccd0


	//   ....[26]....
        /*0dc8*/ 	.word	0x0002cd40


	//   ....[27]....
        /*0dcc*/ 	.word	0x0002cdb0


	//   ....[28]....
        /*0dd0*/ 	.word	0x0002ce20


	//   ....[29]....
        /*0dd4*/ 	.word	0x0002ce90


	//   ....[30]....
        /*0dd8*/ 	.word	0x0002cf10


	//   ....[31]....
        /*0ddc*/ 	.word	0x0002cf90


	//   ....[32]....
        /*0de0*/ 	.word	0x0002d020


	//   ....[33]....
        /*0de4*/ 	.word	0x0002d090


	//   ....[34]....
        /*0de8*/ 	.word	0x0002d100


	//   ....[35]....
        /*0dec*/ 	.word	0x0002d170


	//   ....[36]....
        /*0df0*/ 	.word	0x0002d1f0


	//   ....[37]....
        /*0df4*/ 	.word	0x0002d260


	//   ....[38]....
        /*0df8*/ 	.word	0x0002d2f0


	//   ....[39]....
        /*0dfc*/ 	.word	0x0002d350


	//   ....[40]....
        /*0e00*/ 	.word	0x0002d3e0


	//   ....[41]....
        /*0e04*/ 	.word	0x0002d510


	//----- nvinfo : EIATTR_REG_RECONFIG
	.align		4
.L_825:
        /*0e08*/ 	.byte	0x01, 0x54
	.zero		2


	//----- nvinfo : EIATTR_SYSCALL_OFFSETS
	.align		4
        /*0e0c*/ 	.byte	0x04, 0x46
        /*0e0e*/ 	.short	(.L_827 - .L_826)


	//   ....[0]....
.L_826:
        /*0e10*/ 	.word	0x00001ed0


	//   ....[1]....
        /*0e14*/ 	.word	0x00002020


	//   ....[2]....
        /*0e18*/ 	.word	0x0000bc10


	//   ....[3]....
        /*0e1c*/ 	.word	0x0000bf40


	//   ....[4]....
        /*0e20*/ 	.word	0x00023f10


	//   ....[5]....
        /*0e24*/ 	.word	0x00024060


	//   ....[6]....
        /*0e28*/ 	.word	0x00024150


	//   ....[7]....
        /*0e2c*/ 	.word	0x00025070


	//----- nvinfo : EIATTR_MBARRIER_INSTR_OFFSETS
	.align		4
.L_827:
        /*0e30*/ 	.byte	0x04, 0x39
        /*0e32*/ 	.short	(.L_829 - .L_828)


	//   ....[0]....
.L_828:
        /*0e34*/ 	.word	0x00000270
        /*0e38*/ 	.word	0x000000ff
        /*0e3c*/ 	.word	0x00030800
        /*0e40*/ 	.short	0x0100
        /*0e42*/ 	.byte	0x08
	.zero		1


	//   ....[1]....
        /*0e44*/ 	.word	0x00000280
        /*0e48*/ 	.word	0x000000ff
        /*0e4c*/ 	.word	0x00030820
        /*0e50*/ 	.short	0x0100
        /*0e52*/ 	.byte	0x08
	.zero		1


	//   ....[2]....
        /*0e54*/ 	.word	0x00000370
        /*0e58*/ 	.word	0x000000ff
        /*0e5c*/ 	.word	0x00030830
        /*0e60*/ 	.short	0x0100
        /*0e62*/ 	.byte	0x08
	.zero		1


	//   ....[3]....
        /*0e64*/ 	.word	0x00000380
        /*0e68*/ 	.word	0x000000ff
        /*0e6c*/ 	.word	0x00030840
        /*0e70*/ 	.short	0x0100
        /*0e72*/ 	.byte	0x08
	.zero		1


	//   ....[4]....
        /*0e74*/ 	.word	0x00000390
        /*0e78*/ 	.word	0x000000ff
        /*0e7c*/ 	.word	0x00030838
        /*0e80*/ 	.short	0x0100
        /*0e82*/ 	.byte	0x08
	.zero		1


	//   ....[5]....
        /*0e84*/ 	.word	0x000003a0
        /*0e88*/ 	.word	0x000000ff
        /*0e8c*/ 	.word	0x00030848
        /*0e90*/ 	.short	0x0100
        /*0e92*/ 	.byte	0x08
	.zero		1


	//   ....[6]....
        /*0e94*/ 	.word	0x000004d0
        /*0e98*/ 	.word	0x000000ff
        /*0e9c*/ 	.word	0x00030850
        /*0ea0*/ 	.short	0x0100
        /*0ea2*/ 	.byte	0x08
	.zero		1


	//   ....[7]....
        /*0ea4*/ 	.word	0x000004e0
        /*0ea8*/ 	.word	0x000000ff
        /*0eac*/ 	.word	0x00030860
        /*0eb0*/ 	.short	0x0100
        /*0eb2*/ 	.byte	0x08
	.zero		1


	//   ....[8]....
        /*0eb4*/ 	.word	0x000004f0
        /*0eb8*/ 	.word	0x000000ff
        /*0ebc*/ 	.word	0x00030858
        /*0ec0*/ 	.short	0x0100
        /*0ec2*/ 	.byte	0x08
	.zero		1


	//   ....[9]....
        /*0ec4*/ 	.word	0x00000500
        /*0ec8*/ 	.word	0x000000ff
        /*0ecc*/ 	.word	0x00030868
        /*0ed0*/ 	.short	0x0100
        /*0ed2*/ 	.byte	0x08
	.zero		1


	//   ....[10]....
        /*0ed4*/ 	.word	0x000005f0
        /*0ed8*/ 	.word	0x000000ff
        /*0edc*/ 	.word	0x00030870
        /*0ee0*/ 	.short	0x0100
        /*0ee2*/ 	.byte	0x06
	.zero		1


	//   ....[11]....
        /*0ee4*/ 	.word	0x00000600
        /*0ee8*/ 	.word	0x000000ff
        /*0eec*/ 	.word	0x00030880
        /*0ef0*/ 	.short	0x0100
        /*0ef2*/ 	.byte	0x06
	.zero		1


	//   ....[12]....
        /*0ef4*/ 	.word	0x00000610
        /*0ef8*/ 	.word	0x000000ff
        /*0efc*/ 	.word	0x00030878
        /*0f00*/ 	.short	0x0100
        /*0f02*/ 	.byte	0x06
	.zero		1


	//   ....[13]....
        /*0f04*/ 	.word	0x00000620
        /*0f08*/ 	.word	0x000000ff
        /*0f0c*/ 	.word	0x00030888
        /*0f10*/ 	.short	0x0100
        /*0f12*/ 	.byte	0x06
	.zero		1


	//   ....[14]....
        /*0f14*/ 	.word	0x00000750
        /*0f18*/ 	.word	0x000000ff
        /*0f1c*/ 	.word	0x00030890
        /*0f20*/ 	.short	0x0100
        /*0f22*/ 	.byte	0x08
	.zero		1


	//   ....[15]....
        /*0f24*/ 	.word	0x00000760
        /*0f28*/ 	.word	0x000000ff
        /*0f2c*/ 	.word	0x000308a0
        /*0f30*/ 	.short	0x0100
        /*0f32*/ 	.byte	0x08
	.zero		1


	//   ....[16]....
        /*0f34*/ 	.word	0x00000770
        /*0f38*/ 	.word	0x000000ff
        /*0f3c*/ 	.word	0x00030898
        /*0f40*/ 	.short	0x0100
        /*0f42*/ 	.byte	0x08
	.zero		1


	//   ....[17]....
        /*0f44*/ 	.word	0x00000780
        /*0f48*/ 	.word	0x000000ff
        /*0f4c*/ 	.word	0x000308a8
        /*0f50*/ 	.short	0x0100
        /*0f52*/ 	.byte	0x08
	.zero		1


	//   ....[18]....
        /*0f54*/ 	.word	0x000008b0
        /*0f58*/ 	.word	0x000000ff
        /*0f5c*/ 	.word	0x000308b0
        /*0f60*/ 	.short	0x0100
        /*0f62*/ 	.byte	0x08
	.zero		1


	//   ....[19]....
        /*0f64*/ 	.word	0x000008c0
        /*0f68*/ 	.word	0x000000ff
        /*0f6c*/ 	.word	0x000308c0
        /*0f70*/ 	.short	0x0100
        /*0f72*/ 	.byte	0x08
	.zero		1


	//   ....[20]....
        /*0f74*/ 	.word	0x000008d0
        /*0f78*/ 	.word	0x000000ff
        /*0f7c*/ 	.word	0x000308b8
        /*0f80*/ 	.short	0x0100
        /*0f82*/ 	.byte	0x08
	.zero		1


	//   ....[21]....
        /*0f84*/ 	.word	0x000008e0
        /*0f88*/ 	.word	0x000000ff
        /*0f8c*/ 	.word	0x000308c8
        /*0f90*/ 	.short	0x0100
        /*0f92*/ 	.byte	0x08
	.zero		1


	//   ....[22]....
        /*0f94*/ 	.word	0x00003b00
        /*0f98*/ 	.word	0x00000056
        /*0f9c*/ 	.word	0x00030890
        /*0fa0*/ 	.short	0x010a
        /*0fa2*/ 	.byte	0x3f
	.zero		1


	//   ....[23]....
        /*0fa4*/ 	.word	0x00007300
        /*0fa8*/ 	.word	0x00000056
        /*0fac*/ 	.word	0x00030890
        /*0fb0*/ 	.short	0x010a
        /*0fb2*/ 	.byte	0x3f
	.zero		1


	//   ....[24]....
        /*0fb4*/ 	.word	0x0000a420
        /*0fb8*/ 	.word	0x00000056
        /*0fbc*/ 	.word	0x00030890
        /*0fc0*/ 	.short	0x010a
        /*0fc2*/ 	.byte	0x3f
	.zero		1


	//   ....[25]....
        /*0fc4*/ 	.word	0x0000abc0
        /*0fc8*/ 	.word	0x0000000b
        /*0fcc*/ 	.word	0x00000000
        /*0fd0*/ 	.short	0x0101
        /*0fd2*/ 	.byte	0x3f
	.zero		1


	//   ....[26]....
        /*0fd4*/ 	.word	0x0000ac00
        /*0fd8*/ 	.word	0x00000056
        /*0fdc*/ 	.word	0x000308b0
        /*0fe0*/ 	.short	0x010a
        /*0fe2*/ 	.byte	0x3f
	.zero		1


	//   ....[27]....
        /*0fe4*/ 	.word	0x0000b2f0
        /*0fe8*/ 	.word	0x00000056
        /*0fec*/ 	.word	0x00000000
        /*0ff0*/ 	.short	0x0101
        /*0ff2*/ 	.byte	0x3f
	.zero		1


	//   ....[28]....
        /*0ff4*/ 	.word	0x0000bca0
        /*0ff8*/ 	.word	0x00000002
        /*0ffc*/ 	.word	0x00030800
        /*1000*/ 	.short	0x010a
        /*1002*/ 	.byte	0x3f
	.zero		1


	//   ....[29]....
        /*1004*/ 	.word	0x0000bcf0
        /*1008*/ 	.word	0x00000002
        /*100c*/ 	.word	0x00030800
        /*1010*/ 	.short	0x010a
        /*1012*/ 	.byte	0x3f
	.zero		1


	//   ....[30]....
        /*1014*/ 	.word	0x0000d350
        /*1018*/ 	.word	0x00000002
        /*101c*/ 	.word	0x00030800
        /*1020*/ 	.short	0x010a
        /*1022*/ 	.byte	0x3f
	.zero		1


	//   ....[31]....
        /*1024*/ 	.word	0x00010980
        /*1028*/ 	.word	0x00000002
        /*102c*/ 	.word	0x00030800
        /*1030*/ 	.short	0x010a
        /*1032*/ 	.byte	0x3f
	.zero		1


	//   ....[32]....
        /*1034*/ 	.word	0x000136e0
        /*1038*/ 	.word	0x00000008
        /*103c*/ 	.word	0x00030830
        /*1040*/ 	.short	0x010a
        /*1042*/ 	.byte	0x3f
	.zero		1


	//   ....[33]....
        /*1044*/ 	.word	0x00013720
        /*1048*/ 	.word	0x00000008
        /*104c*/ 	.word	0x00030830
        /*1050*/ 	.short	0x010a
        /*1052*/ 	.byte	0x3f
	.zero		1


	//   ....[34]....
        /*1054*/ 	.word	0x00015490
        /*1058*/ 	.word	0x0000001d
        /*105c*/ 	.word	0x00000000
        /*1060*/ 	.short	0x0101
        /*1062*/ 	.byte	0x3f
	.zero		1


	//   ....[35]....
        /*1064*/ 	.word	0x00016120
        /*1068*/ 	.word	0x00000000
        /*106c*/ 	.word	0x00030830
        /*1070*/ 	.short	0x010a
        /*1072*/ 	.byte	0x3f
	.zero		1


	//   ....[36]....
        /*1074*/ 	.word	0x000161a0
        /*1078*/ 	.word	0x00000000
        /*107c*/ 	.word	0x00030830
        /*1080*/ 	.short	0x010a
        /*1082*/ 	.byte	0x3f
	.zero		1


	//   ....[37]....
        /*1084*/ 	.word	0x00017030
        /*1088*/ 	.word	0x0000000d
        /*108c*/ 	.word	0x00030850
        /*1090*/ 	.short	0x010a
        /*1092*/ 	.byte	0x3f
	.zero		1


	//   ....[38]....
        /*1094*/ 	.word	0x00017080
        /*1098*/ 	.word	0x0000000d
        /*109c*/ 	.word	0x00030850
        /*10a0*/ 	.short	0x010a
        /*10a2*/ 	.byte	0x3f
	.zero		1


	//   ....[39]....
        /*10a4*/ 	.word	0x000173f0
        /*10a8*/ 	.word	0x00000000
        /*10ac*/ 	.word	0x00000000
        /*10b0*/ 	.short	0x0101
        /*10b2*/ 	.byte	0x3f
	.zero		1


	//   ....[40]....
        /*10b4*/ 	.word	0x00018f00
        /*10b8*/ 	.word	0x0000000d
        /*10bc*/ 	.word	0x00000000
        /*10c0*/ 	.short	0x0101
        /*10c2*/ 	.byte	0x3f
	.zero		1


	//   ....[41]....
        /*10c4*/ 	.word	0x000191b0
        /*10c8*/ 	.word	0x00000003
        /*10cc*/ 	.word	0x00030830
        /*10d0*/ 	.short	0x010a
        /*10d2*/ 	.byte	0x3f
	.zero		1


	//   ....[42]....
        /*10d4*/ 	.word	0x00019230
        /*10d8*/ 	.word	0x00000003
        /*10dc*/ 	.word	0x00030830
        /*10e0*/ 	.short	0x010a
        /*10e2*/ 	.byte	0x3f
	.zero		1


	//   ....[43]....
        /*10e4*/ 	.word	0x0001a0c0
        /*10e8*/ 	.word	0x0000000d
        /*10ec*/ 	.word	0x00030850
        /*10f0*/ 	.short	0x010a
        /*10f2*/ 	.byte	0x3f
	.zero		1


	//   ....[44]....
        /*10f4*/ 	.word	0x0001a110
        /*10f8*/ 	.word	0x0000000d
        /*10fc*/ 	.word	0x00030850
        /*1100*/ 	.short	0x010a
        /*1102*/ 	.byte	0x3f
	.zero		1


	//   ....[45]....
        /*1104*/ 	.word	0x0001a540
        /*1108*/ 	.word	0x00000000
        /*110c*/ 	.word	0x00000000
        /*1110*/ 	.short	0x0101
        /*1112*/ 	.byte	0x3f
	.zero		1


	//   ....[46]....
        /*1114*/ 	.word	0x0001b850
        /*1118*/ 	.word	0x0000000d
        /*111c*/ 	.word	0x00000000
        /*1120*/ 	.short	0x0101
        /*1122*/ 	.byte	0x3f
	.zero		1


	//   ....[47]....
        /*1124*/ 	.word	0x0001c030
        /*1128*/ 	.word	0x0000000a
        /*112c*/ 	.word	0x00030850
        /*1130*/ 	.short	0x010a
        /*1132*/ 	.byte	0x3f
	.zero		1


	//   ....[48]....
        /*1134*/ 	.word	0x0001c0d0
        /*1138*/ 	.word	0x0000000a
        /*113c*/ 	.word	0x00030850
        /*1140*/ 	.short	0x010a
        /*1142*/ 	.byte	0x3f
	.zero		1


	//   ....[49]....
        /*1144*/ 	.word	0x0001c5e0
        /*1148*/ 	.word	0x00000003
        /*114c*/ 	.word	0x00000000
        /*1150*/ 	.short	0x0101
        /*1152*/ 	.byte	0x3f
	.zero		1


	//   ....[50]....
        /*1154*/ 	.word	0x0001e370
        /*1158*/ 	.word	0x00000000
        /*115c*/ 	.word	0x00000000
        /*1160*/ 	.short	0x0101
        /*1162*/ 	.byte	0x3f
	.zero		1


	//   ....[51]....
        /*1164*/ 	.word	0x0001ea50
        /*1168*/ 	.word	0x00000004
        /*116c*/ 	.word	0x00000000
        /*1170*/ 	.short	0x0101
        /*1172*/ 	.byte	0x3f
	.zero		1


	//   ....[52]....
        /*1174*/ 	.word	0x00022680
        /*1178*/ 	.word	0x00000016
        /*117c*/ 	.word	0x00030820
        /*1180*/ 	.short	0x010a
        /*1182*/ 	.byte	0x3f
	.zero		1


	//   ....[53]....
        /*1184*/ 	.word	0x00022710
        /*1188*/ 	.word	0x0000000c
        /*118c*/ 	.word	0x000308a0
        /*1190*/ 	.short	0x010a
        /*1192*/ 	.byte	0x3f
	.zero		1


	//   ....[54]....
        /*1194*/ 	.word	0x00022b60
        /*1198*/ 	.word	0x0000000c
        /*119c*/ 	.word	0x000308c0
        /*11a0*/ 	.short	0x010a
        /*11a2*/ 	.byte	0x3f
	.zero		1


	//   ....[55]....
        /*11a4*/ 	.word	0x00023080
        /*11a8*/ 	.word	0x0000000b
        /*11ac*/ 	.word	0x000308a0
        /*11b0*/ 	.short	0x010a
        /*11b2*/ 	.byte	0x3f
	.zero		1


	//   ....[56]....
        /*11b4*/ 	.word	0x000234c0
        /*11b8*/ 	.word	0x0000000b
        /*11bc*/ 	.word	0x000308c0
        /*11c0*/ 	.short	0x010a
        /*11c2*/ 	.byte	0x3f
	.zero		1


	//   ....[57]....
        /*11c4*/ 	.word	0x000246d0
        /*11c8*/ 	.word	0x00000007
        /*11cc*/ 	.word	0x00030840
        /*11d0*/ 	.short	0x010a
        /*11d2*/ 	.byte	0x3f
	.zero		1


	//   ....[58]....
        /*11d4*/ 	.word	0x00024d70
        /*11d8*/ 	.word	0x00000007
        /*11dc*/ 	.word	0x00030830
        /*11e0*/ 	.short	0x0107
        /*11e2*/ 	.byte	0x3f
	.zero		1


	//   ....[59]....
        /*11e4*/ 	.word	0x00024e40
        /*11e8*/ 	.word	0x00000007
        /*11ec*/ 	.word	0x00030830
        /*11f0*/ 	.short	0x0101
        /*11f2*/ 	.byte	0x3f
	.zero		1


	//   ....[60]....
        /*11f4*/ 	.word	0x00025990
        /*11f8*/ 	.word	0x00000016
        /*11fc*/ 	.word	0x00030800
        /*1200*/ 	.short	0x0107
        /*1202*/ 	.byte	0x3f
	.zero		1


	//   ....[61]....
        /*1204*/ 	.word	0x00025aa0
        /*1208*/ 	.word	0x00000016
        /*120c*/ 	.word	0x00030800
        /*1210*/ 	.short	0x0101
        /*1212*/ 	.byte	0x3f
	.zero		1


	//   ....[62]....
        /*1214*/ 	.word	0x00025ac0
        /*1218*/ 	.word	0x00000016
        /*121c*/ 	.word	0x00030820
        /*1220*/ 	.short	0x010a
        /*1222*/ 	.byte	0x3f
	.zero		1


	//   ....[63]....
        /*1224*/ 	.word	0x00025e90
        /*1228*/ 	.word	0x00000007
        /*122c*/ 	.word	0x00030840
        /*1230*/ 	.short	0x010a
        /*1232*/ 	.byte	0x3f
	.zero		1


	//   ....[64]....
        /*1234*/ 	.word	0x00026380
        /*1238*/ 	.word	0x00000007
        /*123c*/ 	.word	0x00030830
        /*1240*/ 	.short	0x0107
        /*1242*/ 	.byte	0x3f
	.zero		1


	//   ....[65]....
        /*1244*/ 	.word	0x00026440
        /*1248*/ 	.word	0x00000007
        /*124c*/ 	.word	0x00030830
        /*1250*/ 	.short	0x0101
        /*1252*/ 	.byte	0x3f
	.zero		1


	//   ....[66]....
        /*1254*/ 	.word	0x000264a0
        /*1258*/ 	.word	0x00000006
        /*125c*/ 	.word	0x00030860
        /*1260*/ 	.short	0x010a
        /*1262*/ 	.byte	0x3f
	.zero		1


	//   ....[67]....
        /*1264*/ 	.word	0x00026a10
        /*1268*/ 	.word	0x00000006
        /*126c*/ 	.word	0x00030850
        /*1270*/ 	.short	0x0107
        /*1272*/ 	.byte	0x3f
	.zero		1


	//   ....[68]....
        /*1274*/ 	.word	0x00026b40
        /*1278*/ 	.word	0x00000006
        /*127c*/ 	.word	0x00030850
        /*1280*/ 	.short	0x0101
        /*1282*/ 	.byte	0x3f
	.zero		1


	//   ....[69]....
        /*1284*/ 	.word	0x00026d60
        /*1288*/ 	.word	0x00000000
        /*128c*/ 	.word	0x00030860
        /*1290*/ 	.short	0x010a
        /*1292*/ 	.byte	0x3f
	.zero		1


	//   ....[70]....
        /*1294*/ 	.word	0x00027270
        /*1298*/ 	.word	0x00000000
        /*129c*/ 	.word	0x00030850
        /*12a0*/ 	.short	0x0107
        /*12a2*/ 	.byte	0x3f
	.zero		1


	//   ....[71]....
        /*12a4*/ 	.word	0x00027330
        /*12a8*/ 	.word	0x00000000
        /*12ac*/ 	.word	0x00030850
        /*12b0*/ 	.short	0x0101
        /*12b2*/ 	.byte	0x3f
	.zero		1


	//   ....[72]....
        /*12b4*/ 	.word	0x00028490
        /*12b8*/ 	.word	0x00000007
        /*12bc*/ 	.word	0x00030820
        /*12c0*/ 	.short	0x010a
        /*12c2*/ 	.byte	0x3f
	.zero		1


	//   ....[73]....
        /*12c4*/ 	.word	0x00028620
        /*12c8*/ 	.word	0x00000005
        /*12cc*/ 	.word	0x00030840
        /*12d0*/ 	.short	0x010a
        /*12d2*/ 	.byte	0x3f
	.zero		1


	//   ....[74]....
        /*12d4*/ 	.word	0x000286c0
        /*12d8*/ 	.word	0x00000003
        /*12dc*/ 	.word	0x00030840
        /*12e0*/ 	.short	0x010a
        /*12e2*/ 	.byte	0x3f
	.zero		1


	//   ....[75]....
        /*12e4*/ 	.word	0x00028700
        /*12e8*/ 	.word	0x00000005
        /*12ec*/ 	.word	0x00030860
        /*12f0*/ 	.short	0x010a
        /*12f2*/ 	.byte	0x3f
	.zero		1


	//   ....[76]....
        /*12f4*/ 	.word	0x00028740
        /*12f8*/ 	.word	0x00000003
        /*12fc*/ 	.word	0x00030860
        /*1300*/ 	.short	0x010a
        /*1302*/ 	.byte	0x3f
	.zero		1


	//   ....[77]....
        /*1304*/ 	.word	0x000287a0
        /*1308*/ 	.word	0x00000056
        /*130c*/ 	.word	0x00030890
        /*1310*/ 	.short	0x010a
        /*1312*/ 	.byte	0x3f
	.zero		1


	//   ....[78]....
        /*1314*/ 	.word	0x00028a50
        /*1318*/ 	.word	0x00000056
        /*131c*/ 	.word	0x00030890
        /*1320*/ 	.short	0x010a
        /*1322*/ 	.byte	0x3f
	.zero		1


	//   ....[79]....
        /*1324*/ 	.word	0x00028d00
        /*1328*/ 	.word	0x00000056
        /*132c*/ 	.word	0x00030890
        /*1330*/ 	.short	0x010a
        /*1332*/ 	.byte	0x3f
	.zero		1


	//   ....[80]....
        /*1334*/ 	.word	0x00028fb0
        /*1338*/ 	.word	0x00000056
        /*133c*/ 	.word	0x000308b0
        /*1340*/ 	.short	0x010a
        /*1342*/ 	.byte	0x3f
	.zero		1


	//   ....[81]....
        /*1344*/ 	.word	0x000293a0
        /*1348*/ 	.word	0x00000002
        /*134c*/ 	.word	0x00030800
        /*1350*/ 	.short	0x010a
        /*1352*/ 	.byte	0x3f
	.zero		1


	//   ....[82]....
        /*1354*/ 	.word	0x00029790
        /*1358*/ 	.word	0x00000002
        /*135c*/ 	.word	0x00030800
        /*1360*/ 	.short	0x010a
        /*1362*/ 	.byte	0x3f
	.zero		1


	//   ....[83]....
        /*1364*/ 	.word	0x000297e0
        /*1368*/ 	.word	0x00000008
        /*136c*/ 	.word	0x00030830
        /*1370*/ 	.short	0x010a
        /*1372*/ 	.byte	0x3f
	.zero		1


	//   ....[84]....
        /*1374*/ 	.word	0x00029830
        /*1378*/ 	.word	0x00000000
        /*137c*/ 	.word	0x00030830
        /*1380*/ 	.short	0x010a
        /*1382*/ 	.byte	0x3f
	.zero		1


	//   ....[85]....
        /*1384*/ 	.word	0x00029880
        /*1388*/ 	.word	0x0000000d
        /*138c*/ 	.word	0x00030850
        /*1390*/ 	.short	0x010a
        /*1392*/ 	.byte	0x3f
	.zero		1


	//   ....[86]....
        /*1394*/ 	.word	0x000298d0
        /*1398*/ 	.word	0x00000003
        /*139c*/ 	.word	0x00030830
        /*13a0*/ 	.short	0x010a
        /*13a2*/ 	.byte	0x3f
	.zero		1


	//   ....[87]....
        /*13a4*/ 	.word	0x00029920
        /*13a8*/ 	.word	0x0000000d
        /*13ac*/ 	.word	0x00030850
        /*13b0*/ 	.short	0x010a
        /*13b2*/ 	.byte	0x3f
	.zero		1


	//   ....[88]....
        /*13b4*/ 	.word	0x00029970
        /*13b8*/ 	.word	0x0000000a
        /*13bc*/ 	.word	0x00030850
        /*13c0*/ 	.short	0x010a
        /*13c2*/ 	.byte	0x3f
	.zero		1


	//   ....[89]....
        /*13c4*/ 	.word	0x00029b10
        /*13c8*/ 	.word	0x00000016
        /*13cc*/ 	.word	0x00030820
        /*13d0*/ 	.short	0x010a
        /*13d2*/ 	.byte	0x3f
	.zero		1


	//   ....[90]....
        /*13d4*/ 	.word	0x00029b60
        /*13d8*/ 	.word	0x0000000c
        /*13dc*/ 	.word	0x000308a0
        /*13e0*/ 	.short	0x010a
        /*13e2*/ 	.byte	0x3f
	.zero		1


	//   ....[91]....
        /*13e4*/ 	.word	0x00029bb0
        /*13e8*/ 	.word	0x0000000c
        /*13ec*/ 	.word	0x000308c0
        /*13f0*/ 	.short	0x010a
        /*13f2*/ 	.byte	0x3f
	.zero		1


	//   ....[92]....
        /*13f4*/ 	.word	0x00029c00
        /*13f8*/ 	.word	0x0000000b
        /*13fc*/ 	.word	0x000308a0
        /*1400*/ 	.short	0x010a
        /*1402*/ 	.byte	0x3f
	.zero		1


	//   ....[93]....
        /*1404*/ 	.word	0x00029c50
        /*1408*/ 	.word	0x0000000b
        /*140c*/ 	.word	0x000308c0
        /*1410*/ 	.short	0x010a
        /*1412*/ 	.byte	0x3f
	.zero		1


	//   ....[94]....
        /*1414*/ 	.word	0x00029d70
        /*1418*/ 	.word	0x00000007
        /*141c*/ 	.word	0x00030840
        /*1420*/ 	.short	0x010a
        /*1422*/ 	.byte	0x3f
	.zero		1


	//   ....[95]....
        /*1424*/ 	.word	0x0002b0d0
        /*1428*/ 	.word	0x00000016
        /*142c*/ 	.word	0x00030820
        /*1430*/ 	.short	0x010a
        /*1432*/ 	.byte	0x3f
	.zero		1


	//   ....[96]....
        /*1434*/ 	.word	0x0002b120
        /*1438*/ 	.word	0x00000007
        /*143c*/ 	.word	0x00030840
        /*1440*/ 	.short	0x010a
        /*1442*/ 	.byte	0x3f
	.zero		1


	//   ....[97]....
        /*1444*/ 	.word	0x0002b960
        /*1448*/ 	.word	0x00000006
        /*144c*/ 	.word	0x00030860
        /*1450*/ 	.short	0x010a
        /*1452*/ 	.byte	0x3f
	.zero		1


	//   ....[98]....
        /*1454*/ 	.word	0x0002c1f0
        /*1458*/ 	.word	0x00000000
        /*145c*/ 	.word	0x00030860
        /*1460*/ 	.short	0x010a
        /*1462*/ 	.byte	0x3f
	.zero		1


	//   ....[99]....
        /*1464*/ 	.word	0x0002d430
        /*1468*/ 	.word	0x00000007
        /*146c*/ 	.word	0x00030820
        /*1470*/ 	.short	0x010a
        /*1472*/ 	.byte	0x3f
	.zero		1


	//   ....[100]....
        /*1474*/ 	.word	0x0002d5d0
        /*1478*/ 	.word	0x00000005
        /*147c*/ 	.word	0x00030840
        /*1480*/ 	.short	0x010a
        /*1482*/ 	.byte	0x3f
	.zero		1


	//   ....[101]....
        /*1484*/ 	.word	0x0002d620
        /*1488*/ 	.word	0x00000003
        /*148c*/ 	.word	0x00030840
        /*1490*/ 	.short	0x010a
        /*1492*/ 	.byte	0x3f
	.zero		1


	//   ....[102]....
        /*1494*/ 	.word	0x0002d670
        /*1498*/ 	.word	0x00000005
        /*149c*/ 	.word	0x00030860
        /*14a0*/ 	.short	0x010a
        /*14a2*/ 	.byte	0x3f
	.zero		1


	//----- nvinfo : EIATTR_NUM_MBARRIERS
	.align		4
.L_829:
        /*14a4*/ 	.byte	0x03, 0x38
        /*14a6*/ 	.short	0x0016


	//----- nvinfo : EIATTR_EXIT_INSTR_OFFSETS
	.align		4
        /*14a8*/ 	.byte	0x04, 0x1c
        /*14aa*/ 	.short	(.L_831 - .L_830)


	//   ....[0]....
.L_830:
        /*14ac*/ 	.word	0x00028790


	//----- nvinfo : EIATTR_MAX_THREADS
	.align		4
.L_831:
        /*14b0*/ 	.byte	0x04, 0x05
        /*14b2*/ 	.short	(.L_833 - .L_832)
.L_832:
        /*14b4*/ 	.word	0x00000180
        /*14b8*/ 	.word	0x00000001
        /*14bc*/ 	.word	0x00000001


	//----- nvinfo : EIATTR_CRS_STACK_SIZE
	.align		4
.L_833:
        /*14c0*/ 	.byte	0x04, 0x1e
        /*14c2*/ 	.short	(.L_835 - .L_834)
.L_834:
        /*14c4*/ 	.word	0x00000000


	//----- nvinfo : EIATTR_CBANK_PARAM_SIZE
	.align		4
.L_835:
        /*14c8*/ 	.byte	0x03, 0x19
        /*14ca*/ 	.short	0x0af0


	//----- nvinfo : EIATTR_PARAM_CBANK
	.align		4
        /*14cc*/ 	.byte	0x04, 0x0a
        /*14ce*/ 	.short	(.L_837 - .L_836)
	.align		4
.L_836:
        /*14d0*/ 	.word	index@(.nv.constant0._ZN7cutlass13device_kernelIN5flash11enable_sm90INS1_16FlashAttnFwdSm90INS1_25CollectiveMainloopFwdSm90ILi2EN4cute5tupleIJNS5_1CILi1EEES8_S8_EEENS6_IJNS7_ILi128EEENS7_ILi96EEENS7_ILi192EEEEEELi192ENS_10bfloat16_tEfNS_4arch4Sm90ELb1ELb0ELb1ELb1ELb1ELb1ELb0ELb1ELb1ELb1ELb1ELb0EEENS1_21CollectiveEpilogueFwdINS6_IJSA_SC_SB_EEES9_SE_SG_Li256ELb1ELb1ELb1ELb0EEENS1_36VarlenDynamicPersistentTileSchedulerILi128ELi96ELi256ELi128ELb1ELb1ELb1ELb1ELb1ELb1EEEEEEEEEvNT_6ParamsE)
        /*14d4*/ 	.short	0x0210
        /*14d6*/ 	.short	0x0af0


	//----- nvinfo : EIATTR_SW_WAR
	.align		4
.L_837:
        /*14d8*/ 	.byte	0x04, 0x36
        /*14da*/ 	.short	(.L_839 - .L_838)
.L_838:
        /*14dc*/ 	.word	0x00000008
.L_839:


//--------------------- .nv.info._ZN7cutlass13device_kernelIN5flash11enable_sm90INS1_16FlashAttnFwdSm90INS1_25CollectiveMainloopFwdSm90ILi2EN4cute5tupleIJNS5_1CILi1EEES8_S8_EEENS6_IJNS7_ILi128EEESA_SA_EEELi128ENS_10bfloat16_tEfNS_4arch4Sm90ELb0ELb0ELb1ELb0ELb1ELb0ELb0ELb1ELb1ELb1ELb1ELb0EEENS1_21CollectiveEpilogueFwdISB_S9_SC_SE_Li256ELb0ELb1ELb1ELb0EEENS1_19SingleTileSchedulerILb0ELb1ELb1ELi128EEEEEEEEEvNT_6ParamsE --------------------------
	.section	.nv.info._ZN7cutlass13device_kernelIN5flash11enable_sm90INS1_16FlashAttnFwdSm90INS1_25CollectiveMainloopFwdSm90ILi2EN4cute5tupleIJNS5_1CILi1EEES8_S8_EEENS6_IJNS7_ILi128EEESA_SA_EEELi128ENS_10bfloat16_tEfNS_4arch4Sm90ELb0ELb0ELb1ELb0ELb1ELb0ELb0ELb1ELb1ELb1ELb1ELb0EEENS1_21CollectiveEpilogueFwdISB_S9_SC_SE_Li256ELb0ELb1ELb1ELb0EEENS1_19SingleTileSchedulerILb0ELb1ELb1ELi128EEEEEEEEEvNT_6ParamsE,"",@"SHT_CUDA_INFO"
	.sectionflags	@""
	.align	4


	//----- nvinfo : EIATTR_CUDA_API_VERSION
	.align		4
        /*0000*/ 	.byte	0x04, 0x37
        /*0002*/ 	.short	(.L_841 - .L_840)
.L_840:
        /*0004*/ 	.word	0x00000082


	//----- nvinfo : EIATTR_KPARAM_INFO
	.align		4
.L_841:
        /*0008*/ 	.byte	0x04, 0x17
        /*000a*/ 	.short	(.L_843 - .L_842)
.L_842:
        /*000c*/ 	.word	0x00000000
        /*0010*/ 	.short	0x0000
        /*0012*/ 	.short	0x0070
        /*0014*/ 	.byte	0x00, 0xf0, 0x01, 0x28


	//----- nvinfo : EIATTR_SPARSE_MMA_MASK
	.align		4
.L_843:
        /*0018*/ 	.byte	0x03, 0x50
        /*001a*/ 	.short	0x0000


	//----- nvinfo : EIATTR_MAXREG_COUNT
	.align		4
        /*001c*/ 	.byte	0x03, 0x1b
        /*001e*/ 	.short	0x00a8


	//----- nvinfo : EIATTR_NUM_BARRIERS
	.align		4
        /*0020*/ 	.byte	0x02, 0x4c
        /*0022*/ 	.byte	0x10
	.zero		1


	//----- nvinfo : EIATTR_EXTERNS
	.align		4
        /*0024*/ 	.byte	0x04, 0x0f
        /*0026*/ 	.short	(.L_845 - .L_844)


	//   ....[0]....
	.align		4
.L_844:
        /*0028*/ 	.word	index@(__assertfail)


	//----- nvinfo : EIATTR_MERCURY_ISA_VERSION
	.align		4
.L_845:
        /*002c*/ 	.byte	0x03, 0x5f
        /*002e*/ 	.short	0x0101


	//----- nvinfo : EIATTR_INT_WARP_WIDE_INSTR_OFFSETS
	.align		4
        /*0030*/ 	.byte	0x04, 0x31
        /*0032*/ 	.short	(.L_847 - .L_846)


	//   ....[0]....
.L_846:
        /*0034*/ 	.word	0x000000b0


	//   ....[1]....
        /*0038*/ 	.word	0x000000c0


	//   ....[2]....
        /*003c*/ 	.word	0x00000160


	//----- nvinfo : EIATTR_COOP_GROUP_MASK_REGIDS
	.align		4
.L_847:
        /*0040*/ 	.byte	0x04, 0x29
        /*0042*/ 	.short	(.L_849 - .L_848)


	//   ....[0]....
.L_848:
        /*0044*/ 	.word	0xffffffff


	//   ....[1]....
        /*0048*/ 	.word	0xffffffff


	//   ....[2]....
        /*004c*/ 	.word	0xffffffff


	//   ....[3]....
        /*0050*/ 	.word	0xffffffff


	//   ....[4]....
        /*0054*/ 	.word	0xffffffff


	//   ....[5]....
        /*0058*/ 	.word	0xffffffff


	//   ....[6]....
        /*005c*/ 	.word	0xffffffff


	//   ....[7]....
        /*0060*/ 	.word	0xffffffff


	//   ....[8]....
        /*0064*/ 	.word	0xffffffff


	//   ....[9]....
        /*0068*/ 	.word	0xffffffff


	//   ....[10]....
        /*006c*/ 	.word	0xffffffff


	//   ....[11]....
        /*0070*/ 	.word	0xffffffff


	//   ....[12]....
        /*0074*/ 	.word	0xffffffff


	//   ....[13]....
        /*0078*/ 	.word	0xffffffff


	//   ....[14]....
        /*007c*/ 	.word	0xffffffff


	//   ....[15]....
        /*0080*/ 	.word	0xffffffff


	//   ....[16]....
        /*0084*/ 	.word	0xffffffff


	//   ....[17]....
        /*0088*/ 	.word	0xffffffff


	//   ....[18]....
        /*008c*/ 	.word	0xffffffff


	//   ....[19]....
        /*0090*/ 	.word	0xffffffff


	//   ....[20]....
        /*0094*/ 	.word	0xffffffff


	//   ....[21]....
        /*0098*/ 	.word	0xffffffff


	//   ....[22]....
        /*009c*/ 	.word	0xffffffff


	//   ....[23]....
        /*00a0*/ 	.word	0xffffffff


	//   ....[24]....
        /*00a4*/ 	.word	0xffffffff


	//   ....[25]....
        /*00a8*/ 	.word	0xffffffff


	//   ....[26]....
        /*00ac*/ 	.word	0xffffffff


	//   ....[27]....
        /*00b0*/ 	.word	0xffffffff


	//   ....[28]....
        /*00b4*/ 	.word	0xffffffff


	//   ....[29]....
        /*00b8*/ 	.word	0xffffffff


	//   ....[30]....
        /*00bc*/ 	.word	0xffffffff


	//   ....[31]....
        /*00c0*/ 	.word	0xffffffff


	//   ....[32]....
        /*00c4*/ 	.word	0xffffffff


	//   ....[33]....
        /*00c8*/ 	.word	0xffffffff


	//   ....[34]....
        /*00cc*/ 	.word	0xffffffff


	//   ....[35]....
        /*00d0*/ 	.word	0xffffffff


	//   ....[36]....
        /*00d4*/ 	.word	0xffffffff


	//   ....[37]....
        /*00d8*/ 	.word	0xffffffff


	//   ....[38]....
        /*00dc*/ 	.word	0xffffffff


	//   ....[39]....
        /*00e0*/ 	.word	0xffffffff


	//   ....[40]....
        /*00e4*/ 	.word	0xffffffff


	//   ....[41]....
        /*00e8*/ 	.word	0xffffffff


	//   ....[42]....
        /*00ec*/ 	.word	0xffffffff


	//   ....[43]....
        /*00f0*/ 	.word	0xffffffff


	//   ....[44]....
        /*00f4*/ 	.word	0xffffffff


	//   ....[45]....
        /*00f8*/ 	.word	0xffffffff


	//   ....[46]....
        /*00fc*/ 	.word	0xffffffff


	//   ....[47]....
        /*0100*/ 	.word	0xffffffff


	//   ....[48]....
        /*0104*/ 	.word	0xffffffff


	//   ....[49]....
        /*0108*/ 	.word	0xffffffff


	//   ....[50]....
        /*010c*/ 	.word	0xffffffff


	//   ....[51]....
        /*0110*/ 	.word	0xffffffff


	//   ....[52]....
        /*0114*/ 	.word	0xffffffff


	//   ....[53]....
        /*0118*/ 	.word	0xffffffff


	//   ....[54]....
        /*011c*/ 	.word	0xffffffff


	//   ....[55]....
        /*0120*/ 	.word	0xffffffff


	//   ....[56]....
        /*0124*/ 	.word	0xffffffff


	//   ....[57]....
        /*0128*/ 	.word	0xffffffff


	//   ....[58]....
        /*012c*/ 	.word	0xffffffff


	//   ....[59]....
        /*0130*/ 	.word	0xffffffff


	//   ....[60]....
        /*0134*/ 	.word	0xffffffff


	//   ....[61]....
        /*0138*/ 	.word	0xffffffff


	//   ....[62]....
        /*013c*/ 	.word	0xffffffff


	//   ....[63]....
        /*0140*/ 	.word	0xffffffff


	//   ....[64]....
        /*0144*/ 	.word	0xffffffff


	//   ....[65]....
        /*0148*/ 	.word	0xffffffff


	//   ....[66]....
        /*014c*/ 	.word	0xffffffff


	//   ....[67]....
        /*0150*/ 	.word	0xffffffff


	//   ....[68]....
        /*0154*/ 	.word	0xffffffff


	//   ....[69]....
        /*0158*/ 	.word	0xffffffff


	//   ....[70]....
        /*015c*/ 	.word	0xffffffff


	//   ....[71]....
        /*0160*/ 	.word	0xffffffff


	//   ....[72]....
        /*0164*/ 	.word	0xffffffff


	//   ....[73]....
        /*0168*/ 	.word	0xffffffff


	//   ....[74]....
        /*016c*/ 	.word	0xffffffff


	//   ....[75]....
        /*0170*/ 	.word	0xffffffff


	//   ....[76]....
        /*0174*/ 	.word	0xffffffff


	//   ....[77]....
        /*0178*/ 	.word	0xffffffff


	//   ....[78]....
        /*017c*/ 	.word	0xffffffff


	//   ....[79]....
        /*0180*/ 	.word	0xffffffff


	//   ....[80]....
        /*0184*/ 	.word	0xffffffff


	//   ....[81]....
        /*0188*/ 	.word	0xffffffff


	//   ....[82]....
        /*018c*/ 	.word	0xffffffff


	//   ....[83]....
        /*0190*/ 	.word	0xffffffff


	//   ....[84]....
        /*0194*/ 	.word	0xffffffff


	//   ....[85]....
        /*0198*/ 	.word	0xffffffff


	//   ....[86]....
        /*019c*/ 	.word	0xffffffff


	//   ....[87]....
        /*01a0*/ 	.word	0xffffffff


	//   ....[88]....
        /*01a4*/ 	.word	0xffffffff


	//   ....[89]....
        /*01a8*/ 	.word	0xffffffff


	//   ....[90]....
        /*01ac*/ 	.word	0xffffffff


	//   ....[91]....
        /*01b0*/ 	.word	0xffffffff


	//   ....[92]....
        /*01b4*/ 	.word	0xffffffff


	//   ....[93]....
        /*01b8*/ 	.word	0xffffffff


	//   ....[94]....
        /*01bc*/ 	.word	0xffffffff


	//   ....[95]....
        /*01c0*/ 	.word	0xffffffff


	//   ....[96]....
        /*01c4*/ 	.word	0xffffffff


	//   ....[97]....
        /*01c8*/ 	.word	0xffffffff


	//   ....[98]....
        /*01cc*/ 	.word	0xffffffff


	//   ....[99]....
        /*01d0*/ 	.word	0xffffffff


	//   ....[100]....
        /*01d4*/ 	.word	0xffffffff


	//   ....[101]....
        /*01d8*/ 	.word	0xffffffff


	//   ....[102]....
        /*01dc*/ 	.word	0xffffffff


	//   ....[103]....
        /*01e0*/ 	.word	0xffffffff


	//   ....[104]....
        /*01e4*/ 	.word	0xffffffff


	//   ....[105]....
        /*01e8*/ 	.word	0xffffffff


	//   ....[106]....
        /*01ec*/ 	.word	0xffffffff


	//   ....[107]....
        /*01f0*/ 	.word	0xffffffff


	//   ....[108]....
        /*01f4*/ 	.word	0xffffffff


	//   ....[109]....
        /*01f8*/ 	.word	0x0500000f


	//   ....[110]....
        /*01fc*/ 	.word	0x0500000f


	//   ....[111]....
        /*0200*/ 	.word	0x0500000f


	//   ....[112]....
        /*0204*/ 	.word	0x0500000f


	//   ....[113]....
        /*0208*/ 	.word	0x0500000f


	//   ....[114]....
        /*020c*/ 	.word	0x0500000f


	//   ....[115]....
        /*0210*/ 	.word	0x0500000f


	//   ....[116]....
        /*0214*/ 	.word	0x0500000f


	//   ....[117]....
        /*0218*/ 	.word	0x0500000f


	//   ....[118]....
        /*021c*/ 	.word	0x0500000f


	//   ....[119]....
        /*0220*/ 	.word	0x0500000f


	//   ....[120]....
        /*0224*/ 	.word	0x0500000f


	//   ....[121]....
        /*0228*/ 	.word	0x0500000f


	//   ....[122]....
        /*022c*/ 	.word	0x0500000f


	//   ....[123]....
        /*0230*/ 	.word	0x0500000f


	//   ....[124]....
        /*0234*/ 	.word	0x0500000f


	//   ....[125]....
        /*0238*/ 	.word	0x0500000f


	//   ....[126]....
        /*023c*/ 	.word	0x0500000f


	//   ....[127]....
        /*0240*/ 	.word	0x0500000f


	//   ....[128]....
        /*0244*/ 	.word	0x0500000f


	//   ....[129]....
        /*0248*/ 	.word	0x0500000f


	//   ....[130]....
        /*024c*/ 	.word	0x0500000f


	//   ....[131]....
        /*0250*/ 	.word	0x0500000f


	//   ....[132]....
        /*0254*/ 	.word	0x0500000f


	//   ....[133]....
        /*0258*/ 	.word	0x0500000f


	//   ....[134]....
        /*025c*/ 	.word	0x0500000f


	//   ....[135]....
        /*0260*/ 	.word	0x0500000f


	//   ....[136]....
        /*0264*/ 	.word	0x0500000f


	//   ....[137]....
        /*0268*/ 	.word	0x0500000f


	//   ....[138]....
        /*026c*/ 	.word	0x0500000f


	//   ....[139]....
        /*0270*/ 	.word	0x0500000f


	//   ....[140]....
        /*0274*/ 	.word	0x0500000f


	//   ....[141]....
        /*0278*/ 	.word	0x0500000f


	//   ....[142]....
        /*027c*/ 	.word	0x0500000f


	//   ....[143]....
        /*0280*/ 	.word	0x0500000f


	//   ....[144]....
        /*0284*/ 	.word	0x0500000f


	//   ....[145]....
        /*0288*/ 	.word	0x0500000f


	//   ....[146]....
        /*028c*/ 	.word	0x0500000f


	//   ....[147]....
        /*0290*/ 	.word	0x0500000f


	//   ....[148]....
        /*0294*/ 	.word	0x0500000f


	//   ....[149]....
        /*0298*/ 	.word	0x0500000f


	//   ....[150]....
        /*029c*/ 	.word	0x0500000f


	//   ....[151]....
        /*02a0*/ 	.word	0x0500000f


	//   ....[152]....
        /*02a4*/ 	.word	0x0500000f


	//   ....[153]....
        /*02a8*/ 	.word	0x0500000f


	//   ....[154]....
        /*02ac*/ 	.word	0x0500000f


	//   ....[155]....
        /*02b0*/ 	.word	0x0500000f


	//   ....[156]....
        /*02b4*/ 	.word	0x0500000f


	//   ....[157]....
        /*02b8*/ 	.word	0x0500000f


	//   ....[158]....
        /*02bc*/ 	.word	0x0500000f


	//   ....[159]....
        /*02c0*/ 	.word	0x0500000f


	//   ....[160]....
        /*02c4*/ 	.word	0x0500000f


	//   ....[161]....
        /*02c8*/ 	.word	0x0500000f


	//   ....[162]....
        /*02cc*/ 	.word	0x0500000f


	//   ....[163]....
        /*02d0*/ 	.word	0x0500000f


	//   ....[164]....
        /*02d4*/ 	.word	0x0500000f


	//   ....[165]....
        /*02d8*/ 	.word	0x0500000f


	//   ....[166]....
        /*02dc*/ 	.word	0x0500000f


	//   ....[167]....
        /*02e0*/ 	.word	0x0500000f


	//   ....[168]....
        /*02e4*/ 	.word	0x0500000f


	//   ....[169]....
        /*02e8*/ 	.word	0x0500000f


	//   ....[170]....
        /*02ec*/ 	.word	0x0500000f


	//   ....[171]....
        /*02f0*/ 	.word	0x0500000f


	//   ....[172]....
        /*02f4*/ 	.word	0x0500000f


	//   ....[173]....
        /*02f8*/ 	.word	0x0500000f


	//   ....[174]....
        /*02fc*/ 	.word	0x0500000f


	//   ....[175]....
        /*0300*/ 	.word	0x0500000f


	//   ....[176]....
        /*0304*/ 	.word	0x0500000f


	//   ....[177]....
        /*0308*/ 	.word	0x0500000f


	//   ....[178]....
        /*030c*/ 	.word	0x0500000f


	//   ....[179]....
        /*0310*/ 	.word	0x0500000f


	//   ....[180]....
        /*0314*/ 	.word	0x0500000f


	//   ....[181]....
        /*0318*/ 	.word	0x0500000f


	//   ....[182]....
        /*031c*/ 	.word	0x0500000f


	//   ....[183]....
        /*0320*/ 	.word	0x0500000f


	//   ....[184]....
        /*0324*/ 	.word	0x0500000f


	//   ....[185]....
        /*0328*/ 	.word	0x0500000f


	//   ....[186]....
        /*032c*/ 	.word	0x0500000f


	//   ....[187]....
        /*0330*/ 	.word	0x0500000f


	//   ....[188]....
        /*0334*/ 	.word	0x0500000f


	//   ....[189]....
        /*0338*/ 	.word	0x0500000f


	//   ....[190]....
        /*033c*/ 	.word	0x0500000f


	//----- nvinfo : EIATTR_COOP_GROUP_INSTR_OFFSETS
	.align		4
.L_849:
        /*0340*/ 	.byte	0x04, 0x28
        /*0342*/ 	.short	(.L_851 - .L_850)


	//   ....[0]....
.L_850:
        /*0344*/ 	.word	0x00000070


	//   ....[1]....
        /*0348*/ 	.word	0x00000080


	//   ....[2]....
        /*034c*/ 	.word	0x000002c0


	//   ....[3]....
        /*0350*/ 	.word	0x00000420


	//   ....[4]....
        /*0354*/ 	.word	0x00000540


	//   ....[5]....
        /*0358*/ 	.word	0x000006a0


	//   ....[6]....
        /*035c*/ 	.word	0x00000fd0


	//   ....[7]....
        /*0360*/ 	.word	0x000029a0


	//   ....[8]....
        /*0364*/ 	.word	0x00002a20


	//   ....[9]....
        /*0368*/ 	.word	0x00003070


	//   ....[10]....
        /*036c*/ 	.word	0x000030d0


	//   ....[11]....
        /*0370*/ 	.word	0x00005380


	//   ....[12]....
        /*0374*/ 	.word	0x000053b0


	//   ....[13]....
        /*0378*/ 	.word	0x000053e0


	//   ....[14]....
        /*037c*/ 	.word	0x000053f0


	//   ....[15]....
        /*0380*/ 	.word	0x000068a0


	//   ....[16]....
        /*0384*/ 	.word	0x000068d0


	//   ....[17]....
        /*0388*/ 	.word	0x00006990


	//   ....[18]....
        /*038c*/ 	.word	0x000069a0


	//   ....[19]....
        /*0390*/ 	.word	0x00007940


	//   ....[20]....
        /*0394*/ 	.word	0x00007980


	//   ....[21]....
        /*0398*/ 	.word	0x000079b0


	//   ....[22]....
        /*039c*/ 	.word	0x000079f0


	//   ....[23]....
        /*03a0*/ 	.word	0x00007a00


	//   ....[24]....
        /*03a4*/ 	.word	0x00007a30


	//   ....[25]....
        /*03a8*/ 	.word	0x00008090


	//   ....[26]....
        /*03ac*/ 	.word	0x000080a0


	//   ....[27]....
        /*03b0*/ 	.word	0x00008ad0


	//   ....[28]....
        /*03b4*/ 	.word	0x00009bb0


	//   ....[29]....
        /*03b8*/ 	.word	0x00009be0


	//   ....[30]....
        /*03bc*/ 	.word	0x00009bf0


	//   ....[31]....
        /*03c0*/ 	.word	0x00009c00


	//   ....[32]....
        /*03c4*/ 	.word	0x00009c10


	//   ....[33]....
        /*03c8*/ 	.word	0x00009c20


	//   ....[34]....
        /*03cc*/ 	.word	0x00009c30


	//   ....[35]....
        /*03d0*/ 	.word	0x00009c50


	//   ....[36]....
        /*03d4*/ 	.word	0x00009cc0


	//   ....[37]....
        /*03d8*/ 	.word	0x00009d50


	//   ....[38]....
        /*03dc*/ 	.word	0x00009da0


	//   ....[39]....
        /*03e0*/ 	.word	0x00009db0


	//   ....[40]....
        /*03e4*/ 	.word	0x00009de0


	//   ....[41]....
        /*03e8*/ 	.word	0x00009e30


	//   ....[42]....
        /*03ec*/ 	.word	0x00009e70


	//   ....[43]....
        /*03f0*/ 	.word	0x00009f40


	//   ....[44]....
        /*03f4*/ 	.word	0x0000a500


	//   ....[45]....
        /*03f8*/ 	.word	0x0000a530


	//   ....[46]....
        /*03fc*/ 	.word	0x0000a560


	//   ....[47]....
        /*0400*/ 	.word	0x0000a590


	//   ....[48]....
        /*0404*/ 	.word	0x0000a5a0


	//   ....[49]....
        /*0408*/ 	.word	0x0000a630


	//   ....[50]....
        /*040c*/ 	.word	0x0000a650


	//   ....[51]....
        /*0410*/ 	.word	0x0000a660


	//   ....[52]....
        /*0414*/ 	.word	0x0000a740


	//   ....[53]....
        /*0418*/ 	.word	0x0000a760


	//   ....[54]....
        /*041c*/ 	.word	0x0000a770


	//   ....[55]....
        /*0420*/ 	.word	0x0000a7c0


	//   ....[56]....
        /*0424*/ 	.word	0x0000a850


	//   ....[57]....
        /*0428*/ 	.word	0x0000a880


	//   ....[58]....
        /*042c*/ 	.word	0x0000a890


	//   ....[59]....
        /*0430*/ 	.word	0x0000a8a0


	//   ....[60]....
        /*0434*/ 	.word	0x0000afd0


	//   ....[61]....
        /*0438*/ 	.word	0x0000b000


	//   ....[62]....
        /*043c*/ 	.word	0x0000b010


	//   ....[63]....
        /*0440*/ 	.word	0x0000b020


	//   ....[64]....
        /*0444*/ 	.word	0x0000b050


	//   ....[65]....
        /*0448*/ 	.word	0x0000b090


	//   ....[66]....
        /*044c*/ 	.word	0x0000b0a0


	//   ....[67]....
        /*0450*/ 	.word	0x0000b0c0


	//   ....[68]....
        /*0454*/ 	.word	0x0000b120


	//   ....[69]....
        /*0458*/ 	.word	0x0000b140


	//   ....[70]....
        /*045c*/ 	.word	0x0000b150


	//   ....[71]....
        /*0460*/ 	.word	0x0000b1b0


	//   ....[72]....
        /*0464*/ 	.word	0x0000b1d0


	//   ....[73]....
        /*0468*/ 	.word	0x0000b1e0


	//   ....[74]....
        /*046c*/ 	.word	0x0000b210


	//   ....[75]....
        /*0470*/ 	.word	0x0000b220


	//   ....[76]....
        /*0474*/ 	.word	0x0000b4a0


	//   ....[77]....
        /*0478*/ 	.word	0x0000b4c0


	//   ....[78]....
        /*047c*/ 	.word	0x0000b4d0


	//   ....[79]....
        /*0480*/ 	.word	0x0000b4f0


	//   ....[80]....
        /*0484*/ 	.word	0x0000b560


	//   ....[81]....
        /*0488*/ 	.word	0x0000b590


	//   ....[82]....
        /*048c*/ 	.word	0x0000b5e0


	//   ....[83]....
        /*0490*/ 	.word	0x0000b610


	//   ....[84]....
        /*0494*/ 	.word	0x0000b660


	//   ....[85]....
        /*0498*/ 	.word	0x0000b690


	//   ....[86]....
        /*049c*/ 	.word	0x0000b6e0


	//   ....[87]....
        /*04a0*/ 	.word	0x0000b710


	//   ....[88]....
        /*04a4*/ 	.word	0x0000b760


	//   ....[89]....
        /*04a8*/ 	.word	0x0000b790


	//   ....[90]....
        /*04ac*/ 	.word	0x0000b7e0


	//   ....[91]....
        /*04b0*/ 	.word	0x0000b810


	//   ....[92]....
        /*04b4*/ 	.word	0x0000bc70


	//   ....[93]....
        /*04b8*/ 	.word	0x0000bca0


	//   ....[94]....
        /*04bc*/ 	.word	0x0000bcd0


	//   ....[95]....
        /*04c0*/ 	.word	0x0000bd00


	//   ....[96]....
        /*04c4*/ 	.word	0x0000bd30


	//   ....[97]....
        /*04c8*/ 	.word	0x0000bd40


	//   ....[98]....
        /*04cc*/ 	.word	0x0000bd60


	//   ....[99]....
        /*04d0*/ 	.word	0x0000bd80


	//   ....[100]....
        /*04d4*/ 	.word	0x0000bda0


	//   ....[101]....
        /*04d8*/ 	.word	0x0000bdd0


	//   ....[102]....
        /*04dc*/ 	.word	0x0000be50


	//   ....[103]....
        /*04e0*/ 	.word	0x0000be70


	//   ....[104]....
        /*04e4*/ 	.word	0x0000be90


	//   ....[105]....
        /*04e8*/ 	.word	0x0000bec0


	//   ....[106]....
        /*04ec*/ 	.word	0x0000c090


	//   ....[107]....
        /*04f0*/ 	.word	0x0000c0a0


	//   ....[108]....
        /*04f4*/ 	.word	0x0000c300


	//   ....[109]....
        /*04f8*/ 	.word	0x0000c7a0


	//   ....[110]....
        /*04fc*/ 	.word	0x0000c890


	//   ....[111]....
        /*0500*/ 	.word	0x0000c930


	//   ....[112]....
        /*0504*/ 	.word	0x0000c990


	//   ....[113]....
        /*0508*/ 	.word	0x0000ca60


	//   ....[114]....
        /*050c*/ 	.word	0x0000cad0


	//   ....[115]....
        /*0510*/ 	.word	0x0000cba0


	//   ....[116]....
        /*0514*/ 	.word	0x0000cc10


	//   ....[117]....
        /*0518*/ 	.word	0x0000ccf0


	//   ....[118]....
        /*051c*/ 	.word	0x0000cd70


	//   ....[119]....
        /*0520*/ 	.word	0x0000ce30


	//   ....[120]....
        /*0524*/ 	.word	0x0000cea0


	//   ....[121]....
        /*0528*/ 	.word	0x0000cf80


	//   ....[122]....
        /*052c*/ 	.word	0x0000d000


	//   ....[123]....
        /*0530*/ 	.word	0x0000d0d0


	//   ....[124]....
        /*0534*/ 	.word	0x0000d150


	//   ....[125]....
        /*0538*/ 	.word	0x0000d200


	//   ....[126]....
        /*053c*/ 	.word	0x0000d290


	//   ....[127]....
        /*0540*/ 	.word	0x0000d2f0


	//   ....[128]....
        /*0544*/ 	.word	0x0000d390


	//   ....[129]....
        /*0548*/ 	.word	0x0000d450


	//   ....[130]....
        /*054c*/ 	.word	0x0000d4d0


	//   ....[131]....
        /*0550*/ 	.word	0x0000d5c0


	//   ....[132]....
        /*0554*/ 	.word	0x0000d620


	//   ....[133]....
        /*0558*/ 	.word	0x0000d6e0


	//   ....[134]....
        /*055c*/ 	.word	0x0000d760


	//   ....[135]....
        /*0560*/ 	.word	0x0000d830


	//   ....[136]....
        /*0564*/ 	.word	0x0000d8b0


	//   ....[137]....
        /*0568*/ 	.word	0x0000d980


	//   ....[138]....
        /*056c*/ 	.word	0x0000d9f0


	//   ....[139]....
        /*0570*/ 	.word	0x0000dac0


	//   ....[140]....
        /*0574*/ 	.word	0x0000db30


	//   ....[141]....
        /*0578*/ 	.word	0x0000dbe0


	//   ....[142]....
        /*057c*/ 	.word	0x0000dd20


	//   ....[143]....
        /*0580*/ 	.word	0x0000ddd0


	//   ....[144]....
        /*0584*/ 	.word	0x0000dea0


	//   ....[145]....
        /*0588*/ 	.word	0x0000def0


	//   ....[146]....
        /*058c*/ 	.word	0x0000dfd0


	//   ....[147]....
        /*0590*/ 	.word	0x0000e020


	//   ....[148]....
        /*0594*/ 	.word	0x0000e0f0


	//   ....[149]....
        /*0598*/ 	.word	0x0000e140


	//   ....[150]....
        /*059c*/ 	.word	0x0000e220


	//   ....[151]....
        /*05a0*/ 	.word	0x0000e270


	//   ....[152]....
        /*05a4*/ 	.word	0x0000e350


	//   ....[153]....
        /*05a8*/ 	.word	0x0000e3a0


	//   ....[154]....
        /*05ac*/ 	.word	0x0000e470


	//   ....[155]....
        /*05b0*/ 	.word	0x0000e4c0


	//   ....[156]....
        /*05b4*/ 	.word	0x0000e5a0


	//   ....[157]....
        /*05b8*/ 	.word	0x0000e5f0


	//   ....[158]....
        /*05bc*/ 	.word	0x0000e6e0


	//   ....[159]....
        /*05c0*/ 	.word	0x0000e780


	//   ....[160]....
        /*05c4*/ 	.word	0x0000e7e0


	//   ....[161]....
        /*05c8*/ 	.word	0x0000e8a0


	//   ....[162]....
        /*05cc*/ 	.word	0x0000e940


	//   ....[163]....
        /*05d0*/ 	.word	0x0000ea00


	//   ....[164]....
        /*05d4*/ 	.word	0x0000eaa0


	//   ....[165]....
        /*05d8*/ 	.word	0x0000eb60


	//   ....[166]....
        /*05dc*/ 	.word	0x0000ec00


	//   ....[167]....
        /*05e0*/ 	.word	0x0000ecc0


	//   ....[168]....
        /*05e4*/ 	.word	0x0000ed60


	//   ....[169]....
        /*05e8*/ 	.word	0x0000ee20


	//   ....[170]....
        /*05ec*/ 	.word	0x0000eec0


	//   ....[171]....
        /*05f0*/ 	.word	0x0000ef80


	//   ....[172]....
        /*05f4*/ 	.word	0x0000f020


	//   ....[173]....
        /*05f8*/ 	.word	0x0000f0e0


	//   ....[174]....
        /*05fc*/ 	.word	0x0000f200


	//   ....[175]....
        /*0600*/ 	.word	0x0000f2a0


	//   ....[176]....
        /*0604*/ 	.word	0x0000f350


	//   ....[177]....
        /*0608*/ 	.word	0x0000f420


	//   ....[178]....
        /*060c*/ 	.word	0x0000f490


	//   ....[179]....
        /*0610*/ 	.word	0x0000f560


	//   ....[180]....
        /*0614*/ 	.word	0x0000f5d0


	//   ....[181]....
        /*0618*/ 	.word	0x0000f6b0


	//   ....[182]....
        /*061c*/ 	.word	0x0000f730


	//   ....[183]....
        /*0620*/ 	.word	0x0000f810


	//   ....[184]....
        /*0624*/ 	.word	0x0000f880


	//   ....[185]....
        /*0628*/ 	.word	0x0000f960


	//   ....[186]....
        /*062c*/ 	.word	0x0000f9d0


	//   ....[187]....
        /*0630*/ 	.word	0x0000faa0


	//   ....[188]....
        /*0634*/ 	.word	0x0000fb10


	//   ....[189]....
        /*0638*/ 	.word	0x0000fbd0


	//   ....[190]....
        /*063c*/ 	.word	0x0000fcb0


	//----- nvinfo : EIATTR_REG_RECONFIG
	.align		4
.L_851:
        /*0640*/ 	.byte	0x01, 0x54
	.zero		2


	//----- nvinfo : EIATTR_SYSCALL_OFFSETS
	.align		4
        /*0644*/ 	.byte	0x04, 0x46
        /*0646*/ 	.short	(.L_853 - .L_852)


	//   ....[0]....
.L_852:
        /*0648*/ 	.word	0x00001190


	//   ....[1]....
        /*064c*/ 	.word	0x000091f0


	//   ....[2]....
        /*0650*/ 	.word	0x00009330


	//   ....[3]....
        /*0654*/ 	.word	0x00009420


	//   ....[4]....
        /*0658*/ 	.word	0x0000a270


	//----- nvinfo : EIATTR_MBARRIER_INSTR_OFFSETS
	.align		4
.L_853:
        /*065c*/ 	.byte	0x04, 0x39
        /*065e*/ 	.short	(.L_855 - .L_854)


	//   ....[0]....
.L_854:
        /*0660*/ 	.word	0x00000170
        /*0664*/ 	.word	0x000000ff
        /*0668*/ 	.word	0x00028800
        /*066c*/ 	.short	0x0100
        /*066e*/ 	.byte	0x08
	.zero		1


	//   ....[1]....
        /*0670*/ 	.word	0x00000180
        /*0674*/ 	.word	0x000000ff
        /*0678*/ 	.word	0x00028820
        /*067c*/ 	.short	0x0100
        /*067e*/ 	.byte	0x08
	.zero		1


	//   ....[2]....
        /*0680*/ 	.word	0x00000270
        /*0684*/ 	.word	0x000000ff
        /*0688*/ 	.word	0x00028830
        /*068c*/ 	.short	0x0100
        /*068e*/ 	.byte	0x08
	.zero		1


	//   ....[3]....
        /*0690*/ 	.word	0x00000280
        /*0694*/ 	.word	0x000000ff
        /*0698*/ 	.word	0x00028840
        /*069c*/ 	.short	0x0100
        /*069e*/ 	.byte	0x08
	.zero		1


	//   ....[4]....
        /*06a0*/ 	.word	0x00000290
        /*06a4*/ 	.word	0x000000ff
        /*06a8*/ 	.word	0x00028838
        /*06ac*/ 	.short	0x0100
        /*06ae*/ 	.byte	0x08
	.zero		1


	//   ....[5]....
        /*06b0*/ 	.word	0x000002a0
        /*06b4*/ 	.word	0x000000ff
        /*06b8*/ 	.word	0x00028848
        /*06bc*/ 	.short	0x0100
        /*06be*/ 	.byte	0x08
	.zero		1


	//   ....[6]....
        /*06c0*/ 	.word	0x000003d0
        /*06c4*/ 	.word	0x000000ff
        /*06c8*/ 	.word	0x00028850
        /*06cc*/ 	.short	0x0100
        /*06ce*/ 	.byte	0x08
	.zero		1


	//   ....[7]....
        /*06d0*/ 	.word	0x000003e0
        /*06d4*/ 	.word	0x000000ff
        /*06d8*/ 	.word	0x00028860
        /*06dc*/ 	.short	0x0100
        /*06de*/ 	.byte	0x08
	.zero		1


	//   ....[8]....
        /*06e0*/ 	.word	0x000003f0
        /*06e4*/ 	.word	0x000000ff
        /*06e8*/ 	.word	0x00028858
        /*06ec*/ 	.short	0x0100
        /*06ee*/ 	.byte	0x08
	.zero		1


	//   ....[9]....
        /*06f0*/ 	.word	0x00000400
        /*06f4*/ 	.word	0x000000ff
        /*06f8*/ 	.word	0x00028868
        /*06fc*/ 	.short	0x0100
        /*06fe*/ 	.byte	0x08
	.zero		1


	//   ....[10]....
        /*0700*/ 	.word	0x000004f0
        /*0704*/ 	.word	0x000000ff
        /*0708*/ 	.word	0x00028870
        /*070c*/ 	.short	0x0100
        /*070e*/ 	.byte	0x06
	.zero		1


	//   ....[11]....
        /*0710*/ 	.word	0x00000500
        /*0714*/ 	.word	0x000000ff
        /*0718*/ 	.word	0x00028880
        /*071c*/ 	.short	0x0100
        /*071e*/ 	.byte	0x06
	.zero		1


	//   ....[12]....
        /*0720*/ 	.word	0x00000510
        /*0724*/ 	.word	0x000000ff
        /*0728*/ 	.word	0x00028878
        /*072c*/ 	.short	0x0100
        /*072e*/ 	.byte	0x06
	.zero		1


	//   ....[13]....
        /*0730*/ 	.word	0x00000520
        /*0734*/ 	.word	0x000000ff
        /*0738*/ 	.word	0x00028888
        /*073c*/ 	.short	0x0100
        /*073e*/ 	.byte	0x06
	.zero		1


	//   ....[14]....
        /*0740*/ 	.word	0x00000650
        /*0744*/ 	.word	0x000000ff
        /*0748*/ 	.word	0x00028890
        /*074c*/ 	.short	0x0100
        /*074e*/ 	.byte	0x08
	.zero		1


	//   ....[15]....
        /*0750*/ 	.word	0x00000660
        /*0754*/ 	.word	0x000000ff
        /*0758*/ 	.word	0x000288a0
        /*075c*/ 	.short	0x0100
        /*075e*/ 	.byte	0x08
	.zero		1


	//   ....[16]....
        /*0760*/ 	.word	0x00000670
        /*0764*/ 	.word	0x000000ff
        /*0768*/ 	.word	0x00028898
        /*076c*/ 	.short	0x0100
        /*076e*/ 	.byte	0x08
	.zero		1


	//   ....[17]....
        /*0770*/ 	.word	0x00000680
        /*0774*/ 	.word	0x000000ff
        /*0778*/ 	.word	0x000288a8
        /*077c*/ 	.short	0x0100
        /*077e*/ 	.byte	0x08
	.zero		1


	//   ....[18]....
        /*0780*/ 	.word	0x000007c0
        /*0784*/ 	.word	0x000000ff
        /*0788*/ 	.word	0x000288b0
        /*078c*/ 	.short	0x0100
        /*078e*/ 	.byte	0x08
	.zero		1


	//   ....[19]....
        /*0790*/ 	.word	0x000007d0
        /*0794*/ 	.word	0x000000ff
        /*0798*/ 	.word	0x000288c0
        /*079c*/ 	.short	0x0100
        /*079e*/ 	.byte	0x08
	.zero		1


	//   ....[20]....
        /*07a0*/ 	.word	0x000007e0
        /*07a4*/ 	.word	0x000000ff
        /*07a8*/ 	.word	0x000288b8
        /*07ac*/ 	.short	0x0100
        /*07ae*/ 	.byte	0x08
	.zero		1


	//   ....[21]....
        /*07b0*/ 	.word	0x000007f0
        /*07b4*/ 	.word	0x000000ff
        /*07b8*/ 	.word	0x000288c8
        /*07bc*/ 	.short	0x0100
        /*07be*/ 	.byte	0x08
	.zero		1


	//   ....[22]....
        /*07c0*/ 	.word	0x000011b0
        /*07c4*/ 	.word	0x000000ff
        /*07c8*/ 	.word	0x00028800
        /*07cc*/ 	.short	0x010a
        /*07ce*/ 	.byte	0x24
	.zero		1


	//   ....[23]....
        /*07d0*/ 	.word	0x00001220
        /*07d4*/ 	.word	0x000000ff
        /*07d8*/ 	.word	0x00028830
        /*07dc*/ 	.short	0x010a
        /*07de*/ 	.byte	0x24
	.zero		1


	//   ....[24]....
        /*07e0*/ 	.word	0x00001280
        /*07e4*/ 	.word	0x000000ff
        /*07e8*/ 	.word	0x00028830
        /*07ec*/ 	.short	0x010a
        /*07ee*/ 	.byte	0x24
	.zero		1


	//   ....[25]....
        /*07f0*/ 	.word	0x00001fa0
        /*07f4*/ 	.word	0x000000ff
        /*07f8*/ 	.word	0x00000000
        /*07fc*/ 	.short	0x0101
        /*07fe*/ 	.byte	0x04
	.zero		1


	//   ....[26]....
        /*0800*/ 	.word	0x00004000
        /*0804*/ 	.word	0x000000ff
        /*0808*/ 	.word	0x00028830
        /*080c*/ 	.short	0x010a
        /*080e*/ 	.byte	0x0a
	.zero		1


	//   ....[27]....
        /*0810*/ 	.word	0x00004040
        /*0814*/ 	.word	0x000000ff
        /*0818*/ 	.word	0x00028830
        /*081c*/ 	.short	0x010a
        /*081e*/ 	.byte	0x0a
	.zero		1


	//   ....[28]....
        /*0820*/ 	.word	0x000043c0
        /*0824*/ 	.word	0x000000ff
        /*0828*/ 	.word	0x00028850
        /*082c*/ 	.short	0x010a
        /*082e*/ 	.byte	0x0a
	.zero		1


	//   ....[29]....
        /*0830*/ 	.word	0x00004400
        /*0834*/ 	.word	0x000000ff
        /*0838*/ 	.word	0x00028850
        /*083c*/ 	.short	0x010a
        /*083e*/ 	.byte	0x0a
	.zero		1


	//   ....[30]....
        /*0840*/ 	.word	0x00004d20
        /*0844*/ 	.word	0x000000ff
        /*0848*/ 	.word	0x00000000
        /*084c*/ 	.short	0x0101
        /*084e*/ 	.byte	0x06
	.zero		1


	//   ....[31]....
        /*0850*/ 	.word	0x000061d0
        /*0854*/ 	.word	0x000000ff
        /*0858*/ 	.word	0x00000000
        /*085c*/ 	.short	0x0101
        /*085e*/ 	.byte	0x05
	.zero		1


	//   ....[32]....
        /*0860*/ 	.word	0x000067f0
        /*0864*/ 	.word	0x000000ff
        /*0868*/ 	.word	0x00028850
        /*086c*/ 	.short	0x010a
        /*086e*/ 	.byte	0x05
	.zero		1


	//   ....[33]....
        /*0870*/ 	.word	0x00006830
        /*0874*/ 	.word	0x000000ff
        /*0878*/ 	.word	0x00028850
        /*087c*/ 	.short	0x010a
        /*087e*/ 	.byte	0x05
	.zero		1


	//   ....[34]....
        /*0880*/ 	.word	0x00006e10
        /*0884*/ 	.word	0x000000ff
        /*0888*/ 	.word	0x00000000
        /*088c*/ 	.short	0x0101
        /*088e*/ 	.byte	0x04
	.zero		1


	//   ....[35]....
        /*0890*/ 	.word	0x00007a10
        /*0894*/ 	.word	0x000000ff
        /*0898*/ 	.word	0x00000000
        /*089c*/ 	.short	0x0101
        /*089e*/ 	.byte	0x04
	.zero		1


	//   ....[36]....
        /*08a0*/ 	.word	0x00009870
        /*08a4*/ 	.word	0x000000ff
        /*08a8*/ 	.word	0x00028840
        /*08ac*/ 	.short	0x010a
        /*08ae*/ 	.byte	0x2d
	.zero		1


	//   ....[37]....
        /*08b0*/ 	.word	0x0000a030
        /*08b4*/ 	.word	0x000000ff
        /*08b8*/ 	.word	0x00028830
        /*08bc*/ 	.short	0x0107
        /*08be*/ 	.byte	0x2d
	.zero		1


	//   ....[38]....
        /*08c0*/ 	.word	0x0000a0a0
        /*08c4*/ 	.word	0x000000ff
        /*08c8*/ 	.word	0x00028830
        /*08cc*/ 	.short	0x0101
        /*08ce*/ 	.byte	0x2d
	.zero		1


	//   ....[39]....
        /*08d0*/ 	.word	0x0000aa20
        /*08d4*/ 	.word	0x000000ff
        /*08d8*/ 	.word	0x00028800
        /*08dc*/ 	.short	0x0107
        /*08de*/ 	.byte	0x2d
	.zero		1


	//   ....[40]....
        /*08e0*/ 	.word	0x0000aa60
        /*08e4*/ 	.word	0x000000ff
        /*08e8*/ 	.word	0x00028800
        /*08ec*/ 	.short	0x0101
        /*08ee*/ 	.byte	0x2d
	.zero		1


	//   ....[41]....
        /*08f0*/ 	.word	0x0000aa90
        /*08f4*/ 	.word	0x000000ff
        /*08f8*/ 	.word	0x00028820
        /*08fc*/ 	.short	0x010a
        /*08fe*/ 	.byte	0x2d
	.zero		1


	//   ....[42]....
        /*0900*/ 	.word	0x0000add0
        /*0904*/ 	.word	0x00000021
        /*0908*/ 	.word	0x00028840
        /*090c*/ 	.short	0x010a
        /*090e*/ 	.byte	0x3f
	.zero		1


	//   ....[43]....
        /*0910*/ 	.word	0x0000b330
        /*0914*/ 	.word	0x00000021
        /*0918*/ 	.word	0x00028830
        /*091c*/ 	.short	0x0107
        /*091e*/ 	.byte	0x3f
	.zero		1


	//   ....[44]....
        /*0920*/ 	.word	0x0000b3e0
        /*0924*/ 	.word	0x00000021
        /*0928*/ 	.word	0x00028830
        /*092c*/ 	.short	0x0101
        /*092e*/ 	.byte	0x3f
	.zero		1


	//   ....[45]....
        /*0930*/ 	.word	0x0000b440
        /*0934*/ 	.word	0x00000000
        /*0938*/ 	.word	0x00028860
        /*093c*/ 	.short	0x010a
        /*093e*/ 	.byte	0x3f
	.zero		1


	//   ....[46]....
        /*0940*/ 	.word	0x0000b990
        /*0944*/ 	.word	0x00000000
        /*0948*/ 	.word	0x00028850
        /*094c*/ 	.short	0x0107
        /*094e*/ 	.byte	0x3f
	.zero		1


	//   ....[47]....
        /*0950*/ 	.word	0x0000ba70
        /*0954*/ 	.word	0x00000000
        /*0958*/ 	.word	0x00028850
        /*095c*/ 	.short	0x0101
        /*095e*/ 	.byte	0x3f
	.zero		1


	//   ....[48]....
        /*0960*/ 	.word	0x0000bbf0
        /*0964*/ 	.word	0x00000000
        /*0968*/ 	.word	0x00028860
        /*096c*/ 	.short	0x010a
        /*096e*/ 	.byte	0x3f
	.zero		1


	//   ....[49]....
        /*0970*/ 	.word	0x0000c170
        /*0974*/ 	.word	0x00000000
        /*0978*/ 	.word	0x00028850
        /*097c*/ 	.short	0x0107
        /*097e*/ 	.byte	0x3f
	.zero		1


	//   ....[50]....
        /*0980*/ 	.word	0x0000c220
        /*0984*/ 	.word	0x00000000
        /*0988*/ 	.word	0x00028850
        /*098c*/ 	.short	0x0101
        /*098e*/ 	.byte	0x3f
	.zero		1


	//   ....[51]....
        /*0990*/ 	.word	0x0000c2c0
        /*0994*/ 	.word	0x00000007
        /*0998*/ 	.word	0x00028820
        /*099c*/ 	.short	0x010a
        /*099e*/ 	.byte	0x3f
	.zero		1


	//   ....[52]....
        /*09a0*/ 	.word	0x0000c3f0
        /*09a4*/ 	.word	0x00000005
        /*09a8*/ 	.word	0x00028840
        /*09ac*/ 	.short	0x010a
        /*09ae*/ 	.byte	0x3f
	.zero		1


	//   ....[53]....
        /*09b0*/ 	.word	0x0000c490
        /*09b4*/ 	.word	0x00000007
        /*09b8*/ 	.word	0x00028840
        /*09bc*/ 	.short	0x010a
        /*09be*/ 	.byte	0x3f
	.zero		1


	//   ....[54]....
        /*09c0*/ 	.word	0x0000c4d0
        /*09c4*/ 	.word	0x00000005
        /*09c8*/ 	.word	0x00028860
        /*09cc*/ 	.short	0x010a
        /*09ce*/ 	.byte	0x3f
	.zero		1


	//   ....[55]....
        /*09d0*/ 	.word	0x0000c510
        /*09d4*/ 	.word	0x00000007
        /*09d8*/ 	.word	0x00028860
        /*09dc*/ 	.short	0x010a
        /*09de*/ 	.byte	0x3f
	.zero		1


	//   ....[56]....
        /*09e0*/ 	.word	0x0000c580
        /*09e4*/ 	.word	0x00000000
        /*09e8*/ 	.word	0x00028800
        /*09ec*/ 	.short	0x010a
        /*09ee*/ 	.byte	0x3f
	.zero		1


	//   ....[57]....
        /*09f0*/ 	.word	0x0000c5e0
        /*09f4*/ 	.word	0x00000004
        /*09f8*/ 	.word	0x00028830
        /*09fc*/ 	.short	0x010a
        /*09fe*/ 	.byte	0x3f
	.zero		1


	//   ....[58]....
        /*0a00*/ 	.word	0x0000c640
        /*0a04*/ 	.word	0x00000009
        /*0a08*/ 	.word	0x00028830
        /*0a0c*/ 	.short	0x010a
        /*0a0e*/ 	.byte	0x3f
	.zero		1


	//   ....[59]....
        /*0a10*/ 	.word	0x0000c6a0
        /*0a14*/ 	.word	0x0000000a
        /*0a18*/ 	.word	0x00028850
        /*0a1c*/ 	.short	0x010a
        /*0a1e*/ 	.byte	0x3f
	.zero		1


	//   ....[60]....
        /*0a20*/ 	.word	0x0000c700
        /*0a24*/ 	.word	0x00000003
        /*0a28*/ 	.word	0x00028850
        /*0a2c*/ 	.short	0x010a
        /*0a2e*/ 	.byte	0x3f
	.zero		1


	//   ....[61]....
        /*0a30*/ 	.word	0x0000c7e0
        /*0a34*/ 	.word	0x00000003
        /*0a38*/ 	.word	0x00028840
        /*0a3c*/ 	.short	0x010a
        /*0a3e*/ 	.byte	0x3f
	.zero		1


	//   ....[62]....
        /*0a40*/ 	.word	0x0000dc20
        /*0a44*/ 	.word	0x00000003
        /*0a48*/ 	.word	0x00028820
        /*0a4c*/ 	.short	0x010a
        /*0a4e*/ 	.byte	0x3f
	.zero		1


	//   ....[63]....
        /*0a50*/ 	.word	0x0000dc70
        /*0a54*/ 	.word	0x00000021
        /*0a58*/ 	.word	0x00028840
        /*0a5c*/ 	.short	0x010a
        /*0a5e*/ 	.byte	0x3f
	.zero		1


	//   ....[64]....
        /*0a60*/ 	.word	0x0000e630
        /*0a64*/ 	.word	0x00000000
        /*0a68*/ 	.word	0x00028860
        /*0a6c*/ 	.short	0x010a
        /*0a6e*/ 	.byte	0x3f
	.zero		1


	//   ....[65]....
        /*0a70*/ 	.word	0x0000f150
        /*0a74*/ 	.word	0x00000000
        /*0a78*/ 	.word	0x00028860
        /*0a7c*/ 	.short	0x010a
        /*0a7e*/ 	.byte	0x3f
	.zero		1


	//   ....[66]....
        /*0a80*/ 	.word	0x0000fc00
        /*0a84*/ 	.word	0x00000007
        /*0a88*/ 	.word	0x00028820
        /*0a8c*/ 	.short	0x010a
        /*0a8e*/ 	.byte	0x3f
	.zero		1


	//   ....[67]....
        /*0a90*/ 	.word	0x0000fd70
        /*0a94*/ 	.word	0x00000005
        /*0a98*/ 	.word	0x00028840
        /*0a9c*/ 	.short	0x010a
        /*0a9e*/ 	.byte	0x3f
	.zero		1


	//   ....[68]....
        /*0aa0*/ 	.word	0x0000fdc0
        /*0aa4*/ 	.word	0x00000007
        /*0aa8*/ 	.word	0x00028840
        /*0aac*/ 	.short	0x010a
        /*0aae*/ 	.byte	0x3f
	.zero		1


	//   ....[69]....
        /*0ab0*/ 	.word	0x0000fe10
        /*0ab4*/ 	.word	0x00000005
        /*0ab8*/ 	.word	0x00028860
        /*0abc*/ 	.short	0x010a
        /*0abe*/ 	.byte	0x3f
	.zero		1


	//----- nvinfo : EIATTR_NUM_MBARRIERS
	.align		4
.L_855:
        /*0ac0*/ 	.byte	0x03, 0x38
        /*0ac2*/ 	.short	0x0016


	//----- nvinfo : EIATTR_EXIT_INSTR_OFFSETS
	.align		4
        /*0ac4*/ 	.byte	0x04, 0x1c
        /*0ac6*/ 	.short	(.L_857 - .L_856)


	//   ....[0]....
.L_856:
        /*0ac8*/ 	.word	0x0000c560


	//----- nvinfo : EIATTR_MAX_THREADS
	.align		4
.L_857:
        /*0acc*/ 	.byte	0x04, 0x05
        /*0ace*/ 	.short	(.L_859 - .L_858)
.L_858:
        /*0ad0*/ 	.word	0x00000180
        /*0ad4*/ 	.word	0x00000001
        /*0ad8*/ 	.word	0x00000001


	//----- nvinfo : EIATTR_CRS_STACK_SIZE
	.align		4
.L_859:
        /*0adc*/ 	.byte	0x04, 0x1e
        /*0ade*/ 	.short	(.L_861 - .L_860)
.L_860:
        /*0ae0*/ 	.word	0x00000000


	//----- nvinfo : EIATTR_CBANK_PARAM_SIZE
	.align		4
.L_861:
        /*0ae4*/ 	.byte	0x03, 0x19
        /*0ae6*/ 	.short	0x0a70


	//----- nvinfo : EIATTR_PARAM_CBANK
	.align		4
        /*0ae8*/ 	.byte	0x04, 0x0a
        /*0aea*/ 	.short	(.L_863 - .L_862)
	.align		4
.L_862:
        /*0aec*/ 	.word	index@(.nv.constant0._ZN7cutlass13device_kernelIN5flash11enable_sm90INS1_16FlashAttnFwdSm90INS1_25CollectiveMainloopFwdSm90ILi2EN4cute5tupleIJNS5_1CILi1EEES8_S8_EEENS6_IJNS7_ILi128EEESA_SA_EEELi128ENS_10bfloat16_tEfNS_4arch4Sm90ELb0ELb0ELb1ELb0ELb1ELb0ELb0ELb1ELb1ELb1ELb1ELb0EEENS1_21CollectiveEpilogueFwdISB_S9_SC_SE_Li256ELb0ELb1ELb1ELb0EEENS1_19SingleTileSchedulerILb0ELb1ELb1ELi128EEEEEEEEEvNT_6ParamsE)
        /*0af0*/ 	.short	0x0210
        /*0af2*/ 	.short	0x0a70


	//----- nvinfo : EIATTR_SW_WAR
	.align		4
.L_863:
        /*0af4*/ 	.byte	0x04, 0x36
        /*0af6*/ 	.short	(.L_865 - .L_864)
.L_864:
        /*0af8*/ 	.word	0x00000008
.L_865:


//--------------------- .nv.info._ZN7cutlass13device_kernelIN5flash11enable_sm90INS1_16FlashAttnFwdSm90INS1_25CollectiveMainloopFwdSm90ILi2EN4cute5tupleIJNS5_1CILi1EEES8_S8_EEENS6_IJNS7_ILi128EEESA_SA_EEELi128ENS_10bfloat16_tEfNS_4arch4Sm90ELb0ELb0ELb1ELb1ELb1ELb0ELb0ELb1ELb1ELb1ELb1ELb0EEENS1_21CollectiveEpilogueFwdISB_S9_SC_SE_Li256ELb1ELb1ELb1ELb0EEENS1_36VarlenDynamicPersistentTileSchedulerILi128ELi128ELi256ELi128ELb1ELb1ELb1ELb0ELb1ELb1EEEEEEEEEvNT_6ParamsE --------------------------
	.section	.nv.info._ZN7cutlass13device_kernelIN5flash11enable_sm90INS1_16FlashAttnFwdSm90INS1_25CollectiveMainloopFwdSm90ILi2EN4cute5tupleIJNS5_1CILi1EEES8_S8_EEENS6_IJNS7_ILi128EEESA_SA_EEELi128ENS_10bfloat16_tEfNS_4arch4Sm90ELb0ELb0ELb1ELb1ELb1ELb0ELb0ELb1ELb1ELb1ELb1ELb0EEENS1_21CollectiveEpilogueFwdISB_S9_SC_SE_Li256ELb1ELb1ELb1ELb0EEENS1_36VarlenDynamicPersistentTileSchedulerILi128ELi128ELi256ELi128ELb1ELb1ELb1ELb0ELb1ELb1EEEEEEEEEvNT_6ParamsE,"",@"SHT_CUDA_INFO"
	.sectionflags	@""
	.align	4


	//----- nvinfo : EIATTR_CUDA_API_VERSION
	.align		4
        /*0000*/ 	.byte	0x04, 0x37
        /*0002*/ 	.short	(.L_867 - .L_866)
.L_866:
        /*0004*/ 	.word	0x00000082


	//----- nvinfo : EIATTR_KPARAM_INFO
	.align		4
.L_867:
        /*0008*/ 	.byte	0x04, 0x17
        /*000a*/ 	.short	(.L_869 - .L_868)
.L_868:
        /*000c*/ 	.word	0x00000000
        /*0010*/ 	.short	0x0000
        /*0012*/ 	.short	0x0070
        /*0014*/ 	.byte	0x00, 0xf0, 0x01, 0x2a


	//----- nvinfo : EIATTR_SPARSE_MMA_MASK
	.align		4
.L_869:
        /*0018*/ 	.byte	0x03, 0x50
        /*001a*/ 	.short	0x0000


	//----- nvinfo : EIATTR_MAXREG_COUNT
	.align		4
        /*001c*/ 	.byte	0x03, 0x1b
        /*001e*/ 	.short	0x00a8


	//----- nvinfo : EIATTR_NUM_BARRIERS
	.align		4
        /*0020*/ 	.byte	0x02, 0x4c
        /*0022*/ 	.byte	0x10
	.zero		1


	//----- nvinfo : EIATTR_EXTERNS
	.align		4
        /*0024*/ 	.byte	0x04, 0x0f
        /*0026*/ 	.short	(.L_871 - .L_870)


	//   ....[0]....
	.align		4
.L_870:
        /*0028*/ 	.word	index@(__assertfail)


	//----- nvinfo : EIATTR_ANNOTATIONS
	.align		4
.L_871:
        /*002c*/ 	.byte	0x04, 0x55
        /*002e*/ 	.short	(.L_873 - .L_872)


	//   ....[0]....
.L_872:
        /* <DEDUP_REMOVED lines=19> */


	//----- nvinfo : EIATTR_MERCURY_ISA_VERSION
	.align		4
.L_873:
        /*0150*/ 	.byte	0x03, 0x5f
        /*0152*/ 	.short	0x0101


	//----- nvinfo : EIATTR_UNUSED_LOAD_BYTE_OFFSET
	.align		4
        /*0154*/ 	.byte	0x04, 0x44
        /*0156*/ 	.short	(.L_875 - .L_874)


	//   ....[0]....
.L_874:
        /*0158*/ 	.word	0x00000960
        /*015c*/ 	.word	0x0000fff0


	//   ....[1]....
        /*0160*/ 	.word	0x00007910
        /*0164*/ 	.word	0x0000fff0


	//----- nvinfo : EIATTR_INT_WARP_WIDE_INSTR_OFFSETS
	.align		4
.L_875:
        /*0168*/ 	.byte	0x04, 0x31
        /*016a*/ 	.short	(.L_877 - .L_876)


	//   ....[0]....
.L_876:
        /*016c*/ 	.word	0x000000c0


	//   ....[1]....
        /*0170*/ 	.word	0x000000d0


	//   ....[2]....
        /*0174*/ 	.word	0x00000170


	//   ....[3]....
        /*0178*/ 	.word	0x0000ba00


	//   ....[4]....
        /*017c*/ 	.word	0x0000ba90


	//   ....[5]....
        /*0180*/ 	.word	0x0000e890


	//   ....[6]....
        /*0184*/ 	.word	0x0000e920


	//----- nvinfo : EIATTR_COOP_GROUP_MASK_REGIDS
	.align		4
.L_877:
        /*0188*/ 	.byte	0x04, 0x29
        /*018a*/ 	.short	(.L_879 - .L_878)


	//   ....[0]....
.L_878:
        /*018c*/ 	.word	0xffffffff


	//   ....[1]....
        /*0190*/ 	.word	0xffffffff


	//   ....[2]....
        /*0194*/ 	.word	0xffffffff


	//   ....[3]....
        /*0198*/ 	.word	0xffffffff


	//   ....[4]....
        /*019c*/ 	.word	0xffffffff


	//   ....[5]....
        /*01a0*/ 	.word	0xffffffff


	//   ....[6]....
        /*01a4*/ 	.word	0xffffffff


	//   ....[7]....
        /*01a8*/ 	.word	0xffffffff


	//   ....[8]....
        /*01ac*/ 	.word	0xffffffff


	//   ....[9]....
        /*01b0*/ 	.word	0xffffffff


	//   ....[10]....
        /*01b4*/ 	.word	0xffffffff


	//   ....[11]....
        /*01b8*/ 	.word	0xffffffff


	//   ....[12]....
        /*01bc*/ 	.word	0xffffffff


	//   ....[13]....
        /*01c0*/ 	.word	0xffffffff


	//   ....[14]....
        /*01c4*/ 	.word	0xffffffff


	//   ....[15]....
        /*01c8*/ 	.word	0xffffffff


	//   ....[16]....
        /*01cc*/ 	.word	0xffffffff


	//   ....[17]....
        /*01d0*/ 	.word	0xffffffff


	//   ....[18]....
        /*01d4*/ 	.word	0xffffffff


	//   ....[19]....
        /*01d8*/ 	.word	0xffffffff


	//   ....[20]....
        /*01dc*/ 	.word	0xffffffff


	//   ....[21]....
        /*01e0*/ 	.word	0xffffffff


	//   ....[22]....
        /*01e4*/ 	.word	0xffffffff


	//   ....[23]....
        /*01e8*/ 	.word	0xffffffff


	//   ....[24]....
        /*01ec*/ 	.word	0xffffffff


	//   ....[25]....
        /*01f0*/ 	.word	0xffffffff


	//   ....[26]....
        /*01f4*/ 	.word	0xffffffff


	//   ....[27]....
        /*01f8*/ 	.word	0xffffffff


	//   ....[28]....
        /*01fc*/ 	.word	0xffffffff


	//   ....[29]....
        /*0200*/ 	.word	0xffffffff


	//   ....[30]....
        /*0204*/ 	.word	0xffffffff


	//   ....[31]....
        /*0208*/ 	.word	0xffffffff


	//   ....[32]....
        /*020c*/ 	.word	0xffffffff


	//   ....[33]....
        /*0210*/ 	.word	0xffffffff


	//   ....[34]....
        /*0214*/ 	.word	0xffffffff


	//   ....[35]....
        /*0218*/ 	.word	0xffffffff


	//   ....[36]....
        /*021c*/ 	.word	0xffffffff


	//   ....[37]....
        /*0220*/ 	.word	0xffffffff


	//   ....[38]....
        /*0224*/ 	.word	0xffffffff


	//   ....[39]....
        /*0228*/ 	.word	0xffffffff


	//   ....[40]....
        /*022c*/ 	.word	0xffffffff


	//   ....[41]....
        /*0230*/ 	.word	0xffffffff


	//   ....[42]....
        /*0234*/ 	.word	0xffffffff


	//   ....[43]....
        /*0238*/ 	.word	0xffffffff


	//   ....[44]....
        /*023c*/ 	.word	0xffffffff


	//   ....[45]....
        /*0240*/ 	.word	0xffffffff


	//   ....[46]....
        /*0244*/ 	.word	0xffffffff


	//   ....[47]....
        /*0248*/ 	.word	0xffffffff


	//   ....[48]....
        /*024c*/ 	.word	0xffffffff


	//   ....[49]....
        /*0250*/ 	.word	0xffffffff


	//   ....[50]....
        /*0254*/ 	.word	0xffffffff


	//   ....[51]....
        /*0258*/ 	.word	0xffffffff


	//   ....[52]....
        /*025c*/ 	.word	0xffffffff


	//   ....[53]....
        /*0260*/ 	.word	0xffffffff


	//   ....[54]....
        /*0264*/ 	.word	0xffffffff


	//   ....[55]....
        /*0268*/ 	.word	0xffffffff


	//   ....[56]....
        /*026c*/ 	.word	0xffffffff


	//   ....[57]....
        /*0270*/ 	.word	0xffffffff


	//   ....[58]....
        /*0274*/ 	.word	0xffffffff


	//   ....[59]....
        /*0278*/ 	.word	0xffffffff


	//   ....[60]....
        /*027c*/ 	.word	0xffffffff


	//   ....[61]....
        /*0280*/ 	.word	0xffffffff


	//   ....[62]....
        /*0284*/ 	.word	0xffffffff


	//   ....[63]....
        /*0288*/ 	.word	0xffffffff


	//   ....[64]....
        /*028c*/ 	.word	0xffffffff


	//   ....[65]....
        /*0290*/ 	.word	0xffffffff


	//   ....[66]....
        /*0294*/ 	.word	0xffffffff


	//   ....[67]....
        /*0298*/ 	.word	0xffffffff


	//   ....[68]....
        /*029c*/ 	.word	0xffffffff


	//   ....[69]....
        /*02a0*/ 	.word	0xffffffff


	//   ....[70]....
        /*02a4*/ 	.word	0xffffffff


	//   ....[71]....
        /*02a8*/ 	.word	0xffffffff


	//   ....[72]....
        /*02ac*/ 	.word	0xffffffff


	//   ....[73]....
        /*02b0*/ 	.word	0xffffffff


	//   ....[74]....
        /*02b4*/ 	.word	0xffffffff


	//   ....[75]....
        /*02b8*/ 	.word	0xffffffff


	//   ....[76]....
        /*02bc*/ 	.word	0xffffffff


	//   ....[77]....
        /*02c0*/ 	.word	0xffffffff


	//   ....[78]....
        /*02c4*/ 	.word	0xffffffff


	//   ....[79]....
        /*02c8*/ 	.word	0xffffffff


	//   ....[80]....
        /*02cc*/ 	.word	0xffffffff


	//   ....[81]....
        /*02d0*/ 	.word	0xffffffff


	//   ....[82]....
        /*02d4*/ 	.word	0xffffffff


	//   ....[83]....
        /*02d8*/ 	.word	0xffffffff


	//   ....[84]....
        /*02dc*/ 	.word	0xffffffff


	//   ....[85]....
        /*02e0*/ 	.word	0xffffffff


	//   ....[86]....
        /*02e4*/ 	.word	0xffffffff


	//   ....[87]....
        /*02e8*/ 	.word	0xffffffff


	//   ....[88]....
        /*02ec*/ 	.word	0xffffffff


	//   ....[89]....
        /*02f0*/ 	.word	0xffffffff


	//   ....[90]....
        /*02f4*/ 	.word	0xffffffff


	//   ....[91]....
        /*02f8*/ 	.word	0xffffffff


	//   ....[92]....
        /*02fc*/ 	.word	0xffffffff


	//   ....[93]....
        /*0300*/ 	.word	0xffffffff


	//   ....[94]....
        /*0304*/ 	.word	0xffffffff


	//   ....[95]....
        /*0308*/ 	.word	0xffffffff


	//   ....[96]....
        /*030c*/ 	.word	0xffffffff


	//   ....[97]....
        /*0310*/ 	.word	0xffffffff


	//   ....[98]....
        /*0314*/ 	.word	0xffffffff


	//   ....[99]....
        /*0318*/ 	.word	0xffffffff


	//   ....[100]....
        /*031c*/ 	.word	0xffffffff


	//   ....[101]....
        /*0320*/ 	.word	0xffffffff


	//   ....[102]....
        /*0324*/ 	.word	0xffffffff


	//   ....[103]....
        /*0328*/ 	.word	0xffffffff


	//   ....[104]....
        /*032c*/ 	.word	0xffffffff


	//   ....[105]....
        /*0330*/ 	.word	0xffffffff


	//   ....[106]....
        /*0334*/ 	.word	0xffffffff


	//   ....[107]....
        /*0338*/ 	.word	0xffffffff


	//   ....[108]....
        /*033c*/ 	.word	0xffffffff


	//   ....[109]....
        /*0340*/ 	.word	0xffffffff


	//   ....[110]....
        /*0344*/ 	.word	0xffffffff


	//   ....[111]....
        /*0348*/ 	.word	0xffffffff


	//   ....[112]....
        /*034c*/ 	.word	0xffffffff


	//   ....[113]....
        /*0350*/ 	.word	0xffffffff


	//   ....[114]....
        /*0354*/ 	.word	0xffffffff


	//   ....[115]....
        /*0358*/ 	.word	0xffffffff


	//   ....[116]....
        /*035c*/ 	.word	0xffffffff


	//   ....[117]....
        /*0360*/ 	.word	0xffffffff


	//   ....[118]....
        /*0364*/ 	.word	0xffffffff


	//   ....[119]....
        /*0368*/ 	.word	0xffffffff


	//   ....[120]....
        /*036c*/ 	.word	0xffffffff


	//   ....[121]....
        /*0370*/ 	.word	0xffffffff


	//   ....[122]....
        /*0374*/ 	.word	0xffffffff


	//   ....[123]....
        /*0378*/ 	.word	0xffffffff


	//   ....[124]....
        /*037c*/ 	.word	0xffffffff


	//   ....[125]....
        /*0380*/ 	.word	0xffffffff


	//   ....[126]....
        /*0384*/ 	.word	0xffffffff


	//   ....[127]....
        /*0388*/ 	.word	0xffffffff


	//   ....[128]....
        /*038c*/ 	.word	0xffffffff


	//   ....[129]....
        /*0390*/ 	.word	0xffffffff


	//   ....[130]....
        /*0394*/ 	.word	0xffffffff


	//   ....[131]....
        /*0398*/ 	.word	0xffffffff


	//   ....[132]....
        /*039c*/ 	.word	0xffffffff


	//   ....[133]....
        /*03a0*/ 	.word	0xffffffff


	//   ....[134]....
        /*03a4*/ 	.word	0xffffffff


	//   ....[135]....
        /*03a8*/ 	.word	0xffffffff


	//   ....[136]....
        /*03ac*/ 	.word	0xffffffff


	//   ....[137]....
        /*03b0*/ 	.word	0xffffffff


	//   ....[138]....
        /*03b4*/ 	.word	0xffffffff


	//   ....[139]....
        /*03b8*/ 	.word	0xffffffff


	//   ....[140]....
        /*03bc*/ 	.word	0xffffffff


	//   ....[141]....
        /*03c0*/ 	.word	0xffffffff


	//   ....[142]....
        /*03c4*/ 	.word	0xffffffff


	//   ....[143]....
        /*03c8*/ 	.word	0xffffffff


	//   ....[144]....
        /*03cc*/ 	.word	0xffffffff


	//   ....[145]....
        /*03d0*/ 	.word	0xffffffff


	//   ....[146]....
        /*03d4*/ 	.word	0xffffffff


	//   ....[147]....
        /*03d8*/ 	.word	0xffffffff


	//   ....[148]....
        /*03dc*/ 	.word	0xffffffff


	//   ....[149]....
        /*03e0*/ 	.word	0xffffffff


	//   ....[150]....
        /*03e4*/ 	.word	0xffffffff


	//   ....[151]....
        /*03e8*/ 	.word	0xffffffff


	//   ....[152]....
        /*03ec*/ 	.word	0xffffffff


	//   ....[153]....
        /*03f0*/ 	.word	0xffffffff


	//   ....[154]....
        /*03f4*/ 	.word	0xffffffff


	//   ....[155]....
        /*03f8*/ 	.word	0xffffffff


	//   ....[156]....
        /*03fc*/ 	.word	0xffffffff


	//   ....[157]....
        /*0400*/ 	.word	0xffffffff


	//   ....[158]....
        /*0404*/ 	.word	0xffffffff


	//   ....[159]....
        /*0408*/ 	.word	0x0500000f


	//   ....[160]....
        /*040c*/ 	.word	0x0500000f


	//   ....[161]....
        /*0410*/ 	.word	0x0500000f


	//   ....[162]....
        /*0414*/ 	.word	0x0500000f


	//   ....[163]....
        /*0418*/ 	.word	0x0500000f


	//   ....[164]....
        /*041c*/ 	.word	0x0500000f


	//   ....[165]....
        /*0420*/ 	.word	0x0500000f


	//   ....[166]....
        /*0424*/ 	.word	0x0500000f


	//   ....[167]....
        /*0428*/ 	.word	0x0500000f


	//   ....[168]....
        /*042c*/ 	.word	0x0500000f


	//   ....[169]....
        /*0430*/ 	.word	0x0500000f


	//   ....[170]....
        /*0434*/ 	.word	0x0500000f


	//   ....[171]....
        /*0438*/ 	.word	0x0500000f


	//   ....[172]....
        /*043c*/ 	.word	0x0500000f


	//   ....[173]....
        /*0440*/ 	.word	0x0500000f


	//   ....[174]....
        /*0444*/ 	.word	0x0500000f


	//   ....[175]....
        /*0448*/ 	.word	0x0500000f


	//   ....[176]....
        /*044c*/ 	.word	0x0500000f


	//   ....[177]....
        /*0450*/ 	.word	0x0500000f


	//   ....[178]....
        /*0454*/ 	.word	0x0500000f


	//   ....[179]....
        /*0458*/ 	.word	0x0500000f


	//   ....[180]....
        /*045c*/ 	.word	0x0500000f


	//   ....[181]....
        /*0460*/ 	.word	0x0500000f


	//   ....[182]....
        /*0464*/ 	.word	0x0500000f


	//   ....[183]....
        /*0468*/ 	.word	0x0500000f


	//   ....[184]....
        /*046c*/ 	.word	0x0500000f


	//   ....[185]....
        /*0470*/ 	.word	0x0500000f


	//   ....[186]....
        /*0474*/ 	.word	0x0500000f


	//   ....[187]....
        /*0478*/ 	.word	0x0500000f


	//   ....[188]....
        /*047c*/ 	.word	0x0500000f


	//   ....[189]....
        /*0480*/ 	.word	0x0500000f


	//   ....[190]....
        /*0484*/ 	.word	0x0500000f


	//   ....[191]....
        /*0488*/ 	.word	0x0500000f


	//   ....[192]....
        /*048c*/ 	.word	0x0500000f


	//   ....[193]....
        /*0490*/ 	.word	0x0500000f


	//   ....[194]....
        /*0494*/ 	.word	0x0500000f


	//   ....[195]....
        /*0498*/ 	.word	0x0500000f


	//   ....[196]....
        /*049c*/ 	.word	0x0500000f


	//   ....[197]....
        /*04a0*/ 	.word	0x0500000f


	//   ....[198]....
        /*04a4*/ 	.word	0x0500000f


	//   ....[199]....
        /*04a8*/ 	.word	0x0500000f


	//   ....[200]....
        /*04ac*/ 	.word	0x0500000f


	//   ....[201]....
        /*04b0*/ 	.word	0x0500000f


	//   ....[202]....
        /*04b4*/ 	.word	0x0500000f


	//   ....[203]....
        /*04b8*/ 	.word	0x0500000f


	//   ....[204]....
        /*04bc*/ 	.word	0x0500000f


	//   ....[205]....
        /*04c0*/ 	.word	0x0500000f


	//   ....[206]....
        /*04c4*/ 	.word	0x0500000f


	//   ....[207]....
        /*04c8*/ 	.word	0x0500000f


	//   ....[208]....
        /*04cc*/ 	.word	0x0500000f


	//   ....[209]....
        /*04d0*/ 	.word	0x0500000f


	//   ....[210]....
        /*04d4*/ 	.word	0x0500000f


	//   ....[211]....
        /*04d8*/ 	.word	0x0500000f


	//   ....[212]....
        /*04dc*/ 	.word	0x0500000f


	//   ....[213]....
        /*04e0*/ 	.word	0x0500000f


	//   ....[214]....
        /*04e4*/ 	.word	0x0500000f


	//   ....[215]....
        /*04e8*/ 	.word	0x0500000f


	//   ....[216]....
        /*04ec*/ 	.word	0x0500000f


	//   ....[217]....
        /*04f0*/ 	.word	0x0500000f


	//   ....[218]....
        /*04f4*/ 	.word	0x0500000f


	//   ....[219]....
        /*04f8*/ 	.word	0x0500000f


	//   ....[220]....
        /*04fc*/ 	.word	0x0500000f


	//   ....[221]....
        /*0500*/ 	.word	0x0500000f


	//   ....[222]....
        /*0504*/ 	.word	0x0500000f


	//   ....[223]....
        /*0508*/ 	.word	0x0500000f


	//   ....[224]....
        /*050c*/ 	.word	0x0500000f


	//   ....[225]....
        /*0510*/ 	.word	0x0500000f


	//   ....[226]....
        /*0514*/ 	.word	0x0500000f


	//   ....[227]....
        /*0518*/ 	.word	0x0500000f


	//   ....[228]....
        /*051c*/ 	.word	0x0500000f


	//   ....[229]....
        /*0520*/ 	.word	0x0500000f


	//   ....[230]....
        /*0524*/ 	.word	0x0500000f


	//   ....[231]....
        /*0528*/ 	.word	0x0500000f


	//   ....[232]....
        /*052c*/ 	.word	0x0500000f


	//   ....[233]....
        /*0530*/ 	.word	0x0500000f


	//   ....[234]....
        /*0534*/ 	.word	0x0500000f


	//   ....[235]....
        /*0538*/ 	.word	0x0500000f


	//   ....[236]....
        /*053c*/ 	.word	0x0500000f


	//   ....[237]....
        /*0540*/ 	.word	0x0500000f


	//   ....[238]....
        /*0544*/ 	.word	0x0500000f


	//   ....[239]....
        /*0548*/ 	.word	0x0500000f


	//   ....[240]....
        /*054c*/ 	.word	0x0500000f


	//   ....[241]....
        /*0550*/ 	.word	0x0500000f


	//   ....[242]....
        /*0554*/ 	.word	0x0500000f


	//   ....[243]....
        /*0558*/ 	.word	0x0500000f


	//   ....[244]....
        /*055c*/ 	.word	0x0500000f


	//   ....[245]....
        /*0560*/ 	.word	0x0500000f


	//   ....[246]....
        /*0564*/ 	.word	0x0500000f


	//   ....[247]....
        /*0568*/ 	.word	0x0500000f


	//   ....[248]....
        /*056c*/ 	.word	0x0500000f


	//   ....[249]....
        /*0570*/ 	.word	0x0500000f


	//   ....[250]....
        /*0574*/ 	.word	0x0500000f


	//   ....[251]....
        /*0578*/ 	.word	0x0500000f


	//   ....[252]....
        /*057c*/ 	.word	0x0500000f


	//   ....[253]....
        /*0580*/ 	.word	0x0500000f


	//   ....[254]....
        /*0584*/ 	.word	0x0500000f


	//   ....[255]....
        /*0588*/ 	.word	0x0500000f


	//   ....[0]....
        /*058c*/ 	.word	0x0500000f


	//   ....[1]....
        /*0590*/ 	.word	0x0500000f


	//   ....[2]....
        /*0594*/ 	.word	0x0500000f


	//----- nvinfo : EIATTR_COOP_GROUP_INSTR_OFFSETS
	.align		4
.L_879:
        /*0598*/ 	.byte	0x04, 0x28
        /*059a*/ 	.short	(.L_881 - .L_880)


	//   ....[0]....
.L_880:
        /*059c*/ 	.word	0x00000080


	//   ....[1]....
        /*05a0*/ 	.word	0x000000b0


	//   ....[2]....
        /*05a4*/ 	.word	0x000002d0


	//   ....[3]....
        /*05a8*/ 	.word	0x00000430


	//   ....[4]....
        /*05ac*/ 	.word	0x00000550


	//   ....[5]....
        /*05b0*/ 	.word	0x000006b0


	//   ....[6]....
        /*05b4*/ 	.word	0x000016a0


	//   ....[7]....
        /*05b8*/ 	.word	0x000031e0


	//   ....[8]....
        /*05bc*/ 	.word	0x00003220


	//   ....[9]....
        /*05c0*/ 	.word	0x000034a0


	//   ....[10]....
        /*05c4*/ 	.word	0x00003650


	//   ....[11]....
        /*05c8*/ 	.word	0x00005a60


	//   ....[12]....
        /*05cc*/ 	.word	0x00005a90


	//   ....[13]....
        /*05d0*/ 	.word	0x00005ab0


	//   ....[14]....
        /*05d4*/ 	.word	0x00005ad0


	//   ....[15]....
        /*05d8*/ 	.word	0x00006f70


	//   ....[16]....
        /*05dc*/ 	.word	0x00006fa0


	//   ....[17]....
        /*05e0*/ 	.word	0x00007090


	//   ....[18]....
        /*05e4*/ 	.word	0x000070a0


	//   ....[19]....
        /*05e8*/ 	.word	0x00008390


	//   ....[20]....
        /*05ec*/ 	.word	0x000083d0


	//   ....[21]....
        /*05f0*/ 	.word	0x000083f0


	//   ....[22]....
        /*05f4*/ 	.word	0x00008420


	//   ....[23]....
        /*05f8*/ 	.word	0x00008ac0


	//   ....[24]....
        /*05fc*/ 	.word	0x00008ae0


	//   ....[25]....
        /*0600*/ 	.word	0x00008bb0


	//   ....[26]....
        /*0604*/ 	.word	0x00008bd0


	//   ....[27]....
        /*0608*/ 	.word	0x00008c90


	//   ....[28]....
        /*060c*/ 	.word	0x00008cb0


	//   ....[29]....
        /*0610*/ 	.word	0x00008d80


	//   ....[30]....
        /*0614*/ 	.word	0x00008da0


	//   ....[31]....
        /*0618*/ 	.word	0x00009120


	//   ....[32]....
        /*061c*/ 	.word	0x00009130


	//   ....[33]....
        /*0620*/ 	.word	0x00009560


	//   ....[34]....
        /*0624*/ 	.word	0x00009570


	//   ....[35]....
        /*0628*/ 	.word	0x0000a1a0


	//   ....[36]....
        /*062c*/ 	.word	0x0000a1c0


	//   ....[37]....
        /*0630*/ 	.word	0x0000a280


	//   ....[38]....
        /*0634*/ 	.word	0x0000a2a0


	//   ....[39]....
        /*0638*/ 	.word	0x0000a360


	//   ....[40]....
        /*063c*/ 	.word	0x0000a380


	//   ....[41]....
        /*0640*/ 	.word	0x0000a450


	//   ....[42]....
        /*0644*/ 	.word	0x0000a470


	//   ....[43]....
        /*0648*/ 	.word	0x0000a5b0


	//   ....[44]....
        /*064c*/ 	.word	0x0000a7c0


	//   ....[45]....
        /*0650*/ 	.word	0x0000a7f0


	//   ....[46]....
        /*0654*/ 	.word	0x0000a820


	//   ....[47]....
        /*0658*/ 	.word	0x0000a850


	//   ....[48]....
        /*065c*/ 	.word	0x0000a880


	//   ....[49]....
        /*0660*/ 	.word	0x0000a8b0


	//   ....[50]....
        /*0664*/ 	.word	0x0000aa20


	//   ....[51]....
        /*0668*/ 	.word	0x0000aa50


	//   ....[52]....
        /*066c*/ 	.word	0x0000aa80


	//   ....[53]....
        /*0670*/ 	.word	0x0000aab0


	//   ....[54]....
        /*0674*/ 	.word	0x0000aae0


	//   ....[55]....
        /*0678*/ 	.word	0x0000ab10


	//   ....[56]....
        /*067c*/ 	.word	0x0000aba0


	//   ....[57]....
        /*0680*/ 	.word	0x0000abd0


	//   ....[58]....
        /*0684*/ 	.word	0x0000abe0


	//   ....[59]....
        /*0688*/ 	.word	0x0000ac70


	//   ....[60]....
        /*068c*/ 	.word	0x0000c500


	//   ....[61]....
        /*0690*/ 	.word	0x0000c520


	//   ....[62]....
        /*0694*/ 	.word	0x0000c5c0


	//   ....[63]....
        /*0698*/ 	.word	0x0000c5e0


	//   ....[64]....
        /*069c*/ 	.word	0x0000c670


	//   ....[65]....
        /*06a0*/ 	.word	0x0000c690


	//   ....[66]....
        /*06a4*/ 	.word	0x0000c720


	//   ....[67]....
        /*06a8*/ 	.word	0x0000c740


	//   ....[68]....
        /*06ac*/ 	.word	0x0000c7d0


	//   ....[69]....
        /*06b0*/ 	.word	0x0000c7f0


	//   ....[70]....
        /*06b4*/ 	.word	0x0000c880


	//   ....[71]....
        /*06b8*/ 	.word	0x0000c8a0


	//   ....[72]....
        /*06bc*/ 	.word	0x0000c930


	//   ....[73]....
        /*06c0*/ 	.word	0x0000c950


	//   ....[74]....
        /*06c4*/ 	.word	0x0000c960


	//   ....[75]....
        /*06c8*/ 	.word	0x0000c9e0


	//   ....[76]....
        /*06cc*/ 	.word	0x0000d0e0


	//   ....[77]....
        /*06d0*/ 	.word	0x0000d110


	//   ....[78]....
        /*06d4*/ 	.word	0x0000d170


	//   ....[79]....
        /*06d8*/ 	.word	0x0000d1b0


	//   ....[80]....
        /*06dc*/ 	.word	0x0000d1f0


	//   ....[81]....
        /*06e0*/ 	.word	0x0000d250


	//   ....[82]....
        /*06e4*/ 	.word	0x0000d2a0


	//   ....[83]....
        /*06e8*/ 	.word	0x0000d2f0


	//   ....[84]....
        /*06ec*/ 	.word	0x0000d330


	//   ....[85]....
        /*06f0*/ 	.word	0x0000d390


	//   ....[86]....
        /*06f4*/ 	.word	0x0000d3e0


	//   ....[87]....
        /*06f8*/ 	.word	0x0000d430


	//   ....[88]....
        /*06fc*/ 	.word	0x0000d480


	//   ....[89]....
        /*0700*/ 	.word	0x0000d4d0


	//   ....[90]....
        /*0704*/ 	.word	0x0000d4f0


	//   ....[91]....
        /*0708*/ 	.word	0x0000d520


	//   ....[92]....
        /*070c*/ 	.word	0x0000dc60


	//   ....[93]....
        /*0710*/ 	.word	0x0000dc90


	//   ....[94]....
        /*0714*/ 	.word	0x0000dcf0


	//   ....[95]....
        /*0718*/ 	.word	0x0000dd00


	//   ....[96]....
        /*071c*/ 	.word	0x0000dd50


	//   ....[97]....
        /*0720*/ 	.word	0x0000dd60


	//   ....[98]....
        /*0724*/ 	.word	0x0000ddb0


	//   ....[99]....
        /*0728*/ 	.word	0x0000ddc0


	//   ....[100]....
        /*072c*/ 	.word	0x0000de10


	//   ....[101]....
        /*0730*/ 	.word	0x0000de20


	//   ....[102]....
        /*0734*/ 	.word	0x0000de70


	//   ....[103]....
        /*0738*/ 	.word	0x0000de80


	//   ....[104]....
        /*073c*/ 	.word	0x0000ded0


	//   ....[105]....
        /*0740*/ 	.word	0x0000dee0


	//   ....[106]....
        /*0744*/ 	.word	0x0000def0


	//   ....[107]....
        /*0748*/ 	.word	0x0000df40


	//   ....[108]....
        /*074c*/ 	.word	0x0000e1a0


	//   ....[109]....
        /*0750*/ 	.word	0x0000e1c0


	//   ....[110]....
        /*0754*/ 	.word	0x0000e1d0


	//   ....[111]....
        /*0758*/ 	.word	0x0000e240


	//   ....[112]....
        /*075c*/ 	.word	0x0000e250


	//   ....[113]....
        /*0760*/ 	.word	0x0000e2c0


	//   ....[114]....
        /*0764*/ 	.word	0x0000e2d0


	//   ....[115]....
        /*0768*/ 	.word	0x0000e340


	//   ....[116]....
        /*076c*/ 	.word	0x0000e350


	//   ....[117]....
        /*0770*/ 	.word	0x0000e3c0


	//   ....[118]....
        /*0774*/ 	.word	0x0000e3d0


	//   ....[119]....
        /*0778*/ 	.word	0x0000e440


	//   ....[120]....
        /*077c*/ 	.word	0x0000e450


	//   ....[121]....
        /*0780*/ 	.word	0x0000e4c0


	//   ....[122]....
        /*0784*/ 	.word	0x0000e4d0


	//   ....[123]....
        /*0788*/ 	.word	0x0000e4e0


	//   ....[124]....
        /*078c*/ 	.word	0x0000ea70


	//   ....[125]....
        /*0790*/ 	.word	0x0000eab0


	//   ....[126]....
        /*0794*/ 	.word	0x0000eaf0


	//   ....[127]....
        /*0798*/ 	.word	0x0000eb10


	//   ....[128]....
        /*079c*/ 	.word	0x0000eb20


	//   ....[129]....
        /*07a0*/ 	.word	0x0000eb40


	//   ....[130]....
        /*07a4*/ 	.word	0x0000ebb0


	//   ....[131]....
        /*07a8*/ 	.word	0x0000ebd0


	//   ....[132]....
        /*07ac*/ 	.word	0x0000ec30


	//   ....[133]....
        /*07b0*/ 	.word	0x0000ec50


	//   ....[134]....
        /*07b4*/ 	.word	0x0000ecb0


	//   ....[135]....
        /*07b8*/ 	.word	0x0000ecd0


	//   ....[136]....
        /*07bc*/ 	.word	0x0000ed30


	//   ....[137]....
        /*07c0*/ 	.word	0x0000ed50


	//   ....[138]....
        /*07c4*/ 	.word	0x0000eda0


	//   ....[139]....
        /*07c8*/ 	.word	0x0000edc0


	//   ....[140]....
        /*07cc*/ 	.word	0x0000f200


	//   ....[141]....
        /*07d0*/ 	.word	0x0000f230


	//   ....[142]....
        /*07d4*/ 	.word	0x0000f290


	//   ....[143]....
        /*07d8*/ 	.word	0x0000f2c0


	//   ....[144]....
        /*07dc*/ 	.word	0x0000f2f0


	//   ....[145]....
        /*07e0*/ 	.word	0x0000f320


	//   ....[146]....
        /*07e4*/ 	.word	0x0000f350


	//   ....[147]....
        /*07e8*/ 	.word	0x0000f380


	//   ....[148]....
        /*07ec*/ 	.word	0x0000f520


	//   ....[149]....
        /*07f0*/ 	.word	0x0000f550


	//   ....[150]....
        /*07f4*/ 	.word	0x0000f580


	//   ....[151]....
        /*07f8*/ 	.word	0x0000f5b0


	//   ....[152]....
        /*07fc*/ 	.word	0x0000f5e0


	//   ....[153]....
        /*0800*/ 	.word	0x0000f610


	//   ....[154]....
        /*0804*/ 	.word	0x0000f6d0


	//   ....[155]....
        /*0808*/ 	.word	0x0000f6f0


	//   ....[156]....
        /*080c*/ 	.word	0x0000f700


	//   ....[157]....
        /*0810*/ 	.word	0x0000f760


	//   ....[158]....
        /*0814*/ 	.word	0x0000fd80


	//   ....[159]....
        /*0818*/ 	.word	0x00010260


	//   ....[160]....
        /*081c*/ 	.word	0x00010350


	//   ....[161]....
        /*0820*/ 	.word	0x000103f0


	//   ....[162]....
        /*0824*/ 	.word	0x00010450


	//   ....[163]....
        /*0828*/ 	.word	0x00010560


	//   ....[164]....
        /*082c*/ 	.word	0x000105c0


	//   ....[165]....
        /*0830*/ 	.word	0x000106c0


	//   ....[166]....
        /*0834*/ 	.word	0x00010730


	//   ....[167]....
        /*0838*/ 	.word	0x00010830


	//   ....[168]....
        /*083c*/ 	.word	0x000108a0


	//   ....[169]....
        /*0840*/ 	.word	0x000109a0


	//   ....[170]....
        /*0844*/ 	.word	0x00010a10


	//   ....[171]....
        /*0848*/ 	.word	0x00010b10


	//   ....[172]....
        /*084c*/ 	.word	0x00010b80


	//   ....[173]....
        /*0850*/ 	.word	0x00010c80


	//   ....[174]....
        /*0854*/ 	.word	0x00010cf0


	//   ....[175]....
        /*0858*/ 	.word	0x00010d90


	//   ....[176]....
        /*085c*/ 	.word	0x00010e90


	//   ....[177]....
        /*0860*/ 	.word	0x00010f00


	//   ....[178]....
        /*0864*/ 	.word	0x00010f80


	//   ....[179]....
        /*0868*/ 	.word	0x00011030


	//   ....[180]....
        /*086c*/ 	.word	0x000110b0


	//   ....[181]....
        /*0870*/ 	.word	0x00011180


	//   ....[182]....
        /*0874*/ 	.word	0x00011200


	//   ....[183]....
        /*0878*/ 	.word	0x000112d0


	//   ....[184]....
        /*087c*/ 	.word	0x00011350


	//   ....[185]....
        /*0880*/ 	.word	0x00011420


	//   ....[186]....
        /*0884*/ 	.word	0x000114a0


	//   ....[187]....
        /*0888*/ 	.word	0x00011570


	//   ....[188]....
        /*088c*/ 	.word	0x000115f0


	//   ....[189]....
        /*0890*/ 	.word	0x000116c0


	//   ....[190]....
        /*0894*/ 	.word	0x00011740


	//   ....[191]....
        /*0898*/ 	.word	0x000117f0


	//   ....[192]....
        /*089c*/ 	.word	0x00011920


	//   ....[193]....
        /*08a0*/ 	.word	0x000119d0


	//   ....[194]....
        /*08a4*/ 	.word	0x00011a30


	//   ....[195]....
        /*08a8*/ 	.word	0x00011af0


	//   ....[196]....
        /*08ac*/ 	.word	0x00011b50


	//   ....[197]....
        /*08b0*/ 	.word	0x00011c10


	//   ....[198]....
        /*08b4*/ 	.word	0x00011c70


	//   ....[199]....
        /*08b8*/ 	.word	0x00011d30


	//   ....[200]....
        /*08bc*/ 	.word	0x00011d90


	//   ....[201]....
        /*08c0*/ 	.word	0x00011e50


	//   ....[202]....
        /*08c4*/ 	.word	0x00011eb0


	//   ....[203]....
        /*08c8*/ 	.word	0x00011f70


	//   ....[204]....
        /*08cc*/ 	.word	0x00011fd0


	//   ....[205]....
        /*08d0*/ 	.word	0x00012090


	//   ....[206]....
        /*08d4*/ 	.word	0x000120f0


	//   ....[207]....
        /*08d8*/ 	.word	0x000121b0


	//   ....[208]....
        /*08dc*/ 	.word	0x000122a0


	//   ....[209]....
        /*08e0*/ 	.word	0x00012340


	//   ....[210]....
        /*08e4*/ 	.word	0x000123a0


	//   ....[211]....
        /*08e8*/ 	.word	0x00012480


	//   ....[212]....
        /*08ec*/ 	.word	0x000124e0


	//   ....[213]....
        /*08f0*/ 	.word	0x000125c0


	//   ....[214]....
        /*08f4*/ 	.word	0x00012620


	//   ....[215]....
        /*08f8*/ 	.word	0x00012700


	//   ....[216]....
        /*08fc*/ 	.word	0x00012760


	//   ....[217]....
        /*0900*/ 	.word	0x00012840


	//   ....[218]....
        /*0904*/ 	.word	0x000128a0


	//   ....[219]....
        /*0908*/ 	.word	0x00012980


	//   ....[220]....
        /*090c*/ 	.word	0x000129e0


	//   ....[221]....
        /*0910*/ 	.word	0x00012ac0


	//   ....[222]....
        /*0914*/ 	.word	0x00012b20


	//   ....[223]....
        /*0918*/ 	.word	0x00012bf0


	//   ....[224]....
        /*091c*/ 	.word	0x00012d10


	//   ....[225]....
        /*0920*/ 	.word	0x00012dc0


	//   ....[226]....
        /*0924*/ 	.word	0x00012e70


	//   ....[227]....
        /*0928*/ 	.word	0x00012f40


	//   ....[228]....
        /*092c*/ 	.word	0x00012fa0


	//   ....[229]....
        /*0930*/ 	.word	0x00013080


	//   ....[230]....
        /*0934*/ 	.word	0x000130e0


	//   ....[231]....
        /*0938*/ 	.word	0x000131b0


	//   ....[232]....
        /*093c*/ 	.word	0x00013210


	//   ....[233]....
        /*0940*/ 	.word	0x000132e0


	//   ....[234]....
        /*0944*/ 	.word	0x00013340


	//   ....[235]....
        /*0948*/ 	.word	0x00013420


	//   ....[236]....
        /*094c*/ 	.word	0x00013480


	//   ....[237]....
        /*0950*/ 	.word	0x00013550


	//   ....[238]....
        /*0954*/ 	.word	0x000135b0


	//   ....[239]....
        /*0958*/ 	.word	0x00013670


	//   ....[240]....
        /*095c*/ 	.word	0x00013700


	//   ....[241]....
        /*0960*/ 	.word	0x000137a0


	//   ....[242]....
        /*0964*/ 	.word	0x00013920


	//   ....[243]....
        /*0968*/ 	.word	0x00013990


	//   ....[244]....
        /*096c*/ 	.word	0x00013a00


	//   ....[245]....
        /*0970*/ 	.word	0x00013a70


	//   ....[246]....
        /*0974*/ 	.word	0x00013ae0


	//   ....[247]....
        /*0978*/ 	.word	0x00013b60


	//   ....[248]....
        /*097c*/ 	.word	0x00013be0


	//   ....[249]....
        /*0980*/ 	.word	0x00013c70


	//   ....[250]....
        /*0984*/ 	.word	0x00013ce0


	//   ....[251]....
        /*0988*/ 	.word	0x00013d50


	//   ....[252]....
        /*098c*/ 	.word	0x00013dc0


	//   ....[253]....
        /*0990*/ 	.word	0x00013e40


	//   ....[254]....
        /*0994*/ 	.word	0x00013eb0


	//   ....[255]....
        /*0998*/ 	.word	0x00013f50


	//   ....[0]....
        /*099c*/ 	.word	0x00013fa0


	//   ....[1]....
        /*09a0*/ 	.word	0x00014030


	//   ....[2]....
        /*09a4*/ 	.word	0x00014160


	//----- nvinfo : EIATTR_REG_RECONFIG
	.align		4
.L_881:
        /*09a8*/ 	.byte	0x01, 0x54
	.zero		2


	//----- nvinfo : EIATTR_SYSCALL_OFFSETS
	.align		4
        /*09ac*/ 	.byte	0x04, 0x46
        /*09ae*/ 	.short	(.L_883 - .L_882)


	//   ....[0]....
.L_882:
        /*09b0*/ 	.word	0x00001880


	//   ....[1]....
        /*09b4*/ 	.word	0x0000bbf0


	//   ....[2]....
        /*09b8*/ 	.word	0x0000bd40


	//   ....[3]....
        /*09bc*/ 	.word	0x0000be30


	//   ....[4]....
        /*09c0*/ 	.word	0x0000cd90


	//----- nvinfo : EIATTR_MBARRIER_INSTR_OFFSETS
	.align		4
.L_883:
        /*09c4*/ 	.byte	0x04, 0x39
        /*09c6*/ 	.short	(.L_885 - .L_884)


	//   ....[0]....
.L_884:
        /*09c8*/ 	.word	0x00000180
        /*09cc*/ 	.word	0x000000ff
        /*09d0*/ 	.word	0x00028800
        /*09d4*/ 	.short	0x0100
        /*09d6*/ 	.byte	0x08
	.zero		1


	//   ....[1]....
        /*09d8*/ 	.word	0x00000190
        /*09dc*/ 	.word	0x000000ff
        /*09e0*/ 	.word	0x00028820
        /*09e4*/ 	.short	0x0100
        /*09e6*/ 	.byte	0x08
	.zero		1


	//   ....[2]....
        /*09e8*/ 	.word	0x00000280
        /*09ec*/ 	.word	0x000000ff
        /*09f0*/ 	.word	0x00028830
        /*09f4*/ 	.short	0x0100
        /*09f6*/ 	.byte	0x08
	.zero		1


	//   ....[3]....
        /*09f8*/ 	.word	0x00000290
        /*09fc*/ 	.word	0x000000ff
        /*0a00*/ 	.word	0x00028840
        /*0a04*/ 	.short	0x0100
        /*0a06*/ 	.byte	0x08
	.zero		1


	//   ....[4]....
        /*0a08*/ 	.word	0x000002a0
        /*0a0c*/ 	.word	0x000000ff
        /*0a10*/ 	.word	0x00028838
        /*0a14*/ 	.short	0x0100
        /*0a16*/ 	.byte	0x08
	.zero		1


	//   ....[5]....
        /*0a18*/ 	.word	0x000002b0
        /*0a1c*/ 	.word	0x000000ff
        /*0a20*/ 	.word	0x00028848
        /*0a24*/ 	.short	0x0100
        /*0a26*/ 	.byte	0x08
	.zero		1


	//   ....[6]....
        /*0a28*/ 	.word	0x000003e0
        /*0a2c*/ 	.word	0x000000ff
        /*0a30*/ 	.word	0x00028850
        /*0a34*/ 	.short	0x0100
        /*0a36*/ 	.byte	0x08
	.zero		1


	//   ....[7]....
        /*0a38*/ 	.word	0x000003f0
        /*0a3c*/ 	.word	0x000000ff
        /*0a40*/ 	.word	0x00028860
        /*0a44*/ 	.short	0x0100
        /*0a46*/ 	.byte	0x08
	.zero		1


	//   ....[8]....
        /*0a48*/ 	.word	0x00000400
        /*0a4c*/ 	.word	0x000000ff
        /*0a50*/ 	.word	0x00028858
        /*0a54*/ 	.short	0x0100
        /*0a56*/ 	.byte	0x08
	.zero		1


	//   ....[9]....
        /*0a58*/ 	.word	0x00000410
        /*0a5c*/ 	.word	0x000000ff
        /*0a60*/ 	.word	0x00028868
        /*0a64*/ 	.short	0x0100
        /*0a66*/ 	.byte	0x08
	.zero		1


	//   ....[10]....
        /*0a68*/ 	.word	0x00000500
        /*0a6c*/ 	.word	0x000000ff
        /*0a70*/ 	.word	0x00028870
        /*0a74*/ 	.short	0x0100
        /*0a76*/ 	.byte	0x06
	.zero		1


	//   ....[11]....
        /*0a78*/ 	.word	0x00000510
        /*0a7c*/ 	.word	0x000000ff
        /*0a80*/ 	.word	0x00028880
        /*0a84*/ 	.short	0x0100
        /*0a86*/ 	.byte	0x06
	.zero		1


	//   ....[12]....
        /*0a88*/ 	.word	0x00000520
        /*0a8c*/ 	.word	0x000000ff
        /*0a90*/ 	.word	0x00028878
        /*0a94*/ 	.short	0x0100
        /*0a96*/ 	.byte	0x06
	.zero		1


	//   ....[13]....
        /*0a98*/ 	.word	0x00000530
        /*0a9c*/ 	.word	0x000000ff
        /*0aa0*/ 	.word	0x00028888
        /*0aa4*/ 	.short	0x0100
        /*0aa6*/ 	.byte	0x06
	.zero		1


	//   ....[14]....
        /*0aa8*/ 	.word	0x00000660
        /*0aac*/ 	.word	0x000000ff
        /*0ab0*/ 	.word	0x00028890
        /*0ab4*/ 	.short	0x0100
        /*0ab6*/ 	.byte	0x08
	.zero		1


	//   ....[15]....
        /*0ab8*/ 	.word	0x00000670
        /*0abc*/ 	.word	0x000000ff
        /*0ac0*/ 	.word	0x000288a0
        /*0ac4*/ 	.short	0x0100
        /*0ac6*/ 	.byte	0x08
	.zero		1


	//   ....[16]....
        /*0ac8*/ 	.word	0x00000680
        /*0acc*/ 	.word	0x000000ff
        /*0ad0*/ 	.word	0x00028898
        /*0ad4*/ 	.short	0x0100
        /*0ad6*/ 	.byte	0x08
	.zero		1


	//   ....[17]....
        /*0ad8*/ 	.word	0x00000690
        /*0adc*/ 	.word	0x000000ff
        /*0ae0*/ 	.word	0x000288a8
        /*0ae4*/ 	.short	0x0100
        /*0ae6*/ 	.byte	0x08
	.zero		1


	//   ....[18]....
        /*0ae8*/ 	.word	0x000007c0
        /*0aec*/ 	.word	0x000000ff
        /*0af0*/ 	.word	0x000288b0
        /*0af4*/ 	.short	0x0100
        /*0af6*/ 	.byte	0x08
	.zero		1


	//   ....[19]....
        /*0af8*/ 	.word	0x000007d0
        /*0afc*/ 	.word	0x000000ff
        /*0b00*/ 	.word	0x000288c0
        /*0b04*/ 	.short	0x0100
        /*0b06*/ 	.byte	0x08
	.zero		1


	//   ....[20]....
        /*0b08*/ 	.word	0x000007e0
        /*0b0c*/ 	.word	0x000000ff
        /*0b10*/ 	.word	0x000288b8
        /*0b14*/ 	.short	0x0100
        /*0b16*/ 	.byte	0x08
	.zero		1


	//   ....[21]....
        /*0b18*/ 	.word	0x000007f0
        /*0b1c*/ 	.word	0x000000ff
        /*0b20*/ 	.word	0x000288c8
        /*0b24*/ 	.short	0x0100
        /*0b26*/ 	.byte	0x08
	.zero		1


	//   ....[22]....
        /*0b28*/ 	.word	0x000018e0
        /*0b2c*/ 	.word	0x000000ff
        /*0b30*/ 	.word	0x00028800
        /*0b34*/ 	.short	0x010a
        /*0b36*/ 	.byte	0x2a
	.zero		1


	//   ....[23]....
        /*0b38*/ 	.word	0x00001960
        /*0b3c*/ 	.word	0x00000000
        /*0b40*/ 	.word	0x00028830
        /*0b44*/ 	.short	0x010a
        /*0b46*/ 	.byte	0x3f
	.zero		1


	//   ....[24]....
        /*0b48*/ 	.word	0x000019b0
        /*0b4c*/ 	.word	0x00000000
        /*0b50*/ 	.word	0x00028830
        /*0b54*/ 	.short	0x010a
        /*0b56*/ 	.byte	0x3f
	.zero		1


	//   ....[25]....
        /*0b58*/ 	.word	0x00002520
        /*0b5c*/ 	.word	0x000000ff
        /*0b60*/ 	.word	0x00000000
        /*0b64*/ 	.short	0x0101
        /*0b66*/ 	.byte	0x06
	.zero		1


	//   ....[26]....
        /*0b68*/ 	.word	0x00004680
        /*0b6c*/ 	.word	0x000000ff
        /*0b70*/ 	.word	0x00028830
        /*0b74*/ 	.short	0x010a
        /*0b76*/ 	.byte	0x06
	.zero		1


	//   ....[27]....
        /*0b78*/ 	.word	0x000046c0
        /*0b7c*/ 	.word	0x000000ff
        /*0b80*/ 	.word	0x00028830
        /*0b84*/ 	.short	0x010a
        /*0b86*/ 	.byte	0x06
	.zero		1


	//   ....[28]....
        /*0b88*/ 	.word	0x00004a60
        /*0b8c*/ 	.word	0x000000ff
        /*0b90*/ 	.word	0x00028850
        /*0b94*/ 	.short	0x010a
        /*0b96*/ 	.byte	0x06
	.zero		1


	//   ....[29]....
        /*0b98*/ 	.word	0x00004aa0
        /*0b9c*/ 	.word	0x000000ff
        /*0ba0*/ 	.word	0x00028850
        /*0ba4*/ 	.short	0x010a
        /*0ba6*/ 	.byte	0x06
	.zero		1


	//   ....[30]....
        /*0ba8*/ 	.word	0x000053c0
        /*0bac*/ 	.word	0x000000ff
        /*0bb0*/ 	.word	0x00000000
        /*0bb4*/ 	.short	0x0101
        /*0bb6*/ 	.byte	0x07
	.zero		1


	//   ....[31]....
        /*0bb8*/ 	.word	0x000068b0
        /*0bbc*/ 	.word	0x000000ff
        /*0bc0*/ 	.word	0x00000000
        /*0bc4*/ 	.short	0x0101
        /*0bc6*/ 	.byte	0x07
	.zero		1


	//   ....[32]....
        /*0bc8*/ 	.word	0x00006ee0
        /*0bcc*/ 	.word	0x000000ff
        /*0bd0*/ 	.word	0x00028850
        /*0bd4*/ 	.short	0x010a
        /*0bd6*/ 	.byte	0x05
	.zero		1


	//   ....[33]....
        /*0bd8*/ 	.word	0x00006f20
        /*0bdc*/ 	.word	0x000000ff
        /*0be0*/ 	.word	0x00028850
        /*0be4*/ 	.short	0x010a
        /*0be6*/ 	.byte	0x05
	.zero		1


	//   ....[34]....
        /*0be8*/ 	.word	0x000074f0
        /*0bec*/ 	.word	0x000000ff
        /*0bf0*/ 	.word	0x00000000
        /*0bf4*/ 	.short	0x0101
        /*0bf6*/ 	.byte	0x04
	.zero		1


	//   ....[35]....
        /*0bf8*/ 	.word	0x00008ab0
        /*0bfc*/ 	.word	0x00000011
        /*0c00*/ 	.word	0x00000000
        /*0c04*/ 	.short	0x0101
        /*0c06*/ 	.byte	0x3f
	.zero		1


	//   ....[36]....
        /*0c08*/ 	.word	0x00008f50
        /*0c0c*/ 	.word	0x00000011
        /*0c10*/ 	.word	0x00000000
        /*0c14*/ 	.short	0x0101
        /*0c16*/ 	.byte	0x3f
	.zero		1


	//   ....[37]....
        /*0c18*/ 	.word	0x0000c330
        /*0c1c*/ 	.word	0x00000007
        /*0c20*/ 	.word	0x00028840
        /*0c24*/ 	.short	0x010a
        /*0c26*/ 	.byte	0x3f
	.zero		1


	//   ....[38]....
        /*0c28*/ 	.word	0x0000ca90
        /*0c2c*/ 	.word	0x00000007
        /*0c30*/ 	.word	0x00028830
        /*0c34*/ 	.short	0x0107
        /*0c36*/ 	.byte	0x3f
	.zero		1


	//   ....[39]....
        /*0c38*/ 	.word	0x0000cb60
        /*0c3c*/ 	.word	0x00000007
        /*0c40*/ 	.word	0x00028830
        /*0c44*/ 	.short	0x0101
        /*0c46*/ 	.byte	0x3f
	.zero		1


	//   ....[40]....
        /*0c48*/ 	.word	0x0000d620
        /*0c4c*/ 	.word	0x00000016
        /*0c50*/ 	.word	0x00028800
        /*0c54*/ 	.short	0x0107
        /*0c56*/ 	.byte	0x3f
	.zero		1


	//   ....[41]....
        /*0c58*/ 	.word	0x0000d730
        /*0c5c*/ 	.word	0x00000016
        /*0c60*/ 	.word	0x00028800
        /*0c64*/ 	.short	0x0101
        /*0c66*/ 	.byte	0x3f
	.zero		1


	//   ....[42]....
        /*0c68*/ 	.word	0x0000d750
        /*0c6c*/ 	.word	0x00000016
        /*0c70*/ 	.word	0x00028820
        /*0c74*/ 	.short	0x010a
        /*0c76*/ 	.byte	0x3f
	.zero		1


	//   ....[43]....
        /*0c78*/ 	.word	0x0000dad0
        /*0c7c*/ 	.word	0x00000006
        /*0c80*/ 	.word	0x00028840
        /*0c84*/ 	.short	0x010a
        /*0c86*/ 	.byte	0x3f
	.zero		1


	//   ....[44]....
        /*0c88*/ 	.word	0x0000dfd0
        /*0c8c*/ 	.word	0x00000006
        /*0c90*/ 	.word	0x00028830
        /*0c94*/ 	.short	0x0107
        /*0c96*/ 	.byte	0x3f
	.zero		1


	//   ....[45]....
        /*0c98*/ 	.word	0x0000e090
        /*0c9c*/ 	.word	0x00000006
        /*0ca0*/ 	.word	0x00028830
        /*0ca4*/ 	.short	0x0101
        /*0ca6*/ 	.byte	0x3f
	.zero		1


	//   ....[46]....
        /*0ca8*/ 	.word	0x0000e0f0
        /*0cac*/ 	.word	0x00000006
        /*0cb0*/ 	.word	0x00028860
        /*0cb4*/ 	.short	0x010a
        /*0cb6*/ 	.byte	0x3f
	.zero		1


	//   ....[47]....
        /*0cb8*/ 	.word	0x0000e690
        /*0cbc*/ 	.word	0x00000006
        /*0cc0*/ 	.word	0x00028850
        /*0cc4*/ 	.short	0x0107
        /*0cc6*/ 	.byte	0x3f
	.zero		1


	//   ....[48]....
        /*0cc8*/ 	.word	0x0000e7c0
        /*0ccc*/ 	.word	0x00000006
        /*0cd0*/ 	.word	0x00028850
        /*0cd4*/ 	.short	0x0101
        /*0cd6*/ 	.byte	0x3f
	.zero		1


	//   ....[49]....
        /*0cd8*/ 	.word	0x0000e9d0
        /*0cdc*/ 	.word	0x00000000
        /*0ce0*/ 	.word	0x00028860
        /*0ce4*/ 	.short	0x010a
        /*0ce6*/ 	.byte	0x3f
	.zero		1


	//   ....[50]....
        /*0ce8*/ 	.word	0x0000ef00
        /*0cec*/ 	.word	0x00000000
        /*0cf0*/ 	.word	0x00028850
        /*0cf4*/ 	.short	0x0107
        /*0cf6*/ 	.byte	0x3f
	.zero		1


	//   ....[51]....
        /*0cf8*/ 	.word	0x0000efc0
        /*0cfc*/ 	.word	0x00000000
        /*0d00*/ 	.word	0x00028850
        /*0d04*/ 	.short	0x0101
        /*0d06*/ 	.byte	0x3f
	.zero		1


	//   ....[52]....
        /*0d08*/ 	.word	0x0000fd00
        /*0d0c*/ 	.word	0x00000004
        /*0d10*/ 	.word	0x00028820
        /*0d14*/ 	.short	0x010a
        /*0d16*/ 	.byte	0x3f
	.zero		1


	//   ....[53]....
        /*0d18*/ 	.word	0x0000fe80
        /*0d1c*/ 	.word	0x00000005
        /*0d20*/ 	.word	0x00028840
        /*0d24*/ 	.short	0x010a
        /*0d26*/ 	.byte	0x3f
	.zero		1


	//   ....[54]....
        /*0d28*/ 	.word	0x0000ff20
        /*0d2c*/ 	.word	0x00000019
        /*0d30*/ 	.word	0x00028840
        /*0d34*/ 	.short	0x010a
        /*0d36*/ 	.byte	0x3f
	.zero		1


	//   ....[55]....
        /*0d38*/ 	.word	0x0000ff60
        /*0d3c*/ 	.word	0x00000005
        /*0d40*/ 	.word	0x00028860
        /*0d44*/ 	.short	0x010a
        /*0d46*/ 	.byte	0x3f
	.zero		1


	//   ....[56]....
        /*0d48*/ 	.word	0x0000ffa0
        /*0d4c*/ 	.word	0x00000019
        /*0d50*/ 	.word	0x00028860
        /*0d54*/ 	.short	0x010a
        /*0d56*/ 	.byte	0x3f
	.zero		1


	//   ....[57]....
        /*0d58*/ 	.word	0x00010010
        /*0d5c*/ 	.word	0x00000003
        /*0d60*/ 	.word	0x00028800
        /*0d64*/ 	.short	0x010a
        /*0d66*/ 	.byte	0x3f
	.zero		1


	//   ....[58]....
        /*0d68*/ 	.word	0x00010060
        /*0d6c*/ 	.word	0x00000000
        /*0d70*/ 	.word	0x00028830
        /*0d74*/ 	.short	0x010a
        /*0d76*/ 	.byte	0x3f
	.zero		1


	//   ....[59]....
        /*0d78*/ 	.word	0x000100c0
        /*0d7c*/ 	.word	0x00000008
        /*0d80*/ 	.word	0x00028830
        /*0d84*/ 	.short	0x010a
        /*0d86*/ 	.byte	0x3f
	.zero		1


	//   ....[60]....
        /*0d88*/ 	.word	0x00010120
        /*0d8c*/ 	.word	0x00000008
        /*0d90*/ 	.word	0x00028850
        /*0d94*/ 	.short	0x010a
        /*0d96*/ 	.byte	0x3f
	.zero		1


	//   ....[61]....
        /*0d98*/ 	.word	0x00010180
        /*0d9c*/ 	.word	0x00000005
        /*0da0*/ 	.word	0x00028850
        /*0da4*/ 	.short	0x010a
        /*0da6*/ 	.byte	0x3f
	.zero		1


	//   ....[62]....
        /*0da8*/ 	.word	0x000102a0
        /*0dac*/ 	.word	0x00000007
        /*0db0*/ 	.word	0x00028840
        /*0db4*/ 	.short	0x010a
        /*0db6*/ 	.byte	0x3f
	.zero		1


	//   ....[63]....
        /*0db8*/ 	.word	0x00011820
        /*0dbc*/ 	.word	0x00000016
        /*0dc0*/ 	.word	0x00028820
        /*0dc4*/ 	.short	0x010a
        /*0dc6*/ 	.byte	0x3f
	.zero		1


	//   ....[64]....
        /*0dc8*/ 	.word	0x00011870
        /*0dcc*/ 	.word	0x00000006
        /*0dd0*/ 	.word	0x00028840
        /*0dd4*/ 	.short	0x010a
        /*0dd6*/ 	.byte	0x3f
	.zero		1


	//   ....[65]....
        /*0dd8*/ 	.word	0x000121f0
        /*0ddc*/ 	.word	0x00000006
        /*0de0*/ 	.word	0x00028860
        /*0de4*/ 	.short	0x010a
        /*0de6*/ 	.byte	0x3f
	.zero		1


	//   ....[66]....
        /*0de8*/ 	.word	0x00012c60
        /*0dec*/ 	.word	0x00000000
        /*0df0*/ 	.word	0x00028860
        /*0df4*/ 	.short	0x010a
        /*0df6*/ 	.byte	0x3f
	.zero		1


	//   ....[67]....
        /*0df8*/ 	.word	0x00014080
        /*0dfc*/ 	.word	0x00000004
        /*0e00*/ 	.word	0x00028820
        /*0e04*/ 	.short	0x010a
        /*0e06*/ 	.byte	0x3f
	.zero		1


	//   ....[68]....
        /*0e08*/ 	.word	0x00014220
        /*0e0c*/ 	.word	0x00000005
        /*0e10*/ 	.word	0x00028840
        /*0e14*/ 	.short	0x010a
        /*0e16*/ 	.byte	0x3f
	.zero		1


	//   ....[69]....
        /*0e18*/ 	.word	0x00014270
        /*0e1c*/ 	.word	0x00000019
        /*0e20*/ 	.word	0x00028840
        /*0e24*/ 	.short	0x010a
        /*0e26*/ 	.byte	0x3f
	.zero		1


	//   ....[70]....
        /*0e28*/ 	.word	0x000142c0
        /*0e2c*/ 	.word	0x00000005
        /*0e30*/ 	.word	0x00028860
        /*0e34*/ 	.short	0x010a
        /*0e36*/ 	.byte	0x3f
	.zero		1


	//----- nvinfo : EIATTR_NUM_MBARRIERS
	.align		4
.L_885:
        /*0e38*/ 	.byte	0x03, 0x38
        /*0e3a*/ 	.short	0x0016


	//----- nvinfo : EIATTR_EXIT_INSTR_OFFSETS
	.align		4
        /*0e3c*/ 	.byte	0x04, 0x1c
        /*0e3e*/ 	.short	(.L_887 - .L_886)


	//   ....[0]....
.L_886:
        /*0e40*/ 	.word	0x000009a0


	//   ....[1]....
        /*0e44*/ 	.word	0x0000a560


	//   ....[2]....
        /*0e48*/ 	.word	0x0000fff0


	//----- nvinfo : EIATTR_MAX_THREADS
	.align		4
.L_887:
        /*0e4c*/ 	.byte	0x04, 0x05
        /*0e4e*/ 	.short	(.L_889 - .L_888)
.L_888:
        /*0e50*/ 	.word	0x00000180
        /*0e54*/ 	.word	0x00000001
        /*0e58*/ 	.word	0x00000001


	//----- nvinfo : EIATTR_CRS_STACK_SIZE
	.align		4
.L_889:
        /*0e5c*/ 	.byte	0x04, 0x1e
        /*0e5e*/ 	.short	(.L_891 - .L_890)
.L_890:
        /*0e60*/ 	.word	0x00000000


	//----- nvinfo : EIATTR_CBANK_PARAM_SIZE
	.align		4
.L_891:
        /*0e64*/ 	.byte	0x03, 0x19
        /*0e66*/ 	.short	0x0af0


	//----- nvinfo : EIATTR_PARAM_CBANK
	.align		4
        /*0e68*/ 	.byte	0x04, 0x0a
        /*0e6a*/ 	.short	(.L_893 - .L_892)
	.align		4
.L_892:
        /*0e6c*/ 	.word	index@(.nv.constant0._ZN7cutlass13device_kernelIN5flash11enable_sm90INS1_16FlashAttnFwdSm90INS1_25CollectiveMainloopFwdSm90ILi2EN4cute5tupleIJNS5_1CILi1EEES8_S8_EEENS6_IJNS7_ILi128EEESA_SA_EEELi128ENS_10bfloat16_tEfNS_4arch4Sm90ELb0ELb0ELb1ELb1ELb1ELb0ELb0ELb1ELb1ELb1ELb1ELb0EEENS1_21CollectiveEpilogueFwdISB_S9_SC_SE_Li256ELb1ELb1ELb1ELb0EEENS1_36VarlenDynamicPersistentTileSchedulerILi128ELi128ELi256ELi128ELb1ELb1ELb1ELb0ELb1ELb1EEEEEEEEEvNT_6ParamsE)
        /*0e70*/ 	.short	0x0210
        /*0e72*/ 	.short	0x0af0


	//----- nvinfo : EIATTR_SW_WAR
	.align		4
.L_893:
        /*0e74*/ 	.byte	0x04, 0x36
        /*0e76*/ 	.short	(.L_895 - .L_894)
.L_894:
        /*0e78*/ 	.word	0x00000008
.L_895:


//--------------------- .nv.info._ZN7cutlass13device_kernelIN5flash11enable_sm90INS1_16FlashAttnFwdSm90INS1_25CollectiveMainloopFwdSm90ILi2EN4cute5tupleIJNS5_1CILi1EEES8_S8_EEENS6_IJNS7_ILi128EEESA_SA_EEELi128ENS_10bfloat16_tEfNS_4arch4Sm90ELb0ELb0ELb1ELb1ELb1ELb1ELb0ELb1ELb1ELb1ELb1ELb0EEENS1_21CollectiveEpilogueFwdISB_S9_SC_SE_Li256ELb1ELb1ELb1ELb0EEENS1_36VarlenDynamicPersistentTileSchedulerILi128ELi128ELi256ELi128ELb1ELb1ELb1ELb0ELb1ELb1EEEEEEEEEvNT_6ParamsE --------------------------
	.section	.nv.info._ZN7cutlass13device_kernelIN5flash11enable_sm90INS1_16FlashAttnFwdSm90INS1_25CollectiveMainloopFwdSm90ILi2EN4cute5tupleIJNS5_1CILi1EEES8_S8_EEENS6_IJNS7_ILi128EEESA_SA_EEELi128ENS_10bfloat16_tEfNS_4arch4Sm90ELb0ELb0ELb1ELb1ELb1ELb1ELb0ELb1ELb1ELb1ELb1ELb0EEENS1_21CollectiveEpilogueFwdISB_S9_SC_SE_Li256ELb1ELb1ELb1ELb0EEENS1_36VarlenDynamicPersistentTileSchedulerILi128ELi128ELi256ELi128ELb1ELb1ELb1ELb0ELb1ELb1EEEEEEEEEvNT_6ParamsE,"",@"SHT_CUDA_INFO"
	.sectionflags	@""
	.align	4


	//----- nvinfo : EIATTR_CUDA_API_VERSION
	.align		4
        /*0000*/ 	.byte	0x04, 0x37
        /*0002*/ 	.short	(.L_897 - .L_896)
.L_896:
        /*0004*/ 	.word	0x00000082


	//----- nvinfo : EIATTR_KPARAM_INFO
	.align		4
.L_897:
        /*0008*/ 	.byte	0x04, 0x17
        /*000a*/ 	.short	(.L_899 - .L_898)
.L_898:
        /*000c*/ 	.word	0x00000000
        /*0010*/ 	.short	0x0000
        /*0012*/ 	.short	0x0070
        /*0014*/ 	.byte	0x00, 0xf0, 0x01, 0x2a


	//----- nvinfo : EIATTR_SPARSE_MMA_MASK
	.align		4
.L_899:
        /*0018*/ 	.byte	0x03, 0x50
        /*001a*/ 	.short	0x0000


	//----- nvinfo : EIATTR_MAXREG_COUNT
	.align		4
        /*001c*/ 	.byte	0x03, 0x1b
        /*001e*/ 	.short	0x00a8


	//----- nvinfo : EIATTR_NUM_BARRIERS
	.align		4
        /*0020*/ 	.byte	0x02, 0x4c
        /*0022*/ 	.byte	0x10
	.zero		1


	//----- nvinfo : EIATTR_EXTERNS
	.align		4
        /*0024*/ 	.byte	0x04, 0x0f
        /*0026*/ 	.short	(.L_901 - .L_900)


	//   ....[0]....
	.align		4
.L_900:
        /*0028*/ 	.word	index@(__assertfail)


	//----- nvinfo : EIATTR_ANNOTATIONS
	.align		4
.L_901:
        /*002c*/ 	.byte	0x04, 0x55
        /*002e*/ 	.short	(.L_903 - .L_902)


	//   ....[0]....
.L_902:
        /* <DEDUP_REMOVED lines=25> */


	//----- nvinfo : EIATTR_MERCURY_ISA_VERSION
	.align		4
.L_903:
        /*01a8*/ 	.byte	0x03, 0x5f
        /*01aa*/ 	.short	0x0101


	//----- nvinfo : EIATTR_UNUSED_LOAD_BYTE_OFFSET
	.align		4
        /*01ac*/ 	.byte	0x04, 0x44
        /*01ae*/ 	.short	(.L_905 - .L_904)


	//   ....[0]....
.L_904:
        /*01b0*/ 	.word	0x00000a70
        /*01b4*/ 	.word	0x0000fff0


	//   ....[1]....
        /*01b8*/ 	.word	0x00012eb0
        /*01bc*/ 	.word	0x0000fff0


	//----- nvinfo : EIATTR_INT_WARP_WIDE_INSTR_OFFSETS
	.align		4
.L_905:
        /*01c0*/ 	.byte	0x04, 0x31
        /*01c2*/ 	.short	(.L_907 - .L_906)


	//   ....[0]....
.L_906:
        /*01c4*/ 	.word	0x00000130


	//   ....[1]....
        /*01c8*/ 	.word	0x00000170


	//   ....[2]....
        /*01cc*/ 	.word	0x000001e0


	//   ....[3]....
        /*01d0*/ 	.word	0x000186e0


	//   ....[4]....
        /*01d4*/ 	.word	0x00018770


	//   ....[5]....
        /*01d8*/ 	.word	0x0001b5c0


	//   ....[6]....
        /*01dc*/ 	.word	0x0001b650


	//----- nvinfo : EIATTR_COOP_GROUP_MASK_REGIDS
	.align		4
.L_907:
        /*01e0*/ 	.byte	0x04, 0x29
        /*01e2*/ 	.short	(.L_909 - .L_908)


	//   ....[0]....
.L_908:
        /*01e4*/ 	.word	0xffffffff


	//   ....[1]....
        /*01e8*/ 	.word	0xffffffff


	//   ....[2]....
        /*01ec*/ 	.word	0xffffffff


	//   ....[3]....
        /*01f0*/ 	.word	0xffffffff


	//   ....[4]....
        /*01f4*/ 	.word	0xffffffff


	//   ....[5]....
        /*01f8*/ 	.word	0xffffffff


	//   ....[6]....
        /*01fc*/ 	.word	0xffffffff


	//   ....[7]....
        /*0200*/ 	.word	0xffffffff


	//   ....[8]....
        /*0204*/ 	.word	0xffffffff


	//   ....[9]....
        /*0208*/ 	.word	0xffffffff


	//   ....[10]....
        /*020c*/ 	.word	0xffffffff


	//   ....[11]....
        /*0210*/ 	.word	0xffffffff


	//   ....[12]....
        /*0214*/ 	.word	0xffffffff


	//   ....[13]....
        /*0218*/ 	.word	0xffffffff


	//   ....[14]....
        /*021c*/ 	.word	0xffffffff


	//   ....[15]....
        /*0220*/ 	.word	0xffffffff


	//   ....[16]....
        /*0224*/ 	.word	0xffffffff


	//   ....[17]....
        /*0228*/ 	.word	0xffffffff


	//   ....[18]....
        /*022c*/ 	.word	0xffffffff


	//   ....[19]....
        /*0230*/ 	.word	0xffffffff


	//   ....[20]....
        /*0234*/ 	.word	0xffffffff


	//   ....[21]....
        /*0238*/ 	.word	0xffffffff


	//   ....[22]....
        /*023c*/ 	.word	0xffffffff


	//   ....[23]....
        /*0240*/ 	.word	0xffffffff


	//   ....[24]....
        /*0244*/ 	.word	0xffffffff


	//   ....[25]....
        /*0248*/ 	.word	0xffffffff


	//   ....[26]....
        /*024c*/ 	.word	0xffffffff


	//   ....[27]....
        /*0250*/ 	.word	0xffffffff


	//   ....[28]....
        /*0254*/ 	.word	0xffffffff


	//   ....[29]....
        /*0258*/ 	.word	0xffffffff


	//   ....[30]....
        /*025c*/ 	.word	0xffffffff


	//   ....[31]....
        /*0260*/ 	.word	0xffffffff


	//   ....[32]....
        /*0264*/ 	.word	0xffffffff


	//   ....[33]....
        /*0268*/ 	.word	0xffffffff


	//   ....[34]....
        /*026c*/ 	.word	0xffffffff


	//   ....[35]....
        /*0270*/ 	.word	0xffffffff


	//   ....[36]....
        /*0274*/ 	.word	0xffffffff


	//   ....[37]....
        /*0278*/ 	.word	0xffffffff


	//   ....[38]....
        /*027c*/ 	.word	0xffffffff


	//   ....[39]....
        /*0280*/ 	.word	0xffffffff


	//   ....[40]....
        /*0284*/ 	.word	0xffffffff


	//   ....[41]....
        /*0288*/ 	.word	0xffffffff


	//   ....[42]....
        /*028c*/ 	.word	0xffffffff


	//   ....[43]....
        /*0290*/ 	.word	0xffffffff


	//   ....[44]....
        /*0294*/ 	.word	0xffffffff


	//   ....[45]....
        /*0298*/ 	.word	0xffffffff


	//   ....[46]....
        /*029c*/ 	.word	0xffffffff


	//   ....[47]....
        /*02a0*/ 	.word	0xffffffff


	//   ....[48]....
        /*02a4*/ 	.word	0xffffffff


	//   ....[49]....
        /*02a8*/ 	.word	0xffffffff


	//   ....[50]....
        /*02ac*/ 	.word	0xffffffff


	//   ....[51]....
        /*02b0*/ 	.word	0xffffffff


	//   ....[52]....
        /*02b4*/ 	.word	0xffffffff


	//   ....[53]....
        /*02b8*/ 	.word	0xffffffff


	//   ....[54]....
        /*02bc*/ 	.word	0xffffffff


	//   ....[55]....
        /*02c0*/ 	.word	0xffffffff


	//   ....[56]....
        /*02c4*/ 	.word	0xffffffff


	//   ....[57]....
        /*02c8*/ 	.word	0xffffffff


	//   ....[58]....
        /*02cc*/ 	.word	0xffffffff


	//   ....[59]....
        /*02d0*/ 	.word	0xffffffff


	//   ....[60]....
        /*02d4*/ 	.word	0xffffffff


	//   ....[61]....
        /*02d8*/ 	.word	0xffffffff


	//   ....[62]....
        /*02dc*/ 	.word	0xffffffff


	//   ....[63]....
        /*02e0*/ 	.word	0xffffffff


	//   ....[64]....
        /*02e4*/ 	.word	0xffffffff


	//   ....[65]....
        /*02e8*/ 	.word	0xffffffff


	//   ....[66]....
        /*02ec*/ 	.word	0xffffffff


	//   ....[67]....
        /*02f0*/ 	.word	0xffffffff


	//   ....[68]....
        /*02f4*/ 	.word	0xffffffff


	//   ....[69]....
        /*02f8*/ 	.word	0xffffffff


	//   ....[70]....
        /*02fc*/ 	.word	0xffffffff


	//   ....[71]....
        /*0300*/ 	.word	0xffffffff


	//   ....[72]....
        /*0304*/ 	.word	0xffffffff


	//   ....[73]....
        /*0308*/ 	.word	0xffffffff


	//   ....[74]....
        /*030c*/ 	.word	0xffffffff


	//   ....[75]....
        /*0310*/ 	.word	0xffffffff


	//   ....[76]....
        /*0314*/ 	.word	0xffffffff


	//   ....[77]....
        /*0318*/ 	.word	0xffffffff


	//   ....[78]....
        /*031c*/ 	.word	0xffffffff


	//   ....[79]....
        /*0320*/ 	.word	0xffffffff


	//   ....[80]....
        /*0324*/ 	.word	0xffffffff


	//   ....[81]....
        /*0328*/ 	.word	0xffffffff


	//   ....[82]....
        /*032c*/ 	.word	0xffffffff


	//   ....[83]....
        /*0330*/ 	.word	0xffffffff


	//   ....[84]....
        /*0334*/ 	.word	0xffffffff


	//   ....[85]....
        /*0338*/ 	.word	0xffffffff


	//   ....[86]....
        /*033c*/ 	.word	0xffffffff


	//   ....[87]....
        /*0340*/ 	.word	0xffffffff


	//   ....[88]....
        /*0344*/ 	.word	0xffffffff


	//   ....[89]....
        /*0348*/ 	.word	0xffffffff


	//   ....[90]....
        /*034c*/ 	.word	0xffffffff


	//   ....[91]....
        /*0350*/ 	.word	0xffffffff


	//   ....[92]....
        /*0354*/ 	.word	0xffffffff


	//   ....[93]....
        /*0358*/ 	.word	0xffffffff


	//   ....[94]....
        /*035c*/ 	.word	0xffffffff


	//   ....[95]....
        /*0360*/ 	.word	0xffffffff


	//   ....[96]....
        /*0364*/ 	.word	0xffffffff


	//   ....[97]....
        /*0368*/ 	.word	0xffffffff


	//   ....[98]....
        /*036c*/ 	.word	0xffffffff


	//   ....[99]....
        /*0370*/ 	.word	0xffffffff


	//   ....[100]....
        /*0374*/ 	.word	0xffffffff


	//   ....[101]....
        /*0378*/ 	.word	0xffffffff


	//   ....[102]....
        /*037c*/ 	.word	0xffffffff


	//   ....[103]....
        /*0380*/ 	.word	0xffffffff


	//   ....[104]....
        /*0384*/ 	.word	0xffffffff


	//   ....[105]....
        /*0388*/ 	.word	0xffffffff


	//   ....[106]....
        /*038c*/ 	.word	0xffffffff


	//   ....[107]....
        /*0390*/ 	.word	0xffffffff


	//   ....[108]....
        /*0394*/ 	.word	0xffffffff


	//   ....[109]....
        /*0398*/ 	.word	0xffffffff


	//   ....[110]....
        /*039c*/ 	.word	0xffffffff


	//   ....[111]....
        /*03a0*/ 	.word	0xffffffff


	//   ....[112]....
        /*03a4*/ 	.word	0xffffffff


	//   ....[113]....
        /*03a8*/ 	.word	0xffffffff


	//   ....[114]....
        /*03ac*/ 	.word	0xffffffff


	//   ....[115]....
        /*03b0*/ 	.word	0xffffffff


	//   ....[116]....
        /*03b4*/ 	.word	0xffffffff


	//   ....[117]....
        /*03b8*/ 	.word	0xffffffff


	//   ....[118]....
        /*03bc*/ 	.word	0xffffffff


	//   ....[119]....
        /*03c0*/ 	.word	0xffffffff


	//   ....[120]....
        /*03c4*/ 	.word	0xffffffff


	//   ....[121]....
        /*03c8*/ 	.word	0xffffffff


	//   ....[122]....
        /*03cc*/ 	.word	0xffffffff


	//   ....[123]....
        /*03d0*/ 	.word	0xffffffff


	//   ....[124]....
        /*03d4*/ 	.word	0xffffffff


	//   ....[125]....
        /*03d8*/ 	.word	0xffffffff


	//   ....[126]....
        /*03dc*/ 	.word	0xffffffff


	//   ....[127]....
        /*03e0*/ 	.word	0xffffffff


	//   ....[128]....
        /*03e4*/ 	.word	0xffffffff


	//   ....[129]....
        /*03e8*/ 	.word	0xffffffff


	//   ....[130]....
        /*03ec*/ 	.word	0xffffffff


	//   ....[131]....
        /*03f0*/ 	.word	0xffffffff


	//   ....[132]....
        /*03f4*/ 	.word	0xffffffff


	//   ....[133]....
        /*03f8*/ 	.word	0xffffffff


	//   ....[134]....
        /*03fc*/ 	.word	0xffffffff


	//   ....[135]....
        /*0400*/ 	.word	0xffffffff


	//   ....[136]....
        /*0404*/ 	.word	0xffffffff


	//   ....[137]....
        /*0408*/ 	.word	0xffffffff


	//   ....[138]....
        /*040c*/ 	.word	0xffffffff


	//   ....[139]....
        /*0410*/ 	.word	0xffffffff


	//   ....[140]....
        /*0414*/ 	.word	0xffffffff


	//   ....[141]....
        /*0418*/ 	.word	0xffffffff


	//   ....[142]....
        /*041c*/ 	.word	0xffffffff


	//   ....[143]....
        /*0420*/ 	.word	0xffffffff


	//   ....[144]....
        /*0424*/ 	.word	0xffffffff


	//   ....[145]....
        /*0428*/ 	.word	0xffffffff


	//   ....[146]....
        /*042c*/ 	.word	0xffffffff


	//   ....[147]....
        /*0430*/ 	.word	0xffffffff


	//   ....[148]....
        /*0434*/ 	.word	0xffffffff


	//   ....[149]....
        /*0438*/ 	.word	0xffffffff


	//   ....[150]....
        /*043c*/ 	.word	0xffffffff


	//   ....[151]....
        /*0440*/ 	.word	0xffffffff


	//   ....[152]....
        /*0444*/ 	.word	0xffffffff


	//   ....[153]....
        /*0448*/ 	.word	0xffffffff


	//   ....[154]....
        /*044c*/ 	.word	0xffffffff


	//   ....[155]....
        /*0450*/ 	.word	0xffffffff


	//   ....[156]....
        /*0454*/ 	.word	0xffffffff


	//   ....[157]....
        /*0458*/ 	.word	0xffffffff


	//   ....[158]....
        /*045c*/ 	.word	0xffffffff


	//   ....[159]....
        /*0460*/ 	.word	0xffffffff


	//   ....[160]....
        /*0464*/ 	.word	0xffffffff


	//   ....[161]....
        /*0468*/ 	.word	0xffffffff


	//   ....[162]....
        /*046c*/ 	.word	0xffffffff


	//   ....[163]....
        /*0470*/ 	.word	0xffffffff


	//   ....[164]....
        /*0474*/ 	.word	0xffffffff


	//   ....[165]....
        /*0478*/ 	.word	0xffffffff


	//   ....[166]....
        /*047c*/ 	.word	0xffffffff


	//   ....[167]....
        /*0480*/ 	.word	0xffffffff


	//   ....[168]....
        /*0484*/ 	.word	0xffffffff


	//   ....[169]....
        /*0488*/ 	.word	0xffffffff


	//   ....[170]....
        /*048c*/ 	.word	0xffffffff


	//   ....[171]....
        /*0490*/ 	.word	0xffffffff


	//   ....[172]....
        /*0494*/ 	.word	0xffffffff


	//   ....[173]....
        /*0498*/ 	.word	0xffffffff


	//   ....[174]....
        /*049c*/ 	.word	0xffffffff


	//   ....[175]....
        /*04a0*/ 	.word	0xffffffff


	//   ....[176]....
        /*04a4*/ 	.word	0xffffffff


	//   ....[177]....
        /*04a8*/ 	.word	0xffffffff


	//   ....[178]....
        /*04ac*/ 	.word	0xffffffff


	//   ....[179]....
        /*04b0*/ 	.word	0xffffffff


	//   ....[180]....
        /*04b4*/ 	.word	0xffffffff


	//   ....[181]....
        /*04b8*/ 	.word	0xffffffff


	//   ....[182]....
        /*04bc*/ 	.word	0xffffffff


	//   ....[183]....
        /*04c0*/ 	.word	0xffffffff


	//   ....[184]....
        /*04c4*/ 	.word	0xffffffff


	//   ....[185]....
        /*04c8*/ 	.word	0xffffffff


	//   ....[186]....
        /*04cc*/ 	.word	0xffffffff


	//   ....[187]....
        /*04d0*/ 	.word	0xffffffff


	//   ....[188]....
        /*04d4*/ 	.word	0xffffffff


	//   ....[189]....
        /*04d8*/ 	.word	0xffffffff


	//   ....[190]....
        /*04dc*/ 	.word	0xffffffff


	//   ....[191]....
        /*04e0*/ 	.word	0xffffffff


	//   ....[192]....
        /*04e4*/ 	.word	0xffffffff


	//   ....[193]....
        /*04e8*/ 	.word	0xffffffff


	//   ....[194]....
        /*04ec*/ 	.word	0xffffffff


	//   ....[195]....
        /*04f0*/ 	.word	0xffffffff


	//   ....[196]....
        /*04f4*/ 	.word	0xffffffff


	//   ....[197]....
        /*04f8*/ 	.word	0xffffffff


	//   ....[198]....
        /*04fc*/ 	.word	0xffffffff


	//   ....[199]....
        /*0500*/ 	.word	0xffffffff


	//   ....[200]....
        /*0504*/ 	.word	0xffffffff


	//   ....[201]....
        /*0508*/ 	.word	0x0500000f


	//   ....[202]....
        /*050c*/ 	.word	0x0500000f


	//   ....[203]....
        /*0510*/ 	.word	0x0500000f


	//   ....[204]....
        /*0514*/ 	.word	0x0500000f


	//   ....[205]....
        /*0518*/ 	.word	0x0500000f


	//   ....[206]....
        /*051c*/ 	.word	0x0500000f


	//   ....[207]....
        /*0520*/ 	.word	0x0500000f


	//   ....[208]....
        /*0524*/ 	.word	0x0500000f


	//   ....[209]....
        /*0528*/ 	.word	0x0500000f


	//   ....[210]....
        /*052c*/ 	.word	0x0500000f


	//   ....[211]....
        /*0530*/ 	.word	0x0500000f


	//   ....[212]....
        /*0534*/ 	.word	0x0500000f


	//   ....[213]....
        /*0538*/ 	.word	0x0500000f


	//   ....[214]....
        /*053c*/ 	.word	0x0500000f


	//   ....[215]....
        /*0540*/ 	.word	0x0500000f


	//   ....[216]....
        /*0544*/ 	.word	0x0500000f


	//   ....[217]....
        /*0548*/ 	.word	0x0500000f


	//   ....[218]....
        /*054c*/ 	.word	0x0500000f


	//   ....[219]....
        /*0550*/ 	.word	0x0500000f


	//   ....[220]....
        /*0554*/ 	.word	0x0500000f


	//   ....[221]....
        /*0558*/ 	.word	0x0500000f


	//   ....[222]....
        /*055c*/ 	.word	0x0500000f


	//   ....[223]....
        /*0560*/ 	.word	0x0500000f


	//   ....[224]....
        /*0564*/ 	.word	0x0500000f


	//   ....[225]....
        /*0568*/ 	.word	0x0500000f


	//   ....[226]....
        /*056c*/ 	.word	0x0500000f


	//   ....[227]....
        /*0570*/ 	.word	0x0500000f


	//   ....[228]....
        /*0574*/ 	.word	0x0500000f


	//   ....[229]....
        /*0578*/ 	.word	0x0500000f


	//   ....[230]....
        /*057c*/ 	.word	0x0500000f


	//   ....[231]....
        /*0580*/ 	.word	0x0500000f


	//   ....[232]....
        /*0584*/ 	.word	0x0500000f


	//   ....[233]....
        /*0588*/ 	.word	0x0500000f


	//   ....[234]....
        /*058c*/ 	.word	0x0500000f


	//   ....[235]....
        /*0590*/ 	.word	0x0500000f


	//   ....[236]....
        /*0594*/ 	.word	0x0500000f


	//   ....[237]....
        /*0598*/ 	.word	0x0500000f


	//   ....[238]....
        /*059c*/ 	.word	0x0500000f


	//   ....[239]....
        /*05a0*/ 	.word	0x0500000f


	//   ....[240]....
        /*05a4*/ 	.word	0x0500000f


	//   ....[241]....
        /*05a8*/ 	.word	0x0500000f


	//   ....[242]....
        /*05ac*/ 	.word	0x0500000f


	//   ....[243]....
        /*05b0*/ 	.word	0x0500000f


	//   ....[244]....
        /*05b4*/ 	.word	0x0500000f


	//   ....[245]....
        /*05b8*/ 	.word	0x0500000f


	//   ....[246]....
        /*05bc*/ 	.word	0x0500000f


	//   ....[247]....
        /*05c0*/ 	.word	0x0500000f


	//   ....[248]....
        /*05c4*/ 	.word	0x0500000f


	//   ....[249]....
        /*05c8*/ 	.word	0x0500000f


	//   ....[250]....
        /*05cc*/ 	.word	0x0500000f


	//   ....[251]....
        /*05d0*/ 	.word	0x0500000f


	//   ....[252]....
        /*05d4*/ 	.word	0x0500000f


	//   ....[253]....
        /*05d8*/ 	.word	0x0500000f


	//   ....[254]....
        /*05dc*/ 	.word	0x0500000f


	//   ....[255]....
        /*05e0*/ 	.word	0x0500000f


	//   ....[0]....
        /*05e4*/ 	.word	0x0500000f


	//   ....[1]....
        /*05e8*/ 	.word	0x0500000f


	//   ....[2]....
        /*05ec*/ 	.word	0x0500000f


	//   ....[3]....
        /*05f0*/ 	.word	0x0500000f


	//   ....[4]....
        /*05f4*/ 	.word	0x0500000f


	//   ....[5]....
        /*05f8*/ 	.word	0x0500000f


	//   ....[6]....
        /*05fc*/ 	.word	0x0500000f


	//   ....[7]....
        /*0600*/ 	.word	0x0500000f


	//   ....[8]....
        /*0604*/ 	.word	0x0500000f


	//   ....[9]....
        /*0608*/ 	.word	0x0500000f


	//   ....[10]....
        /*060c*/ 	.word	0x0500000f


	//   ....[11]....
        /*0610*/ 	.word	0x0500000f


	//   ....[12]....
        /*0614*/ 	.word	0x0500000f


	//   ....[13]....
        /*0618*/ 	.word	0x0500000f


	//   ....[14]....
        /*061c*/ 	.word	0x0500000f


	//   ....[15]....
        /*0620*/ 	.word	0x0500000f


	//   ....[16]....
        /*0624*/ 	.word	0x0500000f


	//   ....[17]....
        /*0628*/ 	.word	0x0500000f


	//   ....[18]....
        /*062c*/ 	.word	0x0500000f


	//   ....[19]....
        /*0630*/ 	.word	0x0500000f


	//   ....[20]....
        /*0634*/ 	.word	0x0500000f


	//   ....[21]....
        /*0638*/ 	.word	0x0500000f


	//   ....[22]....
        /*063c*/ 	.word	0x0500000f


	//   ....[23]....
        /*0640*/ 	.word	0x0500000f


	//   ....[24]....
        /*0644*/ 	.word	0x0500000f


	//   ....[25]....
        /*0648*/ 	.word	0x0500000f


	//   ....[26]....
        /*064c*/ 	.word	0x0500000f


	//   ....[27]....
        /*0650*/ 	.word	0x0500000f


	//   ....[28]....
        /*0654*/ 	.word	0x0500000f


	//   ....[29]....
        /*0658*/ 	.word	0x0500000f


	//   ....[30]....
        /*065c*/ 	.word	0x0500000f


	//   ....[31]....
        /*0660*/ 	.word	0x0500000f


	//   ....[32]....
        /*0664*/ 	.word	0x0500000f


	//   ....[33]....
        /*0668*/ 	.word	0x0500000f


	//   ....[34]....
        /*066c*/ 	.word	0x0500000f


	//   ....[35]....
        /*0670*/ 	.word	0x0500000f


	//   ....[36]....
        /*0674*/ 	.word	0x0500000f


	//   ....[37]....
        /*0678*/ 	.word	0x0500000f


	//   ....[38]....
        /*067c*/ 	.word	0x0500000f


	//   ....[39]....
        /*0680*/ 	.word	0x0500000f


	//   ....[40]....
        /*0684*/ 	.word	0x0500000f


	//   ....[41]....
        /*0688*/ 	.word	0x0500000f


	//   ....[42]....
        /*068c*/ 	.word	0x0500000f


	//   ....[43]....
        /*0690*/ 	.word	0x0500000f


	//   ....[44]....
        /*0694*/ 	.word	0x0500000f


	//   ....[45]....
        /*0698*/ 	.word	0x0500000f


	//   ....[46]....
        /*069c*/ 	.word	0x0500000f


	//   ....[47]....
        /*06a0*/ 	.word	0x0500000f


	//   ....[48]....
        /*06a4*/ 	.word	0x0500000f


	//   ....[49]....
        /*06a8*/ 	.word	0x0500000f


	//   ....[50]....
        /*06ac*/ 	.word	0x0500000f


	//   ....[51]....
        /*06b0*/ 	.word	0x0500000f


	//   ....[52]....
        /*06b4*/ 	.word	0x0500000f


	//   ....[53]....
        /*06b8*/ 	.word	0x0500000f


	//   ....[54]....
        /*06bc*/ 	.word	0x0500000f


	//   ....[55]....
        /*06c0*/ 	.word	0x0500000f


	//   ....[56]....
        /*06c4*/ 	.word	0x0500000f


	//   ....[57]....
        /*06c8*/ 	.word	0x0500000f


	//   ....[58]....
        /*06cc*/ 	.word	0x0500000f


	//   ....[59]....
        /*06d0*/ 	.word	0x0500000f


	//   ....[60]....
        /*06d4*/ 	.word	0x0500000f


	//   ....[61]....
        /*06d8*/ 	.word	0x0500000f


	//   ....[62]....
        /*06dc*/ 	.word	0x0500000f


	//   ....[63]....
        /*06e0*/ 	.word	0x0500000f


	//   ....[64]....
        /*06e4*/ 	.word	0x0500000f


	//   ....[65]....
        /*06e8*/ 	.word	0x0500000f


	//   ....[66]....
        /*06ec*/ 	.word	0x0500000f


	//   ....[67]....
        /*06f0*/ 	.word	0x0500000f


	//   ....[68]....
        /*06f4*/ 	.word	0x0500000f


	//   ....[69]....
        /*06f8*/ 	.word	0x0500000f


	//   ....[70]....
        /*06fc*/ 	.word	0x0500000f


	//   ....[71]....
        /*0700*/ 	.word	0x0500000f


	//   ....[72]....
        /*0704*/ 	.word	0x0500000f


	//   ....[73]....
        /*0708*/ 	.word	0x0500000f


	//   ....[74]....
        /*070c*/ 	.word	0x0500000f


	//   ....[75]....
        /*0710*/ 	.word	0x0500000f


	//   ....[76]....
        /*0714*/ 	.word	0x0500000f


	//   ....[77]....
        /*0718*/ 	.word	0x0500000f


	//   ....[78]....
        /*071c*/ 	.word	0x0500000f


	//   ....[79]....
        /*0720*/ 	.word	0x0500000f


	//   ....[80]....
        /*0724*/ 	.word	0x0500000f


	//   ....[81]....
        /*0728*/ 	.word	0x0500000f


	//   ....[82]....
        /*072c*/ 	.word	0x0500000f


	//   ....[83]....
        /*0730*/ 	.word	0x0500000f


	//   ....[84]....
        /*0734*/ 	.word	0x0500000f


	//   ....[85]....
        /*0738*/ 	.word	0x0500000f


	//   ....[86]....
        /*073c*/ 	.word	0x0500000f


	//   ....[87]....
        /*0740*/ 	.word	0x0500000f


	//   ....[88]....
        /*0744*/ 	.word	0x0500000f


	//   ....[89]....
        /*0748*/ 	.word	0x0500000f


	//   ....[90]....
        /*074c*/ 	.word	0x0500000f


	//   ....[91]....
        /*0750*/ 	.word	0x0500000f


	//   ....[92]....
        /*0754*/ 	.word	0x0500000f


	//   ....[93]....
        /*0758*/ 	.word	0x0500000f


	//   ....[94]....
        /*075c*/ 	.word	0x0500000f


	//   ....[95]....
        /*0760*/ 	.word	0x0500000f


	//   ....[96]....
        /*0764*/ 	.word	0x0500000f


	//   ....[97]....
        /*0768*/ 	.word	0x0500000f


	//   ....[98]....
        /*076c*/ 	.word	0x0500000f


	//----- nvinfo : EIATTR_COOP_GROUP_INSTR_OFFSETS
	.align		4
.L_909:
        /*0770*/ 	.byte	0x04, 0x28
        /*0772*/ 	.short	(.L_911 - .L_910)


	//   ....[0]....
.L_910:
        /*0774*/ 	.word	0x00000070


	//   ....[1]....
        /*0778*/ 	.word	0x00000140


	//   ....[2]....
        /*077c*/ 	.word	0x00000190


	//   ....[3]....
        /*0780*/ 	.word	0x000003c0


	//   ....[4]....
        /*0784*/ 	.word	0x00000520


	//   ....[5]....
        /*0788*/ 	.word	0x00000640


	//   ....[6]....
        /*078c*/ 	.word	0x000007a0


	//   ....[7]....
        /*0790*/ 	.word	0x00003480


	//   ....[8]....
        /*0794*/ 	.word	0x00003490


	//   ....[9]....
        /*0798*/ 	.word	0x00003bf0


	//   ....[10]....
        /*079c*/ 	.word	0x00003c00


	//   ....[11]....
        /*07a0*/ 	.word	0x00004370


	//   ....[12]....
        /*07a4*/ 	.word	0x00004380


	//   ....[13]....
        /*07a8*/ 	.word	0x00004ae0


	//   ....[14]....
        /*07ac*/ 	.word	0x00004af0


	//   ....[15]....
        /*07b0*/ 	.word	0x00005c70


	//   ....[16]....
        /*07b4*/ 	.word	0x00005c80


	//   ....[17]....
        /*07b8*/ 	.word	0x00006470


	//   ....[18]....
        /*07bc*/ 	.word	0x00006480


	//   ....[19]....
        /*07c0*/ 	.word	0x00006c70


	//   ....[20]....
        /*07c4*/ 	.word	0x00006c80


	//   ....[21]....
        /*07c8*/ 	.word	0x00007460


	//   ....[22]....
        /*07cc*/ 	.word	0x00007470


	//   ....[23]....
        /*07d0*/ 	.word	0x00007e90


	//   ....[24]....
        /*07d4*/ 	.word	0x00007ea0


	//   ....[25]....
        /*07d8*/ 	.word	0x00007fb0


	//   ....[26]....
        /*07dc*/ 	.word	0x00007fc0


	//   ....[27]....
        /*07e0*/ 	.word	0x000080e0


	//   ....[28]....
        /*07e4*/ 	.word	0x000080f0


	//   ....[29]....
        /*07e8*/ 	.word	0x00008210


	//   ....[30]....
        /*07ec*/ 	.word	0x00008220


	//   ....[31]....
        /*07f0*/ 	.word	0x000085a0


	//   ....[32]....
        /*07f4*/ 	.word	0x000085c0


	//   ....[33]....
        /*07f8*/ 	.word	0x000086a0


	//   ....[34]....
        /*07fc*/ 	.word	0x000086c0


	//   ....[35]....
        /*0800*/ 	.word	0x000087a0


	//   ....[36]....
        /*0804*/ 	.word	0x000087c0


	//   ....[37]....
        /*0808*/ 	.word	0x000088a0


	//   ....[38]....
        /*080c*/ 	.word	0x000088c0


	//   ....[39]....
        /*0810*/ 	.word	0x00009050


	//   ....[40]....
        /*0814*/ 	.word	0x000095e0


	//   ....[41]....
        /*0818*/ 	.word	0x000095f0


	//   ....[42]....
        /*081c*/ 	.word	0x00009600


	//   ....[43]....
        /*0820*/ 	.word	0x00009610


	//   ....[44]....
        /*0824*/ 	.word	0x0000b040


	//   ....[45]....
        /*0828*/ 	.word	0x0000b050


	//   ....[46]....
        /*082c*/ 	.word	0x0000b060


	//   ....[47]....
        /*0830*/ 	.word	0x0000b070


	//   ....[48]....
        /*0834*/ 	.word	0x0000e540


	//   ....[49]....
        /*0838*/ 	.word	0x0000e580


	//   ....[50]....
        /*083c*/ 	.word	0x0000eae0


	//   ....[51]....
        /*0840*/ 	.word	0x0000eb50


	//   ....[52]....
        /*0844*/ 	.word	0x00010f00


	//   ....[53]....
        /*0848*/ 	.word	0x00010f20


	//   ....[54]....
        /*084c*/ 	.word	0x00010f50


	//   ....[55]....
        /*0850*/ 	.word	0x00010f60


	//   ....[56]....
        /*0854*/ 	.word	0x000124a0


	//   ....[57]....
        /*0858*/ 	.word	0x000127f0


	//   ....[58]....
        /*085c*/ 	.word	0x00012820


	//   ....[59]....
        /*0860*/ 	.word	0x00012830


	//   ....[60]....
        /*0864*/ 	.word	0x00013960


	//   ....[61]....
        /*0868*/ 	.word	0x00013980


	//   ....[62]....
        /*086c*/ 	.word	0x00013990


	//   ....[63]....
        /*0870*/ 	.word	0x000139a0


	//   ....[64]....
        /*0874*/ 	.word	0x00014050


	//   ....[65]....
        /*0878*/ 	.word	0x00014060


	//   ....[66]....
        /*087c*/ 	.word	0x00014160


	//   ....[67]....
        /*0880*/ 	.word	0x00014170


	//   ....[68]....
        /*0884*/ 	.word	0x00014280


	//   ....[69]....
        /*0888*/ 	.word	0x00014290


	//   ....[70]....
        /*088c*/ 	.word	0x000143a0


	//   ....[71]....
        /*0890*/ 	.word	0x000143b0


	//   ....[72]....
        /*0894*/ 	.word	0x00014870


	//   ....[73]....
        /*0898*/ 	.word	0x00014880


	//   ....[74]....
        /*089c*/ 	.word	0x00014d00


	//   ....[75]....
        /*08a0*/ 	.word	0x00014d10


	//   ....[76]....
        /*08a4*/ 	.word	0x00015940


	//   ....[77]....
        /*08a8*/ 	.word	0x00015950


	//   ....[78]....
        /*08ac*/ 	.word	0x00015a60


	//   ....[79]....
        /*08b0*/ 	.word	0x00015a70


	//   ....[80]....
        /*08b4*/ 	.word	0x00015b80


	//   ....[81]....
        /*08b8*/ 	.word	0x00015b90


	//   ....[82]....
        /*08bc*/ 	.word	0x00015ca0


	//   ....[83]....
        /*08c0*/ 	.word	0x00015cb0


	//   ....[84]....
        /*08c4*/ 	.word	0x00015e20


	//   ....[85]....
        /*08c8*/ 	.word	0x00016030


	//   ....[86]....
        /*08cc*/ 	.word	0x00016060


	//   ....[87]....
        /*08d0*/ 	.word	0x00016090


	//   ....[88]....
        /*08d4*/ 	.word	0x000160c0


	//   ....[89]....
        /*08d8*/ 	.word	0x000160f0


	//   ....[90]....
        /*08dc*/ 	.word	0x00016120


	//   ....[91]....
        /*08e0*/ 	.word	0x000162b0


	//   ....[92]....
        /*08e4*/ 	.word	0x000162e0


	//   ....[93]....
        /*08e8*/ 	.word	0x00016310


	//   ....[94]....
        /*08ec*/ 	.word	0x00016340


	//   ....[95]....
        /*08f0*/ 	.word	0x00016370


	//   ....[96]....
        /*08f4*/ 	.word	0x000163a0


	//   ....[97]....
        /*08f8*/ 	.word	0x00016430


	//   ....[98]....
        /*08fc*/ 	.word	0x00016460


	//   ....[99]....
        /*0900*/ 	.word	0x00016470


	//   ....[100]....
        /*0904*/ 	.word	0x00016500


	//   ....[101]....
        /*0908*/ 	.word	0x00017430


	//   ....[102]....
        /*090c*/ 	.word	0x000191f0


	//   ....[103]....
        /*0910*/ 	.word	0x00019210


	//   ....[104]....
        /*0914*/ 	.word	0x000192b0


	//   ....[105]....
        /*0918*/ 	.word	0x000192d0


	//   ....[106]....
        /*091c*/ 	.word	0x00019360


	//   ....[107]....
        /*0920*/ 	.word	0x00019380


	//   ....[108]....
        /*0924*/ 	.word	0x00019410


	//   ....[109]....
        /*0928*/ 	.word	0x00019430


	//   ....[110]....
        /*092c*/ 	.word	0x000194c0


	//   ....[111]....
        /*0930*/ 	.word	0x000194e0


	//   ....[112]....
        /*0934*/ 	.word	0x00019570


	//   ....[113]....
        /*0938*/ 	.word	0x00019590


	//   ....[114]....
        /*093c*/ 	.word	0x00019620


	//   ....[115]....
        /*0940*/ 	.word	0x00019640


	//   ....[116]....
        /*0944*/ 	.word	0x00019650


	//   ....[117]....
        /*0948*/ 	.word	0x000196d0


	//   ....[118]....
        /*094c*/ 	.word	0x00019df0


	//   ....[119]....
        /*0950*/ 	.word	0x00019e20


	//   ....[120]....
        /*0954*/ 	.word	0x00019e80


	//   ....[121]....
        /*0958*/ 	.word	0x00019ec0


	//   ....[122]....
        /*095c*/ 	.word	0x00019f10


	//   ....[123]....
        /*0960*/ 	.word	0x00019f60


	//   ....[124]....
        /*0964*/ 	.word	0x00019fa0


	//   ....[125]....
        /*0968*/ 	.word	0x0001a000


	//   ....[126]....
        /*096c*/ 	.word	0x0001a050


	//   ....[127]....
        /*0970*/ 	.word	0x0001a0a0


	//   ....[128]....
        /*0974*/ 	.word	0x0001a0e0


	//   ....[129]....
        /*0978*/ 	.word	0x0001a140


	//   ....[130]....
        /*097c*/ 	.word	0x0001a190


	//   ....[131]....
        /*0980*/ 	.word	0x0001a1e0


	//   ....[132]....
        /*0984*/ 	.word	0x0001a200


	//   ....[133]....
        /*0988*/ 	.word	0x0001a230


	//   ....[134]....
        /*098c*/ 	.word	0x0001a990


	//   ....[135]....
        /*0990*/ 	.word	0x0001a9c0


	//   ....[136]....
        /*0994*/ 	.word	0x0001aa20


	//   ....[137]....
        /*0998*/ 	.word	0x0001aa30


	//   ....[138]....
        /*099c*/ 	.word	0x0001aa80


	//   ....[139]....
        /*09a0*/ 	.word	0x0001aa90


	//   ....[140]....
        /*09a4*/ 	.word	0x0001aae0


	//   ....[141]....
        /*09a8*/ 	.word	0x0001aaf0


	//   ....[142]....
        /*09ac*/ 	.word	0x0001ab40


	//   ....[143]....
        /*09b0*/ 	.word	0x0001ab50


	//   ....[144]....
        /*09b4*/ 	.word	0x0001aba0


	//   ....[145]....
        /*09b8*/ 	.word	0x0001abb0


	//   ....[146]....
        /*09bc*/ 	.word	0x0001ac00


	//   ....[147]....
        /*09c0*/ 	.word	0x0001ac10


	//   ....[148]....
        /*09c4*/ 	.word	0x0001ac20


	//   ....[149]....
        /*09c8*/ 	.word	0x0001ac70


	//   ....[150]....
        /*09cc*/ 	.word	0x0001aed0


	//   ....[151]....
        /*09d0*/ 	.word	0x0001aef0


	//   ....[152]....
        /*09d4*/ 	.word	0x0001af00


	//   ....[153]....
        /*09d8*/ 	.word	0x0001af70


	//   ....[154]....
        /*09dc*/ 	.word	0x0001af80


	//   ....[155]....
        /*09e0*/ 	.word	0x0001aff0


	//   ....[156]....
        /*09e4*/ 	.word	0x0001b000


	//   ....[157]....
        /*09e8*/ 	.word	0x0001b070


	//   ....[158]....
        /*09ec*/ 	.word	0x0001b080


	//   ....[159]....
        /*09f0*/ 	.word	0x0001b0f0


	//   ....[160]....
        /*09f4*/ 	.word	0x0001b100


	//   ....[161]....
        /*09f8*/ 	.word	0x0001b170


	//   ....[162]....
        /*09fc*/ 	.word	0x0001b180


	//   ....[163]....
        /*0a00*/ 	.word	0x0001b1f0


	//   ....[164]....
        /*0a04*/ 	.word	0x0001b200


	//   ....[165]....
        /*0a08*/ 	.word	0x0001b210


	//   ....[166]....
        /*0a0c*/ 	.word	0x0001b7a0


	//   ....[167]....
        /*0a10*/ 	.word	0x0001b7e0


	//   ....[168]....
        /*0a14*/ 	.word	0x0001b820


	//   ....[169]....
        /*0a18*/ 	.word	0x0001b840


	//   ....[170]....
        /*0a1c*/ 	.word	0x0001b850


	//   ....[171]....
        /*0a20*/ 	.word	0x0001b870


	//   ....[172]....
        /*0a24*/ 	.word	0x0001b8e0


	//   ....[173]....
        /*0a28*/ 	.word	0x0001b900


	//   ....[174]....
        /*0a2c*/ 	.word	0x0001b960


	//   ....[175]....
        /*0a30*/ 	.word	0x0001b980


	//   ....[176]....
        /*0a34*/ 	.word	0x0001b9e0


	//   ....[177]....
        /*0a38*/ 	.word	0x0001ba00


	//   ....[178]....
        /*0a3c*/ 	.word	0x0001ba60


	//   ....[179]....
        /*0a40*/ 	.word	0x0001ba80


	//   ....[180]....
        /*0a44*/ 	.word	0x0001bad0


	//   ....[181]....
        /*0a48*/ 	.word	0x0001baf0


	//   ....[182]....
        /*0a4c*/ 	.word	0x0001bf30


	//   ....[183]....
        /*0a50*/ 	.word	0x0001bf60


	//   ....[184]....
        /*0a54*/ 	.word	0x0001bfd0


	//   ....[185]....
        /*0a58*/ 	.word	0x0001c000


	//   ....[186]....
        /*0a5c*/ 	.word	0x0001c030


	//   ....[187]....
        /*0a60*/ 	.word	0x0001c060


	//   ....[188]....
        /*0a64*/ 	.word	0x0001c090


	//   ....[189]....
        /*0a68*/ 	.word	0x0001c0c0


	//   ....[190]....
        /*0a6c*/ 	.word	0x0001c260


	//   ....[191]....
        /*0a70*/ 	.word	0x0001c290


	//   ....[192]....
        /*0a74*/ 	.word	0x0001c2c0


	//   ....[193]....
        /*0a78*/ 	.word	0x0001c2f0


	//   ....[194]....
        /*0a7c*/ 	.word	0x0001c320


	//   ....[195]....
        /*0a80*/ 	.word	0x0001c350


	//   ....[196]....
        /*0a84*/ 	.word	0x0001c410


	//   ....[197]....
        /*0a88*/ 	.word	0x0001c430


	//   ....[198]....
        /*0a8c*/ 	.word	0x0001c440


	//   ....[199]....
        /*0a90*/ 	.word	0x0001c4a0


	//   ....[200]....
        /*0a94*/ 	.word	0x0001cac0


	//   ....[201]....
        /*0a98*/ 	.word	0x0001cde0


	//   ....[202]....
        /*0a9c*/ 	.word	0x0001ce70


	//   ....[203]....
        /*0aa0*/ 	.word	0x0001cf10


	//   ....[204]....
        /*0aa4*/ 	.word	0x0001cfa0


	//   ....[205]....
        /*0aa8*/ 	.word	0x0001d040


	//   ....[206]....
        /*0aac*/ 	.word	0x0001d0d0


	//   ....[207]....
        /*0ab0*/ 	.word	0x0001d170


	//   ....[208]....
        /*0ab4*/ 	.word	0x0001d200


	//   ....[209]....
        /*0ab8*/ 	.word	0x0001d2f0


	//   ....[210]....
        /*0abc*/ 	.word	0x0001d380


	//   ....[211]....
        /*0ac0*/ 	.word	0x0001d420


	//   ....[212]....
        /*0ac4*/ 	.word	0x0001d4b0


	//   ....[213]....
        /*0ac8*/ 	.word	0x0001d550


	//   ....[214]....
        /*0acc*/ 	.word	0x0001d5e0


	//   ....[215]....
        /*0ad0*/ 	.word	0x0001d680


	//   ....[216]....
        /*0ad4*/ 	.word	0x0001d710


	//   ....[217]....
        /*0ad8*/ 	.word	0x0001d800


	//   ....[218]....
        /*0adc*/ 	.word	0x0001d890


	//   ....[219]....
        /*0ae0*/ 	.word	0x0001d920


	//   ....[220]....
        /*0ae4*/ 	.word	0x0001d9b0


	//   ....[221]....
        /*0ae8*/ 	.word	0x0001da40


	//   ....[222]....
        /*0aec*/ 	.word	0x0001dad0


	//   ....[223]....
        /*0af0*/ 	.word	0x0001db60


	//   ....[224]....
        /*0af4*/ 	.word	0x0001dbf0


	//   ....[225]....
        /*0af8*/ 	.word	0x0001dd20


	//   ....[226]....
        /*0afc*/ 	.word	0x0001ddd0


	//   ....[227]....
        /*0b00*/ 	.word	0x0001de60


	//   ....[228]....
        /*0b04*/ 	.word	0x0001deb0


	//   ....[229]....
        /*0b08*/ 	.word	0x0001df00


	//   ....[230]....
        /*0b0c*/ 	.word	0x0001dfe0


	//   ....[231]....
        /*0b10*/ 	.word	0x0001e070


	//   ....[232]....
        /*0b14*/ 	.word	0x0001e0c0


	//   ....[233]....
        /*0b18*/ 	.word	0x0001e110


	//   ....[234]....
        /*0b1c*/ 	.word	0x0001e320


	//   ....[235]....
        /*0b20*/ 	.word	0x0001e370


	//   ....[236]....
        /*0b24*/ 	.word	0x0001e400


	//   ....[237]....
        /*0b28*/ 	.word	0x0001e490


	//   ....[238]....
        /*0b2c*/ 	.word	0x0001e520


	//   ....[239]....
        /*0b30*/ 	.word	0x0001e5b0


	//   ....[240]....
        /*0b34*/ 	.word	0x0001e640


	//   ....[241]....
        /*0b38*/ 	.word	0x0001e6d0


	//   ....[242]....
        /*0b3c*/ 	.word	0x0001e750


	//   ....[243]....
        /*0b40*/ 	.word	0x0001e7a0


	//   ....[244]....
        /*0b44*/ 	.word	0x0001e830


	//   ....[245]....
        /*0b48*/ 	.word	0x0001e8c0


	//   ....[246]....
        /*0b4c*/ 	.word	0x0001e940


	//   ....[247]....
        /*0b50*/ 	.word	0x0001e990


	//   ....[248]....
        /*0b54*/ 	.word	0x0001ea20


	//   ....[249]....
        /*0b58*/ 	.word	0x0001eab0


	//   ....[250]....
        /*0b5c*/ 	.word	0x0001eb40


	//   ....[251]....
        /*0b60*/ 	.word	0x0001ebd0


	//   ....[252]....
        /*0b64*/ 	.word	0x0001ec60


	//   ....[253]....
        /*0b68*/ 	.word	0x0001ecf0


	//   ....[254]....
        /*0b6c*/ 	.word	0x0001edb0


	//   ....[255]....
        /*0b70*/ 	.word	0x0001f090


	//   ....[0]....
        /*0b74*/ 	.word	0x0001f180


	//   ....[1]....
        /*0b78*/ 	.word	0x0001f220


	//   ....[2]....
        /*0b7c*/ 	.word	0x0001f280


	//   ....[3]....
        /*0b80*/ 	.word	0x0001f380


	//   ....[4]....
        /*0b84*/ 	.word	0x0001f3f0


	//   ....[5]....
        /*0b88*/ 	.word	0x0001f4f0


	//   ....[6]....
        /*0b8c*/ 	.word	0x0001f560


	//   ....[7]....
        /*0b90*/ 	.word	0x0001f660


	//   ....[8]....
        /*0b94*/ 	.word	0x0001f6d0


	//   ....[9]....
        /*0b98*/ 	.word	0x0001f7d0


	//   ....[10]....
        /*0b9c*/ 	.word	0x0001f840


	//   ....[11]....
        /*0ba0*/ 	.word	0x0001f940


	//   ....[12]....
        /*0ba4*/ 	.word	0x0001f9b0


	//   ....[13]....
        /*0ba8*/ 	.word	0x0001fab0


	//   ....[14]....
        /*0bac*/ 	.word	0x0001fb20


	//   ....[15]....
        /*0bb0*/ 	.word	0x0001fbc0


	//   ....[16]....
        /*0bb4*/ 	.word	0x0001fcc0


	//   ....[17]....
        /*0bb8*/ 	.word	0x0001fd30


	//   ....[18]....
        /*0bbc*/ 	.word	0x0001fdb0


	//   ....[19]....
        /*0bc0*/ 	.word	0x0001fe60


	//   ....[20]....
        /*0bc4*/ 	.word	0x0001fee0


	//   ....[21]....
        /*0bc8*/ 	.word	0x0001ffb0


	//   ....[22]....
        /*0bcc*/ 	.word	0x00020030


	//   ....[23]....
        /*0bd0*/ 	.word	0x00020100


	//   ....[24]....
        /*0bd4*/ 	.word	0x00020180


	//   ....[25]....
        /*0bd8*/ 	.word	0x00020250


	//   ....[26]....
        /*0bdc*/ 	.word	0x000202d0


	//   ....[27]....
        /*0be0*/ 	.word	0x000203a0


	//   ....[28]....
        /*0be4*/ 	.word	0x00020420


	//   ....[29]....
        /*0be8*/ 	.word	0x000204e0


	//   ....[30]....
        /*0bec*/ 	.word	0x00020570


	//   ....[31]....
        /*0bf0*/ 	.word	0x00020620


	//   ....[32]....
        /*0bf4*/ 	.word	0x00020750


	//   ....[33]....
        /*0bf8*/ 	.word	0x00020800


	//   ....[34]....
        /*0bfc*/ 	.word	0x00020860


	//   ....[35]....
        /*0c00*/ 	.word	0x00020920


	//   ....[36]....
        /*0c04*/ 	.word	0x00020980


	//   ....[37]....
        /*0c08*/ 	.word	0x00020a40


	//   ....[38]....
        /*0c0c*/ 	.word	0x00020aa0


	//   ....[39]....
        /*0c10*/ 	.word	0x00020b60


	//   ....[40]....
        /*0c14*/ 	.word	0x00020bc0


	//   ....[41]....
        /*0c18*/ 	.word	0x00020c80


	//   ....[42]....
        /*0c1c*/ 	.word	0x00020ce0


	//   ....[43]....
        /*0c20*/ 	.word	0x00020da0


	//   ....[44]....
        /*0c24*/ 	.word	0x00020e00


	//   ....[45]....
        /*0c28*/ 	.word	0x00020ec0


	//   ....[46]....
        /*0c2c*/ 	.word	0x00020f20


	//   ....[47]....
        /*0c30*/ 	.word	0x00020fe0


	//   ....[48]....
        /*0c34*/ 	.word	0x000210d0


	//   ....[49]....
        /*0c38*/ 	.word	0x00021170


	//   ....[50]....
        /*0c3c*/ 	.word	0x000211d0


	//   ....[51]....
        /*0c40*/ 	.word	0x000212b0


	//   ....[52]....
        /*0c44*/ 	.word	0x00021310


	//   ....[53]....
        /*0c48*/ 	.word	0x000213f0


	//   ....[54]....
        /*0c4c*/ 	.word	0x00021450


	//   ....[55]....
        /*0c50*/ 	.word	0x00021530


	//   ....[56]....
        /*0c54*/ 	.word	0x00021590


	//   ....[57]....
        /*0c58*/ 	.word	0x00021670


	//   ....[58]....
        /*0c5c*/ 	.word	0x000216d0


	//   ....[59]....
        /*0c60*/ 	.word	0x000217b0


	//   ....[60]....
        /*0c64*/ 	.word	0x00021810


	//   ....[61]....
        /*0c68*/ 	.word	0x000218f0


	//   ....[62]....
        /*0c6c*/ 	.word	0x00021950


	//   ....[63]....
        /*0c70*/ 	.word	0x00021a20


	//   ....[64]....
        /*0c74*/ 	.word	0x00021b40


	//   ....[65]....
        /*0c78*/ 	.word	0x00021be0


	//   ....[66]....
        /*0c7c*/ 	.word	0x00021ca0


	//   ....[67]....
        /*0c80*/ 	.word	0x00021d70


	//   ....[68]....
        /*0c84*/ 	.word	0x00021dd0


	//   ....[69]....
        /*0c88*/ 	.word	0x00021eb0


	//   ....[70]....
        /*0c8c*/ 	.word	0x00021f10


	//   ....[71]....
        /*0c90*/ 	.word	0x00021fe0


	//   ....[72]....
        /*0c94*/ 	.word	0x00022040


	//   ....[73]....
        /*0c98*/ 	.word	0x00022110


	//   ....[74]....
        /*0c9c*/ 	.word	0x00022170


	//   ....[75]....
        /*0ca0*/ 	.word	0x00022250


	//   ....[76]....
        /*0ca4*/ 	.word	0x000222b0


	//   ....[77]....
        /*0ca8*/ 	.word	0x00022380


	//   ....[78]....
        /*0cac*/ 	.word	0x000223e0


	//   ....[79]....
        /*0cb0*/ 	.word	0x000224a0


	//   ....[80]....
        /*0cb4*/ 	.word	0x00022530


	//   ....[81]....
        /*0cb8*/ 	.word	0x000225d0


	//   ....[82]....
        /*0cbc*/ 	.word	0x00022750


	//   ....[83]....
        /*0cc0*/ 	.word	0x000227c0


	//   ....[84]....
        /*0cc4*/ 	.word	0x00022830


	//   ....[85]....
        /*0cc8*/ 	.word	0x000228a0


	//   ....[86]....
        /*0ccc*/ 	.word	0x00022910


	//   ....[87]....
        /*0cd0*/ 	.word	0x00022990


	//   ....[88]....
        /*0cd4*/ 	.word	0x00022a10


	//   ....[89]....
        /*0cd8*/ 	.word	0x00022aa0


	//   ....[90]....
        /*0cdc*/ 	.word	0x00022b10


	//   ....[91]....
        /*0ce0*/ 	.word	0x00022b80


	//   ....[92]....
        /*0ce4*/ 	.word	0x00022bf0


	//   ....[93]....
        /*0ce8*/ 	.word	0x00022c70


	//   ....[94]....
        /*0cec*/ 	.word	0x00022ce0


	//   ....[95]....
        /*0cf0*/ 	.word	0x00022d80


	//   ....[96]....
        /*0cf4*/ 	.word	0x00022dd0


	//   ....[97]....
        /*0cf8*/ 	.word	0x00022e60


	//   ....[98]....
        /*0cfc*/ 	.word	0x00022f90


	//----- nvinfo : EIATTR_REG_RECONFIG
	.align		4
.L_911:
        /*0d00*/ 	.byte	0x01, 0x54
	.zero		2


	//----- nvinfo : EIATTR_SYSCALL_OFFSETS
	.align		4
        /*0d04*/ 	.byte	0x04, 0x46
        /*0d06*/ 	.short	(.L_913 - .L_912)


	//   ....[0]....
.L_912:
        /*0d08*/ 	.word	0x00001c90


	//   ....[1]....
        /*0d0c*/ 	.word	0x00001de0


	//   ....[2]....
        /*0d10*/ 	.word	0x000091f0


	//   ....[3]....
        /*0d14*/ 	.word	0x00009550


	//   ....[4]....
        /*0d18*/ 	.word	0x000188d0


	//   ....[5]....
        /*0d1c*/ 	.word	0x00018a20


	//   ....[6]....
        /*0d20*/ 	.word	0x00018b10


	//   ....[7]....
        /*0d24*/ 	.word	0x00019aa0


	//----- nvinfo : EIATTR_MBARRIER_INSTR_OFFSETS
	.align		4
.L_913:
        /*0d28*/ 	.byte	0x04, 0x39
        /*0d2a*/ 	.short	(.L_915 - .L_914)


	//   ....[0]....
.L_914:
        /*0d2c*/ 	.word	0x00000270
        /*0d30*/ 	.word	0x000000ff
        /*0d34*/ 	.word	0x00028800
        /*0d38*/ 	.short	0x0100
        /*0d3a*/ 	.byte	0x08
	.zero		1


	//   ....[1]....
        /*0d3c*/ 	.word	0x00000280
        /*0d40*/ 	.word	0x000000ff
        /*0d44*/ 	.word	0x00028820
        /*0d48*/ 	.short	0x0100
        /*0d4a*/ 	.byte	0x08
	.zero		1


	//   ....[2]....
        /*0d4c*/ 	.word	0x00000370
        /*0d50*/ 	.word	0x000000ff
        /*0d54*/ 	.word	0x00028830
        /*0d58*/ 	.short	0x0100
        /*0d5a*/ 	.byte	0x08
	.zero		1


	//   ....[3]....
        /*0d5c*/ 	.word	0x00000380
        /*0d60*/ 	.word	0x000000ff
        /*0d64*/ 	.word	0x00028840
        /*0d68*/ 	.short	0x0100
        /*0d6a*/ 	.byte	0x08
	.zero		1


	//   ....[4]....
        /*0d6c*/ 	.word	0x00000390
        /*0d70*/ 	.word	0x000000ff
        /*0d74*/ 	.word	0x00028838
        /*0d78*/ 	.short	0x0100
        /*0d7a*/ 	.byte	0x08
	.zero		1


	//   ....[5]....
        /*0d7c*/ 	.word	0x000003a0
        /*0d80*/ 	.word	0x000000ff
        /*0d84*/ 	.word	0x00028848
        /*0d88*/ 	.short	0x0100
        /*0d8a*/ 	.byte	0x08
	.zero		1


	//   ....[6]....
        /*0d8c*/ 	.word	0x000004d0
        /*0d90*/ 	.word	0x000000ff
        /*0d94*/ 	.word	0x00028850
        /*0d98*/ 	.short	0x0100
        /*0d9a*/ 	.byte	0x08
	.zero		1


	//   ....[7]....
        /*0d9c*/ 	.word	0x000004e0
        /*0da0*/ 	.word	0x000000ff
        /*0da4*/ 	.word	0x00028860
        /*0da8*/ 	.short	0x0100
        /*0daa*/ 	.byte	0x08
	.zero		1


	//   ....[8]....
        /*0dac*/ 	.word	0x000004f0
        /*0db0*/ 	.word	0x000000ff
        /*0db4*/ 	.word	0x00028858
        /*0db8*/ 	.short	0x0100
        /*0dba*/ 	.byte	0x08
	.zero		1


	//   ....[9]....
        /*0dbc*/ 	.word	0x00000500
        /*0dc0*/ 	.word	0x000000ff
        /*0dc4*/ 	.word	0x00028868
        /*0dc8*/ 	.short	0x0100
        /*0dca*/ 	.byte	0x08
	.zero		1


	//   ....[10]....
        /*0dcc*/ 	.word	0x000005f0
        /*0dd0*/ 	.word	0x000000ff
        /*0dd4*/ 	.word	0x00028870
        /*0dd8*/ 	.short	0x0100
        /*0dda*/ 	.byte	0x06
	.zero		1


	//   ....[11]....
        /*0ddc*/ 	.word	0x00000600
        /*0de0*/ 	.word	0x000000ff
        /*0de4*/ 	.word	0x00028880
        /*0de8*/ 	.short	0x0100
        /*0dea*/ 	.byte	0x06
	.zero		1


	//   ....[12]....
        /*0dec*/ 	.word	0x00000610
        /*0df0*/ 	.word	0x000000ff
        /*0df4*/ 	.word	0x00028878
        /*0df8*/ 	.short	0x0100
        /*0dfa*/ 	.byte	0x06
	.zero		1


	//   ....[13]....
        /*0dfc*/ 	.word	0x00000620
        /*0e00*/ 	.word	0x000000ff
        /*0e04*/ 	.word	0x00028888
        /*0e08*/ 	.short	0x0100
        /*0e0a*/ 	.byte	0x06
	.zero		1


	//   ....[14]....
        /*0e0c*/ 	.word	0x00000750
        /*0e10*/ 	.word	0x000000ff
        /*0e14*/ 	.word	0x00028890
        /*0e18*/ 	.short	0x0100
        /*0e1a*/ 	.byte	0x08
	.zero		1


	//   ....[15]....
        /*0e1c*/ 	.word	0x00000760
        /*0e20*/ 	.word	0x000000ff
        /*0e24*/ 	.word	0x000288a0
        /*0e28*/ 	.short	0x0100
        /*0e2a*/ 	.byte	0x08
	.zero		1


	//   ....[16]....
        /*0e2c*/ 	.word	0x00000770
        /*0e30*/ 	.word	0x000000ff
        /*0e34*/ 	.word	0x00028898
        /*0e38*/ 	.short	0x0100
        /*0e3a*/ 	.byte	0x08
	.zero		1


	//   ....[17]....
        /*0e3c*/ 	.word	0x00000780
        /*0e40*/ 	.word	0x000000ff
        /*0e44*/ 	.word	0x000288a8
        /*0e48*/ 	.short	0x0100
        /*0e4a*/ 	.byte	0x08
	.zero		1


	//   ....[18]....
        /*0e4c*/ 	.word	0x000008b0
        /*0e50*/ 	.word	0x000000ff
        /*0e54*/ 	.word	0x000288b0
        /*0e58*/ 	.short	0x0100
        /*0e5a*/ 	.byte	0x08
	.zero		1


	//   ....[19]....
        /*0e5c*/ 	.word	0x000008c0
        /*0e60*/ 	.word	0x000000ff
        /*0e64*/ 	.word	0x000288c0
        /*0e68*/ 	.short	0x0100
        /*0e6a*/ 	.byte	0x08
	.zero		1


	//   ....[20]....
        /*0e6c*/ 	.word	0x000008d0
        /*0e70*/ 	.word	0x000000ff
        /*0e74*/ 	.word	0x000288b8
        /*0e78*/ 	.short	0x0100
        /*0e7a*/ 	.byte	0x08
	.zero		1


	//   ....[21]....
        /*0e7c*/ 	.word	0x000008e0
        /*0e80*/ 	.word	0x000000ff
        /*0e84*/ 	.word	0x000288c8
        /*0e88*/ 	.short	0x0100
        /*0e8a*/ 	.byte	0x08
	.zero		1


	//   ....[22]....
        /*0e8c*/ 	.word	0x00003430
        /*0e90*/ 	.word	0x0000005a
        /*0e94*/ 	.word	0x00028890
        /*0e98*/ 	.short	0x010a
        /*0e9a*/ 	.byte	0x3f
	.zero		1


	//   ....[23]....
        /*0e9c*/ 	.word	0x00005c10
        /*0ea0*/ 	.word	0x0000005a
        /*0ea4*/ 	.word	0x00028890
        /*0ea8*/ 	.short	0x010a
        /*0eaa*/ 	.byte	0x3f
	.zero		1


	//   ....[24]....
        /*0eac*/ 	.word	0x00007cf0
        /*0eb0*/ 	.word	0x0000005a
        /*0eb4*/ 	.word	0x00028890
        /*0eb8*/ 	.short	0x010a
        /*0eba*/ 	.byte	0x3f
	.zero		1


	//   ....[25]....
        /*0ebc*/ 	.word	0x000083f0
        /*0ec0*/ 	.word	0x0000000b
        /*0ec4*/ 	.word	0x00000000
        /*0ec8*/ 	.short	0x0101
        /*0eca*/ 	.byte	0x3f
	.zero		1


	//   ....[26]....
        /*0ecc*/ 	.word	0x00008430
        /*0ed0*/ 	.word	0x0000005a
        /*0ed4*/ 	.word	0x000288b0
        /*0ed8*/ 	.short	0x010a
        /*0eda*/ 	.byte	0x3f
	.zero		1


	//   ....[27]....
        /*0edc*/ 	.word	0x00008a40
        /*0ee0*/ 	.word	0x0000005a
        /*0ee4*/ 	.word	0x00000000
        /*0ee8*/ 	.short	0x0101
        /*0eea*/ 	.byte	0x3f
	.zero		1


	//   ....[28]....
        /*0eec*/ 	.word	0x00009280
        /*0ef0*/ 	.word	0x0000009c
        /*0ef4*/ 	.word	0x00028800
        /*0ef8*/ 	.short	0x010a
        /*0efa*/ 	.byte	0x3f
	.zero		1


	//   ....[29]....
        /*0efc*/ 	.word	0x000092d0
        /*0f00*/ 	.word	0x0000009c
        /*0f04*/ 	.word	0x00028800
        /*0f08*/ 	.short	0x010a
        /*0f0a*/ 	.byte	0x3f
	.zero		1


	//   ....[30]....
        /*0f0c*/ 	.word	0x00009970
        /*0f10*/ 	.word	0x0000009c
        /*0f14*/ 	.word	0x00028800
        /*0f18*/ 	.short	0x010a
        /*0f1a*/ 	.byte	0x3f
	.zero		1


	//   ....[31]....
        /*0f1c*/ 	.word	0x0000b360
        /*0f20*/ 	.word	0x0000009c
        /*0f24*/ 	.word	0x00028800
        /*0f28*/ 	.short	0x010a
        /*0f2a*/ 	.byte	0x3f
	.zero		1


	//   ....[32]....
        /*0f2c*/ 	.word	0x0000cc00
        /*0f30*/ 	.word	0x00000003
        /*0f34*/ 	.word	0x00028830
        /*0f38*/ 	.short	0x010a
        /*0f3a*/ 	.byte	0x3f
	.zero		1


	//   ....[33]....
        /*0f3c*/ 	.word	0x0000cc50
        /*0f40*/ 	.word	0x00000003
        /*0f44*/ 	.word	0x00028830
        /*0f48*/ 	.short	0x010a
        /*0f4a*/ 	.byte	0x3f
	.zero		1


	//   ....[34]....
        /*0f4c*/ 	.word	0x0000eb80
        /*0f50*/ 	.word	0x00000003
        /*0f54*/ 	.word	0x00000000
        /*0f58*/ 	.short	0x0101
        /*0f5a*/ 	.byte	0x3f
	.zero		1


	//   ....[35]....
        /*0f5c*/ 	.word	0x0000f9e0
        /*0f60*/ 	.word	0x00000005
        /*0f64*/ 	.word	0x00028830
        /*0f68*/ 	.short	0x010a
        /*0f6a*/ 	.byte	0x3f
	.zero		1


	//   ....[36]....
        /*0f6c*/ 	.word	0x0000fa30
        /*0f70*/ 	.word	0x00000005
        /*0f74*/ 	.word	0x00028830
        /*0f78*/ 	.short	0x010a
        /*0f7a*/ 	.byte	0x3f
	.zero		1


	//   ....[37]....
        /*0f7c*/ 	.word	0x0000fe70
        /*0f80*/ 	.word	0x00000005
        /*0f84*/ 	.word	0x00028850
        /*0f88*/ 	.short	0x010a
        /*0f8a*/ 	.byte	0x3f
	.zero		1


	//   ....[38]....
        /*0f8c*/ 	.word	0x0000feb0
        /*0f90*/ 	.word	0x00000005
        /*0f94*/ 	.word	0x00028850
        /*0f98*/ 	.short	0x010a
        /*0f9a*/ 	.byte	0x3f
	.zero		1


	//   ....[39]....
        /*0f9c*/ 	.word	0x00011aa0
        /*0fa0*/ 	.word	0x00000003
        /*0fa4*/ 	.word	0x00000000
        /*0fa8*/ 	.short	0x0101
        /*0faa*/ 	.byte	0x3f
	.zero		1


	//   ....[40]....
        /*0fac*/ 	.word	0x00011d50
        /*0fb0*/ 	.word	0x0000000c
        /*0fb4*/ 	.word	0x00000000
        /*0fb8*/ 	.short	0x0101
        /*0fba*/ 	.byte	0x3f
	.zero		1


	//   ....[41]....
        /*0fbc*/ 	.word	0x000123a0
        /*0fc0*/ 	.word	0x00000009
        /*0fc4*/ 	.word	0x00028850
        /*0fc8*/ 	.short	0x010a
        /*0fca*/ 	.byte	0x3f
	.zero		1


	//   ....[42]....
        /*0fcc*/ 	.word	0x00012420
        /*0fd0*/ 	.word	0x00000009
        /*0fd4*/ 	.word	0x00028850
        /*0fd8*/ 	.short	0x010a
        /*0fda*/ 	.byte	0x3f
	.zero		1


	//   ....[43]....
        /*0fdc*/ 	.word	0x00012a20
        /*0fe0*/ 	.word	0x00000004
        /*0fe4*/ 	.word	0x00000000
        /*0fe8*/ 	.short	0x0101
        /*0fea*/ 	.byte	0x3f
	.zero		1


	//   ....[44]....
        /*0fec*/ 	.word	0x00013f50
        /*0ff0*/ 	.word	0x00000000
        /*0ff4*/ 	.word	0x00000000
        /*0ff8*/ 	.short	0x0101
        /*0ffa*/ 	.byte	0x3f
	.zero		1


	//   ....[45]....
        /*0ffc*/ 	.word	0x000147d0
        /*1000*/ 	.word	0x00000004
        /*1004*/ 	.word	0x00000000
        /*1008*/ 	.short	0x0101
        /*100a*/ 	.byte	0x3f
	.zero		1


	//   ....[46]....
        /*100c*/ 	.word	0x00017510
        /*1010*/ 	.word	0x00000016
        /*1014*/ 	.word	0x00028820
        /*1018*/ 	.short	0x010a
        /*101a*/ 	.byte	0x3f
	.zero		1


	//   ....[47]....
        /*101c*/ 	.word	0x000175a0
        /*1020*/ 	.word	0x0000000a
        /*1024*/ 	.word	0x000288a0
        /*1028*/ 	.short	0x010a
        /*102a*/ 	.byte	0x3f
	.zero		1


	//   ....[48]....
        /*102c*/ 	.word	0x00017900
        /*1030*/ 	.word	0x0000000a
        /*1034*/ 	.word	0x000288c0
        /*1038*/ 	.short	0x010a
        /*103a*/ 	.byte	0x3f
	.zero		1


	//   ....[49]....
        /*103c*/ 	.word	0x00017d30
        /*1040*/ 	.word	0x0000000a
        /*1044*/ 	.word	0x000288a0
        /*1048*/ 	.short	0x010a
        /*104a*/ 	.byte	0x3f
	.zero		1


	//   ....[50]....
        /*104c*/ 	.word	0x00018070
        /*1050*/ 	.word	0x0000000a
        /*1054*/ 	.word	0x000288c0
        /*1058*/ 	.short	0x010a
        /*105a*/ 	.byte	0x3f
	.zero		1


	//   ....[51]....
        /*105c*/ 	.word	0x00019010
        /*1060*/ 	.word	0x00000007
        /*1064*/ 	.word	0x00028840
        /*1068*/ 	.short	0x010a
        /*106a*/ 	.byte	0x3f
	.zero		1


	//   ....[52]....
        /*106c*/ 	.word	0x00019780
        /*1070*/ 	.word	0x00000007
        /*1074*/ 	.word	0x00028830
        /*1078*/ 	.short	0x0107
        /*107a*/ 	.byte	0x3f
	.zero		1


	//   ....[53]....
        /*107c*/ 	.word	0x00019850
        /*1080*/ 	.word	0x00000007
        /*1084*/ 	.word	0x00028830
        /*1088*/ 	.short	0x0101
        /*108a*/ 	.byte	0x3f
	.zero		1


	//   ....[54]....
        /*108c*/ 	.word	0x0001a330
        /*1090*/ 	.word	0x00000016
        /*1094*/ 	.word	0x00028800
        /*1098*/ 	.short	0x0107
        /*109a*/ 	.byte	0x3f
	.zero		1


	//   ....[55]....
        /*109c*/ 	.word	0x0001a440
        /*10a0*/ 	.word	0x00000016
        /*10a4*/ 	.word	0x00028800
        /*10a8*/ 	.short	0x0101
        /*10aa*/ 	.byte	0x3f
	.zero		1


	//   ....[56]....
        /*10ac*/ 	.word	0x0001a460
        /*10b0*/ 	.word	0x00000016
        /*10b4*/ 	.word	0x00028820
        /*10b8*/ 	.short	0x010a
        /*10ba*/ 	.byte	0x3f
	.zero		1


	//   ....[57]....
        /*10bc*/ 	.word	0x0001a7f0
        /*10c0*/ 	.word	0x00000006
        /*10c4*/ 	.word	0x00028840
        /*10c8*/ 	.short	0x010a
        /*10ca*/ 	.byte	0x3f
	.zero		1


	//   ....[58]....
        /*10cc*/ 	.word	0x0001ad00
        /*10d0*/ 	.word	0x00000006
        /*10d4*/ 	.word	0x00028830
        /*10d8*/ 	.short	0x0107
        /*10da*/ 	.byte	0x3f
	.zero		1


	//   ....[59]....
        /*10dc*/ 	.word	0x0001adc0
        /*10e0*/ 	.word	0x00000006
        /*10e4*/ 	.word	0x00028830
        /*10e8*/ 	.short	0x0101
        /*10ea*/ 	.byte	0x3f
	.zero		1


	//   ....[60]....
        /*10ec*/ 	.word	0x0001ae20
        /*10f0*/ 	.word	0x00000006
        /*10f4*/ 	.word	0x00028860
        /*10f8*/ 	.short	0x010a
        /*10fa*/ 	.byte	0x3f
	.zero		1


	//   ....[61]....
        /*10fc*/ 	.word	0x0001b350
        /*1100*/ 	.word	0x00000006
        /*1104*/ 	.word	0x00028850
        /*1108*/ 	.short	0x0107
        /*110a*/ 	.byte	0x3f
	.zero		1


	//   ....[62]....
        /*110c*/ 	.word	0x0001b4f0
        /*1110*/ 	.word	0x00000006
        /*1114*/ 	.word	0x00028850
        /*1118*/ 	.short	0x0101
        /*111a*/ 	.byte	0x3f
	.zero		1


	//   ....[63]....
        /*111c*/ 	.word	0x0001b700
        /*1120*/ 	.word	0x00000000
        /*1124*/ 	.word	0x00028860
        /*1128*/ 	.short	0x010a
        /*112a*/ 	.byte	0x3f
	.zero		1


	//   ....[64]....
        /*112c*/ 	.word	0x0001bc30
        /*1130*/ 	.word	0x00000000
        /*1134*/ 	.word	0x00028850
        /*1138*/ 	.short	0x0107
        /*113a*/ 	.byte	0x3f
	.zero		1


	//   ....[65]....
        /*113c*/ 	.word	0x0001bcf0
        /*1140*/ 	.word	0x00000000
        /*1144*/ 	.word	0x00028850
        /*1148*/ 	.short	0x0101
        /*114a*/ 	.byte	0x3f
	.zero		1


	//   ....[66]....
        /*114c*/ 	.word	0x0001ca40
        /*1150*/ 	.word	0x00000004
        /*1154*/ 	.word	0x00028820
        /*1158*/ 	.short	0x010a
        /*115a*/ 	.byte	0x3f
	.zero		1


	//   ....[67]....
        /*115c*/ 	.word	0x0001cbb0
        /*1160*/ 	.word	0x00000005
        /*1164*/ 	.word	0x00028840
        /*1168*/ 	.short	0x010a
        /*116a*/ 	.byte	0x3f
	.zero		1


	//   ....[68]....
        /*116c*/ 	.word	0x0001cc50
        /*1170*/ 	.word	0x00000019
        /*1174*/ 	.word	0x00028840
        /*1178*/ 	.short	0x010a
        /*117a*/ 	.byte	0x3f
	.zero		1


	//   ....[69]....
        /*117c*/ 	.word	0x0001cc90
        /*1180*/ 	.word	0x00000005
        /*1184*/ 	.word	0x00028860
        /*1188*/ 	.short	0x010a
        /*118a*/ 	.byte	0x3f
	.zero		1


	//   ....[70]....
        /*118c*/ 	.word	0x0001ccd0
        /*1190*/ 	.word	0x00000019
        /*1194*/ 	.word	0x00028860
        /*1198*/ 	.short	0x010a
        /*119a*/ 	.byte	0x3f
	.zero		1


	//   ....[71]....
        /*119c*/ 	.word	0x0001cd30
        /*11a0*/ 	.word	0x0000005a
        /*11a4*/ 	.word	0x00028890
        /*11a8*/ 	.short	0x010a
        /*11aa*/ 	.byte	0x3f
	.zero		1


	//   ....[72]....
        /*11ac*/ 	.word	0x0001d240
        /*11b0*/ 	.word	0x0000005a
        /*11b4*/ 	.word	0x00028890
        /*11b8*/ 	.short	0x010a
        /*11ba*/ 	.byte	0x3f
	.zero		1


	//   ....[73]....
        /*11bc*/ 	.word	0x0001d750
        /*11c0*/ 	.word	0x0000005a
        /*11c4*/ 	.word	0x00028890
        /*11c8*/ 	.short	0x010a
        /*11ca*/ 	.byte	0x3f
	.zero		1


	//   ....[74]....
        /*11cc*/ 	.word	0x0001dc20
        /*11d0*/ 	.word	0x0000005a
        /*11d4*/ 	.word	0x000288b0
        /*11d8*/ 	.short	0x010a
        /*11da*/ 	.byte	0x3f
	.zero		1


	//   ....[75]....
        /*11dc*/ 	.word	0x0001df30
        /*11e0*/ 	.word	0x0000009c
        /*11e4*/ 	.word	0x00028800
        /*11e8*/ 	.short	0x010a
        /*11ea*/ 	.byte	0x3f
	.zero		1


	//   ....[76]....
        /*11ec*/ 	.word	0x0001e140
        /*11f0*/ 	.word	0x0000009c
        /*11f4*/ 	.word	0x00028800
        /*11f8*/ 	.short	0x010a
        /*11fa*/ 	.byte	0x3f
	.zero		1


	//   ....[77]....
        /*11fc*/ 	.word	0x0001e190
        /*1200*/ 	.word	0x00000003
        /*1204*/ 	.word	0x00028830
        /*1208*/ 	.short	0x010a
        /*120a*/ 	.byte	0x3f
	.zero		1


	//   ....[78]....
        /*120c*/ 	.word	0x0001e1e0
        /*1210*/ 	.word	0x00000005
        /*1214*/ 	.word	0x00028830
        /*1218*/ 	.short	0x010a
        /*121a*/ 	.byte	0x3f
	.zero		1


	//   ....[79]....
        /*121c*/ 	.word	0x0001e230
        /*1220*/ 	.word	0x00000005
        /*1224*/ 	.word	0x00028850
        /*1228*/ 	.short	0x010a
        /*122a*/ 	.byte	0x3f
	.zero		1


	//   ....[80]....
        /*122c*/ 	.word	0x0001e280
        /*1230*/ 	.word	0x00000009
        /*1234*/ 	.word	0x00028850
        /*1238*/ 	.short	0x010a
        /*123a*/ 	.byte	0x3f
	.zero		1


	//   ....[81]....
        /*123c*/ 	.word	0x0001ee70
        /*1240*/ 	.word	0x00000016
        /*1244*/ 	.word	0x00028820
        /*1248*/ 	.short	0x010a
        /*124a*/ 	.byte	0x3f
	.zero		1


	//   ....[82]....
        /*124c*/ 	.word	0x0001eec0
        /*1250*/ 	.word	0x0000000a
        /*1254*/ 	.word	0x000288a0
        /*1258*/ 	.short	0x010a
        /*125a*/ 	.byte	0x3f
	.zero		1


	//   ....[83]....
        /*125c*/ 	.word	0x0001ef10
        /*1260*/ 	.word	0x0000000a
        /*1264*/ 	.word	0x000288c0
        /*1268*/ 	.short	0x010a
        /*126a*/ 	.byte	0x3f
	.zero		1


	//   ....[84]....
        /*126c*/ 	.word	0x0001ef60
        /*1270*/ 	.word	0x0000000a
        /*1274*/ 	.word	0x000288a0
        /*1278*/ 	.short	0x010a
        /*127a*/ 	.byte	0x3f
	.zero		1


	//   ....[85]....
        /*127c*/ 	.word	0x0001efb0
        /*1280*/ 	.word	0x0000000a
        /*1284*/ 	.word	0x000288c0
        /*1288*/ 	.short	0x010a
        /*128a*/ 	.byte	0x3f
	.zero		1


	//   ....[86]....
        /*128c*/ 	.word	0x0001f0d0
        /*1290*/ 	.word	0x00000007
        /*1294*/ 	.word	0x00028840
        /*1298*/ 	.short	0x010a
        /*129a*/ 	.byte	0x3f
	.zero		1


	//   ....[87]....
        /*129c*/ 	.word	0x00020650
        /*12a0*/ 	.word	0x00000016
        /*12a4*/ 	.word	0x00028820
        /*12a8*/ 	.short	0x010a
        /*12aa*/ 	.byte	0x3f
	.zero		1


	//   ....[88]....
        /*12ac*/ 	.word	0x000206a0
        /*12b0*/ 	.word	0x00000006
        /*12b4*/ 	.word	0x00028840
        /*12b8*/ 	.short	0x010a
        /*12ba*/ 	.byte	0x3f
	.zero		1


	//   ....[89]....
        /*12bc*/ 	.word	0x00021020
        /*12c0*/ 	.word	0x00000006
        /*12c4*/ 	.word	0x00028860
        /*12c8*/ 	.short	0x010a
        /*12ca*/ 	.byte	0x3f
	.zero		1


	//   ....[90]....
        /*12cc*/ 	.word	0x00021a90
        /*12d0*/ 	.word	0x00000000
        /*12d4*/ 	.word	0x00028860
        /*12d8*/ 	.short	0x010a
        /*12da*/ 	.byte	0x3f
	.zero		1


	//   ....[91]....
        /*12dc*/ 	.word	0x00022eb0
        /*12e0*/ 	.word	0x00000004
        /*12e4*/ 	.word	0x00028820
        /*12e8*/ 	.short	0x010a
        /*12ea*/ 	.byte	0x3f
	.zero		1


	//   ....[92]....
        /*12ec*/ 	.word	0x00023050
        /*12f0*/ 	.word	0x00000005
        /*12f4*/ 	.word	0x00028840
        /*12f8*/ 	.short	0x010a
        /*12fa*/ 	.byte	0x3f
	.zero		1


	//   ....[93]....
        /*12fc*/ 	.word	0x000230a0
        /*1300*/ 	.word	0x00000019
        /*1304*/ 	.word	0x00028840
        /*1308*/ 	.short	0x010a
        /*130a*/ 	.byte	0x3f
	.zero		1


	//   ....[94]....
        /*130c*/ 	.word	0x000230f0
        /*1310*/ 	.word	0x00000005
        /*1314*/ 	.word	0x00028860
        /*1318*/ 	.short	0x010a
        /*131a*/ 	.byte	0x3f
	.zero		1


	//----- nvinfo : EIATTR_NUM_MBARRIERS
	.align		4
.L_915:
        /*131c*/ 	.byte	0x03, 0x38
        /*131e*/ 	.short	0x0016


	//----- nvinfo : EIATTR_EXIT_INSTR_OFFSETS
	.align		4
        /*1320*/ 	.byte	0x04, 0x1c
        /*1322*/ 	.short	(.L_917 - .L_916)


	//   ....[0]....
.L_916:
        /*1324*/ 	.word	0x0001cd20


	//----- nvinfo : EIATTR_MAX_THREADS
	.align		4
.L_917:
        /*1328*/ 	.byte	0x04, 0x05
        /*132a*/ 	.short	(.L_919 - .L_918)
.L_918:
        /*132c*/ 	.word	0x00000180
        /*1330*/ 	.word	0x00000001
        /*1334*/ 	.word	0x00000001


	//----- nvinfo : EIATTR_CRS_STACK_SIZE
	.align		4
.L_919:
        /*1338*/ 	.byte	0x04, 0x1e
        /*133a*/ 	.short	(.L_921 - .L_920)
.L_920:
        /*133c*/ 	.word	0x00000000


	//----- nvinfo : EIATTR_CBANK_PARAM_SIZE
	.align		4
.L_921:
        /*1340*/ 	.byte	0x03, 0x19
        /*1342*/ 	.short	0x0af0


	//----- nvinfo : EIATTR_PARAM_CBANK
	.align		4
        /*1344*/ 	.byte	0x04, 0x0a
        /*1346*/ 	.short	(.L_923 - .L_922)
	.align		4
.L_922:
        /*1348*/ 	.word	index@(.nv.constant0._ZN7cutlass13device_kernelIN5flash11enable_sm90INS1_16FlashAttnFwdSm90INS1_25CollectiveMainloopFwdSm90ILi2EN4cute5tupleIJNS5_1CILi1EEES8_S8_EEENS6_IJNS7_ILi128EEESA_SA_EEELi128ENS_10bfloat16_tEfNS_4arch4Sm90ELb0ELb0ELb1ELb1ELb1ELb1ELb0ELb1ELb1ELb1ELb1ELb0EEENS1_21CollectiveEpilogueFwdISB_S9_SC_SE_Li256ELb1ELb1ELb1ELb0EEENS1_36VarlenDynamicPersistentTileSchedulerILi128ELi128ELi256ELi128ELb1ELb1ELb1ELb0ELb1ELb1EEEEEEEEEvNT_6ParamsE)
        /*134c*/ 	.short	0x0210
        /*134e*/ 	.short	0x0af0


	//----- nvinfo : EIATTR_SW_WAR
	.align		4
.L_923:
        /*1350*/ 	.byte	0x04, 0x36
        /*1352*/ 	.short	(.L_925 - .L_924)
.L_924:
        /*1354*/ 	.word	0x00000008
.L_925:


//--------------------- .nv.info._ZN7cutlass13device_kernelIN5flash11enable_sm90INS1_16FlashAttnFwdSm90INS1_25CollectiveMainloopFwdSm90ILi2EN4cute5tupleIJNS5_1CILi1EEES8_S8_EEENS6_IJNS7_ILi128EEESA_SA_EEELi128ENS_10bfloat16_tEfNS_4arch4Sm90ELb0ELb1ELb1ELb0ELb1ELb0ELb0ELb1ELb1ELb1ELb1ELb0EEENS1_21CollectiveEpilogueFwdISB_S9_SC_SE_Li256ELb0ELb1ELb1ELb0EEENS1_19SingleTileSchedulerILb0ELb1ELb1ELi128EEEEEEEEEvNT_6ParamsE --------------------------
	.section	.nv.info._ZN7cutlass13device_kernelIN5flash11enable_sm90INS1_16FlashAttnFwdSm90INS1_25CollectiveMainloopFwdSm90ILi2EN4cute5tupleIJNS5_1CILi1EEES8_S8_EEENS6_IJNS7_ILi128EEESA_SA_EEELi128ENS_10bfloat16_tEfNS_4arch4Sm90ELb0ELb1ELb1ELb0ELb1ELb0ELb0ELb1ELb1ELb1ELb1ELb0EEENS1_21CollectiveEpilogueFwdISB_S9_SC_SE_Li256ELb0ELb1ELb1ELb0EEENS1_19SingleTileSchedulerILb0ELb1ELb1ELi128EEEEEEEEEvNT_6ParamsE,"",@"SHT_CUDA_INFO"
	.sectionflags	@""
	.align	4


	//----- nvinfo : EIATTR_CUDA_API_VERSION
	.align		4
        /*0000*/ 	.byte	0x04, 0x37
        /*0002*/ 	.short	(.L_927 - .L_926)
.L_926:
        /*0004*/ 	.word	0x00000082


	//----- nvinfo : EIATTR_KPARAM_INFO
	.align		4
.L_927:
        /*0008*/ 	.byte	0x04, 0x17
        /*000a*/ 	.short	(.L_929 - .L_928)
.L_928:
        /*000c*/ 	.word	0x00000000
        /*0010*/ 	.short	0x0000
        /*0012*/ 	.short	0x0070
        /*0014*/ 	.byte	0x00, 0xf0, 0x01, 0x28


	//----- nvinfo : EIATTR_SPARSE_MMA_MASK
	.align		4
.L_929:
        /*0018*/ 	.byte	0x03, 0x50
        /*001a*/ 	.short	0x0000


	//----- nvinfo : EIATTR_MAXREG_COUNT
	.align		4
        /*001c*/ 	.byte	0x03, 0x1b
        /*001e*/ 	.short	0x00a8


	//----- nvinfo : EIATTR_NUM_BARRIERS
	.align		4
        /*0020*/ 	.byte	0x02, 0x4c
        /*0022*/ 	.byte	0x10
	.zero		1


	//----- nvinfo : EIATTR_EXTERNS
	.align		4
        /*0024*/ 	.byte	0x04, 0x0f
        /*0026*/ 	.short	(.L_931 - .L_930)


	//   ....[0]....
	.align		4
.L_930:
        /*0028*/ 	.word	index@(__assertfail)


	//----- nvinfo : EIATTR_MERCURY_ISA_VERSION
	.align		4
.L_931:
        /*002c*/ 	.byte	0x03, 0x5f
        /*002e*/ 	.short	0x0101


	//----- nvinfo : EIATTR_INT_WARP_WIDE_INSTR_OFFSETS
	.align		4
        /*0030*/ 	.byte	0x04, 0x31
        /*0032*/ 	.short	(.L_933 - .L_932)


	//   ....[0]....
.L_932:
        /*0034*/ 	.word	0x000000b0


	//   ....[1]....
        /*0038*/ 	.word	0x000000c0


	//   ....[2]....
        /*003c*/ 	.word	0x00000160


	//----- nvinfo : EIATTR_COOP_GROUP_MASK_REGIDS
	.align		4
.L_933:
        /*0040*/ 	.byte	0x04, 0x29
        /*0042*/ 	.short	(.L_935 - .L_934)


	//   ....[0]....
.L_934:
        /*0044*/ 	.word	0xffffffff


	//   ....[1]....
        /*0048*/ 	.word	0xffffffff


	//   ....[2]....
        /*004c*/ 	.word	0xffffffff


	//   ....[3]....
        /*0050*/ 	.word	0xffffffff


	//   ....[4]....
        /*0054*/ 	.word	0xffffffff


	//   ....[5]....
        /*0058*/ 	.word	0xffffffff


	//   ....[6]....
        /*005c*/ 	.word	0xffffffff


	//   ....[7]....
        /*0060*/ 	.word	0xffffffff


	//   ....[8]....
        /*0064*/ 	.word	0xffffffff


	//   ....[9]....
        /*0068*/ 	.word	0xffffffff


	//   ....[10]....
        /*006c*/ 	.word	0xffffffff


	//   ....[11]....
        /*0070*/ 	.word	0xffffffff


	//   ....[12]....
        /*0074*/ 	.word	0xffffffff


	//   ....[13]....
        /*0078*/ 	.word	0xffffffff


	//   ....[14]....
        /*007c*/ 	.word	0xffffffff


	//   ....[15]....
        /*0080*/ 	.word	0xffffffff


	//   ....[16]....
        /*0084*/ 	.word	0xffffffff


	//   ....[17]....
        /*0088*/ 	.word	0xffffffff


	//   ....[18]....
        /*008c*/ 	.word	0xffffffff


	//   ....[19]....
        /*0090*/ 	.word	0xffffffff


	//   ....[20]....
        /*0094*/ 	.word	0xffffffff


	//   ....[21]....
        /*0098*/ 	.word	0xffffffff


	//   ....[22]....
        /*009c*/ 	.word	0xffffffff


	//   ....[23]....
        /*00a0*/ 	.word	0xffffffff


	//   ....[24]....
        /*00a4*/ 	.word	0xffffffff


	//   ....[25]....
        /*00a8*/ 	.word	0xffffffff


	//   ....[26]....
        /*00ac*/ 	.word	0xffffffff


	//   ....[27]....
        /*00b0*/ 	.word	0xffffffff


	//   ....[28]....
        /*00b4*/ 	.word	0xffffffff


	//   ....[29]....
        /*00b8*/ 	.word	0xffffffff


	//   ....[30]....
        /*00bc*/ 	.word	0xffffffff


	//   ....[31]....
        /*00c0*/ 	.word	0xffffffff


	//   ....[32]....
        /*00c4*/ 	.word	0xffffffff


	//   ....[33]....
        /*00c8*/ 	.word	0xffffffff


	//   ....[34]....
        /*00cc*/ 	.word	0xffffffff


	//   ....[35]....
        /*00d0*/ 	.word	0xffffffff


	//   ....[36]....
        /*00d4*/ 	.word	0xffffffff


	//   ....[37]....
        /*00d8*/ 	.word	0xffffffff


	//   ....[38]....
        /*00dc*/ 	.word	0xffffffff


	//   ....[39]....
        /*00e0*/ 	.word	0xffffffff


	//   ....[40]....
        /*00e4*/ 	.word	0xffffffff


	//   ....[41]....
        /*00e8*/ 	.word	0xffffffff


	//   ....[42]....
        /*00ec*/ 	.word	0xffffffff


	//   ....[43]....
        /*00f0*/ 	.word	0xffffffff


	//   ....[44]....
        /*00f4*/ 	.word	0xffffffff


	//   ....[45]....
        /*00f8*/ 	.word	0xffffffff


	//   ....[46]....
        /*00fc*/ 	.word	0xffffffff


	//   ....[47]....
        /*0100*/ 	.word	0xffffffff


	//   ....[48]....
        /*0104*/ 	.word	0xffffffff


	//   ....[49]....
        /*0108*/ 	.word	0xffffffff


	//   ....[50]....
        /*010c*/ 	.word	0xffffffff


	//   ....[51]....
        /*0110*/ 	.word	0xffffffff


	//   ....[52]....
        /*0114*/ 	.word	0xffffffff


	//   ....[53]....
        /*0118*/ 	.word	0xffffffff


	//   ....[54]....
        /*011c*/ 	.word	0xffffffff


	//   ....[55]....
        /*0120*/ 	.word	0xffffffff


	//   ....[56]....
        /*0124*/ 	.word	0xffffffff


	//   ....[57]....
        /*0128*/ 	.word	0xffffffff


	//   ....[58]....
        /*012c*/ 	.word	0xffffffff


	//   ....[59]....
        /*0130*/ 	.word	0xffffffff


	//   ....[60]....
        /*0134*/ 	.word	0xffffffff


	//   ....[61]....
        /*0138*/ 	.word	0xffffffff


	//   ....[62]....
        /*013c*/ 	.word	0xffffffff


	//   ....[63]....
        /*0140*/ 	.word	0xffffffff


	//   ....[64]....
        /*0144*/ 	.word	0xffffffff


	//   ....[65]....
        /*0148*/ 	.word	0xffffffff


	//   ....[66]....
        /*014c*/ 	.word	0xffffffff


	//   ....[67]....
        /*0150*/ 	.word	0xffffffff


	//   ....[68]....
        /*0154*/ 	.word	0xffffffff


	//   ....[69]....
        /*0158*/ 	.word	0xffffffff


	//   ....[70]....
        /*015c*/ 	.word	0xffffffff


	//   ....[71]....
        /*0160*/ 	.word	0xffffffff


	//   ....[72]....
        /*0164*/ 	.word	0xffffffff


	//   ....[73]....
        /*0168*/ 	.word	0xffffffff


	//   ....[74]....
        /*016c*/ 	.word	0xffffffff


	//   ....[75]....
        /*0170*/ 	.word	0xffffffff


	//   ....[76]....
        /*0174*/ 	.word	0xffffffff


	//   ....[77]....
        /*0178*/ 	.word	0xffffffff


	//   ....[78]....
        /*017c*/ 	.word	0xffffffff


	//   ....[79]....
        /*0180*/ 	.word	0xffffffff


	//   ....[80]....
        /*0184*/ 	.word	0xffffffff


	//   ....[81]....
        /*0188*/ 	.word	0xffffffff


	//   ....[82]....
        /*018c*/ 	.word	0xffffffff


	//   ....[83]....
        /*0190*/ 	.word	0xffffffff


	//   ....[84]....
        /*0194*/ 	.word	0xffffffff


	//   ....[85]....
        /*0198*/ 	.word	0xffffffff


	//   ....[86]....
        /*019c*/ 	.word	0xffffffff


	//   ....[87]....
        /*01a0*/ 	.word	0xffffffff


	//   ....[88]....
        /*01a4*/ 	.word	0xffffffff


	//   ....[89]....
        /*01a8*/ 	.word	0xffffffff


	//   ....[90]....
        /*01ac*/ 	.word	0xffffffff


	//   ....[91]....
        /*01b0*/ 	.word	0xffffffff


	//   ....[92]....
        /*01b4*/ 	.word	0xffffffff


	//   ....[93]....
        /*01b8*/ 	.word	0xffffffff


	//   ....[94]....
        /*01bc*/ 	.word	0xffffffff


	//   ....[95]....
        /*01c0*/ 	.word	0xffffffff


	//   ....[96]....
        /*01c4*/ 	.word	0xffffffff


	//   ....[97]....
        /*01c8*/ 	.word	0xffffffff


	//   ....[98]....
        /*01cc*/ 	.word	0xffffffff


	//   ....[99]....
        /*01d0*/ 	.word	0xffffffff


	//   ....[100]....
        /*01d4*/ 	.word	0xffffffff


	//   ....[101]....
        /*01d8*/ 	.word	0xffffffff


	//   ....[102]....
        /*01dc*/ 	.word	0xffffffff


	//   ....[103]....
        /*01e0*/ 	.word	0xffffffff


	//   ....[104]....
        /*01e4*/ 	.word	0xffffffff


	//   ....[105]....
        /*01e8*/ 	.word	0xffffffff


	//   ....[106]....
        /*01ec*/ 	.word	0xffffffff


	//   ....[107]....
        /*01f0*/ 	.word	0xffffffff


	//   ....[108]....
        /*01f4*/ 	.word	0xffffffff


	//   ....[109]....
        /*01f8*/ 	.word	0xffffffff


	//   ....[110]....
        /*01fc*/ 	.word	0xffffffff


	//   ....[111]....
        /*0200*/ 	.word	0xffffffff


	//   ....[112]....
        /*0204*/ 	.word	0xffffffff


	//   ....[113]....
        /*0208*/ 	.word	0xffffffff


	//   ....[114]....
        /*020c*/ 	.word	0xffffffff


	//   ....[115]....
        /*0210*/ 	.word	0xffffffff


	//   ....[116]....
        /*0214*/ 	.word	0xffffffff


	//   ....[117]....
        /*0218*/ 	.word	0xffffffff


	//   ....[118]....
        /*021c*/ 	.word	0xffffffff


	//   ....[119]....
        /*0220*/ 	.word	0xffffffff


	//   ....[120]....
        /*0224*/ 	.word	0xffffffff


	//   ....[121]....
        /*0228*/ 	.word	0xffffffff


	//   ....[122]....
        /*022c*/ 	.word	0xffffffff


	//   ....[123]....
        /*0230*/ 	.word	0x0500000f


	//   ....[124]....
        /*0234*/ 	.word	0x0500000f


	//   ....[125]....
        /*0238*/ 	.word	0x0500000f


	//   ....[126]....
        /*023c*/ 	.word	0x0500000f


	//   ....[127]....
        /*0240*/ 	.word	0x0500000f


	//   ....[128]....
        /*0244*/ 	.word	0x0500000f


	//   ....[129]....
        /*0248*/ 	.word	0x0500000f


	//   ....[130]....
        /*024c*/ 	.word	0x0500000f


	//   ....[131]....
        /*0250*/ 	.word	0x0500000f


	//   ....[132]....
        /*0254*/ 	.word	0x0500000f


	//   ....[133]....
        /*0258*/ 	.word	0x0500000f


	//   ....[134]....
        /*025c*/ 	.word	0x0500000f


	//   ....[135]....
        /*0260*/ 	.word	0x0500000f


	//   ....[136]....
        /*0264*/ 	.word	0x0500000f


	//   ....[137]....
        /*0268*/ 	.word	0x0500000f


	//   ....[138]....
        /*026c*/ 	.word	0x0500000f


	//   ....[139]....
        /*0270*/ 	.word	0x0500000f


	//   ....[140]....
        /*0274*/ 	.word	0x0500000f


	//   ....[141]....
        /*0278*/ 	.word	0x0500000f


	//   ....[142]....
        /*027c*/ 	.word	0x0500000f


	//   ....[143]....
        /*0280*/ 	.word	0x0500000f


	//   ....[144]....
        /*0284*/ 	.word	0x0500000f


	//   ....[145]....
        /*0288*/ 	.word	0x0500000f


	//   ....[146]....
        /*028c*/ 	.word	0x0500000f


	//   ....[147]....
        /*0290*/ 	.word	0x0500000f


	//   ....[148]....
        /*0294*/ 	.word	0x0500000f


	//   ....[149]....
        /*0298*/ 	.word	0x0500000f


	//   ....[150]....
        /*029c*/ 	.word	0x0500000f


	//   ....[151]....
        /*02a0*/ 	.word	0x0500000f


	//   ....[152]....
        /*02a4*/ 	.word	0x0500000f


	//   ....[153]....
        /*02a8*/ 	.word	0x0500000f


	//   ....[154]....
        /*02ac*/ 	.word	0x0500000f


	//   ....[155]....
        /*02b0*/ 	.word	0x0500000f


	//   ....[156]....
        /*02b4*/ 	.word	0x0500000f


	//   ....[157]....
        /*02b8*/ 	.word	0x0500000f


	//   ....[158]....
        /*02bc*/ 	.word	0x0500000f


	//   ....[159]....
        /*02c0*/ 	.word	0x0500000f


	//   ....[160]....
        /*02c4*/ 	.word	0x0500000f


	//   ....[161]....
        /*02c8*/ 	.word	0x0500000f


	//   ....[162]....
        /*02cc*/ 	.word	0x0500000f


	//   ....[163]....
        /*02d0*/ 	.word	0x0500000f


	//   ....[164]....
        /*02d4*/ 	.word	0x0500000f


	//   ....[165]....
        /*02d8*/ 	.word	0x0500000f


	//   ....[166]....
        /*02dc*/ 	.word	0x0500000f


	//   ....[167]....
        /*02e0*/ 	.word	0x0500000f


	//   ....[168]....
        /*02e4*/ 	.word	0x0500000f


	//   ....[169]....
        /*02e8*/ 	.word	0x0500000f


	//   ....[170]....
        /*02ec*/ 	.word	0x0500000f


	//   ....[171]....
        /*02f0*/ 	.word	0x0500000f


	//   ....[172]....
        /*02f4*/ 	.word	0x0500000f


	//   ....[173]....
        /*02f8*/ 	.word	0x0500000f


	//   ....[174]....
        /*02fc*/ 	.word	0x0500000f


	//   ....[175]....
        /*0300*/ 	.word	0x0500000f


	//   ....[176]....
        /*0304*/ 	.word	0x0500000f


	//   ....[177]....
        /*0308*/ 	.word	0x0500000f


	//   ....[178]....
        /*030c*/ 	.word	0x0500000f


	//   ....[179]....
        /*0310*/ 	.word	0x0500000f


	//   ....[180]....
        /*0314*/ 	.word	0x0500000f


	//   ....[181]....
        /*0318*/ 	.word	0x0500000f


	//   ....[182]....
        /*031c*/ 	.word	0x0500000f


	//   ....[183]....
        /*0320*/ 	.word	0x0500000f


	//   ....[184]....
        /*0324*/ 	.word	0x0500000f


	//   ....[185]....
        /*0328*/ 	.word	0x0500000f


	//   ....[186]....
        /*032c*/ 	.word	0x0500000f


	//   ....[187]....
        /*0330*/ 	.word	0x0500000f


	//   ....[188]....
        /*0334*/ 	.word	0x0500000f


	//   ....[189]....
        /*0338*/ 	.word	0x0500000f


	//   ....[190]....
        /*033c*/ 	.word	0x0500000f


	//   ....[191]....
        /*0340*/ 	.word	0x0500000f


	//   ....[192]....
        /*0344*/ 	.word	0x0500000f


	//   ....[193]....
        /*0348*/ 	.word	0x0500000f


	//   ....[194]....
        /*034c*/ 	.word	0x0500000f


	//   ....[195]....
        /*0350*/ 	.word	0x0500000f


	//   ....[196]....
        /*0354*/ 	.word	0x0500000f


	//   ....[197]....
        /*0358*/ 	.word	0x0500000f


	//   ....[198]....
        /*035c*/ 	.word	0x0500000f


	//   ....[199]....
        /*0360*/ 	.word	0x0500000f


	//   ....[200]....
        /*0364*/ 	.word	0x0500000f


	//   ....[201]....
        /*0368*/ 	.word	0x0500000f


	//   ....[202]....
        /*036c*/ 	.word	0x0500000f


	//   ....[203]....
        /*0370*/ 	.word	0x0500000f


	//   ....[204]....
        /*0374*/ 	.word	0x0500000f


	//----- nvinfo : EIATTR_COOP_GROUP_INSTR_OFFSETS
	.align		4
.L_935:
        /*0378*/ 	.byte	0x04, 0x28
        /*037a*/ 	.short	(.L_937 - .L_936)


	//   ....[0]....
.L_936:
        /*037c*/ 	.word	0x00000070


	//   ....[1]....
        /*0380*/ 	.word	0x00000080


	//   ....[2]....
        /*0384*/ 	.word	0x000002c0


	//   ....[3]....
        /*0388*/ 	.word	0x00000420


	//   ....[4]....
        /*038c*/ 	.word	0x00000540


	//   ....[5]....
        /*0390*/ 	.word	0x000006a0


	//   ....[6]....
        /*0394*/ 	.word	0x00001510


	//   ....[7]....
        /*0398*/ 	.word	0x00001ff0


	//   ....[8]....
        /*039c*/ 	.word	0x000032f0


	//   ....[9]....
        /*03a0*/ 	.word	0x00003b70


	//   ....[10]....
        /*03a4*/ 	.word	0x00003c80


	//   ....[11]....
        /*03a8*/ 	.word	0x000045b0


	//   ....[12]....
        /*03ac*/ 	.word	0x00004600


	//   ....[13]....
        /*03b0*/ 	.word	0x00005e60


	//   ....[14]....
        /*03b4*/ 	.word	0x000067b0


	//   ....[15]....
        /*03b8*/ 	.word	0x00007360


	//   ....[16]....
        /*03bc*/ 	.word	0x00007380


	//   ....[17]....
        /*03c0*/ 	.word	0x00007d80


	//   ....[18]....
        /*03c4*/ 	.word	0x00007e00


	//   ....[19]....
        /*03c8*/ 	.word	0x0000a510


	//   ....[20]....
        /*03cc*/ 	.word	0x0000a530


	//   ....[21]....
        /*03d0*/ 	.word	0x0000a550


	//   ....[22]....
        /*03d4*/ 	.word	0x0000a570


	//   ....[23]....
        /*03d8*/ 	.word	0x0000c330


	//   ....[24]....
        /*03dc*/ 	.word	0x0000cc70


	//   ....[25]....
        /*03e0*/ 	.word	0x0000d820


	//   ....[26]....
        /*03e4*/ 	.word	0x0000d840


	//   ....[27]....
        /*03e8*/ 	.word	0x0000e240


	//   ....[28]....
        /*03ec*/ 	.word	0x0000e2c0


	//   ....[29]....
        /*03f0*/ 	.word	0x0000f390


	//   ....[30]....
        /*03f4*/ 	.word	0x0000f3b0


	//   ....[31]....
        /*03f8*/ 	.word	0x0000f460


	//   ....[32]....
        /*03fc*/ 	.word	0x0000f470


	//   ....[33]....
        /*0400*/ 	.word	0x00010440


	//   ....[34]....
        /*0404*/ 	.word	0x00010480


	//   ....[35]....
        /*0408*/ 	.word	0x000104c0


	//   ....[36]....
        /*040c*/ 	.word	0x000104e0


	//   ....[37]....
        /*0410*/ 	.word	0x00010500


	//   ....[38]....
        /*0414*/ 	.word	0x00010510


	//   ....[39]....
        /*0418*/ 	.word	0x00010b50


	//   ....[40]....
        /*041c*/ 	.word	0x00010b60


	//   ....[41]....
        /*0420*/ 	.word	0x00011590


	//   ....[42]....
        /*0424*/ 	.word	0x00012b10


	//   ....[43]....
        /*0428*/ 	.word	0x00012b40


	//   ....[44]....
        /*042c*/ 	.word	0x00012b50


	//   ....[45]....
        /*0430*/ 	.word	0x00012b60


	//   ....[46]....
        /*0434*/ 	.word	0x00012b70


	//   ....[47]....
        /*0438*/ 	.word	0x00012b80


	//   ....[48]....
        /*043c*/ 	.word	0x00012b90


	//   ....[49]....
        /*0440*/ 	.word	0x00012bb0


	//   ....[50]....
        /*0444*/ 	.word	0x00012c20


	//   ....[51]....
        /*0448*/ 	.word	0x00012cb0


	//   ....[52]....
        /*044c*/ 	.word	0x00012d00


	//   ....[53]....
        /*0450*/ 	.word	0x00012d10


	//   ....[54]....
        /*0454*/ 	.word	0x00012d40


	//   ....[55]....
        /*0458*/ 	.word	0x00012d90


	//   ....[56]....
        /*045c*/ 	.word	0x00012dd0


	//   ....[57]....
        /*0460*/ 	.word	0x00012df0


	//   ....[58]....
        /*0464*/ 	.word	0x00013470


	//   ....[59]....
        /*0468*/ 	.word	0x000134a0


	//   ....[60]....
        /*046c*/ 	.word	0x000134d0


	//   ....[61]....
        /*0470*/ 	.word	0x00013500


	//   ....[62]....
        /*0474*/ 	.word	0x00013510


	//   ....[63]....
        /*0478*/ 	.word	0x000135a0


	//   ....[64]....
        /*047c*/ 	.word	0x000135c0


	//   ....[65]....
        /*0480*/ 	.word	0x000135d0


	//   ....[66]....
        /*0484*/ 	.word	0x000136b0


	//   ....[67]....
        /*0488*/ 	.word	0x000136d0


	//   ....[68]....
        /*048c*/ 	.word	0x000136e0


	//   ....[69]....
        /*0490*/ 	.word	0x00013730


	//   ....[70]....
        /*0494*/ 	.word	0x000137d0


	//   ....[71]....
        /*0498*/ 	.word	0x000137f0


	//   ....[72]....
        /*049c*/ 	.word	0x00013800


	//   ....[73]....
        /*04a0*/ 	.word	0x00013840


	//   ....[74]....
        /*04a4*/ 	.word	0x00013f60


	//   ....[75]....
        /*04a8*/ 	.word	0x00013f90


	//   ....[76]....
        /*04ac*/ 	.word	0x00013fa0


	//   ....[77]....
        /*04b0*/ 	.word	0x00013fb0


	//   ....[78]....
        /*04b4*/ 	.word	0x00013fe0


	//   ....[79]....
        /*04b8*/ 	.word	0x00014020


	//   ....[80]....
        /*04bc*/ 	.word	0x00014030


	//   ....[81]....
        /*04c0*/ 	.word	0x00014050


	//   ....[82]....
        /*04c4*/ 	.word	0x000140b0


	//   ....[83]....
        /*04c8*/ 	.word	0x000140c0


	//   ....[84]....
        /*04cc*/ 	.word	0x000140e0


	//   ....[85]....
        /*04d0*/ 	.word	0x00014140


	//   ....[86]....
        /*04d4*/ 	.word	0x00014160


	//   ....[87]....
        /*04d8*/ 	.word	0x00014170


	//   ....[88]....
        /*04dc*/ 	.word	0x000141a0


	//   ....[89]....
        /*04e0*/ 	.word	0x000141b0


	//   ....[90]....
        /*04e4*/ 	.word	0x00014430


	//   ....[91]....
        /*04e8*/ 	.word	0x00014450


	//   ....[92]....
        /*04ec*/ 	.word	0x00014460


	//   ....[93]....
        /*04f0*/ 	.word	0x00014480


	//   ....[94]....
        /*04f4*/ 	.word	0x000144f0


	//   ....[95]....
        /*04f8*/ 	.word	0x00014520


	//   ....[96]....
        /*04fc*/ 	.word	0x00014570


	//   ....[97]....
        /*0500*/ 	.word	0x000145a0


	//   ....[98]....
        /*0504*/ 	.word	0x000145f0


	//   ....[99]....
        /*0508*/ 	.word	0x00014620


	//   ....[100]....
        /*050c*/ 	.word	0x00014670


	//   ....[101]....
        /*0510*/ 	.word	0x000146a0


	//   ....[102]....
        /*0514*/ 	.word	0x000146f0


	//   ....[103]....
        /*0518*/ 	.word	0x00014720


	//   ....[104]....
        /*051c*/ 	.word	0x00014770


	//   ....[105]....
        /*0520*/ 	.word	0x000147a0


	//   ....[106]....
        /*0524*/ 	.word	0x00014c00


	//   ....[107]....
        /*0528*/ 	.word	0x00014c30


	//   ....[108]....
        /*052c*/ 	.word	0x00014c60


	//   ....[109]....
        /*0530*/ 	.word	0x00014c90


	//   ....[110]....
        /*0534*/ 	.word	0x00014cc0


	//   ....[111]....
        /*0538*/ 	.word	0x00014cd0


	//   ....[112]....
        /*053c*/ 	.word	0x00014cf0


	//   ....[113]....
        /*0540*/ 	.word	0x00014d10


	//   ....[114]....
        /*0544*/ 	.word	0x00014d30


	//   ....[115]....
        /*0548*/ 	.word	0x00014d50


	//   ....[116]....
        /*054c*/ 	.word	0x00014dd0


	//   ....[117]....
        /*0550*/ 	.word	0x00014df0


	//   ....[118]....
        /*0554*/ 	.word	0x00014e20


	//   ....[119]....
        /*0558*/ 	.word	0x00014e40


	//   ....[120]....
        /*055c*/ 	.word	0x00014ff0


	//   ....[121]....
        /*0560*/ 	.word	0x00015000


	//   ....[122]....
        /*0564*/ 	.word	0x00015260


	//   ....[123]....
        /*0568*/ 	.word	0x00015880


	//   ....[124]....
        /*056c*/ 	.word	0x00015970


	//   ....[125]....
        /*0570*/ 	.word	0x00015a10


	//   ....[126]....
        /*0574*/ 	.word	0x00015a70


	//   ....[127]....
        /*0578*/ 	.word	0x00015b30


	//   ....[128]....
        /*057c*/ 	.word	0x00015bb0


	//   ....[129]....
        /*0580*/ 	.word	0x00015c70


	//   ....[130]....
        /*0584*/ 	.word	0x00015ce0


	//   ....[131]....
        /*0588*/ 	.word	0x00015dc0


	//   ....[132]....
        /*058c*/ 	.word	0x00015e40


	//   ....[133]....
        /*0590*/ 	.word	0x00015f10


	//   ....[134]....
        /*0594*/ 	.word	0x00015f90


	//   ....[135]....
        /*0598*/ 	.word	0x00016050


	//   ....[136]....
        /*059c*/ 	.word	0x000160d0


	//   ....[137]....
        /*05a0*/ 	.word	0x000161a0


	//   ....[138]....
        /*05a4*/ 	.word	0x00016220


	//   ....[139]....
        /*05a8*/ 	.word	0x000162e0


	//   ....[140]....
        /*05ac*/ 	.word	0x00016380


	//   ....[141]....
        /*05b0*/ 	.word	0x000163d0


	//   ....[142]....
        /*05b4*/ 	.word	0x00016470


	//   ....[143]....
        /*05b8*/ 	.word	0x00016540


	//   ....[144]....
        /*05bc*/ 	.word	0x000165b0


	//   ....[145]....
        /*05c0*/ 	.word	0x000166a0


	//   ....[146]....
        /*05c4*/ 	.word	0x00016700


	//   ....[147]....
        /*05c8*/ 	.word	0x000167d0


	//   ....[148]....
        /*05cc*/ 	.word	0x00016840


	//   ....[149]....
        /*05d0*/ 	.word	0x00016930


	//   ....[150]....
        /*05d4*/ 	.word	0x00016990


	//   ....[151]....
        /*05d8*/ 	.word	0x00016a60


	//   ....[152]....
        /*05dc*/ 	.word	0x00016ad0


	//   ....[153]....
        /*05e0*/ 	.word	0x00016bb0


	//   ....[154]....
        /*05e4*/ 	.word	0x00016c10


	//   ....[155]....
        /*05e8*/ 	.word	0x00016cc0


	//   ....[156]....
        /*05ec*/ 	.word	0x00016e00


	//   ....[157]....
        /*05f0*/ 	.word	0x00016eb0


	//   ....[158]....
        /*05f4*/ 	.word	0x00016f80


	//   ....[159]....
        /*05f8*/ 	.word	0x00016fd0


	//   ....[160]....
        /*05fc*/ 	.word	0x000170b0


	//   ....[161]....
        /*0600*/ 	.word	0x00017100


	//   ....[162]....
        /*0604*/ 	.word	0x000171d0


	//   ....[163]....
        /*0608*/ 	.word	0x00017220


	//   ....[164]....
        /*060c*/ 	.word	0x00017300


	//   ....[165]....
        /*0610*/ 	.word	0x00017350


	//   ....[166]....
        /*0614*/ 	.word	0x00017430


	//   ....[167]....
        /*0618*/ 	.word	0x00017480


	//   ....[168]....
        /*061c*/ 	.word	0x00017550


	//   ....[169]....
        /*0620*/ 	.word	0x000175a0


	//   ....[170]....
        /*0624*/ 	.word	0x00017680


	//   ....[171]....
        /*0628*/ 	.word	0x000176d0


	//   ....[172]....
        /*062c*/ 	.word	0x000177c0


	//   ....[173]....
        /*0630*/ 	.word	0x00017860


	//   ....[174]....
        /*0634*/ 	.word	0x000178c0


	//   ....[175]....
        /*0638*/ 	.word	0x00017980


	//   ....[176]....
        /*063c*/ 	.word	0x00017a20


	//   ....[177]....
        /*0640*/ 	.word	0x00017ae0


	//   ....[178]....
        /*0644*/ 	.word	0x00017b80


	//   ....[179]....
        /*0648*/ 	.word	0x00017c40


	//   ....[180]....
        /*064c*/ 	.word	0x00017ce0


	//   ....[181]....
        /*0650*/ 	.word	0x00017da0


	//   ....[182]....
        /*0654*/ 	.word	0x00017e40


	//   ....[183]....
        /*0658*/ 	.word	0x00017f00


	//   ....[184]....
        /*065c*/ 	.word	0x00017fa0


	//   ....[185]....
        /*0660*/ 	.word	0x00018060


	//   ....[186]....
        /*0664*/ 	.word	0x00018100


	//   ....[187]....
        /*0668*/ 	.word	0x000181c0


	//   ....[188]....
        /*066c*/ 	.word	0x000182e0


	//   ....[189]....
        /*0670*/ 	.word	0x00018380


	//   ....[190]....
        /*0674*/ 	.word	0x00018430


	//   ....[191]....
        /*0678*/ 	.word	0x00018500


	//   ....[192]....
        /*067c*/ 	.word	0x00018570


	//   ....[193]....
        /*0680*/ 	.word	0x00018640


	//   ....[194]....
        /*0684*/ 	.word	0x000186b0


	//   ....[195]....
        /*0688*/ 	.word	0x00018790


	//   ....[196]....
        /*068c*/ 	.word	0x00018800


	//   ....[197]....
        /*0690*/ 	.word	0x000188e0


	//   ....[198]....
        /*0694*/ 	.word	0x00018960


	//   ....[199]....
        /*0698*/ 	.word	0x00018a40


	//   ....[200]....
        /*069c*/ 	.word	0x00018ab0


	//   ....[201]....
        /*06a0*/ 	.word	0x00018b80


	//   ....[202]....
        /*06a4*/ 	.word	0x00018bf0


	//   ....[203]....
        /*06a8*/ 	.word	0x00018cb0


	//   ....[204]....
        /*06ac*/ 	.word	0x00018d90


	//----- nvinfo : EIATTR_REG_RECONFIG
	.align		4
.L_937:
        /*06b0*/ 	.byte	0x01, 0x54
	.zero		2


	//----- nvinfo : EIATTR_SYSCALL_OFFSETS
	.align		4
        /*06b4*/ 	.byte	0x04, 0x46
        /*06b6*/ 	.short	(.L_939 - .L_938)


	//   ....[0]....
.L_938:
        /*06b8*/ 	.word	0x000016d0


	//   ....[1]....
        /*06bc*/ 	.word	0x00012150


	//   ....[2]....
        /*06c0*/ 	.word	0x00012290


	//   ....[3]....
        /*06c4*/ 	.word	0x00012380


	//   ....[4]....
        /*06c8*/ 	.word	0x000131d0


	//----- nvinfo : EIATTR_MBARRIER_INSTR_OFFSETS
	.align		4
.L_939:
        /*06cc*/ 	.byte	0x04, 0x39
        /*06ce*/ 	.short	(.L_941 - .L_940)


	//   ....[0]....
.L_940:
        /*06d0*/ 	.word	0x00000170
        /*06d4*/ 	.word	0x000000ff
        /*06d8*/ 	.word	0x00028800
        /*06dc*/ 	.short	0x0100
        /*06de*/ 	.byte	0x08
	.zero		1


	//   ....[1]....
        /*06e0*/ 	.word	0x00000180
        /*06e4*/ 	.word	0x000000ff
        /*06e8*/ 	.word	0x00028820
        /*06ec*/ 	.short	0x0100
        /*06ee*/ 	.byte	0x08
	.zero		1


	//   ....[2]....
        /*06f0*/ 	.word	0x00000270
        /*06f4*/ 	.word	0x000000ff
        /*06f8*/ 	.word	0x00028830
        /*06fc*/ 	.short	0x0100
        /*06fe*/ 	.byte	0x08
	.zero		1


	//   ....[3]....
        /*0700*/ 	.word	0x00000280
        /*0704*/ 	.word	0x000000ff
        /*0708*/ 	.word	0x00028840
        /*070c*/ 	.short	0x0100
        /*070e*/ 	.byte	0x08
	.zero		1


	//   ....[4]....
        /*0710*/ 	.word	0x00000290
        /*0714*/ 	.word	0x000000ff
        /*0718*/ 	.word	0x00028838
        /*071c*/ 	.short	0x0100
        /*071e*/ 	.byte	0x08
	.zero		1


	//   ....[5]....
        /*0720*/ 	.word	0x000002a0
        /*0724*/ 	.word	0x000000ff
        /*0728*/ 	.word	0x00028848
        /*072c*/ 	.short	0x0100
        /*072e*/ 	.byte	0x08
	.zero		1


	//   ....[6]....
        /*0730*/ 	.word	0x000003d0
        /*0734*/ 	.word	0x000000ff
        /*0738*/ 	.word	0x00028850
        /*073c*/ 	.short	0x0100
        /*073e*/ 	.byte	0x08
	.zero		1


	//   ....[7]....
        /*0740*/ 	.word	0x000003e0
        /*0744*/ 	.word	0x000000ff
        /*0748*/ 	.word	0x00028860
        /*074c*/ 	.short	0x0100
        /*074e*/ 	.byte	0x08
	.zero		1


	//   ....[8]....
        /*0750*/ 	.word	0x000003f0
        /*0754*/ 	.word	0x000000ff
        /*0758*/ 	.word	0x00028858
        /*075c*/ 	.short	0x0100
        /*075e*/ 	.byte	0x08
	.zero		1


	//   ....[9]....
        /*0760*/ 	.word	0x00000400
        /*0764*/ 	.word	0x000000ff
        /*0768*/ 	.word	0x00028868
        /*076c*/ 	.short	0x0100
        /*076e*/ 	.byte	0x08
	.zero		1


	//   ....[10]....
        /*0770*/ 	.word	0x000004f0
        /*0774*/ 	.word	0x000000ff
        /*0778*/ 	.word	0x00028870
        /*077c*/ 	.short	0x0100
        /*077e*/ 	.byte	0x06
	.zero		1


	//   ....[11]....
        /*0780*/ 	.word	0x00000500
        /*0784*/ 	.word	0x000000ff
        /*0788*/ 	.word	0x00028880
        /*078c*/ 	.short	0x0100
        /*078e*/ 	.byte	0x06
	.zero		1


	//   ....[12]....
        /*0790*/ 	.word	0x00000510
        /*0794*/ 	.word	0x000000ff
        /*0798*/ 	.word	0x00028878
        /*079c*/ 	.short	0x0100
        /*079e*/ 	.byte	0x06
	.zero		1


	//   ....[13]....
        /*07a0*/ 	.word	0x00000520
        /*07a4*/ 	.word	0x000000ff
        /*07a8*/ 	.word	0x00028888
        /*07ac*/ 	.short	0x0100
        /*07ae*/ 	.byte	0x06
	.zero		1


	//   ....[14]....
        /*07b0*/ 	.word	0x00000650
        /*07b4*/ 	.word	0x000000ff
        /*07b8*/ 	.word	0x00028890
        /*07bc*/ 	.short	0x0100
        /*07be*/ 	.byte	0x08
	.zero		1


	//   ....[15]....
        /*07c0*/ 	.word	0x00000660
        /*07c4*/ 	.word	0x000000ff
        /*07c8*/ 	.word	0x000288a0
        /*07cc*/ 	.short	0x0100
        /*07ce*/ 	.byte	0x08
	.zero		1


	//   ....[16]....
        /*07d0*/ 	.word	0x00000670
        /*07d4*/ 	.word	0x000000ff
        /*07d8*/ 	.word	0x00028898
        /*07dc*/ 	.short	0x0100
        /*07de*/ 	.byte	0x08
	.zero		1


	//   ....[17]....
        /*07e0*/ 	.word	0x00000680
        /*07e4*/ 	.word	0x000000ff
        /*07e8*/ 	.word	0x000288a8
        /*07ec*/ 	.short	0x0100
        /*07ee*/ 	.byte	0x08
	.zero		1


	//   ....[18]....
        /*07f0*/ 	.word	0x000007c0
        /*07f4*/ 	.word	0x000000ff
        /*07f8*/ 	.word	0x000288b0
        /*07fc*/ 	.short	0x0100
        /*07fe*/ 	.byte	0x08
	.zero		1


	//   ....[19]....
        /*0800*/ 	.word	0x000007d0
        /*0804*/ 	.word	0x000000ff
        /*0808*/ 	.word	0x000288c0
        /*080c*/ 	.short	0x0100
        /*080e*/ 	.byte	0x08
	.zero		1


	//   ....[20]....
        /*0810*/ 	.word	0x000007e0
        /*0814*/ 	.word	0x000000ff
        /*0818*/ 	.word	0x000288b8
        /*081c*/ 	.short	0x0100
        /*081e*/ 	.byte	0x08
	.zero		1


	//   ....[21]....
        /*0820*/ 	.word	0x000007f0
        /*0824*/ 	.word	0x000000ff
        /*0828*/ 	.word	0x000288c8
        /*082c*/ 	.short	0x0100
        /*082e*/ 	.byte	0x08
	.zero		1


	//   ....[22]....
        /*0830*/ 	.word	0x000016f0
        /*0834*/ 	.word	0x000000ff
        /*0838*/ 	.word	0x00028800
        /*083c*/ 	.short	0x010a
        /*083e*/ 	.byte	0x28
	.zero		1


	//   ....[23]....
        /*0840*/ 	.word	0x00001760
        /*0844*/ 	.word	0x000000ff
        /*0848*/ 	.word	0x00028830
        /*084c*/ 	.short	0x010a
        /*084e*/ 	.byte	0x28
	.zero		1


	//   ....[24]....
        /*0850*/ 	.word	0x000017c0
        /*0854*/ 	.word	0x000000ff
        /*0858*/ 	.word	0x00028830
        /*085c*/ 	.short	0x010a
        /*085e*/ 	.byte	0x28
	.zero		1


	//   ....[25]....
        /*0860*/ 	.word	0x00002310
        /*0864*/ 	.word	0x000000ff
        /*0868*/ 	.word	0x00000000
        /*086c*/ 	.short	0x0101
        /*086e*/ 	.byte	0x06
	.zero		1


	//   ....[26]....
        /*0870*/ 	.word	0x00005570
        /*0874*/ 	.word	0x000000ff
        /*0878*/ 	.word	0x00028830
        /*087c*/ 	.short	0x010a
        /*087e*/ 	.byte	0x06
	.zero		1


	//   ....[27]....
        /*0880*/ 	.word	0x000055b0
        /*0884*/ 	.word	0x000000ff
        /*0888*/ 	.word	0x00028830
        /*088c*/ 	.short	0x010a
        /*088e*/ 	.byte	0x06
	.zero		1


	//   ....[28]....
        /*0890*/ 	.word	0x00005920
        /*0894*/ 	.word	0x000000ff
        /*0898*/ 	.word	0x00028850
        /*089c*/ 	.short	0x010a
        /*089e*/ 	.byte	0x06
	.zero		1


	//   ....[29]....
        /*08a0*/ 	.word	0x00005960
        /*08a4*/ 	.word	0x000000ff
        /*08a8*/ 	.word	0x00028850
        /*08ac*/ 	.short	0x010a
        /*08ae*/ 	.byte	0x06
	.zero		1


	//   ....[30]....
        /*08b0*/ 	.word	0x00006210
        /*08b4*/ 	.word	0x000000ff
        /*08b8*/ 	.word	0x00000000
        /*08bc*/ 	.short	0x0101
        /*08be*/ 	.byte	0x06
	.zero		1


	//   ....[31]....
        /*08c0*/ 	.word	0x00008820
        /*08c4*/ 	.word	0x000000ff
        /*08c8*/ 	.word	0x00000000
        /*08cc*/ 	.short	0x0101
        /*08ce*/ 	.byte	0x06
	.zero		1


	//   ....[32]....
        /*08d0*/ 	.word	0x000091b0
        /*08d4*/ 	.word	0x000000ff
        /*08d8*/ 	.word	0x00028830
        /*08dc*/ 	.short	0x010a
        /*08de*/ 	.byte	0x06
	.zero		1


	//   ....[33]....
        /*08e0*/ 	.word	0x000091f0
        /*08e4*/ 	.word	0x000000ff
        /*08e8*/ 	.word	0x00028830
        /*08ec*/ 	.short	0x010a
        /*08ee*/ 	.byte	0x06
	.zero		1


	//   ....[34]....
        /*08f0*/ 	.word	0x00009560
        /*08f4*/ 	.word	0x000000ff
        /*08f8*/ 	.word	0x00028850
        /*08fc*/ 	.short	0x010a
        /*08fe*/ 	.byte	0x06
	.zero		1


	//   ....[35]....
        /*0900*/ 	.word	0x000095a0
        /*0904*/ 	.word	0x000000ff
        /*0908*/ 	.word	0x00028850
        /*090c*/ 	.short	0x010a
        /*090e*/ 	.byte	0x06
	.zero		1


	//   ....[36]....
        /*0910*/ 	.word	0x00009e60
        /*0914*/ 	.word	0x000000ff
        /*0918*/ 	.word	0x00000000
        /*091c*/ 	.short	0x0101
        /*091e*/ 	.byte	0x06
	.zero		1


	//   ....[37]....
        /*0920*/ 	.word	0x0000b350
        /*0924*/ 	.word	0x000000ff
        /*0928*/ 	.word	0x00000000
        /*092c*/ 	.short	0x0101
        /*092e*/ 	.byte	0x06
	.zero		1


	//   ....[38]....
        /*0930*/ 	.word	0x0000ba90
        /*0934*/ 	.word	0x000000ff
        /*0938*/ 	.word	0x00028830
        /*093c*/ 	.short	0x010a
        /*093e*/ 	.byte	0x06
	.zero		1


	//   ....[39]....
        /*0940*/ 	.word	0x0000bad0
        /*0944*/ 	.word	0x000000ff
        /*0948*/ 	.word	0x00028830
        /*094c*/ 	.short	0x010a
        /*094e*/ 	.byte	0x06
	.zero		1


	//   ....[40]....
        /*0950*/ 	.word	0x0000be00
        /*0954*/ 	.word	0x000000ff
        /*0958*/ 	.word	0x00028850
        /*095c*/ 	.short	0x010a
        /*095e*/ 	.byte	0x06
	.zero		1


	//   ....[41]....
        /*0960*/ 	.word	0x0000be40
        /*0964*/ 	.word	0x000000ff
        /*0968*/ 	.word	0x00028850
        /*096c*/ 	.short	0x010a
        /*096e*/ 	.byte	0x06
	.zero		1


	//   ....[42]....
        /*0970*/ 	.word	0x0000c6d0
        /*0974*/ 	.word	0x000000ff
        /*0978*/ 	.word	0x00000000
        /*097c*/ 	.short	0x0101
        /*097e*/ 	.byte	0x06
	.zero		1


	//   ....[43]....
        /*0980*/ 	.word	0x0000ece0
        /*0984*/ 	.word	0x000000ff
        /*0988*/ 	.word	0x00000000
        /*098c*/ 	.short	0x0101
        /*098e*/ 	.byte	0x06
	.zero		1


	//   ....[44]....
        /*0990*/ 	.word	0x0000f2e0
        /*0994*/ 	.word	0x000000ff
        /*0998*/ 	.word	0x00028850
        /*099c*/ 	.short	0x010a
        /*099e*/ 	.byte	0x05
	.zero		1


	//   ....[45]....
        /*09a0*/ 	.word	0x0000f320
        /*09a4*/ 	.word	0x000000ff
        /*09a8*/ 	.word	0x00028850
        /*09ac*/ 	.short	0x010a
        /*09ae*/ 	.byte	0x05
	.zero		1


	//   ....[46]....
        /*09b0*/ 	.word	0x0000f8d0
        /*09b4*/ 	.word	0x000000ff
        /*09b8*/ 	.word	0x00000000
        /*09bc*/ 	.short	0x0101
        /*09be*/ 	.byte	0x04
	.zero		1


	//   ....[47]....
        /*09c0*/ 	.word	0x000104f0
        /*09c4*/ 	.word	0x000000ff
        /*09c8*/ 	.word	0x00000000
        /*09cc*/ 	.short	0x0101
        /*09ce*/ 	.byte	0x04
	.zero		1


	//   ....[48]....
        /*09d0*/ 	.word	0x00012840
        /*09d4*/ 	.word	0x000000ff
        /*09d8*/ 	.word	0x00028840
        /*09dc*/ 	.short	0x010a
        /*09de*/ 	.byte	0x2e
	.zero		1


	//   ....[49]....
        /*09e0*/ 	.word	0x00012f90
        /*09e4*/ 	.word	0x000000ff
        /*09e8*/ 	.word	0x00028830
        /*09ec*/ 	.short	0x0107
        /*09ee*/ 	.byte	0x2e
	.zero		1


	//   ....[50]....
        /*09f0*/ 	.word	0x00013000
        /*09f4*/ 	.word	0x000000ff
        /*09f8*/ 	.word	0x00028830
        /*09fc*/ 	.short	0x0101
        /*09fe*/ 	.byte	0x2e
	.zero		1


	//   ....[51]....
        /*0a00*/ 	.word	0x00013990
        /*0a04*/ 	.word	0x000000ff
        /*0a08*/ 	.word	0x00028800
        /*0a0c*/ 	.short	0x0107
        /*0a0e*/ 	.byte	0x2e
	.zero		1


	//   ....[52]....
        /*0a10*/ 	.word	0x000139d0
        /*0a14*/ 	.word	0x000000ff
        /*0a18*/ 	.word	0x00028800
        /*0a1c*/ 	.short	0x0101
        /*0a1e*/ 	.byte	0x2e
	.zero		1


	//   ....[53]....
        /*0a20*/ 	.word	0x00013a00
        /*0a24*/ 	.word	0x000000ff
        /*0a28*/ 	.word	0x00028820
        /*0a2c*/ 	.short	0x010a
        /*0a2e*/ 	.byte	0x2e
	.zero		1


	//   ....[54]....
        /*0a30*/ 	.word	0x00013d60
        /*0a34*/ 	.word	0x00000022
        /*0a38*/ 	.word	0x00028840
        /*0a3c*/ 	.short	0x010a
        /*0a3e*/ 	.byte	0x3f
	.zero		1


	//   ....[55]....
        /*0a40*/ 	.word	0x000142c0
        /*0a44*/ 	.word	0x00000022
        /*0a48*/ 	.word	0x00028830
        /*0a4c*/ 	.short	0x0107
        /*0a4e*/ 	.byte	0x3f
	.zero		1


	//   ....[56]....
        /*0a50*/ 	.word	0x00014370
        /*0a54*/ 	.word	0x00000022
        /*0a58*/ 	.word	0x00028830
        /*0a5c*/ 	.short	0x0101
        /*0a5e*/ 	.byte	0x3f
	.zero		1


	//   ....[57]....
        /*0a60*/ 	.word	0x000143d0
        /*0a64*/ 	.word	0x00000000
        /*0a68*/ 	.word	0x00028860
        /*0a6c*/ 	.short	0x010a
        /*0a6e*/ 	.byte	0x3f
	.zero		1


	//   ....[58]....
        /*0a70*/ 	.word	0x00014920
        /*0a74*/ 	.word	0x00000000
        /*0a78*/ 	.word	0x00028850
        /*0a7c*/ 	.short	0x0107
        /*0a7e*/ 	.byte	0x3f
	.zero		1


	//   ....[59]....
        /*0a80*/ 	.word	0x00014a00
        /*0a84*/ 	.word	0x00000000
        /*0a88*/ 	.word	0x00028850
        /*0a8c*/ 	.short	0x0101
        /*0a8e*/ 	.byte	0x3f
	.zero		1


	//   ....[60]....
        /*0a90*/ 	.word	0x00014b90
        /*0a94*/ 	.word	0x00000000
        /*0a98*/ 	.word	0x00028860
        /*0a9c*/ 	.short	0x010a
        /*0a9e*/ 	.byte	0x3f
	.zero		1


	//   ....[61]....
        /*0aa0*/ 	.word	0x000150d0
        /*0aa4*/ 	.word	0x00000000
        /*0aa8*/ 	.word	0x00028850
        /*0aac*/ 	.short	0x0107
        /*0aae*/ 	.byte	0x3f
	.zero		1


	//   ....[62]....
        /*0ab0*/ 	.word	0x00015180
        /*0ab4*/ 	.word	0x00000000
        /*0ab8*/ 	.word	0x00028850
        /*0abc*/ 	.short	0x0101
        /*0abe*/ 	.byte	0x3f
	.zero		1


	//   ....[63]....
        /*0ac0*/ 	.word	0x00015220
        /*0ac4*/ 	.word	0x00000007
        /*0ac8*/ 	.word	0x00028820
        /*0acc*/ 	.short	0x010a
        /*0ace*/ 	.byte	0x3f
	.zero		1


	//   ....[64]....
        /*0ad0*/ 	.word	0x00015350
        /*0ad4*/ 	.word	0x00000005
        /*0ad8*/ 	.word	0x00028840
        /*0adc*/ 	.short	0x010a
        /*0ade*/ 	.byte	0x3f
	.zero		1


	//   ....[65]....
        /*0ae0*/ 	.word	0x000153f0
        /*0ae4*/ 	.word	0x00000007
        /*0ae8*/ 	.word	0x00028840
        /*0aec*/ 	.short	0x010a
        /*0aee*/ 	.byte	0x3f
	.zero		1


	//   ....[66]....
        /*0af0*/ 	.word	0x00015430
        /*0af4*/ 	.word	0x00000005
        /*0af8*/ 	.word	0x00028860
        /*0afc*/ 	.short	0x010a
        /*0afe*/ 	.byte	0x3f
	.zero		1


	//   ....[67]....
        /*0b00*/ 	.word	0x00015470
        /*0b04*/ 	.word	0x00000007
        /*0b08*/ 	.word	0x00028860
        /*0b0c*/ 	.short	0x010a
        /*0b0e*/ 	.byte	0x3f
	.zero		1


	//   ....[68]....
        /*0b10*/ 	.word	0x000154e0
        /*0b14*/ 	.word	0x00000003
        /*0b18*/ 	.word	0x00028800
        /*0b1c*/ 	.short	0x010a
        /*0b1e*/ 	.byte	0x3f
	.zero		1


	//   ....[69]....
        /*0b20*/ 	.word	0x00015540
        /*0b24*/ 	.word	0x00000003
        /*0b28*/ 	.word	0x00028830
        /*0b2c*/ 	.short	0x010a
        /*0b2e*/ 	.byte	0x3f
	.zero		1


	//   ....[70]....
        /*0b30*/ 	.word	0x000155a0
        /*0b34*/ 	.word	0x00000009
        /*0b38*/ 	.word	0x00028830
        /*0b3c*/ 	.short	0x010a
        /*0b3e*/ 	.byte	0x3f
	.zero		1


	//   ....[71]....
        /*0b40*/ 	.word	0x00015600
        /*0b44*/ 	.word	0x00000009
        /*0b48*/ 	.word	0x00028850
        /*0b4c*/ 	.short	0x010a
        /*0b4e*/ 	.byte	0x3f
	.zero		1


	//   ....[72]....
        /*0b50*/ 	.word	0x00015660
        /*0b54*/ 	.word	0x0000000a
        /*0b58*/ 	.word	0x00028830
        /*0b5c*/ 	.short	0x010a
        /*0b5e*/ 	.byte	0x3f
	.zero		1


	//   ....[73]....
        /*0b60*/ 	.word	0x000156c0
        /*0b64*/ 	.word	0x0000000a
        /*0b68*/ 	.word	0x00028850
        /*0b6c*/ 	.short	0x010a
        /*0b6e*/ 	.byte	0x3f
	.zero		1


	//   ....[74]....
        /*0b70*/ 	.word	0x00015720
        /*0b74*/ 	.word	0x0000000a
        /*0b78*/ 	.word	0x00028830
        /*0b7c*/ 	.short	0x010a
        /*0b7e*/ 	.byte	0x3f
	.zero		1


	//   ....[75]....
        /*0b80*/ 	.word	0x00015780
        /*0b84*/ 	.word	0x0000000a
        /*0b88*/ 	.word	0x00028850
        /*0b8c*/ 	.short	0x010a
        /*0b8e*/ 	.byte	0x3f
	.zero		1


	//   ....[76]....
        /*0b90*/ 	.word	0x000157e0
        /*0b94*/ 	.word	0x00000003
        /*0b98*/ 	.word	0x00028850
        /*0b9c*/ 	.short	0x010a
        /*0b9e*/ 	.byte	0x3f
	.zero		1


	//   ....[77]....
        /*0ba0*/ 	.word	0x000158c0
        /*0ba4*/ 	.word	0x0000000a
        /*0ba8*/ 	.word	0x00028840
        /*0bac*/ 	.short	0x010a
        /*0bae*/ 	.byte	0x3f
	.zero		1


	//   ....[78]....
        /*0bb0*/ 	.word	0x00016d00
        /*0bb4*/ 	.word	0x00000003
        /*0bb8*/ 	.word	0x00028820
        /*0bbc*/ 	.short	0x010a
        /*0bbe*/ 	.byte	0x3f
	.zero		1


	//   ....[79]....
        /*0bc0*/ 	.word	0x00016d50
        /*0bc4*/ 	.word	0x00000022
        /*0bc8*/ 	.word	0x00028840
        /*0bcc*/ 	.short	0x010a
        /*0bce*/ 	.byte	0x3f
	.zero		1


	//   ....[80]....
        /*0bd0*/ 	.word	0x00017710
        /*0bd4*/ 	.word	0x00000000
        /*0bd8*/ 	.word	0x00028860
        /*0bdc*/ 	.short	0x010a
        /*0bde*/ 	.byte	0x3f
	.zero		1


	//   ....[81]....
        /*0be0*/ 	.word	0x00018230
        /*0be4*/ 	.word	0x00000000
        /*0be8*/ 	.word	0x00028860
        /*0bec*/ 	.short	0x010a
        /*0bee*/ 	.byte	0x3f
	.zero		1


	//   ....[82]....
        /*0bf0*/ 	.word	0x00018ce0
        /*0bf4*/ 	.word	0x00000007
        /*0bf8*/ 	.word	0x00028820
        /*0bfc*/ 	.short	0x010a
        /*0bfe*/ 	.byte	0x3f
	.zero		1


	//   ....[83]....
        /*0c00*/ 	.word	0x00018e50
        /*0c04*/ 	.word	0x00000005
        /*0c08*/ 	.word	0x00028840
        /*0c0c*/ 	.short	0x010a
        /*0c0e*/ 	.byte	0x3f
	.zero		1


	//   ....[84]....
        /*0c10*/ 	.word	0x00018ea0
        /*0c14*/ 	.word	0x00000007
        /*0c18*/ 	.word	0x00028840
        /*0c1c*/ 	.short	0x010a
        /*0c1e*/ 	.byte	0x3f
	.zero		1


	//   ....[85]....
        /*0c20*/ 	.word	0x00018ef0
        /*0c24*/ 	.word	0x00000005
        /*0c28*/ 	.word	0x00028860
        /*0c2c*/ 	.short	0x010a
        /*0c2e*/ 	.byte	0x3f
	.zero		1


	//----- nvinfo : EIATTR_NUM_MBARRIERS
	.align		4
.L_941:
        /*0c30*/ 	.byte	0x03, 0x38
        /*0c32*/ 	.short	0x0016


	//----- nvinfo : EIATTR_EXIT_INSTR_OFFSETS
	.align		4
        /*0c34*/ 	.byte	0x04, 0x1c
        /*0c36*/ 	.short	(.L_943 - .L_942)


	//   ....[0]....
.L_942:
        /*0c38*/ 	.word	0x000154c0


	//----- nvinfo : EIATTR_MAX_THREADS
	.align		4
.L_943:
        /*0c3c*/ 	.byte	0x04, 0x05
        /*0c3e*/ 	.short	(.L_945 - .L_944)
.L_944:
        /*0c40*/ 	.word	0x00000180
        /*0c44*/ 	.word	0x00000001
        /*0c48*/ 	.word	0x00000001


	//----- nvinfo : EIATTR_CRS_STACK_SIZE
	.align		4
.L_945:
        /*0c4c*/ 	.byte	0x04, 0x1e
        /*0c4e*/ 	.short	(.L_947 - .L_946)
.L_946:
        /*0c50*/ 	.word	0x00000000


	//----- nvinfo : EIATTR_CBANK_PARAM_SIZE
	.align		4
.L_947:
        /*0c54*/ 	.byte	0x03, 0x19
        /*0c56*/ 	.short	0x0a70


	//----- nvinfo : EIATTR_PARAM_CBANK
	.align		4
        /*0c58*/ 	.byte	0x04, 0x0a
        /*0c5a*/ 	.short	(.L_949 - .L_948)
	.align		4
.L_948:
        /*0c5c*/ 	.word	index@(.nv.constant0._ZN7cutlass13device_kernelIN5flash11enable_sm90INS1_16FlashAttnFwdSm90INS1_25CollectiveMainloopFwdSm90ILi2EN4cute5tupleIJNS5_1CILi1EEES8_S8_EEENS6_IJNS7_ILi128EEESA_SA_EEELi128ENS_10bfloat16_tEfNS_4arch4Sm90ELb0ELb1ELb1ELb0ELb1ELb0ELb0ELb1ELb1ELb1ELb1ELb0EEENS1_21CollectiveEpilogueFwdISB_S9_SC_SE_Li256ELb0ELb1ELb1ELb0EEENS1_19SingleTileSchedulerILb0ELb1ELb1ELi128EEEEEEEEEvNT_6ParamsE)
        /*0c60*/ 	.short	0x0210
        /*0c62*/ 	.short	0x0a70


	//----- nvinfo : EIATTR_SW_WAR
	.align		4
.L_949:
        /*0c64*/ 	.byte	0x04, 0x36
        /*0c66*/ 	.short	(.L_951 - .L_950)
.L_950:
        /*0c68*/ 	.word	0x00000008
.L_951:


//--------------------- .nv.info._ZN7cutlass13device_kernelIN5flash11enable_sm90INS1_16FlashAttnFwdSm90INS1_25CollectiveMainloopFwdSm90ILi2EN4cute5tupleIJNS5_1CILi1EEES8_S8_EEENS6_IJNS7_ILi128EEESA_SA_EEELi128ENS_10bfloat16_tEfNS_4arch4Sm90ELb0ELb1ELb1ELb1ELb1ELb0ELb0ELb1ELb1ELb1ELb1ELb0EEENS1_21CollectiveEpilogueFwdISB_S9_SC_SE_Li256ELb1ELb1ELb1ELb0EEENS1_36VarlenDynamicPersistentTileSchedulerILi128ELi128ELi256ELi128ELb1ELb1ELb1ELb1ELb0ELb1EEEEEEEEEvNT_6ParamsE --------------------------
	.section	.nv.info._ZN7cutlass13device_kernelIN5flash11enable_sm90INS1_16FlashAttnFwdSm90INS1_25CollectiveMainloopFwdSm90ILi2EN4cute5tupleIJNS5_1CILi1EEES8_S8_EEENS6_IJNS7_ILi128EEESA_SA_EEELi128ENS_10bfloat16_tEfNS_4arch4Sm90ELb0ELb1ELb1ELb1ELb1ELb0ELb0ELb1ELb1ELb1ELb1ELb0EEENS1_21CollectiveEpilogueFwdISB_S9_SC_SE_Li256ELb1ELb1ELb1ELb0EEENS1_36VarlenDynamicPersistentTileSchedulerILi128ELi128ELi256ELi128ELb1ELb1ELb1ELb1ELb0ELb1EEEEEEEEEvNT_6ParamsE,"",@"SHT_CUDA_INFO"
	.sectionflags	@""
	.align	4


	//----- nvinfo : EIATTR_CUDA_API_VERSION
	.align		4
        /*0000*/ 	.byte	0x04, 0x37
        /*0002*/ 	.short	(.L_953 - .L_952)
.L_952:
        /*0004*/ 	.word	0x00000082


	//----- nvinfo : EIATTR_KPARAM_INFO
	.align		4
.L_953:
        /*0008*/ 	.byte	0x04, 0x17
        /*000a*/ 	.short	(.L_955 - .L_954)
.L_954:
        /*000c*/ 	.word	0x00000000
        /*0010*/ 	.short	0x0000
        /*0012*/ 	.short	0x0070
        /*0014*/ 	.byte	0x00, 0xf0, 0x01, 0x2a


	//----- nvinfo : EIATTR_SPARSE_MMA_MASK
	.align		4
.L_955:
        /*0018*/ 	.byte	0x03, 0x50
        /*001a*/ 	.short	0x0000


	//----- nvinfo : EIATTR_MAXREG_COUNT
	.align		4
        /*001c*/ 	.byte	0x03, 0x1b
        /*001e*/ 	.short	0x00a8


	//----- nvinfo : EIATTR_NUM_BARRIERS
	.align		4
        /*0020*/ 	.byte	0x02, 0x4c
        /*0022*/ 	.byte	0x10
	.zero		1


	//----- nvinfo : EIATTR_EXTERNS
	.align		4
        /*0024*/ 	.byte	0x04, 0x0f
        /*0026*/ 	.short	(.L_957 - .L_956)


	//   ....[0]....
	.align		4
.L_956:
        /*0028*/ 	.word	index@(__assertfail)


	//----- nvinfo : EIATTR_ANNOTATIONS
	.align		4
.L_957:
        /*002c*/ 	.byte	0x04, 0x55
        /*002e*/ 	.short	(.L_959 - .L_958)


	//   ....[0]....
.L_958:
        /* <DEDUP_REMOVED lines=11> */


	//----- nvinfo : EIATTR_MERCURY_ISA_VERSION
	.align		4
.L_959:
        /*00c8*/ 	.byte	0x03, 0x5f
        /*00ca*/ 	.short	0x0101


	//----- nvinfo : EIATTR_UNUSED_LOAD_BYTE_OFFSET
	.align		4
        /*00cc*/ 	.byte	0x04, 0x44
        /*00ce*/ 	.short	(.L_961 - .L_960)


	//   ....[0]....
.L_960:
        /*00d0*/ 	.word	0x00000980
        /*00d4*/ 	.word	0x0000fff0


	//   ....[1]....
        /*00d8*/ 	.word	0x000104d0
        /*00dc*/ 	.word	0x0000fff0


	//----- nvinfo : EIATTR_INT_WARP_WIDE_INSTR_OFFSETS
	.align		4
.L_961:
        /*00e0*/ 	.byte	0x04, 0x31
        /*00e2*/ 	.short	(.L_963 - .L_962)


	//   ....[0]....
.L_962:
        /*00e4*/ 	.word	0x000000c0


	//   ....[1]....
        /*00e8*/ 	.word	0x000000d0


	//   ....[2]....
        /*00ec*/ 	.word	0x00000170


	//   ....[3]....
        /*00f0*/ 	.word	0x00015010


	//   ....[4]....
        /*00f4*/ 	.word	0x000150a0


	//   ....[5]....
        /*00f8*/ 	.word	0x00017e90


	//   ....[6]....
        /*00fc*/ 	.word	0x00017f20


	//----- nvinfo : EIATTR_COOP_GROUP_MASK_REGIDS
	.align		4
.L_963:
        /*0100*/ 	.byte	0x04, 0x29
        /*0102*/ 	.short	(.L_965 - .L_964)


	//   ....[0]....
.L_964:
        /*0104*/ 	.word	0xffffffff


	//   ....[1]....
        /*0108*/ 	.word	0xffffffff


	//   ....[2]....
        /*010c*/ 	.word	0xffffffff


	//   ....[3]....
        /*0110*/ 	.word	0xffffffff


	//   ....[4]....
        /*0114*/ 	.word	0xffffffff


	//   ....[5]....
        /*0118*/ 	.word	0xffffffff


	//   ....[6]....
        /*011c*/ 	.word	0xffffffff


	//   ....[7]....
        /*0120*/ 	.word	0xffffffff


	//   ....[8]....
        /*0124*/ 	.word	0xffffffff


	//   ....[9]....
        /*0128*/ 	.word	0xffffffff


	//   ....[10]....
        /*012c*/ 	.word	0xffffffff


	//   ....[11]....
        /*0130*/ 	.word	0xffffffff


	//   ....[12]....
        /*0134*/ 	.word	0xffffffff


	//   ....[13]....
        /*0138*/ 	.word	0xffffffff


	//   ....[14]....
        /*013c*/ 	.word	0xffffffff


	//   ....[15]....
        /*0140*/ 	.word	0xffffffff


	//   ....[16]....
        /*0144*/ 	.word	0xffffffff


	//   ....[17]....
        /*0148*/ 	.word	0xffffffff


	//   ....[18]....
        /*014c*/ 	.word	0xffffffff


	//   ....[19]....
        /*0150*/ 	.word	0xffffffff


	//   ....[20]....
        /*0154*/ 	.word	0xffffffff


	//   ....[21]....
        /*0158*/ 	.word	0xffffffff


	//   ....[22]....
        /*015c*/ 	.word	0xffffffff


	//   ....[23]....
        /*0160*/ 	.word	0xffffffff


	//   ....[24]....
        /*0164*/ 	.word	0xffffffff


	//   ....[25]....
        /*0168*/ 	.word	0xffffffff


	//   ....[26]....
        /*016c*/ 	.word	0xffffffff


	//   ....[27]....
        /*0170*/ 	.word	0xffffffff


	//   ....[28]....
        /*0174*/ 	.word	0xffffffff


	//   ....[29]....
        /*0178*/ 	.word	0xffffffff


	//   ....[30]....
        /*017c*/ 	.word	0xffffffff


	//   ....[31]....
        /*0180*/ 	.word	0xffffffff


	//   ....[32]....
        /*0184*/ 	.word	0xffffffff


	//   ....[33]....
        /*0188*/ 	.word	0xffffffff


	//   ....[34]....
        /*018c*/ 	.word	0xffffffff


	//   ....[35]....
        /*0190*/ 	.word	0xffffffff


	//   ....[36]....
        /*0194*/ 	.word	0xffffffff


	//   ....[37]....
        /*0198*/ 	.word	0xffffffff


	//   ....[38]....
        /*019c*/ 	.word	0xffffffff


	//   ....[39]....
        /*01a0*/ 	.word	0xffffffff


	//   ....[40]....
        /*01a4*/ 	.word	0xffffffff


	//   ....[41]....
        /*01a8*/ 	.word	0xffffffff


	//   ....[42]....
        /*01ac*/ 	.word	0xffffffff


	//   ....[43]....
        /*01b0*/ 	.word	0xffffffff


	//   ....[44]....
        /*01b4*/ 	.word	0xffffffff


	//   ....[45]....
        /*01b8*/ 	.word	0xffffffff


	//   ....[46]....
        /*01bc*/ 	.word	0xffffffff


	//   ....[47]....
        /*01c0*/ 	.word	0xffffffff


	//   ....[48]....
        /*01c4*/ 	.word	0xffffffff


	//   ....[49]....
        /*01c8*/ 	.word	0xffffffff


	//   ....[50]....
        /*01cc*/ 	.word	0xffffffff


	//   ....[51]....
        /*01d0*/ 	.word	0xffffffff


	//   ....[52]....
        /*01d4*/ 	.word	0xffffffff


	//   ....[53]....
        /*01d8*/ 	.word	0xffffffff


	//   ....[54]....
        /*01dc*/ 	.word	0xffffffff


	//   ....[55]....
        /*01e0*/ 	.word	0xffffffff


	//   ....[56]....
        /*01e4*/ 	.word	0xffffffff


	//   ....[57]....
        /*01e8*/ 	.word	0xffffffff


	//   ....[58]....
        /*01ec*/ 	.word	0xffffffff


	//   ....[59]....
        /*01f0*/ 	.word	0xffffffff


	//   ....[60]....
        /*01f4*/ 	.word	0xffffffff


	//   ....[61]....
        /*01f8*/ 	.word	0xffffffff


	//   ....[62]....
        /*01fc*/ 	.word	0xffffffff


	//   ....[63]....
        /*0200*/ 	.word	0xffffffff


	//   ....[64]....
        /*0204*/ 	.word	0xffffffff


	//   ....[65]....
        /*0208*/ 	.word	0xffffffff


	//   ....[66]....
        /*020c*/ 	.word	0xffffffff


	//   ....[67]....
        /*0210*/ 	.word	0xffffffff


	//   ....[68]....
        /*0214*/ 	.word	0xffffffff


	//   ....[69]....
        /*0218*/ 	.word	0xffffffff


	//   ....[70]....
        /*021c*/ 	.word	0xffffffff


	//   ....[71]....
        /*0220*/ 	.word	0xffffffff


	//   ....[72]....
        /*0224*/ 	.word	0xffffffff


	//   ....[73]....
        /*0228*/ 	.word	0xffffffff


	//   ....[74]....
        /*022c*/ 	.word	0xffffffff


	//   ....[75]....
        /*0230*/ 	.word	0xffffffff


	//   ....[76]....
        /*0234*/ 	.word	0xffffffff


	//   ....[77]....
        /*0238*/ 	.word	0xffffffff


	//   ....[78]....
        /*023c*/ 	.word	0xffffffff


	//   ....[79]....
        /*0240*/ 	.word	0xffffffff


	//   ....[80]....
        /*0244*/ 	.word	0xffffffff


	//   ....[81]....
        /*0248*/ 	.word	0xffffffff


	//   ....[82]....
        /*024c*/ 	.word	0xffffffff


	//   ....[83]....
        /*0250*/ 	.word	0xffffffff


	//   ....[84]....
        /*0254*/ 	.word	0xffffffff


	//   ....[85]....
        /*0258*/ 	.word	0xffffffff


	//   ....[86]....
        /*025c*/ 	.word	0xffffffff


	//   ....[87]....
        /*0260*/ 	.word	0xffffffff


	//   ....[88]....
        /*0264*/ 	.word	0xffffffff


	//   ....[89]....
        /*0268*/ 	.word	0xffffffff


	//   ....[90]....
        /*026c*/ 	.word	0xffffffff


	//   ....[91]....
        /*0270*/ 	.word	0xffffffff


	//   ....[92]....
        /*0274*/ 	.word	0xffffffff


	//   ....[93]....
        /*0278*/ 	.word	0xffffffff


	//   ....[94]....
        /*027c*/ 	.word	0xffffffff


	//   ....[95]....
        /*0280*/ 	.word	0xffffffff


	//   ....[96]....
        /*0284*/ 	.word	0xffffffff


	//   ....[97]....
        /*0288*/ 	.word	0xffffffff


	//   ....[98]....
        /*028c*/ 	.word	0xffffffff


	//   ....[99]....
        /*0290*/ 	.word	0xffffffff


	//   ....[100]....
        /*0294*/ 	.word	0xffffffff


	//   ....[101]....
        /*0298*/ 	.word	0xffffffff


	//   ....[102]....
        /*029c*/ 	.word	0xffffffff


	//   ....[103]....
        /*02a0*/ 	.word	0xffffffff


	//   ....[104]....
        /*02a4*/ 	.word	0xffffffff


	//   ....[105]....
        /*02a8*/ 	.word	0xffffffff


	//   ....[106]....
        /*02ac*/ 	.word	0xffffffff


	//   ....[107]....
        /*02b0*/ 	.word	0xffffffff


	//   ....[108]....
        /*02b4*/ 	.word	0xffffffff


	//   ....[109]....
        /*02b8*/ 	.word	0xffffffff


	//   ....[110]....
        /*02bc*/ 	.word	0xffffffff


	//   ....[111]....
        /*02c0*/ 	.word	0xffffffff


	//   ....[112]....
        /*02c4*/ 	.word	0xffffffff


	//   ....[113]....
        /*02c8*/ 	.word	0xffffffff


	//   ....[114]....
        /*02cc*/ 	.word	0xffffffff


	//   ....[115]....
        /*02d0*/ 	.word	0xffffffff


	//   ....[116]....
        /*02d4*/ 	.word	0xffffffff


	//   ....[117]....
        /*02d8*/ 	.word	0xffffffff


	//   ....[118]....
        /*02dc*/ 	.word	0xffffffff


	//   ....[119]....
        /*02e0*/ 	.word	0xffffffff


	//   ....[120]....
        /*02e4*/ 	.word	0xffffffff


	//   ....[121]....
        /*02e8*/ 	.word	0xffffffff


	//   ....[122]....
        /*02ec*/ 	.word	0xffffffff


	//   ....[123]....
        /*02f0*/ 	.word	0xffffffff


	//   ....[124]....
        /*02f4*/ 	.word	0xffffffff


	//   ....[125]....
        /*02f8*/ 	.word	0xffffffff


	//   ....[126]....
        /*02fc*/ 	.word	0xffffffff


	//   ....[127]....
        /*0300*/ 	.word	0xffffffff


	//   ....[128]....
        /*0304*/ 	.word	0xffffffff


	//   ....[129]....
        /*0308*/ 	.word	0xffffffff


	//   ....[130]....
        /*030c*/ 	.word	0xffffffff


	//   ....[131]....
        /*0310*/ 	.word	0xffffffff


	//   ....[132]....
        /*0314*/ 	.word	0xffffffff


	//   ....[133]....
        /*0318*/ 	.word	0xffffffff


	//   ....[134]....
        /*031c*/ 	.word	0xffffffff


	//   ....[135]....
        /*0320*/ 	.word	0xffffffff


	//   ....[136]....
        /*0324*/ 	.word	0xffffffff


	//   ....[137]....
        /*0328*/ 	.word	0xffffffff


	//   ....[138]....
        /*032c*/ 	.word	0xffffffff


	//   ....[139]....
        /*0330*/ 	.word	0xffffffff


	//   ....[140]....
        /*0334*/ 	.word	0xffffffff


	//   ....[141]....
        /*0338*/ 	.word	0xffffffff


	//   ....[142]....
        /*033c*/ 	.word	0xffffffff


	//   ....[143]....
        /*0340*/ 	.word	0xffffffff


	//   ....[144]....
        /*0344*/ 	.word	0xffffffff


	//   ....[145]....
        /*0348*/ 	.word	0xffffffff


	//   ....[146]....
        /*034c*/ 	.word	0xffffffff


	//   ....[147]....
        /*0350*/ 	.word	0xffffffff


	//   ....[148]....
        /*0354*/ 	.word	0xffffffff


	//   ....[149]....
        /*0358*/ 	.word	0xffffffff


	//   ....[150]....
        /*035c*/ 	.word	0xffffffff


	//   ....[151]....
        /*0360*/ 	.word	0xffffffff


	//   ....[152]....
        /*0364*/ 	.word	0xffffffff


	//   ....[153]....
        /*0368*/ 	.word	0xffffffff


	//   ....[154]....
        /*036c*/ 	.word	0xffffffff


	//   ....[155]....
        /*0370*/ 	.word	0xffffffff


	//   ....[156]....
        /*0374*/ 	.word	0xffffffff


	//   ....[157]....
        /*0378*/ 	.word	0xffffffff


	//   ....[158]....
        /*037c*/ 	.word	0xffffffff


	//   ....[159]....
        /*0380*/ 	.word	0xffffffff


	//   ....[160]....
        /*0384*/ 	.word	0xffffffff


	//   ....[161]....
        /*0388*/ 	.word	0xffffffff


	//   ....[162]....
        /*038c*/ 	.word	0xffffffff


	//   ....[163]....
        /*0390*/ 	.word	0xffffffff


	//   ....[164]....
        /*0394*/ 	.word	0xffffffff


	//   ....[165]....
        /*0398*/ 	.word	0xffffffff


	//   ....[166]....
        /*039c*/ 	.word	0xffffffff


	//   ....[167]....
        /*03a0*/ 	.word	0xffffffff


	//   ....[168]....
        /*03a4*/ 	.word	0xffffffff


	//   ....[169]....
        /*03a8*/ 	.word	0xffffffff


	//   ....[170]....
        /*03ac*/ 	.word	0xffffffff


	//   ....[171]....
        /*03b0*/ 	.word	0xffffffff


	//   ....[172]....
        /*03b4*/ 	.word	0xffffffff


	//   ....[173]....
        /*03b8*/ 	.word	0x0500000f


	//   ....[174]....
        /*03bc*/ 	.word	0x0500000f


	//   ....[175]....
        /*03c0*/ 	.word	0x0500000f


	//   ....[176]....
        /*03c4*/ 	.word	0x0500000f


	//   ....[177]....
        /*03c8*/ 	.word	0x0500000f


	//   ....[178]....
        /*03cc*/ 	.word	0x0500000f


	//   ....[179]....
        /*03d0*/ 	.word	0x0500000f


	//   ....[180]....
        /*03d4*/ 	.word	0x0500000f


	//   ....[181]....
        /*03d8*/ 	.word	0x0500000f


	//   ....[182]....
        /*03dc*/ 	.word	0x0500000f


	//   ....[183]....
        /*03e0*/ 	.word	0x0500000f


	//   ....[184]....
        /*03e4*/ 	.word	0x0500000f


	//   ....[185]....
        /*03e8*/ 	.word	0x0500000f


	//   ....[186]....
        /*03ec*/ 	.word	0x0500000f


	//   ....[187]....
        /*03f0*/ 	.word	0x0500000f


	//   ....[188]....
        /*03f4*/ 	.word	0x0500000f


	//   ....[189]....
        /*03f8*/ 	.word	0x0500000f


	//   ....[190]....
        /*03fc*/ 	.word	0x0500000f


	//   ....[191]....
        /*0400*/ 	.word	0x0500000f


	//   ....[192]....
        /*0404*/ 	.word	0x0500000f


	//   ....[193]....
        /*0408*/ 	.word	0x0500000f


	//   ....[194]....
        /*040c*/ 	.word	0x0500000f


	//   ....[195]....
        /*0410*/ 	.word	0x0500000f


	//   ....[196]....
        /*0414*/ 	.word	0x0500000f


	//   ....[197]....
        /*0418*/ 	.word	0x0500000f


	//   ....[198]....
        /*041c*/ 	.word	0x0500000f


	//   ....[199]....
        /*0420*/ 	.word	0x0500000f


	//   ....[200]....
        /*0424*/ 	.word	0x0500000f


	//   ....[201]....
        /*0428*/ 	.word	0x0500000f


	//   ....[202]....
        /*042c*/ 	.word	0x0500000f


	//   ....[203]....
        /*0430*/ 	.word	0x0500000f


	//   ....[204]....
        /*0434*/ 	.word	0x0500000f


	//   ....[205]....
        /*0438*/ 	.word	0x0500000f


	//   ....[206]....
        /*043c*/ 	.word	0x0500000f


	//   ....[207]....
        /*0440*/ 	.word	0x0500000f


	//   ....[208]....
        /*0444*/ 	.word	0x0500000f


	//   ....[209]....
        /*0448*/ 	.word	0x0500000f


	//   ....[210]....
        /*044c*/ 	.word	0x0500000f


	//   ....[211]....
        /*0450*/ 	.word	0x0500000f


	//   ....[212]....
        /*0454*/ 	.word	0x0500000f


	//   ....[213]....
        /*0458*/ 	.word	0x0500000f


	//   ....[214]....
        /*045c*/ 	.word	0x0500000f


	//   ....[215]....
        /*0460*/ 	.word	0x0500000f


	//   ....[216]....
        /*0464*/ 	.word	0x0500000f


	//   ....[217]....
        /*0468*/ 	.word	0x0500000f


	//   ....[218]....
        /*046c*/ 	.word	0x0500000f


	//   ....[219]....
        /*0470*/ 	.word	0x0500000f


	//   ....[220]....
        /*0474*/ 	.word	0x0500000f


	//   ....[221]....
        /*0478*/ 	.word	0x0500000f


	//   ....[222]....
        /*047c*/ 	.word	0x0500000f


	//   ....[223]....
        /*0480*/ 	.word	0x0500000f


	//   ....[224]....
        /*0484*/ 	.word	0x0500000f


	//   ....[225]....
        /*0488*/ 	.word	0x0500000f


	//   ....[226]....
        /*048c*/ 	.word	0x0500000f


	//   ....[227]....
        /*0490*/ 	.word	0x0500000f


	//   ....[228]....
        /*0494*/ 	.word	0x0500000f


	//   ....[229]....
        /*0498*/ 	.word	0x0500000f


	//   ....[230]....
        /*049c*/ 	.word	0x0500000f


	//   ....[231]....
        /*04a0*/ 	.word	0x0500000f


	//   ....[232]....
        /*04a4*/ 	.word	0x0500000f


	//   ....[233]....
        /*04a8*/ 	.word	0x0500000f


	//   ....[234]....
        /*04ac*/ 	.word	0x0500000f


	//   ....[235]....
        /*04b0*/ 	.word	0x0500000f


	//   ....[236]....
        /*04b4*/ 	.word	0x0500000f


	//   ....[237]....
        /*04b8*/ 	.word	0x0500000f


	//   ....[238]....
        /*04bc*/ 	.word	0x0500000f


	//   ....[239]....
        /*04c0*/ 	.word	0x0500000f


	//   ....[240]....
        /*04c4*/ 	.word	0x0500000f


	//   ....[241]....
        /*04c8*/ 	.word	0x0500000f


	//   ....[242]....
        /*04cc*/ 	.word	0x0500000f


	//   ....[243]....
        /*04d0*/ 	.word	0x0500000f


	//   ....[244]....
        /*04d4*/ 	.word	0x0500000f


	//   ....[245]....
        /*04d8*/ 	.word	0x0500000f


	//   ....[246]....
        /*04dc*/ 	.word	0x0500000f


	//   ....[247]....
        /*04e0*/ 	.word	0x0500000f


	//   ....[248]....
        /*04e4*/ 	.word	0x0500000f


	//   ....[249]....
        /*04e8*/ 	.word	0x0500000f


	//   ....[250]....
        /*04ec*/ 	.word	0x0500000f


	//   ....[251]....
        /*04f0*/ 	.word	0x0500000f


	//   ....[252]....
        /*04f4*/ 	.word	0x0500000f


	//   ....[253]....
        /*04f8*/ 	.word	0x0500000f


	//   ....[254]....
        /*04fc*/ 	.word	0x0500000f


	//   ....[255]....
        /*0500*/ 	.word	0x0500000f


	//   ....[0]....
        /*0504*/ 	.word	0x0500000f


	//   ....[1]....
        /*0508*/ 	.word	0x0500000f


	//   ....[2]....
        /*050c*/ 	.word	0x0500000f


	//   ....[3]....
        /*0510*/ 	.word	0x0500000f


	//   ....[4]....
        /*0514*/ 	.word	0x0500000f


	//   ....[5]....
        /*0518*/ 	.word	0x0500000f


	//   ....[6]....
        /*051c*/ 	.word	0x0500000f


	//   ....[7]....
        /*0520*/ 	.word	0x0500000f


	//   ....[8]....
        /*0524*/ 	.word	0x0500000f


	//   ....[9]....
        /*0528*/ 	.word	0x0500000f


	//   ....[10]....
        /*052c*/ 	.word	0x0500000f


	//   ....[11]....
        /*0530*/ 	.word	0x0500000f


	//   ....[12]....
        /*0534*/ 	.word	0x0500000f


	//   ....[13]....
        /*0538*/ 	.word	0x0500000f


	//   ....[14]....
        /*053c*/ 	.word	0x0500000f


	//   ....[15]....
        /*0540*/ 	.word	0x0500000f


	//   ....[16]....
        /*0544*/ 	.word	0x0500000f


	//----- nvinfo : EIATTR_COOP_GROUP_INSTR_OFFSETS
	.align		4
.L_965:
        /*0548*/ 	.byte	0x04, 0x28
        /*054a*/ 	.short	(.L_967 - .L_966)


	//   ....[0]....
.L_966:
        /*054c*/ 	.word	0x00000080


	//   ....[1]....
        /*0550*/ 	.word	0x00000090


	//   ....[2]....
        /*0554*/ 	.word	0x000002d0


	//   ....[3]....
        /*0558*/ 	.word	0x00000430


	//   ....[4]....
        /*055c*/ 	.word	0x00000550


	//   ....[5]....
        /*0560*/ 	.word	0x000006b0


	//   ....[6]....
        /*0564*/ 	.word	0x00001e60


	//   ....[7]....
        /*0568*/ 	.word	0x00002780


	//   ....[8]....
        /*056c*/ 	.word	0x00003ac0


	//   ....[9]....
        /*0570*/ 	.word	0x00004330


	//   ....[10]....
        /*0574*/ 	.word	0x00004450


	//   ....[11]....
        /*0578*/ 	.word	0x00004c70


	//   ....[12]....
        /*057c*/ 	.word	0x00004cd0


	//   ....[13]....
        /*0580*/ 	.word	0x00006630


	//   ....[14]....
        /*0584*/ 	.word	0x00006f80


	//   ....[15]....
        /*0588*/ 	.word	0x00007b70


	//   ....[16]....
        /*058c*/ 	.word	0x00007c70


	//   ....[17]....
        /*0590*/ 	.word	0x00008490


	//   ....[18]....
        /*0594*/ 	.word	0x00008510


	//   ....[19]....
        /*0598*/ 	.word	0x0000ace0


	//   ....[20]....
        /*059c*/ 	.word	0x0000acf0


	//   ....[21]....
        /*05a0*/ 	.word	0x0000ad20


	//   ....[22]....
        /*05a4*/ 	.word	0x0000ad30


	//   ....[23]....
        /*05a8*/ 	.word	0x0000cb10


	//   ....[24]....
        /*05ac*/ 	.word	0x0000d450


	//   ....[25]....
        /*05b0*/ 	.word	0x0000e040


	//   ....[26]....
        /*05b4*/ 	.word	0x0000e140


	//   ....[27]....
        /*05b8*/ 	.word	0x0000e960


	//   ....[28]....
        /*05bc*/ 	.word	0x0000e9e0


	//   ....[29]....
        /*05c0*/ 	.word	0x0000fb50


	//   ....[30]....
        /*05c4*/ 	.word	0x0000fb80


	//   ....[31]....
        /*05c8*/ 	.word	0x0000fc30


	//   ....[32]....
        /*05cc*/ 	.word	0x0000fc50


	//   ....[33]....
        /*05d0*/ 	.word	0x00011000


	//   ....[34]....
        /*05d4*/ 	.word	0x00011040


	//   ....[35]....
        /*05d8*/ 	.word	0x00011070


	//   ....[36]....
        /*05dc*/ 	.word	0x000110a0


	//   ....[37]....
        /*05e0*/ 	.word	0x00011780


	//   ....[38]....
        /*05e4*/ 	.word	0x000117b0


	//   ....[39]....
        /*05e8*/ 	.word	0x00011870


	//   ....[40]....
        /*05ec*/ 	.word	0x00011890


	//   ....[41]....
        /*05f0*/ 	.word	0x00011950


	//   ....[42]....
        /*05f4*/ 	.word	0x00011970


	//   ....[43]....
        /*05f8*/ 	.word	0x00011a40


	//   ....[44]....
        /*05fc*/ 	.word	0x00011a60


	//   ....[45]....
        /*0600*/ 	.word	0x00011e10


	//   ....[46]....
        /*0604*/ 	.word	0x00011e20


	//   ....[47]....
        /*0608*/ 	.word	0x00012260


	//   ....[48]....
        /*060c*/ 	.word	0x00012270


	//   ....[49]....
        /*0610*/ 	.word	0x00012fa0


	//   ....[50]....
        /*0614*/ 	.word	0x00012fc0


	//   ....[51]....
        /*0618*/ 	.word	0x00013080


	//   ....[52]....
        /*061c*/ 	.word	0x000130a0


	//   ....[53]....
        /*0620*/ 	.word	0x00013160


	//   ....[54]....
        /*0624*/ 	.word	0x00013180


	//   ....[55]....
        /*0628*/ 	.word	0x00013250


	//   ....[56]....
        /*062c*/ 	.word	0x00013270


	//   ....[57]....
        /*0630*/ 	.word	0x000133d0


	//   ....[58]....
        /*0634*/ 	.word	0x000135c0


	//   ....[59]....
        /*0638*/ 	.word	0x000135f0


	//   ....[60]....
        /*063c*/ 	.word	0x00013620


	//   ....[61]....
        /*0640*/ 	.word	0x00013650


	//   ....[62]....
        /*0644*/ 	.word	0x00013680


	//   ....[63]....
        /*0648*/ 	.word	0x000136b0


	//   ....[64]....
        /*064c*/ 	.word	0x00013820


	//   ....[65]....
        /*0650*/ 	.word	0x00013850


	//   ....[66]....
        /*0654*/ 	.word	0x00013880


	//   ....[67]....
        /*0658*/ 	.word	0x000138b0


	//   ....[68]....
        /*065c*/ 	.word	0x000138e0


	//   ....[69]....
        /*0660*/ 	.word	0x00013910


	//   ....[70]....
        /*0664*/ 	.word	0x000139a0


	//   ....[71]....
        /*0668*/ 	.word	0x000139d0


	//   ....[72]....
        /*066c*/ 	.word	0x000139e0


	//   ....[73]....
        /*0670*/ 	.word	0x00013a20


	//   ....[74]....
        /*0674*/ 	.word	0x00015b10


	//   ....[75]....
        /*0678*/ 	.word	0x00015b30


	//   ....[76]....
        /*067c*/ 	.word	0x00015bd0


	//   ....[77]....
        /*0680*/ 	.word	0x00015bf0


	//   ....[78]....
        /*0684*/ 	.word	0x00015c80


	//   ....[79]....
        /*0688*/ 	.word	0x00015ca0


	//   ....[80]....
        /*068c*/ 	.word	0x00015d30


	//   ....[81]....
        /*0690*/ 	.word	0x00015d50


	//   ....[82]....
        /*0694*/ 	.word	0x00015de0


	//   ....[83]....
        /*0698*/ 	.word	0x00015e00


	//   ....[84]....
        /*069c*/ 	.word	0x00015e90


	//   ....[85]....
        /*06a0*/ 	.word	0x00015eb0


	//   ....[86]....
        /*06a4*/ 	.word	0x00015f40


	//   ....[87]....
        /*06a8*/ 	.word	0x00015f60


	//   ....[88]....
        /*06ac*/ 	.word	0x00015f70


	//   ....[89]....
        /*06b0*/ 	.word	0x00015ff0


	//   ....[90]....
        /*06b4*/ 	.word	0x00016700


	//   ....[91]....
        /*06b8*/ 	.word	0x00016730


	//   ....[92]....
        /*06bc*/ 	.word	0x00016790


	//   ....[93]....
        /*06c0*/ 	.word	0x000167e0


	//   ....[94]....
        /*06c4*/ 	.word	0x00016830


	//   ....[95]....
        /*06c8*/ 	.word	0x00016880


	//   ....[96]....
        /*06cc*/ 	.word	0x000168d0


	//   ....[97]....
        /*06d0*/ 	.word	0x00016920


	//   ....[98]....
        /*06d4*/ 	.word	0x00016970


	//   ....[99]....
        /*06d8*/ 	.word	0x000169c0


	//   ....[100]....
        /*06dc*/ 	.word	0x00016a10


	//   ....[101]....
        /*06e0*/ 	.word	0x00016a60


	//   ....[102]....
        /*06e4*/ 	.word	0x00016ab0


	//   ....[103]....
        /*06e8*/ 	.word	0x00016af0


	//   ....[104]....
        /*06ec*/ 	.word	0x00016b10


	//   ....[105]....
        /*06f0*/ 	.word	0x00016b50


	//   ....[106]....
        /*06f4*/ 	.word	0x00017280


	//   ....[107]....
        /*06f8*/ 	.word	0x000172b0


	//   ....[108]....
        /*06fc*/ 	.word	0x00017310


	//   ....[109]....
        /*0700*/ 	.word	0x00017320


	//   ....[110]....
        /*0704*/ 	.word	0x00017370


	//   ....[111]....
        /*0708*/ 	.word	0x00017380


	//   ....[112]....
        /*070c*/ 	.word	0x000173d0


	//   ....[113]....
        /*0710*/ 	.word	0x000173e0


	//   ....[114]....
        /*0714*/ 	.word	0x00017430


	//   ....[115]....
        /*0718*/ 	.word	0x00017440


	//   ....[116]....
        /*071c*/ 	.word	0x00017490


	//   ....[117]....
        /*0720*/ 	.word	0x000174a0


	//   ....[118]....
        /*0724*/ 	.word	0x000174f0


	//   ....[119]....
        /*0728*/ 	.word	0x00017500


	//   ....[120]....
        /*072c*/ 	.word	0x00017510


	//   ....[121]....
        /*0730*/ 	.word	0x00017560


	//   ....[122]....
        /*0734*/ 	.word	0x000177b0


	//   ....[123]....
        /*0738*/ 	.word	0x000177d0


	//   ....[124]....
        /*073c*/ 	.word	0x000177e0


	//   ....[125]....
        /*0740*/ 	.word	0x00017850


	//   ....[126]....
        /*0744*/ 	.word	0x00017860


	//   ....[127]....
        /*0748*/ 	.word	0x000178d0


	//   ....[128]....
        /*074c*/ 	.word	0x000178e0


	//   ....[129]....
        /*0750*/ 	.word	0x00017950


	//   ....[130]....
        /*0754*/ 	.word	0x00017960


	//   ....[131]....
        /*0758*/ 	.word	0x000179d0


	//   ....[132]....
        /*075c*/ 	.word	0x000179e0


	//   ....[133]....
        /*0760*/ 	.word	0x00017a50


	//   ....[134]....
        /*0764*/ 	.word	0x00017a60


	//   ....[135]....
        /*0768*/ 	.word	0x00017ad0


	//   ....[136]....
        /*076c*/ 	.word	0x00017ae0


	//   ....[137]....
        /*0770*/ 	.word	0x00017af0


	//   ....[138]....
        /*0774*/ 	.word	0x00018060


	//   ....[139]....
        /*0778*/ 	.word	0x000180a0


	//   ....[140]....
        /*077c*/ 	.word	0x000180e0


	//   ....[141]....
        /*0780*/ 	.word	0x00018100


	//   ....[142]....
        /*0784*/ 	.word	0x00018110


	//   ....[143]....
        /*0788*/ 	.word	0x00018130


	//   ....[144]....
        /*078c*/ 	.word	0x000181a0


	//   ....[145]....
        /*0790*/ 	.word	0x000181c0


	//   ....[146]....
        /*0794*/ 	.word	0x00018220


	//   ....[147]....
        /*0798*/ 	.word	0x00018240


	//   ....[148]....
        /*079c*/ 	.word	0x000182a0


	//   ....[149]....
        /*07a0*/ 	.word	0x000182c0


	//   ....[150]....
        /*07a4*/ 	.word	0x00018320


	//   ....[151]....
        /*07a8*/ 	.word	0x00018340


	//   ....[152]....
        /*07ac*/ 	.word	0x00018390


	//   ....[153]....
        /*07b0*/ 	.word	0x000183b0


	//   ....[154]....
        /*07b4*/ 	.word	0x00018800


	//   ....[155]....
        /*07b8*/ 	.word	0x00018810


	//   ....[156]....
        /*07bc*/ 	.word	0x00018850


	//   ....[157]....
        /*07c0*/ 	.word	0x00018890


	//   ....[158]....
        /*07c4*/ 	.word	0x000188c0


	//   ....[159]....
        /*07c8*/ 	.word	0x000188f0


	//   ....[160]....
        /*07cc*/ 	.word	0x00018920


	//   ....[161]....
        /*07d0*/ 	.word	0x00018950


	//   ....[162]....
        /*07d4*/ 	.word	0x00018b00


	//   ....[163]....
        /*07d8*/ 	.word	0x00018b30


	//   ....[164]....
        /*07dc*/ 	.word	0x00018b60


	//   ....[165]....
        /*07e0*/ 	.word	0x00018b90


	//   ....[166]....
        /*07e4*/ 	.word	0x00018bc0


	//   ....[167]....
        /*07e8*/ 	.word	0x00018bf0


	//   ....[168]....
        /*07ec*/ 	.word	0x00018cb0


	//   ....[169]....
        /*07f0*/ 	.word	0x00018cd0


	//   ....[170]....
        /*07f4*/ 	.word	0x00018cf0


	//   ....[171]....
        /*07f8*/ 	.word	0x00018d50


	//   ....[172]....
        /*07fc*/ 	.word	0x00019770


	//   ....[173]....
        /*0800*/ 	.word	0x00019df0


	//   ....[174]....
        /*0804*/ 	.word	0x00019ee0


	//   ....[175]....
        /*0808*/ 	.word	0x00019f80


	//   ....[176]....
        /*080c*/ 	.word	0x00019fe0


	//   ....[177]....
        /*0810*/ 	.word	0x0001a0e0


	//   ....[178]....
        /*0814*/ 	.word	0x0001a150


	//   ....[179]....
        /*0818*/ 	.word	0x0001a250


	//   ....[180]....
        /*081c*/ 	.word	0x0001a2c0


	//   ....[181]....
        /*0820*/ 	.word	0x0001a3c0


	//   ....[182]....
        /*0824*/ 	.word	0x0001a430


	//   ....[183]....
        /*0828*/ 	.word	0x0001a530


	//   ....[184]....
        /*082c*/ 	.word	0x0001a5a0


	//   ....[185]....
        /*0830*/ 	.word	0x0001a6a0


	//   ....[186]....
        /*0834*/ 	.word	0x0001a710


	//   ....[187]....
        /*0838*/ 	.word	0x0001a810


	//   ....[188]....
        /*083c*/ 	.word	0x0001a880


	//   ....[189]....
        /*0840*/ 	.word	0x0001a920


	//   ....[190]....
        /*0844*/ 	.word	0x0001aa20


	//   ....[191]....
        /*0848*/ 	.word	0x0001aa90


	//   ....[192]....
        /*084c*/ 	.word	0x0001ab10


	//   ....[193]....
        /*0850*/ 	.word	0x0001abd0


	//   ....[194]....
        /*0854*/ 	.word	0x0001ac50


	//   ....[195]....
        /*0858*/ 	.word	0x0001ad20


	//   ....[196]....
        /*085c*/ 	.word	0x0001ada0


	//   ....[197]....
        /*0860*/ 	.word	0x0001ae70


	//   ....[198]....
        /*0864*/ 	.word	0x0001aef0


	//   ....[199]....
        /*0868*/ 	.word	0x0001afc0


	//   ....[200]....
        /*086c*/ 	.word	0x0001b040


	//   ....[201]....
        /*0870*/ 	.word	0x0001b110


	//   ....[202]....
        /*0874*/ 	.word	0x0001b190


	//   ....[203]....
        /*0878*/ 	.word	0x0001b250


	//   ....[204]....
        /*087c*/ 	.word	0x0001b2d0


	//   ....[205]....
        /*0880*/ 	.word	0x0001b380


	//   ....[206]....
        /*0884*/ 	.word	0x0001b4b0


	//   ....[207]....
        /*0888*/ 	.word	0x0001b550


	//   ....[208]....
        /*088c*/ 	.word	0x0001b5c0


	//   ....[209]....
        /*0890*/ 	.word	0x0001b680


	//   ....[210]....
        /*0894*/ 	.word	0x0001b6e0


	//   ....[211]....
        /*0898*/ 	.word	0x0001b7a0


	//   ....[212]....
        /*089c*/ 	.word	0x0001b800


	//   ....[213]....
        /*08a0*/ 	.word	0x0001b8c0


	//   ....[214]....
        /*08a4*/ 	.word	0x0001b920


	//   ....[215]....
        /*08a8*/ 	.word	0x0001b9e0


	//   ....[216]....
        /*08ac*/ 	.word	0x0001ba40


	//   ....[217]....
        /*08b0*/ 	.word	0x0001bb00


	//   ....[218]....
        /*08b4*/ 	.word	0x0001bb60


	//   ....[219]....
        /*08b8*/ 	.word	0x0001bc20


	//   ....[220]....
        /*08bc*/ 	.word	0x0001bc80


	//   ....[221]....
        /*08c0*/ 	.word	0x0001bd40


	//   ....[222]....
        /*08c4*/ 	.word	0x0001be30


	//   ....[223]....
        /*08c8*/ 	.word	0x0001bed0


	//   ....[224]....
        /*08cc*/ 	.word	0x0001bf30


	//   ....[225]....
        /*08d0*/ 	.word	0x0001c010


	//   ....[226]....
        /*08d4*/ 	.word	0x0001c070


	//   ....[227]....
        /*08d8*/ 	.word	0x0001c150


	//   ....[228]....
        /*08dc*/ 	.word	0x0001c1b0


	//   ....[229]....
        /*08e0*/ 	.word	0x0001c290


	//   ....[230]....
        /*08e4*/ 	.word	0x0001c2f0


	//   ....[231]....
        /*08e8*/ 	.word	0x0001c3d0


	//   ....[232]....
        /*08ec*/ 	.word	0x0001c430


	//   ....[233]....
        /*08f0*/ 	.word	0x0001c510


	//   ....[234]....
        /*08f4*/ 	.word	0x0001c570


	//   ....[235]....
        /*08f8*/ 	.word	0x0001c650


	//   ....[236]....
        /*08fc*/ 	.word	0x0001c6b0


	//   ....[237]....
        /*0900*/ 	.word	0x0001c780


	//   ....[238]....
        /*0904*/ 	.word	0x0001c8a0


	//   ....[239]....
        /*0908*/ 	.word	0x0001c940


	//   ....[240]....
        /*090c*/ 	.word	0x0001ca00


	//   ....[241]....
        /*0910*/ 	.word	0x0001cad0


	//   ....[242]....
        /*0914*/ 	.word	0x0001cb30


	//   ....[243]....
        /*0918*/ 	.word	0x0001cc10


	//   ....[244]....
        /*091c*/ 	.word	0x0001cc70


	//   ....[245]....
        /*0920*/ 	.word	0x0001cd40


	//   ....[246]....
        /*0924*/ 	.word	0x0001cda0


	//   ....[247]....
        /*0928*/ 	.word	0x0001ce70


	//   ....[248]....
        /*092c*/ 	.word	0x0001ced0


	//   ....[249]....
        /*0930*/ 	.word	0x0001cfb0


	//   ....[250]....
        /*0934*/ 	.word	0x0001d010


	//   ....[251]....
        /*0938*/ 	.word	0x0001d0e0


	//   ....[252]....
        /*093c*/ 	.word	0x0001d140


	//   ....[253]....
        /*0940*/ 	.word	0x0001d200


	//   ....[254]....
        /*0944*/ 	.word	0x0001d290


	//   ....[255]....
        /*0948*/ 	.word	0x0001d330


	//   ....[0]....
        /*094c*/ 	.word	0x0001d4a0


	//   ....[1]....
        /*0950*/ 	.word	0x0001d510


	//   ....[2]....
        /*0954*/ 	.word	0x0001d590


	//   ....[3]....
        /*0958*/ 	.word	0x0001d600


	//   ....[4]....
        /*095c*/ 	.word	0x0001d670


	//   ....[5]....
        /*0960*/ 	.word	0x0001d6f0


	//   ....[6]....
        /*0964*/ 	.word	0x0001d770


	//   ....[7]....
        /*0968*/ 	.word	0x0001d800


	//   ....[8]....
        /*096c*/ 	.word	0x0001d870


	//   ....[9]....
        /*0970*/ 	.word	0x0001d8e0


	//   ....[10]....
        /*0974*/ 	.word	0x0001d950


	//   ....[11]....
        /*0978*/ 	.word	0x0001d9d0


	//   ....[12]....
        /*097c*/ 	.word	0x0001da40


	//   ....[13]....
        /*0980*/ 	.word	0x0001dad0


	//   ....[14]....
        /*0984*/ 	.word	0x0001db30


	//   ....[15]....
        /*0988*/ 	.word	0x0001dbc0


	//   ....[16]....
        /*098c*/ 	.word	0x0001dcf0


	//----- nvinfo : EIATTR_REG_RECONFIG
	.align		4
.L_967:
        /*0990*/ 	.byte	0x01, 0x54
	.zero		2


	//----- nvinfo : EIATTR_SYSCALL_OFFSETS
	.align		4
        /*0994*/ 	.byte	0x04, 0x46
        /*0996*/ 	.short	(.L_969 - .L_968)


	//   ....[0]....
.L_968:
        /*0998*/ 	.word	0x00002040


	//   ....[1]....
        /*099c*/ 	.word	0x00015200


	//   ....[2]....
        /*09a0*/ 	.word	0x00015350


	//   ....[3]....
        /*09a4*/ 	.word	0x00015440


	//   ....[4]....
        /*09a8*/ 	.word	0x00016340


	//----- nvinfo : EIATTR_MBARRIER_INSTR_OFFSETS
	.align		4
.L_969:
        /*09ac*/ 	.byte	0x04, 0x39
        /*09ae*/ 	.short	(.L_971 - .L_970)


	//   ....[0]....
.L_970:
        /*09b0*/ 	.word	0x00000180
        /*09b4*/ 	.word	0x000000ff
        /*09b8*/ 	.word	0x00028800
        /*09bc*/ 	.short	0x0100
        /*09be*/ 	.byte	0x08
	.zero		1


	//   ....[1]....
        /*09c0*/ 	.word	0x00000190
        /*09c4*/ 	.word	0x000000ff
        /*09c8*/ 	.word	0x00028820
        /*09cc*/ 	.short	0x0100
        /*09ce*/ 	.byte	0x08
	.zero		1


	//   ....[2]....
        /*09d0*/ 	.word	0x00000280
        /*09d4*/ 	.word	0x000000ff
        /*09d8*/ 	.word	0x00028830
        /*09dc*/ 	.short	0x0100
        /*09de*/ 	.byte	0x08
	.zero		1


	//   ....[3]....
        /*09e0*/ 	.word	0x00000290
        /*09e4*/ 	.word	0x000000ff
        /*09e8*/ 	.word	0x00028840
        /*09ec*/ 	.short	0x0100
        /*09ee*/ 	.byte	0x08
	.zero		1


	//   ....[4]....
        /*09f0*/ 	.word	0x000002a0
        /*09f4*/ 	.word	0x000000ff
        /*09f8*/ 	.word	0x00028838
        /*09fc*/ 	.short	0x0100
        /*09fe*/ 	.byte	0x08
	.zero		1


	//   ....[5]....
        /*0a00*/ 	.word	0x000002b0
        /*0a04*/ 	.word	0x000000ff
        /*0a08*/ 	.word	0x00028848
        /*0a0c*/ 	.short	0x0100
        /*0a0e*/ 	.byte	0x08
	.zero		1


	//   ....[6]....
        /*0a10*/ 	.word	0x000003e0
        /*0a14*/ 	.word	0x000000ff
        /*0a18*/ 	.word	0x00028850
        /*0a1c*/ 	.short	0x0100
        /*0a1e*/ 	.byte	0x08
	.zero		1


	//   ....[7]....
        /*0a20*/ 	.word	0x000003f0
        /*0a24*/ 	.word	0x000000ff
        /*0a28*/ 	.word	0x00028860
        /*0a2c*/ 	.short	0x0100
        /*0a2e*/ 	.byte	0x08
	.zero		1


	//   ....[8]....
        /*0a30*/ 	.word	0x00000400
        /*0a34*/ 	.word	0x000000ff
        /*0a38*/ 	.word	0x00028858
        /*0a3c*/ 	.short	0x0100
        /*0a3e*/ 	.byte	0x08
	.zero		1


	//   ....[9]....
        /*0a40*/ 	.word	0x00000410
        /*0a44*/ 	.word	0x000000ff
        /*0a48*/ 	.word	0x00028868
        /*0a4c*/ 	.short	0x0100
        /*0a4e*/ 	.byte	0x08
	.zero		1


	//   ....[10]....
        /*0a50*/ 	.word	0x00000500
        /*0a54*/ 	.word	0x000000ff
        /*0a58*/ 	.word	0x00028870
        /*0a5c*/ 	.short	0x0100
        /*0a5e*/ 	.byte	0x06
	.zero		1


	//   ....[11]....
        /*0a60*/ 	.word	0x00000510
        /*0a64*/ 	.word	0x000000ff
        /*0a68*/ 	.word	0x00028880
        /*0a6c*/ 	.short	0x0100
        /*0a6e*/ 	.byte	0x06
	.zero		1


	//   ....[12]....
        /*0a70*/ 	.word	0x00000520
        /*0a74*/ 	.word	0x000000ff
        /*0a78*/ 	.word	0x00028878
        /*0a7c*/ 	.short	0x0100
        /*0a7e*/ 	.byte	0x06
	.zero		1


	//   ....[13]....
        /*0a80*/ 	.word	0x00000530
        /*0a84*/ 	.word	0x000000ff
        /*0a88*/ 	.word	0x00028888
        /*0a8c*/ 	.short	0x0100
        /*0a8e*/ 	.byte	0x06
	.zero		1


	//   ....[14]....
        /*0a90*/ 	.word	0x00000660
        /*0a94*/ 	.word	0x000000ff
        /*0a98*/ 	.word	0x00028890
        /*0a9c*/ 	.short	0x0100
        /*0a9e*/ 	.byte	0x08
	.zero		1


	//   ....[15]....
        /*0aa0*/ 	.word	0x00000670
        /*0aa4*/ 	.word	0x000000ff
        /*0aa8*/ 	.word	0x000288a0
        /*0aac*/ 	.short	0x0100
        /*0aae*/ 	.byte	0x08
	.zero		1


	//   ....[16]....
        /*0ab0*/ 	.word	0x00000680
        /*0ab4*/ 	.word	0x000000ff
        /*0ab8*/ 	.word	0x00028898
        /*0abc*/ 	.short	0x0100
        /*0abe*/ 	.byte	0x08
	.zero		1


	//   ....[17]....
        /*0ac0*/ 	.word	0x00000690
        /*0ac4*/ 	.word	0x000000ff
        /*0ac8*/ 	.word	0x000288a8
        /*0acc*/ 	.short	0x0100
        /*0ace*/ 	.byte	0x08
	.zero		1


	//   ....[18]....
        /*0ad0*/ 	.word	0x000007d0
        /*0ad4*/ 	.word	0x000000ff
        /*0ad8*/ 	.word	0x000288b0
        /*0adc*/ 	.short	0x0100
        /*0ade*/ 	.byte	0x08
	.zero		1


	//   ....[19]....
        /*0ae0*/ 	.word	0x000007e0
        /*0ae4*/ 	.word	0x000000ff
        /*0ae8*/ 	.word	0x000288c0
        /*0aec*/ 	.short	0x0100
        /*0aee*/ 	.byte	0x08
	.zero		1


	//   ....[20]....
        /*0af0*/ 	.word	0x000007f0
        /*0af4*/ 	.word	0x000000ff
        /*0af8*/ 	.word	0x000288b8
        /*0afc*/ 	.short	0x0100
        /*0afe*/ 	.byte	0x08
	.zero		1


	//   ....[21]....
        /*0b00*/ 	.word	0x00000800
        /*0b04*/ 	.word	0x000000ff
        /*0b08*/ 	.word	0x000288c8
        /*0b0c*/ 	.short	0x0100
        /*0b0e*/ 	.byte	0x08
	.zero		1


	//   ....[22]....
        /*0b10*/ 	.word	0x000020e0
        /*0b14*/ 	.word	0x000000ff
        /*0b18*/ 	.word	0x00028800
        /*0b1c*/ 	.short	0x010a
        /*0b1e*/ 	.byte	0x28
	.zero		1


	//   ....[23]....
        /*0b20*/ 	.word	0x00002160
        /*0b24*/ 	.word	0x00000059
        /*0b28*/ 	.word	0x00028830
        /*0b2c*/ 	.short	0x010a
        /*0b2e*/ 	.byte	0x3f
	.zero		1


	//   ....[24]....
        /*0b30*/ 	.word	0x000021a0
        /*0b34*/ 	.word	0x00000059
        /*0b38*/ 	.word	0x00028830
        /*0b3c*/ 	.short	0x010a
        /*0b3e*/ 	.byte	0x3f
	.zero		1


	//   ....[25]....
        /*0b40*/ 	.word	0x00002b20
        /*0b44*/ 	.word	0x000000ff
        /*0b48*/ 	.word	0x00000000
        /*0b4c*/ 	.short	0x0101
        /*0b4e*/ 	.byte	0x06
	.zero		1


	//   ....[26]....
        /*0b50*/ 	.word	0x00005d10
        /*0b54*/ 	.word	0x000000ff
        /*0b58*/ 	.word	0x00028830
        /*0b5c*/ 	.short	0x010a
        /*0b5e*/ 	.byte	0x06
	.zero		1


	//   ....[27]....
        /*0b60*/ 	.word	0x00005d50
        /*0b64*/ 	.word	0x000000ff
        /*0b68*/ 	.word	0x00028830
        /*0b6c*/ 	.short	0x010a
        /*0b6e*/ 	.byte	0x06
	.zero		1


	//   ....[28]....
        /*0b70*/ 	.word	0x000060d0
        /*0b74*/ 	.word	0x000000ff
        /*0b78*/ 	.word	0x00028850
        /*0b7c*/ 	.short	0x010a
        /*0b7e*/ 	.byte	0x06
	.zero		1


	//   ....[29]....
        /*0b80*/ 	.word	0x00006110
        /*0b84*/ 	.word	0x000000ff
        /*0b88*/ 	.word	0x00028850
        /*0b8c*/ 	.short	0x010a
        /*0b8e*/ 	.byte	0x06
	.zero		1


	//   ....[30]....
        /*0b90*/ 	.word	0x00006990
        /*0b94*/ 	.word	0x000000ff
        /*0b98*/ 	.word	0x00000000
        /*0b9c*/ 	.short	0x0101
        /*0b9e*/ 	.byte	0x06
	.zero		1


	//   ....[31]....
        /*0ba0*/ 	.word	0x00008ff0
        /*0ba4*/ 	.word	0x000000ff
        /*0ba8*/ 	.word	0x00000000
        /*0bac*/ 	.short	0x0101
        /*0bae*/ 	.byte	0x0a
	.zero		1


	//   ....[32]....
        /*0bb0*/ 	.word	0x00009940
        /*0bb4*/ 	.word	0x000000ff
        /*0bb8*/ 	.word	0x00028830
        /*0bbc*/ 	.short	0x010a
        /*0bbe*/ 	.byte	0x06
	.zero		1


	//   ....[33]....
        /*0bc0*/ 	.word	0x00009980
        /*0bc4*/ 	.word	0x000000ff
        /*0bc8*/ 	.word	0x00028830
        /*0bcc*/ 	.short	0x010a
        /*0bce*/ 	.byte	0x06
	.zero		1


	//   ....[34]....
        /*0bd0*/ 	.word	0x00009d00
        /*0bd4*/ 	.word	0x000000ff
        /*0bd8*/ 	.word	0x00028850
        /*0bdc*/ 	.short	0x010a
        /*0bde*/ 	.byte	0x06
	.zero		1


	//   ....[35]....
        /*0be0*/ 	.word	0x00009d40
        /*0be4*/ 	.word	0x000000ff
        /*0be8*/ 	.word	0x00028850
        /*0bec*/ 	.short	0x010a
        /*0bee*/ 	.byte	0x06
	.zero		1


	//   ....[36]....
        /*0bf0*/ 	.word	0x0000a5a0
        /*0bf4*/ 	.word	0x000000ff
        /*0bf8*/ 	.word	0x00000000
        /*0bfc*/ 	.short	0x0101
        /*0bfe*/ 	.byte	0x07
	.zero		1


	//   ....[37]....
        /*0c00*/ 	.word	0x0000bb10
        /*0c04*/ 	.word	0x000000ff
        /*0c08*/ 	.word	0x00000000
        /*0c0c*/ 	.short	0x0101
        /*0c0e*/ 	.byte	0x07
	.zero		1


	//   ....[38]....
        /*0c10*/ 	.word	0x0000c220
        /*0c14*/ 	.word	0x000000ff
        /*0c18*/ 	.word	0x00028830
        /*0c1c*/ 	.short	0x010a
        /*0c1e*/ 	.byte	0x06
	.zero		1


	//   ....[39]....
        /*0c20*/ 	.word	0x0000c260
        /*0c24*/ 	.word	0x000000ff
        /*0c28*/ 	.word	0x00028830
        /*0c2c*/ 	.short	0x010a
        /*0c2e*/ 	.byte	0x06
	.zero		1


	//   ....[40]....
        /*0c30*/ 	.word	0x0000c5b0
        /*0c34*/ 	.word	0x000000ff
        /*0c38*/ 	.word	0x00028850
        /*0c3c*/ 	.short	0x010a
        /*0c3e*/ 	.byte	0x06
	.zero		1


	//   ....[41]....
        /*0c40*/ 	.word	0x0000c5f0
        /*0c44*/ 	.word	0x000000ff
        /*0c48*/ 	.word	0x00028850
        /*0c4c*/ 	.short	0x010a
        /*0c4e*/ 	.byte	0x06
	.zero		1


	//   ....[42]....
        /*0c50*/ 	.word	0x0000ce60
        /*0c54*/ 	.word	0x000000ff
        /*0c58*/ 	.word	0x00000000
        /*0c5c*/ 	.short	0x0101
        /*0c5e*/ 	.byte	0x06
	.zero		1


	//   ....[43]....
        /*0c60*/ 	.word	0x0000f4c0
        /*0c64*/ 	.word	0x000000ff
        /*0c68*/ 	.word	0x00000000
        /*0c6c*/ 	.short	0x0101
        /*0c6e*/ 	.byte	0x07
	.zero		1


	//   ....[44]....
        /*0c70*/ 	.word	0x0000fac0
        /*0c74*/ 	.word	0x000000ff
        /*0c78*/ 	.word	0x00028850
        /*0c7c*/ 	.short	0x010a
        /*0c7e*/ 	.byte	0x05
	.zero		1


	//   ....[45]....
        /*0c80*/ 	.word	0x0000fb00
        /*0c84*/ 	.word	0x000000ff
        /*0c88*/ 	.word	0x00028850
        /*0c8c*/ 	.short	0x010a
        /*0c8e*/ 	.byte	0x05
	.zero		1


	//   ....[46]....
        /*0c90*/ 	.word	0x000100a0
        /*0c94*/ 	.word	0x000000ff
        /*0c98*/ 	.word	0x00000000
        /*0c9c*/ 	.short	0x0101
        /*0c9e*/ 	.byte	0x04
	.zero		1


	//   ....[47]....
        /*0ca0*/ 	.word	0x00011770
        /*0ca4*/ 	.word	0x00000015
        /*0ca8*/ 	.word	0x00000000
        /*0cac*/ 	.short	0x0101
        /*0cae*/ 	.byte	0x3f
	.zero		1


	//   ....[48]....
        /*0cb0*/ 	.word	0x00011c10
        /*0cb4*/ 	.word	0x00000015
        /*0cb8*/ 	.word	0x00000000
        /*0cbc*/ 	.short	0x0101
        /*0cbe*/ 	.byte	0x3f
	.zero		1


	//   ....[49]....
        /*0cc0*/ 	.word	0x00015940
        /*0cc4*/ 	.word	0x00000007
        /*0cc8*/ 	.word	0x00028840
        /*0ccc*/ 	.short	0x010a
        /*0cce*/ 	.byte	0x3f
	.zero		1


	//   ....[50]....
        /*0cd0*/ 	.word	0x000160a0
        /*0cd4*/ 	.word	0x00000007
        /*0cd8*/ 	.word	0x00028830
        /*0cdc*/ 	.short	0x0107
        /*0cde*/ 	.byte	0x3f
	.zero		1


	//   ....[51]....
        /*0ce0*/ 	.word	0x00016160
        /*0ce4*/ 	.word	0x00000007
        /*0ce8*/ 	.word	0x00028830
        /*0cec*/ 	.short	0x0101
        /*0cee*/ 	.byte	0x3f
	.zero		1


	//   ....[52]....
        /*0cf0*/ 	.word	0x00016c40
        /*0cf4*/ 	.word	0x00000016
        /*0cf8*/ 	.word	0x00028800
        /*0cfc*/ 	.short	0x0107
        /*0cfe*/ 	.byte	0x3f
	.zero		1


	//   ....[53]....
        /*0d00*/ 	.word	0x00016d50
        /*0d04*/ 	.word	0x00000016
        /*0d08*/ 	.word	0x00028800
        /*0d0c*/ 	.short	0x0101
        /*0d0e*/ 	.byte	0x3f
	.zero		1


	//   ....[54]....
        /*0d10*/ 	.word	0x00016d70
        /*0d14*/ 	.word	0x00000016
        /*0d18*/ 	.word	0x00028820
        /*0d1c*/ 	.short	0x010a
        /*0d1e*/ 	.byte	0x3f
	.zero		1


	//   ....[55]....
        /*0d20*/ 	.word	0x000170f0
        /*0d24*/ 	.word	0x00000006
        /*0d28*/ 	.word	0x00028840
        /*0d2c*/ 	.short	0x010a
        /*0d2e*/ 	.byte	0x3f
	.zero		1


	//   ....[56]....
        /*0d30*/ 	.word	0x000175f0
        /*0d34*/ 	.word	0x00000006
        /*0d38*/ 	.word	0x00028830
        /*0d3c*/ 	.short	0x0107
        /*0d3e*/ 	.byte	0x3f
	.zero		1


	//   ....[57]....
        /*0d40*/ 	.word	0x000176a0
        /*0d44*/ 	.word	0x00000006
        /*0d48*/ 	.word	0x00028830
        /*0d4c*/ 	.short	0x0101
        /*0d4e*/ 	.byte	0x3f
	.zero		1


	//   ....[58]....
        /*0d50*/ 	.word	0x00017710
        /*0d54*/ 	.word	0x00000006
        /*0d58*/ 	.word	0x00028860
        /*0d5c*/ 	.short	0x010a
        /*0d5e*/ 	.byte	0x3f
	.zero		1


	//   ....[59]....
        /*0d60*/ 	.word	0x00017ca0
        /*0d64*/ 	.word	0x00000006
        /*0d68*/ 	.word	0x00028850
        /*0d6c*/ 	.short	0x0107
        /*0d6e*/ 	.byte	0x3f
	.zero		1


	//   ....[60]....
        /*0d70*/ 	.word	0x00017dc0
        /*0d74*/ 	.word	0x00000006
        /*0d78*/ 	.word	0x00028850
        /*0d7c*/ 	.short	0x0101
        /*0d7e*/ 	.byte	0x3f
	.zero		1


	//   ....[61]....
        /*0d80*/ 	.word	0x00017fc0
        /*0d84*/ 	.word	0x00000000
        /*0d88*/ 	.word	0x00028860
        /*0d8c*/ 	.short	0x010a
        /*0d8e*/ 	.byte	0x3f
	.zero		1


	//   ....[62]....
        /*0d90*/ 	.word	0x000184f0
        /*0d94*/ 	.word	0x00000000
        /*0d98*/ 	.word	0x00028850
        /*0d9c*/ 	.short	0x0107
        /*0d9e*/ 	.byte	0x3f
	.zero		1


	//   ....[63]....
        /*0da0*/ 	.word	0x000185a0
        /*0da4*/ 	.word	0x00000000
        /*0da8*/ 	.word	0x00028850
        /*0dac*/ 	.short	0x0101
        /*0dae*/ 	.byte	0x3f
	.zero		1


	//   ....[64]....
        /*0db0*/ 	.word	0x000196f0
        /*0db4*/ 	.word	0x00000004
        /*0db8*/ 	.word	0x00028820
        /*0dbc*/ 	.short	0x010a
        /*0dbe*/ 	.byte	0x3f
	.zero		1


	//   ....[65]....
        /*0dc0*/ 	.word	0x00019890
        /*0dc4*/ 	.word	0x00000005
        /*0dc8*/ 	.word	0x00028840
        /*0dcc*/ 	.short	0x010a
        /*0dce*/ 	.byte	0x3f
	.zero		1


	//   ....[66]....
        /*0dd0*/ 	.word	0x00019930
        /*0dd4*/ 	.word	0x00000019
        /*0dd8*/ 	.word	0x00028840
        /*0ddc*/ 	.short	0x010a
        /*0dde*/ 	.byte	0x3f
	.zero		1


	//   ....[67]....
        /*0de0*/ 	.word	0x00019970
        /*0de4*/ 	.word	0x00000005
        /*0de8*/ 	.word	0x00028860
        /*0dec*/ 	.short	0x010a
        /*0dee*/ 	.byte	0x3f
	.zero		1


	//   ....[68]....
        /*0df0*/ 	.word	0x000199b0
        /*0df4*/ 	.word	0x00000019
        /*0df8*/ 	.word	0x00028860
        /*0dfc*/ 	.short	0x010a
        /*0dfe*/ 	.byte	0x3f
	.zero		1


	//   ....[69]....
        /*0e00*/ 	.word	0x00019a20
        /*0e04*/ 	.word	0x00000003
        /*0e08*/ 	.word	0x00028800
        /*0e0c*/ 	.short	0x010a
        /*0e0e*/ 	.byte	0x3f
	.zero		1


	//   ....[70]....
        /*0e10*/ 	.word	0x00019a70
        /*0e14*/ 	.word	0x00000059
        /*0e18*/ 	.word	0x00028830
        /*0e1c*/ 	.short	0x010a
        /*0e1e*/ 	.byte	0x3f
	.zero		1


	//   ....[71]....
        /*0e20*/ 	.word	0x00019ad0
        /*0e24*/ 	.word	0x00000007
        /*0e28*/ 	.word	0x00028830
        /*0e2c*/ 	.short	0x010a
        /*0e2e*/ 	.byte	0x3f
	.zero		1


	//   ....[72]....
        /*0e30*/ 	.word	0x00019b30
        /*0e34*/ 	.word	0x00000007
        /*0e38*/ 	.word	0x00028850
        /*0e3c*/ 	.short	0x010a
        /*0e3e*/ 	.byte	0x3f
	.zero		1


	//   ....[73]....
        /*0e40*/ 	.word	0x00019b90
        /*0e44*/ 	.word	0x00000007
        /*0e48*/ 	.word	0x00028830
        /*0e4c*/ 	.short	0x010a
        /*0e4e*/ 	.byte	0x3f
	.zero		1


	//   ....[74]....
        /*0e50*/ 	.word	0x00019bf0
        /*0e54*/ 	.word	0x00000007
        /*0e58*/ 	.word	0x00028850
        /*0e5c*/ 	.short	0x010a
        /*0e5e*/ 	.byte	0x3f
	.zero		1


	//   ....[75]....
        /*0e60*/ 	.word	0x00019c50
        /*0e64*/ 	.word	0x00000007
        /*0e68*/ 	.word	0x00028830
        /*0e6c*/ 	.short	0x010a
        /*0e6e*/ 	.byte	0x3f
	.zero		1


	//   ....[76]....
        /*0e70*/ 	.word	0x00019cb0
        /*0e74*/ 	.word	0x00000007
        /*0e78*/ 	.word	0x00028850
        /*0e7c*/ 	.short	0x010a
        /*0e7e*/ 	.byte	0x3f
	.zero		1


	//   ....[77]....
        /*0e80*/ 	.word	0x00019d10
        /*0e84*/ 	.word	0x00000004
        /*0e88*/ 	.word	0x00028850
        /*0e8c*/ 	.short	0x010a
        /*0e8e*/ 	.byte	0x3f
	.zero		1


	//   ....[78]....
        /*0e90*/ 	.word	0x00019e30
        /*0e94*/ 	.word	0x00000007
        /*0e98*/ 	.word	0x00028840
        /*0e9c*/ 	.short	0x010a
        /*0e9e*/ 	.byte	0x3f
	.zero		1


	//   ....[79]....
        /*0ea0*/ 	.word	0x0001b3b0
        /*0ea4*/ 	.word	0x00000016
        /*0ea8*/ 	.word	0x00028820
        /*0eac*/ 	.short	0x010a
        /*0eae*/ 	.byte	0x3f
	.zero		1


	//   ....[80]....
        /*0eb0*/ 	.word	0x0001b400
        /*0eb4*/ 	.word	0x00000006
        /*0eb8*/ 	.word	0x00028840
        /*0ebc*/ 	.short	0x010a
        /*0ebe*/ 	.byte	0x3f
	.zero		1


	//   ....[81]....
        /*0ec0*/ 	.word	0x0001bd80
        /*0ec4*/ 	.word	0x00000006
        /*0ec8*/ 	.word	0x00028860
        /*0ecc*/ 	.short	0x010a
        /*0ece*/ 	.byte	0x3f
	.zero		1


	//   ....[82]....
        /*0ed0*/ 	.word	0x0001c7f0
        /*0ed4*/ 	.word	0x00000000
        /*0ed8*/ 	.word	0x00028860
        /*0edc*/ 	.short	0x010a
        /*0ede*/ 	.byte	0x3f
	.zero		1


	//   ....[83]....
        /*0ee0*/ 	.word	0x0001dc10
        /*0ee4*/ 	.word	0x00000004
        /*0ee8*/ 	.word	0x00028820
        /*0eec*/ 	.short	0x010a
        /*0eee*/ 	.byte	0x3f
	.zero		1


	//   ....[84]....
        /*0ef0*/ 	.word	0x0001ddb0
        /*0ef4*/ 	.word	0x00000005
        /*0ef8*/ 	.word	0x00028840
        /*0efc*/ 	.short	0x010a
        /*0efe*/ 	.byte	0x3f
	.zero		1


	//   ....[85]....
        /*0f00*/ 	.word	0x0001de00
        /*0f04*/ 	.word	0x00000019
        /*0f08*/ 	.word	0x00028840
        /*0f0c*/ 	.short	0x010a
        /*0f0e*/ 	.byte	0x3f
	.zero		1


	//   ....[86]....
        /*0f10*/ 	.word	0x0001de50
        /*0f14*/ 	.word	0x00000005
        /*0f18*/ 	.word	0x00028860
        /*0f1c*/ 	.short	0x010a
        /*0f1e*/ 	.byte	0x3f
	.zero		1


	//----- nvinfo : EIATTR_NUM_MBARRIERS
	.align		4
.L_971:
        /*0f20*/ 	.byte	0x03, 0x38
        /*0f22*/ 	.short	0x0016


	//----- nvinfo : EIATTR_EXIT_INSTR_OFFSETS
	.align		4
        /*0f24*/ 	.byte	0x04, 0x1c
        /*0f26*/ 	.short	(.L_973 - .L_972)


	//   ....[0]....
.L_972:
        /*0f28*/ 	.word	0x000009c0


	//   ....[1]....
        /*0f2c*/ 	.word	0x00013370


	//   ....[2]....
        /*0f30*/ 	.word	0x00019a00


	//----- nvinfo : EIATTR_MAX_THREADS
	.align		4
.L_973:
        /*0f34*/ 	.byte	0x04, 0x05
        /*0f36*/ 	.short	(.L_975 - .L_974)
.L_974:
        /*0f38*/ 	.word	0x00000180
        /*0f3c*/ 	.word	0x00000001
        /*0f40*/ 	.word	0x00000001


	//----- nvinfo : EIATTR_CRS_STACK_SIZE
	.align		4
.L_975:
        /*0f44*/ 	.byte	0x04, 0x1e
        /*0f46*/ 	.short	(.L_977 - .L_976)
.L_976:
        /*0f48*/ 	.word	0x00000000


	//----- nvinfo : EIATTR_CBANK_PARAM_SIZE
	.align		4
.L_977:
        /*0f4c*/ 	.byte	0x03, 0x19
        /*0f4e*/ 	.short	0x0af0


	//----- nvinfo : EIATTR_PARAM_CBANK
	.align		4
        /*0f50*/ 	.byte	0x04, 0x0a
        /*0f52*/ 	.short	(.L_979 - .L_978)
	.align		4
.L_978:
        /*0f54*/ 	.word	index@(.nv.constant0._ZN7cutlass13device_kernelIN5flash11enable_sm90INS1_16FlashAttnFwdSm90INS1_25CollectiveMainloopFwdSm90ILi2EN4cute5tupleIJNS5_1CILi1EEES8_S8_EEENS6_IJNS7_ILi128EEESA_SA_EEELi128ENS_10bfloat16_tEfNS_4arch4Sm90ELb0ELb1ELb1ELb1ELb1ELb0ELb0ELb1ELb1ELb1ELb1ELb0EEENS1_21CollectiveEpilogueFwdISB_S9_SC_SE_Li256ELb1ELb1ELb1ELb0EEENS1_36VarlenDynamicPersistentTileSchedulerILi128ELi128ELi256ELi128ELb1ELb1ELb1ELb1ELb0ELb1EEEEEEEEEvNT_6ParamsE)
        /*0f58*/ 	.short	0x0210
        /*0f5a*/ 	.short	0x0af0


	//----- nvinfo : EIATTR_SW_WAR
	.align		4
.L_979:
        /*0f5c*/ 	.byte	0x04, 0x36
        /*0f5e*/ 	.short	(.L_981 - .L_980)
.L_980:
        /*0f60*/ 	.word	0x00000008
.L_981:


//--------------------- .nv.info._ZN7cutlass13device_kernelIN5flash11enable_sm90INS1_16FlashAttnFwdSm90INS1_25CollectiveMainloopFwdSm90ILi2EN4cute5tupleIJNS5_1CILi1EEES8_S8_EEENS6_IJNS7_ILi128EEESA_SA_EEELi128ENS_10bfloat16_tEfNS_4arch4Sm90ELb0ELb1ELb1ELb1ELb1ELb1ELb0ELb1ELb1ELb1ELb1ELb0EEENS1_21CollectiveEpilogueFwdISB_S9_SC_SE_Li256ELb1ELb1ELb1ELb0EEENS1_36VarlenDynamicPersistentTileSchedulerILi128ELi128ELi256ELi128ELb1ELb1ELb1ELb1ELb0ELb1EEEEEEEEEvNT_6ParamsE --------------------------
	.section	.nv.info._ZN7cutlass13device_kernelIN5flash11enable_sm90INS1_16FlashAttnFwdSm90INS1_25CollectiveMainloopFwdSm90ILi2EN4cute5tupleIJNS5_1CILi1EEES8_S8_EEENS6_IJNS7_ILi128EEESA_SA_EEELi128ENS_10bfloat16_tEfNS_4arch4Sm90ELb0ELb1ELb1ELb1ELb1ELb1ELb0ELb1ELb1ELb1ELb1ELb0EEENS1_21CollectiveEpilogueFwdISB_S9_SC_SE_Li256ELb1ELb1ELb1ELb0EEENS1_36VarlenDynamicPersistentTileSchedulerILi128ELi128ELi256ELi128ELb1ELb1ELb1ELb1ELb0ELb1EEEEEEEEEvNT_6ParamsE,"",@"SHT_CUDA_INFO"
	.sectionflags	@""
	.align	4


	//----- nvinfo : EIATTR_CUDA_API_VERSION
	.align		4
        /*0000*/ 	.byte	0x04, 0x37
        /*0002*/ 	.short	(.L_983 - .L_982)
.L_982:
        /*0004*/ 	.word	0x00000082


	//----- nvinfo : EIATTR_KPARAM_INFO
	.align		4
.L_983:
        /*0008*/ 	.byte	0x04, 0x17
        /*000a*/ 	.short	(.L_985 - .L_984)
.L_984:
        /*000c*/ 	.word	0x00000000
        /*0010*/ 	.short	0x0000
        /*0012*/ 	.short	0x0070
        /*0014*/ 	.byte	0x00, 0xf0, 0x01, 0x2a


	//----- nvinfo : EIATTR_SPARSE_MMA_MASK
	.align		4
.L_985:
        /*0018*/ 	.byte	0x03, 0x50
        /*001a*/ 	.short	0x0000


	//----- nvinfo : EIATTR_MAXREG_COUNT
	.align		4
        /*001c*/ 	.byte	0x03, 0x1b
        /*001e*/ 	.short	0x00a8


	//----- nvinfo : EIATTR_NUM_BARRIERS
	.align		4
        /*0020*/ 	.byte	0x02, 0x4c
        /*0022*/ 	.byte	0x10
	.zero		1


	//----- nvinfo : EIATTR_EXTERNS
	.align		4
        /*0024*/ 	.byte	0x04, 0x0f
        /*0026*/ 	.short	(.L_987 - .L_986)


	//   ....[0]....
	.align		4
.L_986:
        /*0028*/ 	.word	index@(__assertfail)


	//----- nvinfo : EIATTR_ANNOTATIONS
	.align		4
.L_987:
        /*002c*/ 	.byte	0x04, 0x55
        /*002e*/ 	.short	(.L_989 - .L_988)


	//   ....[0]....
.L_988:
        /* <DEDUP_REMOVED lines=21> */


	//----- nvinfo : EIATTR_MERCURY_ISA_VERSION
	.align		4
.L_989:
        /*0170*/ 	.byte	0x03, 0x5f
        /*0172*/ 	.short	0x0101


	//----- nvinfo : EIATTR_UNUSED_LOAD_BYTE_OFFSET
	.align		4
        /*0174*/ 	.byte	0x04, 0x44
        /*0176*/ 	.short	(.L_991 - .L_990)


	//   ....[0]....
.L_990:
        /*0178*/ 	.word	0x00000a60
        /*017c*/ 	.word	0x0000fff0


	//   ....[1]....
        /*0180*/ 	.word	0x0001dcd0
        /*0184*/ 	.word	0x0000fff0


	//----- nvinfo : EIATTR_INT_WARP_WIDE_INSTR_OFFSETS
	.align		4
.L_991:
        /*0188*/ 	.byte	0x04, 0x31
        /*018a*/ 	.short	(.L_993 - .L_992)


	//   ....[0]....
.L_992:
        /*018c*/ 	.word	0x00000130


	//   ....[1]....
        /*0190*/ 	.word	0x00000170


	//   ....[2]....
        /*0194*/ 	.word	0x000001e0


	//   ....[3]....
        /*0198*/ 	.word	0x00024230


	//   ....[4]....
        /*019c*/ 	.word	0x000242c0


	//   ....[5]....
        /*01a0*/ 	.word	0x00027120


	//   ....[6]....
        /*01a4*/ 	.word	0x000271b0


	//----- nvinfo : EIATTR_COOP_GROUP_MASK_REGIDS
	.align		4
.L_993:
        /*01a8*/ 	.byte	0x04, 0x29
        /*01aa*/ 	.short	(.L_995 - .L_994)


	//   ....[0]....
.L_994:
        /*01ac*/ 	.word	0xffffffff


	//   ....[1]....
        /*01b0*/ 	.word	0xffffffff


	//   ....[2]....
        /*01b4*/ 	.word	0xffffffff


	//   ....[3]....
        /*01b8*/ 	.word	0xffffffff


	//   ....[4]....
        /*01bc*/ 	.word	0xffffffff


	//   ....[5]....
        /*01c0*/ 	.word	0xffffffff


	//   ....[6]....
        /*01c4*/ 	.word	0xffffffff


	//   ....[7]....
        /*01c8*/ 	.word	0xffffffff


	//   ....[8]....
        /*01cc*/ 	.word	0xffffffff


	//   ....[9]....
        /*01d0*/ 	.word	0xffffffff


	//   ....[10]....
        /*01d4*/ 	.word	0xffffffff


	//   ....[11]....
        /*01d8*/ 	.word	0xffffffff


	//   ....[12]....
        /*01dc*/ 	.word	0xffffffff


	//   ....[13]....
        /*01e0*/ 	.word	0xffffffff


	//   ....[14]....
        /*01e4*/ 	.word	0xffffffff


	//   ....[15]....
        /*01e8*/ 	.word	0xffffffff


	//   ....[16]....
        /*01ec*/ 	.word	0xffffffff


	//   ....[17]....
        /*01f0*/ 	.word	0xffffffff


	//   ....[18]....
        /*01f4*/ 	.word	0xffffffff


	//   ....[19]....
        /*01f8*/ 	.word	0xffffffff


	//   ....[20]....
        /*01fc*/ 	.word	0xffffffff


	//   ....[21]....
        /*0200*/ 	.word	0xffffffff


	//   ....[22]....
        /*0204*/ 	.word	0xffffffff


	//   ....[23]....
        /*0208*/ 	.word	0xffffffff


	//   ....[24]....
        /*020c*/ 	.word	0xffffffff


	//   ....[25]....
        /*0210*/ 	.word	0xffffffff


	//   ....[26]....
        /*0214*/ 	.word	0xffffffff


	//   ....[27]....
        /*0218*/ 	.word	0xffffffff


	//   ....[28]....
        /*021c*/ 	.word	0xffffffff


	//   ....[29]....
        /*0220*/ 	.word	0xffffffff


	//   ....[30]....
        /*0224*/ 	.word	0xffffffff


	//   ....[31]....
        /*0228*/ 	.word	0xffffffff


	//   ....[32]....
        /*022c*/ 	.word	0xffffffff


	//   ....[33]....
        /*0230*/ 	.word	0xffffffff


	//   ....[34]....
        /*0234*/ 	.word	0xffffffff


	//   ....[35]....
        /*0238*/ 	.word	0xffffffff


	//   ....[36]....
        /*023c*/ 	.word	0xffffffff


	//   ....[37]....
        /*0240*/ 	.word	0xffffffff


	//   ....[38]....
        /*0244*/ 	.word	0xffffffff


	//   ....[39]....
        /*0248*/ 	.word	0xffffffff


	//   ....[40]....
        /*024c*/ 	.word	0xffffffff


	//   ....[41]....
        /*0250*/ 	.word	0xffffffff


	//   ....[42]....
        /*0254*/ 	.word	0xffffffff


	//   ....[43]....
        /*0258*/ 	.word	0xffffffff


	//   ....[44]....
        /*025c*/ 	.word	0xffffffff


	//   ....[45]....
        /*0260*/ 	.word	0xffffffff


	//   ....[46]....
        /*0264*/ 	.word	0xffffffff


	//   ....[47]....
        /*0268*/ 	.word	0xffffffff


	//   ....[48]....
        /*026c*/ 	.word	0xffffffff


	//   ....[49]....
        /*0270*/ 	.word	0xffffffff


	//   ....[50]....
        /*0274*/ 	.word	0xffffffff


	//   ....[51]....
        /*0278*/ 	.word	0xffffffff


	//   ....[52]....
        /*027c*/ 	.word	0xffffffff


	//   ....[53]....
        /*0280*/ 	.word	0xffffffff


	//   ....[54]....
        /*0284*/ 	.word	0xffffffff


	//   ....[55]....
        /*0288*/ 	.word	0xffffffff


	//   ....[56]....
        /*028c*/ 	.word	0xffffffff


	//   ....[57]....
        /*0290*/ 	.word	0xffffffff


	//   ....[58]....
        /*0294*/ 	.word	0xffffffff


	//   ....[59]....
        /*0298*/ 	.word	0xffffffff


	//   ....[60]....
        /*029c*/ 	.word	0xffffffff


	//   ....[61]....
        /*02a0*/ 	.word	0xffffffff


	//   ....[62]....
        /*02a4*/ 	.word	0xffffffff


	//   ....[63]....
        /*02a8*/ 	.word	0xffffffff


	//   ....[64]....
        /*02ac*/ 	.word	0xffffffff


	//   ....[65]....
        /*02b0*/ 	.word	0xffffffff


	//   ....[66]....
        /*02b4*/ 	.word	0xffffffff


	//   ....[67]....
        /*02b8*/ 	.word	0xffffffff


	//   ....[68]....
        /*02bc*/ 	.word	0xffffffff


	//   ....[69]....
        /*02c0*/ 	.word	0xffffffff


	//   ....[70]....
        /*02c4*/ 	.word	0xffffffff


	//   ....[71]....
        /*02c8*/ 	.word	0xffffffff


	//   ....[72]....
        /*02cc*/ 	.word	0xffffffff


	//   ....[73]....
        /*02d0*/ 	.word	0xffffffff


	//   ....[74]....
        /*02d4*/ 	.word	0xffffffff


	//   ....[75]....
        /*02d8*/ 	.word	0xffffffff


	//   ....[76]....
        /*02dc*/ 	.word	0xffffffff


	//   ....[77]....
        /*02e0*/ 	.word	0xffffffff


	//   ....[78]....
        /*02e4*/ 	.word	0xffffffff


	//   ....[79]....
        /*02e8*/ 	.word	0xffffffff


	//   ....[80]....
        /*02ec*/ 	.word	0xffffffff


	//   ....[81]....
        /*02f0*/ 	.word	0xffffffff


	//   ....[82]....
        /*02f4*/ 	.word	0xffffffff


	//   ....[83]....
        /*02f8*/ 	.word	0xffffffff


	//   ....[84]....
        /*02fc*/ 	.word	0xffffffff


	//   ....[85]....
        /*0300*/ 	.word	0xffffffff


	//   ....[86]....
        /*0304*/ 	.word	0xffffffff


	//   ....[87]....
        /*0308*/ 	.word	0xffffffff


	//   ....[88]....
        /*030c*/ 	.word	0xffffffff


	//   ....[89]....
        /*0310*/ 	.word	0xffffffff


	//   ....[90]....
        /*0314*/ 	.word	0xffffffff


	//   ....[91]....
        /*0318*/ 	.word	0xffffffff


	//   ....[92]....
        /*031c*/ 	.word	0xffffffff


	//   ....[93]....
        /*0320*/ 	.word	0xffffffff


	//   ....[94]....
        /*0324*/ 	.word	0xffffffff


	//   ....[95]....
        /*0328*/ 	.word	0xffffffff


	//   ....[96]....
        /*032c*/ 	.word	0xffffffff


	//   ....[97]....
        /*0330*/ 	.word	0xffffffff


	//   ....[98]....
        /*0334*/ 	.word	0xffffffff


	//   ....[99]....
        /*0338*/ 	.word	0xffffffff


	//   ....[100]....
        /*033c*/ 	.word	0xffffffff


	//   ....[101]....
        /*0340*/ 	.word	0xffffffff


	//   ....[102]....
        /*0344*/ 	.word	0xffffffff


	//   ....[103]....
        /*0348*/ 	.word	0xffffffff


	//   ....[104]....
        /*034c*/ 	.word	0xffffffff


	//   ....[105]....
        /*0350*/ 	.word	0xffffffff


	//   ....[106]....
        /*0354*/ 	.word	0xffffffff


	//   ....[107]....
        /*0358*/ 	.word	0xffffffff


	//   ....[108]....
        /*035c*/ 	.word	0xffffffff


	//   ....[109]....
        /*0360*/ 	.word	0xffffffff


	//   ....[110]....
        /*0364*/ 	.word	0xffffffff


	//   ....[111]....
        /*0368*/ 	.word	0xffffffff


	//   ....[112]....
        /*036c*/ 	.word	0xffffffff


	//   ....[113]....
        /*0370*/ 	.word	0xffffffff


	//   ....[114]....
        /*0374*/ 	.word	0xffffffff


	//   ....[115]....
        /*0378*/ 	.word	0xffffffff


	//   ....[116]....
        /*037c*/ 	.word	0xffffffff


	//   ....[117]....
        /*0380*/ 	.word	0xffffffff


	//   ....[118]....
        /*0384*/ 	.word	0xffffffff


	//   ....[119]....
        /*0388*/ 	.word	0xffffffff


	//   ....[120]....
        /*038c*/ 	.word	0xffffffff


	//   ....[121]....
        /*0390*/ 	.word	0xffffffff


	//   ....[122]....
        /*0394*/ 	.word	0xffffffff


	//   ....[123]....
        /*0398*/ 	.word	0xffffffff


	//   ....[124]....
        /*039c*/ 	.word	0xffffffff


	//   ....[125]....
        /*03a0*/ 	.word	0xffffffff


	//   ....[126]....
        /*03a4*/ 	.word	0xffffffff


	//   ....[127]....
        /*03a8*/ 	.word	0xffffffff


	//   ....[128]....
        /*03ac*/ 	.word	0xffffffff


	//   ....[129]....
        /*03b0*/ 	.word	0xffffffff


	//   ....[130]....
        /*03b4*/ 	.word	0xffffffff


	//   ....[131]....
        /*03b8*/ 	.word	0xffffffff


	//   ....[132]....
        /*03bc*/ 	.word	0xffffffff


	//   ....[133]....
        /*03c0*/ 	.word	0xffffffff


	//   ....[134]....
        /*03c4*/ 	.word	0xffffffff


	//   ....[135]....
        /*03c8*/ 	.word	0xffffffff


	//   ....[136]....
        /*03cc*/ 	.word	0xffffffff


	//   ....[137]....
        /*03d0*/ 	.word	0xffffffff


	//   ....[138]....
        /*03d4*/ 	.word	0xffffffff


	//   ....[139]....
        /*03d8*/ 	.word	0xffffffff


	//   ....[140]....
        /*03dc*/ 	.word	0xffffffff


	//   ....[141]....
        /*03e0*/ 	.word	0xffffffff


	//   ....[142]....
        /*03e4*/ 	.word	0xffffffff


	//   ....[143]....
        /*03e8*/ 	.word	0xffffffff


	//   ....[144]....
        /*03ec*/ 	.word	0xffffffff


	//   ....[145]....
        /*03f0*/ 	.word	0xffffffff


	//   ....[146]....
        /*03f4*/ 	.word	0xffffffff


	//   ....[147]....
        /*03f8*/ 	.word	0xffffffff


	//   ....[148]....
        /*03fc*/ 	.word	0xffffffff


	//   ....[149]....
        /*0400*/ 	.word	0xffffffff


	//   ....[150]....
        /*0404*/ 	.word	0xffffffff


	//   ....[151]....
        /*0408*/ 	.word	0xffffffff


	//   ....[152]....
        /*040c*/ 	.word	0xffffffff


	//   ....[153]....
        /*0410*/ 	.word	0xffffffff


	//   ....[154]....
        /*0414*/ 	.word	0xffffffff


	//   ....[155]....
        /*0418*/ 	.word	0xffffffff


	//   ....[156]....
        /*041c*/ 	.word	0xffffffff


	//   ....[157]....
        /*0420*/ 	.word	0xffffffff


	//   ....[158]....
        /*0424*/ 	.word	0xffffffff


	//   ....[159]....
        /*0428*/ 	.word	0xffffffff


	//   ....[160]....
        /*042c*/ 	.word	0xffffffff


	//   ....[161]....
        /*0430*/ 	.word	0xffffffff


	//   ....[162]....
        /*0434*/ 	.word	0xffffffff


	//   ....[163]....
        /*0438*/ 	.word	0xffffffff


	//   ....[164]....
        /*043c*/ 	.word	0xffffffff


	//   ....[165]....
        /*0440*/ 	.word	0xffffffff


	//   ....[166]....
        /*0444*/ 	.word	0xffffffff


	//   ....[167]....
        /*0448*/ 	.word	0xffffffff


	//   ....[168]....
        /*044c*/ 	.word	0xffffffff


	//   ....[169]....
        /*0450*/ 	.word	0xffffffff


	//   ....[170]....
        /*0454*/ 	.word	0xffffffff


	//   ....[171]....
        /*0458*/ 	.word	0xffffffff


	//   ....[172]....
        /*045c*/ 	.word	0xffffffff


	//   ....[173]....
        /*0460*/ 	.word	0xffffffff


	//   ....[174]....
        /*0464*/ 	.word	0xffffffff


	//   ....[175]....
        /*0468*/ 	.word	0xffffffff


	//   ....[176]....
        /*046c*/ 	.word	0xffffffff


	//   ....[177]....
        /*0470*/ 	.word	0xffffffff


	//   ....[178]....
        /*0474*/ 	.word	0xffffffff


	//   ....[179]....
        /*0478*/ 	.word	0xffffffff


	//   ....[180]....
        /*047c*/ 	.word	0xffffffff


	//   ....[181]....
        /*0480*/ 	.word	0xffffffff


	//   ....[182]....
        /*0484*/ 	.word	0xffffffff


	//   ....[183]....
        /*0488*/ 	.word	0xffffffff


	//   ....[184]....
        /*048c*/ 	.word	0xffffffff


	//   ....[185]....
        /*0490*/ 	.word	0xffffffff


	//   ....[186]....
        /*0494*/ 	.word	0xffffffff


	//   ....[187]....
        /*0498*/ 	.word	0xffffffff


	//   ....[188]....
        /*049c*/ 	.word	0xffffffff


	//   ....[189]....
        /*04a0*/ 	.word	0xffffffff


	//   ....[190]....
        /*04a4*/ 	.word	0xffffffff


	//   ....[191]....
        /*04a8*/ 	.word	0xffffffff


	//   ....[192]....
        /*04ac*/ 	.word	0xffffffff


	//   ....[193]....
        /*04b0*/ 	.word	0xffffffff


	//   ....[194]....
        /*04b4*/ 	.word	0xffffffff


	//   ....[195]....
        /*04b8*/ 	.word	0xffffffff


	//   ....[196]....
        /*04bc*/ 	.word	0xffffffff


	//   ....[197]....
        /*04c0*/ 	.word	0xffffffff


	//   ....[198]....
        /*04c4*/ 	.word	0xffffffff


	//   ....[199]....
        /*04c8*/ 	.word	0xffffffff


	//   ....[200]....
        /*04cc*/ 	.word	0xffffffff


	//   ....[201]....
        /*04d0*/ 	.word	0xffffffff


	//   ....[202]....
        /*04d4*/ 	.word	0xffffffff


	//   ....[203]....
        /*04d8*/ 	.word	0xffffffff


	//   ....[204]....
        /*04dc*/ 	.word	0xffffffff


	//   ....[205]....
        /*04e0*/ 	.word	0xffffffff


	//   ....[206]....
        /*04e4*/ 	.word	0xffffffff


	//   ....[207]....
        /*04e8*/ 	.word	0xffffffff


	//   ....[208]....
        /*04ec*/ 	.word	0xffffffff


	//   ....[209]....
        /*04f0*/ 	.word	0xffffffff


	//   ....[210]....
        /*04f4*/ 	.word	0xffffffff


	//   ....[211]....
        /*04f8*/ 	.word	0xffffffff


	//   ....[212]....
        /*04fc*/ 	.word	0xffffffff


	//   ....[213]....
        /*0500*/ 	.word	0xffffffff


	//   ....[214]....
        /*0504*/ 	.word	0xffffffff


	//   ....[215]....
        /*0508*/ 	.word	0xffffffff


	//   ....[216]....
        /*050c*/ 	.word	0xffffffff


	//   ....[217]....
        /*0510*/ 	.word	0xffffffff


	//   ....[218]....
        /*0514*/ 	.word	0xffffffff


	//   ....[219]....
        /*0518*/ 	.word	0xffffffff


	//   ....[220]....
        /*051c*/ 	.word	0xffffffff


	//   ....[221]....
        /*0520*/ 	.word	0xffffffff


	//   ....[222]....
        /*0524*/ 	.word	0xffffffff


	//   ....[223]....
        /*0528*/ 	.word	0xffffffff


	//   ....[224]....
        /*052c*/ 	.word	0xffffffff


	//   ....[225]....
        /*0530*/ 	.word	0xffffffff


	//   ....[226]....
        /*0534*/ 	.word	0xffffffff


	//   ....[227]....
        /*0538*/ 	.word	0xffffffff


	//   ....[228]....
        /*053c*/ 	.word	0xffffffff


	//   ....[229]....
        /*0540*/ 	.word	0xffffffff


	//   ....[230]....
        /*0544*/ 	.word	0xffffffff


	//   ....[231]....
        /*0548*/ 	.word	0xffffffff


	//   ....[232]....
        /*054c*/ 	.word	0xffffffff


	//   ....[233]....
        /*0550*/ 	.word	0xffffffff


	//   ....[234]....
        /*0554*/ 	.word	0xffffffff


	//   ....[235]....
        /*0558*/ 	.word	0xffffffff


	//   ....[236]....
        /*055c*/ 	.word	0xffffffff


	//   ....[237]....
        /*0560*/ 	.word	0xffffffff


	//   ....[238]....
        /*0564*/ 	.word	0xffffffff


	//   ....[239]....
        /*0568*/ 	.word	0x0500000f


	//   ....[240]....
        /*056c*/ 	.word	0x0500000f


	//   ....[241]....
        /*0570*/ 	.word	0x0500000f


	//   ....[242]....
        /*0574*/ 	.word	0x0500000f


	//   ....[243]....
        /*0578*/ 	.word	0x0500000f


	//   ....[244]....
        /*057c*/ 	.word	0x0500000f


	//   ....[245]....
        /*0580*/ 	.word	0x0500000f


	//   ....[246]....
        /*0584*/ 	.word	0x0500000f


	//   ....[247]....
        /*0588*/ 	.word	0x0500000f


	//   ....[248]....
        /*058c*/ 	.word	0x0500000f


	//   ....[249]....
        /*0590*/ 	.word	0x0500000f


	//   ....[250]....
        /*0594*/ 	.word	0x0500000f


	//   ....[251]....
        /*0598*/ 	.word	0x0500000f


	//   ....[252]....
        /*059c*/ 	.word	0x0500000f


	//   ....[253]....
        /*05a0*/ 	.word	0x0500000f


	//   ....[254]....
        /*05a4*/ 	.word	0x0500000f


	//   ....[255]....
        /*05a8*/ 	.word	0x0500000f


	//   ....[0]....
        /*05ac*/ 	.word	0x0500000f


	//   ....[1]....
        /*05b0*/ 	.word	0x0500000f


	//   ....[2]....
        /*05b4*/ 	.word	0x0500000f


	//   ....[3]....
        /*05b8*/ 	.word	0x0500000f


	//   ....[4]....
        /*05bc*/ 	.word	0x0500000f


	//   ....[5]....
        /*05c0*/ 	.word	0x0500000f


	//   ....[6]....
        /*05c4*/ 	.word	0x0500000f


	//   ....[7]....
        /*05c8*/ 	.word	0x0500000f


	//   ....[8]....
        /*05cc*/ 	.word	0x0500000f


	//   ....[9]....
        /*05d0*/ 	.word	0x0500000f


	//   ....[10]....
        /*05d4*/ 	.word	0x0500000f


	//   ....[11]....
        /*05d8*/ 	.word	0x0500000f


	//   ....[12]....
        /*05dc*/ 	.word	0x0500000f


	//   ....[13]....
        /*05e0*/ 	.word	0x0500000f


	//   ....[14]....
        /*05e4*/ 	.word	0x0500000f


	//   ....[15]....
        /*05e8*/ 	.word	0x0500000f


	//   ....[16]....
        /*05ec*/ 	.word	0x0500000f


	//   ....[17]....
        /*05f0*/ 	.word	0x0500000f


	//   ....[18]....
        /*05f4*/ 	.word	0x0500000f


	//   ....[19]....
        /*05f8*/ 	.word	0x0500000f


	//   ....[20]....
        /*05fc*/ 	.word	0x0500000f


	//   ....[21]....
        /*0600*/ 	.word	0x0500000f


	//   ....[22]....
        /*0604*/ 	.word	0x0500000f


	//   ....[23]....
        /*0608*/ 	.word	0x0500000f


	//   ....[24]....
        /*060c*/ 	.word	0x0500000f


	//   ....[25]....
        /*0610*/ 	.word	0x0500000f


	//   ....[26]....
        /*0614*/ 	.word	0x0500000f


	//   ....[27]....
        /*0618*/ 	.word	0x0500000f


	//   ....[28]....
        /*061c*/ 	.word	0x0500000f


	//   ....[29]....
        /*0620*/ 	.word	0x0500000f


	//   ....[30]....
        /*0624*/ 	.word	0x0500000f


	//   ....[31]....
        /*0628*/ 	.word	0x0500000f


	//   ....[32]....
        /*062c*/ 	.word	0x0500000f


	//   ....[33]....
        /*0630*/ 	.word	0x0500000f


	//   ....[34]....
        /*0634*/ 	.word	0x0500000f


	//   ....[35]....
        /*0638*/ 	.word	0x0500000f


	//   ....[36]....
        /*063c*/ 	.word	0x0500000f


	//   ....[37]....
        /*0640*/ 	.word	0x0500000f


	//   ....[38]....
        /*0644*/ 	.word	0x0500000f


	//   ....[39]....
        /*0648*/ 	.word	0x0500000f


	//   ....[40]....
        /*064c*/ 	.word	0x0500000f


	//   ....[41]....
        /*0650*/ 	.word	0x0500000f


	//   ....[42]....
        /*0654*/ 	.word	0x0500000f


	//   ....[43]....
        /*0658*/ 	.word	0x0500000f


	//   ....[44]....
        /*065c*/ 	.word	0x0500000f


	//   ....[45]....
        /*0660*/ 	.word	0x0500000f


	//   ....[46]....
        /*0664*/ 	.word	0x0500000f


	//   ....[47]....
        /*0668*/ 	.word	0x0500000f


	//   ....[48]....
        /*066c*/ 	.word	0x0500000f


	//   ....[49]....
        /*0670*/ 	.word	0x0500000f


	//   ....[50]....
        /*0674*/ 	.word	0x0500000f


	//   ....[51]....
        /*0678*/ 	.word	0x0500000f


	//   ....[52]....
        /*067c*/ 	.word	0x0500000f


	//   ....[53]....
        /*0680*/ 	.word	0x0500000f


	//   ....[54]....
        /*0684*/ 	.word	0x0500000f


	//   ....[55]....
        /*0688*/ 	.word	0x0500000f


	//   ....[56]....
        /*068c*/ 	.word	0x0500000f


	//   ....[57]....
        /*0690*/ 	.word	0x0500000f


	//   ....[58]....
        /*0694*/ 	.word	0x0500000f


	//   ....[59]....
        /*0698*/ 	.word	0x0500000f


	//   ....[60]....
        /*069c*/ 	.word	0x0500000f


	//   ....[61]....
        /*06a0*/ 	.word	0x0500000f


	//   ....[62]....
        /*06a4*/ 	.word	0x0500000f


	//   ....[63]....
        /*06a8*/ 	.word	0x0500000f


	//   ....[64]....
        /*06ac*/ 	.word	0x0500000f


	//   ....[65]....
        /*06b0*/ 	.word	0x0500000f


	//   ....[66]....
        /*06b4*/ 	.word	0x0500000f


	//   ....[67]....
        /*06b8*/ 	.word	0x0500000f


	//   ....[68]....
        /*06bc*/ 	.word	0x0500000f


	//   ....[69]....
        /*06c0*/ 	.word	0x0500000f


	//   ....[70]....
        /*06c4*/ 	.word	0x0500000f


	//   ....[71]....
        /*06c8*/ 	.word	0x0500000f


	//   ....[72]....
        /*06cc*/ 	.word	0x0500000f


	//   ....[73]....
        /*06d0*/ 	.word	0x0500000f


	//   ....[74]....
        /*06d4*/ 	.word	0x0500000f


	//   ....[75]....
        /*06d8*/ 	.word	0x0500000f


	//   ....[76]....
        /*06dc*/ 	.word	0x0500000f


	//   ....[77]....
        /*06e0*/ 	.word	0x0500000f


	//   ....[78]....
        /*06e4*/ 	.word	0x0500000f


	//   ....[79]....
        /*06e8*/ 	.word	0x0500000f


	//   ....[80]....
        /*06ec*/ 	.word	0x0500000f


	//   ....[81]....
        /*06f0*/ 	.word	0x0500000f


	//   ....[82]....
        /*06f4*/ 	.word	0x0500000f


	//   ....[83]....
        /*06f8*/ 	.word	0x0500000f


	//   ....[84]....
        /*06fc*/ 	.word	0x0500000f


	//   ....[85]....
        /*0700*/ 	.word	0x0500000f


	//   ....[86]....
        /*0704*/ 	.word	0x0500000f


	//   ....[87]....
        /*0708*/ 	.word	0x0500000f


	//   ....[88]....
        /*070c*/ 	.word	0x0500000f


	//   ....[89]....
        /*0710*/ 	.word	0x0500000f


	//   ....[90]....
        /*0714*/ 	.word	0x0500000f


	//   ....[91]....
        /*0718*/ 	.word	0x0500000f


	//   ....[92]....
        /*071c*/ 	.word	0x0500000f


	//   ....[93]....
        /*0720*/ 	.word	0x0500000f


	//   ....[94]....
        /*0724*/ 	.word	0x0500000f


	//   ....[95]....
        /*0728*/ 	.word	0x0500000f


	//   ....[96]....
        /*072c*/ 	.word	0x0500000f


	//   ....[97]....
        /*0730*/ 	.word	0x0500000f


	//   ....[98]....
        /*0734*/ 	.word	0x0500000f


	//   ....[99]....
        /*0738*/ 	.word	0x0500000f


	//   ....[100]....
        /*073c*/ 	.word	0x0500000f


	//   ....[101]....
        /*0740*/ 	.word	0x0500000f


	//   ....[102]....
        /*0744*/ 	.word	0x0500000f


	//   ....[103]....
        /*0748*/ 	.word	0x0500000f


	//   ....[104]....
        /*074c*/ 	.word	0x0500000f


	//   ....[105]....
        /*0750*/ 	.word	0x0500000f


	//   ....[106]....
        /*0754*/ 	.word	0x0500000f


	//   ....[107]....
        /*0758*/ 	.word	0x0500000f


	//   ....[108]....
        /*075c*/ 	.word	0x0500000f


	//   ....[109]....
        /*0760*/ 	.word	0x0500000f


	//   ....[110]....
        /*0764*/ 	.word	0x0500000f


	//   ....[111]....
        /*0768*/ 	.word	0x0500000f


	//   ....[112]....
        /*076c*/ 	.word	0x0500000f


	//   ....[113]....
        /*0770*/ 	.word	0x0500000f


	//   ....[114]....
        /*0774*/ 	.word	0x0500000f


	//   ....[115]....
        /*0778*/ 	.word	0x0500000f


	//   ....[116]....
        /*077c*/ 	.word	0x0500000f


	//   ....[117]....
        /*0780*/ 	.word	0x0500000f


	//   ....[118]....
        /*0784*/ 	.word	0x0500000f


	//   ....[119]....
        /*0788*/ 	.word	0x0500000f


	//   ....[120]....
        /*078c*/ 	.word	0x0500000f


	//   ....[121]....
        /*0790*/ 	.word	0x0500000f


	//   ....[122]....
        /*0794*/ 	.word	0x0500000f


	//   ....[123]....
        /*0798*/ 	.word	0x0500000f


	//   ....[124]....
        /*079c*/ 	.word	0x0500000f


	//   ....[125]....
        /*07a0*/ 	.word	0x0500000f


	//   ....[126]....
        /*07a4*/ 	.word	0x0500000f


	//   ....[127]....
        /*07a8*/ 	.word	0x0500000f


	//   ....[128]....
        /*07ac*/ 	.word	0x0500000f


	//   ....[129]....
        /*07b0*/ 	.word	0x0500000f


	//   ....[130]....
        /*07b4*/ 	.word	0x0500000f


	//   ....[131]....
        /*07b8*/ 	.word	0x0500000f


	//   ....[132]....
        /*07bc*/ 	.word	0x0500000f


	//   ....[133]....
        /*07c0*/ 	.word	0x0500000f


	//   ....[134]....
        /*07c4*/ 	.word	0x0500000f


	//   ....[135]....
        /*07c8*/ 	.word	0x0500000f


	//   ....[136]....
        /*07cc*/ 	.word	0x0500000f


	//   ....[137]....
        /*07d0*/ 	.word	0x0500000f


	//   ....[138]....
        /*07d4*/ 	.word	0x0500000f


	//   ....[139]....
        /*07d8*/ 	.word	0x0500000f


	//   ....[140]....
        /*07dc*/ 	.word	0x0500000f


	//   ....[141]....
        /*07e0*/ 	.word	0x0500000f


	//   ....[142]....
        /*07e4*/ 	.word	0x0500000f


	//   ....[143]....
        /*07e8*/ 	.word	0x0500000f


	//   ....[144]....
        /*07ec*/ 	.word	0x0500000f


	//   ....[145]....
        /*07f0*/ 	.word	0x0500000f


	//   ....[146]....
        /*07f4*/ 	.word	0x0500000f


	//   ....[147]....
        /*07f8*/ 	.word	0x0500000f


	//   ....[148]....
        /*07fc*/ 	.word	0x0500000f


	//   ....[149]....
        /*0800*/ 	.word	0x0500000f


	//   ....[150]....
        /*0804*/ 	.word	0x0500000f


	//   ....[151]....
        /*0808*/ 	.word	0x0500000f


	//   ....[152]....
        /*080c*/ 	.word	0x0500000f


	//   ....[153]....
        /*0810*/ 	.word	0x0500000f


	//   ....[154]....
        /*0814*/ 	.word	0x0500000f


	//   ....[155]....
        /*0818*/ 	.word	0x0500000f


	//   ....[156]....
        /*081c*/ 	.word	0x0500000f


	//   ....[157]....
        /*0820*/ 	.word	0x0500000f


	//   ....[158]....
        /*0824*/ 	.word	0x0500000f


	//   ....[159]....
        /*0828*/ 	.word	0x0500000f


	//   ....[160]....
        /*082c*/ 	.word	0x0500000f


	//----- nvinfo : EIATTR_COOP_GROUP_INSTR_OFFSETS
	.align		4
.L_995:
        /*0830*/ 	.byte	0x04, 0x28
        /*0832*/ 	.short	(.L_997 - .L_996)


	//   ....[0]....
.L_996:
        /*0834*/ 	.word	0x00000070


	//   ....[1]....
        /*0838*/ 	.word	0x00000140


	//   ....[2]....
        /*083c*/ 	.word	0x00000190


	//   ....[3]....
        /*0840*/ 	.word	0x000003c0


	//   ....[4]....
        /*0844*/ 	.word	0x00000520


	//   ....[5]....
        /*0848*/ 	.word	0x00000640


	//   ....[6]....
        /*084c*/ 	.word	0x000007a0


	//   ....[7]....
        /*0850*/ 	.word	0x00003840


	//   ....[8]....
        /*0854*/ 	.word	0x00003850


	//   ....[9]....
        /*0858*/ 	.word	0x00003fc0


	//   ....[10]....
        /*085c*/ 	.word	0x00003fd0


	//   ....[11]....
        /*0860*/ 	.word	0x00004740


	//   ....[12]....
        /*0864*/ 	.word	0x00004750


	//   ....[13]....
        /*0868*/ 	.word	0x00004eb0


	//   ....[14]....
        /*086c*/ 	.word	0x00004ec0


	//   ....[15]....
        /*0870*/ 	.word	0x00006040


	//   ....[16]....
        /*0874*/ 	.word	0x00006050


	//   ....[17]....
        /*0878*/ 	.word	0x00006840


	//   ....[18]....
        /*087c*/ 	.word	0x00006850


	//   ....[19]....
        /*0880*/ 	.word	0x00007060


	//   ....[20]....
        /*0884*/ 	.word	0x00007070


	//   ....[21]....
        /*0888*/ 	.word	0x00007870


	//   ....[22]....
        /*088c*/ 	.word	0x00007880


	//   ....[23]....
        /*0890*/ 	.word	0x00008290


	//   ....[24]....
        /*0894*/ 	.word	0x000082a0


	//   ....[25]....
        /*0898*/ 	.word	0x000083b0


	//   ....[26]....
        /*089c*/ 	.word	0x000083c0


	//   ....[27]....
        /*08a0*/ 	.word	0x000084e0


	//   ....[28]....
        /*08a4*/ 	.word	0x000084f0


	//   ....[29]....
        /*08a8*/ 	.word	0x00008610


	//   ....[30]....
        /*08ac*/ 	.word	0x00008620


	//   ....[31]....
        /*08b0*/ 	.word	0x000089a0


	//   ....[32]....
        /*08b4*/ 	.word	0x000089c0


	//   ....[33]....
        /*08b8*/ 	.word	0x00008aa0


	//   ....[34]....
        /*08bc*/ 	.word	0x00008ac0


	//   ....[35]....
        /*08c0*/ 	.word	0x00008ba0


	//   ....[36]....
        /*08c4*/ 	.word	0x00008bc0


	//   ....[37]....
        /*08c8*/ 	.word	0x00008ca0


	//   ....[38]....
        /*08cc*/ 	.word	0x00008cc0


	//   ....[39]....
        /*08d0*/ 	.word	0x00009840


	//   ....[40]....
        /*08d4*/ 	.word	0x00009f60


	//   ....[41]....
        /*08d8*/ 	.word	0x00009f70


	//   ....[42]....
        /*08dc*/ 	.word	0x00009f80


	//   ....[43]....
        /*08e0*/ 	.word	0x00009f90


	//   ....[44]....
        /*08e4*/ 	.word	0x0000a2d0


	//   ....[45]....
        /*08e8*/ 	.word	0x0000a2e0


	//   ....[46]....
        /*08ec*/ 	.word	0x0000a2f0


	//   ....[47]....
        /*08f0*/ 	.word	0x0000a300


	//   ....[48]....
        /*08f4*/ 	.word	0x0000a620


	//   ....[49]....
        /*08f8*/ 	.word	0x0000a630


	//   ....[50]....
        /*08fc*/ 	.word	0x0000a640


	//   ....[51]....
        /*0900*/ 	.word	0x0000a650


	//   ....[52]....
        /*0904*/ 	.word	0x0000a990


	//   ....[53]....
        /*0908*/ 	.word	0x0000a9a0


	//   ....[54]....
        /*090c*/ 	.word	0x0000a9b0


	//   ....[55]....
        /*0910*/ 	.word	0x0000a9c0


	//   ....[56]....
        /*0914*/ 	.word	0x0000c8f0


	//   ....[57]....
        /*0918*/ 	.word	0x0000c910


	//   ....[58]....
        /*091c*/ 	.word	0x0000c920


	//   ....[59]....
        /*0920*/ 	.word	0x0000c930


	//   ....[60]....
        /*0924*/ 	.word	0x0000ca40


	//   ....[61]....
        /*0928*/ 	.word	0x0000ca90


	//   ....[62]....
        /*092c*/ 	.word	0x0000cac0


	//   ....[63]....
        /*0930*/ 	.word	0x0000cb00


	//   ....[64]....
        /*0934*/ 	.word	0x0000ce80


	//   ....[65]....
        /*0938*/ 	.word	0x0000cea0


	//   ....[66]....
        /*093c*/ 	.word	0x0000cec0


	//   ....[67]....
        /*0940*/ 	.word	0x0000ced0


	//   ....[68]....
        /*0944*/ 	.word	0x0000cfa0


	//   ....[69]....
        /*0948*/ 	.word	0x0000cfc0


	//   ....[70]....
        /*094c*/ 	.word	0x0000cfd0


	//   ....[71]....
        /*0950*/ 	.word	0x0000d050


	//   ....[72]....
        /*0954*/ 	.word	0x0000fb70


	//   ....[73]....
        /*0958*/ 	.word	0x000101a0


	//   ....[74]....
        /*095c*/ 	.word	0x000111e0


	//   ....[75]....
        /*0960*/ 	.word	0x000112c0


	//   ....[76]....
        /*0964*/ 	.word	0x00011c00


	//   ....[77]....
        /*0968*/ 	.word	0x00011c50


	//   ....[78]....
        /*096c*/ 	.word	0x000139a0


	//   ....[79]....
        /*0970*/ 	.word	0x00014170


	//   ....[80]....
        /*0974*/ 	.word	0x00014df0


	//   ....[81]....
        /*0978*/ 	.word	0x00014f50


	//   ....[82]....
        /*097c*/ 	.word	0x00015680


	//   ....[83]....
        /*0980*/ 	.word	0x000156e0


	//   ....[84]....
        /*0984*/ 	.word	0x00018130


	//   ....[85]....
        /*0988*/ 	.word	0x00018160


	//   ....[86]....
        /*098c*/ 	.word	0x00018180


	//   ....[87]....
        /*0990*/ 	.word	0x000181a0


	//   ....[88]....
        /*0994*/ 	.word	0x0001a470


	//   ....[89]....
        /*0998*/ 	.word	0x0001ab70


	//   ....[90]....
        /*099c*/ 	.word	0x0001b7f0


	//   ....[91]....
        /*09a0*/ 	.word	0x0001b950


	//   ....[92]....
        /*09a4*/ 	.word	0x0001c030


	//   ....[93]....
        /*09a8*/ 	.word	0x0001c0c0


	//   ....[94]....
        /*09ac*/ 	.word	0x0001d2c0


	//   ....[95]....
        /*09b0*/ 	.word	0x0001d600


	//   ....[96]....
        /*09b4*/ 	.word	0x0001d610


	//   ....[97]....
        /*09b8*/ 	.word	0x0001d650


	//   ....[98]....
        /*09bc*/ 	.word	0x0001e780


	//   ....[99]....
        /*09c0*/ 	.word	0x0001e7a0


	//   ....[100]....
        /*09c4*/ 	.word	0x0001e7b0


	//   ....[101]....
        /*09c8*/ 	.word	0x0001e7c0


	//   ....[102]....
        /*09cc*/ 	.word	0x0001ee90


	//   ....[103]....
        /*09d0*/ 	.word	0x0001eea0


	//   ....[104]....
        /*09d4*/ 	.word	0x0001efa0


	//   ....[105]....
        /*09d8*/ 	.word	0x0001efb0


	//   ....[106]....
        /*09dc*/ 	.word	0x0001f0c0


	//   ....[107]....
        /*09e0*/ 	.word	0x0001f0d0


	//   ....[108]....
        /*09e4*/ 	.word	0x0001f1e0


	//   ....[109]....
        /*09e8*/ 	.word	0x0001f1f0


	//   ....[110]....
        /*09ec*/ 	.word	0x0001f6b0


	//   ....[111]....
        /*09f0*/ 	.word	0x0001f6c0


	//   ....[112]....
        /*09f4*/ 	.word	0x0001fbd0


	//   ....[113]....
        /*09f8*/ 	.word	0x0001fbe0


	//   ....[114]....
        /*09fc*/ 	.word	0x00020890


	//   ....[115]....
        /*0a00*/ 	.word	0x000208a0


	//   ....[116]....
        /*0a04*/ 	.word	0x000209b0


	//   ....[117]....
        /*0a08*/ 	.word	0x000209c0


	//   ....[118]....
        /*0a0c*/ 	.word	0x00020ad0


	//   ....[119]....
        /*0a10*/ 	.word	0x00020ae0


	//   ....[120]....
        /*0a14*/ 	.word	0x00020bf0


	//   ....[121]....
        /*0a18*/ 	.word	0x00020c00


	//   ....[122]....
        /*0a1c*/ 	.word	0x00020d70


	//   ....[123]....
        /*0a20*/ 	.word	0x00020f60


	//   ....[124]....
        /*0a24*/ 	.word	0x00020f90


	//   ....[125]....
        /*0a28*/ 	.word	0x00020fc0


	//   ....[126]....
        /*0a2c*/ 	.word	0x00020ff0


	//   ....[127]....
        /*0a30*/ 	.word	0x00021020


	//   ....[128]....
        /*0a34*/ 	.word	0x00021050


	//   ....[129]....
        /*0a38*/ 	.word	0x000211e0


	//   ....[130]....
        /*0a3c*/ 	.word	0x00021210


	//   ....[131]....
        /*0a40*/ 	.word	0x00021240


	//   ....[132]....
        /*0a44*/ 	.word	0x00021270


	//   ....[133]....
        /*0a48*/ 	.word	0x000212a0


	//   ....[134]....
        /*0a4c*/ 	.word	0x000212d0


	//   ....[135]....
        /*0a50*/ 	.word	0x00021360


	//   ....[136]....
        /*0a54*/ 	.word	0x00021390


	//   ....[137]....
        /*0a58*/ 	.word	0x000213a0


	//   ....[138]....
        /*0a5c*/ 	.word	0x000213e0


	//   ....[139]....
        /*0a60*/ 	.word	0x00022b50


	//   ....[140]....
        /*0a64*/ 	.word	0x00024d20


	//   ....[141]....
        /*0a68*/ 	.word	0x00024d40


	//   ....[142]....
        /*0a6c*/ 	.word	0x00024de0


	//   ....[143]....
        /*0a70*/ 	.word	0x00024e00


	//   ....[144]....
        /*0a74*/ 	.word	0x00024e90


	//   ....[145]....
        /*0a78*/ 	.word	0x00024eb0


	//   ....[146]....
        /*0a7c*/ 	.word	0x00024f40


	//   ....[147]....
        /*0a80*/ 	.word	0x00024f60


	//   ....[148]....
        /*0a84*/ 	.word	0x00024ff0


	//   ....[149]....
        /*0a88*/ 	.word	0x00025010


	//   ....[150]....
        /*0a8c*/ 	.word	0x000250a0


	//   ....[151]....
        /*0a90*/ 	.word	0x000250c0


	//   ....[152]....
        /*0a94*/ 	.word	0x00025150


	//   ....[153]....
        /*0a98*/ 	.word	0x00025170


	//   ....[154]....
        /*0a9c*/ 	.word	0x00025180


	//   ....[155]....
        /*0aa0*/ 	.word	0x00025200


	//   ....[156]....
        /*0aa4*/ 	.word	0x00025960


	//   ....[157]....
        /*0aa8*/ 	.word	0x00025990


	//   ....[158]....
        /*0aac*/ 	.word	0x000259f0


	//   ....[159]....
        /*0ab0*/ 	.word	0x00025a40


	//   ....[160]....
        /*0ab4*/ 	.word	0x00025a90


	//   ....[161]....
        /*0ab8*/ 	.word	0x00025ae0


	//   ....[162]....
        /*0abc*/ 	.word	0x00025b30


	//   ....[163]....
        /*0ac0*/ 	.word	0x00025b80


	//   ....[164]....
        /*0ac4*/ 	.word	0x00025bd0


	//   ....[165]....
        /*0ac8*/ 	.word	0x00025c20


	//   ....[166]....
        /*0acc*/ 	.word	0x00025c70


	//   ....[167]....
        /*0ad0*/ 	.word	0x00025cc0


	//   ....[168]....
        /*0ad4*/ 	.word	0x00025d10


	//   ....[169]....
        /*0ad8*/ 	.word	0x00025d50


	//   ....[170]....
        /*0adc*/ 	.word	0x00025d70


	//   ....[171]....
        /*0ae0*/ 	.word	0x00025db0


	//   ....[172]....
        /*0ae4*/ 	.word	0x000264f0


	//   ....[173]....
        /*0ae8*/ 	.word	0x00026520


	//   ....[174]....
        /*0aec*/ 	.word	0x00026580


	//   ....[175]....
        /*0af0*/ 	.word	0x00026590


	//   ....[176]....
        /*0af4*/ 	.word	0x000265e0


	//   ....[177]....
        /*0af8*/ 	.word	0x000265f0


	//   ....[178]....
        /*0afc*/ 	.word	0x00026640


	//   ....[179]....
        /*0b00*/ 	.word	0x00026650


	//   ....[180]....
        /*0b04*/ 	.word	0x000266a0


	//   ....[181]....
        /*0b08*/ 	.word	0x000266b0


	//   ....[182]....
        /*0b0c*/ 	.word	0x00026700


	//   ....[183]....
        /*0b10*/ 	.word	0x00026710


	//   ....[184]....
        /*0b14*/ 	.word	0x00026760


	//   ....[185]....
        /*0b18*/ 	.word	0x00026770


	//   ....[186]....
        /*0b1c*/ 	.word	0x00026780


	//   ....[187]....
        /*0b20*/ 	.word	0x000267d0


	//   ....[188]....
        /*0b24*/ 	.word	0x00026a30


	//   ....[189]....
        /*0b28*/ 	.word	0x00026a50


	//   ....[190]....
        /*0b2c*/ 	.word	0x00026a60


	//   ....[191]....
        /*0b30*/ 	.word	0x00026ad0


	//   ....[192]....
        /*0b34*/ 	.word	0x00026ae0


	//   ....[193]....
        /*0b38*/ 	.word	0x00026b50


	//   ....[194]....
        /*0b3c*/ 	.word	0x00026b60


	//   ....[195]....
        /*0b40*/ 	.word	0x00026bd0


	//   ....[196]....
        /*0b44*/ 	.word	0x00026be0


	//   ....[197]....
        /*0b48*/ 	.word	0x00026c50


	//   ....[198]....
        /*0b4c*/ 	.word	0x00026c60


	//   ....[199]....
        /*0b50*/ 	.word	0x00026cd0


	//   ....[200]....
        /*0b54*/ 	.word	0x00026ce0


	//   ....[201]....
        /*0b58*/ 	.word	0x00026d50


	//   ....[202]....
        /*0b5c*/ 	.word	0x00026d60


	//   ....[203]....
        /*0b60*/ 	.word	0x00026d70


	//   ....[204]....
        /*0b64*/ 	.word	0x00027300


	//   ....[205]....
        /*0b68*/ 	.word	0x00027340


	//   ....[206]....
        /*0b6c*/ 	.word	0x00027380


	//   ....[207]....
        /*0b70*/ 	.word	0x000273a0


	//   ....[208]....
        /*0b74*/ 	.word	0x000273b0


	//   ....[209]....
        /*0b78*/ 	.word	0x000273d0


	//   ....[210]....
        /*0b7c*/ 	.word	0x00027440


	//   ....[211]....
        /*0b80*/ 	.word	0x00027460


	//   ....[212]....
        /*0b84*/ 	.word	0x000274c0


	//   ....[213]....
        /*0b88*/ 	.word	0x000274e0


	//   ....[214]....
        /*0b8c*/ 	.word	0x00027540


	//   ....[215]....
        /*0b90*/ 	.word	0x00027560


	//   ....[216]....
        /*0b94*/ 	.word	0x000275c0


	//   ....[217]....
        /*0b98*/ 	.word	0x000275e0


	//   ....[218]....
        /*0b9c*/ 	.word	0x00027630


	//   ....[219]....
        /*0ba0*/ 	.word	0x00027650


	//   ....[220]....
        /*0ba4*/ 	.word	0x00027a90


	//   ....[221]....
        /*0ba8*/ 	.word	0x00027ac0


	//   ....[222]....
        /*0bac*/ 	.word	0x00027b20


	//   ....[223]....
        /*0bb0*/ 	.word	0x00027b50


	//   ....[224]....
        /*0bb4*/ 	.word	0x00027b80


	//   ....[225]....
        /*0bb8*/ 	.word	0x00027bb0


	//   ....[226]....
        /*0bbc*/ 	.word	0x00027be0


	//   ....[227]....
        /*0bc0*/ 	.word	0x00027c10


	//   ....[228]....
        /*0bc4*/ 	.word	0x00027db0


	//   ....[229]....
        /*0bc8*/ 	.word	0x00027de0


	//   ....[230]....
        /*0bcc*/ 	.word	0x00027e10


	//   ....[231]....
        /*0bd0*/ 	.word	0x00027e40


	//   ....[232]....
        /*0bd4*/ 	.word	0x00027e70


	//   ....[233]....
        /*0bd8*/ 	.word	0x00027ea0


	//   ....[234]....
        /*0bdc*/ 	.word	0x00027f60


	//   ....[235]....
        /*0be0*/ 	.word	0x00027f80


	//   ....[236]....
        /*0be4*/ 	.word	0x00027fa0


	//   ....[237]....
        /*0be8*/ 	.word	0x00028000


	//   ....[238]....
        /*0bec*/ 	.word	0x00028a20


	//   ....[239]....
        /*0bf0*/ 	.word	0x00028d40


	//   ....[240]....
        /*0bf4*/ 	.word	0x00028dd0


	//   ....[241]....
        /*0bf8*/ 	.word	0x00028e70


	//   ....[242]....
        /*0bfc*/ 	.word	0x00028f00


	//   ....[243]....
        /*0c00*/ 	.word	0x00028fa0


	//   ....[244]....
        /*0c04*/ 	.word	0x00029030


	//   ....[245]....
        /*0c08*/ 	.word	0x000290d0


	//   ....[246]....
        /*0c0c*/ 	.word	0x00029160


	//   ....[247]....
        /*0c10*/ 	.word	0x00029250


	//   ....[248]....
        /*0c14*/ 	.word	0x000292e0


	//   ....[249]....
        /*0c18*/ 	.word	0x00029380


	//   ....[250]....
        /*0c1c*/ 	.word	0x00029410


	//   ....[251]....
        /*0c20*/ 	.word	0x000294b0


	//   ....[252]....
        /*0c24*/ 	.word	0x00029540


	//   ....[253]....
        /*0c28*/ 	.word	0x000295e0


	//   ....[254]....
        /*0c2c*/ 	.word	0x00029670


	//   ....[255]....
        /*0c30*/ 	.word	0x00029760


	//   ....[0]....
        /*0c34*/ 	.word	0x000297f0


	//   ....[1]....
        /*0c38*/ 	.word	0x00029880


	//   ....[2]....
        /*0c3c*/ 	.word	0x00029910


	//   ....[3]....
        /*0c40*/ 	.word	0x000299a0


	//   ....[4]....
        /*0c44*/ 	.word	0x00029a30


	//   ....[5]....
        /*0c48*/ 	.word	0x00029ac0


	//   ....[6]....
        /*0c4c*/ 	.word	0x00029b50


	//   ....[7]....
        /*0c50*/ 	.word	0x00029c30


	//   ....[8]....
        /*0c54*/ 	.word	0x00029ce0


	//   ....[9]....
        /*0c58*/ 	.word	0x00029d70


	//   ....[10]....
        /*0c5c*/ 	.word	0x00029dc0


	//   ....[11]....
        /*0c60*/ 	.word	0x00029e10


	//   ....[12]....
        /*0c64*/ 	.word	0x00029ea0


	//   ....[13]....
        /*0c68*/ 	.word	0x00029f30


	//   ....[14]....
        /*0c6c*/ 	.word	0x00029f80


	//   ....[15]....
        /*0c70*/ 	.word	0x00029fd0


	//   ....[16]....
        /*0c74*/ 	.word	0x0002a060


	//   ....[17]....
        /*0c78*/ 	.word	0x0002a0f0


	//   ....[18]....
        /*0c7c*/ 	.word	0x0002a140


	//   ....[19]....
        /*0c80*/ 	.word	0x0002a190


	//   ....[20]....
        /*0c84*/ 	.word	0x0002a220


	//   ....[21]....
        /*0c88*/ 	.word	0x0002a2b0


	//   ....[22]....
        /*0c8c*/ 	.word	0x0002a300


	//   ....[23]....
        /*0c90*/ 	.word	0x0002a350


	//   ....[24]....
        /*0c94*/ 	.word	0x0002a440


	//   ....[25]....
        /*0c98*/ 	.word	0x0002a4f0


	//   ....[26]....
        /*0c9c*/ 	.word	0x0002a570


	//   ....[27]....
        /*0ca0*/ 	.word	0x0002a600


	//   ....[28]....
        /*0ca4*/ 	.word	0x0002a760


	//   ....[29]....
        /*0ca8*/ 	.word	0x0002a8a0


	//   ....[30]....
        /*0cac*/ 	.word	0x0002a920


	//   ....[31]....
        /*0cb0*/ 	.word	0x0002a970


	//   ....[32]....
        /*0cb4*/ 	.word	0x0002aa00


	//   ....[33]....
        /*0cb8*/ 	.word	0x0002aaa0


	//   ....[34]....
        /*0cbc*/ 	.word	0x0002ab20


	//   ....[35]....
        /*0cc0*/ 	.word	0x0002ab90


	//   ....[36]....
        /*0cc4*/ 	.word	0x0002ad00


	//   ....[37]....
        /*0cc8*/ 	.word	0x0002ae30


	//   ....[38]....
        /*0ccc*/ 	.word	0x0002aea0


	//   ....[39]....
        /*0cd0*/ 	.word	0x0002aef0


	//   ....[40]....
        /*0cd4*/ 	.word	0x0002b270


	//   ....[41]....
        /*0cd8*/ 	.word	0x0002b2c0


	//   ....[42]....
        /*0cdc*/ 	.word	0x0002b350


	//   ....[43]....
        /*0ce0*/ 	.word	0x0002b3e0


	//   ....[44]....
        /*0ce4*/ 	.word	0x0002b470


	//   ....[45]....
        /*0ce8*/ 	.word	0x0002b500


	//   ....[46]....
        /*0cec*/ 	.word	0x0002b590


	//   ....[47]....
        /*0cf0*/ 	.word	0x0002b620


	//   ....[48]....
        /*0cf4*/ 	.word	0x0002b6a0


	//   ....[49]....
        /*0cf8*/ 	.word	0x0002b6f0


	//   ....[50]....
        /*0cfc*/ 	.word	0x0002b780


	//   ....[51]....
        /*0d00*/ 	.word	0x0002b810


	//   ....[52]....
        /*0d04*/ 	.word	0x0002b890


	//   ....[53]....
        /*0d08*/ 	.word	0x0002b8e0


	//   ....[54]....
        /*0d0c*/ 	.word	0x0002b970


	//   ....[55]....
        /*0d10*/ 	.word	0x0002ba00


	//   ....[56]....
        /*0d14*/ 	.word	0x0002ba90


	//   ....[57]....
        /*0d18*/ 	.word	0x0002bb20


	//   ....[58]....
        /*0d1c*/ 	.word	0x0002bbb0


	//   ....[59]....
        /*0d20*/ 	.word	0x0002bc40


	//   ....[60]....
        /*0d24*/ 	.word	0x0002bd00


	//   ....[61]....
        /*0d28*/ 	.word	0x0002bfe0


	//   ....[62]....
        /*0d2c*/ 	.word	0x0002c0d0


	//   ....[63]....
        /*0d30*/ 	.word	0x0002c170


	//   ....[64]....
        /*0d34*/ 	.word	0x0002c1d0


	//   ....[65]....
        /*0d38*/ 	.word	0x0002c2d0


	//   ....[66]....
        /*0d3c*/ 	.word	0x0002c340


	//   ....[67]....
        /*0d40*/ 	.word	0x0002c440


	//   ....[68]....
        /*0d44*/ 	.word	0x0002c4b0


	//   ....[69]....
        /*0d48*/ 	.word	0x0002c5b0


	//   ....[70]....
        /*0d4c*/ 	.word	0x0002c620


	//   ....[71]....
        /*0d50*/ 	.word	0x0002c720


	//   ....[72]....
        /*0d54*/ 	.word	0x0002c790


	//   ....[73]....
        /*0d58*/ 	.word	0x0002c890


	//   ....[74]....
        /*0d5c*/ 	.word	0x0002c900


	//   ....[75]....
        /*0d60*/ 	.word	0x0002ca00


	//   ....[76]....
        /*0d64*/ 	.word	0x0002ca70


	//   ....[77]....
        /*0d68*/ 	.word	0x0002cb10


	//   ....[78]....
        /*0d6c*/ 	.word	0x0002cc10


	//   ....[79]....
        /*0d70*/ 	.word	0x0002cc80


	//   ....[80]....
        /*0d74*/ 	.word	0x0002cd00


	//   ....[81]....
        /*0d78*/ 	.word	0x0002cdc0


	//   ....[82]....
        /*0d7c*/ 	.word	0x0002ce40


	//   ....[83]....
        /*0d80*/ 	.word	0x0002cf10


	//   ....[84]....
        /*0d84*/ 	.word	0x0002cf90


	//   ....[85]....
        /*0d88*/ 	.word	0x0002d060


	//   ....[86]....
        /*0d8c*/ 	.word	0x0002d0e0


	//   ....[87]....
        /*0d90*/ 	.word	0x0002d1b0


	//   ....[88]....
        /*0d94*/ 	.word	0x0002d230


	//   ....[89]....
        /*0d98*/ 	.word	0x0002d300


	//   ....[90]....
        /*0d9c*/ 	.word	0x0002d380


	//   ....[91]....
        /*0da0*/ 	.word	0x0002d440


	//   ....[92]....
        /*0da4*/ 	.word	0x0002d4c0


	//   ....[93]....
        /*0da8*/ 	.word	0x0002d570


	//   ....[94]....
        /*0dac*/ 	.word	0x0002d6a0


	//   ....[95]....
        /*0db0*/ 	.word	0x0002d740


	//   ....[96]....
        /*0db4*/ 	.word	0x0002d7b0


	//   ....[97]....
        /*0db8*/ 	.word	0x0002d870


	//   ....[98]....
        /*0dbc*/ 	.word	0x0002d8d0


	//   ....[99]....
        /*0dc0*/ 	.word	0x0002d990


	//   ....[100]....
        /*0dc4*/ 	.word	0x0002d9f0


	//   ....[101]....
        /*0dc8*/ 	.word	0x0002dab0


	//   ....[102]....
        /*0dcc*/ 	.word	0x0002db10


	//   ....[103]....
        /*0dd0*/ 	.word	0x0002dbd0


	//   ....[104]....
        /*0dd4*/ 	.word	0x0002dc30


	//   ....[105]....
        /*0dd8*/ 	.word	0x0002dcf0


	//   ....[106]....
        /*0ddc*/ 	.word	0x0002dd50


	//   ....[107]....
        /*0de0*/ 	.word	0x0002de10


	//   ....[108]....
        /*0de4*/ 	.word	0x0002de70


	//   ....[109]....
        /*0de8*/ 	.word	0x0002df30


	//   ....[110]....
        /*0dec*/ 	.word	0x0002e020


	//   ....[111]....
        /*0df0*/ 	.word	0x0002e0c0


	//   ....[112]....
        /*0df4*/ 	.word	0x0002e120


	//   ....[113]....
        /*0df8*/ 	.word	0x0002e200


	//   ....[114]....
        /*0dfc*/ 	.word	0x0002e260


	//   ....[115]....
        /*0e00*/ 	.word	0x0002e340


	//   ....[116]....
        /*0e04*/ 	.word	0x0002e3a0


	//   ....[117]....
        /*0e08*/ 	.word	0x0002e480


	//   ....[118]....
        /*0e0c*/ 	.word	0x0002e4e0


	//   ....[119]....
        /*0e10*/ 	.word	0x0002e5c0


	//   ....[120]....
        /*0e14*/ 	.word	0x0002e620


	//   ....[121]....
        /*0e18*/ 	.word	0x0002e700


	//   ....[122]....
        /*0e1c*/ 	.word	0x0002e760


	//   ....[123]....
        /*0e20*/ 	.word	0x0002e840


	//   ....[124]....
        /*0e24*/ 	.word	0x0002e8a0


	//   ....[125]....
        /*0e28*/ 	.word	0x0002e970


	//   ....[126]....
        /*0e2c*/ 	.word	0x0002ea90


	//   ....[127]....
        /*0e30*/ 	.word	0x0002eb30


	//   ....[128]....
        /*0e34*/ 	.word	0x0002ebf0


	//   ....[129]....
        /*0e38*/ 	.word	0x0002ecc0


	//   ....[130]....
        /*0e3c*/ 	.word	0x0002ed20


	//   ....[131]....
        /*0e40*/ 	.word	0x0002ee00


	//   ....[132]....
        /*0e44*/ 	.word	0x0002ee60


	//   ....[133]....
        /*0e48*/ 	.word	0x0002ef30


	//   ....[134]....
        /*0e4c*/ 	.word	0x0002ef90


	//   ....[135]....
        /*0e50*/ 	.word	0x0002f060


	//   ....[136]....
        /*0e54*/ 	.word	0x0002f0c0


	//   ....[137]....
        /*0e58*/ 	.word	0x0002f1a0


	//   ....[138]....
        /*0e5c*/ 	.word	0x0002f200


	//   ....[139]....
        /*0e60*/ 	.word	0x0002f2d0


	//   ....[140]....
        /*0e64*/ 	.word	0x0002f330


	//   ....[141]....
        /*0e68*/ 	.word	0x0002f3f0


	//   ....[142]....
        /*0e6c*/ 	.word	0x0002f480


	//   ....[143]....
        /*0e70*/ 	.word	0x0002f520


	//   ....[144]....
        /*0e74*/ 	.word	0x0002f6a0


	//   ....[145]....
        /*0e78*/ 	.word	0x0002f710


	//   ....[146]....
        /*0e7c*/ 	.word	0x0002f780


	//   ....[147]....
        /*0e80*/ 	.word	0x0002f7f0


	//   ....[148]....
        /*0e84*/ 	.word	0x0002f860


	//   ....[149]....
        /*0e88*/ 	.word	0x0002f8e0


	//   ....[150]....
        /*0e8c*/ 	.word	0x0002f960


	//   ....[151]....
        /*0e90*/ 	.word	0x0002f9f0


	//   ....[152]....
        /*0e94*/ 	.word	0x0002fa60


	//   ....[153]....
        /*0e98*/ 	.word	0x0002fad0


	//   ....[154]....
        /*0e9c*/ 	.word	0x0002fb40


	//   ....[155]....
        /*0ea0*/ 	.word	0x0002fbc0


	//   ....[156]....
        /*0ea4*/ 	.word	0x0002fc30


	//   ....[157]....
        /*0ea8*/ 	.word	0x0002fcc0


	//   ....[158]....
        /*0eac*/ 	.word	0x0002fd20


	//   ....[159]....
        /*0eb0*/ 	.word	0x0002fdb0


	//   ....[160]....
        /*0eb4*/ 	.word	0x0002fee0


	//----- nvinfo : EIATTR_REG_RECONFIG
	.align		4
.L_997:
        /*0eb8*/ 	.byte	0x01, 0x54
	.zero		2


	//----- nvinfo : EIATTR_SYSCALL_OFFSETS
	.align		4
        /*0ebc*/ 	.byte	0x04, 0x46
        /*0ebe*/ 	.short	(.L_999 - .L_998)


	//   ....[0]....
.L_998:
        /*0ec0*/ 	.word	0x00002050


	//   ....[1]....
        /*0ec4*/ 	.word	0x000021a0


	//   ....[2]....
        /*0ec8*/ 	.word	0x000099e0


	//   ....[3]....
        /*0ecc*/ 	.word	0x00009d00


	//   ....[4]....
        /*0ed0*/ 	.word	0x00024420


	//   ....[5]....
        /*0ed4*/ 	.word	0x00024570


	//   ....[6]....
        /*0ed8*/ 	.word	0x00024660


	//   ....[7]....
        /*0edc*/ 	.word	0x000255e0


	//----- nvinfo : EIATTR_MBARRIER_INSTR_OFFSETS
	.align		4
.L_999:
        /*0ee0*/ 	.byte	0x04, 0x39
        /*0ee2*/ 	.short	(.L_1001 - .L_1000)


	//   ....[0]....
.L_1000:
        /*0ee4*/ 	.word	0x00000270
        /*0ee8*/ 	.word	0x000000ff
        /*0eec*/ 	.word	0x00028800
        /*0ef0*/ 	.short	0x0100
        /*0ef2*/ 	.byte	0x08
	.zero		1


	//   ....[1]....
        /*0ef4*/ 	.word	0x00000280
        /*0ef8*/ 	.word	0x000000ff
        /*0efc*/ 	.word	0x00028820
        /*0f00*/ 	.short	0x0100
        /*0f02*/ 	.byte	0x08
	.zero		1


	//   ....[2]....
        /*0f04*/ 	.word	0x00000370
        /*0f08*/ 	.word	0x000000ff
        /*0f0c*/ 	.word	0x00028830
        /*0f10*/ 	.short	0x0100
        /*0f12*/ 	.byte	0x08
	.zero		1


	//   ....[3]....
        /*0f14*/ 	.word	0x00000380
        /*0f18*/ 	.word	0x000000ff
        /*0f1c*/ 	.word	0x00028840
        /*0f20*/ 	.short	0x0100
        /*0f22*/ 	.byte	0x08
	.zero		1


	//   ....[4]....
        /*0f24*/ 	.word	0x00000390
        /*0f28*/ 	.word	0x000000ff
        /*0f2c*/ 	.word	0x00028838
        /*0f30*/ 	.short	0x0100
        /*0f32*/ 	.byte	0x08
	.zero		1


	//   ....[5]....
        /*0f34*/ 	.word	0x000003a0
        /*0f38*/ 	.word	0x000000ff
        /*0f3c*/ 	.word	0x00028848
        /*0f40*/ 	.short	0x0100
        /*0f42*/ 	.byte	0x08
	.zero		1


	//   ....[6]....
        /*0f44*/ 	.word	0x000004d0
        /*0f48*/ 	.word	0x000000ff
        /*0f4c*/ 	.word	0x00028850
        /*0f50*/ 	.short	0x0100
        /*0f52*/ 	.byte	0x08
	.zero		1


	//   ....[7]....
        /*0f54*/ 	.word	0x000004e0
        /*0f58*/ 	.word	0x000000ff
        /*0f5c*/ 	.word	0x00028860
        /*0f60*/ 	.short	0x0100
        /*0f62*/ 	.byte	0x08
	.zero		1


	//   ....[8]....
        /*0f64*/ 	.word	0x000004f0
        /*0f68*/ 	.word	0x000000ff
        /*0f6c*/ 	.word	0x00028858
        /*0f70*/ 	.short	0x0100
        /*0f72*/ 	.byte	0x08
	.zero		1


	//   ....[9]....
        /*0f74*/ 	.word	0x00000500
        /*0f78*/ 	.word	0x000000ff
        /*0f7c*/ 	.word	0x00028868
        /*0f80*/ 	.short	0x0100
        /*0f82*/ 	.byte	0x08
	.zero		1


	//   ....[10]....
        /*0f84*/ 	.word	0x000005f0
        /*0f88*/ 	.word	0x000000ff
        /*0f8c*/ 	.word	0x00028870
        /*0f90*/ 	.short	0x0100
        /*0f92*/ 	.byte	0x06
	.zero		1


	//   ....[11]....
        /*0f94*/ 	.word	0x00000600
        /*0f98*/ 	.word	0x000000ff
        /*0f9c*/ 	.word	0x00028880
        /*0fa0*/ 	.short	0x0100
        /*0fa2*/ 	.byte	0x06
	.zero		1


	//   ....[12]....
        /*0fa4*/ 	.word	0x00000610
        /*0fa8*/ 	.word	0x000000ff
        /*0fac*/ 	.word	0x00028878
        /*0fb0*/ 	.short	0x0100
        /*0fb2*/ 	.byte	0x06
	.zero		1


	//   ....[13]....
        /*0fb4*/ 	.word	0x00000620
        /*0fb8*/ 	.word	0x000000ff
        /*0fbc*/ 	.word	0x00028888
        /*0fc0*/ 	.short	0x0100
        /*0fc2*/ 	.byte	0x06
	.zero		1


	//   ....[14]....
        /*0fc4*/ 	.word	0x00000750
        /*0fc8*/ 	.word	0x000000ff
        /*0fcc*/ 	.word	0x00028890
        /*0fd0*/ 	.short	0x0100
        /*0fd2*/ 	.byte	0x08
	.zero		1


	//   ....[15]....
        /*0fd4*/ 	.word	0x00000760
        /*0fd8*/ 	.word	0x000000ff
        /*0fdc*/ 	.word	0x000288a0
        /*0fe0*/ 	.short	0x0100
        /*0fe2*/ 	.byte	0x08
	.zero		1


	//   ....[16]....
        /*0fe4*/ 	.word	0x00000770
        /*0fe8*/ 	.word	0x000000ff
        /*0fec*/ 	.word	0x00028898
        /*0ff0*/ 	.short	0x0100
        /*0ff2*/ 	.byte	0x08
	.zero		1


	//   ....[17]....
        /*0ff4*/ 	.word	0x00000780
        /*0ff8*/ 	.word	0x000000ff
        /*0ffc*/ 	.word	0x000288a8
        /*1000*/ 	.short	0x0100
        /*1002*/ 	.byte	0x08
	.zero		1


	//   ....[18]....
        /*1004*/ 	.word	0x000008b0
        /*1008*/ 	.word	0x000000ff
        /*100c*/ 	.word	0x000288b0
        /*1010*/ 	.short	0x0100
        /*1012*/ 	.byte	0x08
	.zero		1


	//   ....[19]....
        /*1014*/ 	.word	0x000008c0
        /*1018*/ 	.word	0x000000ff
        /*101c*/ 	.word	0x000288c0
        /*1020*/ 	.short	0x0100
        /*1022*/ 	.byte	0x08
	.zero		1


	//   ....[20]....
        /*1024*/ 	.word	0x000008d0
        /*1028*/ 	.word	0x000000ff
        /*102c*/ 	.word	0x000288b8
        /*1030*/ 	.short	0x0100
        /*1032*/ 	.byte	0x08
	.zero		1


	//   ....[21]....
        /*1034*/ 	.word	0x000008e0
        /*1038*/ 	.word	0x000000ff
        /*103c*/ 	.word	0x000288c8
        /*1040*/ 	.short	0x0100
        /*1042*/ 	.byte	0x08
	.zero		1


	//   ....[22]....
        /*1044*/ 	.word	0x000037f0
        /*1048*/ 	.word	0x00000059
        /*104c*/ 	.word	0x00028890
        /*1050*/ 	.short	0x010a
        /*1052*/ 	.byte	0x3f
	.zero		1


	//   ....[23]....
        /*1054*/ 	.word	0x00005fe0
        /*1058*/ 	.word	0x00000059
        /*105c*/ 	.word	0x00028890
        /*1060*/ 	.short	0x010a
        /*1062*/ 	.byte	0x3f
	.zero		1


	//   ....[24]....
        /*1064*/ 	.word	0x000080f0
        /*1068*/ 	.word	0x00000059
        /*106c*/ 	.word	0x00028890
        /*1070*/ 	.short	0x010a
        /*1072*/ 	.byte	0x3f
	.zero		1


	//   ....[25]....
        /*1074*/ 	.word	0x000087f0
        /*1078*/ 	.word	0x0000000b
        /*107c*/ 	.word	0x00000000
        /*1080*/ 	.short	0x0101
        /*1082*/ 	.byte	0x3f
	.zero		1


	//   ....[26]....
        /*1084*/ 	.word	0x00008830
        /*1088*/ 	.word	0x00000059
        /*108c*/ 	.word	0x000288b0
        /*1090*/ 	.short	0x010a
        /*1092*/ 	.byte	0x3f
	.zero		1


	//   ....[27]....
        /*1094*/ 	.word	0x00008e40
        /*1098*/ 	.word	0x00000059
        /*109c*/ 	.word	0x00000000
        /*10a0*/ 	.short	0x0101
        /*10a2*/ 	.byte	0x3f
	.zero		1


	//   ....[28]....
        /*10a4*/ 	.word	0x00009a80
        /*10a8*/ 	.word	0x00000012
        /*10ac*/ 	.word	0x00028800
        /*10b0*/ 	.short	0x010a
        /*10b2*/ 	.byte	0x3f
	.zero		1


	//   ....[29]....
        /*10b4*/ 	.word	0x00009ad0
        /*10b8*/ 	.word	0x00000012
        /*10bc*/ 	.word	0x00028800
        /*10c0*/ 	.short	0x010a
        /*10c2*/ 	.byte	0x3f
	.zero		1


	//   ....[30]....
        /*10c4*/ 	.word	0x0000ad10
        /*10c8*/ 	.word	0x00000012
        /*10cc*/ 	.word	0x00028800
        /*10d0*/ 	.short	0x010a
        /*10d2*/ 	.byte	0x3f
	.zero		1


	//   ....[31]....
        /*10d4*/ 	.word	0x0000d420
        /*10d8*/ 	.word	0x00000012
        /*10dc*/ 	.word	0x00028800
        /*10e0*/ 	.short	0x010a
        /*10e2*/ 	.byte	0x3f
	.zero		1


	//   ....[32]....
        /*10e4*/ 	.word	0x0000f040
        /*10e8*/ 	.word	0x0000005a
        /*10ec*/ 	.word	0x00028830
        /*10f0*/ 	.short	0x010a
        /*10f2*/ 	.byte	0x3f
	.zero		1


	//   ....[33]....
        /*10f4*/ 	.word	0x0000f0e0
        /*10f8*/ 	.word	0x0000005a
        /*10fc*/ 	.word	0x00028830
        /*1100*/ 	.short	0x010a
        /*1102*/ 	.byte	0x3f
	.zero		1


	//   ....[34]....
        /*1104*/ 	.word	0x0000fc10
        /*1108*/ 	.word	0x0000005a
        /*110c*/ 	.word	0x00000000
        /*1110*/ 	.short	0x0101
        /*1112*/ 	.byte	0x3f
	.zero		1


	//   ....[35]....
        /*1114*/ 	.word	0x00012ce0
        /*1118*/ 	.word	0x00000019
        /*111c*/ 	.word	0x00028830
        /*1120*/ 	.short	0x010a
        /*1122*/ 	.byte	0x3f
	.zero		1


	//   ....[36]....
        /*1124*/ 	.word	0x00012d30
        /*1128*/ 	.word	0x00000019
        /*112c*/ 	.word	0x00028830
        /*1130*/ 	.short	0x010a
        /*1132*/ 	.byte	0x3f
	.zero		1


	//   ....[37]....
        /*1134*/ 	.word	0x00013240
        /*1138*/ 	.word	0x000000cc
        /*113c*/ 	.word	0x00028850
        /*1140*/ 	.short	0x010a
        /*1142*/ 	.byte	0x3f
	.zero		1


	//   ....[38]....
        /*1144*/ 	.word	0x00013280
        /*1148*/ 	.word	0x000000cc
        /*114c*/ 	.word	0x00028850
        /*1150*/ 	.short	0x010a
        /*1152*/ 	.byte	0x3f
	.zero		1


	//   ....[39]....
        /*1154*/ 	.word	0x00013b90
        /*1158*/ 	.word	0x0000002c
        /*115c*/ 	.word	0x00000000
        /*1160*/ 	.short	0x0101
        /*1162*/ 	.byte	0x3f
	.zero		1


	//   ....[40]....
        /*1164*/ 	.word	0x00016170
        /*1168*/ 	.word	0x00000037
        /*116c*/ 	.word	0x00000000
        /*1170*/ 	.short	0x0101
        /*1172*/ 	.byte	0x3f
	.zero		1


	//   ....[41]....
        /*1174*/ 	.word	0x00016b20
        /*1178*/ 	.word	0x00000019
        /*117c*/ 	.word	0x00028830
        /*1180*/ 	.short	0x010a
        /*1182*/ 	.byte	0x3f
	.zero		1


	//   ....[42]....
        /*1184*/ 	.word	0x00016b70
        /*1188*/ 	.word	0x00000019
        /*118c*/ 	.word	0x00028830
        /*1190*/ 	.short	0x010a
        /*1192*/ 	.byte	0x3f
	.zero		1


	//   ....[43]....
        /*1194*/ 	.word	0x000170b0
        /*1198*/ 	.word	0x000000cd
        /*119c*/ 	.word	0x00028850
        /*11a0*/ 	.short	0x010a
        /*11a2*/ 	.byte	0x3f
	.zero		1


	//   ....[44]....
        /*11a4*/ 	.word	0x000170f0
        /*11a8*/ 	.word	0x000000cd
        /*11ac*/ 	.word	0x00028850
        /*11b0*/ 	.short	0x010a
        /*11b2*/ 	.byte	0x3f
	.zero		1


	//   ....[45]....
        /*11b4*/ 	.word	0x00018480
        /*11b8*/ 	.word	0x0000001a
        /*11bc*/ 	.word	0x00000000
        /*11c0*/ 	.short	0x0101
        /*11c2*/ 	.byte	0x3f
	.zero		1


	//   ....[46]....
        /*11c4*/ 	.word	0x00018f90
        /*11c8*/ 	.word	0x00000038
        /*11cc*/ 	.word	0x00000000
        /*11d0*/ 	.short	0x0101
        /*11d2*/ 	.byte	0x3f
	.zero		1


	//   ....[47]....
        /*11d4*/ 	.word	0x000196b0
        /*11d8*/ 	.word	0x00000019
        /*11dc*/ 	.word	0x00028830
        /*11e0*/ 	.short	0x010a
        /*11e2*/ 	.byte	0x3f
	.zero		1


	//   ....[48]....
        /*11e4*/ 	.word	0x00019700
        /*11e8*/ 	.word	0x00000019
        /*11ec*/ 	.word	0x00028830
        /*11f0*/ 	.short	0x010a
        /*11f2*/ 	.byte	0x3f
	.zero		1


	//   ....[49]....
        /*11f4*/ 	.word	0x00019c40
        /*11f8*/ 	.word	0x000000cd
        /*11fc*/ 	.word	0x00028850
        /*1200*/ 	.short	0x010a
        /*1202*/ 	.byte	0x3f
	.zero		1


	//   ....[50]....
        /*1204*/ 	.word	0x00019c80
        /*1208*/ 	.word	0x000000cd
        /*120c*/ 	.word	0x00028850
        /*1210*/ 	.short	0x010a
        /*1212*/ 	.byte	0x3f
	.zero		1


	//   ....[51]....
        /*1214*/ 	.word	0x0001a590
        /*1218*/ 	.word	0x0000002a
        /*121c*/ 	.word	0x00000000
        /*1220*/ 	.short	0x0101
        /*1222*/ 	.byte	0x3f
	.zero		1


	//   ....[52]....
        /*1224*/ 	.word	0x0001cb70
        /*1228*/ 	.word	0x00000038
        /*122c*/ 	.word	0x00000000
        /*1230*/ 	.short	0x0101
        /*1232*/ 	.byte	0x3f
	.zero		1


	//   ....[53]....
        /*1234*/ 	.word	0x0001d1c0
        /*1238*/ 	.word	0x0000000b
        /*123c*/ 	.word	0x00028850
        /*1240*/ 	.short	0x010a
        /*1242*/ 	.byte	0x3f
	.zero		1


	//   ....[54]....
        /*1244*/ 	.word	0x0001d240
        /*1248*/ 	.word	0x0000000b
        /*124c*/ 	.word	0x00028850
        /*1250*/ 	.short	0x010a
        /*1252*/ 	.byte	0x3f
	.zero		1


	//   ....[55]....
        /*1254*/ 	.word	0x0001d860
        /*1258*/ 	.word	0x00000004
        /*125c*/ 	.word	0x00000000
        /*1260*/ 	.short	0x0101
        /*1262*/ 	.byte	0x3f
	.zero		1


	//   ....[56]....
        /*1264*/ 	.word	0x0001ed80
        /*1268*/ 	.word	0x00000000
        /*126c*/ 	.word	0x00000000
        /*1270*/ 	.short	0x0101
        /*1272*/ 	.byte	0x3f
	.zero		1


	//   ....[57]....
        /*1274*/ 	.word	0x0001f640
        /*1278*/ 	.word	0x00000008
        /*127c*/ 	.word	0x00000000
        /*1280*/ 	.short	0x0101
        /*1282*/ 	.byte	0x3f
	.zero		1


	//   ....[58]....
        /*1284*/ 	.word	0x00022c30
        /*1288*/ 	.word	0x00000016
        /*128c*/ 	.word	0x00028820
        /*1290*/ 	.short	0x010a
        /*1292*/ 	.byte	0x3f
	.zero		1


	//   ....[59]....
        /*1294*/ 	.word	0x00022cc0
        /*1298*/ 	.word	0x00000003
        /*129c*/ 	.word	0x000288a0
        /*12a0*/ 	.short	0x010a
        /*12a2*/ 	.byte	0x3f
	.zero		1


	//   ....[60]....
        /*12a4*/ 	.word	0x00023020
        /*12a8*/ 	.word	0x00000003
        /*12ac*/ 	.word	0x000288c0
        /*12b0*/ 	.short	0x010a
        /*12b2*/ 	.byte	0x3f
	.zero		1


	//   ....[61]....
        /*12b4*/ 	.word	0x00023450
        /*12b8*/ 	.word	0x0000000b
        /*12bc*/ 	.word	0x000288a0
        /*12c0*/ 	.short	0x010a
        /*12c2*/ 	.byte	0x3f
	.zero		1


	//   ....[62]....
        /*12c4*/ 	.word	0x00023790
        /*12c8*/ 	.word	0x0000000b
        /*12cc*/ 	.word	0x000288c0
        /*12d0*/ 	.short	0x010a
        /*12d2*/ 	.byte	0x3f
	.zero		1


	//   ....[63]....
        /*12d4*/ 	.word	0x00024b50
        /*12d8*/ 	.word	0x00000007
        /*12dc*/ 	.word	0x00028840
        /*12e0*/ 	.short	0x010a
        /*12e2*/ 	.byte	0x3f
	.zero		1


	//   ....[64]....
        /*12e4*/ 	.word	0x000252b0
        /*12e8*/ 	.word	0x00000007
        /*12ec*/ 	.word	0x00028830
        /*12f0*/ 	.short	0x0107
        /*12f2*/ 	.byte	0x3f
	.zero		1


	//   ....[65]....
        /*12f4*/ 	.word	0x00025380
        /*12f8*/ 	.word	0x00000007
        /*12fc*/ 	.word	0x00028830
        /*1300*/ 	.short	0x0101
        /*1302*/ 	.byte	0x3f
	.zero		1


	//   ....[66]....
        /*1304*/ 	.word	0x00025ea0
        /*1308*/ 	.word	0x00000016
        /*130c*/ 	.word	0x00028800
        /*1310*/ 	.short	0x0107
        /*1312*/ 	.byte	0x3f
	.zero		1


	//   ....[67]....
        /*1314*/ 	.word	0x00025fb0
        /*1318*/ 	.word	0x00000016
        /*131c*/ 	.word	0x00028800
        /*1320*/ 	.short	0x0101
        /*1322*/ 	.byte	0x3f
	.zero		1


	//   ....[68]....
        /*1324*/ 	.word	0x00025fd0
        /*1328*/ 	.word	0x00000016
        /*132c*/ 	.word	0x00028820
        /*1330*/ 	.short	0x010a
        /*1332*/ 	.byte	0x3f
	.zero		1


	//   ....[69]....
        /*1334*/ 	.word	0x00026360
        /*1338*/ 	.word	0x00000006
        /*133c*/ 	.word	0x00028840
        /*1340*/ 	.short	0x010a
        /*1342*/ 	.byte	0x3f
	.zero		1


	//   ....[70]....
        /*1344*/ 	.word	0x00026860
        /*1348*/ 	.word	0x00000006
        /*134c*/ 	.word	0x00028830
        /*1350*/ 	.short	0x0107
        /*1352*/ 	.byte	0x3f
	.zero		1


	//   ....[71]....
        /*1354*/ 	.word	0x00026920
        /*1358*/ 	.word	0x00000006
        /*135c*/ 	.word	0x00028830
        /*1360*/ 	.short	0x0101
        /*1362*/ 	.byte	0x3f
	.zero		1


	//   ....[72]....
        /*1364*/ 	.word	0x00026980
        /*1368*/ 	.word	0x00000006
        /*136c*/ 	.word	0x00028860
        /*1370*/ 	.short	0x010a
        /*1372*/ 	.byte	0x3f
	.zero		1


	//   ....[73]....
        /*1374*/ 	.word	0x00026eb0
        /*1378*/ 	.word	0x00000006
        /*137c*/ 	.word	0x00028850
        /*1380*/ 	.short	0x0107
        /*1382*/ 	.byte	0x3f
	.zero		1


	//   ....[74]....
        /*1384*/ 	.word	0x00027050
        /*1388*/ 	.word	0x00000006
        /*138c*/ 	.word	0x00028850
        /*1390*/ 	.short	0x0101
        /*1392*/ 	.byte	0x3f
	.zero		1


	//   ....[75]....
        /*1394*/ 	.word	0x00027260
        /*1398*/ 	.word	0x00000000
        /*139c*/ 	.word	0x00028860
        /*13a0*/ 	.short	0x010a
        /*13a2*/ 	.byte	0x3f
	.zero		1


	//   ....[76]....
        /*13a4*/ 	.word	0x00027790
        /*13a8*/ 	.word	0x00000000
        /*13ac*/ 	.word	0x00028850
        /*13b0*/ 	.short	0x0107
        /*13b2*/ 	.byte	0x3f
	.zero		1


	//   ....[77]....
        /*13b4*/ 	.word	0x00027850
        /*13b8*/ 	.word	0x00000000
        /*13bc*/ 	.word	0x00028850
        /*13c0*/ 	.short	0x0101
        /*13c2*/ 	.byte	0x3f
	.zero		1


	//   ....[78]....
        /*13c4*/ 	.word	0x000289a0
        /*13c8*/ 	.word	0x00000007
        /*13cc*/ 	.word	0x00028820
        /*13d0*/ 	.short	0x010a
        /*13d2*/ 	.byte	0x3f
	.zero		1


	//   ....[79]....
        /*13d4*/ 	.word	0x00028b10
        /*13d8*/ 	.word	0x00000005
        /*13dc*/ 	.word	0x00028840
        /*13e0*/ 	.short	0x010a
        /*13e2*/ 	.byte	0x3f
	.zero		1


	//   ....[80]....
        /*13e4*/ 	.word	0x00028bb0
        /*13e8*/ 	.word	0x00000003
        /*13ec*/ 	.word	0x00028840
        /*13f0*/ 	.short	0x010a
        /*13f2*/ 	.byte	0x3f
	.zero		1


	//   ....[81]....
        /*13f4*/ 	.word	0x00028bf0
        /*13f8*/ 	.word	0x00000005
        /*13fc*/ 	.word	0x00028860
        /*1400*/ 	.short	0x010a
        /*1402*/ 	.byte	0x3f
	.zero		1


	//   ....[82]....
        /*1404*/ 	.word	0x00028c30
        /*1408*/ 	.word	0x00000003
        /*140c*/ 	.word	0x00028860
        /*1410*/ 	.short	0x010a
        /*1412*/ 	.byte	0x3f
	.zero		1


	//   ....[83]....
        /*1414*/ 	.word	0x00028c90
        /*1418*/ 	.word	0x00000059
        /*141c*/ 	.word	0x00028890
        /*1420*/ 	.short	0x010a
        /*1422*/ 	.byte	0x3f
	.zero		1


	//   ....[84]....
        /*1424*/ 	.word	0x000291a0
        /*1428*/ 	.word	0x00000059
        /*142c*/ 	.word	0x00028890
        /*1430*/ 	.short	0x010a
        /*1432*/ 	.byte	0x3f
	.zero		1


	//   ....[85]....
        /*1434*/ 	.word	0x000296b0
        /*1438*/ 	.word	0x00000059
        /*143c*/ 	.word	0x00028890
        /*1440*/ 	.short	0x010a
        /*1442*/ 	.byte	0x3f
	.zero		1


	//   ....[86]....
        /*1444*/ 	.word	0x00029b80
        /*1448*/ 	.word	0x00000059
        /*144c*/ 	.word	0x000288b0
        /*1450*/ 	.short	0x010a
        /*1452*/ 	.byte	0x3f
	.zero		1


	//   ....[87]....
        /*1454*/ 	.word	0x0002a380
        /*1458*/ 	.word	0x00000012
        /*145c*/ 	.word	0x00028800
        /*1460*/ 	.short	0x010a
        /*1462*/ 	.byte	0x3f
	.zero		1


	//   ....[88]....
        /*1464*/ 	.word	0x0002af50
        /*1468*/ 	.word	0x00000012
        /*146c*/ 	.word	0x00028800
        /*1470*/ 	.short	0x010a
        /*1472*/ 	.byte	0x3f
	.zero		1


	//   ....[89]....
        /*1474*/ 	.word	0x0002afa0
        /*1478*/ 	.word	0x0000005a
        /*147c*/ 	.word	0x00028830
        /*1480*/ 	.short	0x010a
        /*1482*/ 	.byte	0x3f
	.zero		1


	//   ....[90]....
        /*1484*/ 	.word	0x0002aff0
        /*1488*/ 	.word	0x00000019
        /*148c*/ 	.word	0x00028830
        /*1490*/ 	.short	0x010a
        /*1492*/ 	.byte	0x3f
	.zero		1


	//   ....[91]....
        /*1494*/ 	.word	0x0002b040
        /*1498*/ 	.word	0x000000cc
        /*149c*/ 	.word	0x00028850
        /*14a0*/ 	.short	0x010a
        /*14a2*/ 	.byte	0x3f
	.zero		1


	//   ....[92]....
        /*14a4*/ 	.word	0x0002b090
        /*14a8*/ 	.word	0x00000019
        /*14ac*/ 	.word	0x00028830
        /*14b0*/ 	.short	0x010a
        /*14b2*/ 	.byte	0x3f
	.zero		1


	//   ....[93]....
        /*14b4*/ 	.word	0x0002b0e0
        /*14b8*/ 	.word	0x000000cd
        /*14bc*/ 	.word	0x00028850
        /*14c0*/ 	.short	0x010a
        /*14c2*/ 	.byte	0x3f
	.zero		1


	//   ....[94]....
        /*14c4*/ 	.word	0x0002b130
        /*14c8*/ 	.word	0x00000019
        /*14cc*/ 	.word	0x00028830
        /*14d0*/ 	.short	0x010a
        /*14d2*/ 	.byte	0x3f
	.zero		1


	//   ....[95]....
        /*14d4*/ 	.word	0x0002b180
        /*14d8*/ 	.word	0x000000cd
        /*14dc*/ 	.word	0x00028850
        /*14e0*/ 	.short	0x010a
        /*14e2*/ 	.byte	0x3f
	.zero		1


	//   ....[96]....
        /*14e4*/ 	.word	0x0002b1d0
        /*14e8*/ 	.word	0x0000000b
        /*14ec*/ 	.word	0x00028850
        /*14f0*/ 	.short	0x010a
        /*14f2*/ 	.byte	0x3f
	.zero		1


	//   ....[97]....
        /*14f4*/ 	.word	0x0002bdc0
        /*14f8*/ 	.word	0x00000016
        /*14fc*/ 	.word	0x00028820
        /*1500*/ 	.short	0x010a
        /*1502*/ 	.byte	0x3f
	.zero		1


	//   ....[98]....
        /*1504*/ 	.word	0x0002be10
        /*1508*/ 	.word	0x00000003
        /*150c*/ 	.word	0x000288a0
        /*1510*/ 	.short	0x010a
        /*1512*/ 	.byte	0x3f
	.zero		1


	//   ....[99]....
        /*1514*/ 	.word	0x0002be60
        /*1518*/ 	.word	0x00000003
        /*151c*/ 	.word	0x000288c0
        /*1520*/ 	.short	0x010a
        /*1522*/ 	.byte	0x3f
	.zero		1


	//   ....[100]....
        /*1524*/ 	.word	0x0002beb0
        /*1528*/ 	.word	0x0000000b
        /*152c*/ 	.word	0x000288a0
        /*1530*/ 	.short	0x010a
        /*1532*/ 	.byte	0x3f
	.zero		1


	//   ....[101]....
        /*1534*/ 	.word	0x0002bf00
        /*1538*/ 	.word	0x0000000b
        /*153c*/ 	.word	0x000288c0
        /*1540*/ 	.short	0x010a
        /*1542*/ 	.byte	0x3f
	.zero		1


	//   ....[102]....
        /*1544*/ 	.word	0x0002c020
        /*1548*/ 	.word	0x00000007
        /*154c*/ 	.word	0x00028840
        /*1550*/ 	.short	0x010a
        /*1552*/ 	.byte	0x3f
	.zero		1


	//   ....[103]....
        /*1554*/ 	.word	0x0002d5a0
        /*1558*/ 	.word	0x00000016
        /*155c*/ 	.word	0x00028820
        /*1560*/ 	.short	0x010a
        /*1562*/ 	.byte	0x3f
	.zero		1


	//   ....[104]....
        /*1564*/ 	.word	0x0002d5f0
        /*1568*/ 	.word	0x00000006
        /*156c*/ 	.word	0x00028840
        /*1570*/ 	.short	0x010a
        /*1572*/ 	.byte	0x3f
	.zero		1


	//   ....[105]....
        /*1574*/ 	.word	0x0002df70
        /*1578*/ 	.word	0x00000006
        /*157c*/ 	.word	0x00028860
        /*1580*/ 	.short	0x010a
        /*1582*/ 	.byte	0x3f
	.zero		1


	//   ....[106]....
        /*1584*/ 	.word	0x0002e9e0
        /*1588*/ 	.word	0x00000000
        /*158c*/ 	.word	0x00028860
        /*1590*/ 	.short	0x010a
        /*1592*/ 	.byte	0x3f
	.zero		1


	//   ....[107]....
        /*1594*/ 	.word	0x0002fe00
        /*1598*/ 	.word	0x00000007
        /*159c*/ 	.word	0x00028820
        /*15a0*/ 	.short	0x010a
        /*15a2*/ 	.byte	0x3f
	.zero		1


	//   ....[108]....
        /*15a4*/ 	.word	0x0002ffa0
        /*15a8*/ 	.word	0x00000005
        /*15ac*/ 	.word	0x00028840
        /*15b0*/ 	.short	0x010a
        /*15b2*/ 	.byte	0x3f
	.zero		1


	//   ....[109]....
        /*15b4*/ 	.word	0x0002fff0
        /*15b8*/ 	.word	0x00000003
        /*15bc*/ 	.word	0x00028840
        /*15c0*/ 	.short	0x010a
        /*15c2*/ 	.byte	0x3f
	.zero		1


	//   ....[110]....
        /*15c4*/ 	.word	0x00030040
        /*15c8*/ 	.word	0x00000005
        /*15cc*/ 	.word	0x00028860
        /*15d0*/ 	.short	0x010a
        /*15d2*/ 	.byte	0x3f
	.zero		1


	//----- nvinfo : EIATTR_NUM_MBARRIERS
	.align		4
.L_1001:
        /*15d4*/ 	.byte	0x03, 0x38
        /*15d6*/ 	.short	0x0016


	//----- nvinfo : EIATTR_EXIT_INSTR_OFFSETS
	.align		4
        /*15d8*/ 	.byte	0x04, 0x1c
        /*15da*/ 	.short	(.L_1003 - .L_1002)


	//   ....[0]....
.L_1002:
        /*15dc*/ 	.word	0x00028c80


	//----- nvinfo : EIATTR_MAX_THREADS
	.align		4
.L_1003:
        /*15e0*/ 	.byte	0x04, 0x05
        /*15e2*/ 	.short	(.L_1005 - .L_1004)
.L_1004:
        /*15e4*/ 	.word	0x00000180
        /*15e8*/ 	.word	0x00000001
        /*15ec*/ 	.word	0x00000001


	//----- nvinfo : EIATTR_CRS_STACK_SIZE
	.align		4
.L_1005:
        /*15f0*/ 	.byte	0x04, 0x1e
        /*15f2*/ 	.short	(.L_1007 - .L_1006)
.L_1006:
        /*15f4*/ 	.word	0x00000000


	//----- nvinfo : EIATTR_CBANK_PARAM_SIZE
	.align		4
.L_1007:
        /*15f8*/ 	.byte	0x03, 0x19
        /*15fa*/ 	.short	0x0af0


	//----- nvinfo : EIATTR_PARAM_CBANK
	.align		4
        /*15fc*/ 	.byte	0x04, 0x0a
        /*15fe*/ 	.short	(.L_1009 - .L_1008)
	.align		4
.L_1008:
        /*1600*/ 	.word	index@(.nv.constant0._ZN7cutlass13device_kernelIN5flash11enable_sm90INS1_16FlashAttnFwdSm90INS1_25CollectiveMainloopFwdSm90ILi2EN4cute5tupleIJNS5_1CILi1EEES8_S8_EEENS6_IJNS7_ILi128EEESA_SA_EEELi128ENS_10bfloat16_tEfNS_4arch4Sm90ELb0ELb1ELb1ELb1ELb1ELb1ELb0ELb1ELb1ELb1ELb1ELb0EEENS1_21CollectiveEpilogueFwdISB_S9_SC_SE_Li256ELb1ELb1ELb1ELb0EEENS1_36VarlenDynamicPersistentTileSchedulerILi128ELi128ELi256ELi128ELb1ELb1ELb1ELb1ELb0ELb1EEEEEEEEEvNT_6ParamsE)
        /*1604*/ 	.short	0x0210
        /*1606*/ 	.short	0x0af0


	//----- nvinfo : EIATTR_SW_WAR
	.align		4
.L_1009:
        /*1608*/ 	.byte	0x04, 0x36
        /*160a*/ 	.short	(.L_1011 - .L_1010)
.L_1010:
        /*160c*/ 	.word	0x00000008
.L_1011:


//--------------------- .nv.info._ZN7cutlass13device_kernelIN5flash11enable_sm90INS1_16FlashAttnFwdSm90INS1_25CollectiveMainloopFwdSm90ILi2EN4cute5tupleIJNS5_1CILi1EEES8_S8_EEENS6_IJNS7_ILi128EEESA_SA_EEELi128ENS_10bfloat16_tEfNS_4arch4Sm90ELb1ELb0ELb1ELb0ELb1ELb0ELb0ELb1ELb1ELb1ELb1ELb0EEENS1_21CollectiveEpilogueFwdISB_S9_SC_SE_Li256ELb0ELb1ELb1ELb0EEENS1_19SingleTileSchedulerILb0ELb1ELb1ELi128EEEEEEEEEvNT_6ParamsE --------------------------
	.section	.nv.info._ZN7cutlass13device_kernelIN5flash11enable_sm90INS1_16FlashAttnFwdSm90INS1_25CollectiveMainloopFwdSm90ILi2EN4cute5tupleIJNS5_1CILi1EEES8_S8_EEENS6_IJNS7_ILi128EEESA_SA_EEELi128ENS_10bfloat16_tEfNS_4arch4Sm90ELb1ELb0ELb1ELb0ELb1ELb0ELb0ELb1ELb1ELb1ELb1ELb0EEENS1_21CollectiveEpilogueFwdISB_S9_SC_SE_Li256ELb0ELb1ELb1ELb0EEENS1_19SingleTileSchedulerILb0ELb1ELb1ELi128EEEEEEEEEvNT_6ParamsE,"",@"SHT_CUDA_INFO"
	.sectionflags	@""
	.align	4


	//----- nvinfo : EIATTR_CUDA_API_VERSION
	.align		4
        /*0000*/ 	.byte	0x04, 0x37
        /*0002*/ 	.short	(.L_1013 - .L_1012)
.L_1012:
        /*0004*/ 	.word	0x00000082


	//----- nvinfo : EIATTR_KPARAM_INFO
	.align		4
.L_1013:
        /*0008*/ 	.byte	0x04, 0x17
        /*000a*/ 	.short	(.L_1015 - .L_1014)
.L_1014:
        /*000c*/ 	.word	0x00000000
        /*0010*/ 	.short	0x0000
        /*0012*/ 	.short	0x0070
        /*0014*/ 	.byte	0x00, 0xf0, 0x01, 0x28


	//----- nvinfo : EIATTR_SPARSE_MMA_MASK
	.align		4
.L_1015:
        /*0018*/ 	.byte	0x03, 0x50
        /*001a*/ 	.short	0x0000


	//----- nvinfo : EIATTR_MAXREG_COUNT
	.align		4
        /*001c*/ 	.byte	0x03, 0x1b
        /*001e*/ 	.short	0x00a8


	//----- nvinfo : EIATTR_NUM_BARRIERS
	.align		4
        /*0020*/ 	.byte	0x02, 0x4c
        /*0022*/ 	.byte	0x10
	.zero		1


	//----- nvinfo : EIATTR_EXTERNS
	.align		4
        /*0024*/ 	.byte	0x04, 0x0f
        /*0026*/ 	.short	(.L_1017 - .L_1016)


	//   ....[0]....
	.align		4
.L_1016:
        /*0028*/ 	.word	index@(__assertfail)


	//----- nvinfo : EIATTR_MERCURY_ISA_VERSION
	.align		4
.L_1017:
        /*002c*/ 	.byte	0x03, 0x5f
        /*002e*/ 	.short	0x0101


	//----- nvinfo : EIATTR_INT_WARP_WIDE_INSTR_OFFSETS
	.align		4
        /*0030*/ 	.byte	0x04, 0x31
        /*0032*/ 	.short	(.L_1019 - .L_1018)


	//   ....[0]....
.L_1018:
        /*0034*/ 	.word	0x000000b0


	//   ....[1]....
        /*0038*/ 	.word	0x000000c0


	//   ....[2]....
        /*003c*/ 	.word	0x00000160


	//----- nvinfo : EIATTR_COOP_GROUP_MASK_REGIDS
	.align		4
.L_1019:
        /*0040*/ 	.byte	0x04, 0x29
        /*0042*/ 	.short	(.L_1021 - .L_1020)


	//   ....[0]....
.L_1020:
        /*0044*/ 	.word	0xffffffff


	//   ....[1]....
        /*0048*/ 	.word	0xffffffff


	//   ....[2]....
        /*004c*/ 	.word	0xffffffff


	//   ....[3]....
        /*0050*/ 	.word	0xffffffff


	//   ....[4]....
        /*0054*/ 	.word	0xffffffff


	//   ....[5]....
        /*0058*/ 	.word	0xffffffff


	//   ....[6]....
        /*005c*/ 	.word	0xffffffff


	//   ....[7]....
        /*0060*/ 	.word	0xffffffff


	//   ....[8]....
        /*0064*/ 	.word	0xffffffff


	//   ....[9]....
        /*0068*/ 	.word	0xffffffff


	//   ....[10]....
        /*006c*/ 	.word	0xffffffff


	//   ....[11]....
        /*0070*/ 	.word	0xffffffff


	//   ....[12]....
        /*0074*/ 	.word	0xffffffff


	//   ....[13]....
        /*0078*/ 	.word	0xffffffff


	//   ....[14]....
        /*007c*/ 	.word	0xffffffff


	//   ....[15]....
        /*0080*/ 	.word	0xffffffff


	//   ....[16]....
        /*0084*/ 	.word	0xffffffff


	//   ....[17]....
        /*0088*/ 	.word	0xffffffff


	//   ....[18]....
        /*008c*/ 	.word	0xffffffff


	//   ....[19]....
        /*0090*/ 	.word	0xffffffff


	//   ....[20]....
        /*0094*/ 	.word	0xffffffff


	//   ....[21]....
        /*0098*/ 	.word	0xffffffff


	//   ....[22]....
        /*009c*/ 	.word	0xffffffff


	//   ....[23]....
        /*00a0*/ 	.word	0xffffffff


	//   ....[24]....
        /*00a4*/ 	.word	0xffffffff


	//   ....[25]....
        /*00a8*/ 	.word	0xffffffff


	//   ....[26]....
        /*00ac*/ 	.word	0xffffffff


	//   ....[27]....
        /*00b0*/ 	.word	0xffffffff


	//   ....[28]....
        /*00b4*/ 	.word	0xffffffff


	//   ....[29]....
        /*00b8*/ 	.word	0xffffffff


	//   ....[30]....
        /*00bc*/ 	.word	0xffffffff


	//   ....[31]....
        /*00c0*/ 	.word	0xffffffff


	//   ....[32]....
        /*00c4*/ 	.word	0xffffffff


	//   ....[33]....
        /*00c8*/ 	.word	0xffffffff


	//   ....[34]....
        /*00cc*/ 	.word	0xffffffff


	//   ....[35]....
        /*00d0*/ 	.word	0xffffffff


	//   ....[36]....
        /*00d4*/ 	.word	0xffffffff


	//   ....[37]....
        /*00d8*/ 	.word	0xffffffff


	//   ....[38]....
        /*00dc*/ 	.word	0xffffffff


	//   ....[39]....
        /*00e0*/ 	.word	0xffffffff


	//   ....[40]....
        /*00e4*/ 	.word	0xffffffff


	//   ....[41]....
        /*00e8*/ 	.word	0xffffffff


	//   ....[42]....
        /*00ec*/ 	.word	0xffffffff


	//   ....[43]....
        /*00f0*/ 	.word	0xffffffff


	//   ....[44]....
        /*00f4*/ 	.word	0xffffffff


	//   ....[45]....
        /*00f8*/ 	.word	0xffffffff


	//   ....[46]....
        /*00fc*/ 	.word	0xffffffff


	//   ....[47]....
        /*0100*/ 	.word	0xffffffff


	//   ....[48]....
        /*0104*/ 	.word	0xffffffff


	//   ....[49]....
        /*0108*/ 	.word	0xffffffff


	//   ....[50]....
        /*010c*/ 	.word	0xffffffff


	//   ....[51]....
        /*0110*/ 	.word	0xffffffff


	//   ....[52]....
        /*0114*/ 	.word	0xffffffff


	//   ....[53]....
        /*0118*/ 	.word	0xffffffff


	//   ....[54]....
        /*011c*/ 	.word	0xffffffff


	//   ....[55]....
        /*0120*/ 	.word	0xffffffff


	//   ....[56]....
        /*0124*/ 	.word	0xffffffff


	//   ....[57]....
        /*0128*/ 	.word	0xffffffff


	//   ....[58]....
        /*012c*/ 	.word	0xffffffff


	//   ....[59]....
        /*0130*/ 	.word	0xffffffff


	//   ....[60]....
        /*0134*/ 	.word	0xffffffff


	//   ....[61]....
        /*0138*/ 	.word	0xffffffff


	//   ....[62]....
        /*013c*/ 	.word	0xffffffff


	//   ....[63]....
        /*0140*/ 	.word	0xffffffff


	//   ....[64]....
        /*0144*/ 	.word	0xffffffff


	//   ....[65]....
        /*0148*/ 	.word	0xffffffff


	//   ....[66]....
        /*014c*/ 	.word	0xffffffff


	//   ....[67]....
        /*0150*/ 	.word	0xffffffff


	//   ....[68]....
        /*0154*/ 	.word	0xffffffff


	//   ....[69]....
        /*0158*/ 	.word	0xffffffff


	//   ....[70]....
        /*015c*/ 	.word	0xffffffff


	//   ....[71]....
        /*0160*/ 	.word	0xffffffff


	//   ....[72]....
        /*0164*/ 	.word	0xffffffff


	//   ....[73]....
        /*0168*/ 	.word	0xffffffff


	//   ....[74]....
        /*016c*/ 	.word	0xffffffff


	//   ....[75]....
        /*0170*/ 	.word	0xffffffff


	//   ....[76]....
        /*0174*/ 	.word	0xffffffff


	//   ....[77]....
        /*0178*/ 	.word	0xffffffff


	//   ....[78]....
        /*017c*/ 	.word	0xffffffff


	//   ....[79]....
        /*0180*/ 	.word	0xffffffff


	//   ....[80]....
        /*0184*/ 	.word	0xffffffff


	//   ....[81]....
        /*0188*/ 	.word	0xffffffff


	//   ....[82]....
        /*018c*/ 	.word	0xffffffff


	//   ....[83]....
        /*0190*/ 	.word	0xffffffff


	//   ....[84]....
        /*0194*/ 	.word	0xffffffff


	//   ....[85]....
        /*0198*/ 	.word	0xffffffff


	//   ....[86]....
        /*019c*/ 	.word	0xffffffff


	//   ....[87]....
        /*01a0*/ 	.word	0xffffffff


	//   ....[88]....
        /*01a4*/ 	.word	0xffffffff


	//   ....[89]....
        /*01a8*/ 	.word	0xffffffff


	//   ....[90]....
        /*01ac*/ 	.word	0xffffffff


	//   ....[91]....
        /*01b0*/ 	.word	0xffffffff


	//   ....[92]....
        /*01b4*/ 	.word	0xffffffff


	//   ....[93]....
        /*01b8*/ 	.word	0xffffffff


	//   ....[94]....
        /*01bc*/ 	.word	0xffffffff


	//   ....[95]....
        /*01c0*/ 	.word	0xffffffff


	//   ....[96]....
        /*01c4*/ 	.word	0xffffffff


	//   ....[97]....
        /*01c8*/ 	.word	0xffffffff


	//   ....[98]....
        /*01cc*/ 	.word	0xffffffff


	//   ....[99]....
        /*01d0*/ 	.word	0xffffffff


	//   ....[100]....
        /*01d4*/ 	.word	0xffffffff


	//   ....[101]....
        /*01d8*/ 	.word	0xffffffff


	//   ....[102]....
        /*01dc*/ 	.word	0xffffffff


	//   ....[103]....
        /*01e0*/ 	.word	0xffffffff


	//   ....[104]....
        /*01e4*/ 	.word	0xffffffff


	//   ....[105]....
        /*01e8*/ 	.word	0xffffffff


	//   ....[106]....
        /*01ec*/ 	.word	0xffffffff


	//   ....[107]....
        /*01f0*/ 	.word	0xffffffff


	//   ....[108]....
        /*01f4*/ 	.word	0xffffffff


	//   ....[109]....
        /*01f8*/ 	.word	0xffffffff


	//   ....[110]....
        /*01fc*/ 	.word	0xffffffff


	//   ....[111]....
        /*0200*/ 	.word	0xffffffff


	//   ....[112]....
        /*0204*/ 	.word	0xffffffff


	//   ....[113]....
        /*0208*/ 	.word	0xffffffff


	//   ....[114]....
        /*020c*/ 	.word	0xffffffff


	//   ....[115]....
        /*0210*/ 	.word	0xffffffff


	//   ....[116]....
        /*0214*/ 	.word	0xffffffff


	//   ....[117]....
        /*0218*/ 	.word	0x0500000f


	//   ....[118]....
        /*021c*/ 	.word	0x0500000f


	//   ....[119]....
        /*0220*/ 	.word	0x0500000f


	//   ....[120]....
        /*0224*/ 	.word	0x0500000f


	//   ....[121]....
        /*0228*/ 	.word	0x0500000f


	//   ....[122]....
        /*022c*/ 	.word	0x0500000f


	//   ....[123]....
        /*0230*/ 	.word	0x0500000f


	//   ....[124]....
        /*0234*/ 	.word	0x0500000f


	//   ....[125]....
        /*0238*/ 	.word	0x0500000f


	//   ....[126]....
        /*023c*/ 	.word	0x0500000f


	//   ....[127]....
        /*0240*/ 	.word	0x0500000f


	//   ....[128]....
        /*0244*/ 	.word	0x0500000f


	//   ....[129]....
        /*0248*/ 	.word	0x0500000f


	//   ....[130]....
        /*024c*/ 	.word	0x0500000f


	//   ....[131]....
        /*0250*/ 	.word	0x0500000f


	//   ....[132]....
        /*0254*/ 	.word	0x0500000f


	//   ....[133]....
        /*0258*/ 	.word	0x0500000f


	//   ....[134]....
        /*025c*/ 	.word	0x0500000f


	//   ....[135]....
        /*0260*/ 	.word	0x0500000f


	//   ....[136]....
        /*0264*/ 	.word	0x0500000f


	//   ....[137]....
        /*0268*/ 	.word	0x0500000f


	//   ....[138]....
        /*026c*/ 	.word	0x0500000f


	//   ....[139]....
        /*0270*/ 	.word	0x0500000f


	//   ....[140]....
        /*0274*/ 	.word	0x0500000f


	//   ....[141]....
        /*0278*/ 	.word	0x0500000f


	//   ....[142]....
        /*027c*/ 	.word	0x0500000f


	//   ....[143]....
        /*0280*/ 	.word	0x0500000f


	//   ....[144]....
        /*0284*/ 	.word	0x0500000f


	//   ....[145]....
        /*0288*/ 	.word	0x0500000f


	//   ....[146]....
        /*028c*/ 	.word	0x0500000f


	//   ....[147]....
        /*0290*/ 	.word	0x0500000f


	//   ....[148]....
        /*0294*/ 	.word	0x0500000f


	//   ....[149]....
        /*0298*/ 	.word	0x0500000f


	//   ....[150]....
        /*029c*/ 	.word	0x0500000f


	//   ....[151]....
        /*02a0*/ 	.word	0x0500000f


	//   ....[152]....
        /*02a4*/ 	.word	0x0500000f


	//   ....[153]....
        /*02a8*/ 	.word	0x0500000f


	//   ....[154]....
        /*02ac*/ 	.word	0x0500000f


	//   ....[155]....
        /*02b0*/ 	.word	0x0500000f


	//   ....[156]....
        /*02b4*/ 	.word	0x0500000f


	//   ....[157]....
        /*02b8*/ 	.word	0x0500000f


	//   ....[158]....
        /*02bc*/ 	.word	0x0500000f


	//   ....[159]....
        /*02c0*/ 	.word	0x0500000f


	//   ....[160]....
        /*02c4*/ 	.word	0x0500000f


	//   ....[161]....
        /*02c8*/ 	.word	0x0500000f


	//   ....[162]....
        /*02cc*/ 	.word	0x0500000f


	//   ....[163]....
        /*02d0*/ 	.word	0x0500000f


	//   ....[164]....
        /*02d4*/ 	.word	0x0500000f


	//   ....[165]....
        /*02d8*/ 	.word	0x0500000f


	//   ....[166]....
        /*02dc*/ 	.word	0x0500000f


	//   ....[167]....
        /*02e0*/ 	.word	0x0500000f


	//   ....[168]....
        /*02e4*/ 	.word	0x0500000f


	//   ....[169]....
        /*02e8*/ 	.word	0x0500000f


	//   ....[170]....
        /*02ec*/ 	.word	0x0500000f


	//   ....[171]....
        /*02f0*/ 	.word	0x0500000f


	//   ....[172]....
        /*02f4*/ 	.word	0x0500000f


	//   ....[173]....
        /*02f8*/ 	.word	0x0500000f


	//   ....[174]....
        /*02fc*/ 	.word	0x0500000f


	//   ....[175]....
        /*0300*/ 	.word	0x0500000f


	//   ....[176]....
        /*0304*/ 	.word	0x0500000f


	//   ....[177]....
        /*0308*/ 	.word	0x0500000f


	//   ....[178]....
        /*030c*/ 	.word	0x0500000f


	//   ....[179]....
        /*0310*/ 	.word	0x0500000f


	//   ....[180]....
        /*0314*/ 	.word	0x0500000f


	//   ....[181]....
        /*0318*/ 	.word	0x0500000f


	//   ....[182]....
        /*031c*/ 	.word	0x0500000f


	//   ....[183]....
        /*0320*/ 	.word	0x0500000f


	//   ....[184]....
        /*0324*/ 	.word	0x0500000f


	//   ....[185]....
        /*0328*/ 	.word	0x0500000f


	//   ....[186]....
        /*032c*/ 	.word	0x0500000f


	//   ....[187]....
        /*0330*/ 	.word	0x0500000f


	//   ....[188]....
        /*0334*/ 	.word	0x0500000f


	//   ....[189]....
        /*0338*/ 	.word	0x0500000f


	//   ....[190]....
        /*033c*/ 	.word	0x0500000f


	//   ....[191]....
        /*0340*/ 	.word	0x0500000f


	//   ....[192]....
        /*0344*/ 	.word	0x0500000f


	//   ....[193]....
        /*0348*/ 	.word	0x0500000f


	//   ....[194]....
        /*034c*/ 	.word	0x0500000f


	//   ....[195]....
        /*0350*/ 	.word	0x0500000f


	//   ....[196]....
        /*0354*/ 	.word	0x0500000f


	//   ....[197]....
        /*0358*/ 	.word	0x0500000f


	//   ....[198]....
        /*035c*/ 	.word	0x0500000f


	//----- nvinfo : EIATTR_COOP_GROUP_INSTR_OFFSETS
	.align		4
.L_1021:
        /*0360*/ 	.byte	0x04, 0x28
        /*0362*/ 	.short	(.L_1023 - .L_1022)


	//   ....[0]....
.L_1022:
        /*0364*/ 	.word	0x00000070


	//   ....[1]....
        /*0368*/ 	.word	0x00000080


	//   ....[2]....
        /*036c*/ 	.word	0x000002c0


	//   ....[3]....
        /*0370*/ 	.word	0x00000420


	//   ....[4]....
        /*0374*/ 	.word	0x00000540


	//   ....[5]....
        /*0378*/ 	.word	0x000006a0


	//   ....[6]....
        /*037c*/ 	.word	0x00001170


	//   ....[7]....
        /*0380*/ 	.word	0x00001c70


	//   ....[8]....
        /*0384*/ 	.word	0x00001fe0


	//   ....[9]....
        /*0388*/ 	.word	0x00002950


	//   ....[10]....
        /*038c*/ 	.word	0x000029d0


	//   ....[11]....
        /*0390*/ 	.word	0x000034a0


	//   ....[12]....
        /*0394*/ 	.word	0x00003520


	//   ....[13]....
        /*0398*/ 	.word	0x00004be0


	//   ....[14]....
        /*039c*/ 	.word	0x00005280


	//   ....[15]....
        /*03a0*/ 	.word	0x000057e0


	//   ....[16]....
        /*03a4*/ 	.word	0x000058e0


	//   ....[17]....
        /*03a8*/ 	.word	0x00006220


	//   ....[18]....
        /*03ac*/ 	.word	0x00006270


	//   ....[19]....
        /*03b0*/ 	.word	0x00008850


	//   ....[20]....
        /*03b4*/ 	.word	0x00008880


	//   ....[21]....
        /*03b8*/ 	.word	0x000088a0


	//   ....[22]....
        /*03bc*/ 	.word	0x000088c0


	//   ....[23]....
        /*03c0*/ 	.word	0x00009d50


	//   ....[24]....
        /*03c4*/ 	.word	0x00009d70


	//   ....[25]....
        /*03c8*/ 	.word	0x00009e50


	//   ....[26]....
        /*03cc*/ 	.word	0x00009e60


	//   ....[27]....
        /*03d0*/ 	.word	0x0000ae30


	//   ....[28]....
        /*03d4*/ 	.word	0x0000ae70


	//   ....[29]....
        /*03d8*/ 	.word	0x0000aeb0


	//   ....[30]....
        /*03dc*/ 	.word	0x0000aed0


	//   ....[31]....
        /*03e0*/ 	.word	0x0000af00


	//   ....[32]....
        /*03e4*/ 	.word	0x0000af10


	//   ....[33]....
        /*03e8*/ 	.word	0x0000b550


	//   ....[34]....
        /*03ec*/ 	.word	0x0000b560


	//   ....[35]....
        /*03f0*/ 	.word	0x0000bf90


	//   ....[36]....
        /*03f4*/ 	.word	0x0000d170


	//   ....[37]....
        /*03f8*/ 	.word	0x0000d1a0


	//   ....[38]....
        /*03fc*/ 	.word	0x0000d1b0


	//   ....[39]....
        /*0400*/ 	.word	0x0000d1c0


	//   ....[40]....
        /*0404*/ 	.word	0x0000d1d0


	//   ....[41]....
        /*0408*/ 	.word	0x0000d1e0


	//   ....[42]....
        /*040c*/ 	.word	0x0000d1f0


	//   ....[43]....
        /*0410*/ 	.word	0x0000d210


	//   ....[44]....
        /*0414*/ 	.word	0x0000d280


	//   ....[45]....
        /*0418*/ 	.word	0x0000d2b0


	//   ....[46]....
        /*041c*/ 	.word	0x0000d370


	//   ....[47]....
        /*0420*/ 	.word	0x0000d3a0


	//   ....[48]....
        /*0424*/ 	.word	0x0000d3e0


	//   ....[49]....
        /*0428*/ 	.word	0x0000d3f0


	//   ....[50]....
        /*042c*/ 	.word	0x0000d430


	//   ....[51]....
        /*0430*/ 	.word	0x0000d460


	//   ....[52]....
        /*0434*/ 	.word	0x0000daf0


	//   ....[53]....
        /*0438*/ 	.word	0x0000db20


	//   ....[54]....
        /*043c*/ 	.word	0x0000db50


	//   ....[55]....
        /*0440*/ 	.word	0x0000db80


	//   ....[56]....
        /*0444*/ 	.word	0x0000dba0


	//   ....[57]....
        /*0448*/ 	.word	0x0000dc20


	//   ....[58]....
        /*044c*/ 	.word	0x0000dc50


	//   ....[59]....
        /*0450*/ 	.word	0x0000dc60


	//   ....[60]....
        /*0454*/ 	.word	0x0000dd40


	//   ....[61]....
        /*0458*/ 	.word	0x0000dd60


	//   ....[62]....
        /*045c*/ 	.word	0x0000dd70


	//   ....[63]....
        /*0460*/ 	.word	0x0000ddc0


	//   ....[64]....
        /*0464*/ 	.word	0x0000de60


	//   ....[65]....
        /*0468*/ 	.word	0x0000de80


	//   ....[66]....
        /*046c*/ 	.word	0x0000de90


	//   ....[67]....
        /*0470*/ 	.word	0x0000ded0


	//   ....[68]....
        /*0474*/ 	.word	0x0000e5e0


	//   ....[69]....
        /*0478*/ 	.word	0x0000e610


	//   ....[70]....
        /*047c*/ 	.word	0x0000e620


	//   ....[71]....
        /*0480*/ 	.word	0x0000e630


	//   ....[72]....
        /*0484*/ 	.word	0x0000e660


	//   ....[73]....
        /*0488*/ 	.word	0x0000e6a0


	//   ....[74]....
        /*048c*/ 	.word	0x0000e6b0


	//   ....[75]....
        /*0490*/ 	.word	0x0000e6d0


	//   ....[76]....
        /*0494*/ 	.word	0x0000e730


	//   ....[77]....
        /*0498*/ 	.word	0x0000e740


	//   ....[78]....
        /*049c*/ 	.word	0x0000e760


	//   ....[79]....
        /*04a0*/ 	.word	0x0000e7c0


	//   ....[80]....
        /*04a4*/ 	.word	0x0000e7e0


	//   ....[81]....
        /*04a8*/ 	.word	0x0000e7f0


	//   ....[82]....
        /*04ac*/ 	.word	0x0000e820


	//   ....[83]....
        /*04b0*/ 	.word	0x0000e830


	//   ....[84]....
        /*04b4*/ 	.word	0x0000eab0


	//   ....[85]....
        /*04b8*/ 	.word	0x0000ead0


	//   ....[86]....
        /*04bc*/ 	.word	0x0000eae0


	//   ....[87]....
        /*04c0*/ 	.word	0x0000eb00


	//   ....[88]....
        /*04c4*/ 	.word	0x0000eb70


	//   ....[89]....
        /*04c8*/ 	.word	0x0000eba0


	//   ....[90]....
        /*04cc*/ 	.word	0x0000ebf0


	//   ....[91]....
        /*04d0*/ 	.word	0x0000ec20


	//   ....[92]....
        /*04d4*/ 	.word	0x0000ec70


	//   ....[93]....
        /*04d8*/ 	.word	0x0000eca0


	//   ....[94]....
        /*04dc*/ 	.word	0x0000ecf0


	//   ....[95]....
        /*04e0*/ 	.word	0x0000ed20


	//   ....[96]....
        /*04e4*/ 	.word	0x0000ed70


	//   ....[97]....
        /*04e8*/ 	.word	0x0000eda0


	//   ....[98]....
        /*04ec*/ 	.word	0x0000edf0


	//   ....[99]....
        /*04f0*/ 	.word	0x0000ee20


	//   ....[100]....
        /*04f4*/ 	.word	0x0000f280


	//   ....[101]....
        /*04f8*/ 	.word	0x0000f2b0


	//   ....[102]....
        /*04fc*/ 	.word	0x0000f2e0


	//   ....[103]....
        /*0500*/ 	.word	0x0000f310


	//   ....[104]....
        /*0504*/ 	.word	0x0000f340


	//   ....[105]....
        /*0508*/ 	.word	0x0000f350


	//   ....[106]....
        /*050c*/ 	.word	0x0000f370


	//   ....[107]....
        /*0510*/ 	.word	0x0000f390


	//   ....[108]....
        /*0514*/ 	.word	0x0000f3b0


	//   ....[109]....
        /*0518*/ 	.word	0x0000f3d0


	//   ....[110]....
        /*051c*/ 	.word	0x0000f450


	//   ....[111]....
        /*0520*/ 	.word	0x0000f470


	//   ....[112]....
        /*0524*/ 	.word	0x0000f4a0


	//   ....[113]....
        /*0528*/ 	.word	0x0000f4c0


	//   ....[114]....
        /*052c*/ 	.word	0x0000f670


	//   ....[115]....
        /*0530*/ 	.word	0x0000f680


	//   ....[116]....
        /*0534*/ 	.word	0x0000f8e0


	//   ....[117]....
        /*0538*/ 	.word	0x0000fe40


	//   ....[118]....
        /*053c*/ 	.word	0x0000ff30


	//   ....[119]....
        /*0540*/ 	.word	0x0000ffd0


	//   ....[120]....
        /*0544*/ 	.word	0x00010030


	//   ....[121]....
        /*0548*/ 	.word	0x00010100


	//   ....[122]....
        /*054c*/ 	.word	0x00010170


	//   ....[123]....
        /*0550*/ 	.word	0x00010230


	//   ....[124]....
        /*0554*/ 	.word	0x000102a0


	//   ....[125]....
        /*0558*/ 	.word	0x00010380


	//   ....[126]....
        /*055c*/ 	.word	0x00010400


	//   ....[127]....
        /*0560*/ 	.word	0x000104d0


	//   ....[128]....
        /*0564*/ 	.word	0x00010550


	//   ....[129]....
        /*0568*/ 	.word	0x00010610


	//   ....[130]....
        /*056c*/ 	.word	0x00010680


	//   ....[131]....
        /*0570*/ 	.word	0x00010760


	//   ....[132]....
        /*0574*/ 	.word	0x000107e0


	//   ....[133]....
        /*0578*/ 	.word	0x000108a0


	//   ....[134]....
        /*057c*/ 	.word	0x00010940


	//   ....[135]....
        /*0580*/ 	.word	0x000109a0


	//   ....[136]....
        /*0584*/ 	.word	0x00010a40


	//   ....[137]....
        /*0588*/ 	.word	0x00010b10


	//   ....[138]....
        /*058c*/ 	.word	0x00010b80


	//   ....[139]....
        /*0590*/ 	.word	0x00010c60


	//   ....[140]....
        /*0594*/ 	.word	0x00010cd0


	//   ....[141]....
        /*0598*/ 	.word	0x00010d90


	//   ....[142]....
        /*059c*/ 	.word	0x00010e10


	//   ....[143]....
        /*05a0*/ 	.word	0x00010f00


	//   ....[144]....
        /*05a4*/ 	.word	0x00010f60


	//   ....[145]....
        /*05a8*/ 	.word	0x00011020


	//   ....[146]....
        /*05ac*/ 	.word	0x000110a0


	//   ....[147]....
        /*05b0*/ 	.word	0x00011170


	//   ....[148]....
        /*05b4*/ 	.word	0x000111e0


	//   ....[149]....
        /*05b8*/ 	.word	0x00011290


	//   ....[150]....
        /*05bc*/ 	.word	0x000113d0


	//   ....[151]....
        /*05c0*/ 	.word	0x00011480


	//   ....[152]....
        /*05c4*/ 	.word	0x00011550


	//   ....[153]....
        /*05c8*/ 	.word	0x000115a0


	//   ....[154]....
        /*05cc*/ 	.word	0x00011680


	//   ....[155]....
        /*05d0*/ 	.word	0x000116d0


	//   ....[156]....
        /*05d4*/ 	.word	0x000117a0


	//   ....[157]....
        /*05d8*/ 	.word	0x000117f0


	//   ....[158]....
        /*05dc*/ 	.word	0x000118d0


	//   ....[159]....
        /*05e0*/ 	.word	0x00011920


	//   ....[160]....
        /*05e4*/ 	.word	0x00011a00


	//   ....[161]....
        /*05e8*/ 	.word	0x00011a50


	//   ....[162]....
        /*05ec*/ 	.word	0x00011b20


	//   ....[163]....
        /*05f0*/ 	.word	0x00011b70


	//   ....[164]....
        /*05f4*/ 	.word	0x00011c50


	//   ....[165]....
        /*05f8*/ 	.word	0x00011ca0


	//   ....[166]....
        /*05fc*/ 	.word	0x00011d90


	//   ....[167]....
        /*0600*/ 	.word	0x00011e30


	//   ....[168]....
        /*0604*/ 	.word	0x00011e90


	//   ....[169]....
        /*0608*/ 	.word	0x00011f50


	//   ....[170]....
        /*060c*/ 	.word	0x00011ff0


	//   ....[171]....
        /*0610*/ 	.word	0x000120b0


	//   ....[172]....
        /*0614*/ 	.word	0x00012150


	//   ....[173]....
        /*0618*/ 	.word	0x00012210


	//   ....[174]....
        /*061c*/ 	.word	0x000122b0


	//   ....[175]....
        /*0620*/ 	.word	0x00012370


	//   ....[176]....
        /*0624*/ 	.word	0x00012410


	//   ....[177]....
        /*0628*/ 	.word	0x000124d0


	//   ....[178]....
        /*062c*/ 	.word	0x00012570


	//   ....[179]....
        /*0630*/ 	.word	0x00012630


	//   ....[180]....
        /*0634*/ 	.word	0x000126d0


	//   ....[181]....
        /*0638*/ 	.word	0x00012790


	//   ....[182]....
        /*063c*/ 	.word	0x000128b0


	//   ....[183]....
        /*0640*/ 	.word	0x00012950


	//   ....[184]....
        /*0644*/ 	.word	0x00012a00


	//   ....[185]....
        /*0648*/ 	.word	0x00012ad0


	//   ....[186]....
        /*064c*/ 	.word	0x00012b40


	//   ....[187]....
        /*0650*/ 	.word	0x00012c10


	//   ....[188]....
        /*0654*/ 	.word	0x00012c80


	//   ....[189]....
        /*0658*/ 	.word	0x00012d60


	//   ....[190]....
        /*065c*/ 	.word	0x00012dd0


	//   ....[191]....
        /*0660*/ 	.word	0x00012eb0


	//   ....[192]....
        /*0664*/ 	.word	0x00012f30


	//   ....[193]....
        /*0668*/ 	.word	0x00013010


	//   ....[194]....
        /*066c*/ 	.word	0x00013080


	//   ....[195]....
        /*0670*/ 	.word	0x00013150


	//   ....[196]....
        /*0674*/ 	.word	0x000131c0


	//   ....[197]....
        /*0678*/ 	.word	0x00013280


	//   ....[198]....
        /*067c*/ 	.word	0x00013360


	//----- nvinfo : EIATTR_REG_RECONFIG
	.align		4
.L_1023:
        /*0680*/ 	.byte	0x01, 0x54
	.zero		2


	//----- nvinfo : EIATTR_SYSCALL_OFFSETS
	.align		4
        /*0684*/ 	.byte	0x04, 0x46
        /*0686*/ 	.short	(.L_1025 - .L_1024)


	//   ....[0]....
.L_1024:
        /*0688*/ 	.word	0x00001330


	//   ....[1]....
        /*068c*/ 	.word	0x0000c7b0


	//   ....[2]....
        /*0690*/ 	.word	0x0000c8f0


	//   ....[3]....
        /*0694*/ 	.word	0x0000c9e0


	//   ....[4]....
        /*0698*/ 	.word	0x0000d830


	//----- nvinfo : EIATTR_MBARRIER_INSTR_OFFSETS
	.align		4
.L_1025:
        /*069c*/ 	.byte	0x04, 0x39
        /*069e*/ 	.short	(.L_1027 - .L_1026)


	//   ....[0]....
.L_1026:
        /*06a0*/ 	.word	0x00000170
        /*06a4*/ 	.word	0x000000ff
        /*06a8*/ 	.word	0x00028800
        /*06ac*/ 	.short	0x0100
        /*06ae*/ 	.byte	0x08
	.zero		1


	//   ....[1]....
        /*06b0*/ 	.word	0x00000180
        /*06b4*/ 	.word	0x000000ff
        /*06b8*/ 	.word	0x00028820
        /*06bc*/ 	.short	0x0100
        /*06be*/ 	.byte	0x08
	.zero		1


	//   ....[2]....
        /*06c0*/ 	.word	0x00000270
        /*06c4*/ 	.word	0x000000ff
        /*06c8*/ 	.word	0x00028830
        /*06cc*/ 	.short	0x0100
        /*06ce*/ 	.byte	0x08
	.zero		1


	//   ....[3]....
        /*06d0*/ 	.word	0x00000280
        /*06d4*/ 	.word	0x000000ff
        /*06d8*/ 	.word	0x00028840
        /*06dc*/ 	.short	0x0100
        /*06de*/ 	.byte	0x08
	.zero		1


	//   ....[4]....
        /*06e0*/ 	.word	0x00000290
        /*06e4*/ 	.word	0x000000ff
        /*06e8*/ 	.word	0x00028838
        /*06ec*/ 	.short	0x0100
        /*06ee*/ 	.byte	0x08
	.zero		1


	//   ....[5]....
        /*06f0*/ 	.word	0x000002a0
        /*06f4*/ 	.word	0x000000ff
        /*06f8*/ 	.word	0x00028848
        /*06fc*/ 	.short	0x0100
        /*06fe*/ 	.byte	0x08
	.zero		1


	//   ....[6]....
        /*0700*/ 	.word	0x000003d0
        /*0704*/ 	.word	0x000000ff
        /*0708*/ 	.word	0x00028850
        /*070c*/ 	.short	0x0100
        /*070e*/ 	.byte	0x08
	.zero		1


	//   ....[7]....
        /*0710*/ 	.word	0x000003e0
        /*0714*/ 	.word	0x000000ff
        /*0718*/ 	.word	0x00028860
        /*071c*/ 	.short	0x0100
        /*071e*/ 	.byte	0x08
	.zero		1


	//   ....[8]....
        /*0720*/ 	.word	0x000003f0
        /*0724*/ 	.word	0x000000ff
        /*0728*/ 	.word	0x00028858
        /*072c*/ 	.short	0x0100
        /*072e*/ 	.byte	0x08
	.zero		1


	//   ....[9]....
        /*0730*/ 	.word	0x00000400
        /*0734*/ 	.word	0x000000ff
        /*0738*/ 	.word	0x00028868
        /*073c*/ 	.short	0x0100
        /*073e*/ 	.byte	0x08
	.zero		1


	//   ....[10]....
        /*0740*/ 	.word	0x000004f0
        /*0744*/ 	.word	0x000000ff
        /*0748*/ 	.word	0x00028870
        /*074c*/ 	.short	0x0100
        /*074e*/ 	.byte	0x06
	.zero		1


	//   ....[11]....
        /*0750*/ 	.word	0x00000500
        /*0754*/ 	.word	0x000000ff
        /*0758*/ 	.word	0x00028880
        /*075c*/ 	.short	0x0100
        /*075e*/ 	.byte	0x06
	.zero		1


	//   ....[12]....
        /*0760*/ 	.word	0x00000510
        /*0764*/ 	.word	0x000000ff
        /*0768*/ 	.word	0x00028878
        /*076c*/ 	.short	0x0100
        /*076e*/ 	.byte	0x06
	.zero		1


	//   ....[13]....
        /*0770*/ 	.word	0x00000520
        /*0774*/ 	.word	0x000000ff
        /*0778*/ 	.word	0x00028888
        /*077c*/ 	.short	0x0100
        /*077e*/ 	.byte	0x06
	.zero		1


	//   ....[14]....
        /*0780*/ 	.word	0x00000650
        /*0784*/ 	.word	0x000000ff
        /*0788*/ 	.word	0x00028890
        /*078c*/ 	.short	0x0100
        /*078e*/ 	.byte	0x08
	.zero		1


	//   ....[15]....
        /*0790*/ 	.word	0x00000660
        /*0794*/ 	.word	0x000000ff
        /*0798*/ 	.word	0x000288a0
        /*079c*/ 	.short	0x0100
        /*079e*/ 	.byte	0x08
	.zero		1


	//   ....[16]....
        /*07a0*/ 	.word	0x00000670
        /*07a4*/ 	.word	0x000000ff
        /*07a8*/ 	.word	0x00028898
        /*07ac*/ 	.short	0x0100
        /*07ae*/ 	.byte	0x08
	.zero		1


	//   ....[17]....
        /*07b0*/ 	.word	0x00000680
        /*07b4*/ 	.word	0x000000ff
        /*07b8*/ 	.word	0x000288a8
        /*07bc*/ 	.short	0x0100
        /*07be*/ 	.byte	0x08
	.zero		1


	//   ....[18]....
        /*07c0*/ 	.word	0x000007c0
        /*07c4*/ 	.word	0x000000ff
        /*07c8*/ 	.word	0x000288b0
        /*07cc*/ 	.short	0x0100
        /*07ce*/ 	.byte	0x08
	.zero		1


	//   ....[19]....
        /*07d0*/ 	.word	0x000007d0
        /*07d4*/ 	.word	0x000000ff
        /*07d8*/ 	.word	0x000288c0
        /*07dc*/ 	.short	0x0100
        /*07de*/ 	.byte	0x08
	.zero		1


	//   ....[20]....
        /*07e0*/ 	.word	0x000007e0
        /*07e4*/ 	.word	0x000000ff
        /*07e8*/ 	.word	0x000288b8
        /*07ec*/ 	.short	0x0100
        /*07ee*/ 	.byte	0x08
	.zero		1


	//   ....[21]....
        /*07f0*/ 	.word	0x000007f0
        /*07f4*/ 	.word	0x000000ff
        /*07f8*/ 	.word	0x000288c8
        /*07fc*/ 	.short	0x0100
        /*07fe*/ 	.byte	0x08
	.zero		1


	//   ....[22]....
        /*0800*/ 	.word	0x00001350
        /*0804*/ 	.word	0x000000ff
        /*0808*/ 	.word	0x00028800
        /*080c*/ 	.short	0x010a
        /*080e*/ 	.byte	0x29
	.zero		1


	//   ....[23]....
        /*0810*/ 	.word	0x000013c0
        /*0814*/ 	.word	0x000000ff
        /*0818*/ 	.word	0x00028830
        /*081c*/ 	.short	0x010a
        /*081e*/ 	.byte	0x29
	.zero		1


	//   ....[24]....
        /*0820*/ 	.word	0x00001420
        /*0824*/ 	.word	0x000000ff
        /*0828*/ 	.word	0x00028830
        /*082c*/ 	.short	0x010a
        /*082e*/ 	.byte	0x29
	.zero		1


	//   ....[25]....
        /*0830*/ 	.word	0x00002540
        /*0834*/ 	.word	0x000000ff
        /*0838*/ 	.word	0x00000000
        /*083c*/ 	.short	0x0101
        /*083e*/ 	.byte	0x06
	.zero		1


	//   ....[26]....
        /*0840*/ 	.word	0x000042f0
        /*0844*/ 	.word	0x000000ff
        /*0848*/ 	.word	0x00028830
        /*084c*/ 	.short	0x010a
        /*084e*/ 	.byte	0x04
	.zero		1


	//   ....[27]....
        /*0850*/ 	.word	0x00004330
        /*0854*/ 	.word	0x000000ff
        /*0858*/ 	.word	0x00028830
        /*085c*/ 	.short	0x010a
        /*085e*/ 	.byte	0x04
	.zero		1


	//   ....[28]....
        /*0860*/ 	.word	0x000046a0
        /*0864*/ 	.word	0x000000ff
        /*0868*/ 	.word	0x00028850
        /*086c*/ 	.short	0x010a
        /*086e*/ 	.byte	0x04
	.zero		1


	//   ....[29]....
        /*0870*/ 	.word	0x000046e0
        /*0874*/ 	.word	0x000000ff
        /*0878*/ 	.word	0x00028850
        /*087c*/ 	.short	0x010a
        /*087e*/ 	.byte	0x04
	.zero		1


	//   ....[30]....
        /*0880*/ 	.word	0x000052f0
        /*0884*/ 	.word	0x000000ff
        /*0888*/ 	.word	0x00000000
        /*088c*/ 	.short	0x0101
        /*088e*/ 	.byte	0x04
	.zero		1


	//   ....[31]....
        /*0890*/ 	.word	0x00006e30
        /*0894*/ 	.word	0x000000ff
        /*0898*/ 	.word	0x00000000
        /*089c*/ 	.short	0x0101
        /*089e*/ 	.byte	0x04
	.zero		1


	//   ....[32]....
        /*08a0*/ 	.word	0x00007540
        /*08a4*/ 	.word	0x000000ff
        /*08a8*/ 	.word	0x00028830
        /*08ac*/ 	.short	0x010a
        /*08ae*/ 	.byte	0x04
	.zero		1


	//   ....[33]....
        /*08b0*/ 	.word	0x00007580
        /*08b4*/ 	.word	0x000000ff
        /*08b8*/ 	.word	0x00028830
        /*08bc*/ 	.short	0x010a
        /*08be*/ 	.byte	0x04
	.zero		1


	//   ....[34]....
        /*08c0*/ 	.word	0x000078b0
        /*08c4*/ 	.word	0x000000ff
        /*08c8*/ 	.word	0x00028850
        /*08cc*/ 	.short	0x010a
        /*08ce*/ 	.byte	0x04
	.zero		1


	//   ....[35]....
        /*08d0*/ 	.word	0x000078f0
        /*08d4*/ 	.word	0x000000ff
        /*08d8*/ 	.word	0x00028850
        /*08dc*/ 	.short	0x010a
        /*08de*/ 	.byte	0x04
	.zero		1


	//   ....[36]....
        /*08e0*/ 	.word	0x000081b0
        /*08e4*/ 	.word	0x000000ff
        /*08e8*/ 	.word	0x00000000
        /*08ec*/ 	.short	0x0101
        /*08ee*/ 	.byte	0x04
	.zero		1


	//   ....[37]....
        /*08f0*/ 	.word	0x000096c0
        /*08f4*/ 	.word	0x000000ff
        /*08f8*/ 	.word	0x00000000
        /*08fc*/ 	.short	0x0101
        /*08fe*/ 	.byte	0x04
	.zero		1


	//   ....[38]....
        /*0900*/ 	.word	0x00009cc0
        /*0904*/ 	.word	0x000000ff
        /*0908*/ 	.word	0x00028850
        /*090c*/ 	.short	0x010a
        /*090e*/ 	.byte	0x05
	.zero		1


	//   ....[39]....
        /*0910*/ 	.word	0x00009d00
        /*0914*/ 	.word	0x000000ff
        /*0918*/ 	.word	0x00028850
        /*091c*/ 	.short	0x010a
        /*091e*/ 	.byte	0x05
	.zero		1


	//   ....[40]....
        /*0920*/ 	.word	0x0000a2d0
        /*0924*/ 	.word	0x000000ff
        /*0928*/ 	.word	0x00000000
        /*092c*/ 	.short	0x0101
        /*092e*/ 	.byte	0x04
	.zero		1


	//   ....[41]....
        /*0930*/ 	.word	0x0000aef0
        /*0934*/ 	.word	0x000000ff
        /*0938*/ 	.word	0x00000000
        /*093c*/ 	.short	0x0101
        /*093e*/ 	.byte	0x04
	.zero		1


	//   ....[42]....
        /*0940*/ 	.word	0x0000cec0
        /*0944*/ 	.word	0x000000ff
        /*0948*/ 	.word	0x00028840
        /*094c*/ 	.short	0x010a
        /*094e*/ 	.byte	0x2f
	.zero		1


	//   ....[43]....
        /*0950*/ 	.word	0x0000d5f0
        /*0954*/ 	.word	0x000000ff
        /*0958*/ 	.word	0x00028830
        /*095c*/ 	.short	0x0107
        /*095e*/ 	.byte	0x2f
	.zero		1


	//   ....[44]....
        /*0960*/ 	.word	0x0000d660
        /*0964*/ 	.word	0x000000ff
        /*0968*/ 	.word	0x00028830
        /*096c*/ 	.short	0x0101
        /*096e*/ 	.byte	0x2f
	.zero		1


	//   ....[45]....
        /*0970*/ 	.word	0x0000e020
        /*0974*/ 	.word	0x000000ff
        /*0978*/ 	.word	0x00028800
        /*097c*/ 	.short	0x0107
        /*097e*/ 	.byte	0x2f
	.zero		1


	//   ....[46]....
        /*0980*/ 	.word	0x0000e060
        /*0984*/ 	.word	0x000000ff
        /*0988*/ 	.word	0x00028800
        /*098c*/ 	.short	0x0101
        /*098e*/ 	.byte	0x2f
	.zero		1


	//   ....[47]....
        /*0990*/ 	.word	0x0000e090
        /*0994*/ 	.word	0x000000ff
        /*0998*/ 	.word	0x00028820
        /*099c*/ 	.short	0x010a
        /*099e*/ 	.byte	0x2f
	.zero		1


	//   ....[48]....
        /*09a0*/ 	.word	0x0000e3e0
        /*09a4*/ 	.word	0x00000022
        /*09a8*/ 	.word	0x00028840
        /*09ac*/ 	.short	0x010a
        /*09ae*/ 	.byte	0x3f
	.zero		1


	//   ....[49]....
        /*09b0*/ 	.word	0x0000e940
        /*09b4*/ 	.word	0x00000022
        /*09b8*/ 	.word	0x00028830
        /*09bc*/ 	.short	0x0107
        /*09be*/ 	.byte	0x3f
	.zero		1


	//   ....[50]....
        /*09c0*/ 	.word	0x0000e9f0
        /*09c4*/ 	.word	0x00000022
        /*09c8*/ 	.word	0x00028830
        /*09cc*/ 	.short	0x0101
        /*09ce*/ 	.byte	0x3f
	.zero		1


	//   ....[51]....
        /*09d0*/ 	.word	0x0000ea50
        /*09d4*/ 	.word	0x00000000
        /*09d8*/ 	.word	0x00028860
        /*09dc*/ 	.short	0x010a
        /*09de*/ 	.byte	0x3f
	.zero		1


	//   ....[52]....
        /*09e0*/ 	.word	0x0000efa0
        /*09e4*/ 	.word	0x00000000
        /*09e8*/ 	.word	0x00028850
        /*09ec*/ 	.short	0x0107
        /*09ee*/ 	.byte	0x3f
	.zero		1


	//   ....[53]....
        /*09f0*/ 	.word	0x0000f090
        /*09f4*/ 	.word	0x00000000
        /*09f8*/ 	.word	0x00028850
        /*09fc*/ 	.short	0x0101
        /*09fe*/ 	.byte	0x3f
	.zero		1


	//   ....[54]....
        /*0a00*/ 	.word	0x0000f220
        /*0a04*/ 	.word	0x00000000
        /*0a08*/ 	.word	0x00028860
        /*0a0c*/ 	.short	0x010a
        /*0a0e*/ 	.byte	0x3f
	.zero		1


	//   ....[55]....
        /*0a10*/ 	.word	0x0000f750
        /*0a14*/ 	.word	0x00000000
        /*0a18*/ 	.word	0x00028850
        /*0a1c*/ 	.short	0x0107
        /*0a1e*/ 	.byte	0x3f
	.zero		1


	//   ....[56]....
        /*0a20*/ 	.word	0x0000f800
        /*0a24*/ 	.word	0x00000000
        /*0a28*/ 	.word	0x00028850
        /*0a2c*/ 	.short	0x0101
        /*0a2e*/ 	.byte	0x3f
	.zero		1


	//   ....[57]....
        /*0a30*/ 	.word	0x0000f8a0
        /*0a34*/ 	.word	0x00000007
        /*0a38*/ 	.word	0x00028820
        /*0a3c*/ 	.short	0x010a
        /*0a3e*/ 	.byte	0x3f
	.zero		1


	//   ....[58]....
        /*0a40*/ 	.word	0x0000f9d0
        /*0a44*/ 	.word	0x00000005
        /*0a48*/ 	.word	0x00028840
        /*0a4c*/ 	.short	0x010a
        /*0a4e*/ 	.byte	0x3f
	.zero		1


	//   ....[59]....
        /*0a50*/ 	.word	0x0000fa70
        /*0a54*/ 	.word	0x00000007
        /*0a58*/ 	.word	0x00028840
        /*0a5c*/ 	.short	0x010a
        /*0a5e*/ 	.byte	0x3f
	.zero		1


	//   ....[60]....
        /*0a60*/ 	.word	0x0000fab0
        /*0a64*/ 	.word	0x00000005
        /*0a68*/ 	.word	0x00028860
        /*0a6c*/ 	.short	0x010a
        /*0a6e*/ 	.byte	0x3f
	.zero		1


	//   ....[61]....
        /*0a70*/ 	.word	0x0000faf0
        /*0a74*/ 	.word	0x00000007
        /*0a78*/ 	.word	0x00028860
        /*0a7c*/ 	.short	0x010a
        /*0a7e*/ 	.byte	0x3f
	.zero		1


	//   ....[62]....
        /*0a80*/ 	.word	0x0000fb60
        /*0a84*/ 	.word	0x00000003
        /*0a88*/ 	.word	0x00028800
        /*0a8c*/ 	.short	0x010a
        /*0a8e*/ 	.byte	0x3f
	.zero		1


	//   ....[63]....
        /*0a90*/ 	.word	0x0000fbc0
        /*0a94*/ 	.word	0x00000003
        /*0a98*/ 	.word	0x00028830
        /*0a9c*/ 	.short	0x010a
        /*0a9e*/ 	.byte	0x3f
	.zero		1


	//   ....[64]....
        /*0aa0*/ 	.word	0x0000fc20
        /*0aa4*/ 	.word	0x0000000b
        /*0aa8*/ 	.word	0x00028830
        /*0aac*/ 	.short	0x010a
        /*0aae*/ 	.byte	0x3f
	.zero		1


	//   ....[65]....
        /*0ab0*/ 	.word	0x0000fc80
        /*0ab4*/ 	.word	0x0000000b
        /*0ab8*/ 	.word	0x00028850
        /*0abc*/ 	.short	0x010a
        /*0abe*/ 	.byte	0x3f
	.zero		1


	//   ....[66]....
        /*0ac0*/ 	.word	0x0000fce0
        /*0ac4*/ 	.word	0x0000000a
        /*0ac8*/ 	.word	0x00028830
        /*0acc*/ 	.short	0x010a
        /*0ace*/ 	.byte	0x3f
	.zero		1


	//   ....[67]....
        /*0ad0*/ 	.word	0x0000fd40
        /*0ad4*/ 	.word	0x0000000a
        /*0ad8*/ 	.word	0x00028850
        /*0adc*/ 	.short	0x010a
        /*0ade*/ 	.byte	0x3f
	.zero		1


	//   ....[68]....
        /*0ae0*/ 	.word	0x0000fda0
        /*0ae4*/ 	.word	0x00000005
        /*0ae8*/ 	.word	0x00028850
        /*0aec*/ 	.short	0x010a
        /*0aee*/ 	.byte	0x3f
	.zero		1


	//   ....[69]....
        /*0af0*/ 	.word	0x0000fe80
        /*0af4*/ 	.word	0x0000000a
        /*0af8*/ 	.word	0x00028840
        /*0afc*/ 	.short	0x010a
        /*0afe*/ 	.byte	0x3f
	.zero		1


	//   ....[70]....
        /*0b00*/ 	.word	0x000112d0
        /*0b04*/ 	.word	0x00000003
        /*0b08*/ 	.word	0x00028820
        /*0b0c*/ 	.short	0x010a
        /*0b0e*/ 	.byte	0x3f
	.zero		1


	//   ....[71]....
        /*0b10*/ 	.word	0x00011320
        /*0b14*/ 	.word	0x00000022
        /*0b18*/ 	.word	0x00028840
        /*0b1c*/ 	.short	0x010a
        /*0b1e*/ 	.byte	0x3f
	.zero		1


	//   ....[72]....
        /*0b20*/ 	.word	0x00011ce0
        /*0b24*/ 	.word	0x00000000
        /*0b28*/ 	.word	0x00028860
        /*0b2c*/ 	.short	0x010a
        /*0b2e*/ 	.byte	0x3f
	.zero		1


	//   ....[73]....
        /*0b30*/ 	.word	0x00012800
        /*0b34*/ 	.word	0x00000000
        /*0b38*/ 	.word	0x00028860
        /*0b3c*/ 	.short	0x010a
        /*0b3e*/ 	.byte	0x3f
	.zero		1


	//   ....[74]....
        /*0b40*/ 	.word	0x000132b0
        /*0b44*/ 	.word	0x00000007
        /*0b48*/ 	.word	0x00028820
        /*0b4c*/ 	.short	0x010a
        /*0b4e*/ 	.byte	0x3f
	.zero		1


	//   ....[75]....
        /*0b50*/ 	.word	0x00013420
        /*0b54*/ 	.word	0x00000005
        /*0b58*/ 	.word	0x00028840
        /*0b5c*/ 	.short	0x010a
        /*0b5e*/ 	.byte	0x3f
	.zero		1


	//   ....[76]....
        /*0b60*/ 	.word	0x00013470
        /*0b64*/ 	.word	0x00000007
        /*0b68*/ 	.word	0x00028840
        /*0b6c*/ 	.short	0x010a
        /*0b6e*/ 	.byte	0x3f
	.zero		1


	//   ....[77]....
        /*0b70*/ 	.word	0x000134c0
        /*0b74*/ 	.word	0x00000005
        /*0b78*/ 	.word	0x00028860
        /*0b7c*/ 	.short	0x010a
        /*0b7e*/ 	.byte	0x3f
	.zero		1


	//----- nvinfo : EIATTR_NUM_MBARRIERS
	.align		4
.L_1027:
        /*0b80*/ 	.byte	0x03, 0x38
        /*0b82*/ 	.short	0x0016


	//----- nvinfo : EIATTR_EXIT_INSTR_OFFSETS
	.align		4
        /*0b84*/ 	.byte	0x04, 0x1c
        /*0b86*/ 	.short	(.L_1029 - .L_1028)


	//   ....[0]....
.L_1028:
        /*0b88*/ 	.word	0x0000fb40


	//----- nvinfo : EIATTR_MAX_THREADS
	.align		4
.L_1029:
        /*0b8c*/ 	.byte	0x04, 0x05
        /*0b8e*/ 	.short	(.L_1031 - .L_1030)
.L_1030:
        /*0b90*/ 	.word	0x00000180
        /*0b94*/ 	.word	0x00000001
        /*0b98*/ 	.word	0x00000001


	//----- nvinfo : EIATTR_CRS_STACK_SIZE
	.align		4
.L_1031:
        /*0b9c*/ 	.byte	0x04, 0x1e
        /*0b9e*/ 	.short	(.L_1033 - .L_1032)
.L_1032:
        /*0ba0*/ 	.word	0x00000000


	//----- nvinfo : EIATTR_CBANK_PARAM_SIZE
	.align		4
.L_1033:
        /*0ba4*/ 	.byte	0x03, 0x19
        /*0ba6*/ 	.short	0x0a70


	//----- nvinfo : EIATTR_PARAM_CBANK
	.align		4
        /*0ba8*/ 	.byte	0x04, 0x0a
        /*0baa*/ 	.short	(.L_1035 - .L_1034)
	.align		4
.L_1034:
        /*0bac*/ 	.word	index@(.nv.constant0._ZN7cutlass13device_kernelIN5flash11enable_sm90INS1_16FlashAttnFwdSm90INS1_25CollectiveMainloopFwdSm90ILi2EN4cute5tupleIJNS5_1CILi1EEES8_S8_EEENS6_IJNS7_ILi128EEESA_SA_EEELi128ENS_10bfloat16_tEfNS_4arch4Sm90ELb1ELb0ELb1ELb0ELb1ELb0ELb0ELb1ELb1ELb1ELb1ELb0EEENS1_21CollectiveEpilogueFwdISB_S9_SC_SE_Li256ELb0ELb1ELb1ELb0EEENS1_19SingleTileSchedulerILb0ELb1ELb1ELi128EEEEEEEEEvNT_6ParamsE)
        /*0bb0*/ 	.short	0x0210
        /*0bb2*/ 	.short	0x0a70


	//----- nvinfo : EIATTR_SW_WAR
	.align		4
.L_1035:
        /*0bb4*/ 	.byte	0x04, 0x36
        /*0bb6*/ 	.short	(.L_1037 - .L_1036)
.L_1036:
        /*0bb8*/ 	.word	0x00000008
.L_1037:


//--------------------- .nv.info._ZN7cutlass13device_kernelIN5flash11enable_sm90INS1_16FlashAttnFwdSm90INS1_25CollectiveMainloopFwdSm90ILi2EN4cute5tupleIJNS5_1CILi1EEES8_S8_EEENS6_IJNS7_ILi128EEESA_SA_EEELi128ENS_10bfloat16_tEfNS_4arch4Sm90ELb1ELb0ELb1ELb1ELb1ELb0ELb0ELb1ELb1ELb1ELb1ELb0EEENS1_21CollectiveEpilogueFwdISB_S9_SC_SE_Li256ELb1ELb1ELb1ELb0EEENS1_36VarlenDynamicPersistentTileSchedulerILi128ELi128ELi256ELi128ELb1ELb1ELb1ELb1ELb1ELb1EEEEEEEEEvNT_6ParamsE --------------------------
	.section	.nv.info._ZN7cutlass13device_kernelIN5flash11enable_sm90INS1_16FlashAttnFwdSm90INS1_25CollectiveMainloopFwdSm90ILi2EN4cute5tupleIJNS5_1CILi1EEES8_S8_EEENS6_IJNS7_ILi128EEESA_SA_EEELi128ENS_10bfloat16_tEfNS_4arch4Sm90ELb1ELb0ELb1ELb1ELb1ELb0ELb0ELb1ELb1ELb1ELb1ELb0EEENS1_21CollectiveEpilogueFwdISB_S9_SC_SE_Li256ELb1ELb1ELb1ELb0EEENS1_36VarlenDynamicPersistentTileSchedulerILi128ELi128ELi256ELi128ELb1ELb1ELb1ELb1ELb1ELb1EEEEEEEEEvNT_6ParamsE,"",@"SHT_CUDA_INFO"
	.sectionflags	@""
	.align	4


	//----- nvinfo : EIATTR_CUDA_API_VERSION
	.align		4
        /*0000*/ 	.byte	0x04, 0x37
        /*0002*/ 	.short	(.L_1039 - .L_1038)
.L_1038:
        /*0004*/ 	.word	0x00000082


	//----- nvinfo : EIATTR_KPARAM_INFO
	.align		4
.L_1039:
        /*0008*/ 	.byte	0x04, 0x17
        /*000a*/ 	.short	(.L_1041 - .L_1040)
.L_1040:
        /*000c*/ 	.word	0x00000000
        /*0010*/ 	.short	0x0000
        /*0012*/ 	.short	0x0070
        /*0014*/ 	.byte	0x00, 0xf0, 0x01, 0x2a


	//----- nvinfo : EIATTR_SPARSE_MMA_MASK
	.align		4
.L_1041:
        /*0018*/ 	.byte	0x03, 0x50
        /*001a*/ 	.short	0x0000


	//----- nvinfo : EIATTR_MAXREG_COUNT
	.align		4
        /*001c*/ 	.byte	0x03, 0x1b
        /*001e*/ 	.short	0x00a8


	//----- nvinfo : EIATTR_NUM_BARRIERS
	.align		4
        /*0020*/ 	.byte	0x02, 0x4c
        /*0022*/ 	.byte	0x10
	.zero		1


	//----- nvinfo : EIATTR_EXTERNS
	.align		4
        /*0024*/ 	.byte	0x04, 0x0f
        /*0026*/ 	.short	(.L_1043 - .L_1042)


	//   ....[0]....
	.align		4
.L_1042:
        /*0028*/ 	.word	index@(__assertfail)


	//----- nvinfo : EIATTR_ANNOTATIONS
	.align		4
.L_1043:
        /*002c*/ 	.byte	0x04, 0x55
        /*002e*/ 	.short	(.L_1045 - .L_1044)


	//   ....[0]....
.L_1044:
        /* <DEDUP_REMOVED lines=16> */


	//----- nvinfo : EIATTR_MERCURY_ISA_VERSION
	.align		4
.L_1045:
        /*0118*/ 	.byte	0x03, 0x5f
        /*011a*/ 	.short	0x0101


	//----- nvinfo : EIATTR_UNUSED_LOAD_BYTE_OFFSET
	.align		4
        /*011c*/ 	.byte	0x04, 0x44
        /*011e*/ 	.short	(.L_1047 - .L_1046)


	//   ....[0]....
.L_1046:
        /*0120*/ 	.word	0x00000990
        /*0124*/ 	.word	0x0000fff0


	//   ....[1]....
        /*0128*/ 	.word	0x0000ae60
        /*012c*/ 	.word	0x0000fff0


	//----- nvinfo : EIATTR_INT_WARP_WIDE_INSTR_OFFSETS
	.align		4
.L_1047:
        /*0130*/ 	.byte	0x04, 0x31
        /*0132*/ 	.short	(.L_1049 - .L_1048)


	//   ....[0]....
.L_1048:
        /*0134*/ 	.word	0x000000c0


	//   ....[1]....
        /*0138*/ 	.word	0x000000d0


	//   ....[2]....
        /*013c*/ 	.word	0x00000170


	//   ....[3]....
        /*0140*/ 	.word	0x0000f6a0


	//   ....[4]....
        /*0144*/ 	.word	0x0000f730


	//   ....[5]....
        /*0148*/ 	.word	0x00012530


	//   ....[6]....
        /*014c*/ 	.word	0x000125c0


	//----- nvinfo : EIATTR_COOP_GROUP_MASK_REGIDS
	.align		4
.L_1049:
        /*0150*/ 	.byte	0x04, 0x29
        /*0152*/ 	.short	(.L_1051 - .L_1050)


	//   ....[0]....
.L_1050:
        /*0154*/ 	.word	0xffffffff


	//   ....[1]....
        /*0158*/ 	.word	0xffffffff


	//   ....[2]....
        /*015c*/ 	.word	0xffffffff


	//   ....[3]....
        /*0160*/ 	.word	0xffffffff


	//   ....[4]....
        /*0164*/ 	.word	0xffffffff


	//   ....[5]....
        /*0168*/ 	.word	0xffffffff


	//   ....[6]....
        /*016c*/ 	.word	0xffffffff


	//   ....[7]....
        /*0170*/ 	.word	0xffffffff


	//   ....[8]....
        /*0174*/ 	.word	0xffffffff


	//   ....[9]....
        /*0178*/ 	.word	0xffffffff


	//   ....[10]....
        /*017c*/ 	.word	0xffffffff


	//   ....[11]....
        /*0180*/ 	.word	0xffffffff


	//   ....[12]....
        /*0184*/ 	.word	0xffffffff


	//   ....[13]....
        /*0188*/ 	.word	0xffffffff


	//   ....[14]....
        /*018c*/ 	.word	0xffffffff


	//   ....[15]....
        /*0190*/ 	.word	0xffffffff


	//   ....[16]....
        /*0194*/ 	.word	0xffffffff


	//   ....[17]....
        /*0198*/ 	.word	0xffffffff


	//   ....[18]....
        /*019c*/ 	.word	0xffffffff


	//   ....[19]....
        /*01a0*/ 	.word	0xffffffff


	//   ....[20]....
        /*01a4*/ 	.word	0xffffffff


	//   ....[21]....
        /*01a8*/ 	.word	0xffffffff


	//   ....[22]....
        /*01ac*/ 	.word	0xffffffff


	//   ....[23]....
        /*01b0*/ 	.word	0xffffffff


	//   ....[24]....
        /*01b4*/ 	.word	0xffffffff


	//   ....[25]....
        /*01b8*/ 	.word	0xffffffff


	//   ....[26]....
        /*01bc*/ 	.word	0xffffffff


	//   ....[27]....
        /*01c0*/ 	.word	0xffffffff


	//   ....[28]....
        /*01c4*/ 	.word	0xffffffff


	//   ....[29]....
        /*01c8*/ 	.word	0xffffffff


	//   ....[30]....
        /*01cc*/ 	.word	0xffffffff


	//   ....[31]....
        /*01d0*/ 	.word	0xffffffff


	//   ....[32]....
        /*01d4*/ 	.word	0xffffffff


	//   ....[33]....
        /*01d8*/ 	.word	0xffffffff


	//   ....[34]....
        /*01dc*/ 	.word	0xffffffff


	//   ....[35]....
        /*01e0*/ 	.word	0xffffffff


	//   ....[36]....
        /*01e4*/ 	.word	0xffffffff


	//   ....[37]....
        /*01e8*/ 	.word	0xffffffff


	//   ....[38]....
        /*01ec*/ 	.word	0xffffffff


	//   ....[39]....
        /*01f0*/ 	.word	0xffffffff


	//   ....[40]....
        /*01f4*/ 	.word	0xffffffff


	//   ....[41]....
        /*01f8*/ 	.word	0xffffffff


	//   ....[42]....
        /*01fc*/ 	.word	0xffffffff


	//   ....[43]....
        /*0200*/ 	.word	0xffffffff


	//   ....[44]....
        /*0204*/ 	.word	0xffffffff


	//   ....[45]....
        /*0208*/ 	.word	0xffffffff


	//   ....[46]....
        /*020c*/ 	.word	0xffffffff


	//   ....[47]....
        /*0210*/ 	.word	0xffffffff


	//   ....[48]....
        /*0214*/ 	.word	0xffffffff


	//   ....[49]....
        /*0218*/ 	.word	0xffffffff


	//   ....[50]....
        /*021c*/ 	.word	0xffffffff


	//   ....[51]....
        /*0220*/ 	.word	0xffffffff


	//   ....[52]....
        /*0224*/ 	.word	0xffffffff


	//   ....[53]....
        /*0228*/ 	.word	0xffffffff


	//   ....[54]....
        /*022c*/ 	.word	0xffffffff


	//   ....[55]....
        /*0230*/ 	.word	0xffffffff


	//   ....[56]....
        /*0234*/ 	.word	0xffffffff


	//   ....[57]....
        /*0238*/ 	.word	0xffffffff


	//   ....[58]....
        /*023c*/ 	.word	0xffffffff


	//   ....[59]....
        /*0240*/ 	.word	0xffffffff


	//   ....[60]....
        /*0244*/ 	.word	0xffffffff


	//   ....[61]....
        /*0248*/ 	.word	0xffffffff


	//   ....[62]....
        /*024c*/ 	.word	0xffffffff


	//   ....[63]....
        /*0250*/ 	.word	0xffffffff


	//   ....[64]....
        /*0254*/ 	.word	0xffffffff


	//   ....[65]....
        /*0258*/ 	.word	0xffffffff


	//   ....[66]....
        /*025c*/ 	.word	0xffffffff


	//   ....[67]....
        /*0260*/ 	.word	0xffffffff


	//   ....[68]....
        /*0264*/ 	.word	0xffffffff


	//   ....[69]....
        /*0268*/ 	.word	0xffffffff


	//   ....[70]....
        /*026c*/ 	.word	0xffffffff


	//   ....[71]....
        /*0270*/ 	.word	0xffffffff


	//   ....[72]....
        /*0274*/ 	.word	0xffffffff


	//   ....[73]....
        /*0278*/ 	.word	0xffffffff


	//   ....[74]....
        /*027c*/ 	.word	0xffffffff


	//   ....[75]....
        /*0280*/ 	.word	0xffffffff


	//   ....[76]....
        /*0284*/ 	.word	0xffffffff


	//   ....[77]....
        /*0288*/ 	.word	0xffffffff


	//   ....[78]....
        /*028c*/ 	.word	0xffffffff


	//   ....[79]....
        /*0290*/ 	.word	0xffffffff


	//   ....[80]....
        /*0294*/ 	.word	0xffffffff


	//   ....[81]....
        /*0298*/ 	.word	0xffffffff


	//   ....[82]....
        /*029c*/ 	.word	0xffffffff


	//   ....[83]....
        /*02a0*/ 	.word	0xffffffff


	//   ....[84]....
        /*02a4*/ 	.word	0xffffffff


	//   ....[85]....
        /*02a8*/ 	.word	0xffffffff


	//   ....[86]....
        /*02ac*/ 	.word	0xffffffff


	//   ....[87]....
        /*02b0*/ 	.word	0xffffffff


	//   ....[88]....
        /*02b4*/ 	.word	0xffffffff


	//   ....[89]....
        /*02b8*/ 	.word	0xffffffff


	//   ....[90]....
        /*02bc*/ 	.word	0xffffffff


	//   ....[91]....
        /*02c0*/ 	.word	0xffffffff


	//   ....[92]....
        /*02c4*/ 	.word	0xffffffff


	//   ....[93]....
        /*02c8*/ 	.word	0xffffffff


	//   ....[94]....
        /*02cc*/ 	.word	0xffffffff


	//   ....[95]....
        /*02d0*/ 	.word	0xffffffff


	//   ....[96]....
        /*02d4*/ 	.word	0xffffffff


	//   ....[97]....
        /*02d8*/ 	.word	0xffffffff


	//   ....[98]....
        /*02dc*/ 	.word	0xffffffff


	//   ....[99]....
        /*02e0*/ 	.word	0xffffffff


	//   ....[100]....
        /*02e4*/ 	.word	0xffffffff


	//   ....[101]....
        /*02e8*/ 	.word	0xffffffff


	//   ....[102]....
        /*02ec*/ 	.word	0xffffffff


	//   ....[103]....
        /*02f0*/ 	.word	0xffffffff


	//   ....[104]....
        /*02f4*/ 	.word	0xffffffff


	//   ....[105]....
        /*02f8*/ 	.word	0xffffffff


	//   ....[106]....
        /*02fc*/ 	.word	0xffffffff


	//   ....[107]....
        /*0300*/ 	.word	0xffffffff


	//   ....[108]....
        /*0304*/ 	.word	0xffffffff


	//   ....[109]....
        /*0308*/ 	.word	0xffffffff


	//   ....[110]....
        /*030c*/ 	.word	0xffffffff


	//   ....[111]....
        /*0310*/ 	.word	0xffffffff


	//   ....[112]....
        /*0314*/ 	.word	0xffffffff


	//   ....[113]....
        /*0318*/ 	.word	0xffffffff


	//   ....[114]....
        /*031c*/ 	.word	0xffffffff


	//   ....[115]....
        /*0320*/ 	.word	0xffffffff


	//   ....[116]....
        /*0324*/ 	.word	0xffffffff


	//   ....[117]....
        /*0328*/ 	.word	0xffffffff


	//   ....[118]....
        /*032c*/ 	.word	0xffffffff


	//   ....[119]....
        /*0330*/ 	.word	0xffffffff


	//   ....[120]....
        /*0334*/ 	.word	0xffffffff


	//   ....[121]....
        /*0338*/ 	.word	0xffffffff


	//   ....[122]....
        /*033c*/ 	.word	0xffffffff


	//   ....[123]....
        /*0340*/ 	.word	0xffffffff


	//   ....[124]....
        /*0344*/ 	.word	0xffffffff


	//   ....[125]....
        /*0348*/ 	.word	0xffffffff


	//   ....[126]....
        /*034c*/ 	.word	0xffffffff


	//   ....[127]....
        /*0350*/ 	.word	0xffffffff


	//   ....[128]....
        /*0354*/ 	.word	0xffffffff


	//   ....[129]....
        /*0358*/ 	.word	0xffffffff


	//   ....[130]....
        /*035c*/ 	.word	0xffffffff


	//   ....[131]....
        /*0360*/ 	.word	0xffffffff


	//   ....[132]....
        /*0364*/ 	.word	0xffffffff


	//   ....[133]....
        /*0368*/ 	.word	0xffffffff


	//   ....[134]....
        /*036c*/ 	.word	0xffffffff


	//   ....[135]....
        /*0370*/ 	.word	0xffffffff


	//   ....[136]....
        /*0374*/ 	.word	0xffffffff


	//   ....[137]....
        /*0378*/ 	.word	0xffffffff


	//   ....[138]....
        /*037c*/ 	.word	0xffffffff


	//   ....[139]....
        /*0380*/ 	.word	0xffffffff


	//   ....[140]....
        /*0384*/ 	.word	0xffffffff


	//   ....[141]....
        /*0388*/ 	.word	0xffffffff


	//   ....[142]....
        /*038c*/ 	.word	0xffffffff


	//   ....[143]....
        /*0390*/ 	.word	0xffffffff


	//   ....[144]....
        /*0394*/ 	.word	0xffffffff


	//   ....[145]....
        /*0398*/ 	.word	0xffffffff


	//   ....[146]....
        /*039c*/ 	.word	0xffffffff


	//   ....[147]....
        /*03a0*/ 	.word	0xffffffff


	//   ....[148]....
        /*03a4*/ 	.word	0xffffffff


	//   ....[149]....
        /*03a8*/ 	.word	0xffffffff


	//   ....[150]....
        /*03ac*/ 	.word	0xffffffff


	//   ....[151]....
        /*03b0*/ 	.word	0xffffffff


	//   ....[152]....
        /*03b4*/ 	.word	0xffffffff


	//   ....[153]....
        /*03b8*/ 	.word	0xffffffff


	//   ....[154]....
        /*03bc*/ 	.word	0xffffffff


	//   ....[155]....
        /*03c0*/ 	.word	0xffffffff


	//   ....[156]....
        /*03c4*/ 	.word	0xffffffff


	//   ....[157]....
        /*03c8*/ 	.word	0xffffffff


	//   ....[158]....
        /*03cc*/ 	.word	0xffffffff


	//   ....[159]....
        /*03d0*/ 	.word	0xffffffff


	//   ....[160]....
        /*03d4*/ 	.word	0xffffffff


	//   ....[161]....
        /*03d8*/ 	.word	0xffffffff


	//   ....[162]....
        /*03dc*/ 	.word	0xffffffff


	//   ....[163]....
        /*03e0*/ 	.word	0xffffffff


	//   ....[164]....
        /*03e4*/ 	.word	0xffffffff


	//   ....[165]....
        /*03e8*/ 	.word	0xffffffff


	//   ....[166]....
        /*03ec*/ 	.word	0xffffffff


	//   ....[167]....
        /*03f0*/ 	.word	0x0500000f


	//   ....[168]....
        /*03f4*/ 	.word	0x0500000f


	//   ....[169]....
        /*03f8*/ 	.word	0x0500000f


	//   ....[170]....
        /*03fc*/ 	.word	0x0500000f


	//   ....[171]....
        /*0400*/ 	.word	0x0500000f


	//   ....[172]....
        /*0404*/ 	.word	0x0500000f


	//   ....[173]....
        /*0408*/ 	.word	0x0500000f


	//   ....[174]....
        /*040c*/ 	.word	0x0500000f


	//   ....[175]....
        /*0410*/ 	.word	0x0500000f


	//   ....[176]....
        /*0414*/ 	.word	0x0500000f


	//   ....[177]....
        /*0418*/ 	.word	0x0500000f


	//   ....[178]....
        /*041c*/ 	.word	0x0500000f


	//   ....[179]....
        /*0420*/ 	.word	0x0500000f


	//   ....[180]....
        /*0424*/ 	.word	0x0500000f


	//   ....[181]....
        /*0428*/ 	.word	0x0500000f


	//   ....[182]....
        /*042c*/ 	.word	0x0500000f


	//   ....[183]....
        /*0430*/ 	.word	0x0500000f


	//   ....[184]....
        /*0434*/ 	.word	0x0500000f


	//   ....[185]....
        /*0438*/ 	.word	0x0500000f


	//   ....[186]....
        /*043c*/ 	.word	0x0500000f


	//   ....[187]....
        /*0440*/ 	.word	0x0500000f


	//   ....[188]....
        /*0444*/ 	.word	0x0500000f


	//   ....[189]....
        /*0448*/ 	.word	0x0500000f


	//   ....[190]....
        /*044c*/ 	.word	0x0500000f


	//   ....[191]....
        /*0450*/ 	.word	0x0500000f


	//   ....[192]....
        /*0454*/ 	.word	0x0500000f


	//   ....[193]....
        /*0458*/ 	.word	0x0500000f


	//   ....[194]....
        /*045c*/ 	.word	0x0500000f


	//   ....[195]....
        /*0460*/ 	.word	0x0500000f


	//   ....[196]....
        /*0464*/ 	.word	0x0500000f


	//   ....[197]....
        /*0468*/ 	.word	0x0500000f


	//   ....[198]....
        /*046c*/ 	.word	0x0500000f


	//   ....[199]....
        /*0470*/ 	.word	0x0500000f


	//   ....[200]....
        /*0474*/ 	.word	0x0500000f


	//   ....[201]....
        /*0478*/ 	.word	0x0500000f


	//   ....[202]....
        /*047c*/ 	.word	0x0500000f


	//   ....[203]....
        /*0480*/ 	.word	0x0500000f


	//   ....[204]....
        /*0484*/ 	.word	0x0500000f


	//   ....[205]....
        /*0488*/ 	.word	0x0500000f


	//   ....[206]....
        /*048c*/ 	.word	0x0500000f


	//   ....[207]....
        /*0490*/ 	.word	0x0500000f


	//   ....[208]....
        /*0494*/ 	.word	0x0500000f


	//   ....[209]....
        /*0498*/ 	.word	0x0500000f


	//   ....[210]....
        /*049c*/ 	.word	0x0500000f


	//   ....[211]....
        /*04a0*/ 	.word	0x0500000f


	//   ....[212]....
        /*04a4*/ 	.word	0x0500000f


	//   ....[213]....
        /*04a8*/ 	.word	0x0500000f


	//   ....[214]....
        /*04ac*/ 	.word	0x0500000f


	//   ....[215]....
        /*04b0*/ 	.word	0x0500000f


	//   ....[216]....
        /*04b4*/ 	.word	0x0500000f


	//   ....[217]....
        /*04b8*/ 	.word	0x0500000f


	//   ....[218]....
        /*04bc*/ 	.word	0x0500000f


	//   ....[219]....
        /*04c0*/ 	.word	0x0500000f


	//   ....[220]....
        /*04c4*/ 	.word	0x0500000f


	//   ....[221]....
        /*04c8*/ 	.word	0x0500000f


	//   ....[222]....
        /*04cc*/ 	.word	0x0500000f


	//   ....[223]....
        /*04d0*/ 	.word	0x0500000f


	//   ....[224]....
        /*04d4*/ 	.word	0x0500000f


	//   ....[225]....
        /*04d8*/ 	.word	0x0500000f


	//   ....[226]....
        /*04dc*/ 	.word	0x0500000f


	//   ....[227]....
        /*04e0*/ 	.word	0x0500000f


	//   ....[228]....
        /*04e4*/ 	.word	0x0500000f


	//   ....[229]....
        /*04e8*/ 	.word	0x0500000f


	//   ....[230]....
        /*04ec*/ 	.word	0x0500000f


	//   ....[231]....
        /*04f0*/ 	.word	0x0500000f


	//   ....[232]....
        /*04f4*/ 	.word	0x0500000f


	//   ....[233]....
        /*04f8*/ 	.word	0x0500000f


	//   ....[234]....
        /*04fc*/ 	.word	0x0500000f


	//   ....[235]....
        /*0500*/ 	.word	0x0500000f


	//   ....[236]....
        /*0504*/ 	.word	0x0500000f


	//   ....[237]....
        /*0508*/ 	.word	0x0500000f


	//   ....[238]....
        /*050c*/ 	.word	0x0500000f


	//   ....[239]....
        /*0510*/ 	.word	0x0500000f


	//   ....[240]....
        /*0514*/ 	.word	0x0500000f


	//   ....[241]....
        /*0518*/ 	.word	0x0500000f


	//   ....[242]....
        /*051c*/ 	.word	0x0500000f


	//   ....[243]....
        /*0520*/ 	.word	0x0500000f


	//   ....[244]....
        /*0524*/ 	.word	0x0500000f


	//   ....[245]....
        /*0528*/ 	.word	0x0500000f


	//   ....[246]....
        /*052c*/ 	.word	0x0500000f


	//   ....[247]....
        /*0530*/ 	.word	0x0500000f


	//   ....[248]....
        /*0534*/ 	.word	0x0500000f


	//   ....[249]....
        /*0538*/ 	.word	0x0500000f


	//   ....[250]....
        /*053c*/ 	.word	0x0500000f


	//   ....[251]....
        /*0540*/ 	.word	0x0500000f


	//   ....[252]....
        /*0544*/ 	.word	0x0500000f


	//   ....[253]....
        /*0548*/ 	.word	0x0500000f


	//   ....[254]....
        /*054c*/ 	.word	0x0500000f


	//   ....[255]....
        /*0550*/ 	.word	0x0500000f


	//   ....[0]....
        /*0554*/ 	.word	0x0500000f


	//   ....[1]....
        /*0558*/ 	.word	0x0500000f


	//   ....[2]....
        /*055c*/ 	.word	0x0500000f


	//   ....[3]....
        /*0560*/ 	.word	0x0500000f


	//   ....[4]....
        /*0564*/ 	.word	0x0500000f


	//   ....[5]....
        /*0568*/ 	.word	0x0500000f


	//   ....[6]....
        /*056c*/ 	.word	0x0500000f


	//   ....[7]....
        /*0570*/ 	.word	0x0500000f


	//   ....[8]....
        /*0574*/ 	.word	0x0500000f


	//   ....[9]....
        /*0578*/ 	.word	0x0500000f


	//   ....[10]....
        /*057c*/ 	.word	0x0500000f


	//----- nvinfo : EIATTR_COOP_GROUP_INSTR_OFFSETS
	.align		4
.L_1051:
        /*0580*/ 	.byte	0x04, 0x28
        /*0582*/ 	.short	(.L_1053 - .L_1052)


	//   ....[0]....
.L_1052:
        /*0584*/ 	.word	0x00000080


	//   ....[1]....
        /*0588*/ 	.word	0x00000090


	//   ....[2]....
        /*058c*/ 	.word	0x000002d0


	//   ....[3]....
        /*0590*/ 	.word	0x00000430


	//   ....[4]....
        /*0594*/ 	.word	0x00000550


	//   ....[5]....
        /*0598*/ 	.word	0x000006b0


	//   ....[6]....
        /*059c*/ 	.word	0x00001ad0


	//   ....[7]....
        /*05a0*/ 	.word	0x000023e0


	//   ....[8]....
        /*05a4*/ 	.word	0x00002870


	//   ....[9]....
        /*05a8*/ 	.word	0x00003240


	//   ....[10]....
        /*05ac*/ 	.word	0x000032a0


	//   ....[11]....
        /*05b0*/ 	.word	0x00003d10


	//   ....[12]....
        /*05b4*/ 	.word	0x00003d70


	//   ....[13]....
        /*05b8*/ 	.word	0x00005380


	//   ....[14]....
        /*05bc*/ 	.word	0x00005dd0


	//   ....[15]....
        /*05c0*/ 	.word	0x00005f70


	//   ....[16]....
        /*05c4*/ 	.word	0x00006040


	//   ....[17]....
        /*05c8*/ 	.word	0x000069b0


	//   ....[18]....
        /*05cc*/ 	.word	0x00006a00


	//   ....[19]....
        /*05d0*/ 	.word	0x00009030


	//   ....[20]....
        /*05d4*/ 	.word	0x00009040


	//   ....[21]....
        /*05d8*/ 	.word	0x00009070


	//   ....[22]....
        /*05dc*/ 	.word	0x00009080


	//   ....[23]....
        /*05e0*/ 	.word	0x0000a510


	//   ....[24]....
        /*05e4*/ 	.word	0x0000a540


	//   ....[25]....
        /*05e8*/ 	.word	0x0000a610


	//   ....[26]....
        /*05ec*/ 	.word	0x0000a620


	//   ....[27]....
        /*05f0*/ 	.word	0x0000b970


	//   ....[28]....
        /*05f4*/ 	.word	0x0000b9b0


	//   ....[29]....
        /*05f8*/ 	.word	0x0000b9e0


	//   ....[30]....
        /*05fc*/ 	.word	0x0000ba10


	//   ....[31]....
        /*0600*/ 	.word	0x0000c0c0


	//   ....[32]....
        /*0604*/ 	.word	0x0000c100


	//   ....[33]....
        /*0608*/ 	.word	0x0000c1d0


	//   ....[34]....
        /*060c*/ 	.word	0x0000c1f0


	//   ....[35]....
        /*0610*/ 	.word	0x0000c2b0


	//   ....[36]....
        /*0614*/ 	.word	0x0000c2d0


	//   ....[37]....
        /*0618*/ 	.word	0x0000c3a0


	//   ....[38]....
        /*061c*/ 	.word	0x0000c3c0


	//   ....[39]....
        /*0620*/ 	.word	0x0000c770


	//   ....[40]....
        /*0624*/ 	.word	0x0000c780


	//   ....[41]....
        /*0628*/ 	.word	0x0000cbb0


	//   ....[42]....
        /*062c*/ 	.word	0x0000cbc0


	//   ....[43]....
        /*0630*/ 	.word	0x0000d8b0


	//   ....[44]....
        /*0634*/ 	.word	0x0000d8e0


	//   ....[45]....
        /*0638*/ 	.word	0x0000d9b0


	//   ....[46]....
        /*063c*/ 	.word	0x0000d9d0


	//   ....[47]....
        /*0640*/ 	.word	0x0000da90


	//   ....[48]....
        /*0644*/ 	.word	0x0000dab0


	//   ....[49]....
        /*0648*/ 	.word	0x0000db80


	//   ....[50]....
        /*064c*/ 	.word	0x0000dba0


	//   ....[51]....
        /*0650*/ 	.word	0x0000dce0


	//   ....[52]....
        /*0654*/ 	.word	0x0000def0


	//   ....[53]....
        /*0658*/ 	.word	0x0000df20


	//   ....[54]....
        /*065c*/ 	.word	0x0000df50


	//   ....[55]....
        /*0660*/ 	.word	0x0000df80


	//   ....[56]....
        /*0664*/ 	.word	0x0000dfb0


	//   ....[57]....
        /*0668*/ 	.word	0x0000dfe0


	//   ....[58]....
        /*066c*/ 	.word	0x0000e150


	//   ....[59]....
        /*0670*/ 	.word	0x0000e180


	//   ....[60]....
        /*0674*/ 	.word	0x0000e1b0


	//   ....[61]....
        /*0678*/ 	.word	0x0000e1e0


	//   ....[62]....
        /*067c*/ 	.word	0x0000e210


	//   ....[63]....
        /*0680*/ 	.word	0x0000e240


	//   ....[64]....
        /*0684*/ 	.word	0x0000e2d0


	//   ....[65]....
        /*0688*/ 	.word	0x0000e300


	//   ....[66]....
        /*068c*/ 	.word	0x0000e310


	//   ....[67]....
        /*0690*/ 	.word	0x0000e350


	//   ....[68]....
        /*0694*/ 	.word	0x000101a0


	//   ....[69]....
        /*0698*/ 	.word	0x000101c0


	//   ....[70]....
        /*069c*/ 	.word	0x00010260


	//   ....[71]....
        /*06a0*/ 	.word	0x00010280


	//   ....[72]....
        /*06a4*/ 	.word	0x00010310


	//   ....[73]....
        /*06a8*/ 	.word	0x00010330


	//   ....[74]....
        /*06ac*/ 	.word	0x000103c0


	//   ....[75]....
        /*06b0*/ 	.word	0x000103e0


	//   ....[76]....
        /*06b4*/ 	.word	0x00010470


	//   ....[77]....
        /*06b8*/ 	.word	0x00010490


	//   ....[78]....
        /*06bc*/ 	.word	0x00010520


	//   ....[79]....
        /*06c0*/ 	.word	0x00010540


	//   ....[80]....
        /*06c4*/ 	.word	0x000105d0


	//   ....[81]....
        /*06c8*/ 	.word	0x000105f0


	//   ....[82]....
        /*06cc*/ 	.word	0x00010600


	//   ....[83]....
        /*06d0*/ 	.word	0x00010680


	//   ....[84]....
        /*06d4*/ 	.word	0x00010db0


	//   ....[85]....
        /*06d8*/ 	.word	0x00010de0


	//   ....[86]....
        /*06dc*/ 	.word	0x00010e40


	//   ....[87]....
        /*06e0*/ 	.word	0x00010e90


	//   ....[88]....
        /*06e4*/ 	.word	0x00010ee0


	//   ....[89]....
        /*06e8*/ 	.word	0x00010f30


	//   ....[90]....
        /*06ec*/ 	.word	0x00010f80


	//   ....[91]....
        /*06f0*/ 	.word	0x00010fd0


	//   ....[92]....
        /*06f4*/ 	.word	0x00011010


	//   ....[93]....
        /*06f8*/ 	.word	0x00011070


	//   ....[94]....
        /*06fc*/ 	.word	0x000110c0


	//   ....[95]....
        /*0700*/ 	.word	0x00011110


	//   ....[96]....
        /*0704*/ 	.word	0x00011150


	//   ....[97]....
        /*0708*/ 	.word	0x000111a0


	//   ....[98]....
        /*070c*/ 	.word	0x000111c0


	//   ....[99]....
        /*0710*/ 	.word	0x00011200


	//   ....[100]....
        /*0714*/ 	.word	0x00011920


	//   ....[101]....
        /*0718*/ 	.word	0x00011950


	//   ....[102]....
        /*071c*/ 	.word	0x000119b0


	//   ....[103]....
        /*0720*/ 	.word	0x000119c0


	//   ....[104]....
        /*0724*/ 	.word	0x00011a10


	//   ....[105]....
        /*0728*/ 	.word	0x00011a20


	//   ....[106]....
        /*072c*/ 	.word	0x00011a70


	//   ....[107]....
        /*0730*/ 	.word	0x00011a80


	//   ....[108]....
        /*0734*/ 	.word	0x00011ad0


	//   ....[109]....
        /*0738*/ 	.word	0x00011ae0


	//   ....[110]....
        /*073c*/ 	.word	0x00011b30


	//   ....[111]....
        /*0740*/ 	.word	0x00011b40


	//   ....[112]....
        /*0744*/ 	.word	0x00011b90


	//   ....[113]....
        /*0748*/ 	.word	0x00011ba0


	//   ....[114]....
        /*074c*/ 	.word	0x00011bb0


	//   ....[115]....
        /*0750*/ 	.word	0x00011c00


	//   ....[116]....
        /*0754*/ 	.word	0x00011e50


	//   ....[117]....
        /*0758*/ 	.word	0x00011e70


	//   ....[118]....
        /*075c*/ 	.word	0x00011e80


	//   ....[119]....
        /*0760*/ 	.word	0x00011ef0


	//   ....[120]....
        /*0764*/ 	.word	0x00011f00


	//   ....[121]....
        /*0768*/ 	.word	0x00011f70


	//   ....[122]....
        /*076c*/ 	.word	0x00011f80


	//   ....[123]....
        /*0770*/ 	.word	0x00011ff0


	//   ....[124]....
        /*0774*/ 	.word	0x00012000


	//   ....[125]....
        /*0778*/ 	.word	0x00012070


	//   ....[126]....
        /*077c*/ 	.word	0x00012080


	//   ....[127]....
        /*0780*/ 	.word	0x000120f0


	//   ....[128]....
        /*0784*/ 	.word	0x00012100


	//   ....[129]....
        /*0788*/ 	.word	0x00012170


	//   ....[130]....
        /*078c*/ 	.word	0x00012180


	//   ....[131]....
        /*0790*/ 	.word	0x00012190


	//   ....[132]....
        /*0794*/ 	.word	0x00012700


	//   ....[133]....
        /*0798*/ 	.word	0x00012740


	//   ....[134]....
        /*079c*/ 	.word	0x00012780


	//   ....[135]....
        /*07a0*/ 	.word	0x000127a0


	//   ....[136]....
        /*07a4*/ 	.word	0x000127b0


	//   ....[137]....
        /*07a8*/ 	.word	0x000127d0


	//   ....[138]....
        /*07ac*/ 	.word	0x00012840


	//   ....[139]....
        /*07b0*/ 	.word	0x00012860


	//   ....[140]....
        /*07b4*/ 	.word	0x000128c0


	//   ....[141]....
        /*07b8*/ 	.word	0x000128e0


	//   ....[142]....
        /*07bc*/ 	.word	0x00012940


	//   ....[143]....
        /*07c0*/ 	.word	0x00012960


	//   ....[144]....
        /*07c4*/ 	.word	0x000129c0


	//   ....[145]....
        /*07c8*/ 	.word	0x000129e0


	//   ....[146]....
        /*07cc*/ 	.word	0x00012a30


	//   ....[147]....
        /*07d0*/ 	.word	0x00012a50


	//   ....[148]....
        /*07d4*/ 	.word	0x00012ea0


	//   ....[149]....
        /*07d8*/ 	.word	0x00012eb0


	//   ....[150]....
        /*07dc*/ 	.word	0x00012ef0


	//   ....[151]....
        /*07e0*/ 	.word	0x00012f30


	//   ....[152]....
        /*07e4*/ 	.word	0x00012f60


	//   ....[153]....
        /*07e8*/ 	.word	0x00012f90


	//   ....[154]....
        /*07ec*/ 	.word	0x00012fc0


	//   ....[155]....
        /*07f0*/ 	.word	0x00012ff0


	//   ....[156]....
        /*07f4*/ 	.word	0x000131a0


	//   ....[157]....
        /*07f8*/ 	.word	0x000131d0


	//   ....[158]....
        /*07fc*/ 	.word	0x00013200


	//   ....[159]....
        /*0800*/ 	.word	0x00013230


	//   ....[160]....
        /*0804*/ 	.word	0x00013260


	//   ....[161]....
        /*0808*/ 	.word	0x00013290


	//   ....[162]....
        /*080c*/ 	.word	0x00013350


	//   ....[163]....
        /*0810*/ 	.word	0x00013370


	//   ....[164]....
        /*0814*/ 	.word	0x00013390


	//   ....[165]....
        /*0818*/ 	.word	0x000133f0


	//   ....[166]....
        /*081c*/ 	.word	0x00013e10


	//   ....[167]....
        /*0820*/ 	.word	0x000143d0


	//   ....[168]....
        /*0824*/ 	.word	0x000144c0


	//   ....[169]....
        /*0828*/ 	.word	0x00014560


	//   ....[170]....
        /*082c*/ 	.word	0x000145c0


	//   ....[171]....
        /*0830*/ 	.word	0x000146d0


	//   ....[172]....
        /*0834*/ 	.word	0x00014730


	//   ....[173]....
        /*0838*/ 	.word	0x00014830


	//   ....[174]....
        /*083c*/ 	.word	0x000148a0


	//   ....[175]....
        /*0840*/ 	.word	0x000149a0


	//   ....[176]....
        /*0844*/ 	.word	0x00014a10


	//   ....[177]....
        /*0848*/ 	.word	0x00014b10


	//   ....[178]....
        /*084c*/ 	.word	0x00014b80


	//   ....[179]....
        /*0850*/ 	.word	0x00014c80


	//   ....[180]....
        /*0854*/ 	.word	0x00014cf0


	//   ....[181]....
        /*0858*/ 	.word	0x00014df0


	//   ....[182]....
        /*085c*/ 	.word	0x00014e60


	//   ....[183]....
        /*0860*/ 	.word	0x00014f00


	//   ....[184]....
        /*0864*/ 	.word	0x00015000


	//   ....[185]....
        /*0868*/ 	.word	0x00015070


	//   ....[186]....
        /*086c*/ 	.word	0x000150f0


	//   ....[187]....
        /*0870*/ 	.word	0x000151b0


	//   ....[188]....
        /*0874*/ 	.word	0x00015230


	//   ....[189]....
        /*0878*/ 	.word	0x00015300


	//   ....[190]....
        /*087c*/ 	.word	0x00015380


	//   ....[191]....
        /*0880*/ 	.word	0x00015450


	//   ....[192]....
        /*0884*/ 	.word	0x000154d0


	//   ....[193]....
        /*0888*/ 	.word	0x000155a0


	//   ....[194]....
        /*088c*/ 	.word	0x00015620


	//   ....[195]....
        /*0890*/ 	.word	0x000156f0


	//   ....[196]....
        /*0894*/ 	.word	0x00015770


	//   ....[197]....
        /*0898*/ 	.word	0x00015830


	//   ....[198]....
        /*089c*/ 	.word	0x000158b0


	//   ....[199]....
        /*08a0*/ 	.word	0x00015960


	//   ....[200]....
        /*08a4*/ 	.word	0x00015a90


	//   ....[201]....
        /*08a8*/ 	.word	0x00015b30


	//   ....[202]....
        /*08ac*/ 	.word	0x00015ba0


	//   ....[203]....
        /*08b0*/ 	.word	0x00015c60


	//   ....[204]....
        /*08b4*/ 	.word	0x00015cc0


	//   ....[205]....
        /*08b8*/ 	.word	0x00015d80


	//   ....[206]....
        /*08bc*/ 	.word	0x00015de0


	//   ....[207]....
        /*08c0*/ 	.word	0x00015ea0


	//   ....[208]....
        /*08c4*/ 	.word	0x00015f00


	//   ....[209]....
        /*08c8*/ 	.word	0x00015fc0


	//   ....[210]....
        /*08cc*/ 	.word	0x00016020


	//   ....[211]....
        /*08d0*/ 	.word	0x000160e0


	//   ....[212]....
        /*08d4*/ 	.word	0x00016140


	//   ....[213]....
        /*08d8*/ 	.word	0x00016200


	//   ....[214]....
        /*08dc*/ 	.word	0x00016260


	//   ....[215]....
        /*08e0*/ 	.word	0x00016320


	//   ....[216]....
        /*08e4*/ 	.word	0x00016410


	//   ....[217]....
        /*08e8*/ 	.word	0x000164b0


	//   ....[218]....
        /*08ec*/ 	.word	0x00016510


	//   ....[219]....
        /*08f0*/ 	.word	0x000165f0


	//   ....[220]....
        /*08f4*/ 	.word	0x00016650


	//   ....[221]....
        /*08f8*/ 	.word	0x00016730


	//   ....[222]....
        /*08fc*/ 	.word	0x00016790


	//   ....[223]....
        /*0900*/ 	.word	0x00016870


	//   ....[224]....
        /*0904*/ 	.word	0x000168d0


	//   ....[225]....
        /*0908*/ 	.word	0x000169b0


	//   ....[226]....
        /*090c*/ 	.word	0x00016a10


	//   ....[227]....
        /*0910*/ 	.word	0x00016af0


	//   ....[228]....
        /*0914*/ 	.word	0x00016b50


	//   ....[229]....
        /*0918*/ 	.word	0x00016c30


	//   ....[230]....
        /*091c*/ 	.word	0x00016c90


	//   ....[231]....
        /*0920*/ 	.word	0x00016d60


	//   ....[232]....
        /*0924*/ 	.word	0x00016e80


	//   ....[233]....
        /*0928*/ 	.word	0x00016f30


	//   ....[234]....
        /*092c*/ 	.word	0x00016fe0


	//   ....[235]....
        /*0930*/ 	.word	0x000170b0


	//   ....[236]....
        /*0934*/ 	.word	0x00017110


	//   ....[237]....
        /*0938*/ 	.word	0x000171f0


	//   ....[238]....
        /*093c*/ 	.word	0x00017250


	//   ....[239]....
        /*0940*/ 	.word	0x00017320


	//   ....[240]....
        /*0944*/ 	.word	0x00017380


	//   ....[241]....
        /*0948*/ 	.word	0x00017450


	//   ....[242]....
        /*094c*/ 	.word	0x000174b0


	//   ....[243]....
        /*0950*/ 	.word	0x00017590


	//   ....[244]....
        /*0954*/ 	.word	0x000175f0


	//   ....[245]....
        /*0958*/ 	.word	0x000176c0


	//   ....[246]....
        /*095c*/ 	.word	0x00017720


	//   ....[247]....
        /*0960*/ 	.word	0x000177e0


	//   ....[248]....
        /*0964*/ 	.word	0x00017870


	//   ....[249]....
        /*0968*/ 	.word	0x00017910


	//   ....[250]....
        /*096c*/ 	.word	0x00017a80


	//   ....[251]....
        /*0970*/ 	.word	0x00017af0


	//   ....[252]....
        /*0974*/ 	.word	0x00017b70


	//   ....[253]....
        /*0978*/ 	.word	0x00017be0


	//   ....[254]....
        /*097c*/ 	.word	0x00017c50


	//   ....[255]....
        /*0980*/ 	.word	0x00017cd0


	//   ....[0]....
        /*0984*/ 	.word	0x00017d50


	//   ....[1]....
        /*0988*/ 	.word	0x00017de0


	//   ....[2]....
        /*098c*/ 	.word	0x00017e50


	//   ....[3]....
        /*0990*/ 	.word	0x00017ec0


	//   ....[4]....
        /*0994*/ 	.word	0x00017f30


	//   ....[5]....
        /*0998*/ 	.word	0x00017fb0


	//   ....[6]....
        /*099c*/ 	.word	0x00018020


	//   ....[7]....
        /*09a0*/ 	.word	0x000180b0


	//   ....[8]....
        /*09a4*/ 	.word	0x00018110


	//   ....[9]....
        /*09a8*/ 	.word	0x000181a0


	//   ....[10]....
        /*09ac*/ 	.word	0x000182d0


	//----- nvinfo : EIATTR_REG_RECONFIG
	.align		4
.L_1053:
        /*09b0*/ 	.byte	0x01, 0x54
	.zero		2


	//----- nvinfo : EIATTR_SYSCALL_OFFSETS
	.align		4
        /*09b4*/ 	.byte	0x04, 0x46
        /*09b6*/ 	.short	(.L_1055 - .L_1054)


	//   ....[0]....
.L_1054:
        /*09b8*/ 	.word	0x00001cb0


	//   ....[1]....
        /*09bc*/ 	.word	0x0000f890


	//   ....[2]....
        /*09c0*/ 	.word	0x0000f9e0


	//   ....[3]....
        /*09c4*/ 	.word	0x0000fad0


	//   ....[4]....
        /*09c8*/ 	.word	0x00010a20


	//----- nvinfo : EIATTR_MBARRIER_INSTR_OFFSETS
	.align		4
.L_1055:
        /*09cc*/ 	.byte	0x04, 0x39
        /*09ce*/ 	.short	(.L_1057 - .L_1056)


	//   ....[0]....
.L_1056:
        /*09d0*/ 	.word	0x00000180
        /*09d4*/ 	.word	0x000000ff
        /*09d8*/ 	.word	0x00028800
        /*09dc*/ 	.short	0x0100
        /*09de*/ 	.byte	0x08
	.zero		1


	//   ....[1]....
        /*09e0*/ 	.word	0x00000190
        /*09e4*/ 	.word	0x000000ff
        /*09e8*/ 	.word	0x00028820
        /*09ec*/ 	.short	0x0100
        /*09ee*/ 	.byte	0x08
	.zero		1


	//   ....[2]....
        /*09f0*/ 	.word	0x00000280
        /*09f4*/ 	.word	0x000000ff
        /*09f8*/ 	.word	0x00028830
        /*09fc*/ 	.short	0x0100
        /*09fe*/ 	.byte	0x08
	.zero		1


	//   ....[3]....
        /*0a00*/ 	.word	0x00000290
        /*0a04*/ 	.word	0x000000ff
        /*0a08*/ 	.word	0x00028840
        /*0a0c*/ 	.short	0x0100
        /*0a0e*/ 	.byte	0x08
	.zero		1


	//   ....[4]....
        /*0a10*/ 	.word	0x000002a0
        /*0a14*/ 	.word	0x000000ff
        /*0a18*/ 	.word	0x00028838
        /*0a1c*/ 	.short	0x0100
        /*0a1e*/ 	.byte	0x08
	.zero		1


	//   ....[5]....
        /*0a20*/ 	.word	0x000002b0
        /*0a24*/ 	.word	0x000000ff
        /*0a28*/ 	.word	0x00028848
        /*0a2c*/ 	.short	0x0100
        /*0a2e*/ 	.byte	0x08
	.zero		1


	//   ....[6]....
        /*0a30*/ 	.word	0x000003e0
        /*0a34*/ 	.word	0x000000ff
        /*0a38*/ 	.word	0x00028850
        /*0a3c*/ 	.short	0x0100
        /*0a3e*/ 	.byte	0x08
	.zero		1


	//   ....[7]....
        /*0a40*/ 	.word	0x000003f0
        /*0a44*/ 	.word	0x000000ff
        /*0a48*/ 	.word	0x00028860
        /*0a4c*/ 	.short	0x0100
        /*0a4e*/ 	.byte	0x08
	.zero		1


	//   ....[8]....
        /*0a50*/ 	.word	0x00000400
        /*0a54*/ 	.word	0x000000ff
        /*0a58*/ 	.word	0x00028858
        /*0a5c*/ 	.short	0x0100
        /*0a5e*/ 	.byte	0x08
	.zero		1


	//   ....[9]....
        /*0a60*/ 	.word	0x00000410
        /*0a64*/ 	.word	0x000000ff
        /*0a68*/ 	.word	0x00028868
        /*0a6c*/ 	.short	0x0100
        /*0a6e*/ 	.byte	0x08
	.zero		1


	//   ....[10]....
        /*0a70*/ 	.word	0x00000500
        /*0a74*/ 	.word	0x000000ff
        /*0a78*/ 	.word	0x00028870
        /*0a7c*/ 	.short	0x0100
        /*0a7e*/ 	.byte	0x06
	.zero		1


	//   ....[11]....
        /*0a80*/ 	.word	0x00000510
        /*0a84*/ 	.word	0x000000ff
        /*0a88*/ 	.word	0x00028880
        /*0a8c*/ 	.short	0x0100
        /*0a8e*/ 	.byte	0x06
	.zero		1


	//   ....[12]....
        /*0a90*/ 	.word	0x00000520
        /*0a94*/ 	.word	0x000000ff
        /*0a98*/ 	.word	0x00028878
        /*0a9c*/ 	.short	0x0100
        /*0a9e*/ 	.byte	0x06
	.zero		1


	//   ....[13]....
        /*0aa0*/ 	.word	0x00000530
        /*0aa4*/ 	.word	0x000000ff
        /*0aa8*/ 	.word	0x00028888
        /*0aac*/ 	.short	0x0100
        /*0aae*/ 	.byte	0x06
	.zero		1


	//   ....[14]....
        /*0ab0*/ 	.word	0x00000660
        /*0ab4*/ 	.word	0x000000ff
        /*0ab8*/ 	.word	0x00028890
        /*0abc*/ 	.short	0x0100
        /*0abe*/ 	.byte	0x08
	.zero		1


	//   ....[15]....
        /*0ac0*/ 	.word	0x00000670
        /*0ac4*/ 	.word	0x000000ff
        /*0ac8*/ 	.word	0x000288a0
        /*0acc*/ 	.short	0x0100
        /*0ace*/ 	.byte	0x08
	.zero		1


	//   ....[16]....
        /*0ad0*/ 	.word	0x00000680
        /*0ad4*/ 	.word	0x000000ff
        /*0ad8*/ 	.word	0x00028898
        /*0adc*/ 	.short	0x0100
        /*0ade*/ 	.byte	0x08
	.zero		1


	//   ....[17]....
        /*0ae0*/ 	.word	0x00000690
        /*0ae4*/ 	.word	0x000000ff
        /*0ae8*/ 	.word	0x000288a8
        /*0aec*/ 	.short	0x0100
        /*0aee*/ 	.byte	0x08
	.zero		1


	//   ....[18]....
        /*0af0*/ 	.word	0x000007d0
        /*0af4*/ 	.word	0x000000ff
        /*0af8*/ 	.word	0x000288b0
        /*0afc*/ 	.short	0x0100
        /*0afe*/ 	.byte	0x08
	.zero		1


	//   ....[19]....
        /*0b00*/ 	.word	0x000007e0
        /*0b04*/ 	.word	0x000000ff
        /*0b08*/ 	.word	0x000288c0
        /*0b0c*/ 	.short	0x0100
        /*0b0e*/ 	.byte	0x08
	.zero		1


	//   ....[20]....
        /*0b10*/ 	.word	0x000007f0
        /*0b14*/ 	.word	0x000000ff
        /*0b18*/ 	.word	0x000288b8
        /*0b1c*/ 	.short	0x0100
        /*0b1e*/ 	.byte	0x08
	.zero		1


	//   ....[21]....
        /*0b20*/ 	.word	0x00000800
        /*0b24*/ 	.word	0x000000ff
        /*0b28*/ 	.word	0x000288c8
        /*0b2c*/ 	.short	0x0100
        /*0b2e*/ 	.byte	0x08
	.zero		1


	//   ....[22]....
        /*0b30*/ 	.word	0x00001d30
        /*0b34*/ 	.word	0x000000ff
        /*0b38*/ 	.word	0x00028800
        /*0b3c*/ 	.short	0x010a
        /*0b3e*/ 	.byte	0x28
	.zero		1


	//   ....[23]....
        /*0b40*/ 	.word	0x00001db0
        /*0b44*/ 	.word	0x00000000
        /*0b48*/ 	.word	0x00028830
        /*0b4c*/ 	.short	0x010a
        /*0b4e*/ 	.byte	0x3f
	.zero		1


	//   ....[24]....
        /*0b50*/ 	.word	0x00001df0
        /*0b54*/ 	.word	0x00000000
        /*0b58*/ 	.word	0x00028830
        /*0b5c*/ 	.short	0x010a
        /*0b5e*/ 	.byte	0x3f
	.zero		1


	//   ....[25]....
        /*0b60*/ 	.word	0x00002c70
        /*0b64*/ 	.word	0x000000ff
        /*0b68*/ 	.word	0x00000000
        /*0b6c*/ 	.short	0x0101
        /*0b6e*/ 	.byte	0x06
	.zero		1


	//   ....[26]....
        /*0b70*/ 	.word	0x00004a60
        /*0b74*/ 	.word	0x000000ff
        /*0b78*/ 	.word	0x00028830
        /*0b7c*/ 	.short	0x010a
        /*0b7e*/ 	.byte	0x0a
	.zero		1


	//   ....[27]....
        /*0b80*/ 	.word	0x00004aa0
        /*0b84*/ 	.word	0x000000ff
        /*0b88*/ 	.word	0x00028830
        /*0b8c*/ 	.short	0x010a
        /*0b8e*/ 	.byte	0x0a
	.zero		1


	//   ....[28]....
        /*0b90*/ 	.word	0x00004e20
        /*0b94*/ 	.word	0x000000ff
        /*0b98*/ 	.word	0x00028850
        /*0b9c*/ 	.short	0x010a
        /*0b9e*/ 	.byte	0x0a
	.zero		1


	//   ....[29]....
        /*0ba0*/ 	.word	0x00004e60
        /*0ba4*/ 	.word	0x000000ff
        /*0ba8*/ 	.word	0x00028850
        /*0bac*/ 	.short	0x010a
        /*0bae*/ 	.byte	0x0a
	.zero		1


	//   ....[30]....
        /*0bb0*/ 	.word	0x000059a0
        /*0bb4*/ 	.word	0x000000ff
        /*0bb8*/ 	.word	0x00000000
        /*0bbc*/ 	.short	0x0101
        /*0bbe*/ 	.byte	0x06
	.zero		1


	//   ....[31]....
        /*0bc0*/ 	.word	0x000075c0
        /*0bc4*/ 	.word	0x000000ff
        /*0bc8*/ 	.word	0x00000000
        /*0bcc*/ 	.short	0x0101
        /*0bce*/ 	.byte	0x05
	.zero		1


	//   ....[32]....
        /*0bd0*/ 	.word	0x00007cc0
        /*0bd4*/ 	.word	0x000000ff
        /*0bd8*/ 	.word	0x00028830
        /*0bdc*/ 	.short	0x010a
        /*0bde*/ 	.byte	0x0a
	.zero		1


	//   ....[33]....
        /*0be0*/ 	.word	0x00007d00
        /*0be4*/ 	.word	0x000000ff
        /*0be8*/ 	.word	0x00028830
        /*0bec*/ 	.short	0x010a
        /*0bee*/ 	.byte	0x0a
	.zero		1


	//   ....[34]....
        /*0bf0*/ 	.word	0x00008050
        /*0bf4*/ 	.word	0x000000ff
        /*0bf8*/ 	.word	0x00028850
        /*0bfc*/ 	.short	0x010a
        /*0bfe*/ 	.byte	0x0a
	.zero		1


	//   ....[35]....
        /*0c00*/ 	.word	0x00008090
        /*0c04*/ 	.word	0x000000ff
        /*0c08*/ 	.word	0x00028850
        /*0c0c*/ 	.short	0x010a
        /*0c0e*/ 	.byte	0x0a
	.zero		1


	//   ....[36]....
        /*0c10*/ 	.word	0x000088e0
        /*0c14*/ 	.word	0x000000ff
        /*0c18*/ 	.word	0x00000000
        /*0c1c*/ 	.short	0x0101
        /*0c1e*/ 	.byte	0x06
	.zero		1


	//   ....[37]....
        /*0c20*/ 	.word	0x00009e80
        /*0c24*/ 	.word	0x000000ff
        /*0c28*/ 	.word	0x00000000
        /*0c2c*/ 	.short	0x0101
        /*0c2e*/ 	.byte	0x05
	.zero		1


	//   ....[38]....
        /*0c30*/ 	.word	0x0000a480
        /*0c34*/ 	.word	0x000000ff
        /*0c38*/ 	.word	0x00028850
        /*0c3c*/ 	.short	0x010a
        /*0c3e*/ 	.byte	0x05
	.zero		1


	//   ....[39]....
        /*0c40*/ 	.word	0x0000a4c0
        /*0c44*/ 	.word	0x000000ff
        /*0c48*/ 	.word	0x00028850
        /*0c4c*/ 	.short	0x010a
        /*0c4e*/ 	.byte	0x05
	.zero		1


	//   ....[40]....
        /*0c50*/ 	.word	0x0000aa40
        /*0c54*/ 	.word	0x000000ff
        /*0c58*/ 	.word	0x00000000
        /*0c5c*/ 	.short	0x0101
        /*0c5e*/ 	.byte	0x04
	.zero		1


	//   ....[41]....
        /*0c60*/ 	.word	0x0000c0e0
        /*0c64*/ 	.word	0x00000014
        /*0c68*/ 	.word	0x00000000
        /*0c6c*/ 	.short	0x0101
        /*0c6e*/ 	.byte	0x3f
	.zero		1


	//   ....[42]....
        /*0c70*/ 	.word	0x0000c570
        /*0c74*/ 	.word	0x00000014
        /*0c78*/ 	.word	0x00000000
        /*0c7c*/ 	.short	0x0101
        /*0c7e*/ 	.byte	0x3f
	.zero		1


	//   ....[43]....
        /*0c80*/ 	.word	0x0000ffd0
        /*0c84*/ 	.word	0x00000007
        /*0c88*/ 	.word	0x00028840
        /*0c8c*/ 	.short	0x010a
        /*0c8e*/ 	.byte	0x3f
	.zero		1


	//   ....[44]....
        /*0c90*/ 	.word	0x00010730
        /*0c94*/ 	.word	0x00000007
        /*0c98*/ 	.word	0x00028830
        /*0c9c*/ 	.short	0x0107
        /*0c9e*/ 	.byte	0x3f
	.zero		1


	//   ....[45]....
        /*0ca0*/ 	.word	0x000107f0
        /*0ca4*/ 	.word	0x00000007
        /*0ca8*/ 	.word	0x00028830
        /*0cac*/ 	.short	0x0101
        /*0cae*/ 	.byte	0x3f
	.zero		1


	//   ....[46]....
        /*0cb0*/ 	.word	0x000112f0
        /*0cb4*/ 	.word	0x00000016
        /*0cb8*/ 	.word	0x00028800
        /*0cbc*/ 	.short	0x0107
        /*0cbe*/ 	.byte	0x3f
	.zero		1


	//   ....[47]....
        /*0cc0*/ 	.word	0x00011400
        /*0cc4*/ 	.word	0x00000016
        /*0cc8*/ 	.word	0x00028800
        /*0ccc*/ 	.short	0x0101
        /*0cce*/ 	.byte	0x3f
	.zero		1


	//   ....[48]....
        /*0cd0*/ 	.word	0x00011420
        /*0cd4*/ 	.word	0x00000016
        /*0cd8*/ 	.word	0x00028820
        /*0cdc*/ 	.short	0x010a
        /*0cde*/ 	.byte	0x3f
	.zero		1


	//   ....[49]....
        /*0ce0*/ 	.word	0x00011790
        /*0ce4*/ 	.word	0x00000006
        /*0ce8*/ 	.word	0x00028840
        /*0cec*/ 	.short	0x010a
        /*0cee*/ 	.byte	0x3f
	.zero		1


	//   ....[50]....
        /*0cf0*/ 	.word	0x00011c90
        /*0cf4*/ 	.word	0x00000006
        /*0cf8*/ 	.word	0x00028830
        /*0cfc*/ 	.short	0x0107
        /*0cfe*/ 	.byte	0x3f
	.zero		1


	//   ....[51]....
        /*0d00*/ 	.word	0x00011d40
        /*0d04*/ 	.word	0x00000006
        /*0d08*/ 	.word	0x00028830
        /*0d0c*/ 	.short	0x0101
        /*0d0e*/ 	.byte	0x3f
	.zero		1


	//   ....[52]....
        /*0d10*/ 	.word	0x00011db0
        /*0d14*/ 	.word	0x00000006
        /*0d18*/ 	.word	0x00028860
        /*0d1c*/ 	.short	0x010a
        /*0d1e*/ 	.byte	0x3f
	.zero		1


	//   ....[53]....
        /*0d20*/ 	.word	0x00012340
        /*0d24*/ 	.word	0x00000006
        /*0d28*/ 	.word	0x00028850
        /*0d2c*/ 	.short	0x0107
        /*0d2e*/ 	.byte	0x3f
	.zero		1


	//   ....[54]....
        /*0d30*/ 	.word	0x00012460
        /*0d34*/ 	.word	0x00000006
        /*0d38*/ 	.word	0x00028850
        /*0d3c*/ 	.short	0x0101
        /*0d3e*/ 	.byte	0x3f
	.zero		1


	//   ....[55]....
        /*0d40*/ 	.word	0x00012660
        /*0d44*/ 	.word	0x00000000
        /*0d48*/ 	.word	0x00028860
        /*0d4c*/ 	.short	0x010a
        /*0d4e*/ 	.byte	0x3f
	.zero		1


	//   ....[56]....
        /*0d50*/ 	.word	0x00012b90
        /*0d54*/ 	.word	0x00000000
        /*0d58*/ 	.word	0x00028850
        /*0d5c*/ 	.short	0x0107
        /*0d5e*/ 	.byte	0x3f
	.zero		1


	//   ....[57]....
        /*0d60*/ 	.word	0x00012c40
        /*0d64*/ 	.word	0x00000000
        /*0d68*/ 	.word	0x00028850
        /*0d6c*/ 	.short	0x0101
        /*0d6e*/ 	.byte	0x3f
	.zero		1


	//   ....[58]....
        /*0d70*/ 	.word	0x00013d90
        /*0d74*/ 	.word	0x00000007
        /*0d78*/ 	.word	0x00028820
        /*0d7c*/ 	.short	0x010a
        /*0d7e*/ 	.byte	0x3f
	.zero		1


	//   ....[59]....
        /*0d80*/ 	.word	0x00013f30
        /*0d84*/ 	.word	0x00000005
        /*0d88*/ 	.word	0x00028840
        /*0d8c*/ 	.short	0x010a
        /*0d8e*/ 	.byte	0x3f
	.zero		1


	//   ....[60]....
        /*0d90*/ 	.word	0x00013fd0
        /*0d94*/ 	.word	0x00000003
        /*0d98*/ 	.word	0x00028840
        /*0d9c*/ 	.short	0x010a
        /*0d9e*/ 	.byte	0x3f
	.zero		1


	//   ....[61]....
        /*0da0*/ 	.word	0x00014010
        /*0da4*/ 	.word	0x00000005
        /*0da8*/ 	.word	0x00028860
        /*0dac*/ 	.short	0x010a
        /*0dae*/ 	.byte	0x3f
	.zero		1


	//   ....[62]....
        /*0db0*/ 	.word	0x00014050
        /*0db4*/ 	.word	0x00000003
        /*0db8*/ 	.word	0x00028860
        /*0dbc*/ 	.short	0x010a
        /*0dbe*/ 	.byte	0x3f
	.zero		1


	//   ....[63]....
        /*0dc0*/ 	.word	0x000140c0
        /*0dc4*/ 	.word	0x00000003
        /*0dc8*/ 	.word	0x00028800
        /*0dcc*/ 	.short	0x010a
        /*0dce*/ 	.byte	0x3f
	.zero		1


	//   ....[64]....
        /*0dd0*/ 	.word	0x00014110
        /*0dd4*/ 	.word	0x00000000
        /*0dd8*/ 	.word	0x00028830
        /*0ddc*/ 	.short	0x010a
        /*0dde*/ 	.byte	0x3f
	.zero		1


	//   ....[65]....
        /*0de0*/ 	.word	0x00014170
        /*0de4*/ 	.word	0x00000007
        /*0de8*/ 	.word	0x00028830
        /*0dec*/ 	.short	0x010a
        /*0dee*/ 	.byte	0x3f
	.zero		1


	//   ....[66]....
        /*0df0*/ 	.word	0x000141d0
        /*0df4*/ 	.word	0x00000007
        /*0df8*/ 	.word	0x00028850
        /*0dfc*/ 	.short	0x010a
        /*0dfe*/ 	.byte	0x3f
	.zero		1


	//   ....[67]....
        /*0e00*/ 	.word	0x00014230
        /*0e04*/ 	.word	0x00000007
        /*0e08*/ 	.word	0x00028830
        /*0e0c*/ 	.short	0x010a
        /*0e0e*/ 	.byte	0x3f
	.zero		1


	//   ....[68]....
        /*0e10*/ 	.word	0x00014290
        /*0e14*/ 	.word	0x00000007
        /*0e18*/ 	.word	0x00028850
        /*0e1c*/ 	.short	0x010a
        /*0e1e*/ 	.byte	0x3f
	.zero		1


	//   ....[69]....
        /*0e20*/ 	.word	0x000142f0
        /*0e24*/ 	.word	0x00000005
        /*0e28*/ 	.word	0x00028850
        /*0e2c*/ 	.short	0x010a
        /*0e2e*/ 	.byte	0x3f
	.zero		1


	//   ....[70]....
        /*0e30*/ 	.word	0x00014410
        /*0e34*/ 	.word	0x00000007
        /*0e38*/ 	.word	0x00028840
        /*0e3c*/ 	.short	0x010a
        /*0e3e*/ 	.byte	0x3f
	.zero		1


	//   ....[71]....
        /*0e40*/ 	.word	0x00015990
        /*0e44*/ 	.word	0x00000016
        /*0e48*/ 	.word	0x00028820
        /*0e4c*/ 	.short	0x010a
        /*0e4e*/ 	.byte	0x3f
	.zero		1


	//   ....[72]....
        /*0e50*/ 	.word	0x000159e0
        /*0e54*/ 	.word	0x00000006
        /*0e58*/ 	.word	0x00028840
        /*0e5c*/ 	.short	0x010a
        /*0e5e*/ 	.byte	0x3f
	.zero		1


	//   ....[73]....
        /*0e60*/ 	.word	0x00016360
        /*0e64*/ 	.word	0x00000006
        /*0e68*/ 	.word	0x00028860
        /*0e6c*/ 	.short	0x010a
        /*0e6e*/ 	.byte	0x3f
	.zero		1


	//   ....[74]....
        /*0e70*/ 	.word	0x00016dd0
        /*0e74*/ 	.word	0x00000000
        /*0e78*/ 	.word	0x00028860
        /*0e7c*/ 	.short	0x010a
        /*0e7e*/ 	.byte	0x3f
	.zero		1


	//   ....[75]....
        /*0e80*/ 	.word	0x000181f0
        /*0e84*/ 	.word	0x00000007
        /*0e88*/ 	.word	0x00028820
        /*0e8c*/ 	.short	0x010a
        /*0e8e*/ 	.byte	0x3f
	.zero		1


	//   ....[76]....
        /*0e90*/ 	.word	0x00018390
        /*0e94*/ 	.word	0x00000005
        /*0e98*/ 	.word	0x00028840
        /*0e9c*/ 	.short	0x010a
        /*0e9e*/ 	.byte	0x3f
	.zero		1


	//   ....[77]....
        /*0ea0*/ 	.word	0x000183e0
        /*0ea4*/ 	.word	0x00000003
        /*0ea8*/ 	.word	0x00028840
        /*0eac*/ 	.short	0x010a
        /*0eae*/ 	.byte	0x3f
	.zero		1


	//   ....[78]....
        /*0eb0*/ 	.word	0x00018430
        /*0eb4*/ 	.word	0x00000005
        /*0eb8*/ 	.word	0x00028860
        /*0ebc*/ 	.short	0x010a
        /*0ebe*/ 	.byte	0x3f
	.zero		1


	//----- nvinfo : EIATTR_NUM_MBARRIERS
	.align		4
.L_1057:
        /*0ec0*/ 	.byte	0x03, 0x38
        /*0ec2*/ 	.short	0x0016


	//----- nvinfo : EIATTR_EXIT_INSTR_OFFSETS
	.align		4
        /*0ec4*/ 	.byte	0x04, 0x1c
        /*0ec6*/ 	.short	(.L_1059 - .L_1058)


	//   ....[0]....
.L_1058:
        /*0ec8*/ 	.word	0x000009d0


	//   ....[1]....
        /*0ecc*/ 	.word	0x0000dc90


	//   ....[2]....
        /*0ed0*/ 	.word	0x000140a0


	//----- nvinfo : EIATTR_MAX_THREADS
	.align		4
.L_1059:
        /*0ed4*/ 	.byte	0x04, 0x05
        /*0ed6*/ 	.short	(.L_1061 - .L_1060)
.L_1060:
        /*0ed8*/ 	.word	0x00000180
        /*0edc*/ 	.word	0x00000001
        /*0ee0*/ 	.word	0x00000001


	//----- nvinfo : EIATTR_CRS_STACK_SIZE
	.align		4
.L_1061:
        /*0ee4*/ 	.byte	0x04, 0x1e
        /*0ee6*/ 	.short	(.L_1063 - .L_1062)
.L_1062:
        /*0ee8*/ 	.word	0x00000000


	//----- nvinfo : EIATTR_CBANK_PARAM_SIZE
	.align		4
.L_1063:
        /*0eec*/ 	.byte	0x03, 0x19
        /*0eee*/ 	.short	0x0af0


	//----- nvinfo : EIATTR_PARAM_CBANK
	.align		4
        /*0ef0*/ 	.byte	0x04, 0x0a
        /*0ef2*/ 	.short	(.L_1065 - .L_1064)
	.align		4
.L_1064:
        /*0ef4*/ 	.word	index@(.nv.constant0._ZN7cutlass13device_kernelIN5flash11enable_sm90INS1_16FlashAttnFwdSm90INS1_25CollectiveMainloopFwdSm90ILi2EN4cute5tupleIJNS5_1CILi1EEES8_S8_EEENS6_IJNS7_ILi128EEESA_SA_EEELi128ENS_10bfloat16_tEfNS_4arch4Sm90ELb1ELb0ELb1ELb1ELb1ELb0ELb0ELb1ELb1ELb1ELb1ELb0EEENS1_21CollectiveEpilogueFwdISB_S9_SC_SE_Li256ELb1ELb1ELb1ELb0EEENS1_36VarlenDynamicPersistentTileSchedulerILi128ELi128ELi256ELi128ELb1ELb1ELb1ELb1ELb1ELb1EEEEEEEEEvNT_6ParamsE)
        /*0ef8*/ 	.short	0x0210
        /*0efa*/ 	.short	0x0af0


	//----- nvinfo : EIATTR_SW_WAR
	.align		4
.L_1065:
        /*0efc*/ 	.byte	0x04, 0x36
        /*0efe*/ 	.short	(.L_1067 - .L_1066)
.L_1066:
        /*0f00*/ 	.word	0x00000008
.L_1067:


//--------------------- .nv.info._ZN7cutlass13device_kernelIN5flash11enable_sm90INS1_16FlashAttnFwdSm90INS1_25CollectiveMainloopFwdSm90ILi2EN4cute5tupleIJNS5_1CILi1EEES8_S8_EEENS6_IJNS7_ILi128EEESA_SA_EEELi128ENS_10bfloat16_tEfNS_4arch4Sm90ELb1ELb0ELb1ELb1ELb1ELb1ELb0ELb1ELb1ELb1ELb1ELb0EEENS1_21CollectiveEpilogueFwdISB_S9_SC_SE_Li256ELb1ELb1ELb1ELb0EEENS1_36VarlenDynamicPersistentTileSchedulerILi128ELi128ELi256ELi128ELb1ELb1ELb1ELb1ELb1ELb1EEEEEEEEEvNT_6ParamsE --------------------------
	.section	.nv.info._ZN7cutlass13device_kernelIN5flash11enable_sm90INS1_16FlashAttnFwdSm90INS1_25CollectiveMainloopFwdSm90ILi2EN4cute5tupleIJNS5_1CILi1EEES8_S8_EEENS6_IJNS7_ILi128EEESA_SA_EEELi128ENS_10bfloat16_tEfNS_4arch4Sm90ELb1ELb0ELb1ELb1ELb1ELb1ELb0ELb1ELb1ELb1ELb1ELb0EEENS1_21CollectiveEpilogueFwdISB_S9_SC_SE_Li256ELb1ELb1ELb1ELb0EEENS1_36VarlenDynamicPersistentTileSchedulerILi128ELi128ELi256ELi128ELb1ELb1ELb1ELb1ELb1ELb1EEEEEEEEEvNT_6ParamsE,"",@"SHT_CUDA_INFO"
	.sectionflags	@""
	.align	4


	//----- nvinfo : EIATTR_CUDA_API_VERSION
	.align		4
        /*0000*/ 	.byte	0x04, 0x37
        /*0002*/ 	.short	(.L_1069 - .L_1068)
.L_1068:
        /*0004*/ 	.word	0x00000082


	//----- nvinfo : EIATTR_KPARAM_INFO
	.align		4
.L_1069:
        /*0008*/ 	.byte	0x04, 0x17
        /*000a*/ 	.short	(.L_1071 - .L_1070)
.L_1070:
        /*000c*/ 	.word	0x00000000
        /*0010*/ 	.short	0x0000
        /*0012*/ 	.short	0x0070
        /*0014*/ 	.byte	0x00, 0xf0, 0x01, 0x2a


	//----- nvinfo : EIATTR_SPARSE_MMA_MASK
	.align		4
.L_1071:
        /*0018*/ 	.byte	0x03, 0x50
        /*001a*/ 	.short	0x0000


	//----- nvinfo : EIATTR_MAXREG_COUNT
	.align		4
        /*001c*/ 	.byte	0x03, 0x1b
        /*001e*/ 	.short	0x00a8


	//----- nvinfo : EIATTR_NUM_BARRIERS
	.align		4
        /*0020*/ 	.byte	0x02, 0x4c
        /*0022*/ 	.byte	0x10
	.zero		1


	//----- nvinfo : EIATTR_EXTERNS
	.align		4
        /*0024*/ 	.byte	0x04, 0x0f
        /*0026*/ 	.short	(.L_1073 - .L_1072)


	//   ....[0]....
	.align		4
.L_1072:
        /*0028*/ 	.word	index@(__assertfail)


	//----- nvinfo : EIATTR_ANNOTATIONS
	.align		4
.L_1073:
        /*002c*/ 	.byte	0x04, 0x55
        /*002e*/ 	.short	(.L_1075 - .L_1074)


	//   ....[0]....
.L_1074:
        /* <DEDUP_REMOVED lines=18> */


	//----- nvinfo : EIATTR_MERCURY_ISA_VERSION
	.align		4
.L_1075:
        /*0138*/ 	.byte	0x03, 0x5f
        /*013a*/ 	.short	0x0101


	//----- nvinfo : EIATTR_UNUSED_LOAD_BYTE_OFFSET
	.align		4
        /*013c*/ 	.byte	0x04, 0x44
        /*013e*/ 	.short	(.L_1077 - .L_1076)


	//   ....[0]....
.L_1076:
        /*0140*/ 	.word	0x00000a60
        /*0144*/ 	.word	0x0000fff0


	//   ....[1]....
        /*0148*/ 	.word	0x00017ef0
        /*014c*/ 	.word	0x0000fff0


	//----- nvinfo : EIATTR_INT_WARP_WIDE_INSTR_OFFSETS
	.align		4
.L_1077:
        /*0150*/ 	.byte	0x04, 0x31
        /*0152*/ 	.short	(.L_1079 - .L_1078)


	//   ....[0]....
.L_1078:
        /*0154*/ 	.word	0x00000130


	//   ....[1]....
        /*0158*/ 	.word	0x00000170


	//   ....[2]....
        /*015c*/ 	.word	0x000001e0


	//   ....[3]....
        /*0160*/ 	.word	0x0001dd00


	//   ....[4]....
        /*0164*/ 	.word	0x0001dd90


	//   ....[5]....
        /*0168*/ 	.word	0x00020be0


	//   ....[6]....
        /*016c*/ 	.word	0x00020c70


	//----- nvinfo : EIATTR_COOP_GROUP_MASK_REGIDS
	.align		4
.L_1079:
        /*0170*/ 	.byte	0x04, 0x29
        /*0172*/ 	.short	(.L_1081 - .L_1080)


	//   ....[0]....
.L_1080:
        /*0174*/ 	.word	0xffffffff


	//   ....[1]....
        /*0178*/ 	.word	0xffffffff


	//   ....[2]....
        /*017c*/ 	.word	0xffffffff


	//   ....[3]....
        /*0180*/ 	.word	0xffffffff


	//   ....[4]....
        /*0184*/ 	.word	0xffffffff


	//   ....[5]....
        /*0188*/ 	.word	0xffffffff


	//   ....[6]....
        /*018c*/ 	.word	0xffffffff


	//   ....[7]....
        /*0190*/ 	.word	0xffffffff


	//   ....[8]....
        /*0194*/ 	.word	0xffffffff


	//   ....[9]....
        /*0198*/ 	.word	0xffffffff


	//   ....[10]....
        /*019c*/ 	.word	0xffffffff


	//   ....[11]....
        /*01a0*/ 	.word	0xffffffff


	//   ....[12]....
        /*01a4*/ 	.word	0xffffffff


	//   ....[13]....
        /*01a8*/ 	.word	0xffffffff


	//   ....[14]....
        /*01ac*/ 	.word	0xffffffff


	//   ....[15]....
        /*01b0*/ 	.word	0xffffffff


	//   ....[16]....
        /*01b4*/ 	.word	0xffffffff


	//   ....[17]....
        /*01b8*/ 	.word	0xffffffff


	//   ....[18]....
        /*01bc*/ 	.word	0xffffffff


	//   ....[19]....
        /*01c0*/ 	.word	0xffffffff


	//   ....[20]....
        /*01c4*/ 	.word	0xffffffff


	//   ....[21]....
        /*01c8*/ 	.word	0xffffffff


	//   ....[22]....
        /*01cc*/ 	.word	0xffffffff


	//   ....[23]....
        /*01d0*/ 	.word	0xffffffff


	//   ....[24]....
        /*01d4*/ 	.word	0xffffffff


	//   ....[25]....
        /*01d8*/ 	.word	0xffffffff


	//   ....[26]....
        /*01dc*/ 	.word	0xffffffff


	//   ....[27]....
        /*01e0*/ 	.word	0xffffffff


	//   ....[28]....
        /*01e4*/ 	.word	0xffffffff


	//   ....[29]....
        /*01e8*/ 	.word	0xffffffff


	//   ....[30]....
        /*01ec*/ 	.word	0xffffffff


	//   ....[31]....
        /*01f0*/ 	.word	0xffffffff


	//   ....[32]....
        /*01f4*/ 	.word	0xffffffff


	//   ....[33]....
        /*01f8*/ 	.word	0xffffffff


	//   ....[34]....
        /*01fc*/ 	.word	0xffffffff


	//   ....[35]....
        /*0200*/ 	.word	0xffffffff


	//   ....[36]....
        /*0204*/ 	.word	0xffffffff


	//   ....[37]....
        /*0208*/ 	.word	0xffffffff


	//   ....[38]....
        /*020c*/ 	.word	0xffffffff


	//   ....[39]....
        /*0210*/ 	.word	0xffffffff


	//   ....[40]....
        /*0214*/ 	.word	0xffffffff


	//   ....[41]....
        /*0218*/ 	.word	0xffffffff


	//   ....[42]....
        /*021c*/ 	.word	0xffffffff


	//   ....[43]....
        /*0220*/ 	.word	0xffffffff


	//   ....[44]....
        /*0224*/ 	.word	0xffffffff


	//   ....[45]....
        /*0228*/ 	.word	0xffffffff


	//   ....[46]....
        /*022c*/ 	.word	0xffffffff


	//   ....[47]....
        /*0230*/ 	.word	0xffffffff


	//   ....[48]....
        /*0234*/ 	.word	0xffffffff


	//   ....[49]....
        /*0238*/ 	.word	0xffffffff


	//   ....[50]....
        /*023c*/ 	.word	0xffffffff


	//   ....[51]....
        /*0240*/ 	.word	0xffffffff


	//   ....[52]....
        /*0244*/ 	.word	0xffffffff


	//   ....[53]....
        /*0248*/ 	.word	0xffffffff


	//   ....[54]....
        /*024c*/ 	.word	0xffffffff


	//   ....[55]....
        /*0250*/ 	.word	0xffffffff


	//   ....[56]....
        /*0254*/ 	.word	0xffffffff


	//   ....[57]....
        /*0258*/ 	.word	0xffffffff


	//   ....[58]....
        /*025c*/ 	.word	0xffffffff


	//   ....[59]....
        /*0260*/ 	.word	0xffffffff


	//   ....[60]....
        /*0264*/ 	.word	0xffffffff


	//   ....[61]....
        /*0268*/ 	.word	0xffffffff


	//   ....[62]....
        /*026c*/ 	.word	0xffffffff


	//   ....[63]....
        /*0270*/ 	.word	0xffffffff


	//   ....[64]....
        /*0274*/ 	.word	0xffffffff


	//   ....[65]....
        /*0278*/ 	.word	0xffffffff


	//   ....[66]....
        /*027c*/ 	.word	0xffffffff


	//   ....[67]....
        /*0280*/ 	.word	0xffffffff


	//   ....[68]....
        /*0284*/ 	.word	0xffffffff


	//   ....[69]....
        /*0288*/ 	.word	0xffffffff


	//   ....[70]....
        /*028c*/ 	.word	0xffffffff


	//   ....[71]....
        /*0290*/ 	.word	0xffffffff


	//   ....[72]....
        /*0294*/ 	.word	0xffffffff


	//   ....[73]....
        /*0298*/ 	.word	0xffffffff


	//   ....[74]....
        /*029c*/ 	.word	0xffffffff


	//   ....[75]....
        /*02a0*/ 	.word	0xffffffff


	//   ....[76]....
        /*02a4*/ 	.word	0xffffffff


	//   ....[77]....
        /*02a8*/ 	.word	0xffffffff


	//   ....[78]....
        /*02ac*/ 	.word	0xffffffff


	//   ....[79]....
        /*02b0*/ 	.word	0xffffffff


	//   ....[80]....
        /*02b4*/ 	.word	0xffffffff


	//   ....[81]....
        /*02b8*/ 	.word	0xffffffff


	//   ....[82]....
        /*02bc*/ 	.word	0xffffffff


	//   ....[83]....
        /*02c0*/ 	.word	0xffffffff


	//   ....[84]....
        /*02c4*/ 	.word	0xffffffff


	//   ....[85]....
        /*02c8*/ 	.word	0xffffffff


	//   ....[86]....
        /*02cc*/ 	.word	0xffffffff


	//   ....[87]....
        /*02d0*/ 	.word	0xffffffff


	//   ....[88]....
        /*02d4*/ 	.word	0xffffffff


	//   ....[89]....
        /*02d8*/ 	.word	0xffffffff


	//   ....[90]....
        /*02dc*/ 	.word	0xffffffff


	//   ....[91]....
        /*02e0*/ 	.word	0xffffffff


	//   ....[92]....
        /*02e4*/ 	.word	0xffffffff


	//   ....[93]....
        /*02e8*/ 	.word	0xffffffff


	//   ....[94]....
        /*02ec*/ 	.word	0xffffffff


	//   ....[95]....
        /*02f0*/ 	.word	0xffffffff


	//   ....[96]....
        /*02f4*/ 	.word	0xffffffff


	//   ....[97]....
        /*02f8*/ 	.word	0xffffffff


	//   ....[98]....
        /*02fc*/ 	.word	0xffffffff


	//   ....[99]....
        /*0300*/ 	.word	0xffffffff


	//   ....[100]....
        /*0304*/ 	.word	0xffffffff


	//   ....[101]....
        /*0308*/ 	.word	0xffffffff


	//   ....[102]....
        /*030c*/ 	.word	0xffffffff


	//   ....[103]....
        /*0310*/ 	.word	0xffffffff


	//   ....[104]....
        /*0314*/ 	.word	0xffffffff


	//   ....[105]....
        /*0318*/ 	.word	0xffffffff


	//   ....[106]....
        /*031c*/ 	.word	0xffffffff


	//   ....[107]....
        /*0320*/ 	.word	0xffffffff


	//   ....[108]....
        /*0324*/ 	.word	0xffffffff


	//   ....[109]....
        /*0328*/ 	.word	0xffffffff


	//   ....[110]....
        /*032c*/ 	.word	0xffffffff


	//   ....[111]....
        /*0330*/ 	.word	0xffffffff


	//   ....[112]....
        /*0334*/ 	.word	0xffffffff


	//   ....[113]....
        /*0338*/ 	.word	0xffffffff


	//   ....[114]....
        /*033c*/ 	.word	0xffffffff


	//   ....[115]....
        /*0340*/ 	.word	0xffffffff


	//   ....[116]....
        /*0344*/ 	.word	0xffffffff


	//   ....[117]....
        /*0348*/ 	.word	0xffffffff


	//   ....[118]....
        /*034c*/ 	.word	0xffffffff


	//   ....[119]....
        /*0350*/ 	.word	0xffffffff


	//   ....[120]....
        /*0354*/ 	.word	0xffffffff


	//   ....[121]....
        /*0358*/ 	.word	0xffffffff


	//   ....[122]....
        /*035c*/ 	.word	0xffffffff


	//   ....[123]....
        /*0360*/ 	.word	0xffffffff


	//   ....[124]....
        /*0364*/ 	.word	0xffffffff


	//   ....[125]....
        /*0368*/ 	.word	0xffffffff


	//   ....[126]....
        /*036c*/ 	.word	0xffffffff


	//   ....[127]....
        /*0370*/ 	.word	0xffffffff


	//   ....[128]....
        /*0374*/ 	.word	0xffffffff


	//   ....[129]....
        /*0378*/ 	.word	0xffffffff


	//   ....[130]....
        /*037c*/ 	.word	0xffffffff


	//   ....[131]....
        /*0380*/ 	.word	0xffffffff


	//   ....[132]....
        /*0384*/ 	.word	0xffffffff


	//   ....[133]....
        /*0388*/ 	.word	0xffffffff


	//   ....[134]....
        /*038c*/ 	.word	0xffffffff


	//   ....[135]....
        /*0390*/ 	.word	0xffffffff


	//   ....[136]....
        /*0394*/ 	.word	0xffffffff


	//   ....[137]....
        /*0398*/ 	.word	0xffffffff


	//   ....[138]....
        /*039c*/ 	.word	0xffffffff


	//   ....[139]....
        /*03a0*/ 	.word	0xffffffff


	//   ....[140]....
        /*03a4*/ 	.word	0xffffffff


	//   ....[141]....
        /*03a8*/ 	.word	0xffffffff


	//   ....[142]....
        /*03ac*/ 	.word	0xffffffff


	//   ....[143]....
        /*03b0*/ 	.word	0xffffffff


	//   ....[144]....
        /*03b4*/ 	.word	0xffffffff


	//   ....[145]....
        /*03b8*/ 	.word	0xffffffff


	//   ....[146]....
        /*03bc*/ 	.word	0xffffffff


	//   ....[147]....
        /*03c0*/ 	.word	0xffffffff


	//   ....[148]....
        /*03c4*/ 	.word	0xffffffff


	//   ....[149]....
        /*03c8*/ 	.word	0xffffffff


	//   ....[150]....
        /*03cc*/ 	.word	0xffffffff


	//   ....[151]....
        /*03d0*/ 	.word	0xffffffff


	//   ....[152]....
        /*03d4*/ 	.word	0xffffffff


	//   ....[153]....
        /*03d8*/ 	.word	0xffffffff


	//   ....[154]....
        /*03dc*/ 	.word	0xffffffff


	//   ....[155]....
        /*03e0*/ 	.word	0xffffffff


	//   ....[156]....
        /*03e4*/ 	.word	0xffffffff


	//   ....[157]....
        /*03e8*/ 	.word	0xffffffff


	//   ....[158]....
        /*03ec*/ 	.word	0xffffffff


	//   ....[159]....
        /*03f0*/ 	.word	0xffffffff


	//   ....[160]....
        /*03f4*/ 	.word	0xffffffff


	//   ....[161]....
        /*03f8*/ 	.word	0xffffffff


	//   ....[162]....
        /*03fc*/ 	.word	0xffffffff


	//   ....[163]....
        /*0400*/ 	.word	0xffffffff


	//   ....[164]....
        /*0404*/ 	.word	0xffffffff


	//   ....[165]....
        /*0408*/ 	.word	0xffffffff


	//   ....[166]....
        /*040c*/ 	.word	0xffffffff


	//   ....[167]....
        /*0410*/ 	.word	0xffffffff


	//   ....[168]....
        /*0414*/ 	.word	0xffffffff


	//   ....[169]....
        /*0418*/ 	.word	0xffffffff


	//   ....[170]....
        /*041c*/ 	.word	0xffffffff


	//   ....[171]....
        /*0420*/ 	.word	0xffffffff


	//   ....[172]....
        /*0424*/ 	.word	0xffffffff


	//   ....[173]....
        /*0428*/ 	.word	0xffffffff


	//   ....[174]....
        /*042c*/ 	.word	0xffffffff


	//   ....[175]....
        /*0430*/ 	.word	0xffffffff


	//   ....[176]....
        /*0434*/ 	.word	0xffffffff


	//   ....[177]....
        /*0438*/ 	.word	0xffffffff


	//   ....[178]....
        /*043c*/ 	.word	0xffffffff


	//   ....[179]....
        /*0440*/ 	.word	0xffffffff


	//   ....[180]....
        /*0444*/ 	.word	0xffffffff


	//   ....[181]....
        /*0448*/ 	.word	0xffffffff


	//   ....[182]....
        /*044c*/ 	.word	0xffffffff


	//   ....[183]....
        /*0450*/ 	.word	0xffffffff


	//   ....[184]....
        /*0454*/ 	.word	0xffffffff


	//   ....[185]....
        /*0458*/ 	.word	0xffffffff


	//   ....[186]....
        /*045c*/ 	.word	0xffffffff


	//   ....[187]....
        /*0460*/ 	.word	0xffffffff


	//   ....[188]....
        /*0464*/ 	.word	0xffffffff


	//   ....[189]....
        /*0468*/ 	.word	0xffffffff


	//   ....[190]....
        /*046c*/ 	.word	0xffffffff


	//   ....[191]....
        /*0470*/ 	.word	0xffffffff


	//   ....[192]....
        /*0474*/ 	.word	0xffffffff


	//   ....[193]....
        /*0478*/ 	.word	0xffffffff


	//   ....[194]....
        /*047c*/ 	.word	0xffffffff


	//   ....[195]....
        /*0480*/ 	.word	0xffffffff


	//   ....[196]....
        /*0484*/ 	.word	0xffffffff


	//   ....[197]....
        /*0488*/ 	.word	0xffffffff


	//   ....[198]....
        /*048c*/ 	.word	0xffffffff


	//   ....[199]....
        /*0490*/ 	.word	0xffffffff


	//   ....[200]....
        /*0494*/ 	.word	0xffffffff


	//   ....[201]....
        /*0498*/ 	.word	0xffffffff


	//   ....[202]....
        /*049c*/ 	.word	0xffffffff


	//   ....[203]....
        /*04a0*/ 	.word	0xffffffff


	//   ....[204]....
        /*04a4*/ 	.word	0xffffffff


	//   ....[205]....
        /*04a8*/ 	.word	0xffffffff


	//   ....[206]....
        /*04ac*/ 	.word	0xffffffff


	//   ....[207]....
        /*04b0*/ 	.word	0xffffffff


	//   ....[208]....
        /*04b4*/ 	.word	0xffffffff


	//   ....[209]....
        /*04b8*/ 	.word	0xffffffff


	//   ....[210]....
        /*04bc*/ 	.word	0xffffffff


	//   ....[211]....
        /*04c0*/ 	.word	0xffffffff


	//   ....[212]....
        /*04c4*/ 	.word	0xffffffff


	//   ....[213]....
        /*04c8*/ 	.word	0xffffffff


	//   ....[214]....
        /*04cc*/ 	.word	0xffffffff


	//   ....[215]....
        /*04d0*/ 	.word	0xffffffff


	//   ....[216]....
        /*04d4*/ 	.word	0xffffffff


	//   ....[217]....
        /*04d8*/ 	.word	0xffffffff


	//   ....[218]....
        /*04dc*/ 	.word	0xffffffff


	//   ....[219]....
        /*04e0*/ 	.word	0xffffffff


	//   ....[220]....
        /*04e4*/ 	.word	0xffffffff


	//   ....[221]....
        /*04e8*/ 	.word	0xffffffff


	//   ....[222]....
        /*04ec*/ 	.word	0xffffffff


	//   ....[223]....
        /*04f0*/ 	.word	0xffffffff


	//   ....[224]....
        /*04f4*/ 	.word	0xffffffff


	//   ....[225]....
        /*04f8*/ 	.word	0xffffffff


	//   ....[226]....
        /*04fc*/ 	.word	0xffffffff


	//   ....[227]....
        /*0500*/ 	.word	0xffffffff


	//   ....[228]....
        /*0504*/ 	.word	0xffffffff


	//   ....[229]....
        /*0508*/ 	.word	0xffffffff


	//   ....[230]....
        /*050c*/ 	.word	0xffffffff


	//   ....[231]....
        /*0510*/ 	.word	0xffffffff


	//   ....[232]....
        /*0514*/ 	.word	0xffffffff


	//   ....[233]....
        /*0518*/ 	.word	0x0500000f


	//   ....[234]....
        /*051c*/ 	.word	0x0500000f


	//   ....[235]....
        /*0520*/ 	.word	0x0500000f


	//   ....[236]....
        /*0524*/ 	.word	0x0500000f


	//   ....[237]....
        /*0528*/ 	.word	0x0500000f


	//   ....[238]....
        /*052c*/ 	.word	0x0500000f


	//   ....[239]....
        /*0530*/ 	.word	0x0500000f


	//   ....[240]....
        /*0534*/ 	.word	0x0500000f


	//   ....[241]....
        /*0538*/ 	.word	0x0500000f


	//   ....[242]....
        /*053c*/ 	.word	0x0500000f


	//   ....[243]....
        /*0540*/ 	.word	0x0500000f


	//   ....[244]....
        /*0544*/ 	.word	0x0500000f


	//   ....[245]....
        /*0548*/ 	.word	0x0500000f


	//   ....[246]....
        /*054c*/ 	.word	0x0500000f


	//   ....[247]....
        /*0550*/ 	.word	0x0500000f


	//   ....[248]....
        /*0554*/ 	.word	0x0500000f


	//   ....[249]....
        /*0558*/ 	.word	0x0500000f


	//   ....[250]....
        /*055c*/ 	.word	0x0500000f


	//   ....[251]....
        /*0560*/ 	.word	0x0500000f


	//   ....[252]....
        /*0564*/ 	.word	0x0500000f


	//   ....[253]....
        /*0568*/ 	.word	0x0500000f


	//   ....[254]....
        /*056c*/ 	.word	0x0500000f


	//   ....[255]....
        /*0570*/ 	.word	0x0500000f


	//   ....[0]....
        /*0574*/ 	.word	0x0500000f


	//   ....[1]....
        /*0578*/ 	.word	0x0500000f


	//   ....[2]....
        /*057c*/ 	.word	0x0500000f


	//   ....[3]....
        /*0580*/ 	.word	0x0500000f


	//   ....[4]....
        /*0584*/ 	.word	0x0500000f


	//   ....[5]....
        /*0588*/ 	.word	0x0500000f


	//   ....[6]....
        /*058c*/ 	.word	0x0500000f


	//   ....[7]....
        /*0590*/ 	.word	0x0500000f


	//   ....[8]....
        /*0594*/ 	.word	0x0500000f


	//   ....[9]....
        /*0598*/ 	.word	0x0500000f


	//   ....[10]....
        /*059c*/ 	.word	0x0500000f


	//   ....[11]....
        /*05a0*/ 	.word	0x0500000f


	//   ....[12]....
        /*05a4*/ 	.word	0x0500000f


	//   ....[13]....
        /*05a8*/ 	.word	0x0500000f


	//   ....[14]....
        /*05ac*/ 	.word	0x0500000f


	//   ....[15]....
        /*05b0*/ 	.word	0x0500000f


	//   ....[16]....
        /*05b4*/ 	.word	0x0500000f


	//   ....[17]....
        /*05b8*/ 	.word	0x0500000f


	//   ....[18]....
        /*05bc*/ 	.word	0x0500000f


	//   ....[19]....
        /*05c0*/ 	.word	0x0500000f


	//   ....[20]....
        /*05c4*/ 	.word	0x0500000f


	//   ....[21]....
        /*05c8*/ 	.word	0x0500000f


	//   ....[22]....
        /*05cc*/ 	.word	0x0500000f


	//   ....[23]....
        /*05d0*/ 	.word	0x0500000f


	//   ....[24]....
        /*05d4*/ 	.word	0x0500000f


	//   ....[25]....
        /*05d8*/ 	.word	0x0500000f


	//   ....[26]....
        /*05dc*/ 	.word	0x0500000f


	//   ....[27]....
        /*05e0*/ 	.word	0x0500000f


	//   ....[28]....
        /*05e4*/ 	.word	0x0500000f


	//   ....[29]....
        /*05e8*/ 	.word	0x0500000f


	//   ....[30]....
        /*05ec*/ 	.word	0x0500000f


	//   ....[31]....
        /*05f0*/ 	.word	0x0500000f


	//   ....[32]....
        /*05f4*/ 	.word	0x0500000f


	//   ....[33]....
        /*05f8*/ 	.word	0x0500000f


	//   ....[34]....
        /*05fc*/ 	.word	0x0500000f


	//   ....[35]....
        /*0600*/ 	.word	0x0500000f


	//   ....[36]....
        /*0604*/ 	.word	0x0500000f


	//   ....[37]....
        /*0608*/ 	.word	0x0500000f


	//   ....[38]....
        /*060c*/ 	.word	0x0500000f


	//   ....[39]....
        /*0610*/ 	.word	0x0500000f


	//   ....[40]....
        /*0614*/ 	.word	0x0500000f


	//   ....[41]....
        /*0618*/ 	.word	0x0500000f


	//   ....[42]....
        /*061c*/ 	.word	0x0500000f


	//   ....[43]....
        /*0620*/ 	.word	0x0500000f


	//   ....[44]....
        /*0624*/ 	.word	0x0500000f


	//   ....[45]....
        /*0628*/ 	.word	0x0500000f


	//   ....[46]....
        /*062c*/ 	.word	0x0500000f


	//   ....[47]....
        /*0630*/ 	.word	0x0500000f


	//   ....[48]....
        /*0634*/ 	.word	0x0500000f


	//   ....[49]....
        /*0638*/ 	.word	0x0500000f


	//   ....[50]....
        /*063c*/ 	.word	0x0500000f


	//   ....[51]....
        /*0640*/ 	.word	0x0500000f


	//   ....[52]....
        /*0644*/ 	.word	0x0500000f


	//   ....[53]....
        /*0648*/ 	.word	0x0500000f


	//   ....[54]....
        /*064c*/ 	.word	0x0500000f


	//   ....[55]....
        /*0650*/ 	.word	0x0500000f


	//   ....[56]....
        /*0654*/ 	.word	0x0500000f


	//   ....[57]....
        /*0658*/ 	.word	0x0500000f


	//   ....[58]....
        /*065c*/ 	.word	0x0500000f


	//   ....[59]....
        /*0660*/ 	.word	0x0500000f


	//   ....[60]....
        /*0664*/ 	.word	0x0500000f


	//   ....[61]....
        /*0668*/ 	.word	0x0500000f


	//   ....[62]....
        /*066c*/ 	.word	0x0500000f


	//   ....[63]....
        /*0670*/ 	.word	0x0500000f


	//   ....[64]....
        /*0674*/ 	.word	0x0500000f


	//   ....[65]....
        /*0678*/ 	.word	0x0500000f


	//   ....[66]....
        /*067c*/ 	.word	0x0500000f


	//   ....[67]....
        /*0680*/ 	.word	0x0500000f


	//   ....[68]....
        /*0684*/ 	.word	0x0500000f


	//   ....[69]....
        /*0688*/ 	.word	0x0500000f


	//   ....[70]....
        /*068c*/ 	.word	0x0500000f


	//   ....[71]....
        /*0690*/ 	.word	0x0500000f


	//   ....[72]....
        /*0694*/ 	.word	0x0500000f


	//   ....[73]....
        /*0698*/ 	.word	0x0500000f


	//   ....[74]....
        /*069c*/ 	.word	0x0500000f


	//   ....[75]....
        /*06a0*/ 	.word	0x0500000f


	//   ....[76]....
        /*06a4*/ 	.word	0x0500000f


	//   ....[77]....
        /*06a8*/ 	.word	0x0500000f


	//   ....[78]....
        /*06ac*/ 	.word	0x0500000f


	//   ....[79]....
        /*06b0*/ 	.word	0x0500000f


	//   ....[80]....
        /*06b4*/ 	.word	0x0500000f


	//   ....[81]....
        /*06b8*/ 	.word	0x0500000f


	//   ....[82]....
        /*06bc*/ 	.word	0x0500000f


	//   ....[83]....
        /*06c0*/ 	.word	0x0500000f


	//   ....[84]....
        /*06c4*/ 	.word	0x0500000f


	//   ....[85]....
        /*06c8*/ 	.word	0x0500000f


	//   ....[86]....
        /*06cc*/ 	.word	0x0500000f


	//   ....[87]....
        /*06d0*/ 	.word	0x0500000f


	//   ....[88]....
        /*06d4*/ 	.word	0x0500000f


	//   ....[89]....
        /*06d8*/ 	.word	0x0500000f


	//   ....[90]....
        /*06dc*/ 	.word	0x0500000f


	//   ....[91]....
        /*06e0*/ 	.word	0x0500000f


	//   ....[92]....
        /*06e4*/ 	.word	0x0500000f


	//   ....[93]....
        /*06e8*/ 	.word	0x0500000f


	//   ....[94]....
        /*06ec*/ 	.word	0x0500000f


	//   ....[95]....
        /*06f0*/ 	.word	0x0500000f


	//   ....[96]....
        /*06f4*/ 	.word	0x0500000f


	//   ....[97]....
        /*06f8*/ 	.word	0x0500000f


	//   ....[98]....
        /*06fc*/ 	.word	0x0500000f


	//   ....[99]....
        /*0700*/ 	.word	0x0500000f


	//   ....[100]....
        /*0704*/ 	.word	0x0500000f


	//   ....[101]....
        /*0708*/ 	.word	0x0500000f


	//   ....[102]....
        /*070c*/ 	.word	0x0500000f


	//   ....[103]....
        /*0710*/ 	.word	0x0500000f


	//   ....[104]....
        /*0714*/ 	.word	0x0500000f


	//   ....[105]....
        /*0718*/ 	.word	0x0500000f


	//   ....[106]....
        /*071c*/ 	.word	0x0500000f


	//   ....[107]....
        /*0720*/ 	.word	0x0500000f


	//   ....[108]....
        /*0724*/ 	.word	0x0500000f


	//   ....[109]....
        /*0728*/ 	.word	0x0500000f


	//   ....[110]....
        /*072c*/ 	.word	0x0500000f


	//   ....[111]....
        /*0730*/ 	.word	0x0500000f


	//   ....[112]....
        /*0734*/ 	.word	0x0500000f


	//   ....[113]....
        /*0738*/ 	.word	0x0500000f


	//   ....[114]....
        /*073c*/ 	.word	0x0500000f


	//   ....[115]....
        /*0740*/ 	.word	0x0500000f


	//   ....[116]....
        /*0744*/ 	.word	0x0500000f


	//   ....[117]....
        /*0748*/ 	.word	0x0500000f


	//   ....[118]....
        /*074c*/ 	.word	0x0500000f


	//   ....[119]....
        /*0750*/ 	.word	0x0500000f


	//   ....[120]....
        /*0754*/ 	.word	0x0500000f


	//   ....[121]....
        /*0758*/ 	.word	0x0500000f


	//   ....[122]....
        /*075c*/ 	.word	0x0500000f


	//   ....[123]....
        /*0760*/ 	.word	0x0500000f


	//   ....[124]....
        /*0764*/ 	.word	0x0500000f


	//   ....[125]....
        /*0768*/ 	.word	0x0500000f


	//   ....[126]....
        /*076c*/ 	.word	0x0500000f


	//   ....[127]....
        /*0770*/ 	.word	0x0500000f


	//   ....[128]....
        /*0774*/ 	.word	0x0500000f


	//   ....[129]....
        /*0778*/ 	.word	0x0500000f


	//   ....[130]....
        /*077c*/ 	.word	0x0500000f


	//   ....[131]....
        /*0780*/ 	.word	0x0500000f


	//   ....[132]....
        /*0784*/ 	.word	0x0500000f


	//   ....[133]....
        /*0788*/ 	.word	0x0500000f


	//   ....[134]....
        /*078c*/ 	.word	0x0500000f


	//   ....[135]....
        /*0790*/ 	.word	0x0500000f


	//   ....[136]....
        /*0794*/ 	.word	0x0500000f


	//   ....[137]....
        /*0798*/ 	.word	0x0500000f


	//   ....[138]....
        /*079c*/ 	.word	0x0500000f


	//   ....[139]....
        /*07a0*/ 	.word	0x0500000f


	//   ....[140]....
        /*07a4*/ 	.word	0x0500000f


	//   ....[141]....
        /*07a8*/ 	.word	0x0500000f


	//   ....[142]....
        /*07ac*/ 	.word	0x0500000f


	//   ....[143]....
        /*07b0*/ 	.word	0x0500000f


	//   ....[144]....
        /*07b4*/ 	.word	0x0500000f


	//   ....[145]....
        /*07b8*/ 	.word	0x0500000f


	//   ....[146]....
        /*07bc*/ 	.word	0x0500000f


	//   ....[147]....
        /*07c0*/ 	.word	0x0500000f


	//   ....[148]....
        /*07c4*/ 	.word	0x0500000f


	//   ....[149]....
        /*07c8*/ 	.word	0x0500000f


	//   ....[150]....
        /*07cc*/ 	.word	0x0500000f


	//   ....[151]....
        /*07d0*/ 	.word	0x0500000f


	//   ....[152]....
        /*07d4*/ 	.word	0x0500000f


	//   ....[153]....
        /*07d8*/ 	.word	0x0500000f


	//   ....[154]....
        /*07dc*/ 	.word	0x0500000f


	//----- nvinfo : EIATTR_COOP_GROUP_INSTR_OFFSETS
	.align		4
.L_1081:
        /*07e0*/ 	.byte	0x04, 0x28
        /*07e2*/ 	.short	(.L_1083 - .L_1082)


	//   ....[0]....
.L_1082:
        /*07e4*/ 	.word	0x00000070


	//   ....[1]....
        /*07e8*/ 	.word	0x00000140


	//   ....[2]....
        /*07ec*/ 	.word	0x00000190


	//   ....[3]....
        /*07f0*/ 	.word	0x000003c0


	//   ....[4]....
        /*07f4*/ 	.word	0x00000520


	//   ....[5]....
        /*07f8*/ 	.word	0x00000640


	//   ....[6]....
        /*07fc*/ 	.word	0x000007a0


	//   ....[7]....
        /*0800*/ 	.word	0x000034c0


	//   ....[8]....
        /*0804*/ 	.word	0x000034d0


	//   ....[9]....
        /*0808*/ 	.word	0x00003c40


	//   ....[10]....
        /*080c*/ 	.word	0x00003c50


	//   ....[11]....
        /*0810*/ 	.word	0x000043c0


	//   ....[12]....
        /*0814*/ 	.word	0x000043d0


	//   ....[13]....
        /*0818*/ 	.word	0x00004b30


	//   ....[14]....
        /*081c*/ 	.word	0x00004b40


	//   ....[15]....
        /*0820*/ 	.word	0x00005cc0


	//   ....[16]....
        /*0824*/ 	.word	0x00005cd0


	//   ....[17]....
        /*0828*/ 	.word	0x000064c0


	//   ....[18]....
        /*082c*/ 	.word	0x000064d0


	//   ....[19]....
        /*0830*/ 	.word	0x00006cc0


	//   ....[20]....
        /*0834*/ 	.word	0x00006cd0


	//   ....[21]....
        /*0838*/ 	.word	0x000074e0


	//   ....[22]....
        /*083c*/ 	.word	0x000074f0


	//   ....[23]....
        /*0840*/ 	.word	0x00007ef0


	//   ....[24]....
        /*0844*/ 	.word	0x00007f00


	//   ....[25]....
        /*0848*/ 	.word	0x00008010


	//   ....[26]....
        /*084c*/ 	.word	0x00008020


	//   ....[27]....
        /*0850*/ 	.word	0x00008140


	//   ....[28]....
        /*0854*/ 	.word	0x00008150


	//   ....[29]....
        /*0858*/ 	.word	0x00008270


	//   ....[30]....
        /*085c*/ 	.word	0x00008280


	//   ....[31]....
        /*0860*/ 	.word	0x00008600


	//   ....[32]....
        /*0864*/ 	.word	0x00008620


	//   ....[33]....
        /*0868*/ 	.word	0x00008700


	//   ....[34]....
        /*086c*/ 	.word	0x00008720


	//   ....[35]....
        /*0870*/ 	.word	0x00008800


	//   ....[36]....
        /*0874*/ 	.word	0x00008820


	//   ....[37]....
        /*0878*/ 	.word	0x00008900


	//   ....[38]....
        /*087c*/ 	.word	0x00008920


	//   ....[39]....
        /*0880*/ 	.word	0x00009150


	//   ....[40]....
        /*0884*/ 	.word	0x00009850


	//   ....[41]....
        /*0888*/ 	.word	0x00009860


	//   ....[42]....
        /*088c*/ 	.word	0x00009870


	//   ....[43]....
        /*0890*/ 	.word	0x00009880


	//   ....[44]....
        /*0894*/ 	.word	0x00009bc0


	//   ....[45]....
        /*0898*/ 	.word	0x00009bd0


	//   ....[46]....
        /*089c*/ 	.word	0x00009be0


	//   ....[47]....
        /*08a0*/ 	.word	0x00009bf0


	//   ....[48]....
        /*08a4*/ 	.word	0x00009f10


	//   ....[49]....
        /*08a8*/ 	.word	0x00009f20


	//   ....[50]....
        /*08ac*/ 	.word	0x00009f30


	//   ....[51]....
        /*08b0*/ 	.word	0x00009f40


	//   ....[52]....
        /*08b4*/ 	.word	0x0000a280


	//   ....[53]....
        /*08b8*/ 	.word	0x0000a290


	//   ....[54]....
        /*08bc*/ 	.word	0x0000a2a0


	//   ....[55]....
        /*08c0*/ 	.word	0x0000a2b0


	//   ....[56]....
        /*08c4*/ 	.word	0x0000c1e0


	//   ....[57]....
        /*08c8*/ 	.word	0x0000c200


	//   ....[58]....
        /*08cc*/ 	.word	0x0000c210


	//   ....[59]....
        /*08d0*/ 	.word	0x0000c220


	//   ....[60]....
        /*08d4*/ 	.word	0x0000c330


	//   ....[61]....
        /*08d8*/ 	.word	0x0000c390


	//   ....[62]....
        /*08dc*/ 	.word	0x0000c3c0


	//   ....[63]....
        /*08e0*/ 	.word	0x0000c400


	//   ....[64]....
        /*08e4*/ 	.word	0x0000c770


	//   ....[65]....
        /*08e8*/ 	.word	0x0000c790


	//   ....[66]....
        /*08ec*/ 	.word	0x0000c7b0


	//   ....[67]....
        /*08f0*/ 	.word	0x0000c7c0


	//   ....[68]....
        /*08f4*/ 	.word	0x0000c890


	//   ....[69]....
        /*08f8*/ 	.word	0x0000c8b0


	//   ....[70]....
        /*08fc*/ 	.word	0x0000c8c0


	//   ....[71]....
        /*0900*/ 	.word	0x0000c940


	//   ....[72]....
        /*0904*/ 	.word	0x0000f310


	//   ....[73]....
        /*0908*/ 	.word	0x0000f350


	//   ....[74]....
        /*090c*/ 	.word	0x0000fd90


	//   ....[75]....
        /*0910*/ 	.word	0x0000fdf0


	//   ....[76]....
        /*0914*/ 	.word	0x00010870


	//   ....[77]....
        /*0918*/ 	.word	0x000108e0


	//   ....[78]....
        /*091c*/ 	.word	0x00012230


	//   ....[79]....
        /*0920*/ 	.word	0x00012c70


	//   ....[80]....
        /*0924*/ 	.word	0x00012ce0


	//   ....[81]....
        /*0928*/ 	.word	0x00012d00


	//   ....[82]....
        /*092c*/ 	.word	0x00013700


	//   ....[83]....
        /*0930*/ 	.word	0x00013780


	//   ....[84]....
        /*0934*/ 	.word	0x00015f40


	//   ....[85]....
        /*0938*/ 	.word	0x00015f60


	//   ....[86]....
        /*093c*/ 	.word	0x00015f90


	//   ....[87]....
        /*0940*/ 	.word	0x00015fa0


	//   ....[88]....
        /*0944*/ 	.word	0x000177f0


	//   ....[89]....
        /*0948*/ 	.word	0x00017800


	//   ....[90]....
        /*094c*/ 	.word	0x00017850


	//   ....[91]....
        /*0950*/ 	.word	0x00017860


	//   ....[92]....
        /*0954*/ 	.word	0x00018970


	//   ....[93]....
        /*0958*/ 	.word	0x000189a0


	//   ....[94]....
        /*095c*/ 	.word	0x000189c0


	//   ....[95]....
        /*0960*/ 	.word	0x000189d0


	//   ....[96]....
        /*0964*/ 	.word	0x00019090


	//   ....[97]....
        /*0968*/ 	.word	0x000190a0


	//   ....[98]....
        /*096c*/ 	.word	0x000191a0


	//   ....[99]....
        /*0970*/ 	.word	0x000191b0


	//   ....[100]....
        /*0974*/ 	.word	0x000192c0


	//   ....[101]....
        /*0978*/ 	.word	0x000192d0


	//   ....[102]....
        /*097c*/ 	.word	0x000193e0


	//   ....[103]....
        /*0980*/ 	.word	0x000193f0


	//   ....[104]....
        /*0984*/ 	.word	0x000198c0


	//   ....[105]....
        /*0988*/ 	.word	0x000198d0


	//   ....[106]....
        /*098c*/ 	.word	0x00019d50


	//   ....[107]....
        /*0990*/ 	.word	0x00019d60


	//   ....[108]....
        /*0994*/ 	.word	0x0001a980


	//   ....[109]....
        /*0998*/ 	.word	0x0001a990


	//   ....[110]....
        /*099c*/ 	.word	0x0001aaa0


	//   ....[111]....
        /*09a0*/ 	.word	0x0001aab0


	//   ....[112]....
        /*09a4*/ 	.word	0x0001abc0


	//   ....[113]....
        /*09a8*/ 	.word	0x0001abd0


	//   ....[114]....
        /*09ac*/ 	.word	0x0001ace0


	//   ....[115]....
        /*09b0*/ 	.word	0x0001acf0


	//   ....[116]....
        /*09b4*/ 	.word	0x0001ae60


	//   ....[117]....
        /*09b8*/ 	.word	0x0001b050


	//   ....[118]....
        /*09bc*/ 	.word	0x0001b080


	//   ....[119]....
        /*09c0*/ 	.word	0x0001b0b0


	//   ....[120]....
        /*09c4*/ 	.word	0x0001b0e0


	//   ....[121]....
        /*09c8*/ 	.word	0x0001b110


	//   ....[122]....
        /*09cc*/ 	.word	0x0001b140


	//   ....[123]....
        /*09d0*/ 	.word	0x0001b2d0


	//   ....[124]....
        /*09d4*/ 	.word	0x0001b300


	//   ....[125]....
        /*09d8*/ 	.word	0x0001b330


	//   ....[126]....
        /*09dc*/ 	.word	0x0001b360


	//   ....[127]....
        /*09e0*/ 	.word	0x0001b390


	//   ....[128]....
        /*09e4*/ 	.word	0x0001b3c0


	//   ....[129]....
        /*09e8*/ 	.word	0x0001b450


	//   ....[130]....
        /*09ec*/ 	.word	0x0001b480


	//   ....[131]....
        /*09f0*/ 	.word	0x0001b490


	//   ....[132]....
        /*09f4*/ 	.word	0x0001b4d0


	//   ....[133]....
        /*09f8*/ 	.word	0x0001c970


	//   ....[134]....
        /*09fc*/ 	.word	0x0001e7f0


	//   ....[135]....
        /*0a00*/ 	.word	0x0001e810


	//   ....[136]....
        /*0a04*/ 	.word	0x0001e8b0


	//   ....[137]....
        /*0a08*/ 	.word	0x0001e8d0


	//   ....[138]....
        /*0a0c*/ 	.word	0x0001e960


	//   ....[139]....
        /*0a10*/ 	.word	0x0001e980


	//   ....[140]....
        /*0a14*/ 	.word	0x0001ea10


	//   ....[141]....
        /*0a18*/ 	.word	0x0001ea30


	//   ....[142]....
        /*0a1c*/ 	.word	0x0001eac0


	//   ....[143]....
        /*0a20*/ 	.word	0x0001eae0


	//   ....[144]....
        /*0a24*/ 	.word	0x0001eb70


	//   ....[145]....
        /*0a28*/ 	.word	0x0001eb90


	//   ....[146]....
        /*0a2c*/ 	.word	0x0001ec20


	//   ....[147]....
        /*0a30*/ 	.word	0x0001ec40


	//   ....[148]....
        /*0a34*/ 	.word	0x0001ec50


	//   ....[149]....
        /*0a38*/ 	.word	0x0001ecd0


	//   ....[150]....
        /*0a3c*/ 	.word	0x0001f420


	//   ....[151]....
        /*0a40*/ 	.word	0x0001f450


	//   ....[152]....
        /*0a44*/ 	.word	0x0001f4b0


	//   ....[153]....
        /*0a48*/ 	.word	0x0001f500


	//   ....[154]....
        /*0a4c*/ 	.word	0x0001f550


	//   ....[155]....
        /*0a50*/ 	.word	0x0001f5a0


	//   ....[156]....
        /*0a54*/ 	.word	0x0001f5e0


	//   ....[157]....
        /*0a58*/ 	.word	0x0001f640


	//   ....[158]....
        /*0a5c*/ 	.word	0x0001f690


	//   ....[159]....
        /*0a60*/ 	.word	0x0001f6e0


	//   ....[160]....
        /*0a64*/ 	.word	0x0001f730


	//   ....[161]....
        /*0a68*/ 	.word	0x0001f780


	//   ....[162]....
        /*0a6c*/ 	.word	0x0001f7d0


	//   ....[163]....
        /*0a70*/ 	.word	0x0001f810


	//   ....[164]....
        /*0a74*/ 	.word	0x0001f830


	//   ....[165]....
        /*0a78*/ 	.word	0x0001f870


	//   ....[166]....
        /*0a7c*/ 	.word	0x0001ffb0


	//   ....[167]....
        /*0a80*/ 	.word	0x0001ffe0


	//   ....[168]....
        /*0a84*/ 	.word	0x00020040


	//   ....[169]....
        /*0a88*/ 	.word	0x00020050


	//   ....[170]....
        /*0a8c*/ 	.word	0x000200a0


	//   ....[171]....
        /*0a90*/ 	.word	0x000200b0


	//   ....[172]....
        /*0a94*/ 	.word	0x00020100


	//   ....[173]....
        /*0a98*/ 	.word	0x00020110


	//   ....[174]....
        /*0a9c*/ 	.word	0x00020160


	//   ....[175]....
        /*0aa0*/ 	.word	0x00020170


	//   ....[176]....
        /*0aa4*/ 	.word	0x000201c0


	//   ....[177]....
        /*0aa8*/ 	.word	0x000201d0


	//   ....[178]....
        /*0aac*/ 	.word	0x00020220


	//   ....[179]....
        /*0ab0*/ 	.word	0x00020230


	//   ....[180]....
        /*0ab4*/ 	.word	0x00020240


	//   ....[181]....
        /*0ab8*/ 	.word	0x00020290


	//   ....[182]....
        /*0abc*/ 	.word	0x000204f0


	//   ....[183]....
        /*0ac0*/ 	.word	0x00020510


	//   ....[184]....
        /*0ac4*/ 	.word	0x00020520


	//   ....[185]....
        /*0ac8*/ 	.word	0x00020590


	//   ....[186]....
        /*0acc*/ 	.word	0x000205a0


	//   ....[187]....
        /*0ad0*/ 	.word	0x00020610


	//   ....[188]....
        /*0ad4*/ 	.word	0x00020620


	//   ....[189]....
        /*0ad8*/ 	.word	0x00020690


	//   ....[190]....
        /*0adc*/ 	.word	0x000206a0


	//   ....[191]....
        /*0ae0*/ 	.word	0x00020710


	//   ....[192]....
        /*0ae4*/ 	.word	0x00020720


	//   ....[193]....
        /*0ae8*/ 	.word	0x00020790


	//   ....[194]....
        /*0aec*/ 	.word	0x000207a0


	//   ....[195]....
        /*0af0*/ 	.word	0x00020810


	//   ....[196]....
        /*0af4*/ 	.word	0x00020820


	//   ....[197]....
        /*0af8*/ 	.word	0x00020830


	//   ....[198]....
        /*0afc*/ 	.word	0x00020dc0


	//   ....[199]....
        /*0b00*/ 	.word	0x00020e00


	//   ....[200]....
        /*0b04*/ 	.word	0x00020e40


	//   ....[201]....
        /*0b08*/ 	.word	0x00020e60


	//   ....[202]....
        /*0b0c*/ 	.word	0x00020e70


	//   ....[203]....
        /*0b10*/ 	.word	0x00020e90


	//   ....[204]....
        /*0b14*/ 	.word	0x00020f00


	//   ....[205]....
        /*0b18*/ 	.word	0x00020f20


	//   ....[206]....
        /*0b1c*/ 	.word	0x00020f80


	//   ....[207]....
        /*0b20*/ 	.word	0x00020fa0


	//   ....[208]....
        /*0b24*/ 	.word	0x00021000


	//   ....[209]....
        /*0b28*/ 	.word	0x00021020


	//   ....[210]....
        /*0b2c*/ 	.word	0x00021080


	//   ....[211]....
        /*0b30*/ 	.word	0x000210a0


	//   ....[212]....
        /*0b34*/ 	.word	0x000210f0


	//   ....[213]....
        /*0b38*/ 	.word	0x00021110


	//   ....[214]....
        /*0b3c*/ 	.word	0x00021550


	//   ....[215]....
        /*0b40*/ 	.word	0x00021580


	//   ....[216]....
        /*0b44*/ 	.word	0x000215e0


	//   ....[217]....
        /*0b48*/ 	.word	0x00021610


	//   ....[218]....
        /*0b4c*/ 	.word	0x00021640


	//   ....[219]....
        /*0b50*/ 	.word	0x00021670


	//   ....[220]....
        /*0b54*/ 	.word	0x000216a0


	//   ....[221]....
        /*0b58*/ 	.word	0x000216d0


	//   ....[222]....
        /*0b5c*/ 	.word	0x00021870


	//   ....[223]....
        /*0b60*/ 	.word	0x000218a0


	//   ....[224]....
        /*0b64*/ 	.word	0x000218d0


	//   ....[225]....
        /*0b68*/ 	.word	0x00021900


	//   ....[226]....
        /*0b6c*/ 	.word	0x00021930


	//   ....[227]....
        /*0b70*/ 	.word	0x00021960


	//   ....[228]....
        /*0b74*/ 	.word	0x00021a20


	//   ....[229]....
        /*0b78*/ 	.word	0x00021a40


	//   ....[230]....
        /*0b7c*/ 	.word	0x00021a60


	//   ....[231]....
        /*0b80*/ 	.word	0x00021ac0


	//   ....[232]....
        /*0b84*/ 	.word	0x000224e0


	//   ....[233]....
        /*0b88*/ 	.word	0x00022800


	//   ....[234]....
        /*0b8c*/ 	.word	0x00022890


	//   ....[235]....
        /*0b90*/ 	.word	0x00022930


	//   ....[236]....
        /*0b94*/ 	.word	0x000229c0


	//   ....[237]....
        /*0b98*/ 	.word	0x00022a60


	//   ....[238]....
        /*0b9c*/ 	.word	0x00022af0


	//   ....[239]....
        /*0ba0*/ 	.word	0x00022b90


	//   ....[240]....
        /*0ba4*/ 	.word	0x00022c20


	//   ....[241]....
        /*0ba8*/ 	.word	0x00022d10


	//   ....[242]....
        /*0bac*/ 	.word	0x00022da0


	//   ....[243]....
        /*0bb0*/ 	.word	0x00022e40


	//   ....[244]....
        /*0bb4*/ 	.word	0x00022ed0


	//   ....[245]....
        /*0bb8*/ 	.word	0x00022f70


	//   ....[246]....
        /*0bbc*/ 	.word	0x00023000


	//   ....[247]....
        /*0bc0*/ 	.word	0x000230a0


	//   ....[248]....
        /*0bc4*/ 	.word	0x00023130


	//   ....[249]....
        /*0bc8*/ 	.word	0x00023220


	//   ....[250]....
        /*0bcc*/ 	.word	0x000232b0


	//   ....[251]....
        /*0bd0*/ 	.word	0x00023340


	//   ....[252]....
        /*0bd4*/ 	.word	0x000233d0


	//   ....[253]....
        /*0bd8*/ 	.word	0x00023460


	//   ....[254]....
        /*0bdc*/ 	.word	0x000234f0


	//   ....[255]....
        /*0be0*/ 	.word	0x00023580


	//   ....[0]....
        /*0be4*/ 	.word	0x00023610


	//   ....[1]....
        /*0be8*/ 	.word	0x00023740


	//   ....[2]....
        /*0bec*/ 	.word	0x000237f0


	//   ....[3]....
        /*0bf0*/ 	.word	0x00023880


	//   ....[4]....
        /*0bf4*/ 	.word	0x000238d0


	//   ....[5]....
        /*0bf8*/ 	.word	0x00023920


	//   ....[6]....
        /*0bfc*/ 	.word	0x000239b0


	//   ....[7]....
        /*0c00*/ 	.word	0x00023a40


	//   ....[8]....
        /*0c04*/ 	.word	0x00023a90


	//   ....[9]....
        /*0c08*/ 	.word	0x00023ae0


	//   ....[10]....
        /*0c0c*/ 	.word	0x00023b70


	//   ....[11]....
        /*0c10*/ 	.word	0x00023c00


	//   ....[12]....
        /*0c14*/ 	.word	0x00023c50


	//   ....[13]....
        /*0c18*/ 	.word	0x00023ca0


	//   ....[14]....
        /*0c1c*/ 	.word	0x00023d30


	//   ....[15]....
        /*0c20*/ 	.word	0x00023dc0


	//   ....[16]....
        /*0c24*/ 	.word	0x00023e10


	//   ....[17]....
        /*0c28*/ 	.word	0x00023e60


	//   ....[18]....
        /*0c2c*/ 	.word	0x00023f50


	//   ....[19]....
        /*0c30*/ 	.word	0x00024000


	//   ....[20]....
        /*0c34*/ 	.word	0x00024080


	//   ....[21]....
        /*0c38*/ 	.word	0x00024110


	//   ....[22]....
        /*0c3c*/ 	.word	0x00024290


	//   ....[23]....
        /*0c40*/ 	.word	0x000243b0


	//   ....[24]....
        /*0c44*/ 	.word	0x00024430


	//   ....[25]....
        /*0c48*/ 	.word	0x00024480


	//   ....[26]....
        /*0c4c*/ 	.word	0x00024510


	//   ....[27]....
        /*0c50*/ 	.word	0x000245b0


	//   ....[28]....
        /*0c54*/ 	.word	0x00024630


	//   ....[29]....
        /*0c58*/ 	.word	0x000246a0


	//   ....[30]....
        /*0c5c*/ 	.word	0x00024810


	//   ....[31]....
        /*0c60*/ 	.word	0x00024940


	//   ....[32]....
        /*0c64*/ 	.word	0x000249b0


	//   ....[33]....
        /*0c68*/ 	.word	0x00024a00


	//   ....[34]....
        /*0c6c*/ 	.word	0x00024ce0


	//   ....[35]....
        /*0c70*/ 	.word	0x00024d30


	//   ....[36]....
        /*0c74*/ 	.word	0x00024dc0


	//   ....[37]....
        /*0c78*/ 	.word	0x00024e50


	//   ....[38]....
        /*0c7c*/ 	.word	0x00024ee0


	//   ....[39]....
        /*0c80*/ 	.word	0x00024f70


	//   ....[40]....
        /*0c84*/ 	.word	0x00025000


	//   ....[41]....
        /*0c88*/ 	.word	0x00025090


	//   ....[42]....
        /*0c8c*/ 	.word	0x00025110


	//   ....[43]....
        /*0c90*/ 	.word	0x00025160


	//   ....[44]....
        /*0c94*/ 	.word	0x000251f0


	//   ....[45]....
        /*0c98*/ 	.word	0x00025280


	//   ....[46]....
        /*0c9c*/ 	.word	0x00025300


	//   ....[47]....
        /*0ca0*/ 	.word	0x00025350


	//   ....[48]....
        /*0ca4*/ 	.word	0x000253e0


	//   ....[49]....
        /*0ca8*/ 	.word	0x00025470


	//   ....[50]....
        /*0cac*/ 	.word	0x00025500


	//   ....[51]....
        /*0cb0*/ 	.word	0x00025590


	//   ....[52]....
        /*0cb4*/ 	.word	0x00025620


	//   ....[53]....
        /*0cb8*/ 	.word	0x000256b0


	//   ....[54]....
        /*0cbc*/ 	.word	0x00025770


	//   ....[55]....
        /*0cc0*/ 	.word	0x00025a50


	//   ....[56]....
        /*0cc4*/ 	.word	0x00025b40


	//   ....[57]....
        /*0cc8*/ 	.word	0x00025be0


	//   ....[58]....
        /*0ccc*/ 	.word	0x00025c40


	//   ....[59]....
        /*0cd0*/ 	.word	0x00025d40


	//   ....[60]....
        /*0cd4*/ 	.word	0x00025db0


	//   ....[61]....
        /*0cd8*/ 	.word	0x00025eb0


	//   ....[62]....
        /*0cdc*/ 	.word	0x00025f20


	//   ....[63]....
        /*0ce0*/ 	.word	0x00026020


	//   ....[64]....
        /*0ce4*/ 	.word	0x00026090


	//   ....[65]....
        /*0ce8*/ 	.word	0x00026190


	//   ....[66]....
        /*0cec*/ 	.word	0x00026200


	//   ....[67]....
        /*0cf0*/ 	.word	0x00026300


	//   ....[68]....
        /*0cf4*/ 	.word	0x00026370


	//   ....[69]....
        /*0cf8*/ 	.word	0x00026470


	//   ....[70]....
        /*0cfc*/ 	.word	0x000264e0


	//   ....[71]....
        /*0d00*/ 	.word	0x00026580


	//   ....[72]....
        /*0d04*/ 	.word	0x00026680


	//   ....[73]....
        /*0d08*/ 	.word	0x000266f0


	//   ....[74]....
        /*0d0c*/ 	.word	0x00026770


	//   ....[75]....
        /*0d10*/ 	.word	0x00026830


	//   ....[76]....
        /*0d14*/ 	.word	0x000268b0


	//   ....[77]....
        /*0d18*/ 	.word	0x00026980


	//   ....[78]....
        /*0d1c*/ 	.word	0x00026a00


	//   ....[79]....
        /*0d20*/ 	.word	0x00026ad0


	//   ....[80]....
        /*0d24*/ 	.word	0x00026b50


	//   ....[81]....
        /*0d28*/ 	.word	0x00026c20


	//   ....[82]....
        /*0d2c*/ 	.word	0x00026ca0


	//   ....[83]....
        /*0d30*/ 	.word	0x00026d70


	//   ....[84]....
        /*0d34*/ 	.word	0x00026df0


	//   ....[85]....
        /*0d38*/ 	.word	0x00026eb0


	//   ....[86]....
        /*0d3c*/ 	.word	0x00026f30


	//   ....[87]....
        /*0d40*/ 	.word	0x00026fe0


	//   ....[88]....
        /*0d44*/ 	.word	0x00027110


	//   ....[89]....
        /*0d48*/ 	.word	0x000271b0


	//   ....[90]....
        /*0d4c*/ 	.word	0x00027220


	//   ....[91]....
        /*0d50*/ 	.word	0x000272e0


	//   ....[92]....
        /*0d54*/ 	.word	0x00027340


	//   ....[93]....
        /*0d58*/ 	.word	0x00027400


	//   ....[94]....
        /*0d5c*/ 	.word	0x00027460


	//   ....[95]....
        /*0d60*/ 	.word	0x00027520


	//   ....[96]....
        /*0d64*/ 	.word	0x00027580


	//   ....[97]....
        /*0d68*/ 	.word	0x00027640


	//   ....[98]....
        /*0d6c*/ 	.word	0x000276a0


	//   ....[99]....
        /*0d70*/ 	.word	0x00027760


	//   ....[100]....
        /*0d74*/ 	.word	0x000277c0


	//   ....[101]....
        /*0d78*/ 	.word	0x00027880


	//   ....[102]....
        /*0d7c*/ 	.word	0x000278e0


	//   ....[103]....
        /*0d80*/ 	.word	0x000279a0


	//   ....[104]....
        /*0d84*/ 	.word	0x00027a90


	//   ....[105]....
        /*0d88*/ 	.word	0x00027b30


	//   ....[106]....
        /*0d8c*/ 	.word	0x00027b90


	//   ....[107]....
        /*0d90*/ 	.word	0x00027c70


	//   ....[108]....
        /*0d94*/ 	.word	0x00027cd0


	//   ....[109]....
        /*0d98*/ 	.word	0x00027db0


	//   ....[110]....
        /*0d9c*/ 	.word	0x00027e10


	//   ....[111]....
        /*0da0*/ 	.word	0x00027ef0


	//   ....[112]....
        /*0da4*/ 	.word	0x00027f50


	//   ....[113]....
        /*0da8*/ 	.word	0x00028030


	//   ....[114]....
        /*0dac*/ 	.word	0x00028090


	//   ....[115]....
        /*0db0*/ 	.word	0x00028170


	//   ....[116]....
        /*0db4*/ 	.word	0x000281d0


	//   ....[117]....
        /*0db8*/ 	.word	0x000282b0


	//   ....[118]....
        /*0dbc*/ 	.word	0x00028310


	//   ....[119]....
        /*0dc0*/ 	.word	0x000283e0


	//   ....[120]....
        /*0dc4*/ 	.word	0x00028500


	//   ....[121]....
        /*0dc8*/ 	.word	0x000285b0


	//   ....[122]....
        /*0dcc*/ 	.word	0x00028660


	//   ....[123]....
        /*0dd0*/ 	.word	0x00028730


	//   ....[124]....
        /*0dd4*/ 	.word	0x00028790


	//   ....[125]....
        /*0dd8*/ 	.word	0x00028870


	//   ....[126]....
        /*0ddc*/ 	.word	0x000288d0


	//   ....[127]....
        /*0de0*/ 	.word	0x000289a0


	//   ....[128]....
        /*0de4*/ 	.word	0x00028a00


	//   ....[129]....
        /*0de8*/ 	.word	0x00028ad0


	//   ....[130]....
        /*0dec*/ 	.word	0x00028b30


	//   ....[131]....
        /*0df0*/ 	.word	0x00028c10


	//   ....[132]....
        /*0df4*/ 	.word	0x00028c70


	//   ....[133]....
        /*0df8*/ 	.word	0x00028d40


	//   ....[134]....
        /*0dfc*/ 	.word	0x00028da0


	//   ....[135]....
        /*0e00*/ 	.word	0x00028e60


	//   ....[136]....
        /*0e04*/ 	.word	0x00028ef0


	//   ....[137]....
        /*0e08*/ 	.word	0x00028f90


	//   ....[138]....
        /*0e0c*/ 	.word	0x00029110


	//   ....[139]....
        /*0e10*/ 	.word	0x00029180


	//   ....[140]....
        /*0e14*/ 	.word	0x000291f0


	//   ....[141]....
        /*0e18*/ 	.word	0x00029260


	//   ....[142]....
        /*0e1c*/ 	.word	0x000292d0


	//   ....[143]....
        /*0e20*/ 	.word	0x00029350


	//   ....[144]....
        /*0e24*/ 	.word	0x000293d0


	//   ....[145]....
        /*0e28*/ 	.word	0x00029460


	//   ....[146]....
        /*0e2c*/ 	.word	0x000294d0


	//   ....[147]....
        /*0e30*/ 	.word	0x00029540


	//   ....[148]....
        /*0e34*/ 	.word	0x000295b0


	//   ....[149]....
        /*0e38*/ 	.word	0x00029630


	//   ....[150]....
        /*0e3c*/ 	.word	0x000296a0


	//   ....[151]....
        /*0e40*/ 	.word	0x00029730


	//   ....[152]....
        /*0e44*/ 	.word	0x00029790


	//   ....[153]....
        /*0e48*/ 	.word	0x00029820


	//   ....[154]....
        /*0e4c*/ 	.word	0x00029950


	//----- nvinfo : EIATTR_REG_RECONFIG
	.align		4
.L_1083:
        /*0e50*/ 	.byte	0x01, 0x54
	.zero		2


	//----- nvinfo : EIATTR_SYSCALL_OFFSETS
	.align		4
        /*0e54*/ 	.byte	0x04, 0x46
        /*0e56*/ 	.short	(.L_1085 - .L_1084)


	//   ....[0]....
.L_1084:
        /*0e58*/ 	.word	0x00001cd0


	//   ....[1]....
        /*0e5c*/ 	.word	0x00001e20


	//   ....[2]....
        /*0e60*/ 	.word	0x000092f0


	//   ....[3]....
        /*0e64*/ 	.word	0x000095f0


	//   ....[4]....
        /*0e68*/ 	.word	0x0001def0


	//   ....[5]....
        /*0e6c*/ 	.word	0x0001e040


	//   ....[6]....
        /*0e70*/ 	.word	0x0001e130


	//   ....[7]....
        /*0e74*/ 	.word	0x0001f0a0


	//----- nvinfo : EIATTR_MBARRIER_INSTR_OFFSETS
	.align		4
.L_1085:
        /*0e78*/ 	.byte	0x04, 0x39
        /*0e7a*/ 	.short	(.L_1087 - .L_1086)


	//   ....[0]....
.L_1086:
        /*0e7c*/ 	.word	0x00000270
        /*0e80*/ 	.word	0x000000ff
        /*0e84*/ 	.word	0x00028800
        /*0e88*/ 	.short	0x0100
        /*0e8a*/ 	.byte	0x08
	.zero		1


	//   ....[1]....
        /*0e8c*/ 	.word	0x00000280
        /*0e90*/ 	.word	0x000000ff
        /*0e94*/ 	.word	0x00028820
        /*0e98*/ 	.short	0x0100
        /*0e9a*/ 	.byte	0x08
	.zero		1


	//   ....[2]....
        /*0e9c*/ 	.word	0x00000370
        /*0ea0*/ 	.word	0x000000ff
        /*0ea4*/ 	.word	0x00028830
        /*0ea8*/ 	.short	0x0100
        /*0eaa*/ 	.byte	0x08
	.zero		1


	//   ....[3]....
        /*0eac*/ 	.word	0x00000380
        /*0eb0*/ 	.word	0x000000ff
        /*0eb4*/ 	.word	0x00028840
        /*0eb8*/ 	.short	0x0100
        /*0eba*/ 	.byte	0x08
	.zero		1


	//   ....[4]....
        /*0ebc*/ 	.word	0x00000390
        /*0ec0*/ 	.word	0x000000ff
        /*0ec4*/ 	.word	0x00028838
        /*0ec8*/ 	.short	0x0100
        /*0eca*/ 	.byte	0x08
	.zero		1


	//   ....[5]....
        /*0ecc*/ 	.word	0x000003a0
        /*0ed0*/ 	.word	0x000000ff
        /*0ed4*/ 	.word	0x00028848
        /*0ed8*/ 	.short	0x0100
        /*0eda*/ 	.byte	0x08
	.zero		1


	//   ....[6]....
        /*0edc*/ 	.word	0x000004d0
        /*0ee0*/ 	.word	0x000000ff
        /*0ee4*/ 	.word	0x00028850
        /*0ee8*/ 	.short	0x0100
        /*0eea*/ 	.byte	0x08
	.zero		1


	//   ....[7]....
        /*0eec*/ 	.word	0x000004e0
        /*0ef0*/ 	.word	0x000000ff
        /*0ef4*/ 	.word	0x00028860
        /*0ef8*/ 	.short	0x0100
        /*0efa*/ 	.byte	0x08
	.zero		1


	//   ....[8]....
        /*0efc*/ 	.word	0x000004f0
        /*0f00*/ 	.word	0x000000ff
        /*0f04*/ 	.word	0x00028858
        /*0f08*/ 	.short	0x0100
        /*0f0a*/ 	.byte	0x08
	.zero		1


	//   ....[9]....
        /*0f0c*/ 	.word	0x00000500
        /*0f10*/ 	.word	0x000000ff
        /*0f14*/ 	.word	0x00028868
        /*0f18*/ 	.short	0x0100
        /*0f1a*/ 	.byte	0x08
	.zero		1


	//   ....[10]....
        /*0f1c*/ 	.word	0x000005f0
        /*0f20*/ 	.word	0x000000ff
        /*0f24*/ 	.word	0x00028870
        /*0f28*/ 	.short	0x0100
        /*0f2a*/ 	.byte	0x06
	.zero		1


	//   ....[11]....
        /*0f2c*/ 	.word	0x00000600
        /*0f30*/ 	.word	0x000000ff
        /*0f34*/ 	.word	0x00028880
        /*0f38*/ 	.short	0x0100
        /*0f3a*/ 	.byte	0x06
	.zero		1


	//   ....[12]....
        /*0f3c*/ 	.word	0x00000610
        /*0f40*/ 	.word	0x000000ff
        /*0f44*/ 	.word	0x00028878
        /*0f48*/ 	.short	0x0100
        /*0f4a*/ 	.byte	0x06
	.zero		1


	//   ....[13]....
        /*0f4c*/ 	.word	0x00000620
        /*0f50*/ 	.word	0x000000ff
        /*0f54*/ 	.word	0x00028888
        /*0f58*/ 	.short	0x0100
        /*0f5a*/ 	.byte	0x06
	.zero		1


	//   ....[14]....
        /*0f5c*/ 	.word	0x00000750
        /*0f60*/ 	.word	0x000000ff
        /*0f64*/ 	.word	0x00028890
        /*0f68*/ 	.short	0x0100
        /*0f6a*/ 	.byte	0x08
	.zero		1


	//   ....[15]....
        /*0f6c*/ 	.word	0x00000760
        /*0f70*/ 	.word	0x000000ff
        /*0f74*/ 	.word	0x000288a0
        /*0f78*/ 	.short	0x0100
        /*0f7a*/ 	.byte	0x08
	.zero		1


	//   ....[16]....
        /*0f7c*/ 	.word	0x00000770
        /*0f80*/ 	.word	0x000000ff
        /*0f84*/ 	.word	0x00028898
        /*0f88*/ 	.short	0x0100
        /*0f8a*/ 	.byte	0x08
	.zero		1


	//   ....[17]....
        /*0f8c*/ 	.word	0x00000780
        /*0f90*/ 	.word	0x000000ff
        /*0f94*/ 	.word	0x000288a8
        /*0f98*/ 	.short	0x0100
        /*0f9a*/ 	.byte	0x08
	.zero		1


	//   ....[18]....
        /*0f9c*/ 	.word	0x000008b0
        /*0fa0*/ 	.word	0x000000ff
        /*0fa4*/ 	.word	0x000288b0
        /*0fa8*/ 	.short	0x0100
        /*0faa*/ 	.byte	0x08
	.zero		1


	//   ....[19]....
        /*0fac*/ 	.word	0x000008c0
        /*0fb0*/ 	.word	0x000000ff
        /*0fb4*/ 	.word	0x000288c0
        /*0fb8*/ 	.short	0x0100
        /*0fba*/ 	.byte	0x08
	.zero		1


	//   ....[20]....
        /*0fbc*/ 	.word	0x000008d0
        /*0fc0*/ 	.word	0x000000ff
        /*0fc4*/ 	.word	0x000288b8
        /*0fc8*/ 	.short	0x0100
        /*0fca*/ 	.byte	0x08
	.zero		1


	//   ....[21]....
        /*0fcc*/ 	.word	0x000008e0
        /*0fd0*/ 	.word	0x000000ff
        /*0fd4*/ 	.word	0x000288c8
        /*0fd8*/ 	.short	0x0100
        /*0fda*/ 	.byte	0x08
	.zero		1


	//   ....[22]....
        /*0fdc*/ 	.word	0x00003470
        /*0fe0*/ 	.word	0x00000059
        /*0fe4*/ 	.word	0x00028890
        /*0fe8*/ 	.short	0x010a
        /*0fea*/ 	.byte	0x3f
	.zero		1


	//   ....[23]....
        /*0fec*/ 	.word	0x00005c60
        /*0ff0*/ 	.word	0x00000059
        /*0ff4*/ 	.word	0x00028890
        /*0ff8*/ 	.short	0x010a
        /*0ffa*/ 	.byte	0x3f
	.zero		1


	//   ....[24]....
        /*0ffc*/ 	.word	0x00007d50
        /*1000*/ 	.word	0x00000059
        /*1004*/ 	.word	0x00028890
        /*1008*/ 	.short	0x010a
        /*100a*/ 	.byte	0x3f
	.zero		1


	//   ....[25]....
        /*100c*/ 	.word	0x00008450
        /*1010*/ 	.word	0x0000000b
        /*1014*/ 	.word	0x00000000
        /*1018*/ 	.short	0x0101
        /*101a*/ 	.byte	0x3f
	.zero		1


	//   ....[26]....
        /*101c*/ 	.word	0x00008490
        /*1020*/ 	.word	0x00000059
        /*1024*/ 	.word	0x000288b0
        /*1028*/ 	.short	0x010a
        /*102a*/ 	.byte	0x3f
	.zero		1


	//   ....[27]....
        /*102c*/ 	.word	0x00008aa0
        /*1030*/ 	.word	0x00000059
        /*1034*/ 	.word	0x00000000
        /*1038*/ 	.short	0x0101
        /*103a*/ 	.byte	0x3f
	.zero		1


	//   ....[28]....
        /*103c*/ 	.word	0x00009380
        /*1040*/ 	.word	0x00000012
        /*1044*/ 	.word	0x00028800
        /*1048*/ 	.short	0x010a
        /*104a*/ 	.byte	0x3f
	.zero		1


	//   ....[29]....
        /*104c*/ 	.word	0x000093d0
        /*1050*/ 	.word	0x00000012
        /*1054*/ 	.word	0x00028800
        /*1058*/ 	.short	0x010a
        /*105a*/ 	.byte	0x3f
	.zero		1


	//   ....[30]....
        /*105c*/ 	.word	0x0000a600
        /*1060*/ 	.word	0x00000012
        /*1064*/ 	.word	0x00028800
        /*1068*/ 	.short	0x010a
        /*106a*/ 	.byte	0x3f
	.zero		1


	//   ....[31]....
        /*106c*/ 	.word	0x0000cd00
        /*1070*/ 	.word	0x00000012
        /*1074*/ 	.word	0x00028800
        /*1078*/ 	.short	0x010a
        /*107a*/ 	.byte	0x3f
	.zero		1


	//   ....[32]....
        /*107c*/ 	.word	0x0000e910
        /*1080*/ 	.word	0x00000000
        /*1084*/ 	.word	0x00028830
        /*1088*/ 	.short	0x010a
        /*108a*/ 	.byte	0x3f
	.zero		1


	//   ....[33]....
        /*108c*/ 	.word	0x0000e950
        /*1090*/ 	.word	0x00000000
        /*1094*/ 	.word	0x00028830
        /*1098*/ 	.short	0x010a
        /*109a*/ 	.byte	0x3f
	.zero		1


	//   ....[34]....
        /*109c*/ 	.word	0x00010a90
        /*10a0*/ 	.word	0x00000000
        /*10a4*/ 	.word	0x00000000
        /*10a8*/ 	.short	0x0101
        /*10aa*/ 	.byte	0x3f
	.zero		1


	//   ....[35]....
        /*10ac*/ 	.word	0x000116a0
        /*10b0*/ 	.word	0x00000007
        /*10b4*/ 	.word	0x00028830
        /*10b8*/ 	.short	0x010a
        /*10ba*/ 	.byte	0x3f
	.zero		1


	//   ....[36]....
        /*10bc*/ 	.word	0x000116f0
        /*10c0*/ 	.word	0x00000007
        /*10c4*/ 	.word	0x00028830
        /*10c8*/ 	.short	0x010a
        /*10ca*/ 	.byte	0x3f
	.zero		1


	//   ....[37]....
        /*10cc*/ 	.word	0x00011b30
        /*10d0*/ 	.word	0x00000007
        /*10d4*/ 	.word	0x00028850
        /*10d8*/ 	.short	0x010a
        /*10da*/ 	.byte	0x3f
	.zero		1


	//   ....[38]....
        /*10dc*/ 	.word	0x00011b70
        /*10e0*/ 	.word	0x00000007
        /*10e4*/ 	.word	0x00028850
        /*10e8*/ 	.short	0x010a
        /*10ea*/ 	.byte	0x3f
	.zero		1


	//   ....[39]....
        /*10ec*/ 	.word	0x000140c0
        /*10f0*/ 	.word	0x00000000
        /*10f4*/ 	.word	0x00000000
        /*10f8*/ 	.short	0x0101
        /*10fa*/ 	.byte	0x3f
	.zero		1


	//   ....[40]....
        /*10fc*/ 	.word	0x00014350
        /*1100*/ 	.word	0x0000000d
        /*1104*/ 	.word	0x00000000
        /*1108*/ 	.short	0x0101
        /*110a*/ 	.byte	0x3f
	.zero		1


	//   ....[41]....
        /*110c*/ 	.word	0x00014a50
        /*1110*/ 	.word	0x00000007
        /*1114*/ 	.word	0x00028830
        /*1118*/ 	.short	0x010a
        /*111a*/ 	.byte	0x3f
	.zero		1


	//   ....[42]....
        /*111c*/ 	.word	0x00014aa0
        /*1120*/ 	.word	0x00000007
        /*1124*/ 	.word	0x00028830
        /*1128*/ 	.short	0x010a
        /*112a*/ 	.byte	0x3f
	.zero		1


	//   ....[43]....
        /*112c*/ 	.word	0x00014eb0
        /*1130*/ 	.word	0x00000007
        /*1134*/ 	.word	0x00028850
        /*1138*/ 	.short	0x010a
        /*113a*/ 	.byte	0x3f
	.zero		1


	//   ....[44]....
        /*113c*/ 	.word	0x00014ef0
        /*1140*/ 	.word	0x00000007
        /*1144*/ 	.word	0x00028850
        /*1148*/ 	.short	0x010a
        /*114a*/ 	.byte	0x3f
	.zero		1


	//   ....[45]....
        /*114c*/ 	.word	0x00016560
        /*1150*/ 	.word	0x0000002b
        /*1154*/ 	.word	0x00000000
        /*1158*/ 	.short	0x0101
        /*115a*/ 	.byte	0x3f
	.zero		1


	//   ....[46]....
        /*115c*/ 	.word	0x00016d90
        /*1160*/ 	.word	0x0000000b
        /*1164*/ 	.word	0x00000000
        /*1168*/ 	.short	0x0101
        /*116a*/ 	.byte	0x3f
	.zero		1


	//   ....[47]....
        /*116c*/ 	.word	0x000173e0
        /*1170*/ 	.word	0x0000000b
        /*1174*/ 	.word	0x00028850
        /*1178*/ 	.short	0x010a
        /*117a*/ 	.byte	0x3f
	.zero		1


	//   ....[48]....
        /*117c*/ 	.word	0x00017460
        /*1180*/ 	.word	0x0000000b
        /*1184*/ 	.word	0x00028850
        /*1188*/ 	.short	0x010a
        /*118a*/ 	.byte	0x3f
	.zero		1


	//   ....[49]....
        /*118c*/ 	.word	0x00017a80
        /*1190*/ 	.word	0x00000004
        /*1194*/ 	.word	0x00000000
        /*1198*/ 	.short	0x0101
        /*119a*/ 	.byte	0x3f
	.zero		1


	//   ....[50]....
        /*119c*/ 	.word	0x00018f90
        /*11a0*/ 	.word	0x00000000
        /*11a4*/ 	.word	0x00000000
        /*11a8*/ 	.short	0x0101
        /*11aa*/ 	.byte	0x3f
	.zero		1


	//   ....[51]....
        /*11ac*/ 	.word	0x000197f0
        /*11b0*/ 	.word	0x00000004
        /*11b4*/ 	.word	0x00000000
        /*11b8*/ 	.short	0x0101
        /*11ba*/ 	.byte	0x3f
	.zero		1


	//   ....[52]....
        /*11bc*/ 	.word	0x0001ca50
        /*11c0*/ 	.word	0x00000016
        /*11c4*/ 	.word	0x00028820
        /*11c8*/ 	.short	0x010a
        /*11ca*/ 	.byte	0x3f
	.zero		1


	//   ....[53]....
        /*11cc*/ 	.word	0x0001cae0
        /*11d0*/ 	.word	0x00000008
        /*11d4*/ 	.word	0x000288a0
        /*11d8*/ 	.short	0x010a
        /*11da*/ 	.byte	0x3f
	.zero		1


	//   ....[54]....
        /*11dc*/ 	.word	0x0001ce40
        /*11e0*/ 	.word	0x00000008
        /*11e4*/ 	.word	0x000288c0
        /*11e8*/ 	.short	0x010a
        /*11ea*/ 	.byte	0x3f
	.zero		1


	//   ....[55]....
        /*11ec*/ 	.word	0x0001d270
        /*11f0*/ 	.word	0x0000000b
        /*11f4*/ 	.word	0x000288a0
        /*11f8*/ 	.short	0x010a
        /*11fa*/ 	.byte	0x3f
	.zero		1


	//   ....[56]....
        /*11fc*/ 	.word	0x0001d5b0
        /*1200*/ 	.word	0x0000000b
        /*1204*/ 	.word	0x000288c0
        /*1208*/ 	.short	0x010a
        /*120a*/ 	.byte	0x3f
	.zero		1


	//   ....[57]....
        /*120c*/ 	.word	0x0001e620
        /*1210*/ 	.word	0x00000007
        /*1214*/ 	.word	0x00028840
        /*1218*/ 	.short	0x010a
        /*121a*/ 	.byte	0x3f
	.zero		1


	//   ....[58]....
        /*121c*/ 	.word	0x0001ed80
        /*1220*/ 	.word	0x00000007
        /*1224*/ 	.word	0x00028830
        /*1228*/ 	.short	0x0107
        /*122a*/ 	.byte	0x3f
	.zero		1


	//   ....[59]....
        /*122c*/ 	.word	0x0001ee50
        /*1230*/ 	.word	0x00000007
        /*1234*/ 	.word	0x00028830
        /*1238*/ 	.short	0x0101
        /*123a*/ 	.byte	0x3f
	.zero		1


	//   ....[60]....
        /*123c*/ 	.word	0x0001f960
        /*1240*/ 	.word	0x00000016
        /*1244*/ 	.word	0x00028800
        /*1248*/ 	.short	0x0107
        /*124a*/ 	.byte	0x3f
	.zero		1


	//   ....[61]....
        /*124c*/ 	.word	0x0001fa70
        /*1250*/ 	.word	0x00000016
        /*1254*/ 	.word	0x00028800
        /*1258*/ 	.short	0x0101
        /*125a*/ 	.byte	0x3f
	.zero		1


	//   ....[62]....
        /*125c*/ 	.word	0x0001fa90
        /*1260*/ 	.word	0x00000016
        /*1264*/ 	.word	0x00028820
        /*1268*/ 	.short	0x010a
        /*126a*/ 	.byte	0x3f
	.zero		1


	//   ....[63]....
        /*126c*/ 	.word	0x0001fe20
        /*1270*/ 	.word	0x00000006
        /*1274*/ 	.word	0x00028840
        /*1278*/ 	.short	0x010a
        /*127a*/ 	.byte	0x3f
	.zero		1


	//   ....[64]....
        /*127c*/ 	.word	0x00020320
        /*1280*/ 	.word	0x00000006
        /*1284*/ 	.word	0x00028830
        /*1288*/ 	.short	0x0107
        /*128a*/ 	.byte	0x3f
	.zero		1


	//   ....[65]....
        /*128c*/ 	.word	0x000203e0
        /*1290*/ 	.word	0x00000006
        /*1294*/ 	.word	0x00028830
        /*1298*/ 	.short	0x0101
        /*129a*/ 	.byte	0x3f
	.zero		1


	//   ....[66]....
        /*129c*/ 	.word	0x00020440
        /*12a0*/ 	.word	0x00000006
        /*12a4*/ 	.word	0x00028860
        /*12a8*/ 	.short	0x010a
        /*12aa*/ 	.byte	0x3f
	.zero		1


	//   ....[67]....
        /*12ac*/ 	.word	0x00020970
        /*12b0*/ 	.word	0x00000006
        /*12b4*/ 	.word	0x00028850
        /*12b8*/ 	.short	0x0107
        /*12ba*/ 	.byte	0x3f
	.zero		1


	//   ....[68]....
        /*12bc*/ 	.word	0x00020b10
        /*12c0*/ 	.word	0x00000006
        /*12c4*/ 	.word	0x00028850
        /*12c8*/ 	.short	0x0101
        /*12ca*/ 	.byte	0x3f
	.zero		1


	//   ....[69]....
        /*12cc*/ 	.word	0x00020d20
        /*12d0*/ 	.word	0x00000000
        /*12d4*/ 	.word	0x00028860
        /*12d8*/ 	.short	0x010a
        /*12da*/ 	.byte	0x3f
	.zero		1


	//   ....[70]....
        /*12dc*/ 	.word	0x00021250
        /*12e0*/ 	.word	0x00000000
        /*12e4*/ 	.word	0x00028850
        /*12e8*/ 	.short	0x0107
        /*12ea*/ 	.byte	0x3f
	.zero		1


	//   ....[71]....
        /*12ec*/ 	.word	0x00021310
        /*12f0*/ 	.word	0x00000000
        /*12f4*/ 	.word	0x00028850
        /*12f8*/ 	.short	0x0101
        /*12fa*/ 	.byte	0x3f
	.zero		1


	//   ....[72]....
        /*12fc*/ 	.word	0x00022460
        /*1300*/ 	.word	0x00000004
        /*1304*/ 	.word	0x00028820
        /*1308*/ 	.short	0x010a
        /*130a*/ 	.byte	0x3f
	.zero		1


	//   ....[73]....
        /*130c*/ 	.word	0x000225d0
        /*1310*/ 	.word	0x00000005
        /*1314*/ 	.word	0x00028840
        /*1318*/ 	.short	0x010a
        /*131a*/ 	.byte	0x3f
	.zero		1


	//   ....[74]....
        /*131c*/ 	.word	0x00022670
        /*1320*/ 	.word	0x00000019
        /*1324*/ 	.word	0x00028840
        /*1328*/ 	.short	0x010a
        /*132a*/ 	.byte	0x3f
	.zero		1


	//   ....[75]....
        /*132c*/ 	.word	0x000226b0
        /*1330*/ 	.word	0x00000005
        /*1334*/ 	.word	0x00028860
        /*1338*/ 	.short	0x010a
        /*133a*/ 	.byte	0x3f
	.zero		1


	//   ....[76]....
        /*133c*/ 	.word	0x000226f0
        /*1340*/ 	.word	0x00000019
        /*1344*/ 	.word	0x00028860
        /*1348*/ 	.short	0x010a
        /*134a*/ 	.byte	0x3f
	.zero		1


	//   ....[77]....
        /*134c*/ 	.word	0x00022750
        /*1350*/ 	.word	0x00000059
        /*1354*/ 	.word	0x00028890
        /*1358*/ 	.short	0x010a
        /*135a*/ 	.byte	0x3f
	.zero		1


	//   ....[78]....
        /*135c*/ 	.word	0x00022c60
        /*1360*/ 	.word	0x00000059
        /*1364*/ 	.word	0x00028890
        /*1368*/ 	.short	0x010a
        /*136a*/ 	.byte	0x3f
	.zero		1


	//   ....[79]....
        /*136c*/ 	.word	0x00023170
        /*1370*/ 	.word	0x00000059
        /*1374*/ 	.word	0x00028890
        /*1378*/ 	.short	0x010a
        /*137a*/ 	.byte	0x3f
	.zero		1


	//   ....[80]....
        /*137c*/ 	.word	0x00023640
        /*1380*/ 	.word	0x00000059
        /*1384*/ 	.word	0x000288b0
        /*1388*/ 	.short	0x010a
        /*138a*/ 	.byte	0x3f
	.zero		1


	//   ....[81]....
        /*138c*/ 	.word	0x00023e90
        /*1390*/ 	.word	0x00000012
        /*1394*/ 	.word	0x00028800
        /*1398*/ 	.short	0x010a
        /*139a*/ 	.byte	0x3f
	.zero		1


	//   ....[82]....
        /*139c*/ 	.word	0x00024a60
        /*13a0*/ 	.word	0x00000012
        /*13a4*/ 	.word	0x00028800
        /*13a8*/ 	.short	0x010a
        /*13aa*/ 	.byte	0x3f
	.zero		1


	//   ....[83]....
        /*13ac*/ 	.word	0x00024ab0
        /*13b0*/ 	.word	0x00000000
        /*13b4*/ 	.word	0x00028830
        /*13b8*/ 	.short	0x010a
        /*13ba*/ 	.byte	0x3f
	.zero		1


	//   ....[84]....
        /*13bc*/ 	.word	0x00024b00
        /*13c0*/ 	.word	0x00000007
        /*13c4*/ 	.word	0x00028830
        /*13c8*/ 	.short	0x010a
        /*13ca*/ 	.byte	0x3f
	.zero		1


	//   ....[85]....
        /*13cc*/ 	.word	0x00024b50
        /*13d0*/ 	.word	0x00000007
        /*13d4*/ 	.word	0x00028850
        /*13d8*/ 	.short	0x010a
        /*13da*/ 	.byte	0x3f
	.zero		1


	//   ....[86]....
        /*13dc*/ 	.word	0x00024ba0
        /*13e0*/ 	.word	0x00000007
        /*13e4*/ 	.word	0x00028830
        /*13e8*/ 	.short	0x010a
        /*13ea*/ 	.byte	0x3f
	.zero		1


	//   ....[87]....
        /*13ec*/ 	.word	0x00024bf0
        /*13f0*/ 	.word	0x00000007
        /*13f4*/ 	.word	0x00028850
        /*13f8*/ 	.short	0x010a
        /*13fa*/ 	.byte	0x3f
	.zero		1


	//   ....[88]....
        /*13fc*/ 	.word	0x00024c40
        /*1400*/ 	.word	0x0000000b
        /*1404*/ 	.word	0x00028850
        /*1408*/ 	.short	0x010a
        /*140a*/ 	.byte	0x3f
	.zero		1


	//   ....[89]....
        /*140c*/ 	.word	0x00025830
        /*1410*/ 	.word	0x00000016
        /*1414*/ 	.word	0x00028820
        /*1418*/ 	.short	0x010a
        /*141a*/ 	.byte	0x3f
	.zero		1


	//   ....[90]....
        /*141c*/ 	.word	0x00025880
        /*1420*/ 	.word	0x00000008
        /*1424*/ 	.word	0x000288a0
        /*1428*/ 	.short	0x010a
        /*142a*/ 	.byte	0x3f
	.zero		1


	//   ....[91]....
        /*142c*/ 	.word	0x000258d0
        /*1430*/ 	.word	0x00000008
        /*1434*/ 	.word	0x000288c0
        /*1438*/ 	.short	0x010a
        /*143a*/ 	.byte	0x3f
	.zero		1


	//   ....[92]....
        /*143c*/ 	.word	0x00025920
        /*1440*/ 	.word	0x0000000b
        /*1444*/ 	.word	0x000288a0
        /*1448*/ 	.short	0x010a
        /*144a*/ 	.byte	0x3f
	.zero		1


	//   ....[93]....
        /*144c*/ 	.word	0x00025970
        /*1450*/ 	.word	0x0000000b
        /*1454*/ 	.word	0x000288c0
        /*1458*/ 	.short	0x010a
        /*145a*/ 	.byte	0x3f
	.zero		1


	//   ....[94]....
        /*145c*/ 	.word	0x00025a90
        /*1460*/ 	.word	0x00000007
        /*1464*/ 	.word	0x00028840
        /*1468*/ 	.short	0x010a
        /*146a*/ 	.byte	0x3f
	.zero		1


	//   ....[95]....
        /*146c*/ 	.word	0x00027010
        /*1470*/ 	.word	0x00000016
        /*1474*/ 	.word	0x00028820
        /*1478*/ 	.short	0x010a
        /*147a*/ 	.byte	0x3f
	.zero		1


	//   ....[96]....
        /*147c*/ 	.word	0x00027060
        /*1480*/ 	.word	0x00000006
        /*1484*/ 	.word	0x00028840
        /*1488*/ 	.short	0x010a
        /*148a*/ 	.byte	0x3f
	.zero		1


	//   ....[97]....
        /*148c*/ 	.word	0x000279e0
        /*1490*/ 	.word	0x00000006
        /*1494*/ 	.word	0x00028860
        /*1498*/ 	.short	0x010a
        /*149a*/ 	.byte	0x3f
	.zero		1


	//   ....[98]....
        /*149c*/ 	.word	0x00028450
        /*14a0*/ 	.word	0x00000000
        /*14a4*/ 	.word	0x00028860
        /*14a8*/ 	.short	0x010a
        /*14aa*/ 	.byte	0x3f
	.zero		1


	//   ....[99]....
        /*14ac*/ 	.word	0x00029870
        /*14b0*/ 	.word	0x00000004
        /*14b4*/ 	.word	0x00028820
        /*14b8*/ 	.short	0x010a
        /*14ba*/ 	.byte	0x3f
	.zero		1


	//   ....[100]....
        /*14bc*/ 	.word	0x00029a10
        /*14c0*/ 	.word	0x00000005
        /*14c4*/ 	.word	0x00028840
        /*14c8*/ 	.short	0x010a
        /*14ca*/ 	.byte	0x3f
	.zero		1


	//   ....[101]....
        /*14cc*/ 	.word	0x00029a60
        /*14d0*/ 	.word	0x00000019
        /*14d4*/ 	.word	0x00028840
        /*14d8*/ 	.short	0x010a
        /*14da*/ 	.byte	0x3f
	.zero		1


	//   ....[102]....
        /*14dc*/ 	.word	0x00029ab0
        /*14e0*/ 	.word	0x00000005
        /*14e4*/ 	.word	0x00028860
        /*14e8*/ 	.short	0x010a
        /*14ea*/ 	.byte	0x3f
	.zero		1


	//----- nvinfo : EIATTR_NUM_MBARRIERS
	.align		4
.L_1087:
        /*14ec*/ 	.byte	0x03, 0x38
        /*14ee*/ 	.short	0x0016


	//----- nvinfo : EIATTR_EXIT_INSTR_OFFSETS
	.align		4
        /*14f0*/ 	.byte	0x04, 0x1c
        /*14f2*/ 	.short	(.L_1089 - .L_1088)


	//   ....[0]....
.L_1088:
        /*14f4*/ 	.word	0x00022740


	//----- nvinfo : EIATTR_MAX_THREADS
	.align		4
.L_1089:
        /*14f8*/ 	.byte	0x04, 0x05
        /*14fa*/ 	.short	(.L_1091 - .L_1090)
.L_1090:
        /*14fc*/ 	.word	0x00000180
        /*1500*/ 	.word	0x00000001
        /*1504*/ 	.word	0x00000001


	//----- nvinfo : EIATTR_CRS_STACK_SIZE
	.align		4
.L_1091:
        /*1508*/ 	.byte	0x04, 0x1e
        /*150a*/ 	.short	(.L_1093 - .L_1092)
.L_1092:
        /*150c*/ 	.word	0x00000000


	//----- nvinfo : EIATTR_CBANK_PARAM_SIZE
	.align		4
.L_1093:
        /*1510*/ 	.byte	0x03, 0x19
        /*1512*/ 	.short	0x0af0


	//----- nvinfo : EIATTR_PARAM_CBANK
	.align		4
        /*1514*/ 	.byte	0x04, 0x0a
        /*1516*/ 	.short	(.L_1095 - .L_1094)
	.align		4
.L_1094:
        /*1518*/ 	.word	index@(.nv.constant0._ZN7cutlass13device_kernelIN5flash11enable_sm90INS1_16FlashAttnFwdSm90INS1_25CollectiveMainloopFwdSm90ILi2EN4cute5tupleIJNS5_1CILi1EEES8_S8_EEENS6_IJNS7_ILi128EEESA_SA_EEELi128ENS_10bfloat16_tEfNS_4arch4Sm90ELb1ELb0ELb1ELb1ELb1ELb1ELb0ELb1ELb1ELb1ELb1ELb0EEENS1_21CollectiveEpilogueFwdISB_S9_SC_SE_Li256ELb1ELb1ELb1ELb0EEENS1_36VarlenDynamicPersistentTileSchedulerILi128ELi128ELi256ELi128ELb1ELb1ELb1ELb1ELb1ELb1EEEEEEEEEvNT_6ParamsE)
        /*151c*/ 	.short	0x0210
        /*151e*/ 	.short	0x0af0


	//----- nvinfo : EIATTR_SW_WAR
	.align		4
.L_1095:
        /*1520*/ 	.byte	0x04, 0x36
        /*1522*/ 	.short	(.L_1097 - .L_1096)
.L_1096:
        /*1524*/ 	.word	0x00000008
.L_1097:


//--------------------- .nv.info._ZN7cutlass13device_kernelIN5flash11enable_sm90INS1_16FlashAttnFwdSm90INS1_25CollectiveMainloopFwdSm90ILi2EN4cute5tupleIJNS5_1CILi1EEES8_S8_EEENS6_IJNS7_ILi192EEENS7_ILi128EEENS7_ILi96EEEEEELi96ENS_10bfloat16_tEfNS_4arch4Sm90ELb0ELb0ELb1ELb0ELb1ELb0ELb0ELb0ELb1ELb1ELb1ELb0EEENS1_21CollectiveEpilogueFwdINS6_IJSA_SC_SB_EEES9_SE_SG_Li384ELb0ELb1ELb1ELb0EEENS1_19SingleTileSchedulerILb0ELb1ELb1ELi192EEEEEEEEEvNT_6ParamsE --------------------------
	.section	.nv.info._ZN7cutlass13device_kernelIN5flash11enable_sm90INS1_16FlashAttnFwdSm90INS1_25CollectiveMainloopFwdSm90ILi2EN4cute5tupleIJNS5_1CILi1EEES8_S8_EEENS6_IJNS7_ILi192EEENS7_ILi128EEENS7_ILi96EEEEEELi96ENS_10bfloat16_tEfNS_4arch4Sm90ELb0ELb0ELb1ELb0ELb1ELb0ELb0ELb0ELb1ELb1ELb1ELb0EEENS1_21CollectiveEpilogueFwdINS6_IJSA_SC_SB_EEES9_SE_SG_Li384ELb0ELb1ELb1ELb0EEENS1_19SingleTileSchedulerILb0ELb1ELb1ELi192EEEEEEEEEvNT_6ParamsE,"",@"SHT_CUDA_INFO"
	.sectionflags	@""
	.align	4


	//----- nvinfo : EIATTR_CUDA_API_VERSION
	.align		4
        /*0000*/ 	.byte	0x04, 0x37
        /*0002*/ 	.short	(.L_1099 - .L_1098)
.L_1098:
        /*0004*/ 	.word	0x00000082


	//----- nvinfo : EIATTR_KPARAM_INFO
	.align		4
.L_1099:
        /*0008*/ 	.byte	0x04, 0x17
        /*000a*/ 	.short	(.L_1101 - .L_1100)
.L_1100:
        /*000c*/ 	.word	0x00000000
        /*0010*/ 	.short	0x0000
        /*0012*/ 	.short	0x0070
        /*0014*/ 	.byte	0x00, 0xf0, 0x01, 0x28


	//----- nvinfo : EIATTR_SPARSE_MMA_MASK
	.align		4
.L_1101:
        /*0018*/ 	.byte	0x03, 0x50
        /*001a*/ 	.short	0x0000


	//----- nvinfo : EIATTR_MAXREG_COUNT
	.align		4
        /*001c*/ 	.byte	0x03, 0x1b
        /*001e*/ 	.short	0x0080


	//----- nvinfo : EIATTR_NUM_BARRIERS
	.align		4
        /*0020*/ 	.byte	0x02, 0x4c
        /*0022*/ 	.byte	0x10
	.zero		1


	//----- nvinfo : EIATTR_EXTERNS
	.align		4
        /*0024*/ 	.byte	0x04, 0x0f
        /*0026*/ 	.short	(.L_1103 - .L_1102)


	//   ....[0]....
	.align		4
.L_1102:
        /*0028*/ 	.word	index@(__assertfail)


	//----- nvinfo : EIATTR_ANNOTATIONS
	.align		4
.L_1103:
        /*002c*/ 	.byte	0x04, 0x55
        /*002e*/ 	.short	(.L_1105 - .L_1104)


	//   ....[0]....
.L_1104:
        /*0030*/ 	.word	0x00000001
        /*0034*/ 	.byte	0x00, 0x94, 0x00, 0x00, 0x01, 0x00, 0x00, 0x00, 0x10, 0x94, 0x00, 0x00, 0x01, 0x00, 0x00, 0x00
        /*0044*/ 	.byte	0x80, 0xab, 0x00, 0x00, 0x01, 0x00, 0x00, 0x00, 0xa0, 0xab, 0x00, 0x00


	//----- nvinfo : EIATTR_MERCURY_ISA_VERSION
	.align		4
.L_1105:
        /*0050*/ 	.byte	0x03, 0x5f
        /*0052*/ 	.short	0x0101


	//----- nvinfo : EIATTR_INT_WARP_WIDE_INSTR_OFFSETS
	.align		4
        /*0054*/ 	.byte	0x04, 0x31
        /*0056*/ 	.short	(.L_1107 - .L_1106)


	//   ....[0]....
.L_1106:
        /*0058*/ 	.word	0x000000c0


	//   ....[1]....
        /*005c*/ 	.word	0x000000d0


	//   ....[2]....
        /*0060*/ 	.word	0x00000170


	//----- nvinfo : EIATTR_COOP_GROUP_MASK_REGIDS
	.align		4
.L_1107:
        /*0064*/ 	.byte	0x04, 0x29
        /*0066*/ 	.short	(.L_1109 - .L_1108)


	//   ....[0]....
.L_1108:
        /*0068*/ 	.word	0xffffffff


	//   ....[1]....
        /*006c*/ 	.word	0xffffffff


	//   ....[2]....
        /*0070*/ 	.word	0xffffffff


	//   ....[3]....
        /*0074*/ 	.word	0xffffffff


	//   ....[4]....
        /*0078*/ 	.word	0xffffffff


	//   ....[5]....
        /*007c*/ 	.word	0xffffffff


	//   ....[6]....
        /*0080*/ 	.word	0xffffffff


	//   ....[7]....
        /*0084*/ 	.word	0xffffffff


	//   ....[8]....
        /*0088*/ 	.word	0xffffffff


	//   ....[9]....
        /*008c*/ 	.word	0xffffffff


	//   ....[10]....
        /*0090*/ 	.word	0xffffffff


	//   ....[11]....
        /*0094*/ 	.word	0xffffffff


	//   ....[12]....
        /*0098*/ 	.word	0xffffffff


	//   ....[13]....
        /*009c*/ 	.word	0xffffffff


	//   ....[14]....
        /*00a0*/ 	.word	0xffffffff


	//   ....[15]....
        /*00a4*/ 	.word	0xffffffff


	//   ....[16]....
        /*00a8*/ 	.word	0xffffffff


	//   ....[17]....
        /*00ac*/ 	.word	0xffffffff


	//   ....[18]....
        /*00b0*/ 	.word	0xffffffff


	//   ....[19]....
        /*00b4*/ 	.word	0xffffffff


	//   ....[20]....
        /*00b8*/ 	.word	0xffffffff


	//   ....[21]....
        /*00bc*/ 	.word	0xffffffff


	//   ....[22]....
        /*00c0*/ 	.word	0xffffffff


	//   ....[23]....
        /*00c4*/ 	.word	0xffffffff


	//   ....[24]....
        /*00c8*/ 	.word	0xffffffff


	//   ....[25]....
        /*00cc*/ 	.word	0xffffffff


	//   ....[26]....
        /*00d0*/ 	.word	0xffffffff


	//   ....[27]....
        /*00d4*/ 	.word	0xffffffff


	//   ....[28]....
        /*00d8*/ 	.word	0xffffffff


	//   ....[29]....
        /*00dc*/ 	.word	0xffffffff


	//   ....[30]....
        /*00e0*/ 	.word	0xffffffff


	//   ....[31]....
        /*00e4*/ 	.word	0xffffffff


	//   ....[32]....
        /*00e8*/ 	.word	0xffffffff


	//   ....[33]....
        /*00ec*/ 	.word	0xffffffff


	//   ....[34]....
        /*00f0*/ 	.word	0xffffffff


	//   ....[35]....
        /*00f4*/ 	.word	0xffffffff


	//   ....[36]....
        /*00f8*/ 	.word	0xffffffff


	//   ....[37]....
        /*00fc*/ 	.word	0xffffffff


	//   ....[38]....
        /*0100*/ 	.word	0xffffffff


	//   ....[39]....
        /*0104*/ 	.word	0xffffffff


	//   ....[40]....
        /*0108*/ 	.word	0xffffffff


	//   ....[41]....
        /*010c*/ 	.word	0xffffffff


	//   ....[42]....
        /*0110*/ 	.word	0xffffffff


	//   ....[43]....
        /*0114*/ 	.word	0xffffffff


	//   ....[44]....
        /*0118*/ 	.word	0xffffffff


	//   ....[45]....
        /*011c*/ 	.word	0xffffffff


	//   ....[46]....
        /*0120*/ 	.word	0xffffffff


	//   ....[47]....
        /*0124*/ 	.word	0xffffffff


	//   ....[48]....
        /*0128*/ 	.word	0xffffffff


	//   ....[49]....
        /*012c*/ 	.word	0xffffffff


	//   ....[50]....
        /*0130*/ 	.word	0xffffffff


	//   ....[51]....
        /*0134*/ 	.word	0xffffffff


	//   ....[52]....
        /*0138*/ 	.word	0xffffffff


	//   ....[53]....
        /*013c*/ 	.word	0xffffffff


	//   ....[54]....
        /*0140*/ 	.word	0xffffffff


	//   ....[55]....
        /*0144*/ 	.word	0xffffffff


	//   ....[56]....
        /*0148*/ 	.word	0xffffffff


	//   ....[57]....
        /*014c*/ 	.word	0xffffffff


	//   ....[58]....
        /*0150*/ 	.word	0xffffffff


	//   ....[59]....
        /*0154*/ 	.word	0xffffffff


	//   ....[60]....
        /*0158*/ 	.word	0xffffffff


	//   ....[61]....
        /*015c*/ 	.word	0xffffffff


	//   ....[62]....
        /*0160*/ 	.word	0xffffffff


	//   ....[63]....
        /*0164*/ 	.word	0xffffffff


	//   ....[64]....
        /*0168*/ 	.word	0xffffffff


	//   ....[65]....
        /*016c*/ 	.word	0xffffffff


	//   ....[66]....
        /*0170*/ 	.word	0xffffffff


	//   ....[67]....
        /*0174*/ 	.word	0xffffffff


	//   ....[68]....
        /*0178*/ 	.word	0xffffffff


	//   ....[69]....
        /*017c*/ 	.word	0xffffffff


	//   ....[70]....
        /*0180*/ 	.word	0xffffffff


	//   ....[71]....
        /*0184*/ 	.word	0xffffffff


	//   ....[72]....
        /*0188*/ 	.word	0xffffffff


	//   ....[73]....
        /*018c*/ 	.word	0xffffffff


	//   ....[74]....
        /*0190*/ 	.word	0xffffffff


	//   ....[75]....
        /*0194*/ 	.word	0x0500000f


	//   ....[76]....
        /*0198*/ 	.word	0x0500000f


	//   ....[77]....
        /*019c*/ 	.word	0x0500000f


	//   ....[78]....
        /*01a0*/ 	.word	0x0500000f


	//   ....[79]....
        /*01a4*/ 	.word	0x0500000f


	//   ....[80]....
        /*01a8*/ 	.word	0x0500000f


	//   ....[81]....
        /*01ac*/ 	.word	0x0500000f


	//   ....[82]....
        /*01b0*/ 	.word	0x0500000f


	//   ....[83]....
        /*01b4*/ 	.word	0x0500000f


	//   ....[84]....
        /*01b8*/ 	.word	0x0500000f


	//   ....[85]....
        /*01bc*/ 	.word	0x0500000f


	//   ....[86]....
        /*01c0*/ 	.word	0x0500000f


	//   ....[87]....
        /*01c4*/ 	.word	0x0500000f


	//   ....[88]....
        /*01c8*/ 	.word	0x0500000f


	//   ....[89]....
        /*01cc*/ 	.word	0x0500000f


	//   ....[90]....
        /*01d0*/ 	.word	0x0500000f


	//   ....[91]....
        /*01d4*/ 	.word	0x0500000f


	//   ....[92]....
        /*01d8*/ 	.word	0x0500000f


	//   ....[93]....
        /*01dc*/ 	.word	0x0500000f


	//   ....[94]....
        /*01e0*/ 	.word	0x0500000f


	//   ....[95]....
        /*01e4*/ 	.word	0x0500000f


	//   ....[96]....
        /*01e8*/ 	.word	0x0500000f


	//   ....[97]....
        /*01ec*/ 	.word	0x0500000f


	//   ....[98]....
        /*01f0*/ 	.word	0x0500000f


	//   ....[99]....
        /*01f4*/ 	.word	0x0500000f


	//   ....[100]....
        /*01f8*/ 	.word	0x0500000f


	//   ....[101]....
        /*01fc*/ 	.word	0x0500000f


	//   ....[102]....
        /*0200*/ 	.word	0x0500000f


	//   ....[103]....
        /*0204*/ 	.word	0x0500000f


	//   ....[104]....
        /*0208*/ 	.word	0x0500000f


	//   ....[105]....
        /*020c*/ 	.word	0x0500000f


	//   ....[106]....
        /*0210*/ 	.word	0x0500000f


	//   ....[107]....
        /*0214*/ 	.word	0x0500000f


	//   ....[108]....
        /*0218*/ 	.word	0x0500000f


	//   ....[109]....
        /*021c*/ 	.word	0x0500000f


	//   ....[110]....
        /*0220*/ 	.word	0x0500000f


	//   ....[111]....
        /*0224*/ 	.word	0x0500000f


	//   ....[112]....
        /*0228*/ 	.word	0x0500000f


	//   ....[113]....
        /*022c*/ 	.word	0x0500000f


	//   ....[114]....
        /*0230*/ 	.word	0x0500000f


	//   ....[115]....
        /*0234*/ 	.word	0x0500000f


	//   ....[116]....
        /*0238*/ 	.word	0x0500000f


	//   ....[117]....
        /*023c*/ 	.word	0x0500000f


	//   ....[118]....
        /*0240*/ 	.word	0x0500000f


	//   ....[119]....
        /*0244*/ 	.word	0x0500000f


	//   ....[120]....
        /*0248*/ 	.word	0x0500000f


	//----- nvinfo : EIATTR_COOP_GROUP_INSTR_OFFSETS
	.align		4
.L_1109:
        /*024c*/ 	.byte	0x04, 0x28
        /*024e*/ 	.short	(.L_1111 - .L_1110)


	//   ....[0]....
.L_1110:
        /*0250*/ 	.word	0x00000080


	//   ....[1]....
        /*0254*/ 	.word	0x00000090


	//   ....[2]....
        /*0258*/ 	.word	0x000002d0


	//   ....[3]....
        /*025c*/ 	.word	0x00000430


	//   ....[4]....
        /*0260*/ 	.word	0x00000550


	//   ....[5]....
        /*0264*/ 	.word	0x000006b0


	//   ....[6]....
        /*0268*/ 	.word	0x00000fd0


	//   ....[7]....
        /*026c*/ 	.word	0x00002a30


	//   ....[8]....
        /*0270*/ 	.word	0x00002ab0


	//   ....[9]....
        /*0274*/ 	.word	0x00002f70


	//   ....[10]....
        /*0278*/ 	.word	0x00002fe0


	//   ....[11]....
        /*027c*/ 	.word	0x00003db0


	//   ....[12]....
        /*0280*/ 	.word	0x00005490


	//   ....[13]....
        /*0284*/ 	.word	0x000054b0


	//   ....[14]....
        /*0288*/ 	.word	0x000054e0


	//   ....[15]....
        /*028c*/ 	.word	0x000054f0


	//   ....[16]....
        /*0290*/ 	.word	0x00006860


	//   ....[17]....
        /*0294*/ 	.word	0x000069a0


	//   ....[18]....
        /*0298*/ 	.word	0x000069e0


	//   ....[19]....
        /*029c*/ 	.word	0x00006ae0


	//   ....[20]....
        /*02a0*/ 	.word	0x00006af0


	//   ....[21]....
        /*02a4*/ 	.word	0x000079e0


	//   ....[22]....
        /*02a8*/ 	.word	0x00007a20


	//   ....[23]....
        /*02ac*/ 	.word	0x00007a60


	//   ....[24]....
        /*02b0*/ 	.word	0x00007aa0


	//   ....[25]....
        /*02b4*/ 	.word	0x00007ac0


	//   ....[26]....
        /*02b8*/ 	.word	0x00007af0


	//   ....[27]....
        /*02bc*/ 	.word	0x00007fc0


	//   ....[28]....
        /*02c0*/ 	.word	0x00007fd0


	//   ....[29]....
        /*02c4*/ 	.word	0x00008870


	//   ....[30]....
        /*02c8*/ 	.word	0x00009a80


	//   ....[31]....
        /*02cc*/ 	.word	0x00009a90


	//   ....[32]....
        /*02d0*/ 	.word	0x00009aa0


	//   ....[33]....
        /*02d4*/ 	.word	0x00009ab0


	//   ....[34]....
        /*02d8*/ 	.word	0x00009ad0


	//   ....[35]....
        /*02dc*/ 	.word	0x00009ae0


	//   ....[36]....
        /*02e0*/ 	.word	0x00009b00


	//   ....[37]....
        /*02e4*/ 	.word	0x00009b30


	//   ....[38]....
        /*02e8*/ 	.word	0x0000a490


	//   ....[39]....
        /*02ec*/ 	.word	0x0000a4d0


	//   ....[40]....
        /*02f0*/ 	.word	0x0000a500


	//   ....[41]....
        /*02f4*/ 	.word	0x0000a520


	//   ....[42]....
        /*02f8*/ 	.word	0x0000a560


	//   ....[43]....
        /*02fc*/ 	.word	0x0000a5d0


	//   ....[44]....
        /*0300*/ 	.word	0x0000a600


	//   ....[45]....
        /*0304*/ 	.word	0x0000a660


	//   ....[46]....
        /*0308*/ 	.word	0x0000a690


	//   ....[47]....
        /*030c*/ 	.word	0x0000a6f0


	//   ....[48]....
        /*0310*/ 	.word	0x0000a720


	//   ....[49]....
        /*0314*/ 	.word	0x0000a770


	//   ....[50]....
        /*0318*/ 	.word	0x0000afd0


	//   ....[51]....
        /*031c*/ 	.word	0x0000afe0


	//   ....[52]....
        /*0320*/ 	.word	0x0000aff0


	//   ....[53]....
        /*0324*/ 	.word	0x0000b080


	//   ....[54]....
        /*0328*/ 	.word	0x0000b090


	//   ....[55]....
        /*032c*/ 	.word	0x0000b0f0


	//   ....[56]....
        /*0330*/ 	.word	0x0000b120


	//   ....[57]....
        /*0334*/ 	.word	0x0000b160


	//   ....[58]....
        /*0338*/ 	.word	0x0000b3a0


	//   ....[59]....
        /*033c*/ 	.word	0x0000b3c0


	//   ....[60]....
        /*0340*/ 	.word	0x0000b3e0


	//   ....[61]....
        /*0344*/ 	.word	0x0000b460


	//   ....[62]....
        /*0348*/ 	.word	0x0000b480


	//   ....[63]....
        /*034c*/ 	.word	0x0000b500


	//   ....[64]....
        /*0350*/ 	.word	0x0000b520


	//   ....[65]....
        /*0354*/ 	.word	0x0000b530


	//   ....[66]....
        /*0358*/ 	.word	0x0000bac0


	//   ....[67]....
        /*035c*/ 	.word	0x0000bae0


	//   ....[68]....
        /*0360*/ 	.word	0x0000bb00


	//   ....[69]....
        /*0364*/ 	.word	0x0000bb10


	//   ....[70]....
        /*0368*/ 	.word	0x0000bbb0


	//   ....[71]....
        /*036c*/ 	.word	0x0000bbe0


	//   ....[72]....
        /*0370*/ 	.word	0x0000bbf0


	//   ....[73]....
        /*0374*/ 	.word	0x0000bc60


	//   ....[74]....
        /*0378*/ 	.word	0x0000c000


	//   ....[75]....
        /*037c*/ 	.word	0x0000c4a0


	//   ....[76]....
        /*0380*/ 	.word	0x0000c590


	//   ....[77]....
        /*0384*/ 	.word	0x0000c640


	//   ....[78]....
        /*0388*/ 	.word	0x0000c6b0


	//   ....[79]....
        /*038c*/ 	.word	0x0000c7a0


	//   ....[80]....
        /*0390*/ 	.word	0x0000c810


	//   ....[81]....
        /*0394*/ 	.word	0x0000c8f0


	//   ....[82]....
        /*0398*/ 	.word	0x0000c9b0


	//   ....[83]....
        /*039c*/ 	.word	0x0000caa0


	//   ....[84]....
        /*03a0*/ 	.word	0x0000cb40


	//   ....[85]....
        /*03a4*/ 	.word	0x0000cba0


	//   ....[86]....
        /*03a8*/ 	.word	0x0000cc50


	//   ....[87]....
        /*03ac*/ 	.word	0x0000cd20


	//   ....[88]....
        /*03b0*/ 	.word	0x0000cda0


	//   ....[89]....
        /*03b4*/ 	.word	0x0000ce70


	//   ....[90]....
        /*03b8*/ 	.word	0x0000cee0


	//   ....[91]....
        /*03bc*/ 	.word	0x0000cfa0


	//   ....[92]....
        /*03c0*/ 	.word	0x0000d040


	//   ....[93]....
        /*03c4*/ 	.word	0x0000d110


	//   ....[94]....
        /*03c8*/ 	.word	0x0000d180


	//   ....[95]....
        /*03cc*/ 	.word	0x0000d240


	//   ....[96]....
        /*03d0*/ 	.word	0x0000d380


	//   ....[97]....
        /*03d4*/ 	.word	0x0000d450


	//   ....[98]....
        /*03d8*/ 	.word	0x0000d4e0


	//   ....[99]....
        /*03dc*/ 	.word	0x0000d5c0


	//   ....[100]....
        /*03e0*/ 	.word	0x0000d620


	//   ....[101]....
        /*03e4*/ 	.word	0x0000d6f0


	//   ....[102]....
        /*03e8*/ 	.word	0x0000d750


	//   ....[103]....
        /*03ec*/ 	.word	0x0000d830


	//   ....[104]....
        /*03f0*/ 	.word	0x0000d920


	//   ....[105]....
        /*03f4*/ 	.word	0x0000d9c0


	//   ....[106]....
        /*03f8*/ 	.word	0x0000da20


	//   ....[107]....
        /*03fc*/ 	.word	0x0000db10


	//   ....[108]....
        /*0400*/ 	.word	0x0000db70


	//   ....[109]....
        /*0404*/ 	.word	0x0000dc60


	//   ....[110]....
        /*0408*/ 	.word	0x0000dcc0


	//   ....[111]....
        /*040c*/ 	.word	0x0000dd80


	//   ....[112]....
        /*0410*/ 	.word	0x0000dec0


	//   ....[113]....
        /*0414*/ 	.word	0x0000df70


	//   ....[114]....
        /*0418*/ 	.word	0x0000e060


	//   ....[115]....
        /*041c*/ 	.word	0x0000e170


	//   ....[116]....
        /*0420*/ 	.word	0x0000e1f0


	//   ....[117]....
        /*0424*/ 	.word	0x0000e2e0


	//   ....[118]....
        /*0428*/ 	.word	0x0000e350


	//   ....[119]....
        /*042c*/ 	.word	0x0000e420


	//   ....[120]....
        /*0430*/ 	.word	0x0000e530


	//----- nvinfo : EIATTR_REG_RECONFIG
	.align		4
.L_1111:
        /*0434*/ 	.byte	0x01, 0x54
	.zero		2


	//----- nvinfo : EIATTR_SYSCALL_OFFSETS
	.align		4
        /*0438*/ 	.byte	0x04, 0x46
        /*043a*/ 	.short	(.L_1113 - .L_1112)


	//   ....[0]....
.L_1112:
        /*043c*/ 	.word	0x00001190


	//   ....[1]....
        /*0440*/ 	.word	0x00008fb0


	//   ....[2]....
        /*0444*/ 	.word	0x000090f0


	//   ....[3]....
        /*0448*/ 	.word	0x000091e0


	//   ....[4]....
        /*044c*/ 	.word	0x00009fd0


	//----- nvinfo : EIATTR_MBARRIER_INSTR_OFFSETS
	.align		4
.L_1113:
        /*0450*/ 	.byte	0x04, 0x39
        /*0452*/ 	.short	(.L_1115 - .L_1114)


	//   ....[0]....
.L_1114:
        /*0454*/ 	.word	0x00000180
        /*0458*/ 	.word	0x000000ff
        /*045c*/ 	.word	0x0002d800
        /*0460*/ 	.short	0x0100
        /*0462*/ 	.byte	0x08
	.zero		1


	//   ....[1]....
        /*0464*/ 	.word	0x00000190
        /*0468*/ 	.word	0x000000ff
        /*046c*/ 	.word	0x0002d820
        /*0470*/ 	.short	0x0100
        /*0472*/ 	.byte	0x08
	.zero		1


	//   ....[2]....
        /*0474*/ 	.word	0x00000280
        /*0478*/ 	.word	0x000000ff
        /*047c*/ 	.word	0x0002d830
        /*0480*/ 	.short	0x0100
        /*0482*/ 	.byte	0x08
	.zero		1


	//   ....[3]....
        /*0484*/ 	.word	0x00000290
        /*0488*/ 	.word	0x000000ff
        /*048c*/ 	.word	0x0002d840
        /*0490*/ 	.short	0x0100
        /*0492*/ 	.byte	0x08
	.zero		1


	//   ....[4]....
        /*0494*/ 	.word	0x000002a0
        /*0498*/ 	.word	0x000000ff
        /*049c*/ 	.word	0x0002d838
        /*04a0*/ 	.short	0x0100
        /*04a2*/ 	.byte	0x08
	.zero		1


	//   ....[5]....
        /*04a4*/ 	.word	0x000002b0
        /*04a8*/ 	.word	0x000000ff
        /*04ac*/ 	.word	0x0002d848
        /*04b0*/ 	.short	0x0100
        /*04b2*/ 	.byte	0x08
	.zero		1


	//   ....[6]....
        /*04b4*/ 	.word	0x000003e0
        /*04b8*/ 	.word	0x000000ff
        /*04bc*/ 	.word	0x0002d850
        /*04c0*/ 	.short	0x0100
        /*04c2*/ 	.byte	0x08
	.zero		1


	//   ....[7]....
        /*04c4*/ 	.word	0x000003f0
        /*04c8*/ 	.word	0x000000ff
        /*04cc*/ 	.word	0x0002d860
        /*04d0*/ 	.short	0x0100
        /*04d2*/ 	.byte	0x08
	.zero		1


	//   ....[8]....
        /*04d4*/ 	.word	0x00000400
        /*04d8*/ 	.word	0x000000ff
        /*04dc*/ 	.word	0x0002d858
        /*04e0*/ 	.short	0x0100
        /*04e2*/ 	.byte	0x08
	.zero		1


	//   ....[9]....
        /*04e4*/ 	.word	0x00000410
        /*04e8*/ 	.word	0x000000ff
        /*04ec*/ 	.word	0x0002d868
        /*04f0*/ 	.short	0x0100
        /*04f2*/ 	.byte	0x08
	.zero		1


	//   ....[10]....
        /*04f4*/ 	.word	0x00000500
        /*04f8*/ 	.word	0x000000ff
        /*04fc*/ 	.word	0x0002d870
        /*0500*/ 	.short	0x0100
        /*0502*/ 	.byte	0x06
	.zero		1


	//   ....[11]....
        /*0504*/ 	.word	0x00000510
        /*0508*/ 	.word	0x000000ff
        /*050c*/ 	.word	0x0002d880
        /*0510*/ 	.short	0x0100
        /*0512*/ 	.byte	0x06
	.zero		1


	//   ....[12]....
        /*0514*/ 	.word	0x00000520
        /*0518*/ 	.word	0x000000ff
        /*051c*/ 	.word	0x0002d878
        /*0520*/ 	.short	0x0100
        /*0522*/ 	.byte	0x06
	.zero		1


	//   ....[13]....
        /*0524*/ 	.word	0x00000530
        /*0528*/ 	.word	0x000000ff
        /*052c*/ 	.word	0x0002d888
        /*0530*/ 	.short	0x0100
        /*0532*/ 	.byte	0x06
	.zero		1


	//   ....[14]....
        /*0534*/ 	.word	0x00000660
        /*0538*/ 	.word	0x000000ff
        /*053c*/ 	.word	0x0002d890
        /*0540*/ 	.short	0x0100
        /*0542*/ 	.byte	0x08
	.zero		1


	//   ....[15]....
        /*0544*/ 	.word	0x00000670
        /*0548*/ 	.word	0x000000ff
        /*054c*/ 	.word	0x0002d8a0
        /*0550*/ 	.short	0x0100
        /*0552*/ 	.byte	0x08
	.zero		1


	//   ....[16]....
        /*0554*/ 	.word	0x00000680
        /*0558*/ 	.word	0x000000ff
        /*055c*/ 	.word	0x0002d898
        /*0560*/ 	.short	0x0100
        /*0562*/ 	.byte	0x08
	.zero		1


	//   ....[17]....
        /*0564*/ 	.word	0x00000690
        /*0568*/ 	.word	0x000000ff
        /*056c*/ 	.word	0x0002d8a8
        /*0570*/ 	.short	0x0100
        /*0572*/ 	.byte	0x08
	.zero		1


	//   ....[18]....
        /*0574*/ 	.word	0x000007d0
        /*0578*/ 	.word	0x000000ff
        /*057c*/ 	.word	0x0002d8b0
        /*0580*/ 	.short	0x0100
        /*0582*/ 	.byte	0x08
	.zero		1


	//   ....[19]....
        /*0584*/ 	.word	0x000007e0
        /*0588*/ 	.word	0x000000ff
        /*058c*/ 	.word	0x0002d8c0
        /*0590*/ 	.short	0x0100
        /*0592*/ 	.byte	0x08
	.zero		1


	//   ....[20]....
        /*0594*/ 	.word	0x000007f0
        /*0598*/ 	.word	0x000000ff
        /*059c*/ 	.word	0x0002d8b8
        /*05a0*/ 	.short	0x0100
        /*05a2*/ 	.byte	0x08
	.zero		1


	//   ....[21]....
        /*05a4*/ 	.word	0x00000800
        /*05a8*/ 	.word	0x000000ff
        /*05ac*/ 	.word	0x0002d8c8
        /*05b0*/ 	.short	0x0100
        /*05b2*/ 	.byte	0x08
	.zero		1


	//   ....[22]....
        /*05b4*/ 	.word	0x000011b0
        /*05b8*/ 	.word	0x000000ff
        /*05bc*/ 	.word	0x0002d800
        /*05c0*/ 	.short	0x010a
        /*05c2*/ 	.byte	0x2a
	.zero		1


	//   ....[23]....
        /*05c4*/ 	.word	0x00001220
        /*05c8*/ 	.word	0x000000ff
        /*05cc*/ 	.word	0x0002d830
        /*05d0*/ 	.short	0x010a
        /*05d2*/ 	.byte	0x2a
	.zero		1


	//   ....[24]....
        /*05d4*/ 	.word	0x00001260
        /*05d8*/ 	.word	0x000000ff
        /*05dc*/ 	.word	0x0002d830
        /*05e0*/ 	.short	0x010a
        /*05e2*/ 	.byte	0x2a
	.zero		1


	//   ....[25]....
        /*05e4*/ 	.word	0x00001eb0
        /*05e8*/ 	.word	0x000000ff
        /*05ec*/ 	.word	0x00000000
        /*05f0*/ 	.short	0x0101
        /*05f2*/ 	.byte	0x05
	.zero		1


	//   ....[26]....
        /*05f4*/ 	.word	0x00004090
        /*05f8*/ 	.word	0x000000ff
        /*05fc*/ 	.word	0x0002d830
        /*0600*/ 	.short	0x010a
        /*0602*/ 	.byte	0x0a
	.zero		1


	//   ....[27]....
        /*0604*/ 	.word	0x000040d0
        /*0608*/ 	.word	0x000000ff
        /*060c*/ 	.word	0x0002d830
        /*0610*/ 	.short	0x010a
        /*0612*/ 	.byte	0x0a
	.zero		1


	//   ....[28]....
        /*0614*/ 	.word	0x000043b0
        /*0618*/ 	.word	0x000000ff
        /*061c*/ 	.word	0x0002d850
        /*0620*/ 	.short	0x010a
        /*0622*/ 	.byte	0x0a
	.zero		1


	//   ....[29]....
        /*0624*/ 	.word	0x000043f0
        /*0628*/ 	.word	0x000000ff
        /*062c*/ 	.word	0x0002d850
        /*0630*/ 	.short	0x010a
        /*0632*/ 	.byte	0x0a
	.zero		1


	//   ....[30]....
        /*0634*/ 	.word	0x00004d50
        /*0638*/ 	.word	0x000000ff
        /*063c*/ 	.word	0x00000000
        /*0640*/ 	.short	0x0101
        /*0642*/ 	.byte	0x0a
	.zero		1


	//   ....[31]....
        /*0644*/ 	.word	0x000062e0
        /*0648*/ 	.word	0x000000ff
        /*064c*/ 	.word	0x00000000
        /*0650*/ 	.short	0x0101
        /*0652*/ 	.byte	0x07
	.zero		1


	//   ....[32]....
        /*0654*/ 	.word	0x000068f0
        /*0658*/ 	.word	0x000000ff
        /*065c*/ 	.word	0x0002d850
        /*0660*/ 	.short	0x010a
        /*0662*/ 	.byte	0x05
	.zero		1


	//   ....[33]....
        /*0664*/ 	.word	0x00006930
        /*0668*/ 	.word	0x000000ff
        /*066c*/ 	.word	0x0002d850
        /*0670*/ 	.short	0x010a
        /*0672*/ 	.byte	0x05
	.zero		1


	//   ....[34]....
        /*0674*/ 	.word	0x00006fd0
        /*0678*/ 	.word	0x000000ff
        /*067c*/ 	.word	0x00000000
        /*0680*/ 	.short	0x0101
        /*0682*/ 	.byte	0x05
	.zero		1


	//   ....[35]....
        /*0684*/ 	.word	0x00007ae0
        /*0688*/ 	.word	0x000000ff
        /*068c*/ 	.word	0x00000000
        /*0690*/ 	.short	0x0101
        /*0692*/ 	.byte	0x04
	.zero		1


	//   ....[36]....
        /*0694*/ 	.word	0x00009740
        /*0698*/ 	.word	0x000000ff
        /*069c*/ 	.word	0x0002d840
        /*06a0*/ 	.short	0x010a
        /*06a2*/ 	.byte	0x2d
	.zero		1


	//   ....[37]....
        /*06a4*/ 	.word	0x00009d70
        /*06a8*/ 	.word	0x000000ff
        /*06ac*/ 	.word	0x0002d830
        /*06b0*/ 	.short	0x0107
        /*06b2*/ 	.byte	0x2d
	.zero		1


	//   ....[38]....
        /*06b4*/ 	.word	0x00009e00
        /*06b8*/ 	.word	0x000000ff
        /*06bc*/ 	.word	0x0002d830
        /*06c0*/ 	.short	0x0101
        /*06c2*/ 	.byte	0x2d
	.zero		1


	//   ....[39]....
        /*06c4*/ 	.word	0x0000a8c0
        /*06c8*/ 	.word	0x000000ff
        /*06cc*/ 	.word	0x0002d800
        /*06d0*/ 	.short	0x0107
        /*06d2*/ 	.byte	0x2d
	.zero		1


	//   ....[40]....
        /*06d4*/ 	.word	0x0000a920
        /*06d8*/ 	.word	0x000000ff
        /*06dc*/ 	.word	0x0002d800
        /*06e0*/ 	.short	0x0101
        /*06e2*/ 	.byte	0x2d
	.zero		1


	//   ....[41]....
        /*06e4*/ 	.word	0x0000a930
        /*06e8*/ 	.word	0x000000ff
        /*06ec*/ 	.word	0x0002d820
        /*06f0*/ 	.short	0x010a
        /*06f2*/ 	.byte	0x2d
	.zero		1


	//   ....[42]....
        /*06f4*/ 	.word	0x0000ada0
        /*06f8*/ 	.word	0x00000007
        /*06fc*/ 	.word	0x0002d840
        /*0700*/ 	.short	0x010a
        /*0702*/ 	.byte	0x3f
	.zero		1


	//   ....[43]....
        /*0704*/ 	.word	0x0000b210
        /*0708*/ 	.word	0x00000007
        /*070c*/ 	.word	0x0002d830
        /*0710*/ 	.short	0x0107
        /*0712*/ 	.byte	0x3f
	.zero		1


	//   ....[44]....
        /*0714*/ 	.word	0x0000b2e0
        /*0718*/ 	.word	0x00000007
        /*071c*/ 	.word	0x0002d830
        /*0720*/ 	.short	0x0101
        /*0722*/ 	.byte	0x3f
	.zero		1


	//   ....[45]....
        /*0724*/ 	.word	0x0000b340
        /*0728*/ 	.word	0x00000007
        /*072c*/ 	.word	0x0002d860
        /*0730*/ 	.short	0x010a
        /*0732*/ 	.byte	0x3f
	.zero		1


	//   ....[46]....
        /*0734*/ 	.word	0x0000b6a0
        /*0738*/ 	.word	0x00000007
        /*073c*/ 	.word	0x0002d850
        /*0740*/ 	.short	0x0107
        /*0742*/ 	.byte	0x3f
	.zero		1


	//   ....[47]....
        /*0744*/ 	.word	0x0000b820
        /*0748*/ 	.word	0x00000007
        /*074c*/ 	.word	0x0002d850
        /*0750*/ 	.short	0x0101
        /*0752*/ 	.byte	0x3f
	.zero		1


	//   ....[48]....
        /*0754*/ 	.word	0x0000b9d0
        /*0758*/ 	.word	0x00000000
        /*075c*/ 	.word	0x0002d860
        /*0760*/ 	.short	0x010a
        /*0762*/ 	.byte	0x3f
	.zero		1


	//   ....[49]....
        /*0764*/ 	.word	0x0000be20
        /*0768*/ 	.word	0x00000000
        /*076c*/ 	.word	0x0002d850
        /*0770*/ 	.short	0x0107
        /*0772*/ 	.byte	0x3f
	.zero		1


	//   ....[50]....
        /*0774*/ 	.word	0x0000bf00
        /*0778*/ 	.word	0x00000000
        /*077c*/ 	.word	0x0002d850
        /*0780*/ 	.short	0x0101
        /*0782*/ 	.byte	0x3f
	.zero		1


	//   ....[51]....
        /*0784*/ 	.word	0x0000bf90
        /*0788*/ 	.word	0x00000007
        /*078c*/ 	.word	0x0002d820
        /*0790*/ 	.short	0x010a
        /*0792*/ 	.byte	0x3f
	.zero		1


	//   ....[52]....
        /*0794*/ 	.word	0x0000c0f0
        /*0798*/ 	.word	0x00000005
        /*079c*/ 	.word	0x0002d840
        /*07a0*/ 	.short	0x010a
        /*07a2*/ 	.byte	0x3f
	.zero		1


	//   ....[53]....
        /*07a4*/ 	.word	0x0000c190
        /*07a8*/ 	.word	0x00000003
        /*07ac*/ 	.word	0x0002d840
        /*07b0*/ 	.short	0x010a
        /*07b2*/ 	.byte	0x3f
	.zero		1


	//   ....[54]....
        /*07b4*/ 	.word	0x0000c1d0
        /*07b8*/ 	.word	0x00000005
        /*07bc*/ 	.word	0x0002d860
        /*07c0*/ 	.short	0x010a
        /*07c2*/ 	.byte	0x3f
	.zero		1


	//   ....[55]....
        /*07c4*/ 	.word	0x0000c210
        /*07c8*/ 	.word	0x00000003
        /*07cc*/ 	.word	0x0002d860
        /*07d0*/ 	.short	0x010a
        /*07d2*/ 	.byte	0x3f
	.zero		1


	//   ....[56]....
        /*07d4*/ 	.word	0x0000c280
        /*07d8*/ 	.word	0x00000003
        /*07dc*/ 	.word	0x0002d800
        /*07e0*/ 	.short	0x010a
        /*07e2*/ 	.byte	0x3f
	.zero		1


	//   ....[57]....
        /*07e4*/ 	.word	0x0000c2e0
        /*07e8*/ 	.word	0x00000003
        /*07ec*/ 	.word	0x0002d830
        /*07f0*/ 	.short	0x010a
        /*07f2*/ 	.byte	0x3f
	.zero		1


	//   ....[58]....
        /*07f4*/ 	.word	0x0000c340
        /*07f8*/ 	.word	0x0000000d
        /*07fc*/ 	.word	0x0002d830
        /*0800*/ 	.short	0x010a
        /*0802*/ 	.byte	0x3f
	.zero		1


	//   ....[59]....
        /*0804*/ 	.word	0x0000c3a0
        /*0808*/ 	.word	0x0000000e
        /*080c*/ 	.word	0x0002d850
        /*0810*/ 	.short	0x010a
        /*0812*/ 	.byte	0x3f
	.zero		1


	//   ....[60]....
        /*0814*/ 	.word	0x0000c400
        /*0818*/ 	.word	0x00000003
        /*081c*/ 	.word	0x0002d850
        /*0820*/ 	.short	0x010a
        /*0822*/ 	.byte	0x3f
	.zero		1


	//   ....[61]....
        /*0824*/ 	.word	0x0000c4e0
        /*0828*/ 	.word	0x00000002
        /*082c*/ 	.word	0x0002d840
        /*0830*/ 	.short	0x010a
        /*0832*/ 	.byte	0x3f
	.zero		1


	//   ....[62]....
        /*0834*/ 	.word	0x0000d280
        /*0838*/ 	.word	0x00000003
        /*083c*/ 	.word	0x0002d820
        /*0840*/ 	.short	0x010a
        /*0842*/ 	.byte	0x3f
	.zero		1


	//   ....[63]....
        /*0844*/ 	.word	0x0000d2d0
        /*0848*/ 	.word	0x00000007
        /*084c*/ 	.word	0x0002d840
        /*0850*/ 	.short	0x010a
        /*0852*/ 	.byte	0x3f
	.zero		1


	//   ....[64]....
        /*0854*/ 	.word	0x0000d870
        /*0858*/ 	.word	0x00000007
        /*085c*/ 	.word	0x0002d860
        /*0860*/ 	.short	0x010a
        /*0862*/ 	.byte	0x3f
	.zero		1


	//   ....[65]....
        /*0864*/ 	.word	0x0000de10
        /*0868*/ 	.word	0x00000000
        /*086c*/ 	.word	0x0002d860
        /*0870*/ 	.short	0x010a
        /*0872*/ 	.byte	0x3f
	.zero		1


	//   ....[66]....
        /*0874*/ 	.word	0x0000e450
        /*0878*/ 	.word	0x00000007
        /*087c*/ 	.word	0x0002d820
        /*0880*/ 	.short	0x010a
        /*0882*/ 	.byte	0x3f
	.zero		1


	//   ....[67]....
        /*0884*/ 	.word	0x0000e5f0
        /*0888*/ 	.word	0x00000005
        /*088c*/ 	.word	0x0002d840
        /*0890*/ 	.short	0x010a
        /*0892*/ 	.byte	0x3f
	.zero		1


	//   ....[68]....
        /*0894*/ 	.word	0x0000e640
        /*0898*/ 	.word	0x00000003
        /*089c*/ 	.word	0x0002d840
        /*08a0*/ 	.short	0x010a
        /*08a2*/ 	.byte	0x3f
	.zero		1


	//   ....[69]....
        /*08a4*/ 	.word	0x0000e690
        /*08a8*/ 	.word	0x00000005
        /*08ac*/ 	.word	0x0002d860
        /*08b0*/ 	.short	0x010a
        /*08b2*/ 	.byte	0x3f
	.zero		1


	//----- nvinfo : EIATTR_NUM_MBARRIERS
	.align		4
.L_1115:
        /*08b4*/ 	.byte	0x03, 0x38
        /*08b6*/ 	.short	0x0016


	//----- nvinfo : EIATTR_EXIT_INSTR_OFFSETS
	.align		4
        /*08b8*/ 	.byte	0x04, 0x1c
        /*08ba*/ 	.short	(.L_1117 - .L_1116)


	//   ....[0]....
.L_1116:
        /*08bc*/ 	.word	0x0000c260


	//----- nvinfo : EIATTR_MAX_THREADS
	.align		4
.L_1117:
        /*08c0*/ 	.byte	0x04, 0x05
        /*08c2*/ 	.short	(.L_1119 - .L_1118)
.L_1118:
        /*08c4*/ 	.word	0x00000200
        /*08c8*/ 	.word	0x00000001
        /*08cc*/ 	.word	0x00000001


	//----- nvinfo : EIATTR_CRS_STACK_SIZE
	.align		4
.L_1119:
        /*08d0*/ 	.byte	0x04, 0x1e
        /*08d2*/ 	.short	(.L_1121 - .L_1120)
.L_1120:
        /*08d4*/ 	.word	0x00000000


	//----- nvinfo : EIATTR_CBANK_PARAM_SIZE
	.align		4
.L_1121:
        /*08d8*/ 	.byte	0x03, 0x19
        /*08da*/ 	.short	0x0a70


	//----- nvinfo : EIATTR_PARAM_CBANK
	.align		4
        /*08dc*/ 	.byte	0x04, 0x0a
        /*08de*/ 	.short	(.L_1123 - .L_1122)
	.align		4
.L_1122:
        /*08e0*/ 	.word	index@(.nv.constant0._ZN7cutlass13device_kernelIN5flash11enable_sm90INS1_16FlashAttnFwdSm90INS1_25CollectiveMainloopFwdSm90ILi2EN4cute5tupleIJNS5_1CILi1EEES8_S8_EEENS6_IJNS7_ILi192EEENS7_ILi128EEENS7_ILi96EEEEEELi96ENS_10bfloat16_tEfNS_4arch4Sm90ELb0ELb0ELb1ELb0ELb1ELb0ELb0ELb0ELb1ELb1ELb1ELb0EEENS1_21CollectiveEpilogueFwdINS6_IJSA_SC_SB_EEES9_SE_SG_Li384ELb0ELb1ELb1ELb0EEENS1_19SingleTileSchedulerILb0ELb1ELb1ELi192EEEEEEEEEvNT_6ParamsE)
        /*08e4*/ 	.short	0x0210
        /*08e6*/ 	.short	0x0a70


	//----- nvinfo : EIATTR_SW_WAR
	.align		4
.L_1123:
        /*08e8*/ 	.byte	0x04, 0x36
        /*08ea*/ 	.short	(.L_1125 - .L_1124)
.L_1124:
        /*08ec*/ 	.word	0x00000008
.L_1125:


//--------------------- .nv.info._ZN7cutlass13device_kernelIN5flash11enable_sm90INS1_16FlashAttnFwdSm90INS1_25CollectiveMainloopFwdSm90ILi2EN4cute5tupleIJNS5_1CILi1EEES8_S8_EEENS6_IJNS7_ILi192EEENS7_ILi128EEENS7_ILi96EEEEEELi96ENS_10bfloat16_tEfNS_4arch4Sm90ELb0ELb0ELb1ELb1ELb1ELb0ELb0ELb0ELb1ELb1ELb1ELb0EEENS1_21CollectiveEpilogueFwdINS6_IJSA_SC_SB_EEES9_SE_SG_Li384ELb1ELb1ELb1ELb0EEENS1_36VarlenDynamicPersistentTileSchedulerILi192ELi128ELi384ELi128ELb1ELb1ELb1ELb0ELb1ELb1EEEEEEEEEvNT_6ParamsE --------------------------
	.section	.nv.info._ZN7cutlass13device_kernelIN5flash11enable_sm90INS1_16FlashAttnFwdSm90INS1_25CollectiveMainloopFwdSm90ILi2EN4cute5tupleIJNS5_1CILi1EEES8_S8_EEENS6_IJNS7_ILi192EEENS7_ILi128EEENS7_ILi96EEEEEELi96ENS_10bfloat16_tEfNS_4arch4Sm90ELb0ELb0ELb1ELb1ELb1ELb0ELb0ELb0ELb1ELb1ELb1ELb0EEENS1_21CollectiveEpilogueFwdINS6_IJSA_SC_SB_EEES9_SE_SG_Li384ELb1ELb1ELb1ELb0EEENS1_36VarlenDynamicPersistentTileSchedulerILi192ELi128ELi384ELi128ELb1ELb1ELb1ELb0ELb1ELb1EEEEEEEEEvNT_6ParamsE,"",@"SHT_CUDA_INFO"
	.sectionflags	@""
	.align	4


	//----- nvinfo : EIATTR_CUDA_API_VERSION
	.align		4
        /*0000*/ 	.byte	0x04, 0x37
        /*0002*/ 	.short	(.L_1127 - .L_1126)
.L_1126:
        /*0004*/ 	.word	0x00000082


	//----- nvinfo : EIATTR_KPARAM_INFO
	.align		4
.L_1127:
        /*0008*/ 	.byte	0x04, 0x17
        /*000a*/ 	.short	(.L_1129 - .L_1128)
.L_1128:
        /*000c*/ 	.word	0x00000000
        /*0010*/ 	.short	0x0000
        /*0012*/ 	.short	0x0070
        /*0014*/ 	.byte	0x00, 0xf0, 0x01, 0x2a


	//----- nvinfo : EIATTR_SPARSE_MMA_MASK
	.align		4
.L_1129:
        /*0018*/ 	.byte	0x03, 0x50
        /*001a*/ 	.short	0x0000


	//----- nvinfo : EIATTR_MAXREG_COUNT
	.align		4
        /*001c*/ 	.byte	0x03, 0x1b
        /*001e*/ 	.short	0x0080


	//----- nvinfo : EIATTR_NUM_BARRIERS
	.align		4
        /*0020*/ 	.byte	0x02, 0x4c
        /*0022*/ 	.byte	0x10
	.zero		1


	//----- nvinfo : EIATTR_EXTERNS
	.align		4
        /*0024*/ 	.byte	0x04, 0x0f
        /*0026*/ 	.short	(.L_1131 - .L_1130)


	//   ....[0]....
	.align		4
.L_1130:
        /*0028*/ 	.word	index@(__assertfail)


	//----- nvinfo : EIATTR_ANNOTATIONS
	.align		4
.L_1131:
        /*002c*/ 	.byte	0x04, 0x55
        /*002e*/ 	.short	(.L_1133 - .L_1132)


	//   ....[0]....
.L_1132:
        /* <DEDUP_REMOVED lines=36> */


	//----- nvinfo : EIATTR_MERCURY_ISA_VERSION
	.align		4
.L_1133:
        /*0258*/ 	.byte	0x03, 0x5f
        /*025a*/ 	.short	0x0101


	//----- nvinfo : EIATTR_UNUSED_LOAD_BYTE_OFFSET
	.align		4
        /*025c*/ 	.byte	0x04, 0x44
        /*025e*/ 	.short	(.L_1135 - .L_1134)


	//   ....[0]....
.L_1134:
        /*0260*/ 	.word	0x00000970
        /*0264*/ 	.word	0x0000fff0


	//   ....[1]....
        /*0268*/ 	.word	0x00007790
        /*026c*/ 	.word	0x0000fff0


	//----- nvinfo : EIATTR_INT_WARP_WIDE_INSTR_OFFSETS
	.align		4
.L_1135:
        /*0270*/ 	.byte	0x04, 0x31
        /*0272*/ 	.short	(.L_1137 - .L_1136)


	//   ....[0]....
.L_1136:
        /*0274*/ 	.word	0x000000c0


	//   ....[1]....
        /*0278*/ 	.word	0x000000d0


	//   ....[2]....
        /*027c*/ 	.word	0x00000170


	//   ....[3]....
        /*0280*/ 	.word	0x0000b470


	//   ....[4]....
        /*0284*/ 	.word	0x0000b500


	//   ....[5]....
        /*0288*/ 	.word	0x0000e1b0


	//   ....[6]....
        /*028c*/ 	.word	0x0000e240


	//----- nvinfo : EIATTR_COOP_GROUP_MASK_REGIDS
	.align		4
.L_1137:
        /*0290*/ 	.byte	0x04, 0x29
        /*0292*/ 	.short	(.L_1139 - .L_1138)


	//   ....[0]....
.L_1138:
        /*0294*/ 	.word	0xffffffff


	//   ....[1]....
        /*0298*/ 	.word	0xffffffff


	//   ....[2]....
        /*029c*/ 	.word	0xffffffff


	//   ....[3]....
        /*02a0*/ 	.word	0xffffffff


	//   ....[4]....
        /*02a4*/ 	.word	0xffffffff


	//   ....[5]....
        /*02a8*/ 	.word	0xffffffff


	//   ....[6]....
        /*02ac*/ 	.word	0xffffffff


	//   ....[7]....
        /*02b0*/ 	.word	0xffffffff


	//   ....[8]....
        /*02b4*/ 	.word	0xffffffff


	//   ....[9]....
        /*02b8*/ 	.word	0xffffffff


	//   ....[10]....
        /*02bc*/ 	.word	0xffffffff


	//   ....[11]....
        /*02c0*/ 	.word	0xffffffff


	//   ....[12]....
        /*02c4*/ 	.word	0xffffffff


	//   ....[13]....
        /*02c8*/ 	.word	0xffffffff


	//   ....[14]....
        /*02cc*/ 	.word	0xffffffff


	//   ....[15]....
        /*02d0*/ 	.word	0xffffffff


	//   ....[16]....
        /*02d4*/ 	.word	0xffffffff


	//   ....[17]....
        /*02d8*/ 	.word	0xffffffff


	//   ....[18]....
        /*02dc*/ 	.word	0xffffffff


	//   ....[19]....
        /*02e0*/ 	.word	0xffffffff


	//   ....[20]....
        /*02e4*/ 	.word	0xffffffff


	//   ....[21]....
        /*02e8*/ 	.word	0xffffffff


	//   ....[22]....
        /*02ec*/ 	.word	0xffffffff


	//   ....[23]....
        /*02f0*/ 	.word	0xffffffff


	//   ....[24]....
        /*02f4*/ 	.word	0xffffffff


	//   ....[25]....
        /*02f8*/ 	.word	0xffffffff


	//   ....[26]....
        /*02fc*/ 	.word	0xffffffff


	//   ....[27]....
        /*0300*/ 	.word	0xffffffff


	//   ....[28]....
        /*0304*/ 	.word	0xffffffff


	//   ....[29]....
        /*0308*/ 	.word	0xffffffff


	//   ....[30]....
        /*030c*/ 	.word	0xffffffff


	//   ....[31]....
        /*0310*/ 	.word	0xffffffff


	//   ....[32]....
        /*0314*/ 	.word	0xffffffff


	//   ....[33]....
        /*0318*/ 	.word	0xffffffff


	//   ....[34]....
        /*031c*/ 	.word	0xffffffff


	//   ....[35]....
        /*0320*/ 	.word	0xffffffff


	//   ....[36]....
        /*0324*/ 	.word	0xffffffff


	//   ....[37]....
        /*0328*/ 	.word	0xffffffff


	//   ....[38]....
        /*032c*/ 	.word	0xffffffff


	//   ....[39]....
        /*0330*/ 	.word	0xffffffff


	//   ....[40]....
        /*0334*/ 	.word	0xffffffff


	//   ....[41]....
        /*0338*/ 	.word	0xffffffff


	//   ....[42]....
        /*033c*/ 	.word	0xffffffff


	//   ....[43]....
        /*0340*/ 	.word	0xffffffff


	//   ....[44]....
        /*0344*/ 	.word	0xffffffff


	//   ....[45]....
        /*0348*/ 	.word	0xffffffff


	//   ....[46]....
        /*034c*/ 	.word	0xffffffff


	//   ....[47]....
        /*0350*/ 	.word	0xffffffff


	//   ....[48]....
        /*0354*/ 	.word	0xffffffff


	//   ....[49]....
        /*0358*/ 	.word	0xffffffff


	//   ....[50]....
        /*035c*/ 	.word	0xffffffff


	//   ....[51]....
        /*0360*/ 	.word	0xffffffff


	//   ....[52]....
        /*0364*/ 	.word	0xffffffff


	//   ....[53]....
        /*0368*/ 	.word	0xffffffff


	//   ....[54]....
        /*036c*/ 	.word	0xffffffff


	//   ....[55]....
        /*0370*/ 	.word	0xffffffff


	//   ....[56]....
        /*0374*/ 	.word	0xffffffff


	//   ....[57]....
        /*0378*/ 	.word	0xffffffff


	//   ....[58]....
        /*037c*/ 	.word	0xffffffff


	//   ....[59]....
        /*0380*/ 	.word	0xffffffff


	//   ....[60]....
        /*0384*/ 	.word	0xffffffff


	//   ....[61]....
        /*0388*/ 	.word	0xffffffff


	//   ....[62]....
        /*038c*/ 	.word	0xffffffff


	//   ....[63]....
        /*0390*/ 	.word	0xffffffff


	//   ....[64]....
        /*0394*/ 	.word	0xffffffff


	//   ....[65]....
        /*0398*/ 	.word	0xffffffff


	//   ....[66]....
        /*039c*/ 	.word	0xffffffff


	//   ....[67]....
        /*03a0*/ 	.word	0xffffffff


	//   ....[68]....
        /*03a4*/ 	.word	0xffffffff


	//   ....[69]....
        /*03a8*/ 	.word	0xffffffff


	//   ....[70]....
        /*03ac*/ 	.word	0xffffffff


	//   ....[71]....
        /*03b0*/ 	.word	0xffffffff


	//   ....[72]....
        /*03b4*/ 	.word	0xffffffff


	//   ....[73]....
        /*03b8*/ 	.word	0xffffffff


	//   ....[74]....
        /*03bc*/ 	.word	0xffffffff


	//   ....[75]....
        /*03c0*/ 	.word	0xffffffff


	//   ....[76]....
        /*03c4*/ 	.word	0xffffffff


	//   ....[77]....
        /*03c8*/ 	.word	0xffffffff


	//   ....[78]....
        /*03cc*/ 	.word	0xffffffff


	//   ....[79]....
        /*03d0*/ 	.word	0xffffffff


	//   ....[80]....
        /*03d4*/ 	.word	0xffffffff


	//   ....[81]....
        /*03d8*/ 	.word	0xffffffff


	//   ....[82]....
        /*03dc*/ 	.word	0xffffffff


	//   ....[83]....
        /*03e0*/ 	.word	0xffffffff


	//   ....[84]....
        /*03e4*/ 	.word	0xffffffff


	//   ....[85]....
        /*03e8*/ 	.word	0xffffffff


	//   ....[86]....
        /*03ec*/ 	.word	0xffffffff


	//   ....[87]....
        /*03f0*/ 	.word	0xffffffff


	//   ....[88]....
        /*03f4*/ 	.word	0xffffffff


	//   ....[89]....
        /*03f8*/ 	.word	0xffffffff


	//   ....[90]....
        /*03fc*/ 	.word	0xffffffff


	//   ....[91]....
        /*0400*/ 	.word	0xffffffff


	//   ....[92]....
        /*0404*/ 	.word	0xffffffff


	//   ....[93]....
        /*0408*/ 	.word	0xffffffff


	//   ....[94]....
        /*040c*/ 	.word	0xffffffff


	//   ....[95]....
        /*0410*/ 	.word	0xffffffff


	//   ....[96]....
        /*0414*/ 	.word	0xffffffff


	//   ....[97]....
        /*0418*/ 	.word	0xffffffff


	//   ....[98]....
        /*041c*/ 	.word	0xffffffff


	//   ....[99]....
        /*0420*/ 	.word	0xffffffff


	//   ....[100]....
        /*0424*/ 	.word	0xffffffff


	//   ....[101]....
        /*0428*/ 	.word	0xffffffff


	//   ....[102]....
        /*042c*/ 	.word	0xffffffff


	//   ....[103]....
        /*0430*/ 	.word	0xffffffff


	//   ....[104]....
        /*0434*/ 	.word	0xffffffff


	//   ....[105]....
        /*0438*/ 	.word	0xffffffff


	//   ....[106]....
        /*043c*/ 	.word	0xffffffff


	//   ....[107]....
        /*0440*/ 	.word	0xffffffff


	//   ....[108]....
        /*0444*/ 	.word	0xffffffff


	//   ....[109]....
        /*0448*/ 	.word	0xffffffff


	//   ....[110]....
        /*044c*/ 	.word	0xffffffff


	//   ....[111]....
        /*0450*/ 	.word	0xffffffff


	//   ....[112]....
        /*0454*/ 	.word	0xffffffff


	//   ....[113]....
        /*0458*/ 	.word	0xffffffff


	//   ....[114]....
        /*045c*/ 	.word	0xffffffff


	//   ....[115]....
        /*0460*/ 	.word	0xffffffff


	//   ....[116]....
        /*0464*/ 	.word	0xffffffff


	//   ....[117]....
        /*0468*/ 	.word	0x0500000f


	//   ....[118]....
        /*046c*/ 	.word	0x0500000f


	//   ....[119]....
        /*0470*/ 	.word	0x0500000f


	//   ....[120]....
        /*0474*/ 	.word	0x0500000f


	//   ....[121]....
        /*0478*/ 	.word	0x0500000f


	//   ....[122]....
        /*047c*/ 	.word	0x0500000f


	//   ....[123]....
        /*0480*/ 	.word	0x0500000f


	//   ....[124]....
        /*0484*/ 	.word	0x0500000f


	//   ....[125]....
        /*0488*/ 	.word	0x0500000f


	//   ....[126]....
        /*048c*/ 	.word	0x0500000f


	//   ....[127]....
        /*0490*/ 	.word	0x0500000f


	//   ....[128]....
        /*0494*/ 	.word	0x0500000f


	//   ....[129]....
        /*0498*/ 	.word	0x0500000f


	//   ....[130]....
        /*049c*/ 	.word	0x0500000f


	//   ....[131]....
        /*04a0*/ 	.word	0x0500000f


	//   ....[132]....
        /*04a4*/ 	.word	0x0500000f


	//   ....[133]....
        /*04a8*/ 	.word	0x0500000f


	//   ....[134]....
        /*04ac*/ 	.word	0x0500000f


	//   ....[135]....
        /*04b0*/ 	.word	0x0500000f


	//   ....[136]....
        /*04b4*/ 	.word	0x0500000f


	//   ....[137]....
        /*04b8*/ 	.word	0x0500000f


	//   ....[138]....
        /*04bc*/ 	.word	0x0500000f


	//   ....[139]....
        /*04c0*/ 	.word	0x0500000f


	//   ....[140]....
        /*04c4*/ 	.word	0x0500000f


	//   ....[141]....
        /*04c8*/ 	.word	0x0500000f


	//   ....[142]....
        /*04cc*/ 	.word	0x0500000f


	//   ....[143]....
        /*04d0*/ 	.word	0x0500000f


	//   ....[144]....
        /*04d4*/ 	.word	0x0500000f


	//   ....[145]....
        /*04d8*/ 	.word	0x0500000f


	//   ....[146]....
        /*04dc*/ 	.word	0x0500000f


	//   ....[147]....
        /*04e0*/ 	.word	0x0500000f


	//   ....[148]....
        /*04e4*/ 	.word	0x0500000f


	//   ....[149]....
        /*04e8*/ 	.word	0x0500000f


	//   ....[150]....
        /*04ec*/ 	.word	0x0500000f


	//   ....[151]....
        /*04f0*/ 	.word	0x0500000f


	//   ....[152]....
        /*04f4*/ 	.word	0x0500000f


	//   ....[153]....
        /*04f8*/ 	.word	0x0500000f


	//   ....[154]....
        /*04fc*/ 	.word	0x0500000f


	//   ....[155]....
        /*0500*/ 	.word	0x0500000f


	//   ....[156]....
        /*0504*/ 	.word	0x0500000f


	//   ....[157]....
        /*0508*/ 	.word	0x0500000f


	//   ....[158]....
        /*050c*/ 	.word	0x0500000f


	//   ....[159]....
        /*0510*/ 	.word	0x0500000f


	//   ....[160]....
        /*0514*/ 	.word	0x0500000f


	//   ....[161]....
        /*0518*/ 	.word	0x0500000f


	//   ....[162]....
        /*051c*/ 	.word	0x0500000f


	//   ....[163]....
        /*0520*/ 	.word	0x0500000f


	//   ....[164]....
        /*0524*/ 	.word	0x0500000f


	//   ....[165]....
        /*0528*/ 	.word	0x0500000f


	//   ....[166]....
        /*052c*/ 	.word	0x0500000f


	//   ....[167]....
        /*0530*/ 	.word	0x0500000f


	//   ....[168]....
        /*0534*/ 	.word	0x0500000f


	//   ....[169]....
        /*0538*/ 	.word	0x0500000f


	//   ....[170]....
        /*053c*/ 	.word	0x0500000f


	//   ....[171]....
        /*0540*/ 	.word	0x0500000f


	//   ....[172]....
        /*0544*/ 	.word	0x0500000f


	//   ....[173]....
        /*0548*/ 	.word	0x0500000f


	//   ....[174]....
        /*054c*/ 	.word	0x0500000f


	//   ....[175]....
        /*0550*/ 	.word	0x0500000f


	//   ....[176]....
        /*0554*/ 	.word	0x0500000f


	//   ....[177]....
        /*0558*/ 	.word	0x0500000f


	//   ....[178]....
        /*055c*/ 	.word	0x0500000f


	//   ....[179]....
        /*0560*/ 	.word	0x0500000f


	//   ....[180]....
        /*0564*/ 	.word	0x0500000f


	//----- nvinfo : EIATTR_COOP_GROUP_INSTR_OFFSETS
	.align		4
.L_1139:
        /*0568*/ 	.byte	0x04, 0x28
        /*056a*/ 	.short	(.L_1141 - .L_1140)


	//   ....[0]....
.L_1140:
        /*056c*/ 	.word	0x00000080


	//   ....[1]....
        /*0570*/ 	.word	0x000000b0


	//   ....[2]....
        /*0574*/ 	.word	0x000002d0


	//   ....[3]....
        /*0578*/ 	.word	0x00000430


	//   ....[4]....
        /*057c*/ 	.word	0x00000550


	//   ....[5]....
        /*0580*/ 	.word	0x000006b0


	//   ....[6]....
        /*0584*/ 	.word	0x00001790


	//   ....[7]....
        /*0588*/ 	.word	0x000030b0


	//   ....[8]....
        /*058c*/ 	.word	0x00003100


	//   ....[9]....
        /*0590*/ 	.word	0x00003450


	//   ....[10]....
        /*0594*/ 	.word	0x00003560


	//   ....[11]....
        /*0598*/ 	.word	0x000042b0


	//   ....[12]....
        /*059c*/ 	.word	0x00005580


	//   ....[13]....
        /*05a0*/ 	.word	0x000055e0


	//   ....[14]....
        /*05a4*/ 	.word	0x000059d0


	//   ....[15]....
        /*05a8*/ 	.word	0x000059f0


	//   ....[16]....
        /*05ac*/ 	.word	0x00006d30


	//   ....[17]....
        /*05b0*/ 	.word	0x00006e30


	//   ....[18]....
        /*05b4*/ 	.word	0x00006e90


	//   ....[19]....
        /*05b8*/ 	.word	0x00006f50


	//   ....[20]....
        /*05bc*/ 	.word	0x00006f60


	//   ....[21]....
        /*05c0*/ 	.word	0x00008110


	//   ....[22]....
        /*05c4*/ 	.word	0x00008120


	//   ....[23]....
        /*05c8*/ 	.word	0x00008130


	//   ....[24]....
        /*05cc*/ 	.word	0x00008180


	//   ....[25]....
        /*05d0*/ 	.word	0x00008820


	//   ....[26]....
        /*05d4*/ 	.word	0x00008850


	//   ....[27]....
        /*05d8*/ 	.word	0x00008970


	//   ....[28]....
        /*05dc*/ 	.word	0x00008990


	//   ....[29]....
        /*05e0*/ 	.word	0x00008df0


	//   ....[30]....
        /*05e4*/ 	.word	0x00008e00


	//   ....[31]....
        /*05e8*/ 	.word	0x00009130


	//   ....[32]....
        /*05ec*/ 	.word	0x00009140


	//   ....[33]....
        /*05f0*/ 	.word	0x00009ce0


	//   ....[34]....
        /*05f4*/ 	.word	0x00009cf0


	//   ....[35]....
        /*05f8*/ 	.word	0x00009df0


	//   ....[36]....
        /*05fc*/ 	.word	0x00009e10


	//   ....[37]....
        /*0600*/ 	.word	0x00009f80


	//   ....[38]....
        /*0604*/ 	.word	0x0000a190


	//   ....[39]....
        /*0608*/ 	.word	0x0000a1c0


	//   ....[40]....
        /*060c*/ 	.word	0x0000a1f0


	//   ....[41]....
        /*0610*/ 	.word	0x0000a220


	//   ....[42]....
        /*0614*/ 	.word	0x0000a250


	//   ....[43]....
        /*0618*/ 	.word	0x0000a280


	//   ....[44]....
        /*061c*/ 	.word	0x0000a3f0


	//   ....[45]....
        /*0620*/ 	.word	0x0000a420


	//   ....[46]....
        /*0624*/ 	.word	0x0000a450


	//   ....[47]....
        /*0628*/ 	.word	0x0000a480


	//   ....[48]....
        /*062c*/ 	.word	0x0000a4b0


	//   ....[49]....
        /*0630*/ 	.word	0x0000a4e0


	//   ....[50]....
        /*0634*/ 	.word	0x0000a570


	//   ....[51]....
        /*0638*/ 	.word	0x0000a5a0


	//   ....[52]....
        /*063c*/ 	.word	0x0000a5b0


	//   ....[53]....
        /*0640*/ 	.word	0x0000a650


	//   ....[54]....
        /*0644*/ 	.word	0x0000c0d0


	//   ....[55]....
        /*0648*/ 	.word	0x0000c0f0


	//   ....[56]....
        /*064c*/ 	.word	0x0000c1a0


	//   ....[57]....
        /*0650*/ 	.word	0x0000c1c0


	//   ....[58]....
        /*0654*/ 	.word	0x0000c260


	//   ....[59]....
        /*0658*/ 	.word	0x0000c280


	//   ....[60]....
        /*065c*/ 	.word	0x0000c290


	//   ....[61]....
        /*0660*/ 	.word	0x0000c2a0


	//   ....[62]....
        /*0664*/ 	.word	0x0000cc30


	//   ....[63]....
        /*0668*/ 	.word	0x0000cc50


	//   ....[64]....
        /*066c*/ 	.word	0x0000ccb0


	//   ....[65]....
        /*0670*/ 	.word	0x0000ccf0


	//   ....[66]....
        /*0674*/ 	.word	0x0000cd50


	//   ....[67]....
        /*0678*/ 	.word	0x0000cd90


	//   ....[68]....
        /*067c*/ 	.word	0x0000cda0


	//   ....[69]....
        /*0680*/ 	.word	0x0000cdc0


	//   ....[70]....
        /*0684*/ 	.word	0x0000ce90


	//   ....[71]....
        /*0688*/ 	.word	0x0000ced0


	//   ....[72]....
        /*068c*/ 	.word	0x0000cee0


	//   ....[73]....
        /*0690*/ 	.word	0x0000cf00


	//   ....[74]....
        /*0694*/ 	.word	0x0000d790


	//   ....[75]....
        /*0698*/ 	.word	0x0000d7a0


	//   ....[76]....
        /*069c*/ 	.word	0x0000d7c0


	//   ....[77]....
        /*06a0*/ 	.word	0x0000d840


	//   ....[78]....
        /*06a4*/ 	.word	0x0000d850


	//   ....[79]....
        /*06a8*/ 	.word	0x0000d8b0


	//   ....[80]....
        /*06ac*/ 	.word	0x0000d8e0


	//   ....[81]....
        /*06b0*/ 	.word	0x0000d920


	//   ....[82]....
        /*06b4*/ 	.word	0x0000dc10


	//   ....[83]....
        /*06b8*/ 	.word	0x0000dc30


	//   ....[84]....
        /*06bc*/ 	.word	0x0000dcd0


	//   ....[85]....
        /*06c0*/ 	.word	0x0000dce0


	//   ....[86]....
        /*06c4*/ 	.word	0x0000dd70


	//   ....[87]....
        /*06c8*/ 	.word	0x0000dd80


	//   ....[88]....
        /*06cc*/ 	.word	0x0000dd90


	//   ....[89]....
        /*06d0*/ 	.word	0x0000de20


	//   ....[90]....
        /*06d4*/ 	.word	0x0000e430


	//   ....[91]....
        /*06d8*/ 	.word	0x0000e440


	//   ....[92]....
        /*06dc*/ 	.word	0x0000e4d0


	//   ....[93]....
        /*06e0*/ 	.word	0x0000e570


	//   ....[94]....
        /*06e4*/ 	.word	0x0000e590


	//   ....[95]....
        /*06e8*/ 	.word	0x0000e610


	//   ....[96]....
        /*06ec*/ 	.word	0x0000e630


	//   ....[97]....
        /*06f0*/ 	.word	0x0000e640


	//   ....[98]....
        /*06f4*/ 	.word	0x0000ea60


	//   ....[99]....
        /*06f8*/ 	.word	0x0000ea90


	//   ....[100]....
        /*06fc*/ 	.word	0x0000eb00


	//   ....[101]....
        /*0700*/ 	.word	0x0000eb30


	//   ....[102]....
        /*0704*/ 	.word	0x0000eb60


	//   ....[103]....
        /*0708*/ 	.word	0x0000eb90


	//   ....[104]....
        /*070c*/ 	.word	0x0000ebc0


	//   ....[105]....
        /*0710*/ 	.word	0x0000ebf0


	//   ....[106]....
        /*0714*/ 	.word	0x0000ed90


	//   ....[107]....
        /*0718*/ 	.word	0x0000edc0


	//   ....[108]....
        /*071c*/ 	.word	0x0000edf0


	//   ....[109]....
        /*0720*/ 	.word	0x0000ee20


	//   ....[110]....
        /*0724*/ 	.word	0x0000ee50


	//   ....[111]....
        /*0728*/ 	.word	0x0000ee80


	//   ....[112]....
        /*072c*/ 	.word	0x0000ef40


	//   ....[113]....
        /*0730*/ 	.word	0x0000ef60


	//   ....[114]....
        /*0734*/ 	.word	0x0000ef70


	//   ....[115]....
        /*0738*/ 	.word	0x0000efd0


	//   ....[116]....
        /*073c*/ 	.word	0x0000f5f0


	//   ....[117]....
        /*0740*/ 	.word	0x0000fad0


	//   ....[118]....
        /*0744*/ 	.word	0x0000fbc0


	//   ....[119]....
        /*0748*/ 	.word	0x0000fc60


	//   ....[120]....
        /*074c*/ 	.word	0x0000fcc0


	//   ....[121]....
        /*0750*/ 	.word	0x0000fde0


	//   ....[122]....
        /*0754*/ 	.word	0x0000fe40


	//   ....[123]....
        /*0758*/ 	.word	0x0000ff50


	//   ....[124]....
        /*075c*/ 	.word	0x0000ffc0


	//   ....[125]....
        /*0760*/ 	.word	0x00010060


	//   ....[126]....
        /*0764*/ 	.word	0x00010190


	//   ....[127]....
        /*0768*/ 	.word	0x000101e0


	//   ....[128]....
        /*076c*/ 	.word	0x00010250


	//   ....[129]....
        /*0770*/ 	.word	0x00010340


	//   ....[130]....
        /*0774*/ 	.word	0x000103c0


	//   ....[131]....
        /*0778*/ 	.word	0x000104a0


	//   ....[132]....
        /*077c*/ 	.word	0x00010520


	//   ....[133]....
        /*0780*/ 	.word	0x00010580


	//   ....[134]....
        /*0784*/ 	.word	0x00010680


	//   ....[135]....
        /*0788*/ 	.word	0x00010780


	//   ....[136]....
        /*078c*/ 	.word	0x000107e0


	//   ....[137]....
        /*0790*/ 	.word	0x000108c0


	//   ....[138]....
        /*0794*/ 	.word	0x00010a00


	//   ....[139]....
        /*0798*/ 	.word	0x00010ae0


	//   ....[140]....
        /*079c*/ 	.word	0x00010b60


	//   ....[141]....
        /*07a0*/ 	.word	0x00010c40


	//   ....[142]....
        /*07a4*/ 	.word	0x00010ca0


	//   ....[143]....
        /*07a8*/ 	.word	0x00010d70


	//   ....[144]....
        /*07ac*/ 	.word	0x00010dd0


	//   ....[145]....
        /*07b0*/ 	.word	0x00010eb0


	//   ....[146]....
        /*07b4*/ 	.word	0x00010fa0


	//   ....[147]....
        /*07b8*/ 	.word	0x00011040


	//   ....[148]....
        /*07bc*/ 	.word	0x000110a0


	//   ....[149]....
        /*07c0*/ 	.word	0x000111a0


	//   ....[150]....
        /*07c4*/ 	.word	0x00011200


	//   ....[151]....
        /*07c8*/ 	.word	0x00011300


	//   ....[152]....
        /*07cc*/ 	.word	0x00011360


	//   ....[153]....
        /*07d0*/ 	.word	0x00011430


	//   ....[154]....
        /*07d4*/ 	.word	0x00011580


	//   ....[155]....
        /*07d8*/ 	.word	0x00011630


	//   ....[156]....
        /*07dc*/ 	.word	0x00011740


	//   ....[157]....
        /*07e0*/ 	.word	0x00011820


	//   ....[158]....
        /*07e4*/ 	.word	0x00011880


	//   ....[159]....
        /*07e8*/ 	.word	0x00011970


	//   ....[160]....
        /*07ec*/ 	.word	0x000119d0


	//   ....[161]....
        /*07f0*/ 	.word	0x00011ab0


	//   ....[162]....
        /*07f4*/ 	.word	0x00011b40


	//   ....[163]....
        /*07f8*/ 	.word	0x00011be0


	//   ....[164]....
        /*07fc*/ 	.word	0x00011d60


	//   ....[165]....
        /*0800*/ 	.word	0x00011dd0


	//   ....[166]....
        /*0804*/ 	.word	0x00011e40


	//   ....[167]....
        /*0808*/ 	.word	0x00011eb0


	//   ....[168]....
        /*080c*/ 	.word	0x00011f20


	//   ....[169]....
        /*0810*/ 	.word	0x00011fa0


	//   ....[170]....
        /*0814*/ 	.word	0x00012020


	//   ....[171]....
        /*0818*/ 	.word	0x000120b0


	//   ....[172]....
        /*081c*/ 	.word	0x00012120


	//   ....[173]....
        /*0820*/ 	.word	0x00012190


	//   ....[174]....
        /*0824*/ 	.word	0x00012200


	//   ....[175]....
        /*0828*/ 	.word	0x00012280


	//   ....[176]....
        /*082c*/ 	.word	0x000122f0


	//   ....[177]....
        /*0830*/ 	.word	0x00012390


	//   ....[178]....
        /*0834*/ 	.word	0x000123e0


	//   ....[179]....
        /*0838*/ 	.word	0x00012470


	//   ....[180]....
        /*083c*/ 	.word	0x000125a0


	//----- nvinfo : EIATTR_REG_RECONFIG
	.align		4
.L_1141:
        /*0840*/ 	.byte	0x01, 0x54
	.zero		2


	//----- nvinfo : EIATTR_SYSCALL_OFFSETS
	.align		4
        /*0844*/ 	.byte	0x04, 0x46
        /*0846*/ 	.short	(.L_1143 - .L_1142)


	//   ....[0]....
.L_1142:
        /*0848*/ 	.word	0x00001910


	//   ....[1]....
        /*084c*/ 	.word	0x0000b660


	//   ....[2]....
        /*0850*/ 	.word	0x0000b7b0


	//   ....[3]....
        /*0854*/ 	.word	0x0000b8a0


	//   ....[4]....
        /*0858*/ 	.word	0x0000c6e0


	//----- nvinfo : EIATTR_MBARRIER_INSTR_OFFSETS
	.align		4
.L_1143:
        /*085c*/ 	.byte	0x04, 0x39
        /*085e*/ 	.short	(.L_1145 - .L_1144)


	//   ....[0]....
.L_1144:
        /*0860*/ 	.word	0x00000180
        /*0864*/ 	.word	0x000000ff
        /*0868*/ 	.word	0x0002d800
        /*086c*/ 	.short	0x0100
        /*086e*/ 	.byte	0x08
	.zero		1


	//   ....[1]....
        /*0870*/ 	.word	0x00000190
        /*0874*/ 	.word	0x000000ff
        /*0878*/ 	.word	0x0002d820
        /*087c*/ 	.short	0x0100
        /*087e*/ 	.byte	0x08
	.zero		1


	//   ....[2]....
        /*0880*/ 	.word	0x00000280
        /*0884*/ 	.word	0x000000ff
        /*0888*/ 	.word	0x0002d830
        /*088c*/ 	.short	0x0100
        /*088e*/ 	.byte	0x08
	.zero		1


	//   ....[3]....
        /*0890*/ 	.word	0x00000290
        /*0894*/ 	.word	0x000000ff
        /*0898*/ 	.word	0x0002d840
        /*089c*/ 	.short	0x0100
        /*089e*/ 	.byte	0x08
	.zero		1


	//   ....[4]....
        /*08a0*/ 	.word	0x000002a0
        /*08a4*/ 	.word	0x000000ff
        /*08a8*/ 	.word	0x0002d838
        /*08ac*/ 	.short	0x0100
        /*08ae*/ 	.byte	0x08
	.zero		1


	//   ....[5]....
        /*08b0*/ 	.word	0x000002b0
        /*08b4*/ 	.word	0x000000ff
        /*08b8*/ 	.word	0x0002d848
        /*08bc*/ 	.short	0x0100
        /*08be*/ 	.byte	0x08
	.zero		1


	//   ....[6]....
        /*08c0*/ 	.word	0x000003e0
        /*08c4*/ 	.word	0x000000ff
        /*08c8*/ 	.word	0x0002d850
        /*08cc*/ 	.short	0x0100
        /*08ce*/ 	.byte	0x08
	.zero		1


	//   ....[7]....
        /*08d0*/ 	.word	0x000003f0
        /*08d4*/ 	.word	0x000000ff
        /*08d8*/ 	.word	0x0002d860
        /*08dc*/ 	.short	0x0100
        /*08de*/ 	.byte	0x08
	.zero		1


	//   ....[8]....
        /*08e0*/ 	.word	0x00000400
        /*08e4*/ 	.word	0x000000ff
        /*08e8*/ 	.word	0x0002d858
        /*08ec*/ 	.short	0x0100
        /*08ee*/ 	.byte	0x08
	.zero		1


	//   ....[9]....
        /*08f0*/ 	.word	0x00000410
        /*08f4*/ 	.word	0x000000ff
        /*08f8*/ 	.word	0x0002d868
        /*08fc*/ 	.short	0x0100
        /*08fe*/ 	.byte	0x08
	.zero		1


	//   ....[10]....
        /*0900*/ 	.word	0x00000500
        /*0904*/ 	.word	0x000000ff
        /*0908*/ 	.word	0x0002d870
        /*090c*/ 	.short	0x0100
        /*090e*/ 	.byte	0x06
	.zero		1


	//   ....[11]....
        /*0910*/ 	.word	0x00000510
        /*0914*/ 	.word	0x000000ff
        /*0918*/ 	.word	0x0002d880
        /*091c*/ 	.short	0x0100
        /*091e*/ 	.byte	0x06
	.zero		1


	//   ....[12]....
        /*0920*/ 	.word	0x00000520
        /*0924*/ 	.word	0x000000ff
        /*0928*/ 	.word	0x0002d878
        /*092c*/ 	.short	0x0100
        /*092e*/ 	.byte	0x06
	.zero		1


	//   ....[13]....
        /*0930*/ 	.word	0x00000530
        /*0934*/ 	.word	0x000000ff
        /*0938*/ 	.word	0x0002d888
        /*093c*/ 	.short	0x0100
        /*093e*/ 	.byte	0x06
	.zero		1


	//   ....[14]....
        /*0940*/ 	.word	0x00000660
        /*0944*/ 	.word	0x000000ff
        /*0948*/ 	.word	0x0002d890
        /*094c*/ 	.short	0x0100
        /*094e*/ 	.byte	0x08
	.zero		1


	//   ....[15]....
        /*0950*/ 	.word	0x00000670
        /*0954*/ 	.word	0x000000ff
        /*0958*/ 	.word	0x0002d8a0
        /*095c*/ 	.short	0x0100
        /*095e*/ 	.byte	0x08
	.zero		1


	//   ....[16]....
        /*0960*/ 	.word	0x00000680
        /*0964*/ 	.word	0x000000ff
        /*0968*/ 	.word	0x0002d898
        /*096c*/ 	.short	0x0100
        /*096e*/ 	.byte	0x08
	.zero		1


	//   ....[17]....
        /*0970*/ 	.word	0x00000690
        /*0974*/ 	.word	0x000000ff
        /*0978*/ 	.word	0x0002d8a8
        /*097c*/ 	.short	0x0100
        /*097e*/ 	.byte	0x08
	.zero		1


	//   ....[18]....
        /*0980*/ 	.word	0x000007c0
        /*0984*/ 	.word	0x000000ff
        /*0988*/ 	.word	0x0002d8b0
        /*098c*/ 	.short	0x0100
        /*098e*/ 	.byte	0x08
	.zero		1


	//   ....[19]....
        /*0990*/ 	.word	0x000007d0
        /*0994*/ 	.word	0x000000ff
        /*0998*/ 	.word	0x0002d8c0
        /*099c*/ 	.short	0x0100
        /*099e*/ 	.byte	0x08
	.zero		1


	//   ....[20]....
        /*09a0*/ 	.word	0x000007e0
        /*09a4*/ 	.word	0x000000ff
        /*09a8*/ 	.word	0x0002d8b8
        /*09ac*/ 	.short	0x0100
        /*09ae*/ 	.byte	0x08
	.zero		1


	//   ....[21]....
        /*09b0*/ 	.word	0x000007f0
        /*09b4*/ 	.word	0x000000ff
        /*09b8*/ 	.word	0x0002d8c8
        /*09bc*/ 	.short	0x0100
        /*09be*/ 	.byte	0x08
	.zero		1


	//   ....[22]....
        /*09c0*/ 	.word	0x00001980
        /*09c4*/ 	.word	0x000000ff
        /*09c8*/ 	.word	0x0002d800
        /*09cc*/ 	.short	0x010a
        /*09ce*/ 	.byte	0x29
	.zero		1


	//   ....[23]....
        /*09d0*/ 	.word	0x000019f0
        /*09d4*/ 	.word	0x00000000
        /*09d8*/ 	.word	0x0002d830
        /*09dc*/ 	.short	0x010a
        /*09de*/ 	.byte	0x3f
	.zero		1


	//   ....[24]....
        /*09e0*/ 	.word	0x00001a40
        /*09e4*/ 	.word	0x00000000
        /*09e8*/ 	.word	0x0002d830
        /*09ec*/ 	.short	0x010a
        /*09ee*/ 	.byte	0x3f
	.zero		1


	//   ....[25]....
        /*09f0*/ 	.word	0x00002b60
        /*09f4*/ 	.word	0x000000ff
        /*09f8*/ 	.word	0x00000000
        /*09fc*/ 	.short	0x0101
        /*09fe*/ 	.byte	0x06
	.zero		1


	//   ....[26]....
        /*0a00*/ 	.word	0x00004560
        /*0a04*/ 	.word	0x000000ff
        /*0a08*/ 	.word	0x0002d830
        /*0a0c*/ 	.short	0x010a
        /*0a0e*/ 	.byte	0x06
	.zero		1


	//   ....[27]....
        /*0a10*/ 	.word	0x000045a0
        /*0a14*/ 	.word	0x000000ff
        /*0a18*/ 	.word	0x0002d830
        /*0a1c*/ 	.short	0x010a
        /*0a1e*/ 	.byte	0x06
	.zero		1


	//   ....[28]....
        /*0a20*/ 	.word	0x00004880
        /*0a24*/ 	.word	0x000000ff
        /*0a28*/ 	.word	0x0002d850
        /*0a2c*/ 	.short	0x010a
        /*0a2e*/ 	.byte	0x06
	.zero		1


	//   ....[29]....
        /*0a30*/ 	.word	0x000048c0
        /*0a34*/ 	.word	0x000000ff
        /*0a38*/ 	.word	0x0002d850
        /*0a3c*/ 	.short	0x010a
        /*0a3e*/ 	.byte	0x06
	.zero		1


	//   ....[30]....
        /*0a40*/ 	.word	0x00005230
        /*0a44*/ 	.word	0x000000ff
        /*0a48*/ 	.word	0x00000000
        /*0a4c*/ 	.short	0x0101
        /*0a4e*/ 	.byte	0x06
	.zero		1


	//   ....[31]....
        /*0a50*/ 	.word	0x000067d0
        /*0a54*/ 	.word	0x000000ff
        /*0a58*/ 	.word	0x00000000
        /*0a5c*/ 	.short	0x0101
        /*0a5e*/ 	.byte	0x06
	.zero		1


	//   ....[32]....
        /*0a60*/ 	.word	0x00006da0
        /*0a64*/ 	.word	0x000000ff
        /*0a68*/ 	.word	0x0002d850
        /*0a6c*/ 	.short	0x010a
        /*0a6e*/ 	.byte	0x04
	.zero		1


	//   ....[33]....
        /*0a70*/ 	.word	0x00006de0
        /*0a74*/ 	.word	0x000000ff
        /*0a78*/ 	.word	0x0002d850
        /*0a7c*/ 	.short	0x010a
        /*0a7e*/ 	.byte	0x04
	.zero		1


	//   ....[34]....
        /*0a80*/ 	.word	0x00007460
        /*0a84*/ 	.word	0x000000ff
        /*0a88*/ 	.word	0x00000000
        /*0a8c*/ 	.short	0x0101
        /*0a8e*/ 	.byte	0x04
	.zero		1


	//   ....[35]....
        /*0a90*/ 	.word	0x00008840
        /*0a94*/ 	.word	0x000000ff
        /*0a98*/ 	.word	0x00000000
        /*0a9c*/ 	.short	0x0101
        /*0a9e*/ 	.byte	0x04
	.zero		1


	//   ....[36]....
        /*0aa0*/ 	.word	0x00008d60
        /*0aa4*/ 	.word	0x000000ff
        /*0aa8*/ 	.word	0x00000000
        /*0aac*/ 	.short	0x0101
        /*0aae*/ 	.byte	0x04
	.zero		1


	//   ....[37]....
        /*0ab0*/ 	.word	0x0000be60
        /*0ab4*/ 	.word	0x00000002
        /*0ab8*/ 	.word	0x0002d840
        /*0abc*/ 	.short	0x010a
        /*0abe*/ 	.byte	0x3f
	.zero		1


	//   ....[38]....
        /*0ac0*/ 	.word	0x0000c3e0
        /*0ac4*/ 	.word	0x00000002
        /*0ac8*/ 	.word	0x0002d830
        /*0acc*/ 	.short	0x0107
        /*0ace*/ 	.byte	0x3f
	.zero		1


	//   ....[39]....
        /*0ad0*/ 	.word	0x0000c4b0
        /*0ad4*/ 	.word	0x00000002
        /*0ad8*/ 	.word	0x0002d830
        /*0adc*/ 	.short	0x0101
        /*0ade*/ 	.byte	0x3f
	.zero		1


	//   ....[40]....
        /*0ae0*/ 	.word	0x0000d040
        /*0ae4*/ 	.word	0x00000011
        /*0ae8*/ 	.word	0x0002d800
        /*0aec*/ 	.short	0x0107
        /*0aee*/ 	.byte	0x3f
	.zero		1


	//   ....[41]....
        /*0af0*/ 	.word	0x0000d130
        /*0af4*/ 	.word	0x00000011
        /*0af8*/ 	.word	0x0002d800
        /*0afc*/ 	.short	0x0101
        /*0afe*/ 	.byte	0x3f
	.zero		1


	//   ....[42]....
        /*0b00*/ 	.word	0x0000d150
        /*0b04*/ 	.word	0x00000011
        /*0b08*/ 	.word	0x0002d820
        /*0b0c*/ 	.short	0x010a
        /*0b0e*/ 	.byte	0x3f
	.zero		1


	//   ....[43]....
        /*0b10*/ 	.word	0x0000d570
        /*0b14*/ 	.word	0x00000005
        /*0b18*/ 	.word	0x0002d840
        /*0b1c*/ 	.short	0x010a
        /*0b1e*/ 	.byte	0x3f
	.zero		1


	//   ....[44]....
        /*0b20*/ 	.word	0x0000d9d0
        /*0b24*/ 	.word	0x00000005
        /*0b28*/ 	.word	0x0002d830
        /*0b2c*/ 	.short	0x0107
        /*0b2e*/ 	.byte	0x3f
	.zero		1


	//   ....[45]....
        /*0b30*/ 	.word	0x0000da90
        /*0b34*/ 	.word	0x00000005
        /*0b38*/ 	.word	0x0002d830
        /*0b3c*/ 	.short	0x0101
        /*0b3e*/ 	.byte	0x3f
	.zero		1


	//   ....[46]....
        /*0b40*/ 	.word	0x0000daf0
        /*0b44*/ 	.word	0x00000005
        /*0b48*/ 	.word	0x0002d860
        /*0b4c*/ 	.short	0x010a
        /*0b4e*/ 	.byte	0x3f
	.zero		1


	//   ....[47]....
        /*0b50*/ 	.word	0x0000dfe0
        /*0b54*/ 	.word	0x00000005
        /*0b58*/ 	.word	0x0002d850
        /*0b5c*/ 	.short	0x0107
        /*0b5e*/ 	.byte	0x3f
	.zero		1


	//   ....[48]....
        /*0b60*/ 	.word	0x0000e0d0
        /*0b64*/ 	.word	0x00000005
        /*0b68*/ 	.word	0x0002d850
        /*0b6c*/ 	.short	0x0101
        /*0b6e*/ 	.byte	0x3f
	.zero		1


	//   ....[49]....
        /*0b70*/ 	.word	0x0000e2f0
        /*0b74*/ 	.word	0x00000000
        /*0b78*/ 	.word	0x0002d860
        /*0b7c*/ 	.short	0x010a
        /*0b7e*/ 	.byte	0x3f
	.zero		1


	//   ....[50]....
        /*0b80*/ 	.word	0x0000e770
        /*0b84*/ 	.word	0x00000000
        /*0b88*/ 	.word	0x0002d850
        /*0b8c*/ 	.short	0x0107
        /*0b8e*/ 	.byte	0x3f
	.zero		1


	//   ....[51]....
        /*0b90*/ 	.word	0x0000e840
        /*0b94*/ 	.word	0x00000000
        /*0b98*/ 	.word	0x0002d850
        /*0b9c*/ 	.short	0x0101
        /*0b9e*/ 	.byte	0x3f
	.zero		1


	//   ....[52]....
        /*0ba0*/ 	.word	0x0000f570
        /*0ba4*/ 	.word	0x00000005
        /*0ba8*/ 	.word	0x0002d820
        /*0bac*/ 	.short	0x010a
        /*0bae*/ 	.byte	0x3f
	.zero		1


	//   ....[53]....
        /*0bb0*/ 	.word	0x0000f6f0
        /*0bb4*/ 	.word	0x00000003
        /*0bb8*/ 	.word	0x0002d840
        /*0bbc*/ 	.short	0x010a
        /*0bbe*/ 	.byte	0x3f
	.zero		1


	//   ....[54]....
        /*0bc0*/ 	.word	0x0000f790
        /*0bc4*/ 	.word	0x00000005
        /*0bc8*/ 	.word	0x0002d840
        /*0bcc*/ 	.short	0x010a
        /*0bce*/ 	.byte	0x3f
	.zero		1


	//   ....[55]....
        /*0bd0*/ 	.word	0x0000f7d0
        /*0bd4*/ 	.word	0x00000003
        /*0bd8*/ 	.word	0x0002d860
        /*0bdc*/ 	.short	0x010a
        /*0bde*/ 	.byte	0x3f
	.zero		1


	//   ....[56]....
        /*0be0*/ 	.word	0x0000f810
        /*0be4*/ 	.word	0x00000005
        /*0be8*/ 	.word	0x0002d860
        /*0bec*/ 	.short	0x010a
        /*0bee*/ 	.byte	0x3f
	.zero		1


	//   ....[57]....
        /*0bf0*/ 	.word	0x0000f880
        /*0bf4*/ 	.word	0x00000003
        /*0bf8*/ 	.word	0x0002d800
        /*0bfc*/ 	.short	0x010a
        /*0bfe*/ 	.byte	0x3f
	.zero		1


	//   ....[58]....
        /*0c00*/ 	.word	0x0000f8d0
        /*0c04*/ 	.word	0x00000000
        /*0c08*/ 	.word	0x0002d830
        /*0c0c*/ 	.short	0x010a
        /*0c0e*/ 	.byte	0x3f
	.zero		1


	//   ....[59]....
        /*0c10*/ 	.word	0x0000f930
        /*0c14*/ 	.word	0x00000009
        /*0c18*/ 	.word	0x0002d830
        /*0c1c*/ 	.short	0x010a
        /*0c1e*/ 	.byte	0x3f
	.zero		1


	//   ....[60]....
        /*0c20*/ 	.word	0x0000f990
        /*0c24*/ 	.word	0x00000008
        /*0c28*/ 	.word	0x0002d850
        /*0c2c*/ 	.short	0x010a
        /*0c2e*/ 	.byte	0x3f
	.zero		1


	//   ....[61]....
        /*0c30*/ 	.word	0x0000f9f0
        /*0c34*/ 	.word	0x00000003
        /*0c38*/ 	.word	0x0002d850
        /*0c3c*/ 	.short	0x010a
        /*0c3e*/ 	.byte	0x3f
	.zero		1


	//   ....[62]....
        /*0c40*/ 	.word	0x0000fb10
        /*0c44*/ 	.word	0x00000002
        /*0c48*/ 	.word	0x0002d840
        /*0c4c*/ 	.short	0x010a
        /*0c4e*/ 	.byte	0x3f
	.zero		1


	//   ....[63]....
        /*0c50*/ 	.word	0x00010900
        /*0c54*/ 	.word	0x00000011
        /*0c58*/ 	.word	0x0002d820
        /*0c5c*/ 	.short	0x010a
        /*0c5e*/ 	.byte	0x3f
	.zero		1


	//   ....[64]....
        /*0c60*/ 	.word	0x00010950
        /*0c64*/ 	.word	0x00000005
        /*0c68*/ 	.word	0x0002d840
        /*0c6c*/ 	.short	0x010a
        /*0c6e*/ 	.byte	0x3f
	.zero		1


	//   ....[65]....
        /*0c70*/ 	.word	0x00010ef0
        /*0c74*/ 	.word	0x00000005
        /*0c78*/ 	.word	0x0002d860
        /*0c7c*/ 	.short	0x010a
        /*0c7e*/ 	.byte	0x3f
	.zero		1


	//   ....[66]....
        /*0c80*/ 	.word	0x000114d0
        /*0c84*/ 	.word	0x00000000
        /*0c88*/ 	.word	0x0002d860
        /*0c8c*/ 	.short	0x010a
        /*0c8e*/ 	.byte	0x3f
	.zero		1


	//   ....[67]....
        /*0c90*/ 	.word	0x000124c0
        /*0c94*/ 	.word	0x00000005
        /*0c98*/ 	.word	0x0002d820
        /*0c9c*/ 	.short	0x010a
        /*0c9e*/ 	.byte	0x3f
	.zero		1


	//   ....[68]....
        /*0ca0*/ 	.word	0x00012660
        /*0ca4*/ 	.word	0x00000003
        /*0ca8*/ 	.word	0x0002d840
        /*0cac*/ 	.short	0x010a
        /*0cae*/ 	.byte	0x3f
	.zero		1


	//   ....[69]....
        /*0cb0*/ 	.word	0x000126b0
        /*0cb4*/ 	.word	0x00000005
        /*0cb8*/ 	.word	0x0002d840
        /*0cbc*/ 	.short	0x010a
        /*0cbe*/ 	.byte	0x3f
	.zero		1


	//   ....[70]....
        /*0cc0*/ 	.word	0x00012700
        /*0cc4*/ 	.word	0x00000003
        /*0cc8*/ 	.word	0x0002d860
        /*0ccc*/ 	.short	0x010a
        /*0cce*/ 	.byte	0x3f
	.zero		1


	//----- nvinfo : EIATTR_NUM_MBARRIERS
	.align		4
.L_1145:
        /*0cd0*/ 	.byte	0x03, 0x38
        /*0cd2*/ 	.short	0x0016


	//----- nvinfo : EIATTR_EXIT_INSTR_OFFSETS
	.align		4
        /*0cd4*/ 	.byte	0x04, 0x1c
        /*0cd6*/ 	.short	(.L_1147 - .L_1146)


	//   ....[0]....
.L_1146:
        /*0cd8*/ 	.word	0x000009a0


	//   ....[1]....
        /*0cdc*/ 	.word	0x00009f30


	//   ....[2]....
        /*0ce0*/ 	.word	0x0000f860


	//----- nvinfo : EIATTR_MAX_THREADS
	.align		4
.L_1147:
        /*0ce4*/ 	.byte	0x04, 0x05
        /*0ce6*/ 	.short	(.L_1149 - .L_1148)
.L_1148:
        /*0ce8*/ 	.word	0x00000200
        /*0cec*/ 	.word	0x00000001
        /*0cf0*/ 	.word	0x00000001


	//----- nvinfo : EIATTR_CRS_STACK_SIZE
	.align		4
.L_1149:
        /*0cf4*/ 	.byte	0x04, 0x1e
        /*0cf6*/ 	.short	(.L_1151 - .L_1150)
.L_1150:
        /*0cf8*/ 	.word	0x00000000


	//----- nvinfo : EIATTR_CBANK_PARAM_SIZE
	.align		4
.L_1151:
        /*0cfc*/ 	.byte	0x03, 0x19
        /*0cfe*/ 	.short	0x0af0


	//----- nvinfo : EIATTR_PARAM_CBANK
	.align		4
        /*0d00*/ 	.byte	0x04, 0x0a
        /*0d02*/ 	.short	(.L_1153 - .L_1152)
	.align		4
.L_1152:
        /*0d04*/ 	.word	index@(.nv.constant0._ZN7cutlass13device_kernelIN5flash11enable_sm90INS1_16FlashAttnFwdSm90INS1_25CollectiveMainloopFwdSm90ILi2EN4cute5tupleIJNS5_1CILi1EEES8_S8_EEENS6_IJNS7_ILi192EEENS7_ILi128EEENS7_ILi96EEEEEELi96ENS_10bfloat16_tEfNS_4arch4Sm90ELb0ELb0ELb1ELb1ELb1ELb0ELb0ELb0ELb1ELb1ELb1ELb0EEENS1_21CollectiveEpilogueFwdINS6_IJSA_SC_SB_EEES9_SE_SG_Li384ELb1ELb1ELb1ELb0EEENS1_36VarlenDynamicPersistentTileSchedulerILi192ELi128ELi384ELi128ELb1ELb1ELb1ELb0ELb1ELb1EEEEEEEEEvNT_6ParamsE)
        /*0d08*/ 	.short	0x0210
        /*0d0a*/ 	.short	0x0af0


	//----- nvinfo : EIATTR_SW_WAR
	.align		4
.L_1153:
        /*0d0c*/ 	.byte	0x04, 0x36
        /*0d0e*/ 	.short	(.L_1155 - .L_1154)
.L_1154:
        /*0d10*/ 	.word	0x00000008
.L_1155:


//--------------------- .nv.info._ZN7cutlass13device_kernelIN5flash11enable_sm90INS1_16FlashAttnFwdSm90INS1_25CollectiveMainloopFwdSm90ILi2EN4cute5tupleIJNS5_1CILi1EEES8_S8_EEENS6_IJNS7_ILi192EEENS7_ILi128EEENS7_ILi96EEEEEELi96ENS_10bfloat16_tEfNS_4arch4Sm90ELb0ELb0ELb1ELb1ELb1ELb1ELb0ELb0ELb1ELb1ELb1ELb0EEENS1_21CollectiveEpilogueFwdINS6_IJSA_SC_SB_EEES9_SE_SG_Li384ELb1ELb1ELb1ELb0EEENS1_36VarlenDynamicPersistentTileSchedulerILi192ELi128ELi384ELi128ELb1ELb1ELb1ELb0ELb1ELb1EEEEEEEEEvNT_6ParamsE --------------------------
	.section	.nv.info._ZN7cutlass13device_kernelIN5flash11enable_sm90INS1_16FlashAttnFwdSm90INS1_25CollectiveMainloopFwdSm90ILi2EN4cute5tupleIJNS5_1CILi1EEES8_S8_EEENS6_IJNS7_ILi192EEENS7_ILi128EEENS7_ILi96EEEEEELi96ENS_10bfloat16_tEfNS_4arch4Sm90ELb0ELb0ELb1ELb1ELb1ELb1ELb0ELb0ELb1ELb1ELb1ELb0EEENS1_21CollectiveEpilogueFwdINS6_IJSA_SC_SB_EEES9_SE_SG_Li384ELb1ELb1ELb1ELb0EEENS1_36VarlenDynamicPersistentTileSchedulerILi192ELi128ELi384ELi128ELb1ELb1ELb1ELb0ELb1ELb1EEEEEEEEEvNT_6ParamsE,"",@"SHT_CUDA_INFO"
	.sectionflags	@""
	.align	4


	//----- nvinfo : EIATTR_CUDA_API_VERSION
	.align		4
        /*0000*/ 	.byte	0x04, 0x37
        /*0002*/ 	.short	(.L_1157 - .L_1156)
.L_1156:
        /*0004*/ 	.word	0x00000082


	//----- nvinfo : EIATTR_KPARAM_INFO
	.align		4
.L_1157:
        /*0008*/ 	.byte	0x04, 0x17
        /*000a*/ 	.short	(.L_1159 - .L_1158)
.L_1158:
        /*000c*/ 	.word	0x00000000
        /*0010*/ 	.short	0x0000
        /*0012*/ 	.short	0x0070
        /*0014*/ 	.byte	0x00, 0xf0, 0x01, 0x2a


	//----- nvinfo : EIATTR_SPARSE_MMA_MASK
	.align		4
.L_1159:
        /*0018*/ 	.byte	0x03, 0x50
        /*001a*/ 	.short	0x0000


	//----- nvinfo : EIATTR_MAXREG_COUNT
	.align		4
        /*001c*/ 	.byte	0x03, 0x1b
        /*001e*/ 	.short	0x0080


	//----- nvinfo : EIATTR_NUM_BARRIERS
	.align		4
        /*0020*/ 	.byte	0x02, 0x4c
        /*0022*/ 	.byte	0x10
	.zero		1


	//----- nvinfo : EIATTR_EXTERNS
	.align		4
        /*0024*/ 	.byte	0x04, 0x0f
        /*0026*/ 	.short	(.L_1161 - .L_1160)


	//   ....[0]....
	.align		4
.L_1160:
        /*0028*/ 	.word	index@(__assertfail)


	//----- nvinfo : EIATTR_ANNOTATIONS
	.align		4
.L_1161:
        /*002c*/ 	.byte	0x04, 0x55
        /*002e*/ 	.short	(.L_1163 - .L_1162)


	//   ....[0]....
.L_1162:
        /* <DEDUP_REMOVED lines=130> */


	//----- nvinfo : EIATTR_MERCURY_ISA_VERSION
	.align		4
.L_1163:
        /*0838*/ 	.byte	0x03, 0x5f
        /*083a*/ 	.short	0x0101


	//----- nvinfo : EIATTR_UNUSED_LOAD_BYTE_OFFSET
	.align		4
        /*083c*/ 	.byte	0x04, 0x44
        /*083e*/ 	.short	(.L_1165 - .L_1164)


	//   ....[0]....
.L_1164:
        /*0840*/ 	.word	0x00000a90
        /*0844*/ 	.word	0x0000fff0


	//   ....[1]....
        /*0848*/ 	.word	0x000122d0
        /*084c*/ 	.word	0x0000fff0


	//----- nvinfo : EIATTR_INT_WARP_WIDE_INSTR_OFFSETS
	.align		4
.L_1165:
        /*0850*/ 	.byte	0x04, 0x31
        /*0852*/ 	.short	(.L_1167 - .L_1166)


	//   ....[0]....
.L_1166:
        /*0854*/ 	.word	0x00000130


	//   ....[1]....
        /*0858*/ 	.word	0x00000170


	//   ....[2]....
        /*085c*/ 	.word	0x000001e0


	//   ....[3]....
        /*0860*/ 	.word	0x00017c80


	//   ....[4]....
        /*0864*/ 	.word	0x00017d10


	//   ....[5]....
        /*0868*/ 	.word	0x0001a980


	//   ....[6]....
        /*086c*/ 	.word	0x0001aa10


	//----- nvinfo : EIATTR_COOP_GROUP_MASK_REGIDS
	.align		4
.L_1167:
        /*0870*/ 	.byte	0x04, 0x29
        /*0872*/ 	.short	(.L_1169 - .L_1168)


	//   ....[0]....
.L_1168:
        /*0874*/ 	.word	0xffffffff


	//   ....[1]....
        /*0878*/ 	.word	0xffffffff


	//   ....[2]....
        /*087c*/ 	.word	0xffffffff


	//   ....[3]....
        /*0880*/ 	.word	0xffffffff


	//   ....[4]....
        /*0884*/ 	.word	0xffffffff


	//   ....[5]....
        /*0888*/ 	.word	0xffffffff


	//   ....[6]....
        /*088c*/ 	.word	0xffffffff


	//   ....[7]....
        /*0890*/ 	.word	0xffffffff


	//   ....[8]....
        /*0894*/ 	.word	0xffffffff


	//   ....[9]....
        /*0898*/ 	.word	0xffffffff


	//   ....[10]....
        /*089c*/ 	.word	0xffffffff


	//   ....[11]....
        /*08a0*/ 	.word	0xffffffff


	//   ....[12]....
        /*08a4*/ 	.word	0xffffffff


	//   ....[13]....
        /*08a8*/ 	.word	0xffffffff


	//   ....[14]....
        /*08ac*/ 	.word	0xffffffff


	//   ....[15]....
        /*08b0*/ 	.word	0xffffffff


	//   ....[16]....
        /*08b4*/ 	.word	0xffffffff


	//   ....[17]....
        /*08b8*/ 	.word	0xffffffff


	//   ....[18]....
        /*08bc*/ 	.word	0xffffffff


	//   ....[19]....
        /*08c0*/ 	.word	0xffffffff


	//   ....[20]....
        /*08c4*/ 	.word	0xffffffff


	//   ....[21]....
        /*08c8*/ 	.word	0xffffffff


	//   ....[22]....
        /*08cc*/ 	.word	0xffffffff


	//   ....[23]....
        /*08d0*/ 	.word	0xffffffff


	//   ....[24]....
        /*08d4*/ 	.word	0xffffffff


	//   ....[25]....
        /*08d8*/ 	.word	0xffffffff


	//   ....[26]....
        /*08dc*/ 	.word	0xffffffff


	//   ....[27]....
        /*08e0*/ 	.word	0xffffffff


	//   ....[28]....
        /*08e4*/ 	.word	0xffffffff


	//   ....[29]....
        /*08e8*/ 	.word	0xffffffff


	//   ....[30]....
        /*08ec*/ 	.word	0xffffffff


	//   ....[31]....
        /*08f0*/ 	.word	0xffffffff


	//   ....[32]....
        /*08f4*/ 	.word	0xffffffff


	//   ....[33]....
        /*08f8*/ 	.word	0xffffffff


	//   ....[34]....
        /*08fc*/ 	.word	0xffffffff


	//   ....[35]....
        /*0900*/ 	.word	0xffffffff


	//   ....[36]....
        /*0904*/ 	.word	0xffffffff


	//   ....[37]....
        /*0908*/ 	.word	0xffffffff


	//   ....[38]....
        /*090c*/ 	.word	0xffffffff


	//   ....[39]....
        /*0910*/ 	.word	0xffffffff


	//   ....[40]....
        /*0914*/ 	.word	0xffffffff


	//   ....[41]....
        /*0918*/ 	.word	0xffffffff


	//   ....[42]....
        /*091c*/ 	.word	0xffffffff


	//   ....[43]....
        /*0920*/ 	.word	0xffffffff


	//   ....[44]....
        /*0924*/ 	.word	0xffffffff


	//   ....[45]....
        /*0928*/ 	.word	0xffffffff


	//   ....[46]....
        /*092c*/ 	.word	0xffffffff


	//   ....[47]....
        /*0930*/ 	.word	0xffffffff


	//   ....[48]....
        /*0934*/ 	.word	0xffffffff


	//   ....[49]....
        /*0938*/ 	.word	0xffffffff


	//   ....[50]....
        /*093c*/ 	.word	0xffffffff


	//   ....[51]....
        /*0940*/ 	.word	0xffffffff


	//   ....[52]....
        /*0944*/ 	.word	0xffffffff


	//   ....[53]....
        /*0948*/ 	.word	0xffffffff


	//   ....[54]....
        /*094c*/ 	.word	0xffffffff


	//   ....[55]....
        /*0950*/ 	.word	0xffffffff


	//   ....[56]....
        /*0954*/ 	.word	0xffffffff


	//   ....[57]....
        /*0958*/ 	.word	0xffffffff


	//   ....[58]....
        /*095c*/ 	.word	0xffffffff


	//   ....[59]....
        /*0960*/ 	.word	0xffffffff


	//   ....[60]....
        /*0964*/ 	.word	0xffffffff


	//   ....[61]....
        /*0968*/ 	.word	0xffffffff


	//   ....[62]....
        /*096c*/ 	.word	0xffffffff


	//   ....[63]....
        /*0970*/ 	.word	0xffffffff


	//   ....[64]....
        /*0974*/ 	.word	0xffffffff


	//   ....[65]....
        /*0978*/ 	.word	0xffffffff


	//   ....[66]....
        /*097c*/ 	.word	0xffffffff


	//   ....[67]....
        /*0980*/ 	.word	0xffffffff


	//   ....[68]....
        /*0984*/ 	.word	0xffffffff


	//   ....[69]....
        /*0988*/ 	.word	0xffffffff


	//   ....[70]....
        /*098c*/ 	.word	0xffffffff


	//   ....[71]....
        /*0990*/ 	.word	0xffffffff


	//   ....[72]....
        /*0994*/ 	.word	0xffffffff


	//   ....[73]....
        /*0998*/ 	.word	0xffffffff


	//   ....[74]....
        /*099c*/ 	.word	0xffffffff


	//   ....[75]....
        /*09a0*/ 	.word	0xffffffff


	//   ....[76]....
        /*09a4*/ 	.word	0xffffffff


	//   ....[77]....
        /*09a8*/ 	.word	0xffffffff


	//   ....[78]....
        /*09ac*/ 	.word	0xffffffff


	//   ....[79]....
        /*09b0*/ 	.word	0xffffffff


	//   ....[80]....
        /*09b4*/ 	.word	0xffffffff


	//   ....[81]....
        /*09b8*/ 	.word	0xffffffff


	//   ....[82]....
        /*09bc*/ 	.word	0xffffffff


	//   ....[83]....
        /*09c0*/ 	.word	0xffffffff


	//   ....[84]....
        /*09c4*/ 	.word	0xffffffff


	//   ....[85]....
        /*09c8*/ 	.word	0xffffffff


	//   ....[86]....
        /*09cc*/ 	.word	0xffffffff


	//   ....[87]....
        /*09d0*/ 	.word	0xffffffff


	//   ....[88]....
        /*09d4*/ 	.word	0xffffffff


	//   ....[89]....
        /*09d8*/ 	.word	0xffffffff


	//   ....[90]....
        /*09dc*/ 	.word	0xffffffff


	//   ....[91]....
        /*09e0*/ 	.word	0xffffffff


	//   ....[92]....
        /*09e4*/ 	.word	0xffffffff


	//   ....[93]....
        /*09e8*/ 	.word	0xffffffff


	//   ....[94]....
        /*09ec*/ 	.word	0xffffffff


	//   ....[95]....
        /*09f0*/ 	.word	0xffffffff


	//   ....[96]....
        /*09f4*/ 	.word	0xffffffff


	//   ....[97]....
        /*09f8*/ 	.word	0xffffffff


	//   ....[98]....
        /*09fc*/ 	.word	0xffffffff


	//   ....[99]....
        /*0a00*/ 	.word	0xffffffff


	//   ....[100]....
        /*0a04*/ 	.word	0xffffffff


	//   ....[101]....
        /*0a08*/ 	.word	0xffffffff


	//   ....[102]....
        /*0a0c*/ 	.word	0xffffffff


	//   ....[103]....
        /*0a10*/ 	.word	0xffffffff


	//   ....[104]....
        /*0a14*/ 	.word	0xffffffff


	//   ....[105]....
        /*0a18*/ 	.word	0xffffffff


	//   ....[106]....
        /*0a1c*/ 	.word	0xffffffff


	//   ....[107]....
        /*0a20*/ 	.word	0xffffffff


	//   ....[108]....
        /*0a24*/ 	.word	0xffffffff


	//   ....[109]....
        /*0a28*/ 	.word	0xffffffff


	//   ....[110]....
        /*0a2c*/ 	.word	0xffffffff


	//   ....[111]....
        /*0a30*/ 	.word	0xffffffff


	//   ....[112]....
        /*0a34*/ 	.word	0xffffffff


	//   ....[113]....
        /*0a38*/ 	.word	0xffffffff


	//   ....[114]....
        /*0a3c*/ 	.word	0xffffffff


	//   ....[115]....
        /*0a40*/ 	.word	0xffffffff


	//   ....[116]....
        /*0a44*/ 	.word	0xffffffff


	//   ....[117]....
        /*0a48*/ 	.word	0xffffffff


	//   ....[118]....
        /*0a4c*/ 	.word	0xffffffff


	//   ....[119]....
        /*0a50*/ 	.word	0xffffffff


	//   ....[120]....
        /*0a54*/ 	.word	0xffffffff


	//   ....[121]....
        /*0a58*/ 	.word	0xffffffff


	//   ....[122]....
        /*0a5c*/ 	.word	0xffffffff


	//   ....[123]....
        /*0a60*/ 	.word	0xffffffff


	//   ....[124]....
        /*0a64*/ 	.word	0xffffffff


	//   ....[125]....
        /*0a68*/ 	.word	0xffffffff


	//   ....[126]....
        /*0a6c*/ 	.word	0xffffffff


	//   ....[127]....
        /*0a70*/ 	.word	0xffffffff


	//   ....[128]....
        /*0a74*/ 	.word	0xffffffff


	//   ....[129]....
        /*0a78*/ 	.word	0xffffffff


	//   ....[130]....
        /*0a7c*/ 	.word	0xffffffff


	//   ....[131]....
        /*0a80*/ 	.word	0xffffffff


	//   ....[132]....
        /*0a84*/ 	.word	0xffffffff


	//   ....[133]....
        /*0a88*/ 	.word	0xffffffff


	//   ....[134]....
        /*0a8c*/ 	.word	0xffffffff


	//   ....[135]....
        /*0a90*/ 	.word	0x0500000f


	//   ....[136]....
        /*0a94*/ 	.word	0x0500000f


	//   ....[137]....
        /*0a98*/ 	.word	0x0500000f


	//   ....[138]....
        /*0a9c*/ 	.word	0x0500000f


	//   ....[139]....
        /*0aa0*/ 	.word	0x0500000f


	//   ....[140]....
        /*0aa4*/ 	.word	0x0500000f


	//   ....[141]....
        /*0aa8*/ 	.word	0x0500000f


	//   ....[142]....
        /*0aac*/ 	.word	0x0500000f


	//   ....[143]....
        /*0ab0*/ 	.word	0x0500000f


	//   ....[144]....
        /*0ab4*/ 	.word	0x0500000f


	//   ....[145]....
        /*0ab8*/ 	.word	0x0500000f


	//   ....[146]....
        /*0abc*/ 	.word	0x0500000f


	//   ....[147]....
        /*0ac0*/ 	.word	0x0500000f


	//   ....[148]....
        /*0ac4*/ 	.word	0x0500000f


	//   ....[149]....
        /*0ac8*/ 	.word	0x0500000f


	//   ....[150]....
        /*0acc*/ 	.word	0x0500000f


	//   ....[151]....
        /*0ad0*/ 	.word	0x0500000f


	//   ....[152]....
        /*0ad4*/ 	.word	0x0500000f


	//   ....[153]....
        /*0ad8*/ 	.word	0x0500000f


	//   ....[154]....
        /*0adc*/ 	.word	0x0500000f


	//   ....[155]....
        /*0ae0*/ 	.word	0x0500000f


	//   ....[156]....
        /*0ae4*/ 	.word	0x0500000f


	//   ....[157]....
        /*0ae8*/ 	.word	0x0500000f


	//   ....[158]....
        /*0aec*/ 	.word	0x0500000f


	//   ....[159]....
        /*0af0*/ 	.word	0x0500000f


	//   ....[160]....
        /*0af4*/ 	.word	0x0500000f


	//   ....[161]....
        /*0af8*/ 	.word	0x0500000f


	//   ....[162]....
        /*0afc*/ 	.word	0x0500000f


	//   ....[163]....
        /*0b00*/ 	.word	0x0500000f


	//   ....[164]....
        /*0b04*/ 	.word	0x0500000f


	//   ....[165]....
        /*0b08*/ 	.word	0x0500000f


	//   ....[166]....
        /*0b0c*/ 	.word	0x0500000f


	//   ....[167]....
        /*0b10*/ 	.word	0x0500000f


	//   ....[168]....
        /*0b14*/ 	.word	0x0500000f


	//   ....[169]....
        /*0b18*/ 	.word	0x0500000f


	//   ....[170]....
        /*0b1c*/ 	.word	0x0500000f


	//   ....[171]....
        /*0b20*/ 	.word	0x0500000f


	//   ....[172]....
        /*0b24*/ 	.word	0x0500000f


	//   ....[173]....
        /*0b28*/ 	.word	0x0500000f


	//   ....[174]....
        /*0b2c*/ 	.word	0x0500000f


	//   ....[175]....
        /*0b30*/ 	.word	0x0500000f


	//   ....[176]....
        /*0b34*/ 	.word	0x0500000f


	//   ....[177]....
        /*0b38*/ 	.word	0x0500000f


	//   ....[178]....
        /*0b3c*/ 	.word	0x0500000f


	//   ....[179]....
        /*0b40*/ 	.word	0x0500000f


	//   ....[180]....
        /*0b44*/ 	.word	0x0500000f


	//   ....[181]....
        /*0b48*/ 	.word	0x0500000f


	//   ....[182]....
        /*0b4c*/ 	.word	0x0500000f


	//   ....[183]....
        /*0b50*/ 	.word	0x0500000f


	//   ....[184]....
        /*0b54*/ 	.word	0x0500000f


	//   ....[185]....
        /*0b58*/ 	.word	0x0500000f


	//   ....[186]....
        /*0b5c*/ 	.word	0x0500000f


	//   ....[187]....
        /*0b60*/ 	.word	0x0500000f


	//   ....[188]....
        /*0b64*/ 	.word	0x0500000f


	//   ....[189]....
        /*0b68*/ 	.word	0x0500000f


	//   ....[190]....
        /*0b6c*/ 	.word	0x0500000f


	//   ....[191]....
        /*0b70*/ 	.word	0x0500000f


	//   ....[192]....
        /*0b74*/ 	.word	0x0500000f


	//   ....[193]....
        /*0b78*/ 	.word	0x0500000f


	//   ....[194]....
        /*0b7c*/ 	.word	0x0500000f


	//   ....[195]....
        /*0b80*/ 	.word	0x0500000f


	//   ....[196]....
        /*0b84*/ 	.word	0x0500000f


	//   ....[197]....
        /*0b88*/ 	.word	0x0500000f


	//   ....[198]....
        /*0b8c*/ 	.word	0x0500000f


	//   ....[199]....
        /*0b90*/ 	.word	0x0500000f


	//   ....[200]....
        /*0b94*/ 	.word	0x0500000f


	//   ....[201]....
        /*0b98*/ 	.word	0x0500000f


	//   ....[202]....
        /*0b9c*/ 	.word	0x0500000f


	//   ....[203]....
        /*0ba0*/ 	.word	0x0500000f


	//   ....[204]....
        /*0ba4*/ 	.word	0x0500000f


	//   ....[205]....
        /*0ba8*/ 	.word	0x0500000f


	//   ....[206]....
        /*0bac*/ 	.word	0x0500000f


	//   ....[207]....
        /*0bb0*/ 	.word	0x0500000f


	//   ....[208]....
        /*0bb4*/ 	.word	0x0500000f


	//   ....[209]....
        /*0bb8*/ 	.word	0x0500000f


	//   ....[210]....
        /*0bbc*/ 	.word	0x0500000f


	//   ....[211]....
        /*0bc0*/ 	.word	0x0500000f


	//   ....[212]....
        /*0bc4*/ 	.word	0x0500000f


	//   ....[213]....
        /*0bc8*/ 	.word	0x0500000f


	//   ....[214]....
        /*0bcc*/ 	.word	0x0500000f


	//   ....[215]....
        /*0bd0*/ 	.word	0x0500000f


	//   ....[216]....
        /*0bd4*/ 	.word	0x0500000f


	//   ....[217]....
        /*0bd8*/ 	.word	0x0500000f


	//   ....[218]....
        /*0bdc*/ 	.word	0x0500000f


	//   ....[219]....
        /*0be0*/ 	.word	0x0500000f


	//   ....[220]....
        /*0be4*/ 	.word	0x0500000f


	//   ....[221]....
        /*0be8*/ 	.word	0x0500000f


	//   ....[222]....
        /*0bec*/ 	.word	0x0500000f


	//   ....[223]....
        /*0bf0*/ 	.word	0x0500000f


	//   ....[224]....
        /*0bf4*/ 	.word	0x0500000f


	//   ....[225]....
        /*0bf8*/ 	.word	0x0500000f


	//   ....[226]....
        /*0bfc*/ 	.word	0x0500000f


	//----- nvinfo : EIATTR_COOP_GROUP_INSTR_OFFSETS
	.align		4
.L_1169:
        /*0c00*/ 	.byte	0x04, 0x28
        /*0c02*/ 	.short	(.L_1171 - .L_1170)


	//   ....[0]....
.L_1170:
        /*0c04*/ 	.word	0x00000070


	//   ....[1]....
        /*0c08*/ 	.word	0x00000140


	//   ....[2]....
        /*0c0c*/ 	.word	0x00000190


	//   ....[3]....
        /*0c10*/ 	.word	0x000003c0


	//   ....[4]....
        /*0c14*/ 	.word	0x00000520


	//   ....[5]....
        /*0c18*/ 	.word	0x00000640


	//   ....[6]....
        /*0c1c*/ 	.word	0x000007a0


	//   ....[7]....
        /*0c20*/ 	.word	0x00003560


	//   ....[8]....
        /*0c24*/ 	.word	0x00003570


	//   ....[9]....
        /*0c28*/ 	.word	0x00005220


	//   ....[10]....
        /*0c2c*/ 	.word	0x00005230


	//   ....[11]....
        /*0c30*/ 	.word	0x00006c50


	//   ....[12]....
        /*0c34*/ 	.word	0x00006c60


	//   ....[13]....
        /*0c38*/ 	.word	0x00007150


	//   ....[14]....
        /*0c3c*/ 	.word	0x00007170


	//   ....[15]....
        /*0c40*/ 	.word	0x00007a20


	//   ....[16]....
        /*0c44*/ 	.word	0x00007ff0


	//   ....[17]....
        /*0c48*/ 	.word	0x00008000


	//   ....[18]....
        /*0c4c*/ 	.word	0x00008010


	//   ....[19]....
        /*0c50*/ 	.word	0x00008020


	//   ....[20]....
        /*0c54*/ 	.word	0x00009dc0


	//   ....[21]....
        /*0c58*/ 	.word	0x00009dd0


	//   ....[22]....
        /*0c5c*/ 	.word	0x00009de0


	//   ....[23]....
        /*0c60*/ 	.word	0x00009df0


	//   ....[24]....
        /*0c64*/ 	.word	0x0000d400


	//   ....[25]....
        /*0c68*/ 	.word	0x0000d440


	//   ....[26]....
        /*0c6c*/ 	.word	0x0000d460


	//   ....[27]....
        /*0c70*/ 	.word	0x0000d480


	//   ....[28]....
        /*0c74*/ 	.word	0x0000e6f0


	//   ....[29]....
        /*0c78*/ 	.word	0x0000fd50


	//   ....[30]....
        /*0c7c*/ 	.word	0x0000fe30


	//   ....[31]....
        /*0c80*/ 	.word	0x00010460


	//   ....[32]....
        /*0c84*/ 	.word	0x000104c0


	//   ....[33]....
        /*0c88*/ 	.word	0x00011600


	//   ....[34]....
        /*0c8c*/ 	.word	0x00011810


	//   ....[35]....
        /*0c90*/ 	.word	0x00011840


	//   ....[36]....
        /*0c94*/ 	.word	0x00011940


	//   ....[37]....
        /*0c98*/ 	.word	0x00011d00


	//   ....[38]....
        /*0c9c*/ 	.word	0x00012c90


	//   ....[39]....
        /*0ca0*/ 	.word	0x00012cb0


	//   ....[40]....
        /*0ca4*/ 	.word	0x00012cc0


	//   ....[41]....
        /*0ca8*/ 	.word	0x00012cd0


	//   ....[42]....
        /*0cac*/ 	.word	0x00013370


	//   ....[43]....
        /*0cb0*/ 	.word	0x00013380


	//   ....[44]....
        /*0cb4*/ 	.word	0x000134d0


	//   ....[45]....
        /*0cb8*/ 	.word	0x000134e0


	//   ....[46]....
        /*0cbc*/ 	.word	0x000138d0


	//   ....[47]....
        /*0cc0*/ 	.word	0x000138e0


	//   ....[48]....
        /*0cc4*/ 	.word	0x00013de0


	//   ....[49]....
        /*0cc8*/ 	.word	0x00013df0


	//   ....[50]....
        /*0ccc*/ 	.word	0x00014ba0


	//   ....[51]....
        /*0cd0*/ 	.word	0x00014bb0


	//   ....[52]....
        /*0cd4*/ 	.word	0x00014d10


	//   ....[53]....
        /*0cd8*/ 	.word	0x00014d20


	//   ....[54]....
        /*0cdc*/ 	.word	0x00014ec0


	//   ....[55]....
        /*0ce0*/ 	.word	0x000150d0


	//   ....[56]....
        /*0ce4*/ 	.word	0x00015100


	//   ....[57]....
        /*0ce8*/ 	.word	0x00015130


	//   ....[58]....
        /*0cec*/ 	.word	0x00015160


	//   ....[59]....
        /*0cf0*/ 	.word	0x00015190


	//   ....[60]....
        /*0cf4*/ 	.word	0x000151c0


	//   ....[61]....
        /*0cf8*/ 	.word	0x00015350


	//   ....[62]....
        /*0cfc*/ 	.word	0x00015380


	//   ....[63]....
        /*0d00*/ 	.word	0x000153b0


	//   ....[64]....
        /*0d04*/ 	.word	0x000153e0


	//   ....[65]....
        /*0d08*/ 	.word	0x00015410


	//   ....[66]....
        /*0d0c*/ 	.word	0x00015440


	//   ....[67]....
        /*0d10*/ 	.word	0x000154d0


	//   ....[68]....
        /*0d14*/ 	.word	0x00015500


	//   ....[69]....
        /*0d18*/ 	.word	0x00015510


	//   ....[70]....
        /*0d1c*/ 	.word	0x000155b0


	//   ....[71]....
        /*0d20*/ 	.word	0x00016590


	//   ....[72]....
        /*0d24*/ 	.word	0x000188a0


	//   ....[73]....
        /*0d28*/ 	.word	0x000188b0


	//   ....[74]....
        /*0d2c*/ 	.word	0x00018970


	//   ....[75]....
        /*0d30*/ 	.word	0x00018980


	//   ....[76]....
        /*0d34*/ 	.word	0x00018a30


	//   ....[77]....
        /*0d38*/ 	.word	0x00018a40


	//   ....[78]....
        /*0d3c*/ 	.word	0x00018a50


	//   ....[79]....
        /*0d40*/ 	.word	0x00018a60


	//   ....[80]....
        /*0d44*/ 	.word	0x00019420


	//   ....[81]....
        /*0d48*/ 	.word	0x00019450


	//   ....[82]....
        /*0d4c*/ 	.word	0x00019510


	//   ....[83]....
        /*0d50*/ 	.word	0x00019530


	//   ....[84]....
        /*0d54*/ 	.word	0x000195d0


	//   ....[85]....
        /*0d58*/ 	.word	0x000195f0


	//   ....[86]....
        /*0d5c*/ 	.word	0x00019600


	//   ....[87]....
        /*0d60*/ 	.word	0x00019610


	//   ....[88]....
        /*0d64*/ 	.word	0x00019730


	//   ....[89]....
        /*0d68*/ 	.word	0x00019740


	//   ....[90]....
        /*0d6c*/ 	.word	0x00019750


	//   ....[91]....
        /*0d70*/ 	.word	0x000197e0


	//   ....[92]....
        /*0d74*/ 	.word	0x00019fa0


	//   ....[93]....
        /*0d78*/ 	.word	0x00019fb0


	//   ....[94]....
        /*0d7c*/ 	.word	0x00019fd0


	//   ....[95]....
        /*0d80*/ 	.word	0x0001a050


	//   ....[96]....
        /*0d84*/ 	.word	0x0001a060


	//   ....[97]....
        /*0d88*/ 	.word	0x0001a0c0


	//   ....[98]....
        /*0d8c*/ 	.word	0x0001a0f0


	//   ....[99]....
        /*0d90*/ 	.word	0x0001a130


	//   ....[100]....
        /*0d94*/ 	.word	0x0001a3e0


	//   ....[101]....
        /*0d98*/ 	.word	0x0001a400


	//   ....[102]....
        /*0d9c*/ 	.word	0x0001a4a0


	//   ....[103]....
        /*0da0*/ 	.word	0x0001a4b0


	//   ....[104]....
        /*0da4*/ 	.word	0x0001a540


	//   ....[105]....
        /*0da8*/ 	.word	0x0001a550


	//   ....[106]....
        /*0dac*/ 	.word	0x0001a560


	//   ....[107]....
        /*0db0*/ 	.word	0x0001a5f0


	//   ....[108]....
        /*0db4*/ 	.word	0x0001abc0


	//   ....[109]....
        /*0db8*/ 	.word	0x0001abd0


	//   ....[110]....
        /*0dbc*/ 	.word	0x0001ac60


	//   ....[111]....
        /*0dc0*/ 	.word	0x0001ad00


	//   ....[112]....
        /*0dc4*/ 	.word	0x0001ad20


	//   ....[113]....
        /*0dc8*/ 	.word	0x0001ada0


	//   ....[114]....
        /*0dcc*/ 	.word	0x0001adc0


	//   ....[115]....
        /*0dd0*/ 	.word	0x0001add0


	//   ....[116]....
        /*0dd4*/ 	.word	0x0001b210


	//   ....[117]....
        /*0dd8*/ 	.word	0x0001b240


	//   ....[118]....
        /*0ddc*/ 	.word	0x0001b2b0


	//   ....[119]....
        /*0de0*/ 	.word	0x0001b2e0


	//   ....[120]....
        /*0de4*/ 	.word	0x0001b310


	//   ....[121]....
        /*0de8*/ 	.word	0x0001b340


	//   ....[122]....
        /*0dec*/ 	.word	0x0001b370


	//   ....[123]....
        /*0df0*/ 	.word	0x0001b3a0


	//   ....[124]....
        /*0df4*/ 	.word	0x0001b540


	//   ....[125]....
        /*0df8*/ 	.word	0x0001b570


	//   ....[126]....
        /*0dfc*/ 	.word	0x0001b5a0


	//   ....[127]....
        /*0e00*/ 	.word	0x0001b5d0


	//   ....[128]....
        /*0e04*/ 	.word	0x0001b600


	//   ....[129]....
        /*0e08*/ 	.word	0x0001b630


	//   ....[130]....
        /*0e0c*/ 	.word	0x0001b6f0


	//   ....[131]....
        /*0e10*/ 	.word	0x0001b710


	//   ....[132]....
        /*0e14*/ 	.word	0x0001b720


	//   ....[133]....
        /*0e18*/ 	.word	0x0001b780


	//   ....[134]....
        /*0e1c*/ 	.word	0x0001bda0


	//   ....[135]....
        /*0e20*/ 	.word	0x0001c0e0


	//   ....[136]....
        /*0e24*/ 	.word	0x0001c170


	//   ....[137]....
        /*0e28*/ 	.word	0x0001c260


	//   ....[138]....
        /*0e2c*/ 	.word	0x0001c2f0


	//   ....[139]....
        /*0e30*/ 	.word	0x0001c3d0


	//   ....[140]....
        /*0e34*/ 	.word	0x0001c460


	//   ....[141]....
        /*0e38*/ 	.word	0x0001c540


	//   ....[142]....
        /*0e3c*/ 	.word	0x0001c5f0


	//   ....[143]....
        /*0e40*/ 	.word	0x0001c680


	//   ....[144]....
        /*0e44*/ 	.word	0x0001c6d0


	//   ....[145]....
        /*0e48*/ 	.word	0x0001c720


	//   ....[146]....
        /*0e4c*/ 	.word	0x0001c810


	//   ....[147]....
        /*0e50*/ 	.word	0x0001c8a0


	//   ....[148]....
        /*0e54*/ 	.word	0x0001c8f0


	//   ....[149]....
        /*0e58*/ 	.word	0x0001c940


	//   ....[150]....
        /*0e5c*/ 	.word	0x0001cb60


	//   ....[151]....
        /*0e60*/ 	.word	0x0001cbb0


	//   ....[152]....
        /*0e64*/ 	.word	0x0001cc40


	//   ....[153]....
        /*0e68*/ 	.word	0x0001ccd0


	//   ....[154]....
        /*0e6c*/ 	.word	0x0001cd50


	//   ....[155]....
        /*0e70*/ 	.word	0x0001cda0


	//   ....[156]....
        /*0e74*/ 	.word	0x0001ce30


	//   ....[157]....
        /*0e78*/ 	.word	0x0001cec0


	//   ....[158]....
        /*0e7c*/ 	.word	0x0001cf40


	//   ....[159]....
        /*0e80*/ 	.word	0x0001cf90


	//   ....[160]....
        /*0e84*/ 	.word	0x0001d020


	//   ....[161]....
        /*0e88*/ 	.word	0x0001d0b0


	//   ....[162]....
        /*0e8c*/ 	.word	0x0001d170


	//   ....[163]....
        /*0e90*/ 	.word	0x0001d450


	//   ....[164]....
        /*0e94*/ 	.word	0x0001d540


	//   ....[165]....
        /*0e98*/ 	.word	0x0001d5d0


	//   ....[166]....
        /*0e9c*/ 	.word	0x0001d630


	//   ....[167]....
        /*0ea0*/ 	.word	0x0001d750


	//   ....[168]....
        /*0ea4*/ 	.word	0x0001d7b0


	//   ....[169]....
        /*0ea8*/ 	.word	0x0001d8d0


	//   ....[170]....
        /*0eac*/ 	.word	0x0001d930


	//   ....[171]....
        /*0eb0*/ 	.word	0x0001d9e0


	//   ....[172]....
        /*0eb4*/ 	.word	0x0001daf0


	//   ....[173]....
        /*0eb8*/ 	.word	0x0001db60


	//   ....[174]....
        /*0ebc*/ 	.word	0x0001dbc0


	//   ....[175]....
        /*0ec0*/ 	.word	0x0001dcd0


	//   ....[176]....
        /*0ec4*/ 	.word	0x0001dd30


	//   ....[177]....
        /*0ec8*/ 	.word	0x0001de50


	//   ....[178]....
        /*0ecc*/ 	.word	0x0001deb0


	//   ....[179]....
        /*0ed0*/ 	.word	0x0001df50


	//   ....[180]....
        /*0ed4*/ 	.word	0x0001e020


	//   ....[181]....
        /*0ed8*/ 	.word	0x0001e120


	//   ....[182]....
        /*0edc*/ 	.word	0x0001e180


	//   ....[183]....
        /*0ee0*/ 	.word	0x0001e220


	//   ....[184]....
        /*0ee4*/ 	.word	0x0001e3c0


	//   ....[185]....
        /*0ee8*/ 	.word	0x0001e490


	//   ....[186]....
        /*0eec*/ 	.word	0x0001e520


	//   ....[187]....
        /*0ef0*/ 	.word	0x0001e600


	//   ....[188]....
        /*0ef4*/ 	.word	0x0001e660


	//   ....[189]....
        /*0ef8*/ 	.word	0x0001e730


	//   ....[190]....
        /*0efc*/ 	.word	0x0001e790


	//   ....[191]....
        /*0f00*/ 	.word	0x0001e870


	//   ....[192]....
        /*0f04*/ 	.word	0x0001e960


	//   ....[193]....
        /*0f08*/ 	.word	0x0001ea00


	//   ....[194]....
        /*0f0c*/ 	.word	0x0001ea60


	//   ....[195]....
        /*0f10*/ 	.word	0x0001eb60


	//   ....[196]....
        /*0f14*/ 	.word	0x0001ebc0


	//   ....[197]....
        /*0f18*/ 	.word	0x0001ecc0


	//   ....[198]....
        /*0f1c*/ 	.word	0x0001ed20


	//   ....[199]....
        /*0f20*/ 	.word	0x0001edf0


	//   ....[200]....
        /*0f24*/ 	.word	0x0001ef40


	//   ....[201]....
        /*0f28*/ 	.word	0x0001eff0


	//   ....[202]....
        /*0f2c*/ 	.word	0x0001f100


	//   ....[203]....
        /*0f30*/ 	.word	0x0001f1e0


	//   ....[204]....
        /*0f34*/ 	.word	0x0001f240


	//   ....[205]....
        /*0f38*/ 	.word	0x0001f330


	//   ....[206]....
        /*0f3c*/ 	.word	0x0001f390


	//   ....[207]....
        /*0f40*/ 	.word	0x0001f470


	//   ....[208]....
        /*0f44*/ 	.word	0x0001f500


	//   ....[209]....
        /*0f48*/ 	.word	0x0001f5a0


	//   ....[210]....
        /*0f4c*/ 	.word	0x0001f720


	//   ....[211]....
        /*0f50*/ 	.word	0x0001f790


	//   ....[212]....
        /*0f54*/ 	.word	0x0001f800


	//   ....[213]....
        /*0f58*/ 	.word	0x0001f870


	//   ....[214]....
        /*0f5c*/ 	.word	0x0001f8e0


	//   ....[215]....
        /*0f60*/ 	.word	0x0001f960


	//   ....[216]....
        /*0f64*/ 	.word	0x0001f9e0


	//   ....[217]....
        /*0f68*/ 	.word	0x0001fa70


	//   ....[218]....
        /*0f6c*/ 	.word	0x0001fae0


	//   ....[219]....
        /*0f70*/ 	.word	0x0001fb50


	//   ....[220]....
        /*0f74*/ 	.word	0x0001fbc0


	//   ....[221]....
        /*0f78*/ 	.word	0x0001fc40


	//   ....[222]....
        /*0f7c*/ 	.word	0x0001fcb0


	//   ....[223]....
        /*0f80*/ 	.word	0x0001fd50


	//   ....[224]....
        /*0f84*/ 	.word	0x0001fda0


	//   ....[225]....
        /*0f88*/ 	.word	0x0001fe30


	//   ....[226]....
        /*0f8c*/ 	.word	0x0001ff60


	//----- nvinfo : EIATTR_REG_RECONFIG
	.align		4
.L_1171:
        /*0f90*/ 	.byte	0x01, 0x54
	.zero		2


	//----- nvinfo : EIATTR_SYSCALL_OFFSETS
	.align		4
        /*0f94*/ 	.byte	0x04, 0x46
        /*0f96*/ 	.short	(.L_1173 - .L_1172)


	//   ....[0]....
.L_1172:
        /*0f98*/ 	.word	0x00002070


	//   ....[1]....
        /*0f9c*/ 	.word	0x000021c0


	//   ....[2]....
        /*0fa0*/ 	.word	0x00007bf0


	//   ....[3]....
        /*0fa4*/ 	.word	0x00007f70


	//   ....[4]....
        /*0fa8*/ 	.word	0x00017e70


	//   ....[5]....
        /*0fac*/ 	.word	0x00017fc0


	//   ....[6]....
        /*0fb0*/ 	.word	0x000180b0


	//   ....[7]....
        /*0fb4*/ 	.word	0x00018ee0


	//----- nvinfo : EIATTR_MBARRIER_INSTR_OFFSETS
	.align		4
.L_1173:
        /*0fb8*/ 	.byte	0x04, 0x39
        /*0fba*/ 	.short	(.L_1175 - .L_1174)


	//   ....[0]....
.L_1174:
        /*0fbc*/ 	.word	0x00000270
        /*0fc0*/ 	.word	0x000000ff
        /*0fc4*/ 	.word	0x0002d800
        /*0fc8*/ 	.short	0x0100
        /*0fca*/ 	.byte	0x08
	.zero		1


	//   ....[1]....
        /*0fcc*/ 	.word	0x00000280
        /*0fd0*/ 	.word	0x000000ff
        /*0fd4*/ 	.word	0x0002d820
        /*0fd8*/ 	.short	0x0100
        /*0fda*/ 	.byte	0x08
	.zero		1


	//   ....[2]....
        /*0fdc*/ 	.word	0x00000370
        /*0fe0*/ 	.word	0x000000ff
        /*0fe4*/ 	.word	0x0002d830
        /*0fe8*/ 	.short	0x0100
        /*0fea*/ 	.byte	0x08
	.zero		1


	//   ....[3]....
        /*0fec*/ 	.word	0x00000380
        /*0ff0*/ 	.word	0x000000ff
        /*0ff4*/ 	.word	0x0002d840
        /*0ff8*/ 	.short	0x0100
        /*0ffa*/ 	.byte	0x08
	.zero		1


	//   ....[4]....
        /*0ffc*/ 	.word	0x00000390
        /*1000*/ 	.word	0x000000ff
        /*1004*/ 	.word	0x0002d838
        /*1008*/ 	.short	0x0100
        /*100a*/ 	.byte	0x08
	.zero		1


	//   ....[5]....
        /*100c*/ 	.word	0x000003a0
        /*1010*/ 	.word	0x000000ff
        /*1014*/ 	.word	0x0002d848
        /*1018*/ 	.short	0x0100
        /*101a*/ 	.byte	0x08
	.zero		1


	//   ....[6]....
        /*101c*/ 	.word	0x000004d0
        /*1020*/ 	.word	0x000000ff
        /*1024*/ 	.word	0x0002d850
        /*1028*/ 	.short	0x0100
        /*102a*/ 	.byte	0x08
	.zero		1


	//   ....[7]....
        /*102c*/ 	.word	0x000004e0
        /*1030*/ 	.word	0x000000ff
        /*1034*/ 	.word	0x0002d860
        /*1038*/ 	.short	0x0100
        /*103a*/ 	.byte	0x08
	.zero		1


	//   ....[8]....
        /*103c*/ 	.word	0x000004f0
        /*1040*/ 	.word	0x000000ff
        /*1044*/ 	.word	0x0002d858
        /*1048*/ 	.short	0x0100
        /*104a*/ 	.byte	0x08
	.zero		1


	//   ....[9]....
        /*104c*/ 	.word	0x00000500
        /*1050*/ 	.word	0x000000ff
        /*1054*/ 	.word	0x0002d868
        /*1058*/ 	.short	0x0100
        /*105a*/ 	.byte	0x08
	.zero		1


	//   ....[10]....
        /*105c*/ 	.word	0x000005f0
        /*1060*/ 	.word	0x000000ff
        /*1064*/ 	.word	0x0002d870
        /*1068*/ 	.short	0x0100
        /*106a*/ 	.byte	0x06
	.zero		1


	//   ....[11]....
        /*106c*/ 	.word	0x00000600
        /*1070*/ 	.word	0x000000ff
        /*1074*/ 	.word	0x0002d880
        /*1078*/ 	.short	0x0100
        /*107a*/ 	.byte	0x06
	.zero		1


	//   ....[12]....
        /*107c*/ 	.word	0x00000610
        /*1080*/ 	.word	0x000000ff
        /*1084*/ 	.word	0x0002d878
        /*1088*/ 	.short	0x0100
        /*108a*/ 	.byte	0x06
	.zero		1


	//   ....[13]....
        /*108c*/ 	.word	0x00000620
        /*1090*/ 	.word	0x000000ff
        /*1094*/ 	.word	0x0002d888
        /*1098*/ 	.short	0x0100
        /*109a*/ 	.byte	0x06
	.zero		1


	//   ....[14]....
        /*109c*/ 	.word	0x00000750
        /*10a0*/ 	.word	0x000000ff
        /*10a4*/ 	.word	0x0002d890
        /*10a8*/ 	.short	0x0100
        /*10aa*/ 	.byte	0x08
	.zero		1


	//   ....[15]....
        /*10ac*/ 	.word	0x00000760
        /*10b0*/ 	.word	0x000000ff
        /*10b4*/ 	.word	0x0002d8a0
        /*10b8*/ 	.short	0x0100
        /*10ba*/ 	.byte	0x08
	.zero		1


	//   ....[16]....
        /*10bc*/ 	.word	0x00000770
        /*10c0*/ 	.word	0x000000ff
        /*10c4*/ 	.word	0x0002d898
        /*10c8*/ 	.short	0x0100
        /*10ca*/ 	.byte	0x08
	.zero		1


	//   ....[17]....
        /*10cc*/ 	.word	0x00000780
        /*10d0*/ 	.word	0x000000ff
        /*10d4*/ 	.word	0x0002d8a8
        /*10d8*/ 	.short	0x0100
        /*10da*/ 	.byte	0x08
	.zero		1


	//   ....[18]....
        /*10dc*/ 	.word	0x000008b0
        /*10e0*/ 	.word	0x000000ff
        /*10e4*/ 	.word	0x0002d8b0
        /*10e8*/ 	.short	0x0100
        /*10ea*/ 	.byte	0x08
	.zero		1


	//   ....[19]....
        /*10ec*/ 	.word	0x000008c0
        /*10f0*/ 	.word	0x000000ff
        /*10f4*/ 	.word	0x0002d8c0
        /*10f8*/ 	.short	0x0100
        /*10fa*/ 	.byte	0x08
	.zero		1


	//   ....[20]....
        /*10fc*/ 	.word	0x000008d0
        /*1100*/ 	.word	0x000000ff
        /*1104*/ 	.word	0x0002d8b8
        /*1108*/ 	.short	0x0100
        /*110a*/ 	.byte	0x08
	.zero		1


	//   ....[21]....
        /*110c*/ 	.word	0x000008e0
        /*1110*/ 	.word	0x000000ff
        /*1114*/ 	.word	0x0002d8c8
        /*1118*/ 	.short	0x0100
        /*111a*/ 	.byte	0x08
	.zero		1


	//   ....[22]....
        /*111c*/ 	.word	0x00003510
        /*1120*/ 	.word	0x00000035
        /*1124*/ 	.word	0x0002d890
        /*1128*/ 	.short	0x010a
        /*112a*/ 	.byte	0x3f
	.zero		1


	//   ....[23]....
        /*112c*/ 	.word	0x000051d0
        /*1130*/ 	.word	0x00000035
        /*1134*/ 	.word	0x0002d890
        /*1138*/ 	.short	0x010a
        /*113a*/ 	.byte	0x3f
	.zero		1


	//   ....[24]....
        /*113c*/ 	.word	0x00006ac0
        /*1140*/ 	.word	0x00000035
        /*1144*/ 	.word	0x0002d890
        /*1148*/ 	.short	0x010a
        /*114a*/ 	.byte	0x3f
	.zero		1


	//   ....[25]....
        /*114c*/ 	.word	0x00006fc0
        /*1150*/ 	.word	0x0000000b
        /*1154*/ 	.word	0x00000000
        /*1158*/ 	.short	0x0101
        /*115a*/ 	.byte	0x3f
	.zero		1


	//   ....[26]....
        /*115c*/ 	.word	0x00007000
        /*1160*/ 	.word	0x00000035
        /*1164*/ 	.word	0x0002d8b0
        /*1168*/ 	.short	0x010a
        /*116a*/ 	.byte	0x3f
	.zero		1


	//   ....[27]....
        /*116c*/ 	.word	0x000074c0
        /*1170*/ 	.word	0x00000035
        /*1174*/ 	.word	0x00000000
        /*1178*/ 	.short	0x0101
        /*117a*/ 	.byte	0x3f
	.zero		1


	//   ....[28]....
        /*117c*/ 	.word	0x00007c90
        /*1180*/ 	.word	0x00000002
        /*1184*/ 	.word	0x0002d800
        /*1188*/ 	.short	0x010a
        /*118a*/ 	.byte	0x3f
	.zero		1


	//   ....[29]....
        /*118c*/ 	.word	0x00007ce0
        /*1190*/ 	.word	0x00000002
        /*1194*/ 	.word	0x0002d800
        /*1198*/ 	.short	0x010a
        /*119a*/ 	.byte	0x3f
	.zero		1


	//   ....[30]....
        /*119c*/ 	.word	0x000087a0
        /*11a0*/ 	.word	0x00000002
        /*11a4*/ 	.word	0x0002d800
        /*11a8*/ 	.short	0x010a
        /*11aa*/ 	.byte	0x3f
	.zero		1


	//   ....[31]....
        /*11ac*/ 	.word	0x0000a320
        /*11b0*/ 	.word	0x00000002
        /*11b4*/ 	.word	0x0002d800
        /*11b8*/ 	.short	0x010a
        /*11ba*/ 	.byte	0x3f
	.zero		1


	//   ....[32]....
        /*11bc*/ 	.word	0x0000bbd0
        /*11c0*/ 	.word	0x00000000
        /*11c4*/ 	.word	0x0002d830
        /*11c8*/ 	.short	0x010a
        /*11ca*/ 	.byte	0x3f
	.zero		1


	//   ....[33]....
        /*11cc*/ 	.word	0x0000bca0
        /*11d0*/ 	.word	0x00000000
        /*11d4*/ 	.word	0x0002d830
        /*11d8*/ 	.short	0x010a
        /*11da*/ 	.byte	0x3f
	.zero		1


	//   ....[34]....
        /*11dc*/ 	.word	0x0000d680
        /*11e0*/ 	.word	0x00000000
        /*11e4*/ 	.word	0x00000000
        /*11e8*/ 	.short	0x0101
        /*11ea*/ 	.byte	0x3f
	.zero		1


	//   ....[35]....
        /*11ec*/ 	.word	0x0000e9c0
        /*11f0*/ 	.word	0x00000009
        /*11f4*/ 	.word	0x0002d830
        /*11f8*/ 	.short	0x010a
        /*11fa*/ 	.byte	0x3f
	.zero		1


	//   ....[36]....
        /*11fc*/ 	.word	0x0000ea10
        /*1200*/ 	.word	0x00000009
        /*1204*/ 	.word	0x0002d830
        /*1208*/ 	.short	0x010a
        /*120a*/ 	.byte	0x3f
	.zero		1


	//   ....[37]....
        /*120c*/ 	.word	0x0000eec0
        /*1210*/ 	.word	0x00000009
        /*1214*/ 	.word	0x0002d850
        /*1218*/ 	.short	0x010a
        /*121a*/ 	.byte	0x3f
	.zero		1


	//   ....[38]....
        /*121c*/ 	.word	0x0000ef00
        /*1220*/ 	.word	0x00000009
        /*1224*/ 	.word	0x0002d850
        /*1228*/ 	.short	0x010a
        /*122a*/ 	.byte	0x3f
	.zero		1


	//   ....[39]....
        /*122c*/ 	.word	0x0000f620
        /*1230*/ 	.word	0x00000006
        /*1234*/ 	.word	0x00000000
        /*1238*/ 	.short	0x0101
        /*123a*/ 	.byte	0x3f
	.zero		1


	//   ....[40]....
        /*123c*/ 	.word	0x00010fa0
        /*1240*/ 	.word	0x00000005
        /*1244*/ 	.word	0x00000000
        /*1248*/ 	.short	0x0101
        /*124a*/ 	.byte	0x3f
	.zero		1


	//   ....[41]....
        /*124c*/ 	.word	0x00011690
        /*1250*/ 	.word	0x00000005
        /*1254*/ 	.word	0x0002d850
        /*1258*/ 	.short	0x010a
        /*125a*/ 	.byte	0x3f
	.zero		1


	//   ....[42]....
        /*125c*/ 	.word	0x00011740
        /*1260*/ 	.word	0x00000005
        /*1264*/ 	.word	0x0002d850
        /*1268*/ 	.short	0x010a
        /*126a*/ 	.byte	0x3f
	.zero		1


	//   ....[43]....
        /*126c*/ 	.word	0x00011f70
        /*1270*/ 	.word	0x00000005
        /*1274*/ 	.word	0x00000000
        /*1278*/ 	.short	0x0101
        /*127a*/ 	.byte	0x3f
	.zero		1


	//   ....[44]....
        /*127c*/ 	.word	0x000132d0
        /*1280*/ 	.word	0x00000000
        /*1284*/ 	.word	0x00000000
        /*1288*/ 	.short	0x0101
        /*128a*/ 	.byte	0x3f
	.zero		1


	//   ....[45]....
        /*128c*/ 	.word	0x00013820
        /*1290*/ 	.word	0x00000006
        /*1294*/ 	.word	0x00000000
        /*1298*/ 	.short	0x0101
        /*129a*/ 	.byte	0x3f
	.zero		1


	//   ....[46]....
        /*129c*/ 	.word	0x00016670
        /*12a0*/ 	.word	0x00000010
        /*12a4*/ 	.word	0x0002d820
        /*12a8*/ 	.short	0x010a
        /*12aa*/ 	.byte	0x3f
	.zero		1


	//   ....[47]....
        /*12ac*/ 	.word	0x00016730
        /*12b0*/ 	.word	0x00000009
        /*12b4*/ 	.word	0x0002d8a0
        /*12b8*/ 	.short	0x010a
        /*12ba*/ 	.byte	0x3f
	.zero		1


	//   ....[48]....
        /*12bc*/ 	.word	0x00016b60
        /*12c0*/ 	.word	0x00000009
        /*12c4*/ 	.word	0x0002d8c0
        /*12c8*/ 	.short	0x010a
        /*12ca*/ 	.byte	0x3f
	.zero		1


	//   ....[49]....
        /*12cc*/ 	.word	0x000170c0
        /*12d0*/ 	.word	0x00000009
        /*12d4*/ 	.word	0x0002d8a0
        /*12d8*/ 	.short	0x010a
        /*12da*/ 	.byte	0x3f
	.zero		1


	//   ....[50]....
        /*12dc*/ 	.word	0x000174e0
        /*12e0*/ 	.word	0x00000009
        /*12e4*/ 	.word	0x0002d8c0
        /*12e8*/ 	.short	0x010a
        /*12ea*/ 	.byte	0x3f
	.zero		1


	//   ....[51]....
        /*12ec*/ 	.word	0x00018660
        /*12f0*/ 	.word	0x00000000
        /*12f4*/ 	.word	0x0002d840
        /*12f8*/ 	.short	0x010a
        /*12fa*/ 	.byte	0x3f
	.zero		1


	//   ....[52]....
        /*12fc*/ 	.word	0x00018bb0
        /*1300*/ 	.word	0x00000000
        /*1304*/ 	.word	0x0002d830
        /*1308*/ 	.short	0x0107
        /*130a*/ 	.byte	0x3f
	.zero		1


	//   ....[53]....
        /*130c*/ 	.word	0x00018c80
        /*1310*/ 	.word	0x00000000
        /*1314*/ 	.word	0x0002d830
        /*1318*/ 	.short	0x0101
        /*131a*/ 	.byte	0x3f
	.zero		1


	//   ....[54]....
        /*131c*/ 	.word	0x000198a0
        /*1320*/ 	.word	0x00000010
        /*1324*/ 	.word	0x0002d800
        /*1328*/ 	.short	0x0107
        /*132a*/ 	.byte	0x3f
	.zero		1


	//   ....[55]....
        /*132c*/ 	.word	0x00019990
        /*1330*/ 	.word	0x00000010
        /*1334*/ 	.word	0x0002d800
        /*1338*/ 	.short	0x0101
        /*133a*/ 	.byte	0x3f
	.zero		1


	//   ....[56]....
        /*133c*/ 	.word	0x000199b0
        /*1340*/ 	.word	0x00000010
        /*1344*/ 	.word	0x0002d820
        /*1348*/ 	.short	0x010a
        /*134a*/ 	.byte	0x3f
	.zero		1


	//   ....[57]....
        /*134c*/ 	.word	0x00019dd0
        /*1350*/ 	.word	0x00000005
        /*1354*/ 	.word	0x0002d840
        /*1358*/ 	.short	0x010a
        /*135a*/ 	.byte	0x3f
	.zero		1


	//   ....[58]....
        /*135c*/ 	.word	0x0001a1e0
        /*1360*/ 	.word	0x00000005
        /*1364*/ 	.word	0x0002d830
        /*1368*/ 	.short	0x0107
        /*136a*/ 	.byte	0x3f
	.zero		1


	//   ....[59]....
        /*136c*/ 	.word	0x0001a2a0
        /*1370*/ 	.word	0x00000005
        /*1374*/ 	.word	0x0002d830
        /*1378*/ 	.short	0x0101
        /*137a*/ 	.byte	0x3f
	.zero		1


	//   ....[60]....
        /*137c*/ 	.word	0x0001a300
        /*1380*/ 	.word	0x00000005
        /*1384*/ 	.word	0x0002d860
        /*1388*/ 	.short	0x010a
        /*138a*/ 	.byte	0x3f
	.zero		1


	//   ....[61]....
        /*138c*/ 	.word	0x0001a7b0
        /*1390*/ 	.word	0x00000005
        /*1394*/ 	.word	0x0002d850
        /*1398*/ 	.short	0x0107
        /*139a*/ 	.byte	0x3f
	.zero		1


	//   ....[62]....
        /*139c*/ 	.word	0x0001a8a0
        /*13a0*/ 	.word	0x00000005
        /*13a4*/ 	.word	0x0002d850
        /*13a8*/ 	.short	0x0101
        /*13aa*/ 	.byte	0x3f
	.zero		1


	//   ....[63]....
        /*13ac*/ 	.word	0x0001aad0
        /*13b0*/ 	.word	0x00000000
        /*13b4*/ 	.word	0x0002d860
        /*13b8*/ 	.short	0x010a
        /*13ba*/ 	.byte	0x3f
	.zero		1


	//   ....[64]....
        /*13bc*/ 	.word	0x0001af00
        /*13c0*/ 	.word	0x00000000
        /*13c4*/ 	.word	0x0002d850
        /*13c8*/ 	.short	0x0107
        /*13ca*/ 	.byte	0x3f
	.zero		1


	//   ....[65]....
        /*13cc*/ 	.word	0x0001afe0
        /*13d0*/ 	.word	0x00000000
        /*13d4*/ 	.word	0x0002d850
        /*13d8*/ 	.short	0x0101
        /*13da*/ 	.byte	0x3f
	.zero		1


	//   ....[66]....
        /*13dc*/ 	.word	0x0001bd20
        /*13e0*/ 	.word	0x00000005
        /*13e4*/ 	.word	0x0002d820
        /*13e8*/ 	.short	0x010a
        /*13ea*/ 	.byte	0x3f
	.zero		1


	//   ....[67]....
        /*13ec*/ 	.word	0x0001bec0
        /*13f0*/ 	.word	0x00000003
        /*13f4*/ 	.word	0x0002d840
        /*13f8*/ 	.short	0x010a
        /*13fa*/ 	.byte	0x3f
	.zero		1


	//   ....[68]....
        /*13fc*/ 	.word	0x0001bf50
        /*1400*/ 	.word	0x00000005
        /*1404*/ 	.word	0x0002d840
        /*1408*/ 	.short	0x010a
        /*140a*/ 	.byte	0x3f
	.zero		1


	//   ....[69]....
        /*140c*/ 	.word	0x0001bf90
        /*1410*/ 	.word	0x00000003
        /*1414*/ 	.word	0x0002d860
        /*1418*/ 	.short	0x010a
        /*141a*/ 	.byte	0x3f
	.zero		1


	//   ....[70]....
        /*141c*/ 	.word	0x0001bfd0
        /*1420*/ 	.word	0x00000005
        /*1424*/ 	.word	0x0002d860
        /*1428*/ 	.short	0x010a
        /*142a*/ 	.byte	0x3f
	.zero		1


	//   ....[71]....
        /*142c*/ 	.word	0x0001c030
        /*1430*/ 	.word	0x00000035
        /*1434*/ 	.word	0x0002d890
        /*1438*/ 	.short	0x010a
        /*143a*/ 	.byte	0x3f
	.zero		1


	//   ....[72]....
        /*143c*/ 	.word	0x0001c1b0
        /*1440*/ 	.word	0x00000035
        /*1444*/ 	.word	0x0002d890
        /*1448*/ 	.short	0x010a
        /*144a*/ 	.byte	0x3f
	.zero		1


	//   ....[73]....
        /*144c*/ 	.word	0x0001c330
        /*1450*/ 	.word	0x00000035
        /*1454*/ 	.word	0x0002d890
        /*1458*/ 	.short	0x010a
        /*145a*/ 	.byte	0x3f
	.zero		1


	//   ....[74]....
        /*145c*/ 	.word	0x0001c4a0
        /*1460*/ 	.word	0x00000035
        /*1464*/ 	.word	0x0002d8b0
        /*1468*/ 	.short	0x010a
        /*146a*/ 	.byte	0x3f
	.zero		1


	//   ....[75]....
        /*146c*/ 	.word	0x0001c760
        /*1470*/ 	.word	0x00000002
        /*1474*/ 	.word	0x0002d800
        /*1478*/ 	.short	0x010a
        /*147a*/ 	.byte	0x3f
	.zero		1


	//   ....[76]....
        /*147c*/ 	.word	0x0001c980
        /*1480*/ 	.word	0x00000002
        /*1484*/ 	.word	0x0002d800
        /*1488*/ 	.short	0x010a
        /*148a*/ 	.byte	0x3f
	.zero		1


	//   ....[77]....
        /*148c*/ 	.word	0x0001c9d0
        /*1490*/ 	.word	0x00000000
        /*1494*/ 	.word	0x0002d830
        /*1498*/ 	.short	0x010a
        /*149a*/ 	.byte	0x3f
	.zero		1


	//   ....[78]....
        /*149c*/ 	.word	0x0001ca20
        /*14a0*/ 	.word	0x00000009
        /*14a4*/ 	.word	0x0002d830
        /*14a8*/ 	.short	0x010a
        /*14aa*/ 	.byte	0x3f
	.zero		1


	//   ....[79]....
        /*14ac*/ 	.word	0x0001ca70
        /*14b0*/ 	.word	0x00000009
        /*14b4*/ 	.word	0x0002d850
        /*14b8*/ 	.short	0x010a
        /*14ba*/ 	.byte	0x3f
	.zero		1


	//   ....[80]....
        /*14bc*/ 	.word	0x0001cac0
        /*14c0*/ 	.word	0x00000005
        /*14c4*/ 	.word	0x0002d850
        /*14c8*/ 	.short	0x010a
        /*14ca*/ 	.byte	0x3f
	.zero		1


	//   ....[81]....
        /*14cc*/ 	.word	0x0001d230
        /*14d0*/ 	.word	0x00000010
        /*14d4*/ 	.word	0x0002d820
        /*14d8*/ 	.short	0x010a
        /*14da*/ 	.byte	0x3f
	.zero		1


	//   ....[82]....
        /*14dc*/ 	.word	0x0001d280
        /*14e0*/ 	.word	0x00000009
        /*14e4*/ 	.word	0x0002d8a0
        /*14e8*/ 	.short	0x010a
        /*14ea*/ 	.byte	0x3f
	.zero		1


	//   ....[83]....
        /*14ec*/ 	.word	0x0001d2d0
        /*14f0*/ 	.word	0x00000009
        /*14f4*/ 	.word	0x0002d8c0
        /*14f8*/ 	.short	0x010a
        /*14fa*/ 	.byte	0x3f
	.zero		1


	//   ....[84]....
        /*14fc*/ 	.word	0x0001d320
        /*1500*/ 	.word	0x00000009
        /*1504*/ 	.word	0x0002d8a0
        /*1508*/ 	.short	0x010a
        /*150a*/ 	.byte	0x3f
	.zero		1


	//   ....[85]....
        /*150c*/ 	.word	0x0001d370
        /*1510*/ 	.word	0x00000009
        /*1514*/ 	.word	0x0002d8c0
        /*1518*/ 	.short	0x010a
        /*151a*/ 	.byte	0x3f
	.zero		1


	//   ....[86]....
        /*151c*/ 	.word	0x0001d490
        /*1520*/ 	.word	0x00000000
        /*1524*/ 	.word	0x0002d840
        /*1528*/ 	.short	0x010a
        /*152a*/ 	.byte	0x3f
	.zero		1


	//   ....[87]....
        /*152c*/ 	.word	0x0001e2c0
        /*1530*/ 	.word	0x00000010
        /*1534*/ 	.word	0x0002d820
        /*1538*/ 	.short	0x010a
        /*153a*/ 	.byte	0x3f
	.zero		1


	//   ....[88]....
        /*153c*/ 	.word	0x0001e310
        /*1540*/ 	.word	0x00000005
        /*1544*/ 	.word	0x0002d840
        /*1548*/ 	.short	0x010a
        /*154a*/ 	.byte	0x3f
	.zero		1


	//   ....[89]....
        /*154c*/ 	.word	0x0001e8b0
        /*1550*/ 	.word	0x00000005
        /*1554*/ 	.word	0x0002d860
        /*1558*/ 	.short	0x010a
        /*155a*/ 	.byte	0x3f
	.zero		1


	//   ....[90]....
        /*155c*/ 	.word	0x0001ee90
        /*1560*/ 	.word	0x00000000
        /*1564*/ 	.word	0x0002d860
        /*1568*/ 	.short	0x010a
        /*156a*/ 	.byte	0x3f
	.zero		1


	//   ....[91]....
        /*156c*/ 	.word	0x0001fe80
        /*1570*/ 	.word	0x00000005
        /*1574*/ 	.word	0x0002d820
        /*1578*/ 	.short	0x010a
        /*157a*/ 	.byte	0x3f
	.zero		1


	//   ....[92]....
        /*157c*/ 	.word	0x00020020
        /*1580*/ 	.word	0x00000003
        /*1584*/ 	.word	0x0002d840
        /*1588*/ 	.short	0x010a
        /*158a*/ 	.byte	0x3f
	.zero		1


	//   ....[93]....
        /*158c*/ 	.word	0x00020070
        /*1590*/ 	.word	0x00000005
        /*1594*/ 	.word	0x0002d840
        /*1598*/ 	.short	0x010a
        /*159a*/ 	.byte	0x3f
	.zero		1


	//   ....[94]....
        /*159c*/ 	.word	0x000200c0
        /*15a0*/ 	.word	0x00000003
        /*15a4*/ 	.word	0x0002d860
        /*15a8*/ 	.short	0x010a
        /*15aa*/ 	.byte	0x3f
	.zero		1


	//----- nvinfo : EIATTR_NUM_MBARRIERS
	.align		4
.L_1175:
        /*15ac*/ 	.byte	0x03, 0x38
        /*15ae*/ 	.short	0x0016


	//----- nvinfo : EIATTR_EXIT_INSTR_OFFSETS
	.align		4
        /*15b0*/ 	.byte	0x04, 0x1c
        /*15b2*/ 	.short	(.L_1177 - .L_1176)


	//   ....[0]....
.L_1176:
        /*15b4*/ 	.word	0x0001c020


	//----- nvinfo : EIATTR_MAX_THREADS
	.align		4
.L_1177:
        /*15b8*/ 	.byte	0x04, 0x05
        /*15ba*/ 	.short	(.L_1179 - .L_1178)
.L_1178:
        /*15bc*/ 	.word	0x00000200
        /*15c0*/ 	.word	0x00000001
        /*15c4*/ 	.word	0x00000001


	//----- nvinfo : EIATTR_CRS_STACK_SIZE
	.align		4
.L_1179:
        /*15c8*/ 	.byte	0x04, 0x1e
        /*15ca*/ 	.short	(.L_1181 - .L_1180)
.L_1180:
        /*15cc*/ 	.word	0x00000000


	//----- nvinfo : EIATTR_CBANK_PARAM_SIZE
	.align		4
.L_1181:
        /*15d0*/ 	.byte	0x03, 0x19
        /*15d2*/ 	.short	0x0af0


	//----- nvinfo : EIATTR_PARAM_CBANK
	.align		4
        /*15d4*/ 	.byte	0x04, 0x0a
        /*15d6*/ 	.short	(.L_1183 - .L_1182)
	.align		4
.L_1182:
        /*15d8*/ 	.word	index@(.nv.constant0._ZN7cutlass13device_kernelIN5flash11enable_sm90INS1_16FlashAttnFwdSm90INS1_25CollectiveMainloopFwdSm90ILi2EN4cute5tupleIJNS5_1CILi1EEES8_S8_EEENS6_IJNS7_ILi192EEENS7_ILi128EEENS7_ILi96EEEEEELi96ENS_10bfloat16_tEfNS_4arch4Sm90ELb0ELb0ELb1ELb1ELb1ELb1ELb0ELb0ELb1ELb1ELb1ELb0EEENS1_21CollectiveEpilogueFwdINS6_IJSA_SC_SB_EEES9_SE_SG_Li384ELb1ELb1ELb1ELb0EEENS1_36VarlenDynamicPersistentTileSchedulerILi192ELi128ELi384ELi128ELb1ELb1ELb1ELb0ELb1ELb1EEEEEEEEEvNT_6ParamsE)
        /*15dc*/ 	.short	0x0210
        /*15de*/ 	.short	0x0af0


	//----- nvinfo : EIATTR_SW_WAR
	.align		4
.L_1183:
        /*15e0*/ 	.byte	0x04, 0x36
        /*15e2*/ 	.short	(.L_1185 - .L_1184)
.L_1184:
        /*15e4*/ 	.word	0x00000008
.L_1185:


//--------------------- .nv.info._ZN7cutlass13device_kernelIN5flash11enable_sm90INS1_16FlashAttnFwdSm90INS1_25CollectiveMainloopFwdSm90ILi2EN4cute5tupleIJNS5_1CILi1EEES8_S8_EEENS6_IJNS7_ILi192EEENS7_ILi128EEENS7_ILi96EEEEEELi96ENS_10bfloat16_tEfNS_4arch4Sm90ELb0ELb1ELb1ELb0ELb1ELb0ELb0ELb0ELb1ELb1ELb1ELb0EEENS1_21CollectiveEpilogueFwdINS6_IJSA_SC_SB_EEES9_SE_SG_Li384ELb0ELb1ELb1ELb0EEENS1_19SingleTileSchedulerILb0ELb1ELb1ELi192EEEEEEEEEvNT_6ParamsE --------------------------
	.section	.nv.info._ZN7cutlass13device_kernelIN5flash11enable_sm90INS1_16FlashAttnFwdSm90INS1_25CollectiveMainloopFwdSm90ILi2EN4cute5tupleIJNS5_1CILi1EEES8_S8_EEENS6_IJNS7_ILi192EEENS7_ILi128EEENS7_ILi96EEEEEELi96ENS_10bfloat16_tEfNS_4arch4Sm90ELb0ELb1ELb1ELb0ELb1ELb0ELb0ELb0ELb1ELb1ELb1ELb0EEENS1_21CollectiveEpilogueFwdINS6_IJSA_SC_SB_EEES9_SE_SG_Li384ELb0ELb1ELb1ELb0EEENS1_19SingleTileSchedulerILb0ELb1ELb1ELi192EEEEEEEEEvNT_6ParamsE,"",@"SHT_CUDA_INFO"
	.sectionflags	@""
	.align	4


	//----- nvinfo : EIATTR_CUDA_API_VERSION
	.align		4
        /*0000*/ 	.byte	0x04, 0x37
        /*0002*/ 	.short	(.L_1187 - .L_1186)
.L_1186:
        /*0004*/ 	.word	0x00000082


	//----- nvinfo : EIATTR_KPARAM_INFO
	.align		4
.L_1187:
        /*0008*/ 	.byte	0x04, 0x17
        /*000a*/ 	.short	(.L_1189 - .L_1188)
.L_1188:
        /*000c*/ 	.word	0x00000000
        /*0010*/ 	.short	0x0000
        /*0012*/ 	.short	0x0070
        /*0014*/ 	.byte	0x00, 0xf0, 0x01, 0x28


	//----- nvinfo : EIATTR_SPARSE_MMA_MASK
	.align		4
.L_1189:
        /*0018*/ 	.byte	0x03, 0x50
        /*001a*/ 	.short	0x0000


	//----- nvinfo : EIATTR_MAXREG_COUNT
	.align		4
        /*001c*/ 	.byte	0x03, 0x1b
        /*001e*/ 	.short	0x0080


	//----- nvinfo : EIATTR_NUM_BARRIERS
	.align		4
        /*0020*/ 	.byte	0x02, 0x4c
        /*0022*/ 	.byte	0x10
	.zero		1


	//----- nvinfo : EIATTR_EXTERNS
	.align		4
        /*0024*/ 	.byte	0x04, 0x0f
        /*0026*/ 	.short	(.L_1191 - .L_1190)


	//   ....[0]....
	.align		4
.L_1190:
        /*0028*/ 	.word	index@(__assertfail)


	//----- nvinfo : EIATTR_ANNOTATIONS
	.align		4
.L_1191:
        /*002c*/ 	.byte	0x04, 0x55
        /*002e*/ 	.short	(.L_1193 - .L_1192)


	//   ....[0]....
.L_1192:
        /*0030*/ 	.word	0x00000001
        /*0034*/ 	.byte	0xb0, 0x08, 0x00, 0x00, 0x01, 0x00, 0x00, 0x00, 0x10, 0x0a, 0x00, 0x00, 0x01, 0x00, 0x00, 0x00
        /*0044*/ 	.byte	0x80, 0x17, 0x00, 0x00, 0x01, 0x00, 0x00, 0x00, 0xc0, 0x00, 0x01, 0x00, 0x01, 0x00, 0x00, 0x00
        /*0054*/ 	.byte	0xd0, 0x13, 0x01, 0x00, 0x01, 0x00, 0x00, 0x00, 0x50, 0x27, 0x01, 0x00, 0x01, 0x00, 0x00, 0x00
        /*0064*/ 	.byte	0x70, 0x27, 0x01, 0x00, 0x01, 0x00, 0x00, 0x00, 0xd0, 0x28, 0x01, 0x00, 0x01, 0x00, 0x00, 0x00
        /*0074*/ 	.byte	0x20, 0x3f, 0x01, 0x00, 0x01, 0x00, 0x00, 0x00, 0x40, 0x3f, 0x01, 0x00, 0x01, 0x00, 0x00, 0x00
        /*0084*/ 	.byte	0x60, 0x53, 0x01, 0x00


	//----- nvinfo : EIATTR_MERCURY_ISA_VERSION
	.align		4
.L_1193:
        /*0088*/ 	.byte	0x03, 0x5f
        /*008a*/ 	.short	0x0101


	//----- nvinfo : EIATTR_INT_WARP_WIDE_INSTR_OFFSETS
	.align		4
        /*008c*/ 	.byte	0x04, 0x31
        /*008e*/ 	.short	(.L_1195 - .L_1194)


	//   ....[0]....
.L_1194:
        /*0090*/ 	.word	0x000000c0


	//   ....[1]....
        /*0094*/ 	.word	0x000000d0


	//   ....[2]....
        /*0098*/ 	.word	0x00000170


	//----- nvinfo : EIATTR_COOP_GROUP_MASK_REGIDS
	.align		4
.L_1195:
        /*009c*/ 	.byte	0x04, 0x29
        /*009e*/ 	.short	(.L_1197 - .L_1196)


	//   ....[0]....
.L_1196:
        /*00a0*/ 	.word	0xffffffff


	//   ....[1]....
        /*00a4*/ 	.word	0xffffffff


	//   ....[2]....
        /*00a8*/ 	.word	0xffffffff


	//   ....[3]....
        /*00ac*/ 	.word	0xffffffff


	//   ....[4]....
        /*00b0*/ 	.word	0xffffffff


	//   ....[5]....
        /*00b4*/ 	.word	0xffffffff


	//   ....[6]....
        /*00b8*/ 	.word	0xffffffff


	//   ....[7]....
        /*00bc*/ 	.word	0xffffffff


	//   ....[8]....
        /*00c0*/ 	.word	0xffffffff


	//   ....[9]....
        /*00c4*/ 	.word	0xffffffff


	//   ....[10]....
        /*00c8*/ 	.word	0xffffffff


	//   ....[11]....
        /*00cc*/ 	.word	0xffffffff


	//   ....[12]....
        /*00d0*/ 	.word	0xffffffff


	//   ....[13]....
        /*00d4*/ 	.word	0xffffffff


	//   ....[14]....
        /*00d8*/ 	.word	0xffffffff


	//   ....[15]....
        /*00dc*/ 	.word	0xffffffff


	//   ....[16]....
        /*00e0*/ 	.word	0xffffffff


	//   ....[17]....
        /*00e4*/ 	.word	0xffffffff


	//   ....[18]....
        /*00e8*/ 	.word	0xffffffff


	//   ....[19]....
        /*00ec*/ 	.word	0xffffffff


	//   ....[20]....
        /*00f0*/ 	.word	0xffffffff


	//   ....[21]....
        /*00f4*/ 	.word	0xffffffff


	//   ....[22]....
        /*00f8*/ 	.word	0xffffffff


	//   ....[23]....
        /*00fc*/ 	.word	0xffffffff


	//   ....[24]....
        /*0100*/ 	.word	0xffffffff


	//   ....[25]....
        /*0104*/ 	.word	0xffffffff


	//   ....[26]....
        /*0108*/ 	.word	0xffffffff


	//   ....[27]....
        /*010c*/ 	.word	0xffffffff


	//   ....[28]....
        /*0110*/ 	.word	0xffffffff


	//   ....[29]....
        /*0114*/ 	.word	0xffffffff


	//   ....[30]....
        /*0118*/ 	.word	0xffffffff


	//   ....[31]....
        /*011c*/ 	.word	0xffffffff


	//   ....[32]....
        /*0120*/ 	.word	0xffffffff


	//   ....[33]....
        /*0124*/ 	.word	0xffffffff


	//   ....[34]....
        /*0128*/ 	.word	0xffffffff


	//   ....[35]....
        /*012c*/ 	.word	0xffffffff


	//   ....[36]....
        /*0130*/ 	.word	0xffffffff


	//   ....[37]....
        /*0134*/ 	.word	0xffffffff


	//   ....[38]....
        /*0138*/ 	.word	0xffffffff


	//   ....[39]....
        /*013c*/ 	.word	0xffffffff


	//   ....[40]....
        /*0140*/ 	.word	0xffffffff


	//   ....[41]....
        /*0144*/ 	.word	0xffffffff


	//   ....[42]....
        /*0148*/ 	.word	0xffffffff


	//   ....[43]....
        /*014c*/ 	.word	0xffffffff


	//   ....[44]....
        /*0150*/ 	.word	0xffffffff


	//   ....[45]....
        /*0154*/ 	.word	0xffffffff


	//   ....[46]....
        /*0158*/ 	.word	0xffffffff


	//   ....[47]....
        /*015c*/ 	.word	0xffffffff


	//   ....[48]....
        /*0160*/ 	.word	0xffffffff


	//   ....[49]....
        /*0164*/ 	.word	0xffffffff


	//   ....[50]....
        /*0168*/ 	.word	0xffffffff


	//   ....[51]....
        /*016c*/ 	.word	0xffffffff


	//   ....[52]....
        /*0170*/ 	.word	0xffffffff


	//   ....[53]....
        /*0174*/ 	.word	0xffffffff


	//   ....[54]....
        /*0178*/ 	.word	0xffffffff


	//   ....[55]....
        /*017c*/ 	.word	0xffffffff


	//   ....[56]....
        /*0180*/ 	.word	0xffffffff


	//   ....[57]....
        /*0184*/ 	.word	0xffffffff


	//   ....[58]....
        /*0188*/ 	.word	0xffffffff


	//   ....[59]....
        /*018c*/ 	.word	0xffffffff


	//   ....[60]....
        /*0190*/ 	.word	0xffffffff


	//   ....[61]....
        /*0194*/ 	.word	0xffffffff


	//   ....[62]....
        /*0198*/ 	.word	0xffffffff


	//   ....[63]....
        /*019c*/ 	.word	0xffffffff


	//   ....[64]....
        /*01a0*/ 	.word	0xffffffff


	//   ....[65]....
        /*01a4*/ 	.word	0xffffffff


	//   ....[66]....
        /*01a8*/ 	.word	0xffffffff


	//   ....[67]....
        /*01ac*/ 	.word	0xffffffff


	//   ....[68]....
        /*01b0*/ 	.word	0xffffffff


	//   ....[69]....
        /*01b4*/ 	.word	0xffffffff


	//   ....[70]....
        /*01b8*/ 	.word	0xffffffff


	//   ....[71]....
        /*01bc*/ 	.word	0xffffffff


	//   ....[72]....
        /*01c0*/ 	.word	0xffffffff


	//   ....[73]....
        /*01c4*/ 	.word	0xffffffff


	//   ....[74]....
        /*01c8*/ 	.word	0xffffffff


	//   ....[75]....
        /*01cc*/ 	.word	0xffffffff


	//   ....[76]....
        /*01d0*/ 	.word	0xffffffff


	//   ....[77]....
        /*01d4*/ 	.word	0xffffffff


	//   ....[78]....
        /*01d8*/ 	.word	0xffffffff


	//   ....[79]....
        /*01dc*/ 	.word	0xffffffff


	//   ....[80]....
        /*01e0*/ 	.word	0xffffffff


	//   ....[81]....
        /*01e4*/ 	.word	0xffffffff


	//   ....[82]....
        /*01e8*/ 	.word	0xffffffff


	//   ....[83]....
        /*01ec*/ 	.word	0xffffffff


	//   ....[84]....
        /*01f0*/ 	.word	0xffffffff


	//   ....[85]....
        /*01f4*/ 	.word	0xffffffff


	//   ....[86]....
        /*01f8*/ 	.word	0xffffffff


	//   ....[87]....
        /*01fc*/ 	.word	0xffffffff


	//   ....[88]....
        /*0200*/ 	.word	0xffffffff


	//   ....[89]....
        /*0204*/ 	.word	0xffffffff


	//   ....[90]....
        /*0208*/ 	.word	0xffffffff


	//   ....[91]....
        /*020c*/ 	.word	0x0500000f


	//   ....[92]....
        /*0210*/ 	.word	0x0500000f


	//   ....[93]....
        /*0214*/ 	.word	0x0500000f


	//   ....[94]....
        /*0218*/ 	.word	0x0500000f


	//   ....[95]....
        /*021c*/ 	.word	0x0500000f


	//   ....[96]....
        /*0220*/ 	.word	0x0500000f


	//   ....[97]....
        /*0224*/ 	.word	0x0500000f


	//   ....[98]....
        /*0228*/ 	.word	0x0500000f


	//   ....[99]....
        /*022c*/ 	.word	0x0500000f


	//   ....[100]....
        /*0230*/ 	.word	0x0500000f


	//   ....[101]....
        /*0234*/ 	.word	0x0500000f


	//   ....[102]....
        /*0238*/ 	.word	0x0500000f


	//   ....[103]....
        /*023c*/ 	.word	0x0500000f


	//   ....[104]....
        /*0240*/ 	.word	0x0500000f


	//   ....[105]....
        /*0244*/ 	.word	0x0500000f


	//   ....[106]....
        /*0248*/ 	.word	0x0500000f


	//   ....[107]....
        /*024c*/ 	.word	0x0500000f


	//   ....[108]....
        /*0250*/ 	.word	0x0500000f


	//   ....[109]....
        /*0254*/ 	.word	0x0500000f


	//   ....[110]....
        /*0258*/ 	.word	0x0500000f


	//   ....[111]....
        /*025c*/ 	.word	0x0500000f


	//   ....[112]....
        /*0260*/ 	.word	0x0500000f


	//   ....[113]....
        /*0264*/ 	.word	0x0500000f


	//   ....[114]....
        /*0268*/ 	.word	0x0500000f


	//   ....[115]....
        /*026c*/ 	.word	0x0500000f


	//   ....[116]....
        /*0270*/ 	.word	0x0500000f


	//   ....[117]....
        /*0274*/ 	.word	0x0500000f


	//   ....[118]....
        /*0278*/ 	.word	0x0500000f


	//   ....[119]....
        /*027c*/ 	.word	0x0500000f


	//   ....[120]....
        /*0280*/ 	.word	0x0500000f


	//   ....[121]....
        /*0284*/ 	.word	0x0500000f


	//   ....[122]....
        /*0288*/ 	.word	0x0500000f


	//   ....[123]....
        /*028c*/ 	.word	0x0500000f


	//   ....[124]....
        /*0290*/ 	.word	0x0500000f


	//   ....[125]....
        /*0294*/ 	.word	0x0500000f


	//   ....[126]....
        /*0298*/ 	.word	0x0500000f


	//   ....[127]....
        /*029c*/ 	.word	0x0500000f


	//   ....[128]....
        /*02a0*/ 	.word	0x0500000f


	//   ....[129]....
        /*02a4*/ 	.word	0x0500000f


	//   ....[130]....
        /*02a8*/ 	.word	0x0500000f


	//   ....[131]....
        /*02ac*/ 	.word	0x0500000f


	//   ....[132]....
        /*02b0*/ 	.word	0x0500000f


	//   ....[133]....
        /*02b4*/ 	.word	0x0500000f


	//   ....[134]....
        /*02b8*/ 	.word	0x0500000f


	//   ....[135]....
        /*02bc*/ 	.word	0x0500000f


	//   ....[136]....
        /*02c0*/ 	.word	0x0500000f


	//----- nvinfo : EIATTR_COOP_GROUP_INSTR_OFFSETS
	.align		4
.L_1197:
        /*02c4*/ 	.byte	0x04, 0x28
        /*02c6*/ 	.short	(.L_1199 - .L_1198)


	//   ....[0]....
.L_1198:
        /*02c8*/ 	.word	0x00000080


	//   ....[1]....
        /*02cc*/ 	.word	0x00000090


	//   ....[2]....
        /*02d0*/ 	.word	0x000002d0


	//   ....[3]....
        /*02d4*/ 	.word	0x00000430


	//   ....[4]....
        /*02d8*/ 	.word	0x00000550


	//   ....[5]....
        /*02dc*/ 	.word	0x000006b0


	//   ....[6]....
        /*02e0*/ 	.word	0x00001520


	//   ....[7]....
        /*02e4*/ 	.word	0x00001f90


	//   ....[8]....
        /*02e8*/ 	.word	0x00002960


	//   ....[9]....
        /*02ec*/ 	.word	0x00003c10


	//   ....[10]....
        /*02f0*/ 	.word	0x00003d10


	//   ....[11]....
        /*02f4*/ 	.word	0x00004240


	//   ....[12]....
        /*02f8*/ 	.word	0x00004290


	//   ....[13]....
        /*02fc*/ 	.word	0x000050b0


	//   ....[14]....
        /*0300*/ 	.word	0x00006040


	//   ....[15]....
        /*0304*/ 	.word	0x000068f0


	//   ....[16]....
        /*0308*/ 	.word	0x000074e0


	//   ....[17]....
        /*030c*/ 	.word	0x000075e0


	//   ....[18]....
        /*0310*/ 	.word	0x00007dd0


	//   ....[19]....
        /*0314*/ 	.word	0x00007e70


	//   ....[20]....
        /*0318*/ 	.word	0x00008ee0


	//   ....[21]....
        /*031c*/ 	.word	0x0000a790


	//   ....[22]....
        /*0320*/ 	.word	0x0000a7b0


	//   ....[23]....
        /*0324*/ 	.word	0x0000a7e0


	//   ....[24]....
        /*0328*/ 	.word	0x0000a7f0


	//   ....[25]....
        /*032c*/ 	.word	0x0000bb50


	//   ....[26]....
        /*0330*/ 	.word	0x0000c770


	//   ....[27]....
        /*0334*/ 	.word	0x0000d080


	//   ....[28]....
        /*0338*/ 	.word	0x0000dcc0


	//   ....[29]....
        /*033c*/ 	.word	0x0000ddc0


	//   ....[30]....
        /*0340*/ 	.word	0x0000e5f0


	//   ....[31]....
        /*0344*/ 	.word	0x0000e680


	//   ....[32]....
        /*0348*/ 	.word	0x0000f6d0


	//   ....[33]....
        /*034c*/ 	.word	0x0000f800


	//   ....[34]....
        /*0350*/ 	.word	0x0000f840


	//   ....[35]....
        /*0354*/ 	.word	0x0000f930


	//   ....[36]....
        /*0358*/ 	.word	0x0000f940


	//   ....[37]....
        /*035c*/ 	.word	0x00010890


	//   ....[38]....
        /*0360*/ 	.word	0x000108d0


	//   ....[39]....
        /*0364*/ 	.word	0x00010910


	//   ....[40]....
        /*0368*/ 	.word	0x00010950


	//   ....[41]....
        /*036c*/ 	.word	0x00010970


	//   ....[42]....
        /*0370*/ 	.word	0x000109a0


	//   ....[43]....
        /*0374*/ 	.word	0x00010e60


	//   ....[44]....
        /*0378*/ 	.word	0x00010e70


	//   ....[45]....
        /*037c*/ 	.word	0x00011740


	//   ....[46]....
        /*0380*/ 	.word	0x00012e00


	//   ....[47]....
        /*0384*/ 	.word	0x00012e10


	//   ....[48]....
        /*0388*/ 	.word	0x00012e20


	//   ....[49]....
        /*038c*/ 	.word	0x00012e30


	//   ....[50]....
        /*0390*/ 	.word	0x00012e50


	//   ....[51]....
        /*0394*/ 	.word	0x00012e80


	//   ....[52]....
        /*0398*/ 	.word	0x00012eb0


	//   ....[53]....
        /*039c*/ 	.word	0x00012ee0


	//   ....[54]....
        /*03a0*/ 	.word	0x000137f0


	//   ....[55]....
        /*03a4*/ 	.word	0x00013810


	//   ....[56]....
        /*03a8*/ 	.word	0x00013820


	//   ....[57]....
        /*03ac*/ 	.word	0x000138a0


	//   ....[58]....
        /*03b0*/ 	.word	0x00013940


	//   ....[59]....
        /*03b4*/ 	.word	0x00013950


	//   ....[60]....
        /*03b8*/ 	.word	0x000139f0


	//   ....[61]....
        /*03bc*/ 	.word	0x00013a20


	//   ....[62]....
        /*03c0*/ 	.word	0x00013a80


	//   ....[63]....
        /*03c4*/ 	.word	0x00013a90


	//   ....[64]....
        /*03c8*/ 	.word	0x00013ac0


	//   ....[65]....
        /*03cc*/ 	.word	0x00013b10


	//   ....[66]....
        /*03d0*/ 	.word	0x00014350


	//   ....[67]....
        /*03d4*/ 	.word	0x00014360


	//   ....[68]....
        /*03d8*/ 	.word	0x00014380


	//   ....[69]....
        /*03dc*/ 	.word	0x00014400


	//   ....[70]....
        /*03e0*/ 	.word	0x00014410


	//   ....[71]....
        /*03e4*/ 	.word	0x00014470


	//   ....[72]....
        /*03e8*/ 	.word	0x000144a0


	//   ....[73]....
        /*03ec*/ 	.word	0x000144e0


	//   ....[74]....
        /*03f0*/ 	.word	0x00014700


	//   ....[75]....
        /*03f4*/ 	.word	0x00014720


	//   ....[76]....
        /*03f8*/ 	.word	0x00014740


	//   ....[77]....
        /*03fc*/ 	.word	0x000147c0


	//   ....[78]....
        /*0400*/ 	.word	0x000147e0


	//   ....[79]....
        /*0404*/ 	.word	0x00014860


	//   ....[80]....
        /*0408*/ 	.word	0x00014880


	//   ....[81]....
        /*040c*/ 	.word	0x00014890


	//   ....[82]....
        /*0410*/ 	.word	0x00014dc0


	//   ....[83]....
        /*0414*/ 	.word	0x00014df0


	//   ....[84]....
        /*0418*/ 	.word	0x00014e20


	//   ....[85]....
        /*041c*/ 	.word	0x00014e50


	//   ....[86]....
        /*0420*/ 	.word	0x00014e80


	//   ....[87]....
        /*0424*/ 	.word	0x00014eb0


	//   ....[88]....
        /*0428*/ 	.word	0x00014ed0


	//   ....[89]....
        /*042c*/ 	.word	0x00014f70


	//   ....[90]....
        /*0430*/ 	.word	0x000152f0


	//   ....[91]....
        /*0434*/ 	.word	0x00015930


	//   ....[92]....
        /*0438*/ 	.word	0x00015a20


	//   ....[93]....
        /*043c*/ 	.word	0x00015ac0


	//   ....[94]....
        /*0440*/ 	.word	0x00015b50


	//   ....[95]....
        /*0444*/ 	.word	0x00015c30


	//   ....[96]....
        /*0448*/ 	.word	0x00015ca0


	//   ....[97]....
        /*044c*/ 	.word	0x00015d80


	//   ....[98]....
        /*0450*/ 	.word	0x00015e30


	//   ....[99]....
        /*0454*/ 	.word	0x00015f30


	//   ....[100]....
        /*0458*/ 	.word	0x00015fd0


	//   ....[101]....
        /*045c*/ 	.word	0x00016030


	//   ....[102]....
        /*0460*/ 	.word	0x000160e0


	//   ....[103]....
        /*0464*/ 	.word	0x000161b0


	//   ....[104]....
        /*0468*/ 	.word	0x00016240


	//   ....[105]....
        /*046c*/ 	.word	0x00016310


	//   ....[106]....
        /*0470*/ 	.word	0x00016390


	//   ....[107]....
        /*0474*/ 	.word	0x00016450


	//   ....[108]....
        /*0478*/ 	.word	0x000164f0


	//   ....[109]....
        /*047c*/ 	.word	0x000165c0


	//   ....[110]....
        /*0480*/ 	.word	0x00016630


	//   ....[111]....
        /*0484*/ 	.word	0x000166f0


	//   ....[112]....
        /*0488*/ 	.word	0x00016830


	//   ....[113]....
        /*048c*/ 	.word	0x00016910


	//   ....[114]....
        /*0490*/ 	.word	0x00016990


	//   ....[115]....
        /*0494*/ 	.word	0x00016a70


	//   ....[116]....
        /*0498*/ 	.word	0x00016ad0


	//   ....[117]....
        /*049c*/ 	.word	0x00016ba0


	//   ....[118]....
        /*04a0*/ 	.word	0x00016c00


	//   ....[119]....
        /*04a4*/ 	.word	0x00016ce0


	//   ....[120]....
        /*04a8*/ 	.word	0x00016dd0


	//   ....[121]....
        /*04ac*/ 	.word	0x00016e70


	//   ....[122]....
        /*04b0*/ 	.word	0x00016ed0


	//   ....[123]....
        /*04b4*/ 	.word	0x00016fc0


	//   ....[124]....
        /*04b8*/ 	.word	0x00017020


	//   ....[125]....
        /*04bc*/ 	.word	0x00017110


	//   ....[126]....
        /*04c0*/ 	.word	0x00017170


	//   ....[127]....
        /*04c4*/ 	.word	0x00017230


	//   ....[128]....
        /*04c8*/ 	.word	0x00017370


	//   ....[129]....
        /*04cc*/ 	.word	0x00017420


	//   ....[130]....
        /*04d0*/ 	.word	0x00017510


	//   ....[131]....
        /*04d4*/ 	.word	0x00017620


	//   ....[132]....
        /*04d8*/ 	.word	0x000176a0


	//   ....[133]....
        /*04dc*/ 	.word	0x00017790


	//   ....[134]....
        /*04e0*/ 	.word	0x00017800


	//   ....[135]....
        /*04e4*/ 	.word	0x000178d0


	//   ....[136]....
        /*04e8*/ 	.word	0x000179e0


	//----- nvinfo : EIATTR_REG_RECONFIG
	.align		4
.L_1199:
        /*04ec*/ 	.byte	0x01, 0x54
	.zero		2


	//----- nvinfo : EIATTR_SYSCALL_OFFSETS
	.align		4
        /*04f0*/ 	.byte	0x04, 0x46
        /*04f2*/ 	.short	(.L_1201 - .L_1200)


	//   ....[0]....
.L_1200:
        /*04f4*/ 	.word	0x00001740


	//   ....[1]....
        /*04f8*/ 	.word	0x00012300


	//   ....[2]....
        /*04fc*/ 	.word	0x00012440


	//   ....[3]....
        /*0500*/ 	.word	0x00012530


	//   ....[4]....
        /*0504*/ 	.word	0x00013320


	//----- nvinfo : EIATTR_MBARRIER_INSTR_OFFSETS
	.align		4
.L_1201:
        /*0508*/ 	.byte	0x04, 0x39
        /*050a*/ 	.short	(.L_1203 - .L_1202)


	//   ....[0]....
.L_1202:
        /*050c*/ 	.word	0x00000180
        /*0510*/ 	.word	0x000000ff
        /*0514*/ 	.word	0x0002d800
        /*0518*/ 	.short	0x0100
        /*051a*/ 	.byte	0x08
	.zero		1


	//   ....[1]....
        /*051c*/ 	.word	0x00000190
        /*0520*/ 	.word	0x000000ff
        /*0524*/ 	.word	0x0002d820
        /*0528*/ 	.short	0x0100
        /*052a*/ 	.byte	0x08
	.zero		1


	//   ....[2]....
        /*052c*/ 	.word	0x00000280
        /*0530*/ 	.word	0x000000ff
        /*0534*/ 	.word	0x0002d830
        /*0538*/ 	.short	0x0100
        /*053a*/ 	.byte	0x08
	.zero		1


	//   ....[3]....
        /*053c*/ 	.word	0x00000290
        /*0540*/ 	.word	0x000000ff
        /*0544*/ 	.word	0x0002d840
        /*0548*/ 	.short	0x0100
        /*054a*/ 	.byte	0x08
	.zero		1


	//   ....[4]....
        /*054c*/ 	.word	0x000002a0
        /*0550*/ 	.word	0x000000ff
        /*0554*/ 	.word	0x0002d838
        /*0558*/ 	.short	0x0100
        /*055a*/ 	.byte	0x08
	.zero		1


	//   ....[5]....
        /*055c*/ 	.word	0x000002b0
        /*0560*/ 	.word	0x000000ff
        /*0564*/ 	.word	0x0002d848
        /*0568*/ 	.short	0x0100
        /*056a*/ 	.byte	0x08
	.zero		1


	//   ....[6]....
        /*056c*/ 	.word	0x000003e0
        /*0570*/ 	.word	0x000000ff
        /*0574*/ 	.word	0x0002d850
        /*0578*/ 	.short	0x0100
        /*057a*/ 	.byte	0x08
	.zero		1


	//   ....[7]....
        /*057c*/ 	.word	0x000003f0
        /*0580*/ 	.word	0x000000ff
        /*0584*/ 	.word	0x0002d860
        /*0588*/ 	.short	0x0100
        /*058a*/ 	.byte	0x08
	.zero		1


	//   ....[8]....
        /*058c*/ 	.word	0x00000400
        /*0590*/ 	.word	0x000000ff
        /*0594*/ 	.word	0x0002d858
        /*0598*/ 	.short	0x0100
        /*059a*/ 	.byte	0x08
	.zero		1


	//   ....[9]....
        /*059c*/ 	.word	0x00000410
        /*05a0*/ 	.word	0x000000ff
        /*05a4*/ 	.word	0x0002d868
        /*05a8*/ 	.short	0x0100
        /*05aa*/ 	.byte	0x08
	.zero		1


	//   ....[10]....
        /*05ac*/ 	.word	0x00000500
        /*05b0*/ 	.word	0x000000ff
        /*05b4*/ 	.word	0x0002d870
        /*05b8*/ 	.short	0x0100
        /*05ba*/ 	.byte	0x06
	.zero		1


	//   ....[11]....
        /*05bc*/ 	.word	0x00000510
        /*05c0*/ 	.word	0x000000ff
        /*05c4*/ 	.word	0x0002d880
        /*05c8*/ 	.short	0x0100
        /*05ca*/ 	.byte	0x06
	.zero		1


	//   ....[12]....
        /*05cc*/ 	.word	0x00000520
        /*05d0*/ 	.word	0x000000ff
        /*05d4*/ 	.word	0x0002d878
        /*05d8*/ 	.short	0x0100
        /*05da*/ 	.byte	0x06
	.zero		1


	//   ....[13]....
        /*05dc*/ 	.word	0x00000530
        /*05e0*/ 	.word	0x000000ff
        /*05e4*/ 	.word	0x0002d888
        /*05e8*/ 	.short	0x0100
        /*05ea*/ 	.byte	0x06
	.zero		1


	//   ....[14]....
        /*05ec*/ 	.word	0x00000660
        /*05f0*/ 	.word	0x000000ff
        /*05f4*/ 	.word	0x0002d890
        /*05f8*/ 	.short	0x0100
        /*05fa*/ 	.byte	0x08
	.zero		1


	//   ....[15]....
        /*05fc*/ 	.word	0x00000670
        /*0600*/ 	.word	0x000000ff
        /*0604*/ 	.word	0x0002d8a0
        /*0608*/ 	.short	0x0100
        /*060a*/ 	.byte	0x08
	.zero		1


	//   ....[16]....
        /*060c*/ 	.word	0x00000680
        /*0610*/ 	.word	0x000000ff
        /*0614*/ 	.word	0x0002d898
        /*0618*/ 	.short	0x0100
        /*061a*/ 	.byte	0x08
	.zero		1


	//   ....[17]....
        /*061c*/ 	.word	0x00000690
        /*0620*/ 	.word	0x000000ff
        /*0624*/ 	.word	0x0002d8a8
        /*0628*/ 	.short	0x0100
        /*062a*/ 	.byte	0x08
	.zero		1


	//   ....[18]....
        /*062c*/ 	.word	0x000007d0
        /*0630*/ 	.word	0x000000ff
        /*0634*/ 	.word	0x0002d8b0
        /*0638*/ 	.short	0x0100
        /*063a*/ 	.byte	0x08
	.zero		1


	//   ....[19]....
        /*063c*/ 	.word	0x000007e0
        /*0640*/ 	.word	0x000000ff
        /*0644*/ 	.word	0x0002d8c0
        /*0648*/ 	.short	0x0100
        /*064a*/ 	.byte	0x08
	.zero		1


	//   ....[20]....
        /*064c*/ 	.word	0x000007f0
        /*0650*/ 	.word	0x000000ff
        /*0654*/ 	.word	0x0002d8b8
        /*0658*/ 	.short	0x0100
        /*065a*/ 	.byte	0x08
	.zero		1


	//   ....[21]....
        /*065c*/ 	.word	0x00000800
        /*0660*/ 	.word	0x000000ff
        /*0664*/ 	.word	0x0002d8c8
        /*0668*/ 	.short	0x0100
        /*066a*/ 	.byte	0x08
	.zero		1


	//   ....[22]....
        /*066c*/ 	.word	0x00001760
        /*0670*/ 	.word	0x000000ff
        /*0674*/ 	.word	0x0002d800
        /*0678*/ 	.short	0x010a
        /*067a*/ 	.byte	0x26
	.zero		1


	//   ....[23]....
        /*067c*/ 	.word	0x000017f0
        /*0680*/ 	.word	0x000000ff
        /*0684*/ 	.word	0x0002d830
        /*0688*/ 	.short	0x010a
        /*068a*/ 	.byte	0x26
	.zero		1


	//   ....[24]....
        /*068c*/ 	.word	0x00001850
        /*0690*/ 	.word	0x000000ff
        /*0694*/ 	.word	0x0002d830
        /*0698*/ 	.short	0x010a
        /*069a*/ 	.byte	0x26
	.zero		1


	//   ....[25]....
        /*069c*/ 	.word	0x000022d0
        /*06a0*/ 	.word	0x000000ff
        /*06a4*/ 	.word	0x00000000
        /*06a8*/ 	.short	0x0101
        /*06aa*/ 	.byte	0x04
	.zero		1


	//   ....[26]....
        /*06ac*/ 	.word	0x000055a0
        /*06b0*/ 	.word	0x000000ff
        /*06b4*/ 	.word	0x0002d830
        /*06b8*/ 	.short	0x010a
        /*06ba*/ 	.byte	0x04
	.zero		1


	//   ....[27]....
        /*06bc*/ 	.word	0x000055e0
        /*06c0*/ 	.word	0x000000ff
        /*06c4*/ 	.word	0x0002d830
        /*06c8*/ 	.short	0x010a
        /*06ca*/ 	.byte	0x04
	.zero		1


	//   ....[28]....
        /*06cc*/ 	.word	0x000058d0
        /*06d0*/ 	.word	0x000000ff
        /*06d4*/ 	.word	0x0002d850
        /*06d8*/ 	.short	0x010a
        /*06da*/ 	.byte	0x0a
	.zero		1


	//   ....[29]....
        /*06dc*/ 	.word	0x00005910
        /*06e0*/ 	.word	0x000000ff
        /*06e4*/ 	.word	0x0002d850
        /*06e8*/ 	.short	0x010a
        /*06ea*/ 	.byte	0x0a
	.zero		1


	//   ....[30]....
        /*06ec*/ 	.word	0x00006340
        /*06f0*/ 	.word	0x000000ff
        /*06f4*/ 	.word	0x00000000
        /*06f8*/ 	.short	0x0101
        /*06fa*/ 	.byte	0x0a
	.zero		1


	//   ....[31]....
        /*06fc*/ 	.word	0x00008a70
        /*0700*/ 	.word	0x000000ff
        /*0704*/ 	.word	0x00000000
        /*0708*/ 	.short	0x0101
        /*070a*/ 	.byte	0x06
	.zero		1


	//   ....[32]....
        /*070c*/ 	.word	0x00009320
        /*0710*/ 	.word	0x000000ff
        /*0714*/ 	.word	0x0002d830
        /*0718*/ 	.short	0x010a
        /*071a*/ 	.byte	0x04
	.zero		1


	//   ....[33]....
        /*071c*/ 	.word	0x00009360
        /*0720*/ 	.word	0x000000ff
        /*0724*/ 	.word	0x0002d830
        /*0728*/ 	.short	0x010a
        /*072a*/ 	.byte	0x04
	.zero		1


	//   ....[34]....
        /*072c*/ 	.word	0x00009680
        /*0730*/ 	.word	0x000000ff
        /*0734*/ 	.word	0x0002d850
        /*0738*/ 	.short	0x010a
        /*073a*/ 	.byte	0x0e
	.zero		1


	//   ....[35]....
        /*073c*/ 	.word	0x000096c0
        /*0740*/ 	.word	0x000000ff
        /*0744*/ 	.word	0x0002d850
        /*0748*/ 	.short	0x010a
        /*074a*/ 	.byte	0x0e
	.zero		1


	//   ....[36]....
        /*074c*/ 	.word	0x0000a0b0
        /*0750*/ 	.word	0x000000ff
        /*0754*/ 	.word	0x00000000
        /*0758*/ 	.short	0x0101
        /*075a*/ 	.byte	0x0e
	.zero		1


	//   ....[37]....
        /*075c*/ 	.word	0x0000b6e0
        /*0760*/ 	.word	0x000000ff
        /*0764*/ 	.word	0x00000000
        /*0768*/ 	.short	0x0101
        /*076a*/ 	.byte	0x07
	.zero		1


	//   ....[38]....
        /*076c*/ 	.word	0x0000be40
        /*0770*/ 	.word	0x000000ff
        /*0774*/ 	.word	0x0002d830
        /*0778*/ 	.short	0x010a
        /*077a*/ 	.byte	0x0a
	.zero		1


	//   ....[39]....
        /*077c*/ 	.word	0x0000be80
        /*0780*/ 	.word	0x000000ff
        /*0784*/ 	.word	0x0002d830
        /*0788*/ 	.short	0x010a
        /*078a*/ 	.byte	0x0a
	.zero		1


	//   ....[40]....
        /*078c*/ 	.word	0x0000c120
        /*0790*/ 	.word	0x000000ff
        /*0794*/ 	.word	0x0002d850
        /*0798*/ 	.short	0x010a
        /*079a*/ 	.byte	0x0a
	.zero		1


	//   ....[41]....
        /*079c*/ 	.word	0x0000c160
        /*07a0*/ 	.word	0x000000ff
        /*07a4*/ 	.word	0x0002d850
        /*07a8*/ 	.short	0x010a
        /*07aa*/ 	.byte	0x0a
	.zero		1


	//   ....[42]....
        /*07ac*/ 	.word	0x0000ca80
        /*07b0*/ 	.word	0x000000ff
        /*07b4*/ 	.word	0x00000000
        /*07b8*/ 	.short	0x0101
        /*07ba*/ 	.byte	0x0a
	.zero		1


	//   ....[43]....
        /*07bc*/ 	.word	0x0000f250
        /*07c0*/ 	.word	0x000000ff
        /*07c4*/ 	.word	0x00000000
        /*07c8*/ 	.short	0x0101
        /*07ca*/ 	.byte	0x07
	.zero		1


	//   ....[44]....
        /*07cc*/ 	.word	0x0000f750
        /*07d0*/ 	.word	0x000000ff
        /*07d4*/ 	.word	0x0002d850
        /*07d8*/ 	.short	0x010a
        /*07da*/ 	.byte	0x06
	.zero		1


	//   ....[45]....
        /*07dc*/ 	.word	0x0000f790
        /*07e0*/ 	.word	0x000000ff
        /*07e4*/ 	.word	0x0002d850
        /*07e8*/ 	.short	0x010a
        /*07ea*/ 	.byte	0x06
	.zero		1


	//   ....[46]....
        /*07ec*/ 	.word	0x0000ff70
        /*07f0*/ 	.word	0x000000ff
        /*07f4*/ 	.word	0x00000000
        /*07f8*/ 	.short	0x0101
        /*07fa*/ 	.byte	0x06
	.zero		1


	//   ....[47]....
        /*07fc*/ 	.word	0x00010990
        /*0800*/ 	.word	0x000000ff
        /*0804*/ 	.word	0x00000000
        /*0808*/ 	.short	0x0101
        /*080a*/ 	.byte	0x04
	.zero		1


	//   ....[48]....
        /*080c*/ 	.word	0x00012a20
        /*0810*/ 	.word	0x000000ff
        /*0814*/ 	.word	0x0002d840
        /*0818*/ 	.short	0x010a
        /*081a*/ 	.byte	0x2f
	.zero		1


	//   ....[49]....
        /*081c*/ 	.word	0x000130e0
        /*0820*/ 	.word	0x000000ff
        /*0824*/ 	.word	0x0002d830
        /*0828*/ 	.short	0x0107
        /*082a*/ 	.byte	0x2f
	.zero		1


	//   ....[50]....
        /*082c*/ 	.word	0x00013150
        /*0830*/ 	.word	0x000000ff
        /*0834*/ 	.word	0x0002d830
        /*0838*/ 	.short	0x0101
        /*083a*/ 	.byte	0x2f
	.zero		1


	//   ....[51]....
        /*083c*/ 	.word	0x00013c60
        /*0840*/ 	.word	0x000000ff
        /*0844*/ 	.word	0x0002d800
        /*0848*/ 	.short	0x0107
        /*084a*/ 	.byte	0x2f
	.zero		1


	//   ....[52]....
        /*084c*/ 	.word	0x00013cc0
        /*0850*/ 	.word	0x000000ff
        /*0854*/ 	.word	0x0002d800
        /*0858*/ 	.short	0x0101
        /*085a*/ 	.byte	0x2f
	.zero		1


	//   ....[53]....
        /*085c*/ 	.word	0x00013cf0
        /*0860*/ 	.word	0x000000ff
        /*0864*/ 	.word	0x0002d820
        /*0868*/ 	.short	0x010a
        /*086a*/ 	.byte	0x2f
	.zero		1


	//   ....[54]....
        /*086c*/ 	.word	0x00014120
        /*0870*/ 	.word	0x00000007
        /*0874*/ 	.word	0x0002d840
        /*0878*/ 	.short	0x010a
        /*087a*/ 	.byte	0x3f
	.zero		1


	//   ....[55]....
        /*087c*/ 	.word	0x00014590
        /*0880*/ 	.word	0x00000007
        /*0884*/ 	.word	0x0002d830
        /*0888*/ 	.short	0x0107
        /*088a*/ 	.byte	0x3f
	.zero		1


	//   ....[56]....
        /*088c*/ 	.word	0x00014640
        /*0890*/ 	.word	0x00000007
        /*0894*/ 	.word	0x0002d830
        /*0898*/ 	.short	0x0101
        /*089a*/ 	.byte	0x3f
	.zero		1


	//   ....[57]....
        /*089c*/ 	.word	0x000146a0
        /*08a0*/ 	.word	0x00000007
        /*08a4*/ 	.word	0x0002d860
        /*08a8*/ 	.short	0x010a
        /*08aa*/ 	.byte	0x3f
	.zero		1


	//   ....[58]....
        /*08ac*/ 	.word	0x00014a00
        /*08b0*/ 	.word	0x00000007
        /*08b4*/ 	.word	0x0002d850
        /*08b8*/ 	.short	0x0107
        /*08ba*/ 	.byte	0x3f
	.zero		1


	//   ....[59]....
        /*08bc*/ 	.word	0x00014b50
        /*08c0*/ 	.word	0x00000007
        /*08c4*/ 	.word	0x0002d850
        /*08c8*/ 	.short	0x0101
        /*08ca*/ 	.byte	0x3f
	.zero		1


	//   ....[60]....
        /*08cc*/ 	.word	0x00014cf0
        /*08d0*/ 	.word	0x00000000
        /*08d4*/ 	.word	0x0002d860
        /*08d8*/ 	.short	0x010a
        /*08da*/ 	.byte	0x3f
	.zero		1


	//   ....[61]....
        /*08dc*/ 	.word	0x00015130
        /*08e0*/ 	.word	0x00000000
        /*08e4*/ 	.word	0x0002d850
        /*08e8*/ 	.short	0x0107
        /*08ea*/ 	.byte	0x3f
	.zero		1


	//   ....[62]....
        /*08ec*/ 	.word	0x000151f0
        /*08f0*/ 	.word	0x00000000
        /*08f4*/ 	.word	0x0002d850
        /*08f8*/ 	.short	0x0101
        /*08fa*/ 	.byte	0x3f
	.zero		1


	//   ....[63]....
        /*08fc*/ 	.word	0x00015280
        /*0900*/ 	.word	0x00000007
        /*0904*/ 	.word	0x0002d820
        /*0908*/ 	.short	0x010a
        /*090a*/ 	.byte	0x3f
	.zero		1


	//   ....[64]....
        /*090c*/ 	.word	0x00015400
        /*0910*/ 	.word	0x00000005
        /*0914*/ 	.word	0x0002d840
        /*0918*/ 	.short	0x010a
        /*091a*/ 	.byte	0x3f
	.zero		1


	//   ....[65]....
        /*091c*/ 	.word	0x000154a0
        /*0920*/ 	.word	0x00000003
        /*0924*/ 	.word	0x0002d840
        /*0928*/ 	.short	0x010a
        /*092a*/ 	.byte	0x3f
	.zero		1


	//   ....[66]....
        /*092c*/ 	.word	0x000154e0
        /*0930*/ 	.word	0x00000005
        /*0934*/ 	.word	0x0002d860
        /*0938*/ 	.short	0x010a
        /*093a*/ 	.byte	0x3f
	.zero		1


	//   ....[67]....
        /*093c*/ 	.word	0x00015520
        /*0940*/ 	.word	0x00000003
        /*0944*/ 	.word	0x0002d860
        /*0948*/ 	.short	0x010a
        /*094a*/ 	.byte	0x3f
	.zero		1


	//   ....[68]....
        /*094c*/ 	.word	0x00015590
        /*0950*/ 	.word	0x00000003
        /*0954*/ 	.word	0x0002d800
        /*0958*/ 	.short	0x010a
        /*095a*/ 	.byte	0x3f
	.zero		1


	//   ....[69]....
        /*095c*/ 	.word	0x000155f0
        /*0960*/ 	.word	0x00000003
        /*0964*/ 	.word	0x0002d830
        /*0968*/ 	.short	0x010a
        /*096a*/ 	.byte	0x3f
	.zero		1


	//   ....[70]....
        /*096c*/ 	.word	0x00015650
        /*0970*/ 	.word	0x0000000e
        /*0974*/ 	.word	0x0002d830
        /*0978*/ 	.short	0x010a
        /*097a*/ 	.byte	0x3f
	.zero		1


	//   ....[71]....
        /*097c*/ 	.word	0x000156b0
        /*0980*/ 	.word	0x0000000e
        /*0984*/ 	.word	0x0002d850
        /*0988*/ 	.short	0x010a
        /*098a*/ 	.byte	0x3f
	.zero		1


	//   ....[72]....
        /*098c*/ 	.word	0x00015710
        /*0990*/ 	.word	0x0000000e
        /*0994*/ 	.word	0x0002d830
        /*0998*/ 	.short	0x010a
        /*099a*/ 	.byte	0x3f
	.zero		1


	//   ....[73]....
        /*099c*/ 	.word	0x00015770
        /*09a0*/ 	.word	0x0000000e
        /*09a4*/ 	.word	0x0002d850
        /*09a8*/ 	.short	0x010a
        /*09aa*/ 	.byte	0x3f
	.zero		1


	//   ....[74]....
        /*09ac*/ 	.word	0x000157d0
        /*09b0*/ 	.word	0x0000000e
        /*09b4*/ 	.word	0x0002d830
        /*09b8*/ 	.short	0x010a
        /*09ba*/ 	.byte	0x3f
	.zero		1


	//   ....[75]....
        /*09bc*/ 	.word	0x00015830
        /*09c0*/ 	.word	0x0000000e
        /*09c4*/ 	.word	0x0002d850
        /*09c8*/ 	.short	0x010a
        /*09ca*/ 	.byte	0x3f
	.zero		1


	//   ....[76]....
        /*09cc*/ 	.word	0x00015890
        /*09d0*/ 	.word	0x00000003
        /*09d4*/ 	.word	0x0002d850
        /*09d8*/ 	.short	0x010a
        /*09da*/ 	.byte	0x3f
	.zero		1


	//   ....[77]....
        /*09dc*/ 	.word	0x00015970
        /*09e0*/ 	.word	0x00000003
        /*09e4*/ 	.word	0x0002d840
        /*09e8*/ 	.short	0x010a
        /*09ea*/ 	.byte	0x3f
	.zero		1


	//   ....[78]....
        /*09ec*/ 	.word	0x00016730
        /*09f0*/ 	.word	0x00000003
        /*09f4*/ 	.word	0x0002d820
        /*09f8*/ 	.short	0x010a
        /*09fa*/ 	.byte	0x3f
	.zero		1


	//   ....[79]....
        /*09fc*/ 	.word	0x00016780
        /*0a00*/ 	.word	0x00000007
        /*0a04*/ 	.word	0x0002d840
        /*0a08*/ 	.short	0x010a
        /*0a0a*/ 	.byte	0x3f
	.zero		1


	//   ....[80]....
        /*0a0c*/ 	.word	0x00016d20
        /*0a10*/ 	.word	0x00000007
        /*0a14*/ 	.word	0x0002d860
        /*0a18*/ 	.short	0x010a
        /*0a1a*/ 	.byte	0x3f
	.zero		1


	//   ....[81]....
        /*0a1c*/ 	.word	0x000172c0
        /*0a20*/ 	.word	0x00000000
        /*0a24*/ 	.word	0x0002d860
        /*0a28*/ 	.short	0x010a
        /*0a2a*/ 	.byte	0x3f
	.zero		1


	//   ....[82]....
        /*0a2c*/ 	.word	0x00017900
        /*0a30*/ 	.word	0x00000007
        /*0a34*/ 	.word	0x0002d820
        /*0a38*/ 	.short	0x010a
        /*0a3a*/ 	.byte	0x3f
	.zero		1


	//   ....[83]....
        /*0a3c*/ 	.word	0x00017aa0
        /*0a40*/ 	.word	0x00000005
        /*0a44*/ 	.word	0x0002d840
        /*0a48*/ 	.short	0x010a
        /*0a4a*/ 	.byte	0x3f
	.zero		1


	//   ....[84]....
        /*0a4c*/ 	.word	0x00017af0
        /*0a50*/ 	.word	0x00000003
        /*0a54*/ 	.word	0x0002d840
        /*0a58*/ 	.short	0x010a
        /*0a5a*/ 	.byte	0x3f
	.zero		1


	//   ....[85]....
        /*0a5c*/ 	.word	0x00017b40
        /*0a60*/ 	.word	0x00000005
        /*0a64*/ 	.word	0x0002d860
        /*0a68*/ 	.short	0x010a
        /*0a6a*/ 	.byte	0x3f
	.zero		1


	//----- nvinfo : EIATTR_NUM_MBARRIERS
	.align		4
.L_1203:
        /*0a6c*/ 	.byte	0x03, 0x38
        /*0a6e*/ 	.short	0x0016


	//----- nvinfo : EIATTR_EXIT_INSTR_OFFSETS
	.align		4
        /*0a70*/ 	.byte	0x04, 0x1c
        /*0a72*/ 	.short	(.L_1205 - .L_1204)


	//   ....[0]....
.L_1204:
        /*0a74*/ 	.word	0x00015570


	//----- nvinfo : EIATTR_MAX_THREADS
	.align		4
.L_1205:
        /*0a78*/ 	.byte	0x04, 0x05
        /*0a7a*/ 	.short	(.L_1207 - .L_1206)
.L_1206:
        /*0a7c*/ 	.word	0x00000200
        /*0a80*/ 	.word	0x00000001
        /*0a84*/ 	.word	0x00000001


	//----- nvinfo : EIATTR_CRS_STACK_SIZE
	.align		4
.L_1207:
        /*0a88*/ 	.byte	0x04, 0x1e
        /*0a8a*/ 	.short	(.L_1209 - .L_1208)
.L_1208:
        /*0a8c*/ 	.word	0x00000000


	//----- nvinfo : EIATTR_CBANK_PARAM_SIZE
	.align		4
.L_1209:
        /*0a90*/ 	.byte	0x03, 0x19
        /*0a92*/ 	.short	0x0a70


	//----- nvinfo : EIATTR_PARAM_CBANK
	.align		4
        /*0a94*/ 	.byte	0x04, 0x0a
        /*0a96*/ 	.short	(.L_1211 - .L_1210)
	.align		4
.L_1210:
        /*0a98*/ 	.word	index@(.nv.constant0._ZN7cutlass13device_kernelIN5flash11enable_sm90INS1_16FlashAttnFwdSm90INS1_25CollectiveMainloopFwdSm90ILi2EN4cute5tupleIJNS5_1CILi1EEES8_S8_EEENS6_IJNS7_ILi192EEENS7_ILi128EEENS7_ILi96EEEEEELi96ENS_10bfloat16_tEfNS_4arch4Sm90ELb0ELb1ELb1ELb0ELb1ELb0ELb0ELb0ELb1ELb1ELb1ELb0EEENS1_21CollectiveEpilogueFwdINS6_IJSA_SC_SB_EEES9_SE_SG_Li384ELb0ELb1ELb1ELb0EEENS1_19SingleTileSchedulerILb0ELb1ELb1ELi192EEEEEEEEEvNT_6ParamsE)
        /*0a9c*/ 	.short	0x0210
        /*0a9e*/ 	.short	0x0a70


	//----- nvinfo : EIATTR_SW_WAR
	.align		4
.L_1211:
        /*0aa0*/ 	.byte	0x04, 0x36
        /*0aa2*/ 	.short	(.L_1213 - .L_1212)
.L_1212:
        /*0aa4*/ 	.word	0x00000008
.L_1213:


//--------------------- .nv.info._ZN7cutlass13device_kernelIN5flash11enable_sm90INS1_16FlashAttnFwdSm90INS1_25CollectiveMainloopFwdSm90ILi2EN4cute5tupleIJNS5_1CILi1EEES8_S8_EEENS6_IJNS7_ILi192EEENS7_ILi128EEENS7_ILi96EEEEEELi96ENS_10bfloat16_tEfNS_4arch4Sm90ELb0ELb1ELb1ELb1ELb1ELb0ELb0ELb0ELb1ELb1ELb1ELb0EEENS1_21CollectiveEpilogueFwdINS6_IJSA_SC_SB_EEES9_SE_SG_Li384ELb1ELb1ELb1ELb0EEENS1_36VarlenDynamicPersistentTileSchedulerILi192ELi128ELi384ELi128ELb1ELb1ELb1ELb1ELb0ELb1EEEEEEEEEvNT_6ParamsE --------------------------
	.section	.nv.info._ZN7cutlass13device_kernelIN5flash11enable_sm90INS1_16FlashAttnFwdSm90INS1_25CollectiveMainloopFwdSm90ILi2EN4cute5tupleIJNS5_1CILi1EEES8_S8_EEENS6_IJNS7_ILi192EEENS7_ILi128EEENS7_ILi96EEEEEELi96ENS_10bfloat16_tEfNS_4arch4Sm90ELb0ELb1ELb1ELb1ELb1ELb0ELb0ELb0ELb1ELb1ELb1ELb0EEENS1_21CollectiveEpilogueFwdINS6_IJSA_SC_SB_EEES9_SE_SG_Li384ELb1ELb1ELb1ELb0EEENS1_36VarlenDynamicPersistentTileSchedulerILi192ELi128ELi384ELi128ELb1ELb1ELb1ELb1ELb0ELb1EEEEEEEEEvNT_6ParamsE,"",@"SHT_CUDA_INFO"
	.sectionflags	@""
	.align	4


	//----- nvinfo : EIATTR_CUDA_API_VERSION
	.align		4
        /*0000*/ 	.byte	0x04, 0x37
        /*0002*/ 	.short	(.L_1215 - .L_1214)
.L_1214:
        /*0004*/ 	.word	0x00000082


	//----- nvinfo : EIATTR_KPARAM_INFO
	.align		4
.L_1215:
        /*0008*/ 	.byte	0x04, 0x17
        /*000a*/ 	.short	(.L_1217 - .L_1216)
.L_1216:
        /*000c*/ 	.word	0x00000000
        /*0010*/ 	.short	0x0000
        /*0012*/ 	.short	0x0070
        /*0014*/ 	.byte	0x00, 0xf0, 0x01, 0x2a


	//----- nvinfo : EIATTR_SPARSE_MMA_MASK
	.align		4
.L_1217:
        /*0018*/ 	.byte	0x03, 0x50
        /*001a*/ 	.short	0x0000


	//----- nvinfo : EIATTR_MAXREG_COUNT
	.align		4
        /*001c*/ 	.byte	0x03, 0x1b
        /*001e*/ 	.short	0x0080


	//----- nvinfo : EIATTR_NUM_BARRIERS
	.align		4
        /*0020*/ 	.byte	0x02, 0x4c
        /*0022*/ 	.byte	0x10
	.zero		1


	//----- nvinfo : EIATTR_EXTERNS
	.align		4
        /*0024*/ 	.byte	0x04, 0x0f
        /*0026*/ 	.short	(.L_1219 - .L_1218)


	//   ....[0]....
	.align		4
.L_1218:
        /*0028*/ 	.word	index@(__assertfail)


	//----- nvinfo : EIATTR_ANNOTATIONS
	.align		4
.L_1219:
        /*002c*/ 	.byte	0x04, 0x55
        /*002e*/ 	.short	(.L_1221 - .L_1220)


	//   ....[0]....
.L_1220:
        /* <DEDUP_REMOVED lines=20> */


	//----- nvinfo : EIATTR_MERCURY_ISA_VERSION
	.align		4
.L_1221:
        /*0160*/ 	.byte	0x03, 0x5f
        /*0162*/ 	.short	0x0101


	//----- nvinfo : EIATTR_UNUSED_LOAD_BYTE_OFFSET
	.align		4
        /*0164*/ 	.byte	0x04, 0x44
        /*0166*/ 	.short	(.L_1223 - .L_1222)


	//   ....[0]....
.L_1222:
        /*0168*/ 	.word	0x00000980
        /*016c*/ 	.word	0x0000fff0


	//   ....[1]....
        /*0170*/ 	.word	0x00010c30
        /*0174*/ 	.word	0x0000fff0


	//----- nvinfo : EIATTR_INT_WARP_WIDE_INSTR_OFFSETS
	.align		4
.L_1223:
        /*0178*/ 	.byte	0x04, 0x31
        /*017a*/ 	.short	(.L_1225 - .L_1224)


	//   ....[0]....
.L_1224:
        /*017c*/ 	.word	0x000000c0


	//   ....[1]....
        /*0180*/ 	.word	0x000000d0


	//   ....[2]....
        /*0184*/ 	.word	0x00000170


	//   ....[3]....
        /*0188*/ 	.word	0x00015160


	//   ....[4]....
        /*018c*/ 	.word	0x000151f0


	//   ....[5]....
        /*0190*/ 	.word	0x00017e90


	//   ....[6]....
        /*0194*/ 	.word	0x00017f20


	//----- nvinfo : EIATTR_COOP_GROUP_MASK_REGIDS
	.align		4
.L_1225:
        /*0198*/ 	.byte	0x04, 0x29
        /*019a*/ 	.short	(.L_1227 - .L_1226)


	//   ....[0]....
.L_1226:
        /*019c*/ 	.word	0xffffffff


	//   ....[1]....
        /*01a0*/ 	.word	0xffffffff


	//   ....[2]....
        /*01a4*/ 	.word	0xffffffff


	//   ....[3]....
        /*01a8*/ 	.word	0xffffffff


	//   ....[4]....
        /*01ac*/ 	.word	0xffffffff


	//   ....[5]....
        /*01b0*/ 	.word	0xffffffff


	//   ....[6]....
        /*01b4*/ 	.word	0xffffffff


	//   ....[7]....
        /*01b8*/ 	.word	0xffffffff


	//   ....[8]....
        /*01bc*/ 	.word	0xffffffff


	//   ....[9]....
        /*01c0*/ 	.word	0xffffffff


	//   ....[10]....
        /*01c4*/ 	.word	0xffffffff


	//   ....[11]....
        /*01c8*/ 	.word	0xffffffff


	//   ....[12]....
        /*01cc*/ 	.word	0xffffffff


	//   ....[13]....
        /*01d0*/ 	.word	0xffffffff


	//   ....[14]....
        /*01d4*/ 	.word	0xffffffff


	//   ....[15]....
        /*01d8*/ 	.word	0xffffffff


	//   ....[16]....
        /*01dc*/ 	.word	0xffffffff


	//   ....[17]....
        /*01e0*/ 	.word	0xffffffff


	//   ....[18]....
        /*01e4*/ 	.word	0xffffffff


	//   ....[19]....
        /*01e8*/ 	.word	0xffffffff


	//   ....[20]....
        /*01ec*/ 	.word	0xffffffff


	//   ....[21]....
        /*01f0*/ 	.word	0xffffffff


	//   ....[22]....
        /*01f4*/ 	.word	0xffffffff


	//   ....[23]....
        /*01f8*/ 	.word	0xffffffff


	//   ....[24]....
        /*01fc*/ 	.word	0xffffffff


	//   ....[25]....
        /*0200*/ 	.word	0xffffffff


	//   ....[26]....
        /*0204*/ 	.word	0xffffffff


	//   ....[27]....
        /*0208*/ 	.word	0xffffffff


	//   ....[28]....
        /*020c*/ 	.word	0xffffffff


	//   ....[29]....
        /*0210*/ 	.word	0xffffffff


	//   ....[30]....
        /*0214*/ 	.word	0xffffffff


	//   ....[31]....
        /*0218*/ 	.word	0xffffffff


	//   ....[32]....
        /*021c*/ 	.word	0xffffffff


	//   ....[33]....
        /*0220*/ 	.word	0xffffffff


	//   ....[34]....
        /*0224*/ 	.word	0xffffffff


	//   ....[35]....
        /*0228*/ 	.word	0xffffffff


	//   ....[36]....
        /*022c*/ 	.word	0xffffffff


	//   ....[37]....
        /*0230*/ 	.word	0xffffffff


	//   ....[38]....
        /*0234*/ 	.word	0xffffffff


	//   ....[39]....
        /*0238*/ 	.word	0xffffffff


	//   ....[40]....
        /*023c*/ 	.word	0xffffffff


	//   ....[41]....
        /*0240*/ 	.word	0xffffffff


	//   ....[42]....
        /*0244*/ 	.word	0xffffffff


	//   ....[43]....
        /*0248*/ 	.word	0xffffffff


	//   ....[44]....
        /*024c*/ 	.word	0xffffffff


	//   ....[45]....
        /*0250*/ 	.word	0xffffffff


	//   ....[46]....
        /*0254*/ 	.word	0xffffffff


	//   ....[47]....
        /*0258*/ 	.word	0xffffffff


	//   ....[48]....
        /*025c*/ 	.word	0xffffffff


	//   ....[49]....
        /*0260*/ 	.word	0xffffffff


	//   ....[50]....
        /*0264*/ 	.word	0xffffffff


	//   ....[51]....
        /*0268*/ 	.word	0xffffffff


	//   ....[52]....
        /*026c*/ 	.word	0xffffffff


	//   ....[53]....
        /*0270*/ 	.word	0xffffffff


	//   ....[54]....
        /*0274*/ 	.word	0xffffffff


	//   ....[55]....
        /*0278*/ 	.word	0xffffffff


	//   ....[56]....
        /*027c*/ 	.word	0xffffffff


	//   ....[57]....
        /*0280*/ 	.word	0xffffffff


	//   ....[58]....
        /*0284*/ 	.word	0xffffffff


	//   ....[59]....
        /*0288*/ 	.word	0xffffffff


	//   ....[60]....
        /*028c*/ 	.word	0xffffffff


	//   ....[61]....
        /*0290*/ 	.word	0xffffffff


	//   ....[62]....
        /*0294*/ 	.word	0xffffffff


	//   ....[63]....
        /*0298*/ 	.word	0xffffffff


	//   ....[64]....
        /*029c*/ 	.word	0xffffffff


	//   ....[65]....
        /*02a0*/ 	.word	0xffffffff


	//   ....[66]....
        /*02a4*/ 	.word	0xffffffff


	//   ....[67]....
        /*02a8*/ 	.word	0xffffffff


	//   ....[68]....
        /*02ac*/ 	.word	0xffffffff


	//   ....[69]....
        /*02b0*/ 	.word	0xffffffff


	//   ....[70]....
        /*02b4*/ 	.word	0xffffffff


	//   ....[71]....
        /*02b8*/ 	.word	0xffffffff


	//   ....[72]....
        /*02bc*/ 	.word	0xffffffff


	//   ....[73]....
        /*02c0*/ 	.word	0xffffffff


	//   ....[74]....
        /*02c4*/ 	.word	0xffffffff


	//   ....[75]....
        /*02c8*/ 	.word	0xffffffff


	//   ....[76]....
        /*02cc*/ 	.word	0xffffffff


	//   ....[77]....
        /*02d0*/ 	.word	0xffffffff


	//   ....[78]....
        /*02d4*/ 	.word	0xffffffff


	//   ....[79]....
        /*02d8*/ 	.word	0xffffffff


	//   ....[80]....
        /*02dc*/ 	.word	0xffffffff


	//   ....[81]....
        /*02e0*/ 	.word	0xffffffff


	//   ....[82]....
        /*02e4*/ 	.word	0xffffffff


	//   ....[83]....
        /*02e8*/ 	.word	0xffffffff


	//   ....[84]....
        /*02ec*/ 	.word	0xffffffff


	//   ....[85]....
        /*02f0*/ 	.word	0xffffffff


	//   ....[86]....
        /*02f4*/ 	.word	0xffffffff


	//   ....[87]....
        /*02f8*/ 	.word	0xffffffff


	//   ....[88]....
        /*02fc*/ 	.word	0xffffffff


	//   ....[89]....
        /*0300*/ 	.word	0xffffffff


	//   ....[90]....
        /*0304*/ 	.word	0xffffffff


	//   ....[91]....
        /*0308*/ 	.word	0xffffffff


	//   ....[92]....
        /*030c*/ 	.word	0xffffffff


	//   ....[93]....
        /*0310*/ 	.word	0xffffffff


	//   ....[94]....
        /*0314*/ 	.word	0xffffffff


	//   ....[95]....
        /*0318*/ 	.word	0xffffffff


	//   ....[96]....
        /*031c*/ 	.word	0xffffffff


	//   ....[97]....
        /*0320*/ 	.word	0xffffffff


	//   ....[98]....
        /*0324*/ 	.word	0xffffffff


	//   ....[99]....
        /*0328*/ 	.word	0xffffffff


	//   ....[100]....
        /*032c*/ 	.word	0xffffffff


	//   ....[101]....
        /*0330*/ 	.word	0xffffffff


	//   ....[102]....
        /*0334*/ 	.word	0xffffffff


	//   ....[103]....
        /*0338*/ 	.word	0xffffffff


	//   ....[104]....
        /*033c*/ 	.word	0xffffffff


	//   ....[105]....
        /*0340*/ 	.word	0xffffffff


	//   ....[106]....
        /*0344*/ 	.word	0xffffffff


	//   ....[107]....
        /*0348*/ 	.word	0xffffffff


	//   ....[108]....
        /*034c*/ 	.word	0xffffffff


	//   ....[109]....
        /*0350*/ 	.word	0xffffffff


	//   ....[110]....
        /*0354*/ 	.word	0xffffffff


	//   ....[111]....
        /*0358*/ 	.word	0xffffffff


	//   ....[112]....
        /*035c*/ 	.word	0xffffffff


	//   ....[113]....
        /*0360*/ 	.word	0xffffffff


	//   ....[114]....
        /*0364*/ 	.word	0xffffffff


	//   ....[115]....
        /*0368*/ 	.word	0xffffffff


	//   ....[116]....
        /*036c*/ 	.word	0xffffffff


	//   ....[117]....
        /*0370*/ 	.word	0xffffffff


	//   ....[118]....
        /*0374*/ 	.word	0xffffffff


	//   ....[119]....
        /*0378*/ 	.word	0xffffffff


	//   ....[120]....
        /*037c*/ 	.word	0xffffffff


	//   ....[121]....
        /*0380*/ 	.word	0xffffffff


	//   ....[122]....
        /*0384*/ 	.word	0xffffffff


	//   ....[123]....
        /*0388*/ 	.word	0xffffffff


	//   ....[124]....
        /*038c*/ 	.word	0xffffffff


	//   ....[125]....
        /*0390*/ 	.word	0xffffffff


	//   ....[126]....
        /*0394*/ 	.word	0xffffffff


	//   ....[127]....
        /*0398*/ 	.word	0xffffffff


	//   ....[128]....
        /*039c*/ 	.word	0xffffffff


	//   ....[129]....
        /*03a0*/ 	.word	0xffffffff


	//   ....[130]....
        /*03a4*/ 	.word	0xffffffff


	//   ....[131]....
        /*03a8*/ 	.word	0xffffffff


	//   ....[132]....
        /*03ac*/ 	.word	0xffffffff


	//   ....[133]....
        /*03b0*/ 	.word	0x0500000f


	//   ....[134]....
        /*03b4*/ 	.word	0x0500000f


	//   ....[135]....
        /*03b8*/ 	.word	0x0500000f


	//   ....[136]....
        /*03bc*/ 	.word	0x0500000f


	//   ....[137]....
        /*03c0*/ 	.word	0x0500000f


	//   ....[138]....
        /*03c4*/ 	.word	0x0500000f


	//   ....[139]....
        /*03c8*/ 	.word	0x0500000f


	//   ....[140]....
        /*03cc*/ 	.word	0x0500000f


	//   ....[141]....
        /*03d0*/ 	.word	0x0500000f


	//   ....[142]....
        /*03d4*/ 	.word	0x0500000f


	//   ....[143]....
        /*03d8*/ 	.word	0x0500000f


	//   ....[144]....
        /*03dc*/ 	.word	0x0500000f


	//   ....[145]....
        /*03e0*/ 	.word	0x0500000f


	//   ....[146]....
        /*03e4*/ 	.word	0x0500000f


	//   ....[147]....
        /*03e8*/ 	.word	0x0500000f


	//   ....[148]....
        /*03ec*/ 	.word	0x0500000f


	//   ....[149]....
        /*03f0*/ 	.word	0x0500000f


	//   ....[150]....
        /*03f4*/ 	.word	0x0500000f


	//   ....[151]....
        /*03f8*/ 	.word	0x0500000f


	//   ....[152]....
        /*03fc*/ 	.word	0x0500000f


	//   ....[153]....
        /*0400*/ 	.word	0x0500000f


	//   ....[154]....
        /*0404*/ 	.word	0x0500000f


	//   ....[155]....
        /*0408*/ 	.word	0x0500000f


	//   ....[156]....
        /*040c*/ 	.word	0x0500000f


	//   ....[157]....
        /*0410*/ 	.word	0x0500000f


	//   ....[158]....
        /*0414*/ 	.word	0x0500000f


	//   ....[159]....
        /*0418*/ 	.word	0x0500000f


	//   ....[160]....
        /*041c*/ 	.word	0x0500000f


	//   ....[161]....
        /*0420*/ 	.word	0x0500000f


	//   ....[162]....
        /*0424*/ 	.word	0x0500000f


	//   ....[163]....
        /*0428*/ 	.word	0x0500000f


	//   ....[164]....
        /*042c*/ 	.word	0x0500000f


	//   ....[165]....
        /*0430*/ 	.word	0x0500000f


	//   ....[166]....
        /*0434*/ 	.word	0x0500000f


	//   ....[167]....
        /*0438*/ 	.word	0x0500000f


	//   ....[168]....
        /*043c*/ 	.word	0x0500000f


	//   ....[169]....
        /*0440*/ 	.word	0x0500000f


	//   ....[170]....
        /*0444*/ 	.word	0x0500000f


	//   ....[171]....
        /*0448*/ 	.word	0x0500000f


	//   ....[172]....
        /*044c*/ 	.word	0x0500000f


	//   ....[173]....
        /*0450*/ 	.word	0x0500000f


	//   ....[174]....
        /*0454*/ 	.word	0x0500000f


	//   ....[175]....
        /*0458*/ 	.word	0x0500000f


	//   ....[176]....
        /*045c*/ 	.word	0x0500000f


	//   ....[177]....
        /*0460*/ 	.word	0x0500000f


	//   ....[178]....
        /*0464*/ 	.word	0x0500000f


	//   ....[179]....
        /*0468*/ 	.word	0x0500000f


	//   ....[180]....
        /*046c*/ 	.word	0x0500000f


	//   ....[181]....
        /*0470*/ 	.word	0x0500000f


	//   ....[182]....
        /*0474*/ 	.word	0x0500000f


	//   ....[183]....
        /*0478*/ 	.word	0x0500000f


	//   ....[184]....
        /*047c*/ 	.word	0x0500000f


	//   ....[185]....
        /*0480*/ 	.word	0x0500000f


	//   ....[186]....
        /*0484*/ 	.word	0x0500000f


	//   ....[187]....
        /*0488*/ 	.word	0x0500000f


	//   ....[188]....
        /*048c*/ 	.word	0x0500000f


	//   ....[189]....
        /*0490*/ 	.word	0x0500000f


	//   ....[190]....
        /*0494*/ 	.word	0x0500000f


	//   ....[191]....
        /*0498*/ 	.word	0x0500000f


	//   ....[192]....
        /*049c*/ 	.word	0x0500000f


	//   ....[193]....
        /*04a0*/ 	.word	0x0500000f


	//   ....[194]....
        /*04a4*/ 	.word	0x0500000f


	//   ....[195]....
        /*04a8*/ 	.word	0x0500000f


	//   ....[196]....
        /*04ac*/ 	.word	0x0500000f


	//----- nvinfo : EIATTR_COOP_GROUP_INSTR_OFFSETS
	.align		4
.L_1227:
        /*04b0*/ 	.byte	0x04, 0x28
        /*04b2*/ 	.short	(.L_1229 - .L_1228)


	//   ....[0]....
.L_1228:
        /*04b4*/ 	.word	0x00000080


	//   ....[1]....
        /*04b8*/ 	.word	0x00000090


	//   ....[2]....
        /*04bc*/ 	.word	0x000002d0


	//   ....[3]....
        /*04c0*/ 	.word	0x00000430


	//   ....[4]....
        /*04c4*/ 	.word	0x00000550


	//   ....[5]....
        /*04c8*/ 	.word	0x000006b0


	//   ....[6]....
        /*04cc*/ 	.word	0x00001e90


	//   ....[7]....
        /*04d0*/ 	.word	0x000026c0


	//   ....[8]....
        /*04d4*/ 	.word	0x00003080


	//   ....[9]....
        /*04d8*/ 	.word	0x00004660


	//   ....[10]....
        /*04dc*/ 	.word	0x00004750


	//   ....[11]....
        /*04e0*/ 	.word	0x00004d30


	//   ....[12]....
        /*04e4*/ 	.word	0x00004da0


	//   ....[13]....
        /*04e8*/ 	.word	0x00005970


	//   ....[14]....
        /*04ec*/ 	.word	0x00006830


	//   ....[15]....
        /*04f0*/ 	.word	0x00007160


	//   ....[16]....
        /*04f4*/ 	.word	0x000080b0


	//   ....[17]....
        /*04f8*/ 	.word	0x000081a0


	//   ....[18]....
        /*04fc*/ 	.word	0x00008890


	//   ....[19]....
        /*0500*/ 	.word	0x000088f0


	//   ....[20]....
        /*0504*/ 	.word	0x00009970


	//   ....[21]....
        /*0508*/ 	.word	0x0000ad90


	//   ....[22]....
        /*050c*/ 	.word	0x0000adf0


	//   ....[23]....
        /*0510*/ 	.word	0x0000b1b0


	//   ....[24]....
        /*0514*/ 	.word	0x0000b1d0


	//   ....[25]....
        /*0518*/ 	.word	0x0000c510


	//   ....[26]....
        /*051c*/ 	.word	0x0000d080


	//   ....[27]....
        /*0520*/ 	.word	0x0000d9b0


	//   ....[28]....
        /*0524*/ 	.word	0x0000e900


	//   ....[29]....
        /*0528*/ 	.word	0x0000e9f0


	//   ....[30]....
        /*052c*/ 	.word	0x0000f190


	//   ....[31]....
        /*0530*/ 	.word	0x0000f1f0


	//   ....[32]....
        /*0534*/ 	.word	0x000101c0


	//   ....[33]....
        /*0538*/ 	.word	0x000102d0


	//   ....[34]....
        /*053c*/ 	.word	0x00010330


	//   ....[35]....
        /*0540*/ 	.word	0x000103f0


	//   ....[36]....
        /*0544*/ 	.word	0x00010420


	//   ....[37]....
        /*0548*/ 	.word	0x00011660


	//   ....[38]....
        /*054c*/ 	.word	0x00011680


	//   ....[39]....
        /*0550*/ 	.word	0x00011690


	//   ....[40]....
        /*0554*/ 	.word	0x000116a0


	//   ....[41]....
        /*0558*/ 	.word	0x00011cc0


	//   ....[42]....
        /*055c*/ 	.word	0x00011ce0


	//   ....[43]....
        /*0560*/ 	.word	0x00011e10


	//   ....[44]....
        /*0564*/ 	.word	0x00011e30


	//   ....[45]....
        /*0568*/ 	.word	0x000122a0


	//   ....[46]....
        /*056c*/ 	.word	0x000122b0


	//   ....[47]....
        /*0570*/ 	.word	0x000125f0


	//   ....[48]....
        /*0574*/ 	.word	0x00012600


	//   ....[49]....
        /*0578*/ 	.word	0x00013240


	//   ....[50]....
        /*057c*/ 	.word	0x00013250


	//   ....[51]....
        /*0580*/ 	.word	0x00013350


	//   ....[52]....
        /*0584*/ 	.word	0x00013370


	//   ....[53]....
        /*0588*/ 	.word	0x00013500


	//   ....[54]....
        /*058c*/ 	.word	0x00013700


	//   ....[55]....
        /*0590*/ 	.word	0x00013730


	//   ....[56]....
        /*0594*/ 	.word	0x00013760


	//   ....[57]....
        /*0598*/ 	.word	0x00013790


	//   ....[58]....
        /*059c*/ 	.word	0x000137c0


	//   ....[59]....
        /*05a0*/ 	.word	0x000137f0


	//   ....[60]....
        /*05a4*/ 	.word	0x00013950


	//   ....[61]....
        /*05a8*/ 	.word	0x00013980


	//   ....[62]....
        /*05ac*/ 	.word	0x000139b0


	//   ....[63]....
        /*05b0*/ 	.word	0x000139e0


	//   ....[64]....
        /*05b4*/ 	.word	0x00013a10


	//   ....[65]....
        /*05b8*/ 	.word	0x00013a40


	//   ....[66]....
        /*05bc*/ 	.word	0x00013ad0


	//   ....[67]....
        /*05c0*/ 	.word	0x00013b00


	//   ....[68]....
        /*05c4*/ 	.word	0x00013b10


	//   ....[69]....
        /*05c8*/ 	.word	0x00013b50


	//   ....[70]....
        /*05cc*/ 	.word	0x00015dc0


	//   ....[71]....
        /*05d0*/ 	.word	0x00015de0


	//   ....[72]....
        /*05d4*/ 	.word	0x00015e90


	//   ....[73]....
        /*05d8*/ 	.word	0x00015eb0


	//   ....[74]....
        /*05dc*/ 	.word	0x00015f50


	//   ....[75]....
        /*05e0*/ 	.word	0x00015f70


	//   ....[76]....
        /*05e4*/ 	.word	0x00015f80


	//   ....[77]....
        /*05e8*/ 	.word	0x00015f90


	//   ....[78]....
        /*05ec*/ 	.word	0x00016910


	//   ....[79]....
        /*05f0*/ 	.word	0x00016920


	//   ....[80]....
        /*05f4*/ 	.word	0x00016980


	//   ....[81]....
        /*05f8*/ 	.word	0x000169c0


	//   ....[82]....
        /*05fc*/ 	.word	0x00016a20


	//   ....[83]....
        /*0600*/ 	.word	0x00016a60


	//   ....[84]....
        /*0604*/ 	.word	0x00016a70


	//   ....[85]....
        /*0608*/ 	.word	0x00016a90


	//   ....[86]....
        /*060c*/ 	.word	0x00016b70


	//   ....[87]....
        /*0610*/ 	.word	0x00016bb0


	//   ....[88]....
        /*0614*/ 	.word	0x00016bc0


	//   ....[89]....
        /*0618*/ 	.word	0x00016be0


	//   ....[90]....
        /*061c*/ 	.word	0x00017470


	//   ....[91]....
        /*0620*/ 	.word	0x00017480


	//   ....[92]....
        /*0624*/ 	.word	0x000174a0


	//   ....[93]....
        /*0628*/ 	.word	0x00017520


	//   ....[94]....
        /*062c*/ 	.word	0x00017530


	//   ....[95]....
        /*0630*/ 	.word	0x00017590


	//   ....[96]....
        /*0634*/ 	.word	0x000175c0


	//   ....[97]....
        /*0638*/ 	.word	0x00017600


	//   ....[98]....
        /*063c*/ 	.word	0x000178f0


	//   ....[99]....
        /*0640*/ 	.word	0x00017910


	//   ....[100]....
        /*0644*/ 	.word	0x000179b0


	//   ....[101]....
        /*0648*/ 	.word	0x000179c0


	//   ....[102]....
        /*064c*/ 	.word	0x00017a50


	//   ....[103]....
        /*0650*/ 	.word	0x00017a60


	//   ....[104]....
        /*0654*/ 	.word	0x00017a70


	//   ....[105]....
        /*0658*/ 	.word	0x00017b00


	//   ....[106]....
        /*065c*/ 	.word	0x00018110


	//   ....[107]....
        /*0660*/ 	.word	0x00018120


	//   ....[108]....
        /*0664*/ 	.word	0x000181b0


	//   ....[109]....
        /*0668*/ 	.word	0x00018250


	//   ....[110]....
        /*066c*/ 	.word	0x00018270


	//   ....[111]....
        /*0670*/ 	.word	0x000182f0


	//   ....[112]....
        /*0674*/ 	.word	0x00018310


	//   ....[113]....
        /*0678*/ 	.word	0x00018320


	//   ....[114]....
        /*067c*/ 	.word	0x00018750


	//   ....[115]....
        /*0680*/ 	.word	0x00018780


	//   ....[116]....
        /*0684*/ 	.word	0x000187e0


	//   ....[117]....
        /*0688*/ 	.word	0x00018810


	//   ....[118]....
        /*068c*/ 	.word	0x00018840


	//   ....[119]....
        /*0690*/ 	.word	0x00018870


	//   ....[120]....
        /*0694*/ 	.word	0x000188a0


	//   ....[121]....
        /*0698*/ 	.word	0x000188d0


	//   ....[122]....
        /*069c*/ 	.word	0x00018a70


	//   ....[123]....
        /*06a0*/ 	.word	0x00018aa0


	//   ....[124]....
        /*06a4*/ 	.word	0x00018ad0


	//   ....[125]....
        /*06a8*/ 	.word	0x00018b00


	//   ....[126]....
        /*06ac*/ 	.word	0x00018b30


	//   ....[127]....
        /*06b0*/ 	.word	0x00018b60


	//   ....[128]....
        /*06b4*/ 	.word	0x00018c20


	//   ....[129]....
        /*06b8*/ 	.word	0x00018c40


	//   ....[130]....
        /*06bc*/ 	.word	0x00018c60


	//   ....[131]....
        /*06c0*/ 	.word	0x00018cc0


	//   ....[132]....
        /*06c4*/ 	.word	0x000196f0


	//   ....[133]....
        /*06c8*/ 	.word	0x00019d50


	//   ....[134]....
        /*06cc*/ 	.word	0x00019e40


	//   ....[135]....
        /*06d0*/ 	.word	0x00019ee0


	//   ....[136]....
        /*06d4*/ 	.word	0x00019f40


	//   ....[137]....
        /*06d8*/ 	.word	0x0001a050


	//   ....[138]....
        /*06dc*/ 	.word	0x0001a0c0


	//   ....[139]....
        /*06e0*/ 	.word	0x0001a1d0


	//   ....[140]....
        /*06e4*/ 	.word	0x0001a240


	//   ....[141]....
        /*06e8*/ 	.word	0x0001a2e0


	//   ....[142]....
        /*06ec*/ 	.word	0x0001a400


	//   ....[143]....
        /*06f0*/ 	.word	0x0001a460


	//   ....[144]....
        /*06f4*/ 	.word	0x0001a4c0


	//   ....[145]....
        /*06f8*/ 	.word	0x0001a5d0


	//   ....[146]....
        /*06fc*/ 	.word	0x0001a630


	//   ....[147]....
        /*0700*/ 	.word	0x0001a730


	//   ....[148]....
        /*0704*/ 	.word	0x0001a790


	//   ....[149]....
        /*0708*/ 	.word	0x0001a890


	//   ....[150]....
        /*070c*/ 	.word	0x0001a8f0


	//   ....[151]....
        /*0710*/ 	.word	0x0001aa00


	//   ....[152]....
        /*0714*/ 	.word	0x0001aa60


	//   ....[153]....
        /*0718*/ 	.word	0x0001ab40


	//   ....[154]....
        /*071c*/ 	.word	0x0001ac80


	//   ....[155]....
        /*0720*/ 	.word	0x0001ad60


	//   ....[156]....
        /*0724*/ 	.word	0x0001ade0


	//   ....[157]....
        /*0728*/ 	.word	0x0001aec0


	//   ....[158]....
        /*072c*/ 	.word	0x0001af20


	//   ....[159]....
        /*0730*/ 	.word	0x0001aff0


	//   ....[160]....
        /*0734*/ 	.word	0x0001b050


	//   ....[161]....
        /*0738*/ 	.word	0x0001b130


	//   ....[162]....
        /*073c*/ 	.word	0x0001b220


	//   ....[163]....
        /*0740*/ 	.word	0x0001b2c0


	//   ....[164]....
        /*0744*/ 	.word	0x0001b320


	//   ....[165]....
        /*0748*/ 	.word	0x0001b420


	//   ....[166]....
        /*074c*/ 	.word	0x0001b480


	//   ....[167]....
        /*0750*/ 	.word	0x0001b580


	//   ....[168]....
        /*0754*/ 	.word	0x0001b5e0


	//   ....[169]....
        /*0758*/ 	.word	0x0001b6b0


	//   ....[170]....
        /*075c*/ 	.word	0x0001b800


	//   ....[171]....
        /*0760*/ 	.word	0x0001b8b0


	//   ....[172]....
        /*0764*/ 	.word	0x0001b9c0


	//   ....[173]....
        /*0768*/ 	.word	0x0001baa0


	//   ....[174]....
        /*076c*/ 	.word	0x0001bb00


	//   ....[175]....
        /*0770*/ 	.word	0x0001bbf0


	//   ....[176]....
        /*0774*/ 	.word	0x0001bc50


	//   ....[177]....
        /*0778*/ 	.word	0x0001bd30


	//   ....[178]....
        /*077c*/ 	.word	0x0001bdc0


	//   ....[179]....
        /*0780*/ 	.word	0x0001be60


	//   ....[180]....
        /*0784*/ 	.word	0x0001bfd0


	//   ....[181]....
        /*0788*/ 	.word	0x0001c040


	//   ....[182]....
        /*078c*/ 	.word	0x0001c0b0


	//   ....[183]....
        /*0790*/ 	.word	0x0001c120


	//   ....[184]....
        /*0794*/ 	.word	0x0001c190


	//   ....[185]....
        /*0798*/ 	.word	0x0001c210


	//   ....[186]....
        /*079c*/ 	.word	0x0001c290


	//   ....[187]....
        /*07a0*/ 	.word	0x0001c320


	//   ....[188]....
        /*07a4*/ 	.word	0x0001c390


	//   ....[189]....
        /*07a8*/ 	.word	0x0001c400


	//   ....[190]....
        /*07ac*/ 	.word	0x0001c470


	//   ....[191]....
        /*07b0*/ 	.word	0x0001c4f0


	//   ....[192]....
        /*07b4*/ 	.word	0x0001c560


	//   ....[193]....
        /*07b8*/ 	.word	0x0001c610


	//   ....[194]....
        /*07bc*/ 	.word	0x0001c660


	//   ....[195]....
        /*07c0*/ 	.word	0x0001c6f0


	//   ....[196]....
        /*07c4*/ 	.word	0x0001c820


	//----- nvinfo : EIATTR_REG_RECONFIG
	.align		4
.L_1229:
        /*07c8*/ 	.byte	0x01, 0x54
	.zero		2


	//----- nvinfo : EIATTR_SYSCALL_OFFSETS
	.align		4
        /*07cc*/ 	.byte	0x04, 0x46
        /*07ce*/ 	.short	(.L_1231 - .L_1230)


	//   ....[0]....
.L_1230:
        /*07d0*/ 	.word	0x00002080


	//   ....[1]....
        /*07d4*/ 	.word	0x00015350


	//   ....[2]....
        /*07d8*/ 	.word	0x000154a0


	//   ....[3]....
        /*07dc*/ 	.word	0x00015590


	//   ....[4]....
        /*07e0*/ 	.word	0x00016380


	//----- nvinfo : EIATTR_MBARRIER_INSTR_OFFSETS
	.align		4
.L_1231:
        /*07e4*/ 	.byte	0x04, 0x39
        /*07e6*/ 	.short	(.L_1233 - .L_1232)


	//   ....[0]....
.L_1232:
        /*07e8*/ 	.word	0x00000180
        /*07ec*/ 	.word	0x000000ff
        /*07f0*/ 	.word	0x0002d800
        /*07f4*/ 	.short	0x0100
        /*07f6*/ 	.byte	0x08
	.zero		1


	//   ....[1]....
        /*07f8*/ 	.word	0x00000190
        /*07fc*/ 	.word	0x000000ff
        /*0800*/ 	.word	0x0002d820
        /*0804*/ 	.short	0x0100
        /*0806*/ 	.byte	0x08
	.zero		1


	//   ....[2]....
        /*0808*/ 	.word	0x00000280
        /*080c*/ 	.word	0x000000ff
        /*0810*/ 	.word	0x0002d830
        /*0814*/ 	.short	0x0100
        /*0816*/ 	.byte	0x08
	.zero		1


	//   ....[3]....
        /*0818*/ 	.word	0x00000290
        /*081c*/ 	.word	0x000000ff
        /*0820*/ 	.word	0x0002d840
        /*0824*/ 	.short	0x0100
        /*0826*/ 	.byte	0x08
	.zero		1


	//   ....[4]....
        /*0828*/ 	.word	0x000002a0
        /*082c*/ 	.word	0x000000ff
        /*0830*/ 	.word	0x0002d838
        /*0834*/ 	.short	0x0100
        /*0836*/ 	.byte	0x08
	.zero		1


	//   ....[5]....
        /*0838*/ 	.word	0x000002b0
        /*083c*/ 	.word	0x000000ff
        /*0840*/ 	.word	0x0002d848
        /*0844*/ 	.short	0x0100
        /*0846*/ 	.byte	0x08
	.zero		1


	//   ....[6]....
        /*0848*/ 	.word	0x000003e0
        /*084c*/ 	.word	0x000000ff
        /*0850*/ 	.word	0x0002d850
        /*0854*/ 	.short	0x0100
        /*0856*/ 	.byte	0x08
	.zero		1


	//   ....[7]....
        /*0858*/ 	.word	0x000003f0
        /*085c*/ 	.word	0x000000ff
        /*0860*/ 	.word	0x0002d860
        /*0864*/ 	.short	0x0100
        /*0866*/ 	.byte	0x08
	.zero		1


	//   ....[8]....
        /*0868*/ 	.word	0x00000400
        /*086c*/ 	.word	0x000000ff
        /*0870*/ 	.word	0x0002d858
        /*0874*/ 	.short	0x0100
        /*0876*/ 	.byte	0x08
	.zero		1


	//   ....[9]....
        /*0878*/ 	.word	0x00000410
        /*087c*/ 	.word	0x000000ff
        /*0880*/ 	.word	0x0002d868
        /*0884*/ 	.short	0x0100
        /*0886*/ 	.byte	0x08
	.zero		1


	//   ....[10]....
        /*0888*/ 	.word	0x00000500
        /*088c*/ 	.word	0x000000ff
        /*0890*/ 	.word	0x0002d870
        /*0894*/ 	.short	0x0100
        /*0896*/ 	.byte	0x06
	.zero		1


	//   ....[11]....
        /*0898*/ 	.word	0x00000510
        /*089c*/ 	.word	0x000000ff
        /*08a0*/ 	.word	0x0002d880
        /*08a4*/ 	.short	0x0100
        /*08a6*/ 	.byte	0x06
	.zero		1


	//   ....[12]....
        /*08a8*/ 	.word	0x00000520
        /*08ac*/ 	.word	0x000000ff
        /*08b0*/ 	.word	0x0002d878
        /*08b4*/ 	.short	0x0100
        /*08b6*/ 	.byte	0x06
	.zero		1


	//   ....[13]....
        /*08b8*/ 	.word	0x00000530
        /*08bc*/ 	.word	0x000000ff
        /*08c0*/ 	.word	0x0002d888
        /*08c4*/ 	.short	0x0100
        /*08c6*/ 	.byte	0x06
	.zero		1


	//   ....[14]....
        /*08c8*/ 	.word	0x00000660
        /*08cc*/ 	.word	0x000000ff
        /*08d0*/ 	.word	0x0002d890
        /*08d4*/ 	.short	0x0100
        /*08d6*/ 	.byte	0x08
	.zero		1


	//   ....[15]....
        /*08d8*/ 	.word	0x00000670
        /*08dc*/ 	.word	0x000000ff
        /*08e0*/ 	.word	0x0002d8a0
        /*08e4*/ 	.short	0x0100
        /*08e6*/ 	.byte	0x08
	.zero		1


	//   ....[16]....
        /*08e8*/ 	.word	0x00000680
        /*08ec*/ 	.word	0x000000ff
        /*08f0*/ 	.word	0x0002d898
        /*08f4*/ 	.short	0x0100
        /*08f6*/ 	.byte	0x08
	.zero		1


	//   ....[17]....
        /*08f8*/ 	.word	0x00000690
        /*08fc*/ 	.word	0x000000ff
        /*0900*/ 	.word	0x0002d8a8
        /*0904*/ 	.short	0x0100
        /*0906*/ 	.byte	0x08
	.zero		1


	//   ....[18]....
        /*0908*/ 	.word	0x000007d0
        /*090c*/ 	.word	0x000000ff
        /*0910*/ 	.word	0x0002d8b0
        /*0914*/ 	.short	0x0100
        /*0916*/ 	.byte	0x08
	.zero		1


	//   ....[19]....
        /*0918*/ 	.word	0x000007e0
        /*091c*/ 	.word	0x000000ff
        /*0920*/ 	.word	0x0002d8c0
        /*0924*/ 	.short	0x0100
        /*0926*/ 	.byte	0x08
	.zero		1


	//   ....[20]....
        /*0928*/ 	.word	0x000007f0
        /*092c*/ 	.word	0x000000ff
        /*0930*/ 	.word	0x0002d8b8
        /*0934*/ 	.short	0x0100
        /*0936*/ 	.byte	0x08
	.zero		1


	//   ....[21]....
        /*0938*/ 	.word	0x00000800
        /*093c*/ 	.word	0x000000ff
        /*0940*/ 	.word	0x0002d8c8
        /*0944*/ 	.short	0x0100
        /*0946*/ 	.byte	0x08
	.zero		1


	//   ....[22]....
        /*0948*/ 	.word	0x00002100
        /*094c*/ 	.word	0x000000ff
        /*0950*/ 	.word	0x0002d800
        /*0954*/ 	.short	0x010a
        /*0956*/ 	.byte	0x29
	.zero		1


	//   ....[23]....
        /*0958*/ 	.word	0x00002180
        /*095c*/ 	.word	0x00000002
        /*0960*/ 	.word	0x0002d830
        /*0964*/ 	.short	0x010a
        /*0966*/ 	.byte	0x3f
	.zero		1


	//   ....[24]....
        /*0968*/ 	.word	0x000021c0
        /*096c*/ 	.word	0x00000002
        /*0970*/ 	.word	0x0002d830
        /*0974*/ 	.short	0x010a
        /*0976*/ 	.byte	0x3f
	.zero		1


	//   ....[25]....
        /*0978*/ 	.word	0x00002a40
        /*097c*/ 	.word	0x000000ff
        /*0980*/ 	.word	0x00000000
        /*0984*/ 	.short	0x0101
        /*0986*/ 	.byte	0x06
	.zero		1


	//   ....[26]....
        /*0988*/ 	.word	0x00005e30
        /*098c*/ 	.word	0x000000ff
        /*0990*/ 	.word	0x0002d830
        /*0994*/ 	.short	0x010a
        /*0996*/ 	.byte	0x06
	.zero		1


	//   ....[27]....
        /*0998*/ 	.word	0x00005e70
        /*099c*/ 	.word	0x000000ff
        /*09a0*/ 	.word	0x0002d830
        /*09a4*/ 	.short	0x010a
        /*09a6*/ 	.byte	0x06
	.zero		1


	//   ....[28]....
        /*09a8*/ 	.word	0x00006140
        /*09ac*/ 	.word	0x000000ff
        /*09b0*/ 	.word	0x0002d850
        /*09b4*/ 	.short	0x010a
        /*09b6*/ 	.byte	0x06
	.zero		1


	//   ....[29]....
        /*09b8*/ 	.word	0x00006180
        /*09bc*/ 	.word	0x000000ff
        /*09c0*/ 	.word	0x0002d850
        /*09c4*/ 	.short	0x010a
        /*09c6*/ 	.byte	0x06
	.zero		1


	//   ....[30]....
        /*09c8*/ 	.word	0x00006b70
        /*09cc*/ 	.word	0x000000ff
        /*09d0*/ 	.word	0x00000000
        /*09d4*/ 	.short	0x0101
        /*09d6*/ 	.byte	0x06
	.zero		1


	//   ....[31]....
        /*09d8*/ 	.word	0x00009410
        /*09dc*/ 	.word	0x000000ff
        /*09e0*/ 	.word	0x00000000
        /*09e4*/ 	.short	0x0101
        /*09e6*/ 	.byte	0x06
	.zero		1


	//   ....[32]....
        /*09e8*/ 	.word	0x00009d60
        /*09ec*/ 	.word	0x000000ff
        /*09f0*/ 	.word	0x0002d830
        /*09f4*/ 	.short	0x010a
        /*09f6*/ 	.byte	0x06
	.zero		1


	//   ....[33]....
        /*09f8*/ 	.word	0x00009da0
        /*09fc*/ 	.word	0x000000ff
        /*0a00*/ 	.word	0x0002d830
        /*0a04*/ 	.short	0x010a
        /*0a06*/ 	.byte	0x06
	.zero		1


	//   ....[34]....
        /*0a08*/ 	.word	0x0000a070
        /*0a0c*/ 	.word	0x000000ff
        /*0a10*/ 	.word	0x0002d850
        /*0a14*/ 	.short	0x010a
        /*0a16*/ 	.byte	0x06
	.zero		1


	//   ....[35]....
        /*0a18*/ 	.word	0x0000a0b0
        /*0a1c*/ 	.word	0x000000ff
        /*0a20*/ 	.word	0x0002d850
        /*0a24*/ 	.short	0x010a
        /*0a26*/ 	.byte	0x06
	.zero		1


	//   ....[36]....
        /*0a28*/ 	.word	0x0000aac0
        /*0a2c*/ 	.word	0x000000ff
        /*0a30*/ 	.word	0x00000000
        /*0a34*/ 	.short	0x0101
        /*0a36*/ 	.byte	0x06
	.zero		1


	//   ....[37]....
        /*0a38*/ 	.word	0x0000bfb0
        /*0a3c*/ 	.word	0x000000ff
        /*0a40*/ 	.word	0x00000000
        /*0a44*/ 	.short	0x0101
        /*0a46*/ 	.byte	0x06
	.zero		1


	//   ....[38]....
        /*0a48*/ 	.word	0x0000c6c0
        /*0a4c*/ 	.word	0x000000ff
        /*0a50*/ 	.word	0x0002d830
        /*0a54*/ 	.short	0x010a
        /*0a56*/ 	.byte	0x06
	.zero		1


	//   ....[39]....
        /*0a58*/ 	.word	0x0000c700
        /*0a5c*/ 	.word	0x000000ff
        /*0a60*/ 	.word	0x0002d830
        /*0a64*/ 	.short	0x010a
        /*0a66*/ 	.byte	0x06
	.zero		1


	//   ....[40]....
        /*0a68*/ 	.word	0x0000c9d0
        /*0a6c*/ 	.word	0x000000ff
        /*0a70*/ 	.word	0x0002d850
        /*0a74*/ 	.short	0x010a
        /*0a76*/ 	.byte	0x06
	.zero		1


	//   ....[41]....
        /*0a78*/ 	.word	0x0000ca10
        /*0a7c*/ 	.word	0x000000ff
        /*0a80*/ 	.word	0x0002d850
        /*0a84*/ 	.short	0x010a
        /*0a86*/ 	.byte	0x06
	.zero		1


	//   ....[42]....
        /*0a88*/ 	.word	0x0000d3c0
        /*0a8c*/ 	.word	0x000000ff
        /*0a90*/ 	.word	0x00000000
        /*0a94*/ 	.short	0x0101
        /*0a96*/ 	.byte	0x06
	.zero		1


	//   ....[43]....
        /*0a98*/ 	.word	0x0000fc60
        /*0a9c*/ 	.word	0x000000ff
        /*0aa0*/ 	.word	0x00000000
        /*0aa4*/ 	.short	0x0101
        /*0aa6*/ 	.byte	0x06
	.zero		1


	//   ....[44]....
        /*0aa8*/ 	.word	0x00010240
        /*0aac*/ 	.word	0x000000ff
        /*0ab0*/ 	.word	0x0002d850
        /*0ab4*/ 	.short	0x010a
        /*0ab6*/ 	.byte	0x08
	.zero		1


	//   ....[45]....
        /*0ab8*/ 	.word	0x00010280
        /*0abc*/ 	.word	0x000000ff
        /*0ac0*/ 	.word	0x0002d850
        /*0ac4*/ 	.short	0x010a
        /*0ac6*/ 	.byte	0x08
	.zero		1


	//   ....[46]....
        /*0ac8*/ 	.word	0x00010910
        /*0acc*/ 	.word	0x000000ff
        /*0ad0*/ 	.word	0x00000000
        /*0ad4*/ 	.short	0x0101
        /*0ad6*/ 	.byte	0x08
	.zero		1


	//   ....[47]....
        /*0ad8*/ 	.word	0x00011cf0
        /*0adc*/ 	.word	0x000000ff
        /*0ae0*/ 	.word	0x00000000
        /*0ae4*/ 	.short	0x0101
        /*0ae6*/ 	.byte	0x04
	.zero		1


	//   ....[48]....
        /*0ae8*/ 	.word	0x000121b0
        /*0aec*/ 	.word	0x000000ff
        /*0af0*/ 	.word	0x00000000
        /*0af4*/ 	.short	0x0101
        /*0af6*/ 	.byte	0x04
	.zero		1


	//   ....[49]....
        /*0af8*/ 	.word	0x00015b40
        /*0afc*/ 	.word	0x00000004
        /*0b00*/ 	.word	0x0002d840
        /*0b04*/ 	.short	0x010a
        /*0b06*/ 	.byte	0x3f
	.zero		1


	//   ....[50]....
        /*0b08*/ 	.word	0x000160d0
        /*0b0c*/ 	.word	0x00000004
        /*0b10*/ 	.word	0x0002d830
        /*0b14*/ 	.short	0x0107
        /*0b16*/ 	.byte	0x3f
	.zero		1


	//   ....[51]....
        /*0b18*/ 	.word	0x000161a0
        /*0b1c*/ 	.word	0x00000004
        /*0b20*/ 	.word	0x0002d830
        /*0b24*/ 	.short	0x0101
        /*0b26*/ 	.byte	0x3f
	.zero		1


	//   ....[52]....
        /*0b28*/ 	.word	0x00016d20
        /*0b2c*/ 	.word	0x00000011
        /*0b30*/ 	.word	0x0002d800
        /*0b34*/ 	.short	0x0107
        /*0b36*/ 	.byte	0x3f
	.zero		1


	//   ....[53]....
        /*0b38*/ 	.word	0x00016e10
        /*0b3c*/ 	.word	0x00000011
        /*0b40*/ 	.word	0x0002d800
        /*0b44*/ 	.short	0x0101
        /*0b46*/ 	.byte	0x3f
	.zero		1


	//   ....[54]....
        /*0b48*/ 	.word	0x00016e30
        /*0b4c*/ 	.word	0x00000011
        /*0b50*/ 	.word	0x0002d820
        /*0b54*/ 	.short	0x010a
        /*0b56*/ 	.byte	0x3f
	.zero		1


	//   ....[55]....
        /*0b58*/ 	.word	0x00017250
        /*0b5c*/ 	.word	0x00000005
        /*0b60*/ 	.word	0x0002d840
        /*0b64*/ 	.short	0x010a
        /*0b66*/ 	.byte	0x3f
	.zero		1


	//   ....[56]....
        /*0b68*/ 	.word	0x000176b0
        /*0b6c*/ 	.word	0x00000005
        /*0b70*/ 	.word	0x0002d830
        /*0b74*/ 	.short	0x0107
        /*0b76*/ 	.byte	0x3f
	.zero		1


	//   ....[57]....
        /*0b78*/ 	.word	0x00017770
        /*0b7c*/ 	.word	0x00000005
        /*0b80*/ 	.word	0x0002d830
        /*0b84*/ 	.short	0x0101
        /*0b86*/ 	.byte	0x3f
	.zero		1


	//   ....[58]....
        /*0b88*/ 	.word	0x000177d0
        /*0b8c*/ 	.word	0x00000005
        /*0b90*/ 	.word	0x0002d860
        /*0b94*/ 	.short	0x010a
        /*0b96*/ 	.byte	0x3f
	.zero		1


	//   ....[59]....
        /*0b98*/ 	.word	0x00017cc0
        /*0b9c*/ 	.word	0x00000005
        /*0ba0*/ 	.word	0x0002d850
        /*0ba4*/ 	.short	0x0107
        /*0ba6*/ 	.byte	0x3f
	.zero		1


	//   ....[60]....
        /*0ba8*/ 	.word	0x00017db0
        /*0bac*/ 	.word	0x00000005
        /*0bb0*/ 	.word	0x0002d850
        /*0bb4*/ 	.short	0x0101
        /*0bb6*/ 	.byte	0x3f
	.zero		1


	//   ....[61]....
        /*0bb8*/ 	.word	0x00017fd0
        /*0bbc*/ 	.word	0x00000000
        /*0bc0*/ 	.word	0x0002d860
        /*0bc4*/ 	.short	0x010a
        /*0bc6*/ 	.byte	0x3f
	.zero		1


	//   ....[62]....
        /*0bc8*/ 	.word	0x00018450
        /*0bcc*/ 	.word	0x00000000
        /*0bd0*/ 	.word	0x0002d850
        /*0bd4*/ 	.short	0x0107
        /*0bd6*/ 	.byte	0x3f
	.zero		1


	//   ....[63]....
        /*0bd8*/ 	.word	0x00018520
        /*0bdc*/ 	.word	0x00000000
        /*0be0*/ 	.word	0x0002d850
        /*0be4*/ 	.short	0x0101
        /*0be6*/ 	.byte	0x3f
	.zero		1


	//   ....[64]....
        /*0be8*/ 	.word	0x00019670
        /*0bec*/ 	.word	0x00000005
        /*0bf0*/ 	.word	0x0002d820
        /*0bf4*/ 	.short	0x010a
        /*0bf6*/ 	.byte	0x3f
	.zero		1


	//   ....[65]....
        /*0bf8*/ 	.word	0x000197f0
        /*0bfc*/ 	.word	0x00000003
        /*0c00*/ 	.word	0x0002d840
        /*0c04*/ 	.short	0x010a
        /*0c06*/ 	.byte	0x3f
	.zero		1


	//   ....[66]....
        /*0c08*/ 	.word	0x00019890
        /*0c0c*/ 	.word	0x00000017
        /*0c10*/ 	.word	0x0002d840
        /*0c14*/ 	.short	0x010a
        /*0c16*/ 	.byte	0x3f
	.zero		1


	//   ....[67]....
        /*0c18*/ 	.word	0x000198d0
        /*0c1c*/ 	.word	0x00000003
        /*0c20*/ 	.word	0x0002d860
        /*0c24*/ 	.short	0x010a
        /*0c26*/ 	.byte	0x3f
	.zero		1


	//   ....[68]....
        /*0c28*/ 	.word	0x00019910
        /*0c2c*/ 	.word	0x00000017
        /*0c30*/ 	.word	0x0002d860
        /*0c34*/ 	.short	0x010a
        /*0c36*/ 	.byte	0x3f
	.zero		1


	//   ....[69]....
        /*0c38*/ 	.word	0x00019980
        /*0c3c*/ 	.word	0x00000003
        /*0c40*/ 	.word	0x0002d800
        /*0c44*/ 	.short	0x010a
        /*0c46*/ 	.byte	0x3f
	.zero		1


	//   ....[70]....
        /*0c48*/ 	.word	0x000199d0
        /*0c4c*/ 	.word	0x00000002
        /*0c50*/ 	.word	0x0002d830
        /*0c54*/ 	.short	0x010a
        /*0c56*/ 	.byte	0x3f
	.zero		1


	//   ....[71]....
        /*0c58*/ 	.word	0x00019a30
        /*0c5c*/ 	.word	0x00000007
        /*0c60*/ 	.word	0x0002d830
        /*0c64*/ 	.short	0x010a
        /*0c66*/ 	.byte	0x3f
	.zero		1


	//   ....[72]....
        /*0c68*/ 	.word	0x00019a90
        /*0c6c*/ 	.word	0x00000007
        /*0c70*/ 	.word	0x0002d850
        /*0c74*/ 	.short	0x010a
        /*0c76*/ 	.byte	0x3f
	.zero		1


	//   ....[73]....
        /*0c78*/ 	.word	0x00019af0
        /*0c7c*/ 	.word	0x00000007
        /*0c80*/ 	.word	0x0002d830
        /*0c84*/ 	.short	0x010a
        /*0c86*/ 	.byte	0x3f
	.zero		1


	//   ....[74]....
        /*0c88*/ 	.word	0x00019b50
        /*0c8c*/ 	.word	0x00000007
        /*0c90*/ 	.word	0x0002d850
        /*0c94*/ 	.short	0x010a
        /*0c96*/ 	.byte	0x3f
	.zero		1


	//   ....[75]....
        /*0c98*/ 	.word	0x00019bb0
        /*0c9c*/ 	.word	0x00000008
        /*0ca0*/ 	.word	0x0002d830
        /*0ca4*/ 	.short	0x010a
        /*0ca6*/ 	.byte	0x3f
	.zero		1


	//   ....[76]....
        /*0ca8*/ 	.word	0x00019c10
        /*0cac*/ 	.word	0x00000007
        /*0cb0*/ 	.word	0x0002d850
        /*0cb4*/ 	.short	0x010a
        /*0cb6*/ 	.byte	0x3f
	.zero		1


	//   ....[77]....
        /*0cb8*/ 	.word	0x00019c70
        /*0cbc*/ 	.word	0x00000004
        /*0cc0*/ 	.word	0x0002d850
        /*0cc4*/ 	.short	0x010a
        /*0cc6*/ 	.byte	0x3f
	.zero		1


	//   ....[78]....
        /*0cc8*/ 	.word	0x00019d90
        /*0ccc*/ 	.word	0x00000004
        /*0cd0*/ 	.word	0x0002d840
        /*0cd4*/ 	.short	0x010a
        /*0cd6*/ 	.byte	0x3f
	.zero		1


	//   ....[79]....
        /*0cd8*/ 	.word	0x0001ab80
        /*0cdc*/ 	.word	0x00000011
        /*0ce0*/ 	.word	0x0002d820
        /*0ce4*/ 	.short	0x010a
        /*0ce6*/ 	.byte	0x3f
	.zero		1


	//   ....[80]....
        /*0ce8*/ 	.word	0x0001abd0
        /*0cec*/ 	.word	0x00000005
        /*0cf0*/ 	.word	0x0002d840
        /*0cf4*/ 	.short	0x010a
        /*0cf6*/ 	.byte	0x3f
	.zero		1


	//   ....[81]....
        /*0cf8*/ 	.word	0x0001b170
        /*0cfc*/ 	.word	0x00000005
        /*0d00*/ 	.word	0x0002d860
        /*0d04*/ 	.short	0x010a
        /*0d06*/ 	.byte	0x3f
	.zero		1


	//   ....[82]....
        /*0d08*/ 	.word	0x0001b750
        /*0d0c*/ 	.word	0x00000000
        /*0d10*/ 	.word	0x0002d860
        /*0d14*/ 	.short	0x010a
        /*0d16*/ 	.byte	0x3f
	.zero		1


	//   ....[83]....
        /*0d18*/ 	.word	0x0001c740
        /*0d1c*/ 	.word	0x00000005
        /*0d20*/ 	.word	0x0002d820
        /*0d24*/ 	.short	0x010a
        /*0d26*/ 	.byte	0x3f
	.zero		1


	//   ....[84]....
        /*0d28*/ 	.word	0x0001c8e0
        /*0d2c*/ 	.word	0x00000003
        /*0d30*/ 	.word	0x0002d840
        /*0d34*/ 	.short	0x010a
        /*0d36*/ 	.byte	0x3f
	.zero		1


	//   ....[85]....
        /*0d38*/ 	.word	0x0001c930
        /*0d3c*/ 	.word	0x00000017
        /*0d40*/ 	.word	0x0002d840
        /*0d44*/ 	.short	0x010a
        /*0d46*/ 	.byte	0x3f
	.zero		1


	//   ....[86]....
        /*0d48*/ 	.word	0x0001c980
        /*0d4c*/ 	.word	0x00000003
        /*0d50*/ 	.word	0x0002d860
        /*0d54*/ 	.short	0x010a
        /*0d56*/ 	.byte	0x3f
	.zero		1


	//----- nvinfo : EIATTR_NUM_MBARRIERS
	.align		4
.L_1233:
        /*0d58*/ 	.byte	0x03, 0x38
        /*0d5a*/ 	.short	0x0016


	//----- nvinfo : EIATTR_EXIT_INSTR_OFFSETS
	.align		4
        /*0d5c*/ 	.byte	0x04, 0x1c
        /*0d5e*/ 	.short	(.L_1235 - .L_1234)


	//   ....[0]....
.L_1234:
        /*0d60*/ 	.word	0x000009b0


	//   ....[1]....
        /*0d64*/ 	.word	0x000134a0


	//   ....[2]....
        /*0d68*/ 	.word	0x00019960


	//----- nvinfo : EIATTR_MAX_THREADS
	.align		4
.L_1235:
        /*0d6c*/ 	.byte	0x04, 0x05
        /*0d6e*/ 	.short	(.L_1237 - .L_1236)
.L_1236:
        /*0d70*/ 	.word	0x00000200
        /*0d74*/ 	.word	0x00000001
        /*0d78*/ 	.word	0x00000001


	//----- nvinfo : EIATTR_CRS_STACK_SIZE
	.align		4
.L_1237:
        /*0d7c*/ 	.byte	0x04, 0x1e
        /*0d7e*/ 	.short	(.L_1239 - .L_1238)
.L_1238:
        /*0d80*/ 	.word	0x00000000


	//----- nvinfo : EIATTR_CBANK_PARAM_SIZE
	.align		4
.L_1239:
        /*0d84*/ 	.byte	0x03, 0x19
        /*0d86*/ 	.short	0x0af0


	//----- nvinfo : EIATTR_PARAM_CBANK
	.align		4
        /*0d88*/ 	.byte	0x04, 0x0a
        /*0d8a*/ 	.short	(.L_1241 - .L_1240)
	.align		4
.L_1240:
        /*0d8c*/ 	.word	index@(.nv.constant0._ZN7cutlass13device_kernelIN5flash11enable_sm90INS1_16FlashAttnFwdSm90INS1_25CollectiveMainloopFwdSm90ILi2EN4cute5tupleIJNS5_1CILi1EEES8_S8_EEENS6_IJNS7_ILi192EEENS7_ILi128EEENS7_ILi96EEEEEELi96ENS_10bfloat16_tEfNS_4arch4Sm90ELb0ELb1ELb1ELb1ELb1ELb0ELb0ELb0ELb1ELb1ELb1ELb0EEENS1_21CollectiveEpilogueFwdINS6_IJSA_SC_SB_EEES9_SE_SG_Li384ELb1ELb1ELb1ELb0EEENS1_36VarlenDynamicPersistentTileSchedulerILi192ELi128ELi384ELi128ELb1ELb1ELb1ELb1ELb0ELb1EEEEEEEEEvNT_6ParamsE)
        /*0d90*/ 	.short	0x0210
        /*0d92*/ 	.short	0x0af0


	//----- nvinfo : EIATTR_SW_WAR
	.align		4
.L_1241:
        /*0d94*/ 	.byte	0x04, 0x36
        /*0d96*/ 	.short	(.L_1243 - .L_1242)
.L_1242:
        /*0d98*/ 	.word	0x00000008
.L_1243:


//--------------------- .nv.info._ZN7cutlass13device_kernelIN5flash11enable_sm90INS1_16FlashAttnFwdSm90INS1_25CollectiveMainloopFwdSm90ILi2EN4cute5tupleIJNS5_1CILi1EEES8_S8_EEENS6_IJNS7_ILi192EEENS7_ILi128EEENS7_ILi96EEEEEELi96ENS_10bfloat16_tEfNS_4arch4Sm90ELb0ELb1ELb1ELb1ELb1ELb1ELb0ELb0ELb1ELb1ELb1ELb0EEENS1_21CollectiveEpilogueFwdINS6_IJSA_SC_SB_EEES9_SE_SG_Li384ELb1ELb1ELb1ELb0EEENS1_36VarlenDynamicPersistentTileSchedulerILi192ELi128ELi384ELi128ELb1ELb1ELb1ELb1ELb0ELb1EEEEEEEEEvNT_6ParamsE --------------------------
	.section	.nv.info._ZN7cutlass13device_kernelIN5flash11enable_sm90INS1_16FlashAttnFwdSm90INS1_25CollectiveMainloopFwdSm90ILi2EN4cute5tupleIJNS5_1CILi1EEES8_S8_EEENS6_IJNS7_ILi192EEENS7_ILi128EEENS7_ILi96EEEEEELi96ENS_10bfloat16_tEfNS_4arch4Sm90ELb0ELb1ELb1ELb1ELb1ELb1ELb0ELb0ELb1ELb1ELb1ELb0EEENS1_21CollectiveEpilogueFwdINS6_IJSA_SC_SB_EEES9_SE_SG_Li384ELb1ELb1ELb1ELb0EEENS1_36VarlenDynamicPersistentTileSchedulerILi192ELi128ELi384ELi128ELb1ELb1ELb1ELb1ELb0ELb1EEEEEEEEEvNT_6ParamsE,"",@"SHT_CUDA_INFO"
	.sectionflags	@""
	.align	4


	//----- nvinfo : EIATTR_CUDA_API_VERSION
	.align		4
        /*0000*/ 	.byte	0x04, 0x37
        /*0002*/ 	.short	(.L_1245 - .L_1244)
.L_1244:
        /*0004*/ 	.word	0x00000082


	//----- nvinfo : EIATTR_KPARAM_INFO
	.align		4
.L_1245:
        /*0008*/ 	.byte	0x04, 0x17
        /*000a*/ 	.short	(.L_1247 - .L_1246)
.L_1246:
        /*000c*/ 	.word	0x00000000
        /*0010*/ 	.short	0x0000
        /*0012*/ 	.short	0x0070
        /*0014*/ 	.byte	0x00, 0xf0, 0x01, 0x2a


	//----- nvinfo : EIATTR_SPARSE_MMA_MASK
	.align		4
.L_1247:
        /*0018*/ 	.byte	0x03, 0x50
        /*001a*/ 	.short	0x0000


	//----- nvinfo : EIATTR_MAXREG_COUNT
	.align		4
        /*001c*/ 	.byte	0x03, 0x1b
        /*001e*/ 	.short	0x0080


	//----- nvinfo : EIATTR_NUM_BARRIERS
	.align		4
        /*0020*/ 	.byte	0x02, 0x4c
        /*0022*/ 	.byte	0x10
	.zero		1


	//----- nvinfo : EIATTR_EXTERNS
	.align		4
        /*0024*/ 	.byte	0x04, 0x0f
        /*0026*/ 	.short	(.L_1249 - .L_1248)


	//   ....[0]....
	.align		4
.L_1248:
        /*0028*/ 	.word	index@(__assertfail)


	//----- nvinfo : EIATTR_ANNOTATIONS
	.align		4
.L_1249:
        /*002c*/ 	.byte	0x04, 0x55
        /*002e*/ 	.short	(.L_1251 - .L_1250)


	//   ....[0]....
.L_1250:
        /* <DEDUP_REMOVED lines=131> */


	//----- nvinfo : EIATTR_MERCURY_ISA_VERSION
	.align		4
.L_1251:
        /*0850*/ 	.byte	0x03, 0x5f
        /*0852*/ 	.short	0x0101


	//----- nvinfo : EIATTR_UNUSED_LOAD_BYTE_OFFSET
	.align		4
        /*0854*/ 	.byte	0x04, 0x44
        /*0856*/ 	.short	(.L_1253 - .L_1252)


	//   ....[0]....
.L_1252:
        /*0858*/ 	.word	0x00000a90
        /*085c*/ 	.word	0x0000fff0


	//   ....[1]....
        /*0860*/ 	.word	0x0001c1a0
        /*0864*/ 	.word	0x0000fff0


	//----- nvinfo : EIATTR_INT_WARP_WIDE_INSTR_OFFSETS
	.align		4
.L_1253:
        /*0868*/ 	.byte	0x04, 0x31
        /*086a*/ 	.short	(.L_1255 - .L_1254)


	//   ....[0]....
.L_1254:
        /*086c*/ 	.word	0x00000130


	//   ....[1]....
        /*0870*/ 	.word	0x00000170


	//   ....[2]....
        /*0874*/ 	.word	0x000001e0


	//   ....[3]....
        /*0878*/ 	.word	0x00022850


	//   ....[4]....
        /*087c*/ 	.word	0x000228e0


	//   ....[5]....
        /*0880*/ 	.word	0x00025520


	//   ....[6]....
        /*0884*/ 	.word	0x000255b0


	//----- nvinfo : EIATTR_COOP_GROUP_MASK_REGIDS
	.align		4
.L_1255:
        /*0888*/ 	.byte	0x04, 0x29
        /*088a*/ 	.short	(.L_1257 - .L_1256)


	//   ....[0]....
.L_1256:
        /*088c*/ 	.word	0xffffffff


	//   ....[1]....
        /*0890*/ 	.word	0xffffffff


	//   ....[2]....
        /*0894*/ 	.word	0xffffffff


	//   ....[3]....
        /*0898*/ 	.word	0xffffffff


	//   ....[4]....
        /*089c*/ 	.word	0xffffffff


	//   ....[5]....
        /*08a0*/ 	.word	0xffffffff


	//   ....[6]....
        /*08a4*/ 	.word	0xffffffff


	//   ....[7]....
        /*08a8*/ 	.word	0xffffffff


	//   ....[8]....
        /*08ac*/ 	.word	0xffffffff


	//   ....[9]....
        /*08b0*/ 	.word	0xffffffff


	//   ....[10]....
        /*08b4*/ 	.word	0xffffffff


	//   ....[11]....
        /*08b8*/ 	.word	0xffffffff


	//   ....[12]....
        /*08bc*/ 	.word	0xffffffff


	//   ....[13]....
        /*08c0*/ 	.word	0xffffffff


	//   ....[14]....
        /*08c4*/ 	.word	0xffffffff


	//   ....[15]....
        /*08c8*/ 	.word	0xffffffff


	//   ....[16]....
        /*08cc*/ 	.word	0xffffffff


	//   ....[17]....
        /*08d0*/ 	.word	0xffffffff


	//   ....[18]....
        /*08d4*/ 	.word	0xffffffff


	//   ....[19]....
        /*08d8*/ 	.word	0xffffffff


	//   ....[20]....
        /*08dc*/ 	.word	0xffffffff


	//   ....[21]....
        /*08e0*/ 	.word	0xffffffff


	//   ....[22]....
        /*08e4*/ 	.word	0xffffffff


	//   ....[23]....
        /*08e8*/ 	.word	0xffffffff


	//   ....[24]....
        /*08ec*/ 	.word	0xffffffff


	//   ....[25]....
        /*08f0*/ 	.word	0xffffffff


	//   ....[26]....
        /*08f4*/ 	.word	0xffffffff


	//   ....[27]....
        /*08f8*/ 	.word	0xffffffff


	//   ....[28]....
        /*08fc*/ 	.word	0xffffffff


	//   ....[29]....
        /*0900*/ 	.word	0xffffffff


	//   ....[30]....
        /*0904*/ 	.word	0xffffffff


	//   ....[31]....
        /*0908*/ 	.word	0xffffffff


	//   ....[32]....
        /*090c*/ 	.word	0xffffffff


	//   ....[33]....
        /*0910*/ 	.word	0xffffffff


	//   ....[34]....
        /*0914*/ 	.word	0xffffffff


	//   ....[35]....
        /*0918*/ 	.word	0xffffffff


	//   ....[36]....
        /*091c*/ 	.word	0xffffffff


	//   ....[37]....
        /*0920*/ 	.word	0xffffffff


	//   ....[38]....
        /*0924*/ 	.word	0xffffffff


	//   ....[39]....
        /*0928*/ 	.word	0xffffffff


	//   ....[40]....
        /*092c*/ 	.word	0xffffffff


	//   ....[41]....
        /*0930*/ 	.word	0xffffffff


	//   ....[42]....
        /*0934*/ 	.word	0xffffffff


	//   ....[43]....
        /*0938*/ 	.word	0xffffffff


	//   ....[44]....
        /*093c*/ 	.word	0xffffffff


	//   ....[45]....
        /*0940*/ 	.word	0xffffffff


	//   ....[46]....
        /*0944*/ 	.word	0xffffffff


	//   ....[47]....
        /*0948*/ 	.word	0xffffffff


	//   ....[48]....
        /*094c*/ 	.word	0xffffffff


	//   ....[49]....
        /*0950*/ 	.word	0xffffffff


	//   ....[50]....
        /*0954*/ 	.word	0xffffffff


	//   ....[51]....
        /*0958*/ 	.word	0xffffffff


	//   ....[52]....
        /*095c*/ 	.word	0xffffffff


	//   ....[53]....
        /*0960*/ 	.word	0xffffffff


	//   ....[54]....
        /*0964*/ 	.word	0xffffffff


	//   ....[55]....
        /*0968*/ 	.word	0xffffffff


	//   ....[56]....
        /*096c*/ 	.word	0xffffffff


	//   ....[57]....
        /*0970*/ 	.word	0xffffffff


	//   ....[58]....
        /*0974*/ 	.word	0xffffffff


	//   ....[59]....
        /*0978*/ 	.word	0xffffffff


	//   ....[60]....
        /*097c*/ 	.word	0xffffffff


	//   ....[61]....
        /*0980*/ 	.word	0xffffffff


	//   ....[62]....
        /*0984*/ 	.word	0xffffffff


	//   ....[63]....
        /*0988*/ 	.word	0xffffffff


	//   ....[64]....
        /*098c*/ 	.word	0xffffffff


	//   ....[65]....
        /*0990*/ 	.word	0xffffffff


	//   ....[66]....
        /*0994*/ 	.word	0xffffffff


	//   ....[67]....
        /*0998*/ 	.word	0xffffffff


	//   ....[68]....
        /*099c*/ 	.word	0xffffffff


	//   ....[69]....
        /*09a0*/ 	.word	0xffffffff


	//   ....[70]....
        /*09a4*/ 	.word	0xffffffff


	//   ....[71]....
        /*09a8*/ 	.word	0xffffffff


	//   ....[72]....
        /*09ac*/ 	.word	0xffffffff


	//   ....[73]....
        /*09b0*/ 	.word	0xffffffff


	//   ....[74]....
        /*09b4*/ 	.word	0xffffffff


	//   ....[75]....
        /*09b8*/ 	.word	0xffffffff


	//   ....[76]....
        /*09bc*/ 	.word	0xffffffff


	//   ....[77]....
        /*09c0*/ 	.word	0xffffffff


	//   ....[78]....
        /*09c4*/ 	.word	0xffffffff


	//   ....[79]....
        /*09c8*/ 	.word	0xffffffff


	//   ....[80]....
        /*09cc*/ 	.word	0xffffffff


	//   ....[81]....
        /*09d0*/ 	.word	0xffffffff


	//   ....[82]....
        /*09d4*/ 	.word	0xffffffff


	//   ....[83]....
        /*09d8*/ 	.word	0xffffffff


	//   ....[84]....
        /*09dc*/ 	.word	0xffffffff


	//   ....[85]....
        /*09e0*/ 	.word	0xffffffff


	//   ....[86]....
        /*09e4*/ 	.word	0xffffffff


	//   ....[87]....
        /*09e8*/ 	.word	0xffffffff


	//   ....[88]....
        /*09ec*/ 	.word	0xffffffff


	//   ....[89]....
        /*09f0*/ 	.word	0xffffffff


	//   ....[90]....
        /*09f4*/ 	.word	0xffffffff


	//   ....[91]....
        /*09f8*/ 	.word	0xffffffff


	//   ....[92]....
        /*09fc*/ 	.word	0xffffffff


	//   ....[93]....
        /*0a00*/ 	.word	0xffffffff


	//   ....[94]....
        /*0a04*/ 	.word	0xffffffff


	//   ....[95]....
        /*0a08*/ 	.word	0xffffffff


	//   ....[96]....
        /*0a0c*/ 	.word	0xffffffff


	//   ....[97]....
        /*0a10*/ 	.word	0xffffffff


	//   ....[98]....
        /*0a14*/ 	.word	0xffffffff


	//   ....[99]....
        /*0a18*/ 	.word	0xffffffff


	//   ....[100]....
        /*0a1c*/ 	.word	0xffffffff


	//   ....[101]....
        /*0a20*/ 	.word	0xffffffff


	//   ....[102]....
        /*0a24*/ 	.word	0xffffffff


	//   ....[103]....
        /*0a28*/ 	.word	0xffffffff


	//   ....[104]....
        /*0a2c*/ 	.word	0xffffffff


	//   ....[105]....
        /*0a30*/ 	.word	0xffffffff


	//   ....[106]....
        /*0a34*/ 	.word	0xffffffff


	//   ....[107]....
        /*0a38*/ 	.word	0xffffffff


	//   ....[108]....
        /*0a3c*/ 	.word	0xffffffff


	//   ....[109]....
        /*0a40*/ 	.word	0xffffffff


	//   ....[110]....
        /*0a44*/ 	.word	0xffffffff


	//   ....[111]....
        /*0a48*/ 	.word	0xffffffff


	//   ....[112]....
        /*0a4c*/ 	.word	0xffffffff


	//   ....[113]....
        /*0a50*/ 	.word	0xffffffff


	//   ....[114]....
        /*0a54*/ 	.word	0xffffffff


	//   ....[115]....
        /*0a58*/ 	.word	0xffffffff


	//   ....[116]....
        /*0a5c*/ 	.word	0xffffffff


	//   ....[117]....
        /*0a60*/ 	.word	0xffffffff


	//   ....[118]....
        /*0a64*/ 	.word	0xffffffff


	//   ....[119]....
        /*0a68*/ 	.word	0xffffffff


	//   ....[120]....
        /*0a6c*/ 	.word	0xffffffff


	//   ....[121]....
        /*0a70*/ 	.word	0xffffffff


	//   ....[122]....
        /*0a74*/ 	.word	0xffffffff


	//   ....[123]....
        /*0a78*/ 	.word	0xffffffff


	//   ....[124]....
        /*0a7c*/ 	.word	0xffffffff


	//   ....[125]....
        /*0a80*/ 	.word	0xffffffff


	//   ....[126]....
        /*0a84*/ 	.word	0xffffffff


	//   ....[127]....
        /*0a88*/ 	.word	0xffffffff


	//   ....[128]....
        /*0a8c*/ 	.word	0xffffffff


	//   ....[129]....
        /*0a90*/ 	.word	0xffffffff


	//   ....[130]....
        /*0a94*/ 	.word	0xffffffff


	//   ....[131]....
        /*0a98*/ 	.word	0xffffffff


	//   ....[132]....
        /*0a9c*/ 	.word	0xffffffff


	//   ....[133]....
        /*0aa0*/ 	.word	0xffffffff


	//   ....[134]....
        /*0aa4*/ 	.word	0xffffffff


	//   ....[135]....
        /*0aa8*/ 	.word	0xffffffff


	//   ....[136]....
        /*0aac*/ 	.word	0xffffffff


	//   ....[137]....
        /*0ab0*/ 	.word	0xffffffff


	//   ....[138]....
        /*0ab4*/ 	.word	0xffffffff


	//   ....[139]....
        /*0ab8*/ 	.word	0xffffffff


	//   ....[140]....
        /*0abc*/ 	.word	0xffffffff


	//   ....[141]....
        /*0ac0*/ 	.word	0xffffffff


	//   ....[142]....
        /*0ac4*/ 	.word	0xffffffff


	//   ....[143]....
        /*0ac8*/ 	.word	0xffffffff


	//   ....[144]....
        /*0acc*/ 	.word	0xffffffff


	//   ....[145]....
        /*0ad0*/ 	.word	0xffffffff


	//   ....[146]....
        /*0ad4*/ 	.word	0xffffffff


	//   ....[147]....
        /*0ad8*/ 	.word	0xffffffff


	//   ....[148]....
        /*0adc*/ 	.word	0xffffffff


	//   ....[149]....
        /*0ae0*/ 	.word	0xffffffff


	//   ....[150]....
        /*0ae4*/ 	.word	0xffffffff


	//   ....[151]....
        /*0ae8*/ 	.word	0x0500000f


	//   ....[152]....
        /*0aec*/ 	.word	0x0500000f


	//   ....[153]....
        /*0af0*/ 	.word	0x0500000f


	//   ....[154]....
        /*0af4*/ 	.word	0x0500000f


	//   ....[155]....
        /*0af8*/ 	.word	0x0500000f


	//   ....[156]....
        /*0afc*/ 	.word	0x0500000f


	//   ....[157]....
        /*0b00*/ 	.word	0x0500000f


	//   ....[158]....
        /*0b04*/ 	.word	0x0500000f


	//   ....[159]....
        /*0b08*/ 	.word	0x0500000f


	//   ....[160]....
        /*0b0c*/ 	.word	0x0500000f


	//   ....[161]....
        /*0b10*/ 	.word	0x0500000f


	//   ....[162]....
        /*0b14*/ 	.word	0x0500000f


	//   ....[163]....
        /*0b18*/ 	.word	0x0500000f


	//   ....[164]....
        /*0b1c*/ 	.word	0x0500000f


	//   ....[165]....
        /*0b20*/ 	.word	0x0500000f


	//   ....[166]....
        /*0b24*/ 	.word	0x0500000f


	//   ....[167]....
        /*0b28*/ 	.word	0x0500000f


	//   ....[168]....
        /*0b2c*/ 	.word	0x0500000f


	//   ....[169]....
        /*0b30*/ 	.word	0x0500000f


	//   ....[170]....
        /*0b34*/ 	.word	0x0500000f


	//   ....[171]....
        /*0b38*/ 	.word	0x0500000f


	//   ....[172]....
        /*0b3c*/ 	.word	0x0500000f


	//   ....[173]....
        /*0b40*/ 	.word	0x0500000f


	//   ....[174]....
        /*0b44*/ 	.word	0x0500000f


	//   ....[175]....
        /*0b48*/ 	.word	0x0500000f


	//   ....[176]....
        /*0b4c*/ 	.word	0x0500000f


	//   ....[177]....
        /*0b50*/ 	.word	0x0500000f


	//   ....[178]....
        /*0b54*/ 	.word	0x0500000f


	//   ....[179]....
        /*0b58*/ 	.word	0x0500000f


	//   ....[180]....
        /*0b5c*/ 	.word	0x0500000f


	//   ....[181]....
        /*0b60*/ 	.word	0x0500000f


	//   ....[182]....
        /*0b64*/ 	.word	0x0500000f


	//   ....[183]....
        /*0b68*/ 	.word	0x0500000f


	//   ....[184]....
        /*0b6c*/ 	.word	0x0500000f


	//   ....[185]....
        /*0b70*/ 	.word	0x0500000f


	//   ....[186]....
        /*0b74*/ 	.word	0x0500000f


	//   ....[187]....
        /*0b78*/ 	.word	0x0500000f


	//   ....[188]....
        /*0b7c*/ 	.word	0x0500000f


	//   ....[189]....
        /*0b80*/ 	.word	0x0500000f


	//   ....[190]....
        /*0b84*/ 	.word	0x0500000f


	//   ....[191]....
        /*0b88*/ 	.word	0x0500000f


	//   ....[192]....
        /*0b8c*/ 	.word	0x0500000f


	//   ....[193]....
        /*0b90*/ 	.word	0x0500000f


	//   ....[194]....
        /*0b94*/ 	.word	0x0500000f


	//   ....[195]....
        /*0b98*/ 	.word	0x0500000f


	//   ....[196]....
        /*0b9c*/ 	.word	0x0500000f


	//   ....[197]....
        /*0ba0*/ 	.word	0x0500000f


	//   ....[198]....
        /*0ba4*/ 	.word	0x0500000f


	//   ....[199]....
        /*0ba8*/ 	.word	0x0500000f


	//   ....[200]....
        /*0bac*/ 	.word	0x0500000f


	//   ....[201]....
        /*0bb0*/ 	.word	0x0500000f


	//   ....[202]....
        /*0bb4*/ 	.word	0x0500000f


	//   ....[203]....
        /*0bb8*/ 	.word	0x0500000f


	//   ....[204]....
        /*0bbc*/ 	.word	0x0500000f


	//   ....[205]....
        /*0bc0*/ 	.word	0x0500000f


	//   ....[206]....
        /*0bc4*/ 	.word	0x0500000f


	//   ....[207]....
        /*0bc8*/ 	.word	0x0500000f


	//   ....[208]....
        /*0bcc*/ 	.word	0x0500000f


	//   ....[209]....
        /*0bd0*/ 	.word	0x0500000f


	//   ....[210]....
        /*0bd4*/ 	.word	0x0500000f


	//   ....[211]....
        /*0bd8*/ 	.word	0x0500000f


	//   ....[212]....
        /*0bdc*/ 	.word	0x0500000f


	//   ....[213]....
        /*0be0*/ 	.word	0x0500000f


	//   ....[214]....
        /*0be4*/ 	.word	0x0500000f


	//   ....[215]....
        /*0be8*/ 	.word	0x0500000f


	//   ....[216]....
        /*0bec*/ 	.word	0x0500000f


	//   ....[217]....
        /*0bf0*/ 	.word	0x0500000f


	//   ....[218]....
        /*0bf4*/ 	.word	0x0500000f


	//   ....[219]....
        /*0bf8*/ 	.word	0x0500000f


	//   ....[220]....
        /*0bfc*/ 	.word	0x0500000f


	//   ....[221]....
        /*0c00*/ 	.word	0x0500000f


	//   ....[222]....
        /*0c04*/ 	.word	0x0500000f


	//   ....[223]....
        /*0c08*/ 	.word	0x0500000f


	//   ....[224]....
        /*0c0c*/ 	.word	0x0500000f


	//   ....[225]....
        /*0c10*/ 	.word	0x0500000f


	//   ....[226]....
        /*0c14*/ 	.word	0x0500000f


	//   ....[227]....
        /*0c18*/ 	.word	0x0500000f


	//   ....[228]....
        /*0c1c*/ 	.word	0x0500000f


	//   ....[229]....
        /*0c20*/ 	.word	0x0500000f


	//   ....[230]....
        /*0c24*/ 	.word	0x0500000f


	//   ....[231]....
        /*0c28*/ 	.word	0x0500000f


	//   ....[232]....
        /*0c2c*/ 	.word	0x0500000f


	//   ....[233]....
        /*0c30*/ 	.word	0x0500000f


	//   ....[234]....
        /*0c34*/ 	.word	0x0500000f


	//   ....[235]....
        /*0c38*/ 	.word	0x0500000f


	//   ....[236]....
        /*0c3c*/ 	.word	0x0500000f


	//   ....[237]....
        /*0c40*/ 	.word	0x0500000f


	//   ....[238]....
        /*0c44*/ 	.word	0x0500000f


	//   ....[239]....
        /*0c48*/ 	.word	0x0500000f


	//   ....[240]....
        /*0c4c*/ 	.word	0x0500000f


	//   ....[241]....
        /*0c50*/ 	.word	0x0500000f


	//   ....[242]....
        /*0c54*/ 	.word	0x0500000f


	//----- nvinfo : EIATTR_COOP_GROUP_INSTR_OFFSETS
	.align		4
.L_1257:
        /*0c58*/ 	.byte	0x04, 0x28
        /*0c5a*/ 	.short	(.L_1259 - .L_1258)


	//   ....[0]....
.L_1258:
        /*0c5c*/ 	.word	0x00000070


	//   ....[1]....
        /*0c60*/ 	.word	0x00000140


	//   ....[2]....
        /*0c64*/ 	.word	0x00000190


	//   ....[3]....
        /*0c68*/ 	.word	0x000003c0


	//   ....[4]....
        /*0c6c*/ 	.word	0x00000520


	//   ....[5]....
        /*0c70*/ 	.word	0x00000640


	//   ....[6]....
        /*0c74*/ 	.word	0x000007a0


	//   ....[7]....
        /*0c78*/ 	.word	0x00003980


	//   ....[8]....
        /*0c7c*/ 	.word	0x00003990


	//   ....[9]....
        /*0c80*/ 	.word	0x000056a0


	//   ....[10]....
        /*0c84*/ 	.word	0x000056b0


	//   ....[11]....
        /*0c88*/ 	.word	0x000071d0


	//   ....[12]....
        /*0c8c*/ 	.word	0x000071e0


	//   ....[13]....
        /*0c90*/ 	.word	0x00007720


	//   ....[14]....
        /*0c94*/ 	.word	0x00007740


	//   ....[15]....
        /*0c98*/ 	.word	0x000084a0


	//   ....[16]....
        /*0c9c*/ 	.word	0x00008c50


	//   ....[17]....
        /*0ca0*/ 	.word	0x00008c60


	//   ....[18]....
        /*0ca4*/ 	.word	0x00008c70


	//   ....[19]....
        /*0ca8*/ 	.word	0x00008c80


	//   ....[20]....
        /*0cac*/ 	.word	0x0000abe0


	//   ....[21]....
        /*0cb0*/ 	.word	0x0000abf0


	//   ....[22]....
        /*0cb4*/ 	.word	0x0000ac00


	//   ....[23]....
        /*0cb8*/ 	.word	0x0000ac10


	//   ....[24]....
        /*0cbc*/ 	.word	0x0000d780


	//   ....[25]....
        /*0cc0*/ 	.word	0x0000dbe0


	//   ....[26]....
        /*0cc4*/ 	.word	0x0000f080


	//   ....[27]....
        /*0cc8*/ 	.word	0x0000f120


	//   ....[28]....
        /*0ccc*/ 	.word	0x0000f750


	//   ....[29]....
        /*0cd0*/ 	.word	0x0000f7d0


	//   ....[30]....
        /*0cd4*/ 	.word	0x000104f0


	//   ....[31]....
        /*0cd8*/ 	.word	0x00011a60


	//   ....[32]....
        /*0cdc*/ 	.word	0x00011f20


	//   ....[33]....
        /*0ce0*/ 	.word	0x00012f10


	//   ....[34]....
        /*0ce4*/ 	.word	0x00013010


	//   ....[35]....
        /*0ce8*/ 	.word	0x000134e0


	//   ....[36]....
        /*0cec*/ 	.word	0x00013560


	//   ....[37]....
        /*0cf0*/ 	.word	0x00014690


	//   ....[38]....
        /*0cf4*/ 	.word	0x00015ec0


	//   ....[39]....
        /*0cf8*/ 	.word	0x00015f20


	//   ....[40]....
        /*0cfc*/ 	.word	0x000162f0


	//   ....[41]....
        /*0d00*/ 	.word	0x00016310


	//   ....[42]....
        /*0d04*/ 	.word	0x000176b0


	//   ....[43]....
        /*0d08*/ 	.word	0x000189b0


	//   ....[44]....
        /*0d0c*/ 	.word	0x00018e80


	//   ....[45]....
        /*0d10*/ 	.word	0x00019a40


	//   ....[46]....
        /*0d14*/ 	.word	0x00019b40


	//   ....[47]....
        /*0d18*/ 	.word	0x0001a470


	//   ....[48]....
        /*0d1c*/ 	.word	0x0001a4d0


	//   ....[49]....
        /*0d20*/ 	.word	0x0001b500


	//   ....[50]....
        /*0d24*/ 	.word	0x0001b700


	//   ....[51]....
        /*0d28*/ 	.word	0x0001bbc0


	//   ....[52]....
        /*0d2c*/ 	.word	0x0001bbe0


	//   ....[53]....
        /*0d30*/ 	.word	0x0001bc20


	//   ....[54]....
        /*0d34*/ 	.word	0x0001cb40


	//   ....[55]....
        /*0d38*/ 	.word	0x0001cb60


	//   ....[56]....
        /*0d3c*/ 	.word	0x0001cb70


	//   ....[57]....
        /*0d40*/ 	.word	0x0001cb80


	//   ....[58]....
        /*0d44*/ 	.word	0x0001d220


	//   ....[59]....
        /*0d48*/ 	.word	0x0001d230


	//   ....[60]....
        /*0d4c*/ 	.word	0x0001d380


	//   ....[61]....
        /*0d50*/ 	.word	0x0001d390


	//   ....[62]....
        /*0d54*/ 	.word	0x0001d780


	//   ....[63]....
        /*0d58*/ 	.word	0x0001d790


	//   ....[64]....
        /*0d5c*/ 	.word	0x0001dd20


	//   ....[65]....
        /*0d60*/ 	.word	0x0001dd30


	//   ....[66]....
        /*0d64*/ 	.word	0x0001eb50


	//   ....[67]....
        /*0d68*/ 	.word	0x0001eb60


	//   ....[68]....
        /*0d6c*/ 	.word	0x0001ecc0


	//   ....[69]....
        /*0d70*/ 	.word	0x0001ecd0


	//   ....[70]....
        /*0d74*/ 	.word	0x0001ee80


	//   ....[71]....
        /*0d78*/ 	.word	0x0001f080


	//   ....[72]....
        /*0d7c*/ 	.word	0x0001f0b0


	//   ....[73]....
        /*0d80*/ 	.word	0x0001f0e0


	//   ....[74]....
        /*0d84*/ 	.word	0x0001f110


	//   ....[75]....
        /*0d88*/ 	.word	0x0001f140


	//   ....[76]....
        /*0d8c*/ 	.word	0x0001f170


	//   ....[77]....
        /*0d90*/ 	.word	0x0001f300


	//   ....[78]....
        /*0d94*/ 	.word	0x0001f330


	//   ....[79]....
        /*0d98*/ 	.word	0x0001f360


	//   ....[80]....
        /*0d9c*/ 	.word	0x0001f390


	//   ....[81]....
        /*0da0*/ 	.word	0x0001f3c0


	//   ....[82]....
        /*0da4*/ 	.word	0x0001f3f0


	//   ....[83]....
        /*0da8*/ 	.word	0x0001f480


	//   ....[84]....
        /*0dac*/ 	.word	0x0001f4b0


	//   ....[85]....
        /*0db0*/ 	.word	0x0001f4c0


	//   ....[86]....
        /*0db4*/ 	.word	0x0001f500


	//   ....[87]....
        /*0db8*/ 	.word	0x00020d30


	//   ....[88]....
        /*0dbc*/ 	.word	0x00023450


	//   ....[89]....
        /*0dc0*/ 	.word	0x00023470


	//   ....[90]....
        /*0dc4*/ 	.word	0x00023520


	//   ....[91]....
        /*0dc8*/ 	.word	0x00023540


	//   ....[92]....
        /*0dcc*/ 	.word	0x000235e0


	//   ....[93]....
        /*0dd0*/ 	.word	0x00023600


	//   ....[94]....
        /*0dd4*/ 	.word	0x00023610


	//   ....[95]....
        /*0dd8*/ 	.word	0x00023620


	//   ....[96]....
        /*0ddc*/ 	.word	0x00023fc0


	//   ....[97]....
        /*0de0*/ 	.word	0x00023ff0


	//   ....[98]....
        /*0de4*/ 	.word	0x000240b0


	//   ....[99]....
        /*0de8*/ 	.word	0x000240d0


	//   ....[100]....
        /*0dec*/ 	.word	0x00024170


	//   ....[101]....
        /*0df0*/ 	.word	0x00024190


	//   ....[102]....
        /*0df4*/ 	.word	0x000241a0


	//   ....[103]....
        /*0df8*/ 	.word	0x000241b0


	//   ....[104]....
        /*0dfc*/ 	.word	0x000242d0


	//   ....[105]....
        /*0e00*/ 	.word	0x000242e0


	//   ....[106]....
        /*0e04*/ 	.word	0x000242f0


	//   ....[107]....
        /*0e08*/ 	.word	0x00024380


	//   ....[108]....
        /*0e0c*/ 	.word	0x00024b40


	//   ....[109]....
        /*0e10*/ 	.word	0x00024b50


	//   ....[110]....
        /*0e14*/ 	.word	0x00024b70


	//   ....[111]....
        /*0e18*/ 	.word	0x00024bf0


	//   ....[112]....
        /*0e1c*/ 	.word	0x00024c00


	//   ....[113]....
        /*0e20*/ 	.word	0x00024c60


	//   ....[114]....
        /*0e24*/ 	.word	0x00024c90


	//   ....[115]....
        /*0e28*/ 	.word	0x00024cd0


	//   ....[116]....
        /*0e2c*/ 	.word	0x00024f80


	//   ....[117]....
        /*0e30*/ 	.word	0x00024fa0


	//   ....[118]....
        /*0e34*/ 	.word	0x00025040


	//   ....[119]....
        /*0e38*/ 	.word	0x00025050


	//   ....[120]....
        /*0e3c*/ 	.word	0x000250e0


	//   ....[121]....
        /*0e40*/ 	.word	0x000250f0


	//   ....[122]....
        /*0e44*/ 	.word	0x00025100


	//   ....[123]....
        /*0e48*/ 	.word	0x00025190


	//   ....[124]....
        /*0e4c*/ 	.word	0x00025760


	//   ....[125]....
        /*0e50*/ 	.word	0x00025770


	//   ....[126]....
        /*0e54*/ 	.word	0x00025800


	//   ....[127]....
        /*0e58*/ 	.word	0x000258a0


	//   ....[128]....
        /*0e5c*/ 	.word	0x000258c0


	//   ....[129]....
        /*0e60*/ 	.word	0x00025940


	//   ....[130]....
        /*0e64*/ 	.word	0x00025960


	//   ....[131]....
        /*0e68*/ 	.word	0x00025970


	//   ....[132]....
        /*0e6c*/ 	.word	0x00025dc0


	//   ....[133]....
        /*0e70*/ 	.word	0x00025df0


	//   ....[134]....
        /*0e74*/ 	.word	0x00025e50


	//   ....[135]....
        /*0e78*/ 	.word	0x00025e80


	//   ....[136]....
        /*0e7c*/ 	.word	0x00025eb0


	//   ....[137]....
        /*0e80*/ 	.word	0x00025ee0


	//   ....[138]....
        /*0e84*/ 	.word	0x00025f10


	//   ....[139]....
        /*0e88*/ 	.word	0x00025f40


	//   ....[140]....
        /*0e8c*/ 	.word	0x000260e0


	//   ....[141]....
        /*0e90*/ 	.word	0x00026110


	//   ....[142]....
        /*0e94*/ 	.word	0x00026140


	//   ....[143]....
        /*0e98*/ 	.word	0x00026170


	//   ....[144]....
        /*0e9c*/ 	.word	0x000261a0


	//   ....[145]....
        /*0ea0*/ 	.word	0x000261d0


	//   ....[146]....
        /*0ea4*/ 	.word	0x00026290


	//   ....[147]....
        /*0ea8*/ 	.word	0x000262b0


	//   ....[148]....
        /*0eac*/ 	.word	0x000262d0


	//   ....[149]....
        /*0eb0*/ 	.word	0x00026330


	//   ....[150]....
        /*0eb4*/ 	.word	0x00026d60


	//   ....[151]....
        /*0eb8*/ 	.word	0x000270a0


	//   ....[152]....
        /*0ebc*/ 	.word	0x00027130


	//   ....[153]....
        /*0ec0*/ 	.word	0x00027220


	//   ....[154]....
        /*0ec4*/ 	.word	0x000272b0


	//   ....[155]....
        /*0ec8*/ 	.word	0x00027390


	//   ....[156]....
        /*0ecc*/ 	.word	0x00027420


	//   ....[157]....
        /*0ed0*/ 	.word	0x00027500


	//   ....[158]....
        /*0ed4*/ 	.word	0x000275a0


	//   ....[159]....
        /*0ed8*/ 	.word	0x00027630


	//   ....[160]....
        /*0edc*/ 	.word	0x00027680


	//   ....[161]....
        /*0ee0*/ 	.word	0x000276d0


	//   ....[162]....
        /*0ee4*/ 	.word	0x000277b0


	//   ....[163]....
        /*0ee8*/ 	.word	0x00027840


	//   ....[164]....
        /*0eec*/ 	.word	0x00027890


	//   ....[165]....
        /*0ef0*/ 	.word	0x000278e0


	//   ....[166]....
        /*0ef4*/ 	.word	0x00027c40


	//   ....[167]....
        /*0ef8*/ 	.word	0x00027c90


	//   ....[168]....
        /*0efc*/ 	.word	0x00027d20


	//   ....[169]....
        /*0f00*/ 	.word	0x00027db0


	//   ....[170]....
        /*0f04*/ 	.word	0x00027e30


	//   ....[171]....
        /*0f08*/ 	.word	0x00027e80


	//   ....[172]....
        /*0f0c*/ 	.word	0x00027f10


	//   ....[173]....
        /*0f10*/ 	.word	0x00027fa0


	//   ....[174]....
        /*0f14*/ 	.word	0x00028020


	//   ....[175]....
        /*0f18*/ 	.word	0x00028070


	//   ....[176]....
        /*0f1c*/ 	.word	0x00028100


	//   ....[177]....
        /*0f20*/ 	.word	0x00028190


	//   ....[178]....
        /*0f24*/ 	.word	0x00028250


	//   ....[179]....
        /*0f28*/ 	.word	0x00028530


	//   ....[180]....
        /*0f2c*/ 	.word	0x00028620


	//   ....[181]....
        /*0f30*/ 	.word	0x000286c0


	//   ....[182]....
        /*0f34*/ 	.word	0x00028720


	//   ....[183]....
        /*0f38*/ 	.word	0x00028830


	//   ....[184]....
        /*0f3c*/ 	.word	0x000288a0


	//   ....[185]....
        /*0f40*/ 	.word	0x000289b0


	//   ....[186]....
        /*0f44*/ 	.word	0x00028a20


	//   ....[187]....
        /*0f48*/ 	.word	0x00028ac0


	//   ....[188]....
        /*0f4c*/ 	.word	0x00028bd0


	//   ....[189]....
        /*0f50*/ 	.word	0x00028c40


	//   ....[190]....
        /*0f54*/ 	.word	0x00028ca0


	//   ....[191]....
        /*0f58*/ 	.word	0x00028db0


	//   ....[192]....
        /*0f5c*/ 	.word	0x00028e10


	//   ....[193]....
        /*0f60*/ 	.word	0x00028f30


	//   ....[194]....
        /*0f64*/ 	.word	0x00028f90


	//   ....[195]....
        /*0f68*/ 	.word	0x00029030


	//   ....[196]....
        /*0f6c*/ 	.word	0x00029100


	//   ....[197]....
        /*0f70*/ 	.word	0x00029200


	//   ....[198]....
        /*0f74*/ 	.word	0x00029260


	//   ....[199]....
        /*0f78*/ 	.word	0x00029300


	//   ....[200]....
        /*0f7c*/ 	.word	0x000294a0


	//   ....[201]....
        /*0f80*/ 	.word	0x00029580


	//   ....[202]....
        /*0f84*/ 	.word	0x00029600


	//   ....[203]....
        /*0f88*/ 	.word	0x000296e0


	//   ....[204]....
        /*0f8c*/ 	.word	0x00029740


	//   ....[205]....
        /*0f90*/ 	.word	0x00029810


	//   ....[206]....
        /*0f94*/ 	.word	0x00029870


	//   ....[207]....
        /*0f98*/ 	.word	0x00029950


	//   ....[208]....
        /*0f9c*/ 	.word	0x00029a40


	//   ....[209]....
        /*0fa0*/ 	.word	0x00029ae0


	//   ....[210]....
        /*0fa4*/ 	.word	0x00029b40


	//   ....[211]....
        /*0fa8*/ 	.word	0x00029c40


	//   ....[212]....
        /*0fac*/ 	.word	0x00029ca0


	//   ....[213]....
        /*0fb0*/ 	.word	0x00029da0


	//   ....[214]....
        /*0fb4*/ 	.word	0x00029e00


	//   ....[215]....
        /*0fb8*/ 	.word	0x00029ed0


	//   ....[216]....
        /*0fbc*/ 	.word	0x0002a020


	//   ....[217]....
        /*0fc0*/ 	.word	0x0002a0d0


	//   ....[218]....
        /*0fc4*/ 	.word	0x0002a1e0


	//   ....[219]....
        /*0fc8*/ 	.word	0x0002a2c0


	//   ....[220]....
        /*0fcc*/ 	.word	0x0002a320


	//   ....[221]....
        /*0fd0*/ 	.word	0x0002a410


	//   ....[222]....
        /*0fd4*/ 	.word	0x0002a470


	//   ....[223]....
        /*0fd8*/ 	.word	0x0002a550


	//   ....[224]....
        /*0fdc*/ 	.word	0x0002a5e0


	//   ....[225]....
        /*0fe0*/ 	.word	0x0002a680


	//   ....[226]....
        /*0fe4*/ 	.word	0x0002a7f0


	//   ....[227]....
        /*0fe8*/ 	.word	0x0002a860


	//   ....[228]....
        /*0fec*/ 	.word	0x0002a8d0


	//   ....[229]....
        /*0ff0*/ 	.word	0x0002a940


	//   ....[230]....
        /*0ff4*/ 	.word	0x0002a9b0


	//   ....[231]....
        /*0ff8*/ 	.word	0x0002aa30


	//   ....[232]....
        /*0ffc*/ 	.word	0x0002aab0


	//   ....[233]....
        /*1000*/ 	.word	0x0002ab40


	//   ....[234]....
        /*1004*/ 	.word	0x0002abb0


	//   ....[235]....
        /*1008*/ 	.word	0x0002ac20


	//   ....[236]....
        /*100c*/ 	.word	0x0002ac90


	//   ....[237]....
        /*1010*/ 	.word	0x0002ad10


	//   ....[238]....
        /*1014*/ 	.word	0x0002ad80


	//   ....[239]....
        /*1018*/ 	.word	0x0002ae30


	//   ....[240]....
        /*101c*/ 	.word	0x0002ae80


	//   ....[241]....
        /*1020*/ 	.word	0x0002af10


	//   ....[242]....
        /*1024*/ 	.word	0x0002b040


	//----- nvinfo : EIATTR_REG_RECONFIG
	.align		4
.L_1259:
        /*1028*/ 	.byte	0x01, 0x54
	.zero		2


	//----- nvinfo : EIATTR_SYSCALL_OFFSETS
	.align		4
        /*102c*/ 	.byte	0x04, 0x46
        /*102e*/ 	.short	(.L_1261 - .L_1260)


	//   ....[0]....
.L_1260:
        /*1030*/ 	.word	0x00002370


	//   ....[1]....
        /*1034*/ 	.word	0x000024c0


	//   ....[2]....
        /*1038*/ 	.word	0x000086b0


	//   ....[3]....
        /*103c*/ 	.word	0x000089d0


	//   ....[4]....
        /*1040*/ 	.word	0x00022a40


	//   ....[5]....
        /*1044*/ 	.word	0x00022b90


	//   ....[6]....
        /*1048*/ 	.word	0x00022c80


	//   ....[7]....
        /*104c*/ 	.word	0x00023a80


	//----- nvinfo : EIATTR_MBARRIER_INSTR_OFFSETS
	.align		4
.L_1261:
        /*1050*/ 	.byte	0x04, 0x39
        /*1052*/ 	.short	(.L_1263 - .L_1262)


	//   ....[0]....
.L_1262:
        /*1054*/ 	.word	0x00000270
        /*1058*/ 	.word	0x000000ff
        /*105c*/ 	.word	0x0002d800
        /*1060*/ 	.short	0x0100
        /*1062*/ 	.byte	0x08
	.zero		1


	//   ....[1]....
        /*1064*/ 	.word	0x00000280
        /*1068*/ 	.word	0x000000ff
        /*106c*/ 	.word	0x0002d820
        /*1070*/ 	.short	0x0100
        /*1072*/ 	.byte	0x08
	.zero		1


	//   ....[2]....
        /*1074*/ 	.word	0x00000370
        /*1078*/ 	.word	0x000000ff
        /*107c*/ 	.word	0x0002d830
        /*1080*/ 	.short	0x0100
        /*1082*/ 	.byte	0x08
	.zero		1


	//   ....[3]....
        /*1084*/ 	.word	0x00000380
        /*1088*/ 	.word	0x000000ff
        /*108c*/ 	.word	0x0002d840
        /*1090*/ 	.short	0x0100
        /*1092*/ 	.byte	0x08
	.zero		1


	//   ....[4]....
        /*1094*/ 	.word	0x00000390
        /*1098*/ 	.word	0x000000ff
        /*109c*/ 	.word	0x0002d838
        /*10a0*/ 	.short	0x0100
        /*10a2*/ 	.byte	0x08
	.zero		1


	//   ....[5]....
        /*10a4*/ 	.word	0x000003a0
        /*10a8*/ 	.word	0x000000ff
        /*10ac*/ 	.word	0x0002d848
        /*10b0*/ 	.short	0x0100
        /*10b2*/ 	.byte	0x08
	.zero		1


	//   ....[6]....
        /*10b4*/ 	.word	0x000004d0
        /*10b8*/ 	.word	0x000000ff
        /*10bc*/ 	.word	0x0002d850
        /*10c0*/ 	.short	0x0100
        /*10c2*/ 	.byte	0x08
	.zero		1


	//   ....[7]....
        /*10c4*/ 	.word	0x000004e0
        /*10c8*/ 	.word	0x000000ff
        /*10cc*/ 	.word	0x0002d860
        /*10d0*/ 	.short	0x0100
        /*10d2*/ 	.byte	0x08
	.zero		1


	//   ....[8]....
        /*10d4*/ 	.word	0x000004f0
        /*10d8*/ 	.word	0x000000ff
        /*10dc*/ 	.word	0x0002d858
        /*10e0*/ 	.short	0x0100
        /*10e2*/ 	.byte	0x08
	.zero		1


	//   ....[9]....
        /*10e4*/ 	.word	0x00000500
        /*10e8*/ 	.word	0x000000ff
        /*10ec*/ 	.word	0x0002d868
        /*10f0*/ 	.short	0x0100
        /*10f2*/ 	.byte	0x08
	.zero		1


	//   ....[10]....
        /*10f4*/ 	.word	0x000005f0
        /*10f8*/ 	.word	0x000000ff
        /*10fc*/ 	.word	0x0002d870
        /*1100*/ 	.short	0x0100
        /*1102*/ 	.byte	0x06
	.zero		1


	//   ....[11]....
        /*1104*/ 	.word	0x00000600
        /*1108*/ 	.word	0x000000ff
        /*110c*/ 	.word	0x0002d880
        /*1110*/ 	.short	0x0100
        /*1112*/ 	.byte	0x06
	.zero		1


	//   ....[12]....
        /*1114*/ 	.word	0x00000610
        /*1118*/ 	.word	0x000000ff
        /*111c*/ 	.word	0x0002d878
        /*1120*/ 	.short	0x0100
        /*1122*/ 	.byte	0x06
	.zero		1


	//   ....[13]....
        /*1124*/ 	.word	0x00000620
        /*1128*/ 	.word	0x000000ff
        /*112c*/ 	.word	0x0002d888
        /*1130*/ 	.short	0x0100
        /*1132*/ 	.byte	0x06
	.zero		1


	//   ....[14]....
        /*1134*/ 	.word	0x00000750
        /*1138*/ 	.word	0x000000ff
        /*113c*/ 	.word	0x0002d890
        /*1140*/ 	.short	0x0100
        /*1142*/ 	.byte	0x08
	.zero		1


	//   ....[15]....
        /*1144*/ 	.word	0x00000760
        /*1148*/ 	.word	0x000000ff
        /*114c*/ 	.word	0x0002d8a0
        /*1150*/ 	.short	0x0100
        /*1152*/ 	.byte	0x08
	.zero		1


	//   ....[16]....
        /*1154*/ 	.word	0x00000770
        /*1158*/ 	.word	0x000000ff
        /*115c*/ 	.word	0x0002d898
        /*1160*/ 	.short	0x0100
        /*1162*/ 	.byte	0x08
	.zero		1


	//   ....[17]....
        /*1164*/ 	.word	0x00000780
        /*1168*/ 	.word	0x000000ff
        /*116c*/ 	.word	0x0002d8a8
        /*1170*/ 	.short	0x0100
        /*1172*/ 	.byte	0x08
	.zero		1


	//   ....[18]....
        /*1174*/ 	.word	0x000008b0
        /*1178*/ 	.word	0x000000ff
        /*117c*/ 	.word	0x0002d8b0
        /*1180*/ 	.short	0x0100
        /*1182*/ 	.byte	0x08
	.zero		1


	//   ....[19]....
        /*1184*/ 	.word	0x000008c0
        /*1188*/ 	.word	0x000000ff
        /*118c*/ 	.word	0x0002d8c0
        /*1190*/ 	.short	0x0100
        /*1192*/ 	.byte	0x08
	.zero		1


	//   ....[20]....
        /*1194*/ 	.word	0x000008d0
        /*1198*/ 	.word	0x000000ff
        /*119c*/ 	.word	0x0002d8b8
        /*11a0*/ 	.short	0x0100
        /*11a2*/ 	.byte	0x08
	.zero		1


	//   ....[21]....
        /*11a4*/ 	.word	0x000008e0
        /*11a8*/ 	.word	0x000000ff
        /*11ac*/ 	.word	0x0002d8c8
        /*11b0*/ 	.short	0x0100
        /*11b2*/ 	.byte	0x08
	.zero		1


	//   ....[22]....
        /*11b4*/ 	.word	0x00003930
        /*11b8*/ 	.word	0x00000022
        /*11bc*/ 	.word	0x0002d890
        /*11c0*/ 	.short	0x010a
        /*11c2*/ 	.byte	0x3f
	.zero		1


	//   ....[23]....
        /*11c4*/ 	.word	0x00005650
        /*11c8*/ 	.word	0x00000022
        /*11cc*/ 	.word	0x0002d890
        /*11d0*/ 	.short	0x010a
        /*11d2*/ 	.byte	0x3f
	.zero		1


	//   ....[24]....
        /*11d4*/ 	.word	0x00006ff0
        /*11d8*/ 	.word	0x00000022
        /*11dc*/ 	.word	0x0002d890
        /*11e0*/ 	.short	0x010a
        /*11e2*/ 	.byte	0x3f
	.zero		1


	//   ....[25]....
        /*11e4*/ 	.word	0x00007560
        /*11e8*/ 	.word	0x0000000b
        /*11ec*/ 	.word	0x00000000
        /*11f0*/ 	.short	0x0101
        /*11f2*/ 	.byte	0x3f
	.zero		1


	//   ....[26]....
        /*11f4*/ 	.word	0x000075a0
        /*11f8*/ 	.word	0x00000022
        /*11fc*/ 	.word	0x0002d8b0
        /*1200*/ 	.short	0x010a
        /*1202*/ 	.byte	0x3f
	.zero		1


	//   ....[27]....
        /*1204*/ 	.word	0x00007ad0
        /*1208*/ 	.word	0x00000022
        /*120c*/ 	.word	0x00000000
        /*1210*/ 	.short	0x0101
        /*1212*/ 	.byte	0x3f
	.zero		1


	//   ....[28]....
        /*1214*/ 	.word	0x00008750
        /*1218*/ 	.word	0x00000002
        /*121c*/ 	.word	0x0002d800
        /*1220*/ 	.short	0x010a
        /*1222*/ 	.byte	0x3f
	.zero		1


	//   ....[29]....
        /*1224*/ 	.word	0x000087a0
        /*1228*/ 	.word	0x00000002
        /*122c*/ 	.word	0x0002d800
        /*1230*/ 	.short	0x010a
        /*1232*/ 	.byte	0x3f
	.zero		1


	//   ....[30]....
        /*1234*/ 	.word	0x00009400
        /*1238*/ 	.word	0x00000002
        /*123c*/ 	.word	0x0002d800
        /*1240*/ 	.short	0x010a
        /*1242*/ 	.byte	0x3f
	.zero		1


	//   ....[31]....
        /*1244*/ 	.word	0x0000b1f0
        /*1248*/ 	.word	0x00000002
        /*124c*/ 	.word	0x0002d800
        /*1250*/ 	.short	0x010a
        /*1252*/ 	.byte	0x3f
	.zero		1


	//   ....[32]....
        /*1254*/ 	.word	0x0000cae0
        /*1258*/ 	.word	0x00000000
        /*125c*/ 	.word	0x0002d830
        /*1260*/ 	.short	0x010a
        /*1262*/ 	.byte	0x3f
	.zero		1


	//   ....[33]....
        /*1264*/ 	.word	0x0000cba0
        /*1268*/ 	.word	0x00000000
        /*126c*/ 	.word	0x0002d830
        /*1270*/ 	.short	0x010a
        /*1272*/ 	.byte	0x3f
	.zero		1


	//   ....[34]....
        /*1274*/ 	.word	0x0000d3f0
        /*1278*/ 	.word	0x00000000
        /*127c*/ 	.word	0x00000000
        /*1280*/ 	.short	0x0101
        /*1282*/ 	.byte	0x3f
	.zero		1


	//   ....[35]....
        /*1284*/ 	.word	0x000109d0
        /*1288*/ 	.word	0x00000009
        /*128c*/ 	.word	0x0002d830
        /*1290*/ 	.short	0x010a
        /*1292*/ 	.byte	0x3f
	.zero		1


	//   ....[36]....
        /*1294*/ 	.word	0x00010a20
        /*1298*/ 	.word	0x00000009
        /*129c*/ 	.word	0x0002d830
        /*12a0*/ 	.short	0x010a
        /*12a2*/ 	.byte	0x3f
	.zero		1


	//   ....[37]....
        /*12a4*/ 	.word	0x00010ea0
        /*12a8*/ 	.word	0x00000009
        /*12ac*/ 	.word	0x0002d850
        /*12b0*/ 	.short	0x010a
        /*12b2*/ 	.byte	0x3f
	.zero		1


	//   ....[38]....
        /*12b4*/ 	.word	0x00010ee0
        /*12b8*/ 	.word	0x00000009
        /*12bc*/ 	.word	0x0002d850
        /*12c0*/ 	.short	0x010a
        /*12c2*/ 	.byte	0x3f
	.zero		1


	//   ....[39]....
        /*12c4*/ 	.word	0x00011780
        /*12c8*/ 	.word	0x00000034
        /*12cc*/ 	.word	0x00000000
        /*12d0*/ 	.short	0x0101
        /*12d2*/ 	.byte	0x3f
	.zero		1


	//   ....[40]....
        /*12d4*/ 	.word	0x00014080
        /*12d8*/ 	.word	0x00000011
        /*12dc*/ 	.word	0x00000000
        /*12e0*/ 	.short	0x0101
        /*12e2*/ 	.byte	0x3f
	.zero		1


	//   ....[41]....
        /*12e4*/ 	.word	0x00014ae0
        /*12e8*/ 	.word	0x00000005
        /*12ec*/ 	.word	0x0002d830
        /*12f0*/ 	.short	0x010a
        /*12f2*/ 	.byte	0x3f
	.zero		1


	//   ....[42]....
        /*12f4*/ 	.word	0x00014b30
        /*12f8*/ 	.word	0x00000005
        /*12fc*/ 	.word	0x0002d830
        /*1300*/ 	.short	0x010a
        /*1302*/ 	.byte	0x3f
	.zero		1


	//   ....[43]....
        /*1304*/ 	.word	0x00014fe0
        /*1308*/ 	.word	0x00000006
        /*130c*/ 	.word	0x0002d850
        /*1310*/ 	.short	0x010a
        /*1312*/ 	.byte	0x3f
	.zero		1


	//   ....[44]....
        /*1314*/ 	.word	0x00015020
        /*1318*/ 	.word	0x00000006
        /*131c*/ 	.word	0x0002d850
        /*1320*/ 	.short	0x010a
        /*1322*/ 	.byte	0x3f
	.zero		1


	//   ....[45]....
        /*1324*/ 	.word	0x00015770
        /*1328*/ 	.word	0x00000005
        /*132c*/ 	.word	0x00000000
        /*1330*/ 	.short	0x0101
        /*1332*/ 	.byte	0x3f
	.zero		1


	//   ....[46]....
        /*1334*/ 	.word	0x00017050
        /*1338*/ 	.word	0x00000009
        /*133c*/ 	.word	0x00000000
        /*1340*/ 	.short	0x0101
        /*1342*/ 	.byte	0x3f
	.zero		1


	//   ....[47]....
        /*1344*/ 	.word	0x00017820
        /*1348*/ 	.word	0x00000005
        /*134c*/ 	.word	0x0002d830
        /*1350*/ 	.short	0x010a
        /*1352*/ 	.byte	0x3f
	.zero		1


	//   ....[48]....
        /*1354*/ 	.word	0x00017870
        /*1358*/ 	.word	0x00000005
        /*135c*/ 	.word	0x0002d830
        /*1360*/ 	.short	0x010a
        /*1362*/ 	.byte	0x3f
	.zero		1


	//   ....[49]....
        /*1364*/ 	.word	0x00017d20
        /*1368*/ 	.word	0x00000006
        /*136c*/ 	.word	0x0002d850
        /*1370*/ 	.short	0x010a
        /*1372*/ 	.byte	0x3f
	.zero		1


	//   ....[50]....
        /*1374*/ 	.word	0x00017d60
        /*1378*/ 	.word	0x00000006
        /*137c*/ 	.word	0x0002d850
        /*1380*/ 	.short	0x010a
        /*1382*/ 	.byte	0x3f
	.zero		1


	//   ....[51]....
        /*1384*/ 	.word	0x00018c40
        /*1388*/ 	.word	0x00000026
        /*138c*/ 	.word	0x00000000
        /*1390*/ 	.short	0x0101
        /*1392*/ 	.byte	0x3f
	.zero		1


	//   ....[52]....
        /*1394*/ 	.word	0x0001aea0
        /*1398*/ 	.word	0x00000007
        /*139c*/ 	.word	0x00000000
        /*13a0*/ 	.short	0x0101
        /*13a2*/ 	.byte	0x3f
	.zero		1


	//   ....[53]....
        /*13a4*/ 	.word	0x0001b580
        /*13a8*/ 	.word	0x00000007
        /*13ac*/ 	.word	0x0002d850
        /*13b0*/ 	.short	0x010a
        /*13b2*/ 	.byte	0x3f
	.zero		1


	//   ....[54]....
        /*13b4*/ 	.word	0x0001b630
        /*13b8*/ 	.word	0x00000007
        /*13bc*/ 	.word	0x0002d850
        /*13c0*/ 	.short	0x010a
        /*13c2*/ 	.byte	0x3f
	.zero		1


	//   ....[55]....
        /*13c4*/ 	.word	0x0001be30
        /*13c8*/ 	.word	0x00000007
        /*13cc*/ 	.word	0x00000000
        /*13d0*/ 	.short	0x0101
        /*13d2*/ 	.byte	0x3f
	.zero		1


	//   ....[56]....
        /*13d4*/ 	.word	0x0001d1d0
        /*13d8*/ 	.word	0x00000000
        /*13dc*/ 	.word	0x00000000
        /*13e0*/ 	.short	0x0101
        /*13e2*/ 	.byte	0x3f
	.zero		1


	//   ....[57]....
        /*13e4*/ 	.word	0x0001d680
        /*13e8*/ 	.word	0x00000006
        /*13ec*/ 	.word	0x00000000
        /*13f0*/ 	.short	0x0101
        /*13f2*/ 	.byte	0x3f
	.zero		1


	//   ....[58]....
        /*13f4*/ 	.word	0x00020e10
        /*13f8*/ 	.word	0x00000012
        /*13fc*/ 	.word	0x0002d820
        /*1400*/ 	.short	0x010a
        /*1402*/ 	.byte	0x3f
	.zero		1


	//   ....[59]....
        /*1404*/ 	.word	0x00020ed0
        /*1408*/ 	.word	0x0000000a
        /*140c*/ 	.word	0x0002d8a0
        /*1410*/ 	.short	0x010a
        /*1412*/ 	.byte	0x3f
	.zero		1


	//   ....[60]....
        /*1414*/ 	.word	0x00021300
        /*1418*/ 	.word	0x0000000a
        /*141c*/ 	.word	0x0002d8c0
        /*1420*/ 	.short	0x010a
        /*1422*/ 	.byte	0x3f
	.zero		1


	//   ....[61]....
        /*1424*/ 	.word	0x00021860
        /*1428*/ 	.word	0x00000009
        /*142c*/ 	.word	0x0002d8a0
        /*1430*/ 	.short	0x010a
        /*1432*/ 	.byte	0x3f
	.zero		1


	//   ....[62]....
        /*1434*/ 	.word	0x00021c80
        /*1438*/ 	.word	0x00000009
        /*143c*/ 	.word	0x0002d8c0
        /*1440*/ 	.short	0x010a
        /*1442*/ 	.byte	0x3f
	.zero		1


	//   ....[63]....
        /*1444*/ 	.word	0x00023220
        /*1448*/ 	.word	0x00000002
        /*144c*/ 	.word	0x0002d840
        /*1450*/ 	.short	0x010a
        /*1452*/ 	.byte	0x3f
	.zero		1


	//   ....[64]....
        /*1454*/ 	.word	0x00023760
        /*1458*/ 	.word	0x00000002
        /*145c*/ 	.word	0x0002d830
        /*1460*/ 	.short	0x0107
        /*1462*/ 	.byte	0x3f
	.zero		1


	//   ....[65]....
        /*1464*/ 	.word	0x00023830
        /*1468*/ 	.word	0x00000002
        /*146c*/ 	.word	0x0002d830
        /*1470*/ 	.short	0x0101
        /*1472*/ 	.byte	0x3f
	.zero		1


	//   ....[66]....
        /*1474*/ 	.word	0x00024440
        /*1478*/ 	.word	0x00000012
        /*147c*/ 	.word	0x0002d800
        /*1480*/ 	.short	0x0107
        /*1482*/ 	.byte	0x3f
	.zero		1


	//   ....[67]....
        /*1484*/ 	.word	0x00024530
        /*1488*/ 	.word	0x00000012
        /*148c*/ 	.word	0x0002d800
        /*1490*/ 	.short	0x0101
        /*1492*/ 	.byte	0x3f
	.zero		1


	//   ....[68]....
        /*1494*/ 	.word	0x00024550
        /*1498*/ 	.word	0x00000012
        /*149c*/ 	.word	0x0002d820
        /*14a0*/ 	.short	0x010a
        /*14a2*/ 	.byte	0x3f
	.zero		1


	//   ....[69]....
        /*14a4*/ 	.word	0x00024970
        /*14a8*/ 	.word	0x00000005
        /*14ac*/ 	.word	0x0002d840
        /*14b0*/ 	.short	0x010a
        /*14b2*/ 	.byte	0x3f
	.zero		1


	//   ....[70]....
        /*14b4*/ 	.word	0x00024d80
        /*14b8*/ 	.word	0x00000005
        /*14bc*/ 	.word	0x0002d830
        /*14c0*/ 	.short	0x0107
        /*14c2*/ 	.byte	0x3f
	.zero		1


	//   ....[71]....
        /*14c4*/ 	.word	0x00024e40
        /*14c8*/ 	.word	0x00000005
        /*14cc*/ 	.word	0x0002d830
        /*14d0*/ 	.short	0x0101
        /*14d2*/ 	.byte	0x3f
	.zero		1


	//   ....[72]....
        /*14d4*/ 	.word	0x00024ea0
        /*14d8*/ 	.word	0x00000005
        /*14dc*/ 	.word	0x0002d860
        /*14e0*/ 	.short	0x010a
        /*14e2*/ 	.byte	0x3f
	.zero		1


	//   ....[73]....
        /*14e4*/ 	.word	0x00025350
        /*14e8*/ 	.word	0x00000005
        /*14ec*/ 	.word	0x0002d850
        /*14f0*/ 	.short	0x0107
        /*14f2*/ 	.byte	0x3f
	.zero		1


	//   ....[74]....
        /*14f4*/ 	.word	0x00025440
        /*14f8*/ 	.word	0x00000005
        /*14fc*/ 	.word	0x0002d850
        /*1500*/ 	.short	0x0101
        /*1502*/ 	.byte	0x3f
	.zero		1


	//   ....[75]....
        /*1504*/ 	.word	0x00025670
        /*1508*/ 	.word	0x00000000
        /*150c*/ 	.word	0x0002d860
        /*1510*/ 	.short	0x010a
        /*1512*/ 	.byte	0x3f
	.zero		1


	//   ....[76]....
        /*1514*/ 	.word	0x00025aa0
        /*1518*/ 	.word	0x00000000
        /*151c*/ 	.word	0x0002d850
        /*1520*/ 	.short	0x0107
        /*1522*/ 	.byte	0x3f
	.zero		1


	//   ....[77]....
        /*1524*/ 	.word	0x00025b80
        /*1528*/ 	.word	0x00000000
        /*152c*/ 	.word	0x0002d850
        /*1530*/ 	.short	0x0101
        /*1532*/ 	.byte	0x3f
	.zero		1


	//   ....[78]....
        /*1534*/ 	.word	0x00026ce0
        /*1538*/ 	.word	0x00000005
        /*153c*/ 	.word	0x0002d820
        /*1540*/ 	.short	0x010a
        /*1542*/ 	.byte	0x3f
	.zero		1


	//   ....[79]....
        /*1544*/ 	.word	0x00026e80
        /*1548*/ 	.word	0x00000003
        /*154c*/ 	.word	0x0002d840
        /*1550*/ 	.short	0x010a
        /*1552*/ 	.byte	0x3f
	.zero		1


	//   ....[80]....
        /*1554*/ 	.word	0x00026f10
        /*1558*/ 	.word	0x00000005
        /*155c*/ 	.word	0x0002d840
        /*1560*/ 	.short	0x010a
        /*1562*/ 	.byte	0x3f
	.zero		1


	//   ....[81]....
        /*1564*/ 	.word	0x00026f50
        /*1568*/ 	.word	0x00000003
        /*156c*/ 	.word	0x0002d860
        /*1570*/ 	.short	0x010a
        /*1572*/ 	.byte	0x3f
	.zero		1


	//   ....[82]....
        /*1574*/ 	.word	0x00026f90
        /*1578*/ 	.word	0x00000005
        /*157c*/ 	.word	0x0002d860
        /*1580*/ 	.short	0x010a
        /*1582*/ 	.byte	0x3f
	.zero		1


	//   ....[83]....
        /*1584*/ 	.word	0x00026ff0
        /*1588*/ 	.word	0x00000022
        /*158c*/ 	.word	0x0002d890
        /*1590*/ 	.short	0x010a
        /*1592*/ 	.byte	0x3f
	.zero		1


	//   ....[84]....
        /*1594*/ 	.word	0x00027170
        /*1598*/ 	.word	0x00000022
        /*159c*/ 	.word	0x0002d890
        /*15a0*/ 	.short	0x010a
        /*15a2*/ 	.byte	0x3f
	.zero		1


	//   ....[85]....
        /*15a4*/ 	.word	0x000272f0
        /*15a8*/ 	.word	0x00000022
        /*15ac*/ 	.word	0x0002d890
        /*15b0*/ 	.short	0x010a
        /*15b2*/ 	.byte	0x3f
	.zero		1


	//   ....[86]....
        /*15b4*/ 	.word	0x00027460
        /*15b8*/ 	.word	0x00000022
        /*15bc*/ 	.word	0x0002d8b0
        /*15c0*/ 	.short	0x010a
        /*15c2*/ 	.byte	0x3f
	.zero		1


	//   ....[87]....
        /*15c4*/ 	.word	0x00027710
        /*15c8*/ 	.word	0x00000002
        /*15cc*/ 	.word	0x0002d800
        /*15d0*/ 	.short	0x010a
        /*15d2*/ 	.byte	0x3f
	.zero		1


	//   ....[88]....
        /*15d4*/ 	.word	0x00027920
        /*15d8*/ 	.word	0x00000002
        /*15dc*/ 	.word	0x0002d800
        /*15e0*/ 	.short	0x010a
        /*15e2*/ 	.byte	0x3f
	.zero		1


	//   ....[89]....
        /*15e4*/ 	.word	0x00027970
        /*15e8*/ 	.word	0x00000000
        /*15ec*/ 	.word	0x0002d830
        /*15f0*/ 	.short	0x010a
        /*15f2*/ 	.byte	0x3f
	.zero		1


	//   ....[90]....
        /*15f4*/ 	.word	0x000279c0
        /*15f8*/ 	.word	0x00000009
        /*15fc*/ 	.word	0x0002d830
        /*1600*/ 	.short	0x010a
        /*1602*/ 	.byte	0x3f
	.zero		1


	//   ....[91]....
        /*1604*/ 	.word	0x00027a10
        /*1608*/ 	.word	0x00000009
        /*160c*/ 	.word	0x0002d850
        /*1610*/ 	.short	0x010a
        /*1612*/ 	.byte	0x3f
	.zero		1


	//   ....[92]....
        /*1614*/ 	.word	0x00027a60
        /*1618*/ 	.word	0x00000005
        /*161c*/ 	.word	0x0002d830
        /*1620*/ 	.short	0x010a
        /*1622*/ 	.byte	0x3f
	.zero		1


	//   ....[93]....
        /*1624*/ 	.word	0x00027ab0
        /*1628*/ 	.word	0x00000006
        /*162c*/ 	.word	0x0002d850
        /*1630*/ 	.short	0x010a
        /*1632*/ 	.byte	0x3f
	.zero		1


	//   ....[94]....
        /*1634*/ 	.word	0x00027b00
        /*1638*/ 	.word	0x00000005
        /*163c*/ 	.word	0x0002d830
        /*1640*/ 	.short	0x010a
        /*1642*/ 	.byte	0x3f
	.zero		1


	//   ....[95]....
        /*1644*/ 	.word	0x00027b50
        /*1648*/ 	.word	0x00000006
        /*164c*/ 	.word	0x0002d850
        /*1650*/ 	.short	0x010a
        /*1652*/ 	.byte	0x3f
	.zero		1


	//   ....[96]....
        /*1654*/ 	.word	0x00027ba0
        /*1658*/ 	.word	0x00000007
        /*165c*/ 	.word	0x0002d850
        /*1660*/ 	.short	0x010a
        /*1662*/ 	.byte	0x3f
	.zero		1


	//   ....[97]....
        /*1664*/ 	.word	0x00028310
        /*1668*/ 	.word	0x00000012
        /*166c*/ 	.word	0x0002d820
        /*1670*/ 	.short	0x010a
        /*1672*/ 	.byte	0x3f
	.zero		1


	//   ....[98]....
        /*1674*/ 	.word	0x00028360
        /*1678*/ 	.word	0x0000000a
        /*167c*/ 	.word	0x0002d8a0
        /*1680*/ 	.short	0x010a
        /*1682*/ 	.byte	0x3f
	.zero		1


	//   ....[99]....
        /*1684*/ 	.word	0x000283b0
        /*1688*/ 	.word	0x0000000a
        /*168c*/ 	.word	0x0002d8c0
        /*1690*/ 	.short	0x010a
        /*1692*/ 	.byte	0x3f
	.zero		1


	//   ....[100]....
        /*1694*/ 	.word	0x00028400
        /*1698*/ 	.word	0x00000009
        /*169c*/ 	.word	0x0002d8a0
        /*16a0*/ 	.short	0x010a
        /*16a2*/ 	.byte	0x3f
	.zero		1


	//   ....[101]....
        /*16a4*/ 	.word	0x00028450
        /*16a8*/ 	.word	0x00000009
        /*16ac*/ 	.word	0x0002d8c0
        /*16b0*/ 	.short	0x010a
        /*16b2*/ 	.byte	0x3f
	.zero		1


	//   ....[102]....
        /*16b4*/ 	.word	0x00028570
        /*16b8*/ 	.word	0x00000002
        /*16bc*/ 	.word	0x0002d840
        /*16c0*/ 	.short	0x010a
        /*16c2*/ 	.byte	0x3f
	.zero		1


	//   ....[103]....
        /*16c4*/ 	.word	0x000293a0
        /*16c8*/ 	.word	0x00000012
        /*16cc*/ 	.word	0x0002d820
        /*16d0*/ 	.short	0x010a
        /*16d2*/ 	.byte	0x3f
	.zero		1


	//   ....[104]....
        /*16d4*/ 	.word	0x000293f0
        /*16d8*/ 	.word	0x00000005
        /*16dc*/ 	.word	0x0002d840
        /*16e0*/ 	.short	0x010a
        /*16e2*/ 	.byte	0x3f
	.zero		1


	//   ....[105]....
        /*16e4*/ 	.word	0x00029990
        /*16e8*/ 	.word	0x00000005
        /*16ec*/ 	.word	0x0002d860
        /*16f0*/ 	.short	0x010a
        /*16f2*/ 	.byte	0x3f
	.zero		1


	//   ....[106]....
        /*16f4*/ 	.word	0x00029f70
        /*16f8*/ 	.word	0x00000000
        /*16fc*/ 	.word	0x0002d860
        /*1700*/ 	.short	0x010a
        /*1702*/ 	.byte	0x3f
	.zero		1


	//   ....[107]....
        /*1704*/ 	.word	0x0002af60
        /*1708*/ 	.word	0x00000005
        /*170c*/ 	.word	0x0002d820
        /*1710*/ 	.short	0x010a
        /*1712*/ 	.byte	0x3f
	.zero		1


	//   ....[108]....
        /*1714*/ 	.word	0x0002b100
        /*1718*/ 	.word	0x00000003
        /*171c*/ 	.word	0x0002d840
        /*1720*/ 	.short	0x010a
        /*1722*/ 	.byte	0x3f
	.zero		1


	//   ....[109]....
        /*1724*/ 	.word	0x0002b150
        /*1728*/ 	.word	0x00000005
        /*172c*/ 	.word	0x0002d840
        /*1730*/ 	.short	0x010a
        /*1732*/ 	.byte	0x3f
	.zero		1


	//   ....[110]....
        /*1734*/ 	.word	0x0002b1a0
        /*1738*/ 	.word	0x00000003
        /*173c*/ 	.word	0x0002d860
        /*1740*/ 	.short	0x010a
        /*1742*/ 	.byte	0x3f
	.zero		1


	//----- nvinfo : EIATTR_NUM_MBARRIERS
	.align		4
.L_1263:
        /*1744*/ 	.byte	0x03, 0x38
        /*1746*/ 	.short	0x0016


	//----- nvinfo : EIATTR_EXIT_INSTR_OFFSETS
	.align		4
        /*1748*/ 	.byte	0x04, 0x1c
        /*174a*/ 	.short	(.L_1265 - .L_1264)


	//   ....[0]....
.L_1264:
        /*174c*/ 	.word	0x00026fe0


	//----- nvinfo : EIATTR_MAX_THREADS
	.align		4
.L_1265:
        /*1750*/ 	.byte	0x04, 0x05
        /*1752*/ 	.short	(.L_1267 - .L_1266)
.L_1266:
        /*1754*/ 	.word	0x00000200
        /*1758*/ 	.word	0x00000001
        /*175c*/ 	.word	0x00000001


	//----- nvinfo : EIATTR_CRS_STACK_SIZE
	.align		4
.L_1267:
        /*1760*/ 	.byte	0x04, 0x1e
        /*1762*/ 	.short	(.L_1269 - .L_1268)
.L_1268:
        /*1764*/ 	.word	0x00000000


	//----- nvinfo : EIATTR_CBANK_PARAM_SIZE
	.align		4
.L_1269:
        /*1768*/ 	.byte	0x03, 0x19
        /*176a*/ 	.short	0x0af0


	//----- nvinfo : EIATTR_PARAM_CBANK
	.align		4
        /*176c*/ 	.byte	0x04, 0x0a
        /*176e*/ 	.short	(.L_1271 - .L_1270)
	.align		4
.L_1270:
        /*1770*/ 	.word	index@(.nv.constant0._ZN7cutlass13device_kernelIN5flash11enable_sm90INS1_16FlashAttnFwdSm90INS1_25CollectiveMainloopFwdSm90ILi2EN4cute5tupleIJNS5_1CILi1EEES8_S8_EEENS6_IJNS7_ILi192EEENS7_ILi128EEENS7_ILi96EEEEEELi96ENS_10bfloat16_tEfNS_4arch4Sm90ELb0ELb1ELb1ELb1ELb1ELb1ELb0ELb0ELb1ELb1ELb1ELb0EEENS1_21CollectiveEpilogueFwdINS6_IJSA_SC_SB_EEES9_SE_SG_Li384ELb1ELb1ELb1ELb0EEENS1_36VarlenDynamicPersistentTileSchedulerILi192ELi128ELi384ELi128ELb1ELb1ELb1ELb1ELb0ELb1EEEEEEEEEvNT_6ParamsE)
        /*1774*/ 	.short	0x0210
        /*1776*/ 	.short	0x0af0


	//----- nvinfo : EIATTR_SW_WAR
	.align		4
.L_1271:
        /*1778*/ 	.byte	0x04, 0x36
        /*177a*/ 	.short	(.L_1273 - .L_1272)
.L_1272:
        /*177c*/ 	.word	0x00000008
.L_1273:


//--------------------- .nv.info._ZN7cutlass13device_kernelIN5flash11enable_sm90INS1_16FlashAttnFwdSm90INS1_25CollectiveMainloopFwdSm90ILi2EN4cute5tupleIJNS5_1CILi1EEES8_S8_EEENS6_IJNS7_ILi192EEENS7_ILi128EEENS7_ILi96EEEEEELi96ENS_10bfloat16_tEfNS_4arch4Sm90ELb1ELb0ELb1ELb0ELb1ELb0ELb0ELb0ELb1ELb1ELb1ELb0EEENS1_21CollectiveEpilogueFwdINS6_IJSA_SC_SB_EEES9_SE_SG_Li384ELb0ELb1ELb1ELb0EEENS1_19SingleTileSchedulerILb0ELb1ELb1ELi192EEEEEEEEEvNT_6ParamsE --------------------------
	.section	.nv.info._ZN7cutlass13device_kernelIN5flash11enable_sm90INS1_16FlashAttnFwdSm90INS1_25CollectiveMainloopFwdSm90ILi2EN4cute5tupleIJNS5_1CILi1EEES8_S8_EEENS6_IJNS7_ILi192EEENS7_ILi128EEENS7_ILi96EEEEEELi96ENS_10bfloat16_tEfNS_4arch4Sm90ELb1ELb0ELb1ELb0ELb1ELb0ELb0ELb0ELb1ELb1ELb1ELb0EEENS1_21CollectiveEpilogueFwdINS6_IJSA_SC_SB_EEES9_SE_SG_Li384ELb0ELb1ELb1ELb0EEENS1_19SingleTileSchedulerILb0ELb1ELb1ELi192EEEEEEEEEvNT_6ParamsE,"",@"SHT_CUDA_INFO"
	.sectionflags	@""
	.align	4


	//----- nvinfo : EIATTR_CUDA_API_VERSION
	.align		4
        /*0000*/ 	.byte	0x04, 0x37
        /*0002*/ 	.short	(.L_1275 - .L_1274)
.L_1274:
        /*0004*/ 	.word	0x00000082


	//----- nvinfo : EIATTR_KPARAM_INFO
	.align		4
.L_1275:
        /*0008*/ 	.byte	0x04, 0x17
        /*000a*/ 	.short	(.L_1277 - .L_1276)
.L_1276:
        /*000c*/ 	.word	0x00000000
        /*0010*/ 	.short	0x0000
        /*0012*/ 	.short	0x0070
        /*0014*/ 	.byte	0x00, 0xf0, 0x01, 0x28


	//----- nvinfo : EIATTR_SPARSE_MMA_MASK
	.align		4
.L_1277:
        /*0018*/ 	.byte	0x03, 0x50
        /*001a*/ 	.short	0x0000


	//----- nvinfo : EIATTR_MAXREG_COUNT
	.align		4
        /*001c*/ 	.byte	0x03, 0x1b
        /*001e*/ 	.short	0x0080


	//----- nvinfo : EIATTR_NUM_BARRIERS
	.align		4
        /*0020*/ 	.byte	0x02, 0x4c
        /*0022*/ 	.byte	0x10
	.zero		1


	//----- nvinfo : EIATTR_EXTERNS
	.align		4
        /*0024*/ 	.byte	0x04, 0x0f
        /*0026*/ 	.short	(.L_1279 - .L_1278)


	//   ....[0]....
	.align		4
.L_1278:
        /*0028*/ 	.word	index@(__assertfail)


	//----- nvinfo : EIATTR_ANNOTATIONS
	.align		4
.L_1279:
        /*002c*/ 	.byte	0x04, 0x55
        /*002e*/ 	.short	(.L_1281 - .L_1280)


	//   ....[0]....
.L_1280:
        /*0030*/ 	.word	0x00000001
        /*0034*/ 	.byte	0xb0, 0x08, 0x00, 0x00, 0x01, 0x00, 0x00, 0x00, 0x10, 0x0a, 0x00, 0x00, 0x01, 0x00, 0x00, 0x00
        /*0044*/ 	.byte	0xc0, 0x13, 0x00, 0x00, 0x01, 0x00, 0x00, 0x00, 0xe0, 0xaa, 0x00, 0x00, 0x01, 0x00, 0x00, 0x00
        /*0054*/ 	.byte	0xf0, 0xbd, 0x00, 0x00, 0x01, 0x00, 0x00, 0x00, 0xe0, 0xcd, 0x00, 0x00, 0x01, 0x00, 0x00, 0x00
        /*0064*/ 	.byte	0x00, 0xce, 0x00, 0x00, 0x01, 0x00, 0x00, 0x00, 0x60, 0xcf, 0x00, 0x00, 0x01, 0x00, 0x00, 0x00
        /*0074*/ 	.byte	0xd0, 0xe5, 0x00, 0x00, 0x01, 0x00, 0x00, 0x00, 0xf0, 0xe5, 0x00, 0x00, 0x01, 0x00, 0x00, 0x00
        /*0084*/ 	.byte	0x10, 0xfa, 0x00, 0x00


	//----- nvinfo : EIATTR_MERCURY_ISA_VERSION
	.align		4
.L_1281:
        /*0088*/ 	.byte	0x03, 0x5f
        /*008a*/ 	.short	0x0101


	//----- nvinfo : EIATTR_INT_WARP_WIDE_INSTR_OFFSETS
	.align		4
        /*008c*/ 	.byte	0x04, 0x31
        /*008e*/ 	.short	(.L_1283 - .L_1282)


	//   ....[0]....
.L_1282:
        /*0090*/ 	.word	0x000000c0


	//   ....[1]....
        /*0094*/ 	.word	0x000000d0


	//   ....[2]....
        /*0098*/ 	.word	0x00000170


	//----- nvinfo : EIATTR_COOP_GROUP_MASK_REGIDS
	.align		4
.L_1283:
        /*009c*/ 	.byte	0x04, 0x29
        /*009e*/ 	.short	(.L_1285 - .L_1284)


	//   ....[0]....
.L_1284:
        /*00a0*/ 	.word	0xffffffff


	//   ....[1]....
        /*00a4*/ 	.word	0xffffffff


	//   ....[2]....
        /*00a8*/ 	.word	0xffffffff


	//   ....[3]....
        /*00ac*/ 	.word	0xffffffff


	//   ....[4]....
        /*00b0*/ 	.word	0xffffffff


	//   ....[5]....
        /*00b4*/ 	.word	0xffffffff


	//   ....[6]....
        /*00b8*/ 	.word	0xffffffff


	//   ....[7]....
        /*00bc*/ 	.word	0xffffffff


	//   ....[8]....
        /*00c0*/ 	.word	0xffffffff


	//   ....[9]....
        /*00c4*/ 	.word	0xffffffff


	//   ....[10]....
        /*00c8*/ 	.word	0xffffffff


	//   ....[11]....
        /*00cc*/ 	.word	0xffffffff


	//   ....[12]....
        /*00d0*/ 	.word	0xffffffff


	//   ....[13]....
        /*00d4*/ 	.word	0xffffffff


	//   ....[14]....
        /*00d8*/ 	.word	0xffffffff


	//   ....[15]....
        /*00dc*/ 	.word	0xffffffff


	//   ....[16]....
        /*00e0*/ 	.word	0xffffffff


	//   ....[17]....
        /*00e4*/ 	.word	0xffffffff


	//   ....[18]....
        /*00e8*/ 	.word	0xffffffff


	//   ....[19]....
        /*00ec*/ 	.word	0xffffffff


	//   ....[20]....
        /*00f0*/ 	.word	0xffffffff


	//   ....[21]....
        /*00f4*/ 	.word	0xffffffff


	//   ....[22]....
        /*00f8*/ 	.word	0xffffffff


	//   ....[23]....
        /*00fc*/ 	.word	0xffffffff


	//   ....[24]....
        /*0100*/ 	.word	0xffffffff


	//   ....[25]....
        /*0104*/ 	.word	0xffffffff


	//   ....[26]....
        /*0108*/ 	.word	0xffffffff


	//   ....[27]....
        /*010c*/ 	.word	0xffffffff


	//   ....[28]....
        /*0110*/ 	.word	0xffffffff


	//   ....[29]....
        /*0114*/ 	.word	0xffffffff


	//   ....[30]....
        /*0118*/ 	.word	0xffffffff


	//   ....[31]....
        /*011c*/ 	.word	0xffffffff


	//   ....[32]....
        /*0120*/ 	.word	0xffffffff


	//   ....[33]....
        /*0124*/ 	.word	0xffffffff


	//   ....[34]....
        /*0128*/ 	.word	0xffffffff


	//   ....[35]....
        /*012c*/ 	.word	0xffffffff


	//   ....[36]....
        /*0130*/ 	.word	0xffffffff


	//   ....[37]....
        /*0134*/ 	.word	0xffffffff


	//   ....[38]....
        /*0138*/ 	.word	0xffffffff


	//   ....[39]....
        /*013c*/ 	.word	0xffffffff


	//   ....[40]....
        /*0140*/ 	.word	0xffffffff


	//   ....[41]....
        /*0144*/ 	.word	0xffffffff


	//   ....[42]....
        /*0148*/ 	.word	0xffffffff


	//   ....[43]....
        /*014c*/ 	.word	0xffffffff


	//   ....[44]....
        /*0150*/ 	.word	0xffffffff


	//   ....[45]....
        /*0154*/ 	.word	0xffffffff


	//   ....[46]....
        /*0158*/ 	.word	0xffffffff


	//   ....[47]....
        /*015c*/ 	.word	0xffffffff


	//   ....[48]....
        /*0160*/ 	.word	0xffffffff


	//   ....[49]....
        /*0164*/ 	.word	0xffffffff


	//   ....[50]....
        /*0168*/ 	.word	0xffffffff


	//   ....[51]....
        /*016c*/ 	.word	0xffffffff


	//   ....[52]....
        /*0170*/ 	.word	0xffffffff


	//   ....[53]....
        /*0174*/ 	.word	0xffffffff


	//   ....[54]....
        /*0178*/ 	.word	0xffffffff


	//   ....[55]....
        /*017c*/ 	.word	0xffffffff


	//   ....[56]....
        /*0180*/ 	.word	0xffffffff


	//   ....[57]....
        /*0184*/ 	.word	0xffffffff


	//   ....[58]....
        /*0188*/ 	.word	0xffffffff


	//   ....[59]....
        /*018c*/ 	.word	0xffffffff


	//   ....[60]....
        /*0190*/ 	.word	0xffffffff


	//   ....[61]....
        /*0194*/ 	.word	0xffffffff


	//   ....[62]....
        /*0198*/ 	.word	0xffffffff


	//   ....[63]....
        /*019c*/ 	.word	0xffffffff


	//   ....[64]....
        /*01a0*/ 	.word	0xffffffff


	//   ....[65]....
        /*01a4*/ 	.word	0xffffffff


	//   ....[66]....
        /*01a8*/ 	.word	0xffffffff


	//   ....[67]....
        /*01ac*/ 	.word	0xffffffff


	//   ....[68]....
        /*01b0*/ 	.word	0xffffffff


	//   ....[69]....
        /*01b4*/ 	.word	0xffffffff


	//   ....[70]....
        /*01b8*/ 	.word	0xffffffff


	//   ....[71]....
        /*01bc*/ 	.word	0xffffffff


	//   ....[72]....
        /*01c0*/ 	.word	0xffffffff


	//   ....[73]....
        /*01c4*/ 	.word	0xffffffff


	//   ....[74]....
        /*01c8*/ 	.word	0xffffffff


	//   ....[75]....
        /*01cc*/ 	.word	0xffffffff


	//   ....[76]....
        /*01d0*/ 	.word	0xffffffff


	//   ....[77]....
        /*01d4*/ 	.word	0xffffffff


	//   ....[78]....
        /*01d8*/ 	.word	0xffffffff


	//   ....[79]....
        /*01dc*/ 	.word	0xffffffff


	//   ....[80]....
        /*01e0*/ 	.word	0xffffffff


	//   ....[81]....
        /*01e4*/ 	.word	0xffffffff


	//   ....[82]....
        /*01e8*/ 	.word	0xffffffff


	//   ....[83]....
        /*01ec*/ 	.word	0xffffffff


	//   ....[84]....
        /*01f0*/ 	.word	0x0500000f


	//   ....[85]....
        /*01f4*/ 	.word	0x0500000f


	//   ....[86]....
        /*01f8*/ 	.word	0x0500000f


	//   ....[87]....
        /*01fc*/ 	.word	0x0500000f


	//   ....[88]....
        /*0200*/ 	.word	0x0500000f


	//   ....[89]....
        /*0204*/ 	.word	0x0500000f


	//   ....[90]....
        /*0208*/ 	.word	0x0500000f


	//   ....[91]....
        /*020c*/ 	.word	0x0500000f


	//   ....[92]....
        /*0210*/ 	.word	0x0500000f


	//   ....[93]....
        /*0214*/ 	.word	0x0500000f


	//   ....[94]....
        /*0218*/ 	.word	0x0500000f


	//   ....[95]....
        /*021c*/ 	.word	0x0500000f


	//   ....[96]....
        /*0220*/ 	.word	0x0500000f


	//   ....[97]....
        /*0224*/ 	.word	0x0500000f


	//   ....[98]....
        /*0228*/ 	.word	0x0500000f


	//   ....[99]....
        /*022c*/ 	.word	0x0500000f


	//   ....[100]....
        /*0230*/ 	.word	0x0500000f


	//   ....[101]....
        /*0234*/ 	.word	0x0500000f


	//   ....[102]....
        /*0238*/ 	.word	0x0500000f


	//   ....[103]....
        /*023c*/ 	.word	0x0500000f


	//   ....[104]....
        /*0240*/ 	.word	0x0500000f


	//   ....[105]....
        /*0244*/ 	.word	0x0500000f


	//   ....[106]....
        /*0248*/ 	.word	0x0500000f


	//   ....[107]....
        /*024c*/ 	.word	0x0500000f


	//   ....[108]....
        /*0250*/ 	.word	0x0500000f


	//   ....[109]....
        /*0254*/ 	.word	0x0500000f


	//   ....[110]....
        /*0258*/ 	.word	0x0500000f


	//   ....[111]....
        /*025c*/ 	.word	0x0500000f


	//   ....[112]....
        /*0260*/ 	.word	0x0500000f


	//   ....[113]....
        /*0264*/ 	.word	0x0500000f


	//   ....[114]....
        /*0268*/ 	.word	0x0500000f


	//   ....[115]....
        /*026c*/ 	.word	0x0500000f


	//   ....[116]....
        /*0270*/ 	.word	0x0500000f


	//   ....[117]....
        /*0274*/ 	.word	0x0500000f


	//   ....[118]....
        /*0278*/ 	.word	0x0500000f


	//   ....[119]....
        /*027c*/ 	.word	0x0500000f


	//   ....[120]....
        /*0280*/ 	.word	0x0500000f


	//   ....[121]....
        /*0284*/ 	.word	0x0500000f


	//   ....[122]....
        /*0288*/ 	.word	0x0500000f


	//   ....[123]....
        /*028c*/ 	.word	0x0500000f


	//   ....[124]....
        /*0290*/ 	.word	0x0500000f


	//   ....[125]....
        /*0294*/ 	.word	0x0500000f


	//   ....[126]....
        /*0298*/ 	.word	0x0500000f


	//   ....[127]....
        /*029c*/ 	.word	0x0500000f


	//   ....[128]....
        /*02a0*/ 	.word	0x0500000f


	//   ....[129]....
        /*02a4*/ 	.word	0x0500000f


	//----- nvinfo : EIATTR_COOP_GROUP_INSTR_OFFSETS
	.align		4
.L_1285:
        /*02a8*/ 	.byte	0x04, 0x28
        /*02aa*/ 	.short	(.L_1287 - .L_1286)


	//   ....[0]....
.L_1286:
        /*02ac*/ 	.word	0x00000080


	//   ....[1]....
        /*02b0*/ 	.word	0x00000090


	//   ....[2]....
        /*02b4*/ 	.word	0x000002d0


	//   ....[3]....
        /*02b8*/ 	.word	0x00000430


	//   ....[4]....
        /*02bc*/ 	.word	0x00000550


	//   ....[5]....
        /*02c0*/ 	.word	0x000006b0


	//   ....[6]....
        /*02c4*/ 	.word	0x00001160


	//   ....[7]....
        /*02c8*/ 	.word	0x00001c00


	//   ....[8]....
        /*02cc*/ 	.word	0x000024d0


	//   ....[9]....
        /*02d0*/ 	.word	0x00002a70


	//   ....[10]....
        /*02d4*/ 	.word	0x00002af0


	//   ....[11]....
        /*02d8*/ 	.word	0x000034b0


	//   ....[12]....
        /*02dc*/ 	.word	0x00003520


	//   ....[13]....
        /*02e0*/ 	.word	0x00004390


	//   ....[14]....
        /*02e4*/ 	.word	0x00004ef0


	//   ....[15]....
        /*02e8*/ 	.word	0x00005a60


	//   ....[16]....
        /*02ec*/ 	.word	0x00005ad0


	//   ....[17]....
        /*02f0*/ 	.word	0x00005b00


	//   ....[18]....
        /*02f4*/ 	.word	0x00006590


	//   ....[19]....
        /*02f8*/ 	.word	0x000065e0


	//   ....[20]....
        /*02fc*/ 	.word	0x000076c0


	//   ....[21]....
        /*0300*/ 	.word	0x00008d10


	//   ....[22]....
        /*0304*/ 	.word	0x00008d20


	//   ....[23]....
        /*0308*/ 	.word	0x00008d50


	//   ....[24]....
        /*030c*/ 	.word	0x00008d60


	//   ....[25]....
        /*0310*/ 	.word	0x0000a0f0


	//   ....[26]....
        /*0314*/ 	.word	0x0000a220


	//   ....[27]....
        /*0318*/ 	.word	0x0000a260


	//   ....[28]....
        /*031c*/ 	.word	0x0000a350


	//   ....[29]....
        /*0320*/ 	.word	0x0000a360


	//   ....[30]....
        /*0324*/ 	.word	0x0000b2a0


	//   ....[31]....
        /*0328*/ 	.word	0x0000b2e0


	//   ....[32]....
        /*032c*/ 	.word	0x0000b320


	//   ....[33]....
        /*0330*/ 	.word	0x0000b360


	//   ....[34]....
        /*0334*/ 	.word	0x0000b3a0


	//   ....[35]....
        /*0338*/ 	.word	0x0000b3b0


	//   ....[36]....
        /*033c*/ 	.word	0x0000b880


	//   ....[37]....
        /*0340*/ 	.word	0x0000b890


	//   ....[38]....
        /*0344*/ 	.word	0x0000c160


	//   ....[39]....
        /*0348*/ 	.word	0x0000d490


	//   ....[40]....
        /*034c*/ 	.word	0x0000d4a0


	//   ....[41]....
        /*0350*/ 	.word	0x0000d4b0


	//   ....[42]....
        /*0354*/ 	.word	0x0000d4c0


	//   ....[43]....
        /*0358*/ 	.word	0x0000d4e0


	//   ....[44]....
        /*035c*/ 	.word	0x0000d510


	//   ....[45]....
        /*0360*/ 	.word	0x0000d540


	//   ....[46]....
        /*0364*/ 	.word	0x0000d570


	//   ....[47]....
        /*0368*/ 	.word	0x0000deb0


	//   ....[48]....
        /*036c*/ 	.word	0x0000ded0


	//   ....[49]....
        /*0370*/ 	.word	0x0000dee0


	//   ....[50]....
        /*0374*/ 	.word	0x0000df50


	//   ....[51]....
        /*0378*/ 	.word	0x0000e000


	//   ....[52]....
        /*037c*/ 	.word	0x0000e010


	//   ....[53]....
        /*0380*/ 	.word	0x0000e0b0


	//   ....[54]....
        /*0384*/ 	.word	0x0000e0e0


	//   ....[55]....
        /*0388*/ 	.word	0x0000e140


	//   ....[56]....
        /*038c*/ 	.word	0x0000e150


	//   ....[57]....
        /*0390*/ 	.word	0x0000e180


	//   ....[58]....
        /*0394*/ 	.word	0x0000e1d0


	//   ....[59]....
        /*0398*/ 	.word	0x0000ea00


	//   ....[60]....
        /*039c*/ 	.word	0x0000ea10


	//   ....[61]....
        /*03a0*/ 	.word	0x0000ea30


	//   ....[62]....
        /*03a4*/ 	.word	0x0000eab0


	//   ....[63]....
        /*03a8*/ 	.word	0x0000eac0


	//   ....[64]....
        /*03ac*/ 	.word	0x0000eb20


	//   ....[65]....
        /*03b0*/ 	.word	0x0000eb50


	//   ....[66]....
        /*03b4*/ 	.word	0x0000eb90


	//   ....[67]....
        /*03b8*/ 	.word	0x0000edb0


	//   ....[68]....
        /*03bc*/ 	.word	0x0000edd0


	//   ....[69]....
        /*03c0*/ 	.word	0x0000edf0


	//   ....[70]....
        /*03c4*/ 	.word	0x0000ee70


	//   ....[71]....
        /*03c8*/ 	.word	0x0000ee90


	//   ....[72]....
        /*03cc*/ 	.word	0x0000ef10


	//   ....[73]....
        /*03d0*/ 	.word	0x0000ef30


	//   ....[74]....
        /*03d4*/ 	.word	0x0000ef40


	//   ....[75]....
        /*03d8*/ 	.word	0x0000f470


	//   ....[76]....
        /*03dc*/ 	.word	0x0000f4a0


	//   ....[77]....
        /*03e0*/ 	.word	0x0000f4d0


	//   ....[78]....
        /*03e4*/ 	.word	0x0000f500


	//   ....[79]....
        /*03e8*/ 	.word	0x0000f530


	//   ....[80]....
        /*03ec*/ 	.word	0x0000f560


	//   ....[81]....
        /*03f0*/ 	.word	0x0000f580


	//   ....[82]....
        /*03f4*/ 	.word	0x0000f620


	//   ....[83]....
        /*03f8*/ 	.word	0x0000f9a0


	//   ....[84]....
        /*03fc*/ 	.word	0x0000ff20


	//   ....[85]....
        /*0400*/ 	.word	0x00010010


	//   ....[86]....
        /*0404*/ 	.word	0x000100c0


	//   ....[87]....
        /*0408*/ 	.word	0x00010120


	//   ....[88]....
        /*040c*/ 	.word	0x00010220


	//   ....[89]....
        /*0410*/ 	.word	0x00010290


	//   ....[90]....
        /*0414*/ 	.word	0x00010370


	//   ....[91]....
        /*0418*/ 	.word	0x00010420


	//   ....[92]....
        /*041c*/ 	.word	0x00010520


	//   ....[93]....
        /*0420*/ 	.word	0x000105d0


	//   ....[94]....
        /*0424*/ 	.word	0x00010630


	//   ....[95]....
        /*0428*/ 	.word	0x000106e0


	//   ....[96]....
        /*042c*/ 	.word	0x000107b0


	//   ....[97]....
        /*0430*/ 	.word	0x00010840


	//   ....[98]....
        /*0434*/ 	.word	0x00010910


	//   ....[99]....
        /*0438*/ 	.word	0x00010990


	//   ....[100]....
        /*043c*/ 	.word	0x00010a50


	//   ....[101]....
        /*0440*/ 	.word	0x00010af0


	//   ....[102]....
        /*0444*/ 	.word	0x00010bc0


	//   ....[103]....
        /*0448*/ 	.word	0x00010c30


	//   ....[104]....
        /*044c*/ 	.word	0x00010cf0


	//   ....[105]....
        /*0450*/ 	.word	0x00010e30


	//   ....[106]....
        /*0454*/ 	.word	0x00010ef0


	//   ....[107]....
        /*0458*/ 	.word	0x00010f80


	//   ....[108]....
        /*045c*/ 	.word	0x00011070


	//   ....[109]....
        /*0460*/ 	.word	0x000110d0


	//   ....[110]....
        /*0464*/ 	.word	0x000111a0


	//   ....[111]....
        /*0468*/ 	.word	0x00011200


	//   ....[112]....
        /*046c*/ 	.word	0x000112e0


	//   ....[113]....
        /*0470*/ 	.word	0x000113d0


	//   ....[114]....
        /*0474*/ 	.word	0x00011470


	//   ....[115]....
        /*0478*/ 	.word	0x000114d0


	//   ....[116]....
        /*047c*/ 	.word	0x000115c0


	//   ....[117]....
        /*0480*/ 	.word	0x00011620


	//   ....[118]....
        /*0484*/ 	.word	0x00011710


	//   ....[119]....
        /*0488*/ 	.word	0x00011770


	//   ....[120]....
        /*048c*/ 	.word	0x00011830


	//   ....[121]....
        /*0490*/ 	.word	0x00011970


	//   ....[122]....
        /*0494*/ 	.word	0x00011a20


	//   ....[123]....
        /*0498*/ 	.word	0x00011b10


	//   ....[124]....
        /*049c*/ 	.word	0x00011c20


	//   ....[125]....
        /*04a0*/ 	.word	0x00011ca0


	//   ....[126]....
        /*04a4*/ 	.word	0x00011d90


	//   ....[127]....
        /*04a8*/ 	.word	0x00011e00


	//   ....[128]....
        /*04ac*/ 	.word	0x00011ed0


	//   ....[129]....
        /*04b0*/ 	.word	0x00011fe0


	//----- nvinfo : EIATTR_REG_RECONFIG
	.align		4
.L_1287:
        /*04b4*/ 	.byte	0x01, 0x54
	.zero		2


	//----- nvinfo : EIATTR_SYSCALL_OFFSETS
	.align		4
        /*04b8*/ 	.byte	0x04, 0x46
        /*04ba*/ 	.short	(.L_1289 - .L_1288)


	//   ....[0]....
.L_1288:
        /*04bc*/ 	.word	0x00001380


	//   ....[1]....
        /*04c0*/ 	.word	0x0000c990


	//   ....[2]....
        /*04c4*/ 	.word	0x0000cad0


	//   ....[3]....
        /*04c8*/ 	.word	0x0000cbc0


	//   ....[4]....
        /*04cc*/ 	.word	0x0000d9b0


	//----- nvinfo : EIATTR_MBARRIER_INSTR_OFFSETS
	.align		4
.L_1289:
        /*04d0*/ 	.byte	0x04, 0x39
        /*04d2*/ 	.short	(.L_1291 - .L_1290)


	//   ....[0]....
.L_1290:
        /*04d4*/ 	.word	0x00000180
        /*04d8*/ 	.word	0x000000ff
        /*04dc*/ 	.word	0x0002d800
        /*04e0*/ 	.short	0x0100
        /*04e2*/ 	.byte	0x08
	.zero		1


	//   ....[1]....
        /*04e4*/ 	.word	0x00000190
        /*04e8*/ 	.word	0x000000ff
        /*04ec*/ 	.word	0x0002d820
        /*04f0*/ 	.short	0x0100
        /*04f2*/ 	.byte	0x08
	.zero		1


	//   ....[2]....
        /*04f4*/ 	.word	0x00000280
        /*04f8*/ 	.word	0x000000ff
        /*04fc*/ 	.word	0x0002d830
        /*0500*/ 	.short	0x0100
        /*0502*/ 	.byte	0x08
	.zero		1


	//   ....[3]....
        /*0504*/ 	.word	0x00000290
        /*0508*/ 	.word	0x000000ff
        /*050c*/ 	.word	0x0002d840
        /*0510*/ 	.short	0x0100
        /*0512*/ 	.byte	0x08
	.zero		1


	//   ....[4]....
        /*0514*/ 	.word	0x000002a0
        /*0518*/ 	.word	0x000000ff
        /*051c*/ 	.word	0x0002d838
        /*0520*/ 	.short	0x0100
        /*0522*/ 	.byte	0x08
	.zero		1


	//   ....[5]....
        /*0524*/ 	.word	0x000002b0
        /*0528*/ 	.word	0x000000ff
        /*052c*/ 	.word	0x0002d848
        /*0530*/ 	.short	0x0100
        /*0532*/ 	.byte	0x08
	.zero		1


	//   ....[6]....
        /*0534*/ 	.word	0x000003e0
        /*0538*/ 	.word	0x000000ff
        /*053c*/ 	.word	0x0002d850
        /*0540*/ 	.short	0x0100
        /*0542*/ 	.byte	0x08
	.zero		1


	//   ....[7]....
        /*0544*/ 	.word	0x000003f0
        /*0548*/ 	.word	0x000000ff
        /*054c*/ 	.word	0x0002d860
        /*0550*/ 	.short	0x0100
        /*0552*/ 	.byte	0x08
	.zero		1


	//   ....[8]....
        /*0554*/ 	.word	0x00000400
        /*0558*/ 	.word	0x000000ff
        /*055c*/ 	.word	0x0002d858
        /*0560*/ 	.short	0x0100
        /*0562*/ 	.byte	0x08
	.zero		1


	//   ....[9]....
        /*0564*/ 	.word	0x00000410
        /*0568*/ 	.word	0x000000ff
        /*056c*/ 	.word	0x0002d868
        /*0570*/ 	.short	0x0100
        /*0572*/ 	.byte	0x08
	.zero		1


	//   ....[10]....
        /*0574*/ 	.word	0x00000500
        /*0578*/ 	.word	0x000000ff
        /*057c*/ 	.word	0x0002d870
        /*0580*/ 	.short	0x0100
        /*0582*/ 	.byte	0x06
	.zero		1


	//   ....[11]....
        /*0584*/ 	.word	0x00000510
        /*0588*/ 	.word	0x000000ff
        /*058c*/ 	.word	0x0002d880
        /*0590*/ 	.short	0x0100
        /*0592*/ 	.byte	0x06
	.zero		1


	//   ....[12]....
        /*0594*/ 	.word	0x00000520
        /*0598*/ 	.word	0x000000ff
        /*059c*/ 	.word	0x0002d878
        /*05a0*/ 	.short	0x0100
        /*05a2*/ 	.byte	0x06
	.zero		1


	//   ....[13]....
        /*05a4*/ 	.word	0x00000530
        /*05a8*/ 	.word	0x000000ff
        /*05ac*/ 	.word	0x0002d888
        /*05b0*/ 	.short	0x0100
        /*05b2*/ 	.byte	0x06
	.zero		1


	//   ....[14]....
        /*05b4*/ 	.word	0x00000660
        /*05b8*/ 	.word	0x000000ff
        /*05bc*/ 	.word	0x0002d890
        /*05c0*/ 	.short	0x0100
        /*05c2*/ 	.byte	0x08
	.zero		1


	//   ....[15]....
        /*05c4*/ 	.word	0x00000670
        /*05c8*/ 	.word	0x000000ff
        /*05cc*/ 	.word	0x0002d8a0
        /*05d0*/ 	.short	0x0100
        /*05d2*/ 	.byte	0x08
	.zero		1


	//   ....[16]....
        /*05d4*/ 	.word	0x00000680
        /*05d8*/ 	.word	0x000000ff
        /*05dc*/ 	.word	0x0002d898
        /*05e0*/ 	.short	0x0100
        /*05e2*/ 	.byte	0x08
	.zero		1


	//   ....[17]....
        /*05e4*/ 	.word	0x00000690
        /*05e8*/ 	.word	0x000000ff
        /*05ec*/ 	.word	0x0002d8a8
        /*05f0*/ 	.short	0x0100
        /*05f2*/ 	.byte	0x08
	.zero		1


	//   ....[18]....
        /*05f4*/ 	.word	0x000007d0
        /*05f8*/ 	.word	0x000000ff
        /*05fc*/ 	.word	0x0002d8b0
        /*0600*/ 	.short	0x0100
        /*0602*/ 	.byte	0x08
	.zero		1


	//   ....[19]....
        /*0604*/ 	.word	0x000007e0
        /*0608*/ 	.word	0x000000ff
        /*060c*/ 	.word	0x0002d8c0
        /*0610*/ 	.short	0x0100
        /*0612*/ 	.byte	0x08
	.zero		1


	//   ....[20]....
        /*0614*/ 	.word	0x000007f0
        /*0618*/ 	.word	0x000000ff
        /*061c*/ 	.word	0x0002d8b8
        /*0620*/ 	.short	0x0100
        /*0622*/ 	.byte	0x08
	.zero		1


	//   ....[21]....
        /*0624*/ 	.word	0x00000800
        /*0628*/ 	.word	0x000000ff
        /*062c*/ 	.word	0x0002d8c8
        /*0630*/ 	.short	0x0100
        /*0632*/ 	.byte	0x08
	.zero		1


	//   ....[22]....
        /*0634*/ 	.word	0x000013a0
        /*0638*/ 	.word	0x000000ff
        /*063c*/ 	.word	0x0002d800
        /*0640*/ 	.short	0x010a
        /*0642*/ 	.byte	0x26
	.zero		1


	//   ....[23]....
        /*0644*/ 	.word	0x00001430
        /*0648*/ 	.word	0x000000ff
        /*064c*/ 	.word	0x0002d830
        /*0650*/ 	.short	0x010a
        /*0652*/ 	.byte	0x26
	.zero		1


	//   ....[24]....
        /*0654*/ 	.word	0x00001490
        /*0658*/ 	.word	0x000000ff
        /*065c*/ 	.word	0x0002d830
        /*0660*/ 	.short	0x010a
        /*0662*/ 	.byte	0x26
	.zero		1


	//   ....[25]....
        /*0664*/ 	.word	0x00002230
        /*0668*/ 	.word	0x000000ff
        /*066c*/ 	.word	0x00000000
        /*0670*/ 	.short	0x0101
        /*0672*/ 	.byte	0x04
	.zero		1


	//   ....[26]....
        /*0674*/ 	.word	0x00004520
        /*0678*/ 	.word	0x000000ff
        /*067c*/ 	.word	0x0002d830
        /*0680*/ 	.short	0x010a
        /*0682*/ 	.byte	0x04
	.zero		1


	//   ....[27]....
        /*0684*/ 	.word	0x00004560
        /*0688*/ 	.word	0x000000ff
        /*068c*/ 	.word	0x0002d830
        /*0690*/ 	.short	0x010a
        /*0692*/ 	.byte	0x04
	.zero		1


	//   ....[28]....
        /*0694*/ 	.word	0x00004850
        /*0698*/ 	.word	0x000000ff
        /*069c*/ 	.word	0x0002d850
        /*06a0*/ 	.short	0x010a
        /*06a2*/ 	.byte	0x0a
	.zero		1


	//   ....[29]....
        /*06a4*/ 	.word	0x00004890
        /*06a8*/ 	.word	0x000000ff
        /*06ac*/ 	.word	0x0002d850
        /*06b0*/ 	.short	0x010a
        /*06b2*/ 	.byte	0x0a
	.zero		1


	//   ....[30]....
        /*06b4*/ 	.word	0x00005440
        /*06b8*/ 	.word	0x000000ff
        /*06bc*/ 	.word	0x00000000
        /*06c0*/ 	.short	0x0101
        /*06c2*/ 	.byte	0x0a
	.zero		1


	//   ....[31]....
        /*06c4*/ 	.word	0x00007220
        /*06c8*/ 	.word	0x000000ff
        /*06cc*/ 	.word	0x00000000
        /*06d0*/ 	.short	0x0101
        /*06d2*/ 	.byte	0x05
	.zero		1


	//   ....[32]....
        /*06d4*/ 	.word	0x000079e0
        /*06d8*/ 	.word	0x000000ff
        /*06dc*/ 	.word	0x0002d830
        /*06e0*/ 	.short	0x010a
        /*06e2*/ 	.byte	0x0a
	.zero		1


	//   ....[33]....
        /*06e4*/ 	.word	0x00007a20
        /*06e8*/ 	.word	0x000000ff
        /*06ec*/ 	.word	0x0002d830
        /*06f0*/ 	.short	0x010a
        /*06f2*/ 	.byte	0x0a
	.zero		1


	//   ....[34]....
        /*06f4*/ 	.word	0x00007cc0
        /*06f8*/ 	.word	0x000000ff
        /*06fc*/ 	.word	0x0002d850
        /*0700*/ 	.short	0x010a
        /*0702*/ 	.byte	0x0a
	.zero		1


	//   ....[35]....
        /*0704*/ 	.word	0x00007d00
        /*0708*/ 	.word	0x000000ff
        /*070c*/ 	.word	0x0002d850
        /*0710*/ 	.short	0x010a
        /*0712*/ 	.byte	0x0a
	.zero		1


	//   ....[36]....
        /*0714*/ 	.word	0x000085b0
        /*0718*/ 	.word	0x000000ff
        /*071c*/ 	.word	0x00000000
        /*0720*/ 	.short	0x0101
        /*0722*/ 	.byte	0x0a
	.zero		1


	//   ....[37]....
        /*0724*/ 	.word	0x00009c40
        /*0728*/ 	.word	0x000000ff
        /*072c*/ 	.word	0x00000000
        /*0730*/ 	.short	0x0101
        /*0732*/ 	.byte	0x07
	.zero		1


	//   ....[38]....
        /*0734*/ 	.word	0x0000a170
        /*0738*/ 	.word	0x000000ff
        /*073c*/ 	.word	0x0002d850
        /*0740*/ 	.short	0x010a
        /*0742*/ 	.byte	0x05
	.zero		1


	//   ....[39]....
        /*0744*/ 	.word	0x0000a1b0
        /*0748*/ 	.word	0x000000ff
        /*074c*/ 	.word	0x0002d850
        /*0750*/ 	.short	0x010a
        /*0752*/ 	.byte	0x05
	.zero		1


	//   ....[40]....
        /*0754*/ 	.word	0x0000a990
        /*0758*/ 	.word	0x000000ff
        /*075c*/ 	.word	0x00000000
        /*0760*/ 	.short	0x0101
        /*0762*/ 	.byte	0x05
	.zero		1


	//   ....[41]....
        /*0764*/ 	.word	0x0000b3c0
        /*0768*/ 	.word	0x000000ff
        /*076c*/ 	.word	0x00000000
        /*0770*/ 	.short	0x0101
        /*0772*/ 	.byte	0x04
	.zero		1


	//   ....[42]....
        /*0774*/ 	.word	0x0000d0b0
        /*0778*/ 	.word	0x000000ff
        /*077c*/ 	.word	0x0002d840
        /*0780*/ 	.short	0x010a
        /*0782*/ 	.byte	0x2e
	.zero		1


	//   ....[43]....
        /*0784*/ 	.word	0x0000d770
        /*0788*/ 	.word	0x000000ff
        /*078c*/ 	.word	0x0002d830
        /*0790*/ 	.short	0x0107
        /*0792*/ 	.byte	0x2e
	.zero		1


	//   ....[44]....
        /*0794*/ 	.word	0x0000d7e0
        /*0798*/ 	.word	0x000000ff
        /*079c*/ 	.word	0x0002d830
        /*07a0*/ 	.short	0x0101
        /*07a2*/ 	.byte	0x2e
	.zero		1


	//   ....[45]....
        /*07a4*/ 	.word	0x0000e320
        /*07a8*/ 	.word	0x000000ff
        /*07ac*/ 	.word	0x0002d800
        /*07b0*/ 	.short	0x0107
        /*07b2*/ 	.byte	0x2e
	.zero		1


	//   ....[46]....
        /*07b4*/ 	.word	0x0000e380
        /*07b8*/ 	.word	0x000000ff
        /*07bc*/ 	.word	0x0002d800
        /*07c0*/ 	.short	0x0101
        /*07c2*/ 	.byte	0x2e
	.zero		1


	//   ....[47]....
        /*07c4*/ 	.word	0x0000e3b0
        /*07c8*/ 	.word	0x000000ff
        /*07cc*/ 	.word	0x0002d820
        /*07d0*/ 	.short	0x010a
        /*07d2*/ 	.byte	0x2e
	.zero		1


	//   ....[48]....
        /*07d4*/ 	.word	0x0000e7d0
        /*07d8*/ 	.word	0x00000007
        /*07dc*/ 	.word	0x0002d840
        /*07e0*/ 	.short	0x010a
        /*07e2*/ 	.byte	0x3f
	.zero		1


	//   ....[49]....
        /*07e4*/ 	.word	0x0000ec40
        /*07e8*/ 	.word	0x00000007
        /*07ec*/ 	.word	0x0002d830
        /*07f0*/ 	.short	0x0107
        /*07f2*/ 	.byte	0x3f
	.zero		1


	//   ....[50]....
        /*07f4*/ 	.word	0x0000ecf0
        /*07f8*/ 	.word	0x00000007
        /*07fc*/ 	.word	0x0002d830
        /*0800*/ 	.short	0x0101
        /*0802*/ 	.byte	0x3f
	.zero		1


	//   ....[51]....
        /*0804*/ 	.word	0x0000ed50
        /*0808*/ 	.word	0x00000007
        /*080c*/ 	.word	0x0002d860
        /*0810*/ 	.short	0x010a
        /*0812*/ 	.byte	0x3f
	.zero		1


	//   ....[52]....
        /*0814*/ 	.word	0x0000f0b0
        /*0818*/ 	.word	0x00000007
        /*081c*/ 	.word	0x0002d850
        /*0820*/ 	.short	0x0107
        /*0822*/ 	.byte	0x3f
	.zero		1


	//   ....[53]....
        /*0824*/ 	.word	0x0000f220
        /*0828*/ 	.word	0x00000007
        /*082c*/ 	.word	0x0002d850
        /*0830*/ 	.short	0x0101
        /*0832*/ 	.byte	0x3f
	.zero		1


	//   ....[54]....
        /*0834*/ 	.word	0x0000f3a0
        /*0838*/ 	.word	0x00000000
        /*083c*/ 	.word	0x0002d860
        /*0840*/ 	.short	0x010a
        /*0842*/ 	.byte	0x3f
	.zero		1


	//   ....[55]....
        /*0844*/ 	.word	0x0000f7e0
        /*0848*/ 	.word	0x00000000
        /*084c*/ 	.word	0x0002d850
        /*0850*/ 	.short	0x0107
        /*0852*/ 	.byte	0x3f
	.zero		1


	//   ....[56]....
        /*0854*/ 	.word	0x0000f8a0
        /*0858*/ 	.word	0x00000000
        /*085c*/ 	.word	0x0002d850
        /*0860*/ 	.short	0x0101
        /*0862*/ 	.byte	0x3f
	.zero		1


	//   ....[57]....
        /*0864*/ 	.word	0x0000f930
        /*0868*/ 	.word	0x00000007
        /*086c*/ 	.word	0x0002d820
        /*0870*/ 	.short	0x010a
        /*0872*/ 	.byte	0x3f
	.zero		1


	//   ....[58]....
        /*0874*/ 	.word	0x0000fab0
        /*0878*/ 	.word	0x00000005
        /*087c*/ 	.word	0x0002d840
        /*0880*/ 	.short	0x010a
        /*0882*/ 	.byte	0x3f
	.zero		1


	//   ....[59]....
        /*0884*/ 	.word	0x0000fb50
        /*0888*/ 	.word	0x00000003
        /*088c*/ 	.word	0x0002d840
        /*0890*/ 	.short	0x010a
        /*0892*/ 	.byte	0x3f
	.zero		1


	//   ....[60]....
        /*0894*/ 	.word	0x0000fb90
        /*0898*/ 	.word	0x00000005
        /*089c*/ 	.word	0x0002d860
        /*08a0*/ 	.short	0x010a
        /*08a2*/ 	.byte	0x3f
	.zero		1


	//   ....[61]....
        /*08a4*/ 	.word	0x0000fbd0
        /*08a8*/ 	.word	0x00000003
        /*08ac*/ 	.word	0x0002d860
        /*08b0*/ 	.short	0x010a
        /*08b2*/ 	.byte	0x3f
	.zero		1


	//   ....[62]....
        /*08b4*/ 	.word	0x0000fc40
        /*08b8*/ 	.word	0x00000003
        /*08bc*/ 	.word	0x0002d800
        /*08c0*/ 	.short	0x010a
        /*08c2*/ 	.byte	0x3f
	.zero		1


	//   ....[63]....
        /*08c4*/ 	.word	0x0000fca0
        /*08c8*/ 	.word	0x00000003
        /*08cc*/ 	.word	0x0002d830
        /*08d0*/ 	.short	0x010a
        /*08d2*/ 	.byte	0x3f
	.zero		1


	//   ....[64]....
        /*08d4*/ 	.word	0x0000fd00
        /*08d8*/ 	.word	0x0000000f
        /*08dc*/ 	.word	0x0002d830
        /*08e0*/ 	.short	0x010a
        /*08e2*/ 	.byte	0x3f
	.zero		1


	//   ....[65]....
        /*08e4*/ 	.word	0x0000fd60
        /*08e8*/ 	.word	0x0000000f
        /*08ec*/ 	.word	0x0002d850
        /*08f0*/ 	.short	0x010a
        /*08f2*/ 	.byte	0x3f
	.zero		1


	//   ....[66]....
        /*08f4*/ 	.word	0x0000fdc0
        /*08f8*/ 	.word	0x0000000d
        /*08fc*/ 	.word	0x0002d830
        /*0900*/ 	.short	0x010a
        /*0902*/ 	.byte	0x3f
	.zero		1


	//   ....[67]....
        /*0904*/ 	.word	0x0000fe20
        /*0908*/ 	.word	0x0000000d
        /*090c*/ 	.word	0x0002d850
        /*0910*/ 	.short	0x010a
        /*0912*/ 	.byte	0x3f
	.zero		1


	//   ....[68]....
        /*0914*/ 	.word	0x0000fe80
        /*0918*/ 	.word	0x00000005
        /*091c*/ 	.word	0x0002d850
        /*0920*/ 	.short	0x010a
        /*0922*/ 	.byte	0x3f
	.zero		1


	//   ....[69]....
        /*0924*/ 	.word	0x0000ff60
        /*0928*/ 	.word	0x00000003
        /*092c*/ 	.word	0x0002d840
        /*0930*/ 	.short	0x010a
        /*0932*/ 	.byte	0x3f
	.zero		1


	//   ....[70]....
        /*0934*/ 	.word	0x00010d30
        /*0938*/ 	.word	0x00000003
        /*093c*/ 	.word	0x0002d820
        /*0940*/ 	.short	0x010a
        /*0942*/ 	.byte	0x3f
	.zero		1


	//   ....[71]....
        /*0944*/ 	.word	0x00010d80
        /*0948*/ 	.word	0x00000007
        /*094c*/ 	.word	0x0002d840
        /*0950*/ 	.short	0x010a
        /*0952*/ 	.byte	0x3f
	.zero		1


	//   ....[72]....
        /*0954*/ 	.word	0x00011320
        /*0958*/ 	.word	0x00000007
        /*095c*/ 	.word	0x0002d860
        /*0960*/ 	.short	0x010a
        /*0962*/ 	.byte	0x3f
	.zero		1


	//   ....[73]....
        /*0964*/ 	.word	0x000118c0
        /*0968*/ 	.word	0x00000000
        /*096c*/ 	.word	0x0002d860
        /*0970*/ 	.short	0x010a
        /*0972*/ 	.byte	0x3f
	.zero		1


	//   ....[74]....
        /*0974*/ 	.word	0x00011f00
        /*0978*/ 	.word	0x00000007
        /*097c*/ 	.word	0x0002d820
        /*0980*/ 	.short	0x010a
        /*0982*/ 	.byte	0x3f
	.zero		1


	//   ....[75]....
        /*0984*/ 	.word	0x000120a0
        /*0988*/ 	.word	0x00000005
        /*098c*/ 	.word	0x0002d840
        /*0990*/ 	.short	0x010a
        /*0992*/ 	.byte	0x3f
	.zero		1


	//   ....[76]....
        /*0994*/ 	.word	0x000120f0
        /*0998*/ 	.word	0x00000003
        /*099c*/ 	.word	0x0002d840
        /*09a0*/ 	.short	0x010a
        /*09a2*/ 	.byte	0x3f
	.zero		1


	//   ....[77]....
        /*09a4*/ 	.word	0x00012140
        /*09a8*/ 	.word	0x00000005
        /*09ac*/ 	.word	0x0002d860
        /*09b0*/ 	.short	0x010a
        /*09b2*/ 	.byte	0x3f
	.zero		1


	//----- nvinfo : EIATTR_NUM_MBARRIERS
	.align		4
.L_1291:
        /*09b4*/ 	.byte	0x03, 0x38
        /*09b6*/ 	.short	0x0016


	//----- nvinfo : EIATTR_EXIT_INSTR_OFFSETS
	.align		4
        /*09b8*/ 	.byte	0x04, 0x1c
        /*09ba*/ 	.short	(.L_1293 - .L_1292)


	//   ....[0]....
.L_1292:
        /*09bc*/ 	.word	0x0000fc20


	//----- nvinfo : EIATTR_MAX_THREADS
	.align		4
.L_1293:
        /*09c0*/ 	.byte	0x04, 0x05
        /*09c2*/ 	.short	(.L_1295 - .L_1294)
.L_1294:
        /*09c4*/ 	.word	0x00000200
        /*09c8*/ 	.word	0x00000001
        /*09cc*/ 	.word	0x00000001


	//----- nvinfo : EIATTR_CRS_STACK_SIZE
	.align		4
.L_1295:
        /*09d0*/ 	.byte	0x04, 0x1e
        /*09d2*/ 	.short	(.L_1297 - .L_1296)
.L_1296:
        /*09d4*/ 	.word	0x00000000


	//----- nvinfo : EIATTR_CBANK_PARAM_SIZE
	.align		4
.L_1297:
        /*09d8*/ 	.byte	0x03, 0x19
        /*09da*/ 	.short	0x0a70


	//----- nvinfo : EIATTR_PARAM_CBANK
	.align		4
        /*09dc*/ 	.byte	0x04, 0x0a
        /*09de*/ 	.short	(.L_1299 - .L_1298)
	.align		4
.L_1298:
        /*09e0*/ 	.word	index@(.nv.constant0._ZN7cutlass13device_kernelIN5flash11enable_sm90INS1_16FlashAttnFwdSm90INS1_25CollectiveMainloopFwdSm90ILi2EN4cute5tupleIJNS5_1CILi1EEES8_S8_EEENS6_IJNS7_ILi192EEENS7_ILi128EEENS7_ILi96EEEEEELi96ENS_10bfloat16_tEfNS_4arch4Sm90ELb1ELb0ELb1ELb0ELb1ELb0ELb0ELb0ELb1ELb1ELb1ELb0EEENS1_21CollectiveEpilogueFwdINS6_IJSA_SC_SB_EEES9_SE_SG_Li384ELb0ELb1ELb1ELb0EEENS1_19SingleTileSchedulerILb0ELb1ELb1ELi192EEEEEEEEEvNT_6ParamsE)
        /*09e4*/ 	.short	0x0210
        /*09e6*/ 	.short	0x0a70


	//----- nvinfo : EIATTR_SW_WAR
	.align		4
.L_1299:
        /*09e8*/ 	.byte	0x04, 0x36
        /*09ea*/ 	.short	(.L_1301 - .L_1300)
.L_1300:
        /*09ec*/ 	.word	0x00000008
.L_1301:


//--------------------- .nv.info._ZN7cutlass13device_kernelIN5flash11enable_sm90INS1_16FlashAttnFwdSm90INS1_25CollectiveMainloopFwdSm90ILi2EN4cute5tupleIJNS5_1CILi1EEES8_S8_EEENS6_IJNS7_ILi192EEENS7_ILi128EEENS7_ILi96EEEEEELi96ENS_10bfloat16_tEfNS_4arch4Sm90ELb1ELb0ELb1ELb1ELb1ELb0ELb0ELb0ELb1ELb1ELb1ELb0EEENS1_21CollectiveEpilogueFwdINS6_IJSA_SC_SB_EEES9_SE_SG_Li384ELb1ELb1ELb1ELb0EEENS1_36VarlenDynamicPersistentTileSchedulerILi192ELi128ELi384ELi128ELb1ELb1ELb1ELb1ELb1ELb1EEEEEEEEEvNT_6ParamsE --------------------------
	.section	.nv.info._ZN7cutlass13device_kernelIN5flash11enable_sm90INS1_16FlashAttnFwdSm90INS1_25CollectiveMainloopFwdSm90ILi2EN4cute5tupleIJNS5_1CILi1EEES8_S8_EEENS6_IJNS7_ILi192EEENS7_ILi128EEENS7_ILi96EEEEEELi96ENS_10bfloat16_tEfNS_4arch4Sm90ELb1ELb0ELb1ELb1ELb1ELb0ELb0ELb0ELb1ELb1ELb1ELb0EEENS1_21CollectiveEpilogueFwdINS6_IJSA_SC_SB_EEES9_SE_SG_Li384ELb1ELb1ELb1ELb0EEENS1_36VarlenDynamicPersistentTileSchedulerILi192ELi128ELi384ELi128ELb1ELb1ELb1ELb1ELb1ELb1EEEEEEEEEvNT_6ParamsE,"",@"SHT_CUDA_INFO"
	.sectionflags	@""
	.align	4


	//----- nvinfo : EIATTR_CUDA_API_VERSION
	.align		4
        /*0000*/ 	.byte	0x04, 0x37
        /*0002*/ 	.short	(.L_1303 - .L_1302)
.L_1302:
        /*0004*/ 	.word	0x00000082


	//----- nvinfo : EIATTR_KPARAM_INFO
	.align		4
.L_1303:
        /*0008*/ 	.byte	0x04, 0x17
        /*000a*/ 	.short	(.L_1305 - .L_1304)
.L_1304:
        /*000c*/ 	.word	0x00000000
        /*0010*/ 	.short	0x0000
        /*0012*/ 	.short	0x0070
        /*0014*/ 	.byte	0x00, 0xf0, 0x01, 0x2a


	//----- nvinfo : EIATTR_SPARSE_MMA_MASK
	.align		4
.L_1305:
        /*0018*/ 	.byte	0x03, 0x50
        /*001a*/ 	.short	0x0000


	//----- nvinfo : EIATTR_MAXREG_COUNT
	.align		4
        /*001c*/ 	.byte	0x03, 0x1b
        /*001e*/ 	.short	0x0080


	//----- nvinfo : EIATTR_NUM_BARRIERS
	.align		4
        /*0020*/ 	.byte	0x02, 0x4c
        /*0022*/ 	.byte	0x10
	.zero		1


	//----- nvinfo : EIATTR_EXTERNS
	.align		4
        /*0024*/ 	.byte	0x04, 0x0f
        /*0026*/ 	.short	(.L_1307 - .L_1306)


	//   ....[0]....
	.align		4
.L_1306:
        /*0028*/ 	.word	index@(__assertfail)


	//----- nvinfo : EIATTR_ANNOTATIONS
	.align		4
.L_1307:
        /*002c*/ 	.byte	0x04, 0x55
        /*002e*/ 	.short	(.L_1309 - .L_1308)


	//   ....[0]....
.L_1308:
        /* <DEDUP_REMOVED lines=43> */


	//----- nvinfo : EIATTR_MERCURY_ISA_VERSION
	.align		4
.L_1309:
        /*02c8*/ 	.byte	0x03, 0x5f
        /*02ca*/ 	.short	0x0101


	//----- nvinfo : EIATTR_UNUSED_LOAD_BYTE_OFFSET
	.align		4
        /*02cc*/ 	.byte	0x04, 0x44
        /*02ce*/ 	.short	(.L_1311 - .L_1310)


	//   ....[0]....
.L_1310:
        /*02d0*/ 	.word	0x00000970
        /*02d4*/ 	.word	0x0000fff0


	//   ....[1]....
        /*02d8*/ 	.word	0x0000ac50
        /*02dc*/ 	.word	0x0000fff0


	//----- nvinfo : EIATTR_INT_WARP_WIDE_INSTR_OFFSETS
	.align		4
.L_1311:
        /*02e0*/ 	.byte	0x04, 0x31
        /*02e2*/ 	.short	(.L_1313 - .L_1312)


	//   ....[0]....
.L_1312:
        /*02e4*/ 	.word	0x000000c0


	//   ....[1]....
        /*02e8*/ 	.word	0x000000d0


	//   ....[2]....
        /*02ec*/ 	.word	0x00000170


	//   ....[3]....
        /*02f0*/ 	.word	0x0000ef90


	//   ....[4]....
        /*02f4*/ 	.word	0x0000f020


	//   ....[5]....
        /*02f8*/ 	.word	0x00011d50


	//   ....[6]....
        /*02fc*/ 	.word	0x00011de0


	//----- nvinfo : EIATTR_COOP_GROUP_MASK_REGIDS
	.align		4
.L_1313:
        /*0300*/ 	.byte	0x04, 0x29
        /*0302*/ 	.short	(.L_1315 - .L_1314)


	//   ....[0]....
.L_1314:
        /*0304*/ 	.word	0xffffffff


	//   ....[1]....
        /*0308*/ 	.word	0xffffffff


	//   ....[2]....
        /*030c*/ 	.word	0xffffffff


	//   ....[3]....
        /*0310*/ 	.word	0xffffffff


	//   ....[4]....
        /*0314*/ 	.word	0xffffffff


	//   ....[5]....
        /*0318*/ 	.word	0xffffffff


	//   ....[6]....
        /*031c*/ 	.word	0xffffffff


	//   ....[7]....
        /*0320*/ 	.word	0xffffffff


	//   ....[8]....
        /*0324*/ 	.word	0xffffffff


	//   ....[9]....
        /*0328*/ 	.word	0xffffffff


	//   ....[10]....
        /*032c*/ 	.word	0xffffffff


	//   ....[11]....
        /*0330*/ 	.word	0xffffffff


	//   ....[12]....
        /*0334*/ 	.word	0xffffffff


	//   ....[13]....
        /*0338*/ 	.word	0xffffffff


	//   ....[14]....
        /*033c*/ 	.word	0xffffffff


	//   ....[15]....
        /*0340*/ 	.word	0xffffffff


	//   ....[16]....
        /*0344*/ 	.word	0xffffffff


	//   ....[17]....
        /*0348*/ 	.word	0xffffffff


	//   ....[18]....
        /*034c*/ 	.word	0xffffffff


	//   ....[19]....
        /*0350*/ 	.word	0xffffffff


	//   ....[20]....
        /*0354*/ 	.word	0xffffffff


	//   ....[21]....
        /*0358*/ 	.word	0xffffffff


	//   ....[22]....
        /*035c*/ 	.word	0xffffffff


	//   ....[23]....
        /*0360*/ 	.word	0xffffffff


	//   ....[24]....
        /*0364*/ 	.word	0xffffffff


	//   ....[25]....
        /*0368*/ 	.word	0xffffffff


	//   ....[26]....
        /*036c*/ 	.word	0xffffffff


	//   ....[27]....
        /*0370*/ 	.word	0xffffffff


	//   ....[28]....
        /*0374*/ 	.word	0xffffffff


	//   ....[29]....
        /*0378*/ 	.word	0xffffffff


	//   ....[30]....
        /*037c*/ 	.word	0xffffffff


	//   ....[31]....
        /*0380*/ 	.word	0xffffffff


	//   ....[32]....
        /*0384*/ 	.word	0xffffffff


	//   ....[33]....
        /*0388*/ 	.word	0xffffffff


	//   ....[34]....
        /*038c*/ 	.word	0xffffffff


	//   ....[35]....
        /*0390*/ 	.word	0xffffffff


	//   ....[36]....
        /*0394*/ 	.word	0xffffffff


	//   ....[37]....
        /*0398*/ 	.word	0xffffffff


	//   ....[38]....
        /*039c*/ 	.word	0xffffffff


	//   ....[39]....
        /*03a0*/ 	.word	0xffffffff


	//   ....[40]....
        /*03a4*/ 	.word	0xffffffff


	//   ....[41]....
        /*03a8*/ 	.word	0xffffffff


	//   ....[42]....
        /*03ac*/ 	.word	0xffffffff


	//   ....[43]....
        /*03b0*/ 	.word	0xffffffff


	//   ....[44]....
        /*03b4*/ 	.word	0xffffffff


	//   ....[45]....
        /*03b8*/ 	.word	0xffffffff


	//   ....[46]....
        /*03bc*/ 	.word	0xffffffff


	//   ....[47]....
        /*03c0*/ 	.word	0xffffffff


	//   ....[48]....
        /*03c4*/ 	.word	0xffffffff


	//   ....[49]....
        /*03c8*/ 	.word	0xffffffff


	//   ....[50]....
        /*03cc*/ 	.word	0xffffffff


	//   ....[51]....
        /*03d0*/ 	.word	0xffffffff


	//   ....[52]....
        /*03d4*/ 	.word	0xffffffff


	//   ....[53]....
        /*03d8*/ 	.word	0xffffffff


	//   ....[54]....
        /*03dc*/ 	.word	0xffffffff


	//   ....[55]....
        /*03e0*/ 	.word	0xffffffff


	//   ....[56]....
        /*03e4*/ 	.word	0xffffffff


	//   ....[57]....
        /*03e8*/ 	.word	0xffffffff


	//   ....[58]....
        /*03ec*/ 	.word	0xffffffff


	//   ....[59]....
        /*03f0*/ 	.word	0xffffffff


	//   ....[60]....
        /*03f4*/ 	.word	0xffffffff


	//   ....[61]....
        /*03f8*/ 	.word	0xffffffff


	//   ....[62]....
        /*03fc*/ 	.word	0xffffffff


	//   ....[63]....
        /*0400*/ 	.word	0xffffffff


	//   ....[64]....
        /*0404*/ 	.word	0xffffffff


	//   ....[65]....
        /*0408*/ 	.word	0xffffffff


	//   ....[66]....
        /*040c*/ 	.word	0xffffffff


	//   ....[67]....
        /*0410*/ 	.word	0xffffffff


	//   ....[68]....
        /*0414*/ 	.word	0xffffffff


	//   ....[69]....
        /*0418*/ 	.word	0xffffffff


	//   ....[70]....
        /*041c*/ 	.word	0xffffffff


	//   ....[71]....
        /*0420*/ 	.word	0xffffffff


	//   ....[72]....
        /*0424*/ 	.word	0xffffffff


	//   ....[73]....
        /*0428*/ 	.word	0xffffffff


	//   ....[74]....
        /*042c*/ 	.word	0xffffffff


	//   ....[75]....
        /*0430*/ 	.word	0xffffffff


	//   ....[76]....
        /*0434*/ 	.word	0xffffffff


	//   ....[77]....
        /*0438*/ 	.word	0xffffffff


	//   ....[78]....
        /*043c*/ 	.word	0xffffffff


	//   ....[79]....
        /*0440*/ 	.word	0xffffffff


	//   ....[80]....
        /*0444*/ 	.word	0xffffffff


	//   ....[81]....
        /*0448*/ 	.word	0xffffffff


	//   ....[82]....
        /*044c*/ 	.word	0xffffffff


	//   ....[83]....
        /*0450*/ 	.word	0xffffffff


	//   ....[84]....
        /*0454*/ 	.word	0xffffffff


	//   ....[85]....
        /*0458*/ 	.word	0xffffffff


	//   ....[86]....
        /*045c*/ 	.word	0xffffffff


	//   ....[87]....
        /*0460*/ 	.word	0xffffffff


	//   ....[88]....
        /*0464*/ 	.word	0xffffffff


	//   ....[89]....
        /*0468*/ 	.word	0xffffffff


	//   ....[90]....
        /*046c*/ 	.word	0xffffffff


	//   ....[91]....
        /*0470*/ 	.word	0xffffffff


	//   ....[92]....
        /*0474*/ 	.word	0xffffffff


	//   ....[93]....
        /*0478*/ 	.word	0xffffffff


	//   ....[94]....
        /*047c*/ 	.word	0xffffffff


	//   ....[95]....
        /*0480*/ 	.word	0xffffffff


	//   ....[96]....
        /*0484*/ 	.word	0xffffffff


	//   ....[97]....
        /*0488*/ 	.word	0xffffffff


	//   ....[98]....
        /*048c*/ 	.word	0xffffffff


	//   ....[99]....
        /*0490*/ 	.word	0xffffffff


	//   ....[100]....
        /*0494*/ 	.word	0xffffffff


	//   ....[101]....
        /*0498*/ 	.word	0xffffffff


	//   ....[102]....
        /*049c*/ 	.word	0xffffffff


	//   ....[103]....
        /*04a0*/ 	.word	0xffffffff


	//   ....[104]....
        /*04a4*/ 	.word	0xffffffff


	//   ....[105]....
        /*04a8*/ 	.word	0xffffffff


	//   ....[106]....
        /*04ac*/ 	.word	0xffffffff


	//   ....[107]....
        /*04b0*/ 	.word	0xffffffff


	//   ....[108]....
        /*04b4*/ 	.word	0xffffffff


	//   ....[109]....
        /*04b8*/ 	.word	0xffffffff


	//   ....[110]....
        /*04bc*/ 	.word	0xffffffff


	//   ....[111]....
        /*04c0*/ 	.word	0xffffffff


	//   ....[112]....
        /*04c4*/ 	.word	0xffffffff


	//   ....[113]....
        /*04c8*/ 	.word	0xffffffff


	//   ....[114]....
        /*04cc*/ 	.word	0xffffffff


	//   ....[115]....
        /*04d0*/ 	.word	0xffffffff


	//   ....[116]....
        /*04d4*/ 	.word	0xffffffff


	//   ....[117]....
        /*04d8*/ 	.word	0xffffffff


	//   ....[118]....
        /*04dc*/ 	.word	0xffffffff


	//   ....[119]....
        /*04e0*/ 	.word	0xffffffff


	//   ....[120]....
        /*04e4*/ 	.word	0xffffffff


	//   ....[121]....
        /*04e8*/ 	.word	0xffffffff


	//   ....[122]....
        /*04ec*/ 	.word	0xffffffff


	//   ....[123]....
        /*04f0*/ 	.word	0xffffffff


	//   ....[124]....
        /*04f4*/ 	.word	0xffffffff


	//   ....[125]....
        /*04f8*/ 	.word	0xffffffff


	//   ....[126]....
        /*04fc*/ 	.word	0x0500000f


	//   ....[127]....
        /*0500*/ 	.word	0x0500000f


	//   ....[128]....
        /*0504*/ 	.word	0x0500000f


	//   ....[129]....
        /*0508*/ 	.word	0x0500000f


	//   ....[130]....
        /*050c*/ 	.word	0x0500000f


	//   ....[131]....
        /*0510*/ 	.word	0x0500000f


	//   ....[132]....
        /*0514*/ 	.word	0x0500000f


	//   ....[133]....
        /*0518*/ 	.word	0x0500000f


	//   ....[134]....
        /*051c*/ 	.word	0x0500000f


	//   ....[135]....
        /*0520*/ 	.word	0x0500000f


	//   ....[136]....
        /*0524*/ 	.word	0x0500000f


	//   ....[137]....
        /*0528*/ 	.word	0x0500000f


	//   ....[138]....
        /*052c*/ 	.word	0x0500000f


	//   ....[139]....
        /*0530*/ 	.word	0x0500000f


	//   ....[140]....
        /*0534*/ 	.word	0x0500000f


	//   ....[141]....
        /*0538*/ 	.word	0x0500000f


	//   ....[142]....
        /*053c*/ 	.word	0x0500000f


	//   ....[143]....
        /*0540*/ 	.word	0x0500000f


	//   ....[144]....
        /*0544*/ 	.word	0x0500000f


	//   ....[145]....
        /*0548*/ 	.word	0x0500000f


	//   ....[146]....
        /*054c*/ 	.word	0x0500000f


	//   ....[147]....
        /*0550*/ 	.word	0x0500000f


	//   ....[148]....
        /*0554*/ 	.word	0x0500000f


	//   ....[149]....
        /*0558*/ 	.word	0x0500000f


	//   ....[150]....
        /*055c*/ 	.word	0x0500000f


	//   ....[151]....
        /*0560*/ 	.word	0x0500000f


	//   ....[152]....
        /*0564*/ 	.word	0x0500000f


	//   ....[153]....
        /*0568*/ 	.word	0x0500000f


	//   ....[154]....
        /*056c*/ 	.word	0x0500000f


	//   ....[155]....
        /*0570*/ 	.word	0x0500000f


	//   ....[156]....
        /*0574*/ 	.word	0x0500000f


	//   ....[157]....
        /*0578*/ 	.word	0x0500000f


	//   ....[158]....
        /*057c*/ 	.word	0x0500000f


	//   ....[159]....
        /*0580*/ 	.word	0x0500000f


	//   ....[160]....
        /*0584*/ 	.word	0x0500000f


	//   ....[161]....
        /*0588*/ 	.word	0x0500000f


	//   ....[162]....
        /*058c*/ 	.word	0x0500000f


	//   ....[163]....
        /*0590*/ 	.word	0x0500000f


	//   ....[164]....
        /*0594*/ 	.word	0x0500000f


	//   ....[165]....
        /*0598*/ 	.word	0x0500000f


	//   ....[166]....
        /*059c*/ 	.word	0x0500000f


	//   ....[167]....
        /*05a0*/ 	.word	0x0500000f


	//   ....[168]....
        /*05a4*/ 	.word	0x0500000f


	//   ....[169]....
        /*05a8*/ 	.word	0x0500000f


	//   ....[170]....
        /*05ac*/ 	.word	0x0500000f


	//   ....[171]....
        /*05b0*/ 	.word	0x0500000f


	//   ....[172]....
        /*05b4*/ 	.word	0x0500000f


	//   ....[173]....
        /*05b8*/ 	.word	0x0500000f


	//   ....[174]....
        /*05bc*/ 	.word	0x0500000f


	//   ....[175]....
        /*05c0*/ 	.word	0x0500000f


	//   ....[176]....
        /*05c4*/ 	.word	0x0500000f


	//   ....[177]....
        /*05c8*/ 	.word	0x0500000f


	//   ....[178]....
        /*05cc*/ 	.word	0x0500000f


	//   ....[179]....
        /*05d0*/ 	.word	0x0500000f


	//   ....[180]....
        /*05d4*/ 	.word	0x0500000f


	//   ....[181]....
        /*05d8*/ 	.word	0x0500000f


	//   ....[182]....
        /*05dc*/ 	.word	0x0500000f


	//   ....[183]....
        /*05e0*/ 	.word	0x0500000f


	//   ....[184]....
        /*05e4*/ 	.word	0x0500000f


	//   ....[185]....
        /*05e8*/ 	.word	0x0500000f


	//   ....[186]....
        /*05ec*/ 	.word	0x0500000f


	//   ....[187]....
        /*05f0*/ 	.word	0x0500000f


	//   ....[188]....
        /*05f4*/ 	.word	0x0500000f


	//   ....[189]....
        /*05f8*/ 	.word	0x0500000f


	//----- nvinfo : EIATTR_COOP_GROUP_INSTR_OFFSETS
	.align		4
.L_1315:
        /*05fc*/ 	.byte	0x04, 0x28
        /*05fe*/ 	.short	(.L_1317 - .L_1316)


	//   ....[0]....
.L_1316:
        /*0600*/ 	.word	0x00000080


	//   ....[1]....
        /*0604*/ 	.word	0x000000b0


	//   ....[2]....
        /*0608*/ 	.word	0x000002d0


	//   ....[3]....
        /*060c*/ 	.word	0x00000430


	//   ....[4]....
        /*0610*/ 	.word	0x00000550


	//   ....[5]....
        /*0614*/ 	.word	0x000006b0


	//   ....[6]....
        /*0618*/ 	.word	0x000019b0


	//   ....[7]....
        /*061c*/ 	.word	0x00002400


	//   ....[8]....
        /*0620*/ 	.word	0x00002450


	//   ....[9]....
        /*0624*/ 	.word	0x00002d30


	//   ....[10]....
        /*0628*/ 	.word	0x00002df0


	//   ....[11]....
        /*062c*/ 	.word	0x00003850


	//   ....[12]....
        /*0630*/ 	.word	0x000038a0


	//   ....[13]....
        /*0634*/ 	.word	0x000046b0


	//   ....[14]....
        /*0638*/ 	.word	0x00005420


	//   ....[15]....
        /*063c*/ 	.word	0x000054b0


	//   ....[16]....
        /*0640*/ 	.word	0x00005d20


	//   ....[17]....
        /*0644*/ 	.word	0x00005e50


	//   ....[18]....
        /*0648*/ 	.word	0x00006870


	//   ....[19]....
        /*064c*/ 	.word	0x000068d0


	//   ....[20]....
        /*0650*/ 	.word	0x000078f0


	//   ....[21]....
        /*0654*/ 	.word	0x00008a60


	//   ....[22]....
        /*0658*/ 	.word	0x00008ac0


	//   ....[23]....
        /*065c*/ 	.word	0x00008e90


	//   ....[24]....
        /*0660*/ 	.word	0x00008eb0


	//   ....[25]....
        /*0664*/ 	.word	0x0000a1f0


	//   ....[26]....
        /*0668*/ 	.word	0x0000a2f0


	//   ....[27]....
        /*066c*/ 	.word	0x0000a340


	//   ....[28]....
        /*0670*/ 	.word	0x0000a400


	//   ....[29]....
        /*0674*/ 	.word	0x0000a430


	//   ....[30]....
        /*0678*/ 	.word	0x0000b5b0


	//   ....[31]....
        /*067c*/ 	.word	0x0000b5c0


	//   ....[32]....
        /*0680*/ 	.word	0x0000b5d0


	//   ....[33]....
        /*0684*/ 	.word	0x0000b610


	//   ....[34]....
        /*0688*/ 	.word	0x0000bcd0


	//   ....[35]....
        /*068c*/ 	.word	0x0000bd00


	//   ....[36]....
        /*0690*/ 	.word	0x0000be20


	//   ....[37]....
        /*0694*/ 	.word	0x0000be40


	//   ....[38]....
        /*0698*/ 	.word	0x0000c310


	//   ....[39]....
        /*069c*/ 	.word	0x0000c350


	//   ....[40]....
        /*06a0*/ 	.word	0x0000c6e0


	//   ....[41]....
        /*06a4*/ 	.word	0x0000c6f0


	//   ....[42]....
        /*06a8*/ 	.word	0x0000d290


	//   ....[43]....
        /*06ac*/ 	.word	0x0000d2a0


	//   ....[44]....
        /*06b0*/ 	.word	0x0000d3a0


	//   ....[45]....
        /*06b4*/ 	.word	0x0000d3c0


	//   ....[46]....
        /*06b8*/ 	.word	0x0000d540


	//   ....[47]....
        /*06bc*/ 	.word	0x0000d760


	//   ....[48]....
        /*06c0*/ 	.word	0x0000d790


	//   ....[49]....
        /*06c4*/ 	.word	0x0000d7c0


	//   ....[50]....
        /*06c8*/ 	.word	0x0000d7f0


	//   ....[51]....
        /*06cc*/ 	.word	0x0000d820


	//   ....[52]....
        /*06d0*/ 	.word	0x0000d850


	//   ....[53]....
        /*06d4*/ 	.word	0x0000d9c0


	//   ....[54]....
        /*06d8*/ 	.word	0x0000d9f0


	//   ....[55]....
        /*06dc*/ 	.word	0x0000da20


	//   ....[56]....
        /*06e0*/ 	.word	0x0000da50


	//   ....[57]....
        /*06e4*/ 	.word	0x0000da80


	//   ....[58]....
        /*06e8*/ 	.word	0x0000dab0


	//   ....[59]....
        /*06ec*/ 	.word	0x0000db40


	//   ....[60]....
        /*06f0*/ 	.word	0x0000db70


	//   ....[61]....
        /*06f4*/ 	.word	0x0000db80


	//   ....[62]....
        /*06f8*/ 	.word	0x0000dbc0


	//   ....[63]....
        /*06fc*/ 	.word	0x0000fc60


	//   ....[64]....
        /*0700*/ 	.word	0x0000fc80


	//   ....[65]....
        /*0704*/ 	.word	0x0000fd30


	//   ....[66]....
        /*0708*/ 	.word	0x0000fd50


	//   ....[67]....
        /*070c*/ 	.word	0x0000fdf0


	//   ....[68]....
        /*0710*/ 	.word	0x0000fe10


	//   ....[69]....
        /*0714*/ 	.word	0x0000fe20


	//   ....[70]....
        /*0718*/ 	.word	0x0000fe30


	//   ....[71]....
        /*071c*/ 	.word	0x000107c0


	//   ....[72]....
        /*0720*/ 	.word	0x000107d0


	//   ....[73]....
        /*0724*/ 	.word	0x00010830


	//   ....[74]....
        /*0728*/ 	.word	0x00010870


	//   ....[75]....
        /*072c*/ 	.word	0x000108d0


	//   ....[76]....
        /*0730*/ 	.word	0x00010910


	//   ....[77]....
        /*0734*/ 	.word	0x00010920


	//   ....[78]....
        /*0738*/ 	.word	0x00010940


	//   ....[79]....
        /*073c*/ 	.word	0x00010a10


	//   ....[80]....
        /*0740*/ 	.word	0x00010a50


	//   ....[81]....
        /*0744*/ 	.word	0x00010a60


	//   ....[82]....
        /*0748*/ 	.word	0x00010a80


	//   ....[83]....
        /*074c*/ 	.word	0x00011320


	//   ....[84]....
        /*0750*/ 	.word	0x00011330


	//   ....[85]....
        /*0754*/ 	.word	0x00011390


	//   ....[86]....
        /*0758*/ 	.word	0x000113e0


	//   ....[87]....
        /*075c*/ 	.word	0x000113f0


	//   ....[88]....
        /*0760*/ 	.word	0x00011450


	//   ....[89]....
        /*0764*/ 	.word	0x00011480


	//   ....[90]....
        /*0768*/ 	.word	0x000114c0


	//   ....[91]....
        /*076c*/ 	.word	0x000117b0


	//   ....[92]....
        /*0770*/ 	.word	0x000117d0


	//   ....[93]....
        /*0774*/ 	.word	0x00011870


	//   ....[94]....
        /*0778*/ 	.word	0x00011880


	//   ....[95]....
        /*077c*/ 	.word	0x00011910


	//   ....[96]....
        /*0780*/ 	.word	0x00011920


	//   ....[97]....
        /*0784*/ 	.word	0x00011930


	//   ....[98]....
        /*0788*/ 	.word	0x000119c0


	//   ....[99]....
        /*078c*/ 	.word	0x00011fd0


	//   ....[100]....
        /*0790*/ 	.word	0x00011fe0


	//   ....[101]....
        /*0794*/ 	.word	0x00012070


	//   ....[102]....
        /*0798*/ 	.word	0x00012110


	//   ....[103]....
        /*079c*/ 	.word	0x00012130


	//   ....[104]....
        /*07a0*/ 	.word	0x000121b0


	//   ....[105]....
        /*07a4*/ 	.word	0x000121d0


	//   ....[106]....
        /*07a8*/ 	.word	0x000121e0


	//   ....[107]....
        /*07ac*/ 	.word	0x00012620


	//   ....[108]....
        /*07b0*/ 	.word	0x00012650


	//   ....[109]....
        /*07b4*/ 	.word	0x000126b0


	//   ....[110]....
        /*07b8*/ 	.word	0x000126e0


	//   ....[111]....
        /*07bc*/ 	.word	0x00012710


	//   ....[112]....
        /*07c0*/ 	.word	0x00012740


	//   ....[113]....
        /*07c4*/ 	.word	0x00012770


	//   ....[114]....
        /*07c8*/ 	.word	0x000127a0


	//   ....[115]....
        /*07cc*/ 	.word	0x00012940


	//   ....[116]....
        /*07d0*/ 	.word	0x00012970


	//   ....[117]....
        /*07d4*/ 	.word	0x000129a0


	//   ....[118]....
        /*07d8*/ 	.word	0x000129d0


	//   ....[119]....
        /*07dc*/ 	.word	0x00012a00


	//   ....[120]....
        /*07e0*/ 	.word	0x00012a30


	//   ....[121]....
        /*07e4*/ 	.word	0x00012af0


	//   ....[122]....
        /*07e8*/ 	.word	0x00012b10


	//   ....[123]....
        /*07ec*/ 	.word	0x00012b30


	//   ....[124]....
        /*07f0*/ 	.word	0x00012b90


	//   ....[125]....
        /*07f4*/ 	.word	0x000135c0


	//   ....[126]....
        /*07f8*/ 	.word	0x00013b60


	//   ....[127]....
        /*07fc*/ 	.word	0x00013c50


	//   ....[128]....
        /*0800*/ 	.word	0x00013cf0


	//   ....[129]....
        /*0804*/ 	.word	0x00013d50


	//   ....[130]....
        /*0808*/ 	.word	0x00013e60


	//   ....[131]....
        /*080c*/ 	.word	0x00013ed0


	//   ....[132]....
        /*0810*/ 	.word	0x00013fe0


	//   ....[133]....
        /*0814*/ 	.word	0x00014050


	//   ....[134]....
        /*0818*/ 	.word	0x000140f0


	//   ....[135]....
        /*081c*/ 	.word	0x00014210


	//   ....[136]....
        /*0820*/ 	.word	0x00014270


	//   ....[137]....
        /*0824*/ 	.word	0x000142d0


	//   ....[138]....
        /*0828*/ 	.word	0x000143e0


	//   ....[139]....
        /*082c*/ 	.word	0x00014440


	//   ....[140]....
        /*0830*/ 	.word	0x00014540


	//   ....[141]....
        /*0834*/ 	.word	0x000145a0


	//   ....[142]....
        /*0838*/ 	.word	0x000146a0


	//   ....[143]....
        /*083c*/ 	.word	0x00014700


	//   ....[144]....
        /*0840*/ 	.word	0x00014800


	//   ....[145]....
        /*0844*/ 	.word	0x00014860


	//   ....[146]....
        /*0848*/ 	.word	0x00014940


	//   ....[147]....
        /*084c*/ 	.word	0x00014a80


	//   ....[148]....
        /*0850*/ 	.word	0x00014b50


	//   ....[149]....
        /*0854*/ 	.word	0x00014bc0


	//   ....[150]....
        /*0858*/ 	.word	0x00014cf0


	//   ....[151]....
        /*085c*/ 	.word	0x00014d50


	//   ....[152]....
        /*0860*/ 	.word	0x00014e20


	//   ....[153]....
        /*0864*/ 	.word	0x00014f10


	//   ....[154]....
        /*0868*/ 	.word	0x00014fa0


	//   ....[155]....
        /*086c*/ 	.word	0x00015090


	//   ....[156]....
        /*0870*/ 	.word	0x00015130


	//   ....[157]....
        /*0874*/ 	.word	0x00015190


	//   ....[158]....
        /*0878*/ 	.word	0x00015290


	//   ....[159]....
        /*087c*/ 	.word	0x000152f0


	//   ....[160]....
        /*0880*/ 	.word	0x000153f0


	//   ....[161]....
        /*0884*/ 	.word	0x00015450


	//   ....[162]....
        /*0888*/ 	.word	0x00015520


	//   ....[163]....
        /*088c*/ 	.word	0x00015670


	//   ....[164]....
        /*0890*/ 	.word	0x00015720


	//   ....[165]....
        /*0894*/ 	.word	0x00015830


	//   ....[166]....
        /*0898*/ 	.word	0x00015910


	//   ....[167]....
        /*089c*/ 	.word	0x00015970


	//   ....[168]....
        /*08a0*/ 	.word	0x00015a60


	//   ....[169]....
        /*08a4*/ 	.word	0x00015ac0


	//   ....[170]....
        /*08a8*/ 	.word	0x00015ba0


	//   ....[171]....
        /*08ac*/ 	.word	0x00015c30


	//   ....[172]....
        /*08b0*/ 	.word	0x00015cd0


	//   ....[173]....
        /*08b4*/ 	.word	0x00015e40


	//   ....[174]....
        /*08b8*/ 	.word	0x00015eb0


	//   ....[175]....
        /*08bc*/ 	.word	0x00015f20


	//   ....[176]....
        /*08c0*/ 	.word	0x00015f90


	//   ....[177]....
        /*08c4*/ 	.word	0x00016000


	//   ....[178]....
        /*08c8*/ 	.word	0x00016080


	//   ....[179]....
        /*08cc*/ 	.word	0x00016100


	//   ....[180]....
        /*08d0*/ 	.word	0x00016190


	//   ....[181]....
        /*08d4*/ 	.word	0x00016200


	//   ....[182]....
        /*08d8*/ 	.word	0x00016270


	//   ....[183]....
        /*08dc*/ 	.word	0x000162e0


	//   ....[184]....
        /*08e0*/ 	.word	0x00016360


	//   ....[185]....
        /*08e4*/ 	.word	0x000163d0


	//   ....[186]....
        /*08e8*/ 	.word	0x00016480


	//   ....[187]....
        /*08ec*/ 	.word	0x000164d0


	//   ....[188]....
        /*08f0*/ 	.word	0x00016560


	//   ....[189]....
        /*08f4*/ 	.word	0x00016690


	//----- nvinfo : EIATTR_REG_RECONFIG
	.align		4
.L_1317:
        /*08f8*/ 	.byte	0x01, 0x54
	.zero		2


	//----- nvinfo : EIATTR_SYSCALL_OFFSETS
	.align		4
        /*08fc*/ 	.byte	0x04, 0x46
        /*08fe*/ 	.short	(.L_1319 - .L_1318)


	//   ....[0]....
.L_1318:
        /*0900*/ 	.word	0x00001b70


	//   ....[1]....
        /*0904*/ 	.word	0x0000f180


	//   ....[2]....
        /*0908*/ 	.word	0x0000f2d0


	//   ....[3]....
        /*090c*/ 	.word	0x0000f3c0


	//   ....[4]....
        /*0910*/ 	.word	0x00010260


	//----- nvinfo : EIATTR_MBARRIER_INSTR_OFFSETS
	.align		4
.L_1319:
        /*0914*/ 	.byte	0x04, 0x39
        /*0916*/ 	.short	(.L_1321 - .L_1320)


	//   ....[0]....
.L_1320:
        /*0918*/ 	.word	0x00000180
        /*091c*/ 	.word	0x000000ff
        /*0920*/ 	.word	0x0002d800
        /*0924*/ 	.short	0x0100
        /*0926*/ 	.byte	0x08
	.zero		1


	//   ....[1]....
        /*0928*/ 	.word	0x00000190
        /*092c*/ 	.word	0x000000ff
        /*0930*/ 	.word	0x0002d820
        /*0934*/ 	.short	0x0100
        /*0936*/ 	.byte	0x08
	.zero		1


	//   ....[2]....
        /*0938*/ 	.word	0x00000280
        /*093c*/ 	.word	0x000000ff
        /*0940*/ 	.word	0x0002d830
        /*0944*/ 	.short	0x0100
        /*0946*/ 	.byte	0x08
	.zero		1


	//   ....[3]....
        /*0948*/ 	.word	0x00000290
        /*094c*/ 	.word	0x000000ff
        /*0950*/ 	.word	0x0002d840
        /*0954*/ 	.short	0x0100
        /*0956*/ 	.byte	0x08
	.zero		1


	//   ....[4]....
        /*0958*/ 	.word	0x000002a0
        /*095c*/ 	.word	0x000000ff
        /*0960*/ 	.word	0x0002d838
        /*0964*/ 	.short	0x0100
        /*0966*/ 	.byte	0x08
	.zero		1


	//   ....[5]....
        /*0968*/ 	.word	0x000002b0
        /*096c*/ 	.word	0x000000ff
        /*0970*/ 	.word	0x0002d848
        /*0974*/ 	.short	0x0100
        /*0976*/ 	.byte	0x08
	.zero		1


	//   ....[6]....
        /*0978*/ 	.word	0x000003e0
        /*097c*/ 	.word	0x000000ff
        /*0980*/ 	.word	0x0002d850
        /*0984*/ 	.short	0x0100
        /*0986*/ 	.byte	0x08
	.zero		1


	//   ....[7]....
        /*0988*/ 	.word	0x000003f0
        /*098c*/ 	.word	0x000000ff
        /*0990*/ 	.word	0x0002d860
        /*0994*/ 	.short	0x0100
        /*0996*/ 	.byte	0x08
	.zero		1


	//   ....[8]....
        /*0998*/ 	.word	0x00000400
        /*099c*/ 	.word	0x000000ff
        /*09a0*/ 	.word	0x0002d858
        /*09a4*/ 	.short	0x0100
        /*09a6*/ 	.byte	0x08
	.zero		1


	//   ....[9]....
        /*09a8*/ 	.word	0x00000410
        /*09ac*/ 	.word	0x000000ff
        /*09b0*/ 	.word	0x0002d868
        /*09b4*/ 	.short	0x0100
        /*09b6*/ 	.byte	0x08
	.zero		1


	//   ....[10]....
        /*09b8*/ 	.word	0x00000500
        /*09bc*/ 	.word	0x000000ff
        /*09c0*/ 	.word	0x0002d870
        /*09c4*/ 	.short	0x0100
        /*09c6*/ 	.byte	0x06
	.zero		1


	//   ....[11]....
        /*09c8*/ 	.word	0x00000510
        /*09cc*/ 	.word	0x000000ff
        /*09d0*/ 	.word	0x0002d880
        /*09d4*/ 	.short	0x0100
        /*09d6*/ 	.byte	0x06
	.zero		1


	//   ....[12]....
        /*09d8*/ 	.word	0x00000520
        /*09dc*/ 	.word	0x000000ff
        /*09e0*/ 	.word	0x0002d878
        /*09e4*/ 	.short	0x0100
        /*09e6*/ 	.byte	0x06
	.zero		1


	//   ....[13]....
        /*09e8*/ 	.word	0x00000530
        /*09ec*/ 	.word	0x000000ff
        /*09f0*/ 	.word	0x0002d888
        /*09f4*/ 	.short	0x0100
        /*09f6*/ 	.byte	0x06
	.zero		1


	//   ....[14]....
        /*09f8*/ 	.word	0x00000660
        /*09fc*/ 	.word	0x000000ff
        /*0a00*/ 	.word	0x0002d890
        /*0a04*/ 	.short	0x0100
        /*0a06*/ 	.byte	0x08
	.zero		1


	//   ....[15]....
        /*0a08*/ 	.word	0x00000670
        /*0a0c*/ 	.word	0x000000ff
        /*0a10*/ 	.word	0x0002d8a0
        /*0a14*/ 	.short	0x0100
        /*0a16*/ 	.byte	0x08
	.zero		1


	//   ....[16]....
        /*0a18*/ 	.word	0x00000680
        /*0a1c*/ 	.word	0x000000ff
        /*0a20*/ 	.word	0x0002d898
        /*0a24*/ 	.short	0x0100
        /*0a26*/ 	.byte	0x08
	.zero		1


	//   ....[17]....
        /*0a28*/ 	.word	0x00000690
        /*0a2c*/ 	.word	0x000000ff
        /*0a30*/ 	.word	0x0002d8a8
        /*0a34*/ 	.short	0x0100
        /*0a36*/ 	.byte	0x08
	.zero		1


	//   ....[18]....
        /*0a38*/ 	.word	0x000007c0
        /*0a3c*/ 	.word	0x000000ff
        /*0a40*/ 	.word	0x0002d8b0
        /*0a44*/ 	.short	0x0100
        /*0a46*/ 	.byte	0x08
	.zero		1


	//   ....[19]....
        /*0a48*/ 	.word	0x000007d0
        /*0a4c*/ 	.word	0x000000ff
        /*0a50*/ 	.word	0x0002d8c0
        /*0a54*/ 	.short	0x0100
        /*0a56*/ 	.byte	0x08
	.zero		1


	//   ....[20]....
        /*0a58*/ 	.word	0x000007e0
        /*0a5c*/ 	.word	0x000000ff
        /*0a60*/ 	.word	0x0002d8b8
        /*0a64*/ 	.short	0x0100
        /*0a66*/ 	.byte	0x08
	.zero		1


	//   ....[21]....
        /*0a68*/ 	.word	0x000007f0
        /*0a6c*/ 	.word	0x000000ff
        /*0a70*/ 	.word	0x0002d8c8
        /*0a74*/ 	.short	0x0100
        /*0a76*/ 	.byte	0x08
	.zero		1


	//   ....[22]....
        /*0a78*/ 	.word	0x00001be0
        /*0a7c*/ 	.word	0x000000ff
        /*0a80*/ 	.word	0x0002d800
        /*0a84*/ 	.short	0x010a
        /*0a86*/ 	.byte	0x29
	.zero		1


	//   ....[23]....
        /*0a88*/ 	.word	0x00001c50
        /*0a8c*/ 	.word	0x00000000
        /*0a90*/ 	.word	0x0002d830
        /*0a94*/ 	.short	0x010a
        /*0a96*/ 	.byte	0x3f
	.zero		1


	//   ....[24]....
        /*0a98*/ 	.word	0x00001c90
        /*0a9c*/ 	.word	0x00000000
        /*0aa0*/ 	.word	0x0002d830
        /*0aa4*/ 	.short	0x010a
        /*0aa6*/ 	.byte	0x3f
	.zero		1


	//   ....[25]....
        /*0aa8*/ 	.word	0x000030b0
        /*0aac*/ 	.word	0x000000ff
        /*0ab0*/ 	.word	0x00000000
        /*0ab4*/ 	.short	0x0101
        /*0ab6*/ 	.byte	0x05
	.zero		1


	//   ....[26]....
        /*0ab8*/ 	.word	0x000047f0
        /*0abc*/ 	.word	0x000000ff
        /*0ac0*/ 	.word	0x0002d830
        /*0ac4*/ 	.short	0x010a
        /*0ac6*/ 	.byte	0x07
	.zero		1


	//   ....[27]....
        /*0ac8*/ 	.word	0x00004830
        /*0acc*/ 	.word	0x000000ff
        /*0ad0*/ 	.word	0x0002d830
        /*0ad4*/ 	.short	0x010a
        /*0ad6*/ 	.byte	0x07
	.zero		1


	//   ....[28]....
        /*0ad8*/ 	.word	0x00004af0
        /*0adc*/ 	.word	0x000000ff
        /*0ae0*/ 	.word	0x0002d850
        /*0ae4*/ 	.short	0x010a
        /*0ae6*/ 	.byte	0x07
	.zero		1


	//   ....[29]....
        /*0ae8*/ 	.word	0x00004b30
        /*0aec*/ 	.word	0x000000ff
        /*0af0*/ 	.word	0x0002d850
        /*0af4*/ 	.short	0x010a
        /*0af6*/ 	.byte	0x07
	.zero		1


	//   ....[30]....
        /*0af8*/ 	.word	0x00005500
        /*0afc*/ 	.word	0x000000ff
        /*0b00*/ 	.word	0x00000000
        /*0b04*/ 	.short	0x0101
        /*0b06*/ 	.byte	0x07
	.zero		1


	//   ....[31]....
        /*0b08*/ 	.word	0x00007390
        /*0b0c*/ 	.word	0x000000ff
        /*0b10*/ 	.word	0x00000000
        /*0b14*/ 	.short	0x0101
        /*0b16*/ 	.byte	0x06
	.zero		1


	//   ....[32]....
        /*0b18*/ 	.word	0x00007a40
        /*0b1c*/ 	.word	0x000000ff
        /*0b20*/ 	.word	0x0002d830
        /*0b24*/ 	.short	0x010a
        /*0b26*/ 	.byte	0x07
	.zero		1


	//   ....[33]....
        /*0b28*/ 	.word	0x00007a80
        /*0b2c*/ 	.word	0x000000ff
        /*0b30*/ 	.word	0x0002d830
        /*0b34*/ 	.short	0x010a
        /*0b36*/ 	.byte	0x07
	.zero		1


	//   ....[34]....
        /*0b38*/ 	.word	0x00007d40
        /*0b3c*/ 	.word	0x000000ff
        /*0b40*/ 	.word	0x0002d850
        /*0b44*/ 	.short	0x010a
        /*0b46*/ 	.byte	0x07
	.zero		1


	//   ....[35]....
        /*0b48*/ 	.word	0x00007d80
        /*0b4c*/ 	.word	0x000000ff
        /*0b50*/ 	.word	0x0002d850
        /*0b54*/ 	.short	0x010a
        /*0b56*/ 	.byte	0x07
	.zero		1


	//   ....[36]....
        /*0b58*/ 	.word	0x00008790
        /*0b5c*/ 	.word	0x000000ff
        /*0b60*/ 	.word	0x00000000
        /*0b64*/ 	.short	0x0101
        /*0b66*/ 	.byte	0x07
	.zero		1


	//   ....[37]....
        /*0b68*/ 	.word	0x00009c90
        /*0b6c*/ 	.word	0x000000ff
        /*0b70*/ 	.word	0x00000000
        /*0b74*/ 	.short	0x0101
        /*0b76*/ 	.byte	0x06
	.zero		1


	//   ....[38]....
        /*0b78*/ 	.word	0x0000a260
        /*0b7c*/ 	.word	0x000000ff
        /*0b80*/ 	.word	0x0002d850
        /*0b84*/ 	.short	0x010a
        /*0b86*/ 	.byte	0x04
	.zero		1


	//   ....[39]....
        /*0b88*/ 	.word	0x0000a2a0
        /*0b8c*/ 	.word	0x000000ff
        /*0b90*/ 	.word	0x0002d850
        /*0b94*/ 	.short	0x010a
        /*0b96*/ 	.byte	0x04
	.zero		1


	//   ....[40]....
        /*0b98*/ 	.word	0x0000a920
        /*0b9c*/ 	.word	0x000000ff
        /*0ba0*/ 	.word	0x00000000
        /*0ba4*/ 	.short	0x0101
        /*0ba6*/ 	.byte	0x04
	.zero		1


	//   ....[41]....
        /*0ba8*/ 	.word	0x0000bcf0
        /*0bac*/ 	.word	0x000000ff
        /*0bb0*/ 	.word	0x00000000
        /*0bb4*/ 	.short	0x0101
        /*0bb6*/ 	.byte	0x04
	.zero		1


	//   ....[42]....
        /*0bb8*/ 	.word	0x0000c250
        /*0bbc*/ 	.word	0x000000ff
        /*0bc0*/ 	.word	0x00000000
        /*0bc4*/ 	.short	0x0101
        /*0bc6*/ 	.byte	0x04
	.zero		1


	//   ....[43]....
        /*0bc8*/ 	.word	0x0000f9e0
        /*0bcc*/ 	.word	0x00000002
        /*0bd0*/ 	.word	0x0002d840
        /*0bd4*/ 	.short	0x010a
        /*0bd6*/ 	.byte	0x3f
	.zero		1


	//   ....[44]....
        /*0bd8*/ 	.word	0x0000ff70
        /*0bdc*/ 	.word	0x00000002
        /*0be0*/ 	.word	0x0002d830
        /*0be4*/ 	.short	0x0107
        /*0be6*/ 	.byte	0x3f
	.zero		1


	//   ....[45]....
        /*0be8*/ 	.word	0x00010040
        /*0bec*/ 	.word	0x00000002
        /*0bf0*/ 	.word	0x0002d830
        /*0bf4*/ 	.short	0x0101
        /*0bf6*/ 	.byte	0x3f
	.zero		1


	//   ....[46]....
        /*0bf8*/ 	.word	0x00010bc0
        /*0bfc*/ 	.word	0x00000016
        /*0c00*/ 	.word	0x0002d800
        /*0c04*/ 	.short	0x0107
        /*0c06*/ 	.byte	0x3f
	.zero		1


	//   ....[47]....
        /*0c08*/ 	.word	0x00010cb0
        /*0c0c*/ 	.word	0x00000016
        /*0c10*/ 	.word	0x0002d800
        /*0c14*/ 	.short	0x0101
        /*0c16*/ 	.byte	0x3f
	.zero		1


	//   ....[48]....
        /*0c18*/ 	.word	0x00010cd0
        /*0c1c*/ 	.word	0x00000016
        /*0c20*/ 	.word	0x0002d820
        /*0c24*/ 	.short	0x010a
        /*0c26*/ 	.byte	0x3f
	.zero		1


	//   ....[49]....
        /*0c28*/ 	.word	0x000110f0
        /*0c2c*/ 	.word	0x00000005
        /*0c30*/ 	.word	0x0002d840
        /*0c34*/ 	.short	0x010a
        /*0c36*/ 	.byte	0x3f
	.zero		1


	//   ....[50]....
        /*0c38*/ 	.word	0x00011580
        /*0c3c*/ 	.word	0x00000005
        /*0c40*/ 	.word	0x0002d830
        /*0c44*/ 	.short	0x0107
        /*0c46*/ 	.byte	0x3f
	.zero		1


	//   ....[51]....
        /*0c48*/ 	.word	0x00011640
        /*0c4c*/ 	.word	0x00000005
        /*0c50*/ 	.word	0x0002d830
        /*0c54*/ 	.short	0x0101
        /*0c56*/ 	.byte	0x3f
	.zero		1


	//   ....[52]....
        /*0c58*/ 	.word	0x000116a0
        /*0c5c*/ 	.word	0x00000006
        /*0c60*/ 	.word	0x0002d860
        /*0c64*/ 	.short	0x010a
        /*0c66*/ 	.byte	0x3f
	.zero		1


	//   ....[53]....
        /*0c68*/ 	.word	0x00011b80
        /*0c6c*/ 	.word	0x00000006
        /*0c70*/ 	.word	0x0002d850
        /*0c74*/ 	.short	0x0107
        /*0c76*/ 	.byte	0x3f
	.zero		1


	//   ....[54]....
        /*0c78*/ 	.word	0x00011c70
        /*0c7c*/ 	.word	0x00000006
        /*0c80*/ 	.word	0x0002d850
        /*0c84*/ 	.short	0x0101
        /*0c86*/ 	.byte	0x3f
	.zero		1


	//   ....[55]....
        /*0c88*/ 	.word	0x00011e90
        /*0c8c*/ 	.word	0x00000000
        /*0c90*/ 	.word	0x0002d860
        /*0c94*/ 	.short	0x010a
        /*0c96*/ 	.byte	0x3f
	.zero		1


	//   ....[56]....
        /*0c98*/ 	.word	0x00012310
        /*0c9c*/ 	.word	0x00000000
        /*0ca0*/ 	.word	0x0002d850
        /*0ca4*/ 	.short	0x0107
        /*0ca6*/ 	.byte	0x3f
	.zero		1


	//   ....[57]....
        /*0ca8*/ 	.word	0x000123d0
        /*0cac*/ 	.word	0x00000000
        /*0cb0*/ 	.word	0x0002d850
        /*0cb4*/ 	.short	0x0101
        /*0cb6*/ 	.byte	0x3f
	.zero		1


	//   ....[58]....
        /*0cb8*/ 	.word	0x00013540
        /*0cbc*/ 	.word	0x00000007
        /*0cc0*/ 	.word	0x0002d820
        /*0cc4*/ 	.short	0x010a
        /*0cc6*/ 	.byte	0x3f
	.zero		1


	//   ....[59]....
        /*0cc8*/ 	.word	0x000136c0
        /*0ccc*/ 	.word	0x00000005
        /*0cd0*/ 	.word	0x0002d840
        /*0cd4*/ 	.short	0x010a
        /*0cd6*/ 	.byte	0x3f
	.zero		1


	//   ....[60]....
        /*0cd8*/ 	.word	0x00013760
        /*0cdc*/ 	.word	0x00000003
        /*0ce0*/ 	.word	0x0002d840
        /*0ce4*/ 	.short	0x010a
        /*0ce6*/ 	.byte	0x3f
	.zero		1


	//   ....[61]....
        /*0ce8*/ 	.word	0x000137a0
        /*0cec*/ 	.word	0x00000005
        /*0cf0*/ 	.word	0x0002d860
        /*0cf4*/ 	.short	0x010a
        /*0cf6*/ 	.byte	0x3f
	.zero		1


	//   ....[62]....
        /*0cf8*/ 	.word	0x000137e0
        /*0cfc*/ 	.word	0x00000003
        /*0d00*/ 	.word	0x0002d860
        /*0d04*/ 	.short	0x010a
        /*0d06*/ 	.byte	0x3f
	.zero		1


	//   ....[63]....
        /*0d08*/ 	.word	0x00013850
        /*0d0c*/ 	.word	0x00000003
        /*0d10*/ 	.word	0x0002d800
        /*0d14*/ 	.short	0x010a
        /*0d16*/ 	.byte	0x3f
	.zero		1


	//   ....[64]....
        /*0d18*/ 	.word	0x000138a0
        /*0d1c*/ 	.word	0x00000000
        /*0d20*/ 	.word	0x0002d830
        /*0d24*/ 	.short	0x010a
        /*0d26*/ 	.byte	0x3f
	.zero		1


	//   ....[65]....
        /*0d28*/ 	.word	0x00013900
        /*0d2c*/ 	.word	0x00000007
        /*0d30*/ 	.word	0x0002d830
        /*0d34*/ 	.short	0x010a
        /*0d36*/ 	.byte	0x3f
	.zero		1


	//   ....[66]....
        /*0d38*/ 	.word	0x00013960
        /*0d3c*/ 	.word	0x00000007
        /*0d40*/ 	.word	0x0002d850
        /*0d44*/ 	.short	0x010a
        /*0d46*/ 	.byte	0x3f
	.zero		1


	//   ....[67]....
        /*0d48*/ 	.word	0x000139c0
        /*0d4c*/ 	.word	0x00000007
        /*0d50*/ 	.word	0x0002d830
        /*0d54*/ 	.short	0x010a
        /*0d56*/ 	.byte	0x3f
	.zero		1


	//   ....[68]....
        /*0d58*/ 	.word	0x00013a20
        /*0d5c*/ 	.word	0x00000007
        /*0d60*/ 	.word	0x0002d850
        /*0d64*/ 	.short	0x010a
        /*0d66*/ 	.byte	0x3f
	.zero		1


	//   ....[69]....
        /*0d68*/ 	.word	0x00013a80
        /*0d6c*/ 	.word	0x00000005
        /*0d70*/ 	.word	0x0002d850
        /*0d74*/ 	.short	0x010a
        /*0d76*/ 	.byte	0x3f
	.zero		1


	//   ....[70]....
        /*0d78*/ 	.word	0x00013ba0
        /*0d7c*/ 	.word	0x00000002
        /*0d80*/ 	.word	0x0002d840
        /*0d84*/ 	.short	0x010a
        /*0d86*/ 	.byte	0x3f
	.zero		1


	//   ....[71]....
        /*0d88*/ 	.word	0x00014980
        /*0d8c*/ 	.word	0x00000016
        /*0d90*/ 	.word	0x0002d820
        /*0d94*/ 	.short	0x010a
        /*0d96*/ 	.byte	0x3f
	.zero		1


	//   ....[72]....
        /*0d98*/ 	.word	0x000149d0
        /*0d9c*/ 	.word	0x00000005
        /*0da0*/ 	.word	0x0002d840
        /*0da4*/ 	.short	0x010a
        /*0da6*/ 	.byte	0x3f
	.zero		1


	//   ....[73]....
        /*0da8*/ 	.word	0x00014fe0
        /*0dac*/ 	.word	0x00000006
        /*0db0*/ 	.word	0x0002d860
        /*0db4*/ 	.short	0x010a
        /*0db6*/ 	.byte	0x3f
	.zero		1


	//   ....[74]....
        /*0db8*/ 	.word	0x000155c0
        /*0dbc*/ 	.word	0x00000000
        /*0dc0*/ 	.word	0x0002d860
        /*0dc4*/ 	.short	0x010a
        /*0dc6*/ 	.byte	0x3f
	.zero		1


	//   ....[75]....
        /*0dc8*/ 	.word	0x000165b0
        /*0dcc*/ 	.word	0x00000007
        /*0dd0*/ 	.word	0x0002d820
        /*0dd4*/ 	.short	0x010a
        /*0dd6*/ 	.byte	0x3f
	.zero		1


	//   ....[76]....
        /*0dd8*/ 	.word	0x00016750
        /*0ddc*/ 	.word	0x00000005
        /*0de0*/ 	.word	0x0002d840
        /*0de4*/ 	.short	0x010a
        /*0de6*/ 	.byte	0x3f
	.zero		1


	//   ....[77]....
        /*0de8*/ 	.word	0x000167a0
        /*0dec*/ 	.word	0x00000003
        /*0df0*/ 	.word	0x0002d840
        /*0df4*/ 	.short	0x010a
        /*0df6*/ 	.byte	0x3f
	.zero		1


	//   ....[78]....
        /*0df8*/ 	.word	0x000167f0
        /*0dfc*/ 	.word	0x00000005
        /*0e00*/ 	.word	0x0002d860
        /*0e04*/ 	.short	0x010a
        /*0e06*/ 	.byte	0x3f
	.zero		1


	//----- nvinfo : EIATTR_NUM_MBARRIERS
	.align		4
.L_1321:
        /*0e08*/ 	.byte	0x03, 0x38
        /*0e0a*/ 	.short	0x0016


	//----- nvinfo : EIATTR_EXIT_INSTR_OFFSETS
	.align		4
        /*0e0c*/ 	.byte	0x04, 0x1c
        /*0e0e*/ 	.short	(.L_1323 - .L_1322)


	//   ....[0]....
.L_1322:
        /*0e10*/ 	.word	0x000009a0


	//   ....[1]....
        /*0e14*/ 	.word	0x0000d4e0


	//   ....[2]....
        /*0e18*/ 	.word	0x00013830


	//----- nvinfo : EIATTR_MAX_THREADS
	.align		4
.L_1323:
        /*0e1c*/ 	.byte	0x04, 0x05
        /*0e1e*/ 	.short	(.L_1325 - .L_1324)
.L_1324:
        /*0e20*/ 	.word	0x00000200
        /*0e24*/ 	.word	0x00000001
        /*0e28*/ 	.word	0x00000001


	//----- nvinfo : EIATTR_CRS_STACK_SIZE
	.align		4
.L_1325:
        /*0e2c*/ 	.byte	0x04, 0x1e
        /*0e2e*/ 	.short	(.L_1327 - .L_1326)
.L_1326:
        /*0e30*/ 	.word	0x00000000


	//----- nvinfo : EIATTR_CBANK_PARAM_SIZE
	.align		4
.L_1327:
        /*0e34*/ 	.byte	0x03, 0x19
        /*0e36*/ 	.short	0x0af0


	//----- nvinfo : EIATTR_PARAM_CBANK
	.align		4
        /*0e38*/ 	.byte	0x04, 0x0a
        /*0e3a*/ 	.short	(.L_1329 - .L_1328)
	.align		4
.L_1328:
        /*0e3c*/ 	.word	index@(.nv.constant0._ZN7cutlass13device_kernelIN5flash11enable_sm90INS1_16FlashAttnFwdSm90INS1_25CollectiveMainloopFwdSm90ILi2EN4cute5tupleIJNS5_1CILi1EEES8_S8_EEENS6_IJNS7_ILi192EEENS7_ILi128EEENS7_ILi96EEEEEELi96ENS_10bfloat16_tEfNS_4arch4Sm90ELb1ELb0ELb1ELb1ELb1ELb0ELb0ELb0ELb1ELb1ELb1ELb0EEENS1_21CollectiveEpilogueFwdINS6_IJSA_SC_SB_EEES9_SE_SG_Li384ELb1ELb1ELb1ELb0EEENS1_36VarlenDynamicPersistentTileSchedulerILi192ELi128ELi384ELi128ELb1ELb1ELb1ELb1ELb1ELb1EEEEEEEEEvNT_6ParamsE)
        /*0e40*/ 	.short	0x0210
        /*0e42*/ 	.short	0x0af0


	//----- nvinfo : EIATTR_SW_WAR
	.align		4
.L_1329:
        /*0e44*/ 	.byte	0x04, 0x36
        /*0e46*/ 	.short	(.L_1331 - .L_1330)
.L_1330:
        /*0e48*/ 	.word	0x00000008
.L_1331:


//--------------------- .nv.info._ZN7cutlass13device_kernelIN5flash11enable_sm90INS1_16FlashAttnFwdSm90INS1_25CollectiveMainloopFwdSm90ILi2EN4cute5tupleIJNS5_1CILi1EEES8_S8_EEENS6_IJNS7_ILi192EEENS7_ILi128EEENS7_ILi96EEEEEELi96ENS_10bfloat16_tEfNS_4arch4Sm90ELb1ELb0ELb1ELb1ELb1ELb1ELb0ELb0ELb1ELb1ELb1ELb0EEENS1_21CollectiveEpilogueFwdINS6_IJSA_SC_SB_EEES9_SE_SG_Li384ELb1ELb1ELb1ELb0EEENS1_36VarlenDynamicPersistentTileSchedulerILi192ELi128ELi384ELi128ELb1ELb1ELb1ELb1ELb1ELb1EEEEEEEEEvNT_6ParamsE --------------------------
	.section	.nv.info._ZN7cutlass13device_kernelIN5flash11enable_sm90INS1_16FlashAttnFwdSm90INS1_25CollectiveMainloopFwdSm90ILi2EN4cute5tupleIJNS5_1CILi1EEES8_S8_EEENS6_IJNS7_ILi192EEENS7_ILi128EEENS7_ILi96EEEEEELi96ENS_10bfloat16_tEfNS_4arch4Sm90ELb1ELb0ELb1ELb1ELb1ELb1ELb0ELb0ELb1ELb1ELb1ELb0EEENS1_21CollectiveEpilogueFwdINS6_IJSA_SC_SB_EEES9_SE_SG_Li384ELb1ELb1ELb1ELb0EEENS1_36VarlenDynamicPersistentTileSchedulerILi192ELi128ELi384ELi128ELb1ELb1ELb1ELb1ELb1ELb1EEEEEEEEEvNT_6ParamsE,"",@"SHT_CUDA_INFO"
	.sectionflags	@""
	.align	4


	//----- nvinfo : EIATTR_CUDA_API_VERSION
	.align		4
        /*0000*/ 	.byte	0x04, 0x37
        /*0002*/ 	.short	(.L_1333 - .L_1332)
.L_1332:
        /*0004*/ 	.word	0x00000082


	//----- nvinfo : EIATTR_KPARAM_INFO
	.align		4
.L_1333:
        /*0008*/ 	.byte	0x04, 0x17
        /*000a*/ 	.short	(.L_1335 - .L_1334)
.L_1334:
        /*000c*/ 	.word	0x00000000
        /*0010*/ 	.short	0x0000
        /*0012*/ 	.short	0x0070
        /*0014*/ 	.byte	0x00, 0xf0, 0x01, 0x2a


	//----- nvinfo : EIATTR_SPARSE_MMA_MASK
	.align		4
.L_1335:
        /*0018*/ 	.byte	0x03, 0x50
        /*001a*/ 	.short	0x0000


	//----- nvinfo : EIATTR_MAXREG_COUNT
	.align		4
        /*001c*/ 	.byte	0x03, 0x1b
        /*001e*/ 	.short	0x0080


	//----- nvinfo : EIATTR_NUM_BARRIERS
	.align		4
        /*0020*/ 	.byte	0x02, 0x4c
        /*0022*/ 	.byte	0x10
	.zero		1


	//----- nvinfo : EIATTR_EXTERNS
	.align		4
        /*0024*/ 	.byte	0x04, 0x0f
        /*0026*/ 	.short	(.L_1337 - .L_1336)


	//   ....[0]....
	.align		4
.L_1336:
        /*0028*/ 	.word	index@(__assertfail)


	//----- nvinfo : EIATTR_ANNOTATIONS
	.align		4
.L_1337:
        /*002c*/ 	.byte	0x04, 0x55
        /*002e*/ 	.short	(.L_1339 - .L_1338)


	//   ....[0]....
.L_1338:
        /* <DEDUP_REMOVED lines=155> */


	//----- nvinfo : EIATTR_MERCURY_ISA_VERSION
	.align		4
.L_1339:
        /*09d0*/ 	.byte	0x03, 0x5f
        /*09d2*/ 	.short	0x0101


	//----- nvinfo : EIATTR_UNUSED_LOAD_BYTE_OFFSET
	.align		4
        /*09d4*/ 	.byte	0x04, 0x44
        /*09d6*/ 	.short	(.L_1341 - .L_1340)


	//   ....[0]....
.L_1340:
        /*09d8*/ 	.word	0x00000a90
        /*09dc*/ 	.word	0x0000fff0


	//   ....[1]....
        /*09e0*/ 	.word	0x00016070
        /*09e4*/ 	.word	0x0000fff0


	//----- nvinfo : EIATTR_INT_WARP_WIDE_INSTR_OFFSETS
	.align		4
.L_1341:
        /*09e8*/ 	.byte	0x04, 0x31
        /*09ea*/ 	.short	(.L_1343 - .L_1342)


	//   ....[0]....
.L_1342:
        /*09ec*/ 	.word	0x00000130


	//   ....[1]....
        /*09f0*/ 	.word	0x00000170


	//   ....[2]....
        /*09f4*/ 	.word	0x000001e0


	//   ....[3]....
        /*09f8*/ 	.word	0x0001c000


	//   ....[4]....
        /*09fc*/ 	.word	0x0001c090


	//   ....[5]....
        /*0a00*/ 	.word	0x0001ed00


	//   ....[6]....
        /*0a04*/ 	.word	0x0001ed90


	//----- nvinfo : EIATTR_COOP_GROUP_MASK_REGIDS
	.align		4
.L_1343:
        /*0a08*/ 	.byte	0x04, 0x29
        /*0a0a*/ 	.short	(.L_1345 - .L_1344)


	//   ....[0]....
.L_1344:
        /*0a0c*/ 	.word	0xffffffff


	//   ....[1]....
        /*0a10*/ 	.word	0xffffffff


	//   ....[2]....
        /*0a14*/ 	.word	0xffffffff


	//   ....[3]....
        /*0a18*/ 	.word	0xffffffff


	//   ....[4]....
        /*0a1c*/ 	.word	0xffffffff


	//   ....[5]....
        /*0a20*/ 	.word	0xffffffff


	//   ....[6]....
        /*0a24*/ 	.word	0xffffffff


	//   ....[7]....
        /*0a28*/ 	.word	0xffffffff


	//   ....[8]....
        /*0a2c*/ 	.word	0xffffffff


	//   ....[9]....
        /*0a30*/ 	.word	0xffffffff


	//   ....[10]....
        /*0a34*/ 	.word	0xffffffff


	//   ....[11]....
        /*0a38*/ 	.word	0xffffffff


	//   ....[12]....
        /*0a3c*/ 	.word	0xffffffff


	//   ....[13]....
        /*0a40*/ 	.word	0xffffffff


	//   ....[14]....
        /*0a44*/ 	.word	0xffffffff


	//   ....[15]....
        /*0a48*/ 	.word	0xffffffff


	//   ....[16]....
        /*0a4c*/ 	.word	0xffffffff


	//   ....[17]....
        /*0a50*/ 	.word	0xffffffff


	//   ....[18]....
        /*0a54*/ 	.word	0xffffffff


	//   ....[19]....
        /*0a58*/ 	.word	0xffffffff


	//   ....[20]....
        /*0a5c*/ 	.word	0xffffffff


	//   ....[21]....
        /*0a60*/ 	.word	0xffffffff


	//   ....[22]....
        /*0a64*/ 	.word	0xffffffff


	//   ....[23]....
        /*0a68*/ 	.word	0xffffffff


	//   ....[24]....
        /*0a6c*/ 	.word	0xffffffff


	//   ....[25]....
        /*0a70*/ 	.word	0xffffffff


	//   ....[26]....
        /*0a74*/ 	.word	0xffffffff


	//   ....[27]....
        /*0a78*/ 	.word	0xffffffff


	//   ....[28]....
        /*0a7c*/ 	.word	0xffffffff


	//   ....[29]....
        /*0a80*/ 	.word	0xffffffff


	//   ....[30]....
        /*0a84*/ 	.word	0xffffffff


	//   ....[31]....
        /*0a88*/ 	.word	0xffffffff


	//   ....[32]....
        /*0a8c*/ 	.word	0xffffffff


	//   ....[33]....
        /*0a90*/ 	.word	0xffffffff


	//   ....[34]....
        /*0a94*/ 	.word	0xffffffff


	//   ....[35]....
        /*0a98*/ 	.word	0xffffffff


	//   ....[36]....
        /*0a9c*/ 	.word	0xffffffff


	//   ....[37]....
        /*0aa0*/ 	.word	0xffffffff


	//   ....[38]....
        /*0aa4*/ 	.word	0xffffffff


	//   ....[39]....
        /*0aa8*/ 	.word	0xffffffff


	//   ....[40]....
        /*0aac*/ 	.word	0xffffffff


	//   ....[41]....
        /*0ab0*/ 	.word	0xffffffff


	//   ....[42]....
        /*0ab4*/ 	.word	0xffffffff


	//   ....[43]....
        /*0ab8*/ 	.word	0xffffffff


	//   ....[44]....
        /*0abc*/ 	.word	0xffffffff


	//   ....[45]....
        /*0ac0*/ 	.word	0xffffffff


	//   ....[46]....
        /*0ac4*/ 	.word	0xffffffff


	//   ....[47]....
        /*0ac8*/ 	.word	0xffffffff


	//   ....[48]....
        /*0acc*/ 	.word	0xffffffff


	//   ....[49]....
        /*0ad0*/ 	.word	0xffffffff


	//   ....[50]....
        /*0ad4*/ 	.word	0xffffffff


	//   ....[51]....
        /*0ad8*/ 	.word	0xffffffff


	//   ....[52]....
        /*0adc*/ 	.word	0xffffffff


	//   ....[53]....
        /*0ae0*/ 	.word	0xffffffff


	//   ....[54]....
        /*0ae4*/ 	.word	0xffffffff


	//   ....[55]....
        /*0ae8*/ 	.word	0xffffffff


	//   ....[56]....
        /*0aec*/ 	.word	0xffffffff


	//   ....[57]....
        /*0af0*/ 	.word	0xffffffff


	//   ....[58]....
        /*0af4*/ 	.word	0xffffffff


	//   ....[59]....
        /*0af8*/ 	.word	0xffffffff


	//   ....[60]....
        /*0afc*/ 	.word	0xffffffff


	//   ....[61]....
        /*0b00*/ 	.word	0xffffffff


	//   ....[62]....
        /*0b04*/ 	.word	0xffffffff


	//   ....[63]....
        /*0b08*/ 	.word	0xffffffff


	//   ....[64]....
        /*0b0c*/ 	.word	0xffffffff


	//   ....[65]....
        /*0b10*/ 	.word	0xffffffff


	//   ....[66]....
        /*0b14*/ 	.word	0xffffffff


	//   ....[67]....
        /*0b18*/ 	.word	0xffffffff


	//   ....[68]....
        /*0b1c*/ 	.word	0xffffffff


	//   ....[69]....
        /*0b20*/ 	.word	0xffffffff


	//   ....[70]....
        /*0b24*/ 	.word	0xffffffff


	//   ....[71]....
        /*0b28*/ 	.word	0xffffffff


	//   ....[72]....
        /*0b2c*/ 	.word	0xffffffff


	//   ....[73]....
        /*0b30*/ 	.word	0xffffffff


	//   ....[74]....
        /*0b34*/ 	.word	0xffffffff


	//   ....[75]....
        /*0b38*/ 	.word	0xffffffff


	//   ....[76]....
        /*0b3c*/ 	.word	0xffffffff


	//   ....[77]....
        /*0b40*/ 	.word	0xffffffff


	//   ....[78]....
        /*0b44*/ 	.word	0xffffffff


	//   ....[79]....
        /*0b48*/ 	.word	0xffffffff


	//   ....[80]....
        /*0b4c*/ 	.word	0xffffffff


	//   ....[81]....
        /*0b50*/ 	.word	0xffffffff


	//   ....[82]....
        /*0b54*/ 	.word	0xffffffff


	//   ....[83]....
        /*0b58*/ 	.word	0xffffffff


	//   ....[84]....
        /*0b5c*/ 	.word	0xffffffff


	//   ....[85]....
        /*0b60*/ 	.word	0xffffffff


	//   ....[86]....
        /*0b64*/ 	.word	0xffffffff


	//   ....[87]....
        /*0b68*/ 	.word	0xffffffff


	//   ....[88]....
        /*0b6c*/ 	.word	0xffffffff


	//   ....[89]....
        /*0b70*/ 	.word	0xffffffff


	//   ....[90]....
        /*0b74*/ 	.word	0xffffffff


	//   ....[91]....
        /*0b78*/ 	.word	0xffffffff


	//   ....[92]....
        /*0b7c*/ 	.word	0xffffffff


	//   ....[93]....
        /*0b80*/ 	.word	0xffffffff


	//   ....[94]....
        /*0b84*/ 	.word	0xffffffff


	//   ....[95]....
        /*0b88*/ 	.word	0xffffffff


	//   ....[96]....
        /*0b8c*/ 	.word	0xffffffff


	//   ....[97]....
        /*0b90*/ 	.word	0xffffffff


	//   ....[98]....
        /*0b94*/ 	.word	0xffffffff


	//   ....[99]....
        /*0b98*/ 	.word	0xffffffff


	//   ....[100]....
        /*0b9c*/ 	.word	0xffffffff


	//   ....[101]....
        /*0ba0*/ 	.word	0xffffffff


	//   ....[102]....
        /*0ba4*/ 	.word	0xffffffff


	//   ....[103]....
        /*0ba8*/ 	.word	0xffffffff


	//   ....[104]....
        /*0bac*/ 	.word	0xffffffff


	//   ....[105]....
        /*0bb0*/ 	.word	0xffffffff


	//   ....[106]....
        /*0bb4*/ 	.word	0xffffffff


	//   ....[107]....
        /*0bb8*/ 	.word	0xffffffff


	//   ....[108]....
        /*0bbc*/ 	.word	0xffffffff


	//   ....[109]....
        /*0bc0*/ 	.word	0xffffffff


	//   ....[110]....
        /*0bc4*/ 	.word	0xffffffff


	//   ....[111]....
        /*0bc8*/ 	.word	0xffffffff


	//   ....[112]....
        /*0bcc*/ 	.word	0xffffffff


	//   ....[113]....
        /*0bd0*/ 	.word	0xffffffff


	//   ....[114]....
        /*0bd4*/ 	.word	0xffffffff


	//   ....[115]....
        /*0bd8*/ 	.word	0xffffffff


	//   ....[116]....
        /*0bdc*/ 	.word	0xffffffff


	//   ....[117]....
        /*0be0*/ 	.word	0xffffffff


	//   ....[118]....
        /*0be4*/ 	.word	0xffffffff


	//   ....[119]....
        /*0be8*/ 	.word	0xffffffff


	//   ....[120]....
        /*0bec*/ 	.word	0xffffffff


	//   ....[121]....
        /*0bf0*/ 	.word	0xffffffff


	//   ....[122]....
        /*0bf4*/ 	.word	0xffffffff


	//   ....[123]....
        /*0bf8*/ 	.word	0xffffffff


	//   ....[124]....
        /*0bfc*/ 	.word	0xffffffff


	//   ....[125]....
        /*0c00*/ 	.word	0xffffffff


	//   ....[126]....
        /*0c04*/ 	.word	0xffffffff


	//   ....[127]....
        /*0c08*/ 	.word	0xffffffff


	//   ....[128]....
        /*0c0c*/ 	.word	0xffffffff


	//   ....[129]....
        /*0c10*/ 	.word	0xffffffff


	//   ....[130]....
        /*0c14*/ 	.word	0xffffffff


	//   ....[131]....
        /*0c18*/ 	.word	0xffffffff


	//   ....[132]....
        /*0c1c*/ 	.word	0xffffffff


	//   ....[133]....
        /*0c20*/ 	.word	0xffffffff


	//   ....[134]....
        /*0c24*/ 	.word	0xffffffff


	//   ....[135]....
        /*0c28*/ 	.word	0xffffffff


	//   ....[136]....
        /*0c2c*/ 	.word	0xffffffff


	//   ....[137]....
        /*0c30*/ 	.word	0xffffffff


	//   ....[138]....
        /*0c34*/ 	.word	0xffffffff


	//   ....[139]....
        /*0c38*/ 	.word	0xffffffff


	//   ....[140]....
        /*0c3c*/ 	.word	0xffffffff


	//   ....[141]....
        /*0c40*/ 	.word	0xffffffff


	//   ....[142]....
        /*0c44*/ 	.word	0xffffffff


	//   ....[143]....
        /*0c48*/ 	.word	0xffffffff


	//   ....[144]....
        /*0c4c*/ 	.word	0x0500000f


	//   ....[145]....
        /*0c50*/ 	.word	0x0500000f


	//   ....[146]....
        /*0c54*/ 	.word	0x0500000f


	//   ....[147]....
        /*0c58*/ 	.word	0x0500000f


	//   ....[148]....
        /*0c5c*/ 	.word	0x0500000f


	//   ....[149]....
        /*0c60*/ 	.word	0x0500000f


	//   ....[150]....
        /*0c64*/ 	.word	0x0500000f


	//   ....[151]....
        /*0c68*/ 	.word	0x0500000f


	//   ....[152]....
        /*0c6c*/ 	.word	0x0500000f


	//   ....[153]....
        /*0c70*/ 	.word	0x0500000f


	//   ....[154]....
        /*0c74*/ 	.word	0x0500000f


	//   ....[155]....
        /*0c78*/ 	.word	0x0500000f


	//   ....[156]....
        /*0c7c*/ 	.word	0x0500000f


	//   ....[157]....
        /*0c80*/ 	.word	0x0500000f


	//   ....[158]....
        /*0c84*/ 	.word	0x0500000f


	//   ....[159]....
        /*0c88*/ 	.word	0x0500000f


	//   ....[160]....
        /*0c8c*/ 	.word	0x0500000f


	//   ....[161]....
        /*0c90*/ 	.word	0x0500000f


	//   ....[162]....
        /*0c94*/ 	.word	0x0500000f


	//   ....[163]....
        /*0c98*/ 	.word	0x0500000f


	//   ....[164]....
        /*0c9c*/ 	.word	0x0500000f


	//   ....[165]....
        /*0ca0*/ 	.word	0x0500000f


	//   ....[166]....
        /*0ca4*/ 	.word	0x0500000f


	//   ....[167]....
        /*0ca8*/ 	.word	0x0500000f


	//   ....[168]....
        /*0cac*/ 	.word	0x0500000f


	//   ....[169]....
        /*0cb0*/ 	.word	0x0500000f


	//   ....[170]....
        /*0cb4*/ 	.word	0x0500000f


	//   ....[171]....
        /*0cb8*/ 	.word	0x0500000f


	//   ....[172]....
        /*0cbc*/ 	.word	0x0500000f


	//   ....[173]....
        /*0cc0*/ 	.word	0x0500000f


	//   ....[174]....
        /*0cc4*/ 	.word	0x0500000f


	//   ....[175]....
        /*0cc8*/ 	.word	0x0500000f


	//   ....[176]....
        /*0ccc*/ 	.word	0x0500000f


	//   ....[177]....
        /*0cd0*/ 	.word	0x0500000f


	//   ....[178]....
        /*0cd4*/ 	.word	0x0500000f


	//   ....[179]....
        /*0cd8*/ 	.word	0x0500000f


	//   ....[180]....
        /*0cdc*/ 	.word	0x0500000f


	//   ....[181]....
        /*0ce0*/ 	.word	0x0500000f


	//   ....[182]....
        /*0ce4*/ 	.word	0x0500000f


	//   ....[183]....
        /*0ce8*/ 	.word	0x0500000f


	//   ....[184]....
        /*0cec*/ 	.word	0x0500000f


	//   ....[185]....
        /*0cf0*/ 	.word	0x0500000f


	//   ....[186]....
        /*0cf4*/ 	.word	0x0500000f


	//   ....[187]....
        /*0cf8*/ 	.word	0x0500000f


	//   ....[188]....
        /*0cfc*/ 	.word	0x0500000f


	//   ....[189]....
        /*0d00*/ 	.word	0x0500000f


	//   ....[190]....
        /*0d04*/ 	.word	0x0500000f


	//   ....[191]....
        /*0d08*/ 	.word	0x0500000f


	//   ....[192]....
        /*0d0c*/ 	.word	0x0500000f


	//   ....[193]....
        /*0d10*/ 	.word	0x0500000f


	//   ....[194]....
        /*0d14*/ 	.word	0x0500000f


	//   ....[195]....
        /*0d18*/ 	.word	0x0500000f


	//   ....[196]....
        /*0d1c*/ 	.word	0x0500000f


	//   ....[197]....
        /*0d20*/ 	.word	0x0500000f


	//   ....[198]....
        /*0d24*/ 	.word	0x0500000f


	//   ....[199]....
        /*0d28*/ 	.word	0x0500000f


	//   ....[200]....
        /*0d2c*/ 	.word	0x0500000f


	//   ....[201]....
        /*0d30*/ 	.word	0x0500000f


	//   ....[202]....
        /*0d34*/ 	.word	0x0500000f


	//   ....[203]....
        /*0d38*/ 	.word	0x0500000f


	//   ....[204]....
        /*0d3c*/ 	.word	0x0500000f


	//   ....[205]....
        /*0d40*/ 	.word	0x0500000f


	//   ....[206]....
        /*0d44*/ 	.word	0x0500000f


	//   ....[207]....
        /*0d48*/ 	.word	0x0500000f


	//   ....[208]....
        /*0d4c*/ 	.word	0x0500000f


	//   ....[209]....
        /*0d50*/ 	.word	0x0500000f


	//   ....[210]....
        /*0d54*/ 	.word	0x0500000f


	//   ....[211]....
        /*0d58*/ 	.word	0x0500000f


	//   ....[212]....
        /*0d5c*/ 	.word	0x0500000f


	//   ....[213]....
        /*0d60*/ 	.word	0x0500000f


	//   ....[214]....
        /*0d64*/ 	.word	0x0500000f


	//   ....[215]....
        /*0d68*/ 	.word	0x0500000f


	//   ....[216]....
        /*0d6c*/ 	.word	0x0500000f


	//   ....[217]....
        /*0d70*/ 	.word	0x0500000f


	//   ....[218]....
        /*0d74*/ 	.word	0x0500000f


	//   ....[219]....
        /*0d78*/ 	.word	0x0500000f


	//   ....[220]....
        /*0d7c*/ 	.word	0x0500000f


	//   ....[221]....
        /*0d80*/ 	.word	0x0500000f


	//   ....[222]....
        /*0d84*/ 	.word	0x0500000f


	//   ....[223]....
        /*0d88*/ 	.word	0x0500000f


	//   ....[224]....
        /*0d8c*/ 	.word	0x0500000f


	//   ....[225]....
        /*0d90*/ 	.word	0x0500000f


	//   ....[226]....
        /*0d94*/ 	.word	0x0500000f


	//   ....[227]....
        /*0d98*/ 	.word	0x0500000f


	//   ....[228]....
        /*0d9c*/ 	.word	0x0500000f


	//   ....[229]....
        /*0da0*/ 	.word	0x0500000f


	//   ....[230]....
        /*0da4*/ 	.word	0x0500000f


	//   ....[231]....
        /*0da8*/ 	.word	0x0500000f


	//   ....[232]....
        /*0dac*/ 	.word	0x0500000f


	//   ....[233]....
        /*0db0*/ 	.word	0x0500000f


	//   ....[234]....
        /*0db4*/ 	.word	0x0500000f


	//   ....[235]....
        /*0db8*/ 	.word	0x0500000f


	//----- nvinfo : EIATTR_COOP_GROUP_INSTR_OFFSETS
	.align		4
.L_1345:
        /*0dbc*/ 	.byte	0x04, 0x28
        /*0dbe*/ 	.short	(.L_1347 - .L_1346)


	//   ....[0]....
.L_1346:
        /*0dc0*/ 	.word	0x00000070


	//   ....[1]....
        /*0dc4*/ 	.word	0x00000140


	//   ....[2]....
        /*0dc8*/ 	.word	0x00000190


	//   ....[3]....
        /*0dcc*/ 	.word	0x000003c0


	//   ....[4]....
        /*0dd0*/ 	.word	0x00000520


	//   ....[5]....
        /*0dd4*/ 	.word	0x00000640


	//   ....[6]....
        /*0dd8*/ 	.word	0x000007a0


	//   ....[7]....
        /*0ddc*/ 	.word	0x000036e0


	//   ....[8]....
        /*0de0*/ 	.word	0x000036f0


	//   ....[9]....
        /*0de4*/ 	.word	0x000053a0


	//   ....[10]....
        /*0de8*/ 	.word	0x000053b0


	//   ....[11]....
        /*0dec*/ 	.word	0x00006e70


	//   ....[12]....
        /*0df0*/ 	.word	0x00006e80


	//   ....[13]....
        /*0df4*/ 	.word	0x00007390


	//   ....[14]....
        /*0df8*/ 	.word	0x000073b0


	//   ....[15]....
        /*0dfc*/ 	.word	0x00007d50


	//   ....[16]....
        /*0e00*/ 	.word	0x000084b0


	//   ....[17]....
        /*0e04*/ 	.word	0x000084c0


	//   ....[18]....
        /*0e08*/ 	.word	0x000084d0


	//   ....[19]....
        /*0e0c*/ 	.word	0x000084e0


	//   ....[20]....
        /*0e10*/ 	.word	0x0000a450


	//   ....[21]....
        /*0e14*/ 	.word	0x0000a460


	//   ....[22]....
        /*0e18*/ 	.word	0x0000a470


	//   ....[23]....
        /*0e1c*/ 	.word	0x0000a480


	//   ....[24]....
        /*0e20*/ 	.word	0x0000cd00


	//   ....[25]....
        /*0e24*/ 	.word	0x0000cd10


	//   ....[26]....
        /*0e28*/ 	.word	0x0000ddb0


	//   ....[27]....
        /*0e2c*/ 	.word	0x0000de30


	//   ....[28]....
        /*0e30*/ 	.word	0x0000de50


	//   ....[29]....
        /*0e34*/ 	.word	0x0000de70


	//   ....[30]....
        /*0e38*/ 	.word	0x0000f030


	//   ....[31]....
        /*0e3c*/ 	.word	0x00010120


	//   ....[32]....
        /*0e40*/ 	.word	0x000101b0


	//   ....[33]....
        /*0e44*/ 	.word	0x00010a20


	//   ....[34]....
        /*0e48*/ 	.word	0x00010aa0


	//   ....[35]....
        /*0e4c*/ 	.word	0x00011490


	//   ....[36]....
        /*0e50*/ 	.word	0x000114b0


	//   ....[37]....
        /*0e54*/ 	.word	0x000126a0


	//   ....[38]....
        /*0e58*/ 	.word	0x00013bf0


	//   ....[39]....
        /*0e5c*/ 	.word	0x00013c50


	//   ....[40]....
        /*0e60*/ 	.word	0x00014230


	//   ....[41]....
        /*0e64*/ 	.word	0x00014290


	//   ....[42]....
        /*0e68*/ 	.word	0x000153d0


	//   ....[43]....
        /*0e6c*/ 	.word	0x000155d0


	//   ....[44]....
        /*0e70*/ 	.word	0x00015600


	//   ....[45]....
        /*0e74*/ 	.word	0x00015aa0


	//   ....[46]....
        /*0e78*/ 	.word	0x00015ad0


	//   ....[47]....
        /*0e7c*/ 	.word	0x00016a30


	//   ....[48]....
        /*0e80*/ 	.word	0x00016a50


	//   ....[49]....
        /*0e84*/ 	.word	0x00016a60


	//   ....[50]....
        /*0e88*/ 	.word	0x00016a70


	//   ....[51]....
        /*0e8c*/ 	.word	0x00017110


	//   ....[52]....
        /*0e90*/ 	.word	0x00017120


	//   ....[53]....
        /*0e94*/ 	.word	0x00017270


	//   ....[54]....
        /*0e98*/ 	.word	0x00017280


	//   ....[55]....
        /*0e9c*/ 	.word	0x00017670


	//   ....[56]....
        /*0ea0*/ 	.word	0x00017680


	//   ....[57]....
        /*0ea4*/ 	.word	0x00017b80


	//   ....[58]....
        /*0ea8*/ 	.word	0x00017b90


	//   ....[59]....
        /*0eac*/ 	.word	0x00018930


	//   ....[60]....
        /*0eb0*/ 	.word	0x00018940


	//   ....[61]....
        /*0eb4*/ 	.word	0x00018aa0


	//   ....[62]....
        /*0eb8*/ 	.word	0x00018ab0


	//   ....[63]....
        /*0ebc*/ 	.word	0x00018c60


	//   ....[64]....
        /*0ec0*/ 	.word	0x00018e60


	//   ....[65]....
        /*0ec4*/ 	.word	0x00018e90


	//   ....[66]....
        /*0ec8*/ 	.word	0x00018ec0


	//   ....[67]....
        /*0ecc*/ 	.word	0x00018ef0


	//   ....[68]....
        /*0ed0*/ 	.word	0x00018f20


	//   ....[69]....
        /*0ed4*/ 	.word	0x00018f50


	//   ....[70]....
        /*0ed8*/ 	.word	0x000190e0


	//   ....[71]....
        /*0edc*/ 	.word	0x00019110


	//   ....[72]....
        /*0ee0*/ 	.word	0x00019140


	//   ....[73]....
        /*0ee4*/ 	.word	0x00019170


	//   ....[74]....
        /*0ee8*/ 	.word	0x000191a0


	//   ....[75]....
        /*0eec*/ 	.word	0x000191d0


	//   ....[76]....
        /*0ef0*/ 	.word	0x00019260


	//   ....[77]....
        /*0ef4*/ 	.word	0x00019290


	//   ....[78]....
        /*0ef8*/ 	.word	0x000192a0


	//   ....[79]....
        /*0efc*/ 	.word	0x000192e0


	//   ....[80]....
        /*0f00*/ 	.word	0x0001a830


	//   ....[81]....
        /*0f04*/ 	.word	0x0001cc20


	//   ....[82]....
        /*0f08*/ 	.word	0x0001cc30


	//   ....[83]....
        /*0f0c*/ 	.word	0x0001ccf0


	//   ....[84]....
        /*0f10*/ 	.word	0x0001cd00


	//   ....[85]....
        /*0f14*/ 	.word	0x0001cdb0


	//   ....[86]....
        /*0f18*/ 	.word	0x0001cdc0


	//   ....[87]....
        /*0f1c*/ 	.word	0x0001cdd0


	//   ....[88]....
        /*0f20*/ 	.word	0x0001cde0


	//   ....[89]....
        /*0f24*/ 	.word	0x0001d7a0


	//   ....[90]....
        /*0f28*/ 	.word	0x0001d7d0


	//   ....[91]....
        /*0f2c*/ 	.word	0x0001d890


	//   ....[92]....
        /*0f30*/ 	.word	0x0001d8b0


	//   ....[93]....
        /*0f34*/ 	.word	0x0001d950


	//   ....[94]....
        /*0f38*/ 	.word	0x0001d970


	//   ....[95]....
        /*0f3c*/ 	.word	0x0001d980


	//   ....[96]....
        /*0f40*/ 	.word	0x0001d990


	//   ....[97]....
        /*0f44*/ 	.word	0x0001dab0


	//   ....[98]....
        /*0f48*/ 	.word	0x0001dac0


	//   ....[99]....
        /*0f4c*/ 	.word	0x0001dad0


	//   ....[100]....
        /*0f50*/ 	.word	0x0001db60


	//   ....[101]....
        /*0f54*/ 	.word	0x0001e320


	//   ....[102]....
        /*0f58*/ 	.word	0x0001e330


	//   ....[103]....
        /*0f5c*/ 	.word	0x0001e350


	//   ....[104]....
        /*0f60*/ 	.word	0x0001e3d0


	//   ....[105]....
        /*0f64*/ 	.word	0x0001e3e0


	//   ....[106]....
        /*0f68*/ 	.word	0x0001e440


	//   ....[107]....
        /*0f6c*/ 	.word	0x0001e470


	//   ....[108]....
        /*0f70*/ 	.word	0x0001e4b0


	//   ....[109]....
        /*0f74*/ 	.word	0x0001e760


	//   ....[110]....
        /*0f78*/ 	.word	0x0001e780


	//   ....[111]....
        /*0f7c*/ 	.word	0x0001e820


	//   ....[112]....
        /*0f80*/ 	.word	0x0001e830


	//   ....[113]....
        /*0f84*/ 	.word	0x0001e8c0


	//   ....[114]....
        /*0f88*/ 	.word	0x0001e8d0


	//   ....[115]....
        /*0f8c*/ 	.word	0x0001e8e0


	//   ....[116]....
        /*0f90*/ 	.word	0x0001e970


	//   ....[117]....
        /*0f94*/ 	.word	0x0001ef40


	//   ....[118]....
        /*0f98*/ 	.word	0x0001ef50


	//   ....[119]....
        /*0f9c*/ 	.word	0x0001efe0


	//   ....[120]....
        /*0fa0*/ 	.word	0x0001f080


	//   ....[121]....
        /*0fa4*/ 	.word	0x0001f0a0


	//   ....[122]....
        /*0fa8*/ 	.word	0x0001f120


	//   ....[123]....
        /*0fac*/ 	.word	0x0001f140


	//   ....[124]....
        /*0fb0*/ 	.word	0x0001f150


	//   ....[125]....
        /*0fb4*/ 	.word	0x0001f5a0


	//   ....[126]....
        /*0fb8*/ 	.word	0x0001f5d0


	//   ....[127]....
        /*0fbc*/ 	.word	0x0001f630


	//   ....[128]....
        /*0fc0*/ 	.word	0x0001f660


	//   ....[129]....
        /*0fc4*/ 	.word	0x0001f690


	//   ....[130]....
        /*0fc8*/ 	.word	0x0001f6c0


	//   ....[131]....
        /*0fcc*/ 	.word	0x0001f6f0


	//   ....[132]....
        /*0fd0*/ 	.word	0x0001f720


	//   ....[133]....
        /*0fd4*/ 	.word	0x0001f8c0


	//   ....[134]....
        /*0fd8*/ 	.word	0x0001f8f0


	//   ....[135]....
        /*0fdc*/ 	.word	0x0001f920


	//   ....[136]....
        /*0fe0*/ 	.word	0x0001f950


	//   ....[137]....
        /*0fe4*/ 	.word	0x0001f980


	//   ....[138]....
        /*0fe8*/ 	.word	0x0001f9b0


	//   ....[139]....
        /*0fec*/ 	.word	0x0001fa70


	//   ....[140]....
        /*0ff0*/ 	.word	0x0001fa90


	//   ....[141]....
        /*0ff4*/ 	.word	0x0001fab0


	//   ....[142]....
        /*0ff8*/ 	.word	0x0001fb10


	//   ....[143]....
        /*0ffc*/ 	.word	0x00020540


	//   ....[144]....
        /*1000*/ 	.word	0x00020880


	//   ....[145]....
        /*1004*/ 	.word	0x00020910


	//   ....[146]....
        /*1008*/ 	.word	0x00020a00


	//   ....[147]....
        /*100c*/ 	.word	0x00020a90


	//   ....[148]....
        /*1010*/ 	.word	0x00020b70


	//   ....[149]....
        /*1014*/ 	.word	0x00020c00


	//   ....[150]....
        /*1018*/ 	.word	0x00020ce0


	//   ....[151]....
        /*101c*/ 	.word	0x00020d80


	//   ....[152]....
        /*1020*/ 	.word	0x00020e10


	//   ....[153]....
        /*1024*/ 	.word	0x00020e60


	//   ....[154]....
        /*1028*/ 	.word	0x00020eb0


	//   ....[155]....
        /*102c*/ 	.word	0x00020f90


	//   ....[156]....
        /*1030*/ 	.word	0x00021020


	//   ....[157]....
        /*1034*/ 	.word	0x00021070


	//   ....[158]....
        /*1038*/ 	.word	0x000210c0


	//   ....[159]....
        /*103c*/ 	.word	0x00021380


	//   ....[160]....
        /*1040*/ 	.word	0x000213d0


	//   ....[161]....
        /*1044*/ 	.word	0x00021460


	//   ....[162]....
        /*1048*/ 	.word	0x000214f0


	//   ....[163]....
        /*104c*/ 	.word	0x00021570


	//   ....[164]....
        /*1050*/ 	.word	0x000215c0


	//   ....[165]....
        /*1054*/ 	.word	0x00021650


	//   ....[166]....
        /*1058*/ 	.word	0x000216e0


	//   ....[167]....
        /*105c*/ 	.word	0x00021760


	//   ....[168]....
        /*1060*/ 	.word	0x000217b0


	//   ....[169]....
        /*1064*/ 	.word	0x00021840


	//   ....[170]....
        /*1068*/ 	.word	0x000218d0


	//   ....[171]....
        /*106c*/ 	.word	0x00021990


	//   ....[172]....
        /*1070*/ 	.word	0x00021c70


	//   ....[173]....
        /*1074*/ 	.word	0x00021d60


	//   ....[174]....
        /*1078*/ 	.word	0x00021df0


	//   ....[175]....
        /*107c*/ 	.word	0x00021e50


	//   ....[176]....
        /*1080*/ 	.word	0x00021f70


	//   ....[177]....
        /*1084*/ 	.word	0x00021fd0


	//   ....[178]....
        /*1088*/ 	.word	0x000220f0


	//   ....[179]....
        /*108c*/ 	.word	0x00022150


	//   ....[180]....
        /*1090*/ 	.word	0x00022200


	//   ....[181]....
        /*1094*/ 	.word	0x00022310


	//   ....[182]....
        /*1098*/ 	.word	0x00022380


	//   ....[183]....
        /*109c*/ 	.word	0x000223e0


	//   ....[184]....
        /*10a0*/ 	.word	0x000224f0


	//   ....[185]....
        /*10a4*/ 	.word	0x00022550


	//   ....[186]....
        /*10a8*/ 	.word	0x00022670


	//   ....[187]....
        /*10ac*/ 	.word	0x000226d0


	//   ....[188]....
        /*10b0*/ 	.word	0x00022770


	//   ....[189]....
        /*10b4*/ 	.word	0x00022840


	//   ....[190]....
        /*10b8*/ 	.word	0x00022940


	//   ....[191]....
        /*10bc*/ 	.word	0x000229a0


	//   ....[192]....
        /*10c0*/ 	.word	0x00022a40


	//   ....[193]....
        /*10c4*/ 	.word	0x00022be0


	//   ....[194]....
        /*10c8*/ 	.word	0x00022cc0


	//   ....[195]....
        /*10cc*/ 	.word	0x00022d40


	//   ....[196]....
        /*10d0*/ 	.word	0x00022e20


	//   ....[197]....
        /*10d4*/ 	.word	0x00022e80


	//   ....[198]....
        /*10d8*/ 	.word	0x00022f50


	//   ....[199]....
        /*10dc*/ 	.word	0x00022fb0


	//   ....[200]....
        /*10e0*/ 	.word	0x00023090


	//   ....[201]....
        /*10e4*/ 	.word	0x00023180


	//   ....[202]....
        /*10e8*/ 	.word	0x00023220


	//   ....[203]....
        /*10ec*/ 	.word	0x00023280


	//   ....[204]....
        /*10f0*/ 	.word	0x00023380


	//   ....[205]....
        /*10f4*/ 	.word	0x000233e0


	//   ....[206]....
        /*10f8*/ 	.word	0x000234e0


	//   ....[207]....
        /*10fc*/ 	.word	0x00023540


	//   ....[208]....
        /*1100*/ 	.word	0x00023610


	//   ....[209]....
        /*1104*/ 	.word	0x00023760


	//   ....[210]....
        /*1108*/ 	.word	0x00023810


	//   ....[211]....
        /*110c*/ 	.word	0x00023920


	//   ....[212]....
        /*1110*/ 	.word	0x00023a00


	//   ....[213]....
        /*1114*/ 	.word	0x00023a60


	//   ....[214]....
        /*1118*/ 	.word	0x00023b50


	//   ....[215]....
        /*111c*/ 	.word	0x00023bb0


	//   ....[216]....
        /*1120*/ 	.word	0x00023c90


	//   ....[217]....
        /*1124*/ 	.word	0x00023d20


	//   ....[218]....
        /*1128*/ 	.word	0x00023dc0


	//   ....[219]....
        /*112c*/ 	.word	0x00023f30


	//   ....[220]....
        /*1130*/ 	.word	0x00023fa0


	//   ....[221]....
        /*1134*/ 	.word	0x00024010


	//   ....[222]....
        /*1138*/ 	.word	0x00024080


	//   ....[223]....
        /*113c*/ 	.word	0x000240f0


	//   ....[224]....
        /*1140*/ 	.word	0x00024170


	//   ....[225]....
        /*1144*/ 	.word	0x000241f0


	//   ....[226]....
        /*1148*/ 	.word	0x00024280


	//   ....[227]....
        /*114c*/ 	.word	0x000242f0


	//   ....[228]....
        /*1150*/ 	.word	0x00024360


	//   ....[229]....
        /*1154*/ 	.word	0x000243d0


	//   ....[230]....
        /*1158*/ 	.word	0x00024450


	//   ....[231]....
        /*115c*/ 	.word	0x000244c0


	//   ....[232]....
        /*1160*/ 	.word	0x00024570


	//   ....[233]....
        /*1164*/ 	.word	0x000245c0


	//   ....[234]....
        /*1168*/ 	.word	0x00024650


	//   ....[235]....
        /*116c*/ 	.word	0x00024780


	//----- nvinfo : EIATTR_REG_RECONFIG
	.align		4
.L_1347:
        /*1170*/ 	.byte	0x01, 0x54
	.zero		2


	//----- nvinfo : EIATTR_SYSCALL_OFFSETS
	.align		4
        /*1174*/ 	.byte	0x04, 0x46
        /*1176*/ 	.short	(.L_1349 - .L_1348)


	//   ....[0]....
.L_1348:
        /*1178*/ 	.word	0x00002170


	//   ....[1]....
        /*117c*/ 	.word	0x000022c0


	//   ....[2]....
        /*1180*/ 	.word	0x00007f60


	//   ....[3]....
        /*1184*/ 	.word	0x00008280


	//   ....[4]....
        /*1188*/ 	.word	0x0001c1f0


	//   ....[5]....
        /*118c*/ 	.word	0x0001c340


	//   ....[6]....
        /*1190*/ 	.word	0x0001c430


	//   ....[7]....
        /*1194*/ 	.word	0x0001d260


	//----- nvinfo : EIATTR_MBARRIER_INSTR_OFFSETS
	.align		4
.L_1349:
        /*1198*/ 	.byte	0x04, 0x39
        /*119a*/ 	.short	(.L_1351 - .L_1350)


	//   ....[0]....
.L_1350:
        /*119c*/ 	.word	0x00000270
        /*11a0*/ 	.word	0x000000ff
        /*11a4*/ 	.word	0x0002d800
        /*11a8*/ 	.short	0x0100
        /*11aa*/ 	.byte	0x08
	.zero		1


	//   ....[1]....
        /*11ac*/ 	.word	0x00000280
        /*11b0*/ 	.word	0x000000ff
        /*11b4*/ 	.word	0x0002d820
        /*11b8*/ 	.short	0x0100
        /*11ba*/ 	.byte	0x08
	.zero		1


	//   ....[2]....
        /*11bc*/ 	.word	0x00000370
        /*11c0*/ 	.word	0x000000ff
        /*11c4*/ 	.word	0x0002d830
        /*11c8*/ 	.short	0x0100
        /*11ca*/ 	.byte	0x08
	.zero		1


	//   ....[3]....
        /*11cc*/ 	.word	0x00000380
        /*11d0*/ 	.word	0x000000ff
        /*11d4*/ 	.word	0x0002d840
        /*11d8*/ 	.short	0x0100
        /*11da*/ 	.byte	0x08
	.zero		1


	//   ....[4]....
        /*11dc*/ 	.word	0x00000390
        /*11e0*/ 	.word	0x000000ff
        /*11e4*/ 	.word	0x0002d838
        /*11e8*/ 	.short	0x0100
        /*11ea*/ 	.byte	0x08
	.zero		1


	//   ....[5]....
        /*11ec*/ 	.word	0x000003a0
        /*11f0*/ 	.word	0x000000ff
        /*11f4*/ 	.word	0x0002d848
        /*11f8*/ 	.short	0x0100
        /*11fa*/ 	.byte	0x08
	.zero		1


	//   ....[6]....
        /*11fc*/ 	.word	0x000004d0
        /*1200*/ 	.word	0x000000ff
        /*1204*/ 	.word	0x0002d850
        /*1208*/ 	.short	0x0100
        /*120a*/ 	.byte	0x08
	.zero		1


	//   ....[7]....
        /*120c*/ 	.word	0x000004e0
        /*1210*/ 	.word	0x000000ff
        /*1214*/ 	.word	0x0002d860
        /*1218*/ 	.short	0x0100
        /*121a*/ 	.byte	0x08
	.zero		1


	//   ....[8]....
        /*121c*/ 	.word	0x000004f0
        /*1220*/ 	.word	0x000000ff
        /*1224*/ 	.word	0x0002d858
        /*1228*/ 	.short	0x0100
        /*122a*/ 	.byte	0x08
	.zero		1


	//   ....[9]....
        /*122c*/ 	.word	0x00000500
        /*1230*/ 	.word	0x000000ff
        /*1234*/ 	.word	0x0002d868
        /*1238*/ 	.short	0x0100
        /*123a*/ 	.byte	0x08
	.zero		1


	//   ....[10]....
        /*123c*/ 	.word	0x000005f0
        /*1240*/ 	.word	0x000000ff
        /*1244*/ 	.word	0x0002d870
        /*1248*/ 	.short	0x0100
        /*124a*/ 	.byte	0x06
	.zero		1


	//   ....[11]....
        /*124c*/ 	.word	0x00000600
        /*1250*/ 	.word	0x000000ff
        /*1254*/ 	.word	0x0002d880
        /*1258*/ 	.short	0x0100
        /*125a*/ 	.byte	0x06
	.zero		1


	//   ....[12]....
        /*125c*/ 	.word	0x00000610
        /*1260*/ 	.word	0x000000ff
        /*1264*/ 	.word	0x0002d878
        /*1268*/ 	.short	0x0100
        /*126a*/ 	.byte	0x06
	.zero		1


	//   ....[13]....
        /*126c*/ 	.word	0x00000620
        /*1270*/ 	.word	0x000000ff
        /*1274*/ 	.word	0x0002d888
        /*1278*/ 	.short	0x0100
        /*127a*/ 	.byte	0x06
	.zero		1


	//   ....[14]....
        /*127c*/ 	.word	0x00000750
        /*1280*/ 	.word	0x000000ff
        /*1284*/ 	.word	0x0002d890
        /*1288*/ 	.short	0x0100
        /*128a*/ 	.byte	0x08
	.zero		1


	//   ....[15]....
        /*128c*/ 	.word	0x00000760
        /*1290*/ 	.word	0x000000ff
        /*1294*/ 	.word	0x0002d8a0
        /*1298*/ 	.short	0x0100
        /*129a*/ 	.byte	0x08
	.zero		1


	//   ....[16]....
        /*129c*/ 	.word	0x00000770
        /*12a0*/ 	.word	0x000000ff
        /*12a4*/ 	.word	0x0002d898
        /*12a8*/ 	.short	0x0100
        /*12aa*/ 	.byte	0x08
	.zero		1


	//   ....[17]....
        /*12ac*/ 	.word	0x00000780
        /*12b0*/ 	.word	0x000000ff
        /*12b4*/ 	.word	0x0002d8a8
        /*12b8*/ 	.short	0x0100
        /*12ba*/ 	.byte	0x08
	.zero		1


	//   ....[18]....
        /*12bc*/ 	.word	0x000008b0
        /*12c0*/ 	.word	0x000000ff
        /*12c4*/ 	.word	0x0002d8b0
        /*12c8*/ 	.short	0x0100
        /*12ca*/ 	.byte	0x08
	.zero		1


	//   ....[19]....
        /*12cc*/ 	.word	0x000008c0
        /*12d0*/ 	.word	0x000000ff
        /*12d4*/ 	.word	0x0002d8c0
        /*12d8*/ 	.short	0x0100
        /*12da*/ 	.byte	0x08
	.zero		1


	//   ....[20]....
        /*12dc*/ 	.word	0x000008d0
        /*12e0*/ 	.word	0x000000ff
        /*12e4*/ 	.word	0x0002d8b8
        /*12e8*/ 	.short	0x0100
        /*12ea*/ 	.byte	0x08
	.zero		1


	//   ....[21]....
        /*12ec*/ 	.word	0x000008e0
        /*12f0*/ 	.word	0x000000ff
        /*12f4*/ 	.word	0x0002d8c8
        /*12f8*/ 	.short	0x0100
        /*12fa*/ 	.byte	0x08
	.zero		1


	//   ....[22]....
        /*12fc*/ 	.word	0x00003690
        /*1300*/ 	.word	0x00000039
        /*1304*/ 	.word	0x0002d890
        /*1308*/ 	.short	0x010a
        /*130a*/ 	.byte	0x3f
	.zero		1


	//   ....[23]....
        /*130c*/ 	.word	0x00005350
        /*1310*/ 	.word	0x00000039
        /*1314*/ 	.word	0x0002d890
        /*1318*/ 	.short	0x010a
        /*131a*/ 	.byte	0x3f
	.zero		1


	//   ....[24]....
        /*131c*/ 	.word	0x00006ce0
        /*1320*/ 	.word	0x00000039
        /*1324*/ 	.word	0x0002d890
        /*1328*/ 	.short	0x010a
        /*132a*/ 	.byte	0x3f
	.zero		1


	//   ....[25]....
        /*132c*/ 	.word	0x00007200
        /*1330*/ 	.word	0x0000000b
        /*1334*/ 	.word	0x00000000
        /*1338*/ 	.short	0x0101
        /*133a*/ 	.byte	0x3f
	.zero		1


	//   ....[26]....
        /*133c*/ 	.word	0x00007240
        /*1340*/ 	.word	0x00000039
        /*1344*/ 	.word	0x0002d8b0
        /*1348*/ 	.short	0x010a
        /*134a*/ 	.byte	0x3f
	.zero		1


	//   ....[27]....
        /*134c*/ 	.word	0x00007720
        /*1350*/ 	.word	0x00000039
        /*1354*/ 	.word	0x00000000
        /*1358*/ 	.short	0x0101
        /*135a*/ 	.byte	0x3f
	.zero		1


	//   ....[28]....
        /*135c*/ 	.word	0x00008000
        /*1360*/ 	.word	0x00000002
        /*1364*/ 	.word	0x0002d800
        /*1368*/ 	.short	0x010a
        /*136a*/ 	.byte	0x3f
	.zero		1


	//   ....[29]....
        /*136c*/ 	.word	0x00008050
        /*1370*/ 	.word	0x00000002
        /*1374*/ 	.word	0x0002d800
        /*1378*/ 	.short	0x010a
        /*137a*/ 	.byte	0x3f
	.zero		1


	//   ....[30]....
        /*137c*/ 	.word	0x00008c60
        /*1380*/ 	.word	0x00000002
        /*1384*/ 	.word	0x0002d800
        /*1388*/ 	.short	0x010a
        /*138a*/ 	.byte	0x3f
	.zero		1


	//   ....[31]....
        /*138c*/ 	.word	0x0000a9d0
        /*1390*/ 	.word	0x00000002
        /*1394*/ 	.word	0x0002d800
        /*1398*/ 	.short	0x010a
        /*139a*/ 	.byte	0x3f
	.zero		1


	//   ....[32]....
        /*139c*/ 	.word	0x0000c2f0
        /*13a0*/ 	.word	0x00000000
        /*13a4*/ 	.word	0x0002d830
        /*13a8*/ 	.short	0x010a
        /*13aa*/ 	.byte	0x3f
	.zero		1


	//   ....[33]....
        /*13ac*/ 	.word	0x0000c3b0
        /*13b0*/ 	.word	0x00000000
        /*13b4*/ 	.word	0x0002d830
        /*13b8*/ 	.short	0x010a
        /*13ba*/ 	.byte	0x3f
	.zero		1


	//   ....[34]....
        /*13bc*/ 	.word	0x0000e070
        /*13c0*/ 	.word	0x0000000c
        /*13c4*/ 	.word	0x00000000
        /*13c8*/ 	.short	0x0101
        /*13ca*/ 	.byte	0x3f
	.zero		1


	//   ....[35]....
        /*13cc*/ 	.word	0x0000f180
        /*13d0*/ 	.word	0x00000007
        /*13d4*/ 	.word	0x0002d830
        /*13d8*/ 	.short	0x010a
        /*13da*/ 	.byte	0x3f
	.zero		1


	//   ....[36]....
        /*13dc*/ 	.word	0x0000f1d0
        /*13e0*/ 	.word	0x00000007
        /*13e4*/ 	.word	0x0002d830
        /*13e8*/ 	.short	0x010a
        /*13ea*/ 	.byte	0x3f
	.zero		1


	//   ....[37]....
        /*13ec*/ 	.word	0x0000f680
        /*13f0*/ 	.word	0x00000008
        /*13f4*/ 	.word	0x0002d850
        /*13f8*/ 	.short	0x010a
        /*13fa*/ 	.byte	0x3f
	.zero		1


	//   ....[38]....
        /*13fc*/ 	.word	0x0000f6c0
        /*1400*/ 	.word	0x00000008
        /*1404*/ 	.word	0x0002d850
        /*1408*/ 	.short	0x010a
        /*140a*/ 	.byte	0x3f
	.zero		1


	//   ....[39]....
        /*140c*/ 	.word	0x00011860
        /*1410*/ 	.word	0x00000050
        /*1414*/ 	.word	0x00000000
        /*1418*/ 	.short	0x0101
        /*141a*/ 	.byte	0x3f
	.zero		1


	//   ....[40]....
        /*141c*/ 	.word	0x00012090
        /*1420*/ 	.word	0x00000005
        /*1424*/ 	.word	0x00000000
        /*1428*/ 	.short	0x0101
        /*142a*/ 	.byte	0x3f
	.zero		1


	//   ....[41]....
        /*142c*/ 	.word	0x00012810
        /*1430*/ 	.word	0x00000007
        /*1434*/ 	.word	0x0002d830
        /*1438*/ 	.short	0x010a
        /*143a*/ 	.byte	0x3f
	.zero		1


	//   ....[42]....
        /*143c*/ 	.word	0x00012860
        /*1440*/ 	.word	0x00000007
        /*1444*/ 	.word	0x0002d830
        /*1448*/ 	.short	0x010a
        /*144a*/ 	.byte	0x3f
	.zero		1


	//   ....[43]....
        /*144c*/ 	.word	0x00012d10
        /*1450*/ 	.word	0x00000008
        /*1454*/ 	.word	0x0002d850
        /*1458*/ 	.short	0x010a
        /*145a*/ 	.byte	0x3f
	.zero		1


	//   ....[44]....
        /*145c*/ 	.word	0x00012d50
        /*1460*/ 	.word	0x00000008
        /*1464*/ 	.word	0x0002d850
        /*1468*/ 	.short	0x010a
        /*146a*/ 	.byte	0x3f
	.zero		1


	//   ....[45]....
        /*146c*/ 	.word	0x000134a0
        /*1470*/ 	.word	0x00000007
        /*1474*/ 	.word	0x00000000
        /*1478*/ 	.short	0x0101
        /*147a*/ 	.byte	0x3f
	.zero		1


	//   ....[46]....
        /*147c*/ 	.word	0x00014d70
        /*1480*/ 	.word	0x00000005
        /*1484*/ 	.word	0x00000000
        /*1488*/ 	.short	0x0101
        /*148a*/ 	.byte	0x3f
	.zero		1


	//   ....[47]....
        /*148c*/ 	.word	0x00015450
        /*1490*/ 	.word	0x00000006
        /*1494*/ 	.word	0x0002d850
        /*1498*/ 	.short	0x010a
        /*149a*/ 	.byte	0x3f
	.zero		1


	//   ....[48]....
        /*149c*/ 	.word	0x00015500
        /*14a0*/ 	.word	0x00000006
        /*14a4*/ 	.word	0x0002d850
        /*14a8*/ 	.short	0x010a
        /*14aa*/ 	.byte	0x3f
	.zero		1


	//   ....[49]....
        /*14ac*/ 	.word	0x00015d00
        /*14b0*/ 	.word	0x00000006
        /*14b4*/ 	.word	0x00000000
        /*14b8*/ 	.short	0x0101
        /*14ba*/ 	.byte	0x3f
	.zero		1


	//   ....[50]....
        /*14bc*/ 	.word	0x00017070
        /*14c0*/ 	.word	0x00000000
        /*14c4*/ 	.word	0x00000000
        /*14c8*/ 	.short	0x0101
        /*14ca*/ 	.byte	0x3f
	.zero		1


	//   ....[51]....
        /*14cc*/ 	.word	0x00017570
        /*14d0*/ 	.word	0x00000006
        /*14d4*/ 	.word	0x00000000
        /*14d8*/ 	.short	0x0101
        /*14da*/ 	.byte	0x3f
	.zero		1


	//   ....[52]....
        /*14dc*/ 	.word	0x0001a910
        /*14e0*/ 	.word	0x00000010
        /*14e4*/ 	.word	0x0002d820
        /*14e8*/ 	.short	0x010a
        /*14ea*/ 	.byte	0x3f
	.zero		1


	//   ....[53]....
        /*14ec*/ 	.word	0x0001a9d0
        /*14f0*/ 	.word	0x00000009
        /*14f4*/ 	.word	0x0002d8a0
        /*14f8*/ 	.short	0x010a
        /*14fa*/ 	.byte	0x3f
	.zero		1


	//   ....[54]....
        /*14fc*/ 	.word	0x0001ae00
        /*1500*/ 	.word	0x00000009
        /*1504*/ 	.word	0x0002d8c0
        /*1508*/ 	.short	0x010a
        /*150a*/ 	.byte	0x3f
	.zero		1


	//   ....[55]....
        /*150c*/ 	.word	0x0001b360
        /*1510*/ 	.word	0x00000009
        /*1514*/ 	.word	0x0002d8a0
        /*1518*/ 	.short	0x010a
        /*151a*/ 	.byte	0x3f
	.zero		1


	//   ....[56]....
        /*151c*/ 	.word	0x0001b780
        /*1520*/ 	.word	0x00000009
        /*1524*/ 	.word	0x0002d8c0
        /*1528*/ 	.short	0x010a
        /*152a*/ 	.byte	0x3f
	.zero		1


	//   ....[57]....
        /*152c*/ 	.word	0x0001c9e0
        /*1530*/ 	.word	0x00000000
        /*1534*/ 	.word	0x0002d840
        /*1538*/ 	.short	0x010a
        /*153a*/ 	.byte	0x3f
	.zero		1


	//   ....[58]....
        /*153c*/ 	.word	0x0001cf30
        /*1540*/ 	.word	0x00000000
        /*1544*/ 	.word	0x0002d830
        /*1548*/ 	.short	0x0107
        /*154a*/ 	.byte	0x3f
	.zero		1


	//   ....[59]....
        /*154c*/ 	.word	0x0001d000
        /*1550*/ 	.word	0x00000000
        /*1554*/ 	.word	0x0002d830
        /*1558*/ 	.short	0x0101
        /*155a*/ 	.byte	0x3f
	.zero		1


	//   ....[60]....
        /*155c*/ 	.word	0x0001dc20
        /*1560*/ 	.word	0x00000010
        /*1564*/ 	.word	0x0002d800
        /*1568*/ 	.short	0x0107
        /*156a*/ 	.byte	0x3f
	.zero		1


	//   ....[61]....
        /*156c*/ 	.word	0x0001dd10
        /*1570*/ 	.word	0x00000010
        /*1574*/ 	.word	0x0002d800
        /*1578*/ 	.short	0x0101
        /*157a*/ 	.byte	0x3f
	.zero		1


	//   ....[62]....
        /*157c*/ 	.word	0x0001dd30
        /*1580*/ 	.word	0x00000010
        /*1584*/ 	.word	0x0002d820
        /*1588*/ 	.short	0x010a
        /*158a*/ 	.byte	0x3f
	.zero		1


	//   ....[63]....
        /*158c*/ 	.word	0x0001e150
        /*1590*/ 	.word	0x00000005
        /*1594*/ 	.word	0x0002d840
        /*1598*/ 	.short	0x010a
        /*159a*/ 	.byte	0x3f
	.zero		1


	//   ....[64]....
        /*159c*/ 	.word	0x0001e560
        /*15a0*/ 	.word	0x00000005
        /*15a4*/ 	.word	0x0002d830
        /*15a8*/ 	.short	0x0107
        /*15aa*/ 	.byte	0x3f
	.zero		1


	//   ....[65]....
        /*15ac*/ 	.word	0x0001e620
        /*15b0*/ 	.word	0x00000005
        /*15b4*/ 	.word	0x0002d830
        /*15b8*/ 	.short	0x0101
        /*15ba*/ 	.byte	0x3f
	.zero		1


	//   ....[66]....
        /*15bc*/ 	.word	0x0001e680
        /*15c0*/ 	.word	0x00000005
        /*15c4*/ 	.word	0x0002d860
        /*15c8*/ 	.short	0x010a
        /*15ca*/ 	.byte	0x3f
	.zero		1


	//   ....[67]....
        /*15cc*/ 	.word	0x0001eb30
        /*15d0*/ 	.word	0x00000005
        /*15d4*/ 	.word	0x0002d850
        /*15d8*/ 	.short	0x0107
        /*15da*/ 	.byte	0x3f
	.zero		1


	//   ....[68]....
        /*15dc*/ 	.word	0x0001ec20
        /*15e0*/ 	.word	0x00000005
        /*15e4*/ 	.word	0x0002d850
        /*15e8*/ 	.short	0x0101
        /*15ea*/ 	.byte	0x3f
	.zero		1


	//   ....[69]....
        /*15ec*/ 	.word	0x0001ee50
        /*15f0*/ 	.word	0x00000000
        /*15f4*/ 	.word	0x0002d860
        /*15f8*/ 	.short	0x010a
        /*15fa*/ 	.byte	0x3f
	.zero		1


	//   ....[70]....
        /*15fc*/ 	.word	0x0001f280
        /*1600*/ 	.word	0x00000000
        /*1604*/ 	.word	0x0002d850
        /*1608*/ 	.short	0x0107
        /*160a*/ 	.byte	0x3f
	.zero		1


	//   ....[71]....
        /*160c*/ 	.word	0x0001f360
        /*1610*/ 	.word	0x00000000
        /*1614*/ 	.word	0x0002d850
        /*1618*/ 	.short	0x0101
        /*161a*/ 	.byte	0x3f
	.zero		1


	//   ....[72]....
        /*161c*/ 	.word	0x000204c0
        /*1620*/ 	.word	0x00000005
        /*1624*/ 	.word	0x0002d820
        /*1628*/ 	.short	0x010a
        /*162a*/ 	.byte	0x3f
	.zero		1


	//   ....[73]....
        /*162c*/ 	.word	0x00020660
        /*1630*/ 	.word	0x00000003
        /*1634*/ 	.word	0x0002d840
        /*1638*/ 	.short	0x010a
        /*163a*/ 	.byte	0x3f
	.zero		1


	//   ....[74]....
        /*163c*/ 	.word	0x000206f0
        /*1640*/ 	.word	0x00000005
        /*1644*/ 	.word	0x0002d840
        /*1648*/ 	.short	0x010a
        /*164a*/ 	.byte	0x3f
	.zero		1


	//   ....[75]....
        /*164c*/ 	.word	0x00020730
        /*1650*/ 	.word	0x00000003
        /*1654*/ 	.word	0x0002d860
        /*1658*/ 	.short	0x010a
        /*165a*/ 	.byte	0x3f
	.zero		1


	//   ....[76]....
        /*165c*/ 	.word	0x00020770
        /*1660*/ 	.word	0x00000005
        /*1664*/ 	.word	0x0002d860
        /*1668*/ 	.short	0x010a
        /*166a*/ 	.byte	0x3f
	.zero		1


	//   ....[77]....
        /*166c*/ 	.word	0x000207d0
        /*1670*/ 	.word	0x00000039
        /*1674*/ 	.word	0x0002d890
        /*1678*/ 	.short	0x010a
        /*167a*/ 	.byte	0x3f
	.zero		1


	//   ....[78]....
        /*167c*/ 	.word	0x00020950
        /*1680*/ 	.word	0x00000039
        /*1684*/ 	.word	0x0002d890
        /*1688*/ 	.short	0x010a
        /*168a*/ 	.byte	0x3f
	.zero		1


	//   ....[79]....
        /*168c*/ 	.word	0x00020ad0
        /*1690*/ 	.word	0x00000039
        /*1694*/ 	.word	0x0002d890
        /*1698*/ 	.short	0x010a
        /*169a*/ 	.byte	0x3f
	.zero		1


	//   ....[80]....
        /*169c*/ 	.word	0x00020c40
        /*16a0*/ 	.word	0x00000039
        /*16a4*/ 	.word	0x0002d8b0
        /*16a8*/ 	.short	0x010a
        /*16aa*/ 	.byte	0x3f
	.zero		1


	//   ....[81]....
        /*16ac*/ 	.word	0x00020ef0
        /*16b0*/ 	.word	0x00000002
        /*16b4*/ 	.word	0x0002d800
        /*16b8*/ 	.short	0x010a
        /*16ba*/ 	.byte	0x3f
	.zero		1


	//   ....[82]....
        /*16bc*/ 	.word	0x00021100
        /*16c0*/ 	.word	0x00000002
        /*16c4*/ 	.word	0x0002d800
        /*16c8*/ 	.short	0x010a
        /*16ca*/ 	.byte	0x3f
	.zero		1


	//   ....[83]....
        /*16cc*/ 	.word	0x00021150
        /*16d0*/ 	.word	0x00000000
        /*16d4*/ 	.word	0x0002d830
        /*16d8*/ 	.short	0x010a
        /*16da*/ 	.byte	0x3f
	.zero		1


	//   ....[84]....
        /*16dc*/ 	.word	0x000211a0
        /*16e0*/ 	.word	0x00000007
        /*16e4*/ 	.word	0x0002d830
        /*16e8*/ 	.short	0x010a
        /*16ea*/ 	.byte	0x3f
	.zero		1


	//   ....[85]....
        /*16ec*/ 	.word	0x000211f0
        /*16f0*/ 	.word	0x00000008
        /*16f4*/ 	.word	0x0002d850
        /*16f8*/ 	.short	0x010a
        /*16fa*/ 	.byte	0x3f
	.zero		1


	//   ....[86]....
        /*16fc*/ 	.word	0x00021240
        /*1700*/ 	.word	0x00000007
        /*1704*/ 	.word	0x0002d830
        /*1708*/ 	.short	0x010a
        /*170a*/ 	.byte	0x3f
	.zero		1


	//   ....[87]....
        /*170c*/ 	.word	0x00021290
        /*1710*/ 	.word	0x00000008
        /*1714*/ 	.word	0x0002d850
        /*1718*/ 	.short	0x010a
        /*171a*/ 	.byte	0x3f
	.zero		1


	//   ....[88]....
        /*171c*/ 	.word	0x000212e0
        /*1720*/ 	.word	0x00000006
        /*1724*/ 	.word	0x0002d850
        /*1728*/ 	.short	0x010a
        /*172a*/ 	.byte	0x3f
	.zero		1


	//   ....[89]....
        /*172c*/ 	.word	0x00021a50
        /*1730*/ 	.word	0x00000010
        /*1734*/ 	.word	0x0002d820
        /*1738*/ 	.short	0x010a
        /*173a*/ 	.byte	0x3f
	.zero		1


	//   ....[90]....
        /*173c*/ 	.word	0x00021aa0
        /*1740*/ 	.word	0x00000009
        /*1744*/ 	.word	0x0002d8a0
        /*1748*/ 	.short	0x010a
        /*174a*/ 	.byte	0x3f
	.zero		1


	//   ....[91]....
        /*174c*/ 	.word	0x00021af0
        /*1750*/ 	.word	0x00000009
        /*1754*/ 	.word	0x0002d8c0
        /*1758*/ 	.short	0x010a
        /*175a*/ 	.byte	0x3f
	.zero		1


	//   ....[92]....
        /*175c*/ 	.word	0x00021b40
        /*1760*/ 	.word	0x00000009
        /*1764*/ 	.word	0x0002d8a0
        /*1768*/ 	.short	0x010a
        /*176a*/ 	.byte	0x3f
	.zero		1


	//   ....[93]....
        /*176c*/ 	.word	0x00021b90
        /*1770*/ 	.word	0x00000009
        /*1774*/ 	.word	0x0002d8c0
        /*1778*/ 	.short	0x010a
        /*177a*/ 	.byte	0x3f
	.zero		1


	//   ....[94]....
        /*177c*/ 	.word	0x00021cb0
        /*1780*/ 	.word	0x00000000
        /*1784*/ 	.word	0x0002d840
        /*1788*/ 	.short	0x010a
        /*178a*/ 	.byte	0x3f
	.zero		1


	//   ....[95]....
        /*178c*/ 	.word	0x00022ae0
        /*1790*/ 	.word	0x00000010
        /*1794*/ 	.word	0x0002d820
        /*1798*/ 	.short	0x010a
        /*179a*/ 	.byte	0x3f
	.zero		1


	//   ....[96]....
        /*179c*/ 	.word	0x00022b30
        /*17a0*/ 	.word	0x00000005
        /*17a4*/ 	.word	0x0002d840
        /*17a8*/ 	.short	0x010a
        /*17aa*/ 	.byte	0x3f
	.zero		1


	//   ....[97]....
        /*17ac*/ 	.word	0x000230d0
        /*17b0*/ 	.word	0x00000005
        /*17b4*/ 	.word	0x0002d860
        /*17b8*/ 	.short	0x010a
        /*17ba*/ 	.byte	0x3f
	.zero		1


	//   ....[98]....
        /*17bc*/ 	.word	0x000236b0
        /*17c0*/ 	.word	0x00000000
        /*17c4*/ 	.word	0x0002d860
        /*17c8*/ 	.short	0x010a
        /*17ca*/ 	.byte	0x3f
	.zero		1


	//   ....[99]....
        /*17cc*/ 	.word	0x000246a0
        /*17d0*/ 	.word	0x00000005
        /*17d4*/ 	.word	0x0002d820
        /*17d8*/ 	.short	0x010a
        /*17da*/ 	.byte	0x3f
	.zero		1


	//   ....[100]....
        /*17dc*/ 	.word	0x00024840
        /*17e0*/ 	.word	0x00000003
        /*17e4*/ 	.word	0x0002d840
        /*17e8*/ 	.short	0x010a
        /*17ea*/ 	.byte	0x3f
	.zero		1


	//   ....[101]....
        /*17ec*/ 	.word	0x00024890
        /*17f0*/ 	.word	0x00000005
        /*17f4*/ 	.word	0x0002d840
        /*17f8*/ 	.short	0x010a
        /*17fa*/ 	.byte	0x3f
	.zero		1


	//   ....[102]....
        /*17fc*/ 	.word	0x000248e0
        /*1800*/ 	.word	0x00000003
        /*1804*/ 	.word	0x0002d860
        /*1808*/ 	.short	0x010a
        /*180a*/ 	.byte	0x3f
	.zero		1


	//----- nvinfo : EIATTR_NUM_MBARRIERS
	.align		4
.L_1351:
        /*180c*/ 	.byte	0x03, 0x38
        /*180e*/ 	.short	0x0016


	//----- nvinfo : EIATTR_EXIT_INSTR_OFFSETS
	.align		4
        /*1810*/ 	.byte	0x04, 0x1c
        /*1812*/ 	.short	(.L_1353 - .L_1352)


	//   ....[0]....
.L_1352:
        /*1814*/ 	.word	0x000207c0


	//----- nvinfo : EIATTR_MAX_THREADS
	.align		4
.L_1353:
        /*1818*/ 	.byte	0x04, 0x05
        /*181a*/ 	.short	(.L_1355 - .L_1354)
.L_1354:
        /*181c*/ 	.word	0x00000200
        /*1820*/ 	.word	0x00000001
        /*1824*/ 	.word	0x00000001


	//----- nvinfo : EIATTR_CRS_STACK_SIZE
	.align		4
.L_1355:
        /*1828*/ 	.byte	0x04, 0x1e
        /*182a*/ 	.short	(.L_1357 - .L_1356)
.L_1356:
        /*182c*/ 	.word	0x00000000


	//----- nvinfo : EIATTR_CBANK_PARAM_SIZE
	.align		4
.L_1357:
        /*1830*/ 	.byte	0x03, 0x19
        /*1832*/ 	.short	0x0af0


	//----- nvinfo : EIATTR_PARAM_CBANK
	.align		4
        /*1834*/ 	.byte	0x04, 0x0a
        /*1836*/ 	.short	(.L_1359 - .L_1358)
	.align		4
.L_1358:
        /*1838*/ 	.word	index@(.nv.constant0._ZN7cutlass13device_kernelIN5flash11enable_sm90INS1_16FlashAttnFwdSm90INS1_25CollectiveMainloopFwdSm90ILi2EN4cute5tupleIJNS5_1CILi1EEES8_S8_EEENS6_IJNS7_ILi192EEENS7_ILi128EEENS7_ILi96EEEEEELi96ENS_10bfloat16_tEfNS_4arch4Sm90ELb1ELb0ELb1ELb1ELb1ELb1ELb0ELb0ELb1ELb1ELb1ELb0EEENS1_21CollectiveEpilogueFwdINS6_IJSA_SC_SB_EEES9_SE_SG_Li384ELb1ELb1ELb1ELb0EEENS1_36VarlenDynamicPersistentTileSchedulerILi192ELi128ELi384ELi128ELb1ELb1ELb1ELb1ELb1ELb1EEEEEEEEEvNT_6ParamsE)
        /*183c*/ 	.short	0x0210
        /*183e*/ 	.short	0x0af0


	//----- nvinfo : EIATTR_SW_WAR
	.align		4
.L_1359:
        /*1840*/ 	.byte	0x04, 0x36
        /*1842*/ 	.short	(.L_1361 - .L_1360)
.L_1360:
        /*1844*/ 	.word	0x00000008
.L_1361:


//--------------------- .nv.info._ZN7cutlass13device_kernelIN5flash11enable_sm90INS1_16FlashAttnFwdSm90INS1_25CollectiveMainloopFwdSm90ILi2EN4cute5tupleIJNS5_1CILi1EEES8_S8_EEENS6_IJNS7_ILi192EEENS7_ILi128EEENS7_ILi64EEEEEELi64ENS_10bfloat16_tEfNS_4arch4Sm90ELb0ELb0ELb1ELb0ELb1ELb0ELb0ELb1ELb1ELb1ELb1ELb0EEENS1_21CollectiveEpilogueFwdINS6_IJSA_SC_SB_EEES9_SE_SG_Li384ELb0ELb1ELb1ELb0EEENS1_19SingleTileSchedulerILb0ELb1ELb1ELi192EEEEEEEEEvNT_6ParamsE --------------------------
	.section	.nv.info._ZN7cutlass13device_kernelIN5flash11enable_sm90INS1_16FlashAttnFwdSm90INS1_25CollectiveMainloopFwdSm90ILi2EN4cute5tupleIJNS5_1CILi1EEES8_S8_EEENS6_IJNS7_ILi192EEENS7_ILi128EEENS7_ILi64EEEEEELi64ENS_10bfloat16_tEfNS_4arch4Sm90ELb0ELb0ELb1ELb0ELb1ELb0ELb0ELb1ELb1ELb1ELb1ELb0EEENS1_21CollectiveEpilogueFwdINS6_IJSA_SC_SB_EEES9_SE_SG_Li384ELb0ELb1ELb1ELb0EEENS1_19SingleTileSchedulerILb0ELb1ELb1ELi192EEEEEEEEEvNT_6ParamsE,"",@"SHT_CUDA_INFO"
	.sectionflags	@""
	.align	4


	//----- nvinfo : EIATTR_CUDA_API_VERSION
	.align		4
        /*0000*/ 	.byte	0x04, 0x37
        /*0002*/ 	.short	(.L_1363 - .L_1362)
.L_1362:
        /*0004*/ 	.word	0x00000082


	//----- nvinfo : EIATTR_KPARAM_INFO
	.align		4
.L_1363:
        /*0008*/ 	.byte	0x04, 0x17
        /*000a*/ 	.short	(.L_1365 - .L_1364)
.L_1364:
        /*000c*/ 	.word	0x00000000
        /*0010*/ 	.short	0x0000
        /*0012*/ 	.short	0x0070
        /*0014*/ 	.byte	0x00, 0xf0, 0x01, 0x28


	//----- nvinfo : EIATTR_SPARSE_MMA_MASK
	.align		4
.L_1365:
        /*0018*/ 	.byte	0x03, 0x50
        /*001a*/ 	.short	0x0000


	//----- nvinfo : EIATTR_MAXREG_COUNT
	.align		4
        /*001c*/ 	.byte	0x03, 0x1b
        /*001e*/ 	.short	0x0080


	//----- nvinfo : EIATTR_NUM_BARRIERS
	.align		4
        /*0020*/ 	.byte	0x02, 0x4c
        /*0022*/ 	.byte	0x10
	.zero		1


	//----- nvinfo : EIATTR_EXTERNS
	.align		4
        /*0024*/ 	.byte	0x04, 0x0f
        /*0026*/ 	.short	(.L_1367 - .L_1366)


	//   ....[0]....
	.align		4
.L_1366:
        /*0028*/ 	.word	index@(__assertfail)


	//----- nvinfo : EIATTR_ANNOTATIONS
	.align		4
.L_1367:
        /*002c*/ 	.byte	0x04, 0x55
        /*002e*/ 	.short	(.L_1369 - .L_1368)


	//   ....[0]....
.L_1368:
        /*0030*/ 	.word	0x00000001
        /*0034*/ 	.byte	0xb0, 0x85, 0x00, 0x00, 0x01, 0x00, 0x00, 0x00, 0x10, 0x9e, 0x00, 0x00


	//----- nvinfo : EIATTR_MERCURY_ISA_VERSION
	.align		4
.L_1369:
        /*0040*/ 	.byte	0x03, 0x5f
        /*0042*/ 	.short	0x0101


	//----- nvinfo : EIATTR_INT_WARP_WIDE_INSTR_OFFSETS
	.align		4
        /*0044*/ 	.byte	0x04, 0x31
        /*0046*/ 	.short	(.L_1371 - .L_1370)


	//   ....[0]....
.L_1370:
        /*0048*/ 	.word	0x000000c0


	//   ....[1]....
        /*004c*/ 	.word	0x000000d0


	//   ....[2]....
        /*0050*/ 	.word	0x00000170


	//----- nvinfo : EIATTR_COOP_GROUP_MASK_REGIDS
	.align		4
.L_1371:
        /*0054*/ 	.byte	0x04, 0x29
        /*0056*/ 	.short	(.L_1373 - .L_1372)


	//   ....[0]....
.L_1372:
        /*0058*/ 	.word	0xffffffff


	//   ....[1]....
        /*005c*/ 	.word	0xffffffff


	//   ....[2]....
        /*0060*/ 	.word	0xffffffff


	//   ....[3]....
        /*0064*/ 	.word	0xffffffff


	//   ....[4]....
        /*0068*/ 	.word	0xffffffff


	//   ....[5]....
        /*006c*/ 	.word	0xffffffff


	//   ....[6]....
        /*0070*/ 	.word	0xffffffff


	//   ....[7]....
        /*0074*/ 	.word	0xffffffff


	//   ....[8]....
        /*0078*/ 	.word	0xffffffff


	//   ....[9]....
        /*007c*/ 	.word	0xffffffff


	//   ....[10]....
        /*0080*/ 	.word	0xffffffff


	//   ....[11]....
        /*0084*/ 	.word	0xffffffff


	//   ....[12]....
        /*0088*/ 	.word	0xffffffff


	//   ....[13]....
        /*008c*/ 	.word	0xffffffff


	//   ....[14]....
        /*0090*/ 	.word	0xffffffff


	//   ....[15]....
        /*0094*/ 	.word	0xffffffff


	//   ....[16]....
        /*0098*/ 	.word	0xffffffff


	//   ....[17]....
        /*009c*/ 	.word	0xffffffff


	//   ....[18]....
        /*00a0*/ 	.word	0xffffffff


	//   ....[19]....
        /*00a4*/ 	.word	0xffffffff


	//   ....[20]....
        /*00a8*/ 	.word	0xffffffff


	//   ....[21]....
        /*00ac*/ 	.word	0xffffffff


	//   ....[22]....
        /*00b0*/ 	.word	0xffffffff


	//   ....[23]....
        /*00b4*/ 	.word	0xffffffff


	//   ....[24]....
        /*00b8*/ 	.word	0xffffffff


	//   ....[25]....
        /*00bc*/ 	.word	0xffffffff


	//   ....[26]....
        /*00c0*/ 	.word	0xffffffff


	//   ....[27]....
        /*00c4*/ 	.word	0xffffffff


	//   ....[28]....
        /*00c8*/ 	.word	0xffffffff


	//   ....[29]....
        /*00cc*/ 	.word	0xffffffff


	//   ....[30]....
        /*00d0*/ 	.word	0xffffffff


	//   ....[31]....
        /*00d4*/ 	.word	0xffffffff


	//   ....[32]....
        /*00d8*/ 	.word	0xffffffff


	//   ....[33]....
        /*00dc*/ 	.word	0xffffffff


	//   ....[34]....
        /*00e0*/ 	.word	0xffffffff


	//   ....[35]....
        /*00e4*/ 	.word	0xffffffff


	//   ....[36]....
        /*00e8*/ 	.word	0xffffffff


	//   ....[37]....
        /*00ec*/ 	.word	0xffffffff


	//   ....[38]....
        /*00f0*/ 	.word	0xffffffff


	//   ....[39]....
        /*00f4*/ 	.word	0xffffffff


	//   ....[40]....
        /*00f8*/ 	.word	0xffffffff


	//   ....[41]....
        /*00fc*/ 	.word	0xffffffff


	//   ....[42]....
        /*0100*/ 	.word	0xffffffff


	//   ....[43]....
        /*0104*/ 	.word	0xffffffff


	//   ....[44]....
        /*0108*/ 	.word	0xffffffff


	//   ....[45]....
        /*010c*/ 	.word	0xffffffff


	//   ....[46]....
        /*0110*/ 	.word	0xffffffff


	//   ....[47]....
        /*0114*/ 	.word	0xffffffff


	//   ....[48]....
        /*0118*/ 	.word	0xffffffff


	//   ....[49]....
        /*011c*/ 	.word	0xffffffff


	//   ....[50]....
        /*0120*/ 	.word	0xffffffff


	//   ....[51]....
        /*0124*/ 	.word	0xffffffff


	//   ....[52]....
        /*0128*/ 	.word	0xffffffff


	//   ....[53]....
        /*012c*/ 	.word	0xffffffff


	//   ....[54]....
        /*0130*/ 	.word	0xffffffff


	//   ....[55]....
        /*0134*/ 	.word	0xffffffff


	//   ....[56]....
        /*0138*/ 	.word	0xffffffff


	//   ....[57]....
        /*013c*/ 	.word	0xffffffff


	//   ....[58]....
        /*0140*/ 	.word	0xffffffff


	//   ....[59]....
        /*0144*/ 	.word	0xffffffff


	//   ....[60]....
        /*0148*/ 	.word	0xffffffff


	//   ....[61]....
        /*014c*/ 	.word	0xffffffff


	//   ....[62]....
        /*0150*/ 	.word	0xffffffff


	//   ....[63]....
        /*0154*/ 	.word	0xffffffff


	//   ....[64]....
        /*0158*/ 	.word	0xffffffff


	//   ....[65]....
        /*015c*/ 	.word	0xffffffff


	//   ....[66]....
        /*0160*/ 	.word	0xffffffff


	//   ....[67]....
        /*0164*/ 	.word	0xffffffff


	//   ....[68]....
        /*0168*/ 	.word	0xffffffff


	//   ....[69]....
        /*016c*/ 	.word	0xffffffff


	//   ....[70]....
        /*0170*/ 	.word	0xffffffff


	//   ....[71]....
        /*0174*/ 	.word	0xffffffff


	//   ....[72]....
        /*0178*/ 	.word	0xffffffff


	//   ....[73]....
        /*017c*/ 	.word	0xffffffff


	//   ....[74]....
        /*0180*/ 	.word	0xffffffff


	//   ....[75]....
        /*0184*/ 	.word	0xffffffff


	//   ....[76]....
        /*0188*/ 	.word	0xffffffff


	//   ....[77]....
        /*018c*/ 	.word	0xffffffff


	//   ....[78]....
        /*0190*/ 	.word	0xffffffff


	//   ....[79]....
        /*0194*/ 	.word	0xffffffff


	//   ....[80]....
        /*0198*/ 	.word	0xffffffff


	//   ....[81]....
        /*019c*/ 	.word	0xffffffff


	//   ....[82]....
        /*01a0*/ 	.word	0xffffffff


	//   ....[83]....
        /*01a4*/ 	.word	0xffffffff


	//   ....[84]....
        /*01a8*/ 	.word	0xffffffff


	//   ....[85]....
        /*01ac*/ 	.word	0xffffffff


	//   ....[86]....
        /*01b0*/ 	.word	0xffffffff


	//   ....[87]....
        /*01b4*/ 	.word	0xffffffff


	//   ....[88]....
        /*01b8*/ 	.word	0xffffffff


	//   ....[89]....
        /*01bc*/ 	.word	0xffffffff


	//   ....[90]....
        /*01c0*/ 	.word	0xffffffff


	//   ....[91]....
        /*01c4*/ 	.word	0xffffffff


	//   ....[92]....
        /*01c8*/ 	.word	0xffffffff


	//   ....[93]....
        /*01cc*/ 	.word	0xffffffff


	//   ....[94]....
        /*01d0*/ 	.word	0xffffffff


	//   ....[95]....
        /*01d4*/ 	.word	0xffffffff


	//   ....[96]....
        /*01d8*/ 	.word	0xffffffff


	//   ....[97]....
        /*01dc*/ 	.word	0xffffffff


	//   ....[98]....
        /*01e0*/ 	.word	0xffffffff


	//   ....[99]....
        /*01e4*/ 	.word	0xffffffff


	//   ....[100]....
        /*01e8*/ 	.word	0xffffffff


	//   ....[101]....
        /*01ec*/ 	.word	0xffffffff


	//   ....[102]....
        /*01f0*/ 	.word	0xffffffff


	//   ....[103]....
        /*01f4*/ 	.word	0xffffffff


	//   ....[104]....
        /*01f8*/ 	.word	0xffffffff


	//   ....[105]....
        /*01fc*/ 	.word	0xffffffff


	//   ....[106]....
        /*0200*/ 	.word	0xffffffff


	//   ....[107]....
        /*0204*/ 	.word	0xffffffff


	//   ....[108]....
        /*0208*/ 	.word	0xffffffff


	//   ....[109]....
        /*020c*/ 	.word	0xffffffff


	//   ....[110]....
        /*0210*/ 	.word	0xffffffff


	//   ....[111]....
        /*0214*/ 	.word	0xffffffff


	//   ....[112]....
        /*0218*/ 	.word	0xffffffff


	//   ....[113]....
        /*021c*/ 	.word	0xffffffff


	//   ....[114]....
        /*0220*/ 	.word	0xffffffff


	//   ....[115]....
        /*0224*/ 	.word	0xffffffff


	//   ....[116]....
        /*0228*/ 	.word	0xffffffff


	//   ....[117]....
        /*022c*/ 	.word	0x0500000f


	//   ....[118]....
        /*0230*/ 	.word	0x0500000f


	//   ....[119]....
        /*0234*/ 	.word	0x0500000f


	//   ....[120]....
        /*0238*/ 	.word	0x0500000f


	//   ....[121]....
        /*023c*/ 	.word	0x0500000f


	//   ....[122]....
        /*0240*/ 	.word	0x0500000f


	//   ....[123]....
        /*0244*/ 	.word	0x0500000f


	//   ....[124]....
        /*0248*/ 	.word	0x0500000f


	//   ....[125]....
        /*024c*/ 	.word	0x0500000f


	//   ....[126]....
        /*0250*/ 	.word	0x0500000f


	//   ....[127]....
        /*0254*/ 	.word	0x0500000f


	//   ....[128]....
        /*0258*/ 	.word	0x0500000f


	//   ....[129]....
        /*025c*/ 	.word	0x0500000f


	//   ....[130]....
        /*0260*/ 	.word	0x0500000f


	//   ....[131]....
        /*0264*/ 	.word	0x0500000f


	//   ....[132]....
        /*0268*/ 	.word	0x0500000f


	//   ....[133]....
        /*026c*/ 	.word	0x0500000f


	//   ....[134]....
        /*0270*/ 	.word	0x0500000f


	//   ....[135]....
        /*0274*/ 	.word	0x0500000f


	//   ....[136]....
        /*0278*/ 	.word	0x0500000f


	//   ....[137]....
        /*027c*/ 	.word	0x0500000f


	//   ....[138]....
        /*0280*/ 	.word	0x0500000f


	//   ....[139]....
        /*0284*/ 	.word	0x0500000f


	//   ....[140]....
        /*0288*/ 	.word	0x0500000f


	//   ....[141]....
        /*028c*/ 	.word	0x0500000f


	//   ....[142]....
        /*0290*/ 	.word	0x0500000f


	//   ....[143]....
        /*0294*/ 	.word	0x0500000f


	//   ....[144]....
        /*0298*/ 	.word	0x0500000f


	//   ....[145]....
        /*029c*/ 	.word	0x0500000f


	//   ....[146]....
        /*02a0*/ 	.word	0x0500000f


	//   ....[147]....
        /*02a4*/ 	.word	0x0500000f


	//   ....[148]....
        /*02a8*/ 	.word	0x0500000f


	//   ....[149]....
        /*02ac*/ 	.word	0x0500000f


	//   ....[150]....
        /*02b0*/ 	.word	0x0500000f


	//   ....[151]....
        /*02b4*/ 	.word	0x0500000f


	//   ....[152]....
        /*02b8*/ 	.word	0x0500000f


	//   ....[153]....
        /*02bc*/ 	.word	0x0500000f


	//   ....[154]....
        /*02c0*/ 	.word	0x0500000f


	//   ....[155]....
        /*02c4*/ 	.word	0x0500000f


	//   ....[156]....
        /*02c8*/ 	.word	0x0500000f


	//   ....[157]....
        /*02cc*/ 	.word	0x0500000f


	//   ....[158]....
        /*02d0*/ 	.word	0x0500000f


	//   ....[159]....
        /*02d4*/ 	.word	0x0500000f


	//   ....[160]....
        /*02d8*/ 	.word	0x0500000f


	//   ....[161]....
        /*02dc*/ 	.word	0x0500000f


	//   ....[162]....
        /*02e0*/ 	.word	0x0500000f


	//   ....[163]....
        /*02e4*/ 	.word	0x0500000f


	//   ....[164]....
        /*02e8*/ 	.word	0x0500000f


	//   ....[165]....
        /*02ec*/ 	.word	0x0500000f


	//   ....[166]....
        /*02f0*/ 	.word	0x0500000f


	//   ....[167]....
        /*02f4*/ 	.word	0x0500000f


	//   ....[168]....
        /*02f8*/ 	.word	0x0500000f


	//   ....[169]....
        /*02fc*/ 	.word	0x0500000f


	//   ....[170]....
        /*0300*/ 	.word	0x0500000f


	//   ....[171]....
        /*0304*/ 	.word	0x0500000f


	//   ....[172]....
        /*0308*/ 	.word	0x0500000f


	//   ....[173]....
        /*030c*/ 	.word	0x0500000f


	//   ....[174]....
        /*0310*/ 	.word	0x0500000f


	//   ....[175]....
        /*0314*/ 	.word	0x0500000f


	//   ....[176]....
        /*0318*/ 	.word	0x0500000f


	//   ....[177]....
        /*031c*/ 	.word	0x0500000f


	//   ....[178]....
        /*0320*/ 	.word	0x0500000f


	//   ....[179]....
        /*0324*/ 	.word	0x0500000f


	//   ....[180]....
        /*0328*/ 	.word	0x0500000f


	//   ....[181]....
        /*032c*/ 	.word	0x0500000f


	//   ....[182]....
        /*0330*/ 	.word	0x0500000f


	//   ....[183]....
        /*0334*/ 	.word	0x0500000f


	//   ....[184]....
        /*0338*/ 	.word	0x0500000f


	//   ....[185]....
        /*033c*/ 	.word	0x0500000f


	//   ....[186]....
        /*0340*/ 	.word	0x0500000f


	//   ....[187]....
        /*0344*/ 	.word	0x0500000f


	//   ....[188]....
        /*0348*/ 	.word	0x0500000f


	//   ....[189]....
        /*034c*/ 	.word	0x0500000f


	//   ....[190]....
        /*0350*/ 	.word	0x0500000f


	//   ....[191]....
        /*0354*/ 	.word	0x0500000f


	//   ....[192]....
        /*0358*/ 	.word	0x0500000f


	//   ....[193]....
        /*035c*/ 	.word	0x0500000f


	//   ....[194]....
        /*0360*/ 	.word	0x0500000f


	//   ....[195]....
        /*0364*/ 	.word	0x0500000f


	//   ....[196]....
        /*0368*/ 	.word	0x0500000f


	//   ....[197]....
        /*036c*/ 	.word	0x0500000f


	//   ....[198]....
        /*0370*/ 	.word	0x0500000f


	//   ....[199]....
        /*0374*/ 	.word	0x0500000f


	//   ....[200]....
        /*0378*/ 	.word	0x0500000f


	//   ....[201]....
        /*037c*/ 	.word	0x0500000f


	//   ....[202]....
        /*0380*/ 	.word	0x0500000f


	//   ....[203]....
        /*0384*/ 	.word	0x0500000f


	//   ....[204]....
        /*0388*/ 	.word	0x0500000f


	//   ....[205]....
        /*038c*/ 	.word	0x0500000f


	//   ....[206]....
        /*0390*/ 	.word	0x0500000f


	//----- nvinfo : EIATTR_COOP_GROUP_INSTR_OFFSETS
	.align		4
.L_1373:
        /*0394*/ 	.byte	0x04, 0x28
        /*0396*/ 	.short	(.L_1375 - .L_1374)


	//   ....[0]....
.L_1374:
        /*0398*/ 	.word	0x00000080


	//   ....[1]....
        /*039c*/ 	.word	0x00000090


	//   ....[2]....
        /*03a0*/ 	.word	0x000002d0


	//   ....[3]....
        /*03a4*/ 	.word	0x00000430


	//   ....[4]....
        /*03a8*/ 	.word	0x00000550


	//   ....[5]....
        /*03ac*/ 	.word	0x000006b0


	//   ....[6]....
        /*03b0*/ 	.word	0x00000f50


	//   ....[7]....
        /*03b4*/ 	.word	0x00002640


	//   ....[8]....
        /*03b8*/ 	.word	0x00002690


	//   ....[9]....
        /*03bc*/ 	.word	0x00002c80


	//   ....[10]....
        /*03c0*/ 	.word	0x00002ce0


	//   ....[11]....
        /*03c4*/ 	.word	0x00004d20


	//   ....[12]....
        /*03c8*/ 	.word	0x00004d50


	//   ....[13]....
        /*03cc*/ 	.word	0x00004d80


	//   ....[14]....
        /*03d0*/ 	.word	0x00004d90


	//   ....[15]....
        /*03d4*/ 	.word	0x00006040


	//   ....[16]....
        /*03d8*/ 	.word	0x00006070


	//   ....[17]....
        /*03dc*/ 	.word	0x00006140


	//   ....[18]....
        /*03e0*/ 	.word	0x00006150


	//   ....[19]....
        /*03e4*/ 	.word	0x00006ee0


	//   ....[20]....
        /*03e8*/ 	.word	0x00006f20


	//   ....[21]....
        /*03ec*/ 	.word	0x00006f60


	//   ....[22]....
        /*03f0*/ 	.word	0x00006fa0


	//   ....[23]....
        /*03f4*/ 	.word	0x00006fc0


	//   ....[24]....
        /*03f8*/ 	.word	0x00006fe0


	//   ....[25]....
        /*03fc*/ 	.word	0x00007320


	//   ....[26]....
        /*0400*/ 	.word	0x00007330


	//   ....[27]....
        /*0404*/ 	.word	0x00007a50


	//   ....[28]....
        /*0408*/ 	.word	0x00008b20


	//   ....[29]....
        /*040c*/ 	.word	0x00008b40


	//   ....[30]....
        /*0410*/ 	.word	0x00008b50


	//   ....[31]....
        /*0414*/ 	.word	0x00008b60


	//   ....[32]....
        /*0418*/ 	.word	0x00008b70


	//   ....[33]....
        /*041c*/ 	.word	0x00008bb0


	//   ....[34]....
        /*0420*/ 	.word	0x00008bf0


	//   ....[35]....
        /*0424*/ 	.word	0x00008c20


	//   ....[36]....
        /*0428*/ 	.word	0x00008c40


	//   ....[37]....
        /*042c*/ 	.word	0x00008ca0


	//   ....[38]....
        /*0430*/ 	.word	0x00008cf0


	//   ....[39]....
        /*0434*/ 	.word	0x00008d20


	//   ....[40]....
        /*0438*/ 	.word	0x00008d50


	//   ....[41]....
        /*043c*/ 	.word	0x00008d80


	//   ....[42]....
        /*0440*/ 	.word	0x00008db0


	//   ....[43]....
        /*0444*/ 	.word	0x00008dd0


	//   ....[44]....
        /*0448*/ 	.word	0x00009570


	//   ....[45]....
        /*044c*/ 	.word	0x00009580


	//   ....[46]....
        /*0450*/ 	.word	0x00009590


	//   ....[47]....
        /*0454*/ 	.word	0x000095d0


	//   ....[48]....
        /*0458*/ 	.word	0x00009620


	//   ....[49]....
        /*045c*/ 	.word	0x00009670


	//   ....[50]....
        /*0460*/ 	.word	0x000096d0


	//   ....[51]....
        /*0464*/ 	.word	0x00009700


	//   ....[52]....
        /*0468*/ 	.word	0x00009730


	//   ....[53]....
        /*046c*/ 	.word	0x000097a0


	//   ....[54]....
        /*0470*/ 	.word	0x000097e0


	//   ....[55]....
        /*0474*/ 	.word	0x00009800


	//   ....[56]....
        /*0478*/ 	.word	0x00009830


	//   ....[57]....
        /*047c*/ 	.word	0x000098a0


	//   ....[58]....
        /*0480*/ 	.word	0x000098b0


	//   ....[59]....
        /*0484*/ 	.word	0x000098e0


	//   ....[60]....
        /*0488*/ 	.word	0x00009930


	//   ....[61]....
        /*048c*/ 	.word	0x000099a0


	//   ....[62]....
        /*0490*/ 	.word	0x000099e0


	//   ....[63]....
        /*0494*/ 	.word	0x00009a00


	//   ....[64]....
        /*0498*/ 	.word	0x00009a30


	//   ....[65]....
        /*049c*/ 	.word	0x00009a40


	//   ....[66]....
        /*04a0*/ 	.word	0x00009a80


	//   ....[67]....
        /*04a4*/ 	.word	0x00009b00


	//   ....[68]....
        /*04a8*/ 	.word	0x0000a210


	//   ....[69]....
        /*04ac*/ 	.word	0x0000a240


	//   ....[70]....
        /*04b0*/ 	.word	0x0000a250


	//   ....[71]....
        /*04b4*/ 	.word	0x0000a290


	//   ....[72]....
        /*04b8*/ 	.word	0x0000a2a0


	//   ....[73]....
        /*04bc*/ 	.word	0x0000a2e0


	//   ....[74]....
        /*04c0*/ 	.word	0x0000a2f0


	//   ....[75]....
        /*04c4*/ 	.word	0x0000a330


	//   ....[76]....
        /*04c8*/ 	.word	0x0000a340


	//   ....[77]....
        /*04cc*/ 	.word	0x0000a380


	//   ....[78]....
        /*04d0*/ 	.word	0x0000a390


	//   ....[79]....
        /*04d4*/ 	.word	0x0000a3d0


	//   ....[80]....
        /*04d8*/ 	.word	0x0000a3e0


	//   ....[81]....
        /*04dc*/ 	.word	0x0000a420


	//   ....[82]....
        /*04e0*/ 	.word	0x0000a430


	//   ....[83]....
        /*04e4*/ 	.word	0x0000a440


	//   ....[84]....
        /*04e8*/ 	.word	0x0000a6a0


	//   ....[85]....
        /*04ec*/ 	.word	0x0000a6d0


	//   ....[86]....
        /*04f0*/ 	.word	0x0000a6e0


	//   ....[87]....
        /*04f4*/ 	.word	0x0000a6f0


	//   ....[88]....
        /*04f8*/ 	.word	0x0000a700


	//   ....[89]....
        /*04fc*/ 	.word	0x0000a710


	//   ....[90]....
        /*0500*/ 	.word	0x0000a730


	//   ....[91]....
        /*0504*/ 	.word	0x0000a780


	//   ....[92]....
        /*0508*/ 	.word	0x0000a7a0


	//   ....[93]....
        /*050c*/ 	.word	0x0000a7e0


	//   ....[94]....
        /*0510*/ 	.word	0x0000a800


	//   ....[95]....
        /*0514*/ 	.word	0x0000a840


	//   ....[96]....
        /*0518*/ 	.word	0x0000a860


	//   ....[97]....
        /*051c*/ 	.word	0x0000a8a0


	//   ....[98]....
        /*0520*/ 	.word	0x0000a8c0


	//   ....[99]....
        /*0524*/ 	.word	0x0000a8f0


	//   ....[100]....
        /*0528*/ 	.word	0x0000ade0


	//   ....[101]....
        /*052c*/ 	.word	0x0000ae10


	//   ....[102]....
        /*0530*/ 	.word	0x0000ae40


	//   ....[103]....
        /*0534*/ 	.word	0x0000ae70


	//   ....[104]....
        /*0538*/ 	.word	0x0000ae80


	//   ....[105]....
        /*053c*/ 	.word	0x0000ae90


	//   ....[106]....
        /*0540*/ 	.word	0x0000aeb0


	//   ....[107]....
        /*0544*/ 	.word	0x0000aed0


	//   ....[108]....
        /*0548*/ 	.word	0x0000aef0


	//   ....[109]....
        /*054c*/ 	.word	0x0000af20


	//   ....[110]....
        /*0550*/ 	.word	0x0000af40


	//   ....[111]....
        /*0554*/ 	.word	0x0000af60


	//   ....[112]....
        /*0558*/ 	.word	0x0000af80


	//   ....[113]....
        /*055c*/ 	.word	0x0000afb0


	//   ....[114]....
        /*0560*/ 	.word	0x0000aff0


	//   ....[115]....
        /*0564*/ 	.word	0x0000b040


	//   ....[116]....
        /*0568*/ 	.word	0x0000b350


	//   ....[117]....
        /*056c*/ 	.word	0x0000b7f0


	//   ....[118]....
        /*0570*/ 	.word	0x0000b8e0


	//   ....[119]....
        /*0574*/ 	.word	0x0000b980


	//   ....[120]....
        /*0578*/ 	.word	0x0000ba00


	//   ....[121]....
        /*057c*/ 	.word	0x0000bac0


	//   ....[122]....
        /*0580*/ 	.word	0x0000bb20


	//   ....[123]....
        /*0584*/ 	.word	0x0000bbc0


	//   ....[124]....
        /*0588*/ 	.word	0x0000bc20


	//   ....[125]....
        /*058c*/ 	.word	0x0000bd10


	//   ....[126]....
        /*0590*/ 	.word	0x0000bd80


	//   ....[127]....
        /*0594*/ 	.word	0x0000be20


	//   ....[128]....
        /*0598*/ 	.word	0x0000be80


	//   ....[129]....
        /*059c*/ 	.word	0x0000bf50


	//   ....[130]....
        /*05a0*/ 	.word	0x0000bfb0


	//   ....[131]....
        /*05a4*/ 	.word	0x0000c060


	//   ....[132]....
        /*05a8*/ 	.word	0x0000c0c0


	//   ....[133]....
        /*05ac*/ 	.word	0x0000c180


	//   ....[134]....
        /*05b0*/ 	.word	0x0000c210


	//   ....[135]....
        /*05b4*/ 	.word	0x0000c260


	//   ....[136]....
        /*05b8*/ 	.word	0x0000c330


	//   ....[137]....
        /*05bc*/ 	.word	0x0000c3f0


	//   ....[138]....
        /*05c0*/ 	.word	0x0000c450


	//   ....[139]....
        /*05c4*/ 	.word	0x0000c510


	//   ....[140]....
        /*05c8*/ 	.word	0x0000c580


	//   ....[141]....
        /*05cc*/ 	.word	0x0000c660


	//   ....[142]....
        /*05d0*/ 	.word	0x0000c6c0


	//   ....[143]....
        /*05d4*/ 	.word	0x0000c780


	//   ....[144]....
        /*05d8*/ 	.word	0x0000c7f0


	//   ....[145]....
        /*05dc*/ 	.word	0x0000c8d0


	//   ....[146]....
        /*05e0*/ 	.word	0x0000c930


	//   ....[147]....
        /*05e4*/ 	.word	0x0000c9f0


	//   ....[148]....
        /*05e8*/ 	.word	0x0000ca60


	//   ....[149]....
        /*05ec*/ 	.word	0x0000cb20


	//   ....[150]....
        /*05f0*/ 	.word	0x0000cba0


	//   ....[151]....
        /*05f4*/ 	.word	0x0000cc60


	//   ....[152]....
        /*05f8*/ 	.word	0x0000ccc0


	//   ....[153]....
        /*05fc*/ 	.word	0x0000cd90


	//   ....[154]....
        /*0600*/ 	.word	0x0000cdf0


	//   ....[155]....
        /*0604*/ 	.word	0x0000ceb0


	//   ....[156]....
        /*0608*/ 	.word	0x0000cf30


	//   ....[157]....
        /*060c*/ 	.word	0x0000cfe0


	//   ....[158]....
        /*0610*/ 	.word	0x0000d120


	//   ....[159]....
        /*0614*/ 	.word	0x0000d1c0


	//   ....[160]....
        /*0618*/ 	.word	0x0000d260


	//   ....[161]....
        /*061c*/ 	.word	0x0000d2f0


	//   ....[162]....
        /*0620*/ 	.word	0x0000d390


	//   ....[163]....
        /*0624*/ 	.word	0x0000d420


	//   ....[164]....
        /*0628*/ 	.word	0x0000d4c0


	//   ....[165]....
        /*062c*/ 	.word	0x0000d550


	//   ....[166]....
        /*0630*/ 	.word	0x0000d5f0


	//   ....[167]....
        /*0634*/ 	.word	0x0000d680


	//   ....[168]....
        /*0638*/ 	.word	0x0000d720


	//   ....[169]....
        /*063c*/ 	.word	0x0000d7b0


	//   ....[170]....
        /*0640*/ 	.word	0x0000d850


	//   ....[171]....
        /*0644*/ 	.word	0x0000d8e0


	//   ....[172]....
        /*0648*/ 	.word	0x0000d980


	//   ....[173]....
        /*064c*/ 	.word	0x0000da10


	//   ....[174]....
        /*0650*/ 	.word	0x0000daf0


	//   ....[175]....
        /*0654*/ 	.word	0x0000dba0


	//   ....[176]....
        /*0658*/ 	.word	0x0000dc00


	//   ....[177]....
        /*065c*/ 	.word	0x0000dcb0


	//   ....[178]....
        /*0660*/ 	.word	0x0000dd40


	//   ....[179]....
        /*0664*/ 	.word	0x0000dde0


	//   ....[180]....
        /*0668*/ 	.word	0x0000de60


	//   ....[181]....
        /*066c*/ 	.word	0x0000df00


	//   ....[182]....
        /*0670*/ 	.word	0x0000df90


	//   ....[183]....
        /*0674*/ 	.word	0x0000e030


	//   ....[184]....
        /*0678*/ 	.word	0x0000e0b0


	//   ....[185]....
        /*067c*/ 	.word	0x0000e150


	//   ....[186]....
        /*0680*/ 	.word	0x0000e1e0


	//   ....[187]....
        /*0684*/ 	.word	0x0000e280


	//   ....[188]....
        /*0688*/ 	.word	0x0000e300


	//   ....[189]....
        /*068c*/ 	.word	0x0000e390


	//   ....[190]....
        /*0690*/ 	.word	0x0000e470


	//   ....[191]....
        /*0694*/ 	.word	0x0000e510


	//   ....[192]....
        /*0698*/ 	.word	0x0000e5b0


	//   ....[193]....
        /*069c*/ 	.word	0x0000e660


	//   ....[194]....
        /*06a0*/ 	.word	0x0000e6c0


	//   ....[195]....
        /*06a4*/ 	.word	0x0000e780


	//   ....[196]....
        /*06a8*/ 	.word	0x0000e7e0


	//   ....[197]....
        /*06ac*/ 	.word	0x0000e8a0


	//   ....[198]....
        /*06b0*/ 	.word	0x0000e900


	//   ....[199]....
        /*06b4*/ 	.word	0x0000e9c0


	//   ....[200]....
        /*06b8*/ 	.word	0x0000ea20


	//   ....[201]....
        /*06bc*/ 	.word	0x0000eae0


	//   ....[202]....
        /*06c0*/ 	.word	0x0000eb40


	//   ....[203]....
        /*06c4*/ 	.word	0x0000ec00


	//   ....[204]....
        /*06c8*/ 	.word	0x0000ec60


	//   ....[205]....
        /*06cc*/ 	.word	0x0000ed10


	//   ....[206]....
        /*06d0*/ 	.word	0x0000ee20


	//----- nvinfo : EIATTR_REG_RECONFIG
	.align		4
.L_1375:
        /*06d4*/ 	.byte	0x01, 0x54
	.zero		2


	//----- nvinfo : EIATTR_SYSCALL_OFFSETS
	.align		4
        /*06d8*/ 	.byte	0x04, 0x46
        /*06da*/ 	.short	(.L_1377 - .L_1376)


	//   ....[0]....
.L_1376:
        /*06dc*/ 	.word	0x00001110


	//   ....[1]....
        /*06e0*/ 	.word	0x00008180


	//   ....[2]....
        /*06e4*/ 	.word	0x000082c0


	//   ....[3]....
        /*06e8*/ 	.word	0x000083b0


	//   ....[4]....
        /*06ec*/ 	.word	0x00009130


	//----- nvinfo : EIATTR_MBARRIER_INSTR_OFFSETS
	.align		4
.L_1377:
        /*06f0*/ 	.byte	0x04, 0x39
        /*06f2*/ 	.short	(.L_1379 - .L_1378)


	//   ....[0]....
.L_1378:
        /*06f4*/ 	.word	0x00000180
        /*06f8*/ 	.word	0x000000ff
        /*06fc*/ 	.word	0x00016800
        /*0700*/ 	.short	0x0100
        /*0702*/ 	.byte	0x08
	.zero		1


	//   ....[1]....
        /*0704*/ 	.word	0x00000190
        /*0708*/ 	.word	0x000000ff
        /*070c*/ 	.word	0x00016820
        /*0710*/ 	.short	0x0100
        /*0712*/ 	.byte	0x08
	.zero		1


	//   ....[2]....
        /*0714*/ 	.word	0x00000280
        /*0718*/ 	.word	0x000000ff
        /*071c*/ 	.word	0x00016830
        /*0720*/ 	.short	0x0100
        /*0722*/ 	.byte	0x08
	.zero		1


	//   ....[3]....
        /*0724*/ 	.word	0x00000290
        /*0728*/ 	.word	0x000000ff
        /*072c*/ 	.word	0x00016840
        /*0730*/ 	.short	0x0100
        /*0732*/ 	.byte	0x08
	.zero		1


	//   ....[4]....
        /*0734*/ 	.word	0x000002a0
        /*0738*/ 	.word	0x000000ff
        /*073c*/ 	.word	0x00016838
        /*0740*/ 	.short	0x0100
        /*0742*/ 	.byte	0x08
	.zero		1


	//   ....[5]....
        /*0744*/ 	.word	0x000002b0
        /*0748*/ 	.word	0x000000ff
        /*074c*/ 	.word	0x00016848
        /*0750*/ 	.short	0x0100
        /*0752*/ 	.byte	0x08
	.zero		1


	//   ....[6]....
        /*0754*/ 	.word	0x000003e0
        /*0758*/ 	.word	0x000000ff
        /*075c*/ 	.word	0x00016850
        /*0760*/ 	.short	0x0100
        /*0762*/ 	.byte	0x08
	.zero		1


	//   ....[7]....
        /*0764*/ 	.word	0x000003f0
        /*0768*/ 	.word	0x000000ff
        /*076c*/ 	.word	0x00016860
        /*0770*/ 	.short	0x0100
        /*0772*/ 	.byte	0x08
	.zero		1


	//   ....[8]....
        /*0774*/ 	.word	0x00000400
        /*0778*/ 	.word	0x000000ff
        /*077c*/ 	.word	0x00016858
        /*0780*/ 	.short	0x0100
        /*0782*/ 	.byte	0x08
	.zero		1


	//   ....[9]....
        /*0784*/ 	.word	0x00000410
        /*0788*/ 	.word	0x000000ff
        /*078c*/ 	.word	0x00016868
        /*0790*/ 	.short	0x0100
        /*0792*/ 	.byte	0x08
	.zero		1


	//   ....[10]....
        /*0794*/ 	.word	0x00000500
        /*0798*/ 	.word	0x000000ff
        /*079c*/ 	.word	0x00016870
        /*07a0*/ 	.short	0x0100
        /*07a2*/ 	.byte	0x06
	.zero		1


	//   ....[11]....
        /*07a4*/ 	.word	0x00000510
        /*07a8*/ 	.word	0x000000ff
        /*07ac*/ 	.word	0x00016880
        /*07b0*/ 	.short	0x0100
        /*07b2*/ 	.byte	0x06
	.zero		1


	//   ....[12]....
        /*07b4*/ 	.word	0x00000520
        /*07b8*/ 	.word	0x000000ff
        /*07bc*/ 	.word	0x00016878
        /*07c0*/ 	.short	0x0100
        /*07c2*/ 	.byte	0x06
	.zero		1


	//   ....[13]....
        /*07c4*/ 	.word	0x00000530
        /*07c8*/ 	.word	0x000000ff
        /*07cc*/ 	.word	0x00016888
        /*07d0*/ 	.short	0x0100
        /*07d2*/ 	.byte	0x06
	.zero		1


	//   ....[14]....
        /*07d4*/ 	.word	0x00000660
        /*07d8*/ 	.word	0x000000ff
        /*07dc*/ 	.word	0x00016890
        /*07e0*/ 	.short	0x0100
        /*07e2*/ 	.byte	0x08
	.zero		1


	//   ....[15]....
        /*07e4*/ 	.word	0x00000670
        /*07e8*/ 	.word	0x000000ff
        /*07ec*/ 	.word	0x000168a0
        /*07f0*/ 	.short	0x0100
        /*07f2*/ 	.byte	0x08
	.zero		1


	//   ....[16]....
        /*07f4*/ 	.word	0x00000680
        /*07f8*/ 	.word	0x000000ff
        /*07fc*/ 	.word	0x00016898
        /*0800*/ 	.short	0x0100
        /*0802*/ 	.byte	0x08
	.zero		1


	//   ....[17]....
        /*0804*/ 	.word	0x00000690
        /*0808*/ 	.word	0x000000ff
        /*080c*/ 	.word	0x000168a8
        /*0810*/ 	.short	0x0100
        /*0812*/ 	.byte	0x08
	.zero		1


	//   ....[18]....
        /*0814*/ 	.word	0x000007d0
        /*0818*/ 	.word	0x000000ff
        /*081c*/ 	.word	0x000168b0
        /*0820*/ 	.short	0x0100
        /*0822*/ 	.byte	0x08
	.zero		1


	//   ....[19]....
        /*0824*/ 	.word	0x000007e0
        /*0828*/ 	.word	0x000000ff
        /*082c*/ 	.word	0x000168c0
        /*0830*/ 	.short	0x0100
        /*0832*/ 	.byte	0x08
	.zero		1


	//   ....[20]....
        /*0834*/ 	.word	0x000007f0
        /*0838*/ 	.word	0x000000ff
        /*083c*/ 	.word	0x000168b8
        /*0840*/ 	.short	0x0100
        /*0842*/ 	.byte	0x08
	.zero		1


	//   ....[21]....
        /*0844*/ 	.word	0x00000800
        /*0848*/ 	.word	0x000000ff
        /*084c*/ 	.word	0x000168c8
        /*0850*/ 	.short	0x0100
        /*0852*/ 	.byte	0x08
	.zero		1


	//   ....[22]....
        /*0854*/ 	.word	0x00001130
        /*0858*/ 	.word	0x000000ff
        /*085c*/ 	.word	0x00016800
        /*0860*/ 	.short	0x010a
        /*0862*/ 	.byte	0x28
	.zero		1


	//   ....[23]....
        /*0864*/ 	.word	0x000011a0
        /*0868*/ 	.word	0x000000ff
        /*086c*/ 	.word	0x00016830
        /*0870*/ 	.short	0x010a
        /*0872*/ 	.byte	0x28
	.zero		1


	//   ....[24]....
        /*0874*/ 	.word	0x00001200
        /*0878*/ 	.word	0x000000ff
        /*087c*/ 	.word	0x00016830
        /*0880*/ 	.short	0x010a
        /*0882*/ 	.byte	0x28
	.zero		1


	//   ....[25]....
        /*0884*/ 	.word	0x00001d00
        /*0888*/ 	.word	0x000000ff
        /*088c*/ 	.word	0x00000000
        /*0890*/ 	.short	0x0101
        /*0892*/ 	.byte	0x04
	.zero		1


	//   ....[26]....
        /*0894*/ 	.word	0x00003ad0
        /*0898*/ 	.word	0x000000ff
        /*089c*/ 	.word	0x00016830
        /*08a0*/ 	.short	0x010a
        /*08a2*/ 	.byte	0x0a
	.zero		1


	//   ....[27]....
        /*08a4*/ 	.word	0x00003b10
        /*08a8*/ 	.word	0x000000ff
        /*08ac*/ 	.word	0x00016830
        /*08b0*/ 	.short	0x010a
        /*08b2*/ 	.byte	0x0a
	.zero		1


	//   ....[28]....
        /*08b4*/ 	.word	0x00003d50
        /*08b8*/ 	.word	0x000000ff
        /*08bc*/ 	.word	0x00016850
        /*08c0*/ 	.short	0x010a
        /*08c2*/ 	.byte	0x0a
	.zero		1


	//   ....[29]....
        /*08c4*/ 	.word	0x00003d90
        /*08c8*/ 	.word	0x000000ff
        /*08cc*/ 	.word	0x00016850
        /*08d0*/ 	.short	0x010a
        /*08d2*/ 	.byte	0x0a
	.zero		1


	//   ....[30]....
        /*08d4*/ 	.word	0x000046c0
        /*08d8*/ 	.word	0x000000ff
        /*08dc*/ 	.word	0x00000000
        /*08e0*/ 	.short	0x0101
        /*08e2*/ 	.byte	0x06
	.zero		1


	//   ....[31]....
        /*08e4*/ 	.word	0x00005b80
        /*08e8*/ 	.word	0x000000ff
        /*08ec*/ 	.word	0x00000000
        /*08f0*/ 	.short	0x0101
        /*08f2*/ 	.byte	0x05
	.zero		1


	//   ....[32]....
        /*08f4*/ 	.word	0x00005fa0
        /*08f8*/ 	.word	0x000000ff
        /*08fc*/ 	.word	0x00016850
        /*0900*/ 	.short	0x010a
        /*0902*/ 	.byte	0x05
	.zero		1


	//   ....[33]....
        /*0904*/ 	.word	0x00005fe0
        /*0908*/ 	.word	0x000000ff
        /*090c*/ 	.word	0x00016850
        /*0910*/ 	.short	0x010a
        /*0912*/ 	.byte	0x05
	.zero		1


	//   ....[34]....
        /*0914*/ 	.word	0x000065b0
        /*0918*/ 	.word	0x000000ff
        /*091c*/ 	.word	0x00000000
        /*0920*/ 	.short	0x0101
        /*0922*/ 	.byte	0x04
	.zero		1


	//   ....[35]....
        /*0924*/ 	.word	0x00006fd0
        /*0928*/ 	.word	0x000000ff
        /*092c*/ 	.word	0x00000000
        /*0930*/ 	.short	0x0101
        /*0932*/ 	.byte	0x04
	.zero		1


	//   ....[36]....
        /*0934*/ 	.word	0x00008820
        /*0938*/ 	.word	0x000000ff
        /*093c*/ 	.word	0x00016840
        /*0940*/ 	.short	0x010a
        /*0942*/ 	.byte	0x2d
	.zero		1


	//   ....[37]....
        /*0944*/ 	.word	0x00008ed0
        /*0948*/ 	.word	0x000000ff
        /*094c*/ 	.word	0x00016830
        /*0950*/ 	.short	0x0107
        /*0952*/ 	.byte	0x2d
	.zero		1


	//   ....[38]....
        /*0954*/ 	.word	0x00008f60
        /*0958*/ 	.word	0x000000ff
        /*095c*/ 	.word	0x00016830
        /*0960*/ 	.short	0x0101
        /*0962*/ 	.byte	0x2d
	.zero		1


	//   ....[39]....
        /*0964*/ 	.word	0x00009bf0
        /*0968*/ 	.word	0x000000ff
        /*096c*/ 	.word	0x00016800
        /*0970*/ 	.short	0x0107
        /*0972*/ 	.byte	0x2d
	.zero		1


	//   ....[40]....
        /*0974*/ 	.word	0x00009c30
        /*0978*/ 	.word	0x000000ff
        /*097c*/ 	.word	0x00016800
        /*0980*/ 	.short	0x0101
        /*0982*/ 	.byte	0x2d
	.zero		1


	//   ....[41]....
        /*0984*/ 	.word	0x00009c40
        /*0988*/ 	.word	0x000000ff
        /*098c*/ 	.word	0x00016820
        /*0990*/ 	.short	0x010a
        /*0992*/ 	.byte	0x2d
	.zero		1


	//   ....[42]....
        /*0994*/ 	.word	0x0000a020
        /*0998*/ 	.word	0x00000007
        /*099c*/ 	.word	0x00016840
        /*09a0*/ 	.short	0x010a
        /*09a2*/ 	.byte	0x3f
	.zero		1


	//   ....[43]....
        /*09a4*/ 	.word	0x0000a500
        /*09a8*/ 	.word	0x00000007
        /*09ac*/ 	.word	0x00016830
        /*09b0*/ 	.short	0x0107
        /*09b2*/ 	.byte	0x3f
	.zero		1


	//   ....[44]....
        /*09b4*/ 	.word	0x0000a5d0
        /*09b8*/ 	.word	0x00000007
        /*09bc*/ 	.word	0x00016830
        /*09c0*/ 	.short	0x0101
        /*09c2*/ 	.byte	0x3f
	.zero		1


	//   ....[45]....
        /*09c4*/ 	.word	0x0000a630
        /*09c8*/ 	.word	0x00000007
        /*09cc*/ 	.word	0x00016860
        /*09d0*/ 	.short	0x010a
        /*09d2*/ 	.byte	0x3f
	.zero		1


	//   ....[46]....
        /*09d4*/ 	.word	0x0000aa20
        /*09d8*/ 	.word	0x00000007
        /*09dc*/ 	.word	0x00016850
        /*09e0*/ 	.short	0x0107
        /*09e2*/ 	.byte	0x3f
	.zero		1


	//   ....[47]....
        /*09e4*/ 	.word	0x0000abb0
        /*09e8*/ 	.word	0x00000007
        /*09ec*/ 	.word	0x00016850
        /*09f0*/ 	.short	0x0101
        /*09f2*/ 	.byte	0x3f
	.zero		1


	//   ....[48]....
        /*09f4*/ 	.word	0x0000ad50
        /*09f8*/ 	.word	0x00000000
        /*09fc*/ 	.word	0x00016860
        /*0a00*/ 	.short	0x010a
        /*0a02*/ 	.byte	0x3f
	.zero		1


	//   ....[49]....
        /*0a04*/ 	.word	0x0000b170
        /*0a08*/ 	.word	0x00000000
        /*0a0c*/ 	.word	0x00016850
        /*0a10*/ 	.short	0x0107
        /*0a12*/ 	.byte	0x3f
	.zero		1


	//   ....[50]....
        /*0a14*/ 	.word	0x0000b250
        /*0a18*/ 	.word	0x00000000
        /*0a1c*/ 	.word	0x00016850
        /*0a20*/ 	.short	0x0101
        /*0a22*/ 	.byte	0x3f
	.zero		1


	//   ....[51]....
        /*0a24*/ 	.word	0x0000b2e0
        /*0a28*/ 	.word	0x00000007
        /*0a2c*/ 	.word	0x00016820
        /*0a30*/ 	.short	0x010a
        /*0a32*/ 	.byte	0x3f
	.zero		1


	//   ....[52]....
        /*0a34*/ 	.word	0x0000b440
        /*0a38*/ 	.word	0x00000005
        /*0a3c*/ 	.word	0x00016840
        /*0a40*/ 	.short	0x010a
        /*0a42*/ 	.byte	0x3f
	.zero		1


	//   ....[53]....
        /*0a44*/ 	.word	0x0000b4e0
        /*0a48*/ 	.word	0x00000003
        /*0a4c*/ 	.word	0x00016840
        /*0a50*/ 	.short	0x010a
        /*0a52*/ 	.byte	0x3f
	.zero		1


	//   ....[54]....
        /*0a54*/ 	.word	0x0000b520
        /*0a58*/ 	.word	0x00000005
        /*0a5c*/ 	.word	0x00016860
        /*0a60*/ 	.short	0x010a
        /*0a62*/ 	.byte	0x3f
	.zero		1


	//   ....[55]....
        /*0a64*/ 	.word	0x0000b560
        /*0a68*/ 	.word	0x00000003
        /*0a6c*/ 	.word	0x00016860
        /*0a70*/ 	.short	0x010a
        /*0a72*/ 	.byte	0x3f
	.zero		1


	//   ....[56]....
        /*0a74*/ 	.word	0x0000b5d0
        /*0a78*/ 	.word	0x00000003
        /*0a7c*/ 	.word	0x00016800
        /*0a80*/ 	.short	0x010a
        /*0a82*/ 	.byte	0x3f
	.zero		1


	//   ....[57]....
        /*0a84*/ 	.word	0x0000b630
        /*0a88*/ 	.word	0x00000003
        /*0a8c*/ 	.word	0x00016830
        /*0a90*/ 	.short	0x010a
        /*0a92*/ 	.byte	0x3f
	.zero		1


	//   ....[58]....
        /*0a94*/ 	.word	0x0000b690
        /*0a98*/ 	.word	0x00000009
        /*0a9c*/ 	.word	0x00016830
        /*0aa0*/ 	.short	0x010a
        /*0aa2*/ 	.byte	0x3f
	.zero		1


	//   ....[59]....
        /*0aa4*/ 	.word	0x0000b6f0
        /*0aa8*/ 	.word	0x00000009
        /*0aac*/ 	.word	0x00016850
        /*0ab0*/ 	.short	0x010a
        /*0ab2*/ 	.byte	0x3f
	.zero		1


	//   ....[60]....
        /*0ab4*/ 	.word	0x0000b750
        /*0ab8*/ 	.word	0x00000003
        /*0abc*/ 	.word	0x00016850
        /*0ac0*/ 	.short	0x010a
        /*0ac2*/ 	.byte	0x3f
	.zero		1


	//   ....[61]....
        /*0ac4*/ 	.word	0x0000b830
        /*0ac8*/ 	.word	0x00000002
        /*0acc*/ 	.word	0x00016840
        /*0ad0*/ 	.short	0x010a
        /*0ad2*/ 	.byte	0x3f
	.zero		1


	//   ....[62]....
        /*0ad4*/ 	.word	0x0000d020
        /*0ad8*/ 	.word	0x00000003
        /*0adc*/ 	.word	0x00016820
        /*0ae0*/ 	.short	0x010a
        /*0ae2*/ 	.byte	0x3f
	.zero		1


	//   ....[63]....
        /*0ae4*/ 	.word	0x0000d070
        /*0ae8*/ 	.word	0x00000007
        /*0aec*/ 	.word	0x00016840
        /*0af0*/ 	.short	0x010a
        /*0af2*/ 	.byte	0x3f
	.zero		1


	//   ....[64]....
        /*0af4*/ 	.word	0x0000da40
        /*0af8*/ 	.word	0x00000007
        /*0afc*/ 	.word	0x00016860
        /*0b00*/ 	.short	0x010a
        /*0b02*/ 	.byte	0x3f
	.zero		1


	//   ....[65]....
        /*0b04*/ 	.word	0x0000e3c0
        /*0b08*/ 	.word	0x00000000
        /*0b0c*/ 	.word	0x00016860
        /*0b10*/ 	.short	0x010a
        /*0b12*/ 	.byte	0x3f
	.zero		1


	//   ....[66]....
        /*0b14*/ 	.word	0x0000ed40
        /*0b18*/ 	.word	0x00000007
        /*0b1c*/ 	.word	0x00016820
        /*0b20*/ 	.short	0x010a
        /*0b22*/ 	.byte	0x3f
	.zero		1


	//   ....[67]....
        /*0b24*/ 	.word	0x0000eee0
        /*0b28*/ 	.word	0x00000005
        /*0b2c*/ 	.word	0x00016840
        /*0b30*/ 	.short	0x010a
        /*0b32*/ 	.byte	0x3f
	.zero		1


	//   ....[68]....
        /*0b34*/ 	.word	0x0000ef30
        /*0b38*/ 	.word	0x00000003
        /*0b3c*/ 	.word	0x00016840
        /*0b40*/ 	.short	0x010a
        /*0b42*/ 	.byte	0x3f
	.zero		1


	//   ....[69]....
        /*0b44*/ 	.word	0x0000ef80
        /*0b48*/ 	.word	0x00000005
        /*0b4c*/ 	.word	0x00016860
        /*0b50*/ 	.short	0x010a
        /*0b52*/ 	.byte	0x3f
	.zero		1


	//----- nvinfo : EIATTR_NUM_MBARRIERS
	.align		4
.L_1379:
        /*0b54*/ 	.byte	0x03, 0x38
        /*0b56*/ 	.short	0x0016


	//----- nvinfo : EIATTR_EXIT_INSTR_OFFSETS
	.align		4
        /*0b58*/ 	.byte	0x04, 0x1c
        /*0b5a*/ 	.short	(.L_1381 - .L_1380)


	//   ....[0]....
.L_1380:
        /*0b5c*/ 	.word	0x0000b5b0


	//----- nvinfo : EIATTR_MAX_THREADS
	.align		4
.L_1381:
        /*0b60*/ 	.byte	0x04, 0x05
        /*0b62*/ 	.short	(.L_1383 - .L_1382)
.L_1382:
        /*0b64*/ 	.word	0x00000200
        /*0b68*/ 	.word	0x00000001
        /*0b6c*/ 	.word	0x00000001


	//----- nvinfo : EIATTR_CRS_STACK_SIZE
	.align		4
.L_1383:
        /*0b70*/ 	.byte	0x04, 0x1e
        /*0b72*/ 	.short	(.L_1385 - .L_1384)
.L_1384:
        /*0b74*/ 	.word	0x00000000


	//----- nvinfo : EIATTR_CBANK_PARAM_SIZE
	.align		4
.L_1385:
        /*0b78*/ 	.byte	0x03, 0x19
        /*0b7a*/ 	.short	0x0a70


	//----- nvinfo : EIATTR_PARAM_CBANK
	.align		4
        /*0b7c*/ 	.byte	0x04, 0x0a
        /*0b7e*/ 	.short	(.L_1387 - .L_1386)
	.align		4
.L_1386:
        /*0b80*/ 	.word	index@(.nv.constant0._ZN7cutlass13device_kernelIN5flash11enable_sm90INS1_16FlashAttnFwdSm90INS1_25CollectiveMainloopFwdSm90ILi2EN4cute5tupleIJNS5_1CILi1EEES8_S8_EEENS6_IJNS7_ILi192EEENS7_ILi128EEENS7_ILi64EEEEEELi64ENS_10bfloat16_tEfNS_4arch4Sm90ELb0ELb0ELb1ELb0ELb1ELb0ELb0ELb1ELb1ELb1ELb1ELb0EEENS1_21CollectiveEpilogueFwdINS6_IJSA_SC_SB_EEES9_SE_SG_Li384ELb0ELb1ELb1ELb0EEENS1_19SingleTileSchedulerILb0ELb1ELb1ELi192EEEEEEEEEvNT_6ParamsE)
        /*0b84*/ 	.short	0x0210
        /*0b86*/ 	.short	0x0a70


	//----- nvinfo : EIATTR_SW_WAR
	.align		4
.L_1387:
        /*0b88*/ 	.byte	0x04, 0x36
        /*0b8a*/ 	.short	(.L_1389 - .L_1388)
.L_1388:
        /*0b8c*/ 	.word	0x00000008
.L_1389:


//--------------------- .nv.info._ZN7cutlass13device_kernelIN5flash11enable_sm90INS1_16FlashAttnFwdSm90INS1_25CollectiveMainloopFwdSm90ILi2EN4cute5tupleIJNS5_1CILi1EEES8_S8_EEENS6_IJNS7_ILi192EEENS7_ILi128EEENS7_ILi64EEEEEELi64ENS_10bfloat16_tEfNS_4arch4Sm90ELb0ELb0ELb1ELb1ELb1ELb0ELb0ELb1ELb1ELb1ELb1ELb0EEENS1_21CollectiveEpilogueFwdINS6_IJSA_SC_SB_EEES9_SE_SG_Li384ELb1ELb1ELb1ELb0EEENS1_36VarlenDynamicPersistentTileSchedulerILi192ELi128ELi384ELi128ELb1ELb1ELb1ELb0ELb1ELb1EEEEEEEEEvNT_6ParamsE --------------------------
	.section	.nv.info._ZN7cutlass13device_kernelIN5flash11enable_sm90INS1_16FlashAttnFwdSm90INS1_25CollectiveMainloopFwdSm90ILi2EN4cute5tupleIJNS5_1CILi1EEES8_S8_EEENS6_IJNS7_ILi192EEENS7_ILi128EEENS7_ILi64EEEEEELi64ENS_10bfloat16_tEfNS_4arch4Sm90ELb0ELb0ELb1ELb1ELb1ELb0ELb0ELb1ELb1ELb1ELb1ELb0EEENS1_21CollectiveEpilogueFwdINS6_IJSA_SC_SB_EEES9_SE_SG_Li384ELb1ELb1ELb1ELb0EEENS1_36VarlenDynamicPersistentTileSchedulerILi192ELi128ELi384ELi128ELb1ELb1ELb1ELb0ELb1ELb1EEEEEEEEEvNT_6ParamsE,"",@"SHT_CUDA_INFO"
	.sectionflags	@""
	.align	4


	//----- nvinfo : EIATTR_CUDA_API_VERSION
	.align		4
        /*0000*/ 	.byte	0x04, 0x37
        /*0002*/ 	.short	(.L_1391 - .L_1390)
.L_1390:
        /*0004*/ 	.word	0x00000082


	//----- nvinfo : EIATTR_KPARAM_INFO
	.align		4
.L_1391:
        /*0008*/ 	.byte	0x04, 0x17
        /*000a*/ 	.short	(.L_1393 - .L_1392)
.L_1392:
        /*000c*/ 	.word	0x00000000
        /*0010*/ 	.short	0x0000
        /*0012*/ 	.short	0x0070
        /*0014*/ 	.byte	0x00, 0xf0, 0x01, 0x2a


	//----- nvinfo : EIATTR_SPARSE_MMA_MASK
	.align		4
.L_1393:
        /*0018*/ 	.byte	0x03, 0x50
        /*001a*/ 	.short	0x0000


	//----- nvinfo : EIATTR_MAXREG_COUNT
	.align		4
        /*001c*/ 	.byte	0x03, 0x1b
        /*001e*/ 	.short	0x0080


	//----- nvinfo : EIATTR_NUM_BARRIERS
	.align		4
        /*0020*/ 	.byte	0x02, 0x4c
        /*0022*/ 	.byte	0x10
	.zero		1


	//----- nvinfo : EIATTR_EXTERNS
	.align		4
        /*0024*/ 	.byte	0x04, 0x0f
        /*0026*/ 	.short	(.L_1395 - .L_1394)


	//   ....[0]....
	.align		4
.L_1394:
        /*0028*/ 	.word	index@(__assertfail)


	//----- nvinfo : EIATTR_ANNOTATIONS
	.align		4
.L_1395:
        /*002c*/ 	.byte	0x04, 0x55
        /*002e*/ 	.short	(.L_1397 - .L_1396)


	//   ....[0]....
.L_1396:
        /* <DEDUP_REMOVED lines=47> */


	//----- nvinfo : EIATTR_MERCURY_ISA_VERSION
	.align		4
.L_1397:
        /*0310*/ 	.byte	0x03, 0x5f
        /*0312*/ 	.short	0x0101


	//----- nvinfo : EIATTR_UNUSED_LOAD_BYTE_OFFSET
	.align		4
        /*0314*/ 	.byte	0x04, 0x44
        /*0316*/ 	.short	(.L_1399 - .L_1398)


	//   ....[0]....
.L_1398:
        /*0318*/ 	.word	0x00000960
        /*031c*/ 	.word	0x0000fff0


	//   ....[1]....
        /*0320*/ 	.word	0x00006ea0
        /*0324*/ 	.word	0x0000fff0


	//----- nvinfo : EIATTR_INT_WARP_WIDE_INSTR_OFFSETS
	.align		4
.L_1399:
        /*0328*/ 	.byte	0x04, 0x31
        /*032a*/ 	.short	(.L_1401 - .L_1400)


	//   ....[0]....
.L_1400:
        /*032c*/ 	.word	0x000000c0


	//   ....[1]....
        /*0330*/ 	.word	0x000000d0


	//   ....[2]....
        /*0334*/ 	.word	0x00000170


	//   ....[3]....
        /*0338*/ 	.word	0x0000a630


	//   ....[4]....
        /*033c*/ 	.word	0x0000a6c0


	//   ....[5]....
        /*0340*/ 	.word	0x0000d7e0


	//   ....[6]....
        /*0344*/ 	.word	0x0000d870


	//----- nvinfo : EIATTR_COOP_GROUP_MASK_REGIDS
	.align		4
.L_1401:
        /*0348*/ 	.byte	0x04, 0x29
        /*034a*/ 	.short	(.L_1403 - .L_1402)


	//   ....[0]....
.L_1402:
        /*034c*/ 	.word	0xffffffff


	//   ....[1]....
        /*0350*/ 	.word	0xffffffff


	//   ....[2]....
        /*0354*/ 	.word	0xffffffff


	//   ....[3]....
        /*0358*/ 	.word	0xffffffff


	//   ....[4]....
        /*035c*/ 	.word	0xffffffff


	//   ....[5]....
        /*0360*/ 	.word	0xffffffff


	//   ....[6]....
        /*0364*/ 	.word	0xffffffff


	//   ....[7]....
        /*0368*/ 	.word	0xffffffff


	//   ....[8]....
        /*036c*/ 	.word	0xffffffff


	//   ....[9]....
        /*0370*/ 	.word	0xffffffff


	//   ....[10]....
        /*0374*/ 	.word	0xffffffff


	//   ....[11]....
        /*0378*/ 	.word	0xffffffff


	//   ....[12]....
        /*037c*/ 	.word	0xffffffff


	//   ....[13]....
        /*0380*/ 	.word	0xffffffff


	//   ....[14]....
        /*0384*/ 	.word	0xffffffff


	//   ....[15]....
        /*0388*/ 	.word	0xffffffff


	//   ....[16]....
        /*038c*/ 	.word	0xffffffff


	//   ....[17]....
        /*0390*/ 	.word	0xffffffff


	//   ....[18]....
        /*0394*/ 	.word	0xffffffff


	//   ....[19]....
        /*0398*/ 	.word	0xffffffff


	//   ....[20]....
        /*039c*/ 	.word	0xffffffff


	//   ....[21]....
        /*03a0*/ 	.word	0xffffffff


	//   ....[22]....
        /*03a4*/ 	.word	0xffffffff


	//   ....[23]....
        /*03a8*/ 	.word	0xffffffff


	//   ....[24]....
        /*03ac*/ 	.word	0xffffffff


	//   ....[25]....
        /*03b0*/ 	.word	0xffffffff


	//   ....[26]....
        /*03b4*/ 	.word	0xffffffff


	//   ....[27]....
        /*03b8*/ 	.word	0xffffffff


	//   ....[28]....
        /*03bc*/ 	.word	0xffffffff


	//   ....[29]....
        /*03c0*/ 	.word	0xffffffff


	//   ....[30]....
        /*03c4*/ 	.word	0xffffffff


	//   ....[31]....
        /*03c8*/ 	.word	0xffffffff


	//   ....[32]....
        /*03cc*/ 	.word	0xffffffff


	//   ....[33]....
        /*03d0*/ 	.word	0xffffffff


	//   ....[34]....
        /*03d4*/ 	.word	0xffffffff


	//   ....[35]....
        /*03d8*/ 	.word	0xffffffff


	//   ....[36]....
        /*03dc*/ 	.word	0xffffffff


	//   ....[37]....
        /*03e0*/ 	.word	0xffffffff


	//   ....[38]....
        /*03e4*/ 	.word	0xffffffff


	//   ....[39]....
        /*03e8*/ 	.word	0xffffffff


	//   ....[40]....
        /*03ec*/ 	.word	0xffffffff


	//   ....[41]....
        /*03f0*/ 	.word	0xffffffff


	//   ....[42]....
        /*03f4*/ 	.word	0xffffffff


	//   ....[43]....
        /*03f8*/ 	.word	0xffffffff


	//   ....[44]....
        /*03fc*/ 	.word	0xffffffff


	//   ....[45]....
        /*0400*/ 	.word	0xffffffff


	//   ....[46]....
        /*0404*/ 	.word	0xffffffff


	//   ....[47]....
        /*0408*/ 	.word	0xffffffff


	//   ....[48]....
        /*040c*/ 	.word	0xffffffff


	//   ....[49]....
        /*0410*/ 	.word	0xffffffff


	//   ....[50]....
        /*0414*/ 	.word	0xffffffff


	//   ....[51]....
        /*0418*/ 	.word	0xffffffff


	//   ....[52]....
        /*041c*/ 	.word	0xffffffff


	//   ....[53]....
        /*0420*/ 	.word	0xffffffff


	//   ....[54]....
        /*0424*/ 	.word	0xffffffff


	//   ....[55]....
        /*0428*/ 	.word	0xffffffff


	//   ....[56]....
        /*042c*/ 	.word	0xffffffff


	//   ....[57]....
        /*0430*/ 	.word	0xffffffff


	//   ....[58]....
        /*0434*/ 	.word	0xffffffff


	//   ....[59]....
        /*0438*/ 	.word	0xffffffff


	//   ....[60]....
        /*043c*/ 	.word	0xffffffff


	//   ....[61]....
        /*0440*/ 	.word	0xffffffff


	//   ....[62]....
        /*0444*/ 	.word	0xffffffff


	//   ....[63]....
        /*0448*/ 	.word	0xffffffff


	//   ....[64]....
        /*044c*/ 	.word	0xffffffff


	//   ....[65]....
        /*0450*/ 	.word	0xffffffff


	//   ....[66]....
        /*0454*/ 	.word	0xffffffff


	//   ....[67]....
        /*0458*/ 	.word	0xffffffff


	//   ....[68]....
        /*045c*/ 	.word	0xffffffff


	//   ....[69]....
        /*0460*/ 	.word	0xffffffff


	//   ....[70]....
        /*0464*/ 	.word	0xffffffff


	//   ....[71]....
        /*0468*/ 	.word	0xffffffff


	//   ....[72]....
        /*046c*/ 	.word	0xffffffff


	//   ....[73]....
        /*0470*/ 	.word	0xffffffff


	//   ....[74]....
        /*0474*/ 	.word	0xffffffff


	//   ....[75]....
        /*0478*/ 	.word	0xffffffff


	//   ....[76]....
        /*047c*/ 	.word	0xffffffff


	//   ....[77]....
        /*0480*/ 	.word	0xffffffff


	//   ....[78]....
        /*0484*/ 	.word	0xffffffff


	//   ....[79]....
        /*0488*/ 	.word	0xffffffff


	//   ....[80]....
        /*048c*/ 	.word	0xffffffff


	//   ....[81]....
        /*0490*/ 	.word	0xffffffff


	//   ....[82]....
        /*0494*/ 	.word	0xffffffff


	//   ....[83]....
        /*0498*/ 	.word	0xffffffff


	//   ....[84]....
        /*049c*/ 	.word	0xffffffff


	//   ....[85]....
        /*04a0*/ 	.word	0xffffffff


	//   ....[86]....
        /*04a4*/ 	.word	0xffffffff


	//   ....[87]....
        /*04a8*/ 	.word	0xffffffff


	//   ....[88]....
        /*04ac*/ 	.word	0xffffffff


	//   ....[89]....
        /*04b0*/ 	.word	0xffffffff


	//   ....[90]....
        /*04b4*/ 	.word	0xffffffff


	//   ....[91]....
        /*04b8*/ 	.word	0xffffffff


	//   ....[92]....
        /*04bc*/ 	.word	0xffffffff


	//   ....[93]....
        /*04c0*/ 	.word	0xffffffff


	//   ....[94]....
        /*04c4*/ 	.word	0xffffffff


	//   ....[95]....
        /*04c8*/ 	.word	0xffffffff


	//   ....[96]....
        /*04cc*/ 	.word	0xffffffff


	//   ....[97]....
        /*04d0*/ 	.word	0xffffffff


	//   ....[98]....
        /*04d4*/ 	.word	0xffffffff


	//   ....[99]....
        /*04d8*/ 	.word	0xffffffff


	//   ....[100]....
        /*04dc*/ 	.word	0xffffffff


	//   ....[101]....
        /*04e0*/ 	.word	0xffffffff


	//   ....[102]....
        /*04e4*/ 	.word	0xffffffff


	//   ....[103]....
        /*04e8*/ 	.word	0xffffffff


	//   ....[104]....
        /*04ec*/ 	.word	0xffffffff


	//   ....[105]....
        /*04f0*/ 	.word	0xffffffff


	//   ....[106]....
        /*04f4*/ 	.word	0xffffffff


	//   ....[107]....
        /*04f8*/ 	.word	0xffffffff


	//   ....[108]....
        /*04fc*/ 	.word	0xffffffff


	//   ....[109]....
        /*0500*/ 	.word	0xffffffff


	//   ....[110]....
        /*0504*/ 	.word	0xffffffff


	//   ....[111]....
        /*0508*/ 	.word	0xffffffff


	//   ....[112]....
        /*050c*/ 	.word	0xffffffff


	//   ....[113]....
        /*0510*/ 	.word	0xffffffff


	//   ....[114]....
        /*0514*/ 	.word	0xffffffff


	//   ....[115]....
        /*0518*/ 	.word	0xffffffff


	//   ....[116]....
        /*051c*/ 	.word	0xffffffff


	//   ....[117]....
        /*0520*/ 	.word	0xffffffff


	//   ....[118]....
        /*0524*/ 	.word	0xffffffff


	//   ....[119]....
        /*0528*/ 	.word	0xffffffff


	//   ....[120]....
        /*052c*/ 	.word	0xffffffff


	//   ....[121]....
        /*0530*/ 	.word	0xffffffff


	//   ....[122]....
        /*0534*/ 	.word	0xffffffff


	//   ....[123]....
        /*0538*/ 	.word	0xffffffff


	//   ....[124]....
        /*053c*/ 	.word	0xffffffff


	//   ....[125]....
        /*0540*/ 	.word	0xffffffff


	//   ....[126]....
        /*0544*/ 	.word	0xffffffff


	//   ....[127]....
        /*0548*/ 	.word	0xffffffff


	//   ....[128]....
        /*054c*/ 	.word	0xffffffff


	//   ....[129]....
        /*0550*/ 	.word	0xffffffff


	//   ....[130]....
        /*0554*/ 	.word	0xffffffff


	//   ....[131]....
        /*0558*/ 	.word	0xffffffff


	//   ....[132]....
        /*055c*/ 	.word	0xffffffff


	//   ....[133]....
        /*0560*/ 	.word	0xffffffff


	//   ....[134]....
        /*0564*/ 	.word	0xffffffff


	//   ....[135]....
        /*0568*/ 	.word	0xffffffff


	//   ....[136]....
        /*056c*/ 	.word	0xffffffff


	//   ....[137]....
        /*0570*/ 	.word	0xffffffff


	//   ....[138]....
        /*0574*/ 	.word	0xffffffff


	//   ....[139]....
        /*0578*/ 	.word	0xffffffff


	//   ....[140]....
        /*057c*/ 	.word	0xffffffff


	//   ....[141]....
        /*0580*/ 	.word	0xffffffff


	//   ....[142]....
        /*0584*/ 	.word	0xffffffff


	//   ....[143]....
        /*0588*/ 	.word	0xffffffff


	//   ....[144]....
        /*058c*/ 	.word	0xffffffff


	//   ....[145]....
        /*0590*/ 	.word	0xffffffff


	//   ....[146]....
        /*0594*/ 	.word	0xffffffff


	//   ....[147]....
        /*0598*/ 	.word	0xffffffff


	//   ....[148]....
        /*059c*/ 	.word	0xffffffff


	//   ....[149]....
        /*05a0*/ 	.word	0xffffffff


	//   ....[150]....
        /*05a4*/ 	.word	0xffffffff


	//   ....[151]....
        /*05a8*/ 	.word	0xffffffff


	//   ....[152]....
        /*05ac*/ 	.word	0xffffffff


	//   ....[153]....
        /*05b0*/ 	.word	0xffffffff


	//   ....[154]....
        /*05b4*/ 	.word	0xffffffff


	//   ....[155]....
        /*05b8*/ 	.word	0xffffffff


	//   ....[156]....
        /*05bc*/ 	.word	0xffffffff


	//   ....[157]....
        /*05c0*/ 	.word	0xffffffff


	//   ....[158]....
        /*05c4*/ 	.word	0xffffffff


	//   ....[159]....
        /*05c8*/ 	.word	0xffffffff


	//   ....[160]....
        /*05cc*/ 	.word	0xffffffff


	//   ....[161]....
        /*05d0*/ 	.word	0xffffffff


	//   ....[162]....
        /*05d4*/ 	.word	0xffffffff


	//   ....[163]....
        /*05d8*/ 	.word	0xffffffff


	//   ....[164]....
        /*05dc*/ 	.word	0xffffffff


	//   ....[165]....
        /*05e0*/ 	.word	0xffffffff


	//   ....[166]....
        /*05e4*/ 	.word	0xffffffff


	//   ....[167]....
        /*05e8*/ 	.word	0x0500000f


	//   ....[168]....
        /*05ec*/ 	.word	0x0500000f


	//   ....[169]....
        /*05f0*/ 	.word	0x0500000f


	//   ....[170]....
        /*05f4*/ 	.word	0x0500000f


	//   ....[171]....
        /*05f8*/ 	.word	0x0500000f


	//   ....[172]....
        /*05fc*/ 	.word	0x0500000f


	//   ....[173]....
        /*0600*/ 	.word	0x0500000f


	//   ....[174]....
        /*0604*/ 	.word	0x0500000f


	//   ....[175]....
        /*0608*/ 	.word	0x0500000f


	//   ....[176]....
        /*060c*/ 	.word	0x0500000f


	//   ....[177]....
        /*0610*/ 	.word	0x0500000f


	//   ....[178]....
        /*0614*/ 	.word	0x0500000f


	//   ....[179]....
        /*0618*/ 	.word	0x0500000f


	//   ....[180]....
        /*061c*/ 	.word	0x0500000f


	//   ....[181]....
        /*0620*/ 	.word	0x0500000f


	//   ....[182]....
        /*0624*/ 	.word	0x0500000f


	//   ....[183]....
        /*0628*/ 	.word	0x0500000f


	//   ....[184]....
        /*062c*/ 	.word	0x0500000f


	//   ....[185]....
        /*0630*/ 	.word	0x0500000f


	//   ....[186]....
        /*0634*/ 	.word	0x0500000f


	//   ....[187]....
        /*0638*/ 	.word	0x0500000f


	//   ....[188]....
        /*063c*/ 	.word	0x0500000f


	//   ....[189]....
        /*0640*/ 	.word	0x0500000f


	//   ....[190]....
        /*0644*/ 	.word	0x0500000f


	//   ....[191]....
        /*0648*/ 	.word	0x0500000f


	//   ....[192]....
        /*064c*/ 	.word	0x0500000f


	//   ....[193]....
        /*0650*/ 	.word	0x0500000f


	//   ....[194]....
        /*0654*/ 	.word	0x0500000f


	//   ....[195]....
        /*0658*/ 	.word	0x0500000f


	//   ....[196]....
        /*065c*/ 	.word	0x0500000f


	//   ....[197]....
        /*0660*/ 	.word	0x0500000f


	//   ....[198]....
        /*0664*/ 	.word	0x0500000f


	//   ....[199]....
        /*0668*/ 	.word	0x0500000f


	//   ....[200]....
        /*066c*/ 	.word	0x0500000f


	//   ....[201]....
        /*0670*/ 	.word	0x0500000f


	//   ....[202]....
        /*0674*/ 	.word	0x0500000f


	//   ....[203]....
        /*0678*/ 	.word	0x0500000f


	//   ....[204]....
        /*067c*/ 	.word	0x0500000f


	//   ....[205]....
        /*0680*/ 	.word	0x0500000f


	//   ....[206]....
        /*0684*/ 	.word	0x0500000f


	//   ....[207]....
        /*0688*/ 	.word	0x0500000f


	//   ....[208]....
        /*068c*/ 	.word	0x0500000f


	//   ....[209]....
        /*0690*/ 	.word	0x0500000f


	//   ....[210]....
        /*0694*/ 	.word	0x0500000f


	//   ....[211]....
        /*0698*/ 	.word	0x0500000f


	//   ....[212]....
        /*069c*/ 	.word	0x0500000f


	//   ....[213]....
        /*06a0*/ 	.word	0x0500000f


	//   ....[214]....
        /*06a4*/ 	.word	0x0500000f


	//   ....[215]....
        /*06a8*/ 	.word	0x0500000f


	//   ....[216]....
        /*06ac*/ 	.word	0x0500000f


	//   ....[217]....
        /*06b0*/ 	.word	0x0500000f


	//   ....[218]....
        /*06b4*/ 	.word	0x0500000f


	//   ....[219]....
        /*06b8*/ 	.word	0x0500000f


	//   ....[220]....
        /*06bc*/ 	.word	0x0500000f


	//   ....[221]....
        /*06c0*/ 	.word	0x0500000f


	//   ....[222]....
        /*06c4*/ 	.word	0x0500000f


	//   ....[223]....
        /*06c8*/ 	.word	0x0500000f


	//   ....[224]....
        /*06cc*/ 	.word	0x0500000f


	//   ....[225]....
        /*06d0*/ 	.word	0x0500000f


	//   ....[226]....
        /*06d4*/ 	.word	0x0500000f


	//   ....[227]....
        /*06d8*/ 	.word	0x0500000f


	//   ....[228]....
        /*06dc*/ 	.word	0x0500000f


	//   ....[229]....
        /*06e0*/ 	.word	0x0500000f


	//   ....[230]....
        /*06e4*/ 	.word	0x0500000f


	//   ....[231]....
        /*06e8*/ 	.word	0x0500000f


	//   ....[232]....
        /*06ec*/ 	.word	0x0500000f


	//   ....[233]....
        /*06f0*/ 	.word	0x0500000f


	//   ....[234]....
        /*06f4*/ 	.word	0x0500000f


	//   ....[235]....
        /*06f8*/ 	.word	0x0500000f


	//   ....[236]....
        /*06fc*/ 	.word	0x0500000f


	//   ....[237]....
        /*0700*/ 	.word	0x0500000f


	//   ....[238]....
        /*0704*/ 	.word	0x0500000f


	//   ....[239]....
        /*0708*/ 	.word	0x0500000f


	//   ....[240]....
        /*070c*/ 	.word	0x0500000f


	//   ....[241]....
        /*0710*/ 	.word	0x0500000f


	//   ....[242]....
        /*0714*/ 	.word	0x0500000f


	//   ....[243]....
        /*0718*/ 	.word	0x0500000f


	//   ....[244]....
        /*071c*/ 	.word	0x0500000f


	//   ....[245]....
        /*0720*/ 	.word	0x0500000f


	//   ....[246]....
        /*0724*/ 	.word	0x0500000f


	//   ....[247]....
        /*0728*/ 	.word	0x0500000f


	//   ....[248]....
        /*072c*/ 	.word	0x0500000f


	//   ....[249]....
        /*0730*/ 	.word	0x0500000f


	//   ....[250]....
        /*0734*/ 	.word	0x0500000f


	//   ....[251]....
        /*0738*/ 	.word	0x0500000f


	//   ....[252]....
        /*073c*/ 	.word	0x0500000f


	//   ....[253]....
        /*0740*/ 	.word	0x0500000f


	//   ....[254]....
        /*0744*/ 	.word	0x0500000f


	//   ....[255]....
        /*0748*/ 	.word	0x0500000f


	//   ....[0]....
        /*074c*/ 	.word	0x0500000f


	//   ....[1]....
        /*0750*/ 	.word	0x0500000f


	//   ....[2]....
        /*0754*/ 	.word	0x0500000f


	//   ....[3]....
        /*0758*/ 	.word	0x0500000f


	//   ....[4]....
        /*075c*/ 	.word	0x0500000f


	//   ....[5]....
        /*0760*/ 	.word	0x0500000f


	//   ....[6]....
        /*0764*/ 	.word	0x0500000f


	//   ....[7]....
        /*0768*/ 	.word	0x0500000f


	//   ....[8]....
        /*076c*/ 	.word	0x0500000f


	//   ....[9]....
        /*0770*/ 	.word	0x0500000f


	//   ....[10]....
        /*0774*/ 	.word	0x0500000f


	//   ....[11]....
        /*0778*/ 	.word	0x0500000f


	//   ....[12]....
        /*077c*/ 	.word	0x0500000f


	//   ....[13]....
        /*0780*/ 	.word	0x0500000f


	//   ....[14]....
        /*0784*/ 	.word	0x0500000f


	//   ....[15]....
        /*0788*/ 	.word	0x0500000f


	//   ....[16]....
        /*078c*/ 	.word	0x0500000f


	//   ....[17]....
        /*0790*/ 	.word	0x0500000f


	//   ....[18]....
        /*0794*/ 	.word	0x0500000f


	//----- nvinfo : EIATTR_COOP_GROUP_INSTR_OFFSETS
	.align		4
.L_1403:
        /*0798*/ 	.byte	0x04, 0x28
        /*079a*/ 	.short	(.L_1405 - .L_1404)


	//   ....[0]....
.L_1404:
        /*079c*/ 	.word	0x00000080


	//   ....[1]....
        /*07a0*/ 	.word	0x000000b0


	//   ....[2]....
        /*07a4*/ 	.word	0x000002d0


	//   ....[3]....
        /*07a8*/ 	.word	0x00000430


	//   ....[4]....
        /*07ac*/ 	.word	0x00000550


	//   ....[5]....
        /*07b0*/ 	.word	0x000006b0


	//   ....[6]....
        /*07b4*/ 	.word	0x000015a0


	//   ....[7]....
        /*07b8*/ 	.word	0x00002c40


	//   ....[8]....
        /*07bc*/ 	.word	0x00002d00


	//   ....[9]....
        /*07c0*/ 	.word	0x00003070


	//   ....[10]....
        /*07c4*/ 	.word	0x000031e0


	//   ....[11]....
        /*07c8*/ 	.word	0x000053d0


	//   ....[12]....
        /*07cc*/ 	.word	0x00005400


	//   ....[13]....
        /*07d0*/ 	.word	0x00005430


	//   ....[14]....
        /*07d4*/ 	.word	0x00005450


	//   ....[15]....
        /*07d8*/ 	.word	0x000066f0


	//   ....[16]....
        /*07dc*/ 	.word	0x00006720


	//   ....[17]....
        /*07e0*/ 	.word	0x000067e0


	//   ....[18]....
        /*07e4*/ 	.word	0x000067f0


	//   ....[19]....
        /*07e8*/ 	.word	0x000076b0


	//   ....[20]....
        /*07ec*/ 	.word	0x000076c0


	//   ....[21]....
        /*07f0*/ 	.word	0x000076d0


	//   ....[22]....
        /*07f4*/ 	.word	0x00007710


	//   ....[23]....
        /*07f8*/ 	.word	0x00007cc0


	//   ....[24]....
        /*07fc*/ 	.word	0x00007d00


	//   ....[25]....
        /*0800*/ 	.word	0x00007d20


	//   ....[26]....
        /*0804*/ 	.word	0x00007d60


	//   ....[27]....
        /*0808*/ 	.word	0x00007d80


	//   ....[28]....
        /*080c*/ 	.word	0x00007da0


	//   ....[29]....
        /*0810*/ 	.word	0x00007dc0


	//   ....[30]....
        /*0814*/ 	.word	0x00007e30


	//   ....[31]....
        /*0818*/ 	.word	0x000081d0


	//   ....[32]....
        /*081c*/ 	.word	0x00008200


	//   ....[33]....
        /*0820*/ 	.word	0x00008470


	//   ....[34]....
        /*0824*/ 	.word	0x00008480


	//   ....[35]....
        /*0828*/ 	.word	0x00008ee0


	//   ....[36]....
        /*082c*/ 	.word	0x00008f10


	//   ....[37]....
        /*0830*/ 	.word	0x00008f50


	//   ....[38]....
        /*0834*/ 	.word	0x00008f80


	//   ....[39]....
        /*0838*/ 	.word	0x00008f90


	//   ....[40]....
        /*083c*/ 	.word	0x00008fa0


	//   ....[41]....
        /*0840*/ 	.word	0x00008fb0


	//   ....[42]....
        /*0844*/ 	.word	0x00008fd0


	//   ....[43]....
        /*0848*/ 	.word	0x00009120


	//   ....[44]....
        /*084c*/ 	.word	0x00009350


	//   ....[45]....
        /*0850*/ 	.word	0x00009380


	//   ....[46]....
        /*0854*/ 	.word	0x000093b0


	//   ....[47]....
        /*0858*/ 	.word	0x000093e0


	//   ....[48]....
        /*085c*/ 	.word	0x00009410


	//   ....[49]....
        /*0860*/ 	.word	0x00009440


	//   ....[50]....
        /*0864*/ 	.word	0x000095b0


	//   ....[51]....
        /*0868*/ 	.word	0x000095e0


	//   ....[52]....
        /*086c*/ 	.word	0x00009610


	//   ....[53]....
        /*0870*/ 	.word	0x00009640


	//   ....[54]....
        /*0874*/ 	.word	0x00009670


	//   ....[55]....
        /*0878*/ 	.word	0x000096a0


	//   ....[56]....
        /*087c*/ 	.word	0x00009730


	//   ....[57]....
        /*0880*/ 	.word	0x00009760


	//   ....[58]....
        /*0884*/ 	.word	0x00009770


	//   ....[59]....
        /*0888*/ 	.word	0x00009810


	//   ....[60]....
        /*088c*/ 	.word	0x0000b1e0


	//   ....[61]....
        /*0890*/ 	.word	0x0000b200


	//   ....[62]....
        /*0894*/ 	.word	0x0000b290


	//   ....[63]....
        /*0898*/ 	.word	0x0000b2b0


	//   ....[64]....
        /*089c*/ 	.word	0x0000b330


	//   ....[65]....
        /*08a0*/ 	.word	0x0000b350


	//   ....[66]....
        /*08a4*/ 	.word	0x0000b3d0


	//   ....[67]....
        /*08a8*/ 	.word	0x0000b3f0


	//   ....[68]....
        /*08ac*/ 	.word	0x0000b470


	//   ....[69]....
        /*08b0*/ 	.word	0x0000b490


	//   ....[70]....
        /*08b4*/ 	.word	0x0000b510


	//   ....[71]....
        /*08b8*/ 	.word	0x0000b530


	//   ....[72]....
        /*08bc*/ 	.word	0x0000b5b0


	//   ....[73]....
        /*08c0*/ 	.word	0x0000b5d0


	//   ....[74]....
        /*08c4*/ 	.word	0x0000b5e0


	//   ....[75]....
        /*08c8*/ 	.word	0x0000b5f0


	//   ....[76]....
        /*08cc*/ 	.word	0x0000bec0


	//   ....[77]....
        /*08d0*/ 	.word	0x0000bef0


	//   ....[78]....
        /*08d4*/ 	.word	0x0000bf90


	//   ....[79]....
        /*08d8*/ 	.word	0x0000bfb0


	//   ....[80]....
        /*08dc*/ 	.word	0x0000c030


	//   ....[81]....
        /*08e0*/ 	.word	0x0000c050


	//   ....[82]....
        /*08e4*/ 	.word	0x0000c0d0


	//   ....[83]....
        /*08e8*/ 	.word	0x0000c0f0


	//   ....[84]....
        /*08ec*/ 	.word	0x0000c170


	//   ....[85]....
        /*08f0*/ 	.word	0x0000c190


	//   ....[86]....
        /*08f4*/ 	.word	0x0000c210


	//   ....[87]....
        /*08f8*/ 	.word	0x0000c230


	//   ....[88]....
        /*08fc*/ 	.word	0x0000c2b0


	//   ....[89]....
        /*0900*/ 	.word	0x0000c2d0


	//   ....[90]....
        /*0904*/ 	.word	0x0000c2e0


	//   ....[91]....
        /*0908*/ 	.word	0x0000c350


	//   ....[92]....
        /*090c*/ 	.word	0x0000c3a0


	//   ....[93]....
        /*0910*/ 	.word	0x0000c3d0


	//   ....[94]....
        /*0914*/ 	.word	0x0000c460


	//   ....[95]....
        /*0918*/ 	.word	0x0000c470


	//   ....[96]....
        /*091c*/ 	.word	0x0000c4e0


	//   ....[97]....
        /*0920*/ 	.word	0x0000c4f0


	//   ....[98]....
        /*0924*/ 	.word	0x0000c530


	//   ....[99]....
        /*0928*/ 	.word	0x0000c550


	//   ....[100]....
        /*092c*/ 	.word	0x0000cca0


	//   ....[101]....
        /*0930*/ 	.word	0x0000ccd0


	//   ....[102]....
        /*0934*/ 	.word	0x0000cd20


	//   ....[103]....
        /*0938*/ 	.word	0x0000cd30


	//   ....[104]....
        /*093c*/ 	.word	0x0000cd70


	//   ....[105]....
        /*0940*/ 	.word	0x0000cd80


	//   ....[106]....
        /*0944*/ 	.word	0x0000cdc0


	//   ....[107]....
        /*0948*/ 	.word	0x0000cdd0


	//   ....[108]....
        /*094c*/ 	.word	0x0000ce10


	//   ....[109]....
        /*0950*/ 	.word	0x0000ce20


	//   ....[110]....
        /*0954*/ 	.word	0x0000ce60


	//   ....[111]....
        /*0958*/ 	.word	0x0000ce70


	//   ....[112]....
        /*095c*/ 	.word	0x0000ceb0


	//   ....[113]....
        /*0960*/ 	.word	0x0000cec0


	//   ....[114]....
        /*0964*/ 	.word	0x0000ced0


	//   ....[115]....
        /*0968*/ 	.word	0x0000cf10


	//   ....[116]....
        /*096c*/ 	.word	0x0000d1c0


	//   ....[117]....
        /*0970*/ 	.word	0x0000d1f0


	//   ....[118]....
        /*0974*/ 	.word	0x0000d250


	//   ....[119]....
        /*0978*/ 	.word	0x0000d260


	//   ....[120]....
        /*097c*/ 	.word	0x0000d2b0


	//   ....[121]....
        /*0980*/ 	.word	0x0000d2c0


	//   ....[122]....
        /*0984*/ 	.word	0x0000d310


	//   ....[123]....
        /*0988*/ 	.word	0x0000d320


	//   ....[124]....
        /*098c*/ 	.word	0x0000d370


	//   ....[125]....
        /*0990*/ 	.word	0x0000d380


	//   ....[126]....
        /*0994*/ 	.word	0x0000d3d0


	//   ....[127]....
        /*0998*/ 	.word	0x0000d3e0


	//   ....[128]....
        /*099c*/ 	.word	0x0000d430


	//   ....[129]....
        /*09a0*/ 	.word	0x0000d440


	//   ....[130]....
        /*09a4*/ 	.word	0x0000d450


	//   ....[131]....
        /*09a8*/ 	.word	0x0000d490


	//   ....[132]....
        /*09ac*/ 	.word	0x0000da30


	//   ....[133]....
        /*09b0*/ 	.word	0x0000da70


	//   ....[134]....
        /*09b4*/ 	.word	0x0000dab0


	//   ....[135]....
        /*09b8*/ 	.word	0x0000daf0


	//   ....[136]....
        /*09bc*/ 	.word	0x0000db10


	//   ....[137]....
        /*09c0*/ 	.word	0x0000db50


	//   ....[138]....
        /*09c4*/ 	.word	0x0000db70


	//   ....[139]....
        /*09c8*/ 	.word	0x0000dbb0


	//   ....[140]....
        /*09cc*/ 	.word	0x0000dbd0


	//   ....[141]....
        /*09d0*/ 	.word	0x0000dc10


	//   ....[142]....
        /*09d4*/ 	.word	0x0000dc30


	//   ....[143]....
        /*09d8*/ 	.word	0x0000dc70


	//   ....[144]....
        /*09dc*/ 	.word	0x0000dc90


	//   ....[145]....
        /*09e0*/ 	.word	0x0000dcd0


	//   ....[146]....
        /*09e4*/ 	.word	0x0000dcf0


	//   ....[147]....
        /*09e8*/ 	.word	0x0000dd00


	//   ....[148]....
        /*09ec*/ 	.word	0x0000e0b0


	//   ....[149]....
        /*09f0*/ 	.word	0x0000e0e0


	//   ....[150]....
        /*09f4*/ 	.word	0x0000e150


	//   ....[151]....
        /*09f8*/ 	.word	0x0000e180


	//   ....[152]....
        /*09fc*/ 	.word	0x0000e1b0


	//   ....[153]....
        /*0a00*/ 	.word	0x0000e1e0


	//   ....[154]....
        /*0a04*/ 	.word	0x0000e210


	//   ....[155]....
        /*0a08*/ 	.word	0x0000e240


	//   ....[156]....
        /*0a0c*/ 	.word	0x0000e3e0


	//   ....[157]....
        /*0a10*/ 	.word	0x0000e410


	//   ....[158]....
        /*0a14*/ 	.word	0x0000e440


	//   ....[159]....
        /*0a18*/ 	.word	0x0000e470


	//   ....[160]....
        /*0a1c*/ 	.word	0x0000e4a0


	//   ....[161]....
        /*0a20*/ 	.word	0x0000e4d0


	//   ....[162]....
        /*0a24*/ 	.word	0x0000e590


	//   ....[163]....
        /*0a28*/ 	.word	0x0000e5b0


	//   ....[164]....
        /*0a2c*/ 	.word	0x0000e5c0


	//   ....[165]....
        /*0a30*/ 	.word	0x0000e620


	//   ....[166]....
        /*0a34*/ 	.word	0x0000ec40


	//   ....[167]....
        /*0a38*/ 	.word	0x0000f120


	//   ....[168]....
        /*0a3c*/ 	.word	0x0000f210


	//   ....[169]....
        /*0a40*/ 	.word	0x0000f2b0


	//   ....[170]....
        /*0a44*/ 	.word	0x0000f310


	//   ....[171]....
        /*0a48*/ 	.word	0x0000f400


	//   ....[172]....
        /*0a4c*/ 	.word	0x0000f470


	//   ....[173]....
        /*0a50*/ 	.word	0x0000f560


	//   ....[174]....
        /*0a54*/ 	.word	0x0000f5d0


	//   ....[175]....
        /*0a58*/ 	.word	0x0000f6c0


	//   ....[176]....
        /*0a5c*/ 	.word	0x0000f730


	//   ....[177]....
        /*0a60*/ 	.word	0x0000f820


	//   ....[178]....
        /*0a64*/ 	.word	0x0000f890


	//   ....[179]....
        /*0a68*/ 	.word	0x0000f980


	//   ....[180]....
        /*0a6c*/ 	.word	0x0000f9f0


	//   ....[181]....
        /*0a70*/ 	.word	0x0000fae0


	//   ....[182]....
        /*0a74*/ 	.word	0x0000fb50


	//   ....[183]....
        /*0a78*/ 	.word	0x0000fc30


	//   ....[184]....
        /*0a7c*/ 	.word	0x0000fce0


	//   ....[185]....
        /*0a80*/ 	.word	0x0000fd50


	//   ....[186]....
        /*0a84*/ 	.word	0x0000fdb0


	//   ....[187]....
        /*0a88*/ 	.word	0x0000fea0


	//   ....[188]....
        /*0a8c*/ 	.word	0x0000ff00


	//   ....[189]....
        /*0a90*/ 	.word	0x00010000


	//   ....[190]....
        /*0a94*/ 	.word	0x00010060


	//   ....[191]....
        /*0a98*/ 	.word	0x00010160


	//   ....[192]....
        /*0a9c*/ 	.word	0x000101c0


	//   ....[193]....
        /*0aa0*/ 	.word	0x000102c0


	//   ....[194]....
        /*0aa4*/ 	.word	0x00010320


	//   ....[195]....
        /*0aa8*/ 	.word	0x00010420


	//   ....[196]....
        /*0aac*/ 	.word	0x00010480


	//   ....[197]....
        /*0ab0*/ 	.word	0x00010580


	//   ....[198]....
        /*0ab4*/ 	.word	0x000105e0


	//   ....[199]....
        /*0ab8*/ 	.word	0x00010690


	//   ....[200]....
        /*0abc*/ 	.word	0x00010750


	//   ....[201]....
        /*0ac0*/ 	.word	0x00010810


	//   ....[202]....
        /*0ac4*/ 	.word	0x00010870


	//   ....[203]....
        /*0ac8*/ 	.word	0x00010970


	//   ....[204]....
        /*0acc*/ 	.word	0x000109d0


	//   ....[205]....
        /*0ad0*/ 	.word	0x00010aa0


	//   ....[206]....
        /*0ad4*/ 	.word	0x00010b00


	//   ....[207]....
        /*0ad8*/ 	.word	0x00010bc0


	//   ....[208]....
        /*0adc*/ 	.word	0x00010d00


	//   ....[209]....
        /*0ae0*/ 	.word	0x00010db0


	//   ....[210]....
        /*0ae4*/ 	.word	0x00010e10


	//   ....[211]....
        /*0ae8*/ 	.word	0x00010ec0


	//   ....[212]....
        /*0aec*/ 	.word	0x00010f20


	//   ....[213]....
        /*0af0*/ 	.word	0x00010fd0


	//   ....[214]....
        /*0af4*/ 	.word	0x00011030


	//   ....[215]....
        /*0af8*/ 	.word	0x000110e0


	//   ....[216]....
        /*0afc*/ 	.word	0x00011140


	//   ....[217]....
        /*0b00*/ 	.word	0x000111f0


	//   ....[218]....
        /*0b04*/ 	.word	0x00011250


	//   ....[219]....
        /*0b08*/ 	.word	0x00011300


	//   ....[220]....
        /*0b0c*/ 	.word	0x00011360


	//   ....[221]....
        /*0b10*/ 	.word	0x00011410


	//   ....[222]....
        /*0b14*/ 	.word	0x00011470


	//   ....[223]....
        /*0b18*/ 	.word	0x00011520


	//   ....[224]....
        /*0b1c*/ 	.word	0x00011610


	//   ....[225]....
        /*0b20*/ 	.word	0x000116c0


	//   ....[226]....
        /*0b24*/ 	.word	0x00011720


	//   ....[227]....
        /*0b28*/ 	.word	0x000117e0


	//   ....[228]....
        /*0b2c*/ 	.word	0x00011840


	//   ....[229]....
        /*0b30*/ 	.word	0x00011900


	//   ....[230]....
        /*0b34*/ 	.word	0x00011960


	//   ....[231]....
        /*0b38*/ 	.word	0x00011a20


	//   ....[232]....
        /*0b3c*/ 	.word	0x00011a80


	//   ....[233]....
        /*0b40*/ 	.word	0x00011b40


	//   ....[234]....
        /*0b44*/ 	.word	0x00011ba0


	//   ....[235]....
        /*0b48*/ 	.word	0x00011c60


	//   ....[236]....
        /*0b4c*/ 	.word	0x00011cc0


	//   ....[237]....
        /*0b50*/ 	.word	0x00011d80


	//   ....[238]....
        /*0b54*/ 	.word	0x00011de0


	//   ....[239]....
        /*0b58*/ 	.word	0x00011e90


	//   ....[240]....
        /*0b5c*/ 	.word	0x00011f80


	//   ....[241]....
        /*0b60*/ 	.word	0x00012020


	//   ....[242]....
        /*0b64*/ 	.word	0x000120c0


	//   ....[243]....
        /*0b68*/ 	.word	0x00012170


	//   ....[244]....
        /*0b6c*/ 	.word	0x000121d0


	//   ....[245]....
        /*0b70*/ 	.word	0x00012280


	//   ....[246]....
        /*0b74*/ 	.word	0x000122e0


	//   ....[247]....
        /*0b78*/ 	.word	0x00012390


	//   ....[248]....
        /*0b7c*/ 	.word	0x000123f0


	//   ....[249]....
        /*0b80*/ 	.word	0x000124a0


	//   ....[250]....
        /*0b84*/ 	.word	0x00012500


	//   ....[251]....
        /*0b88*/ 	.word	0x000125b0


	//   ....[252]....
        /*0b8c*/ 	.word	0x00012610


	//   ....[253]....
        /*0b90*/ 	.word	0x000126c0


	//   ....[254]....
        /*0b94*/ 	.word	0x00012720


	//   ....[255]....
        /*0b98*/ 	.word	0x000127c0


	//   ....[0]....
        /*0b9c*/ 	.word	0x00012850


	//   ....[1]....
        /*0ba0*/ 	.word	0x000128f0


	//   ....[2]....
        /*0ba4*/ 	.word	0x00012a70


	//   ....[3]....
        /*0ba8*/ 	.word	0x00012ae0


	//   ....[4]....
        /*0bac*/ 	.word	0x00012b50


	//   ....[5]....
        /*0bb0*/ 	.word	0x00012bc0


	//   ....[6]....
        /*0bb4*/ 	.word	0x00012c30


	//   ....[7]....
        /*0bb8*/ 	.word	0x00012cb0


	//   ....[8]....
        /*0bbc*/ 	.word	0x00012d30


	//   ....[9]....
        /*0bc0*/ 	.word	0x00012dc0


	//   ....[10]....
        /*0bc4*/ 	.word	0x00012e30


	//   ....[11]....
        /*0bc8*/ 	.word	0x00012ea0


	//   ....[12]....
        /*0bcc*/ 	.word	0x00012f10


	//   ....[13]....
        /*0bd0*/ 	.word	0x00012f90


	//   ....[14]....
        /*0bd4*/ 	.word	0x00013000


	//   ....[15]....
        /*0bd8*/ 	.word	0x000130a0


	//   ....[16]....
        /*0bdc*/ 	.word	0x000130f0


	//   ....[17]....
        /*0be0*/ 	.word	0x00013180


	//   ....[18]....
        /*0be4*/ 	.word	0x000132b0


	//----- nvinfo : EIATTR_REG_RECONFIG
	.align		4
.L_1405:
        /*0be8*/ 	.byte	0x01, 0x54
	.zero		2


	//----- nvinfo : EIATTR_SYSCALL_OFFSETS
	.align		4
        /*0bec*/ 	.byte	0x04, 0x46
        /*0bee*/ 	.short	(.L_1407 - .L_1406)


	//   ....[0]....
.L_1406:
        /*0bf0*/ 	.word	0x00001750


	//   ....[1]....
        /*0bf4*/ 	.word	0x0000a820


	//   ....[2]....
        /*0bf8*/ 	.word	0x0000a970


	//   ....[3]....
        /*0bfc*/ 	.word	0x0000aa60


	//   ....[4]....
        /*0c00*/ 	.word	0x0000ba00


	//----- nvinfo : EIATTR_MBARRIER_INSTR_OFFSETS
	.align		4
.L_1407:
        /*0c04*/ 	.byte	0x04, 0x39
        /*0c06*/ 	.short	(.L_1409 - .L_1408)


	//   ....[0]....
.L_1408:
        /*0c08*/ 	.word	0x00000180
        /*0c0c*/ 	.word	0x000000ff
        /*0c10*/ 	.word	0x00016800
        /*0c14*/ 	.short	0x0100
        /*0c16*/ 	.byte	0x08
	.zero		1


	//   ....[1]....
        /*0c18*/ 	.word	0x00000190
        /*0c1c*/ 	.word	0x000000ff
        /*0c20*/ 	.word	0x00016820
        /*0c24*/ 	.short	0x0100
        /*0c26*/ 	.byte	0x08
	.zero		1


	//   ....[2]....
        /*0c28*/ 	.word	0x00000280
        /*0c2c*/ 	.word	0x000000ff
        /*0c30*/ 	.word	0x00016830
        /*0c34*/ 	.short	0x0100
        /*0c36*/ 	.byte	0x08
	.zero		1


	//   ....[3]....
        /*0c38*/ 	.word	0x00000290
        /*0c3c*/ 	.word	0x000000ff
        /*0c40*/ 	.word	0x00016840
        /*0c44*/ 	.short	0x0100
        /*0c46*/ 	.byte	0x08
	.zero		1


	//   ....[4]....
        /*0c48*/ 	.word	0x000002a0
        /*0c4c*/ 	.word	0x000000ff
        /*0c50*/ 	.word	0x00016838
        /*0c54*/ 	.short	0x0100
        /*0c56*/ 	.byte	0x08
	.zero		1


	//   ....[5]....
        /*0c58*/ 	.word	0x000002b0
        /*0c5c*/ 	.word	0x000000ff
        /*0c60*/ 	.word	0x00016848
        /*0c64*/ 	.short	0x0100
        /*0c66*/ 	.byte	0x08
	.zero		1


	//   ....[6]....
        /*0c68*/ 	.word	0x000003e0
        /*0c6c*/ 	.word	0x000000ff
        /*0c70*/ 	.word	0x00016850
        /*0c74*/ 	.short	0x0100
        /*0c76*/ 	.byte	0x08
	.zero		1


	//   ....[7]....
        /*0c78*/ 	.word	0x000003f0
        /*0c7c*/ 	.word	0x000000ff
        /*0c80*/ 	.word	0x00016860
        /*0c84*/ 	.short	0x0100
        /*0c86*/ 	.byte	0x08
	.zero		1


	//   ....[8]....
        /*0c88*/ 	.word	0x00000400
        /*0c8c*/ 	.word	0x000000ff
        /*0c90*/ 	.word	0x00016858
        /*0c94*/ 	.short	0x0100
        /*0c96*/ 	.byte	0x08
	.zero		1


	//   ....[9]....
        /*0c98*/ 	.word	0x00000410
        /*0c9c*/ 	.word	0x000000ff
        /*0ca0*/ 	.word	0x00016868
        /*0ca4*/ 	.short	0x0100
        /*0ca6*/ 	.byte	0x08
	.zero		1


	//   ....[10]....
        /*0ca8*/ 	.word	0x00000500
        /*0cac*/ 	.word	0x000000ff
        /*0cb0*/ 	.word	0x00016870
        /*0cb4*/ 	.short	0x0100
        /*0cb6*/ 	.byte	0x06
	.zero		1


	//   ....[11]....
        /*0cb8*/ 	.word	0x00000510
        /*0cbc*/ 	.word	0x000000ff
        /*0cc0*/ 	.word	0x00016880
        /*0cc4*/ 	.short	0x0100
        /*0cc6*/ 	.byte	0x06
	.zero		1


	//   ....[12]....
        /*0cc8*/ 	.word	0x00000520
        /*0ccc*/ 	.word	0x000000ff
        /*0cd0*/ 	.word	0x00016878
        /*0cd4*/ 	.short	0x0100
        /*0cd6*/ 	.byte	0x06
	.zero		1


	//   ....[13]....
        /*0cd8*/ 	.word	0x00000530
        /*0cdc*/ 	.word	0x000000ff
        /*0ce0*/ 	.word	0x00016888
        /*0ce4*/ 	.short	0x0100
        /*0ce6*/ 	.byte	0x06
	.zero		1


	//   ....[14]....
        /*0ce8*/ 	.word	0x00000660
        /*0cec*/ 	.word	0x000000ff
        /*0cf0*/ 	.word	0x00016890
        /*0cf4*/ 	.short	0x0100
        /*0cf6*/ 	.byte	0x08
	.zero		1


	//   ....[15]....
        /*0cf8*/ 	.word	0x00000670
        /*0cfc*/ 	.word	0x000000ff
        /*0d00*/ 	.word	0x000168a0
        /*0d04*/ 	.short	0x0100
        /*0d06*/ 	.byte	0x08
	.zero		1


	//   ....[16]....
        /*0d08*/ 	.word	0x00000680
        /*0d0c*/ 	.word	0x000000ff
        /*0d10*/ 	.word	0x00016898
        /*0d14*/ 	.short	0x0100
        /*0d16*/ 	.byte	0x08
	.zero		1


	//   ....[17]....
        /*0d18*/ 	.word	0x00000690
        /*0d1c*/ 	.word	0x000000ff
        /*0d20*/ 	.word	0x000168a8
        /*0d24*/ 	.short	0x0100
        /*0d26*/ 	.byte	0x08
	.zero		1


	//   ....[18]....
        /*0d28*/ 	.word	0x000007c0
        /*0d2c*/ 	.word	0x000000ff
        /*0d30*/ 	.word	0x000168b0
        /*0d34*/ 	.short	0x0100
        /*0d36*/ 	.byte	0x08
	.zero		1


	//   ....[19]....
        /*0d38*/ 	.word	0x000007d0
        /*0d3c*/ 	.word	0x000000ff
        /*0d40*/ 	.word	0x000168c0
        /*0d44*/ 	.short	0x0100
        /*0d46*/ 	.byte	0x08
	.zero		1


	//   ....[20]....
        /*0d48*/ 	.word	0x000007e0
        /*0d4c*/ 	.word	0x000000ff
        /*0d50*/ 	.word	0x000168b8
        /*0d54*/ 	.short	0x0100
        /*0d56*/ 	.byte	0x08
	.zero		1


	//   ....[21]....
        /*0d58*/ 	.word	0x000007f0
        /*0d5c*/ 	.word	0x000000ff
        /*0d60*/ 	.word	0x000168c8
        /*0d64*/ 	.short	0x0100
        /*0d66*/ 	.byte	0x08
	.zero		1


	//   ....[22]....
        /*0d68*/ 	.word	0x000017c0
        /*0d6c*/ 	.word	0x000000ff
        /*0d70*/ 	.word	0x00016800
        /*0d74*/ 	.short	0x010a
        /*0d76*/ 	.byte	0x2b
	.zero		1


	//   ....[23]....
        /*0d78*/ 	.word	0x00001840
        /*0d7c*/ 	.word	0x00000000
        /*0d80*/ 	.word	0x00016830
        /*0d84*/ 	.short	0x010a
        /*0d86*/ 	.byte	0x3f
	.zero		1


	//   ....[24]....
        /*0d88*/ 	.word	0x00001890
        /*0d8c*/ 	.word	0x00000000
        /*0d90*/ 	.word	0x00016830
        /*0d94*/ 	.short	0x010a
        /*0d96*/ 	.byte	0x3f
	.zero		1


	//   ....[25]....
        /*0d98*/ 	.word	0x00002d20
        /*0d9c*/ 	.word	0x000000ff
        /*0da0*/ 	.word	0x00000000
        /*0da4*/ 	.short	0x0101
        /*0da6*/ 	.byte	0x06
	.zero		1


	//   ....[26]....
        /*0da8*/ 	.word	0x000040b0
        /*0dac*/ 	.word	0x000000ff
        /*0db0*/ 	.word	0x00016830
        /*0db4*/ 	.short	0x010a
        /*0db6*/ 	.byte	0x0a
	.zero		1


	//   ....[27]....
        /*0db8*/ 	.word	0x000040f0
        /*0dbc*/ 	.word	0x000000ff
        /*0dc0*/ 	.word	0x00016830
        /*0dc4*/ 	.short	0x010a
        /*0dc6*/ 	.byte	0x0a
	.zero		1


	//   ....[28]....
        /*0dc8*/ 	.word	0x00004370
        /*0dcc*/ 	.word	0x000000ff
        /*0dd0*/ 	.word	0x00016850
        /*0dd4*/ 	.short	0x010a
        /*0dd6*/ 	.byte	0x0a
	.zero		1


	//   ....[29]....
        /*0dd8*/ 	.word	0x000043b0
        /*0ddc*/ 	.word	0x000000ff
        /*0de0*/ 	.word	0x00016850
        /*0de4*/ 	.short	0x010a
        /*0de6*/ 	.byte	0x0a
	.zero		1


	//   ....[30]....
        /*0de8*/ 	.word	0x00004cc0
        /*0dec*/ 	.word	0x000000ff
        /*0df0*/ 	.word	0x00000000
        /*0df4*/ 	.short	0x0101
        /*0df6*/ 	.byte	0x07
	.zero		1


	//   ....[31]....
        /*0df8*/ 	.word	0x00006230
        /*0dfc*/ 	.word	0x000000ff
        /*0e00*/ 	.word	0x00000000
        /*0e04*/ 	.short	0x0101
        /*0e06*/ 	.byte	0x06
	.zero		1


	//   ....[32]....
        /*0e08*/ 	.word	0x00006660
        /*0e0c*/ 	.word	0x000000ff
        /*0e10*/ 	.word	0x00016850
        /*0e14*/ 	.short	0x010a
        /*0e16*/ 	.byte	0x05
	.zero		1


	//   ....[33]....
        /*0e18*/ 	.word	0x000066a0
        /*0e1c*/ 	.word	0x000000ff
        /*0e20*/ 	.word	0x00016850
        /*0e24*/ 	.short	0x010a
        /*0e26*/ 	.byte	0x05
	.zero		1


	//   ....[34]....
        /*0e28*/ 	.word	0x00006c70
        /*0e2c*/ 	.word	0x000000ff
        /*0e30*/ 	.word	0x00000000
        /*0e34*/ 	.short	0x0101
        /*0e36*/ 	.byte	0x04
	.zero		1


	//   ....[35]....
        /*0e38*/ 	.word	0x00007d90
        /*0e3c*/ 	.word	0x00000000
        /*0e40*/ 	.word	0x00000000
        /*0e44*/ 	.short	0x0101
        /*0e46*/ 	.byte	0x3f
	.zero		1


	//   ....[36]....
        /*0e48*/ 	.word	0x000081f0
        /*0e4c*/ 	.word	0x00000010
        /*0e50*/ 	.word	0x00000000
        /*0e54*/ 	.short	0x0101
        /*0e56*/ 	.byte	0x3f
	.zero		1


	//   ....[37]....
        /*0e58*/ 	.word	0x0000af60
        /*0e5c*/ 	.word	0x00000003
        /*0e60*/ 	.word	0x00016840
        /*0e64*/ 	.short	0x010a
        /*0e66*/ 	.byte	0x3f
	.zero		1


	//   ....[38]....
        /*0e68*/ 	.word	0x0000b6f0
        /*0e6c*/ 	.word	0x00000003
        /*0e70*/ 	.word	0x00016830
        /*0e74*/ 	.short	0x0107
        /*0e76*/ 	.byte	0x3f
	.zero		1


	//   ....[39]....
        /*0e78*/ 	.word	0x0000b7c0
        /*0e7c*/ 	.word	0x00000003
        /*0e80*/ 	.word	0x00016830
        /*0e84*/ 	.short	0x0101
        /*0e86*/ 	.byte	0x3f
	.zero		1


	//   ....[40]....
        /*0e88*/ 	.word	0x0000c5f0
        /*0e8c*/ 	.word	0x00000016
        /*0e90*/ 	.word	0x00016800
        /*0e94*/ 	.short	0x0107
        /*0e96*/ 	.byte	0x3f
	.zero		1


	//   ....[41]....
        /*0e98*/ 	.word	0x0000c6e0
        /*0e9c*/ 	.word	0x00000016
        /*0ea0*/ 	.word	0x00016800
        /*0ea4*/ 	.short	0x0101
        /*0ea6*/ 	.byte	0x3f
	.zero		1


	//   ....[42]....
        /*0ea8*/ 	.word	0x0000c700
        /*0eac*/ 	.word	0x00000016
        /*0eb0*/ 	.word	0x00016820
        /*0eb4*/ 	.short	0x010a
        /*0eb6*/ 	.byte	0x3f
	.zero		1


	//   ....[43]....
        /*0eb8*/ 	.word	0x0000cab0
        /*0ebc*/ 	.word	0x00000005
        /*0ec0*/ 	.word	0x00016840
        /*0ec4*/ 	.short	0x010a
        /*0ec6*/ 	.byte	0x3f
	.zero		1


	//   ....[44]....
        /*0ec8*/ 	.word	0x0000cf90
        /*0ecc*/ 	.word	0x00000005
        /*0ed0*/ 	.word	0x00016830
        /*0ed4*/ 	.short	0x0107
        /*0ed6*/ 	.byte	0x3f
	.zero		1


	//   ....[45]....
        /*0ed8*/ 	.word	0x0000d050
        /*0edc*/ 	.word	0x00000005
        /*0ee0*/ 	.word	0x00016830
        /*0ee4*/ 	.short	0x0101
        /*0ee6*/ 	.byte	0x3f
	.zero		1


	//   ....[46]....
        /*0ee8*/ 	.word	0x0000d0b0
        /*0eec*/ 	.word	0x00000005
        /*0ef0*/ 	.word	0x00016860
        /*0ef4*/ 	.short	0x010a
        /*0ef6*/ 	.byte	0x3f
	.zero		1


	//   ....[47]....
        /*0ef8*/ 	.word	0x0000d580
        /*0efc*/ 	.word	0x00000005
        /*0f00*/ 	.word	0x00016850
        /*0f04*/ 	.short	0x0107
        /*0f06*/ 	.byte	0x3f
	.zero		1


	//   ....[48]....
        /*0f08*/ 	.word	0x0000d700
        /*0f0c*/ 	.word	0x00000005
        /*0f10*/ 	.word	0x00016850
        /*0f14*/ 	.short	0x0101
        /*0f16*/ 	.byte	0x3f
	.zero		1


	//   ....[49]....
        /*0f18*/ 	.word	0x0000d920
        /*0f1c*/ 	.word	0x00000000
        /*0f20*/ 	.word	0x00016860
        /*0f24*/ 	.short	0x010a
        /*0f26*/ 	.byte	0x3f
	.zero		1


	//   ....[50]....
        /*0f28*/ 	.word	0x0000ddb0
        /*0f2c*/ 	.word	0x00000000
        /*0f30*/ 	.word	0x00016850
        /*0f34*/ 	.short	0x0107
        /*0f36*/ 	.byte	0x3f
	.zero		1


	//   ....[51]....
        /*0f38*/ 	.word	0x0000de80
        /*0f3c*/ 	.word	0x00000000
        /*0f40*/ 	.word	0x00016850
        /*0f44*/ 	.short	0x0101
        /*0f46*/ 	.byte	0x3f
	.zero		1


	//   ....[52]....
        /*0f48*/ 	.word	0x0000ebc0
        /*0f4c*/ 	.word	0x00000005
        /*0f50*/ 	.word	0x00016820
        /*0f54*/ 	.short	0x010a
        /*0f56*/ 	.byte	0x3f
	.zero		1


	//   ....[53]....
        /*0f58*/ 	.word	0x0000ed40
        /*0f5c*/ 	.word	0x00000003
        /*0f60*/ 	.word	0x00016840
        /*0f64*/ 	.short	0x010a
        /*0f66*/ 	.byte	0x3f
	.zero		1


	//   ....[54]....
        /*0f68*/ 	.word	0x0000ede0
        /*0f6c*/ 	.word	0x00000019
        /*0f70*/ 	.word	0x00016840
        /*0f74*/ 	.short	0x010a
        /*0f76*/ 	.byte	0x3f
	.zero		1


	//   ....[55]....
        /*0f78*/ 	.word	0x0000ee20
        /*0f7c*/ 	.word	0x00000003
        /*0f80*/ 	.word	0x00016860
        /*0f84*/ 	.short	0x010a
        /*0f86*/ 	.byte	0x3f
	.zero		1


	//   ....[56]....
        /*0f88*/ 	.word	0x0000ee60
        /*0f8c*/ 	.word	0x00000019
        /*0f90*/ 	.word	0x00016860
        /*0f94*/ 	.short	0x010a
        /*0f96*/ 	.byte	0x3f
	.zero		1


	//   ....[57]....
        /*0f98*/ 	.word	0x0000eed0
        /*0f9c*/ 	.word	0x00000003
        /*0fa0*/ 	.word	0x00016800
        /*0fa4*/ 	.short	0x010a
        /*0fa6*/ 	.byte	0x3f
	.zero		1


	//   ....[58]....
        /*0fa8*/ 	.word	0x0000ef20
        /*0fac*/ 	.word	0x00000000
        /*0fb0*/ 	.word	0x00016830
        /*0fb4*/ 	.short	0x010a
        /*0fb6*/ 	.byte	0x3f
	.zero		1


	//   ....[59]....
        /*0fb8*/ 	.word	0x0000ef80
        /*0fbc*/ 	.word	0x00000008
        /*0fc0*/ 	.word	0x00016830
        /*0fc4*/ 	.short	0x010a
        /*0fc6*/ 	.byte	0x3f
	.zero		1


	//   ....[60]....
        /*0fc8*/ 	.word	0x0000efe0
        /*0fcc*/ 	.word	0x00000008
        /*0fd0*/ 	.word	0x00016850
        /*0fd4*/ 	.short	0x010a
        /*0fd6*/ 	.byte	0x3f
	.zero		1


	//   ....[61]....
        /*0fd8*/ 	.word	0x0000f040
        /*0fdc*/ 	.word	0x00000005
        /*0fe0*/ 	.word	0x00016850
        /*0fe4*/ 	.short	0x010a
        /*0fe6*/ 	.byte	0x3f
	.zero		1


	//   ....[62]....
        /*0fe8*/ 	.word	0x0000f160
        /*0fec*/ 	.word	0x00000003
        /*0ff0*/ 	.word	0x00016840
        /*0ff4*/ 	.short	0x010a
        /*0ff6*/ 	.byte	0x3f
	.zero		1


	//   ....[63]....
        /*0ff8*/ 	.word	0x00010c00
        /*0ffc*/ 	.word	0x00000016
        /*1000*/ 	.word	0x00016820
        /*1004*/ 	.short	0x010a
        /*1006*/ 	.byte	0x3f
	.zero		1


	//   ....[64]....
        /*1008*/ 	.word	0x00010c50
        /*100c*/ 	.word	0x00000005
        /*1010*/ 	.word	0x00016840
        /*1014*/ 	.short	0x010a
        /*1016*/ 	.byte	0x3f
	.zero		1


	//   ....[65]....
        /*1018*/ 	.word	0x00011560
        /*101c*/ 	.word	0x00000005
        /*1020*/ 	.word	0x00016860
        /*1024*/ 	.short	0x010a
        /*1026*/ 	.byte	0x3f
	.zero		1


	//   ....[66]....
        /*1028*/ 	.word	0x00011ed0
        /*102c*/ 	.word	0x00000000
        /*1030*/ 	.word	0x00016860
        /*1034*/ 	.short	0x010a
        /*1036*/ 	.byte	0x3f
	.zero		1


	//   ....[67]....
        /*1038*/ 	.word	0x000131d0
        /*103c*/ 	.word	0x00000005
        /*1040*/ 	.word	0x00016820
        /*1044*/ 	.short	0x010a
        /*1046*/ 	.byte	0x3f
	.zero		1


	//   ....[68]....
        /*1048*/ 	.word	0x00013370
        /*104c*/ 	.word	0x00000003
        /*1050*/ 	.word	0x00016840
        /*1054*/ 	.short	0x010a
        /*1056*/ 	.byte	0x3f
	.zero		1


	//   ....[69]....
        /*1058*/ 	.word	0x000133c0
        /*105c*/ 	.word	0x00000019
        /*1060*/ 	.word	0x00016840
        /*1064*/ 	.short	0x010a
        /*1066*/ 	.byte	0x3f
	.zero		1


	//   ....[70]....
        /*1068*/ 	.word	0x00013410
        /*106c*/ 	.word	0x00000003
        /*1070*/ 	.word	0x00016860
        /*1074*/ 	.short	0x010a
        /*1076*/ 	.byte	0x3f
	.zero		1


	//----- nvinfo : EIATTR_NUM_MBARRIERS
	.align		4
.L_1409:
        /*1078*/ 	.byte	0x03, 0x38
        /*107a*/ 	.short	0x0016


	//----- nvinfo : EIATTR_EXIT_INSTR_OFFSETS
	.align		4
        /*107c*/ 	.byte	0x04, 0x1c
        /*107e*/ 	.short	(.L_1411 - .L_1410)


	//   ....[0]....
.L_1410:
        /*1080*/ 	.word	0x000009a0


	//   ....[1]....
        /*1084*/ 	.word	0x000090d0


	//   ....[2]....
        /*1088*/ 	.word	0x0000eeb0


	//----- nvinfo : EIATTR_MAX_THREADS
	.align		4
.L_1411:
        /*108c*/ 	.byte	0x04, 0x05
        /*108e*/ 	.short	(.L_1413 - .L_1412)
.L_1412:
        /*1090*/ 	.word	0x00000200
        /*1094*/ 	.word	0x00000001
        /*1098*/ 	.word	0x00000001


	//----- nvinfo : EIATTR_CRS_STACK_SIZE
	.align		4
.L_1413:
        /*109c*/ 	.byte	0x04, 0x1e
        /*109e*/ 	.short	(.L_1415 - .L_1414)
.L_1414:
        /*10a0*/ 	.word	0x00000000


	//----- nvinfo : EIATTR_CBANK_PARAM_SIZE
	.align		4
.L_1415:
        /*10a4*/ 	.byte	0x03, 0x19
        /*10a6*/ 	.short	0x0af0


	//----- nvinfo : EIATTR_PARAM_CBANK
	.align		4
        /*10a8*/ 	.byte	0x04, 0x0a
        /*10aa*/ 	.short	(.L_1417 - .L_1416)
	.align		4
.L_1416:
        /*10ac*/ 	.word	index@(.nv.constant0._ZN7cutlass13device_kernelIN5flash11enable_sm90INS1_16FlashAttnFwdSm90INS1_25CollectiveMainloopFwdSm90ILi2EN4cute5tupleIJNS5_1CILi1EEES8_S8_EEENS6_IJNS7_ILi192EEENS7_ILi128EEENS7_ILi64EEEEEELi64ENS_10bfloat16_tEfNS_4arch4Sm90ELb0ELb0ELb1ELb1ELb1ELb0ELb0ELb1ELb1ELb1ELb1ELb0EEENS1_21CollectiveEpilogueFwdINS6_IJSA_SC_SB_EEES9_SE_SG_Li384ELb1ELb1ELb1ELb0EEENS1_36VarlenDynamicPersistentTileSchedulerILi192ELi128ELi384ELi128ELb1ELb1ELb1ELb0ELb1ELb1EEEEEEEEEvNT_6ParamsE)
        /*10b0*/ 	.short	0x0210
        /*10b2*/ 	.short	0x0af0


	//----- nvinfo : EIATTR_SW_WAR
	.align		4
.L_1417:
        /*10b4*/ 	.byte	0x04, 0x36
        /*10b6*/ 	.short	(.L_1419 - .L_1418)
.L_1418:
        /*10b8*/ 	.word	0x00000008
.L_1419:


//--------------------- .nv.info._ZN7cutlass13device_kernelIN5flash11enable_sm90INS1_16FlashAttnFwdSm90INS1_25CollectiveMainloopFwdSm90ILi2EN4cute5tupleIJNS5_1CILi1EEES8_S8_EEENS6_IJNS7_ILi192EEENS7_ILi128EEENS7_ILi64EEEEEELi64ENS_10bfloat16_tEfNS_4arch4Sm90ELb0ELb0ELb1ELb1ELb1ELb1ELb0ELb1ELb1ELb1ELb1ELb0EEENS1_21CollectiveEpilogueFwdINS6_IJSA_SC_SB_EEES9_SE_SG_Li384ELb1ELb1ELb1ELb0EEENS1_36VarlenDynamicPersistentTileSchedulerILi192ELi128ELi384ELi128ELb1ELb1ELb1ELb0ELb1ELb1EEEEEEEEEvNT_6ParamsE --------------------------
	.section	.nv.info._ZN7cutlass13device_kernelIN5flash11enable_sm90INS1_16FlashAttnFwdSm90INS1_25CollectiveMainloopFwdSm90ILi2EN4cute5tupleIJNS5_1CILi1EEES8_S8_EEENS6_IJNS7_ILi192EEENS7_ILi128EEENS7_ILi64EEEEEELi64ENS_10bfloat16_tEfNS_4arch4Sm90ELb0ELb0ELb1ELb1ELb1ELb1ELb0ELb1ELb1ELb1ELb1ELb0EEENS1_21CollectiveEpilogueFwdINS6_IJSA_SC_SB_EEES9_SE_SG_Li384ELb1ELb1ELb1ELb0EEENS1_36VarlenDynamicPersistentTileSchedulerILi192ELi128ELi384ELi128ELb1ELb1ELb1ELb0ELb1ELb1EEEEEEEEEvNT_6ParamsE,"",@"SHT_CUDA_INFO"
	.sectionflags	@""
	.align	4


	//----- nvinfo : EIATTR_CUDA_API_VERSION
	.align		4
        /*0000*/ 	.byte	0x04, 0x37
        /*0002*/ 	.short	(.L_1421 - .L_1420)
.L_1420:
        /*0004*/ 	.word	0x00000082


	//----- nvinfo : EIATTR_KPARAM_INFO
	.align		4
.L_1421:
        /*0008*/ 	.byte	0x04, 0x17
        /*000a*/ 	.short	(.L_1423 - .L_1422)
.L_1422:
        /*000c*/ 	.word	0x00000000
        /*0010*/ 	.short	0x0000
        /*0012*/ 	.short	0x0070
        /*0014*/ 	.byte	0x00, 0xf0, 0x01, 0x2a


	//----- nvinfo : EIATTR_SPARSE_MMA_MASK
	.align		4
.L_1423:
        /*0018*/ 	.byte	0x03, 0x50
        /*001a*/ 	.short	0x0000


	//----- nvinfo : EIATTR_MAXREG_COUNT
	.align		4
        /*001c*/ 	.byte	0x03, 0x1b
        /*001e*/ 	.short	0x0080


	//----- nvinfo : EIATTR_NUM_BARRIERS
	.align		4
        /*0020*/ 	.byte	0x02, 0x4c
        /*0022*/ 	.byte	0x10
	.zero		1


	//----- nvinfo : EIATTR_EXTERNS
	.align		4
        /*0024*/ 	.byte	0x04, 0x0f
        /*0026*/ 	.short	(.L_1425 - .L_1424)


	//   ....[0]....
	.align		4
.L_1424:
        /*0028*/ 	.word	index@(__assertfail)


	//----- nvinfo : EIATTR_ANNOTATIONS
	.align		4
.L_1425:
        /*002c*/ 	.byte	0x04, 0x55
        /*002e*/ 	.short	(.L_1427 - .L_1426)


	//   ....[0]....
.L_1426:
        /* <DEDUP_REMOVED lines=69> */


	//----- nvinfo : EIATTR_MERCURY_ISA_VERSION
	.align		4
.L_1427:
        /*0468*/ 	.byte	0x03, 0x5f
        /*046a*/ 	.short	0x0101


	//----- nvinfo : EIATTR_UNUSED_LOAD_BYTE_OFFSET
	.align		4
        /*046c*/ 	.byte	0x04, 0x44
        /*046e*/ 	.short	(.L_1429 - .L_1428)


	//   ....[0]....
.L_1428:
        /*0470*/ 	.word	0x00000a80
        /*0474*/ 	.word	0x0000fff0


	//   ....[1]....
        /*0478*/ 	.word	0x0000e2a0
        /*047c*/ 	.word	0x0000fff0


	//----- nvinfo : EIATTR_INT_WARP_WIDE_INSTR_OFFSETS
	.align		4
.L_1429:
        /*0480*/ 	.byte	0x04, 0x31
        /*0482*/ 	.short	(.L_1431 - .L_1430)


	//   ....[0]....
.L_1430:
        /*0484*/ 	.word	0x00000130


	//   ....[1]....
        /*0488*/ 	.word	0x00000170


	//   ....[2]....
        /*048c*/ 	.word	0x000001e0


	//   ....[3]....
        /*0490*/ 	.word	0x00012ce0


	//   ....[4]....
        /*0494*/ 	.word	0x00012d70


	//   ....[5]....
        /*0498*/ 	.word	0x00015f20


	//   ....[6]....
        /*049c*/ 	.word	0x00015fb0


	//----- nvinfo : EIATTR_COOP_GROUP_MASK_REGIDS
	.align		4
.L_1431:
        /*04a0*/ 	.byte	0x04, 0x29
        /*04a2*/ 	.short	(.L_1433 - .L_1432)


	//   ....[0]....
.L_1432:
        /*04a4*/ 	.word	0xffffffff


	//   ....[1]....
        /*04a8*/ 	.word	0xffffffff


	//   ....[2]....
        /*04ac*/ 	.word	0xffffffff


	//   ....[3]....
        /*04b0*/ 	.word	0xffffffff


	//   ....[4]....
        /*04b4*/ 	.word	0xffffffff


	//   ....[5]....
        /*04b8*/ 	.word	0xffffffff


	//   ....[6]....
        /*04bc*/ 	.word	0xffffffff


	//   ....[7]....
        /*04c0*/ 	.word	0xffffffff


	//   ....[8]....
        /*04c4*/ 	.word	0xffffffff


	//   ....[9]....
        /*04c8*/ 	.word	0xffffffff


	//   ....[10]....
        /*04cc*/ 	.word	0xffffffff


	//   ....[11]....
        /*04d0*/ 	.word	0xffffffff


	//   ....[12]....
        /*04d4*/ 	.word	0xffffffff


	//   ....[13]....
        /*04d8*/ 	.word	0xffffffff


	//   ....[14]....
        /*04dc*/ 	.word	0xffffffff


	//   ....[15]....
        /*04e0*/ 	.word	0xffffffff


	//   ....[16]....
        /*04e4*/ 	.word	0xffffffff


	//   ....[17]....
        /*04e8*/ 	.word	0xffffffff


	//   ....[18]....
        /*04ec*/ 	.word	0xffffffff


	//   ....[19]....
        /*04f0*/ 	.word	0xffffffff


	//   ....[20]....
        /*04f4*/ 	.word	0xffffffff


	//   ....[21]....
        /*04f8*/ 	.word	0xffffffff


	//   ....[22]....
        /*04fc*/ 	.word	0xffffffff


	//   ....[23]....
        /*0500*/ 	.word	0xffffffff


	//   ....[24]....
        /*0504*/ 	.word	0xffffffff


	//   ....[25]....
        /*0508*/ 	.word	0xffffffff


	//   ....[26]....
        /*050c*/ 	.word	0xffffffff


	//   ....[27]....
        /*0510*/ 	.word	0xffffffff


	//   ....[28]....
        /*0514*/ 	.word	0xffffffff


	//   ....[29]....
        /*0518*/ 	.word	0xffffffff


	//   ....[30]....
        /*051c*/ 	.word	0xffffffff


	//   ....[31]....
        /*0520*/ 	.word	0xffffffff


	//   ....[32]....
        /*0524*/ 	.word	0xffffffff


	//   ....[33]....
        /*0528*/ 	.word	0xffffffff


	//   ....[34]....
        /*052c*/ 	.word	0xffffffff


	//   ....[35]....
        /*0530*/ 	.word	0xffffffff


	//   ....[36]....
        /*0534*/ 	.word	0xffffffff


	//   ....[37]....
        /*0538*/ 	.word	0xffffffff


	//   ....[38]....
        /*053c*/ 	.word	0xffffffff


	//   ....[39]....
        /*0540*/ 	.word	0xffffffff


	//   ....[40]....
        /*0544*/ 	.word	0xffffffff


	//   ....[41]....
        /*0548*/ 	.word	0xffffffff


	//   ....[42]....
        /*054c*/ 	.word	0xffffffff


	//   ....[43]....
        /*0550*/ 	.word	0xffffffff


	//   ....[44]....
        /*0554*/ 	.word	0xffffffff


	//   ....[45]....
        /*0558*/ 	.word	0xffffffff


	//   ....[46]....
        /*055c*/ 	.word	0xffffffff


	//   ....[47]....
        /*0560*/ 	.word	0xffffffff


	//   ....[48]....
        /*0564*/ 	.word	0xffffffff


	//   ....[49]....
        /*0568*/ 	.word	0xffffffff


	//   ....[50]....
        /*056c*/ 	.word	0xffffffff


	//   ....[51]....
        /*0570*/ 	.word	0xffffffff


	//   ....[52]....
        /*0574*/ 	.word	0xffffffff


	//   ....[53]....
        /*0578*/ 	.word	0xffffffff


	//   ....[54]....
        /*057c*/ 	.word	0xffffffff


	//   ....[55]....
        /*0580*/ 	.word	0xffffffff


	//   ....[56]....
        /*0584*/ 	.word	0xffffffff


	//   ....[57]....
        /*0588*/ 	.word	0xffffffff


	//   ....[58]....
        /*058c*/ 	.word	0xffffffff


	//   ....[59]....
        /*0590*/ 	.word	0xffffffff


	//   ....[60]....
        /*0594*/ 	.word	0xffffffff


	//   ....[61]....
        /*0598*/ 	.word	0xffffffff


	//   ....[62]....
        /*059c*/ 	.word	0xffffffff


	//   ....[63]....
        /*05a0*/ 	.word	0xffffffff


	//   ....[64]....
        /*05a4*/ 	.word	0xffffffff


	//   ....[65]....
        /*05a8*/ 	.word	0xffffffff


	//   ....[66]....
        /*05ac*/ 	.word	0xffffffff


	//   ....[67]....
        /*05b0*/ 	.word	0xffffffff


	//   ....[68]....
        /*05b4*/ 	.word	0xffffffff


	//   ....[69]....
        /*05b8*/ 	.word	0xffffffff


	//   ....[70]....
        /*05bc*/ 	.word	0xffffffff


	//   ....[71]....
        /*05c0*/ 	.word	0xffffffff


	//   ....[72]....
        /*05c4*/ 	.word	0xffffffff


	//   ....[73]....
        /*05c8*/ 	.word	0xffffffff


	//   ....[74]....
        /*05cc*/ 	.word	0xffffffff


	//   ....[75]....
        /*05d0*/ 	.word	0xffffffff


	//   ....[76]....
        /*05d4*/ 	.word	0xffffffff


	//   ....[77]....
        /*05d8*/ 	.word	0xffffffff


	//   ....[78]....
        /*05dc*/ 	.word	0xffffffff


	//   ....[79]....
        /*05e0*/ 	.word	0xffffffff


	//   ....[80]....
        /*05e4*/ 	.word	0xffffffff


	//   ....[81]....
        /*05e8*/ 	.word	0xffffffff


	//   ....[82]....
        /*05ec*/ 	.word	0xffffffff


	//   ....[83]....
        /*05f0*/ 	.word	0xffffffff


	//   ....[84]....
        /*05f4*/ 	.word	0xffffffff


	//   ....[85]....
        /*05f8*/ 	.word	0xffffffff


	//   ....[86]....
        /*05fc*/ 	.word	0xffffffff


	//   ....[87]....
        /*0600*/ 	.word	0xffffffff


	//   ....[88]....
        /*0604*/ 	.word	0xffffffff


	//   ....[89]....
        /*0608*/ 	.word	0xffffffff


	//   ....[90]....
        /*060c*/ 	.word	0xffffffff


	//   ....[91]....
        /*0610*/ 	.word	0xffffffff


	//   ....[92]....
        /*0614*/ 	.word	0xffffffff


	//   ....[93]....
        /*0618*/ 	.word	0xffffffff


	//   ....[94]....
        /*061c*/ 	.word	0xffffffff


	//   ....[95]....
        /*0620*/ 	.word	0xffffffff


	//   ....[96]....
        /*0624*/ 	.word	0xffffffff


	//   ....[97]....
        /*0628*/ 	.word	0xffffffff


	//   ....[98]....
        /*062c*/ 	.word	0xffffffff


	//   ....[99]....
        /*0630*/ 	.word	0xffffffff


	//   ....[100]....
        /*0634*/ 	.word	0xffffffff


	//   ....[101]....
        /*0638*/ 	.word	0xffffffff


	//   ....[102]....
        /*063c*/ 	.word	0xffffffff


	//   ....[103]....
        /*0640*/ 	.word	0xffffffff


	//   ....[104]....
        /*0644*/ 	.word	0xffffffff


	//   ....[105]....
        /*0648*/ 	.word	0xffffffff


	//   ....[106]....
        /*064c*/ 	.word	0xffffffff


	//   ....[107]....
        /*0650*/ 	.word	0xffffffff


	//   ....[108]....
        /*0654*/ 	.word	0xffffffff


	//   ....[109]....
        /*0658*/ 	.word	0xffffffff


	//   ....[110]....
        /*065c*/ 	.word	0xffffffff


	//   ....[111]....
        /*0660*/ 	.word	0xffffffff


	//   ....[112]....
        /*0664*/ 	.word	0xffffffff


	//   ....[113]....
        /*0668*/ 	.word	0xffffffff


	//   ....[114]....
        /*066c*/ 	.word	0xffffffff


	//   ....[115]....
        /*0670*/ 	.word	0xffffffff


	//   ....[116]....
        /*0674*/ 	.word	0xffffffff


	//   ....[117]....
        /*0678*/ 	.word	0xffffffff


	//   ....[118]....
        /*067c*/ 	.word	0xffffffff


	//   ....[119]....
        /*0680*/ 	.word	0xffffffff


	//   ....[120]....
        /*0684*/ 	.word	0xffffffff


	//   ....[121]....
        /*0688*/ 	.word	0xffffffff


	//   ....[122]....
        /*068c*/ 	.word	0xffffffff


	//   ....[123]....
        /*0690*/ 	.word	0xffffffff


	//   ....[124]....
        /*0694*/ 	.word	0xffffffff


	//   ....[125]....
        /*0698*/ 	.word	0xffffffff


	//   ....[126]....
        /*069c*/ 	.word	0xffffffff


	//   ....[127]....
        /*06a0*/ 	.word	0xffffffff


	//   ....[128]....
        /*06a4*/ 	.word	0xffffffff


	//   ....[129]....
        /*06a8*/ 	.word	0xffffffff


	//   ....[130]....
        /*06ac*/ 	.word	0xffffffff


	//   ....[131]....
        /*06b0*/ 	.word	0xffffffff


	//   ....[132]....
        /*06b4*/ 	.word	0xffffffff


	//   ....[133]....
        /*06b8*/ 	.word	0xffffffff


	//   ....[134]....
        /*06bc*/ 	.word	0xffffffff


	//   ....[135]....
        /*06c0*/ 	.word	0xffffffff


	//   ....[136]....
        /*06c4*/ 	.word	0xffffffff


	//   ....[137]....
        /*06c8*/ 	.word	0xffffffff


	//   ....[138]....
        /*06cc*/ 	.word	0xffffffff


	//   ....[139]....
        /*06d0*/ 	.word	0xffffffff


	//   ....[140]....
        /*06d4*/ 	.word	0xffffffff


	//   ....[141]....
        /*06d8*/ 	.word	0xffffffff


	//   ....[142]....
        /*06dc*/ 	.word	0xffffffff


	//   ....[143]....
        /*06e0*/ 	.word	0xffffffff


	//   ....[144]....
        /*06e4*/ 	.word	0xffffffff


	//   ....[145]....
        /*06e8*/ 	.word	0xffffffff


	//   ....[146]....
        /*06ec*/ 	.word	0xffffffff


	//   ....[147]....
        /*06f0*/ 	.word	0xffffffff


	//   ....[148]....
        /*06f4*/ 	.word	0xffffffff


	//   ....[149]....
        /*06f8*/ 	.word	0xffffffff


	//   ....[150]....
        /*06fc*/ 	.word	0xffffffff


	//   ....[151]....
        /*0700*/ 	.word	0xffffffff


	//   ....[152]....
        /*0704*/ 	.word	0xffffffff


	//   ....[153]....
        /*0708*/ 	.word	0xffffffff


	//   ....[154]....
        /*070c*/ 	.word	0xffffffff


	//   ....[155]....
        /*0710*/ 	.word	0xffffffff


	//   ....[156]....
        /*0714*/ 	.word	0xffffffff


	//   ....[157]....
        /*0718*/ 	.word	0xffffffff


	//   ....[158]....
        /*071c*/ 	.word	0xffffffff


	//   ....[159]....
        /*0720*/ 	.word	0xffffffff


	//   ....[160]....
        /*0724*/ 	.word	0xffffffff


	//   ....[161]....
        /*0728*/ 	.word	0xffffffff


	//   ....[162]....
        /*072c*/ 	.word	0xffffffff


	//   ....[163]....
        /*0730*/ 	.word	0xffffffff


	//   ....[164]....
        /*0734*/ 	.word	0xffffffff


	//   ....[165]....
        /*0738*/ 	.word	0xffffffff


	//   ....[166]....
        /*073c*/ 	.word	0xffffffff


	//   ....[167]....
        /*0740*/ 	.word	0xffffffff


	//   ....[168]....
        /*0744*/ 	.word	0xffffffff


	//   ....[169]....
        /*0748*/ 	.word	0xffffffff


	//   ....[170]....
        /*074c*/ 	.word	0xffffffff


	//   ....[171]....
        /*0750*/ 	.word	0xffffffff


	//   ....[172]....
        /*0754*/ 	.word	0xffffffff


	//   ....[173]....
        /*0758*/ 	.word	0xffffffff


	//   ....[174]....
        /*075c*/ 	.word	0xffffffff


	//   ....[175]....
        /*0760*/ 	.word	0xffffffff


	//   ....[176]....
        /*0764*/ 	.word	0xffffffff


	//   ....[177]....
        /*0768*/ 	.word	0xffffffff


	//   ....[178]....
        /*076c*/ 	.word	0xffffffff


	//   ....[179]....
        /*0770*/ 	.word	0xffffffff


	//   ....[180]....
        /*0774*/ 	.word	0xffffffff


	//   ....[181]....
        /*0778*/ 	.word	0xffffffff


	//   ....[182]....
        /*077c*/ 	.word	0xffffffff


	//   ....[183]....
        /*0780*/ 	.word	0xffffffff


	//   ....[184]....
        /*0784*/ 	.word	0xffffffff


	//   ....[185]....
        /*0788*/ 	.word	0xffffffff


	//   ....[186]....
        /*078c*/ 	.word	0xffffffff


	//   ....[187]....
        /*0790*/ 	.word	0xffffffff


	//   ....[188]....
        /*0794*/ 	.word	0xffffffff


	//   ....[189]....
        /*0798*/ 	.word	0xffffffff


	//   ....[190]....
        /*079c*/ 	.word	0xffffffff


	//   ....[191]....
        /*07a0*/ 	.word	0xffffffff


	//   ....[192]....
        /*07a4*/ 	.word	0xffffffff


	//   ....[193]....
        /*07a8*/ 	.word	0x0500000f


	//   ....[194]....
        /*07ac*/ 	.word	0x0500000f


	//   ....[195]....
        /*07b0*/ 	.word	0x0500000f


	//   ....[196]....
        /*07b4*/ 	.word	0x0500000f


	//   ....[197]....
        /*07b8*/ 	.word	0x0500000f


	//   ....[198]....
        /*07bc*/ 	.word	0x0500000f


	//   ....[199]....
        /*07c0*/ 	.word	0x0500000f


	//   ....[200]....
        /*07c4*/ 	.word	0x0500000f


	//   ....[201]....
        /*07c8*/ 	.word	0x0500000f


	//   ....[202]....
        /*07cc*/ 	.word	0x0500000f


	//   ....[203]....
        /*07d0*/ 	.word	0x0500000f


	//   ....[204]....
        /*07d4*/ 	.word	0x0500000f


	//   ....[205]....
        /*07d8*/ 	.word	0x0500000f


	//   ....[206]....
        /*07dc*/ 	.word	0x0500000f


	//   ....[207]....
        /*07e0*/ 	.word	0x0500000f


	//   ....[208]....
        /*07e4*/ 	.word	0x0500000f


	//   ....[209]....
        /*07e8*/ 	.word	0x0500000f


	//   ....[210]....
        /*07ec*/ 	.word	0x0500000f


	//   ....[211]....
        /*07f0*/ 	.word	0x0500000f


	//   ....[212]....
        /*07f4*/ 	.word	0x0500000f


	//   ....[213]....
        /*07f8*/ 	.word	0x0500000f


	//   ....[214]....
        /*07fc*/ 	.word	0x0500000f


	//   ....[215]....
        /*0800*/ 	.word	0x0500000f


	//   ....[216]....
        /*0804*/ 	.word	0x0500000f


	//   ....[217]....
        /*0808*/ 	.word	0x0500000f


	//   ....[218]....
        /*080c*/ 	.word	0x0500000f


	//   ....[219]....
        /*0810*/ 	.word	0x0500000f


	//   ....[220]....
        /*0814*/ 	.word	0x0500000f


	//   ....[221]....
        /*0818*/ 	.word	0x0500000f


	//   ....[222]....
        /*081c*/ 	.word	0x0500000f


	//   ....[223]....
        /*0820*/ 	.word	0x0500000f


	//   ....[224]....
        /*0824*/ 	.word	0x0500000f


	//   ....[225]....
        /*0828*/ 	.word	0x0500000f


	//   ....[226]....
        /*082c*/ 	.word	0x0500000f


	//   ....[227]....
        /*0830*/ 	.word	0x0500000f


	//   ....[228]....
        /*0834*/ 	.word	0x0500000f


	//   ....[229]....
        /*0838*/ 	.word	0x0500000f


	//   ....[230]....
        /*083c*/ 	.word	0x0500000f


	//   ....[231]....
        /*0840*/ 	.word	0x0500000f


	//   ....[232]....
        /*0844*/ 	.word	0x0500000f


	//   ....[233]....
        /*0848*/ 	.word	0x0500000f


	//   ....[234]....
        /*084c*/ 	.word	0x0500000f


	//   ....[235]....
        /*0850*/ 	.word	0x0500000f


	//   ....[236]....
        /*0854*/ 	.word	0x0500000f


	//   ....[237]....
        /*0858*/ 	.word	0x0500000f


	//   ....[238]....
        /*085c*/ 	.word	0x0500000f


	//   ....[239]....
        /*0860*/ 	.word	0x0500000f


	//   ....[240]....
        /*0864*/ 	.word	0x0500000f


	//   ....[241]....
        /*0868*/ 	.word	0x0500000f


	//   ....[242]....
        /*086c*/ 	.word	0x0500000f


	//   ....[243]....
        /*0870*/ 	.word	0x0500000f


	//   ....[244]....
        /*0874*/ 	.word	0x0500000f


	//   ....[245]....
        /*0878*/ 	.word	0x0500000f


	//   ....[246]....
        /*087c*/ 	.word	0x0500000f


	//   ....[247]....
        /*0880*/ 	.word	0x0500000f


	//   ....[248]....
        /*0884*/ 	.word	0x0500000f


	//   ....[249]....
        /*0888*/ 	.word	0x0500000f


	//   ....[250]....
        /*088c*/ 	.word	0x0500000f


	//   ....[251]....
        /*0890*/ 	.word	0x0500000f


	//   ....[252]....
        /*0894*/ 	.word	0x0500000f


	//   ....[253]....
        /*0898*/ 	.word	0x0500000f


	//   ....[254]....
        /*089c*/ 	.word	0x0500000f


	//   ....[255]....
        /*08a0*/ 	.word	0x0500000f


	//   ....[0]....
        /*08a4*/ 	.word	0x0500000f


	//   ....[1]....
        /*08a8*/ 	.word	0x0500000f


	//   ....[2]....
        /*08ac*/ 	.word	0x0500000f


	//   ....[3]....
        /*08b0*/ 	.word	0x0500000f


	//   ....[4]....
        /*08b4*/ 	.word	0x0500000f


	//   ....[5]....
        /*08b8*/ 	.word	0x0500000f


	//   ....[6]....
        /*08bc*/ 	.word	0x0500000f


	//   ....[7]....
        /*08c0*/ 	.word	0x0500000f


	//   ....[8]....
        /*08c4*/ 	.word	0x0500000f


	//   ....[9]....
        /*08c8*/ 	.word	0x0500000f


	//   ....[10]....
        /*08cc*/ 	.word	0x0500000f


	//   ....[11]....
        /*08d0*/ 	.word	0x0500000f


	//   ....[12]....
        /*08d4*/ 	.word	0x0500000f


	//   ....[13]....
        /*08d8*/ 	.word	0x0500000f


	//   ....[14]....
        /*08dc*/ 	.word	0x0500000f


	//   ....[15]....
        /*08e0*/ 	.word	0x0500000f


	//   ....[16]....
        /*08e4*/ 	.word	0x0500000f


	//   ....[17]....
        /*08e8*/ 	.word	0x0500000f


	//   ....[18]....
        /*08ec*/ 	.word	0x0500000f


	//   ....[19]....
        /*08f0*/ 	.word	0x0500000f


	//   ....[20]....
        /*08f4*/ 	.word	0x0500000f


	//   ....[21]....
        /*08f8*/ 	.word	0x0500000f


	//   ....[22]....
        /*08fc*/ 	.word	0x0500000f


	//   ....[23]....
        /*0900*/ 	.word	0x0500000f


	//   ....[24]....
        /*0904*/ 	.word	0x0500000f


	//   ....[25]....
        /*0908*/ 	.word	0x0500000f


	//   ....[26]....
        /*090c*/ 	.word	0x0500000f


	//   ....[27]....
        /*0910*/ 	.word	0x0500000f


	//   ....[28]....
        /*0914*/ 	.word	0x0500000f


	//   ....[29]....
        /*0918*/ 	.word	0x0500000f


	//   ....[30]....
        /*091c*/ 	.word	0x0500000f


	//   ....[31]....
        /*0920*/ 	.word	0x0500000f


	//   ....[32]....
        /*0924*/ 	.word	0x0500000f


	//   ....[33]....
        /*0928*/ 	.word	0x0500000f


	//   ....[34]....
        /*092c*/ 	.word	0x0500000f


	//   ....[35]....
        /*0930*/ 	.word	0x0500000f


	//   ....[36]....
        /*0934*/ 	.word	0x0500000f


	//   ....[37]....
        /*0938*/ 	.word	0x0500000f


	//   ....[38]....
        /*093c*/ 	.word	0x0500000f


	//   ....[39]....
        /*0940*/ 	.word	0x0500000f


	//   ....[40]....
        /*0944*/ 	.word	0x0500000f


	//   ....[41]....
        /*0948*/ 	.word	0x0500000f


	//   ....[42]....
        /*094c*/ 	.word	0x0500000f


	//   ....[43]....
        /*0950*/ 	.word	0x0500000f


	//   ....[44]....
        /*0954*/ 	.word	0x0500000f


	//   ....[45]....
        /*0958*/ 	.word	0x0500000f


	//   ....[46]....
        /*095c*/ 	.word	0x0500000f


	//   ....[47]....
        /*0960*/ 	.word	0x0500000f


	//   ....[48]....
        /*0964*/ 	.word	0x0500000f


	//   ....[49]....
        /*0968*/ 	.word	0x0500000f


	//   ....[50]....
        /*096c*/ 	.word	0x0500000f


	//   ....[51]....
        /*0970*/ 	.word	0x0500000f


	//   ....[52]....
        /*0974*/ 	.word	0x0500000f


	//   ....[53]....
        /*0978*/ 	.word	0x0500000f


	//   ....[54]....
        /*097c*/ 	.word	0x0500000f


	//   ....[55]....
        /*0980*/ 	.word	0x0500000f


	//   ....[56]....
        /*0984*/ 	.word	0x0500000f


	//   ....[57]....
        /*0988*/ 	.word	0x0500000f


	//   ....[58]....
        /*098c*/ 	.word	0x0500000f


	//   ....[59]....
        /*0990*/ 	.word	0x0500000f


	//   ....[60]....
        /*0994*/ 	.word	0x0500000f


	//   ....[61]....
        /*0998*/ 	.word	0x0500000f


	//   ....[62]....
        /*099c*/ 	.word	0x0500000f


	//   ....[63]....
        /*09a0*/ 	.word	0x0500000f


	//   ....[64]....
        /*09a4*/ 	.word	0x0500000f


	//   ....[65]....
        /*09a8*/ 	.word	0x0500000f


	//   ....[66]....
        /*09ac*/ 	.word	0x0500000f


	//   ....[67]....
        /*09b0*/ 	.word	0x0500000f


	//   ....[68]....
        /*09b4*/ 	.word	0x0500000f


	//   ....[69]....
        /*09b8*/ 	.word	0x0500000f


	//   ....[70]....
        /*09bc*/ 	.word	0x0500000f


	//   ....[71]....
        /*09c0*/ 	.word	0x0500000f


	//   ....[72]....
        /*09c4*/ 	.word	0x0500000f


	//   ....[73]....
        /*09c8*/ 	.word	0x0500000f


	//   ....[74]....
        /*09cc*/ 	.word	0x0500000f


	//   ....[75]....
        /*09d0*/ 	.word	0x0500000f


	//   ....[76]....
        /*09d4*/ 	.word	0x0500000f


	//   ....[77]....
        /*09d8*/ 	.word	0x0500000f


	//   ....[78]....
        /*09dc*/ 	.word	0x0500000f


	//   ....[79]....
        /*09e0*/ 	.word	0x0500000f


	//   ....[80]....
        /*09e4*/ 	.word	0x0500000f


	//   ....[81]....
        /*09e8*/ 	.word	0x0500000f


	//   ....[82]....
        /*09ec*/ 	.word	0x0500000f


	//   ....[83]....
        /*09f0*/ 	.word	0x0500000f


	//   ....[84]....
        /*09f4*/ 	.word	0x0500000f


	//   ....[85]....
        /*09f8*/ 	.word	0x0500000f


	//   ....[86]....
        /*09fc*/ 	.word	0x0500000f


	//----- nvinfo : EIATTR_COOP_GROUP_INSTR_OFFSETS
	.align		4
.L_1433:
        /*0a00*/ 	.byte	0x04, 0x28
        /*0a02*/ 	.short	(.L_1435 - .L_1434)


	//   ....[0]....
.L_1434:
        /*0a04*/ 	.word	0x00000070


	//   ....[1]....
        /*0a08*/ 	.word	0x00000140


	//   ....[2]....
        /*0a0c*/ 	.word	0x00000190


	//   ....[3]....
        /*0a10*/ 	.word	0x000003c0


	//   ....[4]....
        /*0a14*/ 	.word	0x00000520


	//   ....[5]....
        /*0a18*/ 	.word	0x00000640


	//   ....[6]....
        /*0a1c*/ 	.word	0x000007a0


	//   ....[7]....
        /*0a20*/ 	.word	0x00002db0


	//   ....[8]....
        /*0a24*/ 	.word	0x00002dc0


	//   ....[9]....
        /*0a28*/ 	.word	0x00003510


	//   ....[10]....
        /*0a2c*/ 	.word	0x00003520


	//   ....[11]....
        /*0a30*/ 	.word	0x00004240


	//   ....[12]....
        /*0a34*/ 	.word	0x00004250


	//   ....[13]....
        /*0a38*/ 	.word	0x00004a40


	//   ....[14]....
        /*0a3c*/ 	.word	0x00004a50


	//   ....[15]....
        /*0a40*/ 	.word	0x000054c0


	//   ....[16]....
        /*0a44*/ 	.word	0x000054d0


	//   ....[17]....
        /*0a48*/ 	.word	0x000055e0


	//   ....[18]....
        /*0a4c*/ 	.word	0x000055f0


	//   ....[19]....
        /*0a50*/ 	.word	0x00005960


	//   ....[20]....
        /*0a54*/ 	.word	0x00005980


	//   ....[21]....
        /*0a58*/ 	.word	0x00005a60


	//   ....[22]....
        /*0a5c*/ 	.word	0x00005a80


	//   ....[23]....
        /*0a60*/ 	.word	0x00006140


	//   ....[24]....
        /*0a64*/ 	.word	0x00006720


	//   ....[25]....
        /*0a68*/ 	.word	0x00006730


	//   ....[26]....
        /*0a6c*/ 	.word	0x00006740


	//   ....[27]....
        /*0a70*/ 	.word	0x00006750


	//   ....[28]....
        /*0a74*/ 	.word	0x000077a0


	//   ....[29]....
        /*0a78*/ 	.word	0x000077b0


	//   ....[30]....
        /*0a7c*/ 	.word	0x000077c0


	//   ....[31]....
        /*0a80*/ 	.word	0x000077d0


	//   ....[32]....
        /*0a84*/ 	.word	0x00009bd0


	//   ....[33]....
        /*0a88*/ 	.word	0x00009bf0


	//   ....[34]....
        /*0a8c*/ 	.word	0x0000a100


	//   ....[35]....
        /*0a90*/ 	.word	0x0000a120


	//   ....[36]....
        /*0a94*/ 	.word	0x0000c2c0


	//   ....[37]....
        /*0a98*/ 	.word	0x0000c320


	//   ....[38]....
        /*0a9c*/ 	.word	0x0000c700


	//   ....[39]....
        /*0aa0*/ 	.word	0x0000c720


	//   ....[40]....
        /*0aa4*/ 	.word	0x0000dca0


	//   ....[41]....
        /*0aa8*/ 	.word	0x0000dcb0


	//   ....[42]....
        /*0aac*/ 	.word	0x0000dd50


	//   ....[43]....
        /*0ab0*/ 	.word	0x0000dd60


	//   ....[44]....
        /*0ab4*/ 	.word	0x0000eb50


	//   ....[45]....
        /*0ab8*/ 	.word	0x0000eb70


	//   ....[46]....
        /*0abc*/ 	.word	0x0000eb80


	//   ....[47]....
        /*0ac0*/ 	.word	0x0000eb90


	//   ....[48]....
        /*0ac4*/ 	.word	0x0000f0f0


	//   ....[49]....
        /*0ac8*/ 	.word	0x0000f130


	//   ....[50]....
        /*0acc*/ 	.word	0x0000f160


	//   ....[51]....
        /*0ad0*/ 	.word	0x0000f190


	//   ....[52]....
        /*0ad4*/ 	.word	0x0000f1b0


	//   ....[53]....
        /*0ad8*/ 	.word	0x0000f1c0


	//   ....[54]....
        /*0adc*/ 	.word	0x0000f200


	//   ....[55]....
        /*0ae0*/ 	.word	0x0000f230


	//   ....[56]....
        /*0ae4*/ 	.word	0x0000f6e0


	//   ....[57]....
        /*0ae8*/ 	.word	0x0000f6f0


	//   ....[58]....
        /*0aec*/ 	.word	0x0000f970


	//   ....[59]....
        /*0af0*/ 	.word	0x0000f980


	//   ....[60]....
        /*0af4*/ 	.word	0x00010470


	//   ....[61]....
        /*0af8*/ 	.word	0x000104a0


	//   ....[62]....
        /*0afc*/ 	.word	0x000104c0


	//   ....[63]....
        /*0b00*/ 	.word	0x000104f0


	//   ....[64]....
        /*0b04*/ 	.word	0x00010520


	//   ....[65]....
        /*0b08*/ 	.word	0x00010530


	//   ....[66]....
        /*0b0c*/ 	.word	0x00010560


	//   ....[67]....
        /*0b10*/ 	.word	0x000105a0


	//   ....[68]....
        /*0b14*/ 	.word	0x000106f0


	//   ....[69]....
        /*0b18*/ 	.word	0x00010920


	//   ....[70]....
        /*0b1c*/ 	.word	0x00010950


	//   ....[71]....
        /*0b20*/ 	.word	0x00010980


	//   ....[72]....
        /*0b24*/ 	.word	0x000109b0


	//   ....[73]....
        /*0b28*/ 	.word	0x000109e0


	//   ....[74]....
        /*0b2c*/ 	.word	0x00010a10


	//   ....[75]....
        /*0b30*/ 	.word	0x00010ba0


	//   ....[76]....
        /*0b34*/ 	.word	0x00010bd0


	//   ....[77]....
        /*0b38*/ 	.word	0x00010c00


	//   ....[78]....
        /*0b3c*/ 	.word	0x00010c30


	//   ....[79]....
        /*0b40*/ 	.word	0x00010c60


	//   ....[80]....
        /*0b44*/ 	.word	0x00010c90


	//   ....[81]....
        /*0b48*/ 	.word	0x00010d20


	//   ....[82]....
        /*0b4c*/ 	.word	0x00010d50


	//   ....[83]....
        /*0b50*/ 	.word	0x00010d60


	//   ....[84]....
        /*0b54*/ 	.word	0x00010e00


	//   ....[85]....
        /*0b58*/ 	.word	0x00011d90


	//   ....[86]....
        /*0b5c*/ 	.word	0x00013870


	//   ....[87]....
        /*0b60*/ 	.word	0x00013890


	//   ....[88]....
        /*0b64*/ 	.word	0x00013920


	//   ....[89]....
        /*0b68*/ 	.word	0x00013940


	//   ....[90]....
        /*0b6c*/ 	.word	0x000139c0


	//   ....[91]....
        /*0b70*/ 	.word	0x000139e0


	//   ....[92]....
        /*0b74*/ 	.word	0x00013a60


	//   ....[93]....
        /*0b78*/ 	.word	0x00013a80


	//   ....[94]....
        /*0b7c*/ 	.word	0x00013b00


	//   ....[95]....
        /*0b80*/ 	.word	0x00013b20


	//   ....[96]....
        /*0b84*/ 	.word	0x00013ba0


	//   ....[97]....
        /*0b88*/ 	.word	0x00013bc0


	//   ....[98]....
        /*0b8c*/ 	.word	0x00013c40


	//   ....[99]....
        /*0b90*/ 	.word	0x00013c60


	//   ....[100]....
        /*0b94*/ 	.word	0x00013c70


	//   ....[101]....
        /*0b98*/ 	.word	0x00013c80


	//   ....[102]....
        /*0b9c*/ 	.word	0x000145a0


	//   ....[103]....
        /*0ba0*/ 	.word	0x000145d0


	//   ....[104]....
        /*0ba4*/ 	.word	0x000145f0


	//   ....[105]....
        /*0ba8*/ 	.word	0x00014670


	//   ....[106]....
        /*0bac*/ 	.word	0x00014690


	//   ....[107]....
        /*0bb0*/ 	.word	0x00014710


	//   ....[108]....
        /*0bb4*/ 	.word	0x00014730


	//   ....[109]....
        /*0bb8*/ 	.word	0x000147b0


	//   ....[110]....
        /*0bbc*/ 	.word	0x000147d0


	//   ....[111]....
        /*0bc0*/ 	.word	0x00014850


	//   ....[112]....
        /*0bc4*/ 	.word	0x00014870


	//   ....[113]....
        /*0bc8*/ 	.word	0x000148f0


	//   ....[114]....
        /*0bcc*/ 	.word	0x00014910


	//   ....[115]....
        /*0bd0*/ 	.word	0x00014990


	//   ....[116]....
        /*0bd4*/ 	.word	0x000149b0


	//   ....[117]....
        /*0bd8*/ 	.word	0x000149c0


	//   ....[118]....
        /*0bdc*/ 	.word	0x00014a30


	//   ....[119]....
        /*0be0*/ 	.word	0x00014a80


	//   ....[120]....
        /*0be4*/ 	.word	0x00014b10


	//   ....[121]....
        /*0be8*/ 	.word	0x00014b40


	//   ....[122]....
        /*0bec*/ 	.word	0x00014b50


	//   ....[123]....
        /*0bf0*/ 	.word	0x00014bc0


	//   ....[124]....
        /*0bf4*/ 	.word	0x00014bd0


	//   ....[125]....
        /*0bf8*/ 	.word	0x00014be0


	//   ....[126]....
        /*0bfc*/ 	.word	0x000153d0


	//   ....[127]....
        /*0c00*/ 	.word	0x000153f0


	//   ....[128]....
        /*0c04*/ 	.word	0x00015460


	//   ....[129]....
        /*0c08*/ 	.word	0x00015470


	//   ....[130]....
        /*0c0c*/ 	.word	0x000154b0


	//   ....[131]....
        /*0c10*/ 	.word	0x000154c0


	//   ....[132]....
        /*0c14*/ 	.word	0x00015500


	//   ....[133]....
        /*0c18*/ 	.word	0x00015510


	//   ....[134]....
        /*0c1c*/ 	.word	0x00015550


	//   ....[135]....
        /*0c20*/ 	.word	0x00015560


	//   ....[136]....
        /*0c24*/ 	.word	0x000155a0


	//   ....[137]....
        /*0c28*/ 	.word	0x000155b0


	//   ....[138]....
        /*0c2c*/ 	.word	0x000155f0


	//   ....[139]....
        /*0c30*/ 	.word	0x00015600


	//   ....[140]....
        /*0c34*/ 	.word	0x00015610


	//   ....[141]....
        /*0c38*/ 	.word	0x00015650


	//   ....[142]....
        /*0c3c*/ 	.word	0x00015900


	//   ....[143]....
        /*0c40*/ 	.word	0x00015930


	//   ....[144]....
        /*0c44*/ 	.word	0x00015990


	//   ....[145]....
        /*0c48*/ 	.word	0x000159a0


	//   ....[146]....
        /*0c4c*/ 	.word	0x000159f0


	//   ....[147]....
        /*0c50*/ 	.word	0x00015a00


	//   ....[148]....
        /*0c54*/ 	.word	0x00015a50


	//   ....[149]....
        /*0c58*/ 	.word	0x00015a60


	//   ....[150]....
        /*0c5c*/ 	.word	0x00015ab0


	//   ....[151]....
        /*0c60*/ 	.word	0x00015ac0


	//   ....[152]....
        /*0c64*/ 	.word	0x00015b10


	//   ....[153]....
        /*0c68*/ 	.word	0x00015b20


	//   ....[154]....
        /*0c6c*/ 	.word	0x00015b70


	//   ....[155]....
        /*0c70*/ 	.word	0x00015b80


	//   ....[156]....
        /*0c74*/ 	.word	0x00015b90


	//   ....[157]....
        /*0c78*/ 	.word	0x00015bd0


	//   ....[158]....
        /*0c7c*/ 	.word	0x000161a0


	//   ....[159]....
        /*0c80*/ 	.word	0x000161b0


	//   ....[160]....
        /*0c84*/ 	.word	0x00016220


	//   ....[161]....
        /*0c88*/ 	.word	0x00016260


	//   ....[162]....
        /*0c8c*/ 	.word	0x00016280


	//   ....[163]....
        /*0c90*/ 	.word	0x000162c0


	//   ....[164]....
        /*0c94*/ 	.word	0x000162e0


	//   ....[165]....
        /*0c98*/ 	.word	0x00016320


	//   ....[166]....
        /*0c9c*/ 	.word	0x00016340


	//   ....[167]....
        /*0ca0*/ 	.word	0x00016380


	//   ....[168]....
        /*0ca4*/ 	.word	0x000163a0


	//   ....[169]....
        /*0ca8*/ 	.word	0x000163e0


	//   ....[170]....
        /*0cac*/ 	.word	0x00016400


	//   ....[171]....
        /*0cb0*/ 	.word	0x00016440


	//   ....[172]....
        /*0cb4*/ 	.word	0x00016460


	//   ....[173]....
        /*0cb8*/ 	.word	0x00016470


	//   ....[174]....
        /*0cbc*/ 	.word	0x00016830


	//   ....[175]....
        /*0cc0*/ 	.word	0x00016860


	//   ....[176]....
        /*0cc4*/ 	.word	0x000168c0


	//   ....[177]....
        /*0cc8*/ 	.word	0x000168f0


	//   ....[178]....
        /*0ccc*/ 	.word	0x00016920


	//   ....[179]....
        /*0cd0*/ 	.word	0x00016950


	//   ....[180]....
        /*0cd4*/ 	.word	0x00016980


	//   ....[181]....
        /*0cd8*/ 	.word	0x000169b0


	//   ....[182]....
        /*0cdc*/ 	.word	0x00016b50


	//   ....[183]....
        /*0ce0*/ 	.word	0x00016b80


	//   ....[184]....
        /*0ce4*/ 	.word	0x00016bb0


	//   ....[185]....
        /*0ce8*/ 	.word	0x00016be0


	//   ....[186]....
        /*0cec*/ 	.word	0x00016c10


	//   ....[187]....
        /*0cf0*/ 	.word	0x00016c40


	//   ....[188]....
        /*0cf4*/ 	.word	0x00016d00


	//   ....[189]....
        /*0cf8*/ 	.word	0x00016d20


	//   ....[190]....
        /*0cfc*/ 	.word	0x00016d30


	//   ....[191]....
        /*0d00*/ 	.word	0x00016d90


	//   ....[192]....
        /*0d04*/ 	.word	0x000173b0


	//   ....[193]....
        /*0d08*/ 	.word	0x000176d0


	//   ....[194]....
        /*0d0c*/ 	.word	0x00017760


	//   ....[195]....
        /*0d10*/ 	.word	0x000177f0


	//   ....[196]....
        /*0d14*/ 	.word	0x00017880


	//   ....[197]....
        /*0d18*/ 	.word	0x00017960


	//   ....[198]....
        /*0d1c*/ 	.word	0x000179f0


	//   ....[199]....
        /*0d20*/ 	.word	0x00017a90


	//   ....[200]....
        /*0d24*/ 	.word	0x00017b20


	//   ....[201]....
        /*0d28*/ 	.word	0x00017c10


	//   ....[202]....
        /*0d2c*/ 	.word	0x00017ca0


	//   ....[203]....
        /*0d30*/ 	.word	0x00017d40


	//   ....[204]....
        /*0d34*/ 	.word	0x00017dd0


	//   ....[205]....
        /*0d38*/ 	.word	0x00017f10


	//   ....[206]....
        /*0d3c*/ 	.word	0x00017fc0


	//   ....[207]....
        /*0d40*/ 	.word	0x00018050


	//   ....[208]....
        /*0d44*/ 	.word	0x000180a0


	//   ....[209]....
        /*0d48*/ 	.word	0x000180f0


	//   ....[210]....
        /*0d4c*/ 	.word	0x000181d0


	//   ....[211]....
        /*0d50*/ 	.word	0x00018260


	//   ....[212]....
        /*0d54*/ 	.word	0x000182b0


	//   ....[213]....
        /*0d58*/ 	.word	0x00018300


	//   ....[214]....
        /*0d5c*/ 	.word	0x00018520


	//   ....[215]....
        /*0d60*/ 	.word	0x00018580


	//   ....[216]....
        /*0d64*/ 	.word	0x00018640


	//   ....[217]....
        /*0d68*/ 	.word	0x000186b0


	//   ....[218]....
        /*0d6c*/ 	.word	0x00018710


	//   ....[219]....
        /*0d70*/ 	.word	0x000187c0


	//   ....[220]....
        /*0d74*/ 	.word	0x00018820


	//   ....[221]....
        /*0d78*/ 	.word	0x000188b0


	//   ....[222]....
        /*0d7c*/ 	.word	0x00018930


	//   ....[223]....
        /*0d80*/ 	.word	0x00018980


	//   ....[224]....
        /*0d84*/ 	.word	0x00018a10


	//   ....[225]....
        /*0d88*/ 	.word	0x00018aa0


	//   ....[226]....
        /*0d8c*/ 	.word	0x00018b40


	//   ....[227]....
        /*0d90*/ 	.word	0x00018be0


	//   ....[228]....
        /*0d94*/ 	.word	0x00018c40


	//   ....[229]....
        /*0d98*/ 	.word	0x00018cb0


	//   ....[230]....
        /*0d9c*/ 	.word	0x00018d10


	//   ....[231]....
        /*0da0*/ 	.word	0x00018d80


	//   ....[232]....
        /*0da4*/ 	.word	0x00018e40


	//   ....[233]....
        /*0da8*/ 	.word	0x00018ea0


	//   ....[234]....
        /*0dac*/ 	.word	0x00018f60


	//   ....[235]....
        /*0db0*/ 	.word	0x00019240


	//   ....[236]....
        /*0db4*/ 	.word	0x00019330


	//   ....[237]....
        /*0db8*/ 	.word	0x000193d0


	//   ....[238]....
        /*0dbc*/ 	.word	0x00019430


	//   ....[239]....
        /*0dc0*/ 	.word	0x00019520


	//   ....[240]....
        /*0dc4*/ 	.word	0x00019590


	//   ....[241]....
        /*0dc8*/ 	.word	0x00019680


	//   ....[242]....
        /*0dcc*/ 	.word	0x000196f0


	//   ....[243]....
        /*0dd0*/ 	.word	0x000197e0


	//   ....[244]....
        /*0dd4*/ 	.word	0x00019850


	//   ....[245]....
        /*0dd8*/ 	.word	0x00019940


	//   ....[246]....
        /*0ddc*/ 	.word	0x000199b0


	//   ....[247]....
        /*0de0*/ 	.word	0x00019aa0


	//   ....[248]....
        /*0de4*/ 	.word	0x00019b10


	//   ....[249]....
        /*0de8*/ 	.word	0x00019c00


	//   ....[250]....
        /*0dec*/ 	.word	0x00019c70


	//   ....[251]....
        /*0df0*/ 	.word	0x00019d10


	//   ....[252]....
        /*0df4*/ 	.word	0x00019e00


	//   ....[253]....
        /*0df8*/ 	.word	0x00019e70


	//   ....[254]....
        /*0dfc*/ 	.word	0x00019ed0


	//   ....[255]....
        /*0e00*/ 	.word	0x00019fc0


	//   ....[0]....
        /*0e04*/ 	.word	0x0001a020


	//   ....[1]....
        /*0e08*/ 	.word	0x0001a120


	//   ....[2]....
        /*0e0c*/ 	.word	0x0001a180


	//   ....[3]....
        /*0e10*/ 	.word	0x0001a280


	//   ....[4]....
        /*0e14*/ 	.word	0x0001a2e0


	//   ....[5]....
        /*0e18*/ 	.word	0x0001a3e0


	//   ....[6]....
        /*0e1c*/ 	.word	0x0001a440


	//   ....[7]....
        /*0e20*/ 	.word	0x0001a540


	//   ....[8]....
        /*0e24*/ 	.word	0x0001a5a0


	//   ....[9]....
        /*0e28*/ 	.word	0x0001a6a0


	//   ....[10]....
        /*0e2c*/ 	.word	0x0001a700


	//   ....[11]....
        /*0e30*/ 	.word	0x0001a7b0


	//   ....[12]....
        /*0e34*/ 	.word	0x0001a860


	//   ....[13]....
        /*0e38*/ 	.word	0x0001a950


	//   ....[14]....
        /*0e3c*/ 	.word	0x0001a9b0


	//   ....[15]....
        /*0e40*/ 	.word	0x0001aa90


	//   ....[16]....
        /*0e44*/ 	.word	0x0001aaf0


	//   ....[17]....
        /*0e48*/ 	.word	0x0001abc0


	//   ....[18]....
        /*0e4c*/ 	.word	0x0001ac20


	//   ....[19]....
        /*0e50*/ 	.word	0x0001ace0


	//   ....[20]....
        /*0e54*/ 	.word	0x0001ae20


	//   ....[21]....
        /*0e58*/ 	.word	0x0001aed0


	//   ....[22]....
        /*0e5c*/ 	.word	0x0001af40


	//   ....[23]....
        /*0e60*/ 	.word	0x0001b010


	//   ....[24]....
        /*0e64*/ 	.word	0x0001b070


	//   ....[25]....
        /*0e68*/ 	.word	0x0001b120


	//   ....[26]....
        /*0e6c*/ 	.word	0x0001b180


	//   ....[27]....
        /*0e70*/ 	.word	0x0001b230


	//   ....[28]....
        /*0e74*/ 	.word	0x0001b290


	//   ....[29]....
        /*0e78*/ 	.word	0x0001b340


	//   ....[30]....
        /*0e7c*/ 	.word	0x0001b3a0


	//   ....[31]....
        /*0e80*/ 	.word	0x0001b450


	//   ....[32]....
        /*0e84*/ 	.word	0x0001b4b0


	//   ....[33]....
        /*0e88*/ 	.word	0x0001b560


	//   ....[34]....
        /*0e8c*/ 	.word	0x0001b5c0


	//   ....[35]....
        /*0e90*/ 	.word	0x0001b670


	//   ....[36]....
        /*0e94*/ 	.word	0x0001b760


	//   ....[37]....
        /*0e98*/ 	.word	0x0001b810


	//   ....[38]....
        /*0e9c*/ 	.word	0x0001b870


	//   ....[39]....
        /*0ea0*/ 	.word	0x0001b930


	//   ....[40]....
        /*0ea4*/ 	.word	0x0001b990


	//   ....[41]....
        /*0ea8*/ 	.word	0x0001ba50


	//   ....[42]....
        /*0eac*/ 	.word	0x0001bab0


	//   ....[43]....
        /*0eb0*/ 	.word	0x0001bb70


	//   ....[44]....
        /*0eb4*/ 	.word	0x0001bbd0


	//   ....[45]....
        /*0eb8*/ 	.word	0x0001bc90


	//   ....[46]....
        /*0ebc*/ 	.word	0x0001bcf0


	//   ....[47]....
        /*0ec0*/ 	.word	0x0001bdb0


	//   ....[48]....
        /*0ec4*/ 	.word	0x0001be10


	//   ....[49]....
        /*0ec8*/ 	.word	0x0001bed0


	//   ....[50]....
        /*0ecc*/ 	.word	0x0001bf30


	//   ....[51]....
        /*0ed0*/ 	.word	0x0001bfe0


	//   ....[52]....
        /*0ed4*/ 	.word	0x0001c0d0


	//   ....[53]....
        /*0ed8*/ 	.word	0x0001c180


	//   ....[54]....
        /*0edc*/ 	.word	0x0001c240


	//   ....[55]....
        /*0ee0*/ 	.word	0x0001c2f0


	//   ....[56]....
        /*0ee4*/ 	.word	0x0001c350


	//   ....[57]....
        /*0ee8*/ 	.word	0x0001c400


	//   ....[58]....
        /*0eec*/ 	.word	0x0001c460


	//   ....[59]....
        /*0ef0*/ 	.word	0x0001c510


	//   ....[60]....
        /*0ef4*/ 	.word	0x0001c570


	//   ....[61]....
        /*0ef8*/ 	.word	0x0001c620


	//   ....[62]....
        /*0efc*/ 	.word	0x0001c680


	//   ....[63]....
        /*0f00*/ 	.word	0x0001c730


	//   ....[64]....
        /*0f04*/ 	.word	0x0001c790


	//   ....[65]....
        /*0f08*/ 	.word	0x0001c840


	//   ....[66]....
        /*0f0c*/ 	.word	0x0001c8a0


	//   ....[67]....
        /*0f10*/ 	.word	0x0001c940


	//   ....[68]....
        /*0f14*/ 	.word	0x0001c9d0


	//   ....[69]....
        /*0f18*/ 	.word	0x0001ca70


	//   ....[70]....
        /*0f1c*/ 	.word	0x0001cbf0


	//   ....[71]....
        /*0f20*/ 	.word	0x0001cc60


	//   ....[72]....
        /*0f24*/ 	.word	0x0001ccd0


	//   ....[73]....
        /*0f28*/ 	.word	0x0001cd40


	//   ....[74]....
        /*0f2c*/ 	.word	0x0001cdb0


	//   ....[75]....
        /*0f30*/ 	.word	0x0001ce30


	//   ....[76]....
        /*0f34*/ 	.word	0x0001ceb0


	//   ....[77]....
        /*0f38*/ 	.word	0x0001cf40


	//   ....[78]....
        /*0f3c*/ 	.word	0x0001cfb0


	//   ....[79]....
        /*0f40*/ 	.word	0x0001d020


	//   ....[80]....
        /*0f44*/ 	.word	0x0001d090


	//   ....[81]....
        /*0f48*/ 	.word	0x0001d110


	//   ....[82]....
        /*0f4c*/ 	.word	0x0001d180


	//   ....[83]....
        /*0f50*/ 	.word	0x0001d220


	//   ....[84]....
        /*0f54*/ 	.word	0x0001d270


	//   ....[85]....
        /*0f58*/ 	.word	0x0001d300


	//   ....[86]....
        /*0f5c*/ 	.word	0x0001d430


	//----- nvinfo : EIATTR_REG_RECONFIG
	.align		4
.L_1435:
        /*0f60*/ 	.byte	0x01, 0x54
	.zero		2


	//----- nvinfo : EIATTR_SYSCALL_OFFSETS
	.align		4
        /*0f64*/ 	.byte	0x04, 0x46
        /*0f66*/ 	.short	(.L_1437 - .L_1436)


	//   ....[0]....
.L_1436:
        /*0f68*/ 	.word	0x00001ae0


	//   ....[1]....
        /*0f6c*/ 	.word	0x00001c30


	//   ....[2]....
        /*0f70*/ 	.word	0x00006310


	//   ....[3]....
        /*0f74*/ 	.word	0x00006690


	//   ....[4]....
        /*0f78*/ 	.word	0x00012ed0


	//   ....[5]....
        /*0f7c*/ 	.word	0x00013020


	//   ....[6]....
        /*0f80*/ 	.word	0x00013110


	//   ....[7]....
        /*0f84*/ 	.word	0x000140b0


	//----- nvinfo : EIATTR_MBARRIER_INSTR_OFFSETS
	.align		4
.L_1437:
        /*0f88*/ 	.byte	0x04, 0x39
        /*0f8a*/ 	.short	(.L_1439 - .L_1438)


	//   ....[0]....
.L_1438:
        /*0f8c*/ 	.word	0x00000270
        /*0f90*/ 	.word	0x000000ff
        /*0f94*/ 	.word	0x00016800
        /*0f98*/ 	.short	0x0100
        /*0f9a*/ 	.byte	0x08
	.zero		1


	//   ....[1]....
        /*0f9c*/ 	.word	0x00000280
        /*0fa0*/ 	.word	0x000000ff
        /*0fa4*/ 	.word	0x00016820
        /*0fa8*/ 	.short	0x0100
        /*0faa*/ 	.byte	0x08
	.zero		1


	//   ....[2]....
        /*0fac*/ 	.word	0x00000370
        /*0fb0*/ 	.word	0x000000ff
        /*0fb4*/ 	.word	0x00016830
        /*0fb8*/ 	.short	0x0100
        /*0fba*/ 	.byte	0x08
	.zero		1


	//   ....[3]....
        /*0fbc*/ 	.word	0x00000380
        /*0fc0*/ 	.word	0x000000ff
        /*0fc4*/ 	.word	0x00016840
        /*0fc8*/ 	.short	0x0100
        /*0fca*/ 	.byte	0x08
	.zero		1


	//   ....[4]....
        /*0fcc*/ 	.word	0x00000390
        /*0fd0*/ 	.word	0x000000ff
        /*0fd4*/ 	.word	0x00016838
        /*0fd8*/ 	.short	0x0100
        /*0fda*/ 	.byte	0x08
	.zero		1


	//   ....[5]....
        /*0fdc*/ 	.word	0x000003a0
        /*0fe0*/ 	.word	0x000000ff
        /*0fe4*/ 	.word	0x00016848
        /*0fe8*/ 	.short	0x0100
        /*0fea*/ 	.byte	0x08
	.zero		1


	//   ....[6]....
        /*0fec*/ 	.word	0x000004d0
        /*0ff0*/ 	.word	0x000000ff
        /*0ff4*/ 	.word	0x00016850
        /*0ff8*/ 	.short	0x0100
        /*0ffa*/ 	.byte	0x08
	.zero		1


	//   ....[7]....
        /*0ffc*/ 	.word	0x000004e0
        /*1000*/ 	.word	0x000000ff
        /*1004*/ 	.word	0x00016860
        /*1008*/ 	.short	0x0100
        /*100a*/ 	.byte	0x08
	.zero		1


	//   ....[8]....
        /*100c*/ 	.word	0x000004f0
        /*1010*/ 	.word	0x000000ff
        /*1014*/ 	.word	0x00016858
        /*1018*/ 	.short	0x0100
        /*101a*/ 	.byte	0x08
	.zero		1


	//   ....[9]....
        /*101c*/ 	.word	0x00000500
        /*1020*/ 	.word	0x000000ff
        /*1024*/ 	.word	0x00016868
        /*1028*/ 	.short	0x0100
        /*102a*/ 	.byte	0x08
	.zero		1


	//   ....[10]....
        /*102c*/ 	.word	0x000005f0
        /*1030*/ 	.word	0x000000ff
        /*1034*/ 	.word	0x00016870
        /*1038*/ 	.short	0x0100
        /*103a*/ 	.byte	0x06
	.zero		1


	//   ....[11]....
        /*103c*/ 	.word	0x00000600
        /*1040*/ 	.word	0x000000ff
        /*1044*/ 	.word	0x00016880
        /*1048*/ 	.short	0x0100
        /*104a*/ 	.byte	0x06
	.zero		1


	//   ....[12]....
        /*104c*/ 	.word	0x00000610
        /*1050*/ 	.word	0x000000ff
        /*1054*/ 	.word	0x00016878
        /*1058*/ 	.short	0x0100
        /*105a*/ 	.byte	0x06
	.zero		1


	//   ....[13]....
        /*105c*/ 	.word	0x00000620
        /*1060*/ 	.word	0x000000ff
        /*1064*/ 	.word	0x00016888
        /*1068*/ 	.short	0x0100
        /*106a*/ 	.byte	0x06
	.zero		1


	//   ....[14]....
        /*106c*/ 	.word	0x00000750
        /*1070*/ 	.word	0x000000ff
        /*1074*/ 	.word	0x00016890
        /*1078*/ 	.short	0x0100
        /*107a*/ 	.byte	0x08
	.zero		1


	//   ....[15]....
        /*107c*/ 	.word	0x00000760
        /*1080*/ 	.word	0x000000ff
        /*1084*/ 	.word	0x000168a0
        /*1088*/ 	.short	0x0100
        /*108a*/ 	.byte	0x08
	.zero		1


	//   ....[16]....
        /*108c*/ 	.word	0x00000770
        /*1090*/ 	.word	0x000000ff
        /*1094*/ 	.word	0x00016898
        /*1098*/ 	.short	0x0100
        /*109a*/ 	.byte	0x08
	.zero		1


	//   ....[17]....
        /*109c*/ 	.word	0x00000780
        /*10a0*/ 	.word	0x000000ff
        /*10a4*/ 	.word	0x000168a8
        /*10a8*/ 	.short	0x0100
        /*10aa*/ 	.byte	0x08
	.zero		1


	//   ....[18]....
        /*10ac*/ 	.word	0x000008b0
        /*10b0*/ 	.word	0x000000ff
        /*10b4*/ 	.word	0x000168b0
        /*10b8*/ 	.short	0x0100
        /*10ba*/ 	.byte	0x08
	.zero		1


	//   ....[19]....
        /*10bc*/ 	.word	0x000008c0
        /*10c0*/ 	.word	0x000000ff
        /*10c4*/ 	.word	0x000168c0
        /*10c8*/ 	.short	0x0100
        /*10ca*/ 	.byte	0x08
	.zero		1


	//   ....[20]....
        /*10cc*/ 	.word	0x000008d0
        /*10d0*/ 	.word	0x000000ff
        /*10d4*/ 	.word	0x000168b8
        /*10d8*/ 	.short	0x0100
        /*10da*/ 	.byte	0x08
	.zero		1


	//   ....[21]....
        /*10dc*/ 	.word	0x000008e0
        /*10e0*/ 	.word	0x000000ff
        /*10e4*/ 	.word	0x000168c8
        /*10e8*/ 	.short	0x0100
        /*10ea*/ 	.byte	0x08
	.zero		1


	//   ....[22]....
        /*10ec*/ 	.word	0x00002d60
        /*10f0*/ 	.word	0x00000046
        /*10f4*/ 	.word	0x00016890
        /*10f8*/ 	.short	0x010a
        /*10fa*/ 	.byte	0x3f
	.zero		1


	//   ....[23]....
        /*10fc*/ 	.word	0x000041e0
        /*1100*/ 	.word	0x00000046
        /*1104*/ 	.word	0x00016890
        /*1108*/ 	.short	0x010a
        /*110a*/ 	.byte	0x3f
	.zero		1


	//   ....[24]....
        /*110c*/ 	.word	0x00005320
        /*1110*/ 	.word	0x00000046
        /*1114*/ 	.word	0x00016890
        /*1118*/ 	.short	0x010a
        /*111a*/ 	.byte	0x3f
	.zero		1


	//   ....[25]....
        /*111c*/ 	.word	0x000057b0
        /*1120*/ 	.word	0x00000008
        /*1124*/ 	.word	0x00000000
        /*1128*/ 	.short	0x0101
        /*112a*/ 	.byte	0x3f
	.zero		1


	//   ....[26]....
        /*112c*/ 	.word	0x000057f0
        /*1130*/ 	.word	0x00000046
        /*1134*/ 	.word	0x000168b0
        /*1138*/ 	.short	0x010a
        /*113a*/ 	.byte	0x3f
	.zero		1


	//   ....[27]....
        /*113c*/ 	.word	0x00005c00
        /*1140*/ 	.word	0x00000046
        /*1144*/ 	.word	0x00000000
        /*1148*/ 	.short	0x0101
        /*114a*/ 	.byte	0x3f
	.zero		1


	//   ....[28]....
        /*114c*/ 	.word	0x000063b0
        /*1150*/ 	.word	0x00000012
        /*1154*/ 	.word	0x00016800
        /*1158*/ 	.short	0x010a
        /*115a*/ 	.byte	0x3f
	.zero		1


	//   ....[29]....
        /*115c*/ 	.word	0x00006400
        /*1160*/ 	.word	0x00000012
        /*1164*/ 	.word	0x00016800
        /*1168*/ 	.short	0x010a
        /*116a*/ 	.byte	0x3f
	.zero		1


	//   ....[30]....
        /*116c*/ 	.word	0x00006ab0
        /*1170*/ 	.word	0x00000012
        /*1174*/ 	.word	0x00016800
        /*1178*/ 	.short	0x010a
        /*117a*/ 	.byte	0x3f
	.zero		1


	//   ....[31]....
        /*117c*/ 	.word	0x00007ab0
        /*1180*/ 	.word	0x00000012
        /*1184*/ 	.word	0x00016800
        /*1188*/ 	.short	0x010a
        /*118a*/ 	.byte	0x3f
	.zero		1


	//   ....[32]....
        /*118c*/ 	.word	0x00008880
        /*1190*/ 	.word	0x00000000
        /*1194*/ 	.word	0x00016830
        /*1198*/ 	.short	0x010a
        /*119a*/ 	.byte	0x3f
	.zero		1


	//   ....[33]....
        /*119c*/ 	.word	0x00008930
        /*11a0*/ 	.word	0x00000000
        /*11a4*/ 	.word	0x00016830
        /*11a8*/ 	.short	0x010a
        /*11aa*/ 	.byte	0x3f
	.zero		1


	//   ....[34]....
        /*11ac*/ 	.word	0x0000a5e0
        /*11b0*/ 	.word	0x00000000
        /*11b4*/ 	.word	0x00000000
        /*11b8*/ 	.short	0x0101
        /*11ba*/ 	.byte	0x3f
	.zero		1


	//   ....[35]....
        /*11bc*/ 	.word	0x0000b200
        /*11c0*/ 	.word	0x00000005
        /*11c4*/ 	.word	0x00016830
        /*11c8*/ 	.short	0x010a
        /*11ca*/ 	.byte	0x3f
	.zero		1


	//   ....[36]....
        /*11cc*/ 	.word	0x0000b250
        /*11d0*/ 	.word	0x00000005
        /*11d4*/ 	.word	0x00016830
        /*11d8*/ 	.short	0x010a
        /*11da*/ 	.byte	0x3f
	.zero		1


	//   ....[37]....
        /*11dc*/ 	.word	0x0000b5a0
        /*11e0*/ 	.word	0x00000005
        /*11e4*/ 	.word	0x00016850
        /*11e8*/ 	.short	0x010a
        /*11ea*/ 	.byte	0x3f
	.zero		1


	//   ....[38]....
        /*11ec*/ 	.word	0x0000b5e0
        /*11f0*/ 	.word	0x00000005
        /*11f4*/ 	.word	0x00016850
        /*11f8*/ 	.short	0x010a
        /*11fa*/ 	.byte	0x3f
	.zero		1


	//   ....[39]....
        /*11fc*/ 	.word	0x0000bbb0
        /*1200*/ 	.word	0x0000001f
        /*1204*/ 	.word	0x00000000
        /*1208*/ 	.short	0x0101
        /*120a*/ 	.byte	0x3f
	.zero		1


	//   ....[40]....
        /*120c*/ 	.word	0x0000d5a0
        /*1210*/ 	.word	0x0000000b
        /*1214*/ 	.word	0x00000000
        /*1218*/ 	.short	0x0101
        /*121a*/ 	.byte	0x3f
	.zero		1


	//   ....[41]....
        /*121c*/ 	.word	0x0000d900
        /*1220*/ 	.word	0x0000000b
        /*1224*/ 	.word	0x00016850
        /*1228*/ 	.short	0x010a
        /*122a*/ 	.byte	0x3f
	.zero		1


	//   ....[42]....
        /*122c*/ 	.word	0x0000d970
        /*1230*/ 	.word	0x0000000b
        /*1234*/ 	.word	0x00016850
        /*1238*/ 	.short	0x010a
        /*123a*/ 	.byte	0x3f
	.zero		1


	//   ....[43]....
        /*123c*/ 	.word	0x0000dfa0
        /*1240*/ 	.word	0x00000004
        /*1244*/ 	.word	0x00000000
        /*1248*/ 	.short	0x0101
        /*124a*/ 	.byte	0x3f
	.zero		1


	//   ....[44]....
        /*124c*/ 	.word	0x0000f000
        /*1250*/ 	.word	0x00000000
        /*1254*/ 	.word	0x00000000
        /*1258*/ 	.short	0x0101
        /*125a*/ 	.byte	0x3f
	.zero		1


	//   ....[45]....
        /*125c*/ 	.word	0x0000f5a0
        /*1260*/ 	.word	0x00000008
        /*1264*/ 	.word	0x00000000
        /*1268*/ 	.short	0x0101
        /*126a*/ 	.byte	0x3f
	.zero		1


	//   ....[46]....
        /*126c*/ 	.word	0x00011e70
        /*1270*/ 	.word	0x00000010
        /*1274*/ 	.word	0x00016820
        /*1278*/ 	.short	0x010a
        /*127a*/ 	.byte	0x3f
	.zero		1


	//   ....[47]....
        /*127c*/ 	.word	0x00011f30
        /*1280*/ 	.word	0x00000006
        /*1284*/ 	.word	0x000168a0
        /*1288*/ 	.short	0x010a
        /*128a*/ 	.byte	0x3f
	.zero		1


	//   ....[48]....
        /*128c*/ 	.word	0x00012170
        /*1290*/ 	.word	0x00000006
        /*1294*/ 	.word	0x000168c0
        /*1298*/ 	.short	0x010a
        /*129a*/ 	.byte	0x3f
	.zero		1


	//   ....[49]....
        /*129c*/ 	.word	0x00012500
        /*12a0*/ 	.word	0x00000006
        /*12a4*/ 	.word	0x000168a0
        /*12a8*/ 	.short	0x010a
        /*12aa*/ 	.byte	0x3f
	.zero		1


	//   ....[50]....
        /*12ac*/ 	.word	0x00012720
        /*12b0*/ 	.word	0x00000006
        /*12b4*/ 	.word	0x000168c0
        /*12b8*/ 	.short	0x010a
        /*12ba*/ 	.byte	0x3f
	.zero		1


	//   ....[51]....
        /*12bc*/ 	.word	0x000135d0
        /*12c0*/ 	.word	0x00000003
        /*12c4*/ 	.word	0x00016840
        /*12c8*/ 	.short	0x010a
        /*12ca*/ 	.byte	0x3f
	.zero		1


	//   ....[52]....
        /*12cc*/ 	.word	0x00013d80
        /*12d0*/ 	.word	0x00000003
        /*12d4*/ 	.word	0x00016830
        /*12d8*/ 	.short	0x0107
        /*12da*/ 	.byte	0x3f
	.zero		1


	//   ....[53]....
        /*12dc*/ 	.word	0x00013e50
        /*12e0*/ 	.word	0x00000003
        /*12e4*/ 	.word	0x00016830
        /*12e8*/ 	.short	0x0101
        /*12ea*/ 	.byte	0x3f
	.zero		1


	//   ....[54]....
        /*12ec*/ 	.word	0x00014cc0
        /*12f0*/ 	.word	0x00000010
        /*12f4*/ 	.word	0x00016800
        /*12f8*/ 	.short	0x0107
        /*12fa*/ 	.byte	0x3f
	.zero		1


	//   ....[55]....
        /*12fc*/ 	.word	0x00014db0
        /*1300*/ 	.word	0x00000010
        /*1304*/ 	.word	0x00016800
        /*1308*/ 	.short	0x0101
        /*130a*/ 	.byte	0x3f
	.zero		1


	//   ....[56]....
        /*130c*/ 	.word	0x00014dd0
        /*1310*/ 	.word	0x00000010
        /*1314*/ 	.word	0x00016820
        /*1318*/ 	.short	0x010a
        /*131a*/ 	.byte	0x3f
	.zero		1


	//   ....[57]....
        /*131c*/ 	.word	0x000151a0
        /*1320*/ 	.word	0x00000005
        /*1324*/ 	.word	0x00016840
        /*1328*/ 	.short	0x010a
        /*132a*/ 	.byte	0x3f
	.zero		1


	//   ....[58]....
        /*132c*/ 	.word	0x000156d0
        /*1330*/ 	.word	0x00000005
        /*1334*/ 	.word	0x00016830
        /*1338*/ 	.short	0x0107
        /*133a*/ 	.byte	0x3f
	.zero		1


	//   ....[59]....
        /*133c*/ 	.word	0x00015790
        /*1340*/ 	.word	0x00000005
        /*1344*/ 	.word	0x00016830
        /*1348*/ 	.short	0x0101
        /*134a*/ 	.byte	0x3f
	.zero		1


	//   ....[60]....
        /*134c*/ 	.word	0x000157f0
        /*1350*/ 	.word	0x00000005
        /*1354*/ 	.word	0x00016860
        /*1358*/ 	.short	0x010a
        /*135a*/ 	.byte	0x3f
	.zero		1


	//   ....[61]....
        /*135c*/ 	.word	0x00015cc0
        /*1360*/ 	.word	0x00000005
        /*1364*/ 	.word	0x00016850
        /*1368*/ 	.short	0x0107
        /*136a*/ 	.byte	0x3f
	.zero		1


	//   ....[62]....
        /*136c*/ 	.word	0x00015e40
        /*1370*/ 	.word	0x00000005
        /*1374*/ 	.word	0x00016850
        /*1378*/ 	.short	0x0101
        /*137a*/ 	.byte	0x3f
	.zero		1


	//   ....[63]....
        /*137c*/ 	.word	0x00016060
        /*1380*/ 	.word	0x00000000
        /*1384*/ 	.word	0x00016860
        /*1388*/ 	.short	0x010a
        /*138a*/ 	.byte	0x3f
	.zero		1


	//   ....[64]....
        /*138c*/ 	.word	0x00016520
        /*1390*/ 	.word	0x00000000
        /*1394*/ 	.word	0x00016850
        /*1398*/ 	.short	0x0107
        /*139a*/ 	.byte	0x3f
	.zero		1


	//   ....[65]....
        /*139c*/ 	.word	0x000165f0
        /*13a0*/ 	.word	0x00000000
        /*13a4*/ 	.word	0x00016850
        /*13a8*/ 	.short	0x0101
        /*13aa*/ 	.byte	0x3f
	.zero		1


	//   ....[66]....
        /*13ac*/ 	.word	0x00017330
        /*13b0*/ 	.word	0x00000005
        /*13b4*/ 	.word	0x00016820
        /*13b8*/ 	.short	0x010a
        /*13ba*/ 	.byte	0x3f
	.zero		1


	//   ....[67]....
        /*13bc*/ 	.word	0x000174a0
        /*13c0*/ 	.word	0x00000003
        /*13c4*/ 	.word	0x00016840
        /*13c8*/ 	.short	0x010a
        /*13ca*/ 	.byte	0x3f
	.zero		1


	//   ....[68]....
        /*13cc*/ 	.word	0x00017540
        /*13d0*/ 	.word	0x00000005
        /*13d4*/ 	.word	0x00016840
        /*13d8*/ 	.short	0x010a
        /*13da*/ 	.byte	0x3f
	.zero		1


	//   ....[69]....
        /*13dc*/ 	.word	0x00017580
        /*13e0*/ 	.word	0x00000003
        /*13e4*/ 	.word	0x00016860
        /*13e8*/ 	.short	0x010a
        /*13ea*/ 	.byte	0x3f
	.zero		1


	//   ....[70]....
        /*13ec*/ 	.word	0x000175c0
        /*13f0*/ 	.word	0x00000005
        /*13f4*/ 	.word	0x00016860
        /*13f8*/ 	.short	0x010a
        /*13fa*/ 	.byte	0x3f
	.zero		1


	//   ....[71]....
        /*13fc*/ 	.word	0x00017620
        /*1400*/ 	.word	0x00000046
        /*1404*/ 	.word	0x00016890
        /*1408*/ 	.short	0x010a
        /*140a*/ 	.byte	0x3f
	.zero		1


	//   ....[72]....
        /*140c*/ 	.word	0x000178b0
        /*1410*/ 	.word	0x00000046
        /*1414*/ 	.word	0x00016890
        /*1418*/ 	.short	0x010a
        /*141a*/ 	.byte	0x3f
	.zero		1


	//   ....[73]....
        /*141c*/ 	.word	0x00017b60
        /*1420*/ 	.word	0x00000046
        /*1424*/ 	.word	0x00016890
        /*1428*/ 	.short	0x010a
        /*142a*/ 	.byte	0x3f
	.zero		1


	//   ....[74]....
        /*142c*/ 	.word	0x00017e10
        /*1430*/ 	.word	0x00000046
        /*1434*/ 	.word	0x000168b0
        /*1438*/ 	.short	0x010a
        /*143a*/ 	.byte	0x3f
	.zero		1


	//   ....[75]....
        /*143c*/ 	.word	0x00018120
        /*1440*/ 	.word	0x00000012
        /*1444*/ 	.word	0x00016800
        /*1448*/ 	.short	0x010a
        /*144a*/ 	.byte	0x3f
	.zero		1


	//   ....[76]....
        /*144c*/ 	.word	0x00018330
        /*1450*/ 	.word	0x00000012
        /*1454*/ 	.word	0x00016800
        /*1458*/ 	.short	0x010a
        /*145a*/ 	.byte	0x3f
	.zero		1


	//   ....[77]....
        /*145c*/ 	.word	0x00018380
        /*1460*/ 	.word	0x00000000
        /*1464*/ 	.word	0x00016830
        /*1468*/ 	.short	0x010a
        /*146a*/ 	.byte	0x3f
	.zero		1


	//   ....[78]....
        /*146c*/ 	.word	0x000183d0
        /*1470*/ 	.word	0x00000005
        /*1474*/ 	.word	0x00016830
        /*1478*/ 	.short	0x010a
        /*147a*/ 	.byte	0x3f
	.zero		1


	//   ....[79]....
        /*147c*/ 	.word	0x00018420
        /*1480*/ 	.word	0x00000005
        /*1484*/ 	.word	0x00016850
        /*1488*/ 	.short	0x010a
        /*148a*/ 	.byte	0x3f
	.zero		1


	//   ....[80]....
        /*148c*/ 	.word	0x00018470
        /*1490*/ 	.word	0x0000000b
        /*1494*/ 	.word	0x00016850
        /*1498*/ 	.short	0x010a
        /*149a*/ 	.byte	0x3f
	.zero		1


	//   ....[81]....
        /*149c*/ 	.word	0x00019020
        /*14a0*/ 	.word	0x00000010
        /*14a4*/ 	.word	0x00016820
        /*14a8*/ 	.short	0x010a
        /*14aa*/ 	.byte	0x3f
	.zero		1


	//   ....[82]....
        /*14ac*/ 	.word	0x00019070
        /*14b0*/ 	.word	0x00000006
        /*14b4*/ 	.word	0x000168a0
        /*14b8*/ 	.short	0x010a
        /*14ba*/ 	.byte	0x3f
	.zero		1


	//   ....[83]....
        /*14bc*/ 	.word	0x000190c0
        /*14c0*/ 	.word	0x00000006
        /*14c4*/ 	.word	0x000168c0
        /*14c8*/ 	.short	0x010a
        /*14ca*/ 	.byte	0x3f
	.zero		1


	//   ....[84]....
        /*14cc*/ 	.word	0x00019110
        /*14d0*/ 	.word	0x00000006
        /*14d4*/ 	.word	0x000168a0
        /*14d8*/ 	.short	0x010a
        /*14da*/ 	.byte	0x3f
	.zero		1


	//   ....[85]....
        /*14dc*/ 	.word	0x00019160
        /*14e0*/ 	.word	0x00000006
        /*14e4*/ 	.word	0x000168c0
        /*14e8*/ 	.short	0x010a
        /*14ea*/ 	.byte	0x3f
	.zero		1


	//   ....[86]....
        /*14ec*/ 	.word	0x00019280
        /*14f0*/ 	.word	0x00000003
        /*14f4*/ 	.word	0x00016840
        /*14f8*/ 	.short	0x010a
        /*14fa*/ 	.byte	0x3f
	.zero		1


	//   ....[87]....
        /*14fc*/ 	.word	0x0001ad20
        /*1500*/ 	.word	0x00000010
        /*1504*/ 	.word	0x00016820
        /*1508*/ 	.short	0x010a
        /*150a*/ 	.byte	0x3f
	.zero		1


	//   ....[88]....
        /*150c*/ 	.word	0x0001ad70
        /*1510*/ 	.word	0x00000005
        /*1514*/ 	.word	0x00016840
        /*1518*/ 	.short	0x010a
        /*151a*/ 	.byte	0x3f
	.zero		1


	//   ....[89]....
        /*151c*/ 	.word	0x0001b6b0
        /*1520*/ 	.word	0x00000005
        /*1524*/ 	.word	0x00016860
        /*1528*/ 	.short	0x010a
        /*152a*/ 	.byte	0x3f
	.zero		1


	//   ....[90]....
        /*152c*/ 	.word	0x0001c020
        /*1530*/ 	.word	0x00000000
        /*1534*/ 	.word	0x00016860
        /*1538*/ 	.short	0x010a
        /*153a*/ 	.byte	0x3f
	.zero		1


	//   ....[91]....
        /*153c*/ 	.word	0x0001d350
        /*1540*/ 	.word	0x00000005
        /*1544*/ 	.word	0x00016820
        /*1548*/ 	.short	0x010a
        /*154a*/ 	.byte	0x3f
	.zero		1


	//   ....[92]....
        /*154c*/ 	.word	0x0001d4f0
        /*1550*/ 	.word	0x00000003
        /*1554*/ 	.word	0x00016840
        /*1558*/ 	.short	0x010a
        /*155a*/ 	.byte	0x3f
	.zero		1


	//   ....[93]....
        /*155c*/ 	.word	0x0001d540
        /*1560*/ 	.word	0x00000005
        /*1564*/ 	.word	0x00016840
        /*1568*/ 	.short	0x010a
        /*156a*/ 	.byte	0x3f
	.zero		1


	//   ....[94]....
        /*156c*/ 	.word	0x0001d590
        /*1570*/ 	.word	0x00000003
        /*1574*/ 	.word	0x00016860
        /*1578*/ 	.short	0x010a
        /*157a*/ 	.byte	0x3f
	.zero		1


	//----- nvinfo : EIATTR_NUM_MBARRIERS
	.align		4
.L_1439:
        /*157c*/ 	.byte	0x03, 0x38
        /*157e*/ 	.short	0x0016


	//----- nvinfo : EIATTR_EXIT_INSTR_OFFSETS
	.align		4
        /*1580*/ 	.byte	0x04, 0x1c
        /*1582*/ 	.short	(.L_1441 - .L_1440)


	//   ....[0]....
.L_1440:
        /*1584*/ 	.word	0x00017610


	//----- nvinfo : EIATTR_MAX_THREADS
	.align		4
.L_1441:
        /*1588*/ 	.byte	0x04, 0x05
        /*158a*/ 	.short	(.L_1443 - .L_1442)
.L_1442:
        /*158c*/ 	.word	0x00000200
        /*1590*/ 	.word	0x00000001
        /*1594*/ 	.word	0x00000001


	//----- nvinfo : EIATTR_CRS_STACK_SIZE
	.align		4
.L_1443:
        /*1598*/ 	.byte	0x04, 0x1e
        /*159a*/ 	.short	(.L_1445 - .L_1444)
.L_1444:
        /*159c*/ 	.word	0x00000000


	//----- nvinfo : EIATTR_CBANK_PARAM_SIZE
	.align		4
.L_1445:
        /*15a0*/ 	.byte	0x03, 0x19
        /*15a2*/ 	.short	0x0af0


	//----- nvinfo : EIATTR_PARAM_CBANK
	.align		4
        /*15a4*/ 	.byte	0x04, 0x0a
        /*15a6*/ 	.short	(.L_1447 - .L_1446)
	.align		4
.L_1446:
        /*15a8*/ 	.word	index@(.nv.constant0._ZN7cutlass13device_kernelIN5flash11enable_sm90INS1_16FlashAttnFwdSm90INS1_25CollectiveMainloopFwdSm90ILi2EN4cute5tupleIJNS5_1CILi1EEES8_S8_EEENS6_IJNS7_ILi192EEENS7_ILi128EEENS7_ILi64EEEEEELi64ENS_10bfloat16_tEfNS_4arch4Sm90ELb0ELb0ELb1ELb1ELb1ELb1ELb0ELb1ELb1ELb1ELb1ELb0EEENS1_21CollectiveEpilogueFwdINS6_IJSA_SC_SB_EEES9_SE_SG_Li384ELb1ELb1ELb1ELb0EEENS1_36VarlenDynamicPersistentTileSchedulerILi192ELi128ELi384ELi128ELb1ELb1ELb1ELb0ELb1ELb1EEEEEEEEEvNT_6ParamsE)
        /*15ac*/ 	.short	0x0210
        /*15ae*/ 	.short	0x0af0


	//----- nvinfo : EIATTR_SW_WAR
	.align		4
.L_1447:
        /*15b0*/ 	.byte	0x04, 0x36
        /*15b2*/ 	.short	(.L_1449 - .L_1448)
.L_1448:
        /*15b4*/ 	.word	0x00000008
.L_1449:


//--------------------- .nv.info._ZN7cutlass13device_kernelIN5flash11enable_sm90INS1_16FlashAttnFwdSm90INS1_25CollectiveMainloopFwdSm90ILi2EN4cute5tupleIJNS5_1CILi1EEES8_S8_EEENS6_IJNS7_ILi192EEENS7_ILi128EEENS7_ILi64EEEEEELi64ENS_10bfloat16_tEfNS_4arch4Sm90ELb0ELb1ELb1ELb0ELb1ELb0ELb0ELb1ELb1ELb1ELb1ELb0EEENS1_21CollectiveEpilogueFwdINS6_IJSA_SC_SB_EEES9_SE_SG_Li384ELb0ELb1ELb1ELb0EEENS1_19SingleTileSchedulerILb0ELb1ELb1ELi192EEEEEEEEEvNT_6ParamsE --------------------------
	.section	.nv.info._ZN7cutlass13device_kernelIN5flash11enable_sm90INS1_16FlashAttnFwdSm90INS1_25CollectiveMainloopFwdSm90ILi2EN4cute5tupleIJNS5_1CILi1EEES8_S8_EEENS6_IJNS7_ILi192EEENS7_ILi128EEENS7_ILi64EEEEEELi64ENS_10bfloat16_tEfNS_4arch4Sm90ELb0ELb1ELb1ELb0ELb1ELb0ELb0ELb1ELb1ELb1ELb1ELb0EEENS1_21CollectiveEpilogueFwdINS6_IJSA_SC_SB_EEES9_SE_SG_Li384ELb0ELb1ELb1ELb0EEENS1_19SingleTileSchedulerILb0ELb1ELb1ELi192EEEEEEEEEvNT_6ParamsE,"",@"SHT_CUDA_INFO"
	.sectionflags	@""
	.align	4


	//----- nvinfo : EIATTR_CUDA_API_VERSION
	.align		4
        /*0000*/ 	.byte	0x04, 0x37
        /*0002*/ 	.short	(.L_1451 - .L_1450)
.L_1450:
        /*0004*/ 	.word	0x00000082


	//----- nvinfo : EIATTR_KPARAM_INFO
	.align		4
.L_1451:
        /*0008*/ 	.byte	0x04, 0x17
        /*000a*/ 	.short	(.L_1453 - .L_1452)
.L_1452:
        /*000c*/ 	.word	0x00000000
        /*0010*/ 	.short	0x0000
        /*0012*/ 	.short	0x0070
        /*0014*/ 	.byte	0x00, 0xf0, 0x01, 0x28


	//----- nvinfo : EIATTR_SPARSE_MMA_MASK
	.align		4
.L_1453:
        /*0018*/ 	.byte	0x03, 0x50
        /*001a*/ 	.short	0x0000


	//----- nvinfo : EIATTR_MAXREG_COUNT
	.align		4
        /*001c*/ 	.byte	0x03, 0x1b
        /*001e*/ 	.short	0x0080


	//----- nvinfo : EIATTR_NUM_BARRIERS
	.align		4
        /*0020*/ 	.byte	0x02, 0x4c
        /*0022*/ 	.byte	0x10
	.zero		1


	//----- nvinfo : EIATTR_EXTERNS
	.align		4
        /*0024*/ 	.byte	0x04, 0x0f
        /*0026*/ 	.short	(.L_1455 - .L_1454)


	//   ....[0]....
	.align		4
.L_1454:
        /*0028*/ 	.word	index@(__assertfail)


	//----- nvinfo : EIATTR_ANNOTATIONS
	.align		4
.L_1455:
        /*002c*/ 	.byte	0x04, 0x55
        /*002e*/ 	.short	(.L_1457 - .L_1456)


	//   ....[0]....
.L_1456:
        /*0030*/ 	.word	0x00000001
        /*0034*/ 	.byte	0x20, 0x11, 0x01, 0x00, 0x01, 0x00, 0x00, 0x00, 0xc0, 0x29, 0x01, 0x00


	//----- nvinfo : EIATTR_MERCURY_ISA_VERSION
	.align		4
.L_1457:
        /*0040*/ 	.byte	0x03, 0x5f
        /*0042*/ 	.short	0x0101


	//----- nvinfo : EIATTR_INT_WARP_WIDE_INSTR_OFFSETS
	.align		4
        /*0044*/ 	.byte	0x04, 0x31
        /*0046*/ 	.short	(.L_1459 - .L_1458)


	//   ....[0]....
.L_1458:
        /*0048*/ 	.word	0x000000c0


	//   ....[1]....
        /*004c*/ 	.word	0x000000d0


	//   ....[2]....
        /*0050*/ 	.word	0x00000170


	//----- nvinfo : EIATTR_COOP_GROUP_MASK_REGIDS
	.align		4
.L_1459:
        /*0054*/ 	.byte	0x04, 0x29
        /*0056*/ 	.short	(.L_1461 - .L_1460)


	//   ....[0]....
.L_1460:
        /*0058*/ 	.word	0xffffffff


	//   ....[1]....
        /*005c*/ 	.word	0xffffffff


	//   ....[2]....
        /*0060*/ 	.word	0xffffffff


	//   ....[3]....
        /*0064*/ 	.word	0xffffffff


	//   ....[4]....
        /*0068*/ 	.word	0xffffffff


	//   ....[5]....
        /*006c*/ 	.word	0xffffffff


	//   ....[6]....
        /*0070*/ 	.word	0xffffffff


	//   ....[7]....
        /*0074*/ 	.word	0xffffffff


	//   ....[8]....
        /*0078*/ 	.word	0xffffffff


	//   ....[9]....
        /*007c*/ 	.word	0xffffffff


	//   ....[10]....
        /*0080*/ 	.word	0xffffffff


	//   ....[11]....
        /*0084*/ 	.word	0xffffffff


	//   ....[12]....
        /*0088*/ 	.word	0xffffffff


	//   ....[13]....
        /*008c*/ 	.word	0xffffffff


	//   ....[14]....
        /*0090*/ 	.word	0xffffffff


	//   ....[15]....
        /*0094*/ 	.word	0xffffffff


	//   ....[16]....
        /*0098*/ 	.word	0xffffffff


	//   ....[17]....
        /*009c*/ 	.word	0xffffffff


	//   ....[18]....
        /*00a0*/ 	.word	0xffffffff


	//   ....[19]....
        /*00a4*/ 	.word	0xffffffff


	//   ....[20]....
        /*00a8*/ 	.word	0xffffffff


	//   ....[21]....
        /*00ac*/ 	.word	0xffffffff


	//   ....[22]....
        /*00b0*/ 	.word	0xffffffff


	//   ....[23]....
        /*00b4*/ 	.word	0xffffffff


	//   ....[24]....
        /*00b8*/ 	.word	0xffffffff


	//   ....[25]....
        /*00bc*/ 	.word	0xffffffff


	//   ....[26]....
        /*00c0*/ 	.word	0xffffffff


	//   ....[27]....
        /*00c4*/ 	.word	0xffffffff


	//   ....[28]....
        /*00c8*/ 	.word	0xffffffff


	//   ....[29]....
        /*00cc*/ 	.word	0xffffffff


	//   ....[30]....
        /*00d0*/ 	.word	0xffffffff


	//   ....[31]....
        /*00d4*/ 	.word	0xffffffff


	//   ....[32]....
        /*00d8*/ 	.word	0xffffffff


	//   ....[33]....
        /*00dc*/ 	.word	0xffffffff


	//   ....[34]....
        /*00e0*/ 	.word	0xffffffff


	//   ....[35]....
        /*00e4*/ 	.word	0xffffffff


	//   ....[36]....
        /*00e8*/ 	.word	0xffffffff


	//   ....[37]....
        /*00ec*/ 	.word	0xffffffff


	//   ....[38]....
        /*00f0*/ 	.word	0xffffffff


	//   ....[39]....
        /*00f4*/ 	.word	0xffffffff


	//   ....[40]....
        /*00f8*/ 	.word	0xffffffff


	//   ....[41]....
        /*00fc*/ 	.word	0xffffffff


	//   ....[42]....
        /*0100*/ 	.word	0xffffffff


	//   ....[43]....
        /*0104*/ 	.word	0xffffffff


	//   ....[44]....
        /*0108*/ 	.word	0xffffffff


	//   ....[45]....
        /*010c*/ 	.word	0xffffffff


	//   ....[46]....
        /*0110*/ 	.word	0xffffffff


	//   ....[47]....
        /*0114*/ 	.word	0xffffffff


	//   ....[48]....
        /*0118*/ 	.word	0xffffffff


	//   ....[49]....
        /*011c*/ 	.word	0xffffffff


	//   ....[50]....
        /*0120*/ 	.word	0xffffffff


	//   ....[51]....
        /*0124*/ 	.word	0xffffffff


	//   ....[52]....
        /*0128*/ 	.word	0xffffffff


	//   ....[53]....
        /*012c*/ 	.word	0xffffffff


	//   ....[54]....
        /*0130*/ 	.word	0xffffffff


	//   ....[55]....
        /*0134*/ 	.word	0xffffffff


	//   ....[56]....
        /*0138*/ 	.word	0xffffffff


	//   ....[57]....
        /*013c*/ 	.word	0xffffffff


	//   ....[58]....
        /*0140*/ 	.word	0xffffffff


	//   ....[59]....
        /*0144*/ 	.word	0xffffffff


	//   ....[60]....
        /*0148*/ 	.word	0xffffffff


	//   ....[61]....
        /*014c*/ 	.word	0xffffffff


	//   ....[62]....
        /*0150*/ 	.word	0xffffffff


	//   ....[63]....
        /*0154*/ 	.word	0xffffffff


	//   ....[64]....
        /*0158*/ 	.word	0xffffffff


	//   ....[65]....
        /*015c*/ 	.word	0xffffffff


	//   ....[66]....
        /*0160*/ 	.word	0xffffffff


	//   ....[67]....
        /*0164*/ 	.word	0xffffffff


	//   ....[68]....
        /*0168*/ 	.word	0xffffffff


	//   ....[69]....
        /*016c*/ 	.word	0xffffffff


	//   ....[70]....
        /*0170*/ 	.word	0xffffffff


	//   ....[71]....
        /*0174*/ 	.word	0xffffffff


	//   ....[72]....
        /*0178*/ 	.word	0xffffffff


	//   ....[73]....
        /*017c*/ 	.word	0xffffffff


	//   ....[74]....
        /*0180*/ 	.word	0xffffffff


	//   ....[75]....
        /*0184*/ 	.word	0xffffffff


	//   ....[76]....
        /*0188*/ 	.word	0xffffffff


	//   ....[77]....
        /*018c*/ 	.word	0xffffffff


	//   ....[78]....
        /*0190*/ 	.word	0xffffffff


	//   ....[79]....
        /*0194*/ 	.word	0xffffffff


	//   ....[80]....
        /*0198*/ 	.word	0xffffffff


	//   ....[81]....
        /*019c*/ 	.word	0xffffffff


	//   ....[82]....
        /*01a0*/ 	.word	0xffffffff


	//   ....[83]....
        /*01a4*/ 	.word	0xffffffff


	//   ....[84]....
        /*01a8*/ 	.word	0xffffffff


	//   ....[85]....
        /*01ac*/ 	.word	0xffffffff


	//   ....[86]....
        /*01b0*/ 	.word	0xffffffff


	//   ....[87]....
        /*01b4*/ 	.word	0xffffffff


	//   ....[88]....
        /*01b8*/ 	.word	0xffffffff


	//   ....[89]....
        /*01bc*/ 	.word	0xffffffff


	//   ....[90]....
        /*01c0*/ 	.word	0xffffffff


	//   ....[91]....
        /*01c4*/ 	.word	0xffffffff


	//   ....[92]....
        /*01c8*/ 	.word	0xffffffff


	//   ....[93]....
        /*01cc*/ 	.word	0xffffffff


	//   ....[94]....
        /*01d0*/ 	.word	0xffffffff


	//   ....[95]....
        /*01d4*/ 	.word	0xffffffff


	//   ....[96]....
        /*01d8*/ 	.word	0xffffffff


	//   ....[97]....
        /*01dc*/ 	.word	0xffffffff


	//   ....[98]....
        /*01e0*/ 	.word	0xffffffff


	//   ....[99]....
        /*01e4*/ 	.word	0xffffffff


	//   ....[100]....
        /*01e8*/ 	.word	0xffffffff


	//   ....[101]....
        /*01ec*/ 	.word	0xffffffff


	//   ....[102]....
        /*01f0*/ 	.word	0xffffffff


	//   ....[103]....
        /*01f4*/ 	.word	0xffffffff


	//   ....[104]....
        /*01f8*/ 	.word	0xffffffff


	//   ....[105]....
        /*01fc*/ 	.word	0xffffffff


	//   ....[106]....
        /*0200*/ 	.word	0xffffffff


	//   ....[107]....
        /*0204*/ 	.word	0xffffffff


	//   ....[108]....
        /*0208*/ 	.word	0xffffffff


	//   ....[109]....
        /*020c*/ 	.word	0xffffffff


	//   ....[110]....
        /*0210*/ 	.word	0xffffffff


	//   ....[111]....
        /*0214*/ 	.word	0xffffffff


	//   ....[112]....
        /*0218*/ 	.word	0xffffffff


	//   ....[113]....
        /*021c*/ 	.word	0xffffffff


	//   ....[114]....
        /*0220*/ 	.word	0xffffffff


	//   ....[115]....
        /*0224*/ 	.word	0xffffffff


	//   ....[116]....
        /*0228*/ 	.word	0xffffffff


	//   ....[117]....
        /*022c*/ 	.word	0xffffffff


	//   ....[118]....
        /*0230*/ 	.word	0xffffffff


	//   ....[119]....
        /*0234*/ 	.word	0xffffffff


	//   ....[120]....
        /*0238*/ 	.word	0xffffffff


	//   ....[121]....
        /*023c*/ 	.word	0xffffffff


	//   ....[122]....
        /*0240*/ 	.word	0xffffffff


	//   ....[123]....
        /*0244*/ 	.word	0xffffffff


	//   ....[124]....
        /*0248*/ 	.word	0xffffffff


	//   ....[125]....
        /*024c*/ 	.word	0xffffffff


	//   ....[126]....
        /*0250*/ 	.word	0xffffffff


	//   ....[127]....
        /*0254*/ 	.word	0xffffffff


	//   ....[128]....
        /*0258*/ 	.word	0xffffffff


	//   ....[129]....
        /*025c*/ 	.word	0xffffffff


	//   ....[130]....
        /*0260*/ 	.word	0xffffffff


	//   ....[131]....
        /*0264*/ 	.word	0x0500000f


	//   ....[132]....
        /*0268*/ 	.word	0x0500000f


	//   ....[133]....
        /*026c*/ 	.word	0x0500000f


	//   ....[134]....
        /*0270*/ 	.word	0x0500000f


	//   ....[135]....
        /*0274*/ 	.word	0x0500000f


	//   ....[136]....
        /*0278*/ 	.word	0x0500000f


	//   ....[137]....
        /*027c*/ 	.word	0x0500000f


	//   ....[138]....
        /*0280*/ 	.word	0x0500000f


	//   ....[139]....
        /*0284*/ 	.word	0x0500000f


	//   ....[140]....
        /*0288*/ 	.word	0x0500000f


	//   ....[141]....
        /*028c*/ 	.word	0x0500000f


	//   ....[142]....
        /*0290*/ 	.word	0x0500000f


	//   ....[143]....
        /*0294*/ 	.word	0x0500000f


	//   ....[144]....
        /*0298*/ 	.word	0x0500000f


	//   ....[145]....
        /*029c*/ 	.word	0x0500000f


	//   ....[146]....
        /*02a0*/ 	.word	0x0500000f


	//   ....[147]....
        /*02a4*/ 	.word	0x0500000f


	//   ....[148]....
        /*02a8*/ 	.word	0x0500000f


	//   ....[149]....
        /*02ac*/ 	.word	0x0500000f


	//   ....[150]....
        /*02b0*/ 	.word	0x0500000f


	//   ....[151]....
        /*02b4*/ 	.word	0x0500000f


	//   ....[152]....
        /*02b8*/ 	.word	0x0500000f


	//   ....[153]....
        /*02bc*/ 	.word	0x0500000f


	//   ....[154]....
        /*02c0*/ 	.word	0x0500000f


	//   ....[155]....
        /*02c4*/ 	.word	0x0500000f


	//   ....[156]....
        /*02c8*/ 	.word	0x0500000f


	//   ....[157]....
        /*02cc*/ 	.word	0x0500000f


	//   ....[158]....
        /*02d0*/ 	.word	0x0500000f


	//   ....[159]....
        /*02d4*/ 	.word	0x0500000f


	//   ....[160]....
        /*02d8*/ 	.word	0x0500000f


	//   ....[161]....
        /*02dc*/ 	.word	0x0500000f


	//   ....[162]....
        /*02e0*/ 	.word	0x0500000f


	//   ....[163]....
        /*02e4*/ 	.word	0x0500000f


	//   ....[164]....
        /*02e8*/ 	.word	0x0500000f


	//   ....[165]....
        /*02ec*/ 	.word	0x0500000f


	//   ....[166]....
        /*02f0*/ 	.word	0x0500000f


	//   ....[167]....
        /*02f4*/ 	.word	0x0500000f


	//   ....[168]....
        /*02f8*/ 	.word	0x0500000f


	//   ....[169]....
        /*02fc*/ 	.word	0x0500000f


	//   ....[170]....
        /*0300*/ 	.word	0x0500000f


	//   ....[171]....
        /*0304*/ 	.word	0x0500000f


	//   ....[172]....
        /*0308*/ 	.word	0x0500000f


	//   ....[173]....
        /*030c*/ 	.word	0x0500000f


	//   ....[174]....
        /*0310*/ 	.word	0x0500000f


	//   ....[175]....
        /*0314*/ 	.word	0x0500000f


	//   ....[176]....
        /*0318*/ 	.word	0x0500000f


	//   ....[177]....
        /*031c*/ 	.word	0x0500000f


	//   ....[178]....
        /*0320*/ 	.word	0x0500000f


	//   ....[179]....
        /*0324*/ 	.word	0x0500000f


	//   ....[180]....
        /*0328*/ 	.word	0x0500000f


	//   ....[181]....
        /*032c*/ 	.word	0x0500000f


	//   ....[182]....
        /*0330*/ 	.word	0x0500000f


	//   ....[183]....
        /*0334*/ 	.word	0x0500000f


	//   ....[184]....
        /*0338*/ 	.word	0x0500000f


	//   ....[185]....
        /*033c*/ 	.word	0x0500000f


	//   ....[186]....
        /*0340*/ 	.word	0x0500000f


	//   ....[187]....
        /*0344*/ 	.word	0x0500000f


	//   ....[188]....
        /*0348*/ 	.word	0x0500000f


	//   ....[189]....
        /*034c*/ 	.word	0x0500000f


	//   ....[190]....
        /*0350*/ 	.word	0x0500000f


	//   ....[191]....
        /*0354*/ 	.word	0x0500000f


	//   ....[192]....
        /*0358*/ 	.word	0x0500000f


	//   ....[193]....
        /*035c*/ 	.word	0x0500000f


	//   ....[194]....
        /*0360*/ 	.word	0x0500000f


	//   ....[195]....
        /*0364*/ 	.word	0x0500000f


	//   ....[196]....
        /*0368*/ 	.word	0x0500000f


	//   ....[197]....
        /*036c*/ 	.word	0x0500000f


	//   ....[198]....
        /*0370*/ 	.word	0x0500000f


	//   ....[199]....
        /*0374*/ 	.word	0x0500000f


	//   ....[200]....
        /*0378*/ 	.word	0x0500000f


	//   ....[201]....
        /*037c*/ 	.word	0x0500000f


	//   ....[202]....
        /*0380*/ 	.word	0x0500000f


	//   ....[203]....
        /*0384*/ 	.word	0x0500000f


	//   ....[204]....
        /*0388*/ 	.word	0x0500000f


	//   ....[205]....
        /*038c*/ 	.word	0x0500000f


	//   ....[206]....
        /*0390*/ 	.word	0x0500000f


	//   ....[207]....
        /*0394*/ 	.word	0x0500000f


	//   ....[208]....
        /*0398*/ 	.word	0x0500000f


	//   ....[209]....
        /*039c*/ 	.word	0x0500000f


	//   ....[210]....
        /*03a0*/ 	.word	0x0500000f


	//   ....[211]....
        /*03a4*/ 	.word	0x0500000f


	//   ....[212]....
        /*03a8*/ 	.word	0x0500000f


	//   ....[213]....
        /*03ac*/ 	.word	0x0500000f


	//   ....[214]....
        /*03b0*/ 	.word	0x0500000f


	//   ....[215]....
        /*03b4*/ 	.word	0x0500000f


	//   ....[216]....
        /*03b8*/ 	.word	0x0500000f


	//   ....[217]....
        /*03bc*/ 	.word	0x0500000f


	//   ....[218]....
        /*03c0*/ 	.word	0x0500000f


	//   ....[219]....
        /*03c4*/ 	.word	0x0500000f


	//   ....[220]....
        /*03c8*/ 	.word	0x0500000f


	//----- nvinfo : EIATTR_COOP_GROUP_INSTR_OFFSETS
	.align		4
.L_1461:
        /*03cc*/ 	.byte	0x04, 0x28
        /*03ce*/ 	.short	(.L_1463 - .L_1462)


	//   ....[0]....
.L_1462:
        /*03d0*/ 	.word	0x00000080


	//   ....[1]....
        /*03d4*/ 	.word	0x00000090


	//   ....[2]....
        /*03d8*/ 	.word	0x000002d0


	//   ....[3]....
        /*03dc*/ 	.word	0x00000430


	//   ....[4]....
        /*03e0*/ 	.word	0x00000550


	//   ....[5]....
        /*03e4*/ 	.word	0x000006b0


	//   ....[6]....
        /*03e8*/ 	.word	0x00001420


	//   ....[7]....
        /*03ec*/ 	.word	0x00001d50


	//   ....[8]....
        /*03f0*/ 	.word	0x00002ac0


	//   ....[9]....
        /*03f4*/ 	.word	0x00003a00


	//   ....[10]....
        /*03f8*/ 	.word	0x00003b10


	//   ....[11]....
        /*03fc*/ 	.word	0x00004390


	//   ....[12]....
        /*0400*/ 	.word	0x000043f0


	//   ....[13]....
        /*0404*/ 	.word	0x00005b00


	//   ....[14]....
        /*0408*/ 	.word	0x00006450


	//   ....[15]....
        /*040c*/ 	.word	0x00006fd0


	//   ....[16]....
        /*0410*/ 	.word	0x00006ff0


	//   ....[17]....
        /*0414*/ 	.word	0x00007a40


	//   ....[18]....
        /*0418*/ 	.word	0x00007aa0


	//   ....[19]....
        /*041c*/ 	.word	0x00009e50


	//   ....[20]....
        /*0420*/ 	.word	0x00009e90


	//   ....[21]....
        /*0424*/ 	.word	0x00009ec0


	//   ....[22]....
        /*0428*/ 	.word	0x00009ed0


	//   ....[23]....
        /*042c*/ 	.word	0x0000b950


	//   ....[24]....
        /*0430*/ 	.word	0x0000c290


	//   ....[25]....
        /*0434*/ 	.word	0x0000ce70


	//   ....[26]....
        /*0438*/ 	.word	0x0000cf10


	//   ....[27]....
        /*043c*/ 	.word	0x0000d810


	//   ....[28]....
        /*0440*/ 	.word	0x0000d890


	//   ....[29]....
        /*0444*/ 	.word	0x0000e780


	//   ....[30]....
        /*0448*/ 	.word	0x0000e7b0


	//   ....[31]....
        /*044c*/ 	.word	0x0000e870


	//   ....[32]....
        /*0450*/ 	.word	0x0000e880


	//   ....[33]....
        /*0454*/ 	.word	0x0000f5f0


	//   ....[34]....
        /*0458*/ 	.word	0x0000f630


	//   ....[35]....
        /*045c*/ 	.word	0x0000f670


	//   ....[36]....
        /*0460*/ 	.word	0x0000f690


	//   ....[37]....
        /*0464*/ 	.word	0x0000f6c0


	//   ....[38]....
        /*0468*/ 	.word	0x0000f6d0


	//   ....[39]....
        /*046c*/ 	.word	0x0000fa10


	//   ....[40]....
        /*0470*/ 	.word	0x0000fa20


	//   ....[41]....
        /*0474*/ 	.word	0x00010140


	//   ....[42]....
        /*0478*/ 	.word	0x00011690


	//   ....[43]....
        /*047c*/ 	.word	0x000116b0


	//   ....[44]....
        /*0480*/ 	.word	0x000116c0


	//   ....[45]....
        /*0484*/ 	.word	0x000116d0


	//   ....[46]....
        /*0488*/ 	.word	0x000116e0


	//   ....[47]....
        /*048c*/ 	.word	0x00011730


	//   ....[48]....
        /*0490*/ 	.word	0x00011790


	//   ....[49]....
        /*0494*/ 	.word	0x000117b0


	//   ....[50]....
        /*0498*/ 	.word	0x000117e0


	//   ....[51]....
        /*049c*/ 	.word	0x00011810


	//   ....[52]....
        /*04a0*/ 	.word	0x00011860


	//   ....[53]....
        /*04a4*/ 	.word	0x00011890


	//   ....[54]....
        /*04a8*/ 	.word	0x000118c0


	//   ....[55]....
        /*04ac*/ 	.word	0x000118f0


	//   ....[56]....
        /*04b0*/ 	.word	0x00011920


	//   ....[57]....
        /*04b4*/ 	.word	0x00011950


	//   ....[58]....
        /*04b8*/ 	.word	0x00012110


	//   ....[59]....
        /*04bc*/ 	.word	0x00012120


	//   ....[60]....
        /*04c0*/ 	.word	0x00012130


	//   ....[61]....
        /*04c4*/ 	.word	0x00012140


	//   ....[62]....
        /*04c8*/ 	.word	0x00012150


	//   ....[63]....
        /*04cc*/ 	.word	0x00012210


	//   ....[64]....
        /*04d0*/ 	.word	0x00012260


	//   ....[65]....
        /*04d4*/ 	.word	0x000122a0


	//   ....[66]....
        /*04d8*/ 	.word	0x000122f0


	//   ....[67]....
        /*04dc*/ 	.word	0x00012320


	//   ....[68]....
        /*04e0*/ 	.word	0x00012370


	//   ....[69]....
        /*04e4*/ 	.word	0x000123a0


	//   ....[70]....
        /*04e8*/ 	.word	0x000123f0


	//   ....[71]....
        /*04ec*/ 	.word	0x00012420


	//   ....[72]....
        /*04f0*/ 	.word	0x00012460


	//   ....[73]....
        /*04f4*/ 	.word	0x000124a0


	//   ....[74]....
        /*04f8*/ 	.word	0x000124e0


	//   ....[75]....
        /*04fc*/ 	.word	0x00012500


	//   ....[76]....
        /*0500*/ 	.word	0x00012530


	//   ....[77]....
        /*0504*/ 	.word	0x00012580


	//   ....[78]....
        /*0508*/ 	.word	0x000125a0


	//   ....[79]....
        /*050c*/ 	.word	0x000125e0


	//   ....[80]....
        /*0510*/ 	.word	0x00012600


	//   ....[81]....
        /*0514*/ 	.word	0x000126a0


	//   ....[82]....
        /*0518*/ 	.word	0x00012dc0


	//   ....[83]....
        /*051c*/ 	.word	0x00012df0


	//   ....[84]....
        /*0520*/ 	.word	0x00012e00


	//   ....[85]....
        /*0524*/ 	.word	0x00012e40


	//   ....[86]....
        /*0528*/ 	.word	0x00012e50


	//   ....[87]....
        /*052c*/ 	.word	0x00012e90


	//   ....[88]....
        /*0530*/ 	.word	0x00012ea0


	//   ....[89]....
        /*0534*/ 	.word	0x00012ee0


	//   ....[90]....
        /*0538*/ 	.word	0x00012ef0


	//   ....[91]....
        /*053c*/ 	.word	0x00012f30


	//   ....[92]....
        /*0540*/ 	.word	0x00012f40


	//   ....[93]....
        /*0544*/ 	.word	0x00012f80


	//   ....[94]....
        /*0548*/ 	.word	0x00012f90


	//   ....[95]....
        /*054c*/ 	.word	0x00012fd0


	//   ....[96]....
        /*0550*/ 	.word	0x00012fe0


	//   ....[97]....
        /*0554*/ 	.word	0x00012ff0


	//   ....[98]....
        /*0558*/ 	.word	0x00013250


	//   ....[99]....
        /*055c*/ 	.word	0x00013280


	//   ....[100]....
        /*0560*/ 	.word	0x00013290


	//   ....[101]....
        /*0564*/ 	.word	0x000132a0


	//   ....[102]....
        /*0568*/ 	.word	0x000132b0


	//   ....[103]....
        /*056c*/ 	.word	0x000132c0


	//   ....[104]....
        /*0570*/ 	.word	0x000132e0


	//   ....[105]....
        /*0574*/ 	.word	0x00013330


	//   ....[106]....
        /*0578*/ 	.word	0x00013350


	//   ....[107]....
        /*057c*/ 	.word	0x00013390


	//   ....[108]....
        /*0580*/ 	.word	0x000133b0


	//   ....[109]....
        /*0584*/ 	.word	0x000133f0


	//   ....[110]....
        /*0588*/ 	.word	0x00013410


	//   ....[111]....
        /*058c*/ 	.word	0x00013450


	//   ....[112]....
        /*0590*/ 	.word	0x00013470


	//   ....[113]....
        /*0594*/ 	.word	0x000134a0


	//   ....[114]....
        /*0598*/ 	.word	0x00013990


	//   ....[115]....
        /*059c*/ 	.word	0x000139c0


	//   ....[116]....
        /*05a0*/ 	.word	0x000139f0


	//   ....[117]....
        /*05a4*/ 	.word	0x00013a20


	//   ....[118]....
        /*05a8*/ 	.word	0x00013a30


	//   ....[119]....
        /*05ac*/ 	.word	0x00013a40


	//   ....[120]....
        /*05b0*/ 	.word	0x00013a60


	//   ....[121]....
        /*05b4*/ 	.word	0x00013a80


	//   ....[122]....
        /*05b8*/ 	.word	0x00013aa0


	//   ....[123]....
        /*05bc*/ 	.word	0x00013ad0


	//   ....[124]....
        /*05c0*/ 	.word	0x00013af0


	//   ....[125]....
        /*05c4*/ 	.word	0x00013b10


	//   ....[126]....
        /*05c8*/ 	.word	0x00013b30


	//   ....[127]....
        /*05cc*/ 	.word	0x00013b60


	//   ....[128]....
        /*05d0*/ 	.word	0x00013ba0


	//   ....[129]....
        /*05d4*/ 	.word	0x00013bf0


	//   ....[130]....
        /*05d8*/ 	.word	0x00013f00


	//   ....[131]....
        /*05dc*/ 	.word	0x00014520


	//   ....[132]....
        /*05e0*/ 	.word	0x00014610


	//   ....[133]....
        /*05e4*/ 	.word	0x000146b0


	//   ....[134]....
        /*05e8*/ 	.word	0x00014740


	//   ....[135]....
        /*05ec*/ 	.word	0x00014800


	//   ....[136]....
        /*05f0*/ 	.word	0x00014860


	//   ....[137]....
        /*05f4*/ 	.word	0x00014900


	//   ....[138]....
        /*05f8*/ 	.word	0x00014960


	//   ....[139]....
        /*05fc*/ 	.word	0x00014a40


	//   ....[140]....
        /*0600*/ 	.word	0x00014ab0


	//   ....[141]....
        /*0604*/ 	.word	0x00014b50


	//   ....[142]....
        /*0608*/ 	.word	0x00014bb0


	//   ....[143]....
        /*060c*/ 	.word	0x00014c80


	//   ....[144]....
        /*0610*/ 	.word	0x00014cf0


	//   ....[145]....
        /*0614*/ 	.word	0x00014da0


	//   ....[146]....
        /*0618*/ 	.word	0x00014e00


	//   ....[147]....
        /*061c*/ 	.word	0x00014eb0


	//   ....[148]....
        /*0620*/ 	.word	0x00014f40


	//   ....[149]....
        /*0624*/ 	.word	0x00014fa0


	//   ....[150]....
        /*0628*/ 	.word	0x00015060


	//   ....[151]....
        /*062c*/ 	.word	0x00015110


	//   ....[152]....
        /*0630*/ 	.word	0x00015170


	//   ....[153]....
        /*0634*/ 	.word	0x00015250


	//   ....[154]....
        /*0638*/ 	.word	0x000152c0


	//   ....[155]....
        /*063c*/ 	.word	0x00015380


	//   ....[156]....
        /*0640*/ 	.word	0x000153e0


	//   ....[157]....
        /*0644*/ 	.word	0x000154c0


	//   ....[158]....
        /*0648*/ 	.word	0x00015530


	//   ....[159]....
        /*064c*/ 	.word	0x000155f0


	//   ....[160]....
        /*0650*/ 	.word	0x00015650


	//   ....[161]....
        /*0654*/ 	.word	0x00015720


	//   ....[162]....
        /*0658*/ 	.word	0x00015790


	//   ....[163]....
        /*065c*/ 	.word	0x00015850


	//   ....[164]....
        /*0660*/ 	.word	0x000158c0


	//   ....[165]....
        /*0664*/ 	.word	0x000159a0


	//   ....[166]....
        /*0668*/ 	.word	0x00015a00


	//   ....[167]....
        /*066c*/ 	.word	0x00015ad0


	//   ....[168]....
        /*0670*/ 	.word	0x00015b30


	//   ....[169]....
        /*0674*/ 	.word	0x00015be0


	//   ....[170]....
        /*0678*/ 	.word	0x00015c60


	//   ....[171]....
        /*067c*/ 	.word	0x00015d10


	//   ....[172]....
        /*0680*/ 	.word	0x00015e50


	//   ....[173]....
        /*0684*/ 	.word	0x00015ef0


	//   ....[174]....
        /*0688*/ 	.word	0x00015f90


	//   ....[175]....
        /*068c*/ 	.word	0x00016020


	//   ....[176]....
        /*0690*/ 	.word	0x000160c0


	//   ....[177]....
        /*0694*/ 	.word	0x00016150


	//   ....[178]....
        /*0698*/ 	.word	0x000161f0


	//   ....[179]....
        /*069c*/ 	.word	0x00016280


	//   ....[180]....
        /*06a0*/ 	.word	0x00016320


	//   ....[181]....
        /*06a4*/ 	.word	0x000163b0


	//   ....[182]....
        /*06a8*/ 	.word	0x00016450


	//   ....[183]....
        /*06ac*/ 	.word	0x000164e0


	//   ....[184]....
        /*06b0*/ 	.word	0x00016580


	//   ....[185]....
        /*06b4*/ 	.word	0x00016610


	//   ....[186]....
        /*06b8*/ 	.word	0x000166b0


	//   ....[187]....
        /*06bc*/ 	.word	0x00016740


	//   ....[188]....
        /*06c0*/ 	.word	0x00016820


	//   ....[189]....
        /*06c4*/ 	.word	0x000168d0


	//   ....[190]....
        /*06c8*/ 	.word	0x00016930


	//   ....[191]....
        /*06cc*/ 	.word	0x000169e0


	//   ....[192]....
        /*06d0*/ 	.word	0x00016a70


	//   ....[193]....
        /*06d4*/ 	.word	0x00016b10


	//   ....[194]....
        /*06d8*/ 	.word	0x00016b90


	//   ....[195]....
        /*06dc*/ 	.word	0x00016c30


	//   ....[196]....
        /*06e0*/ 	.word	0x00016cc0


	//   ....[197]....
        /*06e4*/ 	.word	0x00016d60


	//   ....[198]....
        /*06e8*/ 	.word	0x00016de0


	//   ....[199]....
        /*06ec*/ 	.word	0x00016e80


	//   ....[200]....
        /*06f0*/ 	.word	0x00016f10


	//   ....[201]....
        /*06f4*/ 	.word	0x00016fb0


	//   ....[202]....
        /*06f8*/ 	.word	0x00017030


	//   ....[203]....
        /*06fc*/ 	.word	0x000170c0


	//   ....[204]....
        /*0700*/ 	.word	0x000171a0


	//   ....[205]....
        /*0704*/ 	.word	0x00017240


	//   ....[206]....
        /*0708*/ 	.word	0x000172e0


	//   ....[207]....
        /*070c*/ 	.word	0x00017390


	//   ....[208]....
        /*0710*/ 	.word	0x000173f0


	//   ....[209]....
        /*0714*/ 	.word	0x000174b0


	//   ....[210]....
        /*0718*/ 	.word	0x00017510


	//   ....[211]....
        /*071c*/ 	.word	0x000175d0


	//   ....[212]....
        /*0720*/ 	.word	0x00017630


	//   ....[213]....
        /*0724*/ 	.word	0x000176f0


	//   ....[214]....
        /*0728*/ 	.word	0x00017750


	//   ....[215]....
        /*072c*/ 	.word	0x00017810


	//   ....[216]....
        /*0730*/ 	.word	0x00017870


	//   ....[217]....
        /*0734*/ 	.word	0x00017930


	//   ....[218]....
        /*0738*/ 	.word	0x00017990


	//   ....[219]....
        /*073c*/ 	.word	0x00017a40


	//   ....[220]....
        /*0740*/ 	.word	0x00017b50


	//----- nvinfo : EIATTR_REG_RECONFIG
	.align		4
.L_1463:
        /*0744*/ 	.byte	0x01, 0x54
	.zero		2


	//----- nvinfo : EIATTR_SYSCALL_OFFSETS
	.align		4
        /*0748*/ 	.byte	0x04, 0x46
        /*074a*/ 	.short	(.L_1465 - .L_1464)


	//   ....[0]....
.L_1464:
        /*074c*/ 	.word	0x000015e0


	//   ....[1]....
        /*0750*/ 	.word	0x00010d00


	//   ....[2]....
        /*0754*/ 	.word	0x00010e40


	//   ....[3]....
        /*0758*/ 	.word	0x00010f30


	//   ....[4]....
        /*075c*/ 	.word	0x00011c90


	//----- nvinfo : EIATTR_MBARRIER_INSTR_OFFSETS
	.align		4
.L_1465:
        /*0760*/ 	.byte	0x04, 0x39
        /*0762*/ 	.short	(.L_1467 - .L_1466)


	//   ....[0]....
.L_1466:
        /*0764*/ 	.word	0x00000180
        /*0768*/ 	.word	0x000000ff
        /*076c*/ 	.word	0x00016800
        /*0770*/ 	.short	0x0100
        /*0772*/ 	.byte	0x08
	.zero		1


	//   ....[1]....
        /*0774*/ 	.word	0x00000190
        /*0778*/ 	.word	0x000000ff
        /*077c*/ 	.word	0x00016820
        /*0780*/ 	.short	0x0100
        /*0782*/ 	.byte	0x08
	.zero		1


	//   ....[2]....
        /*0784*/ 	.word	0x00000280
        /*0788*/ 	.word	0x000000ff
        /*078c*/ 	.word	0x00016830
        /*0790*/ 	.short	0x0100
        /*0792*/ 	.byte	0x08
	.zero		1


	//   ....[3]....
        /*0794*/ 	.word	0x00000290
        /*0798*/ 	.word	0x000000ff
        /*079c*/ 	.word	0x00016840
        /*07a0*/ 	.short	0x0100
        /*07a2*/ 	.byte	0x08
	.zero		1


	//   ....[4]....
        /*07a4*/ 	.word	0x000002a0
        /*07a8*/ 	.word	0x000000ff
        /*07ac*/ 	.word	0x00016838
        /*07b0*/ 	.short	0x0100
        /*07b2*/ 	.byte	0x08
	.zero		1


	//   ....[5]....
        /*07b4*/ 	.word	0x000002b0
        /*07b8*/ 	.word	0x000000ff
        /*07bc*/ 	.word	0x00016848
        /*07c0*/ 	.short	0x0100
        /*07c2*/ 	.byte	0x08
	.zero		1


	//   ....[6]....
        /*07c4*/ 	.word	0x000003e0
        /*07c8*/ 	.word	0x000000ff
        /*07cc*/ 	.word	0x00016850
        /*07d0*/ 	.short	0x0100
        /*07d2*/ 	.byte	0x08
	.zero		1


	//   ....[7]....
        /*07d4*/ 	.word	0x000003f0
        /*07d8*/ 	.word	0x000000ff
        /*07dc*/ 	.word	0x00016860
        /*07e0*/ 	.short	0x0100
        /*07e2*/ 	.byte	0x08
	.zero		1


	//   ....[8]....
        /*07e4*/ 	.word	0x00000400
        /*07e8*/ 	.word	0x000000ff
        /*07ec*/ 	.word	0x00016858
        /*07f0*/ 	.short	0x0100
        /*07f2*/ 	.byte	0x08
	.zero		1


	//   ....[9]....
        /*07f4*/ 	.word	0x00000410
        /*07f8*/ 	.word	0x000000ff
        /*07fc*/ 	.word	0x00016868
        /*0800*/ 	.short	0x0100
        /*0802*/ 	.byte	0x08
	.zero		1


	//   ....[10]....
        /*0804*/ 	.word	0x00000500
        /*0808*/ 	.word	0x000000ff
        /*080c*/ 	.word	0x00016870
        /*0810*/ 	.short	0x0100
        /*0812*/ 	.byte	0x06
	.zero		1


	//   ....[11]....
        /*0814*/ 	.word	0x00000510
        /*0818*/ 	.word	0x000000ff
        /*081c*/ 	.word	0x00016880
        /*0820*/ 	.short	0x0100
        /*0822*/ 	.byte	0x06
	.zero		1


	//   ....[12]....
        /*0824*/ 	.word	0x00000520
        /*0828*/ 	.word	0x000000ff
        /*082c*/ 	.word	0x00016878
        /*0830*/ 	.short	0x0100
        /*0832*/ 	.byte	0x06
	.zero		1


	//   ....[13]....
        /*0834*/ 	.word	0x00000530
        /*0838*/ 	.word	0x000000ff
        /*083c*/ 	.word	0x00016888
        /*0840*/ 	.short	0x0100
        /*0842*/ 	.byte	0x06
	.zero		1


	//   ....[14]....
        /*0844*/ 	.word	0x00000660
        /*0848*/ 	.word	0x000000ff
        /*084c*/ 	.word	0x00016890
        /*0850*/ 	.short	0x0100
        /*0852*/ 	.byte	0x08
	.zero		1


	//   ....[15]....
        /*0854*/ 	.word	0x00000670
        /*0858*/ 	.word	0x000000ff
        /*085c*/ 	.word	0x000168a0
        /*0860*/ 	.short	0x0100
        /*0862*/ 	.byte	0x08
	.zero		1


	//   ....[16]....
        /*0864*/ 	.word	0x00000680
        /*0868*/ 	.word	0x000000ff
        /*086c*/ 	.word	0x00016898
        /*0870*/ 	.short	0x0100
        /*0872*/ 	.byte	0x08
	.zero		1


	//   ....[17]....
        /*0874*/ 	.word	0x00000690
        /*0878*/ 	.word	0x000000ff
        /*087c*/ 	.word	0x000168a8
        /*0880*/ 	.short	0x0100
        /*0882*/ 	.byte	0x08
	.zero		1


	//   ....[18]....
        /*0884*/ 	.word	0x000007d0
        /*0888*/ 	.word	0x000000ff
        /*088c*/ 	.word	0x000168b0
        /*0890*/ 	.short	0x0100
        /*0892*/ 	.byte	0x08
	.zero		1


	//   ....[19]....
        /*0894*/ 	.word	0x000007e0
        /*0898*/ 	.word	0x000000ff
        /*089c*/ 	.word	0x000168c0
        /*08a0*/ 	.short	0x0100
        /*08a2*/ 	.byte	0x08
	.zero		1


	//   ....[20]....
        /*08a4*/ 	.word	0x000007f0
        /*08a8*/ 	.word	0x000000ff
        /*08ac*/ 	.word	0x000168b8
        /*08b0*/ 	.short	0x0100
        /*08b2*/ 	.byte	0x08
	.zero		1


	//   ....[21]....
        /*08b4*/ 	.word	0x00000800
        /*08b8*/ 	.word	0x000000ff
        /*08bc*/ 	.word	0x000168c8
        /*08c0*/ 	.short	0x0100
        /*08c2*/ 	.byte	0x08
	.zero		1


	//   ....[22]....
        /*08c4*/ 	.word	0x00001600
        /*08c8*/ 	.word	0x000000ff
        /*08cc*/ 	.word	0x00016800
        /*08d0*/ 	.short	0x010a
        /*08d2*/ 	.byte	0x2b
	.zero		1


	//   ....[23]....
        /*08d4*/ 	.word	0x00001670
        /*08d8*/ 	.word	0x000000ff
        /*08dc*/ 	.word	0x00016830
        /*08e0*/ 	.short	0x010a
        /*08e2*/ 	.byte	0x2b
	.zero		1


	//   ....[24]....
        /*08e4*/ 	.word	0x000016d0
        /*08e8*/ 	.word	0x000000ff
        /*08ec*/ 	.word	0x00016830
        /*08f0*/ 	.short	0x010a
        /*08f2*/ 	.byte	0x2b
	.zero		1


	//   ....[25]....
        /*08f4*/ 	.word	0x00002000
        /*08f8*/ 	.word	0x000000ff
        /*08fc*/ 	.word	0x00000000
        /*0900*/ 	.short	0x0101
        /*0902*/ 	.byte	0x04
	.zero		1


	//   ....[26]....
        /*0904*/ 	.word	0x00005340
        /*0908*/ 	.word	0x000000ff
        /*090c*/ 	.word	0x00016830
        /*0910*/ 	.short	0x010a
        /*0912*/ 	.byte	0x07
	.zero		1


	//   ....[27]....
        /*0914*/ 	.word	0x00005380
        /*0918*/ 	.word	0x000000ff
        /*091c*/ 	.word	0x00016830
        /*0920*/ 	.short	0x010a
        /*0922*/ 	.byte	0x07
	.zero		1


	//   ....[28]....
        /*0924*/ 	.word	0x000055b0
        /*0928*/ 	.word	0x000000ff
        /*092c*/ 	.word	0x00016850
        /*0930*/ 	.short	0x010a
        /*0932*/ 	.byte	0x0a
	.zero		1


	//   ....[29]....
        /*0934*/ 	.word	0x000055f0
        /*0938*/ 	.word	0x000000ff
        /*093c*/ 	.word	0x00016850
        /*0940*/ 	.short	0x010a
        /*0942*/ 	.byte	0x0a
	.zero		1


	//   ....[30]....
        /*0944*/ 	.word	0x00005eb0
        /*0948*/ 	.word	0x000000ff
        /*094c*/ 	.word	0x00000000
        /*0950*/ 	.short	0x0101
        /*0952*/ 	.byte	0x0a
	.zero		1


	//   ....[31]....
        /*0954*/ 	.word	0x000084c0
        /*0958*/ 	.word	0x000000ff
        /*095c*/ 	.word	0x00000000
        /*0960*/ 	.short	0x0101
        /*0962*/ 	.byte	0x0a
	.zero		1


	//   ....[32]....
        /*0964*/ 	.word	0x00008c40
        /*0968*/ 	.word	0x000000ff
        /*096c*/ 	.word	0x00016830
        /*0970*/ 	.short	0x010a
        /*0972*/ 	.byte	0x07
	.zero		1


	//   ....[33]....
        /*0974*/ 	.word	0x00008c80
        /*0978*/ 	.word	0x000000ff
        /*097c*/ 	.word	0x00016830
        /*0980*/ 	.short	0x010a
        /*0982*/ 	.byte	0x07
	.zero		1


	//   ....[34]....
        /*0984*/ 	.word	0x00008eb0
        /*0988*/ 	.word	0x000000ff
        /*098c*/ 	.word	0x00016850
        /*0990*/ 	.short	0x010a
        /*0992*/ 	.byte	0x0a
	.zero		1


	//   ....[35]....
        /*0994*/ 	.word	0x00008ef0
        /*0998*/ 	.word	0x000000ff
        /*099c*/ 	.word	0x00016850
        /*09a0*/ 	.short	0x010a
        /*09a2*/ 	.byte	0x0a
	.zero		1


	//   ....[36]....
        /*09a4*/ 	.word	0x000097c0
        /*09a8*/ 	.word	0x000000ff
        /*09ac*/ 	.word	0x00000000
        /*09b0*/ 	.short	0x0101
        /*09b2*/ 	.byte	0x0a
	.zero		1


	//   ....[37]....
        /*09b4*/ 	.word	0x0000acb0
        /*09b8*/ 	.word	0x000000ff
        /*09bc*/ 	.word	0x00000000
        /*09c0*/ 	.short	0x0101
        /*09c2*/ 	.byte	0x0a
	.zero		1


	//   ....[38]....
        /*09c4*/ 	.word	0x0000b200
        /*09c8*/ 	.word	0x000000ff
        /*09cc*/ 	.word	0x00016830
        /*09d0*/ 	.short	0x010a
        /*09d2*/ 	.byte	0x0a
	.zero		1


	//   ....[39]....
        /*09d4*/ 	.word	0x0000b240
        /*09d8*/ 	.word	0x000000ff
        /*09dc*/ 	.word	0x00016830
        /*09e0*/ 	.short	0x010a
        /*09e2*/ 	.byte	0x0a
	.zero		1


	//   ....[40]....
        /*09e4*/ 	.word	0x0000b430
        /*09e8*/ 	.word	0x000000ff
        /*09ec*/ 	.word	0x00016850
        /*09f0*/ 	.short	0x010a
        /*09f2*/ 	.byte	0x0a
	.zero		1


	//   ....[41]....
        /*09f4*/ 	.word	0x0000b470
        /*09f8*/ 	.word	0x000000ff
        /*09fc*/ 	.word	0x00016850
        /*0a00*/ 	.short	0x010a
        /*0a02*/ 	.byte	0x0a
	.zero		1


	//   ....[42]....
        /*0a04*/ 	.word	0x0000bcf0
        /*0a08*/ 	.word	0x000000ff
        /*0a0c*/ 	.word	0x00000000
        /*0a10*/ 	.short	0x0101
        /*0a12*/ 	.byte	0x0a
	.zero		1


	//   ....[43]....
        /*0a14*/ 	.word	0x0000e300
        /*0a18*/ 	.word	0x000000ff
        /*0a1c*/ 	.word	0x00000000
        /*0a20*/ 	.short	0x0101
        /*0a22*/ 	.byte	0x0a
	.zero		1


	//   ....[44]....
        /*0a24*/ 	.word	0x0000e700
        /*0a28*/ 	.word	0x000000ff
        /*0a2c*/ 	.word	0x00016850
        /*0a30*/ 	.short	0x010a
        /*0a32*/ 	.byte	0x08
	.zero		1


	//   ....[45]....
        /*0a34*/ 	.word	0x0000e740
        /*0a38*/ 	.word	0x000000ff
        /*0a3c*/ 	.word	0x00016850
        /*0a40*/ 	.short	0x010a
        /*0a42*/ 	.byte	0x08
	.zero		1


	//   ....[46]....
        /*0a44*/ 	.word	0x0000eca0
        /*0a48*/ 	.word	0x000000ff
        /*0a4c*/ 	.word	0x00000000
        /*0a50*/ 	.short	0x0101
        /*0a52*/ 	.byte	0x04
	.zero		1


	//   ....[47]....
        /*0a54*/ 	.word	0x0000f6b0
        /*0a58*/ 	.word	0x000000ff
        /*0a5c*/ 	.word	0x00000000
        /*0a60*/ 	.short	0x0101
        /*0a62*/ 	.byte	0x04
	.zero		1


	//   ....[48]....
        /*0a64*/ 	.word	0x00011390
        /*0a68*/ 	.word	0x000000ff
        /*0a6c*/ 	.word	0x00016840
        /*0a70*/ 	.short	0x010a
        /*0a72*/ 	.byte	0x30
	.zero		1


	//   ....[49]....
        /*0a74*/ 	.word	0x00011a40
        /*0a78*/ 	.word	0x000000ff
        /*0a7c*/ 	.word	0x00016830
        /*0a80*/ 	.short	0x0107
        /*0a82*/ 	.byte	0x30
	.zero		1


	//   ....[50]....
        /*0a84*/ 	.word	0x00011ad0
        /*0a88*/ 	.word	0x000000ff
        /*0a8c*/ 	.word	0x00016830
        /*0a90*/ 	.short	0x0101
        /*0a92*/ 	.byte	0x30
	.zero		1


	//   ....[51]....
        /*0a94*/ 	.word	0x00012790
        /*0a98*/ 	.word	0x000000ff
        /*0a9c*/ 	.word	0x00016800
        /*0aa0*/ 	.short	0x0107
        /*0aa2*/ 	.byte	0x30
	.zero		1


	//   ....[52]....
        /*0aa4*/ 	.word	0x000127d0
        /*0aa8*/ 	.word	0x000000ff
        /*0aac*/ 	.word	0x00016800
        /*0ab0*/ 	.short	0x0101
        /*0ab2*/ 	.byte	0x30
	.zero		1


	//   ....[53]....
        /*0ab4*/ 	.word	0x00012800
        /*0ab8*/ 	.word	0x000000ff
        /*0abc*/ 	.word	0x00016820
        /*0ac0*/ 	.short	0x010a
        /*0ac2*/ 	.byte	0x30
	.zero		1


	//   ....[54]....
        /*0ac4*/ 	.word	0x00012bd0
        /*0ac8*/ 	.word	0x00000007
        /*0acc*/ 	.word	0x00016840
        /*0ad0*/ 	.short	0x010a
        /*0ad2*/ 	.byte	0x3f
	.zero		1


	//   ....[55]....
        /*0ad4*/ 	.word	0x000130b0
        /*0ad8*/ 	.word	0x00000007
        /*0adc*/ 	.word	0x00016830
        /*0ae0*/ 	.short	0x0107
        /*0ae2*/ 	.byte	0x3f
	.zero		1


	//   ....[56]....
        /*0ae4*/ 	.word	0x00013180
        /*0ae8*/ 	.word	0x00000007
        /*0aec*/ 	.word	0x00016830
        /*0af0*/ 	.short	0x0101
        /*0af2*/ 	.byte	0x3f
	.zero		1


	//   ....[57]....
        /*0af4*/ 	.word	0x000131e0
        /*0af8*/ 	.word	0x00000007
        /*0afc*/ 	.word	0x00016860
        /*0b00*/ 	.short	0x010a
        /*0b02*/ 	.byte	0x3f
	.zero		1


	//   ....[58]....
        /*0b04*/ 	.word	0x000135d0
        /*0b08*/ 	.word	0x00000007
        /*0b0c*/ 	.word	0x00016850
        /*0b10*/ 	.short	0x0107
        /*0b12*/ 	.byte	0x3f
	.zero		1


	//   ....[59]....
        /*0b14*/ 	.word	0x00013740
        /*0b18*/ 	.word	0x00000007
        /*0b1c*/ 	.word	0x00016850
        /*0b20*/ 	.short	0x0101
        /*0b22*/ 	.byte	0x3f
	.zero		1


	//   ....[60]....
        /*0b24*/ 	.word	0x00013900
        /*0b28*/ 	.word	0x00000000
        /*0b2c*/ 	.word	0x00016860
        /*0b30*/ 	.short	0x010a
        /*0b32*/ 	.byte	0x3f
	.zero		1


	//   ....[61]....
        /*0b34*/ 	.word	0x00013d20
        /*0b38*/ 	.word	0x00000000
        /*0b3c*/ 	.word	0x00016850
        /*0b40*/ 	.short	0x0107
        /*0b42*/ 	.byte	0x3f
	.zero		1


	//   ....[62]....
        /*0b44*/ 	.word	0x00013e00
        /*0b48*/ 	.word	0x00000000
        /*0b4c*/ 	.word	0x00016850
        /*0b50*/ 	.short	0x0101
        /*0b52*/ 	.byte	0x3f
	.zero		1


	//   ....[63]....
        /*0b54*/ 	.word	0x00013e90
        /*0b58*/ 	.word	0x00000007
        /*0b5c*/ 	.word	0x00016820
        /*0b60*/ 	.short	0x010a
        /*0b62*/ 	.byte	0x3f
	.zero		1


	//   ....[64]....
        /*0b64*/ 	.word	0x00013ff0
        /*0b68*/ 	.word	0x00000005
        /*0b6c*/ 	.word	0x00016840
        /*0b70*/ 	.short	0x010a
        /*0b72*/ 	.byte	0x3f
	.zero		1


	//   ....[65]....
        /*0b74*/ 	.word	0x00014090
        /*0b78*/ 	.word	0x00000003
        /*0b7c*/ 	.word	0x00016840
        /*0b80*/ 	.short	0x010a
        /*0b82*/ 	.byte	0x3f
	.zero		1


	//   ....[66]....
        /*0b84*/ 	.word	0x000140d0
        /*0b88*/ 	.word	0x00000005
        /*0b8c*/ 	.word	0x00016860
        /*0b90*/ 	.short	0x010a
        /*0b92*/ 	.byte	0x3f
	.zero		1


	//   ....[67]....
        /*0b94*/ 	.word	0x00014110
        /*0b98*/ 	.word	0x00000003
        /*0b9c*/ 	.word	0x00016860
        /*0ba0*/ 	.short	0x010a
        /*0ba2*/ 	.byte	0x3f
	.zero		1


	//   ....[68]....
        /*0ba4*/ 	.word	0x00014180
        /*0ba8*/ 	.word	0x00000003
        /*0bac*/ 	.word	0x00016800
        /*0bb0*/ 	.short	0x010a
        /*0bb2*/ 	.byte	0x3f
	.zero		1


	//   ....[69]....
        /*0bb4*/ 	.word	0x000141e0
        /*0bb8*/ 	.word	0x00000003
        /*0bbc*/ 	.word	0x00016830
        /*0bc0*/ 	.short	0x010a
        /*0bc2*/ 	.byte	0x3f
	.zero		1


	//   ....[70]....
        /*0bc4*/ 	.word	0x00014240
        /*0bc8*/ 	.word	0x0000000b
        /*0bcc*/ 	.word	0x00016830
        /*0bd0*/ 	.short	0x010a
        /*0bd2*/ 	.byte	0x3f
	.zero		1


	//   ....[71]....
        /*0bd4*/ 	.word	0x000142a0
        /*0bd8*/ 	.word	0x0000000b
        /*0bdc*/ 	.word	0x00016850
        /*0be0*/ 	.short	0x010a
        /*0be2*/ 	.byte	0x3f
	.zero		1


	//   ....[72]....
        /*0be4*/ 	.word	0x00014300
        /*0be8*/ 	.word	0x0000000b
        /*0bec*/ 	.word	0x00016830
        /*0bf0*/ 	.short	0x010a
        /*0bf2*/ 	.byte	0x3f
	.zero		1


	//   ....[73]....
        /*0bf4*/ 	.word	0x00014360
        /*0bf8*/ 	.word	0x0000000b
        /*0bfc*/ 	.word	0x00016850
        /*0c00*/ 	.short	0x010a
        /*0c02*/ 	.byte	0x3f
	.zero		1


	//   ....[74]....
        /*0c04*/ 	.word	0x000143c0
        /*0c08*/ 	.word	0x0000000c
        /*0c0c*/ 	.word	0x00016830
        /*0c10*/ 	.short	0x010a
        /*0c12*/ 	.byte	0x3f
	.zero		1


	//   ....[75]....
        /*0c14*/ 	.word	0x00014420
        /*0c18*/ 	.word	0x0000000c
        /*0c1c*/ 	.word	0x00016850
        /*0c20*/ 	.short	0x010a
        /*0c22*/ 	.byte	0x3f
	.zero		1


	//   ....[76]....
        /*0c24*/ 	.word	0x00014480
        /*0c28*/ 	.word	0x00000005
        /*0c2c*/ 	.word	0x00016850
        /*0c30*/ 	.short	0x010a
        /*0c32*/ 	.byte	0x3f
	.zero		1


	//   ....[77]....
        /*0c34*/ 	.word	0x00014560
        /*0c38*/ 	.word	0x00000002
        /*0c3c*/ 	.word	0x00016840
        /*0c40*/ 	.short	0x010a
        /*0c42*/ 	.byte	0x3f
	.zero		1


	//   ....[78]....
        /*0c44*/ 	.word	0x00015d50
        /*0c48*/ 	.word	0x00000003
        /*0c4c*/ 	.word	0x00016820
        /*0c50*/ 	.short	0x010a
        /*0c52*/ 	.byte	0x3f
	.zero		1


	//   ....[79]....
        /*0c54*/ 	.word	0x00015da0
        /*0c58*/ 	.word	0x00000007
        /*0c5c*/ 	.word	0x00016840
        /*0c60*/ 	.short	0x010a
        /*0c62*/ 	.byte	0x3f
	.zero		1


	//   ....[80]....
        /*0c64*/ 	.word	0x00016770
        /*0c68*/ 	.word	0x00000007
        /*0c6c*/ 	.word	0x00016860
        /*0c70*/ 	.short	0x010a
        /*0c72*/ 	.byte	0x3f
	.zero		1


	//   ....[81]....
        /*0c74*/ 	.word	0x000170f0
        /*0c78*/ 	.word	0x00000000
        /*0c7c*/ 	.word	0x00016860
        /*0c80*/ 	.short	0x010a
        /*0c82*/ 	.byte	0x3f
	.zero		1


	//   ....[82]....
        /*0c84*/ 	.word	0x00017a70
        /*0c88*/ 	.word	0x00000007
        /*0c8c*/ 	.word	0x00016820
        /*0c90*/ 	.short	0x010a
        /*0c92*/ 	.byte	0x3f
	.zero		1


	//   ....[83]....
        /*0c94*/ 	.word	0x00017c10
        /*0c98*/ 	.word	0x00000005
        /*0c9c*/ 	.word	0x00016840
        /*0ca0*/ 	.short	0x010a
        /*0ca2*/ 	.byte	0x3f
	.zero		1


	//   ....[84]....
        /*0ca4*/ 	.word	0x00017c60
        /*0ca8*/ 	.word	0x00000003
        /*0cac*/ 	.word	0x00016840
        /*0cb0*/ 	.short	0x010a
        /*0cb2*/ 	.byte	0x3f
	.zero		1


	//   ....[85]....
        /*0cb4*/ 	.word	0x00017cb0
        /*0cb8*/ 	.word	0x00000005
        /*0cbc*/ 	.word	0x00016860
        /*0cc0*/ 	.short	0x010a
        /*0cc2*/ 	.byte	0x3f
	.zero		1


	//----- nvinfo : EIATTR_NUM_MBARRIERS
	.align		4
.L_1467:
        /*0cc4*/ 	.byte	0x03, 0x38
        /*0cc6*/ 	.short	0x0016


	//----- nvinfo : EIATTR_EXIT_INSTR_OFFSETS
	.align		4
        /*0cc8*/ 	.byte	0x04, 0x1c
        /*0cca*/ 	.short	(.L_1469 - .L_1468)


	//   ....[0]....
.L_1468:
        /*0ccc*/ 	.word	0x00014160


	//----- nvinfo : EIATTR_MAX_THREADS
	.align		4
.L_1469:
        /*0cd0*/ 	.byte	0x04, 0x05
        /*0cd2*/ 	.short	(.L_1471 - .L_1470)
.L_1470:
        /*0cd4*/ 	.word	0x00000200
        /*0cd8*/ 	.word	0x00000001
        /*0cdc*/ 	.word	0x00000001


	//----- nvinfo : EIATTR_CRS_STACK_SIZE
	.align		4
.L_1471:
        /*0ce0*/ 	.byte	0x04, 0x1e
        /*0ce2*/ 	.short	(.L_1473 - .L_1472)
.L_1472:
        /*0ce4*/ 	.word	0x00000000


	//----- nvinfo : EIATTR_CBANK_PARAM_SIZE
	.align		4
.L_1473:
        /*0ce8*/ 	.byte	0x03, 0x19
        /*0cea*/ 	.short	0x0a70


	//----- nvinfo : EIATTR_PARAM_CBANK
	.align		4
        /*0cec*/ 	.byte	0x04, 0x0a
        /*0cee*/ 	.short	(.L_1475 - .L_1474)
	.align		4
.L_1474:
        /*0cf0*/ 	.word	index@(.nv.constant0._ZN7cutlass13device_kernelIN5flash11enable_sm90INS1_16FlashAttnFwdSm90INS1_25CollectiveMainloopFwdSm90ILi2EN4cute5tupleIJNS5_1CILi1EEES8_S8_EEENS6_IJNS7_ILi192EEENS7_ILi128EEENS7_ILi64EEEEEELi64ENS_10bfloat16_tEfNS_4arch4Sm90ELb0ELb1ELb1ELb0ELb1ELb0ELb0ELb1ELb1ELb1ELb1ELb0EEENS1_21CollectiveEpilogueFwdINS6_IJSA_SC_SB_EEES9_SE_SG_Li384ELb0ELb1ELb1ELb0EEENS1_19SingleTileSchedulerILb0ELb1ELb1ELi192EEEEEEEEEvNT_6ParamsE)
        /*0cf4*/ 	.short	0x0210
        /*0cf6*/ 	.short	0x0a70


	//----- nvinfo : EIATTR_SW_WAR
	.align		4
.L_1475:
        /*0cf8*/ 	.byte	0x04, 0x36
        /*0cfa*/ 	.short	(.L_1477 - .L_1476)
.L_1476:
        /*0cfc*/ 	.word	0x00000008
.L_1477:


//--------------------- .nv.info._ZN7cutlass13device_kernelIN5flash11enable_sm90INS1_16FlashAttnFwdSm90INS1_25CollectiveMainloopFwdSm90ILi2EN4cute5tupleIJNS5_1CILi1EEES8_S8_EEENS6_IJNS7_ILi192EEENS7_ILi128EEENS7_ILi64EEEEEELi64ENS_10bfloat16_tEfNS_4arch4Sm90ELb0ELb1ELb1ELb1ELb1ELb0ELb0ELb1ELb1ELb1ELb1ELb0EEENS1_21CollectiveEpilogueFwdINS6_IJSA_SC_SB_EEES9_SE_SG_Li384ELb1ELb1ELb1ELb0EEENS1_36VarlenDynamicPersistentTileSchedulerILi192ELi128ELi384ELi128ELb1ELb1ELb1ELb1ELb0ELb1EEEEEEEEEvNT_6ParamsE --------------------------
	.section	.nv.info._ZN7cutlass13device_kernelIN5flash11enable_sm90INS1_16FlashAttnFwdSm90INS1_25CollectiveMainloopFwdSm90ILi2EN4cute5tupleIJNS5_1CILi1EEES8_S8_EEENS6_IJNS7_ILi192EEENS7_ILi128EEENS7_ILi64EEEEEELi64ENS_10bfloat16_tEfNS_4arch4Sm90ELb0ELb1ELb1ELb1ELb1ELb0ELb0ELb1ELb1ELb1ELb1ELb0EEENS1_21CollectiveEpilogueFwdINS6_IJSA_SC_SB_EEES9_SE_SG_Li384ELb1ELb1ELb1ELb0EEENS1_36VarlenDynamicPersistentTileSchedulerILi192ELi128ELi384ELi128ELb1ELb1ELb1ELb1ELb0ELb1EEEEEEEEEvNT_6ParamsE,"",@"SHT_CUDA_INFO"
	.sectionflags	@""
	.align	4


	//----- nvinfo : EIATTR_CUDA_API_VERSION
	.align		4
        /*0000*/ 	.byte	0x04, 0x37
        /*0002*/ 	.short	(.L_1479 - .L_1478)
.L_1478:
        /*0004*/ 	.word	0x00000082


	//----- nvinfo : EIATTR_KPARAM_INFO
	.align		4
.L_1479:
        /*0008*/ 	.byte	0x04, 0x17
        /*000a*/ 	.short	(.L_1481 - .L_1480)
.L_1480:
        /*000c*/ 	.word	0x00000000
        /*0010*/ 	.short	0x0000
        /*0012*/ 	.short	0x0070
        /*0014*/ 	.byte	0x00, 0xf0, 0x01, 0x2a


	//----- nvinfo : EIATTR_SPARSE_MMA_MASK
	.align		4
.L_1481:
        /*0018*/ 	.byte	0x03, 0x50
        /*001a*/ 	.short	0x0000


	//----- nvinfo : EIATTR_MAXREG_COUNT
	.align		4
        /*001c*/ 	.byte	0x03, 0x1b
        /*001e*/ 	.short	0x0080


	//----- nvinfo : EIATTR_NUM_BARRIERS
	.align		4
        /*0020*/ 	.byte	0x02, 0x4c
        /*0022*/ 	.byte	0x10
	.zero		1


	//----- nvinfo : EIATTR_EXTERNS
	.align		4
        /*0024*/ 	.byte	0x04, 0x0f
        /*0026*/ 	.short	(.L_1483 - .L_1482)


	//   ....[0]....
	.align		4
.L_1482:
        /*0028*/ 	.word	index@(__assertfail)


	//----- nvinfo : EIATTR_ANNOTATIONS
	.align		4
.L_1483:
        /*002c*/ 	.byte	0x04, 0x55
        /*002e*/ 	.short	(.L_1485 - .L_1484)


	//   ....[0]....
.L_1484:
        /* <DEDUP_REMOVED lines=22> */


	//----- nvinfo : EIATTR_MERCURY_ISA_VERSION
	.align		4
.L_1485:
        /*0178*/ 	.byte	0x03, 0x5f
        /*017a*/ 	.short	0x0101


	//----- nvinfo : EIATTR_UNUSED_LOAD_BYTE_OFFSET
	.align		4
        /*017c*/ 	.byte	0x04, 0x44
        /*017e*/ 	.short	(.L_1487 - .L_1486)


	//   ....[0]....
.L_1486:
        /*0180*/ 	.word	0x00000970
        /*0184*/ 	.word	0x0000fff0


	//   ....[1]....
        /*0188*/ 	.word	0x0000f550
        /*018c*/ 	.word	0x0000fff0


	//----- nvinfo : EIATTR_INT_WARP_WIDE_INSTR_OFFSETS
	.align		4
.L_1487:
        /*0190*/ 	.byte	0x04, 0x31
        /*0192*/ 	.short	(.L_1489 - .L_1488)


	//   ....[0]....
.L_1488:
        /*0194*/ 	.word	0x000000c0


	//   ....[1]....
        /*0198*/ 	.word	0x000000d0


	//   ....[2]....
        /*019c*/ 	.word	0x00000170


	//   ....[3]....
        /*01a0*/ 	.word	0x00013640


	//   ....[4]....
        /*01a4*/ 	.word	0x000136d0


	//   ....[5]....
        /*01a8*/ 	.word	0x00016760


	//   ....[6]....
        /*01ac*/ 	.word	0x000167f0


	//----- nvinfo : EIATTR_COOP_GROUP_MASK_REGIDS
	.align		4
.L_1489:
        /*01b0*/ 	.byte	0x04, 0x29
        /*01b2*/ 	.short	(.L_1491 - .L_1490)


	//   ....[0]....
.L_1490:
        /*01b4*/ 	.word	0xffffffff


	//   ....[1]....
        /*01b8*/ 	.word	0xffffffff


	//   ....[2]....
        /*01bc*/ 	.word	0xffffffff


	//   ....[3]....
        /*01c0*/ 	.word	0xffffffff


	//   ....[4]....
        /*01c4*/ 	.word	0xffffffff


	//   ....[5]....
        /*01c8*/ 	.word	0xffffffff


	//   ....[6]....
        /*01cc*/ 	.word	0xffffffff


	//   ....[7]....
        /*01d0*/ 	.word	0xffffffff


	//   ....[8]....
        /*01d4*/ 	.word	0xffffffff


	//   ....[9]....
        /*01d8*/ 	.word	0xffffffff


	//   ....[10]....
        /*01dc*/ 	.word	0xffffffff


	//   ....[11]....
        /*01e0*/ 	.word	0xffffffff


	//   ....[12]....
        /*01e4*/ 	.word	0xffffffff


	//   ....[13]....
        /*01e8*/ 	.word	0xffffffff


	//   ....[14]....
        /*01ec*/ 	.word	0xffffffff


	//   ....[15]....
        /*01f0*/ 	.word	0xffffffff


	//   ....[16]....
        /*01f4*/ 	.word	0xffffffff


	//   ....[17]....
        /*01f8*/ 	.word	0xffffffff


	//   ....[18]....
        /*01fc*/ 	.word	0xffffffff


	//   ....[19]....
        /*0200*/ 	.word	0xffffffff


	//   ....[20]....
        /*0204*/ 	.word	0xffffffff


	//   ....[21]....
        /*0208*/ 	.word	0xffffffff


	//   ....[22]....
        /*020c*/ 	.word	0xffffffff


	//   ....[23]....
        /*0210*/ 	.word	0xffffffff


	//   ....[24]....
        /*0214*/ 	.word	0xffffffff


	//   ....[25]....
        /*0218*/ 	.word	0xffffffff


	//   ....[26]....
        /*021c*/ 	.word	0xffffffff


	//   ....[27]....
        /*0220*/ 	.word	0xffffffff


	//   ....[28]....
        /*0224*/ 	.word	0xffffffff


	//   ....[29]....
        /*0228*/ 	.word	0xffffffff


	//   ....[30]....
        /*022c*/ 	.word	0xffffffff


	//   ....[31]....
        /*0230*/ 	.word	0xffffffff


	//   ....[32]....
        /*0234*/ 	.word	0xffffffff


	//   ....[33]....
        /*0238*/ 	.word	0xffffffff


	//   ....[34]....
        /*023c*/ 	.word	0xffffffff


	//   ....[35]....
        /*0240*/ 	.word	0xffffffff


	//   ....[36]....
        /*0244*/ 	.word	0xffffffff


	//   ....[37]....
        /*0248*/ 	.word	0xffffffff


	//   ....[38]....
        /*024c*/ 	.word	0xffffffff


	//   ....[39]....
        /*0250*/ 	.word	0xffffffff


	//   ....[40]....
        /*0254*/ 	.word	0xffffffff


	//   ....[41]....
        /*0258*/ 	.word	0xffffffff


	//   ....[42]....
        /*025c*/ 	.word	0xffffffff


	//   ....[43]....
        /*0260*/ 	.word	0xffffffff


	//   ....[44]....
        /*0264*/ 	.word	0xffffffff


	//   ....[45]....
        /*0268*/ 	.word	0xffffffff


	//   ....[46]....
        /*026c*/ 	.word	0xffffffff


	//   ....[47]....
        /*0270*/ 	.word	0xffffffff


	//   ....[48]....
        /*0274*/ 	.word	0xffffffff


	//   ....[49]....
        /*0278*/ 	.word	0xffffffff


	//   ....[50]....
        /*027c*/ 	.word	0xffffffff


	//   ....[51]....
        /*0280*/ 	.word	0xffffffff


	//   ....[52]....
        /*0284*/ 	.word	0xffffffff


	//   ....[53]....
        /*0288*/ 	.word	0xffffffff


	//   ....[54]....
        /*028c*/ 	.word	0xffffffff


	//   ....[55]....
        /*0290*/ 	.word	0xffffffff


	//   ....[56]....
        /*0294*/ 	.word	0xffffffff


	//   ....[57]....
        /*0298*/ 	.word	0xffffffff


	//   ....[58]....
        /*029c*/ 	.word	0xffffffff


	//   ....[59]....
        /*02a0*/ 	.word	0xffffffff


	//   ....[60]....
        /*02a4*/ 	.word	0xffffffff


	//   ....[61]....
        /*02a8*/ 	.word	0xffffffff


	//   ....[62]....
        /*02ac*/ 	.word	0xffffffff


	//   ....[63]....
        /*02b0*/ 	.word	0xffffffff


	//   ....[64]....
        /*02b4*/ 	.word	0xffffffff


	//   ....[65]....
        /*02b8*/ 	.word	0xffffffff


	//   ....[66]....
        /*02bc*/ 	.word	0xffffffff


	//   ....[67]....
        /*02c0*/ 	.word	0xffffffff


	//   ....[68]....
        /*02c4*/ 	.word	0xffffffff


	//   ....[69]....
        /*02c8*/ 	.word	0xffffffff


	//   ....[70]....
        /*02cc*/ 	.word	0xffffffff


	//   ....[71]....
        /*02d0*/ 	.word	0xffffffff


	//   ....[72]....
        /*02d4*/ 	.word	0xffffffff


	//   ....[73]....
        /*02d8*/ 	.word	0xffffffff


	//   ....[74]....
        /*02dc*/ 	.word	0xffffffff


	//   ....[75]....
        /*02e0*/ 	.word	0xffffffff


	//   ....[76]....
        /*02e4*/ 	.word	0xffffffff


	//   ....[77]....
        /*02e8*/ 	.word	0xffffffff


	//   ....[78]....
        /*02ec*/ 	.word	0xffffffff


	//   ....[79]....
        /*02f0*/ 	.word	0xffffffff


	//   ....[80]....
        /*02f4*/ 	.word	0xffffffff


	//   ....[81]....
        /*02f8*/ 	.word	0xffffffff


	//   ....[82]....
        /*02fc*/ 	.word	0xffffffff


	//   ....[83]....
        /*0300*/ 	.word	0xffffffff


	//   ....[84]....
        /*0304*/ 	.word	0xffffffff


	//   ....[85]....
        /*0308*/ 	.word	0xffffffff


	//   ....[86]....
        /*030c*/ 	.word	0xffffffff


	//   ....[87]....
        /*0310*/ 	.word	0xffffffff


	//   ....[88]....
        /*0314*/ 	.word	0xffffffff


	//   ....[89]....
        /*0318*/ 	.word	0xffffffff


	//   ....[90]....
        /*031c*/ 	.word	0xffffffff


	//   ....[91]....
        /*0320*/ 	.word	0xffffffff


	//   ....[92]....
        /*0324*/ 	.word	0xffffffff


	//   ....[93]....
        /*0328*/ 	.word	0xffffffff


	//   ....[94]....
        /*032c*/ 	.word	0xffffffff


	//   ....[95]....
        /*0330*/ 	.word	0xffffffff


	//   ....[96]....
        /*0334*/ 	.word	0xffffffff


	//   ....[97]....
        /*0338*/ 	.word	0xffffffff


	//   ....[98]....
        /*033c*/ 	.word	0xffffffff


	//   ....[99]....
        /*0340*/ 	.word	0xffffffff


	//   ....[100]....
        /*0344*/ 	.word	0xffffffff


	//   ....[101]....
        /*0348*/ 	.word	0xffffffff


	//   ....[102]....
        /*034c*/ 	.word	0xffffffff


	//   ....[103]....
        /*0350*/ 	.word	0xffffffff


	//   ....[104]....
        /*0354*/ 	.word	0xffffffff


	//   ....[105]....
        /*0358*/ 	.word	0xffffffff


	//   ....[106]....
        /*035c*/ 	.word	0xffffffff


	//   ....[107]....
        /*0360*/ 	.word	0xffffffff


	//   ....[108]....
        /*0364*/ 	.word	0xffffffff


	//   ....[109]....
        /*0368*/ 	.word	0xffffffff


	//   ....[110]....
        /*036c*/ 	.word	0xffffffff


	//   ....[111]....
        /*0370*/ 	.word	0xffffffff


	//   ....[112]....
        /*0374*/ 	.word	0xffffffff


	//   ....[113]....
        /*0378*/ 	.word	0xffffffff


	//   ....[114]....
        /*037c*/ 	.word	0xffffffff


	//   ....[115]....
        /*0380*/ 	.word	0xffffffff


	//   ....[116]....
        /*0384*/ 	.word	0xffffffff


	//   ....[117]....
        /*0388*/ 	.word	0xffffffff


	//   ....[118]....
        /*038c*/ 	.word	0xffffffff


	//   ....[119]....
        /*0390*/ 	.word	0xffffffff


	//   ....[120]....
        /*0394*/ 	.word	0xffffffff


	//   ....[121]....
        /*0398*/ 	.word	0xffffffff


	//   ....[122]....
        /*039c*/ 	.word	0xffffffff


	//   ....[123]....
        /*03a0*/ 	.word	0xffffffff


	//   ....[124]....
        /*03a4*/ 	.word	0xffffffff


	//   ....[125]....
        /*03a8*/ 	.word	0xffffffff


	//   ....[126]....
        /*03ac*/ 	.word	0xffffffff


	//   ....[127]....
        /*03b0*/ 	.word	0xffffffff


	//   ....[128]....
        /*03b4*/ 	.word	0xffffffff


	//   ....[129]....
        /*03b8*/ 	.word	0xffffffff


	//   ....[130]....
        /*03bc*/ 	.word	0xffffffff


	//   ....[131]....
        /*03c0*/ 	.word	0xffffffff


	//   ....[132]....
        /*03c4*/ 	.word	0xffffffff


	//   ....[133]....
        /*03c8*/ 	.word	0xffffffff


	//   ....[134]....
        /*03cc*/ 	.word	0xffffffff


	//   ....[135]....
        /*03d0*/ 	.word	0xffffffff


	//   ....[136]....
        /*03d4*/ 	.word	0xffffffff


	//   ....[137]....
        /*03d8*/ 	.word	0xffffffff


	//   ....[138]....
        /*03dc*/ 	.word	0xffffffff


	//   ....[139]....
        /*03e0*/ 	.word	0xffffffff


	//   ....[140]....
        /*03e4*/ 	.word	0xffffffff


	//   ....[141]....
        /*03e8*/ 	.word	0xffffffff


	//   ....[142]....
        /*03ec*/ 	.word	0xffffffff


	//   ....[143]....
        /*03f0*/ 	.word	0xffffffff


	//   ....[144]....
        /*03f4*/ 	.word	0xffffffff


	//   ....[145]....
        /*03f8*/ 	.word	0xffffffff


	//   ....[146]....
        /*03fc*/ 	.word	0xffffffff


	//   ....[147]....
        /*0400*/ 	.word	0xffffffff


	//   ....[148]....
        /*0404*/ 	.word	0xffffffff


	//   ....[149]....
        /*0408*/ 	.word	0xffffffff


	//   ....[150]....
        /*040c*/ 	.word	0xffffffff


	//   ....[151]....
        /*0410*/ 	.word	0xffffffff


	//   ....[152]....
        /*0414*/ 	.word	0xffffffff


	//   ....[153]....
        /*0418*/ 	.word	0xffffffff


	//   ....[154]....
        /*041c*/ 	.word	0xffffffff


	//   ....[155]....
        /*0420*/ 	.word	0xffffffff


	//   ....[156]....
        /*0424*/ 	.word	0xffffffff


	//   ....[157]....
        /*0428*/ 	.word	0xffffffff


	//   ....[158]....
        /*042c*/ 	.word	0xffffffff


	//   ....[159]....
        /*0430*/ 	.word	0xffffffff


	//   ....[160]....
        /*0434*/ 	.word	0xffffffff


	//   ....[161]....
        /*0438*/ 	.word	0xffffffff


	//   ....[162]....
        /*043c*/ 	.word	0xffffffff


	//   ....[163]....
        /*0440*/ 	.word	0xffffffff


	//   ....[164]....
        /*0444*/ 	.word	0xffffffff


	//   ....[165]....
        /*0448*/ 	.word	0xffffffff


	//   ....[166]....
        /*044c*/ 	.word	0xffffffff


	//   ....[167]....
        /*0450*/ 	.word	0xffffffff


	//   ....[168]....
        /*0454*/ 	.word	0xffffffff


	//   ....[169]....
        /*0458*/ 	.word	0xffffffff


	//   ....[170]....
        /*045c*/ 	.word	0xffffffff


	//   ....[171]....
        /*0460*/ 	.word	0xffffffff


	//   ....[172]....
        /*0464*/ 	.word	0xffffffff


	//   ....[173]....
        /*0468*/ 	.word	0xffffffff


	//   ....[174]....
        /*046c*/ 	.word	0xffffffff


	//   ....[175]....
        /*0470*/ 	.word	0xffffffff


	//   ....[176]....
        /*0474*/ 	.word	0xffffffff


	//   ....[177]....
        /*0478*/ 	.word	0xffffffff


	//   ....[178]....
        /*047c*/ 	.word	0xffffffff


	//   ....[179]....
        /*0480*/ 	.word	0xffffffff


	//   ....[180]....
        /*0484*/ 	.word	0xffffffff


	//   ....[181]....
        /*0488*/ 	.word	0x0500000f


	//   ....[182]....
        /*048c*/ 	.word	0x0500000f


	//   ....[183]....
        /*0490*/ 	.word	0x0500000f


	//   ....[184]....
        /*0494*/ 	.word	0x0500000f


	//   ....[185]....
        /*0498*/ 	.word	0x0500000f


	//   ....[186]....
        /*049c*/ 	.word	0x0500000f


	//   ....[187]....
        /*04a0*/ 	.word	0x0500000f


	//   ....[188]....
        /*04a4*/ 	.word	0x0500000f


	//   ....[189]....
        /*04a8*/ 	.word	0x0500000f


	//   ....[190]....
        /*04ac*/ 	.word	0x0500000f


	//   ....[191]....
        /*04b0*/ 	.word	0x0500000f


	//   ....[192]....
        /*04b4*/ 	.word	0x0500000f


	//   ....[193]....
        /*04b8*/ 	.word	0x0500000f


	//   ....[194]....
        /*04bc*/ 	.word	0x0500000f


	//   ....[195]....
        /*04c0*/ 	.word	0x0500000f


	//   ....[196]....
        /*04c4*/ 	.word	0x0500000f


	//   ....[197]....
        /*04c8*/ 	.word	0x0500000f


	//   ....[198]....
        /*04cc*/ 	.word	0x0500000f


	//   ....[199]....
        /*04d0*/ 	.word	0x0500000f


	//   ....[200]....
        /*04d4*/ 	.word	0x0500000f


	//   ....[201]....
        /*04d8*/ 	.word	0x0500000f


	//   ....[202]....
        /*04dc*/ 	.word	0x0500000f


	//   ....[203]....
        /*04e0*/ 	.word	0x0500000f


	//   ....[204]....
        /*04e4*/ 	.word	0x0500000f


	//   ....[205]....
        /*04e8*/ 	.word	0x0500000f


	//   ....[206]....
        /*04ec*/ 	.word	0x0500000f


	//   ....[207]....
        /*04f0*/ 	.word	0x0500000f


	//   ....[208]....
        /*04f4*/ 	.word	0x0500000f


	//   ....[209]....
        /*04f8*/ 	.word	0x0500000f


	//   ....[210]....
        /*04fc*/ 	.word	0x0500000f


	//   ....[211]....
        /*0500*/ 	.word	0x0500000f


	//   ....[212]....
        /*0504*/ 	.word	0x0500000f


	//   ....[213]....
        /*0508*/ 	.word	0x0500000f


	//   ....[214]....
        /*050c*/ 	.word	0x0500000f


	//   ....[215]....
        /*0510*/ 	.word	0x0500000f


	//   ....[216]....
        /*0514*/ 	.word	0x0500000f


	//   ....[217]....
        /*0518*/ 	.word	0x0500000f


	//   ....[218]....
        /*051c*/ 	.word	0x0500000f


	//   ....[219]....
        /*0520*/ 	.word	0x0500000f


	//   ....[220]....
        /*0524*/ 	.word	0x0500000f


	//   ....[221]....
        /*0528*/ 	.word	0x0500000f


	//   ....[222]....
        /*052c*/ 	.word	0x0500000f


	//   ....[223]....
        /*0530*/ 	.word	0x0500000f


	//   ....[224]....
        /*0534*/ 	.word	0x0500000f


	//   ....[225]....
        /*0538*/ 	.word	0x0500000f


	//   ....[226]....
        /*053c*/ 	.word	0x0500000f


	//   ....[227]....
        /*0540*/ 	.word	0x0500000f


	//   ....[228]....
        /*0544*/ 	.word	0x0500000f


	//   ....[229]....
        /*0548*/ 	.word	0x0500000f


	//   ....[230]....
        /*054c*/ 	.word	0x0500000f


	//   ....[231]....
        /*0550*/ 	.word	0x0500000f


	//   ....[232]....
        /*0554*/ 	.word	0x0500000f


	//   ....[233]....
        /*0558*/ 	.word	0x0500000f


	//   ....[234]....
        /*055c*/ 	.word	0x0500000f


	//   ....[235]....
        /*0560*/ 	.word	0x0500000f


	//   ....[236]....
        /*0564*/ 	.word	0x0500000f


	//   ....[237]....
        /*0568*/ 	.word	0x0500000f


	//   ....[238]....
        /*056c*/ 	.word	0x0500000f


	//   ....[239]....
        /*0570*/ 	.word	0x0500000f


	//   ....[240]....
        /*0574*/ 	.word	0x0500000f


	//   ....[241]....
        /*0578*/ 	.word	0x0500000f


	//   ....[242]....
        /*057c*/ 	.word	0x0500000f


	//   ....[243]....
        /*0580*/ 	.word	0x0500000f


	//   ....[244]....
        /*0584*/ 	.word	0x0500000f


	//   ....[245]....
        /*0588*/ 	.word	0x0500000f


	//   ....[246]....
        /*058c*/ 	.word	0x0500000f


	//   ....[247]....
        /*0590*/ 	.word	0x0500000f


	//   ....[248]....
        /*0594*/ 	.word	0x0500000f


	//   ....[249]....
        /*0598*/ 	.word	0x0500000f


	//   ....[250]....
        /*059c*/ 	.word	0x0500000f


	//   ....[251]....
        /*05a0*/ 	.word	0x0500000f


	//   ....[252]....
        /*05a4*/ 	.word	0x0500000f


	//   ....[253]....
        /*05a8*/ 	.word	0x0500000f


	//   ....[254]....
        /*05ac*/ 	.word	0x0500000f


	//   ....[255]....
        /*05b0*/ 	.word	0x0500000f


	//   ....[0]....
        /*05b4*/ 	.word	0x0500000f


	//   ....[1]....
        /*05b8*/ 	.word	0x0500000f


	//   ....[2]....
        /*05bc*/ 	.word	0x0500000f


	//   ....[3]....
        /*05c0*/ 	.word	0x0500000f


	//   ....[4]....
        /*05c4*/ 	.word	0x0500000f


	//   ....[5]....
        /*05c8*/ 	.word	0x0500000f


	//   ....[6]....
        /*05cc*/ 	.word	0x0500000f


	//   ....[7]....
        /*05d0*/ 	.word	0x0500000f


	//   ....[8]....
        /*05d4*/ 	.word	0x0500000f


	//   ....[9]....
        /*05d8*/ 	.word	0x0500000f


	//   ....[10]....
        /*05dc*/ 	.word	0x0500000f


	//   ....[11]....
        /*05e0*/ 	.word	0x0500000f


	//   ....[12]....
        /*05e4*/ 	.word	0x0500000f


	//   ....[13]....
        /*05e8*/ 	.word	0x0500000f


	//   ....[14]....
        /*05ec*/ 	.word	0x0500000f


	//   ....[15]....
        /*05f0*/ 	.word	0x0500000f


	//   ....[16]....
        /*05f4*/ 	.word	0x0500000f


	//   ....[17]....
        /*05f8*/ 	.word	0x0500000f


	//   ....[18]....
        /*05fc*/ 	.word	0x0500000f


	//   ....[19]....
        /*0600*/ 	.word	0x0500000f


	//   ....[20]....
        /*0604*/ 	.word	0x0500000f


	//   ....[21]....
        /*0608*/ 	.word	0x0500000f


	//   ....[22]....
        /*060c*/ 	.word	0x0500000f


	//   ....[23]....
        /*0610*/ 	.word	0x0500000f


	//   ....[24]....
        /*0614*/ 	.word	0x0500000f


	//   ....[25]....
        /*0618*/ 	.word	0x0500000f


	//   ....[26]....
        /*061c*/ 	.word	0x0500000f


	//   ....[27]....
        /*0620*/ 	.word	0x0500000f


	//   ....[28]....
        /*0624*/ 	.word	0x0500000f


	//   ....[29]....
        /*0628*/ 	.word	0x0500000f


	//   ....[30]....
        /*062c*/ 	.word	0x0500000f


	//   ....[31]....
        /*0630*/ 	.word	0x0500000f


	//   ....[32]....
        /*0634*/ 	.word	0x0500000f


	//----- nvinfo : EIATTR_COOP_GROUP_INSTR_OFFSETS
	.align		4
.L_1491:
        /*0638*/ 	.byte	0x04, 0x28
        /*063a*/ 	.short	(.L_1493 - .L_1492)


	//   ....[0]....
.L_1492:
        /*063c*/ 	.word	0x00000080


	//   ....[1]....
        /*0640*/ 	.word	0x00000090


	//   ....[2]....
        /*0644*/ 	.word	0x000002d0


	//   ....[3]....
        /*0648*/ 	.word	0x00000430


	//   ....[4]....
        /*064c*/ 	.word	0x00000550


	//   ....[5]....
        /*0650*/ 	.word	0x000006b0


	//   ....[6]....
        /*0654*/ 	.word	0x00001c80


	//   ....[7]....
        /*0658*/ 	.word	0x000023a0


	//   ....[8]....
        /*065c*/ 	.word	0x00003730


	//   ....[9]....
        /*0660*/ 	.word	0x00004150


	//   ....[10]....
        /*0664*/ 	.word	0x00004260


	//   ....[11]....
        /*0668*/ 	.word	0x00004a20


	//   ....[12]....
        /*066c*/ 	.word	0x00004a80


	//   ....[13]....
        /*0670*/ 	.word	0x000061a0


	//   ....[14]....
        /*0674*/ 	.word	0x00006ae0


	//   ....[15]....
        /*0678*/ 	.word	0x000076c0


	//   ....[16]....
        /*067c*/ 	.word	0x000077c0


	//   ....[17]....
        /*0680*/ 	.word	0x00008000


	//   ....[18]....
        /*0684*/ 	.word	0x00008080


	//   ....[19]....
        /*0688*/ 	.word	0x0000a4d0


	//   ....[20]....
        /*068c*/ 	.word	0x0000a4f0


	//   ....[21]....
        /*0690*/ 	.word	0x0000a520


	//   ....[22]....
        /*0694*/ 	.word	0x0000a530


	//   ....[23]....
        /*0698*/ 	.word	0x0000bfd0


	//   ....[24]....
        /*069c*/ 	.word	0x0000c910


	//   ....[25]....
        /*06a0*/ 	.word	0x0000d4f0


	//   ....[26]....
        /*06a4*/ 	.word	0x0000d5f0


	//   ....[27]....
        /*06a8*/ 	.word	0x0000de50


	//   ....[28]....
        /*06ac*/ 	.word	0x0000dec0


	//   ....[29]....
        /*06b0*/ 	.word	0x0000ee00


	//   ....[30]....
        /*06b4*/ 	.word	0x0000ee30


	//   ....[31]....
        /*06b8*/ 	.word	0x0000eed0


	//   ....[32]....
        /*06bc*/ 	.word	0x0000eef0


	//   ....[33]....
        /*06c0*/ 	.word	0x0000fdf0


	//   ....[34]....
        /*06c4*/ 	.word	0x0000fe00


	//   ....[35]....
        /*06c8*/ 	.word	0x0000fe10


	//   ....[36]....
        /*06cc*/ 	.word	0x0000fe50


	//   ....[37]....
        /*06d0*/ 	.word	0x00010470


	//   ....[38]....
        /*06d4*/ 	.word	0x000104b0


	//   ....[39]....
        /*06d8*/ 	.word	0x000104d0


	//   ....[40]....
        /*06dc*/ 	.word	0x00010510


	//   ....[41]....
        /*06e0*/ 	.word	0x00010530


	//   ....[42]....
        /*06e4*/ 	.word	0x00010540


	//   ....[43]....
        /*06e8*/ 	.word	0x00010560


	//   ....[44]....
        /*06ec*/ 	.word	0x00010580


	//   ....[45]....
        /*06f0*/ 	.word	0x00010990


	//   ....[46]....
        /*06f4*/ 	.word	0x000109c0


	//   ....[47]....
        /*06f8*/ 	.word	0x00010c00


	//   ....[48]....
        /*06fc*/ 	.word	0x00010c10


	//   ....[49]....
        /*0700*/ 	.word	0x00011760


	//   ....[50]....
        /*0704*/ 	.word	0x00011790


	//   ....[51]....
        /*0708*/ 	.word	0x000117d0


	//   ....[52]....
        /*070c*/ 	.word	0x00011800


	//   ....[53]....
        /*0710*/ 	.word	0x00011810


	//   ....[54]....
        /*0714*/ 	.word	0x00011820


	//   ....[55]....
        /*0718*/ 	.word	0x00011830


	//   ....[56]....
        /*071c*/ 	.word	0x00011850


	//   ....[57]....
        /*0720*/ 	.word	0x000119c0


	//   ....[58]....
        /*0724*/ 	.word	0x00011bc0


	//   ....[59]....
        /*0728*/ 	.word	0x00011bf0


	//   ....[60]....
        /*072c*/ 	.word	0x00011c20


	//   ....[61]....
        /*0730*/ 	.word	0x00011c50


	//   ....[62]....
        /*0734*/ 	.word	0x00011c80


	//   ....[63]....
        /*0738*/ 	.word	0x00011cb0


	//   ....[64]....
        /*073c*/ 	.word	0x00011e10


	//   ....[65]....
        /*0740*/ 	.word	0x00011e40


	//   ....[66]....
        /*0744*/ 	.word	0x00011e70


	//   ....[67]....
        /*0748*/ 	.word	0x00011ea0


	//   ....[68]....
        /*074c*/ 	.word	0x00011ed0


	//   ....[69]....
        /*0750*/ 	.word	0x00011f00


	//   ....[70]....
        /*0754*/ 	.word	0x00011f90


	//   ....[71]....
        /*0758*/ 	.word	0x00011fc0


	//   ....[72]....
        /*075c*/ 	.word	0x00011fd0


	//   ....[73]....
        /*0760*/ 	.word	0x00012010


	//   ....[74]....
        /*0764*/ 	.word	0x00014190


	//   ....[75]....
        /*0768*/ 	.word	0x000141b0


	//   ....[76]....
        /*076c*/ 	.word	0x00014240


	//   ....[77]....
        /*0770*/ 	.word	0x00014260


	//   ....[78]....
        /*0774*/ 	.word	0x000142e0


	//   ....[79]....
        /*0778*/ 	.word	0x00014300


	//   ....[80]....
        /*077c*/ 	.word	0x00014380


	//   ....[81]....
        /*0780*/ 	.word	0x000143a0


	//   ....[82]....
        /*0784*/ 	.word	0x00014420


	//   ....[83]....
        /*0788*/ 	.word	0x00014440


	//   ....[84]....
        /*078c*/ 	.word	0x000144c0


	//   ....[85]....
        /*0790*/ 	.word	0x000144e0


	//   ....[86]....
        /*0794*/ 	.word	0x00014560


	//   ....[87]....
        /*0798*/ 	.word	0x00014580


	//   ....[88]....
        /*079c*/ 	.word	0x00014590


	//   ....[89]....
        /*07a0*/ 	.word	0x000145a0


	//   ....[90]....
        /*07a4*/ 	.word	0x00014e50


	//   ....[91]....
        /*07a8*/ 	.word	0x00014e80


	//   ....[92]....
        /*07ac*/ 	.word	0x00014f20


	//   ....[93]....
        /*07b0*/ 	.word	0x00014f40


	//   ....[94]....
        /*07b4*/ 	.word	0x00014fc0


	//   ....[95]....
        /*07b8*/ 	.word	0x00014fe0


	//   ....[96]....
        /*07bc*/ 	.word	0x00015060


	//   ....[97]....
        /*07c0*/ 	.word	0x00015080


	//   ....[98]....
        /*07c4*/ 	.word	0x00015100


	//   ....[99]....
        /*07c8*/ 	.word	0x00015120


	//   ....[100]....
        /*07cc*/ 	.word	0x000151a0


	//   ....[101]....
        /*07d0*/ 	.word	0x000151c0


	//   ....[102]....
        /*07d4*/ 	.word	0x00015240


	//   ....[103]....
        /*07d8*/ 	.word	0x00015260


	//   ....[104]....
        /*07dc*/ 	.word	0x00015270


	//   ....[105]....
        /*07e0*/ 	.word	0x000152e0


	//   ....[106]....
        /*07e4*/ 	.word	0x00015330


	//   ....[107]....
        /*07e8*/ 	.word	0x00015360


	//   ....[108]....
        /*07ec*/ 	.word	0x000153f0


	//   ....[109]....
        /*07f0*/ 	.word	0x00015400


	//   ....[110]....
        /*07f4*/ 	.word	0x00015470


	//   ....[111]....
        /*07f8*/ 	.word	0x00015480


	//   ....[112]....
        /*07fc*/ 	.word	0x000154c0


	//   ....[113]....
        /*0800*/ 	.word	0x000154e0


	//   ....[114]....
        /*0804*/ 	.word	0x00015c20


	//   ....[115]....
        /*0808*/ 	.word	0x00015c50


	//   ....[116]....
        /*080c*/ 	.word	0x00015ca0


	//   ....[117]....
        /*0810*/ 	.word	0x00015cb0


	//   ....[118]....
        /*0814*/ 	.word	0x00015cf0


	//   ....[119]....
        /*0818*/ 	.word	0x00015d00


	//   ....[120]....
        /*081c*/ 	.word	0x00015d40


	//   ....[121]....
        /*0820*/ 	.word	0x00015d50


	//   ....[122]....
        /*0824*/ 	.word	0x00015d90


	//   ....[123]....
        /*0828*/ 	.word	0x00015da0


	//   ....[124]....
        /*082c*/ 	.word	0x00015de0


	//   ....[125]....
        /*0830*/ 	.word	0x00015df0


	//   ....[126]....
        /*0834*/ 	.word	0x00015e30


	//   ....[127]....
        /*0838*/ 	.word	0x00015e40


	//   ....[128]....
        /*083c*/ 	.word	0x00015e50


	//   ....[129]....
        /*0840*/ 	.word	0x00015e90


	//   ....[130]....
        /*0844*/ 	.word	0x00016150


	//   ....[131]....
        /*0848*/ 	.word	0x00016180


	//   ....[132]....
        /*084c*/ 	.word	0x000161e0


	//   ....[133]....
        /*0850*/ 	.word	0x000161f0


	//   ....[134]....
        /*0854*/ 	.word	0x00016240


	//   ....[135]....
        /*0858*/ 	.word	0x00016250


	//   ....[136]....
        /*085c*/ 	.word	0x000162a0


	//   ....[137]....
        /*0860*/ 	.word	0x000162b0


	//   ....[138]....
        /*0864*/ 	.word	0x00016300


	//   ....[139]....
        /*0868*/ 	.word	0x00016310


	//   ....[140]....
        /*086c*/ 	.word	0x00016360


	//   ....[141]....
        /*0870*/ 	.word	0x00016370


	//   ....[142]....
        /*0874*/ 	.word	0x000163c0


	//   ....[143]....
        /*0878*/ 	.word	0x000163d0


	//   ....[144]....
        /*087c*/ 	.word	0x000163e0


	//   ....[145]....
        /*0880*/ 	.word	0x00016420


	//   ....[146]....
        /*0884*/ 	.word	0x000169b0


	//   ....[147]....
        /*0888*/ 	.word	0x000169f0


	//   ....[148]....
        /*088c*/ 	.word	0x00016a20


	//   ....[149]....
        /*0890*/ 	.word	0x00016a30


	//   ....[150]....
        /*0894*/ 	.word	0x00016a40


	//   ....[151]....
        /*0898*/ 	.word	0x00016a50


	//   ....[152]....
        /*089c*/ 	.word	0x00016a70


	//   ....[153]....
        /*08a0*/ 	.word	0x00016ac0


	//   ....[154]....
        /*08a4*/ 	.word	0x00016ae0


	//   ....[155]....
        /*08a8*/ 	.word	0x00016b20


	//   ....[156]....
        /*08ac*/ 	.word	0x00016b40


	//   ....[157]....
        /*08b0*/ 	.word	0x00016b80


	//   ....[158]....
        /*08b4*/ 	.word	0x00016ba0


	//   ....[159]....
        /*08b8*/ 	.word	0x00016bf0


	//   ....[160]....
        /*08bc*/ 	.word	0x00016c20


	//   ....[161]....
        /*08c0*/ 	.word	0x00016c80


	//   ....[162]....
        /*08c4*/ 	.word	0x00017030


	//   ....[163]....
        /*08c8*/ 	.word	0x00017060


	//   ....[164]....
        /*08cc*/ 	.word	0x000170c0


	//   ....[165]....
        /*08d0*/ 	.word	0x000170f0


	//   ....[166]....
        /*08d4*/ 	.word	0x00017120


	//   ....[167]....
        /*08d8*/ 	.word	0x00017150


	//   ....[168]....
        /*08dc*/ 	.word	0x00017180


	//   ....[169]....
        /*08e0*/ 	.word	0x000171b0


	//   ....[170]....
        /*08e4*/ 	.word	0x00017350


	//   ....[171]....
        /*08e8*/ 	.word	0x00017380


	//   ....[172]....
        /*08ec*/ 	.word	0x000173b0


	//   ....[173]....
        /*08f0*/ 	.word	0x000173e0


	//   ....[174]....
        /*08f4*/ 	.word	0x00017410


	//   ....[175]....
        /*08f8*/ 	.word	0x00017440


	//   ....[176]....
        /*08fc*/ 	.word	0x00017500


	//   ....[177]....
        /*0900*/ 	.word	0x00017520


	//   ....[178]....
        /*0904*/ 	.word	0x00017540


	//   ....[179]....
        /*0908*/ 	.word	0x000175a0


	//   ....[180]....
        /*090c*/ 	.word	0x00017fc0


	//   ....[181]....
        /*0910*/ 	.word	0x00018620


	//   ....[182]....
        /*0914*/ 	.word	0x00018710


	//   ....[183]....
        /*0918*/ 	.word	0x000187b0


	//   ....[184]....
        /*091c*/ 	.word	0x00018810


	//   ....[185]....
        /*0920*/ 	.word	0x00018900


	//   ....[186]....
        /*0924*/ 	.word	0x00018970


	//   ....[187]....
        /*0928*/ 	.word	0x00018a60


	//   ....[188]....
        /*092c*/ 	.word	0x00018ad0


	//   ....[189]....
        /*0930*/ 	.word	0x00018bc0


	//   ....[190]....
        /*0934*/ 	.word	0x00018c30


	//   ....[191]....
        /*0938*/ 	.word	0x00018d20


	//   ....[192]....
        /*093c*/ 	.word	0x00018d90


	//   ....[193]....
        /*0940*/ 	.word	0x00018e80


	//   ....[194]....
        /*0944*/ 	.word	0x00018ef0


	//   ....[195]....
        /*0948*/ 	.word	0x00018fe0


	//   ....[196]....
        /*094c*/ 	.word	0x00019050


	//   ....[197]....
        /*0950*/ 	.word	0x000190f0


	//   ....[198]....
        /*0954*/ 	.word	0x000191e0


	//   ....[199]....
        /*0958*/ 	.word	0x00019250


	//   ....[200]....
        /*095c*/ 	.word	0x000192b0


	//   ....[201]....
        /*0960*/ 	.word	0x000193a0


	//   ....[202]....
        /*0964*/ 	.word	0x00019400


	//   ....[203]....
        /*0968*/ 	.word	0x00019500


	//   ....[204]....
        /*096c*/ 	.word	0x00019560


	//   ....[205]....
        /*0970*/ 	.word	0x00019660


	//   ....[206]....
        /*0974*/ 	.word	0x000196c0


	//   ....[207]....
        /*0978*/ 	.word	0x000197c0


	//   ....[208]....
        /*097c*/ 	.word	0x00019820


	//   ....[209]....
        /*0980*/ 	.word	0x00019920


	//   ....[210]....
        /*0984*/ 	.word	0x00019980


	//   ....[211]....
        /*0988*/ 	.word	0x00019a80


	//   ....[212]....
        /*098c*/ 	.word	0x00019ae0


	//   ....[213]....
        /*0990*/ 	.word	0x00019b90


	//   ....[214]....
        /*0994*/ 	.word	0x00019c50


	//   ....[215]....
        /*0998*/ 	.word	0x00019d10


	//   ....[216]....
        /*099c*/ 	.word	0x00019d70


	//   ....[217]....
        /*09a0*/ 	.word	0x00019e70


	//   ....[218]....
        /*09a4*/ 	.word	0x00019ed0


	//   ....[219]....
        /*09a8*/ 	.word	0x00019fa0


	//   ....[220]....
        /*09ac*/ 	.word	0x0001a000


	//   ....[221]....
        /*09b0*/ 	.word	0x0001a0c0


	//   ....[222]....
        /*09b4*/ 	.word	0x0001a200


	//   ....[223]....
        /*09b8*/ 	.word	0x0001a2a0


	//   ....[224]....
        /*09bc*/ 	.word	0x0001a310


	//   ....[225]....
        /*09c0*/ 	.word	0x0001a3c0


	//   ....[226]....
        /*09c4*/ 	.word	0x0001a420


	//   ....[227]....
        /*09c8*/ 	.word	0x0001a4d0


	//   ....[228]....
        /*09cc*/ 	.word	0x0001a530


	//   ....[229]....
        /*09d0*/ 	.word	0x0001a5e0


	//   ....[230]....
        /*09d4*/ 	.word	0x0001a640


	//   ....[231]....
        /*09d8*/ 	.word	0x0001a6f0


	//   ....[232]....
        /*09dc*/ 	.word	0x0001a750


	//   ....[233]....
        /*09e0*/ 	.word	0x0001a800


	//   ....[234]....
        /*09e4*/ 	.word	0x0001a860


	//   ....[235]....
        /*09e8*/ 	.word	0x0001a910


	//   ....[236]....
        /*09ec*/ 	.word	0x0001a970


	//   ....[237]....
        /*09f0*/ 	.word	0x0001aa20


	//   ....[238]....
        /*09f4*/ 	.word	0x0001ab10


	//   ....[239]....
        /*09f8*/ 	.word	0x0001abc0


	//   ....[240]....
        /*09fc*/ 	.word	0x0001ac20


	//   ....[241]....
        /*0a00*/ 	.word	0x0001ace0


	//   ....[242]....
        /*0a04*/ 	.word	0x0001ad40


	//   ....[243]....
        /*0a08*/ 	.word	0x0001ae00


	//   ....[244]....
        /*0a0c*/ 	.word	0x0001ae60


	//   ....[245]....
        /*0a10*/ 	.word	0x0001af20


	//   ....[246]....
        /*0a14*/ 	.word	0x0001af80


	//   ....[247]....
        /*0a18*/ 	.word	0x0001b040


	//   ....[248]....
        /*0a1c*/ 	.word	0x0001b0a0


	//   ....[249]....
        /*0a20*/ 	.word	0x0001b160


	//   ....[250]....
        /*0a24*/ 	.word	0x0001b1c0


	//   ....[251]....
        /*0a28*/ 	.word	0x0001b280


	//   ....[252]....
        /*0a2c*/ 	.word	0x0001b2e0


	//   ....[253]....
        /*0a30*/ 	.word	0x0001b390


	//   ....[254]....
        /*0a34*/ 	.word	0x0001b480


	//   ....[255]....
        /*0a38*/ 	.word	0x0001b520


	//   ....[0]....
        /*0a3c*/ 	.word	0x0001b5c0


	//   ....[1]....
        /*0a40*/ 	.word	0x0001b670


	//   ....[2]....
        /*0a44*/ 	.word	0x0001b6d0


	//   ....[3]....
        /*0a48*/ 	.word	0x0001b790


	//   ....[4]....
        /*0a4c*/ 	.word	0x0001b7f0


	//   ....[5]....
        /*0a50*/ 	.word	0x0001b8b0


	//   ....[6]....
        /*0a54*/ 	.word	0x0001b910


	//   ....[7]....
        /*0a58*/ 	.word	0x0001b9d0


	//   ....[8]....
        /*0a5c*/ 	.word	0x0001ba30


	//   ....[9]....
        /*0a60*/ 	.word	0x0001baf0


	//   ....[10]....
        /*0a64*/ 	.word	0x0001bb50


	//   ....[11]....
        /*0a68*/ 	.word	0x0001bc10


	//   ....[12]....
        /*0a6c*/ 	.word	0x0001bc70


	//   ....[13]....
        /*0a70*/ 	.word	0x0001bd10


	//   ....[14]....
        /*0a74*/ 	.word	0x0001bda0


	//   ....[15]....
        /*0a78*/ 	.word	0x0001be40


	//   ....[16]....
        /*0a7c*/ 	.word	0x0001bfb0


	//   ....[17]....
        /*0a80*/ 	.word	0x0001c020


	//   ....[18]....
        /*0a84*/ 	.word	0x0001c090


	//   ....[19]....
        /*0a88*/ 	.word	0x0001c100


	//   ....[20]....
        /*0a8c*/ 	.word	0x0001c170


	//   ....[21]....
        /*0a90*/ 	.word	0x0001c1f0


	//   ....[22]....
        /*0a94*/ 	.word	0x0001c270


	//   ....[23]....
        /*0a98*/ 	.word	0x0001c300


	//   ....[24]....
        /*0a9c*/ 	.word	0x0001c370


	//   ....[25]....
        /*0aa0*/ 	.word	0x0001c3e0


	//   ....[26]....
        /*0aa4*/ 	.word	0x0001c450


	//   ....[27]....
        /*0aa8*/ 	.word	0x0001c4d0


	//   ....[28]....
        /*0aac*/ 	.word	0x0001c540


	//   ....[29]....
        /*0ab0*/ 	.word	0x0001c5f0


	//   ....[30]....
        /*0ab4*/ 	.word	0x0001c640


	//   ....[31]....
        /*0ab8*/ 	.word	0x0001c6d0


	//   ....[32]....
        /*0abc*/ 	.word	0x0001c800


	//----- nvinfo : EIATTR_REG_RECONFIG
	.align		4
.L_1493:
        /*0ac0*/ 	.byte	0x01, 0x54
	.zero		2


	//----- nvinfo : EIATTR_SYSCALL_OFFSETS
	.align		4
        /*0ac4*/ 	.byte	0x04, 0x46
        /*0ac6*/ 	.short	(.L_1495 - .L_1494)


	//   ....[0]....
.L_1494:
        /*0ac8*/ 	.word	0x00001e30


	//   ....[1]....
        /*0acc*/ 	.word	0x00013830


	//   ....[2]....
        /*0ad0*/ 	.word	0x00013980


	//   ....[3]....
        /*0ad4*/ 	.word	0x00013a70


	//   ....[4]....
        /*0ad8*/ 	.word	0x00014950


	//----- nvinfo : EIATTR_MBARRIER_INSTR_OFFSETS
	.align		4
.L_1495:
        /*0adc*/ 	.byte	0x04, 0x39
        /*0ade*/ 	.short	(.L_1497 - .L_1496)


	//   ....[0]....
.L_1496:
        /*0ae0*/ 	.word	0x00000180
        /*0ae4*/ 	.word	0x000000ff
        /*0ae8*/ 	.word	0x00016800
        /*0aec*/ 	.short	0x0100
        /*0aee*/ 	.byte	0x08
	.zero		1


	//   ....[1]....
        /*0af0*/ 	.word	0x00000190
        /*0af4*/ 	.word	0x000000ff
        /*0af8*/ 	.word	0x00016820
        /*0afc*/ 	.short	0x0100
        /*0afe*/ 	.byte	0x08
	.zero		1


	//   ....[2]....
        /*0b00*/ 	.word	0x00000280
        /*0b04*/ 	.word	0x000000ff
        /*0b08*/ 	.word	0x00016830
        /*0b0c*/ 	.short	0x0100
        /*0b0e*/ 	.byte	0x08
	.zero		1


	//   ....[3]....
        /*0b10*/ 	.word	0x00000290
        /*0b14*/ 	.word	0x000000ff
        /*0b18*/ 	.word	0x00016840
        /*0b1c*/ 	.short	0x0100
        /*0b1e*/ 	.byte	0x08
	.zero		1


	//   ....[4]....
        /*0b20*/ 	.word	0x000002a0
        /*0b24*/ 	.word	0x000000ff
        /*0b28*/ 	.word	0x00016838
        /*0b2c*/ 	.short	0x0100
        /*0b2e*/ 	.byte	0x08
	.zero		1


	//   ....[5]....
        /*0b30*/ 	.word	0x000002b0
        /*0b34*/ 	.word	0x000000ff
        /*0b38*/ 	.word	0x00016848
        /*0b3c*/ 	.short	0x0100
        /*0b3e*/ 	.byte	0x08
	.zero		1


	//   ....[6]....
        /*0b40*/ 	.word	0x000003e0
        /*0b44*/ 	.word	0x000000ff
        /*0b48*/ 	.word	0x00016850
        /*0b4c*/ 	.short	0x0100
        /*0b4e*/ 	.byte	0x08
	.zero		1


	//   ....[7]....
        /*0b50*/ 	.word	0x000003f0
        /*0b54*/ 	.word	0x000000ff
        /*0b58*/ 	.word	0x00016860
        /*0b5c*/ 	.short	0x0100
        /*0b5e*/ 	.byte	0x08
	.zero		1


	//   ....[8]....
        /*0b60*/ 	.word	0x00000400
        /*0b64*/ 	.word	0x000000ff
        /*0b68*/ 	.word	0x00016858
        /*0b6c*/ 	.short	0x0100
        /*0b6e*/ 	.byte	0x08
	.zero		1


	//   ....[9]....
        /*0b70*/ 	.word	0x00000410
        /*0b74*/ 	.word	0x000000ff
        /*0b78*/ 	.word	0x00016868
        /*0b7c*/ 	.short	0x0100
        /*0b7e*/ 	.byte	0x08
	.zero		1


	//   ....[10]....
        /*0b80*/ 	.word	0x00000500
        /*0b84*/ 	.word	0x000000ff
        /*0b88*/ 	.word	0x00016870
        /*0b8c*/ 	.short	0x0100
        /*0b8e*/ 	.byte	0x06
	.zero		1


	//   ....[11]....
        /*0b90*/ 	.word	0x00000510
        /*0b94*/ 	.word	0x000000ff
        /*0b98*/ 	.word	0x00016880
        /*0b9c*/ 	.short	0x0100
        /*0b9e*/ 	.byte	0x06
	.zero		1


	//   ....[12]....
        /*0ba0*/ 	.word	0x00000520
        /*0ba4*/ 	.word	0x000000ff
        /*0ba8*/ 	.word	0x00016878
        /*0bac*/ 	.short	0x0100
        /*0bae*/ 	.byte	0x06
	.zero		1


	//   ....[13]....
        /*0bb0*/ 	.word	0x00000530
        /*0bb4*/ 	.word	0x000000ff
        /*0bb8*/ 	.word	0x00016888
        /*0bbc*/ 	.short	0x0100
        /*0bbe*/ 	.byte	0x06
	.zero		1


	//   ....[14]....
        /*0bc0*/ 	.word	0x00000660
        /*0bc4*/ 	.word	0x000000ff
        /*0bc8*/ 	.word	0x00016890
        /*0bcc*/ 	.short	0x0100
        /*0bce*/ 	.byte	0x08
	.zero		1


	//   ....[15]....
        /*0bd0*/ 	.word	0x00000670
        /*0bd4*/ 	.word	0x000000ff
        /*0bd8*/ 	.word	0x000168a0
        /*0bdc*/ 	.short	0x0100
        /*0bde*/ 	.byte	0x08
	.zero		1


	//   ....[16]....
        /*0be0*/ 	.word	0x00000680
        /*0be4*/ 	.word	0x000000ff
        /*0be8*/ 	.word	0x00016898
        /*0bec*/ 	.short	0x0100
        /*0bee*/ 	.byte	0x08
	.zero		1


	//   ....[17]....
        /*0bf0*/ 	.word	0x00000690
        /*0bf4*/ 	.word	0x000000ff
        /*0bf8*/ 	.word	0x000168a8
        /*0bfc*/ 	.short	0x0100
        /*0bfe*/ 	.byte	0x08
	.zero		1


	//   ....[18]....
        /*0c00*/ 	.word	0x000007d0
        /*0c04*/ 	.word	0x000000ff
        /*0c08*/ 	.word	0x000168b0
        /*0c0c*/ 	.short	0x0100
        /*0c0e*/ 	.byte	0x08
	.zero		1


	//   ....[19]....
        /*0c10*/ 	.word	0x000007e0
        /*0c14*/ 	.word	0x000000ff
        /*0c18*/ 	.word	0x000168c0
        /*0c1c*/ 	.short	0x0100
        /*0c1e*/ 	.byte	0x08
	.zero		1


	//   ....[20]....
        /*0c20*/ 	.word	0x000007f0
        /*0c24*/ 	.word	0x000000ff
        /*0c28*/ 	.word	0x000168b8
        /*0c2c*/ 	.short	0x0100
        /*0c2e*/ 	.byte	0x08
	.zero		1


	//   ....[21]....
        /*0c30*/ 	.word	0x00000800
        /*0c34*/ 	.word	0x000000ff
        /*0c38*/ 	.word	0x000168c8
        /*0c3c*/ 	.short	0x0100
        /*0c3e*/ 	.byte	0x08
	.zero		1


	//   ....[22]....
        /*0c40*/ 	.word	0x00001eb0
        /*0c44*/ 	.word	0x000000ff
        /*0c48*/ 	.word	0x00016800
        /*0c4c*/ 	.short	0x010a
        /*0c4e*/ 	.byte	0x2d
	.zero		1


	//   ....[23]....
        /*0c50*/ 	.word	0x00001f30
        /*0c54*/ 	.word	0x0000005b
        /*0c58*/ 	.word	0x00016830
        /*0c5c*/ 	.short	0x010a
        /*0c5e*/ 	.byte	0x3f
	.zero		1


	//   ....[24]....
        /*0c60*/ 	.word	0x00001f70
        /*0c64*/ 	.word	0x0000005b
        /*0c68*/ 	.word	0x00016830
        /*0c6c*/ 	.short	0x010a
        /*0c6e*/ 	.byte	0x3f
	.zero		1


	//   ....[25]....
        /*0c70*/ 	.word	0x00002710
        /*0c74*/ 	.word	0x000000ff
        /*0c78*/ 	.word	0x00000000
        /*0c7c*/ 	.short	0x0101
        /*0c7e*/ 	.byte	0x06
	.zero		1


	//   ....[26]....
        /*0c80*/ 	.word	0x000059c0
        /*0c84*/ 	.word	0x000000ff
        /*0c88*/ 	.word	0x00016830
        /*0c8c*/ 	.short	0x010a
        /*0c8e*/ 	.byte	0x06
	.zero		1


	//   ....[27]....
        /*0c90*/ 	.word	0x00005a00
        /*0c94*/ 	.word	0x000000ff
        /*0c98*/ 	.word	0x00016830
        /*0c9c*/ 	.short	0x010a
        /*0c9e*/ 	.byte	0x06
	.zero		1


	//   ....[28]....
        /*0ca0*/ 	.word	0x00005c30
        /*0ca4*/ 	.word	0x000000ff
        /*0ca8*/ 	.word	0x00016850
        /*0cac*/ 	.short	0x010a
        /*0cae*/ 	.byte	0x06
	.zero		1


	//   ....[29]....
        /*0cb0*/ 	.word	0x00005c70
        /*0cb4*/ 	.word	0x000000ff
        /*0cb8*/ 	.word	0x00016850
        /*0cbc*/ 	.short	0x010a
        /*0cbe*/ 	.byte	0x06
	.zero		1


	//   ....[30]....
        /*0cc0*/ 	.word	0x000064f0
        /*0cc4*/ 	.word	0x000000ff
        /*0cc8*/ 	.word	0x00000000
        /*0ccc*/ 	.short	0x0101
        /*0cce*/ 	.byte	0x06
	.zero		1


	//   ....[31]....
        /*0cd0*/ 	.word	0x00008b40
        /*0cd4*/ 	.word	0x000000ff
        /*0cd8*/ 	.word	0x00000000
        /*0cdc*/ 	.short	0x0101
        /*0cde*/ 	.byte	0x06
	.zero		1


	//   ....[32]....
        /*0ce0*/ 	.word	0x00009290
        /*0ce4*/ 	.word	0x000000ff
        /*0ce8*/ 	.word	0x00016830
        /*0cec*/ 	.short	0x010a
        /*0cee*/ 	.byte	0x06
	.zero		1


	//   ....[33]....
        /*0cf0*/ 	.word	0x000092d0
        /*0cf4*/ 	.word	0x000000ff
        /*0cf8*/ 	.word	0x00016830
        /*0cfc*/ 	.short	0x010a
        /*0cfe*/ 	.byte	0x06
	.zero		1


	//   ....[34]....
        /*0d00*/ 	.word	0x00009500
        /*0d04*/ 	.word	0x000000ff
        /*0d08*/ 	.word	0x00016850
        /*0d0c*/ 	.short	0x010a
        /*0d0e*/ 	.byte	0x06
	.zero		1


	//   ....[35]....
        /*0d10*/ 	.word	0x00009540
        /*0d14*/ 	.word	0x000000ff
        /*0d18*/ 	.word	0x00016850
        /*0d1c*/ 	.short	0x010a
        /*0d1e*/ 	.byte	0x06
	.zero		1


	//   ....[36]....
        /*0d20*/ 	.word	0x00009d40
        /*0d24*/ 	.word	0x000000ff
        /*0d28*/ 	.word	0x00000000
        /*0d2c*/ 	.short	0x0101
        /*0d2e*/ 	.byte	0x06
	.zero		1


	//   ....[37]....
        /*0d30*/ 	.word	0x0000b310
        /*0d34*/ 	.word	0x000000ff
        /*0d38*/ 	.word	0x00000000
        /*0d3c*/ 	.short	0x0101
        /*0d3e*/ 	.byte	0x06
	.zero		1


	//   ....[38]....
        /*0d40*/ 	.word	0x0000b820
        /*0d44*/ 	.word	0x000000ff
        /*0d48*/ 	.word	0x00016830
        /*0d4c*/ 	.short	0x010a
        /*0d4e*/ 	.byte	0x06
	.zero		1


	//   ....[39]....
        /*0d50*/ 	.word	0x0000b860
        /*0d54*/ 	.word	0x000000ff
        /*0d58*/ 	.word	0x00016830
        /*0d5c*/ 	.short	0x010a
        /*0d5e*/ 	.byte	0x06
	.zero		1


	//   ....[40]....
        /*0d60*/ 	.word	0x0000ba60
        /*0d64*/ 	.word	0x000000ff
        /*0d68*/ 	.word	0x00016850
        /*0d6c*/ 	.short	0x010a
        /*0d6e*/ 	.byte	0x06
	.zero		1


	//   ....[41]....
        /*0d70*/ 	.word	0x0000baa0
        /*0d74*/ 	.word	0x000000ff
        /*0d78*/ 	.word	0x00016850
        /*0d7c*/ 	.short	0x010a
        /*0d7e*/ 	.byte	0x06
	.zero		1


	//   ....[42]....
        /*0d80*/ 	.word	0x0000c320
        /*0d84*/ 	.word	0x000000ff
        /*0d88*/ 	.word	0x00000000
        /*0d8c*/ 	.short	0x0101
        /*0d8e*/ 	.byte	0x06
	.zero		1


	//   ....[43]....
        /*0d90*/ 	.word	0x0000e970
        /*0d94*/ 	.word	0x000000ff
        /*0d98*/ 	.word	0x00000000
        /*0d9c*/ 	.short	0x0101
        /*0d9e*/ 	.byte	0x06
	.zero		1


	//   ....[44]....
        /*0da0*/ 	.word	0x0000ed70
        /*0da4*/ 	.word	0x000000ff
        /*0da8*/ 	.word	0x00016850
        /*0dac*/ 	.short	0x010a
        /*0dae*/ 	.byte	0x05
	.zero		1


	//   ....[45]....
        /*0db0*/ 	.word	0x0000edb0
        /*0db4*/ 	.word	0x000000ff
        /*0db8*/ 	.word	0x00016850
        /*0dbc*/ 	.short	0x010a
        /*0dbe*/ 	.byte	0x05
	.zero		1


	//   ....[46]....
        /*0dc0*/ 	.word	0x0000f330
        /*0dc4*/ 	.word	0x000000ff
        /*0dc8*/ 	.word	0x00000000
        /*0dcc*/ 	.short	0x0101
        /*0dce*/ 	.byte	0x04
	.zero		1


	//   ....[47]....
        /*0dd0*/ 	.word	0x00010320
        /*0dd4*/ 	.word	0x00000000
        /*0dd8*/ 	.word	0x00000000
        /*0ddc*/ 	.short	0x0101
        /*0dde*/ 	.byte	0x3f
	.zero		1


	//   ....[48]....
        /*0de0*/ 	.word	0x000109b0
        /*0de4*/ 	.word	0x00000006
        /*0de8*/ 	.word	0x00000000
        /*0dec*/ 	.short	0x0101
        /*0dee*/ 	.byte	0x3f
	.zero		1


	//   ....[49]....
        /*0df0*/ 	.word	0x00013f30
        /*0df4*/ 	.word	0x00000005
        /*0df8*/ 	.word	0x00016840
        /*0dfc*/ 	.short	0x010a
        /*0dfe*/ 	.byte	0x3f
	.zero		1


	//   ....[50]....
        /*0e00*/ 	.word	0x000146a0
        /*0e04*/ 	.word	0x00000005
        /*0e08*/ 	.word	0x00016830
        /*0e0c*/ 	.short	0x0107
        /*0e0e*/ 	.byte	0x3f
	.zero		1


	//   ....[51]....
        /*0e10*/ 	.word	0x00014770
        /*0e14*/ 	.word	0x00000005
        /*0e18*/ 	.word	0x00016830
        /*0e1c*/ 	.short	0x0101
        /*0e1e*/ 	.byte	0x3f
	.zero		1


	//   ....[52]....
        /*0e20*/ 	.word	0x00015580
        /*0e24*/ 	.word	0x00000016
        /*0e28*/ 	.word	0x00016800
        /*0e2c*/ 	.short	0x0107
        /*0e2e*/ 	.byte	0x3f
	.zero		1


	//   ....[53]....
        /*0e30*/ 	.word	0x00015680
        /*0e34*/ 	.word	0x00000016
        /*0e38*/ 	.word	0x00016800
        /*0e3c*/ 	.short	0x0101
        /*0e3e*/ 	.byte	0x3f
	.zero		1


	//   ....[54]....
        /*0e40*/ 	.word	0x000156b0
        /*0e44*/ 	.word	0x00000016
        /*0e48*/ 	.word	0x00016820
        /*0e4c*/ 	.short	0x010a
        /*0e4e*/ 	.byte	0x3f
	.zero		1


	//   ....[55]....
        /*0e50*/ 	.word	0x00015a40
        /*0e54*/ 	.word	0x00000005
        /*0e58*/ 	.word	0x00016840
        /*0e5c*/ 	.short	0x010a
        /*0e5e*/ 	.byte	0x3f
	.zero		1


	//   ....[56]....
        /*0e60*/ 	.word	0x00015f10
        /*0e64*/ 	.word	0x00000005
        /*0e68*/ 	.word	0x00016830
        /*0e6c*/ 	.short	0x0107
        /*0e6e*/ 	.byte	0x3f
	.zero		1


	//   ....[57]....
        /*0e70*/ 	.word	0x00015fd0
        /*0e74*/ 	.word	0x00000005
        /*0e78*/ 	.word	0x00016830
        /*0e7c*/ 	.short	0x0101
        /*0e7e*/ 	.byte	0x3f
	.zero		1


	//   ....[58]....
        /*0e80*/ 	.word	0x00016030
        /*0e84*/ 	.word	0x00000005
        /*0e88*/ 	.word	0x00016860
        /*0e8c*/ 	.short	0x010a
        /*0e8e*/ 	.byte	0x3f
	.zero		1


	//   ....[59]....
        /*0e90*/ 	.word	0x00016510
        /*0e94*/ 	.word	0x00000005
        /*0e98*/ 	.word	0x00016850
        /*0e9c*/ 	.short	0x0107
        /*0e9e*/ 	.byte	0x3f
	.zero		1


	//   ....[60]....
        /*0ea0*/ 	.word	0x00016680
        /*0ea4*/ 	.word	0x00000005
        /*0ea8*/ 	.word	0x00016850
        /*0eac*/ 	.short	0x0101
        /*0eae*/ 	.byte	0x3f
	.zero		1


	//   ....[61]....
        /*0eb0*/ 	.word	0x000168a0
        /*0eb4*/ 	.word	0x00000000
        /*0eb8*/ 	.word	0x00016860
        /*0ebc*/ 	.short	0x010a
        /*0ebe*/ 	.byte	0x3f
	.zero		1


	//   ....[62]....
        /*0ec0*/ 	.word	0x00016d30
        /*0ec4*/ 	.word	0x00000000
        /*0ec8*/ 	.word	0x00016850
        /*0ecc*/ 	.short	0x0107
        /*0ece*/ 	.byte	0x3f
	.zero		1


	//   ....[63]....
        /*0ed0*/ 	.word	0x00016df0
        /*0ed4*/ 	.word	0x00000000
        /*0ed8*/ 	.word	0x00016850
        /*0edc*/ 	.short	0x0101
        /*0ede*/ 	.byte	0x3f
	.zero		1


	//   ....[64]....
        /*0ee0*/ 	.word	0x00017f40
        /*0ee4*/ 	.word	0x00000004
        /*0ee8*/ 	.word	0x00016820
        /*0eec*/ 	.short	0x010a
        /*0eee*/ 	.byte	0x3f
	.zero		1


	//   ....[65]....
        /*0ef0*/ 	.word	0x000180c0
        /*0ef4*/ 	.word	0x00000005
        /*0ef8*/ 	.word	0x00016840
        /*0efc*/ 	.short	0x010a
        /*0efe*/ 	.byte	0x3f
	.zero		1


	//   ....[66]....
        /*0f00*/ 	.word	0x00018160
        /*0f04*/ 	.word	0x00000019
        /*0f08*/ 	.word	0x00016840
        /*0f0c*/ 	.short	0x010a
        /*0f0e*/ 	.byte	0x3f
	.zero		1


	//   ....[67]....
        /*0f10*/ 	.word	0x000181a0
        /*0f14*/ 	.word	0x00000005
        /*0f18*/ 	.word	0x00016860
        /*0f1c*/ 	.short	0x010a
        /*0f1e*/ 	.byte	0x3f
	.zero		1


	//   ....[68]....
        /*0f20*/ 	.word	0x000181e0
        /*0f24*/ 	.word	0x00000019
        /*0f28*/ 	.word	0x00016860
        /*0f2c*/ 	.short	0x010a
        /*0f2e*/ 	.byte	0x3f
	.zero		1


	//   ....[69]....
        /*0f30*/ 	.word	0x00018250
        /*0f34*/ 	.word	0x00000003
        /*0f38*/ 	.word	0x00016800
        /*0f3c*/ 	.short	0x010a
        /*0f3e*/ 	.byte	0x3f
	.zero		1


	//   ....[70]....
        /*0f40*/ 	.word	0x000182a0
        /*0f44*/ 	.word	0x0000005b
        /*0f48*/ 	.word	0x00016830
        /*0f4c*/ 	.short	0x010a
        /*0f4e*/ 	.byte	0x3f
	.zero		1


	//   ....[71]....
        /*0f50*/ 	.word	0x00018300
        /*0f54*/ 	.word	0x00000007
        /*0f58*/ 	.word	0x00016830
        /*0f5c*/ 	.short	0x010a
        /*0f5e*/ 	.byte	0x3f
	.zero		1


	//   ....[72]....
        /*0f60*/ 	.word	0x00018360
        /*0f64*/ 	.word	0x00000007
        /*0f68*/ 	.word	0x00016850
        /*0f6c*/ 	.short	0x010a
        /*0f6e*/ 	.byte	0x3f
	.zero		1


	//   ....[73]....
        /*0f70*/ 	.word	0x000183c0
        /*0f74*/ 	.word	0x00000007
        /*0f78*/ 	.word	0x00016830
        /*0f7c*/ 	.short	0x010a
        /*0f7e*/ 	.byte	0x3f
	.zero		1


	//   ....[74]....
        /*0f80*/ 	.word	0x00018420
        /*0f84*/ 	.word	0x00000007
        /*0f88*/ 	.word	0x00016850
        /*0f8c*/ 	.short	0x010a
        /*0f8e*/ 	.byte	0x3f
	.zero		1


	//   ....[75]....
        /*0f90*/ 	.word	0x00018480
        /*0f94*/ 	.word	0x00000007
        /*0f98*/ 	.word	0x00016830
        /*0f9c*/ 	.short	0x010a
        /*0f9e*/ 	.byte	0x3f
	.zero		1


	//   ....[76]....
        /*0fa0*/ 	.word	0x000184e0
        /*0fa4*/ 	.word	0x00000007
        /*0fa8*/ 	.word	0x00016850
        /*0fac*/ 	.short	0x010a
        /*0fae*/ 	.byte	0x3f
	.zero		1


	//   ....[77]....
        /*0fb0*/ 	.word	0x00018540
        /*0fb4*/ 	.word	0x00000004
        /*0fb8*/ 	.word	0x00016850
        /*0fbc*/ 	.short	0x010a
        /*0fbe*/ 	.byte	0x3f
	.zero		1


	//   ....[78]....
        /*0fc0*/ 	.word	0x00018660
        /*0fc4*/ 	.word	0x00000005
        /*0fc8*/ 	.word	0x00016840
        /*0fcc*/ 	.short	0x010a
        /*0fce*/ 	.byte	0x3f
	.zero		1


	//   ....[79]....
        /*0fd0*/ 	.word	0x0001a100
        /*0fd4*/ 	.word	0x00000016
        /*0fd8*/ 	.word	0x00016820
        /*0fdc*/ 	.short	0x010a
        /*0fde*/ 	.byte	0x3f
	.zero		1


	//   ....[80]....
        /*0fe0*/ 	.word	0x0001a150
        /*0fe4*/ 	.word	0x00000005
        /*0fe8*/ 	.word	0x00016840
        /*0fec*/ 	.short	0x010a
        /*0fee*/ 	.byte	0x3f
	.zero		1


	//   ....[81]....
        /*0ff0*/ 	.word	0x0001aa60
        /*0ff4*/ 	.word	0x00000005
        /*0ff8*/ 	.word	0x00016860
        /*0ffc*/ 	.short	0x010a
        /*0ffe*/ 	.byte	0x3f
	.zero		1


	//   ....[82]....
        /*1000*/ 	.word	0x0001b3d0
        /*1004*/ 	.word	0x00000000
        /*1008*/ 	.word	0x00016860
        /*100c*/ 	.short	0x010a
        /*100e*/ 	.byte	0x3f
	.zero		1


	//   ....[83]....
        /*1010*/ 	.word	0x0001c720
        /*1014*/ 	.word	0x00000004
        /*1018*/ 	.word	0x00016820
        /*101c*/ 	.short	0x010a
        /*101e*/ 	.byte	0x3f
	.zero		1


	//   ....[84]....
        /*1020*/ 	.word	0x0001c8c0
        /*1024*/ 	.word	0x00000005
        /*1028*/ 	.word	0x00016840
        /*102c*/ 	.short	0x010a
        /*102e*/ 	.byte	0x3f
	.zero		1


	//   ....[85]....
        /*1030*/ 	.word	0x0001c910
        /*1034*/ 	.word	0x00000019
        /*1038*/ 	.word	0x00016840
        /*103c*/ 	.short	0x010a
        /*103e*/ 	.byte	0x3f
	.zero		1


	//   ....[86]....
        /*1040*/ 	.word	0x0001c960
        /*1044*/ 	.word	0x00000005
        /*1048*/ 	.word	0x00016860
        /*104c*/ 	.short	0x010a
        /*104e*/ 	.byte	0x3f
	.zero		1


	//----- nvinfo : EIATTR_NUM_MBARRIERS
	.align		4
.L_1497:
        /*1050*/ 	.byte	0x03, 0x38
        /*1052*/ 	.short	0x0016


	//----- nvinfo : EIATTR_EXIT_INSTR_OFFSETS
	.align		4
        /*1054*/ 	.byte	0x04, 0x1c
        /*1056*/ 	.short	(.L_1499 - .L_1498)


	//   ....[0]....
.L_1498:
        /*1058*/ 	.word	0x000009b0


	//   ....[1]....
        /*105c*/ 	.word	0x00011960


	//   ....[2]....
        /*1060*/ 	.word	0x00018230


	//----- nvinfo : EIATTR_MAX_THREADS
	.align		4
.L_1499:
        /*1064*/ 	.byte	0x04, 0x05
        /*1066*/ 	.short	(.L_1501 - .L_1500)
.L_1500:
        /*1068*/ 	.word	0x00000200
        /*106c*/ 	.word	0x00000001
        /*1070*/ 	.word	0x00000001


	//----- nvinfo : EIATTR_CRS_STACK_SIZE
	.align		4
.L_1501:
        /*1074*/ 	.byte	0x04, 0x1e
        /*1076*/ 	.short	(.L_1503 - .L_1502)
.L_1502:
        /*1078*/ 	.word	0x00000000


	//----- nvinfo : EIATTR_CBANK_PARAM_SIZE
	.align		4
.L_1503:
        /*107c*/ 	.byte	0x03, 0x19
        /*107e*/ 	.short	0x0af0


	//----- nvinfo : EIATTR_PARAM_CBANK
	.align		4
        /*1080*/ 	.byte	0x04, 0x0a
        /*1082*/ 	.short	(.L_1505 - .L_1504)
	.align		4
.L_1504:
        /*1084*/ 	.word	index@(.nv.constant0._ZN7cutlass13device_kernelIN5flash11enable_sm90INS1_16FlashAttnFwdSm90INS1_25CollectiveMainloopFwdSm90ILi2EN4cute5tupleIJNS5_1CILi1EEES8_S8_EEENS6_IJNS7_ILi192EEENS7_ILi128EEENS7_ILi64EEEEEELi64ENS_10bfloat16_tEfNS_4arch4Sm90ELb0ELb1ELb1ELb1ELb1ELb0ELb0ELb1ELb1ELb1ELb1ELb0EEENS1_21CollectiveEpilogueFwdINS6_IJSA_SC_SB_EEES9_SE_SG_Li384ELb1ELb1ELb1ELb0EEENS1_36VarlenDynamicPersistentTileSchedulerILi192ELi128ELi384ELi128ELb1ELb1ELb1ELb1ELb0ELb1EEEEEEEEEvNT_6ParamsE)
        /*1088*/ 	.short	0x0210
        /*108a*/ 	.short	0x0af0


	//----- nvinfo : EIATTR_SW_WAR
	.align		4
.L_1505:
        /*108c*/ 	.byte	0x04, 0x36
        /*108e*/ 	.short	(.L_1507 - .L_1506)
.L_1506:
        /*1090*/ 	.word	0x00000008
.L_1507:


//--------------------- .nv.info._ZN7cutlass13device_kernelIN5flash11enable_sm90INS1_16FlashAttnFwdSm90INS1_25CollectiveMainloopFwdSm90ILi2EN4cute5tupleIJNS5_1CILi1EEES8_S8_EEENS6_IJNS7_ILi192EEENS7_ILi128EEENS7_ILi64EEEEEELi64ENS_10bfloat16_tEfNS_4arch4Sm90ELb0ELb1ELb1ELb1ELb1ELb1ELb0ELb1ELb1ELb1ELb1ELb0EEENS1_21CollectiveEpilogueFwdINS6_IJSA_SC_SB_EEES9_SE_SG_Li384ELb1ELb1ELb1ELb0EEENS1_36VarlenDynamicPersistentTileSchedulerILi192ELi128ELi384ELi128ELb1ELb1ELb1ELb1ELb0ELb1EEEEEEEEEvNT_6ParamsE --------------------------
	.section	.nv.info._ZN7cutlass13device_kernelIN5flash11enable_sm90INS1_16FlashAttnFwdSm90INS1_25CollectiveMainloopFwdSm90ILi2EN4cute5tupleIJNS5_1CILi1EEES8_S8_EEENS6_IJNS7_ILi192EEENS7_ILi128EEENS7_ILi64EEEEEELi64ENS_10bfloat16_tEfNS_4arch4Sm90ELb0ELb1ELb1ELb1ELb1ELb1ELb0ELb1ELb1ELb1ELb1ELb0EEENS1_21CollectiveEpilogueFwdINS6_IJSA_SC_SB_EEES9_SE_SG_Li384ELb1ELb1ELb1ELb0EEENS1_36VarlenDynamicPersistentTileSchedulerILi192ELi128ELi384ELi128ELb1ELb1ELb1ELb1ELb0ELb1EEEEEEEEEvNT_6ParamsE,"",@"SHT_CUDA_INFO"
	.sectionflags	@""
	.align	4


	//----- nvinfo : EIATTR_CUDA_API_VERSION
	.align		4
        /*0000*/ 	.byte	0x04, 0x37
        /*0002*/ 	.short	(.L_1509 - .L_1508)
.L_1508:
        /*0004*/ 	.word	0x00000082


	//----- nvinfo : EIATTR_KPARAM_INFO
	.align		4
.L_1509:
        /*0008*/ 	.byte	0x04, 0x17
        /*000a*/ 	.short	(.L_1511 - .L_1510)
.L_1510:
        /*000c*/ 	.word	0x00000000
        /*0010*/ 	.short	0x0000
        /*0012*/ 	.short	0x0070
        /*0014*/ 	.byte	0x00, 0xf0, 0x01, 0x2a


	//----- nvinfo : EIATTR_SPARSE_MMA_MASK
	.align		4
.L_1511:
        /*0018*/ 	.byte	0x03, 0x50
        /*001a*/ 	.short	0x0000


	//----- nvinfo : EIATTR_MAXREG_COUNT
	.align		4
        /*001c*/ 	.byte	0x03, 0x1b
        /*001e*/ 	.short	0x0080


	//----- nvinfo : EIATTR_NUM_BARRIERS
	.align		4
        /*0020*/ 	.byte	0x02, 0x4c
        /*0022*/ 	.byte	0x10
	.zero		1


	//----- nvinfo : EIATTR_EXTERNS
	.align		4
        /*0024*/ 	.byte	0x04, 0x0f
        /*0026*/ 	.short	(.L_1513 - .L_1512)


	//   ....[0]....
	.align		4
.L_1512:
        /*0028*/ 	.word	index@(__assertfail)


	//----- nvinfo : EIATTR_ANNOTATIONS
	.align		4
.L_1513:
        /*002c*/ 	.byte	0x04, 0x55
        /*002e*/ 	.short	(.L_1515 - .L_1514)


	//   ....[0]....
.L_1514:
        /* <DEDUP_REMOVED lines=86> */


	//----- nvinfo : EIATTR_MERCURY_ISA_VERSION
	.align		4
.L_1515:
        /*0580*/ 	.byte	0x03, 0x5f
        /*0582*/ 	.short	0x0101


	//----- nvinfo : EIATTR_UNUSED_LOAD_BYTE_OFFSET
	.align		4
        /*0584*/ 	.byte	0x04, 0x44
        /*0586*/ 	.short	(.L_1517 - .L_1516)


	//   ....[0]....
.L_1516:
        /*0588*/ 	.word	0x00000a90
        /*058c*/ 	.word	0x0000fff0


	//   ....[1]....
        /*0590*/ 	.word	0x00018030
        /*0594*/ 	.word	0x0000fff0


	//----- nvinfo : EIATTR_INT_WARP_WIDE_INSTR_OFFSETS
	.align		4
.L_1517:
        /*0598*/ 	.byte	0x04, 0x31
        /*059a*/ 	.short	(.L_1519 - .L_1518)


	//   ....[0]....
.L_1518:
        /*059c*/ 	.word	0x00000130


	//   ....[1]....
        /*05a0*/ 	.word	0x00000170


	//   ....[2]....
        /*05a4*/ 	.word	0x000001e0


	//   ....[3]....
        /*05a8*/ 	.word	0x0001d5e0


	//   ....[4]....
        /*05ac*/ 	.word	0x0001d670


	//   ....[5]....
        /*05b0*/ 	.word	0x000207c0


	//   ....[6]....
        /*05b4*/ 	.word	0x00020850


	//----- nvinfo : EIATTR_COOP_GROUP_MASK_REGIDS
	.align		4
.L_1519:
        /*05b8*/ 	.byte	0x04, 0x29
        /*05ba*/ 	.short	(.L_1521 - .L_1520)


	//   ....[0]....
.L_1520:
        /*05bc*/ 	.word	0xffffffff


	//   ....[1]....
        /*05c0*/ 	.word	0xffffffff


	//   ....[2]....
        /*05c4*/ 	.word	0xffffffff


	//   ....[3]....
        /*05c8*/ 	.word	0xffffffff


	//   ....[4]....
        /*05cc*/ 	.word	0xffffffff


	//   ....[5]....
        /*05d0*/ 	.word	0xffffffff


	//   ....[6]....
        /*05d4*/ 	.word	0xffffffff


	//   ....[7]....
        /*05d8*/ 	.word	0xffffffff


	//   ....[8]....
        /*05dc*/ 	.word	0xffffffff


	//   ....[9]....
        /*05e0*/ 	.word	0xffffffff


	//   ....[10]....
        /*05e4*/ 	.word	0xffffffff


	//   ....[11]....
        /*05e8*/ 	.word	0xffffffff


	//   ....[12]....
        /*05ec*/ 	.word	0xffffffff


	//   ....[13]....
        /*05f0*/ 	.word	0xffffffff


	//   ....[14]....
        /*05f4*/ 	.word	0xffffffff


	//   ....[15]....
        /*05f8*/ 	.word	0xffffffff


	//   ....[16]....
        /*05fc*/ 	.word	0xffffffff


	//   ....[17]....
        /*0600*/ 	.word	0xffffffff


	//   ....[18]....
        /*0604*/ 	.word	0xffffffff


	//   ....[19]....
        /*0608*/ 	.word	0xffffffff


	//   ....[20]....
        /*060c*/ 	.word	0xffffffff


	//   ....[21]....
        /*0610*/ 	.word	0xffffffff


	//   ....[22]....
        /*0614*/ 	.word	0xffffffff


	//   ....[23]....
        /*0618*/ 	.word	0xffffffff


	//   ....[24]....
        /*061c*/ 	.word	0xffffffff


	//   ....[25]....
        /*0620*/ 	.word	0xffffffff


	//   ....[26]....
        /*0624*/ 	.word	0xffffffff


	//   ....[27]....
        /*0628*/ 	.word	0xffffffff


	//   ....[28]....
        /*062c*/ 	.word	0xffffffff


	//   ....[29]....
        /*0630*/ 	.word	0xffffffff


	//   ....[30]....
        /*0634*/ 	.word	0xffffffff


	//   ....[31]....
        /*0638*/ 	.word	0xffffffff


	//   ....[32]....
        /*063c*/ 	.word	0xffffffff


	//   ....[33]....
        /*0640*/ 	.word	0xffffffff


	//   ....[34]....
        /*0644*/ 	.word	0xffffffff


	//   ....[35]....
        /*0648*/ 	.word	0xffffffff


	//   ....[36]....
        /*064c*/ 	.word	0xffffffff


	//   ....[37]....
        /*0650*/ 	.word	0xffffffff


	//   ....[38]....
        /*0654*/ 	.word	0xffffffff


	//   ....[39]....
        /*0658*/ 	.word	0xffffffff


	//   ....[40]....
        /*065c*/ 	.word	0xffffffff


	//   ....[41]....
        /*0660*/ 	.word	0xffffffff


	//   ....[42]....
        /*0664*/ 	.word	0xffffffff


	//   ....[43]....
        /*0668*/ 	.word	0xffffffff


	//   ....[44]....
        /*066c*/ 	.word	0xffffffff


	//   ....[45]....
        /*0670*/ 	.word	0xffffffff


	//   ....[46]....
        /*0674*/ 	.word	0xffffffff


	//   ....[47]....
        /*0678*/ 	.word	0xffffffff


	//   ....[48]....
        /*067c*/ 	.word	0xffffffff


	//   ....[49]....
        /*0680*/ 	.word	0xffffffff


	//   ....[50]....
        /*0684*/ 	.word	0xffffffff


	//   ....[51]....
        /*0688*/ 	.word	0xffffffff


	//   ....[52]....
        /*068c*/ 	.word	0xffffffff


	//   ....[53]....
        /*0690*/ 	.word	0xffffffff


	//   ....[54]....
        /*0694*/ 	.word	0xffffffff


	//   ....[55]....
        /*0698*/ 	.word	0xffffffff


	//   ....[56]....
        /*069c*/ 	.word	0xffffffff


	//   ....[57]....
        /*06a0*/ 	.word	0xffffffff


	//   ....[58]....
        /*06a4*/ 	.word	0xffffffff


	//   ....[59]....
        /*06a8*/ 	.word	0xffffffff


	//   ....[60]....
        /*06ac*/ 	.word	0xffffffff


	//   ....[61]....
        /*06b0*/ 	.word	0xffffffff


	//   ....[62]....
        /*06b4*/ 	.word	0xffffffff


	//   ....[63]....
        /*06b8*/ 	.word	0xffffffff


	//   ....[64]....
        /*06bc*/ 	.word	0xffffffff


	//   ....[65]....
        /*06c0*/ 	.word	0xffffffff


	//   ....[66]....
        /*06c4*/ 	.word	0xffffffff


	//   ....[67]....
        /*06c8*/ 	.word	0xffffffff


	//   ....[68]....
        /*06cc*/ 	.word	0xffffffff


	//   ....[69]....
        /*06d0*/ 	.word	0xffffffff


	//   ....[70]....
        /*06d4*/ 	.word	0xffffffff


	//   ....[71]....
        /*06d8*/ 	.word	0xffffffff


	//   ....[72]....
        /*06dc*/ 	.word	0xffffffff


	//   ....[73]....
        /*06e0*/ 	.word	0xffffffff


	//   ....[74]....
        /*06e4*/ 	.word	0xffffffff


	//   ....[75]....
        /*06e8*/ 	.word	0xffffffff


	//   ....[76]....
        /*06ec*/ 	.word	0xffffffff


	//   ....[77]....
        /*06f0*/ 	.word	0xffffffff


	//   ....[78]....
        /*06f4*/ 	.word	0xffffffff


	//   ....[79]....
        /*06f8*/ 	.word	0xffffffff


	//   ....[80]....
        /*06fc*/ 	.word	0xffffffff


	//   ....[81]....
        /*0700*/ 	.word	0xffffffff


	//   ....[82]....
        /*0704*/ 	.word	0xffffffff


	//   ....[83]....
        /*0708*/ 	.word	0xffffffff


	//   ....[84]....
        /*070c*/ 	.word	0xffffffff


	//   ....[85]....
        /*0710*/ 	.word	0xffffffff


	//   ....[86]....
        /*0714*/ 	.word	0xffffffff


	//   ....[87]....
        /*0718*/ 	.word	0xffffffff


	//   ....[88]....
        /*071c*/ 	.word	0xffffffff


	//   ....[89]....
        /*0720*/ 	.word	0xffffffff


	//   ....[90]....
        /*0724*/ 	.word	0xffffffff


	//   ....[91]....
        /*0728*/ 	.word	0xffffffff


	//   ....[92]....
        /*072c*/ 	.word	0xffffffff


	//   ....[93]....
        /*0730*/ 	.word	0xffffffff


	//   ....[94]....
        /*0734*/ 	.word	0xffffffff


	//   ....[95]....
        /*0738*/ 	.word	0xffffffff


	//   ....[96]....
        /*073c*/ 	.word	0xffffffff


	//   ....[97]....
        /*0740*/ 	.word	0xffffffff


	//   ....[98]....
        /*0744*/ 	.word	0xffffffff


	//   ....[99]....
        /*0748*/ 	.word	0xffffffff


	//   ....[100]....
        /*074c*/ 	.word	0xffffffff


	//   ....[101]....
        /*0750*/ 	.word	0xffffffff


	//   ....[102]....
        /*0754*/ 	.word	0xffffffff


	//   ....[103]....
        /*0758*/ 	.word	0xffffffff


	//   ....[104]....
        /*075c*/ 	.word	0xffffffff


	//   ....[105]....
        /*0760*/ 	.word	0xffffffff


	//   ....[106]....
        /*0764*/ 	.word	0xffffffff


	//   ....[107]....
        /*0768*/ 	.word	0xffffffff


	//   ....[108]....
        /*076c*/ 	.word	0xffffffff


	//   ....[109]....
        /*0770*/ 	.word	0xffffffff


	//   ....[110]....
        /*0774*/ 	.word	0xffffffff


	//   ....[111]....
        /*0778*/ 	.word	0xffffffff


	//   ....[112]....
        /*077c*/ 	.word	0xffffffff


	//   ....[113]....
        /*0780*/ 	.word	0xffffffff


	//   ....[114]....
        /*0784*/ 	.word	0xffffffff


	//   ....[115]....
        /*0788*/ 	.word	0xffffffff


	//   ....[116]....
        /*078c*/ 	.word	0xffffffff


	//   ....[117]....
        /*0790*/ 	.word	0xffffffff


	//   ....[118]....
        /*0794*/ 	.word	0xffffffff


	//   ....[119]....
        /*0798*/ 	.word	0xffffffff


	//   ....[120]....
        /*079c*/ 	.word	0xffffffff


	//   ....[121]....
        /*07a0*/ 	.word	0xffffffff


	//   ....[122]....
        /*07a4*/ 	.word	0xffffffff


	//   ....[123]....
        /*07a8*/ 	.word	0xffffffff


	//   ....[124]....
        /*07ac*/ 	.word	0xffffffff


	//   ....[125]....
        /*07b0*/ 	.word	0xffffffff


	//   ....[126]....
        /*07b4*/ 	.word	0xffffffff


	//   ....[127]....
        /*07b8*/ 	.word	0xffffffff


	//   ....[128]....
        /*07bc*/ 	.word	0xffffffff


	//   ....[129]....
        /*07c0*/ 	.word	0xffffffff


	//   ....[130]....
        /*07c4*/ 	.word	0xffffffff


	//   ....[131]....
        /*07c8*/ 	.word	0xffffffff


	//   ....[132]....
        /*07cc*/ 	.word	0xffffffff


	//   ....[133]....
        /*07d0*/ 	.word	0xffffffff


	//   ....[134]....
        /*07d4*/ 	.word	0xffffffff


	//   ....[135]....
        /*07d8*/ 	.word	0xffffffff


	//   ....[136]....
        /*07dc*/ 	.word	0xffffffff


	//   ....[137]....
        /*07e0*/ 	.word	0xffffffff


	//   ....[138]....
        /*07e4*/ 	.word	0xffffffff


	//   ....[139]....
        /*07e8*/ 	.word	0xffffffff


	//   ....[140]....
        /*07ec*/ 	.word	0xffffffff


	//   ....[141]....
        /*07f0*/ 	.word	0xffffffff


	//   ....[142]....
        /*07f4*/ 	.word	0xffffffff


	//   ....[143]....
        /*07f8*/ 	.word	0xffffffff


	//   ....[144]....
        /*07fc*/ 	.word	0xffffffff


	//   ....[145]....
        /*0800*/ 	.word	0xffffffff


	//   ....[146]....
        /*0804*/ 	.word	0xffffffff


	//   ....[147]....
        /*0808*/ 	.word	0xffffffff


	//   ....[148]....
        /*080c*/ 	.word	0xffffffff


	//   ....[149]....
        /*0810*/ 	.word	0xffffffff


	//   ....[150]....
        /*0814*/ 	.word	0xffffffff


	//   ....[151]....
        /*0818*/ 	.word	0xffffffff


	//   ....[152]....
        /*081c*/ 	.word	0xffffffff


	//   ....[153]....
        /*0820*/ 	.word	0xffffffff


	//   ....[154]....
        /*0824*/ 	.word	0xffffffff


	//   ....[155]....
        /*0828*/ 	.word	0xffffffff


	//   ....[156]....
        /*082c*/ 	.word	0xffffffff


	//   ....[157]....
        /*0830*/ 	.word	0xffffffff


	//   ....[158]....
        /*0834*/ 	.word	0xffffffff


	//   ....[159]....
        /*0838*/ 	.word	0xffffffff


	//   ....[160]....
        /*083c*/ 	.word	0xffffffff


	//   ....[161]....
        /*0840*/ 	.word	0xffffffff


	//   ....[162]....
        /*0844*/ 	.word	0xffffffff


	//   ....[163]....
        /*0848*/ 	.word	0xffffffff


	//   ....[164]....
        /*084c*/ 	.word	0xffffffff


	//   ....[165]....
        /*0850*/ 	.word	0xffffffff


	//   ....[166]....
        /*0854*/ 	.word	0xffffffff


	//   ....[167]....
        /*0858*/ 	.word	0xffffffff


	//   ....[168]....
        /*085c*/ 	.word	0xffffffff


	//   ....[169]....
        /*0860*/ 	.word	0xffffffff


	//   ....[170]....
        /*0864*/ 	.word	0xffffffff


	//   ....[171]....
        /*0868*/ 	.word	0xffffffff


	//   ....[172]....
        /*086c*/ 	.word	0xffffffff


	//   ....[173]....
        /*0870*/ 	.word	0xffffffff


	//   ....[174]....
        /*0874*/ 	.word	0xffffffff


	//   ....[175]....
        /*0878*/ 	.word	0xffffffff


	//   ....[176]....
        /*087c*/ 	.word	0xffffffff


	//   ....[177]....
        /*0880*/ 	.word	0xffffffff


	//   ....[178]....
        /*0884*/ 	.word	0xffffffff


	//   ....[179]....
        /*0888*/ 	.word	0xffffffff


	//   ....[180]....
        /*088c*/ 	.word	0xffffffff


	//   ....[181]....
        /*0890*/ 	.word	0xffffffff


	//   ....[182]....
        /*0894*/ 	.word	0xffffffff


	//   ....[183]....
        /*0898*/ 	.word	0xffffffff


	//   ....[184]....
        /*089c*/ 	.word	0xffffffff


	//   ....[185]....
        /*08a0*/ 	.word	0xffffffff


	//   ....[186]....
        /*08a4*/ 	.word	0xffffffff


	//   ....[187]....
        /*08a8*/ 	.word	0xffffffff


	//   ....[188]....
        /*08ac*/ 	.word	0xffffffff


	//   ....[189]....
        /*08b0*/ 	.word	0xffffffff


	//   ....[190]....
        /*08b4*/ 	.word	0xffffffff


	//   ....[191]....
        /*08b8*/ 	.word	0xffffffff


	//   ....[192]....
        /*08bc*/ 	.word	0xffffffff


	//   ....[193]....
        /*08c0*/ 	.word	0xffffffff


	//   ....[194]....
        /*08c4*/ 	.word	0xffffffff


	//   ....[195]....
        /*08c8*/ 	.word	0xffffffff


	//   ....[196]....
        /*08cc*/ 	.word	0xffffffff


	//   ....[197]....
        /*08d0*/ 	.word	0xffffffff


	//   ....[198]....
        /*08d4*/ 	.word	0xffffffff


	//   ....[199]....
        /*08d8*/ 	.word	0xffffffff


	//   ....[200]....
        /*08dc*/ 	.word	0xffffffff


	//   ....[201]....
        /*08e0*/ 	.word	0xffffffff


	//   ....[202]....
        /*08e4*/ 	.word	0xffffffff


	//   ....[203]....
        /*08e8*/ 	.word	0xffffffff


	//   ....[204]....
        /*08ec*/ 	.word	0xffffffff


	//   ....[205]....
        /*08f0*/ 	.word	0xffffffff


	//   ....[206]....
        /*08f4*/ 	.word	0xffffffff


	//   ....[207]....
        /*08f8*/ 	.word	0xffffffff


	//   ....[208]....
        /*08fc*/ 	.word	0xffffffff


	//   ....[209]....
        /*0900*/ 	.word	0xffffffff


	//   ....[210]....
        /*0904*/ 	.word	0xffffffff


	//   ....[211]....
        /*0908*/ 	.word	0xffffffff


	//   ....[212]....
        /*090c*/ 	.word	0xffffffff


	//   ....[213]....
        /*0910*/ 	.word	0xffffffff


	//   ....[214]....
        /*0914*/ 	.word	0xffffffff


	//   ....[215]....
        /*0918*/ 	.word	0x0500000f


	//   ....[216]....
        /*091c*/ 	.word	0x0500000f


	//   ....[217]....
        /*0920*/ 	.word	0x0500000f


	//   ....[218]....
        /*0924*/ 	.word	0x0500000f


	//   ....[219]....
        /*0928*/ 	.word	0x0500000f


	//   ....[220]....
        /*092c*/ 	.word	0x0500000f


	//   ....[221]....
        /*0930*/ 	.word	0x0500000f


	//   ....[222]....
        /*0934*/ 	.word	0x0500000f


	//   ....[223]....
        /*0938*/ 	.word	0x0500000f


	//   ....[224]....
        /*093c*/ 	.word	0x0500000f


	//   ....[225]....
        /*0940*/ 	.word	0x0500000f


	//   ....[226]....
        /*0944*/ 	.word	0x0500000f


	//   ....[227]....
        /*0948*/ 	.word	0x0500000f


	//   ....[228]....
        /*094c*/ 	.word	0x0500000f


	//   ....[229]....
        /*0950*/ 	.word	0x0500000f


	//   ....[230]....
        /*0954*/ 	.word	0x0500000f


	//   ....[231]....
        /*0958*/ 	.word	0x0500000f


	//   ....[232]....
        /*095c*/ 	.word	0x0500000f


	//   ....[233]....
        /*0960*/ 	.word	0x0500000f


	//   ....[234]....
        /*0964*/ 	.word	0x0500000f


	//   ....[235]....
        /*0968*/ 	.word	0x0500000f


	//   ....[236]....
        /*096c*/ 	.word	0x0500000f


	//   ....[237]....
        /*0970*/ 	.word	0x0500000f


	//   ....[238]....
        /*0974*/ 	.word	0x0500000f


	//   ....[239]....
        /*0978*/ 	.word	0x0500000f


	//   ....[240]....
        /*097c*/ 	.word	0x0500000f


	//   ....[241]....
        /*0980*/ 	.word	0x0500000f


	//   ....[242]....
        /*0984*/ 	.word	0x0500000f


	//   ....[243]....
        /*0988*/ 	.word	0x0500000f


	//   ....[244]....
        /*098c*/ 	.word	0x0500000f


	//   ....[245]....
        /*0990*/ 	.word	0x0500000f


	//   ....[246]....
        /*0994*/ 	.word	0x0500000f


	//   ....[247]....
        /*0998*/ 	.word	0x0500000f


	//   ....[248]....
        /*099c*/ 	.word	0x0500000f


	//   ....[249]....
        /*09a0*/ 	.word	0x0500000f


	//   ....[250]....
        /*09a4*/ 	.word	0x0500000f


	//   ....[251]....
        /*09a8*/ 	.word	0x0500000f


	//   ....[252]....
        /*09ac*/ 	.word	0x0500000f


	//   ....[253]....
        /*09b0*/ 	.word	0x0500000f


	//   ....[254]....
        /*09b4*/ 	.word	0x0500000f


	//   ....[255]....
        /*09b8*/ 	.word	0x0500000f


	//   ....[0]....
        /*09bc*/ 	.word	0x0500000f


	//   ....[1]....
        /*09c0*/ 	.word	0x0500000f


	//   ....[2]....
        /*09c4*/ 	.word	0x0500000f


	//   ....[3]....
        /*09c8*/ 	.word	0x0500000f


	//   ....[4]....
        /*09cc*/ 	.word	0x0500000f


	//   ....[5]....
        /*09d0*/ 	.word	0x0500000f


	//   ....[6]....
        /*09d4*/ 	.word	0x0500000f


	//   ....[7]....
        /*09d8*/ 	.word	0x0500000f


	//   ....[8]....
        /*09dc*/ 	.word	0x0500000f


	//   ....[9]....
        /*09e0*/ 	.word	0x0500000f


	//   ....[10]....
        /*09e4*/ 	.word	0x0500000f


	//   ....[11]....
        /*09e8*/ 	.word	0x0500000f


	//   ....[12]....
        /*09ec*/ 	.word	0x0500000f


	//   ....[13]....
        /*09f0*/ 	.word	0x0500000f


	//   ....[14]....
        /*09f4*/ 	.word	0x0500000f


	//   ....[15]....
        /*09f8*/ 	.word	0x0500000f


	//   ....[16]....
        /*09fc*/ 	.word	0x0500000f


	//   ....[17]....
        /*0a00*/ 	.word	0x0500000f


	//   ....[18]....
        /*0a04*/ 	.word	0x0500000f


	//   ....[19]....
        /*0a08*/ 	.word	0x0500000f


	//   ....[20]....
        /*0a0c*/ 	.word	0x0500000f


	//   ....[21]....
        /*0a10*/ 	.word	0x0500000f


	//   ....[22]....
        /*0a14*/ 	.word	0x0500000f


	//   ....[23]....
        /*0a18*/ 	.word	0x0500000f


	//   ....[24]....
        /*0a1c*/ 	.word	0x0500000f


	//   ....[25]....
        /*0a20*/ 	.word	0x0500000f


	//   ....[26]....
        /*0a24*/ 	.word	0x0500000f


	//   ....[27]....
        /*0a28*/ 	.word	0x0500000f


	//   ....[28]....
        /*0a2c*/ 	.word	0x0500000f


	//   ....[29]....
        /*0a30*/ 	.word	0x0500000f


	//   ....[30]....
        /*0a34*/ 	.word	0x0500000f


	//   ....[31]....
        /*0a38*/ 	.word	0x0500000f


	//   ....[32]....
        /*0a3c*/ 	.word	0x0500000f


	//   ....[33]....
        /*0a40*/ 	.word	0x0500000f


	//   ....[34]....
        /*0a44*/ 	.word	0x0500000f


	//   ....[35]....
        /*0a48*/ 	.word	0x0500000f


	//   ....[36]....
        /*0a4c*/ 	.word	0x0500000f


	//   ....[37]....
        /*0a50*/ 	.word	0x0500000f


	//   ....[38]....
        /*0a54*/ 	.word	0x0500000f


	//   ....[39]....
        /*0a58*/ 	.word	0x0500000f


	//   ....[40]....
        /*0a5c*/ 	.word	0x0500000f


	//   ....[41]....
        /*0a60*/ 	.word	0x0500000f


	//   ....[42]....
        /*0a64*/ 	.word	0x0500000f


	//   ....[43]....
        /*0a68*/ 	.word	0x0500000f


	//   ....[44]....
        /*0a6c*/ 	.word	0x0500000f


	//   ....[45]....
        /*0a70*/ 	.word	0x0500000f


	//   ....[46]....
        /*0a74*/ 	.word	0x0500000f


	//   ....[47]....
        /*0a78*/ 	.word	0x0500000f


	//   ....[48]....
        /*0a7c*/ 	.word	0x0500000f


	//   ....[49]....
        /*0a80*/ 	.word	0x0500000f


	//   ....[50]....
        /*0a84*/ 	.word	0x0500000f


	//   ....[51]....
        /*0a88*/ 	.word	0x0500000f


	//   ....[52]....
        /*0a8c*/ 	.word	0x0500000f


	//   ....[53]....
        /*0a90*/ 	.word	0x0500000f


	//   ....[54]....
        /*0a94*/ 	.word	0x0500000f


	//   ....[55]....
        /*0a98*/ 	.word	0x0500000f


	//   ....[56]....
        /*0a9c*/ 	.word	0x0500000f


	//   ....[57]....
        /*0aa0*/ 	.word	0x0500000f


	//   ....[58]....
        /*0aa4*/ 	.word	0x0500000f


	//   ....[59]....
        /*0aa8*/ 	.word	0x0500000f


	//   ....[60]....
        /*0aac*/ 	.word	0x0500000f


	//   ....[61]....
        /*0ab0*/ 	.word	0x0500000f


	//   ....[62]....
        /*0ab4*/ 	.word	0x0500000f


	//   ....[63]....
        /*0ab8*/ 	.word	0x0500000f


	//   ....[64]....
        /*0abc*/ 	.word	0x0500000f


	//   ....[65]....
        /*0ac0*/ 	.word	0x0500000f


	//   ....[66]....
        /*0ac4*/ 	.word	0x0500000f


	//   ....[67]....
        /*0ac8*/ 	.word	0x0500000f


	//   ....[68]....
        /*0acc*/ 	.word	0x0500000f


	//   ....[69]....
        /*0ad0*/ 	.word	0x0500000f


	//   ....[70]....
        /*0ad4*/ 	.word	0x0500000f


	//   ....[71]....
        /*0ad8*/ 	.word	0x0500000f


	//   ....[72]....
        /*0adc*/ 	.word	0x0500000f


	//   ....[73]....
        /*0ae0*/ 	.word	0x0500000f


	//   ....[74]....
        /*0ae4*/ 	.word	0x0500000f


	//   ....[75]....
        /*0ae8*/ 	.word	0x0500000f


	//   ....[76]....
        /*0aec*/ 	.word	0x0500000f


	//   ....[77]....
        /*0af0*/ 	.word	0x0500000f


	//   ....[78]....
        /*0af4*/ 	.word	0x0500000f


	//   ....[79]....
        /*0af8*/ 	.word	0x0500000f


	//   ....[80]....
        /*0afc*/ 	.word	0x0500000f


	//   ....[81]....
        /*0b00*/ 	.word	0x0500000f


	//   ....[82]....
        /*0b04*/ 	.word	0x0500000f


	//   ....[83]....
        /*0b08*/ 	.word	0x0500000f


	//   ....[84]....
        /*0b0c*/ 	.word	0x0500000f


	//   ....[85]....
        /*0b10*/ 	.word	0x0500000f


	//   ....[86]....
        /*0b14*/ 	.word	0x0500000f


	//   ....[87]....
        /*0b18*/ 	.word	0x0500000f


	//   ....[88]....
        /*0b1c*/ 	.word	0x0500000f


	//   ....[89]....
        /*0b20*/ 	.word	0x0500000f


	//   ....[90]....
        /*0b24*/ 	.word	0x0500000f


	//   ....[91]....
        /*0b28*/ 	.word	0x0500000f


	//   ....[92]....
        /*0b2c*/ 	.word	0x0500000f


	//   ....[93]....
        /*0b30*/ 	.word	0x0500000f


	//   ....[94]....
        /*0b34*/ 	.word	0x0500000f


	//   ....[95]....
        /*0b38*/ 	.word	0x0500000f


	//   ....[96]....
        /*0b3c*/ 	.word	0x0500000f


	//   ....[97]....
        /*0b40*/ 	.word	0x0500000f


	//   ....[98]....
        /*0b44*/ 	.word	0x0500000f


	//   ....[99]....
        /*0b48*/ 	.word	0x0500000f


	//   ....[100]....
        /*0b4c*/ 	.word	0x0500000f


	//   ....[101]....
        /*0b50*/ 	.word	0x0500000f


	//   ....[102]....
        /*0b54*/ 	.word	0x0500000f


	//   ....[103]....
        /*0b58*/ 	.word	0x0500000f


	//   ....[104]....
        /*0b5c*/ 	.word	0x0500000f


	//   ....[105]....
        /*0b60*/ 	.word	0x0500000f


	//   ....[106]....
        /*0b64*/ 	.word	0x0500000f


	//   ....[107]....
        /*0b68*/ 	.word	0x0500000f


	//   ....[108]....
        /*0b6c*/ 	.word	0x0500000f


	//   ....[109]....
        /*0b70*/ 	.word	0x0500000f


	//   ....[110]....
        /*0b74*/ 	.word	0x0500000f


	//   ....[111]....
        /*0b78*/ 	.word	0x0500000f


	//   ....[112]....
        /*0b7c*/ 	.word	0x0500000f


	//   ....[113]....
        /*0b80*/ 	.word	0x0500000f


	//   ....[114]....
        /*0b84*/ 	.word	0x0500000f


	//   ....[115]....
        /*0b88*/ 	.word	0x0500000f


	//   ....[116]....
        /*0b8c*/ 	.word	0x0500000f


	//----- nvinfo : EIATTR_COOP_GROUP_INSTR_OFFSETS
	.align		4
.L_1521:
        /*0b90*/ 	.byte	0x04, 0x28
        /*0b92*/ 	.short	(.L_1523 - .L_1522)


	//   ....[0]....
.L_1522:
        /*0b94*/ 	.word	0x00000070


	//   ....[1]....
        /*0b98*/ 	.word	0x00000140


	//   ....[2]....
        /*0b9c*/ 	.word	0x00000190


	//   ....[3]....
        /*0ba0*/ 	.word	0x000003c0


	//   ....[4]....
        /*0ba4*/ 	.word	0x00000520


	//   ....[5]....
        /*0ba8*/ 	.word	0x00000640


	//   ....[6]....
        /*0bac*/ 	.word	0x000007a0


	//   ....[7]....
        /*0bb0*/ 	.word	0x000031f0


	//   ....[8]....
        /*0bb4*/ 	.word	0x00003200


	//   ....[9]....
        /*0bb8*/ 	.word	0x00003970


	//   ....[10]....
        /*0bbc*/ 	.word	0x00003980


	//   ....[11]....
        /*0bc0*/ 	.word	0x00004770


	//   ....[12]....
        /*0bc4*/ 	.word	0x00004780


	//   ....[13]....
        /*0bc8*/ 	.word	0x00004fa0


	//   ....[14]....
        /*0bcc*/ 	.word	0x00004fb0


	//   ....[15]....
        /*0bd0*/ 	.word	0x00005a50


	//   ....[16]....
        /*0bd4*/ 	.word	0x00005a60


	//   ....[17]....
        /*0bd8*/ 	.word	0x00005b80


	//   ....[18]....
        /*0bdc*/ 	.word	0x00005b90


	//   ....[19]....
        /*0be0*/ 	.word	0x00005f80


	//   ....[20]....
        /*0be4*/ 	.word	0x00005fa0


	//   ....[21]....
        /*0be8*/ 	.word	0x00006080


	//   ....[22]....
        /*0bec*/ 	.word	0x000060a0


	//   ....[23]....
        /*0bf0*/ 	.word	0x00006bd0


	//   ....[24]....
        /*0bf4*/ 	.word	0x000073e0


	//   ....[25]....
        /*0bf8*/ 	.word	0x000073f0


	//   ....[26]....
        /*0bfc*/ 	.word	0x00007400


	//   ....[27]....
        /*0c00*/ 	.word	0x00007410


	//   ....[28]....
        /*0c04*/ 	.word	0x00007750


	//   ....[29]....
        /*0c08*/ 	.word	0x00007760


	//   ....[30]....
        /*0c0c*/ 	.word	0x00007770


	//   ....[31]....
        /*0c10*/ 	.word	0x00007780


	//   ....[32]....
        /*0c14*/ 	.word	0x00008bc0


	//   ....[33]....
        /*0c18*/ 	.word	0x00008bd0


	//   ....[34]....
        /*0c1c*/ 	.word	0x00008be0


	//   ....[35]....
        /*0c20*/ 	.word	0x00008bf0


	//   ....[36]....
        /*0c24*/ 	.word	0x00008cf0


	//   ....[37]....
        /*0c28*/ 	.word	0x00008d10


	//   ....[38]....
        /*0c2c*/ 	.word	0x00008da0


	//   ....[39]....
        /*0c30*/ 	.word	0x00008dd0


	//   ....[40]....
        /*0c34*/ 	.word	0x0000aae0


	//   ....[41]....
        /*0c38*/ 	.word	0x0000bb20


	//   ....[42]....
        /*0c3c*/ 	.word	0x0000c210


	//   ....[43]....
        /*0c40*/ 	.word	0x0000c300


	//   ....[44]....
        /*0c44*/ 	.word	0x0000cc10


	//   ....[45]....
        /*0c48*/ 	.word	0x0000cc60


	//   ....[46]....
        /*0c4c*/ 	.word	0x0000e940


	//   ....[47]....
        /*0c50*/ 	.word	0x0000ef10


	//   ....[48]....
        /*0c54*/ 	.word	0x0000fb40


	//   ....[49]....
        /*0c58*/ 	.word	0x0000ff30


	//   ....[50]....
        /*0c5c*/ 	.word	0x00010350


	//   ....[51]....
        /*0c60*/ 	.word	0x000103b0


	//   ....[52]....
        /*0c64*/ 	.word	0x00012a30


	//   ....[53]....
        /*0c68*/ 	.word	0x00012af0


	//   ....[54]....
        /*0c6c*/ 	.word	0x00012c30


	//   ....[55]....
        /*0c70*/ 	.word	0x00012c60


	//   ....[56]....
        /*0c74*/ 	.word	0x00014bd0


	//   ....[57]....
        /*0c78*/ 	.word	0x00015220


	//   ....[58]....
        /*0c7c*/ 	.word	0x00015ea0


	//   ....[59]....
        /*0c80*/ 	.word	0x00016000


	//   ....[60]....
        /*0c84*/ 	.word	0x000166e0


	//   ....[61]....
        /*0c88*/ 	.word	0x00016750


	//   ....[62]....
        /*0c8c*/ 	.word	0x00017770


	//   ....[63]....
        /*0c90*/ 	.word	0x000177a0


	//   ....[64]....
        /*0c94*/ 	.word	0x00017860


	//   ....[65]....
        /*0c98*/ 	.word	0x00017b30


	//   ....[66]....
        /*0c9c*/ 	.word	0x000188e0


	//   ....[67]....
        /*0ca0*/ 	.word	0x00018900


	//   ....[68]....
        /*0ca4*/ 	.word	0x00018910


	//   ....[69]....
        /*0ca8*/ 	.word	0x00018920


	//   ....[70]....
        /*0cac*/ 	.word	0x00018e40


	//   ....[71]....
        /*0cb0*/ 	.word	0x00018e80


	//   ....[72]....
        /*0cb4*/ 	.word	0x00018eb0


	//   ....[73]....
        /*0cb8*/ 	.word	0x00018ee0


	//   ....[74]....
        /*0cbc*/ 	.word	0x00018f00


	//   ....[75]....
        /*0cc0*/ 	.word	0x00018f10


	//   ....[76]....
        /*0cc4*/ 	.word	0x00018f50


	//   ....[77]....
        /*0cc8*/ 	.word	0x00018f80


	//   ....[78]....
        /*0ccc*/ 	.word	0x00019430


	//   ....[79]....
        /*0cd0*/ 	.word	0x00019440


	//   ....[80]....
        /*0cd4*/ 	.word	0x000196c0


	//   ....[81]....
        /*0cd8*/ 	.word	0x000196d0


	//   ....[82]....
        /*0cdc*/ 	.word	0x0001a180


	//   ....[83]....
        /*0ce0*/ 	.word	0x0001a1b0


	//   ....[84]....
        /*0ce4*/ 	.word	0x0001a1d0


	//   ....[85]....
        /*0ce8*/ 	.word	0x0001a200


	//   ....[86]....
        /*0cec*/ 	.word	0x0001a230


	//   ....[87]....
        /*0cf0*/ 	.word	0x0001a240


	//   ....[88]....
        /*0cf4*/ 	.word	0x0001a270


	//   ....[89]....
        /*0cf8*/ 	.word	0x0001a2e0


	//   ....[90]....
        /*0cfc*/ 	.word	0x0001a410


	//   ....[91]....
        /*0d00*/ 	.word	0x0001a610


	//   ....[92]....
        /*0d04*/ 	.word	0x0001a640


	//   ....[93]....
        /*0d08*/ 	.word	0x0001a670


	//   ....[94]....
        /*0d0c*/ 	.word	0x0001a6a0


	//   ....[95]....
        /*0d10*/ 	.word	0x0001a6d0


	//   ....[96]....
        /*0d14*/ 	.word	0x0001a700


	//   ....[97]....
        /*0d18*/ 	.word	0x0001a890


	//   ....[98]....
        /*0d1c*/ 	.word	0x0001a8c0


	//   ....[99]....
        /*0d20*/ 	.word	0x0001a8f0


	//   ....[100]....
        /*0d24*/ 	.word	0x0001a920


	//   ....[101]....
        /*0d28*/ 	.word	0x0001a950


	//   ....[102]....
        /*0d2c*/ 	.word	0x0001a980


	//   ....[103]....
        /*0d30*/ 	.word	0x0001aa10


	//   ....[104]....
        /*0d34*/ 	.word	0x0001aa40


	//   ....[105]....
        /*0d38*/ 	.word	0x0001aa50


	//   ....[106]....
        /*0d3c*/ 	.word	0x0001aa90


	//   ....[107]....
        /*0d40*/ 	.word	0x0001c260


	//   ....[108]....
        /*0d44*/ 	.word	0x0001e140


	//   ....[109]....
        /*0d48*/ 	.word	0x0001e160


	//   ....[110]....
        /*0d4c*/ 	.word	0x0001e1f0


	//   ....[111]....
        /*0d50*/ 	.word	0x0001e210


	//   ....[112]....
        /*0d54*/ 	.word	0x0001e290


	//   ....[113]....
        /*0d58*/ 	.word	0x0001e2b0


	//   ....[114]....
        /*0d5c*/ 	.word	0x0001e330


	//   ....[115]....
        /*0d60*/ 	.word	0x0001e350


	//   ....[116]....
        /*0d64*/ 	.word	0x0001e3d0


	//   ....[117]....
        /*0d68*/ 	.word	0x0001e3f0


	//   ....[118]....
        /*0d6c*/ 	.word	0x0001e470


	//   ....[119]....
        /*0d70*/ 	.word	0x0001e490


	//   ....[120]....
        /*0d74*/ 	.word	0x0001e510


	//   ....[121]....
        /*0d78*/ 	.word	0x0001e530


	//   ....[122]....
        /*0d7c*/ 	.word	0x0001e540


	//   ....[123]....
        /*0d80*/ 	.word	0x0001e550


	//   ....[124]....
        /*0d84*/ 	.word	0x0001ee50


	//   ....[125]....
        /*0d88*/ 	.word	0x0001ee80


	//   ....[126]....
        /*0d8c*/ 	.word	0x0001eea0


	//   ....[127]....
        /*0d90*/ 	.word	0x0001ef20


	//   ....[128]....
        /*0d94*/ 	.word	0x0001ef40


	//   ....[129]....
        /*0d98*/ 	.word	0x0001efc0


	//   ....[130]....
        /*0d9c*/ 	.word	0x0001efe0


	//   ....[131]....
        /*0da0*/ 	.word	0x0001f060


	//   ....[132]....
        /*0da4*/ 	.word	0x0001f080


	//   ....[133]....
        /*0da8*/ 	.word	0x0001f100


	//   ....[134]....
        /*0dac*/ 	.word	0x0001f120


	//   ....[135]....
        /*0db0*/ 	.word	0x0001f1a0


	//   ....[136]....
        /*0db4*/ 	.word	0x0001f1c0


	//   ....[137]....
        /*0db8*/ 	.word	0x0001f240


	//   ....[138]....
        /*0dbc*/ 	.word	0x0001f260


	//   ....[139]....
        /*0dc0*/ 	.word	0x0001f270


	//   ....[140]....
        /*0dc4*/ 	.word	0x0001f2e0


	//   ....[141]....
        /*0dc8*/ 	.word	0x0001f330


	//   ....[142]....
        /*0dcc*/ 	.word	0x0001f3e0


	//   ....[143]....
        /*0dd0*/ 	.word	0x0001f3f0


	//   ....[144]....
        /*0dd4*/ 	.word	0x0001f460


	//   ....[145]....
        /*0dd8*/ 	.word	0x0001f470


	//   ....[146]....
        /*0ddc*/ 	.word	0x0001f480


	//   ....[147]....
        /*0de0*/ 	.word	0x0001f490


	//   ....[148]....
        /*0de4*/ 	.word	0x0001fc70


	//   ....[149]....
        /*0de8*/ 	.word	0x0001fc90


	//   ....[150]....
        /*0dec*/ 	.word	0x0001fd00


	//   ....[151]....
        /*0df0*/ 	.word	0x0001fd10


	//   ....[152]....
        /*0df4*/ 	.word	0x0001fd50


	//   ....[153]....
        /*0df8*/ 	.word	0x0001fd60


	//   ....[154]....
        /*0dfc*/ 	.word	0x0001fda0


	//   ....[155]....
        /*0e00*/ 	.word	0x0001fdb0


	//   ....[156]....
        /*0e04*/ 	.word	0x0001fdf0


	//   ....[157]....
        /*0e08*/ 	.word	0x0001fe00


	//   ....[158]....
        /*0e0c*/ 	.word	0x0001fe40


	//   ....[159]....
        /*0e10*/ 	.word	0x0001fe50


	//   ....[160]....
        /*0e14*/ 	.word	0x0001fe90


	//   ....[161]....
        /*0e18*/ 	.word	0x0001fea0


	//   ....[162]....
        /*0e1c*/ 	.word	0x0001feb0


	//   ....[163]....
        /*0e20*/ 	.word	0x0001fef0


	//   ....[164]....
        /*0e24*/ 	.word	0x000201a0


	//   ....[165]....
        /*0e28*/ 	.word	0x000201d0


	//   ....[166]....
        /*0e2c*/ 	.word	0x00020230


	//   ....[167]....
        /*0e30*/ 	.word	0x00020240


	//   ....[168]....
        /*0e34*/ 	.word	0x00020290


	//   ....[169]....
        /*0e38*/ 	.word	0x000202a0


	//   ....[170]....
        /*0e3c*/ 	.word	0x000202f0


	//   ....[171]....
        /*0e40*/ 	.word	0x00020300


	//   ....[172]....
        /*0e44*/ 	.word	0x00020350


	//   ....[173]....
        /*0e48*/ 	.word	0x00020360


	//   ....[174]....
        /*0e4c*/ 	.word	0x000203b0


	//   ....[175]....
        /*0e50*/ 	.word	0x000203c0


	//   ....[176]....
        /*0e54*/ 	.word	0x00020410


	//   ....[177]....
        /*0e58*/ 	.word	0x00020420


	//   ....[178]....
        /*0e5c*/ 	.word	0x00020430


	//   ....[179]....
        /*0e60*/ 	.word	0x00020470


	//   ....[180]....
        /*0e64*/ 	.word	0x00020a50


	//   ....[181]....
        /*0e68*/ 	.word	0x00020a60


	//   ....[182]....
        /*0e6c*/ 	.word	0x00020ad0


	//   ....[183]....
        /*0e70*/ 	.word	0x00020b10


	//   ....[184]....
        /*0e74*/ 	.word	0x00020b30


	//   ....[185]....
        /*0e78*/ 	.word	0x00020b70


	//   ....[186]....
        /*0e7c*/ 	.word	0x00020b90


	//   ....[187]....
        /*0e80*/ 	.word	0x00020bd0


	//   ....[188]....
        /*0e84*/ 	.word	0x00020bf0


	//   ....[189]....
        /*0e88*/ 	.word	0x00020c30


	//   ....[190]....
        /*0e8c*/ 	.word	0x00020c50


	//   ....[191]....
        /*0e90*/ 	.word	0x00020c90


	//   ....[192]....
        /*0e94*/ 	.word	0x00020cb0


	//   ....[193]....
        /*0e98*/ 	.word	0x00020cf0


	//   ....[194]....
        /*0e9c*/ 	.word	0x00020d10


	//   ....[195]....
        /*0ea0*/ 	.word	0x00020d20


	//   ....[196]....
        /*0ea4*/ 	.word	0x000210f0


	//   ....[197]....
        /*0ea8*/ 	.word	0x00021120


	//   ....[198]....
        /*0eac*/ 	.word	0x00021180


	//   ....[199]....
        /*0eb0*/ 	.word	0x000211b0


	//   ....[200]....
        /*0eb4*/ 	.word	0x000211e0


	//   ....[201]....
        /*0eb8*/ 	.word	0x00021210


	//   ....[202]....
        /*0ebc*/ 	.word	0x00021240


	//   ....[203]....
        /*0ec0*/ 	.word	0x00021270


	//   ....[204]....
        /*0ec4*/ 	.word	0x00021410


	//   ....[205]....
        /*0ec8*/ 	.word	0x00021440


	//   ....[206]....
        /*0ecc*/ 	.word	0x00021470


	//   ....[207]....
        /*0ed0*/ 	.word	0x000214a0


	//   ....[208]....
        /*0ed4*/ 	.word	0x000214d0


	//   ....[209]....
        /*0ed8*/ 	.word	0x00021500


	//   ....[210]....
        /*0edc*/ 	.word	0x000215c0


	//   ....[211]....
        /*0ee0*/ 	.word	0x000215e0


	//   ....[212]....
        /*0ee4*/ 	.word	0x00021600


	//   ....[213]....
        /*0ee8*/ 	.word	0x00021660


	//   ....[214]....
        /*0eec*/ 	.word	0x00022090


	//   ....[215]....
        /*0ef0*/ 	.word	0x000223d0


	//   ....[216]....
        /*0ef4*/ 	.word	0x00022460


	//   ....[217]....
        /*0ef8*/ 	.word	0x000224f0


	//   ....[218]....
        /*0efc*/ 	.word	0x00022580


	//   ....[219]....
        /*0f00*/ 	.word	0x00022660


	//   ....[220]....
        /*0f04*/ 	.word	0x000226f0


	//   ....[221]....
        /*0f08*/ 	.word	0x00022790


	//   ....[222]....
        /*0f0c*/ 	.word	0x00022820


	//   ....[223]....
        /*0f10*/ 	.word	0x00022910


	//   ....[224]....
        /*0f14*/ 	.word	0x000229a0


	//   ....[225]....
        /*0f18*/ 	.word	0x00022a40


	//   ....[226]....
        /*0f1c*/ 	.word	0x00022ad0


	//   ....[227]....
        /*0f20*/ 	.word	0x00022c10


	//   ....[228]....
        /*0f24*/ 	.word	0x00022cc0


	//   ....[229]....
        /*0f28*/ 	.word	0x00022d50


	//   ....[230]....
        /*0f2c*/ 	.word	0x00022da0


	//   ....[231]....
        /*0f30*/ 	.word	0x00022df0


	//   ....[232]....
        /*0f34*/ 	.word	0x00022e80


	//   ....[233]....
        /*0f38*/ 	.word	0x00022f10


	//   ....[234]....
        /*0f3c*/ 	.word	0x00022f60


	//   ....[235]....
        /*0f40*/ 	.word	0x00022fb0


	//   ....[236]....
        /*0f44*/ 	.word	0x000230a0


	//   ....[237]....
        /*0f48*/ 	.word	0x00023150


	//   ....[238]....
        /*0f4c*/ 	.word	0x000231a0


	//   ....[239]....
        /*0f50*/ 	.word	0x000231f0


	//   ....[240]....
        /*0f54*/ 	.word	0x00023380


	//   ....[241]....
        /*0f58*/ 	.word	0x000234d0


	//   ....[242]....
        /*0f5c*/ 	.word	0x00023580


	//   ....[243]....
        /*0f60*/ 	.word	0x000235d0


	//   ....[244]....
        /*0f64*/ 	.word	0x00023930


	//   ....[245]....
        /*0f68*/ 	.word	0x00023990


	//   ....[246]....
        /*0f6c*/ 	.word	0x00023a50


	//   ....[247]....
        /*0f70*/ 	.word	0x00023ac0


	//   ....[248]....
        /*0f74*/ 	.word	0x00023b20


	//   ....[249]....
        /*0f78*/ 	.word	0x00023bd0


	//   ....[250]....
        /*0f7c*/ 	.word	0x00023c30


	//   ....[251]....
        /*0f80*/ 	.word	0x00023cc0


	//   ....[252]....
        /*0f84*/ 	.word	0x00023d40


	//   ....[253]....
        /*0f88*/ 	.word	0x00023d90


	//   ....[254]....
        /*0f8c*/ 	.word	0x00023e20


	//   ....[255]....
        /*0f90*/ 	.word	0x00023eb0


	//   ....[0]....
        /*0f94*/ 	.word	0x00023f50


	//   ....[1]....
        /*0f98*/ 	.word	0x00023ff0


	//   ....[2]....
        /*0f9c*/ 	.word	0x00024050


	//   ....[3]....
        /*0fa0*/ 	.word	0x000240c0


	//   ....[4]....
        /*0fa4*/ 	.word	0x00024120


	//   ....[5]....
        /*0fa8*/ 	.word	0x00024190


	//   ....[6]....
        /*0fac*/ 	.word	0x00024250


	//   ....[7]....
        /*0fb0*/ 	.word	0x000242b0


	//   ....[8]....
        /*0fb4*/ 	.word	0x00024370


	//   ....[9]....
        /*0fb8*/ 	.word	0x00024650


	//   ....[10]....
        /*0fbc*/ 	.word	0x00024740


	//   ....[11]....
        /*0fc0*/ 	.word	0x000247e0


	//   ....[12]....
        /*0fc4*/ 	.word	0x00024840


	//   ....[13]....
        /*0fc8*/ 	.word	0x00024930


	//   ....[14]....
        /*0fcc*/ 	.word	0x000249a0


	//   ....[15]....
        /*0fd0*/ 	.word	0x00024a90


	//   ....[16]....
        /*0fd4*/ 	.word	0x00024b00


	//   ....[17]....
        /*0fd8*/ 	.word	0x00024bf0


	//   ....[18]....
        /*0fdc*/ 	.word	0x00024c60


	//   ....[19]....
        /*0fe0*/ 	.word	0x00024d50


	//   ....[20]....
        /*0fe4*/ 	.word	0x00024dc0


	//   ....[21]....
        /*0fe8*/ 	.word	0x00024eb0


	//   ....[22]....
        /*0fec*/ 	.word	0x00024f20


	//   ....[23]....
        /*0ff0*/ 	.word	0x00025010


	//   ....[24]....
        /*0ff4*/ 	.word	0x00025080


	//   ....[25]....
        /*0ff8*/ 	.word	0x00025120


	//   ....[26]....
        /*0ffc*/ 	.word	0x00025210


	//   ....[27]....
        /*1000*/ 	.word	0x00025280


	//   ....[28]....
        /*1004*/ 	.word	0x000252e0


	//   ....[29]....
        /*1008*/ 	.word	0x000253d0


	//   ....[30]....
        /*100c*/ 	.word	0x00025430


	//   ....[31]....
        /*1010*/ 	.word	0x00025530


	//   ....[32]....
        /*1014*/ 	.word	0x00025590


	//   ....[33]....
        /*1018*/ 	.word	0x00025690


	//   ....[34]....
        /*101c*/ 	.word	0x000256f0


	//   ....[35]....
        /*1020*/ 	.word	0x000257f0


	//   ....[36]....
        /*1024*/ 	.word	0x00025850


	//   ....[37]....
        /*1028*/ 	.word	0x00025950


	//   ....[38]....
        /*102c*/ 	.word	0x000259b0


	//   ....[39]....
        /*1030*/ 	.word	0x00025ab0


	//   ....[40]....
        /*1034*/ 	.word	0x00025b10


	//   ....[41]....
        /*1038*/ 	.word	0x00025bc0


	//   ....[42]....
        /*103c*/ 	.word	0x00025c80


	//   ....[43]....
        /*1040*/ 	.word	0x00025d60


	//   ....[44]....
        /*1044*/ 	.word	0x00025dc0


	//   ....[45]....
        /*1048*/ 	.word	0x00025ea0


	//   ....[46]....
        /*104c*/ 	.word	0x00025f00


	//   ....[47]....
        /*1050*/ 	.word	0x00025fd0


	//   ....[48]....
        /*1054*/ 	.word	0x00026030


	//   ....[49]....
        /*1058*/ 	.word	0x000260f0


	//   ....[50]....
        /*105c*/ 	.word	0x00026230


	//   ....[51]....
        /*1060*/ 	.word	0x000262e0


	//   ....[52]....
        /*1064*/ 	.word	0x00026360


	//   ....[53]....
        /*1068*/ 	.word	0x00026420


	//   ....[54]....
        /*106c*/ 	.word	0x00026480


	//   ....[55]....
        /*1070*/ 	.word	0x00026530


	//   ....[56]....
        /*1074*/ 	.word	0x00026590


	//   ....[57]....
        /*1078*/ 	.word	0x00026640


	//   ....[58]....
        /*107c*/ 	.word	0x000266a0


	//   ....[59]....
        /*1080*/ 	.word	0x00026750


	//   ....[60]....
        /*1084*/ 	.word	0x000267b0


	//   ....[61]....
        /*1088*/ 	.word	0x00026860


	//   ....[62]....
        /*108c*/ 	.word	0x000268c0


	//   ....[63]....
        /*1090*/ 	.word	0x00026970


	//   ....[64]....
        /*1094*/ 	.word	0x000269d0


	//   ....[65]....
        /*1098*/ 	.word	0x00026a80


	//   ....[66]....
        /*109c*/ 	.word	0x00026b70


	//   ....[67]....
        /*10a0*/ 	.word	0x00026c20


	//   ....[68]....
        /*10a4*/ 	.word	0x00026c80


	//   ....[69]....
        /*10a8*/ 	.word	0x00026d40


	//   ....[70]....
        /*10ac*/ 	.word	0x00026da0


	//   ....[71]....
        /*10b0*/ 	.word	0x00026e60


	//   ....[72]....
        /*10b4*/ 	.word	0x00026ec0


	//   ....[73]....
        /*10b8*/ 	.word	0x00026f80


	//   ....[74]....
        /*10bc*/ 	.word	0x00026fe0


	//   ....[75]....
        /*10c0*/ 	.word	0x000270a0


	//   ....[76]....
        /*10c4*/ 	.word	0x00027100


	//   ....[77]....
        /*10c8*/ 	.word	0x000271c0


	//   ....[78]....
        /*10cc*/ 	.word	0x00027220


	//   ....[79]....
        /*10d0*/ 	.word	0x000272e0


	//   ....[80]....
        /*10d4*/ 	.word	0x00027340


	//   ....[81]....
        /*10d8*/ 	.word	0x000273f0


	//   ....[82]....
        /*10dc*/ 	.word	0x000274e0


	//   ....[83]....
        /*10e0*/ 	.word	0x00027590


	//   ....[84]....
        /*10e4*/ 	.word	0x00027650


	//   ....[85]....
        /*10e8*/ 	.word	0x00027700


	//   ....[86]....
        /*10ec*/ 	.word	0x00027760


	//   ....[87]....
        /*10f0*/ 	.word	0x00027810


	//   ....[88]....
        /*10f4*/ 	.word	0x00027870


	//   ....[89]....
        /*10f8*/ 	.word	0x00027920


	//   ....[90]....
        /*10fc*/ 	.word	0x00027980


	//   ....[91]....
        /*1100*/ 	.word	0x00027a30


	//   ....[92]....
        /*1104*/ 	.word	0x00027a90


	//   ....[93]....
        /*1108*/ 	.word	0x00027b40


	//   ....[94]....
        /*110c*/ 	.word	0x00027ba0


	//   ....[95]....
        /*1110*/ 	.word	0x00027c50


	//   ....[96]....
        /*1114*/ 	.word	0x00027cb0


	//   ....[97]....
        /*1118*/ 	.word	0x00027d50


	//   ....[98]....
        /*111c*/ 	.word	0x00027de0


	//   ....[99]....
        /*1120*/ 	.word	0x00027e80


	//   ....[100]....
        /*1124*/ 	.word	0x00027ff0


	//   ....[101]....
        /*1128*/ 	.word	0x00028060


	//   ....[102]....
        /*112c*/ 	.word	0x000280d0


	//   ....[103]....
        /*1130*/ 	.word	0x00028140


	//   ....[104]....
        /*1134*/ 	.word	0x000281b0


	//   ....[105]....
        /*1138*/ 	.word	0x00028230


	//   ....[106]....
        /*113c*/ 	.word	0x000282b0


	//   ....[107]....
        /*1140*/ 	.word	0x00028340


	//   ....[108]....
        /*1144*/ 	.word	0x000283b0


	//   ....[109]....
        /*1148*/ 	.word	0x00028420


	//   ....[110]....
        /*114c*/ 	.word	0x00028490


	//   ....[111]....
        /*1150*/ 	.word	0x00028510


	//   ....[112]....
        /*1154*/ 	.word	0x00028580


	//   ....[113]....
        /*1158*/ 	.word	0x00028630


	//   ....[114]....
        /*115c*/ 	.word	0x00028680


	//   ....[115]....
        /*1160*/ 	.word	0x00028710


	//   ....[116]....
        /*1164*/ 	.word	0x00028840


	//----- nvinfo : EIATTR_REG_RECONFIG
	.align		4
.L_1523:
        /*1168*/ 	.byte	0x01, 0x54
	.zero		2


	//----- nvinfo : EIATTR_SYSCALL_OFFSETS
	.align		4
        /*116c*/ 	.byte	0x04, 0x46
        /*116e*/ 	.short	(.L_1525 - .L_1524)


	//   ....[0]....
.L_1524:
        /*1170*/ 	.word	0x00001e90


	//   ....[1]....
        /*1174*/ 	.word	0x00001fe0


	//   ....[2]....
        /*1178*/ 	.word	0x00006da0


	//   ....[3]....
        /*117c*/ 	.word	0x000070c0


	//   ....[4]....
        /*1180*/ 	.word	0x0001d7d0


	//   ....[5]....
        /*1184*/ 	.word	0x0001d920


	//   ....[6]....
        /*1188*/ 	.word	0x0001da10


	//   ....[7]....
        /*118c*/ 	.word	0x0001e970


	//----- nvinfo : EIATTR_MBARRIER_INSTR_OFFSETS
	.align		4
.L_1525:
        /*1190*/ 	.byte	0x04, 0x39
        /*1192*/ 	.short	(.L_1527 - .L_1526)


	//   ....[0]....
.L_1526:
        /*1194*/ 	.word	0x00000270
        /*1198*/ 	.word	0x000000ff
        /*119c*/ 	.word	0x00016800
        /*11a0*/ 	.short	0x0100
        /*11a2*/ 	.byte	0x08
	.zero		1


	//   ....[1]....
        /*11a4*/ 	.word	0x00000280
        /*11a8*/ 	.word	0x000000ff
        /*11ac*/ 	.word	0x00016820
        /*11b0*/ 	.short	0x0100
        /*11b2*/ 	.byte	0x08
	.zero		1


	//   ....[2]....
        /*11b4*/ 	.word	0x00000370
        /*11b8*/ 	.word	0x000000ff
        /*11bc*/ 	.word	0x00016830
        /*11c0*/ 	.short	0x0100
        /*11c2*/ 	.byte	0x08
	.zero		1


	//   ....[3]....
        /*11c4*/ 	.word	0x00000380
        /*11c8*/ 	.word	0x000000ff
        /*11cc*/ 	.word	0x00016840
        /*11d0*/ 	.short	0x0100
        /*11d2*/ 	.byte	0x08
	.zero		1


	//   ....[4]....
        /*11d4*/ 	.word	0x00000390
        /*11d8*/ 	.word	0x000000ff
        /*11dc*/ 	.word	0x00016838
        /*11e0*/ 	.short	0x0100
        /*11e2*/ 	.byte	0x08
	.zero		1


	//   ....[5]....
        /*11e4*/ 	.word	0x000003a0
        /*11e8*/ 	.word	0x000000ff
        /*11ec*/ 	.word	0x00016848
        /*11f0*/ 	.short	0x0100
        /*11f2*/ 	.byte	0x08
	.zero		1


	//   ....[6]....
        /*11f4*/ 	.word	0x000004d0
        /*11f8*/ 	.word	0x000000ff
        /*11fc*/ 	.word	0x00016850
        /*1200*/ 	.short	0x0100
        /*1202*/ 	.byte	0x08
	.zero		1


	//   ....[7]....
        /*1204*/ 	.word	0x000004e0
        /*1208*/ 	.word	0x000000ff
        /*120c*/ 	.word	0x00016860
        /*1210*/ 	.short	0x0100
        /*1212*/ 	.byte	0x08
	.zero		1


	//   ....[8]....
        /*1214*/ 	.word	0x000004f0
        /*1218*/ 	.word	0x000000ff
        /*121c*/ 	.word	0x00016858
        /*1220*/ 	.short	0x0100
        /*1222*/ 	.byte	0x08
	.zero		1


	//   ....[9]....
        /*1224*/ 	.word	0x00000500
        /*1228*/ 	.word	0x000000ff
        /*122c*/ 	.word	0x00016868
        /*1230*/ 	.short	0x0100
        /*1232*/ 	.byte	0x08
	.zero		1


	//   ....[10]....
        /*1234*/ 	.word	0x000005f0
        /*1238*/ 	.word	0x000000ff
        /*123c*/ 	.word	0x00016870
        /*1240*/ 	.short	0x0100
        /*1242*/ 	.byte	0x06
	.zero		1


	//   ....[11]....
        /*1244*/ 	.word	0x00000600
        /*1248*/ 	.word	0x000000ff
        /*124c*/ 	.word	0x00016880
        /*1250*/ 	.short	0x0100
        /*1252*/ 	.byte	0x06
	.zero		1


	//   ....[12]....
        /*1254*/ 	.word	0x00000610
        /*1258*/ 	.word	0x000000ff
        /*125c*/ 	.word	0x00016878
        /*1260*/ 	.short	0x0100
        /*1262*/ 	.byte	0x06
	.zero		1


	//   ....[13]....
        /*1264*/ 	.word	0x00000620
        /*1268*/ 	.word	0x000000ff
        /*126c*/ 	.word	0x00016888
        /*1270*/ 	.short	0x0100
        /*1272*/ 	.byte	0x06
	.zero		1


	//   ....[14]....
        /*1274*/ 	.word	0x00000750
        /*1278*/ 	.word	0x000000ff
        /*127c*/ 	.word	0x00016890
        /*1280*/ 	.short	0x0100
        /*1282*/ 	.byte	0x08
	.zero		1


	//   ....[15]....
        /*1284*/ 	.word	0x00000760
        /*1288*/ 	.word	0x000000ff
        /*128c*/ 	.word	0x000168a0
        /*1290*/ 	.short	0x0100
        /*1292*/ 	.byte	0x08
	.zero		1


	//   ....[16]....
        /*1294*/ 	.word	0x00000770
        /*1298*/ 	.word	0x000000ff
        /*129c*/ 	.word	0x00016898
        /*12a0*/ 	.short	0x0100
        /*12a2*/ 	.byte	0x08
	.zero		1


	//   ....[17]....
        /*12a4*/ 	.word	0x00000780
        /*12a8*/ 	.word	0x000000ff
        /*12ac*/ 	.word	0x000168a8
        /*12b0*/ 	.short	0x0100
        /*12b2*/ 	.byte	0x08
	.zero		1


	//   ....[18]....
        /*12b4*/ 	.word	0x000008b0
        /*12b8*/ 	.word	0x000000ff
        /*12bc*/ 	.word	0x000168b0
        /*12c0*/ 	.short	0x0100
        /*12c2*/ 	.byte	0x08
	.zero		1


	//   ....[19]....
        /*12c4*/ 	.word	0x000008c0
        /*12c8*/ 	.word	0x000000ff
        /*12cc*/ 	.word	0x000168c0
        /*12d0*/ 	.short	0x0100
        /*12d2*/ 	.byte	0x08
	.zero		1


	//   ....[20]....
        /*12d4*/ 	.word	0x000008d0
        /*12d8*/ 	.word	0x000000ff
        /*12dc*/ 	.word	0x000168b8
        /*12e0*/ 	.short	0x0100
        /*12e2*/ 	.byte	0x08
	.zero		1


	//   ....[21]....
        /*12e4*/ 	.word	0x000008e0
        /*12e8*/ 	.word	0x000000ff
        /*12ec*/ 	.word	0x000168c8
        /*12f0*/ 	.short	0x0100
        /*12f2*/ 	.byte	0x08
	.zero		1


	//   ....[22]....
        /*12f4*/ 	.word	0x000031a0
        /*12f8*/ 	.word	0x00000045
        /*12fc*/ 	.word	0x00016890
        /*1300*/ 	.short	0x010a
        /*1302*/ 	.byte	0x3f
	.zero		1


	//   ....[23]....
        /*1304*/ 	.word	0x00004710
        /*1308*/ 	.word	0x00000045
        /*130c*/ 	.word	0x00016890
        /*1310*/ 	.short	0x010a
        /*1312*/ 	.byte	0x3f
	.zero		1


	//   ....[24]....
        /*1314*/ 	.word	0x00005850
        /*1318*/ 	.word	0x00000045
        /*131c*/ 	.word	0x00016890
        /*1320*/ 	.short	0x010a
        /*1322*/ 	.byte	0x3f
	.zero		1


	//   ....[25]....
        /*1324*/ 	.word	0x00005d60
        /*1328*/ 	.word	0x00000008
        /*132c*/ 	.word	0x00000000
        /*1330*/ 	.short	0x0101
        /*1332*/ 	.byte	0x3f
	.zero		1


	//   ....[26]....
        /*1334*/ 	.word	0x00005da0
        /*1338*/ 	.word	0x00000045
        /*133c*/ 	.word	0x000168b0
        /*1340*/ 	.short	0x010a
        /*1342*/ 	.byte	0x3f
	.zero		1


	//   ....[27]....
        /*1344*/ 	.word	0x00006230
        /*1348*/ 	.word	0x00000045
        /*134c*/ 	.word	0x00000000
        /*1350*/ 	.short	0x0101
        /*1352*/ 	.byte	0x3f
	.zero		1


	//   ....[28]....
        /*1354*/ 	.word	0x00006e40
        /*1358*/ 	.word	0x00000002
        /*135c*/ 	.word	0x00016800
        /*1360*/ 	.short	0x010a
        /*1362*/ 	.byte	0x3f
	.zero		1


	//   ....[29]....
        /*1364*/ 	.word	0x00006e90
        /*1368*/ 	.word	0x00000002
        /*136c*/ 	.word	0x00016800
        /*1370*/ 	.short	0x010a
        /*1372*/ 	.byte	0x3f
	.zero		1


	//   ....[30]....
        /*1374*/ 	.word	0x00007ad0
        /*1378*/ 	.word	0x00000002
        /*137c*/ 	.word	0x00016800
        /*1380*/ 	.short	0x010a
        /*1382*/ 	.byte	0x3f
	.zero		1


	//   ....[31]....
        /*1384*/ 	.word	0x000090f0
        /*1388*/ 	.word	0x00000002
        /*138c*/ 	.word	0x00016800
        /*1390*/ 	.short	0x010a
        /*1392*/ 	.byte	0x3f
	.zero		1


	//   ....[32]....
        /*1394*/ 	.word	0x0000a0d0
        /*1398*/ 	.word	0x00000000
        /*139c*/ 	.word	0x00016830
        /*13a0*/ 	.short	0x010a
        /*13a2*/ 	.byte	0x3f
	.zero		1


	//   ....[33]....
        /*13a4*/ 	.word	0x0000a180
        /*13a8*/ 	.word	0x00000000
        /*13ac*/ 	.word	0x00016830
        /*13b0*/ 	.short	0x010a
        /*13b2*/ 	.byte	0x3f
	.zero		1


	//   ....[34]....
        /*13b4*/ 	.word	0x0000ab20
        /*13b8*/ 	.word	0x00000004
        /*13bc*/ 	.word	0x00000000
        /*13c0*/ 	.short	0x0101
        /*13c2*/ 	.byte	0x3f
	.zero		1


	//   ....[35]....
        /*13c4*/ 	.word	0x0000dc20
        /*13c8*/ 	.word	0x00000009
        /*13cc*/ 	.word	0x00016830
        /*13d0*/ 	.short	0x010a
        /*13d2*/ 	.byte	0x3f
	.zero		1


	//   ....[36]....
        /*13d4*/ 	.word	0x0000dc70
        /*13d8*/ 	.word	0x00000009
        /*13dc*/ 	.word	0x00016830
        /*13e0*/ 	.short	0x010a
        /*13e2*/ 	.byte	0x3f
	.zero		1


	//   ....[37]....
        /*13e4*/ 	.word	0x0000df90
        /*13e8*/ 	.word	0x00000009
        /*13ec*/ 	.word	0x00016850
        /*13f0*/ 	.short	0x010a
        /*13f2*/ 	.byte	0x3f
	.zero		1


	//   ....[38]....
        /*13f4*/ 	.word	0x0000dfd0
        /*13f8*/ 	.word	0x00000009
        /*13fc*/ 	.word	0x00016850
        /*1400*/ 	.short	0x010a
        /*1402*/ 	.byte	0x3f
	.zero		1


	//   ....[39]....
        /*1404*/ 	.word	0x0000eb00
        /*1408*/ 	.word	0x00000038
        /*140c*/ 	.word	0x00000000
        /*1410*/ 	.short	0x0101
        /*1412*/ 	.byte	0x3f
	.zero		1


	//   ....[40]....
        /*1414*/ 	.word	0x00010f20
        /*1418*/ 	.word	0x00000013
        /*141c*/ 	.word	0x00000000
        /*1420*/ 	.short	0x0101
        /*1422*/ 	.byte	0x3f
	.zero		1


	//   ....[41]....
        /*1424*/ 	.word	0x00011720
        /*1428*/ 	.word	0x00000009
        /*142c*/ 	.word	0x00016830
        /*1430*/ 	.short	0x010a
        /*1432*/ 	.byte	0x3f
	.zero		1


	//   ....[42]....
        /*1434*/ 	.word	0x00011770
        /*1438*/ 	.word	0x00000009
        /*143c*/ 	.word	0x00016830
        /*1440*/ 	.short	0x010a
        /*1442*/ 	.byte	0x3f
	.zero		1


	//   ....[43]....
        /*1444*/ 	.word	0x00011ac0
        /*1448*/ 	.word	0x00000009
        /*144c*/ 	.word	0x00016850
        /*1450*/ 	.short	0x010a
        /*1452*/ 	.byte	0x3f
	.zero		1


	//   ....[44]....
        /*1454*/ 	.word	0x00011b00
        /*1458*/ 	.word	0x00000009
        /*145c*/ 	.word	0x00016850
        /*1460*/ 	.short	0x010a
        /*1462*/ 	.byte	0x3f
	.zero		1


	//   ....[45]....
        /*1464*/ 	.word	0x00012060
        /*1468*/ 	.word	0x0000000c
        /*146c*/ 	.word	0x00000000
        /*1470*/ 	.short	0x0101
        /*1472*/ 	.byte	0x3f
	.zero		1


	//   ....[46]....
        /*1474*/ 	.word	0x000139d0
        /*1478*/ 	.word	0x0000000f
        /*147c*/ 	.word	0x00000000
        /*1480*/ 	.short	0x0101
        /*1482*/ 	.byte	0x3f
	.zero		1


	//   ....[47]....
        /*1484*/ 	.word	0x00013f00
        /*1488*/ 	.word	0x00000009
        /*148c*/ 	.word	0x00016830
        /*1490*/ 	.short	0x010a
        /*1492*/ 	.byte	0x3f
	.zero		1


	//   ....[48]....
        /*1494*/ 	.word	0x00013f50
        /*1498*/ 	.word	0x00000009
        /*149c*/ 	.word	0x00016830
        /*14a0*/ 	.short	0x010a
        /*14a2*/ 	.byte	0x3f
	.zero		1


	//   ....[49]....
        /*14a4*/ 	.word	0x000142a0
        /*14a8*/ 	.word	0x00000009
        /*14ac*/ 	.word	0x00016850
        /*14b0*/ 	.short	0x010a
        /*14b2*/ 	.byte	0x3f
	.zero		1


	//   ....[50]....
        /*14b4*/ 	.word	0x000142e0
        /*14b8*/ 	.word	0x00000009
        /*14bc*/ 	.word	0x00016850
        /*14c0*/ 	.short	0x010a
        /*14c2*/ 	.byte	0x3f
	.zero		1


	//   ....[51]....
        /*14c4*/ 	.word	0x000148b0
        /*14c8*/ 	.word	0x00000036
        /*14cc*/ 	.word	0x00000000
        /*14d0*/ 	.short	0x0101
        /*14d2*/ 	.byte	0x3f
	.zero		1


	//   ....[52]....
        /*14d4*/ 	.word	0x00017230
        /*14d8*/ 	.word	0x0000000f
        /*14dc*/ 	.word	0x00000000
        /*14e0*/ 	.short	0x0101
        /*14e2*/ 	.byte	0x3f
	.zero		1


	//   ....[53]....
        /*14e4*/ 	.word	0x00017680
        /*14e8*/ 	.word	0x0000000b
        /*14ec*/ 	.word	0x00016850
        /*14f0*/ 	.short	0x010a
        /*14f2*/ 	.byte	0x3f
	.zero		1


	//   ....[54]....
        /*14f4*/ 	.word	0x000176f0
        /*14f8*/ 	.word	0x0000000b
        /*14fc*/ 	.word	0x00016850
        /*1500*/ 	.short	0x010a
        /*1502*/ 	.byte	0x3f
	.zero		1


	//   ....[55]....
        /*1504*/ 	.word	0x00017d10
        /*1508*/ 	.word	0x00000002
        /*150c*/ 	.word	0x00000000
        /*1510*/ 	.short	0x0101
        /*1512*/ 	.byte	0x3f
	.zero		1


	//   ....[56]....
        /*1514*/ 	.word	0x00018d50
        /*1518*/ 	.word	0x00000000
        /*151c*/ 	.word	0x00000000
        /*1520*/ 	.short	0x0101
        /*1522*/ 	.byte	0x3f
	.zero		1


	//   ....[57]....
        /*1524*/ 	.word	0x00019370
        /*1528*/ 	.word	0x00000008
        /*152c*/ 	.word	0x00000000
        /*1530*/ 	.short	0x0101
        /*1532*/ 	.byte	0x3f
	.zero		1


	//   ....[58]....
        /*1534*/ 	.word	0x0001c340
        /*1538*/ 	.word	0x00000010
        /*153c*/ 	.word	0x00016820
        /*1540*/ 	.short	0x010a
        /*1542*/ 	.byte	0x3f
	.zero		1


	//   ....[59]....
        /*1544*/ 	.word	0x0001c400
        /*1548*/ 	.word	0x00000005
        /*154c*/ 	.word	0x000168a0
        /*1550*/ 	.short	0x010a
        /*1552*/ 	.byte	0x3f
	.zero		1


	//   ....[60]....
        /*1554*/ 	.word	0x0001c640
        /*1558*/ 	.word	0x00000005
        /*155c*/ 	.word	0x000168c0
        /*1560*/ 	.short	0x010a
        /*1562*/ 	.byte	0x3f
	.zero		1


	//   ....[61]....
        /*1564*/ 	.word	0x0001c9d0
        /*1568*/ 	.word	0x00000005
        /*156c*/ 	.word	0x000168a0
        /*1570*/ 	.short	0x010a
        /*1572*/ 	.byte	0x3f
	.zero		1


	//   ....[62]....
        /*1574*/ 	.word	0x0001cbf0
        /*1578*/ 	.word	0x00000005
        /*157c*/ 	.word	0x000168c0
        /*1580*/ 	.short	0x010a
        /*1582*/ 	.byte	0x3f
	.zero		1


	//   ....[63]....
        /*1584*/ 	.word	0x0001dec0
        /*1588*/ 	.word	0x00000003
        /*158c*/ 	.word	0x00016840
        /*1590*/ 	.short	0x010a
        /*1592*/ 	.byte	0x3f
	.zero		1


	//   ....[64]....
        /*1594*/ 	.word	0x0001e650
        /*1598*/ 	.word	0x00000003
        /*159c*/ 	.word	0x00016830
        /*15a0*/ 	.short	0x0107
        /*15a2*/ 	.byte	0x3f
	.zero		1


	//   ....[65]....
        /*15a4*/ 	.word	0x0001e720
        /*15a8*/ 	.word	0x00000003
        /*15ac*/ 	.word	0x00016830
        /*15b0*/ 	.short	0x0101
        /*15b2*/ 	.byte	0x3f
	.zero		1


	//   ....[66]....
        /*15b4*/ 	.word	0x0001f570
        /*15b8*/ 	.word	0x00000010
        /*15bc*/ 	.word	0x00016800
        /*15c0*/ 	.short	0x0107
        /*15c2*/ 	.byte	0x3f
	.zero		1


	//   ....[67]....
        /*15c4*/ 	.word	0x0001f660
        /*15c8*/ 	.word	0x00000010
        /*15cc*/ 	.word	0x00016800
        /*15d0*/ 	.short	0x0101
        /*15d2*/ 	.byte	0x3f
	.zero		1


	//   ....[68]....
        /*15d4*/ 	.word	0x0001f680
        /*15d8*/ 	.word	0x00000010
        /*15dc*/ 	.word	0x00016820
        /*15e0*/ 	.short	0x010a
        /*15e2*/ 	.byte	0x3f
	.zero		1


	//   ....[69]....
        /*15e4*/ 	.word	0x0001fa60
        /*15e8*/ 	.word	0x00000005
        /*15ec*/ 	.word	0x00016840
        /*15f0*/ 	.short	0x010a
        /*15f2*/ 	.byte	0x3f
	.zero		1


	//   ....[70]....
        /*15f4*/ 	.word	0x0001ff70
        /*15f8*/ 	.word	0x00000005
        /*15fc*/ 	.word	0x00016830
        /*1600*/ 	.short	0x0107
        /*1602*/ 	.byte	0x3f
	.zero		1


	//   ....[71]....
        /*1604*/ 	.word	0x00020030
        /*1608*/ 	.word	0x00000005
        /*160c*/ 	.word	0x00016830
        /*1610*/ 	.short	0x0101
        /*1612*/ 	.byte	0x3f
	.zero		1


	//   ....[72]....
        /*1614*/ 	.word	0x00020090
        /*1618*/ 	.word	0x00000005
        /*161c*/ 	.word	0x00016860
        /*1620*/ 	.short	0x010a
        /*1622*/ 	.byte	0x3f
	.zero		1


	//   ....[73]....
        /*1624*/ 	.word	0x00020560
        /*1628*/ 	.word	0x00000005
        /*162c*/ 	.word	0x00016850
        /*1630*/ 	.short	0x0107
        /*1632*/ 	.byte	0x3f
	.zero		1


	//   ....[74]....
        /*1634*/ 	.word	0x000206e0
        /*1638*/ 	.word	0x00000005
        /*163c*/ 	.word	0x00016850
        /*1640*/ 	.short	0x0101
        /*1642*/ 	.byte	0x3f
	.zero		1


	//   ....[75]....
        /*1644*/ 	.word	0x00020910
        /*1648*/ 	.word	0x00000000
        /*164c*/ 	.word	0x00016860
        /*1650*/ 	.short	0x010a
        /*1652*/ 	.byte	0x3f
	.zero		1


	//   ....[76]....
        /*1654*/ 	.word	0x00020dd0
        /*1658*/ 	.word	0x00000000
        /*165c*/ 	.word	0x00016850
        /*1660*/ 	.short	0x0107
        /*1662*/ 	.byte	0x3f
	.zero		1


	//   ....[77]....
        /*1664*/ 	.word	0x00020eb0
        /*1668*/ 	.word	0x00000000
        /*166c*/ 	.word	0x00016850
        /*1670*/ 	.short	0x0101
        /*1672*/ 	.byte	0x3f
	.zero		1


	//   ....[78]....
        /*1674*/ 	.word	0x00022010
        /*1678*/ 	.word	0x00000005
        /*167c*/ 	.word	0x00016820
        /*1680*/ 	.short	0x010a
        /*1682*/ 	.byte	0x3f
	.zero		1


	//   ....[79]....
        /*1684*/ 	.word	0x000221b0
        /*1688*/ 	.word	0x00000003
        /*168c*/ 	.word	0x00016840
        /*1690*/ 	.short	0x010a
        /*1692*/ 	.byte	0x3f
	.zero		1


	//   ....[80]....
        /*1694*/ 	.word	0x00022240
        /*1698*/ 	.word	0x00000005
        /*169c*/ 	.word	0x00016840
        /*16a0*/ 	.short	0x010a
        /*16a2*/ 	.byte	0x3f
	.zero		1


	//   ....[81]....
        /*16a4*/ 	.word	0x00022280
        /*16a8*/ 	.word	0x00000003
        /*16ac*/ 	.word	0x00016860
        /*16b0*/ 	.short	0x010a
        /*16b2*/ 	.byte	0x3f
	.zero		1


	//   ....[82]....
        /*16b4*/ 	.word	0x000222c0
        /*16b8*/ 	.word	0x00000005
        /*16bc*/ 	.word	0x00016860
        /*16c0*/ 	.short	0x010a
        /*16c2*/ 	.byte	0x3f
	.zero		1


	//   ....[83]....
        /*16c4*/ 	.word	0x00022320
        /*16c8*/ 	.word	0x00000045
        /*16cc*/ 	.word	0x00016890
        /*16d0*/ 	.short	0x010a
        /*16d2*/ 	.byte	0x3f
	.zero		1


	//   ....[84]....
        /*16d4*/ 	.word	0x000225b0
        /*16d8*/ 	.word	0x00000045
        /*16dc*/ 	.word	0x00016890
        /*16e0*/ 	.short	0x010a
        /*16e2*/ 	.byte	0x3f
	.zero		1


	//   ....[85]....
        /*16e4*/ 	.word	0x00022860
        /*16e8*/ 	.word	0x00000045
        /*16ec*/ 	.word	0x00016890
        /*16f0*/ 	.short	0x010a
        /*16f2*/ 	.byte	0x3f
	.zero		1


	//   ....[86]....
        /*16f4*/ 	.word	0x00022b10
        /*16f8*/ 	.word	0x00000045
        /*16fc*/ 	.word	0x000168b0
        /*1700*/ 	.short	0x010a
        /*1702*/ 	.byte	0x3f
	.zero		1


	//   ....[87]....
        /*1704*/ 	.word	0x00022fe0
        /*1708*/ 	.word	0x00000002
        /*170c*/ 	.word	0x00016800
        /*1710*/ 	.short	0x010a
        /*1712*/ 	.byte	0x3f
	.zero		1


	//   ....[88]....
        /*1714*/ 	.word	0x00023600
        /*1718*/ 	.word	0x00000002
        /*171c*/ 	.word	0x00016800
        /*1720*/ 	.short	0x010a
        /*1722*/ 	.byte	0x3f
	.zero		1


	//   ....[89]....
        /*1724*/ 	.word	0x00023650
        /*1728*/ 	.word	0x00000000
        /*172c*/ 	.word	0x00016830
        /*1730*/ 	.short	0x010a
        /*1732*/ 	.byte	0x3f
	.zero		1


	//   ....[90]....
        /*1734*/ 	.word	0x000236a0
        /*1738*/ 	.word	0x00000009
        /*173c*/ 	.word	0x00016830
        /*1740*/ 	.short	0x010a
        /*1742*/ 	.byte	0x3f
	.zero		1


	//   ....[91]....
        /*1744*/ 	.word	0x000236f0
        /*1748*/ 	.word	0x00000009
        /*174c*/ 	.word	0x00016850
        /*1750*/ 	.short	0x010a
        /*1752*/ 	.byte	0x3f
	.zero		1


	//   ....[92]....
        /*1754*/ 	.word	0x00023740
        /*1758*/ 	.word	0x00000009
        /*175c*/ 	.word	0x00016830
        /*1760*/ 	.short	0x010a
        /*1762*/ 	.byte	0x3f
	.zero		1


	//   ....[93]....
        /*1764*/ 	.word	0x00023790
        /*1768*/ 	.word	0x00000009
        /*176c*/ 	.word	0x00016850
        /*1770*/ 	.short	0x010a
        /*1772*/ 	.byte	0x3f
	.zero		1


	//   ....[94]....
        /*1774*/ 	.word	0x000237e0
        /*1778*/ 	.word	0x00000009
        /*177c*/ 	.word	0x00016830
        /*1780*/ 	.short	0x010a
        /*1782*/ 	.byte	0x3f
	.zero		1


	//   ....[95]....
        /*1784*/ 	.word	0x00023830
        /*1788*/ 	.word	0x00000009
        /*178c*/ 	.word	0x00016850
        /*1790*/ 	.short	0x010a
        /*1792*/ 	.byte	0x3f
	.zero		1


	//   ....[96]....
        /*1794*/ 	.word	0x00023880
        /*1798*/ 	.word	0x0000000b
        /*179c*/ 	.word	0x00016850
        /*17a0*/ 	.short	0x010a
        /*17a2*/ 	.byte	0x3f
	.zero		1


	//   ....[97]....
        /*17a4*/ 	.word	0x00024430
        /*17a8*/ 	.word	0x00000010
        /*17ac*/ 	.word	0x00016820
        /*17b0*/ 	.short	0x010a
        /*17b2*/ 	.byte	0x3f
	.zero		1


	//   ....[98]....
        /*17b4*/ 	.word	0x00024480
        /*17b8*/ 	.word	0x00000005
        /*17bc*/ 	.word	0x000168a0
        /*17c0*/ 	.short	0x010a
        /*17c2*/ 	.byte	0x3f
	.zero		1


	//   ....[99]....
        /*17c4*/ 	.word	0x000244d0
        /*17c8*/ 	.word	0x00000005
        /*17cc*/ 	.word	0x000168c0
        /*17d0*/ 	.short	0x010a
        /*17d2*/ 	.byte	0x3f
	.zero		1


	//   ....[100]....
        /*17d4*/ 	.word	0x00024520
        /*17d8*/ 	.word	0x00000005
        /*17dc*/ 	.word	0x000168a0
        /*17e0*/ 	.short	0x010a
        /*17e2*/ 	.byte	0x3f
	.zero		1


	//   ....[101]....
        /*17e4*/ 	.word	0x00024570
        /*17e8*/ 	.word	0x00000005
        /*17ec*/ 	.word	0x000168c0
        /*17f0*/ 	.short	0x010a
        /*17f2*/ 	.byte	0x3f
	.zero		1


	//   ....[102]....
        /*17f4*/ 	.word	0x00024690
        /*17f8*/ 	.word	0x00000003
        /*17fc*/ 	.word	0x00016840
        /*1800*/ 	.short	0x010a
        /*1802*/ 	.byte	0x3f
	.zero		1


	//   ....[103]....
        /*1804*/ 	.word	0x00026130
        /*1808*/ 	.word	0x00000010
        /*180c*/ 	.word	0x00016820
        /*1810*/ 	.short	0x010a
        /*1812*/ 	.byte	0x3f
	.zero		1


	//   ....[104]....
        /*1814*/ 	.word	0x00026180
        /*1818*/ 	.word	0x00000005
        /*181c*/ 	.word	0x00016840
        /*1820*/ 	.short	0x010a
        /*1822*/ 	.byte	0x3f
	.zero		1


	//   ....[105]....
        /*1824*/ 	.word	0x00026ac0
        /*1828*/ 	.word	0x00000005
        /*182c*/ 	.word	0x00016860
        /*1830*/ 	.short	0x010a
        /*1832*/ 	.byte	0x3f
	.zero		1


	//   ....[106]....
        /*1834*/ 	.word	0x00027430
        /*1838*/ 	.word	0x00000000
        /*183c*/ 	.word	0x00016860
        /*1840*/ 	.short	0x010a
        /*1842*/ 	.byte	0x3f
	.zero		1


	//   ....[107]....
        /*1844*/ 	.word	0x00028760
        /*1848*/ 	.word	0x00000005
        /*184c*/ 	.word	0x00016820
        /*1850*/ 	.short	0x010a
        /*1852*/ 	.byte	0x3f
	.zero		1


	//   ....[108]....
        /*1854*/ 	.word	0x00028900
        /*1858*/ 	.word	0x00000003
        /*185c*/ 	.word	0x00016840
        /*1860*/ 	.short	0x010a
        /*1862*/ 	.byte	0x3f
	.zero		1


	//   ....[109]....
        /*1864*/ 	.word	0x00028950
        /*1868*/ 	.word	0x00000005
        /*186c*/ 	.word	0x00016840
        /*1870*/ 	.short	0x010a
        /*1872*/ 	.byte	0x3f
	.zero		1


	//   ....[110]....
        /*1874*/ 	.word	0x000289a0
        /*1878*/ 	.word	0x00000003
        /*187c*/ 	.word	0x00016860
        /*1880*/ 	.short	0x010a
        /*1882*/ 	.byte	0x3f
	.zero		1


	//----- nvinfo : EIATTR_NUM_MBARRIERS
	.align		4
.L_1527:
        /*1884*/ 	.byte	0x03, 0x38
        /*1886*/ 	.short	0x0016


	//----- nvinfo : EIATTR_EXIT_INSTR_OFFSETS
	.align		4
        /*1888*/ 	.byte	0x04, 0x1c
        /*188a*/ 	.short	(.L_1529 - .L_1528)


	//   ....[0]....
.L_1528:
        /*188c*/ 	.word	0x00022310


	//----- nvinfo : EIATTR_MAX_THREADS
	.align		4
.L_1529:
        /*1890*/ 	.byte	0x04, 0x05
        /*1892*/ 	.short	(.L_1531 - .L_1530)
.L_1530:
        /*1894*/ 	.word	0x00000200
        /*1898*/ 	.word	0x00000001
        /*189c*/ 	.word	0x00000001


	//----- nvinfo : EIATTR_CRS_STACK_SIZE
	.align		4
.L_1531:
        /*18a0*/ 	.byte	0x04, 0x1e
        /*18a2*/ 	.short	(.L_1533 - .L_1532)
.L_1532:
        /*18a4*/ 	.word	0x00000000


	//----- nvinfo : EIATTR_CBANK_PARAM_SIZE
	.align		4
.L_1533:
        /*18a8*/ 	.byte	0x03, 0x19
        /*18aa*/ 	.short	0x0af0


	//----- nvinfo : EIATTR_PARAM_CBANK
	.align		4
        /*18ac*/ 	.byte	0x04, 0x0a
        /*18ae*/ 	.short	(.L_1535 - .L_1534)
	.align		4
.L_1534:
        /*18b0*/ 	.word	index@(.nv.constant0._ZN7cutlass13device_kernelIN5flash11enable_sm90INS1_16FlashAttnFwdSm90INS1_25CollectiveMainloopFwdSm90ILi2EN4cute5tupleIJNS5_1CILi1EEES8_S8_EEENS6_IJNS7_ILi192EEENS7_ILi128EEENS7_ILi64EEEEEELi64ENS_10bfloat16_tEfNS_4arch4Sm90ELb0ELb1ELb1ELb1ELb1ELb1ELb0ELb1ELb1ELb1ELb1ELb0EEENS1_21CollectiveEpilogueFwdINS6_IJSA_SC_SB_EEES9_SE_SG_Li384ELb1ELb1ELb1ELb0EEENS1_36VarlenDynamicPersistentTileSchedulerILi192ELi128ELi384ELi128ELb1ELb1ELb1ELb1ELb0ELb1EEEEEEEEEvNT_6ParamsE)
        /*18b4*/ 	.short	0x0210
        /*18b6*/ 	.short	0x0af0


	//----- nvinfo : EIATTR_SW_WAR
	.align		4
.L_1535:
        /*18b8*/ 	.byte	0x04, 0x36
        /*18ba*/ 	.short	(.L_1537 - .L_1536)
.L_1536:
        /*18bc*/ 	.word	0x00000008
.L_1537:


//--------------------- .nv.info._ZN7cutlass13device_kernelIN5flash11enable_sm90INS1_16FlashAttnFwdSm90INS1_25CollectiveMainloopFwdSm90ILi2EN4cute5tupleIJNS5_1CILi1EEES8_S8_EEENS6_IJNS7_ILi192EEENS7_ILi128EEENS7_ILi64EEEEEELi64ENS_10bfloat16_tEfNS_4arch4Sm90ELb1ELb0ELb1ELb0ELb1ELb0ELb0ELb1ELb1ELb1ELb1ELb0EEENS1_21CollectiveEpilogueFwdINS6_IJSA_SC_SB_EEES9_SE_SG_Li384ELb0ELb1ELb1ELb0EEENS1_19SingleTileSchedulerILb0ELb1ELb1ELi192EEEEEEEEEvNT_6ParamsE --------------------------
	.section	.nv.info._ZN7cutlass13device_kernelIN5flash11enable_sm90INS1_16FlashAttnFwdSm90INS1_25CollectiveMainloopFwdSm90ILi2EN4cute5tupleIJNS5_1CILi1EEES8_S8_EEENS6_IJNS7_ILi192EEENS7_ILi128EEENS7_ILi64EEEEEELi64ENS_10bfloat16_tEfNS_4arch4Sm90ELb1ELb0ELb1ELb0ELb1ELb0ELb0ELb1ELb1ELb1ELb1ELb0EEENS1_21CollectiveEpilogueFwdINS6_IJSA_SC_SB_EEES9_SE_SG_Li384ELb0ELb1ELb1ELb0EEENS1_19SingleTileSchedulerILb0ELb1ELb1ELi192EEEEEEEEEvNT_6ParamsE,"",@"SHT_CUDA_INFO"
	.sectionflags	@""
	.align	4


	//----- nvinfo : EIATTR_CUDA_API_VERSION
	.align		4
        /*0000*/ 	.byte	0x04, 0x37
        /*0002*/ 	.short	(.L_1539 - .L_1538)
.L_1538:
        /*0004*/ 	.word	0x00000082


	//----- nvinfo : EIATTR_KPARAM_INFO
	.align		4
.L_1539:
        /*0008*/ 	.byte	0x04, 0x17
        /*000a*/ 	.short	(.L_1541 - .L_1540)
.L_1540:
        /*000c*/ 	.word	0x00000000
        /*0010*/ 	.short	0x0000
        /*0012*/ 	.short	0x0070
        /*0014*/ 	.byte	0x00, 0xf0, 0x01, 0x28


	//----- nvinfo : EIATTR_SPARSE_MMA_MASK
	.align		4
.L_1541:
        /*0018*/ 	.byte	0x03, 0x50
        /*001a*/ 	.short	0x0000


	//----- nvinfo : EIATTR_MAXREG_COUNT
	.align		4
        /*001c*/ 	.byte	0x03, 0x1b
        /*001e*/ 	.short	0x0080


	//----- nvinfo : EIATTR_NUM_BARRIERS
	.align		4
        /*0020*/ 	.byte	0x02, 0x4c
        /*0022*/ 	.byte	0x10
	.zero		1


	//----- nvinfo : EIATTR_EXTERNS
	.align		4
        /*0024*/ 	.byte	0x04, 0x0f
        /*0026*/ 	.short	(.L_1543 - .L_1542)


	//   ....[0]....
	.align		4
.L_1542:
        /*0028*/ 	.word	index@(__assertfail)


	//----- nvinfo : EIATTR_ANNOTATIONS
	.align		4
.L_1543:
        /*002c*/ 	.byte	0x04, 0x55
        /*002e*/ 	.short	(.L_1545 - .L_1544)


	//   ....[0]....
.L_1544:
        /*0030*/ 	.word	0x00000001
        /*0034*/ 	.byte	0x80, 0xbe, 0x00, 0x00, 0x01, 0x00, 0x00, 0x00, 0x20, 0xd4, 0x00, 0x00


	//----- nvinfo : EIATTR_MERCURY_ISA_VERSION
	.align		4
.L_1545:
        /*0040*/ 	.byte	0x03, 0x5f
        /*0042*/ 	.short	0x0101


	//----- nvinfo : EIATTR_INT_WARP_WIDE_INSTR_OFFSETS
	.align		4
        /*0044*/ 	.byte	0x04, 0x31
        /*0046*/ 	.short	(.L_1547 - .L_1546)


	//   ....[0]....
.L_1546:
        /*0048*/ 	.word	0x000000c0


	//   ....[1]....
        /*004c*/ 	.word	0x000000d0


	//   ....[2]....
        /*0050*/ 	.word	0x00000170


	//----- nvinfo : EIATTR_COOP_GROUP_MASK_REGIDS
	.align		4
.L_1547:
        /*0054*/ 	.byte	0x04, 0x29
        /*0056*/ 	.short	(.L_1549 - .L_1548)


	//   ....[0]....
.L_1548:
        /*0058*/ 	.word	0xffffffff


	//   ....[1]....
        /*005c*/ 	.word	0xffffffff


	//   ....[2]....
        /*0060*/ 	.word	0xffffffff


	//   ....[3]....
        /*0064*/ 	.word	0xffffffff


	//   ....[4]....
        /*0068*/ 	.word	0xffffffff


	//   ....[5]....
        /*006c*/ 	.word	0xffffffff


	//   ....[6]....
        /*0070*/ 	.word	0xffffffff


	//   ....[7]....
        /*0074*/ 	.word	0xffffffff


	//   ....[8]....
        /*0078*/ 	.word	0xffffffff


	//   ....[9]....
        /*007c*/ 	.word	0xffffffff


	//   ....[10]....
        /*0080*/ 	.word	0xffffffff


	//   ....[11]....
        /*0084*/ 	.word	0xffffffff


	//   ....[12]....
        /*0088*/ 	.word	0xffffffff


	//   ....[13]....
        /*008c*/ 	.word	0xffffffff


	//   ....[14]....
        /*0090*/ 	.word	0xffffffff


	//   ....[15]....
        /*0094*/ 	.word	0xffffffff


	//   ....[16]....
        /*0098*/ 	.word	0xffffffff


	//   ....[17]....
        /*009c*/ 	.word	0xffffffff


	//   ....[18]....
        /*00a0*/ 	.word	0xffffffff


	//   ....[19]....
        /*00a4*/ 	.word	0xffffffff


	//   ....[20]....
        /*00a8*/ 	.word	0xffffffff


	//   ....[21]....
        /*00ac*/ 	.word	0xffffffff


	//   ....[22]....
        /*00b0*/ 	.word	0xffffffff


	//   ....[23]....
        /*00b4*/ 	.word	0xffffffff


	//   ....[24]....
        /*00b8*/ 	.word	0xffffffff


	//   ....[25]....
        /*00bc*/ 	.word	0xffffffff


	//   ....[26]....
        /*00c0*/ 	.word	0xffffffff


	//   ....[27]....
        /*00c4*/ 	.word	0xffffffff


	//   ....[28]....
        /*00c8*/ 	.word	0xffffffff


	//   ....[29]....
        /*00cc*/ 	.word	0xffffffff


	//   ....[30]....
        /*00d0*/ 	.word	0xffffffff


	//   ....[31]....
        /*00d4*/ 	.word	0xffffffff


	//   ....[32]....
        /*00d8*/ 	.word	0xffffffff


	//   ....[33]....
        /*00dc*/ 	.word	0xffffffff


	//   ....[34]....
        /*00e0*/ 	.word	0xffffffff


	//   ....[35]....
        /*00e4*/ 	.word	0xffffffff


	//   ....[36]....
        /*00e8*/ 	.word	0xffffffff


	//   ....[37]....
        /*00ec*/ 	.word	0xffffffff


	//   ....[38]....
        /*00f0*/ 	.word	0xffffffff


	//   ....[39]....
        /*00f4*/ 	.word	0xffffffff


	//   ....[40]....
        /*00f8*/ 	.word	0xffffffff


	//   ....[41]....
        /*00fc*/ 	.word	0xffffffff


	//   ....[42]....
        /*0100*/ 	.word	0xffffffff


	//   ....[43]....
        /*0104*/ 	.word	0xffffffff


	//   ....[44]....
        /*0108*/ 	.word	0xffffffff


	//   ....[45]....
        /*010c*/ 	.word	0xffffffff


	//   ....[46]....
        /*0110*/ 	.word	0xffffffff


	//   ....[47]....
        /*0114*/ 	.word	0xffffffff


	//   ....[48]....
        /*0118*/ 	.word	0xffffffff


	//   ....[49]....
        /*011c*/ 	.word	0xffffffff


	//   ....[50]....
        /*0120*/ 	.word	0xffffffff


	//   ....[51]....
        /*0124*/ 	.word	0xffffffff


	//   ....[52]....
        /*0128*/ 	.word	0xffffffff


	//   ....[53]....
        /*012c*/ 	.word	0xffffffff


	//   ....[54]....
        /*0130*/ 	.word	0xffffffff


	//   ....[55]....
        /*0134*/ 	.word	0xffffffff


	//   ....[56]....
        /*0138*/ 	.word	0xffffffff


	//   ....[57]....
        /*013c*/ 	.word	0xffffffff


	//   ....[58]....
        /*0140*/ 	.word	0xffffffff


	//   ....[59]....
        /*0144*/ 	.word	0xffffffff


	//   ....[60]....
        /*0148*/ 	.word	0xffffffff


	//   ....[61]....
        /*014c*/ 	.word	0xffffffff


	//   ....[62]....
        /*0150*/ 	.word	0xffffffff


	//   ....[63]....
        /*0154*/ 	.word	0xffffffff


	//   ....[64]....
        /*0158*/ 	.word	0xffffffff


	//   ....[65]....
        /*015c*/ 	.word	0xffffffff


	//   ....[66]....
        /*0160*/ 	.word	0xffffffff


	//   ....[67]....
        /*0164*/ 	.word	0xffffffff


	//   ....[68]....
        /*0168*/ 	.word	0xffffffff


	//   ....[69]....
        /*016c*/ 	.word	0xffffffff


	//   ....[70]....
        /*0170*/ 	.word	0xffffffff


	//   ....[71]....
        /*0174*/ 	.word	0xffffffff


	//   ....[72]....
        /*0178*/ 	.word	0xffffffff


	//   ....[73]....
        /*017c*/ 	.word	0xffffffff


	//   ....[74]....
        /*0180*/ 	.word	0xffffffff


	//   ....[75]....
        /*0184*/ 	.word	0xffffffff


	//   ....[76]....
        /*0188*/ 	.word	0xffffffff


	//   ....[77]....
        /*018c*/ 	.word	0xffffffff


	//   ....[78]....
        /*0190*/ 	.word	0xffffffff


	//   ....[79]....
        /*0194*/ 	.word	0xffffffff


	//   ....[80]....
        /*0198*/ 	.word	0xffffffff


	//   ....[81]....
        /*019c*/ 	.word	0xffffffff


	//   ....[82]....
        /*01a0*/ 	.word	0xffffffff


	//   ....[83]....
        /*01a4*/ 	.word	0xffffffff


	//   ....[84]....
        /*01a8*/ 	.word	0xffffffff


	//   ....[85]....
        /*01ac*/ 	.word	0xffffffff


	//   ....[86]....
        /*01b0*/ 	.word	0xffffffff


	//   ....[87]....
        /*01b4*/ 	.word	0xffffffff


	//   ....[88]....
        /*01b8*/ 	.word	0xffffffff


	//   ....[89]....
        /*01bc*/ 	.word	0xffffffff


	//   ....[90]....
        /*01c0*/ 	.word	0xffffffff


	//   ....[91]....
        /*01c4*/ 	.word	0xffffffff


	//   ....[92]....
        /*01c8*/ 	.word	0xffffffff


	//   ....[93]....
        /*01cc*/ 	.word	0xffffffff


	//   ....[94]....
        /*01d0*/ 	.word	0xffffffff


	//   ....[95]....
        /*01d4*/ 	.word	0xffffffff


	//   ....[96]....
        /*01d8*/ 	.word	0xffffffff


	//   ....[97]....
        /*01dc*/ 	.word	0xffffffff


	//   ....[98]....
        /*01e0*/ 	.word	0xffffffff


	//   ....[99]....
        /*01e4*/ 	.word	0xffffffff


	//   ....[100]....
        /*01e8*/ 	.word	0xffffffff


	//   ....[101]....
        /*01ec*/ 	.word	0xffffffff


	//   ....[102]....
        /*01f0*/ 	.word	0xffffffff


	//   ....[103]....
        /*01f4*/ 	.word	0xffffffff


	//   ....[104]....
        /*01f8*/ 	.word	0xffffffff


	//   ....[105]....
        /*01fc*/ 	.word	0xffffffff


	//   ....[106]....
        /*0200*/ 	.word	0xffffffff


	//   ....[107]....
        /*0204*/ 	.word	0xffffffff


	//   ....[108]....
        /*0208*/ 	.word	0xffffffff


	//   ....[109]....
        /*020c*/ 	.word	0xffffffff


	//   ....[110]....
        /*0210*/ 	.word	0xffffffff


	//   ....[111]....
        /*0214*/ 	.word	0xffffffff


	//   ....[112]....
        /*0218*/ 	.word	0xffffffff


	//   ....[113]....
        /*021c*/ 	.word	0xffffffff


	//   ....[114]....
        /*0220*/ 	.word	0xffffffff


	//   ....[115]....
        /*0224*/ 	.word	0xffffffff


	//   ....[116]....
        /*0228*/ 	.word	0xffffffff


	//   ....[117]....
        /*022c*/ 	.word	0xffffffff


	//   ....[118]....
        /*0230*/ 	.word	0xffffffff


	//   ....[119]....
        /*0234*/ 	.word	0xffffffff


	//   ....[120]....
        /*0238*/ 	.word	0xffffffff


	//   ....[121]....
        /*023c*/ 	.word	0xffffffff


	//   ....[122]....
        /*0240*/ 	.word	0xffffffff


	//   ....[123]....
        /*0244*/ 	.word	0xffffffff


	//   ....[124]....
        /*0248*/ 	.word	0xffffffff


	//   ....[125]....
        /*024c*/ 	.word	0x0500000f


	//   ....[126]....
        /*0250*/ 	.word	0x0500000f


	//   ....[127]....
        /*0254*/ 	.word	0x0500000f


	//   ....[128]....
        /*0258*/ 	.word	0x0500000f


	//   ....[129]....
        /*025c*/ 	.word	0x0500000f


	//   ....[130]....
        /*0260*/ 	.word	0x0500000f


	//   ....[131]....
        /*0264*/ 	.word	0x0500000f


	//   ....[132]....
        /*0268*/ 	.word	0x0500000f


	//   ....[133]....
        /*026c*/ 	.word	0x0500000f


	//   ....[134]....
        /*0270*/ 	.word	0x0500000f


	//   ....[135]....
        /*0274*/ 	.word	0x0500000f


	//   ....[136]....
        /*0278*/ 	.word	0x0500000f


	//   ....[137]....
        /*027c*/ 	.word	0x0500000f


	//   ....[138]....
        /*0280*/ 	.word	0x0500000f


	//   ....[139]....
        /*0284*/ 	.word	0x0500000f


	//   ....[140]....
        /*0288*/ 	.word	0x0500000f


	//   ....[141]....
        /*028c*/ 	.word	0x0500000f


	//   ....[142]....
        /*0290*/ 	.word	0x0500000f


	//   ....[143]....
        /*0294*/ 	.word	0x0500000f


	//   ....[144]....
        /*0298*/ 	.word	0x0500000f


	//   ....[145]....
        /*029c*/ 	.word	0x0500000f


	//   ....[146]....
        /*02a0*/ 	.word	0x0500000f


	//   ....[147]....
        /*02a4*/ 	.word	0x0500000f


	//   ....[148]....
        /*02a8*/ 	.word	0x0500000f


	//   ....[149]....
        /*02ac*/ 	.word	0x0500000f


	//   ....[150]....
        /*02b0*/ 	.word	0x0500000f


	//   ....[151]....
        /*02b4*/ 	.word	0x0500000f


	//   ....[152]....
        /*02b8*/ 	.word	0x0500000f


	//   ....[153]....
        /*02bc*/ 	.word	0x0500000f


	//   ....[154]....
        /*02c0*/ 	.word	0x0500000f


	//   ....[155]....
        /*02c4*/ 	.word	0x0500000f


	//   ....[156]....
        /*02c8*/ 	.word	0x0500000f


	//   ....[157]....
        /*02cc*/ 	.word	0x0500000f


	//   ....[158]....
        /*02d0*/ 	.word	0x0500000f


	//   ....[159]....
        /*02d4*/ 	.word	0x0500000f


	//   ....[160]....
        /*02d8*/ 	.word	0x0500000f


	//   ....[161]....
        /*02dc*/ 	.word	0x0500000f


	//   ....[162]....
        /*02e0*/ 	.word	0x0500000f


	//   ....[163]....
        /*02e4*/ 	.word	0x0500000f


	//   ....[164]....
        /*02e8*/ 	.word	0x0500000f


	//   ....[165]....
        /*02ec*/ 	.word	0x0500000f


	//   ....[166]....
        /*02f0*/ 	.word	0x0500000f


	//   ....[167]....
        /*02f4*/ 	.word	0x0500000f


	//   ....[168]....
        /*02f8*/ 	.word	0x0500000f


	//   ....[169]....
        /*02fc*/ 	.word	0x0500000f


	//   ....[170]....
        /*0300*/ 	.word	0x0500000f


	//   ....[171]....
        /*0304*/ 	.word	0x0500000f


	//   ....[172]....
        /*0308*/ 	.word	0x0500000f


	//   ....[173]....
        /*030c*/ 	.word	0x0500000f


	//   ....[174]....
        /*0310*/ 	.word	0x0500000f


	//   ....[175]....
        /*0314*/ 	.word	0x0500000f


	//   ....[176]....
        /*0318*/ 	.word	0x0500000f


	//   ....[177]....
        /*031c*/ 	.word	0x0500000f


	//   ....[178]....
        /*0320*/ 	.word	0x0500000f


	//   ....[179]....
        /*0324*/ 	.word	0x0500000f


	//   ....[180]....
        /*0328*/ 	.word	0x0500000f


	//   ....[181]....
        /*032c*/ 	.word	0x0500000f


	//   ....[182]....
        /*0330*/ 	.word	0x0500000f


	//   ....[183]....
        /*0334*/ 	.word	0x0500000f


	//   ....[184]....
        /*0338*/ 	.word	0x0500000f


	//   ....[185]....
        /*033c*/ 	.word	0x0500000f


	//   ....[186]....
        /*0340*/ 	.word	0x0500000f


	//   ....[187]....
        /*0344*/ 	.word	0x0500000f


	//   ....[188]....
        /*0348*/ 	.word	0x0500000f


	//   ....[189]....
        /*034c*/ 	.word	0x0500000f


	//   ....[190]....
        /*0350*/ 	.word	0x0500000f


	//   ....[191]....
        /*0354*/ 	.word	0x0500000f


	//   ....[192]....
        /*0358*/ 	.word	0x0500000f


	//   ....[193]....
        /*035c*/ 	.word	0x0500000f


	//   ....[194]....
        /*0360*/ 	.word	0x0500000f


	//   ....[195]....
        /*0364*/ 	.word	0x0500000f


	//   ....[196]....
        /*0368*/ 	.word	0x0500000f


	//   ....[197]....
        /*036c*/ 	.word	0x0500000f


	//   ....[198]....
        /*0370*/ 	.word	0x0500000f


	//   ....[199]....
        /*0374*/ 	.word	0x0500000f


	//   ....[200]....
        /*0378*/ 	.word	0x0500000f


	//   ....[201]....
        /*037c*/ 	.word	0x0500000f


	//   ....[202]....
        /*0380*/ 	.word	0x0500000f


	//   ....[203]....
        /*0384*/ 	.word	0x0500000f


	//   ....[204]....
        /*0388*/ 	.word	0x0500000f


	//   ....[205]....
        /*038c*/ 	.word	0x0500000f


	//   ....[206]....
        /*0390*/ 	.word	0x0500000f


	//   ....[207]....
        /*0394*/ 	.word	0x0500000f


	//   ....[208]....
        /*0398*/ 	.word	0x0500000f


	//   ....[209]....
        /*039c*/ 	.word	0x0500000f


	//   ....[210]....
        /*03a0*/ 	.word	0x0500000f


	//   ....[211]....
        /*03a4*/ 	.word	0x0500000f


	//   ....[212]....
        /*03a8*/ 	.word	0x0500000f


	//   ....[213]....
        /*03ac*/ 	.word	0x0500000f


	//   ....[214]....
        /*03b0*/ 	.word	0x0500000f


	//----- nvinfo : EIATTR_COOP_GROUP_INSTR_OFFSETS
	.align		4
.L_1549:
        /*03b4*/ 	.byte	0x04, 0x28
        /*03b6*/ 	.short	(.L_1551 - .L_1550)


	//   ....[0]....
.L_1550:
        /*03b8*/ 	.word	0x00000080


	//   ....[1]....
        /*03bc*/ 	.word	0x00000090


	//   ....[2]....
        /*03c0*/ 	.word	0x000002d0


	//   ....[3]....
        /*03c4*/ 	.word	0x00000430


	//   ....[4]....
        /*03c8*/ 	.word	0x00000550


	//   ....[5]....
        /*03cc*/ 	.word	0x000006b0


	//   ....[6]....
        /*03d0*/ 	.word	0x00001080


	//   ....[7]....
        /*03d4*/ 	.word	0x00001970


	//   ....[8]....
        /*03d8*/ 	.word	0x00001dc0


	//   ....[9]....
        /*03dc*/ 	.word	0x00002600


	//   ....[10]....
        /*03e0*/ 	.word	0x00002690


	//   ....[11]....
        /*03e4*/ 	.word	0x00003100


	//   ....[12]....
        /*03e8*/ 	.word	0x000031a0


	//   ....[13]....
        /*03ec*/ 	.word	0x00004700


	//   ....[14]....
        /*03f0*/ 	.word	0x00004ab0


	//   ....[15]....
        /*03f4*/ 	.word	0x000052f0


	//   ....[16]....
        /*03f8*/ 	.word	0x00005430


	//   ....[17]....
        /*03fc*/ 	.word	0x00005d30


	//   ....[18]....
        /*0400*/ 	.word	0x00005da0


	//   ....[19]....
        /*0404*/ 	.word	0x00008030


	//   ....[20]....
        /*0408*/ 	.word	0x00008050


	//   ....[21]....
        /*040c*/ 	.word	0x00008070


	//   ....[22]....
        /*0410*/ 	.word	0x00008090


	//   ....[23]....
        /*0414*/ 	.word	0x00009320


	//   ....[24]....
        /*0418*/ 	.word	0x00009340


	//   ....[25]....
        /*041c*/ 	.word	0x00009400


	//   ....[26]....
        /*0420*/ 	.word	0x00009420


	//   ....[27]....
        /*0424*/ 	.word	0x0000a1a0


	//   ....[28]....
        /*0428*/ 	.word	0x0000a1e0


	//   ....[29]....
        /*042c*/ 	.word	0x0000a220


	//   ....[30]....
        /*0430*/ 	.word	0x0000a250


	//   ....[31]....
        /*0434*/ 	.word	0x0000a270


	//   ....[32]....
        /*0438*/ 	.word	0x0000a290


	//   ....[33]....
        /*043c*/ 	.word	0x0000a5f0


	//   ....[34]....
        /*0440*/ 	.word	0x0000a600


	//   ....[35]....
        /*0444*/ 	.word	0x0000ad20


	//   ....[36]....
        /*0448*/ 	.word	0x0000bec0


	//   ....[37]....
        /*044c*/ 	.word	0x0000bee0


	//   ....[38]....
        /*0450*/ 	.word	0x0000bef0


	//   ....[39]....
        /*0454*/ 	.word	0x0000bf00


	//   ....[40]....
        /*0458*/ 	.word	0x0000bf10


	//   ....[41]....
        /*045c*/ 	.word	0x0000bf60


	//   ....[42]....
        /*0460*/ 	.word	0x0000bfa0


	//   ....[43]....
        /*0464*/ 	.word	0x0000bfd0


	//   ....[44]....
        /*0468*/ 	.word	0x0000c010


	//   ....[45]....
        /*046c*/ 	.word	0x0000c040


	//   ....[46]....
        /*0470*/ 	.word	0x0000c090


	//   ....[47]....
        /*0474*/ 	.word	0x0000c0c0


	//   ....[48]....
        /*0478*/ 	.word	0x0000c0f0


	//   ....[49]....
        /*047c*/ 	.word	0x0000c120


	//   ....[50]....
        /*0480*/ 	.word	0x0000c150


	//   ....[51]....
        /*0484*/ 	.word	0x0000c170


	//   ....[52]....
        /*0488*/ 	.word	0x0000c930


	//   ....[53]....
        /*048c*/ 	.word	0x0000c960


	//   ....[54]....
        /*0490*/ 	.word	0x0000c990


	//   ....[55]....
        /*0494*/ 	.word	0x0000c9c0


	//   ....[56]....
        /*0498*/ 	.word	0x0000c9f0


	//   ....[57]....
        /*049c*/ 	.word	0x0000ca40


	//   ....[58]....
        /*04a0*/ 	.word	0x0000caa0


	//   ....[59]....
        /*04a4*/ 	.word	0x0000cad0


	//   ....[60]....
        /*04a8*/ 	.word	0x0000cb00


	//   ....[61]....
        /*04ac*/ 	.word	0x0000cb60


	//   ....[62]....
        /*04b0*/ 	.word	0x0000cba0


	//   ....[63]....
        /*04b4*/ 	.word	0x0000cbd0


	//   ....[64]....
        /*04b8*/ 	.word	0x0000cc00


	//   ....[65]....
        /*04bc*/ 	.word	0x0000cc60


	//   ....[66]....
        /*04c0*/ 	.word	0x0000cc80


	//   ....[67]....
        /*04c4*/ 	.word	0x0000ccb0


	//   ....[68]....
        /*04c8*/ 	.word	0x0000cd00


	//   ....[69]....
        /*04cc*/ 	.word	0x0000cd70


	//   ....[70]....
        /*04d0*/ 	.word	0x0000cdb0


	//   ....[71]....
        /*04d4*/ 	.word	0x0000cdd0


	//   ....[72]....
        /*04d8*/ 	.word	0x0000ce00


	//   ....[73]....
        /*04dc*/ 	.word	0x0000ce10


	//   ....[74]....
        /*04e0*/ 	.word	0x0000ce50


	//   ....[75]....
        /*04e4*/ 	.word	0x0000ced0


	//   ....[76]....
        /*04e8*/ 	.word	0x0000d5f0


	//   ....[77]....
        /*04ec*/ 	.word	0x0000d620


	//   ....[78]....
        /*04f0*/ 	.word	0x0000d630


	//   ....[79]....
        /*04f4*/ 	.word	0x0000d670


	//   ....[80]....
        /*04f8*/ 	.word	0x0000d680


	//   ....[81]....
        /*04fc*/ 	.word	0x0000d6c0


	//   ....[82]....
        /*0500*/ 	.word	0x0000d6d0


	//   ....[83]....
        /*0504*/ 	.word	0x0000d710


	//   ....[84]....
        /*0508*/ 	.word	0x0000d720


	//   ....[85]....
        /*050c*/ 	.word	0x0000d760


	//   ....[86]....
        /*0510*/ 	.word	0x0000d770


	//   ....[87]....
        /*0514*/ 	.word	0x0000d7b0


	//   ....[88]....
        /*0518*/ 	.word	0x0000d7c0


	//   ....[89]....
        /*051c*/ 	.word	0x0000d800


	//   ....[90]....
        /*0520*/ 	.word	0x0000d810


	//   ....[91]....
        /*0524*/ 	.word	0x0000d820


	//   ....[92]....
        /*0528*/ 	.word	0x0000da80


	//   ....[93]....
        /*052c*/ 	.word	0x0000dab0


	//   ....[94]....
        /*0530*/ 	.word	0x0000dac0


	//   ....[95]....
        /*0534*/ 	.word	0x0000dad0


	//   ....[96]....
        /*0538*/ 	.word	0x0000dae0


	//   ....[97]....
        /*053c*/ 	.word	0x0000daf0


	//   ....[98]....
        /*0540*/ 	.word	0x0000db10


	//   ....[99]....
        /*0544*/ 	.word	0x0000db60


	//   ....[100]....
        /*0548*/ 	.word	0x0000db80


	//   ....[101]....
        /*054c*/ 	.word	0x0000dbc0


	//   ....[102]....
        /*0550*/ 	.word	0x0000dbe0


	//   ....[103]....
        /*0554*/ 	.word	0x0000dc20


	//   ....[104]....
        /*0558*/ 	.word	0x0000dc40


	//   ....[105]....
        /*055c*/ 	.word	0x0000dc80


	//   ....[106]....
        /*0560*/ 	.word	0x0000dca0


	//   ....[107]....
        /*0564*/ 	.word	0x0000dcd0


	//   ....[108]....
        /*0568*/ 	.word	0x0000e1c0


	//   ....[109]....
        /*056c*/ 	.word	0x0000e1f0


	//   ....[110]....
        /*0570*/ 	.word	0x0000e220


	//   ....[111]....
        /*0574*/ 	.word	0x0000e250


	//   ....[112]....
        /*0578*/ 	.word	0x0000e260


	//   ....[113]....
        /*057c*/ 	.word	0x0000e270


	//   ....[114]....
        /*0580*/ 	.word	0x0000e290


	//   ....[115]....
        /*0584*/ 	.word	0x0000e2b0


	//   ....[116]....
        /*0588*/ 	.word	0x0000e2d0


	//   ....[117]....
        /*058c*/ 	.word	0x0000e300


	//   ....[118]....
        /*0590*/ 	.word	0x0000e320


	//   ....[119]....
        /*0594*/ 	.word	0x0000e340


	//   ....[120]....
        /*0598*/ 	.word	0x0000e360


	//   ....[121]....
        /*059c*/ 	.word	0x0000e390


	//   ....[122]....
        /*05a0*/ 	.word	0x0000e3d0


	//   ....[123]....
        /*05a4*/ 	.word	0x0000e420


	//   ....[124]....
        /*05a8*/ 	.word	0x0000e730


	//   ....[125]....
        /*05ac*/ 	.word	0x0000ec90


	//   ....[126]....
        /*05b0*/ 	.word	0x0000ed80


	//   ....[127]....
        /*05b4*/ 	.word	0x0000ee20


	//   ....[128]....
        /*05b8*/ 	.word	0x0000eea0


	//   ....[129]....
        /*05bc*/ 	.word	0x0000ef70


	//   ....[130]....
        /*05c0*/ 	.word	0x0000efd0


	//   ....[131]....
        /*05c4*/ 	.word	0x0000f070


	//   ....[132]....
        /*05c8*/ 	.word	0x0000f0d0


	//   ....[133]....
        /*05cc*/ 	.word	0x0000f1b0


	//   ....[134]....
        /*05d0*/ 	.word	0x0000f220


	//   ....[135]....
        /*05d4*/ 	.word	0x0000f2c0


	//   ....[136]....
        /*05d8*/ 	.word	0x0000f320


	//   ....[137]....
        /*05dc*/ 	.word	0x0000f3f0


	//   ....[138]....
        /*05e0*/ 	.word	0x0000f450


	//   ....[139]....
        /*05e4*/ 	.word	0x0000f500


	//   ....[140]....
        /*05e8*/ 	.word	0x0000f560


	//   ....[141]....
        /*05ec*/ 	.word	0x0000f620


	//   ....[142]....
        /*05f0*/ 	.word	0x0000f6b0


	//   ....[143]....
        /*05f4*/ 	.word	0x0000f710


	//   ....[144]....
        /*05f8*/ 	.word	0x0000f7e0


	//   ....[145]....
        /*05fc*/ 	.word	0x0000f8a0


	//   ....[146]....
        /*0600*/ 	.word	0x0000f900


	//   ....[147]....
        /*0604*/ 	.word	0x0000f9c0


	//   ....[148]....
        /*0608*/ 	.word	0x0000fa30


	//   ....[149]....
        /*060c*/ 	.word	0x0000fb10


	//   ....[150]....
        /*0610*/ 	.word	0x0000fb70


	//   ....[151]....
        /*0614*/ 	.word	0x0000fc30


	//   ....[152]....
        /*0618*/ 	.word	0x0000fca0


	//   ....[153]....
        /*061c*/ 	.word	0x0000fd80


	//   ....[154]....
        /*0620*/ 	.word	0x0000fde0


	//   ....[155]....
        /*0624*/ 	.word	0x0000fea0


	//   ....[156]....
        /*0628*/ 	.word	0x0000ff10


	//   ....[157]....
        /*062c*/ 	.word	0x0000ffd0


	//   ....[158]....
        /*0630*/ 	.word	0x00010050


	//   ....[159]....
        /*0634*/ 	.word	0x00010110


	//   ....[160]....
        /*0638*/ 	.word	0x00010170


	//   ....[161]....
        /*063c*/ 	.word	0x00010240


	//   ....[162]....
        /*0640*/ 	.word	0x000102a0


	//   ....[163]....
        /*0644*/ 	.word	0x00010370


	//   ....[164]....
        /*0648*/ 	.word	0x000103e0


	//   ....[165]....
        /*064c*/ 	.word	0x00010490


	//   ....[166]....
        /*0650*/ 	.word	0x000105d0


	//   ....[167]....
        /*0654*/ 	.word	0x00010670


	//   ....[168]....
        /*0658*/ 	.word	0x00010710


	//   ....[169]....
        /*065c*/ 	.word	0x000107a0


	//   ....[170]....
        /*0660*/ 	.word	0x00010840


	//   ....[171]....
        /*0664*/ 	.word	0x000108d0


	//   ....[172]....
        /*0668*/ 	.word	0x00010970


	//   ....[173]....
        /*066c*/ 	.word	0x00010a00


	//   ....[174]....
        /*0670*/ 	.word	0x00010aa0


	//   ....[175]....
        /*0674*/ 	.word	0x00010b30


	//   ....[176]....
        /*0678*/ 	.word	0x00010bd0


	//   ....[177]....
        /*067c*/ 	.word	0x00010c60


	//   ....[178]....
        /*0680*/ 	.word	0x00010d00


	//   ....[179]....
        /*0684*/ 	.word	0x00010d90


	//   ....[180]....
        /*0688*/ 	.word	0x00010e30


	//   ....[181]....
        /*068c*/ 	.word	0x00010ec0


	//   ....[182]....
        /*0690*/ 	.word	0x00010fa0


	//   ....[183]....
        /*0694*/ 	.word	0x00011050


	//   ....[184]....
        /*0698*/ 	.word	0x000110b0


	//   ....[185]....
        /*069c*/ 	.word	0x00011160


	//   ....[186]....
        /*06a0*/ 	.word	0x000111f0


	//   ....[187]....
        /*06a4*/ 	.word	0x00011290


	//   ....[188]....
        /*06a8*/ 	.word	0x00011310


	//   ....[189]....
        /*06ac*/ 	.word	0x000113b0


	//   ....[190]....
        /*06b0*/ 	.word	0x00011440


	//   ....[191]....
        /*06b4*/ 	.word	0x000114e0


	//   ....[192]....
        /*06b8*/ 	.word	0x00011560


	//   ....[193]....
        /*06bc*/ 	.word	0x00011600


	//   ....[194]....
        /*06c0*/ 	.word	0x00011690


	//   ....[195]....
        /*06c4*/ 	.word	0x00011730


	//   ....[196]....
        /*06c8*/ 	.word	0x000117b0


	//   ....[197]....
        /*06cc*/ 	.word	0x00011840


	//   ....[198]....
        /*06d0*/ 	.word	0x00011920


	//   ....[199]....
        /*06d4*/ 	.word	0x000119c0


	//   ....[200]....
        /*06d8*/ 	.word	0x00011a60


	//   ....[201]....
        /*06dc*/ 	.word	0x00011b10


	//   ....[202]....
        /*06e0*/ 	.word	0x00011b70


	//   ....[203]....
        /*06e4*/ 	.word	0x00011c30


	//   ....[204]....
        /*06e8*/ 	.word	0x00011c90


	//   ....[205]....
        /*06ec*/ 	.word	0x00011d50


	//   ....[206]....
        /*06f0*/ 	.word	0x00011db0


	//   ....[207]....
        /*06f4*/ 	.word	0x00011e70


	//   ....[208]....
        /*06f8*/ 	.word	0x00011ed0


	//   ....[209]....
        /*06fc*/ 	.word	0x00011f90


	//   ....[210]....
        /*0700*/ 	.word	0x00011ff0


	//   ....[211]....
        /*0704*/ 	.word	0x000120b0


	//   ....[212]....
        /*0708*/ 	.word	0x00012110


	//   ....[213]....
        /*070c*/ 	.word	0x000121c0


	//   ....[214]....
        /*0710*/ 	.word	0x000122d0


	//----- nvinfo : EIATTR_REG_RECONFIG
	.align		4
.L_1551:
        /*0714*/ 	.byte	0x01, 0x54
	.zero		2


	//----- nvinfo : EIATTR_SYSCALL_OFFSETS
	.align		4
        /*0718*/ 	.byte	0x04, 0x46
        /*071a*/ 	.short	(.L_1553 - .L_1552)


	//   ....[0]....
.L_1552:
        /*071c*/ 	.word	0x00001240


	//   ....[1]....
        /*0720*/ 	.word	0x0000b570


	//   ....[2]....
        /*0724*/ 	.word	0x0000b6b0


	//   ....[3]....
        /*0728*/ 	.word	0x0000b7a0


	//   ....[4]....
        /*072c*/ 	.word	0x0000c4d0


	//----- nvinfo : EIATTR_MBARRIER_INSTR_OFFSETS
	.align		4
.L_1553:
        /*0730*/ 	.byte	0x04, 0x39
        /*0732*/ 	.short	(.L_1555 - .L_1554)


	//   ....[0]....
.L_1554:
        /*0734*/ 	.word	0x00000180
        /*0738*/ 	.word	0x000000ff
        /*073c*/ 	.word	0x00016800
        /*0740*/ 	.short	0x0100
        /*0742*/ 	.byte	0x08
	.zero		1


	//   ....[1]....
        /*0744*/ 	.word	0x00000190
        /*0748*/ 	.word	0x000000ff
        /*074c*/ 	.word	0x00016820
        /*0750*/ 	.short	0x0100
        /*0752*/ 	.byte	0x08
	.zero		1


	//   ....[2]....
        /*0754*/ 	.word	0x00000280
        /*0758*/ 	.word	0x000000ff
        /*075c*/ 	.word	0x00016830
        /*0760*/ 	.short	0x0100
        /*0762*/ 	.byte	0x08
	.zero		1


	//   ....[3]....
        /*0764*/ 	.word	0x00000290
        /*0768*/ 	.word	0x000000ff
        /*076c*/ 	.word	0x00016840
        /*0770*/ 	.short	0x0100
        /*0772*/ 	.byte	0x08
	.zero		1


	//   ....[4]....
        /*0774*/ 	.word	0x000002a0
        /*0778*/ 	.word	0x000000ff
        /*077c*/ 	.word	0x00016838
        /*0780*/ 	.short	0x0100
        /*0782*/ 	.byte	0x08
	.zero		1


	//   ....[5]....
        /*0784*/ 	.word	0x000002b0
        /*0788*/ 	.word	0x000000ff
        /*078c*/ 	.word	0x00016848
        /*0790*/ 	.short	0x0100
        /*0792*/ 	.byte	0x08
	.zero		1


	//   ....[6]....
        /*0794*/ 	.word	0x000003e0
        /*0798*/ 	.word	0x000000ff
        /*079c*/ 	.word	0x00016850
        /*07a0*/ 	.short	0x0100
        /*07a2*/ 	.byte	0x08
	.zero		1


	//   ....[7]....
        /*07a4*/ 	.word	0x000003f0
        /*07a8*/ 	.word	0x000000ff
        /*07ac*/ 	.word	0x00016860
        /*07b0*/ 	.short	0x0100
        /*07b2*/ 	.byte	0x08
	.zero		1


	//   ....[8]....
        /*07b4*/ 	.word	0x00000400
        /*07b8*/ 	.word	0x000000ff
        /*07bc*/ 	.word	0x00016858
        /*07c0*/ 	.short	0x0100
        /*07c2*/ 	.byte	0x08
	.zero		1


	//   ....[9]....
        /*07c4*/ 	.word	0x00000410
        /*07c8*/ 	.word	0x000000ff
        /*07cc*/ 	.word	0x00016868
        /*07d0*/ 	.short	0x0100
        /*07d2*/ 	.byte	0x08
	.zero		1


	//   ....[10]....
        /*07d4*/ 	.word	0x00000500
        /*07d8*/ 	.word	0x000000ff
        /*07dc*/ 	.word	0x00016870
        /*07e0*/ 	.short	0x0100
        /*07e2*/ 	.byte	0x06
	.zero		1


	//   ....[11]....
        /*07e4*/ 	.word	0x00000510
        /*07e8*/ 	.word	0x000000ff
        /*07ec*/ 	.word	0x00016880
        /*07f0*/ 	.short	0x0100
        /*07f2*/ 	.byte	0x06
	.zero		1


	//   ....[12]....
        /*07f4*/ 	.word	0x00000520
        /*07f8*/ 	.word	0x000000ff
        /*07fc*/ 	.word	0x00016878
        /*0800*/ 	.short	0x0100
        /*0802*/ 	.byte	0x06
	.zero		1


	//   ....[13]....
        /*0804*/ 	.word	0x00000530
        /*0808*/ 	.word	0x000000ff
        /*080c*/ 	.word	0x00016888
        /*0810*/ 	.short	0x0100
        /*0812*/ 	.byte	0x06
	.zero		1


	//   ....[14]....
        /*0814*/ 	.word	0x00000660
        /*0818*/ 	.word	0x000000ff
        /*081c*/ 	.word	0x00016890
        /*0820*/ 	.short	0x0100
        /*0822*/ 	.byte	0x08
	.zero		1


	//   ....[15]....
        /*0824*/ 	.word	0x00000670
        /*0828*/ 	.word	0x000000ff
        /*082c*/ 	.word	0x000168a0
        /*0830*/ 	.short	0x0100
        /*0832*/ 	.byte	0x08
	.zero		1


	//   ....[16]....
        /*0834*/ 	.word	0x00000680
        /*0838*/ 	.word	0x000000ff
        /*083c*/ 	.word	0x00016898
        /*0840*/ 	.short	0x0100
        /*0842*/ 	.byte	0x08
	.zero		1


	//   ....[17]....
        /*0844*/ 	.word	0x00000690
        /*0848*/ 	.word	0x000000ff
        /*084c*/ 	.word	0x000168a8
        /*0850*/ 	.short	0x0100
        /*0852*/ 	.byte	0x08
	.zero		1


	//   ....[18]....
        /*0854*/ 	.word	0x000007d0
        /*0858*/ 	.word	0x000000ff
        /*085c*/ 	.word	0x000168b0
        /*0860*/ 	.short	0x0100
        /*0862*/ 	.byte	0x08
	.zero		1


	//   ....[19]....
        /*0864*/ 	.word	0x000007e0
        /*0868*/ 	.word	0x000000ff
        /*086c*/ 	.word	0x000168c0
        /*0870*/ 	.short	0x0100
        /*0872*/ 	.byte	0x08
	.zero		1


	//   ....[20]....
        /*0874*/ 	.word	0x000007f0
        /*0878*/ 	.word	0x000000ff
        /*087c*/ 	.word	0x000168b8
        /*0880*/ 	.short	0x0100
        /*0882*/ 	.byte	0x08
	.zero		1


	//   ....[21]....
        /*0884*/ 	.word	0x00000800
        /*0888*/ 	.word	0x000000ff
        /*088c*/ 	.word	0x000168c8
        /*0890*/ 	.short	0x0100
        /*0892*/ 	.byte	0x08
	.zero		1


	//   ....[22]....
        /*0894*/ 	.word	0x00001260
        /*0898*/ 	.word	0x000000ff
        /*089c*/ 	.word	0x00016800
        /*08a0*/ 	.short	0x010a
        /*08a2*/ 	.byte	0x2a
	.zero		1


	//   ....[23]....
        /*08a4*/ 	.word	0x000012d0
        /*08a8*/ 	.word	0x000000ff
        /*08ac*/ 	.word	0x00016830
        /*08b0*/ 	.short	0x010a
        /*08b2*/ 	.byte	0x2a
	.zero		1


	//   ....[24]....
        /*08b4*/ 	.word	0x00001330
        /*08b8*/ 	.word	0x000000ff
        /*08bc*/ 	.word	0x00016830
        /*08c0*/ 	.short	0x010a
        /*08c2*/ 	.byte	0x2a
	.zero		1


	//   ....[25]....
        /*08c4*/ 	.word	0x000025f0
        /*08c8*/ 	.word	0x000000ff
        /*08cc*/ 	.word	0x00000000
        /*08d0*/ 	.short	0x0101
        /*08d2*/ 	.byte	0x06
	.zero		1


	//   ....[26]....
        /*08d4*/ 	.word	0x00003f40
        /*08d8*/ 	.word	0x000000ff
        /*08dc*/ 	.word	0x00016830
        /*08e0*/ 	.short	0x010a
        /*08e2*/ 	.byte	0x04
	.zero		1


	//   ....[27]....
        /*08e4*/ 	.word	0x00003f80
        /*08e8*/ 	.word	0x000000ff
        /*08ec*/ 	.word	0x00016830
        /*08f0*/ 	.short	0x010a
        /*08f2*/ 	.byte	0x04
	.zero		1


	//   ....[28]....
        /*08f4*/ 	.word	0x000041b0
        /*08f8*/ 	.word	0x000000ff
        /*08fc*/ 	.word	0x00016850
        /*0900*/ 	.short	0x010a
        /*0902*/ 	.byte	0x0a
	.zero		1


	//   ....[29]....
        /*0904*/ 	.word	0x000041f0
        /*0908*/ 	.word	0x000000ff
        /*090c*/ 	.word	0x00016850
        /*0910*/ 	.short	0x010a
        /*0912*/ 	.byte	0x0a
	.zero		1


	//   ....[30]....
        /*0914*/ 	.word	0x00004df0
        /*0918*/ 	.word	0x000000ff
        /*091c*/ 	.word	0x00000000
        /*0920*/ 	.short	0x0101
        /*0922*/ 	.byte	0x07
	.zero		1


	//   ....[31]....
        /*0924*/ 	.word	0x00006940
        /*0928*/ 	.word	0x000000ff
        /*092c*/ 	.word	0x00000000
        /*0930*/ 	.short	0x0101
        /*0932*/ 	.byte	0x06
	.zero		1


	//   ....[32]....
        /*0934*/ 	.word	0x00006e80
        /*0938*/ 	.word	0x000000ff
        /*093c*/ 	.word	0x00016830
        /*0940*/ 	.short	0x010a
        /*0942*/ 	.byte	0x0a
	.zero		1


	//   ....[33]....
        /*0944*/ 	.word	0x00006ec0
        /*0948*/ 	.word	0x000000ff
        /*094c*/ 	.word	0x00016830
        /*0950*/ 	.short	0x010a
        /*0952*/ 	.byte	0x0a
	.zero		1


	//   ....[34]....
        /*0954*/ 	.word	0x000070b0
        /*0958*/ 	.word	0x000000ff
        /*095c*/ 	.word	0x00016850
        /*0960*/ 	.short	0x010a
        /*0962*/ 	.byte	0x0a
	.zero		1


	//   ....[35]....
        /*0964*/ 	.word	0x000070f0
        /*0968*/ 	.word	0x000000ff
        /*096c*/ 	.word	0x00016850
        /*0970*/ 	.short	0x010a
        /*0972*/ 	.byte	0x0a
	.zero		1


	//   ....[36]....
        /*0974*/ 	.word	0x00007980
        /*0978*/ 	.word	0x000000ff
        /*097c*/ 	.word	0x00000000
        /*0980*/ 	.short	0x0101
        /*0982*/ 	.byte	0x07
	.zero		1


	//   ....[37]....
        /*0984*/ 	.word	0x00008e80
        /*0988*/ 	.word	0x000000ff
        /*098c*/ 	.word	0x00000000
        /*0990*/ 	.short	0x0101
        /*0992*/ 	.byte	0x06
	.zero		1


	//   ....[38]....
        /*0994*/ 	.word	0x00009290
        /*0998*/ 	.word	0x000000ff
        /*099c*/ 	.word	0x00016850
        /*09a0*/ 	.short	0x010a
        /*09a2*/ 	.byte	0x07
	.zero		1


	//   ....[39]....
        /*09a4*/ 	.word	0x000092d0
        /*09a8*/ 	.word	0x000000ff
        /*09ac*/ 	.word	0x00016850
        /*09b0*/ 	.short	0x010a
        /*09b2*/ 	.byte	0x07
	.zero		1


	//   ....[40]....
        /*09b4*/ 	.word	0x00009880
        /*09b8*/ 	.word	0x000000ff
        /*09bc*/ 	.word	0x00000000
        /*09c0*/ 	.short	0x0101
        /*09c2*/ 	.byte	0x04
	.zero		1


	//   ....[41]....
        /*09c4*/ 	.word	0x0000a260
        /*09c8*/ 	.word	0x000000ff
        /*09cc*/ 	.word	0x00000000
        /*09d0*/ 	.short	0x0101
        /*09d2*/ 	.byte	0x04
	.zero		1


	//   ....[42]....
        /*09d4*/ 	.word	0x0000bb40
        /*09d8*/ 	.word	0x000000ff
        /*09dc*/ 	.word	0x00016840
        /*09e0*/ 	.short	0x010a
        /*09e2*/ 	.byte	0x2f
	.zero		1


	//   ....[43]....
        /*09e4*/ 	.word	0x0000c270
        /*09e8*/ 	.word	0x000000ff
        /*09ec*/ 	.word	0x00016830
        /*09f0*/ 	.short	0x0107
        /*09f2*/ 	.byte	0x2f
	.zero		1


	//   ....[44]....
        /*09f4*/ 	.word	0x0000c300
        /*09f8*/ 	.word	0x000000ff
        /*09fc*/ 	.word	0x00016830
        /*0a00*/ 	.short	0x0101
        /*0a02*/ 	.byte	0x2f
	.zero		1


	//   ....[45]....
        /*0a04*/ 	.word	0x0000cfc0
        /*0a08*/ 	.word	0x000000ff
        /*0a0c*/ 	.word	0x00016800
        /*0a10*/ 	.short	0x0107
        /*0a12*/ 	.byte	0x2f
	.zero		1


	//   ....[46]....
        /*0a14*/ 	.word	0x0000d000
        /*0a18*/ 	.word	0x000000ff
        /*0a1c*/ 	.word	0x00016800
        /*0a20*/ 	.short	0x0101
        /*0a22*/ 	.byte	0x2f
	.zero		1


	//   ....[47]....
        /*0a24*/ 	.word	0x0000d010
        /*0a28*/ 	.word	0x000000ff
        /*0a2c*/ 	.word	0x00016820
        /*0a30*/ 	.short	0x010a
        /*0a32*/ 	.byte	0x2f
	.zero		1


	//   ....[48]....
        /*0a34*/ 	.word	0x0000d3f0
        /*0a38*/ 	.word	0x00000007
        /*0a3c*/ 	.word	0x00016840
        /*0a40*/ 	.short	0x010a
        /*0a42*/ 	.byte	0x3f
	.zero		1


	//   ....[49]....
        /*0a44*/ 	.word	0x0000d8e0
        /*0a48*/ 	.word	0x00000007
        /*0a4c*/ 	.word	0x00016830
        /*0a50*/ 	.short	0x0107
        /*0a52*/ 	.byte	0x3f
	.zero		1


	//   ....[50]....
        /*0a54*/ 	.word	0x0000d9b0
        /*0a58*/ 	.word	0x00000007
        /*0a5c*/ 	.word	0x00016830
        /*0a60*/ 	.short	0x0101
        /*0a62*/ 	.byte	0x3f
	.zero		1


	//   ....[51]....
        /*0a64*/ 	.word	0x0000da10
        /*0a68*/ 	.word	0x00000007
        /*0a6c*/ 	.word	0x00016860
        /*0a70*/ 	.short	0x010a
        /*0a72*/ 	.byte	0x3f
	.zero		1


	//   ....[52]....
        /*0a74*/ 	.word	0x0000de00
        /*0a78*/ 	.word	0x00000007
        /*0a7c*/ 	.word	0x00016850
        /*0a80*/ 	.short	0x0107
        /*0a82*/ 	.byte	0x3f
	.zero		1


	//   ....[53]....
        /*0a84*/ 	.word	0x0000df80
        /*0a88*/ 	.word	0x00000007
        /*0a8c*/ 	.word	0x00016850
        /*0a90*/ 	.short	0x0101
        /*0a92*/ 	.byte	0x3f
	.zero		1


	//   ....[54]....
        /*0a94*/ 	.word	0x0000e130
        /*0a98*/ 	.word	0x00000000
        /*0a9c*/ 	.word	0x00016860
        /*0aa0*/ 	.short	0x010a
        /*0aa2*/ 	.byte	0x3f
	.zero		1


	//   ....[55]....
        /*0aa4*/ 	.word	0x0000e550
        /*0aa8*/ 	.word	0x00000000
        /*0aac*/ 	.word	0x00016850
        /*0ab0*/ 	.short	0x0107
        /*0ab2*/ 	.byte	0x3f
	.zero		1


	//   ....[56]....
        /*0ab4*/ 	.word	0x0000e630
        /*0ab8*/ 	.word	0x00000000
        /*0abc*/ 	.word	0x00016850
        /*0ac0*/ 	.short	0x0101
        /*0ac2*/ 	.byte	0x3f
	.zero		1


	//   ....[57]....
        /*0ac4*/ 	.word	0x0000e6c0
        /*0ac8*/ 	.word	0x00000007
        /*0acc*/ 	.word	0x00016820
        /*0ad0*/ 	.short	0x010a
        /*0ad2*/ 	.byte	0x3f
	.zero		1


	//   ....[58]....
        /*0ad4*/ 	.word	0x0000e820
        /*0ad8*/ 	.word	0x00000005
        /*0adc*/ 	.word	0x00016840
        /*0ae0*/ 	.short	0x010a
        /*0ae2*/ 	.byte	0x3f
	.zero		1


	//   ....[59]....
        /*0ae4*/ 	.word	0x0000e8c0
        /*0ae8*/ 	.word	0x00000003
        /*0aec*/ 	.word	0x00016840
        /*0af0*/ 	.short	0x010a
        /*0af2*/ 	.byte	0x3f
	.zero		1


	//   ....[60]....
        /*0af4*/ 	.word	0x0000e900
        /*0af8*/ 	.word	0x00000005
        /*0afc*/ 	.word	0x00016860
        /*0b00*/ 	.short	0x010a
        /*0b02*/ 	.byte	0x3f
	.zero		1


	//   ....[61]....
        /*0b04*/ 	.word	0x0000e940
        /*0b08*/ 	.word	0x00000003
        /*0b0c*/ 	.word	0x00016860
        /*0b10*/ 	.short	0x010a
        /*0b12*/ 	.byte	0x3f
	.zero		1


	//   ....[62]....
        /*0b14*/ 	.word	0x0000e9b0
        /*0b18*/ 	.word	0x00000003
        /*0b1c*/ 	.word	0x00016800
        /*0b20*/ 	.short	0x010a
        /*0b22*/ 	.byte	0x3f
	.zero		1


	//   ....[63]....
        /*0b24*/ 	.word	0x0000ea10
        /*0b28*/ 	.word	0x00000003
        /*0b2c*/ 	.word	0x00016830
        /*0b30*/ 	.short	0x010a
        /*0b32*/ 	.byte	0x3f
	.zero		1


	//   ....[64]....
        /*0b34*/ 	.word	0x0000ea70
        /*0b38*/ 	.word	0x0000000a
        /*0b3c*/ 	.word	0x00016830
        /*0b40*/ 	.short	0x010a
        /*0b42*/ 	.byte	0x3f
	.zero		1


	//   ....[65]....
        /*0b44*/ 	.word	0x0000ead0
        /*0b48*/ 	.word	0x0000000a
        /*0b4c*/ 	.word	0x00016850
        /*0b50*/ 	.short	0x010a
        /*0b52*/ 	.byte	0x3f
	.zero		1


	//   ....[66]....
        /*0b54*/ 	.word	0x0000eb30
        /*0b58*/ 	.word	0x00000009
        /*0b5c*/ 	.word	0x00016830
        /*0b60*/ 	.short	0x010a
        /*0b62*/ 	.byte	0x3f
	.zero		1


	//   ....[67]....
        /*0b64*/ 	.word	0x0000eb90
        /*0b68*/ 	.word	0x00000009
        /*0b6c*/ 	.word	0x00016850
        /*0b70*/ 	.short	0x010a
        /*0b72*/ 	.byte	0x3f
	.zero		1


	//   ....[68]....
        /*0b74*/ 	.word	0x0000ebf0
        /*0b78*/ 	.word	0x00000004
        /*0b7c*/ 	.word	0x00016850
        /*0b80*/ 	.short	0x010a
        /*0b82*/ 	.byte	0x3f
	.zero		1


	//   ....[69]....
        /*0b84*/ 	.word	0x0000ecd0
        /*0b88*/ 	.word	0x00000003
        /*0b8c*/ 	.word	0x00016840
        /*0b90*/ 	.short	0x010a
        /*0b92*/ 	.byte	0x3f
	.zero		1


	//   ....[70]....
        /*0b94*/ 	.word	0x000104d0
        /*0b98*/ 	.word	0x00000003
        /*0b9c*/ 	.word	0x00016820
        /*0ba0*/ 	.short	0x010a
        /*0ba2*/ 	.byte	0x3f
	.zero		1


	//   ....[71]....
        /*0ba4*/ 	.word	0x00010520
        /*0ba8*/ 	.word	0x00000007
        /*0bac*/ 	.word	0x00016840
        /*0bb0*/ 	.short	0x010a
        /*0bb2*/ 	.byte	0x3f
	.zero		1


	//   ....[72]....
        /*0bb4*/ 	.word	0x00010ef0
        /*0bb8*/ 	.word	0x00000007
        /*0bbc*/ 	.word	0x00016860
        /*0bc0*/ 	.short	0x010a
        /*0bc2*/ 	.byte	0x3f
	.zero		1


	//   ....[73]....
        /*0bc4*/ 	.word	0x00011870
        /*0bc8*/ 	.word	0x00000000
        /*0bcc*/ 	.word	0x00016860
        /*0bd0*/ 	.short	0x010a
        /*0bd2*/ 	.byte	0x3f
	.zero		1


	//   ....[74]....
        /*0bd4*/ 	.word	0x000121f0
        /*0bd8*/ 	.word	0x00000007
        /*0bdc*/ 	.word	0x00016820
        /*0be0*/ 	.short	0x010a
        /*0be2*/ 	.byte	0x3f
	.zero		1


	//   ....[75]....
        /*0be4*/ 	.word	0x00012390
        /*0be8*/ 	.word	0x00000005
        /*0bec*/ 	.word	0x00016840
        /*0bf0*/ 	.short	0x010a
        /*0bf2*/ 	.byte	0x3f
	.zero		1


	//   ....[76]....
        /*0bf4*/ 	.word	0x000123e0
        /*0bf8*/ 	.word	0x00000003
        /*0bfc*/ 	.word	0x00016840
        /*0c00*/ 	.short	0x010a
        /*0c02*/ 	.byte	0x3f
	.zero		1


	//   ....[77]....
        /*0c04*/ 	.word	0x00012430
        /*0c08*/ 	.word	0x00000005
        /*0c0c*/ 	.word	0x00016860
        /*0c10*/ 	.short	0x010a
        /*0c12*/ 	.byte	0x3f
	.zero		1


	//----- nvinfo : EIATTR_NUM_MBARRIERS
	.align		4
.L_1555:
        /*0c14*/ 	.byte	0x03, 0x38
        /*0c16*/ 	.short	0x0016


	//----- nvinfo : EIATTR_EXIT_INSTR_OFFSETS
	.align		4
        /*0c18*/ 	.byte	0x04, 0x1c
        /*0c1a*/ 	.short	(.L_1557 - .L_1556)


	//   ....[0]....
.L_1556:
        /*0c1c*/ 	.word	0x0000e990


	//----- nvinfo : EIATTR_MAX_THREADS
	.align		4
.L_1557:
        /*0c20*/ 	.byte	0x04, 0x05
        /*0c22*/ 	.short	(.L_1559 - .L_1558)
.L_1558:
        /*0c24*/ 	.word	0x00000200
        /*0c28*/ 	.word	0x00000001
        /*0c2c*/ 	.word	0x00000001


	//----- nvinfo : EIATTR_CRS_STACK_SIZE
	.align		4
.L_1559:
        /*0c30*/ 	.byte	0x04, 0x1e
        /*0c32*/ 	.short	(.L_1561 - .L_1560)
.L_1560:
        /*0c34*/ 	.word	0x00000000


	//----- nvinfo : EIATTR_CBANK_PARAM_SIZE
	.align		4
.L_1561:
        /*0c38*/ 	.byte	0x03, 0x19
        /*0c3a*/ 	.short	0x0a70


	//----- nvinfo : EIATTR_PARAM_CBANK
	.align		4
        /*0c3c*/ 	.byte	0x04, 0x0a
        /*0c3e*/ 	.short	(.L_1563 - .L_1562)
	.align		4
.L_1562:
        /*0c40*/ 	.word	index@(.nv.constant0._ZN7cutlass13device_kernelIN5flash11enable_sm90INS1_16FlashAttnFwdSm90INS1_25CollectiveMainloopFwdSm90ILi2EN4cute5tupleIJNS5_1CILi1EEES8_S8_EEENS6_IJNS7_ILi192EEENS7_ILi128EEENS7_ILi64EEEEEELi64ENS_10bfloat16_tEfNS_4arch4Sm90ELb1ELb0ELb1ELb0ELb1ELb0ELb0ELb1ELb1ELb1ELb1ELb0EEENS1_21CollectiveEpilogueFwdINS6_IJSA_SC_SB_EEES9_SE_SG_Li384ELb0ELb1ELb1ELb0EEENS1_19SingleTileSchedulerILb0ELb1ELb1ELi192EEEEEEEEEvNT_6ParamsE)
        /*0c44*/ 	.short	0x0210
        /*0c46*/ 	.short	0x0a70


	//----- nvinfo : EIATTR_SW_WAR
	.align		4
.L_1563:
        /*0c48*/ 	.byte	0x04, 0x36
        /*0c4a*/ 	.short	(.L_1565 - .L_1564)
.L_1564:
        /*0c4c*/ 	.word	0x00000008
.L_1565:


//--------------------- .nv.info._ZN7cutlass13device_kernelIN5flash11enable_sm90INS1_16FlashAttnFwdSm90INS1_25CollectiveMainloopFwdSm90ILi2EN4cute5tupleIJNS5_1CILi1EEES8_S8_EEENS6_IJNS7_ILi192EEENS7_ILi128EEENS7_ILi64EEEEEELi64ENS_10bfloat16_tEfNS_4arch4Sm90ELb1ELb0ELb1ELb1ELb1ELb0ELb0ELb1ELb1ELb1ELb1ELb0EEENS1_21CollectiveEpilogueFwdINS6_IJSA_SC_SB_EEES9_SE_SG_Li384ELb1ELb1ELb1ELb0EEENS1_36VarlenDynamicPersistentTileSchedulerILi192ELi128ELi384ELi128ELb1ELb1ELb1ELb1ELb1ELb1EEEEEEEEEvNT_6ParamsE --------------------------
	.section	.nv.info._ZN7cutlass13device_kernelIN5flash11enable_sm90INS1_16FlashAttnFwdSm90INS1_25CollectiveMainloopFwdSm90ILi2EN4cute5tupleIJNS5_1CILi1EEES8_S8_EEENS6_IJNS7_ILi192EEENS7_ILi128EEENS7_ILi64EEEEEELi64ENS_10bfloat16_tEfNS_4arch4Sm90ELb1ELb0ELb1ELb1ELb1ELb0ELb0ELb1ELb1ELb1ELb1ELb0EEENS1_21CollectiveEpilogueFwdINS6_IJSA_SC_SB_EEES9_SE_SG_Li384ELb1ELb1ELb1ELb0EEENS1_36VarlenDynamicPersistentTileSchedulerILi192ELi128ELi384ELi128ELb1ELb1ELb1ELb1ELb1ELb1EEEEEEEEEvNT_6ParamsE,"",@"SHT_CUDA_INFO"
	.sectionflags	@""
	.align	4


	//----- nvinfo : EIATTR_CUDA_API_VERSION
	.align		4
        /*0000*/ 	.byte	0x04, 0x37
        /*0002*/ 	.short	(.L_1567 - .L_1566)
.L_1566:
        /*0004*/ 	.word	0x00000082


	//----- nvinfo : EIATTR_KPARAM_INFO
	.align		4
.L_1567:
        /*0008*/ 	.byte	0x04, 0x17
        /*000a*/ 	.short	(.L_1569 - .L_1568)
.L_1568:
        /*000c*/ 	.word	0x00000000
        /*0010*/ 	.short	0x0000
        /*0012*/ 	.short	0x0070
        /*0014*/ 	.byte	0x00, 0xf0, 0x01, 0x2a


	//----- nvinfo : EIATTR_SPARSE_MMA_MASK
	.align		4
.L_1569:
        /*0018*/ 	.byte	0x03, 0x50
        /*001a*/ 	.short	0x0000


	//----- nvinfo : EIATTR_MAXREG_COUNT
	.align		4
        /*001c*/ 	.byte	0x03, 0x1b
        /*001e*/ 	.short	0x0080


	//----- nvinfo : EIATTR_NUM_BARRIERS
	.align		4
        /*0020*/ 	.byte	0x02, 0x4c
        /*0022*/ 	.byte	0x10
	.zero		1


	//----- nvinfo : EIATTR_EXTERNS
	.align		4
        /*0024*/ 	.byte	0x04, 0x0f
        /*0026*/ 	.short	(.L_1571 - .L_1570)


	//   ....[0]....
	.align		4
.L_1570:
        /*0028*/ 	.word	index@(__assertfail)


	//----- nvinfo : EIATTR_ANNOTATIONS
	.align		4
.L_1571:
        /*002c*/ 	.byte	0x04, 0x55
        /*002e*/ 	.short	(.L_1573 - .L_1572)


	//   ....[0]....
.L_1572:
        /* <DEDUP_REMOVED lines=30> */


	//----- nvinfo : EIATTR_MERCURY_ISA_VERSION
	.align		4
.L_1573:
        /*0200*/ 	.byte	0x03, 0x5f
        /*0202*/ 	.short	0x0101


	//----- nvinfo : EIATTR_UNUSED_LOAD_BYTE_OFFSET
	.align		4
        /*0204*/ 	.byte	0x04, 0x44
        /*0206*/ 	.short	(.L_1575 - .L_1574)


	//   ....[0]....
.L_1574:
        /*0208*/ 	.word	0x00000970
        /*020c*/ 	.word	0x0000fff0


	//   ....[1]....
        /*0210*/ 	.word	0x0000a0f0
        /*0214*/ 	.word	0x0000fff0


	//----- nvinfo : EIATTR_INT_WARP_WIDE_INSTR_OFFSETS
	.align		4
.L_1575:
        /*0218*/ 	.byte	0x04, 0x31
        /*021a*/ 	.short	(.L_1577 - .L_1576)


	//   ....[0]....
.L_1576:
        /*021c*/ 	.word	0x000000c0


	//   ....[1]....
        /*0220*/ 	.word	0x000000d0


	//   ....[2]....
        /*0224*/ 	.word	0x00000170


	//   ....[3]....
        /*0228*/ 	.word	0x0000de90


	//   ....[4]....
        /*022c*/ 	.word	0x0000df20


	//   ....[5]....
        /*0230*/ 	.word	0x00011030


	//   ....[6]....
        /*0234*/ 	.word	0x000110c0


	//----- nvinfo : EIATTR_COOP_GROUP_MASK_REGIDS
	.align		4
.L_1577:
        /*0238*/ 	.byte	0x04, 0x29
        /*023a*/ 	.short	(.L_1579 - .L_1578)


	//   ....[0]....
.L_1578:
        /*023c*/ 	.word	0xffffffff


	//   ....[1]....
        /*0240*/ 	.word	0xffffffff


	//   ....[2]....
        /*0244*/ 	.word	0xffffffff


	//   ....[3]....
        /*0248*/ 	.word	0xffffffff


	//   ....[4]....
        /*024c*/ 	.word	0xffffffff


	//   ....[5]....
        /*0250*/ 	.word	0xffffffff


	//   ....[6]....
        /*0254*/ 	.word	0xffffffff


	//   ....[7]....
        /*0258*/ 	.word	0xffffffff


	//   ....[8]....
        /*025c*/ 	.word	0xffffffff


	//   ....[9]....
        /*0260*/ 	.word	0xffffffff


	//   ....[10]....
        /*0264*/ 	.word	0xffffffff


	//   ....[11]....
        /*0268*/ 	.word	0xffffffff


	//   ....[12]....
        /*026c*/ 	.word	0xffffffff


	//   ....[13]....
        /*0270*/ 	.word	0xffffffff


	//   ....[14]....
        /*0274*/ 	.word	0xffffffff


	//   ....[15]....
        /*0278*/ 	.word	0xffffffff


	//   ....[16]....
        /*027c*/ 	.word	0xffffffff


	//   ....[17]....
        /*0280*/ 	.word	0xffffffff


	//   ....[18]....
        /*0284*/ 	.word	0xffffffff


	//   ....[19]....
        /*0288*/ 	.word	0xffffffff


	//   ....[20]....
        /*028c*/ 	.word	0xffffffff


	//   ....[21]....
        /*0290*/ 	.word	0xffffffff


	//   ....[22]....
        /*0294*/ 	.word	0xffffffff


	//   ....[23]....
        /*0298*/ 	.word	0xffffffff


	//   ....[24]....
        /*029c*/ 	.word	0xffffffff


	//   ....[25]....
        /*02a0*/ 	.word	0xffffffff


	//   ....[26]....
        /*02a4*/ 	.word	0xffffffff


	//   ....[27]....
        /*02a8*/ 	.word	0xffffffff


	//   ....[28]....
        /*02ac*/ 	.word	0xffffffff


	//   ....[29]....
        /*02b0*/ 	.word	0xffffffff


	//   ....[30]....
        /*02b4*/ 	.word	0xffffffff


	//   ....[31]....
        /*02b8*/ 	.word	0xffffffff


	//   ....[32]....
        /*02bc*/ 	.word	0xffffffff


	//   ....[33]....
        /*02c0*/ 	.word	0xffffffff


	//   ....[34]....
        /*02c4*/ 	.word	0xffffffff


	//   ....[35]....
        /*02c8*/ 	.word	0xffffffff


	//   ....[36]....
        /*02cc*/ 	.word	0xffffffff


	//   ....[37]....
        /*02d0*/ 	.word	0xffffffff


	//   ....[38]....
        /*02d4*/ 	.word	0xffffffff


	//   ....[39]....
        /*02d8*/ 	.word	0xffffffff


	//   ....[40]....
        /*02dc*/ 	.word	0xffffffff


	//   ....[41]....
        /*02e0*/ 	.word	0xffffffff


	//   ....[42]....
        /*02e4*/ 	.word	0xffffffff


	//   ....[43]....
        /*02e8*/ 	.word	0xffffffff


	//   ....[44]....
        /*02ec*/ 	.word	0xffffffff


	//   ....[45]....
        /*02f0*/ 	.word	0xffffffff


	//   ....[46]....
        /*02f4*/ 	.word	0xffffffff


	//   ....[47]....
        /*02f8*/ 	.word	0xffffffff


	//   ....[48]....
        /*02fc*/ 	.word	0xffffffff


	//   ....[49]....
        /*0300*/ 	.word	0xffffffff


	//   ....[50]....
        /*0304*/ 	.word	0xffffffff


	//   ....[51]....
        /*0308*/ 	.word	0xffffffff


	//   ....[52]....
        /*030c*/ 	.word	0xffffffff


	//   ....[53]....
        /*0310*/ 	.word	0xffffffff


	//   ....[54]....
        /*0314*/ 	.word	0xffffffff


	//   ....[55]....
        /*0318*/ 	.word	0xffffffff


	//   ....[56]....
        /*031c*/ 	.word	0xffffffff


	//   ....[57]....
        /*0320*/ 	.word	0xffffffff


	//   ....[58]....
        /*0324*/ 	.word	0xffffffff


	//   ....[59]....
        /*0328*/ 	.word	0xffffffff


	//   ....[60]....
        /*032c*/ 	.word	0xffffffff


	//   ....[61]....
        /*0330*/ 	.word	0xffffffff


	//   ....[62]....
        /*0334*/ 	.word	0xffffffff


	//   ....[63]....
        /*0338*/ 	.word	0xffffffff


	//   ....[64]....
        /*033c*/ 	.word	0xffffffff


	//   ....[65]....
        /*0340*/ 	.word	0xffffffff


	//   ....[66]....
        /*0344*/ 	.word	0xffffffff


	//   ....[67]....
        /*0348*/ 	.word	0xffffffff


	//   ....[68]....
        /*034c*/ 	.word	0xffffffff


	//   ....[69]....
        /*0350*/ 	.word	0xffffffff


	//   ....[70]....
        /*0354*/ 	.word	0xffffffff


	//   ....[71]....
        /*0358*/ 	.word	0xffffffff


	//   ....[72]....
        /*035c*/ 	.word	0xffffffff


	//   ....[73]....
        /*0360*/ 	.word	0xffffffff


	//   ....[74]....
        /*0364*/ 	.word	0xffffffff


	//   ....[75]....
        /*0368*/ 	.word	0xffffffff


	//   ....[76]....
        /*036c*/ 	.word	0xffffffff


	//   ....[77]....
        /*0370*/ 	.word	0xffffffff


	//   ....[78]....
        /*0374*/ 	.word	0xffffffff


	//   ....[79]....
        /*0378*/ 	.word	0xffffffff


	//   ....[80]....
        /*037c*/ 	.word	0xffffffff


	//   ....[81]....
        /*0380*/ 	.word	0xffffffff


	//   ....[82]....
        /*0384*/ 	.word	0xffffffff


	//   ....[83]....
        /*0388*/ 	.word	0xffffffff


	//   ....[84]....
        /*038c*/ 	.word	0xffffffff


	//   ....[85]....
        /*0390*/ 	.word	0xffffffff


	//   ....[86]....
        /*0394*/ 	.word	0xffffffff


	//   ....[87]....
        /*0398*/ 	.word	0xffffffff


	//   ....[88]....
        /*039c*/ 	.word	0xffffffff


	//   ....[89]....
        /*03a0*/ 	.word	0xffffffff


	//   ....[90]....
        /*03a4*/ 	.word	0xffffffff


	//   ....[91]....
        /*03a8*/ 	.word	0xffffffff


	//   ....[92]....
        /*03ac*/ 	.word	0xffffffff


	//   ....[93]....
        /*03b0*/ 	.word	0xffffffff


	//   ....[94]....
        /*03b4*/ 	.word	0xffffffff


	//   ....[95]....
        /*03b8*/ 	.word	0xffffffff


	//   ....[96]....
        /*03bc*/ 	.word	0xffffffff


	//   ....[97]....
        /*03c0*/ 	.word	0xffffffff


	//   ....[98]....
        /*03c4*/ 	.word	0xffffffff


	//   ....[99]....
        /*03c8*/ 	.word	0xffffffff


	//   ....[100]....
        /*03cc*/ 	.word	0xffffffff


	//   ....[101]....
        /*03d0*/ 	.word	0xffffffff


	//   ....[102]....
        /*03d4*/ 	.word	0xffffffff


	//   ....[103]....
        /*03d8*/ 	.word	0xffffffff


	//   ....[104]....
        /*03dc*/ 	.word	0xffffffff


	//   ....[105]....
        /*03e0*/ 	.word	0xffffffff


	//   ....[106]....
        /*03e4*/ 	.word	0xffffffff


	//   ....[107]....
        /*03e8*/ 	.word	0xffffffff


	//   ....[108]....
        /*03ec*/ 	.word	0xffffffff


	//   ....[109]....
        /*03f0*/ 	.word	0xffffffff


	//   ....[110]....
        /*03f4*/ 	.word	0xffffffff


	//   ....[111]....
        /*03f8*/ 	.word	0xffffffff


	//   ....[112]....
        /*03fc*/ 	.word	0xffffffff


	//   ....[113]....
        /*0400*/ 	.word	0xffffffff


	//   ....[114]....
        /*0404*/ 	.word	0xffffffff


	//   ....[115]....
        /*0408*/ 	.word	0xffffffff


	//   ....[116]....
        /*040c*/ 	.word	0xffffffff


	//   ....[117]....
        /*0410*/ 	.word	0xffffffff


	//   ....[118]....
        /*0414*/ 	.word	0xffffffff


	//   ....[119]....
        /*0418*/ 	.word	0xffffffff


	//   ....[120]....
        /*041c*/ 	.word	0xffffffff


	//   ....[121]....
        /*0420*/ 	.word	0xffffffff


	//   ....[122]....
        /*0424*/ 	.word	0xffffffff


	//   ....[123]....
        /*0428*/ 	.word	0xffffffff


	//   ....[124]....
        /*042c*/ 	.word	0xffffffff


	//   ....[125]....
        /*0430*/ 	.word	0xffffffff


	//   ....[126]....
        /*0434*/ 	.word	0xffffffff


	//   ....[127]....
        /*0438*/ 	.word	0xffffffff


	//   ....[128]....
        /*043c*/ 	.word	0xffffffff


	//   ....[129]....
        /*0440*/ 	.word	0xffffffff


	//   ....[130]....
        /*0444*/ 	.word	0xffffffff


	//   ....[131]....
        /*0448*/ 	.word	0xffffffff


	//   ....[132]....
        /*044c*/ 	.word	0xffffffff


	//   ....[133]....
        /*0450*/ 	.word	0xffffffff


	//   ....[134]....
        /*0454*/ 	.word	0xffffffff


	//   ....[135]....
        /*0458*/ 	.word	0xffffffff


	//   ....[136]....
        /*045c*/ 	.word	0xffffffff


	//   ....[137]....
        /*0460*/ 	.word	0xffffffff


	//   ....[138]....
        /*0464*/ 	.word	0xffffffff


	//   ....[139]....
        /*0468*/ 	.word	0xffffffff


	//   ....[140]....
        /*046c*/ 	.word	0xffffffff


	//   ....[141]....
        /*0470*/ 	.word	0xffffffff


	//   ....[142]....
        /*0474*/ 	.word	0xffffffff


	//   ....[143]....
        /*0478*/ 	.word	0xffffffff


	//   ....[144]....
        /*047c*/ 	.word	0xffffffff


	//   ....[145]....
        /*0480*/ 	.word	0xffffffff


	//   ....[146]....
        /*0484*/ 	.word	0xffffffff


	//   ....[147]....
        /*0488*/ 	.word	0xffffffff


	//   ....[148]....
        /*048c*/ 	.word	0xffffffff


	//   ....[149]....
        /*0490*/ 	.word	0xffffffff


	//   ....[150]....
        /*0494*/ 	.word	0xffffffff


	//   ....[151]....
        /*0498*/ 	.word	0xffffffff


	//   ....[152]....
        /*049c*/ 	.word	0xffffffff


	//   ....[153]....
        /*04a0*/ 	.word	0xffffffff


	//   ....[154]....
        /*04a4*/ 	.word	0xffffffff


	//   ....[155]....
        /*04a8*/ 	.word	0xffffffff


	//   ....[156]....
        /*04ac*/ 	.word	0xffffffff


	//   ....[157]....
        /*04b0*/ 	.word	0xffffffff


	//   ....[158]....
        /*04b4*/ 	.word	0xffffffff


	//   ....[159]....
        /*04b8*/ 	.word	0xffffffff


	//   ....[160]....
        /*04bc*/ 	.word	0xffffffff


	//   ....[161]....
        /*04c0*/ 	.word	0xffffffff


	//   ....[162]....
        /*04c4*/ 	.word	0xffffffff


	//   ....[163]....
        /*04c8*/ 	.word	0xffffffff


	//   ....[164]....
        /*04cc*/ 	.word	0xffffffff


	//   ....[165]....
        /*04d0*/ 	.word	0xffffffff


	//   ....[166]....
        /*04d4*/ 	.word	0xffffffff


	//   ....[167]....
        /*04d8*/ 	.word	0xffffffff


	//   ....[168]....
        /*04dc*/ 	.word	0xffffffff


	//   ....[169]....
        /*04e0*/ 	.word	0xffffffff


	//   ....[170]....
        /*04e4*/ 	.word	0xffffffff


	//   ....[171]....
        /*04e8*/ 	.word	0xffffffff


	//   ....[172]....
        /*04ec*/ 	.word	0xffffffff


	//   ....[173]....
        /*04f0*/ 	.word	0xffffffff


	//   ....[174]....
        /*04f4*/ 	.word	0xffffffff


	//   ....[175]....
        /*04f8*/ 	.word	0x0500000f


	//   ....[176]....
        /*04fc*/ 	.word	0x0500000f


	//   ....[177]....
        /*0500*/ 	.word	0x0500000f


	//   ....[178]....
        /*0504*/ 	.word	0x0500000f


	//   ....[179]....
        /*0508*/ 	.word	0x0500000f


	//   ....[180]....
        /*050c*/ 	.word	0x0500000f


	//   ....[181]....
        /*0510*/ 	.word	0x0500000f


	//   ....[182]....
        /*0514*/ 	.word	0x0500000f


	//   ....[183]....
        /*0518*/ 	.word	0x0500000f


	//   ....[184]....
        /*051c*/ 	.word	0x0500000f


	//   ....[185]....
        /*0520*/ 	.word	0x0500000f


	//   ....[186]....
        /*0524*/ 	.word	0x0500000f


	//   ....[187]....
        /*0528*/ 	.word	0x0500000f


	//   ....[188]....
        /*052c*/ 	.word	0x0500000f


	//   ....[189]....
        /*0530*/ 	.word	0x0500000f


	//   ....[190]....
        /*0534*/ 	.word	0x0500000f


	//   ....[191]....
        /*0538*/ 	.word	0x0500000f


	//   ....[192]....
        /*053c*/ 	.word	0x0500000f


	//   ....[193]....
        /*0540*/ 	.word	0x0500000f


	//   ....[194]....
        /*0544*/ 	.word	0x0500000f


	//   ....[195]....
        /*0548*/ 	.word	0x0500000f


	//   ....[196]....
        /*054c*/ 	.word	0x0500000f


	//   ....[197]....
        /*0550*/ 	.word	0x0500000f


	//   ....[198]....
        /*0554*/ 	.word	0x0500000f


	//   ....[199]....
        /*0558*/ 	.word	0x0500000f


	//   ....[200]....
        /*055c*/ 	.word	0x0500000f


	//   ....[201]....
        /*0560*/ 	.word	0x0500000f


	//   ....[202]....
        /*0564*/ 	.word	0x0500000f


	//   ....[203]....
        /*0568*/ 	.word	0x0500000f


	//   ....[204]....
        /*056c*/ 	.word	0x0500000f


	//   ....[205]....
        /*0570*/ 	.word	0x0500000f


	//   ....[206]....
        /*0574*/ 	.word	0x0500000f


	//   ....[207]....
        /*0578*/ 	.word	0x0500000f


	//   ....[208]....
        /*057c*/ 	.word	0x0500000f


	//   ....[209]....
        /*0580*/ 	.word	0x0500000f


	//   ....[210]....
        /*0584*/ 	.word	0x0500000f


	//   ....[211]....
        /*0588*/ 	.word	0x0500000f


	//   ....[212]....
        /*058c*/ 	.word	0x0500000f


	//   ....[213]....
        /*0590*/ 	.word	0x0500000f


	//   ....[214]....
        /*0594*/ 	.word	0x0500000f


	//   ....[215]....
        /*0598*/ 	.word	0x0500000f


	//   ....[216]....
        /*059c*/ 	.word	0x0500000f


	//   ....[217]....
        /*05a0*/ 	.word	0x0500000f


	//   ....[218]....
        /*05a4*/ 	.word	0x0500000f


	//   ....[219]....
        /*05a8*/ 	.word	0x0500000f


	//   ....[220]....
        /*05ac*/ 	.word	0x0500000f


	//   ....[221]....
        /*05b0*/ 	.word	0x0500000f


	//   ....[222]....
        /*05b4*/ 	.word	0x0500000f


	//   ....[223]....
        /*05b8*/ 	.word	0x0500000f


	//   ....[224]....
        /*05bc*/ 	.word	0x0500000f


	//   ....[225]....
        /*05c0*/ 	.word	0x0500000f


	//   ....[226]....
        /*05c4*/ 	.word	0x0500000f


	//   ....[227]....
        /*05c8*/ 	.word	0x0500000f


	//   ....[228]....
        /*05cc*/ 	.word	0x0500000f


	//   ....[229]....
        /*05d0*/ 	.word	0x0500000f


	//   ....[230]....
        /*05d4*/ 	.word	0x0500000f


	//   ....[231]....
        /*05d8*/ 	.word	0x0500000f


	//   ....[232]....
        /*05dc*/ 	.word	0x0500000f


	//   ....[233]....
        /*05e0*/ 	.word	0x0500000f


	//   ....[234]....
        /*05e4*/ 	.word	0x0500000f


	//   ....[235]....
        /*05e8*/ 	.word	0x0500000f


	//   ....[236]....
        /*05ec*/ 	.word	0x0500000f


	//   ....[237]....
        /*05f0*/ 	.word	0x0500000f


	//   ....[238]....
        /*05f4*/ 	.word	0x0500000f


	//   ....[239]....
        /*05f8*/ 	.word	0x0500000f


	//   ....[240]....
        /*05fc*/ 	.word	0x0500000f


	//   ....[241]....
        /*0600*/ 	.word	0x0500000f


	//   ....[242]....
        /*0604*/ 	.word	0x0500000f


	//   ....[243]....
        /*0608*/ 	.word	0x0500000f


	//   ....[244]....
        /*060c*/ 	.word	0x0500000f


	//   ....[245]....
        /*0610*/ 	.word	0x0500000f


	//   ....[246]....
        /*0614*/ 	.word	0x0500000f


	//   ....[247]....
        /*0618*/ 	.word	0x0500000f


	//   ....[248]....
        /*061c*/ 	.word	0x0500000f


	//   ....[249]....
        /*0620*/ 	.word	0x0500000f


	//   ....[250]....
        /*0624*/ 	.word	0x0500000f


	//   ....[251]....
        /*0628*/ 	.word	0x0500000f


	//   ....[252]....
        /*062c*/ 	.word	0x0500000f


	//   ....[253]....
        /*0630*/ 	.word	0x0500000f


	//   ....[254]....
        /*0634*/ 	.word	0x0500000f


	//   ....[255]....
        /*0638*/ 	.word	0x0500000f


	//   ....[0]....
        /*063c*/ 	.word	0x0500000f


	//   ....[1]....
        /*0640*/ 	.word	0x0500000f


	//   ....[2]....
        /*0644*/ 	.word	0x0500000f


	//   ....[3]....
        /*0648*/ 	.word	0x0500000f


	//   ....[4]....
        /*064c*/ 	.word	0x0500000f


	//   ....[5]....
        /*0650*/ 	.word	0x0500000f


	//   ....[6]....
        /*0654*/ 	.word	0x0500000f


	//   ....[7]....
        /*0658*/ 	.word	0x0500000f


	//   ....[8]....
        /*065c*/ 	.word	0x0500000f


	//   ....[9]....
        /*0660*/ 	.word	0x0500000f


	//   ....[10]....
        /*0664*/ 	.word	0x0500000f


	//   ....[11]....
        /*0668*/ 	.word	0x0500000f


	//   ....[12]....
        /*066c*/ 	.word	0x0500000f


	//   ....[13]....
        /*0670*/ 	.word	0x0500000f


	//   ....[14]....
        /*0674*/ 	.word	0x0500000f


	//   ....[15]....
        /*0678*/ 	.word	0x0500000f


	//   ....[16]....
        /*067c*/ 	.word	0x0500000f


	//   ....[17]....
        /*0680*/ 	.word	0x0500000f


	//   ....[18]....
        /*0684*/ 	.word	0x0500000f


	//   ....[19]....
        /*0688*/ 	.word	0x0500000f


	//   ....[20]....
        /*068c*/ 	.word	0x0500000f


	//   ....[21]....
        /*0690*/ 	.word	0x0500000f


	//   ....[22]....
        /*0694*/ 	.word	0x0500000f


	//   ....[23]....
        /*0698*/ 	.word	0x0500000f


	//   ....[24]....
        /*069c*/ 	.word	0x0500000f


	//   ....[25]....
        /*06a0*/ 	.word	0x0500000f


	//   ....[26]....
        /*06a4*/ 	.word	0x0500000f


	//----- nvinfo : EIATTR_COOP_GROUP_INSTR_OFFSETS
	.align		4
.L_1579:
        /*06a8*/ 	.byte	0x04, 0x28
        /*06aa*/ 	.short	(.L_1581 - .L_1580)


	//   ....[0]....
.L_1580:
        /*06ac*/ 	.word	0x00000080


	//   ....[1]....
        /*06b0*/ 	.word	0x00000090


	//   ....[2]....
        /*06b4*/ 	.word	0x000002d0


	//   ....[3]....
        /*06b8*/ 	.word	0x00000430


	//   ....[4]....
        /*06bc*/ 	.word	0x00000550


	//   ....[5]....
        /*06c0*/ 	.word	0x000006b0


	//   ....[6]....
        /*06c4*/ 	.word	0x00001900


	//   ....[7]....
        /*06c8*/ 	.word	0x00002020


	//   ....[8]....
        /*06cc*/ 	.word	0x00002440


	//   ....[9]....
        /*06d0*/ 	.word	0x00002ca0


	//   ....[10]....
        /*06d4*/ 	.word	0x00002d30


	//   ....[11]....
        /*06d8*/ 	.word	0x00003850


	//   ....[12]....
        /*06dc*/ 	.word	0x000038a0


	//   ....[13]....
        /*06e0*/ 	.word	0x00004d80


	//   ....[14]....
        /*06e4*/ 	.word	0x000053d0


	//   ....[15]....
        /*06e8*/ 	.word	0x00005930


	//   ....[16]....
        /*06ec*/ 	.word	0x00005a20


	//   ....[17]....
        /*06f0*/ 	.word	0x00006370


	//   ....[18]....
        /*06f4*/ 	.word	0x000063d0


	//   ....[19]....
        /*06f8*/ 	.word	0x000086b0


	//   ....[20]....
        /*06fc*/ 	.word	0x000086e0


	//   ....[21]....
        /*0700*/ 	.word	0x00008700


	//   ....[22]....
        /*0704*/ 	.word	0x00008720


	//   ....[23]....
        /*0708*/ 	.word	0x000099b0


	//   ....[24]....
        /*070c*/ 	.word	0x000099e0


	//   ....[25]....
        /*0710*/ 	.word	0x00009a80


	//   ....[26]....
        /*0714*/ 	.word	0x00009aa0


	//   ....[27]....
        /*0718*/ 	.word	0x0000a970


	//   ....[28]....
        /*071c*/ 	.word	0x0000a980


	//   ....[29]....
        /*0720*/ 	.word	0x0000a990


	//   ....[30]....
        /*0724*/ 	.word	0x0000a9e0


	//   ....[31]....
        /*0728*/ 	.word	0x0000af50


	//   ....[32]....
        /*072c*/ 	.word	0x0000af70


	//   ....[33]....
        /*0730*/ 	.word	0x0000af80


	//   ....[34]....
        /*0734*/ 	.word	0x0000afa0


	//   ....[35]....
        /*0738*/ 	.word	0x0000afc0


	//   ....[36]....
        /*073c*/ 	.word	0x0000afe0


	//   ....[37]....
        /*0740*/ 	.word	0x0000b0e0


	//   ....[38]....
        /*0744*/ 	.word	0x0000b0f0


	//   ....[39]....
        /*0748*/ 	.word	0x0000b4d0


	//   ....[40]....
        /*074c*/ 	.word	0x0000b4e0


	//   ....[41]....
        /*0750*/ 	.word	0x0000b710


	//   ....[42]....
        /*0754*/ 	.word	0x0000b720


	//   ....[43]....
        /*0758*/ 	.word	0x0000c230


	//   ....[44]....
        /*075c*/ 	.word	0x0000c260


	//   ....[45]....
        /*0760*/ 	.word	0x0000c2a0


	//   ....[46]....
        /*0764*/ 	.word	0x0000c2d0


	//   ....[47]....
        /*0768*/ 	.word	0x0000c2e0


	//   ....[48]....
        /*076c*/ 	.word	0x0000c2f0


	//   ....[49]....
        /*0770*/ 	.word	0x0000c300


	//   ....[50]....
        /*0774*/ 	.word	0x0000c320


	//   ....[51]....
        /*0778*/ 	.word	0x0000c480


	//   ....[52]....
        /*077c*/ 	.word	0x0000c6a0


	//   ....[53]....
        /*0780*/ 	.word	0x0000c6d0


	//   ....[54]....
        /*0784*/ 	.word	0x0000c700


	//   ....[55]....
        /*0788*/ 	.word	0x0000c730


	//   ....[56]....
        /*078c*/ 	.word	0x0000c760


	//   ....[57]....
        /*0790*/ 	.word	0x0000c790


	//   ....[58]....
        /*0794*/ 	.word	0x0000c8f0


	//   ....[59]....
        /*0798*/ 	.word	0x0000c920


	//   ....[60]....
        /*079c*/ 	.word	0x0000c950


	//   ....[61]....
        /*07a0*/ 	.word	0x0000c980


	//   ....[62]....
        /*07a4*/ 	.word	0x0000c9b0


	//   ....[63]....
        /*07a8*/ 	.word	0x0000c9e0


	//   ....[64]....
        /*07ac*/ 	.word	0x0000ca70


	//   ....[65]....
        /*07b0*/ 	.word	0x0000caa0


	//   ....[66]....
        /*07b4*/ 	.word	0x0000cab0


	//   ....[67]....
        /*07b8*/ 	.word	0x0000caf0


	//   ....[68]....
        /*07bc*/ 	.word	0x0000ea40


	//   ....[69]....
        /*07c0*/ 	.word	0x0000ea60


	//   ....[70]....
        /*07c4*/ 	.word	0x0000eaf0


	//   ....[71]....
        /*07c8*/ 	.word	0x0000eb10


	//   ....[72]....
        /*07cc*/ 	.word	0x0000eb90


	//   ....[73]....
        /*07d0*/ 	.word	0x0000ebb0


	//   ....[74]....
        /*07d4*/ 	.word	0x0000ec30


	//   ....[75]....
        /*07d8*/ 	.word	0x0000ec50


	//   ....[76]....
        /*07dc*/ 	.word	0x0000ecd0


	//   ....[77]....
        /*07e0*/ 	.word	0x0000ecf0


	//   ....[78]....
        /*07e4*/ 	.word	0x0000ed70


	//   ....[79]....
        /*07e8*/ 	.word	0x0000ed90


	//   ....[80]....
        /*07ec*/ 	.word	0x0000ee10


	//   ....[81]....
        /*07f0*/ 	.word	0x0000ee30


	//   ....[82]....
        /*07f4*/ 	.word	0x0000ee40


	//   ....[83]....
        /*07f8*/ 	.word	0x0000ee50


	//   ....[84]....
        /*07fc*/ 	.word	0x0000f720


	//   ....[85]....
        /*0800*/ 	.word	0x0000f750


	//   ....[86]....
        /*0804*/ 	.word	0x0000f7f0


	//   ....[87]....
        /*0808*/ 	.word	0x0000f810


	//   ....[88]....
        /*080c*/ 	.word	0x0000f890


	//   ....[89]....
        /*0810*/ 	.word	0x0000f8b0


	//   ....[90]....
        /*0814*/ 	.word	0x0000f930


	//   ....[91]....
        /*0818*/ 	.word	0x0000f950


	//   ....[92]....
        /*081c*/ 	.word	0x0000f9d0


	//   ....[93]....
        /*0820*/ 	.word	0x0000f9f0


	//   ....[94]....
        /*0824*/ 	.word	0x0000fa70


	//   ....[95]....
        /*0828*/ 	.word	0x0000fa90


	//   ....[96]....
        /*082c*/ 	.word	0x0000fb10


	//   ....[97]....
        /*0830*/ 	.word	0x0000fb30


	//   ....[98]....
        /*0834*/ 	.word	0x0000fb40


	//   ....[99]....
        /*0838*/ 	.word	0x0000fbb0


	//   ....[100]....
        /*083c*/ 	.word	0x0000fc00


	//   ....[101]....
        /*0840*/ 	.word	0x0000fc30


	//   ....[102]....
        /*0844*/ 	.word	0x0000fcc0


	//   ....[103]....
        /*0848*/ 	.word	0x0000fcd0


	//   ....[104]....
        /*084c*/ 	.word	0x0000fd40


	//   ....[105]....
        /*0850*/ 	.word	0x0000fd50


	//   ....[106]....
        /*0854*/ 	.word	0x0000fd90


	//   ....[107]....
        /*0858*/ 	.word	0x0000fdb0


	//   ....[108]....
        /*085c*/ 	.word	0x00010500


	//   ....[109]....
        /*0860*/ 	.word	0x00010530


	//   ....[110]....
        /*0864*/ 	.word	0x00010580


	//   ....[111]....
        /*0868*/ 	.word	0x00010590


	//   ....[112]....
        /*086c*/ 	.word	0x000105d0


	//   ....[113]....
        /*0870*/ 	.word	0x000105e0


	//   ....[114]....
        /*0874*/ 	.word	0x00010620


	//   ....[115]....
        /*0878*/ 	.word	0x00010630


	//   ....[116]....
        /*087c*/ 	.word	0x00010670


	//   ....[117]....
        /*0880*/ 	.word	0x00010680


	//   ....[118]....
        /*0884*/ 	.word	0x000106c0


	//   ....[119]....
        /*0888*/ 	.word	0x000106d0


	//   ....[120]....
        /*088c*/ 	.word	0x00010710


	//   ....[121]....
        /*0890*/ 	.word	0x00010720


	//   ....[122]....
        /*0894*/ 	.word	0x00010730


	//   ....[123]....
        /*0898*/ 	.word	0x00010770


	//   ....[124]....
        /*089c*/ 	.word	0x00010a20


	//   ....[125]....
        /*08a0*/ 	.word	0x00010a50


	//   ....[126]....
        /*08a4*/ 	.word	0x00010ab0


	//   ....[127]....
        /*08a8*/ 	.word	0x00010ac0


	//   ....[128]....
        /*08ac*/ 	.word	0x00010b10


	//   ....[129]....
        /*08b0*/ 	.word	0x00010b20


	//   ....[130]....
        /*08b4*/ 	.word	0x00010b70


	//   ....[131]....
        /*08b8*/ 	.word	0x00010b80


	//   ....[132]....
        /*08bc*/ 	.word	0x00010bd0


	//   ....[133]....
        /*08c0*/ 	.word	0x00010be0


	//   ....[134]....
        /*08c4*/ 	.word	0x00010c30


	//   ....[135]....
        /*08c8*/ 	.word	0x00010c40


	//   ....[136]....
        /*08cc*/ 	.word	0x00010c90


	//   ....[137]....
        /*08d0*/ 	.word	0x00010ca0


	//   ....[138]....
        /*08d4*/ 	.word	0x00010cb0


	//   ....[139]....
        /*08d8*/ 	.word	0x00010cf0


	//   ....[140]....
        /*08dc*/ 	.word	0x00011280


	//   ....[141]....
        /*08e0*/ 	.word	0x000112c0


	//   ....[142]....
        /*08e4*/ 	.word	0x000112e0


	//   ....[143]....
        /*08e8*/ 	.word	0x00011300


	//   ....[144]....
        /*08ec*/ 	.word	0x00011310


	//   ....[145]....
        /*08f0*/ 	.word	0x00011320


	//   ....[146]....
        /*08f4*/ 	.word	0x00011340


	//   ....[147]....
        /*08f8*/ 	.word	0x00011390


	//   ....[148]....
        /*08fc*/ 	.word	0x000113b0


	//   ....[149]....
        /*0900*/ 	.word	0x000113f0


	//   ....[150]....
        /*0904*/ 	.word	0x00011410


	//   ....[151]....
        /*0908*/ 	.word	0x00011450


	//   ....[152]....
        /*090c*/ 	.word	0x00011470


	//   ....[153]....
        /*0910*/ 	.word	0x000114c0


	//   ....[154]....
        /*0914*/ 	.word	0x000114f0


	//   ....[155]....
        /*0918*/ 	.word	0x00011550


	//   ....[156]....
        /*091c*/ 	.word	0x00011900


	//   ....[157]....
        /*0920*/ 	.word	0x00011930


	//   ....[158]....
        /*0924*/ 	.word	0x000119a0


	//   ....[159]....
        /*0928*/ 	.word	0x000119d0


	//   ....[160]....
        /*092c*/ 	.word	0x00011a00


	//   ....[161]....
        /*0930*/ 	.word	0x00011a30


	//   ....[162]....
        /*0934*/ 	.word	0x00011a60


	//   ....[163]....
        /*0938*/ 	.word	0x00011a90


	//   ....[164]....
        /*093c*/ 	.word	0x00011c30


	//   ....[165]....
        /*0940*/ 	.word	0x00011c60


	//   ....[166]....
        /*0944*/ 	.word	0x00011c90


	//   ....[167]....
        /*0948*/ 	.word	0x00011cc0


	//   ....[168]....
        /*094c*/ 	.word	0x00011cf0


	//   ....[169]....
        /*0950*/ 	.word	0x00011d20


	//   ....[170]....
        /*0954*/ 	.word	0x00011de0


	//   ....[171]....
        /*0958*/ 	.word	0x00011e00


	//   ....[172]....
        /*095c*/ 	.word	0x00011e20


	//   ....[173]....
        /*0960*/ 	.word	0x00011e80


	//   ....[174]....
        /*0964*/ 	.word	0x000128a0


	//   ....[175]....
        /*0968*/ 	.word	0x00012e40


	//   ....[176]....
        /*096c*/ 	.word	0x00012f30


	//   ....[177]....
        /*0970*/ 	.word	0x00012fd0


	//   ....[178]....
        /*0974*/ 	.word	0x00013030


	//   ....[179]....
        /*0978*/ 	.word	0x00013130


	//   ....[180]....
        /*097c*/ 	.word	0x00013190


	//   ....[181]....
        /*0980*/ 	.word	0x00013280


	//   ....[182]....
        /*0984*/ 	.word	0x000132f0


	//   ....[183]....
        /*0988*/ 	.word	0x000133e0


	//   ....[184]....
        /*098c*/ 	.word	0x00013450


	//   ....[185]....
        /*0990*/ 	.word	0x00013540


	//   ....[186]....
        /*0994*/ 	.word	0x000135b0


	//   ....[187]....
        /*0998*/ 	.word	0x000136a0


	//   ....[188]....
        /*099c*/ 	.word	0x00013710


	//   ....[189]....
        /*09a0*/ 	.word	0x00013800


	//   ....[190]....
        /*09a4*/ 	.word	0x00013870


	//   ....[191]....
        /*09a8*/ 	.word	0x00013910


	//   ....[192]....
        /*09ac*/ 	.word	0x00013a00


	//   ....[193]....
        /*09b0*/ 	.word	0x00013a70


	//   ....[194]....
        /*09b4*/ 	.word	0x00013ad0


	//   ....[195]....
        /*09b8*/ 	.word	0x00013bc0


	//   ....[196]....
        /*09bc*/ 	.word	0x00013c20


	//   ....[197]....
        /*09c0*/ 	.word	0x00013d20


	//   ....[198]....
        /*09c4*/ 	.word	0x00013d80


	//   ....[199]....
        /*09c8*/ 	.word	0x00013e80


	//   ....[200]....
        /*09cc*/ 	.word	0x00013ee0


	//   ....[201]....
        /*09d0*/ 	.word	0x00013fe0


	//   ....[202]....
        /*09d4*/ 	.word	0x00014040


	//   ....[203]....
        /*09d8*/ 	.word	0x00014140


	//   ....[204]....
        /*09dc*/ 	.word	0x000141a0


	//   ....[205]....
        /*09e0*/ 	.word	0x000142a0


	//   ....[206]....
        /*09e4*/ 	.word	0x00014300


	//   ....[207]....
        /*09e8*/ 	.word	0x000143b0


	//   ....[208]....
        /*09ec*/ 	.word	0x00014470


	//   ....[209]....
        /*09f0*/ 	.word	0x00014530


	//   ....[210]....
        /*09f4*/ 	.word	0x00014590


	//   ....[211]....
        /*09f8*/ 	.word	0x00014690


	//   ....[212]....
        /*09fc*/ 	.word	0x000146f0


	//   ....[213]....
        /*0a00*/ 	.word	0x000147c0


	//   ....[214]....
        /*0a04*/ 	.word	0x00014820


	//   ....[215]....
        /*0a08*/ 	.word	0x000148e0


	//   ....[216]....
        /*0a0c*/ 	.word	0x00014a20


	//   ....[217]....
        /*0a10*/ 	.word	0x00014ad0


	//   ....[218]....
        /*0a14*/ 	.word	0x00014b30


	//   ....[219]....
        /*0a18*/ 	.word	0x00014be0


	//   ....[220]....
        /*0a1c*/ 	.word	0x00014c40


	//   ....[221]....
        /*0a20*/ 	.word	0x00014cf0


	//   ....[222]....
        /*0a24*/ 	.word	0x00014d50


	//   ....[223]....
        /*0a28*/ 	.word	0x00014e00


	//   ....[224]....
        /*0a2c*/ 	.word	0x00014e60


	//   ....[225]....
        /*0a30*/ 	.word	0x00014f10


	//   ....[226]....
        /*0a34*/ 	.word	0x00014f70


	//   ....[227]....
        /*0a38*/ 	.word	0x00015020


	//   ....[228]....
        /*0a3c*/ 	.word	0x00015080


	//   ....[229]....
        /*0a40*/ 	.word	0x00015130


	//   ....[230]....
        /*0a44*/ 	.word	0x00015190


	//   ....[231]....
        /*0a48*/ 	.word	0x00015240


	//   ....[232]....
        /*0a4c*/ 	.word	0x00015330


	//   ....[233]....
        /*0a50*/ 	.word	0x000153e0


	//   ....[234]....
        /*0a54*/ 	.word	0x00015440


	//   ....[235]....
        /*0a58*/ 	.word	0x00015500


	//   ....[236]....
        /*0a5c*/ 	.word	0x00015560


	//   ....[237]....
        /*0a60*/ 	.word	0x00015620


	//   ....[238]....
        /*0a64*/ 	.word	0x00015680


	//   ....[239]....
        /*0a68*/ 	.word	0x00015740


	//   ....[240]....
        /*0a6c*/ 	.word	0x000157a0


	//   ....[241]....
        /*0a70*/ 	.word	0x00015860


	//   ....[242]....
        /*0a74*/ 	.word	0x000158c0


	//   ....[243]....
        /*0a78*/ 	.word	0x00015980


	//   ....[244]....
        /*0a7c*/ 	.word	0x000159e0


	//   ....[245]....
        /*0a80*/ 	.word	0x00015aa0


	//   ....[246]....
        /*0a84*/ 	.word	0x00015b00


	//   ....[247]....
        /*0a88*/ 	.word	0x00015bb0


	//   ....[248]....
        /*0a8c*/ 	.word	0x00015ca0


	//   ....[249]....
        /*0a90*/ 	.word	0x00015d40


	//   ....[250]....
        /*0a94*/ 	.word	0x00015de0


	//   ....[251]....
        /*0a98*/ 	.word	0x00015e90


	//   ....[252]....
        /*0a9c*/ 	.word	0x00015ef0


	//   ....[253]....
        /*0aa0*/ 	.word	0x00015fb0


	//   ....[254]....
        /*0aa4*/ 	.word	0x00016010


	//   ....[255]....
        /*0aa8*/ 	.word	0x000160d0


	//   ....[0]....
        /*0aac*/ 	.word	0x00016130


	//   ....[1]....
        /*0ab0*/ 	.word	0x000161f0


	//   ....[2]....
        /*0ab4*/ 	.word	0x00016250


	//   ....[3]....
        /*0ab8*/ 	.word	0x00016310


	//   ....[4]....
        /*0abc*/ 	.word	0x00016370


	//   ....[5]....
        /*0ac0*/ 	.word	0x00016430


	//   ....[6]....
        /*0ac4*/ 	.word	0x00016490


	//   ....[7]....
        /*0ac8*/ 	.word	0x00016530


	//   ....[8]....
        /*0acc*/ 	.word	0x000165c0


	//   ....[9]....
        /*0ad0*/ 	.word	0x00016660


	//   ....[10]....
        /*0ad4*/ 	.word	0x000167d0


	//   ....[11]....
        /*0ad8*/ 	.word	0x00016840


	//   ....[12]....
        /*0adc*/ 	.word	0x000168b0


	//   ....[13]....
        /*0ae0*/ 	.word	0x00016920


	//   ....[14]....
        /*0ae4*/ 	.word	0x00016990


	//   ....[15]....
        /*0ae8*/ 	.word	0x00016a10


	//   ....[16]....
        /*0aec*/ 	.word	0x00016a90


	//   ....[17]....
        /*0af0*/ 	.word	0x00016b20


	//   ....[18]....
        /*0af4*/ 	.word	0x00016b90


	//   ....[19]....
        /*0af8*/ 	.word	0x00016c00


	//   ....[20]....
        /*0afc*/ 	.word	0x00016c70


	//   ....[21]....
        /*0b00*/ 	.word	0x00016cf0


	//   ....[22]....
        /*0b04*/ 	.word	0x00016d60


	//   ....[23]....
        /*0b08*/ 	.word	0x00016e10


	//   ....[24]....
        /*0b0c*/ 	.word	0x00016e60


	//   ....[25]....
        /*0b10*/ 	.word	0x00016ef0


	//   ....[26]....
        /*0b14*/ 	.word	0x00017020


	//----- nvinfo : EIATTR_REG_RECONFIG
	.align		4
.L_1581:
        /*0b18*/ 	.byte	0x01, 0x54
	.zero		2


	//----- nvinfo : EIATTR_SYSCALL_OFFSETS
	.align		4
        /*0b1c*/ 	.byte	0x04, 0x46
        /*0b1e*/ 	.short	(.L_1583 - .L_1582)


	//   ....[0]....
.L_1582:
        /*0b20*/ 	.word	0x00001ab0


	//   ....[1]....
        /*0b24*/ 	.word	0x0000e080


	//   ....[2]....
        /*0b28*/ 	.word	0x0000e1d0


	//   ....[3]....
        /*0b2c*/ 	.word	0x0000e2c0


	//   ....[4]....
        /*0b30*/ 	.word	0x0000f260


	//----- nvinfo : EIATTR_MBARRIER_INSTR_OFFSETS
	.align		4
.L_1583:
        /*0b34*/ 	.byte	0x04, 0x39
        /*0b36*/ 	.short	(.L_1585 - .L_1584)


	//   ....[0]....
.L_1584:
        /*0b38*/ 	.word	0x00000180
        /*0b3c*/ 	.word	0x000000ff
        /*0b40*/ 	.word	0x00016800
        /*0b44*/ 	.short	0x0100
        /*0b46*/ 	.byte	0x08
	.zero		1


	//   ....[1]....
        /*0b48*/ 	.word	0x00000190
        /*0b4c*/ 	.word	0x000000ff
        /*0b50*/ 	.word	0x00016820
        /*0b54*/ 	.short	0x0100
        /*0b56*/ 	.byte	0x08
	.zero		1


	//   ....[2]....
        /*0b58*/ 	.word	0x00000280
        /*0b5c*/ 	.word	0x000000ff
        /*0b60*/ 	.word	0x00016830
        /*0b64*/ 	.short	0x0100
        /*0b66*/ 	.byte	0x08
	.zero		1


	//   ....[3]....
        /*0b68*/ 	.word	0x00000290
        /*0b6c*/ 	.word	0x000000ff
        /*0b70*/ 	.word	0x00016840
        /*0b74*/ 	.short	0x0100
        /*0b76*/ 	.byte	0x08
	.zero		1


	//   ....[4]....
        /*0b78*/ 	.word	0x000002a0
        /*0b7c*/ 	.word	0x000000ff
        /*0b80*/ 	.word	0x00016838
        /*0b84*/ 	.short	0x0100
        /*0b86*/ 	.byte	0x08
	.zero		1


	//   ....[5]....
        /*0b88*/ 	.word	0x000002b0
        /*0b8c*/ 	.word	0x000000ff
        /*0b90*/ 	.word	0x00016848
        /*0b94*/ 	.short	0x0100
        /*0b96*/ 	.byte	0x08
	.zero		1


	//   ....[6]....
        /*0b98*/ 	.word	0x000003e0
        /*0b9c*/ 	.word	0x000000ff
        /*0ba0*/ 	.word	0x00016850
        /*0ba4*/ 	.short	0x0100
        /*0ba6*/ 	.byte	0x08
	.zero		1


	//   ....[7]....
        /*0ba8*/ 	.word	0x000003f0
        /*0bac*/ 	.word	0x000000ff
        /*0bb0*/ 	.word	0x00016860
        /*0bb4*/ 	.short	0x0100
        /*0bb6*/ 	.byte	0x08
	.zero		1


	//   ....[8]....
        /*0bb8*/ 	.word	0x00000400
        /*0bbc*/ 	.word	0x000000ff
        /*0bc0*/ 	.word	0x00016858
        /*0bc4*/ 	.short	0x0100
        /*0bc6*/ 	.byte	0x08
	.zero		1


	//   ....[9]....
        /*0bc8*/ 	.word	0x00000410
        /*0bcc*/ 	.word	0x000000ff
        /*0bd0*/ 	.word	0x00016868
        /*0bd4*/ 	.short	0x0100
        /*0bd6*/ 	.byte	0x08
	.zero		1


	//   ....[10]....
        /*0bd8*/ 	.word	0x00000500
        /*0bdc*/ 	.word	0x000000ff
        /*0be0*/ 	.word	0x00016870
        /*0be4*/ 	.short	0x0100
        /*0be6*/ 	.byte	0x06
	.zero		1


	//   ....[11]....
        /*0be8*/ 	.word	0x00000510
        /*0bec*/ 	.word	0x000000ff
        /*0bf0*/ 	.word	0x00016880
        /*0bf4*/ 	.short	0x0100
        /*0bf6*/ 	.byte	0x06
	.zero		1


	//   ....[12]....
        /*0bf8*/ 	.word	0x00000520
        /*0bfc*/ 	.word	0x000000ff
        /*0c00*/ 	.word	0x00016878
        /*0c04*/ 	.short	0x0100
        /*0c06*/ 	.byte	0x06
	.zero		1


	//   ....[13]....
        /*0c08*/ 	.word	0x00000530
        /*0c0c*/ 	.word	0x000000ff
        /*0c10*/ 	.word	0x00016888
        /*0c14*/ 	.short	0x0100
        /*0c16*/ 	.byte	0x06
	.zero		1


	//   ....[14]....
        /*0c18*/ 	.word	0x00000660
        /*0c1c*/ 	.word	0x000000ff
        /*0c20*/ 	.word	0x00016890
        /*0c24*/ 	.short	0x0100
        /*0c26*/ 	.byte	0x08
	.zero		1


	//   ....[15]....
        /*0c28*/ 	.word	0x00000670
        /*0c2c*/ 	.word	0x000000ff
        /*0c30*/ 	.word	0x000168a0
        /*0c34*/ 	.short	0x0100
        /*0c36*/ 	.byte	0x08
	.zero		1


	//   ....[16]....
        /*0c38*/ 	.word	0x00000680
        /*0c3c*/ 	.word	0x000000ff
        /*0c40*/ 	.word	0x00016898
        /*0c44*/ 	.short	0x0100
        /*0c46*/ 	.byte	0x08
	.zero		1


	//   ....[17]....
        /*0c48*/ 	.word	0x00000690
        /*0c4c*/ 	.word	0x000000ff
        /*0c50*/ 	.word	0x000168a8
        /*0c54*/ 	.short	0x0100
        /*0c56*/ 	.byte	0x08
	.zero		1


	//   ....[18]....
        /*0c58*/ 	.word	0x000007d0
        /*0c5c*/ 	.word	0x000000ff
        /*0c60*/ 	.word	0x000168b0
        /*0c64*/ 	.short	0x0100
        /*0c66*/ 	.byte	0x08
	.zero		1


	//   ....[19]....
        /*0c68*/ 	.word	0x000007e0
        /*0c6c*/ 	.word	0x000000ff
        /*0c70*/ 	.word	0x000168c0
        /*0c74*/ 	.short	0x0100
        /*0c76*/ 	.byte	0x08
	.zero		1


	//   ....[20]....
        /*0c78*/ 	.word	0x000007f0
        /*0c7c*/ 	.word	0x000000ff
        /*0c80*/ 	.word	0x000168b8
        /*0c84*/ 	.short	0x0100
        /*0c86*/ 	.byte	0x08
	.zero		1


	//   ....[21]....
        /*0c88*/ 	.word	0x00000800
        /*0c8c*/ 	.word	0x000000ff
        /*0c90*/ 	.word	0x000168c8
        /*0c94*/ 	.short	0x0100
        /*0c96*/ 	.byte	0x08
	.zero		1


	//   ....[22]....
        /*0c98*/ 	.word	0x00001b30
        /*0c9c*/ 	.word	0x000000ff
        /*0ca0*/ 	.word	0x00016800
        /*0ca4*/ 	.short	0x010a
        /*0ca6*/ 	.byte	0x2d
	.zero		1


	//   ....[23]....
        /*0ca8*/ 	.word	0x00001bb0
        /*0cac*/ 	.word	0x00000000
        /*0cb0*/ 	.word	0x00016830
        /*0cb4*/ 	.short	0x010a
        /*0cb6*/ 	.byte	0x3f
	.zero		1


	//   ....[24]....
        /*0cb8*/ 	.word	0x00001bf0
        /*0cbc*/ 	.word	0x00000000
        /*0cc0*/ 	.word	0x00016830
        /*0cc4*/ 	.short	0x010a
        /*0cc6*/ 	.byte	0x3f
	.zero		1


	//   ....[25]....
        /*0cc8*/ 	.word	0x00003390
        /*0ccc*/ 	.word	0x000000ff
        /*0cd0*/ 	.word	0x00000000
        /*0cd4*/ 	.short	0x0101
        /*0cd6*/ 	.byte	0x06
	.zero		1


	//   ....[26]....
        /*0cd8*/ 	.word	0x000045a0
        /*0cdc*/ 	.word	0x000000ff
        /*0ce0*/ 	.word	0x00016830
        /*0ce4*/ 	.short	0x010a
        /*0ce6*/ 	.byte	0x06
	.zero		1


	//   ....[27]....
        /*0ce8*/ 	.word	0x000045e0
        /*0cec*/ 	.word	0x000000ff
        /*0cf0*/ 	.word	0x00016830
        /*0cf4*/ 	.short	0x010a
        /*0cf6*/ 	.byte	0x06
	.zero		1


	//   ....[28]....
        /*0cf8*/ 	.word	0x00004810
        /*0cfc*/ 	.word	0x000000ff
        /*0d00*/ 	.word	0x00016850
        /*0d04*/ 	.short	0x010a
        /*0d06*/ 	.byte	0x06
	.zero		1


	//   ....[29]....
        /*0d08*/ 	.word	0x00004850
        /*0d0c*/ 	.word	0x000000ff
        /*0d10*/ 	.word	0x00016850
        /*0d14*/ 	.short	0x010a
        /*0d16*/ 	.byte	0x06
	.zero		1


	//   ....[30]....
        /*0d18*/ 	.word	0x00005280
        /*0d1c*/ 	.word	0x000000ff
        /*0d20*/ 	.word	0x00000000
        /*0d24*/ 	.short	0x0101
        /*0d26*/ 	.byte	0x06
	.zero		1


	//   ....[31]....
        /*0d28*/ 	.word	0x00006fb0
        /*0d2c*/ 	.word	0x000000ff
        /*0d30*/ 	.word	0x00000000
        /*0d34*/ 	.short	0x0101
        /*0d36*/ 	.byte	0x06
	.zero		1


	//   ....[32]....
        /*0d38*/ 	.word	0x000074b0
        /*0d3c*/ 	.word	0x000000ff
        /*0d40*/ 	.word	0x00016830
        /*0d44*/ 	.short	0x010a
        /*0d46*/ 	.byte	0x06
	.zero		1


	//   ....[33]....
        /*0d48*/ 	.word	0x000074f0
        /*0d4c*/ 	.word	0x000000ff
        /*0d50*/ 	.word	0x00016830
        /*0d54*/ 	.short	0x010a
        /*0d56*/ 	.byte	0x06
	.zero		1


	//   ....[34]....
        /*0d58*/ 	.word	0x000076f0
        /*0d5c*/ 	.word	0x000000ff
        /*0d60*/ 	.word	0x00016850
        /*0d64*/ 	.short	0x010a
        /*0d66*/ 	.byte	0x06
	.zero		1


	//   ....[35]....
        /*0d68*/ 	.word	0x00007730
        /*0d6c*/ 	.word	0x000000ff
        /*0d70*/ 	.word	0x00016850
        /*0d74*/ 	.short	0x010a
        /*0d76*/ 	.byte	0x06
	.zero		1


	//   ....[36]....
        /*0d78*/ 	.word	0x00007fb0
        /*0d7c*/ 	.word	0x000000ff
        /*0d80*/ 	.word	0x00000000
        /*0d84*/ 	.short	0x0101
        /*0d86*/ 	.byte	0x06
	.zero		1


	//   ....[37]....
        /*0d88*/ 	.word	0x00009520
        /*0d8c*/ 	.word	0x000000ff
        /*0d90*/ 	.word	0x00000000
        /*0d94*/ 	.short	0x0101
        /*0d96*/ 	.byte	0x06
	.zero		1


	//   ....[38]....
        /*0d98*/ 	.word	0x00009920
        /*0d9c*/ 	.word	0x000000ff
        /*0da0*/ 	.word	0x00016850
        /*0da4*/ 	.short	0x010a
        /*0da6*/ 	.byte	0x05
	.zero		1


	//   ....[39]....
        /*0da8*/ 	.word	0x00009960
        /*0dac*/ 	.word	0x000000ff
        /*0db0*/ 	.word	0x00016850
        /*0db4*/ 	.short	0x010a
        /*0db6*/ 	.byte	0x05
	.zero		1


	//   ....[40]....
        /*0db8*/ 	.word	0x00009ed0
        /*0dbc*/ 	.word	0x000000ff
        /*0dc0*/ 	.word	0x00000000
        /*0dc4*/ 	.short	0x0101
        /*0dc6*/ 	.byte	0x04
	.zero		1


	//   ....[41]....
        /*0dc8*/ 	.word	0x0000b0a0
        /*0dcc*/ 	.word	0x00000000
        /*0dd0*/ 	.word	0x00000000
        /*0dd4*/ 	.short	0x0101
        /*0dd6*/ 	.byte	0x3f
	.zero		1


	//   ....[42]....
        /*0dd8*/ 	.word	0x0000b4c0
        /*0ddc*/ 	.word	0x00000004
        /*0de0*/ 	.word	0x00000000
        /*0de4*/ 	.short	0x0101
        /*0de6*/ 	.byte	0x3f
	.zero		1


	//   ....[43]....
        /*0de8*/ 	.word	0x0000e7c0
        /*0dec*/ 	.word	0x00000003
        /*0df0*/ 	.word	0x00016840
        /*0df4*/ 	.short	0x010a
        /*0df6*/ 	.byte	0x3f
	.zero		1


	//   ....[44]....
        /*0df8*/ 	.word	0x0000ef50
        /*0dfc*/ 	.word	0x00000003
        /*0e00*/ 	.word	0x00016830
        /*0e04*/ 	.short	0x0107
        /*0e06*/ 	.byte	0x3f
	.zero		1


	//   ....[45]....
        /*0e08*/ 	.word	0x0000f020
        /*0e0c*/ 	.word	0x00000003
        /*0e10*/ 	.word	0x00016830
        /*0e14*/ 	.short	0x0101
        /*0e16*/ 	.byte	0x3f
	.zero		1


	//   ....[46]....
        /*0e18*/ 	.word	0x0000fe50
        /*0e1c*/ 	.word	0x00000016
        /*0e20*/ 	.word	0x00016800
        /*0e24*/ 	.short	0x0107
        /*0e26*/ 	.byte	0x3f
	.zero		1


	//   ....[47]....
        /*0e28*/ 	.word	0x0000ff50
        /*0e2c*/ 	.word	0x00000016
        /*0e30*/ 	.word	0x00016800
        /*0e34*/ 	.short	0x0101
        /*0e36*/ 	.byte	0x3f
	.zero		1


	//   ....[48]....
        /*0e38*/ 	.word	0x0000ff80
        /*0e3c*/ 	.word	0x00000016
        /*0e40*/ 	.word	0x00016820
        /*0e44*/ 	.short	0x010a
        /*0e46*/ 	.byte	0x3f
	.zero		1


	//   ....[49]....
        /*0e48*/ 	.word	0x00010310
        /*0e4c*/ 	.word	0x00000005
        /*0e50*/ 	.word	0x00016840
        /*0e54*/ 	.short	0x010a
        /*0e56*/ 	.byte	0x3f
	.zero		1


	//   ....[50]....
        /*0e58*/ 	.word	0x000107f0
        /*0e5c*/ 	.word	0x00000005
        /*0e60*/ 	.word	0x00016830
        /*0e64*/ 	.short	0x0107
        /*0e66*/ 	.byte	0x3f
	.zero		1


	//   ....[51]....
        /*0e68*/ 	.word	0x000108b0
        /*0e6c*/ 	.word	0x00000005
        /*0e70*/ 	.word	0x00016830
        /*0e74*/ 	.short	0x0101
        /*0e76*/ 	.byte	0x3f
	.zero		1


	//   ....[52]....
        /*0e78*/ 	.word	0x00010910
        /*0e7c*/ 	.word	0x00000005
        /*0e80*/ 	.word	0x00016860
        /*0e84*/ 	.short	0x010a
        /*0e86*/ 	.byte	0x3f
	.zero		1


	//   ....[53]....
        /*0e88*/ 	.word	0x00010de0
        /*0e8c*/ 	.word	0x00000005
        /*0e90*/ 	.word	0x00016850
        /*0e94*/ 	.short	0x0107
        /*0e96*/ 	.byte	0x3f
	.zero		1


	//   ....[54]....
        /*0e98*/ 	.word	0x00010f50
        /*0e9c*/ 	.word	0x00000005
        /*0ea0*/ 	.word	0x00016850
        /*0ea4*/ 	.short	0x0101
        /*0ea6*/ 	.byte	0x3f
	.zero		1


	//   ....[55]....
        /*0ea8*/ 	.word	0x00011170
        /*0eac*/ 	.word	0x00000000
        /*0eb0*/ 	.word	0x00016860
        /*0eb4*/ 	.short	0x010a
        /*0eb6*/ 	.byte	0x3f
	.zero		1


	//   ....[56]....
        /*0eb8*/ 	.word	0x00011600
        /*0ebc*/ 	.word	0x00000000
        /*0ec0*/ 	.word	0x00016850
        /*0ec4*/ 	.short	0x0107
        /*0ec6*/ 	.byte	0x3f
	.zero		1


	//   ....[57]....
        /*0ec8*/ 	.word	0x000116d0
        /*0ecc*/ 	.word	0x00000000
        /*0ed0*/ 	.word	0x00016850
        /*0ed4*/ 	.short	0x0101
        /*0ed6*/ 	.byte	0x3f
	.zero		1


	//   ....[58]....
        /*0ed8*/ 	.word	0x00012820
        /*0edc*/ 	.word	0x00000005
        /*0ee0*/ 	.word	0x00016820
        /*0ee4*/ 	.short	0x010a
        /*0ee6*/ 	.byte	0x3f
	.zero		1


	//   ....[59]....
        /*0ee8*/ 	.word	0x000129a0
        /*0eec*/ 	.word	0x00000003
        /*0ef0*/ 	.word	0x00016840
        /*0ef4*/ 	.short	0x010a
        /*0ef6*/ 	.byte	0x3f
	.zero		1


	//   ....[60]....
        /*0ef8*/ 	.word	0x00012a40
        /*0efc*/ 	.word	0x00000019
        /*0f00*/ 	.word	0x00016840
        /*0f04*/ 	.short	0x010a
        /*0f06*/ 	.byte	0x3f
	.zero		1


	//   ....[61]....
        /*0f08*/ 	.word	0x00012a80
        /*0f0c*/ 	.word	0x00000003
        /*0f10*/ 	.word	0x00016860
        /*0f14*/ 	.short	0x010a
        /*0f16*/ 	.byte	0x3f
	.zero		1


	//   ....[62]....
        /*0f18*/ 	.word	0x00012ac0
        /*0f1c*/ 	.word	0x00000019
        /*0f20*/ 	.word	0x00016860
        /*0f24*/ 	.short	0x010a
        /*0f26*/ 	.byte	0x3f
	.zero		1


	//   ....[63]....
        /*0f28*/ 	.word	0x00012b30
        /*0f2c*/ 	.word	0x00000003
        /*0f30*/ 	.word	0x00016800
        /*0f34*/ 	.short	0x010a
        /*0f36*/ 	.byte	0x3f
	.zero		1


	//   ....[64]....
        /*0f38*/ 	.word	0x00012b80
        /*0f3c*/ 	.word	0x00000000
        /*0f40*/ 	.word	0x00016830
        /*0f44*/ 	.short	0x010a
        /*0f46*/ 	.byte	0x3f
	.zero		1


	//   ....[65]....
        /*0f48*/ 	.word	0x00012be0
        /*0f4c*/ 	.word	0x00000006
        /*0f50*/ 	.word	0x00016830
        /*0f54*/ 	.short	0x010a
        /*0f56*/ 	.byte	0x3f
	.zero		1


	//   ....[66]....
        /*0f58*/ 	.word	0x00012c40
        /*0f5c*/ 	.word	0x00000006
        /*0f60*/ 	.word	0x00016850
        /*0f64*/ 	.short	0x010a
        /*0f66*/ 	.byte	0x3f
	.zero		1


	//   ....[67]....
        /*0f68*/ 	.word	0x00012ca0
        /*0f6c*/ 	.word	0x00000006
        /*0f70*/ 	.word	0x00016830
        /*0f74*/ 	.short	0x010a
        /*0f76*/ 	.byte	0x3f
	.zero		1


	//   ....[68]....
        /*0f78*/ 	.word	0x00012d00
        /*0f7c*/ 	.word	0x00000006
        /*0f80*/ 	.word	0x00016850
        /*0f84*/ 	.short	0x010a
        /*0f86*/ 	.byte	0x3f
	.zero		1


	//   ....[69]....
        /*0f88*/ 	.word	0x00012d60
        /*0f8c*/ 	.word	0x00000004
        /*0f90*/ 	.word	0x00016850
        /*0f94*/ 	.short	0x010a
        /*0f96*/ 	.byte	0x3f
	.zero		1


	//   ....[70]....
        /*0f98*/ 	.word	0x00012e80
        /*0f9c*/ 	.word	0x00000003
        /*0fa0*/ 	.word	0x00016840
        /*0fa4*/ 	.short	0x010a
        /*0fa6*/ 	.byte	0x3f
	.zero		1


	//   ....[71]....
        /*0fa8*/ 	.word	0x00014920
        /*0fac*/ 	.word	0x00000016
        /*0fb0*/ 	.word	0x00016820
        /*0fb4*/ 	.short	0x010a
        /*0fb6*/ 	.byte	0x3f
	.zero		1


	//   ....[72]....
        /*0fb8*/ 	.word	0x00014970
        /*0fbc*/ 	.word	0x00000005
        /*0fc0*/ 	.word	0x00016840
        /*0fc4*/ 	.short	0x010a
        /*0fc6*/ 	.byte	0x3f
	.zero		1


	//   ....[73]....
        /*0fc8*/ 	.word	0x00015280
        /*0fcc*/ 	.word	0x00000005
        /*0fd0*/ 	.word	0x00016860
        /*0fd4*/ 	.short	0x010a
        /*0fd6*/ 	.byte	0x3f
	.zero		1


	//   ....[74]....
        /*0fd8*/ 	.word	0x00015bf0
        /*0fdc*/ 	.word	0x00000000
        /*0fe0*/ 	.word	0x00016860
        /*0fe4*/ 	.short	0x010a
        /*0fe6*/ 	.byte	0x3f
	.zero		1


	//   ....[75]....
        /*0fe8*/ 	.word	0x00016f40
        /*0fec*/ 	.word	0x00000005
        /*0ff0*/ 	.word	0x00016820
        /*0ff4*/ 	.short	0x010a
        /*0ff6*/ 	.byte	0x3f
	.zero		1


	//   ....[76]....
        /*0ff8*/ 	.word	0x000170e0
        /*0ffc*/ 	.word	0x00000003
        /*1000*/ 	.word	0x00016840
        /*1004*/ 	.short	0x010a
        /*1006*/ 	.byte	0x3f
	.zero		1


	//   ....[77]....
        /*1008*/ 	.word	0x00017130
        /*100c*/ 	.word	0x00000019
        /*1010*/ 	.word	0x00016840
        /*1014*/ 	.short	0x010a
        /*1016*/ 	.byte	0x3f
	.zero		1


	//   ....[78]....
        /*1018*/ 	.word	0x00017180
        /*101c*/ 	.word	0x00000003
        /*1020*/ 	.word	0x00016860
        /*1024*/ 	.short	0x010a
        /*1026*/ 	.byte	0x3f
	.zero		1


	//----- nvinfo : EIATTR_NUM_MBARRIERS
	.align		4
.L_1585:
        /*1028*/ 	.byte	0x03, 0x38
        /*102a*/ 	.short	0x0016


	//----- nvinfo : EIATTR_EXIT_INSTR_OFFSETS
	.align		4
        /*102c*/ 	.byte	0x04, 0x1c
        /*102e*/ 	.short	(.L_1587 - .L_1586)


	//   ....[0]....
.L_1586:
        /*1030*/ 	.word	0x000009b0


	//   ....[1]....
        /*1034*/ 	.word	0x0000c420


	//   ....[2]....
        /*1038*/ 	.word	0x00012b10


	//----- nvinfo : EIATTR_MAX_THREADS
	.align		4
.L_1587:
        /*103c*/ 	.byte	0x04, 0x05
        /*103e*/ 	.short	(.L_1589 - .L_1588)
.L_1588:
        /*1040*/ 	.word	0x00000200
        /*1044*/ 	.word	0x00000001
        /*1048*/ 	.word	0x00000001


	//----- nvinfo : EIATTR_CRS_STACK_SIZE
	.align		4
.L_1589:
        /*104c*/ 	.byte	0x04, 0x1e
        /*104e*/ 	.short	(.L_1591 - .L_1590)
.L_1590:
        /*1050*/ 	.word	0x00000000


	//----- nvinfo : EIATTR_CBANK_PARAM_SIZE
	.align		4
.L_1591:
        /*1054*/ 	.byte	0x03, 0x19
        /*1056*/ 	.short	0x0af0


	//----- nvinfo : EIATTR_PARAM_CBANK
	.align		4
        /*1058*/ 	.byte	0x04, 0x0a
        /*105a*/ 	.short	(.L_1593 - .L_1592)
	.align		4
.L_1592:
        /*105c*/ 	.word	index@(.nv.constant0._ZN7cutlass13device_kernelIN5flash11enable_sm90INS1_16FlashAttnFwdSm90INS1_25CollectiveMainloopFwdSm90ILi2EN4cute5tupleIJNS5_1CILi1EEES8_S8_EEENS6_IJNS7_ILi192EEENS7_ILi128EEENS7_ILi64EEEEEELi64ENS_10bfloat16_tEfNS_4arch4Sm90ELb1ELb0ELb1ELb1ELb1ELb0ELb0ELb1ELb1ELb1ELb1ELb0EEENS1_21CollectiveEpilogueFwdINS6_IJSA_SC_SB_EEES9_SE_SG_Li384ELb1ELb1ELb1ELb0EEENS1_36VarlenDynamicPersistentTileSchedulerILi192ELi128ELi384ELi128ELb1ELb1ELb1ELb1ELb1ELb1EEEEEEEEEvNT_6ParamsE)
        /*1060*/ 	.short	0x0210
        /*1062*/ 	.short	0x0af0


	//----- nvinfo : EIATTR_SW_WAR
	.align		4
.L_1593:
        /*1064*/ 	.byte	0x04, 0x36
        /*1066*/ 	.short	(.L_1595 - .L_1594)
.L_1594:
        /*1068*/ 	.word	0x00000008
.L_1595:


//--------------------- .nv.info._ZN7cutlass13device_kernelIN5flash11enable_sm90INS1_16FlashAttnFwdSm90INS1_25CollectiveMainloopFwdSm90ILi2EN4cute5tupleIJNS5_1CILi1EEES8_S8_EEENS6_IJNS7_ILi192EEENS7_ILi128EEENS7_ILi64EEEEEELi64ENS_10bfloat16_tEfNS_4arch4Sm90ELb1ELb0ELb1ELb1ELb1ELb1ELb0ELb1ELb1ELb1ELb1ELb0EEENS1_21CollectiveEpilogueFwdINS6_IJSA_SC_SB_EEES9_SE_SG_Li384ELb1ELb1ELb1ELb0EEENS1_36VarlenDynamicPersistentTileSchedulerILi192ELi128ELi384ELi128ELb1ELb1ELb1ELb1ELb1ELb1EEEEEEEEEvNT_6ParamsE --------------------------
	.section	.nv.info._ZN7cutlass13device_kernelIN5flash11enable_sm90INS1_16FlashAttnFwdSm90INS1_25CollectiveMainloopFwdSm90ILi2EN4cute5tupleIJNS5_1CILi1EEES8_S8_EEENS6_IJNS7_ILi192EEENS7_ILi128EEENS7_ILi64EEEEEELi64ENS_10bfloat16_tEfNS_4arch4Sm90ELb1ELb0ELb1ELb1ELb1ELb1ELb0ELb1ELb1ELb1ELb1ELb0EEENS1_21CollectiveEpilogueFwdINS6_IJSA_SC_SB_EEES9_SE_SG_Li384ELb1ELb1ELb1ELb0EEENS1_36VarlenDynamicPersistentTileSchedulerILi192ELi128ELi384ELi128ELb1ELb1ELb1ELb1ELb1ELb1EEEEEEEEEvNT_6ParamsE,"",@"SHT_CUDA_INFO"
	.sectionflags	@""
	.align	4


	//----- nvinfo : EIATTR_CUDA_API_VERSION
	.align		4
        /*0000*/ 	.byte	0x04, 0x37
        /*0002*/ 	.short	(.L_1597 - .L_1596)
.L_1596:
        /*0004*/ 	.word	0x00000082


	//----- nvinfo : EIATTR_KPARAM_INFO
	.align		4
.L_1597:
        /*0008*/ 	.byte	0x04, 0x17
        /*000a*/ 	.short	(.L_1599 - .L_1598)
.L_1598:
        /*000c*/ 	.word	0x00000000
        /*0010*/ 	.short	0x0000
        /*0012*/ 	.short	0x0070
        /*0014*/ 	.byte	0x00, 0xf0, 0x01, 0x2a


	//----- nvinfo : EIATTR_SPARSE_MMA_MASK
	.align		4
.L_1599:
        /*0018*/ 	.byte	0x03, 0x50
        /*001a*/ 	.short	0x0000


	//----- nvinfo : EIATTR_MAXREG_COUNT
	.align		4
        /*001c*/ 	.byte	0x03, 0x1b
        /*001e*/ 	.short	0x0080


	//----- nvinfo : EIATTR_NUM_BARRIERS
	.align		4
        /*0020*/ 	.byte	0x02, 0x4c
        /*0022*/ 	.byte	0x10
	.zero		1


	//----- nvinfo : EIATTR_EXTERNS
	.align		4
        /*0024*/ 	.byte	0x04, 0x0f
        /*0026*/ 	.short	(.L_1601 - .L_1600)


	//   ....[0]....
	.align		4
.L_1600:
        /*0028*/ 	.word	index@(__assertfail)


	//----- nvinfo : EIATTR_ANNOTATIONS
	.align		4
.L_1601:
        /*002c*/ 	.byte	0x04, 0x55
        /*002e*/ 	.short	(.L_1603 - .L_1602)


	//   ....[0]....
.L_1602:
        /* <DEDUP_REMOVED lines=86> */


	//----- nvinfo : EIATTR_MERCURY_ISA_VERSION
	.align		4
.L_1603:
        /*0580*/ 	.byte	0x03, 0x5f
        /*0582*/ 	.short	0x0101


	//----- nvinfo : EIATTR_UNUSED_LOAD_BYTE_OFFSET
	.align		4
        /*0584*/ 	.byte	0x04, 0x44
        /*0586*/ 	.short	(.L_1605 - .L_1604)


	//   ....[0]....
.L_1604:
        /*0588*/ 	.word	0x00000a60
        /*058c*/ 	.word	0x0000fff0


	//   ....[1]....
        /*0590*/ 	.word	0x00012460
        /*0594*/ 	.word	0x0000fff0


	//----- nvinfo : EIATTR_INT_WARP_WIDE_INSTR_OFFSETS
	.align		4
.L_1605:
        /*0598*/ 	.byte	0x04, 0x31
        /*059a*/ 	.short	(.L_1607 - .L_1606)


	//   ....[0]....
.L_1606:
        /*059c*/ 	.word	0x00000120


	//   ....[1]....
        /*05a0*/ 	.word	0x000001c0


	//   ....[2]....
        /*05a4*/ 	.word	0x00000230


	//   ....[3]....
        /*05a8*/ 	.word	0x00017400


	//   ....[4]....
        /*05ac*/ 	.word	0x00017490


	//   ....[5]....
        /*05b0*/ 	.word	0x0001a630


	//   ....[6]....
        /*05b4*/ 	.word	0x0001a6c0


	//----- nvinfo : EIATTR_COOP_GROUP_MASK_REGIDS
	.align		4
.L_1607:
        /*05b8*/ 	.byte	0x04, 0x29
        /*05ba*/ 	.short	(.L_1609 - .L_1608)


	//   ....[0]....
.L_1608:
        /*05bc*/ 	.word	0xffffffff


	//   ....[1]....
        /*05c0*/ 	.word	0xffffffff


	//   ....[2]....
        /*05c4*/ 	.word	0xffffffff


	//   ....[3]....
        /*05c8*/ 	.word	0xffffffff


	//   ....[4]....
        /*05cc*/ 	.word	0xffffffff


	//   ....[5]....
        /*05d0*/ 	.word	0xffffffff


	//   ....[6]....
        /*05d4*/ 	.word	0xffffffff


	//   ....[7]....
        /*05d8*/ 	.word	0xffffffff


	//   ....[8]....
        /*05dc*/ 	.word	0xffffffff


	//   ....[9]....
        /*05e0*/ 	.word	0xffffffff


	//   ....[10]....
        /*05e4*/ 	.word	0xffffffff


	//   ....[11]....
        /*05e8*/ 	.word	0xffffffff


	//   ....[12]....
        /*05ec*/ 	.word	0xffffffff


	//   ....[13]....
        /*05f0*/ 	.word	0xffffffff


	//   ....[14]....
        /*05f4*/ 	.word	0xffffffff


	//   ....[15]....
        /*05f8*/ 	.word	0xffffffff


	//   ....[16]....
        /*05fc*/ 	.word	0xffffffff


	//   ....[17]....
        /*0600*/ 	.word	0xffffffff


	//   ....[18]....
        /*0604*/ 	.word	0xffffffff


	//   ....[19]....
        /*0608*/ 	.word	0xffffffff


	//   ....[20]....
        /*060c*/ 	.word	0xffffffff


	//   ....[21]....
        /*0610*/ 	.word	0xffffffff


	//   ....[22]....
        /*0614*/ 	.word	0xffffffff


	//   ....[23]....
        /*0618*/ 	.word	0xffffffff


	//   ....[24]....
        /*061c*/ 	.word	0xffffffff


	//   ....[25]....
        /*0620*/ 	.word	0xffffffff


	//   ....[26]....
        /*0624*/ 	.word	0xffffffff


	//   ....[27]....
        /*0628*/ 	.word	0xffffffff


	//   ....[28]....
        /*062c*/ 	.word	0xffffffff


	//   ....[29]....
        /*0630*/ 	.word	0xffffffff


	//   ....[30]....
        /*0634*/ 	.word	0xffffffff


	//   ....[31]....
        /*0638*/ 	.word	0xffffffff


	//   ....[32]....
        /*063c*/ 	.word	0xffffffff


	//   ....[33]....
        /*0640*/ 	.word	0xffffffff


	//   ....[34]....
        /*0644*/ 	.word	0xffffffff


	//   ....[35]....
        /*0648*/ 	.word	0xffffffff


	//   ....[36]....
        /*064c*/ 	.word	0xffffffff


	//   ....[37]....
        /*0650*/ 	.word	0xffffffff


	//   ....[38]....
        /*0654*/ 	.word	0xffffffff


	//   ....[39]....
        /*0658*/ 	.word	0xffffffff


	//   ....[40]....
        /*065c*/ 	.word	0xffffffff


	//   ....[41]....
        /*0660*/ 	.word	0xffffffff


	//   ....[42]....
        /*0664*/ 	.word	0xffffffff


	//   ....[43]....
        /*0668*/ 	.word	0xffffffff


	//   ....[44]....
        /*066c*/ 	.word	0xffffffff


	//   ....[45]....
        /*0670*/ 	.word	0xffffffff


	//   ....[46]....
        /*0674*/ 	.word	0xffffffff


	//   ....[47]....
        /*0678*/ 	.word	0xffffffff


	//   ....[48]....
        /*067c*/ 	.word	0xffffffff


	//   ....[49]....
        /*0680*/ 	.word	0xffffffff


	//   ....[50]....
        /*0684*/ 	.word	0xffffffff


	//   ....[51]....
        /*0688*/ 	.word	0xffffffff


	//   ....[52]....
        /*068c*/ 	.word	0xffffffff


	//   ....[53]....
        /*0690*/ 	.word	0xffffffff


	//   ....[54]....
        /*0694*/ 	.word	0xffffffff


	//   ....[55]....
        /*0698*/ 	.word	0xffffffff


	//   ....[56]....
        /*069c*/ 	.word	0xffffffff


	//   ....[57]....
        /*06a0*/ 	.word	0xffffffff


	//   ....[58]....
        /*06a4*/ 	.word	0xffffffff


	//   ....[59]....
        /*06a8*/ 	.word	0xffffffff


	//   ....[60]....
        /*06ac*/ 	.word	0xffffffff


	//   ....[61]....
        /*06b0*/ 	.word	0xffffffff


	//   ....[62]....
        /*06b4*/ 	.word	0xffffffff


	//   ....[63]....
        /*06b8*/ 	.word	0xffffffff


	//   ....[64]....
        /*06bc*/ 	.word	0xffffffff


	//   ....[65]....
        /*06c0*/ 	.word	0xffffffff


	//   ....[66]....
        /*06c4*/ 	.word	0xffffffff


	//   ....[67]....
        /*06c8*/ 	.word	0xffffffff


	//   ....[68]....
        /*06cc*/ 	.word	0xffffffff


	//   ....[69]....
        /*06d0*/ 	.word	0xffffffff


	//   ....[70]....
        /*06d4*/ 	.word	0xffffffff


	//   ....[71]....
        /*06d8*/ 	.word	0xffffffff


	//   ....[72]....
        /*06dc*/ 	.word	0xffffffff


	//   ....[73]....
        /*06e0*/ 	.word	0xffffffff


	//   ....[74]....
        /*06e4*/ 	.word	0xffffffff


	//   ....[75]....
        /*06e8*/ 	.word	0xffffffff


	//   ....[76]....
        /*06ec*/ 	.word	0xffffffff


	//   ....[77]....
        /*06f0*/ 	.word	0xffffffff


	//   ....[78]....
        /*06f4*/ 	.word	0xffffffff


	//   ....[79]....
        /*06f8*/ 	.word	0xffffffff


	//   ....[80]....
        /*06fc*/ 	.word	0xffffffff


	//   ....[81]....
        /*0700*/ 	.word	0xffffffff


	//   ....[82]....
        /*0704*/ 	.word	0xffffffff


	//   ....[83]....
        /*0708*/ 	.word	0xffffffff


	//   ....[84]....
        /*070c*/ 	.word	0xffffffff


	//   ....[85]....
        /*0710*/ 	.word	0xffffffff


	//   ....[86]....
        /*0714*/ 	.word	0xffffffff


	//   ....[87]....
        /*0718*/ 	.word	0xffffffff


	//   ....[88]....
        /*071c*/ 	.word	0xffffffff


	//   ....[89]....
        /*0720*/ 	.word	0xffffffff


	//   ....[90]....
        /*0724*/ 	.word	0xffffffff


	//   ....[91]....
        /*0728*/ 	.word	0xffffffff


	//   ....[92]....
        /*072c*/ 	.word	0xffffffff


	//   ....[93]....
        /*0730*/ 	.word	0xffffffff


	//   ....[94]....
        /*0734*/ 	.word	0xffffffff


	//   ....[95]....
        /*0738*/ 	.word	0xffffffff


	//   ....[96]....
        /*073c*/ 	.word	0xffffffff


	//   ....[97]....
        /*0740*/ 	.word	0xffffffff


	//   ....[98]....
        /*0744*/ 	.word	0xffffffff


	//   ....[99]....
        /*0748*/ 	.word	0xffffffff


	//   ....[100]....
        /*074c*/ 	.word	0xffffffff


	//   ....[101]....
        /*0750*/ 	.word	0xffffffff


	//   ....[102]....
        /*0754*/ 	.word	0xffffffff


	//   ....[103]....
        /*0758*/ 	.word	0xffffffff


	//   ....[104]....
        /*075c*/ 	.word	0xffffffff


	//   ....[105]....
        /*0760*/ 	.word	0xffffffff


	//   ....[106]....
        /*0764*/ 	.word	0xffffffff


	//   ....[107]....
        /*0768*/ 	.word	0xffffffff


	//   ....[108]....
        /*076c*/ 	.word	0xffffffff


	//   ....[109]....
        /*0770*/ 	.word	0xffffffff


	//   ....[110]....
        /*0774*/ 	.word	0xffffffff


	//   ....[111]....
        /*0778*/ 	.word	0xffffffff


	//   ....[112]....
        /*077c*/ 	.word	0xffffffff


	//   ....[113]....
        /*0780*/ 	.word	0xffffffff


	//   ....[114]....
        /*0784*/ 	.word	0xffffffff


	//   ....[115]....
        /*0788*/ 	.word	0xffffffff


	//   ....[116]....
        /*078c*/ 	.word	0xffffffff


	//   ....[117]....
        /*0790*/ 	.word	0xffffffff


	//   ....[118]....
        /*0794*/ 	.word	0xffffffff


	//   ....[119]....
        /*0798*/ 	.word	0xffffffff


	//   ....[120]....
        /*079c*/ 	.word	0xffffffff


	//   ....[121]....
        /*07a0*/ 	.word	0xffffffff


	//   ....[122]....
        /*07a4*/ 	.word	0xffffffff


	//   ....[123]....
        /*07a8*/ 	.word	0xffffffff


	//   ....[124]....
        /*07ac*/ 	.word	0xffffffff


	//   ....[125]....
        /*07b0*/ 	.word	0xffffffff


	//   ....[126]....
        /*07b4*/ 	.word	0xffffffff


	//   ....[127]....
        /*07b8*/ 	.word	0xffffffff


	//   ....[128]....
        /*07bc*/ 	.word	0xffffffff


	//   ....[129]....
        /*07c0*/ 	.word	0xffffffff


	//   ....[130]....
        /*07c4*/ 	.word	0xffffffff


	//   ....[131]....
        /*07c8*/ 	.word	0xffffffff


	//   ....[132]....
        /*07cc*/ 	.word	0xffffffff


	//   ....[133]....
        /*07d0*/ 	.word	0xffffffff


	//   ....[134]....
        /*07d4*/ 	.word	0xffffffff


	//   ....[135]....
        /*07d8*/ 	.word	0xffffffff


	//   ....[136]....
        /*07dc*/ 	.word	0xffffffff


	//   ....[137]....
        /*07e0*/ 	.word	0xffffffff


	//   ....[138]....
        /*07e4*/ 	.word	0xffffffff


	//   ....[139]....
        /*07e8*/ 	.word	0xffffffff


	//   ....[140]....
        /*07ec*/ 	.word	0xffffffff


	//   ....[141]....
        /*07f0*/ 	.word	0xffffffff


	//   ....[142]....
        /*07f4*/ 	.word	0xffffffff


	//   ....[143]....
        /*07f8*/ 	.word	0xffffffff


	//   ....[144]....
        /*07fc*/ 	.word	0xffffffff


	//   ....[145]....
        /*0800*/ 	.word	0xffffffff


	//   ....[146]....
        /*0804*/ 	.word	0xffffffff


	//   ....[147]....
        /*0808*/ 	.word	0xffffffff


	//   ....[148]....
        /*080c*/ 	.word	0xffffffff


	//   ....[149]....
        /*0810*/ 	.word	0xffffffff


	//   ....[150]....
        /*0814*/ 	.word	0xffffffff


	//   ....[151]....
        /*0818*/ 	.word	0xffffffff


	//   ....[152]....
        /*081c*/ 	.word	0xffffffff


	//   ....[153]....
        /*0820*/ 	.word	0xffffffff


	//   ....[154]....
        /*0824*/ 	.word	0xffffffff


	//   ....[155]....
        /*0828*/ 	.word	0xffffffff


	//   ....[156]....
        /*082c*/ 	.word	0xffffffff


	//   ....[157]....
        /*0830*/ 	.word	0xffffffff


	//   ....[158]....
        /*0834*/ 	.word	0xffffffff


	//   ....[159]....
        /*0838*/ 	.word	0xffffffff


	//   ....[160]....
        /*083c*/ 	.word	0xffffffff


	//   ....[161]....
        /*0840*/ 	.word	0xffffffff


	//   ....[162]....
        /*0844*/ 	.word	0xffffffff


	//   ....[163]....
        /*0848*/ 	.word	0xffffffff


	//   ....[164]....
        /*084c*/ 	.word	0xffffffff


	//   ....[165]....
        /*0850*/ 	.word	0xffffffff


	//   ....[166]....
        /*0854*/ 	.word	0xffffffff


	//   ....[167]....
        /*0858*/ 	.word	0xffffffff


	//   ....[168]....
        /*085c*/ 	.word	0xffffffff


	//   ....[169]....
        /*0860*/ 	.word	0xffffffff


	//   ....[170]....
        /*0864*/ 	.word	0xffffffff


	//   ....[171]....
        /*0868*/ 	.word	0xffffffff


	//   ....[172]....
        /*086c*/ 	.word	0xffffffff


	//   ....[173]....
        /*0870*/ 	.word	0xffffffff


	//   ....[174]....
        /*0874*/ 	.word	0xffffffff


	//   ....[175]....
        /*0878*/ 	.word	0xffffffff


	//   ....[176]....
        /*087c*/ 	.word	0xffffffff


	//   ....[177]....
        /*0880*/ 	.word	0xffffffff


	//   ....[178]....
        /*0884*/ 	.word	0xffffffff


	//   ....[179]....
        /*0888*/ 	.word	0xffffffff


	//   ....[180]....
        /*088c*/ 	.word	0xffffffff


	//   ....[181]....
        /*0890*/ 	.word	0xffffffff


	//   ....[182]....
        /*0894*/ 	.word	0xffffffff


	//   ....[183]....
        /*0898*/ 	.word	0xffffffff


	//   ....[184]....
        /*089c*/ 	.word	0xffffffff


	//   ....[185]....
        /*08a0*/ 	.word	0xffffffff


	//   ....[186]....
        /*08a4*/ 	.word	0xffffffff


	//   ....[187]....
        /*08a8*/ 	.word	0xffffffff


	//   ....[188]....
        /*08ac*/ 	.word	0xffffffff


	//   ....[189]....
        /*08b0*/ 	.word	0xffffffff


	//   ....[190]....
        /*08b4*/ 	.word	0xffffffff


	//   ....[191]....
        /*08b8*/ 	.word	0xffffffff


	//   ....[192]....
        /*08bc*/ 	.word	0xffffffff


	//   ....[193]....
        /*08c0*/ 	.word	0xffffffff


	//   ....[194]....
        /*08c4*/ 	.word	0xffffffff


	//   ....[195]....
        /*08c8*/ 	.word	0xffffffff


	//   ....[196]....
        /*08cc*/ 	.word	0xffffffff


	//   ....[197]....
        /*08d0*/ 	.word	0xffffffff


	//   ....[198]....
        /*08d4*/ 	.word	0xffffffff


	//   ....[199]....
        /*08d8*/ 	.word	0xffffffff


	//   ....[200]....
        /*08dc*/ 	.word	0xffffffff


	//   ....[201]....
        /*08e0*/ 	.word	0xffffffff


	//   ....[202]....
        /*08e4*/ 	.word	0xffffffff


	//   ....[203]....
        /*08e8*/ 	.word	0xffffffff


	//   ....[204]....
        /*08ec*/ 	.word	0xffffffff


	//   ....[205]....
        /*08f0*/ 	.word	0xffffffff


	//   ....[206]....
        /*08f4*/ 	.word	0xffffffff


	//   ....[207]....
        /*08f8*/ 	.word	0xffffffff


	//   ....[208]....
        /*08fc*/ 	.word	0xffffffff


	//   ....[209]....
        /*0900*/ 	.word	0x0500000f


	//   ....[210]....
        /*0904*/ 	.word	0x0500000f


	//   ....[211]....
        /*0908*/ 	.word	0x0500000f


	//   ....[212]....
        /*090c*/ 	.word	0x0500000f


	//   ....[213]....
        /*0910*/ 	.word	0x0500000f


	//   ....[214]....
        /*0914*/ 	.word	0x0500000f


	//   ....[215]....
        /*0918*/ 	.word	0x0500000f


	//   ....[216]....
        /*091c*/ 	.word	0x0500000f


	//   ....[217]....
        /*0920*/ 	.word	0x0500000f


	//   ....[218]....
        /*0924*/ 	.word	0x0500000f


	//   ....[219]....
        /*0928*/ 	.word	0x0500000f


	//   ....[220]....
        /*092c*/ 	.word	0x0500000f


	//   ....[221]....
        /*0930*/ 	.word	0x0500000f


	//   ....[222]....
        /*0934*/ 	.word	0x0500000f


	//   ....[223]....
        /*0938*/ 	.word	0x0500000f


	//   ....[224]....
        /*093c*/ 	.word	0x0500000f


	//   ....[225]....
        /*0940*/ 	.word	0x0500000f


	//   ....[226]....
        /*0944*/ 	.word	0x0500000f


	//   ....[227]....
        /*0948*/ 	.word	0x0500000f


	//   ....[228]....
        /*094c*/ 	.word	0x0500000f


	//   ....[229]....
        /*0950*/ 	.word	0x0500000f


	//   ....[230]....
        /*0954*/ 	.word	0x0500000f


	//   ....[231]....
        /*0958*/ 	.word	0x0500000f


	//   ....[232]....
        /*095c*/ 	.word	0x0500000f


	//   ....[233]....
        /*0960*/ 	.word	0x0500000f


	//   ....[234]....
        /*0964*/ 	.word	0x0500000f


	//   ....[235]....
        /*0968*/ 	.word	0x0500000f


	//   ....[236]....
        /*096c*/ 	.word	0x0500000f


	//   ....[237]....
        /*0970*/ 	.word	0x0500000f


	//   ....[238]....
        /*0974*/ 	.word	0x0500000f


	//   ....[239]....
        /*0978*/ 	.word	0x0500000f


	//   ....[240]....
        /*097c*/ 	.word	0x0500000f


	//   ....[241]....
        /*0980*/ 	.word	0x0500000f


	//   ....[242]....
        /*0984*/ 	.word	0x0500000f


	//   ....[243]....
        /*0988*/ 	.word	0x0500000f


	//   ....[244]....
        /*098c*/ 	.word	0x0500000f


	//   ....[245]....
        /*0990*/ 	.word	0x0500000f


	//   ....[246]....
        /*0994*/ 	.word	0x0500000f


	//   ....[247]....
        /*0998*/ 	.word	0x0500000f


	//   ....[248]....
        /*099c*/ 	.word	0x0500000f


	//   ....[249]....
        /*09a0*/ 	.word	0x0500000f


	//   ....[250]....
        /*09a4*/ 	.word	0x0500000f


	//   ....[251]....
        /*09a8*/ 	.word	0x0500000f


	//   ....[252]....
        /*09ac*/ 	.word	0x0500000f


	//   ....[253]....
        /*09b0*/ 	.word	0x0500000f


	//   ....[254]....
        /*09b4*/ 	.word	0x0500000f


	//   ....[255]....
        /*09b8*/ 	.word	0x0500000f


	//   ....[0]....
        /*09bc*/ 	.word	0x0500000f


	//   ....[1]....
        /*09c0*/ 	.word	0x0500000f


	//   ....[2]....
        /*09c4*/ 	.word	0x0500000f


	//   ....[3]....
        /*09c8*/ 	.word	0x0500000f


	//   ....[4]....
        /*09cc*/ 	.word	0x0500000f


	//   ....[5]....
        /*09d0*/ 	.word	0x0500000f


	//   ....[6]....
        /*09d4*/ 	.word	0x0500000f


	//   ....[7]....
        /*09d8*/ 	.word	0x0500000f


	//   ....[8]....
        /*09dc*/ 	.word	0x0500000f


	//   ....[9]....
        /*09e0*/ 	.word	0x0500000f


	//   ....[10]....
        /*09e4*/ 	.word	0x0500000f


	//   ....[11]....
        /*09e8*/ 	.word	0x0500000f


	//   ....[12]....
        /*09ec*/ 	.word	0x0500000f


	//   ....[13]....
        /*09f0*/ 	.word	0x0500000f


	//   ....[14]....
        /*09f4*/ 	.word	0x0500000f


	//   ....[15]....
        /*09f8*/ 	.word	0x0500000f


	//   ....[16]....
        /*09fc*/ 	.word	0x0500000f


	//   ....[17]....
        /*0a00*/ 	.word	0x0500000f


	//   ....[18]....
        /*0a04*/ 	.word	0x0500000f


	//   ....[19]....
        /*0a08*/ 	.word	0x0500000f


	//   ....[20]....
        /*0a0c*/ 	.word	0x0500000f


	//   ....[21]....
        /*0a10*/ 	.word	0x0500000f


	//   ....[22]....
        /*0a14*/ 	.word	0x0500000f


	//   ....[23]....
        /*0a18*/ 	.word	0x0500000f


	//   ....[24]....
        /*0a1c*/ 	.word	0x0500000f


	//   ....[25]....
        /*0a20*/ 	.word	0x0500000f


	//   ....[26]....
        /*0a24*/ 	.word	0x0500000f


	//   ....[27]....
        /*0a28*/ 	.word	0x0500000f


	//   ....[28]....
        /*0a2c*/ 	.word	0x0500000f


	//   ....[29]....
        /*0a30*/ 	.word	0x0500000f


	//   ....[30]....
        /*0a34*/ 	.word	0x0500000f


	//   ....[31]....
        /*0a38*/ 	.word	0x0500000f


	//   ....[32]....
        /*0a3c*/ 	.word	0x0500000f


	//   ....[33]....
        /*0a40*/ 	.word	0x0500000f


	//   ....[34]....
        /*0a44*/ 	.word	0x0500000f


	//   ....[35]....
        /*0a48*/ 	.word	0x0500000f


	//   ....[36]....
        /*0a4c*/ 	.word	0x0500000f


	//   ....[37]....
        /*0a50*/ 	.word	0x0500000f


	//   ....[38]....
        /*0a54*/ 	.word	0x0500000f


	//   ....[39]....
        /*0a58*/ 	.word	0x0500000f


	//   ....[40]....
        /*0a5c*/ 	.word	0x0500000f


	//   ....[41]....
        /*0a60*/ 	.word	0x0500000f


	//   ....[42]....
        /*0a64*/ 	.word	0x0500000f


	//   ....[43]....
        /*0a68*/ 	.word	0x0500000f


	//   ....[44]....
        /*0a6c*/ 	.word	0x0500000f


	//   ....[45]....
        /*0a70*/ 	.word	0x0500000f


	//   ....[46]....
        /*0a74*/ 	.word	0x0500000f


	//   ....[47]....
        /*0a78*/ 	.word	0x0500000f


	//   ....[48]....
        /*0a7c*/ 	.word	0x0500000f


	//   ....[49]....
        /*0a80*/ 	.word	0x0500000f


	//   ....[50]....
        /*0a84*/ 	.word	0x0500000f


	//   ....[51]....
        /*0a88*/ 	.word	0x0500000f


	//   ....[52]....
        /*0a8c*/ 	.word	0x0500000f


	//   ....[53]....
        /*0a90*/ 	.word	0x0500000f


	//   ....[54]....
        /*0a94*/ 	.word	0x0500000f


	//   ....[55]....
        /*0a98*/ 	.word	0x0500000f


	//   ....[56]....
        /*0a9c*/ 	.word	0x0500000f


	//   ....[57]....
        /*0aa0*/ 	.word	0x0500000f


	//   ....[58]....
        /*0aa4*/ 	.word	0x0500000f


	//   ....[59]....
        /*0aa8*/ 	.word	0x0500000f


	//   ....[60]....
        /*0aac*/ 	.word	0x0500000f


	//   ....[61]....
        /*0ab0*/ 	.word	0x0500000f


	//   ....[62]....
        /*0ab4*/ 	.word	0x0500000f


	//   ....[63]....
        /*0ab8*/ 	.word	0x0500000f


	//   ....[64]....
        /*0abc*/ 	.word	0x0500000f


	//   ....[65]....
        /*0ac0*/ 	.word	0x0500000f


	//   ....[66]....
        /*0ac4*/ 	.word	0x0500000f


	//   ....[67]....
        /*0ac8*/ 	.word	0x0500000f


	//   ....[68]....
        /*0acc*/ 	.word	0x0500000f


	//   ....[69]....
        /*0ad0*/ 	.word	0x0500000f


	//   ....[70]....
        /*0ad4*/ 	.word	0x0500000f


	//   ....[71]....
        /*0ad8*/ 	.word	0x0500000f


	//   ....[72]....
        /*0adc*/ 	.word	0x0500000f


	//   ....[73]....
        /*0ae0*/ 	.word	0x0500000f


	//   ....[74]....
        /*0ae4*/ 	.word	0x0500000f


	//   ....[75]....
        /*0ae8*/ 	.word	0x0500000f


	//   ....[76]....
        /*0aec*/ 	.word	0x0500000f


	//   ....[77]....
        /*0af0*/ 	.word	0x0500000f


	//   ....[78]....
        /*0af4*/ 	.word	0x0500000f


	//   ....[79]....
        /*0af8*/ 	.word	0x0500000f


	//   ....[80]....
        /*0afc*/ 	.word	0x0500000f


	//   ....[81]....
        /*0b00*/ 	.word	0x0500000f


	//   ....[82]....
        /*0b04*/ 	.word	0x0500000f


	//   ....[83]....
        /*0b08*/ 	.word	0x0500000f


	//   ....[84]....
        /*0b0c*/ 	.word	0x0500000f


	//   ....[85]....
        /*0b10*/ 	.word	0x0500000f


	//   ....[86]....
        /*0b14*/ 	.word	0x0500000f


	//   ....[87]....
        /*0b18*/ 	.word	0x0500000f


	//   ....[88]....
        /*0b1c*/ 	.word	0x0500000f


	//   ....[89]....
        /*0b20*/ 	.word	0x0500000f


	//   ....[90]....
        /*0b24*/ 	.word	0x0500000f


	//   ....[91]....
        /*0b28*/ 	.word	0x0500000f


	//   ....[92]....
        /*0b2c*/ 	.word	0x0500000f


	//   ....[93]....
        /*0b30*/ 	.word	0x0500000f


	//   ....[94]....
        /*0b34*/ 	.word	0x0500000f


	//   ....[95]....
        /*0b38*/ 	.word	0x0500000f


	//   ....[96]....
        /*0b3c*/ 	.word	0x0500000f


	//   ....[97]....
        /*0b40*/ 	.word	0x0500000f


	//   ....[98]....
        /*0b44*/ 	.word	0x0500000f


	//   ....[99]....
        /*0b48*/ 	.word	0x0500000f


	//   ....[100]....
        /*0b4c*/ 	.word	0x0500000f


	//   ....[101]....
        /*0b50*/ 	.word	0x0500000f


	//   ....[102]....
        /*0b54*/ 	.word	0x0500000f


	//   ....[103]....
        /*0b58*/ 	.word	0x0500000f


	//   ....[104]....
        /*0b5c*/ 	.word	0x0500000f


	//   ....[105]....
        /*0b60*/ 	.word	0x0500000f


	//   ....[106]....
        /*0b64*/ 	.word	0x0500000f


	//   ....[107]....
        /*0b68*/ 	.word	0x0500000f


	//   ....[108]....
        /*0b6c*/ 	.word	0x0500000f


	//   ....[109]....
        /*0b70*/ 	.word	0x0500000f


	//   ....[110]....
        /*0b74*/ 	.word	0x0500000f


	//----- nvinfo : EIATTR_COOP_GROUP_INSTR_OFFSETS
	.align		4
.L_1609:
        /*0b78*/ 	.byte	0x04, 0x28
        /*0b7a*/ 	.short	(.L_1611 - .L_1610)


	//   ....[0]....
.L_1610:
        /*0b7c*/ 	.word	0x00000060


	//   ....[1]....
        /*0b80*/ 	.word	0x00000130


	//   ....[2]....
        /*0b84*/ 	.word	0x000001e0


	//   ....[3]....
        /*0b88*/ 	.word	0x000003a0


	//   ....[4]....
        /*0b8c*/ 	.word	0x00000500


	//   ....[5]....
        /*0b90*/ 	.word	0x00000620


	//   ....[6]....
        /*0b94*/ 	.word	0x00000780


	//   ....[7]....
        /*0b98*/ 	.word	0x00002e50


	//   ....[8]....
        /*0b9c*/ 	.word	0x00002e60


	//   ....[9]....
        /*0ba0*/ 	.word	0x000035c0


	//   ....[10]....
        /*0ba4*/ 	.word	0x000035d0


	//   ....[11]....
        /*0ba8*/ 	.word	0x00004300


	//   ....[12]....
        /*0bac*/ 	.word	0x00004310


	//   ....[13]....
        /*0bb0*/ 	.word	0x00004b10


	//   ....[14]....
        /*0bb4*/ 	.word	0x00004b20


	//   ....[15]....
        /*0bb8*/ 	.word	0x00005540


	//   ....[16]....
        /*0bbc*/ 	.word	0x00005550


	//   ....[17]....
        /*0bc0*/ 	.word	0x00005660


	//   ....[18]....
        /*0bc4*/ 	.word	0x00005670


	//   ....[19]....
        /*0bc8*/ 	.word	0x000059e0


	//   ....[20]....
        /*0bcc*/ 	.word	0x00005a00


	//   ....[21]....
        /*0bd0*/ 	.word	0x00005ae0


	//   ....[22]....
        /*0bd4*/ 	.word	0x00005b00


	//   ....[23]....
        /*0bd8*/ 	.word	0x000062a0


	//   ....[24]....
        /*0bdc*/ 	.word	0x00006a70


	//   ....[25]....
        /*0be0*/ 	.word	0x00006a80


	//   ....[26]....
        /*0be4*/ 	.word	0x00006a90


	//   ....[27]....
        /*0be8*/ 	.word	0x00006aa0


	//   ....[28]....
        /*0bec*/ 	.word	0x00006de0


	//   ....[29]....
        /*0bf0*/ 	.word	0x00006df0


	//   ....[30]....
        /*0bf4*/ 	.word	0x00006e00


	//   ....[31]....
        /*0bf8*/ 	.word	0x00006e10


	//   ....[32]....
        /*0bfc*/ 	.word	0x00008220


	//   ....[33]....
        /*0c00*/ 	.word	0x00008230


	//   ....[34]....
        /*0c04*/ 	.word	0x00008240


	//   ....[35]....
        /*0c08*/ 	.word	0x00008250


	//   ....[36]....
        /*0c0c*/ 	.word	0x00008350


	//   ....[37]....
        /*0c10*/ 	.word	0x00008370


	//   ....[38]....
        /*0c14*/ 	.word	0x00008400


	//   ....[39]....
        /*0c18*/ 	.word	0x00008430


	//   ....[40]....
        /*0c1c*/ 	.word	0x00009ff0


	//   ....[41]....
        /*0c20*/ 	.word	0x0000a830


	//   ....[42]....
        /*0c24*/ 	.word	0x0000a840


	//   ....[43]....
        /*0c28*/ 	.word	0x0000a860


	//   ....[44]....
        /*0c2c*/ 	.word	0x0000b2f0


	//   ....[45]....
        /*0c30*/ 	.word	0x0000b310


	//   ....[46]....
        /*0c34*/ 	.word	0x0000cf20


	//   ....[47]....
        /*0c38*/ 	.word	0x0000cf30


	//   ....[48]....
        /*0c3c*/ 	.word	0x0000d740


	//   ....[49]....
        /*0c40*/ 	.word	0x0000d780


	//   ....[50]....
        /*0c44*/ 	.word	0x0000e2b0


	//   ....[51]....
        /*0c48*/ 	.word	0x0000e2d0


	//   ....[52]....
        /*0c4c*/ 	.word	0x00010490


	//   ....[53]....
        /*0c50*/ 	.word	0x000104f0


	//   ....[54]....
        /*0c54*/ 	.word	0x000108b0


	//   ....[55]....
        /*0c58*/ 	.word	0x000108d0


	//   ....[56]....
        /*0c5c*/ 	.word	0x00011bb0


	//   ....[57]....
        /*0c60*/ 	.word	0x00011e90


	//   ....[58]....
        /*0c64*/ 	.word	0x00011ec0


	//   ....[59]....
        /*0c68*/ 	.word	0x00011f80


	//   ....[60]....
        /*0c6c*/ 	.word	0x00012cf0


	//   ....[61]....
        /*0c70*/ 	.word	0x00012d10


	//   ....[62]....
        /*0c74*/ 	.word	0x00012d20


	//   ....[63]....
        /*0c78*/ 	.word	0x00012d30


	//   ....[64]....
        /*0c7c*/ 	.word	0x00013280


	//   ....[65]....
        /*0c80*/ 	.word	0x000132c0


	//   ....[66]....
        /*0c84*/ 	.word	0x000132f0


	//   ....[67]....
        /*0c88*/ 	.word	0x00013320


	//   ....[68]....
        /*0c8c*/ 	.word	0x00013340


	//   ....[69]....
        /*0c90*/ 	.word	0x00013350


	//   ....[70]....
        /*0c94*/ 	.word	0x00013390


	//   ....[71]....
        /*0c98*/ 	.word	0x000133c0


	//   ....[72]....
        /*0c9c*/ 	.word	0x00013870


	//   ....[73]....
        /*0ca0*/ 	.word	0x00013880


	//   ....[74]....
        /*0ca4*/ 	.word	0x00013b00


	//   ....[75]....
        /*0ca8*/ 	.word	0x00013b10


	//   ....[76]....
        /*0cac*/ 	.word	0x000145c0


	//   ....[77]....
        /*0cb0*/ 	.word	0x000145f0


	//   ....[78]....
        /*0cb4*/ 	.word	0x00014610


	//   ....[79]....
        /*0cb8*/ 	.word	0x00014640


	//   ....[80]....
        /*0cbc*/ 	.word	0x00014670


	//   ....[81]....
        /*0cc0*/ 	.word	0x00014680


	//   ....[82]....
        /*0cc4*/ 	.word	0x000146b0


	//   ....[83]....
        /*0cc8*/ 	.word	0x00014720


	//   ....[84]....
        /*0ccc*/ 	.word	0x00014850


	//   ....[85]....
        /*0cd0*/ 	.word	0x00014a70


	//   ....[86]....
        /*0cd4*/ 	.word	0x00014aa0


	//   ....[87]....
        /*0cd8*/ 	.word	0x00014ad0


	//   ....[88]....
        /*0cdc*/ 	.word	0x00014b00


	//   ....[89]....
        /*0ce0*/ 	.word	0x00014b30


	//   ....[90]....
        /*0ce4*/ 	.word	0x00014b60


	//   ....[91]....
        /*0ce8*/ 	.word	0x00014cf0


	//   ....[92]....
        /*0cec*/ 	.word	0x00014d20


	//   ....[93]....
        /*0cf0*/ 	.word	0x00014d50


	//   ....[94]....
        /*0cf4*/ 	.word	0x00014d80


	//   ....[95]....
        /*0cf8*/ 	.word	0x00014db0


	//   ....[96]....
        /*0cfc*/ 	.word	0x00014de0


	//   ....[97]....
        /*0d00*/ 	.word	0x00014e70


	//   ....[98]....
        /*0d04*/ 	.word	0x00014ea0


	//   ....[99]....
        /*0d08*/ 	.word	0x00014eb0


	//   ....[100]....
        /*0d0c*/ 	.word	0x00014ef0


	//   ....[101]....
        /*0d10*/ 	.word	0x000163d0


	//   ....[102]....
        /*0d14*/ 	.word	0x00017fa0


	//   ....[103]....
        /*0d18*/ 	.word	0x00017fc0


	//   ....[104]....
        /*0d1c*/ 	.word	0x00018050


	//   ....[105]....
        /*0d20*/ 	.word	0x00018070


	//   ....[106]....
        /*0d24*/ 	.word	0x000180f0


	//   ....[107]....
        /*0d28*/ 	.word	0x00018110


	//   ....[108]....
        /*0d2c*/ 	.word	0x00018190


	//   ....[109]....
        /*0d30*/ 	.word	0x000181b0


	//   ....[110]....
        /*0d34*/ 	.word	0x00018230


	//   ....[111]....
        /*0d38*/ 	.word	0x00018250


	//   ....[112]....
        /*0d3c*/ 	.word	0x000182d0


	//   ....[113]....
        /*0d40*/ 	.word	0x000182f0


	//   ....[114]....
        /*0d44*/ 	.word	0x00018370


	//   ....[115]....
        /*0d48*/ 	.word	0x00018390


	//   ....[116]....
        /*0d4c*/ 	.word	0x000183a0


	//   ....[117]....
        /*0d50*/ 	.word	0x000183b0


	//   ....[118]....
        /*0d54*/ 	.word	0x00018cd0


	//   ....[119]....
        /*0d58*/ 	.word	0x00018d00


	//   ....[120]....
        /*0d5c*/ 	.word	0x00018d20


	//   ....[121]....
        /*0d60*/ 	.word	0x00018d70


	//   ....[122]....
        /*0d64*/ 	.word	0x00018d90


	//   ....[123]....
        /*0d68*/ 	.word	0x00018e10


	//   ....[124]....
        /*0d6c*/ 	.word	0x00018e30


	//   ....[125]....
        /*0d70*/ 	.word	0x00018eb0


	//   ....[126]....
        /*0d74*/ 	.word	0x00018ed0


	//   ....[127]....
        /*0d78*/ 	.word	0x00018f50


	//   ....[128]....
        /*0d7c*/ 	.word	0x00018f70


	//   ....[129]....
        /*0d80*/ 	.word	0x00018ff0


	//   ....[130]....
        /*0d84*/ 	.word	0x00019010


	//   ....[131]....
        /*0d88*/ 	.word	0x00019090


	//   ....[132]....
        /*0d8c*/ 	.word	0x000190b0


	//   ....[133]....
        /*0d90*/ 	.word	0x000190c0


	//   ....[134]....
        /*0d94*/ 	.word	0x00019130


	//   ....[135]....
        /*0d98*/ 	.word	0x00019180


	//   ....[136]....
        /*0d9c*/ 	.word	0x00019220


	//   ....[137]....
        /*0da0*/ 	.word	0x00019250


	//   ....[138]....
        /*0da4*/ 	.word	0x00019260


	//   ....[139]....
        /*0da8*/ 	.word	0x000192d0


	//   ....[140]....
        /*0dac*/ 	.word	0x000192e0


	//   ....[141]....
        /*0db0*/ 	.word	0x000192f0


	//   ....[142]....
        /*0db4*/ 	.word	0x00019ae0


	//   ....[143]....
        /*0db8*/ 	.word	0x00019b00


	//   ....[144]....
        /*0dbc*/ 	.word	0x00019b70


	//   ....[145]....
        /*0dc0*/ 	.word	0x00019b80


	//   ....[146]....
        /*0dc4*/ 	.word	0x00019bc0


	//   ....[147]....
        /*0dc8*/ 	.word	0x00019bd0


	//   ....[148]....
        /*0dcc*/ 	.word	0x00019c10


	//   ....[149]....
        /*0dd0*/ 	.word	0x00019c20


	//   ....[150]....
        /*0dd4*/ 	.word	0x00019c60


	//   ....[151]....
        /*0dd8*/ 	.word	0x00019c70


	//   ....[152]....
        /*0ddc*/ 	.word	0x00019cb0


	//   ....[153]....
        /*0de0*/ 	.word	0x00019cc0


	//   ....[154]....
        /*0de4*/ 	.word	0x00019d00


	//   ....[155]....
        /*0de8*/ 	.word	0x00019d10


	//   ....[156]....
        /*0dec*/ 	.word	0x00019d20


	//   ....[157]....
        /*0df0*/ 	.word	0x00019d60


	//   ....[158]....
        /*0df4*/ 	.word	0x0001a010


	//   ....[159]....
        /*0df8*/ 	.word	0x0001a040


	//   ....[160]....
        /*0dfc*/ 	.word	0x0001a0a0


	//   ....[161]....
        /*0e00*/ 	.word	0x0001a0b0


	//   ....[162]....
        /*0e04*/ 	.word	0x0001a100


	//   ....[163]....
        /*0e08*/ 	.word	0x0001a110


	//   ....[164]....
        /*0e0c*/ 	.word	0x0001a160


	//   ....[165]....
        /*0e10*/ 	.word	0x0001a170


	//   ....[166]....
        /*0e14*/ 	.word	0x0001a1c0


	//   ....[167]....
        /*0e18*/ 	.word	0x0001a1d0


	//   ....[168]....
        /*0e1c*/ 	.word	0x0001a220


	//   ....[169]....
        /*0e20*/ 	.word	0x0001a230


	//   ....[170]....
        /*0e24*/ 	.word	0x0001a280


	//   ....[171]....
        /*0e28*/ 	.word	0x0001a290


	//   ....[172]....
        /*0e2c*/ 	.word	0x0001a2a0


	//   ....[173]....
        /*0e30*/ 	.word	0x0001a2e0


	//   ....[174]....
        /*0e34*/ 	.word	0x0001a8b0


	//   ....[175]....
        /*0e38*/ 	.word	0x0001a8c0


	//   ....[176]....
        /*0e3c*/ 	.word	0x0001a930


	//   ....[177]....
        /*0e40*/ 	.word	0x0001a970


	//   ....[178]....
        /*0e44*/ 	.word	0x0001a990


	//   ....[179]....
        /*0e48*/ 	.word	0x0001a9d0


	//   ....[180]....
        /*0e4c*/ 	.word	0x0001a9f0


	//   ....[181]....
        /*0e50*/ 	.word	0x0001aa30


	//   ....[182]....
        /*0e54*/ 	.word	0x0001aa50


	//   ....[183]....
        /*0e58*/ 	.word	0x0001aa90


	//   ....[184]....
        /*0e5c*/ 	.word	0x0001aab0


	//   ....[185]....
        /*0e60*/ 	.word	0x0001aaf0


	//   ....[186]....
        /*0e64*/ 	.word	0x0001ab10


	//   ....[187]....
        /*0e68*/ 	.word	0x0001ab50


	//   ....[188]....
        /*0e6c*/ 	.word	0x0001ab70


	//   ....[189]....
        /*0e70*/ 	.word	0x0001ab80


	//   ....[190]....
        /*0e74*/ 	.word	0x0001af30


	//   ....[191]....
        /*0e78*/ 	.word	0x0001af60


	//   ....[192]....
        /*0e7c*/ 	.word	0x0001afd0


	//   ....[193]....
        /*0e80*/ 	.word	0x0001b000


	//   ....[194]....
        /*0e84*/ 	.word	0x0001b030


	//   ....[195]....
        /*0e88*/ 	.word	0x0001b060


	//   ....[196]....
        /*0e8c*/ 	.word	0x0001b090


	//   ....[197]....
        /*0e90*/ 	.word	0x0001b0c0


	//   ....[198]....
        /*0e94*/ 	.word	0x0001b260


	//   ....[199]....
        /*0e98*/ 	.word	0x0001b290


	//   ....[200]....
        /*0e9c*/ 	.word	0x0001b2c0


	//   ....[201]....
        /*0ea0*/ 	.word	0x0001b2f0


	//   ....[202]....
        /*0ea4*/ 	.word	0x0001b320


	//   ....[203]....
        /*0ea8*/ 	.word	0x0001b350


	//   ....[204]....
        /*0eac*/ 	.word	0x0001b410


	//   ....[205]....
        /*0eb0*/ 	.word	0x0001b430


	//   ....[206]....
        /*0eb4*/ 	.word	0x0001b450


	//   ....[207]....
        /*0eb8*/ 	.word	0x0001b4b0


	//   ....[208]....
        /*0ebc*/ 	.word	0x0001bee0


	//   ....[209]....
        /*0ec0*/ 	.word	0x0001c200


	//   ....[210]....
        /*0ec4*/ 	.word	0x0001c290


	//   ....[211]....
        /*0ec8*/ 	.word	0x0001c320


	//   ....[212]....
        /*0ecc*/ 	.word	0x0001c3b0


	//   ....[213]....
        /*0ed0*/ 	.word	0x0001c490


	//   ....[214]....
        /*0ed4*/ 	.word	0x0001c520


	//   ....[215]....
        /*0ed8*/ 	.word	0x0001c5c0


	//   ....[216]....
        /*0edc*/ 	.word	0x0001c650


	//   ....[217]....
        /*0ee0*/ 	.word	0x0001c740


	//   ....[218]....
        /*0ee4*/ 	.word	0x0001c7d0


	//   ....[219]....
        /*0ee8*/ 	.word	0x0001c870


	//   ....[220]....
        /*0eec*/ 	.word	0x0001c900


	//   ....[221]....
        /*0ef0*/ 	.word	0x0001ca40


	//   ....[222]....
        /*0ef4*/ 	.word	0x0001caf0


	//   ....[223]....
        /*0ef8*/ 	.word	0x0001cb80


	//   ....[224]....
        /*0efc*/ 	.word	0x0001cbd0


	//   ....[225]....
        /*0f00*/ 	.word	0x0001cc20


	//   ....[226]....
        /*0f04*/ 	.word	0x0001ccb0


	//   ....[227]....
        /*0f08*/ 	.word	0x0001cd40


	//   ....[228]....
        /*0f0c*/ 	.word	0x0001cd90


	//   ....[229]....
        /*0f10*/ 	.word	0x0001cde0


	//   ....[230]....
        /*0f14*/ 	.word	0x0001ced0


	//   ....[231]....
        /*0f18*/ 	.word	0x0001cf80


	//   ....[232]....
        /*0f1c*/ 	.word	0x0001cfd0


	//   ....[233]....
        /*0f20*/ 	.word	0x0001d020


	//   ....[234]....
        /*0f24*/ 	.word	0x0001d1c0


	//   ....[235]....
        /*0f28*/ 	.word	0x0001d300


	//   ....[236]....
        /*0f2c*/ 	.word	0x0001d3b0


	//   ....[237]....
        /*0f30*/ 	.word	0x0001d400


	//   ....[238]....
        /*0f34*/ 	.word	0x0001d6c0


	//   ....[239]....
        /*0f38*/ 	.word	0x0001d720


	//   ....[240]....
        /*0f3c*/ 	.word	0x0001d7e0


	//   ....[241]....
        /*0f40*/ 	.word	0x0001d850


	//   ....[242]....
        /*0f44*/ 	.word	0x0001d8b0


	//   ....[243]....
        /*0f48*/ 	.word	0x0001d960


	//   ....[244]....
        /*0f4c*/ 	.word	0x0001d9c0


	//   ....[245]....
        /*0f50*/ 	.word	0x0001da50


	//   ....[246]....
        /*0f54*/ 	.word	0x0001dad0


	//   ....[247]....
        /*0f58*/ 	.word	0x0001db20


	//   ....[248]....
        /*0f5c*/ 	.word	0x0001dbb0


	//   ....[249]....
        /*0f60*/ 	.word	0x0001dc40


	//   ....[250]....
        /*0f64*/ 	.word	0x0001dce0


	//   ....[251]....
        /*0f68*/ 	.word	0x0001dd80


	//   ....[252]....
        /*0f6c*/ 	.word	0x0001dde0


	//   ....[253]....
        /*0f70*/ 	.word	0x0001de50


	//   ....[254]....
        /*0f74*/ 	.word	0x0001deb0


	//   ....[255]....
        /*0f78*/ 	.word	0x0001df20


	//   ....[0]....
        /*0f7c*/ 	.word	0x0001dfe0


	//   ....[1]....
        /*0f80*/ 	.word	0x0001e040


	//   ....[2]....
        /*0f84*/ 	.word	0x0001e100


	//   ....[3]....
        /*0f88*/ 	.word	0x0001e3e0


	//   ....[4]....
        /*0f8c*/ 	.word	0x0001e4d0


	//   ....[5]....
        /*0f90*/ 	.word	0x0001e570


	//   ....[6]....
        /*0f94*/ 	.word	0x0001e5d0


	//   ....[7]....
        /*0f98*/ 	.word	0x0001e6c0


	//   ....[8]....
        /*0f9c*/ 	.word	0x0001e730


	//   ....[9]....
        /*0fa0*/ 	.word	0x0001e820


	//   ....[10]....
        /*0fa4*/ 	.word	0x0001e890


	//   ....[11]....
        /*0fa8*/ 	.word	0x0001e980


	//   ....[12]....
        /*0fac*/ 	.word	0x0001e9f0


	//   ....[13]....
        /*0fb0*/ 	.word	0x0001eae0


	//   ....[14]....
        /*0fb4*/ 	.word	0x0001eb50


	//   ....[15]....
        /*0fb8*/ 	.word	0x0001ec40


	//   ....[16]....
        /*0fbc*/ 	.word	0x0001ecb0


	//   ....[17]....
        /*0fc0*/ 	.word	0x0001eda0


	//   ....[18]....
        /*0fc4*/ 	.word	0x0001ee10


	//   ....[19]....
        /*0fc8*/ 	.word	0x0001eeb0


	//   ....[20]....
        /*0fcc*/ 	.word	0x0001efa0


	//   ....[21]....
        /*0fd0*/ 	.word	0x0001f010


	//   ....[22]....
        /*0fd4*/ 	.word	0x0001f070


	//   ....[23]....
        /*0fd8*/ 	.word	0x0001f130


	//   ....[24]....
        /*0fdc*/ 	.word	0x0001f190


	//   ....[25]....
        /*0fe0*/ 	.word	0x0001f290


	//   ....[26]....
        /*0fe4*/ 	.word	0x0001f2f0


	//   ....[27]....
        /*0fe8*/ 	.word	0x0001f3f0


	//   ....[28]....
        /*0fec*/ 	.word	0x0001f450


	//   ....[29]....
        /*0ff0*/ 	.word	0x0001f550


	//   ....[30]....
        /*0ff4*/ 	.word	0x0001f5b0


	//   ....[31]....
        /*0ff8*/ 	.word	0x0001f6b0


	//   ....[32]....
        /*0ffc*/ 	.word	0x0001f710


	//   ....[33]....
        /*1000*/ 	.word	0x0001f810


	//   ....[34]....
        /*1004*/ 	.word	0x0001f870


	//   ....[35]....
        /*1008*/ 	.word	0x0001f920


	//   ....[36]....
        /*100c*/ 	.word	0x0001f9d0


	//   ....[37]....
        /*1010*/ 	.word	0x0001fac0


	//   ....[38]....
        /*1014*/ 	.word	0x0001fb20


	//   ....[39]....
        /*1018*/ 	.word	0x0001fc10


	//   ....[40]....
        /*101c*/ 	.word	0x0001fc70


	//   ....[41]....
        /*1020*/ 	.word	0x0001fd40


	//   ....[42]....
        /*1024*/ 	.word	0x0001fda0


	//   ....[43]....
        /*1028*/ 	.word	0x0001fe60


	//   ....[44]....
        /*102c*/ 	.word	0x0001ffa0


	//   ....[45]....
        /*1030*/ 	.word	0x00020050


	//   ....[46]....
        /*1034*/ 	.word	0x000200c0


	//   ....[47]....
        /*1038*/ 	.word	0x00020190


	//   ....[48]....
        /*103c*/ 	.word	0x000201f0


	//   ....[49]....
        /*1040*/ 	.word	0x000202a0


	//   ....[50]....
        /*1044*/ 	.word	0x00020300


	//   ....[51]....
        /*1048*/ 	.word	0x000203b0


	//   ....[52]....
        /*104c*/ 	.word	0x00020410


	//   ....[53]....
        /*1050*/ 	.word	0x000204c0


	//   ....[54]....
        /*1054*/ 	.word	0x00020520


	//   ....[55]....
        /*1058*/ 	.word	0x000205d0


	//   ....[56]....
        /*105c*/ 	.word	0x00020630


	//   ....[57]....
        /*1060*/ 	.word	0x000206e0


	//   ....[58]....
        /*1064*/ 	.word	0x00020740


	//   ....[59]....
        /*1068*/ 	.word	0x000207f0


	//   ....[60]....
        /*106c*/ 	.word	0x000208e0


	//   ....[61]....
        /*1070*/ 	.word	0x00020990


	//   ....[62]....
        /*1074*/ 	.word	0x000209f0


	//   ....[63]....
        /*1078*/ 	.word	0x00020ab0


	//   ....[64]....
        /*107c*/ 	.word	0x00020b10


	//   ....[65]....
        /*1080*/ 	.word	0x00020bd0


	//   ....[66]....
        /*1084*/ 	.word	0x00020c30


	//   ....[67]....
        /*1088*/ 	.word	0x00020cf0


	//   ....[68]....
        /*108c*/ 	.word	0x00020d50


	//   ....[69]....
        /*1090*/ 	.word	0x00020e10


	//   ....[70]....
        /*1094*/ 	.word	0x00020e70


	//   ....[71]....
        /*1098*/ 	.word	0x00020f30


	//   ....[72]....
        /*109c*/ 	.word	0x00020f90


	//   ....[73]....
        /*10a0*/ 	.word	0x00021050


	//   ....[74]....
        /*10a4*/ 	.word	0x000210b0


	//   ....[75]....
        /*10a8*/ 	.word	0x00021160


	//   ....[76]....
        /*10ac*/ 	.word	0x00021250


	//   ....[77]....
        /*10b0*/ 	.word	0x00021300


	//   ....[78]....
        /*10b4*/ 	.word	0x000213b0


	//   ....[79]....
        /*10b8*/ 	.word	0x00021470


	//   ....[80]....
        /*10bc*/ 	.word	0x000214d0


	//   ....[81]....
        /*10c0*/ 	.word	0x00021580


	//   ....[82]....
        /*10c4*/ 	.word	0x000215e0


	//   ....[83]....
        /*10c8*/ 	.word	0x00021690


	//   ....[84]....
        /*10cc*/ 	.word	0x000216f0


	//   ....[85]....
        /*10d0*/ 	.word	0x000217a0


	//   ....[86]....
        /*10d4*/ 	.word	0x00021800


	//   ....[87]....
        /*10d8*/ 	.word	0x000218b0


	//   ....[88]....
        /*10dc*/ 	.word	0x00021910


	//   ....[89]....
        /*10e0*/ 	.word	0x000219c0


	//   ....[90]....
        /*10e4*/ 	.word	0x00021a20


	//   ....[91]....
        /*10e8*/ 	.word	0x00021ac0


	//   ....[92]....
        /*10ec*/ 	.word	0x00021b50


	//   ....[93]....
        /*10f0*/ 	.word	0x00021bf0


	//   ....[94]....
        /*10f4*/ 	.word	0x00021d60


	//   ....[95]....
        /*10f8*/ 	.word	0x00021dd0


	//   ....[96]....
        /*10fc*/ 	.word	0x00021e40


	//   ....[97]....
        /*1100*/ 	.word	0x00021eb0


	//   ....[98]....
        /*1104*/ 	.word	0x00021f20


	//   ....[99]....
        /*1108*/ 	.word	0x00021fa0


	//   ....[100]....
        /*110c*/ 	.word	0x00022020


	//   ....[101]....
        /*1110*/ 	.word	0x000220b0


	//   ....[102]....
        /*1114*/ 	.word	0x00022120


	//   ....[103]....
        /*1118*/ 	.word	0x00022190


	//   ....[104]....
        /*111c*/ 	.word	0x00022200


	//   ....[105]....
        /*1120*/ 	.word	0x00022280


	//   ....[106]....
        /*1124*/ 	.word	0x000222f0


	//   ....[107]....
        /*1128*/ 	.word	0x000223a0


	//   ....[108]....
        /*112c*/ 	.word	0x000223f0


	//   ....[109]....
        /*1130*/ 	.word	0x00022480


	//   ....[110]....
        /*1134*/ 	.word	0x000225b0


	//----- nvinfo : EIATTR_REG_RECONFIG
	.align		4
.L_1611:
        /*1138*/ 	.byte	0x01, 0x54
	.zero		2


	//----- nvinfo : EIATTR_SYSCALL_OFFSETS
	.align		4
        /*113c*/ 	.byte	0x04, 0x46
        /*113e*/ 	.short	(.L_1613 - .L_1612)


	//   ....[0]....
.L_1612:
        /*1140*/ 	.word	0x00001b60


	//   ....[1]....
        /*1144*/ 	.word	0x00001cb0


	//   ....[2]....
        /*1148*/ 	.word	0x00006470


	//   ....[3]....
        /*114c*/ 	.word	0x00006790


	//   ....[4]....
        /*1150*/ 	.word	0x000175f0


	//   ....[5]....
        /*1154*/ 	.word	0x00017740


	//   ....[6]....
        /*1158*/ 	.word	0x00017830


	//   ....[7]....
        /*115c*/ 	.word	0x000187e0


	//----- nvinfo : EIATTR_MBARRIER_INSTR_OFFSETS
	.align		4
.L_1613:
        /*1160*/ 	.byte	0x04, 0x39
        /*1162*/ 	.short	(.L_1615 - .L_1614)


	//   ....[0]....
.L_1614:
        /*1164*/ 	.word	0x00000250
        /*1168*/ 	.word	0x000000ff
        /*116c*/ 	.word	0x00016800
        /*1170*/ 	.short	0x0100
        /*1172*/ 	.byte	0x08
	.zero		1


	//   ....[1]....
        /*1174*/ 	.word	0x00000260
        /*1178*/ 	.word	0x000000ff
        /*117c*/ 	.word	0x00016820
        /*1180*/ 	.short	0x0100
        /*1182*/ 	.byte	0x08
	.zero		1


	//   ....[2]....
        /*1184*/ 	.word	0x00000350
        /*1188*/ 	.word	0x000000ff
        /*118c*/ 	.word	0x00016830
        /*1190*/ 	.short	0x0100
        /*1192*/ 	.byte	0x08
	.zero		1


	//   ....[3]....
        /*1194*/ 	.word	0x00000360
        /*1198*/ 	.word	0x000000ff
        /*119c*/ 	.word	0x00016840
        /*11a0*/ 	.short	0x0100
        /*11a2*/ 	.byte	0x08
	.zero		1


	//   ....[4]....
        /*11a4*/ 	.word	0x00000370
        /*11a8*/ 	.word	0x000000ff
        /*11ac*/ 	.word	0x00016838
        /*11b0*/ 	.short	0x0100
        /*11b2*/ 	.byte	0x08
	.zero		1


	//   ....[5]....
        /*11b4*/ 	.word	0x00000380
        /*11b8*/ 	.word	0x000000ff
        /*11bc*/ 	.word	0x00016848
        /*11c0*/ 	.short	0x0100
        /*11c2*/ 	.byte	0x08
	.zero		1


	//   ....[6]....
        /*11c4*/ 	.word	0x000004b0
        /*11c8*/ 	.word	0x000000ff
        /*11cc*/ 	.word	0x00016850
        /*11d0*/ 	.short	0x0100
        /*11d2*/ 	.byte	0x08
	.zero		1


	//   ....[7]....
        /*11d4*/ 	.word	0x000004c0
        /*11d8*/ 	.word	0x000000ff
        /*11dc*/ 	.word	0x00016860
        /*11e0*/ 	.short	0x0100
        /*11e2*/ 	.byte	0x08
	.zero		1


	//   ....[8]....
        /*11e4*/ 	.word	0x000004d0
        /*11e8*/ 	.word	0x000000ff
        /*11ec*/ 	.word	0x00016858
        /*11f0*/ 	.short	0x0100
        /*11f2*/ 	.byte	0x08
	.zero		1


	//   ....[9]....
        /*11f4*/ 	.word	0x000004e0
        /*11f8*/ 	.word	0x000000ff
        /*11fc*/ 	.word	0x00016868
        /*1200*/ 	.short	0x0100
        /*1202*/ 	.byte	0x08
	.zero		1


	//   ....[10]....
        /*1204*/ 	.word	0x000005d0
        /*1208*/ 	.word	0x000000ff
        /*120c*/ 	.word	0x00016870
        /*1210*/ 	.short	0x0100
        /*1212*/ 	.byte	0x06
	.zero		1


	//   ....[11]....
        /*1214*/ 	.word	0x000005e0
        /*1218*/ 	.word	0x000000ff
        /*121c*/ 	.word	0x00016880
        /*1220*/ 	.short	0x0100
        /*1222*/ 	.byte	0x06
	.zero		1


	//   ....[12]....
        /*1224*/ 	.word	0x000005f0
        /*1228*/ 	.word	0x000000ff
        /*122c*/ 	.word	0x00016878
        /*1230*/ 	.short	0x0100
        /*1232*/ 	.byte	0x06
	.zero		1


	//   ....[13]....
        /*1234*/ 	.word	0x00000600
        /*1238*/ 	.word	0x000000ff
        /*123c*/ 	.word	0x00016888
        /*1240*/ 	.short	0x0100
        /*1242*/ 	.byte	0x06
	.zero		1


	//   ....[14]....
        /*1244*/ 	.word	0x00000730
        /*1248*/ 	.word	0x000000ff
        /*124c*/ 	.word	0x00016890
        /*1250*/ 	.short	0x0100
        /*1252*/ 	.byte	0x08
	.zero		1


	//   ....[15]....
        /*1254*/ 	.word	0x00000740
        /*1258*/ 	.word	0x000000ff
        /*125c*/ 	.word	0x000168a0
        /*1260*/ 	.short	0x0100
        /*1262*/ 	.byte	0x08
	.zero		1


	//   ....[16]....
        /*1264*/ 	.word	0x00000750
        /*1268*/ 	.word	0x000000ff
        /*126c*/ 	.word	0x00016898
        /*1270*/ 	.short	0x0100
        /*1272*/ 	.byte	0x08
	.zero		1


	//   ....[17]....
        /*1274*/ 	.word	0x00000760
        /*1278*/ 	.word	0x000000ff
        /*127c*/ 	.word	0x000168a8
        /*1280*/ 	.short	0x0100
        /*1282*/ 	.byte	0x08
	.zero		1


	//   ....[18]....
        /*1284*/ 	.word	0x00000890
        /*1288*/ 	.word	0x000000ff
        /*128c*/ 	.word	0x000168b0
        /*1290*/ 	.short	0x0100
        /*1292*/ 	.byte	0x08
	.zero		1


	//   ....[19]....
        /*1294*/ 	.word	0x000008a0
        /*1298*/ 	.word	0x000000ff
        /*129c*/ 	.word	0x000168c0
        /*12a0*/ 	.short	0x0100
        /*12a2*/ 	.byte	0x08
	.zero		1


	//   ....[20]....
        /*12a4*/ 	.word	0x000008b0
        /*12a8*/ 	.word	0x000000ff
        /*12ac*/ 	.word	0x000168b8
        /*12b0*/ 	.short	0x0100
        /*12b2*/ 	.byte	0x08
	.zero		1


	//   ....[21]....
        /*12b4*/ 	.word	0x000008c0
        /*12b8*/ 	.word	0x000000ff
        /*12bc*/ 	.word	0x000168c8
        /*12c0*/ 	.short	0x0100
        /*12c2*/ 	.byte	0x08
	.zero		1


	//   ....[22]....
        /*12c4*/ 	.word	0x00002e00
        /*12c8*/ 	.word	0x00000044
        /*12cc*/ 	.word	0x00016890
        /*12d0*/ 	.short	0x010a
        /*12d2*/ 	.byte	0x3f
	.zero		1


	//   ....[23]....
        /*12d4*/ 	.word	0x000042a0
        /*12d8*/ 	.word	0x00000044
        /*12dc*/ 	.word	0x00016890
        /*12e0*/ 	.short	0x010a
        /*12e2*/ 	.byte	0x3f
	.zero		1


	//   ....[24]....
        /*12e4*/ 	.word	0x000053a0
        /*12e8*/ 	.word	0x00000044
        /*12ec*/ 	.word	0x00016890
        /*12f0*/ 	.short	0x010a
        /*12f2*/ 	.byte	0x3f
	.zero		1


	//   ....[25]....
        /*12f4*/ 	.word	0x00005830
        /*12f8*/ 	.word	0x00000004
        /*12fc*/ 	.word	0x00000000
        /*1300*/ 	.short	0x0101
        /*1302*/ 	.byte	0x3f
	.zero		1


	//   ....[26]....
        /*1304*/ 	.word	0x00005870
        /*1308*/ 	.word	0x00000044
        /*130c*/ 	.word	0x000168b0
        /*1310*/ 	.short	0x010a
        /*1312*/ 	.byte	0x3f
	.zero		1


	//   ....[27]....
        /*1314*/ 	.word	0x00005c90
        /*1318*/ 	.word	0x00000044
        /*131c*/ 	.word	0x00000000
        /*1320*/ 	.short	0x0101
        /*1322*/ 	.byte	0x3f
	.zero		1


	//   ....[28]....
        /*1324*/ 	.word	0x00006510
        /*1328*/ 	.word	0x00000002
        /*132c*/ 	.word	0x00016800
        /*1330*/ 	.short	0x010a
        /*1332*/ 	.byte	0x3f
	.zero		1


	//   ....[29]....
        /*1334*/ 	.word	0x00006560
        /*1338*/ 	.word	0x00000002
        /*133c*/ 	.word	0x00016800
        /*1340*/ 	.short	0x010a
        /*1342*/ 	.byte	0x3f
	.zero		1


	//   ....[30]....
        /*1344*/ 	.word	0x00007080
        /*1348*/ 	.word	0x00000002
        /*134c*/ 	.word	0x00016800
        /*1350*/ 	.short	0x010a
        /*1352*/ 	.byte	0x3f
	.zero		1


	//   ....[31]....
        /*1354*/ 	.word	0x000086c0
        /*1358*/ 	.word	0x00000002
        /*135c*/ 	.word	0x00016800
        /*1360*/ 	.short	0x010a
        /*1362*/ 	.byte	0x3f
	.zero		1


	//   ....[32]....
        /*1364*/ 	.word	0x000096f0
        /*1368*/ 	.word	0x00000000
        /*136c*/ 	.word	0x00016830
        /*1370*/ 	.short	0x010a
        /*1372*/ 	.byte	0x3f
	.zero		1


	//   ....[33]....
        /*1374*/ 	.word	0x000097a0
        /*1378*/ 	.word	0x00000000
        /*137c*/ 	.word	0x00016830
        /*1380*/ 	.short	0x010a
        /*1382*/ 	.byte	0x3f
	.zero		1


	//   ....[34]....
        /*1384*/ 	.word	0x0000b4a0
        /*1388*/ 	.word	0x00000004
        /*138c*/ 	.word	0x00000000
        /*1390*/ 	.short	0x0101
        /*1392*/ 	.byte	0x3f
	.zero		1


	//   ....[35]....
        /*1394*/ 	.word	0x0000c290
        /*1398*/ 	.word	0x00000005
        /*139c*/ 	.word	0x00016830
        /*13a0*/ 	.short	0x010a
        /*13a2*/ 	.byte	0x3f
	.zero		1


	//   ....[36]....
        /*13a4*/ 	.word	0x0000c2e0
        /*13a8*/ 	.word	0x00000005
        /*13ac*/ 	.word	0x00016830
        /*13b0*/ 	.short	0x010a
        /*13b2*/ 	.byte	0x3f
	.zero		1


	//   ....[37]....
        /*13b4*/ 	.word	0x0000c630
        /*13b8*/ 	.word	0x00000005
        /*13bc*/ 	.word	0x00016850
        /*13c0*/ 	.short	0x010a
        /*13c2*/ 	.byte	0x3f
	.zero		1


	//   ....[38]....
        /*13c4*/ 	.word	0x0000c670
        /*13c8*/ 	.word	0x00000005
        /*13cc*/ 	.word	0x00016850
        /*13d0*/ 	.short	0x010a
        /*13d2*/ 	.byte	0x3f
	.zero		1


	//   ....[39]....
        /*13d4*/ 	.word	0x0000e650
        /*13d8*/ 	.word	0x00000037
        /*13dc*/ 	.word	0x00000000
        /*13e0*/ 	.short	0x0101
        /*13e2*/ 	.byte	0x3f
	.zero		1


	//   ....[40]....
        /*13e4*/ 	.word	0x0000ee50
        /*13e8*/ 	.word	0x0000000d
        /*13ec*/ 	.word	0x00000000
        /*13f0*/ 	.short	0x0101
        /*13f2*/ 	.byte	0x3f
	.zero		1


	//   ....[41]....
        /*13f4*/ 	.word	0x0000f3f0
        /*13f8*/ 	.word	0x00000005
        /*13fc*/ 	.word	0x00016830
        /*1400*/ 	.short	0x010a
        /*1402*/ 	.byte	0x3f
	.zero		1


	//   ....[42]....
        /*1404*/ 	.word	0x0000f440
        /*1408*/ 	.word	0x00000005
        /*140c*/ 	.word	0x00016830
        /*1410*/ 	.short	0x010a
        /*1412*/ 	.byte	0x3f
	.zero		1


	//   ....[43]....
        /*1414*/ 	.word	0x0000f760
        /*1418*/ 	.word	0x00000005
        /*141c*/ 	.word	0x00016850
        /*1420*/ 	.short	0x010a
        /*1422*/ 	.byte	0x3f
	.zero		1


	//   ....[44]....
        /*1424*/ 	.word	0x0000f7a0
        /*1428*/ 	.word	0x00000005
        /*142c*/ 	.word	0x00016850
        /*1430*/ 	.short	0x010a
        /*1432*/ 	.byte	0x3f
	.zero		1


	//   ....[45]....
        /*1434*/ 	.word	0x0000fe40
        /*1438*/ 	.word	0x00000005
        /*143c*/ 	.word	0x00000000
        /*1440*/ 	.short	0x0101
        /*1442*/ 	.byte	0x3f
	.zero		1


	//   ....[46]....
        /*1444*/ 	.word	0x000115f0
        /*1448*/ 	.word	0x0000000d
        /*144c*/ 	.word	0x00000000
        /*1450*/ 	.short	0x0101
        /*1452*/ 	.byte	0x3f
	.zero		1


	//   ....[47]....
        /*1454*/ 	.word	0x00011ac0
        /*1458*/ 	.word	0x0000000d
        /*145c*/ 	.word	0x00016850
        /*1460*/ 	.short	0x010a
        /*1462*/ 	.byte	0x3f
	.zero		1


	//   ....[48]....
        /*1464*/ 	.word	0x00011b30
        /*1468*/ 	.word	0x0000000d
        /*146c*/ 	.word	0x00016850
        /*1470*/ 	.short	0x010a
        /*1472*/ 	.byte	0x3f
	.zero		1


	//   ....[49]....
        /*1474*/ 	.word	0x000120d0
        /*1478*/ 	.word	0x00000002
        /*147c*/ 	.word	0x00000000
        /*1480*/ 	.short	0x0101
        /*1482*/ 	.byte	0x3f
	.zero		1


	//   ....[50]....
        /*1484*/ 	.word	0x00013180
        /*1488*/ 	.word	0x00000000
        /*148c*/ 	.word	0x00000000
        /*1490*/ 	.short	0x0101
        /*1492*/ 	.byte	0x3f
	.zero		1


	//   ....[51]....
        /*1494*/ 	.word	0x00013680
        /*1498*/ 	.word	0x00000004
        /*149c*/ 	.word	0x00000000
        /*14a0*/ 	.short	0x0101
        /*14a2*/ 	.byte	0x3f
	.zero		1


	//   ....[52]....
        /*14a4*/ 	.word	0x000164b0
        /*14a8*/ 	.word	0x00000010
        /*14ac*/ 	.word	0x00016820
        /*14b0*/ 	.short	0x010a
        /*14b2*/ 	.byte	0x3f
	.zero		1


	//   ....[53]....
        /*14b4*/ 	.word	0x00016570
        /*14b8*/ 	.word	0x00000006
        /*14bc*/ 	.word	0x000168a0
        /*14c0*/ 	.short	0x010a
        /*14c2*/ 	.byte	0x3f
	.zero		1


	//   ....[54]....
        /*14c4*/ 	.word	0x000167b0
        /*14c8*/ 	.word	0x00000006
        /*14cc*/ 	.word	0x000168c0
        /*14d0*/ 	.short	0x010a
        /*14d2*/ 	.byte	0x3f
	.zero		1


	//   ....[55]....
        /*14d4*/ 	.word	0x00016b40
        /*14d8*/ 	.word	0x00000006
        /*14dc*/ 	.word	0x000168a0
        /*14e0*/ 	.short	0x010a
        /*14e2*/ 	.byte	0x3f
	.zero		1


	//   ....[56]....
        /*14e4*/ 	.word	0x00016d60
        /*14e8*/ 	.word	0x00000006
        /*14ec*/ 	.word	0x000168c0
        /*14f0*/ 	.short	0x010a
        /*14f2*/ 	.byte	0x3f
	.zero		1


	//   ....[57]....
        /*14f4*/ 	.word	0x00017d00
        /*14f8*/ 	.word	0x00000003
        /*14fc*/ 	.word	0x00016840
        /*1500*/ 	.short	0x010a
        /*1502*/ 	.byte	0x3f
	.zero		1


	//   ....[58]....
        /*1504*/ 	.word	0x000184b0
        /*1508*/ 	.word	0x00000003
        /*150c*/ 	.word	0x00016830
        /*1510*/ 	.short	0x0107
        /*1512*/ 	.byte	0x3f
	.zero		1


	//   ....[59]....
        /*1514*/ 	.word	0x00018580
        /*1518*/ 	.word	0x00000003
        /*151c*/ 	.word	0x00016830
        /*1520*/ 	.short	0x0101
        /*1522*/ 	.byte	0x3f
	.zero		1


	//   ....[60]....
        /*1524*/ 	.word	0x000193d0
        /*1528*/ 	.word	0x00000010
        /*152c*/ 	.word	0x00016800
        /*1530*/ 	.short	0x0107
        /*1532*/ 	.byte	0x3f
	.zero		1


	//   ....[61]....
        /*1534*/ 	.word	0x000194c0
        /*1538*/ 	.word	0x00000010
        /*153c*/ 	.word	0x00016800
        /*1540*/ 	.short	0x0101
        /*1542*/ 	.byte	0x3f
	.zero		1


	//   ....[62]....
        /*1544*/ 	.word	0x000194e0
        /*1548*/ 	.word	0x00000010
        /*154c*/ 	.word	0x00016820
        /*1550*/ 	.short	0x010a
        /*1552*/ 	.byte	0x3f
	.zero		1


	//   ....[63]....
        /*1554*/ 	.word	0x000198b0
        /*1558*/ 	.word	0x00000005
        /*155c*/ 	.word	0x00016840
        /*1560*/ 	.short	0x010a
        /*1562*/ 	.byte	0x3f
	.zero		1


	//   ....[64]....
        /*1564*/ 	.word	0x00019de0
        /*1568*/ 	.word	0x00000005
        /*156c*/ 	.word	0x00016830
        /*1570*/ 	.short	0x0107
        /*1572*/ 	.byte	0x3f
	.zero		1


	//   ....[65]....
        /*1574*/ 	.word	0x00019ea0
        /*1578*/ 	.word	0x00000005
        /*157c*/ 	.word	0x00016830
        /*1580*/ 	.short	0x0101
        /*1582*/ 	.byte	0x3f
	.zero		1


	//   ....[66]....
        /*1584*/ 	.word	0x00019f00
        /*1588*/ 	.word	0x00000005
        /*158c*/ 	.word	0x00016860
        /*1590*/ 	.short	0x010a
        /*1592*/ 	.byte	0x3f
	.zero		1


	//   ....[67]....
        /*1594*/ 	.word	0x0001a3d0
        /*1598*/ 	.word	0x00000005
        /*159c*/ 	.word	0x00016850
        /*15a0*/ 	.short	0x0107
        /*15a2*/ 	.byte	0x3f
	.zero		1


	//   ....[68]....
        /*15a4*/ 	.word	0x0001a550
        /*15a8*/ 	.word	0x00000005
        /*15ac*/ 	.word	0x00016850
        /*15b0*/ 	.short	0x0101
        /*15b2*/ 	.byte	0x3f
	.zero		1


	//   ....[69]....
        /*15b4*/ 	.word	0x0001a770
        /*15b8*/ 	.word	0x00000000
        /*15bc*/ 	.word	0x00016860
        /*15c0*/ 	.short	0x010a
        /*15c2*/ 	.byte	0x3f
	.zero		1


	//   ....[70]....
        /*15c4*/ 	.word	0x0001ac30
        /*15c8*/ 	.word	0x00000000
        /*15cc*/ 	.word	0x00016850
        /*15d0*/ 	.short	0x0107
        /*15d2*/ 	.byte	0x3f
	.zero		1


	//   ....[71]....
        /*15d4*/ 	.word	0x0001ad00
        /*15d8*/ 	.word	0x00000000
        /*15dc*/ 	.word	0x00016850
        /*15e0*/ 	.short	0x0101
        /*15e2*/ 	.byte	0x3f
	.zero		1


	//   ....[72]....
        /*15e4*/ 	.word	0x0001be60
        /*15e8*/ 	.word	0x00000005
        /*15ec*/ 	.word	0x00016820
        /*15f0*/ 	.short	0x010a
        /*15f2*/ 	.byte	0x3f
	.zero		1


	//   ....[73]....
        /*15f4*/ 	.word	0x0001bfd0
        /*15f8*/ 	.word	0x00000003
        /*15fc*/ 	.word	0x00016840
        /*1600*/ 	.short	0x010a
        /*1602*/ 	.byte	0x3f
	.zero		1


	//   ....[74]....
        /*1604*/ 	.word	0x0001c070
        /*1608*/ 	.word	0x00000005
        /*160c*/ 	.word	0x00016840
        /*1610*/ 	.short	0x010a
        /*1612*/ 	.byte	0x3f
	.zero		1


	//   ....[75]....
        /*1614*/ 	.word	0x0001c0b0
        /*1618*/ 	.word	0x00000003
        /*161c*/ 	.word	0x00016860
        /*1620*/ 	.short	0x010a
        /*1622*/ 	.byte	0x3f
	.zero		1


	//   ....[76]....
        /*1624*/ 	.word	0x0001c0f0
        /*1628*/ 	.word	0x00000005
        /*162c*/ 	.word	0x00016860
        /*1630*/ 	.short	0x010a
        /*1632*/ 	.byte	0x3f
	.zero		1


	//   ....[77]....
        /*1634*/ 	.word	0x0001c150
        /*1638*/ 	.word	0x00000044
        /*163c*/ 	.word	0x00016890
        /*1640*/ 	.short	0x010a
        /*1642*/ 	.byte	0x3f
	.zero		1


	//   ....[78]....
        /*1644*/ 	.word	0x0001c3e0
        /*1648*/ 	.word	0x00000044
        /*164c*/ 	.word	0x00016890
        /*1650*/ 	.short	0x010a
        /*1652*/ 	.byte	0x3f
	.zero		1


	//   ....[79]....
        /*1654*/ 	.word	0x0001c690
        /*1658*/ 	.word	0x00000044
        /*165c*/ 	.word	0x00016890
        /*1660*/ 	.short	0x010a
        /*1662*/ 	.byte	0x3f
	.zero		1


	//   ....[80]....
        /*1664*/ 	.word	0x0001c940
        /*1668*/ 	.word	0x00000044
        /*166c*/ 	.word	0x000168b0
        /*1670*/ 	.short	0x010a
        /*1672*/ 	.byte	0x3f
	.zero		1


	//   ....[81]....
        /*1674*/ 	.word	0x0001ce10
        /*1678*/ 	.word	0x00000002
        /*167c*/ 	.word	0x00016800
        /*1680*/ 	.short	0x010a
        /*1682*/ 	.byte	0x3f
	.zero		1


	//   ....[82]....
        /*1684*/ 	.word	0x0001d430
        /*1688*/ 	.word	0x00000002
        /*168c*/ 	.word	0x00016800
        /*1690*/ 	.short	0x010a
        /*1692*/ 	.byte	0x3f
	.zero		1


	//   ....[83]....
        /*1694*/ 	.word	0x0001d480
        /*1698*/ 	.word	0x00000000
        /*169c*/ 	.word	0x00016830
        /*16a0*/ 	.short	0x010a
        /*16a2*/ 	.byte	0x3f
	.zero		1


	//   ....[84]....
        /*16a4*/ 	.word	0x0001d4d0
        /*16a8*/ 	.word	0x00000005
        /*16ac*/ 	.word	0x00016830
        /*16b0*/ 	.short	0x010a
        /*16b2*/ 	.byte	0x3f
	.zero		1


	//   ....[85]....
        /*16b4*/ 	.word	0x0001d520
        /*16b8*/ 	.word	0x00000005
        /*16bc*/ 	.word	0x00016850
        /*16c0*/ 	.short	0x010a
        /*16c2*/ 	.byte	0x3f
	.zero		1


	//   ....[86]....
        /*16c4*/ 	.word	0x0001d570
        /*16c8*/ 	.word	0x00000005
        /*16cc*/ 	.word	0x00016830
        /*16d0*/ 	.short	0x010a
        /*16d2*/ 	.byte	0x3f
	.zero		1


	//   ....[87]....
        /*16d4*/ 	.word	0x0001d5c0
        /*16d8*/ 	.word	0x00000005
        /*16dc*/ 	.word	0x00016850
        /*16e0*/ 	.short	0x010a
        /*16e2*/ 	.byte	0x3f
	.zero		1


	//   ....[88]....
        /*16e4*/ 	.word	0x0001d610
        /*16e8*/ 	.word	0x0000000d
        /*16ec*/ 	.word	0x00016850
        /*16f0*/ 	.short	0x010a
        /*16f2*/ 	.byte	0x3f
	.zero		1


	//   ....[89]....
        /*16f4*/ 	.word	0x0001e1c0
        /*16f8*/ 	.word	0x00000010
        /*16fc*/ 	.word	0x00016820
        /*1700*/ 	.short	0x010a
        /*1702*/ 	.byte	0x3f
	.zero		1


	//   ....[90]....
        /*1704*/ 	.word	0x0001e210
        /*1708*/ 	.word	0x00000006
        /*170c*/ 	.word	0x000168a0
        /*1710*/ 	.short	0x010a
        /*1712*/ 	.byte	0x3f
	.zero		1


	//   ....[91]....
        /*1714*/ 	.word	0x0001e260
        /*1718*/ 	.word	0x00000006
        /*171c*/ 	.word	0x000168c0
        /*1720*/ 	.short	0x010a
        /*1722*/ 	.byte	0x3f
	.zero		1


	//   ....[92]....
        /*1724*/ 	.word	0x0001e2b0
        /*1728*/ 	.word	0x00000006
        /*172c*/ 	.word	0x000168a0
        /*1730*/ 	.short	0x010a
        /*1732*/ 	.byte	0x3f
	.zero		1


	//   ....[93]....
        /*1734*/ 	.word	0x0001e300
        /*1738*/ 	.word	0x00000006
        /*173c*/ 	.word	0x000168c0
        /*1740*/ 	.short	0x010a
        /*1742*/ 	.byte	0x3f
	.zero		1


	//   ....[94]....
        /*1744*/ 	.word	0x0001e420
        /*1748*/ 	.word	0x00000003
        /*174c*/ 	.word	0x00016840
        /*1750*/ 	.short	0x010a
        /*1752*/ 	.byte	0x3f
	.zero		1


	//   ....[95]....
        /*1754*/ 	.word	0x0001fea0
        /*1758*/ 	.word	0x00000010
        /*175c*/ 	.word	0x00016820
        /*1760*/ 	.short	0x010a
        /*1762*/ 	.byte	0x3f
	.zero		1


	//   ....[96]....
        /*1764*/ 	.word	0x0001fef0
        /*1768*/ 	.word	0x00000005
        /*176c*/ 	.word	0x00016840
        /*1770*/ 	.short	0x010a
        /*1772*/ 	.byte	0x3f
	.zero		1


	//   ....[97]....
        /*1774*/ 	.word	0x00020830
        /*1778*/ 	.word	0x00000005
        /*177c*/ 	.word	0x00016860
        /*1780*/ 	.short	0x010a
        /*1782*/ 	.byte	0x3f
	.zero		1


	//   ....[98]....
        /*1784*/ 	.word	0x000211a0
        /*1788*/ 	.word	0x00000000
        /*178c*/ 	.word	0x00016860
        /*1790*/ 	.short	0x010a
        /*1792*/ 	.byte	0x3f
	.zero		1


	//   ....[99]....
        /*1794*/ 	.word	0x000224d0
        /*1798*/ 	.word	0x00000005
        /*179c*/ 	.word	0x00016820
        /*17a0*/ 	.short	0x010a
        /*17a2*/ 	.byte	0x3f
	.zero		1


	//   ....[100]....
        /*17a4*/ 	.word	0x00022670
        /*17a8*/ 	.word	0x00000003
        /*17ac*/ 	.word	0x00016840
        /*17b0*/ 	.short	0x010a
        /*17b2*/ 	.byte	0x3f
	.zero		1


	//   ....[101]....
        /*17b4*/ 	.word	0x000226c0
        /*17b8*/ 	.word	0x00000005
        /*17bc*/ 	.word	0x00016840
        /*17c0*/ 	.short	0x010a
        /*17c2*/ 	.byte	0x3f
	.zero		1


	//   ....[102]....
        /*17c4*/ 	.word	0x00022710
        /*17c8*/ 	.word	0x00000003
        /*17cc*/ 	.word	0x00016860
        /*17d0*/ 	.short	0x010a
        /*17d2*/ 	.byte	0x3f
	.zero		1


	//----- nvinfo : EIATTR_NUM_MBARRIERS
	.align		4
.L_1615:
        /*17d4*/ 	.byte	0x03, 0x38
        /*17d6*/ 	.short	0x0016


	//----- nvinfo : EIATTR_EXIT_INSTR_OFFSETS
	.align		4
        /*17d8*/ 	.byte	0x04, 0x1c
        /*17da*/ 	.short	(.L_1617 - .L_1616)


	//   ....[0]....
.L_1616:
        /*17dc*/ 	.word	0x0001c140


	//----- nvinfo : EIATTR_MAX_THREADS
	.align		4
.L_1617:
        /*17e0*/ 	.byte	0x04, 0x05
        /*17e2*/ 	.short	(.L_1619 - .L_1618)
.L_1618:
        /*17e4*/ 	.word	0x00000200
        /*17e8*/ 	.word	0x00000001
        /*17ec*/ 	.word	0x00000001


	//----- nvinfo : EIATTR_CRS_STACK_SIZE
	.align		4
.L_1619:
        /*17f0*/ 	.byte	0x04, 0x1e
        /*17f2*/ 	.short	(.L_1621 - .L_1620)
.L_1620:
        /*17f4*/ 	.word	0x00000000


	//----- nvinfo : EIATTR_CBANK_PARAM_SIZE
	.align		4
.L_1621:
        /*17f8*/ 	.byte	0x03, 0x19
        /*17fa*/ 	.short	0x0af0


	//----- nvinfo : EIATTR_PARAM_CBANK
	.align		4
        /*17fc*/ 	.byte	0x04, 0x0a
        /*17fe*/ 	.short	(.L_1623 - .L_1622)
	.align		4
.L_1622:
        /*1800*/ 	.word	index@(.nv.constant0._ZN7cutlass13device_kernelIN5flash11enable_sm90INS1_16FlashAttnFwdSm90INS1_25CollectiveMainloopFwdSm90ILi2EN4cute5tupleIJNS5_1CILi1EEES8_S8_EEENS6_IJNS7_ILi192EEENS7_ILi128EEENS7_ILi64EEEEEELi64ENS_10bfloat16_tEfNS_4arch4Sm90ELb1ELb0ELb1ELb1ELb1ELb1ELb0ELb1ELb1ELb1ELb1ELb0EEENS1_21CollectiveEpilogueFwdINS6_IJSA_SC_SB_EEES9_SE_SG_Li384ELb1ELb1ELb1ELb0EEENS1_36VarlenDynamicPersistentTileSchedulerILi192ELi128ELi384ELi128ELb1ELb1ELb1ELb1ELb1ELb1EEEEEEEEEvNT_6ParamsE)
        /*1804*/ 	.short	0x0210
        /*1806*/ 	.short	0x0af0


	//----- nvinfo : EIATTR_SW_WAR
	.align		4
.L_1623:
        /*1808*/ 	.byte	0x04, 0x36
        /*180a*/ 	.short	(.L_1625 - .L_1624)
.L_1624:
        /*180c*/ 	.word	0x00000008
.L_1625:


//--------------------- .nv.callgraph             --------------------------
	.section	.nv.callgraph,"",@"SHT_CUDA_CALLGRAPH"
	.align	4
	.sectionentsize	8
	.align		4
        /*0000*/ 	.word	0x00000000
	.align		4
        /*0004*/ 	.word	0xffffffff
	.align		4
        /*0008*/ 	.word	index@(_ZN7cutlass13device_kernelIN5flash11enable_sm90INS1_16FlashAttnFwdSm90INS1_25CollectiveMainloopFwdSm90ILi2EN4cute5tupleIJNS5_1CILi1EEES8_S8_EEENS6_IJNS7_ILi128EEENS7_ILi80EEENS7_ILi256EEEEEELi256ENS_10bfloat16_tEfNS_4arch4Sm90ELb0ELb0ELb1ELb0ELb1ELb0ELb0ELb1ELb1ELb1ELb1ELb0EEENS1_21CollectiveEpilogueFwdINS6_IJSA_SC_SB_EEES9_SE_SG_Li256ELb0ELb1ELb1ELb0EEENS1_19SingleTileSchedulerILb0ELb1ELb1ELi128EEEEEEEEEvNT_6ParamsE)
	.align		4
        /*000c*/ 	.word	index@(__assertfail)
	.align		4
        /*0010*/ 	.word	index@(_ZN7cutlass13device_kernelIN5flash11enable_sm90INS1_16FlashAttnFwdSm90INS1_25CollectiveMainloopFwdSm90ILi2EN4cute5tupleIJNS5_1CILi1EEES8_S8_EEENS6_IJNS7_ILi128EEENS7_ILi80EEENS7_ILi256EEEEEELi256ENS_10bfloat16_tEfNS_4arch4Sm90ELb0ELb0ELb1ELb1ELb1ELb0ELb0ELb1ELb1ELb1ELb1ELb0EEENS1_21CollectiveEpilogueFwdINS6_IJSA_SC_SB_EEES9_SE_SG_Li256ELb1ELb1ELb1ELb0EEENS1_36VarlenDynamicPersistentTileSchedulerILi128ELi80ELi256ELi128ELb1ELb1ELb1ELb0ELb1ELb1EEEEEEEEEvNT_6ParamsE)
	.align		4
        /*0014*/ 	.word	index@(__assertfail)
	.align		4
        /*0018*/ 	.word	index@(_ZN7cutlass13device_kernelIN5flash11enable_sm90INS1_16FlashAttnFwdSm90INS1_25CollectiveMainloopFwdSm90ILi2EN4cute5tupleIJNS5_1CILi1EEES8_S8_EEENS6_IJNS7_ILi128EEENS7_ILi80EEENS7_ILi256EEEEEELi256ENS_10bfloat16_tEfNS_4arch4Sm90ELb0ELb0ELb1ELb1ELb1ELb1ELb0ELb1ELb1ELb1ELb1ELb0EEENS1_21CollectiveEpilogueFwdINS6_IJSA_SC_SB_EEES9_SE_SG_Li256ELb1ELb1ELb1ELb0EEENS1_36VarlenDynamicPersistentTileSchedulerILi128ELi80ELi256ELi128ELb1ELb1ELb1ELb0ELb1ELb1EEEEEEEEEvNT_6ParamsE)
	.align		4
        /*001c*/ 	.word	index@(__assertfail)
	.align		4
        /*0020*/ 	.word	index@(_ZN7cutlass13device_kernelIN5flash11enable_sm90INS1_16FlashAttnFwdSm90INS1_25CollectiveMainloopFwdSm90ILi2EN4cute5tupleIJNS5_1CILi1EEES8_S8_EEENS6_IJNS7_ILi128EEENS7_ILi64EEENS7_ILi256EEEEEELi256ENS_10bfloat16_tEfNS_4arch4Sm90ELb0ELb1ELb1ELb0ELb1ELb0ELb0ELb1ELb1ELb1ELb1ELb0EEENS1_21CollectiveEpilogueFwdINS6_IJSA_SC_SB_EEES9_SE_SG_Li256ELb0ELb1ELb1ELb0EEENS1_19SingleTileSchedulerILb0ELb1ELb1ELi128EEEEEEEEEvNT_6ParamsE)
	.align		4
        /*0024*/ 	.word	index@(__assertfail)
	.align		4
        /*0028*/ 	.word	index@(_ZN7cutlass13device_kernelIN5flash11enable_sm90INS1_16FlashAttnFwdSm90INS1_25CollectiveMainloopFwdSm90ILi2EN4cute5tupleIJNS5_1CILi1EEES8_S8_EEENS6_IJNS7_ILi128EEENS7_ILi64EEENS7_ILi256EEEEEELi256ENS_10bfloat16_tEfNS_4arch4Sm90ELb0ELb1ELb1ELb1ELb1ELb0ELb0ELb1ELb1ELb1ELb1ELb0EEENS1_21CollectiveEpilogueFwdINS6_IJSA_SC_SB_EEES9_SE_SG_Li256ELb1ELb1ELb1ELb0EEENS1_36VarlenDynamicPersistentTileSchedulerILi128ELi64ELi256ELi128ELb1ELb1ELb1ELb1ELb0ELb1EEEEEEEEEvNT_6ParamsE)
	.align		4
        /*002c*/ 	.word	index@(__assertfail)
	.align		4
        /*0030*/ 	.word	index@(_ZN7cutlass13device_kernelIN5flash11enable_sm90INS1_16FlashAttnFwdSm90INS1_25CollectiveMainloopFwdSm90ILi2EN4cute5tupleIJNS5_1CILi1EEES8_S8_EEENS6_IJNS7_ILi128EEENS7_ILi64EEENS7_ILi256EEEEEELi256ENS_10bfloat16_tEfNS_4arch4Sm90ELb0ELb1ELb1ELb1ELb1ELb1ELb0ELb1ELb1ELb1ELb1ELb0EEENS1_21CollectiveEpilogueFwdINS6_IJSA_SC_SB_EEES9_SE_SG_Li256ELb1ELb1ELb1ELb0EEENS1_36VarlenDynamicPersistentTileSchedulerILi128ELi64ELi256ELi128ELb1ELb1ELb1ELb1ELb0ELb1EEEEEEEEEvNT_6ParamsE)
	.align		4
        /*0034*/ 	.word	index@(__assertfail)
	.align		4
        /*0038*/ 	.word	index@(_ZN7cutlass13device_kernelIN5flash11enable_sm90INS1_16FlashAttnFwdSm90INS1_25CollectiveMainloopFwdSm90ILi2EN4cute5tupleIJNS5_1CILi1EEES8_S8_EEENS6_IJNS7_ILi128EEENS7_ILi80EEENS7_ILi256EEEEEELi256ENS_10bfloat16_tEfNS_4arch4Sm90ELb1ELb0ELb1ELb0ELb1ELb0ELb0ELb1ELb1ELb1ELb1ELb0EEENS1_21CollectiveEpilogueFwdINS6_IJSA_SC_SB_EEES9_SE_SG_Li256ELb0ELb1ELb1ELb0EEENS1_19SingleTileSchedulerILb0ELb1ELb1ELi128EEEEEEEEEvNT_6ParamsE)
	.align		4
        /*003c*/ 	.word	index@(__assertfail)
	.align		4
        /*0040*/ 	.word	index@(_ZN7cutlass13device_kernelIN5flash11enable_sm90INS1_16FlashAttnFwdSm90INS1_25CollectiveMainloopFwdSm90ILi2EN4cute5tupleIJNS5_1CILi1EEES8_S8_EEENS6_IJNS7_ILi128EEENS7_ILi80EEENS7_ILi256EEEEEELi256ENS_10bfloat16_tEfNS_4arch4Sm90ELb1ELb0ELb1ELb1ELb1ELb0ELb0ELb1ELb1ELb1ELb1ELb0EEENS1_21CollectiveEpilogueFwdINS6_IJSA_SC_SB_EEES9_SE_SG_Li256ELb1ELb1ELb1ELb0EEENS1_36VarlenDynamicPersistentTileSchedulerILi128ELi80ELi256ELi128ELb1ELb1ELb1ELb1ELb1ELb1EEEEEEEEEvNT_6ParamsE)
	.align		4
        /*0044*/ 	.word	index@(__assertfail)
	.align		4
        /*0048*/ 	.word	index@(_ZN7cutlass13device_kernelIN5flash11enable_sm90INS1_16FlashAttnFwdSm90INS1_25CollectiveMainloopFwdSm90ILi2EN4cute5tupleIJNS5_1CILi1EEES8_S8_EEENS6_IJNS7_ILi128EEENS7_ILi80EEENS7_ILi256EEEEEELi256ENS_10bfloat16_tEfNS_4arch4Sm90ELb1ELb0ELb1ELb1ELb1ELb1ELb0ELb1ELb1ELb1ELb1ELb0EEENS1_21CollectiveEpilogueFwdINS6_IJSA_SC_SB_EEES9_SE_SG_Li256ELb1ELb1ELb1ELb0EEENS1_36VarlenDynamicPersistentTileSchedulerILi128ELi80ELi256ELi128ELb1ELb1ELb1ELb1ELb1ELb1EEEEEEEEEvNT_6ParamsE)
	.align		4
        /*004c*/ 	.word	index@(__assertfail)
	.align		4
        /*0050*/ 	.word	index@(_ZN7cutlass13device_kernelIN5flash11enable_sm90INS1_16FlashAttnFwdSm90INS1_25CollectiveMainloopFwdSm90ILi2EN4cute5tupleIJNS5_1CILi1EEES8_S8_EEENS6_IJNS7_ILi128EEENS7_ILi96EEENS7_ILi192EEEEEELi192ENS_10bfloat16_tEfNS_4arch4Sm90ELb0ELb0ELb1ELb0ELb1ELb0ELb0ELb1ELb1ELb1ELb1ELb0EEENS1_21CollectiveEpilogueFwdINS6_IJSA_SC_SB_EEES9_SE_SG_Li256ELb0ELb1ELb1ELb0EEENS1_19SingleTileSchedulerILb0ELb1ELb1ELi128EEEEEEEEEvNT_6ParamsE)
	.align		4
        /*0054*/ 	.word	index@(__assertfail)
	.align		4
        /*0058*/ 	.word	index@(_ZN7cutlass13device_kernelIN5flash11enable_sm90INS1_16FlashAttnFwdSm90INS1_25CollectiveMainloopFwdSm90ILi2EN4cute5tupleIJNS5_1CILi1EEES8_S8_EEENS6_IJNS7_ILi128EEENS7_ILi96EEENS7_ILi192EEEEEELi192ENS_10bfloat16_tEfNS_4arch4Sm90ELb0ELb0ELb1ELb1ELb1ELb0ELb0ELb1ELb1ELb1ELb1ELb0EEENS1_21CollectiveEpilogueFwdINS6_IJSA_SC_SB_EEES9_SE_SG_Li256ELb1ELb1ELb1ELb0EEENS1_36VarlenDynamicPersistentTileSchedulerILi128ELi96ELi256ELi128ELb1ELb1ELb1ELb0ELb1ELb1EEEEEEEEEvNT_6ParamsE)
	.align		4
        /*005c*/ 	.word	index@(__assertfail)
	.align		4
        /*0060*/ 	.word	index@(_ZN7cutlass13device_kernelIN5flash11enable_sm90INS1_16FlashAttnFwdSm90INS1_25CollectiveMainloopFwdSm90ILi2EN4cute5tupleIJNS5_1CILi1EEES8_S8_EEENS6_IJNS7_ILi128EEENS7_ILi96EEENS7_ILi192EEEEEELi192ENS_10bfloat16_tEfNS_4arch4Sm90ELb0ELb0ELb1ELb1ELb1ELb1ELb0ELb1ELb1ELb1ELb1ELb0EEENS1_21CollectiveEpilogueFwdINS6_IJSA_SC_SB_EEES9_SE_SG_Li256ELb1ELb1ELb1ELb0EEENS1_36VarlenDynamicPersistentTileSchedulerILi128ELi96ELi256ELi128ELb1ELb1ELb1ELb0ELb1ELb1EEEEEEEEEvNT_6ParamsE)
	.align		4
        /*0064*/ 	.word	index@(__assertfail)
	.align		4
        /*0068*/ 	.word	index@(_ZN7cutlass13device_kernelIN5flash11enable_sm90INS1_16FlashAttnFwdSm90INS1_25CollectiveMainloopFwdSm90ILi2EN4cute5tupleIJNS5_1CILi1EEES8_S8_EEENS6_IJNS7_ILi128EEENS7_ILi96EEENS7_ILi192EEEEEELi192ENS_10bfloat16_tEfNS_4arch4Sm90ELb0ELb1ELb1ELb0ELb1ELb0ELb0ELb1ELb1ELb1ELb1ELb0EEENS1_21CollectiveEpilogueFwdINS6_IJSA_SC_SB_EEES9_SE_SG_Li256ELb0ELb1ELb1ELb0EEENS1_19SingleTileSchedulerILb0ELb1ELb1ELi128EEEEEEEEEvNT_6ParamsE)
	.align		4
        /*006c*/ 	.word	index@(__assertfail)
	.align		4
        /*0070*/ 	.word	index@(_ZN7cutlass13device_kernelIN5flash11enable_sm90INS1_16FlashAttnFwdSm90INS1_25CollectiveMainloopFwdSm90ILi2EN4cute5tupleIJNS5_1CILi1EEES8_S8_EEENS6_IJNS7_ILi128EEENS7_ILi96EEENS7_ILi192EEEEEELi192ENS_10bfloat16_tEfNS_4arch4Sm90ELb0ELb1ELb1ELb1ELb1ELb0ELb0ELb1ELb1ELb1ELb1ELb0EEENS1_21CollectiveEpilogueFwdINS6_IJSA_SC_SB_EEES9_SE_SG_Li256ELb1ELb1ELb1ELb0EEENS1_36VarlenDynamicPersistentTileSchedulerILi128ELi96ELi256ELi128ELb1ELb1ELb1ELb1ELb0ELb1EEEEEEEEEvNT_6ParamsE)
	.align		4
        /*0074*/ 	.word	index@(__assertfail)
	.align		4
        /*0078*/ 	.word	index@(_ZN7cutlass13device_kernelIN5flash11enable_sm90INS1_16FlashAttnFwdSm90INS1_25CollectiveMainloopFwdSm90ILi2EN4cute5tupleIJNS5_1CILi1EEES8_S8_EEENS6_IJNS7_ILi128EEENS7_ILi96EEENS7_ILi192EEEEEELi192ENS_10bfloat16_tEfNS_4arch4Sm90ELb0ELb1ELb1ELb1ELb1ELb1ELb0ELb1ELb1ELb1ELb1ELb0EEENS1_21CollectiveEpilogueFwdINS6_IJSA_SC_SB_EEES9_SE_SG_Li256ELb1ELb1ELb1ELb0EEENS1_36VarlenDynamicPersistentTileSchedulerILi128ELi96ELi256ELi128ELb1ELb1ELb1ELb1ELb0ELb1EEEEEEEEEvNT_6ParamsE)
	.align		4
        /*007c*/ 	.word	index@(__assertfail)
	.align		4
        /*0080*/ 	.word	index@(_ZN7cutlass13device_kernelIN5flash11enable_sm90INS1_16FlashAttnFwdSm90INS1_25CollectiveMainloopFwdSm90ILi2EN4cute5tupleIJNS5_1CILi1EEES8_S8_EEENS6_IJNS7_ILi128EEENS7_ILi96EEENS7_ILi192EEEEEELi192ENS_10bfloat16_tEfNS_4arch4Sm90ELb1ELb0ELb1ELb0ELb1ELb0ELb0ELb1ELb1ELb1ELb1ELb0EEENS1_21CollectiveEpilogueFwdINS6_IJSA_SC_SB_EEES9_SE_SG_Li256ELb0ELb1ELb1ELb0EEENS1_19SingleTileSchedulerILb0ELb1ELb1ELi128EEEEEEEEEvNT_6ParamsE)
	.align		4
        /*0084*/ 	.word	index@(__assertfail)
	.align		4
        /*0088*/ 	.word	index@(_ZN7cutlass13device_kernelIN5flash11enable_sm90INS1_16FlashAttnFwdSm90INS1_25CollectiveMainloopFwdSm90ILi2EN4cute5tupleIJNS5_1CILi1EEES8_S8_EEENS6_IJNS7_ILi128EEENS7_ILi96EEENS7_ILi192EEEEEELi192ENS_10bfloat16_tEfNS_4arch4Sm90ELb1ELb0ELb1ELb1ELb1ELb0ELb0ELb1ELb1ELb1ELb1ELb0EEENS1_21CollectiveEpilogueFwdINS6_IJSA_SC_SB_EEES9_SE_SG_Li256ELb1ELb1ELb1ELb0EEENS1_36VarlenDynamicPersistentTileSchedulerILi128ELi96ELi256ELi128ELb1ELb1ELb1ELb1ELb1ELb1EEEEEEEEEvNT_6ParamsE)
	.align		4
        /*008c*/ 	.word	index@(__assertfail)
	.align		4
        /*0090*/ 	.word	index@(_ZN7cutlass13device_kernelIN5flash11enable_sm90INS1_16FlashAttnFwdSm90INS1_25CollectiveMainloopFwdSm90ILi2EN4cute5tupleIJNS5_1CILi1EEES8_S8_EEENS6_IJNS7_ILi128EEENS7_ILi96EEENS7_ILi192EEEEEELi192ENS_10bfloat16_tEfNS_4arch4Sm90ELb1ELb0ELb1ELb1ELb1ELb1ELb0ELb1ELb1ELb1ELb1ELb0EEENS1_21CollectiveEpilogueFwdINS6_IJSA_SC_SB_EEES9_SE_SG_Li256ELb1ELb1ELb1ELb0EEENS1_36VarlenDynamicPersistentTileSchedulerILi128ELi96ELi256ELi128ELb1ELb1ELb1ELb1ELb1ELb1EEEEEEEEEvNT_6ParamsE)
	.align		4
        /*0094*/ 	.word	index@(__assertfail)
	.align		4
        /*0098*/ 	.word	index@(_ZN7cutlass13device_kernelIN5flash11enable_sm90INS1_16FlashAttnFwdSm90INS1_25CollectiveMainloopFwdSm90ILi2EN4cute5tupleIJNS5_1CILi1EEES8_S8_EEENS6_IJNS7_ILi128EEESA_SA_EEELi128ENS_10bfloat16_tEfNS_4arch4Sm90ELb0ELb0ELb1ELb0ELb1ELb0ELb0ELb1ELb1ELb1ELb1ELb0EEENS1_21CollectiveEpilogueFwdISB_S9_SC_SE_Li256ELb0ELb1ELb1ELb0EEENS1_19SingleTileSchedulerILb0ELb1ELb1ELi128EEEEEEEEEvNT_6ParamsE)
	.align		4
        /*009c*/ 	.word	index@(__assertfail)
	.align		4
        /*00a0*/ 	.word	index@(_ZN7cutlass13device_kernelIN5flash11enable_sm90INS1_16FlashAttnFwdSm90INS1_25CollectiveMainloopFwdSm90ILi2EN4cute5tupleIJNS5_1CILi1EEES8_S8_EEENS6_IJNS7_ILi128EEESA_SA_EEELi128ENS_10bfloat16_tEfNS_4arch4Sm90ELb0ELb0ELb1ELb1ELb1ELb0ELb0ELb1ELb1ELb1ELb1ELb0EEENS1_21CollectiveEpilogueFwdISB_S9_SC_SE_Li256ELb1ELb1ELb1ELb0EEENS1_36VarlenDynamicPersistentTileSchedulerILi128ELi128ELi256ELi128ELb1ELb1ELb1ELb0ELb1ELb1EEEEEEEEEvNT_6ParamsE)
	.align		4
        /*00a4*/ 	.word	index@(__assertfail)
	.align		4
        /*00a8*/ 	.word	index@(_ZN7cutlass13device_kernelIN5flash11enable_sm90INS1_16FlashAttnFwdSm90INS1_25CollectiveMainloopFwdSm90ILi2EN4cute5tupleIJNS5_1CILi1EEES8_S8_EEENS6_IJNS7_ILi128EEESA_SA_EEELi128ENS_10bfloat16_tEfNS_4arch4Sm90ELb0ELb0ELb1ELb1ELb1ELb1ELb0ELb1ELb1ELb1ELb1ELb0EEENS1_21CollectiveEpilogueFwdISB_S9_SC_SE_Li256ELb1ELb1ELb1ELb0EEENS1_36VarlenDynamicPersistentTileSchedulerILi128ELi128ELi256ELi128ELb1ELb1ELb1ELb0ELb1ELb1EEEEEEEEEvNT_6ParamsE)
	.align		4
        /*00ac*/ 	.word	index@(__assertfail)
	.align		4
        /*00b0*/ 	.word	index@(_ZN7cutlass13device_kernelIN5flash11enable_sm90INS1_16FlashAttnFwdSm90INS1_25CollectiveMainloopFwdSm90ILi2EN4cute5tupleIJNS5_1CILi1EEES8_S8_EEENS6_IJNS7_ILi128EEESA_SA_EEELi128ENS_10bfloat16_tEfNS_4arch4Sm90ELb0ELb1ELb1ELb0ELb1ELb0ELb0ELb1ELb1ELb1ELb1ELb0EEENS1_21CollectiveEpilogueFwdISB_S9_SC_SE_Li256ELb0ELb1ELb1ELb0EEENS1_19SingleTileSchedulerILb0ELb1ELb1ELi128EEEEEEEEEvNT_6ParamsE)
	.align		4
        /*00b4*/ 	.word	index@(__assertfail)
	.align		4
        /*00b8*/ 	.word	index@(_ZN7cutlass13device_kernelIN5flash11enable_sm90INS1_16FlashAttnFwdSm90INS1_25CollectiveMainloopFwdSm90ILi2EN4cute5tupleIJNS5_1CILi1EEES8_S8_EEENS6_IJNS7_ILi128EEESA_SA_EEELi128ENS_10bfloat16_tEfNS_4arch4Sm90ELb0ELb1ELb1ELb1ELb1ELb0ELb0ELb1ELb1ELb1ELb1ELb0EEENS1_21CollectiveEpilogueFwdISB_S9_SC_SE_Li256ELb1ELb1ELb1ELb0EEENS1_36VarlenDynamicPersistentTileSchedulerILi128ELi128ELi256ELi128ELb1ELb1ELb1ELb1ELb0ELb1EEEEEEEEEvNT_6ParamsE)
	.align		4
        /*00bc*/ 	.word	index@(__assertfail)
	.align		4
        /*00c0*/ 	.word	index@(_ZN7cutlass13device_kernelIN5flash11enable_sm90INS1_16FlashAttnFwdSm90INS1_25CollectiveMainloopFwdSm90ILi2EN4cute5tupleIJNS5_1CILi1EEES8_S8_EEENS6_IJNS7_ILi128EEESA_SA_EEELi128ENS_10bfloat16_tEfNS_4arch4Sm90ELb0ELb1ELb1ELb1ELb1ELb1ELb0ELb1ELb1ELb1ELb1ELb0EEENS1_21CollectiveEpilogueFwdISB_S9_SC_SE_Li256ELb1ELb1ELb1ELb0EEENS1_36VarlenDynamicPersistentTileSchedulerILi128ELi128ELi256ELi128ELb1ELb1ELb1ELb1ELb0ELb1EEEEEEEEEvNT_6ParamsE)
	.align		4
        /*00c4*/ 	.word	index@(__assertfail)
	.align		4
        /*00c8*/ 	.word	index@(_ZN7cutlass13device_kernelIN5flash11enable_sm90INS1_16FlashAttnFwdSm90INS1_25CollectiveMainloopFwdSm90ILi2EN4cute5tupleIJNS5_1CILi1EEES8_S8_EEENS6_IJNS7_ILi128EEESA_SA_EEELi128ENS_10bfloat16_tEfNS_4arch4Sm90ELb1ELb0ELb1ELb0ELb1ELb0ELb0ELb1ELb1ELb1ELb1ELb0EEENS1_21CollectiveEpilogueFwdISB_S9_SC_SE_Li256ELb0ELb1ELb1ELb0EEENS1_19SingleTileSchedulerILb0ELb1ELb1ELi128EEEEEEEEEvNT_6ParamsE)
	.align		4
        /*00cc*/ 	.word	index@(__assertfail)
	.align		4
        /*00d0*/ 	.word	index@(_ZN7cutlass13device_kernelIN5flash11enable_sm90INS1_16FlashAttnFwdSm90INS1_25CollectiveMainloopFwdSm90ILi2EN4cute5tupleIJNS5_1CILi1EEES8_S8_EEENS6_IJNS7_ILi128EEESA_SA_EEELi128ENS_10bfloat16_tEfNS_4arch4Sm90ELb1ELb0ELb1ELb1ELb1ELb0ELb0ELb1ELb1ELb1ELb1ELb0EEENS1_21CollectiveEpilogueFwdISB_S9_SC_SE_Li256ELb1ELb1ELb1ELb0EEENS1_36VarlenDynamicPersistentTileSchedulerILi128ELi128ELi256ELi128ELb1ELb1ELb1ELb1ELb1ELb1EEEEEEEEEvNT_6ParamsE)
	.align		4
        /*00d4*/ 	.word	index@(__assertfail)
	.align		4
        /*00d8*/ 	.word	index@(_ZN7cutlass13device_kernelIN5flash11enable_sm90INS1_16FlashAttnFwdSm90INS1_25CollectiveMainloopFwdSm90ILi2EN4cute5tupleIJNS5_1CILi1EEES8_S8_EEENS6_IJNS7_ILi128EEESA_SA_EEELi128ENS_10bfloat16_tEfNS_4arch4Sm90ELb1ELb0ELb1ELb1ELb1ELb1ELb0ELb1ELb1ELb1ELb1ELb0EEENS1_21CollectiveEpilogueFwdISB_S9_SC_SE_Li256ELb1ELb1ELb1ELb0EEENS1_36VarlenDynamicPersistentTileSchedulerILi128ELi128ELi256ELi128ELb1ELb1ELb1ELb1ELb1ELb1EEEEEEEEEvNT_6ParamsE)
	.align		4
        /*00dc*/ 	.word	index@(__assertfail)
	.align		4
        /*00e0*/ 	.word	index@(_ZN7cutlass13device_kernelIN5flash11enable_sm90INS1_16FlashAttnFwdSm90INS1_25CollectiveMainloopFwdSm90ILi2EN4cute5tupleIJNS5_1CILi1EEES8_S8_EEENS6_IJNS7_ILi192EEENS7_ILi128EEENS7_ILi96EEEEEELi96ENS_10bfloat16_tEfNS_4arch4Sm90ELb0ELb0ELb1ELb0ELb1ELb0ELb0ELb0ELb1ELb1ELb1ELb0EEENS1_21CollectiveEpilogueFwdINS6_IJSA_SC_SB_EEES9_SE_SG_Li384ELb0ELb1ELb1ELb0EEENS1_19SingleTileSchedulerILb0ELb1ELb1ELi192EEEEEEEEEvNT_6ParamsE)
	.align		4
        /*00e4*/ 	.word	index@(__assertfail)
	.align		4
        /*00e8*/ 	.word	index@(_ZN7cutlass13device_kernelIN5flash11enable_sm90INS1_16FlashAttnFwdSm90INS1_25CollectiveMainloopFwdSm90ILi2EN4cute5tupleIJNS5_1CILi1EEES8_S8_EEENS6_IJNS7_ILi192EEENS7_ILi128EEENS7_ILi96EEEEEELi96ENS_10bfloat16_tEfNS_4arch4Sm90ELb0ELb0ELb1ELb1ELb1ELb0ELb0ELb0ELb1ELb1ELb1ELb0EEENS1_21CollectiveEpilogueFwdINS6_IJSA_SC_SB_EEES9_SE_SG_Li384ELb1ELb1ELb1ELb0EEENS1_36VarlenDynamicPersistentTileSchedulerILi192ELi128ELi384ELi128ELb1ELb1ELb1ELb0ELb1ELb1EEEEEEEEEvNT_6ParamsE)
	.align		4
        /*00ec*/ 	.word	index@(__assertfail)
	.align		4
        /*00f0*/ 	.word	index@(_ZN7cutlass13device_kernelIN5flash11enable_sm90INS1_16FlashAttnFwdSm90INS1_25CollectiveMainloopFwdSm90ILi2EN4cute5tupleIJNS5_1CILi1EEES8_S8_EEENS6_IJNS7_ILi192EEENS7_ILi128EEENS7_ILi96EEEEEELi96ENS_10bfloat16_tEfNS_4arch4Sm90ELb0ELb0ELb1ELb1ELb1ELb1ELb0ELb0ELb1ELb1ELb1ELb0EEENS1_21CollectiveEpilogueFwdINS6_IJSA_SC_SB_EEES9_SE_SG_Li384ELb1ELb1ELb1ELb0EEENS1_36VarlenDynamicPersistentTileSchedulerILi192ELi128ELi384ELi128ELb1ELb1ELb1ELb0ELb1ELb1EEEEEEEEEvNT_6ParamsE)
	.align		4
        /*00f4*/ 	.word	index@(__assertfail)
	.align		4
        /*00f8*/ 	.word	index@(_ZN7cutlass13device_kernelIN5flash11enable_sm90INS1_16FlashAttnFwdSm90INS1_25CollectiveMainloopFwdSm90ILi2EN4cute5tupleIJNS5_1CILi1EEES8_S8_EEENS6_IJNS7_ILi192EEENS7_ILi128EEENS7_ILi96EEEEEELi96ENS_10bfloat16_tEfNS_4arch4Sm90ELb0ELb1ELb1ELb0ELb1ELb0ELb0ELb0ELb1ELb1ELb1ELb0EEENS1_21CollectiveEpilogueFwdINS6_IJSA_SC_SB_EEES9_SE_SG_Li384ELb0ELb1ELb1ELb0EEENS1_19SingleTileSchedulerILb0ELb1ELb1ELi192EEEEEEEEEvNT_6ParamsE)
	.align		4
        /*00fc*/ 	.word	index@(__assertfail)
	.align		4
        /*0100*/ 	.word	index@(_ZN7cutlass13device_kernelIN5flash11enable_sm90INS1_16FlashAttnFwdSm90INS1_25CollectiveMainloopFwdSm90ILi2EN4cute5tupleIJNS5_1CILi1EEES8_S8_EEENS6_IJNS7_ILi192EEENS7_ILi128EEENS7_ILi96EEEEEELi96ENS_10bfloat16_tEfNS_4arch4Sm90ELb0ELb1ELb1ELb1ELb1ELb0ELb0ELb0ELb1ELb1ELb1ELb0EEENS1_21CollectiveEpilogueFwdINS6_IJSA_SC_SB_EEES9_SE_SG_Li384ELb1ELb1ELb1ELb0EEENS1_36VarlenDynamicPersistentTileSchedulerILi192ELi128ELi384ELi128ELb1ELb1ELb1ELb1ELb0ELb1EEEEEEEEEvNT_6ParamsE)
	.align		4
        /*0104*/ 	.word	index@(__assertfail)
	.align		4
        /*0108*/ 	.word	index@(_ZN7cutlass13device_kernelIN5flash11enable_sm90INS1_16FlashAttnFwdSm90INS1_25CollectiveMainloopFwdSm90ILi2EN4cute5tupleIJNS5_1CILi1EEES8_S8_EEENS6_IJNS7_ILi192EEENS7_ILi128EEENS7_ILi96EEEEEELi96ENS_10bfloat16_tEfNS_4arch4Sm90ELb0ELb1ELb1ELb1ELb1ELb1ELb0ELb0ELb1ELb1ELb1ELb0EEENS1_21CollectiveEpilogueFwdINS6_IJSA_SC_SB_EEES9_SE_SG_Li384ELb1ELb1ELb1ELb0EEENS1_36VarlenDynamicPersistentTileSchedulerILi192ELi128ELi384ELi128ELb1ELb1ELb1ELb1ELb0ELb1EEEEEEEEEvNT_6ParamsE)
	.align		4
        /*010c*/ 	.word	index@(__assertfail)
	.align		4
        /*0110*/ 	.word	index@(_ZN7cutlass13device_kernelIN5flash11enable_sm90INS1_16FlashAttnFwdSm90INS1_25CollectiveMainloopFwdSm90ILi2EN4cute5tupleIJNS5_1CILi1EEES8_S8_EEENS6_IJNS7_ILi192EEENS7_ILi128EEENS7_ILi96EEEEEELi96ENS_10bfloat16_tEfNS_4arch4Sm90ELb1ELb0ELb1ELb0ELb1ELb0ELb0ELb0ELb1ELb1ELb1ELb0EEENS1_21CollectiveEpilogueFwdINS6_IJSA_SC_SB_EEES9_SE_SG_Li384ELb0ELb1ELb1ELb0EEENS1_19SingleTileSchedulerILb0ELb1ELb1ELi192EEEEEEEEEvNT_6ParamsE)
	.align		4
        /*0114*/ 	.word	index@(__assertfail)
	.align		4
        /*0118*/ 	.word	index@(_ZN7cutlass13device_kernelIN5flash11enable_sm90INS1_16FlashAttnFwdSm90INS1_25CollectiveMainloopFwdSm90ILi2EN4cute5tupleIJNS5_1CILi1EEES8_S8_EEENS6_IJNS7_ILi192EEENS7_ILi128EEENS7_ILi96EEEEEELi96ENS_10bfloat16_tEfNS_4arch4Sm90ELb1ELb0ELb1ELb1ELb1ELb0ELb0ELb0ELb1ELb1ELb1ELb0EEENS1_21CollectiveEpilogueFwdINS6_IJSA_SC_SB_EEES9_SE_SG_Li384ELb1ELb1ELb1ELb0EEENS1_36VarlenDynamicPersistentTileSchedulerILi192ELi128ELi384ELi128ELb1ELb1ELb1ELb1ELb1ELb1EEEEEEEEEvNT_6ParamsE)
	.align		4
        /*011c*/ 	.word	index@(__assertfail)
	.align		4
        /*0120*/ 	.word	index@(_ZN7cutlass13device_kernelIN5flash11enable_sm90INS1_16FlashAttnFwdSm90INS1_25CollectiveMainloopFwdSm90ILi2EN4cute5tupleIJNS5_1CILi1EEES8_S8_EEENS6_IJNS7_ILi192EEENS7_ILi128EEENS7_ILi96EEEEEELi96ENS_10bfloat16_tEfNS_4arch4Sm90ELb1ELb0ELb1ELb1ELb1ELb1ELb0ELb0ELb1ELb1ELb1ELb0EEENS1_21CollectiveEpilogueFwdINS6_IJSA_SC_SB_EEES9_SE_SG_Li384ELb1ELb1ELb1ELb0EEENS1_36VarlenDynamicPersistentTileSchedulerILi192ELi128ELi384ELi128ELb1ELb1ELb1ELb1ELb1ELb1EEEEEEEEEvNT_6ParamsE)
	.align		4
        /*0124*/ 	.word	index@(__assertfail)
	.align		4
        /*0128*/ 	.word	index@(_ZN7cutlass13device_kernelIN5flash11enable_sm90INS1_16FlashAttnFwdSm90INS1_25CollectiveMainloopFwdSm90ILi2EN4cute5tupleIJNS5_1CILi1EEES8_S8_EEENS6_IJNS7_ILi192EEENS7_ILi128EEENS7_ILi64EEEEEELi64ENS_10bfloat16_tEfNS_4arch4Sm90ELb0ELb0ELb1ELb0ELb1ELb0ELb0ELb1ELb1ELb1ELb1ELb0EEENS1_21CollectiveEpilogueFwdINS6_IJSA_SC_SB_EEES9_SE_SG_Li384ELb0ELb1ELb1ELb0EEENS1_19SingleTileSchedulerILb0ELb1ELb1ELi192EEEEEEEEEvNT_6ParamsE)
	.align		4
        /*012c*/ 	.word	index@(__assertfail)
	.align		4
        /*0130*/ 	.word	index@(_ZN7cutlass13device_kernelIN5flash11enable_sm90INS1_16FlashAttnFwdSm90INS1_25CollectiveMainloopFwdSm90ILi2EN4cute5tupleIJNS5_1CILi1EEES8_S8_EEENS6_IJNS7_ILi192EEENS7_ILi128EEENS7_ILi64EEEEEELi64ENS_10bfloat16_tEfNS_4arch4Sm90ELb0ELb0ELb1ELb1ELb1ELb0ELb0ELb1ELb1ELb1ELb1ELb0EEENS1_21CollectiveEpilogueFwdINS6_IJSA_SC_SB_EEES9_SE_SG_Li384ELb1ELb1ELb1ELb0EEENS1_36VarlenDynamicPersistentTileSchedulerILi192ELi128ELi384ELi128ELb1ELb1ELb1ELb0ELb1ELb1EEEEEEEEEvNT_6ParamsE)
	.align		4
        /*0134*/ 	.word	index@(__assertfail)
	.align		4
        /*0138*/ 	.word	index@(_ZN7cutlass13device_kernelIN5flash11enable_sm90INS1_16FlashAttnFwdSm90INS1_25CollectiveMainloopFwdSm90ILi2EN4cute5tupleIJNS5_1CILi1EEES8_S8_EEENS6_IJNS7_ILi192EEENS7_ILi128EEENS7_ILi64EEEEEELi64ENS_10bfloat16_tEfNS_4arch4Sm90ELb0ELb0ELb1ELb1ELb1ELb1ELb0ELb1ELb1ELb1ELb1ELb0EEENS1_21CollectiveEpilogueFwdINS6_IJSA_SC_SB_EEES9_SE_SG_Li384ELb1ELb1ELb1ELb0EEENS1_36VarlenDynamicPersistentTileSchedulerILi192ELi128ELi384ELi128ELb1ELb1ELb1ELb0ELb1ELb1EEEEEEEEEvNT_6ParamsE)
	.align		4
        /*013c*/ 	.word	index@(__assertfail)
	.align		4
        /*0140*/ 	.word	index@(_ZN7cutlass13device_kernelIN5flash11enable_sm90INS1_16FlashAttnFwdSm90INS1_25CollectiveMainloopFwdSm90ILi2EN4cute5tupleIJNS5_1CILi1EEES8_S8_EEENS6_IJNS7_ILi192EEENS7_ILi128EEENS7_ILi64EEEEEELi64ENS_10bfloat16_tEfNS_4arch4Sm90ELb0ELb1ELb1ELb0ELb1ELb0ELb0ELb1ELb1ELb1ELb1ELb0EEENS1_21CollectiveEpilogueFwdINS6_IJSA_SC_SB_EEES9_SE_SG_Li384ELb0ELb1ELb1ELb0EEENS1_19SingleTileSchedulerILb0ELb1ELb1ELi192EEEEEEEEEvNT_6ParamsE)
	.align		4
        /*0144*/ 	.word	index@(__assertfail)
	.align		4
        /*0148*/ 	.word	index@(_ZN7cutlass13device_kernelIN5flash11enable_sm90INS1_16FlashAttnFwdSm90INS1_25CollectiveMainloopFwdSm90ILi2EN4cute5tupleIJNS5_1CILi1EEES8_S8_EEENS6_IJNS7_ILi192EEENS7_ILi128EEENS7_ILi64EEEEEELi64ENS_10bfloat16_tEfNS_4arch4Sm90ELb0ELb1ELb1ELb1ELb1ELb0ELb0ELb1ELb1ELb1ELb1ELb0EEENS1_21CollectiveEpilogueFwdINS6_IJSA_SC_SB_EEES9_SE_SG_Li384ELb1ELb1ELb1ELb0EEENS1_36VarlenDynamicPersistentTileSchedulerILi192ELi128ELi384ELi128ELb1ELb1ELb1ELb1ELb0ELb1EEEEEEEEEvNT_6ParamsE)
	.align		4
        /*014c*/ 	.word	index@(__assertfail)
	.align		4
        /*0150*/ 	.word	index@(_ZN7cutlass13device_kernelIN5flash11enable_sm90INS1_16FlashAttnFwdSm90INS1_25CollectiveMainloopFwdSm90ILi2EN4cute5tupleIJNS5_1CILi1EEES8_S8_EEENS6_IJNS7_ILi192EEENS7_ILi128EEENS7_ILi64EEEEEELi64ENS_10bfloat16_tEfNS_4arch4Sm90ELb0ELb1ELb1ELb1ELb1ELb1ELb0ELb1ELb1ELb1ELb1ELb0EEENS1_21CollectiveEpilogueFwdINS6_IJSA_SC_SB_EEES9_SE_SG_Li384ELb1ELb1ELb1ELb0EEENS1_36VarlenDynamicPersistentTileSchedulerILi192ELi128ELi384ELi128ELb1ELb1ELb1ELb1ELb0ELb1EEEEEEEEEvNT_6ParamsE)
	.align		4
        /*0154*/ 	.word	index@(__assertfail)
	.align		4
        /*0158*/ 	.word	index@(_ZN7cutlass13device_kernelIN5flash11enable_sm90INS1_16FlashAttnFwdSm90INS1_25CollectiveMainloopFwdSm90ILi2EN4cute5tupleIJNS5_1CILi1EEES8_S8_EEENS6_IJNS7_ILi192EEENS7_ILi128EEENS7_ILi64EEEEEELi64ENS_10bfloat16_tEfNS_4arch4Sm90ELb1ELb0ELb1ELb0ELb1ELb0ELb0ELb1ELb1ELb1ELb1ELb0EEENS1_21CollectiveEpilogueFwdINS6_IJSA_SC_SB_EEES9_SE_SG_Li384ELb0ELb1ELb1ELb0EEENS1_19SingleTileSchedulerILb0ELb1ELb1ELi192EEEEEEEEEvNT_6ParamsE)
	.align		4
        /*015c*/ 	.word	index@(__assertfail)
	.align		4
        /*0160*/ 	.word	index@(_ZN7cutlass13device_kernelIN5flash11enable_sm90INS1_16FlashAttnFwdSm90INS1_25CollectiveMainloopFwdSm90ILi2EN4cute5tupleIJNS5_1CILi1EEES8_S8_EEENS6_IJNS7_ILi192EEENS7_ILi128EEENS7_ILi64EEEEEELi64ENS_10bfloat16_tEfNS_4arch4Sm90ELb1ELb0ELb1ELb1ELb1ELb0ELb0ELb1ELb1ELb1ELb1ELb0EEENS1_21CollectiveEpilogueFwdINS6_IJSA_SC_SB_EEES9_SE_SG_Li384ELb1ELb1ELb1ELb0EEENS1_36VarlenDynamicPersistentTileSchedulerILi192ELi128ELi384ELi128ELb1ELb1ELb1ELb1ELb1ELb1EEEEEEEEEvNT_6ParamsE)
	.align		4
        /*0164*/ 	.word	index@(__assertfail)
	.align		4
        /*0168*/ 	.word	index@(_ZN7cutlass13device_kernelIN5flash11enable_sm90INS1_16FlashAttnFwdSm90INS1_25CollectiveMainloopFwdSm90ILi2EN4cute5tupleIJNS5_1CILi1EEES8_S8_EEENS6_IJNS7_ILi192EEENS7_ILi128EEENS7_ILi64EEEEEELi64ENS_10bfloat16_tEfNS_4arch4Sm90ELb1ELb0ELb1ELb1ELb1ELb1ELb0ELb1ELb1ELb1ELb1ELb0EEENS1_21CollectiveEpilogueFwdINS6_IJSA_SC_SB_EEES9_SE_SG_Li384ELb1ELb1ELb1ELb0EEENS1_36VarlenDynamicPersistentTileSchedulerILi192ELi128ELi384ELi128ELb1ELb1ELb1ELb1ELb1ELb1EEEEEEEEEvNT_6ParamsE)
	.align		4
        /*016c*/ 	.word	index@(__assertfail)
	.align		4
        /*0170*/ 	.word	0x00000000
	.align		4
        /*0174*/ 	.word	0xfffffffe
	.align		4
        /*0178*/ 	.word	0x00000000
	.align		4
        /*017c*/ 	.word	0xfffffffd
	.align		4
        /*0180*/ 	.word	0x00000000
	.align		4
        /*0184*/ 	.word	0xfffffffc


//--------------------- .nv.constant4             --------------------------
	.section	.nv.constant4,"a",@progbits
	.align	8
	.align		8
.nv.constant4:
        /*0000*/ 	.dword	__assertfail
	.align		8
        /*0008*/ 	.dword	__unnamed_1
	.align		8
        /*0010*/ 	.dword	__unnamed_2
	.align		8
        /*0018*/ 	.dword	__unnamed_3
	.align		8
        /*0020*/ 	.dword	__unnamed_4
	.align		8
        /*0028*/ 	.dword	__unnamed_5
	.align		8
        /*0030*/ 	.dword	__unnamed_6
	.align		8
        /*0038*/ 	.dword	__unnamed_7
	.align		8
        /*0040*/ 	.dword	__unnamed_8
	.align		8
        /*0048*/ 	.dword	__unnamed_9
	.align		8
        /*0050*/ 	.dword	__unnamed_10
	.align		8
        /*0058*/ 	.dword	__unnamed_11
	.align		8
        /*0060*/ 	.dword	__unnamed_12
	.align		8
        /*0068*/ 	.dword	__unnamed_13
	.align		8
        /*0070*/ 	.dword	__unnamed_14
	.align		8
        /*0078*/ 	.dword	__unnamed_15
	.align		8
        /*0080*/ 	.dword	__unnamed_16
	.align		8
        /*0088*/ 	.dword	__unnamed_17
	.align		8
        /*0090*/ 	.dword	__unnamed_18
	.align		8
        /*0098*/ 	.dword	__unnamed_19
	.align		8
        /*00a0*/ 	.dword	__unnamed_20
	.align		8
        /*00a8*/ 	.dword	__unnamed_21
	.align		8
        /*00b0*/ 	.dword	__unnamed_22
	.align		8
        /*00b8*/ 	.dword	__unnamed_23
	.align		8
        /*00c0*/ 	.dword	__unnamed_24
	.align		8
        /*00c8*/ 	.dword	__unnamed_25
	.align		8
        /*00d0*/ 	.dword	__unnamed_26
	.align		8
        /*00d8*/ 	.dword	__unnamed_27
	.align		8
        /*00e0*/ 	.dword	_ZN86_INTERNAL_0e8feed4_50_flash_fwd_hdimall_bf16_paged_split_softcap_sm90_cu_ef95aea4_52674cuda3std3__45__cpo5beginE
	.align		8
        /*00e8*/ 	.dword	_ZN86_INTERNAL_0e8feed4_50_flash_fwd_hdimall_bf16_paged_split_softcap_sm90_cu_ef95aea4_52674cuda3std3__45__cpo3endE
	.align		8
        /*00f0*/ 	.dword	_ZN86_INTERNAL_0e8feed4_50_flash_fwd_hdimall_bf16_paged_split_softcap_sm90_cu_ef95aea4_52674cuda3std3__45__cpo6cbeginE
	.align		8
        /*00f8*/ 	.dword	_ZN86_INTERNAL_0e8feed4_50_flash_fwd_hdimall_bf16_paged_split_softcap_sm90_cu_ef95aea4_52674cuda3std3__45__cpo4cendE
	.align		8
        /*0100*/ 	.dword	_ZN86_INTERNAL_0e8feed4_50_flash_fwd_hdimall_bf16_paged_split_softcap_sm90_cu_ef95aea4_52674cuda3std3__488_GLOBAL__N__0e8feed4_50_flash_fwd_hdimall_bf16_paged_split_softcap_sm90_cu_ef95aea4_52676ignoreE
	.align		8
        /*0108*/ 	.dword	_ZN86_INTERNAL_0e8feed4_50_flash_fwd_hdimall_bf16_paged_split_softcap_sm90_cu_ef95aea4_52674cuda3std3__419piecewise_constructE
	.align		8
        /*0110*/ 	.dword	_ZN86_INTERNAL_0e8feed4_50_flash_fwd_hdimall_bf16_paged_split_softcap_sm90_cu_ef95aea4_52674cuda3std3__48in_placeE
	.align		8
        /*0118*/ 	.dword	_ZN86_INTERNAL_0e8feed4_50_flash_fwd_hdimall_bf16_paged_split_softcap_sm90_cu_ef95aea4_52674cuda3std6ranges3__45__cpo4swapE
	.align		8
        /*0120*/ 	.dword	_ZN86_INTERNAL_0e8feed4_50_flash_fwd_hdimall_bf16_paged_split_softcap_sm90_cu_ef95aea4_52674cuda3std6ranges3__45__cpo9iter_moveE
	.align		8
        /*0128*/ 	.dword	_ZN86_INTERNAL_0e8feed4_50_flash_fwd_hdimall_bf16_paged_split_softcap_sm90_cu_ef95aea4_52674cute7productE
	.align		8
        /*0130*/ 	.dword	_ZN86_INTERNAL_0e8feed4_50_flash_fwd_hdimall_bf16_paged_split_softcap_sm90_cu_ef95aea4_52674cute1_E
	.align		8
        /*0138*/ 	.dword	$str$23
	.align		8
        /*0140*/ 	.dword	$str$24


//--------------------- .text._ZN7cutlass13device_kernelIN5flash11enable_sm90INS1_16FlashAttnFwdSm90INS1_25CollectiveMainloopFwdSm90ILi2EN4cute5tupleIJNS5_1CILi1EEES8_S8_EEENS6_IJNS7_ILi128EEENS7_ILi80EEENS7_ILi256EEEEEELi256ENS_10bfloat16_tEfNS_4arch4Sm90ELb0ELb0ELb1ELb0ELb1ELb0ELb0ELb1ELb1ELb1ELb1ELb0EEENS1_21CollectiveEpilogueFwdINS6_IJSA_SC_SB_EEES9_SE_SG_Li256ELb0ELb1ELb1ELb0EEENS1_19SingleTileSchedulerILb0ELb1ELb1ELi128EEEEEEEEEvNT_6ParamsE --------------------------
	.section	.text._ZN7cutlass13device_kernelIN5flash11enable_sm90INS1_16FlashAttnFwdSm90INS1_25CollectiveMainloopFwdSm90ILi2EN4cute5tupleIJNS5_1CILi1EEES8_S8_EEENS6_IJNS7_ILi128EEENS7_ILi80EEENS7_ILi256EEEEEELi256ENS_10bfloat16_tEfNS_4arch4Sm90ELb0ELb0ELb1ELb0ELb1ELb0ELb0ELb1ELb1ELb1ELb1ELb0EEENS1_21CollectiveEpilogueFwdINS6_IJSA_SC_SB_EEES9_SE_SG_Li256ELb0ELb1ELb1ELb0EEENS1_19SingleTileSchedulerILb0ELb1ELb1ELi128EEEEEEEEEvNT_6ParamsE,"ax",@progbits
	.align	128
.text._ZN7cutlass13device_kernelIN5flash11enable_sm90INS1_16FlashAttnFwdSm90INS1_25CollectiveMainloopFwdSm90ILi2EN4cute5tupleIJNS5_1CILi1EEES8_S8_EEENS6_IJNS7_ILi128EEENS7_ILi80EEENS7_ILi256EEEEEELi256ENS_10bfloat16_tEfNS_4arch4Sm90ELb0ELb0ELb1ELb0ELb1ELb0ELb0ELb1ELb1ELb1ELb1ELb0EEENS1_21CollectiveEpilogueFwdINS6_IJSA_SC_SB_EEES9_SE_SG_Li256ELb0ELb1ELb1ELb0EEENS1_19SingleTileSchedulerILb0ELb1ELb1ELi128EEEEEEEEEvNT_6ParamsE:
        .type           _ZN7cutlass13device_kernelIN5flash11enable_sm90INS1_16FlashAttnFwdSm90INS1_25CollectiveMainloopFwdSm90ILi2EN4cute5tupleIJNS5_1CILi1EEES8_S8_EEENS6_IJNS7_ILi128EEENS7_ILi80EEENS7_ILi256EEEEEELi256ENS_10bfloat16_tEfNS_4arch4Sm90ELb0ELb0ELb1ELb0ELb1ELb0ELb0ELb1ELb1ELb1ELb1ELb0EEENS1_21CollectiveEpilogueFwdINS6_IJSA_SC_SB_EEES9_SE_SG_Li256ELb0ELb1ELb1ELb0EEENS1_19SingleTileSchedulerILb0ELb1ELb1ELi128EEEEEEEEEvNT_6ParamsE,@function
        .size           _ZN7cutlass13device_kernelIN5flash11enable_sm90INS1_16FlashAttnFwdSm90INS1_25CollectiveMainloopFwdSm90ILi2EN4cute5tupleIJNS5_1CILi1EEES8_S8_EEENS6_IJNS7_ILi128EEENS7_ILi80EEENS7_ILi256EEEEEELi256ENS_10bfloat16_tEfNS_4arch4Sm90ELb0ELb0ELb1ELb0ELb1ELb0ELb0ELb1ELb1ELb1ELb1ELb0EEENS1_21CollectiveEpilogueFwdINS6_IJSA_SC_SB_EEES9_SE_SG_Li256ELb0ELb1ELb1ELb0EEENS1_19SingleTileSchedulerILb0ELb1ELb1ELi128EEEEEEEEEvNT_6ParamsE,(.L_x_15955 - _ZN7cutlass13device_kernelIN5flash11enable_sm90INS1_16FlashAttnFwdSm90INS1_25CollectiveMainloopFwdSm90ILi2EN4cute5tupleIJNS5_1CILi1EEES8_S8_EEENS6_IJNS7_ILi128EEENS7_ILi80EEENS7_ILi256EEEEEELi256ENS_10bfloat16_tEfNS_4arch4Sm90ELb0ELb0ELb1ELb0ELb1ELb0ELb0ELb1ELb1ELb1ELb1ELb0EEENS1_21CollectiveEpilogueFwdINS6_IJSA_SC_SB_EEES9_SE_SG_Li256ELb0ELb1ELb1ELb0EEENS1_19SingleTileSchedulerILb0ELb1ELb1ELi128EEEEEEEEEvNT_6ParamsE)
        .other          _ZN7cutlass13device_kernelIN5flash11enable_sm90INS1_16FlashAttnFwdSm90INS1_25CollectiveMainloopFwdSm90ILi2EN4cute5tupleIJNS5_1CILi1EEES8_S8_EEENS6_IJNS7_ILi128EEENS7_ILi80EEENS7_ILi256EEEEEELi256ENS_10bfloat16_tEfNS_4arch4Sm90ELb0ELb0ELb1ELb0ELb1ELb0ELb0ELb1ELb1ELb1ELb1ELb0EEENS1_21CollectiveEpilogueFwdINS6_IJSA_SC_SB_EEES9_SE_SG_Li256ELb0ELb1ELb1ELb0EEENS1_19SingleTileSchedulerILb0ELb1ELb1ELi128EEEEEEEEEvNT_6ParamsE,@"STO_CUDA_ENTRY STV_DEFAULT"
_ZN7cutlass13device_kernelIN5flash11enable_sm90INS1_16FlashAttnFwdSm90INS1_25CollectiveMainloopFwdSm90ILi2EN4cute5tupleIJNS5_1CILi1EEES8_S8_EEENS6_IJNS7_ILi128EEENS7_ILi80EEENS7_ILi256EEEEEELi256ENS_10bfloat16_tEfNS_4arch4Sm90ELb0ELb0ELb1ELb0ELb1ELb0ELb0ELb1ELb1ELb1ELb1ELb0EEENS1_21CollectiveEpilogueFwdINS6_IJSA_SC_SB_EEES9_SE_SG_Li256ELb0ELb1ELb1ELb0EEENS1_19SingleTileSchedulerILb0ELb1ELb1ELi128EEEEEEEEEvNT_6ParamsE:
[----:B------:R-:W0:Y:S02]  /*0000*/  LDC R1, c[0x0][0x28] ;  /* 0x00000a00ff017b82 */ /* 0x000e240000000800 */
[----:B0-----:R-:W-:Y:S01]  /*0010*/  VIADD R1, R1, 0xfffffff8 ;  /* 0xfffffff801017836 */ /* 0x001fe20000000000 */
[----:B------:R-:W0:Y:S01]  /*0020*/  S2R R25, SR_TID.X ;  /* 0x0000000000197919 */ /* 0x000e220000002100 */
[----:B------:R-:W-:Y:S01]  /*0030*/  ELECT P0, URZ, PT ;  /* 0x00000000003f782f */ /* 0x000fe20003800000 */
[----:B------:R-:W-:Y:S01]  /*0040*/  UMOV UR4, 0x80 ;  /* 0x0000008000047882 */ /* 0x000fe20000000000 */
[----:B------:R-:W-:Y:S01]  /*0050*/  UMOV UR7, 0x100 ;  /* 0x0000010000077882 */ /* 0x000fe20000000000 */
[----:B0-----:R-:W-:-:S05]  /*0060*/  SHF.R.U32.HI R0, RZ, 0x5, R25 ;  /* 0x00000005ff007819 */ /* 0x001fca0000011619 */
[----:B------:R-:W0:Y:S02]  /*0070*/  SHFL.IDX PT, R2, R0, RZ, 0x1f ;  /* 0x00001fff00027589 */ /* 0x000e2400000e0000 */
[C---:B0-----:R-:W-:Y:S02]  /*0080*/  ISETP.NE.OR P0, PT, R2.reuse, RZ, !P0 ;  /* 0x000000ff0200720c */ /* 0x041fe40004705670 */
[----:B------:R-:W-:Y:S02]  /*0090*/  ISETP.NE.AND P1, PT, R2, RZ, PT ;  /* 0x000000ff0200720c */ /* 0x000fe40003f25270 */
[----:B------:R-:W-:-:S06]  /*00a0*/  SHF.R.U32.HI R2, RZ, 0x7, R25 ;  /* 0x00000007ff027819 */ /* 0x000fcc0000011619 */
[----:B------:R-:W0:Y:S03]  /*00b0*/  SHFL.IDX PT, R2, R2, RZ, 0x1f ;  /* 0x00001fff02027589 */ /* 0x000e2600000e0000 */
[----:B------:R-:W-:Y:S01]  /*00c0*/  VOTEU.ALL UP0, P0 ;  /* 0x00000000003f7886 */ /* 0x000fe20000000000 */
[----:B------:R-:W-:-:S04]  /*00d0*/  VOTEU.ALL UP1, P0 ;  /* 0x00000000003f7886 */ /* 0x000fc80000020000 */
[----:B------:R-:W1:Y:S01]  /*00e0*/  @!UP0 S2UR UR8, SR_CgaCtaId ;  /* 0x00000000000889c3 */ /* 0x000e620000008800 */
[----:B------:R-:W-:Y:S01]  /*00f0*/  @!UP0 UMOV UR6, 0x400 ;  /* 0x0000040000068882 */ /* 0x000fe20000000000 */
[----:B------:R-:W-:-:S04]  /*0100*/  @!UP0 UIADD3 UR4, -UR4, 0x100000, URZ ;  /* 0x0010000004048890 */ /* 0x000fc8000fffe13f */
[----:B------:R-:W-:Y:S02]  /*0110*/  @!UP0 USHF.L.U32 UR5, UR4, 0xb, URZ ;  /* 0x0000000b04058899 */ /* 0x000fe4000800063f */
[----:B------:R-:W-:Y:S02]  /*0120*/  @!UP0 USHF.L.U32 UR4, UR4, 0x1, URZ ;  /* 0x0000000104048899 */ /* 0x000fe4000800063f */
[----:B-1----:R-:W-:Y:S02]  /*0130*/  @!UP0 ULEA UR8, UR8, UR6, 0x18 ;  /* 0x0000000608088291 */ /* 0x002fe4000f8ec03f */
[----:B------:R-:W-:-:S04]  /*0140*/  @!UP0 UIADD3 UR6, -UR7, 0x100000, URZ ;  /* 0x0010000007068890 */ /* 0x000fc8000fffe13f */
[----:B------:R-:W-:Y:S02]  /*0150*/  @!UP0 USHF.L.U32 UR7, UR6, 0xb, URZ ;  /* 0x0000000b06078899 */ /* 0x000fe4000800063f */
[----:B------:R-:W-:Y:S01]  /*0160*/  @!UP0 USHF.L.U32 UR6, UR6, 0x1, URZ ;  /* 0x0000000106068899 */ /* 0x000fe2000800063f */
[----:B------:R-:W-:-:S05]  /*0170*/  VOTEU.ALL UP0, P0 ;  /* 0x00000000003f7886 */ /* 0x000fca0000000000 */
[----:B------:R1:W2:Y:S06]  /*0180*/  @!UP0 SYNCS.EXCH.64 URZ, [UR8+0x38800], UR4 ;  /* 0x03880004083f85b2 */ /* 0x0002ac0008000100 */
[----:B------:R1:W3:Y:S02]  /*0190*/  @!UP1 SYNCS.EXCH.64 URZ, [UR8+0x38820], UR6 ;  /* 0x03882006083f95b2 */ /* 0x0002e40008000100 */
[----:B01----:R-:W-:Y:S05]  /*01a0*/  @P1 BRA `(.L_x_0) ;  /* 0x0000000000481947 */ /* 0x003fea0003800000 */
[----:B------:R-:W0:Y:S01]  /*01b0*/  S2UR UR5, SR_CgaCtaId ;  /* 0x00000000000579c3 */ /* 0x000e220000008800 */
[----:B------:R-:W-:Y:S01]  /*01c0*/  UMOV UR4, 0x400 ;  /* 0x0000040000047882 */ /* 0x000fe20000000000 */
[----:B------:R-:W-:Y:S01]  /*01d0*/  UMOV UR6, 0x80 ;  /* 0x0000008000067882 */ /* 0x000fe20000000000 */
[----:B------:R-:W-:Y:S01]  /*01e0*/  UMOV UR7, 0x100 ;  /* 0x0000010000077882 */ /* 0x000fe20000000000 */
[----:B------:R-:W-:Y:S01]  /*01f0*/  ELECT P0, URZ, PT ;  /* 0x00000000003f782f */ /* 0x000fe20003800000 */
[----:B0-----:R-:W-:Y:S02]  /*0200*/  ULEA UR8, UR5, UR4, 0x18 ;  /* 0x0000000405087291 */ /* 0x001fe4000f8ec03f */
[----:B------:R-:W-:-:S04]  /*0210*/  UIADD3 UR4, -UR6, 0x100000, URZ ;  /* 0x0010000006047890 */ /* 0x000fc8000fffe13f */
[----:B------:R-:W-:Y:S02]  /*0220*/  USHF.L.U32 UR5, UR4, 0xb, URZ ;  /* 0x0000000b04057899 */ /* 0x000fe4000800063f */
[----:B------:R-:W-:Y:S02]  /*0230*/  USHF.L.U32 UR4, UR4, 0x1, URZ ;  /* 0x0000000104047899 */ /* 0x000fe4000800063f */
[----:B------:R-:W-:-:S04]  /*0240*/  UIADD3 UR6, -UR7, 0x100000, URZ ;  /* 0x0010000007067890 */ /* 0x000fc8000fffe13f */
[----:B------:R-:W-:Y:S02]  /*0250*/  USHF.L.U32 UR7, UR6, 0xb, URZ ;  /* 0x0000000b06077899 */ /* 0x000fe4000800063f */
[----:B------:R-:W-:Y:S01]  /*0260*/  USHF.L.U32 UR6, UR6, 0x1, URZ ;  /* 0x0000000106067899 */ /* 0x000fe2000800063f */
[----:B------:R-:W0:Y:S03]  /*0270*/  FENCE.VIEW.ASYNC.S ;  /* 0x00000000000073c6 */ /* 0x000e260000000000 */
[----:B0-----:R0:W1:Y:S08]  /*0280*/  SYNCS.EXCH.64 URZ, [UR8+0x38830], UR4 ;  /* 0x03883004083f75b2 */ /* 0x0010700008000100 */
[----:B------:R0:W4:Y:S01]  /*0290*/  SYNCS.EXCH.64 URZ, [UR8+0x38840], UR6 ;  /* 0x03884006083f75b2 */ /* 0x0001220008000100 */
[----:B------:R0:W0:Y:S01]  /*02a0*/  SYNCS.EXCH.64 URZ, [UR8+0x38838], UR4 ;  /* 0x03883804083f75b2 */ /* 0x0000220008000100 */
[----:B------:R0:W0:Y:S01]  /*02b0*/  SYNCS.EXCH.64 URZ, [UR8+0x38848], UR6 ;  /* 0x03884806083f75b2 */ /* 0x0000220008000100 */
[----:B------:R-:W-:Y:S01]  /*02c0*/  NOP ;  /* 0x0000000000007918 */ /* 0x000fe20000000000 */
.L_x_0:
[----:B------:R-:W5:Y:S01]  /*02d0*/  SHFL.IDX PT, R3, R0, RZ, 0x1f ;  /* 0x00001fff00037589 */ /* 0x000f6200000e0000 */
[----:B------:R-:W-:Y:S01]  /*02e0*/  NOP ;  /* 0x0000000000007918 */ /* 0x000fe20000000000 */
[----:B-----5:R-:W-:-:S13]  /*02f0*/  ISETP.NE.AND P0, PT, R3, RZ, PT ;  /* 0x000000ff0300720c */ /* 0x020fda0003f05270 */
[----:B------:R-:W-:Y:S05]  /*0300*/  @P0 BRA `(.L_x_1) ;  /* 0x0000000000480947 */ /* 0x000fea0003800000 */
[----:B0-----:R-:W0:Y:S01]  /*0310*/  S2UR UR5, SR_CgaCtaId ;  /* 0x00000000000579c3 */ /* 0x001e220000008800 */
        /* <DEDUP_REMOVED lines=12> */
[----:B0-----:R0:W0:Y:S08]  /*03e0*/  SYNCS.EXCH.64 URZ, [UR8+0x38850], UR4 ;  /* 0x03885004083f75b2 */ /* 0x0010300008000100 */
[----:B------:R0:W0:Y:S01]  /*03f0*/  SYNCS.EXCH.64 URZ, [UR8+0x38860], UR6 ;  /* 0x03886006083f75b2 */ /* 0x0000220008000100 */
[----:B------:R0:W0:Y:S01]  /*0400*/  SYNCS.EXCH.64 URZ, [UR8+0x38858], UR4 ;  /* 0x03885804083f75b2 */ /* 0x0000220008000100 */
[----:B------:R0:W0:Y:S01]  /*0410*/  SYNCS.EXCH.64 URZ, [UR8+0x38868], UR6 ;  /* 0x03886806083f75b2 */ /* 0x0000220008000100 */
[----:B------:R-:W-:Y:S01]  /*0420*/  NOP ;  /* 0x0000000000007918 */ /* 0x000fe20000000000 */
.L_x_1:
[----:B------:R-:W5:Y:S01]  /*0430*/  SHFL.IDX PT, R3, R0, RZ, 0x1f ;  /* 0x00001fff00037589 */ /* 0x000f6200000e0000 */
[----:B------:R-:W-:Y:S01]  /*0440*/  NOP ;  /* 0x0000000000007918 */ /* 0x000fe20000000000 */
[----:B-----5:R-:W-:-:S13]  /*0450*/  ISETP.NE.AND P0, PT, R3, RZ, PT ;  /* 0x000000ff0300720c */ /* 0x020fda0003f05270 */
[----:B------:R-:W-:Y:S05]  /*0460*/  @P0 BRA `(.L_x_2) ;  /* 0x0000000000380947 */ /* 0x000fea0003800000 */
[----:B0-----:R-:W0:Y:S01]  /*0470*/  S2UR UR5, SR_CgaCtaId ;  /* 0x00000000000579c3 */ /* 0x001e220000008800 */
[----:B------:R-:W-:Y:S01]  /*0480*/  UMOV UR4, 0x400 ;  /* 0x0000040000047882 */ /* 0x000fe20000000000 */
[----:B------:R-:W-:Y:S01]  /*0490*/  UMOV UR7, 0x80 ;  /* 0x0000008000077882 */ /* 0x000fe20000000000 */
[----:B------:R-:W-:Y:S01]  /*04a0*/  ELECT P0, URZ, PT ;  /* 0x00000000003f782f */ /* 0x000fe20003800000 */
[----:B0-----:R-:W-:Y:S02]  /*04b0*/  ULEA UR6, UR5, UR4, 0x18 ;  /* 0x0000000405067291 */ /* 0x001fe4000f8ec03f */
[----:B------:R-:W-:-:S04]  /*04c0*/  UIADD3 UR4, -UR7, 0x100000, URZ ;  /* 0x0010000007047890 */ /* 0x000fc8000fffe13f */
[----:B------:R-:W-:Y:S02]  /*04d0*/  USHF.L.U32 UR5, UR4, 0xb, URZ ;  /* 0x0000000b04057899 */ /* 0x000fe4000800063f */
[----:B------:R-:W-:Y:S01]  /*04e0*/  USHF.L.U32 UR4, UR4, 0x1, URZ ;  /* 0x0000000104047899 */ /* 0x000fe2000800063f */
[----:B------:R-:W0:Y:S11]  /*04f0*/  FENCE.VIEW.ASYNC.S ;  /* 0x00000000000073c6 */ /* 0x000e360000000000 */
[----:B0-----:R0:W0:Y:S01]  /*0500*/  SYNCS.EXCH.64 URZ, [UR6+0x38870], UR4 ;  /* 0x03887004063f75b2 */ /* 0x0010220008000100 */
[----:B------:R0:W0:Y:S01]  /*0510*/  SYNCS.EXCH.64 URZ, [UR6+0x38880], UR4 ;  /* 0x03888004063f75b2 */ /* 0x0000220008000100 */
[----:B------:R0:W0:Y:S01]  /*0520*/  SYNCS.EXCH.64 URZ, [UR6+0x38878], UR4 ;  /* 0x03887804063f75b2 */ /* 0x0000220008000100 */
[----:B------:R0:W0:Y:S01]  /*0530*/  SYNCS.EXCH.64 URZ, [UR6+0x38888], UR4 ;  /* 0x03888804063f75b2 */ /* 0x0000220008000100 */
[----:B------:R-:W-:Y:S01]  /*0540*/  NOP ;  /* 0x0000000000007918 */ /* 0x000fe20000000000 */
.L_x_2:
        /* <DEDUP_REMOVED lines=22> */
.L_x_3:
[----:B------:R-:W5:Y:S01]  /*06b0*/  SHFL.IDX PT, R3, R0, RZ, 0x1f ;  /* 0x00001fff00037589 */ /* 0x000f6200000e0000 */
[----:B------:R-:W-:Y:S01]  /*06c0*/  R2UR UR9, R2 ;  /* 0x00000000020972ca */ /* 0x000fe200000e0000 */
        /* <DEDUP_REMOVED lines=21> */
.L_x_4:
[----:B------:R-:W-:Y:S01]  /*0820*/  UISETP.NE.AND UP0, UPT, UR9, URZ, UPT ;  /* 0x0000003f0900728c */ /* 0x000fe2000bf05270 */
[----:B------:R-:W-:Y:S01]  /*0830*/  NOP ;  /* 0x0000000000007918 */ /* 0x000fe20000000000 */
[----:B0-----:R-:W-:Y:S01]  /*0840*/  UMOV UR4, 0x1 ;  /* 0x0000000100047882 */ /* 0x001fe20000000000 */
[----:B------:R-:W-:Y:S01]  /*0850*/  BSSY B6, `(.L_x_5) ;  /* 0x00010d3000067945 */ /* 0x000fe20003800000 */
[----:B------:R-:W-:Y:S01]  /*0860*/  USEL UR4, UR4, 0x2, !UP0 ;  /* 0x0000000204047887 */ /* 0x000fe2000c000000 */
[----:B-1234-:R-:W-:Y:S01]  /*0870*/  BAR.SYNC.DEFER_BLOCKING 0x0 ;  /* 0x0000000000007b1d */ /* 0x01efe20000010000 */
[----:B------:R-:W-:-:S04]  /*0880*/  PLOP3.LUT P0, PT, PT, PT, UP0, 0x80, 0x0 ;  /* 0x000000000000781c */ /* 0x000fc80003f0f008 */
[----:B------:R-:W-:-:S05]  /*0890*/  IMAD.U32 R2, RZ, RZ, UR4 ;  /* 0x00000004ff027e24 */ /* 0x000fca000f8e00ff */
[----:B------:R0:W-:Y:S04]  /*08a0*/  STL [R1+0x4], R2 ;  /* 0x0000040201007387 */ /* 0x0001e80000100800 */
[----:B------:R-:W-:Y:S05]  /*08b0*/  @!P0 BRA `(.L_x_6) ;  /* 0x000000cc009c8947 */ /* 0x000fea0003800000 */
.L_x_7:
[----:B------:R-:W-:-:S08]  /*08c0*/  NOP ;  /* 0x0000000000007918 */ /* 0x000fd00000000000 */
[----:B------:R-:W1:Y:S02]  /*08d0*/  USETMAXREG.TRY_ALLOC.CTAPOOL UP0, 0xe8 ;  /* 0x000000e8000079c8 */ /* 0x000e640008000600 */
[----:B-1----:R-:W-:-:S13]  /*08e0*/  PLOP3.LUT P0, PT, PT, PT, UP0, 0x80, 0x0 ;  /* 0x000000000000781c */ /* 0x002fda0003f0f008 */
[----:B------:R-:W-:Y:S05]  /*08f0*/  @!P0 BRA `(.L_x_7) ;  /* 0xfffffffc00f08947 */ /* 0x000fea000383ffff */
[----:B------:R-:W1:Y:S01]  /*0900*/  S2UR UR6, SR_CTAID.Y ;  /* 0x00000000000679c3 */ /* 0x000e620000002600 */
[----:B------:R-:W-:Y:S02]  /*0910*/  ULDC UR7, c[0x0][0xc50] ;  /* 0x0003140000077ab9 */ /* 0x000fe40000000800 */
[----:B------:R-:W-:-:S05]  /*0920*/  UISETP.NE.AND UP0, UPT, UR7, 0x1, UPT ;  /* 0x000000010700788c */ /* 0x000fca000bf05270 */
[----:B------:R-:W2:Y:S06]  /*0930*/  S2UR UR8, SR_CTAID.Z ;  /* 0x00000000000879c3 */ /* 0x000eac0000002700 */
[----:B------:R-:W-:Y:S01]  /*0940*/  @UP0 ULDC UR4, c[0x0][0xc54] ;  /* 0x0003150000040ab9 */ /* 0x000fe20000000800 */
[----:B------:R-:W-:Y:S01]  /*0950*/  @UP0 ULDC UR9, c[0x0][0xc58] ;  /* 0x0003160000090ab9 */ /* 0x000fe20000000800 */
[----:B-1----:R-:W-:Y:S02]  /*0960*/  UIMAD.WIDE.U32 UR4, UR6, UR4, URZ ;  /* 0x00000004060472a5 */ /* 0x002fe4000f8e003f */
[----:B------:R-:W-:-:S02]  /*0970*/  UMOV UR10, UR6 ;  /* 0x00000006000a7c82 */ /* 0x000fc40008000000 */
[----:B------:R-:W-:Y:S01]  /*0980*/  @UP0 USHF.R.U32.HI UR10, URZ, UR9, UR5 ;  /* 0x000000093f0a0299 */ /* 0x000fe20008011605 */
[----:B------:R-:W-:Y:S06]  /*0990*/  BAR.ARV 0x8, 0x180 ;  /* 0x0206000000007b1d */ /* 0x000fec0000002000 */
[----:B--2---:R-:W-:Y:S01]  /*09a0*/  ISETP.LE.AND P0, PT, RZ, UR8, PT ;  /* 0x00000008ff007c0c */ /* 0x004fe2000bf03270 */
[----:B------:R-:W-:Y:S02]  /*09b0*/  UIADD3 UR4, -UR10, URZ, URZ ;  /* 0x0000003f0a047290 */ /* 0x000fe4000fffe13f */
[----:B------:R-:W-:-:S02]  /*09c0*/  IMAD.U32 R18, RZ, RZ, UR10 ;  /* 0x0000000aff127e24 */ /* 0x000fc4000f8e00ff */
[----:B------:R-:W-:-:S08]  /*09d0*/  UIMAD UR7, UR7, UR4, UR6 ;  /* 0x00000004070772a4 */ /* 0x000fd0000f8e0206 */
[----:B------:R-:W-:Y:S05]  /*09e0*/  @!P0 BRA `(.L_x_8) ;  /* 0x0000010800e48947 */ /* 0x000fea0003800000 */
[----:B------:R-:W-:Y:S01]  /*09f0*/  ULDC.64 UR4, c[0x0][0x418] ;  /* 0x0001060000047ab9 */ /* 0x000fe20000000a00 */
[----:B------:R-:W-:Y:S01]  /*0a00*/  ULDC UR61, c[0x0][0x424] ;  /* 0x00010900003d7ab9 */ /* 0x000fe20000000800 */
[----:B------:R-:W-:Y:S02]  /*0a10*/  UISETP.NE.U32.AND UP0, UPT, UR4, URZ, UPT ;  /* 0x0000003f0400728c */ /* 0x000fe4000bf05070 */
[----:B------:R-:W-:Y:S02]  /*0a20*/  ULOP3.LUT UR9, UR7, 0xffff, URZ, 0xc0, !UPT ;  /* 0x0000ffff07097892 */ /* 0x000fe4000f8ec03f */
[----:B------:R-:W-:Y:S01]  /*0a30*/  UISETP.NE.AND.EX UP0, UPT, UR5, URZ, UPT, UP0 ;  /* 0x0000003f0500728c */ /* 0x000fe2000bf05300 */
[----:B------:R-:W-:-:S03]  /*0a40*/  ULDC UR4, c[0x0][0x2f0] ;  /* 0x0000bc0000047ab9 */ /* 0x000fc60000000800 */
[----:B------:R-:W-:-:S04]  /*0a50*/  USEL UR61, UR61, 0x1, UP0 ;  /* 0x000000013d3d7887 */ /* 0x000fc80008000000 */
[----:B------:R-:W-:-:S04]  /*0a60*/  UIMAD UR61, UR61, UR4, URZ ;  /* 0x000000043d3d72a4 */ /* 0x000fc8000f8e023f */
[----:B------:R-:W-:Y:S02]  /*0a70*/  UISETP.GE.AND UP0, UPT, UR61, 0x1, UPT ;  /* 0x000000013d00788c */ /* 0x000fe4000bf06270 */
[----:B------:R-:W-:-:S04]  /*0a80*/  UIADD3 UR4, UR61, 0x4f, URZ ;  /* 0x0000004f3d047890 */ /* 0x000fc8000fffe03f */
[----:B------:R-:W-:Y:S01]  /*0a90*/  PLOP3.LUT P0, PT, PT, PT, UP0, 0x80, 0x0 ;  /* 0x000000000000781c */ /* 0x000fe20003f0f008 */
[----:B------:R-:W-:-:S04]  /*0aa0*/  UIMAD.WIDE UR4, UR4, 0x66666667, URZ ;  /* 0x66666667040478a5 */ /* 0x000fc8000f8e023f */
[----:B------:R-:W-:-:S03]  /*0ab0*/  USHF.R.U32.HI UR6, URZ, 0x1f, UR5 ;  /* 0x0000001f3f067899 */ /* 0x000fc60008011605 */
[----:B------:R-:W-:Y:S01]  /*0ac0*/  UMOV UR4, URZ ;  /* 0x0000003f00047c82 */ /* 0x000fe20008000000 */
[----:B------:R-:W-:-:S04]  /*0ad0*/  ULEA.HI.SX32 UR6, UR5, UR6, 0x1b ;  /* 0x0000000605067291 */ /* 0x000fc8000f8fda3f */
[----:B------:R-:W-:Y:S08]  /*0ae0*/  @!P0 BRA `(.L_x_9) ;  /* 0x0000000000908947 */ /* 0x000ff00003800000 */
[----:B------:R-:W-:Y:S01]  /*0af0*/  USHF.R.U32.HI UR7, URZ, 0x10, UR7 ;  /* 0x000000103f077899 */ /* 0x000fe20008011607 */
[----:B------:R-:W-:-:S03]  /*0b00*/  UMOV UR4, URZ ;  /* 0x0000003f00047c82 */ /* 0x000fc60008000000 */
[----:B------:R-:W-:-:S11]  /*0b10*/  UISETP.NE.AND UP0, UPT, UR7, URZ, UPT ;  /* 0x0000003f0700728c */ /* 0x000fd6000bf05270 */
[----:B------:R-:W-:Y:S02]  /*0b20*/  @!UP0 ULDC UR7, c[0x0][0x9f0] ;  /* 0x00027c0000078ab9 */ /* 0x000fe40000000800 */
[----:B------:R-:W-:Y:S01]  /*0b30*/  MOV R3, UR7 ;  /* 0x0000000700037c02 */ /* 0x000fe20008000f00 */
[----:B------:R-:W-:-:S03]  /*0b40*/  UIADD3 UR8, UR6, -0x1, UR7 ;  /* 0xffffffff06087890 */ /* 0x000fc6000fffe007 */
[-C--:B------:R-:W-:Y:S02]  /*0b50*/  IABS R0, R3.reuse ;  /* 0x0000000300007213 */ /* 0x080fe40000000000 */
[----:B------:R-:W-:Y:S01]  /*0b60*/  IABS R5, R3 ;  /* 0x0000000300057213 */ /* 0x000fe20000000000 */
[----:B------:R-:W-:Y:S01]  /*0b70*/  IMAD.U32 R4, RZ, RZ, UR8 ;  /* 0x00000008ff047e24 */ /* 0x000fe2000f8e00ff */
[----:B------:R-:W-:Y:S01]  /*0b80*/  R2UR UR12, R0 ;  /* 0x00000000000c72ca */ /* 0x000fe200000e0000 */
[----:B------:R-:W-:-:S03]  /*0b90*/  ULOP3.LUT UR8, UR8, UR7, URZ, 0x3c, !UPT ;  /* 0x0000000708087292 */ /* 0x000fc6000f8e3c3f */
[----:B------:R-:W-:-:S05]  /*0ba0*/  IABS R4, R4 ;  /* 0x0000000400047213 */ /* 0x000fca0000000000 */
[----:B------:R-:W-:-:S04]  /*0bb0*/  IMAD.MOV.U32 R3, RZ, RZ, R4 ;  /* 0x000000ffff037224 */ /* 0x000fc800078e0004 */
[----:B------:R-:W1:Y:S01]  /*0bc0*/  I2F.RP R0, UR12 ;  /* 0x0000000c00007d06 */ /* 0x000e620008209400 */
[----:B------:R-:W-:-:S07]  /*0bd0*/  R2UR UR11, R3 ;  /* 0x00000000030b72ca */ /* 0x000fce00000e0000 */
[----:B-1----:R-:W0:Y:S02]  /*0be0*/  MUFU.RCP R0, R0 ;  /* 0x0000000000007308 */ /* 0x002e240000001000 */
[----:B0-----:R-:W-:Y:S01]  /*0bf0*/  VIADD R2, R0, 0xffffffe ;  /* 0x0ffffffe00027836 */ /* 0x001fe20000000000 */
[----:B------:R-:W-:-:S05]  /*0c00*/  IADD3 R0, RZ, -R5, RZ ;  /* 0x80000005ff007210 */ /* 0x000fca0007ffe0ff */
[----:B------:R-:W0:Y:S02]  /*0c10*/  F2I.FTZ.U32.TRUNC.NTZ R2, R2 ;  /* 0x0000000200027305 */ /* 0x000e24000021f000 */
[----:B0-----:R-:W-:-:S13]  /*0c20*/  R2UR UR5, R2 ;  /* 0x00000000020572ca */ /* 0x001fda00000e0000 */
[----:B------:R-:W-:-:S04]  /*0c30*/  UIADD3 UR10, URZ, -UR5, URZ ;  /* 0x800000053f0a7290 */ /* 0x000fc8000fffe03f */
[----:B------:R-:W-:-:S04]  /*0c40*/  UIMAD UR10, UR10, UR12, URZ ;  /* 0x0000000c0a0a72a4 */ /* 0x000fc8000f8e023f */
[----:B------:R-:W-:-:S03]  /*0c50*/  UIMAD.WIDE.U32 UR4, UR5, UR10, UR4 ;  /* 0x0000000a050472a5 */ /* 0x000fc6000f8e0004 */
[----:B------:R-:W-:Y:S01]  /*0c60*/  R2UR UR10, R0 ;  /* 0x00000000000a72ca */ /* 0x000fe200000e0000 */
[----:B------:R-:W-:-:S12]  /*0c70*/  UIMAD.WIDE.U32 UR4, UR5, UR11, URZ ;  /* 0x0000000b050472a5 */ /* 0x000fd8000f8e003f */
[----:B------:R-:W-:-:S04]  /*0c80*/  UIMAD UR4, UR5, UR10, UR11 ;  /* 0x0000000a050472a4 */ /* 0x000fc8000f8e020b */
[----:B------:R-:W-:-:S11]  /*0c90*/  UISETP.GT.U32.AND UP0, UPT, UR12, UR4, UPT ;  /* 0x000000040c00728c */ /* 0x000fd6000bf04070 */
[----:B------:R-:W-:Y:S02]  /*0ca0*/  @!UP0 UIADD3 UR4, UR4, -UR12, URZ ;  /* 0x8000000c04048290 */ /* 0x000fe4000fffe03f */
[----:B------:R-:W-:Y:S02]  /*0cb0*/  @!UP0 UIADD3 UR5, UR5, 0x1, URZ ;  /* 0x0000000105058890 */ /* 0x000fe4000fffe03f */
[----:B------:R-:W-:Y:S02]  /*0cc0*/  UISETP.GE.U32.AND UP1, UPT, UR4, UR12, UPT ;  /* 0x0000000c0400728c */ /* 0x000fe4000bf26070 */
[----:B------:R-:W-:-:S09]  /*0cd0*/  UISETP.GE.AND UP0, UPT, UR8, URZ, UPT ;  /* 0x0000003f0800728c */ /* 0x000fd2000bf06270 */
[----:B------:R-:W-:Y:S02]  /*0ce0*/  @UP1 UIADD3 UR5, UR5, 0x1, URZ ;  /* 0x0000000105051890 */ /* 0x000fe4000fffe03f */
[----:B------:R-:W-:-:S05]  /*0cf0*/  UISETP.NE.AND UP1, UPT, UR7, URZ, UPT ;  /* 0x0000003f0700728c */ /* 0x000fca000bf25270 */
[----:B------:R-:W-:Y:S02]  /*0d00*/  UMOV UR4, UR5 ;  /* 0x0000000500047c82 */ /* 0x000fe40008000000 */
[----:B------:R-:W-:-:S04]  /*0d10*/  @!UP0 UIADD3 UR4, -UR4, URZ, URZ ;  /* 0x0000003f04048290 */ /* 0x000fc8000fffe13f */
[----:B------:R-:W-:-:S12]  /*0d20*/  @!UP1 ULOP3.LUT UR4, URZ, UR7, URZ, 0x33, !UPT ;  /* 0x000000073f049292 */ /* 0x000fd8000f8e333f */
.L_x_9:
[----:B------:R-:W-:Y:S01]  /*0d30*/  UIMAD UR5, UR9, UR4, URZ ;  /* 0x00000004090572a4 */ /* 0x000fe2000f8e023f */
[----:B------:R-:W-:Y:S01]  /*0d40*/  IMAD.U32 R0, RZ, RZ, UR6 ;  /* 0x00000006ff007e24 */ /* 0x000fe2000f8e00ff */
[----:B------:R-:W-:Y:S01]  /*0d50*/  IADD3 R19, R25, -0x80, RZ ;  /* 0xffffff8019137810 */ /* 0x000fe20007ffe0ff */
[----:B------:R-:W-:Y:S01]  /*0d60*/  IMAD.U32 R3, RZ, RZ, UR4 ;  /* 0x00000004ff037e24 */ /* 0x000fe2000f8e00ff */
[----:B------:R-:W-:Y:S01]  /*0d70*/  PLOP3.LUT P0, PT, PT, PT, PT, 0x80, 0x0 ;  /* 0x000000000000781c */ /* 0x000fe20003f0f070 */
[----:B0-----:R-:W-:Y:S01]  /*0d80*/  IMAD.MOV.U32 R2, RZ, RZ, RZ ;  /* 0x000000ffff027224 */ /* 0x001fe200078e00ff */
[----:B------:R-:W-:Y:S01]  /*0d90*/  CS2R R150, SRZ ;  /* 0x0000000000967805 */ /* 0x000fe2000001ff00 */
[----:B------:R-:W-:Y:S01]  /*0da0*/  IMAD.U32 R17, RZ, RZ, UR5 ;  /* 0x00000005ff117e24 */ /* 0x000fe2000f8e00ff */
[----:B------:R-:W-:Y:S02]  /*0db0*/  VIADDMNMX R0, R3, UR5, R0, PT ;  /* 0x0000000503007c46 */ /* 0x000fe4000b800100 */
[----:B------:R-:W-:-:S02]  /*0dc0*/  CS2R R148, SRZ ;  /* 0x0000000000947805 */ /* 0x000fc4000001ff00 */
[----:B------:R-:W-:Y:S02]  /*0dd0*/  CS2R R146, SRZ ;  /* 0x0000000000927805 */ /* 0x000fe4000001ff00 */
[----:B------:R-:W-:Y:S02]  /*0de0*/  CS2R R144, SRZ ;  /* 0x0000000000907805 */ /* 0x000fe4000001ff00 */
[----:B------:R-:W-:Y:S01]  /*0df0*/  R2UR UR60, R0 ;  /* 0x00000000003c72ca */ /* 0x000fe200000e0000 */
[----:B------:R-:W-:Y:S01]  /*0e00*/  IMAD.MOV.U32 R0, RZ, RZ, RZ ;  /* 0x000000ffff007224 */ /* 0x000fe200078e00ff */
[----:B------:R-:W-:Y:S02]  /*0e10*/  CS2R R142, SRZ ;  /* 0x00000000008e7805 */ /* 0x000fe4000001ff00 */
[----:B------:R-:W-:Y:S02]  /*0e20*/  CS2R R140, SRZ ;  /* 0x00000000008c7805 */ /* 0x000fe4000001ff00 */
[----:B------:R-:W-:-:S02]  /*0e30*/  CS2R R138, SRZ ;  /* 0x00000000008a7805 */ /* 0x000fc4000001ff00 */
[----:B------:R-:W-:Y:S02]  /*0e40*/  CS2R R136, SRZ ;  /* 0x0000000000887805 */ /* 0x000fe4000001ff00 */
[----:B------:R-:W-:Y:S02]  /*0e50*/  CS2R R134, SRZ ;  /* 0x0000000000867805 */ /* 0x000fe4000001ff00 */
[----:B------:R-:W-:Y:S02]  /*0e60*/  CS2R R132, SRZ ;  /* 0x0000000000847805 */ /* 0x000fe4000001ff00 */
[----:B------:R-:W-:Y:S02]  /*0e70*/  CS2R R130, SRZ ;  /* 0x0000000000827805 */ /* 0x000fe4000001ff00 */
[----:B------:R-:W-:Y:S02]  /*0e80*/  CS2R R128, SRZ ;  /* 0x0000000000807805 */ /* 0x000fe4000001ff00 */
[----:B------:R-:W-:-:S02]  /*0e90*/  CS2R R126, SRZ ;  /* 0x00000000007e7805 */ /* 0x000fc4000001ff00 */
[----:B------:R-:W-:Y:S02]  /*0ea0*/  CS2R R124, SRZ ;  /* 0x00000000007c7805 */ /* 0x000fe4000001ff00 */
[----:B------:R-:W-:Y:S01]  /*0eb0*/  CS2R R122, SRZ ;  /* 0x00000000007a7805 */ /* 0x000fe2000001ff00 */
[----:B------:R-:W-:Y:S01]  /*0ec0*/  UISETP.GT.AND UP0, UPT, UR60, UR5, UPT ;  /* 0x000000053c00728c */ /* 0x000fe2000bf04270 */
[----:B------:R-:W-:Y:S02]  /*0ed0*/  CS2R R120, SRZ ;  /* 0x0000000000787805 */ /* 0x000fe4000001ff00 */
[----:B------:R-:W-:Y:S02]  /*0ee0*/  CS2R R118, SRZ ;  /* 0x0000000000767805 */ /* 0x000fe4000001ff00 */
[----:B------:R-:W-:Y:S02]  /*0ef0*/  CS2R R116, SRZ ;  /* 0x0000000000747805 */ /* 0x000fe4000001ff00 */
[----:B------:R-:W-:-:S02]  /*0f00*/  CS2R R114, SRZ ;  /* 0x0000000000727805 */ /* 0x000fc4000001ff00 */
[----:B------:R-:W-:Y:S02]  /*0f10*/  CS2R R112, SRZ ;  /* 0x0000000000707805 */ /* 0x000fe4000001ff00 */
[----:B------:R-:W-:Y:S02]  /*0f20*/  PLOP3.LUT P1, PT, PT, PT, UP0, 0x80, 0x0 ;  /* 0x000000000000781c */ /* 0x000fe40003f2f008 */
[----:B------:R-:W-:Y:S02]  /*0f30*/  CS2R R110, SRZ ;  /* 0x00000000006e7805 */ /* 0x000fe4000001ff00 */
        /* <DEDUP_REMOVED lines=42> */
[----:B------:R-:W-:Y:S01]  /*11e0*/  CS2R R24, SRZ ;  /* 0x0000000000187805 */ /* 0x000fe2000001ff00 */
[----:B------:R-:W-:Y:S06]  /*11f0*/  @!P1 BRA `(.L_x_10) ;  /* 0x0000009c00f09947 */ /* 0x000fec0003800000 */
[----:B------:R-:W-:Y:S01]  /*1200*/  SHF.R.S32.HI R0, RZ, 0x1f, R19 ;  /* 0x0000001fff007819 */ /* 0x000fe20000011413 */
[----:B------:R-:W0:Y:S01]  /*1210*/  S2UR UR7, SR_CgaCtaId ;  /* 0x00000000000779c3 */ /* 0x000e220000008800 */
[----:B------:R-:W-:Y:S02]  /*1220*/  UMOV UR6, 0x400 ;  /* 0x0000040000067882 */ /* 0x000fe40000000000 */
[----:B------:R-:W-:-:S04]  /*1230*/  LEA.HI R22, R0, R19, RZ, 0x7 ;  /* 0x0000001300167211 */ /* 0x000fc800078f38ff */
[----:B------:R-:W-:-:S06]  /*1240*/  SHF.R.S32.HI R0, RZ, 0x7, R22 ;  /* 0x00000007ff007819 */ /* 0x000fcc0000011416 */
[----:B------:R-:W1:Y:S01]  /*1250*/  SHFL.IDX PT, R0, R0, RZ, 0x1f ;  /* 0x00001fff00007589 */ /* 0x000e6200000e0000 */
[----:B0-----:R-:W-:-:S04]  /*1260*/  ULEA UR8, UR7, UR6, 0x18 ;  /* 0x0000000607087291 */ /* 0x001fc8000f8ec03f */
[----:B------:R-:W-:Y:S02]  /*1270*/  UIADD3 UR6, UR8, 0x14400, URZ ;  /* 0x0001440008067890 */ /* 0x000fe4000fffe03f */
[----:B------:R-:W-:Y:S02]  /*1280*/  IMAD.U32 R16, RZ, RZ, UR8 ;  /* 0x00000008ff107e24 */ /* 0x000fe4000f8e00ff */
[----:B------:R-:W-:Y:S01]  /*1290*/  ULOP3.LUT UP0, URZ, UR6, 0x9f, URZ, 0xc0, !UPT ;  /* 0x0000009f063f7892 */ /* 0x000fe2000f80c03f */
[----:B-1----:R-:W-:-:S05]  /*12a0*/  R2UR UR4, R0 ;  /* 0x00000000000472ca */ /* 0x002fca00000e0000 */
[----:B------:R-:W-:-:S08]  /*12b0*/  PLOP3.LUT P0, PT, PT, PT, UP0, 0x80, 0x0 ;  /* 0x000000000000781c */ /* 0x000fd00003f0f008 */
[----:B------:R-:W-:-:S04]  /*12c0*/  ULEA.HI UR5, UR4, UR4, URZ, 0x1 ;  /* 0x0000000404057291 */ /* 0x000fc8000f8f083f */
[----:B------:R-:W-:-:S04]  /*12d0*/  ULOP3.LUT UR5, UR5, 0x1e, URZ, 0xc0, !UPT ;  /* 0x0000001e05057892 */ /* 0x000fc8000f8ec03f */
[----:B------:R-:W-:-:S04]  /*12e0*/  UIADD3 UR5, UR4, -UR5, URZ ;  /* 0x8000000504057290 */ /* 0x000fc8000fffe03f */
[----:B------:R-:W-:-:S04]  /*12f0*/  ULEA UR5, UR5, UR6, 0xd ;  /* 0x0000000605057291 */ /* 0x000fc8000f8e683f */
[----:B------:R-:W-:-:S04]  /*1300*/  USHF.R.U32.HI UR5, URZ, 0x4, UR5 ;  /* 0x000000043f057899 */ /* 0x000fc80008011605 */
[----:B------:R-:W-:Y:S01]  /*1310*/  ULOP3.LUT UR36, UR5, 0x3fff, URZ, 0xc0, !UPT ;  /* 0x00003fff05247892 */ /* 0x000fe2000f8ec03f */
[----:B------:R-:W-:Y:S11]  /*1320*/  @!P0 BRA `(.L_x_11) ;  /* 0x0000000000408947 */ /* 0x000ff60003800000 */
[----:B------:R-:W-:Y:S01]  /*1330*/  MOV R0, 0x0 ;  /* 0x0000000000007802 */ /* 0x000fe20000000f00 */
[----:B------:R-:W-:Y:S01]  /*1340*/  ULDC.64 UR4, c[0x4][0x138] ;  /* 0x01004e0000047ab9 */ /* 0x000fe20000000a00 */
[----:B------:R-:W-:Y:S01]  /*1350*/  ULDC.64 UR6, c[0x4][0xb8] ;  /* 0x01002e0000067ab9 */ /* 0x000fe20000000a00 */
[----:B------:R-:W-:Y:S01]  /*1360*/  MOV R4, UR4 ;  /* 0x0000000400047c02 */ /* 0x000fe20008000f00 */
[----:B------:R0:W1:Y:S01]  /*1370*/  LDC.64 R2, c[0x4][R0] ;  /* 0x0100000000027b82 */ /* 0x0000620000000a00 */
[----:B------:R-:W-:Y:S01]  /*1380*/  IMAD.U32 R5, RZ, RZ, UR5 ;  /* 0x00000005ff057e24 */ /* 0x000fe2000f8e00ff */
[----:B------:R-:W-:Y:S01]  /*1390*/  ULDC.64 UR4, c[0x4][0x140] ;  /* 0x0100500000047ab9 */ /* 0x000fe20000000a00 */
[----:B------:R-:W-:Y:S01]  /*13a0*/  MOV R10, UR6 ;  /* 0x00000006000a7c02 */ /* 0x000fe20008000f00 */
[----:B------:R-:W-:Y:S01]  /*13b0*/  IMAD.U32 R6, RZ, RZ, UR4 ;  /* 0x00000004ff067e24 */ /* 0x000fe2000f8e00ff */
[----:B------:R-:W-:Y:S01]  /*13c0*/  MOV R13, RZ ;  /* 0x000000ff000d7202 */ /* 0x000fe20000000f00 */
[----:B------:R-:W-:-:S02]  /*13d0*/  IMAD.U32 R7, RZ, RZ, UR5 ;  /* 0x00000005ff077e24 */ /* 0x000fc4000f8e00ff */
[----:B------:R-:W-:Y:S02]  /*13e0*/  IMAD.U32 R11, RZ, RZ, UR7 ;  /* 0x00000007ff0b7e24 */ /* 0x000fe4000f8e00ff */
[----:B------:R-:W-:Y:S02]  /*13f0*/  IMAD.MOV.U32 R8, RZ, RZ, 0x70 ;  /* 0x00000070ff087424 */ /* 0x000fe400078e00ff */
[----:B0-----:R-:W-:-:S07]  /*1400*/  IMAD.MOV.U32 R12, RZ, RZ, 0x1 ;  /* 0x00000001ff0c7424 */ /* 0x001fce00078e00ff */
[----:B------:R-:W-:-:S07]  /*1410*/  LEPC R20, `(.L_x_11) ;  /* 0x000000001014794e */ /* 0x000fce0000000000 */
[----:B-1----:R-:W-:Y:S05]  /*1420*/  CALL.ABS.NOINC R2 ;  /* 0x0000000002007343 */ /* 0x002fea0003c00000 */
.L_x_11:
[----:B------:R-:W-:Y:S02]  /*1430*/  R2UR UR4, R16 ;  /* 0x00000000100472ca */ /* 0x000fe400000e0000 */
[----:B------:R-:W-:-:S11]  /*1440*/  SHF.L.U32 R0, RZ, 0x1f, RZ ;  /* 0x0000001fff007819 */ /* 0x000fd600000006ff */
[----:B------:R-:W0:Y:S02]  /*1450*/  SYNCS.PHASECHK.TRANS64.TRYWAIT P0, [UR4+0x38800], R0 ;  /* 0x03880000ff0075a7 */ /* 0x000e240008000144 */
[----:B0-----:R-:W-:Y:S05]  /*1460*/  @!P0 BRA `(.L_x_12) ;  /* 0x00000100004c8947 */ /* 0x001fea0003800000 */
.L_x_87:
[----:B------:R-:W2:Y:S02]  /*1470*/  LDL R2, [R1+0x4] ;  /* 0x0000040001027983 */ /* 0x000ea40000100800 */
[----:B--2---:R-:W-:-:S13]  /*1480*/  R2UR UR4, R2 ;  /* 0x00000000020472ca */ /* 0x004fda00000e0000 */
[----:B------:R-:W-:-:S06]  /*1490*/  ULOP3.LUT UR4, UR4, 0x1, URZ, 0xfc, !UPT ;  /* 0x0000000104047892 */ /* 0x000fcc000f8efc3f */
[----:B------:R-:W-:-:S05]  /*14a0*/  IMAD.U32 R2, RZ, RZ, UR4 ;  /* 0x00000004ff027e24 */ /* 0x000fca000f8e00ff */
[----:B------:R-:W-:-:S13]  /*14b0*/  ISETP.NE.AND P0, PT, R2, 0x3, PT ;  /* 0x000000030200780c */ /* 0x000fda0003f05270 */
[----:B------:R-:W-:Y:S05]  /*14c0*/  @!P0 BRA `(.L_x_13) ;  /* 0x0000000000048947 */ /* 0x000fea0003800000 */
[----:B------:R-:W-:Y:S01]  /*14d0*/  BPT.TRAP 0x1 ;  /* 0x000000040000795c */ /* 0x000fe20000300000 */
.L_x_13:
[----:B------:R-:W-:-:S13]  /*14e0*/  R2UR UR4, R16 ;  /* 0x00000000100472ca */ /* 0x000fda00000e0000 */
[----:B------:R1:W2:Y:S01]  /*14f0*/  SYNCS.PHASECHK.TRANS64.TRYWAIT P1, [UR4+0x38830], R0 ;  /* 0x03883000ff0075a7 */ /* 0x0002a20008020144 */
[----:B------:R-:W-:Y:S05]  /*1500*/  @!P0 BRA `(.L_x_14) ;  /* 0x0000000000048947 */ /* 0x000fea0003800000 */
[----:B------:R-:W-:Y:S01]  /*1510*/  BPT.TRAP 0x1 ;  /* 0x000000040000795c */ /* 0x000fe20000300000 */
.L_x_14:
[----:B------:R-:W-:Y:S02]  /*1520*/  IMAD.U32 R4, RZ, RZ, UR36 ;  /* 0x00000024ff047e24 */ /* 0x000fe4000f8e00ff */
[----:B------:R-:W-:Y:S01]  /*1530*/  IMAD.MOV.U32 R8, RZ, RZ, RZ ;  /* 0x000000ffff087224 */ /* 0x000fe200078e00ff */
[----:B--2---:R-:W-:Y:S06]  /*1540*/  @P1 BRA `(.L_x_15) ;  /* 0x00000000000c1947 */ /* 0x004fec0003800000 */
[----:B------:R-:W-:-:S13]  /*1550*/  R2UR UR4, R16 ;  /* 0x00000000100472ca */ /* 0x000fda00000e0000 */
[----:B------:R-:W2:Y:S02]  /*1560*/  SYNCS.PHASECHK.TRANS64.TRYWAIT P1, [UR4+0x38830], R0 ;  /* 0x03883000ff0075a7 */ /* 0x000ea40008020144 */
[----:B--2---:R-:W-:Y:S05]  /*1570*/  @!P1 BRA `(.L_x_16) ;  /* 0x0000010000249947 */ /* 0x004fea0003800000 */
.L_x_15:
[----:B------:R-:W-:Y:S05]  /*1580*/  WARPSYNC.ALL ;  /* 0x0000000000007948 */ /* 0x000fea0003800000 */
[----:B------:R-:W-:Y:S01]  /*1590*/  MOV R151, RZ ;  /* 0x000000ff00977202 */ /* 0x000fe20000000f00 */
[----:B------:R-:W-:Y:S01]  /*15a0*/  IMAD.MOV.U32 R5, RZ, RZ, 0x40000040 ;  /* 0x40000040ff057424 */ /* 0x000fe200078e00ff */
[----:B------:R-:W-:Y:S02]  /*15b0*/  LOP3.LUT R4, R4, 0x10000, RZ, 0xfc, !PT ;  /* 0x0001000004047812 */ /* 0x000fe400078efcff */
[----:B------:R-:W-:Y:S01]  /*15c0*/  R2UR UR4, R16 ;  /* 0x00000000100472ca */ /* 0x000fe200000e0000 */
[----:B------:R-:W-:Y:S01]  /*15d0*/  WARPGROUP.ARRIVE ;  /* 0x00000000000079c5 */ /* 0x000fe20000000000 */
[C---:B------:R-:W-:Y:S01]  /*15e0*/  R2UR UR8, R4.reuse ;  /* 0x00000000040872ca */ /* 0x040fe200000e0000 */
[----:B------:R-:W-:Y:S01]  /*15f0*/  UMOV UR11, 0x40000040 ;  /* 0x40000040000b7882 */ /* 0x000fe20000000000 */
        /* <DEDUP_REMOVED lines=9> */
[----:B------:R-:W-:Y:S01]  /*1690*/  UIADD3 UR4, UR4, 0x24400, URZ ;  /* 0x0002440004047890 */ /* 0x000fe2000fffe03f */
[C---:B------:R-:W-:Y:S01]  /*16a0*/  R2UR UR20, R4.reuse ;  /* 0x00000000041472ca */ /* 0x040fe200000e0000 */
[----:B------:R-:W-:Y:S01]  /*16b0*/  UMOV UR31, 0x40000040 ;  /* 0x40000040001f7882 */ /* 0x000fe20000000000 */
[C---:B------:R-:W-:Y:S01]  /*16c0*/  R2UR UR21, R5.reuse ;  /* 0x00000000051572ca */ /* 0x040fe200000e0000 */
[----:B------:R-:W-:Y:S01]  /*16d0*/  USHF.R.U32.HI UR4, URZ, 0x4, UR4 ;  /* 0x000000043f047899 */ /* 0x000fe20008011604 */
[C---:B------:R-:W-:Y:S01]  /*16e0*/  R2UR UR16, R4.reuse ;  /* 0x00000000041072ca */ /* 0x040fe200000e0000 */
[----:B------:R-:W-:Y:S01]  /*16f0*/  IMAD.U32 R13, RZ, RZ, UR31 ;  /* 0x0000001fff0d7e24 */ /* 0x000fe2000f8e00ff */
[----:B------:R-:W-:Y:S01]  /*1700*/  R2UR UR17, R5 ;  /* 0x00000000051172ca */ /* 0x000fe200000e0000 */
[----:B------:R-:W-:Y:S01]  /*1710*/  ULOP3.LUT UR4, UR4, 0x3fff, URZ, 0xc0, !UPT ;  /* 0x00003fff04047892 */ /* 0x000fe2000f8ec03f */
[----:B------:R-:W-:Y:S01]  /*1720*/  R2UR UR6, R4 ;  /* 0x00000000040672ca */ /* 0x000fe200000e0000 */
[----:B------:R-:W-:Y:S01]  /*1730*/  UMOV UR35, 0x40000040 ;  /* 0x4000004000237882 */ /* 0x000fe20000000000 */
[----:B------:R-:W-:Y:S01]  /*1740*/  UMOV UR39, 0x40000040 ;  /* 0x4000004000277882 */ /* 0x000fe20000000000 */
[----:B------:R-:W-:Y:S01]  /*1750*/  ULOP3.LUT UR28, UR4, 0x10000, URZ, 0xfc, !UPT ;  /* 0x00010000041c7892 */ /* 0x000fe2000f8efc3f */
[----:B------:R-:W-:Y:S01]  /*1760*/  UMOV UR43, 0x40000040 ;  /* 0x40000040002b7882 */ /* 0x000fe20000000000 */
[----:B------:R-:W-:-:S02]  /*1770*/  UMOV UR47, 0x40000040 ;  /* 0x40000040002f7882 */ /* 0x000fc40000000000 */
[----:B------:R-:W-:Y:S02]  /*1780*/  UIADD3 UR4, UR28, 0x80, URZ ;  /* 0x000000801c047890 */ /* 0x000fe4000fffe03f */
[----:B------:R-:W-:Y:S02]  /*1790*/  UIADD3 UR26, UR28, 0x100, URZ ;  /* 0x000001001c1a7890 */ /* 0x000fe4000fffe03f */
[----:B------:R-:W-:Y:S01]  /*17a0*/  IMAD.U32 R15, RZ, RZ, UR28 ;  /* 0x0000001cff0f7e24 */ /* 0x000fe2000f8e00ff */
[----:B------:R-:W-:Y:S01]  /*17b0*/  UMOV UR10, UR28 ;  /* 0x0000001c000a7c82 */ /* 0x000fe20008000000 */
[----:B------:R-:W-:Y:S01]  /*17c0*/  UIADD3 UR22, UR28, 0x180, URZ ;  /* 0x000001801c167890 */ /* 0x000fe2000fffe03f */
[----:B------:R-:W-:Y:S01]  /*17d0*/  HGMMA.64x16x16.F32.BF16 R56, gdesc[UR8], RZ, !UPT, gsb0 ;  /* 0x00200000083879f0 */ /* 0x000fe2000c0018ff */
[----:B------:R-:W-:Y:S01]  /*17e0*/  UMOV UR14, UR4 ;  /* 0x00000004000e7c82 */ /* 0x000fe20008000000 */
[----:B------:R-:W-:Y:S02]  /*17f0*/  UIADD3 UR18, UR28, 0x200, URZ ;  /* 0x000002001c127890 */ /* 0x000fe4000fffe03f */
[----:B------:R-:W-:-:S02]  /*1800*/  UIADD3 UR4, UR6, 0x2, URZ ;  /* 0x0000000206047890 */ /* 0x000fc4000fffe03f */
[----:B------:R-:W-:Y:S01]  /*1810*/  UIADD3 UR10, UR28, 0x102, URZ ;  /* 0x000001021c0a7890 */ /* 0x000fe2000fffe03f */
[----:B------:R-:W-:Y:S01]  /*1820*/  UMOV UR9, UR31 ;  /* 0x0000001f00097c82 */ /* 0x000fe20008000000 */
[----:B------:R-:W-:Y:S01]  /*1830*/  UMOV UR11, 0x40000040 ;  /* 0x40000040000b7882 */ /* 0x000fe20000000000 */
[----:B------:R-:W-:Y:S02]  /*1840*/  UIADD3 UR5, UR28, 0x202, URZ ;  /* 0x000002021c057890 */ /* 0x000fe4000fffe03f */
[----:B------:R-:W-:Y:S01]  /*1850*/  UMOV UR30, UR4 ;  /* 0x00000004001e7c82 */ /* 0x000fe20008000000 */
[----:B------:R-:W-:Y:S01]  /*1860*/  UIADD3 UR4, UR28, 0x182, URZ ;  /* 0x000001821c047890 */ /* 0x000fe2000fffe03f */
[----:B------:R-:W-:Y:S01]  /*1870*/  MOV R12, UR30 ;  /* 0x0000001e000c7c02 */ /* 0x000fe20008000f00 */
[----:B------:R-:W-:Y:S01]  /*1880*/  UMOV UR8, UR30 ;  /* 0x0000001e00087c82 */ /* 0x000fe20008000000 */
[----:B------:R-:W-:Y:S01]  /*1890*/  UIADD3 UR7, UR28, 0x184, URZ ;  /* 0x000001841c077890 */ /* 0x000fe2000fffe03f */
[----:B------:R-:W-:Y:S01]  /*18a0*/  UMOV UR51, 0x40000040 ;  /* 0x4000004000337882 */ /* 0x000fe20000000000 */
[----:B------:R-:W-:Y:S01]  /*18b0*/  UMOV UR55, 0x40000040 ;  /* 0x4000004000377882 */ /* 0x000fe20000000000 */
[----:B------:R-:W-:Y:S01]  /*18c0*/  UMOV UR59, 0x40000040 ;  /* 0x40000040003b7882 */ /* 0x000fe20000000000 */
[----:B------:R-:W-:-:S02]  /*18d0*/  WARPGROUP.DEPBAR.LE gsb0, 0x0 ;  /* 0x00008000000079c5 */ /* 0x000fc40000010000 */
[----:B------:R-:W-:-:S06]  /*18e0*/  WARPGROUP.ARRIVE ;  /* 0x00000000000079c5 */ /* 0x000fcc0000000000 */
[----:B------:R-:W-:Y:S01]  /*18f0*/  HGMMA.64x16x16.F32.BF16 R48, gdesc[UR12], RZ, !UPT, gsb0 ;  /* 0x002000000c3079f0 */ /* 0x000fe2000c0018ff */
[----:B------:R-:W-:Y:S01]  /*1900*/  UIADD3 UR14, UR28, 0x2, URZ ;  /* 0x000000021c0e7890 */ /* 0x000fe2000fffe03f */
[----:B------:R-:W-:Y:S01]  /*1910*/  UMOV UR12, UR30 ;  /* 0x0000001e000c7c82 */ /* 0x000fe20008000000 */
[----:B------:R-:W-:Y:S01]  /*1920*/  UMOV UR13, UR31 ;  /* 0x0000001f000d7c82 */ /* 0x000fe20008000000 */
[----:B------:R-:W-:Y:S01]  /*1930*/  UMOV UR15, 0x40000040 ;  /* 0x40000040000f7882 */ /* 0x000fe20000000000 */
[----:B------:R-:W-:Y:S02]  /*1940*/  WARPGROUP.DEPBAR.LE gsb0, 0x0 ;  /* 0x00008000000079c5 */ /* 0x000fe40000010000 */
[----:B------:R-:W-:-:S06]  /*1950*/  WARPGROUP.ARRIVE ;  /* 0x00000000000079c5 */ /* 0x000fcc0000000000 */
[----:B------:R-:W-:Y:S01]  /*1960*/  HGMMA.64x16x16.F32.BF16 R40, gdesc[UR24], RZ, !UPT, gsb0 ;  /* 0x00200000182879f0 */ /* 0x000fe2000c0018ff */
[----:B------:R-:W-:Y:S02]  /*1970*/  UMOV UR27, 0x40000040 ;  /* 0x40000040001b7882 */ /* 0x000fe40000000000 */
[----:B------:R-:W-:Y:S02]  /*1980*/  WARPGROUP.DEPBAR.LE gsb0, 0x0 ;  /* 0x00008000000079c5 */ /* 0x000fe40000010000 */
[----:B------:R-:W-:-:S06]  /*1990*/  WARPGROUP.ARRIVE ;  /* 0x00000000000079c5 */ /* 0x000fcc0000000000 */
[----:B------:R-:W-:Y:S01]  /*19a0*/  HGMMA.64x16x16.F32.BF16 R32, gdesc[UR20], RZ, !UPT, gsb0 ;  /* 0x00200000142079f0 */ /* 0x000fe2000c0018ff */
[----:B------:R-:W-:Y:S02]  /*19b0*/  UMOV UR23, 0x40000040 ;  /* 0x4000004000177882 */ /* 0x000fe40000000000 */
[----:B------:R-:W-:Y:S02]  /*19c0*/  WARPGROUP.DEPBAR.LE gsb0, 0x0 ;  /* 0x00008000000079c5 */ /* 0x000fe40000010000 */
        /* <DEDUP_REMOVED lines=8> */
[----:B------:R-:W-:Y:S01]  /*1a50*/  HGMMA.64x16x16.F32.BF16 R56, gdesc[UR12], R56, gsb0 ;  /* 0x002000000c3879f0 */ /* 0x000fe20008001838 */
[----:B------:R-:W-:Y:S01]  /*1a60*/  UIADD3 UR14, UR28, 0x84, URZ ;  /* 0x000000841c0e7890 */ /* 0x000fe2000fffe03f */
        /* <DEDUP_REMOVED lines=9> */
[----:B------:R-:W-:Y:S01]  /*1b00*/  UMOV UR8, UR30 ;  /* 0x0000001e00087c82 */ /* 0x000fe20008000000 */
[----:B------:R-:W-:Y:S01]  /*1b10*/  UMOV UR9, UR31 ;  /* 0x0000001f00097c82 */ /* 0x000fe20008000000 */
[----:B------:R-:W-:Y:S01]  /*1b20*/  UMOV UR10, UR4 ;  /* 0x00000004000a7c82 */ /* 0x000fe20008000000 */
[----:B------:R-:W-:Y:S01]  /*1b30*/  UMOV UR11, 0x40000040 ;  /* 0x40000040000b7882 */ /* 0x000fe20000000000 */
[----:B------:R-:W-:-:S07]  /*1b40*/  UIADD3 UR4, UR6, 0x4, URZ ;  /* 0x0000000406047890 */ /* 0x000fce000fffe03f */
[----:B------:R-:W-:Y:S01]  /*1b50*/  UMOV UR16, UR4 ;  /* 0x0000000400107c82 */ /* 0x000fe20008000000 */
[----:B------:R-:W-:Y:S01]  /*1b60*/  UMOV UR12, UR4 ;  /* 0x00000004000c7c82 */ /* 0x000fe20008000000 */
[----:B------:R-:W-:Y:S02]  /*1b70*/  WARPGROUP.DEPBAR.LE gsb0, 0x0 ;  /* 0x00008000000079c5 */ /* 0x000fe40000010000 */
[----:B------:R-:W-:-:S06]  /*1b80*/  WARPGROUP.ARRIVE ;  /* 0x00000000000079c5 */ /* 0x000fcc0000000000 */
[----:B------:R-:W-:Y:S01]  /*1b90*/  HGMMA.64x16x16.F32.BF16 R32, gdesc[UR8], R32, gsb0 ;  /* 0x00200000082079f0 */ /* 0x000fe20008001820 */
[----:B------:R-:W-:Y:S01]  /*1ba0*/  UMOV UR8, UR30 ;  /* 0x0000001e00087c82 */ /* 0x000fe20008000000 */
[----:B------:R-:W-:Y:S01]  /*1bb0*/  UMOV UR9, UR31 ;  /* 0x0000001f00097c82 */ /* 0x000fe20008000000 */
[----:B------:R-:W-:Y:S01]  /*1bc0*/  UMOV UR10, UR5 ;  /* 0x00000005000a7c82 */ /* 0x000fe20008000000 */
[----:B------:R-:W-:Y:S01]  /*1bd0*/  UMOV UR11, 0x40000040 ;  /* 0x40000040000b7882 */ /* 0x000fe20000000000 */
[----:B------:R-:W-:Y:S01]  /*1be0*/  UMOV UR5, 0x40000040 ;  /* 0x4000004000057882 */ /* 0x000fe20000000000 */
[----:B------:R-:W-:Y:S01]  /*1bf0*/  UMOV UR31, 0x40000040 ;  /* 0x40000040001f7882 */ /* 0x000fe20000000000 */
[----:B------:R-:W-:Y:S01]  /*1c00*/  UMOV UR17, UR5 ;  /* 0x0000000500117c82 */ /* 0x000fe20008000000 */
[----:B------:R-:W-:Y:S01]  /*1c10*/  UMOV UR13, UR5 ;  /* 0x00000005000d7c82 */ /* 0x000fe20008000000 */
[----:B------:R-:W-:Y:S02]  /*1c20*/  WARPGROUP.DEPBAR.LE gsb0, 0x0 ;  /* 0x00008000000079c5 */ /* 0x000fe40000010000 */
[----:B------:R-:W-:-:S06]  /*1c30*/  WARPGROUP.ARRIVE ;  /* 0x00000000000079c5 */ /* 0x000fcc0000000000 */
[----:B------:R-:W-:Y:S01]  /*1c40*/  HGMMA.64x16x16.F32.BF16 R24, gdesc[UR8], R24, gsb0 ;  /* 0x00200000081879f0 */ /* 0x000fe20008001818 */
        /* <DEDUP_REMOVED lines=12> */
[----:B------:R-:W-:Y:S02]  /*1d10*/  UIADD3 UR12, UR28, 0x204, URZ ;  /* 0x000002041c0c7890 */ /* 0x000fe4000fffe03f */
        /* <DEDUP_REMOVED lines=9> */
[----:B------:R-:W-:Y:S01]  /*1db0*/  UIADD3 UR7, UR28, 0x206, URZ ;  /* 0x000002061c077890 */ /* 0x000fe2000fffe03f */
[----:B------:R-:W-:Y:S02]  /*1dc0*/  WARPGROUP.DEPBAR.LE gsb0, 0x0 ;  /* 0x00008000000079c5 */ /* 0x000fe40000010000 */
[----:B------:R-:W-:-:S06]  /*1dd0*/  WARPGROUP.ARRIVE ;  /* 0x00000000000079c5 */ /* 0x000fcc0000000000 */
[----:B------:R-:W-:Y:S01]  /*1de0*/  HGMMA.64x16x16.F32.BF16 R32, gdesc[UR8], R32, gsb0 ;  /* 0x00200000082079f0 */ /* 0x000fe20008001820 */
[----:B------:R-:W-:Y:S01]  /*1df0*/  UMOV UR8, UR4 ;  /* 0x0000000400087c82 */ /* 0x000fe20008000000 */
[----:B------:R-:W-:Y:S01]  /*1e00*/  UMOV UR9, UR5 ;  /* 0x0000000500097c82 */ /* 0x000fe20008000000 */
[----:B------:R-:W-:Y:S01]  /*1e10*/  UMOV UR10, UR12 ;  /* 0x0000000c000a7c82 */ /* 0x000fe20008000000 */
[----:B------:R-:W-:Y:S01]  /*1e20*/  UMOV UR11, 0x40000040 ;  /* 0x40000040000b7882 */ /* 0x000fe20000000000 */
[----:B------:R-:W-:Y:S02]  /*1e30*/  WARPGROUP.DEPBAR.LE gsb0, 0x0 ;  /* 0x00008000000079c5 */ /* 0x000fe40000010000 */
[----:B------:R-:W-:-:S06]  /*1e40*/  WARPGROUP.ARRIVE ;  /* 0x00000000000079c5 */ /* 0x000fcc0000000000 */
[----:B------:R-:W-:Y:S01]  /*1e50*/  HGMMA.64x16x16.F32.BF16 R24, gdesc[UR8], R24, gsb0 ;  /* 0x00200000081879f0 */ /* 0x000fe20008001818 */
[----:B------:R-:W-:Y:S02]  /*1e60*/  UIADD3 UR8, UR6, 0x6, URZ ;  /* 0x0000000606087890 */ /* 0x000fe4000fffe03f */
[----:B------:R-:W-:Y:S01]  /*1e70*/  UIADD3 UR10, UR28, 0x6, URZ ;  /* 0x000000061c0a7890 */ /* 0x000fe2000fffe03f */
[----:B------:R-:W-:Y:S01]  /*1e80*/  UMOV UR9, 0x40000040 ;  /* 0x4000004000097882 */ /* 0x000fe20000000000 */
[----:B------:R-:W-:Y:S01]  /*1e90*/  UMOV UR11, 0x40000040 ;  /* 0x40000040000b7882 */ /* 0x000fe20000000000 */
[----:B------:R-:W-:Y:S02]  /*1ea0*/  UMOV UR13, UR9 ;  /* 0x00000009000d7c82 */ /* 0x000fe40008000000 */
[----:B------:R-:W-:Y:S01]  /*1eb0*/  UMOV UR12, UR8 ;  /* 0x00000008000c7c82 */ /* 0x000fe20008000000 */
[----:B------:R-:W-:Y:S01]  /*1ec0*/  UMOV UR16, UR8 ;  /* 0x0000000800107c82 */ /* 0x000fe20008000000 */
[----:B------:R-:W-:Y:S01]  /*1ed0*/  UMOV UR17, UR9 ;  /* 0x0000000900117c82 */ /* 0x000fe20008000000 */
[----:B------:R-:W-:-:S02]  /*1ee0*/  WARPGROUP.DEPBAR.LE gsb0, 0x0 ;  /* 0x00008000000079c5 */ /* 0x000fc40000010000 */
        /* <DEDUP_REMOVED lines=9> */
[----:B------:R-:W-:Y:S01]  /*1f80*/  UMOV UR15, 0x40000040 ;  /* 0x40000040000f7882 */ /* 0x000fe20000000000 */
[----:B------:R-:W-:-:S04]  /*1f90*/  UMOV UR21, UR13 ;  /* 0x0000000d00157c82 */ /* 0x000fc80008000000 */
[----:B------:R-:W-:Y:S01]  /*1fa0*/  UMOV UR20, UR12 ;  /* 0x0000000c00147c82 */ /* 0x000fe20008000000 */
[----:B------:R-:W-:Y:S02]  /*1fb0*/  WARPGROUP.DEPBAR.LE gsb0, 0x0 ;  /* 0x00008000000079c5 */ /* 0x000fe40000010000 */
[----:B------:R-:W-:-:S06]  /*1fc0*/  WARPGROUP.ARRIVE ;  /* 0x00000000000079c5 */ /* 0x000fcc0000000000 */
[----:B------:R-:W-:Y:S01]  /*1fd0*/  HGMMA.64x16x16.F32.BF16 R40, gdesc[UR16], R40, gsb0 ;  /* 0x00200000102879f0 */ /* 0x000fe20008001828 */
[----:B------:R-:W-:Y:S01]  /*1fe0*/  UMOV UR16, UR12 ;  /* 0x0000000c00107c82 */ /* 0x000fe20008000000 */
[----:B------:R-:W-:Y:S01]  /*1ff0*/  UMOV UR17, UR13 ;  /* 0x0000000d00117c82 */ /* 0x000fe20008000000 */
[----:B------:R-:W-:Y:S01]  /*2000*/  UMOV UR19, 0x40000040 ;  /* 0x4000004000137882 */ /* 0x000fe20000000000 */
[----:B------:R-:W-:Y:S02]  /*2010*/  WARPGROUP.DEPBAR.LE gsb0, 0x0 ;  /* 0x00008000000079c5 */ /* 0x000fe40000010000 */
[----:B------:R-:W-:-:S06]  /*2020*/  WARPGROUP.ARRIVE ;  /* 0x00000000000079c5 */ /* 0x000fcc0000000000 */
[----:B------:R-:W-:Y:S01]  /*2030*/  HGMMA.64x16x16.F32.BF16 R32, gdesc[UR8], R32, gsb0 ;  /* 0x00200000082079f0 */ /* 0x000fe20008001820 */
[----:B------:R-:W-:Y:S01]  /*2040*/  UMOV UR10, UR7 ;  /* 0x00000007000a7c82 */ /* 0x000fe20008000000 */
[----:B------:R-:W-:Y:S01]  /*2050*/  UMOV UR11, 0x40000040 ;  /* 0x40000040000b7882 */ /* 0x000fe20000000000 */
[----:B------:R-:W-:Y:S02]  /*2060*/  WARPGROUP.DEPBAR.LE gsb0, 0x0 ;  /* 0x00008000000079c5 */ /* 0x000fe40000010000 */
[----:B------:R-:W-:-:S06]  /*2070*/  WARPGROUP.ARRIVE ;  /* 0x00000000000079c5 */ /* 0x000fcc0000000000 */
[----:B------:R-:W-:Y:S01]  /*2080*/  HGMMA.64x16x16.F32.BF16 R24, gdesc[UR8], R24, gsb0 ;  /* 0x00200000081879f0 */ /* 0x000fe20008001818 */
[----:B------:R-:W-:Y:S02]  /*2090*/  UMOV UR11, UR28 ;  /* 0x0000001c000b7c82 */ /* 0x000fe40008000000 */
[----:B------:R-:W-:Y:S02]  /*20a0*/  UIADD3 UR14, UR11, 0x280, URZ ;  /* 0x000002800b0e7890 */ /* 0x000fe4000fffe03f */
[----:B------:R-:W-:Y:S02]  /*20b0*/  UIADD3 UR18, UR11, 0x300, URZ ;  /* 0x000003000b127890 */ /* 0x000fe4000fffe03f */
[----:B------:R-:W-:Y:S02]  /*20c0*/  UIADD3 UR22, UR11, 0x380, URZ ;  /* 0x000003800b167890 */ /* 0x000fe4000fffe03f */
[----:B------:R-:W-:Y:S02]  /*20d0*/  UIADD3 UR7, UR11, 0x480, URZ ;  /* 0x000004800b077890 */ /* 0x000fe4000fffe03f */
[----:B------:R-:W-:-:S02]  /*20e0*/  UIADD3 UR26, UR11, 0x382, URZ ;  /* 0x000003820b1a7890 */ /* 0x000fc4000fffe03f */
[----:B------:R-:W-:Y:S02]  /*20f0*/  UIADD3 UR30, UR11, 0x384, URZ ;  /* 0x000003840b1e7890 */ /* 0x000fe4000fffe03f */
[----:B------:R-:W-:Y:S02]  /*2100*/  UIADD3 UR34, UR11, 0x386, URZ ;  /* 0x000003860b227890 */ /* 0x000fe4000fffe03f */
[----:B------:R-:W-:Y:S02]  /*2110*/  UIADD3 UR38, UR11, 0x600, URZ ;  /* 0x000006000b267890 */ /* 0x000fe4000fffe03f */
[----:B------:R-:W-:Y:S02]  /*2120*/  UIADD3 UR42, UR11, 0x602, URZ ;  /* 0x000006020b2a7890 */ /* 0x000fe4000fffe03f */
[----:B------:R-:W-:Y:S02]  /*2130*/  UIADD3 UR46, UR11, 0x604, URZ ;  /* 0x000006040b2e7890 */ /* 0x000fe4000fffe03f */
[----:B------:R-:W-:-:S02]  /*2140*/  UIADD3 UR50, UR11, 0x506, URZ ;  /* 0x000005060b327890 */ /* 0x000fc4000fffe03f */
[----:B------:R-:W-:Y:S02]  /*2150*/  UIADD3 UR10, UR11, 0x706, URZ ;  /* 0x000007060b0a7890 */ /* 0x000fe4000fffe03f */
[----:B------:R-:W-:Y:S02]  /*2160*/  UIADD3 UR54, UR11, 0x780, URZ ;  /* 0x000007800b367890 */ /* 0x000fe4000fffe03f */
[----:B------:R-:W-:Y:S01]  /*2170*/  UIADD3 UR58, UR11, 0x782, URZ ;  /* 0x000007820b3a7890 */ /* 0x000fe2000fffe03f */
        /* <DEDUP_REMOVED lines=14> */
[----:B0-----:R-:W-:Y:S02]  /*2260*/  MOV R3, UR17 ;  /* 0x0000001100037c02 */ /* 0x001fe40008000f00 */
[----:B------:R-:W-:Y:S01]  /*2270*/  MOV R6, UR16 ;  /* 0x0000001000067c02 */ /* 0x000fe20008000f00 */
[----:B------:R-:W-:-:S02]  /*2280*/  WARPGROUP.DEPBAR.LE gsb0, 0x0 ;  /* 0x00008000000079c5 */ /* 0x000fc40000010000 */
        /* <DEDUP_REMOVED lines=11> */
[----:B------:R-:W-:Y:S01]  /*2340*/  UIADD3 UR7, UR11, 0x482, URZ ;  /* 0x000004820b077890 */ /* 0x000fe2000fffe03f */
[----:B------:R-:W-:Y:S02]  /*2350*/  WARPGROUP.DEPBAR.LE gsb0, 0x0 ;  /* 0x00008000000079c5 */ /* 0x000fe40000010000 */
[----:B------:R-:W-:-:S06]  /*2360*/  WARPGROUP.ARRIVE ;  /* 0x00000000000079c5 */ /* 0x000fcc0000000000 */
[----:B------:R-:W-:Y:S01]  /*2370*/  HGMMA.64x16x16.F32.BF16 R24, gdesc[UR12], R24, gsb0 ;  /* 0x002000000c1879f0 */ /* 0x000fe20008001818 */
[----:B------:R-:W-:Y:S02]  /*2380*/  UMOV UR15, 0x40000040 ;  /* 0x40000040000f7882 */ /* 0x000fe40000000000 */
[----:B------:R-:W-:Y:S01]  /*2390*/  MOV R11, UR15 ;  /* 0x0000000f000b7c02 */ /* 0x000fe20008000f00 */
        /* <DEDUP_REMOVED lines=14> */
[----:B-1----:R-:W-:Y:S02]  /*2480*/  MOV R0, UR21 ;  /* 0x0000001500007c02 */ /* 0x002fe40008000f00 */
        /* <DEDUP_REMOVED lines=79> */
[----:B------:R-:W-:Y:S03]  /*2980*/  HGMMA.64x16x16.F32.BF16 R24, gdesc[UR24], R24, gsb0 ;  /* 0x00200000181879f0 */ /* 0x000fe60008001818 */
        /* <DEDUP_REMOVED lines=70> */
[----:B------:R-:W-:Y:S01]  /*2df0*/  UIADD3 UR42, UR11, 0x586, URZ ;  /* 0x000005860b2a7890 */ /* 0x000fe2000fffe03f */
[----:B------:R-:W-:Y:S01]  /*2e00*/  UMOV UR49, UR41 ;  /* 0x0000002900317c82 */ /* 0x000fe20008000000 */
[----:B------:R-:W-:-:S03]  /*2e10*/  UMOV UR43, 0x40000040 ;  /* 0x40000040002b7882 */ /* 0x000fc60000000000 */
        /* <DEDUP_REMOVED lines=31> */
[----:B------:R-:W-:Y:S01]  /*3010*/  UIADD3 UR44, UR6, 0xc00, URZ ;  /* 0x00000c00062c7890 */ /* 0x000fe2000fffe03f */
[----:B------:R-:W-:Y:S01]  /*3020*/  UMOV UR45, 0x40000040 ;  /* 0x40000040002d7882 */ /* 0x000fe20000000000 */
[----:B------:R-:W-:Y:S01]  /*3030*/  UIADD3 UR46, UR11, 0x880, URZ ;  /* 0x000008800b2e7890 */ /* 0x000fe2000fffe03f */
[----:B------:R-:W-:Y:S01]  /*3040*/  UMOV UR53, UR45 ;  /* 0x0000002d00357c82 */ /* 0x000fe20008000000 */
[----:B------:R-:W-:-:S03]  /*3050*/  UMOV UR49, UR45 ;  /* 0x0000002d00317c82 */ /* 0x000fc60008000000 */
        /* <DEDUP_REMOVED lines=59> */
[----:B------:R-:W-:-:S07]  /*3410*/  UIADD3 UR6, UR6, 0xc06, URZ ;  /* 0x00000c0606067890 */ /* 0x000fce000fffe03f */
[----:B------:R-:W-:Y:S01]  /*3420*/  UMOV UR14, UR6 ;  /* 0x00000006000e7c82 */ /* 0x000fe20008000000 */
[----:B------:R-:W-:Y:S01]  /*3430*/  UIADD3 UR6, UR11, 0x786, URZ ;  /* 0x000007860b067890 */ /* 0x000fe2000fffe03f */
[----:B------:R-:W-:Y:S01]  /*3440*/  IMAD.U32 R10, RZ, RZ, UR14 ;  /* 0x0000000eff0a7e24 */ /* 0x000fe2000f8e00ff */
[----:B------:R-:W-:-:S05]  /*3450*/  UMOV UR20, UR14 ;  /* 0x0000000e00147c82 */ /* 0x000fca0008000000 */
[----:B------:R-:W-:Y:S01]  /*3460*/  UMOV UR22, UR6 ;  /* 0x0000000600167c82 */ /* 0x000fe20008000000 */
[----:B------:R-:W-:Y:S01]  /*3470*/  UIADD3 UR6, UR11, 0x906, URZ ;  /* 0x000009060b067890 */ /* 0x000fe2000fffe03f */
[----:B------:R-:W-:Y:S02]  /*3480*/  WARPGROUP.DEPBAR.LE gsb0, 0x0 ;  /* 0x00008000000079c5 */ /* 0x000fe40000010000 */
[----:B------:R-:W-:-:S06]  /*3490*/  WARPGROUP.ARRIVE ;  /* 0x00000000000079c5 */ /* 0x000fcc0000000000 */
[----:B------:R-:W-:Y:S01]  /*34a0*/  HGMMA.64x16x16.F32.BF16 R40, gdesc[UR48], R40, gsb0 ;  /* 0x00200000302879f0 */ /* 0x000fe20008001828 */
[----:B------:R-:W-:Y:S01]  /*34b0*/  UMOV UR50, UR7 ;  /* 0x0000000700327c82 */ /* 0x000fe20008000000 */
[----:B------:R-:W-:Y:S01]  /*34c0*/  UMOV UR51, 0x40000040 ;  /* 0x4000004000337882 */ /* 0x000fe20000000000 */
[----:B------:R-:W-:-:S07]  /*34d0*/  UIADD3 UR7, UR11, 0x784, URZ ;  /* 0x000007840b077890 */ /* 0x000fce000fffe03f */
[----:B------:R-:W-:Y:S01]  /*34e0*/  UMOV UR18, UR7 ;  /* 0x0000000700127c82 */ /* 0x000fe20008000000 */
        /* <DEDUP_REMOVED lines=38> */
[----:B------:R-:W-:Y:S03]  /*3750*/  HGMMA.64x16x16.F32.BF16 R24, gdesc[UR52], R24, gsb0 ;  /* 0x00200000341879f0 */ /* 0x000fe60008001818 */
[----:B------:R-:W-:Y:S02]  /*3760*/  WARPGROUP.DEPBAR.LE gsb0, 0x0 ;  /* 0x00008000000079c5 */ /* 0x000fe40000010000 */
[----:B------:R-:W-:-:S06]  /*3770*/  WARPGROUP.ARRIVE ;  /* 0x00000000000079c5 */ /* 0x000fcc0000000000 */
[----:B------:R-:W-:Y:S01]  /*3780*/  HGMMA.64x16x16.F32.BF16 R56, gdesc[UR20], R56, gsb0 ;  /* 0x00200000143879f0 */ /* 0x000fe20008001838 */
[----:B------:R-:W-:Y:S02]  /*3790*/  R2UR UR21, R0 ;  /* 0x00000000001572ca */ /* 0x000fe400000e0000 */
[----:B------:R-:W-:Y:S01]  /*37a0*/  R2UR UR20, R2 ;  /* 0x00000000021472ca */ /* 0x000fe200000e0000 */
        /* <DEDUP_REMOVED lines=21> */
[----:B------:R-:W-:Y:S03]  /*3900*/  HGMMA.64x16x16.F32.BF16 R24, gdesc[UR56], R24, gsb0 ;  /* 0x00200000381879f0 */ /* 0x000fe60008001818 */
[----:B------:R-:W-:Y:S02]  /*3910*/  WARPGROUP.DEPBAR.LE gsb0, 0x0 ;  /* 0x00008000000079c5 */ /* 0x000fe40000010000 */
[----:B------:R-:W-:Y:S05]  /*3920*/  @!P0 BRA `(.L_x_17) ;  /* 0x0000000000048947 */ /* 0x000fea0003800000 */
[----:B------:R-:W-:Y:S01]  /*3930*/  BPT.TRAP 0x1 ;  /* 0x000000040000795c */ /* 0x000fe20000300000 */
.L_x_17:
[----:B------:R-:W-:Y:S01]  /*3940*/  LOP3.LUT R22, R22, 0xffffff80, RZ, 0xc0, !PT ;  /* 0xffffff8016167812 */ /* 0x000fe200078ec0ff */
[----:B------:R-:W-:Y:S01]  /*3950*/  ULDC UR6, c[0x0][0x9d8] ;  /* 0x0002760000067ab9 */ /* 0x000fe20000000800 */
[----:B------:R-:W-:Y:S01]  /*3960*/  MOV R0, 0xfffffffe ;  /* 0xfffffffe00007802 */ /* 0x000fe20000000f00 */
[----:B------:R-:W-:Y:S01]  /*3970*/  FMUL.FTZ R58, R58, UR6 ;  /* 0x000000063a3a7c20 */ /* 0x000fe20008410000 */
[----:B------:R-:W-:Y:S01]  /*3980*/  FMUL.FTZ R59, R59, UR6 ;  /* 0x000000063b3b7c20 */ /* 0x000fe20008410000 */
[----:B------:R-:W-:Y:S02]  /*3990*/  IMAD.IADD R22, R19, 0x1, -R22 ;  /* 0x0000000113167824 */ /* 0x000fe400078e0a16 */
[----:B------:R-:W-:Y:S01]  /*39a0*/  FMUL.FTZ R62, R62, UR6 ;  /* 0x000000063e3e7c20 */ /* 0x000fe20008410000 */
[----:B------:R-:W-:Y:S01]  /*39b0*/  FMUL.FTZ R63, R63, UR6 ;  /* 0x000000063f3f7c20 */ /* 0x000fe20008410000 */
[----:B------:R-:W-:Y:S01]  /*39c0*/  FMUL.FTZ R50, R50, UR6 ;  /* 0x0000000632327c20 */ /* 0x000fe20008410000 */
[----:B------:R-:W0:Y:S01]  /*39d0*/  MUFU.TANH R58, R58 ;  /* 0x0000003a003a7308 */ /* 0x000e220000002400 */
[----:B------:R-:W-:Y:S01]  /*39e0*/  SHF.R.S32.HI R3, RZ, 0x1f, R22 ;  /* 0x0000001fff037819 */ /* 0x000fe20000011416 */
[----:B------:R-:W-:Y:S01]  /*39f0*/  FMUL.FTZ R56, R56, UR6 ;  /* 0x0000000638387c20 */ /* 0x000fe20008410000 */
[----:B------:R-:W-:Y:S01]  /*3a00*/  FMUL.FTZ R51, R51, UR6 ;  /* 0x0000000633337c20 */ /* 0x000fe20008410000 */
[----:B------:R-:W-:Y:S01]  /*3a10*/  FMUL.FTZ R57, R57, UR6 ;  /* 0x0000000639397c20 */ /* 0x000fe20008410000 */
[----:B------:R-:W-:Y:S01]  /*3a20*/  LEA.HI R3, R3, R22, RZ, 0x2 ;  /* 0x0000001603037211 */ /* 0x000fe200078f10ff */
[----:B------:R-:W-:Y:S01]  /*3a30*/  FMUL.FTZ R54, R54, UR6 ;  /* 0x0000000636367c20 */ /* 0x000fe20008410000 */
[----:B------:R-:W-:Y:S01]  /*3a40*/  FMUL.FTZ R60, R60, UR6 ;  /* 0x000000063c3c7c20 */ /* 0x000fe20008410000 */
[----:B------:R-:W1:Y:S01]  /*3a50*/  MUFU.TANH R59, R59 ;  /* 0x0000003b003b7308 */ /* 0x000e620000002400 */
[----:B------:R-:W-:Y:S01]  /*3a60*/  LOP3.LUT R3, R3, 0x7ffffffc, RZ, 0xc0, !PT ;  /* 0x7ffffffc03037812 */ /* 0x000fe200078ec0ff */
[----:B------:R-:W-:Y:S01]  /*3a70*/  FMUL.FTZ R55, R55, UR6 ;  /* 0x0000000637377c20 */ /* 0x000fe20008410000 */
[----:B------:R-:W-:Y:S01]  /*3a80*/  FMUL.FTZ R61, R61, UR6 ;  /* 0x000000063d3d7c20 */ /* 0x000fe20008410000 */
[----:B------:R-:W-:Y:S01]  /*3a90*/  FMUL.FTZ R42, R42, UR6 ;  /* 0x000000062a2a7c20 */ /* 0x000fe20008410000 */
[----:B------:R-:W-:Y:S01]  /*3aa0*/  FMUL.FTZ R48, R48, UR6 ;  /* 0x0000000630307c20 */ /* 0x000fe20008410000 */
[----:B------:R-:W-:-:S02]  /*3ab0*/  IMAD.IADD R3, R22, 0x1, -R3 ;  /* 0x0000000116037824 */ /* 0x000fc400078e0a03 */
[----:B------:R-:W-:Y:S01]  /*3ac0*/  FMUL.FTZ R43, R43, UR6 ;  /* 0x000000062b2b7c20 */ /* 0x000fe20008410000 */
[----:B------:R-:W2:Y:S01]  /*3ad0*/  MUFU.TANH R62, R62 ;  /* 0x0000003e003e7308 */ /* 0x000ea20000002400 */
[----:B------:R-:W-:Y:S01]  /*3ae0*/  FMUL.FTZ R49, R49, UR6 ;  /* 0x0000000631317c20 */ /* 0x000fe20008410000 */
[----:B------:R-:W-:Y:S02]  /*3af0*/  IMAD R3, R3, R0, 0x50 ;  /* 0x0000005003037424 */ /* 0x000fe400078e0200 */
[----:B------:R-:W-:Y:S01]  /*3b00*/  FMUL.FTZ R46, R46, UR6 ;  /* 0x000000062e2e7c20 */ /* 0x000fe20008410000 */
[----:B------:R-:W-:Y:S02]  /*3b10*/  IMAD.U32 R0, RZ, RZ, UR60 ;  /* 0x0000003cff007e24 */ /* 0x000fe4000f8e00ff */
[----:B------:R-:W-:Y:S01]  /*3b20*/  FMUL.FTZ R52, R52, UR6 ;  /* 0x0000000634347c20 */ /* 0x000fe20008410000 */
[----:B------:R-:W-:Y:S02]  /*3b30*/  VIADD R3, R3, UR61 ;  /* 0x0000003d03037c36 */ /* 0x000fe40008000000 */
[----:B------:R-:W-:Y:S01]  /*3b40*/  FMUL.FTZ R47, R47, UR6 ;  /* 0x000000062f2f7c20 */ /* 0x000fe20008410000 */
[----:B------:R-:W3:Y:S01]  /*3b50*/  MUFU.TANH R63, R63 ;  /* 0x0000003f003f7308 */ /* 0x000ee20000002400 */
[----:B------:R-:W-:Y:S01]  /*3b60*/  FMUL.FTZ R53, R53, UR6 ;  /* 0x0000000635357c20 */ /* 0x000fe20008410000 */
[----:B------:R-:W-:-:S02]  /*3b70*/  IMAD R3, R0, -0x50, R3 ;  /* 0xffffffb000037824 */ /* 0x000fc400078e0203 */
[----:B------:R-:W-:Y:S01]  /*3b80*/  FMUL.FTZ R34, R34, UR6 ;  /* 0x0000000622227c20 */ /* 0x000fe20008410000 */
[----:B------:R-:W-:Y:S01]  /*3b90*/  FMUL.FTZ R40, R40, UR6 ;  /* 0x0000000628287c20 */ /* 0x000fe20008410000 */
[----:B------:R-:W-:Y:S01]  /*3ba0*/  FMUL.FTZ R35, R35, UR6 ;  /* 0x0000000623237c20 */ /* 0x000fe20008410000 */
[----:B------:R-:W-:Y:S01]  /*3bb0*/  FMUL.FTZ R41, R41, UR6 ;  /* 0x0000000629297c20 */ /* 0x000fe20008410000 */
[C---:B------:R-:W-:Y:S01]  /*3bc0*/  ISETP.GT.AND P2, PT, R3.reuse, RZ, PT ;  /* 0x000000ff0300720c */ /* 0x040fe20003f44270 */
[----:B------:R-:W4:Y:S01]  /*3bd0*/  MUFU.TANH R50, R50 ;  /* 0x0000003200327308 */ /* 0x000f220000002400 */
[C---:B------:R-:W-:Y:S01]  /*3be0*/  ISETP.GT.AND P1, PT, R3.reuse, 0x1, PT ;  /* 0x000000010300780c */ /* 0x040fe20003f24270 */
[----:B------:R-:W-:Y:S01]  /*3bf0*/  FMUL.FTZ R38, R38, UR6 ;  /* 0x0000000626267c20 */ /* 0x000fe20008410000 */
[----:B------:R-:W-:Y:S01]  /*3c00*/  ISETP.GT.AND P6, PT, R3, 0x8, PT ;  /* 0x000000080300780c */ /* 0x000fe20003fc4270 */
[----:B------:R-:W-:Y:S01]  /*3c10*/  FMUL.FTZ R44, R44, UR6 ;  /* 0x000000062c2c7c20 */ /* 0x000fe20008410000 */
[----:B0-----:R-:W-:Y:S01]  /*3c20*/  FSEL R58, R58, -INF , P2 ;  /* 0xff8000003a3a7808 */ /* 0x001fe20001000000 */
[----:B------:R-:W-:Y:S01]  /*3c30*/  FMUL.FTZ R39, R39, UR6 ;  /* 0x0000000627277c20 */ /* 0x000fe20008410000 */
[----:B-1----:R-:W-:Y:S01]  /*3c40*/  FSEL R59, R59, -INF , P1 ;  /* 0xff8000003b3b7808 */ /* 0x002fe20000800000 */
[----:B------:R-:W0:Y:S01]  /*3c50*/  MUFU.TANH R56, R56 ;  /* 0x0000003800387308 */ /* 0x000e220000002400 */
[----:B------:R-:W-:Y:S01]  /*3c60*/  ISETP.GT.AND P5, PT, R3, 0x9, PT ;  /* 0x000000090300780c */ /* 0x000fe20003fa4270 */
[----:B------:R-:W-:Y:S01]  /*3c70*/  FMUL.FTZ R45, R45, UR6 ;  /* 0x000000062d2d7c20 */ /* 0x000fe20008410000 */
[----:B--2---:R-:W-:Y:S01]  /*3c80*/  FSEL R62, R62, -INF , P6 ;  /* 0xff8000003e3e7808 */ /* 0x004fe20003000000 */
[----:B------:R-:W-:Y:S01]  /*3c90*/  FMUL.FTZ R26, R26, UR6 ;  /* 0x000000061a1a7c20 */ /* 0x000fe20008410000 */
[----:B------:R-:W-:Y:S01]  /*3ca0*/  FMNMX.FTZ R7, R58, R59, !PT ;  /* 0x0000003b3a077209 */ /* 0x000fe20007810000 */
[----:B------:R-:W-:Y:S01]  /*3cb0*/  FMUL.FTZ R32, R32, UR6 ;  /* 0x0000000620207c20 */ /* 0x000fe20008410000 */
[----:B------:R-:W-:Y:S01]  /*3cc0*/  ISETP.GT.AND P4, PT, R3, 0x10, PT ;  /* 0x000000100300780c */ /* 0x000fe20003f84270 */
[----:B------:R-:W1:Y:S01]  /*3cd0*/  MUFU.TANH R51, R51 ;  /* 0x0000003300337308 */ /* 0x000e620000002400 */
[----:B---3--:R-:W-:Y:S01]  /*3ce0*/  FSEL R63, R63, -INF , P5 ;  /* 0xff8000003f3f7808 */ /* 0x008fe20002800000 */
[----:B------:R-:W-:Y:S01]  /*3cf0*/  FMUL.FTZ R27, R27, UR6 ;  /* 0x000000061b1b7c20 */ /* 0x000fe20008410000 */
[----:B------:R-:W-:Y:S01]  /*3d00*/  FMNMX.FTZ R0, R62, R7, !PT ;  /* 0x000000073e007209 */ /* 0x000fe20007810000 */
[----:B------:R-:W-:Y:S01]  /*3d10*/  FMUL.FTZ R33, R33, UR6 ;  /* 0x0000000621217c20 */ /* 0x000fe20008410000 */
[----:B------:R-:W-:Y:S01]  /*3d20*/  ISETP.GT.AND P3, PT, R3, 0x11, PT ;  /* 0x000000110300780c */ /* 0x000fe20003f64270 */
[----:B------:R-:W-:Y:S01]  /*3d30*/  FMUL.FTZ R30, R30, UR6 ;  /* 0x000000061e1e7c20 */ /* 0x000fe20008410000 */
[----:B----4-:R-:W-:Y:S01]  /*3d40*/  FSEL R50, R50, -INF , P4 ;  /* 0xff80000032327808 */ /* 0x010fe20002000000 */
[----:B------:R-:W2:Y:S01]  /*3d50*/  MUFU.TANH R57, R57 ;  /* 0x0000003900397308 */ /* 0x000ea20000002400 */
[----:B------:R-:W-:Y:S01]  /*3d60*/  FMNMX.FTZ R7, R63, R0, !PT ;  /* 0x000000003f077209 */ /* 0x000fe20007810000 */
[----:B------:R-:W-:Y:S01]  /*3d70*/  FMUL.FTZ R31, R31, UR6 ;  /* 0x000000061f1f7c20 */ /* 0x000fe20008410000 */
[----:B0-----:R-:W-:Y:S01]  /*3d80*/  FSEL R56, R56, -INF , P2 ;  /* 0xff80000038387808 */ /* 0x001fe20001000000 */
[----:B------:R-:W-:Y:S01]  /*3d90*/  FMUL.FTZ R36, R36, UR6 ;  /* 0x0000000624247c20 */ /* 0x000fe20008410000 */
[----:B------:R-:W-:Y:S01]  /*3da0*/  ISETP.GT.AND P2, PT, R3, 0x18, PT ;  /* 0x000000180300780c */ /* 0x000fe20003f44270 */
[----:B------:R-:W-:Y:S01]  /*3db0*/  FMUL.FTZ R37, R37, UR6 ;  /* 0x0000000625257c20 */ /* 0x000fe20008410000 */
[----:B------:R-:W-:Y:S01]  /*3dc0*/  FMNMX.FTZ R0, R50, R7, !PT ;  /* 0x0000000732007209 */ /* 0x000fe20007810000 */
[----:B------:R-:W0:Y:S01]  /*3dd0*/  MUFU.TANH R54, R54 ;  /* 0x0000003600367308 */ /* 0x000e220000002400 */
[----:B-1----:R-:W-:Y:S01]  /*3de0*/  FSEL R51, R51, -INF , P3 ;  /* 0xff80000033337808 */ /* 0x002fe20001800000 */
[----:B------:R-:W-:Y:S01]  /*3df0*/  FMUL.FTZ R24, R24, UR6 ;  /* 0x0000000618187c20 */ /* 0x000fe20008410000 */
[----:B------:R-:W-:Y:S01]  /*3e00*/  FMUL.FTZ R25, R25, UR6 ;  /* 0x0000000619197c20 */ /* 0x000fe20008410000 */
[----:B------:R-:W-:Y:S01]  /*3e10*/  FMUL.FTZ R28, R28, UR6 ;  /* 0x000000061c1c7c20 */ /* 0x000fe20008410000 */
[----:B------:R-:W-:Y:S01]  /*3e20*/  FMNMX.FTZ R7, R51, R0, !PT ;  /* 0x0000000033077209 */ /* 0x000fe20007810000 */
[----:B------:R-:W-:Y:S01]  /*3e30*/  FMUL.FTZ R29, R29, UR6 ;  /* 0x000000061d1d7c20 */ /* 0x000fe20008410000 */
[----:B------:R-:W-:Y:S01]  /*3e40*/  ULDC UR7, c[0x0][0x988] ;  /* 0x0002620000077ab9 */ /* 0x000fe20000000800 */
[----:B------:R-:W1:Y:S01]  /*3e50*/  MUFU.TANH R60, R60 ;  /* 0x0000003c003c7308 */ /* 0x000e620000002400 */
[----:B--2---:R-:W-:Y:S01]  /*3e60*/  FSEL R57, R57, -INF , P1 ;  /* 0xff80000039397808 */ /* 0x004fe20000800000 */
[----:B------:R-:W2:Y:S01]  /*3e70*/  S2UR UR11, SR_CgaCtaId ;  /* 0x00000000000b79c3 */ /* 0x000ea20000008800 */
[C---:B------:R-:W-:Y:S01]  /*3e80*/  ISETP.GT.AND P1, PT, R3.reuse, 0x19, PT ;  /* 0x000000190300780c */ /* 0x040fe20003f24270 */
[----:B------:R-:W-:Y:S01]  /*3e90*/  UIADD3 UR60, UR60, -0x2, URZ ;  /* 0xfffffffe3c3c7890 */ /* 0x000fe2000fffe03f */
[----:B------:R-:W-:Y:S01]  /*3ea0*/  P2R R9, PR, RZ, 0x1 ;  /* 0x00000001ff097803 */ /* 0x000fe20000000000 */
[--C-:B------:R-:W-:Y:S01]  /*3eb0*/  IMAD.MOV.U32 R150, RZ, RZ, R151.reuse ;  /* 0x000000ffff967224 */ /* 0x100fe200078e0097 */
[----:B------:R-:W-:Y:S01]  /*3ec0*/  R2UR UR10, R16 ;  /* 0x00000000100a72ca */ /* 0x000fe200000e0000 */
[----:B------:R-:W3:Y:S01]  /*3ed0*/  MUFU.TANH R55, R55 ;  /* 0x0000003700377308 */ /* 0x000ee20000002400 */
[----:B0-----:R-:W-:Y:S01]  /*3ee0*/  FSEL R54, R54, -INF , P2 ;  /* 0xff80000036367808 */ /* 0x001fe20001000000 */
[--C-:B------:R-:W-:Y:S01]  /*3ef0*/  IMAD.MOV.U32 R148, RZ, RZ, R151.reuse ;  /* 0x000000ffff947224 */ /* 0x100fe200078e0097 */
[----:B------:R-:W-:Y:S01]  /*3f00*/  MOV R149, R151 ;  /* 0x0000009700957202 */ /* 0x000fe20000000f00 */
[--C-:B------:R-:W-:Y:S01]  /*3f10*/  IMAD.MOV.U32 R147, RZ, RZ, R151.reuse ;  /* 0x000000ffff937224 */ /* 0x100fe200078e0097 */
[----:B------:R-:W-:Y:S01]  /*3f20*/  FMNMX.FTZ R0, R54, R7, !PT ;  /* 0x0000000736007209 */ /* 0x000fe20007810000 */
[--C-:B------:R-:W-:Y:S01]  /*3f30*/  IMAD.MOV.U32 R145, RZ, RZ, R151.reuse ;  /* 0x000000ffff917224 */ /* 0x100fe200078e0097 */
[-C--:B------:R-:W-:Y:S01]  /*3f40*/  MOV R146, R151.reuse ;  /* 0x0000009700927202 */ /* 0x080fe20000000f00 */
[----:B------:R-:W0:Y:S01]  /*3f50*/  MUFU.TANH R61, R61 ;  /* 0x0000003d003d7308 */ /* 0x000e220000002400 */
[----:B-1----:R-:W-:Y:S01]  /*3f60*/  FSEL R60, R60, -INF , P6 ;  /* 0xff8000003c3c7808 */ /* 0x002fe20003000000 */
[--C-:B------:R-:W-:Y:S01]  /*3f70*/  IMAD.MOV.U32 R144, RZ, RZ, R151.reuse ;  /* 0x000000ffff907224 */ /* 0x100fe200078e0097 */
[----:B------:R-:W-:Y:S01]  /*3f80*/  ISETP.GT.AND P6, PT, R3, 0x20, PT ;  /* 0x000000200300780c */ /* 0x000fe20003fc4270 */
[----:B------:R-:W-:Y:S01]  /*3f90*/  UIADD3 UR6, UR10, 0x38840, URZ ;  /* 0x000388400a067890 */ /* 0x000fe2000fffe03f */
[----:B------:R-:W-:Y:S01]  /*3fa0*/  R2UR UR10, R17 ;  /* 0x00000000110a72ca */ /* 0x000fe200000e0000 */
[--C-:B------:R-:W-:Y:S01]  /*3fb0*/  IMAD.MOV.U32 R142, RZ, RZ, R151.reuse ;  /* 0x000000ffff8e7224 */ /* 0x100fe200078e0097 */
[-C--:B------:R-:W-:Y:S01]  /*3fc0*/  MOV R143, R151.reuse ;  /* 0x00000097008f7202 */ /* 0x080fe20000000f00 */
[----:B------:R-:W1:Y:S01]  /*3fd0*/  MUFU.TANH R42, R42 ;  /* 0x0000002a002a7308 */ /* 0x000e620000002400 */
[----:B---3--:R-:W-:Y:S01]  /*3fe0*/  FSEL R55, R55, -INF , P1 ;  /* 0xff80000037377808 */ /* 0x008fe20000800000 */
[----:B--2---:R-:W-:Y:S01]  /*3ff0*/  UPRMT UR6, UR11, 0x654, UR6 ;  /* 0x000006540b067896 */ /* 0x004fe20008000006 */
[--C-:B------:R-:W-:Y:S01]  /*4000*/  IMAD.MOV.U32 R141, RZ, RZ, R151.reuse ;  /* 0x000000ffff8d7224 */ /* 0x100fe200078e0097 */
[-C--:B------:R-:W-:Y:S01]  /*4010*/  MOV R140, R151.reuse ;  /* 0x00000097008c7202 */ /* 0x080fe20000000f00 */
[--C-:B------:R-:W-:Y:S01]  /*4020*/  IMAD.MOV.U32 R139, RZ, RZ, R151.reuse ;  /* 0x000000ffff8b7224 */ /* 0x100fe200078e0097 */
[----:B------:R-:W-:Y:S01]  /*4030*/  FMNMX.FTZ R7, R55, R0, !PT ;  /* 0x0000000037077209 */ /* 0x000fe20007810000 */
[--C-:B------:R-:W-:Y:S01]  /*4040*/  IMAD.MOV.U32 R138, RZ, RZ, R151.reuse ;  /* 0x000000ffff8a7224 */ /* 0x100fe200078e0097 */
[----:B------:R-:W2:Y:S01]  /*4050*/  MUFU.TANH R48, R48 ;  /* 0x0000003000307308 */ /* 0x000ea20000002400 */
[----:B0-----:R-:W-:Y:S01]  /*4060*/  FSEL R61, R61, -INF , P5 ;  /* 0xff8000003d3d7808 */ /* 0x001fe20002800000 */
[----:B------:R-:W-:Y:S01]  /*4070*/  UISETP.GE.AND UP0, UPT, UR60, UR10, UPT ;  /* 0x0000000a3c00728c */ /* 0x000fe2000bf06270 */
[C---:B------:R-:W-:Y:S01]  /*4080*/  ISETP.GT.AND P5, PT, R3.reuse, 0x21, PT ;  /* 0x000000210300780c */ /* 0x040fe20003fa4270 */
[----:B------:R-:W-:Y:S01]  /*4090*/  SYNCS.ARRIVE.TRANS64.RED.A1T0 RZ, [UR6], RZ ;  /* 0x000000ffffff79a7 */ /* 0x000fe20008100406 */
[----:B------:R-:W-:Y:S01]  /*40a0*/  UMOV UR6, URZ ;  /* 0x0000003f00067c82 */ /* 0x000fe20008000000 */
[-C--:B------:R-:W-:Y:S01]  /*40b0*/  MOV R137, R151.reuse ;  /* 0x0000009700897202 */ /* 0x080fe20000000f00 */
[--C-:B------:R-:W-:Y:S01]  /*40c0*/  IMAD.MOV.U32 R136, RZ, RZ, R151.reuse ;  /* 0x000000ffff887224 */ /* 0x100fe200078e0097 */
[----:B------:R-:W0:Y:S01]  /*40d0*/  MUFU.TANH R43, R43 ;  /* 0x0000002b002b7308 */ /* 0x000e220000002400 */
[----:B-1----:R-:W-:Y:S01]  /*40e0*/  FSEL R42, R42, -INF , P6 ;  /* 0xff8000002a2a7808 */ /* 0x002fe20003000000 */
[--C-:B------:R-:W-:Y:S01]  /*40f0*/  IMAD.MOV.U32 R135, RZ, RZ, R151.reuse ;  /* 0x000000ffff877224 */ /* 0x100fe200078e0097 */
[----:B------:R-:W-:Y:S01]  /*4100*/  MOV R134, R151 ;  /* 0x0000009700867202 */ /* 0x000fe20000000f00 */
[--C-:B------:R-:W-:Y:S01]  /*4110*/  IMAD.MOV.U32 R133, RZ, RZ, R151.reuse ;  /* 0x000000ffff857224 */ /* 0x100fe200078e0097 */
[----:B------:R-:W-:Y:S01]  /*4120*/  FMNMX.FTZ R0, R42, R7, !PT ;  /* 0x000000072a007209 */ /* 0x000fe20007810000 */
[--C-:B------:R-:W-:Y:S01]  /*4130*/  IMAD.MOV.U32 R132, RZ, RZ, R151.reuse ;  /* 0x000000ffff847224 */ /* 0x100fe200078e0097 */
[-C--:B------:R-:W-:Y:S01]  /*4140*/  MOV R131, R151.reuse ;  /* 0x0000009700837202 */ /* 0x080fe20000000f00 */
[----:B------:R-:W1:Y:S01]  /*4150*/  MUFU.TANH R49, R49 ;  /* 0x0000003100317308 */ /* 0x000e620000002400 */
[----:B--2---:R-:W-:Y:S01]  /*4160*/  FSEL R48, R48, -INF , P4 ;  /* 0xff80000030307808 */ /* 0x004fe20002000000 */
[--C-:B------:R-:W-:Y:S01]  /*4170*/  IMAD.MOV.U32 R130, RZ, RZ, R151.reuse ;  /* 0x000000ffff827224 */ /* 0x100fe200078e0097 */
[----:B------:R-:W-:Y:S01]  /*4180*/  ISETP.GT.AND P4, PT, R3, 0x28, PT ;  /* 0x000000280300780c */ /* 0x000fe20003f84270 */
[--C-:B------:R-:W-:Y:S01]  /*4190*/  IMAD.MOV.U32 R129, RZ, RZ, R151.reuse ;  /* 0x000000ffff817224 */ /* 0x100fe200078e0097 */
[-C--:B------:R-:W-:Y:S01]  /*41a0*/  MOV R128, R151.reuse ;  /* 0x0000009700807202 */ /* 0x080fe20000000f00 */
[--C-:B------:R-:W-:Y:S01]  /*41b0*/  IMAD.MOV.U32 R127, RZ, RZ, R151.reuse ;  /* 0x000000ffff7f7224 */ /* 0x100fe200078e0097 */
[-C--:B------:R-:W-:Y:S01]  /*41c0*/  MOV R125, R151.reuse ;  /* 0x00000097007d7202 */ /* 0x080fe20000000f00 */
[----:B------:R-:W2:Y:S01]  /*41d0*/  MUFU.TANH R46, R46 ;  /* 0x0000002e002e7308 */ /* 0x000ea20000002400 */
[----:B0-----:R-:W-:Y:S01]  /*41e0*/  FSEL R43, R43, -INF , P5 ;  /* 0xff8000002b2b7808 */ /* 0x001fe20002800000 */
[--C-:B------:R-:W-:Y:S01]  /*41f0*/  IMAD.MOV.U32 R126, RZ, RZ, R151.reuse ;  /* 0x000000ffff7e7224 */ /* 0x100fe200078e0097 */
[-C--:B------:R-:W-:Y:S01]  /*4200*/  MOV R122, R151.reuse ;  /* 0x00000097007a7202 */ /* 0x080fe20000000f00 */
[--C-:B------:R-:W-:Y:S01]  /*4210*/  IMAD.MOV.U32 R124, RZ, RZ, R151.reuse ;  /* 0x000000ffff7c7224 */ /* 0x100fe200078e0097 */
[----:B------:R-:W-:Y:S01]  /*4220*/  FMNMX.FTZ R7, R43, R0, !PT ;  /* 0x000000002b077209 */ /* 0x000fe20007810000 */
[--C-:B------:R-:W-:Y:S01]  /*4230*/  IMAD.MOV.U32 R123, RZ, RZ, R151.reuse ;  /* 0x000000ffff7b7224 */ /* 0x100fe200078e0097 */
[-C--:B------:R-:W-:Y:S01]  /*4240*/  MOV R119, R151.reuse ;  /* 0x0000009700777202 */ /* 0x080fe20000000f00 */
[----:B------:R-:W0:Y:S01]  /*4250*/  MUFU.TANH R52, R52 ;  /* 0x0000003400347308 */ /* 0x000e220000002400 */
[----:B-1----:R-:W-:Y:S01]  /*4260*/  FSEL R49, R49, -INF , P3 ;  /* 0xff80000031317808 */ /* 0x002fe20001800000 */
[--C-:B------:R-:W-:Y:S01]  /*4270*/  IMAD.MOV.U32 R121, RZ, RZ, R151.reuse ;  /* 0x000000ffff797224 */ /* 0x100fe200078e0097 */
[C---:B------:R-:W-:Y:S01]  /*4280*/  ISETP.GT.AND P3, PT, R3.reuse, 0x29, PT ;  /* 0x000000290300780c */ /* 0x040fe20003f64270 */
[--C-:B------:R-:W-:Y:S01]  /*4290*/  IMAD.MOV.U32 R120, RZ, RZ, R151.reuse ;  /* 0x000000ffff787224 */ /* 0x100fe200078e0097 */
[-C--:B------:R-:W-:Y:S01]  /*42a0*/  MOV R116, R151.reuse ;  /* 0x0000009700747202 */ /* 0x080fe20000000f00 */
[--C-:B------:R-:W-:Y:S01]  /*42b0*/  IMAD.MOV.U32 R118, RZ, RZ, R151.reuse ;  /* 0x000000ffff767224 */ /* 0x100fe200078e0097 */
[-C--:B------:R-:W-:Y:S01]  /*42c0*/  MOV R113, R151.reuse ;  /* 0x0000009700717202 */ /* 0x080fe20000000f00 */
[----:B------:R-:W1:Y:S01]  /*42d0*/  MUFU.TANH R47, R47 ;  /* 0x0000002f002f7308 */ /* 0x000e620000002400 */
[----:B--2---:R-:W-:Y:S01]  /*42e0*/  FSEL R46, R46, -INF , P4 ;  /* 0xff8000002e2e7808 */ /* 0x004fe20002000000 */
[--C-:B------:R-:W-:Y:S01]  /*42f0*/  IMAD.MOV.U32 R117, RZ, RZ, R151.reuse ;  /* 0x000000ffff757224 */ /* 0x100fe200078e0097 */
[----:B------:R-:W-:Y:S01]  /*4300*/  MOV R110, R151 ;  /* 0x00000097006e7202 */ /* 0x000fe20000000f00 */
[--C-:B------:R-:W-:Y:S01]  /*4310*/  IMAD.MOV.U32 R115, RZ, RZ, R151.reuse ;  /* 0x000000ffff737224 */ /* 0x100fe200078e0097 */
[----:B------:R-:W-:Y:S01]  /*4320*/  FMNMX.FTZ R0, R46, R7, !PT ;  /* 0x000000072e007209 */ /* 0x000fe20007810000 */
[--C-:B------:R-:W-:Y:S01]  /*4330*/  IMAD.MOV.U32 R114, RZ, RZ, R151.reuse ;  /* 0x000000ffff727224 */ /* 0x100fe200078e0097 */
[-C--:B------:R-:W-:Y:S01]  /*4340*/  MOV R107, R151.reuse ;  /* 0x00000097006b7202 */ /* 0x080fe20000000f00 */
[----:B------:R-:W2:Y:S01]  /*4350*/  MUFU.TANH R53, R53 ;  /* 0x0000003500357308 */ /* 0x000ea20000002400 */
[----:B0-----:R-:W-:Y:S01]  /*4360*/  FSEL R52, R52, -INF , P2 ;  /* 0xff80000034347808 */ /* 0x001fe20001000000 */
[--C-:B------:R-:W-:Y:S01]  /*4370*/  IMAD.MOV.U32 R112, RZ, RZ, R151.reuse ;  /* 0x000000ffff707224 */ /* 0x100fe200078e0097 */
[----:B------:R-:W-:Y:S01]  /*4380*/  ISETP.GT.AND P2, PT, R3, 0x30, PT ;  /* 0x000000300300780c */ /* 0x000fe20003f44270 */
[--C-:B------:R-:W-:Y:S01]  /*4390*/  IMAD.MOV.U32 R111, RZ, RZ, R151.reuse ;  /* 0x000000ffff6f7224 */ /* 0x100fe200078e0097 */
[-C--:B------:R-:W-:Y:S01]  /*43a0*/  MOV R104, R151.reuse ;  /* 0x0000009700687202 */ /* 0x080fe20000000f00 */
[--C-:B------:R-:W-:Y:S01]  /*43b0*/  IMAD.MOV.U32 R109, RZ, RZ, R151.reuse ;  /* 0x000000ffff6d7224 */ /* 0x100fe200078e0097 */
[-C--:B------:R-:W-:Y:S01]  /*43c0*/  MOV R101, R151.reuse ;  /* 0x0000009700657202 */ /* 0x080fe20000000f00 */
[----:B------:R-:W0:Y:S01]  /*43d0*/  MUFU.TANH R34, R34 ;  /* 0x0000002200227308 */ /* 0x000e220000002400 */
[----:B-1----:R-:W-:Y:S01]  /*43e0*/  FSEL R47, R47, -INF , P3 ;  /* 0xff8000002f2f7808 */ /* 0x002fe20001800000 */
[--C-:B------:R-:W-:Y:S01]  /*43f0*/  IMAD.MOV.U32 R108, RZ, RZ, R151.reuse ;  /* 0x000000ffff6c7224 */ /* 0x100fe200078e0097 */
[-C--:B------:R-:W-:Y:S01]  /*4400*/  MOV R98, R151.reuse ;  /* 0x0000009700627202 */ /* 0x080fe20000000f00 */
[--C-:B------:R-:W-:Y:S01]  /*4410*/  IMAD.MOV.U32 R106, RZ, RZ, R151.reuse ;  /* 0x000000ffff6a7224 */ /* 0x100fe200078e0097 */
[----:B------:R-:W-:Y:S01]  /*4420*/  FMNMX.FTZ R7, R47, R0, !PT ;  /* 0x000000002f077209 */ /* 0x000fe20007810000 */
[--C-:B------:R-:W-:Y:S01]  /*4430*/  IMAD.MOV.U32 R105, RZ, RZ, R151.reuse ;  /* 0x000000ffff697224 */ /* 0x100fe200078e0097 */
[-C--:B------:R-:W-:Y:S01]  /*4440*/  MOV R95, R151.reuse ;  /* 0x00000097005f7202 */ /* 0x080fe20000000f00 */
[----:B------:R-:W1:Y:S01]  /*4450*/  MUFU.TANH R40, R40 ;  /* 0x0000002800287308 */ /* 0x000e620000002400 */
[----:B--2---:R-:W-:Y:S01]  /*4460*/  FSEL R53, R53, -INF , P1 ;  /* 0xff80000035357808 */ /* 0x004fe20000800000 */
[--C-:B------:R-:W-:Y:S01]  /*4470*/  IMAD.MOV.U32 R103, RZ, RZ, R151.reuse ;  /* 0x000000ffff677224 */ /* 0x100fe200078e0097 */
[C---:B------:R-:W-:Y:S01]  /*4480*/  ISETP.GT.AND P1, PT, R3.reuse, 0x31, PT ;  /* 0x000000310300780c */ /* 0x040fe20003f24270 */
[--C-:B------:R-:W-:Y:S01]  /*4490*/  IMAD.MOV.U32 R102, RZ, RZ, R151.reuse ;  /* 0x000000ffff667224 */ /* 0x100fe200078e0097 */
[-C--:B------:R-:W-:Y:S01]  /*44a0*/  MOV R92, R151.reuse ;  /* 0x00000097005c7202 */ /* 0x080fe20000000f00 */
[--C-:B------:R-:W-:Y:S01]  /*44b0*/  IMAD.MOV.U32 R100, RZ, RZ, R151.reuse ;  /* 0x000000ffff647224 */ /* 0x100fe200078e0097 */
[-C--:B------:R-:W-:Y:S01]  /*44c0*/  MOV R89, R151.reuse ;  /* 0x0000009700597202 */ /* 0x080fe20000000f00 */
[----:B------:R-:W2:Y:S01]  /*44d0*/  MUFU.TANH R35, R35 ;  /* 0x0000002300237308 */ /* 0x000ea20000002400 */
        /* <DEDUP_REMOVED lines=11> */
[--C-:B------:R-:W-:Y:S01]  /*4590*/  IMAD.MOV.U32 R93, RZ, RZ, R151.reuse ;  /* 0x000000ffff5d7224 */ /* 0x100fe200078e0097 */
[-C--:B------:R-:W-:Y:S01]  /*45a0*/  MOV R80, R151.reuse ;  /* 0x0000009700507202 */ /* 0x080fe20000000f00 */
[--C-:B------:R-:W-:Y:S01]  /*45b0*/  IMAD.MOV.U32 R91, RZ, RZ, R151.reuse ;  /* 0x000000ffff5b7224 */ /* 0x100fe200078e0097 */
[-C--:B------:R-:W-:Y:S01]  /*45c0*/  MOV R77, R151.reuse ;  /* 0x00000097004d7202 */ /* 0x080fe20000000f00 */
[----:B------:R-:W1:Y:S01]  /*45d0*/  MUFU.TANH R38, R38 ;  /* 0x0000002600267308 */ /* 0x000e620000002400 */
[----:B--2---:R-:W-:Y:S01]  /*45e0*/  FSEL R35, R35, -INF , P1 ;  /* 0xff80000023237808 */ /* 0x004fe20000800000 */
[--C-:B------:R-:W-:Y:S01]  /*45f0*/  IMAD.MOV.U32 R90, RZ, RZ, R151.reuse ;  /* 0x000000ffff5a7224 */ /* 0x100fe200078e0097 */
[-C--:B------:R-:W-:Y:S01]  /*4600*/  MOV R74, R151.reuse ;  /* 0x00000097004a7202 */ /* 0x080fe20000000f00 */
        /* <DEDUP_REMOVED lines=11> */
[----:B------:R-:W-:Y:S01]  /*46c0*/  MOV R65, R151 ;  /* 0x0000009700417202 */ /* 0x000fe20000000f00 */
[----:B------:R-:W0:Y:S01]  /*46d0*/  MUFU.TANH R39, R39 ;  /* 0x0000002700277308 */ /* 0x000e220000002400 */
[----:B-1----:R-:W-:Y:S01]  /*46e0*/  FSEL R38, R38, -INF , P6 ;  /* 0xff80000026267808 */ /* 0x002fe20003000000 */
[----:B------:R-:W-:-:S02]  /*46f0*/  IMAD.MOV.U32 R81, RZ, RZ, R151 ;  /* 0x000000ffff517224 */ /* 0x000fc400078e0097 */
[--C-:B------:R-:W-:Y:S01]  /*4700*/  IMAD.MOV.U32 R79, RZ, RZ, R151.reuse ;  /* 0x000000ffff4f7224 */ /* 0x100fe200078e0097 */
[----:B------:R-:W-:Y:S01]  /*4710*/  FMNMX.FTZ R0, R38, R7, !PT ;  /* 0x0000000726007209 */ /* 0x000fe20007810000 */
[--C-:B------:R-:W-:Y:S02]  /*4720*/  IMAD.MOV.U32 R78, RZ, RZ, R151.reuse ;  /* 0x000000ffff4e7224 */ /* 0x100fe400078e0097 */
[----:B------:R-:W1:Y:S01]  /*4730*/  MUFU.TANH R45, R45 ;  /* 0x0000002d002d7308 */ /* 0x000e620000002400 */
[----:B--2---:R-:W-:Y:S01]  /*4740*/  FSEL R44, R44, -INF , P4 ;  /* 0xff8000002c2c7808 */ /* 0x004fe20002000000 */
[--C-:B------:R-:W-:Y:S01]  /*4750*/  IMAD.MOV.U32 R76, RZ, RZ, R151.reuse ;  /* 0x000000ffff4c7224 */ /* 0x100fe200078e0097 */
[----:B------:R-:W-:Y:S01]  /*4760*/  ISETP.GT.AND P4, PT, R3, 0x40, PT ;  /* 0x000000400300780c */ /* 0x000fe20003f84270 */
[--C-:B------:R-:W-:Y:S02]  /*4770*/  IMAD.MOV.U32 R75, RZ, RZ, R151.reuse ;  /* 0x000000ffff4b7224 */ /* 0x100fe400078e0097 */
[----:B------:R-:W-:-:S02]  /*4780*/  IMAD.MOV.U32 R73, RZ, RZ, R151 ;  /* 0x000000ffff497224 */ /* 0x000fc400078e0097 */
[----:B------:R-:W2:Y:S01]  /*4790*/  MUFU.TANH R26, R26 ;  /* 0x0000001a001a7308 */ /* 0x000ea20000002400 */
[----:B0-----:R-:W-:Y:S01]  /*47a0*/  FSEL R39, R39, -INF , P5 ;  /* 0xff80000027277808 */ /* 0x001fe20002800000 */
[--C-:B------:R-:W-:Y:S02]  /*47b0*/  IMAD.MOV.U32 R72, RZ, RZ, R151.reuse ;  /* 0x000000ffff487224 */ /* 0x100fe400078e0097 */
[--C-:B------:R-:W-:Y:S01]  /*47c0*/  IMAD.MOV.U32 R70, RZ, RZ, R151.reuse ;  /* 0x000000ffff467224 */ /* 0x100fe200078e0097 */
[----:B------:R-:W-:Y:S01]  /*47d0*/  FMNMX.FTZ R7, R39, R0, !PT ;  /* 0x0000000027077209 */ /* 0x000fe20007810000 */
[--C-:B------:R-:W-:Y:S02]  /*47e0*/  IMAD.MOV.U32 R69, RZ, RZ, R151.reuse ;  /* 0x000000ffff457224 */ /* 0x100fe400078e0097 */
[----:B------:R-:W0:Y:S01]  /*47f0*/  MUFU.TANH R32, R32 ;  /* 0x0000002000207308 */ /* 0x000e220000002400 */
[----:B-1----:R-:W-:Y:S01]  /*4800*/  FSEL R45, R45, -INF , P3 ;  /* 0xff8000002d2d7808 */ /* 0x002fe20001800000 */
[--C-:B------:R-:W-:Y:S01]  /*4810*/  IMAD.MOV.U32 R67, RZ, RZ, R151.reuse ;  /* 0x000000ffff437224 */ /* 0x100fe200078e0097 */
[----:B------:R-:W-:Y:S01]  /*4820*/  ISETP.GT.AND P3, PT, R3, 0x41, PT ;  /* 0x000000410300780c */ /* 0x000fe20003f64270 */
[----:B------:R-:W-:-:S02]  /*4830*/  IMAD.MOV.U32 R66, RZ, RZ, R151 ;  /* 0x000000ffff427224 */ /* 0x000fc400078e0097 */
[----:B------:R-:W-:Y:S02]  /*4840*/  IMAD.MOV.U32 R64, RZ, RZ, R151 ;  /* 0x000000ffff407224 */ /* 0x000fe400078e0097 */
[----:B------:R-:W1:Y:S01]  /*4850*/  MUFU.TANH R27, R27 ;  /* 0x0000001b001b7308 */ /* 0x000e620000002400 */
[----:B--2---:R-:W-:-:S04]  /*4860*/  FSEL R26, R26, -INF , P4 ;  /* 0xff8000001a1a7808 */ /* 0x004fc80002000000 */
[----:B------:R-:W-:-:S03]  /*4870*/  FMNMX.FTZ R0, R26, R7, !PT ;  /* 0x000000071a007209 */ /* 0x000fc60007810000 */
[----:B------:R-:W2:Y:S01]  /*4880*/  MUFU.TANH R33, R33 ;  /* 0x0000002100217308 */ /* 0x000ea20000002400 */
[----:B0-----:R-:W-:Y:S02]  /*4890*/  FSEL R32, R32, -INF , P2 ;  /* 0xff80000020207808 */ /* 0x001fe40001000000 */
[----:B------:R-:W-:-:S05]  /*48a0*/  ISETP.GT.AND P2, PT, R3, 0x48, PT ;  /* 0x000000480300780c */ /* 0x000fca0003f44270 */
[----:B------:R-:W0:Y:S01]  /*48b0*/  MUFU.TANH R30, R30 ;  /* 0x0000001e001e7308 */ /* 0x000e220000002400 */
[----:B-1----:R-:W-:-:S07]  /*48c0*/  FSEL R27, R27, -INF , P3 ;  /* 0xff8000001b1b7808 */ /* 0x002fce0001800000 */
[----:B------:R-:W1:Y:S01]  /*48d0*/  MUFU.TANH R31, R31 ;  /* 0x0000001f001f7308 */ /* 0x000e620000002400 */
[----:B--2---:R-:W-:Y:S02]  /*48e0*/  FSEL R33, R33, -INF , P1 ;  /* 0xff80000021217808 */ /* 0x004fe40000800000 */
[----:B------:R-:W-:Y:S02]  /*48f0*/  ISETP.GT.AND P1, PT, R3, 0x49, PT ;  /* 0x000000490300780c */ /* 0x000fe40003f24270 */
[----:B------:R-:W-:-:S03]  /*4900*/  FMNMX.FTZ R3, R27, R0, !PT ;  /* 0x000000001b037209 */ /* 0x000fc60007810000 */
[----:B------:R-:W2:Y:S01]  /*4910*/  MUFU.TANH R36, R36 ;  /* 0x0000002400247308 */ /* 0x000ea20000002400 */
[----:B0-----:R-:W-:-:S04]  /*4920*/  FSEL R30, R30, -INF , P2 ;  /* 0xff8000001e1e7808 */ /* 0x001fc80001000000 */
[----:B------:R-:W-:-:S03]  /*4930*/  FMNMX.FTZ R0, R30, R3, !PT ;  /* 0x000000031e007209 */ /* 0x000fc60007810000 */
[----:B------:R-:W0:Y:S01]  /*4940*/  MUFU.TANH R37, R37 ;  /* 0x0000002500257308 */ /* 0x000e220000002400 */
[----:B-1----:R-:W-:-:S04]  /*4950*/  FSEL R31, R31, -INF , P1 ;  /* 0xff8000001f1f7808 */ /* 0x002fc80000800000 */
[----:B------:R-:W-:-:S03]  /*4960*/  FMNMX.FTZ R0, R31, R0, !PT ;  /* 0x000000001f007209 */ /* 0x000fc60007810000 */
[----:B------:R-:W1:Y:S01]  /*4970*/  MUFU.TANH R24, R24 ;  /* 0x0000001800187308 */ /* 0x000e620000002400 */
[----:B--2---:R-:W-:Y:S01]  /*4980*/  FSEL R36, R36, -INF , P6 ;  /* 0xff80000024247808 */ /* 0x004fe20003000000 */
[----:B------:R-:W2:Y:S06]  /*4990*/  SHFL.BFLY PT, R3, R0, 0x2, 0x1f ;  /* 0x0c401f0000037f89 */ /* 0x000eac00000e0000 */
[----:B------:R-:W3:Y:S01]  /*49a0*/  MUFU.TANH R25, R25 ;  /* 0x0000001900197308 */ /* 0x000ee20000002400 */
[----:B0-----:R-:W-:-:S07]  /*49b0*/  FSEL R37, R37, -INF , P5 ;  /* 0xff80000025257808 */ /* 0x001fce0002800000 */
[----:B------:R-:W0:Y:S01]  /*49c0*/  MUFU.TANH R28, R28 ;  /* 0x0000001c001c7308 */ /* 0x000e220000002400 */
[----:B-1----:R-:W-:-:S07]  /*49d0*/  FSEL R24, R24, -INF , P4 ;  /* 0xff80000018187808 */ /* 0x002fce0002000000 */
[----:B------:R-:W1:Y:S01]  /*49e0*/  MUFU.TANH R29, R29 ;  /* 0x0000001d001d7308 */ /* 0x000e620000002400 */
[----:B---3--:R-:W-:Y:S02]  /*49f0*/  FSEL R25, R25, -INF , P3 ;  /* 0xff80000019197808 */ /* 0x008fe40001800000 */
[----:B--2---:R-:W-:-:S05]  /*4a00*/  FMNMX.FTZ R3, R0, R3, !PT ;  /* 0x0000000300037209 */ /* 0x004fca0007810000 */
[----:B------:R-:W2:Y:S01]  /*4a10*/  SHFL.BFLY PT, R6, R3, 0x1, 0x1f ;  /* 0x0c201f0003067f89 */ /* 0x000ea200000e0000 */
[----:B0-----:R-:W-:Y:S02]  /*4a20*/  FSEL R28, R28, -INF , P2 ;  /* 0xff8000001c1c7808 */ /* 0x001fe40001000000 */
[----:B-1----:R-:W-:Y:S02]  /*4a30*/  FSEL R29, R29, -INF , P1 ;  /* 0xff8000001d1d7808 */ /* 0x002fe40000800000 */
[----:B--2---:R-:W-:Y:S02]  /*4a40*/  FMNMX.FTZ R6, R3, R6, !PT ;  /* 0x0000000603067209 */ /* 0x004fe40007810000 */
[----:B------:R-:W-:Y:S02]  /*4a50*/  FMNMX.FTZ R3, R56, R57, !PT ;  /* 0x0000003938037209 */ /* 0x000fe40007810000 */
[C---:B------:R-:W-:Y:S01]  /*4a60*/  FSETP.NEU.FTZ.AND P0, PT, R6.reuse, -INF , PT ;  /* 0xff8000000600780b */ /* 0x040fe20003f1d000 */
[----:B------:R-:W-:Y:S01]  /*4a70*/  FMUL.FTZ R2, R6, UR7 ;  /* 0x0000000706027c20 */ /* 0x000fe20008410000 */
[----:B------:R-:W-:-:S04]  /*4a80*/  FMNMX.FTZ R0, R60, R3, !PT ;  /* 0x000000033c007209 */ /* 0x000fc80007810000 */
[----:B------:R-:W-:Y:S02]  /*4a90*/  FMNMX.FTZ R3, R61, R0, !PT ;  /* 0x000000003d037209 */ /* 0x000fe40007810000 */
[----:B------:R-:W-:Y:S02]  /*4aa0*/  FSEL R7, R2, RZ, P0 ;  /* 0x000000ff02077208 */ /* 0x000fe40000000000 */
[----:B------:R-:W-:Y:S02]  /*4ab0*/  FMNMX.FTZ R0, R48, R3, !PT ;  /* 0x0000000330007209 */ /* 0x000fe40007810000 */
[----:B------:R-:W-:Y:S01]  /*4ac0*/  ISETP.NE.AND P0, PT, R9, RZ, PT ;  /* 0x000000ff0900720c */ /* 0x000fe20003f05270 */
[--C-:B------:R-:W-:Y:S01]  /*4ad0*/  FFMA.FTZ R58, R58, UR7, -R7.reuse ;  /* 0x000000073a3a7c23 */ /* 0x100fe20008010807 */
[----:B------:R-:W-:Y:S01]  /*4ae0*/  FMNMX.FTZ R3, R49, R0, !PT ;  /* 0x0000000031037209 */ /* 0x000fe20007810000 */
[--C-:B------:R-:W-:Y:S01]  /*4af0*/  FFMA.FTZ R59, R59, UR7, -R7.reuse ;  /* 0x000000073b3b7c23 */ /* 0x100fe20008010807 */
[--C-:B------:R-:W-:Y:S01]  /*4b00*/  FFMA.FTZ R62, R62, UR7, -R7.reuse ;  /* 0x000000073e3e7c23 */ /* 0x100fe20008010807 */
[--C-:B------:R-:W-:Y:S01]  /*4b10*/  FFMA.FTZ R63, R63, UR7, -R7.reuse ;  /* 0x000000073f3f7c23 */ /* 0x100fe20008010807 */
[----:B------:R-:W-:Y:S01]  /*4b20*/  FMNMX.FTZ R0, R52, R3, !PT ;  /* 0x0000000334007209 */ /* 0x000fe20007810000 */
[----:B------:R-:W-:Y:S01]  /*4b30*/  MUFU.EX2 R58, R58 ;  /* 0x0000003a003a7308 */ /* 0x000fe20000000800 */
[--C-:B------:R-:W-:Y:S01]  /*4b40*/  FFMA.FTZ R50, R50, UR7, -R7.reuse ;  /* 0x0000000732327c23 */ /* 0x100fe20008010807 */
[--C-:B------:R-:W-:Y:S01]  /*4b50*/  FFMA.FTZ R51, R51, UR7, -R7.reuse ;  /* 0x0000000733337c23 */ /* 0x100fe20008010807 */
[----:B------:R-:W-:Y:S01]  /*4b60*/  FMNMX.FTZ R3, R53, R0, !PT ;  /* 0x0000000035037209 */ /* 0x000fe20007810000 */
[--C-:B------:R-:W-:Y:S01]  /*4b70*/  FFMA.FTZ R54, R54, UR7, -R7.reuse ;  /* 0x0000000736367c23 */ /* 0x100fe20008010807 */
[--C-:B------:R-:W-:Y:S01]  /*4b80*/  FFMA.FTZ R55, R55, UR7, -R7.reuse ;  /* 0x0000000737377c23 */ /* 0x100fe20008010807 */
[--C-:B------:R-:W-:Y:S01]  /*4b90*/  FFMA.FTZ R42, R42, UR7, -R7.reuse ;  /* 0x000000072a2a7c23 */ /* 0x100fe20008010807 */
[----:B------:R-:W-:Y:S01]  /*4ba0*/  FMNMX.FTZ R0, R40, R3, !PT ;  /* 0x0000000328007209 */ /* 0x000fe20007810000 */
[----:B------:R-:W0:Y:S01]  /*4bb0*/  MUFU.EX2 R59, R59 ;  /* 0x0000003b003b7308 */ /* 0x000e220000000800 */
[--C-:B------:R-:W-:Y:S01]  /*4bc0*/  FFMA.FTZ R43, R43, UR7, -R7.reuse ;  /* 0x000000072b2b7c23 */ /* 0x100fe20008010807 */
        /* <DEDUP_REMOVED lines=14> */
[----:B------:R-:W1:Y:S01]  /*4cb0*/  MUFU.EX2 R63, R63 ;  /* 0x0000003f003f7308 */ /* 0x000e620000000800 */
[----:B------:R-:W-:Y:S01]  /*4cc0*/  FFMA.FTZ R7, R31, UR7, -R7 ;  /* 0x000000071f077c23 */ /* 0x000fe20008010807 */
[----:B0-----:R-:W-:Y:S01]  /*4cd0*/  F2FP.BF16.F32.PACK_AB R209, R59, R58 ;  /* 0x0000003a3bd1723e */ /* 0x001fe200000010ff */
[----:B------:R-:W-:Y:S01]  /*4ce0*/  IMAD.MOV.U32 R31, RZ, RZ, R151 ;  /* 0x000000ffff1f7224 */ /* 0x000fe200078e0097 */
[----:B------:R-:W-:-:S04]  /*4cf0*/  FMNMX.FTZ R3, R33, R0, !PT ;  /* 0x0000000021037209 */ /* 0x000fc80007810000 */
[----:B------:R-:W-:Y:S01]  /*4d00*/  FMNMX.FTZ R0, R36, R3, !PT ;  /* 0x0000000324007209 */ /* 0x000fe20007810000 */
[----:B------:R-:W-:Y:S03]  /*4d10*/  MUFU.EX2 R50, R50 ;  /* 0x0000003200327308 */ /* 0x000fe60000000800 */
[----:B------:R-:W-:-:S04]  /*4d20*/  FMNMX.FTZ R3, R37, R0, !PT ;  /* 0x0000000025037209 */ /* 0x000fc80007810000 */
[----:B------:R-:W-:Y:S01]  /*4d30*/  FMNMX.FTZ R0, R24, R3, !PT ;  /* 0x0000000318007209 */ /* 0x000fe20007810000 */
[----:B------:R-:W0:Y:S01]  /*4d40*/  MUFU.EX2 R51, R51 ;  /* 0x0000003300337308 */ /* 0x000e220000000800 */
[----:B-1----:R-:W-:Y:S02]  /*4d50*/  F2FP.BF16.F32.PACK_AB R211, R63, R62 ;  /* 0x0000003e3fd3723e */ /* 0x002fe400000010ff */
[----:B------:R-:W-:-:S04]  /*4d60*/  FMNMX.FTZ R3, R25, R0, !PT ;  /* 0x0000000019037209 */ /* 0x000fc80007810000 */
[----:B------:R-:W-:Y:S01]  /*4d70*/  FMNMX.FTZ R0, R28, R3, !PT ;  /* 0x000000031c007209 */ /* 0x000fe20007810000 */
[----:B------:R1:W-:Y:S03]  /*4d80*/  MUFU.EX2 R195, R7 ;  /* 0x0000000700c37308 */ /* 0x0003e60000000800 */
[----:B------:R-:W-:-:S05]  /*4d90*/  FMNMX.FTZ R0, R29, R0, !PT ;  /* 0x000000001d007209 */ /* 0x000fca0007810000 */
[----:B------:R-:W2:Y:S01]  /*4da0*/  SHFL.BFLY PT, R3, R0, 0x2, 0x1f ;  /* 0x0c401f0000037f89 */ /* 0x000ea200000e0000 */
[----:B-1----:R-:W-:Y:S01]  /*4db0*/  FADD.FTZ R7, R58, R59 ;  /* 0x0000003b3a077221 */ /* 0x002fe20000010000 */
[----:B------:R-:W-:Y:S01]  /*4dc0*/  MUFU.EX2 R54, R54 ;  /* 0x0000003600367308 */ /* 0x000fe20000000800 */
[----:B0-----:R-:W-:Y:S01]  /*4dd0*/  F2FP.BF16.F32.PACK_AB R205, R51, R50 ;  /* 0x0000003233cd723e */ /* 0x001fe200000010ff */
[----:B------:R-:W-:Y:S01]  /*4de0*/  IMAD.MOV.U32 R58, RZ, RZ, R151 ;  /* 0x000000ffff3a7224 */ /* 0x000fe200078e0097 */
[----:B------:R-:W-:-:S05]  /*4df0*/  MOV R59, R151 ;  /* 0x00000097003b7202 */ /* 0x000fca0000000f00 */
[----:B------:R-:W0:Y:S08]  /*4e00*/  MUFU.EX2 R55, R55 ;  /* 0x0000003700377308 */ /* 0x000e300000000800 */
[----:B------:R-:W-:Y:S01]  /*4e10*/  MUFU.EX2 R42, R42 ;  /* 0x0000002a002a7308 */ /* 0x000fe20000000800 */
[----:B--2---:R-:W-:-:S07]  /*4e20*/  FMNMX.FTZ R2, R0, R3, !PT ;  /* 0x0000000300027209 */ /* 0x004fce0007810000 */
[----:B------:R-:W1:Y:S01]  /*4e30*/  MUFU.EX2 R43, R43 ;  /* 0x0000002b002b7308 */ /* 0x000e620000000800 */
[----:B0-----:R-:W-:Y:S01]  /*4e40*/  F2FP.BF16.F32.PACK_AB R207, R55, R54 ;  /* 0x0000003637cf723e */ /* 0x001fe200000010ff */
[----:B------:R-:W0:Y:S06]  /*4e50*/  SHFL.BFLY PT, R3, R2, 0x1, 0x1f ;  /* 0x0c201f0002037f89 */ /* 0x000e2c00000e0000 */
[----:B------:R-:W-:Y:S08]  /*4e60*/  MUFU.EX2 R46, R46 ;  /* 0x0000002e002e7308 */ /* 0x000ff00000000800 */
[----:B------:R-:W2:Y:S01]  /*4e70*/  MUFU.EX2 R47, R47 ;  /* 0x0000002f002f7308 */ /* 0x000ea20000000800 */
[----:B-1----:R-:W-:-:S07]  /*4e80*/  F2FP.BF16.F32.PACK_AB R201, R43, R42 ;  /* 0x0000002a2bc9723e */ /* 0x002fce00000010ff */
[----:B------:R-:W-:Y:S01]  /*4e90*/  MUFU.EX2 R34, R34 ;  /* 0x0000002200227308 */ /* 0x000fe20000000800 */
[----:B0-----:R-:W-:Y:S01]  /*4ea0*/  FMNMX.FTZ R3, R2, R3, !PT ;  /* 0x0000000302037209 */ /* 0x001fe20007810000 */
[----:B------:R-:W-:Y:S01]  /*4eb0*/  FADD.FTZ R2, R62, R7 ;  /* 0x000000073e027221 */ /* 0x000fe20000010000 */
[----:B------:R-:W-:Y:S02]  /*4ec0*/  MOV R62, R151 ;  /* 0x00000097003e7202 */ /* 0x000fe40000000f00 */
[C---:B------:R-:W-:Y:S01]  /*4ed0*/  FSETP.NEU.FTZ.AND P1, PT, R3.reuse, -INF , PT ;  /* 0xff8000000300780b */ /* 0x040fe20003f3d000 */
[----:B------:R-:W-:Y:S01]  /*4ee0*/  FMUL.FTZ R0, R3, UR7 ;  /* 0x0000000703007c20 */ /* 0x000fe20008410000 */
[----:B------:R-:W-:Y:S01]  /*4ef0*/  FADD.FTZ R7, R63, R2 ;  /* 0x000000023f077221 */ /* 0x000fe20000010000 */
[----:B------:R-:W0:Y:S01]  /*4f00*/  MUFU.EX2 R35, R35 ;  /* 0x0000002300237308 */ /* 0x000e220000000800 */
[----:B--2---:R-:W-:Y:S01]  /*4f10*/  F2FP.BF16.F32.PACK_AB R203, R47, R46 ;  /* 0x0000002e2fcb723e */ /* 0x004fe200000010ff */
[----:B------:R-:W-:Y:S01]  /*4f20*/  IMAD.MOV.U32 R63, RZ, RZ, R151 ;  /* 0x000000ffff3f7224 */ /* 0x000fe200078e0097 */
[----:B------:R-:W-:Y:S01]  /*4f30*/  FSEL R0, R0, RZ, P1 ;  /* 0x000000ff00007208 */ /* 0x000fe20000800000 */
[----:B------:R-:W-:Y:S01]  /*4f40*/  FADD.FTZ R2, R50, R7 ;  /* 0x0000000732027221 */ /* 0x000fe20000010000 */
[----:B------:R-:W-:-:S02]  /*4f50*/  PLOP3.LUT P1, PT, PT, PT, UP0, 0x80, 0x0 ;  /* 0x000000000000781c */ /* 0x000fc40003f2f008 */
[-C--:B------:R-:W-:Y:S01]  /*4f60*/  MOV R50, R151.reuse ;  /* 0x0000009700327202 */ /* 0x080fe20000000f00 */
[--C-:B------:R-:W-:Y:S01]  /*4f70*/  FFMA.FTZ R56, R56, UR7, -R0.reuse ;  /* 0x0000000738387c23 */ /* 0x100fe20008010800 */
[--C-:B------:R-:W-:Y:S01]  /*4f80*/  FFMA.FTZ R57, R57, UR7, -R0.reuse ;  /* 0x0000000739397c23 */ /* 0x100fe20008010800 */
[--C-:B------:R-:W-:Y:S01]  /*4f90*/  FFMA.FTZ R60, R60, UR7, -R0.reuse ;  /* 0x000000073c3c7c23 */ /* 0x100fe20008010800 */
[--C-:B------:R-:W-:Y:S01]  /*4fa0*/  FFMA.FTZ R61, R61, UR7, -R0.reuse ;  /* 0x000000073d3d7c23 */ /* 0x100fe20008010800 */
[--C-:B------:R-:W-:Y:S01]  /*4fb0*/  FFMA.FTZ R48, R48, UR7, -R0.reuse ;  /* 0x0000000730307c23 */ /* 0x100fe20008010800 */
[--C-:B------:R-:W-:Y:S01]  /*4fc0*/  FFMA.FTZ R49, R49, UR7, -R0.reuse ;  /* 0x0000000731317c23 */ /* 0x100fe20008010800 */
[----:B------:R-:W-:Y:S01]  /*4fd0*/  MUFU.EX2 R56, R56 ;  /* 0x0000003800387308 */ /* 0x000fe20000000800 */
[--C-:B------:R-:W-:Y:S01]  /*4fe0*/  FFMA.FTZ R52, R52, UR7, -R0.reuse ;  /* 0x0000000734347c23 */ /* 0x100fe20008010800 */
[----:B------:R-:W-:Y:S01]  /*4ff0*/  FFMA.FTZ R53, R53, UR7, -R0 ;  /* 0x0000000735357c23 */ /* 0x000fe20008010800 */
[----:B------:R-:W-:Y:S01]  /*5000*/  FADD.FTZ R9, R51, R2 ;  /* 0x0000000233097221 */ /* 0x000fe20000010000 */
[--C-:B------:R-:W-:Y:S01]  /*5010*/  FFMA.FTZ R40, R40, UR7, -R0.reuse ;  /* 0x0000000728287c23 */ /* 0x100fe20008010800 */
[--C-:B------:R-:W-:Y:S01]  /*5020*/  FFMA.FTZ R41, R41, UR7, -R0.reuse ;  /* 0x0000000729297c23 */ /* 0x100fe20008010800 */
[--C-:B------:R-:W-:Y:S01]  /*5030*/  FFMA.FTZ R44, R44, UR7, -R0.reuse ;  /* 0x000000072c2c7c23 */ /* 0x100fe20008010800 */
[----:B------:R-:W-:Y:S01]  /*5040*/  FADD.FTZ R14, R54, R9 ;  /* 0x00000009360e7221 */ /* 0x000fe20000010000 */
[----:B------:R-:W1:Y:S01]  /*5050*/  MUFU.EX2 R57, R57 ;  /* 0x0000003900397308 */ /* 0x000e620000000800 */
[--C-:B------:R-:W-:Y:S01]  /*5060*/  FFMA.FTZ R45, R45, UR7, -R0.reuse ;  /* 0x000000072d2d7c23 */ /* 0x100fe20008010800 */
[----:B------:R-:W-:Y:S01]  /*5070*/  FFMA.FTZ R32, R32, UR7, -R0 ;  /* 0x0000000720207c23 */ /* 0x000fe20008010800 */
[----:B------:R-:W-:Y:S01]  /*5080*/  FADD.FTZ R9, R55, R14 ;  /* 0x0000000e37097221 */ /* 0x000fe20000010000 */
[--C-:B------:R-:W-:Y:S01]  /*5090*/  FFMA.FTZ R33, R33, UR7, -R0.reuse ;  /* 0x0000000721217c23 */ /* 0x100fe20008010800 */
[--C-:B------:R-:W-:Y:S01]  /*50a0*/  FFMA.FTZ R36, R36, UR7, -R0.reuse ;  /* 0x0000000724247c23 */ /* 0x100fe20008010800 */
[--C-:B------:R-:W-:Y:S01]  /*50b0*/  FFMA.FTZ R37, R37, UR7, -R0.reuse ;  /* 0x0000000725257c23 */ /* 0x100fe20008010800 */
[----:B------:R-:W-:Y:S01]  /*50c0*/  FADD.FTZ R14, R42, R9 ;  /* 0x000000092a0e7221 */ /* 0x000fe20000010000 */
[----:B------:R-:W2:Y:S01]  /*50d0*/  MUFU.EX2 R60, R60 ;  /* 0x0000003c003c7308 */ /* 0x000ea20000000800 */
[--C-:B------:R-:W-:Y:S01]  /*50e0*/  FFMA.FTZ R24, R24, UR7, -R0.reuse ;  /* 0x0000000718187c23 */ /* 0x100fe20008010800 */
[----:B------:R-:W-:Y:S01]  /*50f0*/  FFMA.FTZ R25, R25, UR7, -R0 ;  /* 0x0000000719197c23 */ /* 0x000fe20008010800 */
[----:B------:R-:W-:Y:S01]  /*5100*/  FADD.FTZ R9, R43, R14 ;  /* 0x0000000e2b097221 */ /* 0x000fe20000010000 */
[--C-:B------:R-:W-:Y:S01]  /*5110*/  FFMA.FTZ R28, R28, UR7, -R0.reuse ;  /* 0x000000071c1c7c23 */ /* 0x100fe20008010800 */
[----:B------:R-:W-:Y:S01]  /*5120*/  FFMA.FTZ R0, R29, UR7, -R0 ;  /* 0x000000071d007c23 */ /* 0x000fe20008010800 */
[----:B0-----:R-:W-:Y:S01]  /*5130*/  F2FP.BF16.F32.PACK_AB R197, R35, R34 ;  /* 0x0000002223c5723e */ /* 0x001fe200000010ff */
[----:B------:R-:W-:Y:S01]  /*5140*/  FADD.FTZ R14, R46, R9 ;  /* 0x000000092e0e7221 */ /* 0x000fe20000010000 */
[----:B------:R-:W0:Y:S01]  /*5150*/  MUFU.EX2 R61, R61 ;  /* 0x0000003d003d7308 */ /* 0x000e220000000800 */
[----:B-1----:R-:W-:Y:S01]  /*5160*/  FADD.FTZ R7, R56, R57 ;  /* 0x0000003938077221 */ /* 0x002fe20000010000 */
[----:B------:R-:W-:Y:S01]  /*5170*/  F2FP.BF16.F32.PACK_AB R208, R57, R56 ;  /* 0x0000003839d0723e */ /* 0x000fe200000010ff */
[----:B------:R-:W-:Y:S01]  /*5180*/  FADD.FTZ R9, R47, R14 ;  /* 0x0000000e2f097221 */ /* 0x000fe20000010000 */
[--C-:B------:R-:W-:Y:S01]  /*5190*/  IMAD.MOV.U32 R57, RZ, RZ, R151.reuse ;  /* 0x000000ffff397224 */ /* 0x100fe200078e0097 */
[----:B------:R-:W-:Y:S01]  /*51a0*/  MOV R56, R151 ;  /* 0x0000009700387202 */ /* 0x000fe20000000f00 */
[----:B------:R-:W-:-:S02]  /*51b0*/  IMAD.MOV.U32 R55, RZ, RZ, R151 ;  /* 0x000000ffff377224 */ /* 0x000fc400078e0097 */
[----:B------:R-:W-:Y:S01]  /*51c0*/  FADD.FTZ R14, R34, R9 ;  /* 0x00000009220e7221 */ /* 0x000fe20000010000 */
[----:B------:R-:W1:Y:S01]  /*51d0*/  MUFU.EX2 R48, R48 ;  /* 0x0000003000307308 */ /* 0x000e620000000800 */
[----:B--2---:R-:W-:Y:S01]  /*51e0*/  FADD.FTZ R2, R60, R7 ;  /* 0x000000073c027221 */ /* 0x004fe20000010000 */
[--C-:B------:R-:W-:Y:S02]  /*51f0*/  IMAD.MOV.U32 R54, RZ, RZ, R151.reuse ;  /* 0x000000ffff367224 */ /* 0x100fe400078e0097 */
[----:B------:R-:W-:Y:S01]  /*5200*/  FADD.FTZ R9, R35, R14 ;  /* 0x0000000e23097221 */ /* 0x000fe20000010000 */
[--C-:B------:R-:W-:Y:S01]  /*5210*/  IMAD.MOV.U32 R51, RZ, RZ, R151.reuse ;  /* 0x000000ffff337224 */ /* 0x100fe200078e0097 */
[-C--:B------:R-:W-:Y:S01]  /*5220*/  MOV R47, R151.reuse ;  /* 0x00000097002f7202 */ /* 0x080fe20000000f00 */
[--C-:B------:R-:W-:Y:S01]  /*5230*/  IMAD.MOV.U32 R46, RZ, RZ, R151.reuse ;  /* 0x000000ffff2e7224 */ /* 0x100fe200078e0097 */
[-C--:B------:R-:W-:Y:S01]  /*5240*/  MOV R35, R151.reuse ;  /* 0x0000009700237202 */ /* 0x080fe20000000f00 */
[----:B------:R-:W2:Y:S01]  /*5250*/  MUFU.EX2 R49, R49 ;  /* 0x0000003100317308 */ /* 0x000ea20000000800 */
[C---:B0-----:R-:W-:Y:S01]  /*5260*/  FADD.FTZ R7, R61.reuse, R2 ;  /* 0x000000023d077221 */ /* 0x041fe20000010000 */
[----:B------:R-:W-:Y:S01]  /*5270*/  F2FP.BF16.F32.PACK_AB R210, R61, R60 ;  /* 0x0000003c3dd2723e */ /* 0x000fe200000010ff */
[--C-:B------:R-:W-:Y:S01]  /*5280*/  IMAD.MOV.U32 R61, RZ, RZ, R151.reuse ;  /* 0x000000ffff3d7224 */ /* 0x100fe200078e0097 */
[----:B------:R-:W-:Y:S01]  /*5290*/  MOV R29, R151 ;  /* 0x00000097001d7202 */ /* 0x000fe20000000f00 */
[----:B------:R-:W-:-:S02]  /*52a0*/  IMAD.MOV.U32 R60, RZ, RZ, R151 ;  /* 0x000000ffff3c7224 */ /* 0x000fc400078e0097 */
[----:B------:R-:W-:Y:S01]  /*52b0*/  IMAD.MOV.U32 R43, RZ, RZ, R151 ;  /* 0x000000ffff2b7224 */ /* 0x000fe200078e0097 */
[----:B------:R-:W0:Y:S01]  /*52c0*/  MUFU.EX2 R52, R52 ;  /* 0x0000003400347308 */ /* 0x000e220000000800 */
[----:B-1----:R-:W-:Y:S01]  /*52d0*/  FADD.FTZ R2, R48, R7 ;  /* 0x0000000730027221 */ /* 0x002fe20000010000 */
[--C-:B------:R-:W-:Y:S02]  /*52e0*/  IMAD.MOV.U32 R42, RZ, RZ, R151.reuse ;  /* 0x000000ffff2a7224 */ /* 0x100fe400078e0097 */
[----:B------:R-:W-:-:S04]  /*52f0*/  IMAD.MOV.U32 R34, RZ, RZ, R151 ;  /* 0x000000ffff227224 */ /* 0x000fc800078e0097 */
[----:B------:R-:W1:Y:S01]  /*5300*/  MUFU.EX2 R53, R53 ;  /* 0x0000003500357308 */ /* 0x000e620000000800 */
[C---:B--2---:R-:W-:Y:S01]  /*5310*/  FADD.FTZ R7, R49.reuse, R2 ;  /* 0x0000000231077221 */ /* 0x044fe20000010000 */
[----:B------:R-:W-:Y:S01]  /*5320*/  F2FP.BF16.F32.PACK_AB R204, R49, R48 ;  /* 0x0000003031cc723e */ /* 0x000fe200000010ff */
[--C-:B------:R-:W-:Y:S02]  /*5330*/  IMAD.MOV.U32 R49, RZ, RZ, R151.reuse ;  /* 0x000000ffff317224 */ /* 0x100fe400078e0097 */
[----:B------:R-:W-:-:S03]  /*5340*/  IMAD.MOV.U32 R48, RZ, RZ, R151 ;  /* 0x000000ffff307224 */ /* 0x000fc600078e0097 */
[----:B------:R-:W2:Y:S01]  /*5350*/  MUFU.EX2 R40, R40 ;  /* 0x0000002800287308 */ /* 0x000ea20000000800 */
[----:B0-----:R-:W-:-:S07]  /*5360*/  FADD.FTZ R2, R52, R7 ;  /* 0x0000000734027221 */ /* 0x001fce0000010000 */
[----:B------:R-:W0:Y:S01]  /*5370*/  MUFU.EX2 R41, R41 ;  /* 0x0000002900297308 */ /* 0x000e220000000800 */
[C---:B-1----:R-:W-:Y:S01]  /*5380*/  FADD.FTZ R7, R53.reuse, R2 ;  /* 0x0000000235077221 */ /* 0x042fe20000010000 */
[----:B------:R-:W-:Y:S01]  /*5390*/  F2FP.BF16.F32.PACK_AB R206, R53, R52 ;  /* 0x0000003435ce723e */ /* 0x000fe200000010ff */
[----:B------:R-:W-:Y:S01]  /*53a0*/  IMAD.MOV.U32 R52, RZ, RZ, R151 ;  /* 0x000000ffff347224 */ /* 0x000fe200078e0097 */
[----:B------:R-:W-:-:S04]  /*53b0*/  MOV R53, R151 ;  /* 0x0000009700357202 */ /* 0x000fc80000000f00 */
[----:B------:R-:W1:Y:S01]  /*53c0*/  MUFU.EX2 R44, R44 ;  /* 0x0000002c002c7308 */ /* 0x000e620000000800 */
[----:B--2---:R-:W-:-:S07]  /*53d0*/  FADD.FTZ R2, R40, R7 ;  /* 0x0000000728027221 */ /* 0x004fce0000010000 */
[----:B------:R-:W2:Y:S01]  /*53e0*/  MUFU.EX2 R45, R45 ;  /* 0x0000002d002d7308 */ /* 0x000ea20000000800 */
[C---:B0-----:R-:W-:Y:S01]  /*53f0*/  FADD.FTZ R7, R41.reuse, R2 ;  /* 0x0000000229077221 */ /* 0x041fe20000010000 */
[----:B------:R-:W-:Y:S01]  /*5400*/  F2FP.BF16.F32.PACK_AB R200, R41, R40 ;  /* 0x0000002829c8723e */ /* 0x000fe200000010ff */
[----:B------:R-:W-:Y:S01]  /*5410*/  IMAD.MOV.U32 R40, RZ, RZ, R151 ;  /* 0x000000ffff287224 */ /* 0x000fe200078e0097 */
[----:B------:R-:W-:-:S04]  /*5420*/  MOV R41, R151 ;  /* 0x0000009700297202 */ /* 0x000fc80000000f00 */
[----:B------:R-:W0:Y:S01]  /*5430*/  MUFU.EX2 R32, R32 ;  /* 0x0000002000207308 */ /* 0x000e220000000800 */
[----:B-1----:R-:W-:-:S07]  /*5440*/  FADD.FTZ R2, R44, R7 ;  /* 0x000000072c027221 */ /* 0x002fce0000010000 */
[----:B------:R-:W1:Y:S01]  /*5450*/  MUFU.EX2 R38, R38 ;  /* 0x0000002600267308 */ /* 0x000e620000000800 */
[C---:B--2---:R-:W-:Y:S01]  /*5460*/  FADD.FTZ R7, R45.reuse, R2 ;  /* 0x000000022d077221 */ /* 0x044fe20000010000 */
[----:B------:R-:W-:Y:S01]  /*5470*/  F2FP.BF16.F32.PACK_AB R202, R45, R44 ;  /* 0x0000002c2dca723e */ /* 0x000fe200000010ff */
[----:B------:R-:W-:Y:S01]  /*5480*/  IMAD.MOV.U32 R45, RZ, RZ, R151 ;  /* 0x000000ffff2d7224 */ /* 0x000fe200078e0097 */
[----:B------:R-:W-:-:S04]  /*5490*/  MOV R44, R151 ;  /* 0x00000097002c7202 */ /* 0x000fc80000000f00 */
[----:B------:R-:W2:Y:S01]  /*54a0*/  MUFU.EX2 R33, R33 ;  /* 0x0000002100217308 */ /* 0x000ea20000000800 */
[----:B0-----:R-:W-:-:S07]  /*54b0*/  FADD.FTZ R2, R32, R7 ;  /* 0x0000000720027221 */ /* 0x001fce0000010000 */
        /* <DEDUP_REMOVED lines=15> */
[----:B--2---:R-:W-:-:S07]  /*55b0*/  FADD.FTZ R14, R26, R9 ;  /* 0x000000091a0e7221 */ /* 0x004fce0000010000 */
[----:B------:R-:W2:Y:S01]  /*55c0*/  MUFU.EX2 R24, R24 ;  /* 0x0000001800187308 */ /* 0x000ea20000000800 */
[C---:B0-----:R-:W-:Y:S01]  /*55d0*/  FADD.FTZ R19, R37.reuse, R2 ;  /* 0x0000000225137221 */ /* 0x041fe20000010000 */
[----:B------:R-:W-:Y:S01]  /*55e0*/  F2FP.BF16.F32.PACK_AB R198, R37, R36 ;  /* 0x0000002425c6723e */ /* 0x000fe200000010ff */
[--C-:B------:R-:W-:Y:S02]  /*55f0*/  IMAD.MOV.U32 R37, RZ, RZ, R151.reuse ;  /* 0x000000ffff257224 */ /* 0x100fe400078e0097 */
[----:B------:R-:W-:-:S03]  /*5600*/  IMAD.MOV.U32 R36, RZ, RZ, R151 ;  /* 0x000000ffff247224 */ /* 0x000fc600078e0097 */
        /* <DEDUP_REMOVED lines=8> */
[----:B0-----:R-:W-:-:S04]  /*5690*/  FADD.FTZ R14, R30, R9 ;  /* 0x000000091e0e7221 */ /* 0x001fc80000010000 */
[C---:B------:R-:W-:Y:S01]  /*56a0*/  FADD.FTZ R9, R195.reuse, R14 ;  /* 0x0000000ec3097221 */ /* 0x040fe20000010000 */
[----:B------:R-:W-:Y:S01]  /*56b0*/  F2FP.BF16.F32.PACK_AB R195, R195, R30 ;  /* 0x0000001ec3c3723e */ /* 0x000fe200000010ff */
[--C-:B------:R-:W-:Y:S01]  /*56c0*/  IMAD.MOV.U32 R30, RZ, RZ, R151.reuse ;  /* 0x000000ffff1e7224 */ /* 0x100fe200078e0097 */
[----:B------:R0:W3:Y:S01]  /*56d0*/  MUFU.EX2 R7, R0 ;  /* 0x0000000000077308 */ /* 0x0000e20000000800 */
[C---:B-1----:R-:W-:Y:S01]  /*56e0*/  FADD.FTZ R19, R25.reuse, R2 ;  /* 0x0000000219137221 */ /* 0x042fe20000010000 */
[----:B------:R-:W-:Y:S01]  /*56f0*/  F2FP.BF16.F32.PACK_AB R192, R25, R24 ;  /* 0x0000001819c0723e */ /* 0x000fe200000010ff */
[--C-:B------:R-:W-:Y:S01]  /*5700*/  IMAD.MOV.U32 R25, RZ, RZ, R151.reuse ;  /* 0x000000ffff197224 */ /* 0x100fe200078e0097 */
[----:B------:R-:W-:Y:S01]  /*5710*/  MOV R2, 0x3f800000 ;  /* 0x3f80000000027802 */ /* 0x000fe20000000f00 */
[----:B------:R-:W-:Y:S02]  /*5720*/  IMAD.MOV.U32 R24, RZ, RZ, R151 ;  /* 0x000000ffff187224 */ /* 0x000fe400078e0097 */
[----:B--2---:R-:W-:Y:S01]  /*5730*/  FADD.FTZ R14, R28, R19 ;  /* 0x000000131c0e7221 */ /* 0x004fe20000010000 */
[----:B0-----:R-:W-:-:S03]  /*5740*/  IMAD.MOV.U32 R0, RZ, RZ, 0x3f800000 ;  /* 0x3f800000ff007424 */ /* 0x001fc600078e00ff */
[C---:B---3--:R-:W-:Y:S01]  /*5750*/  FADD.FTZ R14, R7.reuse, R14 ;  /* 0x0000000e070e7221 */ /* 0x048fe20000010000 */
[----:B------:R-:W-:Y:S01]  /*5760*/  F2FP.BF16.F32.PACK_AB R194, R7, R28 ;  /* 0x0000001c07c2723e */ /* 0x000fe200000010ff */
[----:B------:R-:W-:Y:S01]  /*5770*/  IMAD.MOV.U32 R28, RZ, RZ, R151 ;  /* 0x000000ffff1c7224 */ /* 0x000fe200078e0097 */
[----:B------:R-:W-:Y:S01]  /*5780*/  MOV R7, UR6 ;  /* 0x0000000600077c02 */ /* 0x000fe20008000f00 */
[----:B------:R-:W-:Y:S06]  /*5790*/  @!P1 BRA `(.L_x_18) ;  /* 0x00000044002c9947 */ /* 0x000fec0003800000 */
[----:B------:R-:W-:Y:S01]  /*57a0*/  UMOV UR6, URZ ;  /* 0x0000003f00067c82 */ /* 0x000fe20008000000 */
[----:B------:R-:W-:Y:S01]  /*57b0*/  IMAD.U32 R212, RZ, RZ, UR60 ;  /* 0x0000003cffd47e24 */ /* 0x000fe2000f8e00ff */
[----:B------:R-:W-:Y:S01]  /*57c0*/  MOV R20, R3 ;  /* 0x0000000300147202 */ /* 0x000fe20000000f00 */
[----:B------:R-:W-:Y:S01]  /*57d0*/  IMAD.MOV.U32 R19, RZ, RZ, R6 ;  /* 0x000000ffff137224 */ /* 0x000fe200078e0006 */
[----:B------:R-:W-:Y:S01]  /*57e0*/  CS2R R150, SRZ ;  /* 0x0000000000967805 */ /* 0x000fe2000001ff00 */
[----:B------:R-:W-:Y:S01]  /*57f0*/  IMAD.U32 R216, RZ, RZ, UR6 ;  /* 0x00000006ffd87e24 */ /* 0x000fe2000f8e00ff */
[----:B------:R-:W-:Y:S01]  /*5800*/  MOV R21, UR6 ;  /* 0x0000000600157c02 */ /* 0x000fe20008000f00 */
[----:B------:R-:W-:Y:S01]  /*5810*/  IMAD.MOV.U32 R2, RZ, RZ, 0x3f800000 ;  /* 0x3f800000ff027424 */ /* 0x000fe200078e00ff */
        /* <DEDUP_REMOVED lines=62> */
[----:B------:R-:W-:Y:S01]  /*5c00*/  CS2R R24, SRZ ;  /* 0x0000000000187805 */ /* 0x000fe2000001ff00 */
[----:B------:R-:W-:-:S06]  /*5c10*/  ULDC UR61, c[0x0][0x9d8] ;  /* 0x00027600003d7ab9 */ /* 0x000fcc0000000800 */
.L_x_29:
[----:B------:R-:W-:Y:S02]  /*5c20*/  R2UR UR6, R21 ;  /* 0x00000000150672ca */ /* 0x000fe400000e0000 */
[----:B------:R-:W-:-:S11]  /*5c30*/  R2UR UR7, R216 ;  /* 0x00000000d80772ca */ /* 0x000fd600000e0000 */
[----:B------:R-:W-:-:S04]  /*5c40*/  UISETP.NE.AND UP0, UPT, UR6, 0x1, UPT ;  /* 0x000000010600788c */ /* 0x000fc8000bf05270 */
[----:B------:R-:W-:-:S04]  /*5c50*/  USEL UR6, URZ, 0x1, UP0 ;  /* 0x000000013f067887 */ /* 0x000fc80008000000 */
[----:B------:R-:W-:-:S06]  /*5c60*/  ULOP3.LUT UR6, UR7, UR6, URZ, 0x3c, !UPT ;  /* 0x0000000607067292 */ /* 0x000fcc000f8e3c3f */
[----:B------:R-:W-:Y:S01]  /*5c70*/  IMAD.U32 R7, RZ, RZ, UR6 ;  /* 0x00000006ff077e24 */ /* 0x000fe2000f8e00ff */
[----:B------:R-:W-:Y:S06]  /*5c80*/  @!P0 BRA `(.L_x_19) ;  /* 0x0000000000048947 */ /* 0x000fec0003800000 */
[----:B------:R-:W-:Y:S01]  /*5c90*/  BPT.TRAP 0x1 ;  /* 0x000000040000795c */ /* 0x000fe20000300000 */
.L_x_19:
[----:B------:R-:W-:Y:S02]  /*5ca0*/  R2UR UR6, R21 ;  /* 0x00000000150672ca */ /* 0x000fe400000e0000 */
[----:B------:R-:W-:Y:S02]  /*5cb0*/  R2UR UR7, R16 ;  /* 0x00000000100772ca */ /* 0x000fe400000e0000 */
[----:B------:R-:W-:-:S09]  /*5cc0*/  R2UR UR10, R7 ;  /* 0x00000000070a72ca */ /* 0x000fd200000e0000 */
[----:B------:R-:W-:-:S04]  /*5cd0*/  UIADD3 UR6, UR6, 0x1, URZ ;  /* 0x0000000106067890 */ /* 0x000fc8000fffe03f */
[----:B------:R-:W-:Y:S01]  /*5ce0*/  UISETP.NE.AND UP0, UPT, UR6, 0x2, UPT ;  /* 0x000000020600788c */ /* 0x000fe2000bf05270 */
[----:B------:R-:W-:-:S03]  /*5cf0*/  IMAD.U32 R3, RZ, RZ, UR10 ;  /* 0x0000000aff037e24 */ /* 0x000fc6000f8e00ff */
[----:B------:R-:W-:Y:S02]  /*5d00*/  USEL UR6, UR6, URZ, UP0 ;  /* 0x0000003f06067287 */ /* 0x000fe40008000000 */
[----:B------:R-:W-:Y:S02]  /*5d10*/  SHF.L.U32 R3, R3, 0x1f, RZ ;  /* 0x0000001f03037819 */ /* 0x000fe400000006ff */
[----:B------:R-:W-:Y:S02]  /*5d20*/  ULEA UR7, UR6, UR7, 0x3 ;  /* 0x0000000706077291 */ /* 0x000fe4000f8e183f */
[----:B------:R-:W-:-:S04]  /*5d30*/  IMAD.U32 R8, RZ, RZ, UR6 ;  /* 0x00000006ff087e24 */ /* 0x000fc8000f8e00ff */
[----:B------:R-:W-:-:S03]  /*5d40*/  MOV R213, UR7 ;  /* 0x0000000700d57c02 */ /* 0x000fc60008000f00 */
[----:B------:R0:W1:Y:S01]  /*5d50*/  SYNCS.PHASECHK.TRANS64.TRYWAIT P1, [UR7+0x38830], R3 ;  /* 0x03883003ff0075a7 */ /* 0x0000620008020147 */
[----:B------:R-:W-:Y:S05]  /*5d60*/  @!P0 BRA `(.L_x_20) ;  /* 0x0000000000048947 */ /* 0x000fea0003800000 */
[----:B------:R-:W-:Y:S01]  /*5d70*/  BPT.TRAP 0x1 ;  /* 0x000000040000795c */ /* 0x000fe20000300000 */
.L_x_20:
[----:B-1----:R-:W-:Y:S05]  /*5d80*/  @P1 BRA `(.L_x_21) ;  /* 0x00000000000c1947 */ /* 0x002fea0003800000 */
[----:B------:R-:W-:-:S13]  /*5d90*/  R2UR UR6, R213 ;  /* 0x00000000d50672ca */ /* 0x000fda00000e0000 */
[----:B------:R-:W1:Y:S02]  /*5da0*/  SYNCS.PHASECHK.TRANS64.TRYWAIT P1, [UR6+0x38830], R3 ;  /* 0x03883003ff0075a7 */ /* 0x000e640008020146 */
[----:B-1----:R-:W-:Y:S05]  /*5db0*/  @!P1 BRA `(.L_x_22) ;  /* 0x000000b800309947 */ /* 0x002fea0003800000 */
.L_x_21:
[----:B------:R-:W-:Y:S01]  /*5dc0*/  R2UR UR6, R15 ;  /* 0x000000000f0672ca */ /* 0x000fe200000e0000 */
[----:B------:R-:W-:Y:S01]  /*5dd0*/  WARPGROUP.ARRIVE ;  /* 0x00000000000079c5 */ /* 0x000fe20000000000 */
[----:B------:R-:W-:Y:S01]  /*5de0*/  R2UR UR60, R8 ;  /* 0x00000000083c72ca */ /* 0x000fe200000e0000 */
[----:B------:R-:W-:Y:S01]  /*5df0*/  UMOV UR59, 0x40000040 ;  /* 0x40000040003b7882 */ /* 0x000fe20000000000 */
[C---:B------:R-:W-:Y:S01]  /*5e00*/  R2UR UR56, R4.reuse ;  /* 0x00000000043872ca */ /* 0x040fe200000e0000 */
[----:B------:R-:W-:Y:S01]  /*5e10*/  UMOV UR43, 0x40000040 ;  /* 0x40000040002b7882 */ /* 0x000fe20000000000 */
[C---:B------:R-:W-:Y:S01]  /*5e20*/  R2UR UR57, R5.reuse ;  /* 0x00000000053972ca */ /* 0x040fe200000e0000 */
[----:B------:R-:W-:Y:S01]  /*5e30*/  UMOV UR47, 0x40000040 ;  /* 0x40000040002f7882 */ /* 0x000fe20000000000 */
[----:B01----:R-:W-:Y:S01]  /*5e40*/  MOV R3, UR41 ;  /* 0x0000002900037c02 */ /* 0x003fe20008000f00 */
[----:B------:R-:W-:Y:S01]  /*5e50*/  UMOV UR51, 0x40000040 ;  /* 0x4000004000337882 */ /* 0x000fe20000000000 */
[----:B------:R-:W-:Y:S01]  /*5e60*/  MOV R6, UR40 ;  /* 0x0000002800067c02 */ /* 0x000fe20008000f00 */
[----:B------:R-:W-:Y:S01]  /*5e70*/  UMOV UR55, 0x40000040 ;  /* 0x4000004000377882 */ /* 0x000fe20000000000 */
[C---:B------:R-:W-:Y:S01]  /*5e80*/  R2UR UR40, R4.reuse ;  /* 0x00000000042872ca */ /* 0x040fe200000e0000 */
[----:B------:R-:W-:Y:S01]  /*5e90*/  UMOV UR15, 0x40000040 ;  /* 0x40000040000f7882 */ /* 0x000fe20000000000 */
[C---:B------:R-:W-:Y:S01]  /*5ea0*/  R2UR UR41, R5.reuse ;  /* 0x00000000052972ca */ /* 0x040fe200000e0000 */
[----:B------:R-:W-:Y:S01]  /*5eb0*/  UIMAD UR60, UR60, 0xa00, UR6 ;  /* 0x00000a003c3c78a4 */ /* 0x000fe2000f8e0206 */
[----:B------:R-:W-:Y:S01]  /*5ec0*/  MOV R22, UR45 ;  /* 0x0000002d00167c02 */ /* 0x000fe20008000f00 */
[----:B------:R-:W-:Y:S01]  /*5ed0*/  UMOV UR19, 0x40000040 ;  /* 0x4000004000137882 */ /* 0x000fe20000000000 */
[----:B------:R-:W-:Y:S01]  /*5ee0*/  MOV R23, UR44 ;  /* 0x0000002c00177c02 */ /* 0x000fe20008000f00 */
[----:B------:R-:W-:Y:S01]  /*5ef0*/  UIADD3 UR6, UR60, 0x80, URZ ;  /* 0x000000803c067890 */ /* 0x000fe2000fffe03f */
[C---:B------:R-:W-:Y:S01]  /*5f00*/  R2UR UR44, R4.reuse ;  /* 0x00000000042c72ca */ /* 0x040fe200000e0000 */
[----:B------:R-:W-:Y:S01]  /*5f10*/  UIADD3 UR7, UR60, 0x100, URZ ;  /* 0x000001003c077890 */ /* 0x000fe2000fffe03f */
[C---:B------:R-:W-:Y:S01]  /*5f20*/  R2UR UR45, R5.reuse ;  /* 0x00000000052d72ca */ /* 0x040fe200000e0000 */
[----:B------:R-:W-:Y:S01]  /*5f30*/  UMOV UR58, UR60 ;  /* 0x0000003c003a7c82 */ /* 0x000fe20008000000 */
[----:B------:R-:W-:Y:S01]  /*5f40*/  MOV R152, UR49 ;  /* 0x0000003100987c02 */ /* 0x000fe20008000f00 */
[----:B------:R-:W-:Y:S01]  /*5f50*/  HGMMA.64x16x16.F32.BF16 R184, gdesc[UR56], RZ, !UPT, gsb0 ;  /* 0x0020000038b879f0 */ /* 0x000fe2000c0018ff */
[----:B------:R-:W-:Y:S01]  /*5f60*/  UMOV UR42, UR6 ;  /* 0x00000006002a7c82 */ /* 0x000fe20008000000 */
[----:B------:R-:W-:Y:S01]  /*5f70*/  MOV R153, UR48 ;  /* 0x0000003000997c02 */ /* 0x000fe20008000f00 */
[----:B------:R-:W-:Y:S01]  /*5f80*/  UMOV UR46, UR7 ;  /* 0x00000007002e7c82 */ /* 0x000fe20008000000 */
[C---:B------:R-:W-:Y:S01]  /*5f90*/  R2UR UR48, R4.reuse ;  /* 0x00000000043072ca */ /* 0x040fe200000e0000 */
[----:B------:R-:W-:Y:S01]  /*5fa0*/  UIADD3 UR6, UR60, 0x180, URZ ;  /* 0x000001803c067890 */ /* 0x000fe2000fffe03f */
[C---:B------:R-:W-:Y:S01]  /*5fb0*/  R2UR UR49, R5.reuse ;  /* 0x00000000053172ca */ /* 0x040fe200000e0000 */
[----:B------:R-:W-:Y:S01]  /*5fc0*/  UIADD3 UR58, UR60, 0x200, URZ ;  /* 0x000002003c3a7890 */ /* 0x000fe2000fffe03f */
[----:B------:R-:W-:Y:S01]  /*5fd0*/  R2UR UR56, R4 ;  /* 0x00000000043872ca */ /* 0x000fe200000e0000 */
[----:B------:R-:W-:Y:S01]  /*5fe0*/  UMOV UR59, 0x40000040 ;  /* 0x40000040003b7882 */ /* 0x000fe20000000000 */
[----:B------:R-:W-:Y:S01]  /*5ff0*/  R2UR UR57, R5 ;  /* 0x00000000053972ca */ /* 0x000fe200000e0000 */
[----:B------:R-:W-:Y:S01]  /*6000*/  UIADD3 UR7, UR60, 0x182, URZ ;  /* 0x000001823c077890 */ /* 0x000fe2000fffe03f */
[----:B------:R-:W-:Y:S01]  /*6010*/  MOV R214, UR53 ;  /* 0x0000003500d67c02 */ /* 0x000fe20008000f00 */
[----:B------:R-:W-:Y:S01]  /*6020*/  UMOV UR50, UR6 ;  /* 0x0000000600327c82 */ /* 0x000fe20008000000 */
[----:B------:R-:W-:Y:S01]  /*6030*/  MOV R215, UR52 ;  /* 0x0000003400d77c02 */ /* 0x000fe20008000f00 */
[----:B------:R-:W-:Y:S01]  /*6040*/  UIADD3 UR6, UR60, 0x2, URZ ;  /* 0x000000023c067890 */ /* 0x000fe2000fffe03f */
[----:B------:R-:W-:Y:S01]  /*6050*/  R2UR UR52, R12 ;  /* 0x000000000c3472ca */ /* 0x000fe200000e0000 */
[----:B------:R-:W-:Y:S01]  /*6060*/  UIADD3 UR14, UR60, 0x280, URZ ;  /* 0x000002803c0e7890 */ /* 0x000fe2000fffe03f */
[----:B------:R-:W-:Y:S01]  /*6070*/  R2UR UR53, R13 ;  /* 0x000000000d3572ca */ /* 0x000fe200000e0000 */
[----:B------:R-:W-:Y:S01]  /*6080*/  UIADD3 UR18, UR60, 0x282, URZ ;  /* 0x000002823c127890 */ /* 0x000fe2000fffe03f */
[-C--:B------:R-:W-:Y:S01]  /*6090*/  FMUL.FTZ R24, R24, R0.reuse ;  /* 0x0000000018187220 */ /* 0x080fe20000410000 */
[----:B------:R-:W-:Y:S01]  /*60a0*/  UIADD3 UR22, UR60, 0x284, URZ ;  /* 0x000002843c167890 */ /* 0x000fe2000fffe03f */
[-C--:B------:R-:W-:Y:S01]  /*60b0*/  FMUL.FTZ R25, R25, R0.reuse ;  /* 0x0000000019197220 */ /* 0x080fe20000410000 */
[----:B------:R-:W-:Y:S01]  /*60c0*/  UMOV UR54, UR6 ;  /* 0x0000000600367c82 */ /* 0x000fe20008000000 */
[----:B------:R-:W-:Y:S01]  /*60d0*/  UIADD3 UR6, UR60, 0x102, URZ ;  /* 0x000001023c067890 */ /* 0x000fe2000fffe03f */
[-C--:B------:R-:W-:Y:S01]  /*60e0*/  FMUL.FTZ R28, R28, R0.reuse ;  /* 0x000000001c1c7220 */ /* 0x080fe20000410000 */
[----:B------:R-:W-:Y:S01]  /*60f0*/  UMOV UR23, 0x40000040 ;  /* 0x4000004000177882 */ /* 0x000fe20000000000 */
[----:B------:R-:W-:Y:S01]  /*6100*/  UIADD3 UR26, UR60, 0x286, URZ ;  /* 0x000002863c1a7890 */ /* 0x000fe2000fffe03f */
[-C--:B------:R-:W-:Y:S01]  /*6110*/  FMUL.FTZ R29, R29, R0.reuse ;  /* 0x000000001d1d7220 */ /* 0x080fe20000410000 */
[----:B------:R-:W-:Y:S01]  /*6120*/  UMOV UR10, UR52 ;  /* 0x00000034000a7c82 */ /* 0x000fe20008000000 */
[----:B------:R-:W-:Y:S01]  /*6130*/  UMOV UR27, 0x40000040 ;  /* 0x40000040001b7882 */ /* 0x000fe20000000000 */
[----:B------:R-:W-:Y:S01]  /*6140*/  UMOV UR11, UR53 ;  /* 0x00000035000b7c82 */ /* 0x000fe20008000000 */
[----:B------:R-:W-:Y:S01]  /*6150*/  UIADD3 UR30, UR60, 0x500, URZ ;  /* 0x000005003c1e7890 */ /* 0x000fe2000fffe03f */
[-C--:B------:R-:W-:Y:S01]  /*6160*/  FMUL.FTZ R32, R32, R0.reuse ;  /* 0x0000000020207220 */ /* 0x080fe20000410000 */
[----:B------:R-:W-:Y:S01]  /*6170*/  UMOV UR31, 0x40000040 ;  /* 0x40000040001f7882 */ /* 0x000fe20000000000 */
[----:B------:R-:W-:Y:S01]  /*6180*/  UIADD3 UR34, UR60, 0x502, URZ ;  /* 0x000005023c227890 */ /* 0x000fe2000fffe03f */
[-C--:B------:R-:W-:Y:S01]  /*6190*/  FMUL.FTZ R33, R33, R0.reuse ;  /* 0x0000000021217220 */ /* 0x080fe20000410000 */
[----:B------:R-:W-:Y:S01]  /*61a0*/  UMOV UR35, 0x40000040 ;  /* 0x4000004000237882 */ /* 0x000fe20000000000 */
[----:B------:R-:W-:Y:S01]  /*61b0*/  UIADD3 UR38, UR60, 0x504, URZ ;  /* 0x000005043c267890 */ /* 0x000fe2000fffe03f */
[-C--:B------:R-:W-:Y:S01]  /*61c0*/  FMUL.FTZ R36, R36, R0.reuse ;  /* 0x0000000024247220 */ /* 0x080fe20000410000 */
[----:B------:R-:W-:Y:S01]  /*61d0*/  UMOV UR39, 0x40000040 ;  /* 0x4000004000277882 */ /* 0x000fe20000000000 */
[-C--:B------:R-:W-:Y:S01]  /*61e0*/  FMUL.FTZ R37, R37, R0.reuse ;  /* 0x0000000025257220 */ /* 0x080fe20000410000 */
        /* <DEDUP_REMOVED lines=9> */
[----:B------:R-:W-:Y:S01]  /*6280*/  FMUL.FTZ R57, R57, R0 ;  /* 0x0000000039397220 */ /* 0x000fe20000410000 */
[----:B------:R-:W-:-:S02]  /*6290*/  WARPGROUP.DEPBAR.LE gsb0, 0x0 ;  /* 0x00008000000079c5 */ /* 0x000fc40000010000 */
[----:B------:R-:W-:Y:S01]  /*62a0*/  WARPGROUP.ARRIVE ;  /* 0x00000000000079c5 */ /* 0x000fe20000000000 */
[-C--:B------:R-:W-:Y:S01]  /*62b0*/  FMUL.FTZ R60, R60, R0.reuse ;  /* 0x000000003c3c7220 */ /* 0x080fe20000410000 */
[-C--:B------:R-:W-:Y:S01]  /*62c0*/  FMUL.FTZ R61, R61, R0.reuse ;  /* 0x000000003d3d7220 */ /* 0x080fe20000410000 */
[-C--:B------:R-:W-:Y:S01]  /*62d0*/  FMUL.FTZ R64, R64, R0.reuse ;  /* 0x0000000040407220 */ /* 0x080fe20000410000 */
[-C--:B------:R-:W-:Y:S01]  /*62e0*/  FMUL.FTZ R65, R65, R0.reuse ;  /* 0x0000000041417220 */ /* 0x080fe20000410000 */
[-C--:B------:R-:W-:Y:S01]  /*62f0*/  FMUL.FTZ R68, R68, R0.reuse ;  /* 0x0000000044447220 */ /* 0x080fe20000410000 */
[----:B------:R-:W-:Y:S01]  /*6300*/  HGMMA.64x16x16.F32.BF16 R176, gdesc[UR40], RZ, !UPT, gsb0 ;  /* 0x0020000028b079f0 */ /* 0x000fe2000c0018ff */
[----:B------:R-:W-:Y:S01]  /*6310*/  R2UR UR41, R3 ;  /* 0x00000000032972ca */ /* 0x000fe200000e0000 */
[----:B------:R-:W-:Y:S01]  /*6320*/  UIADD3 UR42, UR60, 0x506, URZ ;  /* 0x000005063c2a7890 */ /* 0x000fe2000fffe03f */
[----:B------:R-:W-:Y:S01]  /*6330*/  R2UR UR40, R6 ;  /* 0x00000000062872ca */ /* 0x000fe200000e0000 */
[----:B------:R-:W-:Y:S01]  /*6340*/  UMOV UR43, 0x40000040 ;  /* 0x40000040002b7882 */ /* 0x000fe20000000000 */
[----:B------:R-:W-:Y:S01]  /*6350*/  MOV R3, UR9 ;  /* 0x0000000900037c02 */ /* 0x000fe20008000f00 */
[-C--:B------:R-:W-:Y:S01]  /*6360*/  FMUL.FTZ R69, R69, R0.reuse ;  /* 0x0000000045457220 */ /* 0x080fe20000410000 */
[----:B------:R-:W-:Y:S01]  /*6370*/  MOV R6, UR8 ;  /* 0x0000000800067c02 */ /* 0x000fe20008000f00 */
        /* <DEDUP_REMOVED lines=117> */
[----:B------:R-:W-:Y:S01]  /*6ad0*/  FMUL.FTZ R151, R151, R2 ;  /* 0x0000000297977220 */ /* 0x000fe20000410000 */
        /* <DEDUP_REMOVED lines=10> */
[----:B------:R-:W-:Y:S01]  /*6b80*/  R2UR UR53, R214 ;  /* 0x00000000d63572ca */ /* 0x000fe200000e0000 */
[----:B------:R-:W-:Y:S01]  /*6b90*/  UIADD3 UR54, UR60, 0x784, URZ ;  /* 0x000007843c367890 */ /* 0x000fe2000fffe03f */
[----:B------:R-:W-:Y:S01]  /*6ba0*/  R2UR UR52, R215 ;  /* 0x00000000d73472ca */ /* 0x000fe200000e0000 */
        /* <DEDUP_REMOVED lines=24> */
[----:B------:R-:W-:Y:S02]  /*6d30*/  UIADD3 UR6, UR60, 0x4, URZ ;  /* 0x000000043c067890 */ /* 0x000fe4000fffe03f */
[----:B------:R-:W-:Y:S02]  /*6d40*/  UIADD3 UR10, UR60, 0x84, URZ ;  /* 0x000000843c0a7890 */ /* 0x000fe4000fffe03f */
[----:B------:R-:W-:Y:S01]  /*6d50*/  UIADD3 UR11, UR60, 0x104, URZ ;  /* 0x000001043c0b7890 */ /* 0x000fe2000fffe03f */
        /* <DEDUP_REMOVED lines=28> */
[----:B------:R-:W-:Y:S01]  /*6f20*/  UMOV UR11, 0x40000040 ;  /* 0x40000040000b7882 */ /* 0x000fe20000000000 */
[----:B------:R-:W-:Y:S02]  /*6f30*/  WARPGROUP.DEPBAR.LE gsb0, 0x0 ;  /* 0x00008000000079c5 */ /* 0x000fe40000010000 */
[----:B------:R-:W-:-:S06]  /*6f40*/  WARPGROUP.ARRIVE ;  /* 0x00000000000079c5 */ /* 0x000fcc0000000000 */
[----:B------:R-:W-:Y:S01]  /*6f50*/  HGMMA.64x16x16.F32.BF16 R152, gdesc[UR4], R152, gsb0 ;  /* 0x00200000049879f0 */ /* 0x000fe20008001898 */
[----:B------:R-:W-:Y:S02]  /*6f60*/  UIADD3 UR6, UR60, 0x86, URZ ;  /* 0x000000863c067890 */ /* 0x000fe4000fffe03f */
        /* <DEDUP_REMOVED lines=28> */
[----:B------:R-:W-:Y:S01]  /*7130*/  R2UR UR8, R10 ;  /* 0x000000000a0872ca */ /* 0x000fe200000e0000 */
[----:B------:R-:W-:Y:S01]  /*7140*/  UMOV UR11, 0x40000040 ;  /* 0x40000040000b7882 */ /* 0x000fe20000000000 */
[----:B------:R-:W-:Y:S01]  /*7150*/  R2UR UR9, R11 ;  /* 0x000000000b0972ca */ /* 0x000fe200000e0000 */
        /* <DEDUP_REMOVED lines=295> */
[----:B------:R-:W-:Y:S02]  /*83d0*/  UIADD3 UR7, UR60, 0x906, URZ ;  /* 0x000009063c077890 */ /* 0x000fe4000fffe03f */
        /* <DEDUP_REMOVED lines=9> */
[----:B------:R-:W-:Y:S01]  /*8470*/  UMOV UR56, UR10 ;  /* 0x0000000a00387c82 */ /* 0x000fe20008000000 */
[----:B------:R-:W-:Y:S01]  /*8480*/  UMOV UR57, UR11 ;  /* 0x0000000b00397c82 */ /* 0x000fe20008000000 */
        /* <DEDUP_REMOVED lines=29> */
.L_x_23:
[----:B------:R-:W-:Y:S02]  /*8660*/  R2UR UR10, R16 ;  /* 0x00000000100a72ca */ /* 0x000fe400000e0000 */
[----:B------:R-:W-:Y:S02]  /*8670*/  R2UR UR6, R21 ;  /* 0x00000000150672ca */ /* 0x000fe400000e0000 */
[----:B------:R-:W-:-:S11]  /*8680*/  R2UR UR7, R216 ;  /* 0x00000000d80772ca */ /* 0x000fd600000e0000 */
[----:B------:R-:W-:Y:S02]  /*8690*/  ULEA UR6, UR6, UR10, 0x3 ;  /* 0x0000000a06067291 */ /* 0x000fe4000f8e183f */
[----:B------:R-:W-:-:S05]  /*86a0*/  IMAD.U32 R0, RZ, RZ, UR7 ;  /* 0x00000007ff007e24 */ /* 0x000fca000f8e00ff */
[----:B------:R-:W-:-:S04]  /*86b0*/  SHF.L.U32 R0, R0, 0x1f, RZ ;  /* 0x0000001f00007819 */ /* 0x000fc800000006ff */
[----:B------:R0:W1:Y:S01]  /*86c0*/  SYNCS.PHASECHK.TRANS64.TRYWAIT P1, [UR6+0x38850], R0 ;  /* 0x03885000ff0075a7 */ /* 0x0000620008020146 */
[----:B------:R-:W-:Y:S05]  /*86d0*/  @!P0 BRA `(.L_x_24) ;  /* 0x0000000000048947 */ /* 0x000fea0003800000 */
[----:B------:R-:W-:Y:S01]  /*86e0*/  BPT.TRAP 0x1 ;  /* 0x000000040000795c */ /* 0x000fe20000300000 */
.L_x_24:
[----:B-1----:R-:W-:Y:S05]  /*86f0*/  @P1 BRA `(.L_x_25) ;  /* 0x0000000000081947 */ /* 0x002fea0003800000 */
[----:B------:R-:W1:Y:S02]  /*8700*/  SYNCS.PHASECHK.TRANS64.TRYWAIT P1, [UR6+0x38850], R0 ;  /* 0x03885000ff0075a7 */ /* 0x000e640008020146 */
[----:B-1----:R-:W-:Y:S05]  /*8710*/  @!P1 BRA `(.L_x_26) ;  /* 0x0000008c00f49947 */ /* 0x002fea0003800000 */
.L_x_25:
[----:B------:R-:W-:Y:S01]  /*8720*/  R2UR UR7, R16 ;  /* 0x00000000100772ca */ /* 0x000fe200000e0000 */
[----:B------:R-:W-:Y:S01]  /*8730*/  WARPGROUP.ARRIVE ;  /* 0x00000000000079c5 */ /* 0x000fe20000000000 */
[----:B------:R-:W-:Y:S01]  /*8740*/  R2UR UR10, R21 ;  /* 0x00000000150a72ca */ /* 0x000fe200000e0000 */
[----:B------:R-:W-:-:S10]  /*8750*/  UMOV UR11, 0x40000040 ;  /* 0x40000040000b7882 */ /* 0x000fd40000000000 */
[----:B------:R-:W-:-:S04]  /*8760*/  UIADD3 UR7, UR7, 0x400, URZ ;  /* 0x0000040007077890 */ /* 0x000fc8000fffe03f */
[----:B------:R-:W-:-:S04]  /*8770*/  USHF.R.U32.HI UR7, URZ, 0x4, UR7 ;  /* 0x000000043f077899 */ /* 0x000fc80008011607 */
[----:B------:R-:W-:-:S04]  /*8780*/  ULOP3.LUT UR7, UR7, 0x3fff, URZ, 0xc0, !UPT ;  /* 0x00003fff07077892 */ /* 0x000fc8000f8ec03f */
[----:B------:R-:W-:-:S04]  /*8790*/  ULOP3.LUT UR7, UR7, 0x2800000, URZ, 0xfc, !UPT ;  /* 0x0280000007077892 */ /* 0x000fc8000f8efc3f */
[----:B------:R-:W-:-:S07]  /*87a0*/  UIMAD UR7, UR10, 0xa00, UR7 ;  /* 0x00000a000a0778a4 */ /* 0x000fce000f8e0207 */
[----:B------:R-:W-:Y:S02]  /*87b0*/  UMOV UR10, UR7 ;  /* 0x00000007000a7c82 */ /* 0x000fe40008000000 */
[----:B------:R-:W-:Y:S01]  /*87c0*/  HGMMA.64x256x16.F32.BF16 R24, R208, gdesc[UR8].tnspB, R24, gsb0 ;  /* 0x43e00008d0187df0 */ /* 0x000fe20008001818 */
[----:B------:R-:W-:Y:S01]  /*87d0*/  UIADD3 UR10, UR7, 0x80, URZ ;  /* 0x00000080070a7890 */ /* 0x000fe2000fffe03f */
[----:B------:R-:W-:Y:S01]  /*87e0*/  UMOV UR11, 0x40000040 ;  /* 0x40000040000b7882 */ /* 0x000fe20000000000 */
[----:B------:R-:W-:Y:S02]  /*87f0*/  WARPGROUP.DEPBAR.LE gsb0, 0x0 ;  /* 0x00008000000079c5 */ /* 0x000fe40000010000 */
[----:B------:R-:W-:-:S15]  /*8800*/  WARPGROUP.ARRIVE ;  /* 0x00000000000079c5 */ /* 0x000fde0000000000 */
[----:B------:R-:W-:-:S08]  /*8810*/  NOP ;  /* 0x0000000000007918 */ /* 0x000fd00000000000 */
        /* <DEDUP_REMOVED lines=18> */
[----:B------:R-:W-:Y:S03]  /*8940*/  HGMMA.64x256x16.F32.BF16 R24, R192, gdesc[UR8].tnspB, R24, gsb0 ;  /* 0x43e00008c0187df0 */ /* 0x000fe60008001818 */
[----:B------:R-:W-:Y:S02]  /*8950*/  WARPGROUP.DEPBAR.LE gsb0, 0x0 ;  /* 0x00008000000079c5 */ /* 0x000fe40000010000 */
[----:B------:R-:W-:Y:S05]  /*8960*/  @!P0 BRA `(.L_x_27) ;  /* 0x0000000000048947 */ /* 0x000fea0003800000 */
[----:B------:R-:W-:Y:S01]  /*8970*/  BPT.TRAP 0x1 ;  /* 0x000000040000795c */ /* 0x000fe20000300000 */
.L_x_27:
[----:B------:R-:W-:Y:S01]  /*8980*/  FMUL.FTZ R21, R184, UR61 ;  /* 0x0000003db8157c20 */ /* 0x000fe20008410000 */
[----:B------:R-:W-:Y:S01]  /*8990*/  FMUL.FTZ R184, R186, UR61 ;  /* 0x0000003dbab87c20 */ /* 0x000fe20008410000 */
[----:B------:R-:W-:Y:S01]  /*89a0*/  FMUL.FTZ R22, R185, UR61 ;  /* 0x0000003db9167c20 */ /* 0x000fe20008410000 */
[----:B------:R-:W-:Y:S01]  /*89b0*/  FMUL.FTZ R23, R187, UR61 ;  /* 0x0000003dbb177c20 */ /* 0x000fe20008410000 */
[----:B------:R-:W-:Y:S01]  /*89c0*/  FMUL.FTZ R187, R188, UR61 ;  /* 0x0000003dbcbb7c20 */ /* 0x000fe20008410000 */
[----:B------:R-:W-:Y:S01]  /*89d0*/  FMUL.FTZ R185, R190, UR61 ;  /* 0x0000003dbeb97c20 */ /* 0x000fe20008410000 */
[----:B------:R-:W1:Y:S01]  /*89e0*/  MUFU.TANH R21, R21 ;  /* 0x0000001500157308 */ /* 0x000e620000002400 */
[----:B------:R-:W-:Y:S01]  /*89f0*/  FMUL.FTZ R188, R189, UR61 ;  /* 0x0000003dbdbc7c20 */ /* 0x000fe20008410000 */
[----:B------:R-:W-:Y:S01]  /*8a00*/  FMUL.FTZ R186, R191, UR61 ;  /* 0x0000003dbfba7c20 */ /* 0x000fe20008410000 */
[----:B------:R-:W-:Y:S01]  /*8a10*/  FMUL.FTZ R189, R176, UR61 ;  /* 0x0000003db0bd7c20 */ /* 0x000fe20008410000 */
[----:B------:R-:W-:Y:S01]  /*8a20*/  FMUL.FTZ R176, R178, UR61 ;  /* 0x0000003db2b07c20 */ /* 0x000fe20008410000 */
[----:B------:R-:W-:Y:S01]  /*8a30*/  FMUL.FTZ R190, R177, UR61 ;  /* 0x0000003db1be7c20 */ /* 0x000fe20008410000 */
[----:B------:R-:W-:Y:S01]  /*8a40*/  FMUL.FTZ R177, R179, UR61 ;  /* 0x0000003db3b17c20 */ /* 0x000fe20008410000 */
[----:B------:R-:W-:Y:S01]  /*8a50*/  FMUL.FTZ R180, R180, UR61 ;  /* 0x0000003db4b47c20 */ /* 0x000fe20008410000 */
[----:B------:R-:W0:Y:S01]  /*8a60*/  MUFU.TANH R184, R184 ;  /* 0x000000b800b87308 */ /* 0x000e220000002400 */
[----:B------:R-:W-:Y:S01]  /*8a70*/  FMUL.FTZ R179, R183, UR61 ;  /* 0x0000003db7b37c20 */ /* 0x000fe20008410000 */
[----:B------:R-:W-:Y:S01]  /*8a80*/  FMUL.FTZ R183, R169, UR61 ;  /* 0x0000003da9b77c20 */ /* 0x000fe20008410000 */
[----:B------:R-:W-:Y:S01]  /*8a90*/  FMUL.FTZ R181, R181, UR61 ;  /* 0x0000003db5b57c20 */ /* 0x000fe20008410000 */
[----:B------:R-:W-:Y:S01]  /*8aa0*/  FMUL.FTZ R169, R171, UR61 ;  /* 0x0000003daba97c20 */ /* 0x000fe20008410000 */
[----:B------:R-:W-:Y:S01]  /*8ab0*/  FMUL.FTZ R171, R175, UR61 ;  /* 0x0000003dafab7c20 */ /* 0x000fe20008410000 */
[----:B------:R-:W-:Y:S01]  /*8ac0*/  FMUL.FTZ R175, R161, UR61 ;  /* 0x0000003da1af7c20 */ /* 0x000fe20008410000 */
[----:B------:R-:W-:Y:S01]  /*8ad0*/  FMUL.FTZ R178, R182, UR61 ;  /* 0x0000003db6b27c20 */ /* 0x000fe20008410000 */
[----:B------:R-:W2:Y:S01]  /*8ae0*/  MUFU.TANH R22, R22 ;  /* 0x0000001600167308 */ /* 0x000ea20000002400 */
[----:B-1----:R-:W-:Y:S01]  /*8af0*/  FMNMX.FTZ R3, R21, R20, !PT ;  /* 0x0000001415037209 */ /* 0x002fe20007810000 */
[----:B------:R-:W-:Y:S01]  /*8b00*/  FMUL.FTZ R161, R163, UR61 ;  /* 0x0000003da3a17c20 */ /* 0x000fe20008410000 */
[----:B------:R-:W-:Y:S01]  /*8b10*/  FMUL.FTZ R182, R168, UR61 ;  /* 0x0000003da8b67c20 */ /* 0x000fe20008410000 */
[----:B------:R-:W-:Y:S01]  /*8b20*/  FMUL.FTZ R163, R167, UR61 ;  /* 0x0000003da7a37c20 */ /* 0x000fe20008410000 */
[----:B------:R-:W-:Y:S01]  /*8b30*/  FMUL.FTZ R167, R153, UR61 ;  /* 0x0000003d99a77c20 */ /* 0x000fe20008410000 */
[----:B------:R-:W-:Y:S01]  /*8b40*/  FMUL.FTZ R168, R170, UR61 ;  /* 0x0000003daaa87c20 */ /* 0x000fe20008410000 */
[----:B------:R-:W-:Y:S01]  /*8b50*/  FMUL.FTZ R172, R172, UR61 ;  /* 0x0000003dacac7c20 */ /* 0x000fe20008410000 */
[----:B------:R-:W1:Y:S01]  /*8b60*/  MUFU.TANH R23, R23 ;  /* 0x0000001700177308 */ /* 0x000e620000002400 */
[----:B0-----:R-:W-:Y:S01]  /*8b70*/  FMNMX.FTZ R0, R184, R19, !PT ;  /* 0x00000013b8007209 */ /* 0x001fe20007810000 */
[----:B------:R-:W-:Y:S01]  /*8b80*/  FMUL.FTZ R173, R173, UR61 ;  /* 0x0000003dadad7c20 */ /* 0x000fe20008410000 */
[----:B------:R-:W-:Y:S01]  /*8b90*/  FMUL.FTZ R170, R174, UR61 ;  /* 0x0000003daeaa7c20 */ /* 0x000fe20008410000 */
[----:B------:R-:W-:Y:S01]  /*8ba0*/  FMUL.FTZ R174, R160, UR61 ;  /* 0x0000003da0ae7c20 */ /* 0x000fe20008410000 */
[----:B------:R-:W-:Y:S01]  /*8bb0*/  FMUL.FTZ R160, R162, UR61 ;  /* 0x0000003da2a07c20 */ /* 0x000fe20008410000 */
[----:B------:R-:W-:Y:S01]  /*8bc0*/  FMUL.FTZ R164, R164, UR61 ;  /* 0x0000003da4a47c20 */ /* 0x000fe20008410000 */
[----:B------:R-:W-:Y:S01]  /*8bd0*/  FMUL.FTZ R165, R165, UR61 ;  /* 0x0000003da5a57c20 */ /* 0x000fe20008410000 */
[----:B------:R-:W0:Y:S01]  /*8be0*/  MUFU.TANH R187, R187 ;  /* 0x000000bb00bb7308 */ /* 0x000e220000002400 */
[----:B--2---:R-:W-:Y:S01]  /*8bf0*/  FMNMX.FTZ R2, R22, R3, !PT ;  /* 0x0000000316027209 */ /* 0x004fe20007810000 */
        /* <DEDUP_REMOVED lines=8> */
[----:B------:R-:W-:Y:S01]  /*8c80*/  ULDC UR7, c[0x0][0x988] ;  /* 0x0002620000077ab9 */ /* 0x000fe20000000800 */
[----:B------:R-:W1:Y:S01]  /*8c90*/  S2UR UR11, SR_CgaCtaId ;  /* 0x00000000000b79c3 */ /* 0x000e620000008800 */
[----:B------:R-:W-:-:S04]  /*8ca0*/  R2UR UR10, R213 ;  /* 0x00000000d50a72ca */ /* 0x000fc800000e0000 */
[----:B------:R-:W3:Y:S01]  /*8cb0*/  MUFU.TANH R188, R188 ;  /* 0x000000bc00bc7308 */ /* 0x000ee20000002400 */
[----:B0-----:R-:W-:-:S07]  /*8cc0*/  FMNMX.FTZ R3, R187, R2, !PT ;  /* 0x00000002bb037209 */ /* 0x001fce0007810000 */
[----:B------:R-:W0:Y:S01]  /*8cd0*/  MUFU.TANH R186, R186 ;  /* 0x000000ba00ba7308 */ /* 0x000e220000002400 */
[----:B--2---:R-:W-:Y:S01]  /*8ce0*/  FMNMX.FTZ R153, R185, R0, !PT ;  /* 0x00000000b9997209 */ /* 0x004fe20007810000 */
[----:B------:R-:W-:-:S06]  /*8cf0*/  UIADD3 UR10, UR10, 0x38840, URZ ;  /* 0x000388400a0a7890 */ /* 0x000fcc000fffe03f */
[----:B------:R-:W2:Y:S01]  /*8d00*/  MUFU.TANH R189, R189 ;  /* 0x000000bd00bd7308 */ /* 0x000ea20000002400 */
[----:B---3--:R-:W-:Y:S01]  /*8d10*/  FMNMX.FTZ R0, R188, R3, !PT ;  /* 0x00000003bc007209 */ /* 0x008fe20007810000 */
[----:B-1----:R-:W-:-:S06]  /*8d20*/  UPRMT UR10, UR11, 0x654, UR10 ;  /* 0x000006540b0a7896 */ /* 0x002fcc000800000a */
[----:B------:R-:W1:Y:S01]  /*8d30*/  MUFU.TANH R176, R176 ;  /* 0x000000b000b07308 */ /* 0x000e620000002400 */
[----:B0-----:R-:W-:Y:S02]  /*8d40*/  FMNMX.FTZ R153, R186, R153, !PT ;  /* 0x00000099ba997209 */ /* 0x001fe40007810000 */
[----:B------:R-:W-:Y:S05]  /*8d50*/  SYNCS.ARRIVE.TRANS64.RED.A1T0 RZ, [UR10], RZ ;  /* 0x000000ffffff79a7 */ /* 0x000fea000810040a */
[----:B------:R-:W0:Y:S01]  /*8d60*/  MUFU.TANH R190, R190 ;  /* 0x000000be00be7308 */ /* 0x000e220000002400 */
[----:B--2---:R-:W-:-:S07]  /*8d70*/  FMNMX.FTZ R3, R189, R0, !PT ;  /* 0x00000000bd037209 */ /* 0x004fce0007810000 */
[----:B------:R-:W2:Y:S01]  /*8d80*/  MUFU.TANH R177, R177 ;  /* 0x000000b100b17308 */ /* 0x000ea20000002400 */
[----:B-1----:R-:W-:Y:S01]  /*8d90*/  FMNMX.FTZ R0, R176, R153, !PT ;  /* 0x00000099b0007209 */ /* 0x002fe20007810000 */
[----:B------:R-:W-:-:S06]  /*8da0*/  FMUL.FTZ R153, R155, UR61 ;  /* 0x0000003d9b997c20 */ /* 0x000fcc0008410000 */
[----:B------:R-:W1:Y:S01]  /*8db0*/  MUFU.TANH R180, R180 ;  /* 0x000000b400b47308 */ /* 0x000e620000002400 */
[----:B0-----:R-:W-:-:S07]  /*8dc0*/  FMNMX.FTZ R3, R190, R3, !PT ;  /* 0x00000003be037209 */ /* 0x001fce0007810000 */
[----:B------:R-:W0:Y:S01]  /*8dd0*/  MUFU.TANH R181, R181 ;  /* 0x000000b500b57308 */ /* 0x000e220000002400 */
[----:B--2---:R-:W-:-:S07]  /*8de0*/  FMNMX.FTZ R191, R177, R0, !PT ;  /* 0x00000000b1bf7209 */ /* 0x004fce0007810000 */
[----:B------:R-:W2:Y:S01]  /*8df0*/  MUFU.TANH R178, R178 ;  /* 0x000000b200b27308 */ /* 0x000ea20000002400 */
[----:B-1----:R-:W-:-:S07]  /*8e00*/  FMNMX.FTZ R0, R180, R3, !PT ;  /* 0x00000003b4007209 */ /* 0x002fce0007810000 */
        /* <DEDUP_REMOVED lines=27> */
[----:B--2---:R-:W-:Y:S01]  /*8fc0*/  FMNMX.FTZ R2, R160, R155, !PT ;  /* 0x0000009ba0027209 */ /* 0x004fe20007810000 */
[----:B------:R-:W-:-:S06]  /*8fd0*/  FMUL.FTZ R155, R159, UR61 ;  /* 0x0000003d9f9b7c20 */ /* 0x000fcc0008410000 */
        /* <DEDUP_REMOVED lines=21> */
[----:B0-----:R-:W-:-:S05]  /*9130*/  FMNMX.FTZ R0, R157, R0, !PT ;  /* 0x000000009d007209 */ /* 0x001fca0007810000 */
[----:B------:R-:W0:Y:S01]  /*9140*/  SHFL.BFLY PT, R3, R0, 0x2, 0x1f ;  /* 0x0c401f0000037f89 */ /* 0x000e2200000e0000 */
[----:B--2---:R-:W-:-:S04]  /*9150*/  FMNMX.FTZ R2, R154, R159, !PT ;  /* 0x0000009f9a027209 */ /* 0x004fc80007810000 */
[----:B-1----:R-:W-:-:S05]  /*9160*/  FMNMX.FTZ R2, R155, R2, !PT ;  /* 0x000000029b027209 */ /* 0x002fca0007810000 */
[----:B------:R-:W1:Y:S01]  /*9170*/  SHFL.BFLY PT, R159, R2, 0x2, 0x1f ;  /* 0x0c401f00029f7f89 */ /* 0x000e6200000e0000 */
[----:B0-----:R-:W-:-:S05]  /*9180*/  FMNMX.FTZ R158, R0, R3, !PT ;  /* 0x00000003009e7209 */ /* 0x001fca0007810000 */
[----:B------:R-:W0:Y:S01]  /*9190*/  SHFL.BFLY PT, R3, R158, 0x1, 0x1f ;  /* 0x0c201f009e037f89 */ /* 0x000e2200000e0000 */
[----:B-1----:R-:W-:-:S05]  /*91a0*/  FMNMX.FTZ R159, R2, R159, !PT ;  /* 0x0000009f029f7209 */ /* 0x002fca0007810000 */
[----:B------:R-:W1:Y:S01]  /*91b0*/  SHFL.BFLY PT, R6, R159, 0x1, 0x1f ;  /* 0x0c201f009f067f89 */ /* 0x000e6200000e0000 */
[----:B0-----:R-:W-:-:S05]  /*91c0*/  FMNMX.FTZ R3, R158, R3, !PT ;  /* 0x000000039e037209 */ /* 0x001fca0007810000 */
[C---:B------:R-:W-:Y:S01]  /*91d0*/  FADD.FTZ R20, -R3.reuse, R20 ;  /* 0x0000001403147221 */ /* 0x040fe20000010100 */
[----:B------:R-:W-:-:S03]  /*91e0*/  FMUL.FTZ R191, R3, UR7 ;  /* 0x0000000703bf7c20 */ /* 0x000fc60008410000 */
[----:B------:R-:W-:Y:S01]  /*91f0*/  FMUL.FTZ R20, R20, UR7 ;  /* 0x0000000714147c20 */ /* 0x000fe20008410000 */
[--C-:B------:R-:W-:Y:S01]  /*9200*/  FFMA.FTZ R208, R22, UR7, -R191.reuse ;  /* 0x0000000716d07c23 */ /* 0x100fe200080108bf */
[--C-:B------:R-:W-:Y:S01]  /*9210*/  FFMA.FTZ R210, R187, UR7, -R191.reuse ;  /* 0x00000007bbd27c23 */ /* 0x100fe200080108bf */
[--C-:B------:R-:W-:Y:S01]  /*9220*/  FFMA.FTZ R194, R156, UR7, -R191.reuse ;  /* 0x000000079cc27c23 */ /* 0x100fe200080108bf */
[----:B------:R0:W-:Y:S01]  /*9230*/  MUFU.EX2 R0, R20 ;  /* 0x0000001400007308 */ /* 0x0001e20000000800 */
[--C-:B------:R-:W-:Y:S01]  /*9240*/  FFMA.FTZ R204, R189, UR7, -R191.reuse ;  /* 0x00000007bdcc7c23 */ /* 0x100fe200080108bf */
[--C-:B------:R-:W-:Y:S01]  /*9250*/  FFMA.FTZ R206, R180, UR7, -R191.reuse ;  /* 0x00000007b4ce7c23 */ /* 0x100fe200080108bf */
[----:B-1----:R-:W-:Y:S01]  /*9260*/  FMNMX.FTZ R6, R159, R6, !PT ;  /* 0x000000069f067209 */ /* 0x002fe20007810000 */
[--C-:B------:R-:W-:Y:S01]  /*9270*/  FFMA.FTZ R159, R190, UR7, -R191.reuse ;  /* 0x00000007be9f7c23 */ /* 0x100fe200080108bf */
[--C-:B------:R-:W-:Y:S01]  /*9280*/  FFMA.FTZ R181, R181, UR7, -R191.reuse ;  /* 0x00000007b5b57c23 */ /* 0x100fe200080108bf */
[--C-:B------:R-:W-:Y:S01]  /*9290*/  FFMA.FTZ R198, R164, UR7, -R191.reuse ;  /* 0x00000007a4c67c23 */ /* 0x100fe200080108bf */
[----:B------:R-:W-:Y:S01]  /*92a0*/  FFMA.FTZ R200, R182, UR7, -R191 ;  /* 0x00000007b6c87c23 */ /* 0x000fe200080108bf */
[C---:B------:R-:W-:Y:S01]  /*92b0*/  FADD.FTZ R19, -R6.reuse, R19 ;  /* 0x0000001306137221 */ /* 0x040fe20000010100 */
[----:B0-----:R-:W-:Y:S01]  /*92c0*/  FMUL.FTZ R20, R6, UR7 ;  /* 0x0000000706147c20 */ /* 0x001fe20008410000 */
[----:B------:R-:W-:Y:S01]  /*92d0*/  MUFU.EX2 R208, R208 ;  /* 0x000000d000d07308 */ /* 0x000fe20000000800 */
[--C-:B------:R-:W-:Y:S01]  /*92e0*/  FFMA.FTZ R183, R183, UR7, -R191.reuse ;  /* 0x00000007b7b77c23 */ /* 0x100fe200080108bf */
[----:B------:R-:W-:Y:S01]  /*92f0*/  FMUL.FTZ R2, R19, UR7 ;  /* 0x0000000713027c20 */ /* 0x000fe20008410000 */
[--C-:B------:R-:W-:Y:S01]  /*9300*/  FFMA.FTZ R19, R21, UR7, -R191.reuse ;  /* 0x0000000715137c23 */ /* 0x100fe200080108bf */
[--C-:B------:R-:W-:Y:S01]  /*9310*/  FFMA.FTZ R209, R184, UR7, -R20.reuse ;  /* 0x00000007b8d17c23 */ /* 0x100fe20008010814 */
[--C-:B------:R-:W-:Y:S01]  /*9320*/  FFMA.FTZ R22, R23, UR7, -R20.reuse ;  /* 0x0000000717167c23 */ /* 0x100fe20008010814 */
[--C-:B------:R-:W-:Y:S01]  /*9330*/  FFMA.FTZ R211, R185, UR7, -R20.reuse ;  /* 0x00000007b9d37c23 */ /* 0x100fe20008010814 */
[--C-:B------:R-:W-:Y:S01]  /*9340*/  FFMA.FTZ R21, R188, UR7, -R191.reuse ;  /* 0x00000007bc157c23 */ /* 0x100fe200080108bf */
[----:B------:R-:W-:Y:S01]  /*9350*/  MUFU.EX2 R2, R2 ;  /* 0x0000000200027308 */ /* 0x000fe20000000800 */
[--C-:B------:R-:W-:Y:S01]  /*9360*/  FFMA.FTZ R156, R186, UR7, -R20.reuse ;  /* 0x00000007ba9c7c23 */ /* 0x100fe20008010814 */
[--C-:B------:R-:W-:Y:S01]  /*9370*/  FFMA.FTZ R205, R176, UR7, -R20.reuse ;  /* 0x00000007b0cd7c23 */ /* 0x100fe20008010814 */
[--C-:B------:R-:W-:Y:S01]  /*9380*/  FFMA.FTZ R158, R177, UR7, -R20.reuse ;  /* 0x00000007b19e7c23 */ /* 0x100fe20008010814 */
[--C-:B------:R-:W-:Y:S01]  /*9390*/  FFMA.FTZ R207, R178, UR7, -R20.reuse ;  /* 0x00000007b2cf7c23 */ /* 0x100fe20008010814 */
[--C-:B------:R-:W-:Y:S01]  /*93a0*/  FFMA.FTZ R164, R179, UR7, -R20.reuse ;  /* 0x00000007b3a47c23 */ /* 0x100fe20008010814 */
[--C-:B------:R-:W-:Y:S01]  /*93b0*/  FFMA.FTZ R203, R170, UR7, -R20.reuse ;  /* 0x00000007aacb7c23 */ /* 0x100fe20008010814 */
[--C-:B------:R-:W-:Y:S01]  /*93c0*/  FFMA.FTZ R201, R168, UR7, -R20.reuse ;  /* 0x00000007a8c97c23 */ /* 0x100fe20008010814 */
[----:B------:R-:W0:Y:S01]  /*93d0*/  MUFU.EX2 R19, R19 ;  /* 0x0000001300137308 */ /* 0x000e220000000800 */
[--C-:B------:R-:W-:Y:S01]  /*93e0*/  FFMA.FTZ R192, R166, UR7, -R191.reuse ;  /* 0x00000007a6c07c23 */ /* 0x100fe200080108bf */
[--C-:B------:R-:W-:Y:S01]  /*93f0*/  FFMA.FTZ R166, R169, UR7, -R20.reuse ;  /* 0x00000007a9a67c23 */ /* 0x100fe20008010814 */
[--C-:B------:R-:W-:Y:S01]  /*9400*/  FFMA.FTZ R199, R162, UR7, -R20.reuse ;  /* 0x00000007a2c77c23 */ /* 0x100fe20008010814 */
[--C-:B------:R-:W-:Y:S01]  /*9410*/  FFMA.FTZ R202, R172, UR7, -R191.reuse ;  /* 0x00000007acca7c23 */ /* 0x100fe200080108bf */
[--C-:B------:R-:W-:Y:S01]  /*9420*/  FFMA.FTZ R173, R173, UR7, -R191.reuse ;  /* 0x00000007adad7c23 */ /* 0x100fe200080108bf */
[--C-:B------:R-:W-:Y:S01]  /*9430*/  FFMA.FTZ R168, R171, UR7, -R20.reuse ;  /* 0x00000007aba87c23 */ /* 0x100fe20008010814 */
[--C-:B------:R-:W-:Y:S01]  /*9440*/  FFMA.FTZ R196, R174, UR7, -R191.reuse ;  /* 0x00000007aec47c23 */ /* 0x100fe200080108bf */
[----:B------:R-:W1:Y:S01]  /*9450*/  MUFU.EX2 R209, R209 ;  /* 0x000000d100d17308 */ /* 0x000e620000000800 */
[--C-:B------:R-:W-:Y:S01]  /*9460*/  FFMA.FTZ R197, R160, UR7, -R20.reuse ;  /* 0x00000007a0c57c23 */ /* 0x100fe20008010814 */
[--C-:B------:R-:W-:Y:S01]  /*9470*/  FFMA.FTZ R175, R175, UR7, -R191.reuse ;  /* 0x00000007afaf7c23 */ /* 0x100fe200080108bf */
[--C-:B------:R-:W-:Y:S01]  /*9480*/  FFMA.FTZ R160, R161, UR7, -R20.reuse ;  /* 0x00000007a1a07c23 */ /* 0x100fe20008010814 */
[--C-:B------:R-:W-:Y:S01]  /*9490*/  FFMA.FTZ R193, R152, UR7, -R20.reuse ;  /* 0x0000000798c17c23 */ /* 0x100fe20008010814 */
[--C-:B------:R-:W-:Y:S01]  /*94a0*/  FFMA.FTZ R165, R165, UR7, -R191.reuse ;  /* 0x00000007a5a57c23 */ /* 0x100fe200080108bf */
[----:B------:R-:W-:Y:S01]  /*94b0*/  FFMA.FTZ R167, R167, UR7, -R191 ;  /* 0x00000007a7a77c23 */ /* 0x000fe200080108bf */
[--C-:B------:R-:W-:Y:S01]  /*94c0*/  FFMA.FTZ R153, R153, UR7, -R20.reuse ;  /* 0x0000000799997c23 */ /* 0x100fe20008010814 */
[----:B------:R-:W2:Y:S01]  /*94d0*/  MUFU.EX2 R22, R22 ;  /* 0x0000001600167308 */ /* 0x000ea20000000800 */
[----:B0-----:R-:W-:Y:S01]  /*94e0*/  FFMA.FTZ R23, R0, R14, R19 ;  /* 0x0000000e00177223 */ /* 0x001fe20000010013 */
[----:B------:R-:W-:Y:S01]  /*94f0*/  FFMA.FTZ R154, R154, UR7, -R20 ;  /* 0x000000079a9a7c23 */ /* 0x000fe20008010814 */
[----:B------:R-:W-:-:S02]  /*9500*/  FFMA.FTZ R157, R157, UR7, -R191 ;  /* 0x000000079d9d7c23 */ /* 0x000fc400080108bf */
[----:B------:R-:W-:-:S03]  /*9510*/  FADD.FTZ R23, R208, R23 ;  /* 0x00000017d0177221 */ /* 0x000fc60000010000 */
[----:B------:R-:W0:Y:S01]  /*9520*/  MUFU.EX2 R210, R210 ;  /* 0x000000d200d27308 */ /* 0x000e220000000800 */
[----:B-1----:R-:W-:-:S07]  /*9530*/  FFMA.FTZ R9, R2, R9, R209 ;  /* 0x0000000902097223 */ /* 0x002fce00000100d1 */
[----:B------:R-:W1:Y:S01]  /*9540*/  MUFU.EX2 R211, R211 ;  /* 0x000000d300d37308 */ /* 0x000e620000000800 */
[----:B--2---:R-:W-:-:S07]  /*9550*/  FADD.FTZ R14, R22, R9 ;  /* 0x00000009160e7221 */ /* 0x004fce0000010000 */
[----:B------:R-:W2:Y:S01]  /*9560*/  MUFU.EX2 R21, R21 ;  /* 0x0000001500157308 */ /* 0x000ea20000000800 */
[----:B0-----:R-:W-:-:S07]  /*9570*/  FADD.FTZ R170, R210, R23 ;  /* 0x00000017d2aa7221 */ /* 0x001fce0000010000 */
[----:B------:R-:W0:Y:S01]  /*9580*/  MUFU.EX2 R156, R156 ;  /* 0x0000009c009c7308 */ /* 0x000e220000000800 */
[----:B-1----:R-:W-:-:S07]  /*9590*/  FADD.FTZ R9, R211, R14 ;  /* 0x0000000ed3097221 */ /* 0x002fce0000010000 */
        /* <DEDUP_REMOVED lines=9> */
[----:B0-----:R-:W-:Y:S01]  /*9630*/  FADD.FTZ R23, R159, R162 ;  /* 0x000000a29f177221 */ /* 0x001fe20000010000 */
[--C-:B------:R-:W-:Y:S01]  /*9640*/  FFMA.FTZ R162, R163, UR7, -R20.reuse ;  /* 0x00000007a3a27c23 */ /* 0x100fe20008010814 */
[----:B------:R-:W-:-:S05]  /*9650*/  FFMA.FTZ R20, R155, UR7, -R20 ;  /* 0x000000079b147c23 */ /* 0x000fca0008010814 */
        /* <DEDUP_REMOVED lines=54> */
[----:B-1----:R-:W-:-:S03]  /*99c0*/  FADD.FTZ R14, R157, R152 ;  /* 0x000000989d0e7221 */ /* 0x002fc60000010000 */
[----:B--2---:R-:W-:Y:S01]  /*99d0*/  FADD.FTZ R9, R20, R9 ;  /* 0x0000000914097221 */ /* 0x004fe20000010000 */
[----:B------:R-:W-:Y:S06]  /*99e0*/  @!P0 BRA `(.L_x_28) ;  /* 0x0000000000048947 */ /* 0x000fec0003800000 */
[----:B------:R-:W-:Y:S01]  /*99f0*/  BPT.TRAP 0x1 ;  /* 0x000000040000795c */ /* 0x000fe20000300000 */
.L_x_28:
[----:B------:R-:W0:Y:S01]  /*9a00*/  S2UR UR14, SR_CgaCtaId ;  /* 0x00000000000e79c3 */ /* 0x000e220000008800 */
[----:B------:R-:W-:Y:S01]  /*9a10*/  UIADD3 UR6, UR6, 0x38860, URZ ;  /* 0x0003886006067890 */ /* 0x000fe2000fffe03f */
[----:B------:R-:W-:Y:S02]  /*9a20*/  R2UR UR11, R17 ;  /* 0x00000000110b72ca */ /* 0x000fe400000e0000 */
[----:B------:R-:W-:Y:S02]  /*9a30*/  R2UR UR10, R212 ;  /* 0x00000000d40a72ca */ /* 0x000fe400000e0000 */
[----:B------:R-:W-:Y:S02]  /*9a40*/  F2FP.BF16.F32.PACK_AB R210, R21, R210 ;  /* 0x000000d215d2723e */ /* 0x000fe400000010ff */
[----:B------:R-:W-:Y:S01]  /*9a50*/  F2FP.BF16.F32.PACK_AB R208, R208, R19 ;  /* 0x00000013d0d0723e */ /* 0x000fe200000010ff */
[----:B------:R-:W-:Y:S01]  /*9a60*/  IMAD.MOV.U32 R19, RZ, RZ, R6 ;  /* 0x000000ffff137224 */ /* 0x000fe200078e0006 */
[----:B------:R-:W-:Y:S01]  /*9a70*/  F2FP.BF16.F32.PACK_AB R195, R20, R195 ;  /* 0x000000c314c3723e */ /* 0x000fe200000010ff */
[----:B------:R-:W-:Y:S01]  /*9a80*/  IMAD.MOV.U32 R20, RZ, RZ, R3 ;  /* 0x000000ffff147224 */ /* 0x000fe200078e0003 */
[----:B------:R-:W-:-:S02]  /*9a90*/  F2FP.BF16.F32.PACK_AB R209, R22, R209 ;  /* 0x000000d116d1723e */ /* 0x000fc400000010ff */
[----:B------:R-:W-:Y:S02]  /*9aa0*/  F2FP.BF16.F32.PACK_AB R211, R156, R211 ;  /* 0x000000d39cd3723e */ /* 0x000fe400000010ff */
[----:B------:R-:W-:Y:S01]  /*9ab0*/  F2FP.BF16.F32.PACK_AB R204, R159, R204 ;  /* 0x000000cc9fcc723e */ /* 0x000fe200000010ff */
[----:B------:R-:W-:Y:S01]  /*9ac0*/  UISETP.GT.AND UP0, UPT, UR10, UR11, UPT ;  /* 0x0000000b0a00728c */ /* 0x000fe2000bf04270 */
[----:B------:R-:W-:Y:S02]  /*9ad0*/  F2FP.BF16.F32.PACK_AB R205, R158, R205 ;  /* 0x000000cd9ecd723e */ /* 0x000fe400000010ff */
[----:B------:R-:W-:Y:S02]  /*9ae0*/  F2FP.BF16.F32.PACK_AB R206, R181, R206 ;  /* 0x000000ceb5ce723e */ /* 0x000fe400000010ff */
[----:B------:R-:W-:Y:S01]  /*9af0*/  F2FP.BF16.F32.PACK_AB R207, R164, R207 ;  /* 0x000000cfa4cf723e */ /* 0x000fe200000010ff */
[----:B0-----:R-:W-:Y:S01]  /*9b00*/  UPRMT UR6, UR14, 0x654, UR6 ;  /* 0x000006540e067896 */ /* 0x001fe20008000006 */
[----:B------:R-:W-:-:S02]  /*9b10*/  PLOP3.LUT P1, PT, PT, PT, UP0, 0x80, 0x0 ;  /* 0x000000000000781c */ /* 0x000fc40003f2f008 */
[----:B------:R-:W-:Y:S02]  /*9b20*/  F2FP.BF16.F32.PACK_AB R200, R183, R200 ;  /* 0x000000c8b7c8723e */ /* 0x000fe400000010ff */
[----:B------:R-:W-:Y:S02]  /*9b30*/  F2FP.BF16.F32.PACK_AB R201, R166, R201 ;  /* 0x000000c9a6c9723e */ /* 0x000fe400000010ff */
[----:B------:R-:W-:Y:S02]  /*9b40*/  F2FP.BF16.F32.PACK_AB R202, R173, R202 ;  /* 0x000000caadca723e */ /* 0x000fe400000010ff */
[----:B------:R-:W-:Y:S01]  /*9b50*/  SYNCS.ARRIVE.TRANS64.RED.A1T0 RZ, [UR6], RZ ;  /* 0x000000ffffff79a7 */ /* 0x000fe20008100406 */
[----:B------:R-:W-:Y:S02]  /*9b60*/  R2UR UR6, R8 ;  /* 0x00000000080672ca */ /* 0x000fe400000e0000 */
[----:B------:R-:W-:Y:S02]  /*9b70*/  F2FP.BF16.F32.PACK_AB R203, R168, R203 ;  /* 0x000000cba8cb723e */ /* 0x000fe400000010ff */
[----:B------:R-:W-:-:S02]  /*9b80*/  F2FP.BF16.F32.PACK_AB R196, R175, R196 ;  /* 0x000000c4afc4723e */ /* 0x000fc400000010ff */
[----:B------:R-:W-:Y:S02]  /*9b90*/  F2FP.BF16.F32.PACK_AB R197, R160, R197 ;  /* 0x000000c5a0c5723e */ /* 0x000fe400000010ff */
[----:B------:R-:W-:Y:S02]  /*9ba0*/  F2FP.BF16.F32.PACK_AB R198, R165, R198 ;  /* 0x000000c6a5c6723e */ /* 0x000fe400000010ff */
[----:B------:R-:W-:Y:S02]  /*9bb0*/  F2FP.BF16.F32.PACK_AB R199, R162, R199 ;  /* 0x000000c7a2c7723e */ /* 0x000fe400000010ff */
[----:B------:R-:W-:Y:S02]  /*9bc0*/  F2FP.BF16.F32.PACK_AB R192, R167, R192 ;  /* 0x000000c0a7c0723e */ /* 0x000fe400000010ff */
[----:B------:R-:W-:Y:S01]  /*9bd0*/  MOV R21, UR6 ;  /* 0x0000000600157c02 */ /* 0x000fe20008000f00 */
[----:B------:R-:W-:Y:S01]  /*9be0*/  UIADD3 UR6, UR10, -0x1, URZ ;  /* 0xffffffff0a067890 */ /* 0x000fe2000fffe03f */
[----:B------:R-:W-:-:S02]  /*9bf0*/  R2UR UR10, R7 ;  /* 0x00000000070a72ca */ /* 0x000fc400000e0000 */
[----:B------:R-:W-:Y:S02]  /*9c00*/  F2FP.BF16.F32.PACK_AB R193, R153, R193 ;  /* 0x000000c199c1723e */ /* 0x000fe400000010ff */
[----:B------:R-:W-:Y:S02]  /*9c10*/  F2FP.BF16.F32.PACK_AB R194, R157, R194 ;  /* 0x000000c29dc2723e */ /* 0x000fe400000010ff */
[----:B------:R-:W-:-:S07]  /*9c20*/  MOV R212, UR6 ;  /* 0x0000000600d47c02 */ /* 0x000fce0008000f00 */
[----:B------:R-:W-:Y:S01]  /*9c30*/  IMAD.U32 R216, RZ, RZ, UR10 ;  /* 0x0000000affd87e24 */ /* 0x000fe2000f8e00ff */
[----:B------:R-:W-:Y:S06]  /*9c40*/  @P1 BRA `(.L_x_29) ;  /* 0xffffffbc00f41947 */ /* 0x000fec000383ffff */
.L_x_18:
[----:B------:R-:W-:Y:S06]  /*9c50*/  BAR.ARV 0x8, 0x180 ;  /* 0x0206000000007b1d */ /* 0x000fec0000002000 */
        /* <DEDUP_REMOVED lines=128> */
[----:B------:R-:W-:Y:S06]  /*a460*/  @!P0 BRA `(.L_x_30) ;  /* 0x0000000000048947 */ /* 0x000fec0003800000 */
[----:B------:R-:W-:Y:S01]  /*a470*/  BPT.TRAP 0x1 ;  /* 0x000000040000795c */ /* 0x000fe20000300000 */
.L_x_30:
[----:B------:R-:W-:Y:S02]  /*a480*/  R2UR UR6, R16 ;  /* 0x00000000100672ca */ /* 0x000fe400000e0000 */
[----:B------:R-:W-:Y:S02]  /*a490*/  R2UR UR4, R7 ;  /* 0x00000000070472ca */ /* 0x000fe400000e0000 */
[----:B------:R-:W-:-:S11]  /*a4a0*/  R2UR UR5, R8 ;  /* 0x00000000080572ca */ /* 0x000fd600000e0000 */
[----:B------:R-:W-:Y:S02]  /*a4b0*/  IMAD.U32 R0, RZ, RZ, UR4 ;  /* 0x00000004ff007e24 */ /* 0x000fe4000f8e00ff */
[----:B------:R-:W-:-:S03]  /*a4c0*/  ULEA UR5, UR5, UR6, 0x3 ;  /* 0x0000000605057291 */ /* 0x000fc6000f8e183f */
[----:B------:R-:W-:-:S06]  /*a4d0*/  SHF.L.U32 R0, R0, 0x1f, RZ ;  /* 0x0000001f00007819 */ /* 0x000fcc00000006ff */
[----:B------:R0:W1:Y:S01]  /*a4e0*/  SYNCS.PHASECHK.TRANS64.TRYWAIT P1, [UR5+0x38850], R0 ;  /* 0x03885000ff0075a7 */ /* 0x0000620008020145 */
[----:B------:R-:W-:Y:S05]  /*a4f0*/  @!P0 BRA `(.L_x_31) ;  /* 0x0000000000048947 */ /* 0x000fea0003800000 */
[----:B------:R-:W-:Y:S01]  /*a500*/  BPT.TRAP 0x1 ;  /* 0x000000040000795c */ /* 0x000fe20000300000 */
.L_x_31:
[----:B-1----:R-:W-:Y:S05]  /*a510*/  @P1 BRA `(.L_x_32) ;  /* 0x0000000000081947 */ /* 0x002fea0003800000 */
[----:B------:R-:W1:Y:S02]  /*a520*/  SYNCS.PHASECHK.TRANS64.TRYWAIT P1, [UR5+0x38850], R0 ;  /* 0x03885000ff0075a7 */ /* 0x000e640008020145 */
[----:B-1----:R-:W-:Y:S05]  /*a530*/  @!P1 BRA `(.L_x_33) ;  /* 0x0000007000849947 */ /* 0x002fea0003800000 */
.L_x_32:
[----:B------:R-:W-:Y:S01]  /*a540*/  R2UR UR4, R16 ;  /* 0x00000000100472ca */ /* 0x000fe200000e0000 */
[----:B------:R-:W-:Y:S01]  /*a550*/  WARPGROUP.ARRIVE ;  /* 0x00000000000079c5 */ /* 0x000fe20000000000 */
[----:B------:R-:W-:Y:S01]  /*a560*/  R2UR UR6, R8 ;  /* 0x00000000080672ca */ /* 0x000fe200000e0000 */
[----:B------:R-:W-:Y:S01]  /*a570*/  UMOV UR11, 0x40000040 ;  /* 0x40000040000b7882 */ /* 0x000fe20000000000 */
[----:B-1----:R-:W1:Y:S01]  /*a580*/  SHFL.BFLY PT, R5, R14, 0x2, 0x1f ;  /* 0x0c401f000e057f89 */ /* 0x002e6200000e0000 */
[----:B------:R-:W-:Y:S02]  /*a590*/  IMAD.MOV.U32 R4, RZ, RZ, RZ ;  /* 0x000000ffff047224 */ /* 0x000fe400078e00ff */
[----:B------:R-:W-:Y:S01]  /*a5a0*/  IMAD.U32 R8, RZ, RZ, UR7 ;  /* 0x00000007ff087e24 */ /* 0x000fe2000f8e00ff */
[----:B0-----:R-:W0:Y:S05]  /*a5b0*/  SHFL.BFLY PT, R0, R9, 0x2, 0x1f ;  /* 0x0c401f0009007f89 */ /* 0x001e2a00000e0000 */
[----:B------:R-:W-:-:S04]  /*a5c0*/  UIADD3 UR4, UR4, 0x400, URZ ;  /* 0x0000040004047890 */ /* 0x000fc8000fffe03f */
[----:B------:R-:W-:-:S04]  /*a5d0*/  USHF.R.U32.HI UR4, URZ, 0x4, UR4 ;  /* 0x000000043f047899 */ /* 0x000fc80008011604 */
[----:B------:R-:W-:-:S04]  /*a5e0*/  ULOP3.LUT UR4, UR4, 0x3fff, URZ, 0xc0, !UPT ;  /* 0x00003fff04047892 */ /* 0x000fc8000f8ec03f */
[----:B------:R-:W-:Y:S01]  /*a5f0*/  ULOP3.LUT UR4, UR4, 0x2800000, URZ, 0xfc, !UPT ;  /* 0x0280000004047892 */ /* 0x000fe2000f8efc3f */
[----:B-1----:R-:W-:-:S03]  /*a600*/  FADD.FTZ R5, R5, R14 ;  /* 0x0000000e05057221 */ /* 0x002fc60000010000 */
[----:B------:R-:W-:Y:S01]  /*a610*/  UIMAD UR4, UR6, 0xa00, UR4 ;  /* 0x00000a00060478a4 */ /* 0x000fe2000f8e0204 */
[----:B------:R-:W-:Y:S01]  /*a620*/  MOV R14, UR7 ;  /* 0x00000007000e7c02 */ /* 0x000fe20008000f00 */
[----:B0-----:R-:W-:Y:S02]  /*a630*/  FADD.FTZ R2, R0, R9 ;  /* 0x0000000900027221 */ /* 0x001fe40000010000 */
[----:B------:R-:W-:Y:S01]  /*a640*/  UIADD3 UR6, UR4, 0x80, URZ ;  /* 0x0000008004067890 */ /* 0x000fe2000fffe03f */
[----:B------:R-:W0:Y:S02]  /*a650*/  SHFL.BFLY PT, R0, R5, 0x1, 0x1f ;  /* 0x0c201f0005007f89 */ /* 0x000e2400000e0000 */
[----:B------:R-:W-:Y:S02]  /*a660*/  UMOV UR10, UR4 ;  /* 0x00000004000a7c82 */ /* 0x000fe40008000000 */
[----:B------:R-:W-:Y:S01]  /*a670*/  HGMMA.64x256x16.F32.BF16 R24, R208, gdesc[UR8].tnspB, R24, gsb0 ;  /* 0x43e00008d0187df0 */ /* 0x000fe20008001818 */
[----:B------:R-:W-:Y:S01]  /*a680*/  UMOV UR11, 0x40000040 ;  /* 0x40000040000b7882 */ /* 0x000fe20000000000 */
[----:B------:R-:W-:Y:S01]  /*a690*/  UMOV UR10, UR6 ;  /* 0x00000006000a7c82 */ /* 0x000fe20008000000 */
[----:B------:R-:W-:Y:S01]  /*a6a0*/  UIADD3 UR6, UR4, 0x100, URZ ;  /* 0x0000010004067890 */ /* 0x000fe2000fffe03f */
[----:B------:R-:W1:Y:S01]  /*a6b0*/  SHFL.BFLY PT, R7, R2, 0x1, 0x1f ;  /* 0x0c201f0002077f89 */ /* 0x000e6200000e0000 */
[----:B0-----:R-:W-:Y:S01]  /*a6c0*/  FADD.FTZ R12, R5, R0 ;  /* 0x00000000050c7221 */ /* 0x001fe20000010000 */
[----:B------:R-:W-:-:S04]  /*a6d0*/  IMAD.MOV.U32 R0, RZ, RZ, -0x800000 ;  /* 0xff800000ff007424 */ /* 0x000fc800078e00ff */
[----:B------:R-:W-:Y:S01]  /*a6e0*/  FSETP.NE.FTZ.AND P1, PT, R12, RZ, PT ;  /* 0x000000ff0c00720b */ /* 0x000fe20003f35000 */
[----:B-1----:R-:W-:Y:S01]  /*a6f0*/  FADD.FTZ R13, R2, R7 ;  /* 0x00000007020d7221 */ /* 0x002fe20000010000 */
[----:B------:R-:W-:Y:S01]  /*a700*/  MOV R7, RZ ;  /* 0x000000ff00077202 */ /* 0x000fe20000000f00 */
[----:B------:R-:W-:-:S03]  /*a710*/  IMAD.MOV.U32 R2, RZ, RZ, -0x800000 ;  /* 0xff800000ff027424 */ /* 0x000fc600078e00ff */
[----:B------:R-:W-:-:S07]  /*a720*/  FSETP.NE.FTZ.AND P2, PT, R13, RZ, PT ;  /* 0x000000ff0d00720b */ /* 0x000fce0003f55000 */
[----:B------:R-:W0:Y:S01]  /*a730*/  @P1 MUFU.LG2 R10, R12 ;  /* 0x0000000c000a1308 */ /* 0x000e220000000c00 */
[----:B------:R-:W-:-:S07]  /*a740*/  @P1 FMUL.FTZ R8, R8, 0.69314718246459960938 ;  /* 0x3f31721808081820 */ /* 0x000fce0000410000 */
[----:B------:R-:W1:Y:S01]  /*a750*/  @P2 MUFU.LG2 R11, R13 ;  /* 0x0000000d000b2308 */ /* 0x000e620000000c00 */
[----:B------:R-:W-:-:S07]  /*a760*/  @P2 FMUL.FTZ R14, R14, 0.69314718246459960938 ;  /* 0x3f3172180e0e2820 */ /* 0x000fce0000410000 */
[----:B------:R2:W3:Y:S01]  /*a770*/  @P1 MUFU.RCP R7, R12 ;  /* 0x0000000c00071308 */ /* 0x0004e20000001000 */
[----:B0-----:R-:W-:-:S04]  /*a780*/  @P1 FMUL.FTZ R5, R10, 0.69314718246459960938 ;  /* 0x3f3172180a051820 */ /* 0x001fc80000410000 */
[----:B------:R-:W-:-:S03]  /*a790*/  @P1 FFMA.FTZ R0, R8, R3, R5 ;  /* 0x0000000308001223 */ /* 0x000fc60000010005 */
[----:B------:R2:W0:Y:S01]  /*a7a0*/  @P2 MUFU.RCP R4, R13 ;  /* 0x0000000d00042308 */ /* 0x0004220000001000 */
[----:B-1----:R-:W-:-:S04]  /*a7b0*/  @P2 FMUL.FTZ R11, R11, 0.69314718246459960938 ;  /* 0x3f3172180b0b2820 */ /* 0x002fc80000410000 */
[----:B------:R-:W-:Y:S01]  /*a7c0*/  @P2 FFMA.FTZ R2, R14, R6, R11 ;  /* 0x000000060e022223 */ /* 0x000fe2000001000b */
[----:B------:R-:W-:Y:S02]  /*a7d0*/  WARPGROUP.DEPBAR.LE gsb0, 0x0 ;  /* 0x00008000000079c5 */ /* 0x000fe40000010000 */
[----:B------:R-:W-:-:S06]  /*a7e0*/  WARPGROUP.ARRIVE ;  /* 0x00000000000079c5 */ /* 0x000fcc0000000000 */
[----:B------:R-:W-:Y:S01]  /*a7f0*/  HGMMA.64x256x16.F32.BF16 R24, R204, gdesc[UR8].tnspB, R24, gsb0 ;  /* 0x43e00008cc187df0 */ /* 0x000fe20008001818 */
[----:B------:R-:W-:Y:S01]  /*a800*/  UMOV UR10, UR6 ;  /* 0x00000006000a7c82 */ /* 0x000fe20008000000 */
[----:B------:R-:W-:Y:S01]  /*a810*/  UMOV UR11, 0x40000040 ;  /* 0x40000040000b7882 */ /* 0x000fe20000000000 */
[----:B------:R-:W-:Y:S02]  /*a820*/  UIADD3 UR6, UR4, 0x180, URZ ;  /* 0x0000018004067890 */ /* 0x000fe4000fffe03f */
[----:B------:R-:W-:Y:S01]  /*a830*/  UIADD3 UR4, UR4, 0x200, URZ ;  /* 0x0000020004047890 */ /* 0x000fe2000fffe03f */
[----:B------:R-:W-:Y:S02]  /*a840*/  WARPGROUP.DEPBAR.LE gsb0, 0x0 ;  /* 0x00008000000079c5 */ /* 0x000fe40000010000 */
[----:B------:R-:W-:-:S15]  /*a850*/  WARPGROUP.ARRIVE ;  /* 0x00000000000079c5 */ /* 0x000fde0000000000 */
[----:B------:R-:W-:-:S05]  /*a860*/  NOP ;  /* 0x0000000000007918 */ /* 0x000fca0000000000 */
[----:B------:R-:W-:Y:S01]  /*a870*/  HGMMA.64x256x16.F32.BF16 R24, R200, gdesc[UR8].tnspB, R24, gsb0 ;  /* 0x43e00008c8187df0 */ /* 0x000fe20008001818 */
[----:B------:R-:W-:Y:S01]  /*a880*/  UMOV UR10, UR6 ;  /* 0x00000006000a7c82 */ /* 0x000fe20008000000 */
[----:B------:R-:W-:Y:S01]  /*a890*/  UMOV UR11, 0x40000040 ;  /* 0x40000040000b7882 */ /* 0x000fe20000000000 */
[----:B------:R-:W-:Y:S02]  /*a8a0*/  WARPGROUP.DEPBAR.LE gsb0, 0x0 ;  /* 0x00008000000079c5 */ /* 0x000fe40000010000 */
[----:B------:R-:W-:-:S15]  /*a8b0*/  WARPGROUP.ARRIVE ;  /* 0x00000000000079c5 */ /* 0x000fde0000000000 */
[----:B------:R-:W-:-:S08]  /*a8c0*/  NOP ;  /* 0x0000000000007918 */ /* 0x000fd00000000000 */
[----:B------:R-:W-:Y:S01]  /*a8d0*/  HGMMA.64x256x16.F32.BF16 R24, R196, gdesc[UR8].tnspB, R24, gsb0 ;  /* 0x43e00008c4187df0 */ /* 0x000fe20008001818 */
[----:B------:R-:W-:Y:S01]  /*a8e0*/  UMOV UR10, UR4 ;  /* 0x00000004000a7c82 */ /* 0x000fe20008000000 */
[----:B------:R-:W-:Y:S01]  /*a8f0*/  UMOV UR11, 0x40000040 ;  /* 0x40000040000b7882 */ /* 0x000fe20000000000 */
[----:B------:R-:W-:Y:S02]  /*a900*/  WARPGROUP.DEPBAR.LE gsb0, 0x0 ;  /* 0x00008000000079c5 */ /* 0x000fe40000010000 */
[----:B------:R-:W-:-:S15]  /*a910*/  WARPGROUP.ARRIVE ;  /* 0x00000000000079c5 */ /* 0x000fde0000000000 */
[----:B------:R-:W-:-:S08]  /*a920*/  NOP ;  /* 0x0000000000007918 */ /* 0x000fd00000000000 */
[----:B------:R-:W-:Y:S03]  /*a930*/  HGMMA.64x256x16.F32.BF16 R24, R192, gdesc[UR8].tnspB, R24, gsb0 ;  /* 0x43e00008c0187df0 */ /* 0x000fe60008001818 */
[----:B------:R-:W-:Y:S02]  /*a940*/  WARPGROUP.DEPBAR.LE gsb0, 0x0 ;  /* 0x00008000000079c5 */ /* 0x000fe40000010000 */
[----:B0-23--:R-:W-:Y:S05]  /*a950*/  @!P0 BRA `(.L_x_34) ;  /* 0x0000000000048947 */ /* 0x00dfea0003800000 */
[----:B------:R-:W-:Y:S01]  /*a960*/  BPT.TRAP 0x1 ;  /* 0x000000040000795c */ /* 0x000fe20000300000 */
.L_x_34:
[----:B------:R-:W0:Y:S01]  /*a970*/  S2UR UR6, SR_CgaCtaId ;  /* 0x00000000000679c3 */ /* 0x000e220000008800 */
[----:B------:R-:W-:Y:S01]  /*a980*/  UIADD3 UR4, UR5, 0x38860, URZ ;  /* 0x0003886005047890 */ /* 0x000fe2000fffe03f */
        /* <DEDUP_REMOVED lines=22> */
[----:B0-----:R-:W-:Y:S01]  /*aaf0*/  UPRMT UR4, UR6, 0x654, UR4 ;  /* 0x0000065406047896 */ /* 0x001fe20008000004 */
        /* <DEDUP_REMOVED lines=8> */
[----:B------:R-:W-:Y:S01]  /*ab80*/  SYNCS.ARRIVE.TRANS64.RED.A1T0 RZ, [UR4], RZ ;  /* 0x000000ffffff79a7 */ /* 0x000fe20008100404 */
        /* <DEDUP_REMOVED lines=34> */
[----:B------:R-:W-:Y:S01]  /*adb0*/  PLOP3.LUT P0, PT, PT, PT, PT, 0x8, 0x0 ;  /* 0x000000000000781c */ /* 0x000fe20003f0e170 */
        /* <DEDUP_REMOVED lines=63> */
[----:B------:R-:W-:-:S07]  /*b1b0*/  FMUL.FTZ R151, R151, R4 ;  /* 0x0000000497977220 */ /* 0x000fce0000410000 */
.L_x_10:
[----:B------:R-:W-:Y:S05]  /*b1c0*/  @P0 BRA `(.L_x_35) ;  /* 0x0000002000600947 */ /* 0x000fea0003800000 */
[----:B------:R-:W0:Y:S01]  /*b1d0*/  S2R R3, SR_TID.X ;  /* 0x0000000000037919 */ /* 0x000e220000002100 */
[----:B------:R-:W1:Y:S01]  /*b1e0*/  LDC R8, c[0x0][0xbe8] ;  /* 0x0002fa00ff087b82 */ /* 0x000e620000000800 */
[----:B------:R-:W-:Y:S01]  /*b1f0*/  R2UR UR13, R18 ;  /* 0x00000000120d72ca */ /* 0x000fe200000e0000 */
[----:B------:R-:W-:Y:S01]  /*b200*/  ULDC.64 UR8, c[0x0][0xbd0] ;  /* 0x0002f40000087ab9 */ /* 0x000fe20000000a00 */
[----:B------:R-:W-:Y:S01]  /*b210*/  ULDC.64 UR14, c[0x0][0x208] ;  /* 0x00008200000e7ab9 */ /* 0x000fe20000000a00 */
[----:B------:R-:W-:Y:S04]  /*b220*/  BSSY B0, `(.L_x_36) ;  /* 0x000014c000007945 */ /* 0x000fe80003800000 */
[----:B------:R-:W2:Y:S06]  /*b230*/  S2UR UR12, SR_CTAID.Z ;  /* 0x00000000000c79c3 */ /* 0x000eac0000002700 */
[----:B------:R-:W-:-:S02]  /*b240*/  USHF.R.S32.HI UR7, URZ, 0x1f, UR13 ;  /* 0x0000001f3f077899 */ /* 0x000fc4000801140d */
[----:B------:R-:W-:Y:S01]  /*b250*/  IMAD R19, RZ, RZ, -UR13 ;  /* 0x8000000dff137e24 */ /* 0x000fe2000f8e02ff */
[----:B------:R-:W3:Y:S01]  /*b260*/  LDC.64 R20, c[0x0][0xbd8] ;  /* 0x0002f600ff147b82 */ /* 0x000ee20000000a00 */
[----:B------:R-:W-:Y:S02]  /*b270*/  UIMAD.WIDE.U32 UR4, UR13, UR8, URZ ;  /* 0x000000080d0472a5 */ /* 0x000fe4000f8e003f */
[----:B------:R-:W-:-:S04]  /*b280*/  UIMAD UR6, UR7, UR8, URZ ;  /* 0x00000008070672a4 */ /* 0x000fc8000f8e023f */
[----:B------:R-:W-:Y:S01]  /*b290*/  UIMAD UR6, UR13, UR9, UR6 ;  /* 0x000000090d0672a4 */ /* 0x000fe2000f8e0206 */
[----:B-1----:R-:W-:Y:S01]  /*b2a0*/  ISETP.NE.AND P0, PT, R8, 0x1, PT ;  /* 0x000000010800780c */ /* 0x002fe20003f05270 */
[----:B------:R-:W1:Y:S01]  /*b2b0*/  S2UR UR11, SR_CTAID.Y ;  /* 0x00000000000b79c3 */ /* 0x000e620000002600 */
[----:B------:R-:W-:Y:S01]  /*b2c0*/  ULDC.64 UR8, c[0x0][0xb38] ;  /* 0x0002ce0000087ab9 */ /* 0x000fe20000000a00 */
[----:B------:R-:W-:Y:S02]  /*b2d0*/  UIADD3 UR6, UR5, UR6, URZ ;  /* 0x0000000605067290 */ /* 0x000fe4000fffe03f */
[----:B------:R-:W-:Y:S01]  /*b2e0*/  UIMAD UR7, UR7, UR8, URZ ;  /* 0x00000008070772a4 */ /* 0x000fe2000f8e023f */
[----:B0-----:R-:W-:Y:S01]  /*b2f0*/  IADD3 R14, R3, -0x80, RZ ;  /* 0xffffff80030e7810 */ /* 0x001fe20007ffe0ff */
[----:B--2---:R-:W-:Y:S02]  /*b300*/  USHF.R.S32.HI UR10, URZ, 0x1f, UR12 ;  /* 0x0000001f3f0a7899 */ /* 0x004fe4000801140c */
[----:B------:R-:W1:Y:S01]  /*b310*/  LDC R152, c[0x0][0xc50] ;  /* 0x00031400ff987b82 */ /* 0x000e620000000800 */
[----:B------:R-:W-:-:S04]  /*b320*/  SHF.R.S32.HI R7, RZ, 0x1f, R14 ;  /* 0x0000001fff077819 */ /* 0x000fc8000001140e */
[CC--:B------:R-:W-:Y:S02]  /*b330*/  LEA.HI R4, R7.reuse, R14.reuse, RZ, 0x7 ;  /* 0x0000000e07047211 */ /* 0x0c0fe400078f38ff */
[----:B------:R-:W-:Y:S01]  /*b340*/  LEA.HI R7, R7, R14, RZ, 0x2 ;  /* 0x0000000e07077211 */ /* 0x000fe200078f10ff */
[----:B------:R-:W0:Y:S01]  /*b350*/  LDC.64 R22, c[0x0][0xb40] ;  /* 0x0002d000ff167b82 */ /* 0x000e220000000a00 */
[----:B------:R-:W-:Y:S02]  /*b360*/  LOP3.LUT R3, R4, 0xffffff80, RZ, 0xc0, !PT ;  /* 0xffffff8004037812 */ /* 0x000fe400078ec0ff */
[----:B------:R-:W-:Y:S02]  /*b370*/  SHF.R.S32.HI R9, RZ, 0x7, R4 ;  /* 0x00000007ff097819 */ /* 0x000fe40000011404 */
[----:B------:R-:W-:Y:S01]  /*b380*/  LOP3.LUT R7, R7, 0xfffffffc, RZ, 0xc0, !PT ;  /* 0xfffffffc07077812 */ /* 0x000fe200078ec0ff */
[----:B------:R-:W-:Y:S01]  /*b390*/  IMAD.IADD R3, R14, 0x1, -R3 ;  /* 0x000000010e037824 */ /* 0x000fe200078e0a03 */
[----:B------:R-:W-:Y:S01]  /*b3a0*/  LEA.HI R4, R4, R9, RZ, 0x1 ;  /* 0x0000000904047211 */ /* 0x000fe200078f08ff */
[----:B------:R-:W2:Y:S02]  /*b3b0*/  @P0 LDC R17, c[0x0][0xbf0] ;  /* 0x0002fc00ff110b82 */ /* 0x000ea40000000800 */
[----:B------:R-:W-:Y:S01]  /*b3c0*/  IMAD.IADD R7, R14, 0x1, -R7 ;  /* 0x000000010e077824 */ /* 0x000fe200078e0a07 */
[----:B------:R-:W-:-:S02]  /*b3d0*/  SHF.R.S32.HI R16, RZ, 0x1f, R3 ;  /* 0x0000001fff107819 */ /* 0x000fc40000011403 */
[----:B------:R-:W-:Y:S02]  /*b3e0*/  LOP3.LUT R4, R4, 0x3fffffe, RZ, 0xc0, !PT ;  /* 0x03fffffe04047812 */ /* 0x000fe400078ec0ff */
[----:B------:R-:W-:Y:S01]  /*b3f0*/  LEA.HI R10, R16, R3, RZ, 0x2 ;  /* 0x00000003100a7211 */ /* 0x000fe200078f10ff */
[----:B------:R-:W4:Y:S01]  /*b400*/  @P0 LDC R14, c[0x0][0xbec] ;  /* 0x0002fb00ff0e0b82 */ /* 0x000f220000000800 */
[----:B------:R-:W-:Y:S02]  /*b410*/  LEA.HI R11, R7, R7, RZ, 0x1 ;  /* 0x00000007070b7211 */ /* 0x000fe400078f08ff */
[--C-:B------:R-:W-:Y:S02]  /*b420*/  SHF.R.S32.HI R5, RZ, 0x2, R10.reuse ;  /* 0x00000002ff057819 */ /* 0x100fe4000001140a */
[----:B------:R-:W-:Y:S02]  /*b430*/  SHF.R.S32.HI R6, RZ, 0x1f, R10 ;  /* 0x0000001fff067819 */ /* 0x000fe4000001140a */
[----:B------:R-:W-:Y:S01]  /*b440*/  LOP3.LUT R10, R10, 0x7ffffffc, RZ, 0xc0, !PT ;  /* 0x7ffffffc0a0a7812 */ /* 0x000fe200078ec0ff */
[----:B------:R-:W5:Y:S01]  /*b450*/  @P0 LDC R154, c[0x0][0xbec] ;  /* 0x0002fb00ff9a0b82 */ /* 0x000f620000000800 */
[----:B------:R-:W-:-:S04]  /*b460*/  LEA.HI R6, R6, R5, RZ, 0x3 ;  /* 0x0000000506067211 */ /* 0x000fc800078f18ff */
[----:B------:R-:W-:Y:S02]  /*b470*/  LOP3.LUT R12, R6, 0xfffffff8, RZ, 0xc0, !PT ;  /* 0xfffffff8060c7812 */ /* 0x000fe400078ec0ff */
[----:B------:R-:W-:Y:S01]  /*b480*/  IADD3 R6, R9, -R4, RZ ;  /* 0x8000000409067210 */ /* 0x000fe20007ffe0ff */
[----:B------:R-:W5:Y:S01]  /*b490*/  @P0 LDC R153, c[0x0][0xbf0] ;  /* 0x0002fc00ff990b82 */ /* 0x000f620000000800 */
[----:B------:R-:W0:Y:S01]  /*b4a0*/  S2R R9, SR_CTAID.X ;  /* 0x0000000000097919 */ /* 0x000e220000002500 */
[----:B------:R-:W-:Y:S01]  /*b4b0*/  LEA.HI R4, R16, R3, RZ, 0x5 ;  /* 0x0000000310047211 */ /* 0x000fe200078f28ff */
[----:B------:R-:W-:Y:S01]  /*b4c0*/  IMAD.IADD R5, R5, 0x1, -R12 ;  /* 0x0000000105057824 */ /* 0x000fe200078e0a0c */
[----:B------:R-:W-:Y:S02]  /*b4d0*/  LOP3.LUT R12, R11, 0x1ffffffe, RZ, 0xc0, !PT ;  /* 0x1ffffffe0b0c7812 */ /* 0x000fe400078ec0ff */
[----:B------:R-:W-:-:S03]  /*b4e0*/  SHF.R.S32.HI R4, RZ, 0x5, R4 ;  /* 0x00000005ff047819 */ /* 0x000fc60000011404 */
[----:B------:R-:W-:Y:S01]  /*b4f0*/  IMAD.IADD R11, R7, 0x1, -R12 ;  /* 0x00000001070b7824 */ /* 0x000fe200078e0a0c */
[----:B------:R-:W-:Y:S01]  /*b500*/  LEA R7, R4, R5, 0x4 ;  /* 0x0000000504077211 */ /* 0x000fe200078e20ff */
[----:B------:R-:W-:Y:S01]  /*b510*/  IMAD.U32 R5, RZ, RZ, UR5 ;  /* 0x00000005ff057e24 */ /* 0x000fe2000f8e00ff */
[----:B------:R-:W-:Y:S01]  /*b520*/  MOV R5, UR6 ;  /* 0x0000000600057c02 */ /* 0x000fe20008000f00 */
[----:B------:R-:W-:Y:S01]  /*b530*/  IMAD.U32 R4, RZ, RZ, UR4 ;  /* 0x00000004ff047e24 */ /* 0x000fe2000f8e00ff */
[----:B------:R-:W-:Y:S01]  /*b540*/  UIMAD.WIDE.U32 UR4, UR13, UR8, URZ ;  /* 0x000000080d0472a5 */ /* 0x000fe2000f8e003f */
[----:B------:R-:W-:Y:S01]  /*b550*/  IMAD R16, R6, 0x40, R7 ;  /* 0x0000004006107824 */ /* 0x000fe200078e0207 */
[----:B------:R-:W-:Y:S01]  /*b560*/  UIMAD UR6, UR13, UR9, UR7 ;  /* 0x000000090d0672a4 */ /* 0x000fe2000f8e0207 */
[----:B---3--:R-:W-:Y:S02]  /*b570*/  IMAD R12, R20, UR10, RZ ;  /* 0x0000000a140c7c24 */ /* 0x008fe4000f8e02ff */
[----:B------:R-:W-:Y:S01]  /*b580*/  IMAD R6, R11, 0x8, R16 ;  /* 0x000000080b067824 */ /* 0x000fe200078e0210 */
[----:B------:R-:W-:Y:S01]  /*b590*/  UIADD3 UR6, UR5, UR6, URZ ;  /* 0x0000000605067290 */ /* 0x000fe2000fffe03f */
[----:B------:R-:W-:Y:S01]  /*b5a0*/  IMAD R15, R21, UR12, R12 ;  /* 0x0000000c150f7c24 */ /* 0x000fe2000f8e020c */
[----:B------:R-:W-:Y:S01]  /*b5b0*/  ULDC.64 UR8, c[0x0][0xb28] ;  /* 0x0002ca0000087ab9 */ /* 0x000fe20000000a00 */
[----:B------:R-:W-:-:S02]  /*b5c0*/  IMAD.U32 R7, RZ, RZ, UR5 ;  /* 0x00000005ff077e24 */ /* 0x000fc4000f8e00ff */
[----:B------:R-:W-:Y:S01]  /*b5d0*/  IMAD.WIDE.U32 R4, R20, UR12, R4 ;  /* 0x0000000c14047c25 */ /* 0x000fe2000f8e0004 */
[----:B------:R-:W-:Y:S01]  /*b5e0*/  MOV R7, UR6 ;  /* 0x0000000600077c02 */ /* 0x000fe20008000f00 */
[----:B------:R-:W-:Y:S02]  /*b5f0*/  ULDC.64 UR6, c[0x0][0xb48] ;  /* 0x0002d20000067ab9 */ /* 0x000fe40000000a00 */
[----:B-1----:R-:W-:Y:S01]  /*b600*/  IMAD R21, R152, R19, UR11 ;  /* 0x0000000b98157e24 */ /* 0x002fe2000f8e0213 */
[----:B------:R-:W-:Y:S02]  /*b610*/  IADD3 R5, R5, R15, RZ ;  /* 0x0000000f05057210 */ /* 0x000fe40007ffe0ff */
[----:B0-----:R-:W-:Y:S01]  /*b620*/  LEA R11, R9, R6, 0x7 ;  /* 0x00000006090b7211 */ /* 0x001fe200078e38ff */
[----:B------:R-:W-:Y:S01]  /*b630*/  IMAD.U32 R6, RZ, RZ, UR4 ;  /* 0x00000004ff067e24 */ /* 0x000fe2000f8e00ff */
[----:B------:R-:W-:Y:S02]  /*b640*/  ULDC.64 UR4, c[0x0][0xbe0] ;  /* 0x0002f80000047ab9 */ /* 0x000fe40000000a00 */
[----:B------:R-:W-:-:S04]  /*b650*/  IMAD.WIDE.U32 R4, R21, UR4, R4 ;  /* 0x0000000415047c25 */ /* 0x000fc8000f8e0004 */
[----:B----4-:R-:W-:-:S04]  /*b660*/  @P0 IMAD.HI.U32 R12, R11, R14, RZ ;  /* 0x0000000e0b0c0227 */ /* 0x010fc800078e00ff */
[C---:B------:R-:W-:Y:S02]  /*b670*/  IMAD R14, R22.reuse, UR10, RZ ;  /* 0x0000000a160e7c24 */ /* 0x040fe4000f8e02ff */
[----:B------:R-:W-:Y:S01]  /*b680*/  IMAD.MOV.U32 R13, RZ, RZ, R11 ;  /* 0x000000ffff0d7224 */ /* 0x000fe200078e000b */
[----:B--2---:R-:W-:Y:S01]  /*b690*/  @P0 SHF.R.U32.HI R13, RZ, R17, R12 ;  /* 0x00000011ff0d0219 */ /* 0x004fe2000001160c */
[----:B------:R-:W-:Y:S01]  /*b6a0*/  IMAD R17, R23, UR12, R14 ;  /* 0x0000000c17117c24 */ /* 0x000fe2000f8e020e */
[----:B------:R-:W-:Y:S01]  /*b6b0*/  SHF.R.S32.HI R14, RZ, 0x1f, R21 ;  /* 0x0000001fff0e7819 */ /* 0x000fe20000011415 */
[----:B------:R-:W-:-:S04]  /*b6c0*/  IMAD.WIDE.U32 R6, R22, UR12, R6 ;  /* 0x0000000c16067c25 */ /* 0x000fc8000f8e0006 */
[----:B-----5:R-:W-:-:S04]  /*b6d0*/  @P0 IMAD.HI.U32 R154, R11, R154, RZ ;  /* 0x0000009a0b9a0227 */ /* 0x020fc800078e00ff */
[----:B------:R-:W-:Y:S02]  /*b6e0*/  IMAD.IADD R7, R7, 0x1, R17 ;  /* 0x0000000107077824 */ /* 0x000fe400078e0211 */
[C---:B------:R-:W-:Y:S02]  /*b6f0*/  IMAD R17, R14.reuse, UR6, RZ ;  /* 0x000000060e117c24 */ /* 0x040fe4000f8e02ff */
[----:B------:R-:W-:Y:S01]  /*b700*/  IMAD.MOV.U32 R15, RZ, RZ, R11 ;  /* 0x000000ffff0f7224 */ /* 0x000fe200078e000b */
[----:B------:R-:W-:Y:S01]  /*b710*/  @P0 SHF.R.U32.HI R15, RZ, R153, R154 ;  /* 0x00000099ff0f0219 */ /* 0x000fe2000001169a */
[----:B------:R-:W-:Y:S01]  /*b720*/  IMAD R12, R14, UR4, RZ ;  /* 0x000000040e0c7c24 */ /* 0x000fe2000f8e02ff */
[----:B------:R-:W-:Y:S01]  /*b730*/  BAR.SYNC.DEFER_BLOCKING 0x1, 0x100 ;  /* 0x0044000000007b1d */ /* 0x000fe20000010000 */
[C---:B------:R-:W-:Y:S01]  /*b740*/  IMAD R19, R21.reuse, UR7, R17 ;  /* 0x0000000715137c24 */ /* 0x040fe2000f8e0211 */
[----:B------:R-:W-:Y:S01]  /*b750*/  SHF.R.S32.HI R17, RZ, 0x1f, R13 ;  /* 0x0000001fff117819 */ /* 0x000fe2000001140d */
[----:B------:R-:W-:Y:S01]  /*b760*/  IMAD R14, R21, UR5, R12 ;  /* 0x00000005150e7c24 */ /* 0x000fe2000f8e020c */
[----:B------:R-:W-:Y:S01]  /*b770*/  IADD3 R4, P0, R13, R4, RZ ;  /* 0x000000040d047210 */ /* 0x000fe20007f1e0ff */
[----:B------:R-:W-:Y:S01]  /*b780*/  IMAD.WIDE.U32 R6, R21, UR6, R6 ;  /* 0x0000000615067c25 */ /* 0x000fe2000f8e0006 */
[--C-:B------:R-:W-:Y:S01]  /*b790*/  SHF.R.S32.HI R12, RZ, 0x1f, R15.reuse ;  /* 0x0000001fff0c7819 */ /* 0x100fe2000001140f */
[----:B------:R-:W-:Y:S01]  /*b7a0*/  ULDC.64 UR4, c[0x0][0xb30] ;  /* 0x0002cc0000047ab9 */ /* 0x000fe20000000a00 */
[----:B------:R-:W-:Y:S01]  /*b7b0*/  IADD3 R13, -R13, RZ, RZ ;  /* 0x000000ff0d0d7210 */ /* 0x000fe20007ffe1ff */
[----:B------:R-:W-:Y:S01]  /*b7c0*/  IMAD.MOV R20, RZ, RZ, -R15 ;  /* 0x000000ffff147224 */ /* 0x000fe200078e0a0f */
[----:B------:R-:W-:Y:S01]  /*b7d0*/  IADD3.X R5, R17, R5, R14, P0, !PT ;  /* 0x0000000511057210 */ /* 0x000fe200007fe40e */
[----:B------:R-:W-:Y:S01]  /*b7e0*/  IMAD R12, R12, UR4, RZ ;  /* 0x000000040c0c7c24 */ /* 0x000fe2000f8e02ff */
[----:B------:R-:W-:Y:S01]  /*b7f0*/  ULDC.64 UR6, c[0x0][0xbc8] ;  /* 0x0002f20000067ab9 */ /* 0x000fe20000000a00 */
[----:B------:R-:W-:-:S02]  /*b800*/  IMAD R13, R8, R13, R11 ;  /* 0x0000000d080d7224 */ /* 0x000fc400078e020b */
[----:B------:R-:W-:Y:S02]  /*b810*/  IMAD.IADD R7, R7, 0x1, R19 ;  /* 0x0000000107077824 */ /* 0x000fe400078e0213 */
[----:B------:R-:W-:Y:S02]  /*b820*/  IMAD R11, R8, R20, R11 ;  /* 0x00000014080b7224 */ /* 0x000fe400078e020b */
[C---:B------:R-:W-:Y:S01]  /*b830*/  IMAD R17, R15.reuse, UR5, R12 ;  /* 0x000000050f117c24 */ /* 0x040fe2000f8e020c */
[----:B------:R-:W-:Y:S01]  /*b840*/  SHF.R.S32.HI R12, RZ, 0x1f, R13 ;  /* 0x0000001fff0c7819 */ /* 0x000fe2000001140d */
[----:B------:R-:W-:Y:S01]  /*b850*/  IMAD.WIDE.U32 R6, R15, UR4, R6 ;  /* 0x000000040f067c25 */ /* 0x000fe2000f8e0006 */
[----:B------:R-:W-:Y:S01]  /*b860*/  SHF.R.S32.HI R14, RZ, 0x1f, R11 ;  /* 0x0000001fff0e7819 */ /* 0x000fe2000001140b */
[----:B------:R-:W0:Y:S01]  /*b870*/  S2UR UR5, SR_CgaCtaId ;  /* 0x00000000000579c3 */ /* 0x000e220000008800 */
[----:B------:R-:W-:Y:S01]  /*b880*/  UMOV UR4, 0x400 ;  /* 0x0000040000047882 */ /* 0x000fe20000000000 */
[----:B------:R-:W-:Y:S01]  /*b890*/  IMAD R12, R12, UR6, RZ ;  /* 0x000000060c0c7c24 */ /* 0x000fe2000f8e02ff */
[----:B------:R-:W-:Y:S01]  /*b8a0*/  IADD3 R7, R7, R17, RZ ;  /* 0x0000001107077210 */ /* 0x000fe20007ffe0ff */
[----:B------:R-:W-:-:S02]  /*b8b0*/  IMAD R14, R14, UR8, RZ ;  /* 0x000000080e0e7c24 */ /* 0x000fc4000f8e02ff */
[C---:B------:R-:W-:Y:S02]  /*b8c0*/  IMAD R15, R13.reuse, UR7, R12 ;  /* 0x000000070d0f7c24 */ /* 0x040fe4000f8e020c */
[----:B------:R-:W-:Y:S01]  /*b8d0*/  IMAD.WIDE.U32 R4, R13, UR6, R4 ;  /* 0x000000060d047c25 */ /* 0x000fe2000f8e0004 */
[----:B------:R-:W-:-:S03]  /*b8e0*/  ULDC.64 UR6, c[0x0][0xba8] ;  /* 0x0002ea0000067ab9 */ /* 0x000fc60000000a00 */
[C---:B------:R-:W-:Y:S01]  /*b8f0*/  IMAD R17, R11.reuse, UR9, R14 ;  /* 0x000000090b117c24 */ /* 0x040fe2000f8e020e */
[----:B------:R-:W-:Y:S01]  /*b900*/  LEA R19, P0, R4, UR6, 0x2 ;  /* 0x0000000604137c11 */ /* 0x000fe2000f8010ff */
[----:B------:R-:W-:Y:S01]  /*b910*/  IMAD.WIDE.U32 R12, R11, UR8, R6 ;  /* 0x000000080b0c7c25 */ /* 0x000fe2000f8e0006 */
[----:B------:R-:W-:Y:S01]  /*b920*/  ULDC.64 UR8, c[0x0][0xb00] ;  /* 0x0002c00000087ab9 */ /* 0x000fe20000000a00 */
[----:B------:R-:W-:Y:S01]  /*b930*/  LEA R11, R9, R16, 0x7 ;  /* 0x00000010090b7211 */ /* 0x000fe200078e38ff */
[----:B------:R-:W-:Y:S01]  /*b940*/  ULDC UR6, c[0x0][0xa88] ;  /* 0x0002a20000067ab9 */ /* 0x000fe20000000800 */
[----:B------:R-:W-:Y:S01]  /*b950*/  IMAD.IADD R5, R5, 0x1, R15 ;  /* 0x0000000105057824 */ /* 0x000fe200078e020f */
[----:B------:R-:W-:Y:S01]  /*b960*/  LEA R6, P1, R12, UR8, 0x2 ;  /* 0x000000080c067c11 */ /* 0x000fe2000f8210ff */
[----:B------:R-:W-:Y:S01]  /*b970*/  IMAD.IADD R7, R13, 0x1, R17 ;  /* 0x000000010d077824 */ /* 0x000fe200078e0211 */
[----:B------:R-:W-:Y:S01]  /*b980*/  SHFL.IDX PT, R14, R19, 0x1, 0x1c1f ;  /* 0x003c1f00130e7f89 */ /* 0x000fe200000e0000 */
[----:B------:R-:W-:Y:S01]  /*b990*/  IMAD R8, R8, UR6, RZ ;  /* 0x0000000608087c24 */ /* 0x000fe2000f8e02ff */
[----:B------:R-:W-:Y:S01]  /*b9a0*/  LEA.HI.X R17, R4, UR7, R5, 0x2, P0 ;  /* 0x0000000704117c11 */ /* 0x000fe200080f1405 */
[----:B0-----:R-:W-:Y:S01]  /*b9b0*/  ULEA UR4, UR5, UR4, 0x18 ;  /* 0x0000000405047291 */ /* 0x001fe2000f8ec03f */
[----:B------:R-:W-:Y:S01]  /*b9c0*/  LEA.HI.X R7, R12, UR9, R7, 0x2, P1 ;  /* 0x000000090c077c11 */ /* 0x000fe200088f1407 */
[----:B------:R-:W-:Y:S01]  /*b9d0*/  VIADD R9, R11, 0x8 ;  /* 0x000000080b097836 */ /* 0x000fe20000000000 */
[----:B------:R-:W-:Y:S01]  /*b9e0*/  SHFL.IDX PT, R12, R19, RZ, 0x1c1f ;  /* 0x001c1fff130c7589 */ /* 0x000fe200000e0000 */
[----:B------:R-:W-:Y:S01]  /*b9f0*/  LOP3.LUT P0, RZ, R3, 0x3, RZ, 0xc0, !PT ;  /* 0x0000000303ff7812 */ /* 0x000fe2000780c0ff */
[----:B------:R-:W-:Y:S01]  /*ba00*/  UIADD3 UR4, UR4, 0x38820, URZ ;  /* 0x0003882004047890 */ /* 0x000fe2000fffe03f */
[CC--:B------:R-:W-:Y:S01]  /*ba10*/  ISETP.GE.AND P2, PT, R11.reuse, R8.reuse, PT ;  /* 0x000000080b00720c */ /* 0x0c0fe20003f46270 */
[----:B------:R-:W0:Y:S01]  /*ba20*/  SHFL.IDX PT, R13, R17, RZ, 0x1c1f ;  /* 0x001c1fff110d7589 */ /* 0x000e2200000e0000 */
[-C--:B------:R-:W-:Y:S01]  /*ba30*/  ISETP.GE.OR P1, PT, R11, R8.reuse, P0 ;  /* 0x000000080b00720c */ /* 0x080fe20000726670 */
[----:B------:R-:W-:Y:S01]  /*ba40*/  UPRMT UR4, URZ, 0x654, UR4 ;  /* 0x000006543f047896 */ /* 0x000fe20008000004 */
[----:B------:R-:W-:Y:S01]  /*ba50*/  ISETP.GE.OR P0, PT, R9, R8, P0 ;  /* 0x000000080900720c */ /* 0x000fe20000706670 */
[----:B------:R-:W1:Y:S01]  /*ba60*/  SHFL.IDX PT, R15, R17, 0x1, 0x1c1f ;  /* 0x003c1f00110f7f89 */ /* 0x000e6200000e0000 */
[----:B------:R-:W-:-:S03]  /*ba70*/  IMAD.IADD R3, R3, 0x1, -R10 ;  /* 0x0000000103037824 */ /* 0x000fc600078e0a0a */
[----:B------:R2:W3:Y:S02]  /*ba80*/  SHFL.IDX PT, R4, R6, RZ, 0x1c1f ;  /* 0x001c1fff06047589 */ /* 0x0004e400000e0000 */
[----:B------:R-:W-:Y:S01]  /*ba90*/  SHF.L.U32 R3, R3, 0x1, RZ ;  /* 0x0000000103037819 */ /* 0x000fe200000006ff */
[----:B------:R-:W-:Y:S01]  /*baa0*/  SYNCS.ARRIVE.TRANS64.RED.A1T0 RZ, [UR4], RZ ;  /* 0x000000ffffff79a7 */ /* 0x000fe20008100404 */
[----:B------:R2:W4:Y:S04]  /*bab0*/  SHFL.IDX PT, R5, R7, RZ, 0x1c1f ;  /* 0x001c1fff07057589 */ /* 0x00052800000e0000 */
[----:B0-----:R2:W-:Y:S04]  /*bac0*/  @!P1 ST.E desc[UR14][R12.64], R0 ;  /* 0x000000000c009985 */ /* 0x0015e8000c10190e */
[----:B-1----:R2:W-:Y:S01]  /*bad0*/  @!P0 ST.E desc[UR14][R14.64], R2 ;  /* 0x000000020e008985 */ /* 0x0025e2000c10190e */
[----:B------:R-:W-:Y:S05]  /*bae0*/  @P2 BRA `(.L_x_37) ;  /* 0x0000000800fc2947 */ /* 0x000fea0003800000 */
[C---:B--2---:R-:W-:Y:S01]  /*baf0*/  VIADD R0, R3.reuse, 0x8 ;  /* 0x0000000803007836 */ /* 0x044fe20000000000 */
[----:B------:R-:W-:Y:S01]  /*bb00*/  ULDC UR4, c[0x0][0xac8] ;  /* 0x0002b20000047ab9 */ /* 0x000fe20000000800 */
[C---:B------:R-:W-:Y:S01]  /*bb10*/  VIADD R2, R3.reuse, 0x10 ;  /* 0x0000001003027836 */ /* 0x040fe20000000000 */
[C---:B------:R-:W-:Y:S01]  /*bb20*/  IADD3 R10, R3.reuse, 0x18, RZ ;  /* 0x00000018030a7810 */ /* 0x040fe20007ffe0ff */
[C---:B------:R-:W-:Y:S01]  /*bb30*/  VIADD R19, R3.reuse, 0x20 ;  /* 0x0000002003137836 */ /* 0x040fe20000000000 */
[----:B------:R-:W-:Y:S01]  /*bb40*/  ISETP.GE.AND P3, PT, R0, UR4, PT ;  /* 0x0000000400007c0c */ /* 0x000fe2000bf66270 */
[C---:B------:R-:W-:Y:S01]  /*bb50*/  VIADD R20, R3.reuse, 0x28 ;  /* 0x0000002803147836 */ /* 0x040fe20000000000 */
[----:B------:R-:W-:Y:S01]  /*bb60*/  ISETP.GE.AND P4, PT, R2, UR4, PT ;  /* 0x0000000402007c0c */ /* 0x000fe2000bf86270 */
[----:B------:R-:W-:Y:S01]  /*bb70*/  ULDC.64 UR6, c[0x0][0x208] ;  /* 0x0000820000067ab9 */ /* 0x000fe20000000a00 */
[----:B------:R-:W-:Y:S01]  /*bb80*/  ISETP.GE.AND P5, PT, R10, UR4, PT ;  /* 0x000000040a007c0c */ /* 0x000fe2000bfa6270 */
[C---:B------:R-:W-:Y:S01]  /*bb90*/  VIADD R21, R3.reuse, 0x40 ;  /* 0x0000004003157836 */ /* 0x040fe20000000000 */
[C---:B------:R-:W-:Y:S01]  /*bba0*/  ISETP.GE.AND P2, PT, R3.reuse, UR4, PT ;  /* 0x0000000403007c0c */ /* 0x040fe2000bf46270 */
[----:B------:R-:W-:Y:S01]  /*bbb0*/  VIADD R23, R3, 0x50 ;  /* 0x0000005003177836 */ /* 0x000fe20000000000 */
[----:B------:R-:W-:-:S02]  /*bbc0*/  ISETP.GE.AND P0, PT, R19, UR4, PT ;  /* 0x0000000413007c0c */ /* 0x000fc4000bf06270 */
[----:B------:R-:W-:Y:S02]  /*bbd0*/  ISETP.GE.AND P1, PT, R20, UR4, PT ;  /* 0x0000000414007c0c */ /* 0x000fe4000bf26270 */
[----:B------:R-:W-:Y:S02]  /*bbe0*/  IADD3 R22, R3, 0x48, RZ ;  /* 0x0000004803167810 */ /* 0x000fe40007ffe0ff */
[----:B------:R-:W-:Y:S02]  /*bbf0*/  @!P3 LEA.HI R0, R0, R0, RZ, 0x1 ;  /* 0x000000000000b211 */ /* 0x000fe400078f08ff */
[----:B------:R-:W-:Y:S02]  /*bc00*/  @!P4 LEA.HI R2, R2, R2, RZ, 0x1 ;  /* 0x000000020202c211 */ /* 0x000fe400078f08ff */
[----:B------:R-:W-:Y:S02]  /*bc10*/  @!P5 LEA.HI R10, R10, R10, RZ, 0x1 ;  /* 0x0000000a0a0ad211 */ /* 0x000fe400078f08ff */
[----:B------:R-:W-:-:S02]  /*bc20*/  @!P3 LOP3.LUT R13, R0, 0xfffffffe, RZ, 0xc0, !PT ;  /* 0xfffffffe000db812 */ /* 0x000fc400078ec0ff */
[----:B------:R-:W-:Y:S01]  /*bc30*/  @!P4 LOP3.LUT R15, R2, 0xfffffffe, RZ, 0xc0, !PT ;  /* 0xfffffffe020fc812 */ /* 0x000fe200078ec0ff */
[C---:B------:R-:W-:Y:S01]  /*bc40*/  VIADD R2, R3.reuse, 0x38 ;  /* 0x0000003803027836 */ /* 0x040fe20000000000 */
[----:B------:R-:W-:Y:S01]  /*bc50*/  @!P5 LOP3.LUT R17, R10, 0xfffffffe, RZ, 0xc0, !PT ;  /* 0xfffffffe0a11d812 */ /* 0x000fe200078ec0ff */
[C-C-:B---34-:R-:W-:Y:S01]  /*bc60*/  @!P2 IMAD.WIDE R10, R3.reuse, 0x4, R4.reuse ;  /* 0x00000004030aa825 */ /* 0x158fe200078e0204 */
[----:B------:R-:W-:Y:S02]  /*bc70*/  IADD3 R0, R3, 0x30, RZ ;  /* 0x0000003003007810 */ /* 0x000fe40007ffe0ff */
[----:B------:R-:W-:Y:S01]  /*bc80*/  ISETP.GE.AND P6, PT, R23, UR4, PT ;  /* 0x0000000417007c0c */ /* 0x000fe2000bfc6270 */
[--C-:B------:R-:W-:Y:S01]  /*bc90*/  @!P3 IMAD.WIDE R12, R13, 0x4, R4.reuse ;  /* 0x000000040d0cb825 */ /* 0x100fe200078e0204 */
[----:B------:R0:W-:Y:S01]  /*bca0*/  @!P2 ST.E.64 desc[UR6][R10.64], R24 ;  /* 0x000000180a00a985 */ /* 0x0001e2000c101b06 */
[----:B------:R-:W-:Y:S02]  /*bcb0*/  ISETP.GE.AND P2, PT, R0, UR4, PT ;  /* 0x0000000400007c0c */ /* 0x000fe4000bf46270 */
[----:B------:R-:W-:Y:S01]  /*bcc0*/  @!P4 IMAD.WIDE R14, R15, 0x4, R4 ;  /* 0x000000040f0ec825 */ /* 0x000fe200078e0204 */
[----:B------:R1:W-:Y:S01]  /*bcd0*/  @!P3 ST.E.64 desc[UR6][R12.64], R28 ;  /* 0x0000001c0c00b985 */ /* 0x0003e2000c101b06 */
[----:B------:R-:W-:-:S02]  /*bce0*/  ISETP.GE.AND P3, PT, R2, UR4, PT ;  /* 0x0000000402007c0c */ /* 0x000fc4000bf66270 */
[----:B------:R-:W-:Y:S01]  /*bcf0*/  @!P5 IMAD.WIDE R16, R17, 0x4, R4 ;  /* 0x000000041110d825 */ /* 0x000fe200078e0204 */
[----:B------:R2:W-:Y:S01]  /*bd00*/  @!P4 ST.E.64 desc[UR6][R14.64], R32 ;  /* 0x000000200e00c985 */ /* 0x0005e2000c101b06 */
[----:B------:R-:W-:Y:S02]  /*bd10*/  ISETP.GE.AND P4, PT, R21, UR4, PT ;  /* 0x0000000415007c0c */ /* 0x000fe4000bf86270 */
[----:B------:R-:W-:Y:S01]  /*bd20*/  @!P0 LEA.HI R19, R19, R19, RZ, 0x1 ;  /* 0x0000001313138211 */ /* 0x000fe200078f08ff */
[----:B------:R3:W-:Y:S01]  /*bd30*/  @!P5 ST.E.64 desc[UR6][R16.64], R36 ;  /* 0x000000241000d985 */ /* 0x0007e2000c101b06 */
[----:B------:R-:W-:Y:S01]  /*bd40*/  ISETP.GE.AND P5, PT, R22, UR4, PT ;  /* 0x0000000416007c0c */ /* 0x000fe2000bfa6270 */
[----:B0-----:R-:W-:Y:S01]  /*bd50*/  VIADD R24, R3, 0x58 ;  /* 0x0000005803187836 */ /* 0x001fe20000000000 */
[----:B------:R-:W-:Y:S02]  /*bd60*/  @!P1 LEA.HI R20, R20, R20, RZ, 0x1 ;  /* 0x0000001414149211 */ /* 0x000fe400078f08ff */
[----:B------:R-:W-:-:S02]  /*bd70*/  @!P0 LOP3.LUT R11, R19, 0xfffffffe, RZ, 0xc0, !PT ;  /* 0xfffffffe130b8812 */ /* 0x000fc400078ec0ff */
[----:B-1----:R-:W-:Y:S02]  /*bd80*/  @!P1 LOP3.LUT R13, R20, 0xfffffffe, RZ, 0xc0, !PT ;  /* 0xfffffffe140d9812 */ /* 0x002fe400078ec0ff */
[----:B------:R-:W-:Y:S01]  /*bd90*/  @!P2 LEA.HI R0, R0, R0, RZ, 0x1 ;  /* 0x000000000000a211 */ /* 0x000fe200078f08ff */
[--C-:B------:R-:W-:Y:S01]  /*bda0*/  @!P0 IMAD.WIDE R10, R11, 0x4, R4.reuse ;  /* 0x000000040b0a8825 */ /* 0x100fe200078e0204 */
[----:B------:R-:W-:Y:S02]  /*bdb0*/  @!P3 LEA.HI R2, R2, R2, RZ, 0x1 ;  /* 0x000000020202b211 */ /* 0x000fe400078f08ff */
[----:B------:R-:W-:Y:S01]  /*bdc0*/  @!P4 LEA.HI R21, R21, R21, RZ, 0x1 ;  /* 0x000000151515c211 */ /* 0x000fe200078f08ff */
[----:B------:R-:W-:Y:S01]  /*bdd0*/  @!P1 IMAD.WIDE R12, R13, 0x4, R4 ;  /* 0x000000040d0c9825 */ /* 0x000fe200078e0204 */
[----:B------:R-:W-:Y:S01]  /*bde0*/  @!P5 LEA.HI R22, R22, R22, RZ, 0x1 ;  /* 0x000000161616d211 */ /* 0x000fe200078f08ff */
[----:B------:R0:W-:Y:S01]  /*bdf0*/  @!P0 ST.E.64 desc[UR6][R10.64], R40 ;  /* 0x000000280a008985 */ /* 0x0001e2000c101b06 */
[----:B------:R-:W-:-:S02]  /*be00*/  @!P6 LEA.HI R23, R23, R23, RZ, 0x1 ;  /* 0x000000171717e211 */ /* 0x000fc400078f08ff */
[----:B--2---:R-:W-:Y:S01]  /*be10*/  @!P2 LOP3.LUT R15, R0, 0xfffffffe, RZ, 0xc0, !PT ;  /* 0xfffffffe000fa812 */ /* 0x004fe200078ec0ff */
[----:B------:R1:W-:Y:S01]  /*be20*/  @!P1 ST.E.64 desc[UR6][R12.64], R44 ;  /* 0x0000002c0c009985 */ /* 0x0003e2000c101b06 */
[----:B---3--:R-:W-:Y:S01]  /*be30*/  @!P3 LOP3.LUT R17, R2, 0xfffffffe, RZ, 0xc0, !PT ;  /* 0xfffffffe0211b812 */ /* 0x008fe200078ec0ff */
[----:B------:R-:W-:Y:S01]  /*be40*/  VIADD R0, R3, 0x68 ;  /* 0x0000006803007836 */ /* 0x000fe20000000000 */
[----:B------:R-:W-:Y:S01]  /*be50*/  @!P4 LOP3.LUT R21, R21, 0xfffffffe, RZ, 0xc0, !PT ;  /* 0xfffffffe1515c812 */ /* 0x000fe200078ec0ff */
[C---:B------:R-:W-:Y:S01]  /*be60*/  VIADD R2, R3.reuse, 0x70 ;  /* 0x0000007003027836 */ /* 0x040fe20000000000 */
[----:B------:R-:W-:Y:S01]  /*be70*/  @!P5 LOP3.LUT R19, R22, 0xfffffffe, RZ, 0xc0, !PT ;  /* 0xfffffffe1613d812 */ /* 0x000fe200078ec0ff */
[----:B------:R-:W-:Y:S01]  /*be80*/  VIADD R22, R3, 0x80 ;  /* 0x0000008003167836 */ /* 0x000fe20000000000 */
[----:B------:R-:W-:Y:S02]  /*be90*/  @!P6 LOP3.LUT R23, R23, 0xfffffffe, RZ, 0xc0, !PT ;  /* 0xfffffffe1717e812 */ /* 0x000fe400078ec0ff */
[----:B------:R-:W-:Y:S01]  /*bea0*/  IADD3 R25, R3, 0x60, RZ ;  /* 0x0000006003197810 */ /* 0x000fe20007ffe0ff */
[----:B0-----:R-:W-:Y:S01]  /*beb0*/  @!P2 IMAD.WIDE R10, R15, 0x4, R4 ;  /* 0x000000040f0aa825 */ /* 0x001fe200078e0204 */
[----:B------:R-:W-:-:S02]  /*bec0*/  ISETP.GE.AND P1, PT, R24, UR4, PT ;  /* 0x0000000418007c0c */ /* 0x000fc4000bf26270 */
[----:B------:R-:W-:Y:S01]  /*bed0*/  ISETP.GE.AND P0, PT, R25, UR4, PT ;  /* 0x0000000419007c0c */ /* 0x000fe2000bf06270 */
[--C-:B-1----:R-:W-:Y:S01]  /*bee0*/  @!P3 IMAD.WIDE R12, R17, 0x4, R4.reuse ;  /* 0x00000004110cb825 */ /* 0x102fe200078e0204 */
[----:B------:R0:W-:Y:S01]  /*bef0*/  @!P2 ST.E.64 desc[UR6][R10.64], R48 ;  /* 0x000000300a00a985 */ /* 0x0001e2000c101b06 */
[----:B------:R-:W-:Y:S02]  /*bf00*/  ISETP.GE.AND P2, PT, R0, UR4, PT ;  /* 0x0000000400007c0c */ /* 0x000fe4000bf46270 */
[--C-:B------:R-:W-:Y:S01]  /*bf10*/  @!P4 IMAD.WIDE R14, R21, 0x4, R4.reuse ;  /* 0x00000004150ec825 */ /* 0x100fe200078e0204 */
[----:B------:R1:W-:Y:S03]  /*bf20*/  @!P3 ST.E.64 desc[UR6][R12.64], R52 ;  /* 0x000000340c00b985 */ /* 0x0003e6000c101b06 */
[----:B------:R-:W-:Y:S01]  /*bf30*/  @!P5 IMAD.WIDE R16, R19, 0x4, R4 ;  /* 0x000000041310d825 */ /* 0x000fe200078e0204 */
[----:B------:R2:W-:Y:S01]  /*bf40*/  @!P4 ST.E.64 desc[UR6][R14.64], R56 ;  /* 0x000000380e00c985 */ /* 0x0005e2000c101b06 */
[----:B------:R-:W-:-:S02]  /*bf50*/  IADD3 R19, R3, 0x78, RZ ;  /* 0x0000007803137810 */ /* 0x000fc40007ffe0ff */
[----:B------:R-:W-:Y:S01]  /*bf60*/  @!P6 IMAD.WIDE R20, R23, 0x4, R4 ;  /* 0x000000041714e825 */ /* 0x000fe200078e0204 */
[----:B------:R3:W-:Y:S01]  /*bf70*/  @!P5 ST.E.64 desc[UR6][R16.64], R60 ;  /* 0x0000003c1000d985 */ /* 0x0007e2000c101b06 */
[----:B------:R-:W-:Y:S02]  /*bf80*/  ISETP.GE.AND P5, PT, R19, UR4, PT ;  /* 0x0000000413007c0c */ /* 0x000fe4000bfa6270 */
[----:B------:R-:W-:Y:S01]  /*bf90*/  VIADD R23, R3, 0x88 ;  /* 0x0000008803177836 */ /* 0x000fe20000000000 */
[----:B------:R4:W-:Y:S01]  /*bfa0*/  @!P6 ST.E.64 desc[UR6][R20.64], R64 ;  /* 0x000000401400e985 */ /* 0x0009e2000c101b06 */
[----:B------:R-:W-:Y:S02]  /*bfb0*/  ISETP.GE.AND P6, PT, R2, UR4, PT ;  /* 0x0000000402007c0c */ /* 0x000fe4000bfc6270 */
[----:B------:R-:W-:Y:S02]  /*bfc0*/  ISETP.GE.AND P4, PT, R22, UR4, PT ;  /* 0x0000000416007c0c */ /* 0x000fe4000bf86270 */
[----:B------:R-:W-:-:S02]  /*bfd0*/  ISETP.GE.AND P3, PT, R23, UR4, PT ;  /* 0x0000000417007c0c */ /* 0x000fc4000bf66270 */
[----:B------:R-:W-:Y:S02]  /*bfe0*/  @!P1 LEA.HI R24, R24, R24, RZ, 0x1 ;  /* 0x0000001818189211 */ /* 0x000fe400078f08ff */
[----:B------:R-:W-:Y:S02]  /*bff0*/  @!P0 LEA.HI R25, R25, R25, RZ, 0x1 ;  /* 0x0000001919198211 */ /* 0x000fe400078f08ff */
[----:B0-----:R-:W-:Y:S02]  /*c000*/  @!P1 LOP3.LUT R11, R24, 0xfffffffe, RZ, 0xc0, !PT ;  /* 0xfffffffe180b9812 */ /* 0x001fe400078ec0ff */
[----:B-1----:R-:W-:Y:S01]  /*c010*/  @!P0 LOP3.LUT R13, R25, 0xfffffffe, RZ, 0xc0, !PT ;  /* 0xfffffffe190d8812 */ /* 0x002fe200078ec0ff */
[----:B------:R-:W-:Y:S01]  /*c020*/  VIADD R25, R3, 0x98 ;  /* 0x0000009803197836 */ /* 0x000fe20000000000 */
[----:B------:R-:W-:Y:S01]  /*c030*/  @!P2 LEA.HI R0, R0, R0, RZ, 0x1 ;  /* 0x000000000000a211 */ /* 0x000fe200078f08ff */
[----:B------:R-:W-:Y:S01]  /*c040*/  @!P1 IMAD.WIDE R10, R11, 0x4, R4 ;  /* 0x000000040b0a9825 */ /* 0x000fe200078e0204 */
[----:B------:R-:W-:-:S02]  /*c050*/  @!P6 LEA.HI R2, R2, R2, RZ, 0x1 ;  /* 0x000000020202e211 */ /* 0x000fc400078f08ff */
[----:B------:R-:W-:Y:S01]  /*c060*/  @!P5 LEA.HI R19, R19, R19, RZ, 0x1 ;  /* 0x000000131313d211 */ /* 0x000fe200078f08ff */
[----:B------:R-:W-:Y:S01]  /*c070*/  @!P0 IMAD.WIDE R12, R13, 0x4, R4 ;  /* 0x000000040d0c8825 */ /* 0x000fe200078e0204 */
[----:B------:R-:W-:Y:S01]  /*c080*/  @!P4 LEA.HI R22, R22, R22, RZ, 0x1 ;  /* 0x000000161616c211 */ /* 0x000fe200078f08ff */
[----:B------:R0:W-:Y:S01]  /*c090*/  @!P1 ST.E.64 desc[UR6][R10.64], R68 ;  /* 0x000000440a009985 */ /* 0x0001e2000c101b06 */
[----:B------:R-:W-:Y:S02]  /*c0a0*/  @!P3 LEA.HI R23, R23, R23, RZ, 0x1 ;  /* 0x000000171717b211 */ /* 0x000fe400078f08ff */
[----:B--2---:R-:W-:Y:S01]  /*c0b0*/  @!P2 LOP3.LUT R15, R0, 0xfffffffe, RZ, 0xc0, !PT ;  /* 0xfffffffe000fa812 */ /* 0x004fe200078ec0ff */
[----:B------:R1:W-:Y:S01]  /*c0c0*/  @!P0 ST.E.64 desc[UR6][R12.64], R72 ;  /* 0x000000480c008985 */ /* 0x0003e2000c101b06 */
[----:B---3--:R-:W-:Y:S01]  /*c0d0*/  @!P6 LOP3.LUT R17, R2, 0xfffffffe, RZ, 0xc0, !PT ;  /* 0xfffffffe0211e812 */ /* 0x008fe200078ec0ff */
[----:B------:R-:W-:Y:S01]  /*c0e0*/  VIADD R0, R3, 0xa0 ;  /* 0x000000a003007836 */ /* 0x000fe20000000000 */
[----:B------:R-:W-:-:S02]  /*c0f0*/  @!P5 LOP3.LUT R19, R19, 0xfffffffe, RZ, 0xc0, !PT ;  /* 0xfffffffe1313d812 */ /* 0x000fc400078ec0ff */
[----:B----4-:R-:W-:Y:S01]  /*c100*/  @!P4 LOP3.LUT R21, R22, 0xfffffffe, RZ, 0xc0, !PT ;  /* 0xfffffffe1615c812 */ /* 0x010fe200078ec0ff */
[----:B------:R-:W-:Y:S01]  /*c110*/  VIADD R22, R3, 0xb8 ;  /* 0x000000b803167836 */ /* 0x000fe20000000000 */
[----:B------:R-:W-:Y:S02]  /*c120*/  @!P3 LOP3.LUT R23, R23, 0xfffffffe, RZ, 0xc0, !PT ;  /* 0xfffffffe1717b812 */ /* 0x000fe400078ec0ff */
[----:B------:R-:W-:Y:S01]  /*c130*/  IADD3 R24, R3, 0x90, RZ ;  /* 0x0000009003187810 */ /* 0x000fe20007ffe0ff */
[--C-:B0-----:R-:W-:Y:S01]  /*c140*/  @!P2 IMAD.WIDE R10, R15, 0x4, R4.reuse ;  /* 0x000000040f0aa825 */ /* 0x101fe200078e0204 */
[----:B------:R-:W-:Y:S02]  /*c150*/  IADD3 R2, R3, 0xa8, RZ ;  /* 0x000000a803027810 */ /* 0x000fe40007ffe0ff */
[----:B------:R-:W-:Y:S01]  /*c160*/  ISETP.GE.AND P0, PT, R24, UR4, PT ;  /* 0x0000000418007c0c */ /* 0x000fe2000bf06270 */
[----:B-1----:R-:W-:Y:S01]  /*c170*/  @!P6 IMAD.WIDE R12, R17, 0x4, R4 ;  /* 0x00000004110ce825 */ /* 0x002fe200078e0204 */
[----:B------:R0:W-:Y:S01]  /*c180*/  @!P2 ST.E.64 desc[UR6][R10.64], R76 ;  /* 0x0000004c0a00a985 */ /* 0x0001e2000c101b06 */
[----:B------:R-:W-:-:S02]  /*c190*/  ISETP.GE.AND P1, PT, R25, UR4, PT ;  /* 0x0000000419007c0c */ /* 0x000fc4000bf26270 */
[--C-:B------:R-:W-:Y:S01]  /*c1a0*/  @!P5 IMAD.WIDE R14, R19, 0x4, R4.reuse ;  /* 0x00000004130ed825 */ /* 0x100fe200078e0204 */
[----:B------:R1:W-:Y:S01]  /*c1b0*/  @!P6 ST.E.64 desc[UR6][R12.64], R80 ;  /* 0x000000500c00e985 */ /* 0x0003e2000c101b06 */
[----:B------:R-:W-:Y:S02]  /*c1c0*/  ISETP.GE.AND P2, PT, R0, UR4, PT ;  /* 0x0000000400007c0c */ /* 0x000fe4000bf46270 */
[--C-:B------:R-:W-:Y:S01]  /*c1d0*/  @!P4 IMAD.WIDE R16, R21, 0x4, R4.reuse ;  /* 0x000000041510c825 */ /* 0x100fe200078e0204 */
[----:B------:R2:W-:Y:S01]  /*c1e0*/  @!P5 ST.E.64 desc[UR6][R14.64], R84 ;  /* 0x000000540e00d985 */ /* 0x0005e2000c101b06 */
[----:B------:R-:W-:Y:S02]  /*c1f0*/  ISETP.GE.AND P5, PT, R22, UR4, PT ;  /* 0x0000000416007c0c */ /* 0x000fe4000bfa6270 */
[----:B------:R-:W-:Y:S01]  /*c200*/  @!P3 IMAD.WIDE R20, R23, 0x4, R4 ;  /* 0x000000041714b825 */ /* 0x000fe200078e0204 */
[----:B------:R3:W-:Y:S01]  /*c210*/  @!P4 ST.E.64 desc[UR6][R16.64], R88 ;  /* 0x000000581000c985 */ /* 0x0007e2000c101b06 */
[----:B------:R-:W-:-:S02]  /*c220*/  IADD3 R23, R3, 0xc0, RZ ;  /* 0x000000c003177810 */ /* 0x000fc40007ffe0ff */
[----:B------:R-:W-:Y:S01]  /*c230*/  VIADD R19, R3, 0xb0 ;  /* 0x000000b003137836 */ /* 0x000fe20000000000 */
[----:B------:R4:W-:Y:S01]  /*c240*/  @!P3 ST.E.64 desc[UR6][R20.64], R92 ;  /* 0x0000005c1400b985 */ /* 0x0009e2000c101b06 */
[----:B------:R-:W-:Y:S02]  /*c250*/  ISETP.GE.AND P3, PT, R2, UR4, PT ;  /* 0x0000000402007c0c */ /* 0x000fe4000bf66270 */
[----:B------:R-:W-:Y:S02]  /*c260*/  ISETP.GE.AND P6, PT, R23, UR4, PT ;  /* 0x0000000417007c0c */ /* 0x000fe4000bfc6270 */
[----:B------:R-:W-:Y:S02]  /*c270*/  ISETP.GE.AND P4, PT, R19, UR4, PT ;  /* 0x0000000413007c0c */ /* 0x000fe4000bf86270 */
[----:B------:R-:W-:Y:S02]  /*c280*/  @!P0 LEA.HI R24, R24, R24, RZ, 0x1 ;  /* 0x0000001818188211 */ /* 0x000fe400078f08ff */
[----:B------:R-:W-:-:S02]  /*c290*/  @!P1 LEA.HI R25, R25, R25, RZ, 0x1 ;  /* 0x0000001919199211 */ /* 0x000fc400078f08ff */
[----:B0-----:R-:W-:Y:S02]  /*c2a0*/  @!P0 LOP3.LUT R11, R24, 0xfffffffe, RZ, 0xc0, !PT ;  /* 0xfffffffe180b8812 */ /* 0x001fe400078ec0ff */
[----:B------:R-:W-:Y:S02]  /*c2b0*/  @!P2 LEA.HI R0, R0, R0, RZ, 0x1 ;  /* 0x000000000000a211 */ /* 0x000fe400078f08ff */
[----:B------:R-:W-:Y:S01]  /*c2c0*/  @!P3 LEA.HI R2, R2, R2, RZ, 0x1 ;  /* 0x000000020202b211 */ /* 0x000fe200078f08ff */
[--C-:B------:R-:W-:Y:S01]  /*c2d0*/  @!P0 IMAD.WIDE R10, R11, 0x4, R4.reuse ;  /* 0x000000040b0a8825 */ /* 0x100fe200078e0204 */
[----:B-1----:R-:W-:Y:S02]  /*c2e0*/  @!P1 LOP3.LUT R13, R25, 0xfffffffe, RZ, 0xc0, !PT ;  /* 0xfffffffe190d9812 */ /* 0x002fe400078ec0ff */
[----:B------:R-:W-:Y:S02]  /*c2f0*/  @!P4 LEA.HI R19, R19, R19, RZ, 0x1 ;  /* 0x000000131313c211 */ /* 0x000fe400078f08ff */
[----:B--2---:R-:W-:Y:S01]  /*c300*/  @!P2 LOP3.LUT R15, R0, 0xfffffffe, RZ, 0xc0, !PT ;  /* 0xfffffffe000fa812 */ /* 0x004fe200078ec0ff */
[--C-:B------:R-:W-:Y:S01]  /*c310*/  @!P1 IMAD.WIDE R12, R13, 0x4, R4.reuse ;  /* 0x000000040d0c9825 */ /* 0x100fe200078e0204 */
[----:B------:R-:W-:Y:S01]  /*c320*/  @!P5 LEA.HI R22, R22, R22, RZ, 0x1 ;  /* 0x000000161616d211 */ /* 0x000fe200078f08ff */
[----:B------:R0:W-:Y:S01]  /*c330*/  @!P0 ST.E.64 desc[UR6][R10.64], R96 ;  /* 0x000000600a008985 */ /* 0x0001e2000c101b06 */
[----:B---3--:R-:W-:Y:S01]  /*c340*/  @!P3 LOP3.LUT R17, R2, 0xfffffffe, RZ, 0xc0, !PT ;  /* 0xfffffffe0211b812 */ /* 0x008fe200078ec0ff */
[----:B------:R-:W-:Y:S01]  /*c350*/  @!P2 IMAD.WIDE R14, R15, 0x4, R4 ;  /* 0x000000040f0ea825 */ /* 0x000fe200078e0204 */
[----:B------:R-:W-:Y:S01]  /*c360*/  @!P6 LEA.HI R23, R23, R23, RZ, 0x1 ;  /* 0x000000171717e211 */ /* 0x000fe200078f08ff */
[----:B------:R1:W-:Y:S01]  /*c370*/  @!P1 ST.E.64 desc[UR6][R12.64], R100 ;  /* 0x000000640c009985 */ /* 0x0003e2000c101b06 */
[----:B------:R-:W-:Y:S01]  /*c380*/  @!P4 LOP3.LUT R19, R19, 0xfffffffe, RZ, 0xc0, !PT ;  /* 0xfffffffe1313c812 */ /* 0x000fe200078ec0ff */
[----:B------:R-:W-:Y:S01]  /*c390*/  VIADD R0, R3, 0xc8 ;  /* 0x000000c803007836 */ /* 0x000fe20000000000 */
[----:B----4-:R-:W-:Y:S01]  /*c3a0*/  @!P5 LOP3.LUT R21, R22, 0xfffffffe, RZ, 0xc0, !PT ;  /* 0xfffffffe1615d812 */ /* 0x010fe200078ec0ff */
[----:B------:R2:W-:Y:S01]  /*c3b0*/  @!P2 ST.E.64 desc[UR6][R14.64], R104 ;  /* 0x000000680e00a985 */ /* 0x0005e2000c101b06 */
[----:B------:R-:W-:Y:S01]  /*c3c0*/  @!P6 LOP3.LUT R23, R23, 0xfffffffe, RZ, 0xc0, !PT ;  /* 0xfffffffe1717e812 */ /* 0x000fe200078ec0ff */
[C---:B------:R-:W-:Y:S01]  /*c3d0*/  VIADD R2, R3.reuse, 0xd0 ;  /* 0x000000d003027836 */ /* 0x040fe20000000000 */
[----:B------:R-:W-:Y:S01]  /*c3e0*/  ISETP.GE.AND P0, PT, R0, UR4, PT ;  /* 0x0000000400007c0c */ /* 0x000fe2000bf06270 */
[----:B------:R-:W-:-:S02]  /*c3f0*/  VIADD R22, R3, 0xe0 ;  /* 0x000000e003167836 */ /* 0x000fc40000000000 */
[----:B0-----:R-:W-:Y:S01]  /*c400*/  @!P3 IMAD.WIDE R10, R17, 0x4, R4 ;  /* 0x00000004110ab825 */ /* 0x001fe200078e0204 */
[----:B------:R-:W-:-:S03]  /*c410*/  ISETP.GE.AND P1, PT, R2, UR4, PT ;  /* 0x0000000402007c0c */ /* 0x000fc6000bf26270 */
[--C-:B-1----:R-:W-:Y:S01]  /*c420*/  @!P4 IMAD.WIDE R12, R19, 0x4, R4.reuse ;  /* 0x00000004130cc825 */ /* 0x102fe200078e0204 */
[----:B------:R0:W-:Y:S01]  /*c430*/  @!P3 ST.E.64 desc[UR6][R10.64], R108 ;  /* 0x0000006c0a00b985 */ /* 0x0001e2000c101b06 */
[----:B------:R-:W-:Y:S02]  /*c440*/  IADD3 R19, R3, 0xd8, RZ ;  /* 0x000000d803137810 */ /* 0x000fe40007ffe0ff */
[--C-:B------:R-:W-:Y:S01]  /*c450*/  @!P5 IMAD.WIDE R16, R21, 0x4, R4.reuse ;  /* 0x000000041510d825 */ /* 0x100fe200078e0204 */
[----:B------:R1:W-:Y:S01]  /*c460*/  @!P4 ST.E.64 desc[UR6][R12.64], R112 ;  /* 0x000000700c00c985 */ /* 0x0003e2000c101b06 */
[----:B--2---:R-:W-:Y:S02]  /*c470*/  IADD3 R15, R3, 0xf0, RZ ;  /* 0x000000f0030f7810 */ /* 0x004fe40007ffe0ff */
[----:B------:R-:W-:Y:S01]  /*c480*/  @!P6 IMAD.WIDE R20, R23, 0x4, R4 ;  /* 0x000000041714e825 */ /* 0x000fe200078e0204 */
[----:B------:R2:W-:Y:S01]  /*c490*/  @!P5 ST.E.64 desc[UR6][R16.64], R116 ;  /* 0x000000741000d985 */ /* 0x0005e2000c101b06 */
[----:B------:R-:W-:-:S02]  /*c4a0*/  ISETP.GE.AND P2, PT, R19, UR4, PT ;  /* 0x0000000413007c0c */ /* 0x000fc4000bf46270 */
[C---:B------:R-:W-:Y:S01]  /*c4b0*/  VIADD R14, R3.reuse, 0xe8 ;  /* 0x000000e8030e7836 */ /* 0x040fe20000000000 */
[----:B------:R3:W-:Y:S01]  /*c4c0*/  @!P6 ST.E.64 desc[UR6][R20.64], R120 ;  /* 0x000000781400e985 */ /* 0x0007e2000c101b06 */
[----:B------:R-:W-:Y:S01]  /*c4d0*/  ISETP.GE.AND P3, PT, R22, UR4, PT ;  /* 0x0000000416007c0c */ /* 0x000fe2000bf66270 */
[----:B0-----:R-:W-:Y:S01]  /*c4e0*/  VIADD R11, R3, 0xf8 ;  /* 0x000000f8030b7836 */ /* 0x001fe20000000000 */
[----:B------:R-:W-:Y:S02]  /*c4f0*/  ISETP.GE.AND P5, PT, R15, UR4, PT ;  /* 0x000000040f007c0c */ /* 0x000fe4000bfa6270 */
[----:B------:R-:W-:Y:S02]  /*c500*/  ISETP.GE.AND P4, PT, R14, UR4, PT ;  /* 0x000000040e007c0c */ /* 0x000fe4000bf86270 */
[----:B------:R-:W-:Y:S02]  /*c510*/  ISETP.GE.AND P6, PT, R11, UR4, PT ;  /* 0x000000040b007c0c */ /* 0x000fe4000bfc6270 */
[----:B------:R-:W-:-:S02]  /*c520*/  @!P0 LEA.HI R0, R0, R0, RZ, 0x1 ;  /* 0x0000000000008211 */ /* 0x000fc400078f08ff */
[----:B------:R-:W-:Y:S02]  /*c530*/  @!P1 LEA.HI R2, R2, R2, RZ, 0x1 ;  /* 0x0000000202029211 */ /* 0x000fe400078f08ff */
[----:B------:R-:W-:Y:S02]  /*c540*/  @!P2 LEA.HI R19, R19, R19, RZ, 0x1 ;  /* 0x000000131313a211 */ /* 0x000fe400078f08ff */
[----:B------:R-:W-:Y:S02]  /*c550*/  @!P3 LEA.HI R22, R22, R22, RZ, 0x1 ;  /* 0x000000161616b211 */ /* 0x000fe400078f08ff */
[----:B------:R-:W-:Y:S02]  /*c560*/  @!P5 LEA.HI R10, R15, R15, RZ, 0x1 ;  /* 0x0000000f0f0ad211 */ /* 0x000fe400078f08ff */
[----:B------:R-:W-:Y:S02]  /*c570*/  @!P4 LEA.HI R14, R14, R14, RZ, 0x1 ;  /* 0x0000000e0e0ec211 */ /* 0x000fe400078f08ff */
[----:B-1----:R-:W-:-:S02]  /*c580*/  @!P6 LEA.HI R12, R11, R11, RZ, 0x1 ;  /* 0x0000000b0b0ce211 */ /* 0x002fc400078f08ff */
[----:B------:R-:W-:Y:S02]  /*c590*/  @!P0 LOP3.LUT R11, R0, 0xfffffffe, RZ, 0xc0, !PT ;  /* 0xfffffffe000b8812 */ /* 0x000fe400078ec0ff */
[----:B------:R-:W-:Y:S02]  /*c5a0*/  @!P1 LOP3.LUT R13, R2, 0xfffffffe, RZ, 0xc0, !PT ;  /* 0xfffffffe020d9812 */ /* 0x000fe400078ec0ff */
[----:B------:R-:W-:Y:S02]  /*c5b0*/  @!P2 LOP3.LUT R15, R19, 0xfffffffe, RZ, 0xc0, !PT ;  /* 0xfffffffe130fa812 */ /* 0x000fe400078ec0ff */
[----:B--2---:R-:W-:Y:S02]  /*c5c0*/  @!P3 LOP3.LUT R17, R22, 0xfffffffe, RZ, 0xc0, !PT ;  /* 0xfffffffe1611b812 */ /* 0x004fe400078ec0ff */
[----:B---3--:R-:W-:Y:S01]  /*c5d0*/  @!P4 LOP3.LUT R21, R14, 0xfffffffe, RZ, 0xc0, !PT ;  /* 0xfffffffe0e15c812 */ /* 0x008fe200078ec0ff */
[----:B------:R-:W-:Y:S01]  /*c5e0*/  @!P2 IMAD.WIDE R14, R15, 0x4, R4 ;  /* 0x000000040f0ea825 */ /* 0x000fe200078e0204 */
[----:B------:R-:W-:-:S02]  /*c5f0*/  @!P5 LOP3.LUT R23, R10, 0xfffffffe, RZ, 0xc0, !PT ;  /* 0xfffffffe0a17d812 */ /* 0x000fc400078ec0ff */
[----:B------:R-:W-:Y:S01]  /*c600*/  @!P6 LOP3.LUT R19, R12, 0xfffffffe, RZ, 0xc0, !PT ;  /* 0xfffffffe0c13e812 */ /* 0x000fe200078ec0ff */
[----:B------:R-:W-:-:S04]  /*c610*/  @!P0 IMAD.WIDE R10, R11, 0x4, R4 ;  /* 0x000000040b0a8825 */ /* 0x000fc800078e0204 */
[--C-:B------:R-:W-:Y:S01]  /*c620*/  @!P1 IMAD.WIDE R12, R13, 0x4, R4.reuse ;  /* 0x000000040d0c9825 */ /* 0x100fe200078e0204 */
[----:B------:R0:W-:Y:S03]  /*c630*/  @!P0 ST.E.64 desc[UR6][R10.64], R124 ;  /* 0x0000007c0a008985 */ /* 0x0001e6000c101b06 */
[--C-:B------:R-:W-:Y:S01]  /*c640*/  @!P3 IMAD.WIDE R16, R17, 0x4, R4.reuse ;  /* 0x000000041110b825 */ /* 0x100fe200078e0204 */
[----:B------:R0:W-:Y:S03]  /*c650*/  @!P1 ST.E.64 desc[UR6][R12.64], R128 ;  /* 0x000000800c009985 */ /* 0x0001e6000c101b06 */
[--C-:B------:R-:W-:Y:S01]  /*c660*/  @!P4 IMAD.WIDE R20, R21, 0x4, R4.reuse ;  /* 0x000000041514c825 */ /* 0x100fe200078e0204 */
[----:B------:R0:W-:Y:S03]  /*c670*/  @!P2 ST.E.64 desc[UR6][R14.64], R132 ;  /* 0x000000840e00a985 */ /* 0x0001e6000c101b06 */
[--C-:B------:R-:W-:Y:S01]  /*c680*/  @!P5 IMAD.WIDE R22, R23, 0x4, R4.reuse ;  /* 0x000000041716d825 */ /* 0x100fe200078e0204 */
[----:B------:R0:W-:Y:S03]  /*c690*/  @!P3 ST.E.64 desc[UR6][R16.64], R136 ;  /* 0x000000881000b985 */ /* 0x0001e6000c101b06 */
[----:B------:R-:W-:Y:S01]  /*c6a0*/  @!P6 IMAD.WIDE R4, R19, 0x4, R4 ;  /* 0x000000041304e825 */ /* 0x000fe200078e0204 */
[----:B------:R0:W-:Y:S04]  /*c6b0*/  @!P4 ST.E.64 desc[UR6][R20.64], R140 ;  /* 0x0000008c1400c985 */ /* 0x0001e8000c101b06 */
[----:B------:R0:W-:Y:S04]  /*c6c0*/  @!P5 ST.E.64 desc[UR6][R22.64], R144 ;  /* 0x000000901600d985 */ /* 0x0001e8000c101b06 */
[----:B------:R0:W-:Y:S02]  /*c6d0*/  @!P6 ST.E.64 desc[UR6][R4.64], R148 ;  /* 0x000000940400e985 */ /* 0x0001e4000c101b06 */
.L_x_37:
[----:B------:R-:W-:Y:S05]  /*c6e0*/  BSYNC B0 ;  /* 0x0000000000007941 */ /* 0x000fea0003800000 */
.L_x_36:
[----:B------:R-:W-:Y:S01]  /*c6f0*/  ISETP.GE.AND P0, PT, R9, R8, PT ;  /* 0x000000080900720c */ /* 0x000fe20003f06270 */
[----:B0---4-:R0:W1:Y:S04]  /*c700*/  SHFL.IDX PT, R5, R7, 0x1, 0x1c1f ;  /* 0x003c1f0007057f89 */ /* 0x01106800000e0000 */
[----:B---3--:R0:W3:Y:S08]  /*c710*/  SHFL.IDX PT, R4, R6, 0x1, 0x1c1f ;  /* 0x003c1f0006047f89 */ /* 0x0080f000000e0000 */
[----:B0-----:R-:W-:Y:S05]  /*c720*/  @P0 BRA `(.L_x_8) ;  /* 0x0000004c00940947 */ /* 0x001fea0003800000 */
[C---:B--2---:R-:W-:Y:S01]  /*c730*/  VIADD R0, R3.reuse, 0x8 ;  /* 0x0000000803007836 */ /* 0x044fe20000000000 */
[C---:B------:R-:W-:Y:S01]  /*c740*/  IADD3 R2, R3.reuse, 0x10, RZ ;  /* 0x0000001003027810 */ /* 0x040fe20007ffe0ff */
[----:B------:R-:W-:Y:S01]  /*c750*/  ULDC UR4, c[0x0][0xac8] ;  /* 0x0002b20000047ab9 */ /* 0x000fe20000000800 */
[C---:B------:R-:W-:Y:S01]  /*c760*/  VIADD R12, R3.reuse, 0x18 ;  /* 0x00000018030c7836 */ /* 0x040fe20000000000 */
[C---:B------:R-:W-:Y:S01]  /*c770*/  ISETP.GE.AND P0, PT, R3.reuse, UR4, PT ;  /* 0x0000000403007c0c */ /* 0x040fe2000bf06270 */
[C---:B------:R-:W-:Y:S01]  /*c780*/  VIADD R13, R3.reuse, 0x20 ;  /* 0x00000020030d7836 */ /* 0x040fe20000000000 */
[----:B------:R-:W-:Y:S01]  /*c790*/  ISETP.GE.AND P1, PT, R0, UR4, PT ;  /* 0x0000000400007c0c */ /* 0x000fe2000bf26270 */
[----:B------:R-:W-:Y:S01]  /*c7a0*/  ULDC.64 UR6, c[0x0][0x208] ;  /* 0x0000820000067ab9 */ /* 0x000fe20000000a00 */
[----:B------:R-:W-:Y:S01]  /*c7b0*/  ISETP.GE.AND P2, PT, R2, UR4, PT ;  /* 0x0000000402007c0c */ /* 0x000fe2000bf46270 */
[C---:B------:R-:W-:Y:S01]  /*c7c0*/  VIADD R14, R3.reuse, 0x38 ;  /* 0x00000038030e7836 */ /* 0x040fe20000000000 */
[----:B------:R-:W-:Y:S01]  /*c7d0*/  ISETP.GE.AND P5, PT, R12, UR4, PT ;  /* 0x000000040c007c0c */ /* 0x000fe2000bfa6270 */
[----:B------:R-:W-:Y:S01]  /*c7e0*/  VIADD R16, R3, 0x48 ;  /* 0x0000004803107836 */ /* 0x000fe20000000000 */
[----:B------:R-:W-:Y:S01]  /*c7f0*/  ISETP.GE.AND P6, PT, R13, UR4, PT ;  /* 0x000000040d007c0c */ /* 0x000fe2000bfc6270 */
[C---:B------:R-:W-:Y:S01]  /*c800*/  VIADD R20, R3.reuse, 0x50 ;  /* 0x0000005003147836 */ /* 0x040fe20000000000 */
[----:B------:R-:W-:-:S02]  /*c810*/  IADD3 R15, R3, 0x40, RZ ;  /* 0x00000040030f7810 */ /* 0x000fc40007ffe0ff */
[----:B------:R-:W-:Y:S01]  /*c820*/  ISETP.GE.AND P4, PT, R16, UR4, PT ;  /* 0x0000000410007c0c */ /* 0x000fe2000bf86270 */
[--C-:B-1-3--:R-:W-:Y:S01]  /*c830*/  @!P0 IMAD.WIDE R6, R3, 0x4, R4.reuse ;  /* 0x0000000403068825 */ /* 0x10afe200078e0204 */
[----:B------:R-:W-:Y:S02]  /*c840*/  ISETP.GE.AND P3, PT, R15, UR4, PT ;  /* 0x000000040f007c0c */ /* 0x000fe4000bf66270 */
[----:B------:R-:W-:Y:S02]  /*c850*/  @!P1 LEA.HI R0, R0, R0, RZ, 0x1 ;  /* 0x0000000000009211 */ /* 0x000fe400078f08ff */
[----:B------:R-:W-:Y:S01]  /*c860*/  @!P2 LEA.HI R2, R2, R2, RZ, 0x1 ;  /* 0x000000020202a211 */ /* 0x000fe200078f08ff */
[----:B------:R0:W-:Y:S01]  /*c870*/  @!P0 ST.E.64 desc[UR6][R6.64], R26 ;  /* 0x0000001a06008985 */ /* 0x0001e2000c101b06 */
[----:B------:R-:W-:Y:S02]  /*c880*/  @!P1 LOP3.LUT R9, R0, 0xfffffffe, RZ, 0xc0, !PT ;  /* 0xfffffffe00099812 */ /* 0x000fe400078ec0ff */
[----:B------:R-:W-:Y:S01]  /*c890*/  @!P2 LOP3.LUT R11, R2, 0xfffffffe, RZ, 0xc0, !PT ;  /* 0xfffffffe020ba812 */ /* 0x000fe200078ec0ff */
[C---:B------:R-:W-:Y:S01]  /*c8a0*/  VIADD R2, R3.reuse, 0x30 ;  /* 0x0000003003027836 */ /* 0x040fe20000000000 */
[----:B------:R-:W-:Y:S01]  /*c8b0*/  IADD3 R0, R3, 0x28, RZ ;  /* 0x0000002803007810 */ /* 0x000fe20007ffe0ff */
[----:B------:R-:W-:Y:S01]  /*c8c0*/  @!P1 IMAD.WIDE R8, R9, 0x4, R4 ;  /* 0x0000000409089825 */ /* 0x000fe200078e0204 */
[----:B------:R-:W-:-:S02]  /*c8d0*/  @!P5 LEA.HI R12, R12, R12, RZ, 0x1 ;  /* 0x0000000c0c0cd211 */ /* 0x000fc400078f08ff */
[----:B------:R-:W-:Y:S01]  /*c8e0*/  ISETP.GE.AND P0, PT, R0, UR4, PT ;  /* 0x0000000400007c0c */ /* 0x000fe2000bf06270 */
[----:B------:R-:W-:Y:S01]  /*c8f0*/  @!P2 IMAD.WIDE R10, R11, 0x4, R4 ;  /* 0x000000040b0aa825 */ /* 0x000fe200078e0204 */
[----:B------:R1:W-:Y:S01]  /*c900*/  @!P1 ST.E.64 desc[UR6][R8.64], R30 ;  /* 0x0000001e08009985 */ /* 0x0003e2000c101b06 */
[----:B------:R-:W-:Y:S02]  /*c910*/  ISETP.GE.AND P1, PT, R2, UR4, PT ;  /* 0x0000000402007c0c */ /* 0x000fe4000bf26270 */
[----:B------:R-:W-:Y:S01]  /*c920*/  @!P6 LEA.HI R13, R13, R13, RZ, 0x1 ;  /* 0x0000000d0d0de211 */ /* 0x000fe200078f08ff */
[----:B------:R2:W-:Y:S01]  /*c930*/  @!P2 ST.E.64 desc[UR6][R10.64], R34 ;  /* 0x000000220a00a985 */ /* 0x0005e2000c101b06 */
[----:B------:R-:W-:Y:S02]  /*c940*/  ISETP.GE.AND P2, PT, R14, UR4, PT ;  /* 0x000000040e007c0c */ /* 0x000fe4000bf46270 */
[----:B0-----:R-:W-:Y:S02]  /*c950*/  @!P5 LOP3.LUT R7, R12, 0xfffffffe, RZ, 0xc0, !PT ;  /* 0xfffffffe0c07d812 */ /* 0x001fe400078ec0ff */
[----:B------:R-:W-:-:S02]  /*c960*/  @!P4 LEA.HI R16, R16, R16, RZ, 0x1 ;  /* 0x000000101010c211 */ /* 0x000fc400078f08ff */
[----:B------:R-:W-:Y:S01]  /*c970*/  @!P0 LEA.HI R0, R0, R0, RZ, 0x1 ;  /* 0x0000000000008211 */ /* 0x000fe200078f08ff */
[--C-:B------:R-:W-:Y:S01]  /*c980*/  @!P5 IMAD.WIDE R6, R7, 0x4, R4.reuse ;  /* 0x000000040706d825 */ /* 0x100fe200078e0204 */
[----:B------:R-:W-:Y:S02]  /*c990*/  @!P4 LOP3.LUT R19, R16, 0xfffffffe, RZ, 0xc0, !PT ;  /* 0xfffffffe1013c812 */ /* 0x000fe400078ec0ff */
[----:B-1----:R-:W-:Y:S02]  /*c9a0*/  @!P6 LOP3.LUT R9, R13, 0xfffffffe, RZ, 0xc0, !PT ;  /* 0xfffffffe0d09e812 */ /* 0x002fe400078ec0ff */
[----:B------:R-:W-:Y:S01]  /*c9b0*/  @!P1 LEA.HI R2, R2, R2, RZ, 0x1 ;  /* 0x0000000202029211 */ /* 0x000fe200078f08ff */
[----:B------:R0:W-:Y:S01]  /*c9c0*/  @!P5 ST.E.64 desc[UR6][R6.64], R38 ;  /* 0x000000260600d985 */ /* 0x0001e2000c101b06 */
[----:B------:R-:W-:Y:S01]  /*c9d0*/  @!P2 LEA.HI R14, R14, R14, RZ, 0x1 ;  /* 0x0000000e0e0ea211 */ /* 0x000fe200078f08ff */
[----:B------:R-:W-:Y:S01]  /*c9e0*/  @!P6 IMAD.WIDE R8, R9, 0x4, R4 ;  /* 0x000000040908e825 */ /* 0x000fe200078e0204 */
[----:B--2---:R-:W-:-:S02]  /*c9f0*/  @!P3 LEA.HI R10, R15, R15, RZ, 0x1 ;  /* 0x0000000f0f0ab211 */ /* 0x004fc400078f08ff */
[----:B------:R-:W-:Y:S01]  /*ca00*/  @!P0 LOP3.LUT R11, R0, 0xfffffffe, RZ, 0xc0, !PT ;  /* 0xfffffffe000b8812 */ /* 0x000fe200078ec0ff */
[C---:B------:R-:W-:Y:S01]  /*ca10*/  VIADD R0, R3.reuse, 0x60 ;  /* 0x0000006003007836 */ /* 0x040fe20000000000 */
[----:B------:R-:W-:Y:S01]  /*ca20*/  @!P1 LOP3.LUT R13, R2, 0xfffffffe, RZ, 0xc0, !PT ;  /* 0xfffffffe020d9812 */ /* 0x000fe200078ec0ff */
[----:B------:R1:W-:Y:S01]  /*ca30*/  @!P6 ST.E.64 desc[UR6][R8.64], R42 ;  /* 0x0000002a0800e985 */ /* 0x0003e2000c101b06 */
[----:B------:R-:W-:Y:S01]  /*ca40*/  @!P2 LOP3.LUT R15, R14, 0xfffffffe, RZ, 0xc0, !PT ;  /* 0xfffffffe0e0fa812 */ /* 0x000fe200078ec0ff */
[C---:B------:R-:W-:Y:S01]  /*ca50*/  VIADD R2, R3.reuse, 0x68 ;  /* 0x0000006803027836 */ /* 0x040fe20000000000 */
[----:B------:R-:W-:Y:S02]  /*ca60*/  @!P3 LOP3.LUT R17, R10, 0xfffffffe, RZ, 0xc0, !PT ;  /* 0xfffffffe0a11b812 */ /* 0x000fe400078ec0ff */
[----:B------:R-:W-:Y:S01]  /*ca70*/  IADD3 R21, R3, 0x58, RZ ;  /* 0x0000005803157810 */ /* 0x000fe20007ffe0ff */
[----:B0-----:R-:W-:Y:S01]  /*ca80*/  @!P0 IMAD.WIDE R6, R11, 0x4, R4 ;  /* 0x000000040b068825 */ /* 0x001fe200078e0204 */
[----:B------:R-:W-:-:S02]  /*ca90*/  ISETP.GE.AND P5, PT, R20, UR4, PT ;  /* 0x0000000414007c0c */ /* 0x000fc4000bfa6270 */
[----:B------:R-:W-:Y:S01]  /*caa0*/  ISETP.GE.AND P6, PT, R21, UR4, PT ;  /* 0x0000000415007c0c */ /* 0x000fe2000bfc6270 */
[--C-:B------:R-:W-:Y:S01]  /*cab0*/  @!P2 IMAD.WIDE R10, R15, 0x4, R4.reuse ;  /* 0x000000040f0aa825 */ /* 0x100fe200078e0204 */
[----:B------:R0:W-:Y:S01]  /*cac0*/  @!P0 ST.E.64 desc[UR6][R6.64], R46 ;  /* 0x0000002e06008985 */ /* 0x0001e2000c101b06 */
[----:B------:R-:W-:Y:S02]  /*cad0*/  IADD3 R16, R3, 0x70, RZ ;  /* 0x0000007003107810 */ /* 0x000fe40007ffe0ff */
[----:B-1----:R-:W-:-:S04]  /*cae0*/  @!P1 IMAD.WIDE R8, R13, 0x4, R4 ;  /* 0x000000040d089825 */ /* 0x002fc800078e0204 */
[--C-:B------:R-:W-:Y:S01]  /*caf0*/  @!P3 IMAD.WIDE R12, R17, 0x4, R4.reuse ;  /* 0x00000004110cb825 */ /* 0x100fe200078e0204 */
[----:B------:R1:W-:Y:S01]  /*cb00*/  @!P1 ST.E.64 desc[UR6][R8.64], R50 ;  /* 0x0000003208009985 */ /* 0x0003e2000c101b06 */
[----:B------:R-:W-:Y:S02]  /*cb10*/  @!P5 LEA.HI R20, R20, R20, RZ, 0x1 ;  /* 0x000000141414d211 */ /* 0x000fe400078f08ff */
[----:B------:R-:W-:Y:S01]  /*cb20*/  @!P4 IMAD.WIDE R14, R19, 0x4, R4 ;  /* 0x00000004130ec825 */ /* 0x000fe200078e0204 */
[----:B------:R2:W-:Y:S01]  /*cb30*/  @!P2 ST.E.64 desc[UR6][R10.64], R54 ;  /* 0x000000360a00a985 */ /* 0x0005e2000c101b06 */
[----:B------:R-:W-:Y:S02]  /*cb40*/  ISETP.GE.AND P2, PT, R16, UR4, PT ;  /* 0x0000000410007c0c */ /* 0x000fe4000bf46270 */
[C---:B------:R-:W-:Y:S01]  /*cb50*/  VIADD R17, R3.reuse, 0x78 ;  /* 0x0000007803117836 */ /* 0x040fe20000000000 */
[----:B------:R3:W-:Y:S01]  /*cb60*/  @!P3 ST.E.64 desc[UR6][R12.64], R58 ;  /* 0x0000003a0c00b985 */ /* 0x0007e2000c101b06 */
[----:B------:R-:W-:Y:S01]  /*cb70*/  VIADD R19, R3, 0x80 ;  /* 0x0000008003137836 */ /* 0x000fe20000000000 */
[----:B------:R-:W-:-:S02]  /*cb80*/  ISETP.GE.AND P3, PT, R2, UR4, PT ;  /* 0x0000000402007c0c */ /* 0x000fc4000bf66270 */
[----:B------:R4:W-:Y:S01]  /*cb90*/  @!P4 ST.E.64 desc[UR6][R14.64], R62 ;  /* 0x0000003e0e00c985 */ /* 0x0009e2000c101b06 */
[----:B------:R-:W-:Y:S02]  /*cba0*/  ISETP.GE.AND P4, PT, R0, UR4, PT ;  /* 0x0000000400007c0c */ /* 0x000fe4000bf86270 */
[----:B------:R-:W-:Y:S02]  /*cbb0*/  ISETP.GE.AND P1, PT, R17, UR4, PT ;  /* 0x0000000411007c0c */ /* 0x000fe4000bf26270 */
[----:B------:R-:W-:Y:S02]  /*cbc0*/  ISETP.GE.AND P0, PT, R19, UR4, PT ;  /* 0x0000000413007c0c */ /* 0x000fe4000bf06270 */
        /* <DEDUP_REMOVED lines=15> */
[C---:B------:R-:W-:Y:S01]  /*ccc0*/  VIADD R0, R3.reuse, 0x98 ;  /* 0x0000009803007836 */ /* 0x040fe20000000000 */
[----:B----4-:R-:W-:Y:S01]  /*ccd0*/  @!P2 LOP3.LUT R15, R16, 0xfffffffe, RZ, 0xc0, !PT ;  /* 0xfffffffe100fa812 */ /* 0x010fe200078ec0ff */
[----:B------:R-:W-:Y:S01]  /*cce0*/  VIADD R16, R3, 0xa8 ;  /* 0x000000a803107836 */ /* 0x000fe20000000000 */
[----:B------:R-:W-:-:S02]  /*ccf0*/  @!P1 LOP3.LUT R17, R17, 0xfffffffe, RZ, 0xc0, !PT ;  /* 0xfffffffe11119812 */ /* 0x000fc400078ec0ff */
[----:B------:R-:W-:Y:S02]  /*cd00*/  IADD3 R20, R3, 0x88, RZ ;  /* 0x0000008803147810 */ /* 0x000fe40007ffe0ff */
[----:B------:R-:W-:Y:S01]  /*cd10*/  @!P0 LOP3.LUT R19, R19, 0xfffffffe, RZ, 0xc0, !PT ;  /* 0xfffffffe13138812 */ /* 0x000fe200078ec0ff */
[--C-:B0-----:R-:W-:Y:S01]  /*cd20*/  @!P4 IMAD.WIDE R6, R11, 0x4, R4.reuse ;  /* 0x000000040b06c825 */ /* 0x101fe200078e0204 */
[----:B------:R-:W-:Y:S02]  /*cd30*/  ISETP.GE.AND P6, PT, R20, UR4, PT ;  /* 0x0000000414007c0c */ /* 0x000fe4000bfc6270 */
[----:B------:R-:W-:Y:S01]  /*cd40*/  ISETP.GE.AND P5, PT, R21, UR4, PT ;  /* 0x0000000415007c0c */ /* 0x000fe2000bfa6270 */
[--C-:B-1----:R-:W-:Y:S01]  /*cd50*/  @!P3 IMAD.WIDE R8, R13, 0x4, R4.reuse ;  /* 0x000000040d08b825 */ /* 0x102fe200078e0204 */
[----:B------:R0:W-:Y:S01]  /*cd60*/  @!P4 ST.E.64 desc[UR6][R6.64], R74 ;  /* 0x0000004a0600c985 */ /* 0x0001e2000c101b06 */
[----:B------:R-:W-:Y:S02]  /*cd70*/  IADD3 R2, R3, 0xa0, RZ ;  /* 0x000000a003027810 */ /* 0x000fe40007ffe0ff */
[----:B------:R-:W-:Y:S01]  /*cd80*/  @!P2 IMAD.WIDE R10, R15, 0x4, R4 ;  /* 0x000000040f0aa825 */ /* 0x000fe200078e0204 */
[----:B------:R1:W-:Y:S01]  /*cd90*/  @!P3 ST.E.64 desc[UR6][R8.64], R78 ;  /* 0x0000004e0800b985 */ /* 0x0003e2000c101b06 */
[----:B------:R-:W-:-:S02]  /*cda0*/  ISETP.GE.AND P4, PT, R2, UR4, PT ;  /* 0x0000000402007c0c */ /* 0x000fc4000bf86270 */
[--C-:B------:R-:W-:Y:S01]  /*cdb0*/  @!P1 IMAD.WIDE R12, R17, 0x4, R4.reuse ;  /* 0x00000004110c9825 */ /* 0x100fe200078e0204 */
[----:B------:R2:W-:Y:S01]  /*cdc0*/  @!P2 ST.E.64 desc[UR6][R10.64], R82 ;  /* 0x000000520a00a985 */ /* 0x0005e2000c101b06 */
[----:B------:R-:W-:Y:S02]  /*cdd0*/  @!P6 LEA.HI R20, R20, R20, RZ, 0x1 ;  /* 0x000000141414e211 */ /* 0x000fe400078f08ff */
[----:B------:R-:W-:Y:S01]  /*cde0*/  @!P0 IMAD.WIDE R14, R19, 0x4, R4 ;  /* 0x00000004130e8825 */ /* 0x000fe200078e0204 */
[----:B------:R3:W-:Y:S01]  /*cdf0*/  @!P1 ST.E.64 desc[UR6][R12.64], R86 ;  /* 0x000000560c009985 */ /* 0x0007e2000c101b06 */
[C---:B------:R-:W-:Y:S02]  /*ce00*/  IADD3 R19, R3.reuse, 0xb8, RZ ;  /* 0x000000b803137810 */ /* 0x040fe40007ffe0ff */
[----:B------:R-:W-:Y:S01]  /*ce10*/  VIADD R17, R3, 0xb0 ;  /* 0x000000b003117836 */ /* 0x000fe20000000000 */
[----:B------:R4:W-:Y:S01]  /*ce20*/  @!P0 ST.E.64 desc[UR6][R14.64], R90 ;  /* 0x0000005a0e008985 */ /* 0x0009e2000c101b06 */
[----:B------:R-:W-:-:S02]  /*ce30*/  ISETP.GE.AND P0, PT, R0, UR4, PT ;  /* 0x0000000400007c0c */ /* 0x000fc4000bf06270 */
[----:B------:R-:W-:Y:S02]  /*ce40*/  @!P5 LEA.HI R21, R21, R21, RZ, 0x1 ;  /* 0x000000151515d211 */ /* 0x000fe400078f08ff */
[----:B------:R-:W-:Y:S02]  /*ce50*/  ISETP.GE.AND P3, PT, R16, UR4, PT ;  /* 0x0000000410007c0c */ /* 0x000fe4000bf66270 */
[----:B------:R-:W-:Y:S02]  /*ce60*/  ISETP.GE.AND P2, PT, R17, UR4, PT ;  /* 0x0000000411007c0c */ /* 0x000fe4000bf46270 */
[----:B0-----:R-:W-:Y:S01]  /*ce70*/  @!P6 LOP3.LUT R7, R20, 0xfffffffe, RZ, 0xc0, !PT ;  /* 0xfffffffe1407e812 */ /* 0x001fe200078ec0ff */
[----:B------:R-:W-:Y:S01]  /*ce80*/  VIADD R20, R3, 0xc0 ;  /* 0x000000c003147836 */ /* 0x000fe20000000000 */
[----:B------:R-:W-:Y:S02]  /*ce90*/  ISETP.GE.AND P1, PT, R19, UR4, PT ;  /* 0x0000000413007c0c */ /* 0x000fe4000bf26270 */
[----:B-1----:R-:W-:Y:S01]  /*cea0*/  @!P5 LOP3.LUT R9, R21, 0xfffffffe, RZ, 0xc0, !PT ;  /* 0xfffffffe1509d812 */ /* 0x002fe200078ec0ff */
[----:B------:R-:W-:Y:S01]  /*ceb0*/  @!P6 IMAD.WIDE R6, R7, 0x4, R4 ;  /* 0x000000040706e825 */ /* 0x000fe200078e0204 */
[----:B------:R-:W-:-:S02]  /*cec0*/  @!P0 LEA.HI R0, R0, R0, RZ, 0x1 ;  /* 0x0000000000008211 */ /* 0x000fc400078f08ff */
[----:B------:R-:W-:Y:S01]  /*ced0*/  @!P4 LEA.HI R2, R2, R2, RZ, 0x1 ;  /* 0x000000020202c211 */ /* 0x000fe200078f08ff */
[----:B------:R-:W-:Y:S01]  /*cee0*/  @!P5 IMAD.WIDE R8, R9, 0x4, R4 ;  /* 0x000000040908d825 */ /* 0x000fe200078e0204 */
[----:B--2---:R-:W-:Y:S01]  /*cef0*/  @!P0 LOP3.LUT R11, R0, 0xfffffffe, RZ, 0xc0, !PT ;  /* 0xfffffffe000b8812 */ /* 0x004fe200078ec0ff */
[----:B------:R0:W-:Y:S01]  /*cf00*/  @!P6 ST.E.64 desc[UR6][R6.64], R94 ;  /* 0x0000005e0600e985 */ /* 0x0001e2000c101b06 */
[----:B------:R-:W-:Y:S01]  /*cf10*/  @!P3 LEA.HI R16, R16, R16, RZ, 0x1 ;  /* 0x000000101010b211 */ /* 0x000fe200078f08ff */
[----:B------:R-:W-:Y:S01]  /*cf20*/  VIADD R21, R3, 0xc8 ;  /* 0x000000c803157836 */ /* 0x000fe20000000000 */
[----:B------:R-:W-:Y:S01]  /*cf30*/  @!P2 LEA.HI R17, R17, R17, RZ, 0x1 ;  /* 0x000000111111a211 */ /* 0x000fe200078f08ff */
[----:B------:R1:W-:Y:S01]  /*cf40*/  @!P5 ST.E.64 desc[UR6][R8.64], R98 ;  /* 0x000000620800d985 */ /* 0x0003e2000c101b06 */
[----:B------:R-:W-:Y:S02]  /*cf50*/  ISETP.GE.AND P5, PT, R20, UR4, PT ;  /* 0x0000000414007c0c */ /* 0x000fe4000bfa6270 */
[----:B------:R-:W-:-:S02]  /*cf60*/  @!P1 LEA.HI R19, R19, R19, RZ, 0x1 ;  /* 0x0000001313139211 */ /* 0x000fc400078f08ff */
[----:B---3--:R-:W-:Y:S01]  /*cf70*/  @!P4 LOP3.LUT R13, R2, 0xfffffffe, RZ, 0xc0, !PT ;  /* 0xfffffffe020dc812 */ /* 0x008fe200078ec0ff */
[C---:B------:R-:W-:Y:S01]  /*cf80*/  VIADD R2, R3.reuse, 0xd8 ;  /* 0x000000d803027836 */ /* 0x040fe20000000000 */
[----:B------:R-:W-:Y:S02]  /*cf90*/  IADD3 R0, R3, 0xd0, RZ ;  /* 0x000000d003007810 */ /* 0x000fe40007ffe0ff */
[----:B----4-:R-:W-:Y:S01]  /*cfa0*/  @!P3 LOP3.LUT R15, R16, 0xfffffffe, RZ, 0xc0, !PT ;  /* 0xfffffffe100fb812 */ /* 0x010fe200078ec0ff */
[--C-:B0-----:R-:W-:Y:S01]  /*cfb0*/  @!P0 IMAD.WIDE R6, R11, 0x4, R4.reuse ;  /* 0x000000040b068825 */ /* 0x101fe200078e0204 */
[----:B------:R-:W-:Y:S02]  /*cfc0*/  @!P2 LOP3.LUT R17, R17, 0xfffffffe, RZ, 0xc0, !PT ;  /* 0xfffffffe1111a812 */ /* 0x000fe400078ec0ff */
[----:B------:R-:W-:Y:S01]  /*cfd0*/  ISETP.GE.AND P6, PT, R21, UR4, PT ;  /* 0x0000000415007c0c */ /* 0x000fe2000bfc6270 */
[--C-:B-1----:R-:W-:Y:S01]  /*cfe0*/  @!P4 IMAD.WIDE R8, R13, 0x4, R4.reuse ;  /* 0x000000040d08c825 */ /* 0x102fe200078e0204 */
[----:B------:R-:W-:Y:S01]  /*cff0*/  @!P1 LOP3.LUT R19, R19, 0xfffffffe, RZ, 0xc0, !PT ;  /* 0xfffffffe13139812 */ /* 0x000fe200078ec0ff */
[----:B------:R0:W-:Y:S01]  /*d000*/  @!P0 ST.E.64 desc[UR6][R6.64], R102 ;  /* 0x0000006606008985 */ /* 0x0001e2000c101b06 */
[----:B------:R-:W-:Y:S01]  /*d010*/  ISETP.GE.AND P0, PT, R0, UR4, PT ;  /* 0x0000000400007c0c */ /* 0x000fe2000bf06270 */
[--C-:B------:R-:W-:Y:S01]  /*d020*/  @!P3 IMAD.WIDE R10, R15, 0x4, R4.reuse ;  /* 0x000000040f0ab825 */ /* 0x100fe200078e0204 */
[----:B------:R-:W-:Y:S01]  /*d030*/  @!P5 LEA.HI R20, R20, R20, RZ, 0x1 ;  /* 0x000000141414d211 */ /* 0x000fe200078f08ff */
[----:B------:R1:W-:Y:S02]  /*d040*/  @!P4 ST.E.64 desc[UR6][R8.64], R106 ;  /* 0x0000006a0800c985 */ /* 0x0003e4000c101b06 */
[--C-:B------:R-:W-:Y:S01]  /*d050*/  @!P2 IMAD.WIDE R12, R17, 0x4, R4.reuse ;  /* 0x00000004110ca825 */ /* 0x100fe200078e0204 */
[----:B------:R-:W-:Y:S01]  /*d060*/  IADD3 R17, R3, 0xe8, RZ ;  /* 0x000000e803117810 */ /* 0x000fe20007ffe0ff */
[----:B------:R2:W-:Y:S02]  /*d070*/  @!P3 ST.E.64 desc[UR6][R10.64], R110 ;  /* 0x0000006e0a00b985 */ /* 0x0005e4000c101b06 */
[--C-:B------:R-:W-:Y:S01]  /*d080*/  @!P1 IMAD.WIDE R14, R19, 0x4, R4.reuse ;  /* 0x00000004130e9825 */ /* 0x100fe200078e0204 */
[----:B------:R-:W-:Y:S01]  /*d090*/  @!P6 LEA.HI R21, R21, R21, RZ, 0x1 ;  /* 0x000000151515e211 */ /* 0x000fe200078f08ff */
[----:B------:R3:W-:Y:S01]  /*d0a0*/  @!P2 ST.E.64 desc[UR6][R12.64], R114 ;  /* 0x000000720c00a985 */ /* 0x0007e2000c101b06 */
[----:B------:R-:W-:Y:S01]  /*d0b0*/  ISETP.GE.AND P3, PT, R17, UR4, PT ;  /* 0x0000000411007c0c */ /* 0x000fe2000bf66270 */
[C---:B------:R-:W-:Y:S01]  /*d0c0*/  VIADD R16, R3.reuse, 0xe0 ;  /* 0x000000e003107836 */ /* 0x040fe20000000000 */
[----:B0-----:R-:W-:Y:S01]  /*d0d0*/  @!P5 LOP3.LUT R7, R20, 0xfffffffe, RZ, 0xc0, !PT ;  /* 0xfffffffe1407d812 */ /* 0x001fe200078ec0ff */
[C---:B------:R-:W-:Y:S01]  /*d0e0*/  VIADD R19, R3.reuse, 0xf0 ;  /* 0x000000f003137836 */ /* 0x040fe20000000000 */
[----:B------:R-:W-:Y:S01]  /*d0f0*/  @!P1 ST.E.64 desc[UR6][R14.64], R118 ;  /* 0x000000760e009985 */ /* 0x000fe2000c101b06 */
[----:B------:R-:W-:Y:S01]  /*d100*/  ISETP.GE.AND P1, PT, R2, UR4, PT ;  /* 0x0000000402007c0c */ /* 0x000fe2000bf26270 */
[----:B------:R-:W-:Y:S01]  /*d110*/  VIADD R3, R3, 0xf8 ;  /* 0x000000f803037836 */ /* 0x000fe20000000000 */
[----:B------:R-:W-:Y:S01]  /*d120*/  ISETP.GE.AND P2, PT, R16, UR4, PT ;  /* 0x0000000410007c0c */ /* 0x000fe2000bf46270 */
[----:B------:R-:W-:Y:S01]  /*d130*/  @!P5 IMAD.WIDE R6, R7, 0x4, R4 ;  /* 0x000000040706d825 */ /* 0x000fe200078e0204 */
[----:B------:R-:W-:-:S02]  /*d140*/  ISETP.GE.AND P4, PT, R19, UR4, PT ;  /* 0x0000000413007c0c */ /* 0x000fc4000bf86270 */
[----:B------:R-:W-:Y:S02]  /*d150*/  @!P0 LEA.HI R0, R0, R0, RZ, 0x1 ;  /* 0x0000000000008211 */ /* 0x000fe400078f08ff */
[----:B-1----:R-:W-:Y:S01]  /*d160*/  @!P6 LOP3.LUT R9, R21, 0xfffffffe, RZ, 0xc0, !PT ;  /* 0xfffffffe1509e812 */ /* 0x002fe200078ec0ff */
[----:B------:R0:W-:Y:S01]  /*d170*/  @!P5 ST.E.64 desc[UR6][R6.64], R122 ;  /* 0x0000007a0600d985 */ /* 0x0001e2000c101b06 */
[----:B--2---:R-:W-:Y:S02]  /*d180*/  @!P0 LOP3.LUT R11, R0, 0xfffffffe, RZ, 0xc0, !PT ;  /* 0xfffffffe000b8812 */ /* 0x004fe400078ec0ff */
[----:B------:R-:W-:Y:S01]  /*d190*/  @!P3 LEA.HI R17, R17, R17, RZ, 0x1 ;  /* 0x000000111111b211 */ /* 0x000fe200078f08ff */
[----:B------:R-:W-:Y:S01]  /*d1a0*/  @!P6 IMAD.WIDE R8, R9, 0x4, R4 ;  /* 0x000000040908e825 */ /* 0x000fe200078e0204 */
[----:B------:R-:W-:Y:S02]  /*d1b0*/  @!P1 LEA.HI R2, R2, R2, RZ, 0x1 ;  /* 0x0000000202029211 */ /* 0x000fe400078f08ff */
[----:B------:R-:W-:-:S02]  /*d1c0*/  @!P2 LEA.HI R16, R16, R16, RZ, 0x1 ;  /* 0x000000101010a211 */ /* 0x000fc400078f08ff */
[----:B------:R1:W-:Y:S01]  /*d1d0*/  @!P6 ST.E.64 desc[UR6][R8.64], R126 ;  /* 0x0000007e0800e985 */ /* 0x0003e2000c101b06 */
[----:B------:R-:W-:Y:S02]  /*d1e0*/  @!P4 LEA.HI R19, R19, R19, RZ, 0x1 ;  /* 0x000000131313c211 */ /* 0x000fe400078f08ff */
[----:B---3--:R-:W-:Y:S01]  /*d1f0*/  @!P1 LOP3.LUT R13, R2, 0xfffffffe, RZ, 0xc0, !PT ;  /* 0xfffffffe020d9812 */ /* 0x008fe200078ec0ff */
[--C-:B0-----:R-:W-:Y:S01]  /*d200*/  @!P0 IMAD.WIDE R6, R11, 0x4, R4.reuse ;  /* 0x000000040b068825 */ /* 0x101fe200078e0204 */
[----:B------:R-:W-:Y:S02]  /*d210*/  @!P2 LOP3.LUT R15, R16, 0xfffffffe, RZ, 0xc0, !PT ;  /* 0xfffffffe100fa812 */ /* 0x000fe400078ec0ff */
[----:B------:R-:W-:Y:S02]  /*d220*/  @!P3 LOP3.LUT R17, R17, 0xfffffffe, RZ, 0xc0, !PT ;  /* 0xfffffffe1111b812 */ /* 0x000fe400078ec0ff */
[----:B------:R0:W-:Y:S01]  /*d230*/  @!P0 ST.E.64 desc[UR6][R6.64], R130 ;  /* 0x0000008206008985 */ /* 0x0001e2000c101b06 */
[----:B------:R-:W-:Y:S01]  /*d240*/  ISETP.GE.AND P0, PT, R3, UR4, PT ;  /* 0x0000000403007c0c */ /* 0x000fe2000bf06270 */
[----:B------:R-:W-:Y:S01]  /*d250*/  @!P2 IMAD.WIDE R10, R15, 0x4, R4 ;  /* 0x000000040f0aa825 */ /* 0x000fe200078e0204 */
[----:B------:R-:W-:-:S03]  /*d260*/  @!P4 LOP3.LUT R19, R19, 0xfffffffe, RZ, 0xc0, !PT ;  /* 0xfffffffe1313c812 */ /* 0x000fc600078ec0ff */
[----:B-1----:R-:W-:-:S04]  /*d270*/  @!P1 IMAD.WIDE R8, R13, 0x4, R4 ;  /* 0x000000040d089825 */ /* 0x002fc800078e0204 */
[--C-:B------:R-:W-:Y:S01]  /*d280*/  @!P3 IMAD.WIDE R12, R17, 0x4, R4.reuse ;  /* 0x00000004110cb825 */ /* 0x100fe200078e0204 */
[----:B------:R0:W-:Y:S03]  /*d290*/  @!P1 ST.E.64 desc[UR6][R8.64], R134 ;  /* 0x0000008608009985 */ /* 0x0001e6000c101b06 */
[----:B------:R-:W-:Y:S01]  /*d2a0*/  @!P4 IMAD.WIDE R14, R19, 0x4, R4 ;  /* 0x00000004130ec825 */ /* 0x000fe200078e0204 */
[----:B------:R0:W-:Y:S04]  /*d2b0*/  @!P2 ST.E.64 desc[UR6][R10.64], R138 ;  /* 0x0000008a0a00a985 */ /* 0x0001e8000c101b06 */
[----:B------:R0:W-:Y:S04]  /*d2c0*/  @!P3 ST.E.64 desc[UR6][R12.64], R142 ;  /* 0x0000008e0c00b985 */ /* 0x0001e8000c101b06 */
[----:B------:R0:W-:Y:S01]  /*d2d0*/  @!P4 ST.E.64 desc[UR6][R14.64], R146 ;  /* 0x000000920e00c985 */ /* 0x0001e2000c101b06 */
[----:B------:R-:W-:Y:S05]  /*d2e0*/  @P0 BRA `(.L_x_8) ;  /* 0x0000004000a40947 */ /* 0x000fea0003800000 */
[----:B------:R-:W-:Y:S01]  /*d2f0*/  LEA.HI R3, R3, R3, RZ, 0x1 ;  /* 0x0000000303037211 */ /* 0x000fe200078f08ff */
[----:B------:R-:W-:-:S03]  /*d300*/  ULDC.64 UR4, c[0x0][0x208] ;  /* 0x0000820000047ab9 */ /* 0x000fc60000000a00 */
[----:B------:R-:W-:-:S05]  /*d310*/  LOP3.LUT R3, R3, 0xfffffffe, RZ, 0xc0, !PT ;  /* 0xfffffffe03037812 */ /* 0x000fca00078ec0ff */
[----:B------:R-:W-:-:S05]  /*d320*/  IMAD.WIDE R4, R3, 0x4, R4 ;  /* 0x0000000403047825 */ /* 0x000fca00078e0204 */
[----:B------:R1:W-:Y:S01]  /*d330*/  ST.E.64 desc[UR4][R4.64], R150 ;  /* 0x0000009604007985 */ /* 0x0003e2000c101b04 */
[----:B------:R-:W-:Y:S05]  /*d340*/  BRA `(.L_x_8) ;  /* 0x00000040008c7947 */ /* 0x000fea0003800000 */
.L_x_35:
[----:B------:R-:W0:Y:S02]  /*d350*/  S2R R0, SR_TID.X ;  /* 0x0000000000007919 */ /* 0x000e240000002100 */
[----:B0-----:R-:W-:-:S04]  /*d360*/  IADD3 R2, R0, -0x80, RZ ;  /* 0xffffff8000027810 */ /* 0x001fc80007ffe0ff */
[----:B------:R-:W-:-:S13]  /*d370*/  ISETP.GT.AND P0, PT, R2, 0x7f, PT ;  /* 0x0000007f0200780c */ /* 0x000fda0003f04270 */
[----:B------:R-:W-:Y:S05]  /*d380*/  @P0 BRA `(.L_x_8) ;  /* 0x00000040007c0947 */ /* 0x000fea0003800000 */
[----:B------:R-:W0:Y:S01]  /*d390*/  S2R R3, SR_CTAID.X ;  /* 0x0000000000037919 */ /* 0x000e220000002500 */
[----:B------:R-:W1:Y:S01]  /*d3a0*/  LDC R6, c[0x0][0xbe8] ;  /* 0x0002fa00ff067b82 */ /* 0x000e620000000800 */
[----:B------:R-:W-:Y:S01]  /*d3b0*/  ULDC UR4, c[0x0][0xa88] ;  /* 0x0002a20000047ab9 */ /* 0x000fe20000000800 */
[----:B0-----:R-:W-:Y:S02]  /*d3c0*/  IMAD R0, R3, 0x80, R0 ;  /* 0x0000008003007824 */ /* 0x001fe400078e0200 */
[----:B-1----:R-:W-:Y:S02]  /*d3d0*/  IMAD R3, R6, UR4, RZ ;  /* 0x0000000406037c24 */ /* 0x002fe4000f8e02ff */
[----:B------:R-:W-:-:S05]  /*d3e0*/  VIADD R0, R0, 0xffffff80 ;  /* 0xffffff8000007836 */ /* 0x000fca0000000000 */
[----:B------:R-:W-:-:S13]  /*d3f0*/  ISETP.GE.AND P0, PT, R0, R3, PT ;  /* 0x000000030000720c */ /* 0x000fda0003f06270 */
[----:B------:R-:W-:Y:S05]  /*d400*/  @P0 BRA `(.L_x_8) ;  /* 0x00000040005c0947 */ /* 0x000fea0003800000 */
[----:B------:R-:W-:Y:S01]  /*d410*/  ISETP.NE.AND P0, PT, R6, 0x1, PT ;  /* 0x000000010600780c */ /* 0x000fe20003f05270 */
[----:B------:R-:W0:Y:S01]  /*d420*/  S2UR UR7, SR_CTAID.Z ;  /* 0x00000000000779c3 */ /* 0x000e220000002700 */
[----:B------:R-:W-:Y:S01]  /*d430*/  R2UR UR11, R18 ;  /* 0x00000000120b72ca */ /* 0x000fe200000e0000 */
[----:B------:R-:W-:Y:S01]  /*d440*/  ULDC.64 UR8, c[0x0][0xbd0] ;  /* 0x0002f40000087ab9 */ /* 0x000fe20000000a00 */
[----:B------:R-:W-:Y:S01]  /*d450*/  MOV R5, R0 ;  /* 0x0000000000057202 */ /* 0x000fe20000000f00 */
[----:B------:R-:W-:-:S04]  /*d460*/  ULDC.64 UR12, c[0x0][0x208] ;  /* 0x00008200000c7ab9 */ /* 0x000fc80000000a00 */
[----:B------:R-:W1:Y:S06]  /*d470*/  LDC.64 R10, c[0x0][0xbd8] ;  /* 0x0002f600ff0a7b82 */ /* 0x000e6c0000000a00 */
[----:B------:R-:W-:Y:S02]  /*d480*/  USHF.R.S32.HI UR6, URZ, 0x1f, UR11 ;  /* 0x0000001f3f067899 */ /* 0x000fe4000801140b */
[----:B------:R-:W2:Y:S01]  /*d490*/  @P0 LDC R7, c[0x0][0xbec] ;  /* 0x0002fb00ff070b82 */ /* 0x000ea20000000800 */
[----:B------:R-:W-:Y:S02]  /*d4a0*/  UIMAD.WIDE.U32 UR4, UR11, UR8, URZ ;  /* 0x000000080b0472a5 */ /* 0x000fe4000f8e003f */
[----:B------:R-:W-:-:S04]  /*d4b0*/  UIMAD UR6, UR6, UR8, URZ ;  /* 0x00000008060672a4 */ /* 0x000fc8000f8e023f */
[----:B------:R-:W-:Y:S01]  /*d4c0*/  UIMAD UR6, UR11, UR9, UR6 ;  /* 0x000000090b0672a4 */ /* 0x000fe2000f8e0206 */
[----:B------:R-:W3:Y:S01]  /*d4d0*/  @P0 LDC R9, c[0x0][0xbf0] ;  /* 0x0002fc00ff090b82 */ /* 0x000ee20000000800 */
[----:B0-----:R-:W-:Y:S01]  /*d4e0*/  USHF.R.S32.HI UR8, URZ, 0x1f, UR7 ;  /* 0x0000001f3f087899 */ /* 0x001fe20008011407 */
[----:B------:R-:W-:Y:S01]  /*d4f0*/  IMAD.U32 R3, RZ, RZ, UR5 ;  /* 0x00000005ff037e24 */ /* 0x000fe2000f8e00ff */
[----:B------:R-:W-:Y:S01]  /*d500*/  UIADD3 UR6, UR5, UR6, URZ ;  /* 0x0000000605067290 */ /* 0x000fe2000fffe03f */
[----:B------:R-:W-:Y:S02]  /*d510*/  IMAD.U32 R2, RZ, RZ, UR4 ;  /* 0x00000004ff027e24 */ /* 0x000fe4000f8e00ff */
[----:B------:R-:W-:Y:S02]  /*d520*/  ULDC.64 UR4, c[0x0][0xbe0] ;  /* 0x0002f80000047ab9 */ /* 0x000fe40000000a00 */
[----:B------:R-:W0:Y:S01]  /*d530*/  S2UR UR10, SR_CTAID.Y ;  /* 0x00000000000a79c3 */ /* 0x000e220000002600 */
[----:B------:R-:W-:Y:S01]  /*d540*/  MOV R3, UR6 ;  /* 0x0000000600037c02 */ /* 0x000fe20008000f00 */
[----:B-1----:R-:W-:-:S04]  /*d550*/  IMAD R12, R10, UR8, RZ ;  /* 0x000000080a0c7c24 */ /* 0x002fc8000f8e02ff */
[----:B------:R-:W-:Y:S02]  /*d560*/  IMAD R11, R11, UR7, R12 ;  /* 0x000000070b0b7c24 */ /* 0x000fe4000f8e020c */
[----:B------:R-:W0:Y:S01]  /*d570*/  LDC R8, c[0x0][0xc50] ;  /* 0x00031400ff087b82 */ /* 0x000e220000000800 */
[----:B--2---:R-:W-:-:S04]  /*d580*/  @P0 IMAD.HI.U32 R4, R0, R7, RZ ;  /* 0x0000000700040227 */ /* 0x004fc800078e00ff */
[----:B------:R-:W-:Y:S02]  /*d590*/  IMAD R7, RZ, RZ, -UR11 ;  /* 0x8000000bff077e24 */ /* 0x000fe4000f8e02ff */
[----:B------:R-:W-:Y:S01]  /*d5a0*/  IMAD.WIDE.U32 R2, R10, UR7, R2 ;  /* 0x000000070a027c25 */ /* 0x000fe2000f8e0002 */
[----:B---3--:R-:W-:-:S04]  /*d5b0*/  @P0 SHF.R.U32.HI R5, RZ, R9, R4 ;  /* 0x00000009ff050219 */ /* 0x008fc80000011604 */
[----:B------:R-:W-:Y:S01]  /*d5c0*/  IADD3 R3, R11, R3, RZ ;  /* 0x000000030b037210 */ /* 0x000fe20007ffe0ff */
[----:B0-----:R-:W-:Y:S02]  /*d5d0*/  IMAD R9, R8, R7, UR10 ;  /* 0x0000000a08097e24 */ /* 0x001fe4000f8e0207 */
[----:B------:R-:W-:Y:S02]  /*d5e0*/  IMAD.MOV R7, RZ, RZ, -R5 ;  /* 0x000000ffff077224 */ /* 0x000fe400078e0a05 */
[----:B------:R-:W-:Y:S01]  /*d5f0*/  IMAD.WIDE.U32 R2, R9, UR4, R2 ;  /* 0x0000000409027c25 */ /* 0x000fe2000f8e0002 */
[----:B------:R-:W-:-:S03]  /*d600*/  SHF.R.S32.HI R4, RZ, 0x1f, R9 ;  /* 0x0000001fff047819 */ /* 0x000fc60000011409 */
[----:B------:R-:W-:Y:S01]  /*d610*/  IMAD R7, R6, R7, R0 ;  /* 0x0000000706077224 */ /* 0x000fe200078e0200 */
[----:B------:R-:W-:Y:S01]  /*d620*/  IADD3 R2, P0, R5, R2, RZ ;  /* 0x0000000205027210 */ /* 0x000fe20007f1e0ff */
[----:B------:R-:W-:-:S03]  /*d630*/  IMAD R4, R4, UR4, RZ ;  /* 0x0000000404047c24 */ /* 0x000fc6000f8e02ff */
[----:B------:R-:W-:Y:S01]  /*d640*/  SHF.R.S32.HI R0, RZ, 0x1f, R7 ;  /* 0x0000001fff007819 */ /* 0x000fe20000011407 */
[----:B------:R-:W-:Y:S01]  /*d650*/  IMAD R4, R9, UR5, R4 ;  /* 0x0000000509047c24 */ /* 0x000fe2000f8e0204 */
[----:B------:R-:W-:Y:S01]  /*d660*/  SHF.R.S32.HI R9, RZ, 0x1f, R5 ;  /* 0x0000001fff097819 */ /* 0x000fe20000011405 */
[----:B------:R-:W-:Y:S02]  /*d670*/  ULDC.64 UR4, c[0x0][0xbc8] ;  /* 0x0002f20000047ab9 */ /* 0x000fe40000000a00 */
[----:B------:R-:W-:Y:S01]  /*d680*/  IMAD R0, R0, UR4, RZ ;  /* 0x0000000400007c24 */ /* 0x000fe2000f8e02ff */
[----:B------:R-:W-:-:S03]  /*d690*/  IADD3.X R3, R9, R3, R4, P0, !PT ;  /* 0x0000000309037210 */ /* 0x000fc600007fe404 */
[C---:B------:R-:W-:Y:S02]  /*d6a0*/  IMAD R5, R7.reuse, UR5, R0 ;  /* 0x0000000507057c24 */ /* 0x040fe4000f8e0200 */
[----:B------:R-:W-:Y:S01]  /*d6b0*/  IMAD.WIDE.U32 R2, R7, UR4, R2 ;  /* 0x0000000407027c25 */ /* 0x000fe2000f8e0002 */
[----:B------:R-:W-:-:S03]  /*d6c0*/  ULDC.64 UR4, c[0x0][0xba8] ;  /* 0x0002ea0000047ab9 */ /* 0x000fc60000000a00 */
[----:B------:R-:W-:Y:S01]  /*d6d0*/  IMAD.IADD R3, R3, 0x1, R5 ;  /* 0x0000000103037824 */ /* 0x000fe200078e0205 */
[----:B------:R-:W-:-:S04]  /*d6e0*/  LEA R4, P0, R2, UR4, 0x2 ;  /* 0x0000000402047c11 */ /* 0x000fc8000f8010ff */
[----:B------:R-:W-:Y:S01]  /*d6f0*/  LEA.HI.X R5, R2, UR5, R3, 0x2, P0 ;  /* 0x0000000502057c11 */ /* 0x000fe200080f1403 */
[----:B------:R-:W-:-:S05]  /*d700*/  IMAD.MOV.U32 R3, RZ, RZ, -0x800000 ;  /* 0xff800000ff037424 */ /* 0x000fca00078e00ff */
[----:B------:R0:W-:Y:S01]  /*d710*/  STG.E desc[UR12][R4.64], R3 ;  /* 0x0000000304007986 */ /* 0x0001e2000c10190c */
[----:B------:R-:W-:Y:S05]  /*d720*/  BRA `(.L_x_8) ;  /* 0x0000003c00947947 */ /* 0x000fea0003800000 */
.L_x_6:
[----:B------:R-:W-:-:S08]  /*d730*/  NOP ;  /* 0x0000000000007918 */ /* 0x000fd00000000000 */
[----:B0-----:R-:W0:-:S00]  /*d740*/  USETMAXREG.DEALLOC.CTAPOOL 0x28 ;  /* 0x00000028000079c8 */ /* 0x001e0000080e0500 */
[----:B0-----:R-:W-:Y:S01]  /*d750*/  LOP3.LUT R18, R0, 0x3, RZ, 0xc0, !PT ;  /* 0x0000000300127812 */ /* 0x001fe200078ec0ff */
[----:B------:R-:W0:Y:S05]  /*d760*/  S2R R26, SR_CTAID.Z ;  /* 0x00000000001a7919 */ /* 0x000e2a0000002700 */
[----:B------:R-:W1:Y:S01]  /*d770*/  S2UR UR6, SR_CTAID.Y ;  /* 0x00000000000679c3 */ /* 0x000e620000002600 */
[----:B------:R-:W2:Y:S02]  /*d780*/  SHFL.IDX PT, R0, R18, RZ, 0x1f ;  /* 0x00001fff12007589 */ /* 0x000ea400000e0000 */
[----:B--2---:R-:W-:-:S13]  /*d790*/  ISETP.NE.AND P0, PT, R0, RZ, PT ;  /* 0x000000ff0000720c */ /* 0x004fda0003f05270 */
[----:B01----:R-:W-:Y:S05]  /*d7a0*/  @!P0 BRA `(.L_x_38) ;  /* 0x0000000000288947 */ /* 0x003fea0003800000 */
[----:B------:R-:W-:Y:S01]  /*d7b0*/  ULDC UR7, c[0x0][0xc50] ;  /* 0x0003140000077ab9 */ /* 0x000fe20000000800 */
[----:B------:R-:W-:Y:S01]  /*d7c0*/  UMOV UR39, UR6 ;  /* 0x0000000600277c82 */ /* 0x000fe20008000000 */
[----:B------:R-:W-:-:S06]  /*d7d0*/  UISETP.NE.AND UP0, UPT, UR7, 0x1, UPT ;  /* 0x000000010700788c */ /* 0x000fcc000bf05270 */
[----:B------:R-:W-:-:S13]  /*d7e0*/  PLOP3.LUT P0, PT, PT, PT, UP0, 0x80, 0x0 ;  /* 0x000000000000781c */ /* 0x000fda0003f0f008 */
[----:B------:R-:W-:Y:S05]  /*d7f0*/  @!P0 BRA `(.L_x_39) ;  /* 0x0000000000308947 */ /* 0x000fea0003800000 */
[----:B------:R-:W-:Y:S01]  /*d800*/  ULDC UR4, c[0x0][0xc54] ;  /* 0x0003150000047ab9 */ /* 0x000fe20000000800 */
[----:B------:R-:W-:Y:S01]  /*d810*/  ULDC UR39, c[0x0][0xc58] ;  /* 0x0003160000277ab9 */ /* 0x000fe20000000800 */
[----:B------:R-:W-:-:S04]  /*d820*/  UIMAD.WIDE.U32 UR4, UR6, UR4, URZ ;  /* 0x00000004060472a5 */ /* 0x000fc8000f8e003f */
[----:B------:R-:W-:Y:S01]  /*d830*/  USHF.R.U32.HI UR39, URZ, UR39, UR5 ;  /* 0x000000273f277299 */ /* 0x000fe20008011605 */
[----:B------:R-:W-:Y:S11]  /*d840*/  BRA `(.L_x_39) ;  /* 0x00000000001c7947 */ /* 0x000ff60003800000 */
.L_x_38:
[----:B------:R-:W-:Y:S01]  /*d850*/  ULDC UR7, c[0x0][0xc50] ;  /* 0x0003140000077ab9 */ /* 0x000fe20000000800 */
[----:B------:R-:W-:Y:S01]  /*d860*/  UMOV UR39, UR6 ;  /* 0x0000000600277c82 */ /* 0x000fe20008000000 */
[----:B------:R-:W-:-:S11]  /*d870*/  UISETP.NE.AND UP0, UPT, UR7, 0x1, UPT ;  /* 0x000000010700788c */ /* 0x000fd6000bf05270 */
[----:B------:R-:W-:Y:S01]  /*d880*/  @UP0 ULDC UR4, c[0x0][0xc54] ;  /* 0x0003150000040ab9 */ /* 0x000fe20000000800 */
[----:B------:R-:W-:Y:S01]  /*d890*/  @UP0 ULDC UR8, c[0x0][0xc58] ;  /* 0x0003160000080ab9 */ /* 0x000fe20000000800 */
[----:B------:R-:W-:-:S04]  /*d8a0*/  UIMAD.WIDE.U32 UR4, UR6, UR4, URZ ;  /* 0x00000004060472a5 */ /* 0x000fc8000f8e003f */
[----:B------:R-:W-:-:S12]  /*d8b0*/  @UP0 USHF.R.U32.HI UR39, URZ, UR8, UR5 ;  /* 0x000000083f270299 */ /* 0x000fd80008011605 */
.L_x_39:
[----:B------:R-:W-:Y:S01]  /*d8c0*/  ISETP.GE.AND P0, PT, R26, RZ, PT ;  /* 0x000000ff1a00720c */ /* 0x000fe20003f06270 */
[----:B------:R-:W-:Y:S01]  /*d8d0*/  UIADD3 UR4, -UR39, URZ, URZ ;  /* 0x0000003f27047290 */ /* 0x000fe2000fffe13f */
[----:B------:R-:W-:Y:S01]  /*d8e0*/  MOV R0, 0x1 ;  /* 0x0000000100007802 */ /* 0x000fe20000000f00 */
[----:B------:R-:W-:Y:S02]  /*d8f0*/  IMAD.MOV.U32 R2, RZ, RZ, RZ ;  /* 0x000000ffff027224 */ /* 0x000fe400078e00ff */
[----:B------:R-:W-:Y:S01]  /*d900*/  UIMAD UR6, UR7, UR4, UR6 ;  /* 0x00000004070672a4 */ /* 0x000fe2000f8e0206 */
[----:B------:R-:W-:-:S07]  /*d910*/  IMAD.MOV.U32 R6, RZ, RZ, 0x1 ;  /* 0x00000001ff067424 */ /* 0x000fce00078e00ff */
[----:B------:R-:W-:Y:S05]  /*d920*/  @!P0 BRA `(.L_x_40) ;  /* 0x00000038004c8947 */ /* 0x000fea0003800000 */
[----:B------:R-:W0:Y:S01]  /*d930*/  LDC.64 R2, c[0x0][0xa28] ;  /* 0x00028a00ff027b82 */ /* 0x000e220000000a00 */
[----:B------:R-:W-:Y:S01]  /*d940*/  MOV R19, RZ ;  /* 0x000000ff00137202 */ /* 0x000fe20000000f00 */
[----:B------:R-:W-:Y:S01]  /*d950*/  ULDC.64 UR4, c[0x0][0x208] ;  /* 0x0000820000047ab9 */ /* 0x000fe20000000a00 */
[----:B------:R-:W-:Y:S01]  /*d960*/  ULDC UR40, c[0x0][0x2f0] ;  /* 0x0000bc0000287ab9 */ /* 0x000fe20000000800 */
[----:B0-----:R-:W-:-:S04]  /*d970*/  ISETP.NE.U32.AND P0, PT, R2, RZ, PT ;  /* 0x000000ff0200720c */ /* 0x001fc80003f05070 */
[----:B------:R-:W-:-:S13]  /*d980*/  ISETP.NE.AND.EX P0, PT, R3, RZ, PT, P0 ;  /* 0x000000ff0300720c */ /* 0x000fda0003f05300 */
[----:B------:R-:W0:Y:S02]  /*d990*/  @P0 LDC.64 R2, c[0x0][0xa28] ;  /* 0x00028a00ff020b82 */ /* 0x000e240000000a00 */
[----:B0-----:R-:W-:-:S05]  /*d9a0*/  @P0 IMAD.WIDE R2, R26, 0x4, R2 ;  /* 0x000000041a020825 */ /* 0x001fca00078e0202 */
[----:B------:R0:W5:Y:S01]  /*d9b0*/  @P0 LDG.E R19, desc[UR4][R2.64] ;  /* 0x0000000402130981 */ /* 0x000162000c1e1900 */
[----:B------:R-:W-:Y:S01]  /*d9c0*/  ULDC.64 UR4, c[0x0][0x418] ;  /* 0x0001060000047ab9 */ /* 0x000fe20000000a00 */
[----:B------:R-:W-:Y:S02]  /*d9d0*/  ULOP3.LUT UR44, UR6, 0xffff, URZ, 0xc0, !UPT ;  /* 0x0000ffff062c7892 */ /* 0x000fe4000f8ec03f */
[----:B------:R-:W-:Y:S01]  /*d9e0*/  UISETP.NE.U32.AND UP0, UPT, UR4, URZ, UPT ;  /* 0x0000003f0400728c */ /* 0x000fe2000bf05070 */
[----:B------:R-:W1:Y:S01]  /*d9f0*/  S2R R23, SR_CTAID.X ;  /* 0x0000000000177919 */ /* 0x000e620000002500 */
[----:B------:R-:W-:Y:S01]  /*da00*/  UMOV UR38, URZ ;  /* 0x0000003f00267c82 */ /* 0x000fe20008000000 */
[----:B------:R-:W-:Y:S01]  /*da10*/  ULDC UR4, c[0x0][0x424] ;  /* 0x0001090000047ab9 */ /* 0x000fe20000000800 */
[----:B------:R-:W-:-:S04]  /*da20*/  UISETP.NE.AND.EX UP0, UPT, UR5, URZ, UPT, UP0 ;  /* 0x0000003f0500728c */ /* 0x000fc8000bf05300 */
[----:B------:R-:W-:-:S04]  /*da30*/  USEL UR4, UR4, 0x1, UP0 ;  /* 0x0000000104047887 */ /* 0x000fc80008000000 */
[----:B------:R-:W-:-:S04]  /*da40*/  UIMAD UR40, UR4, UR40, URZ ;  /* 0x00000028042872a4 */ /* 0x000fc8000f8e023f */
[----:B------:R-:W-:Y:S02]  /*da50*/  UISETP.GE.AND UP0, UPT, UR40, 0x1, UPT ;  /* 0x000000012800788c */ /* 0x000fe4000bf06270 */
[----:B------:R-:W-:-:S04]  /*da60*/  UIADD3 UR4, UR40, 0x4f, URZ ;  /* 0x0000004f28047890 */ /* 0x000fc8000fffe03f */
[----:B------:R-:W-:Y:S01]  /*da70*/  PLOP3.LUT P0, PT, PT, PT, UP0, 0x80, 0x0 ;  /* 0x000000000000781c */ /* 0x000fe20003f0f008 */
[----:B------:R-:W-:-:S04]  /*da80*/  UIMAD.WIDE UR4, UR4, 0x66666667, URZ ;  /* 0x66666667040478a5 */ /* 0x000fc8000f8e023f */
[----:B------:R-:W-:-:S04]  /*da90*/  USHF.R.U32.HI UR41, URZ, 0x1f, UR5 ;  /* 0x0000001f3f297899 */ /* 0x000fc80008011605 */
[----:B------:R-:W-:-:S04]  /*daa0*/  ULEA.HI.SX32 UR41, UR5, UR41, 0x1b ;  /* 0x0000002905297291 */ /* 0x000fc8000f8fda3f */
[----:B01----:R-:W-:Y:S08]  /*dab0*/  @!P0 BRA `(.L_x_41) ;  /* 0x0000000000848947 */ /* 0x003ff00003800000 */
[----:B------:R-:W-:Y:S01]  /*dac0*/  USHF.R.U32.HI UR6, URZ, 0x10, UR6 ;  /* 0x000000103f067899 */ /* 0x000fe20008011606 */
[----:B------:R-:W-:-:S03]  /*dad0*/  UMOV UR4, URZ ;  /* 0x0000003f00047c82 */ /* 0x000fc60008000000 */
[----:B------:R-:W-:-:S11]  /*dae0*/  UISETP.NE.AND UP0, UPT, UR6, URZ, UPT ;  /* 0x0000003f0600728c */ /* 0x000fd6000bf05270 */
[----:B------:R-:W-:Y:S02]  /*daf0*/  @!UP0 ULDC UR6, c[0x0][0x9f0] ;  /* 0x00027c0000068ab9 */ /* 0x000fe40000000800 */
[----:B------:R-:W-:Y:S01]  /*db00*/  IABS R2, UR6 ;  /* 0x0000000600027c13 */ /* 0x000fe20008000000 */
[----:B------:R-:W-:Y:S02]  /*db10*/  UIADD3 UR7, UR41, -0x1, UR6 ;  /* 0xffffffff29077890 */ /* 0x000fe4000fffe006 */
[----:B------:R-:W-:Y:S02]  /*db20*/  IABS R5, UR6 ;  /* 0x0000000600057c13 */ /* 0x000fe40008000000 */
[----:B------:R-:W-:Y:S02]  /*db30*/  R2UR UR10, R2 ;  /* 0x00000000020a72ca */ /* 0x000fe400000e0000 */
[----:B------:R-:W-:Y:S01]  /*db40*/  IABS R4, UR7 ;  /* 0x0000000700047c13 */ /* 0x000fe20008000000 */
[----:B------:R-:W-:-:S03]  /*db50*/  ULOP3.LUT UR7, UR7, UR6, URZ, 0x3c, !UPT ;  /* 0x0000000607077292 */ /* 0x000fc6000f8e3c3f */
[----:B------:R-:W-:-:S07]  /*db60*/  R2UR UR9, R4 ;  /* 0x00000000040972ca */ /* 0x000fce00000e0000 */
[----:B------:R-:W0:Y:S08]  /*db70*/  I2F.RP R2, UR10 ;  /* 0x0000000a00027d06 */ /* 0x000e300008209400 */
[----:B0-----:R-:W0:Y:S02]  /*db80*/  MUFU.RCP R2, R2 ;  /* 0x0000000200027308 */ /* 0x001e240000001000 */
[----:B0-----:R-:W-:-:S02]  /*db90*/  VIADD R3, R2, 0xffffffe ;  /* 0x0ffffffe02037836 */ /* 0x001fc40000000000 */
[----:B------:R-:W-:-:S04]  /*dba0*/  IMAD.MOV R2, RZ, RZ, -R5 ;  /* 0x000000ffff027224 */ /* 0x000fc800078e0a05 */
        /* <DEDUP_REMOVED lines=14> */
[----:B------:R-:W-:Y:S02]  /*dc90*/  UISETP.NE.AND UP1, UPT, UR6, URZ, UPT ;  /* 0x0000003f0600728c */ /* 0x000fe4000bf25270 */
[----:B------:R-:W-:-:S09]  /*dca0*/  @!UP0 UIADD3 UR5, -UR5, URZ, URZ ;  /* 0x0000003f05058290 */ /* 0x000fd2000fffe13f */
[----:B------:R-:W-:-:S07]  /*dcb0*/  @!UP1 ULOP3.LUT UR5, URZ, UR6, URZ, 0x33, !UPT ;  /* 0x000000063f059292 */ /* 0x000fce000f8e333f */
[----:B------:R-:W-:-:S05]  /*dcc0*/  UMOV UR38, UR5 ;  /* 0x0000000500267c82 */ /* 0x000fca0008000000 */
.L_x_41:
[----:B------:R-:W-:Y:S02]  /*dcd0*/  UIMAD UR45, UR44, UR38, URZ ;  /* 0x000000262c2d72a4 */ /* 0x000fe4000f8e023f */
[----:B------:R-:W-:Y:S02]  /*dce0*/  MOV R3, UR38 ;  /* 0x0000002600037c02 */ /* 0x000fe40008000f00 */
[----:B------:R-:W-:Y:S02]  /*dcf0*/  MOV R6, 0x1 ;  /* 0x0000000100067802 */ /* 0x000fe40000000f00 */
[----:B------:R-:W-:-:S05]  /*dd00*/  IMAD.U32 R2, RZ, RZ, UR45 ;  /* 0x0000002dff027e24 */ /* 0x000fca000f8e00ff */
[----:B------:R-:W-:-:S04]  /*dd10*/  VIADDMNMX R2, R2, R3, UR41, PT ;  /* 0x0000002902027e46 */ /* 0x000fc8000b800103 */
[----:B------:R-:W-:Y:S01]  /*dd20*/  R2UR UR46, R2 ;  /* 0x00000000022e72ca */ /* 0x000fe200000e0000 */
[----:B------:R-:W-:-:S12]  /*dd30*/  IMAD.MOV.U32 R2, RZ, RZ, RZ ;  /* 0x000000ffff027224 */ /* 0x000fd800078e00ff */
[----:B------:R-:W-:-:S06]  /*dd40*/  UISETP.GT.AND UP0, UPT, UR46, UR45, UPT ;  /* 0x0000002d2e00728c */ /* 0x000fcc000bf04270 */
[----:B------:R-:W-:-:S13]  /*dd50*/  PLOP3.LUT P0, PT, PT, PT, UP0, 0x80, 0x0 ;  /* 0x000000000000781c */ /* 0x000fda0003f0f008 */
[----:B------:R-:W-:Y:S05]  /*dd60*/  @!P0 BRA `(.L_x_40) ;  /* 0x00000034003c8947 */ /* 0x000fea0003800000 */
[----:B------:R-:W0:Y:S01]  /*dd70*/  S2UR UR4, SR_CgaCtaId ;  /* 0x00000000000479c3 */ /* 0x000e220000008800 */
[----:B------:R-:W-:Y:S02]  /*dd80*/  UMOV UR42, 0x400 ;  /* 0x00000400002a7882 */ /* 0x000fe40000000000 */
[----:B0-----:R-:W-:-:S04]  /*dd90*/  ULEA UR42, UR4, UR42, 0x18 ;  /* 0x0000002a042a7291 */ /* 0x001fc8000f8ec03f */
[----:B------:R-:W-:-:S04]  /*dda0*/  UIADD3 UR4, UR42, 0x24400, URZ ;  /* 0x000244002a047890 */ /* 0x000fc8000fffe03f */
[----:B------:R-:W-:-:S06]  /*ddb0*/  ULOP3.LUT UP0, URZ, UR4, 0x3ff, URZ, 0xc0, !UPT ;  /* 0x000003ff043f7892 */ /* 0x000fcc000f80c03f */
[----:B------:R-:W-:-:S13]  /*ddc0*/  PLOP3.LUT P0, PT, PT, PT, UP0, 0x80, 0x0 ;  /* 0x000000000000781c */ /* 0x000fda0003f0f008 */
[----:B------:R-:W-:Y:S05]  /*ddd0*/  @!P0 BRA `(.L_x_42) ;  /* 0x0000000000408947 */ /* 0x000fea0003800000 */
[----:B------:R-:W-:Y:S01]  /*dde0*/  MOV R2, 0x0 ;  /* 0x0000000000027802 */ /* 0x000fe20000000f00 */
[----:B------:R-:W-:Y:S01]  /*ddf0*/  ULDC.64 UR4, c[0x4][0x138] ;  /* 0x01004e0000047ab9 */ /* 0x000fe20000000a00 */
[----:B------:R-:W-:Y:S01]  /*de00*/  ULDC.64 UR6, c[0x4][0x140] ;  /* 0x0100500000067ab9 */ /* 0x000fe20000000a00 */
[----:B------:R-:W-:Y:S01]  /*de10*/  IMAD.U32 R4, RZ, RZ, UR4 ;  /* 0x00000004ff047e24 */ /* 0x000fe2000f8e00ff */
[----:B------:R-:W-:Y:S01]  /*de20*/  MOV R6, UR6 ;  /* 0x0000000600067c02 */ /* 0x000fe20008000f00 */
[----:B------:R-:W-:Y:S01]  /*de30*/  IMAD.U32 R5, RZ, RZ, UR5 ;  /* 0x00000005ff057e24 */ /* 0x000fe2000f8e00ff */
[----:B------:R-:W0:Y:S01]  /*de40*/  LDC.64 R2, c[0x4][R2] ;  /* 0x0100000002027b82 */ /* 0x000e220000000a00 */
[----:B------:R-:W-:Y:S01]  /*de50*/  ULDC.64 UR4, c[0x4][0x98] ;  /* 0x0100260000047ab9 */ /* 0x000fe20000000a00 */
[----:B------:R-:W-:Y:S01]  /*de60*/  IMAD.U32 R7, RZ, RZ, UR7 ;  /* 0x00000007ff077e24 */ /* 0x000fe2000f8e00ff */
[----:B------:R-:W-:Y:S01]  /*de70*/  MOV R11, UR5 ;  /* 0x00000005000b7c02 */ /* 0x000fe20008000f00 */
[----:B------:R-:W-:Y:S01]  /*de80*/  IMAD.U32 R10, RZ, RZ, UR4 ;  /* 0x00000004ff0a7e24 */ /* 0x000fe2000f8e00ff */
[----:B------:R-:W-:Y:S01]  /*de90*/  MOV R13, RZ ;  /* 0x000000ff000d7202 */ /* 0x000fe20000000f00 */
[----:B------:R-:W-:-:S02]  /*dea0*/  IMAD.MOV.U32 R8, RZ, RZ, 0x70 ;  /* 0x00000070ff087424 */ /* 0x000fc400078e00ff */
[----:B------:R-:W-:-:S07]  /*deb0*/  IMAD.MOV.U32 R12, RZ, RZ, 0x1 ;  /* 0x00000001ff0c7424 */ /* 0x000fce00078e00ff */
[----:B------:R-:W-:-:S07]  /*dec0*/  LEPC R20, `(.L_x_42) ;  /* 0x000000001014794e */ /* 0x000fce0000000000 */
[----:B0----5:R-:W-:Y:S05]  /*ded0*/  CALL.ABS.NOINC R2 ;  /* 0x0000000002007343 */ /* 0x021fea0003c00000 */
.L_x_42:
        /* <DEDUP_REMOVED lines=8> */
[----:B------:R0:W1:Y:S01]  /*df60*/  LDC.64 R2, c[0x4][R16] ;  /* 0x0100000010027b82 */ /* 0x0000620000000a00 */
[----:B------:R-:W-:Y:S01]  /*df70*/  IMAD.U32 R5, RZ, RZ, UR5 ;  /* 0x00000005ff057e24 */ /* 0x000fe2000f8e00ff */
[----:B------:R-:W-:Y:S01]  /*df80*/  ULDC.64 UR4, c[0x4][0xa0] ;  /* 0x0100280000047ab9 */ /* 0x000fe20000000a00 */
[----:B------:R-:W-:Y:S01]  /*df90*/  MOV R6, UR6 ;  /* 0x0000000600067c02 */ /* 0x000fe20008000f00 */
[----:B------:R-:W-:Y:S01]  /*dfa0*/  IMAD.U32 R7, RZ, RZ, UR7 ;  /* 0x00000007ff077e24 */ /* 0x000fe2000f8e00ff */
[----:B------:R-:W-:Y:S01]  /*dfb0*/  MOV R11, UR5 ;  /* 0x00000005000b7c02 */ /* 0x000fe20008000f00 */
[----:B------:R-:W-:Y:S01]  /*dfc0*/  IMAD.U32 R10, RZ, RZ, UR4 ;  /* 0x00000004ff0a7e24 */ /* 0x000fe2000f8e00ff */
[----:B------:R-:W-:Y:S01]  /*dfd0*/  MOV R13, RZ ;  /* 0x000000ff000d7202 */ /* 0x000fe20000000f00 */
[----:B------:R-:W-:-:S02]  /*dfe0*/  IMAD.MOV.U32 R8, RZ, RZ, 0x70 ;  /* 0x00000070ff087424 */ /* 0x000fc400078e00ff */
[----:B0-----:R-:W-:-:S07]  /*dff0*/  IMAD.MOV.U32 R12, RZ, RZ, 0x1 ;  /* 0x00000001ff0c7424 */ /* 0x001fce00078e00ff */
[----:B------:R-:W-:-:S07]  /*e000*/  LEPC R20, `(.L_x_44) ;  /* 0x000000001014794e */ /* 0x000fce0000000000 */
[----:B-1---5:R-:W-:Y:S05]  /*e010*/  CALL.ABS.NOINC R2 ;  /* 0x0000000002007343 */ /* 0x022fea0003c00000 */
.L_x_44:
[----:B------:R0:W1:Y:S01]  /*e020*/  LDC.64 R2, c[0x4][R16] ;  /* 0x0100000010027b82 */ /* 0x0000620000000a00 */
[----:B------:R-:W-:Y:S01]  /*e030*/  ULDC.64 UR4, c[0x4][0x138] ;  /* 0x01004e0000047ab9 */ /* 0x000fe20000000a00 */
[----:B------:R-:W-:Y:S01]  /*e040*/  ULDC.64 UR6, c[0x4][0x140] ;  /* 0x0100500000067ab9 */ /* 0x000fe20000000a00 */
[----:B------:R-:W-:Y:S01]  /*e050*/  IMAD.U32 R4, RZ, RZ, UR4 ;  /* 0x00000004ff047e24 */ /* 0x000fe2000f8e00ff */
[----:B------:R-:W-:Y:S01]  /*e060*/  MOV R6, UR6 ;  /* 0x0000000600067c02 */ /* 0x000fe20008000f00 */
[----:B------:R-:W-:Y:S01]  /*e070*/  IMAD.U32 R5, RZ, RZ, UR5 ;  /* 0x00000005ff057e24 */ /* 0x000fe2000f8e00ff */
[----:B------:R-:W-:Y:S01]  /*e080*/  ULDC.64 UR4, c[0x4][0xa8] ;  /* 0x01002a0000047ab9 */ /* 0x000fe20000000a00 */
[----:B------:R-:W-:Y:S01]  /*e090*/  IMAD.U32 R7, RZ, RZ, UR7 ;  /* 0x00000007ff077e24 */ /* 0x000fe2000f8e00ff */
[----:B------:R-:W-:Y:S01]  /*e0a0*/  MOV R11, UR5 ;  /* 0x00000005000b7c02 */ /* 0x000fe20008000f00 */
[----:B------:R-:W-:Y:S01]  /*e0b0*/  IMAD.U32 R10, RZ, RZ, UR4 ;  /* 0x00000004ff0a7e24 */ /* 0x000fe2000f8e00ff */
[----:B------:R-:W-:Y:S01]  /*e0c0*/  MOV R13, RZ ;  /* 0x000000ff000d7202 */ /* 0x000fe20000000f00 */
[----:B------:R-:W-:-:S02]  /*e0d0*/  IMAD.MOV.U32 R8, RZ, RZ, 0x70 ;  /* 0x00000070ff087424 */ /* 0x000fc400078e00ff */
[----:B0-----:R-:W-:-:S07]  /*e0e0*/  IMAD.MOV.U32 R12, RZ, RZ, 0x1 ;  /* 0x00000001ff0c7424 */ /* 0x001fce00078e00ff */
[----:B------:R-:W-:-:S07]  /*e0f0*/  LEPC R20, `(.L_x_43) ;  /* 0x000000001014794e */ /* 0x000fce0000000000 */
[----:B-1----:R-:W-:Y:S05]  /*e100*/  CALL.ABS.NOINC R2 ;  /* 0x0000000002007343 */ /* 0x002fea0003c00000 */
.L_x_43:
[----:B------:R-:W0:Y:S01]  /*e110*/  LDC.64 R2, c[0x0][0x9f8] ;  /* 0x00027e00ff027b82 */ /* 0x000e220000000a00 */
[----:B------:R-:W-:Y:S01]  /*e120*/  IMAD.MOV.U32 R34, RZ, RZ, R26 ;  /* 0x000000ffff227224 */ /* 0x000fe200078e001a */
[----:B------:R-:W-:-:S06]  /*e130*/  ULDC.64 UR4, c[0x0][0x208] ;  /* 0x0000820000047ab9 */ /* 0x000fcc0000000a00 */
[----:B------:R-:W1:Y:S01]  /*e140*/  LDC R17, c[0x0][0x430] ;  /* 0x00010c00ff117b82 */ /* 0x000e620000000800 */
[----:B0-----:R-:W-:-:S04]  /*e150*/  ISETP.NE.U32.AND P0, PT, R2, RZ, PT ;  /* 0x000000ff0200720c */ /* 0x001fc80003f05070 */
[----:B------:R-:W-:-:S13]  /*e160*/  ISETP.NE.AND.EX P0, PT, R3, RZ, PT, P0 ;  /* 0x000000ff0300720c */ /* 0x000fda0003f05300 */
[----:B------:R-:W0:Y:S01]  /*e170*/  @P0 LDC.64 R2, c[0x0][0x9f8] ;  /* 0x00027e00ff020b82 */ /* 0x000e220000000a00 */
[----:B------:R-:W-:-:S05]  /*e180*/  IMAD.SHL.U32 R8, R25, 0x8, RZ ;  /* 0x0000000819087824 */ /* 0x000fca00078e00ff */
[----:B------:R-:W-:-:S04]  /*e190*/  LOP3.LUT R22, R8, 0x38, RZ, 0xc0, !PT ;  /* 0x0000003808167812 */ /* 0x000fc800078ec0ff */
[----:B------:R-:W-:Y:S01]  /*e1a0*/  LOP3.LUT R37, R22, 0x40, RZ, 0xfc, !PT ;  /* 0x0000004016257812 */ /* 0x000fe200078efcff */
[----:B0-----:R-:W-:-:S05]  /*e1b0*/  @P0 IMAD.WIDE R2, R26, 0x4, R2 ;  /* 0x000000041a020825 */ /* 0x001fca00078e0202 */
[----:B------:R0:W5:Y:S01]  /*e1c0*/  @P0 LDG.E R34, desc[UR4][R2.64] ;  /* 0x0000000402220981 */ /* 0x000162000c1e1900 */
[----:B------:R-:W-:Y:S01]  /*e1d0*/  ULDC UR4, c[0x0][0x2f4] ;  /* 0x0000bd0000047ab9 */ /* 0x000fe20000000800 */
[----:B------:R-:W-:Y:S01]  /*e1e0*/  LOP3.LUT R16, R16, 0xffffffef, RZ, 0xc0, !PT ;  /* 0xffffffef10107812 */ /* 0x000fe200078ec0ff */
[----:B------:R-:W-:Y:S01]  /*e1f0*/  UMOV UR5, 0xffffffff ;  /* 0xffffffff00057882 */ /* 0x000fe20000000000 */
[C---:B------:R-:W-:Y:S02]  /*e200*/  ISETP.GE.AND P0, PT, R22.reuse, UR4, PT ;  /* 0x0000000416007c0c */ /* 0x040fe4000bf06270 */
[----:B------:R-:W-:Y:S02]  /*e210*/  ISETP.GE.AND P2, PT, R37, UR4, PT ;  /* 0x0000000425007c0c */ /* 0x000fe4000bf46270 */
[C---:B------:R-:W-:Y:S02]  /*e220*/  LOP3.LUT R36, R22.reuse, 0x80, RZ, 0xfc, !PT ;  /* 0x0000008016247812 */ /* 0x040fe400078efcff */
[----:B------:R-:W-:-:S02]  /*e230*/  LOP3.LUT R35, R22, 0xc0, RZ, 0xfc, !PT ;  /* 0x000000c016237812 */ /* 0x000fc400078efcff */
[----:B------:R-:W-:Y:S02]  /*e240*/  ISETP.GE.AND P1, PT, R36, UR4, PT ;  /* 0x0000000424007c0c */ /* 0x000fe4000bf26270 */
[C---:B------:R-:W-:Y:S02]  /*e250*/  SHF.L.U32 R24, R25.reuse, 0x4, RZ ;  /* 0x0000000419187819 */ /* 0x040fe400000006ff */
[----:B------:R-:W-:Y:S02]  /*e260*/  LOP3.LUT R9, R25, 0x7f, RZ, 0xc0, !PT ;  /* 0x0000007f19097812 */ /* 0x000fe400078ec0ff */
[----:B------:R-:W-:Y:S02]  /*e270*/  @P0 LOP3.LUT R16, R16, 0x10, RZ, 0xfc, !PT ;  /* 0x0000001010100812 */ /* 0x000fe400078efcff */
[----:B------:R-:W-:Y:S02]  /*e280*/  ISETP.GE.AND P0, PT, R35, UR4, PT ;  /* 0x0000000423007c0c */ /* 0x000fe4000bf06270 */
[----:B------:R-:W-:-:S02]  /*e290*/  LOP3.LUT R16, R16, 0xfffffff7, RZ, 0xc0, !PT ;  /* 0xfffffff710107812 */ /* 0x000fc400078ec0ff */
[----:B------:R-:W-:Y:S02]  /*e2a0*/  LOP3.LUT R24, R24, 0x70, RZ, 0xc0, !PT ;  /* 0x0000007018187812 */ /* 0x000fe400078ec0ff */
[----:B------:R-:W-:-:S04]  /*e2b0*/  @P2 LOP3.LUT R16, R16, 0x8, RZ, 0xfc, !PT ;  /* 0x0000000810102812 */ /* 0x000fc800078efcff */
[----:B------:R-:W-:-:S04]  /*e2c0*/  LOP3.LUT R16, R16, 0xfffffffd, RZ, 0xc0, !PT ;  /* 0xfffffffd10107812 */ /* 0x000fc800078ec0ff */
[----:B------:R-:W-:-:S04]  /*e2d0*/  LOP3.LUT R16, R16, 0xfffffffb, RZ, 0xc0, !PT ;  /* 0xfffffffb10107812 */ /* 0x000fc800078ec0ff */
[----:B------:R-:W-:-:S04]  /*e2e0*/  @P1 LOP3.LUT R16, R16, 0x4, RZ, 0xfc, !PT ;  /* 0x0000000410101812 */ /* 0x000fc800078efcff */
[----:B------:R-:W-:Y:S01]  /*e2f0*/  @P0 LOP3.LUT R16, R16, 0x2, RZ, 0xfc, !PT ;  /* 0x0000000210100812 */ /* 0x000fe200078efcff */
[----:B01----:R-:W-:Y:S06]  /*e300*/  BRA.DIV UR5, `(.L_x_45) ;  /* 0x0000003605287947 */ /* 0x003fec000b800000 */
.L_x_89:
[----:B------:R-:W2:Y:S01]  /*e310*/  LDL R0, [R1+0x4] ;  /* 0x0000040001007983 */ /* 0x000ea20000100800 */
[----:B------:R-:W-:Y:S01]  /*e320*/  ISETP.NE.AND P1, PT, R17, 0x1, PT ;  /* 0x000000011100780c */ /* 0x000fe20003f25270 */
[----:B------:R-:W-:Y:S01]  /*e330*/  UIADD3 UR4, UR46, -0x1, URZ ;  /* 0xffffffff2e047890 */ /* 0x000fe2000fffe03f */
[----:B-----5:R-:W-:Y:S01]  /*e340*/  SHF.R.S32.HI R13, RZ, 0x1f, R34 ;  /* 0x0000001fff0d7819 */ /* 0x020fe20000011422 */
[----:B------:R-:W-:Y:S01]  /*e350*/  ULDC.64 UR6, c[0x0][0x208] ;  /* 0x0000820000067ab9 */ /* 0x000fe20000000a00 */
[----:B------:R-:W-:-:S03]  /*e360*/  LOP3.LUT R16, R16, 0xffffffbf, RZ, 0xc0, !PT ;  /* 0xffffffbf10107812 */ /* 0x000fc600078ec0ff */
[----:B------:R-:W-:Y:S01]  /*e370*/  IMAD.U32 R10, RZ, RZ, UR4 ;  /* 0x00000004ff0a7e24 */ /* 0x000fe2000f8e00ff */
[----:B------:R0:W-:Y:S05]  /*e380*/  STL [R1], R13 ;  /* 0x0000000d01007387 */ /* 0x0001ea0000100800 */
[----:B------:R-:W1:Y:S01]  /*e390*/  @P1 LDC R3, c[0x0][0x434] ;  /* 0x00010d00ff031b82 */ /* 0x000e620000000800 */
[----:B------:R-:W-:-:S07]  /*e3a0*/  @P1 LOP3.LUT R16, R16, 0x40, RZ, 0xfc, !PT ;  /* 0x0000004010101812 */ /* 0x000fce00078efcff */
[----:B------:R-:W3:Y:S01]  /*e3b0*/  @P1 LDC R5, c[0x0][0x438] ;  /* 0x00010e00ff051b82 */ /* 0x000ee20000000800 */
[----:B------:R-:W-:Y:S01]  /*e3c0*/  LOP3.LUT R16, R16, 0xfffffffe, RZ, 0xc0, !PT ;  /* 0xfffffffe10107812 */ /* 0x000fe200078ec0ff */
[----:B------:R-:W-:Y:S01]  /*e3d0*/  IMAD.U32 R30, RZ, RZ, UR4 ;  /* 0x00000004ff1e7e24 */ /* 0x000fe2000f8e00ff */
[----:B------:R-:W-:-:S04]  /*e3e0*/  MOV R33, UR39 ;  /* 0x0000002700217c02 */ /* 0x000fc80008000f00 */
[----:B------:R-:W-:Y:S02]  /*e3f0*/  SHF.R.S32.HI R33, RZ, 0x1f, R33 ;  /* 0x0000001fff217819 */ /* 0x000fe40000011421 */
[----:B--2---:R-:W-:Y:S02]  /*e400*/  R2UR UR5, R0 ;  /* 0x00000000000572ca */ /* 0x004fe400000e0000 */
[----:B------:R-:W-:-:S04]  /*e410*/  SHF.R.U32.HI R0, RZ, 0x3, R9 ;  /* 0x00000003ff007819 */ /* 0x000fc80000011609 */
[----:B------:R-:W-:-:S05]  /*e420*/  LOP3.LUT R12, R24, R0, RZ, 0xfc, !PT ;  /* 0x00000000180c7212 */ /* 0x000fca00078efcff */
[----:B------:R-:W-:-:S05]  /*e430*/  IMAD R10, R10, 0x50, R12 ;  /* 0x000000500a0a7824 */ /* 0x000fca00078e020c */
[C---:B------:R-:W-:Y:S01]  /*e440*/  ISETP.GE.AND P0, PT, R10.reuse, UR40, PT ;  /* 0x000000280a007c0c */ /* 0x040fe2000bf06270 */
[----:B------:R-:W-:-:S03]  /*e450*/  IMAD.IADD R10, R10, 0x1, R19 ;  /* 0x000000010a0a7824 */ /* 0x000fc600078e0213 */
[----:B------:R-:W-:Y:S01]  /*e460*/  ISETP.GT.U32.OR P0, PT, R12, 0x4f, P0 ;  /* 0x0000004f0c00780c */ /* 0x000fe20000704470 */
[----:B-1----:R-:W-:Y:S01]  /*e470*/  @P1 IMAD.HI.U32 R0, R10, R3, RZ ;  /* 0x000000030a001227 */ /* 0x002fe200078e00ff */
[----:B------:R-:W-:-:S04]  /*e480*/  MOV R11, R10 ;  /* 0x0000000a000b7202 */ /* 0x000fc80000000f00 */
[----:B---3--:R-:W-:-:S07]  /*e490*/  @P1 SHF.R.U32.HI R11, RZ, R5, R0 ;  /* 0x00000005ff0b1219 */ /* 0x008fce0000011600 */
[----:B------:R-:W1:Y:S01]  /*e4a0*/  @!P0 LDC.64 R6, c[0x0][0x428] ;  /* 0x00010a00ff068b82 */ /* 0x000e620000000a00 */
[--C-:B------:R-:W-:Y:S01]  /*e4b0*/  @!P0 SHF.R.S32.HI R3, RZ, 0x1f, R11.reuse ;  /* 0x0000001fff038819 */ /* 0x100fe2000001140b */
[----:B------:R-:W-:-:S06]  /*e4c0*/  @!P0 IMAD.MOV.U32 R2, RZ, RZ, R11 ;  /* 0x000000ffff028224 */ /* 0x000fcc00078e000b */
[----:B------:R-:W2:Y:S01]  /*e4d0*/  @!P0 LDC.64 R4, c[0x0][0x418] ;  /* 0x00010600ff048b82 */ /* 0x000ea20000000a00 */
[-C--:B-1----:R-:W-:Y:S02]  /*e4e0*/  @!P0 IMAD R0, R13, R6.reuse, RZ ;  /* 0x000000060d008224 */ /* 0x082fe400078e02ff */
[----:B------:R-:W-:-:S04]  /*e4f0*/  @!P0 IMAD.WIDE.U32 R2, R34, R6, R2 ;  /* 0x0000000622028225 */ /* 0x000fc800078e0002 */
[----:B------:R-:W-:Y:S01]  /*e500*/  @!P0 IMAD R7, R34, R7, R0 ;  /* 0x0000000722078224 */ /* 0x000fe200078e0200 */
[----:B--2---:R-:W-:-:S03]  /*e510*/  @!P0 LEA R4, P1, R2, R4, 0x2 ;  /* 0x0000000402048211 */ /* 0x004fc600078210ff */
[----:B------:R-:W-:Y:S01]  /*e520*/  @!P0 IMAD.IADD R0, R3, 0x1, R7 ;  /* 0x0000000103008824 */ /* 0x000fe200078e0207 */
[----:B------:R-:W-:-:S04]  /*e530*/  ULOP3.LUT UR5, UR5, 0x2, URZ, 0xfc, !UPT ;  /* 0x0000000205057892 */ /* 0x000fc8000f8efc3f */
[----:B------:R-:W-:Y:S02]  /*e540*/  @!P0 LEA.HI.X R5, R2, R5, R0, 0x2, P1 ;  /* 0x0000000502058211 */ /* 0x000fe400008f1400 */
[----:B------:R-:W-:Y:S01]  /*e550*/  MOV R0, RZ ;  /* 0x000000ff00007202 */ /* 0x000fe20000000f00 */
[----:B------:R-:W-:-:S05]  /*e560*/  IMAD.U32 R2, RZ, RZ, UR5 ;  /* 0x00000005ff027e24 */ /* 0x000fca000f8e00ff */
[----:B------:R0:W5:Y:S01]  /*e570*/  @!P0 LDG.E R0, desc[UR6][R4.64] ;  /* 0x0000000604008981 */ /* 0x000162000c1e1900 */
[----:B------:R-:W-:Y:S01]  /*e580*/  ISETP.GT.U32.AND P0, PT, R12, 0x4f, PT ;  /* 0x0000004f0c00780c */ /* 0x000fe20003f04070 */
[----:B------:R-:W-:Y:S01]  /*e590*/  IMAD.MOV R3, RZ, RZ, -R11 ;  /* 0x000000ffff037224 */ /* 0x000fe200078e0a0b */
[----:B------:R-:W-:-:S03]  /*e5a0*/  ISETP.NE.AND P2, PT, R2, 0x3, PT ;  /* 0x000000030200780c */ /* 0x000fc60003f45270 */
[----:B------:R-:W-:-:S08]  /*e5b0*/  IMAD R6, R17, R3, R10 ;  /* 0x0000000311067224 */ /* 0x000fd000078e020a */
[----:B------:R-:W-:-:S04]  /*e5c0*/  @P0 LOP3.LUT R16, R16, 0x1, RZ, 0xfc, !PT ;  /* 0x0000000110100812 */ /* 0x000fc800078efcff */
[----:B------:R-:W-:-:S04]  /*e5d0*/  LOP3.LUT R16, R16, 0xffffffdf, RZ, 0xc0, !PT ;  /* 0xffffffdf10107812 */ /* 0x000fc800078ec0ff */
[----:B------:R-:W-:Y:S01]  /*e5e0*/  @P2 LOP3.LUT R16, R16, 0x20, RZ, 0xfc, !PT ;  /* 0x0000002010102812 */ /* 0x000fe200078efcff */
[----:B0-----:R-:W-:Y:S06]  /*e5f0*/  @!P2 BRA `(.L_x_46) ;  /* 0x000000000004a947 */ /* 0x001fec0003800000 */
[----:B------:R-:W-:Y:S01]  /*e600*/  BPT.TRAP 0x1 ;  /* 0x000000040000795c */ /* 0x000fe20000300000 */
.L_x_46:
[----:B------:R-:W-:Y:S01]  /*e610*/  SHF.R.S32.HI R5, RZ, 0x1f, R6 ;  /* 0x0000001fff057819 */ /* 0x000fe20000011406 */
[----:B------:R-:W-:Y:S01]  /*e620*/  ULDC.64 UR4, c[0x0][0x328] ;  /* 0x0000ca0000047ab9 */ /* 0x000fe20000000a00 */
[----:B-----5:R-:W-:Y:S02]  /*e630*/  SHF.R.S32.HI R4, RZ, 0x1f, R0 ;  /* 0x0000001fff047819 */ /* 0x020fe40000011400 */
[----:B------:R-:W-:Y:S01]  /*e640*/  R2UR UR6, R33 ;  /* 0x00000000210672ca */ /* 0x000fe200000e0000 */
[----:B------:R-:W-:-:S04]  /*e650*/  IMAD R3, R5, UR4, RZ ;  /* 0x0000000405037c24 */ /* 0x000fc8000f8e02ff */
[C---:B------:R-:W-:Y:S02]  /*e660*/  IMAD R7, R6.reuse, UR5, R3 ;  /* 0x0000000506077c24 */ /* 0x040fe4000f8e0203 */
[----:B------:R-:W-:Y:S01]  /*e670*/  IMAD.WIDE.U32 R2, R6, UR4, RZ ;  /* 0x0000000406027c25 */ /* 0x000fe2000f8e00ff */
[----:B------:R-:W-:-:S03]  /*e680*/  ULDC.64 UR4, c[0x0][0x338] ;  /* 0x0000ce0000047ab9 */ /* 0x000fc60000000a00 */
[----:B------:R-:W-:Y:S02]  /*e690*/  IMAD.IADD R3, R3, 0x1, R7 ;  /* 0x0000000103037824 */ /* 0x000fe400078e0207 */
[----:B------:R-:W-:Y:S02]  /*e6a0*/  IMAD R7, R4, UR4, RZ ;  /* 0x0000000404077c24 */ /* 0x000fe4000f8e02ff */
[----:B------:R-:W-:-:S04]  /*e6b0*/  IMAD.WIDE.U32 R2, R0, UR4, R2 ;  /* 0x0000000400027c25 */ /* 0x000fc8000f8e0002 */
[----:B------:R-:W-:Y:S01]  /*e6c0*/  IMAD R7, R0, UR5, R7 ;  /* 0x0000000500077c24 */ /* 0x000fe2000f8e0207 */
[----:B------:R-:W-:-:S04]  /*e6d0*/  ULDC.64 UR4, c[0x0][0x330] ;  /* 0x0000cc0000047ab9 */ /* 0x000fc80000000a00 */
[----:B------:R-:W-:Y:S01]  /*e6e0*/  IADD3 R3, R3, R7, RZ ;  /* 0x0000000703037210 */ /* 0x000fe20007ffe0ff */
[----:B------:R-:W-:Y:S01]  /*e6f0*/  IMAD.U32 R7, RZ, RZ, UR4 ;  /* 0x00000004ff077e24 */ /* 0x000fe2000f8e00ff */
[----:B------:R-:W-:-:S03]  /*e700*/  UIMAD UR4, UR6, UR4, URZ ;  /* 0x00000004060472a4 */ /* 0x000fc6000f8e023f */
[----:B------:R-:W-:Y:S01]  /*e710*/  IMAD.WIDE.U32 R2, R7, UR39, R2 ;  /* 0x0000002707027c25 */ /* 0x000fe2000f8e0002 */
[----:B------:R-:W-:Y:S01]  /*e720*/  UIMAD UR4, UR39, UR5, UR4 ;  /* 0x00000005270472a4 */ /* 0x000fe2000f8e0204 */
[----:B------:R-:W-:Y:S02]  /*e730*/  ULDC.64 UR6, c[0x0][0x318] ;  /* 0x0000c60000067ab9 */ /* 0x000fe40000000a00 */
[----:B------:R-:W-:-:S03]  /*e740*/  LEA R17, P0, R2, UR6, 0x1 ;  /* 0x0000000602117c11 */ /* 0x000fc6000f8008ff */
[----:B------:R-:W-:-:S05]  /*e750*/  VIADD R3, R3, UR4 ;  /* 0x0000000403037c36 */ /* 0x000fca0008000000 */
[----:B------:R-:W-:Y:S02]  /*e760*/  LEA.HI.X R18, R2, UR7, R3, 0x1, P0 ;  /* 0x0000000702127c11 */ /* 0x000fe400080f0c03 */
[----:B------:R-:W-:-:S04]  /*e770*/  MOV R2, 0x1 ;  /* 0x0000000100027802 */ /* 0x000fc80000000f00 */
[----:B------:R-:W-:-:S04]  /*e780*/  SHF.L.U32 R2, R2, 0x1f, RZ ;  /* 0x0000001f02027819 */ /* 0x000fc800000006ff */
[----:B------:R-:W0:Y:S02]  /*e790*/  SYNCS.PHASECHK.TRANS64.TRYWAIT P0, [UR42+0x38840], R2 ;  /* 0x03884002ff0075a7 */ /* 0x000e24000800016a */
[----:B0-----:R-:W-:Y:S05]  /*e7a0*/  @!P0 BRA `(.L_x_47) ;  /* 0x0000003000208947 */ /* 0x001fea0003800000 */
.L_x_90:
[----:B------:R-:W-:Y:S01]  /*e7b0*/  ULDC.64 UR4, c[0x0][0x300] ;  /* 0x0000c00000047ab9 */ /* 0x000fe20000000a00 */
[----:B------:R-:W-:Y:S01]  /*e7c0*/  R2UR UR6, R33 ;  /* 0x00000000210672ca */ /* 0x000fe200000e0000 */
[----:B------:R-:W-:Y:S01]  /*e7d0*/  IMAD R5, R5, UR4, RZ ;  /* 0x0000000405057c24 */ /* 0x000fe2000f8e02ff */
[----:B------:R-:W-:Y:S01]  /*e7e0*/  SHF.R.U32.HI R27, RZ, 0x3, R9 ;  /* 0x00000003ff1b7819 */ /* 0x000fe20000011609 */
[----:B0-----:R-:W-:Y:S01]  /*e7f0*/  IMAD.WIDE.U32 R2, R6, UR4, RZ ;  /* 0x0000000406027c25 */ /* 0x001fe2000f8e00ff */
[----:B------:R-:W-:-:S03]  /*e800*/  SHF.L.U32 R31, R9, 0x3, RZ ;  /* 0x00000003091f7819 */ /* 0x000fc600000006ff */
[----:B------:R-:W-:Y:S01]  /*e810*/  IMAD R5, R6, UR5, R5 ;  /* 0x0000000506057c24 */ /* 0x000fe2000f8e0205 */
[----:B------:R-:W-:-:S03]  /*e820*/  ULDC.64 UR4, c[0x0][0x310] ;  /* 0x0000c40000047ab9 */ /* 0x000fc60000000a00 */
[----:B------:R-:W-:Y:S02]  /*e830*/  IMAD.IADD R3, R3, 0x1, R5 ;  /* 0x0000000103037824 */ /* 0x000fe400078e0205 */
[----:B------:R-:W-:Y:S02]  /*e840*/  IMAD R5, R4, UR4, RZ ;  /* 0x0000000404057c24 */ /* 0x000fe4000f8e02ff */
[----:B------:R-:W-:-:S04]  /*e850*/  IMAD.WIDE.U32 R2, R0, UR4, R2 ;  /* 0x0000000400027c25 */ /* 0x000fc8000f8e0002 */
[----:B------:R-:W-:Y:S01]  /*e860*/  IMAD R5, R0, UR5, R5 ;  /* 0x0000000500057c24 */ /* 0x000fe2000f8e0205 */
[----:B------:R-:W-:-:S03]  /*e870*/  ULDC.64 UR4, c[0x0][0x308] ;  /* 0x0000c20000047ab9 */ /* 0x000fc60000000a00 */
[----:B------:R-:W-:Y:S01]  /*e880*/  IMAD.IADD R3, R3, 0x1, R5 ;  /* 0x0000000103037824 */ /* 0x000fe200078e0205 */
[----:B------:R-:W-:Y:S01]  /*e890*/  MOV R5, UR4 ;  /* 0x0000000400057c02 */ /* 0x000fe20008000f00 */
[----:B------:R-:W-:-:S03]  /*e8a0*/  UIMAD UR4, UR6, UR4, URZ ;  /* 0x00000004060472a4 */ /* 0x000fc6000f8e023f */
[----:B------:R-:W-:Y:S01]  /*e8b0*/  ULDC.64 UR6, c[0x0][0x2e8] ;  /* 0x0000ba0000067ab9 */ /* 0x000fe20000000a00 */
[----:B------:R-:W-:Y:S02]  /*e8c0*/  UIMAD UR4, UR39, UR5, UR4 ;  /* 0x00000005270472a4 */ /* 0x000fe4000f8e0204 */
[----:B------:R-:W-:-:S04]  /*e8d0*/  IMAD.WIDE.U32 R2, R5, UR39, R2 ;  /* 0x0000002705027c25 */ /* 0x000fc8000f8e0002 */
[----:B------:R-:W-:Y:S01]  /*e8e0*/  VIADD R7, R3, UR4 ;  /* 0x0000000403077c36 */ /* 0x000fe20008000000 */
[----:B------:R-:W-:Y:S01]  /*e8f0*/  LOP3.LUT R3, R8, 0x1c0, RZ, 0xc0, !PT ;  /* 0x000001c008037812 */ /* 0x000fe200078ec0ff */
[----:B------:R-:W-:Y:S01]  /*e900*/  UMOV UR4, 0xffffffff ;  /* 0xffffffff00047882 */ /* 0x000fe20000000000 */
[C---:B------:R-:W-:Y:S02]  /*e910*/  LEA R0, P0, R2.reuse, UR6, 0x1 ;  /* 0x0000000602007c11 */ /* 0x040fe4000f8008ff */
[----:B------:R-:W-:Y:S01]  /*e920*/  LOP3.LUT R8, R3, 0x38, R8, 0xf8, !PT ;  /* 0x0000003803087812 */ /* 0x000fe200078ef808 */
[----:B------:R-:W-:Y:S01]  /*e930*/  IMAD.MOV.U32 R3, RZ, RZ, -0x50 ;  /* 0xffffffb0ff037424 */ /* 0x000fe200078e00ff */
[----:B------:R-:W-:Y:S02]  /*e940*/  LEA.HI.X R7, R2, UR7, R7, 0x1, P0 ;  /* 0x0000000702077c11 */ /* 0x000fe400080f0c07 */
[----:B------:R-:W-:Y:S01]  /*e950*/  LOP3.LUT R8, R8, 0x38, R25, 0x78, !PT ;  /* 0x0000003808087812 */ /* 0x000fe200078e7819 */
[----:B------:R-:W-:-:S03]  /*e960*/  IMAD R6, R30, R3, UR40 ;  /* 0x000000281e067e24 */ /* 0x000fc6000f8e0203 */
[----:B------:R-:W-:Y:S01]  /*e970*/  LOP3.LUT R31, R8, 0x200, R31, 0xf8, !PT ;  /* 0x00000200081f7812 */ /* 0x000fe200078ef81f */
[----:B------:R-:W-:-:S05]  /*e980*/  IMAD.IADD R6, R6, 0x1, -R27 ;  /* 0x0000000106067824 */ /* 0x000fca00078e0a1b */
[----:B------:R-:W-:Y:S01]  /*e990*/  ISETP.GE.AND P0, PT, R6, 0x1, PT ;  /* 0x000000010600780c */ /* 0x000fe20003f06270 */
[----:B------:R-:W-:-:S12]  /*e9a0*/  BRA.DIV UR4, `(.L_x_48) ;  /* 0x0000002e04b87947 */ /* 0x000fd8000b800000 */
[----:B------:R-:W-:Y:S01]  /*e9b0*/  SHFL.IDX PT, R5, R7, RZ, 0x181f ;  /* 0x00181fff07057589 */ /* 0x000fe200000e0000 */
[C---:B------:R-:W-:Y:S01]  /*e9c0*/  LOP3.LUT P4, RZ, R16.reuse, 0x10, RZ, 0xc0, !PT ;  /* 0x0000001010ff7812 */ /* 0x040fe2000788c0ff */
[----:B------:R-:W-:Y:S01]  /*e9d0*/  ULDC.64 UR4, c[0x0][0x208] ;  /* 0x0000820000047ab9 */ /* 0x000fe20000000a00 */
[C---:B------:R-:W-:Y:S01]  /*e9e0*/  LOP3.LUT P3, RZ, R16.reuse, 0x8, RZ, 0xc0, !PT ;  /* 0x0000000810ff7812 */ /* 0x040fe2000786c0ff */
[----:B------:R-:W0:Y:S01]  /*e9f0*/  SHFL.IDX PT, R4, R0, RZ, 0x181f ;  /* 0x00181fff00047589 */ /* 0x000e2200000e0000 */
[C---:B------:R-:W-:Y:S02]  /*ea00*/  LOP3.LUT P2, RZ, R16.reuse, 0x4, RZ, 0xc0, !PT ;  /* 0x0000000410ff7812 */ /* 0x040fe4000784c0ff */
[----:B------:R-:W-:Y:S01]  /*ea10*/  LOP3.LUT P1, RZ, R16, 0x2, RZ, 0xc0, !PT ;  /* 0x0000000210ff7812 */ /* 0x000fe2000782c0ff */
[----:B------:R-:W-:Y:S01]  /*ea20*/  SHFL.IDX PT, R3, R7, 0x1, 0x181f ;  /* 0x00381f0007037f89 */ /* 0x000fe200000e0000 */
[----:B------:R-:W-:-:S03]  /*ea30*/  @P0 LEA R9, R31, UR42, 0x1 ;  /* 0x0000002a1f090c11 */ /* 0x000fc6000f8e08ff */
[----:B------:R-:W1:Y:S04]  /*ea40*/  SHFL.IDX PT, R2, R0, 0x1, 0x181f ;  /* 0x00381f0000027f89 */ /* 0x000e6800000e0000 */
[----:B------:R-:W-:Y:S01]  /*ea50*/  SHFL.IDX PT, R14, R0, 0x4, 0x181f ;  /* 0x00981f00000e7f89 */ /* 0x000fe200000e0000 */
[----:B0-----:R-:W-:-:S05]  /*ea60*/  @P0 IMAD.WIDE.U32 R4, R22, 0x2, R4 ;  /* 0x0000000216040825 */ /* 0x001fca00078e0004 */
[----:B------:R-:W-:Y:S04]  /*ea70*/  @P0 LDGSTS.E.BYPASS.LTC128B.128 [R9+0x24400], desc[UR4][R4.64], !P4 ;  /* 0x2440000004090fae */ /* 0x000fe8000e101d44 */
[----:B------:R-:W-:Y:S04]  /*ea80*/  @P0 LDGSTS.E.BYPASS.LTC128B.128 [R9+0x26c00], desc[UR4][R4.64+0x80], !P3 ;  /* 0x26c0008004090fae */ /* 0x000fe8000d901d44 */
[----:B------:R-:W-:Y:S04]  /*ea90*/  @P0 LDGSTS.E.BYPASS.LTC128B.128 [R9+0x29400], desc[UR4][R4.64+0x100], !P2 ;  /* 0x2940010004090fae */ /* 0x000fe8000d101d44 */
[----:B------:R0:W-:Y:S01]  /*eaa0*/  @P0 LDGSTS.E.BYPASS.LTC128B.128 [R9+0x2bc00], desc[UR4][R4.64+0x180], !P1 ;  /* 0x2bc0018004090fae */ /* 0x0001e2000c901d44 */
[----:B------:R-:W-:-:S03]  /*eab0*/  ISETP.GE.AND P0, PT, R6, 0x11, PT ;  /* 0x000000110600780c */ /* 0x000fc60003f06270 */
[----:B0-----:R-:W-:Y:S10]  /*eac0*/  SHFL.IDX PT, R5, R7, 0x2, 0x181f ;  /* 0x00581f0007057f89 */ /* 0x001ff400000e0000 */
[----:B-1----:R-:W-:Y:S01]  /*ead0*/  @P0 IMAD.WIDE.U32 R2, R22, 0x2, R2 ;  /* 0x0000000216020825 */ /* 0x002fe200078e0002 */
[----:B------:R-:W-:Y:S01]  /*eae0*/  @P0 LEA R21, R31, UR42, 0x1 ;  /* 0x0000002a1f150c11 */ /* 0x000fe2000f8e08ff */
[----:B------:R-:W0:Y:S04]  /*eaf0*/  SHFL.IDX PT, R4, R0, 0x2, 0x181f ;  /* 0x00581f0000047f89 */ /* 0x000e2800000e0000 */
[----:B------:R-:W-:Y:S04]  /*eb00*/  @P0 LDGSTS.E.BYPASS.LTC128B.128 [R21+0x24c00], desc[UR4][R2.64], !P4 ;  /* 0x24c0000002150fae */ /* 0x000fe8000e101d44 */
[----:B------:R-:W-:Y:S04]  /*eb10*/  @P0 LDGSTS.E.BYPASS.LTC128B.128 [R21+0x27400], desc[UR4][R2.64+0x80], !P3 ;  /* 0x2740008002150fae */ /* 0x000fe8000d901d44 */
[----:B------:R-:W-:Y:S04]  /*eb20*/  @P0 LDGSTS.E.BYPASS.LTC128B.128 [R21+0x29c00], desc[UR4][R2.64+0x100], !P2 ;  /* 0x29c0010002150fae */ /* 0x000fe8000d101d44 */
[----:B------:R1:W-:Y:S01]  /*eb30*/  @P0 LDGSTS.E.BYPASS.LTC128B.128 [R21+0x2c400], desc[UR4][R2.64+0x180], !P1 ;  /* 0x2c40018002150fae */ /* 0x0003e2000c901d44 */
[----:B------:R-:W-:-:S03]  /*eb40*/  ISETP.GE.AND P0, PT, R6, 0x21, PT ;  /* 0x000000210600780c */ /* 0x000fc60003f06270 */
[----:B-1----:R-:W-:Y:S10]  /*eb50*/  SHFL.IDX PT, R3, R7, 0x3, 0x181f ;  /* 0x00781f0007037f89 */ /* 0x002ff400000e0000 */
[----:B0-----:R-:W-:Y:S01]  /*eb60*/  @P0 IMAD.WIDE.U32 R4, R22, 0x2, R4 ;  /* 0x0000000216040825 */ /* 0x001fe200078e0004 */
[----:B------:R-:W-:Y:S01]  /*eb70*/  @P0 LEA R9, R31, UR42, 0x1 ;  /* 0x0000002a1f090c11 */ /* 0x000fe2000f8e08ff */
[----:B------:R-:W0:Y:S04]  /*eb80*/  SHFL.IDX PT, R2, R0, 0x3, 0x181f ;  /* 0x00781f0000027f89 */ /* 0x000e2800000e0000 */
[----:B------:R-:W-:Y:S04]  /*eb90*/  @P0 LDGSTS.E.BYPASS.LTC128B.128 [R9+0x25400], desc[UR4][R4.64], !P4 ;  /* 0x2540000004090fae */ /* 0x000fe8000e101d44 */
[----:B------:R-:W-:Y:S04]  /*eba0*/  @P0 LDGSTS.E.BYPASS.LTC128B.128 [R9+0x27c00], desc[UR4][R4.64+0x80], !P3 ;  /* 0x27c0008004090fae */ /* 0x000fe8000d901d44 */
[----:B------:R-:W-:Y:S04]  /*ebb0*/  @P0 LDGSTS.E.BYPASS.LTC128B.128 [R9+0x2a400], desc[UR4][R4.64+0x100], !P2 ;  /* 0x2a40010004090fae */ /* 0x000fe8000d101d44 */
[----:B------:R1:W-:Y:S01]  /*ebc0*/  @P0 LDGSTS.E.BYPASS.LTC128B.128 [R9+0x2cc00], desc[UR4][R4.64+0x180], !P1 ;  /* 0x2cc0018004090fae */ /* 0x0003e2000c901d44 */
[----:B------:R-:W-:-:S03]  /*ebd0*/  ISETP.GE.AND P0, PT, R6, 0x31, PT ;  /* 0x000000310600780c */ /* 0x000fc60003f06270 */
[----:B-1----:R1:W2:Y:S10]  /*ebe0*/  SHFL.IDX PT, R4, R7, 0x4, 0x181f ;  /* 0x00981f0007047f89 */ /* 0x0022b400000e0000 */
[----:B0-----:R-:W-:Y:S01]  /*ebf0*/  @P0 IMAD.WIDE.U32 R2, R22, 0x2, R2 ;  /* 0x0000000216020825 */ /* 0x001fe200078e0002 */
[----:B------:R-:W-:-:S05]  /*ec00*/  @P0 LEA R21, R31, UR42, 0x1 ;  /* 0x0000002a1f150c11 */ /* 0x000fca000f8e08ff */
[----:B------:R1:W-:Y:S04]  /*ec10*/  @P0 LDGSTS.E.BYPASS.LTC128B.128 [R21+0x25c00], desc[UR4][R2.64], !P4 ;  /* 0x25c0000002150fae */ /* 0x0003e8000e101d44 */
[----:B------:R1:W-:Y:S04]  /*ec20*/  @P0 LDGSTS.E.BYPASS.LTC128B.128 [R21+0x28400], desc[UR4][R2.64+0x80], !P3 ;  /* 0x2840008002150fae */ /* 0x0003e8000d901d44 */
[----:B------:R1:W-:Y:S04]  /*ec30*/  @P0 LDGSTS.E.BYPASS.LTC128B.128 [R21+0x2ac00], desc[UR4][R2.64+0x100], !P2 ;  /* 0x2ac0010002150fae */ /* 0x0003e8000d101d44 */
[----:B------:R1:W-:Y:S02]  /*ec40*/  @P0 LDGSTS.E.BYPASS.LTC128B.128 [R21+0x2d400], desc[UR4][R2.64+0x180], !P1 ;  /* 0x2d40018002150fae */ /* 0x0003e4000c901d44 */
.L_x_102:
[----:B------:R-:W-:Y:S01]  /*ec50*/  ISETP.GE.AND P0, PT, R6, 0x41, PT ;  /* 0x000000410600780c */ /* 0x000fe20003f06270 */
[----:B------:R-:W-:Y:S01]  /*ec60*/  BSSY B0, `(.L_x_49) ;  /* 0x0000012000007945 */ /* 0x000fe20003800000 */
[----:B-1----:R-:W-:Y:S01]  /*ec70*/  IMAD.MOV.U32 R2, RZ, RZ, R14 ;  /* 0x000000ffff027224 */ /* 0x002fe200078e000e */
[----:B--2---:R-:W-:-:S10]  /*ec80*/  MOV R3, R4 ;  /* 0x0000000400037202 */ /* 0x004fd40000000f00 */
[----:B------:R-:W-:Y:S05]  /*ec90*/  @!P0 BRA `(.L_x_50) ;  /* 0x0000000000388947 */ /* 0x000fea0003800000 */
[----:B------:R-:W-:Y:S01]  /*eca0*/  LOP3.LUT P4, RZ, R16, 0x10, RZ, 0xc0, !PT ;  /* 0x0000001010ff7812 */ /* 0x000fe2000788c0ff */
[----:B------:R-:W-:Y:S01]  /*ecb0*/  IMAD.WIDE.U32 R2, R22, 0x2, R2 ;  /* 0x0000000216027825 */ /* 0x000fe200078e0002 */
[C---:B------:R-:W-:Y:S01]  /*ecc0*/  LOP3.LUT P3, RZ, R16.reuse, 0x8, RZ, 0xc0, !PT ;  /* 0x0000000810ff7812 */ /* 0x040fe2000786c0ff */
[----:B------:R-:W-:Y:S01]  /*ecd0*/  ULDC.64 UR4, c[0x0][0x208] ;  /* 0x0000820000047ab9 */ /* 0x000fe20000000a00 */
[C---:B------:R-:W-:Y:S02]  /*ece0*/  LOP3.LUT P2, RZ, R16.reuse, 0x4, RZ, 0xc0, !PT ;  /* 0x0000000410ff7812 */ /* 0x040fe4000784c0ff */
[----:B------:R-:W-:Y:S02]  /*ecf0*/  LOP3.LUT P1, RZ, R16, 0x2, RZ, 0xc0, !PT ;  /* 0x0000000210ff7812 */ /* 0x000fe4000782c0ff */
[----:B------:R-:W-:-:S05]  /*ed00*/  LEA R5, R31, UR42, 0x1 ;  /* 0x0000002a1f057c11 */ /* 0x000fca000f8e08ff */
[----:B------:R-:W-:Y:S01]  /*ed10*/  @!PT LDS RZ, [RZ] ;  /* 0x00000000fffff984 */ /* 0x000fe20000000800 */
[----:B------:R-:W-:Y:S01]  /*ed20*/  @!PT LDS RZ, [RZ] ;  /* 0x00000000fffff984 */ /* 0x000fe20000000800 */
[----:B------:R-:W-:Y:S01]  /*ed30*/  @!PT LDS RZ, [RZ] ;  /* 0x00000000fffff984 */ /* 0x000fe20000000800 */
[----:B------:R0:W-:Y:S04]  /*ed40*/  LDGSTS.E.BYPASS.LTC128B.128 [R5+0x26400], desc[UR4][R2.64], !P4 ;  /* 0x2640000002057fae */ /* 0x0001e8000e101d44 */
[----:B------:R0:W-:Y:S04]  /*ed50*/  LDGSTS.E.BYPASS.LTC128B.128 [R5+0x28c00], desc[UR4][R2.64+0x80], !P3 ;  /* 0x28c0008002057fae */ /* 0x0001e8000d901d44 */
[----:B------:R0:W-:Y:S04]  /*ed60*/  LDGSTS.E.BYPASS.LTC128B.128 [R5+0x2b400], desc[UR4][R2.64+0x100], !P2 ;  /* 0x2b40010002057fae */ /* 0x0001e8000d101d44 */
[----:B------:R0:W-:Y:S02]  /*ed70*/  LDGSTS.E.BYPASS.LTC128B.128 [R5+0x2dc00], desc[UR4][R2.64+0x180], !P1 ;  /* 0x2dc0018002057fae */ /* 0x0001e4000c901d44 */
.L_x_50:
[----:B------:R-:W-:Y:S05]  /*ed80*/  BSYNC B0 ;  /* 0x0000000000007941 */ /* 0x000fea0003800000 */
.L_x_49:
[----:B------:R-:W-:Y:S01]  /*ed90*/  NOP ;  /* 0x0000000000007918 */ /* 0x000fe20000000000 */
[----:B------:R-:W-:Y:S01]  /*eda0*/  SYNCS.ARRIVE.TRANS64.RED.A0T1 RZ, [UR42+0x38830], RZ ;  /* 0x038830ffffff79a7 */ /* 0x000fe2000820042a */
[----:B------:R-:W-:Y:S01]  /*edb0*/  ARRIVES.LDGSTSBAR.64.TRANSCNT [UR42+0x38830] ;  /* 0x03883000ff0079b0 */ /* 0x000fe20008000aaa */
[----:B------:R-:W-:Y:S01]  /*edc0*/  NOP ;  /* 0x0000000000007918 */ /* 0x000fe20000000000 */
[----:B------:R-:W-:-:S13]  /*edd0*/  LOP3.LUT P0, RZ, R16, 0x20, RZ, 0xc0, !PT ;  /* 0x0000002010ff7812 */ /* 0x000fda000780c0ff */
[----:B------:R-:W-:Y:S05]  /*ede0*/  @!P0 BRA `(.L_x_51) ;  /* 0x0000000000048947 */ /* 0x000fea0003800000 */
[----:B------:R-:W-:Y:S01]  /*edf0*/  BPT.TRAP 0x1 ;  /* 0x000000040000795c */ /* 0x000fe20000300000 */
.L_x_51:
[----:B------:R-:W-:Y:S01]  /*ee00*/  SYNCS.ARRIVE.TRANS64.A1T0 RZ, [UR42+0x38830], RZ ;  /* 0x038830ffffff79a7 */ /* 0x000fe2000810002a */
[----:B------:R-:W-:Y:S05]  /*ee10*/  WARPSYNC.ALL ;  /* 0x0000000000007948 */ /* 0x000fea0003800000 */
[----:B------:R-:W-:Y:S01]  /*ee20*/  UIADD3 UR5, UR42, 0x14400, URZ ;  /* 0x000144002a057890 */ /* 0x000fe2000fffe03f */
[----:B------:R-:W-:Y:S01]  /*ee30*/  R2UR UR4, R33 ;  /* 0x00000000210472ca */ /* 0x000fe200000e0000 */
[----:B------:R-:W-:Y:S01]  /*ee40*/  ULDC.64 UR6, c[0x0][0x2d8] ;  /* 0x0000b60000067ab9 */ /* 0x000fe20000000a00 */
[----:B------:R-:W-:Y:S01]  /*ee50*/  SHF.R.S32.HI R25, RZ, 0x1f, R26 ;  /* 0x0000001fff197819 */ /* 0x000fe2000001141a */
[----:B------:R-:W-:Y:S02]  /*ee60*/  ULOP3.LUT UP0, URZ, UR5, 0x3ff, URZ, 0xc0, !UPT ;  /* 0x000003ff053f7892 */ /* 0x000fe4000f80c03f */
[----:B------:R-:W-:Y:S01]  /*ee70*/  UIMAD.WIDE.U32 UR36, UR39, UR6, URZ ;  /* 0x00000006272472a5 */ /* 0x000fe2000f8e003f */
[----:B------:R-:W-:Y:S03]  /*ee80*/  BAR.SYNC.DEFER_BLOCKING 0x8, 0x180 ;  /* 0x0206000000007b1d */ /* 0x000fe60000010000 */
[----:B------:R-:W-:-:S04]  /*ee90*/  PLOP3.LUT P0, PT, PT, PT, UP0, 0x80, 0x0 ;  /* 0x000000000000781c */ /* 0x000fc80003f0f008 */
[----:B------:R-:W-:-:S04]  /*eea0*/  UIMAD UR4, UR4, UR6, URZ ;  /* 0x00000006040472a4 */ /* 0x000fc8000f8e023f */
[----:B------:R-:W-:-:S04]  /*eeb0*/  UIMAD UR4, UR39, UR7, UR4 ;  /* 0x00000007270472a4 */ /* 0x000fc8000f8e0204 */
[----:B------:R-:W-:Y:S01]  /*eec0*/  UIADD3 UR43, UR37, UR4, URZ ;  /* 0x00000004252b7290 */ /* 0x000fe2000fffe03f */
[----:B------:R-:W-:Y:S11]  /*eed0*/  @!P0 BRA `(.L_x_52) ;  /* 0x0000000000408947 */ /* 0x000ff60003800000 */
[----:B0-----:R-:W-:Y:S01]  /*eee0*/  MOV R2, 0x0 ;  /* 0x0000000000027802 */ /* 0x001fe20000000f00 */
[----:B------:R-:W-:Y:S01]  /*eef0*/  ULDC.64 UR6, c[0x4][0x138] ;  /* 0x01004e0000067ab9 */ /* 0x000fe20000000a00 */
[----:B------:R-:W-:Y:S01]  /*ef00*/  ULDC.64 UR8, c[0x4][0x140] ;  /* 0x0100500000087ab9 */ /* 0x000fe20000000a00 */
[----:B------:R-:W-:Y:S01]  /*ef10*/  ULDC.64 UR4, c[0x4][0xb0] ;  /* 0x01002c0000047ab9 */ /* 0x000fe20000000a00 */
[----:B------:R-:W-:Y:S01]  /*ef20*/  IMAD.U32 R4, RZ, RZ, UR6 ;  /* 0x00000006ff047e24 */ /* 0x000fe2000f8e00ff */
[----:B------:R-:W-:Y:S01]  /*ef30*/  MOV R6, UR8 ;  /* 0x0000000800067c02 */ /* 0x000fe20008000f00 */
[----:B------:R-:W0:Y:S01]  /*ef40*/  LDC.64 R2, c[0x4][R2] ;  /* 0x0100000002027b82 */ /* 0x000e220000000a00 */
[----:B------:R-:W-:Y:S01]  /*ef50*/  IMAD.U32 R5, RZ, RZ, UR7 ;  /* 0x00000007ff057e24 */ /* 0x000fe2000f8e00ff */
[----:B------:R-:W-:Y:S01]  /*ef60*/  MOV R11, UR5 ;  /* 0x00000005000b7c02 */ /* 0x000fe20008000f00 */
[----:B------:R-:W-:Y:S01]  /*ef70*/  IMAD.U32 R7, RZ, RZ, UR9 ;  /* 0x00000009ff077e24 */ /* 0x000fe2000f8e00ff */
[----:B------:R-:W-:Y:S01]  /*ef80*/  MOV R13, RZ ;  /* 0x000000ff000d7202 */ /* 0x000fe20000000f00 */
[----:B------:R-:W-:-:S02]  /*ef90*/  IMAD.U32 R10, RZ, RZ, UR4 ;  /* 0x00000004ff0a7e24 */ /* 0x000fc4000f8e00ff */
[----:B------:R-:W-:Y:S02]  /*efa0*/  IMAD.MOV.U32 R8, RZ, RZ, 0x70 ;  /* 0x00000070ff087424 */ /* 0x000fe400078e00ff */
[----:B------:R-:W-:-:S07]  /*efb0*/  IMAD.MOV.U32 R12, RZ, RZ, 0x1 ;  /* 0x00000001ff0c7424 */ /* 0x000fce00078e00ff */
[----:B------:R-:W-:-:S07]  /*efc0*/  LEPC R20, `(.L_x_52) ;  /* 0x000000001014794e */ /* 0x000fce0000000000 */
[----:B0-----:R-:W-:Y:S05]  /*efd0*/  CALL.ABS.NOINC R2 ;  /* 0x0000000002007343 */ /* 0x001fea0003c00000 */
.L_x_52:
[----:B0-----:R-:W0:Y:S01]  /*efe0*/  S2R R2, SR_TID.X ;  /* 0x0000000000027919 */ /* 0x001e220000002100 */
[----:B------:R-:W1:Y:S01]  /*eff0*/  LDC R0, c[0x0][0x448] ;  /* 0x00011200ff007b82 */ /* 0x000e620000000800 */
[----:B------:R-:W-:Y:S01]  /*f000*/  IMAD.U32 R4, RZ, RZ, UR36 ;  /* 0x00000024ff047e24 */ /* 0x000fe2000f8e00ff */
[----:B------:R-:W-:Y:S01]  /*f010*/  ULDC.64 UR4, c[0x0][0x2e0] ;  /* 0x0000b80000047ab9 */ /* 0x000fe20000000a00 */
[----:B------:R-:W-:Y:S02]  /*f020*/  IMAD.U32 R5, RZ, RZ, UR37 ;  /* 0x00000025ff057e24 */ /* 0x000fe4000f8e00ff */
[----:B------:R-:W-:-:S04]  /*f030*/  IMAD R25, R25, UR4, RZ ;  /* 0x0000000419197c24 */ /* 0x000fc8000f8e02ff */
[----:B------:R-:W-:Y:S01]  /*f040*/  IMAD R25, R26, UR5, R25 ;  /* 0x000000051a197c24 */ /* 0x000fe2000f8e0219 */
[----:B-1----:R-:W-:Y:S02]  /*f050*/  ISETP.NE.AND P0, PT, R0, 0x1, PT ;  /* 0x000000010000780c */ /* 0x002fe40003f05270 */
[----:B0-----:R-:W-:-:S04]  /*f060*/  LOP3.LUT R2, R2, 0x7f, RZ, 0xc0, !PT ;  /* 0x0000007f02027812 */ /* 0x001fc800078ec0ff */
[----:B------:R-:W-:-:S07]  /*f070*/  SHF.R.U32.HI R2, RZ, 0x3, R2 ;  /* 0x00000003ff027819 */ /* 0x000fce0000011602 */
[----:B------:R-:W0:Y:S01]  /*f080*/  @P0 LDC R3, c[0x0][0x450] ;  /* 0x00011400ff030b82 */ /* 0x000e220000000800 */
[----:B------:R-:W-:-:S05]  /*f090*/  LOP3.LUT R20, R24, R2, RZ, 0xfc, !PT ;  /* 0x0000000218147212 */ /* 0x000fca00078efcff */
[----:B------:R-:W-:Y:S02]  /*f0a0*/  IMAD R9, R23, 0x80, R20 ;  /* 0x0000008017097824 */ /* 0x000fe400078e0214 */
[----:B------:R-:W1:Y:S02]  /*f0b0*/  @P0 LDC R2, c[0x0][0x44c] ;  /* 0x00011300ff020b82 */ /* 0x000e640000000800 */
[----:B------:R-:W-:Y:S02]  /*f0c0*/  IMAD.MOV.U32 R7, RZ, RZ, R9 ;  /* 0x000000ffff077224 */ /* 0x000fe400078e0009 */
[----:B-1----:R-:W-:-:S05]  /*f0d0*/  @P0 IMAD.HI.U32 R2, R9, R2, RZ ;  /* 0x0000000209020227 */ /* 0x002fca00078e00ff */
[----:B0-----:R-:W-:Y:S02]  /*f0e0*/  @P0 SHF.R.U32.HI R7, RZ, R3, R2 ;  /* 0x00000003ff070219 */ /* 0x001fe40000011602 */
[----:B------:R-:W-:Y:S02]  /*f0f0*/  MOV R3, UR43 ;  /* 0x0000002b00037c02 */ /* 0x000fe40008000f00 */
[----:B------:R-:W-:Y:S01]  /*f100*/  MOV R2, R4 ;  /* 0x0000000400027202 */ /* 0x000fe20000000f00 */
[--C-:B------:R-:W-:Y:S01]  /*f110*/  IMAD.MOV R5, RZ, RZ, -R7.reuse ;  /* 0x000000ffff057224 */ /* 0x100fe200078e0a07 */
[----:B------:R-:W-:-:S03]  /*f120*/  SHF.R.S32.HI R4, RZ, 0x1f, R7 ;  /* 0x0000001fff047819 */ /* 0x000fc60000011407 */
[----:B------:R-:W-:Y:S01]  /*f130*/  IMAD.WIDE.U32 R2, R26, UR4, R2 ;  /* 0x000000041a027c25 */ /* 0x000fe2000f8e0002 */
[----:B------:R-:W-:-:S03]  /*f140*/  ULDC.64 UR4, c[0x0][0x2d0] ;  /* 0x0000b40000047ab9 */ /* 0x000fc60000000a00 */
[----:B------:R-:W-:Y:S02]  /*f150*/  IMAD.IADD R3, R3, 0x1, R25 ;  /* 0x0000000103037824 */ /* 0x000fe400078e0219 */
[----:B------:R-:W-:Y:S02]  /*f160*/  IMAD R5, R0, R5, R9 ;  /* 0x0000000500057224 */ /* 0x000fe400078e0209 */
[----:B------:R-:W-:Y:S02]  /*f170*/  IMAD R4, R4, UR4, RZ ;  /* 0x0000000404047c24 */ /* 0x000fe4000f8e02ff */
[----:B------:R-:W-:-:S04]  /*f180*/  IMAD.WIDE.U32 R2, R7, UR4, R2 ;  /* 0x0000000407027c25 */ /* 0x000fc8000f8e0002 */
[----:B------:R-:W-:Y:S01]  /*f190*/  IMAD R7, R7, UR5, R4 ;  /* 0x0000000507077c24 */ /* 0x000fe2000f8e0204 */
[----:B------:R-:W-:Y:S01]  /*f1a0*/  SHF.R.S32.HI R4, RZ, 0x1f, R5 ;  /* 0x0000001fff047819 */ /* 0x000fe20000011405 */
[----:B------:R-:W-:-:S03]  /*f1b0*/  ULDC.64 UR4, c[0x0][0x2c8] ;  /* 0x0000b20000047ab9 */ /* 0x000fc60000000a00 */
[----:B------:R-:W-:Y:S01]  /*f1c0*/  IADD3 R3, R3, R7, RZ ;  /* 0x0000000703037210 */ /* 0x000fe20007ffe0ff */
[----:B------:R-:W-:-:S04]  /*f1d0*/  IMAD R4, R4, UR4, RZ ;  /* 0x0000000404047c24 */ /* 0x000fc8000f8e02ff */
[C---:B------:R-:W-:Y:S02]  /*f1e0*/  IMAD R7, R5.reuse, UR5, R4 ;  /* 0x0000000505077c24 */ /* 0x040fe4000f8e0204 */
[----:B------:R-:W-:Y:S01]  /*f1f0*/  IMAD.WIDE.U32 R2, R5, UR4, R2 ;  /* 0x0000000405027c25 */ /* 0x000fe2000f8e0002 */
[----:B------:R-:W-:-:S03]  /*f200*/  ULDC.64 UR4, c[0x0][0x280] ;  /* 0x0000a00000047ab9 */ /* 0x000fc60000000a00 */
[----:B------:R-:W-:Y:S01]  /*f210*/  IMAD.IADD R3, R3, 0x1, R7 ;  /* 0x0000000103037824 */ /* 0x000fe200078e0207 */
[----:B------:R-:W-:Y:S01]  /*f220*/  LEA R6, P0, R2, UR4, 0x1 ;  /* 0x0000000402067c11 */ /* 0x000fe2000f8008ff */
[----:B------:R-:W-:Y:S02]  /*f230*/  ULDC UR4, c[0x0][0x2b8] ;  /* 0x0000ae0000047ab9 */ /* 0x000fe40000000800 */
[----:B------:R-:W-:Y:S02]  /*f240*/  ISETP.GE.AND P4, PT, R22, UR4, PT ;  /* 0x0000000416007c0c */ /* 0x000fe4000bf86270 */
[----:B------:R-:W-:Y:S01]  /*f250*/  LEA.HI.X R8, R2, UR5, R3, 0x1, P0 ;  /* 0x0000000502087c11 */ /* 0x000fe200080f0c03 */
[----:B------:R-:W-:Y:S01]  /*f260*/  UMOV UR5, 0xffffffff ;  /* 0xffffffff00057882 */ /* 0x000fe20000000000 */
[----:B------:R-:W-:Y:S02]  /*f270*/  ISETP.GE.AND P3, PT, R37, UR4, PT ;  /* 0x0000000425007c0c */ /* 0x000fe4000bf66270 */
[----:B------:R-:W-:-:S02]  /*f280*/  ISETP.GE.AND P2, PT, R36, UR4, PT ;  /* 0x0000000424007c0c */ /* 0x000fc4000bf46270 */
[----:B------:R-:W-:Y:S01]  /*f290*/  ISETP.GE.AND P1, PT, R35, UR4, PT ;  /* 0x0000000423007c0c */ /* 0x000fe2000bf26270 */
[----:B------:R-:W-:-:S12]  /*f2a0*/  BRA.DIV UR5, `(.L_x_53) ;  /* 0x0000002e052c7947 */ /* 0x000fd8000b800000 */
[----:B------:R-:W-:Y:S01]  /*f2b0*/  SHFL.IDX PT, R3, R8, RZ, 0x181f ;  /* 0x00181fff08037589 */ /* 0x000fe200000e0000 */
[----:B------:R-:W-:Y:S01]  /*f2c0*/  ULDC UR4, c[0x0][0x288] ;  /* 0x0000a20000047ab9 */ /* 0x000fe20000000800 */
[----:B------:R-:W-:Y:S01]  /*f2d0*/  IMAD R7, R23, 0x80, R27 ;  /* 0x0000008017077824 */ /* 0x000fe200078e021b */
[----:B------:R-:W-:Y:S01]  /*f2e0*/  ULDC.64 UR6, c[0x0][0x208] ;  /* 0x0000820000067ab9 */ /* 0x000fe20000000a00 */
[----:B------:R-:W0:Y:S01]  /*f2f0*/  SHFL.IDX PT, R2, R6, RZ, 0x181f ;  /* 0x00181fff06027589 */ /* 0x000e2200000e0000 */
[----:B------:R-:W-:Y:S02]  /*f300*/  IMAD R0, R0, UR4, RZ ;  /* 0x0000000400007c24 */ /* 0x000fe4000f8e02ff */
[C---:B------:R-:W-:Y:S01]  /*f310*/  IADD3 R11, R7.reuse, 0x10, RZ ;  /* 0x00000010070b7810 */ /* 0x040fe20007ffe0ff */
[----:B------:R-:W-:Y:S02]  /*f320*/  SHFL.IDX PT, R5, R8, 0x1, 0x181f ;  /* 0x00381f0008057f89 */ /* 0x000fe400000e0000 */
[----:B------:R-:W-:-:S02]  /*f330*/  ISETP.GE.AND P0, PT, R7, R0, PT ;  /* 0x000000000700720c */ /* 0x000fc40003f06270 */
[----:B------:R-:W1:Y:S04]  /*f340*/  SHFL.IDX PT, R4, R6, 0x1, 0x181f ;  /* 0x00381f0006047f89 */ /* 0x000e6800000e0000 */
[----:B------:R-:W-:Y:S07]  /*f350*/  SHFL.IDX PT, R14, R6, 0x7, 0x181f ;  /* 0x00f81f00060e7f89 */ /* 0x000fee00000e0000 */
[----:B------:R-:W-:Y:S01]  /*f360*/  @!P0 LEA R9, R31, UR42, 0x1 ;  /* 0x0000002a1f098c11 */ /* 0x000fe2000f8e08ff */
[----:B0-----:R-:W-:-:S05]  /*f370*/  @!P0 IMAD.WIDE.U32 R2, R22, 0x2, R2 ;  /* 0x0000000216028825 */ /* 0x001fca00078e0002 */
[----:B------:R-:W-:Y:S04]  /*f380*/  @!P0 LDGSTS.E.BYPASS.LTC128B.128 [R9+0x14400], desc[UR6][R2.64], !P4 ;  /* 0x1440000002098fae */ /* 0x000fe8000e101d46 */
[----:B------:R-:W-:Y:S04]  /*f390*/  @!P0 LDGSTS.E.BYPASS.LTC128B.128 [R9+0x18400], desc[UR6][R2.64+0x80], !P3 ;  /* 0x1840008002098fae */ /* 0x000fe8000d901d46 */
[----:B------:R-:W-:Y:S04]  /*f3a0*/  @!P0 LDGSTS.E.BYPASS.LTC128B.128 [R9+0x1c400], desc[UR6][R2.64+0x100], !P2 ;  /* 0x1c40010002098fae */ /* 0x000fe8000d101d46 */
[----:B------:R0:W-:Y:S01]  /*f3b0*/  @!P0 LDGSTS.E.BYPASS.LTC128B.128 [R9+0x20400], desc[UR6][R2.64+0x180], !P1 ;  /* 0x2040018002098fae */ /* 0x0001e2000c901d46 */
[----:B------:R-:W-:Y:S01]  /*f3c0*/  ISETP.GE.AND P0, PT, R11, R0, PT ;  /* 0x000000000b00720c */ /* 0x000fe20003f06270 */
[----:B------:R-:W-:-:S02]  /*f3d0*/  VIADD R11, R7, 0x30 ;  /* 0x00000030070b7836 */ /* 0x000fc40000000000 */
[----:B0-----:R-:W-:Y:S01]  /*f3e0*/  SHFL.IDX PT, R3, R8, 0x2, 0x181f ;  /* 0x00581f0008037f89 */ /* 0x001fe200000e0000 */
[----:B------:R-:W-:-:S09]  /*f3f0*/  VIADD R9, R7, 0x20 ;  /* 0x0000002007097836 */ /* 0x000fd20000000000 */
[----:B------:R-:W-:Y:S01]  /*f400*/  @!P0 LEA R21, R31, UR42, 0x1 ;  /* 0x0000002a1f158c11 */ /* 0x000fe2000f8e08ff */
[----:B-1----:R-:W-:Y:S01]  /*f410*/  @!P0 IMAD.WIDE.U32 R4, R22, 0x2, R4 ;  /* 0x0000000216048825 */ /* 0x002fe200078e0004 */
[----:B------:R-:W0:Y:S04]  /*f420*/  SHFL.IDX PT, R2, R6, 0x2, 0x181f ;  /* 0x00581f0006027f89 */ /* 0x000e2800000e0000 */
[----:B------:R-:W-:Y:S04]  /*f430*/  @!P0 LDGSTS.E.BYPASS.LTC128B.128 [R21+0x14c00], desc[UR6][R4.64], !P4 ;  /* 0x14c0000004158fae */ /* 0x000fe8000e101d46 */
[----:B------:R-:W-:Y:S04]  /*f440*/  @!P0 LDGSTS.E.BYPASS.LTC128B.128 [R21+0x18c00], desc[UR6][R4.64+0x80], !P3 ;  /* 0x18c0008004158fae */ /* 0x000fe8000d901d46 */
[----:B------:R-:W-:Y:S04]  /*f450*/  @!P0 LDGSTS.E.BYPASS.LTC128B.128 [R21+0x1cc00], desc[UR6][R4.64+0x100], !P2 ;  /* 0x1cc0010004158fae */ /* 0x000fe8000d101d46 */
[----:B------:R1:W-:Y:S01]  /*f460*/  @!P0 LDGSTS.E.BYPASS.LTC128B.128 [R21+0x20c00], desc[UR6][R4.64+0x180], !P1 ;  /* 0x20c0018004158fae */ /* 0x0003e2000c901d46 */
[----:B------:R-:W-:-:S03]  /*f470*/  ISETP.GE.AND P0, PT, R9, R0, PT ;  /* 0x000000000900720c */ /* 0x000fc60003f06270 */
[----:B-1----:R-:W-:Y:S10]  /*f480*/  SHFL.IDX PT, R5, R8, 0x3, 0x181f ;  /* 0x00781f0008057f89 */ /* 0x002ff400000e0000 */
[----:B0-----:R-:W-:Y:S01]  /*f490*/  @!P0 IMAD.WIDE.U32 R2, R22, 0x2, R2 ;  /* 0x0000000216028825 */ /* 0x001fe200078e0002 */
[----:B------:R-:W-:Y:S01]  /*f4a0*/  @!P0 LEA R9, R31, UR42, 0x1 ;  /* 0x0000002a1f098c11 */ /* 0x000fe2000f8e08ff */
[----:B------:R-:W0:Y:S04]  /*f4b0*/  SHFL.IDX PT, R4, R6, 0x3, 0x181f ;  /* 0x00781f0006047f89 */ /* 0x000e2800000e0000 */
[----:B------:R-:W-:Y:S04]  /*f4c0*/  @!P0 LDGSTS.E.BYPASS.LTC128B.128 [R9+0x15400], desc[UR6][R2.64], !P4 ;  /* 0x1540000002098fae */ /* 0x000fe8000e101d46 */
[----:B------:R-:W-:Y:S04]  /*f4d0*/  @!P0 LDGSTS.E.BYPASS.LTC128B.128 [R9+0x19400], desc[UR6][R2.64+0x80], !P3 ;  /* 0x1940008002098fae */ /* 0x000fe8000d901d46 */
[----:B------:R-:W-:Y:S04]  /*f4e0*/  @!P0 LDGSTS.E.BYPASS.LTC128B.128 [R9+0x1d400], desc[UR6][R2.64+0x100], !P2 ;  /* 0x1d40010002098fae */ /* 0x000fe8000d101d46 */
[----:B------:R1:W-:Y:S01]  /*f4f0*/  @!P0 LDGSTS.E.BYPASS.LTC128B.128 [R9+0x21400], desc[UR6][R2.64+0x180], !P1 ;  /* 0x2140018002098fae */ /* 0x0003e2000c901d46 */
[----:B------:R-:W-:Y:S01]  /*f500*/  ISETP.GE.AND P0, PT, R11, R0, PT ;  /* 0x000000000b00720c */ /* 0x000fe20003f06270 */
[----:B------:R-:W-:-:S02]  /*f510*/  VIADD R11, R7, 0x50 ;  /* 0x00000050070b7836 */ /* 0x000fc40000000000 */
[----:B-1----:R-:W-:Y:S01]  /*f520*/  SHFL.IDX PT, R3, R8, 0x4, 0x181f ;  /* 0x00981f0008037f89 */ /* 0x002fe200000e0000 */
[----:B------:R-:W-:-:S09]  /*f530*/  IADD3 R9, R7, 0x40, RZ ;  /* 0x0000004007097810 */ /* 0x000fd20007ffe0ff */
[----:B0-----:R-:W-:Y:S01]  /*f540*/  @!P0 IMAD.WIDE.U32 R4, R22, 0x2, R4 ;  /* 0x0000000216048825 */ /* 0x001fe200078e0004 */
[----:B------:R-:W-:Y:S01]  /*f550*/  @!P0 LEA R21, R31, UR42, 0x1 ;  /* 0x0000002a1f158c11 */ /* 0x000fe2000f8e08ff */
        /* <DEDUP_REMOVED lines=15> */
[----:B-1----:R-:W-:Y:S01]  /*f650*/  SHFL.IDX PT, R3, R8, 0x6, 0x181f ;  /* 0x00d81f0008037f89 */ /* 0x002fe200000e0000 */
[----:B------:R-:W-:-:S09]  /*f660*/  VIADD R9, R7, 0x60 ;  /* 0x0000006007097836 */ /* 0x000fd20000000000 */
[----:B------:R-:W-:Y:S01]  /*f670*/  @!P0 LEA R21, R31, UR42, 0x1 ;  /* 0x0000002a1f158c11 */ /* 0x000fe2000f8e08ff */
[----:B0-----:R-:W-:Y:S01]  /*f680*/  @!P0 IMAD.WIDE.U32 R4, R22, 0x2, R4 ;  /* 0x0000000216048825 */ /* 0x001fe200078e0004 */
[----:B------:R-:W0:Y:S04]  /*f690*/  SHFL.IDX PT, R2, R6, 0x6, 0x181f ;  /* 0x00d81f0006027f89 */ /* 0x000e2800000e0000 */
[----:B------:R1:W-:Y:S04]  /*f6a0*/  @!P0 LDGSTS.E.BYPASS.LTC128B.128 [R21+0x16c00], desc[UR6][R4.64], !P4 ;  /* 0x16c0000004158fae */ /* 0x0003e8000e101d46 */
[----:B------:R1:W-:Y:S04]  /*f6b0*/  @!P0 LDGSTS.E.BYPASS.LTC128B.128 [R21+0x1ac00], desc[UR6][R4.64+0x80], !P3 ;  /* 0x1ac0008004158fae */ /* 0x0003e8000d901d46 */
[----:B------:R1:W-:Y:S04]  /*f6c0*/  @!P0 LDGSTS.E.BYPASS.LTC128B.128 [R21+0x1ec00], desc[UR6][R4.64+0x100], !P2 ;  /* 0x1ec0010004158fae */ /* 0x0003e8000d101d46 */
[----:B------:R1:W-:Y:S01]  /*f6d0*/  @!P0 LDGSTS.E.BYPASS.LTC128B.128 [R21+0x22c00], desc[UR6][R4.64+0x180], !P1 ;  /* 0x22c0018004158fae */ /* 0x0003e2000c901d46 */
[----:B------:R-:W-:-:S03]  /*f6e0*/  ISETP.GE.AND P0, PT, R9, R0, PT ;  /* 0x000000000900720c */ /* 0x000fc60003f06270 */
[----:B------:R-:W2:Y:S10]  /*f6f0*/  SHFL.IDX PT, R8, R8, 0x7, 0x181f ;  /* 0x00f81f0008087f89 */ /* 0x000eb400000e0000 */
[----:B0-----:R-:W-:Y:S01]  /*f700*/  @!P0 IMAD.WIDE.U32 R2, R22, 0x2, R2 ;  /* 0x0000000216028825 */ /* 0x001fe200078e0002 */
[----:B------:R-:W-:-:S05]  /*f710*/  @!P0 LEA R9, R31, UR42, 0x1 ;  /* 0x0000002a1f098c11 */ /* 0x000fca000f8e08ff */
[----:B------:R1:W-:Y:S04]  /*f720*/  @!P0 LDGSTS.E.BYPASS.LTC128B.128 [R9+0x17400], desc[UR6][R2.64], !P4 ;  /* 0x1740000002098fae */ /* 0x0003e8000e101d46 */
[----:B------:R1:W-:Y:S04]  /*f730*/  @!P0 LDGSTS.E.BYPASS.LTC128B.128 [R9+0x1b400], desc[UR6][R2.64+0x80], !P3 ;  /* 0x1b40008002098fae */ /* 0x0003e8000d901d46 */
[----:B------:R1:W-:Y:S04]  /*f740*/  @!P0 LDGSTS.E.BYPASS.LTC128B.128 [R9+0x1f400], desc[UR6][R2.64+0x100], !P2 ;  /* 0x1f40010002098fae */ /* 0x0003e8000d101d46 */
[----:B--2---:R1:W-:Y:S02]  /*f750*/  @!P0 LDGSTS.E.BYPASS.LTC128B.128 [R9+0x23400], desc[UR6][R2.64+0x180], !P1 ;  /* 0x2340018002098fae */ /* 0x0043e4000c901d46 */
.L_x_119:
[----:B------:R-:W-:Y:S01]  /*f760*/  IADD3 R7, R7, 0x70, RZ ;  /* 0x0000007007077810 */ /* 0x000fe20007ffe0ff */
[----:B------:R-:W-:Y:S01]  /*f770*/  BSSY B0, `(.L_x_54) ;  /* 0x000000f000007945 */ /* 0x000fe20003800000 */
[----:B-1----:R-:W-:Y:S02]  /*f780*/  IMAD.MOV.U32 R2, RZ, RZ, R14 ;  /* 0x000000ffff027224 */ /* 0x002fe400078e000e */
[----:B------:R-:W-:Y:S01]  /*f790*/  ISETP.GE.AND P0, PT, R7, R0, PT ;  /* 0x000000000700720c */ /* 0x000fe20003f06270 */
[----:B------:R-:W-:-:S12]  /*f7a0*/  IMAD.MOV.U32 R3, RZ, RZ, R8 ;  /* 0x000000ffff037224 */ /* 0x000fd800078e0008 */
[----:B------:R-:W-:Y:S05]  /*f7b0*/  @P0 BRA `(.L_x_55) ;  /* 0x0000000000280947 */ /* 0x000fea0003800000 */
[----:B------:R-:W-:Y:S01]  /*f7c0*/  IMAD.WIDE.U32 R2, R22, 0x2, R2 ;  /* 0x0000000216027825 */ /* 0x000fe200078e0002 */
[----:B------:R-:W-:Y:S01]  /*f7d0*/  LEA R5, R31, UR42, 0x1 ;  /* 0x0000002a1f057c11 */ /* 0x000fe2000f8e08ff */
[----:B------:R-:W-:-:S04]  /*f7e0*/  ULDC.64 UR4, c[0x0][0x208] ;  /* 0x0000820000047ab9 */ /* 0x000fc80000000a00 */
[----:B------:R-:W-:Y:S01]  /*f7f0*/  @!PT LDS RZ, [RZ] ;  /* 0x00000000fffff984 */ /* 0x000fe20000000800 */
[----:B------:R-:W-:Y:S01]  /*f800*/  @!PT LDS RZ, [RZ] ;  /* 0x00000000fffff984 */ /* 0x000fe20000000800 */
[----:B------:R-:W-:Y:S01]  /*f810*/  @!PT LDS RZ, [RZ] ;  /* 0x00000000fffff984 */ /* 0x000fe20000000800 */
[----:B------:R0:W-:Y:S04]  /*f820*/  LDGSTS.E.BYPASS.LTC128B.128 [R5+0x17c00], desc[UR4][R2.64], !P4 ;  /* 0x17c0000002057fae */ /* 0x0001e8000e101d44 */
[----:B------:R0:W-:Y:S04]  /*f830*/  LDGSTS.E.BYPASS.LTC128B.128 [R5+0x1bc00], desc[UR4][R2.64+0x80], !P3 ;  /* 0x1bc0008002057fae */ /* 0x0001e8000d901d44 */
[----:B------:R0:W-:Y:S04]  /*f840*/  LDGSTS.E.BYPASS.LTC128B.128 [R5+0x1fc00], desc[UR4][R2.64+0x100], !P2 ;  /* 0x1fc0010002057fae */ /* 0x0001e8000d101d44 */
[----:B------:R0:W-:Y:S02]  /*f850*/  LDGSTS.E.BYPASS.LTC128B.128 [R5+0x23c00], desc[UR4][R2.64+0x180], !P1 ;  /* 0x23c0018002057fae */ /* 0x0001e4000c901d44 */
.L_x_55:
[----:B------:R-:W-:Y:S05]  /*f860*/  BSYNC B0 ;  /* 0x0000000000007941 */ /* 0x000fea0003800000 */
.L_x_54:
[----:B------:R-:W-:Y:S01]  /*f870*/  NOP ;  /* 0x0000000000007918 */ /* 0x000fe20000000000 */
[----:B------:R-:W-:Y:S01]  /*f880*/  SYNCS.ARRIVE.TRANS64.RED.A0T1 RZ, [UR42+0x38800], RZ ;  /* 0x038800ffffff79a7 */ /* 0x000fe2000820042a */
[----:B------:R-:W-:Y:S01]  /*f890*/  MOV R0, 0x1 ;  /* 0x0000000100007802 */ /* 0x000fe20000000f00 */
[----:B------:R-:W-:Y:S03]  /*f8a0*/  ARRIVES.LDGSTSBAR.64.TRANSCNT [UR42+0x38800] ;  /* 0x03880000ff0079b0 */ /* 0x000fe60008000aaa */
[----:B------:R-:W-:Y:S01]  /*f8b0*/  SHF.L.U32 R0, R0, 0x1f, RZ ;  /* 0x0000001f00007819 */ /* 0x000fe200000006ff */
[----:B------:R-:W-:Y:S01]  /*f8c0*/  NOP ;  /* 0x0000000000007918 */ /* 0x000fe20000000000 */
[----:B------:R-:W-:Y:S02]  /*f8d0*/  SYNCS.ARRIVE.TRANS64.A1T0 RZ, [UR42+0x38800], RZ ;  /* 0x038800ffffff79a7 */ /* 0x000fe4000810002a */
[----:B------:R-:W1:Y:S02]  /*f8e0*/  SYNCS.PHASECHK.TRANS64.TRYWAIT P0, [UR42+0x38820], R0 ;  /* 0x03882000ff0075a7 */ /* 0x000e64000800016a */
[----:B-1----:R-:W-:Y:S05]  /*f8f0*/  @!P0 BRA `(.L_x_56) ;  /* 0x0000003000588947 */ /* 0x002fea0003800000 */
.L_x_120:
[----:B------:R-:W-:Y:S01]  /*f900*/  UIADD3 UR4, UR46, -0x2, URZ ;  /* 0xfffffffe2e047890 */ /* 0x000fe2000fffe03f */
[----:B------:R-:W-:Y:S02]  /*f910*/  IMAD.MOV.U32 R26, RZ, RZ, 0x1 ;  /* 0x00000001ff1a7424 */ /* 0x000fe400078e00ff */
[----:B------:R-:W-:Y:S01]  /*f920*/  IMAD.MOV.U32 R21, RZ, RZ, RZ ;  /* 0x000000ffff157224 */ /* 0x000fe200078e00ff */
[----:B------:R-:W-:-:S06]  /*f930*/  UISETP.GE.AND UP0, UPT, UR4, UR45, UPT ;  /* 0x0000002d0400728c */ /* 0x000fcc000bf06270 */
[----:B------:R-:W-:-:S13]  /*f940*/  PLOP3.LUT P0, PT, PT, PT, UP0, 0x40, 0x0 ;  /* 0x000000000000781c */ /* 0x000fda0003f0e808 */
[----:B------:R-:W-:Y:S05]  /*f950*/  @P0 BRA `(.L_x_57) ;  /* 0x0000001000840947 */ /* 0x000fea0003800000 */
[----:B0-----:R-:W0:Y:S01]  /*f960*/  S2R R2, SR_TID.X ;  /* 0x0000000000027919 */ /* 0x001e220000002100 */
[----:B------:R-:W-:Y:S01]  /*f970*/  UIADD3 UR4, UR44, 0x1, URZ ;  /* 0x000000012c047890 */ /* 0x000fe2000fffe03f */
[----:B------:R-:W-:Y:S01]  /*f980*/  LOP3.LUT R3, RZ, UR41, RZ, 0x33, !PT ;  /* 0x00000029ff037c12 */ /* 0x000fe2000f8e33ff */
[----:B------:R-:W-:Y:S01]  /*f990*/  BSSY B0, `(.L_x_57) ;  /* 0x000011d000007945 */ /* 0x000fe20003800000 */
[----:B------:R-:W-:Y:S01]  /*f9a0*/  IMAD.MOV.U32 R23, RZ, RZ, 0x1 ;  /* 0x00000001ff177424 */ /* 0x000fe200078e00ff */
[----:B------:R-:W-:Y:S01]  /*f9b0*/  UIMAD UR4, UR4, UR38, URZ ;  /* 0x00000026040472a4 */ /* 0x000fe2000f8e023f */
[----:B------:R-:W-:-:S05]  /*f9c0*/  MOV R20, RZ ;  /* 0x000000ff00147202 */ /* 0x000fca0000000f00 */
[----:B------:R-:W-:Y:S01]  /*f9d0*/  LOP3.LUT R0, RZ, UR4, RZ, 0x33, !PT ;  /* 0x00000004ff007c12 */ /* 0x000fe2000f8e33ff */
[----:B------:R-:W-:Y:S02]  /*f9e0*/  ULDC UR4, c[0x0][0x2f4] ;  /* 0x0000bd0000047ab9 */ /* 0x000fe40000000800 */
[----:B------:R-:W-:Y:S02]  /*f9f0*/  ISETP.GE.AND P4, PT, R22, UR4, PT ;  /* 0x0000000416007c0c */ /* 0x000fe4000bf86270 */
[----:B------:R-:W-:Y:S02]  /*fa00*/  VIMNMX R0, R0, R3, !PT ;  /* 0x0000000300007248 */ /* 0x000fe40007fe0100 */
[----:B------:R-:W-:Y:S02]  /*fa10*/  ISETP.GE.AND P3, PT, R37, UR4, PT ;  /* 0x0000000425007c0c */ /* 0x000fe4000bf66270 */
[----:B------:R-:W-:Y:S02]  /*fa20*/  IADD3 R30, -R0, -0x2, RZ ;  /* 0xfffffffe001e7810 */ /* 0x000fe40007ffe1ff */
[----:B------:R-:W-:-:S02]  /*fa30*/  ISETP.GE.AND P2, PT, R36, UR4, PT ;  /* 0x0000000424007c0c */ /* 0x000fc4000bf46270 */
[----:B------:R-:W-:Y:S02]  /*fa40*/  ISETP.GE.AND P1, PT, R35, UR4, PT ;  /* 0x0000000423007c0c */ /* 0x000fe4000bf26270 */
[----:B0-----:R-:W-:-:S04]  /*fa50*/  LOP3.LUT R2, R2, 0x7f, RZ, 0xc0, !PT ;  /* 0x0000007f02027812 */ /* 0x001fc800078ec0ff */
[----:B------:R-:W-:-:S04]  /*fa60*/  SHF.R.U32.HI R2, RZ, 0x3, R2 ;  /* 0x00000003ff027819 */ /* 0x000fc80000011602 */
[----:B------:R-:W-:Y:S02]  /*fa70*/  IADD3 R19, R24, R19, R2 ;  /* 0x0000001318137210 */ /* 0x000fe40007ffe002 */
[----:B------:R-:W-:Y:S01]  /*fa80*/  IADD3 R5, -R2, UR40, RZ ;  /* 0x0000002802057c10 */ /* 0x000fe2000fffe1ff */
[----:B------:R-:W-:Y:S01]  /*fa90*/  IMAD.SHL.U32 R2, R22, 0x2, RZ ;  /* 0x0000000216027824 */ /* 0x000fe200078e00ff */
[----:B------:R-:W-:-:S03]  /*faa0*/  IADD3 R19, R19, -0xf0, RZ ;  /* 0xffffff1013137810 */ /* 0x000fc60007ffe0ff */
[C---:B------:R-:W-:Y:S02]  /*fab0*/  IMAD R5, R0.reuse, 0x50, R5 ;  /* 0x0000005000057824 */ /* 0x040fe400078e0205 */
[----:B------:R-:W-:Y:S02]  /*fac0*/  IMAD R10, R0, -0x50, R19 ;  /* 0xffffffb0000a7824 */ /* 0x000fe400078e0213 */
[----:B------:R-:W-:-:S07]  /*fad0*/  VIADD R0, R5, 0xa0 ;  /* 0x000000a005007836 */ /* 0x000fce0000000000 */
.L_x_70:
[----:B------:R-:W2:Y:S01]  /*fae0*/  LDL R8, [R1] ;  /* 0x0000000001087983 */ /* 0x000ea20000100800 */
[----:B------:R-:W0:Y:S01]  /*faf0*/  LDC R3, c[0x0][0x430] ;  /* 0x00010c00ff037b82 */ /* 0x000e220000000800 */
[----:B------:R-:W1:Y:S01]  /*fb00*/  S2R R2, SR_TID.X ;  /* 0x0000000000027919 */ /* 0x000e620000002100 */
[----:B------:R-:W3:Y:S01]  /*fb10*/  S2R R4, SR_TID.X ;  /* 0x0000000000047919 */ /* 0x000ee20000002100 */
[----:B0-----:R-:W-:Y:S01]  /*fb20*/  ISETP.NE.AND P0, PT, R3, 0x1, PT ;  /* 0x000000010300780c */ /* 0x001fe20003f05270 */
[----:B-1----:R-:W-:-:S12]  /*fb30*/  IMAD.SHL.U32 R2, R2, 0x10, RZ ;  /* 0x0000001002027824 */ /* 0x002fd800078e00ff */
[----:B------:R-:W0:Y:S01]  /*fb40*/  @P0 LDC R3, c[0x0][0x434] ;  /* 0x00010d00ff030b82 */ /* 0x000e220000000800 */
[----:B---3--:R-:W-:Y:S02]  /*fb50*/  LOP3.LUT R4, R4, 0x7f, RZ, 0xc0, !PT ;  /* 0x0000007f04047812 */ /* 0x008fe400078ec0ff */
[----:B------:R-:W-:Y:S02]  /*fb60*/  LOP3.LUT R2, R2, 0x70, RZ, 0xc0, !PT ;  /* 0x0000007002027812 */ /* 0x000fe400078ec0ff */
[----:B------:R-:W-:-:S03]  /*fb70*/  SHF.R.U32.HI R4, RZ, 0x3, R4 ;  /* 0x00000003ff047819 */ /* 0x000fc60000011604 */
[----:B------:R-:W1:Y:S01]  /*fb80*/  @P0 LDC R5, c[0x0][0x438] ;  /* 0x00010e00ff050b82 */ /* 0x000e620000000800 */
[----:B------:R-:W-:-:S04]  /*fb90*/  LOP3.LUT R2, R2, R4, RZ, 0xfc, !PT ;  /* 0x0000000402027212 */ /* 0x000fc800078efcff */
[----:B------:R-:W-:-:S13]  /*fba0*/  ISETP.GT.U32.AND P6, PT, R2, 0x4f, PT ;  /* 0x0000004f0200780c */ /* 0x000fda0003fc4070 */
[----:B------:R-:W2:Y:S01]  /*fbb0*/  @!P6 LDC.64 R6, c[0x0][0x428] ;  /* 0x00010a00ff06eb82 */ /* 0x000ea20000000a00 */
[----:B0-----:R-:W-:Y:S01]  /*fbc0*/  @P0 IMAD.HI.U32 R2, R10, R3, RZ ;  /* 0x000000030a020227 */ /* 0x001fe200078e00ff */
[----:B------:R-:W-:-:S04]  /*fbd0*/  MOV R9, R10 ;  /* 0x0000000a00097202 */ /* 0x000fc80000000f00 */
[----:B-1----:R-:W-:Y:S02]  /*fbe0*/  @P0 SHF.R.U32.HI R9, RZ, R5, R2 ;  /* 0x00000005ff090219 */ /* 0x002fe40000011602 */
[----:B------:R-:W0:Y:S02]  /*fbf0*/  @!P6 LDC.64 R4, c[0x0][0x418] ;  /* 0x00010600ff04eb82 */ /* 0x000e240000000a00 */
[----:B------:R-:W-:Y:S02]  /*fc00*/  @!P6 SHF.R.S32.HI R3, RZ, 0x1f, R9 ;  /* 0x0000001fff03e819 */ /* 0x000fe40000011409 */
[----:B------:R-:W-:Y:S02]  /*fc10*/  LOP3.LUT P5, RZ, R16, 0x20, RZ, 0xc0, !PT ;  /* 0x0000002010ff7812 */ /* 0x000fe400078ac0ff */
[----:B------:R-:W-:Y:S01]  /*fc20*/  IADD3 R21, R20, 0x1, RZ ;  /* 0x0000000114157810 */ /* 0x000fe20007ffe0ff */
[----:B------:R-:W-:Y:S01]  /*fc30*/  ULDC.64 UR4, c[0x0][0x208] ;  /* 0x0000820000047ab9 */ /* 0x000fe20000000a00 */
[----:B--2---:R-:W-:-:S04]  /*fc40*/  @!P6 IMAD R2, R8, R6, RZ ;  /* 0x000000060802e224 */ /* 0x004fc800078e02ff */
[----:B------:R-:W-:Y:S02]  /*fc50*/  @!P6 IMAD R7, R34, R7, R2 ;  /* 0x000000072207e224 */ /* 0x000fe400078e0202 */
[----:B------:R-:W-:-:S04]  /*fc60*/  @!P6 IMAD.MOV.U32 R2, RZ, RZ, R9 ;  /* 0x000000ffff02e224 */ /* 0x000fc800078e0009 */
[----:B------:R-:W-:-:S04]  /*fc70*/  @!P6 IMAD.WIDE.U32 R2, R34, R6, R2 ;  /* 0x000000062202e225 */ /* 0x000fc800078e0002 */
[----:B------:R-:W-:Y:S01]  /*fc80*/  @!P6 IMAD.IADD R3, R7, 0x1, R3 ;  /* 0x000000010703e824 */ /* 0x000fe200078e0203 */
[----:B0-----:R-:W-:Y:S01]  /*fc90*/  @!P6 LEA R4, P0, R2, R4, 0x2 ;  /* 0x000000040204e211 */ /* 0x001fe200078010ff */
[----:B------:R-:W-:-:S03]  /*fca0*/  IMAD.MOV.U32 R8, RZ, RZ, RZ ;  /* 0x000000ffff087224 */ /* 0x000fc600078e00ff */
[----:B------:R-:W-:Y:S02]  /*fcb0*/  @!P6 LEA.HI.X R5, R2, R5, R3, 0x2, P0 ;  /* 0x000000050205e211 */ /* 0x000fe400000f1403 */
[----:B------:R-:W-:-:S03]  /*fcc0*/  ISETP.NE.AND P0, PT, R21, 0x2, PT ;  /* 0x000000021500780c */ /* 0x000fc60003f05270 */
[----:B------:R0:W5:Y:S01]  /*fcd0*/  @!P6 LDG.E R8, desc[UR4][R4.64] ;  /* 0x000000040408e981 */ /* 0x000162000c1e1900 */
[----:B------:R-:W-:Y:S02]  /*fce0*/  SEL R26, RZ, 0x1, P0 ;  /* 0x00000001ff1a7807 */ /* 0x000fe40000000000 */
[----:B------:R-:W-:Y:S02]  /*fcf0*/  SEL R21, R21, RZ, P0 ;  /* 0x000000ff15157207 */ /* 0x000fe40000000000 */
[----:B------:R-:W-:Y:S01]  /*fd00*/  LOP3.LUT R26, R23, R26, RZ, 0x3c, !PT ;  /* 0x0000001a171a7212 */ /* 0x000fe200078e3cff */
[----:B------:R-:W-:Y:S06]  /*fd10*/  @!P5 BRA `(.L_x_58) ;  /* 0x000000000004d947 */ /* 0x000fec0003800000 */
[----:B------:R-:W-:Y:S01]  /*fd20*/  BPT.TRAP 0x1 ;  /* 0x000000040000795c */ /* 0x000fe20000300000 */
.L_x_58:
[----:B------:R-:W-:Y:S01]  /*fd30*/  LEA R19, R21, UR42, 0x3 ;  /* 0x0000002a15137c11 */ /* 0x000fe2000f8e18ff */
[----:B------:R-:W-:Y:S01]  /*fd40*/  BSSY B1, `(.L_x_59) ;  /* 0x0000004000017945 */ /* 0x000fe20003800000 */
[----:B------:R-:W-:-:S04]  /*fd50*/  SHF.L.U32 R2, R26, 0x1f, RZ ;  /* 0x0000001f1a027819 */ /* 0x000fc800000006ff */
[----:B------:R-:W1:Y:S02]  /*fd60*/  SYNCS.PHASECHK.TRANS64.TRYWAIT P0, [R19+URZ+0x38840], R2 ;  /* 0x03884002130075a7 */ /* 0x000e64000800017f */
[----:B-1----:R-:W-:Y:S05]  /*fd70*/  @!P0 BRA `(.L_x_60) ;  /* 0x0000002c00508947 */ /* 0x002fea0003800000 */
.L_x_121:
[----:B------:R-:W-:Y:S05]  /*fd80*/  BSYNC B1 ;  /* 0x0000000000017941 */ /* 0x000fea0003800000 */
.L_x_59:
[----:B------:R-:W-:Y:S01]  /*fd90*/  ULDC UR4, c[0x0][0x430] ;  /* 0x00010c0000047ab9 */ /* 0x000fe20000000800 */
[----:B-----5:R-:W-:Y:S01]  /*fda0*/  SHF.R.S32.HI R29, RZ, 0x1f, R8 ;  /* 0x0000001fff1d7819 */ /* 0x020fe20000011408 */
[----:B------:R-:W-:Y:S01]  /*fdb0*/  UIADD3 UR4, -UR4, URZ, URZ ;  /* 0x0000003f04047290 */ /* 0x000fe2000fffe13f */
[----:B------:R-:W-:Y:S01]  /*fdc0*/  R2UR UR6, R33 ;  /* 0x00000000210672ca */ /* 0x000fe200000e0000 */
[----:B------:R-:W-:Y:S01]  /*fdd0*/  IMAD R25, R21, 0x5000, R31 ;  /* 0x0000500015197824 */ /* 0x000fe200078e021f */
[----:B------:R-:W-:-:S03]  /*fde0*/  LOP3.LUT P5, RZ, R16, 0x2, RZ, 0xc0, !PT ;  /* 0x0000000210ff7812 */ /* 0x000fc600078ac0ff */
[----:B------:R-:W-:Y:S01]  /*fdf0*/  IMAD R9, R9, UR4, R10 ;  /* 0x0000000409097c24 */ /* 0x000fe2000f8e020a */
[----:B------:R-:W-:-:S04]  /*fe00*/  ULDC.64 UR4, c[0x0][0x300] ;  /* 0x0000c00000047ab9 */ /* 0x000fc80000000a00 */
[----:B------:R-:W-:-:S05]  /*fe10*/  SHF.R.S32.HI R28, RZ, 0x1f, R9 ;  /* 0x0000001fff1c7819 */ /* 0x000fca0000011409 */
[----:B-1----:R-:W-:-:S04]  /*fe20*/  IMAD R2, R28, UR4, RZ ;  /* 0x000000041c027c24 */ /* 0x002fc8000f8e02ff */
[C---:B0-----:R-:W-:Y:S02]  /*fe30*/  IMAD R5, R9.reuse, UR5, R2 ;  /* 0x0000000509057c24 */ /* 0x041fe4000f8e0202 */
        /* <DEDUP_REMOVED lines=14> */
[----:B------:R-:W-:Y:S01]  /*ff20*/  VIADD R27, R3, UR4 ;  /* 0x00000004031b7c36 */ /* 0x000fe20008000000 */
[----:B------:R-:W-:-:S04]  /*ff30*/  UMOV UR4, 0xffffffff ;  /* 0xffffffff00047882 */ /* 0x000fc80000000000 */
[----:B------:R-:W-:Y:S01]  /*ff40*/  LEA.HI.X R27, R2, UR7, R27, 0x1, P0 ;  /* 0x00000007021b7c11 */ /* 0x000fe200080f0c1b */
[----:B------:R-:W-:Y:S06]  /*ff50*/  BRA.DIV UR4, `(.L_x_61) ;  /* 0x0000002a04ec7947 */ /* 0x000fec000b800000 */
[----:B------:R-:W0:Y:S01]  /*ff60*/  SHFL.IDX PT, R14, R24, RZ, 0x181f ;  /* 0x00181fff180e7589 */ /* 0x000e2200000e0000 */
[----:B------:R-:W-:Y:S01]  /*ff70*/  SHF.L.U32 R12, R22, 0x1, RZ ;  /* 0x00000001160c7819 */ /* 0x000fe200000006ff */
[----:B------:R-:W-:Y:S01]  /*ff80*/  ULDC.64 UR4, c[0x0][0x208] ;  /* 0x0000820000047ab9 */ /* 0x000fe20000000a00 */
[----:B------:R-:W-:Y:S01]  /*ff90*/  LOP3.LUT R16, R16, 0xffffff7f, RZ, 0xc0, !PT ;  /* 0xffffff7f10107812 */ /* 0x000fe200078ec0ff */
[----:B------:R-:W1:Y:S01]  /*ffa0*/  SHFL.IDX PT, R3, R27, RZ, 0x181f ;  /* 0x00181fff1b037589 */ /* 0x000e6200000e0000 */
[----:B------:R-:W-:Y:S02]  /*ffb0*/  LEA R25, R25, UR42, 0x1 ;  /* 0x0000002a19197c11 */ /* 0x000fe4000f8e08ff */
[----:B------:R-:W-:Y:S01]  /*ffc0*/  @P1 LOP3.LUT R16, R16, 0x80, RZ, 0xfc, !PT ;  /* 0x0000008010101812 */ /* 0x000fe200078efcff */
[----:B------:R-:W2:Y:S03]  /*ffd0*/  SHFL.IDX PT, R11, R24, 0x1, 0x181f ;  /* 0x00381f00180b7f89 */ /* 0x000ea600000e0000 */
[C---:B------:R-:W-:Y:S01]  /*ffe0*/  LOP3.LUT P1, RZ, R16.reuse, 0x8, RZ, 0xc0, !PT ;  /* 0x0000000810ff7812 */ /* 0x040fe2000782c0ff */
[----:B------:R-:W3:Y:S01]  /*fff0*/  SHFL.IDX PT, R5, R27, 0x1, 0x181f ;  /* 0x00381f001b057f89 */ /* 0x000ee200000e0000 */
[----:B------:R-:W-:-:S03]  /*10000*/  LOP3.LUT P6, RZ, R16, 0x4, RZ, 0xc0, !PT ;  /* 0x0000000410ff7812 */ /* 0x000fc600078cc0ff */
[----:B------:R-:W-:Y:S01]  /*10010*/  SHFL.IDX PT, R32, R27, 0x3, 0x181f ;  /* 0x00781f001b207f89 */ /* 0x000fe200000e0000 */
[----:B0-----:R-:W-:-:S03]  /*10020*/  IADD3 R2, P0, R14, R12, RZ ;  /* 0x0000000c0e027210 */ /* 0x001fc60007f1e0ff */
[----:B------:R-:W-:Y:S02]  /*10030*/  SHFL.IDX PT, R14, R24, 0x4, 0x181f ;  /* 0x00981f00180e7f89 */ /* 0x000fe400000e0000 */
[----:B-1----:R-:W-:Y:S01]  /*10040*/  IMAD.X R3, RZ, RZ, R3, P0 ;  /* 0x000000ffff037224 */ /* 0x002fe200000e0603 */
[-C--:B--2---:R-:W-:Y:S02]  /*10050*/  IADD3 R6, P0, R11, R12.reuse, RZ ;  /* 0x0000000c0b067210 */ /* 0x084fe40007f1e0ff */
[----:B------:R-:W0:Y:S03]  /*10060*/  SHFL.IDX PT, R11, R24, 0x2, 0x181f ;  /* 0x00581f00180b7f89 */ /* 0x000e2600000e0000 */
[----:B---3--:R-:W-:Y:S02]  /*10070*/  IMAD.X R7, RZ, RZ, R5, P0 ;  /* 0x000000ffff077224 */ /* 0x008fe400000e0605 */
[----:B------:R-:W1:Y:S04]  /*10080*/  SHFL.IDX PT, R5, R27, 0x2, 0x181f ;  /* 0x00581f001b057f89 */ /* 0x000e6800000e0000 */
[----:B------:R-:W-:Y:S01]  /*10090*/  SHFL.IDX PT, R27, R27, 0x4, 0x181f ;  /* 0x00981f001b1b7f89 */ /* 0x000fe200000e0000 */
[----:B0-----:R-:W-:-:S04]  /*100a0*/  IADD3 R4, P0, R11, R12, RZ ;  /* 0x0000000c0b047210 */ /* 0x001fc80007f1e0ff */
[----:B-1----:R-:W-:Y:S02]  /*100b0*/  IADD3.X R5, RZ, R5, RZ, P0, !PT ;  /* 0x00000005ff057210 */ /* 0x002fe400007fe4ff */
[----:B------:R-:W-:-:S13]  /*100c0*/  LOP3.LUT P0, RZ, R16, 0x10, RZ, 0xc0, !PT ;  /* 0x0000001010ff7812 */ /* 0x000fda000780c0ff */
[----:B------:R-:W-:Y:S04]  /*100d0*/  LDGSTS.E.BYPASS.LTC128B.128 [R25+0x24400], desc[UR4][R2.64], !P0 ;  /* 0x2440000002197fae */ /* 0x000fe8000c101d44 */
[----:B------:R-:W-:Y:S04]  /*100e0*/  LDGSTS.E.BYPASS.LTC128B.128 [R25+0x26c00], desc[UR4][R2.64+0x80], !P1 ;  /* 0x26c0008002197fae */ /* 0x000fe8000c901d44 */
[----:B------:R-:W-:Y:S04]  /*100f0*/  LDGSTS.E.BYPASS.LTC128B.128 [R25+0x29400], desc[UR4][R2.64+0x100], !P6 ;  /* 0x2940010002197fae */ /* 0x000fe8000f101d44 */
[----:B------:R0:W-:Y:S04]  /*10100*/  LDGSTS.E.BYPASS.LTC128B.128 [R25+0x2bc00], desc[UR4][R2.64+0x180], !P5 ;  /* 0x2bc0018002197fae */ /* 0x0001e8000e901d44 */
[----:B0-----:R-:W0:Y:S02]  /*10110*/  SHFL.IDX PT, R2, R24, 0x3, 0x181f ;  /* 0x00781f0018027f89 */ /* 0x001e2400000e0000 */
[----:B0-----:R-:W-:-:S05]  /*10120*/  IADD3 R2, P0, R2, R12, RZ ;  /* 0x0000000c02027210 */ /* 0x001fca0007f1e0ff */
[----:B------:R-:W-:Y:S01]  /*10130*/  IMAD.X R3, RZ, RZ, R32, P0 ;  /* 0x000000ffff037224 */ /* 0x000fe200000e0620 */
[----:B------:R-:W-:-:S13]  /*10140*/  LOP3.LUT P0, RZ, R16, 0x10, RZ, 0xc0, !PT ;  /* 0x0000001010ff7812 */ /* 0x000fda000780c0ff */
[----:B------:R0:W-:Y:S04]  /*10150*/  LDGSTS.E.BYPASS.LTC128B.128 [R25+0x24c00], desc[UR4][R6.64], !P0 ;  /* 0x24c0000006197fae */ /* 0x0001e8000c101d44 */
        /* <DEDUP_REMOVED lines=8> */
[----:B------:R0:W-:Y:S01]  /*101e0*/  LDGSTS.E.BYPASS.LTC128B.128 [R25+0x28400], desc[UR4][R2.64+0x80], !P1 ;  /* 0x2840008002197fae */ /* 0x0001e2000c901d44 */
[----:B------:R-:W-:-:S03]  /*101f0*/  LOP3.LUT P1, RZ, R16, 0x80, RZ, 0xc0, !PT ;  /* 0x0000008010ff7812 */ /* 0x000fc6000782c0ff */
[----:B------:R0:W-:Y:S04]  /*10200*/  LDGSTS.E.BYPASS.LTC128B.128 [R25+0x2ac00], desc[UR4][R2.64+0x100], !P6 ;  /* 0x2ac0010002197fae */ /* 0x0001e8000f101d44 */
[----:B------:R0:W-:Y:S06]  /*10210*/  LDGSTS.E.BYPASS.LTC128B.128 [R25+0x2d400], desc[UR4][R2.64+0x180], !P5 ;  /* 0x2d40018002197fae */ /* 0x0001ec000e901d44 */
.L_x_133:
[----:B0-----:R-:W-:Y:S01]  /*10220*/  IMAD.SHL.U32 R2, R22, 0x2, RZ ;  /* 0x0000000216027824 */ /* 0x001fe200078e00ff */
[----:B------:R-:W-:Y:S01]  /*10230*/  P2R R4, PR, RZ, 0x2 ;  /* 0x00000002ff047803 */ /* 0x000fe20000000000 */
[----:B------:R-:W-:Y:S01]  /*10240*/  ULDC.64 UR4, c[0x0][0x208] ;  /* 0x0000820000047ab9 */ /* 0x000fe20000000a00 */
[----:B------:R-:W-:Y:S02]  /*10250*/  LOP3.LUT P1, RZ, R16, 0x10, RZ, 0xc0, !PT ;  /* 0x0000001010ff7812 */ /* 0x000fe4000782c0ff */
[----:B------:R-:W-:Y:S02]  /*10260*/  IADD3 R2, P0, R14, R2, RZ ;  /* 0x000000020e027210 */ /* 0x000fe40007f1e0ff */
[C---:B------:R-:W-:Y:S02]  /*10270*/  LOP3.LUT P6, RZ, R16.reuse, 0x4, RZ, 0xc0, !PT ;  /* 0x0000000410ff7812 */ /* 0x040fe400078cc0ff */
[----:B------:R-:W-:Y:S02]  /*10280*/  IADD3.X R3, RZ, R27, RZ, P0, !PT ;  /* 0x0000001bff037210 */ /* 0x000fe400007fe4ff */
[----:B------:R-:W-:-:S05]  /*10290*/  LOP3.LUT P0, RZ, R16, 0x8, RZ, 0xc0, !PT ;  /* 0x0000000810ff7812 */ /* 0x000fca000780c0ff */
[----:B------:R-:W-:Y:S01]  /*102a0*/  @!PT LDS RZ, [RZ] ;  /* 0x00000000fffff984 */ /* 0x000fe20000000800 */
[----:B------:R-:W-:Y:S01]  /*102b0*/  @!PT LDS RZ, [RZ] ;  /* 0x00000000fffff984 */ /* 0x000fe20000000800 */
[----:B------:R-:W-:Y:S01]  /*102c0*/  @!PT LDS RZ, [RZ] ;  /* 0x00000000fffff984 */ /* 0x000fe20000000800 */
[----:B------:R0:W-:Y:S01]  /*102d0*/  LDGSTS.E.BYPASS.LTC128B.128 [R25+0x26400], desc[UR4][R2.64], !P1 ;  /* 0x2640000002197fae */ /* 0x0001e2000c901d44 */
[----:B------:R-:W-:-:S07]  /*102e0*/  ISETP.NE.AND P1, PT, R4, RZ, PT ;  /* 0x000000ff0400720c */ /* 0x000fce0003f25270 */
[----:B------:R0:W-:Y:S01]  /*102f0*/  LDGSTS.E.BYPASS.LTC128B.128 [R25+0x28c00], desc[UR4][R2.64+0x80], !P0 ;  /* 0x28c0008002197fae */ /* 0x0001e2000c101d44 */
[----:B------:R-:W-:-:S03]  /*10300*/  PLOP3.LUT P0, PT, PT, PT, PT, 0x80, 0x0 ;  /* 0x000000000000781c */ /* 0x000fc60003f0f070 */
[----:B------:R0:W-:Y:S04]  /*10310*/  LDGSTS.E.BYPASS.LTC128B.128 [R25+0x2b400], desc[UR4][R2.64+0x100], !P6 ;  /* 0x2b40010002197fae */ /* 0x0001e8000f101d44 */
[----:B------:R0:W-:Y:S01]  /*10320*/  LDGSTS.E.BYPASS.LTC128B.128 [R25+0x2dc00], desc[UR4][R2.64+0x180], !P5 ;  /* 0x2dc0018002197fae */ /* 0x0001e2000e901d44 */
[----:B------:R-:W-:-:S05]  /*10330*/  NOP ;  /* 0x0000000000007918 */ /* 0x000fca0000000000 */
.L_x_62:
[----:B------:R-:W-:Y:S02]  /*10340*/  PLOP3.LUT P5, PT, P5, P0, PT, 0xa2, 0x0 ;  /* 0x000000000000781c */ /* 0x000fe40002fa1472 */
[----:B------:R-:W-:-:S08]  /*10350*/  @P0 R2UR P5, UR4, R19 ;  /* 0x00000000130402ca */ /* 0x000fd000000a0000 */
[----:B------:R-:W-:-:S05]  /*10360*/  @P0 PLOP3.LUT P0, PT, P5, PT, PT, 0x80, 0x0 ;  /* 0x000000000000081c */ /* 0x000fca0002f0f070 */
[----:B------:R-:W-:Y:S01]  /*10370*/  @!P5 SYNCS.ARRIVE.TRANS64.RED.A0T1 RZ, [UR4+0x38830], RZ ;  /* 0x038830ffffffd9a7 */ /* 0x000fe20008200404 */
[----:B------:R-:W-:Y:S07]  /*10380*/  @!P5 ARRIVES.LDGSTSBAR.64.TRANSCNT [UR4+0x38830] ;  /* 0x03883000ff00d9b0 */ /* 0x000fee0008000a84 */
[----:B------:R-:W-:Y:S05]  /*10390*/  @P0 BRA.U.ANY `(.L_x_62) ;  /* 0xfffffffd00e80947 */ /* 0x000fea000393ffff */
[----:B------:R-:W-:Y:S01]  /*103a0*/  NOP ;  /* 0x0000000000007918 */ /* 0x000fe20000000000 */
[----:B------:R-:W-:-:S13]  /*103b0*/  LOP3.LUT P6, RZ, R16, 0x20, RZ, 0xc0, !PT ;  /* 0x0000002010ff7812 */ /* 0x000fda00078cc0ff */
[----:B------:R-:W-:Y:S05]  /*103c0*/  @!P6 BRA `(.L_x_63) ;  /* 0x000000000004e947 */ /* 0x000fea0003800000 */
[----:B------:R-:W-:Y:S01]  /*103d0*/  BPT.TRAP 0x1 ;  /* 0x000000040000795c */ /* 0x000fe20000300000 */
.L_x_63:
[----:B------:R1:W-:Y:S01]  /*103e0*/  SYNCS.ARRIVE.TRANS64.A1T0 RZ, [R19+URZ+0x38830], RZ ;  /* 0x038830ff13ff79a7 */ /* 0x0003e2000810003f */
[----:B------:R-:W-:Y:S05]  /*103f0*/  @!P6 BRA `(.L_x_64) ;  /* 0x000000000004e947 */ /* 0x000fea0003800000 */
[----:B------:R-:W-:Y:S01]  /*10400*/  BPT.TRAP 0x1 ;  /* 0x000000040000795c */ /* 0x000fe20000300000 */
.L_x_64:
[----:B0-----:R-:W-:Y:S01]  /*10410*/  SHF.L.U32 R3, R23, 0x1f, RZ ;  /* 0x0000001f17037819 */ /* 0x001fe200000006ff */
[----:B------:R-:W-:Y:S01]  /*10420*/  BSSY B1, `(.L_x_65) ;  /* 0x0000004000017945 */ /* 0x000fe20003800000 */
[----:B------:R-:W-:-:S04]  /*10430*/  LEA R4, R20, UR42, 0x3 ;  /* 0x0000002a14047c11 */ /* 0x000fc8000f8e18ff */
[----:B------:R-:W0:Y:S02]  /*10440*/  SYNCS.PHASECHK.TRANS64.TRYWAIT P0, [R4+URZ+0x38860], R3 ;  /* 0x03886003040075a7 */ /* 0x000e24000800017f */
[----:B0-----:R-:W-:Y:S05]  /*10450*/  @!P0 BRA `(.L_x_66) ;  /* 0x0000002c00788947 */ /* 0x001fea0003800000 */
.L_x_134:
[----:B------:R-:W-:Y:S05]  /*10460*/  BSYNC B1 ;  /* 0x0000000000017941 */ /* 0x000fea0003800000 */
.L_x_65:
[----:B------:R-:W-:Y:S01]  /*10470*/  UMOV UR4, 0xffffffff ;  /* 0xffffffff00047882 */ /* 0x000fe20000000000 */
[----:B------:R-:W-:Y:S02]  /*10480*/  IMAD R5, R20, 0x5000, R31 ;  /* 0x0000500014057824 */ /* 0x000fe400078e021f */
[----:B------:R-:W-:Y:S01]  /*10490*/  IMAD.SHL.U32 R6, R22, 0x2, RZ ;  /* 0x0000000216067824 */ /* 0x000fe200078e00ff */
[----:B------:R-:W-:Y:S06]  /*104a0*/  BRA.DIV UR4, `(.L_x_67) ;  /* 0x0000002e04787947 */ /* 0x000fec000b800000 */
[----:B------:R-:W2:Y:S01]  /*104b0*/  SHFL.IDX PT, R14, R17, RZ, 0x181f ;  /* 0x00181fff110e7589 */ /* 0x000ea200000e0000 */
[----:B------:R-:W-:Y:S01]  /*104c0*/  LEA R5, R5, UR42, 0x1 ;  /* 0x0000002a05057c11 */ /* 0x000fe2000f8e08ff */
[----:B------:R-:W-:Y:S02]  /*104d0*/  ULDC.64 UR4, c[0x0][0x208] ;  /* 0x0000820000047ab9 */ /* 0x000fe40000000a00 */
[----:B0-----:R-:W0:Y:S01]  /*104e0*/  SHFL.IDX PT, R3, R18, RZ, 0x181f ;  /* 0x00181fff12037589 */ /* 0x001e2200000e0000 */
[----:B--2---:R-:W-:-:S03]  /*104f0*/  IADD3 R2, P0, R14, R6, RZ ;  /* 0x000000060e027210 */ /* 0x004fc60007f1e0ff */
[----:B------:R-:W2:Y:S02]  /*10500*/  SHFL.IDX PT, R14, R17, 0x1, 0x181f ;  /* 0x00381f00110e7f89 */ /* 0x000ea400000e0000 */
[----:B0-----:R-:W-:Y:S01]  /*10510*/  IMAD.X R3, RZ, RZ, R3, P0 ;  /* 0x000000ffff037224 */ /* 0x001fe200000e0603 */
[----:B------:R-:W-:-:S13]  /*10520*/  ISETP.LT.OR P0, PT, R0, 0x1, P4 ;  /* 0x000000010000780c */ /* 0x000fda0002701670 */
[----:B------:R-:W-:Y:S01]  /*10530*/  LDGSTS.E.BYPASS.LTC128B.128 [R5+0x400], desc[UR4][R2.64], !P0 ;  /* 0x0040000002057fae */ /* 0x000fe2000c101d44 */
[----:B------:R-:W-:-:S13]  /*10540*/  ISETP.LT.OR P0, PT, R0, 0x1, P3 ;  /* 0x000000010000780c */ /* 0x000fda0001f01670 */
[----:B------:R-:W-:Y:S01]  /*10550*/  LDGSTS.E.BYPASS.LTC128B.128 [R5+0x2c00], desc[UR4][R2.64+0x80], !P0 ;  /* 0x02c0008002057fae */ /* 0x000fe2000c101d44 */
[----:B------:R-:W-:-:S13]  /*10560*/  ISETP.LT.OR P0, PT, R0, 0x1, P2 ;  /* 0x000000010000780c */ /* 0x000fda0001701670 */
[----:B------:R-:W-:Y:S01]  /*10570*/  LDGSTS.E.BYPASS.LTC128B.128 [R5+0x5400], desc[UR4][R2.64+0x100], !P0 ;  /* 0x0540010002057fae */ /* 0x000fe2000c101d44 */
[----:B------:R-:W-:-:S13]  /*10580*/  ISETP.LT.OR P0, PT, R0, 0x1, P1 ;  /* 0x000000010000780c */ /* 0x000fda0000f01670 */
[----:B------:R0:W-:Y:S04]  /*10590*/  LDGSTS.E.BYPASS.LTC128B.128 [R5+0x7c00], desc[UR4][R2.64+0x180], !P0 ;  /* 0x07c0018002057fae */ /* 0x0001e8000c101d44 */
[----:B0-----:R-:W0:Y:S01]  /*105a0*/  SHFL.IDX PT, R3, R18, 0x1, 0x181f ;  /* 0x00381f0012037f89 */ /* 0x001e2200000e0000 */
[----:B--2---:R-:W-:-:S03]  /*105b0*/  IADD3 R2, P0, R14, R6, RZ ;  /* 0x000000060e027210 */ /* 0x004fc60007f1e0ff */
[----:B------:R-:W2:Y:S01]  /*105c0*/  SHFL.IDX PT, R14, R17, 0x2, 0x181f ;  /* 0x00581f00110e7f89 */ /* 0x000ea200000e0000 */
[----:B0-----:R-:W-:Y:S02]  /*105d0*/  IADD3.X R3, RZ, R3, RZ, P0, !PT ;  /* 0x00000003ff037210 */ /* 0x001fe400007fe4ff */
        /* <DEDUP_REMOVED lines=22> */
[----:B------:R-:W2:Y:S04]  /*10740*/  SHFL.IDX PT, R18, R18, 0x4, 0x181f ;  /* 0x00981f0012127f89 */ /* 0x000ea800000e0000 */
[----:B------:R3:W4:Y:S01]  /*10750*/  SHFL.IDX PT, R14, R17, 0x4, 0x181f ;  /* 0x00981f00110e7f89 */ /* 0x00072200000e0000 */
[----:B0-----:R-:W-:Y:S01]  /*10760*/  IMAD.X R3, RZ, RZ, R3, P0 ;  /* 0x000000ffff037224 */ /* 0x001fe200000e0603 */
[----:B------:R-:W-:-:S13]  /*10770*/  ISETP.LT.OR P0, PT, R0, 0x31, P4 ;  /* 0x000000310000780c */ /* 0x000fda0002701670 */
[----:B------:R3:W-:Y:S01]  /*10780*/  LDGSTS.E.BYPASS.LTC128B.128 [R5+0x1c00], desc[UR4][R2.64], !P0 ;  /* 0x01c0000002057fae */ /* 0x0007e2000c101d44 */
[----:B------:R-:W-:-:S13]  /*10790*/  ISETP.LT.OR P0, PT, R0, 0x31, P3 ;  /* 0x000000310000780c */ /* 0x000fda0001f01670 */
[----:B------:R3:W-:Y:S01]  /*107a0*/  LDGSTS.E.BYPASS.LTC128B.128 [R5+0x4400], desc[UR4][R2.64+0x80], !P0 ;  /* 0x0440008002057fae */ /* 0x0007e2000c101d44 */
[----:B------:R-:W-:-:S13]  /*107b0*/  ISETP.LT.OR P0, PT, R0, 0x31, P2 ;  /* 0x000000310000780c */ /* 0x000fda0001701670 */
[----:B------:R3:W-:Y:S01]  /*107c0*/  LDGSTS.E.BYPASS.LTC128B.128 [R5+0x6c00], desc[UR4][R2.64+0x100], !P0 ;  /* 0x06c0010002057fae */ /* 0x0007e2000c101d44 */
[----:B------:R-:W-:-:S13]  /*107d0*/  ISETP.LT.OR P0, PT, R0, 0x31, P1 ;  /* 0x000000310000780c */ /* 0x000fda0000f01670 */
[----:B--2-4-:R3:W-:Y:S02]  /*107e0*/  LDGSTS.E.BYPASS.LTC128B.128 [R5+0x9400], desc[UR4][R2.64+0x180], !P0 ;  /* 0x0940018002057fae */ /* 0x0147e4000c101d44 */
.L_x_146:
[----:B---3--:R-:W-:Y:S01]  /*107f0*/  IADD3 R2, P0, R14, R6, RZ ;  /* 0x000000060e027210 */ /* 0x008fe20007f1e0ff */
[----:B------:R-:W-:-:S03]  /*10800*/  ULDC.64 UR4, c[0x0][0x208] ;  /* 0x0000820000047ab9 */ /* 0x000fc60000000a00 */
[----:B------:R-:W-:Y:S02]  /*10810*/  IADD3.X R3, RZ, R18, RZ, P0, !PT ;  /* 0x00000012ff037210 */ /* 0x000fe400007fe4ff */
[----:B------:R-:W-:-:S13]  /*10820*/  ISETP.LT.OR P0, PT, R0, 0x41, P4 ;  /* 0x000000410000780c */ /* 0x000fda0002701670 */
[----:B------:R-:W-:Y:S01]  /*10830*/  @!PT LDS RZ, [RZ] ;  /* 0x00000000fffff984 */ /* 0x000fe20000000800 */
[----:B------:R-:W-:Y:S01]  /*10840*/  @!PT LDS RZ, [RZ] ;  /* 0x00000000fffff984 */ /* 0x000fe20000000800 */
[----:B------:R-:W-:Y:S01]  /*10850*/  @!PT LDS RZ, [RZ] ;  /* 0x00000000fffff984 */ /* 0x000fe20000000800 */
[----:B------:R-:W-:Y:S01]  /*10860*/  LDGSTS.E.BYPASS.LTC128B.128 [R5+0x2400], desc[UR4][R2.64], !P0 ;  /* 0x0240000002057fae */ /* 0x000fe2000c101d44 */
[----:B------:R-:W-:-:S13]  /*10870*/  ISETP.LT.OR P0, PT, R0, 0x41, P3 ;  /* 0x000000410000780c */ /* 0x000fda0001f01670 */
[----:B------:R-:W-:Y:S01]  /*10880*/  LDGSTS.E.BYPASS.LTC128B.128 [R5+0x4c00], desc[UR4][R2.64+0x80], !P0 ;  /* 0x04c0008002057fae */ /* 0x000fe2000c101d44 */
[----:B------:R-:W-:-:S13]  /*10890*/  ISETP.LT.OR P0, PT, R0, 0x41, P2 ;  /* 0x000000410000780c */ /* 0x000fda0001701670 */
[----:B------:R-:W-:Y:S01]  /*108a0*/  LDGSTS.E.BYPASS.LTC128B.128 [R5+0x7400], desc[UR4][R2.64+0x100], !P0 ;  /* 0x0740010002057fae */ /* 0x000fe2000c101d44 */
[----:B------:R-:W-:-:S13]  /*108b0*/  ISETP.LT.OR P0, PT, R0, 0x41, P1 ;  /* 0x000000410000780c */ /* 0x000fda0000f01670 */
[----:B------:R0:W-:Y:S01]  /*108c0*/  LDGSTS.E.BYPASS.LTC128B.128 [R5+0x9c00], desc[UR4][R2.64+0x180], !P0 ;  /* 0x09c0018002057fae */ /* 0x0001e2000c101d44 */
[----:B------:R-:W-:Y:S01]  /*108d0*/  ULDC.64 UR4, c[0x0][0x328] ;  /* 0x0000ca0000047ab9 */ /* 0x000fe20000000a00 */
[----:B------:R-:W-:Y:S01]  /*108e0*/  PLOP3.LUT P0, PT, PT, PT, PT, 0x80, 0x0 ;  /* 0x000000000000781c */ /* 0x000fe20003f0f070 */
[----:B------:R-:W-:Y:S01]  /*108f0*/  IMAD R28, R28, UR4, RZ ;  /* 0x000000041c1c7c24 */ /* 0x000fe2000f8e02ff */
[----:B------:R-:W-:-:S03]  /*10900*/  NOP ;  /* 0x0000000000007918 */ /* 0x000fc60000000000 */
[C---:B------:R-:W-:Y:S02]  /*10910*/  IMAD R7, R9.reuse, UR5, R28 ;  /* 0x0000000509077c24 */ /* 0x040fe4000f8e021c */
[----:B0-----:R-:W-:Y:S01]  /*10920*/  IMAD.WIDE.U32 R2, R9, UR4, RZ ;  /* 0x0000000409027c25 */ /* 0x001fe2000f8e00ff */
[----:B------:R-:W-:-:S03]  /*10930*/  ULDC.64 UR4, c[0x0][0x338] ;  /* 0x0000ce0000047ab9 */ /* 0x000fc60000000a00 */
[----:B------:R-:W-:Y:S02]  /*10940*/  IMAD.IADD R3, R3, 0x1, R7 ;  /* 0x0000000103037824 */ /* 0x000fe400078e0207 */
[----:B------:R-:W-:Y:S02]  /*10950*/  IMAD R29, R29, UR4, RZ ;  /* 0x000000041d1d7c24 */ /* 0x000fe4000f8e02ff */
[----:B------:R-:W-:-:S04]  /*10960*/  IMAD.WIDE.U32 R2, R8, UR4, R2 ;  /* 0x0000000408027c25 */ /* 0x000fc8000f8e0002 */
[----:B------:R-:W-:-:S04]  /*10970*/  IMAD R29, R8, UR5, R29 ;  /* 0x00000005081d7c24 */ /* 0x000fc8000f8e021d */
[----:B-1----:R-:W-:-:S07]  /*10980*/  IMAD.IADD R19, R3, 0x1, R29 ;  /* 0x0000000103137824 */ /* 0x002fce00078e021d */
.L_x_68:
        /* <DEDUP_REMOVED lines=10> */
.L_x_69:
[----:B------:R-:W-:Y:S01]  /*10a30*/  R2UR UR4, R33 ;  /* 0x00000000210472ca */ /* 0x000fe200000e0000 */
[----:B------:R-:W-:Y:S01]  /*10a40*/  ULDC.64 UR6, c[0x0][0x330] ;  /* 0x0000cc0000067ab9 */ /* 0x000fe20000000a00 */
[----:B------:R-:W-:Y:S01]  /*10a50*/  MOV R18, R2 ;  /* 0x0000000200127202 */ /* 0x000fe20000000f00 */
[----:B------:R-:W-:Y:S01]  /*10a60*/  IMAD.U32 R3, RZ, RZ, UR6 ;  /* 0x00000006ff037e24 */ /* 0x000fe2000f8e00ff */
[----:B------:R0:W-:Y:S01]  /*10a70*/  SYNCS.ARRIVE.TRANS64.A1T0 RZ, [R4+URZ+0x38850], RZ ;  /* 0x038850ff04ff79a7 */ /* 0x0001e2000810003f */
[----:B------:R-:W-:Y:S01]  /*10a80*/  VIADD R30, R30, 0xffffffff ;  /* 0xffffffff1e1e7836 */ /* 0x000fe20000000000 */
[----:B------:R-:W-:Y:S01]  /*10a90*/  IADD3 R0, R0, 0x50, RZ ;  /* 0x0000005000007810 */ /* 0x000fe20007ffe0ff */
[----:B------:R-:W-:Y:S01]  /*10aa0*/  IMAD.WIDE.U32 R18, R3, UR39, R18 ;  /* 0x0000002703127c25 */ /* 0x000fe2000f8e0012 */
[----:B------:R-:W-:-:S03]  /*10ab0*/  MOV R23, R26 ;  /* 0x0000001a00177202 */ /* 0x000fc60000000f00 */
[----:B------:R-:W-:Y:S02]  /*10ac0*/  VIADD R10, R10, 0xffffffb0 ;  /* 0xffffffb00a0a7836 */ /* 0x000fe40000000000 */
[----:B------:R-:W-:Y:S01]  /*10ad0*/  UIMAD UR4, UR4, UR6, URZ ;  /* 0x00000006040472a4 */ /* 0x000fe2000f8e023f */
[----:B------:R-:W-:-:S03]  /*10ae0*/  IMAD.MOV.U32 R20, RZ, RZ, R21 ;  /* 0x000000ffff147224 */ /* 0x000fc600078e0015 */
[----:B------:R-:W-:-:S03]  /*10af0*/  UIMAD UR4, UR39, UR7, UR4 ;  /* 0x00000007270472a4 */ /* 0x000fc6000f8e0204 */
[----:B------:R-:W-:Y:S02]  /*10b00*/  ULDC.64 UR6, c[0x0][0x318] ;  /* 0x0000c60000067ab9 */ /* 0x000fe40000000a00 */
[----:B------:R-:W-:Y:S01]  /*10b10*/  LEA R17, P0, R18, UR6, 0x1 ;  /* 0x0000000612117c11 */ /* 0x000fe2000f8008ff */
[----:B------:R-:W-:-:S05]  /*10b20*/  VIADD R3, R19, UR4 ;  /* 0x0000000413037c36 */ /* 0x000fca0008000000 */
[----:B------:R-:W-:Y:S02]  /*10b30*/  LEA.HI.X R18, R18, UR7, R3, 0x1, P0 ;  /* 0x0000000712127c11 */ /* 0x000fe400080f0c03 */
[----:B------:R-:W-:-:S13]  /*10b40*/  ISETP.GT.AND P0, PT, R30, UR45, PT ;  /* 0x0000002d1e007c0c */ /* 0x000fda000bf04270 */
[----:B0-----:R-:W-:Y:S05]  /*10b50*/  @P0 BRA `(.L_x_70) ;  /* 0xffffffec00e00947 */ /* 0x001fea000383ffff */
[----:B------:R-:W-:Y:S05]  /*10b60*/  BSYNC B0 ;  /* 0x0000000000007941 */ /* 0x000fea0003800000 */
.L_x_57:
[----:B------:R-:W-:-:S13]  /*10b70*/  LOP3.LUT P0, RZ, R16, 0x20, RZ, 0xc0, !PT ;  /* 0x0000002010ff7812 */ /* 0x000fda000780c0ff */
[----:B------:R-:W-:Y:S05]  /*10b80*/  @!P0 BRA `(.L_x_71) ;  /* 0x0000000000048947 */ /* 0x000fea0003800000 */
[----:B------:R-:W-:Y:S01]  /*10b90*/  BPT.TRAP 0x1 ;  /* 0x000000040000795c */ /* 0x000fe20000300000 */
.L_x_71:
[C---:B0-----:R-:W-:Y:S01]  /*10ba0*/  LEA R0, R21.reuse, UR42, 0x3 ;  /* 0x0000002a15007c11 */ /* 0x041fe2000f8e18ff */
[----:B------:R-:W0:Y:S01]  /*10bb0*/  S2R R2, SR_TID.X ;  /* 0x0000000000027919 */ /* 0x000e220000002100 */
[----:B------:R-:W-:Y:S01]  /*10bc0*/  SHF.L.U32 R3, R26, 0x1f, RZ ;  /* 0x0000001f1a037819 */ /* 0x000fe200000006ff */
[----:B------:R-:W-:Y:S01]  /*10bd0*/  IMAD.MOV.U32 R5, RZ, RZ, -0x50 ;  /* 0xffffffb0ff057424 */ /* 0x000fe200078e00ff */
[----:B------:R-:W-:Y:S01]  /*10be0*/  BSSY B0, `(.L_x_72) ;  /* 0x0000008000007945 */ /* 0x000fe20003800000 */
[----:B------:R-:W-:Y:S01]  /*10bf0*/  IMAD R4, R21, 0x5000, R31 ;  /* 0x0000500015047824 */ /* 0x000fe200078e021f */
[----:B------:R-:W1:Y:S01]  /*10c00*/  SYNCS.PHASECHK.TRANS64.TRYWAIT P0, [R0+URZ+0x38860], R3 ;  /* 0x03886003000075a7 */ /* 0x000e62000800017f */
[----:B------:R-:W-:Y:S01]  /*10c10*/  IMAD R5, R30, R5, UR40 ;  /* 0x000000281e057e24 */ /* 0x000fe2000f8e0205 */
[----:B0-----:R-:W-:-:S04]  /*10c20*/  LOP3.LUT R2, R2, 0x7f, RZ, 0xc0, !PT ;  /* 0x0000007f02027812 */ /* 0x001fc800078ec0ff */
[----:B------:R-:W-:-:S04]  /*10c30*/  SHF.R.U32.HI R2, RZ, 0x3, R2 ;  /* 0x00000003ff027819 */ /* 0x000fc80000011602 */
[----:B------:R-:W-:Y:S01]  /*10c40*/  IADD3 R5, -R2, R5, RZ ;  /* 0x0000000502057210 */ /* 0x000fe20007ffe1ff */
[----:B-1----:R-:W-:Y:S06]  /*10c50*/  @!P0 BRA `(.L_x_73) ;  /* 0x0000002c00588947 */ /* 0x002fec0003800000 */
.L_x_147:
[----:B------:R-:W-:Y:S05]  /*10c60*/  BSYNC B0 ;  /* 0x0000000000007941 */ /* 0x000fea0003800000 */
.L_x_72:
[----:B------:R-:W-:-:S03]  /*10c70*/  UMOV UR4, 0xffffffff ;  /* 0xffffffff00047882 */ /* 0x000fc60000000000 */
[----:B------:R-:W-:Y:S05]  /*10c80*/  BRA.DIV UR4, `(.L_x_74) ;  /* 0x0000002e04607947 */ /* 0x000fea000b800000 */
[----:B0-----:R-:W-:Y:S01]  /*10c90*/  SHFL.IDX PT, R3, R18, RZ, 0x181f ;  /* 0x00181fff12037589 */ /* 0x001fe200000e0000 */
[----:B------:R-:W-:Y:S01]  /*10ca0*/  ULDC UR4, c[0x0][0x2f4] ;  /* 0x0000bd0000047ab9 */ /* 0x000fe20000000800 */
[----:B------:R-:W-:Y:S01]  /*10cb0*/  LEA R4, R4, UR42, 0x1 ;  /* 0x0000002a04047c11 */ /* 0x000fe2000f8e08ff */
[----:B------:R-:W-:Y:S01]  /*10cc0*/  ULDC.64 UR6, c[0x0][0x208] ;  /* 0x0000820000067ab9 */ /* 0x000fe20000000a00 */
[----:B------:R-:W0:Y:S01]  /*10cd0*/  SHFL.IDX PT, R2, R17, RZ, 0x181f ;  /* 0x00181fff11027589 */ /* 0x000e2200000e0000 */
[----:B------:R-:W-:Y:S02]  /*10ce0*/  ISETP.GE.AND P2, PT, R22, UR4, PT ;  /* 0x0000000416007c0c */ /* 0x000fe4000bf46270 */
[----:B------:R-:W-:Y:S01]  /*10cf0*/  ISETP.GE.AND P3, PT, R37, UR4, PT ;  /* 0x0000000425007c0c */ /* 0x000fe2000bf66270 */
[----:B------:R-:W-:Y:S01]  /*10d00*/  SHFL.IDX PT, R6, R18, 0x1, 0x181f ;  /* 0x00381f0012067f89 */ /* 0x000fe200000e0000 */
[C---:B------:R-:W-:Y:S02]  /*10d10*/  ISETP.LT.OR P5, PT, R5.reuse, 0x1, P2 ;  /* 0x000000010500780c */ /* 0x040fe400017a1670 */
[----:B------:R-:W-:Y:S01]  /*10d20*/  ISETP.LT.OR P4, PT, R5, 0x1, P3 ;  /* 0x000000010500780c */ /* 0x000fe20001f81670 */
[----:B------:R-:W1:Y:S01]  /*10d30*/  SHFL.IDX PT, R14, R17, 0x1, 0x181f ;  /* 0x00381f00110e7f89 */ /* 0x000e6200000e0000 */
[----:B------:R-:W-:-:S02]  /*10d40*/  ISETP.GE.AND P1, PT, R36, UR4, PT ;  /* 0x0000000424007c0c */ /* 0x000fc4000bf26270 */
[----:B------:R-:W-:Y:S01]  /*10d50*/  ISETP.GE.AND P0, PT, R35, UR4, PT ;  /* 0x0000000423007c0c */ /* 0x000fe2000bf06270 */
[----:B0-----:R-:W-:-:S06]  /*10d60*/  IMAD.WIDE.U32 R2, R22, 0x2, R2 ;  /* 0x0000000216027825 */ /* 0x001fcc00078e0002 */
[----:B------:R-:W-:Y:S01]  /*10d70*/  LDGSTS.E.BYPASS.LTC128B.128 [R4+0x400], desc[UR6][R2.64], !P5 ;  /* 0x0040000002047fae */ /* 0x000fe2000e901d46 */
[----:B------:R-:W-:-:S03]  /*10d80*/  ISETP.LT.OR P5, PT, R5, 0x1, P1 ;  /* 0x000000010500780c */ /* 0x000fc60000fa1670 */
[----:B------:R-:W-:Y:S01]  /*10d90*/  LDGSTS.E.BYPASS.LTC128B.128 [R4+0x2c00], desc[UR6][R2.64+0x80], !P4 ;  /* 0x02c0008002047fae */ /* 0x000fe2000e101d46 */
[----:B------:R-:W-:-:S09]  /*10da0*/  ISETP.LT.OR P4, PT, R5, 0x1, P0 ;  /* 0x000000010500780c */ /* 0x000fd20000781670 */
[----:B------:R-:W-:Y:S01]  /*10db0*/  LDGSTS.E.BYPASS.LTC128B.128 [R4+0x5400], desc[UR6][R2.64+0x100], !P5 ;  /* 0x0540010002047fae */ /* 0x000fe2000e901d46 */
[----:B------:R-:W-:-:S03]  /*10dc0*/  ISETP.LT.OR P5, PT, R5, 0x11, P2 ;  /* 0x000000110500780c */ /* 0x000fc600017a1670 */
[----:B------:R1:W-:Y:S01]  /*10dd0*/  LDGSTS.E.BYPASS.LTC128B.128 [R4+0x7c00], desc[UR6][R2.64+0x180], !P4 ;  /* 0x07c0018002047fae */ /* 0x0003e2000e101d46 */
[----:B------:R-:W-:Y:S01]  /*10de0*/  ISETP.LT.OR P4, PT, R5, 0x11, P3 ;  /* 0x000000110500780c */ /* 0x000fe20001f81670 */
[----:B-1----:R-:W-:Y:S02]  /*10df0*/  IMAD.MOV.U32 R2, RZ, RZ, R14 ;  /* 0x000000ffff027224 */ /* 0x002fe400078e000e */
[----:B------:R-:W-:Y:S01]  /*10e00*/  IMAD.MOV.U32 R3, RZ, RZ, R6 ;  /* 0x000000ffff037224 */ /* 0x000fe200078e0006 */
[----:B------:R-:W0:Y:S01]  /*10e10*/  SHFL.IDX PT, R14, R17, 0x2, 0x181f ;  /* 0x00581f00110e7f89 */ /* 0x000e2200000e0000 */
[----:B------:R-:W-:-:S03]  /*10e20*/  IMAD.WIDE.U32 R2, R22, 0x2, R2 ;  /* 0x0000000216027825 */ /* 0x000fc600078e0002 */
[----:B------:R-:W1:Y:S04]  /*10e30*/  SHFL.IDX PT, R6, R18, 0x2, 0x181f ;  /* 0x00581f0012067f89 */ /* 0x000e6800000e0000 */
[----:B------:R-:W-:Y:S01]  /*10e40*/  LDGSTS.E.BYPASS.LTC128B.128 [R4+0xc00], desc[UR6][R2.64], !P5 ;  /* 0x00c0000002047fae */ /* 0x000fe2000e901d46 */
[----:B------:R-:W-:-:S03]  /*10e50*/  ISETP.LT.OR P5, PT, R5, 0x11, P1 ;  /* 0x000000110500780c */ /* 0x000fc60000fa1670 */
[----:B------:R-:W-:Y:S01]  /*10e60*/  LDGSTS.E.BYPASS.LTC128B.128 [R4+0x3400], desc[UR6][R2.64+0x80], !P4 ;  /* 0x0340008002047fae */ /* 0x000fe2000e101d46 */
[----:B------:R-:W-:-:S09]  /*10e70*/  ISETP.LT.OR P4, PT, R5, 0x11, P0 ;  /* 0x000000110500780c */ /* 0x000fd20000781670 */
[----:B------:R-:W-:Y:S01]  /*10e80*/  LDGSTS.E.BYPASS.LTC128B.128 [R4+0x5c00], desc[UR6][R2.64+0x100], !P5 ;  /* 0x05c0010002047fae */ /* 0x000fe2000e901d46 */
[----:B------:R-:W-:-:S03]  /*10e90*/  ISETP.LT.OR P5, PT, R5, 0x21, P2 ;  /* 0x000000210500780c */ /* 0x000fc600017a1670 */
[----:B------:R0:W-:Y:S01]  /*10ea0*/  LDGSTS.E.BYPASS.LTC128B.128 [R4+0x8400], desc[UR6][R2.64+0x180], !P4 ;  /* 0x0840018002047fae */ /* 0x0001e2000e101d46 */
[C---:B------:R-:W-:Y:S02]  /*10eb0*/  ISETP.LT.OR P4, PT, R5.reuse, 0x21, P3 ;  /* 0x000000210500780c */ /* 0x040fe40001f81670 */
[----:B0-----:R-:W-:Y:S01]  /*10ec0*/  MOV R2, R14 ;  /* 0x0000000e00027202 */ /* 0x001fe20000000f00 */
[----:B-1----:R-:W-:Y:S01]  /*10ed0*/  IMAD.MOV.U32 R3, RZ, RZ, R6 ;  /* 0x000000ffff037224 */ /* 0x002fe200078e0006 */
[----:B------:R-:W-:Y:S03]  /*10ee0*/  SHFL.IDX PT, R14, R17, 0x3, 0x181f ;  /* 0x00781f00110e7f89 */ /* 0x000fe600000e0000 */
[----:B------:R-:W-:Y:S01]  /*10ef0*/  IMAD.WIDE.U32 R2, R22, 0x2, R2 ;  /* 0x0000000216027825 */ /* 0x000fe200078e0002 */
[----:B------:R-:W0:Y:S04]  /*10f00*/  SHFL.IDX PT, R6, R18, 0x3, 0x181f ;  /* 0x00781f0012067f89 */ /* 0x000e2800000e0000 */
[----:B------:R-:W-:Y:S01]  /*10f10*/  LDGSTS.E.BYPASS.LTC128B.128 [R4+0x1400], desc[UR6][R2.64], !P5 ;  /* 0x0140000002047fae */ /* 0x000fe2000e901d46 */
[----:B------:R-:W-:-:S03]  /*10f20*/  ISETP.LT.OR P5, PT, R5, 0x21, P1 ;  /* 0x000000210500780c */ /* 0x000fc60000fa1670 */
[----:B------:R-:W-:Y:S01]  /*10f30*/  LDGSTS.E.BYPASS.LTC128B.128 [R4+0x3c00], desc[UR6][R2.64+0x80], !P4 ;  /* 0x03c0008002047fae */ /* 0x000fe2000e101d46 */
[----:B------:R-:W-:-:S03]  /*10f40*/  ISETP.LT.OR P4, PT, R5, 0x21, P0 ;  /* 0x000000210500780c */ /* 0x000fc60000781670 */
[----:B------:R-:W1:Y:S06]  /*10f50*/  SHFL.IDX PT, R18, R18, 0x4, 0x181f ;  /* 0x00981f0012127f89 */ /* 0x000e6c00000e0000 */
[----:B------:R-:W-:Y:S01]  /*10f60*/  LDGSTS.E.BYPASS.LTC128B.128 [R4+0x6400], desc[UR6][R2.64+0x100], !P5 ;  /* 0x0640010002047fae */ /* 0x000fe2000e901d46 */
[----:B------:R-:W-:-:S03]  /*10f70*/  ISETP.LT.OR P5, PT, R5, 0x31, P2 ;  /* 0x000000310500780c */ /* 0x000fc600017a1670 */
[----:B------:R0:W-:Y:S01]  /*10f80*/  LDGSTS.E.BYPASS.LTC128B.128 [R4+0x8c00], desc[UR6][R2.64+0x180], !P4 ;  /* 0x08c0018002047fae */ /* 0x0001e2000e101d46 */
[----:B------:R-:W-:Y:S02]  /*10f90*/  ISETP.LT.OR P4, PT, R5, 0x31, P3 ;  /* 0x000000310500780c */ /* 0x000fe40001f81670 */
[----:B0-----:R-:W-:Y:S01]  /*10fa0*/  MOV R3, R6 ;  /* 0x0000000600037202 */ /* 0x001fe20000000f00 */
[----:B------:R-:W-:Y:S02]  /*10fb0*/  IMAD.MOV.U32 R2, RZ, RZ, R14 ;  /* 0x000000ffff027224 */ /* 0x000fe400078e000e */
[----:B------:R0:W2:Y:S01]  /*10fc0*/  SHFL.IDX PT, R14, R17, 0x4, 0x181f ;  /* 0x00981f00110e7f89 */ /* 0x0000a200000e0000 */
[----:B------:R-:W-:Y:S02]  /*10fd0*/  IMAD.MOV.U32 R6, RZ, RZ, RZ ;  /* 0x000000ffff067224 */ /* 0x000fe400078e00ff */
[----:B------:R-:W-:-:S05]  /*10fe0*/  IMAD.WIDE.U32 R2, R22, 0x2, R2 ;  /* 0x0000000216027825 */ /* 0x000fca00078e0002 */
[----:B------:R0:W-:Y:S01]  /*10ff0*/  LDGSTS.E.BYPASS.LTC128B.128 [R4+0x1c00], desc[UR6][R2.64], !P5 ;  /* 0x01c0000002047fae */ /* 0x0001e2000e901d46 */
[----:B------:R-:W-:-:S03]  /*11000*/  ISETP.LT.OR P5, PT, R5, 0x31, P1 ;  /* 0x000000310500780c */ /* 0x000fc60000fa1670 */
[----:B------:R0:W-:Y:S01]  /*11010*/  LDGSTS.E.BYPASS.LTC128B.128 [R4+0x4400], desc[UR6][R2.64+0x80], !P4 ;  /* 0x0440008002047fae */ /* 0x0001e2000e101d46 */
[----:B------:R-:W-:-:S09]  /*11020*/  ISETP.LT.OR P4, PT, R5, 0x31, P0 ;  /* 0x000000310500780c */ /* 0x000fd20000781670 */
[----:B------:R0:W-:Y:S04]  /*11030*/  LDGSTS.E.BYPASS.LTC128B.128 [R4+0x6c00], desc[UR6][R2.64+0x100], !P5 ;  /* 0x06c0010002047fae */ /* 0x0001e8000e901d46 */
[----:B-12---:R0:W-:Y:S02]  /*11040*/  LDGSTS.E.BYPASS.LTC128B.128 [R4+0x9400], desc[UR6][R2.64+0x180], !P4 ;  /* 0x0940018002047fae */ /* 0x0061e4000e101d46 */
.L_x_159:
[C---:B------:R-:W-:Y:S01]  /*11050*/  ISETP.LT.OR P2, PT, R5.reuse, 0x41, P2 ;  /* 0x000000410500780c */ /* 0x040fe20001741670 */
[----:B0-----:R-:W-:Y:S01]  /*11060*/  IMAD.MOV.U32 R2, RZ, RZ, R14 ;  /* 0x000000ffff027224 */ /* 0x001fe200078e000e */
[C---:B------:R-:W-:Y:S01]  /*11070*/  ISETP.LT.OR P3, PT, R5.reuse, 0x41, P3 ;  /* 0x000000410500780c */ /* 0x040fe20001f61670 */
[----:B------:R-:W-:Y:S01]  /*11080*/  ULDC.64 UR4, c[0x0][0x208] ;  /* 0x0000820000047ab9 */ /* 0x000fe20000000a00 */
[C---:B------:R-:W-:Y:S02]  /*11090*/  ISETP.LT.OR P1, PT, R5.reuse, 0x41, P1 ;  /* 0x000000410500780c */ /* 0x040fe40000f21670 */
[----:B------:R-:W-:Y:S02]  /*110a0*/  ISETP.LT.OR P0, PT, R5, 0x41, P0 ;  /* 0x000000410500780c */ /* 0x000fe40000701670 */
[----:B------:R-:W-:-:S03]  /*110b0*/  MOV R3, R18 ;  /* 0x0000001200037202 */ /* 0x000fc60000000f00 */
[----:B------:R-:W-:-:S05]  /*110c0*/  IMAD.WIDE.U32 R22, R22, 0x2, R2 ;  /* 0x0000000216167825 */ /* 0x000fca00078e0002 */
[----:B------:R-:W-:Y:S01]  /*110d0*/  @!PT LDS RZ, [RZ] ;  /* 0x00000000fffff984 */ /* 0x000fe20000000800 */
[----:B------:R-:W-:Y:S01]  /*110e0*/  @!PT LDS RZ, [RZ] ;  /* 0x00000000fffff984 */ /* 0x000fe20000000800 */
[----:B------:R-:W-:Y:S01]  /*110f0*/  @!PT LDS RZ, [RZ] ;  /* 0x00000000fffff984 */ /* 0x000fe20000000800 */
[----:B------:R0:W-:Y:S04]  /*11100*/  LDGSTS.E.BYPASS.LTC128B.128 [R4+0x2400], desc[UR4][R22.64], !P2 ;  /* 0x0240000016047fae */ /* 0x0001e8000d101d44 */
[----:B------:R0:W-:Y:S04]  /*11110*/  LDGSTS.E.BYPASS.LTC128B.128 [R4+0x4c00], desc[UR4][R22.64+0x80], !P3 ;  /* 0x04c0008016047fae */ /* 0x0001e8000d901d44 */
[----:B------:R0:W-:Y:S04]  /*11120*/  LDGSTS.E.BYPASS.LTC128B.128 [R4+0x7400], desc[UR4][R22.64+0x100], !P1 ;  /* 0x0740010016047fae */ /* 0x0001e8000c901d44 */
[----:B------:R0:W-:Y:S01]  /*11130*/  LDGSTS.E.BYPASS.LTC128B.128 [R4+0x9c00], desc[UR4][R22.64+0x180], !P0 ;  /* 0x09c0018016047fae */ /* 0x0001e2000c101d44 */
[----:B------:R-:W-:Y:S01]  /*11140*/  PLOP3.LUT P0, PT, PT, PT, PT, 0x80, 0x0 ;  /* 0x000000000000781c */ /* 0x000fe20003f0f070 */
[----:B------:R-:W-:-:S12]  /*11150*/  NOP ;  /* 0x0000000000007918 */ /* 0x000fd80000000000 */
.L_x_75:
        /* <DEDUP_REMOVED lines=10> */
.L_x_76:
[----:B------:R-:W-:Y:S01]  /*11200*/  VIADD R2, R21, 0x1 ;  /* 0x0000000115027836 */ /* 0x000fe20000000000 */
[----:B------:R1:W-:Y:S04]  /*11210*/  SYNCS.ARRIVE.TRANS64.A1T0 RZ, [R0+URZ+0x38850], RZ ;  /* 0x038850ff00ff79a7 */ /* 0x0003e8000810003f */
[----:B------:R-:W-:-:S04]  /*11220*/  ISETP.NE.AND P0, PT, R2, 0x2, PT ;  /* 0x000000020200780c */ /* 0x000fc80003f05270 */
[----:B------:R-:W-:Y:S02]  /*11230*/  SEL R3, RZ, 0x1, P0 ;  /* 0x00000001ff037807 */ /* 0x000fe40000000000 */
[----:B------:R-:W-:Y:S02]  /*11240*/  SEL R2, R2, RZ, P0 ;  /* 0x000000ff02027207 */ /* 0x000fe40000000000 */
[----:B-1----:R-:W-:-:S07]  /*11250*/  LOP3.LUT R0, R26, R3, RZ, 0x3c, !PT ;  /* 0x000000031a007212 */ /* 0x002fce00078e3cff */
.L_x_40:
[----:B0-----:R-:W0:Y:S01]  /*11260*/  S2R R4, SR_CgaCtaId ;  /* 0x0000000000047919 */ /* 0x001e220000008800 */
[----:B------:R-:W-:Y:S02]  /*11270*/  MOV R3, 0x400 ;  /* 0x0000040000037802 */ /* 0x000fe40000000f00 */
[----:B------:R-:W-:Y:S02]  /*11280*/  SHF.L.U32 R6, R6, 0x1f, RZ ;  /* 0x0000001f06067819 */ /* 0x000fe400000006ff */
[----:B0-----:R-:W-:-:S04]  /*11290*/  LEA R7, R4, R3, 0x18 ;  /* 0x0000000304077211 */ /* 0x001fc800078ec0ff */
[----:B------:R-:W0:Y:S02]  /*112a0*/  SYNCS.PHASECHK.TRANS64.TRYWAIT P0, [R7+URZ+0x38820], R6 ;  /* 0x03882006070075a7 */ /* 0x000e24000800017f */
[----:B0-----:R-:W-:Y:S05]  /*112b0*/  @!P0 BRA `(.L_x_77) ;  /* 0x0000002c00c48947 */ /* 0x001fea0003800000 */
.L_x_160:
[----:B------:R-:W-:-:S03]  /*112c0*/  UMOV UR4, 0xffffffff ;  /* 0xffffffff00047882 */ /* 0x000fc60000000000 */
[----:B------:R-:W-:Y:S05]  /*112d0*/  BRA.DIV UR4, `(.L_x_78) ;  /* 0x0000002e04d07947 */ /* 0x000fea000b800000 */
[----:B------:R-:W1:Y:S02]  /*112e0*/  S2R R3, SR_TID.X ;  /* 0x0000000000037919 */ /* 0x000e640000002100 */
[----:B-1----:R-:W-:-:S04]  /*112f0*/  SHF.R.U32.HI R3, RZ, 0x5, R3 ;  /* 0x00000005ff037819 */ /* 0x002fc80000011603 */
[----:B------:R-:W-:-:S05]  /*11300*/  LOP3.LUT R3, R3, 0x3, RZ, 0xc0, !PT ;  /* 0x0000000303037812 */ /* 0x000fca00078ec0ff */
[----:B------:R1:W2:Y:S02]  /*11310*/  SHFL.IDX PT, R14, R3, RZ, 0x1f ;  /* 0x00001fff030e7589 */ /* 0x0002a400000e0000 */
.L_x_163:
[----:B--2---:R-:W-:-:S13]  /*11320*/  ISETP.NE.AND P0, PT, R14, RZ, PT ;  /* 0x000000ff0e00720c */ /* 0x004fda0003f05270 */
[----:B------:R-:W-:Y:S05]  /*11330*/  @P0 BRA `(.L_x_8) ;  /* 0x0000000000900947 */ /* 0x000fea0003800000 */
[----:B------:R-:W-:-:S03]  /*11340*/  UMOV UR4, 0xffffffff ;  /* 0xffffffff00047882 */ /* 0x000fc60000000000 */
[----:B------:R-:W-:Y:S05]  /*11350*/  BRA.DIV UR4, `(.L_x_79) ;  /* 0x0000002e04e47947 */ /* 0x000fea000b800000 */
[----:B------:R-:W-:-:S13]  /*11360*/  ELECT P6, URZ, PT ;  /* 0x00000000003f782f */ /* 0x000fda00038c0000 */
.L_x_166:
[----:B------:R-:W-:Y:S05]  /*11370*/  @!P6 BRA `(.L_x_8) ;  /* 0x000000000080e947 */ /* 0x000fea0003800000 */
[----:B-1----:R-:W2:Y:S02]  /*11380*/  LDL R3, [R1+0x4] ;  /* 0x0000040001037983 */ /* 0x002ea40000100800 */
[----:B--2---:R-:W-:-:S13]  /*11390*/  R2UR UR4, R3 ;  /* 0x00000000030472ca */ /* 0x004fda00000e0000 */
[----:B------:R-:W-:-:S06]  /*113a0*/  ULOP3.LUT UR4, UR4, 0x2, URZ, 0xfc, !UPT ;  /* 0x0000000204047892 */ /* 0x000fcc000f8efc3f */
[----:B------:R-:W-:-:S05]  /*113b0*/  IMAD.U32 R3, RZ, RZ, UR4 ;  /* 0x00000004ff037e24 */ /* 0x000fca000f8e00ff */
[----:B------:R-:W-:-:S13]  /*113c0*/  ISETP.NE.AND P0, PT, R3, 0x3, PT ;  /* 0x000000030300780c */ /* 0x000fda0003f05270 */
[----:B------:R-:W-:Y:S05]  /*113d0*/  @!P0 BRA `(.L_x_80) ;  /* 0x0000000000048947 */ /* 0x000fea0003800000 */
[----:B------:R-:W-:Y:S01]  /*113e0*/  BPT.TRAP 0x1 ;  /* 0x000000040000795c */ /* 0x000fe20000300000 */
.L_x_80:
[C---:B------:R-:W-:Y:S01]  /*113f0*/  LEA R5, R2.reuse, R7, 0x3 ;  /* 0x0000000702057211 */ /* 0x040fe200078e18ff */
[----:B------:R-:W-:Y:S01]  /*11400*/  VIADD R2, R2, 0x1 ;  /* 0x0000000102027836 */ /* 0x000fe20000000000 */
[----:B------:R-:W-:-:S04]  /*11410*/  SHF.L.U32 R4, R0, 0x1f, RZ ;  /* 0x0000001f00047819 */ /* 0x000fc800000006ff */
[----:B------:R-:W1:Y:S01]  /*11420*/  SYNCS.PHASECHK.TRANS64.TRYWAIT P1, [R5+URZ+0x38840], R4 ;  /* 0x03884004050075a7 */ /* 0x000e62000802017f */
[----:B------:R-:W-:-:S04]  /*11430*/  ISETP.NE.AND P2, PT, R2, 0x2, PT ;  /* 0x000000020200780c */ /* 0x000fc80003f45270 */
[----:B------:R-:W-:Y:S01]  /*11440*/  SEL R3, RZ, 0x1, P2 ;  /* 0x00000001ff037807 */ /* 0x000fe20001000000 */
[----:B-1----:R-:W-:Y:S08]  /*11450*/  @!P1 BRA `(.L_x_81) ;  /* 0x0000002c00c49947 */ /* 0x002ff00003800000 */
.L_x_167:
[----:B------:R-:W-:Y:S02]  /*11460*/  SEL R2, R2, RZ, P2 ;  /* 0x000000ff02027207 */ /* 0x000fe40001000000 */
[----:B------:R-:W-:Y:S01]  /*11470*/  LOP3.LUT R0, R0, R3, RZ, 0x3c, !PT ;  /* 0x0000000300007212 */ /* 0x000fe200078e3cff */
[----:B------:R-:W-:Y:S06]  /*11480*/  @!P0 BRA `(.L_x_82) ;  /* 0x0000000000048947 */ /* 0x000fec0003800000 */
[----:B------:R-:W-:Y:S01]  /*11490*/  BPT.TRAP 0x1 ;  /* 0x000000040000795c */ /* 0x000fe20000300000 */
.L_x_82:
[----:B------:R-:W-:Y:S01]  /*114a0*/  IMAD R3, R2, 0x8, R7 ;  /* 0x0000000802037824 */ /* 0x000fe200078e0207 */
[----:B------:R-:W-:-:S04]  /*114b0*/  SHF.L.U32 R0, R0, 0x1f, RZ ;  /* 0x0000001f00007819 */ /* 0x000fc800000006ff */
[----:B------:R-:W2:Y:S02]  /*114c0*/  SYNCS.PHASECHK.TRANS64.TRYWAIT P1, [R3+URZ+0x38840], R0 ;  /* 0x03884000030075a7 */ /* 0x000ea4000802017f */
[----:B--2---:R-:W-:Y:S05]  /*114d0*/  @!P1 BRA `(.L_x_83) ;  /* 0x0000002c00b89947 */ /* 0x004fea0003800000 */
.L_x_168:
[----:B------:R-:W-:Y:S05]  /*114e0*/  @!P0 BRA `(.L_x_84) ;  /* 0x0000000000048947 */ /* 0x000fea0003800000 */
[----:B------:R-:W-:Y:S01]  /*114f0*/  BPT.TRAP 0x1 ;  /* 0x000000040000795c */ /* 0x000fe20000300000 */
.L_x_84:
[----:B------:R-:W3:Y:S02]  /*11500*/  SYNCS.PHASECHK.TRANS64.TRYWAIT P1, [R5+URZ+0x38860], R4 ;  /* 0x03886004050075a7 */ /* 0x000ee4000802017f */
[----:B---3--:R-:W-:Y:S05]  /*11510*/  @!P1 BRA `(.L_x_85) ;  /* 0x0000002c00bc9947 */ /* 0x008fea0003800000 */
.L_x_169:
[----:B------:R-:W-:Y:S05]  /*11520*/  @!P0 BRA `(.L_x_86) ;  /* 0x0000000000048947 */ /* 0x000fea0003800000 */
[----:B------:R-:W-:Y:S01]  /*11530*/  BPT.TRAP 0x1 ;  /* 0x000000040000795c */ /* 0x000fe20000300000 */
.L_x_86:
[----:B----4-:R4:W0:Y:S02]  /*11540*/  SYNCS.PHASECHK.TRANS64.TRYWAIT P0, [R3+URZ+0x38860], R0 ;  /* 0x03886000030075a7 */ /* 0x010824000800017f */
[----:B0-----:R-:W-:Y:S05]  /*11550*/  @!P0 NANOSLEEP.SYNCS 0x989680 ;  /* 0x009896800000895d */ /* 0x001fea0003900000 */
[----:B------:R-:W0:Y:S02]  /*11560*/  @!P0 SYNCS.PHASECHK.TRANS64 P0, [R3+URZ+0x38860], R0 ;  /* 0x03886000030085a7 */ /* 0x000e24000800007f */
[----:B0-----:R-:W-:Y:S05]  /*11570*/  @!P0 BRA `(.L_x_86) ;  /* 0xfffffffc00f08947 */ /* 0x001fea000383ffff */
.L_x_8:
[----:B------:R-:W-:Y:S05]  /*11580*/  BSYNC B6 ;  /* 0x0000000000067941 */ /* 0x000fea0003800000 */
.L_x_5:
[----:B------:R-:W-:Y:S05]  /*11590*/  EXIT ;  /* 0x000000000000794d */ /* 0x000fea0003800000 */
.L_x_12:
[----:B------:R-:W-:-:S13]  /*115a0*/  R2UR UR4, R16 ;  /* 0x00000000100472ca */ /* 0x000fda00000e0000 */
[----:B0-----:R-:W-:-:S04]  /*115b0*/  MOV R3, UR4 ;  /* 0x0000000400037c02 */ /* 0x001fc80008000f00 */
[----:B------:R0:W1:Y:S03]  /*115c0*/  SYNCS.PHASECHK.TRANS64.TRYWAIT P0, [R3+URZ+0x38800], R0 ;  /* 0x03880000030075a7 */ /* 0x000066000800017f */
[----:B-1----:R-:W-:Y:S05]  /*115d0*/  @!P0 NANOSLEEP.SYNCS 0x989680 ;  /* 0x009896800000895d */ /* 0x002fea0003900000 */
[----:B------:R-:W1:Y:S02]  /*115e0*/  @!P0 SYNCS.PHASECHK.TRANS64 P0, [R3+URZ+0x38800], R0 ;  /* 0x03880000030085a7 */ /* 0x000e64000800007f */
[----:B-1----:R-:W-:Y:S05]  /*115f0*/  @!P0 BRA `(.L_x_12) ;  /* 0xfffffffc00e88947 */ /* 0x002fea000383ffff */
[----:B------:R-:W-:Y:S05]  /*11600*/  BRA `(.L_x_87) ;  /* 0xfffffefc00987947 */ /* 0x000fea000383ffff */
.L_x_16:
[----:B------:R-:W-:-:S13]  /*11610*/  R2UR UR4, R16 ;  /* 0x00000000100472ca */ /* 0x000fda00000e0000 */
[----:B0-----:R-:W-:-:S04]  /*11620*/  IMAD.U32 R3, RZ, RZ, UR4 ;  /* 0x00000004ff037e24 */ /* 0x001fc8000f8e00ff */
[----:B------:R0:W2:Y:S03]  /*11630*/  SYNCS.PHASECHK.TRANS64.TRYWAIT P1, [R3+URZ+0x38830], R0 ;  /* 0x03883000030075a7 */ /* 0x0000a6000802017f */
[----:B--2---:R-:W-:Y:S05]  /*11640*/  @!P1 NANOSLEEP.SYNCS 0x989680 ;  /* 0x009896800000995d */ /* 0x004fea0003900000 */
[----:B------:R-:W2:Y:S02]  /*11650*/  @!P1 SYNCS.PHASECHK.TRANS64 P1, [R3+URZ+0x38830], R0 ;  /* 0x03883000030095a7 */ /* 0x000ea4000802007f */
[----:B--2---:R-:W-:Y:S05]  /*11660*/  @!P1 BRA `(.L_x_16) ;  /* 0xfffffffc00e89947 */ /* 0x004fea000383ffff */
[----:B------:R-:W-:Y:S05]  /*11670*/  BRA `(.L_x_15) ;  /* 0xfffffefc00c07947 */ /* 0x000fea000383ffff */
.L_x_22:
[----:B------:R-:W-:-:S13]  /*11680*/  R2UR UR6, R213 ;  /* 0x00000000d50672ca */ /* 0x000fda00000e0000 */
[----:B-1----:R-:W-:-:S04]  /*11690*/  IMAD.U32 R6, RZ, RZ, UR6 ;  /* 0x00000006ff067e24 */ /* 0x002fc8000f8e00ff */
[----:B------:R1:W2:Y:S03]  /*116a0*/  SYNCS.PHASECHK.TRANS64.TRYWAIT P1, [R6+URZ+0x38830], R3 ;  /* 0x03883003060075a7 */ /* 0x0002a6000802017f */
[----:B--2---:R-:W-:Y:S05]  /*116b0*/  @!P1 NANOSLEEP.SYNCS 0x989680 ;  /* 0x009896800000995d */ /* 0x004fea0003900000 */
[----:B------:R-:W2:Y:S02]  /*116c0*/  @!P1 SYNCS.PHASECHK.TRANS64 P1, [R6+URZ+0x38830], R3 ;  /* 0x03883003060095a7 */ /* 0x000ea4000802007f */
[----:B--2---:R-:W-:Y:S05]  /*116d0*/  @!P1 BRA `(.L_x_22) ;  /* 0xfffffffc00e89947 */ /* 0x004fea000383ffff */
[----:B------:R-:W-:Y:S05]  /*116e0*/  BRA `(.L_x_21) ;  /* 0xffffff4400b47947 */ /* 0x000fea000383ffff */
.L_x_26:
[----:B-1----:R-:W-:-:S04]  /*116f0*/  MOV R3, UR6 ;  /* 0x0000000600037c02 */ /* 0x002fc80008000f00 */
[----:B------:R1:W2:Y:S03]  /*11700*/  SYNCS.PHASECHK.TRANS64.TRYWAIT P1, [R3+URZ+0x38850], R0 ;  /* 0x03885000030075a7 */ /* 0x0002a6000802017f */
[----:B--2---:R-:W-:Y:S05]  /*11710*/  @!P1 NANOSLEEP.SYNCS 0x989680 ;  /* 0x009896800000995d */ /* 0x004fea0003900000 */
[----:B------:R-:W2:Y:S02]  /*11720*/  @!P1 SYNCS.PHASECHK.TRANS64 P1, [R3+URZ+0x38850], R0 ;  /* 0x03885000030095a7 */ /* 0x000ea4000802007f */
[----:B--2---:R-:W-:Y:S05]  /*11730*/  @!P1 BRA `(.L_x_26) ;  /* 0xfffffffc00ec9947 */ /* 0x004fea000383ffff */
[----:B------:R-:W-:Y:S05]  /*11740*/  BRA `(.L_x_25) ;  /* 0xffffff6c00f47947 */ /* 0x000fea000383ffff */
.L_x_33:
[----:B-1----:R-:W-:-:S04]  /*11750*/  IMAD.U32 R5, RZ, RZ, UR5 ;  /* 0x00000005ff057e24 */ /* 0x002fc8000f8e00ff */
[----:B------:R1:W2:Y:S03]  /*11760*/  SYNCS.PHASECHK.TRANS64.TRYWAIT P1, [R5+URZ+0x38850], R0 ;  /* 0x03885000050075a7 */ /* 0x0002a6000802017f */
[----:B--2---:R-:W-:Y:S05]  /*11770*/  @!P1 NANOSLEEP.SYNCS 0x989680 ;  /* 0x009896800000995d */ /* 0x004fea0003900000 */
[----:B------:R-:W2:Y:S02]  /*11780*/  @!P1 SYNCS.PHASECHK.TRANS64 P1, [R5+URZ+0x38850], R0 ;  /* 0x03885000050095a7 */ /* 0x000ea4000802007f */
[----:B--2---:R-:W-:Y:S05]  /*11790*/  @!P1 BRA `(.L_x_33) ;  /* 0xfffffffc00ec9947 */ /* 0x004fea000383ffff */
[----:B------:R-:W-:Y:S05]  /*117a0*/  BRA `(.L_x_32) ;  /* 0xffffff8c00647947 */ /* 0x000fea000383ffff */
.L_x_45:
[----:B------:R-:W-:Y:S01]  /*117b0*/  IMAD.MOV.U32 R13, RZ, RZ, R18 ;  /* 0x000000ffff0d7224 */ /* 0x000fe200078e0012 */
[----:B------:R-:W-:Y:S01]  /*117c0*/  MOV R12, RZ ;  /* 0x000000ff000c7202 */ /* 0x000fe20000000f00 */
[----:B------:R-:W-:Y:S02]  /*117d0*/  IMAD.MOV.U32 R11, RZ, RZ, 0x1f ;  /* 0x0000001fff0b7424 */ /* 0x000fe400078e00ff */
[----:B------:R-:W-:-:S07]  /*117e0*/  IMAD.MOV.U32 R15, RZ, RZ, -0x1 ;  /* 0xffffffffff0f7424 */ /* 0x000fce00078e00ff */
[----:B-----5:R-:W-:Y:S05]  /*117f0*/  WARPSYNC.COLLECTIVE R15, `(.L_x_88) ;  /* 0x000000000f087348 */ /* 0x020fea0003c00000 */
[----:B------:R0:W1:Y:S02]  /*11800*/  SHFL.IDX P6, R14, R13, R12, R11 ;  /* 0x0000000c0d0e7389 */ /* 0x00006400000c000b */
[----:B01---5:R-:W-:Y:S01]  /*11810*/  ENDCOLLECTIVE ;  /* 0x000000000000791b */ /* 0x023fe20003800000 */
.L_x_88:
[----:B------:R-:W-:Y:S05]  /*11820*/  BRA `(.L_x_89) ;  /* 0xffffffc800b87947 */ /* 0x000fea000383ffff */
.L_x_47:
[----:B0-----:R-:W-:-:S04]  /*11830*/  MOV R3, UR42 ;  /* 0x0000002a00037c02 */ /* 0x001fc80008000f00 */
[----:B------:R0:W1:Y:S03]  /*11840*/  SYNCS.PHASECHK.TRANS64.TRYWAIT P0, [R3+URZ+0x38840], R2 ;  /* 0x03884002030075a7 */ /* 0x000066000800017f */
[----:B-1----:R-:W-:Y:S05]  /*11850*/  @!P0 NANOSLEEP.SYNCS 0x989680 ;  /* 0x009896800000895d */ /* 0x002fea0003900000 */
[----:B------:R-:W1:Y:S02]  /*11860*/  @!P0 SYNCS.PHASECHK.TRANS64 P0, [R3+URZ+0x38840], R2 ;  /* 0x03884002030085a7 */ /* 0x000e64000800007f */
[----:B-1----:R-:W-:Y:S05]  /*11870*/  @!P0 BRA `(.L_x_47) ;  /* 0xfffffffc00ec8947 */ /* 0x002fea000383ffff */
[----:B------:R-:W-:Y:S05]  /*11880*/  BRA `(.L_x_90) ;  /* 0xffffffcc00c87947 */ /* 0x000fea000383ffff */
.L_x_48:
[----:B------:R-:W-:Y:S01]  /*11890*/  BSSY B0, `(.L_x_91) ;  /* 0x0000008000007945 */ /* 0x000fe20003800000 */
[----:B------:R-:W-:Y:S01]  /*118a0*/  IMAD.MOV.U32 R13, RZ, RZ, R7 ;  /* 0x000000ffff0d7224 */ /* 0x000fe200078e0007 */
[----:B------:R-:W-:Y:S01]  /*118b0*/  MOV R11, 0x181f ;  /* 0x0000181f000b7802 */ /* 0x000fe20000000f00 */
[----:B------:R-:W-:Y:S02]  /*118c0*/  IMAD.MOV.U32 R12, RZ, RZ, RZ ;  /* 0x000000ffff0c7224 */ /* 0x000fe400078e00ff */
[----:B------:R-:W-:-:S07]  /*118d0*/  IMAD.MOV.U32 R15, RZ, RZ, -0x1 ;  /* 0xffffffffff0f7424 */ /* 0x000fce00078e00ff */
[----:B------:R-:W-:Y:S05]  /*118e0*/  WARPSYNC.COLLECTIVE R15, `(.L_x_92) ;  /* 0x000000000f087348 */ /* 0x000fea0003c00000 */
[----:B------:R0:W1:Y:S02]  /*118f0*/  SHFL.IDX P6, R14, R13, R12, R11 ;  /* 0x0000000c0d0e7389 */ /* 0x00006400000c000b */
[----:B01----:R-:W-:Y:S01]  /*11900*/  ENDCOLLECTIVE ;  /* 0x000000000000791b */ /* 0x003fe20003800000 */
.L_x_92:
[----:B------:R-:W-:Y:S05]  /*11910*/  BSYNC B0 ;  /* 0x0000000000007941 */ /* 0x000fea0003800000 */
.L_x_91:
[----:B------:R-:W-:Y:S01]  /*11920*/  MOV R13, R0 ;  /* 0x00000000000d7202 */ /* 0x000fe20000000f00 */
[----:B------:R-:W-:Y:S01]  /*11930*/  IMAD.MOV.U32 R12, RZ, RZ, RZ ;  /* 0x000000ffff0c7224 */ /* 0x000fe200078e00ff */
[----:B------:R-:W-:Y:S01]  /*11940*/  MOV R15, 0xffffffff ;  /* 0xffffffff000f7802 */ /* 0x000fe20000000f00 */
[----:B------:R-:W-:Y:S01]  /*11950*/  IMAD.MOV.U32 R11, RZ, RZ, 0x181f ;  /* 0x0000181fff0b7424 */ /* 0x000fe200078e00ff */
[C---:B------:R-:W-:Y:S01]  /*11960*/  LOP3.LUT P4, RZ, R16.reuse, 0x10, RZ, 0xc0, !PT ;  /* 0x0000001010ff7812 */ /* 0x040fe2000788c0ff */
[----:B------:R-:W-:Y:S01]  /*11970*/  IMAD.MOV.U32 R5, RZ, RZ, R14 ;  /* 0x000000ffff057224 */ /* 0x000fe200078e000e */
[----:B------:R-:W-:-:S13]  /*11980*/  LOP3.LUT P3, RZ, R16, 0x8, RZ, 0xc0, !PT ;  /* 0x0000000810ff7812 */ /* 0x000fda000786c0ff */
[----:B------:R-:W-:Y:S05]  /*11990*/  WARPSYNC.COLLECTIVE R15, `(.L_x_93) ;  /* 0x000000000f087348 */ /* 0x000fea0003c00000 */
[----:B------:R0:W1:Y:S02]  /*119a0*/  SHFL.IDX P6, R14, R13, R12, R11 ;  /* 0x0000000c0d0e7389 */ /* 0x00006400000c000b */
[----:B01----:R-:W-:Y:S01]  /*119b0*/  ENDCOLLECTIVE ;  /* 0x000000000000791b */ /* 0x003fe20003800000 */
.L_x_93:
[C---:B------:R-:W-:Y:S01]  /*119c0*/  LOP3.LUT P2, RZ, R16.reuse, 0x4, RZ, 0xc0, !PT ;  /* 0x0000000410ff7812 */ /* 0x040fe2000784c0ff */
[----:B------:R-:W-:Y:S01]  /*119d0*/  ULDC.64 UR4, c[0x0][0x208] ;  /* 0x0000820000047ab9 */ /* 0x000fe20000000a00 */
[----:B------:R-:W-:Y:S02]  /*119e0*/  LOP3.LUT P1, RZ, R16, 0x2, RZ, 0xc0, !PT ;  /* 0x0000000210ff7812 */ /* 0x000fe4000782c0ff */
[----:B------:R-:W-:Y:S01]  /*119f0*/  @P0 LEA R9, R31, UR42, 0x1 ;  /* 0x0000002a1f090c11 */ /* 0x000fe2000f8e08ff */
[----:B------:R-:W-:Y:S01]  /*11a00*/  IMAD.MOV.U32 R13, RZ, RZ, R7 ;  /* 0x000000ffff0d7224 */ /* 0x000fe200078e0007 */
[----:B------:R-:W-:Y:S01]  /*11a10*/  MOV R12, 0x1 ;  /* 0x00000001000c7802 */ /* 0x000fe20000000f00 */
[----:B------:R-:W-:-:S04]  /*11a20*/  IMAD.MOV.U32 R4, RZ, RZ, R14 ;  /* 0x000000ffff047224 */ /* 0x000fc800078e000e */
[----:B------:R-:W-:-:S05]  /*11a30*/  @P0 IMAD.WIDE.U32 R4, R22, 0x2, R4 ;  /* 0x0000000216040825 */ /* 0x000fca00078e0004 */
[----:B------:R-:W-:Y:S01]  /*11a40*/  @!PT LDS RZ, [RZ] ;  /* 0x00000000fffff984 */ /* 0x000fe20000000800 */
[----:B------:R-:W-:Y:S01]  /*11a50*/  @!PT LDS RZ, [RZ] ;  /* 0x00000000fffff984 */ /* 0x000fe20000000800 */
[----:B------:R-:W-:Y:S01]  /*11a60*/  @!PT LDS RZ, [RZ] ;  /* 0x00000000fffff984 */ /* 0x000fe20000000800 */
[----:B------:R0:W-:Y:S04]  /*11a70*/  @P0 LDGSTS.E.BYPASS.LTC128B.128 [R9+0x24400], desc[UR4][R4.64], !P4 ;  /* 0x2440000004090fae */ /* 0x0001e8000e101d44 */
[----:B------:R0:W-:Y:S04]  /*11a80*/  @P0 LDGSTS.E.BYPASS.LTC128B.128 [R9+0x26c00], desc[UR4][R4.64+0x80], !P3 ;  /* 0x26c0008004090fae */ /* 0x0001e8000d901d44 */
[----:B------:R0:W-:Y:S04]  /*11a90*/  @P0 LDGSTS.E.BYPASS.LTC128B.128 [R9+0x29400], desc[UR4][R4.64+0x100], !P2 ;  /* 0x2940010004090fae */ /* 0x0001e8000d101d44 */
[----:B------:R0:W-:Y:S01]  /*11aa0*/  @P0 LDGSTS.E.BYPASS.LTC128B.128 [R9+0x2bc00], desc[UR4][R4.64+0x180], !P1 ;  /* 0x2bc0018004090fae */ /* 0x0001e2000c901d44 */
[----:B------:R-:W-:-:S13]  /*11ab0*/  ISETP.GE.AND P0, PT, R6, 0x11, PT ;  /* 0x000000110600780c */ /* 0x000fda0003f06270 */
[----:B0-----:R-:W-:Y:S05]  /*11ac0*/  WARPSYNC.COLLECTIVE R15, `(.L_x_94) ;  /* 0x000000000f087348 */ /* 0x001fea0003c00000 */
[----:B------:R1:W2:Y:S02]  /*11ad0*/  SHFL.IDX P6, R14, R13, R12, R11 ;  /* 0x0000000c0d0e7389 */ /* 0x0002a400000c000b */
[----:B012---:R-:W-:Y:S01]  /*11ae0*/  ENDCOLLECTIVE ;  /* 0x000000000000791b */ /* 0x007fe20003800000 */
.L_x_94:
[----:B------:R-:W-:Y:S01]  /*11af0*/  @P0 LEA R21, R31, UR42, 0x1 ;  /* 0x0000002a1f150c11 */ /* 0x000fe2000f8e08ff */
[----:B------:R-:W-:Y:S02]  /*11b00*/  IMAD.MOV.U32 R13, RZ, RZ, R0 ;  /* 0x000000ffff0d7224 */ /* 0x000fe400078e0000 */
[----:B------:R-:W-:-:S07]  /*11b10*/  IMAD.MOV.U32 R3, RZ, RZ, R14 ;  /* 0x000000ffff037224 */ /* 0x000fce00078e000e */
[----:B------:R-:W-:Y:S05]  /*11b20*/  WARPSYNC.COLLECTIVE R15, `(.L_x_95) ;  /* 0x000000000f087348 */ /* 0x000fea0003c00000 */
[----:B------:R0:W1:Y:S02]  /*11b30*/  SHFL.IDX P6, R14, R13, R12, R11 ;  /* 0x0000000c0d0e7389 */ /* 0x00006400000c000b */
[----:B01----:R-:W-:Y:S01]  /*11b40*/  ENDCOLLECTIVE ;  /* 0x000000000000791b */ /* 0x003fe20003800000 */
.L_x_95:
[----:B------:R-:W-:Y:S01]  /*11b50*/  ULDC.64 UR4, c[0x0][0x208] ;  /* 0x0000820000047ab9 */ /* 0x000fe20000000a00 */
[----:B------:R-:W-:Y:S02]  /*11b60*/  IMAD.MOV.U32 R13, RZ, RZ, R7 ;  /* 0x000000ffff0d7224 */ /* 0x000fe400078e0007 */
[----:B------:R-:W-:Y:S01]  /*11b70*/  IMAD.MOV.U32 R12, RZ, RZ, 0x2 ;  /* 0x00000002ff0c7424 */ /* 0x000fe200078e00ff */
[----:B------:R-:W-:-:S05]  /*11b80*/  MOV R2, R14 ;  /* 0x0000000e00027202 */ /* 0x000fca0000000f00 */
        /* <DEDUP_REMOVED lines=12> */
.L_x_96:
[----:B------:R-:W-:Y:S01]  /*11c50*/  @P0 LEA R9, R31, UR42, 0x1 ;  /* 0x0000002a1f090c11 */ /* 0x000fe2000f8e08ff */
[----:B------:R-:W-:Y:S01]  /*11c60*/  IMAD.MOV.U32 R13, RZ, RZ, R0 ;  /* 0x000000ffff0d7224 */ /* 0x000fe200078e0000 */
[----:B------:R-:W-:-:S07]  /*11c70*/  MOV R5, R14 ;  /* 0x0000000e00057202 */ /* 0x000fce0000000f00 */
[----:B------:R-:W-:Y:S05]  /*11c80*/  WARPSYNC.COLLECTIVE R15, `(.L_x_97) ;  /* 0x000000000f087348 */ /* 0x000fea0003c00000 */
[----:B------:R0:W1:Y:S02]  /*11c90*/  SHFL.IDX P6, R14, R13, R12, R11 ;  /* 0x0000000c0d0e7389 */ /* 0x00006400000c000b */
[----:B01----:R-:W-:Y:S01]  /*11ca0*/  ENDCOLLECTIVE ;  /* 0x000000000000791b */ /* 0x003fe20003800000 */
.L_x_97:
[----:B------:R-:W-:Y:S01]  /*11cb0*/  ULDC.64 UR4, c[0x0][0x208] ;  /* 0x0000820000047ab9 */ /* 0x000fe20000000a00 */
[----:B------:R-:W-:Y:S01]  /*11cc0*/  MOV R13, R7 ;  /* 0x00000007000d7202 */ /* 0x000fe20000000f00 */
[----:B------:R-:W-:Y:S02]  /*11cd0*/  IMAD.MOV.U32 R12, RZ, RZ, 0x3 ;  /* 0x00000003ff0c7424 */ /* 0x000fe400078e00ff */
        /* <DEDUP_REMOVED lines=13> */
.L_x_98:
[----:B------:R-:W-:Y:S02]  /*11db0*/  @P0 LEA R21, R31, UR42, 0x1 ;  /* 0x0000002a1f150c11 */ /* 0x000fe4000f8e08ff */
[----:B------:R-:W-:Y:S01]  /*11dc0*/  MOV R13, R0 ;  /* 0x00000000000d7202 */ /* 0x000fe20000000f00 */
[----:B------:R-:W-:-:S07]  /*11dd0*/  IMAD.MOV.U32 R3, RZ, RZ, R14 ;  /* 0x000000ffff037224 */ /* 0x000fce00078e000e */
[----:B------:R-:W-:Y:S05]  /*11de0*/  WARPSYNC.COLLECTIVE R15, `(.L_x_99) ;  /* 0x000000000f087348 */ /* 0x000fea0003c00000 */
[----:B------:R0:W1:Y:S02]  /*11df0*/  SHFL.IDX P6, R14, R13, R12, R11 ;  /* 0x0000000c0d0e7389 */ /* 0x00006400000c000b */
[----:B01----:R-:W-:Y:S01]  /*11e00*/  ENDCOLLECTIVE ;  /* 0x000000000000791b */ /* 0x003fe20003800000 */
.L_x_99:
[----:B------:R-:W-:Y:S01]  /*11e10*/  ULDC.64 UR4, c[0x0][0x208] ;  /* 0x0000820000047ab9 */ /* 0x000fe20000000a00 */
        /* <DEDUP_REMOVED lines=10> */
[----:B------:R0:W-:Y:S02]  /*11ec0*/  @P0 LDGSTS.E.BYPASS.LTC128B.128 [R21+0x2d400], desc[UR4][R2.64+0x180], !P1 ;  /* 0x2d40018002150fae */ /* 0x0001e4000c901d44 */
[----:B0-----:R-:W-:Y:S05]  /*11ed0*/  WARPSYNC.COLLECTIVE R15, `(.L_x_100) ;  /* 0x000000000f087348 */ /* 0x001fea0003c00000 */
[----:B------:R1:W2:Y:S02]  /*11ee0*/  SHFL.IDX P6, R14, R13, R12, R11 ;  /* 0x0000000c0d0e7389 */ /* 0x0002a400000c000b */
[----:B012---:R-:W-:Y:S01]  /*11ef0*/  ENDCOLLECTIVE ;  /* 0x000000000000791b */ /* 0x007fe20003800000 */
.L_x_100:
[----:B------:R-:W-:Y:S02]  /*11f00*/  IMAD.MOV.U32 R13, RZ, RZ, R0 ;  /* 0x000000ffff0d7224 */ /* 0x000fe400078e0000 */
[----:B------:R-:W-:-:S07]  /*11f10*/  IMAD.MOV.U32 R4, RZ, RZ, R14 ;  /* 0x000000ffff047224 */ /* 0x000fce00078e000e */
[----:B------:R-:W-:Y:S05]  /*11f20*/  WARPSYNC.COLLECTIVE R15, `(.L_x_101) ;  /* 0x000000000f087348 */ /* 0x000fea0003c00000 */
[----:B------:R0:W1:Y:S02]  /*11f30*/  SHFL.IDX P6, R14, R13, R12, R11 ;  /* 0x0000000c0d0e7389 */ /* 0x00006400000c000b */
[----:B01----:R-:W-:Y:S01]  /*11f40*/  ENDCOLLECTIVE ;  /* 0x000000000000791b */ /* 0x003fe20003800000 */
.L_x_101:
[----:B------:R-:W-:Y:S05]  /*11f50*/  BRA `(.L_x_102) ;  /* 0xffffffcc003c7947 */ /* 0x000fea000383ffff */
.L_x_53:
[----:B------:R-:W-:Y:S01]  /*11f60*/  MOV R13, R8 ;  /* 0x00000008000d7202 */ /* 0x000fe20000000f00 */
[----:B------:R-:W-:Y:S01]  /*11f70*/  IMAD.MOV.U32 R12, RZ, RZ, RZ ;  /* 0x000000ffff0c7224 */ /* 0x000fe200078e00ff */
[----:B------:R-:W-:Y:S01]  /*11f80*/  MOV R15, 0xffffffff ;  /* 0xffffffff000f7802 */ /* 0x000fe20000000f00 */
[----:B------:R-:W-:Y:S02]  /*11f90*/  IMAD.MOV.U32 R11, RZ, RZ, 0x181f ;  /* 0x0000181fff0b7424 */ /* 0x000fe400078e00ff */
[----:B------:R-:W-:-:S07]  /*11fa0*/  IMAD R7, R23, 0x80, R27 ;  /* 0x0000008017077824 */ /* 0x000fce00078e021b */
[----:B------:R-:W-:Y:S05]  /*11fb0*/  WARPSYNC.COLLECTIVE R15, `(.L_x_103) ;  /* 0x000000000f087348 */ /* 0x000fea0003c00000 */
[----:B------:R0:W1:Y:S02]  /*11fc0*/  SHFL.IDX P6, R14, R13, R12, R11 ;  /* 0x0000000c0d0e7389 */ /* 0x00006400000c000b */
[----:B01----:R-:W-:Y:S01]  /*11fd0*/  ENDCOLLECTIVE ;  /* 0x000000000000791b */ /* 0x003fe20003800000 */
.L_x_103:
[----:B------:R-:W-:Y:S02]  /*11fe0*/  VIADD R5, R7, 0x10 ;  /* 0x0000001007057836 */ /* 0x000fe40000000000 */
[----:B------:R-:W-:Y:S02]  /*11ff0*/  IMAD.MOV.U32 R13, RZ, RZ, R6 ;  /* 0x000000ffff0d7224 */ /* 0x000fe400078e0006 */
[----:B------:R-:W-:-:S07]  /*12000*/  IMAD.MOV.U32 R3, RZ, RZ, R14 ;  /* 0x000000ffff037224 */ /* 0x000fce00078e000e */
[----:B------:R-:W-:Y:S05]  /*12010*/  WARPSYNC.COLLECTIVE R15, `(.L_x_104) ;  /* 0x000000000f087348 */ /* 0x000fea0003c00000 */
[----:B------:R0:W1:Y:S02]  /*12020*/  SHFL.IDX P6, R14, R13, R12, R11 ;  /* 0x0000000c0d0e7389 */ /* 0x00006400000c000b */
[----:B01----:R-:W-:Y:S01]  /*12030*/  ENDCOLLECTIVE ;  /* 0x000000000000791b */ /* 0x003fe20003800000 */
.L_x_104:
[----:B------:R-:W-:Y:S01]  /*12040*/  ULDC UR4, c[0x0][0x288] ;  /* 0x0000a20000047ab9 */ /* 0x000fe20000000800 */
[----:B------:R-:W-:Y:S01]  /*12050*/  ULDC.64 UR6, c[0x0][0x208] ;  /* 0x0000820000067ab9 */ /* 0x000fe20000000a00 */
[----:B------:R-:W-:-:S05]  /*12060*/  IMAD R0, R0, UR4, RZ ;  /* 0x0000000400007c24 */ /* 0x000fca000f8e02ff */
[----:B------:R-:W-:Y:S02]  /*12070*/  ISETP.GE.AND P0, PT, R7, R0, PT ;  /* 0x000000000700720c */ /* 0x000fe40003f06270 */
[----:B------:R-:W-:Y:S01]  /*12080*/  MOV R13, R8 ;  /* 0x00000008000d7202 */ /* 0x000fe20000000f00 */
[----:B------:R-:W-:-:S10]  /*12090*/  IMAD.MOV.U32 R12, RZ, RZ, 0x1 ;  /* 0x00000001ff0c7424 */ /* 0x000fd400078e00ff */
[----:B------:R-:W-:Y:S02]  /*120a0*/  @!P0 LEA R9, R31, UR42, 0x1 ;  /* 0x0000002a1f098c11 */ /* 0x000fe4000f8e08ff */
[----:B------:R-:W-:-:S05]  /*120b0*/  MOV R2, R14 ;  /* 0x0000000e00027202 */ /* 0x000fca0000000f00 */
[----:B------:R-:W-:-:S05]  /*120c0*/  @!P0 IMAD.WIDE.U32 R2, R22, 0x2, R2 ;  /* 0x0000000216028825 */ /* 0x000fca00078e0002 */
[----:B------:R-:W-:Y:S01]  /*120d0*/  @!PT LDS RZ, [RZ] ;  /* 0x00000000fffff984 */ /* 0x000fe20000000800 */
[----:B------:R-:W-:Y:S01]  /*120e0*/  @!PT LDS RZ, [RZ] ;  /* 0x00000000fffff984 */ /* 0x000fe20000000800 */
[----:B------:R-:W-:Y:S01]  /*120f0*/  @!PT LDS RZ, [RZ] ;  /* 0x00000000fffff984 */ /* 0x000fe20000000800 */
[----:B------:R0:W-:Y:S04]  /*12100*/  @!P0 LDGSTS.E.BYPASS.LTC128B.128 [R9+0x14400], desc[UR6][R2.64], !P4 ;  /* 0x1440000002098fae */ /* 0x0001e8000e101d46 */
[----:B------:R0:W-:Y:S04]  /*12110*/  @!P0 LDGSTS.E.BYPASS.LTC128B.128 [R9+0x18400], desc[UR6][R2.64+0x80], !P3 ;  /* 0x1840008002098fae */ /* 0x0001e8000d901d46 */
[----:B------:R0:W-:Y:S04]  /*12120*/  @!P0 LDGSTS.E.BYPASS.LTC128B.128 [R9+0x1c400], desc[UR6][R2.64+0x100], !P2 ;  /* 0x1c40010002098fae */ /* 0x0001e8000d101d46 */
[----:B------:R0:W-:Y:S01]  /*12130*/  @!P0 LDGSTS.E.BYPASS.LTC128B.128 [R9+0x20400], desc[UR6][R2.64+0x180], !P1 ;  /* 0x2040018002098fae */ /* 0x0001e2000c901d46 */
[----:B------:R-:W-:-:S13]  /*12140*/  ISETP.GE.AND P0, PT, R5, R0, PT ;  /* 0x000000000500720c */ /* 0x000fda0003f06270 */
[----:B0-----:R-:W-:Y:S05]  /*12150*/  WARPSYNC.COLLECTIVE R15, `(.L_x_105) ;  /* 0x000000000f087348 */ /* 0x001fea0003c00000 */
[----:B------:R1:W2:Y:S02]  /*12160*/  SHFL.IDX P6, R14, R13, R12, R11 ;  /* 0x0000000c0d0e7389 */ /* 0x0002a400000c000b */
[----:B012---:R-:W-:Y:S01]  /*12170*/  ENDCOLLECTIVE ;  /* 0x000000000000791b */ /* 0x007fe20003800000 */
.L_x_105:
[----:B------:R-:W-:Y:S01]  /*12180*/  VIADD R3, R7, 0x20 ;  /* 0x0000002007037836 */ /* 0x000fe20000000000 */
[----:B------:R-:W-:Y:S02]  /*12190*/  @!P0 LEA R21, R31, UR42, 0x1 ;  /* 0x0000002a1f158c11 */ /* 0x000fe4000f8e08ff */
[----:B------:R-:W-:Y:S01]  /*121a0*/  MOV R13, R6 ;  /* 0x00000006000d7202 */ /* 0x000fe20000000f00 */
[----:B------:R-:W-:-:S07]  /*121b0*/  IMAD.MOV.U32 R5, RZ, RZ, R14 ;  /* 0x000000ffff057224 */ /* 0x000fce00078e000e */
[----:B------:R-:W-:Y:S05]  /*121c0*/  WARPSYNC.COLLECTIVE R15, `(.L_x_106) ;  /* 0x000000000f087348 */ /* 0x000fea0003c00000 */
[----:B------:R0:W1:Y:S02]  /*121d0*/  SHFL.IDX P6, R14, R13, R12, R11 ;  /* 0x0000000c0d0e7389 */ /* 0x00006400000c000b */
[----:B01----:R-:W-:Y:S01]  /*121e0*/  ENDCOLLECTIVE ;  /* 0x000000000000791b */ /* 0x003fe20003800000 */
.L_x_106:
[----:B------:R-:W-:Y:S01]  /*121f0*/  ULDC.64 UR4, c[0x0][0x208] ;  /* 0x0000820000047ab9 */ /* 0x000fe20000000a00 */
[----:B------:R-:W-:Y:S01]  /*12200*/  MOV R13, R8 ;  /* 0x00000008000d7202 */ /* 0x000fe20000000f00 */
[----:B------:R-:W-:Y:S02]  /*12210*/  IMAD.MOV.U32 R12, RZ, RZ, 0x2 ;  /* 0x00000002ff0c7424 */ /* 0x000fe400078e00ff */
[----:B------:R-:W-:-:S04]  /*12220*/  IMAD.MOV.U32 R4, RZ, RZ, R14 ;  /* 0x000000ffff047224 */ /* 0x000fc800078e000e */
        /* <DEDUP_REMOVED lines=12> */
.L_x_107:
[----:B------:R-:W-:Y:S01]  /*122f0*/  VIADD R5, R7, 0x30 ;  /* 0x0000003007057836 */ /* 0x000fe20000000000 */
[----:B------:R-:W-:Y:S02]  /*12300*/  @!P0 LEA R9, R31, UR42, 0x1 ;  /* 0x0000002a1f098c11 */ /* 0x000fe4000f8e08ff */
[----:B------:R-:W-:Y:S01]  /*12310*/  MOV R13, R6 ;  /* 0x00000006000d7202 */ /* 0x000fe20000000f00 */
[----:B------:R-:W-:-:S07]  /*12320*/  IMAD.MOV.U32 R3, RZ, RZ, R14 ;  /* 0x000000ffff037224 */ /* 0x000fce00078e000e */
[----:B------:R-:W-:Y:S05]  /*12330*/  WARPSYNC.COLLECTIVE R15, `(.L_x_108) ;  /* 0x000000000f087348 */ /* 0x000fea0003c00000 */
[----:B------:R0:W1:Y:S02]  /*12340*/  SHFL.IDX P6, R14, R13, R12, R11 ;  /* 0x0000000c0d0e7389 */ /* 0x00006400000c000b */
[----:B01----:R-:W-:Y:S01]  /*12350*/  ENDCOLLECTIVE ;  /* 0x000000000000791b */ /* 0x003fe20003800000 */
.L_x_108:
        /* <DEDUP_REMOVED lines=16> */
.L_x_109:
[----:B------:R-:W-:Y:S01]  /*12460*/  VIADD R3, R7, 0x40 ;  /* 0x0000004007037836 */ /* 0x000fe20000000000 */
[----:B------:R-:W-:Y:S02]  /*12470*/  @!P0 LEA R21, R31, UR42, 0x1 ;  /* 0x0000002a1f158c11 */ /* 0x000fe4000f8e08ff */
[----:B------:R-:W-:Y:S01]  /*12480*/  MOV R13, R6 ;  /* 0x00000006000d7202 */ /* 0x000fe20000000f00 */
[----:B------:R-:W-:-:S07]  /*12490*/  IMAD.MOV.U32 R5, RZ, RZ, R14 ;  /* 0x000000ffff057224 */ /* 0x000fce00078e000e */
[----:B------:R-:W-:Y:S05]  /*124a0*/  WARPSYNC.COLLECTIVE R15, `(.L_x_110) ;  /* 0x000000000f087348 */ /* 0x000fea0003c00000 */
[----:B------:R0:W1:Y:S02]  /*124b0*/  SHFL.IDX P6, R14, R13, R12, R11 ;  /* 0x0000000c0d0e7389 */ /* 0x00006400000c000b */
[----:B01----:R-:W-:Y:S01]  /*124c0*/  ENDCOLLECTIVE ;  /* 0x000000000000791b */ /* 0x003fe20003800000 */
.L_x_110:
        /* <DEDUP_REMOVED lines=16> */
.L_x_111:
[----:B------:R-:W-:Y:S01]  /*125d0*/  VIADD R5, R7, 0x50 ;  /* 0x0000005007057836 */ /* 0x000fe20000000000 */
[----:B------:R-:W-:Y:S02]  /*125e0*/  @!P0 LEA R9, R31, UR42, 0x1 ;  /* 0x0000002a1f098c11 */ /* 0x000fe4000f8e08ff */
[----:B------:R-:W-:Y:S01]  /*125f0*/  MOV R13, R6 ;  /* 0x00000006000d7202 */ /* 0x000fe20000000f00 */
[----:B------:R-:W-:-:S07]  /*12600*/  IMAD.MOV.U32 R3, RZ, RZ, R14 ;  /* 0x000000ffff037224 */ /* 0x000fce00078e000e */
[----:B------:R-:W-:Y:S05]  /*12610*/  WARPSYNC.COLLECTIVE R15, `(.L_x_112) ;  /* 0x000000000f087348 */ /* 0x000fea0003c00000 */
[----:B------:R0:W1:Y:S02]  /*12620*/  SHFL.IDX P6, R14, R13, R12, R11 ;  /* 0x0000000c0d0e7389 */ /* 0x00006400000c000b */
[----:B01----:R-:W-:Y:S01]  /*12630*/  ENDCOLLECTIVE ;  /* 0x000000000000791b */ /* 0x003fe20003800000 */
.L_x_112:
        /* <DEDUP_REMOVED lines=16> */
.L_x_113:
[----:B------:R-:W-:Y:S01]  /*12740*/  VIADD R3, R7, 0x60 ;  /* 0x0000006007037836 */ /* 0x000fe20000000000 */
[----:B------:R-:W-:Y:S02]  /*12750*/  @!P0 LEA R21, R31, UR42, 0x1 ;  /* 0x0000002a1f158c11 */ /* 0x000fe4000f8e08ff */
[----:B------:R-:W-:Y:S01]  /*12760*/  MOV R13, R6 ;  /* 0x00000006000d7202 */ /* 0x000fe20000000f00 */
[----:B------:R-:W-:-:S07]  /*12770*/  IMAD.MOV.U32 R5, RZ, RZ, R14 ;  /* 0x000000ffff057224 */ /* 0x000fce00078e000e */
[----:B------:R-:W-:Y:S05]  /*12780*/  WARPSYNC.COLLECTIVE R15, `(.L_x_114) ;  /* 0x000000000f087348 */ /* 0x000fea0003c00000 */
[----:B------:R0:W1:Y:S02]  /*12790*/  SHFL.IDX P6, R14, R13, R12, R11 ;  /* 0x0000000c0d0e7389 */ /* 0x00006400000c000b */
[----:B01----:R-:W-:Y:S01]  /*127a0*/  ENDCOLLECTIVE ;  /* 0x000000000000791b */ /* 0x003fe20003800000 */
.L_x_114:
        /* <DEDUP_REMOVED lines=16> */
.L_x_115:
[----:B------:R-:W-:Y:S02]  /*128b0*/  @!P0 LEA R9, R31, UR42, 0x1 ;  /* 0x0000002a1f098c11 */ /* 0x000fe4000f8e08ff */
[----:B------:R-:W-:Y:S01]  /*128c0*/  MOV R13, R6 ;  /* 0x00000006000d7202 */ /* 0x000fe20000000f00 */
[----:B------:R-:W-:-:S07]  /*128d0*/  IMAD.MOV.U32 R3, RZ, RZ, R14 ;  /* 0x000000ffff037224 */ /* 0x000fce00078e000e */
[----:B------:R-:W-:Y:S05]  /*128e0*/  WARPSYNC.COLLECTIVE R15, `(.L_x_116) ;  /* 0x000000000f087348 */ /* 0x000fea0003c00000 */
[----:B------:R0:W1:Y:S02]  /*128f0*/  SHFL.IDX P6, R14, R13, R12, R11 ;  /* 0x0000000c0d0e7389 */ /* 0x00006400000c000b */
[----:B01----:R-:W-:Y:S01]  /*12900*/  ENDCOLLECTIVE ;  /* 0x000000000000791b */ /* 0x003fe20003800000 */
.L_x_116:
[----:B------:R-:W-:Y:S01]  /*12910*/  ULDC.64 UR4, c[0x0][0x208] ;  /* 0x0000820000047ab9 */ /* 0x000fe20000000a00 */
[----:B------:R-:W-:Y:S01]  /*12920*/  IMAD.MOV.U32 R13, RZ, RZ, R8 ;  /* 0x000000ffff0d7224 */ /* 0x000fe200078e0008 */
[----:B------:R-:W-:Y:S01]  /*12930*/  MOV R12, 0x7 ;  /* 0x00000007000c7802 */ /* 0x000fe20000000f00 */
        /* <DEDUP_REMOVED lines=8> */
[----:B------:R0:W-:Y:S02]  /*129c0*/  @!P0 LDGSTS.E.BYPASS.LTC128B.128 [R9+0x23400], desc[UR4][R2.64+0x180], !P1 ;  /* 0x2340018002098fae */ /* 0x0001e4000c901d44 */
[----:B0-----:R-:W-:Y:S05]  /*129d0*/  WARPSYNC.COLLECTIVE R15, `(.L_x_117) ;  /* 0x000000000f087348 */ /* 0x001fea0003c00000 */
[----:B------:R1:W2:Y:S02]  /*129e0*/  SHFL.IDX P6, R14, R13, R12, R11 ;  /* 0x0000000c0d0e7389 */ /* 0x0002a400000c000b */
[----:B012---:R-:W-:Y:S01]  /*129f0*/  ENDCOLLECTIVE ;  /* 0x000000000000791b */ /* 0x007fe20003800000 */
.L_x_117:
[----:B------:R-:W-:Y:S02]  /*12a00*/  IMAD.MOV.U32 R13, RZ, RZ, R6 ;  /* 0x000000ffff0d7224 */ /* 0x000fe400078e0006 */
[----:B------:R-:W-:-:S07]  /*12a10*/  IMAD.MOV.U32 R8, RZ, RZ, R14 ;  /* 0x000000ffff087224 */ /* 0x000fce00078e000e */
[----:B------:R-:W-:Y:S05]  /*12a20*/  WARPSYNC.COLLECTIVE R15, `(.L_x_118) ;  /* 0x000000000f087348 */ /* 0x000fea0003c00000 */
[----:B------:R0:W1:Y:S02]  /*12a30*/  SHFL.IDX P6, R14, R13, R12, R11 ;  /* 0x0000000c0d0e7389 */ /* 0x00006400000c000b */
[----:B01----:R-:W-:Y:S01]  /*12a40*/  ENDCOLLECTIVE ;  /* 0x000000000000791b */ /* 0x003fe20003800000 */
.L_x_118:
[----:B------:R-:W-:Y:S05]  /*12a50*/  BRA `(.L_x_119) ;  /* 0xffffffcc00407947 */ /* 0x000fea000383ffff */
.L_x_56:
[----:B0-----:R-:W-:-:S04]  /*12a60*/  MOV R3, UR42 ;  /* 0x0000002a00037c02 */ /* 0x001fc80008000f00 */
[----:B------:R0:W1:Y:S03]  /*12a70*/  SYNCS.PHASECHK.TRANS64.TRYWAIT P0, [R3+URZ+0x38820], R0 ;  /* 0x03882000030075a7 */ /* 0x000066000800017f */
[----:B-1----:R-:W-:Y:S05]  /*12a80*/  @!P0 NANOSLEEP.SYNCS 0x989680 ;  /* 0x009896800000895d */ /* 0x002fea0003900000 */
[----:B------:R-:W1:Y:S02]  /*12a90*/  @!P0 SYNCS.PHASECHK.TRANS64 P0, [R3+URZ+0x38820], R0 ;  /* 0x03882000030085a7 */ /* 0x000e64000800007f */
[----:B-1----:R-:W-:Y:S05]  /*12aa0*/  @!P0 BRA `(.L_x_56) ;  /* 0xfffffffc00ec8947 */ /* 0x002fea000383ffff */
[----:B------:R-:W-:Y:S05]  /*12ab0*/  BRA `(.L_x_120) ;  /* 0xffffffcc00907947 */ /* 0x000fea000383ffff */
.L_x_60:
[----:B-1----:R1:W2:Y:S02]  /*12ac0*/  SYNCS.PHASECHK.TRANS64.TRYWAIT P0, [R19+URZ+0x38840], R2 ;  /* 0x03884002130075a7 */ /* 0x0022a4000800017f */
[----:B--2---:R-:W-:Y:S05]  /*12ad0*/  @!P0 NANOSLEEP.SYNCS 0x989680 ;  /* 0x009896800000895d */ /* 0x004fea0003900000 */
[----:B------:R-:W2:Y:S02]  /*12ae0*/  @!P0 SYNCS.PHASECHK.TRANS64 P0, [R19+URZ+0x38840], R2 ;  /* 0x03884002130085a7 */ /* 0x000ea4000800007f */
[----:B--2---:R-:W-:Y:S05]  /*12af0*/  @!P0 BRA `(.L_x_60) ;  /* 0xfffffffc00f08947 */ /* 0x004fea000383ffff */
[----:B------:R-:W-:Y:S05]  /*12b00*/  BRA `(.L_x_121) ;  /* 0xffffffd0009c7947 */ /* 0x000fea000383ffff */
.L_x_61:
        /* <DEDUP_REMOVED lines=8> */
.L_x_123:
[----:B------:R-:W-:Y:S05]  /*12b90*/  BSYNC B1 ;  /* 0x0000000000017941 */ /* 0x000fea0003800000 */
.L_x_122:
[----:B------:R-:W-:Y:S01]  /*12ba0*/  MOV R13, R24 ;  /* 0x00000018000d7202 */ /* 0x000fe20000000f00 */
[----:B------:R-:W-:Y:S01]  /*12bb0*/  IMAD.MOV.U32 R12, RZ, RZ, RZ ;  /* 0x000000ffff0c7224 */ /* 0x000fe200078e00ff */
[----:B------:R-:W-:Y:S01]  /*12bc0*/  MOV R15, 0xffffffff ;  /* 0xffffffff000f7802 */ /* 0x000fe20000000f00 */
[----:B------:R-:W-:Y:S01]  /*12bd0*/  IMAD.MOV.U32 R11, RZ, RZ, 0x181f ;  /* 0x0000181fff0b7424 */ /* 0x000fe200078e00ff */
[----:B------:R-:W-:Y:S01]  /*12be0*/  P2R R4, PR, RZ, 0x8 ;  /* 0x00000008ff047803 */ /* 0x000fe20000000000 */
[----:B------:R-:W-:Y:S01]  /*12bf0*/  IMAD.MOV.U32 R3, RZ, RZ, R14 ;  /* 0x000000ffff037224 */ /* 0x000fe200078e000e */
[----:B------:R-:W-:Y:S01]  /*12c00*/  LOP3.LUT P3, RZ, R16, 0x10, RZ, 0xc0, !PT ;  /* 0x0000001010ff7812 */ /* 0x000fe2000786c0ff */
[----:B------:R-:W-:-:S12]  /*12c10*/  IMAD.SHL.U32 R32, R22, 0x2, RZ ;  /* 0x0000000216207824 */ /* 0x000fd800078e00ff */
[----:B------:R-:W-:Y:S05]  /*12c20*/  WARPSYNC.COLLECTIVE R15, `(.L_x_124) ;  /* 0x000000000f087348 */ /* 0x000fea0003c00000 */
[----:B------:R0:W1:Y:S02]  /*12c30*/  SHFL.IDX P6, R14, R13, R12, R11 ;  /* 0x0000000c0d0e7389 */ /* 0x00006400000c000b */
[----:B01----:R-:W-:Y:S01]  /*12c40*/  ENDCOLLECTIVE ;  /* 0x000000000000791b */ /* 0x003fe20003800000 */
.L_x_124:
[----:B------:R-:W-:Y:S01]  /*12c50*/  P2R R6, PR, RZ, 0x4 ;  /* 0x00000004ff067803 */ /* 0x000fe20000000000 */
[----:B------:R-:W-:Y:S01]  /*12c60*/  ULDC.64 UR4, c[0x0][0x208] ;  /* 0x0000820000047ab9 */ /* 0x000fe20000000a00 */
[C---:B------:R-:W-:Y:S02]  /*12c70*/  LOP3.LUT P2, RZ, R16.reuse, 0x8, RZ, 0xc0, !PT ;  /* 0x0000000810ff7812 */ /* 0x040fe4000784c0ff */
[----:B------:R-:W-:Y:S02]  /*12c80*/  P2R R7, PR, RZ, 0x2 ;  /* 0x00000002ff077803 */ /* 0x000fe40000000000 */
[----:B------:R-:W-:Y:S02]  /*12c90*/  LOP3.LUT P1, RZ, R16, 0x4, RZ, 0xc0, !PT ;  /* 0x0000000410ff7812 */ /* 0x000fe4000782c0ff */
[----:B------:R-:W-:Y:S02]  /*12ca0*/  LEA R25, R25, UR42, 0x1 ;  /* 0x0000002a19197c11 */ /* 0x000fe4000f8e08ff */
[----:B------:R-:W-:Y:S01]  /*12cb0*/  MOV R13, R27 ;  /* 0x0000001b000d7202 */ /* 0x000fe20000000f00 */
[----:B------:R-:W-:Y:S01]  /*12cc0*/  IMAD.MOV.U32 R12, RZ, RZ, 0x1 ;  /* 0x00000001ff0c7424 */ /* 0x000fe200078e00ff */
[----:B------:R-:W-:-:S05]  /*12cd0*/  IADD3 R2, P0, R14, R32, RZ ;  /* 0x000000200e027210 */ /* 0x000fca0007f1e0ff */
[----:B------:R-:W-:-:S05]  /*12ce0*/  IMAD.X R3, RZ, RZ, R3, P0 ;  /* 0x000000ffff037224 */ /* 0x000fca00000e0603 */
[----:B------:R-:W-:Y:S01]  /*12cf0*/  @!PT LDS RZ, [RZ] ;  /* 0x00000000fffff984 */ /* 0x000fe20000000800 */
[----:B------:R-:W-:Y:S01]  /*12d00*/  @!PT LDS RZ, [RZ] ;  /* 0x00000000fffff984 */ /* 0x000fe20000000800 */
[----:B------:R-:W-:Y:S01]  /*12d10*/  @!PT LDS RZ, [RZ] ;  /* 0x00000000fffff984 */ /* 0x000fe20000000800 */
[----:B------:R0:W-:Y:S04]  /*12d20*/  LDGSTS.E.BYPASS.LTC128B.128 [R25+0x24400], desc[UR4][R2.64], !P3 ;  /* 0x2440000002197fae */ /* 0x0001e8000d901d44 */
[----:B------:R0:W-:Y:S04]  /*12d30*/  LDGSTS.E.BYPASS.LTC128B.128 [R25+0x26c00], desc[UR4][R2.64+0x80], !P2 ;  /* 0x26c0008002197fae */ /* 0x0001e8000d101d44 */
[----:B------:R0:W-:Y:S04]  /*12d40*/  LDGSTS.E.BYPASS.LTC128B.128 [R25+0x29400], desc[UR4][R2.64+0x100], !P1 ;  /* 0x2940010002197fae */ /* 0x0001e8000c901d44 */
[----:B------:R0:W-:Y:S02]  /*12d50*/  LDGSTS.E.BYPASS.LTC128B.128 [R25+0x2bc00], desc[UR4][R2.64+0x180], !P5 ;  /* 0x2bc0018002197fae */ /* 0x0001e4000e901d44 */
[----:B0-----:R-:W-:Y:S05]  /*12d60*/  WARPSYNC.COLLECTIVE R15, `(.L_x_125) ;  /* 0x000000000f087348 */ /* 0x001fea0003c00000 */
[----:B------:R1:W2:Y:S02]  /*12d70*/  SHFL.IDX P6, R14, R13, R12, R11 ;  /* 0x0000000c0d0e7389 */ /* 0x0002a400000c000b */
[----:B012---:R-:W-:Y:S01]  /*12d80*/  ENDCOLLECTIVE ;  /* 0x000000000000791b */ /* 0x007fe20003800000 */
.L_x_125:
[----:B------:R-:W-:Y:S01]  /*12d90*/  MOV R13, R24 ;  /* 0x00000018000d7202 */ /* 0x000fe20000000f00 */
[----:B------:R-:W-:-:S07]  /*12da0*/  IMAD.MOV.U32 R5, RZ, RZ, R14 ;  /* 0x000000ffff057224 */ /* 0x000fce00078e000e */
[----:B------:R-:W-:Y:S05]  /*12db0*/  WARPSYNC.COLLECTIVE R15, `(.L_x_126) ;  /* 0x000000000f087348 */ /* 0x000fea0003c00000 */
[----:B------:R0:W1:Y:S02]  /*12dc0*/  SHFL.IDX P6, R14, R13, R12, R11 ;  /* 0x0000000c0d0e7389 */ /* 0x00006400000c000b */
[----:B01----:R-:W-:Y:S01]  /*12dd0*/  ENDCOLLECTIVE ;  /* 0x000000000000791b */ /* 0x003fe20003800000 */
.L_x_126:
[----:B------:R-:W-:Y:S01]  /*12de0*/  ULDC.64 UR4, c[0x0][0x208] ;  /* 0x0000820000047ab9 */ /* 0x000fe20000000a00 */
[----:B------:R-:W-:Y:S01]  /*12df0*/  MOV R13, R27 ;  /* 0x0000001b000d7202 */ /* 0x000fe20000000f00 */
[----:B------:R-:W-:Y:S02]  /*12e00*/  IMAD.MOV.U32 R12, RZ, RZ, 0x2 ;  /* 0x00000002ff0c7424 */ /* 0x000fe400078e00ff */
[----:B------:R-:W-:-:S05]  /*12e10*/  IMAD.MOV.U32 R11, RZ, RZ, R14 ;  /* 0x000000ffff0b7224 */ /* 0x000fca00078e000e */
[----:B------:R-:W-:Y:S01]  /*12e20*/  IADD3 R2, P0, R11, R32, RZ ;  /* 0x000000200b027210 */ /* 0x000fe20007f1e0ff */
[----:B------:R-:W-:-:S04]  /*12e30*/  IMAD.MOV.U32 R11, RZ, RZ, 0x181f ;  /* 0x0000181fff0b7424 */ /* 0x000fc800078e00ff */
        /* <DEDUP_REMOVED lines=11> */
.L_x_127:
[----:B------:R-:W-:Y:S01]  /*12ef0*/  IMAD.MOV.U32 R13, RZ, RZ, R24 ;  /* 0x000000ffff0d7224 */ /* 0x000fe200078e0018 */
[----:B------:R-:W-:-:S07]  /*12f00*/  MOV R5, R14 ;  /* 0x0000000e00057202 */ /* 0x000fce0000000f00 */
[----:B------:R-:W-:Y:S05]  /*12f10*/  WARPSYNC.COLLECTIVE R15, `(.L_x_128) ;  /* 0x000000000f087348 */ /* 0x000fea0003c00000 */
[----:B------:R0:W1:Y:S02]  /*12f20*/  SHFL.IDX P6, R14, R13, R12, R11 ;  /* 0x0000000c0d0e7389 */ /* 0x00006400000c000b */
[----:B01----:R-:W-:Y:S01]  /*12f30*/  ENDCOLLECTIVE ;  /* 0x000000000000791b */ /* 0x003fe20003800000 */
.L_x_128:
[----:B------:R-:W-:Y:S01]  /*12f40*/  ULDC.64 UR4, c[0x0][0x208] ;  /* 0x0000820000047ab9 */ /* 0x000fe20000000a00 */
[----:B------:R-:W-:Y:S02]  /*12f50*/  IMAD.MOV.U32 R13, RZ, RZ, R27 ;  /* 0x000000ffff0d7224 */ /* 0x000fe400078e001b */
[----:B------:R-:W-:Y:S02]  /*12f60*/  IMAD.MOV.U32 R12, RZ, RZ, 0x3 ;  /* 0x00000003ff0c7424 */ /* 0x000fe400078e00ff */
[----:B------:R-:W-:-:S05]  /*12f70*/  IMAD.MOV.U32 R11, RZ, RZ, R14 ;  /* 0x000000ffff0b7224 */ /* 0x000fca00078e000e */
[----:B------:R-:W-:Y:S02]  /*12f80*/  IADD3 R2, P0, R11, R32, RZ ;  /* 0x000000200b027210 */ /* 0x000fe40007f1e0ff */
[----:B------:R-:W-:Y:S02]  /*12f90*/  MOV R11, 0x181f ;  /* 0x0000181f000b7802 */ /* 0x000fe40000000f00 */
[----:B------:R-:W-:Y:S02]  /*12fa0*/  IADD3.X R3, RZ, R5, RZ, P0, !PT ;  /* 0x00000005ff037210 */ /* 0x000fe400007fe4ff */
[----:B------:R-:W-:-:S03]  /*12fb0*/  SHF.L.U32 R5, R22, 0x1, RZ ;  /* 0x0000000116057819 */ /* 0x000fc600000006ff */
        /* <DEDUP_REMOVED lines=10> */
.L_x_129:
[----:B------:R-:W-:Y:S02]  /*13060*/  IMAD.MOV.U32 R13, RZ, RZ, R24 ;  /* 0x000000ffff0d7224 */ /* 0x000fe400078e0018 */
[----:B------:R-:W-:-:S07]  /*13070*/  IMAD.MOV.U32 R32, RZ, RZ, R14 ;  /* 0x000000ffff207224 */ /* 0x000fce00078e000e */
[----:B------:R-:W-:Y:S05]  /*13080*/  WARPSYNC.COLLECTIVE R15, `(.L_x_130) ;  /* 0x000000000f087348 */ /* 0x000fea0003c00000 */
[----:B------:R0:W1:Y:S02]  /*13090*/  SHFL.IDX P6, R14, R13, R12, R11 ;  /* 0x0000000c0d0e7389 */ /* 0x00006400000c000b */
[----:B01----:R-:W-:Y:S01]  /*130a0*/  ENDCOLLECTIVE ;  /* 0x000000000000791b */ /* 0x003fe20003800000 */
.L_x_130:
[----:B------:R-:W-:Y:S01]  /*130b0*/  ULDC.64 UR4, c[0x0][0x208] ;  /* 0x0000820000047ab9 */ /* 0x000fe20000000a00 */
[----:B------:R-:W-:Y:S01]  /*130c0*/  MOV R13, R27 ;  /* 0x0000001b000d7202 */ /* 0x000fe20000000f00 */
[----:B------:R-:W-:Y:S02]  /*130d0*/  IMAD.MOV.U32 R12, RZ, RZ, 0x4 ;  /* 0x00000004ff0c7424 */ /* 0x000fe400078e00ff */
[----:B------:R-:W-:-:S05]  /*130e0*/  IMAD.MOV.U32 R2, RZ, RZ, R14 ;  /* 0x000000ffff027224 */ /* 0x000fca00078e000e */
[----:B------:R-:W-:-:S05]  /*130f0*/  IADD3 R2, P0, R2, R5, RZ ;  /* 0x0000000502027210 */ /* 0x000fca0007f1e0ff */
[----:B------:R-:W-:-:S05]  /*13100*/  IMAD.X R3, RZ, RZ, R32, P0 ;  /* 0x000000ffff037224 */ /* 0x000fca00000e0620 */
[----:B------:R-:W-:Y:S01]  /*13110*/  @!PT LDS RZ, [RZ] ;  /* 0x00000000fffff984 */ /* 0x000fe20000000800 */
[----:B------:R-:W-:Y:S01]  /*13120*/  @!PT LDS RZ, [RZ] ;  /* 0x00000000fffff984 */ /* 0x000fe20000000800 */
[----:B------:R-:W-:Y:S01]  /*13130*/  @!PT LDS RZ, [RZ] ;  /* 0x00000000fffff984 */ /* 0x000fe20000000800 */
[----:B------:R0:W-:Y:S01]  /*13140*/  LDGSTS.E.BYPASS.LTC128B.128 [R25+0x25c00], desc[UR4][R2.64], !P3 ;  /* 0x25c0000002197fae */ /* 0x0001e2000d901d44 */
[----:B------:R-:W-:-:S03]  /*13150*/  ISETP.NE.AND P3, PT, R4, RZ, PT ;  /* 0x000000ff0400720c */ /* 0x000fc60003f65270 */
[----:B------:R0:W-:Y:S01]  /*13160*/  LDGSTS.E.BYPASS.LTC128B.128 [R25+0x28400], desc[UR4][R2.64+0x80], !P2 ;  /* 0x2840008002197fae */ /* 0x0001e2000d101d44 */
[----:B------:R-:W-:-:S03]  /*13170*/  ISETP.NE.AND P2, PT, R6, RZ, PT ;  /* 0x000000ff0600720c */ /* 0x000fc60003f45270 */
[----:B------:R0:W-:Y:S01]  /*13180*/  LDGSTS.E.BYPASS.LTC128B.128 [R25+0x2ac00], desc[UR4][R2.64+0x100], !P1 ;  /* 0x2ac0010002197fae */ /* 0x0001e2000c901d44 */
[----:B------:R-:W-:-:S03]  /*13190*/  ISETP.NE.AND P1, PT, R7, RZ, PT ;  /* 0x000000ff0700720c */ /* 0x000fc60003f25270 */
[----:B------:R0:W-:Y:S10]  /*131a0*/  LDGSTS.E.BYPASS.LTC128B.128 [R25+0x2d400], desc[UR4][R2.64+0x180], !P5 ;  /* 0x2d40018002197fae */ /* 0x0001f4000e901d44 */
[----:B0-----:R-:W-:Y:S05]  /*131b0*/  WARPSYNC.COLLECTIVE R15, `(.L_x_131) ;  /* 0x000000000f087348 */ /* 0x001fea0003c00000 */
[----:B------:R1:W2:Y:S02]  /*131c0*/  SHFL.IDX P6, R14, R13, R12, R11 ;  /* 0x0000000c0d0e7389 */ /* 0x0002a400000c000b */
[----:B012---:R-:W-:Y:S01]  /*131d0*/  ENDCOLLECTIVE ;  /* 0x000000000000791b */ /* 0x007fe20003800000 */
.L_x_131:
[----:B------:R-:W-:Y:S01]  /*131e0*/  MOV R13, R24 ;  /* 0x00000018000d7202 */ /* 0x000fe20000000f00 */
[----:B------:R-:W-:-:S07]  /*131f0*/  IMAD.MOV.U32 R27, RZ, RZ, R14 ;  /* 0x000000ffff1b7224 */ /* 0x000fce00078e000e */
[----:B------:R-:W-:Y:S05]  /*13200*/  WARPSYNC.COLLECTIVE R15, `(.L_x_132) ;  /* 0x000000000f087348 */ /* 0x000fea0003c00000 */
[----:B------:R0:W1:Y:S02]  /*13210*/  SHFL.IDX P6, R14, R13, R12, R11 ;  /* 0x0000000c0d0e7389 */ /* 0x00006400000c000b */
[----:B01----:R-:W-:Y:S01]  /*13220*/  ENDCOLLECTIVE ;  /* 0x000000000000791b */ /* 0x003fe20003800000 */
.L_x_132:
[----:B------:R-:W-:Y:S05]  /*13230*/  BRA `(.L_x_133) ;  /* 0xffffffcc00f87947 */ /* 0x000fea000383ffff */
.L_x_66:
[----:B0-----:R0:W2:Y:S02]  /*13240*/  SYNCS.PHASECHK.TRANS64.TRYWAIT P0, [R4+URZ+0x38860], R3 ;  /* 0x03886003040075a7 */ /* 0x0010a4000800017f */
[----:B--2---:R-:W-:Y:S05]  /*13250*/  @!P0 NANOSLEEP.SYNCS 0x989680 ;  /* 0x009896800000895d */ /* 0x004fea0003900000 */
[----:B------:R-:W2:Y:S02]  /*13260*/  @!P0 SYNCS.PHASECHK.TRANS64 P0, [R4+URZ+0x38860], R3 ;  /* 0x03886003040085a7 */ /* 0x000ea4000800007f */
[----:B--2---:R-:W-:Y:S05]  /*13270*/  @!P0 BRA `(.L_x_66) ;  /* 0xfffffffc00f08947 */ /* 0x004fea000383ffff */
[----:B------:R-:W-:Y:S05]  /*13280*/  BRA `(.L_x_134) ;  /* 0xffffffd000747947 */ /* 0x000fea000383ffff */
.L_x_67:
[----:B------:R-:W-:Y:S01]  /*13290*/  BSSY B1, `(.L_x_135) ;  /* 0x0000008000017945 */ /* 0x000fe20003800000 */
[----:B------:R-:W-:Y:S01]  /*132a0*/  IMAD.MOV.U32 R13, RZ, RZ, R18 ;  /* 0x000000ffff0d7224 */ /* 0x000fe200078e0012 */
[----:B------:R-:W-:Y:S01]  /*132b0*/  MOV R11, 0x181f ;  /* 0x0000181f000b7802 */ /* 0x000fe20000000f00 */
[----:B------:R-:W-:Y:S02]  /*132c0*/  IMAD.MOV.U32 R12, RZ, RZ, RZ ;  /* 0x000000ffff0c7224 */ /* 0x000fe400078e00ff */
[----:B------:R-:W-:-:S07]  /*132d0*/  IMAD.MOV.U32 R15, RZ, RZ, -0x1 ;  /* 0xffffffffff0f7424 */ /* 0x000fce00078e00ff */
[----:B01----:R-:W-:Y:S05]  /*132e0*/  WARPSYNC.COLLECTIVE R15, `(.L_x_136) ;  /* 0x000000000f087348 */ /* 0x003fea0003c00000 */
[----:B------:R2:W3:Y:S02]  /*132f0*/  SHFL.IDX P6, R14, R13, R12, R11 ;  /* 0x0000000c0d0e7389 */ /* 0x0004e400000c000b */
[----:B0123--:R-:W-:Y:S01]  /*13300*/  ENDCOLLECTIVE ;  /* 0x000000000000791b */ /* 0x00ffe20003800000 */
.L_x_136:
[----:B------:R-:W-:Y:S05]  /*13310*/  BSYNC B1 ;  /* 0x0000000000017941 */ /* 0x000fea0003800000 */
.L_x_135:
[----:B------:R-:W-:Y:S01]  /*13320*/  MOV R13, R17 ;  /* 0x00000011000d7202 */ /* 0x000fe20000000f00 */
[----:B------:R-:W-:Y:S01]  /*13330*/  IMAD.MOV.U32 R12, RZ, RZ, RZ ;  /* 0x000000ffff0c7224 */ /* 0x000fe200078e00ff */
[----:B------:R-:W-:Y:S01]  /*13340*/  MOV R15, 0xffffffff ;  /* 0xffffffff000f7802 */ /* 0x000fe20000000f00 */
[----:B------:R-:W-:Y:S01]  /*13350*/  IMAD.MOV.U32 R11, RZ, RZ, 0x181f ;  /* 0x0000181fff0b7424 */ /* 0x000fe200078e00ff */
[----:B------:R-:W-:Y:S01]  /*13360*/  LEA R5, R5, UR42, 0x1 ;  /* 0x0000002a05057c11 */ /* 0x000fe2000f8e08ff */
[----:B------:R-:W-:-:S07]  /*13370*/  IMAD.MOV.U32 R3, RZ, RZ, R14 ;  /* 0x000000ffff037224 */ /* 0x000fce00078e000e */
[----:B------:R-:W-:Y:S05]  /*13380*/  WARPSYNC.COLLECTIVE R15, `(.L_x_137) ;  /* 0x000000000f087348 */ /* 0x000fea0003c00000 */
[----:B------:R0:W1:Y:S02]  /*13390*/  SHFL.IDX P6, R14, R13, R12, R11 ;  /* 0x0000000c0d0e7389 */ /* 0x00006400000c000b */
[----:B01----:R-:W-:Y:S01]  /*133a0*/  ENDCOLLECTIVE ;  /* 0x000000000000791b */ /* 0x003fe20003800000 */
.L_x_137:
[----:B------:R-:W-:Y:S01]  /*133b0*/  ULDC.64 UR4, c[0x0][0x208] ;  /* 0x0000820000047ab9 */ /* 0x000fe20000000a00 */
[----:B------:R-:W-:Y:S01]  /*133c0*/  IMAD.MOV.U32 R13, RZ, RZ, R18 ;  /* 0x000000ffff0d7224 */ /* 0x000fe200078e0012 */
[----:B------:R-:W-:Y:S02]  /*133d0*/  MOV R12, 0x1 ;  /* 0x00000001000c7802 */ /* 0x000fe40000000f00 */
[----:B------:R-:W-:-:S05]  /*133e0*/  IADD3 R2, P0, R14, R6, RZ ;  /* 0x000000060e027210 */ /* 0x000fca0007f1e0ff */
[----:B------:R-:W-:Y:S01]  /*133f0*/  IMAD.X R3, RZ, RZ, R3, P0 ;  /* 0x000000ffff037224 */ /* 0x000fe200000e0603 */
[----:B------:R-:W-:-:S13]  /*13400*/  ISETP.LT.OR P0, PT, R0, 0x1, P4 ;  /* 0x000000010000780c */ /* 0x000fda0002701670 */
[----:B------:R-:W-:Y:S01]  /*13410*/  @!PT LDS RZ, [RZ] ;  /* 0x00000000fffff984 */ /* 0x000fe20000000800 */
[----:B------:R-:W-:Y:S01]  /*13420*/  @!PT LDS RZ, [RZ] ;  /* 0x00000000fffff984 */ /* 0x000fe20000000800 */
[----:B------:R-:W-:Y:S01]  /*13430*/  @!PT LDS RZ, [RZ] ;  /* 0x00000000fffff984 */ /* 0x000fe20000000800 */
[----:B------:R0:W-:Y:S01]  /*13440*/  LDGSTS.E.BYPASS.LTC128B.128 [R5+0x400], desc[UR4][R2.64], !P0 ;  /* 0x0040000002057fae */ /* 0x0001e2000c101d44 */
[----:B------:R-:W-:-:S13]  /*13450*/  ISETP.LT.OR P0, PT, R0, 0x1, P3 ;  /* 0x000000010000780c */ /* 0x000fda0001f01670 */
[----:B------:R0:W-:Y:S01]  /*13460*/  LDGSTS.E.BYPASS.LTC128B.128 [R5+0x2c00], desc[UR4][R2.64+0x80], !P0 ;  /* 0x02c0008002057fae */ /* 0x0001e2000c101d44 */
[----:B------:R-:W-:-:S13]  /*13470*/  ISETP.LT.OR P0, PT, R0, 0x1, P2 ;  /* 0x000000010000780c */ /* 0x000fda0001701670 */
[----:B------:R0:W-:Y:S01]  /*13480*/  LDGSTS.E.BYPASS.LTC128B.128 [R5+0x5400], desc[UR4][R2.64+0x100], !P0 ;  /* 0x0540010002057fae */ /* 0x0001e2000c101d44 */
[----:B------:R-:W-:-:S13]  /*13490*/  ISETP.LT.OR P0, PT, R0, 0x1, P1 ;  /* 0x000000010000780c */ /* 0x000fda0000f01670 */
[----:B------:R0:W-:Y:S02]  /*134a0*/  LDGSTS.E.BYPASS.LTC128B.128 [R5+0x7c00], desc[UR4][R2.64+0x180], !P0 ;  /* 0x07c0018002057fae */ /* 0x0001e4000c101d44 */
[----:B0-----:R-:W-:Y:S05]  /*134b0*/  WARPSYNC.COLLECTIVE R15, `(.L_x_138) ;  /* 0x000000000f087348 */ /* 0x001fea0003c00000 */
[----:B------:R1:W2:Y:S02]  /*134c0*/  SHFL.IDX P6, R14, R13, R12, R11 ;  /* 0x0000000c0d0e7389 */ /* 0x0002a400000c000b */
[----:B012---:R-:W-:Y:S01]  /*134d0*/  ENDCOLLECTIVE ;  /* 0x000000000000791b */ /* 0x007fe20003800000 */
.L_x_138:
[----:B------:R-:W-:Y:S02]  /*134e0*/  IMAD.MOV.U32 R13, RZ, RZ, R17 ;  /* 0x000000ffff0d7224 */ /* 0x000fe400078e0011 */
[----:B------:R-:W-:-:S07]  /*134f0*/  IMAD.MOV.U32 R3, RZ, RZ, R14 ;  /* 0x000000ffff037224 */ /* 0x000fce00078e000e */
[----:B------:R-:W-:Y:S05]  /*13500*/  WARPSYNC.COLLECTIVE R15, `(.L_x_139) ;  /* 0x000000000f087348 */ /* 0x000fea0003c00000 */
[----:B------:R0:W1:Y:S02]  /*13510*/  SHFL.IDX P6, R14, R13, R12, R11 ;  /* 0x0000000c0d0e7389 */ /* 0x00006400000c000b */
[----:B01----:R-:W-:Y:S01]  /*13520*/  ENDCOLLECTIVE ;  /* 0x000000000000791b */ /* 0x003fe20003800000 */
.L_x_139:
[----:B------:R-:W-:Y:S01]  /*13530*/  ULDC.64 UR4, c[0x0][0x208] ;  /* 0x0000820000047ab9 */ /* 0x000fe20000000a00 */
[----:B------:R-:W-:Y:S02]  /*13540*/  IMAD.MOV.U32 R13, RZ, RZ, R18 ;  /* 0x000000ffff0d7224 */ /* 0x000fe400078e0012 */
[----:B------:R-:W-:Y:S01]  /*13550*/  IMAD.MOV.U32 R12, RZ, RZ, 0x2 ;  /* 0x00000002ff0c7424 */ /* 0x000fe200078e00ff */
[----:B------:R-:W-:-:S04]  /*13560*/  IADD3 R2, P0, R14, R6, RZ ;  /* 0x000000060e027210 */ /* 0x000fc80007f1e0ff */
[----:B------:R-:W-:Y:S02]  /*13570*/  IADD3.X R3, RZ, R3, RZ, P0, !PT ;  /* 0x00000003ff037210 */ /* 0x000fe400007fe4ff */
        /* <DEDUP_REMOVED lines=14> */
.L_x_140:
[----:B------:R-:W-:Y:S01]  /*13660*/  IMAD.MOV.U32 R13, RZ, RZ, R17 ;  /* 0x000000ffff0d7224 */ /* 0x000fe200078e0011 */
[----:B------:R-:W-:-:S07]  /*13670*/  MOV R3, R14 ;  /* 0x0000000e00037202 */ /* 0x000fce0000000f00 */
[----:B------:R-:W-:Y:S05]  /*13680*/  WARPSYNC.COLLECTIVE R15, `(.L_x_141) ;  /* 0x000000000f087348 */ /* 0x000fea0003c00000 */
[----:B------:R0:W1:Y:S02]  /*13690*/  SHFL.IDX P6, R14, R13, R12, R11 ;  /* 0x0000000c0d0e7389 */ /* 0x00006400000c000b */
[----:B01----:R-:W-:Y:S01]  /*136a0*/  ENDCOLLECTIVE ;  /* 0x000000000000791b */ /* 0x003fe20003800000 */
.L_x_141:
[----:B------:R-:W-:Y:S01]  /*136b0*/  ULDC.64 UR4, c[0x0][0x208] ;  /* 0x0000820000047ab9 */ /* 0x000fe20000000a00 */
[----:B------:R-:W-:Y:S01]  /*136c0*/  MOV R13, R18 ;  /* 0x00000012000d7202 */ /* 0x000fe20000000f00 */
[----:B------:R-:W-:Y:S01]  /*136d0*/  IMAD.MOV.U32 R12, RZ, RZ, 0x3 ;  /* 0x00000003ff0c7424 */ /* 0x000fe200078e00ff */
        /* <DEDUP_REMOVED lines=16> */
.L_x_142:
[----:B------:R-:W-:Y:S01]  /*137e0*/  MOV R13, R17 ;  /* 0x00000011000d7202 */ /* 0x000fe20000000f00 */
[----:B------:R-:W-:-:S07]  /*137f0*/  IMAD.MOV.U32 R3, RZ, RZ, R14 ;  /* 0x000000ffff037224 */ /* 0x000fce00078e000e */
[----:B------:R-:W-:Y:S05]  /*13800*/  WARPSYNC.COLLECTIVE R15, `(.L_x_143) ;  /* 0x000000000f087348 */ /* 0x000fea0003c00000 */
[----:B------:R0:W1:Y:S02]  /*13810*/  SHFL.IDX P6, R14, R13, R12, R11 ;  /* 0x0000000c0d0e7389 */ /* 0x00006400000c000b */
[----:B01----:R-:W-:Y:S01]  /*13820*/  ENDCOLLECTIVE ;  /* 0x000000000000791b */ /* 0x003fe20003800000 */
.L_x_143:
        /* <DEDUP_REMOVED lines=19> */
.L_x_144:
[----:B------:R-:W-:Y:S02]  /*13960*/  IMAD.MOV.U32 R13, RZ, RZ, R17 ;  /* 0x000000ffff0d7224 */ /* 0x000fe400078e0011 */
[----:B------:R-:W-:-:S07]  /*13970*/  IMAD.MOV.U32 R18, RZ, RZ, R14 ;  /* 0x000000ffff127224 */ /* 0x000fce00078e000e */
[----:B------:R-:W-:Y:S05]  /*13980*/  WARPSYNC.COLLECTIVE R15, `(.L_x_145) ;  /* 0x000000000f087348 */ /* 0x000fea0003c00000 */
[----:B------:R0:W1:Y:S02]  /*13990*/  SHFL.IDX P6, R14, R13, R12, R11 ;  /* 0x0000000c0d0e7389 */ /* 0x00006400000c000b */
[----:B01----:R-:W-:Y:S01]  /*139a0*/  ENDCOLLECTIVE ;  /* 0x000000000000791b */ /* 0x003fe20003800000 */
.L_x_145:
[----:B------:R-:W-:Y:S05]  /*139b0*/  BRA `(.L_x_146) ;  /* 0xffffffcc008c7947 */ /* 0x000fea000383ffff */
.L_x_73:
[----:B0-----:R0:W1:Y:S02]  /*139c0*/  SYNCS.PHASECHK.TRANS64.TRYWAIT P0, [R0+URZ+0x38860], R3 ;  /* 0x03886003000075a7 */ /* 0x001064000800017f */
[----:B-1----:R-:W-:Y:S05]  /*139d0*/  @!P0 NANOSLEEP.SYNCS 0x989680 ;  /* 0x009896800000895d */ /* 0x002fea0003900000 */
[----:B------:R-:W1:Y:S02]  /*139e0*/  @!P0 SYNCS.PHASECHK.TRANS64 P0, [R0+URZ+0x38860], R3 ;  /* 0x03886003000085a7 */ /* 0x000e64000800007f */
[----:B-1----:R-:W-:Y:S05]  /*139f0*/  @!P0 BRA `(.L_x_73) ;  /* 0xfffffffc00f08947 */ /* 0x002fea000383ffff */
[----:B------:R-:W-:Y:S05]  /*13a00*/  BRA `(.L_x_147) ;  /* 0xffffffd000947947 */ /* 0x000fea000383ffff */
.L_x_74:
[----:B------:R-:W-:Y:S01]  /*13a10*/  BSSY B0, `(.L_x_148) ;  /* 0x0000008000007945 */ /* 0x000fe20003800000 */
[----:B------:R-:W-:Y:S01]  /*13a20*/  MOV R13, R18 ;  /* 0x00000012000d7202 */ /* 0x000fe20000000f00 */
[----:B------:R-:W-:Y:S01]  /*13a30*/  IMAD.MOV.U32 R12, RZ, RZ, RZ ;  /* 0x000000ffff0c7224 */ /* 0x000fe200078e00ff */
[----:B------:R-:W-:Y:S01]  /*13a40*/  MOV R15, 0xffffffff ;  /* 0xffffffff000f7802 */ /* 0x000fe20000000f00 */
[----:B------:R-:W-:-:S07]  /*13a50*/  IMAD.MOV.U32 R11, RZ, RZ, 0x181f ;  /* 0x0000181fff0b7424 */ /* 0x000fce00078e00ff */
[----:B0-----:R-:W-:Y:S05]  /*13a60*/  WARPSYNC.COLLECTIVE R15, `(.L_x_149) ;  /* 0x000000000f087348 */ /* 0x001fea0003c00000 */
[----:B------:R1:W2:Y:S02]  /*13a70*/  SHFL.IDX P6, R14, R13, R12, R11 ;  /* 0x0000000c0d0e7389 */ /* 0x0002a400000c000b */
[----:B012---:R-:W-:Y:S01]  /*13a80*/  ENDCOLLECTIVE ;  /* 0x000000000000791b */ /* 0x007fe20003800000 */
.L_x_149:
[----:B------:R-:W-:Y:S05]  /*13a90*/  BSYNC B0 ;  /* 0x0000000000007941 */ /* 0x000fea0003800000 */
.L_x_148:
[----:B------:R-:W-:Y:S01]  /*13aa0*/  IMAD.MOV.U32 R13, RZ, RZ, R17 ;  /* 0x000000ffff0d7224 */ /* 0x000fe200078e0011 */
[----:B------:R-:W-:Y:S01]  /*13ab0*/  MOV R12, RZ ;  /* 0x000000ff000c7202 */ /* 0x000fe20000000f00 */
[----:B------:R-:W-:Y:S01]  /*13ac0*/  IMAD.MOV.U32 R11, RZ, RZ, 0x181f ;  /* 0x0000181fff0b7424 */ /* 0x000fe200078e00ff */
[----:B------:R-:W-:Y:S01]  /*13ad0*/  LEA R4, R4, UR42, 0x1 ;  /* 0x0000002a04047c11 */ /* 0x000fe2000f8e08ff */
[----:B------:R-:W-:Y:S02]  /*13ae0*/  IMAD.MOV.U32 R15, RZ, RZ, -0x1 ;  /* 0xffffffffff0f7424 */ /* 0x000fe400078e00ff */
[----:B------:R-:W-:-:S07]  /*13af0*/  IMAD.MOV.U32 R3, RZ, RZ, R14 ;  /* 0x000000ffff037224 */ /* 0x000fce00078e000e */
[----:B------:R-:W-:Y:S05]  /*13b00*/  WARPSYNC.COLLECTIVE R15, `(.L_x_150) ;  /* 0x000000000f087348 */ /* 0x000fea0003c00000 */
[----:B------:R0:W1:Y:S02]  /*13b10*/  SHFL.IDX P6, R14, R13, R12, R11 ;  /* 0x0000000c0d0e7389 */ /* 0x00006400000c000b */
[----:B01----:R-:W-:Y:S01]  /*13b20*/  ENDCOLLECTIVE ;  /* 0x000000000000791b */ /* 0x003fe20003800000 */
.L_x_150:
[----:B------:R-:W-:Y:S01]  /*13b30*/  ULDC UR4, c[0x0][0x2f4] ;  /* 0x0000bd0000047ab9 */ /* 0x000fe20000000800 */
[----:B------:R-:W-:Y:S01]  /*13b40*/  ULDC.64 UR6, c[0x0][0x208] ;  /* 0x0000820000067ab9 */ /* 0x000fe20000000a00 */
[----:B------:R-:W-:Y:S02]  /*13b50*/  ISETP.GE.AND P2, PT, R22, UR4, PT ;  /* 0x0000000416007c0c */ /* 0x000fe4000bf46270 */
[----:B------:R-:W-:Y:S02]  /*13b60*/  ISETP.GE.AND P3, PT, R37, UR4, PT ;  /* 0x0000000425007c0c */ /* 0x000fe4000bf66270 */
[C---:B------:R-:W-:Y:S02]  /*13b70*/  ISETP.LT.OR P5, PT, R5.reuse, 0x1, P2 ;  /* 0x000000010500780c */ /* 0x040fe400017a1670 */
[----:B------:R-:W-:Y:S02]  /*13b80*/  ISETP.LT.OR P4, PT, R5, 0x1, P3 ;  /* 0x000000010500780c */ /* 0x000fe40001f81670 */
[----:B------:R-:W-:-:S02]  /*13b90*/  ISETP.GE.AND P1, PT, R36, UR4, PT ;  /* 0x0000000424007c0c */ /* 0x000fc4000bf26270 */
[----:B------:R-:W-:Y:S01]  /*13ba0*/  ISETP.GE.AND P0, PT, R35, UR4, PT ;  /* 0x0000000423007c0c */ /* 0x000fe2000bf06270 */
[----:B------:R-:W-:Y:S02]  /*13bb0*/  IMAD.MOV.U32 R13, RZ, RZ, R18 ;  /* 0x000000ffff0d7224 */ /* 0x000fe400078e0012 */
[----:B------:R-:W-:Y:S01]  /*13bc0*/  IMAD.MOV.U32 R12, RZ, RZ, 0x1 ;  /* 0x00000001ff0c7424 */ /* 0x000fe200078e00ff */
[----:B------:R-:W-:-:S05]  /*13bd0*/  MOV R2, R14 ;  /* 0x0000000e00027202 */ /* 0x000fca0000000f00 */
[----:B------:R-:W-:-:S05]  /*13be0*/  IMAD.WIDE.U32 R2, R22, 0x2, R2 ;  /* 0x0000000216027825 */ /* 0x000fca00078e0002 */
[----:B------:R-:W-:Y:S01]  /*13bf0*/  @!PT LDS RZ, [RZ] ;  /* 0x00000000fffff984 */ /* 0x000fe20000000800 */
[----:B------:R-:W-:Y:S01]  /*13c00*/  @!PT LDS RZ, [RZ] ;  /* 0x00000000fffff984 */ /* 0x000fe20000000800 */
[----:B------:R-:W-:Y:S01]  /*13c10*/  @!PT LDS RZ, [RZ] ;  /* 0x00000000fffff984 */ /* 0x000fe20000000800 */
[----:B------:R0:W-:Y:S01]  /*13c20*/  LDGSTS.E.BYPASS.LTC128B.128 [R4+0x400], desc[UR6][R2.64], !P5 ;  /* 0x0040000002047fae */ /* 0x0001e2000e901d46 */
[----:B------:R-:W-:-:S03]  /*13c30*/  ISETP.LT.OR P5, PT, R5, 0x1, P1 ;  /* 0x000000010500780c */ /* 0x000fc60000fa1670 */
[----:B------:R0:W-:Y:S01]  /*13c40*/  LDGSTS.E.BYPASS.LTC128B.128 [R4+0x2c00], desc[UR6][R2.64+0x80], !P4 ;  /* 0x02c0008002047fae */ /* 0x0001e2000e101d46 */
[----:B------:R-:W-:-:S09]  /*13c50*/  ISETP.LT.OR P4, PT, R5, 0x1, P0 ;  /* 0x000000010500780c */ /* 0x000fd20000781670 */
[----:B------:R0:W-:Y:S01]  /*13c60*/  LDGSTS.E.BYPASS.LTC128B.128 [R4+0x5400], desc[UR6][R2.64+0x100], !P5 ;  /* 0x0540010002047fae */ /* 0x0001e2000e901d46 */
[----:B------:R-:W-:-:S03]  /*13c70*/  ISETP.LT.OR P5, PT, R5, 0x11, P2 ;  /* 0x000000110500780c */ /* 0x000fc600017a1670 */
[----:B------:R0:W-:Y:S01]  /*13c80*/  LDGSTS.E.BYPASS.LTC128B.128 [R4+0x7c00], desc[UR6][R2.64+0x180], !P4 ;  /* 0x07c0018002047fae */ /* 0x0001e2000e101d46 */
[----:B------:R-:W-:-:S13]  /*13c90*/  ISETP.LT.OR P4, PT, R5, 0x11, P3 ;  /* 0x000000110500780c */ /* 0x000fda0001f81670 */
[----:B0-----:R-:W-:Y:S05]  /*13ca0*/  WARPSYNC.COLLECTIVE R15, `(.L_x_151) ;  /* 0x000000000f087348 */ /* 0x001fea0003c00000 */
[----:B------:R1:W2:Y:S02]  /*13cb0*/  SHFL.IDX P6, R14, R13, R12, R11 ;  /* 0x0000000c0d0e7389 */ /* 0x0002a400000c000b */
[----:B012---:R-:W-:Y:S01]  /*13cc0*/  ENDCOLLECTIVE ;  /* 0x000000000000791b */ /* 0x007fe20003800000 */
.L_x_151:
[----:B------:R-:W-:Y:S01]  /*13cd0*/  IMAD.MOV.U32 R13, RZ, RZ, R17 ;  /* 0x000000ffff0d7224 */ /* 0x000fe200078e0011 */
[----:B------:R-:W-:-:S07]  /*13ce0*/  MOV R6, R14 ;  /* 0x0000000e00067202 */ /* 0x000fce0000000f00 */
[----:B------:R-:W-:Y:S05]  /*13cf0*/  WARPSYNC.COLLECTIVE R15, `(.L_x_152) ;  /* 0x000000000f087348 */ /* 0x000fea0003c00000 */
[----:B------:R0:W1:Y:S02]  /*13d00*/  SHFL.IDX P6, R14, R13, R12, R11 ;  /* 0x0000000c0d0e7389 */ /* 0x00006400000c000b */
[----:B01----:R-:W-:Y:S01]  /*13d10*/  ENDCOLLECTIVE ;  /* 0x000000000000791b */ /* 0x003fe20003800000 */
.L_x_152:
[----:B------:R-:W-:Y:S01]  /*13d20*/  ULDC.64 UR4, c[0x0][0x208] ;  /* 0x0000820000047ab9 */ /* 0x000fe20000000a00 */
[----:B------:R-:W-:Y:S01]  /*13d30*/  MOV R3, R6 ;  /* 0x0000000600037202 */ /* 0x000fe20000000f00 */
[----:B------:R-:W-:Y:S02]  /*13d40*/  IMAD.MOV.U32 R13, RZ, RZ, R18 ;  /* 0x000000ffff0d7224 */ /* 0x000fe400078e0012 */
[----:B------:R-:W-:Y:S02]  /*13d50*/  IMAD.MOV.U32 R12, RZ, RZ, 0x2 ;  /* 0x00000002ff0c7424 */ /* 0x000fe400078e00ff */
[----:B------:R-:W-:-:S04]  /*13d60*/  IMAD.MOV.U32 R2, RZ, RZ, R14 ;  /* 0x000000ffff027224 */ /* 0x000fc800078e000e */
        /* <DEDUP_REMOVED lines=15> */
.L_x_153:
[----:B------:R-:W-:Y:S01]  /*13e60*/  IMAD.MOV.U32 R13, RZ, RZ, R17 ;  /* 0x000000ffff0d7224 */ /* 0x000fe200078e0011 */
[----:B------:R-:W-:-:S07]  /*13e70*/  MOV R6, R14 ;  /* 0x0000000e00067202 */ /* 0x000fce0000000f00 */
[----:B------:R-:W-:Y:S05]  /*13e80*/  WARPSYNC.COLLECTIVE R15, `(.L_x_154) ;  /* 0x000000000f087348 */ /* 0x000fea0003c00000 */
[----:B------:R0:W1:Y:S02]  /*13e90*/  SHFL.IDX P6, R14, R13, R12, R11 ;  /* 0x0000000c0d0e7389 */ /* 0x00006400000c000b */
[----:B01----:R-:W-:Y:S01]  /*13ea0*/  ENDCOLLECTIVE ;  /* 0x000000000000791b */ /* 0x003fe20003800000 */
.L_x_154:
        /* <DEDUP_REMOVED lines=20> */
.L_x_155:
[----:B------:R-:W-:Y:S01]  /*13ff0*/  IMAD.MOV.U32 R13, RZ, RZ, R17 ;  /* 0x000000ffff0d7224 */ /* 0x000fe200078e0011 */
[----:B------:R-:W-:-:S07]  /*14000*/  MOV R6, R14 ;  /* 0x0000000e00067202 */ /* 0x000fce0000000f00 */
[----:B------:R-:W-:Y:S05]  /*14010*/  WARPSYNC.COLLECTIVE R15, `(.L_x_156) ;  /* 0x000000000f087348 */ /* 0x000fea0003c00000 */
[----:B------:R0:W1:Y:S02]  /*14020*/  SHFL.IDX P6, R14, R13, R12, R11 ;  /* 0x0000000c0d0e7389 */ /* 0x00006400000c000b */
[----:B01----:R-:W-:Y:S01]  /*14030*/  ENDCOLLECTIVE ;  /* 0x000000000000791b */ /* 0x003fe20003800000 */
.L_x_156:
[----:B------:R-:W-:Y:S01]  /*14040*/  ULDC.64 UR4, c[0x0][0x208] ;  /* 0x0000820000047ab9 */ /* 0x000fe20000000a00 */
[----:B------:R-:W-:Y:S01]  /*14050*/  MOV R3, R6 ;  /* 0x0000000600037202 */ /* 0x000fe20000000f00 */
[----:B------:R-:W-:Y:S02]  /*14060*/  IMAD.MOV.U32 R6, RZ, RZ, RZ ;  /* 0x000000ffff067224 */ /* 0x000fe400078e00ff */
        /* <DEDUP_REMOVED lines=11> */
[----:B------:R0:W-:Y:S04]  /*14120*/  LDGSTS.E.BYPASS.LTC128B.128 [R4+0x6c00], desc[UR4][R2.64+0x100], !P5 ;  /* 0x06c0010002047fae */ /* 0x0001e8000e901d44 */
[----:B------:R0:W-:Y:S02]  /*14130*/  LDGSTS.E.BYPASS.LTC128B.128 [R4+0x9400], desc[UR4][R2.64+0x180], !P4 ;  /* 0x0940018002047fae */ /* 0x0001e4000e101d44 */
[----:B0-----:R-:W-:Y:S05]  /*14140*/  WARPSYNC.COLLECTIVE R15, `(.L_x_157) ;  /* 0x000000000f087348 */ /* 0x001fea0003c00000 */
[----:B------:R1:W2:Y:S02]  /*14150*/  SHFL.IDX P6, R14, R13, R12, R11 ;  /* 0x0000000c0d0e7389 */ /* 0x0002a400000c000b */
[----:B012---:R-:W-:Y:S01]  /*14160*/  ENDCOLLECTIVE ;  /* 0x000000000000791b */ /* 0x007fe20003800000 */
.L_x_157:
[----:B------:R-:W-:Y:S01]  /*14170*/  IMAD.MOV.U32 R13, RZ, RZ, R17 ;  /* 0x000000ffff0d7224 */ /* 0x000fe200078e0011 */
[----:B------:R-:W-:-:S07]  /*14180*/  MOV R18, R14 ;  /* 0x0000000e00127202 */ /* 0x000fce0000000f00 */
[----:B------:R-:W-:Y:S05]  /*14190*/  WARPSYNC.COLLECTIVE R15, `(.L_x_158) ;  /* 0x000000000f087348 */ /* 0x000fea0003c00000 */
[----:B------:R0:W1:Y:S02]  /*141a0*/  SHFL.IDX P6, R14, R13, R12, R11 ;  /* 0x0000000c0d0e7389 */ /* 0x00006400000c000b */
[----:B01----:R-:W-:Y:S01]  /*141b0*/  ENDCOLLECTIVE ;  /* 0x000000000000791b */ /* 0x003fe20003800000 */
.L_x_158:
[----:B------:R-:W-:Y:S05]  /*141c0*/  BRA `(.L_x_159) ;  /* 0xffffffcc00a07947 */ /* 0x000fea000383ffff */
.L_x_77:
[----:B0-----:R0:W1:Y:S02]  /*141d0*/  SYNCS.PHASECHK.TRANS64.TRYWAIT P0, [R7+URZ+0x38820], R6 ;  /* 0x03882006070075a7 */ /* 0x001064000800017f */
[----:B-1----:R-:W-:Y:S05]  /*141e0*/  @!P0 NANOSLEEP.SYNCS 0x989680 ;  /* 0x009896800000895d */ /* 0x002fea0003900000 */
[----:B------:R-:W1:Y:S02]  /*141f0*/  @!P0 SYNCS.PHASECHK.TRANS64 P0, [R7+URZ+0x38820], R6 ;  /* 0x03882006070085a7 */ /* 0x000e64000800007f */
[----:B-1----:R-:W-:Y:S05]  /*14200*/  @!P0 BRA `(.L_x_77) ;  /* 0xfffffffc00f08947 */ /* 0x002fea000383ffff */
[----:B------:R-:W-:Y:S05]  /*14210*/  BRA `(.L_x_160) ;  /* 0xffffffd000287947 */ /* 0x000fea000383ffff */
.L_x_78:
[----:B------:R-:W1:Y:S01]  /*14220*/  S2R R3, SR_TID.X ;  /* 0x0000000000037919 */ /* 0x000e620000002100 */
[----:B------:R-:W-:Y:S01]  /*14230*/  BSSY B0, `(.L_x_161) ;  /* 0x000000a000007945 */ /* 0x000fe20003800000 */
[----:B------:R-:W-:Y:S01]  /*14240*/  IMAD.MOV.U32 R12, RZ, RZ, RZ ;  /* 0x000000ffff0c7224 */ /* 0x000fe200078e00ff */
[----:B------:R-:W-:Y:S01]  /*14250*/  MOV R15, 0xffffffff ;  /* 0xffffffff000f7802 */ /* 0x000fe20000000f00 */
[----:B------:R-:W-:Y:S01]  /*14260*/  IMAD.MOV.U32 R11, RZ, RZ, 0x1f ;  /* 0x0000001fff0b7424 */ /* 0x000fe200078e00ff */
[----:B-1----:R-:W-:-:S04]  /*14270*/  SHF.R.U32.HI R3, RZ, 0x5, R3 ;  /* 0x00000005ff037819 */ /* 0x002fc80000011603 */
[----:B------:R-:W-:-:S04]  /*14280*/  LOP3.LUT R3, R3, 0x3, RZ, 0xc0, !PT ;  /* 0x0000000303037812 */ /* 0x000fc800078ec0ff */
[----:B------:R-:W-:-:S07]  /*14290*/  MOV R13, R3 ;  /* 0x00000003000d7202 */ /* 0x000fce0000000f00 */
[----:B0----5:R-:W-:Y:S05]  /*142a0*/  WARPSYNC.COLLECTIVE R15, `(.L_x_162) ;  /* 0x000000000f087348 */ /* 0x021fea0003c00000 */
[----:B------:R1:W2:Y:S02]  /*142b0*/  SHFL.IDX P6, R14, R13, R12, R11 ;  /* 0x0000000c0d0e7389 */ /* 0x0002a400000c000b */
[----:B012--5:R-:W-:Y:S01]  /*142c0*/  ENDCOLLECTIVE ;  /* 0x000000000000791b */ /* 0x027fe20003800000 */
.L_x_162:
[----:B------:R-:W-:Y:S05]  /*142d0*/  BSYNC B0 ;  /* 0x0000000000007941 */ /* 0x000fea0003800000 */
.L_x_161:
[----:B------:R-:W-:Y:S05]  /*142e0*/  BRA `(.L_x_163) ;  /* 0xffffffd0000c7947 */ /* 0x000fea000383ffff */
.L_x_79:
[----:B------:R-:W-:Y:S01]  /*142f0*/  BSSY B0, `(.L_x_164) ;  /* 0x0000006000007945 */ /* 0x000fe20003800000 */
[----:B------:R-:W-:-:S07]  /*14300*/  IMAD.MOV.U32 R15, RZ, RZ, -0x1 ;  /* 0xffffffffff0f7424 */ /* 0x000fce00078e00ff */
[----:B01---5:R-:W-:Y:S05]  /*14310*/  WARPSYNC.COLLECTIVE R15, `(.L_x_165) ;  /* 0x000000000f0c7348 */ /* 0x023fea0003c00000 */
[----:B------:R-:W-:Y:S02]  /*14320*/  ELECT P6, UR62, PT ;  /* 0x00000000003e782f */ /* 0x000fe400038c0000 */
[----:B------:R-:W-:Y:S01]  /*14330*/  MOV R14, UR62 ;  /* 0x0000003e000e7c02 */ /* 0x000fe20008000f00 */
[----:B01---5:R-:W-:Y:S10]  /*14340*/  ENDCOLLECTIVE ;  /* 0x000000000000791b */ /* 0x023ff40003800000 */
.L_x_165:
[----:B------:R-:W-:Y:S05]  /*14350*/  BSYNC B0 ;  /* 0x0000000000007941 */ /* 0x000fea0003800000 */
.L_x_164:
[----:B------:R-:W-:Y:S05]  /*14360*/  BRA `(.L_x_166) ;  /* 0xffffffd000007947 */ /* 0x000fea000383ffff */
.L_x_81:
[----:B-1----:R1:W2:Y:S02]  /*14370*/  SYNCS.PHASECHK.TRANS64.TRYWAIT P1, [R5+URZ+0x38840], R4 ;  /* 0x03884004050075a7 */ /* 0x0022a4000802017f */
[----:B--2---:R-:W-:Y:S05]  /*14380*/  @!P1 NANOSLEEP.SYNCS 0x989680 ;  /* 0x009896800000995d */ /* 0x004fea0003900000 */
[----:B------:R-:W2:Y:S02]  /*14390*/  @!P1 SYNCS.PHASECHK.TRANS64 P1, [R5+URZ+0x38840], R4 ;  /* 0x03884004050095a7 */ /* 0x000ea4000802007f */
[----:B--2---:R-:W-:Y:S05]  /*143a0*/  @!P1 BRA `(.L_x_81) ;  /* 0xfffffffc00f09947 */ /* 0x004fea000383ffff */
[----:B------:R-:W-:Y:S05]  /*143b0*/  BRA `(.L_x_167) ;  /* 0xffffffd000287947 */ /* 0x000fea000383ffff */
.L_x_83:
[----:B--2---:R2:W3:Y:S02]  /*143c0*/  SYNCS.PHASECHK.TRANS64.TRYWAIT P1, [R3+URZ+0x38840], R0 ;  /* 0x03884000030075a7 */ /* 0x0044e4000802017f */
[----:B---3--:R-:W-:Y:S05]  /*143d0*/  @!P1 NANOSLEEP.SYNCS 0x989680 ;  /* 0x009896800000995d */ /* 0x008fea0003900000 */
[----:B------:R-:W3:Y:S02]  /*143e0*/  @!P1 SYNCS.PHASECHK.TRANS64 P1, [R3+URZ+0x38840], R0 ;  /* 0x03884000030095a7 */ /* 0x000ee4000802007f */
[----:B---3--:R-:W-:Y:S05]  /*143f0*/  @!P1 BRA `(.L_x_83) ;  /* 0xfffffffc00f09947 */ /* 0x008fea000383ffff */
[----:B------:R-:W-:Y:S05]  /*14400*/  BRA `(.L_x_168) ;  /* 0xffffffd000347947 */ /* 0x000fea000383ffff */
.L_x_85:
[----:B---3--:R3:W4:Y:S02]  /*14410*/  SYNCS.PHASECHK.TRANS64.TRYWAIT P1, [R5+URZ+0x38860], R4 ;  /* 0x03886004050075a7 */ /* 0x008724000802017f */
[----:B----4-:R-:W-:Y:S05]  /*14420*/  @!P1 NANOSLEEP.SYNCS 0x989680 ;  /* 0x009896800000995d */ /* 0x010fea0003900000 */
[----:B------:R-:W4:Y:S02]  /*14430*/  @!P1 SYNCS.PHASECHK.TRANS64 P1, [R5+URZ+0x38860], R4 ;  /* 0x03886004050095a7 */ /* 0x000f24000802007f */
[----:B----4-:R-:W-:Y:S05]  /*14440*/  @!P1 BRA `(.L_x_85) ;  /* 0xfffffffc00f09947 */ /* 0x010fea000383ffff */
[----:B------:R-:W-:Y:S05]  /*14450*/  BRA `(.L_x_169) ;  /* 0xffffffd000307947 */ /* 0x000fea000383ffff */
.L_x_170:
[----:B------:R-:W-:-:S00]  /*14460*/  BRA `(.L_x_170) ;  /* 0xfffffffc00fc7947 */ /* 0x000fc0000383ffff */
[----:B------:R-:W-:-:S00]  /*14470*/  NOP ;  /* 0x0000000000007918 */ /* 0x000fc00000000000 */
        /* <DEDUP_REMOVED lines=8> */
.L_x_15955:


//--------------------- .text._ZN7cutlass13device_kernelIN5flash11enable_sm90INS1_16FlashAttnFwdSm90INS1_25CollectiveMainloopFwdSm90ILi2EN4cute5tupleIJNS5_1CILi1EEES8_S8_EEENS6_IJNS7_ILi128EEENS7_ILi80EEENS7_ILi256EEEEEELi256ENS_10bfloat16_tEfNS_4arch4Sm90ELb0ELb0ELb1ELb1ELb1ELb0ELb0ELb1ELb1ELb1ELb1ELb0EEENS1_21CollectiveEpilogueFwdINS6_IJSA_SC_SB_EEES9_SE_SG_Li256ELb1ELb1ELb1ELb0EEENS1_36VarlenDynamicPersistentTileSchedulerILi128ELi80ELi256ELi128ELb1ELb1ELb1ELb0ELb1ELb1EEEEEEEEEvNT_6ParamsE --------------------------
	.section	.text._ZN7cutlass13device_kernelIN5flash11enable_sm90INS1_16FlashAttnFwdSm90INS1_25CollectiveMainloopFwdSm90ILi2EN4cute5tupleIJNS5_1CILi1EEES8_S8_EEENS6_IJNS7_ILi128EEENS7_ILi80EEENS7_ILi256EEEEEELi256ENS_10bfloat16_tEfNS_4arch4Sm90ELb0ELb0ELb1ELb1ELb1ELb0ELb0ELb1ELb1ELb1ELb1ELb0EEENS1_21CollectiveEpilogueFwdINS6_IJSA_SC_SB_EEES9_SE_SG_Li256ELb1ELb1ELb1ELb0EEENS1_36VarlenDynamicPersistentTileSchedulerILi128ELi80ELi256ELi128ELb1ELb1ELb1ELb0ELb1ELb1EEEEEEEEEvNT_6ParamsE,"ax",@progbits
	.align	128
.text._ZN7cutlass13device_kernelIN5flash11enable_sm90INS1_16FlashAttnFwdSm90INS1_25CollectiveMainloopFwdSm90ILi2EN4cute5tupleIJNS5_1CILi1EEES8_S8_EEENS6_IJNS7_ILi128EEENS7_ILi80EEENS7_ILi256EEEEEELi256ENS_10bfloat16_tEfNS_4arch4Sm90ELb0ELb0ELb1ELb1ELb1ELb0ELb0ELb1ELb1ELb1ELb1ELb0EEENS1_21CollectiveEpilogueFwdINS6_IJSA_SC_SB_EEES9_SE_SG_Li256ELb1ELb1ELb1ELb0EEENS1_36VarlenDynamicPersistentTileSchedulerILi128ELi80ELi256ELi128ELb1ELb1ELb1ELb0ELb1ELb1EEEEEEEEEvNT_6ParamsE:
        .type           _ZN7cutlass13device_kernelIN5flash11enable_sm90INS1_16FlashAttnFwdSm90INS1_25CollectiveMainloopFwdSm90ILi2EN4cute5tupleIJNS5_1CILi1EEES8_S8_EEENS6_IJNS7_ILi128EEENS7_ILi80EEENS7_ILi256EEEEEELi256ENS_10bfloat16_tEfNS_4arch4Sm90ELb0ELb0ELb1ELb1ELb1ELb0ELb0ELb1ELb1ELb1ELb1ELb0EEENS1_21CollectiveEpilogueFwdINS6_IJSA_SC_SB_EEES9_SE_SG_Li256ELb1ELb1ELb1ELb0EEENS1_36VarlenDynamicPersistentTileSchedulerILi128ELi80ELi256ELi128ELb1ELb1ELb1ELb0ELb1ELb1EEEEEEEEEvNT_6ParamsE,@function
        .size           _ZN7cutlass13device_kernelIN5flash11enable_sm90INS1_16FlashAttnFwdSm90INS1_25CollectiveMainloopFwdSm90ILi2EN4cute5tupleIJNS5_1CILi1EEES8_S8_EEENS6_IJNS7_ILi128EEENS7_ILi80EEENS7_ILi256EEEEEELi256ENS_10bfloat16_tEfNS_4arch4Sm90ELb0ELb0ELb1ELb1ELb1ELb0ELb0ELb1ELb1ELb1ELb1ELb0EEENS1_21CollectiveEpilogueFwdINS6_IJSA_SC_SB_EEES9_SE_SG_Li256ELb1ELb1ELb1ELb0EEENS1_36VarlenDynamicPersistentTileSchedulerILi128ELi80ELi256ELi128ELb1ELb1ELb1ELb0ELb1ELb1EEEEEEEEEvNT_6ParamsE,(.L_x_15956 - _ZN7cutlass13device_kernelIN5flash11enable_sm90INS1_16FlashAttnFwdSm90INS1_25CollectiveMainloopFwdSm90ILi2EN4cute5tupleIJNS5_1CILi1EEES8_S8_EEENS6_IJNS7_ILi128EEENS7_ILi80EEENS7_ILi256EEEEEELi256ENS_10bfloat16_tEfNS_4arch4Sm90ELb0ELb0ELb1ELb1ELb1ELb0ELb0ELb1ELb1ELb1ELb1ELb0EEENS1_21CollectiveEpilogueFwdINS6_IJSA_SC_SB_EEES9_SE_SG_Li256ELb1ELb1ELb1ELb0EEENS1_36VarlenDynamicPersistentTileSchedulerILi128ELi80ELi256ELi128ELb1ELb1ELb1ELb0ELb1ELb1EEEEEEEEEvNT_6ParamsE)
        .other          _ZN7cutlass13device_kernelIN5flash11enable_sm90INS1_16FlashAttnFwdSm90INS1_25CollectiveMainloopFwdSm90ILi2EN4cute5tupleIJNS5_1CILi1EEES8_S8_EEENS6_IJNS7_ILi128EEENS7_ILi80EEENS7_ILi256EEEEEELi256ENS_10bfloat16_tEfNS_4arch4Sm90ELb0ELb0ELb1ELb1ELb1ELb0ELb0ELb1ELb1ELb1ELb1ELb0EEENS1_21CollectiveEpilogueFwdINS6_IJSA_SC_SB_EEES9_SE_SG_Li256ELb1ELb1ELb1ELb0EEENS1_36VarlenDynamicPersistentTileSchedulerILi128ELi80ELi256ELi128ELb1ELb1ELb1ELb0ELb1ELb1EEEEEEEEEvNT_6ParamsE,@"STO_CUDA_ENTRY STV_DEFAULT"
_ZN7cutlass13device_kernelIN5flash11enable_sm90INS1_16FlashAttnFwdSm90INS1_25CollectiveMainloopFwdSm90ILi2EN4cute5tupleIJNS5_1CILi1EEES8_S8_EEENS6_IJNS7_ILi128EEENS7_ILi80EEENS7_ILi256EEEEEELi256ENS_10bfloat16_tEfNS_4arch4Sm90ELb0ELb0ELb1ELb1ELb1ELb0ELb0ELb1ELb1ELb1ELb1ELb0EEENS1_21CollectiveEpilogueFwdINS6_IJSA_SC_SB_EEES9_SE_SG_Li256ELb1ELb1ELb1ELb0EEENS1_36VarlenDynamicPersistentTileSchedulerILi128ELi80ELi256ELi128ELb1ELb1ELb1ELb0ELb1ELb1EEEEEEEEEvNT_6ParamsE:
        /* <DEDUP_REMOVED lines=45> */
.L_x_171:
        /* <DEDUP_REMOVED lines=22> */
.L_x_172:
        /* <DEDUP_REMOVED lines=18> */
.L_x_173:
        /* <DEDUP_REMOVED lines=22> */
.L_x_174:
        /* <DEDUP_REMOVED lines=23> */
.L_x_175:
[----:B------:R-:W-:Y:S01]  /*0820*/  UISETP.NE.AND UP0, UPT, UR9, URZ, UPT ;  /* 0x0000003f0900728c */ /* 0x000fe2000bf05270 */
[----:B------:R-:W-:Y:S01]  /*0830*/  NOP ;  /* 0x0000000000007918 */ /* 0x000fe20000000000 */
[----:B0-----:R-:W-:Y:S01]  /*0840*/  UMOV UR4, 0x1 ;  /* 0x0000000100047882 */ /* 0x001fe20000000000 */
[----:B------:R-:W-:Y:S01]  /*0850*/  ULDC.64 UR36, c[0x0][0x208] ;  /* 0x0000820000247ab9 */ /* 0x000fe20000000a00 */
[----:B------:R-:W-:Y:S01]  /*0860*/  USEL UR4, UR4, 0x2, !UP0 ;  /* 0x0000000204047887 */ /* 0x000fe2000c000000 */
[----:B-1234-:R-:W-:Y:S01]  /*0870*/  BAR.SYNC.DEFER_BLOCKING 0x0 ;  /* 0x0000000000007b1d */ /* 0x01efe20000010000 */
[----:B------:R-:W-:-:S04]  /*0880*/  PLOP3.LUT P0, PT, PT, PT, UP0, 0x80, 0x0 ;  /* 0x000000000000781c */ /* 0x000fc80003f0f008 */
[----:B------:R-:W-:-:S05]  /*0890*/  IMAD.U32 R3, RZ, RZ, UR4 ;  /* 0x00000004ff037e24 */ /* 0x000fca000f8e00ff */
[----:B------:R0:W-:Y:S04]  /*08a0*/  STL [R1+0x50], R3 ;  /* 0x0000500301007387 */ /* 0x0001e80000100800 */
[----:B------:R-:W-:Y:S05]  /*08b0*/  @!P0 BRA `(.L_x_176) ;  /* 0x000000fc006c8947 */ /* 0x000fea0003800000 */
.L_x_177:
[----:B------:R-:W-:-:S08]  /*08c0*/  NOP ;  /* 0x0000000000007918 */ /* 0x000fd00000000000 */
[----:B------:R-:W1:Y:S02]  /*08d0*/  USETMAXREG.TRY_ALLOC.CTAPOOL UP0, 0xe8 ;  /* 0x000000e8000079c8 */ /* 0x000e640008000600 */
[----:B-1----:R-:W-:-:S13]  /*08e0*/  PLOP3.LUT P0, PT, PT, PT, UP0, 0x80, 0x0 ;  /* 0x000000000000781c */ /* 0x002fda0003f0f008 */
[----:B------:R-:W-:Y:S05]  /*08f0*/  @!P0 BRA `(.L_x_177) ;  /* 0xfffffffc00f08947 */ /* 0x000fea000383ffff */
[----:B------:R-:W1:Y:S08]  /*0900*/  S2UR UR5, SR_CgaCtaId ;  /* 0x00000000000579c3 */ /* 0x000e700000008800 */
[----:B------:R-:W-:Y:S06]  /*0910*/  BAR.ARV 0x8, 0x180 ;  /* 0x0206000000007b1d */ /* 0x000fec0000002000 */
[----:B------:R-:W-:-:S02]  /*0920*/  UMOV UR4, 0x400 ;  /* 0x0000040000047882 */ /* 0x000fc40000000000 */
[----:B------:R-:W-:Y:S01]  /*0930*/  BAR.SYNC.DEFER_BLOCKING 0x5, 0x180 ;  /* 0x0146000000007b1d */ /* 0x000fe20000010000 */
[----:B-1----:R-:W-:-:S09]  /*0940*/  ULEA UR4, UR5, UR4, 0x18 ;  /* 0x0000000405047291 */ /* 0x002fd2000f8ec03f */
[----:B------:R-:W1:Y:S01]  /*0950*/  LDS.128 R8, [UR4+0x388d0] ;  /* 0x0388d004ff087984 */ /* 0x000e620008000c00 */
[----:B------:R-:W-:Y:S01]  /*0960*/  ULDC UR4, c[0x0][0xc3c] ;  /* 0x00030f0000047ab9 */ /* 0x000fe20000000800 */
[----:B------:R-:W-:Y:S06]  /*0970*/  BAR.ARV 0x4, 0x180 ;  /* 0x0106000000007b1d */ /* 0x000fec0000002000 */
[----:B-1----:R-:W-:-:S13]  /*0980*/  ISETP.GE.AND P0, PT, R11, UR4, PT ;  /* 0x000000040b007c0c */ /* 0x002fda000bf06270 */
[----:B------:R-:W-:Y:S05]  /*0990*/  @P0 EXIT ;  /* 0x000000000000094d */ /* 0x000fea0003800000 */
[----:B------:R-:W2:Y:S01]  /*09a0*/  LDL R2, [R1+0x50] ;  /* 0x0000500001027983 */ /* 0x000ea20000100800 */
[----:B------:R-:W-:Y:S01]  /*09b0*/  VIADD R0, R0, 0xffffff80 ;  /* 0xffffff8000007836 */ /* 0x000fe20000000000 */
[----:B------:R-:W-:Y:S01]  /*09c0*/  R2UR UR7, R11 ;  /* 0x000000000b0772ca */ /* 0x000fe200000e0000 */
[----:B------:R-:W-:Y:S01]  /*09d0*/  UMOV UR38, URZ ;  /* 0x0000003f00267c82 */ /* 0x000fe20008000000 */
[----:B------:R-:W-:Y:S02]  /*09e0*/  R2UR UR6, R9 ;  /* 0x00000000090672ca */ /* 0x000fe400000e0000 */
[----:B0-----:R-:W-:Y:S02]  /*09f0*/  SHF.R.S32.HI R3, RZ, 0x1f, R0 ;  /* 0x0000001fff037819 */ /* 0x001fe40000011400 */
[----:B------:R-:W-:Y:S02]  /*0a00*/  R2UR UR5, R10 ;  /* 0x000000000a0572ca */ /* 0x000fe400000e0000 */
[----:B------:R-:W-:-:S05]  /*0a10*/  LEA.HI R4, R3, R0, RZ, 0x5 ;  /* 0x0000000003047211 */ /* 0x000fca00078f28ff */
[----:B------:R-:W-:-:S05]  /*0a20*/  IMAD.SHL.U32 R6, R4, 0x20, RZ ;  /* 0x0000002004067824 */ /* 0x000fca00078e00ff */
[----:B------:R-:W-:Y:S02]  /*0a30*/  LOP3.LUT R6, R6, 0xfffffc00, RZ, 0xc0, !PT ;  /* 0xfffffc0006067812 */ /* 0x000fe400078ec0ff */
[----:B--2---:R-:W-:Y:S02]  /*0a40*/  R2UR UR4, R2 ;  /* 0x00000000020472ca */ /* 0x004fe400000e0000 */
[----:B------:R-:W-:-:S04]  /*0a50*/  LEA.HI R2, R3, R0, RZ, 0x7 ;  /* 0x0000000003027211 */ /* 0x000fc800078f38ff */
[----:B------:R-:W-:-:S05]  /*0a60*/  LOP3.LUT R5, R2, 0xffffff80, RZ, 0xc0, !PT ;  /* 0xffffff8002057812 */ /* 0x000fca00078ec0ff */
[----:B------:R-:W-:Y:S01]  /*0a70*/  IMAD.IADD R13, R0, 0x1, -R5 ;  /* 0x00000001000d7824 */ /* 0x000fe200078e0a05 */
[CC--:B------:R-:W-:Y:S01]  /*0a80*/  LEA.HI R5, R3.reuse, R0.reuse, RZ, 0x2 ;  /* 0x0000000003057211 */ /* 0x0c0fe200078f10ff */
[----:B------:R-:W-:Y:S01]  /*0a90*/  ULOP3.LUT UR8, UR4, 0x1, URZ, 0xfc, !UPT ;  /* 0x0000000104087892 */ /* 0x000fe2000f8efc3f */
[----:B------:R-:W-:Y:S02]  /*0aa0*/  LEA.HI R3, R3, R0, RZ, 0x4 ;  /* 0x0000000003037211 */ /* 0x000fe400078f20ff */
[----:B------:R-:W-:Y:S01]  /*0ab0*/  SHF.R.S32.HI R8, RZ, 0x1f, R13 ;  /* 0x0000001fff087819 */ /* 0x000fe2000001140d */
[----:B------:R-:W-:Y:S01]  /*0ac0*/  STL [R1+0x3c], R13 ;  /* 0x00003c0d01007387 */ /* 0x000fe20000100800 */
[----:B------:R-:W-:Y:S01]  /*0ad0*/  LOP3.LUT R11, R5, 0xfffffffc, RZ, 0xc0, !PT ;  /* 0xfffffffc050b7812 */ /* 0x000fe200078ec0ff */
[----:B------:R-:W-:Y:S01]  /*0ae0*/  UMOV UR4, URZ ;  /* 0x0000003f00047c82 */ /* 0x000fe20008000000 */
[----:B------:R-:W-:Y:S02]  /*0af0*/  LOP3.LUT R5, R3, 0x3fffff0, RZ, 0xc0, !PT ;  /* 0x03fffff003057812 */ /* 0x000fe400078ec0ff */
[----:B------:R-:W-:Y:S01]  /*0b00*/  LEA.HI R9, R8, R13, RZ, 0x2 ;  /* 0x0000000d08097211 */ /* 0x000fe200078f10ff */
[C---:B------:R-:W-:Y:S01]  /*0b10*/  IMAD.IADD R12, R0.reuse, 0x1, -R11 ;  /* 0x00000001000c7824 */ /* 0x040fe200078e0a0b */
[----:B------:R-:W-:Y:S01]  /*0b20*/  SHF.R.S32.HI R4, RZ, 0x4, R3 ;  /* 0x00000004ff047819 */ /* 0x000fe20000011403 */
[----:B------:R-:W-:Y:S01]  /*0b30*/  IMAD.IADD R5, R0, 0x1, -R5 ;  /* 0x0000000100057824 */ /* 0x000fe200078e0a05 */
[----:B------:R-:W-:-:S02]  /*0b40*/  SHF.R.S32.HI R10, RZ, 0x2, R9 ;  /* 0x00000002ff0a7819 */ /* 0x000fc40000011409 */
[----:B------:R-:W-:Y:S01]  /*0b50*/  SHF.R.S32.HI R7, RZ, 0x1f, R9 ;  /* 0x0000001fff077819 */ /* 0x000fe20000011409 */
[----:B------:R-:W-:Y:S01]  /*0b60*/  IMAD R6, R5, 0x40, R6 ;  /* 0x0000004005067824 */ /* 0x000fe200078e0206 */
[----:B------:R-:W-:Y:S02]  /*0b70*/  LEA.HI R0, R3, R4, RZ, 0x1 ;  /* 0x0000000403007211 */ /* 0x000fe400078f08ff */
[----:B------:R-:W-:Y:S02]  /*0b80*/  SHF.R.S32.HI R3, RZ, 0x7, R2 ;  /* 0x00000007ff037819 */ /* 0x000fe40000011402 */
[----:B------:R-:W-:Y:S02]  /*0b90*/  LEA.HI R11, R7, R10, RZ, 0x3 ;  /* 0x0000000a070b7211 */ /* 0x000fe400078f18ff */
[----:B------:R-:W-:Y:S02]  /*0ba0*/  LEA.HI R2, R2, R3, RZ, 0x1 ;  /* 0x0000000302027211 */ /* 0x000fe400078f08ff */
[----:B------:R-:W-:-:S02]  /*0bb0*/  LOP3.LUT R7, R0, 0x1ffffffe, RZ, 0xc0, !PT ;  /* 0x1ffffffe00077812 */ /* 0x000fc400078ec0ff */
[----:B------:R-:W-:Y:S02]  /*0bc0*/  LOP3.LUT R11, R11, 0xfffffff8, RZ, 0xc0, !PT ;  /* 0xfffffff80b0b7812 */ /* 0x000fe400078ec0ff */
[----:B------:R-:W-:Y:S01]  /*0bd0*/  LEA.HI R8, R8, R13, RZ, 0x5 ;  /* 0x0000000d08087211 */ /* 0x000fe200078f28ff */
[----:B------:R-:W-:Y:S01]  /*0be0*/  IMAD.IADD R7, R4, 0x1, -R7 ;  /* 0x0000000104077824 */ /* 0x000fe200078e0a07 */
[----:B------:R-:W-:Y:S01]  /*0bf0*/  LOP3.LUT R2, R2, 0x3fffffe, RZ, 0xc0, !PT ;  /* 0x03fffffe02027812 */ /* 0x000fe200078ec0ff */
[----:B------:R-:W-:Y:S01]  /*0c00*/  IMAD.IADD R11, R10, 0x1, -R11 ;  /* 0x000000010a0b7824 */ /* 0x000fe200078e0a0b */
[----:B------:R-:W-:Y:S02]  /*0c10*/  LEA.HI R0, R12, R12, RZ, 0x1 ;  /* 0x0000000c0c007211 */ /* 0x000fe400078f08ff */
[----:B------:R-:W-:Y:S01]  /*0c20*/  SHF.R.S32.HI R8, RZ, 0x5, R8 ;  /* 0x00000005ff087819 */ /* 0x000fe20000011408 */
[----:B------:R-:W-:Y:S01]  /*0c30*/  IMAD.IADD R2, R3, 0x1, -R2 ;  /* 0x0000000103027824 */ /* 0x000fe200078e0a02 */
[----:B------:R-:W-:Y:S01]  /*0c40*/  LOP3.LUT R3, R0, 0x1ffffffe, RZ, 0xc0, !PT ;  /* 0x1ffffffe00037812 */ /* 0x000fe200078ec0ff */
[----:B------:R-:W-:Y:S01]  /*0c50*/  IMAD R0, R7, 0x8, R6 ;  /* 0x0000000807007824 */ /* 0x000fe200078e0206 */
[----:B------:R-:W-:Y:S01]  /*0c60*/  LOP3.LUT R9, R9, 0x7ffffffc, RZ, 0xc0, !PT ;  /* 0x7ffffffc09097812 */ /* 0x000fe200078ec0ff */
[----:B------:R-:W-:-:S02]  /*0c70*/  IMAD R11, R8, 0x10, R11 ;  /* 0x00000010080b7824 */ /* 0x000fc400078e020b */
[----:B------:R-:W-:Y:S01]  /*0c80*/  IMAD.IADD R3, R12, 0x1, -R3 ;  /* 0x000000010c037824 */ /* 0x000fe200078e0a03 */
[----:B------:R0:W-:Y:S01]  /*0c90*/  STL [R1+0x48], R0 ;  /* 0x0000480001007387 */ /* 0x0001e20000100800 */
[----:B------:R-:W-:-:S04]  /*0ca0*/  IMAD.IADD R9, R13, 0x1, -R9 ;  /* 0x000000010d097824 */ /* 0x000fc800078e0a09 */
[----:B------:R-:W-:-:S04]  /*0cb0*/  IMAD.SHL.U32 R23, R9, 0x2, RZ ;  /* 0x0000000209177824 */ /* 0x000fc800078e00ff */
[C---:B------:R-:W-:Y:S01]  /*0cc0*/  VIADD R17, R23.reuse, 0x8 ;  /* 0x0000000817117836 */ /* 0x040fe20000000000 */
[----:B0-----:R-:W-:Y:S01]  /*0cd0*/  LEA R0, R2, R11, 0x6 ;  /* 0x0000000b02007211 */ /* 0x001fe200078e30ff */
[----:B------:R-:W-:Y:S02]  /*0ce0*/  IMAD.U32 R2, RZ, RZ, UR8 ;  /* 0x00000008ff027e24 */ /* 0x000fe4000f8e00ff */
[C---:B------:R-:W-:Y:S01]  /*0cf0*/  VIADD R16, R23.reuse, 0x10 ;  /* 0x0000001017107836 */ /* 0x040fe20000000000 */
[----:B------:R-:W-:Y:S01]  /*0d00*/  SHF.R.S32.HI R18, RZ, 0x1f, R17 ;  /* 0x0000001fff127819 */ /* 0x000fe20000011411 */
[----:B------:R0:W-:Y:S01]  /*0d10*/  STL [R1+0x40], R0 ;  /* 0x0000400001007387 */ /* 0x0001e20000100800 */
[C---:B------:R-:W-:Y:S02]  /*0d20*/  VIADD R15, R23.reuse, 0x18 ;  /* 0x00000018170f7836 */ /* 0x040fe40000000000 */
[C---:B------:R-:W-:Y:S01]  /*0d30*/  VIADD R14, R23.reuse, 0x20 ;  /* 0x00000020170e7836 */ /* 0x040fe20000000000 */
[----:B------:R1:W-:Y:S01]  /*0d40*/  STL [R1+0x4c], R2 ;  /* 0x00004c0201007387 */ /* 0x0003e20000100800 */
[C---:B------:R-:W-:Y:S01]  /*0d50*/  VIADD R13, R23.reuse, 0x28 ;  /* 0x00000028170d7836 */ /* 0x040fe20000000000 */
[----:B------:R-:W-:Y:S01]  /*0d60*/  SHF.R.S32.HI R17, RZ, 0x1f, R16 ;  /* 0x0000001fff117819 */ /* 0x000fe20000011410 */
[C---:B------:R-:W-:Y:S01]  /*0d70*/  VIADD R12, R23.reuse, 0x30 ;  /* 0x00000030170c7836 */ /* 0x040fe20000000000 */
[----:B------:R-:W-:Y:S01]  /*0d80*/  SHF.R.S32.HI R16, RZ, 0x1f, R15 ;  /* 0x0000001fff107819 */ /* 0x000fe2000001140f */
[----:B------:R-:W-:Y:S01]  /*0d90*/  VIADD R11, R23, 0x38 ;  /* 0x00000038170b7836 */ /* 0x000fe20000000000 */
[----:B------:R-:W-:Y:S01]  /*0da0*/  SHF.R.S32.HI R15, RZ, 0x1f, R14 ;  /* 0x0000001fff0f7819 */ /* 0x000fe2000001140e */
[----:B0-----:R-:W-:Y:S01]  /*0db0*/  IMAD R0, R3, 0x8, R0 ;  /* 0x0000000803007824 */ /* 0x001fe200078e0200 */
[----:B------:R-:W-:Y:S01]  /*0dc0*/  SHF.R.S32.HI R14, RZ, 0x1f, R13 ;  /* 0x0000001fff0e7819 */ /* 0x000fe2000001140d */
[C---:B------:R-:W-:Y:S01]  /*0dd0*/  VIADD R10, R23.reuse, 0x40 ;  /* 0x00000040170a7836 */ /* 0x040fe20000000000 */
[----:B------:R-:W-:Y:S01]  /*0de0*/  SHF.R.S32.HI R13, RZ, 0x1f, R12 ;  /* 0x0000001fff0d7819 */ /* 0x000fe2000001140c */
[----:B-1----:R-:W-:Y:S01]  /*0df0*/  IMAD.U32 R2, RZ, RZ, UR4 ;  /* 0x00000004ff027e24 */ /* 0x002fe2000f8e00ff */
[----:B------:R-:W-:Y:S01]  /*0e00*/  SHF.R.S32.HI R12, RZ, 0x1f, R11 ;  /* 0x0000001fff0c7819 */ /* 0x000fe2000001140b */
[C---:B------:R-:W-:Y:S01]  /*0e10*/  VIADD R9, R23.reuse, 0x48 ;  /* 0x0000004817097836 */ /* 0x040fe20000000000 */
[----:B------:R-:W-:Y:S01]  /*0e20*/  SHF.R.S32.HI R11, RZ, 0x1f, R10 ;  /* 0x0000001fff0b7819 */ /* 0x000fe2000001140a */
[C---:B------:R-:W-:Y:S01]  /*0e30*/  VIADD R8, R23.reuse, 0x50 ;  /* 0x0000005017087836 */ /* 0x040fe20000000000 */
[----:B------:R0:W-:Y:S01]  /*0e40*/  STL [R1+0x38], R2 ;  /* 0x0000380201007387 */ /* 0x0001e20000100800 */
[C---:B------:R-:W-:Y:S01]  /*0e50*/  VIADD R7, R23.reuse, 0x58 ;  /* 0x0000005817077836 */ /* 0x040fe20000000000 */
[----:B------:R-:W-:Y:S01]  /*0e60*/  SHF.R.S32.HI R10, RZ, 0x1f, R9 ;  /* 0x0000001fff0a7819 */ /* 0x000fe20000011409 */
[C---:B------:R-:W-:Y:S01]  /*0e70*/  VIADD R6, R23.reuse, 0x60 ;  /* 0x0000006017067836 */ /* 0x040fe20000000000 */
[----:B------:R1:W-:Y:S01]  /*0e80*/  STL [R1+0x44], R0 ;  /* 0x0000440001007387 */ /* 0x0003e20000100800 */
[C---:B------:R-:W-:Y:S01]  /*0e90*/  VIADD R5, R23.reuse, 0x68 ;  /* 0x0000006817057836 */ /* 0x040fe20000000000 */
[----:B------:R-:W-:Y:S01]  /*0ea0*/  SHF.R.S32.HI R9, RZ, 0x1f, R8 ;  /* 0x0000001fff097819 */ /* 0x000fe20000011408 */
[C---:B------:R-:W-:Y:S01]  /*0eb0*/  VIADD R4, R23.reuse, 0x70 ;  /* 0x0000007017047836 */ /* 0x040fe20000000000 */
[----:B------:R-:W-:Y:S01]  /*0ec0*/  SHF.R.S32.HI R8, RZ, 0x1f, R7 ;  /* 0x0000001fff087819 */ /* 0x000fe20000011407 */
[C---:B------:R-:W-:Y:S01]  /*0ed0*/  VIADD R226, R23.reuse, 0x80 ;  /* 0x0000008017e27836 */ /* 0x040fe20000000000 */
[C---:B0-----:R-:W-:Y:S01]  /*0ee0*/  IADD3 R2, R23.reuse, 0x78, RZ ;  /* 0x0000007817027810 */ /* 0x041fe20007ffe0ff */
[C---:B------:R-:W-:Y:S01]  /*0ef0*/  VIADD R225, R23.reuse, 0x88 ;  /* 0x0000008817e17836 */ /* 0x040fe20000000000 */
[----:B------:R-:W-:Y:S01]  /*0f00*/  SHF.R.S32.HI R7, RZ, 0x1f, R6 ;  /* 0x0000001fff077819 */ /* 0x000fe20000011406 */
        /* <DEDUP_REMOVED lines=18> */
[----:B------:R-:W-:Y:S01]  /*1030*/  VIADD R213, R23, 0xd8 ;  /* 0x000000d817d57836 */ /* 0x000fe20000000000 */
[----:B------:R-:W-:Y:S01]  /*1040*/  SHF.R.S32.HI R2, RZ, 0x1f, R220 ;  /* 0x0000001fff027819 */ /* 0x000fe200000114dc */
[----:B------:R-:W-:Y:S01]  /*1050*/  IMAD.U32 R16, RZ, RZ, UR4 ;  /* 0x00000004ff107e24 */ /* 0x000fe2000f8e00ff */
[----:B------:R-:W-:-:S02]  /*1060*/  SHF.R.S32.HI R5, RZ, 0x1f, R219 ;  /* 0x0000001fff057819 */ /* 0x000fc400000114db */
[----:B------:R-:W-:Y:S02]  /*1070*/  SHF.R.S32.HI R4, RZ, 0x1f, R218 ;  /* 0x0000001fff047819 */ /* 0x000fe400000114da */
[----:B-1----:R-:W-:-:S07]  /*1080*/  SHF.R.S32.HI R2, RZ, 0x1f, R217 ;  /* 0x0000001fff027819 */ /* 0x002fce00000114d9 */
.L_x_227:
[----:B------:R-:W-:Y:S01]  /*1090*/  ULDC.64 UR8, c[0x0][0xc88] ;  /* 0x0003220000087ab9 */ /* 0x000fe20000000a00 */
[----:B------:R-:W-:Y:S01]  /*10a0*/  ULDC.64 UR10, c[0x0][0xa20] ;  /* 0x00028800000a7ab9 */ /* 0x000fe20000000a00 */
[----:B------:R-:W-:Y:S02]  /*10b0*/  UIMAD.WIDE UR8, UR7, 0x4, UR8 ;  /* 0x00000004070878a5 */ /* 0x000fe4000f8e0208 */
[----:B------:R-:W-:Y:S01]  /*10c0*/  UISETP.NE.U32.AND UP1, UPT, UR10, URZ, UPT ;  /* 0x0000003f0a00728c */ /* 0x000fe2000bf25070 */
[----:B------:R-:W-:Y:S01]  /*10d0*/  UMOV UR61, URZ ;  /* 0x0000003f003d7c82 */ /* 0x000fe20008000000 */
[----:B------:R-:W-:Y:S02]  /*10e0*/  ULDC UR7, c[0x0][0x2f0] ;  /* 0x0000bc0000077ab9 */ /* 0x000fe40000000800 */
[----:B0-2---:R-:W-:Y:S02]  /*10f0*/  IMAD.U32 R2, RZ, RZ, UR8 ;  /* 0x00000008ff027e24 */ /* 0x005fe4000f8e00ff */
[----:B-1----:R-:W-:Y:S01]  /*1100*/  IMAD.U32 R3, RZ, RZ, UR9 ;  /* 0x00000009ff037e24 */ /* 0x002fe2000f8e00ff */
[----:B------:R-:W-:-:S04]  /*1110*/  ULDC.64 UR8, c[0x0][0xa28] ;  /* 0x00028a0000087ab9 */ /* 0x000fc80000000a00 */
[----:B------:R-:W2:Y:S01]  /*1120*/  LDG.E R2, desc[UR36][R2.64] ;  /* 0x0000002402027981 */ /* 0x000ea2000c1e1900 */
[----:B------:R-:W-:Y:S02]  /*1130*/  UISETP.NE.U32.AND UP0, UPT, UR8, URZ, UPT ;  /* 0x0000003f0800728c */ /* 0x000fe4000bf05070 */
[----:B------:R-:W-:Y:S02]  /*1140*/  UISETP.NE.AND.EX UP1, UPT, UR11, URZ, UPT, UP1 ;  /* 0x0000003f0b00728c */ /* 0x000fe4000bf25310 */
[----:B------:R-:W-:-:S04]  /*1150*/  UISETP.NE.AND.EX UP0, UPT, UR9, URZ, UPT, UP0 ;  /* 0x0000003f0900728c */ /* 0x000fc8000bf05300 */
[----:B------:R-:W-:Y:S02]  /*1160*/  PLOP3.LUT P1, PT, PT, PT, UP1, 0x80, 0x0 ;  /* 0x000000000000781c */ /* 0x000fe40003f2f018 */
[----:B------:R-:W-:Y:S02]  /*1170*/  PLOP3.LUT P0, PT, PT, PT, UP0, 0x80, 0x0 ;  /* 0x000000000000781c */ /* 0x000fe40003f0f008 */
[----:B--2---:R-:W-:-:S13]  /*1180*/  R2UR UR4, R2 ;  /* 0x00000000020472ca */ /* 0x004fda00000e0000 */
[----:B------:R-:W-:Y:S02]  /*1190*/  USHF.R.S32.HI UR12, URZ, 0x1f, UR4 ;  /* 0x0000001f3f0c7899 */ /* 0x000fe40008011404 */
[----:B-----5:R-:W-:Y:S01]  /*11a0*/  MOV R0, UR4 ;  /* 0x0000000400007c02 */ /* 0x020fe20008000f00 */
[----:B------:R-:W-:-:S03]  /*11b0*/  @UP0 ULEA UR8, UP2, UR4, UR8, 0x2 ;  /* 0x0000000804080291 */ /* 0x000fc6000f84103f */
[----:B------:R-:W-:Y:S01]  /*11c0*/  IMAD.U32 R2, RZ, RZ, UR12 ;  /* 0x0000000cff027e24 */ /* 0x000fe2000f8e00ff */
[----:B------:R-:W-:Y:S01]  /*11d0*/  @UP0 ULEA.HI.X UR9, UR4, UR9, UR12, 0x2, UP2 ;  /* 0x0000000904090291 */ /* 0x000fe200090f140c */
[----:B------:R-:W-:Y:S01]  /*11e0*/  STL [R1+0x30], R0 ;  /* 0x0000300001007387 */ /* 0x000fe20000100800 */
[----:B------:R-:W-:-:S03]  /*11f0*/  @UP1 ULEA UR10, UP0, UR4, UR10, 0x2 ;  /* 0x0000000a040a1291 */ /* 0x000fc6000f80103f */
[----:B------:R0:W-:Y:S01]  /*1200*/  STL [R1+0x34], R2 ;  /* 0x0000340201007387 */ /* 0x0001e20000100800 */
[----:B------:R-:W-:Y:S01]  /*1210*/  IMAD.U32 R3, RZ, RZ, UR9 ;  /* 0x00000009ff037e24 */ /* 0x000fe2000f8e00ff */
[----:B------:R-:W-:Y:S01]  /*1220*/  @UP1 ULEA.HI.X UR11, UR4, UR11, UR12, 0x2, UP0 ;  /* 0x0000000b040b1291 */ /* 0x000fe200080f140c */
[----:B------:R-:W-:Y:S02]  /*1230*/  IMAD.U32 R4, RZ, RZ, UR10 ;  /* 0x0000000aff047e24 */ /* 0x000fe4000f8e00ff */
[----:B------:R-:W-:Y:S01]  /*1240*/  ULDC UR4, c[0x0][0x424] ;  /* 0x0001090000047ab9 */ /* 0x000fe20000000800 */
[----:B0-----:R-:W-:Y:S01]  /*1250*/  IMAD.U32 R2, RZ, RZ, UR8 ;  /* 0x00000008ff027e24 */ /* 0x001fe2000f8e00ff */
[----:B------:R-:W-:-:S05]  /*1260*/  ULDC.64 UR8, c[0x0][0x418] ;  /* 0x0001060000087ab9 */ /* 0x000fca0000000a00 */
[----:B------:R-:W2:Y:S01]  /*1270*/  @P0 LDG.E R2, desc[UR36][R2.64] ;  /* 0x0000002402020981 */ /* 0x000ea2000c1e1900 */
[----:B------:R-:W-:-:S05]  /*1280*/  IMAD.U32 R5, RZ, RZ, UR11 ;  /* 0x0000000bff057e24 */ /* 0x000fca000f8e00ff */
[----:B---3--:R-:W3:Y:S01]  /*1290*/  @P1 LDG.E R4, desc[UR36][R4.64] ;  /* 0x0000002404041981 */ /* 0x008ee2000c1e1900 */
[----:B------:R-:W-:Y:S02]  /*12a0*/  UISETP.NE.U32.AND UP0, UPT, UR8, URZ, UPT ;  /* 0x0000003f0800728c */ /* 0x000fe4000bf05070 */
[----:B------:R-:W-:Y:S02]  /*12b0*/  ULOP3.LUT UR8, UR5, 0xff000000, URZ, 0xc0, !UPT ;  /* 0xff00000005087892 */ /* 0x000fe4000f8ec03f */
[----:B------:R-:W-:-:S04]  /*12c0*/  UISETP.NE.AND.EX UP0, UPT, UR9, URZ, UPT, UP0 ;  /* 0x0000003f0900728c */ /* 0x000fc8000bf05300 */
[----:B------:R-:W-:-:S04]  /*12d0*/  USEL UR4, UR4, 0x1, UP0 ;  /* 0x0000000104047887 */ /* 0x000fc80008000000 */
[----:B------:R-:W-:Y:S01]  /*12e0*/  UIMAD UR4, UR4, UR7, URZ ;  /* 0x00000007040472a4 */ /* 0x000fe2000f8e023f */
[----:B--2---:R-:W-:Y:S01]  /*12f0*/  @P0 R2UR UR61, R2 ;  /* 0x00000000023d02ca */ /* 0x004fe200000e0000 */
[----:B------:R-:W-:-:S05]  /*1300*/  IMAD.U32 R2, RZ, RZ, UR6 ;  /* 0x00000006ff027e24 */ /* 0x000fca000f8e00ff */
[----:B------:R0:W-:Y:S01]  /*1310*/  STL [R1+0x2c], R2 ;  /* 0x00002c0201007387 */ /* 0x0001e20000100800 */
[----:B---3--:R-:W-:Y:S01]  /*1320*/  @P1 R2UR UR4, R4 ;  /* 0x00000000040412ca */ /* 0x008fe200000e0000 */
[----:B----4-:R-:W-:-:S14]  /*1330*/  @P1 BRA `(.L_x_178) ;  /* 0x0000000000381947 */ /* 0x010fdc0003800000 */
[----:B------:R-:W-:Y:S02]  /*1340*/  ULDC.64 UR6, c[0x0][0xa08] ;  /* 0x0002820000067ab9 */ /* 0x000fe40000000a00 */
[----:B------:R-:W-:-:S04]  /*1350*/  ISETP.NE.U32.AND P0, PT, RZ, UR6, PT ;  /* 0x00000006ff007c0c */ /* 0x000fc8000bf05070 */
[----:B------:R-:W-:-:S13]  /*1360*/  ISETP.NE.AND.EX P0, PT, RZ, UR7, PT, P0 ;  /* 0x00000007ff007c0c */ /* 0x000fda000bf05300 */
[----:B------:R-:W-:Y:S05]  /*1370*/  @!P0 BRA `(.L_x_178) ;  /* 0x0000000000288947 */ /* 0x000fea0003800000 */
[----:B------:R-:W-:Y:S01]  /*1380*/  R2UR UR4, R0 ;  /* 0x00000000000472ca */ /* 0x000fe200000e0000 */
[----:B------:R-:W-:-:S12]  /*1390*/  ULDC.64 UR6, c[0x0][0xa08] ;  /* 0x0002820000067ab9 */ /* 0x000fd80000000a00 */
[----:B------:R-:W-:-:S06]  /*13a0*/  UIMAD.WIDE UR6, UR4, 0x4, UR6 ;  /* 0x00000004040678a5 */ /* 0x000fcc000f8e0206 */
[----:B0-----:R-:W-:Y:S02]  /*13b0*/  IMAD.U32 R2, RZ, RZ, UR6 ;  /* 0x00000006ff027e24 */ /* 0x001fe4000f8e00ff */
[----:B------:R-:W-:-:S05]  /*13c0*/  IMAD.U32 R3, RZ, RZ, UR7 ;  /* 0x00000007ff037e24 */ /* 0x000fca000f8e00ff */
[----:B------:R-:W2:Y:S04]  /*13d0*/  LDG.E R4, desc[UR36][R2.64] ;  /* 0x0000002402047981 */ /* 0x000ea8000c1e1900 */
[----:B------:R-:W3:Y:S01]  /*13e0*/  LDG.E R0, desc[UR36][R2.64+0x4] ;  /* 0x0000042402007981 */ /* 0x000ee2000c1e1900 */
[----:B--2---:R-:W-:Y:S02]  /*13f0*/  R2UR UR4, R4 ;  /* 0x00000000040472ca */ /* 0x004fe400000e0000 */
[----:B---3--:R-:W-:-:S13]  /*1400*/  R2UR UR6, R0 ;  /* 0x00000000000672ca */ /* 0x008fda00000e0000 */
[----:B------:R-:W-:-:S12]  /*1410*/  UIADD3 UR4, -UR4, UR6, URZ ;  /* 0x0000000604047290 */ /* 0x000fd8000fffe13f */
.L_x_178:
[----:B------:R-:W-:Y:S02]  /*1420*/  UIADD3 UR61, -UR61, UR4, URZ ;  /* 0x000000043d3d7290 */ /* 0x000fe4000fffe13f */
[----:B------:R-:W-:Y:S02]  /*1430*/  ULOP3.LUT UR4, UR5, 0xff0000, URZ, 0xc0, !UPT ;  /* 0x00ff000005047892 */ /* 0x000fe4000f8ec03f */
[----:B------:R-:W-:Y:S02]  /*1440*/  UISETP.GE.AND UP0, UPT, UR61, 0x1, UPT ;  /* 0x000000013d00788c */ /* 0x000fe4000bf06270 */
[----:B------:R-:W-:Y:S02]  /*1450*/  USHF.R.U32.HI UR8, URZ, 0x8, UR8 ;  /* 0x000000083f087899 */ /* 0x000fe40008011608 */
[----:B------:R-:W-:Y:S02]  /*1460*/  UIADD3 UR6, UR61, 0x4f, URZ ;  /* 0x0000004f3d067890 */ /* 0x000fe4000fffe03f */
[----:B------:R-:W-:Y:S01]  /*1470*/  PLOP3.LUT P0, PT, PT, PT, UP0, 0x80, 0x0 ;  /* 0x000000000000781c */ /* 0x000fe20003f0f008 */
[----:B------:R-:W-:-:S02]  /*1480*/  ULEA.HI UR8, UR4, UR8, URZ, 0x10 ;  /* 0x0000000804087291 */ /* 0x000fc4000f8f803f */
[----:B------:R-:W-:Y:S02]  /*1490*/  UIMAD.WIDE UR6, UR6, 0x66666667, URZ ;  /* 0x66666667060678a5 */ /* 0x000fe4000f8e023f */
[----:B------:R-:W-:Y:S02]  /*14a0*/  ULOP3.LUT UR4, UR8, 0xff, URZ, 0xc0, !UPT ;  /* 0x000000ff08047892 */ /* 0x000fe4000f8ec03f */
[----:B------:R-:W-:Y:S02]  /*14b0*/  ULOP3.LUT UR9, UR5, 0xffff, URZ, 0xc0, !UPT ;  /* 0x0000ffff05097892 */ /* 0x000fe4000f8ec03f */
[----:B------:R-:W-:Y:S02]  /*14c0*/  USHF.R.U32.HI UR5, URZ, 0x10, UR8 ;  /* 0x000000103f057899 */ /* 0x000fe40008011608 */
[----:B------:R-:W-:Y:S01]  /*14d0*/  USHF.R.U32.HI UR6, URZ, 0x1f, UR7 ;  /* 0x0000001f3f067899 */ /* 0x000fe20008011607 */
[----:B------:R-:W-:Y:S01]  /*14e0*/  IMAD.U32 R215, RZ, RZ, UR4 ;  /* 0x00000004ffd77e24 */ /* 0x000fe2000f8e00ff */
[----:B------:R-:W-:Y:S01]  /*14f0*/  UMOV UR4, URZ ;  /* 0x0000003f00047c82 */ /* 0x000fe20008000000 */
[----:B------:R-:W-:Y:S01]  /*1500*/  IMAD.U32 R216, RZ, RZ, UR9 ;  /* 0x00000009ffd87e24 */ /* 0x000fe2000f8e00ff */
[----:B------:R-:W-:Y:S01]  /*1510*/  ULEA.HI.SX32 UR9, UR7, UR6, 0x1b ;  /* 0x0000000607097291 */ /* 0x000fe2000f8fda3f */
[----:B------:R-:W-:Y:S01]  /*1520*/  IMAD.U32 R212, RZ, RZ, UR5 ;  /* 0x00000005ffd47e24 */ /* 0x000fe2000f8e00ff */
[----:B------:R-:W-:Y:S10]  /*1530*/  @!P0 BRA `(.L_x_179) ;  /* 0x0000000000948947 */ /* 0x000ff40003800000 */
[----:B------:R-:W-:Y:S01]  /*1540*/  R2UR UR5, R212 ;  /* 0x00000000d40572ca */ /* 0x000fe200000e0000 */
[----:B------:R-:W-:-:S12]  /*1550*/  ULDC UR4, c[0x0][0x9f0] ;  /* 0x00027c0000047ab9 */ /* 0x000fd80000000800 */
[----:B------:R-:W-:-:S04]  /*1560*/  UISETP.NE.AND UP0, UPT, UR5, URZ, UPT ;  /* 0x0000003f0500728c */ /* 0x000fc8000bf05270 */
[----:B------:R-:W-:-:S03]  /*1570*/  USEL UR10, UR5, UR4, UP0 ;  /* 0x00000004050a7287 */ /* 0x000fc60008000000 */
[----:B------:R-:W-:Y:S01]  /*1580*/  UMOV UR4, URZ ;  /* 0x0000003f00047c82 */ /* 0x000fe20008000000 */
[----:B------:R-:W-:Y:S02]  /*1590*/  UIADD3 UR6, UR9, -0x1, UR10 ;  /* 0xffffffff09067890 */ /* 0x000fe4000fffe00a */
[----:B------:R-:W-:-:S04]  /*15a0*/  IMAD.U32 R3, RZ, RZ, UR10 ;  /* 0x0000000aff037e24 */ /* 0x000fc8000f8e00ff */
[----:B------:R-:W-:Y:S01]  /*15b0*/  IMAD.U32 R4, RZ, RZ, UR6 ;  /* 0x00000006ff047e24 */ /* 0x000fe2000f8e00ff */
[-C--:B------:R-:W-:Y:S01]  /*15c0*/  IABS R0, R3.reuse ;  /* 0x0000000300007213 */ /* 0x080fe20000000000 */
[----:B------:R-:W-:Y:S01]  /*15d0*/  ULOP3.LUT UR6, UR6, UR10, URZ, 0x3c, !UPT ;  /* 0x0000000a06067292 */ /* 0x000fe2000f8e3c3f */
[----:B------:R-:W-:Y:S02]  /*15e0*/  IABS R5, R3 ;  /* 0x0000000300057213 */ /* 0x000fe40000000000 */
[----:B------:R-:W-:Y:S02]  /*15f0*/  R2UR UR11, R0 ;  /* 0x00000000000b72ca */ /* 0x000fe400000e0000 */
[----:B------:R-:W-:-:S05]  /*1600*/  IABS R4, R4 ;  /* 0x0000000400047213 */ /* 0x000fca0000000000 */
[----:B------:R-:W-:-:S05]  /*1610*/  IMAD.MOV.U32 R3, RZ, RZ, R4 ;  /* 0x000000ffff037224 */ /* 0x000fca00078e0004 */
[----:B------:R-:W-:Y:S01]  /*1620*/  R2UR UR8, R3 ;  /* 0x00000000030872ca */ /* 0x000fe200000e0000 */
[----:B------:R-:W1:Y:S08]  /*1630*/  I2F.RP R0, UR11 ;  /* 0x0000000b00007d06 */ /* 0x000e700008209400 */
[----:B-1----:R-:W0:Y:S02]  /*1640*/  MUFU.RCP R0, R0 ;  /* 0x0000000000007308 */ /* 0x002e240000001000 */
        /* <DEDUP_REMOVED lines=20> */
.L_x_179:
[----:B------:R-:W-:Y:S01]  /*1790*/  R2UR UR5, R215 ;  /* 0x00000000d70572ca */ /* 0x000fe200000e0000 */
[----:B------:R-:W-:Y:S01]  /*17a0*/  IMAD.U32 R3, RZ, RZ, UR4 ;  /* 0x00000004ff037e24 */ /* 0x000fe2000f8e00ff */
[----:B------:R-:W-:Y:S01]  /*17b0*/  MOV R0, UR9 ;  /* 0x0000000900007c02 */ /* 0x000fe20008000f00 */
[----:B0-----:R-:W-:Y:S01]  /*17c0*/  IMAD.MOV.U32 R2, RZ, RZ, RZ ;  /* 0x000000ffff027224 */ /* 0x001fe200078e00ff */
[----:B------:R-:W-:Y:S02]  /*17d0*/  PLOP3.LUT P0, PT, PT, PT, PT, 0x80, 0x0 ;  /* 0x000000000000781c */ /* 0x000fe40003f0f070 */
[----:B------:R-:W-:Y:S02]  /*17e0*/  CS2R R150, SRZ ;  /* 0x0000000000967805 */ /* 0x000fe4000001ff00 */
[----:B------:R-:W-:Y:S02]  /*17f0*/  CS2R R148, SRZ ;  /* 0x0000000000947805 */ /* 0x000fe4000001ff00 */
[----:B------:R-:W-:-:S02]  /*1800*/  CS2R R146, SRZ ;  /* 0x0000000000927805 */ /* 0x000fc4000001ff00 */
[----:B------:R-:W-:Y:S02]  /*1810*/  CS2R R144, SRZ ;  /* 0x0000000000907805 */ /* 0x000fe4000001ff00 */
[----:B------:R-:W-:Y:S02]  /*1820*/  CS2R R142, SRZ ;  /* 0x00000000008e7805 */ /* 0x000fe4000001ff00 */
[----:B------:R-:W-:Y:S02]  /*1830*/  CS2R R140, SRZ ;  /* 0x00000000008c7805 */ /* 0x000fe4000001ff00 */
[----:B------:R-:W-:Y:S02]  /*1840*/  CS2R R138, SRZ ;  /* 0x00000000008a7805 */ /* 0x000fe4000001ff00 */
[----:B------:R-:W-:Y:S01]  /*1850*/  CS2R R136, SRZ ;  /* 0x0000000000887805 */ /* 0x000fe2000001ff00 */
[----:B------:R-:W-:Y:S01]  /*1860*/  UIMAD UR5, UR5, UR4, URZ ;  /* 0x00000004050572a4 */ /* 0x000fe2000f8e023f */
[----:B------:R-:W-:-:S02]  /*1870*/  CS2R R134, SRZ ;  /* 0x0000000000867805 */ /* 0x000fc4000001ff00 */
[----:B------:R-:W-:Y:S02]  /*1880*/  CS2R R132, SRZ ;  /* 0x0000000000847805 */ /* 0x000fe4000001ff00 */
[----:B------:R-:W-:Y:S02]  /*1890*/  CS2R R130, SRZ ;  /* 0x0000000000827805 */ /* 0x000fe4000001ff00 */
[----:B------:R-:W-:Y:S02]  /*18a0*/  CS2R R128, SRZ ;  /* 0x0000000000807805 */ /* 0x000fe4000001ff00 */
[----:B------:R-:W-:Y:S02]  /*18b0*/  CS2R R126, SRZ ;  /* 0x00000000007e7805 */ /* 0x000fe4000001ff00 */
[----:B------:R-:W-:Y:S01]  /*18c0*/  VIADDMNMX R3, R3, UR5, R0, PT ;  /* 0x0000000503037c46 */ /* 0x000fe2000b800100 */
[----:B------:R-:W-:Y:S01]  /*18d0*/  IMAD.U32 R22, RZ, RZ, UR5 ;  /* 0x00000005ff167e24 */ /* 0x000fe2000f8e00ff */
[----:B------:R-:W-:Y:S01]  /*18e0*/  CS2R R124, SRZ ;  /* 0x00000000007c7805 */ /* 0x000fe2000001ff00 */
[----:B------:R-:W-:Y:S01]  /*18f0*/  IMAD.MOV.U32 R0, RZ, RZ, RZ ;  /* 0x000000ffff007224 */ /* 0x000fe200078e00ff */
[----:B------:R-:W-:-:S02]  /*1900*/  R2UR UR60, R3 ;  /* 0x00000000033c72ca */ /* 0x000fc400000e0000 */
        /* <DEDUP_REMOVED lines=11> */
[----:B------:R-:W-:Y:S01]  /*19c0*/  CS2R R100, SRZ ;  /* 0x0000000000647805 */ /* 0x000fe2000001ff00 */
[----:B------:R-:W-:Y:S01]  /*19d0*/  UISETP.GT.AND UP0, UPT, UR60, UR5, UPT ;  /* 0x000000053c00728c */ /* 0x000fe2000bf04270 */
[----:B------:R-:W-:-:S02]  /*19e0*/  CS2R R98, SRZ ;  /* 0x0000000000627805 */ /* 0x000fc4000001ff00 */
[----:B------:R-:W-:Y:S02]  /*19f0*/  CS2R R96, SRZ ;  /* 0x0000000000607805 */ /* 0x000fe4000001ff00 */
[----:B------:R-:W-:Y:S02]  /*1a00*/  CS2R R94, SRZ ;  /* 0x00000000005e7805 */ /* 0x000fe4000001ff00 */
[----:B------:R-:W-:Y:S02]  /*1a10*/  CS2R R92, SRZ ;  /* 0x00000000005c7805 */ /* 0x000fe4000001ff00 */
[----:B------:R-:W-:Y:S02]  /*1a20*/  CS2R R90, SRZ ;  /* 0x00000000005a7805 */ /* 0x000fe4000001ff00 */
[----:B------:R-:W-:Y:S02]  /*1a30*/  PLOP3.LUT P1, PT, PT, PT, UP0, 0x80, 0x0 ;  /* 0x000000000000781c */ /* 0x000fe40003f2f008 */
        /* <DEDUP_REMOVED lines=33> */
[----:B------:R-:W-:Y:S06]  /*1c50*/  @!P1 BRA `(.L_x_180) ;  /* 0x0000009c00509947 */ /* 0x000fec0003800000 */
[----:B------:R-:W0:Y:S01]  /*1c60*/  S2R R0, SR_TID.X ;  /* 0x0000000000007919 */ /* 0x000e220000002100 */
[----:B------:R-:W1:Y:S01]  /*1c70*/  S2UR UR7, SR_CgaCtaId ;  /* 0x00000000000779c3 */ /* 0x000e620000008800 */
[----:B------:R-:W-:Y:S02]  /*1c80*/  UMOV UR6, 0x400 ;  /* 0x0000040000067882 */ /* 0x000fe40000000000 */
[----:B-1----:R-:W-:-:S04]  /*1c90*/  ULEA UR6, UR7, UR6, 0x18 ;  /* 0x0000000607067291 */ /* 0x002fc8000f8ec03f */
[----:B------:R-:W-:Y:S01]  /*1ca0*/  UIADD3 UR6, UR6, 0x14400, URZ ;  /* 0x0001440006067890 */ /* 0x000fe2000fffe03f */
[----:B0-----:R-:W-:-:S03]  /*1cb0*/  VIADD R0, R0, 0xffffff80 ;  /* 0xffffff8000007836 */ /* 0x001fc60000000000 */
[----:B------:R-:W-:Y:S02]  /*1cc0*/  ULOP3.LUT UP0, URZ, UR6, 0x9f, URZ, 0xc0, !UPT ;  /* 0x0000009f063f7892 */ /* 0x000fe4000f80c03f */
[----:B------:R-:W-:-:S04]  /*1cd0*/  SHF.R.S32.HI R3, RZ, 0x1f, R0 ;  /* 0x0000001fff037819 */ /* 0x000fc80000011400 */
[----:B------:R-:W-:Y:S02]  /*1ce0*/  PLOP3.LUT P0, PT, PT, PT, UP0, 0x80, 0x0 ;  /* 0x000000000000781c */ /* 0x000fe40003f0f008 */
[----:B------:R-:W-:-:S04]  /*1cf0*/  LEA.HI R3, R3, R0, RZ, 0x7 ;  /* 0x0000000003037211 */ /* 0x000fc800078f38ff */
[----:B------:R-:W-:-:S06]  /*1d00*/  SHF.R.S32.HI R3, RZ, 0x7, R3 ;  /* 0x00000007ff037819 */ /* 0x000fcc0000011403 */
[----:B------:R-:W0:Y:S02]  /*1d10*/  SHFL.IDX PT, R3, R3, RZ, 0x1f ;  /* 0x00001fff03037589 */ /* 0x000e2400000e0000 */
[----:B0-----:R-:W-:-:S13]  /*1d20*/  R2UR UR4, R3 ;  /* 0x00000000030472ca */ /* 0x001fda00000e0000 */
        /* <DEDUP_REMOVED lines=10> */
[----:B------:R-:W-:Y:S01]  /*1dd0*/  IMAD.U32 R4, RZ, RZ, UR4 ;  /* 0x00000004ff047e24 */ /* 0x000fe2000f8e00ff */
[----:B------:R0:W1:Y:S01]  /*1de0*/  LDC.64 R2, c[0x4][R0] ;  /* 0x0100000000027b82 */ /* 0x0000620000000a00 */
[----:B------:R-:W-:Y:S01]  /*1df0*/  IMAD.U32 R5, RZ, RZ, UR5 ;  /* 0x00000005ff057e24 */ /* 0x000fe2000f8e00ff */
[----:B------:R-:W-:Y:S01]  /*1e00*/  ULDC.64 UR4, c[0x4][0x140] ;  /* 0x0100500000047ab9 */ /* 0x000fe20000000a00 */
[----:B------:R-:W-:Y:S02]  /*1e10*/  IMAD.U32 R10, RZ, RZ, UR6 ;  /* 0x00000006ff0a7e24 */ /* 0x000fe4000f8e00ff */
[----:B------:R-:W-:Y:S02]  /*1e20*/  IMAD.U32 R6, RZ, RZ, UR4 ;  /* 0x00000004ff067e24 */ /* 0x000fe4000f8e00ff */
[----:B------:R-:W-:-:S02]  /*1e30*/  IMAD.U32 R7, RZ, RZ, UR5 ;  /* 0x00000005ff077e24 */ /* 0x000fc4000f8e00ff */
[----:B------:R-:W-:Y:S02]  /*1e40*/  IMAD.U32 R11, RZ, RZ, UR7 ;  /* 0x00000007ff0b7e24 */ /* 0x000fe4000f8e00ff */
[----:B------:R-:W-:Y:S02]  /*1e50*/  IMAD.MOV.U32 R8, RZ, RZ, 0x70 ;  /* 0x00000070ff087424 */ /* 0x000fe400078e00ff */
[----:B------:R-:W-:Y:S02]  /*1e60*/  IMAD.MOV.U32 R12, RZ, RZ, 0x1 ;  /* 0x00000001ff0c7424 */ /* 0x000fe400078e00ff */
[----:B0-----:R-:W-:-:S07]  /*1e70*/  IMAD.MOV.U32 R13, RZ, RZ, RZ ;  /* 0x000000ffff0d7224 */ /* 0x001fce00078e00ff */
[----:B------:R-:W-:-:S07]  /*1e80*/  LEPC R20, `(.L_x_181) ;  /* 0x000000001014794e */ /* 0x000fce0000000000 */
[----:B-1----:R-:W-:Y:S05]  /*1e90*/  CALL.ABS.NOINC R2 ;  /* 0x0000000002007343 */ /* 0x002fea0003c00000 */
.L_x_181:
[----:B------:R-:W2:Y:S04]  /*1ea0*/  LDL R17, [R1+0x38] ;  /* 0x0000380001117983 */ /* 0x000ea80000100800 */
[----:B------:R-:W3:Y:S01]  /*1eb0*/  LDL R2, [R1+0x4c] ;  /* 0x00004c0001027983 */ /* 0x000ee20000100800 */
[----:B------:R-:W0:Y:S01]  /*1ec0*/  S2UR UR5, SR_CgaCtaId ;  /* 0x00000000000579c3 */ /* 0x000e220000008800 */
[----:B------:R-:W-:Y:S01]  /*1ed0*/  MOV R5, 0x400 ;  /* 0x0000040000057802 */ /* 0x000fe20000000f00 */
[----:B0-----:R-:W-:-:S05]  /*1ee0*/  IMAD.U32 R6, RZ, RZ, UR5 ;  /* 0x00000005ff067e24 */ /* 0x001fca000f8e00ff */
[----:B------:R-:W-:Y:S02]  /*1ef0*/  LEA R5, R6, R5, 0x18 ;  /* 0x0000000506057211 */ /* 0x000fe400078ec0ff */
[----:B--2---:R-:W-:Y:S02]  /*1f00*/  R2UR UR7, R17 ;  /* 0x00000000110772ca */ /* 0x004fe400000e0000 */
[----:B---3--:R-:W-:-:S11]  /*1f10*/  R2UR UR6, R2 ;  /* 0x00000000020672ca */ /* 0x008fd600000e0000 */
[----:B------:R-:W-:-:S04]  /*1f20*/  ULEA.HI UR4, UR7, UR7, URZ, 0x1 ;  /* 0x0000000707047291 */ /* 0x000fc8000f8f083f */
[----:B------:R-:W-:Y:S01]  /*1f30*/  ULOP3.LUT UR4, UR4, 0xfffffffe, URZ, 0xc0, !UPT ;  /* 0xfffffffe04047892 */ /* 0x000fe2000f8ec03f */
[----:B------:R-:W-:-:S03]  /*1f40*/  MOV R2, UR6 ;  /* 0x0000000600027c02 */ /* 0x000fc60008000f00 */
[----:B------:R-:W-:Y:S01]  /*1f50*/  UIADD3 UR4, UR7, -UR4, URZ ;  /* 0x8000000407047290 */ /* 0x000fe2000fffe03f */
[----:B------:R-:W-:-:S05]  /*1f60*/  ISETP.NE.AND P0, PT, R2, 0x3, PT ;  /* 0x000000030200780c */ /* 0x000fca0003f05270 */
[----:B------:R-:W-:-:S05]  /*1f70*/  IMAD.U32 R0, RZ, RZ, UR4 ;  /* 0x00000004ff007e24 */ /* 0x000fca000f8e00ff */
[----:B------:R-:W-:-:S04]  /*1f80*/  SHF.L.U32 R0, R0, 0x1f, RZ ;  /* 0x0000001f00007819 */ /* 0x000fc800000006ff */
[----:B------:R-:W0:Y:S02]  /*1f90*/  SYNCS.PHASECHK.TRANS64.TRYWAIT P1, [R5+URZ+0x38800], R0 ;  /* 0x03880000050075a7 */ /* 0x000e24000802017f */
[----:B0-----:R-:W-:Y:S05]  /*1fa0*/  @!P1 BRA `(.L_x_182) ;  /* 0x0000014000a09947 */ /* 0x001fea0003800000 */
.L_x_314:
[----:B------:R-:W-:Y:S05]  /*1fb0*/  @!P0 BRA `(.L_x_183) ;  /* 0x0000000000048947 */ /* 0x000fea0003800000 */
[----:B------:R-:W-:Y:S01]  /*1fc0*/  BPT.TRAP 0x1 ;  /* 0x000000040000795c */ /* 0x000fe20000300000 */
.L_x_183:
[----:B------:R-:W-:Y:S01]  /*1fd0*/  R2UR UR4, R16 ;  /* 0x00000000100472ca */ /* 0x000fe200000e0000 */
[----:B0-----:R-:W-:-:S04]  /*1fe0*/  IMAD.U32 R0, RZ, RZ, UR38 ;  /* 0x00000026ff007e24 */ /* 0x001fc8000f8e00ff */
[----:B------:R-:W-:-:S08]  /*1ff0*/  IMAD R0, R0, 0x8, R5 ;  /* 0x0000000800007824 */ /* 0x000fd000078e0205 */
[----:B------:R-:W-:-:S05]  /*2000*/  IMAD.U32 R3, RZ, RZ, UR4 ;  /* 0x00000004ff037e24 */ /* 0x000fca000f8e00ff */
[----:B------:R-:W-:-:S04]  /*2010*/  SHF.L.U32 R3, R3, 0x1f, RZ ;  /* 0x0000001f03037819 */ /* 0x000fc800000006ff */
[----:B------:R0:W1:Y:S01]  /*2020*/  SYNCS.PHASECHK.TRANS64.TRYWAIT P1, [R0+URZ+0x38830], R3 ;  /* 0x03883003000075a7 */ /* 0x000062000802017f */
[----:B------:R-:W-:Y:S05]  /*2030*/  @!P0 BRA `(.L_x_184) ;  /* 0x0000000000048947 */ /* 0x000fea0003800000 */
[----:B------:R-:W-:Y:S01]  /*2040*/  BPT.TRAP 0x1 ;  /* 0x000000040000795c */ /* 0x000fe20000300000 */
.L_x_184:
[----:B------:R-:W-:Y:S01]  /*2050*/  IMAD.MOV.U32 R151, RZ, RZ, RZ ;  /* 0x000000ffff977224 */ /* 0x000fe200078e00ff */
[----:B-1----:R-:W-:Y:S06]  /*2060*/  @P1 BRA `(.L_x_185) ;  /* 0x0000000000081947 */ /* 0x002fec0003800000 */
[----:B------:R-:W1:Y:S02]  /*2070*/  SYNCS.PHASECHK.TRANS64.TRYWAIT P1, [R0+URZ+0x38830], R3 ;  /* 0x03883003000075a7 */ /* 0x000e64000802017f */
[----:B-1----:R-:W-:Y:S05]  /*2080*/  @!P1 BRA `(.L_x_186) ;  /* 0x00000140007c9947 */ /* 0x002fea0003800000 */
.L_x_185:
[----:B------:R-:W-:Y:S05]  /*2090*/  WARPSYNC.ALL ;  /* 0x0000000000007948 */ /* 0x000fea0003800000 */
[----:B------:R-:W-:Y:S01]  /*20a0*/  R2UR UR4, R5 ;  /* 0x00000000050472ca */ /* 0x000fe200000e0000 */
[----:B------:R-:W-:Y:S01]  /*20b0*/  ULOP3.LUT UR5, UR39, 0x10000, URZ, 0xfc, !UPT ;  /* 0x0001000027057892 */ /* 0x000fe2000f8efc3f */
[----:B------:R-:W-:Y:S01]  /*20c0*/  WARPGROUP.ARRIVE ;  /* 0x00000000000079c5 */ /* 0x000fe20000000000 */
[----:B------:R-:W-:Y:S01]  /*20d0*/  UMOV UR17, 0x40000040 ;  /* 0x4000004000117882 */ /* 0x000fe20000000000 */
[----:B------:R-:W-:Y:S01]  /*20e0*/  UMOV UR19, 0x40000040 ;  /* 0x4000004000137882 */ /* 0x000fe20000000000 */
[----:B------:R-:W-:Y:S01]  /*20f0*/  UMOV UR9, UR17 ;  /* 0x0000001100097c82 */ /* 0x000fe20008000000 */
[----:B------:R-:W-:Y:S01]  /*2100*/  UMOV UR11, 0x40000040 ;  /* 0x40000040000b7882 */ /* 0x000fe20000000000 */
[----:B------:R-:W-:Y:S01]  /*2110*/  UMOV UR13, UR17 ;  /* 0x00000011000d7c82 */ /* 0x000fe20008000000 */
[----:B------:R-:W-:Y:S01]  /*2120*/  UMOV UR16, UR5 ;  /* 0x0000000500107c82 */ /* 0x000fe20008000000 */
[----:B------:R-:W-:Y:S01]  /*2130*/  UMOV UR15, 0x40000040 ;  /* 0x40000040000f7882 */ /* 0x000fe20000000000 */
[----:B------:R-:W-:Y:S01]  /*2140*/  UMOV UR8, UR16 ;  /* 0x0000001000087c82 */ /* 0x000fe20008000000 */
[----:B------:R-:W-:Y:S01]  /*2150*/  UMOV UR12, UR16 ;  /* 0x00000010000c7c82 */ /* 0x000fe20008000000 */
[----:B------:R-:W-:Y:S01]  /*2160*/  IMAD.U32 R18, RZ, RZ, UR16 ;  /* 0x00000010ff127e24 */ /* 0x000fe2000f8e00ff */
[----:B------:R-:W-:Y:S01]  /*2170*/  UIADD3 UR4, UR4, 0x24400, URZ ;  /* 0x0002440004047890 */ /* 0x000fe2000fffe03f */
[----:B------:R-:W-:Y:S01]  /*2180*/  IMAD.U32 R19, RZ, RZ, UR17 ;  /* 0x00000011ff137e24 */ /* 0x000fe2000f8e00ff */
[----:B------:R-:W-:Y:S01]  /*2190*/  UMOV UR23, 0x40000040 ;  /* 0x4000004000177882 */ /* 0x000fe20000000000 */
[----:B------:R-:W-:Y:S01]  /*21a0*/  UMOV UR27, 0x40000040 ;  /* 0x40000040001b7882 */ /* 0x000fe20000000000 */
[----:B------:R-:W-:Y:S01]  /*21b0*/  USHF.R.U32.HI UR4, URZ, 0x4, UR4 ;  /* 0x000000043f047899 */ /* 0x000fe20008011604 */
[----:B------:R-:W-:Y:S01]  /*21c0*/  MOV R7, UR38 ;  /* 0x0000002600077c02 */ /* 0x000fe20008000f00 */
[----:B------:R-:W-:Y:S01]  /*21d0*/  UMOV UR31, 0x40000040 ;  /* 0x40000040001f7882 */ /* 0x000fe20000000000 */
[----:B------:R-:W-:Y:S01]  /*21e0*/  UMOV UR35, 0x40000040 ;  /* 0x4000004000237882 */ /* 0x000fe20000000000 */
[----:B------:R-:W-:Y:S01]  /*21f0*/  ULOP3.LUT UR4, UR4, 0x3fff, URZ, 0xc0, !UPT ;  /* 0x00003fff04047892 */ /* 0x000fe2000f8ec03f */
[----:B------:R-:W-:Y:S01]  /*2200*/  MOV R17, UR37 ;  /* 0x0000002500117c02 */ /* 0x000fe20008000f00 */
[----:B------:R-:W-:Y:S01]  /*2210*/  UMOV UR43, 0x40000040 ;  /* 0x40000040002b7882 */ /* 0x000fe20000000000 */
[----:B------:R-:W-:Y:S01]  /*2220*/  UMOV UR47, 0x40000040 ;  /* 0x40000040002f7882 */ /* 0x000fe20000000000 */
[----:B------:R-:W-:Y:S01]  /*2230*/  ULOP3.LUT UR39, UR4, 0x10000, URZ, 0xfc, !UPT ;  /* 0x0001000004277892 */ /* 0x000fe2000f8efc3f */
[----:B------:R-:W-:Y:S01]  /*2240*/  MOV R20, UR36 ;  /* 0x0000002400147c02 */ /* 0x000fe20008000f00 */
[----:B------:R-:W-:Y:S01]  /*2250*/  UMOV UR51, 0x40000040 ;  /* 0x4000004000337882 */ /* 0x000fe20000000000 */
[----:B------:R-:W-:Y:S01]  /*2260*/  UMOV UR55, 0x40000040 ;  /* 0x4000004000377882 */ /* 0x000fe20000000000 */
[----:B------:R-:W-:Y:S01]  /*2270*/  UIMAD UR4, UR38, 0xa00, UR39 ;  /* 0x00000a00260478a4 */ /* 0x000fe2000f8e0227 */
[----:B------:R-:W-:Y:S01]  /*2280*/  UMOV UR59, 0x40000040 ;  /* 0x40000040003b7882 */ /* 0x000fe20000000000 */
[----:B------:R-:W-:-:S02]  /*2290*/  MOV R4, UR39 ;  /* 0x0000002700047c02 */ /* 0x000fc40008000f00 */
[----:B------:R-:W-:Y:S02]  /*22a0*/  UIADD3 UR10, UR4, 0x80, URZ ;  /* 0x00000080040a7890 */ /* 0x000fe4000fffe03f */
[----:B------:R-:W-:Y:S02]  /*22b0*/  UIADD3 UR14, UR4, 0x100, URZ ;  /* 0x00000100040e7890 */ /* 0x000fe4000fffe03f */
[----:B------:R-:W-:Y:S01]  /*22c0*/  UMOV UR18, UR4 ;  /* 0x0000000400127c82 */ /* 0x000fe20008000000 */
[----:B------:R-:W-:Y:S01]  /*22d0*/  UIADD3 UR6, UR4, 0x180, URZ ;  /* 0x0000018004067890 */ /* 0x000fe2000fffe03f */
[----:B------:R-:W-:Y:S01]  /*22e0*/  HGMMA.64x16x16.F32.BF16 R56, gdesc[UR16], RZ, !UPT, gsb0 ;  /* 0x00200000103879f0 */ /* 0x000fe2000c0018ff */
[----:B------:R-:W-:Y:S01]  /*22f0*/  UIADD3 UR7, UR4, 0x200, URZ ;  /* 0x0000020004077890 */ /* 0x000fe2000fffe03f */
[----:B------:R-:W-:Y:S01]  /*2300*/  UMOV UR19, 0x40000040 ;  /* 0x4000004000137882 */ /* 0x000fe20000000000 */
        /* <DEDUP_REMOVED lines=8> */
[----:B------:R-:W-:Y:S01]  /*2390*/  UIADD3 UR58, UR4, 0x804, URZ ;  /* 0x00000804043a7890 */ /* 0x000fe2000fffe03f */
[----:B------:R-:W-:Y:S01]  /*23a0*/  UMOV UR39, 0x40000040 ;  /* 0x4000004000277882 */ /* 0x000fe20000000000 */
[----:B------:R-:W-:Y:S02]  /*23b0*/  WARPGROUP.DEPBAR.LE gsb0, 0x0 ;  /* 0x00008000000079c5 */ /* 0x000fe40000010000 */
[----:B------:R-:W-:-:S06]  /*23c0*/  WARPGROUP.ARRIVE ;  /* 0x00000000000079c5 */ /* 0x000fcc0000000000 */
[----:B------:R-:W-:Y:S01]  /*23d0*/  HGMMA.64x16x16.F32.BF16 R48, gdesc[UR8], RZ, !UPT, gsb0 ;  /* 0x00200000083079f0 */ /* 0x000fe2000c0018ff */
[----:B------:R-:W-:Y:S01]  /*23e0*/  UMOV UR8, UR16 ;  /* 0x0000001000087c82 */ /* 0x000fe20008000000 */
[----:B------:R-:W-:Y:S01]  /*23f0*/  UMOV UR9, UR17 ;  /* 0x0000001100097c82 */ /* 0x000fe20008000000 */
[----:B------:R-:W-:Y:S01]  /*2400*/  UMOV UR10, UR6 ;  /* 0x00000006000a7c82 */ /* 0x000fe20008000000 */
[----:B------:R-:W-:Y:S01]  /*2410*/  UMOV UR11, 0x40000040 ;  /* 0x40000040000b7882 */ /* 0x000fe20000000000 */
[----:B------:R-:W-:Y:S01]  /*2420*/  UIADD3 UR6, UR5, 0x2, URZ ;  /* 0x0000000205067890 */ /* 0x000fe2000fffe03f */
[----:B------:R-:W-:Y:S02]  /*2430*/  WARPGROUP.DEPBAR.LE gsb0, 0x0 ;  /* 0x00008000000079c5 */ /* 0x000fe40000010000 */
[----:B------:R-:W-:-:S06]  /*2440*/  WARPGROUP.ARRIVE ;  /* 0x00000000000079c5 */ /* 0x000fcc0000000000 */
[----:B------:R-:W-:Y:S01]  /*2450*/  HGMMA.64x16x16.F32.BF16 R40, gdesc[UR12], RZ, !UPT, gsb0 ;  /* 0x002000000c2879f0 */ /* 0x000fe2000c0018ff */
        /* <DEDUP_REMOVED lines=9> */
[----:B------:R-:W-:Y:S01]  /*24f0*/  UMOV UR16, UR6 ;  /* 0x0000000600107c82 */ /* 0x000fe20008000000 */
[----:B------:R-:W-:Y:S01]  /*2500*/  UIADD3 UR6, UR4, 0x2, URZ ;  /* 0x0000000204067890 */ /* 0x000fe2000fffe03f */
[----:B------:R-:W-:Y:S01]  /*2510*/  IMAD.U32 R14, RZ, RZ, UR16 ;  /* 0x00000010ff0e7e24 */ /* 0x000fe2000f8e00ff */
[----:B------:R-:W-:Y:S01]  /*2520*/  UMOV UR17, 0x40000040 ;  /* 0x4000004000117882 */ /* 0x000fe20000000000 */
[----:B------:R-:W-:Y:S01]  /*2530*/  UMOV UR12, UR16 ;  /* 0x00000010000c7c82 */ /* 0x000fe20008000000 */
[----:B------:R-:W-:Y:S01]  /*2540*/  UMOV UR13, UR17 ;  /* 0x00000011000d7c82 */ /* 0x000fe20008000000 */
[----:B------:R-:W-:Y:S01]  /*2550*/  UIADD3 UR7, UR4, 0x202, URZ ;  /* 0x0000020204077890 */ /* 0x000fe2000fffe03f */
[----:B------:R-:W-:Y:S01]  /*2560*/  IMAD.U32 R15, RZ, RZ, UR17 ;  /* 0x00000011ff0f7e24 */ /* 0x000fe2000f8e00ff */
[----:B------:R-:W-:Y:S01]  /*2570*/  UMOV UR18, UR6 ;  /* 0x0000000600127c82 */ /* 0x000fe20008000000 */
[----:B------:R-:W-:Y:S01]  /*2580*/  UIADD3 UR6, UR4, 0x182, URZ ;  /* 0x0000018204067890 */ /* 0x000fe2000fffe03f */
        /* <DEDUP_REMOVED lines=10> */
[----:B------:R-:W-:Y:S02]  /*2630*/  UMOV UR19, 0x40000040 ;  /* 0x4000004000137882 */ /* 0x000fe40000000000 */
        /* <DEDUP_REMOVED lines=134> */
[----:B------:R-:W-:Y:S02]  /*2ea0*/  MOV R2, UR13 ;  /* 0x0000000d00027c02 */ /* 0x000fe40008000f00 */
[----:B01----:R-:W-:Y:S01]  /*2eb0*/  MOV R3, UR12 ;  /* 0x0000000c00037c02 */ /* 0x003fe20008000f00 */
[----:B------:R-:W-:-:S02]  /*2ec0*/  WARPGROUP.DEPBAR.LE gsb0, 0x0 ;  /* 0x00008000000079c5 */ /* 0x000fc40000010000 */
        /* <DEDUP_REMOVED lines=39> */
[----:B------:R-:W-:Y:S01]  /*3140*/  UMOV UR13, 0x40000040 ;  /* 0x40000040000d7882 */ /* 0x000fe20000000000 */
[----:B------:R-:W-:Y:S01]  /*3150*/  UMOV UR15, 0x40000040 ;  /* 0x40000040000f7882 */ /* 0x000fe20000000000 */
[----:B------:R-:W-:Y:S01]  /*3160*/  UMOV UR37, UR13 ;  /* 0x0000000d00257c82 */ /* 0x000fe20008000000 */
[----:B------:R-:W-:Y:S01]  /*3170*/  IMAD.U32 R9, RZ, RZ, UR13 ;  /* 0x0000000dff097e24 */ /* 0x000fe2000f8e00ff */
        /* <DEDUP_REMOVED lines=225> */
[----:B------:R-:W-:-:S07]  /*3f90*/  UIADD3 UR5, UR5, 0xc06, URZ ;  /* 0x00000c0605057890 */ /* 0x000fce000fffe03f */
[----:B------:R-:W-:Y:S01]  /*3fa0*/  UMOV UR12, UR5 ;  /* 0x00000005000c7c82 */ /* 0x000fe20008000000 */
[----:B------:R-:W-:Y:S01]  /*3fb0*/  UIADD3 UR5, UR4, 0x806, URZ ;  /* 0x0000080604057890 */ /* 0x000fe2000fffe03f */
[----:B------:R-:W-:Y:S01]  /*3fc0*/  IMAD.U32 R8, RZ, RZ, UR12 ;  /* 0x0000000cff087e24 */ /* 0x000fe2000f8e00ff */
[----:B------:R-:W-:-:S05]  /*3fd0*/  UMOV UR36, UR12 ;  /* 0x0000000c00247c82 */ /* 0x000fca0008000000 */
        /* <DEDUP_REMOVED lines=58> */
[----:B------:R-:W-:Y:S02]  /*4380*/  R2UR UR39, R4 ;  /* 0x00000000042772ca */ /* 0x000fe400000e0000 */
[----:B------:R-:W-:Y:S02]  /*4390*/  R2UR UR38, R7 ;  /* 0x00000000072672ca */ /* 0x000fe400000e0000 */
[----:B------:R-:W-:Y:S02]  /*43a0*/  R2UR UR37, R17 ;  /* 0x00000000112572ca */ /* 0x000fe400000e0000 */
[----:B------:R-:W-:Y:S01]  /*43b0*/  R2UR UR36, R20 ;  /* 0x00000000142472ca */ /* 0x000fe200000e0000 */
        /* <DEDUP_REMOVED lines=16> */
.L_x_187:
[----:B------:R-:W-:Y:S01]  /*44c0*/  ULDC UR4, c[0x0][0x9d8] ;  /* 0x0002760000047ab9 */ /* 0x000fe20000000800 */
[----:B------:R-:W-:Y:S01]  /*44d0*/  ULDC UR5, c[0x0][0x988] ;  /* 0x0002620000057ab9 */ /* 0x000fe20000000800 */
[----:B------:R-:W-:Y:S01]  /*44e0*/  FMUL.FTZ R58, R58, UR4 ;  /* 0x000000043a3a7c20 */ /* 0x000fe20008410000 */
[----:B------:R-:W-:Y:S01]  /*44f0*/  FMUL.FTZ R56, R56, UR4 ;  /* 0x0000000438387c20 */ /* 0x000fe20008410000 */
[----:B------:R-:W-:Y:S01]  /*4500*/  FMUL.FTZ R57, R57, UR4 ;  /* 0x0000000439397c20 */ /* 0x000fe20008410000 */
[----:B------:R-:W-:Y:S01]  /*4510*/  FMUL.FTZ R60, R60, UR4 ;  /* 0x000000043c3c7c20 */ /* 0x000fe20008410000 */
[----:B------:R0:W-:Y:S01]  /*4520*/  MUFU.TANH R2, R58 ;  /* 0x0000003a00027308 */ /* 0x0001e20000002400 */
[----:B------:R-:W-:Y:S01]  /*4530*/  FMUL.FTZ R59, R59, UR4 ;  /* 0x000000043b3b7c20 */ /* 0x000fe20008410000 */
[----:B------:R-:W-:Y:S01]  /*4540*/  FMUL.FTZ R61, R61, UR4 ;  /* 0x000000043d3d7c20 */ /* 0x000fe20008410000 */
[----:B------:R-:W-:Y:S01]  /*4550*/  FMUL.FTZ R48, R48, UR4 ;  /* 0x0000000430307c20 */ /* 0x000fe20008410000 */
[----:B------:R-:W-:Y:S01]  /*4560*/  FMUL.FTZ R49, R49, UR4 ;  /* 0x0000000431317c20 */ /* 0x000fe20008410000 */
[----:B------:R-:W-:Y:S01]  /*4570*/  FMUL.FTZ R62, R62, UR4 ;  /* 0x000000043e3e7c20 */ /* 0x000fe20008410000 */
[----:B------:R-:W-:Y:S01]  /*4580*/  FMUL.FTZ R63, R63, UR4 ;  /* 0x000000043f3f7c20 */ /* 0x000fe20008410000 */
[----:B------:R-:W-:Y:S01]  /*4590*/  FMUL.FTZ R52, R52, UR4 ;  /* 0x0000000434347c20 */ /* 0x000fe20008410000 */
[----:B------:R-:W-:Y:S01]  /*45a0*/  MUFU.TANH R56, R56 ;  /* 0x0000003800387308 */ /* 0x000fe20000002400 */
[----:B0-----:R-:W-:-:S02]  /*45b0*/  IMAD.U32 R58, RZ, RZ, UR61 ;  /* 0x0000003dff3a7e24 */ /* 0x001fc4000f8e00ff */
[----:B------:R-:W-:Y:S01]  /*45c0*/  FMUL.FTZ R35, R35, UR4 ;  /* 0x0000000423237c20 */ /* 0x000fe20008410000 */
[----:B------:R-:W-:Y:S01]  /*45d0*/  FMUL.FTZ R50, R50, UR4 ;  /* 0x0000000432327c20 */ /* 0x000fe20008410000 */
[----:B------:R-:W-:Y:S01]  /*45e0*/  FMUL.FTZ R53, R53, UR4 ;  /* 0x0000000435357c20 */ /* 0x000fe20008410000 */
[----:B------:R-:W-:Y:S01]  /*45f0*/  FMUL.FTZ R24, R24, UR4 ;  /* 0x0000000418187c20 */ /* 0x000fe20008410000 */
[----:B------:R-:W-:Y:S01]  /*4600*/  IADD3 R58, R58, 0x50, -R23 ;  /* 0x000000503a3a7810 */ /* 0x000fe20007ffe817 */
[----:B------:R-:W-:Y:S01]  /*4610*/  FMUL.FTZ R40, R40, UR4 ;  /* 0x0000000428287c20 */ /* 0x000fe20008410000 */
[----:B------:R-:W-:Y:S01]  /*4620*/  MUFU.TANH R57, R57 ;  /* 0x0000003900397308 */ /* 0x000fe20000002400 */
[----:B------:R-:W-:Y:S01]  /*4630*/  FMUL.FTZ R25, R25, UR4 ;  /* 0x0000000419197c20 */ /* 0x000fe20008410000 */
[----:B------:R-:W-:Y:S01]  /*4640*/  FMUL.FTZ R41, R41, UR4 ;  /* 0x0000000429297c20 */ /* 0x000fe20008410000 */
[----:B------:R-:W-:Y:S01]  /*4650*/  FMUL.FTZ R51, R51, UR4 ;  /* 0x0000000433337c20 */ /* 0x000fe20008410000 */
        /* <DEDUP_REMOVED lines=12> */
[----:B------:R-:W1:Y:S01]  /*4720*/  MUFU.TANH R60, R60 ;  /* 0x0000003c003c7308 */ /* 0x000e620000002400 */
[----:B0-----:R-:W-:-:S02]  /*4730*/  IMAD.U32 R59, RZ, RZ, UR60 ;  /* 0x0000003cff3b7e24 */ /* 0x001fc4000f8e00ff */
[----:B------:R-:W-:Y:S01]  /*4740*/  FMUL.FTZ R46, R46, UR4 ;  /* 0x000000042e2e7c20 */ /* 0x000fe20008410000 */
[----:B------:R-:W-:Y:S01]  /*4750*/  FMUL.FTZ R37, R37, UR4 ;  /* 0x0000000425257c20 */ /* 0x000fe20008410000 */
[----:B------:R-:W-:Y:S01]  /*4760*/  FMUL.FTZ R34, R34, UR4 ;  /* 0x0000000422227c20 */ /* 0x000fe20008410000 */
[----:B------:R-:W-:Y:S02]  /*4770*/  IMAD R59, R59, -0x50, R58 ;  /* 0xffffffb03b3b7824 */ /* 0x000fe400078e023a */
[----:B------:R-:W-:Y:S01]  /*4780*/  FMUL.FTZ R47, R47, UR4 ;  /* 0x000000042f2f7c20 */ /* 0x000fe20008410000 */
[----:B------:R-:W-:Y:S01]  /*4790*/  P2R R64, PR, RZ, 0x1 ;  /* 0x00000001ff407803 */ /* 0x000fe20000000000 */
[----:B------:R-:W0:Y:S01]  /*47a0*/  MUFU.TANH R61, R61 ;  /* 0x0000003d003d7308 */ /* 0x000e220000002400 */
[----:B------:R-:W-:Y:S01]  /*47b0*/  FMUL.FTZ R27, R27, UR4 ;  /* 0x000000041b1b7c20 */ /* 0x000fe20008410000 */
[C---:B------:R-:W-:Y:S01]  /*47c0*/  ISETP.GT.AND P2, PT, R59.reuse, RZ, PT ;  /* 0x000000ff3b00720c */ /* 0x040fe20003f44270 */
[----:B------:R-:W-:Y:S01]  /*47d0*/  FMUL.FTZ R38, R38, UR4 ;  /* 0x0000000426267c20 */ /* 0x000fe20008410000 */
[----:B------:R-:W-:Y:S01]  /*47e0*/  ISETP.GT.AND P1, PT, R59, 0x1, PT ;  /* 0x000000013b00780c */ /* 0x000fe20003f24270 */
[----:B------:R-:W-:Y:S01]  /*47f0*/  FMUL.FTZ R39, R39, UR4 ;  /* 0x0000000427277c20 */ /* 0x000fe20008410000 */
[C---:B------:R-:W-:Y:S01]  /*4800*/  ISETP.GT.AND P6, PT, R59.reuse, 0x8, PT ;  /* 0x000000083b00780c */ /* 0x040fe20003fc4270 */
[----:B------:R-:W-:Y:S01]  /*4810*/  FMUL.FTZ R26, R26, UR4 ;  /* 0x000000041a1a7c20 */ /* 0x000fe20008410000 */
[----:B------:R-:W2:Y:S01]  /*4820*/  MUFU.TANH R48, R48 ;  /* 0x0000003000307308 */ /* 0x000ea20000002400 */
[----:B------:R-:W-:Y:S01]  /*4830*/  ISETP.GT.AND P5, PT, R59, 0x9, PT ;  /* 0x000000093b00780c */ /* 0x000fe20003fa4270 */
[----:B------:R-:W-:Y:S01]  /*4840*/  FMUL.FTZ R31, R31, UR4 ;  /* 0x000000041f1f7c20 */ /* 0x000fe20008410000 */
[----:B-1----:R-:W-:Y:S01]  /*4850*/  FSEL R60, R60, -INF , P6 ;  /* 0xff8000003c3c7808 */ /* 0x002fe20003000000 */
[----:B------:R-:W-:Y:S01]  /*4860*/  FMUL.FTZ R30, R30, UR4 ;  /* 0x000000041e1e7c20 */ /* 0x000fe20008410000 */
[C---:B------:R-:W-:Y:S01]  /*4870*/  ISETP.GT.AND P4, PT, R59.reuse, 0x10, PT ;  /* 0x000000103b00780c */ /* 0x040fe20003f84270 */
[----:B------:R-:W-:Y:S01]  /*4880*/  UIADD3 UR60, UR60, -0x2, URZ ;  /* 0xfffffffe3c3c7890 */ /* 0x000fe2000fffe03f */
[----:B------:R-:W-:Y:S01]  /*4890*/  ISETP.GT.AND P3, PT, R59, 0x11, PT ;  /* 0x000000113b00780c */ /* 0x000fe20003f64270 */
[----:B------:R1:W3:Y:S01]  /*48a0*/  MUFU.TANH R17, R62 ;  /* 0x0000003e00117308 */ /* 0x0002e20000002400 */
[----:B0-----:R-:W-:Y:S01]  /*48b0*/  FSEL R61, R61, -INF , P5 ;  /* 0xff8000003d3d7808 */ /* 0x001fe20002800000 */
[--C-:B------:R-:W-:Y:S01]  /*48c0*/  IMAD.MOV.U32 R150, RZ, RZ, R151.reuse ;  /* 0x000000ffff967224 */ /* 0x100fe200078e0097 */
[----:B------:R-:W-:Y:S01]  /*48d0*/  FSEL R2, R2, -INF , P2 ;  /* 0xff80000002027808 */ /* 0x000fe20001000000 */
[--C-:B------:R-:W-:Y:S01]  /*48e0*/  IMAD.MOV.U32 R149, RZ, RZ, R151.reuse ;  /* 0x000000ffff957224 */ /* 0x100fe200078e0097 */
[----:B------:R-:W-:Y:S01]  /*48f0*/  FSEL R7, R7, -INF , P1 ;  /* 0xff80000007077808 */ /* 0x000fe20000800000 */
[--C-:B------:R-:W-:Y:S01]  /*4900*/  IMAD.MOV.U32 R148, RZ, RZ, R151.reuse ;  /* 0x000000ffff947224 */ /* 0x100fe200078e0097 */
[----:B------:R-:W-:Y:S01]  /*4910*/  R2UR UR6, R22 ;  /* 0x00000000160672ca */ /* 0x000fe200000e0000 */
[----:B------:R0:W4:Y:S01]  /*4920*/  MUFU.TANH R20, R63 ;  /* 0x0000003f00147308 */ /* 0x0001220000002400 */
[----:B-1----:R-:W-:Y:S01]  /*4930*/  FSEL R62, R56, -INF , P2 ;  /* 0xff800000383e7808 */ /* 0x002fe20001000000 */
[--C-:B------:R-:W-:Y:S01]  /*4940*/  IMAD.MOV.U32 R147, RZ, RZ, R151.reuse ;  /* 0x000000ffff937224 */ /* 0x100fe200078e0097 */
[----:B--2---:R-:W-:Y:S01]  /*4950*/  FSEL R48, R48, -INF , P4 ;  /* 0xff80000030307808 */ /* 0x004fe20002000000 */
[--C-:B------:R-:W-:Y:S01]  /*4960*/  IMAD.MOV.U32 R146, RZ, RZ, R151.reuse ;  /* 0x000000ffff927224 */ /* 0x100fe200078e0097 */
[----:B------:R-:W-:Y:S01]  /*4970*/  ISETP.GT.AND P2, PT, R59, 0x18, PT ;  /* 0x000000183b00780c */ /* 0x000fe20003f44270 */
[--C-:B------:R-:W-:Y:S01]  /*4980*/  IMAD.MOV.U32 R145, RZ, RZ, R151.reuse ;  /* 0x000000ffff917224 */ /* 0x100fe200078e0097 */
[-C--:B------:R-:W-:Y:S01]  /*4990*/  MOV R136, R151.reuse ;  /* 0x0000009700887202 */ /* 0x080fe20000000f00 */
[----:B------:R-:W1:Y:S01]  /*49a0*/  MUFU.TANH R49, R49 ;  /* 0x0000003100317308 */ /* 0x000e620000002400 */
[----:B0-----:R-:W-:Y:S01]  /*49b0*/  FSEL R63, R57, -INF , P1 ;  /* 0xff800000393f7808 */ /* 0x001fe20000800000 */
[--C-:B------:R-:W-:Y:S01]  /*49c0*/  IMAD.MOV.U32 R144, RZ, RZ, R151.reuse ;  /* 0x000000ffff907224 */ /* 0x100fe200078e0097 */
[----:B------:R-:W-:Y:S01]  /*49d0*/  ISETP.GT.AND P1, PT, R59, 0x19, PT ;  /* 0x000000193b00780c */ /* 0x000fe20003f24270 */
[----:B------:R-:W-:Y:S01]  /*49e0*/  UISETP.GE.AND UP0, UPT, UR60, UR6, UPT ;  /* 0x000000063c00728c */ /* 0x000fe2000bf06270 */
[----:B---3--:R-:W-:Y:S01]  /*49f0*/  FSEL R17, R17, -INF , P6 ;  /* 0xff80000011117808 */ /* 0x008fe20003000000 */
[--C-:B------:R-:W-:Y:S01]  /*4a00*/  IMAD.MOV.U32 R143, RZ, RZ, R151.reuse ;  /* 0x000000ffff8f7224 */ /* 0x100fe200078e0097 */
[C---:B------:R-:W-:Y:S01]  /*4a10*/  ISETP.GT.AND P6, PT, R59.reuse, 0x20, PT ;  /* 0x000000203b00780c */ /* 0x040fe20003fc4270 */
[----:B------:R-:W0:Y:S01]  /*4a20*/  MUFU.TANH R52, R52 ;  /* 0x0000003400347308 */ /* 0x000e220000002400 */
[----:B----4-:R-:W-:Y:S01]  /*4a30*/  FSEL R20, R20, -INF , P5 ;  /* 0xff80000014147808 */ /* 0x010fe20002800000 */
[--C-:B------:R-:W-:Y:S01]  /*4a40*/  IMAD.MOV.U32 R142, RZ, RZ, R151.reuse ;  /* 0x000000ffff8e7224 */ /* 0x100fe200078e0097 */
[----:B------:R-:W-:Y:S01]  /*4a50*/  ISETP.GT.AND P5, PT, R59, 0x21, PT ;  /* 0x000000213b00780c */ /* 0x000fe20003fa4270 */
[--C-:B------:R-:W-:Y:S01]  /*4a60*/  IMAD.MOV.U32 R141, RZ, RZ, R151.reuse ;  /* 0x000000ffff8d7224 */ /* 0x100fe200078e0097 */
[-C--:B------:R-:W-:Y:S01]  /*4a70*/  MOV R119, R151.reuse ;  /* 0x0000009700777202 */ /* 0x080fe20000000f00 */
[--C-:B------:R-:W-:Y:S01]  /*4a80*/  IMAD.MOV.U32 R140, RZ, RZ, R151.reuse ;  /* 0x000000ffff8c7224 */ /* 0x100fe200078e0097 */
[-C--:B------:R-:W-:Y:S01]  /*4a90*/  MOV R102, R151.reuse ;  /* 0x0000009700667202 */ /* 0x080fe20000000f00 */
[----:B------:R2:W-:Y:S01]  /*4aa0*/  MUFU.TANH R4, R35 ;  /* 0x0000002300047308 */ /* 0x0005e20000002400 */
[----:B-1----:R-:W-:Y:S01]  /*4ab0*/  FSEL R49, R49, -INF , P3 ;  /* 0xff80000031317808 */ /* 0x002fe20001800000 */
[--C-:B------:R-:W-:Y:S01]  /*4ac0*/  IMAD.MOV.U32 R139, RZ, RZ, R151.reuse ;  /* 0x000000ffff8b7224 */ /* 0x100fe200078e0097 */
[-C--:B------:R-:W-:Y:S01]  /*4ad0*/  MOV R85, R151.reuse ;  /* 0x0000009700557202 */ /* 0x080fe20000000f00 */
[--C-:B------:R-:W-:Y:S01]  /*4ae0*/  IMAD.MOV.U32 R138, RZ, RZ, R151.reuse ;  /* 0x000000ffff8a7224 */ /* 0x100fe200078e0097 */
[----:B------:R-:W-:Y:S01]  /*4af0*/  MOV R68, R151 ;  /* 0x0000009700447202 */ /* 0x000fe20000000f00 */
[----:B------:R-:W-:-:S02]  /*4b00*/  IMAD.MOV.U32 R137, RZ, RZ, R151 ;  /* 0x000000ffff897224 */ /* 0x000fc400078e0097 */
[----:B------:R-:W1:Y:S01]  /*4b10*/  MUFU.TANH R21, R50 ;  /* 0x0000003200157308 */ /* 0x000e620000002400 */
[----:B--2---:R-:W-:Y:S01]  /*4b20*/  FMNMX.FTZ R35, R62, R63, !PT ;  /* 0x0000003f3e237209 */ /* 0x004fe20007810000 */
[--C-:B------:R-:W-:Y:S01]  /*4b30*/  IMAD.MOV.U32 R135, RZ, RZ, R151.reuse ;  /* 0x000000ffff877224 */ /* 0x100fe200078e0097 */
[----:B0-----:R-:W-:Y:S01]  /*4b40*/  FSEL R52, R52, -INF , P2 ;  /* 0xff80000034347808 */ /* 0x001fe20001000000 */
[--C-:B------:R-:W-:Y:S02]  /*4b50*/  IMAD.MOV.U32 R134, RZ, RZ, R151.reuse ;  /* 0x000000ffff867224 */ /* 0x100fe400078e0097 */
[--C-:B------:R-:W-:Y:S02]  /*4b60*/  IMAD.MOV.U32 R133, RZ, RZ, R151.reuse ;  /* 0x000000ffff857224 */ /* 0x100fe400078e0097 */
[----:B------:R-:W0:Y:S01]  /*4b70*/  MUFU.TANH R53, R53 ;  /* 0x0000003500357308 */ /* 0x000e220000002400 */
[--C-:B------:R-:W-:Y:S02]  /*4b80*/  IMAD.MOV.U32 R132, RZ, RZ, R151.reuse ;  /* 0x000000ffff847224 */ /* 0x100fe400078e0097 */
[----:B------:R-:W-:-:S02]  /*4b90*/  IMAD.MOV.U32 R131, RZ, RZ, R151 ;  /* 0x000000ffff837224 */ /* 0x000fc400078e0097 */
[--C-:B------:R-:W-:Y:S02]  /*4ba0*/  IMAD.MOV.U32 R130, RZ, RZ, R151.reuse ;  /* 0x000000ffff827224 */ /* 0x100fe400078e0097 */
[--C-:B------:R-:W-:Y:S01]  /*4bb0*/  IMAD.MOV.U32 R129, RZ, RZ, R151.reuse ;  /* 0x000000ffff817224 */ /* 0x100fe200078e0097 */
[----:B------:R2:W-:Y:S01]  /*4bc0*/  MUFU.TANH R50, R24 ;  /* 0x0000001800327308 */ /* 0x0005e20000002400 */
[----:B-1----:R-:W-:Y:S01]  /*4bd0*/  FSEL R21, R21, -INF , P4 ;  /* 0xff80000015157808 */ /* 0x002fe20002000000 */
[--C-:B------:R-:W-:Y:S01]  /*4be0*/  IMAD.MOV.U32 R128, RZ, RZ, R151.reuse ;  /* 0x000000ffff807224 */ /* 0x100fe200078e0097 */
[----:B------:R-:W-:Y:S01]  /*4bf0*/  ISETP.GT.AND P4, PT, R59, 0x28, PT ;  /* 0x000000283b00780c */ /* 0x000fe20003f84270 */
[--C-:B------:R-:W-:Y:S02]  /*4c00*/  IMAD.MOV.U32 R127, RZ, RZ, R151.reuse ;  /* 0x000000ffff7f7224 */ /* 0x100fe400078e0097 */
[--C-:B------:R-:W-:Y:S02]  /*4c10*/  IMAD.MOV.U32 R126, RZ, RZ, R151.reuse ;  /* 0x000000ffff7e7224 */ /* 0x100fe400078e0097 */
[----:B------:R-:W1:Y:S01]  /*4c20*/  MUFU.TANH R40, R40 ;  /* 0x0000002800287308 */ /* 0x000e620000002400 */
[----:B--2---:R-:W-:Y:S01]  /*4c30*/  FMNMX.FTZ R24, R60, R35, !PT ;  /* 0x000000233c187209 */ /* 0x004fe20007810000 */
[--C-:B------:R-:W-:Y:S01]  /*4c40*/  IMAD.MOV.U32 R125, RZ, RZ, R151.reuse ;  /* 0x000000ffff7d7224 */ /* 0x100fe200078e0097 */
[----:B0-----:R-:W-:Y:S01]  /*4c50*/  FSEL R53, R53, -INF , P1 ;  /* 0xff80000035357808 */ /* 0x001fe20000800000 */
[----:B------:R-:W-:-:S02]  /*4c60*/  IMAD.MOV.U32 R124, RZ, RZ, R151 ;  /* 0x000000ffff7c7224 */ /* 0x000fc400078e0097 */
[--C-:B------:R-:W-:Y:S02]  /*4c70*/  IMAD.MOV.U32 R123, RZ, RZ, R151.reuse ;  /* 0x000000ffff7b7224 */ /* 0x100fe400078e0097 */
[----:B------:R0:W-:Y:S01]  /*4c80*/  MUFU.TANH R58, R25 ;  /* 0x00000019003a7308 */ /* 0x0001e20000002400 */
[--C-:B------:R-:W-:Y:S02]  /*4c90*/  IMAD.MOV.U32 R122, RZ, RZ, R151.reuse ;  /* 0x000000ffff7a7224 */ /* 0x100fe400078e0097 */
[--C-:B------:R-:W-:Y:S02]  /*4ca0*/  IMAD.MOV.U32 R121, RZ, RZ, R151.reuse ;  /* 0x000000ffff797224 */ /* 0x100fe400078e0097 */
[--C-:B------:R-:W-:Y:S02]  /*4cb0*/  IMAD.MOV.U32 R120, RZ, RZ, R151.reuse ;  /* 0x000000ffff787224 */ /* 0x100fe400078e0097 */
[--C-:B------:R-:W-:Y:S01]  /*4cc0*/  IMAD.MOV.U32 R118, RZ, RZ, R151.reuse ;  /* 0x000000ffff767224 */ /* 0x100fe200078e0097 */
[----:B------:R-:W2:Y:S01]  /*4cd0*/  MUFU.TANH R41, R41 ;  /* 0x0000002900297308 */ /* 0x000ea20000002400 */
[----:B0-----:R-:W-:Y:S01]  /*4ce0*/  FMNMX.FTZ R25, R61, R24, !PT ;  /* 0x000000183d197209 */ /* 0x001fe20007810000 */
[--C-:B------:R-:W-:Y:S01]  /*4cf0*/  IMAD.MOV.U32 R117, RZ, RZ, R151.reuse ;  /* 0x000000ffff757224 */ /* 0x100fe200078e0097 */
[----:B-1----:R-:W-:Y:S01]  /*4d00*/  FSEL R40, R40, -INF , P6 ;  /* 0xff80000028287808 */ /* 0x002fe20003000000 */
[--C-:B------:R-:W-:Y:S01]  /*4d10*/  IMAD.MOV.U32 R116, RZ, RZ, R151.reuse ;  /* 0x000000ffff747224 */ /* 0x100fe200078e0097 */
[----:B------:R-:W-:Y:S01]  /*4d20*/  FMNMX.FTZ R24, R48, R25, !PT ;  /* 0x0000001930187209 */ /* 0x000fe20007810000 */
[----:B------:R-:W-:-:S02]  /*4d30*/  IMAD.MOV.U32 R115, RZ, RZ, R151 ;  /* 0x000000ffff737224 */ /* 0x000fc400078e0097 */
[----:B------:R-:W0:Y:S01]  /*4d40*/  MUFU.TANH R51, R51 ;  /* 0x0000003300337308 */ /* 0x000e220000002400 */
[----:B------:R-:W-:Y:S01]  /*4d50*/  FMNMX.FTZ R25, R49, R24, !PT ;  /* 0x0000001831197209 */ /* 0x000fe20007810000 */
[--C-:B------:R-:W-:Y:S02]  /*4d60*/  IMAD.MOV.U32 R114, RZ, RZ, R151.reuse ;  /* 0x000000ffff727224 */ /* 0x100fe400078e0097 */
[--C-:B------:R-:W-:Y:S01]  /*4d70*/  IMAD.MOV.U32 R113, RZ, RZ, R151.reuse ;  /* 0x000000ffff717224 */ /* 0x100fe200078e0097 */
[----:B------:R-:W-:Y:S01]  /*4d80*/  FMNMX.FTZ R24, R52, R25, !PT ;  /* 0x0000001934187209 */ /* 0x000fe20007810000 */
[--C-:B------:R-:W-:Y:S02]  /*4d90*/  IMAD.MOV.U32 R112, RZ, RZ, R151.reuse ;  /* 0x000000ffff707224 */ /* 0x100fe400078e0097 */
[----:B------:R-:W1:Y:S01]  /*4da0*/  MUFU.TANH R44, R44 ;  /* 0x0000002c002c7308 */ /* 0x000e620000002400 */
[----:B------:R-:W-:Y:S01]  /*4db0*/  FMNMX.FTZ R25, R53, R24, !PT ;  /* 0x0000001835197209 */ /* 0x000fe20007810000 */
[--C-:B------:R-:W-:Y:S01]  /*4dc0*/  IMAD.MOV.U32 R111, RZ, RZ, R151.reuse ;  /* 0x000000ffff6f7224 */ /* 0x100fe200078e0097 */
[----:B--2---:R-:W-:Y:S01]  /*4dd0*/  FSEL R41, R41, -INF , P5 ;  /* 0xff80000029297808 */ /* 0x004fe20002800000 */
[----:B------:R-:W-:-:S02]  /*4de0*/  IMAD.MOV.U32 R110, RZ, RZ, R151 ;  /* 0x000000ffff6e7224 */ /* 0x000fc400078e0097 */
[--C-:B------:R-:W-:Y:S02]  /*4df0*/  IMAD.MOV.U32 R109, RZ, RZ, R151.reuse ;  /* 0x000000ffff6d7224 */ /* 0x100fe400078e0097 */
[----:B------:R-:W-:Y:S01]  /*4e00*/  MUFU.TANH R54, R54 ;  /* 0x0000003600367308 */ /* 0x000fe20000002400 */
[----:B0-----:R-:W-:Y:S01]  /*4e10*/  FSEL R24, R51, -INF , P3 ;  /* 0xff80000033187808 */ /* 0x001fe20001800000 */
[--C-:B------:R-:W-:Y:S01]  /*4e20*/  IMAD.MOV.U32 R108, RZ, RZ, R151.reuse ;  /* 0x000000ffff6c7224 */ /* 0x100fe200078e0097 */
[----:B------:R-:W-:Y:S01]  /*4e30*/  ISETP.GT.AND P3, PT, R59, 0x29, PT ;  /* 0x000000293b00780c */ /* 0x000fe20003f64270 */
[--C-:B------:R-:W-:Y:S02]  /*4e40*/  IMAD.MOV.U32 R107, RZ, RZ, R151.reuse ;  /* 0x000000ffff6b7224 */ /* 0x100fe400078e0097 */
[--C-:B------:R-:W-:Y:S02]  /*4e50*/  IMAD.MOV.U32 R106, RZ, RZ, R151.reuse ;  /* 0x000000ffff6a7224 */ /* 0x100fe400078e0097 */
[----:B------:R-:W0:Y:S01]  /*4e60*/  MUFU.TANH R45, R45 ;  /* 0x0000002d002d7308 */ /* 0x000e220000002400 */
[----:B-1----:R-:W-:Y:S01]  /*4e70*/  FSEL R44, R44, -INF , P4 ;  /* 0xff8000002c2c7808 */ /* 0x002fe20002000000 */
[----:B------:R-:W-:-:S02]  /*4e80*/  IMAD.MOV.U32 R105, RZ, RZ, R151 ;  /* 0x000000ffff697224 */ /* 0x000fc400078e0097 */
[--C-:B------:R-:W-:Y:S02]  /*4e90*/  IMAD.MOV.U32 R104, RZ, RZ, R151.reuse ;  /* 0x000000ffff687224 */ /* 0x100fe400078e0097 */
[--C-:B------:R-:W-:Y:S02]  /*4ea0*/  IMAD.MOV.U32 R103, RZ, RZ, R151.reuse ;  /* 0x000000ffff677224 */ /* 0x100fe400078e0097 */
[----:B------:R-:W-:Y:S01]  /*4eb0*/  MUFU.TANH R55, R55 ;  /* 0x0000003700377308 */ /* 0x000fe20000002400 */
[--C-:B------:R-:W-:Y:S02]  /*4ec0*/  IMAD.MOV.U32 R101, RZ, RZ, R151.reuse ;  /* 0x000000ffff657224 */ /* 0x100fe400078e0097 */
[--C-:B------:R-:W-:Y:S02]  /*4ed0*/  IMAD.MOV.U32 R100, RZ, RZ, R151.reuse ;  /* 0x000000ffff647224 */ /* 0x100fe400078e0097 */
[--C-:B------:R-:W-:Y:S02]  /*4ee0*/  IMAD.MOV.U32 R99, RZ, RZ, R151.reuse ;  /* 0x000000ffff637224 */ /* 0x100fe400078e0097 */
[--C-:B------:R-:W-:Y:S01]  /*4ef0*/  IMAD.MOV.U32 R98, RZ, RZ, R151.reuse ;  /* 0x000000ffff627224 */ /* 0x100fe200078e0097 */
[----:B------:R-:W1:Y:S01]  /*4f00*/  MUFU.TANH R32, R32 ;  /* 0x0000002000207308 */ /* 0x000e620000002400 */
[----:B0-----:R-:W-:Y:S01]  /*4f10*/  FSEL R45, R45, -INF , P3 ;  /* 0xff8000002d2d7808 */ /* 0x001fe20001800000 */
        /* <DEDUP_REMOVED lines=8> */
[----:B------:R-:W-:Y:S01]  /*4fa0*/  MUFU.TANH R33, R33 ;  /* 0x0000002100217308 */ /* 0x000fe20000002400 */
[----:B------:R-:W-:-:S02]  /*4fb0*/  IMAD.MOV.U32 R90, RZ, RZ, R151 ;  /* 0x000000ffff5a7224 */ /* 0x000fc400078e0097 */
[--C-:B------:R-:W-:Y:S02]  /*4fc0*/  IMAD.MOV.U32 R89, RZ, RZ, R151.reuse ;  /* 0x000000ffff597224 */ /* 0x100fe400078e0097 */
[--C-:B------:R-:W-:Y:S02]  /*4fd0*/  IMAD.MOV.U32 R88, RZ, RZ, R151.reuse ;  /* 0x000000ffff587224 */ /* 0x100fe400078e0097 */
[--C-:B------:R-:W-:Y:S01]  /*4fe0*/  IMAD.MOV.U32 R87, RZ, RZ, R151.reuse ;  /* 0x000000ffff577224 */ /* 0x100fe200078e0097 */
[----:B------:R0:W-:Y:S01]  /*4ff0*/  MUFU.TANH R56, R28 ;  /* 0x0000001c00387308 */ /* 0x0001e20000002400 */
[--C-:B------:R-:W-:Y:S02]  /*5000*/  IMAD.MOV.U32 R86, RZ, RZ, R151.reuse ;  /* 0x000000ffff567224 */ /* 0x100fe400078e0097 */
[--C-:B------:R-:W-:Y:S02]  /*5010*/  IMAD.MOV.U32 R84, RZ, RZ, R151.reuse ;  /* 0x000000ffff547224 */ /* 0x100fe400078e0097 */
[----:B------:R-:W-:-:S02]  /*5020*/  IMAD.MOV.U32 R83, RZ, RZ, R151 ;  /* 0x000000ffff537224 */ /* 0x000fc400078e0097 */
[--C-:B------:R-:W-:Y:S01]  /*5030*/  IMAD.MOV.U32 R82, RZ, RZ, R151.reuse ;  /* 0x000000ffff527224 */ /* 0x100fe200078e0097 */
[----:B------:R-:W2:Y:S01]  /*5040*/  MUFU.TANH R43, R43 ;  /* 0x0000002b002b7308 */ /* 0x000ea20000002400 */
[----:B0-----:R-:W-:Y:S01]  /*5050*/  FMNMX.FTZ R28, R40, R25, !PT ;  /* 0x00000019281c7209 */ /* 0x001fe20007810000 */
[--C-:B------:R-:W-:Y:S01]  /*5060*/  IMAD.MOV.U32 R81, RZ, RZ, R151.reuse ;  /* 0x000000ffff517224 */ /* 0x100fe200078e0097 */
[----:B------:R-:W-:Y:S01]  /*5070*/  FSEL R25, R54, -INF , P2 ;  /* 0xff80000036197808 */ /* 0x000fe20001000000 */
[--C-:B------:R-:W-:Y:S01]  /*5080*/  IMAD.MOV.U32 R80, RZ, RZ, R151.reuse ;  /* 0x000000ffff507224 */ /* 0x100fe200078e0097 */
[----:B------:R-:W-:Y:S01]  /*5090*/  ISETP.GT.AND P2, PT, R59, 0x30, PT ;  /* 0x000000303b00780c */ /* 0x000fe20003f44270 */
[--C-:B------:R-:W-:Y:S01]  /*50a0*/  IMAD.MOV.U32 R79, RZ, RZ, R151.reuse ;  /* 0x000000ffff4f7224 */ /* 0x100fe200078e0097 */
[----:B------:R-:W-:Y:S01]  /*50b0*/  FMNMX.FTZ R54, R2, R7, !PT ;  /* 0x0000000702367209 */ /* 0x000fe20007810000 */
[----:B------:R-:W0:Y:S01]  /*50c0*/  MUFU.TANH R36, R36 ;  /* 0x0000002400247308 */ /* 0x000e220000002400 */
[----:B-1----:R-:W-:Y:S01]  /*50d0*/  FSEL R51, R32, -INF , P2 ;  /* 0xff80000020337808 */ /* 0x002fe20001000000 */
[----:B------:R-:W-:-:S02]  /*50e0*/  IMAD.MOV.U32 R78, RZ, RZ, R151 ;  /* 0x000000ffff4e7224 */ /* 0x000fc400078e0097 */
[--C-:B------:R-:W-:Y:S02]  /*50f0*/  IMAD.MOV.U32 R77, RZ, RZ, R151.reuse ;  /* 0x000000ffff4d7224 */ /* 0x100fe400078e0097 */
[--C-:B------:R-:W-:Y:S02]  /*5100*/  IMAD.MOV.U32 R76, RZ, RZ, R151.reuse ;  /* 0x000000ffff4c7224 */ /* 0x100fe400078e0097 */
[----:B------:R1:W-:Y:S01]  /*5110*/  MUFU.TANH R57, R29 ;  /* 0x0000001d00397308 */ /* 0x0003e20000002400 */
[----:B--2---:R-:W-:Y:S01]  /*5120*/  FSEL R32, R43, -INF , P5 ;  /* 0xff8000002b207808 */ /* 0x004fe20002800000 */
[--C-:B------:R-:W-:Y:S01]  /*5130*/  IMAD.MOV.U32 R75, RZ, RZ, R151.reuse ;  /* 0x000000ffff4b7224 */ /* 0x100fe200078e0097 */
[----:B------:R-:W-:Y:S01]  /*5140*/  ISETP.GT.AND P5, PT, R59, 0x39, PT ;  /* 0x000000393b00780c */ /* 0x000fe20003fa4270 */
[--C-:B------:R-:W-:Y:S02]  /*5150*/  IMAD.MOV.U32 R74, RZ, RZ, R151.reuse ;  /* 0x000000ffff4a7224 */ /* 0x100fe400078e0097 */
[----:B------:R-:W-:-:S02]  /*5160*/  IMAD.MOV.U32 R73, RZ, RZ, R151 ;  /* 0x000000ffff497224 */ /* 0x000fc400078e0097 */
[----:B------:R-:W2:Y:S01]  /*5170*/  MUFU.TANH R46, R46 ;  /* 0x0000002e002e7308 */ /* 0x000ea20000002400 */
[----:B-1----:R-:W-:Y:S01]  /*5180*/  FMNMX.FTZ R29, R41, R28, !PT ;  /* 0x0000001c291d7209 */ /* 0x002fe20007810000 */
[--C-:B------:R-:W-:Y:S01]  /*5190*/  IMAD.MOV.U32 R72, RZ, RZ, R151.reuse ;  /* 0x000000ffff487224 */ /* 0x100fe200078e0097 */
[----:B------:R-:W-:Y:S01]  /*51a0*/  FSEL R28, R55, -INF , P1 ;  /* 0xff800000371c7808 */ /* 0x000fe20000800000 */
[--C-:B------:R-:W-:Y:S01]  /*51b0*/  IMAD.MOV.U32 R71, RZ, RZ, R151.reuse ;  /* 0x000000ffff477224 */ /* 0x100fe200078e0097 */
[----:B------:R-:W-:Y:S01]  /*51c0*/  ISETP.GT.AND P1, PT, R59, 0x31, PT ;  /* 0x000000313b00780c */ /* 0x000fe20003f24270 */
[--C-:B------:R-:W-:Y:S02]  /*51d0*/  IMAD.MOV.U32 R70, RZ, RZ, R151.reuse ;  /* 0x000000ffff467224 */ /* 0x100fe400078e0097 */
[----:B------:R1:W-:Y:S01]  /*51e0*/  MUFU.TANH R3, R34 ;  /* 0x0000002200037308 */ /* 0x0003e20000002400 */
[--C-:B------:R-:W-:Y:S02]  /*51f0*/  IMAD.MOV.U32 R69, RZ, RZ, R151.reuse ;  /* 0x000000ffff457224 */ /* 0x100fe400078e0097 */
[----:B------:R-:W-:-:S02]  /*5200*/  IMAD.MOV.U32 R67, RZ, RZ, R151 ;  /* 0x000000ffff437224 */ /* 0x000fc400078e0097 */
[--C-:B------:R-:W-:Y:S02]  /*5210*/  IMAD.MOV.U32 R66, RZ, RZ, R151.reuse ;  /* 0x000000ffff427224 */ /* 0x100fe400078e0097 */
[----:B------:R-:W-:Y:S01]  /*5220*/  IMAD.MOV.U32 R65, RZ, RZ, R151 ;  /* 0x000000ffff417224 */ /* 0x000fe200078e0097 */
[----:B------:R-:W3:Y:S01]  /*5230*/  MUFU.TANH R37, R37 ;  /* 0x0000002500257308 */ /* 0x000ee20000002400 */
[----:B-1----:R-:W-:Y:S02]  /*5240*/  FMNMX.FTZ R34, R44, R29, !PT ;  /* 0x0000001d2c227209 */ /* 0x002fe40007810000 */
[----:B------:R-:W-:Y:S02]  /*5250*/  FSEL R29, R42, -INF , P6 ;  /* 0xff8000002a1d7808 */ /* 0x000fe40003000000 */
[----:B------:R-:W-:Y:S02]  /*5260*/  FMNMX.FTZ R34, R45, R34, !PT ;  /* 0x000000222d227209 */ /* 0x000fe40007810000 */
[----:B------:R-:W-:Y:S01]  /*5270*/  FSEL R42, R33, -INF , P1 ;  /* 0xff800000212a7808 */ /* 0x000fe20000800000 */
[----:B------:R-:W1:Y:S01]  /*5280*/  MUFU.TANH R47, R47 ;  /* 0x0000002f002f7308 */ /* 0x000e620000002400 */
[----:B------:R-:W-:-:S02]  /*5290*/  ISETP.GT.AND P6, PT, R59, 0x38, PT ;  /* 0x000000383b00780c */ /* 0x000fc40003fc4270 */
[----:B------:R-:W-:Y:S02]  /*52a0*/  FMNMX.FTZ R33, R51, R34, !PT ;  /* 0x0000002233217209 */ /* 0x000fe40007810000 */
[----:B0-----:R-:W-:Y:S02]  /*52b0*/  FSEL R43, R36, -INF , P6 ;  /* 0xff800000242b7808 */ /* 0x001fe40003000000 */
[----:B------:R-:W-:Y:S01]  /*52c0*/  FMNMX.FTZ R34, R42, R33, !PT ;  /* 0x000000212a227209 */ /* 0x000fe20007810000 */
[----:B------:R-:W0:Y:S01]  /*52d0*/  MUFU.TANH R38, R38 ;  /* 0x0000002600267308 */ /* 0x000e220000002400 */
[----:B--2---:R-:W-:Y:S02]  /*52e0*/  FSEL R33, R46, -INF , P4 ;  /* 0xff8000002e217808 */ /* 0x004fe40002000000 */
[----:B------:R-:W-:Y:S02]  /*52f0*/  ISETP.GT.AND P4, PT, R59, 0x40, PT ;  /* 0x000000403b00780c */ /* 0x000fe40003f84270 */
[----:B---3--:R-:W-:-:S02]  /*5300*/  FSEL R46, R37, -INF , P5 ;  /* 0xff800000252e7808 */ /* 0x008fc40002800000 */
[----:B------:R-:W-:Y:S01]  /*5310*/  FMNMX.FTZ R35, R43, R34, !PT ;  /* 0x000000222b237209 */ /* 0x000fe20007810000 */
[----:B------:R-:W2:Y:S01]  /*5320*/  MUFU.TANH R39, R39 ;  /* 0x0000002700277308 */ /* 0x000ea20000002400 */
[----:B-1----:R-:W-:Y:S02]  /*5330*/  FSEL R34, R47, -INF , P3 ;  /* 0xff8000002f227808 */ /* 0x002fe40001800000 */
[----:B------:R-:W-:Y:S02]  /*5340*/  ISETP.GT.AND P3, PT, R59, 0x41, PT ;  /* 0x000000413b00780c */ /* 0x000fe40003f64270 */
[----:B------:R-:W-:Y:S02]  /*5350*/  FSEL R50, R50, -INF , P4 ;  /* 0xff80000032327808 */ /* 0x000fe40002000000 */
[----:B------:R-:W-:Y:S01]  /*5360*/  FMNMX.FTZ R37, R46, R35, !PT ;  /* 0x000000232e257209 */ /* 0x000fe20007810000 */
[----:B------:R-:W1:Y:S01]  /*5370*/  MUFU.TANH R26, R26 ;  /* 0x0000001a001a7308 */ /* 0x000e620000002400 */
[----:B------:R-:W-:-:S02]  /*5380*/  FSEL R35, R3, -INF , P2 ;  /* 0xff80000003237808 */ /* 0x000fc40001000000 */
[C---:B------:R-:W-:Y:S02]  /*5390*/  ISETP.GT.AND P2, PT, R59.reuse, 0x48, PT ;  /* 0x000000483b00780c */ /* 0x040fe40003f44270 */
[----:B------:R-:W-:Y:S02]  /*53a0*/  FSEL R58, R58, -INF , P3 ;  /* 0xff8000003a3a7808 */ /* 0x000fe40001800000 */
[----:B------:R-:W-:Y:S01]  /*53b0*/  FMNMX.FTZ R37, R50, R37, !PT ;  /* 0x0000002532257209 */ /* 0x000fe20007810000 */
[----:B------:R-:W3:Y:S01]  /*53c0*/  MUFU.TANH R30, R30 ;  /* 0x0000001e001e7308 */ /* 0x000ee20000002400 */
[----:B------:R-:W-:Y:S02]  /*53d0*/  FSEL R36, R4, -INF , P1 ;  /* 0xff80000004247808 */ /* 0x000fe40000800000 */
[----:B------:R-:W-:Y:S02]  /*53e0*/  ISETP.GT.AND P1, PT, R59, 0x49, PT ;  /* 0x000000493b00780c */ /* 0x000fe40003f24270 */
[----:B------:R-:W-:-:S02]  /*53f0*/  FSEL R56, R56, -INF , P2 ;  /* 0xff80000038387808 */ /* 0x000fc40001000000 */
[----:B------:R-:W-:Y:S02]  /*5400*/  FMNMX.FTZ R37, R58, R37, !PT ;  /* 0x000000253a257209 */ /* 0x000fe40007810000 */
[----:B------:R-:W-:Y:S02]  /*5410*/  FSEL R57, R57, -INF , P1 ;  /* 0xff80000039397808 */ /* 0x000fe40000800000 */
[----:B------:R-:W-:Y:S02]  /*5420*/  FMNMX.FTZ R4, R56, R37, !PT ;  /* 0x0000002538047209 */ /* 0x000fe40007810000 */
[----:B0-----:R-:W-:Y:S02]  /*5430*/  FSEL R38, R38, -INF , P6 ;  /* 0xff80000026267808 */ /* 0x001fe40003000000 */
[----:B------:R-:W-:Y:S02]  /*5440*/  FMNMX.FTZ R3, R57, R4, !PT ;  /* 0x0000000439037209 */ /* 0x000fe40007810000 */
[----:B--2---:R-:W-:-:S02]  /*5450*/  FSEL R39, R39, -INF , P5 ;  /* 0xff80000027277808 */ /* 0x004fc40002800000 */
[----:B-1----:R-:W-:Y:S01]  /*5460*/  FSEL R26, R26, -INF , P4 ;  /* 0xff8000001a1a7808 */ /* 0x002fe20002000000 */
[----:B------:R-:W0:Y:S01]  /*5470*/  SHFL.BFLY PT, R4, R3, 0x2, 0x1f ;  /* 0x0c401f0003047f89 */ /* 0x000e2200000e0000 */
[----:B---3--:R-:W-:Y:S02]  /*5480*/  FSEL R30, R30, -INF , P2 ;  /* 0xff8000001e1e7808 */ /* 0x008fe40001000000 */
[----:B0-----:R-:W-:Y:S02]  /*5490*/  FMNMX.FTZ R37, R3, R4, !PT ;  /* 0x0000000403257209 */ /* 0x001fe40007810000 */
[----:B------:R0:W-:Y:S03]  /*54a0*/  MUFU.TANH R3, R27 ;  /* 0x0000001b00037308 */ /* 0x0001e60000002400 */
[----:B------:R-:W1:Y:S02]  /*54b0*/  SHFL.BFLY PT, R4, R37, 0x1, 0x1f ;  /* 0x0c201f0025047f89 */ /* 0x000e6400000e0000 */
[----:B-1----:R-:W-:-:S02]  /*54c0*/  FMNMX.FTZ R4, R37, R4, !PT ;  /* 0x0000000425047209 */ /* 0x002fc40007810000 */
[----:B------:R-:W-:Y:S02]  /*54d0*/  FMNMX.FTZ R37, R17, R54, !PT ;  /* 0x0000003611257209 */ /* 0x000fe40007810000 */
[C---:B------:R-:W-:Y:S01]  /*54e0*/  FSETP.NEU.FTZ.AND P0, PT, R4.reuse, -INF , PT ;  /* 0xff8000000400780b */ /* 0x040fe20003f1d000 */
[----:B------:R-:W-:Y:S01]  /*54f0*/  FMUL.FTZ R47, R4, UR5 ;  /* 0x00000005042f7c20 */ /* 0x000fe20008410000 */
[----:B------:R-:W-:-:S04]  /*5500*/  FMNMX.FTZ R54, R20, R37, !PT ;  /* 0x0000002514367209 */ /* 0x000fc80007810000 */
[----:B------:R-:W-:Y:S02]  /*5510*/  FMNMX.FTZ R37, R21, R54, !PT ;  /* 0x0000003615257209 */ /* 0x000fe40007810000 */
[----:B------:R-:W-:Y:S02]  /*5520*/  FSEL R59, R47, RZ, P0 ;  /* 0x000000ff2f3b7208 */ /* 0x000fe40000000000 */
[----:B------:R-:W-:Y:S02]  /*5530*/  FMNMX.FTZ R54, R24, R37, !PT ;  /* 0x0000002518367209 */ /* 0x000fe40007810000 */
[----:B------:R-:W1:Y:S01]  /*5540*/  MUFU.TANH R37, R31 ;  /* 0x0000001f00257308 */ /* 0x000e620000002400 */
[--C-:B------:R-:W-:Y:S01]  /*5550*/  FFMA.FTZ R204, R48, UR5, -R59.reuse ;  /* 0x0000000530cc7c23 */ /* 0x100fe2000801083b */
[----:B------:R-:W-:Y:S01]  /*5560*/  FMNMX.FTZ R47, R25, R54, !PT ;  /* 0x00000036192f7209 */ /* 0x000fe20007810000 */
[--C-:B------:R-:W-:Y:S01]  /*5570*/  FFMA.FTZ R208, R62, UR5, -R59.reuse ;  /* 0x000000053ed07c23 */ /* 0x100fe2000801083b */
[--C-:B------:R-:W-:Y:S01]  /*5580*/  FFMA.FTZ R63, R63, UR5, -R59.reuse ;  /* 0x000000053f3f7c23 */ /* 0x100fe2000801083b */
[--C-:B------:R-:W-:Y:S01]  /*5590*/  FFMA.FTZ R210, R60, UR5, -R59.reuse ;  /* 0x000000053cd27c23 */ /* 0x100fe2000801083b */
[----:B------:R-:W-:Y:S01]  /*55a0*/  FMNMX.FTZ R54, R28, R47, !PT ;  /* 0x0000002f1c367209 */ /* 0x000fe20007810000 */
[--C-:B------:R-:W-:Y:S01]  /*55b0*/  FFMA.FTZ R61, R61, UR5, -R59.reuse ;  /* 0x000000053d3d7c23 */ /* 0x100fe2000801083b */
[--C-:B------:R-:W-:Y:S01]  /*55c0*/  FFMA.FTZ R49, R49, UR5, -R59.reuse ;  /* 0x0000000531317c23 */ /* 0x100fe2000801083b */
[----:B------:R-:W-:Y:S01]  /*55d0*/  MUFU.EX2 R208, R208 ;  /* 0x000000d000d07308 */ /* 0x000fe20000000800 */
[----:B0-----:R-:W-:Y:S01]  /*55e0*/  FMNMX.FTZ R27, R29, R54, !PT ;  /* 0x000000361d1b7209 */ /* 0x001fe20007810000 */
[--C-:B------:R-:W-:Y:S01]  /*55f0*/  FFMA.FTZ R52, R52, UR5, -R59.reuse ;  /* 0x0000000534347c23 */ /* 0x100fe2000801083b */
[--C-:B------:R-:W-:Y:S01]  /*5600*/  FFMA.FTZ R53, R53, UR5, -R59.reuse ;  /* 0x0000000535357c23 */ /* 0x100fe2000801083b */
[--C-:B------:R-:W-:Y:S01]  /*5610*/  FFMA.FTZ R58, R58, UR5, -R59.reuse ;  /* 0x000000053a3a7c23 */ /* 0x100fe2000801083b */
[----:B------:R-:W-:Y:S01]  /*5620*/  FMNMX.FTZ R54, R32, R27, !PT ;  /* 0x0000001b20367209 */ /* 0x000fe20007810000 */
[--C-:B------:R-:W-:Y:S01]  /*5630*/  FFMA.FTZ R41, R41, UR5, -R59.reuse ;  /* 0x0000000529297c23 */ /* 0x100fe2000801083b */
[--C-:B------:R-:W-:Y:S01]  /*5640*/  FFMA.FTZ R44, R44, UR5, -R59.reuse ;  /* 0x000000052c2c7c23 */ /* 0x100fe2000801083b */
[----:B-1----:R-:W-:Y:S01]  /*5650*/  FSEL R37, R37, -INF , P1 ;  /* 0xff80000025257808 */ /* 0x002fe20000800000 */
[----:B------:R0:W-:Y:S01]  /*5660*/  MUFU.EX2 R27, R63 ;  /* 0x0000003f001b7308 */ /* 0x0001e20000000800 */
        /* <DEDUP_REMOVED lines=8> */
[----:B------:R-:W-:Y:S01]  /*56f0*/  FMNMX.FTZ R31, R35, R54, !PT ;  /* 0x00000036231f7209 */ /* 0x000fe20007810000 */
[--C-:B------:R-:W-:Y:S01]  /*5700*/  FFMA.FTZ R50, R50, UR5, -R59.reuse ;  /* 0x0000000532327c23 */ /* 0x100fe2000801083b */
[--C-:B------:R-:W-:Y:S01]  /*5710*/  FFMA.FTZ R56, R56, UR5, -R59.reuse ;  /* 0x0000000538387c23 */ /* 0x100fe2000801083b */
[----:B------:R-:W-:Y:S01]  /*5720*/  FFMA.FTZ R57, R57, UR5, -R59 ;  /* 0x0000000539397c23 */ /* 0x000fe2000801083b */
[----:B------:R-:W-:Y:S01]  /*5730*/  FMNMX.FTZ R47, R36, R31, !PT ;  /* 0x0000001f242f7209 */ /* 0x000fe20007810000 */
[--C-:B0-----:R-:W-:Y:S01]  /*5740*/  IMAD.MOV.U32 R63, RZ, RZ, R151.reuse ;  /* 0x000000ffff3f7224 */ /* 0x101fe200078e0097 */
[----:B------:R-:W-:Y:S01]  /*5750*/  ISETP.NE.AND P0, PT, R64, RZ, PT ;  /* 0x000000ff4000720c */ /* 0x000fe20003f05270 */
[----:B------:R0:W-:Y:S01]  /*5760*/  MUFU.EX2 R31, R61 ;  /* 0x0000003d001f7308 */ /* 0x0001e20000000800 */
[----:B------:R-:W-:Y:S01]  /*5770*/  FMNMX.FTZ R54, R38, R47, !PT ;  /* 0x0000002f26367209 */ /* 0x000fe20007810000 */
[--C-:B------:R-:W-:Y:S01]  /*5780*/  IMAD.MOV.U32 R64, RZ, RZ, R151.reuse ;  /* 0x000000ffff407224 */ /* 0x100fe200078e0097 */
[----:B------:R-:W-:Y:S01]  /*5790*/  FSEL R47, R3, -INF , P3 ;  /* 0xff800000032f7808 */ /* 0x000fe20001800000 */
[----:B------:R-:W-:Y:S01]  /*57a0*/  IMAD.MOV.U32 R62, RZ, RZ, R151 ;  /* 0x000000ffff3e7224 */ /* 0x000fe200078e0097 */
[----:B------:R-:W-:Y:S01]  /*57b0*/  FMNMX.FTZ R55, R39, R54, !PT ;  /* 0x0000003627377209 */ /* 0x000fe20007810000 */
[----:B------:R-:W-:Y:S01]  /*57c0*/  FFMA.FTZ R54, R40, UR5, -R59 ;  /* 0x0000000528367c23 */ /* 0x000fe2000801083b */
[--C-:B------:R-:W-:Y:S01]  /*57d0*/  IMAD.MOV.U32 R60, RZ, RZ, R151.reuse ;  /* 0x000000ffff3c7224 */ /* 0x100fe200078e0097 */
[----:B------:R-:W-:Y:S01]  /*57e0*/  MUFU.EX2 R204, R204 ;  /* 0x000000cc00cc7308 */ /* 0x000fe20000000800 */
[----:B------:R-:W-:Y:S01]  /*57f0*/  FMNMX.FTZ R48, R26, R55, !PT ;  /* 0x000000371a307209 */ /* 0x000fe20007810000 */
[----:B0-----:R-:W-:-:S03]  /*5800*/  IMAD.MOV.U32 R61, RZ, RZ, R151 ;  /* 0x000000ffff3d7224 */ /* 0x001fc600078e0097 */
[----:B------:R-:W-:-:S03]  /*5810*/  FMNMX.FTZ R3, R47, R48, !PT ;  /* 0x000000302f037209 */ /* 0x000fc60007810000 */
[----:B------:R-:W-:Y:S01]  /*5820*/  MUFU.EX2 R49, R49 ;  /* 0x0000003100317308 */ /* 0x000fe20000000800 */
[----:B------:R-:W-:-:S04]  /*5830*/  FMNMX.FTZ R48, R30, R3, !PT ;  /* 0x000000031e307209 */ /* 0x000fc80007810000 */
[----:B------:R-:W-:-:S03]  /*5840*/  FMNMX.FTZ R48, R37, R48, !PT ;  /* 0x0000003025307209 */ /* 0x000fc60007810000 */
[----:B------:R-:W-:Y:S02]  /*5850*/  MUFU.EX2 R52, R52 ;  /* 0x0000003400347308 */ /* 0x000fe40000000800 */
[----:B------:R-:W0:Y:S06]  /*5860*/  SHFL.BFLY PT, R3, R48, 0x2, 0x1f ;  /* 0x0c401f0030037f89 */ /* 0x000e2c00000e0000 */
[----:B------:R-:W1:Y:S08]  /*5870*/  MUFU.EX2 R53, R53 ;  /* 0x0000003500357308 */ /* 0x000e700000000800 */
[----:B------:R-:W-:Y:S08]  /*5880*/  MUFU.EX2 R54, R54 ;  /* 0x0000003600367308 */ /* 0x000ff00000000800 */
[----:B------:R-:W-:Y:S01]  /*5890*/  MUFU.EX2 R55, R58 ;  /* 0x0000003a00377308 */ /* 0x000fe20000000800 */
[----:B-1----:R-:W-:-:S02]  /*58a0*/  F2FP.BF16.F32.PACK_AB R206, R53, R52 ;  /* 0x0000003435ce723e */ /* 0x002fc400000010ff */
[----:B0-----:R-:W-:-:S05]  /*58b0*/  FMNMX.FTZ R40, R48, R3, !PT ;  /* 0x0000000330287209 */ /* 0x001fca0007810000 */
[----:B------:R-:W0:Y:S01]  /*58c0*/  SHFL.BFLY PT, R3, R40, 0x1, 0x1f ;  /* 0x0c201f0028037f89 */ /* 0x000e2200000e0000 */
[----:B------:R-:W1:Y:S08]  /*58d0*/  MUFU.EX2 R41, R41 ;  /* 0x0000002900297308 */ /* 0x000e700000000800 */
[----:B------:R-:W-:Y:S08]  /*58e0*/  MUFU.EX2 R44, R44 ;  /* 0x0000002c002c7308 */ /* 0x000ff00000000800 */
[----:B------:R-:W2:Y:S01]  /*58f0*/  MUFU.EX2 R45, R45 ;  /* 0x0000002d002d7308 */ /* 0x000ea20000000800 */
[----:B-1----:R-:W-:-:S02]  /*5900*/  F2FP.BF16.F32.PACK_AB R200, R41, R54 ;  /* 0x0000003629c8723e */ /* 0x002fc400000010ff */
[----:B0-----:R-:W-:-:S05]  /*5910*/  FMNMX.FTZ R3, R40, R3, !PT ;  /* 0x0000000328037209 */ /* 0x001fca0007810000 */
[----:B------:R-:W-:Y:S01]  /*5920*/  MUFU.EX2 R51, R51 ;  /* 0x0000003300337308 */ /* 0x000fe20000000800 */
[C---:B------:R-:W-:Y:S01]  /*5930*/  FSETP.NEU.FTZ.AND P1, PT, R3.reuse, -INF , PT ;  /* 0xff8000000300780b */ /* 0x040fe20003f3d000 */
[----:B------:R-:W-:-:S06]  /*5940*/  FMUL.FTZ R40, R3, UR5 ;  /* 0x0000000503287c20 */ /* 0x000fcc0008410000 */
[----:B------:R-:W-:Y:S01]  /*5950*/  MUFU.EX2 R42, R42 ;  /* 0x0000002a002a7308 */ /* 0x000fe20000000800 */
[----:B------:R-:W-:Y:S02]  /*5960*/  FSEL R40, R40, RZ, P1 ;  /* 0x000000ff28287208 */ /* 0x000fe40000800000 */
[----:B------:R-:W-:Y:S02]  /*5970*/  PLOP3.LUT P1, PT, PT, PT, UP0, 0x80, 0x0 ;  /* 0x000000000000781c */ /* 0x000fe40003f2f008 */
[----:B--2---:R-:W-:Y:S01]  /*5980*/  F2FP.BF16.F32.PACK_AB R202, R45, R44 ;  /* 0x0000002c2dca723e */ /* 0x004fe200000010ff */
[--C-:B------:R-:W-:Y:S01]  /*5990*/  FFMA.FTZ R2, R2, UR5, -R40.reuse ;  /* 0x0000000502027c23 */ /* 0x100fe20008010828 */
[--C-:B------:R-:W-:Y:S01]  /*59a0*/  FFMA.FTZ R7, R7, UR5, -R40.reuse ;  /* 0x0000000507077c23 */ /* 0x100fe20008010828 */
[--C-:B------:R-:W-:Y:S01]  /*59b0*/  FFMA.FTZ R17, R17, UR5, -R40.reuse ;  /* 0x0000000511117c23 */ /* 0x100fe20008010828 */
[--C-:B------:R-:W-:Y:S01]  /*59c0*/  FFMA.FTZ R20, R20, UR5, -R40.reuse ;  /* 0x0000000514147c23 */ /* 0x100fe20008010828 */
[--C-:B------:R-:W-:Y:S01]  /*59d0*/  FFMA.FTZ R21, R21, UR5, -R40.reuse ;  /* 0x0000000515157c23 */ /* 0x100fe20008010828 */
[----:B------:R0:W-:Y:S01]  /*59e0*/  MUFU.EX2 R209, R7 ;  /* 0x0000000700d17308 */ /* 0x0001e20000000800 */
        /* <DEDUP_REMOVED lines=8> */
[----:B0-----:R-:W-:Y:S01]  /*5a70*/  FADD.FTZ R7, R208, R27 ;  /* 0x0000001bd0077221 */ /* 0x001fe20000010000 */
[--C-:B------:R-:W-:Y:S01]  /*5a80*/  FFMA.FTZ R35, R35, UR5, -R40.reuse ;  /* 0x0000000523237c23 */ /* 0x100fe20008010828 */
[--C-:B------:R-:W-:Y:S01]  /*5a90*/  FFMA.FTZ R36, R36, UR5, -R40.reuse ;  /* 0x0000000524247c23 */ /* 0x100fe20008010828 */
[--C-:B------:R-:W-:Y:S01]  /*5aa0*/  FFMA.FTZ R38, R38, UR5, -R40.reuse ;  /* 0x0000000526267c23 */ /* 0x100fe20008010828 */
[----:B------:R-:W-:Y:S01]  /*5ab0*/  FADD.FTZ R48, R210, R7 ;  /* 0x00000007d2307221 */ /* 0x000fe20000010000 */
[--C-:B------:R-:W-:Y:S01]  /*5ac0*/  FFMA.FTZ R39, R39, UR5, -R40.reuse ;  /* 0x0000000527277c23 */ /* 0x100fe20008010828 */
[----:B------:R-:W-:Y:S01]  /*5ad0*/  FFMA.FTZ R26, R26, UR5, -R40 ;  /* 0x000000051a1a7c23 */ /* 0x000fe20008010828 */
[----:B------:R0:W2:Y:S01]  /*5ae0*/  MUFU.EX2 R211, R17 ;  /* 0x0000001100d37308 */ /* 0x0000a20000000800 */
[----:B------:R-:W-:Y:S01]  /*5af0*/  FADD.FTZ R7, R31, R48 ;  /* 0x000000301f077221 */ /* 0x000fe20000010000 */
[--C-:B------:R-:W-:Y:S01]  /*5b00*/  FFMA.FTZ R47, R47, UR5, -R40.reuse ;  /* 0x000000052f2f7c23 */ /* 0x100fe20008010828 */
[--C-:B------:R-:W-:Y:S01]  /*5b10*/  FFMA.FTZ R30, R30, UR5, -R40.reuse ;  /* 0x000000051e1e7c23 */ /* 0x100fe20008010828 */
[----:B------:R-:W-:Y:S01]  /*5b20*/  FFMA.FTZ R37, R37, UR5, -R40 ;  /* 0x0000000525257c23 */ /* 0x000fe20008010828 */
[----:B------:R-:W-:Y:S01]  /*5b30*/  FADD.FTZ R58, R204, R7 ;  /* 0x00000007cc3a7221 */ /* 0x000fe20000010000 */
[----:B------:R-:W-:Y:S01]  /*5b40*/  F2FP.BF16.F32.PACK_AB R208, R27, R208 ;  /* 0x000000d01bd0723e */ /* 0x000fe200000010ff */
[----:B------:R-:W-:Y:S01]  /*5b50*/  IMAD.MOV.U32 R27, RZ, RZ, R151 ;  /* 0x000000ffff1b7224 */ /* 0x000fe200078e0097 */
[----:B------:R-:W3:Y:S01]  /*5b60*/  MUFU.EX2 R20, R20 ;  /* 0x0000001400147308 */ /* 0x000ee20000000800 */
[----:B-1----:R-:W-:Y:S01]  /*5b70*/  FADD.FTZ R48, R2, R209 ;  /* 0x000000d102307221 */ /* 0x002fe20000010000 */
[----:B0-----:R-:W-:Y:S01]  /*5b80*/  FADD.FTZ R17, R49, R58 ;  /* 0x0000003a31117221 */ /* 0x001fe20000010000 */
[----:B------:R-:W-:Y:S01]  /*5b90*/  F2FP.BF16.F32.PACK_AB R210, R31, R210 ;  /* 0x000000d21fd2723e */ /* 0x000fe200000010ff */
[----:B------:R-:W-:Y:S01]  /*5ba0*/  IMAD.MOV.U32 R31, RZ, RZ, R151 ;  /* 0x000000ffff1f7224 */ /* 0x000fe200078e0097 */
[----:B------:R-:W-:Y:S01]  /*5bb0*/  F2FP.BF16.F32.PACK_AB R204, R49, R204 ;  /* 0x000000cc31cc723e */ /* 0x000fe200000010ff */
[----:B------:R-:W-:Y:S01]  /*5bc0*/  FADD.FTZ R58, R52, R17 ;  /* 0x00000011343a7221 */ /* 0x000fe20000010000 */
[----:B------:R-:W-:Y:S01]  /*5bd0*/  F2FP.BF16.F32.PACK_AB R196, R42, R51 ;  /* 0x000000332ac4723e */ /* 0x000fe200000010ff */
[----:B------:R-:W0:Y:S01]  /*5be0*/  MUFU.EX2 R21, R21 ;  /* 0x0000001500157308 */ /* 0x000e220000000800 */
[----:B--2---:R-:W-:Y:S01]  /*5bf0*/  FADD.FTZ R7, R211, R48 ;  /* 0x00000030d3077221 */ /* 0x004fe20000010000 */
[----:B------:R-:W-:Y:S01]  /*5c00*/  FADD.FTZ R59, R53, R58 ;  /* 0x0000003a353b7221 */ /* 0x000fe20000010000 */
[----:B------:R-:W-:Y:S01]  /*5c10*/  F2FP.BF16.F32.PACK_AB R209, R209, R2 ;  /* 0x00000002d1d1723e */ /* 0x000fe200000010ff */
[----:B------:R-:W-:-:S02]  /*5c20*/  IMAD.MOV.U32 R2, RZ, RZ, 0x3f800000 ;  /* 0x3f800000ff027424 */ /* 0x000fc400078e00ff */
[----:B------:R-:W-:Y:S02]  /*5c30*/  IMAD.MOV.U32 R58, RZ, RZ, R151 ;  /* 0x000000ffff3a7224 */ /* 0x000fe400078e0097 */
[----:B------:R-:W1:Y:S01]  /*5c40*/  MUFU.EX2 R24, R24 ;  /* 0x0000001800187308 */ /* 0x000e620000000800 */
[----:B---3--:R-:W-:Y:S01]  /*5c50*/  FADD.FTZ R48, R20, R7 ;  /* 0x0000000714307221 */ /* 0x008fe20000010000 */
[----:B------:R-:W-:Y:S01]  /*5c60*/  IADD3 R7, R0, 0x38840, RZ ;  /* 0x0003884000077810 */ /* 0x000fe20007ffe0ff */
[--C-:B------:R-:W-:Y:S01]  /*5c70*/  IMAD.MOV.U32 R53, RZ, RZ, R151.reuse ;  /* 0x000000ffff357224 */ /* 0x100fe200078e0097 */
[----:B------:R-:W-:Y:S01]  /*5c80*/  F2FP.BF16.F32.PACK_AB R211, R20, R211 ;  /* 0x000000d314d3723e */ /* 0x000fe200000010ff */
[----:B------:R-:W-:Y:S01]  /*5c90*/  IMAD.MOV.U32 R52, RZ, RZ, R151 ;  /* 0x000000ffff347224 */ /* 0x000fe200078e0097 */
[----:B------:R-:W-:Y:S01]  /*5ca0*/  PRMT R7, R6, 0x654, R7 ;  /* 0x0000065406077816 */ /* 0x000fe20000000007 */
[----:B------:R-:W-:Y:S01]  /*5cb0*/  IMAD.MOV.U32 R49, RZ, RZ, R151 ;  /* 0x000000ffff317224 */ /* 0x000fe200078e0097 */
[----:B------:R-:W2:Y:S01]  /*5cc0*/  MUFU.EX2 R25, R25 ;  /* 0x0000001900197308 */ /* 0x000ea20000000800 */
[----:B0-----:R-:W-:Y:S01]  /*5cd0*/  FADD.FTZ R17, R21, R48 ;  /* 0x0000003015117221 */ /* 0x001fe20000010000 */
[----:B------:R-:W-:Y:S01]  /*5ce0*/  FADD.FTZ R48, R54, R59 ;  /* 0x0000003b36307221 */ /* 0x000fe20000010000 */
[----:B------:R0:W-:Y:S01]  /*5cf0*/  SYNCS.ARRIVE.TRANS64.RED.A1T0 RZ, [R7+URZ], RZ ;  /* 0x000000ff07ff79a7 */ /* 0x0001e2000810043f */
[----:B------:R-:W-:-:S02]  /*5d00*/  IMAD.MOV.U32 R54, RZ, RZ, R151 ;  /* 0x000000ffff367224 */ /* 0x000fc400078e0097 */
[----:B------:R-:W-:Y:S01]  /*5d10*/  FADD.FTZ R59, R41, R48 ;  /* 0x00000030293b7221 */ /* 0x000fe20000010000 */
[----:B------:R-:W-:Y:S01]  /*5d20*/  IMAD.MOV.U32 R41, RZ, RZ, R151 ;  /* 0x000000ffff297224 */ /* 0x000fe200078e0097 */
[----:B------:R-:W3:Y:S01]  /*5d30*/  MUFU.EX2 R28, R28 ;  /* 0x0000001c001c7308 */ /* 0x000ee20000000800 */
[----:B-1----:R-:W-:Y:S01]  /*5d40*/  FADD.FTZ R0, R24, R17 ;  /* 0x0000001118007221 */ /* 0x002fe20000010000 */
[----:B------:R-:W-:Y:S01]  /*5d50*/  FADD.FTZ R48, R44, R59 ;  /* 0x0000003b2c307221 */ /* 0x000fe20000010000 */
[----:B------:R-:W-:Y:S01]  /*5d60*/  F2FP.BF16.F32.PACK_AB R205, R24, R21 ;  /* 0x0000001518cd723e */ /* 0x000fe200000010ff */
[--C-:B------:R-:W-:Y:S02]  /*5d70*/  IMAD.MOV.U32 R59, RZ, RZ, R151.reuse ;  /* 0x000000ffff3b7224 */ /* 0x100fe400078e0097 */
[----:B------:R-:W-:Y:S01]  /*5d80*/  FADD.FTZ R48, R45, R48 ;  /* 0x000000302d307221 */ /* 0x000fe20000010000 */
[--C-:B------:R-:W-:Y:S01]  /*5d90*/  IMAD.MOV.U32 R45, RZ, RZ, R151.reuse ;  /* 0x000000ffff2d7224 */ /* 0x100fe200078e0097 */
[----:B------:R-:W0:Y:S01]  /*5da0*/  MUFU.EX2 R29, R29 ;  /* 0x0000001d001d7308 */ /* 0x000e220000000800 */
[----:B--2---:R-:W-:Y:S01]  /*5db0*/  FADD.FTZ R17, R25, R0 ;  /* 0x0000000019117221 */ /* 0x004fe20000010000 */
[----:B------:R-:W-:-:S02]  /*5dc0*/  IMAD.MOV.U32 R44, RZ, RZ, R151 ;  /* 0x000000ffff2c7224 */ /* 0x000fc400078e0097 */
[----:B------:R-:W-:-:S04]  /*5dd0*/  IMAD.MOV.U32 R24, RZ, RZ, R151 ;  /* 0x000000ffff187224 */ /* 0x000fc800078e0097 */
[----:B------:R-:W1:Y:S01]  /*5de0*/  MUFU.EX2 R32, R32 ;  /* 0x0000002000207308 */ /* 0x000e620000000800 */
[C---:B---3--:R-:W-:Y:S01]  /*5df0*/  FADD.FTZ R0, R28.reuse, R17 ;  /* 0x000000111c007221 */ /* 0x048fe20000010000 */
[----:B------:R-:W-:Y:S01]  /*5e00*/  FADD.FTZ R17, R51, R48 ;  /* 0x0000003033117221 */ /* 0x000fe20000010000 */
[----:B------:R-:W-:Y:S01]  /*5e10*/  F2FP.BF16.F32.PACK_AB R207, R28, R25 ;  /* 0x000000191ccf723e */ /* 0x000fe200000010ff */
[----:B------:R-:W-:Y:S01]  /*5e20*/  IMAD.MOV.U32 R48, RZ, RZ, R151 ;  /* 0x000000ffff307224 */ /* 0x000fe200078e0097 */
[----:B------:R-:W-:Y:S01]  /*5e30*/  MOV R51, R151 ;  /* 0x0000009700337202 */ /* 0x000fe20000000f00 */
[----:B------:R-:W-:Y:S01]  /*5e40*/  FADD.FTZ R40, R42, R17 ;  /* 0x000000112a287221 */ /* 0x000fe20000010000 */
[--C-:B------:R-:W-:Y:S01]  /*5e50*/  IMAD.MOV.U32 R42, RZ, RZ, R151.reuse ;  /* 0x000000ffff2a7224 */ /* 0x100fe200078e0097 */
[----:B------:R-:W2:Y:S01]  /*5e60*/  MUFU.EX2 R33, R33 ;  /* 0x0000002100217308 */ /* 0x000ea20000000800 */
[----:B0-----:R-:W-:Y:S01]  /*5e70*/  FADD.FTZ R7, R29, R0 ;  /* 0x000000001d077221 */ /* 0x001fe20000010000 */
[----:B------:R-:W-:-:S02]  /*5e80*/  IMAD.MOV.U32 R28, RZ, RZ, R151 ;  /* 0x000000ffff1c7224 */ /* 0x000fc400078e0097 */
[----:B------:R-:W-:-:S04]  /*5e90*/  IMAD.MOV.U32 R25, RZ, RZ, R151 ;  /* 0x000000ffff197224 */ /* 0x000fc800078e0097 */
[----:B------:R-:W0:Y:S01]  /*5ea0*/  MUFU.EX2 R43, R43 ;  /* 0x0000002b002b7308 */ /* 0x000e220000000800 */
[C---:B-1----:R-:W-:Y:S01]  /*5eb0*/  FADD.FTZ R0, R32.reuse, R7 ;  /* 0x0000000720007221 */ /* 0x042fe20000010000 */
[----:B------:R-:W-:Y:S01]  /*5ec0*/  F2FP.BF16.F32.PACK_AB R201, R32, R29 ;  /* 0x0000001d20c9723e */ /* 0x000fe200000010ff */
[--C-:B------:R-:W-:Y:S02]  /*5ed0*/  IMAD.MOV.U32 R32, RZ, RZ, R151.reuse ;  /* 0x000000ffff207224 */ /* 0x100fe400078e0097 */
[----:B------:R-:W-:-:S03]  /*5ee0*/  IMAD.MOV.U32 R29, RZ, RZ, R151 ;  /* 0x000000ffff1d7224 */ /* 0x000fc600078e0097 */
[----:B------:R-:W1:Y:S01]  /*5ef0*/  MUFU.EX2 R34, R34 ;  /* 0x0000002200227308 */ /* 0x000e620000000800 */
[----:B--2---:R-:W-:-:S07]  /*5f00*/  FADD.FTZ R7, R33, R0 ;  /* 0x0000000021077221 */ /* 0x004fce0000010000 */
        /* <DEDUP_REMOVED lines=15> */
[----:B-1----:R-:W-:Y:S01]  /*6000*/  FADD.FTZ R0, R50, R17 ;  /* 0x0000001132007221 */ /* 0x002fe20000010000 */
[C---:B------:R-:W-:Y:S01]  /*6010*/  F2FP.BF16.F32.PACK_AB R192, R55.reuse, R50 ;  /* 0x0000003237c0723e */ /* 0x040fe200000010ff */
[--C-:B------:R-:W-:Y:S02]  /*6020*/  IMAD.MOV.U32 R50, RZ, RZ, R151.reuse ;  /* 0x000000ffff327224 */ /* 0x100fe400078e0097 */
[----:B------:R-:W-:Y:S01]  /*6030*/  FADD.FTZ R17, R55, R0 ;  /* 0x0000000037117221 */ /* 0x000fe20000010000 */
[----:B------:R-:W-:Y:S02]  /*6040*/  IMAD.MOV.U32 R55, RZ, RZ, R151 ;  /* 0x000000ffff377224 */ /* 0x000fe400078e0097 */
[----:B------:R-:W1:Y:S01]  /*6050*/  MUFU.EX2 R39, R39 ;  /* 0x0000002700277308 */ /* 0x000e620000000800 */
[C---:B--2---:R-:W-:Y:S01]  /*6060*/  FADD.FTZ R7, R36.reuse, R7 ;  /* 0x0000000724077221 */ /* 0x044fe20000010000 */
[----:B------:R-:W-:Y:S01]  /*6070*/  F2FP.BF16.F32.PACK_AB R197, R36, R35 ;  /* 0x0000002324c5723e */ /* 0x000fe200000010ff */
[----:B------:R-:W-:-:S02]  /*6080*/  IMAD.MOV.U32 R36, RZ, RZ, R151 ;  /* 0x000000ffff247224 */ /* 0x000fc400078e0097 */
[----:B------:R-:W-:-:S03]  /*6090*/  IMAD.MOV.U32 R35, RZ, RZ, R151 ;  /* 0x000000ffff237224 */ /* 0x000fc600078e0097 */
[----:B------:R-:W2:Y:S01]  /*60a0*/  MUFU.EX2 R26, R26 ;  /* 0x0000001a001a7308 */ /* 0x000ea20000000800 */
[----:B0-----:R-:W-:-:S07]  /*60b0*/  FADD.FTZ R0, R38, R7 ;  /* 0x0000000726007221 */ /* 0x001fce0000010000 */
        /* <DEDUP_REMOVED lines=13> */
[----:B-1----:R-:W-:-:S07]  /*6190*/  FADD.FTZ R40, R56, R17 ;  /* 0x0000001138287221 */ /* 0x002fce0000010000 */
[----:B------:R-:W1:Y:S01]  /*61a0*/  MUFU.EX2 R37, R37 ;  /* 0x0000002500257308 */ /* 0x000e620000000800 */
[----:B--2---:R-:W-:Y:S01]  /*61b0*/  FADD.FTZ R0, R30, R7 ;  /* 0x000000071e007221 */ /* 0x004fe20000010000 */
[C---:B0-----:R-:W-:Y:S01]  /*61c0*/  FADD.FTZ R17, R57.reuse, R40 ;  /* 0x0000002839117221 */ /* 0x041fe20000010000 */
[----:B------:R-:W-:Y:S01]  /*61d0*/  F2FP.BF16.F32.PACK_AB R194, R57, R56 ;  /* 0x0000003839c2723e */ /* 0x000fe200000010ff */
[--C-:B------:R-:W-:Y:S02]  /*61e0*/  IMAD.MOV.U32 R57, RZ, RZ, R151.reuse ;  /* 0x000000ffff397224 */ /* 0x100fe400078e0097 */
[--C-:B------:R-:W-:Y:S02]  /*61f0*/  IMAD.MOV.U32 R56, RZ, RZ, R151.reuse ;  /* 0x000000ffff387224 */ /* 0x100fe400078e0097 */
[----:B------:R-:W-:Y:S02]  /*6200*/  IMAD.MOV.U32 R40, RZ, RZ, R151 ;  /* 0x000000ffff287224 */ /* 0x000fe400078e0097 */
[C---:B-1----:R-:W-:Y:S01]  /*6210*/  FADD.FTZ R7, R37.reuse, R0 ;  /* 0x0000000025077221 */ /* 0x042fe20000010000 */
[----:B------:R-:W-:Y:S01]  /*6220*/  F2FP.BF16.F32.PACK_AB R195, R37, R30 ;  /* 0x0000001e25c3723e */ /* 0x000fe200000010ff */
[----:B------:R-:W-:-:S02]  /*6230*/  IMAD.MOV.U32 R0, RZ, RZ, 0x3f800000 ;  /* 0x3f800000ff007424 */ /* 0x000fc400078e00ff */
[--C-:B------:R-:W-:Y:S02]  /*6240*/  IMAD.MOV.U32 R37, RZ, RZ, R151.reuse ;  /* 0x000000ffff257224 */ /* 0x100fe400078e0097 */
[----:B------:R-:W-:Y:S01]  /*6250*/  IMAD.MOV.U32 R30, RZ, RZ, R151 ;  /* 0x000000ffff1e7224 */ /* 0x000fe200078e0097 */
[----:B------:R-:W-:Y:S06]  /*6260*/  @!P1 BRA `(.L_x_188) ;  /* 0x00000040003c9947 */ /* 0x000fec0003800000 */
[----:B------:R-:W-:Y:S01]  /*6270*/  R2UR UR4, R16 ;  /* 0x00000000100472ca */ /* 0x000fe200000e0000 */
[----:B------:R-:W-:Y:S01]  /*6280*/  IMAD.MOV.U32 R21, RZ, RZ, R3 ;  /* 0x000000ffff157224 */ /* 0x000fe200078e0003 */
[----:B------:R-:W-:Y:S01]  /*6290*/  CS2R R150, SRZ ;  /* 0x0000000000967805 */ /* 0x000fe2000001ff00 */
[----:B------:R-:W-:Y:S01]  /*62a0*/  IMAD.MOV.U32 R227, RZ, RZ, R4 ;  /* 0x000000ffffe37224 */ /* 0x000fe200078e0004 */
[----:B------:R-:W-:Y:S01]  /*62b0*/  CS2R R146, SRZ ;  /* 0x0000000000927805 */ /* 0x000fe2000001ff00 */
[----:B------:R-:W-:Y:S01]  /*62c0*/  IMAD.MOV.U32 R2, RZ, RZ, 0x3f800000 ;  /* 0x3f800000ff027424 */ /* 0x000fe200078e00ff */
[----:B------:R-:W-:Y:S02]  /*62d0*/  CS2R R142, SRZ ;  /* 0x00000000008e7805 */ /* 0x000fe4000001ff00 */
[----:B------:R-:W-:Y:S02]  /*62e0*/  CS2R R138, SRZ ;  /* 0x00000000008a7805 */ /* 0x000fe4000001ff00 */
[----:B------:R-:W-:-:S02]  /*62f0*/  CS2R R134, SRZ ;  /* 0x0000000000867805 */ /* 0x000fc4000001ff00 */
[----:B------:R-:W-:Y:S02]  /*6300*/  CS2R R130, SRZ ;  /* 0x0000000000827805 */ /* 0x000fe4000001ff00 */
[----:B------:R-:W-:Y:S02]  /*6310*/  CS2R R126, SRZ ;  /* 0x00000000007e7805 */ /* 0x000fe4000001ff00 */
[----:B------:R-:W-:Y:S02]  /*6320*/  CS2R R122, SRZ ;  /* 0x00000000007a7805 */ /* 0x000fe4000001ff00 */
[----:B------:R-:W-:Y:S01]  /*6330*/  CS2R R118, SRZ ;  /* 0x0000000000767805 */ /* 0x000fe2000001ff00 */
[----:B------:R-:W-:Y:S01]  /*6340*/  IMAD.U32 R228, RZ, RZ, UR4 ;  /* 0x00000004ffe47e24 */ /* 0x000fe2000f8e00ff */
        /* <DEDUP_REMOVED lines=55> */
[----:B------:R-:W-:Y:S01]  /*66c0*/  IMAD.U32 R20, RZ, RZ, UR60 ;  /* 0x0000003cff147e24 */ /* 0x000fe2000f8e00ff */
[----:B------:R-:W-:Y:S01]  /*66d0*/  UMOV UR61, UR38 ;  /* 0x00000026003d7c82 */ /* 0x000fe20008000000 */
[----:B------:R-:W-:-:S05]  /*66e0*/  ULDC UR60, c[0x0][0x9d8] ;  /* 0x00027600003c7ab9 */ /* 0x000fca0000000800 */
.L_x_199:
[----:B------:R-:W-:Y:S01]  /*66f0*/  R2UR UR5, R228 ;  /* 0x00000000e40572ca */ /* 0x000fe200000e0000 */
[----:B------:R-:W-:-:S04]  /*6700*/  UISETP.NE.AND UP0, UPT, UR61, 0x1, UPT ;  /* 0x000000013d00788c */ /* 0x000fc8000bf05270 */
[----:B------:R-:W-:-:S08]  /*6710*/  USEL UR4, URZ, 0x1, UP0 ;  /* 0x000000013f047887 */ /* 0x000fd00008000000 */
[----:B------:R-:W-:-:S06]  /*6720*/  ULOP3.LUT UR4, UR5, UR4, URZ, 0x3c, !UPT ;  /* 0x0000000405047292 */ /* 0x000fcc000f8e3c3f */
[----:B------:R-:W-:Y:S01]  /*6730*/  IMAD.U32 R16, RZ, RZ, UR4 ;  /* 0x00000004ff107e24 */ /* 0x000fe2000f8e00ff */
[----:B------:R-:W-:Y:S06]  /*6740*/  @!P0 BRA `(.L_x_189) ;  /* 0x0000000000048947 */ /* 0x000fec0003800000 */
[----:B------:R-:W-:Y:S01]  /*6750*/  BPT.TRAP 0x1 ;  /* 0x000000040000795c */ /* 0x000fe20000300000 */
.L_x_189:
[----:B------:R-:W0:Y:S01]  /*6760*/  S2UR UR4, SR_CgaCtaId ;  /* 0x00000000000479c3 */ /* 0x000e220000008800 */
[----:B------:R-:W-:Y:S01]  /*6770*/  MOV R5, 0x400 ;  /* 0x0000040000057802 */ /* 0x000fe20000000f00 */
[----:B------:R-:W-:Y:S01]  /*6780*/  UIADD3 UR38, UR61, 0x1, URZ ;  /* 0x000000013d267890 */ /* 0x000fe2000fffe03f */
[----:B------:R-:W-:-:S03]  /*6790*/  R2UR UR6, R16 ;  /* 0x00000000100672ca */ /* 0x000fc600000e0000 */
[----:B------:R-:W-:-:S04]  /*67a0*/  UISETP.NE.AND UP0, UPT, UR38, 0x2, UPT ;  /* 0x000000022600788c */ /* 0x000fc8000bf05270 */
[----:B------:R-:W-:-:S06]  /*67b0*/  USEL UR38, UR38, URZ, UP0 ;  /* 0x0000003f26267287 */ /* 0x000fcc0008000000 */
[----:B------:R-:W-:-:S05]  /*67c0*/  IMAD.U32 R3, RZ, RZ, UR6 ;  /* 0x00000006ff037e24 */ /* 0x000fca000f8e00ff */
[----:B------:R-:W-:Y:S02]  /*67d0*/  SHF.L.U32 R3, R3, 0x1f, RZ ;  /* 0x0000001f03037819 */ /* 0x000fe400000006ff */
[----:B0-----:R-:W-:-:S04]  /*67e0*/  MOV R6, UR4 ;  /* 0x0000000400067c02 */ /* 0x001fc80008000f00 */
[----:B------:R-:W-:-:S04]  /*67f0*/  LEA R5, R6, R5, 0x18 ;  /* 0x0000000506057211 */ /* 0x000fc800078ec0ff */
[----:B------:R-:W-:-:S13]  /*6800*/  R2UR UR4, R5 ;  /* 0x00000000050472ca */ /* 0x000fda00000e0000 */
[----:B------:R-:W-:-:S06]  /*6810*/  ULEA UR5, UR38, UR4, 0x3 ;  /* 0x0000000426057291 */ /* 0x000fcc000f8e183f */
[----:B------:R-:W-:-:S03]  /*6820*/  IMAD.U32 R229, RZ, RZ, UR5 ;  /* 0x00000005ffe57e24 */ /* 0x000fc6000f8e00ff */
[----:B------:R0:W1:Y:S01]  /*6830*/  SYNCS.PHASECHK.TRANS64.TRYWAIT P1, [UR5+0x38830], R3 ;  /* 0x03883003ff0075a7 */ /* 0x0000620008020145 */
[----:B------:R-:W-:Y:S05]  /*6840*/  @!P0 BRA `(.L_x_190) ;  /* 0x0000000000048947 */ /* 0x000fea0003800000 */
[----:B------:R-:W-:Y:S01]  /*6850*/  BPT.TRAP 0x1 ;  /* 0x000000040000795c */ /* 0x000fe20000300000 */
.L_x_190:
[----:B-1----:R-:W-:Y:S05]  /*6860*/  @P1 BRA `(.L_x_191) ;  /* 0x00000000000c1947 */ /* 0x002fea0003800000 */
[----:B------:R-:W-:-:S13]  /*6870*/  R2UR UR4, R229 ;  /* 0x00000000e50472ca */ /* 0x000fda00000e0000 */
[----:B------:R-:W1:Y:S02]  /*6880*/  SYNCS.PHASECHK.TRANS64.TRYWAIT P1, [UR4+0x38830], R3 ;  /* 0x03883003ff0075a7 */ /* 0x000e640008020144 */
[----:B-1----:R-:W-:Y:S05]  /*6890*/  @!P1 BRA `(.L_x_192) ;  /* 0x000000f8008c9947 */ /* 0x002fea0003800000 */
.L_x_191:
[----:B------:R-:W-:Y:S01]  /*68a0*/  R2UR UR6, R18 ;  /* 0x00000000120672ca */ /* 0x000fe200000e0000 */
[----:B------:R-:W-:Y:S01]  /*68b0*/  UIMAD UR4, UR38, 0xa00, UR39 ;  /* 0x00000a00260478a4 */ /* 0x000fe2000f8e0227 */
[----:B------:R-:W-:Y:S01]  /*68c0*/  R2UR UR7, R19 ;  /* 0x00000000130772ca */ /* 0x000fe200000e0000 */
[----:B------:R-:W-:Y:S01]  /*68d0*/  WARPGROUP.ARRIVE ;  /* 0x00000000000079c5 */ /* 0x000fe20000000000 */
[----:B------:R-:W-:Y:S01]  /*68e0*/  UMOV UR59, 0x40000040 ;  /* 0x40000040003b7882 */ /* 0x000fe20000000000 */
[----:B------:R-:W-:Y:S01]  /*68f0*/  R2UR UR14, R14 ;  /* 0x000000000e0e72ca */ /* 0x000fe200000e0000 */
[----:B------:R-:W-:Y:S01]  /*6900*/  UIADD3 UR18, UR4, 0x284, URZ ;  /* 0x0000028404127890 */ /* 0x000fe2000fffe03f */
[----:B------:R-:W-:Y:S01]  /*6910*/  R2UR UR15, R15 ;  /* 0x000000000f0f72ca */ /* 0x000fe200000e0000 */
[----:B------:R-:W-:Y:S01]  /*6920*/  UMOV UR58, UR4 ;  /* 0x00000004003a7c82 */ /* 0x000fe20008000000 */
[----:B------:R-:W-:Y:S01]  /*6930*/  R2UR UR10, R12 ;  /* 0x000000000c0a72ca */ /* 0x000fe200000e0000 */
[----:B------:R-:W-:Y:S01]  /*6940*/  UMOV UR19, 0x40000040 ;  /* 0x4000004000137882 */ /* 0x000fe20000000000 */
[----:B------:R-:W-:Y:S01]  /*6950*/  R2UR UR11, R13 ;  /* 0x000000000d0b72ca */ /* 0x000fe200000e0000 */
[----:B------:R-:W-:Y:S01]  /*6960*/  UIADD3 UR22, UR4, 0x286, URZ ;  /* 0x0000028604167890 */ /* 0x000fe2000fffe03f */
[-C--:B------:R-:W-:Y:S01]  /*6970*/  FMUL.FTZ R24, R24, R0.reuse ;  /* 0x0000000018187220 */ /* 0x080fe20000410000 */
[----:B------:R-:W-:Y:S01]  /*6980*/  UMOV UR56, UR6 ;  /* 0x0000000600387c82 */ /* 0x000fe20008000000 */
[----:B------:R-:W-:Y:S01]  /*6990*/  UMOV UR57, UR7 ;  /* 0x0000000700397c82 */ /* 0x000fe20008000000 */
[----:B------:R-:W-:Y:S01]  /*69a0*/  UMOV UR23, 0x40000040 ;  /* 0x4000004000177882 */ /* 0x000fe20000000000 */
[----:B------:R-:W-:Y:S01]  /*69b0*/  HGMMA.64x16x16.F32.BF16 R184, gdesc[UR56], RZ, !UPT, gsb0 ;  /* 0x0020000038b879f0 */ /* 0x000fe2000c0018ff */
[----:B------:R-:W-:Y:S01]  /*69c0*/  UIADD3 UR58, UR4, 0x80, URZ ;  /* 0x00000080043a7890 */ /* 0x000fe2000fffe03f */
[-C--:B------:R-:W-:Y:S01]  /*69d0*/  FMUL.FTZ R25, R25, R0.reuse ;  /* 0x0000000019197220 */ /* 0x080fe20000410000 */
[----:B------:R-:W-:Y:S01]  /*69e0*/  UMOV UR56, UR6 ;  /* 0x0000000600387c82 */ /* 0x000fe20008000000 */
[----:B------:R-:W-:Y:S01]  /*69f0*/  UMOV UR57, UR7 ;  /* 0x0000000700397c82 */ /* 0x000fe20008000000 */
[----:B------:R-:W-:Y:S01]  /*6a00*/  UMOV UR59, 0x40000040 ;  /* 0x40000040003b7882 */ /* 0x000fe20000000000 */
        /* <DEDUP_REMOVED lines=54> */
[----:B------:R-:W-:Y:S01]  /*6d70*/  UIADD3 UR58, UR4, 0x100, URZ ;  /* 0x00000100043a7890 */ /* 0x000fe2000fffe03f */
[-C--:B------:R-:W-:Y:S01]  /*6d80*/  FMUL.FTZ R101, R101, R0.reuse ;  /* 0x0000000065657220 */ /* 0x080fe20000410000 */
[----:B------:R-:W-:Y:S01]  /*6d90*/  UMOV UR56, UR6 ;  /* 0x0000000600387c82 */ /* 0x000fe20008000000 */
[----:B------:R-:W-:Y:S01]  /*6da0*/  UMOV UR57, UR7 ;  /* 0x0000000700397c82 */ /* 0x000fe20008000000 */
        /* <DEDUP_REMOVED lines=103> */
[----:B------:R-:W-:Y:S02]  /*7420*/  R2UR UR6, R10 ;  /* 0x000000000a0672ca */ /* 0x000fe400000e0000 */
[----:B------:R-:W-:Y:S01]  /*7430*/  R2UR UR7, R11 ;  /* 0x000000000b0772ca */ /* 0x000fe200000e0000 */
        /* <DEDUP_REMOVED lines=35> */
[----:B------:R-:W-:Y:S01]  /*7670*/  UIADD3 UR14, UR4, 0x282, URZ ;  /* 0x00000282040e7890 */ /* 0x000fe2000fffe03f */
        /* <DEDUP_REMOVED lines=127> */
[----:B------:R-:W-:Y:S02]  /*7e70*/  R2UR UR14, R8 ;  /* 0x00000000080e72ca */ /* 0x000fe400000e0000 */
[----:B------:R-:W-:-:S11]  /*7e80*/  R2UR UR15, R9 ;  /* 0x00000000090f72ca */ /* 0x000fd600000e0000 */
[----:B------:R-:W-:Y:S02]  /*7e90*/  UMOV UR56, UR14 ;  /* 0x0000000e00387c82 */ /* 0x000fe40008000000 */
[----:B------:R-:W-:Y:S01]  /*7ea0*/  UMOV UR57, UR15 ;  /* 0x0000000f00397c82 */ /* 0x000fe20008000000 */
[----:B------:R-:W-:Y:S01]  /*7eb0*/  UMOV UR5, UR15 ;  /* 0x0000000f00057c82 */ /* 0x000fe20008000000 */
        /* <DEDUP_REMOVED lines=221> */
[----:B------:R-:W-:Y:S01]  /*8c90*/  UMOV UR4, UR14 ;  /* 0x0000000e00047c82 */ /* 0x000fe20008000000 */
        /* <DEDUP_REMOVED lines=16> */
.L_x_193:
[----:B------:R-:W-:Y:S02]  /*8da0*/  R2UR UR5, R228 ;  /* 0x00000000e40572ca */ /* 0x000fe400000e0000 */
[----:B------:R-:W-:-:S11]  /*8db0*/  R2UR UR4, R5 ;  /* 0x00000000050472ca */ /* 0x000fd600000e0000 */
[----:B------:R-:W-:Y:S02]  /*8dc0*/  IMAD.U32 R0, RZ, RZ, UR5 ;  /* 0x00000005ff007e24 */ /* 0x000fe4000f8e00ff */
[----:B------:R-:W-:-:S03]  /*8dd0*/  ULEA UR4, UR61, UR4, 0x3 ;  /* 0x000000043d047291 */ /* 0x000fc6000f8e183f */
[----:B------:R-:W-:-:S06]  /*8de0*/  SHF.L.U32 R0, R0, 0x1f, RZ ;  /* 0x0000001f00007819 */ /* 0x000fcc00000006ff */
[----:B------:R2:W3:Y:S01]  /*8df0*/  SYNCS.PHASECHK.TRANS64.TRYWAIT P1, [UR4+0x38850], R0 ;  /* 0x03885000ff0075a7 */ /* 0x0004e20008020144 */
[----:B------:R-:W-:Y:S05]  /*8e00*/  @!P0 BRA `(.L_x_194) ;  /* 0x0000000000048947 */ /* 0x000fea0003800000 */
[----:B------:R-:W-:Y:S01]  /*8e10*/  BPT.TRAP 0x1 ;  /* 0x000000040000795c */ /* 0x000fe20000300000 */
.L_x_194:
[----:B---3--:R-:W-:Y:S05]  /*8e20*/  @P1 BRA `(.L_x_195) ;  /* 0x0000000000081947 */ /* 0x008fea0003800000 */
[----:B------:R-:W3:Y:S02]  /*8e30*/  SYNCS.PHASECHK.TRANS64.TRYWAIT P1, [UR4+0x38850], R0 ;  /* 0x03885000ff0075a7 */ /* 0x000ee40008020144 */
[----:B---3--:R-:W-:Y:S05]  /*8e40*/  @!P1 BRA `(.L_x_196) ;  /* 0x000000d4003c9947 */ /* 0x008fea0003800000 */
.L_x_195:
[----:B------:R-:W-:Y:S01]  /*8e50*/  R2UR UR5, R5 ;  /* 0x00000000050572ca */ /* 0x000fe200000e0000 */
[----:B------:R-:W-:Y:S01]  /*8e60*/  WARPGROUP.ARRIVE ;  /* 0x00000000000079c5 */ /* 0x000fe20000000000 */
[----:B------:R-:W-:-:S11]  /*8e70*/  UMOV UR7, 0x40000040 ;  /* 0x4000004000077882 */ /* 0x000fd60000000000 */
        /* <DEDUP_REMOVED lines=34> */
.L_x_197:
[----:B--23--:R-:W-:Y:S01]  /*90a0*/  FMUL.FTZ R0, R184, UR60 ;  /* 0x0000003cb8007c20 */ /* 0x00cfe20008410000 */
        /* <DEDUP_REMOVED lines=14> */
[----:B------:R-:W-:Y:S01]  /*9190*/  FMUL.FTZ R160, R161, UR60 ;  /* 0x0000003ca1a07c20 */ /* 0x000fe20008410000 */
[----:B------:R-:W-:Y:S01]  /*91a0*/  FMUL.FTZ R161, R164, UR60 ;  /* 0x0000003ca4a17c20 */ /* 0x000fe20008410000 */
[----:B------:R-:W-:Y:S01]  /*91b0*/  FMUL.FTZ R164, R165, UR60 ;  /* 0x0000003ca5a47c20 */ /* 0x000fe20008410000 */
[----:B------:R-:W-:Y:S01]  /*91c0*/  FMUL.FTZ R152, R152, UR60 ;  /* 0x0000003c98987c20 */ /* 0x000fe20008410000 */
[----:B------:R-:W-:Y:S01]  /*91d0*/  FMUL.FTZ R153, R153, UR60 ;  /* 0x0000003c99997c20 */ /* 0x000fe20008410000 */
[----:B------:R-:W-:Y:S01]  /*91e0*/  FMUL.FTZ R156, R156, UR60 ;  /* 0x0000003c9c9c7c20 */ /* 0x000fe20008410000 */
[----:B------:R-:W-:Y:S01]  /*91f0*/  FMUL.FTZ R157, R157, UR60 ;  /* 0x0000003c9d9d7c20 */ /* 0x000fe20008410000 */
[----:B------:R-:W3:Y:S01]  /*9200*/  MUFU.TANH R184, R184 ;  /* 0x000000b800b87308 */ /* 0x000ee20000002400 */
[----:B01----:R-:W-:Y:S01]  /*9210*/  FMNMX.FTZ R3, R0, R227, !PT ;  /* 0x000000e300037209 */ /* 0x003fe20007810000 */
        /* <DEDUP_REMOVED lines=14> */
[----:B------:R-:W1:Y:S01]  /*9300*/  MUFU.TANH R176, R176 ;  /* 0x000000b000b07308 */ /* 0x000e620000002400 */
[----:B---3--:R-:W-:Y:S01]  /*9310*/  FMNMX.FTZ R3, R184, R3, !PT ;  /* 0x00000003b8037209 */ /* 0x008fe20007810000 */
[----:B------:R-:W-:Y:S01]  /*9320*/  FMUL.FTZ R162, R162, UR60 ;  /* 0x0000003ca2a27c20 */ /* 0x000fe20008410000 */
[----:B------:R-:W-:Y:S01]  /*9330*/  FMUL.FTZ R163, R163, UR60 ;  /* 0x0000003ca3a37c20 */ /* 0x000fe20008410000 */
[----:B------:R-:W-:Y:S01]  /*9340*/  FMUL.FTZ R166, R166, UR60 ;  /* 0x0000003ca6a67c20 */ /* 0x000fe20008410000 */
[----:B------:R-:W-:Y:S01]  /*9350*/  FMUL.FTZ R167, R167, UR60 ;  /* 0x0000003ca7a77c20 */ /* 0x000fe20008410000 */
[----:B------:R-:W-:Y:S01]  /*9360*/  FMUL.FTZ R154, R154, UR60 ;  /* 0x0000003c9a9a7c20 */ /* 0x000fe20008410000 */
[----:B------:R-:W-:Y:S01]  /*9370*/  FMUL.FTZ R155, R155, UR60 ;  /* 0x0000003c9b9b7c20 */ /* 0x000fe20008410000 */
[----:B------:R-:W2:Y:S01]  /*9380*/  MUFU.TANH R188, R188 ;  /* 0x000000bc00bc7308 */ /* 0x000ea20000002400 */
[----:B0-----:R-:W-:Y:S01]  /*9390*/  FMNMX.FTZ R3, R185, R3, !PT ;  /* 0x00000003b9037209 */ /* 0x001fe20007810000 */
[----:B------:R-:W-:Y:S01]  /*93a0*/  FMUL.FTZ R158, R158, UR60 ;  /* 0x0000003c9e9e7c20 */ /* 0x000fe20008410000 */
[----:B------:R-:W-:Y:S01]  /*93b0*/  FMUL.FTZ R159, R159, UR60 ;  /* 0x0000003c9f9f7c20 */ /* 0x000fe20008410000 */
[----:B------:R-:W-:Y:S01]  /*93c0*/  ULDC UR5, c[0x0][0x988] ;  /* 0x0002620000057ab9 */ /* 0x000fe20000000800 */
[----:B------:R-:W-:-:S02]  /*93d0*/  R2UR UR6, R229 ;  /* 0x00000000e50672ca */ /* 0x000fc400000e0000 */
[----:B------:R-:W-:Y:S01]  /*93e0*/  R2UR UR7, R6 ;  /* 0x00000000060772ca */ /* 0x000fe200000e0000 */
[----:B------:R-:W0:Y:S01]  /*93f0*/  MUFU.TANH R177, R177 ;  /* 0x000000b100b17308 */ /* 0x000e220000002400 */
[----:B-1----:R-:W-:-:S07]  /*9400*/  FMNMX.FTZ R3, R176, R3, !PT ;  /* 0x00000003b0037209 */ /* 0x002fce0007810000 */
[----:B------:R-:W1:Y:S01]  /*9410*/  MUFU.TANH R180, R180 ;  /* 0x000000b400b47308 */ /* 0x000e620000002400 */
[----:B--2---:R-:W-:Y:S01]  /*9420*/  FMNMX.FTZ R3, R188, R3, !PT ;  /* 0x00000003bc037209 */ /* 0x004fe20007810000 */
[----:B------:R-:W-:-:S04]  /*9430*/  UIADD3 UR6, UR6, 0x38840, URZ ;  /* 0x0003884006067890 */ /* 0x000fc8000fffe03f */
[----:B------:R-:W-:Y:S02]  /*9440*/  UPRMT UR6, UR7, 0x654, UR6 ;  /* 0x0000065407067896 */ /* 0x000fe40008000006 */
[----:B------:R-:W2:Y:S01]  /*9450*/  MUFU.TANH R168, R168 ;  /* 0x000000a800a87308 */ /* 0x000ea20000002400 */
[----:B0-----:R-:W-:-:S06]  /*9460*/  FMNMX.FTZ R3, R177, R3, !PT ;  /* 0x00000003b1037209 */ /* 0x001fcc0007810000 */
[----:B------:R-:W-:Y:S01]  /*9470*/  SYNCS.ARRIVE.TRANS64.RED.A1T0 RZ, [UR6], RZ ;  /* 0x000000ffffff79a7 */ /* 0x000fe20008100406 */
[----:B------:R-:W0:Y:S01]  /*9480*/  MUFU.TANH R169, R169 ;  /* 0x000000a900a97308 */ /* 0x000e220000002400 */
[----:B-1----:R-:W-:-:S07]  /*9490*/  FMNMX.FTZ R3, R180, R3, !PT ;  /* 0x00000003b4037209 */ /* 0x002fce0007810000 */
[----:B------:R-:W1:Y:S01]  /*94a0*/  MUFU.TANH R172, R172 ;  /* 0x000000ac00ac7308 */ /* 0x000e620000002400 */
[----:B--2---:R-:W-:-:S07]  /*94b0*/  FMNMX.FTZ R3, R168, R3, !PT ;  /* 0x00000003a8037209 */ /* 0x004fce0007810000 */
[----:B------:R-:W2:Y:S01]  /*94c0*/  MUFU.TANH R173, R173 ;  /* 0x000000ad00ad7308 */ /* 0x000ea20000002400 */
[----:B0-----:R-:W-:-:S07]  /*94d0*/  FMNMX.FTZ R3, R169, R3, !PT ;  /* 0x00000003a9037209 */ /* 0x001fce0007810000 */
        /* <DEDUP_REMOVED lines=19> */
[----:B-1----:R-:W-:-:S05]  /*9610*/  FMNMX.FTZ R4, R157, R3, !PT ;  /* 0x000000039d047209 */ /* 0x002fca0007810000 */
[----:B------:R-:W1:Y:S02]  /*9620*/  SHFL.BFLY PT, R3, R4, 0x2, 0x1f ;  /* 0x0c401f0004037f89 */ /* 0x000e6400000e0000 */
[----:B------:R-:W3:Y:S08]  /*9630*/  MUFU.TANH R187, R187 ;  /* 0x000000bb00bb7308 */ /* 0x000ef00000002400 */
[----:B------:R-:W4:Y:S08]  /*9640*/  MUFU.TANH R189, R189 ;  /* 0x000000bd00bd7308 */ /* 0x000f300000002400 */
[----:B------:R-:W5:Y:S01]  /*9650*/  MUFU.TANH R178, R178 ;  /* 0x000000b200b27308 */ /* 0x000f620000002400 */
[----:B-1----:R-:W-:-:S07]  /*9660*/  FMNMX.FTZ R4, R4, R3, !PT ;  /* 0x0000000304047209 */ /* 0x002fce0007810000 */
[----:B------:R-:W1:Y:S01]  /*9670*/  MUFU.TANH R179, R179 ;  /* 0x000000b300b37308 */ /* 0x000e620000002400 */
[----:B------:R-:W2:Y:S07]  /*9680*/  SHFL.BFLY PT, R3, R4, 0x1, 0x1f ;  /* 0x0c201f0004037f89 */ /* 0x000eae00000e0000 */
[----:B------:R-:W1:Y:S08]  /*9690*/  MUFU.TANH R182, R182 ;  /* 0x000000b600b67308 */ /* 0x000e700000002400 */
[----:B------:R-:W1:Y:S08]  /*96a0*/  MUFU.TANH R183, R183 ;  /* 0x000000b700b77308 */ /* 0x000e700000002400 */
[----:B------:R-:W1:Y:S01]  /*96b0*/  MUFU.TANH R170, R170 ;  /* 0x000000aa00aa7308 */ /* 0x000e620000002400 */
[----:B--2---:R-:W-:-:S02]  /*96c0*/  FMNMX.FTZ R4, R4, R3, !PT ;  /* 0x0000000304047209 */ /* 0x004fc40007810000 */
[----:B------:R-:W-:-:S05]  /*96d0*/  FMNMX.FTZ R3, R165, R21, !PT ;  /* 0x00000015a5037209 */ /* 0x000fca0007810000 */
[----:B------:R-:W2:Y:S01]  /*96e0*/  MUFU.TANH R171, R171 ;  /* 0x000000ab00ab7308 */ /* 0x000ea20000002400 */
[----:B0-----:R-:W-:Y:S01]  /*96f0*/  FMNMX.FTZ R3, R186, R3, !PT ;  /* 0x00000003ba037209 */ /* 0x001fe20007810000 */
[----:B------:R-:W-:-:S03]  /*9700*/  FADD.FTZ R193, -R4, R227 ;  /* 0x000000e304c17221 */ /* 0x000fc60000010100 */
[----:B---3--:R-:W-:Y:S01]  /*9710*/  FMNMX.FTZ R3, R187, R3, !PT ;  /* 0x00000003bb037209 */ /* 0x008fe20007810000 */
[----:B------:R-:W-:Y:S02]  /*9720*/  FMUL.FTZ R193, R193, UR5 ;  /* 0x00000005c1c17c20 */ /* 0x000fe40008410000 */
[----:B------:R-:W0:Y:S01]  /*9730*/  MUFU.TANH R174, R174 ;  /* 0x000000ae00ae7308 */ /* 0x000e220000002400 */
[----:B----4-:R-:W-:-:S04]  /*9740*/  FMNMX.FTZ R3, R189, R3, !PT ;  /* 0x00000003bd037209 */ /* 0x010fc80007810000 */
[----:B-----5:R-:W-:-:S03]  /*9750*/  FMNMX.FTZ R3, R178, R3, !PT ;  /* 0x00000003b2037209 */ /* 0x020fc60007810000 */
[----:B------:R-:W3:Y:S01]  /*9760*/  MUFU.TANH R175, R175 ;  /* 0x000000af00af7308 */ /* 0x000ee20000002400 */
[----:B-1----:R-:W-:-:S04]  /*9770*/  FMNMX.FTZ R3, R179, R3, !PT ;  /* 0x00000003b3037209 */ /* 0x002fc80007810000 */
[----:B------:R-:W-:-:S03]  /*9780*/  FMNMX.FTZ R3, R182, R3, !PT ;  /* 0x00000003b6037209 */ /* 0x000fc60007810000 */
[----:B------:R-:W1:Y:S01]  /*9790*/  MUFU.TANH R162, R162 ;  /* 0x000000a200a27308 */ /* 0x000e620000002400 */
[----:B------:R-:W-:-:S04]  /*97a0*/  FMNMX.FTZ R3, R183, R3, !PT ;  /* 0x00000003b7037209 */ /* 0x000fc80007810000 */
[----:B------:R-:W-:-:S03]  /*97b0*/  FMNMX.FTZ R3, R170, R3, !PT ;  /* 0x00000003aa037209 */ /* 0x000fc60007810000 */
[----:B------:R-:W4:Y:S01]  /*97c0*/  MUFU.TANH R163, R163 ;  /* 0x000000a300a37308 */ /* 0x000f220000002400 */
[----:B--2---:R-:W-:-:S04]  /*97d0*/  FMNMX.FTZ R3, R171, R3, !PT ;  /* 0x00000003ab037209 */ /* 0x004fc80007810000 */
[----:B0-----:R-:W-:-:S03]  /*97e0*/  FMNMX.FTZ R3, R174, R3, !PT ;  /* 0x00000003ae037209 */ /* 0x001fc60007810000 */
[----:B------:R-:W0:Y:S01]  /*97f0*/  MUFU.TANH R166, R166 ;  /* 0x000000a600a67308 */ /* 0x000e220000002400 */
[----:B---3--:R-:W-:-:S04]  /*9800*/  FMNMX.FTZ R3, R175, R3, !PT ;  /* 0x00000003af037209 */ /* 0x008fc80007810000 */
[----:B-1----:R-:W-:-:S03]  /*9810*/  FMNMX.FTZ R3, R162, R3, !PT ;  /* 0x00000003a2037209 */ /* 0x002fc60007810000 */
[----:B------:R-:W1:Y:S01]  /*9820*/  MUFU.TANH R167, R167 ;  /* 0x000000a700a77308 */ /* 0x000e620000002400 */
[----:B----4-:R-:W-:-:S07]  /*9830*/  FMNMX.FTZ R3, R163, R3, !PT ;  /* 0x00000003a3037209 */ /* 0x010fce0007810000 */
[----:B------:R-:W2:Y:S01]  /*9840*/  MUFU.TANH R154, R154 ;  /* 0x0000009a009a7308 */ /* 0x000ea20000002400 */
[----:B0-----:R-:W-:-:S07]  /*9850*/  FMNMX.FTZ R3, R166, R3, !PT ;  /* 0x00000003a6037209 */ /* 0x001fce0007810000 */
[----:B------:R-:W0:Y:S01]  /*9860*/  MUFU.TANH R155, R155 ;  /* 0x0000009b009b7308 */ /* 0x000e220000002400 */
[----:B-1----:R-:W-:-:S07]  /*9870*/  FMNMX.FTZ R3, R167, R3, !PT ;  /* 0x00000003a7037209 */ /* 0x002fce0007810000 */
[----:B------:R-:W1:Y:S01]  /*9880*/  MUFU.TANH R158, R158 ;  /* 0x0000009e009e7308 */ /* 0x000e620000002400 */
[----:B--2---:R-:W-:-:S07]  /*9890*/  FMNMX.FTZ R3, R154, R3, !PT ;  /* 0x000000039a037209 */ /* 0x004fce0007810000 */
[----:B------:R-:W2:Y:S01]  /*98a0*/  MUFU.TANH R159, R159 ;  /* 0x0000009f009f7308 */ /* 0x000ea20000002400 */
[----:B0-----:R-:W-:-:S04]  /*98b0*/  FMNMX.FTZ R3, R155, R3, !PT ;  /* 0x000000039b037209 */ /* 0x001fc80007810000 */
[----:B-1----:R-:W-:-:S04]  /*98c0*/  FMNMX.FTZ R3, R158, R3, !PT ;  /* 0x000000039e037209 */ /* 0x002fc80007810000 */
[----:B--2---:R-:W-:-:S05]  /*98d0*/  FMNMX.FTZ R3, R159, R3, !PT ;  /* 0x000000039f037209 */ /* 0x004fca0007810000 */
[----:B------:R-:W0:Y:S02]  /*98e0*/  SHFL.BFLY PT, R190, R3, 0x2, 0x1f ;  /* 0x0c401f0003be7f89 */ /* 0x000e2400000e0000 */
[----:B0-----:R-:W-:-:S05]  /*98f0*/  FMNMX.FTZ R3, R3, R190, !PT ;  /* 0x000000be03037209 */ /* 0x001fca0007810000 */
[----:B------:R-:W0:Y:S02]  /*9900*/  SHFL.BFLY PT, R190, R3, 0x1, 0x1f ;  /* 0x0c201f0003be7f89 */ /* 0x000e2400000e0000 */
[----:B0-----:R-:W-:-:S05]  /*9910*/  FMNMX.FTZ R3, R3, R190, !PT ;  /* 0x000000be03037209 */ /* 0x001fca0007810000 */
[----:B------:R-:W-:Y:S01]  /*9920*/  FADD.FTZ R192, -R3, R21 ;  /* 0x0000001503c07221 */ /* 0x000fe20000010100 */
[----:B------:R-:W-:-:S03]  /*9930*/  FMUL.FTZ R21, R4, UR5 ;  /* 0x0000000504157c20 */ /* 0x000fc60008410000 */
[----:B------:R-:W-:Y:S01]  /*9940*/  FMUL.FTZ R192, R192, UR5 ;  /* 0x00000005c0c07c20 */ /* 0x000fe20008410000 */
[--C-:B------:R-:W-:Y:S01]  /*9950*/  FFMA.FTZ R190, R0, UR5, -R21.reuse ;  /* 0x0000000500be7c23 */ /* 0x100fe20008010815 */
        /* <DEDUP_REMOVED lines=18> */
[----:B------:R-:W-:Y:S01]  /*9a80*/  FFMA.FTZ R21, R157, UR5, -R21 ;  /* 0x000000059d157c23 */ /* 0x000fe20008010815 */
[----:B------:R-:W-:Y:S01]  /*9a90*/  FMUL.FTZ R157, R3, UR5 ;  /* 0x00000005039d7c20 */ /* 0x000fe20008410000 */
[----:B------:R-:W-:Y:S03]  /*9aa0*/  MUFU.EX2 R0, R193 ;  /* 0x000000c100007308 */ /* 0x000fe60000000800 */
        /* <DEDUP_REMOVED lines=22> */
[----:B0-----:R-:W-:Y:S01]  /*9c10*/  FFMA.FTZ R17, R0, R17, R190 ;  /* 0x0000001100117223 */ /* 0x001fe200000100be */
[----:B------:R-:W-:-:S06]  /*9c20*/  FFMA.FTZ R195, R159, UR5, -R157 ;  /* 0x000000059fc37c23 */ /* 0x000fcc000801089d */
[----:B------:R-:W0:Y:S08]  /*9c30*/  MUFU.EX2 R191, R191 ;  /* 0x000000bf00bf7308 */ /* 0x000e300000000800 */
[----:B------:R-:W2:Y:S01]  /*9c40*/  MUFU.EX2 R186, R186 ;  /* 0x000000ba00ba7308 */ /* 0x000ea20000000800 */
[----:B-1----:R-:W-:-:S07]  /*9c50*/  FFMA.FTZ R7, R2, R7, R165 ;  /* 0x0000000702077223 */ /* 0x002fce00000100a5 */
[----:B------:R-:W1:Y:S01]  /*9c60*/  MUFU.EX2 R184, R184 ;  /* 0x000000b800b87308 */ /* 0x000e620000000800 */
[----:B0-----:R-:W-:-:S07]  /*9c70*/  FADD.FTZ R17, R191, R17 ;  /* 0x00000011bf117221 */ /* 0x001fce0000010000 */
[----:B------:R-:W0:Y:S01]  /*9c80*/  MUFU.EX2 R187, R187 ;  /* 0x000000bb00bb7308 */ /* 0x000e220000000800 */
[----:B--2---:R-:W-:-:S07]  /*9c90*/  FADD.FTZ R157, R186, R7 ;  /* 0x00000007ba9d7221 */ /* 0x004fce0000010000 */
[----:B------:R-:W2:Y:S01]  /*9ca0*/  MUFU.EX2 R185, R185 ;  /* 0x000000b900b97308 */ /* 0x000ea20000000800 */
[----:B-1----:R-:W-:-:S07]  /*9cb0*/  FADD.FTZ R7, R184, R17 ;  /* 0x00000011b8077221 */ /* 0x002fce0000010000 */
        /* <DEDUP_REMOVED lines=65> */
[----:B-1----:R-:W-:Y:S01]  /*a0d0*/  FADD.FTZ R157, R158, R17 ;  /* 0x000000119e9d7221 */ /* 0x002fe20000010000 */
[----:B0-----:R-:W-:-:S03]  /*a0e0*/  FADD.FTZ R17, R21, R7 ;  /* 0x0000000715117221 */ /* 0x001fc60000010000 */
[----:B--2---:R-:W-:Y:S01]  /*a0f0*/  FADD.FTZ R7, R195, R157 ;  /* 0x0000009dc3077221 */ /* 0x004fe20000010000 */
[----:B------:R-:W-:Y:S06]  /*a100*/  @!P0 BRA `(.L_x_198) ;  /* 0x0000000000048947 */ /* 0x000fec0003800000 */
[----:B------:R-:W-:Y:S01]  /*a110*/  BPT.TRAP 0x1 ;  /* 0x000000040000795c */ /* 0x000fe20000300000 */
.L_x_198:
[----:B------:R-:W-:Y:S01]  /*a120*/  R2UR UR10, R22 ;  /* 0x00000000160a72ca */ /* 0x000fe200000e0000 */
[----:B------:R-:W-:Y:S01]  /*a130*/  UIADD3 UR4, UR4, 0x38860, URZ ;  /* 0x0003886004047890 */ /* 0x000fe2000fffe03f */
[----:B------:R-:W-:Y:S01]  /*a140*/  R2UR UR7, R20 ;  /* 0x00000000140772ca */ /* 0x000fe200000e0000 */
[----:B------:R-:W-:Y:S01]  /*a150*/  UMOV UR61, UR38 ;  /* 0x00000026003d7c82 */ /* 0x000fe20008000000 */
[----:B------:R-:W-:Y:S01]  /*a160*/  R2UR UR6, R6 ;  /* 0x00000000060672ca */ /* 0x000fe200000e0000 */
[----:B------:R-:W-:Y:S01]  /*a170*/  IMAD.MOV.U32 R227, RZ, RZ, R4 ;  /* 0x000000ffffe37224 */ /* 0x000fe200078e0004 */
[----:B------:R-:W-:Y:S01]  /*a180*/  F2FP.BF16.F32.PACK_AB R194, R21, R156 ;  /* 0x0000009c15c2723e */ /* 0x000fe200000010ff */
[----:B------:R-:W-:Y:S01]  /*a190*/  IMAD.MOV.U32 R21, RZ, RZ, R3 ;  /* 0x000000ffff157224 */ /* 0x000fe200078e0003 */
[----:B------:R-:W-:Y:S02]  /*a1a0*/  F2FP.BF16.F32.PACK_AB R208, R191, R190 ;  /* 0x000000bebfd0723e */ /* 0x000fe400000010ff */
[----:B------:R-:W-:-:S02]  /*a1b0*/  F2FP.BF16.F32.PACK_AB R209, R186, R165 ;  /* 0x000000a5bad1723e */ /* 0x000fc400000010ff */
[----:B------:R-:W-:Y:S02]  /*a1c0*/  F2FP.BF16.F32.PACK_AB R210, R185, R184 ;  /* 0x000000b8b9d2723e */ /* 0x000fe400000010ff */
[----:B------:R-:W-:Y:S01]  /*a1d0*/  F2FP.BF16.F32.PACK_AB R211, R189, R187 ;  /* 0x000000bbbdd3723e */ /* 0x000fe200000010ff */
[----:B------:R-:W-:Y:S01]  /*a1e0*/  UISETP.GT.AND UP0, UPT, UR7, UR10, UPT ;  /* 0x0000000a0700728c */ /* 0x000fe2000bf04270 */
[----:B------:R-:W-:Y:S01]  /*a1f0*/  F2FP.BF16.F32.PACK_AB R204, R188, R176 ;  /* 0x000000b0bccc723e */ /* 0x000fe200000010ff */
[----:B------:R-:W-:Y:S01]  /*a200*/  UPRMT UR4, UR6, 0x654, UR4 ;  /* 0x0000065406047896 */ /* 0x000fe20008000004 */
[----:B------:R-:W-:Y:S02]  /*a210*/  R2UR UR6, R16 ;  /* 0x00000000100672ca */ /* 0x000fe400000e0000 */
[----:B------:R-:W-:Y:S02]  /*a220*/  F2FP.BF16.F32.PACK_AB R205, R179, R178 ;  /* 0x000000b2b3cd723e */ /* 0x000fe400000010ff */
[----:B------:R-:W-:-:S02]  /*a230*/  PLOP3.LUT P1, PT, PT, PT, UP0, 0x80, 0x0 ;  /* 0x000000000000781c */ /* 0x000fc40003f2f008 */
[----:B------:R-:W-:Y:S02]  /*a240*/  F2FP.BF16.F32.PACK_AB R206, R180, R177 ;  /* 0x000000b1b4ce723e */ /* 0x000fe400000010ff */
[----:B------:R-:W-:Y:S01]  /*a250*/  SYNCS.ARRIVE.TRANS64.RED.A1T0 RZ, [UR4], RZ ;  /* 0x000000ffffff79a7 */ /* 0x000fe20008100404 */
[----:B------:R-:W-:Y:S01]  /*a260*/  UIADD3 UR4, UR7, -0x1, URZ ;  /* 0xffffffff07047890 */ /* 0x000fe2000fffe03f */
[----:B------:R-:W-:Y:S02]  /*a270*/  F2FP.BF16.F32.PACK_AB R207, R183, R182 ;  /* 0x000000b6b7cf723e */ /* 0x000fe400000010ff */
[----:B------:R-:W-:Y:S01]  /*a280*/  F2FP.BF16.F32.PACK_AB R200, R169, R168 ;  /* 0x000000a8a9c8723e */ /* 0x000fe200000010ff */
[----:B------:R-:W-:Y:S01]  /*a290*/  IMAD.U32 R228, RZ, RZ, UR6 ;  /* 0x00000006ffe47e24 */ /* 0x000fe2000f8e00ff */
[----:B------:R-:W-:Y:S01]  /*a2a0*/  F2FP.BF16.F32.PACK_AB R201, R171, R170 ;  /* 0x000000aaabc9723e */ /* 0x000fe200000010ff */
[----:B------:R-:W-:Y:S01]  /*a2b0*/  IMAD.U32 R20, RZ, RZ, UR4 ;  /* 0x00000004ff147e24 */ /* 0x000fe2000f8e00ff */
[----:B------:R-:W-:-:S02]  /*a2c0*/  F2FP.BF16.F32.PACK_AB R202, R173, R172 ;  /* 0x000000acadca723e */ /* 0x000fc400000010ff */
[----:B------:R-:W-:Y:S02]  /*a2d0*/  F2FP.BF16.F32.PACK_AB R203, R175, R174 ;  /* 0x000000aeafcb723e */ /* 0x000fe400000010ff */
[----:B------:R-:W-:Y:S02]  /*a2e0*/  F2FP.BF16.F32.PACK_AB R196, R160, R181 ;  /* 0x000000b5a0c4723e */ /* 0x000fe400000010ff */
[----:B------:R-:W-:Y:S02]  /*a2f0*/  F2FP.BF16.F32.PACK_AB R197, R163, R162 ;  /* 0x000000a2a3c5723e */ /* 0x000fe400000010ff */
[----:B------:R-:W-:Y:S02]  /*a300*/  F2FP.BF16.F32.PACK_AB R198, R164, R161 ;  /* 0x000000a1a4c6723e */ /* 0x000fe400000010ff */
[----:B------:R-:W-:Y:S02]  /*a310*/  F2FP.BF16.F32.PACK_AB R199, R167, R166 ;  /* 0x000000a6a7c7723e */ /* 0x000fe400000010ff */
[----:B------:R-:W-:-:S02]  /*a320*/  F2FP.BF16.F32.PACK_AB R192, R153, R152 ;  /* 0x0000009899c0723e */ /* 0x000fc400000010ff */
[----:B------:R-:W-:Y:S02]  /*a330*/  F2FP.BF16.F32.PACK_AB R193, R155, R154 ;  /* 0x0000009a9bc1723e */ /* 0x000fe400000010ff */
[----:B------:R-:W-:Y:S01]  /*a340*/  F2FP.BF16.F32.PACK_AB R195, R195, R158 ;  /* 0x0000009ec3c3723e */ /* 0x000fe200000010ff */
[----:B------:R-:W-:Y:S06]  /*a350*/  @P1 BRA `(.L_x_199) ;  /* 0xffffffc000e41947 */ /* 0x000fec000383ffff */
.L_x_188:
        /* <DEDUP_REMOVED lines=131> */
.L_x_200:
[----:B------:R-:W-:Y:S01]  /*ab90*/  R2UR UR4, R16 ;  /* 0x00000000100472ca */ /* 0x000fe200000e0000 */
[----:B------:R-:W-:-:S04]  /*aba0*/  IMAD.U32 R12, RZ, RZ, UR38 ;  /* 0x00000026ff0c7e24 */ /* 0x000fc8000f8e00ff */
[----:B------:R-:W-:-:S08]  /*abb0*/  IMAD R12, R12, 0x8, R5 ;  /* 0x000000080c0c7824 */ /* 0x000fd000078e0205 */
[----:B------:R-:W-:-:S05]  /*abc0*/  IMAD.U32 R9, RZ, RZ, UR4 ;  /* 0x00000004ff097e24 */ /* 0x000fca000f8e00ff */
[----:B------:R-:W-:-:S04]  /*abd0*/  SHF.L.U32 R9, R9, 0x1f, RZ ;  /* 0x0000001f09097819 */ /* 0x000fc800000006ff */
[----:B------:R0:W1:Y:S01]  /*abe0*/  SYNCS.PHASECHK.TRANS64.TRYWAIT P1, [R12+URZ+0x38850], R9 ;  /* 0x038850090c0075a7 */ /* 0x000062000802017f */
[----:B------:R-:W-:Y:S05]  /*abf0*/  @!P0 BRA `(.L_x_201) ;  /* 0x0000000000048947 */ /* 0x000fea0003800000 */
[----:B------:R-:W-:Y:S01]  /*ac00*/  BPT.TRAP 0x1 ;  /* 0x000000040000795c */ /* 0x000fe20000300000 */
.L_x_201:
[----:B------:R-:W-:-:S05]  /*ac10*/  VIADD R5, R5, 0x400 ;  /* 0x0000040005057836 */ /* 0x000fca0000000000 */
[----:B------:R-:W-:-:S04]  /*ac20*/  SHF.R.U32.HI R5, RZ, 0x4, R5 ;  /* 0x00000004ff057819 */ /* 0x000fc80000011605 */
[----:B------:R-:W-:Y:S01]  /*ac30*/  LOP3.LUT R5, R5, 0x3fff, RZ, 0xc0, !PT ;  /* 0x00003fff05057812 */ /* 0x000fe200078ec0ff */
[----:B-1----:R-:W-:Y:S06]  /*ac40*/  @P1 BRA `(.L_x_202) ;  /* 0x0000000000081947 */ /* 0x002fec0003800000 */
[----:B------:R-:W1:Y:S02]  /*ac50*/  SYNCS.PHASECHK.TRANS64.TRYWAIT P1, [R12+URZ+0x38850], R9 ;  /* 0x038850090c0075a7 */ /* 0x000e64000802017f */
[----:B-1----:R-:W-:Y:S05]  /*ac60*/  @!P1 BRA `(.L_x_203) ;  /* 0x000000b400cc9947 */ /* 0x002fea0003800000 */
.L_x_202:
[----:B------:R-:W-:Y:S01]  /*ac70*/  LOP3.LUT R5, R5, 0x2800000, RZ, 0xfc, !PT ;  /* 0x0280000005057812 */ /* 0x000fe200078efcff */
[----:B------:R-:W-:Y:S01]  /*ac80*/  IMAD.U32 R8, RZ, RZ, UR38 ;  /* 0x00000026ff087e24 */ /* 0x000fe2000f8e00ff */
[----:B------:R-:W-:Y:S05]  /*ac90*/  WARPSYNC.ALL ;  /* 0x0000000000007948 */ /* 0x000fea0003800000 */
[----:B------:R-:W-:Y:S01]  /*aca0*/  IMAD R8, R8, 0xa00, R5 ;  /* 0x00000a0008087824 */ /* 0x000fe200078e0205 */
[----:B------:R-:W-:Y:S01]  /*acb0*/  WARPGROUP.ARRIVE ;  /* 0x00000000000079c5 */ /* 0x000fe20000000000 */
[----:B01----:R-:W-:Y:S01]  /*acc0*/  IMAD.MOV.U32 R9, RZ, RZ, 0x40000040 ;  /* 0x40000040ff097424 */ /* 0x003fe200078e00ff */
[----:B------:R-:W0:Y:S01]  /*acd0*/  SHFL.BFLY PT, R0, R17, 0x2, 0x1f ;  /* 0x0c401f0011007f89 */ /* 0x000e2200000e0000 */
[C---:B------:R-:W-:Y:S01]  /*ace0*/  VIADD R10, R8.reuse, 0x80 ;  /* 0x00000080080a7836 */ /* 0x040fe20000000000 */
[----:B------:R-:W-:Y:S01]  /*acf0*/  R2UR UR6, R8 ;  /* 0x00000000080672ca */ /* 0x000fe200000e0000 */
[----:B------:R-:W-:Y:S01]  /*ad00*/  IMAD.MOV.U32 R11, RZ, RZ, 0x40000040 ;  /* 0x40000040ff0b7424 */ /* 0x000fe200078e00ff */
[----:B------:R-:W-:Y:S01]  /*ad10*/  R2UR UR7, R9 ;  /* 0x00000000090772ca */ /* 0x000fe200000e0000 */
[----:B------:R-:W-:Y:S01]  /*ad20*/  IMAD.MOV.U32 R9, RZ, RZ, 0x40000040 ;  /* 0x40000040ff097424 */ /* 0x000fe200078e00ff */
[----:B------:R-:W1:Y:S01]  /*ad30*/  SHFL.BFLY PT, R2, R7, 0x2, 0x1f ;  /* 0x0c401f0007027f89 */ /* 0x000e6200000e0000 */
[----:B------:R-:W-:-:S10]  /*ad40*/  IMAD.U32 R15, RZ, RZ, UR5 ;  /* 0x00000005ff0f7e24 */ /* 0x000fd4000f8e00ff */
[----:B------:R-:W-:Y:S01]  /*ad50*/  HGMMA.64x256x16.F32.BF16 R24, R208, gdesc[UR4].tnspB, R24, gsb0 ;  /* 0x43e00004d0187df0 */ /* 0x000fe20008001818 */
[----:B------:R-:W-:Y:S01]  /*ad60*/  R2UR UR6, R10 ;  /* 0x000000000a0672ca */ /* 0x000fe200000e0000 */
[----:B------:R-:W-:Y:S01]  /*ad70*/  VIADD R10, R8, 0x100 ;  /* 0x00000100080a7836 */ /* 0x000fe20000000000 */
[----:B------:R-:W-:Y:S02]  /*ad80*/  R2UR UR7, R11 ;  /* 0x000000000b0772ca */ /* 0x000fe400000e0000 */
[----:B------:R-:W-:Y:S01]  /*ad90*/  MOV R11, 0x40000040 ;  /* 0x40000040000b7802 */ /* 0x000fe20000000f00 */
[----:B0-----:R-:W-:-:S05]  /*ada0*/  FADD.FTZ R0, R0, R17 ;  /* 0x0000001100007221 */ /* 0x001fca0000010000 */
[----:B------:R-:W0:Y:S01]  /*adb0*/  SHFL.BFLY PT, R5, R0, 0x1, 0x1f ;  /* 0x0c201f0000057f89 */ /* 0x000e2200000e0000 */
[----:B-1----:R-:W-:Y:S01]  /*adc0*/  FADD.FTZ R2, R2, R7 ;  /* 0x0000000702027221 */ /* 0x002fe20000010000 */
[----:B------:R-:W-:Y:S01]  /*add0*/  IMAD.MOV.U32 R7, RZ, RZ, RZ ;  /* 0x000000ffff077224 */ /* 0x000fe200078e00ff */
[----:B------:R-:W-:Y:S02]  /*ade0*/  WARPGROUP.DEPBAR.LE gsb0, 0x0 ;  /* 0x00008000000079c5 */ /* 0x000fe40000010000 */
[----:B------:R-:W-:-:S12]  /*adf0*/  WARPGROUP.ARRIVE ;  /* 0x00000000000079c5 */ /* 0x000fd80000000000 */
[----:B------:R-:W-:Y:S01]  /*ae00*/  HGMMA.64x256x16.F32.BF16 R24, R204, gdesc[UR4].tnspB, R24, gsb0 ;  /* 0x43e00004cc187df0 */ /* 0x000fe20008001818 */
[----:B------:R-:W-:Y:S01]  /*ae10*/  R2UR UR6, R10 ;  /* 0x000000000a0672ca */ /* 0x000fe200000e0000 */
[C---:B------:R-:W-:Y:S01]  /*ae20*/  VIADD R10, R8.reuse, 0x180 ;  /* 0x00000180080a7836 */ /* 0x040fe20000000000 */
[----:B------:R-:W-:Y:S01]  /*ae30*/  R2UR UR7, R11 ;  /* 0x000000000b0772ca */ /* 0x000fe200000e0000 */
[----:B------:R-:W-:Y:S02]  /*ae40*/  IMAD.MOV.U32 R11, RZ, RZ, 0x40000040 ;  /* 0x40000040ff0b7424 */ /* 0x000fe400078e00ff */
[----:B------:R-:W-:Y:S01]  /*ae50*/  VIADD R8, R8, 0x200 ;  /* 0x0000020008087836 */ /* 0x000fe20000000000 */
[----:B------:R-:W-:Y:S02]  /*ae60*/  WARPGROUP.DEPBAR.LE gsb0, 0x0 ;  /* 0x00008000000079c5 */ /* 0x000fe40000010000 */
[----:B------:R-:W-:-:S15]  /*ae70*/  WARPGROUP.ARRIVE ;  /* 0x00000000000079c5 */ /* 0x000fde0000000000 */
[----:B------:R-:W-:-:S04]  /*ae80*/  NOP ;  /* 0x0000000000007918 */ /* 0x000fc80000000000 */
[----:B------:R-:W-:Y:S01]  /*ae90*/  HGMMA.64x256x16.F32.BF16 R24, R200, gdesc[UR4].tnspB, R24, gsb0 ;  /* 0x43e00004c8187df0 */ /* 0x000fe20008001818 */
[----:B------:R-:W-:Y:S02]  /*aea0*/  R2UR UR6, R10 ;  /* 0x000000000a0672ca */ /* 0x000fe400000e0000 */
[----:B------:R-:W-:Y:S01]  /*aeb0*/  R2UR UR7, R11 ;  /* 0x000000000b0772ca */ /* 0x000fe200000e0000 */
[----:B0-----:R-:W-:Y:S01]  /*aec0*/  FADD.FTZ R11, R0, R5 ;  /* 0x00000005000b7221 */ /* 0x001fe20000010000 */
[----:B------:R-:W-:Y:S02]  /*aed0*/  IMAD.MOV.U32 R5, RZ, RZ, RZ ;  /* 0x000000ffff057224 */ /* 0x000fe400078e00ff */
[----:B------:R-:W-:Y:S02]  /*aee0*/  IMAD.MOV.U32 R0, RZ, RZ, -0x800000 ;  /* 0xff800000ff007424 */ /* 0x000fe400078e00ff */
[----:B------:R-:W-:-:S13]  /*aef0*/  FSETP.NE.FTZ.AND P1, PT, R11, RZ, PT ;  /* 0x000000ff0b00720b */ /* 0x000fda0003f35000 */
[----:B------:R-:W-:Y:S01]  /*af00*/  @P1 MUFU.RCP R7, R11 ;  /* 0x0000000b00071308 */ /* 0x000fe20000001000 */
[----:B------:R-:W-:Y:S02]  /*af10*/  WARPGROUP.DEPBAR.LE gsb0, 0x0 ;  /* 0x00008000000079c5 */ /* 0x000fe40000010000 */
[----:B------:R-:W-:-:S06]  /*af20*/  WARPGROUP.ARRIVE ;  /* 0x00000000000079c5 */ /* 0x000fcc0000000000 */
[----:B------:R-:W-:Y:S01]  /*af30*/  HGMMA.64x256x16.F32.BF16 R24, R196, gdesc[UR4].tnspB, R24, gsb0 ;  /* 0x43e00004c4187df0 */ /* 0x000fe20008001818 */
[----:B------:R-:W-:Y:S02]  /*af40*/  R2UR UR6, R8 ;  /* 0x00000000080672ca */ /* 0x000fe400000e0000 */
[----:B------:R-:W-:Y:S01]  /*af50*/  R2UR UR7, R9 ;  /* 0x00000000090772ca */ /* 0x000fe200000e0000 */
[----:B------:R-:W0:Y:S01]  /*af60*/  @P1 MUFU.LG2 R8, R11 ;  /* 0x0000000b00081308 */ /* 0x000e220000000c00 */
[----:B------:R-:W1:Y:S01]  /*af70*/  SHFL.BFLY PT, R9, R2, 0x1, 0x1f ;  /* 0x0c201f0002097f89 */ /* 0x000e6200000e0000 */
[----:B0-----:R-:W-:Y:S01]  /*af80*/  @P1 FMUL.FTZ R8, R8, 0.69314718246459960938 ;  /* 0x3f31721808081820 */ /* 0x001fe20000410000 */
[----:B-1----:R-:W-:Y:S01]  /*af90*/  FADD.FTZ R13, R2, R9 ;  /* 0x00000009020d7221 */ /* 0x002fe20000010000 */
[----:B------:R-:W-:Y:S02]  /*afa0*/  IMAD.U32 R9, RZ, RZ, UR5 ;  /* 0x00000005ff097e24 */ /* 0x000fe4000f8e00ff */
[----:B------:R-:W-:-:S02]  /*afb0*/  IMAD.MOV.U32 R2, RZ, RZ, -0x800000 ;  /* 0xff800000ff027424 */ /* 0x000fc400078e00ff */
[----:B------:R-:W-:Y:S01]  /*afc0*/  FSETP.NE.FTZ.AND P2, PT, R13, RZ, PT ;  /* 0x000000ff0d00720b */ /* 0x000fe20003f55000 */
[----:B------:R-:W-:-:S04]  /*afd0*/  @P1 FMUL.FTZ R9, R9, 0.69314718246459960938 ;  /* 0x3f31721809091820 */ /* 0x000fc80000410000 */
[----:B------:R-:W-:-:S08]  /*afe0*/  @P1 FFMA.FTZ R2, R9, R4, R8 ;  /* 0x0000000409021223 */ /* 0x000fd00000010008 */
[----:B------:R-:W0:Y:S01]  /*aff0*/  @P2 MUFU.LG2 R10, R13 ;  /* 0x0000000d000a2308 */ /* 0x000e220000000c00 */
[----:B------:R-:W-:-:S07]  /*b000*/  @P2 FMUL.FTZ R15, R15, 0.69314718246459960938 ;  /* 0x3f3172180f0f2820 */ /* 0x000fce0000410000 */
[----:B------:R1:W2:Y:S01]  /*b010*/  @P2 MUFU.RCP R5, R13 ;  /* 0x0000000d00052308 */ /* 0x0002a20000001000 */
[----:B0-----:R-:W-:-:S04]  /*b020*/  @P2 FMUL.FTZ R10, R10, 0.69314718246459960938 ;  /* 0x3f3172180a0a2820 */ /* 0x001fc80000410000 */
[----:B------:R-:W-:Y:S01]  /*b030*/  @P2 FFMA.FTZ R0, R15, R3, R10 ;  /* 0x000000030f002223 */ /* 0x000fe2000001000a */
[----:B------:R-:W-:Y:S02]  /*b040*/  WARPGROUP.DEPBAR.LE gsb0, 0x0 ;  /* 0x00008000000079c5 */ /* 0x000fe40000010000 */
[----:B------:R-:W-:-:S06]  /*b050*/  WARPGROUP.ARRIVE ;  /* 0x00000000000079c5 */ /* 0x000fcc0000000000 */
[----:B------:R-:W-:Y:S03]  /*b060*/  HGMMA.64x256x16.F32.BF16 R24, R192, gdesc[UR4].tnspB, R24, gsb0 ;  /* 0x43e00004c0187df0 */ /* 0x000fe60008001818 */
[----:B------:R-:W-:Y:S02]  /*b070*/  WARPGROUP.DEPBAR.LE gsb0, 0x0 ;  /* 0x00008000000079c5 */ /* 0x000fe40000010000 */
[----:B-12---:R-:W-:Y:S05]  /*b080*/  @!P0 BRA `(.L_x_204) ;  /* 0x0000000000048947 */ /* 0x006fea0003800000 */
[----:B------:R-:W-:Y:S01]  /*b090*/  BPT.TRAP 0x1 ;  /* 0x000000040000795c */ /* 0x000fe20000300000 */
.L_x_204:
[----:B------:R-:W2:Y:S01]  /*b0a0*/  LDL.LU R3, [R1+0x38] ;  /* 0x0000380001037983 */ /* 0x000ea20000300800 */
[----:B------:R-:W-:Y:S01]  /*b0b0*/  R2UR UR5, R16 ;  /* 0x00000000100572ca */ /* 0x000fe200000e0000 */
[----:B------:R-:W-:Y:S01]  /*b0c0*/  UIADD3 UR38, UR38, 0x1, URZ ;  /* 0x0000000126267890 */ /* 0x000fe2000fffe03f */
[-C--:B------:R-:W-:Y:S01]  /*b0d0*/  FMUL.FTZ R24, R24, R7.reuse ;  /* 0x0000000718187220 */ /* 0x080fe20000410000 */
[-C--:B------:R-:W-:Y:S01]  /*b0e0*/  FMUL.FTZ R25, R25, R7.reuse ;  /* 0x0000000719197220 */ /* 0x080fe20000410000 */
[-C--:B------:R-:W-:Y:S01]  /*b0f0*/  FMUL.FTZ R28, R28, R7.reuse ;  /* 0x000000071c1c7220 */ /* 0x080fe20000410000 */
[----:B------:R-:W-:Y:S01]  /*b100*/  UISETP.NE.AND UP0, UPT, UR38, 0x2, UPT ;  /* 0x000000022600788c */ /* 0x000fe2000bf05270 */
        /* <DEDUP_REMOVED lines=126> */
[----:B------:R-:W-:Y:S01]  /*b8f0*/  USEL UR38, UR38, URZ, UP0 ;  /* 0x0000003f26267287 */ /* 0x000fe20008000000 */
[----:B--2---:R-:W-:Y:S01]  /*b900*/  R2UR UR4, R3 ;  /* 0x00000000030472ca */ /* 0x004fe200000e0000 */
[----:B------:R-:W-:-:S05]  /*b910*/  VIADD R3, R12, 0x38860 ;  /* 0x000388600c037836 */ /* 0x000fca0000000000 */
[----:B------:R-:W-:-:S04]  /*b920*/  PRMT R3, R6, 0x654, R3 ;  /* 0x0000065406037816 */ /* 0x000fc80000000003 */
[----:B------:R0:W-:Y:S03]  /*b930*/  SYNCS.ARRIVE.TRANS64.RED.A1T0 RZ, [R3+URZ], RZ ;  /* 0x000000ff03ff79a7 */ /* 0x0001e6000810043f */
[----:B------:R-:W-:-:S06]  /*b940*/  UIADD3 UR4, UR4, 0x1, URZ ;  /* 0x0000000104047890 */ /* 0x000fcc000fffe03f */
[----:B0-----:R-:W-:Y:S01]  /*b950*/  IMAD.U32 R3, RZ, RZ, UR4 ;  /* 0x00000004ff037e24 */ /* 0x001fe2000f8e00ff */
[----:B------:R-:W-:-:S04]  /*b960*/  USEL UR4, URZ, 0x1, UP0 ;  /* 0x000000013f047887 */ /* 0x000fc80008000000 */
[----:B------:R0:W-:Y:S01]  /*b970*/  STL [R1+0x38], R3 ;  /* 0x0000380301007387 */ /* 0x0001e20000100800 */
[----:B------:R-:W-:-:S06]  /*b980*/  ULOP3.LUT UR5, UR5, UR4, URZ, 0x3c, !UPT ;  /* 0x0000000405057292 */ /* 0x000fcc000f8e3c3f */
[----:B------:R-:W-:-:S07]  /*b990*/  IMAD.U32 R16, RZ, RZ, UR5 ;  /* 0x00000005ff107e24 */ /* 0x000fce000f8e00ff */
.L_x_180:
[----:B------:R-:W1:Y:S08]  /*b9a0*/  S2UR UR4, SR_CgaCtaId ;  /* 0x00000000000479c3 */ /* 0x000e700000008800 */
[----:B------:R-:W-:Y:S06]  /*b9b0*/  BAR.SYNC.DEFER_BLOCKING 0x5, 0x180 ;  /* 0x0146000000007b1d */ /* 0x000fec0000010000 */
[----:B------:R-:W-:Y:S01]  /*b9c0*/  UMOV UR8, 0x400 ;  /* 0x0000040000087882 */ /* 0x000fe20000000000 */
[----:B------:R-:W-:Y:S01]  /*b9d0*/  BSSY B0, `(.L_x_205) ;  /* 0x00004c4000007945 */ /* 0x000fe20003800000 */
[----:B-1----:R-:W-:-:S09]  /*b9e0*/  ULEA UR8, UR4, UR8, 0x18 ;  /* 0x0000000804087291 */ /* 0x002fd2000f8ec03f */
[----:B------:R-:W1:Y:S02]  /*b9f0*/  LDS.128 R4, [UR8+0x388d0] ;  /* 0x0388d008ff047984 */ /* 0x000e640008000c00 */
[----:B-1----:R-:W-:Y:S02]  /*ba00*/  R2UR UR6, R5 ;  /* 0x00000000050672ca */ /* 0x002fe400000e0000 */
[----:B------:R-:W-:Y:S02]  /*ba10*/  R2UR UR5, R6 ;  /* 0x00000000060572ca */ /* 0x000fe400000e0000 */
[----:B------:R-:W-:Y:S01]  /*ba20*/  R2UR UR7, R7 ;  /* 0x00000000070772ca */ /* 0x000fe200000e0000 */
[----:B------:R-:W-:Y:S06]  /*ba30*/  BAR.ARV 0x4, 0x180 ;  /* 0x0106000000007b1d */ /* 0x000fec0000002000 */
[----:B------:R-:W-:Y:S08]  /*ba40*/  @P0 BRA `(.L_x_206) ;  /* 0x0000003800d00947 */ /* 0x000ff00003800000 */
[----:B------:R-:W2:Y:S01]  /*ba50*/  LDL.LU R9, [R1+0x30] ;  /* 0x0000300001097983 */ /* 0x000ea20000300800 */
[----:B------:R-:W1:Y:S01]  /*ba60*/  S2UR UR4, SR_SWINHI ;  /* 0x00000000000479c3 */ /* 0x000e620000002f00 */
[----:B------:R-:W-:Y:S01]  /*ba70*/  IMAD.MOV.U32 R12, RZ, RZ, 0x2 ;  /* 0x00000002ff0c7424 */ /* 0x000fe200078e00ff */
[----:B------:R-:W-:Y:S01]  /*ba80*/  F2FP.BF16.F32.PACK_AB R6, R29, R28 ;  /* 0x0000001c1d06723e */ /* 0x000fe200000010ff */
[----:B------:R-:W3:Y:S01]  /*ba90*/  LDL.LU R8, [R1+0x34] ;  /* 0x0000340001087983 */ /* 0x000ee20000300800 */
[----:B------:R-:W-:Y:S01]  /*baa0*/  F2FP.BF16.F32.PACK_AB R7, R31, R30 ;  /* 0x0000001e1f07723e */ /* 0x000fe200000010ff */
[----:B------:R-:W-:Y:S01]  /*bab0*/  ULDC.64 UR14, c[0x0][0xc00] ;  /* 0x00030000000e7ab9 */ /* 0x000fe20000000a00 */
[----:B------:R-:W-:Y:S01]  /*bac0*/  R2UR UR22, R212 ;  /* 0x00000000d41672ca */ /* 0x000fe200000e0000 */
[----:B0-----:R-:W4:Y:S01]  /*bad0*/  LDL R3, [R1+0x48] ;  /* 0x0000480001037983 */ /* 0x001f220000100800 */
[----:B------:R-:W-:-:S03]  /*bae0*/  ULDC UR20, c[0x0][0xbe8] ;  /* 0x0002fa0000147ab9 */ /* 0x000fc60000000800 */
[----:B------:R-:W5:Y:S01]  /*baf0*/  LDL R170, [R1+0x2c] ;  /* 0x00002c0001aa7983 */ /* 0x000f620000100800 */
[----:B------:R-:W-:Y:S02]  /*bb00*/  R2UR UR21, R215 ;  /* 0x00000000d71572ca */ /* 0x000fe400000e0000 */
[----:B------:R-:W-:Y:S01]  /*bb10*/  R2UR UR24, R216 ;  /* 0x00000000d81872ca */ /* 0x000fe200000e0000 */
[----:B------:R-:W5:Y:S01]  /*bb20*/  LDL R171, [R1+0x44] ;  /* 0x0000440001ab7983 */ /* 0x000f620000100800 */
[----:B------:R-:W-:Y:S01]  /*bb30*/  UMOV UR10, UR8 ;  /* 0x00000008000a7c82 */ /* 0x000fe20008000000 */
[----:B-1----:R-:W-:Y:S01]  /*bb40*/  UMOV UR11, UR4 ;  /* 0x00000004000b7c82 */ /* 0x002fe20008000000 */
[----:B------:R-:W-:Y:S01]  /*bb50*/  BAR.SYNC.DEFER_BLOCKING 0x1, 0x100 ;  /* 0x0044000000007b1d */ /* 0x000fe20000010000 */
[----:B--2---:R-:W-:Y:S02]  /*bb60*/  R2UR UR19, R9 ;  /* 0x00000000091372ca */ /* 0x004fe400000e0000 */
[----:B---3--:R-:W-:Y:S01]  /*bb70*/  R2UR UR17, R8 ;  /* 0x00000000081172ca */ /* 0x008fe200000e0000 */
[----:B----4-:R-:W-:Y:S01]  /*bb80*/  IMAD.WIDE R12, R3, R12, UR10 ;  /* 0x0000000a030c7e25 */ /* 0x010fe2000f8e020c */
[----:B-----5:R-:W-:-:S02]  /*bb90*/  R2UR UR18, R170 ;  /* 0x00000000aa1272ca */ /* 0x020fc400000e0000 */
[C---:B------:R-:W-:Y:S02]  /*bba0*/  IADD3 R15, P1, R12.reuse, 0x20, RZ ;  /* 0x000000200c0f7810 */ /* 0x040fe40007f3e0ff */
[----:B------:R-:W-:Y:S02]  /*bbb0*/  IADD3 R157, P4, R12, 0x60, RZ ;  /* 0x000000600c9d7810 */ /* 0x000fe40007f9e0ff */
[----:B------:R-:W-:Y:S02]  /*bbc0*/  LOP3.LUT R14, R15, 0x380, RZ, 0xc0, !PT ;  /* 0x000003800f0e7812 */ /* 0x000fe400078ec0ff */
[----:B------:R-:W-:Y:S02]  /*bbd0*/  LOP3.LUT R156, R157, 0x380, RZ, 0xc0, !PT ;  /* 0x000003809d9c7812 */ /* 0x000fe400078ec0ff */
[----:B------:R-:W-:Y:S02]  /*bbe0*/  SHF.R.U64 R14, R14, 0x3, RZ ;  /* 0x000000030e0e7819 */ /* 0x000fe400000012ff */
[----:B------:R-:W-:-:S02]  /*bbf0*/  IADD3 R161, P6, R12, 0x4020, RZ ;  /* 0x000040200ca17810 */ /* 0x000fc40007fde0ff */
[----:B------:R-:W-:Y:S02]  /*bc00*/  LOP3.LUT R5, R12, 0x380, RZ, 0xc0, !PT ;  /* 0x000003800c057812 */ /* 0x000fe400078ec0ff */
[----:B------:R-:W-:Y:S02]  /*bc10*/  SHF.R.U64 R156, R156, 0x3, RZ ;  /* 0x000000039c9c7819 */ /* 0x000fe400000012ff */
[----:B------:R-:W-:Y:S01]  /*bc20*/  LOP3.LUT R14, R14, R15, RZ, 0x3c, !PT ;  /* 0x0000000f0e0e7212 */ /* 0x000fe200078e3cff */
[----:B------:R-:W-:Y:S01]  /*bc30*/  IMAD.X R15, RZ, RZ, R13, P1 ;  /* 0x000000ffff0f7224 */ /* 0x000fe200008e060d */
[----:B------:R-:W-:Y:S02]  /*bc40*/  IADD3 R159, P3, R12, 0x4000, RZ ;  /* 0x000040000c9f7810 */ /* 0x000fe40007f7e0ff */
[----:B------:R-:W-:Y:S02]  /*bc50*/  LOP3.LUT R160, R161, 0x380, RZ, 0xc0, !PT ;  /* 0x00000380a1a07812 */ /* 0x000fe400078ec0ff */
[----:B------:R-:W-:-:S02]  /*bc60*/  SHF.R.U64 R5, R5, 0x3, RZ ;  /* 0x0000000305057819 */ /* 0x000fc400000012ff */
[C---:B------:R-:W-:Y:S02]  /*bc70*/  IADD3 R155, P0, R12.reuse, 0x40, RZ ;  /* 0x000000400c9b7810 */ /* 0x040fe40007f1e0ff */
[C---:B------:R-:W-:Y:S02]  /*bc80*/  IADD3 R163, P5, R12.reuse, 0x4040, RZ ;  /* 0x000040400ca37810 */ /* 0x040fe40007fbe0ff */
[C---:B------:R-:W-:Y:S02]  /*bc90*/  IADD3 R165, P2, R12.reuse, 0x4060, RZ ;  /* 0x000040600ca57810 */ /* 0x040fe40007f5e0ff */
[----:B------:R-:W-:Y:S02]  /*bca0*/  IADD3 R167, P1, R12, 0x8000, RZ ;  /* 0x000080000ca77810 */ /* 0x000fe40007f3e0ff */
[----:B------:R-:W-:Y:S01]  /*bcb0*/  LOP3.LUT R156, R156, R157, RZ, 0x3c, !PT ;  /* 0x0000009d9c9c7212 */ /* 0x000fe200078e3cff */
[----:B------:R-:W-:Y:S01]  /*bcc0*/  IMAD.X R157, RZ, RZ, R13, P4 ;  /* 0x000000ffff9d7224 */ /* 0x000fe200020e060d */
[----:B------:R-:W-:-:S02]  /*bcd0*/  LOP3.LUT R158, R159, 0x380, RZ, 0xc0, !PT ;  /* 0x000003809f9e7812 */ /* 0x000fc400078ec0ff */
[----:B------:R-:W-:Y:S02]  /*bce0*/  SHF.R.U64 R160, R160, 0x3, RZ ;  /* 0x00000003a0a07819 */ /* 0x000fe400000012ff */
[----:B------:R-:W-:Y:S02]  /*bcf0*/  LOP3.LUT R4, R5, R12, RZ, 0x3c, !PT ;  /* 0x0000000c05047212 */ /* 0x000fe400078e3cff */
[----:B------:R-:W-:Y:S02]  /*bd00*/  IADD3 R9, P4, R12, 0x8040, RZ ;  /* 0x000080400c097810 */ /* 0x000fe40007f9e0ff */
[----:B------:R-:W-:Y:S02]  /*bd10*/  LOP3.LUT R154, R155, 0x380, RZ, 0xc0, !PT ;  /* 0x000003809b9a7812 */ /* 0x000fe400078ec0ff */
[----:B------:R-:W-:Y:S02]  /*bd20*/  LOP3.LUT R162, R163, 0x380, RZ, 0xc0, !PT ;  /* 0x00000380a3a27812 */ /* 0x000fe400078ec0ff */
[----:B------:R-:W-:-:S02]  /*bd30*/  LOP3.LUT R164, R165, 0x380, RZ, 0xc0, !PT ;  /* 0x00000380a5a47812 */ /* 0x000fc400078ec0ff */
[----:B------:R-:W-:Y:S02]  /*bd40*/  LOP3.LUT R166, R167, 0x380, RZ, 0xc0, !PT ;  /* 0x00000380a7a67812 */ /* 0x000fe400078ec0ff */
[----:B------:R-:W-:Y:S02]  /*bd50*/  MOV R5, R13 ;  /* 0x0000000d00057202 */ /* 0x000fe40000000f00 */
[----:B------:R-:W-:Y:S02]  /*bd60*/  SHF.R.U64 R158, R158, 0x3, RZ ;  /* 0x000000039e9e7819 */ /* 0x000fe400000012ff */
[----:B------:R-:W-:Y:S01]  /*bd70*/  LOP3.LUT R160, R160, R161, RZ, 0x3c, !PT ;  /* 0x000000a1a0a07212 */ /* 0x000fe200078e3cff */
[----:B------:R-:W-:Y:S01]  /*bd80*/  IMAD.X R161, RZ, RZ, R13, P6 ;  /* 0x000000ffffa17224 */ /* 0x000fe200030e060d */
[----:B------:R-:W-:Y:S02]  /*bd90*/  LOP3.LUT R8, R9, 0x380, RZ, 0xc0, !PT ;  /* 0x0000038009087812 */ /* 0x000fe400078ec0ff */
[----:B------:R-:W-:-:S02]  /*bda0*/  SHF.R.U64 R154, R154, 0x3, RZ ;  /* 0x000000039a9a7819 */ /* 0x000fc400000012ff */
[----:B------:R-:W-:Y:S02]  /*bdb0*/  SHF.R.U64 R162, R162, 0x3, RZ ;  /* 0x00000003a2a27819 */ /* 0x000fe400000012ff */
[----:B------:R-:W-:Y:S02]  /*bdc0*/  SHF.R.U64 R164, R164, 0x3, RZ ;  /* 0x00000003a4a47819 */ /* 0x000fe400000012ff */
[----:B------:R-:W-:Y:S02]  /*bdd0*/  SHF.R.U64 R166, R166, 0x3, RZ ;  /* 0x00000003a6a67819 */ /* 0x000fe400000012ff */
[----:B------:R-:W-:Y:S02]  /*bde0*/  MOV R3, R4 ;  /* 0x0000000400037202 */ /* 0x000fe40000000f00 */
[----:B------:R-:W-:Y:S02]  /*bdf0*/  IADD3 R17, P6, R12, 0xc000, RZ ;  /* 0x0000c0000c117810 */ /* 0x000fe40007fde0ff */
[----:B------:R-:W-:-:S02]  /*be00*/  F2FP.BF16.F32.PACK_AB R4, R25, R24 ;  /* 0x000000181904723e */ /* 0x000fc400000010ff */
[----:B------:R-:W-:Y:S02]  /*be10*/  F2FP.BF16.F32.PACK_AB R5, R27, R26 ;  /* 0x0000001a1b05723e */ /* 0x000fe400000010ff */
[----:B------:R-:W-:Y:S01]  /*be20*/  LOP3.LUT R158, R158, R159, RZ, 0x3c, !PT ;  /* 0x0000009f9e9e7212 */ /* 0x000fe200078e3cff */
[--C-:B------:R-:W-:Y:S01]  /*be30*/  IMAD.X R159, RZ, RZ, R13.reuse, P3 ;  /* 0x000000ffff9f7224 */ /* 0x100fe200018e060d */
[----:B------:R-:W-:Y:S02]  /*be40*/  SHF.R.U64 R8, R8, 0x3, RZ ;  /* 0x0000000308087819 */ /* 0x000fe400000012ff */
[----:B------:R-:W-:Y:S01]  /*be50*/  LOP3.LUT R154, R154, R155, RZ, 0x3c, !PT ;  /* 0x0000009b9a9a7212 */ /* 0x000fe200078e3cff */
[--C-:B------:R-:W-:Y:S01]  /*be60*/  IMAD.X R155, RZ, RZ, R13.reuse, P0 ;  /* 0x000000ffff9b7224 */ /* 0x100fe200000e060d */
[----:B------:R-:W-:Y:S01]  /*be70*/  LOP3.LUT R162, R162, R163, RZ, 0x3c, !PT ;  /* 0x000000a3a2a27212 */ /* 0x000fe200078e3cff */
[--C-:B------:R-:W-:Y:S01]  /*be80*/  IMAD.X R163, RZ, RZ, R13.reuse, P5 ;  /* 0x000000ffffa37224 */ /* 0x100fe200028e060d */
[----:B------:R-:W-:Y:S01]  /*be90*/  LOP3.LUT R164, R164, R165, RZ, 0x3c, !PT ;  /* 0x000000a5a4a47212 */ /* 0x000fe200078e3cff */
[--C-:B------:R-:W-:Y:S01]  /*bea0*/  IMAD.X R165, RZ, RZ, R13.reuse, P2 ;  /* 0x000000ffffa57224 */ /* 0x100fe200010e060d */
[----:B------:R-:W-:Y:S01]  /*beb0*/  LOP3.LUT R166, R166, R167, RZ, 0x3c, !PT ;  /* 0x000000a7a6a67212 */ /* 0x000fe200078e3cff */
[----:B------:R-:W-:Y:S01]  /*bec0*/  IMAD.X R167, RZ, RZ, R13, P1 ;  /* 0x000000ffffa77224 */ /* 0x000fe200008e060d */
[----:B------:R-:W-:-:S02]  /*bed0*/  IADD3 R11, P3, R12, 0x8060, RZ ;  /* 0x000080600c0b7810 */ /* 0x000fc40007f7e0ff */
[----:B------:R-:W-:Y:S01]  /*bee0*/  LOP3.LUT R10, R17, 0x380, RZ, 0xc0, !PT ;  /* 0x00000380110a7812 */ /* 0x000fe200078ec0ff */
[----:B------:R0:W-:Y:S01]  /*bef0*/  STSM.16.M88.4 [R3], R4 ;  /* 0x0000000403007844 */ /* 0x0001e20000000200 */
[C---:B------:R-:W-:Y:S02]  /*bf00*/  IADD3 R169, P0, R12.reuse, 0x8020, RZ ;  /* 0x000080200ca97810 */ /* 0x040fe40007f1e0ff */
[C---:B------:R-:W-:Y:S02]  /*bf10*/  IADD3 R20, P5, R12.reuse, 0xc020, RZ ;  /* 0x0000c0200c147810 */ /* 0x040fe40007fbe0ff */
[C---:B------:R-:W-:Y:S02]  /*bf20*/  IADD3 R153, P2, R12.reuse, 0xc040, RZ ;  /* 0x0000c0400c997810 */ /* 0x040fe40007f5e0ff */
[----:B------:R-:W-:Y:S02]  /*bf30*/  IADD3 R18, P1, R12, 0xc060, RZ ;  /* 0x0000c0600c127810 */ /* 0x000fe40007f3e0ff */
[----:B------:R-:W-:-:S02]  /*bf40*/  SHF.R.U64 R10, R10, 0x3, RZ ;  /* 0x000000030a0a7819 */ /* 0x000fc400000012ff */
[----:B------:R-:W-:Y:S02]  /*bf50*/  LOP3.LUT R168, R169, 0x380, RZ, 0xc0, !PT ;  /* 0x00000380a9a87812 */ /* 0x000fe400078ec0ff */
[----:B------:R-:W-:Y:S02]  /*bf60*/  LOP3.LUT R21, R20, 0x380, RZ, 0xc0, !PT ;  /* 0x0000038014157812 */ /* 0x000fe400078ec0ff */
[----:B0-----:R-:W-:Y:S01]  /*bf70*/  LOP3.LUT R4, R8, R9, RZ, 0x3c, !PT ;  /* 0x0000000908047212 */ /* 0x001fe200078e3cff */
[----:B------:R-:W-:Y:S01]  /*bf80*/  IMAD.X R5, RZ, RZ, R13, P4 ;  /* 0x000000ffff057224 */ /* 0x000fe200020e060d */
[----:B------:R-:W-:Y:S02]  /*bf90*/  LOP3.LUT R8, R11, 0x380, RZ, 0xc0, !PT ;  /* 0x000003800b087812 */ /* 0x000fe400078ec0ff */
[----:B------:R-:W-:Y:S02]  /*bfa0*/  LOP3.LUT R152, R153, 0x380, RZ, 0xc0, !PT ;  /* 0x0000038099987812 */ /* 0x000fe400078ec0ff */
[----:B------:R-:W-:-:S02]  /*bfb0*/  LOP3.LUT R19, R18, 0x380, RZ, 0xc0, !PT ;  /* 0x0000038012137812 */ /* 0x000fc400078ec0ff */
[----:B------:R-:W-:Y:S02]  /*bfc0*/  SHF.R.U64 R8, R8, 0x3, RZ ;  /* 0x0000000308087819 */ /* 0x000fe400000012ff */
[----:B------:R-:W-:Y:S02]  /*bfd0*/  LOP3.LUT R10, R10, R17, RZ, 0x3c, !PT ;  /* 0x000000110a0a7212 */ /* 0x000fe400078e3cff */
[----:B------:R-:W-:Y:S02]  /*bfe0*/  MOV R17, R4 ;  /* 0x0000000400117202 */ /* 0x000fe40000000f00 */
[----:B------:R-:W-:Y:S02]  /*bff0*/  SHF.R.U64 R168, R168, 0x3, RZ ;  /* 0x00000003a8a87819 */ /* 0x000fe400000012ff */
[----:B------:R-:W-:Y:S02]  /*c000*/  SHF.R.U64 R21, R21, 0x3, RZ ;  /* 0x0000000315157819 */ /* 0x000fe400000012ff */
[----:B------:R-:W-:-:S02]  /*c010*/  SHF.R.U64 R152, R152, 0x3, RZ ;  /* 0x0000000398987819 */ /* 0x000fc400000012ff */
[----:B------:R-:W-:Y:S02]  /*c020*/  SHF.R.U64 R19, R19, 0x3, RZ ;  /* 0x0000000313137819 */ /* 0x000fe400000012ff */
[----:B------:R-:W-:Y:S02]  /*c030*/  MOV R14, R14 ;  /* 0x0000000e000e7202 */ /* 0x000fe40000000f00 */
[----:B------:R-:W-:Y:S02]  /*c040*/  F2FP.BF16.F32.PACK_AB R4, R33, R32 ;  /* 0x000000202104723e */ /* 0x000fe400000010ff */
[----:B------:R-:W-:Y:S02]  /*c050*/  F2FP.BF16.F32.PACK_AB R5, R35, R34 ;  /* 0x000000222305723e */ /* 0x000fe400000010ff */
[----:B------:R-:W-:Y:S02]  /*c060*/  F2FP.BF16.F32.PACK_AB R6, R37, R36 ;  /* 0x000000242506723e */ /* 0x000fe400000010ff */
[----:B------:R-:W-:Y:S01]  /*c070*/  F2FP.BF16.F32.PACK_AB R7, R39, R38 ;  /* 0x000000262707723e */ /* 0x000fe200000010ff */
[--C-:B------:R-:W-:Y:S01]  /*c080*/  IMAD.X R9, RZ, RZ, R13.reuse, P3 ;  /* 0x000000ffff097224 */ /* 0x100fe200018e060d */
[----:B------:R-:W-:Y:S01]  /*c090*/  LOP3.LUT R8, R8, R11, RZ, 0x3c, !PT ;  /* 0x0000000b08087212 */ /* 0x000fe200078e3cff */
        /* <DEDUP_REMOVED lines=9> */
[----:B------:R0:W-:Y:S01]  /*c130*/  STSM.16.M88.4 [R14], R4 ;  /* 0x000000040e007844 */ /* 0x0001e20000000200 */
[----:B------:R-:W-:-:S02]  /*c140*/  MOV R154, R154 ;  /* 0x0000009a009a7202 */ /* 0x000fc40000000f00 */
[----:B------:R-:W-:Y:S02]  /*c150*/  F2FP.BF16.F32.PACK_AB R12, R41, R40 ;  /* 0x00000028290c723e */ /* 0x000fe400000010ff */
[----:B------:R-:W-:Y:S02]  /*c160*/  F2FP.BF16.F32.PACK_AB R13, R43, R42 ;  /* 0x0000002a2b0d723e */ /* 0x000fe400000010ff */
[----:B------:R-:W-:Y:S02]  /*c170*/  F2FP.BF16.F32.PACK_AB R15, R47, R46 ;  /* 0x0000002e2f0f723e */ /* 0x000fe400000010ff */
[----:B------:R-:W-:Y:S02]  /*c180*/  MOV R156, R156 ;  /* 0x0000009c009c7202 */ /* 0x000fe40000000f00 */
[----:B------:R-:W-:Y:S02]  /*c190*/  MOV R22, R8 ;  /* 0x0000000800167202 */ /* 0x000fe40000000f00 */
[----:B------:R-:W-:-:S02]  /*c1a0*/  MOV R3, R10 ;  /* 0x0000000a00037202 */ /* 0x000fc40000000f00 */
[----:B0-----:R-:W-:Y:S02]  /*c1b0*/  F2FP.BF16.F32.PACK_AB R14, R45, R44 ;  /* 0x0000002c2d0e723e */ /* 0x001fe400000010ff */
[----:B------:R-:W-:Y:S02]  /*c1c0*/  F2FP.BF16.F32.PACK_AB R4, R49, R48 ;  /* 0x000000303104723e */ /* 0x000fe400000010ff */
[----:B------:R-:W-:Y:S02]  /*c1d0*/  F2FP.BF16.F32.PACK_AB R5, R51, R50 ;  /* 0x000000323305723e */ /* 0x000fe400000010ff */
[----:B------:R-:W-:Y:S02]  /*c1e0*/  F2FP.BF16.F32.PACK_AB R6, R53, R52 ;  /* 0x000000343506723e */ /* 0x000fe400000010ff */
[----:B------:R-:W-:Y:S02]  /*c1f0*/  F2FP.BF16.F32.PACK_AB R7, R55, R54 ;  /* 0x000000363707723e */ /* 0x000fe400000010ff */
[----:B------:R-:W-:-:S02]  /*c200*/  MOV R158, R158 ;  /* 0x0000009e009e7202 */ /* 0x000fc40000000f00 */
[----:B------:R-:W-:Y:S02]  /*c210*/  F2FP.BF16.F32.PACK_AB R8, R57, R56 ;  /* 0x000000383908723e */ /* 0x000fe400000010ff */
[----:B------:R-:W-:Y:S02]  /*c220*/  F2FP.BF16.F32.PACK_AB R9, R59, R58 ;  /* 0x0000003a3b09723e */ /* 0x000fe400000010ff */
[----:B------:R-:W-:Y:S02]  /*c230*/  F2FP.BF16.F32.PACK_AB R10, R61, R60 ;  /* 0x0000003c3d0a723e */ /* 0x000fe400000010ff */
[----:B------:R-:W-:Y:S01]  /*c240*/  F2FP.BF16.F32.PACK_AB R11, R63, R62 ;  /* 0x0000003e3f0b723e */ /* 0x000fe200000010ff */
[----:B------:R0:W-:Y:S01]  /*c250*/  STSM.16.M88.4 [R154], R12 ;  /* 0x0000000c9a007844 */ /* 0x0001e20000000200 */
[----:B------:R-:W-:Y:S02]  /*c260*/  MOV R160, R160 ;  /* 0x000000a000a07202 */ /* 0x000fe40000000f00 */
[----:B------:R-:W-:Y:S01]  /*c270*/  MOV R20, R20 ;  /* 0x0000001400147202 */ /* 0x000fe20000000f00 */
[----:B------:R1:W-:Y:S01]  /*c280*/  STSM.16.M88.4 [R156], R4 ;  /* 0x000000049c007844 */ /* 0x0003e20000000200 */
[----:B------:R-:W-:-:S02]  /*c290*/  MOV R21, R152 ;  /* 0x0000009800157202 */ /* 0x000fc40000000f00 */
[----:B------:R-:W-:Y:S01]  /*c2a0*/  MOV R162, R162 ;  /* 0x000000a200a27202 */ /* 0x000fe20000000f00 */
[----:B------:R2:W-:Y:S01]  /*c2b0*/  STSM.16.M88.4 [R158], R8 ;  /* 0x000000089e007844 */ /* 0x0005e20000000200 */
[----:B------:R-:W-:Y:S02]  /*c2c0*/  F2FP.BF16.F32.PACK_AB R152, R73, R72 ;  /* 0x000000484998723e */ /* 0x000fe400000010ff */
[----:B------:R-:W-:Y:S02]  /*c2d0*/  F2FP.BF16.F32.PACK_AB R153, R75, R74 ;  /* 0x0000004a4b99723e */ /* 0x000fe400000010ff */
[----:B------:R-:W-:Y:S02]  /*c2e0*/  F2FP.BF16.F32.PACK_AB R155, R79, R78 ;  /* 0x0000004e4f9b723e */ /* 0x000fe400000010ff */
[----:B0-----:R-:W-:Y:S02]  /*c2f0*/  F2FP.BF16.F32.PACK_AB R12, R65, R64 ;  /* 0x00000040410c723e */ /* 0x001fe400000010ff */
[----:B------:R-:W-:-:S02]  /*c300*/  F2FP.BF16.F32.PACK_AB R13, R67, R66 ;  /* 0x00000042430d723e */ /* 0x000fc400000010ff */
[----:B------:R-:W-:Y:S02]  /*c310*/  F2FP.BF16.F32.PACK_AB R14, R69, R68 ;  /* 0x00000044450e723e */ /* 0x000fe400000010ff */
[----:B------:R-:W-:Y:S02]  /*c320*/  F2FP.BF16.F32.PACK_AB R15, R71, R70 ;  /* 0x00000046470f723e */ /* 0x000fe400000010ff */
[----:B------:R-:W-:Y:S02]  /*c330*/  F2FP.BF16.F32.PACK_AB R154, R77, R76 ;  /* 0x0000004c4d9a723e */ /* 0x000fe400000010ff */
[----:B------:R-:W-:Y:S02]  /*c340*/  MOV R164, R164 ;  /* 0x000000a400a47202 */ /* 0x000fe40000000f00 */
[----:B-1----:R-:W-:Y:S02]  /*c350*/  F2FP.BF16.F32.PACK_AB R156, R81, R80 ;  /* 0x00000050519c723e */ /* 0x002fe400000010ff */
[----:B------:R-:W-:-:S02]  /*c360*/  F2FP.BF16.F32.PACK_AB R157, R83, R82 ;  /* 0x00000052539d723e */ /* 0x000fc400000010ff */
[----:B--2---:R-:W-:Y:S02]  /*c370*/  F2FP.BF16.F32.PACK_AB R158, R85, R84 ;  /* 0x00000054559e723e */ /* 0x004fe400000010ff */
[----:B------:R-:W-:Y:S01]  /*c380*/  F2FP.BF16.F32.PACK_AB R159, R87, R86 ;  /* 0x00000056579f723e */ /* 0x000fe200000010ff */
[----:B------:R0:W-:Y:S01]  /*c390*/  STSM.16.M88.4 [R160], R12 ;  /* 0x0000000ca0007844 */ /* 0x0001e20000000200 */
[----:B------:R-:W-:Y:S02]  /*c3a0*/  MOV R166, R166 ;  /* 0x000000a600a67202 */ /* 0x000fe40000000f00 */
[----:B------:R-:W-:Y:S02]  /*c3b0*/  F2FP.BF16.F32.PACK_AB R4, R89, R88 ;  /* 0x000000585904723e */ /* 0x000fe400000010ff */
[----:B------:R-:W-:Y:S02]  /*c3c0*/  F2FP.BF16.F32.PACK_AB R5, R91, R90 ;  /* 0x0000005a5b05723e */ /* 0x000fe400000010ff */
[----:B------:R-:W-:-:S02]  /*c3d0*/  F2FP.BF16.F32.PACK_AB R6, R93, R92 ;  /* 0x0000005c5d06723e */ /* 0x000fc400000010ff */
[----:B------:R-:W-:Y:S02]  /*c3e0*/  F2FP.BF16.F32.PACK_AB R7, R95, R94 ;  /* 0x0000005e5f07723e */ /* 0x000fe400000010ff */
[----:B------:R-:W-:Y:S02]  /*c3f0*/  MOV R168, R168 ;  /* 0x000000a800a87202 */ /* 0x000fe40000000f00 */
[----:B------:R-:W-:Y:S02]  /*c400*/  F2FP.BF16.F32.PACK_AB R8, R97, R96 ;  /* 0x000000606108723e */ /* 0x000fe400000010ff */
[----:B------:R-:W-:Y:S02]  /*c410*/  F2FP.BF16.F32.PACK_AB R9, R99, R98 ;  /* 0x000000626309723e */ /* 0x000fe400000010ff */
[----:B------:R-:W-:Y:S02]  /*c420*/  F2FP.BF16.F32.PACK_AB R10, R101, R100 ;  /* 0x00000064650a723e */ /* 0x000fe400000010ff */
[----:B------:R-:W-:Y:S01]  /*c430*/  F2FP.BF16.F32.PACK_AB R11, R103, R102 ;  /* 0x00000066670b723e */ /* 0x000fe200000010ff */
[----:B------:R1:W-:Y:S01]  /*c440*/  STSM.16.M88.4 [R162], R152 ;  /* 0x00000098a2007844 */ /* 0x0003e20000000200 */
[----:B0-----:R-:W-:-:S02]  /*c450*/  F2FP.BF16.F32.PACK_AB R12, R105, R104 ;  /* 0x00000068690c723e */ /* 0x001fc400000010ff */
[----:B------:R-:W-:Y:S02]  /*c460*/  F2FP.BF16.F32.PACK_AB R13, R107, R106 ;  /* 0x0000006a6b0d723e */ /* 0x000fe400000010ff */
[----:B------:R-:W-:Y:S02]  /*c470*/  F2FP.BF16.F32.PACK_AB R14, R109, R108 ;  /* 0x0000006c6d0e723e */ /* 0x000fe400000010ff */
[----:B------:R-:W-:Y:S01]  /*c480*/  F2FP.BF16.F32.PACK_AB R15, R111, R110 ;  /* 0x0000006e6f0f723e */ /* 0x000fe200000010ff */
[----:B------:R0:W-:Y:S01]  /*c490*/  STSM.16.M88.4 [R164], R156 ;  /* 0x0000009ca4007844 */ /* 0x0001e20000000200 */
[----:B------:R-:W-:-:S03]  /*c4a0*/  MOV R161, R18 ;  /* 0x0000001200a17202 */ /* 0x000fc60000000f00 */
[----:B------:R2:W-:Y:S01]  /*c4b0*/  STSM.16.M88.4 [R166], R4 ;  /* 0x00000004a6007844 */ /* 0x0005e20000000200 */
[----:B-1----:R-:W-:Y:S02]  /*c4c0*/  F2FP.BF16.F32.PACK_AB R152, R113, R112 ;  /* 0x000000707198723e */ /* 0x002fe400000010ff */
[----:B------:R-:W-:Y:S02]  /*c4d0*/  F2FP.BF16.F32.PACK_AB R153, R115, R114 ;  /* 0x000000727399723e */ /* 0x000fe400000010ff */
[----:B------:R-:W-:Y:S02]  /*c4e0*/  F2FP.BF16.F32.PACK_AB R154, R117, R116 ;  /* 0x00000074759a723e */ /* 0x000fe400000010ff */
[----:B------:R-:W-:Y:S01]  /*c4f0*/  F2FP.BF16.F32.PACK_AB R155, R119, R118 ;  /* 0x00000076779b723e */ /* 0x000fe200000010ff */
[----:B------:R1:W-:Y:S01]  /*c500*/  STSM.16.M88.4 [R168], R8 ;  /* 0x00000008a8007844 */ /* 0x0003e20000000200 */
[----:B0-----:R-:W-:Y:S02]  /*c510*/  F2FP.BF16.F32.PACK_AB R156, R121, R120 ;  /* 0x00000078799c723e */ /* 0x001fe400000010ff */
[----:B------:R-:W-:-:S02]  /*c520*/  F2FP.BF16.F32.PACK_AB R157, R123, R122 ;  /* 0x0000007a7b9d723e */ /* 0x000fc400000010ff */
[----:B------:R-:W-:Y:S02]  /*c530*/  F2FP.BF16.F32.PACK_AB R158, R125, R124 ;  /* 0x0000007c7d9e723e */ /* 0x000fe400000010ff */
[----:B------:R-:W-:Y:S01]  /*c540*/  F2FP.BF16.F32.PACK_AB R159, R127, R126 ;  /* 0x0000007e7f9f723e */ /* 0x000fe200000010ff */
[----:B------:R0:W-:Y:S01]  /*c550*/  STSM.16.M88.4 [R17], R12 ;  /* 0x0000000c11007844 */ /* 0x0001e20000000200 */
[----:B--2---:R-:W-:Y:S02]  /*c560*/  F2FP.BF16.F32.PACK_AB R4, R129, R128 ;  /* 0x000000808104723e */ /* 0x004fe400000010ff */
[----:B------:R-:W-:Y:S02]  /*c570*/  F2FP.BF16.F32.PACK_AB R5, R131, R130 ;  /* 0x000000828305723e */ /* 0x000fe400000010ff */
[----:B------:R-:W-:Y:S02]  /*c580*/  F2FP.BF16.F32.PACK_AB R6, R133, R132 ;  /* 0x000000848506723e */ /* 0x000fe400000010ff */
[----:B------:R-:W-:-:S02]  /*c590*/  F2FP.BF16.F32.PACK_AB R7, R135, R134 ;  /* 0x000000868707723e */ /* 0x000fc400000010ff */
[----:B-1----:R-:W-:Y:S02]  /*c5a0*/  F2FP.BF16.F32.PACK_AB R8, R137, R136 ;  /* 0x000000888908723e */ /* 0x002fe400000010ff */
[----:B------:R-:W-:Y:S02]  /*c5b0*/  F2FP.BF16.F32.PACK_AB R9, R139, R138 ;  /* 0x0000008a8b09723e */ /* 0x000fe400000010ff */
[----:B------:R-:W-:Y:S02]  /*c5c0*/  F2FP.BF16.F32.PACK_AB R10, R141, R140 ;  /* 0x0000008c8d0a723e */ /* 0x000fe400000010ff */
[----:B------:R-:W-:Y:S01]  /*c5d0*/  F2FP.BF16.F32.PACK_AB R11, R143, R142 ;  /* 0x0000008e8f0b723e */ /* 0x000fe200000010ff */
[----:B------:R-:W-:Y:S01]  /*c5e0*/  STSM.16.M88.4 [R22], R152 ;  /* 0x0000009816007844 */ /* 0x000fe20000000200 */
[----:B0-----:R-:W-:Y:S02]  /*c5f0*/  F2FP.BF16.F32.PACK_AB R12, R145, R144 ;  /* 0x00000090910c723e */ /* 0x001fe400000010ff */
[----:B------:R-:W-:-:S02]  /*c600*/  F2FP.BF16.F32.PACK_AB R13, R147, R146 ;  /* 0x00000092930d723e */ /* 0x000fc400000010ff */
[----:B------:R-:W-:Y:S02]  /*c610*/  F2FP.BF16.F32.PACK_AB R14, R149, R148 ;  /* 0x00000094950e723e */ /* 0x000fe400000010ff */
[----:B------:R-:W-:Y:S01]  /*c620*/  F2FP.BF16.F32.PACK_AB R15, R151, R150 ;  /* 0x00000096970f723e */ /* 0x000fe200000010ff */
[----:B------:R-:W-:Y:S04]  /*c630*/  STSM.16.M88.4 [R3], R156 ;  /* 0x0000009c03007844 */ /* 0x000fe80000000200 */
[----:B------:R0:W-:Y:S04]  /*c640*/  STSM.16.M88.4 [R20], R4 ;  /* 0x0000000414007844 */ /* 0x0001e80000000200 */
[----:B------:R1:W-:Y:S04]  /*c650*/  STSM.16.M88.4 [R21], R8 ;  /* 0x0000000815007844 */ /* 0x0003e80000000200 */
[----:B------:R2:W-:Y:S01]  /*c660*/  STSM.16.M88.4 [R161], R12 ;  /* 0x0000000ca1007844 */ /* 0x0005e20000000200 */
[----:B------:R-:W-:Y:S01]  /*c670*/  USHF.L.U32 UR4, UR19, 0x2, URZ ;  /* 0x0000000213047899 */ /* 0x000fe2000800063f */
[----:B------:R-:W-:Y:S01]  /*c680*/  BAR.SYNC.DEFER_BLOCKING 0x1, 0x100 ;  /* 0x0044000000007b1d */ /* 0x000fe20000010000 */
[----:B------:R-:W-:Y:S01]  /*c690*/  ISETP.NE.U32.AND P0, PT, RZ, UR14, PT ;  /* 0x0000000eff007c0c */ /* 0x000fe2000bf05070 */
[----:B------:R-:W-:-:S02]  /*c6a0*/  USHF.L.U64.HI UR16, UR19, 0x2, UR17 ;  /* 0x0000000213107899 */ /* 0x000fc40008010211 */
[----:B------:R-:W-:Y:S01]  /*c6b0*/  UIADD3 UR9, UP0, UR4, UR14, URZ ;  /* 0x0000000e04097290 */ /* 0x000fe2000ff1e03f */
[----:B------:R-:W-:-:S03]  /*c6c0*/  ISETP.NE.AND.EX P0, PT, RZ, UR15, PT, P0 ;  /* 0x0000000fff007c0c */ /* 0x000fc6000bf05300 */
[----:B------:R-:W-:Y:S02]  /*c6d0*/  UIADD3.X UR12, UR16, UR15, URZ, UP0, !UPT ;  /* 0x0000000f100c7290 */ /* 0x000fe400087fe43f */
[----:B------:R-:W-:-:S04]  /*c6e0*/  IMAD.U32 R18, RZ, RZ, UR9 ;  /* 0x00000009ff127e24 */ /* 0x000fc8000f8e00ff */
[----:B------:R-:W-:Y:S01]  /*c6f0*/  IMAD.U32 R19, RZ, RZ, UR12 ;  /* 0x0000000cff137e24 */ /* 0x000fe2000f8e00ff */
[----:B------:R-:W-:-:S04]  /*c700*/  ULDC.64 UR12, c[0x0][0xc08] ;  /* 0x00030200000c7ab9 */ /* 0x000fc80000000a00 */
[----:B------:R-:W3:Y:S01]  /*c710*/  @P0 LDG.E R17, desc[UR36][R18.64] ;  /* 0x0000002412110981 */ /* 0x000ee2000c1e1900 */
[----:B------:R-:W-:-:S04]  /*c720*/  UISETP.NE.U32.AND UP0, UPT, UR12, URZ, UPT ;  /* 0x0000003f0c00728c */ /* 0x000fc8000bf05070 */
[----:B------:R-:W-:-:S06]  /*c730*/  UISETP.NE.AND.EX UP0, UPT, UR13, URZ, UPT, UP0 ;  /* 0x0000003f0d00728c */ /* 0x000fcc000bf05300 */
[----:B------:R-:W-:-:S05]  /*c740*/  PLOP3.LUT P4, PT, PT, PT, UP0, 0x80, 0x0 ;  /* 0x000000000000781c */ /* 0x000fca0003f8f008 */
[----:B------:R-:W-:-:S03]  /*c750*/  @UP0 UIADD3 UR12, UP1, UR4, UR12, URZ ;  /* 0x0000000c040c0290 */ /* 0x000fc6000ff3e03f */
[----:B------:R-:W-:Y:S01]  /*c760*/  ULDC UR4, c[0x0][0xad4] ;  /* 0x0002b50000047ab9 */ /* 0x000fe20000000800 */
[----:B------:R-:W-:Y:S02]  /*c770*/  @UP0 UIADD3.X UR13, UR16, UR13, URZ, UP1, !UPT ;  /* 0x0000000d100d0290 */ /* 0x000fe40008ffe43f */
[----:B0-----:R-:W-:-:S04]  /*c780*/  IMAD.U32 R4, RZ, RZ, UR12 ;  /* 0x0000000cff047e24 */ /* 0x001fc8000f8e00ff */
[----:B------:R-:W-:-:S05]  /*c790*/  MOV R5, UR13 ;  /* 0x0000000d00057c02 */ /* 0x000fca0008000f00 */
[----:B------:R0:W4:Y:S01]  /*c7a0*/  @P4 LDG.E R3, desc[UR36][R4.64] ;  /* 0x0000002404034981 */ /* 0x000122000c1e1900 */
[----:B------:R-:W-:Y:S02]  /*c7b0*/  UISETP.NE.AND UP0, UPT, UR22, URZ, UPT ;  /* 0x0000003f1600728c */ /* 0x000fe4000bf05270 */
[----:B------:R-:W-:Y:S02]  /*c7c0*/  UISETP.NE.AND UP1, UPT, UR20, 0x1, UPT ;  /* 0x000000011400788c */ /* 0x000fe4000bf25270 */
[----:B------:R-:W-:Y:S01]  /*c7d0*/  USEL UR4, UR22, UR4, UP0 ;  /* 0x0000000416047287 */ /* 0x000fe20008000000 */
[----:B------:R-:W-:-:S03]  /*c7e0*/  UMOV UR23, 0x9b8 ;  /* 0x000009b800177882 */ /* 0x000fc60000000000 */
[----:B------:R-:W-:Y:S01]  /*c7f0*/  UISETP.GT.AND UP2, UPT, UR4, 0x1, UPT ;  /* 0x000000010400788c */ /* 0x000fe2000bf44270 */
[----:B------:R-:W-:Y:S01]  /*c800*/  PLOP3.LUT P1, PT, PT, PT, UP1, 0x80, 0x0 ;  /* 0x000000000000781c */ /* 0x000fe20003f2f018 */
[----:B------:R-:W-:Y:S02]  /*c810*/  UISETP.NE.U32.AND UP0, UPT, UR14, URZ, UPT ;  /* 0x0000003f0e00728c */ /* 0x000fe4000bf05070 */
[----:B------:R-:W-:Y:S01]  /*c820*/  USEL UR23, UR23, 0x978, UP2 ;  /* 0x0000097817177887 */ /* 0x000fe20009000000 */
[----:B-1----:R-:W-:Y:S01]  /*c830*/  IMAD.U32 R8, RZ, RZ, UR18 ;  /* 0x00000012ff087e24 */ /* 0x002fe2000f8e00ff */
[----:B------:R-:W-:Y:S01]  /*c840*/  UISETP.NE.AND.EX UP0, UPT, UR15, URZ, UPT, UP0 ;  /* 0x0000003f0f00728c */ /* 0x000fe2000bf05300 */
[----:B------:R-:W-:Y:S02]  /*c850*/  UMOV UR4, URZ ;  /* 0x0000003f00047c82 */ /* 0x000fe40008000000 */
[----:B------:R-:W-:Y:S01]  /*c860*/  IMAD R8, R8, 0x80, R171 ;  /* 0x0000008008087824 */ /* 0x000fe200078e02ab */
[----:B------:R-:W-:Y:S01]  /*c870*/  USEL UR9, UR19, URZ, !UP0 ;  /* 0x0000003f13097287 */ /* 0x000fe2000c000000 */
[----:B------:R-:W-:Y:S01]  /*c880*/  @UP1 ULDC UR25, c[0x0][0xbec] ;  /* 0x0002fb0000191ab9 */ /* 0x000fe20000000800 */
[----:B------:R-:W-:-:S02]  /*c890*/  USEL UR22, UR17, URZ, !UP0 ;  /* 0x0000003f11167287 */ /* 0x000fc4000c000000 */
[----:B0-----:R-:W-:Y:S01]  /*c8a0*/  @P1 IMAD.HI.U32 R4, R8, UR25, RZ ;  /* 0x0000001908041c27 */ /* 0x001fe2000f8e00ff */
[----:B------:R-:W-:Y:S01]  /*c8b0*/  USEL UR21, UR21, URZ, UP2 ;  /* 0x0000003f15157287 */ /* 0x000fe20009000000 */
[----:B------:R-:W-:Y:S01]  /*c8c0*/  ULDC.64 UR16, c[0x0][UR23+0x220] ;  /* 0x0000880017107abb */ /* 0x000fe20008000a00 */
[----:B------:R-:W-:Y:S01]  /*c8d0*/  ULDC.64 UR14, c[0x0][UR23+0x218] ;  /* 0x00008600170e7abb */ /* 0x000fe20008000a00 */
[----:B------:R-:W-:Y:S01]  /*c8e0*/  ULDC.64 UR18, c[0x0][UR23+0x228] ;  /* 0x00008a0017127abb */ /* 0x000fe20008000a00 */
[----:B------:R-:W-:Y:S02]  /*c8f0*/  UIMAD UR17, UR17, UR9, URZ ;  /* 0x00000009111172a4 */ /* 0x000fe4000f8e023f */
[----:B------:R-:W-:Y:S01]  /*c900*/  UIMAD.WIDE.U32 UR12, UR14, UR24, URZ ;  /* 0x000000180e0c72a5 */ /* 0x000fe2000f8e003f */
[----:B------:R-:W-:Y:S01]  /*c910*/  IMAD.MOV.U32 R5, RZ, RZ, R8 ;  /* 0x000000ffff057224 */ /* 0x000fe200078e0008 */
[----:B------:R-:W-:Y:S01]  /*c920*/  @UP1 ULDC UR28, c[0x0][0xbf0] ;  /* 0x0002fc00001c1ab9 */ /* 0x000fe20000000800 */
[----:B------:R-:W-:-:S02]  /*c930*/  UIMAD UR24, UR15, UR24, URZ ;  /* 0x000000180f1872a4 */ /* 0x000fc4000f8e023f */
[----:B------:R-:W-:Y:S01]  /*c940*/  UIMAD.WIDE.U32 UR26, UR18, UR21, URZ ;  /* 0x00000015121a72a5 */ /* 0x000fe2000f8e003f */
[----:B------:R-:W-:Y:S01]  /*c950*/  @P1 SHF.R.U32.HI R5, RZ, UR28, R4 ;  /* 0x0000001cff051c19 */ /* 0x000fe20008011604 */
[----:B------:R-:W-:Y:S02]  /*c960*/  UIMAD.WIDE.U32 UR14, UR16, UR9, URZ ;  /* 0x00000009100e72a5 */ /* 0x000fe4000f8e003f */
[----:B------:R-:W-:Y:S02]  /*c970*/  UIMAD UR18, UR19, UR21, URZ ;  /* 0x00000015131272a4 */ /* 0x000fe4000f8e023f */
[----:B------:R-:W-:Y:S01]  /*c980*/  UIMAD UR17, UR16, UR22, UR17 ;  /* 0x00000016101172a4 */ /* 0x000fe2000f8e0211 */
[----:B------:R-:W-:Y:S01]  /*c990*/  IMAD.U32 R4, RZ, RZ, UR26 ;  /* 0x0000001aff047e24 */ /* 0x000fe2000f8e00ff */
[----:B------:R-:W-:Y:S01]  /*c9a0*/  UIADD3 UR18, UR27, UR18, URZ ;  /* 0x000000121b127290 */ /* 0x000fe2000fffe03f */
[----:B------:R-:W-:Y:S01]  /*c9b0*/  IMAD.MOV R7, RZ, RZ, -R5 ;  /* 0x000000ffff077224 */ /* 0x000fe200078e0a05 */
[----:B------:R-:W-:-:S02]  /*c9c0*/  UIADD3 UR24, UR13, UR24, URZ ;  /* 0x000000180d187290 */ /* 0x000fc4000fffe03f */
[----:B------:R-:W-:Y:S01]  /*c9d0*/  UIADD3 UR17, UR15, UR17, URZ ;  /* 0x000000110f117290 */ /* 0x000fe2000fffe03f */
[----:B------:R-:W-:Y:S02]  /*c9e0*/  IMAD R7, R7, UR20, R8 ;  /* 0x0000001407077c24 */ /* 0x000fe4000f8e0208 */
[----:B------:R-:W-:-:S03]  /*c9f0*/  IMAD.U32 R10, RZ, RZ, UR18 ;  /* 0x00000012ff0a7e24 */ /* 0x000fc6000f8e00ff */
[----:B------:R-:W-:Y:S02]  /*ca00*/  SHF.R.S32.HI R6, RZ, 0x1f, R7 ;  /* 0x0000001fff067819 */ /* 0x000fe40000011407 */
[----:B---3--:R-:W-:-:S13]  /*ca10*/  @P0 R2UR UR4, R17 ;  /* 0x00000000110402ca */ /* 0x008fda00000e0000 */
[----:B------:R-:W-:Y:S02]  /*ca20*/  UIADD3 UR12, UP0, UP3, UR14, UR12, UR4 ;  /* 0x0000000c0e0c7290 */ /* 0x000fe4000fb1e004 */
[----:B------:R-:W-:-:S04]  /*ca30*/  USHF.R.S32.HI UR16, URZ, 0x1f, UR4 ;  /* 0x0000001f3f107899 */ /* 0x000fc80008011404 */
[----:B------:R-:W-:Y:S01]  /*ca40*/  UIADD3.X UR14, UR17, UR24, UR16, UP0, UP3 ;  /* 0x00000018110e7290 */ /* 0x000fe200087e6410 */
[----:B------:R-:W-:Y:S02]  /*ca50*/  IADD3 R4, P2, P3, R5, UR12, R4 ;  /* 0x0000000c05047c10 */ /* 0x000fe4000fb5e004 */
[----:B------:R-:W-:Y:S01]  /*ca60*/  SHF.R.S32.HI R5, RZ, 0x1f, R5 ;  /* 0x0000001fff057819 */ /* 0x000fe20000011405 */
[----:B------:R-:W-:Y:S02]  /*ca70*/  ULDC.64 UR12, c[0x0][UR23+0x210] ;  /* 0x00008400170c7abb */ /* 0x000fe40008000a00 */
[----:B------:R-:W-:Y:S01]  /*ca80*/  IMAD R9, R7, UR13, RZ ;  /* 0x0000000d07097c24 */ /* 0x000fe2000f8e02ff */
[----:B------:R-:W-:Y:S01]  /*ca90*/  IADD3.X R5, R5, UR14, R10, P2, P3 ;  /* 0x0000000e05057c10 */ /* 0x000fe200097e640a */
[----:B------:R-:W-:Y:S01]  /*caa0*/  ULDC.64 UR14, c[0x0][0xba8] ;  /* 0x0002ea00000e7ab9 */ /* 0x000fe20000000a00 */
[----:B------:R-:W-:Y:S01]  /*cab0*/  @!UP2 ULDC UR14, c[0x0][0xb50] ;  /* 0x0002d400000eaab9 */ /* 0x000fe20000000800 */
[----:B------:R-:W-:Y:S01]  /*cac0*/  IMAD R9, R6, UR12, R9 ;  /* 0x0000000c06097c24 */ /* 0x000fe2000f8e0209 */
[----:B------:R-:W-:Y:S01]  /*cad0*/  @!UP2 ULDC UR15, c[0x0][0xb54] ;  /* 0x0002d500000faab9 */ /* 0x000fe20000000800 */
[----:B------:R-:W-:-:S04]  /*cae0*/  IMAD.WIDE.U32 R4, R7, UR12, R4 ;  /* 0x0000000c07047c25 */ /* 0x000fc8000f8e0004 */
[----:B------:R-:W-:Y:S01]  /*caf0*/  IMAD.IADD R5, R5, 0x1, R9 ;  /* 0x0000000105057824 */ /* 0x000fe200078e0209 */
[C---:B------:R-:W-:Y:S01]  /*cb00*/  LEA R9, P2, R4.reuse, UR14, 0x2 ;  /* 0x0000000e04097c11 */ /* 0x040fe2000f8410ff */
[----:B------:R-:W-:Y:S01]  /*cb10*/  ULDC UR12, c[0x0][0xa88] ;  /* 0x0002a200000c7ab9 */ /* 0x000fe20000000800 */
[----:B----4-:R-:W-:Y:S02]  /*cb20*/  @P4 R2UR UR12, R3 ;  /* 0x00000000030c42ca */ /* 0x010fe400000e0000 */
[----:B------:R-:W-:Y:S01]  /*cb30*/  LEA.HI.X R10, R4, UR15, R5, 0x2, P2 ;  /* 0x0000000f040a7c11 */ /* 0x000fe200090f1405 */
[----:B--2---:R-:W-:-:S12]  /*cb40*/  @P4 BRA `(.L_x_207) ;  /* 0x0000000000184947 */ /* 0x004fd80003800000 */
[----:B------:R-:W-:Y:S05]  /*cb50*/  @!P0 BRA `(.L_x_207) ;  /* 0x0000000000148947 */ /* 0x000fea0003800000 */
[----:B------:R-:W2:Y:S04]  /*cb60*/  LDG.E R4, desc[UR36][R18.64] ;  /* 0x0000002412047981 */ /* 0x000ea8000c1e1900 */
[----:B------:R-:W3:Y:S01]  /*cb70*/  LDG.E R3, desc[UR36][R18.64+0x4] ;  /* 0x0000042412037981 */ /* 0x000ee2000c1e1900 */
[----:B--2---:R-:W-:Y:S02]  /*cb80*/  R2UR UR13, R4 ;  /* 0x00000000040d72ca */ /* 0x004fe400000e0000 */
[----:B---3--:R-:W-:-:S13]  /*cb90*/  R2UR UR12, R3 ;  /* 0x00000000030c72ca */ /* 0x008fda00000e0000 */
[----:B------:R-:W-:-:S12]  /*cba0*/  UIADD3 UR12, -UR13, UR12, URZ ;  /* 0x0000000c0d0c7290 */ /* 0x000fd8000fffe13f */
.L_x_207:
[----:B------:R-:W2:Y:S04]  /*cbb0*/  LDL R12, [R1+0x40] ;  /* 0x00004000010c7983 */ /* 0x000ea80000100800 */
[----:B------:R-:W3:Y:S01]  /*cbc0*/  LDL R3, [R1+0x3c] ;  /* 0x00003c0001037983 */ /* 0x000ee20000100800 */
[----:B------:R-:W-:Y:S01]  /*cbd0*/  R2UR UR13, R170 ;  /* 0x00000000aa0d72ca */ /* 0x000fe200000e0000 */
[----:B------:R-:W-:Y:S01]  /*cbe0*/  UIMAD UR17, UR12, UR20, URZ ;  /* 0x000000140c1172a4 */ /* 0x000fe2000f8e023f */
[----:B------:R-:W-:Y:S01]  /*cbf0*/  PLOP3.LUT P3, PT, PT, PT, UP2, 0x80, 0x0 ;  /* 0x000000000000781c */ /* 0x000fe20003f6f028 */
[----:B------:R-:W-:Y:S04]  /*cc00*/  SHFL.IDX PT, R4, R9, RZ, 0x1c1f ;  /* 0x001c1fff09047589 */ /* 0x000fe800000e0000 */
[----:B------:R-:W0:Y:S04]  /*cc10*/  SHFL.IDX PT, R5, R10, RZ, 0x1c1f ;  /* 0x001c1fff0a057589 */ /* 0x000e2800000e0000 */
[----:B------:R-:W-:Y:S02]  /*cc20*/  SHFL.IDX PT, R6, R9, 0x1, 0x1c1f ;  /* 0x003c1f0009067f89 */ /* 0x000fe400000e0000 */
[----:B------:R-:W-:-:S02]  /*cc30*/  IMAD.U32 R11, RZ, RZ, UR13 ;  /* 0x0000000dff0b7e24 */ /* 0x000fc4000f8e00ff */
[----:B------:R-:W1:Y:S02]  /*cc40*/  SHFL.IDX PT, R7, R10, 0x1, 0x1c1f ;  /* 0x003c1f000a077f89 */ /* 0x000e6400000e0000 */
[----:B--2---:R-:W-:Y:S01]  /*cc50*/  IMAD R11, R11, 0x80, R12 ;  /* 0x000000800b0b7824 */ /* 0x004fe200078e020c */
[----:B---3--:R-:W-:-:S03]  /*cc60*/  LOP3.LUT P0, RZ, R3, 0x3, RZ, 0xc0, !PT ;  /* 0x0000000303ff7812 */ /* 0x008fc6000780c0ff */
[C---:B------:R-:W-:Y:S01]  /*cc70*/  VIADD R3, R11.reuse, 0x8 ;  /* 0x000000080b037836 */ /* 0x040fe20000000000 */
[----:B------:R-:W-:-:S04]  /*cc80*/  ISETP.GE.OR P2, PT, R11, UR17, P0 ;  /* 0x000000110b007c0c */ /* 0x000fc80008746670 */
[----:B------:R-:W-:-:S09]  /*cc90*/  ISETP.GE.OR P0, PT, R3, UR17, P0 ;  /* 0x0000001103007c0c */ /* 0x000fd20008706670 */
[----:B0-----:R0:W-:Y:S01]  /*cca0*/  @!P2 ST.E desc[UR36][R4.64], R2 ;  /* 0x000000020400a985 */ /* 0x0011e2000c101924 */
[----:B------:R-:W-:-:S03]  /*ccb0*/  ISETP.GE.AND P2, PT, R11, UR17, PT ;  /* 0x000000110b007c0c */ /* 0x000fc6000bf46270 */
[----:B-1----:R0:W-:Y:S01]  /*ccc0*/  @!P0 ST.E desc[UR36][R6.64], R0 ;  /* 0x0000000006008985 */ /* 0x0021e2000c101924 */
[----:B------:R-:W-:Y:S01]  /*ccd0*/  ISETP.GE.AND P0, PT, R3, UR17, PT ;  /* 0x0000001103007c0c */ /* 0x000fe2000bf06270 */
[----:B------:R-:W-:-:S12]  /*cce0*/  @P3 BRA `(.L_x_208) ;  /* 0x0000001000183947 */ /* 0x000fd80003800000 */
[----:B0-----:R-:W0:Y:S01]  /*ccf0*/  S2R R0, SR_TID.X ;  /* 0x0000000000007919 */ /* 0x001e220000002100 */
[----:B------:R-:W-:Y:S01]  /*cd00*/  ULDC.64 UR14, c[0x0][0xaa0] ;  /* 0x0002a800000e7ab9 */ /* 0x000fe20000000a00 */
[----:B------:R-:W-:Y:S02]  /*cd10*/  R2UR UR19, R216 ;  /* 0x00000000d81372ca */ /* 0x000fe400000e0000 */
[----:B------:R-:W-:Y:S01]  /*cd20*/  R2UR UR18, R170 ;  /* 0x00000000aa1272ca */ /* 0x000fe200000e0000 */
[----:B0-----:R-:W-:-:S05]  /*cd30*/  VIADD R0, R0, 0xffffff80 ;  /* 0xffffff8000007836 */ /* 0x001fca0000000000 */
[----:B------:R-:W-:-:S04]  /*cd40*/  SHF.R.S32.HI R3, RZ, 0x1f, R0 ;  /* 0x0000001fff037819 */ /* 0x000fc80000011400 */
[----:B------:R-:W-:-:S04]  /*cd50*/  LEA.HI R3, R3, R0, RZ, 0x3 ;  /* 0x0000000003037211 */ /* 0x000fc800078f18ff */
[----:B------:R-:W-:Y:S02]  /*cd60*/  LOP3.LUT R5, R3, 0xfffffff8, RZ, 0xc0, !PT ;  /* 0xfffffff803057812 */ /* 0x000fe400078ec0ff */
[----:B------:R-:W-:Y:S01]  /*cd70*/  SHF.R.S32.HI R17, RZ, 0x3, R3 ;  /* 0x00000003ff117819 */ /* 0x000fe20000011403 */
[----:B------:R-:W-:Y:S02]  /*cd80*/  IMAD.MOV.U32 R3, RZ, RZ, 0x2 ;  /* 0x00000002ff037424 */ /* 0x000fe400078e00ff */
[----:B------:R-:W-:-:S04]  /*cd90*/  IMAD.IADD R18, R0, 0x1, -R5 ;  /* 0x0000000100127824 */ /* 0x000fc800078e0a05 */
[----:B------:R-:W-:-:S04]  /*cda0*/  IMAD.SHL.U32 R0, R18, 0x8, RZ ;  /* 0x0000000812007824 */ /* 0x000fc800078e00ff */
[----:B------:R-:W-:-:S04]  /*cdb0*/  IMAD R2, R17, 0x40, R0 ;  /* 0x0000004011027824 */ /* 0x000fc800078e0200 */
[----:B------:R-:W-:-:S03]  /*cdc0*/  IMAD.WIDE R2, R2, R3, UR10 ;  /* 0x0000000a02027e25 */ /* 0x000fc6000f8e0203 */
[C---:B------:R-:W-:Y:S02]  /*cdd0*/  IADD3 R25, P2, R2.reuse, 0x3000, RZ ;  /* 0x0000300002197810 */ /* 0x040fe40007f5e0ff */
[C---:B------:R-:W-:Y:S02]  /*cde0*/  IADD3 R9, P4, R2.reuse, 0x1000, RZ ;  /* 0x0000100002097810 */ /* 0x040fe40007f9e0ff */
[----:B------:R-:W-:Y:S02]  /*cdf0*/  IADD3 R13, P3, R2, 0x2000, RZ ;  /* 0x00002000020d7810 */ /* 0x000fe40007f7e0ff */
[----:B------:R-:W-:Y:S02]  /*ce00*/  LOP3.LUT R24, R25, 0x380, RZ, 0xc0, !PT ;  /* 0x0000038019187812 */ /* 0x000fe400078ec0ff */
[----:B------:R-:W-:Y:S02]  /*ce10*/  LOP3.LUT R8, R9, 0x380, RZ, 0xc0, !PT ;  /* 0x0000038009087812 */ /* 0x000fe400078ec0ff */
[----:B------:R-:W-:-:S02]  /*ce20*/  LOP3.LUT R12, R13, 0x380, RZ, 0xc0, !PT ;  /* 0x000003800d0c7812 */ /* 0x000fc400078ec0ff */
[----:B------:R-:W-:Y:S02]  /*ce30*/  SHF.R.U64 R24, R24, 0x3, RZ ;  /* 0x0000000318187819 */ /* 0x000fe400000012ff */
[----:B------:R-:W-:Y:S02]  /*ce40*/  SHF.R.U64 R8, R8, 0x3, RZ ;  /* 0x0000000308087819 */ /* 0x000fe400000012ff */
[----:B------:R-:W-:Y:S02]  /*ce50*/  SHF.R.U64 R12, R12, 0x3, RZ ;  /* 0x000000030c0c7819 */ /* 0x000fe400000012ff */
[----:B------:R-:W-:Y:S01]  /*ce60*/  LOP3.LUT R24, R24, R25, RZ, 0x3c, !PT ;  /* 0x0000001918187212 */ /* 0x000fe200078e3cff */
[--C-:B------:R-:W-:Y:S01]  /*ce70*/  IMAD.X R25, RZ, RZ, R3.reuse, P2 ;  /* 0x000000ffff197224 */ /* 0x100fe200010e0603 */
[----:B------:R-:W-:Y:S01]  /*ce80*/  LOP3.LUT R8, R8, R9, RZ, 0x3c, !PT ;  /* 0x0000000908087212 */ /* 0x000fe200078e3cff */
[----:B------:R-:W-:Y:S01]  /*ce90*/  IMAD.X R9, RZ, RZ, R3, P4 ;  /* 0x000000ffff097224 */ /* 0x000fe200020e0603 */
[----:B------:R-:W-:-:S02]  /*cea0*/  LOP3.LUT R12, R12, R13, RZ, 0x3c, !PT ;  /* 0x0000000d0c0c7212 */ /* 0x000fc400078e3cff */
[----:B------:R-:W-:Y:S01]  /*ceb0*/  IADD3.X R13, RZ, R3, RZ, P3, !PT ;  /* 0x00000003ff0d7210 */ /* 0x000fe20001ffe4ff */
[----:B------:R-:W-:Y:S01]  /*cec0*/  UIMAD UR12, UR16, UR14, URZ ;  /* 0x0000000e100c72a4 */ /* 0x000fe2000f8e023f */
[C---:B------:R-:W-:Y:S01]  /*ced0*/  IADD3 R49, P2, R2.reuse, 0x9000, RZ ;  /* 0x0000900002317810 */ /* 0x040fe20007f5e0ff */
[----:B------:R-:W-:Y:S01]  /*cee0*/  UIMAD.WIDE.U32 UR10, UR4, UR14, URZ ;  /* 0x0000000e040a72a5 */ /* 0x000fe2000f8e003f */
[C---:B------:R-:W-:Y:S01]  /*cef0*/  IADD3 R29, P0, R2.reuse, 0x4000, RZ ;  /* 0x00004000021d7810 */ /* 0x040fe20007f1e0ff */
[----:B------:R-:W-:Y:S01]  /*cf00*/  IMAD.U32 R78, RZ, RZ, UR18 ;  /* 0x00000012ff4e7e24 */ /* 0x000fe2000f8e00ff */
[C---:B------:R-:W-:Y:S01]  /*cf10*/  IADD3 R33, P6, R2.reuse, 0x5000, RZ ;  /* 0x0000500002217810 */ /* 0x040fe20007fde0ff */
[----:B------:R-:W5:Y:S01]  /*cf20*/  LD.E.128 R8, desc[UR36][R8.64] ;  /* 0x0000002408087980 */ /* 0x000f62000c101d00 */
[C---:B------:R-:W-:Y:S02]  /*cf30*/  IADD3 R37, P5, R2.reuse, 0x6000, RZ ;  /* 0x0000600002257810 */ /* 0x040fe40007fbe0ff */
[C---:B------:R-:W-:Y:S01]  /*cf40*/  IADD3 R41, P4, R2.reuse, 0x7000, RZ ;  /* 0x0000700002297810 */ /* 0x040fe20007f9e0ff */
[----:B------:R-:W5:Y:S01]  /*cf50*/  LD.E.128 R24, desc[UR36][R24.64] ;  /* 0x0000002418187980 */ /* 0x000f62000c101d00 */
[----:B------:R-:W-:-:S02]  /*cf60*/  IADD3 R45, P3, R2, 0x8000, RZ ;  /* 0x00008000022d7810 */ /* 0x000fc40007f7e0ff */
[----:B------:R-:W-:Y:S01]  /*cf70*/  LOP3.LUT R7, R2, 0x380, RZ, 0xc0, !PT ;  /* 0x0000038002077812 */ /* 0x000fe200078ec0ff */
[----:B------:R-:W-:Y:S01]  /*cf80*/  UIMAD UR12, UR4, UR15, UR12 ;  /* 0x0000000f040c72a4 */ /* 0x000fe2000f8e020c */
[----:B------:R-:W-:Y:S01]  /*cf90*/  LOP3.LUT R48, R49, 0x380, RZ, 0xc0, !PT ;  /* 0x0000038031307812 */ /* 0x000fe200078ec0ff */
[----:B------:R-:W-:Y:S01]  /*cfa0*/  @UP1 ULDC UR14, c[0x0][0xbec] ;  /* 0x0002fb00000e1ab9 */ /* 0x000fe20000000800 */
[----:B------:R-:W-:Y:S01]  /*cfb0*/  LOP3.LUT R28, R29, 0x380, RZ, 0xc0, !PT ;  /* 0x000003801d1c7812 */ /* 0x000fe200078ec0ff */
[----:B------:R-:W5:Y:S01]  /*cfc0*/  LD.E.128 R12, desc[UR36][R12.64] ;  /* 0x000000240c0c7980 */ /* 0x000f62000c101d00 */
[----:B------:R-:W-:Y:S02]  /*cfd0*/  LOP3.LUT R32, R33, 0x380, RZ, 0xc0, !PT ;  /* 0x0000038021207812 */ /* 0x000fe400078ec0ff */
[----:B------:R-:W-:Y:S02]  /*cfe0*/  LOP3.LUT R36, R37, 0x380, RZ, 0xc0, !PT ;  /* 0x0000038025247812 */ /* 0x000fe400078ec0ff */
[----:B------:R-:W-:-:S02]  /*cff0*/  LOP3.LUT R40, R41, 0x380, RZ, 0xc0, !PT ;  /* 0x0000038029287812 */ /* 0x000fc400078ec0ff */
[----:B------:R-:W-:Y:S02]  /*d000*/  LOP3.LUT R44, R45, 0x380, RZ, 0xc0, !PT ;  /* 0x000003802d2c7812 */ /* 0x000fe400078ec0ff */
[----:B------:R-:W-:Y:S02]  /*d010*/  SHF.R.U64 R48, R48, 0x3, RZ ;  /* 0x0000000330307819 */ /* 0x000fe400000012ff */
[----:B------:R-:W-:Y:S02]  /*d020*/  SHF.R.U64 R28, R28, 0x3, RZ ;  /* 0x000000031c1c7819 */ /* 0x000fe400000012ff */
[----:B------:R-:W-:Y:S02]  /*d030*/  SHF.R.U64 R32, R32, 0x3, RZ ;  /* 0x0000000320207819 */ /* 0x000fe400000012ff */
[----:B------:R-:W-:Y:S02]  /*d040*/  SHF.R.U64 R36, R36, 0x3, RZ ;  /* 0x0000000324247819 */ /* 0x000fe400000012ff */
[----:B------:R-:W-:-:S02]  /*d050*/  SHF.R.U64 R40, R40, 0x3, RZ ;  /* 0x0000000328287819 */ /* 0x000fc400000012ff */
        /* <DEDUP_REMOVED lines=14> */
[----:B------:R-:W-:Y:S01]  /*d140*/  SHF.R.U64 R7, R7, 0x3, RZ ;  /* 0x0000000307077819 */ /* 0x000fe200000012ff */
[----:B------:R-:W-:Y:S01]  /*d150*/  UIADD3 UR11, UR11, UR12, URZ ;  /* 0x0000000c0b0b7290 */ /* 0x000fe2000fffe03f */
[C---:B------:R-:W-:Y:S01]  /*d160*/  IADD3 R53, P0, R2.reuse, 0xa000, RZ ;  /* 0x0000a00002357810 */ /* 0x040fe20007f1e0ff */
[----:B------:R-:W-:Y:S01]  /*d170*/  IMAD.X R73, RZ, RZ, R3, P2 ;  /* 0x000000ffff497224 */ /* 0x000fe200010e0603 */
[C---:B------:R-:W-:Y:S01]  /*d180*/  IADD3 R57, P6, R2.reuse, 0xb000, RZ ;  /* 0x0000b00002397810 */ /* 0x040fe20007fde0ff */
[----:B------:R-:W-:Y:S01]  /*d190*/  ULDC.64 UR12, c[0x0][0xae8] ;  /* 0x0002ba00000c7ab9 */ /* 0x000fe20000000a00 */
[C---:B------:R-:W-:Y:S01]  /*d1a0*/  IADD3 R61, P5, R2.reuse, 0xc000, RZ ;  /* 0x0000c000023d7810 */ /* 0x040fe20007fbe0ff */
[----:B------:R-:W-:Y:S01]  /*d1b0*/  USHF.R.S32.HI UR4, URZ, 0x1f, UR9 ;  /* 0x0000001f3f047899 */ /* 0x000fe20008011409 */
[C---:B------:R-:W-:Y:S01]  /*d1c0*/  IADD3 R65, P4, R2.reuse, 0xd000, RZ ;  /* 0x0000d00002417810 */ /* 0x040fe20007f9e0ff */
[----:B------:R-:W5:Y:S01]  /*d1d0*/  LD.E.128 R28, desc[UR36][R28.64] ;  /* 0x000000241c1c7980 */ /* 0x000f62000c101d00 */
[----:B------:R-:W-:-:S02]  /*d1e0*/  IADD3 R69, P3, R2, 0xe000, RZ ;  /* 0x0000e00002457810 */ /* 0x000fc40007f7e0ff */
[----:B------:R-:W-:Y:S01]  /*d1f0*/  LOP3.LUT R4, R5, 0x380, RZ, 0xc0, !PT ;  /* 0x0000038005047812 */ /* 0x000fe200078ec0ff */
[----:B------:R-:W5:Y:S01]  /*d200*/  LD.E.128 R32, desc[UR36][R32.64] ;  /* 0x0000002420207980 */ /* 0x000f62000c101d00 */
[----:B------:R-:W-:Y:S02]  /*d210*/  LOP3.LUT R52, R53, 0x380, RZ, 0xc0, !PT ;  /* 0x0000038035347812 */ /* 0x000fe400078ec0ff */
[----:B------:R-:W-:Y:S01]  /*d220*/  LOP3.LUT R56, R57, 0x380, RZ, 0xc0, !PT ;  /* 0x0000038039387812 */ /* 0x000fe200078ec0ff */
[----:B------:R-:W5:Y:S01]  /*d230*/  LD.E.128 R36, desc[UR36][R36.64] ;  /* 0x0000002424247980 */ /* 0x000f62000c101d00 */
[----:B------:R-:W-:Y:S02]  /*d240*/  LOP3.LUT R60, R61, 0x380, RZ, 0xc0, !PT ;  /* 0x000003803d3c7812 */ /* 0x000fe400078ec0ff */
[----:B------:R-:W-:Y:S01]  /*d250*/  LOP3.LUT R64, R65, 0x380, RZ, 0xc0, !PT ;  /* 0x0000038041407812 */ /* 0x000fe200078ec0ff */
[----:B------:R-:W5:Y:S01]  /*d260*/  LD.E.128 R40, desc[UR36][R40.64] ;  /* 0x0000002428287980 */ /* 0x000f62000c101d00 */
[----:B------:R-:W-:-:S02]  /*d270*/  LOP3.LUT R68, R69, 0x380, RZ, 0xc0, !PT ;  /* 0x0000038045447812 */ /* 0x000fc400078ec0ff */
[----:B------:R-:W-:Y:S01]  /*d280*/  SHF.R.U64 R4, R4, 0x3, RZ ;  /* 0x0000000304047819 */ /* 0x000fe200000012ff */
[----:B------:R-:W5:Y:S01]  /*d290*/  LD.E.128 R44, desc[UR36][R44.64] ;  /* 0x000000242c2c7980 */ /* 0x000f62000c101d00 */
[----:B------:R-:W-:Y:S02]  /*d2a0*/  SHF.R.U64 R52, R52, 0x3, RZ ;  /* 0x0000000334347819 */ /* 0x000fe400000012ff */
[----:B------:R-:W-:Y:S01]  /*d2b0*/  SHF.R.U64 R56, R56, 0x3, RZ ;  /* 0x0000000338387819 */ /* 0x000fe200000012ff */
[----:B------:R-:W5:Y:S01]  /*d2c0*/  LD.E.128 R48, desc[UR36][R48.64] ;  /* 0x0000002430307980 */ /* 0x000f62000c101d00 */
[----:B------:R-:W-:Y:S02]  /*d2d0*/  SHF.R.U64 R60, R60, 0x3, RZ ;  /* 0x000000033c3c7819 */ /* 0x000fe400000012ff */
[----:B------:R-:W-:Y:S02]  /*d2e0*/  SHF.R.U64 R64, R64, 0x3, RZ ;  /* 0x0000000340407819 */ /* 0x000fe400000012ff */
[----:B------:R-:W-:-:S02]  /*d2f0*/  SHF.R.U64 R68, R68, 0x3, RZ ;  /* 0x0000000344447819 */ /* 0x000fc400000012ff */
[----:B------:R-:W-:Y:S01]  /*d300*/  LOP3.LUT R2, R7, R2, RZ, 0x3c, !PT ;  /* 0x0000000207027212 */ /* 0x000fe200078e3cff */
[----:B------:R-:W-:Y:S01]  /*d310*/  UIMAD.WIDE.U32 UR10, UR19, UR12, UR10 ;  /* 0x0000000c130a72a5 */ /* 0x000fe2000f8e000a */
        /* <DEDUP_REMOVED lines=10> */
[----:B------:R-:W-:Y:S01]  /*d3c0*/  LOP3.LUT R72, R4, R5, RZ, 0x3c, !PT ;  /* 0x0000000504487212 */ /* 0x000fe200078e3cff */
[----:B------:R-:W-:Y:S01]  /*d3d0*/  UIMAD UR11, UR19, UR13, UR11 ;  /* 0x0000000d130b72a4 */ /* 0x000fe2000f8e020b */
[----:B------:R0:W5:Y:S02]  /*d3e0*/  LD.E.128 R4, desc[UR36][R2.64] ;  /* 0x0000002402047980 */ /* 0x000164000c101d00 */
[----:B------:R-:W-:-:S02]  /*d3f0*/  ULDC.64 UR12, c[0x0][0xaf0] ;  /* 0x0002bc00000c7ab9 */ /* 0x000fc40000000a00 */
[----:B------:R-:W-:Y:S01]  /*d400*/  UIMAD UR4, UR4, UR12, URZ ;  /* 0x0000000c040472a4 */ /* 0x000fe2000f8e023f */
[----:B------:R-:W5:Y:S01]  /*d410*/  LD.E.128 R52, desc[UR36][R52.64] ;  /* 0x0000002434347980 */ /* 0x000f62000c101d00 */
[----:B------:R-:W-:-:S03]  /*d420*/  IMAD R78, R78, 0x80, R17 ;  /* 0x000000804e4e7824 */ /* 0x000fc600078e0211 */
[----:B------:R-:W5:Y:S01]  /*d430*/  LD.E.128 R56, desc[UR36][R56.64] ;  /* 0x0000002438387980 */ /* 0x000f62000c101d00 */
[----:B0-----:R-:W-:Y:S02]  /*d440*/  IMAD.U32 R3, RZ, RZ, UR18 ;  /* 0x00000012ff037e24 */ /* 0x001fe4000f8e00ff */
[----:B------:R-:W-:Y:S01]  /*d450*/  IMAD R2, R18, 0x20, R17 ;  /* 0x0000002012027824 */ /* 0x000fe200078e0211 */
[----:B------:R-:W5:Y:S03]  /*d460*/  LD.E.128 R60, desc[UR36][R60.64] ;  /* 0x000000243c3c7980 */ /* 0x000f66000c101d00 */
[----:B------:R-:W-:Y:S01]  /*d470*/  IMAD R20, R3, 0x80, R2 ;  /* 0x0000008003147824 */ /* 0x000fe200078e0202 */
[----:B------:R-:W-:Y:S01]  /*d480*/  UIMAD UR4, UR9, UR13, UR4 ;  /* 0x0000000d090472a4 */ /* 0x000fe2000f8e0204 */
[----:B------:R-:W5:Y:S02]  /*d490*/  LD.E.128 R64, desc[UR36][R64.64] ;  /* 0x0000002440407980 */ /* 0x000f64000c101d00 */
[----:B------:R-:W-:Y:S01]  /*d4a0*/  @P1 IMAD.HI.U32 R2, R20, UR14, RZ ;  /* 0x0000000e14021c27 */ /* 0x000fe2000f8e00ff */
[----:B------:R-:W-:Y:S01]  /*d4b0*/  UIMAD.WIDE.U32 UR10, UR9, UR12, UR10 ;  /* 0x0000000c090a72a5 */ /* 0x000fe2000f8e000a */
[----:B------:R-:W-:Y:S01]  /*d4c0*/  MOV R19, R20 ;  /* 0x0000001400137202 */ /* 0x000fe20000000f00 */
[----:B------:R-:W5:Y:S01]  /*d4d0*/  LD.E.128 R68, desc[UR36][R68.64] ;  /* 0x0000002444447980 */ /* 0x000f62000c101d00 */
[----:B------:R-:W-:-:S02]  /*d4e0*/  @UP1 ULDC UR9, c[0x0][0xbf0] ;  /* 0x0002fc0000091ab9 */ /* 0x000fc40000000800 */
[----:B------:R-:W-:Y:S01]  /*d4f0*/  @P1 SHF.R.U32.HI R19, RZ, UR9, R2 ;  /* 0x00000009ff131c19 */ /* 0x000fe20008011602 */
[----:B------:R-:W-:Y:S01]  /*d500*/  UIADD3 UR4, UR11, UR4, URZ ;  /* 0x000000040b047290 */ /* 0x000fe2000fffe03f */
[----:B------:R-:W-:Y:S01]  /*d510*/  IMAD.U32 R2, RZ, RZ, UR10 ;  /* 0x0000000aff027e24 */ /* 0x000fe2000f8e00ff */
[----:B------:R-:W5:Y:S01]  /*d520*/  LD.E.128 R72, desc[UR36][R72.64] ;  /* 0x0000002448487980 */ /* 0x000f62000c101d00 */
[--C-:B------:R-:W-:Y:S01]  /*d530*/  SHF.R.S32.HI R18, RZ, 0x1f, R19.reuse ;  /* 0x0000001fff127819 */ /* 0x100fe20000011413 */
[----:B------:R-:W-:Y:S02]  /*d540*/  IMAD.MOV R21, RZ, RZ, -R19 ;  /* 0x000000ffff157224 */ /* 0x000fe400078e0a13 */
[----:B------:R-:W-:Y:S01]  /*d550*/  IMAD.U32 R3, RZ, RZ, UR11 ;  /* 0x0000000bff037e24 */ /* 0x000fe2000f8e00ff */
[----:B------:R-:W-:Y:S01]  /*d560*/  ULDC.64 UR10, c[0x0][0xae0] ;  /* 0x0002b800000a7ab9 */ /* 0x000fe20000000a00 */
[----:B------:R-:W-:Y:S01]  /*d570*/  IMAD.U32 R3, RZ, RZ, UR4 ;  /* 0x00000004ff037e24 */ /* 0x000fe2000f8e00ff */
[----:B------:R-:W-:Y:S01]  /*d580*/  @!PT LDS RZ, [RZ] ;  /* 0x00000000fffff984 */ /* 0x000fe20000000800 */
[----:B------:R-:W-:Y:S01]  /*d590*/  @!PT LDS RZ, [RZ] ;  /* 0x00000000fffff984 */ /* 0x000fe20000000800 */
[----:B------:R-:W-:Y:S01]  /*d5a0*/  @!PT LDS RZ, [RZ] ;  /* 0x00000000fffff984 */ /* 0x000fe20000000800 */
[----:B------:R-:W-:Y:S01]  /*d5b0*/  @!PT LDS RZ, [RZ] ;  /* 0x00000000fffff984 */ /* 0x000fe20000000800 */
[----:B------:R0:W-:Y:S06]  /*d5c0*/  MEMBAR.ALL.CTA ;  /* 0x0000000000007992 */ /* 0x0001ec0000008000 */
[----:B0-----:R-:W0:Y:S01]  /*d5d0*/  FENCE.VIEW.ASYNC.S ;  /* 0x00000000000073c6 */ /* 0x001e220000000000 */
[----:B------:R-:W-:-:S02]  /*d5e0*/  IMAD R18, R18, UR10, RZ ;  /* 0x0000000a12127c24 */ /* 0x000fc4000f8e02ff */
[----:B------:R-:W-:Y:S02]  /*d5f0*/  IMAD R21, R21, UR20, R20 ;  /* 0x0000001415157c24 */ /* 0x000fe4000f8e0214 */
[----:B------:R-:W-:-:S04]  /*d600*/  IMAD.WIDE.U32 R2, R19, UR10, R2 ;  /* 0x0000000a13027c25 */ /* 0x000fc8000f8e0002 */
[----:B------:R-:W-:Y:S01]  /*d610*/  IMAD R19, R19, UR11, R18 ;  /* 0x0000000b13137c24 */ /* 0x000fe2000f8e0212 */
[----:B------:R-:W-:Y:S01]  /*d620*/  SHF.R.S32.HI R18, RZ, 0x1f, R21 ;  /* 0x0000001fff127819 */ /* 0x000fe20000011415 */
[----:B------:R-:W-:Y:S02]  /*d630*/  ULDC.64 UR10, c[0x0][0xad8] ;  /* 0x0002b600000a7ab9 */ /* 0x000fe40000000a00 */
[----:B------:R-:W-:Y:S02]  /*d640*/  IMAD.IADD R3, R3, 0x1, R19 ;  /* 0x0000000103037824 */ /* 0x000fe400078e0213 */
[----:B------:R-:W-:Y:S02]  /*d650*/  IMAD R18, R18, UR10, RZ ;  /* 0x0000000a12127c24 */ /* 0x000fe4000f8e02ff */
[----:B------:R-:W-:-:S04]  /*d660*/  IMAD.WIDE.U32 R2, R21, UR10, R2 ;  /* 0x0000000a15027c25 */ /* 0x000fc8000f8e0002 */
[----:B------:R-:W-:Y:S01]  /*d670*/  IMAD R17, R21, UR11, R18 ;  /* 0x0000000b15117c24 */ /* 0x000fe2000f8e0212 */
[----:B------:R-:W-:-:S03]  /*d680*/  ULDC.64 UR10, c[0x0][0xa80] ;  /* 0x0002a000000a7ab9 */ /* 0x000fc60000000a00 */
[----:B------:R-:W-:Y:S01]  /*d690*/  IMAD.IADD R3, R3, 0x1, R17 ;  /* 0x0000000103037824 */ /* 0x000fe200078e0211 */
[----:B------:R-:W-:Y:S01]  /*d6a0*/  LEA R17, P2, R2, UR10, 0x1 ;  /* 0x0000000a02117c11 */ /* 0x000fe2000f8408ff */
[----:B------:R-:W-:-:S03]  /*d6b0*/  UIADD3 UR8, UR8, 0x38820, URZ ;  /* 0x0003882008087890 */ /* 0x000fc6000fffe03f */
[----:B------:R-:W-:Y:S02]  /*d6c0*/  LEA.HI.X R22, R2, UR11, R3, 0x1, P2 ;  /* 0x0000000b02167c11 */ /* 0x000fe400090f0c03 */
[C---:B------:R-:W-:Y:S01]  /*d6d0*/  ISETP.GE.AND P2, PT, R78.reuse, UR17, PT ;  /* 0x000000114e007c0c */ /* 0x040fe2000bf46270 */
[----:B------:R-:W-:Y:S01]  /*d6e0*/  UPRMT UR8, URZ, 0x654, UR8 ;  /* 0x000006543f087896 */ /* 0x000fe20008000008 */
[C---:B------:R-:W-:Y:S02]  /*d6f0*/  VIADD R18, R78.reuse, 0x20 ;  /* 0x000000204e127836 */ /* 0x040fe40000000000 */
[----:B------:R-:W-:Y:S02]  /*d700*/  VIADD R19, R78, 0x40 ;  /* 0x000000404e137836 */ /* 0x000fe40000000000 */
[C---:B------:R-:W-:Y:S02]  /*d710*/  VIADD R82, R0.reuse, 0x80 ;  /* 0x0000008000527836 */ /* 0x040fe40000000000 */
[----:B------:R-:W-:-:S02]  /*d720*/  VIADD R84, R0, 0xc0 ;  /* 0x000000c000547836 */ /* 0x000fc40000000000 */
[----:B------:R-:W-:Y:S01]  /*d730*/  VIADD R80, R0, 0x40 ;  /* 0x0000004000507836 */ /* 0x000fe20000000000 */
[----:B0-----:R-:W-:Y:S01]  /*d740*/  SYNCS.ARRIVE.TRANS64.RED.A1T0 RZ, [UR8], RZ ;  /* 0x000000ffffff79a7 */ /* 0x001fe20008100408 */
[----:B------:R0:W1:Y:S01]  /*d750*/  SHFL.IDX PT, R79, R17, RZ, 0x181f ;  /* 0x00181fff114f7589 */ /* 0x00006200000e0000 */
[----:B------:R-:W-:Y:S03]  /*d760*/  BSSY B1, `(.L_x_209) ;  /* 0x000001a000017945 */ /* 0x000fe60003800000 */
[----:B------:R0:W2:Y:S01]  /*d770*/  SHFL.IDX PT, R77, R22, RZ, 0x181f ;  /* 0x00181fff164d7589 */ /* 0x0000a200000e0000 */
[----:B------:R-:W-:Y:S02]  /*d780*/  ISETP.GE.AND P1, PT, R18, UR17, PT ;  /* 0x0000001112007c0c */ /* 0x000fe4000bf26270 */
[----:B------:R-:W-:Y:S02]  /*d790*/  ISETP.GE.AND P0, PT, R19, UR17, PT ;  /* 0x0000001113007c0c */ /* 0x000fe4000bf06270 */
[----:B------:R-:W-:-:S02]  /*d7a0*/  SHF.R.S32.HI R86, RZ, 0x1f, R0 ;  /* 0x0000001fff567819 */ /* 0x000fc40000011400 */
[----:B------:R-:W-:Y:S02]  /*d7b0*/  SHF.R.S32.HI R81, RZ, 0x1f, R82 ;  /* 0x0000001fff517819 */ /* 0x000fe40000011452 */
[----:B------:R-:W-:Y:S02]  /*d7c0*/  SHF.R.S32.HI R83, RZ, 0x1f, R84 ;  /* 0x0000001fff537819 */ /* 0x000fe40000011454 */
[----:B------:R-:W-:Y:S01]  /*d7d0*/  SHF.R.S32.HI R85, RZ, 0x1f, R80 ;  /* 0x0000001fff557819 */ /* 0x000fe20000011450 */
[----:B0-----:R-:W-:Y:S06]  /*d7e0*/  @P2 BRA `(.L_x_210) ;  /* 0x0000000000442947 */ /* 0x001fec0003800000 */
[----:B------:R-:W-:Y:S02]  /*d7f0*/  ULDC UR4, c[0x0][0xac8] ;  /* 0x0002b20000047ab9 */ /* 0x000fe40000000800 */
[----:B------:R-:W-:Y:S02]  /*d800*/  ISETP.GE.AND P5, PT, R0, UR4, PT ;  /* 0x0000000400007c0c */ /* 0x000fe4000bfa6270 */
[----:B------:R-:W-:Y:S02]  /*d810*/  ISETP.GE.AND P4, PT, R80, UR4, PT ;  /* 0x0000000450007c0c */ /* 0x000fe4000bf86270 */
[----:B------:R-:W-:Y:S02]  /*d820*/  ISETP.GE.AND P3, PT, R82, UR4, PT ;  /* 0x0000000452007c0c */ /* 0x000fe4000bf66270 */
[----:B------:R-:W-:-:S07]  /*d830*/  ISETP.GE.AND P2, PT, R84, UR4, PT ;  /* 0x0000000454007c0c */ /* 0x000fce000bf46270 */
[----:B-1----:R-:W-:-:S04]  /*d840*/  @!P5 LEA R2, P6, R0, R79, 0x1 ;  /* 0x0000004f0002d211 */ /* 0x002fc800078c08ff */
[----:B--2---:R-:W-:Y:S02]  /*d850*/  @!P5 LEA.HI.X R3, R0, R77, R86, 0x1, P6 ;  /* 0x0000004d0003d211 */ /* 0x004fe400030f0c56 */
[----:B------:R-:W-:-:S03]  /*d860*/  @!P4 LEA R18, P6, R80, R79, 0x1 ;  /* 0x0000004f5012c211 */ /* 0x000fc600078c08ff */
[----:B-----5:R0:W-:Y:S01]  /*d870*/  @!P5 ST.E.128 desc[UR36][R2.64], R4 ;  /* 0x000000040200d985 */ /* 0x0201e2000c101d24 */
[----:B------:R-:W-:Y:S02]  /*d880*/  @!P4 LEA.HI.X R19, R80, R77, R85, 0x1, P6 ;  /* 0x0000004d5013c211 */ /* 0x000fe400030f0c55 */
[----:B------:R-:W-:-:S03]  /*d890*/  @!P3 LEA R20, P6, R82, R79, 0x1 ;  /* 0x0000004f5214b211 */ /* 0x000fc600078c08ff */
[----:B------:R0:W-:Y:S01]  /*d8a0*/  @!P4 ST.E.128 desc[UR36][R18.64], R28 ;  /* 0x0000001c1200c985 */ /* 0x0001e2000c101d24 */
[----:B------:R-:W-:Y:S02]  /*d8b0*/  @!P3 LEA.HI.X R21, R82, R77, R81, 0x1, P6 ;  /* 0x0000004d5215b211 */ /* 0x000fe400030f0c51 */
[----:B------:R-:W-:-:S03]  /*d8c0*/  @!P2 LEA R76, P6, R84, R79, 0x1 ;  /* 0x0000004f544ca211 */ /* 0x000fc600078c08ff */
[----:B------:R0:W-:Y:S01]  /*d8d0*/  @!P3 ST.E.128 desc[UR36][R20.64], R44 ;  /* 0x0000002c1400b985 */ /* 0x0001e2000c101d24 */
[----:B------:R-:W-:-:S05]  /*d8e0*/  @!P2 LEA.HI.X R77, R84, R77, R83, 0x1, P6 ;  /* 0x0000004d544da211 */ /* 0x000fca00030f0c53 */
[----:B------:R0:W-:Y:S04]  /*d8f0*/  @!P2 ST.E.128 desc[UR36][R76.64], R60 ;  /* 0x0000003c4c00a985 */ /* 0x0001e8000c101d24 */
.L_x_210:
[----:B------:R-:W-:Y:S05]  /*d900*/  BSYNC B1 ;  /* 0x0000000000017941 */ /* 0x000fea0003800000 */
.L_x_209:
[----:B0-----:R0:W3:Y:S01]  /*d910*/  SHFL.IDX PT, R19, R22, 0x1, 0x181f ;  /* 0x00381f0016137f89 */ /* 0x0010e200000e0000 */
[----:B------:R-:W-:Y:S03]  /*d920*/  BSSY B1, `(.L_x_211) ;  /* 0x0000014000017945 */ /* 0x000fe60003800000 */
[----:B-----5:R0:W4:Y:S01]  /*d930*/  SHFL.IDX PT, R7, R17, 0x1, 0x181f ;  /* 0x00381f0011077f89 */ /* 0x02012200000e0000 */
[----:B------:R-:W-:Y:S05]  /*d940*/  @P1 BRA `(.L_x_212) ;  /* 0x0000000000441947 */ /* 0x000fea0003800000 */
[----:B------:R-:W-:Y:S02]  /*d950*/  ULDC UR4, c[0x0][0xac8] ;  /* 0x0002b20000047ab9 */ /* 0x000fe40000000800 */
[----:B------:R-:W-:Y:S02]  /*d960*/  ISETP.GE.AND P4, PT, R0, UR4, PT ;  /* 0x0000000400007c0c */ /* 0x000fe4000bf86270 */
[----:B------:R-:W-:Y:S02]  /*d970*/  ISETP.GE.AND P3, PT, R80, UR4, PT ;  /* 0x0000000450007c0c */ /* 0x000fe4000bf66270 */
[----:B------:R-:W-:Y:S02]  /*d980*/  ISETP.GE.AND P2, PT, R82, UR4, PT ;  /* 0x0000000452007c0c */ /* 0x000fe4000bf46270 */
[----:B------:R-:W-:-:S07]  /*d990*/  ISETP.GE.AND P1, PT, R84, UR4, PT ;  /* 0x0000000454007c0c */ /* 0x000fce000bf26270 */
[-C--:B----4-:R-:W-:Y:S02]  /*d9a0*/  @!P4 LEA R2, P6, R0, R7.reuse, 0x1 ;  /* 0x000000070002c211 */ /* 0x090fe400078c08ff */
[----:B------:R-:W-:Y:S02]  /*d9b0*/  @!P3 LEA R4, P5, R80, R7, 0x1 ;  /* 0x000000075004b211 */ /* 0x000fe400078a08ff */
[----:B---3--:R-:W-:Y:S02]  /*d9c0*/  @!P4 LEA.HI.X R3, R0, R19, R86, 0x1, P6 ;  /* 0x000000130003c211 */ /* 0x008fe400030f0c56 */
[----:B------:R-:W-:Y:S02]  /*d9d0*/  @!P2 LEA R6, P6, R82, R7, 0x1 ;  /* 0x000000075206a211 */ /* 0x000fe400078c08ff */
[----:B------:R-:W-:Y:S01]  /*d9e0*/  @!P3 LEA.HI.X R5, R80, R19, R85, 0x1, P5 ;  /* 0x000000135005b211 */ /* 0x000fe200028f0c55 */
[----:B------:R3:W-:Y:S01]  /*d9f0*/  @!P4 ST.E.128 desc[UR36][R2.64], R8 ;  /* 0x000000080200c985 */ /* 0x0007e2000c101d24 */
[----:B------:R-:W-:-:S02]  /*da00*/  @!P1 LEA R18, P5, R84, R7, 0x1 ;  /* 0x0000000754129211 */ /* 0x000fc400078a08ff */
[-C--:B------:R-:W-:Y:S01]  /*da10*/  @!P2 LEA.HI.X R7, R82, R19.reuse, R81, 0x1, P6 ;  /* 0x000000135207a211 */ /* 0x080fe200030f0c51 */
[----:B------:R3:W-:Y:S01]  /*da20*/  @!P3 ST.E.128 desc[UR36][R4.64], R32 ;  /* 0x000000200400b985 */ /* 0x0007e2000c101d24 */
[----:B------:R-:W-:-:S03]  /*da30*/  @!P1 LEA.HI.X R19, R84, R19, R83, 0x1, P5 ;  /* 0x0000001354139211 */ /* 0x000fc600028f0c53 */
[----:B------:R3:W-:Y:S04]  /*da40*/  @!P2 ST.E.128 desc[UR36][R6.64], R48 ;  /* 0x000000300600a985 */ /* 0x0007e8000c101d24 */
[----:B------:R3:W-:Y:S02]  /*da50*/  @!P1 ST.E.128 desc[UR36][R18.64], R64 ;  /* 0x0000004012009985 */ /* 0x0007e4000c101d24 */
.L_x_212:
[----:B------:R-:W-:Y:S05]  /*da60*/  BSYNC B1 ;  /* 0x0000000000017941 */ /* 0x000fea0003800000 */
.L_x_211:
[----:B---3--:R3:W0:Y:S01]  /*da70*/  SHFL.IDX PT, R9, R22, 0x2, 0x181f ;  /* 0x00581f0016097f89 */ /* 0x00862200000e0000 */
[----:B------:R-:W-:Y:S03]  /*da80*/  BSSY B1, `(.L_x_213) ;  /* 0x0000014000017945 */ /* 0x000fe60003800000 */
[----:B------:R3:W0:Y:S01]  /*da90*/  SHFL.IDX PT, R5, R17, 0x2, 0x181f ;  /* 0x00581f0011057f89 */ /* 0x00062200000e0000 */
[----:B------:R-:W-:Y:S05]  /*daa0*/  @P0 BRA `(.L_x_214) ;  /* 0x0000000000440947 */ /* 0x000fea0003800000 */
[----:B------:R-:W-:Y:S02]  /*dab0*/  ULDC UR4, c[0x0][0xac8] ;  /* 0x0002b20000047ab9 */ /* 0x000fe40000000800 */
[----:B------:R-:W-:Y:S02]  /*dac0*/  ISETP.GE.AND P3, PT, R0, UR4, PT ;  /* 0x0000000400007c0c */ /* 0x000fe4000bf66270 */
[----:B------:R-:W-:Y:S02]  /*dad0*/  ISETP.GE.AND P2, PT, R80, UR4, PT ;  /* 0x0000000450007c0c */ /* 0x000fe4000bf46270 */
[----:B------:R-:W-:Y:S02]  /*dae0*/  ISETP.GE.AND P1, PT, R82, UR4, PT ;  /* 0x0000000452007c0c */ /* 0x000fe4000bf26270 */
[----:B------:R-:W-:-:S07]  /*daf0*/  ISETP.GE.AND P0, PT, R84, UR4, PT ;  /* 0x0000000454007c0c */ /* 0x000fce000bf06270 */
[-C--:B0-----:R-:W-:Y:S02]  /*db00*/  @!P3 LEA R2, P6, R0, R5.reuse, 0x1 ;  /* 0x000000050002b211 */ /* 0x081fe400078c08ff */
[-C--:B------:R-:W-:Y:S02]  /*db10*/  @!P2 LEA R4, P5, R80, R5.reuse, 0x1 ;  /* 0x000000055004a211 */ /* 0x080fe400078a08ff */
[----:B------:R-:W-:Y:S02]  /*db20*/  @!P1 LEA R6, P4, R82, R5, 0x1 ;  /* 0x0000000552069211 */ /* 0x000fe400078808ff */
[----:B------:R-:W-:Y:S02]  /*db30*/  @!P3 LEA.HI.X R3, R0, R9, R86, 0x1, P6 ;  /* 0x000000090003b211 */ /* 0x000fe400030f0c56 */
[----:B------:R-:W-:Y:S02]  /*db40*/  @!P0 LEA R8, P6, R84, R5, 0x1 ;  /* 0x0000000554088211 */ /* 0x000fe400078c08ff */
[-C--:B------:R-:W-:Y:S01]  /*db50*/  @!P2 LEA.HI.X R5, R80, R9.reuse, R85, 0x1, P5 ;  /* 0x000000095005a211 */ /* 0x080fe200028f0c55 */
[----:B------:R0:W-:Y:S01]  /*db60*/  @!P3 ST.E.128 desc[UR36][R2.64], R12 ;  /* 0x0000000c0200b985 */ /* 0x0001e2000c101d24 */
[----:B----4-:R-:W-:-:S02]  /*db70*/  @!P1 LEA.HI.X R7, R82, R9, R81, 0x1, P4 ;  /* 0x0000000952079211 */ /* 0x010fc400020f0c51 */
[----:B------:R-:W-:Y:S01]  /*db80*/  @!P0 LEA.HI.X R9, R84, R9, R83, 0x1, P6 ;  /* 0x0000000954098211 */ /* 0x000fe200030f0c53 */
[----:B------:R0:W-:Y:S04]  /*db90*/  @!P2 ST.E.128 desc[UR36][R4.64], R36 ;  /* 0x000000240400a985 */ /* 0x0001e8000c101d24 */
[----:B------:R0:W-:Y:S04]  /*dba0*/  @!P1 ST.E.128 desc[UR36][R6.64], R52 ;  /* 0x0000003406009985 */ /* 0x0001e8000c101d24 */
[----:B------:R0:W-:Y:S02]  /*dbb0*/  @!P0 ST.E.128 desc[UR36][R8.64], R68 ;  /* 0x0000004408008985 */ /* 0x0001e4000c101d24 */
.L_x_214:
[----:B------:R-:W-:Y:S05]  /*dbc0*/  BSYNC B1 ;  /* 0x0000000000017941 */ /* 0x000fea0003800000 */
.L_x_213:
[----:B0-----:R-:W-:Y:S01]  /*dbd0*/  VIADD R2, R78, 0x60 ;  /* 0x000000604e027836 */ /* 0x001fe20000000000 */
[----:B------:R0:W0:Y:S04]  /*dbe0*/  SHFL.IDX PT, R9, R22, 0x3, 0x181f ;  /* 0x00781f0016097f89 */ /* 0x00002800000e0000 */
[----:B------:R-:W-:Y:S01]  /*dbf0*/  ISETP.GE.AND P0, PT, R2, UR17, PT ;  /* 0x0000001102007c0c */ /* 0x000fe2000bf06270 */
[----:B---3--:R-:W3:-:S12]  /*dc00*/  SHFL.IDX PT, R17, R17, 0x3, 0x181f ;  /* 0x00781f0011117f89 */ /* 0x008ed800000e0000 */
[----:B------:R-:W-:Y:S05]  /*dc10*/  @P0 BRA `(.L_x_215) ;  /* 0x00000028007c0947 */ /* 0x000fea0003800000 */
[----:B------:R-:W-:Y:S02]  /*dc20*/  ULDC UR4, c[0x0][0xac8] ;  /* 0x0002b20000047ab9 */ /* 0x000fe40000000800 */
[----:B------:R-:W-:Y:S02]  /*dc30*/  ISETP.GE.AND P3, PT, R0, UR4, PT ;  /* 0x0000000400007c0c */ /* 0x000fe4000bf66270 */
[----:B------:R-:W-:Y:S02]  /*dc40*/  ISETP.GE.AND P4, PT, R80, UR4, PT ;  /* 0x0000000450007c0c */ /* 0x000fe4000bf86270 */
[----:B------:R-:W-:-:S09]  /*dc50*/  ISETP.GE.AND P5, PT, R82, UR4, PT ;  /* 0x0000000452007c0c */ /* 0x000fd2000bfa6270 */
[-C--:B---3--:R-:W-:Y:S02]  /*dc60*/  @!P3 LEA R2, P0, R0, R17.reuse, 0x1 ;  /* 0x000000110002b211 */ /* 0x088fe400078008ff */
[-C--:B------:R-:W-:Y:S02]  /*dc70*/  @!P4 LEA R4, P1, R80, R17.reuse, 0x1 ;  /* 0x000000115004c211 */ /* 0x080fe400078208ff */
[----:B------:R-:W-:Y:S02]  /*dc80*/  @!P5 LEA R6, P2, R82, R17, 0x1 ;  /* 0x000000115206d211 */ /* 0x000fe400078408ff */
[-C--:B0-----:R-:W-:Y:S02]  /*dc90*/  @!P3 LEA.HI.X R3, R0, R9.reuse, R86, 0x1, P0 ;  /* 0x000000090003b211 */ /* 0x081fe400000f0c56 */
[-C--:B------:R-:W-:Y:S02]  /*dca0*/  @!P4 LEA.HI.X R5, R80, R9.reuse, R85, 0x1, P1 ;  /* 0x000000095005c211 */ /* 0x080fe400008f0c55 */
[----:B----4-:R-:W-:Y:S01]  /*dcb0*/  @!P5 LEA.HI.X R7, R82, R9, R81, 0x1, P2 ;  /* 0x000000095207d211 */ /* 0x010fe200010f0c51 */
[----:B------:R0:W-:Y:S01]  /*dcc0*/  @!P3 ST.E.128 desc[UR36][R2.64], R24 ;  /* 0x000000180200b985 */ /* 0x0001e2000c101d24 */
[----:B------:R-:W-:-:S03]  /*dcd0*/  ISETP.GE.AND P0, PT, R84, UR4, PT ;  /* 0x0000000454007c0c */ /* 0x000fc6000bf06270 */
[----:B------:R0:W-:Y:S04]  /*dce0*/  @!P4 ST.E.128 desc[UR36][R4.64], R40 ;  /* 0x000000280400c985 */ /* 0x0001e8000c101d24 */
[----:B------:R0:W-:Y:S06]  /*dcf0*/  @!P5 ST.E.128 desc[UR36][R6.64], R56 ;  /* 0x000000380600d985 */ /* 0x0001ec000c101d24 */
[----:B------:R-:W-:Y:S05]  /*dd00*/  @P0 BRA `(.L_x_215) ;  /* 0x0000002800400947 */ /* 0x000fea0003800000 */
[----:B0-----:R-:W-:-:S04]  /*dd10*/  LEA R2, P0, R84, R17, 0x1 ;  /* 0x0000001154027211 */ /* 0x001fc800078008ff */
[----:B------:R-:W-:-:S05]  /*dd20*/  LEA.HI.X R3, R84, R9, R83, 0x1, P0 ;  /* 0x0000000954037211 */ /* 0x000fca00000f0c53 */
[----:B------:R0:W-:Y:S01]  /*dd30*/  ST.E.128 desc[UR36][R2.64], R72 ;  /* 0x0000004802007985 */ /* 0x0001e2000c101d24 */
[----:B------:R-:W-:Y:S05]  /*dd40*/  BRA `(.L_x_215) ;  /* 0x0000002800307947 */ /* 0x000fea0003800000 */
.L_x_208:
[----:B------:R-:W-:Y:S01]  /*dd50*/  ULDC.64 UR14, c[0x0][0xb08] ;  /* 0x0002c200000e7ab9 */ /* 0x000fe20000000a00 */
[----:B------:R-:W-:Y:S01]  /*dd60*/  R2UR UR18, R216 ;  /* 0x00000000d81272ca */ /* 0x000fe200000e0000 */
[----:B------:R-:W-:Y:S01]  /*dd70*/  UIMAD UR12, UR16, UR14, URZ ;  /* 0x0000000e100c72a4 */ /* 0x000fe2000f8e023f */
[----:B------:R-:W-:Y:S01]  /*dd80*/  R2UR UR17, R215 ;  /* 0x00000000d71172ca */ /* 0x000fe200000e0000 */
[----:B------:R-:W-:Y:S01]  /*dd90*/  UIMAD.WIDE.U32 UR10, UR4, UR14, URZ ;  /* 0x0000000e040a72a5 */ /* 0x000fe2000f8e003f */
[----:B0-----:R-:W-:Y:S01]  /*dda0*/  IMAD.MOV.U32 R5, RZ, RZ, R8 ;  /* 0x000000ffff057224 */ /* 0x001fe200078e0008 */
[----:B------:R-:W-:Y:S01]  /*ddb0*/  UIMAD UR12, UR4, UR15, UR12 ;  /* 0x0000000f040c72a4 */ /* 0x000fe2000f8e020c */
[C---:B------:R-:W-:Y:S01]  /*ddc0*/  VIADD R159, R23.reuse, 0x78 ;  /* 0x00000078179f7836 */ /* 0x040fe20000000000 */
[----:B------:R-:W-:Y:S01]  /*ddd0*/  USHF.R.S32.HI UR4, URZ, 0x1f, UR9 ;  /* 0x0000001f3f047899 */ /* 0x000fe20008011409 */
[C---:B------:R-:W-:Y:S01]  /*dde0*/  VIADD R161, R23.reuse, 0x70 ;  /* 0x0000007017a17836 */ /* 0x040fe20000000000 */
[----:B------:R-:W-:Y:S01]  /*ddf0*/  UIADD3 UR11, UR11, UR12, URZ ;  /* 0x0000000c0b0b7290 */ /* 0x000fe2000fffe03f */
[C---:B------:R-:W-:Y:S01]  /*de00*/  VIADD R163, R23.reuse, 0x68 ;  /* 0x0000006817a37836 */ /* 0x040fe20000000000 */
[----:B------:R-:W-:Y:S01]  /*de10*/  ULDC.64 UR14, c[0x0][0xb40] ;  /* 0x0002d000000e7ab9 */ /* 0x000fe20000000a00 */
[----:B------:R-:W-:Y:S01]  /*de20*/  ULDC.64 UR12, c[0x0][0xb38] ;  /* 0x0002ce00000c7ab9 */ /* 0x000fe20000000a00 */
[----:B------:R-:W-:Y:S01]  /*de30*/  UIMAD UR4, UR4, UR14, URZ ;  /* 0x0000000e040472a4 */ /* 0x000fe2000f8e023f */
[C---:B------:R-:W-:Y:S01]  /*de40*/  VIADD R165, R23.reuse, 0x60 ;  /* 0x0000006017a57836 */ /* 0x040fe20000000000 */
[----:B------:R-:W-:Y:S01]  /*de50*/  UIMAD.WIDE.U32 UR10, UR18, UR12, UR10 ;  /* 0x0000000c120a72a5 */ /* 0x000fe2000f8e000a */
[C---:B------:R-:W-:Y:S01]  /*de60*/  VIADD R167, R23.reuse, 0x58 ;  /* 0x0000005817a77836 */ /* 0x040fe20000000000 */
[----:B------:R-:W-:Y:S01]  /*de70*/  UIMAD UR4, UR9, UR15, UR4 ;  /* 0x0000000f090472a4 */ /* 0x000fe2000f8e0204 */
[C---:B------:R-:W-:Y:S01]  /*de80*/  VIADD R169, R23.reuse, 0x50 ;  /* 0x0000005017a97836 */ /* 0x040fe20000000000 */
[----:B------:R-:W-:Y:S01]  /*de90*/  UIMAD UR11, UR18, UR13, UR11 ;  /* 0x0000000d120b72a4 */ /* 0x000fe2000f8e020b */
[C---:B------:R-:W-:Y:S01]  /*dea0*/  VIADD R171, R23.reuse, 0x48 ;  /* 0x0000004817ab7836 */ /* 0x040fe20000000000 */
[----:B------:R-:W-:Y:S01]  /*deb0*/  UIADD3 UR8, UR8, 0x38820, URZ ;  /* 0x0003882008087890 */ /* 0x000fe2000fffe03f */
[C---:B------:R-:W-:Y:S01]  /*dec0*/  VIADD R173, R23.reuse, 0x40 ;  /* 0x0000004017ad7836 */ /* 0x040fe20000000000 */
[----:B------:R-:W-:Y:S01]  /*ded0*/  UIMAD.WIDE.U32 UR10, UR9, UR14, UR10 ;  /* 0x0000000e090a72a5 */ /* 0x000fe2000f8e000a */
[C---:B------:R-:W-:Y:S01]  /*dee0*/  VIADD R175, R23.reuse, 0x38 ;  /* 0x0000003817af7836 */ /* 0x040fe20000000000 */
[----:B------:R-:W-:Y:S01]  /*def0*/  ULDC.64 UR12, c[0x0][0xb48] ;  /* 0x0002d200000c7ab9 */ /* 0x000fe20000000a00 */
[----:B------:R-:W-:Y:S01]  /*df00*/  @UP1 ULDC UR9, c[0x0][0xbec] ;  /* 0x0002fb0000091ab9 */ /* 0x000fe20000000800 */
[----:B------:R-:W-:Y:S01]  /*df10*/  UIADD3 UR11, UR11, UR4, URZ ;  /* 0x000000040b0b7290 */ /* 0x000fe2000fffe03f */
[----:B------:R-:W-:Y:S01]  /*df20*/  @P1 IMAD.HI.U32 R0, R8, UR9, RZ ;  /* 0x0000000908001c27 */ /* 0x000fe2000f8e00ff */
[----:B------:R-:W-:Y:S01]  /*df30*/  UPRMT UR8, URZ, 0x654, UR8 ;  /* 0x000006543f087896 */ /* 0x000fe20008000008 */
[C---:B------:R-:W-:Y:S01]  /*df40*/  IADD3 R187, R23.reuse, 0x8, RZ ;  /* 0x0000000817bb7810 */ /* 0x040fe20007ffe0ff */
[----:B------:R-:W-:Y:S01]  /*df50*/  @UP1 ULDC UR4, c[0x0][0xbf0] ;  /* 0x0002fc0000041ab9 */ /* 0x000fe20000000800 */
[----:B------:R-:W-:Y:S01]  /*df60*/  UIMAD.WIDE.U32 UR10, UR17, UR12, UR10 ;  /* 0x0000000c110a72a5 */ /* 0x000fe2000f8e000a */
[----:B------:R-:W-:Y:S01]  /*df70*/  @P1 SHF.R.U32.HI R5, RZ, UR4, R0 ;  /* 0x00000004ff051c19 */ /* 0x000fe20008011600 */
[----:B------:R-:W-:Y:S01]  /*df80*/  VIADD R177, R23, 0x30 ;  /* 0x0000003017b17836 */ /* 0x000fe20000000000 */
[----:B------:R-:W-:Y:S01]  /*df90*/  BSSY B1, `(.L_x_216) ;  /* 0x00000d0000017945 */ /* 0x000fe20003800000 */
[----:B------:R-:W-:Y:S01]  /*dfa0*/  UIMAD UR4, UR17, UR13, UR11 ;  /* 0x0000000d110472a4 */ /* 0x000fe2000f8e020b */
[--C-:B------:R-:W-:Y:S01]  /*dfb0*/  SHF.R.S32.HI R0, RZ, 0x1f, R5.reuse ;  /* 0x0000001fff007819 */ /* 0x100fe20000011405 */
[----:B------:R-:W-:Y:S01]  /*dfc0*/  IMAD.MOV R7, RZ, RZ, -R5 ;  /* 0x000000ffff077224 */ /* 0x000fe200078e0a05 */
[----:B------:R-:W-:Y:S01]  /*dfd0*/  ULDC.64 UR12, c[0x0][0xb30] ;  /* 0x0002cc00000c7ab9 */ /* 0x000fe20000000a00 */
[----:B------:R-:W-:Y:S01]  /*dfe0*/  MOV R2, UR10 ;  /* 0x0000000a00027c02 */ /* 0x000fe20008000f00 */
[----:B------:R-:W-:Y:S01]  /*dff0*/  IMAD.U32 R3, RZ, RZ, UR11 ;  /* 0x0000000bff037e24 */ /* 0x000fe2000f8e00ff */
[----:B------:R-:W-:Y:S01]  /*e000*/  ULDC.64 UR10, c[0x0][0xb28] ;  /* 0x0002ca00000a7ab9 */ /* 0x000fe20000000a00 */
[----:B------:R-:W-:Y:S01]  /*e010*/  IMAD R7, R7, UR20, R8 ;  /* 0x0000001407077c24 */ /* 0x000fe2000f8e0208 */
[----:B------:R-:W-:Y:S01]  /*e020*/  SYNCS.ARRIVE.TRANS64.RED.A1T0 RZ, [UR8], RZ ;  /* 0x000000ffffff79a7 */ /* 0x000fe20008100408 */
[----:B------:R-:W-:Y:S01]  /*e030*/  IMAD R0, R0, UR12, RZ ;  /* 0x0000000c00007c24 */ /* 0x000fe2000f8e02ff */
[----:B------:R-:W-:Y:S01]  /*e040*/  SHF.R.S32.HI R18, RZ, 0x1f, R217 ;  /* 0x0000001fff127819 */ /* 0x000fe200000114d9 */
[----:B------:R-:W-:Y:S01]  /*e050*/  IMAD.U32 R3, RZ, RZ, UR4 ;  /* 0x00000004ff037e24 */ /* 0x000fe2000f8e00ff */
[----:B------:R-:W-:Y:S01]  /*e060*/  SHF.R.S32.HI R20, RZ, 0x1f, R218 ;  /* 0x0000001fff147819 */ /* 0x000fe200000114da */
[C---:B------:R-:W-:Y:S01]  /*e070*/  IMAD R9, R5.reuse, UR13, R0 ;  /* 0x0000000d05097c24 */ /* 0x040fe2000f8e0200 */
[----:B------:R-:W-:Y:S01]  /*e080*/  SHF.R.S32.HI R0, RZ, 0x1f, R7 ;  /* 0x0000001fff007819 */ /* 0x000fe20000011407 */
[----:B------:R-:W-:Y:S01]  /*e090*/  IMAD.WIDE.U32 R2, R5, UR12, R2 ;  /* 0x0000000c05027c25 */ /* 0x000fe2000f8e0002 */
[----:B------:R-:W-:-:S02]  /*e0a0*/  SHF.R.S32.HI R21, RZ, 0x1f, R219 ;  /* 0x0000001fff157819 */ /* 0x000fc400000114db */
[----:B------:R-:W-:Y:S01]  /*e0b0*/  SHF.R.S32.HI R22, RZ, 0x1f, R220 ;  /* 0x0000001fff167819 */ /* 0x000fe200000114dc */
[----:B------:R-:W-:Y:S01]  /*e0c0*/  IMAD R0, R0, UR10, RZ ;  /* 0x0000000a00007c24 */ /* 0x000fe2000f8e02ff */
[----:B------:R-:W-:Y:S01]  /*e0d0*/  SHF.R.S32.HI R152, RZ, 0x1f, R221 ;  /* 0x0000001fff987819 */ /* 0x000fe200000114dd */
[----:B------:R-:W-:Y:S01]  /*e0e0*/  IMAD.IADD R3, R3, 0x1, R9 ;  /* 0x0000000103037824 */ /* 0x000fe200078e0209 */
[----:B------:R-:W-:Y:S01]  /*e0f0*/  SHF.R.S32.HI R153, RZ, 0x1f, R222 ;  /* 0x0000001fff997819 */ /* 0x000fe200000114de */
[C---:B------:R-:W-:Y:S01]  /*e100*/  IMAD R5, R7.reuse, UR11, R0 ;  /* 0x0000000b07057c24 */ /* 0x040fe2000f8e0200 */
[----:B------:R-:W-:Y:S01]  /*e110*/  SHF.R.S32.HI R154, RZ, 0x1f, R223 ;  /* 0x0000001fff9a7819 */ /* 0x000fe200000114df */
[----:B------:R-:W-:Y:S01]  /*e120*/  IMAD.WIDE.U32 R2, R7, UR10, R2 ;  /* 0x0000000a07027c25 */ /* 0x000fe2000f8e0002 */
[----:B------:R-:W-:Y:S01]  /*e130*/  ULDC.64 UR10, c[0x0][0xb00] ;  /* 0x0002c000000a7ab9 */ /* 0x000fe20000000a00 */
[----:B------:R-:W-:Y:S02]  /*e140*/  SHF.R.S32.HI R155, RZ, 0x1f, R224 ;  /* 0x0000001fff9b7819 */ /* 0x000fe400000114e0 */
[----:B------:R-:W-:Y:S01]  /*e150*/  IMAD.IADD R3, R3, 0x1, R5 ;  /* 0x0000000103037824 */ /* 0x000fe200078e0205 */
[C---:B------:R-:W-:Y:S01]  /*e160*/  LEA R0, P1, R2.reuse, UR10, 0x2 ;  /* 0x0000000a02007c11 */ /* 0x040fe2000f8210ff */
[C---:B------:R-:W-:Y:S01]  /*e170*/  VIADD R179, R23.reuse, 0x28 ;  /* 0x0000002817b37836 */ /* 0x040fe20000000000 */
[----:B------:R-:W-:Y:S01]  /*e180*/  SHF.R.S32.HI R156, RZ, 0x1f, R225 ;  /* 0x0000001fff9c7819 */ /* 0x000fe200000114e1 */
[C---:B------:R-:W-:Y:S01]  /*e190*/  VIADD R181, R23.reuse, 0x20 ;  /* 0x0000002017b57836 */ /* 0x040fe20000000000 */
[----:B------:R-:W-:Y:S01]  /*e1a0*/  LEA.HI.X R12, R2, UR11, R3, 0x2, P1 ;  /* 0x0000000b020c7c11 */ /* 0x000fe200088f1403 */
[C---:B------:R-:W-:Y:S01]  /*e1b0*/  VIADD R183, R23.reuse, 0x18 ;  /* 0x0000001817b77836 */ /* 0x040fe20000000000 */
[----:B------:R0:W1:Y:S01]  /*e1c0*/  SHFL.IDX PT, R2, R0, RZ, 0x1c1f ;  /* 0x001c1fff00027589 */ /* 0x00006200000e0000 */
[C---:B------:R-:W-:Y:S01]  /*e1d0*/  VIADD R185, R23.reuse, 0x10 ;  /* 0x0000001017b97836 */ /* 0x040fe20000000000 */
[----:B------:R-:W-:Y:S01]  /*e1e0*/  SHF.R.S32.HI R157, RZ, 0x1f, R226 ;  /* 0x0000001fff9d7819 */ /* 0x000fe200000114e2 */
[C---:B------:R-:W-:Y:S01]  /*e1f0*/  VIADD R158, R23.reuse, 0x78 ;  /* 0x00000078179e7836 */ /* 0x040fe20000000000 */
[----:B------:R0:W2:Y:S01]  /*e200*/  SHFL.IDX PT, R3, R12, RZ, 0x1c1f ;  /* 0x001c1fff0c037589 */ /* 0x0000a200000e0000 */
        /* <DEDUP_REMOVED lines=12> */
[C---:B------:R-:W-:Y:S01]  /*e2d0*/  IADD3 R170, R23.reuse, 0x48, RZ ;  /* 0x0000004817aa7810 */ /* 0x040fe20007ffe0ff */
        /* <DEDUP_REMOVED lines=13> */
[----:B------:R-:W-:-:S02]  /*e3b0*/  SHF.R.S32.HI R183, RZ, 0x1f, R183 ;  /* 0x0000001fffb77819 */ /* 0x000fc400000114b7 */
[----:B------:R-:W-:Y:S02]  /*e3c0*/  SHF.R.S32.HI R185, RZ, 0x1f, R185 ;  /* 0x0000001fffb97819 */ /* 0x000fe400000114b9 */
[----:B------:R-:W-:Y:S01]  /*e3d0*/  SHF.R.S32.HI R187, RZ, 0x1f, R187 ;  /* 0x0000001fffbb7819 */ /* 0x000fe200000114bb */
[----:B012---:R-:W-:Y:S06]  /*e3e0*/  @P2 BRA `(.L_x_217) ;  /* 0x0000000800282947 */ /* 0x007fec0003800000 */
[----:B------:R-:W-:Y:S01]  /*e3f0*/  ULDC UR4, c[0x0][0xac8] ;  /* 0x0002b20000047ab9 */ /* 0x000fe20000000800 */
[C---:B------:R-:W-:Y:S01]  /*e400*/  VIADD R13, R23.reuse, 0xe0 ;  /* 0x000000e0170d7836 */ /* 0x040fe20000000000 */
[C---:B------:R-:W-:Y:S01]  /*e410*/  ISETP.GE.AND P2, PT, R23.reuse, UR4, PT ;  /* 0x0000000417007c0c */ /* 0x040fe2000bf46270 */
[C---:B------:R-:W-:Y:S01]  /*e420*/  VIADD R17, R23.reuse, 0xe8 ;  /* 0x000000e817117836 */ /* 0x040fe20000000000 */
[----:B------:R-:W-:Y:S01]  /*e430*/  ISETP.GE.AND P1, PT, R186, UR4, PT ;  /* 0x00000004ba007c0c */ /* 0x000fe2000bf26270 */
[----:B------:R-:W-:Y:S01]  /*e440*/  VIADD R19, R23, 0xf0 ;  /* 0x000000f017137836 */ /* 0x000fe20000000000 */
[----:B------:R-:W-:Y:S02]  /*e450*/  ISETP.GE.AND P3, PT, R184, UR4, PT ;  /* 0x00000004b8007c0c */ /* 0x000fe4000bf66270 */
[----:B------:R-:W-:-:S07]  /*e460*/  ISETP.GE.AND P4, PT, R182, UR4, PT ;  /* 0x00000004b6007c0c */ /* 0x000fce000bf86270 */
[----:B------:R-:W-:Y:S02]  /*e470*/  @!P2 IMAD.WIDE R4, R23, 0x4, R2 ;  /* 0x000000041704a825 */ /* 0x000fe400078e0202 */
[----:B------:R-:W-:-:S03]  /*e480*/  @!P1 LEA R6, P5, R186, R2, 0x2 ;  /* 0x00000002ba069211 */ /* 0x000fc600078a10ff */
[----:B------:R0:W-:Y:S01]  /*e490*/  @!P2 ST.E.64 desc[UR36][R4.64], R24 ;  /* 0x000000180400a985 */ /* 0x0001e2000c101b24 */
[----:B------:R-:W-:Y:S02]  /*e4a0*/  ISETP.GE.AND P2, PT, R180, UR4, PT ;  /* 0x00000004b4007c0c */ /* 0x000fe4000bf46270 */
[----:B------:R-:W-:-:S05]  /*e4b0*/  @!P1 LEA.HI.X R7, R186, R3, R187, 0x2, P5 ;  /* 0x00000003ba079211 */ /* 0x000fca00028f14bb */
[----:B------:R1:W-:Y:S01]  /*e4c0*/  @!P1 ST.E.64 desc[UR36][R6.64], R28 ;  /* 0x0000001c06009985 */ /* 0x0003e2000c101b24 */
[----:B------:R-:W-:Y:S02]  /*e4d0*/  ISETP.GE.AND P1, PT, R178, UR4, PT ;  /* 0x00000004b2007c0c */ /* 0x000fe4000bf26270 */
[----:B0-----:R-:W-:-:S04]  /*e4e0*/  @!P3 LEA R4, P6, R184, R2, 0x2 ;  /* 0x00000002b804b211 */ /* 0x001fc800078c10ff */
[----:B------:R-:W-:Y:S02]  /*e4f0*/  @!P3 LEA.HI.X R5, R184, R3, R185, 0x2, P6 ;  /* 0x00000003b805b211 */ /* 0x000fe400030f14b9 */
[----:B-1----:R-:W-:-:S03]  /*e500*/  @!P4 LEA R6, P5, R182, R2, 0x2 ;  /* 0x00000002b606c211 */ /* 0x002fc600078a10ff */
        /* <DEDUP_REMOVED lines=34> */
[----:B------:R-:W-:Y:S02]  /*e730*/  @!P4 LEA.HI.X R7, R166, R3, R167, 0x2, P5 ;  /* 0x00000003a607c211 */ /* 0x000fe400028f14a7 */
[----:B------:R-:W-:-:S03]  /*e740*/  ISETP.GE.AND P5, PT, R158, UR4, PT ;  /* 0x000000049e007c0c */ /* 0x000fc6000bfa6270 */
[----:B------:R1:W-:Y:S01]  /*e750*/  @!P4 ST.E.64 desc[UR36][R6.64], R68 ;  /* 0x000000440600c985 */ /* 0x0003e2000c101b24 */
[----:B------:R-:W-:Y:S02]  /*e760*/  ISETP.GE.AND P4, PT, R226, UR4, PT ;  /* 0x00000004e2007c0c */ /* 0x000fe4000bf86270 */
[----:B0-----:R-:W-:-:S04]  /*e770*/  @!P2 LEA R4, P6, R164, R2, 0x2 ;  /* 0x00000002a404a211 */ /* 0x001fc800078c10ff */
[----:B------:R-:W-:Y:S02]  /*e780*/  @!P2 LEA.HI.X R5, R164, R3, R165, 0x2, P6 ;  /* 0x00000003a405a211 */ /* 0x000fe400030f14a5 */
[----:B-1----:R-:W-:-:S03]  /*e790*/  @!P1 LEA R6, P6, R162, R2, 0x2 ;  /* 0x00000002a2069211 */ /* 0x002fc600078c10ff */
[----:B------:R0:W-:Y:S01]  /*e7a0*/  @!P2 ST.E.64 desc[UR36][R4.64], R72 ;  /* 0x000000480400a985 */ /* 0x0001e2000c101b24 */
[----:B------:R-:W-:Y:S02]  /*e7b0*/  @!P1 LEA.HI.X R7, R162, R3, R163, 0x2, P6 ;  /* 0x00000003a2079211 */ /* 0x000fe400030f14a3 */
[----:B------:R-:W-:-:S03]  /*e7c0*/  @!P4 LEA R10, P6, R226, R2, 0x2 ;  /* 0x00000002e20ac211 */ /* 0x000fc600078c10ff */
[----:B------:R1:W-:Y:S01]  /*e7d0*/  @!P1 ST.E.64 desc[UR36][R6.64], R76 ;  /* 0x0000004c06009985 */ /* 0x0003e2000c101b24 */
[----:B------:R-:W-:Y:S02]  /*e7e0*/  ISETP.GE.AND P1, PT, R225, UR4, PT ;  /* 0x00000004e1007c0c */ /* 0x000fe4000bf26270 */
[----:B------:R-:W-:Y:S02]  /*e7f0*/  @!P4 LEA.HI.X R11, R226, R3, R157, 0x2, P6 ;  /* 0x00000003e20bc211 */ /* 0x000fe400030f149d */
[----:B0-----:R-:W-:-:S04]  /*e800*/  @!P3 LEA R4, P2, R160, R2, 0x2 ;  /* 0x00000002a004b211 */ /* 0x001fc800078410ff */
[----:B------:R-:W-:Y:S02]  /*e810*/  @!P3 LEA.HI.X R5, R160, R3, R161, 0x2, P2 ;  /* 0x00000003a005b211 */ /* 0x000fe400010f14a1 */
[----:B------:R-:W-:-:S03]  /*e820*/  @!P5 LEA R8, P2, R158, R2, 0x2 ;  /* 0x000000029e08d211 */ /* 0x000fc600078410ff */
[----:B------:R0:W-:Y:S01]  /*e830*/  @!P3 ST.E.64 desc[UR36][R4.64], R80 ;  /* 0x000000500400b985 */ /* 0x0001e2000c101b24 */
[----:B------:R-:W-:Y:S02]  /*e840*/  ISETP.GE.AND P3, PT, R224, UR4, PT ;  /* 0x00000004e0007c0c */ /* 0x000fe4000bf66270 */
[----:B------:R-:W-:Y:S02]  /*e850*/  @!P5 LEA.HI.X R9, R158, R3, R159, 0x2, P2 ;  /* 0x000000039e09d211 */ /* 0x000fe400010f149f */
[----:B------:R-:W-:-:S03]  /*e860*/  ISETP.GE.AND P2, PT, R223, UR4, PT ;  /* 0x00000004df007c0c */ /* 0x000fc6000bf46270 */
[----:B------:R2:W-:Y:S01]  /*e870*/  @!P5 ST.E.64 desc[UR36][R8.64], R84 ;  /* 0x000000540800d985 */ /* 0x0005e2000c101b24 */
[----:B------:R-:W-:-:S03]  /*e880*/  @!P1 LEA R14, P5, R225, R2, 0x2 ;  /* 0x00000002e10e9211 */ /* 0x000fc600078a10ff */
[----:B------:R3:W-:Y:S01]  /*e890*/  @!P4 ST.E.64 desc[UR36][R10.64], R88 ;  /* 0x000000580a00c985 */ /* 0x0007e2000c101b24 */
[----:B------:R-:W-:Y:S02]  /*e8a0*/  ISETP.GE.AND P4, PT, R222, UR4, PT ;  /* 0x00000004de007c0c */ /* 0x000fe4000bf86270 */
[CC--:B-1----:R-:W-:Y:S02]  /*e8b0*/  @!P3 LEA R6, P6, R224.reuse, R2.reuse, 0x2 ;  /* 0x00000002e006b211 */ /* 0x0c2fe400078c10ff */
[-C--:B------:R-:W-:Y:S02]  /*e8c0*/  @!P1 LEA.HI.X R15, R225, R3.reuse, R156, 0x2, P5 ;  /* 0x00000003e10f9211 */ /* 0x080fe400028f149c */
[----:B------:R-:W-:Y:S02]  /*e8d0*/  @!P3 LEA.HI.X R7, R224, R3, R155, 0x2, P6 ;  /* 0x00000003e007b211 */ /* 0x000fe400030f149b */
[----:B------:R-:W-:Y:S01]  /*e8e0*/  ISETP.GE.AND P6, PT, R221, UR4, PT ;  /* 0x00000004dd007c0c */ /* 0x000fe2000bfc6270 */
[----:B------:R-:W-:Y:S01]  /*e8f0*/  @!P1 ST.E.64 desc[UR36][R14.64], R92 ;  /* 0x0000005c0e009985 */ /* 0x000fe2000c101b24 */
[----:B0-----:R-:W-:-:S03]  /*e900*/  @!P2 LEA R4, P5, R223, R2, 0x2 ;  /* 0x00000002df04a211 */ /* 0x001fc600078a10ff */
[----:B------:R0:W-:Y:S01]  /*e910*/  @!P3 ST.E.64 desc[UR36][R6.64], R96 ;  /* 0x000000600600b985 */ /* 0x0001e2000c101b24 */
[-C--:B------:R-:W-:Y:S02]  /*e920*/  @!P2 LEA.HI.X R5, R223, R3.reuse, R154, 0x2, P5 ;  /* 0x00000003df05a211 */ /* 0x080fe400028f149a */
[----:B------:R-:W-:Y:S02]  /*e930*/  ISETP.GE.AND P3, PT, R220, UR4, PT ;  /* 0x00000004dc007c0c */ /* 0x000fe4000bf66270 */
[CC--:B--2---:R-:W-:Y:S01]  /*e940*/  @!P4 LEA R8, P1, R222.reuse, R2.reuse, 0x2 ;  /* 0x00000002de08c211 */ /* 0x0c4fe200078210ff */
[----:B------:R1:W-:Y:S01]  /*e950*/  @!P2 ST.E.64 desc[UR36][R4.64], R100 ;  /* 0x000000640400a985 */ /* 0x0003e2000c101b24 */
[----:B------:R-:W-:Y:S02]  /*e960*/  ISETP.GE.AND P2, PT, R219, UR4, PT ;  /* 0x00000004db007c0c */ /* 0x000fe4000bf46270 */
[----:B---3--:R-:W-:Y:S02]  /*e970*/  @!P6 LEA R10, P5, R221, R2, 0x2 ;  /* 0x00000002dd0ae211 */ /* 0x008fe400078a10ff */
[----:B------:R-:W-:-:S02]  /*e980*/  @!P4 LEA.HI.X R9, R222, R3, R153, 0x2, P1 ;  /* 0x00000003de09c211 */ /* 0x000fc400008f1499 */
[----:B------:R-:W-:Y:S02]  /*e990*/  @!P6 LEA.HI.X R11, R221, R3, R152, 0x2, P5 ;  /* 0x00000003dd0be211 */ /* 0x000fe400028f1498 */
[----:B------:R-:W-:Y:S01]  /*e9a0*/  ISETP.GE.AND P1, PT, R218, UR4, PT ;  /* 0x00000004da007c0c */ /* 0x000fe2000bf26270 */
[----:B------:R2:W-:Y:S01]  /*e9b0*/  @!P4 ST.E.64 desc[UR36][R8.64], R104 ;  /* 0x000000680800c985 */ /* 0x0005e2000c101b24 */
[----:B------:R-:W-:-:S03]  /*e9c0*/  ISETP.GE.AND P5, PT, R217, UR4, PT ;  /* 0x00000004d9007c0c */ /* 0x000fc6000bfa6270 */
[----:B------:R3:W-:Y:S01]  /*e9d0*/  @!P6 ST.E.64 desc[UR36][R10.64], R108 ;  /* 0x0000006c0a00e985 */ /* 0x0007e2000c101b24 */
[CC--:B0-----:R-:W-:Y:S02]  /*e9e0*/  @!P3 LEA R6, P6, R220.reuse, R2.reuse, 0x2 ;  /* 0x00000002dc06b211 */ /* 0x0c1fe400078c10ff */
[CC--:B-1----:R-:W-:Y:S02]  /*e9f0*/  @!P2 LEA R4, P4, R219.reuse, R2.reuse, 0x2 ;  /* 0x00000002db04a211 */ /* 0x0c2fe400078810ff */
[-C--:B------:R-:W-:Y:S02]  /*ea00*/  @!P3 LEA.HI.X R7, R220, R3.reuse, R22, 0x2, P6 ;  /* 0x00000003dc07b211 */ /* 0x080fe400030f1416 */
[----:B------:R-:W-:Y:S02]  /*ea10*/  @!P2 LEA.HI.X R5, R219, R3, R21, 0x2, P4 ;  /* 0x00000003db05a211 */ /* 0x000fe400020f1415 */
[----:B------:R-:W-:Y:S01]  /*ea20*/  ISETP.GE.AND P4, PT, R214, UR4, PT ;  /* 0x00000004d6007c0c */ /* 0x000fe2000bf86270 */
[----:B------:R0:W-:Y:S01]  /*ea30*/  @!P3 ST.E.64 desc[UR36][R6.64], R112 ;  /* 0x000000700600b985 */ /* 0x0001e2000c101b24 */
[----:B------:R-:W-:-:S03]  /*ea40*/  @!P1 LEA R14, P6, R218, R2, 0x2 ;  /* 0x00000002da0e9211 */ /* 0x000fc600078c10ff */
[----:B------:R-:W-:Y:S01]  /*ea50*/  @!P2 ST.E.64 desc[UR36][R4.64], R116 ;  /* 0x000000740400a985 */ /* 0x000fe2000c101b24 */
[CC--:B--2---:R-:W-:Y:S02]  /*ea60*/  @!P5 LEA R8, P2, R217.reuse, R2.reuse, 0x2 ;  /* 0x00000002d908d211 */ /* 0x0c4fe400078410ff */
[-C--:B------:R-:W-:Y:S02]  /*ea70*/  @!P1 LEA.HI.X R15, R218, R3.reuse, R20, 0x2, P6 ;  /* 0x00000003da0f9211 */ /* 0x080fe400030f1414 */
[----:B------:R-:W-:Y:S02]  /*ea80*/  @!P5 LEA.HI.X R9, R217, R3, R18, 0x2, P2 ;  /* 0x00000003d909d211 */ /* 0x000fe400010f1412 */
[----:B------:R-:W-:Y:S01]  /*ea90*/  ISETP.GE.AND P2, PT, R213, UR4, PT ;  /* 0x00000004d5007c0c */ /* 0x000fe2000bf46270 */
[----:B------:R1:W-:Y:S01]  /*eaa0*/  @!P1 ST.E.64 desc[UR36][R14.64], R120 ;  /* 0x000000780e009985 */ /* 0x0003e2000c101b24 */
[----:B---3--:R-:W-:Y:S02]  /*eab0*/  SHF.R.S32.HI R11, RZ, 0x1f, R214 ;  /* 0x0000001fff0b7819 */ /* 0x008fe400000114d6 */
[----:B------:R-:W-:Y:S01]  /*eac0*/  @!P4 LEA R10, P3, R214, R2, 0x2 ;  /* 0x00000002d60ac211 */ /* 0x000fe200078610ff */
[----:B------:R2:W-:Y:S01]  /*ead0*/  @!P5 ST.E.64 desc[UR36][R8.64], R124 ;  /* 0x0000007c0800d985 */ /* 0x0005e2000c101b24 */
[----:B------:R-:W-:-:S02]  /*eae0*/  ISETP.GE.AND P1, PT, R13, UR4, PT ;  /* 0x000000040d007c0c */ /* 0x000fc4000bf26270 */
[----:B------:R-:W-:Y:S02]  /*eaf0*/  @!P4 LEA.HI.X R11, R214, R3, R11, 0x2, P3 ;  /* 0x00000003d60bc211 */ /* 0x000fe400018f140b */
[----:B------:R-:W-:Y:S02]  /*eb00*/  ISETP.GE.AND P3, PT, R17, UR4, PT ;  /* 0x0000000411007c0c */ /* 0x000fe4000bf66270 */
[----:B0-----:R-:W-:Y:S01]  /*eb10*/  SHF.R.S32.HI R7, RZ, 0x1f, R213 ;  /* 0x0000001fff077819 */ /* 0x001fe200000114d5 */
[----:B------:R0:W-:Y:S01]  /*eb20*/  @!P4 ST.E.64 desc[UR36][R10.64], R128 ;  /* 0x000000800a00c985 */ /* 0x0001e2000c101b24 */
[----:B------:R-:W-:Y:S01]  /*eb30*/  ISETP.GE.AND P4, PT, R19, UR4, PT ;  /* 0x0000000413007c0c */ /* 0x000fe2000bf86270 */
[----:B-1----:R-:W-:Y:S01]  /*eb40*/  VIADD R15, R23, 0xf8 ;  /* 0x000000f8170f7836 */ /* 0x002fe20000000000 */
[----:B------:R-:W-:Y:S02]  /*eb50*/  @!P2 LEA R6, P5, R213, R2, 0x2 ;  /* 0x00000002d506a211 */ /* 0x000fe400078a10ff */
[----:B------:R-:W-:-:S02]  /*eb60*/  SHF.R.S32.HI R5, RZ, 0x1f, R13 ;  /* 0x0000001fff057819 */ /* 0x000fc4000001140d */
[-C--:B------:R-:W-:Y:S02]  /*eb70*/  @!P1 LEA R4, P6, R13, R2.reuse, 0x2 ;  /* 0x000000020d049211 */ /* 0x080fe400078c10ff */
[-C--:B------:R-:W-:Y:S02]  /*eb80*/  @!P2 LEA.HI.X R7, R213, R3.reuse, R7, 0x2, P5 ;  /* 0x00000003d507a211 */ /* 0x080fe400028f1407 */
[----:B------:R-:W-:Y:S02]  /*eb90*/  ISETP.GE.AND P5, PT, R15, UR4, PT ;  /* 0x000000040f007c0c */ /* 0x000fe4000bfa6270 */
[----:B------:R-:W-:Y:S01]  /*eba0*/  @!P1 LEA.HI.X R5, R13, R3, R5, 0x2, P6 ;  /* 0x000000030d059211 */ /* 0x000fe200030f1405 */
[----:B------:R1:W-:Y:S01]  /*ebb0*/  @!P2 ST.E.64 desc[UR36][R6.64], R132 ;  /* 0x000000840600a985 */ /* 0x0003e2000c101b24 */
[----:B--2---:R-:W-:Y:S02]  /*ebc0*/  SHF.R.S32.HI R9, RZ, 0x1f, R17 ;  /* 0x0000001fff097819 */ /* 0x004fe40000011411 */
[----:B------:R-:W-:Y:S01]  /*ebd0*/  @!P3 LEA R8, P6, R17, R2, 0x2 ;  /* 0x000000021108b211 */ /* 0x000fe200078c10ff */
[----:B------:R1:W-:Y:S01]  /*ebe0*/  @!P1 ST.E.64 desc[UR36][R4.64], R136 ;  /* 0x0000008804009985 */ /* 0x0003e2000c101b24 */
[----:B0-----:R-:W-:-:S02]  /*ebf0*/  SHF.R.S32.HI R11, RZ, 0x1f, R19 ;  /* 0x0000001fff0b7819 */ /* 0x001fc40000011413 */
[-C--:B------:R-:W-:Y:S02]  /*ec00*/  @!P3 LEA.HI.X R9, R17, R3.reuse, R9, 0x2, P6 ;  /* 0x000000031109b211 */ /* 0x080fe400030f1409 */
[CC--:B------:R-:W-:Y:S02]  /*ec10*/  @!P4 LEA R10, P6, R19.reuse, R2.reuse, 0x2 ;  /* 0x00000002130ac211 */ /* 0x0c0fe400078c10ff */
[----:B------:R-:W-:Y:S01]  /*ec20*/  SHF.R.S32.HI R13, RZ, 0x1f, R15 ;  /* 0x0000001fff0d7819 */ /* 0x000fe2000001140f */
[----:B------:R1:W-:Y:S01]  /*ec30*/  @!P3 ST.E.64 desc[UR36][R8.64], R140 ;  /* 0x0000008c0800b985 */ /* 0x0003e2000c101b24 */
[----:B------:R-:W-:Y:S02]  /*ec40*/  @!P4 LEA.HI.X R11, R19, R3, R11, 0x2, P6 ;  /* 0x00000003130bc211 */ /* 0x000fe400030f140b */
[----:B------:R-:W-:-:S03]  /*ec50*/  @!P5 LEA R2, P6, R15, R2, 0x2 ;  /* 0x000000020f02d211 */ /* 0x000fc600078c10ff */
[----:B------:R1:W-:Y:S01]  /*ec60*/  @!P4 ST.E.64 desc[UR36][R10.64], R144 ;  /* 0x000000900a00c985 */ /* 0x0003e2000c101b24 */
[----:B------:R-:W-:-:S05]  /*ec70*/  @!P5 LEA.HI.X R3, R15, R3, R13, 0x2, P6 ;  /* 0x000000030f03d211 */ /* 0x000fca00030f140d */
[----:B------:R1:W-:Y:S04]  /*ec80*/  @!P5 ST.E.64 desc[UR36][R2.64], R148 ;  /* 0x000000940200d985 */ /* 0x0003e8000c101b24 */
.L_x_217:
[----:B------:R-:W-:Y:S05]  /*ec90*/  BSYNC B1 ;  /* 0x0000000000017941 */ /* 0x000fea0003800000 */
.L_x_216:
[----:B-1----:R0:W1:Y:S04]  /*eca0*/  SHFL.IDX PT, R3, R12, 0x1, 0x1c1f ;  /* 0x003c1f000c037f89 */ /* 0x00206800000e0000 */
[----:B------:R0:W2:Y:S01]  /*ecb0*/  SHFL.IDX PT, R2, R0, 0x1, 0x1c1f ;  /* 0x003c1f0000027f89 */ /* 0x0000a200000e0000 */
[----:B------:R-:W-:Y:S05]  /*ecc0*/  @P0 BRA `(.L_x_215) ;  /* 0x0000001800500947 */ /* 0x000fea0003800000 */
[----:B------:R-:W-:Y:S01]  /*ecd0*/  ULDC UR4, c[0x0][0xac8] ;  /* 0x0002b20000047ab9 */ /* 0x000fe20000000800 */
[C---:B------:R-:W-:Y:S01]  /*ece0*/  VIADD R17, R23.reuse, 0xe0 ;  /* 0x000000e017117836 */ /* 0x040fe20000000000 */
[----:B------:R-:W-:Y:S01]  /*ecf0*/  ISETP.GE.AND P0, PT, R186, UR4, PT ;  /* 0x00000004ba007c0c */ /* 0x000fe2000bf06270 */
[C---:B------:R-:W-:Y:S01]  /*ed00*/  VIADD R19, R23.reuse, 0xf0 ;  /* 0x000000f017137836 */ /* 0x040fe20000000000 */
[----:B------:R-:W-:Y:S02]  /*ed10*/  ISETP.GE.AND P6, PT, R23, UR4, PT ;  /* 0x0000000417007c0c */ /* 0x000fe4000bfc6270 */
[----:B------:R-:W-:Y:S02]  /*ed20*/  ISETP.GE.AND P1, PT, R184, UR4, PT ;  /* 0x00000004b8007c0c */ /* 0x000fe4000bf26270 */
[----:B------:R-:W-:Y:S02]  /*ed30*/  ISETP.GE.AND P2, PT, R182, UR4, PT ;  /* 0x00000004b6007c0c */ /* 0x000fe4000bf46270 */
[----:B------:R-:W-:-:S02]  /*ed40*/  ISETP.GE.AND P3, PT, R180, UR4, PT ;  /* 0x00000004b4007c0c */ /* 0x000fc4000bf66270 */
[----:B0-----:R-:W-:-:S03]  /*ed50*/  SHF.R.S32.HI R0, RZ, 0x1f, R17 ;  /* 0x0000001fff007819 */ /* 0x001fc60000011411 */
[-C--:B--2---:R-:W-:Y:S02]  /*ed60*/  @!P0 LEA R6, P5, R186, R2.reuse, 0x2 ;  /* 0x00000002ba068211 */ /* 0x084fe400078a10ff */
[----:B-1----:R-:W-:Y:S02]  /*ed70*/  @!P6 IMAD.WIDE R4, R23, 0x4, R2 ;  /* 0x000000041704e825 */ /* 0x002fe400078e0202 */
[-C--:B------:R-:W-:Y:S02]  /*ed80*/  @!P1 LEA R8, P4, R184, R2.reuse, 0x2 ;  /* 0x00000002b8089211 */ /* 0x080fe400078810ff */
[-C--:B------:R-:W-:Y:S01]  /*ed90*/  @!P0 LEA.HI.X R7, R186, R3.reuse, R187, 0x2, P5 ;  /* 0x00000003ba078211 */ /* 0x080fe200028f14bb */
[----:B------:R0:W-:Y:S01]  /*eda0*/  @!P6 ST.E.64 desc[UR36][R4.64], R26 ;  /* 0x0000001a0400e985 */ /* 0x0001e2000c101b24 */
[----:B------:R-:W-:Y:S02]  /*edb0*/  @!P1 LEA.HI.X R9, R184, R3, R185, 0x2, P4 ;  /* 0x00000003b8099211 */ /* 0x000fe400020f14b9 */
[----:B------:R-:W-:Y:S01]  /*edc0*/  ISETP.GE.AND P5, PT, R178, UR4, PT ;  /* 0x00000004b2007c0c */ /* 0x000fe2000bfa6270 */
[----:B------:R1:W-:Y:S01]  /*edd0*/  @!P0 ST.E.64 desc[UR36][R6.64], R30 ;  /* 0x0000001e06008985 */ /* 0x0003e2000c101b24 */
[----:B------:R-:W-:-:S02]  /*ede0*/  @!P2 LEA R10, P6, R182, R2, 0x2 ;  /* 0x00000002b60aa211 */ /* 0x000fc400078c10ff */
[----:B------:R-:W-:Y:S01]  /*edf0*/  ISETP.GE.AND P0, PT, R176, UR4, PT ;  /* 0x00000004b0007c0c */ /* 0x000fe2000bf06270 */
[----:B------:R2:W-:Y:S01]  /*ee00*/  @!P1 ST.E.64 desc[UR36][R8.64], R34 ;  /* 0x0000002208009985 */ /* 0x0005e2000c101b24 */
[-C--:B------:R-:W-:Y:S02]  /*ee10*/  @!P2 LEA.HI.X R11, R182, R3.reuse, R183, 0x2, P6 ;  /* 0x00000003b60ba211 */ /* 0x080fe400030f14b7 */
[----:B------:R-:W-:Y:S02]  /*ee20*/  ISETP.GE.AND P1, PT, R174, UR4, PT ;  /* 0x00000004ae007c0c */ /* 0x000fe4000bf26270 */
[----:B------:R-:W-:Y:S01]  /*ee30*/  @!P3 LEA R12, P4, R180, R2, 0x2 ;  /* 0x00000002b40cb211 */ /* 0x000fe200078810ff */
[----:B------:R3:W-:Y:S01]  /*ee40*/  @!P2 ST.E.64 desc[UR36][R10.64], R38 ;  /* 0x000000260a00a985 */ /* 0x0007e2000c101b24 */
[----:B------:R-:W-:Y:S02]  /*ee50*/  ISETP.GE.AND P2, PT, R172, UR4, PT ;  /* 0x00000004ac007c0c */ /* 0x000fe4000bf46270 */
[----:B------:R-:W-:-:S02]  /*ee60*/  @!P3 LEA.HI.X R13, R180, R3, R181, 0x2, P4 ;  /* 0x00000003b40db211 */ /* 0x000fc400020f14b5 */
[-C--:B0-----:R-:W-:Y:S02]  /*ee70*/  @!P5 LEA R4, P4, R178, R2.reuse, 0x2 ;  /* 0x00000002b204d211 */ /* 0x081fe400078810ff */
[-C--:B-1----:R-:W-:Y:S01]  /*ee80*/  @!P0 LEA R6, P6, R176, R2.reuse, 0x2 ;  /* 0x00000002b0068211 */ /* 0x082fe200078c10ff */
[----:B------:R-:W-:Y:S01]  /*ee90*/  @!P3 ST.E.64 desc[UR36][R12.64], R42 ;  /* 0x0000002a0c00b985 */ /* 0x000fe2000c101b24 */
[-C--:B------:R-:W-:Y:S02]  /*eea0*/  @!P5 LEA.HI.X R5, R178, R3.reuse, R179, 0x2, P4 ;  /* 0x00000003b205d211 */ /* 0x080fe400020f14b3 */
[----:B------:R-:W-:Y:S02]  /*eeb0*/  ISETP.GE.AND P3, PT, R170, UR4, PT ;  /* 0x00000004aa007c0c */ /* 0x000fe4000bf66270 */
[----:B------:R-:W-:Y:S01]  /*eec0*/  @!P1 LEA R14, P4, R174, R2, 0x2 ;  /* 0x00000002ae0e9211 */ /* 0x000fe200078810ff */
[----:B------:R0:W-:Y:S01]  /*eed0*/  @!P5 ST.E.64 desc[UR36][R4.64], R46 ;  /* 0x0000002e0400d985 */ /* 0x0001e2000c101b24 */
[----:B------:R-:W-:-:S02]  /*eee0*/  @!P0 LEA.HI.X R7, R176, R3, R177, 0x2, P6 ;  /* 0x00000003b0078211 */ /* 0x000fc400030f14b1 */
[-C--:B------:R-:W-:Y:S02]  /*eef0*/  @!P1 LEA.HI.X R15, R174, R3.reuse, R175, 0x2, P4 ;  /* 0x00000003ae0f9211 */ /* 0x080fe400020f14af */
[----:B------:R-:W-:Y:S01]  /*ef00*/  ISETP.GE.AND P5, PT, R168, UR4, PT ;  /* 0x00000004a8007c0c */ /* 0x000fe2000bfa6270 */
[----:B------:R1:W-:Y:S01]  /*ef10*/  @!P0 ST.E.64 desc[UR36][R6.64], R50 ;  /* 0x0000003206008985 */ /* 0x0003e2000c101b24 */
[----:B--2---:R-:W-:Y:S02]  /*ef20*/  @!P2 LEA R8, P6, R172, R2, 0x2 ;  /* 0x00000002ac08a211 */ /* 0x004fe400078c10ff */
[----:B------:R-:W-:Y:S01]  /*ef30*/  ISETP.GE.AND P0, PT, R166, UR4, PT ;  /* 0x00000004a6007c0c */ /* 0x000fe2000bf06270 */
[----:B------:R-:W-:Y:S01]  /*ef40*/  @!P1 ST.E.64 desc[UR36][R14.64], R54 ;  /* 0x000000360e009985 */ /* 0x000fe2000c101b24 */
[----:B------:R-:W-:Y:S02]  /*ef50*/  @!P2 LEA.HI.X R9, R172, R3, R173, 0x2, P6 ;  /* 0x00000003ac09a211 */ /* 0x000fe400030f14ad */
[----:B------:R-:W-:-:S02]  /*ef60*/  ISETP.GE.AND P1, PT, R164, UR4, PT ;  /* 0x00000004a4007c0c */ /* 0x000fc4000bf26270 */
[-C--:B---3--:R-:W-:Y:S01]  /*ef70*/  @!P3 LEA R10, P4, R170, R2.reuse, 0x2 ;  /* 0x00000002aa0ab211 */ /* 0x088fe200078810ff */
[----:B------:R2:W-:Y:S01]  /*ef80*/  @!P2 ST.E.64 desc[UR36][R8.64], R58 ;  /* 0x0000003a0800a985 */ /* 0x0005e2000c101b24 */
[----:B------:R-:W-:Y:S02]  /*ef90*/  ISETP.GE.AND P2, PT, R162, UR4, PT ;  /* 0x00000004a2007c0c */ /* 0x000fe4000bf46270 */
[-C--:B------:R-:W-:Y:S02]  /*efa0*/  @!P3 LEA.HI.X R11, R170, R3.reuse, R171, 0x2, P4 ;  /* 0x00000003aa0bb211 */ /* 0x080fe400020f14ab */
[-C--:B0-----:R-:W-:Y:S02]  /*efb0*/  @!P5 LEA R4, P4, R168, R2.reuse, 0x2 ;  /* 0x00000002a804d211 */ /* 0x081fe400078810ff */
[----:B-1----:R-:W-:Y:S01]  /*efc0*/  @!P0 LEA R6, P6, R166, R2, 0x2 ;  /* 0x00000002a6068211 */ /* 0x002fe200078c10ff */
[----:B------:R0:W-:Y:S01]  /*efd0*/  @!P3 ST.E.64 desc[UR36][R10.64], R62 ;  /* 0x0000003e0a00b985 */ /* 0x0001e2000c101b24 */
[----:B------:R-:W-:-:S02]  /*efe0*/  @!P5 LEA.HI.X R5, R168, R3, R169, 0x2, P4 ;  /* 0x00000003a805d211 */ /* 0x000fc400020f14a9 */
[----:B------:R-:W-:Y:S02]  /*eff0*/  ISETP.GE.AND P3, PT, R160, UR4, PT ;  /* 0x00000004a0007c0c */ /* 0x000fe4000bf66270 */
[-C--:B------:R-:W-:Y:S01]  /*f000*/  @!P1 LEA R12, P4, R164, R2.reuse, 0x2 ;  /* 0x00000002a40c9211 */ /* 0x080fe200078810ff */
[----:B------:R1:W-:Y:S01]  /*f010*/  @!P5 ST.E.64 desc[UR36][R4.64], R66 ;  /* 0x000000420400d985 */ /* 0x0003e2000c101b24 */
[-C--:B------:R-:W-:Y:S02]  /*f020*/  @!P0 LEA.HI.X R7, R166, R3.reuse, R167, 0x2, P6 ;  /* 0x00000003a6078211 */ /* 0x080fe400030f14a7 */
[----:B------:R-:W-:Y:S02]  /*f030*/  @!P1 LEA.HI.X R13, R164, R3, R165, 0x2, P4 ;  /* 0x00000003a40d9211 */ /* 0x000fe400020f14a5 */
[----:B------:R-:W-:Y:S01]  /*f040*/  ISETP.GE.AND P6, PT, R158, UR4, PT ;  /* 0x000000049e007c0c */ /* 0x000fe2000bfc6270 */
[----:B------:R3:W-:Y:S01]  /*f050*/  @!P0 ST.E.64 desc[UR36][R6.64], R70 ;  /* 0x0000004606008985 */ /* 0x0007e2000c101b24 */
[----:B--2---:R-:W-:-:S02]  /*f060*/  @!P2 LEA R8, P5, R162, R2, 0x2 ;  /* 0x00000002a208a211 */ /* 0x004fc400078a10ff */
[----:B------:R-:W-:Y:S01]  /*f070*/  ISETP.GE.AND P0, PT, R226, UR4, PT ;  /* 0x00000004e2007c0c */ /* 0x000fe2000bf06270 */
[----:B------:R-:W-:Y:S01]  /*f080*/  @!P1 ST.E.64 desc[UR36][R12.64], R74 ;  /* 0x0000004a0c009985 */ /* 0x000fe2000c101b24 */
[-C--:B------:R-:W-:Y:S02]  /*f090*/  @!P2 LEA.HI.X R9, R162, R3.reuse, R163, 0x2, P5 ;  /* 0x00000003a209a211 */ /* 0x080fe400028f14a3 */
[----:B------:R-:W-:Y:S02]  /*f0a0*/  ISETP.GE.AND P1, PT, R225, UR4, PT ;  /* 0x00000004e1007c0c */ /* 0x000fe4000bf26270 */
[----:B0-----:R-:W-:Y:S01]  /*f0b0*/  @!P3 LEA R10, P4, R160, R2, 0x2 ;  /* 0x00000002a00ab211 */ /* 0x001fe200078810ff */
[----:B------:R0:W-:Y:S01]  /*f0c0*/  @!P2 ST.E.64 desc[UR36][R8.64], R78 ;  /* 0x0000004e0800a985 */ /* 0x0001e2000c101b24 */
[----:B------:R-:W-:Y:S02]  /*f0d0*/  ISETP.GE.AND P2, PT, R224, UR4, PT ;  /* 0x00000004e0007c0c */ /* 0x000fe4000bf46270 */
[----:B------:R-:W-:-:S02]  /*f0e0*/  @!P3 LEA.HI.X R11, R160, R3, R161, 0x2, P4 ;  /* 0x00000003a00bb211 */ /* 0x000fc400020f14a1 */
[-C--:B-1----:R-:W-:Y:S02]  /*f0f0*/  @!P6 LEA R4, P4, R158, R2.reuse, 0x2 ;  /* 0x000000029e04e211 */ /* 0x082fe400078810ff */
[-C--:B---3--:R-:W-:Y:S01]  /*f100*/  @!P0 LEA R6, P5, R226, R2.reuse, 0x2 ;  /* 0x00000002e2068211 */ /* 0x088fe200078a10ff */
[----:B------:R1:W-:Y:S01]  /*f110*/  @!P3 ST.E.64 desc[UR36][R10.64], R82 ;  /* 0x000000520a00b985 */ /* 0x0003e2000c101b24 */
        /* <DEDUP_REMOVED lines=8> */
[C---:B0-----:R-:W-:Y:S02]  /*f1a0*/  @!P2 LEA R8, P6, R224.reuse, R2, 0x2 ;  /* 0x00000002e008a211 */ /* 0x041fe400078c10ff */
[----:B------:R-:W-:Y:S01]  /*f1b0*/  ISETP.GE.AND P0, PT, R221, UR4, PT ;  /* 0x00000004dd007c0c */ /* 0x000fe2000bf06270 */
[----:B------:R0:W-:Y:S01]  /*f1c0*/  @!P1 ST.E.64 desc[UR36][R14.64], R94 ;  /* 0x0000005e0e009985 */ /* 0x0001e2000c101b24 */
[----:B------:R-:W-:Y:S02]  /*f1d0*/  @!P2 LEA.HI.X R9, R224, R3, R155, 0x2, P6 ;  /* 0x00000003e009a211 */ /* 0x000fe400030f149b */
[----:B------:R-:W-:-:S02]  /*f1e0*/  ISETP.GE.AND P1, PT, R220, UR4, PT ;  /* 0x00000004dc007c0c */ /* 0x000fc4000bf26270 */
[-C--:B-1----:R-:W-:Y:S01]  /*f1f0*/  @!P3 LEA R10, P4, R223, R2.reuse, 0x2 ;  /* 0x00000002df0ab211 */ /* 0x082fe200078810ff */
[----:B------:R1:W-:Y:S01]  /*f200*/  @!P2 ST.E.64 desc[UR36][R8.64], R98 ;  /* 0x000000620800a985 */ /* 0x0003e2000c101b24 */
[----:B------:R-:W-:Y:S02]  /*f210*/  ISETP.GE.AND P2, PT, R219, UR4, PT ;  /* 0x00000004db007c0c */ /* 0x000fe4000bf46270 */
[-C--:B------:R-:W-:Y:S02]  /*f220*/  @!P3 LEA.HI.X R11, R223, R3.reuse, R154, 0x2, P4 ;  /* 0x00000003df0bb211 */ /* 0x080fe400020f149a */
[CC--:B--2---:R-:W-:Y:S02]  /*f230*/  @!P5 LEA R4, P4, R222.reuse, R2.reuse, 0x2 ;  /* 0x00000002de04d211 */ /* 0x0c4fe400078810ff */
[----:B---3--:R-:W-:Y:S01]  /*f240*/  @!P0 LEA R6, P6, R221, R2, 0x2 ;  /* 0x00000002dd068211 */ /* 0x008fe200078c10ff */
[----:B------:R-:W-:Y:S01]  /*f250*/  @!P3 ST.E.64 desc[UR36][R10.64], R102 ;  /* 0x000000660a00b985 */ /* 0x000fe2000c101b24 */
[----:B------:R-:W-:-:S02]  /*f260*/  @!P5 LEA.HI.X R5, R222, R3, R153, 0x2, P4 ;  /* 0x00000003de05d211 */ /* 0x000fc400020f1499 */
[-C--:B------:R-:W-:Y:S02]  /*f270*/  @!P1 LEA R12, P4, R220, R2.reuse, 0x2 ;  /* 0x00000002dc0c9211 */ /* 0x080fe400078810ff */
[----:B------:R-:W-:Y:S01]  /*f280*/  ISETP.GE.AND P3, PT, R218, UR4, PT ;  /* 0x00000004da007c0c */ /* 0x000fe2000bf66270 */
[----:B------:R-:W-:Y:S01]  /*f290*/  @!P5 ST.E.64 desc[UR36][R4.64], R106 ;  /* 0x0000006a0400d985 */ /* 0x000fe2000c101b24 */
[-C--:B------:R-:W-:Y:S02]  /*f2a0*/  @!P0 LEA.HI.X R7, R221, R3.reuse, R152, 0x2, P6 ;  /* 0x00000003dd078211 */ /* 0x080fe400030f1498 */
[----:B------:R-:W-:Y:S02]  /*f2b0*/  @!P1 LEA.HI.X R13, R220, R3, R22, 0x2, P4 ;  /* 0x00000003dc0d9211 */ /* 0x000fe400020f1416 */
[----:B0-----:R-:W-:Y:S01]  /*f2c0*/  @!P2 LEA R14, P5, R219, R2, 0x2 ;  /* 0x00000002db0ea211 */ /* 0x001fe200078a10ff */
[----:B------:R0:W-:Y:S01]  /*f2d0*/  @!P0 ST.E.64 desc[UR36][R6.64], R110 ;  /* 0x0000006e06008985 */ /* 0x0001e2000c101b24 */
[----:B------:R-:W-:-:S02]  /*f2e0*/  ISETP.GE.AND P0, PT, R214, UR4, PT ;  /* 0x00000004d6007c0c */ /* 0x000fc4000bf06270 */
[-C--:B------:R-:W-:Y:S01]  /*f2f0*/  @!P2 LEA.HI.X R15, R219, R3.reuse, R21, 0x2, P5 ;  /* 0x00000003db0fa211 */ /* 0x080fe200028f1415 */
[----:B------:R2:W-:Y:S01]  /*f300*/  @!P1 ST.E.64 desc[UR36][R12.64], R114 ;  /* 0x000000720c009985 */ /* 0x0005e2000c101b24 */
[----:B------:R-:W-:Y:S02]  /*f310*/  ISETP.GE.AND P1, PT, R217, UR4, PT ;  /* 0x00000004d9007c0c */ /* 0x000fe4000bf26270 */
[C---:B-1----:R-:W-:Y:S01]  /*f320*/  @!P3 LEA R8, P4, R218.reuse, R2, 0x2 ;  /* 0x00000002da08b211 */ /* 0x042fe200078810ff */
[----:B------:R-:W-:Y:S01]  /*f330*/  @!P2 ST.E.64 desc[UR36][R14.64], R118 ;  /* 0x000000760e00a985 */ /* 0x000fe2000c101b24 */
[----:B------:R-:W-:Y:S02]  /*f340*/  ISETP.GE.AND P2, PT, R213, UR4, PT ;  /* 0x00000004d5007c0c */ /* 0x000fe4000bf46270 */
[----:B------:R-:W-:Y:S02]  /*f350*/  @!P3 LEA.HI.X R9, R218, R3, R20, 0x2, P4 ;  /* 0x00000003da09b211 */ /* 0x000fe400020f1414 */
[----:B------:R-:W-:-:S02]  /*f360*/  ISETP.GE.AND P4, PT, R17, UR4, PT ;  /* 0x0000000411007c0c */ /* 0x000fc4000bf86270 */
[----:B0-----:R-:W-:Y:S01]  /*f370*/  SHF.R.S32.HI R7, RZ, 0x1f, R214 ;  /* 0x0000001fff077819 */ /* 0x001fe200000114d6 */
[----:B------:R0:W-:Y:S01]  /*f380*/  @!P3 ST.E.64 desc[UR36][R8.64], R122 ;  /* 0x0000007a0800b985 */ /* 0x0001e2000c101b24 */
[-C--:B------:R-:W-:Y:S01]  /*f390*/  @!P0 LEA R6, P6, R214, R2.reuse, 0x2 ;  /* 0x00000002d6068211 */ /* 0x080fe200078c10ff */
[----:B--2---:R-:W-:Y:S01]  /*f3a0*/  VIADD R13, R23, 0xe8 ;  /* 0x000000e8170d7836 */ /* 0x004fe20000000000 */
[----:B------:R-:W-:Y:S02]  /*f3b0*/  @!P1 LEA R4, P5, R217, R2, 0x2 ;  /* 0x00000002d9049211 */ /* 0x000fe400078a10ff */
[----:B------:R-:W-:Y:S02]  /*f3c0*/  SHF.R.S32.HI R11, RZ, 0x1f, R213 ;  /* 0x0000001fff0b7819 */ /* 0x000fe400000114d5 */
[----:B------:R-:W-:Y:S02]  /*f3d0*/  ISETP.GE.AND P3, PT, R13, UR4, PT ;  /* 0x000000040d007c0c */ /* 0x000fe4000bf66270 */
[----:B------:R-:W-:-:S02]  /*f3e0*/  @!P1 LEA.HI.X R5, R217, R3, R18, 0x2, P5 ;  /* 0x00000003d9059211 */ /* 0x000fc400028f1412 */
[-C--:B------:R-:W-:Y:S02]  /*f3f0*/  @!P2 LEA R10, P5, R213, R2.reuse, 0x2 ;  /* 0x00000002d50aa211 */ /* 0x080fe400078a10ff */
[-C--:B------:R-:W-:Y:S01]  /*f400*/  @!P0 LEA.HI.X R7, R214, R3.reuse, R7, 0x2, P6 ;  /* 0x00000003d6078211 */ /* 0x080fe200030f1407 */
[----:B------:R1:W-:Y:S01]  /*f410*/  @!P1 ST.E.64 desc[UR36][R4.64], R126 ;  /* 0x0000007e04009985 */ /* 0x0003e2000c101b24 */
[----:B------:R-:W-:Y:S02]  /*f420*/  ISETP.GE.AND P6, PT, R19, UR4, PT ;  /* 0x0000000413007c0c */ /* 0x000fe4000bfc6270 */
[----:B------:R-:W-:Y:S01]  /*f430*/  @!P2 LEA.HI.X R11, R213, R3, R11, 0x2, P5 ;  /* 0x00000003d50ba211 */ /* 0x000fe200028f140b */
[----:B------:R1:W-:Y:S01]  /*f440*/  @!P0 ST.E.64 desc[UR36][R6.64], R130 ;  /* 0x0000008206008985 */ /* 0x0003e2000c101b24 */
[----:B0-----:R-:W-:-:S03]  /*f450*/  @!P4 LEA R8, P5, R17, R2, 0x2 ;  /* 0x000000021108c211 */ /* 0x001fc600078a10ff */
[----:B------:R1:W-:Y:S01]  /*f460*/  @!P2 ST.E.64 desc[UR36][R10.64], R134 ;  /* 0x000000860a00a985 */ /* 0x0003e2000c101b24 */
[-C--:B------:R-:W-:Y:S01]  /*f470*/  @!P4 LEA.HI.X R9, R17, R3.reuse, R0, 0x2, P5 ;  /* 0x000000031109c211 */ /* 0x080fe200028f1400 */
[----:B------:R-:W-:Y:S01]  /*f480*/  VIADD R17, R23, 0xf8 ;  /* 0x000000f817117836 */ /* 0x000fe20000000000 */
[----:B------:R-:W-:Y:S02]  /*f490*/  SHF.R.S32.HI R0, RZ, 0x1f, R13 ;  /* 0x0000001fff007819 */ /* 0x000fe4000001140d */
[----:B------:R-:W-:Y:S01]  /*f4a0*/  @!P3 LEA R12, P5, R13, R2, 0x2 ;  /* 0x000000020d0cb211 */ /* 0x000fe200078a10ff */
[----:B------:R1:W-:Y:S01]  /*f4b0*/  @!P4 ST.E.64 desc[UR36][R8.64], R138 ;  /* 0x0000008a0800c985 */ /* 0x0003e2000c101b24 */
[----:B------:R-:W-:Y:S02]  /*f4c0*/  ISETP.GE.AND P0, PT, R17, UR4, PT ;  /* 0x0000000411007c0c */ /* 0x000fe4000bf06270 */
[----:B------:R-:W-:Y:S02]  /*f4d0*/  @!P3 LEA.HI.X R13, R13, R3, R0, 0x2, P5 ;  /* 0x000000030d0db211 */ /* 0x000fe400028f1400 */
[----:B------:R-:W-:-:S02]  /*f4e0*/  SHF.R.S32.HI R0, RZ, 0x1f, R19 ;  /* 0x0000001fff007819 */ /* 0x000fc40000011413 */
[C---:B------:R-:W-:Y:S01]  /*f4f0*/  @!P6 LEA R14, P5, R19.reuse, R2, 0x2 ;  /* 0x00000002130ee211 */ /* 0x040fe200078a10ff */
[----:B------:R1:W-:Y:S03]  /*f500*/  @!P3 ST.E.64 desc[UR36][R12.64], R142 ;  /* 0x0000008e0c00b985 */ /* 0x0003e6000c101b24 */
[----:B------:R-:W-:-:S05]  /*f510*/  @!P6 LEA.HI.X R15, R19, R3, R0, 0x2, P5 ;  /* 0x00000003130fe211 */ /* 0x000fca00028f1400 */
[----:B------:R1:W-:Y:S01]  /*f520*/  @!P6 ST.E.64 desc[UR36][R14.64], R146 ;  /* 0x000000920e00e985 */ /* 0x0003e2000c101b24 */
[----:B------:R-:W-:Y:S05]  /*f530*/  @P0 BRA `(.L_x_215) ;  /* 0x0000001000340947 */ /* 0x000fea0003800000 */
[----:B------:R-:W-:Y:S02]  /*f540*/  LEA R2, P0, R17, R2, 0x2 ;  /* 0x0000000211027211 */ /* 0x000fe400078010ff */
[----:B------:R-:W-:-:S04]  /*f550*/  SHF.R.S32.HI R0, RZ, 0x1f, R17 ;  /* 0x0000001fff007819 */ /* 0x000fc80000011411 */
[----:B------:R-:W-:-:S05]  /*f560*/  LEA.HI.X R3, R17, R3, R0, 0x2, P0 ;  /* 0x0000000311037211 */ /* 0x000fca00000f1400 */
[----:B------:R0:W-:Y:S01]  /*f570*/  ST.E.64 desc[UR36][R2.64], R150 ;  /* 0x0000009602007985 */ /* 0x0001e2000c101b24 */
[----:B------:R-:W-:Y:S05]  /*f580*/  BRA `(.L_x_215) ;  /* 0x0000001000207947 */ /* 0x000fea0003800000 */
.L_x_206:
[----:B------:R-:W2:Y:S01]  /*f590*/  LDL R9, [R1+0x30] ;  /* 0x0000300001097983 */ /* 0x000ea20000100800 */
[----:B------:R-:W-:-:S03]  /*f5a0*/  ULDC.64 UR8, c[0x0][0xc00] ;  /* 0x0003000000087ab9 */ /* 0x000fc60000000a00 */
[----:B------:R-:W3:Y:S01]  /*f5b0*/  LDL R8, [R1+0x34] ;  /* 0x0000340001087983 */ /* 0x000ee20000100800 */
[----:B------:R-:W-:Y:S01]  /*f5c0*/  UISETP.NE.U32.AND UP0, UPT, UR8, URZ, UPT ;  /* 0x0000003f0800728c */ /* 0x000fe2000bf05070 */
[----:B------:R-:W-:-:S03]  /*f5d0*/  R2UR UR10, R212 ;  /* 0x00000000d40a72ca */ /* 0x000fc600000e0000 */
[----:B------:R-:W-:-:S03]  /*f5e0*/  UISETP.NE.AND.EX UP0, UPT, UR9, URZ, UPT, UP0 ;  /* 0x0000003f0900728c */ /* 0x000fc6000bf05300 */
[----:B------:R-:W-:-:S03]  /*f5f0*/  ULDC.64 UR8, c[0x0][0xc00] ;  /* 0x0003000000087ab9 */ /* 0x000fc60000000a00 */
[----:B------:R-:W-:Y:S02]  /*f600*/  PLOP3.LUT P1, PT, PT, PT, UP0, 0x80, 0x0 ;  /* 0x000000000000781c */ /* 0x000fe40003f2f008 */
[----:B--2---:R-:W-:Y:S02]  /*f610*/  R2UR UR4, R9 ;  /* 0x00000000090472ca */ /* 0x004fe400000e0000 */
[----:B---3--:R-:W-:-:S11]  /*f620*/  R2UR UR11, R8 ;  /* 0x00000000080b72ca */ /* 0x008fd600000e0000 */
[----:B------:R-:W-:-:S06]  /*f630*/  UIMAD.WIDE UR8, UR4, 0x4, UR8 ;  /* 0x00000004040878a5 */ /* 0x000fcc000f8e0208 */
[----:B------:R-:W-:Y:S02]  /*f640*/  IMAD.U32 R2, RZ, RZ, UR8 ;  /* 0x00000008ff027e24 */ /* 0x000fe4000f8e00ff */
[----:B0-----:R-:W-:Y:S01]  /*f650*/  IMAD.U32 R3, RZ, RZ, UR9 ;  /* 0x00000009ff037e24 */ /* 0x001fe2000f8e00ff */
[----:B------:R-:W-:Y:S02]  /*f660*/  ULDC.64 UR8, c[0x0][0xc08] ;  /* 0x0003020000087ab9 */ /* 0x000fe40000000a00 */
[----:B------:R-:W-:Y:S02]  /*f670*/  UISETP.NE.U32.AND UP1, UPT, UR8, URZ, UPT ;  /* 0x0000003f0800728c */ /* 0x000fe4000bf25070 */
[----:B------:R-:W2:Y:S02]  /*f680*/  @P1 LDG.E R7, desc[UR36][R2.64] ;  /* 0x0000002402071981 */ /* 0x000ea4000c1e1900 */
[----:B------:R-:W-:-:S06]  /*f690*/  UISETP.NE.AND.EX UP1, UPT, UR9, URZ, UPT, UP1 ;  /* 0x0000003f0900728c */ /* 0x000fcc000bf25310 */
[----:B------:R-:W-:-:S05]  /*f6a0*/  PLOP3.LUT P2, PT, PT, PT, UP1, 0x80, 0x0 ;  /* 0x000000000000781c */ /* 0x000fca0003f4f018 */
[----:B------:R-:W-:-:S04]  /*f6b0*/  @UP1 ULEA UR8, UP2, UR4, UR8, 0x2 ;  /* 0x0000000804081291 */ /* 0x000fc8000f84103f */
[----:B------:R-:W-:Y:S02]  /*f6c0*/  @UP1 ULEA.HI.X UR9, UR4, UR9, UR11, 0x2, UP2 ;  /* 0x0000000904091291 */ /* 0x000fe400090f140b */
[----:B------:R-:W-:Y:S01]  /*f6d0*/  IMAD.U32 R4, RZ, RZ, UR8 ;  /* 0x00000008ff047e24 */ /* 0x000fe2000f8e00ff */
[----:B------:R-:W-:Y:S02]  /*f6e0*/  ULDC UR4, c[0x0][0xa88] ;  /* 0x0002a20000047ab9 */ /* 0x000fe40000000800 */
[----:B------:R-:W-:Y:S02]  /*f6f0*/  IMAD.U32 R0, RZ, RZ, UR4 ;  /* 0x00000004ff007e24 */ /* 0x000fe4000f8e00ff */
[----:B------:R-:W-:-:S05]  /*f700*/  IMAD.U32 R5, RZ, RZ, UR9 ;  /* 0x00000009ff057e24 */ /* 0x000fca000f8e00ff */
[----:B------:R0:W5:Y:S01]  /*f710*/  @P2 LDG.E R0, desc[UR36][R4.64] ;  /* 0x0000002404002981 */ /* 0x000162000c1e1900 */
[----:B------:R-:W-:Y:S01]  /*f720*/  UMOV UR4, URZ ;  /* 0x0000003f00047c82 */ /* 0x000fe20008000000 */
[----:B------:R-:W-:Y:S01]  /*f730*/  UISETP.NE.AND UP1, UPT, UR10, URZ, UPT ;  /* 0x0000003f0a00728c */ /* 0x000fe2000bf25270 */
[----:B------:R-:W1:Y:S10]  /*f740*/  S2R R6, SR_TID.X ;  /* 0x0000000000067919 */ /* 0x000e740000002100 */
[----:B------:R-:W-:-:S02]  /*f750*/  @!UP1 ULDC UR10, c[0x0][0xad4] ;  /* 0x0002b500000a9ab9 */ /* 0x000fc40000000800 */
[----:B------:R-:W-:Y:S02]  /*f760*/  IMAD.U32 R212, RZ, RZ, UR10 ;  /* 0x0000000affd47e24 */ /* 0x000fe4000f8e00ff */
[----:B-1----:R-:W-:-:S05]  /*f770*/  VIADD R6, R6, 0xffffff80 ;  /* 0xffffff8006067836 */ /* 0x002fca0000000000 */
[----:B------:R-:W-:Y:S02]  /*f780*/  ISETP.GT.AND P0, PT, R6, 0x7f, PT ;  /* 0x0000007f0600780c */ /* 0x000fe40003f04270 */
[----:B--2---:R-:W-:-:S13]  /*f790*/  @P1 R2UR UR4, R7 ;  /* 0x00000000070412ca */ /* 0x004fda00000e0000 */
[----:B------:R-:W-:Y:S01]  /*f7a0*/  USHF.R.S32.HI UR21, URZ, 0x1f, UR4 ;  /* 0x0000001f3f157899 */ /* 0x000fe20008011404 */
[----:B0-----:R-:W-:Y:S11]  /*f7b0*/  @P2 BRA `(.L_x_218) ;  /* 0x0000000000102947 */ /* 0x001ff60003800000 */
[----:B------:R-:W-:Y:S05]  /*f7c0*/  @!P1 BRA `(.L_x_218) ;  /* 0x00000000000c9947 */ /* 0x000fea0003800000 */
[----:B------:R-:W2:Y:S04]  /*f7d0*/  LDG.E R5, desc[UR36][R2.64] ;  /* 0x0000002402057981 */ /* 0x000ea8000c1e1900 */
[----:B-----5:R-:W2:Y:S02]  /*f7e0*/  LDG.E R0, desc[UR36][R2.64+0x4] ;  /* 0x0000042402007981 */ /* 0x020ea4000c1e1900 */
[----:B--2---:R-:W-:-:S07]  /*f7f0*/  IMAD.IADD R0, R0, 0x1, -R5 ;  /* 0x0000000100007824 */ /* 0x004fce00078e0a05 */
.L_x_218:
[----:B------:R-:W-:Y:S01]  /*f800*/  R2UR UR9, R9 ;  /* 0x00000000090972ca */ /* 0x000fe200000e0000 */
[----:B------:R-:W-:Y:S01]  /*f810*/  BSSY B1, `(.L_x_219) ;  /* 0x0000040000017945 */ /* 0x000fe20003800000 */
[----:B------:R-:W-:-:S11]  /*f820*/  R2UR UR8, R8 ;  /* 0x00000000080872ca */ /* 0x000fd600000e0000 */
[----:B------:R-:W-:Y:S02]  /*f830*/  USEL UR12, UR9, URZ, !UP0 ;  /* 0x0000003f090c7287 */ /* 0x000fe4000c000000 */
[----:B------:R-:W-:Y:S01]  /*f840*/  USEL UR13, UR8, URZ, !UP0 ;  /* 0x0000003f080d7287 */ /* 0x000fe2000c000000 */
[----:B------:R-:W-:Y:S11]  /*f850*/  @P0 BRA `(.L_x_220) ;  /* 0x0000000000ec0947 */ /* 0x000ff60003800000 */
[----:B------:R-:W2:Y:S01]  /*f860*/  LDL R2, [R1+0x2c] ;  /* 0x00002c0001027983 */ /* 0x000ea20000100800 */
[----:B------:R-:W0:Y:S01]  /*f870*/  LDC R9, c[0x0][0xbe8] ;  /* 0x0002fa00ff097b82 */ /* 0x000e220000000800 */
[----:B--2---:R-:W-:Y:S02]  /*f880*/  R2UR UR8, R2 ;  /* 0x00000000020872ca */ /* 0x004fe400000e0000 */
[----:B------:R-:W1:Y:S11]  /*f890*/  S2R R2, SR_TID.X ;  /* 0x0000000000027919 */ /* 0x000e760000002100 */
[----:B------:R-:W-:-:S05]  /*f8a0*/  MOV R3, UR8 ;  /* 0x0000000800037c02 */ /* 0x000fca0008000f00 */
[----:B-1----:R-:W-:Y:S02]  /*f8b0*/  IMAD R2, R3, 0x80, R2 ;  /* 0x0000008003027824 */ /* 0x002fe400078e0202 */
[----:B0----5:R-:W-:Y:S02]  /*f8c0*/  IMAD R3, R0, R9, RZ ;  /* 0x0000000900037224 */ /* 0x021fe400078e02ff */
[----:B------:R-:W-:-:S05]  /*f8d0*/  VIADD R4, R2, 0xffffff80 ;  /* 0xffffff8002047836 */ /* 0x000fca0000000000 */
[----:B------:R-:W-:-:S13]  /*f8e0*/  ISETP.GE.AND P0, PT, R4, R3, PT ;  /* 0x000000030400720c */ /* 0x000fda0003f06270 */
[----:B------:R-:W-:Y:S05]  /*f8f0*/  @P0 BRA `(.L_x_220) ;  /* 0x0000000000c40947 */ /* 0x000fea0003800000 */
[----:B------:R-:W-:Y:S01]  /*f900*/  ISETP.NE.AND P0, PT, R9, 0x1, PT ;  /* 0x000000010900780c */ /* 0x000fe20003f05270 */
[----:B------:R-:W-:Y:S01]  /*f910*/  UMOV UR19, 0x9b8 ;  /* 0x000009b800137882 */ /* 0x000fe20000000000 */
[----:B------:R-:W-:Y:S01]  /*f920*/  R2UR UR9, R212 ;  /* 0x00000000d40972ca */ /* 0x000fe200000e0000 */
[----:B------:R-:W-:Y:S01]  /*f930*/  IMAD.MOV.U32 R5, RZ, RZ, R4 ;  /* 0x000000ffff057224 */ /* 0x000fe200078e0004 */
[----:B------:R-:W-:Y:S02]  /*f940*/  R2UR UR8, R215 ;  /* 0x00000000d70872ca */ /* 0x000fe400000e0000 */
[----:B------:R-:W-:-:S07]  /*f950*/  R2UR UR20, R216 ;  /* 0x00000000d81472ca */ /* 0x000fce00000e0000 */
[----:B------:R-:W0:Y:S02]  /*f960*/  @P0 LDC R3, c[0x0][0xbec] ;  /* 0x0002fb00ff030b82 */ /* 0x000e240000000800 */
[----:B------:R-:W-:-:S04]  /*f970*/  UISETP.GT.AND UP0, UPT, UR9, 0x1, UPT ;  /* 0x000000010900788c */ /* 0x000fc8000bf04270 */
[----:B------:R-:W-:Y:S02]  /*f980*/  USEL UR19, UR19, 0x978, UP0 ;  /* 0x0000097813137887 */ /* 0x000fe40008000000 */
[----:B------:R-:W1:Y:S01]  /*f990*/  @P0 LDC R7, c[0x0][0xbf0] ;  /* 0x0002fc00ff070b82 */ /* 0x000e620000000800 */
[----:B------:R-:W-:-:S09]  /*f9a0*/  USEL UR18, UR8, URZ, UP0 ;  /* 0x0000003f08127287 */ /* 0x000fd20008000000 */
[----:B------:R-:W-:Y:S01]  /*f9b0*/  ULDC.64 UR8, c[0x0][UR19+0x218] ;  /* 0x0000860013087abb */ /* 0x000fe20008000a00 */
[----:B------:R-:W-:Y:S01]  /*f9c0*/  ULDC.64 UR14, c[0x0][UR19+0x220] ;  /* 0x00008800130e7abb */ /* 0x000fe20008000a00 */
[----:B------:R-:W-:Y:S01]  /*f9d0*/  ULDC.64 UR16, c[0x0][UR19+0x228] ;  /* 0x00008a0013107abb */ /* 0x000fe20008000a00 */
[----:B------:R-:W-:Y:S02]  /*f9e0*/  UIMAD.WIDE.U32 UR10, UR8, UR20, URZ ;  /* 0x00000014080a72a5 */ /* 0x000fe4000f8e003f */
[----:B------:R-:W-:Y:S01]  /*f9f0*/  UIMAD UR20, UR9, UR20, URZ ;  /* 0x00000014091472a4 */ /* 0x000fe2000f8e023f */
[----:B0-----:R-:W-:Y:S01]  /*fa00*/  @P0 IMAD.HI.U32 R2, R4, R3, RZ ;  /* 0x0000000304020227 */ /* 0x001fe200078e00ff */
[----:B------:R-:W-:Y:S02]  /*fa10*/  UIMAD UR15, UR15, UR12, URZ ;  /* 0x0000000c0f0f72a4 */ /* 0x000fe4000f8e023f */
[----:B------:R-:W-:Y:S02]  /*fa20*/  UIMAD.WIDE.U32 UR22, UR16, UR18, URZ ;  /* 0x00000012101672a5 */ /* 0x000fe4000f8e003f */
[----:B------:R-:W-:-:S02]  /*fa30*/  UIMAD.WIDE.U32 UR8, UR14, UR12, URZ ;  /* 0x0000000c0e0872a5 */ /* 0x000fc4000f8e003f */
[----:B------:R-:W-:Y:S01]  /*fa40*/  UIMAD UR16, UR17, UR18, URZ ;  /* 0x00000012111072a4 */ /* 0x000fe2000f8e023f */
[----:B-1----:R-:W-:Y:S01]  /*fa50*/  @P0 SHF.R.U32.HI R5, RZ, R7, R2 ;  /* 0x00000007ff050219 */ /* 0x002fe20000011602 */
[----:B------:R-:W-:Y:S01]  /*fa60*/  UIMAD UR15, UR14, UR13, UR15 ;  /* 0x0000000d0e0f72a4 */ /* 0x000fe2000f8e020f */
[----:B------:R-:W-:Y:S01]  /*fa70*/  IMAD.U32 R2, RZ, RZ, UR22 ;  /* 0x00000016ff027e24 */ /* 0x000fe2000f8e00ff */
[----:B------:R-:W-:Y:S01]  /*fa80*/  UIADD3 UR10, UP1, UP2, UR8, UR10, UR4 ;  /* 0x0000000a080a7290 */ /* 0x000fe2000fa3e004 */
[----:B------:R-:W-:Y:S01]  /*fa90*/  IMAD.U32 R3, RZ, RZ, UR23 ;  /* 0x00000017ff037e24 */ /* 0x000fe2000f8e00ff */
[----:B------:R-:W-:Y:S01]  /*faa0*/  UIADD3 UR16, UR23, UR16, URZ ;  /* 0x0000001017107290 */ /* 0x000fe2000fffe03f */
[--C-:B------:R-:W-:Y:S01]  /*fab0*/  IMAD.MOV R7, RZ, RZ, -R5.reuse ;  /* 0x000000ffff077224 */ /* 0x100fe200078e0a05 */
[----:B------:R-:W-:Y:S02]  /*fac0*/  UIADD3 UR20, UR11, UR20, URZ ;  /* 0x000000140b147290 */ /* 0x000fe4000fffe03f */
[----:B------:R-:W-:Y:S01]  /*fad0*/  UIADD3 UR15, UR9, UR15, URZ ;  /* 0x0000000f090f7290 */ /* 0x000fe2000fffe03f */
[----:B------:R-:W-:Y:S01]  /*fae0*/  IADD3 R2, P0, P1, R5, UR10, R2 ;  /* 0x0000000a05027c10 */ /* 0x000fe2000f91e002 */
[----:B------:R-:W-:Y:S01]  /*faf0*/  IMAD R7, R9, R7, R4 ;  /* 0x0000000709077224 */ /* 0x000fe200078e0204 */
[----:B------:R-:W-:Y:S01]  /*fb00*/  SHF.R.S32.HI R5, RZ, 0x1f, R5 ;  /* 0x0000001fff057819 */ /* 0x000fe20000011405 */
[----:B------:R-:W-:Y:S01]  /*fb10*/  UIADD3.X UR10, UR15, UR20, UR21, UP1, UP2 ;  /* 0x000000140f0a7290 */ /* 0x000fe20008fe4415 */
[----:B------:R-:W-:Y:S01]  /*fb20*/  IMAD.U32 R8, RZ, RZ, UR16 ;  /* 0x00000010ff087e24 */ /* 0x000fe2000f8e00ff */
[----:B------:R-:W-:Y:S01]  /*fb30*/  ULDC.64 UR8, c[0x0][UR19+0x210] ;  /* 0x0000840013087abb */ /* 0x000fe20008000a00 */
[----:B------:R-:W-:Y:S01]  /*fb40*/  SHF.R.S32.HI R4, RZ, 0x1f, R7 ;  /* 0x0000001fff047819 */ /* 0x000fe20000011407 */
[----:B------:R-:W-:-:S02]  /*fb50*/  IMAD R9, R7, UR9, RZ ;  /* 0x0000000907097c24 */ /* 0x000fc4000f8e02ff */
[----:B------:R-:W-:Y:S01]  /*fb60*/  IADD3.X R3, R5, UR10, R8, P0, P1 ;  /* 0x0000000a05037c10 */ /* 0x000fe200087e2408 */
[----:B------:R-:W-:Y:S01]  /*fb70*/  ULDC.64 UR10, c[0x0][0xba8] ;  /* 0x0002ea00000a7ab9 */ /* 0x000fe20000000a00 */
[----:B------:R-:W-:Y:S01]  /*fb80*/  IMAD R9, R4, UR8, R9 ;  /* 0x0000000804097c24 */ /* 0x000fe2000f8e0209 */
[----:B------:R-:W-:Y:S01]  /*fb90*/  @!UP0 ULDC UR10, c[0x0][0xb50] ;  /* 0x0002d400000a8ab9 */ /* 0x000fe20000000800 */
[----:B------:R-:W-:Y:S01]  /*fba0*/  @!UP0 ULDC UR11, c[0x0][0xb54] ;  /* 0x0002d500000b8ab9 */ /* 0x000fe20000000800 */
[----:B------:R-:W-:-:S04]  /*fbb0*/  IMAD.WIDE.U32 R2, R7, UR8, R2 ;  /* 0x0000000807027c25 */ /* 0x000fc8000f8e0002 */
[----:B------:R-:W-:Y:S01]  /*fbc0*/  IMAD.IADD R3, R3, 0x1, R9 ;  /* 0x0000000103037824 */ /* 0x000fe200078e0209 */
[----:B------:R-:W-:-:S04]  /*fbd0*/  LEA R4, P0, R2, UR10, 0x2 ;  /* 0x0000000a02047c11 */ /* 0x000fc8000f8010ff */
[----:B------:R-:W-:Y:S01]  /*fbe0*/  LEA.HI.X R5, R2, UR11, R3, 0x2, P0 ;  /* 0x0000000b02057c11 */ /* 0x000fe200080f1403 */
[----:B------:R-:W-:-:S05]  /*fbf0*/  IMAD.MOV.U32 R3, RZ, RZ, -0x800000 ;  /* 0xff800000ff037424 */ /* 0x000fca00078e00ff */
[----:B------:R0:W-:Y:S03]  /*fc00*/  STG.E desc[UR36][R4.64], R3 ;  /* 0x0000000304007986 */ /* 0x0001e6000c101924 */
.L_x_220:
[----:B------:R-:W-:Y:S05]  /*fc10*/  BSYNC B1 ;  /* 0x0000000000017941 */ /* 0x000fea0003800000 */
.L_x_219:
[----:B------:R-:W-:-:S13]  /*fc20*/  R2UR UR8, R212 ;  /* 0x00000000d40872ca */ /* 0x000fda00000e0000 */
[----:B------:R-:W-:-:S06]  /*fc30*/  UISETP.GT.AND UP0, UPT, UR8, 0x1, UPT ;  /* 0x000000010800788c */ /* 0x000fcc000bf04270 */
[----:B------:R-:W-:-:S13]  /*fc40*/  PLOP3.LUT P0, PT, PT, PT, UP0, 0x80, 0x0 ;  /* 0x000000000000781c */ /* 0x000fda0003f0f008 */
[----:B------:R-:W-:Y:S05]  /*fc50*/  @P0 BRA `(.L_x_215) ;  /* 0x00000008006c0947 */ /* 0x000fea0003800000 */
[----:B------:R-:W2:Y:S01]  /*fc60*/  LDL.LU R2, [R1+0x2c] ;  /* 0x00002c0001027983 */ /* 0x000ea20000300800 */
[----:B------:R-:W1:Y:S01]  /*fc70*/  LDC R11, c[0x0][0xbe8] ;  /* 0x0002fa00ff0b7b82 */ /* 0x000e620000000800 */
[----:B0-----:R-:W-:Y:S01]  /*fc80*/  SHF.R.S32.HI R3, RZ, 0x1f, R6 ;  /* 0x0000001fff037819 */ /* 0x001fe20000011406 */
[----:B------:R-:W-:Y:S01]  /*fc90*/  ULDC.64 UR10, c[0x0][0xaa0] ;  /* 0x0002a800000a7ab9 */ /* 0x000fe20000000a00 */
[----:B------:R-:W-:Y:S01]  /*fca0*/  R2UR UR15, R216 ;  /* 0x00000000d80f72ca */ /* 0x000fe200000e0000 */
[----:B------:R-:W-:Y:S01]  /*fcb0*/  UIMAD.WIDE.U32 UR8, UR4, UR10, URZ ;  /* 0x0000000a040872a5 */ /* 0x000fe2000f8e003f */
[----:B------:R-:W-:Y:S01]  /*fcc0*/  BSSY B1, `(.L_x_221) ;  /* 0x0000052000017945 */ /* 0x000fe20003800000 */
[----:B------:R-:W-:-:S04]  /*fcd0*/  UIMAD UR10, UR21, UR10, URZ ;  /* 0x0000000a150a72a4 */ /* 0x000fc8000f8e023f */
[----:B------:R-:W-:-:S04]  /*fce0*/  UIMAD UR10, UR4, UR11, UR10 ;  /* 0x0000000b040a72a4 */ /* 0x000fc8000f8e020a */
[----:B------:R-:W-:-:S03]  /*fcf0*/  UIADD3 UR9, UR9, UR10, URZ ;  /* 0x0000000a09097290 */ /* 0x000fc6000fffe03f */
[----:B------:R-:W-:Y:S02]  /*fd00*/  ULDC.64 UR10, c[0x0][0xae8] ;  /* 0x0002ba00000a7ab9 */ /* 0x000fe40000000a00 */
[----:B------:R-:W-:-:S04]  /*fd10*/  UIMAD.WIDE.U32 UR8, UR15, UR10, UR8 ;  /* 0x0000000a0f0872a5 */ /* 0x000fc8000f8e0008 */
[----:B------:R-:W-:Y:S01]  /*fd20*/  UIMAD UR9, UR15, UR11, UR9 ;  /* 0x0000000b0f0972a4 */ /* 0x000fe2000f8e0209 */
[----:B-1----:R-:W-:Y:S02]  /*fd30*/  ISETP.NE.AND P0, PT, R11, 0x1, PT ;  /* 0x000000010b00780c */ /* 0x002fe40003f05270 */
[----:B------:R-:W-:Y:S02]  /*fd40*/  ULDC.64 UR10, c[0x0][0xaf0] ;  /* 0x0002bc00000a7ab9 */ /* 0x000fe40000000a00 */
[----:B------:R-:W-:-:S04]  /*fd50*/  UIMAD UR13, UR13, UR10, URZ ;  /* 0x0000000a0d0d72a4 */ /* 0x000fc8000f8e023f */
[----:B------:R-:W-:Y:S02]  /*fd60*/  UIMAD UR4, UR12, UR11, UR13 ;  /* 0x0000000b0c0472a4 */ /* 0x000fe4000f8e020d */
[----:B------:R-:W-:-:S03]  /*fd70*/  UIMAD.WIDE.U32 UR12, UR12, UR10, UR8 ;  /* 0x0000000a0c0c72a5 */ /* 0x000fc6000f8e0008 */
[----:B------:R-:W0:Y:S01]  /*fd80*/  @P0 LDC R7, c[0x0][0xbf0] ;  /* 0x0002fc00ff070b82 */ /* 0x000e220000000800 */
[----:B------:R-:W-:Y:S01]  /*fd90*/  UIADD3 UR4, UR13, UR4, URZ ;  /* 0x000000040d047290 */ /* 0x000fe2000fffe03f */
[----:B------:R-:W-:Y:S01]  /*fda0*/  ULDC.64 UR8, c[0x0][0xae0] ;  /* 0x0002b80000087ab9 */ /* 0x000fe20000000a00 */
[----:B--2---:R-:W-:Y:S02]  /*fdb0*/  R2UR UR14, R2 ;  /* 0x00000000020e72ca */ /* 0x004fe400000e0000 */
[----:B------:R-:W-:-:S03]  /*fdc0*/  LEA.HI R2, R3, R6, RZ, 0x3 ;  /* 0x0000000603027211 */ /* 0x000fc600078f18ff */
[----:B------:R-:W1:Y:S01]  /*fdd0*/  @P0 LDC R3, c[0x0][0xbec] ;  /* 0x0002fb00ff030b82 */ /* 0x000e620000000800 */
[----:B------:R-:W-:Y:S02]  /*fde0*/  LOP3.LUT R5, R2, 0xfffffff8, RZ, 0xc0, !PT ;  /* 0xfffffff802057812 */ /* 0x000fe400078ec0ff */
[----:B------:R-:W-:-:S03]  /*fdf0*/  SHF.R.S32.HI R13, RZ, 0x3, R2 ;  /* 0x00000003ff0d7819 */ /* 0x000fc60000011402 */
[----:B------:R-:W-:Y:S02]  /*fe00*/  IMAD.IADD R8, R6, 0x1, -R5 ;  /* 0x0000000106087824 */ /* 0x000fe400078e0a05 */
[----:B------:R-:W-:Y:S02]  /*fe10*/  IMAD.U32 R5, RZ, RZ, UR14 ;  /* 0x0000000eff057e24 */ /* 0x000fe4000f8e00ff */
[----:B------:R-:W-:-:S04]  /*fe20*/  IMAD R2, R8, 0x20, R13 ;  /* 0x0000002008027824 */ /* 0x000fc800078e020d */
[----:B------:R-:W-:-:S04]  /*fe30*/  IMAD R6, R5, 0x80, R2 ;  /* 0x0000008005067824 */ /* 0x000fc800078e0202 */
[----:B------:R-:W-:Y:S02]  /*fe40*/  IMAD.MOV.U32 R5, RZ, RZ, R6 ;  /* 0x000000ffff057224 */ /* 0x000fe400078e0006 */
[----:B-1----:R-:W-:Y:S01]  /*fe50*/  @P0 IMAD.HI.U32 R2, R6, R3, RZ ;  /* 0x0000000306020227 */ /* 0x002fe200078e00ff */
[----:B------:R-:W-:-:S03]  /*fe60*/  MOV R3, UR13 ;  /* 0x0000000d00037c02 */ /* 0x000fc60008000f00 */
[----:B------:R-:W-:Y:S01]  /*fe70*/  IMAD.U32 R3, RZ, RZ, UR4 ;  /* 0x00000004ff037e24 */ /* 0x000fe2000f8e00ff */
[----:B0-----:R-:W-:Y:S01]  /*fe80*/  @P0 SHF.R.U32.HI R5, RZ, R7, R2 ;  /* 0x00000007ff050219 */ /* 0x001fe20000011602 */
[----:B------:R-:W-:-:S03]  /*fe90*/  IMAD.U32 R2, RZ, RZ, UR12 ;  /* 0x0000000cff027e24 */ /* 0x000fc6000f8e00ff */
[--C-:B------:R-:W-:Y:S01]  /*fea0*/  SHF.R.S32.HI R4, RZ, 0x1f, R5.reuse ;  /* 0x0000001fff047819 */ /* 0x100fe20000011405 */
[----:B------:R-:W-:Y:S02]  /*feb0*/  IMAD.MOV R7, RZ, RZ, -R5 ;  /* 0x000000ffff077224 */ /* 0x000fe400078e0a05 */
[----:B------:R-:W-:-:S04]  /*fec0*/  IMAD.WIDE.U32 R2, R5, UR8, R2 ;  /* 0x0000000805027c25 */ /* 0x000fc8000f8e0002 */
[----:B------:R-:W-:Y:S02]  /*fed0*/  IMAD R7, R11, R7, R6 ;  /* 0x000000070b077224 */ /* 0x000fe400078e0206 */
[----:B------:R-:W-:Y:S02]  /*fee0*/  IMAD R4, R4, UR8, RZ ;  /* 0x0000000804047c24 */ /* 0x000fe4000f8e02ff */
[----:B------:R-:W-:Y:S02]  /*fef0*/  IMAD.U32 R6, RZ, RZ, UR14 ;  /* 0x0000000eff067e24 */ /* 0x000fe4000f8e00ff */
[----:B------:R-:W-:Y:S01]  /*ff00*/  IMAD R9, R5, UR9, R4 ;  /* 0x0000000905097c24 */ /* 0x000fe2000f8e0204 */
[----:B------:R-:W-:Y:S01]  /*ff10*/  SHF.R.S32.HI R4, RZ, 0x1f, R7 ;  /* 0x0000001fff047819 */ /* 0x000fe20000011407 */
[----:B------:R-:W-:Y:S01]  /*ff20*/  ULDC.64 UR8, c[0x0][0xad8] ;  /* 0x0002b60000087ab9 */ /* 0x000fe20000000a00 */
[----:B------:R-:W-:Y:S02]  /*ff30*/  IMAD R6, R6, 0x80, R13 ;  /* 0x0000008006067824 */ /* 0x000fe400078e020d */
[----:B------:R-:W-:-:S02]  /*ff40*/  IMAD.IADD R3, R3, 0x1, R9 ;  /* 0x0000000103037824 */ /* 0x000fc400078e0209 */
[----:B------:R-:W-:Y:S02]  /*ff50*/  IMAD R4, R4, UR8, RZ ;  /* 0x0000000804047c24 */ /* 0x000fe4000f8e02ff */
[----:B------:R-:W-:-:S04]  /*ff60*/  IMAD.WIDE.U32 R2, R7, UR8, R2 ;  /* 0x0000000807027c25 */ /* 0x000fc8000f8e0002 */
[----:B------:R-:W-:Y:S01]  /*ff70*/  IMAD R5, R7, UR9, R4 ;  /* 0x0000000907057c24 */ /* 0x000fe2000f8e0204 */
[----:B------:R-:W-:Y:S01]  /*ff80*/  ULDC.64 UR8, c[0x0][0xa80] ;  /* 0x0002a00000087ab9 */ /* 0x000fe20000000a00 */
[----:B-----5:R-:W-:Y:S02]  /*ff90*/  IMAD R11, R0, R11, RZ ;  /* 0x0000000b000b7224 */ /* 0x020fe400078e02ff */
[----:B------:R-:W-:Y:S02]  /*ffa0*/  VIADD R4, R6, 0x40 ;  /* 0x0000004006047836 */ /* 0x000fe40000000000 */
[----:B------:R-:W-:Y:S01]  /*ffb0*/  IMAD.IADD R3, R3, 0x1, R5 ;  /* 0x0000000103037824 */ /* 0x000fe200078e0205 */
[----:B------:R-:W-:Y:S01]  /*ffc0*/  LEA R5, P2, R2, UR8, 0x1 ;  /* 0x0000000802057c11 */ /* 0x000fe2000f8408ff */
[----:B------:R-:W-:Y:S01]  /*ffd0*/  VIADD R0, R6, 0x20 ;  /* 0x0000002006007836 */ /* 0x000fe20000000000 */
[----:B------:R-:W-:Y:S01]  /*ffe0*/  ISETP.GE.AND P0, PT, R4, R11, PT ;  /* 0x0000000b0400720c */ /* 0x000fe20003f06270 */
[----:B------:R-:W-:Y:S01]  /*fff0*/  IMAD.SHL.U32 R7, R8, 0x8, RZ ;  /* 0x0000000808077824 */ /* 0x000fe200078e00ff */
[----:B------:R-:W-:-:S02]  /*10000*/  LEA.HI.X R4, R2, UR9, R3, 0x1, P2 ;  /* 0x0000000902047c11 */ /* 0x000fc400090f0c03 */
[-C--:B------:R-:W-:Y:S01]  /*10010*/  ISETP.GE.AND P2, PT, R6, R11.reuse, PT ;  /* 0x0000000b0600720c */ /* 0x080fe20003f46270 */
[C---:B------:R-:W-:Y:S01]  /*10020*/  VIADD R9, R7.reuse, 0x80 ;  /* 0x0000008007097836 */ /* 0x040fe20000000000 */
[----:B------:R-:W-:Y:S01]  /*10030*/  ISETP.GE.AND P1, PT, R0, R11, PT ;  /* 0x0000000b0000720c */ /* 0x000fe20003f26270 */
[C---:B------:R-:W-:Y:S01]  /*10040*/  VIADD R15, R7.reuse, 0xc0 ;  /* 0x000000c0070f7836 */ /* 0x040fe20000000000 */
[----:B------:R0:W1:Y:S01]  /*10050*/  SHFL.IDX PT, R2, R5, RZ, 0x181f ;  /* 0x00181fff05027589 */ /* 0x00006200000e0000 */
[----:B------:R-:W-:Y:S01]  /*10060*/  VIADD R13, R7, 0x40 ;  /* 0x00000040070d7836 */ /* 0x000fe20000000000 */
[----:B------:R-:W-:Y:S02]  /*10070*/  SHF.R.S32.HI R8, RZ, 0x1f, R7 ;  /* 0x0000001fff087819 */ /* 0x000fe40000011407 */
[----:B------:R0:W2:Y:S01]  /*10080*/  SHFL.IDX PT, R0, R4, RZ, 0x181f ;  /* 0x00181fff04007589 */ /* 0x0000a200000e0000 */
[----:B------:R-:W-:Y:S02]  /*10090*/  SHF.R.S32.HI R10, RZ, 0x1f, R9 ;  /* 0x0000001fff0a7819 */ /* 0x000fe40000011409 */
[----:B------:R-:W-:-:S02]  /*100a0*/  SHF.R.S32.HI R12, RZ, 0x1f, R15 ;  /* 0x0000001fff0c7819 */ /* 0x000fc4000001140f */
[----:B------:R-:W-:Y:S01]  /*100b0*/  SHF.R.S32.HI R14, RZ, 0x1f, R13 ;  /* 0x0000001fff0e7819 */ /* 0x000fe2000001140d */
[----:B------:R-:W-:Y:S06]  /*100c0*/  @P2 BRA `(.L_x_222) ;  /* 0x0000000000442947 */ /* 0x000fec0003800000 */
        /* <DEDUP_REMOVED lines=8> */
[----:B------:R3:W-:Y:S01]  /*10150*/  @!P5 ST.E.128 desc[UR36][R18.64], RZ ;  /* 0x000000ff1200d985 */ /* 0x0007e2000c101d24 */
[----:B------:R-:W-:Y:S02]  /*10160*/  @!P4 LEA.HI.X R21, R13, R0, R14, 0x1, P6 ;  /* 0x000000000d15c211 */ /* 0x000fe400030f0c0e */
[----:B------:R-:W-:-:S03]  /*10170*/  @!P3 LEA R24, P6, R9, R2, 0x1 ;  /* 0x000000020918b211 */ /* 0x000fc600078c08ff */
[----:B------:R3:W-:Y:S01]  /*10180*/  @!P4 ST.E.128 desc[UR36][R20.64], RZ ;  /* 0x000000ff1400c985 */ /* 0x0007e2000c101d24 */
[----:B------:R-:W-:Y:S02]  /*10190*/  @!P3 LEA.HI.X R25, R9, R0, R10, 0x1, P6 ;  /* 0x000000000919b211 */ /* 0x000fe400030f0c0a */
[----:B------:R-:W-:-:S03]  /*101a0*/  @!P2 LEA R2, P6, R15, R2, 0x1 ;  /* 0x000000020f02a211 */ /* 0x000fc600078c08ff */
[----:B------:R3:W-:Y:S01]  /*101b0*/  @!P3 ST.E.128 desc[UR36][R24.64], RZ ;  /* 0x000000ff1800b985 */ /* 0x0007e2000c101d24 */
[----:B------:R-:W-:-:S05]  /*101c0*/  @!P2 LEA.HI.X R3, R15, R0, R12, 0x1, P6 ;  /* 0x000000000f03a211 */ /* 0x000fca00030f0c0c */
[----:B------:R3:W-:Y:S04]  /*101d0*/  @!P2 ST.E.128 desc[UR36][R2.64], RZ ;  /* 0x000000ff0200a985 */ /* 0x0007e8000c101d24 */
.L_x_222:
[----:B------:R-:W-:Y:S05]  /*101e0*/  BSYNC B1 ;  /* 0x0000000000017941 */ /* 0x000fea0003800000 */
.L_x_221:
[----:B--2---:R2:W4:Y:S01]  /*101f0*/  SHFL.IDX PT, R0, R4, 0x1, 0x181f ;  /* 0x00381f0004007f89 */ /* 0x00452200000e0000 */
[----:B------:R-:W-:Y:S03]  /*10200*/  BSSY B1, `(.L_x_223) ;  /* 0x0000014000017945 */ /* 0x000fe60003800000 */
[----:B-1-3--:R2:W1:Y:S01]  /*10210*/  SHFL.IDX PT, R2, R5, 0x1, 0x181f ;  /* 0x00381f0005027f89 */ /* 0x00a46200000e0000 */
[----:B------:R-:W-:Y:S05]  /*10220*/  @P1 BRA `(.L_x_224) ;  /* 0x0000000000441947 */ /* 0x000fea0003800000 */
[----:B------:R-:W-:Y:S02]  /*10230*/  ULDC UR4, c[0x0][0xac8] ;  /* 0x0002b20000047ab9 */ /* 0x000fe40000000800 */
[----:B------:R-:W-:Y:S02]  /*10240*/  ISETP.GE.AND P4, PT, R7, UR4, PT ;  /* 0x0000000407007c0c */ /* 0x000fe4000bf86270 */
[----:B------:R-:W-:Y:S02]  /*10250*/  ISETP.GE.AND P3, PT, R13, UR4, PT ;  /* 0x000000040d007c0c */ /* 0x000fe4000bf66270 */
[----:B------:R-:W-:Y:S02]  /*10260*/  ISETP.GE.AND P2, PT, R9, UR4, PT ;  /* 0x0000000409007c0c */ /* 0x000fe4000bf46270 */
[----:B------:R-:W-:-:S07]  /*10270*/  ISETP.GE.AND P1, PT, R15, UR4, PT ;  /* 0x000000040f007c0c */ /* 0x000fce000bf26270 */
[-C--:B-1----:R-:W-:Y:S02]  /*10280*/  @!P4 LEA R18, P6, R7, R2.reuse, 0x1 ;  /* 0x000000020712c211 */ /* 0x082fe400078c08ff */
[----:B------:R-:W-:Y:S02]  /*10290*/  @!P3 LEA R20, P5, R13, R2, 0x1 ;  /* 0x000000020d14b211 */ /* 0x000fe400078a08ff */
[----:B----4-:R-:W-:Y:S02]  /*102a0*/  @!P4 LEA.HI.X R19, R7, R0, R8, 0x1, P6 ;  /* 0x000000000713c211 */ /* 0x010fe400030f0c08 */
[----:B------:R-:W-:Y:S02]  /*102b0*/  @!P2 LEA R24, P6, R9, R2, 0x1 ;  /* 0x000000020918a211 */ /* 0x000fe400078c08ff */
[----:B------:R-:W-:Y:S01]  /*102c0*/  @!P3 LEA.HI.X R21, R13, R0, R14, 0x1, P5 ;  /* 0x000000000d15b211 */ /* 0x000fe200028f0c0e */
[----:B------:R3:W-:Y:S01]  /*102d0*/  @!P4 ST.E.128 desc[UR36][R18.64], RZ ;  /* 0x000000ff1200c985 */ /* 0x0007e2000c101d24 */
[----:B------:R-:W-:-:S02]  /*102e0*/  @!P1 LEA R2, P5, R15, R2, 0x1 ;  /* 0x000000020f029211 */ /* 0x000fc400078a08ff */
[-C--:B------:R-:W-:Y:S01]  /*102f0*/  @!P2 LEA.HI.X R25, R9, R0.reuse, R10, 0x1, P6 ;  /* 0x000000000919a211 */ /* 0x080fe200030f0c0a */
[----:B------:R3:W-:Y:S01]  /*10300*/  @!P3 ST.E.128 desc[UR36][R20.64], RZ ;  /* 0x000000ff1400b985 */ /* 0x0007e2000c101d24 */
[----:B------:R-:W-:-:S03]  /*10310*/  @!P1 LEA.HI.X R3, R15, R0, R12, 0x1, P5 ;  /* 0x000000000f039211 */ /* 0x000fc600028f0c0c */
[----:B------:R3:W-:Y:S04]  /*10320*/  @!P2 ST.E.128 desc[UR36][R24.64], RZ ;  /* 0x000000ff1800a985 */ /* 0x0007e8000c101d24 */
[----:B------:R3:W-:Y:S02]  /*10330*/  @!P1 ST.E.128 desc[UR36][R2.64], RZ ;  /* 0x000000ff02009985 */ /* 0x0007e4000c101d24 */
.L_x_224:
[----:B------:R-:W-:Y:S05]  /*10340*/  BSYNC B1 ;  /* 0x0000000000017941 */ /* 0x000fea0003800000 */
.L_x_223:
[----:B----4-:R4:W0:Y:S01]  /*10350*/  SHFL.IDX PT, R0, R4, 0x2, 0x181f ;  /* 0x00581f0004007f89 */ /* 0x01082200000e0000 */
        /* <DEDUP_REMOVED lines=9> */
[-C--:B------:R-:W-:Y:S02]  /*103f0*/  @!P2 LEA R20, P5, R13, R2.reuse, 0x1 ;  /* 0x000000020d14a211 */ /* 0x080fe400078a08ff */
[----:B------:R-:W-:Y:S02]  /*10400*/  @!P1 LEA R24, P4, R9, R2, 0x1 ;  /* 0x0000000209189211 */ /* 0x000fe400078808ff */
[----:B0-----:R-:W-:Y:S02]  /*10410*/  @!P3 LEA.HI.X R19, R7, R0, R8, 0x1, P6 ;  /* 0x000000000713b211 */ /* 0x001fe400030f0c08 */
[----:B------:R-:W-:Y:S02]  /*10420*/  @!P0 LEA R2, P6, R15, R2, 0x1 ;  /* 0x000000020f028211 */ /* 0x000fe400078c08ff */
[-C--:B------:R-:W-:Y:S01]  /*10430*/  @!P2 LEA.HI.X R21, R13, R0.reuse, R14, 0x1, P5 ;  /* 0x000000000d15a211 */ /* 0x080fe200028f0c0e */
[----:B------:R3:W-:Y:S01]  /*10440*/  @!P3 ST.E.128 desc[UR36][R18.64], RZ ;  /* 0x000000ff1200b985 */ /* 0x0007e2000c101d24 */
[----:B------:R-:W-:-:S02]  /*10450*/  @!P1 LEA.HI.X R25, R9, R0, R10, 0x1, P4 ;  /* 0x0000000009199211 */ /* 0x000fc400020f0c0a */
[----:B------:R-:W-:Y:S01]  /*10460*/  @!P0 LEA.HI.X R3, R15, R0, R12, 0x1, P6 ;  /* 0x000000000f038211 */ /* 0x000fe200030f0c0c */
[----:B------:R3:W-:Y:S04]  /*10470*/  @!P2 ST.E.128 desc[UR36][R20.64], RZ ;  /* 0x000000ff1400a985 */ /* 0x0007e8000c101d24 */
[----:B------:R3:W-:Y:S04]  /*10480*/  @!P1 ST.E.128 desc[UR36][R24.64], RZ ;  /* 0x000000ff18009985 */ /* 0x0007e8000c101d24 */
[----:B------:R3:W-:Y:S02]  /*10490*/  @!P0 ST.E.128 desc[UR36][R2.64], RZ ;  /* 0x000000ff02008985 */ /* 0x0007e4000c101d24 */
.L_x_226:
[----:B------:R-:W-:Y:S05]  /*104a0*/  BSYNC B1 ;  /* 0x0000000000017941 */ /* 0x000fea0003800000 */
.L_x_225:
[----:B0-----:R-:W-:Y:S01]  /*104b0*/  VIADD R0, R6, 0x60 ;  /* 0x0000006006007836 */ /* 0x001fe20000000000 */
[----:B--2-4-:R-:W0:Y:S04]  /*104c0*/  SHFL.IDX PT, R4, R4, 0x3, 0x181f ;  /* 0x00781f0004047f89 */ /* 0x014e2800000e0000 */
[----:B------:R-:W-:Y:S01]  /*104d0*/  ISETP.GE.AND P0, PT, R0, R11, PT ;  /* 0x0000000b0000720c */ /* 0x000fe20003f06270 */
[----:B-1-3--:R1:W2:-:S12]  /*104e0*/  SHFL.IDX PT, R2, R5, 0x3, 0x181f ;  /* 0x00781f0005027f89 */ /* 0x00a29800000e0000 */
[----:B-1----:R-:W-:Y:S05]  /*104f0*/  @P0 BRA `(.L_x_215) ;  /* 0x0000000000440947 */ /* 0x002fea0003800000 */
[----:B------:R-:W-:Y:S02]  /*10500*/  ULDC UR4, c[0x0][0xac8] ;  /* 0x0002b20000047ab9 */ /* 0x000fe40000000800 */
[----:B------:R-:W-:Y:S02]  /*10510*/  ISETP.GE.AND P3, PT, R7, UR4, PT ;  /* 0x0000000407007c0c */ /* 0x000fe4000bf66270 */
[----:B------:R-:W-:Y:S02]  /*10520*/  ISETP.GE.AND P2, PT, R13, UR4, PT ;  /* 0x000000040d007c0c */ /* 0x000fe4000bf46270 */
[----:B------:R-:W-:Y:S02]  /*10530*/  ISETP.GE.AND P1, PT, R9, UR4, PT ;  /* 0x0000000409007c0c */ /* 0x000fe4000bf26270 */
[----:B------:R-:W-:-:S07]  /*10540*/  ISETP.GE.AND P0, PT, R15, UR4, PT ;  /* 0x000000040f007c0c */ /* 0x000fce000bf06270 */
[----:B--2---:R-:W-:-:S04]  /*10550*/  @!P3 LEA R6, P4, R7, R2, 0x1 ;  /* 0x000000020706b211 */ /* 0x004fc800078808ff */
[----:B0-----:R-:W-:Y:S02]  /*10560*/  @!P3 LEA.HI.X R7, R7, R4, R8, 0x1, P4 ;  /* 0x000000040707b211 */ /* 0x001fe400020f0c08 */
[-C--:B------:R-:W-:Y:S02]  /*10570*/  @!P2 LEA R18, P4, R13, R2.reuse, 0x1 ;  /* 0x000000020d12a211 */ /* 0x080fe400078808ff */
[-C--:B------:R-:W-:Y:S01]  /*10580*/  @!P1 LEA R8, P5, R9, R2.reuse, 0x1 ;  /* 0x0000000209089211 */ /* 0x080fe200078a08ff */
[----:B------:R0:W-:Y:S01]  /*10590*/  @!P3 ST.E.128 desc[UR36][R6.64], RZ ;  /* 0x000000ff0600b985 */ /* 0x0001e2000c101d24 */
[----:B------:R-:W-:Y:S02]  /*105a0*/  @!P0 LEA R2, P6, R15, R2, 0x1 ;  /* 0x000000020f028211 */ /* 0x000fe400078c08ff */
[-C--:B------:R-:W-:Y:S02]  /*105b0*/  @!P2 LEA.HI.X R19, R13, R4.reuse, R14, 0x1, P4 ;  /* 0x000000040d13a211 */ /* 0x080fe400020f0c0e */
[----:B------:R-:W-:-:S02]  /*105c0*/  @!P1 LEA.HI.X R9, R9, R4, R10, 0x1, P5 ;  /* 0x0000000409099211 */ /* 0x000fc400028f0c0a */
[----:B------:R-:W-:Y:S01]  /*105d0*/  @!P0 LEA.HI.X R3, R15, R4, R12, 0x1, P6 ;  /* 0x000000040f038211 */ /* 0x000fe200030f0c0c */
[----:B------:R0:W-:Y:S04]  /*105e0*/  @!P2 ST.E.128 desc[UR36][R18.64], RZ ;  /* 0x000000ff1200a985 */ /* 0x0001e8000c101d24 */
[----:B------:R0:W-:Y:S04]  /*105f0*/  @!P1 ST.E.128 desc[UR36][R8.64], RZ ;  /* 0x000000ff08009985 */ /* 0x0001e8000c101d24 */
[----:B------:R0:W-:Y:S02]  /*10600*/  @!P0 ST.E.128 desc[UR36][R2.64], RZ ;  /* 0x000000ff02008985 */ /* 0x0001e4000c101d24 */
.L_x_215:
[----:B------:R-:W-:Y:S05]  /*10610*/  BSYNC B0 ;  /* 0x0000000000007941 */ /* 0x000fea0003800000 */
.L_x_205:
[----:B------:R-:W-:Y:S02]  /*10620*/  ULDC UR4, c[0x0][0xc3c] ;  /* 0x00030f0000047ab9 */ /* 0x000fe40000000800 */
[----:B------:R-:W-:-:S06]  /*10630*/  UISETP.GE.AND UP0, UPT, UR7, UR4, UPT ;  /* 0x000000040700728c */ /* 0x000fcc000bf06270 */
[----:B------:R-:W-:-:S13]  /*10640*/  PLOP3.LUT P0, PT, PT, PT, UP0, 0x80, 0x0 ;  /* 0x000000000000781c */ /* 0x000fda0003f0f008 */
[----:B------:R-:W-:Y:S05]  /*10650*/  @!P0 BRA `(.L_x_227) ;  /* 0xffffff08008c8947 */ /* 0x000fea000383ffff */
[----:B------:R-:W-:Y:S05]  /*10660*/  EXIT ;  /* 0x000000000000794d */ /* 0x000fea0003800000 */
.L_x_176:
[----:B------:R-:W-:-:S08]  /*10670*/  NOP ;  /* 0x0000000000007918 */ /* 0x000fd00000000000 */
[----:B0-----:R-:W0:-:S00]  /*10680*/  USETMAXREG.DEALLOC.CTAPOOL 0x28 ;  /* 0x00000028000079c8 */ /* 0x001e0000080e0500 */
[----:B0-----:R-:W-:Y:S01]  /*10690*/  LOP3.LUT R2, R2, 0x3, RZ, 0xc0, !PT ;  /* 0x0000000302027812 */ /* 0x001fe200078ec0ff */
[----:B------:R-:W-:Y:S01]  /*106a0*/  IMAD.MOV.U32 R6, RZ, RZ, RZ ;  /* 0x000000ffff067224 */ /* 0x000fe200078e00ff */
[----:B------:R-:W-:-:S04]  /*106b0*/  LOP3.LUT R23, R23, 0xfffffeff, RZ, 0xc0, !PT ;  /* 0xfffffeff17177812 */ /* 0x000fc800078ec0ff */
[----:B------:R-:W0:Y:S02]  /*106c0*/  SHFL.IDX PT, R2, R2, RZ, 0x1f ;  /* 0x00001fff02027589 */ /* 0x000e2400000e0000 */
[----:B0-----:R-:W-:-:S13]  /*106d0*/  ISETP.NE.AND P0, PT, R2, RZ, PT ;  /* 0x000000ff0200720c */ /* 0x001fda0003f05270 */
[----:B------:R-:W-:Y:S01]  /*106e0*/  @P0 LOP3.LUT R23, R23, 0x100, RZ, 0xfc, !PT ;  /* 0x0000010017170812 */ /* 0x000fe200078efcff */
[----:B------:R-:W-:Y:S06]  /*106f0*/  @!P0 BRA `(.L_x_228) ;  /* 0x00000000001c8947 */ /* 0x000fec0003800000 */
[----:B------:R-:W0:Y:S08]  /*10700*/  S2UR UR5, SR_CgaCtaId ;  /* 0x00000000000579c3 */ /* 0x000e300000008800 */
[----:B------:R-:W-:Y:S06]  /*10710*/  BAR.SYNC.DEFER_BLOCKING 0x5, 0x180 ;  /* 0x0146000000007b1d */ /* 0x000fec0000010000 */
[----:B------:R-:W-:-:S02]  /*10720*/  UMOV UR4, 0x400 ;  /* 0x0000040000047882 */ /* 0x000fc40000000000 */
[----:B0-----:R-:W-:-:S09]  /*10730*/  ULEA UR4, UR5, UR4, 0x18 ;  /* 0x0000000405047291 */ /* 0x001fd2000f8ec03f */
[----:B------:R-:W0:Y:S01]  /*10740*/  LDS.128 R16, [UR4+0x388d0] ;  /* 0x0388d004ff107984 */ /* 0x000e220008000c00 */
[----:B------:R-:W-:Y:S06]  /*10750*/  BAR.ARV 0x4, 0x180 ;  /* 0x0106000000007b1d */ /* 0x000fec0000002000 */
[----:B------:R-:W-:Y:S05]  /*10760*/  BRA `(.L_x_229) ;  /* 0x0000000800947947 */ /* 0x000fea0003800000 */
.L_x_228:
[----:B------:R-:W-:Y:S01]  /*10770*/  LOP3.LUT R7, R0, 0x1f, RZ, 0xc0, !PT ;  /* 0x0000001f00077812 */ /* 0x000fe200078ec0ff */
[----:B------:R-:W-:Y:S01]  /*10780*/  ULDC UR4, c[0x0][0xc3c] ;  /* 0x00030f0000047ab9 */ /* 0x000fe20000000800 */
[----:B------:R-:W-:Y:S01]  /*10790*/  IMAD.MOV.U32 R9, RZ, RZ, RZ ;  /* 0x000000ffff097224 */ /* 0x000fe200078e00ff */
[----:B------:R-:W0:Y:S01]  /*107a0*/  S2UR UR6, SR_CTAID.X ;  /* 0x00000000000679c3 */ /* 0x000e220000002500 */
[----:B------:R-:W-:Y:S01]  /*107b0*/  ISETP.NE.AND P0, PT, R7, 0x1f, PT ;  /* 0x0000001f0700780c */ /* 0x000fe20003f05270 */
[----:B------:R-:W-:-:S03]  /*107c0*/  ULDC UR5, c[0x0][0xc38] ;  /* 0x00030e0000057ab9 */ /* 0x000fc60000000800 */
[----:B------:R-:W-:-:S13]  /*107d0*/  ISETP.GE.OR P1, PT, R7, UR4, !P0 ;  /* 0x0000000407007c0c */ /* 0x000fda000c726670 */
[----:B------:R-:W1:Y:S08]  /*107e0*/  @!P1 LDC.64 R4, c[0x0][0xc80] ;  /* 0x00032000ff049b82 */ /* 0x000e700000000a00 */
[----:B------:R-:W2:Y:S01]  /*107f0*/  @!P1 LDC.64 R2, c[0x0][0xc78] ;  /* 0x00031e00ff029b82 */ /* 0x000ea20000000a00 */
[----:B-1----:R-:W-:-:S05]  /*10800*/  @!P1 IMAD.WIDE.U32 R4, R7, 0x4, R4 ;  /* 0x0000000407049825 */ /* 0x002fca00078e0004 */
[----:B------:R-:W3:Y:S01]  /*10810*/  @!P1 LDG.E R6, desc[UR36][R4.64] ;  /* 0x0000002404069981 */ /* 0x000ee2000c1e1900 */
[----:B--2---:R-:W-:-:S05]  /*10820*/  @!P1 IMAD.WIDE.U32 R2, R7, 0x4, R2 ;  /* 0x0000000407029825 */ /* 0x004fca00078e0002 */
[----:B------:R-:W3:Y:S01]  /*10830*/  @!P1 LDG.E R9, desc[UR36][R2.64] ;  /* 0x0000002402099981 */ /* 0x000ee2000c1e1900 */
[C---:B------:R-:W-:Y:S02]  /*10840*/  ISETP.NE.AND P1, PT, R7.reuse, RZ, PT ;  /* 0x000000ff0700720c */ /* 0x040fe40003f25270 */
[C---:B------:R-:W-:Y:S02]  /*10850*/  ISETP.GE.U32.AND P2, PT, R7.reuse, 0x2, PT ;  /* 0x000000020700780c */ /* 0x040fe40003f46070 */
[C---:B------:R-:W-:Y:S02]  /*10860*/  ISETP.GE.U32.AND P3, PT, R7.reuse, 0x4, PT ;  /* 0x000000040700780c */ /* 0x040fe40003f66070 */
[C---:B------:R-:W-:Y:S02]  /*10870*/  ISETP.GE.U32.AND P4, PT, R7.reuse, 0x8, PT ;  /* 0x000000080700780c */ /* 0x040fe40003f86070 */
[----:B------:R-:W-:Y:S01]  /*10880*/  ISETP.GE.U32.AND P5, PT, R7, 0x10, PT ;  /* 0x000000100700780c */ /* 0x000fe20003fa6070 */
[----:B------:R-:W-:Y:S01]  /*10890*/  UMOV UR4, URZ ;  /* 0x0000003f00047c82 */ /* 0x000fe20008000000 */
[----:B---3--:R-:W-:-:S05]  /*108a0*/  IMAD R8, R6, R9, RZ ;  /* 0x0000000906087224 */ /* 0x008fca00078e02ff */
[----:B------:R-:W1:Y:S02]  /*108b0*/  SHFL.UP PT, R10, R8, 0x1, RZ ;  /* 0x04200000080a7989 */ /* 0x000e6400000e00ff */
[----:B-1----:R-:W-:-:S05]  /*108c0*/  SEL R11, R10, RZ, P1 ;  /* 0x000000ff0a0b7207 */ /* 0x002fca0000800000 */
[----:B------:R-:W-:-:S05]  /*108d0*/  IMAD.IADD R11, R8, 0x1, R11 ;  /* 0x00000001080b7824 */ /* 0x000fca00078e020b */
[----:B------:R-:W1:Y:S02]  /*108e0*/  SHFL.UP PT, R10, R11, 0x2, RZ ;  /* 0x044000000b0a7989 */ /* 0x000e6400000e00ff */
[----:B-1----:R-:W-:-:S05]  /*108f0*/  SEL R10, R10, RZ, P2 ;  /* 0x000000ff0a0a7207 */ /* 0x002fca0001000000 */
[----:B------:R-:W-:-:S05]  /*10900*/  IMAD.IADD R10, R11, 0x1, R10 ;  /* 0x000000010b0a7824 */ /* 0x000fca00078e020a */
[----:B------:R-:W1:Y:S02]  /*10910*/  SHFL.UP PT, R4, R10, 0x4, RZ ;  /* 0x048000000a047989 */ /* 0x000e6400000e00ff */
[----:B-1----:R-:W-:-:S04]  /*10920*/  SEL R3, R4, RZ, P3 ;  /* 0x000000ff04037207 */ /* 0x002fc80001800000 */
[----:B------:R-:W-:-:S05]  /*10930*/  IADD3 R3, R10, R3, RZ ;  /* 0x000000030a037210 */ /* 0x000fca0007ffe0ff */
[----:B------:R-:W1:Y:S02]  /*10940*/  SHFL.UP PT, R2, R3, 0x8, RZ ;  /* 0x0500000003027989 */ /* 0x000e6400000e00ff */
[----:B-1----:R-:W-:-:S05]  /*10950*/  SEL R2, R2, RZ, P4 ;  /* 0x000000ff02027207 */ /* 0x002fca0002000000 */
[----:B------:R-:W-:-:S05]  /*10960*/  IMAD.IADD R2, R3, 0x1, R2 ;  /* 0x0000000103027824 */ /* 0x000fca00078e0202 */
[----:B------:R-:W1:Y:S02]  /*10970*/  SHFL.UP PT, R4, R2, 0x10, RZ ;  /* 0x0600000002047989 */ /* 0x000e6400000e00ff */
[----:B-1----:R-:W-:-:S05]  /*10980*/  SEL R5, R4, RZ, P5 ;  /* 0x000000ff04057207 */ /* 0x002fca0002800000 */
[----:B------:R-:W-:-:S05]  /*10990*/  IMAD.IADD R5, R2, 0x1, R5 ;  /* 0x0000000102057824 */ /* 0x000fca00078e0205 */
[----:B------:R-:W1:Y:S02]  /*109a0*/  SHFL.IDX PT, R8, R5, 0x1f, 0x1f ;  /* 0x03e01f0005087f89 */ /* 0x000e6400000e0000 */
[----:B-1----:R-:W-:-:S05]  /*109b0*/  IMAD R8, R8, UR5, RZ ;  /* 0x0000000508087c24 */ /* 0x002fca000f8e02ff */
[----:B0-----:R-:W-:Y:S01]  /*109c0*/  ISETP.GT.AND P6, PT, R8, UR6, PT ;  /* 0x0000000608007c0c */ /* 0x001fe2000bfc4270 */
[----:B------:R-:W-:-:S12]  /*109d0*/  IMAD.MOV.U32 R3, RZ, RZ, R8 ;  /* 0x000000ffff037224 */ /* 0x000fd800078e0008 */
[----:B------:R-:W-:Y:S05]  /*109e0*/  @P6 BRA `(.L_x_230) ;  /* 0x0000000000986947 */ /* 0x000fea0003800000 */
[----:B------:R-:W-:Y:S01]  /*109f0*/  IMAD.MOV.U32 R8, RZ, RZ, R3 ;  /* 0x000000ffff087224 */ /* 0x000fe200078e0003 */
[----:B------:R-:W-:Y:S01]  /*10a00*/  UMOV UR4, URZ ;  /* 0x0000003f00047c82 */ /* 0x000fe20008000000 */
[----:B------:R-:W-:-:S05]  /*10a10*/  ULDC UR5, c[0x0][0xc38] ;  /* 0x00030e0000057ab9 */ /* 0x000fca0000000800 */
.L_x_232:
[----:B------:R-:W0:Y:S01]  /*10a20*/  LDC R2, c[0x0][0xc3c] ;  /* 0x00030f00ff027b82 */ /* 0x000e220000000800 */
[----:B------:R-:W-:-:S06]  /*10a30*/  UIADD3 UR4, UR4, 0x1f, URZ ;  /* 0x0000001f04047890 */ /* 0x000fcc000fffe03f */
[----:B0-----:R-:W-:-:S13]  /*10a40*/  ISETP.LE.AND P6, PT, R2, UR4, PT ;  /* 0x0000000402007c0c */ /* 0x001fda000bfc3270 */
[----:B------:R-:W-:Y:S05]  /*10a50*/  @P6 BRA `(.L_x_231) ;  /* 0x0000000400ac6947 */ /* 0x000fea0003800000 */
[----:B------:R-:W-:Y:S02]  /*10a60*/  VIADD R9, R7, UR4 ;  /* 0x0000000407097c36 */ /* 0x000fe40008000000 */
[----:B------:R-:W-:-:S03]  /*10a70*/  IMAD.MOV.U32 R6, RZ, RZ, RZ ;  /* 0x000000ffff067224 */ /* 0x000fc600078e00ff */
[----:B------:R-:W-:-:S13]  /*10a80*/  ISETP.GE.OR P6, PT, R9, R2, !P0 ;  /* 0x000000020900720c */ /* 0x000fda00047c6670 */
[----:B------:R-:W0:Y:S08]  /*10a90*/  @!P6 LDC.64 R4, c[0x0][0xc80] ;  /* 0x00032000ff04eb82 */ /* 0x000e300000000a00 */
[----:B------:R-:W1:Y:S01]  /*10aa0*/  @!P6 LDC.64 R2, c[0x0][0xc78] ;  /* 0x00031e00ff02eb82 */ /* 0x000e620000000a00 */
[----:B0-----:R-:W-:-:S05]  /*10ab0*/  @!P6 IMAD.WIDE R4, R9, 0x4, R4 ;  /* 0x000000040904e825 */ /* 0x001fca00078e0204 */
[----:B------:R-:W2:Y:S01]  /*10ac0*/  @!P6 LDG.E R6, desc[UR36][R4.64] ;  /* 0x000000240406e981 */ /* 0x000ea2000c1e1900 */
[----:B-1----:R-:W-:-:S04]  /*10ad0*/  @!P6 IMAD.WIDE R2, R9, 0x4, R2 ;  /* 0x000000040902e825 */ /* 0x002fc800078e0202 */
[----:B------:R-:W-:-:S06]  /*10ae0*/  IMAD.MOV.U32 R9, RZ, RZ, RZ ;  /* 0x000000ffff097224 */ /* 0x000fcc00078e00ff */
[----:B------:R-:W2:Y:S02]  /*10af0*/  @!P6 LDG.E R9, desc[UR36][R2.64] ;  /* 0x000000240209e981 */ /* 0x000ea4000c1e1900 */
[----:B--2---:R-:W-:-:S05]  /*10b00*/  IMAD R13, R6, R9, RZ ;  /* 0x00000009060d7224 */ /* 0x004fca00078e02ff */
[----:B------:R-:W0:Y:S02]  /*10b10*/  SHFL.UP PT, R10, R13, 0x1, RZ ;  /* 0x042000000d0a7989 */ /* 0x000e2400000e00ff */
[----:B0-----:R-:W-:-:S05]  /*10b20*/  SEL R10, R10, RZ, P1 ;  /* 0x000000ff0a0a7207 */ /* 0x001fca0000800000 */
[----:B------:R-:W-:-:S05]  /*10b30*/  IMAD.IADD R10, R13, 0x1, R10 ;  /* 0x000000010d0a7824 */ /* 0x000fca00078e020a */
        /* <DEDUP_REMOVED lines=12> */
[----:B------:R-:W0:Y:S02]  /*10c00*/  SHFL.IDX PT, R2, R5, 0x1f, 0x1f ;  /* 0x03e01f0005027f89 */ /* 0x000e2400000e0000 */
[----:B0-----:R-:W-:-:S04]  /*10c10*/  IMAD R3, R2, UR5, RZ ;  /* 0x0000000502037c24 */ /* 0x001fc8000f8e02ff */
[----:B------:R-:W-:-:S05]  /*10c20*/  IMAD.IADD R8, R3, 0x1, R8 ;  /* 0x0000000103087824 */ /* 0x000fca00078e0208 */
[----:B------:R-:W-:-:S13]  /*10c30*/  ISETP.GT.AND P6, PT, R8, UR6, PT ;  /* 0x0000000608007c0c */ /* 0x000fda000bfc4270 */
[----:B------:R-:W-:Y:S05]  /*10c40*/  @!P6 BRA `(.L_x_232) ;  /* 0xfffffffc0074e947 */ /* 0x000fea000383ffff */
.L_x_230:
[----:B------:R-:W-:Y:S01]  /*10c50*/  IMAD.IADD R11, R8, 0x1, -R3 ;  /* 0x00000001080b7824 */ /* 0x000fe200078e0a03 */
[----:B------:R-:W-:-:S03]  /*10c60*/  MOV R16, RZ ;  /* 0x000000ff00107202 */ /* 0x000fc60000000f00 */
[----:B------:R-:W-:-:S05]  /*10c70*/  IMAD R2, R5, UR5, R11 ;  /* 0x0000000505027c24 */ /* 0x000fca000f8e020b */
[----:B------:R-:W-:-:S13]  /*10c80*/  ISETP.GT.AND P0, PT, R2, UR6, PT ;  /* 0x0000000602007c0c */ /* 0x000fda000bf04270 */
[----:B------:R-:W-:-:S04]  /*10c90*/  VOTE.ANY R8, PT, !P0 ;  /* 0x0000000000087806 */ /* 0x000fc800040e0100 */
[----:B------:R-:W0:Y:S01]  /*10ca0*/  POPC R19, R8 ;  /* 0x0000000800137309 */ /* 0x000e220000000000 */
[----:B------:R-:W-:Y:S01]  /*10cb0*/  ISETP.NE.AND P0, PT, R8, RZ, PT ;  /* 0x000000ff0800720c */ /* 0x000fe20003f05270 */
[----:B0-----:R-:W0:Y:S04]  /*10cc0*/  SHFL.IDX PT, R6, R6, R19, 0x1f ;  /* 0x00001f1306067589 */ /* 0x001e2800000e0000 */
[----:B------:R1:W2:Y:S01]  /*10cd0*/  SHFL.IDX PT, R9, R9, R19, 0x1f ;  /* 0x00001f1309097589 */ /* 0x0002a200000e0000 */
[----:B0-----:R-:W-:-:S04]  /*10ce0*/  IABS R4, R6 ;  /* 0x0000000600047213 */ /* 0x001fc80000000000 */
[----:B------:R-:W0:Y:S08]  /*10cf0*/  I2F.RP R10, R4 ;  /* 0x00000004000a7306 */ /* 0x000e300000209400 */
[----:B0-----:R-:W0:Y:S02]  /*10d00*/  MUFU.RCP R10, R10 ;  /* 0x0000000a000a7308 */ /* 0x001e240000001000 */
[----:B0-----:R-:W-:-:S06]  /*10d10*/  VIADD R2, R10, 0xffffffe ;  /* 0x0ffffffe0a027836 */ /* 0x001fcc0000000000 */
[----:B------:R-:W0:Y:S02]  /*10d20*/  F2I.FTZ.U32.TRUNC.NTZ R3, R2 ;  /* 0x0000000200037305 */ /* 0x000e24000021f000 */
[----:B0-----:R-:W-:Y:S01]  /*10d30*/  IMAD.MOV R12, RZ, RZ, -R3 ;  /* 0x000000ffff0c7224 */ /* 0x001fe200078e0a03 */
[----:B-12---:R-:W-:Y:S06]  /*10d40*/  @!P0 BRA `(.L_x_233) ;  /* 0x0000000000088947 */ /* 0x006fec0003800000 */
[----:B------:R-:W-:-:S06]  /*10d50*/  VIADD R16, R19, 0xffffffff ;  /* 0xffffffff13107836 */ /* 0x000fcc0000000000 */
[----:B------:R0:W1:Y:S02]  /*10d60*/  SHFL.IDX PT, R16, R5, R16, 0x1f ;  /* 0x00001f1005107589 */ /* 0x00006400000e0000 */
.L_x_233:
[----:B-1----:R-:W-:Y:S01]  /*10d70*/  IMAD R16, R16, UR5, R11 ;  /* 0x0000000510107c24 */ /* 0x002fe2000f8e020b */
[----:B0-----:R-:W-:Y:S01]  /*10d80*/  IABS R5, R9 ;  /* 0x0000000900057213 */ /* 0x001fe20000000000 */
[----:B------:R-:W-:Y:S01]  /*10d90*/  IMAD.MOV.U32 R11, RZ, RZ, R12 ;  /* 0x000000ffff0b7224 */ /* 0x000fe200078e000c */
[----:B------:R-:W-:Y:S01]  /*10da0*/  IABS R12, R6 ;  /* 0x00000006000c7213 */ /* 0x000fe20000000000 */
[----:B------:R-:W-:Y:S01]  /*10db0*/  IMAD.MOV.U32 R2, RZ, RZ, RZ ;  /* 0x000000ffff027224 */ /* 0x000fe200078e00ff */
[----:B------:R-:W-:Y:S01]  /*10dc0*/  IADD3 R17, -R16, UR6, RZ ;  /* 0x0000000610117c10 */ /* 0x000fe2000fffe1ff */
[----:B------:R-:W-:Y:S01]  /*10dd0*/  IMAD R11, R11, R4, RZ ;  /* 0x000000040b0b7224 */ /* 0x000fe200078e02ff */
[----:B------:R-:W0:Y:S01]  /*10de0*/  I2F.RP R8, R5 ;  /* 0x0000000500087306 */ /* 0x000e220000209400 */
[----:B------:R-:W-:Y:S01]  /*10df0*/  IMAD.MOV R12, RZ, RZ, -R12 ;  /* 0x000000ffff0c7224 */ /* 0x000fe200078e0a0c */
[----:B------:R-:W-:Y:S01]  /*10e00*/  IABS R10, R17 ;  /* 0x00000011000a7213 */ /* 0x000fe20000000000 */
[----:B------:R-:W-:-:S04]  /*10e10*/  IMAD.HI.U32 R2, R3, R11, R2 ;  /* 0x0000000b03027227 */ /* 0x000fc800078e0002 */
[----:B------:R-:W-:Y:S02]  /*10e20*/  IMAD.MOV.U32 R3, RZ, RZ, R10 ;  /* 0x000000ffff037224 */ /* 0x000fe400078e000a */
[----:B------:R-:W-:Y:S02]  /*10e30*/  IMAD.MOV.U32 R10, RZ, RZ, R12 ;  /* 0x000000ffff0a7224 */ /* 0x000fe400078e000c */
[----:B------:R-:W-:-:S04]  /*10e40*/  IMAD.HI.U32 R2, R2, R3, RZ ;  /* 0x0000000302027227 */ /* 0x000fc800078e00ff */
[----:B------:R-:W-:Y:S01]  /*10e50*/  IMAD R3, R2, R10, R3 ;  /* 0x0000000a02037224 */ /* 0x000fe200078e0203 */
[----:B0-----:R-:W0:Y:S01]  /*10e60*/  MUFU.RCP R8, R8 ;  /* 0x0000000800087308 */ /* 0x001e220000001000 */
[----:B------:R-:W-:-:S03]  /*10e70*/  VIADD R19, R19, UR4 ;  /* 0x0000000413137c36 */ /* 0x000fc60008000000 */
[----:B------:R-:W-:-:S13]  /*10e80*/  ISETP.GT.U32.AND P1, PT, R4, R3, PT ;  /* 0x000000030400720c */ /* 0x000fda0003f24070 */
[----:B------:R-:W-:Y:S02]  /*10e90*/  @!P1 IMAD.IADD R3, R3, 0x1, -R4 ;  /* 0x0000000103039824 */ /* 0x000fe400078e0a04 */
[----:B0-----:R-:W-:Y:S02]  /*10ea0*/  VIADD R10, R8, 0xffffffe ;  /* 0x0ffffffe080a7836 */ /* 0x001fe40000000000 */
[----:B------:R-:W-:Y:S01]  /*10eb0*/  @!P1 VIADD R2, R2, 0x1 ;  /* 0x0000000102029836 */ /* 0x000fe20000000000 */
[----:B------:R-:W-:Y:S02]  /*10ec0*/  ISETP.GE.U32.AND P0, PT, R3, R4, PT ;  /* 0x000000040300720c */ /* 0x000fe40003f06070 */
[----:B------:R-:W-:Y:S01]  /*10ed0*/  LOP3.LUT R4, R17, R6, RZ, 0x3c, !PT ;  /* 0x0000000611047212 */ /* 0x000fe200078e3cff */
[----:B------:R0:W1:Y:S01]  /*10ee0*/  F2I.FTZ.U32.TRUNC.NTZ R3, R10 ;  /* 0x0000000a00037305 */ /* 0x000062000021f000 */
[----:B------:R-:W-:Y:S02]  /*10ef0*/  ISETP.NE.AND P1, PT, R6, RZ, PT ;  /* 0x000000ff0600720c */ /* 0x000fe40003f25270 */
[----:B------:R-:W-:-:S02]  /*10f00*/  ISETP.GE.AND P2, PT, R4, RZ, PT ;  /* 0x000000ff0400720c */ /* 0x000fc40003f46270 */
[----:B0-----:R-:W-:-:S05]  /*10f10*/  IABS R10, R9 ;  /* 0x00000009000a7213 */ /* 0x001fca0000000000 */
[----:B------:R-:W-:-:S04]  /*10f20*/  @P0 VIADD R2, R2, 0x1 ;  /* 0x0000000102020836 */ /* 0x000fc80000000000 */
[----:B------:R-:W-:Y:S02]  /*10f30*/  IMAD.MOV.U32 R8, RZ, RZ, R2 ;  /* 0x000000ffff087224 */ /* 0x000fe400078e0002 */
[----:B-1----:R-:W-:Y:S02]  /*10f40*/  IMAD.MOV R2, RZ, RZ, -R3 ;  /* 0x000000ffff027224 */ /* 0x002fe400078e0a03 */
[----:B------:R-:W-:Y:S01]  /*10f50*/  @!P2 IMAD.MOV R8, RZ, RZ, -R8 ;  /* 0x000000ffff08a224 */ /* 0x000fe200078e0a08 */
[----:B------:R-:W-:Y:S01]  /*10f60*/  @!P1 LOP3.LUT R8, RZ, R6, RZ, 0x33, !PT ;  /* 0x00000006ff089212 */ /* 0x000fe200078e33ff */
[----:B------:R-:W-:Y:S02]  /*10f70*/  IMAD R11, R2, R5, RZ ;  /* 0x00000005020b7224 */ /* 0x000fe400078e02ff */
[----:B------:R-:W-:Y:S01]  /*10f80*/  IMAD.MOV.U32 R2, RZ, RZ, RZ ;  /* 0x000000ffff027224 */ /* 0x000fe200078e00ff */
[----:B------:R-:W-:Y:S01]  /*10f90*/  IABS R4, R8 ;  /* 0x0000000800047213 */ /* 0x000fe20000000000 */
[----:B------:R-:W-:-:S02]  /*10fa0*/  IMAD.MOV R10, RZ, RZ, -R10 ;  /* 0x000000ffff0a7224 */ /* 0x000fc400078e0a0a */
[----:B------:R-:W-:-:S04]  /*10fb0*/  IMAD.HI.U32 R2, R3, R11, R2 ;  /* 0x0000000b03027227 */ /* 0x000fc800078e0002 */
[----:B------:R-:W-:Y:S01]  /*10fc0*/  IMAD.MOV.U32 R3, RZ, RZ, R4 ;  /* 0x000000ffff037224 */ /* 0x000fe200078e0004 */
[----:B------:R-:W-:Y:S01]  /*10fd0*/  MOV R4, R10 ;  /* 0x0000000a00047202 */ /* 0x000fe20000000f00 */
[----:B------:R-:W-:Y:S02]  /*10fe0*/  IMAD R6, R6, R8, RZ ;  /* 0x0000000806067224 */ /* 0x000fe400078e02ff */
[----:B------:R-:W-:-:S04]  /*10ff0*/  IMAD.HI.U32 R2, R2, R3, RZ ;  /* 0x0000000302027227 */ /* 0x000fc800078e00ff */
[----:B------:R-:W-:Y:S01]  /*11000*/  IMAD R4, R2, R4, R3 ;  /* 0x0000000402047224 */ /* 0x000fe200078e0203 */
[----:B------:R-:W-:Y:S01]  /*11010*/  LOP3.LUT R3, R8, R9, RZ, 0x3c, !PT ;  /* 0x0000000908037212 */ /* 0x000fe200078e3cff */
[----:B------:R-:W-:-:S03]  /*11020*/  IMAD.IADD R17, R17, 0x1, -R6 ;  /* 0x0000000111117824 */ /* 0x000fc600078e0a06 */
[----:B------:R-:W-:Y:S02]  /*11030*/  ISETP.GT.U32.AND P1, PT, R5, R4, PT ;  /* 0x000000040500720c */ /* 0x000fe40003f24070 */
[----:B------:R-:W-:-:S11]  /*11040*/  ISETP.GE.AND P2, PT, R3, RZ, PT ;  /* 0x000000ff0300720c */ /* 0x000fd60003f46270 */
[----:B------:R-:W-:Y:S02]  /*11050*/  @!P1 IMAD.IADD R4, R4, 0x1, -R5 ;  /* 0x0000000104049824 */ /* 0x000fe400078e0a05 */
[----:B------:R-:W-:Y:S01]  /*11060*/  @!P1 VIADD R2, R2, 0x1 ;  /* 0x0000000102029836 */ /* 0x000fe20000000000 */
[----:B------:R-:W-:Y:S02]  /*11070*/  ISETP.NE.AND P1, PT, R9, RZ, PT ;  /* 0x000000ff0900720c */ /* 0x000fe40003f25270 */
[----:B------:R-:W-:-:S13]  /*11080*/  ISETP.GE.U32.AND P0, PT, R4, R5, PT ;  /* 0x000000050400720c */ /* 0x000fda0003f06070 */
[----:B------:R-:W-:-:S04]  /*11090*/  @P0 VIADD R2, R2, 0x1 ;  /* 0x0000000102020836 */ /* 0x000fc80000000000 */
[----:B------:R-:W-:Y:S01]  /*110a0*/  @!P2 IMAD.MOV R2, RZ, RZ, -R2 ;  /* 0x000000ffff02a224 */ /* 0x000fe200078e0a02 */
[----:B------:R-:W-:-:S05]  /*110b0*/  @!P1 LOP3.LUT R2, RZ, R9, RZ, 0x33, !PT ;  /* 0x00000009ff029212 */ /* 0x000fca00078e33ff */
[----:B------:R-:W-:-:S04]  /*110c0*/  IMAD.MOV R18, RZ, RZ, -R2 ;  /* 0x000000ffff127224 */ /* 0x000fc800078e0a02 */
[C---:B------:R-:W-:Y:S02]  /*110d0*/  IMAD R18, R9.reuse, R18, R8 ;  /* 0x0000001209127224 */ /* 0x040fe400078e0208 */
[----:B------:R-:W-:-:S04]  /*110e0*/  IMAD R9, R9, 0x1000000, R2 ;  /* 0x0100000009097824 */ /* 0x000fc800078e0202 */
[----:B------:R-:W-:Y:S01]  /*110f0*/  IMAD R18, R18, 0x10000, R9 ;  /* 0x0001000012127824 */ /* 0x000fe200078e0209 */
[----:B------:R-:W-:Y:S06]  /*11100*/  BRA `(.L_x_234) ;  /* 0x0000000000147947 */ /* 0x000fec0003800000 */
.L_x_231:
[----:B------:R-:W-:Y:S01]  /*11110*/  ULDC UR4, c[0x0][0xc3c] ;  /* 0x00030f0000047ab9 */ /* 0x000fe20000000800 */
[----:B------:R-:W-:Y:S02]  /*11120*/  IMAD.MOV.U32 R17, RZ, RZ, RZ ;  /* 0x000000ffff117224 */ /* 0x000fe400078e00ff */
[----:B------:R-:W-:Y:S02]  /*11130*/  IMAD.U32 R16, RZ, RZ, UR6 ;  /* 0x00000006ff107e24 */ /* 0x000fe4000f8e00ff */
[----:B------:R-:W-:Y:S02]  /*11140*/  IMAD.MOV.U32 R18, RZ, RZ, RZ ;  /* 0x000000ffff127224 */ /* 0x000fe400078e00ff */
[----:B------:R-:W-:-:S07]  /*11150*/  IMAD.U32 R19, RZ, RZ, UR4 ;  /* 0x00000004ff137e24 */ /* 0x000fce000f8e00ff */
.L_x_234:
[----:B------:R-:W-:-:S13]  /*11160*/  ISETP.NE.AND P0, PT, R7, RZ, PT ;  /* 0x000000ff0700720c */ /* 0x000fda0003f05270 */
[----:B------:R-:W0:Y:S01]  /*11170*/  @!P0 S2R R3, SR_CgaCtaId ;  /* 0x0000000000038919 */ /* 0x000e220000008800 */
[----:B------:R-:W-:-:S04]  /*11180*/  @!P0 MOV R2, 0x400 ;  /* 0x0000040000028802 */ /* 0x000fc80000000f00 */
[----:B0-----:R-:W-:-:S05]  /*11190*/  @!P0 LEA R2, R3, R2, 0x18 ;  /* 0x0000000203028211 */ /* 0x001fca00078ec0ff */
[----:B------:R1:W-:Y:S01]  /*111a0*/  @!P0 STS.128 [R2+0x388d0], R16 ;  /* 0x0388d01002008388 */ /* 0x0003e20000000c00 */
[----:B------:R-:W-:Y:S06]  /*111b0*/  BAR.ARV 0x5, 0x180 ;  /* 0x0146000000007b1d */ /* 0x000fec0000002000 */
.L_x_229:
[----:B------:R2:W-:Y:S01]  /*111c0*/  STL [R1+0x28], RZ ;  /* 0x000028ff01007387 */ /* 0x0005e20000100800 */
[----:B------:R-:W-:Y:S01]  /*111d0*/  ULDC UR4, c[0x0][0xc3c] ;  /* 0x00030f0000047ab9 */ /* 0x000fe20000000800 */
[----:B------:R-:W-:Y:S01]  /*111e0*/  IMAD.MOV.U32 R28, RZ, RZ, 0x1 ;  /* 0x00000001ff1c7424 */ /* 0x000fe200078e00ff */
[----:B0-----:R-:W-:Y:S01]  /*111f0*/  ISETP.GE.AND P0, PT, R19, UR4, PT ;  /* 0x0000000413007c0c */ /* 0x001fe2000bf06270 */
[----:B------:R-:W-:-:S12]  /*11200*/  IMAD.MOV.U32 R27, RZ, RZ, RZ ;  /* 0x000000ffff1b7224 */ /* 0x000fd800078e00ff */
[----:B--2---:R-:W-:Y:S05]  /*11210*/  @P0 BRA `(.L_x_235) ;  /* 0x0000004c00140947 */ /* 0x004fea0003800000 */
[----:B-1----:R-:W2:Y:S01]  /*11220*/  LDL R2, [R1+0x50] ;  /* 0x0000500001027983 */ /* 0x002ea20000100800 */
[----:B------:R-:W0:Y:S01]  /*11230*/  S2UR UR5, SR_CgaCtaId ;  /* 0x00000000000579c3 */ /* 0x000e220000008800 */
[----:B------:R-:W-:Y:S01]  /*11240*/  SHF.L.U32 R32, R0, 0x3, RZ ;  /* 0x0000000300207819 */ /* 0x000fe200000006ff */
[----:B------:R-:W-:Y:S01]  /*11250*/  BSSY B8, `(.L_x_235) ;  /* 0x00004c1000087945 */ /* 0x000fe20003800000 */
[----:B------:R1:W-:Y:S01]  /*11260*/  STL [R1+0x28], RZ ;  /* 0x000028ff01007387 */ /* 0x0003e20000100800 */
[----:B------:R-:W-:Y:S01]  /*11270*/  IMAD.MOV.U32 R28, RZ, RZ, 0x1 ;  /* 0x00000001ff1c7424 */ /* 0x000fe200078e00ff */
[----:B------:R-:W-:Y:S01]  /*11280*/  LOP3.LUT R3, R32, 0x1f8, RZ, 0xc0, !PT ;  /* 0x000001f820037812 */ /* 0x000fe200078ec0ff */
[----:B------:R-:W-:Y:S01]  /*11290*/  IMAD.MOV.U32 R27, RZ, RZ, RZ ;  /* 0x000000ffff1b7224 */ /* 0x000fe200078e00ff */
[----:B------:R-:W-:Y:S02]  /*112a0*/  ULDC UR39, c[0x0][0xc] ;  /* 0x0000030000277ab9 */ /* 0x000fe40000000800 */
[----:B------:R-:W-:-:S04]  /*112b0*/  LOP3.LUT R3, R3, 0x38, R0, 0x78, !PT ;  /* 0x0000003803037812 */ /* 0x000fc800078e7800 */
[----:B------:R-:W-:Y:S02]  /*112c0*/  LOP3.LUT R31, R3, 0x200, R32, 0xf8, !PT ;  /* 0x00000200031f7812 */ /* 0x000fe400078ef820 */
[----:B------:R-:W-:-:S04]  /*112d0*/  LOP3.LUT R32, R32, 0x38, RZ, 0xc0, !PT ;  /* 0x0000003820207812 */ /* 0x000fc800078ec0ff */
[C---:B------:R-:W-:Y:S02]  /*112e0*/  LOP3.LUT R37, R32.reuse, 0x40, RZ, 0xfc, !PT ;  /* 0x0000004020257812 */ /* 0x040fe400078efcff */
[C---:B------:R-:W-:Y:S02]  /*112f0*/  LOP3.LUT R36, R32.reuse, 0x80, RZ, 0xfc, !PT ;  /* 0x0000008020247812 */ /* 0x040fe400078efcff */
[----:B------:R-:W-:Y:S02]  /*11300*/  LOP3.LUT R34, R32, 0xc0, RZ, 0xfc, !PT ;  /* 0x000000c020227812 */ /* 0x000fe400078efcff */
[----:B--2---:R-:W-:Y:S02]  /*11310*/  R2UR UR4, R2 ;  /* 0x00000000020472ca */ /* 0x004fe400000e0000 */
[C---:B------:R-:W-:Y:S01]  /*11320*/  LOP3.LUT R2, R0.reuse, 0x7f, RZ, 0xc0, !PT ;  /* 0x0000007f00027812 */ /* 0x040fe200078ec0ff */
[----:B------:R-:W-:-:S03]  /*11330*/  IMAD.SHL.U32 R0, R0, 0x10, RZ ;  /* 0x0000001000007824 */ /* 0x000fc600078e00ff */
[----:B------:R-:W-:-:S04]  /*11340*/  SHF.R.U32.HI R2, RZ, 0x3, R2 ;  /* 0x00000003ff027819 */ /* 0x000fc80000011602 */
[----:B------:R-:W-:-:S03]  /*11350*/  LOP3.LUT R0, R2, 0x70, R0, 0xf8, !PT ;  /* 0x0000007002007812 */ /* 0x000fc600078ef800 */
[----:B------:R-:W-:-:S03]  /*11360*/  ULOP3.LUT UR38, UR4, 0x2, URZ, 0xfc, !UPT ;  /* 0x0000000204267892 */ /* 0x000fc6000f8efc3f */
[----:B------:R-:W-:Y:S02]  /*11370*/  UMOV UR4, 0x400 ;  /* 0x0000040000047882 */ /* 0x000fe40000000000 */
[----:B0-----:R-:W-:-:S06]  /*11380*/  ULEA UR4, UR5, UR4, 0x18 ;  /* 0x0000000405047291 */ /* 0x001fcc000f8ec03f */
[----:B------:R-:W-:-:S04]  /*11390*/  IMAD.U32 R22, RZ, RZ, UR4 ;  /* 0x00000004ff167e24 */ /* 0x000fc8000f8e00ff */
[----:B-1----:R-:W-:-:S07]  /*113a0*/  IMAD R33, R31, 0x2, R22 ;  /* 0x000000021f217824 */ /* 0x002fce00078e0216 */
.L_x_300:
[----:B0-----:R-:W0:Y:S02]  /*113b0*/  LDC.64 R2, c[0x0][0xc88] ;  /* 0x00032200ff027b82 */ /* 0x001e240000000a00 */
[----:B0-----:R-:W-:-:S05]  /*113c0*/  IMAD.WIDE R2, R19, 0x4, R2 ;  /* 0x0000000413027825 */ /* 0x001fca00078e0202 */
[----:B--2---:R-:W2:Y:S01]  /*113d0*/  LDG.E R29, desc[UR36][R2.64] ;  /* 0x00000024021d7981 */ /* 0x004ea2000c1e1900 */
[----:B------:R-:W-:Y:S05]  /*113e0*/  YIELD ;  /* 0x0000000000007946 */ /* 0x000fea0003800000 */
[----:B------:R-:W-:Y:S01]  /*113f0*/  ULDC.64 UR4, c[0x0][0xa28] ;  /* 0x00028a0000047ab9 */ /* 0x000fe20000000a00 */
[----:B------:R-:W-:Y:S01]  /*11400*/  IMAD.MOV.U32 R6, RZ, RZ, RZ ;  /* 0x000000ffff067224 */ /* 0x000fe200078e00ff */
[----:B------:R-:W-:Y:S01]  /*11410*/  ISETP.NE.U32.AND P0, PT, RZ, UR4, PT ;  /* 0x00000004ff007c0c */ /* 0x000fe2000bf05070 */
[----:B------:R-:W-:-:S03]  /*11420*/  ULDC.64 UR6, c[0x0][0xa18] ;  /* 0x0002860000067ab9 */ /* 0x000fc60000000a00 */
[----:B------:R-:W-:Y:S01]  /*11430*/  ISETP.NE.AND.EX P0, PT, RZ, UR5, PT, P0 ;  /* 0x00000005ff007c0c */ /* 0x000fe2000bf05300 */
[----:B------:R-:W-:Y:S01]  /*11440*/  IMAD.MOV.U32 R35, RZ, RZ, RZ ;  /* 0x000000ffff237224 */ /* 0x000fe200078e00ff */
[----:B--2---:R-:W-:-:S11]  /*11450*/  SHF.R.S32.HI R0, RZ, 0x1f, R29 ;  /* 0x0000001fff007819 */ /* 0x004fd6000001141d */
[C---:B------:R-:W-:Y:S01]  /*11460*/  @P0 LEA R2, P1, R29.reuse, UR4, 0x2 ;  /* 0x000000041d020c11 */ /* 0x040fe2000f8210ff */
[C---:B------:R-:W-:Y:S01]  /*11470*/  IMAD.SHL.U32 R24, R29.reuse, 0x4, RZ ;  /* 0x000000041d187824 */ /* 0x040fe200078e00ff */
[C-C-:B------:R-:W-:Y:S01]  /*11480*/  SHF.L.U64.HI R25, R29.reuse, 0x2, R0.reuse ;  /* 0x000000021d197819 */ /* 0x140fe20000010200 */
[----:B------:R0:W-:Y:S01]  /*11490*/  STL [R1+0x10], R0 ;  /* 0x0000100001007387 */ /* 0x0001e20000100800 */
[----:B------:R-:W-:Y:S01]  /*114a0*/  @P0 LEA.HI.X R3, R29, UR5, R0, 0x2, P1 ;  /* 0x000000051d030c11 */ /* 0x000fe200088f1400 */
[----:B------:R-:W-:-:S04]  /*114b0*/  ULDC.64 UR4, c[0x0][0xa00] ;  /* 0x0002800000047ab9 */ /* 0x000fc80000000a00 */
[----:B------:R1:W2:Y:S01]  /*114c0*/  @P0 LDG.E R6, desc[UR36][R2.64] ;  /* 0x0000002402060981 */ /* 0x0002a2000c1e1900 */
[----:B------:R-:W-:Y:S02]  /*114d0*/  ISETP.NE.U32.AND P0, PT, RZ, UR4, PT ;  /* 0x00000004ff007c0c */ /* 0x000fe4000bf05070 */
[----:B------:R-:W-:Y:S02]  /*114e0*/  LOP3.LUT R23, R23, 0xffffff7f, RZ, 0xc0, !PT ;  /* 0xffffff7f17177812 */ /* 0x000fe400078ec0ff */
[----:B------:R-:W-:Y:S02]  /*114f0*/  ISETP.NE.AND.EX P2, PT, RZ, UR5, PT, P0 ;  /* 0x00000005ff007c0c */ /* 0x000fe4000bf45300 */
[----:B------:R-:W-:Y:S02]  /*11500*/  ISETP.NE.U32.AND P0, PT, RZ, UR6, PT ;  /* 0x00000006ff007c0c */ /* 0x000fe4000bf05070 */
[----:B-1----:R-:W-:Y:S02]  /*11510*/  IADD3 R2, P1, R24, UR4, RZ ;  /* 0x0000000418027c10 */ /* 0x002fe4000ff3e0ff */
[----:B------:R-:W-:-:S02]  /*11520*/  ISETP.NE.AND.EX P0, PT, RZ, UR7, PT, P0 ;  /* 0x00000007ff007c0c */ /* 0x000fc4000bf05300 */
[----:B------:R-:W-:Y:S01]  /*11530*/  IADD3.X R3, R25, UR5, RZ, P1, !PT ;  /* 0x0000000519037c10 */ /* 0x000fe20008ffe4ff */
[----:B------:R-:W-:-:S04]  /*11540*/  ULDC.64 UR4, c[0x0][0x418] ;  /* 0x0001060000047ab9 */ /* 0x000fc80000000a00 */
[----:B------:R-:W-:Y:S01]  /*11550*/  @P2 LOP3.LUT R23, R23, 0x80, RZ, 0xfc, !PT ;  /* 0x0000008017172812 */ /* 0x000fe200078efcff */
[----:B------:R1:W5:Y:S05]  /*11560*/  @P2 LDG.E R35, desc[UR36][R2.64] ;  /* 0x0000002402232981 */ /* 0x00036a000c1e1900 */
[----:B------:R-:W-:-:S04]  /*11570*/  @P0 IADD3 R4, P1, R24, UR6, RZ ;  /* 0x0000000618040c10 */ /* 0x000fc8000ff3e0ff */
[----:B------:R-:W-:-:S05]  /*11580*/  @P0 IADD3.X R5, R25, UR7, RZ, P1, !PT ;  /* 0x0000000719050c10 */ /* 0x000fca0008ffe4ff */
[----:B------:R-:W3:Y:S01]  /*11590*/  @P0 LDG.E R4, desc[UR36][R4.64] ;  /* 0x0000002404040981 */ /* 0x000ee2000c1e1900 */
[----:B------:R-:W-:-:S03]  /*115a0*/  UISETP.NE.U32.AND UP0, UPT, UR4, URZ, UPT ;  /* 0x0000003f0400728c */ /* 0x000fc6000bf05070 */
[----:B------:R-:W-:Y:S01]  /*115b0*/  ULDC UR4, c[0x0][0x424] ;  /* 0x0001090000047ab9 */ /* 0x000fe20000000800 */
[----:B------:R-:W-:-:S03]  /*115c0*/  UISETP.NE.AND.EX UP0, UPT, UR5, URZ, UPT, UP0 ;  /* 0x0000003f0500728c */ /* 0x000fc6000bf05300 */
[----:B------:R-:W-:Y:S01]  /*115d0*/  ULDC UR5, c[0x0][0x2f0] ;  /* 0x0000bc0000057ab9 */ /* 0x000fe20000000800 */
[----:B------:R-:W-:-:S04]  /*115e0*/  USEL UR4, UR4, 0x1, UP0 ;  /* 0x0000000104047887 */ /* 0x000fc80008000000 */
[----:B------:R-:W-:-:S06]  /*115f0*/  UIMAD UR4, UR4, UR5, URZ ;  /* 0x00000005040472a4 */ /* 0x000fcc000f8e023f */
[----:B0-----:R-:W-:Y:S01]  /*11600*/  IMAD.U32 R0, RZ, RZ, UR4 ;  /* 0x00000004ff007e24 */ /* 0x001fe2000f8e00ff */
[----:B--2---:R1:W-:Y:S04]  /*11610*/  STL [R1+0x8], R6 ;  /* 0x0000080601007387 */ /* 0x0043e80000100800 */
[----:B---3--:R1:W-:Y:S01]  /*11620*/  @P0 STL [R1+0x20], R4 ;  /* 0x0000200401000387 */ /* 0x0083e20000100800 */
[----:B------:R-:W-:Y:S05]  /*11630*/  @P0 BRA `(.L_x_236) ;  /* 0x0000000000200947 */ /* 0x000fea0003800000 */
[----:B------:R-:W-:Y:S02]  /*11640*/  ULDC UR4, c[0x0][0x288] ;  /* 0x0000a20000047ab9 */ /* 0x000fe40000000800 */
[----:B-1----:R-:W-:-:S05]  /*11650*/  IMAD.U32 R4, RZ, RZ, UR4 ;  /* 0x00000004ff047e24 */ /* 0x002fca000f8e00ff */
[----:B------:R0:W-:Y:S01]  /*11660*/  STL [R1+0x20], R4 ;  /* 0x0000200401007387 */ /* 0x0001e20000100800 */
[----:B------:R-:W-:Y:S05]  /*11670*/  @!P2 BRA `(.L_x_236) ;  /* 0x000000000010a947 */ /* 0x000fea0003800000 */
[----:B------:R-:W2:Y:S04]  /*11680*/  LDG.E R5, desc[UR36][R2.64] ;  /* 0x0000002402057981 */ /* 0x000ea8000c1e1900 */
[----:B0-----:R-:W2:Y:S02]  /*11690*/  LDG.E R4, desc[UR36][R2.64+0x4] ;  /* 0x0000042402047981 */ /* 0x001ea4000c1e1900 */
[----:B--2---:R-:W-:-:S05]  /*116a0*/  IMAD.IADD R2, R4, 0x1, -R5 ;  /* 0x0000000104027824 */ /* 0x004fca00078e0a05 */
[----:B------:R2:W-:Y:S02]  /*116b0*/  STL [R1+0x20], R2 ;  /* 0x0000200201007387 */ /* 0x0005e40000100800 */
.L_x_236:
[----:B------:R-:W-:Y:S01]  /*116c0*/  ULDC.64 UR4, c[0x0][0xa20] ;  /* 0x0002880000047ab9 */ /* 0x000fe20000000a00 */
[----:B------:R-:W-:Y:S01]  /*116d0*/  IMAD.MOV.U32 R30, RZ, RZ, R29 ;  /* 0x000000ffff1e7224 */ /* 0x000fe200078e001d */
[----:B------:R-:W-:-:S04]  /*116e0*/  ISETP.NE.U32.AND P0, PT, RZ, UR4, PT ;  /* 0x00000004ff007c0c */ /* 0x000fc8000bf05070 */
[----:B------:R-:W-:-:S13]  /*116f0*/  ISETP.NE.AND.EX P0, PT, RZ, UR5, PT, P0 ;  /* 0x00000005ff007c0c */ /* 0x000fda000bf05300 */
[----:B------:R-:W-:Y:S05]  /*11700*/  @!P0 BRA `(.L_x_237) ;  /* 0x0000000000108947 */ /* 0x000fea0003800000 */
[----:B-12---:R-:W-:-:S04]  /*11710*/  IADD3 R2, P0, R24, UR4, RZ ;  /* 0x0000000418027c10 */ /* 0x006fc8000ff1e0ff */
[----:B------:R-:W-:-:S05]  /*11720*/  IADD3.X R3, R25, UR5, RZ, P0, !PT ;  /* 0x0000000519037c10 */ /* 0x000fca00087fe4ff */
[----:B------:R1:W5:Y:S01]  /*11730*/  LDG.E R0, desc[UR36][R2.64] ;  /* 0x0000002402007981 */ /* 0x000362000c1e1900 */
[----:B------:R-:W-:Y:S05]  /*11740*/  BRA `(.L_x_238) ;  /* 0x0000000000247947 */ /* 0x000fea0003800000 */
.L_x_237:
[----:B------:R-:W-:Y:S02]  /*11750*/  ULDC.64 UR4, c[0x0][0xa08] ;  /* 0x0002820000047ab9 */ /* 0x000fe40000000a00 */
[----:B------:R-:W-:-:S04]  /*11760*/  ISETP.NE.U32.AND P0, PT, RZ, UR4, PT ;  /* 0x00000004ff007c0c */ /* 0x000fc8000bf05070 */
[----:B------:R-:W-:-:S13]  /*11770*/  ISETP.NE.AND.EX P0, PT, RZ, UR5, PT, P0 ;  /* 0x00000005ff007c0c */ /* 0x000fda000bf05300 */
[----:B------:R-:W-:Y:S05]  /*11780*/  @!P0 BRA `(.L_x_238) ;  /* 0x0000000000148947 */ /* 0x000fea0003800000 */
[----:B-12---:R-:W1:Y:S02]  /*11790*/  LDC.64 R2, c[0x0][0xa08] ;  /* 0x00028200ff027b82 */ /* 0x006e640000000a00 */
[----:B-1----:R-:W-:-:S05]  /*117a0*/  IMAD.WIDE R2, R30, 0x4, R2 ;  /* 0x000000041e027825 */ /* 0x002fca00078e0202 */
[----:B------:R-:W2:Y:S04]  /*117b0*/  LDG.E R0, desc[UR36][R2.64] ;  /* 0x0000002402007981 */ /* 0x000ea8000c1e1900 */
[----:B------:R-:W2:Y:S02]  /*117c0*/  LDG.E R5, desc[UR36][R2.64+0x4] ;  /* 0x0000042402057981 */ /* 0x000ea4000c1e1900 */
[----:B--2---:R-:W-:-:S07]  /*117d0*/  IMAD.IADD R0, R5, 0x1, -R0 ;  /* 0x0000000105007824 */ /* 0x004fce00078e0a00 */
.L_x_238:
[----:B01---5:R-:W-:Y:S01]  /*117e0*/  IMAD.IADD R4, R0, 0x1, -R6 ;  /* 0x0000000100047824 */ /* 0x023fe200078e0a06 */
[----:B------:R-:W-:Y:S01]  /*117f0*/  LOP3.LUT R0, R18, 0xff000000, RZ, 0xc0, !PT ;  /* 0xff00000012007812 */ /* 0x000fe200078ec0ff */
[----:B------:R-:W-:Y:S02]  /*11800*/  BSSY B0, `(.L_x_239) ;  /* 0x0000029000007945 */ /* 0x000fe40003800000 */
[C---:B--2---:R-:W-:Y:S01]  /*11810*/  VIADD R2, R4.reuse, 0x4f ;  /* 0x0000004f04027836 */ /* 0x044fe20000000000 */
[----:B------:R-:W-:Y:S01]  /*11820*/  ISETP.GE.AND P0, PT, R4, 0x1, PT ;  /* 0x000000010400780c */ /* 0x000fe20003f06270 */
[----:B------:R0:W-:Y:S01]  /*11830*/  STL [R1], R4 ;  /* 0x0000000401007387 */ /* 0x0001e20000100800 */
[----:B------:R-:W-:Y:S01]  /*11840*/  SHF.R.U32.HI R3, RZ, 0x8, R0 ;  /* 0x00000008ff037819 */ /* 0x000fe20000011600 */
[----:B------:R-:W-:Y:S01]  /*11850*/  IMAD.HI R2, R2, 0x66666667, RZ ;  /* 0x6666666702027827 */ /* 0x000fe200078e02ff */
[----:B------:R-:W-:-:S04]  /*11860*/  LOP3.LUT R0, R18, 0xff0000, RZ, 0xc0, !PT ;  /* 0x00ff000012007812 */ /* 0x000fc800078ec0ff */
[----:B------:R-:W-:Y:S02]  /*11870*/  LEA.HI R6, R0, R3, RZ, 0x10 ;  /* 0x0000000300067211 */ /* 0x000fe400078f80ff */
[----:B------:R-:W-:Y:S02]  /*11880*/  SHF.R.U32.HI R3, RZ, 0x1f, R2 ;  /* 0x0000001fff037819 */ /* 0x000fe40000011602 */
[----:B------:R-:W-:Y:S02]  /*11890*/  LOP3.LUT R5, R6, 0xff, RZ, 0xc0, !PT ;  /* 0x000000ff06057812 */ /* 0x000fe400078ec0ff */
[----:B0-----:R-:W-:Y:S02]  /*118a0*/  LEA.HI.SX32 R4, R2, R3, 0x1b ;  /* 0x0000000302047211 */ /* 0x001fe400078fdaff */
[----:B------:R-:W-:Y:S01]  /*118b0*/  MOV R0, RZ ;  /* 0x000000ff00007202 */ /* 0x000fe20000000f00 */
[----:B------:R-:W-:Y:S06]  /*118c0*/  @!P0 BRA `(.L_x_240) ;  /* 0x0000000000708947 */ /* 0x000fec0003800000 */
[----:B------:R-:W-:-:S04]  /*118d0*/  SHF.R.U32.HI R6, RZ, 0x10, R6 ;  /* 0x00000010ff067819 */ /* 0x000fc80000011606 */
[----:B------:R-:W-:-:S13]  /*118e0*/  ISETP.NE.AND P0, PT, R6, RZ, PT ;  /* 0x000000ff0600720c */ /* 0x000fda0003f05270 */
[----:B------:R-:W0:Y:S02]  /*118f0*/  @!P0 LDC R6, c[0x0][0x9f0] ;  /* 0x00027c00ff068b82 */ /* 0x000e240000000800 */
[-C--:B0-----:R-:W-:Y:S02]  /*11900*/  IABS R8, R6.reuse ;  /* 0x0000000600087213 */ /* 0x081fe40000000000 */
[----:B------:R-:W-:Y:S02]  /*11910*/  IADD3 R7, R6, -0x1, R4 ;  /* 0xffffffff06077810 */ /* 0x000fe40007ffe004 */
[----:B------:R-:W0:Y:S02]  /*11920*/  I2F.RP R9, R8 ;  /* 0x0000000800097306 */ /* 0x000e240000209400 */
[----:B------:R-:W-:-:S04]  /*11930*/  LOP3.LUT R0, R7, R6, RZ, 0x3c, !PT ;  /* 0x0000000607007212 */ /* 0x000fc800078e3cff */
[----:B------:R-:W-:Y:S02]  /*11940*/  ISETP.GE.AND P2, PT, R0, RZ, PT ;  /* 0x000000ff0000720c */ /* 0x000fe40003f46270 */
[----:B0-----:R-:W0:Y:S02]  /*11950*/  MUFU.RCP R9, R9 ;  /* 0x0000000900097308 */ /* 0x001e240000001000 */
[----:B0-----:R-:W-:-:S06]  /*11960*/  VIADD R2, R9, 0xffffffe ;  /* 0x0ffffffe09027836 */ /* 0x001fcc0000000000 */
[----:B------:R0:W1:Y:S02]  /*11970*/  F2I.FTZ.U32.TRUNC.NTZ R3, R2 ;  /* 0x0000000200037305 */ /* 0x000064000021f000 */
[----:B0-----:R-:W-:Y:S02]  /*11980*/  IMAD.MOV.U32 R2, RZ, RZ, RZ ;  /* 0x000000ffff027224 */ /* 0x001fe400078e00ff */
[----:B-1----:R-:W-:-:S04]  /*11990*/  IMAD.MOV R0, RZ, RZ, -R3 ;  /* 0x000000ffff007224 */ /* 0x002fc800078e0a03 */
[----:B------:R-:W-:-:S04]  /*119a0*/  IMAD R0, R0, R8, RZ ;  /* 0x0000000800007224 */ /* 0x000fc800078e02ff */
[----:B------:R-:W-:Y:S01]  /*119b0*/  IMAD.HI.U32 R0, R3, R0, R2 ;  /* 0x0000000003007227 */ /* 0x000fe200078e0002 */
[----:B------:R-:W-:Y:S02]  /*119c0*/  IABS R3, R7 ;  /* 0x0000000700037213 */ /* 0x000fe40000000000 */
[----:B------:R-:W-:-:S03]  /*119d0*/  IABS R7, R6 ;  /* 0x0000000600077213 */ /* 0x000fc60000000000 */
[----:B------:R-:W-:-:S04]  /*119e0*/  IMAD.HI.U32 R0, R0, R3, RZ ;  /* 0x0000000300007227 */ /* 0x000fc800078e00ff */
[----:B------:R-:W-:-:S04]  /*119f0*/  IMAD.MOV R2, RZ, RZ, -R7 ;  /* 0x000000ffff027224 */ /* 0x000fc800078e0a07 */
[----:B------:R-:W-:-:S05]  /*11a00*/  IMAD R3, R0, R2, R3 ;  /* 0x0000000200037224 */ /* 0x000fca00078e0203 */
[----:B------:R-:W-:-:S13]  /*11a10*/  ISETP.GT.U32.AND P1, PT, R8, R3, PT ;  /* 0x000000030800720c */ /* 0x000fda0003f24070 */
[----:B------:R-:W-:Y:S02]  /*11a20*/  @!P1 IMAD.IADD R3, R3, 0x1, -R8 ;  /* 0x0000000103039824 */ /* 0x000fe400078e0a08 */
[----:B------:R-:W-:Y:S01]  /*11a30*/  @!P1 VIADD R0, R0, 0x1 ;  /* 0x0000000100009836 */ /* 0x000fe20000000000 */
[----:B------:R-:W-:Y:S02]  /*11a40*/  ISETP.NE.AND P1, PT, R6, RZ, PT ;  /* 0x000000ff0600720c */ /* 0x000fe40003f25270 */
[----:B------:R-:W-:-:S13]  /*11a50*/  ISETP.GE.U32.AND P0, PT, R3, R8, PT ;  /* 0x000000080300720c */ /* 0x000fda0003f06070 */
[----:B------:R-:W-:-:S04]  /*11a60*/  @P0 VIADD R0, R0, 0x1 ;  /* 0x0000000100000836 */ /* 0x000fc80000000000 */
[----:B------:R-:W-:Y:S01]  /*11a70*/  @!P2 IMAD.MOV R0, RZ, RZ, -R0 ;  /* 0x000000ffff00a224 */ /* 0x000fe200078e0a00 */
[----:B------:R-:W-:-:S07]  /*11a80*/  @!P1 LOP3.LUT R0, RZ, R6, RZ, 0x33, !PT ;  /* 0x00000006ff009212 */ /* 0x000fce00078e33ff */
.L_x_240:
[----:B------:R-:W-:Y:S05]  /*11a90*/  BSYNC B0 ;  /* 0x0000000000007941 */ /* 0x000fea0003800000 */
.L_x_239:
[-C--:B------:R-:W-:Y:S01]  /*11aa0*/  IMAD R3, R5, R0.reuse, RZ ;  /* 0x0000000005037224 */ /* 0x080fe200078e02ff */
[----:B------:R-:W-:Y:S04]  /*11ab0*/  BSSY B7, `(.L_x_241) ;  /* 0x0000378000077945 */ /* 0x000fe80003800000 */
[----:B------:R-:W-:Y:S01]  /*11ac0*/  VIADDMNMX R2, R3, R0, R4, PT ;  /* 0x0000000003027246 */ /* 0x000fe20003800104 */
[----:B------:R0:W-:Y:S03]  /*11ad0*/  STL [R1+0x4], R3 ;  /* 0x0000040301007387 */ /* 0x0001e60000100800 */
[----:B------:R-:W-:Y:S01]  /*11ae0*/  ISETP.GT.AND P0, PT, R2, R3, PT ;  /* 0x000000030200720c */ /* 0x000fe20003f04270 */
[----:B------:R0:W-:-:S12]  /*11af0*/  STL [R1+0x24], R2 ;  /* 0x0000240201007387 */ /* 0x0001d80000100800 */
[----:B0-----:R-:W-:Y:S05]  /*11b00*/  @P0 BRA `(.L_x_242) ;  /* 0x0000000000440947 */ /* 0x001fea0003800000 */
[----:B------:R-:W0:Y:S02]  /*11b10*/  S2R R2, SR_TID.X ;  /* 0x0000000000027919 */ /* 0x000e240000002100 */
[----:B0-----:R-:W-:-:S04]  /*11b20*/  LOP3.LUT R2, R2, 0x7f, RZ, 0xc0, !PT ;  /* 0x0000007f02027812 */ /* 0x001fc800078ec0ff */
[----:B------:R-:W-:-:S13]  /*11b30*/  ISETP.NE.AND P0, PT, R2, RZ, PT ;  /* 0x000000ff0200720c */ /* 0x000fda0003f05270 */
[----:B------:R-:W-:Y:S05]  /*11b40*/  @P0 BRA `(.L_x_243) ;  /* 0x0000003400b80947 */ /* 0x000fea0003800000 */
[----:B------:R-:W0:Y:S01]  /*11b50*/  S2R R5, SR_LANEID ;  /* 0x0000000000057919 */ /* 0x000e220000000000 */
[----:B------:R-:W-:Y:S01]  /*11b60*/  VOTEU.ANY UR4, UPT, PT ;  /* 0x0000000000047886 */ /* 0x000fe200038e0100 */
[----:B------:R-:W1:Y:S01]  /*11b70*/  LDC.64 R2, c[0x0][0xc60] ;  /* 0x00031800ff027b82 */ /* 0x000e620000000a00 */
[----:B------:R-:W0:Y:S02]  /*11b80*/  FLO.U32 R0, UR4 ;  /* 0x0000000400007d00 */ /* 0x000e2400080e0000 */
[----:B0-----:R-:W-:-:S06]  /*11b90*/  ISETP.EQ.U32.AND P0, PT, R0, R5, PT ;  /* 0x000000050000720c */ /* 0x001fcc0003f02070 */
[----:B------:R-:W1:Y:S07]  /*11ba0*/  POPC R5, UR4 ;  /* 0x0000000400057d09 */ /* 0x000e6e0008000000 */
[----:B-1----:R-:W2:Y:S01]  /*11bb0*/  @P0 ATOMG.E.ADD.STRONG.GPU PT, R3, desc[UR36][R2.64], R5 ;  /* 0x00000005020309a8 */ /* 0x002ea200081ee1e4 */
[----:B------:R-:W0:Y:S02]  /*11bc0*/  S2R R4, SR_LTMASK ;  /* 0x0000000000047919 */ /* 0x000e240000003900 */
[----:B0-----:R-:W-:-:S04]  /*11bd0*/  LOP3.LUT R4, R4, UR4, RZ, 0xc0, !PT ;  /* 0x0000000404047c12 */ /* 0x001fc8000f8ec0ff */
[----:B------:R-:W0:Y:S01]  /*11be0*/  POPC R7, R4 ;  /* 0x0000000400077309 */ /* 0x000e220000000000 */
[----:B--2---:R-:W0:Y:S02]  /*11bf0*/  SHFL.IDX PT, R0, R3, R0, 0x1f ;  /* 0x00001f0003007589 */ /* 0x004e2400000e0000 */
[----:B0-----:R-:W-:Y:S01]  /*11c00*/  IADD3 R16, R0, UR39, R7 ;  /* 0x0000002700107c10 */ /* 0x001fe2000fffe007 */
[----:B------:R-:W-:Y:S06]  /*11c10*/  BRA `(.L_x_243) ;  /* 0x0000003400847947 */ /* 0x000fec0003800000 */
.L_x_242:
[----:B------:R-:W-:Y:S01]  /*11c20*/  VIADD R0, R22, 0x24400 ;  /* 0x0002440016007836 */ /* 0x000fe20000000000 */
[----:B------:R-:W-:Y:S04]  /*11c30*/  BSSY B6, `(.L_x_244) ;  /* 0x0000013000067945 */ /* 0x000fe80003800000 */
[----:B------:R-:W-:-:S13]  /*11c40*/  LOP3.LUT P0, RZ, R0, 0x3ff, RZ, 0xc0, !PT ;  /* 0x000003ff00ff7812 */ /* 0x000fda000780c0ff */
[----:B------:R-:W-:Y:S05]  /*11c50*/  @!P0 BRA `(.L_x_245) ;  /* 0x0000000000408947 */ /* 0x000fea0003800000 */
[----:B------:R-:W-:Y:S01]  /*11c60*/  MOV R2, 0x0 ;  /* 0x0000000000027802 */ /* 0x000fe20000000f00 */
[----:B------:R-:W-:Y:S01]  /*11c70*/  ULDC.64 UR6, c[0x4][0x138] ;  /* 0x01004e0000067ab9 */ /* 0x000fe20000000a00 */
[----:B------:R-:W-:Y:S01]  /*11c80*/  ULDC.64 UR8, c[0x4][0x140] ;  /* 0x0100500000087ab9 */ /* 0x000fe20000000a00 */
[----:B------:R-:W-:Y:S01]  /*11c90*/  ULDC.64 UR4, c[0x4][0x98] ;  /* 0x0100260000047ab9 */ /* 0x000fe20000000a00 */
[----:B------:R-:W-:Y:S01]  /*11ca0*/  IMAD.U32 R4, RZ, RZ, UR6 ;  /* 0x00000006ff047e24 */ /* 0x000fe2000f8e00ff */
[----:B------:R-:W-:Y:S01]  /*11cb0*/  MOV R8, 0x70 ;  /* 0x0000007000087802 */ /* 0x000fe20000000f00 */
[----:B------:R-:W0:Y:S01]  /*11cc0*/  LDC.64 R2, c[0x4][R2] ;  /* 0x0100000002027b82 */ /* 0x000e220000000a00 */
[----:B------:R-:W-:Y:S02]  /*11cd0*/  IMAD.U32 R5, RZ, RZ, UR7 ;  /* 0x00000007ff057e24 */ /* 0x000fe4000f8e00ff */
[----:B------:R-:W-:Y:S02]  /*11ce0*/  IMAD.U32 R6, RZ, RZ, UR8 ;  /* 0x00000008ff067e24 */ /* 0x000fe4000f8e00ff */
[----:B------:R-:W-:-:S02]  /*11cf0*/  IMAD.U32 R7, RZ, RZ, UR9 ;  /* 0x00000009ff077e24 */ /* 0x000fc4000f8e00ff */
[----:B------:R-:W-:Y:S02]  /*11d00*/  IMAD.U32 R10, RZ, RZ, UR4 ;  /* 0x00000004ff0a7e24 */ /* 0x000fe4000f8e00ff */
[----:B------:R-:W-:Y:S02]  /*11d10*/  IMAD.U32 R11, RZ, RZ, UR5 ;  /* 0x00000005ff0b7e24 */ /* 0x000fe4000f8e00ff */
[----:B------:R-:W-:Y:S02]  /*11d20*/  IMAD.MOV.U32 R12, RZ, RZ, 0x1 ;  /* 0x00000001ff0c7424 */ /* 0x000fe400078e00ff */
[----:B------:R-:W-:-:S07]  /*11d30*/  IMAD.MOV.U32 R13, RZ, RZ, RZ ;  /* 0x000000ffff0d7224 */ /* 0x000fce00078e00ff */
[----:B------:R-:W-:-:S07]  /*11d40*/  LEPC R20, `(.L_x_245) ;  /* 0x000000001014794e */ /* 0x000fce0000000000 */
[----:B0-----:R-:W-:Y:S05]  /*11d50*/  CALL.ABS.NOINC R2 ;  /* 0x0000000002007343 */ /* 0x001fea0003c00000 */
.L_x_245:
[----:B------:R-:W-:Y:S05]  /*11d60*/  BSYNC B6 ;  /* 0x0000000000067941 */ /* 0x000fea0003800000 */
.L_x_244:
        /* <DEDUP_REMOVED lines=8> */
[----:B------:R0:W1:Y:S01]  /*11df0*/  LDC.64 R2, c[0x4][R26] ;  /* 0x010000001a027b82 */ /* 0x0000620000000a00 */
[----:B------:R-:W-:Y:S02]  /*11e00*/  IMAD.U32 R4, RZ, RZ, UR6 ;  /* 0x00000006ff047e24 */ /* 0x000fe4000f8e00ff */
[----:B------:R-:W-:Y:S02]  /*11e10*/  IMAD.U32 R5, RZ, RZ, UR7 ;  /* 0x00000007ff057e24 */ /* 0x000fe4000f8e00ff */
[----:B------:R-:W-:Y:S02]  /*11e20*/  IMAD.U32 R6, RZ, RZ, UR8 ;  /* 0x00000008ff067e24 */ /* 0x000fe4000f8e00ff */
[----:B------:R-:W-:-:S02]  /*11e30*/  IMAD.U32 R7, RZ, RZ, UR9 ;  /* 0x00000009ff077e24 */ /* 0x000fc4000f8e00ff */
[----:B------:R-:W-:Y:S02]  /*11e40*/  IMAD.U32 R10, RZ, RZ, UR4 ;  /* 0x00000004ff0a7e24 */ /* 0x000fe4000f8e00ff */
[----:B------:R-:W-:Y:S02]  /*11e50*/  IMAD.U32 R11, RZ, RZ, UR5 ;  /* 0x00000005ff0b7e24 */ /* 0x000fe4000f8e00ff */
[----:B------:R-:W-:Y:S02]  /*11e60*/  IMAD.MOV.U32 R8, RZ, RZ, 0x70 ;  /* 0x00000070ff087424 */ /* 0x000fe400078e00ff */
[----:B------:R-:W-:Y:S02]  /*11e70*/  IMAD.MOV.U32 R12, RZ, RZ, 0x1 ;  /* 0x00000001ff0c7424 */ /* 0x000fe400078e00ff */
[----:B0-----:R-:W-:-:S07]  /*11e80*/  IMAD.MOV.U32 R13, RZ, RZ, RZ ;  /* 0x000000ffff0d7224 */ /* 0x001fce00078e00ff */
[----:B------:R-:W-:-:S07]  /*11e90*/  LEPC R20, `(.L_x_248) ;  /* 0x000000001014794e */ /* 0x000fce0000000000 */
[----:B-1----:R-:W-:Y:S05]  /*11ea0*/  CALL.ABS.NOINC R2 ;  /* 0x0000000002007343 */ /* 0x002fea0003c00000 */
.L_x_248:
[----:B------:R0:W1:Y:S01]  /*11eb0*/  LDC.64 R2, c[0x4][R26] ;  /* 0x010000001a027b82 */ /* 0x0000620000000a00 */
[----:B------:R-:W-:Y:S01]  /*11ec0*/  ULDC.64 UR6, c[0x4][0x138] ;  /* 0x01004e0000067ab9 */ /* 0x000fe20000000a00 */
[----:B------:R-:W-:Y:S01]  /*11ed0*/  ULDC.64 UR8, c[0x4][0x140] ;  /* 0x0100500000087ab9 */ /* 0x000fe20000000a00 */
[----:B------:R-:W-:Y:S01]  /*11ee0*/  ULDC.64 UR4, c[0x4][0xa8] ;  /* 0x01002a0000047ab9 */ /* 0x000fe20000000a00 */
[----:B------:R-:W-:Y:S01]  /*11ef0*/  IMAD.U32 R4, RZ, RZ, UR6 ;  /* 0x00000006ff047e24 */ /* 0x000fe2000f8e00ff */
[----:B------:R-:W-:Y:S01]  /*11f00*/  MOV R7, UR9 ;  /* 0x0000000900077c02 */ /* 0x000fe20008000f00 */
        /* <DEDUP_REMOVED lines=9> */
.L_x_247:
[----:B------:R-:W-:Y:S05]  /*11fa0*/  BSYNC B6 ;  /* 0x0000000000067941 */ /* 0x000fea0003800000 */
.L_x_246:
[----:B------:R-:W2:Y:S01]  /*11fb0*/  LDL R2, [R1+0x24] ;  /* 0x0000240001027983 */ /* 0x000ea20000100800 */
[----:B------:R-:W-:Y:S01]  /*11fc0*/  ULDC.64 UR4, c[0x0][0x9f8] ;  /* 0x00027e0000047ab9 */ /* 0x000fe20000000a00 */
[----:B------:R-:W0:Y:S02]  /*11fd0*/  LDC R6, c[0x0][0x430] ;  /* 0x00010c00ff067b82 */ /* 0x000e240000000800 */
[----:B------:R-:W3:Y:S01]  /*11fe0*/  LDL R4, [R1] ;  /* 0x0000000001047983 */ /* 0x000ee20000100800 */
[----:B------:R-:W-:-:S03]  /*11ff0*/  ISETP.NE.U32.AND P0, PT, RZ, UR4, PT ;  /* 0x00000004ff007c0c */ /* 0x000fc6000bf05070 */
[----:B------:R-:W4:Y:S01]  /*12000*/  LDL R21, [R1+0x8] ;  /* 0x0000080001157983 */ /* 0x000f220000100800 */
[----:B------:R-:W-:-:S13]  /*12010*/  ISETP.NE.AND.EX P0, PT, RZ, UR5, PT, P0 ;  /* 0x00000005ff007c0c */ /* 0x000fda000bf05300 */
[----:B------:R-:W-:Y:S01]  /*12020*/  @P0 IADD3 R24, P1, R24, UR4, RZ ;  /* 0x0000000418180c10 */ /* 0x000fe2000ff3e0ff */
[----:B------:R-:W1:Y:S01]  /*12030*/  S2R R20, SR_TID.X ;  /* 0x0000000000147919 */ /* 0x000e620000002100 */
[----:B------:R-:W-:Y:S02]  /*12040*/  ULDC UR4, c[0x0][0x2f4] ;  /* 0x0000bd0000047ab9 */ /* 0x000fe40000000800 */
[----:B------:R-:W-:-:S05]  /*12050*/  @P0 IADD3.X R25, R25, UR5, RZ, P1, !PT ;  /* 0x0000000519190c10 */ /* 0x000fca0008ffe4ff */
[----:B------:R1:W4:Y:S01]  /*12060*/  @P0 LDG.E R30, desc[UR36][R24.64] ;  /* 0x00000024181e0981 */ /* 0x000322000c1e1900 */
[----:B0-----:R-:W-:Y:S02]  /*12070*/  ISETP.NE.AND P2, PT, R6, 0x1, PT ;  /* 0x000000010600780c */ /* 0x001fe40003f45270 */
[----:B------:R-:W-:-:S11]  /*12080*/  LOP3.LUT R23, R23, 0xffffffbf, RZ, 0xc0, !PT ;  /* 0xffffffbf17177812 */ /* 0x000fd600078ec0ff */
[----:B------:R-:W0:Y:S01]  /*12090*/  @P2 LDC R3, c[0x0][0x434] ;  /* 0x00010d00ff032b82 */ /* 0x000e220000000800 */
[----:B------:R-:W-:Y:S02]  /*120a0*/  @P2 LOP3.LUT R23, R23, 0x40, RZ, 0xfc, !PT ;  /* 0x0000004017172812 */ /* 0x000fe400078efcff */
[----:B-1----:R-:W-:-:S04]  /*120b0*/  LOP3.LUT R20, R20, 0x7f, RZ, 0xc0, !PT ;  /* 0x0000007f14147812 */ /* 0x002fc800078ec0ff */
[----:B------:R-:W-:Y:S02]  /*120c0*/  SHF.R.U32.HI R26, RZ, 0x3, R20 ;  /* 0x00000003ff1a7819 */ /* 0x000fe40000011614 */
[----:B------:R-:W1:Y:S02]  /*120d0*/  S2R R20, SR_TID.X ;  /* 0x0000000000147919 */ /* 0x000e640000002100 */
[----:B-1----:R-:W-:-:S05]  /*120e0*/  IMAD.SHL.U32 R20, R20, 0x10, RZ ;  /* 0x0000001014147824 */ /* 0x002fca00078e00ff */
[----:B------:R-:W-:Y:S02]  /*120f0*/  LOP3.LUT R20, R26, 0x70, R20, 0xf8, !PT ;  /* 0x000000701a147812 */ /* 0x000fe400078ef814 */
[----:B------:R-:W-:Y:S01]  /*12100*/  LOP3.LUT R23, R23, 0xffffffef, RZ, 0xc0, !PT ;  /* 0xffffffef17177812 */ /* 0x000fe200078ec0ff */
[----:B------:R-:W-:Y:S01]  /*12110*/  UMOV UR5, 0xffffffff ;  /* 0xffffffff00057882 */ /* 0x000fe20000000000 */
[----:B------:R-:W-:Y:S01]  /*12120*/  LOP3.LUT R25, R18, 0xffff, RZ, 0xc0, !PT ;  /* 0x0000ffff12197812 */ /* 0x000fe200078ec0ff */
[----:B--2---:R-:W-:Y:S02]  /*12130*/  VIADD R26, R2, 0xffffffff ;  /* 0xffffffff021a7836 */ /* 0x004fe40000000000 */
[----:B------:R-:W1:Y:S02]  /*12140*/  @P2 LDC R2, c[0x0][0x438] ;  /* 0x00010e00ff022b82 */ /* 0x000e640000000800 */
[----:B------:R-:W-:-:S05]  /*12150*/  IMAD R0, R26, 0x50, R20 ;  /* 0x000000501a007824 */ /* 0x000fca00078e0214 */
[C---:B---3--:R-:W-:Y:S01]  /*12160*/  ISETP.GE.AND P0, PT, R0.reuse, R4, PT ;  /* 0x000000040000720c */ /* 0x048fe20003f06270 */
[----:B----4-:R-:W-:-:S03]  /*12170*/  IMAD.IADD R0, R0, 0x1, R21 ;  /* 0x0000000100007824 */ /* 0x010fc600078e0215 */
[----:B------:R-:W-:Y:S01]  /*12180*/  ISETP.GT.U32.OR P0, PT, R20, 0x4f, P0 ;  /* 0x0000004f1400780c */ /* 0x000fe20000704470 */
[----:B0-----:R-:W-:-:S04]  /*12190*/  @P2 IMAD.HI.U32 R3, R0, R3, RZ ;  /* 0x0000000300032227 */ /* 0x001fc800078e00ff */
[----:B------:R-:W-:Y:S01]  /*121a0*/  IMAD.MOV.U32 R4, RZ, RZ, R0 ;  /* 0x000000ffff047224 */ /* 0x000fe200078e0000 */
[----:B-1----:R-:W-:-:S07]  /*121b0*/  @P2 SHF.R.U32.HI R4, RZ, R2, R3 ;  /* 0x00000002ff042219 */ /* 0x002fce0000011603 */
[----:B------:R-:W0:Y:S01]  /*121c0*/  @!P0 LDC.64 R2, c[0x0][0x428] ;  /* 0x00010a00ff028b82 */ /* 0x000e220000000a00 */
[----:B------:R-:W-:-:S04]  /*121d0*/  IMAD.MOV R5, RZ, RZ, -R4 ;  /* 0x000000ffff057224 */ /* 0x000fc800078e0a04 */
[----:B------:R-:W-:Y:S01]  /*121e0*/  IMAD R0, R6, R5, R0 ;  /* 0x0000000506007224 */ /* 0x000fe200078e0200 */
[----:B------:R-:W-:Y:S02]  /*121f0*/  SHF.R.S32.HI R6, RZ, 0x1f, R30 ;  /* 0x0000001fff067819 */ /* 0x000fe4000001141e */
[----:B------:R-:W-:-:S03]  /*12200*/  @!P0 SHF.R.S32.HI R5, RZ, 0x1f, R4 ;  /* 0x0000001fff058819 */ /* 0x000fc60000011404 */
[----:B------:R0:W-:Y:S02]  /*12210*/  STL [R1+0xc], R6 ;  /* 0x00000c0601007387 */ /* 0x0001e40000100800 */
[-C--:B0-----:R-:W-:Y:S02]  /*12220*/  @!P0 IMAD R6, R6, R2.reuse, RZ ;  /* 0x0000000206068224 */ /* 0x081fe400078e02ff */
[----:B------:R-:W-:-:S04]  /*12230*/  @!P0 IMAD.WIDE.U32 R4, R30, R2, R4 ;  /* 0x000000021e048225 */ /* 0x000fc800078e0004 */
[----:B------:R-:W-:Y:S02]  /*12240*/  @!P0 IMAD R6, R30, R3, R6 ;  /* 0x000000031e068224 */ /* 0x000fe400078e0206 */
[----:B------:R-:W0:Y:S02]  /*12250*/  @!P0 LDC.64 R2, c[0x0][0x418] ;  /* 0x00010600ff028b82 */ /* 0x000e240000000a00 */
[----:B------:R-:W-:Y:S01]  /*12260*/  @!P0 IMAD.IADD R6, R5, 0x1, R6 ;  /* 0x0000000105068824 */ /* 0x000fe200078e0206 */
[----:B------:R-:W-:Y:S02]  /*12270*/  ISETP.GE.AND P2, PT, R37, UR4, PT ;  /* 0x0000000425007c0c */ /* 0x000fe4000bf46270 */
[----:B0-----:R-:W-:-:S04]  /*12280*/  @!P0 LEA R2, P1, R4, R2, 0x2 ;  /* 0x0000000204028211 */ /* 0x001fc800078210ff */
[----:B------:R-:W-:Y:S01]  /*12290*/  @!P0 LEA.HI.X R3, R4, R3, R6, 0x2, P1 ;  /* 0x0000000304038211 */ /* 0x000fe200008f1406 */
[----:B------:R-:W-:-:S06]  /*122a0*/  IMAD.MOV.U32 R4, RZ, RZ, RZ ;  /* 0x000000ffff047224 */ /* 0x000fcc00078e00ff */
[----:B------:R0:W5:Y:S01]  /*122b0*/  @!P0 LDG.E R4, desc[UR36][R2.64] ;  /* 0x0000002402048981 */ /* 0x000162000c1e1900 */
[----:B------:R-:W-:Y:S02]  /*122c0*/  ISETP.GE.AND P0, PT, R32, UR4, PT ;  /* 0x0000000420007c0c */ /* 0x000fe4000bf06270 */
[----:B------:R-:W-:Y:S01]  /*122d0*/  ISETP.GE.AND P1, PT, R36, UR4, PT ;  /* 0x0000000424007c0c */ /* 0x000fe2000bf26270 */
[----:B0-----:R-:W-:-:S10]  /*122e0*/  IMAD.U32 R2, RZ, RZ, UR38 ;  /* 0x00000026ff027e24 */ /* 0x001fd4000f8e00ff */
[----:B------:R-:W-:Y:S02]  /*122f0*/  @P0 LOP3.LUT R23, R23, 0x10, RZ, 0xfc, !PT ;  /* 0x0000001017170812 */ /* 0x000fe400078efcff */
[----:B------:R-:W-:Y:S02]  /*12300*/  ISETP.GE.AND P0, PT, R34, UR4, PT ;  /* 0x0000000422007c0c */ /* 0x000fe4000bf06270 */
[----:B------:R-:W-:-:S04]  /*12310*/  LOP3.LUT R23, R23, 0xfffffff7, RZ, 0xc0, !PT ;  /* 0xfffffff717177812 */ /* 0x000fc800078ec0ff */
[----:B------:R-:W-:-:S04]  /*12320*/  @P2 LOP3.LUT R23, R23, 0x8, RZ, 0xfc, !PT ;  /* 0x0000000817172812 */ /* 0x000fc800078efcff */
[----:B------:R-:W-:-:S04]  /*12330*/  LOP3.LUT R23, R23, 0xfffffffb, RZ, 0xc0, !PT ;  /* 0xfffffffb17177812 */ /* 0x000fc800078ec0ff */
[----:B------:R-:W-:-:S04]  /*12340*/  @P1 LOP3.LUT R23, R23, 0x4, RZ, 0xfc, !PT ;  /* 0x0000000417171812 */ /* 0x000fc800078efcff */
[----:B------:R-:W-:-:S04]  /*12350*/  LOP3.LUT R23, R23, 0xfffffffd, RZ, 0xc0, !PT ;  /* 0xfffffffd17177812 */ /* 0x000fc800078ec0ff */
[----:B------:R-:W-:Y:S01]  /*12360*/  @P0 LOP3.LUT R23, R23, 0x2, RZ, 0xfc, !PT ;  /* 0x0000000217170812 */ /* 0x000fe200078efcff */
[----:B------:R-:W-:Y:S06]  /*12370*/  BRA.DIV UR5, `(.L_x_249) ;  /* 0x00000042051c7947 */ /* 0x000fec000b800000 */
.L_x_317:
[----:B------:R-:W-:Y:S02]  /*12380*/  ISETP.NE.AND P0, PT, R2, 0x3, PT ;  /* 0x000000030200780c */ /* 0x000fe40003f05270 */
[----:B------:R-:W-:Y:S02]  /*12390*/  ISETP.GT.U32.AND P1, PT, R20, 0x4f, PT ;  /* 0x0000004f1400780c */ /* 0x000fe40003f24070 */
[----:B------:R-:W-:-:S09]  /*123a0*/  LOP3.LUT R23, R23, 0xffffffdf, RZ, 0xc0, !PT ;  /* 0xffffffdf17177812 */ /* 0x000fd200078ec0ff */
[----:B------:R-:W-:-:S04]  /*123b0*/  @P0 LOP3.LUT R23, R23, 0x20, RZ, 0xfc, !PT ;  /* 0x0000002017170812 */ /* 0x000fc800078efcff */
[----:B------:R-:W-:-:S04]  /*123c0*/  LOP3.LUT R23, R23, 0xfffffffe, RZ, 0xc0, !PT ;  /* 0xfffffffe17177812 */ /* 0x000fc800078ec0ff */
[----:B------:R-:W-:Y:S01]  /*123d0*/  @P1 LOP3.LUT R23, R23, 0x1, RZ, 0xfc, !PT ;  /* 0x0000000117171812 */ /* 0x000fe200078efcff */
[----:B------:R-:W-:Y:S06]  /*123e0*/  @!P0 BRA `(.L_x_250) ;  /* 0x0000000000048947 */ /* 0x000fec0003800000 */
[----:B------:R-:W-:Y:S01]  /*123f0*/  BPT.TRAP 0x1 ;  /* 0x000000040000795c */ /* 0x000fe20000300000 */
.L_x_250:
[----:B------:R-:W-:Y:S01]  /*12400*/  SHF.R.S32.HI R6, RZ, 0x1f, R0 ;  /* 0x0000001fff067819 */ /* 0x000fe20000011400 */
[----:B------:R-:W-:Y:S01]  /*12410*/  ULDC.64 UR4, c[0x0][0x328] ;  /* 0x0000ca0000047ab9 */ /* 0x000fe20000000a00 */
[----:B-----5:R-:W-:Y:S01]  /*12420*/  SHF.R.S32.HI R7, RZ, 0x1f, R4 ;  /* 0x0000001fff077819 */ /* 0x020fe20000011404 */
[----:B------:R-:W-:Y:S01]  /*12430*/  IMAD.WIDE.U32 R2, R0, UR4, RZ ;  /* 0x0000000400027c25 */ /* 0x000fe2000f8e00ff */
[----:B------:R-:W-:Y:S01]  /*12440*/  ULDC.64 UR6, c[0x0][0x318] ;  /* 0x0000c60000067ab9 */ /* 0x000fe20000000a00 */
[----:B------:R-:W-:Y:S02]  /*12450*/  BSSY B0, `(.L_x_251) ;  /* 0x0000012000007945 */ /* 0x000fe40003800000 */
[----:B------:R-:W-:-:S04]  /*12460*/  IMAD R5, R6, UR4, RZ ;  /* 0x0000000406057c24 */ /* 0x000fc8000f8e02ff */
        /* <DEDUP_REMOVED lines=8> */
[----:B------:R-:W-:Y:S01]  /*124f0*/  LEA R5, R27, R22, 0x3 ;  /* 0x000000161b057211 */ /* 0x000fe200078e18ff */
[----:B------:R-:W-:-:S04]  /*12500*/  IMAD.WIDE.U32 R2, R25, UR4, R2 ;  /* 0x0000000419027c25 */ /* 0x000fc8000f8e0002 */
[----:B------:R-:W-:Y:S01]  /*12510*/  IMAD R24, R25, UR5, R3 ;  /* 0x0000000519187c24 */ /* 0x000fe2000f8e0203 */
[----:B------:R-:W-:-:S04]  /*12520*/  LEA R18, P0, R2, UR6, 0x1 ;  /* 0x0000000602127c11 */ /* 0x000fc8000f8008ff */
[----:B------:R-:W-:Y:S02]  /*12530*/  LEA.HI.X R24, R2, UR7, R24, 0x1, P0 ;  /* 0x0000000702187c11 */ /* 0x000fe400080f0c18 */
[----:B------:R-:W-:-:S06]  /*12540*/  SHF.L.U32 R2, R28, 0x1f, RZ ;  /* 0x0000001f1c027819 */ /* 0x000fcc00000006ff */
[----:B------:R-:W0:Y:S02]  /*12550*/  SYNCS.PHASECHK.TRANS64.TRYWAIT P0, [R5+URZ+0x38840], R2 ;  /* 0x03884002050075a7 */ /* 0x000e24000800017f */
[----:B0-----:R-:W-:Y:S05]  /*12560*/  @!P0 BRA `(.L_x_252) ;  /* 0x0000003c00d48947 */ /* 0x001fea0003800000 */
.L_x_318:
[----:B------:R-:W-:Y:S05]  /*12570*/  BSYNC B0 ;  /* 0x0000000000007941 */ /* 0x000fea0003800000 */
.L_x_251:
[----:B------:R-:W2:Y:S01]  /*12580*/  LDL R9, [R1] ;  /* 0x0000000001097983 */ /* 0x000ea20000100800 */
[----:B------:R-:W-:Y:S01]  /*12590*/  ULDC.64 UR4, c[0x0][0x300] ;  /* 0x0000c00000047ab9 */ /* 0x000fe20000000a00 */
[----:B------:R-:W-:Y:S01]  /*125a0*/  ULDC.64 UR6, c[0x0][0x2e8] ;  /* 0x0000ba0000067ab9 */ /* 0x000fe20000000a00 */
[----:B------:R-:W-:Y:S01]  /*125b0*/  IMAD R6, R6, UR4, RZ ;  /* 0x0000000406067c24 */ /* 0x000fe2000f8e02ff */
[----:B------:R-:W1:Y:S01]  /*125c0*/  S2R R8, SR_TID.X ;  /* 0x0000000000087919 */ /* 0x000e620000002100 */
[----:B0-----:R-:W-:-:S04]  /*125d0*/  IMAD.WIDE.U32 R2, R0, UR4, RZ ;  /* 0x0000000400027c25 */ /* 0x001fc8000f8e00ff */
[----:B------:R-:W-:Y:S01]  /*125e0*/  IMAD R6, R0, UR5, R6 ;  /* 0x0000000500067c24 */ /* 0x000fe2000f8e0206 */
[----:B------:R-:W-:Y:S02]  /*125f0*/  ULDC.64 UR4, c[0x0][0x310] ;  /* 0x0000c40000047ab9 */ /* 0x000fe40000000a00 */
[----:B------:R-:W-:Y:S02]  /*12600*/  IMAD R7, R7, UR4, RZ ;  /* 0x0000000407077c24 */ /* 0x000fe4000f8e02ff */
[----:B------:R-:W-:Y:S02]  /*12610*/  IMAD.IADD R3, R3, 0x1, R6 ;  /* 0x0000000103037824 */ /* 0x000fe400078e0206 */
[C---:B------:R-:W-:Y:S02]  /*12620*/  IMAD R7, R4.reuse, UR5, R7 ;  /* 0x0000000504077c24 */ /* 0x040fe4000f8e0207 */
[----:B------:R-:W-:Y:S01]  /*12630*/  IMAD.WIDE.U32 R2, R4, UR4, R2 ;  /* 0x0000000404027c25 */ /* 0x000fe2000f8e0002 */
[----:B------:R-:W-:-:S03]  /*12640*/  ULDC.64 UR4, c[0x0][0x308] ;  /* 0x0000c20000047ab9 */ /* 0x000fc60000000a00 */
[----:B------:R-:W-:Y:S02]  /*12650*/  IMAD.IADD R3, R3, 0x1, R7 ;  /* 0x0000000103037824 */ /* 0x000fe400078e0207 */
[----:B------:R-:W-:Y:S02]  /*12660*/  IMAD R7, R27, 0x5000, R31 ;  /* 0x000050001b077824 */ /* 0x000fe400078e021f */
[----:B------:R-:W-:Y:S01]  /*12670*/  IMAD.WIDE.U32 R2, R25, UR4, R2 ;  /* 0x0000000419027c25 */ /* 0x000fe2000f8e0002 */
[----:B------:R-:W-:-:S03]  /*12680*/  UMOV UR4, 0xffffffff ;  /* 0xffffffff00047882 */ /* 0x000fc60000000000 */
[----:B------:R-:W-:Y:S01]  /*12690*/  IMAD R6, R25, UR5, R3 ;  /* 0x0000000519067c24 */ /* 0x000fe2000f8e0203 */
[----:B------:R-:W-:-:S04]  /*126a0*/  LEA R0, P0, R2, UR6, 0x1 ;  /* 0x0000000602007c11 */ /* 0x000fc8000f8008ff */
[----:B------:R-:W-:Y:S02]  /*126b0*/  LEA.HI.X R6, R2, UR7, R6, 0x1, P0 ;  /* 0x0000000702067c11 */ /* 0x000fe400080f0c06 */
[----:B-1----:R-:W-:-:S04]  /*126c0*/  LOP3.LUT R8, R8, 0x7f, RZ, 0xc0, !PT ;  /* 0x0000007f08087812 */ /* 0x002fc800078ec0ff */
[----:B------:R-:W-:Y:S01]  /*126d0*/  SHF.R.U32.HI R8, RZ, 0x3, R8 ;  /* 0x00000003ff087819 */ /* 0x000fe20000011608 */
[----:B--2---:R-:W-:-:S04]  /*126e0*/  IMAD R4, R26, -0x50, R9 ;  /* 0xffffffb01a047824 */ /* 0x004fc800078e0209 */
[----:B------:R-:W-:-:S05]  /*126f0*/  IMAD.IADD R4, R4, 0x1, -R8 ;  /* 0x0000000104047824 */ /* 0x000fca00078e0a08 */
[----:B------:R-:W-:Y:S01]  /*12700*/  ISETP.GE.AND P0, PT, R4, 0x1, PT ;  /* 0x000000010400780c */ /* 0x000fe20003f06270 */
[----:B------:R-:W-:-:S12]  /*12710*/  BRA.DIV UR4, `(.L_x_253) ;  /* 0x0000003e047c7947 */ /* 0x000fd8000b800000 */
[----:B------:R-:W0:Y:S01]  /*12720*/  SHFL.IDX PT, R3, R0, RZ, 0x181f ;  /* 0x00181fff00037589 */ /* 0x000e2200000e0000 */
[----:B------:R-:W-:Y:S01]  /*12730*/  LOP3.LUT P5, RZ, R23, 0x10, RZ, 0xc0, !PT ;  /* 0x0000001017ff7812 */ /* 0x000fe200078ac0ff */
[----:B------:R-:W-:Y:S01]  /*12740*/  @P0 IMAD R9, R7, 0x2, R22 ;  /* 0x0000000207090824 */ /* 0x000fe200078e0216 */
[C---:B------:R-:W-:Y:S01]  /*12750*/  LOP3.LUT P4, RZ, R23.reuse, 0x8, RZ, 0xc0, !PT ;  /* 0x0000000817ff7812 */ /* 0x040fe2000788c0ff */
[----:B------:R-:W1:Y:S01]  /*12760*/  SHFL.IDX PT, R2, R6, RZ, 0x181f ;  /* 0x00181fff06027589 */ /* 0x000e6200000e0000 */
[C---:B------:R-:W-:Y:S02]  /*12770*/  LOP3.LUT P3, RZ, R23.reuse, 0x4, RZ, 0xc0, !PT ;  /* 0x0000000417ff7812 */ /* 0x040fe4000786c0ff */
[----:B------:R-:W-:Y:S01]  /*12780*/  LOP3.LUT P2, RZ, R23, 0x2, RZ, 0xc0, !PT ;  /* 0x0000000217ff7812 */ /* 0x000fe2000784c0ff */
[----:B------:R-:W-:Y:S01]  /*12790*/  SHFL.IDX PT, R8, R6, 0x1, 0x181f ;  /* 0x00381f0006087f89 */ /* 0x000fe200000e0000 */
[----:B0-----:R-:W-:-:S05]  /*127a0*/  @P0 LEA R3, P1, R32, R3, 0x1 ;  /* 0x0000000320030211 */ /* 0x001fca00078208ff */
[----:B-1----:R-:W-:-:S05]  /*127b0*/  @P0 IMAD.X R2, RZ, RZ, R2, P1 ;  /* 0x000000ffff020224 */ /* 0x002fca00008e0602 */
[----:B------:R-:W-:-:S04]  /*127c0*/  @P0 LOP3.LUT R3, R3, R2, RZ, 0x3c, !PT ;  /* 0x0000000203030212 */ /* 0x000fc800078e3cff */
[----:B------:R-:W-:-:S04]  /*127d0*/  @P0 LOP3.LUT R2, R3, R2, RZ, 0x3c, !PT ;  /* 0x0000000203020212 */ /* 0x000fc800078e3cff */
[----:B------:R-:W-:-:S05]  /*127e0*/  @P0 LOP3.LUT R3, R3, R2, RZ, 0x3c, !PT ;  /* 0x0000000203030212 */ /* 0x000fca00078e3cff */
[----:B------:R-:W-:Y:S04]  /*127f0*/  @P0 LDGSTS.E.BYPASS.LTC128B.128 [R9+0x24400], desc[UR36][R2.64], !P5 ;  /* 0x2440000002090fae */ /* 0x000fe8000e901d64 */
[----:B------:R-:W-:Y:S04]  /*12800*/  @P0 LDGSTS.E.BYPASS.LTC128B.128 [R9+0x26c00], desc[UR36][R2.64+0x80], !P4 ;  /* 0x26c0008002090fae */ /* 0x000fe8000e101d64 */
[----:B------:R-:W-:Y:S04]  /*12810*/  @P0 LDGSTS.E.BYPASS.LTC128B.128 [R9+0x29400], desc[UR36][R2.64+0x100], !P3 ;  /* 0x2940010002090fae */ /* 0x000fe8000d901d64 */
[----:B------:R0:W-:Y:S01]  /*12820*/  @P0 LDGSTS.E.BYPASS.LTC128B.128 [R9+0x2bc00], desc[UR36][R2.64+0x180], !P2 ;  /* 0x2bc0018002090fae */ /* 0x0001e2000d101d64 */
[----:B------:R-:W-:-:S03]  /*12830*/  ISETP.GE.AND P0, PT, R4, 0x11, PT ;  /* 0x000000110400780c */ /* 0x000fc60003f06270 */
[----:B0-----:R-:W0:Y:S10]  /*12840*/  SHFL.IDX PT, R2, R0, 0x1, 0x181f ;  /* 0x00381f0000027f89 */ /* 0x001e3400000e0000 */
[----:B------:R-:W-:Y:S01]  /*12850*/  @P0 IMAD R21, R7, 0x2, R22 ;  /* 0x0000000207150824 */ /* 0x000fe200078e0216 */
[----:B0-----:R-:W-:-:S05]  /*12860*/  @P0 LEA R2, P1, R32, R2, 0x1 ;  /* 0x0000000220020211 */ /* 0x001fca00078208ff */
[----:B------:R-:W-:Y:S02]  /*12870*/  @P0 IMAD.X R3, RZ, RZ, R8, P1 ;  /* 0x000000ffff030224 */ /* 0x000fe400008e0608 */
[----:B------:R-:W-:Y:S04]  /*12880*/  SHFL.IDX PT, R8, R6, 0x2, 0x181f ;  /* 0x00581f0006087f89 */ /* 0x000fe800000e0000 */
        /* <DEDUP_REMOVED lines=17> */
[----:B------:R-:W1:Y:S01]  /*129a0*/  SHFL.IDX PT, R0, R0, 0x4, 0x181f ;  /* 0x00981f0000007f89 */ /* 0x000e6200000e0000 */
[----:B0-----:R-:W-:-:S05]  /*129b0*/  @P0 LEA R2, P1, R32, R2, 0x1 ;  /* 0x0000000220020211 */ /* 0x001fca00078208ff */
[----:B------:R-:W-:Y:S02]  /*129c0*/  @P0 IMAD.X R3, RZ, RZ, R8, P1 ;  /* 0x000000ffff030224 */ /* 0x000fe400008e0608 */
[----:B------:R0:W2:Y:S04]  /*129d0*/  SHFL.IDX PT, R8, R6, 0x4, 0x181f ;  /* 0x00981f0006087f89 */ /* 0x0000a800000e0000 */
[----:B------:R0:W-:Y:S04]  /*129e0*/  @P0 LDGSTS.E.BYPASS.LTC128B.128 [R21+0x25c00], desc[UR36][R2.64], !P5 ;  /* 0x25c0000002150fae */ /* 0x0001e8000e901d64 */
[----:B------:R0:W-:Y:S04]  /*129f0*/  @P0 LDGSTS.E.BYPASS.LTC128B.128 [R21+0x28400], desc[UR36][R2.64+0x80], !P4 ;  /* 0x2840008002150fae */ /* 0x0001e8000e101d64 */
[----:B------:R0:W-:Y:S04]  /*12a00*/  @P0 LDGSTS.E.BYPASS.LTC128B.128 [R21+0x2ac00], desc[UR36][R2.64+0x100], !P3 ;  /* 0x2ac0010002150fae */ /* 0x0001e8000d901d64 */
[----:B-1----:R0:W-:Y:S02]  /*12a10*/  @P0 LDGSTS.E.BYPASS.LTC128B.128 [R21+0x2d400], desc[UR36][R2.64+0x180], !P2 ;  /* 0x2d40018002150fae */ /* 0x0021e4000d101d64 */
.L_x_330:
[----:B------:R-:W-:Y:S01]  /*12a20*/  ISETP.GE.AND P0, PT, R4, 0x41, PT ;  /* 0x000000410400780c */ /* 0x000fe20003f06270 */
[----:B------:R-:W-:-:S12]  /*12a30*/  BSSY B0, `(.L_x_254) ;  /* 0x0000010000007945 */ /* 0x000fd80003800000 */
[----:B------:R-:W-:Y:S05]  /*12a40*/  @!P0 BRA `(.L_x_255) ;  /* 0x0000000000388947 */ /* 0x000fea0003800000 */
[----:B------:R-:W-:Y:S01]  /*12a50*/  LOP3.LUT P4, RZ, R23, 0x10, RZ, 0xc0, !PT ;  /* 0x0000001017ff7812 */ /* 0x000fe2000788c0ff */
[----:B------:R-:W-:Y:S01]  /*12a60*/  IMAD R7, R7, 0x2, R22 ;  /* 0x0000000207077824 */ /* 0x000fe200078e0216 */
[C---:B------:R-:W-:Y:S02]  /*12a70*/  LOP3.LUT P3, RZ, R23.reuse, 0x8, RZ, 0xc0, !PT ;  /* 0x0000000817ff7812 */ /* 0x040fe4000786c0ff */
[C---:B------:R-:W-:Y:S02]  /*12a80*/  LOP3.LUT P2, RZ, R23.reuse, 0x4, RZ, 0xc0, !PT ;  /* 0x0000000417ff7812 */ /* 0x040fe4000784c0ff */
[----:B------:R-:W-:Y:S02]  /*12a90*/  LOP3.LUT P1, RZ, R23, 0x2, RZ, 0xc0, !PT ;  /* 0x0000000217ff7812 */ /* 0x000fe4000782c0ff */
[----:B0-----:R-:W-:-:S05]  /*12aa0*/  LEA R2, P0, R32, R0, 0x1 ;  /* 0x0000000020027211 */ /* 0x001fca00078008ff */
[----:B--2---:R-:W-:-:S05]  /*12ab0*/  IMAD.X R3, RZ, RZ, R8, P0 ;  /* 0x000000ffff037224 */ /* 0x004fca00000e0608 */
[----:B------:R-:W-:Y:S01]  /*12ac0*/  @!PT LDS RZ, [RZ] ;  /* 0x00000000fffff984 */ /* 0x000fe20000000800 */
[----:B------:R-:W-:Y:S01]  /*12ad0*/  @!PT LDS RZ, [RZ] ;  /* 0x00000000fffff984 */ /* 0x000fe20000000800 */
[----:B------:R-:W-:Y:S01]  /*12ae0*/  @!PT LDS RZ, [RZ] ;  /* 0x00000000fffff984 */ /* 0x000fe20000000800 */
[----:B------:R1:W-:Y:S04]  /*12af0*/  LDGSTS.E.BYPASS.LTC128B.128 [R7+0x26400], desc[UR36][R2.64], !P4 ;  /* 0x2640000002077fae */ /* 0x0003e8000e101d64 */
[----:B------:R1:W-:Y:S04]  /*12b00*/  LDGSTS.E.BYPASS.LTC128B.128 [R7+0x28c00], desc[UR36][R2.64+0x80], !P3 ;  /* 0x28c0008002077fae */ /* 0x0003e8000d901d64 */
[----:B------:R1:W-:Y:S04]  /*12b10*/  LDGSTS.E.BYPASS.LTC128B.128 [R7+0x2b400], desc[UR36][R2.64+0x100], !P2 ;  /* 0x2b40010002077fae */ /* 0x0003e8000d101d64 */
[----:B------:R1:W-:Y:S02]  /*12b20*/  LDGSTS.E.BYPASS.LTC128B.128 [R7+0x2dc00], desc[UR36][R2.64+0x180], !P1 ;  /* 0x2dc0018002077fae */ /* 0x0003e4000c901d64 */
.L_x_255:
[----:B------:R-:W-:Y:S05]  /*12b30*/  BSYNC B0 ;  /* 0x0000000000007941 */ /* 0x000fea0003800000 */
.L_x_254:
[----:B------:R-:W-:Y:S01]  /*12b40*/  NOP ;  /* 0x0000000000007918 */ /* 0x000fe20000000000 */
[----:B------:R-:W-:-:S13]  /*12b50*/  PLOP3.LUT P0, PT, PT, PT, PT, 0x80, 0x0 ;  /* 0x000000000000781c */ /* 0x000fda0003f0f070 */
.L_x_256:
        /* <DEDUP_REMOVED lines=10> */
.L_x_257:
[----:B------:R3:W5:Y:S01]  /*12c00*/  LDL.LU R0, [R1+0x10] ;  /* 0x0000100001007983 */ /* 0x0007620000300800 */
[----:B------:R-:W-:Y:S01]  /*12c10*/  LOP3.LUT P0, RZ, R23, 0x80, RZ, 0xc0, !PT ;  /* 0x0000008017ff7812 */ /* 0x000fe2000780c0ff */
[----:B------:R3:W-:-:S12]  /*12c20*/  SYNCS.ARRIVE.TRANS64.A1T0 RZ, [R5+URZ+0x38830], RZ ;  /* 0x038830ff05ff79a7 */ /* 0x0007d8000810003f */
[----:B------:R-:W-:Y:S05]  /*12c30*/  WARPSYNC.ALL ;  /* 0x0000000000007948 */ /* 0x000fea0003800000 */
[----:B------:R-:W-:Y:S01]  /*12c40*/  ULDC.64 UR4, c[0x0][0x298] ;  /* 0x0000a60000047ab9 */ /* 0x000fe20000000a00 */
[----:B01----:R-:W-:Y:S01]  /*12c50*/  VIADD R2, R22, 0x14400 ;  /* 0x0001440016027836 */ /* 0x003fe20000000000 */
[----:B------:R-:W-:Y:S01]  /*12c60*/  SEL R29, R29, RZ, !P0 ;  /* 0x000000ff1d1d7207 */ /* 0x000fe20004000000 */
[----:B------:R-:W-:Y:S01]  /*12c70*/  IMAD.WIDE.U32 R6, R35, UR4, RZ ;  /* 0x0000000423067c25 */ /* 0x000fe2000f8e00ff */
[----:B------:R-:W-:Y:S01]  /*12c80*/  BSSY B6, `(.L_x_258) ;  /* 0x000001b000067945 */ /* 0x000fe20003800000 */
[----:B------:R-:W-:Y:S01]  /*12c90*/  BAR.SYNC.DEFER_BLOCKING 0x8, 0x180 ;  /* 0x0206000000007b1d */ /* 0x000fe20000010000 */
[----:B-----5:R-:W-:-:S02]  /*12ca0*/  SEL R0, R0, RZ, !P0 ;  /* 0x000000ff00007207 */ /* 0x020fc40004000000 */
[----:B------:R-:W-:-:S03]  /*12cb0*/  LOP3.LUT P0, RZ, R2, 0x3ff, RZ, 0xc0, !PT ;  /* 0x000003ff02ff7812 */ /* 0x000fc6000780c0ff */
[----:B------:R0:W-:Y:S04]  /*12cc0*/  STL [R1+0x10], R0 ;  /* 0x0000100001007387 */ /* 0x0001e80000100800 */
[----:B------:R1:W-:Y:S01]  /*12cd0*/  STL.64 [R1+0x18], R6 ;  /* 0x0000180601007387 */ /* 0x0003e20000100a00 */
[----:B0-----:R-:W-:-:S05]  /*12ce0*/  SHF.R.S32.HI R0, RZ, 0x1f, R35 ;  /* 0x0000001fff007819 */ /* 0x001fca0000011423 */
[----:B------:R-:W-:-:S04]  /*12cf0*/  IMAD R0, R0, UR4, RZ ;  /* 0x0000000400007c24 */ /* 0x000fc8000f8e02ff */
[----:B------:R-:W-:-:S04]  /*12d00*/  IMAD R0, R35, UR5, R0 ;  /* 0x0000000523007c24 */ /* 0x000fc8000f8e0200 */
[----:B------:R-:W-:Y:S01]  /*12d10*/  IMAD.IADD R35, R7, 0x1, R0 ;  /* 0x0000000107237824 */ /* 0x000fe200078e0200 */
[----:B-1----:R-:W-:Y:S06]  /*12d20*/  @!P0 BRA `(.L_x_259) ;  /* 0x0000000000408947 */ /* 0x002fec0003800000 */
[----:B------:R-:W-:Y:S01]  /*12d30*/  MOV R2, 0x0 ;  /* 0x0000000000027802 */ /* 0x000fe20000000f00 */
[----:B------:R-:W-:Y:S01]  /*12d40*/  ULDC.64 UR6, c[0x4][0x138] ;  /* 0x01004e0000067ab9 */ /* 0x000fe20000000a00 */
[----:B------:R-:W-:Y:S01]  /*12d50*/  ULDC.64 UR8, c[0x4][0x140] ;  /* 0x0100500000087ab9 */ /* 0x000fe20000000a00 */
[----:B------:R-:W-:Y:S01]  /*12d60*/  ULDC.64 UR4, c[0x4][0xb0] ;  /* 0x01002c0000047ab9 */ /* 0x000fe20000000a00 */
[----:B------:R-:W-:Y:S01]  /*12d70*/  MOV R4, UR6 ;  /* 0x0000000600047c02 */ /* 0x000fe20008000f00 */
[----:B---3--:R-:W-:Y:S01]  /*12d80*/  IMAD.U32 R5, RZ, RZ, UR7 ;  /* 0x00000007ff057e24 */ /* 0x008fe2000f8e00ff */
[----:B------:R-:W0:Y:S01]  /*12d90*/  LDC.64 R2, c[0x4][R2] ;  /* 0x0100000002027b82 */ /* 0x000e220000000a00 */
[----:B------:R-:W-:Y:S02]  /*12da0*/  IMAD.U32 R6, RZ, RZ, UR8 ;  /* 0x00000008ff067e24 */ /* 0x000fe4000f8e00ff */
[----:B------:R-:W-:Y:S02]  /*12db0*/  IMAD.U32 R7, RZ, RZ, UR9 ;  /* 0x00000009ff077e24 */ /* 0x000fe4000f8e00ff */
[----:B------:R-:W-:-:S02]  /*12dc0*/  IMAD.U32 R10, RZ, RZ, UR4 ;  /* 0x00000004ff0a7e24 */ /* 0x000fc4000f8e00ff */
[----:B------:R-:W-:Y:S02]  /*12dd0*/  IMAD.U32 R11, RZ, RZ, UR5 ;  /* 0x00000005ff0b7e24 */ /* 0x000fe4000f8e00ff */
[----:B--2---:R-:W-:Y:S02]  /*12de0*/  IMAD.MOV.U32 R8, RZ, RZ, 0x70 ;  /* 0x00000070ff087424 */ /* 0x004fe400078e00ff */
[----:B------:R-:W-:Y:S02]  /*12df0*/  IMAD.MOV.U32 R12, RZ, RZ, 0x1 ;  /* 0x00000001ff0c7424 */ /* 0x000fe400078e00ff */
[----:B------:R-:W-:-:S07]  /*12e00*/  IMAD.MOV.U32 R13, RZ, RZ, RZ ;  /* 0x000000ffff0d7224 */ /* 0x000fce00078e00ff */
[----:B------:R-:W-:-:S07]  /*12e10*/  LEPC R20, `(.L_x_259) ;  /* 0x000000001014794e */ /* 0x000fce0000000000 */
[----:B0-----:R-:W-:Y:S05]  /*12e20*/  CALL.ABS.NOINC R2 ;  /* 0x0000000002007343 */ /* 0x001fea0003c00000 */
.L_x_259:
[----:B------:R-:W-:Y:S05]  /*12e30*/  BSYNC B6 ;  /* 0x0000000000067941 */ /* 0x000fea0003800000 */
.L_x_258:
[----:B------:R-:W4:Y:S01]  /*12e40*/  LDL.LU R20, [R1+0x10] ;  /* 0x0000100001147983 */ /* 0x000f220000300800 */
[----:B------:R-:W-:Y:S01]  /*12e50*/  ULDC.64 UR4, c[0x0][0x2d8] ;  /* 0x0000b60000047ab9 */ /* 0x000fe20000000a00 */
[----:B------:R-:W0:Y:S02]  /*12e60*/  LDC R6, c[0x0][0x448] ;  /* 0x00011200ff067b82 */ /* 0x000e240000000800 */
[----:B------:R-:W2:Y:S04]  /*12e70*/  LDL.LU.64 R2, [R1+0x18] ;  /* 0x0000180001027983 */ /* 0x000ea80000300a00 */
[----:B------:R1:W5:Y:S01]  /*12e80*/  LDL R10, [R1+0x20] ;  /* 0x00002000010a7983 */ /* 0x0003620000100800 */
[----:B0-----:R-:W-:-:S13]  /*12e90*/  ISETP.NE.AND P0, PT, R6, 0x1, PT ;  /* 0x000000010600780c */ /* 0x001fda0003f05270 */
[----:B---3--:R-:W0:Y:S08]  /*12ea0*/  @P0 LDC R5, c[0x0][0x44c] ;  /* 0x00011300ff050b82 */ /* 0x008e300000000800 */
[----:B------:R-:W3:Y:S01]  /*12eb0*/  @P0 LDC R4, c[0x0][0x450] ;  /* 0x00011400ff040b82 */ /* 0x000ee20000000800 */
[----:B--2---:R-:W-:Y:S02]  /*12ec0*/  IMAD.MOV.U32 R3, RZ, RZ, R35 ;  /* 0x000000ffff037224 */ /* 0x004fe400078e0023 */
[----:B------:R-:W-:-:S04]  /*12ed0*/  IMAD.WIDE.U32 R2, R25, UR4, R2 ;  /* 0x0000000419027c25 */ /* 0x000fc8000f8e0002 */
[----:B------:R-:W-:Y:S01]  /*12ee0*/  IMAD R3, R25, UR5, R3 ;  /* 0x0000000519037c24 */ /* 0x000fe2000f8e0203 */
[----:B------:R-:W-:Y:S02]  /*12ef0*/  ULDC.64 UR4, c[0x0][0x2e0] ;  /* 0x0000b80000047ab9 */ /* 0x000fe40000000a00 */
[----:B----4-:R-:W-:Y:S02]  /*12f00*/  IMAD R0, R20, UR4, RZ ;  /* 0x0000000414007c24 */ /* 0x010fe4000f8e02ff */
[----:B------:R-:W2:Y:S01]  /*12f10*/  S2R R20, SR_TID.X ;  /* 0x0000000000147919 */ /* 0x000ea20000002100 */
[----:B------:R-:W-:-:S04]  /*12f20*/  IMAD.WIDE.U32 R2, R29, UR4, R2 ;  /* 0x000000041d027c25 */ /* 0x000fc8000f8e0002 */
[----:B------:R-:W-:Y:S01]  /*12f30*/  IMAD R0, R29, UR5, R0 ;  /* 0x000000051d007c24 */ /* 0x000fe2000f8e0200 */
[----:B------:R-:W-:-:S03]  /*12f40*/  ULDC.64 UR4, c[0x0][0x2d0] ;  /* 0x0000b40000047ab9 */ /* 0x000fc60000000a00 */
[----:B------:R-:W-:Y:S02]  /*12f50*/  IMAD.IADD R3, R3, 0x1, R0 ;  /* 0x0000000103037824 */ /* 0x000fe400078e0200 */
[----:B------:R-:W-:Y:S01]  /*12f60*/  IMAD.SHL.U32 R0, R17, 0x80, RZ ;  /* 0x0000008011007824 */ /* 0x000fe200078e00ff */
[----:B--2---:R-:W-:-:S04]  /*12f70*/  LOP3.LUT R20, R20, 0x7f, RZ, 0xc0, !PT ;  /* 0x0000007f14147812 */ /* 0x004fc800078ec0ff */
[----:B------:R-:W-:Y:S02]  /*12f80*/  SHF.R.U32.HI R21, RZ, 0x3, R20 ;  /* 0x00000003ff157819 */ /* 0x000fe40000011614 */
[----:B------:R-:W2:Y:S02]  /*12f90*/  S2R R20, SR_TID.X ;  /* 0x0000000000147919 */ /* 0x000ea40000002100 */
[----:B--2---:R-:W-:-:S05]  /*12fa0*/  IMAD.SHL.U32 R20, R20, 0x10, RZ ;  /* 0x0000001014147824 */ /* 0x004fca00078e00ff */
[----:B------:R-:W-:-:S04]  /*12fb0*/  LOP3.LUT R20, R21, 0x70, R20, 0xf8, !PT ;  /* 0x0000007015147812 */ /* 0x000fc800078ef814 */
[----:B------:R-:W-:-:S05]  /*12fc0*/  LOP3.LUT R7, R20, R0, RZ, 0xfc, !PT ;  /* 0x0000000014077212 */ /* 0x000fca00078efcff */
[----:B0-----:R-:W-:-:S04]  /*12fd0*/  @P0 IMAD.HI.U32 R8, R7, R5, RZ ;  /* 0x0000000507080227 */ /* 0x001fc800078e00ff */
[----:B------:R-:W-:Y:S01]  /*12fe0*/  IMAD.MOV.U32 R5, RZ, RZ, R7 ;  /* 0x000000ffff057224 */ /* 0x000fe200078e0007 */
[----:B---3--:R-:W-:Y:S01]  /*12ff0*/  @P0 SHF.R.U32.HI R5, RZ, R4, R8 ;  /* 0x00000004ff050219 */ /* 0x008fe20000011608 */
[----:B------:R-:W0:Y:S04]  /*13000*/  S2R R20, SR_TID.X ;  /* 0x0000000000147919 */ /* 0x000e280000002100 */
[----:B------:R-:W-:-:S04]  /*13010*/  IMAD.MOV R4, RZ, RZ, -R5 ;  /* 0x000000ffff047224 */ /* 0x000fc800078e0a05 */
[----:B------:R-:W-:Y:S01]  /*13020*/  IMAD R4, R6, R4, R7 ;  /* 0x0000000406047224 */ /* 0x000fe200078e0207 */
[----:B------:R-:W-:Y:S01]  /*13030*/  SHF.R.S32.HI R7, RZ, 0x1f, R5 ;  /* 0x0000001fff077819 */ /* 0x000fe20000011405 */
[----:B------:R-:W-:-:S04]  /*13040*/  IMAD.WIDE.U32 R2, R5, UR4, R2 ;  /* 0x0000000405027c25 */ /* 0x000fc8000f8e0002 */
[----:B------:R-:W-:-:S04]  /*13050*/  IMAD R7, R7, UR4, RZ ;  /* 0x0000000407077c24 */ /* 0x000fc8000f8e02ff */
[----:B------:R-:W-:Y:S01]  /*13060*/  IMAD R7, R5, UR5, R7 ;  /* 0x0000000505077c24 */ /* 0x000fe2000f8e0207 */
[----:B------:R-:W-:Y:S01]  /*13070*/  SHF.R.S32.HI R5, RZ, 0x1f, R4 ;  /* 0x0000001fff057819 */ /* 0x000fe20000011404 */
[----:B------:R-:W-:Y:S02]  /*13080*/  ULDC.64 UR4, c[0x0][0x2c8] ;  /* 0x0000b20000047ab9 */ /* 0x000fe40000000a00 */
[----:B------:R-:W-:Y:S02]  /*13090*/  IMAD.IADD R3, R3, 0x1, R7 ;  /* 0x0000000103037824 */ /* 0x000fe400078e0207 */
[----:B------:R-:W-:Y:S02]  /*130a0*/  IMAD R5, R5, UR4, RZ ;  /* 0x0000000405057c24 */ /* 0x000fe4000f8e02ff */
[----:B------:R-:W-:-:S04]  /*130b0*/  IMAD.WIDE.U32 R2, R4, UR4, R2 ;  /* 0x0000000404027c25 */ /* 0x000fc8000f8e0002 */
[----:B------:R-:W-:Y:S01]  /*130c0*/  IMAD R5, R4, UR5, R5 ;  /* 0x0000000504057c24 */ /* 0x000fe2000f8e0205 */
[----:B------:R-:W-:-:S04]  /*130d0*/  ULDC.64 UR4, c[0x0][0x280] ;  /* 0x0000a00000047ab9 */ /* 0x000fc80000000a00 */
[----:B------:R-:W-:Y:S02]  /*130e0*/  IADD3 R3, R3, R5, RZ ;  /* 0x0000000503037210 */ /* 0x000fe40007ffe0ff */
[----:B------:R-:W-:Y:S01]  /*130f0*/  LEA R5, P0, R2, UR4, 0x1 ;  /* 0x0000000402057c11 */ /* 0x000fe2000f8008ff */
[----:B------:R-:W-:Y:S01]  /*13100*/  ULDC UR4, c[0x0][0x2b8] ;  /* 0x0000ae0000047ab9 */ /* 0x000fe20000000800 */
[----:B0-----:R-:W-:Y:S02]  /*13110*/  LOP3.LUT R20, R20, 0x7f, RZ, 0xc0, !PT ;  /* 0x0000007f14147812 */ /* 0x001fe400078ec0ff */
[----:B------:R-:W-:Y:S01]  /*13120*/  LEA.HI.X R4, R2, UR5, R3, 0x1, P0 ;  /* 0x0000000502047c11 */ /* 0x000fe200080f0c03 */
[----:B------:R-:W-:Y:S01]  /*13130*/  UMOV UR5, 0xffffffff ;  /* 0xffffffff00057882 */ /* 0x000fe20000000000 */
[----:B------:R-:W-:Y:S02]  /*13140*/  ISETP.GE.AND P4, PT, R32, UR4, PT ;  /* 0x0000000420007c0c */ /* 0x000fe4000bf86270 */
[----:B------:R-:W-:-:S02]  /*13150*/  ISETP.GE.AND P3, PT, R37, UR4, PT ;  /* 0x0000000425007c0c */ /* 0x000fc4000bf66270 */
[----:B------:R-:W-:Y:S02]  /*13160*/  ISETP.GE.AND P2, PT, R36, UR4, PT ;  /* 0x0000000424007c0c */ /* 0x000fe4000bf46270 */
[----:B------:R-:W-:Y:S02]  /*13170*/  ISETP.GE.AND P1, PT, R34, UR4, PT ;  /* 0x0000000422007c0c */ /* 0x000fe4000bf26270 */
[----:B------:R-:W-:Y:S01]  /*13180*/  SHF.R.U32.HI R9, RZ, 0x3, R20 ;  /* 0x00000003ff097819 */ /* 0x000fe20000011614 */
[----:B-1----:R-:W-:Y:S10]  /*13190*/  BRA.DIV UR5, `(.L_x_260) ;  /* 0x0000003a05a07947 */ /* 0x002ff4000b800000 */
[----:B------:R-:W0:Y:S01]  /*131a0*/  SHFL.IDX PT, R14, R5, RZ, 0x181f ;  /* 0x00181fff050e7589 */ /* 0x000e2200000e0000 */
[----:B-----5:R-:W-:Y:S02]  /*131b0*/  IMAD R6, R10, R6, RZ ;  /* 0x000000060a067224 */ /* 0x020fe400078e02ff */
[----:B------:R-:W-:Y:S01]  /*131c0*/  IMAD.IADD R0, R9, 0x1, R0 ;  /* 0x0000000109007824 */ /* 0x000fe200078e0200 */
[----:B------:R-:W1:Y:S03]  /*131d0*/  SHFL.IDX PT, R2, R4, RZ, 0x181f ;  /* 0x00181fff04027589 */ /* 0x000e6600000e0000 */
[C---:B------:R-:W-:Y:S01]  /*131e0*/  VIADD R7, R0.reuse, 0x10 ;  /* 0x0000001000077836 */ /* 0x040fe20000000000 */
[----:B------:R-:W-:-:S13]  /*131f0*/  ISETP.GE.AND P0, PT, R0, R6, PT ;  /* 0x000000060000720c */ /* 0x000fda0003f06270 */
[----:B0-----:R-:W-:-:S05]  /*13200*/  @!P0 LEA R14, P5, R32, R14, 0x1 ;  /* 0x0000000e200e8211 */ /* 0x001fca00078a08ff */
[----:B-1----:R-:W-:Y:S02]  /*13210*/  @!P0 IMAD.X R3, RZ, RZ, R2, P5 ;  /* 0x000000ffff038224 */ /* 0x002fe400028e0602 */
[----:B------:R-:W-:Y:S02]  /*13220*/  @!P0 IMAD.MOV.U32 R2, RZ, RZ, R14 ;  /* 0x000000ffff028224 */ /* 0x000fe400078e000e */
[----:B------:R-:W0:Y:S04]  /*13230*/  SHFL.IDX PT, R14, R5, 0x1, 0x181f ;  /* 0x00381f00050e7f89 */ /* 0x000e2800000e0000 */
[----:B------:R-:W-:Y:S04]  /*13240*/  @!P0 LDGSTS.E.BYPASS.LTC128B.128 [R33+0x14400], desc[UR36][R2.64], !P4 ;  /* 0x1440000002218fae */ /* 0x000fe8000e101d64 */
[----:B------:R-:W-:Y:S04]  /*13250*/  @!P0 LDGSTS.E.BYPASS.LTC128B.128 [R33+0x18400], desc[UR36][R2.64+0x80], !P3 ;  /* 0x1840008002218fae */ /* 0x000fe8000d901d64 */
[----:B------:R-:W-:Y:S04]  /*13260*/  @!P0 LDGSTS.E.BYPASS.LTC128B.128 [R33+0x1c400], desc[UR36][R2.64+0x100], !P2 ;  /* 0x1c40010002218fae */ /* 0x000fe8000d101d64 */
[----:B------:R1:W-:Y:S01]  /*13270*/  @!P0 LDGSTS.E.BYPASS.LTC128B.128 [R33+0x20400], desc[UR36][R2.64+0x180], !P1 ;  /* 0x2040018002218fae */ /* 0x0003e2000c901d64 */
[----:B------:R-:W-:-:S03]  /*13280*/  ISETP.GE.AND P0, PT, R7, R6, PT ;  /* 0x000000060700720c */ /* 0x000fc60003f06270 */
[----:B-1----:R-:W1:Y:S10]  /*13290*/  SHFL.IDX PT, R2, R4, 0x1, 0x181f ;  /* 0x00381f0004027f89 */ /* 0x002e7400000e0000 */
[----:B0-----:R-:W-:-:S05]  /*132a0*/  @!P0 LEA R14, P5, R32, R14, 0x1 ;  /* 0x0000000e200e8211 */ /* 0x001fca00078a08ff */
[----:B-1----:R-:W-:Y:S02]  /*132b0*/  @!P0 IMAD.X R7, RZ, RZ, R2, P5 ;  /* 0x000000ffff078224 */ /* 0x002fe400028e0602 */
[----:B------:R-:W-:Y:S02]  /*132c0*/  @!P0 IMAD.MOV.U32 R2, RZ, RZ, R14 ;  /* 0x000000ffff028224 */ /* 0x000fe400078e000e */
[----:B------:R-:W-:Y:S01]  /*132d0*/  @!P0 IMAD.MOV.U32 R3, RZ, RZ, R7 ;  /* 0x000000ffff038224 */ /* 0x000fe200078e0007 */
[----:B------:R-:W0:Y:S01]  /*132e0*/  SHFL.IDX PT, R14, R5, 0x2, 0x181f ;  /* 0x00581f00050e7f89 */ /* 0x000e2200000e0000 */
[----:B------:R-:W-:-:S03]  /*132f0*/  VIADD R7, R0, 0x20 ;  /* 0x0000002000077836 */ /* 0x000fc60000000000 */
        /* <DEDUP_REMOVED lines=23> */
[----:B------:R-:W-:-:S03]  /*13470*/  IADD3 R7, R0, 0x40, RZ ;  /* 0x0000004000077810 */ /* 0x000fc60007ffe0ff */
        /* <DEDUP_REMOVED lines=34> */
[----:B------:R0:W1:Y:S04]  /*136a0*/  SHFL.IDX PT, R14, R5, 0x7, 0x181f ;  /* 0x00f81f00050e7f89 */ /* 0x00006800000e0000 */
[----:B------:R0:W-:Y:S04]  /*136b0*/  @!P0 LDGSTS.E.BYPASS.LTC128B.128 [R33+0x17400], desc[UR36][R2.64], !P4 ;  /* 0x1740000002218fae */ /* 0x0001e8000e101d64 */
[----:B------:R0:W-:Y:S04]  /*136c0*/  @!P0 LDGSTS.E.BYPASS.LTC128B.128 [R33+0x1b400], desc[UR36][R2.64+0x80], !P3 ;  /* 0x1b40008002218fae */ /* 0x0001e8000d901d64 */
[----:B------:R0:W-:Y:S04]  /*136d0*/  @!P0 LDGSTS.E.BYPASS.LTC128B.128 [R33+0x1f400], desc[UR36][R2.64+0x100], !P2 ;  /* 0x1f40010002218fae */ /* 0x0001e8000d101d64 */
[----:B------:R0:W-:Y:S04]  /*136e0*/  @!P0 LDGSTS.E.BYPASS.LTC128B.128 [R33+0x23400], desc[UR36][R2.64+0x180], !P1 ;  /* 0x2340018002218fae */ /* 0x0001e8000c901d64 */
[----:B------:R0:W2:Y:S02]  /*136f0*/  SHFL.IDX PT, R7, R4, 0x7, 0x181f ;  /* 0x00f81f0004077f89 */ /* 0x0000a400000e0000 */
.L_x_347:
[----:B0-----:R-:W-:Y:S01]  /*13700*/  VIADD R3, R0, 0x70 ;  /* 0x0000007000037836 */ /* 0x001fe20000000000 */
[----:B------:R-:W-:Y:S04]  /*13710*/  BSSY B0, `(.L_x_261) ;  /* 0x000000c000007945 */ /* 0x000fe80003800000 */
[----:B------:R-:W-:-:S13]  /*13720*/  ISETP.GE.AND P0, PT, R3, R6, PT ;  /* 0x000000060300720c */ /* 0x000fda0003f06270 */
[----:B------:R-:W-:Y:S05]  /*13730*/  @P0 BRA `(.L_x_262) ;  /* 0x0000000000240947 */ /* 0x000fea0003800000 */
[----:B-1----:R-:W-:-:S05]  /*13740*/  LEA R2, P0, R32, R14, 0x1 ;  /* 0x0000000e20027211 */ /* 0x002fca00078008ff */
        /* <DEDUP_REMOVED lines=8> */
.L_x_262:
[----:B------:R-:W-:Y:S05]  /*137d0*/  BSYNC B0 ;  /* 0x0000000000007941 */ /* 0x000fea0003800000 */
.L_x_261:
[----:B------:R-:W-:Y:S01]  /*137e0*/  NOP ;  /* 0x0000000000007918 */ /* 0x000fe20000000000 */
[----:B------:R-:W-:-:S13]  /*137f0*/  PLOP3.LUT P0, PT, PT, PT, PT, 0x80, 0x0 ;  /* 0x000000000000781c */ /* 0x000fda0003f0f070 */
.L_x_263:
[----:B------:R-:W-:Y:S02]  /*13800*/  PLOP3.LUT P1, PT, P1, P0, PT, 0xa2, 0x0 ;  /* 0x000000000000781c */ /* 0x000fe40000f21472 */
[----:B------:R-:W-:-:S08]  /*13810*/  @P0 R2UR P1, UR4, R22 ;  /* 0x00000000160402ca */ /* 0x000fd00000020000 */
[----:B------:R-:W-:-:S05]  /*13820*/  @P0 PLOP3.LUT P0, PT, P1, PT, PT, 0x80, 0x0 ;  /* 0x000000000000081c */ /* 0x000fca0000f0f070 */
[----:B------:R-:W-:Y:S01]  /*13830*/  @!P1 SYNCS.ARRIVE.TRANS64.RED.A0T1 RZ, [UR4+0x38800], RZ ;  /* 0x038800ffffff99a7 */ /* 0x000fe20008200404 */
[----:B------:R-:W-:Y:S07]  /*13840*/  @!P1 ARRIVES.LDGSTSBAR.64.TRANSCNT [UR4+0x38800] ;  /* 0x03880000ff0099b0 */ /* 0x000fee0008000a84 */
[----:B------:R-:W-:Y:S05]  /*13850*/  @P0 BRA.U.ANY `(.L_x_263) ;  /* 0xfffffffd00e80947 */ /* 0x000fea000393ffff */
[----:B0-----:R-:W3:Y:S04]  /*13860*/  LDL.LU R3, [R1+0x28] ;  /* 0x0000280001037983 */ /* 0x001ee80000300800 */
[----:B------:R-:W4:Y:S01]  /*13870*/  LDL.LU R2, [R1+0x24] ;  /* 0x0000240001027983 */ /* 0x000f220000300800 */
[----:B---3--:R-:W-:-:S05]  /*13880*/  VIADD R3, R3, 0x1 ;  /* 0x0000000103037836 */ /* 0x008fca0000000000 */
[----:B------:R-:W-:Y:S01]  /*13890*/  LEA.HI R0, R3, R3, RZ, 0x1 ;  /* 0x0000000303007211 */ /* 0x000fe200078f08ff */
[----:B------:R0:W-:Y:S03]  /*138a0*/  STL [R1+0x28], R3 ;  /* 0x0000280301007387 */ /* 0x0001e60000100800 */
[----:B------:R-:W-:-:S05]  /*138b0*/  LOP3.LUT R0, R0, 0xfffffffe, RZ, 0xc0, !PT ;  /* 0xfffffffe00007812 */ /* 0x000fca00078ec0ff */
[----:B0-----:R-:W-:Y:S01]  /*138c0*/  IMAD.IADD R3, R3, 0x1, -R0 ;  /* 0x0000000103037824 */ /* 0x001fe200078e0a00 */
[----:B----4-:R-:W-:-:S04]  /*138d0*/  IADD3 R0, R2, -0x2, RZ ;  /* 0xfffffffe02007810 */ /* 0x010fc80007ffe0ff */
[----:B------:R-:W-:Y:S01]  /*138e0*/  SHF.L.U32 R3, R3, 0x1f, RZ ;  /* 0x0000001f03037819 */ /* 0x000fe200000006ff */
[----:B------:R-:W-:Y:S01]  /*138f0*/  NOP ;  /* 0x0000000000007918 */ /* 0x000fe20000000000 */
[----:B------:R0:W-:Y:S01]  /*13900*/  SYNCS.ARRIVE.TRANS64.A1T0 RZ, [R22+URZ+0x38800], RZ ;  /* 0x038800ff16ff79a7 */ /* 0x0001e2000810003f */
[----:B------:R-:W-:Y:S01]  /*13910*/  BSSY B0, `(.L_x_264) ;  /* 0x0000003000007945 */ /* 0x000fe20003800000 */
[----:B------:R-:W3:Y:S03]  /*13920*/  SYNCS.PHASECHK.TRANS64.TRYWAIT P0, [R22+URZ+0x38820], R3 ;  /* 0x03882003160075a7 */ /* 0x000ee6000800017f */
[----:B0--3--:R-:W-:Y:S05]  /*13930*/  @!P0 BRA `(.L_x_265) ;  /* 0x0000003c00708947 */ /* 0x009fea0003800000 */
.L_x_348:
[----:B------:R-:W-:Y:S05]  /*13940*/  BSYNC B0 ;  /* 0x0000000000007941 */ /* 0x000fea0003800000 */
.L_x_264:
[----:B------:R-:W3:Y:S01]  /*13950*/  LDL R2, [R1+0x4] ;  /* 0x0000040001027983 */ /* 0x000ee20000100800 */
[----:B------:R-:W-:Y:S01]  /*13960*/  BSSY B0, `(.L_x_266) ;  /* 0x0000110000007945 */ /* 0x000fe20003800000 */
[----:B---3--:R-:W-:-:S13]  /*13970*/  ISETP.GE.AND P0, PT, R0, R2, PT ;  /* 0x000000020000720c */ /* 0x008fda0003f06270 */
[----:B------:R-:W-:Y:S05]  /*13980*/  @!P0 BRA `(.L_x_267) ;  /* 0x0000001000348947 */ /* 0x000fea0003800000 */
[----:B------:R-:W-:Y:S01]  /*13990*/  ULDC UR4, c[0x0][0x2f4] ;  /* 0x0000bd0000047ab9 */ /* 0x000fe20000000800 */
[----:B--2---:R-:W-:Y:S01]  /*139a0*/  IMAD.MOV.U32 R7, RZ, RZ, R27 ;  /* 0x000000ffff077224 */ /* 0x004fe200078e001b */
[----:B------:R-:W-:Y:S01]  /*139b0*/  ISETP.GE.AND P4, PT, R32, UR4, PT ;  /* 0x0000000420007c0c */ /* 0x000fe2000bf86270 */
[----:B------:R-:W-:Y:S01]  /*139c0*/  IMAD.MOV.U32 R17, RZ, RZ, R28 ;  /* 0x000000ffff117224 */ /* 0x000fe200078e001c */
[----:B------:R-:W-:Y:S01]  /*139d0*/  ISETP.GE.AND P3, PT, R37, UR4, PT ;  /* 0x0000000425007c0c */ /* 0x000fe2000bf66270 */
[----:B------:R-:W-:Y:S01]  /*139e0*/  IMAD.MOV.U32 R29, RZ, RZ, R26 ;  /* 0x000000ffff1d7224 */ /* 0x000fe200078e001a */
[----:B------:R-:W-:Y:S02]  /*139f0*/  ISETP.GE.AND P2, PT, R36, UR4, PT ;  /* 0x0000000424007c0c */ /* 0x000fe4000bf46270 */
[----:B------:R-:W-:-:S13]  /*13a00*/  ISETP.GE.AND P1, PT, R34, UR4, PT ;  /* 0x0000000422007c0c */ /* 0x000fda000bf26270 */
.L_x_280:
[----:B------:R-:W2:Y:S04]  /*13a10*/  LDL R6, [R1+0x8] ;  /* 0x0000080001067983 */ /* 0x000ea80000100800 */
[----:B------:R-:W3:Y:S01]  /*13a20*/  LDL R8, [R1+0xc] ;  /* 0x00000c0001087983 */ /* 0x000ee20000100800 */
[----:B------:R-:W4:Y:S01]  /*13a30*/  S2R R2, SR_TID.X ;  /* 0x0000000000027919 */ /* 0x000f220000002100 */
[----:B------:R-:W1:Y:S01]  /*13a40*/  S2R R9, SR_TID.X ;  /* 0x0000000000097919 */ /* 0x000e620000002100 */
[----:B----4-:R-:W-:-:S04]  /*13a50*/  LOP3.LUT R2, R2, 0x7f, RZ, 0xc0, !PT ;  /* 0x0000007f02027812 */ /* 0x010fc800078ec0ff */
[----:B0-----:R-:W-:Y:S02]  /*13a60*/  SHF.R.U32.HI R3, RZ, 0x3, R2 ;  /* 0x00000003ff037819 */ /* 0x001fe40000011602 */
[----:B------:R-:W0:Y:S01]  /*13a70*/  LDC R2, c[0x0][0x430] ;  /* 0x00010c00ff027b82 */ /* 0x000e220000000800 */
[----:B-1----:R-:W-:-:S05]  /*13a80*/  IMAD.SHL.U32 R9, R9, 0x10, RZ ;  /* 0x0000001009097824 */ /* 0x002fca00078e00ff */
[----:B------:R-:W-:-:S04]  /*13a90*/  LOP3.LUT R9, R3, 0x70, R9, 0xf8, !PT ;  /* 0x0000007003097812 */ /* 0x000fc800078ef809 */
[----:B------:R-:W-:-:S13]  /*13aa0*/  ISETP.GT.U32.AND P6, PT, R9, 0x4f, PT ;  /* 0x0000004f0900780c */ /* 0x000fda0003fc4070 */
[----:B------:R-:W3:Y:S01]  /*13ab0*/  @!P6 LDC.64 R4, c[0x0][0x428] ;  /* 0x00010a00ff04eb82 */ /* 0x000ee20000000a00 */
[----:B0-----:R-:W-:-:S13]  /*13ac0*/  ISETP.NE.AND P0, PT, R2, 0x1, PT ;  /* 0x000000010200780c */ /* 0x001fda0003f05270 */
[----:B------:R-:W0:Y:S08]  /*13ad0*/  @P0 LDC R3, c[0x0][0x434] ;  /* 0x00010d00ff030b82 */ /* 0x000e300000000800 */
[----:B------:R-:W1:Y:S01]  /*13ae0*/  @P0 LDC R2, c[0x0][0x438] ;  /* 0x00010e00ff020b82 */ /* 0x000e620000000800 */
[----:B--2---:R-:W-:-:S04]  /*13af0*/  IMAD R6, R0, 0x50, R6 ;  /* 0x0000005000067824 */ /* 0x004fc800078e0206 */
[----:B------:R-:W-:-:S04]  /*13b00*/  IMAD.IADD R6, R9, 0x1, R6 ;  /* 0x0000000109067824 */ /* 0x000fc800078e0206 */
[----:B0-----:R-:W-:-:S04]  /*13b10*/  @P0 IMAD.HI.U32 R3, R6, R3, RZ ;  /* 0x0000000306030227 */ /* 0x001fc800078e00ff */
[----:B------:R-:W-:Y:S01]  /*13b20*/  IMAD.MOV.U32 R10, RZ, RZ, R6 ;  /* 0x000000ffff0a7224 */ /* 0x000fe200078e0006 */
[----:B-1----:R-:W-:Y:S01]  /*13b30*/  @P0 SHF.R.U32.HI R10, RZ, R2, R3 ;  /* 0x00000002ff0a0219 */ /* 0x002fe20000011603 */
[----:B---3--:R-:W-:Y:S02]  /*13b40*/  @!P6 IMAD R2, R8, R4, RZ ;  /* 0x000000040802e224 */ /* 0x008fe400078e02ff */
[----:B------:R-:W0:Y:S01]  /*13b50*/  @!P6 LDC.64 R8, c[0x0][0x418] ;  /* 0x00010600ff08eb82 */ /* 0x000e220000000a00 */
[----:B------:R-:W-:Y:S01]  /*13b60*/  @!P6 SHF.R.S32.HI R3, RZ, 0x1f, R10 ;  /* 0x0000001fff03e819 */ /* 0x000fe2000001140a */
[----:B------:R-:W-:Y:S02]  /*13b70*/  @!P6 IMAD R5, R30, R5, R2 ;  /* 0x000000051e05e224 */ /* 0x000fe400078e0202 */
[----:B------:R-:W-:-:S04]  /*13b80*/  @!P6 IMAD.MOV.U32 R2, RZ, RZ, R10 ;  /* 0x000000ffff02e224 */ /* 0x000fc800078e000a */
[----:B------:R-:W-:-:S04]  /*13b90*/  @!P6 IMAD.WIDE.U32 R2, R30, R4, R2 ;  /* 0x000000041e02e225 */ /* 0x000fc800078e0002 */
[----:B------:R-:W-:Y:S02]  /*13ba0*/  @!P6 IMAD.IADD R5, R5, 0x1, R3 ;  /* 0x000000010505e824 */ /* 0x000fe400078e0203 */
[----:B------:R-:W-:Y:S01]  /*13bb0*/  IMAD.MOV.U32 R4, RZ, RZ, RZ ;  /* 0x000000ffff047224 */ /* 0x000fe200078e00ff */
[----:B0-----:R-:W-:-:S04]  /*13bc0*/  @!P6 LEA R8, P0, R2, R8, 0x2 ;  /* 0x000000080208e211 */ /* 0x001fc800078010ff */
[----:B------:R-:W-:-:S05]  /*13bd0*/  @!P6 LEA.HI.X R9, R2, R9, R5, 0x2, P0 ;  /* 0x000000090209e211 */ /* 0x000fca00000f1405 */
[----:B------:R0:W5:Y:S01]  /*13be0*/  @!P6 LDG.E R4, desc[UR36][R8.64] ;  /* 0x000000240804e981 */ /* 0x000162000c1e1900 */
[----:B------:R-:W-:Y:S01]  /*13bf0*/  LOP3.LUT P5, RZ, R23, 0x20, RZ, 0xc0, !PT ;  /* 0x0000002017ff7812 */ /* 0x000fe200078ac0ff */
[----:B------:R-:W-:Y:S01]  /*13c00*/  VIADD R27, R7, 0x1 ;  /* 0x00000001071b7836 */ /* 0x000fe20000000000 */
[----:B------:R-:W-:Y:S05]  /*13c10*/  YIELD ;  /* 0x0000000000007946 */ /* 0x000fea0003800000 */
[----:B------:R-:W-:Y:S01]  /*13c20*/  ISETP.NE.AND P0, PT, R27, 0x2, PT ;  /* 0x000000021b00780c */ /* 0x000fe20003f05270 */
[----:B------:R-:W-:Y:S01]  /*13c30*/  IMAD.MOV R5, RZ, RZ, -R10 ;  /* 0x000000ffff057224 */ /* 0x000fe200078e0a0a */
[----:B------:R-:W-:-:S02]  /*13c40*/  ULDC UR4, c[0x0][0x430] ;  /* 0x00010c0000047ab9 */ /* 0x000fc40000000800 */
[----:B------:R-:W-:Y:S01]  /*13c50*/  SEL R28, RZ, 0x1, P0 ;  /* 0x00000001ff1c7807 */ /* 0x000fe20000000000 */
[----:B------:R-:W-:Y:S01]  /*13c60*/  IMAD R5, R5, UR4, R6 ;  /* 0x0000000405057c24 */ /* 0x000fe2000f8e0206 */
[----:B------:R-:W-:Y:S01]  /*13c70*/  SEL R27, R27, RZ, P0 ;  /* 0x000000ff1b1b7207 */ /* 0x000fe20000000000 */
[----:B------:R-:W-:Y:S01]  /*13c80*/  IMAD.MOV.U32 R26, RZ, RZ, R0 ;  /* 0x000000ffff1a7224 */ /* 0x000fe200078e0000 */
[----:B------:R-:W-:Y:S01]  /*13c90*/  LOP3.LUT R28, R17, R28, RZ, 0x3c, !PT ;  /* 0x0000001c111c7212 */ /* 0x000fe200078e3cff */
[----:B0-----:R-:W-:Y:S06]  /*13ca0*/  @!P5 BRA `(.L_x_268) ;  /* 0x000000000004d947 */ /* 0x001fec0003800000 */
[----:B------:R-:W-:Y:S01]  /*13cb0*/  BPT.TRAP 0x1 ;  /* 0x000000040000795c */ /* 0x000fe20000300000 */
.L_x_268:
[----:B------:R-:W-:Y:S01]  /*13cc0*/  IMAD R6, R27, 0x8, R22 ;  /* 0x000000081b067824 */ /* 0x000fe200078e0216 */
[----:B------:R-:W-:Y:S01]  /*13cd0*/  SHF.L.U32 R3, R28, 0x1f, RZ ;  /* 0x0000001f1c037819 */ /* 0x000fe200000006ff */
[----:B------:R-:W-:Y:S03]  /*13ce0*/  BSSY B1, `(.L_x_269) ;  /* 0x0000003000017945 */ /* 0x000fe60003800000 */
[----:B------:R-:W0:Y:S02]  /*13cf0*/  SYNCS.PHASECHK.TRANS64.TRYWAIT P0, [R6+URZ+0x38840], R3 ;  /* 0x03884003060075a7 */ /* 0x000e24000800017f */
[----:B0-----:R-:W-:Y:S05]  /*13d00*/  @!P0 BRA `(.L_x_270) ;  /* 0x0000003800908947 */ /* 0x001fea0003800000 */
.L_x_349:
[----:B------:R-:W-:Y:S05]  /*13d10*/  BSYNC B1 ;  /* 0x0000000000017941 */ /* 0x000fea0003800000 */
.L_x_269:
[----:B------:R-:W-:Y:S01]  /*13d20*/  SHF.R.S32.HI R20, RZ, 0x1f, R5 ;  /* 0x0000001fff147819 */ /* 0x000fe20000011405 */
[----:B------:R-:W-:Y:S01]  /*13d30*/  ULDC.64 UR4, c[0x0][0x300] ;  /* 0x0000c00000047ab9 */ /* 0x000fe20000000a00 */
[----:B-----5:R-:W-:Y:S01]  /*13d40*/  SHF.R.S32.HI R21, RZ, 0x1f, R4 ;  /* 0x0000001fff157819 */ /* 0x020fe20000011404 */
[----:B0-----:R-:W-:Y:S01]  /*13d50*/  IMAD.WIDE.U32 R2, R5, UR4, RZ ;  /* 0x0000000405027c25 */ /* 0x001fe2000f8e00ff */
[----:B------:R-:W-:Y:S01]  /*13d60*/  ULDC.64 UR6, c[0x0][0x2e8] ;  /* 0x0000ba0000067ab9 */ /* 0x000fe20000000a00 */
[----:B------:R-:W-:Y:S02]  /*13d70*/  LOP3.LUT P5, RZ, R23, 0x2, RZ, 0xc0, !PT ;  /* 0x0000000217ff7812 */ /* 0x000fe400078ac0ff */
[----:B------:R-:W-:Y:S02]  /*13d80*/  IMAD R0, R20, UR4, RZ ;  /* 0x0000000414007c24 */ /* 0x000fe4000f8e02ff */
[----:B------:R-:W-:Y:S02]  /*13d90*/  IMAD R9, R27, 0x5000, R31 ;  /* 0x000050001b097824 */ /* 0x000fe400078e021f */
[----:B------:R-:W-:Y:S01]  /*13da0*/  IMAD R0, R5, UR5, R0 ;  /* 0x0000000505007c24 */ /* 0x000fe2000f8e0200 */
[----:B------:R-:W-:-:S03]  /*13db0*/  ULDC.64 UR4, c[0x0][0x310] ;  /* 0x0000c40000047ab9 */ /* 0x000fc60000000a00 */
[----:B------:R-:W-:Y:S02]  /*13dc0*/  IMAD.IADD R3, R3, 0x1, R0 ;  /* 0x0000000103037824 */ /* 0x000fe400078e0200 */
[----:B------:R-:W-:Y:S02]  /*13dd0*/  IMAD R0, R21, UR4, RZ ;  /* 0x0000000415007c24 */ /* 0x000fe4000f8e02ff */
[----:B------:R-:W-:-:S04]  /*13de0*/  IMAD.WIDE.U32 R2, R4, UR4, R2 ;  /* 0x0000000404027c25 */ /* 0x000fc8000f8e0002 */
[----:B------:R-:W-:Y:S01]  /*13df0*/  IMAD R0, R4, UR5, R0 ;  /* 0x0000000504007c24 */ /* 0x000fe2000f8e0200 */
[----:B------:R-:W-:-:S03]  /*13e00*/  ULDC.64 UR4, c[0x0][0x308] ;  /* 0x0000c20000047ab9 */ /* 0x000fc60000000a00 */
[----:B------:R-:W-:Y:S02]  /*13e10*/  IMAD.IADD R3, R3, 0x1, R0 ;  /* 0x0000000103037824 */ /* 0x000fe400078e0200 */
[----:B------:R-:W-:Y:S01]  /*13e20*/  IMAD.WIDE.U32 R2, R25, UR4, R2 ;  /* 0x0000000419027c25 */ /* 0x000fe2000f8e0002 */
[----:B------:R-:W-:-:S03]  /*13e30*/  UMOV UR4, 0xffffffff ;  /* 0xffffffff00047882 */ /* 0x000fc60000000000 */
[----:B------:R-:W-:Y:S01]  /*13e40*/  IMAD R10, R25, UR5, R3 ;  /* 0x00000005190a7c24 */ /* 0x000fe2000f8e0203 */
[----:B------:R-:W-:-:S04]  /*13e50*/  LEA R8, P0, R2, UR6, 0x1 ;  /* 0x0000000602087c11 */ /* 0x000fc8000f8008ff */
[----:B------:R-:W-:Y:S01]  /*13e60*/  LEA.HI.X R10, R2, UR7, R10, 0x1, P0 ;  /* 0x00000007020a7c11 */ /* 0x000fe200080f0c0a */
[----:B------:R-:W-:Y:S08]  /*13e70*/  BRA.DIV UR4, `(.L_x_271) ;  /* 0x0000003a04487947 */ /* 0x000ff0000b800000 */
[----:B------:R-:W0:Y:S01]  /*13e80*/  SHFL.IDX PT, R2, R8, RZ, 0x181f ;  /* 0x00181fff08027589 */ /* 0x000e2200000e0000 */
[----:B------:R-:W-:Y:S01]  /*13e90*/  LOP3.LUT R23, R23, 0xfffffbff, RZ, 0xc0, !PT ;  /* 0xfffffbff17177812 */ /* 0x000fe200078ec0ff */
[----:B------:R-:W-:Y:S01]  /*13ea0*/  IMAD R9, R9, 0x2, R22 ;  /* 0x0000000209097824 */ /* 0x000fe200078e0216 */
[----:B------:R-:W-:Y:S01]  /*13eb0*/  SHF.L.U32 R0, R32, 0x1, RZ ;  /* 0x0000000120007819 */ /* 0x000fe200000006ff */
[----:B------:R-:W1:Y:S01]  /*13ec0*/  SHFL.IDX PT, R3, R10, RZ, 0x181f ;  /* 0x00181fff0a037589 */ /* 0x000e6200000e0000 */
[----:B------:R-:W-:-:S03]  /*13ed0*/  @P2 LOP3.LUT R23, R23, 0x400, RZ, 0xfc, !PT ;  /* 0x0000040017172812 */ /* 0x000fc600078efcff */
[----:B------:R-:W-:Y:S01]  /*13ee0*/  SHFL.IDX PT, R35, R10, 0x1, 0x181f ;  /* 0x00381f000a237f89 */ /* 0x000fe200000e0000 */
[C---:B------:R-:W-:Y:S02]  /*13ef0*/  LOP3.LUT P2, RZ, R23.reuse, 0x10, RZ, 0xc0, !PT ;  /* 0x0000001017ff7812 */ /* 0x040fe4000784c0ff */
[----:B------:R-:W-:-:S04]  /*13f00*/  LOP3.LUT R23, R23, 0xfffffdff, RZ, 0xc0, !PT ;  /* 0xfffffdff17177812 */ /* 0x000fc800078ec0ff */
[----:B------:R-:W-:-:S04]  /*13f10*/  @P1 LOP3.LUT R23, R23, 0x200, RZ, 0xfc, !PT ;  /* 0x0000020017171812 */ /* 0x000fc800078efcff */
[C---:B------:R-:W-:Y:S02]  /*13f20*/  LOP3.LUT P1, RZ, R23.reuse, 0x8, RZ, 0xc0, !PT ;  /* 0x0000000817ff7812 */ /* 0x040fe4000782c0ff */
[----:B------:R-:W-:Y:S02]  /*13f30*/  LOP3.LUT P6, RZ, R23, 0x4, RZ, 0xc0, !PT ;  /* 0x0000000417ff7812 */ /* 0x000fe400078cc0ff */
[----:B0-----:R-:W-:-:S05]  /*13f40*/  IADD3 R2, P0, R2, R0, RZ ;  /* 0x0000000002027210 */ /* 0x001fca0007f1e0ff */
[----:B-1----:R-:W-:-:S05]  /*13f50*/  IMAD.X R3, RZ, RZ, R3, P0 ;  /* 0x000000ffff037224 */ /* 0x002fca00000e0603 */
[----:B------:R-:W-:Y:S04]  /*13f60*/  LDGSTS.E.BYPASS.LTC128B.128 [R9+0x24400], desc[UR36][R2.64], !P2 ;  /* 0x2440000002097fae */ /* 0x000fe8000d101d64 */
[----:B------:R-:W-:Y:S04]  /*13f70*/  LDGSTS.E.BYPASS.LTC128B.128 [R9+0x26c00], desc[UR36][R2.64+0x80], !P1 ;  /* 0x26c0008002097fae */ /* 0x000fe8000c901d64 */
[----:B------:R-:W-:Y:S04]  /*13f80*/  LDGSTS.E.BYPASS.LTC128B.128 [R9+0x29400], desc[UR36][R2.64+0x100], !P6 ;  /* 0x2940010002097fae */ /* 0x000fe8000f101d64 */
[----:B------:R0:W-:Y:S04]  /*13f90*/  LDGSTS.E.BYPASS.LTC128B.128 [R9+0x2bc00], desc[UR36][R2.64+0x180], !P5 ;  /* 0x2bc0018002097fae */ /* 0x0001e8000e901d64 */
[----:B0-----:R-:W0:Y:S02]  /*13fa0*/  SHFL.IDX PT, R2, R8, 0x1, 0x181f ;  /* 0x00381f0008027f89 */ /* 0x001e2400000e0000 */
[----:B0-----:R-:W-:-:S05]  /*13fb0*/  IADD3 R2, P0, R2, R0, RZ ;  /* 0x0000000002027210 */ /* 0x001fca0007f1e0ff */
[----:B------:R-:W-:Y:S02]  /*13fc0*/  IMAD.X R3, RZ, RZ, R35, P0 ;  /* 0x000000ffff037224 */ /* 0x000fe400000e0623 */
[----:B------:R-:W-:Y:S04]  /*13fd0*/  SHFL.IDX PT, R35, R10, 0x2, 0x181f ;  /* 0x00581f000a237f89 */ /* 0x000fe800000e0000 */
        /* <DEDUP_REMOVED lines=15> */
[----:B------:R0:W1:Y:S04]  /*140d0*/  SHFL.IDX PT, R35, R10, 0x4, 0x181f ;  /* 0x00981f000a237f89 */ /* 0x00006800000e0000 */
[----:B------:R-:W-:Y:S01]  /*140e0*/  LDGSTS.E.BYPASS.LTC128B.128 [R9+0x25c00], desc[UR36][R2.64], !P2 ;  /* 0x25c0000002097fae */ /* 0x000fe2000d101d64 */
[----:B------:R-:W-:-:S03]  /*140f0*/  LOP3.LUT P2, RZ, R23, 0x400, RZ, 0xc0, !PT ;  /* 0x0000040017ff7812 */ /* 0x000fc6000784c0ff */
[----:B------:R-:W-:Y:S01]  /*14100*/  LDGSTS.E.BYPASS.LTC128B.128 [R9+0x28400], desc[UR36][R2.64+0x80], !P1 ;  /* 0x2840008002097fae */ /* 0x000fe2000c901d64 */
[----:B------:R-:W-:-:S03]  /*14110*/  LOP3.LUT P1, RZ, R23, 0x200, RZ, 0xc0, !PT ;  /* 0x0000020017ff7812 */ /* 0x000fc6000782c0ff */
[----:B------:R-:W-:Y:S04]  /*14120*/  LDGSTS.E.BYPASS.LTC128B.128 [R9+0x2ac00], desc[UR36][R2.64+0x100], !P6 ;  /* 0x2ac0010002097fae */ /* 0x000fe8000f101d64 */
[----:B------:R2:W-:Y:S04]  /*14130*/  LDGSTS.E.BYPASS.LTC128B.128 [R9+0x2d400], desc[UR36][R2.64+0x180], !P5 ;  /* 0x2d40018002097fae */ /* 0x0005e8000e901d64 */
[----:B-12---:R0:W2:Y:S02]  /*14140*/  SHFL.IDX PT, R2, R8, 0x4, 0x181f ;  /* 0x00981f0008027f89 */ /* 0x0060a400000e0000 */
.L_x_361:
[----:B------:R-:W-:Y:S02]  /*14150*/  LOP3.LUT R23, R23, 0xfffffdff, RZ, 0xc0, !PT ;  /* 0xfffffdff17177812 */ /* 0x000fe400078ec0ff */
[----:B--2---:R-:W-:Y:S02]  /*14160*/  IADD3 R2, P0, R2, R0, RZ ;  /* 0x0000000002027210 */ /* 0x004fe40007f1e0ff */
[----:B------:R-:W-:-:S03]  /*14170*/  @P1 LOP3.LUT R23, R23, 0x200, RZ, 0xfc, !PT ;  /* 0x0000020017171812 */ /* 0x000fc600078efcff */
[----:B------:R-:W-:Y:S01]  /*14180*/  IMAD.X R3, RZ, RZ, R35, P0 ;  /* 0x000000ffff037224 */ /* 0x000fe200000e0623 */
[C---:B------:R-:W-:Y:S02]  /*14190*/  LOP3.LUT P1, RZ, R23.reuse, 0x10, RZ, 0xc0, !PT ;  /* 0x0000001017ff7812 */ /* 0x040fe4000782c0ff */
[C---:B------:R-:W-:Y:S02]  /*141a0*/  LOP3.LUT P0, RZ, R23.reuse, 0x8, RZ, 0xc0, !PT ;  /* 0x0000000817ff7812 */ /* 0x040fe4000780c0ff */
[----:B------:R-:W-:-:S09]  /*141b0*/  LOP3.LUT P6, RZ, R23, 0x4, RZ, 0xc0, !PT ;  /* 0x0000000417ff7812 */ /* 0x000fd200078cc0ff */
[----:B------:R-:W-:Y:S01]  /*141c0*/  @!PT LDS RZ, [RZ] ;  /* 0x00000000fffff984 */ /* 0x000fe20000000800 */
[----:B------:R-:W-:Y:S01]  /*141d0*/  @!PT LDS RZ, [RZ] ;  /* 0x00000000fffff984 */ /* 0x000fe20000000800 */
[----:B------:R-:W-:Y:S01]  /*141e0*/  @!PT LDS RZ, [RZ] ;  /* 0x00000000fffff984 */ /* 0x000fe20000000800 */
[----:B------:R1:W-:Y:S01]  /*141f0*/  LDGSTS.E.BYPASS.LTC128B.128 [R9+0x26400], desc[UR36][R2.64], !P1 ;  /* 0x2640000002097fae */ /* 0x0003e2000c901d64 */
[----:B------:R-:W-:-:S03]  /*14200*/  LOP3.LUT P1, RZ, R23, 0x200, RZ, 0xc0, !PT ;  /* 0x0000020017ff7812 */ /* 0x000fc6000782c0ff */
[----:B------:R1:W-:Y:S01]  /*14210*/  LDGSTS.E.BYPASS.LTC128B.128 [R9+0x28c00], desc[UR36][R2.64+0x80], !P0 ;  /* 0x28c0008002097fae */ /* 0x0003e2000c101d64 */
[----:B------:R-:W-:-:S03]  /*14220*/  PLOP3.LUT P0, PT, PT, PT, PT, 0x80, 0x0 ;  /* 0x000000000000781c */ /* 0x000fc60003f0f070 */
[----:B------:R1:W-:Y:S04]  /*14230*/  LDGSTS.E.BYPASS.LTC128B.128 [R9+0x2b400], desc[UR36][R2.64+0x100], !P6 ;  /* 0x2b40010002097fae */ /* 0x0003e8000f101d64 */
[----:B------:R1:W-:Y:S01]  /*14240*/  LDGSTS.E.BYPASS.LTC128B.128 [R9+0x2dc00], desc[UR36][R2.64+0x180], !P5 ;  /* 0x2dc0018002097fae */ /* 0x0003e2000e901d64 */
[----:B------:R-:W-:-:S05]  /*14250*/  NOP ;  /* 0x0000000000007918 */ /* 0x000fca0000000000 */
.L_x_272:
        /* <DEDUP_REMOVED lines=10> */
.L_x_273:
[----:B------:R2:W-:Y:S01]  /*14300*/  SYNCS.ARRIVE.TRANS64.A1T0 RZ, [R6+URZ+0x38830], RZ ;  /* 0x038830ff06ff79a7 */ /* 0x0005e2000810003f */
[----:B------:R-:W-:Y:S05]  /*14310*/  @!P6 BRA `(.L_x_274) ;  /* 0x000000000004e947 */ /* 0x000fea0003800000 */
[----:B------:R-:W-:Y:S01]  /*14320*/  BPT.TRAP 0x1 ;  /* 0x000000040000795c */ /* 0x000fe20000300000 */
.L_x_274:
[----:B-1----:R-:W-:Y:S01]  /*14330*/  SHF.L.U32 R2, R17, 0x1f, RZ ;  /* 0x0000001f11027819 */ /* 0x002fe200000006ff */
[----:B--2---:R-:W-:Y:S01]  /*14340*/  IMAD R6, R7, 0x8, R22 ;  /* 0x0000000807067824 */ /* 0x004fe200078e0216 */
[----:B------:R-:W-:Y:S03]  /*14350*/  BSSY B1, `(.L_x_275) ;  /* 0x0000003000017945 */ /* 0x000fe60003800000 */
[----:B------:R-:W1:Y:S02]  /*14360*/  SYNCS.PHASECHK.TRANS64.TRYWAIT P0, [R6+URZ+0x38860], R2 ;  /* 0x03886002060075a7 */ /* 0x000e64000800017f */
[----:B-1----:R-:W-:Y:S05]  /*14370*/  @!P0 BRA `(.L_x_276) ;  /* 0x0000003800cc8947 */ /* 0x002fea0003800000 */
.L_x_362:
[----:B------:R-:W-:Y:S05]  /*14380*/  BSYNC B1 ;  /* 0x0000000000017941 */ /* 0x000fea0003800000 */
.L_x_275:
[----:B0-----:R-:W2:Y:S01]  /*14390*/  LDL R8, [R1] ;  /* 0x0000000001087983 */ /* 0x001ea20000100800 */
[----:B------:R-:W0:Y:S01]  /*143a0*/  S2R R3, SR_TID.X ;  /* 0x0000000000037919 */ /* 0x000e220000002100 */
[----:B------:R-:W-:Y:S01]  /*143b0*/  UMOV UR4, 0xffffffff ;  /* 0xffffffff00047882 */ /* 0x000fe20000000000 */
[----:B------:R-:W-:Y:S01]  /*143c0*/  IMAD R7, R7, 0x5000, R31 ;  /* 0x0000500007077824 */ /* 0x000fe200078e021f */
[----:B0-----:R-:W-:-:S04]  /*143d0*/  LOP3.LUT R3, R3, 0x7f, RZ, 0xc0, !PT ;  /* 0x0000007f03037812 */ /* 0x001fc800078ec0ff */
[----:B------:R-:W-:Y:S01]  /*143e0*/  SHF.R.U32.HI R3, RZ, 0x3, R3 ;  /* 0x00000003ff037819 */ /* 0x000fe20000011603 */
[----:B--2---:R-:W-:-:S04]  /*143f0*/  IMAD R8, R29, -0x50, R8 ;  /* 0xffffffb01d087824 */ /* 0x004fc800078e0208 */
[----:B------:R-:W-:Y:S01]  /*14400*/  IMAD.IADD R8, R8, 0x1, -R3 ;  /* 0x0000000108087824 */ /* 0x000fe200078e0a03 */
[----:B------:R-:W-:Y:S06]  /*14410*/  BRA.DIV UR4, `(.L_x_277) ;  /* 0x0000003a04b87947 */ /* 0x000fec000b800000 */
[----:B-1----:R-:W0:Y:S01]  /*14420*/  SHFL.IDX PT, R2, R18, RZ, 0x181f ;  /* 0x00181fff12027589 */ /* 0x002e2200000e0000 */
[----:B------:R-:W-:-:S03]  /*14430*/  IMAD R7, R7, 0x2, R22 ;  /* 0x0000000207077824 */ /* 0x000fc600078e0216 */
[----:B------:R-:W1:Y:S04]  /*14440*/  SHFL.IDX PT, R3, R24, RZ, 0x181f ;  /* 0x00181fff18037589 */ /* 0x000e6800000e0000 */
[----:B------:R-:W-:Y:S01]  /*14450*/  SHFL.IDX PT, R14, R18, 0x4, 0x181f ;  /* 0x00981f00120e7f89 */ /* 0x000fe200000e0000 */
[----:B0-----:R-:W-:-:S05]  /*14460*/  IADD3 R2, P0, R2, R0, RZ ;  /* 0x0000000002027210 */ /* 0x001fca0007f1e0ff */
[----:B-1----:R-:W-:Y:S01]  /*14470*/  IMAD.X R3, RZ, RZ, R3, P0 ;  /* 0x000000ffff037224 */ /* 0x002fe200000e0603 */
        /* <DEDUP_REMOVED lines=8> */
[----:B0-----:R-:W0:Y:S04]  /*14500*/  SHFL.IDX PT, R2, R18, 0x1, 0x181f ;  /* 0x00381f0012027f89 */ /* 0x001e2800000e0000 */
[----:B------:R-:W1:Y:S01]  /*14510*/  SHFL.IDX PT, R3, R24, 0x1, 0x181f ;  /* 0x00381f0018037f89 */ /* 0x000e6200000e0000 */
        /* <DEDUP_REMOVED lines=23> */
[----:B------:R-:W1:Y:S04]  /*14690*/  SHFL.IDX PT, R3, R24, 0x3, 0x181f ;  /* 0x00781f0018037f89 */ /* 0x000e6800000e0000 */
[----:B------:R-:W2:Y:S01]  /*146a0*/  SHFL.IDX PT, R24, R24, 0x4, 0x181f ;  /* 0x00981f0018187f89 */ /* 0x000ea200000e0000 */
[----:B0-----:R-:W-:-:S05]  /*146b0*/  IADD3 R2, P0, R2, R0, RZ ;  /* 0x0000000002027210 */ /* 0x001fca0007f1e0ff */
[----:B-1----:R-:W-:Y:S01]  /*146c0*/  IMAD.X R3, RZ, RZ, R3, P0 ;  /* 0x000000ffff037224 */ /* 0x002fe200000e0603 */
[----:B------:R-:W-:-:S13]  /*146d0*/  ISETP.LT.OR P0, PT, R8, 0x31, P4 ;  /* 0x000000310800780c */ /* 0x000fda0002701670 */
[----:B------:R0:W-:Y:S01]  /*146e0*/  LDGSTS.E.BYPASS.LTC128B.128 [R7+0x1c00], desc[UR36][R2.64], !P0 ;  /* 0x01c0000002077fae */ /* 0x0001e2000c101d64 */
[----:B------:R-:W-:-:S13]  /*146f0*/  ISETP.LT.OR P0, PT, R8, 0x31, P3 ;  /* 0x000000310800780c */ /* 0x000fda0001f01670 */
[----:B------:R0:W-:Y:S01]  /*14700*/  LDGSTS.E.BYPASS.LTC128B.128 [R7+0x4400], desc[UR36][R2.64+0x80], !P0 ;  /* 0x0440008002077fae */ /* 0x0001e2000c101d64 */
[----:B------:R-:W-:-:S13]  /*14710*/  ISETP.LT.OR P0, PT, R8, 0x31, P2 ;  /* 0x000000310800780c */ /* 0x000fda0001701670 */
[----:B------:R0:W-:Y:S01]  /*14720*/  LDGSTS.E.BYPASS.LTC128B.128 [R7+0x6c00], desc[UR36][R2.64+0x100], !P0 ;  /* 0x06c0010002077fae */ /* 0x0001e2000c101d64 */
[----:B------:R-:W-:-:S13]  /*14730*/  ISETP.LT.OR P0, PT, R8, 0x31, P1 ;  /* 0x000000310800780c */ /* 0x000fda0000f01670 */
[----:B--2---:R0:W-:Y:S02]  /*14740*/  LDGSTS.E.BYPASS.LTC128B.128 [R7+0x9400], desc[UR36][R2.64+0x180], !P0 ;  /* 0x0940018002077fae */ /* 0x0041e4000c101d64 */
.L_x_374:
[----:B01----:R-:W-:Y:S01]  /*14750*/  IADD3 R2, P0, R14, R0, RZ ;  /* 0x000000000e027210 */ /* 0x003fe20007f1e0ff */
[----:B------:R-:W-:Y:S01]  /*14760*/  ULDC.64 UR4, c[0x0][0x328] ;  /* 0x0000ca0000047ab9 */ /* 0x000fe20000000a00 */
[----:B------:R-:W-:Y:S01]  /*14770*/  ULDC.64 UR6, c[0x0][0x318] ;  /* 0x0000c60000067ab9 */ /* 0x000fe20000000a00 */
[----:B------:R-:W-:Y:S02]  /*14780*/  IMAD R20, R20, UR4, RZ ;  /* 0x0000000414147c24 */ /* 0x000fe4000f8e02ff */
[----:B------:R-:W-:Y:S01]  /*14790*/  IMAD.X R3, RZ, RZ, R24, P0 ;  /* 0x000000ffff037224 */ /* 0x000fe200000e0618 */
[----:B------:R-:W-:Y:S01]  /*147a0*/  ISETP.LT.OR P0, PT, R8, 0x41, P4 ;  /* 0x000000410800780c */ /* 0x000fe20002701670 */
[----:B------:R-:W-:-:S12]  /*147b0*/  IMAD R9, R5, UR5, R20 ;  /* 0x0000000505097c24 */ /* 0x000fd8000f8e0214 */
        /* <DEDUP_REMOVED lines=10> */
[----:B------:R-:W-:Y:S01]  /*14860*/  NOP ;  /* 0x0000000000007918 */ /* 0x000fe20000000000 */
[----:B0-----:R-:W-:Y:S01]  /*14870*/  IMAD.WIDE.U32 R2, R5, UR4, RZ ;  /* 0x0000000405027c25 */ /* 0x001fe2000f8e00ff */
[----:B------:R-:W-:-:S03]  /*14880*/  ULDC.64 UR4, c[0x0][0x338] ;  /* 0x0000ce0000047ab9 */ /* 0x000fc60000000a00 */
[----:B------:R-:W-:Y:S02]  /*14890*/  IMAD.IADD R3, R3, 0x1, R9 ;  /* 0x0000000103037824 */ /* 0x000fe400078e0209 */
[----:B------:R-:W-:Y:S02]  /*148a0*/  IMAD R21, R21, UR4, RZ ;  /* 0x0000000415157c24 */ /* 0x000fe4000f8e02ff */
[----:B------:R-:W-:-:S04]  /*148b0*/  IMAD.WIDE.U32 R2, R4, UR4, R2 ;  /* 0x0000000404027c25 */ /* 0x000fc8000f8e0002 */
[----:B------:R-:W-:Y:S01]  /*148c0*/  IMAD R21, R4, UR5, R21 ;  /* 0x0000000504157c24 */ /* 0x000fe2000f8e0215 */
[----:B------:R-:W-:-:S04]  /*148d0*/  ULDC.64 UR4, c[0x0][0x330] ;  /* 0x0000cc0000047ab9 */ /* 0x000fc80000000a00 */
[----:B------:R-:W-:-:S03]  /*148e0*/  IADD3 R3, R3, R21, RZ ;  /* 0x0000001503037210 */ /* 0x000fc60007ffe0ff */
[----:B------:R-:W-:-:S04]  /*148f0*/  IMAD.WIDE.U32 R2, R25, UR4, R2 ;  /* 0x0000000419027c25 */ /* 0x000fc8000f8e0002 */
[----:B------:R-:W-:Y:S01]  /*14900*/  IMAD R3, R25, UR5, R3 ;  /* 0x0000000519037c24 */ /* 0x000fe2000f8e0203 */
[----:B------:R-:W-:-:S04]  /*14910*/  LEA R18, P0, R2, UR6, 0x1 ;  /* 0x0000000602127c11 */ /* 0x000fc8000f8008ff */
[----:B------:R-:W-:Y:S02]  /*14920*/  LEA.HI.X R24, R2, UR7, R3, 0x1, P0 ;  /* 0x0000000702187c11 */ /* 0x000fe400080f0c03 */
[----:B------:R-:W-:-:S13]  /*14930*/  PLOP3.LUT P0, PT, PT, PT, PT, 0x80, 0x0 ;  /* 0x000000000000781c */ /* 0x000fda0003f0f070 */
.L_x_278:
        /* <DEDUP_REMOVED lines=10> */
.L_x_279:
[----:B------:R-:W2:Y:S01]  /*149e0*/  LDL R2, [R1+0x4] ;  /* 0x0000040001027983 */ /* 0x000ea20000100800 */
[----:B------:R3:W-:Y:S01]  /*149f0*/  SYNCS.ARRIVE.TRANS64.A1T0 RZ, [R6+URZ+0x38850], RZ ;  /* 0x038850ff06ff79a7 */ /* 0x0007e2000810003f */
[C---:B------:R-:W-:Y:S02]  /*14a00*/  VIADD R0, R26.reuse, 0xffffffff ;  /* 0xffffffff1a007836 */ /* 0x040fe40000000000 */
[----:B------:R-:W-:Y:S02]  /*14a10*/  IMAD.MOV.U32 R7, RZ, RZ, R27 ;  /* 0x000000ffff077224 */ /* 0x000fe400078e001b */
[----:B------:R-:W-:Y:S02]  /*14a20*/  IMAD.MOV.U32 R17, RZ, RZ, R28 ;  /* 0x000000ffff117224 */ /* 0x000fe400078e001c */
[----:B------:R-:W-:Y:S01]  /*14a30*/  IMAD.MOV.U32 R29, RZ, RZ, R26 ;  /* 0x000000ffff1d7224 */ /* 0x000fe200078e001a */
[----:B--2---:R-:W-:-:S13]  /*14a40*/  ISETP.GT.AND P0, PT, R26, R2, PT ;  /* 0x000000021a00720c */ /* 0x004fda0003f04270 */
[----:B---3--:R-:W-:Y:S05]  /*14a50*/  @P0 BRA `(.L_x_280) ;  /* 0xffffffec00ec0947 */ /* 0x008fea000383ffff */
.L_x_267:
[----:B------:R-:W-:Y:S05]  /*14a60*/  BSYNC B0 ;  /* 0x0000000000007941 */ /* 0x000fea0003800000 */
.L_x_266:
[----:B------:R-:W3:Y:S01]  /*14a70*/  S2R R2, SR_TID.X ;  /* 0x0000000000027919 */ /* 0x000ee20000002100 */
[----:B------:R-:W-:Y:S01]  /*14a80*/  BSSY B0, `(.L_x_281) ;  /* 0x0000010000007945 */ /* 0x000fe20003800000 */
[----:B---3--:R-:W-:-:S04]  /*14a90*/  LOP3.LUT R2, R2, 0x7f, RZ, 0xc0, !PT ;  /* 0x0000007f02027812 */ /* 0x008fc800078ec0ff */
[----:B------:R-:W-:-:S13]  /*14aa0*/  ISETP.NE.AND P0, PT, R2, RZ, PT ;  /* 0x000000ff0200720c */ /* 0x000fda0003f05270 */
[----:B------:R-:W-:Y:S05]  /*14ab0*/  @P0 BRA `(.L_x_282) ;  /* 0x0000000000300947 */ /* 0x000fea0003800000 */
[----:B------:R-:W3:Y:S01]  /*14ac0*/  S2R R5, SR_LANEID ;  /* 0x0000000000057919 */ /* 0x000ee20000000000 */
[----:B------:R-:W-:Y:S01]  /*14ad0*/  VOTEU.ANY UR4, UPT, PT ;  /* 0x0000000000047886 */ /* 0x000fe200038e0100 */
[----:B0-----:R-:W0:Y:S01]  /*14ae0*/  LDC.64 R2, c[0x0][0xc60] ;  /* 0x00031800ff027b82 */ /* 0x001e220000000a00 */
[----:B------:R-:W3:Y:S02]  /*14af0*/  FLO.U32 R0, UR4 ;  /* 0x0000000400007d00 */ /* 0x000ee400080e0000 */
[----:B---3--:R-:W-:-:S06]  /*14b00*/  ISETP.EQ.U32.AND P0, PT, R0, R5, PT ;  /* 0x000000050000720c */ /* 0x008fcc0003f02070 */
[----:B------:R-:W0:Y:S07]  /*14b10*/  POPC R5, UR4 ;  /* 0x0000000400057d09 */ /* 0x000e2e0008000000 */
[----:B0-----:R-:W3:Y:S01]  /*14b20*/  @P0 ATOMG.E.ADD.STRONG.GPU PT, R3, desc[UR36][R2.64], R5 ;  /* 0x00000005020309a8 */ /* 0x001ee200081ee1e4 */
[----:B------:R-:W0:Y:S02]  /*14b30*/  S2R R4, SR_LTMASK ;  /* 0x0000000000047919 */ /* 0x000e240000003900 */
[----:B0-----:R-:W-:-:S04]  /*14b40*/  LOP3.LUT R4, R4, UR4, RZ, 0xc0, !PT ;  /* 0x0000000404047c12 */ /* 0x001fc8000f8ec0ff */
[----:B--2---:R-:W0:Y:S01]  /*14b50*/  POPC R7, R4 ;  /* 0x0000000400077309 */ /* 0x004e220000000000 */
[----:B---3--:R-:W0:Y:S02]  /*14b60*/  SHFL.IDX PT, R0, R3, R0, 0x1f ;  /* 0x00001f0003007589 */ /* 0x008e2400000e0000 */
[----:B0-----:R-:W-:-:S07]  /*14b70*/  IADD3 R16, R0, UR39, R7 ;  /* 0x0000002700107c10 */ /* 0x001fce000fffe007 */
.L_x_282:
[----:B------:R-:W-:Y:S05]  /*14b80*/  BSYNC B0 ;  /* 0x0000000000007941 */ /* 0x000fea0003800000 */
.L_x_281:
[----:B------:R-:W-:-:S13]  /*14b90*/  LOP3.LUT P0, RZ, R23, 0x20, RZ, 0xc0, !PT ;  /* 0x0000002017ff7812 */ /* 0x000fda000780c0ff */
[----:B------:R-:W-:Y:S05]  /*14ba0*/  @!P0 BRA `(.L_x_283) ;  /* 0x0000000000048947 */ /* 0x000fea0003800000 */
[----:B------:R-:W-:Y:S01]  /*14bb0*/  BPT.TRAP 0x1 ;  /* 0x000000040000795c */ /* 0x000fe20000300000 */
.L_x_283:
[----:B------:R-:W3:Y:S01]  /*14bc0*/  LDL.LU R0, [R1] ;  /* 0x0000000001007983 */ /* 0x000ee20000300800 */
[----:B------:R-:W-:Y:S01]  /*14bd0*/  IMAD R4, R27, 0x8, R22 ;  /* 0x000000081b047824 */ /* 0x000fe200078e0216 */
[----:B0-----:R-:W-:Y:S01]  /*14be0*/  SHF.L.U32 R3, R28, 0x1f, RZ ;  /* 0x0000001f1c037819 */ /* 0x001fe200000006ff */
[----:B------:R-:W-:Y:S03]  /*14bf0*/  BSSY B0, `(.L_x_284) ;  /* 0x0000004000007945 */ /* 0x000fe60003800000 */
[----:B------:R-:W0:Y:S01]  /*14c00*/  SYNCS.PHASECHK.TRANS64.TRYWAIT P0, [R4+URZ+0x38860], R3 ;  /* 0x03886003040075a7 */ /* 0x000e22000800017f */
[----:B---3--:R-:W-:Y:S01]  /*14c10*/  IMAD R5, R26, -0x50, R0 ;  /* 0xffffffb01a057824 */ /* 0x008fe200078e0200 */
[----:B0-----:R-:W-:Y:S06]  /*14c20*/  @!P0 BRA `(.L_x_285) ;  /* 0x00000038008c8947 */ /* 0x001fec0003800000 */
.L_x_375:
[----:B------:R-:W-:Y:S05]  /*14c30*/  BSYNC B0 ;  /* 0x0000000000007941 */ /* 0x000fea0003800000 */
.L_x_284:
[----:B------:R-:W3:Y:S01]  /*14c40*/  S2R R0, SR_TID.X ;  /* 0x0000000000007919 */ /* 0x000ee20000002100 */
[----:B------:R-:W-:Y:S01]  /*14c50*/  UMOV UR4, 0xffffffff ;  /* 0xffffffff00047882 */ /* 0x000fe20000000000 */
[----:B--2---:R-:W-:Y:S01]  /*14c60*/  IMAD R7, R27, 0x5000, R31 ;  /* 0x000050001b077824 */ /* 0x004fe200078e021f */
[----:B---3--:R-:W-:-:S04]  /*14c70*/  LOP3.LUT R0, R0, 0x7f, RZ, 0xc0, !PT ;  /* 0x0000007f00007812 */ /* 0x008fc800078ec0ff */
[----:B------:R-:W-:-:S05]  /*14c80*/  SHF.R.U32.HI R0, RZ, 0x3, R0 ;  /* 0x00000003ff007819 */ /* 0x000fca0000011600 */
[----:B------:R-:W-:Y:S01]  /*14c90*/  IMAD.IADD R5, R5, 0x1, -R0 ;  /* 0x0000000105057824 */ /* 0x000fe200078e0a00 */
[----:B------:R-:W-:Y:S06]  /*14ca0*/  BRA.DIV UR4, `(.L_x_286) ;  /* 0x0000003a04807947 */ /* 0x000fec000b800000 */
[----:B-1----:R-:W1:Y:S01]  /*14cb0*/  SHFL.IDX PT, R14, R18, RZ, 0x181f ;  /* 0x00181fff120e7589 */ /* 0x002e6200000e0000 */
[----:B------:R-:W-:Y:S01]  /*14cc0*/  ULDC UR4, c[0x0][0x2f4] ;  /* 0x0000bd0000047ab9 */ /* 0x000fe20000000800 */
[C---:B------:R-:W-:Y:S01]  /*14cd0*/  IMAD.SHL.U32 R8, R32.reuse, 0x2, RZ ;  /* 0x0000000220087824 */ /* 0x040fe200078e00ff */
[----:B------:R-:W-:Y:S01]  /*14ce0*/  ISETP.GE.AND P3, PT, R32, UR4, PT ;  /* 0x0000000420007c0c */ /* 0x000fe2000bf66270 */
[----:B0-----:R-:W0:Y:S01]  /*14cf0*/  SHFL.IDX PT, R3, R24, RZ, 0x181f ;  /* 0x00181fff18037589 */ /* 0x001e2200000e0000 */
[----:B------:R-:W-:Y:S01]  /*14d00*/  ISETP.GE.AND P2, PT, R37, UR4, PT ;  /* 0x0000000425007c0c */ /* 0x000fe2000bf46270 */
[----:B------:R-:W-:Y:S01]  /*14d10*/  IMAD R0, R7, 0x2, R22 ;  /* 0x0000000207007824 */ /* 0x000fe200078e0216 */
[----:B------:R-:W-:Y:S01]  /*14d20*/  ISETP.LT.OR P4, PT, R5, 0x1, P3 ;  /* 0x000000010500780c */ /* 0x000fe20001f81670 */
[----:B------:R-:W-:Y:S01]  /*14d30*/  SHFL.IDX PT, R7, R24, 0x1, 0x181f ;  /* 0x00381f0018077f89 */ /* 0x000fe200000e0000 */
[----:B------:R-:W-:-:S03]  /*14d40*/  ISETP.GE.AND P1, PT, R36, UR4, PT ;  /* 0x0000000424007c0c */ /* 0x000fc6000bf26270 */
[----:B------:R-:W-:Y:S01]  /*14d50*/  SHFL.IDX PT, R9, R24, 0x2, 0x181f ;  /* 0x00581f0018097f89 */ /* 0x000fe200000e0000 */
[----:B-1----:R-:W-:-:S03]  /*14d60*/  IADD3 R2, P0, R14, R8, RZ ;  /* 0x000000080e027210 */ /* 0x002fc60007f1e0ff */
[----:B------:R-:W1:Y:S02]  /*14d70*/  SHFL.IDX PT, R14, R18, 0x1, 0x181f ;  /* 0x00381f00120e7f89 */ /* 0x000e6400000e0000 */
[----:B0-----:R-:W-:Y:S01]  /*14d80*/  IMAD.X R3, RZ, RZ, R3, P0 ;  /* 0x000000ffff037224 */ /* 0x001fe200000e0603 */
[----:B------:R-:W-:-:S04]  /*14d90*/  ISETP.LT.OR P0, PT, R5, 0x1, P2 ;  /* 0x000000010500780c */ /* 0x000fc80001701670 */
[----:B------:R-:W-:Y:S01]  /*14da0*/  LDGSTS.E.BYPASS.LTC128B.128 [R0+0x400], desc[UR36][R2.64], !P4 ;  /* 0x0040000002007fae */ /* 0x000fe2000e101d64 */
[----:B------:R-:W-:-:S08]  /*14db0*/  ISETP.LT.OR P4, PT, R5, 0x1, P1 ;  /* 0x000000010500780c */ /* 0x000fd00000f81670 */
[----:B------:R-:W-:Y:S01]  /*14dc0*/  LDGSTS.E.BYPASS.LTC128B.128 [R0+0x2c00], desc[UR36][R2.64+0x80], !P0 ;  /* 0x02c0008002007fae */ /* 0x000fe2000c101d64 */
[----:B------:R-:W-:-:S04]  /*14dd0*/  ISETP.GE.AND P0, PT, R34, UR4, PT ;  /* 0x0000000422007c0c */ /* 0x000fc8000bf06270 */
[----:B------:R-:W-:Y:S01]  /*14de0*/  LDGSTS.E.BYPASS.LTC128B.128 [R0+0x5400], desc[UR36][R2.64+0x100], !P4 ;  /* 0x0540010002007fae */ /* 0x000fe2000e101d64 */
[----:B------:R-:W-:-:S13]  /*14df0*/  ISETP.LT.OR P4, PT, R5, 0x1, P0 ;  /* 0x000000010500780c */ /* 0x000fda0000781670 */
[----:B------:R0:W-:Y:S01]  /*14e00*/  LDGSTS.E.BYPASS.LTC128B.128 [R0+0x7c00], desc[UR36][R2.64+0x180], !P4 ;  /* 0x07c0018002007fae */ /* 0x0001e2000e101d64 */
[----:B-1----:R-:W-:-:S03]  /*14e10*/  IADD3 R6, P4, R14, R8, RZ ;  /* 0x000000080e067210 */ /* 0x002fc60007f9e0ff */
[----:B------:R-:W0:Y:S02]  /*14e20*/  SHFL.IDX PT, R14, R18, 0x2, 0x181f ;  /* 0x00581f00120e7f89 */ /* 0x000e2400000e0000 */
[----:B------:R-:W-:Y:S01]  /*14e30*/  IMAD.X R7, RZ, RZ, R7, P4 ;  /* 0x000000ffff077224 */ /* 0x000fe200020e0607 */
[----:B------:R-:W-:-:S13]  /*14e40*/  ISETP.LT.OR P4, PT, R5, 0x11, P3 ;  /* 0x000000110500780c */ /* 0x000fda0001f81670 */
[----:B------:R-:W-:Y:S01]  /*14e50*/  LDGSTS.E.BYPASS.LTC128B.128 [R0+0xc00], desc[UR36][R6.64], !P4 ;  /* 0x00c0000006007fae */ /* 0x000fe2000e101d64 */
[----:B------:R-:W-:-:S13]  /*14e60*/  ISETP.LT.OR P4, PT, R5, 0x11, P2 ;  /* 0x000000110500780c */ /* 0x000fda0001781670 */
[----:B------:R-:W-:Y:S01]  /*14e70*/  LDGSTS.E.BYPASS.LTC128B.128 [R0+0x3400], desc[UR36][R6.64+0x80], !P4 ;  /* 0x0340008006007fae */ /* 0x000fe2000e101d64 */
[----:B------:R-:W-:-:S13]  /*14e80*/  ISETP.LT.OR P4, PT, R5, 0x11, P1 ;  /* 0x000000110500780c */ /* 0x000fda0000f81670 */
[----:B------:R-:W-:Y:S01]  /*14e90*/  LDGSTS.E.BYPASS.LTC128B.128 [R0+0x5c00], desc[UR36][R6.64+0x100], !P4 ;  /* 0x05c0010006007fae */ /* 0x000fe2000e101d64 */
[----:B------:R-:W-:-:S13]  /*14ea0*/  ISETP.LT.OR P4, PT, R5, 0x11, P0 ;  /* 0x000000110500780c */ /* 0x000fda0000781670 */
[----:B------:R-:W-:Y:S01]  /*14eb0*/  LDGSTS.E.BYPASS.LTC128B.128 [R0+0x8400], desc[UR36][R6.64+0x180], !P4 ;  /* 0x0840018006007fae */ /* 0x000fe2000e101d64 */
[----:B0-----:R-:W-:-:S03]  /*14ec0*/  IADD3 R2, P4, R14, R8, RZ ;  /* 0x000000080e027210 */ /* 0x001fc60007f9e0ff */
[----:B------:R-:W0:Y:S02]  /*14ed0*/  SHFL.IDX PT, R14, R18, 0x3, 0x181f ;  /* 0x00781f00120e7f89 */ /* 0x000e2400000e0000 */
[----:B------:R-:W-:Y:S01]  /*14ee0*/  IMAD.X R3, RZ, RZ, R9, P4 ;  /* 0x000000ffff037224 */ /* 0x000fe200020e0609 */
[C---:B------:R-:W-:Y:S01]  /*14ef0*/  ISETP.LT.OR P4, PT, R5.reuse, 0x21, P3 ;  /* 0x000000210500780c */ /* 0x040fe20001f81670 */
[----:B------:R-:W1:Y:S04]  /*14f00*/  SHFL.IDX PT, R9, R24, 0x3, 0x181f ;  /* 0x00781f0018097f89 */ /* 0x000e6800000e0000 */
[----:B------:R-:W2:Y:S08]  /*14f10*/  SHFL.IDX PT, R24, R24, 0x4, 0x181f ;  /* 0x00981f0018187f89 */ /* 0x000eb000000e0000 */
[----:B------:R-:W-:Y:S01]  /*14f20*/  LDGSTS.E.BYPASS.LTC128B.128 [R0+0x1400], desc[UR36][R2.64], !P4 ;  /* 0x0140000002007fae */ /* 0x000fe2000e101d64 */
[----:B------:R-:W-:-:S13]  /*14f30*/  ISETP.LT.OR P4, PT, R5, 0x21, P2 ;  /* 0x000000210500780c */ /* 0x000fda0001781670 */
[----:B------:R-:W-:Y:S01]  /*14f40*/  LDGSTS.E.BYPASS.LTC128B.128 [R0+0x3c00], desc[UR36][R2.64+0x80], !P4 ;  /* 0x03c0008002007fae */ /* 0x000fe2000e101d64 */
[----:B------:R-:W-:-:S13]  /*14f50*/  ISETP.LT.OR P4, PT, R5, 0x21, P1 ;  /* 0x000000210500780c */ /* 0x000fda0000f81670 */
[----:B------:R-:W-:Y:S01]  /*14f60*/  LDGSTS.E.BYPASS.LTC128B.128 [R0+0x6400], desc[UR36][R2.64+0x100], !P4 ;  /* 0x0640010002007fae */ /* 0x000fe2000e101d64 */
[----:B------:R-:W-:-:S13]  /*14f70*/  ISETP.LT.OR P4, PT, R5, 0x21, P0 ;  /* 0x000000210500780c */ /* 0x000fda0000781670 */
[----:B------:R0:W-:Y:S02]  /*14f80*/  LDGSTS.E.BYPASS.LTC128B.128 [R0+0x8c00], desc[UR36][R2.64+0x180], !P4 ;  /* 0x08c0018002007fae */ /* 0x0001e4000e101d64 */
[----:B0-----:R-:W-:Y:S02]  /*14f90*/  IADD3 R2, P4, R14, R8, RZ ;  /* 0x000000080e027210 */ /* 0x001fe40007f9e0ff */
[----:B------:R3:W4:Y:S03]  /*14fa0*/  SHFL.IDX PT, R14, R18, 0x4, 0x181f ;  /* 0x00981f00120e7f89 */ /* 0x00072600000e0000 */
        /* <DEDUP_REMOVED lines=9> */
.L_x_387:
[C---:B------:R-:W-:Y:S02]  /*15040*/  ISETP.LT.OR P3, PT, R5.reuse, 0x41, P3 ;  /* 0x000000410500780c */ /* 0x040fe40001f61670 */
[C---:B------:R-:W-:Y:S02]  /*15050*/  ISETP.LT.OR P2, PT, R5.reuse, 0x41, P2 ;  /* 0x000000410500780c */ /* 0x040fe40001741670 */
[C---:B------:R-:W-:Y:S02]  /*15060*/  ISETP.LT.OR P1, PT, R5.reuse, 0x41, P1 ;  /* 0x000000410500780c */ /* 0x040fe40000f21670 */
[----:B0--3--:R-:W-:Y:S02]  /*15070*/  IADD3 R2, P4, R14, R8, RZ ;  /* 0x000000080e027210 */ /* 0x009fe40007f9e0ff */
[----:B------:R-:W-:-:S03]  /*15080*/  ISETP.LT.OR P0, PT, R5, 0x41, P0 ;  /* 0x000000410500780c */ /* 0x000fc60000701670 */
[----:B------:R-:W-:-:S05]  /*15090*/  IMAD.X R3, RZ, RZ, R24, P4 ;  /* 0x000000ffff037224 */ /* 0x000fca00020e0618 */
        /* <DEDUP_REMOVED lines=9> */
.L_x_287:
        /* <DEDUP_REMOVED lines=10> */
.L_x_288:
[----:B------:R1:W-:Y:S01]  /*151d0*/  SYNCS.ARRIVE.TRANS64.A1T0 RZ, [R4+URZ+0x38850], RZ ;  /* 0x038850ff04ff79a7 */ /* 0x0003e2000810003f */
[----:B------:R-:W-:-:S05]  /*151e0*/  VIADD R27, R27, 0x1 ;  /* 0x000000011b1b7836 */ /* 0x000fca0000000000 */
[----:B------:R-:W-:-:S04]  /*151f0*/  ISETP.NE.AND P0, PT, R27, 0x2, PT ;  /* 0x000000021b00780c */ /* 0x000fc80003f05270 */
[----:B0-----:R-:W-:Y:S02]  /*15200*/  SEL R3, RZ, 0x1, P0 ;  /* 0x00000001ff037807 */ /* 0x001fe40000000000 */
[----:B------:R-:W-:Y:S02]  /*15210*/  SEL R27, R27, RZ, P0 ;  /* 0x000000ff1b1b7207 */ /* 0x000fe40000000000 */
[----:B-1----:R-:W-:-:S07]  /*15220*/  LOP3.LUT R28, R28, R3, RZ, 0x3c, !PT ;  /* 0x000000031c1c7212 */ /* 0x002fce00078e3cff */
.L_x_243:
[----:B------:R-:W-:Y:S05]  /*15230*/  BSYNC B7 ;  /* 0x0000000000077941 */ /* 0x000fea0003800000 */
.L_x_241:
[----:B------:R-:W-:-:S13]  /*15240*/  LOP3.LUT P0, RZ, R23, 0x100, RZ, 0xc0, !PT ;  /* 0x0000010017ff7812 */ /* 0x000fda000780c0ff */
[----:B------:R-:W-:Y:S05]  /*15250*/  @!P0 BRA `(.L_x_289) ;  /* 0x0000000000248947 */ /* 0x000fea0003800000 */
[----:B------:R-:W-:Y:S05]  /*15260*/  WARPSYNC.ALL ;  /* 0x0000000000007948 */ /* 0x000fea0003800000 */
[----:B------:R-:W0:Y:S08]  /*15270*/  S2UR UR5, SR_CgaCtaId ;  /* 0x00000000000579c3 */ /* 0x000e300000008800 */
[----:B------:R-:W-:Y:S06]  /*15280*/  BAR.SYNC.DEFER_BLOCKING 0x5, 0x180 ;  /* 0x0146000000007b1d */ /* 0x000fec0000010000 */
[----:B------:R-:W-:-:S02]  /*15290*/  UMOV UR4, 0x400 ;  /* 0x0000040000047882 */ /* 0x000fc40000000000 */
[----:B0-----:R-:W-:-:S06]  /*152a0*/  ULEA UR4, UR5, UR4, 0x18 ;  /* 0x0000000405047291 */ /* 0x001fcc000f8ec03f */
[----:B------:R-:W-:-:S05]  /*152b0*/  IMAD.U32 R22, RZ, RZ, UR4 ;  /* 0x00000004ff167e24 */ /* 0x000fca000f8e00ff */
[----:B------:R0:W1:Y:S01]  /*152c0*/  LDS.128 R16, [R22+0x388d0] ;  /* 0x0388d00016107984 */ /* 0x0000620000000c00 */
[----:B------:R-:W-:Y:S06]  /*152d0*/  BAR.ARV 0x4, 0x180 ;  /* 0x0106000000007b1d */ /* 0x000fec0000002000 */
[----:B------:R-:W-:Y:S05]  /*152e0*/  BRA `(.L_x_290) ;  /* 0x0000000800d07947 */ /* 0x000fea0003800000 */
.L_x_289:
[----:B------:R-:W0:Y:S01]  /*152f0*/  S2R R9, SR_TID.X ;  /* 0x0000000000097919 */ /* 0x000e220000002100 */
[----:B------:R-:W-:Y:S01]  /*15300*/  UMOV UR4, 0xffffffff ;  /* 0xffffffff00047882 */ /* 0x000fe20000000000 */
[----:B0-----:R-:W-:-:S04]  /*15310*/  LOP3.LUT R9, R9, 0x1f, RZ, 0xc0, !PT ;  /* 0x0000001f09097812 */ /* 0x001fc800078ec0ff */
[----:B------:R-:W-:Y:S01]  /*15320*/  ISETP.NE.AND P0, PT, R9, 0x1f, PT ;  /* 0x0000001f0900780c */ /* 0x000fe20003f05270 */
[----:B------:R-:W-:-:S12]  /*15330*/  BRA.DIV UR4, `(.L_x_291) ;  /* 0x0000003a04e07947 */ /* 0x000fd8000b800000 */
[----:B------:R-:W-:Y:S01]  /*15340*/  IADD3 R7, R19, R9, RZ ;  /* 0x0000000913077210 */ /* 0x000fe20007ffe0ff */
[----:B------:R-:W-:-:S03]  /*15350*/  ULDC UR4, c[0x0][0xc3c] ;  /* 0x00030f0000047ab9 */ /* 0x000fc60000000800 */
[----:B------:R-:W-:-:S13]  /*15360*/  ISETP.GE.OR P1, PT, R7, UR4, !P0 ;  /* 0x0000000407007c0c */ /* 0x000fda000c726670 */
[----:B------:R-:W0:Y:S08]  /*15370*/  @!P1 LDC.64 R2, c[0x0][0xc80] ;  /* 0x00032000ff029b82 */ /* 0x000e300000000a00 */
[----:B------:R-:W1:Y:S01]  /*15380*/  @!P1 LDC.64 R4, c[0x0][0xc78] ;  /* 0x00031e00ff049b82 */ /* 0x000e620000000a00 */
[----:B0-----:R-:W-:-:S05]  /*15390*/  @!P1 IMAD.WIDE R2, R7, 0x4, R2 ;  /* 0x0000000407029825 */ /* 0x001fca00078e0202 */
[----:B------:R1:W2:Y:S02]  /*153a0*/  @!P1 LDG.E R6, desc[UR36][R2.64] ;  /* 0x0000002402069981 */ /* 0x0002a4000c1e1900 */
[----:B-1----:R-:W-:-:S05]  /*153b0*/  @!P1 IMAD.WIDE R2, R7, 0x4, R4 ;  /* 0x0000000407029825 */ /* 0x002fca00078e0204 */
[----:B------:R-:W3:Y:S01]  /*153c0*/  @!P1 LDG.E R5, desc[UR36][R2.64] ;  /* 0x0000002402059981 */ /* 0x000ee2000c1e1900 */
[----:B------:R-:W-:Y:S01]  /*153d0*/  IMAD.MOV.U32 R7, RZ, RZ, RZ ;  /* 0x000000ffff077224 */ /* 0x000fe200078e00ff */
[C---:B------:R-:W-:Y:S01]  /*153e0*/  ISETP.GE.U32.AND P2, PT, R9.reuse, 0x2, PT ;  /* 0x000000020900780c */ /* 0x040fe20003f46070 */
[----:B------:R-:W-:Y:S01]  /*153f0*/  IMAD.MOV.U32 R4, RZ, RZ, RZ ;  /* 0x000000ffff047224 */ /* 0x000fe200078e00ff */
[C---:B------:R-:W-:Y:S01]  /*15400*/  ISETP.GE.U32.AND P3, PT, R9.reuse, 0x4, PT ;  /* 0x000000040900780c */ /* 0x040fe20003f66070 */
[----:B------:R-:W-:Y:S01]  /*15410*/  SHFL.IDX PT, R0, R16, RZ, 0x1f ;  /* 0x00001fff10007589 */ /* 0x000fe200000e0000 */
[C---:B------:R-:W-:Y:S02]  /*15420*/  ISETP.GE.U32.AND P4, PT, R9.reuse, 0x8, PT ;  /* 0x000000080900780c */ /* 0x040fe40003f86070 */
[----:B------:R-:W-:Y:S01]  /*15430*/  ISETP.GE.U32.AND P5, PT, R9, 0x10, PT ;  /* 0x000000100900780c */ /* 0x000fe20003fa6070 */
[----:B------:R-:W-:Y:S01]  /*15440*/  SHFL.IDX PT, R8, R16, 0x1, 0x1f ;  /* 0x00201f0010087f89 */ /* 0x000fe200000e0000 */
[----:B--2---:R-:W-:-:S02]  /*15450*/  @!P1 IMAD.MOV.U32 R7, RZ, RZ, R6 ;  /* 0x000000ffff079224 */ /* 0x004fc400078e0006 */
[----:B------:R-:W-:Y:S02]  /*15460*/  IMAD.MOV.U32 R6, RZ, RZ, RZ ;  /* 0x000000ffff067224 */ /* 0x000fe400078e00ff */
[----:B---3--:R-:W-:Y:S01]  /*15470*/  @!P1 IMAD.MOV.U32 R4, RZ, RZ, R5 ;  /* 0x000000ffff049224 */ /* 0x008fe200078e0005 */
[----:B------:R-:W-:-:S03]  /*15480*/  ISETP.NE.AND P1, PT, R9, RZ, PT ;  /* 0x000000ff0900720c */ /* 0x000fc60003f25270 */
[----:B------:R-:W-:-:S05]  /*15490*/  IMAD R13, R4, R7, RZ ;  /* 0x00000007040d7224 */ /* 0x000fca00078e02ff */
        /* <DEDUP_REMOVED lines=15> */
[----:B------:R0:W1:Y:S02]  /*15590*/  SHFL.IDX PT, R14, R2, 0x1f, 0x1f ;  /* 0x03e01f00020e7f89 */ /* 0x00006400000e0000 */
.L_x_397:
[----:B------:R-:W-:Y:S02]  /*155a0*/  ULDC UR4, c[0x0][0xc38] ;  /* 0x00030e0000047ab9 */ /* 0x000fe40000000800 */
[----:B------:R-:W-:-:S04]  /*155b0*/  IMAD.U32 R5, RZ, RZ, UR4 ;  /* 0x00000004ff057e24 */ /* 0x000fc8000f8e00ff */
[----:B-1----:R-:W-:-:S04]  /*155c0*/  IMAD R14, R14, R5, RZ ;  /* 0x000000050e0e7224 */ /* 0x002fc800078e02ff */
[----:B------:R-:W-:-:S05]  /*155d0*/  IMAD.IADD R9, R8, 0x1, R14 ;  /* 0x0000000108097824 */ /* 0x000fca00078e020e */
[----:B------:R-:W-:-:S13]  /*155e0*/  ISETP.GT.AND P6, PT, R9, R0, PT ;  /* 0x000000000900720c */ /* 0x000fda0003fc4270 */
[----:B------:R-:W-:Y:S05]  /*155f0*/  @P6 BRA `(.L_x_292) ;  /* 0x0000000000a46947 */ /* 0x000fea0003800000 */
.L_x_295:
[----:B0-----:R-:W0:Y:S01]  /*15600*/  LDC R2, c[0x0][0xc3c] ;  /* 0x00030f00ff027b82 */ /* 0x001e220000000800 */
[----:B------:R-:W-:-:S05]  /*15610*/  VIADD R19, R19, 0x1f ;  /* 0x0000001f13137836 */ /* 0x000fca0000000000 */
[----:B0-----:R-:W-:-:S13]  /*15620*/  ISETP.GE.AND P6, PT, R19, R2, PT ;  /* 0x000000021300720c */ /* 0x001fda0003fc6270 */
[----:B------:R-:W-:Y:S05]  /*15630*/  @P6 BRA `(.L_x_293) ;  /* 0x0000000400b86947 */ /* 0x000fea0003800000 */
[----:B------:R-:W0:Y:S01]  /*15640*/  S2R R3, SR_TID.X ;  /* 0x0000000000037919 */ /* 0x000e220000002100 */
[----:B------:R-:W-:Y:S01]  /*15650*/  IMAD.MOV.U32 R7, RZ, RZ, RZ ;  /* 0x000000ffff077224 */ /* 0x000fe200078e00ff */
[----:B0-----:R-:W-:-:S05]  /*15660*/  LOP3.LUT R3, R3, 0x1f, RZ, 0xc0, !PT ;  /* 0x0000001f03037812 */ /* 0x001fca00078ec0ff */
[----:B------:R-:W-:-:S05]  /*15670*/  IMAD.IADD R11, R19, 0x1, R3 ;  /* 0x00000001130b7824 */ /* 0x000fca00078e0203 */
[----:B------:R-:W-:-:S13]  /*15680*/  ISETP.GE.OR P6, PT, R11, R2, !P0 ;  /* 0x000000020b00720c */ /* 0x000fda00047c6670 */
[----:B------:R-:W0:Y:S08]  /*15690*/  @!P6 LDC.64 R2, c[0x0][0xc80] ;  /* 0x00032000ff02eb82 */ /* 0x000e300000000a00 */
[----:B------:R-:W1:Y:S01]  /*156a0*/  @!P6 LDC.64 R4, c[0x0][0xc78] ;  /* 0x00031e00ff04eb82 */ /* 0x000e620000000a00 */
[----:B0-----:R-:W-:-:S05]  /*156b0*/  @!P6 IMAD.WIDE R2, R11, 0x4, R2 ;  /* 0x000000040b02e825 */ /* 0x001fca00078e0202 */
[----:B------:R1:W2:Y:S02]  /*156c0*/  @!P6 LDG.E R7, desc[UR36][R2.64] ;  /* 0x000000240207e981 */ /* 0x0002a4000c1e1900 */
[----:B-1----:R-:W-:Y:S01]  /*156d0*/  @!P6 IMAD.WIDE R2, R11, 0x4, R4 ;  /* 0x000000040b02e825 */ /* 0x002fe200078e0204 */
[----:B------:R-:W-:-:S06]  /*156e0*/  MOV R4, RZ ;  /* 0x000000ff00047202 */ /* 0x000fcc0000000f00 */
[----:B------:R-:W2:Y:S01]  /*156f0*/  @!P6 LDG.E R4, desc[UR36][R2.64] ;  /* 0x000000240204e981 */ /* 0x000ea2000c1e1900 */
[----:B------:R-:W-:Y:S01]  /*15700*/  UMOV UR4, 0xffffffff ;  /* 0xffffffff00047882 */ /* 0x000fe20000000000 */
[----:B--2---:R-:W-:Y:S02]  /*15710*/  IMAD R13, R4, R7, RZ ;  /* 0x00000007040d7224 */ /* 0x004fe400078e02ff */
[----:B------:R-:W-:Y:S05]  /*15720*/  BRA.DIV UR4, `(.L_x_294) ;  /* 0x0000003e04207947 */ /* 0x000fea000b800000 */
        /* <DEDUP_REMOVED lines=16> */
.L_x_405:
[----:B------:R-:W-:Y:S02]  /*15830*/  ULDC UR4, c[0x0][0xc38] ;  /* 0x00030e0000047ab9 */ /* 0x000fe40000000800 */
[----:B------:R-:W-:-:S04]  /*15840*/  IMAD.U32 R5, RZ, RZ, UR4 ;  /* 0x00000004ff057e24 */ /* 0x000fc8000f8e00ff */
[----:B-1----:R-:W-:-:S04]  /*15850*/  IMAD R14, R14, R5, RZ ;  /* 0x000000050e0e7224 */ /* 0x002fc800078e02ff */
[----:B------:R-:W-:-:S05]  /*15860*/  IMAD.IADD R9, R14, 0x1, R9 ;  /* 0x000000010e097824 */ /* 0x000fca00078e0209 */
[----:B------:R-:W-:-:S13]  /*15870*/  ISETP.GT.AND P6, PT, R9, R0, PT ;  /* 0x000000000900720c */ /* 0x000fda0003fc4270 */
[----:B------:R-:W-:Y:S05]  /*15880*/  @!P6 BRA `(.L_x_295) ;  /* 0xfffffffc005ce947 */ /* 0x000fea000383ffff */
.L_x_292:
[----:B------:R-:W-:Y:S01]  /*15890*/  IMAD.IADD R9, R9, 0x1, -R14 ;  /* 0x0000000109097824 */ /* 0x000fe200078e0a0e */
[----:B------:R-:W-:-:S03]  /*158a0*/  UMOV UR4, 0xffffffff ;  /* 0xffffffff00047882 */ /* 0x000fc60000000000 */
[----:B------:R-:W-:-:S05]  /*158b0*/  IMAD R3, R2, R5, R9 ;  /* 0x0000000502037224 */ /* 0x000fca00078e0209 */
[----:B------:R-:W-:Y:S01]  /*158c0*/  ISETP.GT.AND P6, PT, R3, R0, PT ;  /* 0x000000000300720c */ /* 0x000fe20003fc4270 */
[----:B------:R-:W-:-:S12]  /*158d0*/  BRA.DIV UR4, `(.L_x_296) ;  /* 0x0000003e046c7947 */ /* 0x000fd8000b800000 */
[----:B------:R-:W-:-:S04]  /*158e0*/  VOTE.ANY R3, PT, !P6 ;  /* 0x0000000000037806 */ /* 0x000fc800070e0100 */
[----:B------:R-:W1:Y:S02]  /*158f0*/  POPC R8, R3 ;  /* 0x0000000300087309 */ /* 0x000e640000000000 */
[----:B-1----:R1:W2:Y:S04]  /*15900*/  SHFL.IDX PT, R7, R7, R8, 0x1f ;  /* 0x00001f0807077589 */ /* 0x0022a800000e0000 */
[----:B------:R1:W3:Y:S02]  /*15910*/  SHFL.IDX PT, R4, R4, R8, 0x1f ;  /* 0x00001f0804047589 */ /* 0x0002e400000e0000 */
.L_x_410:
[----:B------:R-:W-:-:S13]  /*15920*/  ISETP.NE.AND P0, PT, R3, RZ, PT ;  /* 0x000000ff0300720c */ /* 0x000fda0003f05270 */
[----:B------:R-:W-:Y:S05]  /*15930*/  @!P0 BRA `(.L_x_297) ;  /* 0x0000000000108947 */ /* 0x000fea0003800000 */
[----:B------:R-:W-:Y:S01]  /*15940*/  UMOV UR4, 0xffffffff ;  /* 0xffffffff00047882 */ /* 0x000fe20000000000 */
[----:B------:R-:W-:Y:S02]  /*15950*/  VIADD R12, R8, 0xffffffff ;  /* 0xffffffff080c7836 */ /* 0x000fe40000000000 */
[----:B------:R-:W-:Y:S05]  /*15960*/  BRA.DIV UR4, `(.L_x_298) ;  /* 0x0000003e04a47947 */ /* 0x000fea000b800000 */
[----:B------:R4:W0:Y:S02]  /*15970*/  SHFL.IDX PT, R6, R2, R12, 0x1f ;  /* 0x00001f0c02067589 */ /* 0x00082400000e0000 */
.L_x_297:
[----:B--2---:R-:W-:Y:S01]  /*15980*/  IABS R10, R7 ;  /* 0x00000007000a7213 */ /* 0x004fe20000000000 */
[----:B0-----:R-:W-:Y:S01]  /*15990*/  IMAD R16, R6, R5, R9 ;  /* 0x0000000506107224 */ /* 0x001fe200078e0209 */
[----:B---3--:R-:W-:Y:S01]  /*159a0*/  IABS R5, R4 ;  /* 0x0000000400057213 */ /* 0x008fe20000000000 */
[----:B------:R-:W-:Y:S01]  /*159b0*/  IMAD.IADD R19, R8, 0x1, R19 ;  /* 0x0000000108137824 */ /* 0x000fe200078e0213 */
[----:B------:R-:W0:Y:S01]  /*159c0*/  I2F.RP R11, R10 ;  /* 0x0000000a000b7306 */ /* 0x000e220000209400 */
[----:B------:R-:W-:-:S07]  /*159d0*/  IMAD.IADD R0, R0, 0x1, -R16 ;  /* 0x0000000100007824 */ /* 0x000fce00078e0a10 */
[----:B----4-:R-:W2:Y:S08]  /*159e0*/  I2F.RP R12, R5 ;  /* 0x00000005000c7306 */ /* 0x010eb00000209400 */
[----:B0-----:R-:W0:Y:S08]  /*159f0*/  MUFU.RCP R11, R11 ;  /* 0x0000000b000b7308 */ /* 0x001e300000001000 */
[----:B--2---:R-:W-:Y:S01]  /*15a00*/  MUFU.RCP R12, R12 ;  /* 0x0000000c000c7308 */ /* 0x004fe20000001000 */
[----:B0-----:R-:W-:-:S07]  /*15a10*/  VIADD R2, R11, 0xffffffe ;  /* 0x0ffffffe0b027836 */ /* 0x001fce0000000000 */
[----:B------:R0:W2:Y:S02]  /*15a20*/  F2I.FTZ.U32.TRUNC.NTZ R3, R2 ;  /* 0x0000000200037305 */ /* 0x0000a4000021f000 */
[----:B0-----:R-:W-:Y:S02]  /*15a30*/  IMAD.MOV.U32 R2, RZ, RZ, RZ ;  /* 0x000000ffff027224 */ /* 0x001fe400078e00ff */
[----:B--2---:R-:W-:-:S04]  /*15a40*/  IMAD.MOV R9, RZ, RZ, -R3 ;  /* 0x000000ffff097224 */ /* 0x004fc800078e0a03 */
[----:B------:R-:W-:-:S04]  /*15a50*/  IMAD R9, R9, R10, RZ ;  /* 0x0000000a09097224 */ /* 0x000fc800078e02ff */
[----:B------:R-:W-:Y:S01]  /*15a60*/  IMAD.HI.U32 R3, R3, R9, R2 ;  /* 0x0000000903037227 */ /* 0x000fe200078e0002 */
[----:B------:R-:W-:Y:S02]  /*15a70*/  IABS R2, R7 ;  /* 0x0000000700027213 */ /* 0x000fe40000000000 */
[----:B------:R-:W-:-:S03]  /*15a80*/  IABS R9, R0 ;  /* 0x0000000000097213 */ /* 0x000fc60000000000 */
[----:B------:R-:W-:Y:S02]  /*15a90*/  IMAD.MOV R2, RZ, RZ, -R2 ;  /* 0x000000ffff027224 */ /* 0x000fe400078e0a02 */
[----:B------:R-:W-:-:S04]  /*15aa0*/  IMAD.HI.U32 R6, R3, R9, RZ ;  /* 0x0000000903067227 */ /* 0x000fc800078e00ff */
[----:B------:R-:W-:Y:S02]  /*15ab0*/  VIADD R3, R12, 0xffffffe ;  /* 0x0ffffffe0c037836 */ /* 0x000fe40000000000 */
[----:B------:R-:W-:-:S04]  /*15ac0*/  IMAD R9, R6, R2, R9 ;  /* 0x0000000206097224 */ /* 0x000fc800078e0209 */
[----:B------:R-:W0:Y:S01]  /*15ad0*/  F2I.FTZ.U32.TRUNC.NTZ R3, R3 ;  /* 0x0000000300037305 */ /* 0x000e22000021f000 */
[----:B------:R-:W-:-:S13]  /*15ae0*/  ISETP.GT.U32.AND P1, PT, R10, R9, PT ;  /* 0x000000090a00720c */ /* 0x000fda0003f24070 */
[-C--:B------:R-:W-:Y:S01]  /*15af0*/  @!P1 IADD3 R9, R9, -R10.reuse, RZ ;  /* 0x8000000a09099210 */ /* 0x080fe20007ffe0ff */
[----:B0-----:R-:W-:Y:S02]  /*15b00*/  IMAD.MOV R2, RZ, RZ, -R3 ;  /* 0x000000ffff027224 */ /* 0x001fe400078e0a03 */
[----:B------:R-:W-:Y:S01]  /*15b10*/  @!P1 VIADD R6, R6, 0x1 ;  /* 0x0000000106069836 */ /* 0x000fe20000000000 */
[----:B------:R-:W-:Y:S01]  /*15b20*/  ISETP.GE.U32.AND P0, PT, R9, R10, PT ;  /* 0x0000000a0900720c */ /* 0x000fe20003f06070 */
[----:B------:R-:W-:Y:S01]  /*15b30*/  IMAD R9, R2, R5, RZ ;  /* 0x0000000502097224 */ /* 0x000fe200078e02ff */
[----:B------:R-:W-:Y:S01]  /*15b40*/  ISETP.NE.AND P1, PT, R7, RZ, PT ;  /* 0x000000ff0700720c */ /* 0x000fe20003f25270 */
[----:B------:R-:W-:-:S04]  /*15b50*/  IMAD.MOV.U32 R2, RZ, RZ, RZ ;  /* 0x000000ffff027224 */ /* 0x000fc800078e00ff */
[----:B------:R-:W-:Y:S01]  /*15b60*/  IMAD.HI.U32 R9, R3, R9, R2 ;  /* 0x0000000903097227 */ /* 0x000fe200078e0002 */
[----:B------:R-:W-:Y:S02]  /*15b70*/  LOP3.LUT R2, R0, R7, RZ, 0x3c, !PT ;  /* 0x0000000700027212 */ /* 0x000fe400078e3cff */
[----:B------:R-:W-:Y:S02]  /*15b80*/  IABS R3, R4 ;  /* 0x0000000400037213 */ /* 0x000fe40000000000 */
[----:B------:R-:W-:Y:S01]  /*15b90*/  ISETP.GE.AND P2, PT, R2, RZ, PT ;  /* 0x000000ff0200720c */ /* 0x000fe20003f46270 */
[----:B------:R-:W-:Y:S02]  /*15ba0*/  @P0 VIADD R6, R6, 0x1 ;  /* 0x0000000106060836 */ /* 0x000fe40000000000 */
[----:B------:R-:W-:-:S10]  /*15bb0*/  IMAD.MOV R3, RZ, RZ, -R3 ;  /* 0x000000ffff037224 */ /* 0x000fd400078e0a03 */
[----:B------:R-:W-:Y:S01]  /*15bc0*/  @!P2 IMAD.MOV R6, RZ, RZ, -R6 ;  /* 0x000000ffff06a224 */ /* 0x000fe200078e0a06 */
[----:B------:R-:W-:-:S04]  /*15bd0*/  @!P1 LOP3.LUT R6, RZ, R7, RZ, 0x33, !PT ;  /* 0x00000007ff069212 */ /* 0x000fc800078e33ff */
[-C--:B------:R-:W-:Y:S01]  /*15be0*/  IABS R2, R6.reuse ;  /* 0x0000000600027213 */ /* 0x080fe20000000000 */
[----:B------:R-:W-:-:S04]  /*15bf0*/  IMAD R7, R7, R6, RZ ;  /* 0x0000000607077224 */ /* 0x000fc800078e02ff */
[----:B------:R-:W-:-:S04]  /*15c00*/  IMAD.HI.U32 R9, R9, R2, RZ ;  /* 0x0000000209097227 */ /* 0x000fc800078e00ff */
[----:B------:R-:W-:Y:S02]  /*15c10*/  IMAD R2, R9, R3, R2 ;  /* 0x0000000309027224 */ /* 0x000fe400078e0202 */
[----:B------:R-:W-:-:S03]  /*15c20*/  IMAD.IADD R17, R0, 0x1, -R7 ;  /* 0x0000000100117824 */ /* 0x000fc600078e0a07 */
[----:B------:R-:W-:-:S13]  /*15c30*/  ISETP.GT.U32.AND P1, PT, R5, R2, PT ;  /* 0x000000020500720c */ /* 0x000fda0003f24070 */
[----:B------:R-:W-:Y:S02]  /*15c40*/  @!P1 IMAD.IADD R2, R2, 0x1, -R5 ;  /* 0x0000000102029824 */ /* 0x000fe400078e0a05 */
[----:B------:R-:W-:Y:S01]  /*15c50*/  @!P1 VIADD R9, R9, 0x1 ;  /* 0x0000000109099836 */ /* 0x000fe20000000000 */
[----:B------:R-:W-:Y:S02]  /*15c60*/  ISETP.NE.AND P1, PT, R4, RZ, PT ;  /* 0x000000ff0400720c */ /* 0x000fe40003f25270 */
[----:B------:R-:W-:Y:S02]  /*15c70*/  ISETP.GE.U32.AND P0, PT, R2, R5, PT ;  /* 0x000000050200720c */ /* 0x000fe40003f06070 */
[----:B------:R-:W-:-:S04]  /*15c80*/  LOP3.LUT R2, R6, R4, RZ, 0x3c, !PT ;  /* 0x0000000406027212 */ /* 0x000fc800078e3cff */
[----:B------:R-:W-:-:S07]  /*15c90*/  ISETP.GE.AND P2, PT, R2, RZ, PT ;  /* 0x000000ff0200720c */ /* 0x000fce0003f46270 */
[----:B------:R-:W-:-:S06]  /*15ca0*/  @P0 VIADD R9, R9, 0x1 ;  /* 0x0000000109090836 */ /* 0x000fcc0000000000 */
[----:B------:R-:W-:Y:S01]  /*15cb0*/  @!P2 IMAD.MOV R9, RZ, RZ, -R9 ;  /* 0x000000ffff09a224 */ /* 0x000fe200078e0a09 */
[----:B------:R-:W-:-:S05]  /*15cc0*/  @!P1 LOP3.LUT R9, RZ, R4, RZ, 0x33, !PT ;  /* 0x00000004ff099212 */ /* 0x000fca00078e33ff */
[--C-:B------:R-:W-:Y:S02]  /*15cd0*/  IMAD.MOV R3, RZ, RZ, -R9.reuse ;  /* 0x000000ffff037224 */ /* 0x100fe400078e0a09 */
[C---:B------:R-:W-:Y:S02]  /*15ce0*/  IMAD R9, R4.reuse, 0x1000000, R9 ;  /* 0x0100000004097824 */ /* 0x040fe400078e0209 */
[----:B------:R-:W-:-:S04]  /*15cf0*/  IMAD R18, R4, R3, R6 ;  /* 0x0000000304127224 */ /* 0x000fc800078e0206 */
[----:B------:R-:W-:Y:S01]  /*15d00*/  IMAD R18, R18, 0x10000, R9 ;  /* 0x0001000012127824 */ /* 0x000fe200078e0209 */
[----:B------:R-:W-:Y:S06]  /*15d10*/  BRA `(.L_x_299) ;  /* 0x00000000001c7947 */ /* 0x000fec0003800000 */
.L_x_293:
[----:B------:R-:W-:Y:S01]  /*15d20*/  UMOV UR4, URZ ;  /* 0x0000003f00047c82 */ /* 0x000fe20008000000 */
[----:B------:R-:W-:Y:S01]  /*15d30*/  UMOV UR5, URZ ;  /* 0x0000003f00057c82 */ /* 0x000fe20008000000 */
[----:B------:R-:W-:Y:S01]  /*15d40*/  ULDC UR6, c[0x0][0xc3c] ;  /* 0x00030f0000067ab9 */ /* 0x000fe20000000800 */
[----:B------:R-:W-:Y:S01]  /*15d50*/  MOV R16, R0 ;  /* 0x0000000000107202 */ /* 0x000fe20000000f00 */
[----:B------:R-:W-:Y:S02]  /*15d60*/  IMAD.U32 R17, RZ, RZ, UR4 ;  /* 0x00000004ff117e24 */ /* 0x000fe4000f8e00ff */
[----:B------:R-:W-:Y:S02]  /*15d70*/  IMAD.U32 R18, RZ, RZ, UR5 ;  /* 0x00000005ff127e24 */ /* 0x000fe4000f8e00ff */
[----:B------:R-:W-:-:S07]  /*15d80*/  IMAD.U32 R19, RZ, RZ, UR6 ;  /* 0x00000006ff137e24 */ /* 0x000fce000f8e00ff */
.L_x_299:
[----:B------:R-:W0:Y:S01]  /*15d90*/  S2R R0, SR_TID.X ;  /* 0x0000000000007919 */ /* 0x000e220000002100 */
[----:B------:R-:W-:Y:S05]  /*15da0*/  WARPSYNC.ALL ;  /* 0x0000000000007948 */ /* 0x000fea0003800000 */
[----:B------:R-:W-:Y:S01]  /*15db0*/  BAR.SYNC.DEFER_BLOCKING 0x4, 0x180 ;  /* 0x0106000000007b1d */ /* 0x000fe20000010000 */
[----:B0-----:R-:W-:-:S04]  /*15dc0*/  LOP3.LUT R0, R0, 0x1f, RZ, 0xc0, !PT ;  /* 0x0000001f00007812 */ /* 0x001fc800078ec0ff */
[----:B------:R-:W-:-:S13]  /*15dd0*/  ISETP.NE.AND P0, PT, R0, RZ, PT ;  /* 0x000000ff0000720c */ /* 0x000fda0003f05270 */
[----:B------:R-:W0:Y:S01]  /*15de0*/  @!P0 S2R R3, SR_CgaCtaId ;  /* 0x0000000000038919 */ /* 0x000e220000008800 */
[----:B------:R-:W-:-:S04]  /*15df0*/  @!P0 MOV R0, 0x400 ;  /* 0x0000040000008802 */ /* 0x000fc80000000f00 */
[----:B0-----:R-:W-:-:S05]  /*15e00*/  @!P0 LEA R22, R3, R0, 0x18 ;  /* 0x0000000003168211 */ /* 0x001fca00078ec0ff */
[----:B------:R2:W-:Y:S01]  /*15e10*/  @!P0 STS.128 [R22+0x388d0], R16 ;  /* 0x0388d01016008388 */ /* 0x0005e20000000c00 */
[----:B------:R-:W-:Y:S06]  /*15e20*/  BAR.ARV 0x5, 0x180 ;  /* 0x0146000000007b1d */ /* 0x000fec0000002000 */
.L_x_290:
[----:B------:R-:W-:Y:S02]  /*15e30*/  ULDC UR4, c[0x0][0xc3c] ;  /* 0x00030f0000047ab9 */ /* 0x000fe40000000800 */
[----:B-1----:R-:W-:-:S13]  /*15e40*/  ISETP.GE.AND P0, PT, R19, UR4, PT ;  /* 0x0000000413007c0c */ /* 0x002fda000bf06270 */
[----:B------:R-:W-:Y:S05]  /*15e50*/  @!P0 BRA `(.L_x_300) ;  /* 0xffffffb400548947 */ /* 0x000fea000383ffff */
[----:B------:R-:W-:Y:S05]  /*15e60*/  BSYNC B8 ;  /* 0x0000000000087941 */ /* 0x000fea0003800000 */
.L_x_235:
[----:B------:R-:W3:Y:S01]  /*15e70*/  LDL.LU R0, [R1+0x28] ;  /* 0x0000280001007983 */ /* 0x000ee20000300800 */
[----:B------:R-:W-:Y:S01]  /*15e80*/  BSSY B0, `(.L_x_301) ;  /* 0x000000b000007945 */ /* 0x000fe20003800000 */
[----:B------:R-:W4:Y:S01]  /*15e90*/  S2R R5, SR_CgaCtaId ;  /* 0x0000000000057919 */ /* 0x000f220000008800 */
[----:B---3--:R-:W-:-:S05]  /*15ea0*/  VIADD R0, R0, 0x1 ;  /* 0x0000000100007836 */ /* 0x008fca0000000000 */
[----:B-1----:R-:W-:-:S04]  /*15eb0*/  LEA.HI R2, R0, R0, RZ, 0x1 ;  /* 0x0000000000027211 */ /* 0x002fc800078f08ff */
[----:B------:R-:W-:Y:S02]  /*15ec0*/  LOP3.LUT R3, R2, 0xfffffffe, RZ, 0xc0, !PT ;  /* 0xfffffffe02037812 */ /* 0x000fe400078ec0ff */
[----:B------:R-:W-:-:S03]  /*15ed0*/  MOV R2, 0x400 ;  /* 0x0000040000027802 */ /* 0x000fc60000000f00 */
[----:B------:R-:W-:Y:S01]  /*15ee0*/  IMAD.IADD R0, R0, 0x1, -R3 ;  /* 0x0000000100007824 */ /* 0x000fe200078e0a03 */
[----:B----4-:R-:W-:-:S04]  /*15ef0*/  LEA R4, R5, R2, 0x18 ;  /* 0x0000000205047211 */ /* 0x010fc800078ec0ff */
[----:B------:R-:W-:-:S04]  /*15f00*/  SHF.L.U32 R0, R0, 0x1f, RZ ;  /* 0x0000001f00007819 */ /* 0x000fc800000006ff */
[----:B------:R-:W1:Y:S02]  /*15f10*/  SYNCS.PHASECHK.TRANS64.TRYWAIT P0, [R4+URZ+0x38820], R0 ;  /* 0x03882000040075a7 */ /* 0x000e64000800017f */
[----:B-1----:R-:W-:Y:S05]  /*15f20*/  @!P0 BRA `(.L_x_302) ;  /* 0x00000038005c8947 */ /* 0x002fea0003800000 */
.L_x_413:
[----:B------:R-:W-:Y:S05]  /*15f30*/  BSYNC B0 ;  /* 0x0000000000007941 */ /* 0x000fea0003800000 */
.L_x_301:
[----:B------:R-:W-:-:S03]  /*15f40*/  UMOV UR4, 0xffffffff ;  /* 0xffffffff00047882 */ /* 0x000fc60000000000 */
[----:B------:R-:W-:Y:S05]  /*15f50*/  BRA.DIV UR4, `(.L_x_303) ;  /* 0x0000003a04647947 */ /* 0x000fea000b800000 */
[----:B-1----:R-:W1:Y:S02]  /*15f60*/  S2R R0, SR_TID.X ;  /* 0x0000000000007919 */ /* 0x002e640000002100 */
[----:B-1----:R-:W-:-:S04]  /*15f70*/  SHF.R.U32.HI R0, RZ, 0x5, R0 ;  /* 0x00000005ff007819 */ /* 0x002fc80000011600 */
[----:B------:R-:W-:-:S05]  /*15f80*/  LOP3.LUT R0, R0, 0x3, RZ, 0xc0, !PT ;  /* 0x0000000300007812 */ /* 0x000fca00078ec0ff */
[----:B------:R1:W3:Y:S02]  /*15f90*/  SHFL.IDX PT, R14, R0, RZ, 0x1f ;  /* 0x00001fff000e7589 */ /* 0x0002e400000e0000 */
.L_x_416:
[----:B---3--:R-:W-:Y:S01]  /*15fa0*/  ISETP.NE.AND P0, PT, R14, RZ, PT ;  /* 0x000000ff0e00720c */ /* 0x008fe20003f05270 */
[----:B------:R-:W-:-:S12]  /*15fb0*/  BSSY B0, `(.L_x_304) ;  /* 0x0000026000007945 */ /* 0x000fd80003800000 */
[----:B------:R-:W-:Y:S05]  /*15fc0*/  @P0 BRA `(.L_x_305) ;  /* 0x0000000000900947 */ /* 0x000fea0003800000 */
[----:B------:R-:W-:-:S03]  /*15fd0*/  UMOV UR4, 0xffffffff ;  /* 0xffffffff00047882 */ /* 0x000fc60000000000 */
[----:B------:R-:W-:Y:S05]  /*15fe0*/  BRA.DIV UR4, `(.L_x_306) ;  /* 0x0000003a04747947 */ /* 0x000fea000b800000 */
[----:B------:R-:W-:-:S13]  /*15ff0*/  ELECT P6, URZ, PT ;  /* 0x00000000003f782f */ /* 0x000fda00038c0000 */
.L_x_419:
[----:B------:R-:W-:Y:S05]  /*16000*/  @!P6 BRA `(.L_x_305) ;  /* 0x000000000080e947 */ /* 0x000fea0003800000 */
[----:B-1----:R-:W3:Y:S02]  /*16010*/  LDL R0, [R1+0x50] ;  /* 0x0000500001007983 */ /* 0x002ee40000100800 */
[----:B---3--:R-:W-:-:S13]  /*16020*/  R2UR UR4, R0 ;  /* 0x00000000000472ca */ /* 0x008fda00000e0000 */
[----:B------:R-:W-:-:S06]  /*16030*/  ULOP3.LUT UR4, UR4, 0x2, URZ, 0xfc, !UPT ;  /* 0x0000000204047892 */ /* 0x000fcc000f8efc3f */
[----:B------:R-:W-:-:S05]  /*16040*/  IMAD.U32 R0, RZ, RZ, UR4 ;  /* 0x00000004ff007e24 */ /* 0x000fca000f8e00ff */
[----:B------:R-:W-:-:S13]  /*16050*/  ISETP.NE.AND P0, PT, R0, 0x3, PT ;  /* 0x000000030000780c */ /* 0x000fda0003f05270 */
[----:B------:R-:W-:Y:S05]  /*16060*/  @!P0 BRA `(.L_x_307) ;  /* 0x0000000000048947 */ /* 0x000fea0003800000 */
[----:B------:R-:W-:Y:S01]  /*16070*/  BPT.TRAP 0x1 ;  /* 0x000000040000795c */ /* 0x000fe20000300000 */
.L_x_307:
[C---:B------:R-:W-:Y:S01]  /*16080*/  IMAD R5, R27.reuse, 0x8, R4 ;  /* 0x000000081b057824 */ /* 0x040fe200078e0204 */
[----:B------:R-:W-:Y:S01]  /*16090*/  SHF.L.U32 R0, R28, 0x1f, RZ ;  /* 0x0000001f1c007819 */ /* 0x000fe200000006ff */
[----:B------:R-:W-:-:S03]  /*160a0*/  VIADD R27, R27, 0x1 ;  /* 0x000000011b1b7836 */ /* 0x000fc60000000000 */
[----:B------:R-:W1:Y:S02]  /*160b0*/  SYNCS.PHASECHK.TRANS64.TRYWAIT P1, [R5+URZ+0x38840], R0 ;  /* 0x03884000050075a7 */ /* 0x000e64000802017f */
[----:B------:R-:W-:-:S04]  /*160c0*/  ISETP.NE.AND P2, PT, R27, 0x2, PT ;  /* 0x000000021b00780c */ /* 0x000fc80003f45270 */
[----:B------:R-:W-:Y:S01]  /*160d0*/  SEL R3, RZ, 0x1, P2 ;  /* 0x00000001ff037807 */ /* 0x000fe20001000000 */
[----:B-1----:R-:W-:Y:S08]  /*160e0*/  @!P1 BRA `(.L_x_308) ;  /* 0x0000003800549947 */ /* 0x002ff00003800000 */
.L_x_420:
[----:B------:R-:W-:Y:S02]  /*160f0*/  SEL R27, R27, RZ, P2 ;  /* 0x000000ff1b1b7207 */ /* 0x000fe40001000000 */
[----:B------:R-:W-:Y:S01]  /*16100*/  LOP3.LUT R2, R28, R3, RZ, 0x3c, !PT ;  /* 0x000000031c027212 */ /* 0x000fe200078e3cff */
[----:B------:R-:W-:Y:S06]  /*16110*/  @!P0 BRA `(.L_x_309) ;  /* 0x0000000000048947 */ /* 0x000fec0003800000 */
[----:B------:R-:W-:Y:S01]  /*16120*/  BPT.TRAP 0x1 ;  /* 0x000000040000795c */ /* 0x000fe20000300000 */
.L_x_309:
[----:B------:R-:W-:Y:S01]  /*16130*/  IMAD R27, R27, 0x8, R4 ;  /* 0x000000081b1b7824 */ /* 0x000fe200078e0204 */
[----:B------:R-:W-:-:S04]  /*16140*/  SHF.L.U32 R2, R2, 0x1f, RZ ;  /* 0x0000001f02027819 */ /* 0x000fc800000006ff */
[----:B------:R-:W3:Y:S02]  /*16150*/  SYNCS.PHASECHK.TRANS64.TRYWAIT P1, [R27+URZ+0x38840], R2 ;  /* 0x038840021b0075a7 */ /* 0x000ee4000802017f */
[----:B---3--:R-:W-:Y:S05]  /*16160*/  @!P1 BRA `(.L_x_310) ;  /* 0x0000003800489947 */ /* 0x008fea0003800000 */
.L_x_421:
[----:B------:R-:W-:Y:S05]  /*16170*/  @!P0 BRA `(.L_x_311) ;  /* 0x0000000000048947 */ /* 0x000fea0003800000 */
[----:B------:R-:W-:Y:S01]  /*16180*/  BPT.TRAP 0x1 ;  /* 0x000000040000795c */ /* 0x000fe20000300000 */
.L_x_311:
[----:B------:R-:W4:Y:S02]  /*16190*/  SYNCS.PHASECHK.TRANS64.TRYWAIT P1, [R5+URZ+0x38860], R0 ;  /* 0x03886000050075a7 */ /* 0x000f24000802017f */
[----:B----4-:R-:W-:Y:S05]  /*161a0*/  @!P1 BRA `(.L_x_312) ;  /* 0x00000038004c9947 */ /* 0x010fea0003800000 */
.L_x_422:
[----:B------:R-:W-:Y:S05]  /*161b0*/  @!P0 BRA `(.L_x_313) ;  /* 0x0000000000048947 */ /* 0x000fea0003800000 */
[----:B------:R-:W-:Y:S01]  /*161c0*/  BPT.TRAP 0x1 ;  /* 0x000000040000795c */ /* 0x000fe20000300000 */
.L_x_313:
[----:B------:R0:W0:Y:S02]  /*161d0*/  SYNCS.PHASECHK.TRANS64.TRYWAIT P0, [R27+URZ+0x38860], R2 ;  /* 0x038860021b0075a7 */ /* 0x000024000800017f */
[----:B0-----:R-:W-:Y:S05]  /*161e0*/  @!P0 NANOSLEEP.SYNCS 0x989680 ;  /* 0x009896800000895d */ /* 0x001fea0003900000 */
[----:B------:R-:W0:Y:S02]  /*161f0*/  @!P0 SYNCS.PHASECHK.TRANS64 P0, [R27+URZ+0x38860], R2 ;  /* 0x038860021b0085a7 */ /* 0x000e24000800007f */
[----:B0-----:R-:W-:Y:S05]  /*16200*/  @!P0 BRA `(.L_x_313) ;  /* 0xfffffffc00f08947 */ /* 0x001fea000383ffff */
.L_x_305:
[----:B------:R-:W-:Y:S05]  /*16210*/  BSYNC B0 ;  /* 0x0000000000007941 */ /* 0x000fea0003800000 */
.L_x_304:
[----:B------:R-:W-:Y:S05]  /*16220*/  EXIT ;  /* 0x000000000000794d */ /* 0x000fea0003800000 */
.L_x_182:
[----:B0-----:R0:W1:Y:S02]  /*16230*/  SYNCS.PHASECHK.TRANS64.TRYWAIT P1, [R5+URZ+0x38800], R0 ;  /* 0x03880000050075a7 */ /* 0x001064000802017f */
[----:B-1----:R-:W-:Y:S05]  /*16240*/  @!P1 NANOSLEEP.SYNCS 0x989680 ;  /* 0x009896800000995d */ /* 0x002fea0003900000 */
[----:B------:R-:W1:Y:S02]  /*16250*/  @!P1 SYNCS.PHASECHK.TRANS64 P1, [R5+URZ+0x38800], R0 ;  /* 0x03880000050095a7 */ /* 0x000e64000802007f */
[----:B-1----:R-:W-:Y:S05]  /*16260*/  @!P1 BRA `(.L_x_182) ;  /* 0xfffffffc00f09947 */ /* 0x002fea000383ffff */
[----:B------:R-:W-:Y:S05]  /*16270*/  BRA `(.L_x_314) ;  /* 0xfffffebc004c7947 */ /* 0x000fea000383ffff */
.L_x_186:
[----:B-1----:R1:W2:Y:S02]  /*16280*/  SYNCS.PHASECHK.TRANS64.TRYWAIT P1, [R0+URZ+0x38830], R3 ;  /* 0x03883003000075a7 */ /* 0x0022a4000802017f */
[----:B--2---:R-:W-:Y:S05]  /*16290*/  @!P1 NANOSLEEP.SYNCS 0x989680 ;  /* 0x009896800000995d */ /* 0x004fea0003900000 */
[----:B------:R-:W2:Y:S02]  /*162a0*/  @!P1 SYNCS.PHASECHK.TRANS64 P1, [R0+URZ+0x38830], R3 ;  /* 0x03883003000095a7 */ /* 0x000ea4000802007f */
[----:B--2---:R-:W-:Y:S05]  /*162b0*/  @!P1 BRA `(.L_x_186) ;  /* 0xfffffffc00f09947 */ /* 0x004fea000383ffff */
[----:B------:R-:W-:Y:S05]  /*162c0*/  BRA `(.L_x_185) ;  /* 0xfffffebc00707947 */ /* 0x000fea000383ffff */
.L_x_192:
[----:B------:R-:W-:-:S13]  /*162d0*/  R2UR UR4, R229 ;  /* 0x00000000e50472ca */ /* 0x000fda00000e0000 */
[----:B-1----:R-:W-:-:S04]  /*162e0*/  IMAD.U32 R4, RZ, RZ, UR4 ;  /* 0x00000004ff047e24 */ /* 0x002fc8000f8e00ff */
[----:B------:R1:W2:Y:S03]  /*162f0*/  SYNCS.PHASECHK.TRANS64.TRYWAIT P1, [R4+URZ+0x38830], R3 ;  /* 0x03883003040075a7 */ /* 0x0002a6000802017f */
[----:B--2---:R-:W-:Y:S05]  /*16300*/  @!P1 NANOSLEEP.SYNCS 0x989680 ;  /* 0x009896800000995d */ /* 0x004fea0003900000 */
[----:B------:R-:W2:Y:S02]  /*16310*/  @!P1 SYNCS.PHASECHK.TRANS64 P1, [R4+URZ+0x38830], R3 ;  /* 0x03883003040095a7 */ /* 0x000ea4000802007f */
[----:B--2---:R-:W-:Y:S05]  /*16320*/  @!P1 BRA `(.L_x_192) ;  /* 0xfffffffc00e89947 */ /* 0x004fea000383ffff */
[----:B------:R-:W-:Y:S05]  /*16330*/  BRA `(.L_x_191) ;  /* 0xffffff0400587947 */ /* 0x000fea000383ffff */
.L_x_196:
[----:B---3--:R-:W-:-:S04]  /*16340*/  IMAD.U32 R2, RZ, RZ, UR4 ;  /* 0x00000004ff027e24 */ /* 0x008fc8000f8e00ff */
[----:B------:R3:W4:Y:S03]  /*16350*/  SYNCS.PHASECHK.TRANS64.TRYWAIT P1, [R2+URZ+0x38850], R0 ;  /* 0x03885000020075a7 */ /* 0x000726000802017f */
[----:B----4-:R-:W-:Y:S05]  /*16360*/  @!P1 NANOSLEEP.SYNCS 0x989680 ;  /* 0x009896800000995d */ /* 0x010fea0003900000 */
[----:B------:R-:W4:Y:S02]  /*16370*/  @!P1 SYNCS.PHASECHK.TRANS64 P1, [R2+URZ+0x38850], R0 ;  /* 0x03885000020095a7 */ /* 0x000f24000802007f */
[----:B----4-:R-:W-:Y:S05]  /*16380*/  @!P1 BRA `(.L_x_196) ;  /* 0xfffffffc00ec9947 */ /* 0x010fea000383ffff */
[----:B------:R-:W-:Y:S05]  /*16390*/  BRA `(.L_x_195) ;  /* 0xffffff2800ac7947 */ /* 0x000fea000383ffff */
.L_x_203:
[----:B-1----:R1:W2:Y:S02]  /*163a0*/  SYNCS.PHASECHK.TRANS64.TRYWAIT P1, [R12+URZ+0x38850], R9 ;  /* 0x038850090c0075a7 */ /* 0x0022a4000802017f */
[----:B--2---:R-:W-:Y:S05]  /*163b0*/  @!P1 NANOSLEEP.SYNCS 0x989680 ;  /* 0x009896800000995d */ /* 0x004fea0003900000 */
[----:B------:R-:W2:Y:S02]  /*163c0*/  @!P1 SYNCS.PHASECHK.TRANS64 P1, [R12+URZ+0x38850], R9 ;  /* 0x038850090c0095a7 */ /* 0x000ea4000802007f */
[----:B--2---:R-:W-:Y:S05]  /*163d0*/  @!P1 BRA `(.L_x_203) ;  /* 0xfffffffc00f09947 */ /* 0x004fea000383ffff */
[----:B------:R-:W-:Y:S05]  /*163e0*/  BRA `(.L_x_202) ;  /* 0xffffff4800207947 */ /* 0x000fea000383ffff */
.L_x_249:
[----:B------:R-:W0:Y:S01]  /*163f0*/  S2R R7, SR_TID.X ;  /* 0x0000000000077919 */ /* 0x000e220000002100 */
[----:B------:R-:W-:Y:S01]  /*16400*/  BSSY B0, `(.L_x_315) ;  /* 0x000000a000007945 */ /* 0x000fe20003800000 */
[----:B------:R-:W-:Y:S02]  /*16410*/  IMAD.MOV.U32 R12, RZ, RZ, RZ ;  /* 0x000000ffff0c7224 */ /* 0x000fe400078e00ff */
[----:B------:R-:W-:Y:S02]  /*16420*/  IMAD.MOV.U32 R11, RZ, RZ, 0x1f ;  /* 0x0000001fff0b7424 */ /* 0x000fe400078e00ff */
[----:B------:R-:W-:Y:S01]  /*16430*/  IMAD.MOV.U32 R15, RZ, RZ, -0x1 ;  /* 0xffffffffff0f7424 */ /* 0x000fe200078e00ff */
[----:B0-----:R-:W-:-:S04]  /*16440*/  SHF.R.U32.HI R7, RZ, 0x5, R7 ;  /* 0x00000005ff077819 */ /* 0x001fc80000011607 */
[----:B------:R-:W-:-:S05]  /*16450*/  LOP3.LUT R7, R7, 0x3, RZ, 0xc0, !PT ;  /* 0x0000000307077812 */ /* 0x000fca00078ec0ff */
[----:B------:R-:W-:-:S07]  /*16460*/  IMAD.MOV.U32 R13, RZ, RZ, R7 ;  /* 0x000000ffff0d7224 */ /* 0x000fce00078e0007 */
[----:B-----5:R-:W-:Y:S05]  /*16470*/  WARPSYNC.COLLECTIVE R15, `(.L_x_316) ;  /* 0x000000000f087348 */ /* 0x020fea0003c00000 */
[----:B------:R0:W1:Y:S02]  /*16480*/  SHFL.IDX P6, R14, R13, R12, R11 ;  /* 0x0000000c0d0e7389 */ /* 0x00006400000c000b */
[----:B01---5:R-:W-:Y:S01]  /*16490*/  ENDCOLLECTIVE ;  /* 0x000000000000791b */ /* 0x023fe20003800000 */
.L_x_316:
[----:B------:R-:W-:Y:S05]  /*164a0*/  BSYNC B0 ;  /* 0x0000000000007941 */ /* 0x000fea0003800000 */
.L_x_315:
[----:B------:R-:W-:Y:S05]  /*164b0*/  BRA `(.L_x_317) ;  /* 0xffffffbc00b07947 */ /* 0x000fea000383ffff */
.L_x_252:
[----:B0-----:R0:W1:Y:S02]  /*164c0*/  SYNCS.PHASECHK.TRANS64.TRYWAIT P0, [R5+URZ+0x38840], R2 ;  /* 0x03884002050075a7 */ /* 0x001064000800017f */
[----:B-1----:R-:W-:Y:S05]  /*164d0*/  @!P0 NANOSLEEP.SYNCS 0x989680 ;  /* 0x009896800000895d */ /* 0x002fea0003900000 */
[----:B------:R-:W1:Y:S02]  /*164e0*/  @!P0 SYNCS.PHASECHK.TRANS64 P0, [R5+URZ+0x38840], R2 ;  /* 0x03884002050085a7 */ /* 0x000e64000800007f */
[----:B-1----:R-:W-:Y:S05]  /*164f0*/  @!P0 BRA `(.L_x_252) ;  /* 0xfffffffc00f08947 */ /* 0x002fea000383ffff */
[----:B------:R-:W-:Y:S05]  /*16500*/  BRA `(.L_x_318) ;  /* 0xffffffc000187947 */ /* 0x000fea000383ffff */
.L_x_253:
[----:B------:R-:W-:Y:S01]  /*16510*/  BSSY B0, `(.L_x_319) ;  /* 0x0000008000007945 */ /* 0x000fe20003800000 */
[----:B------:R-:W-:Y:S01]  /*16520*/  MOV R13, R6 ;  /* 0x00000006000d7202 */ /* 0x000fe20000000f00 */
[----:B------:R-:W-:Y:S02]  /*16530*/  IMAD.MOV.U32 R12, RZ, RZ, RZ ;  /* 0x000000ffff0c7224 */ /* 0x000fe400078e00ff */
[----:B------:R-:W-:Y:S02]  /*16540*/  IMAD.MOV.U32 R11, RZ, RZ, 0x181f ;  /* 0x0000181fff0b7424 */ /* 0x000fe400078e00ff */
[----:B------:R-:W-:-:S07]  /*16550*/  IMAD.MOV.U32 R15, RZ, RZ, -0x1 ;  /* 0xffffffffff0f7424 */ /* 0x000fce00078e00ff */
[----:B------:R-:W-:Y:S05]  /*16560*/  WARPSYNC.COLLECTIVE R15, `(.L_x_320) ;  /* 0x000000000f087348 */ /* 0x000fea0003c00000 */
[----:B------:R0:W1:Y:S02]  /*16570*/  SHFL.IDX P6, R14, R13, R12, R11 ;  /* 0x0000000c0d0e7389 */ /* 0x00006400000c000b */
[----:B01----:R-:W-:Y:S01]  /*16580*/  ENDCOLLECTIVE ;  /* 0x000000000000791b */ /* 0x003fe20003800000 */
.L_x_320:
[----:B------:R-:W-:Y:S05]  /*16590*/  BSYNC B0 ;  /* 0x0000000000007941 */ /* 0x000fea0003800000 */
.L_x_319:
[----:B------:R-:W-:Y:S01]  /*165a0*/  IMAD.MOV.U32 R13, RZ, RZ, R0 ;  /* 0x000000ffff0d7224 */ /* 0x000fe200078e0000 */
[C---:B------:R-:W-:Y:S01]  /*165b0*/  LOP3.LUT P5, RZ, R23.reuse, 0x10, RZ, 0xc0, !PT ;  /* 0x0000001017ff7812 */ /* 0x040fe200078ac0ff */
[----:B------:R-:W-:Y:S01]  /*165c0*/  IMAD.MOV.U32 R12, RZ, RZ, RZ ;  /* 0x000000ffff0c7224 */ /* 0x000fe200078e00ff */
[C---:B------:R-:W-:Y:S01]  /*165d0*/  LOP3.LUT P4, RZ, R23.reuse, 0x8, RZ, 0xc0, !PT ;  /* 0x0000000817ff7812 */ /* 0x040fe2000788c0ff */
[----:B------:R-:W-:Y:S01]  /*165e0*/  IMAD.MOV.U32 R11, RZ, RZ, 0x181f ;  /* 0x0000181fff0b7424 */ /* 0x000fe200078e00ff */
[C---:B------:R-:W-:Y:S01]  /*165f0*/  LOP3.LUT P3, RZ, R23.reuse, 0x4, RZ, 0xc0, !PT ;  /* 0x0000000417ff7812 */ /* 0x040fe2000786c0ff */
[----:B------:R-:W-:Y:S01]  /*16600*/  IMAD.MOV.U32 R15, RZ, RZ, -0x1 ;  /* 0xffffffffff0f7424 */ /* 0x000fe200078e00ff */
[----:B------:R-:W-:Y:S01]  /*16610*/  LOP3.LUT P2, RZ, R23, 0x2, RZ, 0xc0, !PT ;  /* 0x0000000217ff7812 */ /* 0x000fe2000784c0ff */
[----:B------:R-:W-:Y:S02]  /*16620*/  IMAD.MOV.U32 R2, RZ, RZ, R14 ;  /* 0x000000ffff027224 */ /* 0x000fe400078e000e */
[----:B------:R-:W-:-:S10]  /*16630*/  @P0 IMAD R9, R7, 0x2, R22 ;  /* 0x0000000207090824 */ /* 0x000fd400078e0216 */
[----:B------:R-:W-:Y:S05]  /*16640*/  WARPSYNC.COLLECTIVE R15, `(.L_x_321) ;  /* 0x000000000f087348 */ /* 0x000fea0003c00000 */
[----:B------:R0:W1:Y:S02]  /*16650*/  SHFL.IDX P6, R14, R13, R12, R11 ;  /* 0x0000000c0d0e7389 */ /* 0x00006400000c000b */
[----:B01----:R-:W-:Y:S01]  /*16660*/  ENDCOLLECTIVE ;  /* 0x000000000000791b */ /* 0x003fe20003800000 */
.L_x_321:
[----:B------:R-:W-:Y:S02]  /*16670*/  IMAD.MOV.U32 R13, RZ, RZ, R6 ;  /* 0x000000ffff0d7224 */ /* 0x000fe400078e0006 */
[----:B------:R-:W-:Y:S02]  /*16680*/  IMAD.MOV.U32 R12, RZ, RZ, 0x1 ;  /* 0x00000001ff0c7424 */ /* 0x000fe400078e00ff */
[----:B------:R-:W-:-:S07]  /*16690*/  IMAD.MOV.U32 R3, RZ, RZ, R14 ;  /* 0x000000ffff037224 */ /* 0x000fce00078e000e */
[----:B------:R-:W-:Y:S05]  /*166a0*/  WARPSYNC.COLLECTIVE R15, `(.L_x_322) ;  /* 0x000000000f087348 */ /* 0x000fea0003c00000 */
[----:B------:R0:W1:Y:S02]  /*166b0*/  SHFL.IDX P6, R14, R13, R12, R11 ;  /* 0x0000000c0d0e7389 */ /* 0x00006400000c000b */
[----:B01----:R-:W-:Y:S01]  /*166c0*/  ENDCOLLECTIVE ;  /* 0x000000000000791b */ /* 0x003fe20003800000 */
.L_x_322:
[----:B------:R-:W-:-:S05]  /*166d0*/  @P0 LEA R3, P1, R32, R3, 0x1 ;  /* 0x0000000320030211 */ /* 0x000fca00078208ff */
[----:B------:R-:W-:-:S05]  /*166e0*/  @P0 IMAD.X R2, RZ, RZ, R2, P1 ;  /* 0x000000ffff020224 */ /* 0x000fca00008e0602 */
[----:B------:R-:W-:Y:S01]  /*166f0*/  @P0 LOP3.LUT R3, R3, R2, RZ, 0x3c, !PT ;  /* 0x0000000203030212 */ /* 0x000fe200078e3cff */
[----:B------:R-:W-:-:S03]  /*16700*/  IMAD.MOV.U32 R13, RZ, RZ, R0 ;  /* 0x000000ffff0d7224 */ /* 0x000fc600078e0000 */
[----:B------:R-:W-:-:S04]  /*16710*/  @P0 LOP3.LUT R2, R3, R2, RZ, 0x3c, !PT ;  /* 0x0000000203020212 */ /* 0x000fc800078e3cff */
[----:B------:R-:W-:Y:S01]  /*16720*/  @P0 LOP3.LUT R3, R3, R2, RZ, 0x3c, !PT ;  /* 0x0000000203030212 */ /* 0x000fe200078e3cff */
[----:B------:R-:W-:-:S07]  /*16730*/  IMAD.MOV.U32 R8, RZ, RZ, R14 ;  /* 0x000000ffff087224 */ /* 0x000fce00078e000e */
[----:B------:R-:W-:Y:S05]  /*16740*/  WARPSYNC.COLLECTIVE R15, `(.L_x_323) ;  /* 0x000000000f087348 */ /* 0x000fea0003c00000 */
[----:B------:R0:W1:Y:S02]  /*16750*/  SHFL.IDX P6, R14, R13, R12, R11 ;  /* 0x0000000c0d0e7389 */ /* 0x00006400000c000b */
[----:B01----:R-:W-:Y:S01]  /*16760*/  ENDCOLLECTIVE ;  /* 0x000000000000791b */ /* 0x003fe20003800000 */
.L_x_323:
[----:B------:R-:W-:Y:S01]  /*16770*/  @!PT LDS RZ, [RZ] ;  /* 0x00000000fffff984 */ /* 0x000fe20000000800 */
[----:B------:R-:W-:Y:S01]  /*16780*/  @!PT LDS RZ, [RZ] ;  /* 0x00000000fffff984 */ /* 0x000fe20000000800 */
[----:B------:R-:W-:Y:S01]  /*16790*/  @!PT LDS RZ, [RZ] ;  /* 0x00000000fffff984 */ /* 0x000fe20000000800 */
[----:B------:R-:W-:Y:S04]  /*167a0*/  @P0 LDGSTS.E.BYPASS.LTC128B.128 [R9+0x24400], desc[UR36][R2.64], !P5 ;  /* 0x2440000002090fae */ /* 0x000fe8000e901d64 */
[----:B------:R-:W-:Y:S04]  /*167b0*/  @P0 LDGSTS.E.BYPASS.LTC128B.128 [R9+0x26c00], desc[UR36][R2.64+0x80], !P4 ;  /* 0x26c0008002090fae */ /* 0x000fe8000e101d64 */
[----:B------:R-:W-:Y:S01]  /*167c0*/  @P0 LDGSTS.E.BYPASS.LTC128B.128 [R9+0x29400], desc[UR36][R2.64+0x100], !P3 ;  /* 0x2940010002090fae */ /* 0x000fe2000d901d64 */
[----:B------:R-:W-:Y:S02]  /*167d0*/  IMAD.MOV.U32 R13, RZ, RZ, R6 ;  /* 0x000000ffff0d7224 */ /* 0x000fe400078e0006 */
[----:B------:R-:W-:Y:S01]  /*167e0*/  IMAD.MOV.U32 R12, RZ, RZ, 0x2 ;  /* 0x00000002ff0c7424 */ /* 0x000fe200078e00ff */
[----:B------:R0:W-:Y:S01]  /*167f0*/  @P0 LDGSTS.E.BYPASS.LTC128B.128 [R9+0x2bc00], desc[UR36][R2.64+0x180], !P2 ;  /* 0x2bc0018002090fae */ /* 0x0001e2000d101d64 */
[----:B------:R-:W-:-:S02]  /*16800*/  ISETP.GE.AND P0, PT, R4, 0x11, PT ;  /* 0x000000110400780c */ /* 0x000fc40003f06270 */
[----:B0-----:R-:W-:-:S11]  /*16810*/  MOV R2, R14 ;  /* 0x0000000e00027202 */ /* 0x001fd60000000f00 */
[----:B------:R-:W-:Y:S05]  /*16820*/  WARPSYNC.COLLECTIVE R15, `(.L_x_324) ;  /* 0x000000000f087348 */ /* 0x000fea0003c00000 */
[----:B------:R0:W1:Y:S02]  /*16830*/  SHFL.IDX P6, R14, R13, R12, R11 ;  /* 0x0000000c0d0e7389 */ /* 0x00006400000c000b */
[----:B01----:R-:W-:Y:S01]  /*16840*/  ENDCOLLECTIVE ;  /* 0x000000000000791b */ /* 0x003fe20003800000 */
.L_x_324:
[----:B------:R-:W-:Y:S01]  /*16850*/  @P0 IMAD R21, R7, 0x2, R22 ;  /* 0x0000000207150824 */ /* 0x000fe200078e0216 */
[----:B------:R-:W-:-:S05]  /*16860*/  @P0 LEA R2, P1, R32, R2, 0x1 ;  /* 0x0000000220020211 */ /* 0x000fca00078208ff */
[----:B------:R-:W-:-:S05]  /*16870*/  @P0 IMAD.X R3, RZ, RZ, R8, P1 ;  /* 0x000000ffff030224 */ /* 0x000fca00008e0608 */
[----:B------:R-:W-:Y:S01]  /*16880*/  @!PT LDS RZ, [RZ] ;  /* 0x00000000fffff984 */ /* 0x000fe20000000800 */
[----:B------:R-:W-:Y:S01]  /*16890*/  @!PT LDS RZ, [RZ] ;  /* 0x00000000fffff984 */ /* 0x000fe20000000800 */
[----:B------:R-:W-:Y:S01]  /*168a0*/  @!PT LDS RZ, [RZ] ;  /* 0x00000000fffff984 */ /* 0x000fe20000000800 */
[----:B------:R0:W-:Y:S01]  /*168b0*/  @P0 LDGSTS.E.BYPASS.LTC128B.128 [R21+0x24c00], desc[UR36][R2.64], !P5 ;  /* 0x24c0000002150fae */ /* 0x0001e2000e901d64 */
[----:B------:R-:W-:-:S03]  /*168c0*/  IMAD.MOV.U32 R13, RZ, RZ, R0 ;  /* 0x000000ffff0d7224 */ /* 0x000fc600078e0000 */
[----:B------:R0:W-:Y:S04]  /*168d0*/  @P0 LDGSTS.E.BYPASS.LTC128B.128 [R21+0x27400], desc[UR36][R2.64+0x80], !P4 ;  /* 0x2740008002150fae */ /* 0x0001e8000e101d64 */
[----:B------:R0:W-:Y:S01]  /*168e0*/  @P0 LDGSTS.E.BYPASS.LTC128B.128 [R21+0x29c00], desc[UR36][R2.64+0x100], !P3 ;  /* 0x29c0010002150fae */ /* 0x0001e2000d901d64 */
[----:B------:R-:W-:-:S03]  /*168f0*/  IMAD.MOV.U32 R8, RZ, RZ, R14 ;  /* 0x000000ffff087224 */ /* 0x000fc600078e000e */
[----:B------:R0:W-:Y:S01]  /*16900*/  @P0 LDGSTS.E.BYPASS.LTC128B.128 [R21+0x2c400], desc[UR36][R2.64+0x180], !P2 ;  /* 0x2c40018002150fae */ /* 0x0001e2000d101d64 */
[----:B------:R-:W-:-:S13]  /*16910*/  ISETP.GE.AND P0, PT, R4, 0x21, PT ;  /* 0x000000210400780c */ /* 0x000fda0003f06270 */
[----:B0-----:R-:W-:Y:S05]  /*16920*/  WARPSYNC.COLLECTIVE R15, `(.L_x_325) ;  /* 0x000000000f087348 */ /* 0x001fea0003c00000 */
[----:B------:R1:W2:Y:S02]  /*16930*/  SHFL.IDX P6, R14, R13, R12, R11 ;  /* 0x0000000c0d0e7389 */ /* 0x0002a400000c000b */
[----:B012---:R-:W-:Y:S01]  /*16940*/  ENDCOLLECTIVE ;  /* 0x000000000000791b */ /* 0x007fe20003800000 */
.L_x_325:
[----:B------:R-:W-:Y:S02]  /*16950*/  @P0 IMAD R9, R7, 0x2, R22 ;  /* 0x0000000207090824 */ /* 0x000fe400078e0216 */
[----:B------:R-:W-:Y:S02]  /*16960*/  IMAD.MOV.U32 R13, RZ, RZ, R6 ;  /* 0x000000ffff0d7224 */ /* 0x000fe400078e0006 */
[----:B------:R-:W-:Y:S02]  /*16970*/  IMAD.MOV.U32 R12, RZ, RZ, 0x3 ;  /* 0x00000003ff0c7424 */ /* 0x000fe400078e00ff */
[----:B------:R-:W-:-:S07]  /*16980*/  IMAD.MOV.U32 R2, RZ, RZ, R14 ;  /* 0x000000ffff027224 */ /* 0x000fce00078e000e */
[----:B------:R-:W-:Y:S05]  /*16990*/  WARPSYNC.COLLECTIVE R15, `(.L_x_326) ;  /* 0x000000000f087348 */ /* 0x000fea0003c00000 */
[----:B------:R0:W1:Y:S02]  /*169a0*/  SHFL.IDX P6, R14, R13, R12, R11 ;  /* 0x0000000c0d0e7389 */ /* 0x00006400000c000b */
[----:B01----:R-:W-:Y:S01]  /*169b0*/  ENDCOLLECTIVE ;  /* 0x000000000000791b */ /* 0x003fe20003800000 */
.L_x_326:
        /* <DEDUP_REMOVED lines=15> */
.L_x_327:
[----:B------:R-:W-:Y:S01]  /*16ab0*/  @P0 LEA R21, R7, R22, 0x1 ;  /* 0x0000001607150211 */ /* 0x000fe200078e08ff */
[----:B------:R-:W-:Y:S02]  /*16ac0*/  IMAD.MOV.U32 R13, RZ, RZ, R6 ;  /* 0x000000ffff0d7224 */ /* 0x000fe400078e0006 */
[----:B------:R-:W-:Y:S02]  /*16ad0*/  IMAD.MOV.U32 R12, RZ, RZ, 0x4 ;  /* 0x00000004ff0c7424 */ /* 0x000fe400078e00ff */
[----:B------:R-:W-:-:S07]  /*16ae0*/  IMAD.MOV.U32 R2, RZ, RZ, R14 ;  /* 0x000000ffff027224 */ /* 0x000fce00078e000e */
[----:B------:R-:W-:Y:S05]  /*16af0*/  WARPSYNC.COLLECTIVE R15, `(.L_x_328) ;  /* 0x000000000f087348 */ /* 0x000fea0003c00000 */
[----:B------:R0:W1:Y:S02]  /*16b00*/  SHFL.IDX P6, R14, R13, R12, R11 ;  /* 0x0000000c0d0e7389 */ /* 0x00006400000c000b */
[----:B01----:R-:W-:Y:S01]  /*16b10*/  ENDCOLLECTIVE ;  /* 0x000000000000791b */ /* 0x003fe20003800000 */
.L_x_328:
        /* <DEDUP_REMOVED lines=10> */
[----:B------:R0:W-:Y:S04]  /*16bc0*/  @P0 LDGSTS.E.BYPASS.LTC128B.128 [R21+0x2d400], desc[UR36][R2.64+0x180], !P2 ;  /* 0x2d40018002150fae */ /* 0x0001e8000d101d64 */
[----:B0-----:R-:W-:Y:S05]  /*16bd0*/  WARPSYNC.COLLECTIVE R15, `(.L_x_329) ;  /* 0x000000000f087348 */ /* 0x001fea0003c00000 */
[----:B------:R1:W2:Y:S02]  /*16be0*/  SHFL.IDX P6, R14, R13, R12, R11 ;  /* 0x0000000c0d0e7389 */ /* 0x0002a400000c000b */
[----:B012---:R-:W-:Y:S01]  /*16bf0*/  ENDCOLLECTIVE ;  /* 0x000000000000791b */ /* 0x007fe20003800000 */
.L_x_329:
[----:B------:R-:W-:Y:S01]  /*16c00*/  IMAD.MOV.U32 R0, RZ, RZ, R14 ;  /* 0x000000ffff007224 */ /* 0x000fe200078e000e */
[----:B------:R-:W-:Y:S06]  /*16c10*/  BRA `(.L_x_330) ;  /* 0xffffffbc00807947 */ /* 0x000fec000383ffff */
.L_x_260:
[----:B------:R-:W-:Y:S02]  /*16c20*/  IMAD.MOV.U32 R13, RZ, RZ, R4 ;  /* 0x000000ffff0d7224 */ /* 0x000fe400078e0004 */
[----:B------:R-:W-:Y:S02]  /*16c30*/  IMAD.MOV.U32 R12, RZ, RZ, RZ ;  /* 0x000000ffff0c7224 */ /* 0x000fe400078e00ff */
[----:B------:R-:W-:Y:S02]  /*16c40*/  IMAD.MOV.U32 R11, RZ, RZ, 0x181f ;  /* 0x0000181fff0b7424 */ /* 0x000fe400078e00ff */
[----:B------:R-:W-:Y:S02]  /*16c50*/  IMAD.MOV.U32 R15, RZ, RZ, -0x1 ;  /* 0xffffffffff0f7424 */ /* 0x000fe400078e00ff */
[----:B-----5:R-:W-:Y:S02]  /*16c60*/  IMAD R6, R10, R6, RZ ;  /* 0x000000060a067224 */ /* 0x020fe400078e02ff */
[----:B------:R-:W-:-:S07]  /*16c70*/  IMAD.IADD R0, R9, 0x1, R0 ;  /* 0x0000000109007824 */ /* 0x000fce00078e0200 */
[----:B------:R-:W-:Y:S05]  /*16c80*/  WARPSYNC.COLLECTIVE R15, `(.L_x_331) ;  /* 0x000000000f087348 */ /* 0x000fea0003c00000 */
[----:B------:R0:W1:Y:S02]  /*16c90*/  SHFL.IDX P6, R14, R13, R12, R11 ;  /* 0x0000000c0d0e7389 */ /* 0x00006400000c000b */
[----:B01----:R-:W-:Y:S01]  /*16ca0*/  ENDCOLLECTIVE ;  /* 0x000000000000791b */ /* 0x003fe20003800000 */
.L_x_331:
[C---:B------:R-:W-:Y:S01]  /*16cb0*/  VIADD R7, R0.reuse, 0x10 ;  /* 0x0000001000077836 */ /* 0x040fe20000000000 */
[----:B------:R-:W-:Y:S01]  /*16cc0*/  ISETP.GE.AND P0, PT, R0, R6, PT ;  /* 0x000000060000720c */ /* 0x000fe20003f06270 */
[----:B------:R-:W-:Y:S02]  /*16cd0*/  IMAD.MOV.U32 R13, RZ, RZ, R5 ;  /* 0x000000ffff0d7224 */ /* 0x000fe400078e0005 */
[----:B------:R-:W-:-:S10]  /*16ce0*/  IMAD.MOV.U32 R2, RZ, RZ, R14 ;  /* 0x000000ffff027224 */ /* 0x000fd400078e000e */
[----:B------:R-:W-:Y:S05]  /*16cf0*/  WARPSYNC.COLLECTIVE R15, `(.L_x_332) ;  /* 0x000000000f087348 */ /* 0x000fea0003c00000 */
[----:B------:R0:W1:Y:S02]  /*16d00*/  SHFL.IDX P6, R14, R13, R12, R11 ;  /* 0x0000000c0d0e7389 */ /* 0x00006400000c000b */
[----:B01----:R-:W-:Y:S01]  /*16d10*/  ENDCOLLECTIVE ;  /* 0x000000000000791b */ /* 0x003fe20003800000 */
.L_x_332:
[----:B------:R-:W-:Y:S01]  /*16d20*/  MOV R13, R4 ;  /* 0x00000004000d7202 */ /* 0x000fe20000000f00 */
[----:B------:R-:W-:Y:S01]  /*16d30*/  IMAD.MOV.U32 R12, RZ, RZ, 0x1 ;  /* 0x00000001ff0c7424 */ /* 0x000fe200078e00ff */
[----:B------:R-:W-:-:S05]  /*16d40*/  @!P0 LEA R14, P5, R32, R14, 0x1 ;  /* 0x0000000e200e8211 */ /* 0x000fca00078a08ff */
[----:B------:R-:W-:Y:S02]  /*16d50*/  @!P0 IMAD.X R3, RZ, RZ, R2, P5 ;  /* 0x000000ffff038224 */ /* 0x000fe400028e0602 */
[----:B------:R-:W-:-:S07]  /*16d60*/  @!P0 IMAD.MOV.U32 R2, RZ, RZ, R14 ;  /* 0x000000ffff028224 */ /* 0x000fce00078e000e */
[----:B------:R-:W-:Y:S05]  /*16d70*/  WARPSYNC.COLLECTIVE R15, `(.L_x_333) ;  /* 0x000000000f087348 */ /* 0x000fea0003c00000 */
[----:B------:R0:W1:Y:S02]  /*16d80*/  SHFL.IDX P6, R14, R13, R12, R11 ;  /* 0x0000000c0d0e7389 */ /* 0x00006400000c000b */
[----:B01----:R-:W-:Y:S01]  /*16d90*/  ENDCOLLECTIVE ;  /* 0x000000000000791b */ /* 0x003fe20003800000 */
.L_x_333:
[----:B------:R-:W-:Y:S01]  /*16da0*/  @!PT LDS RZ, [RZ] ;  /* 0x00000000fffff984 */ /* 0x000fe20000000800 */
[----:B------:R-:W-:Y:S01]  /*16db0*/  @!PT LDS RZ, [RZ] ;  /* 0x00000000fffff984 */ /* 0x000fe20000000800 */
[----:B------:R-:W-:Y:S01]  /*16dc0*/  @!PT LDS RZ, [RZ] ;  /* 0x00000000fffff984 */ /* 0x000fe20000000800 */
[----:B------:R-:W-:Y:S04]  /*16dd0*/  @!P0 LDGSTS.E.BYPASS.LTC128B.128 [R33+0x14400], desc[UR36][R2.64], !P4 ;  /* 0x1440000002218fae */ /* 0x000fe8000e101d64 */
[----:B------:R-:W-:Y:S04]  /*16de0*/  @!P0 LDGSTS.E.BYPASS.LTC128B.128 [R33+0x18400], desc[UR36][R2.64+0x80], !P3 ;  /* 0x1840008002218fae */ /* 0x000fe8000d901d64 */
[----:B------:R-:W-:Y:S01]  /*16df0*/  @!P0 LDGSTS.E.BYPASS.LTC128B.128 [R33+0x1c400], desc[UR36][R2.64+0x100], !P2 ;  /* 0x1c40010002218fae */ /* 0x000fe2000d101d64 */
[----:B------:R-:W-:-:S03]  /*16e00*/  IMAD.MOV.U32 R13, RZ, RZ, R5 ;  /* 0x000000ffff0d7224 */ /* 0x000fc600078e0005 */
[----:B------:R0:W-:Y:S01]  /*16e10*/  @!P0 LDGSTS.E.BYPASS.LTC128B.128 [R33+0x20400], desc[UR36][R2.64+0x180], !P1 ;  /* 0x2040018002218fae */ /* 0x0001e2000c901d64 */
[----:B------:R-:W-:Y:S01]  /*16e20*/  ISETP.GE.AND P0, PT, R7, R6, PT ;  /* 0x000000060700720c */ /* 0x000fe20003f06270 */
[----:B0-----:R-:W-:-:S12]  /*16e30*/  IMAD.MOV.U32 R2, RZ, RZ, R14 ;  /* 0x000000ffff027224 */ /* 0x001fd800078e000e */
[----:B------:R-:W-:Y:S05]  /*16e40*/  WARPSYNC.COLLECTIVE R15, `(.L_x_334) ;  /* 0x000000000f087348 */ /* 0x000fea0003c00000 */
[----:B------:R0:W1:Y:S02]  /*16e50*/  SHFL.IDX P6, R14, R13, R12, R11 ;  /* 0x0000000c0d0e7389 */ /* 0x00006400000c000b */
[----:B01----:R-:W-:Y:S01]  /*16e60*/  ENDCOLLECTIVE ;  /* 0x000000000000791b */ /* 0x003fe20003800000 */
.L_x_334:
[----:B------:R-:W-:Y:S02]  /*16e70*/  IMAD.MOV.U32 R13, RZ, RZ, R4 ;  /* 0x000000ffff0d7224 */ /* 0x000fe400078e0004 */
[----:B------:R-:W-:Y:S01]  /*16e80*/  IMAD.MOV.U32 R12, RZ, RZ, 0x2 ;  /* 0x00000002ff0c7424 */ /* 0x000fe200078e00ff */
[----:B------:R-:W-:-:S05]  /*16e90*/  @!P0 LEA R14, P5, R32, R14, 0x1 ;  /* 0x0000000e200e8211 */ /* 0x000fca00078a08ff */
[----:B------:R-:W-:Y:S02]  /*16ea0*/  @!P0 IMAD.X R7, RZ, RZ, R2, P5 ;  /* 0x000000ffff078224 */ /* 0x000fe400028e0602 */
[----:B------:R-:W-:-:S07]  /*16eb0*/  @!P0 IMAD.MOV.U32 R2, RZ, RZ, R14 ;  /* 0x000000ffff028224 */ /* 0x000fce00078e000e */
[----:B------:R-:W-:Y:S05]  /*16ec0*/  WARPSYNC.COLLECTIVE R15, `(.L_x_335) ;  /* 0x000000000f087348 */ /* 0x000fea0003c00000 */
[----:B------:R0:W1:Y:S02]  /*16ed0*/  SHFL.IDX P6, R14, R13, R12, R11 ;  /* 0x0000000c0d0e7389 */ /* 0x00006400000c000b */
[----:B01----:R-:W-:Y:S01]  /*16ee0*/  ENDCOLLECTIVE ;  /* 0x000000000000791b */ /* 0x003fe20003800000 */
.L_x_335:
[----:B------:R-:W-:Y:S02]  /*16ef0*/  @!P0 IMAD.MOV.U32 R3, RZ, RZ, R7 ;  /* 0x000000ffff038224 */ /* 0x000fe400078e0007 */
[----:B------:R-:W-:-:S03]  /*16f00*/  VIADD R7, R0, 0x20 ;  /* 0x0000002000077836 */ /* 0x000fc60000000000 */
[----:B------:R-:W-:Y:S01]  /*16f10*/  @!PT LDS RZ, [RZ] ;  /* 0x00000000fffff984 */ /* 0x000fe20000000800 */
[----:B------:R-:W-:Y:S01]  /*16f20*/  @!PT LDS RZ, [RZ] ;  /* 0x00000000fffff984 */ /* 0x000fe20000000800 */
[----:B------:R-:W-:Y:S01]  /*16f30*/  @!PT LDS RZ, [RZ] ;  /* 0x00000000fffff984 */ /* 0x000fe20000000800 */
[----:B------:R-:W-:Y:S04]  /*16f40*/  @!P0 LDGSTS.E.BYPASS.LTC128B.128 [R33+0x14c00], desc[UR36][R2.64], !P4 ;  /* 0x14c0000002218fae */ /* 0x000fe8000e101d64 */
[----:B------:R-:W-:Y:S01]  /*16f50*/  @!P0 LDGSTS.E.BYPASS.LTC128B.128 [R33+0x18c00], desc[UR36][R2.64+0x80], !P3 ;  /* 0x18c0008002218fae */ /* 0x000fe2000d901d64 */
[----:B------:R-:W-:-:S03]  /*16f60*/  IMAD.MOV.U32 R13, RZ, RZ, R5 ;  /* 0x000000ffff0d7224 */ /* 0x000fc600078e0005 */
[----:B------:R-:W-:Y:S04]  /*16f70*/  @!P0 LDGSTS.E.BYPASS.LTC128B.128 [R33+0x1cc00], desc[UR36][R2.64+0x100], !P2 ;  /* 0x1cc0010002218fae */ /* 0x000fe8000d101d64 */
[----:B------:R0:W-:Y:S01]  /*16f80*/  @!P0 LDGSTS.E.BYPASS.LTC128B.128 [R33+0x20c00], desc[UR36][R2.64+0x180], !P1 ;  /* 0x20c0018002218fae */ /* 0x0001e2000c901d64 */
[----:B------:R-:W-:Y:S01]  /*16f90*/  ISETP.GE.AND P0, PT, R7, R6, PT ;  /* 0x000000060700720c */ /* 0x000fe20003f06270 */
[----:B0-----:R-:W-:-:S12]  /*16fa0*/  IMAD.MOV.U32 R2, RZ, RZ, R14 ;  /* 0x000000ffff027224 */ /* 0x001fd800078e000e */
[----:B------:R-:W-:Y:S05]  /*16fb0*/  WARPSYNC.COLLECTIVE R15, `(.L_x_336) ;  /* 0x000000000f087348 */ /* 0x000fea0003c00000 */
[----:B------:R0:W1:Y:S02]  /*16fc0*/  SHFL.IDX P6, R14, R13, R12, R11 ;  /* 0x0000000c0d0e7389 */ /* 0x00006400000c000b */
[----:B01----:R-:W-:Y:S01]  /*16fd0*/  ENDCOLLECTIVE ;  /* 0x000000000000791b */ /* 0x003fe20003800000 */
.L_x_336:
        /* <DEDUP_REMOVED lines=8> */
.L_x_337:
        /* <DEDUP_REMOVED lines=15> */
.L_x_338:
        /* <DEDUP_REMOVED lines=8> */
.L_x_339:
        /* <DEDUP_REMOVED lines=15> */
.L_x_340:
        /* <DEDUP_REMOVED lines=8> */
.L_x_341:
        /* <DEDUP_REMOVED lines=15> */
.L_x_342:
        /* <DEDUP_REMOVED lines=8> */
.L_x_343:
        /* <DEDUP_REMOVED lines=15> */
.L_x_344:
[----:B------:R-:W-:Y:S01]  /*175a0*/  IMAD.MOV.U32 R13, RZ, RZ, R4 ;  /* 0x000000ffff0d7224 */ /* 0x000fe200078e0004 */
[----:B------:R-:W-:Y:S02]  /*175b0*/  MOV R12, 0x7 ;  /* 0x00000007000c7802 */ /* 0x000fe40000000f00 */
[----:B------:R-:W-:-:S05]  /*175c0*/  @!P0 LEA R14, P5, R32, R14, 0x1 ;  /* 0x0000000e200e8211 */ /* 0x000fca00078a08ff */
[----:B------:R-:W-:Y:S02]  /*175d0*/  @!P0 IMAD.X R7, RZ, RZ, R2, P5 ;  /* 0x000000ffff078224 */ /* 0x000fe400028e0602 */
[----:B------:R-:W-:-:S07]  /*175e0*/  @!P0 IMAD.MOV.U32 R2, RZ, RZ, R14 ;  /* 0x000000ffff028224 */ /* 0x000fce00078e000e */
[----:B------:R-:W-:Y:S05]  /*175f0*/  WARPSYNC.COLLECTIVE R15, `(.L_x_345) ;  /* 0x000000000f087348 */ /* 0x000fea0003c00000 */
[----:B------:R0:W1:Y:S02]  /*17600*/  SHFL.IDX P6, R14, R13, R12, R11 ;  /* 0x0000000c0d0e7389 */ /* 0x00006400000c000b */
[----:B01----:R-:W-:Y:S01]  /*17610*/  ENDCOLLECTIVE ;  /* 0x000000000000791b */ /* 0x003fe20003800000 */
.L_x_345:
[----:B------:R-:W-:-:S05]  /*17620*/  @!P0 IMAD.MOV.U32 R3, RZ, RZ, R7 ;  /* 0x000000ffff038224 */ /* 0x000fca00078e0007 */
[----:B------:R-:W-:Y:S01]  /*17630*/  @!PT LDS RZ, [RZ] ;  /* 0x00000000fffff984 */ /* 0x000fe20000000800 */
[----:B------:R-:W-:Y:S01]  /*17640*/  @!PT LDS RZ, [RZ] ;  /* 0x00000000fffff984 */ /* 0x000fe20000000800 */
[----:B------:R-:W-:Y:S01]  /*17650*/  @!PT LDS RZ, [RZ] ;  /* 0x00000000fffff984 */ /* 0x000fe20000000800 */
[----:B------:R0:W-:Y:S04]  /*17660*/  @!P0 LDGSTS.E.BYPASS.LTC128B.128 [R33+0x17400], desc[UR36][R2.64], !P4 ;  /* 0x1740000002218fae */ /* 0x0001e8000e101d64 */
[----:B------:R0:W-:Y:S01]  /*17670*/  @!P0 LDGSTS.E.BYPASS.LTC128B.128 [R33+0x1b400], desc[UR36][R2.64+0x80], !P3 ;  /* 0x1b40008002218fae */ /* 0x0001e2000d901d64 */
[----:B------:R-:W-:-:S03]  /*17680*/  IMAD.MOV.U32 R13, RZ, RZ, R5 ;  /* 0x000000ffff0d7224 */ /* 0x000fc600078e0005 */
[----:B------:R0:W-:Y:S04]  /*17690*/  @!P0 LDGSTS.E.BYPASS.LTC128B.128 [R33+0x1f400], desc[UR36][R2.64+0x100], !P2 ;  /* 0x1f40010002218fae */ /* 0x0001e8000d101d64 */
[----:B------:R0:W-:Y:S01]  /*176a0*/  @!P0 LDGSTS.E.BYPASS.LTC128B.128 [R33+0x23400], desc[UR36][R2.64+0x180], !P1 ;  /* 0x2340018002218fae */ /* 0x0001e2000c901d64 */
[----:B------:R-:W-:-:S07]  /*176b0*/  IMAD.MOV.U32 R7, RZ, RZ, R14 ;  /* 0x000000ffff077224 */ /* 0x000fce00078e000e */
[----:B0-----:R-:W-:Y:S05]  /*176c0*/  WARPSYNC.COLLECTIVE R15, `(.L_x_346) ;  /* 0x000000000f087348 */ /* 0x001fea0003c00000 */
[----:B------:R1:W2:Y:S02]  /*176d0*/  SHFL.IDX P6, R14, R13, R12, R11 ;  /* 0x0000000c0d0e7389 */ /* 0x0002a400000c000b */
[----:B012---:R-:W-:Y:S01]  /*176e0*/  ENDCOLLECTIVE ;  /* 0x000000000000791b */ /* 0x007fe20003800000 */
.L_x_346:
[----:B------:R-:W-:Y:S05]  /*176f0*/  BRA `(.L_x_347) ;  /* 0xffffffc000007947 */ /* 0x000fea000383ffff */
.L_x_265:
[----:B0-----:R0:W3:Y:S02]  /*17700*/  SYNCS.PHASECHK.TRANS64.TRYWAIT P0, [R22+URZ+0x38820], R3 ;  /* 0x03882003160075a7 */ /* 0x0010e4000800017f */
[----:B---3--:R-:W-:Y:S05]  /*17710*/  @!P0 NANOSLEEP.SYNCS 0x989680 ;  /* 0x009896800000895d */ /* 0x008fea0003900000 */
[----:B------:R-:W3:Y:S02]  /*17720*/  @!P0 SYNCS.PHASECHK.TRANS64 P0, [R22+URZ+0x38820], R3 ;  /* 0x03882003160085a7 */ /* 0x000ee4000800007f */
[----:B---3--:R-:W-:Y:S05]  /*17730*/  @!P0 BRA `(.L_x_265) ;  /* 0xfffffffc00f08947 */ /* 0x008fea000383ffff */
[----:B------:R-:W-:Y:S05]  /*17740*/  BRA `(.L_x_348) ;  /* 0xffffffc0007c7947 */ /* 0x000fea000383ffff */
.L_x_270:
[----:B0-----:R0:W1:Y:S02]  /*17750*/  SYNCS.PHASECHK.TRANS64.TRYWAIT P0, [R6+URZ+0x38840], R3 ;  /* 0x03884003060075a7 */ /* 0x001064000800017f */
[----:B-1----:R-:W-:Y:S05]  /*17760*/  @!P0 NANOSLEEP.SYNCS 0x989680 ;  /* 0x009896800000895d */ /* 0x002fea0003900000 */
[----:B------:R-:W1:Y:S02]  /*17770*/  @!P0 SYNCS.PHASECHK.TRANS64 P0, [R6+URZ+0x38840], R3 ;  /* 0x03884003060085a7 */ /* 0x000e64000800007f */
[----:B-1----:R-:W-:Y:S05]  /*17780*/  @!P0 BRA `(.L_x_270) ;  /* 0xfffffffc00f08947 */ /* 0x002fea000383ffff */
[----:B------:R-:W-:Y:S05]  /*17790*/  BRA `(.L_x_349) ;  /* 0xffffffc4005c7947 */ /* 0x000fea000383ffff */
.L_x_271:
[----:B------:R-:W-:Y:S01]  /*177a0*/  BSSY B1, `(.L_x_350) ;  /* 0x0000008000017945 */ /* 0x000fe20003800000 */
[----:B------:R-:W-:Y:S02]  /*177b0*/  IMAD.MOV.U32 R13, RZ, RZ, R10 ;  /* 0x000000ffff0d7224 */ /* 0x000fe400078e000a */
[----:B------:R-:W-:Y:S02]  /*177c0*/  IMAD.MOV.U32 R12, RZ, RZ, RZ ;  /* 0x000000ffff0c7224 */ /* 0x000fe400078e00ff */
[----:B------:R-:W-:Y:S02]  /*177d0*/  IMAD.MOV.U32 R11, RZ, RZ, 0x181f ;  /* 0x0000181fff0b7424 */ /* 0x000fe400078e00ff */
[----:B------:R-:W-:-:S07]  /*177e0*/  IMAD.MOV.U32 R15, RZ, RZ, -0x1 ;  /* 0xffffffffff0f7424 */ /* 0x000fce00078e00ff */
[----:B------:R-:W-:Y:S05]  /*177f0*/  WARPSYNC.COLLECTIVE R15, `(.L_x_351) ;  /* 0x000000000f087348 */ /* 0x000fea0003c00000 */
[----:B------:R0:W1:Y:S02]  /*17800*/  SHFL.IDX P6, R14, R13, R12, R11 ;  /* 0x0000000c0d0e7389 */ /* 0x00006400000c000b */
[----:B01----:R-:W-:Y:S01]  /*17810*/  ENDCOLLECTIVE ;  /* 0x000000000000791b */ /* 0x003fe20003800000 */
.L_x_351:
[----:B------:R-:W-:Y:S05]  /*17820*/  BSYNC B1 ;  /* 0x0000000000017941 */ /* 0x000fea0003800000 */
.L_x_350:
[----:B------:R-:W-:Y:S01]  /*17830*/  IMAD.MOV.U32 R13, RZ, RZ, R8 ;  /* 0x000000ffff0d7224 */ /* 0x000fe200078e0008 */
[----:B------:R-:W-:Y:S01]  /*17840*/  LOP3.LUT R23, R23, 0xfffff7ff, RZ, 0xc0, !PT ;  /* 0xfffff7ff17177812 */ /* 0x000fe200078ec0ff */
[----:B------:R-:W-:Y:S02]  /*17850*/  IMAD.MOV.U32 R12, RZ, RZ, RZ ;  /* 0x000000ffff0c7224 */ /* 0x000fe400078e00ff */
[----:B------:R-:W-:Y:S01]  /*17860*/  IMAD.MOV.U32 R11, RZ, RZ, 0x181f ;  /* 0x0000181fff0b7424 */ /* 0x000fe200078e00ff */
[----:B------:R-:W-:Y:S01]  /*17870*/  @P3 LOP3.LUT R23, R23, 0x800, RZ, 0xfc, !PT ;  /* 0x0000080017173812 */ /* 0x000fe200078efcff */
[----:B------:R-:W-:Y:S02]  /*17880*/  IMAD.MOV.U32 R15, RZ, RZ, -0x1 ;  /* 0xffffffffff0f7424 */ /* 0x000fe400078e00ff */
[----:B------:R-:W-:Y:S01]  /*17890*/  IMAD.MOV.U32 R3, RZ, RZ, R14 ;  /* 0x000000ffff037224 */ /* 0x000fe200078e000e */
[----:B------:R-:W-:Y:S01]  /*178a0*/  LOP3.LUT P3, RZ, R23, 0x10, RZ, 0xc0, !PT ;  /* 0x0000001017ff7812 */ /* 0x000fe2000786c0ff */
[----:B------:R-:W-:-:S12]  /*178b0*/  IMAD.SHL.U32 R0, R32, 0x2, RZ ;  /* 0x0000000220007824 */ /* 0x000fd800078e00ff */
[----:B------:R-:W-:Y:S05]  /*178c0*/  WARPSYNC.COLLECTIVE R15, `(.L_x_352) ;  /* 0x000000000f087348 */ /* 0x000fea0003c00000 */
[----:B------:R0:W1:Y:S02]  /*178d0*/  SHFL.IDX P6, R14, R13, R12, R11 ;  /* 0x0000000c0d0e7389 */ /* 0x00006400000c000b */
[----:B01----:R-:W-:Y:S01]  /*178e0*/  ENDCOLLECTIVE ;  /* 0x000000000000791b */ /* 0x003fe20003800000 */
.L_x_352:
[----:B------:R-:W-:Y:S01]  /*178f0*/  LOP3.LUT R23, R23, 0xfffffbff, RZ, 0xc0, !PT ;  /* 0xfffffbff17177812 */ /* 0x000fe200078ec0ff */
[----:B------:R-:W-:-:S03]  /*17900*/  IMAD R9, R9, 0x2, R22 ;  /* 0x0000000209097824 */ /* 0x000fc600078e0216 */
[----:B------:R-:W-:-:S04]  /*17910*/  @P2 LOP3.LUT R23, R23, 0x400, RZ, 0xfc, !PT ;  /* 0x0000040017172812 */ /* 0x000fc800078efcff */
[C---:B------:R-:W-:Y:S02]  /*17920*/  LOP3.LUT P2, RZ, R23.reuse, 0x8, RZ, 0xc0, !PT ;  /* 0x0000000817ff7812 */ /* 0x040fe4000784c0ff */
[----:B------:R-:W-:Y:S02]  /*17930*/  LOP3.LUT R23, R23, 0xfffffdff, RZ, 0xc0, !PT ;  /* 0xfffffdff17177812 */ /* 0x000fe400078ec0ff */
[----:B------:R-:W-:Y:S01]  /*17940*/  MOV R13, R10 ;  /* 0x0000000a000d7202 */ /* 0x000fe20000000f00 */
[----:B------:R-:W-:Y:S01]  /*17950*/  IMAD.MOV.U32 R12, RZ, RZ, 0x1 ;  /* 0x00000001ff0c7424 */ /* 0x000fe200078e00ff */
[----:B------:R-:W-:-:S04]  /*17960*/  @P1 LOP3.LUT R23, R23, 0x200, RZ, 0xfc, !PT ;  /* 0x0000020017171812 */ /* 0x000fc800078efcff */
[----:B------:R-:W-:Y:S01]  /*17970*/  LOP3.LUT P1, RZ, R23, 0x4, RZ, 0xc0, !PT ;  /* 0x0000000417ff7812 */ /* 0x000fe2000782c0ff */
[----:B------:R-:W-:-:S12]  /*17980*/  IMAD.MOV.U32 R2, RZ, RZ, R14 ;  /* 0x000000ffff027224 */ /* 0x000fd800078e000e */
[----:B------:R-:W-:Y:S05]  /*17990*/  WARPSYNC.COLLECTIVE R15, `(.L_x_353) ;  /* 0x000000000f087348 */ /* 0x000fea0003c00000 */
[----:B------:R0:W1:Y:S02]  /*179a0*/  SHFL.IDX P6, R14, R13, R12, R11 ;  /* 0x0000000c0d0e7389 */ /* 0x00006400000c000b */
[----:B01----:R-:W-:Y:S01]  /*179b0*/  ENDCOLLECTIVE ;  /* 0x000000000000791b */ /* 0x003fe20003800000 */
.L_x_353:
[----:B------:R-:W-:-:S05]  /*179c0*/  IADD3 R2, P0, R2, R0, RZ ;  /* 0x0000000002027210 */ /* 0x000fca0007f1e0ff */
[----:B------:R-:W-:-:S05]  /*179d0*/  IMAD.X R3, RZ, RZ, R3, P0 ;  /* 0x000000ffff037224 */ /* 0x000fca00000e0603 */
[----:B------:R-:W-:Y:S01]  /*179e0*/  @!PT LDS RZ, [RZ] ;  /* 0x00000000fffff984 */ /* 0x000fe20000000800 */
[----:B------:R-:W-:Y:S01]  /*179f0*/  @!PT LDS RZ, [RZ] ;  /* 0x00000000fffff984 */ /* 0x000fe20000000800 */
[----:B------:R-:W-:Y:S01]  /*17a00*/  @!PT LDS RZ, [RZ] ;  /* 0x00000000fffff984 */ /* 0x000fe20000000800 */
[----:B------:R0:W-:Y:S01]  /*17a10*/  LDGSTS.E.BYPASS.LTC128B.128 [R9+0x24400], desc[UR36][R2.64], !P3 ;  /* 0x2440000002097fae */ /* 0x0001e2000d901d64 */
[----:B------:R-:W-:-:S03]  /*17a20*/  IMAD.MOV.U32 R13, RZ, RZ, R8 ;  /* 0x000000ffff0d7224 */ /* 0x000fc600078e0008 */
[----:B------:R0:W-:Y:S04]  /*17a30*/  LDGSTS.E.BYPASS.LTC128B.128 [R9+0x26c00], desc[UR36][R2.64+0x80], !P2 ;  /* 0x26c0008002097fae */ /* 0x0001e8000d101d64 */
[----:B------:R0:W-:Y:S01]  /*17a40*/  LDGSTS.E.BYPASS.LTC128B.128 [R9+0x29400], desc[UR36][R2.64+0x100], !P1 ;  /* 0x2940010002097fae */ /* 0x0001e2000c901d64 */
[----:B------:R-:W-:-:S03]  /*17a50*/  IMAD.MOV.U32 R35, RZ, RZ, R14 ;  /* 0x000000ffff237224 */ /* 0x000fc600078e000e */
[----:B------:R0:W-:Y:S04]  /*17a60*/  LDGSTS.E.BYPASS.LTC128B.128 [R9+0x2bc00], desc[UR36][R2.64+0x180], !P5 ;  /* 0x2bc0018002097fae */ /* 0x0001e8000e901d64 */
[----:B0-----:R-:W-:Y:S05]  /*17a70*/  WARPSYNC.COLLECTIVE R15, `(.L_x_354) ;  /* 0x000000000f087348 */ /* 0x001fea0003c00000 */
[----:B------:R1:W2:Y:S02]  /*17a80*/  SHFL.IDX P6, R14, R13, R12, R11 ;  /* 0x0000000c0d0e7389 */ /* 0x0002a400000c000b */
[----:B012---:R-:W-:Y:S01]  /*17a90*/  ENDCOLLECTIVE ;  /* 0x000000000000791b */ /* 0x007fe20003800000 */
.L_x_354:
[----:B------:R-:W-:Y:S02]  /*17aa0*/  IMAD.MOV.U32 R13, RZ, RZ, R10 ;  /* 0x000000ffff0d7224 */ /* 0x000fe400078e000a */
[----:B------:R-:W-:Y:S02]  /*17ab0*/  IMAD.MOV.U32 R12, RZ, RZ, 0x2 ;  /* 0x00000002ff0c7424 */ /* 0x000fe400078e00ff */
[----:B------:R-:W-:-:S07]  /*17ac0*/  IMAD.MOV.U32 R2, RZ, RZ, R14 ;  /* 0x000000ffff027224 */ /* 0x000fce00078e000e */
[----:B------:R-:W-:Y:S05]  /*17ad0*/  WARPSYNC.COLLECTIVE R15, `(.L_x_355) ;  /* 0x000000000f087348 */ /* 0x000fea0003c00000 */
[----:B------:R0:W1:Y:S02]  /*17ae0*/  SHFL.IDX P6, R14, R13, R12, R11 ;  /* 0x0000000c0d0e7389 */ /* 0x00006400000c000b */
[----:B01----:R-:W-:Y:S01]  /*17af0*/  ENDCOLLECTIVE ;  /* 0x000000000000791b */ /* 0x003fe20003800000 */
.L_x_355:
        /* <DEDUP_REMOVED lines=14> */
.L_x_356:
[----:B------:R-:W-:Y:S02]  /*17be0*/  IMAD.MOV.U32 R13, RZ, RZ, R10 ;  /* 0x000000ffff0d7224 */ /* 0x000fe400078e000a */
[----:B------:R-:W-:Y:S02]  /*17bf0*/  IMAD.MOV.U32 R12, RZ, RZ, 0x3 ;  /* 0x00000003ff0c7424 */ /* 0x000fe400078e00ff */
[----:B------:R-:W-:-:S07]  /*17c00*/  IMAD.MOV.U32 R2, RZ, RZ, R14 ;  /* 0x000000ffff027224 */ /* 0x000fce00078e000e */
[----:B------:R-:W-:Y:S05]  /*17c10*/  WARPSYNC.COLLECTIVE R15, `(.L_x_357) ;  /* 0x000000000f087348 */ /* 0x000fea0003c00000 */
[----:B------:R0:W1:Y:S02]  /*17c20*/  SHFL.IDX P6, R14, R13, R12, R11 ;  /* 0x0000000c0d0e7389 */ /* 0x00006400000c000b */
[----:B01----:R-:W-:Y:S01]  /*17c30*/  ENDCOLLECTIVE ;  /* 0x000000000000791b */ /* 0x003fe20003800000 */
.L_x_357:
        /* <DEDUP_REMOVED lines=14> */
.L_x_358:
[----:B------:R-:W-:Y:S02]  /*17d20*/  IMAD.MOV.U32 R13, RZ, RZ, R10 ;  /* 0x000000ffff0d7224 */ /* 0x000fe400078e000a */
[----:B------:R-:W-:Y:S01]  /*17d30*/  IMAD.MOV.U32 R12, RZ, RZ, 0x4 ;  /* 0x00000004ff0c7424 */ /* 0x000fe200078e00ff */
[----:B------:R-:W-:-:S07]  /*17d40*/  MOV R2, R14 ;  /* 0x0000000e00027202 */ /* 0x000fce0000000f00 */
[----:B------:R-:W-:Y:S05]  /*17d50*/  WARPSYNC.COLLECTIVE R15, `(.L_x_359) ;  /* 0x000000000f087348 */ /* 0x000fea0003c00000 */
[----:B------:R0:W1:Y:S02]  /*17d60*/  SHFL.IDX P6, R14, R13, R12, R11 ;  /* 0x0000000c0d0e7389 */ /* 0x00006400000c000b */
[----:B01----:R-:W-:Y:S01]  /*17d70*/  ENDCOLLECTIVE ;  /* 0x000000000000791b */ /* 0x003fe20003800000 */
.L_x_359:
[----:B------:R-:W-:-:S05]  /*17d80*/  IADD3 R2, P0, R2, R0, RZ ;  /* 0x0000000002027210 */ /* 0x000fca0007f1e0ff */
[----:B------:R-:W-:-:S05]  /*17d90*/  IMAD.X R3, RZ, RZ, R35, P0 ;  /* 0x000000ffff037224 */ /* 0x000fca00000e0623 */
[----:B------:R-:W-:Y:S01]  /*17da0*/  @!PT LDS RZ, [RZ] ;  /* 0x00000000fffff984 */ /* 0x000fe20000000800 */
[----:B------:R-:W-:Y:S01]  /*17db0*/  @!PT LDS RZ, [RZ] ;  /* 0x00000000fffff984 */ /* 0x000fe20000000800 */
[----:B------:R-:W-:Y:S01]  /*17dc0*/  @!PT LDS RZ, [RZ] ;  /* 0x00000000fffff984 */ /* 0x000fe20000000800 */
[----:B------:R0:W-:Y:S01]  /*17dd0*/  LDGSTS.E.BYPASS.LTC128B.128 [R9+0x25c00], desc[UR36][R2.64], !P3 ;  /* 0x25c0000002097fae */ /* 0x0001e2000d901d64 */
[C---:B------:R-:W-:Y:S01]  /*17de0*/  LOP3.LUT P3, RZ, R23.reuse, 0x800, RZ, 0xc0, !PT ;  /* 0x0000080017ff7812 */ /* 0x040fe2000786c0ff */
[----:B------:R-:W-:Y:S02]  /*17df0*/  IMAD.MOV.U32 R13, RZ, RZ, R8 ;  /* 0x000000ffff0d7224 */ /* 0x000fe400078e0008 */
[----:B------:R0:W-:Y:S01]  /*17e00*/  LDGSTS.E.BYPASS.LTC128B.128 [R9+0x28400], desc[UR36][R2.64+0x80], !P2 ;  /* 0x2840008002097fae */ /* 0x0001e2000d101d64 */
[----:B------:R-:W-:-:S03]  /*17e10*/  LOP3.LUT P2, RZ, R23, 0x400, RZ, 0xc0, !PT ;  /* 0x0000040017ff7812 */ /* 0x000fc6000784c0ff */
[----:B------:R0:W-:Y:S01]  /*17e20*/  LDGSTS.E.BYPASS.LTC128B.128 [R9+0x2ac00], desc[UR36][R2.64+0x100], !P1 ;  /* 0x2ac0010002097fae */ /* 0x0001e2000c901d64 */
[----:B------:R-:W-:Y:S01]  /*17e30*/  LOP3.LUT P1, RZ, R23, 0x200, RZ, 0xc0, !PT ;  /* 0x0000020017ff7812 */ /* 0x000fe2000782c0ff */
[----:B------:R-:W-:Y:S02]  /*17e40*/  IMAD.MOV.U32 R35, RZ, RZ, R14 ;  /* 0x000000ffff237224 */ /* 0x000fe400078e000e */
[----:B------:R0:W-:Y:S10]  /*17e50*/  LDGSTS.E.BYPASS.LTC128B.128 [R9+0x2d400], desc[UR36][R2.64+0x180], !P5 ;  /* 0x2d40018002097fae */ /* 0x0001f4000e901d64 */
[----:B0-----:R-:W-:Y:S05]  /*17e60*/  WARPSYNC.COLLECTIVE R15, `(.L_x_360) ;  /* 0x000000000f087348 */ /* 0x001fea0003c00000 */
[----:B------:R1:W2:Y:S02]  /*17e70*/  SHFL.IDX P6, R14, R13, R12, R11 ;  /* 0x0000000c0d0e7389 */ /* 0x0002a400000c000b */
[----:B012---:R-:W-:Y:S01]  /*17e80*/  ENDCOLLECTIVE ;  /* 0x000000000000791b */ /* 0x007fe20003800000 */
.L_x_360:
[----:B------:R-:W-:Y:S01]  /*17e90*/  IMAD.MOV.U32 R2, RZ, RZ, R14 ;  /* 0x000000ffff027224 */ /* 0x000fe200078e000e */
[----:B------:R-:W-:Y:S06]  /*17ea0*/  BRA `(.L_x_361) ;  /* 0xffffffc000a87947 */ /* 0x000fec000383ffff */
.L_x_276:
[----:B-1----:R1:W2:Y:S02]  /*17eb0*/  SYNCS.PHASECHK.TRANS64.TRYWAIT P0, [R6+URZ+0x38860], R2 ;  /* 0x03886002060075a7 */ /* 0x0022a4000800017f */
[----:B--2---:R-:W-:Y:S05]  /*17ec0*/  @!P0 NANOSLEEP.SYNCS 0x989680 ;  /* 0x009896800000895d */ /* 0x004fea0003900000 */
[----:B------:R-:W2:Y:S02]  /*17ed0*/  @!P0 SYNCS.PHASECHK.TRANS64 P0, [R6+URZ+0x38860], R2 ;  /* 0x03886002060085a7 */ /* 0x000ea4000800007f */
[----:B--2---:R-:W-:Y:S05]  /*17ee0*/  @!P0 BRA `(.L_x_276) ;  /* 0xfffffffc00f08947 */ /* 0x004fea000383ffff */
[----:B------:R-:W-:Y:S05]  /*17ef0*/  BRA `(.L_x_362) ;  /* 0xffffffc400207947 */ /* 0x000fea000383ffff */
.L_x_277:
[----:B------:R-:W-:Y:S01]  /*17f00*/  BSSY B1, `(.L_x_363) ;  /* 0x0000008000017945 */ /* 0x000fe20003800000 */
[----:B------:R-:W-:Y:S02]  /*17f10*/  IMAD.MOV.U32 R13, RZ, RZ, R24 ;  /* 0x000000ffff0d7224 */ /* 0x000fe400078e0018 */
[----:B------:R-:W-:Y:S02]  /*17f20*/  IMAD.MOV.U32 R12, RZ, RZ, RZ ;  /* 0x000000ffff0c7224 */ /* 0x000fe400078e00ff */
[----:B------:R-:W-:Y:S02]  /*17f30*/  IMAD.MOV.U32 R11, RZ, RZ, 0x181f ;  /* 0x0000181fff0b7424 */ /* 0x000fe400078e00ff */
[----:B------:R-:W-:-:S07]  /*17f40*/  IMAD.MOV.U32 R15, RZ, RZ, -0x1 ;  /* 0xffffffffff0f7424 */ /* 0x000fce00078e00ff */
[----:B-1----:R-:W-:Y:S05]  /*17f50*/  WARPSYNC.COLLECTIVE R15, `(.L_x_364) ;  /* 0x000000000f087348 */ /* 0x002fea0003c00000 */
[----:B------:R0:W2:Y:S02]  /*17f60*/  SHFL.IDX P6, R14, R13, R12, R11 ;  /* 0x0000000c0d0e7389 */ /* 0x0000a400000c000b */
[----:B012---:R-:W-:Y:S01]  /*17f70*/  ENDCOLLECTIVE ;  /* 0x000000000000791b */ /* 0x007fe20003800000 */
.L_x_364:
[----:B------:R-:W-:Y:S05]  /*17f80*/  BSYNC B1 ;  /* 0x0000000000017941 */ /* 0x000fea0003800000 */
.L_x_363:
[----:B------:R-:W-:Y:S02]  /*17f90*/  IMAD.MOV.U32 R13, RZ, RZ, R18 ;  /* 0x000000ffff0d7224 */ /* 0x000fe400078e0012 */
[----:B------:R-:W-:Y:S02]  /*17fa0*/  IMAD.MOV.U32 R12, RZ, RZ, RZ ;  /* 0x000000ffff0c7224 */ /* 0x000fe400078e00ff */
[----:B------:R-:W-:Y:S02]  /*17fb0*/  IMAD.MOV.U32 R11, RZ, RZ, 0x181f ;  /* 0x0000181fff0b7424 */ /* 0x000fe400078e00ff */
[----:B------:R-:W-:Y:S02]  /*17fc0*/  IMAD.MOV.U32 R15, RZ, RZ, -0x1 ;  /* 0xffffffffff0f7424 */ /* 0x000fe400078e00ff */
[----:B------:R-:W-:Y:S02]  /*17fd0*/  IMAD.MOV.U32 R3, RZ, RZ, R14 ;  /* 0x000000ffff037224 */ /* 0x000fe400078e000e */
[----:B------:R-:W-:-:S07]  /*17fe0*/  IMAD R7, R7, 0x2, R22 ;  /* 0x0000000207077824 */ /* 0x000fce00078e0216 */
[----:B------:R-:W-:Y:S05]  /*17ff0*/  WARPSYNC.COLLECTIVE R15, `(.L_x_365) ;  /* 0x000000000f087348 */ /* 0x000fea0003c00000 */
[----:B------:R0:W1:Y:S02]  /*18000*/  SHFL.IDX P6, R14, R13, R12, R11 ;  /* 0x0000000c0d0e7389 */ /* 0x00006400000c000b */
[----:B01----:R-:W-:Y:S01]  /*18010*/  ENDCOLLECTIVE ;  /* 0x000000000000791b */ /* 0x003fe20003800000 */
.L_x_365:
[----:B------:R-:W-:Y:S02]  /*18020*/  IMAD.MOV.U32 R13, RZ, RZ, R24 ;  /* 0x000000ffff0d7224 */ /* 0x000fe400078e0018 */
[----:B------:R-:W-:Y:S01]  /*18030*/  IMAD.MOV.U32 R12, RZ, RZ, 0x1 ;  /* 0x00000001ff0c7424 */ /* 0x000fe200078e00ff */
[----:B------:R-:W-:-:S07]  /*18040*/  MOV R2, R14 ;  /* 0x0000000e00027202 */ /* 0x000fce0000000f00 */
[----:B------:R-:W-:Y:S05]  /*18050*/  WARPSYNC.COLLECTIVE R15, `(.L_x_366) ;  /* 0x000000000f087348 */ /* 0x000fea0003c00000 */
[----:B------:R0:W1:Y:S02]  /*18060*/  SHFL.IDX P6, R14, R13, R12, R11 ;  /* 0x0000000c0d0e7389 */ /* 0x00006400000c000b */
[----:B01----:R-:W-:Y:S01]  /*18070*/  ENDCOLLECTIVE ;  /* 0x000000000000791b */ /* 0x003fe20003800000 */
.L_x_366:
[----:B------:R-:W-:-:S05]  /*18080*/  IADD3 R2, P0, R2, R0, RZ ;  /* 0x0000000002027210 */ /* 0x000fca0007f1e0ff */
[----:B------:R-:W-:Y:S01]  /*18090*/  IMAD.X R3, RZ, RZ, R3, P0 ;  /* 0x000000ffff037224 */ /* 0x000fe200000e0603 */
[----:B------:R-:W-:Y:S01]  /*180a0*/  ISETP.LT.OR P0, PT, R8, 0x1, P4 ;  /* 0x000000010800780c */ /* 0x000fe20002701670 */
[----:B------:R-:W-:-:S12]  /*180b0*/  IMAD.MOV.U32 R13, RZ, RZ, R18 ;  /* 0x000000ffff0d7224 */ /* 0x000fd800078e0012 */
        /* <DEDUP_REMOVED lines=9> */
[----:B------:R0:W-:Y:S02]  /*18150*/  LDGSTS.E.BYPASS.LTC128B.128 [R7+0x7c00], desc[UR36][R2.64+0x180], !P0 ;  /* 0x07c0018002077fae */ /* 0x0001e4000c101d64 */
[----:B0-----:R-:W-:-:S07]  /*18160*/  IMAD.MOV.U32 R3, RZ, RZ, R14 ;  /* 0x000000ffff037224 */ /* 0x001fce00078e000e */
[----:B------:R-:W-:Y:S05]  /*18170*/  WARPSYNC.COLLECTIVE R15, `(.L_x_367) ;  /* 0x000000000f087348 */ /* 0x000fea0003c00000 */
[----:B------:R0:W1:Y:S02]  /*18180*/  SHFL.IDX P6, R14, R13, R12, R11 ;  /* 0x0000000c0d0e7389 */ /* 0x00006400000c000b */
[----:B01----:R-:W-:Y:S01]  /*18190*/  ENDCOLLECTIVE ;  /* 0x000000000000791b */ /* 0x003fe20003800000 */
.L_x_367:
[----:B------:R-:W-:Y:S02]  /*181a0*/  IMAD.MOV.U32 R13, RZ, RZ, R24 ;  /* 0x000000ffff0d7224 */ /* 0x000fe400078e0018 */
[----:B------:R-:W-:Y:S02]  /*181b0*/  IMAD.MOV.U32 R12, RZ, RZ, 0x2 ;  /* 0x00000002ff0c7424 */ /* 0x000fe400078e00ff */
[----:B------:R-:W-:-:S07]  /*181c0*/  IMAD.MOV.U32 R2, RZ, RZ, R14 ;  /* 0x000000ffff027224 */ /* 0x000fce00078e000e */
[----:B------:R-:W-:Y:S05]  /*181d0*/  WARPSYNC.COLLECTIVE R15, `(.L_x_368) ;  /* 0x000000000f087348 */ /* 0x000fea0003c00000 */
[----:B------:R0:W1:Y:S02]  /*181e0*/  SHFL.IDX P6, R14, R13, R12, R11 ;  /* 0x0000000c0d0e7389 */ /* 0x00006400000c000b */
[----:B01----:R-:W-:Y:S01]  /*181f0*/  ENDCOLLECTIVE ;  /* 0x000000000000791b */ /* 0x003fe20003800000 */
.L_x_368:
        /* <DEDUP_REMOVED lines=18> */
.L_x_369:
[----:B------:R-:W-:Y:S01]  /*18320*/  IMAD.MOV.U32 R13, RZ, RZ, R24 ;  /* 0x000000ffff0d7224 */ /* 0x000fe200078e0018 */
[----:B------:R-:W-:Y:S01]  /*18330*/  MOV R12, 0x3 ;  /* 0x00000003000c7802 */ /* 0x000fe20000000f00 */
[----:B------:R-:W-:-:S07]  /*18340*/  IMAD.MOV.U32 R2, RZ, RZ, R14 ;  /* 0x000000ffff027224 */ /* 0x000fce00078e000e */
[----:B------:R-:W-:Y:S05]  /*18350*/  WARPSYNC.COLLECTIVE R15, `(.L_x_370) ;  /* 0x000000000f087348 */ /* 0x000fea0003c00000 */
[----:B------:R0:W1:Y:S02]  /*18360*/  SHFL.IDX P6, R14, R13, R12, R11 ;  /* 0x0000000c0d0e7389 */ /* 0x00006400000c000b */
[----:B01----:R-:W-:Y:S01]  /*18370*/  ENDCOLLECTIVE ;  /* 0x000000000000791b */ /* 0x003fe20003800000 */
.L_x_370:
        /* <DEDUP_REMOVED lines=18> */
.L_x_371:
[----:B------:R-:W-:Y:S02]  /*184a0*/  IMAD.MOV.U32 R13, RZ, RZ, R24 ;  /* 0x000000ffff0d7224 */ /* 0x000fe400078e0018 */
[----:B------:R-:W-:Y:S02]  /*184b0*/  IMAD.MOV.U32 R12, RZ, RZ, 0x4 ;  /* 0x00000004ff0c7424 */ /* 0x000fe400078e00ff */
[----:B------:R-:W-:-:S07]  /*184c0*/  IMAD.MOV.U32 R2, RZ, RZ, R14 ;  /* 0x000000ffff027224 */ /* 0x000fce00078e000e */
[----:B------:R-:W-:Y:S05]  /*184d0*/  WARPSYNC.COLLECTIVE R15, `(.L_x_372) ;  /* 0x000000000f087348 */ /* 0x000fea0003c00000 */
[----:B------:R0:W1:Y:S02]  /*184e0*/  SHFL.IDX P6, R14, R13, R12, R11 ;  /* 0x0000000c0d0e7389 */ /* 0x00006400000c000b */
[----:B01----:R-:W-:Y:S01]  /*184f0*/  ENDCOLLECTIVE ;  /* 0x000000000000791b */ /* 0x003fe20003800000 */
.L_x_372:
[----:B------:R-:W-:-:S05]  /*18500*/  IADD3 R2, P0, R2, R0, RZ ;  /* 0x0000000002027210 */ /* 0x000fca0007f1e0ff */
[----:B------:R-:W-:Y:S01]  /*18510*/  IMAD.X R3, RZ, RZ, R3, P0 ;  /* 0x000000ffff037224 */ /* 0x000fe200000e0603 */
[----:B------:R-:W-:Y:S01]  /*18520*/  ISETP.LT.OR P0, PT, R8, 0x31, P4 ;  /* 0x000000310800780c */ /* 0x000fe20002701670 */
[----:B------:R-:W-:-:S12]  /*18530*/  IMAD.MOV.U32 R13, RZ, RZ, R18 ;  /* 0x000000ffff0d7224 */ /* 0x000fd800078e0012 */
[----:B------:R-:W-:Y:S01]  /*18540*/  @!PT LDS RZ, [RZ] ;  /* 0x00000000fffff984 */ /* 0x000fe20000000800 */
[----:B------:R-:W-:Y:S01]  /*18550*/  @!PT LDS RZ, [RZ] ;  /* 0x00000000fffff984 */ /* 0x000fe20000000800 */
[----:B------:R-:W-:Y:S01]  /*18560*/  @!PT LDS RZ, [RZ] ;  /* 0x00000000fffff984 */ /* 0x000fe20000000800 */
[----:B------:R0:W-:Y:S01]  /*18570*/  LDGSTS.E.BYPASS.LTC128B.128 [R7+0x1c00], desc[UR36][R2.64], !P0 ;  /* 0x01c0000002077fae */ /* 0x0001e2000c101d64 */
[----:B------:R-:W-:Y:S01]  /*18580*/  ISETP.LT.OR P0, PT, R8, 0x31, P3 ;  /* 0x000000310800780c */ /* 0x000fe20001f01670 */
[----:B------:R-:W-:-:S12]  /*18590*/  IMAD.MOV.U32 R24, RZ, RZ, R14 ;  /* 0x000000ffff187224 */ /* 0x000fd800078e000e */
[----:B0-----:R-:W-:Y:S05]  /*185a0*/  WARPSYNC.COLLECTIVE R15, `(.L_x_373) ;  /* 0x000000000f087348 */ /* 0x001fea0003c00000 */
[----:B------:R1:W2:Y:S02]  /*185b0*/  SHFL.IDX P6, R14, R13, R12, R11 ;  /* 0x0000000c0d0e7389 */ /* 0x0002a400000c000b */
[----:B012---:R-:W-:Y:S01]  /*185c0*/  ENDCOLLECTIVE ;  /* 0x000000000000791b */ /* 0x007fe20003800000 */
.L_x_373:
        /* <DEDUP_REMOVED lines=8> */
[----:B------:R-:W-:Y:S05]  /*18650*/  BRA `(.L_x_374) ;  /* 0xffffffc0003c7947 */ /* 0x000fea000383ffff */
.L_x_285:
[----:B0-----:R0:W3:Y:S02]  /*18660*/  SYNCS.PHASECHK.TRANS64.TRYWAIT P0, [R4+URZ+0x38860], R3 ;  /* 0x03886003040075a7 */ /* 0x0010e4000800017f */
[----:B---3--:R-:W-:Y:S05]  /*18670*/  @!P0 NANOSLEEP.SYNCS 0x989680 ;  /* 0x009896800000895d */ /* 0x008fea0003900000 */
[----:B------:R-:W3:Y:S02]  /*18680*/  @!P0 SYNCS.PHASECHK.TRANS64 P0, [R4+URZ+0x38860], R3 ;  /* 0x03886003040085a7 */ /* 0x000ee4000800007f */
[----:B---3--:R-:W-:Y:S05]  /*18690*/  @!P0 BRA `(.L_x_285) ;  /* 0xfffffffc00f08947 */ /* 0x008fea000383ffff */
[----:B------:R-:W-:Y:S05]  /*186a0*/  BRA `(.L_x_375) ;  /* 0xffffffc400607947 */ /* 0x000fea000383ffff */
.L_x_286:
[----:B------:R-:W-:Y:S01]  /*186b0*/  BSSY B0, `(.L_x_376) ;  /* 0x0000008000007945 */ /* 0x000fe20003800000 */
[----:B------:R-:W-:Y:S02]  /*186c0*/  IMAD.MOV.U32 R13, RZ, RZ, R24 ;  /* 0x000000ffff0d7224 */ /* 0x000fe400078e0018 */
[----:B------:R-:W-:Y:S02]  /*186d0*/  IMAD.MOV.U32 R12, RZ, RZ, RZ ;  /* 0x000000ffff0c7224 */ /* 0x000fe400078e00ff */
[----:B------:R-:W-:Y:S02]  /*186e0*/  IMAD.MOV.U32 R11, RZ, RZ, 0x181f ;  /* 0x0000181fff0b7424 */ /* 0x000fe400078e00ff */
[----:B------:R-:W-:-:S07]  /*186f0*/  IMAD.MOV.U32 R15, RZ, RZ, -0x1 ;  /* 0xffffffffff0f7424 */ /* 0x000fce00078e00ff */
[----:B01----:R-:W-:Y:S05]  /*18700*/  WARPSYNC.COLLECTIVE R15, `(.L_x_377) ;  /* 0x000000000f087348 */ /* 0x003fea0003c00000 */
[----:B-1----:R1:W2:Y:S02]  /*18710*/  SHFL.IDX P6, R14, R13, R12, R11 ;  /* 0x0000000c0d0e7389 */ /* 0x0022a400000c000b */
[----:B012---:R-:W-:Y:S01]  /*18720*/  ENDCOLLECTIVE ;  /* 0x000000000000791b */ /* 0x007fe20003800000 */
.L_x_377:
[----:B------:R-:W-:Y:S05]  /*18730*/  BSYNC B0 ;  /* 0x0000000000007941 */ /* 0x000fea0003800000 */
.L_x_376:
[----:B------:R-:W-:Y:S01]  /*18740*/  IMAD.MOV.U32 R13, RZ, RZ, R18 ;  /* 0x000000ffff0d7224 */ /* 0x000fe200078e0012 */
[----:B------:R-:W-:Y:S01]  /*18750*/  MOV R11, 0x181f ;  /* 0x0000181f000b7802 */ /* 0x000fe20000000f00 */
[----:B------:R-:W-:Y:S02]  /*18760*/  IMAD.MOV.U32 R12, RZ, RZ, RZ ;  /* 0x000000ffff0c7224 */ /* 0x000fe400078e00ff */
[----:B------:R-:W-:Y:S02]  /*18770*/  IMAD.MOV.U32 R15, RZ, RZ, -0x1 ;  /* 0xffffffffff0f7424 */ /* 0x000fe400078e00ff */
[----:B------:R-:W-:Y:S02]  /*18780*/  IMAD.MOV.U32 R3, RZ, RZ, R14 ;  /* 0x000000ffff037224 */ /* 0x000fe400078e000e */
[----:B------:R-:W-:-:S07]  /*18790*/  IMAD.SHL.U32 R8, R32, 0x2, RZ ;  /* 0x0000000220087824 */ /* 0x000fce00078e00ff */
[----:B------:R-:W-:Y:S05]  /*187a0*/  WARPSYNC.COLLECTIVE R15, `(.L_x_378) ;  /* 0x000000000f087348 */ /* 0x000fea0003c00000 */
[----:B------:R0:W1:Y:S02]  /*187b0*/  SHFL.IDX P6, R14, R13, R12, R11 ;  /* 0x0000000c0d0e7389 */ /* 0x00006400000c000b */
[----:B01----:R-:W-:Y:S01]  /*187c0*/  ENDCOLLECTIVE ;  /* 0x000000000000791b */ /* 0x003fe20003800000 */
.L_x_378:
[----:B------:R-:W-:Y:S01]  /*187d0*/  ULDC UR4, c[0x0][0x2f4] ;  /* 0x0000bd0000047ab9 */ /* 0x000fe20000000800 */
[----:B------:R-:W-:Y:S01]  /*187e0*/  IMAD R0, R7, 0x2, R22 ;  /* 0x0000000207007824 */ /* 0x000fe200078e0216 */
[----:B------:R-:W-:Y:S02]  /*187f0*/  ISETP.GE.AND P3, PT, R32, UR4, PT ;  /* 0x0000000420007c0c */ /* 0x000fe4000bf66270 */
[----:B------:R-:W-:Y:S02]  /*18800*/  ISETP.GE.AND P2, PT, R37, UR4, PT ;  /* 0x0000000425007c0c */ /* 0x000fe4000bf46270 */
[----:B------:R-:W-:Y:S02]  /*18810*/  ISETP.LT.OR P4, PT, R5, 0x1, P3 ;  /* 0x000000010500780c */ /* 0x000fe40001f81670 */
[----:B------:R-:W-:Y:S01]  /*18820*/  ISETP.GE.AND P1, PT, R36, UR4, PT ;  /* 0x0000000424007c0c */ /* 0x000fe2000bf26270 */
[----:B------:R-:W-:Y:S02]  /*18830*/  IMAD.MOV.U32 R13, RZ, RZ, R24 ;  /* 0x000000ffff0d7224 */ /* 0x000fe400078e0018 */
[----:B------:R-:W-:Y:S01]  /*18840*/  IMAD.MOV.U32 R12, RZ, RZ, 0x1 ;  /* 0x00000001ff0c7424 */ /* 0x000fe200078e00ff */
[----:B------:R-:W-:-:S05]  /*18850*/  IADD3 R2, P0, R14, R8, RZ ;  /* 0x000000080e027210 */ /* 0x000fca0007f1e0ff */
[----:B------:R-:W-:Y:S01]  /*18860*/  IMAD.X R3, RZ, RZ, R3, P0 ;  /* 0x000000ffff037224 */ /* 0x000fe200000e0603 */
[----:B------:R-:W-:-:S04]  /*18870*/  ISETP.LT.OR P0, PT, R5, 0x1, P2 ;  /* 0x000000010500780c */ /* 0x000fc80001701670 */
[----:B------:R-:W-:Y:S01]  /*18880*/  @!PT LDS RZ, [RZ] ;  /* 0x00000000fffff984 */ /* 0x000fe20000000800 */
[----:B------:R-:W-:Y:S01]  /*18890*/  @!PT LDS RZ, [RZ] ;  /* 0x00000000fffff984 */ /* 0x000fe20000000800 */
[----:B------:R-:W-:Y:S01]  /*188a0*/  @!PT LDS RZ, [RZ] ;  /* 0x00000000fffff984 */ /* 0x000fe20000000800 */
[----:B------:R0:W-:Y:S01]  /*188b0*/  LDGSTS.E.BYPASS.LTC128B.128 [R0+0x400], desc[UR36][R2.64], !P4 ;  /* 0x0040000002007fae */ /* 0x0001e2000e101d64 */
[----:B------:R-:W-:-:S08]  /*188c0*/  ISETP.LT.OR P4, PT, R5, 0x1, P1 ;  /* 0x000000010500780c */ /* 0x000fd00000f81670 */
[----:B------:R0:W-:Y:S01]  /*188d0*/  LDGSTS.E.BYPASS.LTC128B.128 [R0+0x2c00], desc[UR36][R2.64+0x80], !P0 ;  /* 0x02c0008002007fae */ /* 0x0001e2000c101d64 */
[----:B------:R-:W-:-:S13]  /*188e0*/  ISETP.GE.AND P0, PT, R34, UR4, PT ;  /* 0x0000000422007c0c */ /* 0x000fda000bf06270 */
[----:B0-----:R-:W-:Y:S05]  /*188f0*/  WARPSYNC.COLLECTIVE R15, `(.L_x_379) ;  /* 0x000000000f087348 */ /* 0x001fea0003c00000 */
[----:B------:R1:W2:Y:S02]  /*18900*/  SHFL.IDX P6, R14, R13, R12, R11 ;  /* 0x0000000c0d0e7389 */ /* 0x0002a400000c000b */
[----:B012---:R-:W-:Y:S01]  /*18910*/  ENDCOLLECTIVE ;  /* 0x000000000000791b */ /* 0x007fe20003800000 */
.L_x_379:
[----:B------:R-:W-:Y:S01]  /*18920*/  @!PT LDS RZ, [RZ] ;  /* 0x00000000fffff984 */ /* 0x000fe20000000800 */
[----:B------:R-:W-:Y:S01]  /*18930*/  @!PT LDS RZ, [RZ] ;  /* 0x00000000fffff984 */ /* 0x000fe20000000800 */
[----:B------:R-:W-:Y:S01]  /*18940*/  @!PT LDS RZ, [RZ] ;  /* 0x00000000fffff984 */ /* 0x000fe20000000800 */
[----:B------:R0:W-:Y:S01]  /*18950*/  LDGSTS.E.BYPASS.LTC128B.128 [R0+0x5400], desc[UR36][R2.64+0x100], !P4 ;  /* 0x0540010002007fae */ /* 0x0001e2000e101d64 */
[----:B------:R-:W-:Y:S01]  /*18960*/  ISETP.LT.OR P4, PT, R5, 0x1, P0 ;  /* 0x000000010500780c */ /* 0x000fe20000781670 */
[----:B------:R-:W-:-:S12]  /*18970*/  IMAD.MOV.U32 R13, RZ, RZ, R18 ;  /* 0x000000ffff0d7224 */ /* 0x000fd800078e0012 */
[----:B------:R0:W-:Y:S01]  /*18980*/  LDGSTS.E.BYPASS.LTC128B.128 [R0+0x7c00], desc[UR36][R2.64+0x180], !P4 ;  /* 0x07c0018002007fae */ /* 0x0001e2000e101d64 */
[----:B------:R-:W-:-:S07]  /*18990*/  IMAD.MOV.U32 R7, RZ, RZ, R14 ;  /* 0x000000ffff077224 */ /* 0x000fce00078e000e */
[----:B0-----:R-:W-:Y:S05]  /*189a0*/  WARPSYNC.COLLECTIVE R15, `(.L_x_380) ;  /* 0x000000000f087348 */ /* 0x001fea0003c00000 */
[----:B------:R1:W2:Y:S02]  /*189b0*/  SHFL.IDX P6, R14, R13, R12, R11 ;  /* 0x0000000c0d0e7389 */ /* 0x0002a400000c000b */
[----:B012---:R-:W-:Y:S01]  /*189c0*/  ENDCOLLECTIVE ;  /* 0x000000000000791b */ /* 0x007fe20003800000 */
.L_x_380:
[----:B------:R-:W-:Y:S02]  /*189d0*/  IMAD.MOV.U32 R13, RZ, RZ, R24 ;  /* 0x000000ffff0d7224 */ /* 0x000fe400078e0018 */
[----:B------:R-:W-:Y:S01]  /*189e0*/  IMAD.MOV.U32 R12, RZ, RZ, 0x2 ;  /* 0x00000002ff0c7424 */ /* 0x000fe200078e00ff */
[----:B------:R-:W-:-:S13]  /*189f0*/  IADD3 R2, P4, R14, R8, RZ ;  /* 0x000000080e027210 */ /* 0x000fda0007f9e0ff */
[----:B------:R-:W-:Y:S05]  /*18a00*/  WARPSYNC.COLLECTIVE R15, `(.L_x_381) ;  /* 0x000000000f087348 */ /* 0x000fea0003c00000 */
[----:B------:R0:W1:Y:S02]  /*18a10*/  SHFL.IDX P6, R14, R13, R12, R11 ;  /* 0x0000000c0d0e7389 */ /* 0x00006400000c000b */
[----:B01----:R-:W-:Y:S01]  /*18a20*/  ENDCOLLECTIVE ;  /* 0x000000000000791b */ /* 0x003fe20003800000 */
.L_x_381:
        /* <DEDUP_REMOVED lines=12> */
.L_x_382:
[----:B------:R-:W-:Y:S01]  /*18af0*/  @!PT LDS RZ, [RZ] ;  /* 0x00000000fffff984 */ /* 0x000fe20000000800 */
[----:B------:R-:W-:Y:S01]  /*18b00*/  @!PT LDS RZ, [RZ] ;  /* 0x00000000fffff984 */ /* 0x000fe20000000800 */
[----:B------:R-:W-:Y:S01]  /*18b10*/  @!PT LDS RZ, [RZ] ;  /* 0x00000000fffff984 */ /* 0x000fe20000000800 */
[----:B------:R-:W-:Y:S01]  /*18b20*/  LDGSTS.E.BYPASS.LTC128B.128 [R0+0x3400], desc[UR36][R2.64+0x80], !P4 ;  /* 0x0340008002007fae */ /* 0x000fe2000e101d64 */
[----:B------:R-:W-:Y:S01]  /*18b30*/  ISETP.LT.OR P4, PT, R5, 0x11, P1 ;  /* 0x000000110500780c */ /* 0x000fe20000f81670 */
[----:B------:R-:W-:Y:S01]  /*18b40*/  IMAD.MOV.U32 R13, RZ, RZ, R24 ;  /* 0x000000ffff0d7224 */ /* 0x000fe200078e0018 */
[----:B------:R-:W-:-:S11]  /*18b50*/  MOV R12, 0x3 ;  /* 0x00000003000c7802 */ /* 0x000fd60000000f00 */
[----:B------:R-:W-:Y:S01]  /*18b60*/  LDGSTS.E.BYPASS.LTC128B.128 [R0+0x5c00], desc[UR36][R2.64+0x100], !P4 ;  /* 0x05c0010002007fae */ /* 0x000fe2000e101d64 */
[----:B------:R-:W-:-:S13]  /*18b70*/  ISETP.LT.OR P4, PT, R5, 0x11, P0 ;  /* 0x000000110500780c */ /* 0x000fda0000781670 */
[----:B------:R0:W-:Y:S02]  /*18b80*/  LDGSTS.E.BYPASS.LTC128B.128 [R0+0x8400], desc[UR36][R2.64+0x180], !P4 ;  /* 0x0840018002007fae */ /* 0x0001e4000e101d64 */
[----:B0-----:R-:W-:-:S13]  /*18b90*/  IADD3 R2, P4, R14, R8, RZ ;  /* 0x000000080e027210 */ /* 0x001fda0007f9e0ff */
[----:B------:R-:W-:Y:S05]  /*18ba0*/  WARPSYNC.COLLECTIVE R15, `(.L_x_383) ;  /* 0x000000000f087348 */ /* 0x000fea0003c00000 */
[----:B------:R0:W1:Y:S02]  /*18bb0*/  SHFL.IDX P6, R14, R13, R12, R11 ;  /* 0x0000000c0d0e7389 */ /* 0x00006400000c000b */
[----:B01----:R-:W-:Y:S01]  /*18bc0*/  ENDCOLLECTIVE ;  /* 0x000000000000791b */ /* 0x003fe20003800000 */
.L_x_383:
        /* <DEDUP_REMOVED lines=12> */
.L_x_384:
[----:B------:R-:W-:Y:S01]  /*18c90*/  @!PT LDS RZ, [RZ] ;  /* 0x00000000fffff984 */ /* 0x000fe20000000800 */
[----:B------:R-:W-:Y:S01]  /*18ca0*/  @!PT LDS RZ, [RZ] ;  /* 0x00000000fffff984 */ /* 0x000fe20000000800 */
[----:B------:R-:W-:Y:S01]  /*18cb0*/  @!PT LDS RZ, [RZ] ;  /* 0x00000000fffff984 */ /* 0x000fe20000000800 */
[----:B------:R-:W-:Y:S01]  /*18cc0*/  LDGSTS.E.BYPASS.LTC128B.128 [R0+0x3c00], desc[UR36][R2.64+0x80], !P4 ;  /* 0x03c0008002007fae */ /* 0x000fe2000e101d64 */
[----:B------:R-:W-:Y:S01]  /*18cd0*/  ISETP.LT.OR P4, PT, R5, 0x21, P1 ;  /* 0x000000210500780c */ /* 0x000fe20000f81670 */
[----:B------:R-:W-:Y:S02]  /*18ce0*/  IMAD.MOV.U32 R13, RZ, RZ, R24 ;  /* 0x000000ffff0d7224 */ /* 0x000fe400078e0018 */
[----:B------:R-:W-:-:S10]  /*18cf0*/  IMAD.MOV.U32 R12, RZ, RZ, 0x4 ;  /* 0x00000004ff0c7424 */ /* 0x000fd400078e00ff */
[----:B------:R-:W-:Y:S01]  /*18d00*/  LDGSTS.E.BYPASS.LTC128B.128 [R0+0x6400], desc[UR36][R2.64+0x100], !P4 ;  /* 0x0640010002007fae */ /* 0x000fe2000e101d64 */
[----:B------:R-:W-:-:S13]  /*18d10*/  ISETP.LT.OR P4, PT, R5, 0x21, P0 ;  /* 0x000000210500780c */ /* 0x000fda0000781670 */
[----:B------:R0:W-:Y:S02]  /*18d20*/  LDGSTS.E.BYPASS.LTC128B.128 [R0+0x8c00], desc[UR36][R2.64+0x180], !P4 ;  /* 0x08c0018002007fae */ /* 0x0001e4000e101d64 */
[----:B0-----:R-:W-:-:S13]  /*18d30*/  IADD3 R2, P4, R14, R8, RZ ;  /* 0x000000080e027210 */ /* 0x001fda0007f9e0ff */
[----:B------:R-:W-:Y:S05]  /*18d40*/  WARPSYNC.COLLECTIVE R15, `(.L_x_385) ;  /* 0x000000000f087348 */ /* 0x000fea0003c00000 */
[----:B------:R0:W1:Y:S02]  /*18d50*/  SHFL.IDX P6, R14, R13, R12, R11 ;  /* 0x0000000c0d0e7389 */ /* 0x00006400000c000b */
[----:B01----:R-:W-:Y:S01]  /*18d60*/  ENDCOLLECTIVE ;  /* 0x000000000000791b */ /* 0x003fe20003800000 */
.L_x_385:
        /* <DEDUP_REMOVED lines=12> */
.L_x_386:
        /* <DEDUP_REMOVED lines=9> */
.L_x_291:
        /* <DEDUP_REMOVED lines=8> */
.L_x_389:
[----:B------:R-:W-:Y:S05]  /*18f40*/  BSYNC B0 ;  /* 0x0000000000007941 */ /* 0x000fea0003800000 */
.L_x_388:
[----:B------:R-:W-:Y:S01]  /*18f50*/  IMAD.MOV.U32 R13, RZ, RZ, R16 ;  /* 0x000000ffff0d7224 */ /* 0x000fe200078e0010 */
[----:B------:R-:W-:Y:S01]  /*18f60*/  MOV R15, 0xffffffff ;  /* 0xffffffff000f7802 */ /* 0x000fe20000000f00 */
[----:B------:R-:W-:Y:S02]  /*18f70*/  IMAD.MOV.U32 R12, RZ, RZ, 0x1 ;  /* 0x00000001ff0c7424 */ /* 0x000fe400078e00ff */
[----:B------:R-:W-:Y:S02]  /*18f80*/  IMAD.MOV.U32 R11, RZ, RZ, 0x1f ;  /* 0x0000001fff0b7424 */ /* 0x000fe400078e00ff */
[----:B------:R-:W-:Y:S02]  /*18f90*/  IMAD.IADD R7, R19, 0x1, R9 ;  /* 0x0000000113077824 */ /* 0x000fe400078e0209 */
[----:B------:R-:W-:-:S07]  /*18fa0*/  IMAD.MOV.U32 R0, RZ, RZ, R14 ;  /* 0x000000ffff007224 */ /* 0x000fce00078e000e */
[----:B------:R-:W-:Y:S05]  /*18fb0*/  WARPSYNC.COLLECTIVE R15, `(.L_x_390) ;  /* 0x000000000f087348 */ /* 0x000fea0003c00000 */
[----:B------:R0:W1:Y:S02]  /*18fc0*/  SHFL.IDX P6, R14, R13, R12, R11 ;  /* 0x0000000c0d0e7389 */ /* 0x00006400000c000b */
[----:B01----:R-:W-:Y:S01]  /*18fd0*/  ENDCOLLECTIVE ;  /* 0x000000000000791b */ /* 0x003fe20003800000 */
.L_x_390:
[----:B------:R-:W-:Y:S02]  /*18fe0*/  ULDC UR4, c[0x0][0xc3c] ;  /* 0x00030f0000047ab9 */ /* 0x000fe40000000800 */
[----:B------:R-:W-:-:S13]  /*18ff0*/  ISETP.GE.OR P1, PT, R7, UR4, !P0 ;  /* 0x0000000407007c0c */ /* 0x000fda000c726670 */
[----:B------:R-:W0:Y:S08]  /*19000*/  @!P1 LDC.64 R2, c[0x0][0xc80] ;  /* 0x00032000ff029b82 */ /* 0x000e300000000a00 */
[----:B------:R-:W1:Y:S01]  /*19010*/  @!P1 LDC.64 R4, c[0x0][0xc78] ;  /* 0x00031e00ff049b82 */ /* 0x000e620000000a00 */
[----:B------:R-:W-:Y:S02]  /*19020*/  IMAD.MOV.U32 R11, RZ, RZ, RZ ;  /* 0x000000ffff0b7224 */ /* 0x000fe400078e00ff */
[----:B------:R-:W-:-:S02]  /*19030*/  IMAD.MOV.U32 R8, RZ, RZ, R14 ;  /* 0x000000ffff087224 */ /* 0x000fc400078e000e */
[----:B0-----:R-:W-:-:S05]  /*19040*/  @!P1 IMAD.WIDE R2, R7, 0x4, R2 ;  /* 0x0000000407029825 */ /* 0x001fca00078e0202 */
[----:B------:R1:W2:Y:S02]  /*19050*/  @!P1 LDG.E R6, desc[UR36][R2.64] ;  /* 0x0000002402069981 */ /* 0x0002a4000c1e1900 */
[----:B-1----:R-:W-:-:S05]  /*19060*/  @!P1 IMAD.WIDE R2, R7, 0x4, R4 ;  /* 0x0000000407029825 */ /* 0x002fca00078e0204 */
[----:B------:R-:W3:Y:S01]  /*19070*/  @!P1 LDG.E R5, desc[UR36][R2.64] ;  /* 0x0000002402059981 */ /* 0x000ee2000c1e1900 */
[----:B------:R-:W-:Y:S01]  /*19080*/  IMAD.MOV.U32 R7, RZ, RZ, RZ ;  /* 0x000000ffff077224 */ /* 0x000fe200078e00ff */
[C---:B------:R-:W-:Y:S01]  /*19090*/  ISETP.GE.U32.AND P2, PT, R9.reuse, 0x2, PT ;  /* 0x000000020900780c */ /* 0x040fe20003f46070 */
[----:B------:R-:W-:Y:S01]  /*190a0*/  IMAD.MOV.U32 R4, RZ, RZ, RZ ;  /* 0x000000ffff047224 */ /* 0x000fe200078e00ff */
[C---:B------:R-:W-:Y:S02]  /*190b0*/  ISETP.GE.U32.AND P3, PT, R9.reuse, 0x4, PT ;  /* 0x000000040900780c */ /* 0x040fe40003f66070 */
[C---:B------:R-:W-:Y:S02]  /*190c0*/  ISETP.GE.U32.AND P4, PT, R9.reuse, 0x8, PT ;  /* 0x000000080900780c */ /* 0x040fe40003f86070 */
[----:B------:R-:W-:Y:S01]  /*190d0*/  ISETP.GE.U32.AND P5, PT, R9, 0x10, PT ;  /* 0x000000100900780c */ /* 0x000fe20003fa6070 */
[----:B--2---:R-:W-:Y:S02]  /*190e0*/  @!P1 IMAD.MOV.U32 R7, RZ, RZ, R6 ;  /* 0x000000ffff079224 */ /* 0x004fe400078e0006 */
[----:B------:R-:W-:-:S02]  /*190f0*/  IMAD.MOV.U32 R6, RZ, RZ, RZ ;  /* 0x000000ffff067224 */ /* 0x000fc400078e00ff */
[----:B---3--:R-:W-:Y:S01]  /*19100*/  @!P1 IMAD.MOV.U32 R4, RZ, RZ, R5 ;  /* 0x000000ffff049224 */ /* 0x008fe200078e0005 */
[----:B------:R-:W-:-:S03]  /*19110*/  ISETP.NE.AND P1, PT, R9, RZ, PT ;  /* 0x000000ff0900720c */ /* 0x000fc60003f25270 */
[----:B------:R-:W-:-:S10]  /*19120*/  IMAD R13, R4, R7, RZ ;  /* 0x00000007040d7224 */ /* 0x000fd400078e02ff */
[----:B------:R-:W-:Y:S05]  /*19130*/  WARPSYNC.COLLECTIVE R15, `(.L_x_391) ;  /* 0x000000000f087348 */ /* 0x000fea0003c00000 */
[----:B------:R0:W1:Y:S02]  /*19140*/  SHFL.UP P6, R14, R13, R12, R11 ;  /* 0x0400000c0d0e7389 */ /* 0x00006400000c000b */
[----:B01----:R-:W-:Y:S01]  /*19150*/  ENDCOLLECTIVE ;  /* 0x000000000000791b */ /* 0x003fe20003800000 */
.L_x_391:
[----:B------:R-:W-:Y:S01]  /*19160*/  IMAD.MOV.U32 R12, RZ, RZ, 0x2 ;  /* 0x00000002ff0c7424 */ /* 0x000fe200078e00ff */
[----:B------:R-:W-:-:S05]  /*19170*/  SEL R14, R14, RZ, P1 ;  /* 0x000000ff0e0e7207 */ /* 0x000fca0000800000 */
[----:B------:R-:W-:-:S04]  /*19180*/  IMAD.IADD R5, R13, 0x1, R14 ;  /* 0x000000010d057824 */ /* 0x000fc800078e020e */
[----:B------:R-:W-:-:S07]  /*19190*/  IMAD.MOV.U32 R13, RZ, RZ, R5 ;  /* 0x000000ffff0d7224 */ /* 0x000fce00078e0005 */
[----:B------:R-:W-:Y:S05]  /*191a0*/  WARPSYNC.COLLECTIVE R15, `(.L_x_392) ;  /* 0x000000000f087348 */ /* 0x000fea0003c00000 */
[----:B------:R0:W1:Y:S02]  /*191b0*/  SHFL.UP P6, R14, R13, R12, R11 ;  /* 0x0400000c0d0e7389 */ /* 0x00006400000c000b */
[----:B01----:R-:W-:Y:S01]  /*191c0*/  ENDCOLLECTIVE ;  /* 0x000000000000791b */ /* 0x003fe20003800000 */
.L_x_392:
[----:B------:R-:W-:Y:S01]  /*191d0*/  IMAD.MOV.U32 R12, RZ, RZ, 0x4 ;  /* 0x00000004ff0c7424 */ /* 0x000fe200078e00ff */
[----:B------:R-:W-:-:S05]  /*191e0*/  SEL R2, R14, RZ, P2 ;  /* 0x000000ff0e027207 */ /* 0x000fca0001000000 */
[----:B------:R-:W-:-:S04]  /*191f0*/  IMAD.IADD R2, R5, 0x1, R2 ;  /* 0x0000000105027824 */ /* 0x000fc800078e0202 */
[----:B------:R-:W-:-:S07]  /*19200*/  IMAD.MOV.U32 R13, RZ, RZ, R2 ;  /* 0x000000ffff0d7224 */ /* 0x000fce00078e0002 */
[----:B------:R-:W-:Y:S05]  /*19210*/  WARPSYNC.COLLECTIVE R15, `(.L_x_393) ;  /* 0x000000000f087348 */ /* 0x000fea0003c00000 */
[----:B------:R0:W1:Y:S02]  /*19220*/  SHFL.UP P6, R14, R13, R12, R11 ;  /* 0x0400000c0d0e7389 */ /* 0x00006400000c000b */
[----:B01----:R-:W-:Y:S01]  /*19230*/  ENDCOLLECTIVE ;  /* 0x000000000000791b */ /* 0x003fe20003800000 */
.L_x_393:
[----:B------:R-:W-:Y:S02]  /*19240*/  MOV R12, 0x8 ;  /* 0x00000008000c7802 */ /* 0x000fe40000000f00 */
[----:B------:R-:W-:-:S05]  /*19250*/  SEL R3, R14, RZ, P3 ;  /* 0x000000ff0e037207 */ /* 0x000fca0001800000 */
[----:B------:R-:W-:-:S04]  /*19260*/  IMAD.IADD R3, R2, 0x1, R3 ;  /* 0x0000000102037824 */ /* 0x000fc800078e0203 */
[----:B------:R-:W-:-:S07]  /*19270*/  IMAD.MOV.U32 R13, RZ, RZ, R3 ;  /* 0x000000ffff0d7224 */ /* 0x000fce00078e0003 */
[----:B------:R-:W-:Y:S05]  /*19280*/  WARPSYNC.COLLECTIVE R15, `(.L_x_394) ;  /* 0x000000000f087348 */ /* 0x000fea0003c00000 */
[----:B------:R0:W1:Y:S02]  /*19290*/  SHFL.UP P6, R14, R13, R12, R11 ;  /* 0x0400000c0d0e7389 */ /* 0x00006400000c000b */
[----:B01----:R-:W-:Y:S01]  /*192a0*/  ENDCOLLECTIVE ;  /* 0x000000000000791b */ /* 0x003fe20003800000 */
.L_x_394:
[----:B------:R-:W-:Y:S01]  /*192b0*/  IMAD.MOV.U32 R12, RZ, RZ, 0x10 ;  /* 0x00000010ff0c7424 */ /* 0x000fe200078e00ff */
[----:B------:R-:W-:-:S05]  /*192c0*/  SEL R14, R14, RZ, P4 ;  /* 0x000000ff0e0e7207 */ /* 0x000fca0002000000 */
[----:B------:R-:W-:-:S04]  /*192d0*/  IMAD.IADD R5, R3, 0x1, R14 ;  /* 0x0000000103057824 */ /* 0x000fc800078e020e */
[----:B------:R-:W-:-:S07]  /*192e0*/  IMAD.MOV.U32 R13, RZ, RZ, R5 ;  /* 0x000000ffff0d7224 */ /* 0x000fce00078e0005 */
[----:B------:R-:W-:Y:S05]  /*192f0*/  WARPSYNC.COLLECTIVE R15, `(.L_x_395) ;  /* 0x000000000f087348 */ /* 0x000fea0003c00000 */
[----:B------:R0:W1:Y:S02]  /*19300*/  SHFL.UP P6, R14, R13, R12, R11 ;  /* 0x0400000c0d0e7389 */ /* 0x00006400000c000b */
[----:B01----:R-:W-:Y:S01]  /*19310*/  ENDCOLLECTIVE ;  /* 0x000000000000791b */ /* 0x003fe20003800000 */
.L_x_395:
[----:B------:R-:W-:Y:S02]  /*19320*/  IMAD.MOV.U32 R12, RZ, RZ, 0x1f ;  /* 0x0000001fff0c7424 */ /* 0x000fe400078e00ff */
[----:B------:R-:W-:Y:S01]  /*19330*/  IMAD.MOV.U32 R11, RZ, RZ, 0x1f ;  /* 0x0000001fff0b7424 */ /* 0x000fe200078e00ff */
[----:B------:R-:W-:-:S05]  /*19340*/  SEL R2, R14, RZ, P5 ;  /* 0x000000ff0e027207 */ /* 0x000fca0002800000 */
[----:B------:R-:W-:-:S04]  /*19350*/  IMAD.IADD R2, R5, 0x1, R2 ;  /* 0x0000000105027824 */ /* 0x000fc800078e0202 */
[----:B------:R-:W-:-:S07]  /*19360*/  IMAD.MOV.U32 R13, RZ, RZ, R2 ;  /* 0x000000ffff0d7224 */ /* 0x000fce00078e0002 */
[----:B------:R-:W-:Y:S05]  /*19370*/  WARPSYNC.COLLECTIVE R15, `(.L_x_396) ;  /* 0x000000000f087348 */ /* 0x000fea0003c00000 */
[----:B------:R0:W1:Y:S02]  /*19380*/  SHFL.IDX P6, R14, R13, R12, R11 ;  /* 0x0000000c0d0e7389 */ /* 0x00006400000c000b */
[----:B01----:R-:W-:Y:S01]  /*19390*/  ENDCOLLECTIVE ;  /* 0x000000000000791b */ /* 0x003fe20003800000 */
.L_x_396:
[----:B------:R-:W-:Y:S05]  /*193a0*/  BRA `(.L_x_397) ;  /* 0xffffffc0007c7947 */ /* 0x000fea000383ffff */
.L_x_294:
[----:B------:R-:W-:Y:S01]  /*193b0*/  BSSY B0, `(.L_x_398) ;  /* 0x0000007000007945 */ /* 0x000fe20003800000 */
[----:B------:R-:W-:Y:S02]  /*193c0*/  IMAD.MOV.U32 R12, RZ, RZ, 0x1 ;  /* 0x00000001ff0c7424 */ /* 0x000fe400078e00ff */
[----:B------:R-:W-:Y:S02]  /*193d0*/  IMAD.MOV.U32 R11, RZ, RZ, RZ ;  /* 0x000000ffff0b7224 */ /* 0x000fe400078e00ff */
[----:B------:R-:W-:-:S07]  /*193e0*/  IMAD.MOV.U32 R15, RZ, RZ, -0x1 ;  /* 0xffffffffff0f7424 */ /* 0x000fce00078e00ff */
[----:B------:R-:W-:Y:S05]  /*193f0*/  WARPSYNC.COLLECTIVE R15, `(.L_x_399) ;  /* 0x000000000f087348 */ /* 0x000fea0003c00000 */
[----:B------:R0:W1:Y:S02]  /*19400*/  SHFL.UP P6, R14, R13, R12, R11 ;  /* 0x0400000c0d0e7389 */ /* 0x00006400000c000b */
[----:B01----:R-:W-:Y:S01]  /*19410*/  ENDCOLLECTIVE ;  /* 0x000000000000791b */ /* 0x003fe20003800000 */
.L_x_399:
[----:B------:R-:W-:Y:S05]  /*19420*/  BSYNC B0 ;  /* 0x0000000000007941 */ /* 0x000fea0003800000 */
.L_x_398:
[----:B------:R-:W-:Y:S01]  /*19430*/  SEL R14, R14, RZ, P1 ;  /* 0x000000ff0e0e7207 */ /* 0x000fe20000800000 */
[----:B------:R-:W-:Y:S02]  /*19440*/  IMAD.MOV.U32 R12, RZ, RZ, 0x2 ;  /* 0x00000002ff0c7424 */ /* 0x000fe400078e00ff */
[----:B------:R-:W-:Y:S02]  /*19450*/  IMAD.MOV.U32 R11, RZ, RZ, RZ ;  /* 0x000000ffff0b7224 */ /* 0x000fe400078e00ff */
[----:B------:R-:W-:Y:S02]  /*19460*/  IMAD.IADD R13, R13, 0x1, R14 ;  /* 0x000000010d0d7824 */ /* 0x000fe400078e020e */
[----:B------:R-:W-:-:S07]  /*19470*/  IMAD.MOV.U32 R15, RZ, RZ, -0x1 ;  /* 0xffffffffff0f7424 */ /* 0x000fce00078e00ff */
[----:B------:R-:W-:Y:S05]  /*19480*/  WARPSYNC.COLLECTIVE R15, `(.L_x_400) ;  /* 0x000000000f087348 */ /* 0x000fea0003c00000 */
[----:B------:R0:W1:Y:S02]  /*19490*/  SHFL.UP P6, R14, R13, R12, R11 ;  /* 0x0400000c0d0e7389 */ /* 0x00006400000c000b */
[----:B01----:R-:W-:Y:S01]  /*194a0*/  ENDCOLLECTIVE ;  /* 0x000000000000791b */ /* 0x003fe20003800000 */
.L_x_400:
[----:B------:R-:W-:Y:S01]  /*194b0*/  IMAD.MOV.U32 R12, RZ, RZ, 0x4 ;  /* 0x00000004ff0c7424 */ /* 0x000fe200078e00ff */
[----:B------:R-:W-:-:S04]  /*194c0*/  SEL R2, R14, RZ, P2 ;  /* 0x000000ff0e027207 */ /* 0x000fc80001000000 */
[----:B------:R-:W-:-:S05]  /*194d0*/  IADD3 R2, R13, R2, RZ ;  /* 0x000000020d027210 */ /* 0x000fca0007ffe0ff */
[----:B------:R-:W-:-:S07]  /*194e0*/  IMAD.MOV.U32 R13, RZ, RZ, R2 ;  /* 0x000000ffff0d7224 */ /* 0x000fce00078e0002 */
[----:B------:R-:W-:Y:S05]  /*194f0*/  WARPSYNC.COLLECTIVE R15, `(.L_x_401) ;  /* 0x000000000f087348 */ /* 0x000fea0003c00000 */
[----:B------:R0:W1:Y:S02]  /*19500*/  SHFL.UP P6, R14, R13, R12, R11 ;  /* 0x0400000c0d0e7389 */ /* 0x00006400000c000b */
[----:B01----:R-:W-:Y:S01]  /*19510*/  ENDCOLLECTIVE ;  /* 0x000000000000791b */ /* 0x003fe20003800000 */
.L_x_401:
[----:B------:R-:W-:Y:S01]  /*19520*/  IMAD.MOV.U32 R12, RZ, RZ, 0x8 ;  /* 0x00000008ff0c7424 */ /* 0x000fe200078e00ff */
[----:B------:R-:W-:-:S05]  /*19530*/  SEL R3, R14, RZ, P3 ;  /* 0x000000ff0e037207 */ /* 0x000fca0001800000 */
[----:B------:R-:W-:-:S04]  /*19540*/  IMAD.IADD R3, R2, 0x1, R3 ;  /* 0x0000000102037824 */ /* 0x000fc800078e0203 */
[----:B------:R-:W-:-:S07]  /*19550*/  IMAD.MOV.U32 R13, RZ, RZ, R3 ;  /* 0x000000ffff0d7224 */ /* 0x000fce00078e0003 */
[----:B------:R-:W-:Y:S05]  /*19560*/  WARPSYNC.COLLECTIVE R15, `(.L_x_402) ;  /* 0x000000000f087348 */ /* 0x000fea0003c00000 */
[----:B------:R0:W1:Y:S02]  /*19570*/  SHFL.UP P6, R14, R13, R12, R11 ;  /* 0x0400000c0d0e7389 */ /* 0x00006400000c000b */
[----:B01----:R-:W-:Y:S01]  /*19580*/  ENDCOLLECTIVE ;  /* 0x000000000000791b */ /* 0x003fe20003800000 */
.L_x_402:
[----:B------:R-:W-:Y:S01]  /*19590*/  IMAD.MOV.U32 R12, RZ, RZ, 0x10 ;  /* 0x00000010ff0c7424 */ /* 0x000fe200078e00ff */
[----:B------:R-:W-:-:S05]  /*195a0*/  SEL R14, R14, RZ, P4 ;  /* 0x000000ff0e0e7207 */ /* 0x000fca0002000000 */
[----:B------:R-:W-:-:S04]  /*195b0*/  IMAD.IADD R5, R3, 0x1, R14 ;  /* 0x0000000103057824 */ /* 0x000fc800078e020e */
[----:B------:R-:W-:-:S07]  /*195c0*/  IMAD.MOV.U32 R13, RZ, RZ, R5 ;  /* 0x000000ffff0d7224 */ /* 0x000fce00078e0005 */
[----:B------:R-:W-:Y:S05]  /*195d0*/  WARPSYNC.COLLECTIVE R15, `(.L_x_403) ;  /* 0x000000000f087348 */ /* 0x000fea0003c00000 */
[----:B------:R0:W1:Y:S02]  /*195e0*/  SHFL.UP P6, R14, R13, R12, R11 ;  /* 0x0400000c0d0e7389 */ /* 0x00006400000c000b */
[----:B01----:R-:W-:Y:S01]  /*195f0*/  ENDCOLLECTIVE ;  /* 0x000000000000791b */ /* 0x003fe20003800000 */
.L_x_403:
        /* <DEDUP_REMOVED lines=8> */
.L_x_404:
[----:B------:R-:W-:Y:S05]  /*19680*/  BRA `(.L_x_405) ;  /* 0xffffffc000687947 */ /* 0x000fea000383ffff */
.L_x_296:
[----:B------:R-:W-:Y:S01]  /*19690*/  BSSY B0, `(.L_x_406) ;  /* 0x0000006000007945 */ /* 0x000fe20003800000 */
[----:B------:R-:W-:Y:S01]  /*196a0*/  PLOP3.LUT P6, PT, P6, PT, PT, 0x8, 0x0 ;  /* 0x000000000000781c */ /* 0x000fe200037ce170 */
[----:B------:R-:W-:-:S12]  /*196b0*/  IMAD.MOV.U32 R15, RZ, RZ, -0x1 ;  /* 0xffffffffff0f7424 */ /* 0x000fd800078e00ff */
[----:B0-----:R-:W-:Y:S05]  /*196c0*/  WARPSYNC.COLLECTIVE R15, `(.L_x_407) ;  /* 0x000000000f087348 */ /* 0x001fea0003c00000 */
[----:B------:R-:W-:Y:S01]  /*196d0*/  VOTE.ANY R14, PT, P6 ;  /* 0x00000000000e7806 */ /* 0x000fe200030e0100 */
[----:B0-----:R-:W-:Y:S06]  /*196e0*/  ENDCOLLECTIVE ;  /* 0x000000000000791b */ /* 0x001fec0003800000 */
.L_x_407:
[----:B------:R-:W-:Y:S05]  /*196f0*/  BSYNC B0 ;  /* 0x0000000000007941 */ /* 0x000fea0003800000 */
.L_x_406:
[----:B------:R-:W-:Y:S02]  /*19700*/  IMAD.MOV.U32 R3, RZ, RZ, R14 ;  /* 0x000000ffff037224 */ /* 0x000fe400078e000e */
[----:B------:R-:W-:Y:S02]  /*19710*/  IMAD.MOV.U32 R13, RZ, RZ, R7 ;  /* 0x000000ffff0d7224 */ /* 0x000fe400078e0007 */
[----:B------:R-:W0:Y:S01]  /*19720*/  POPC R8, R3 ;  /* 0x0000000300087309 */ /* 0x000e220000000000 */
[----:B------:R-:W-:Y:S02]  /*19730*/  IMAD.MOV.U32 R11, RZ, RZ, 0x1f ;  /* 0x0000001fff0b7424 */ /* 0x000fe400078e00ff */
[----:B------:R-:W-:Y:S01]  /*19740*/  IMAD.MOV.U32 R15, RZ, RZ, -0x1 ;  /* 0xffffffffff0f7424 */ /* 0x000fe200078e00ff */
[----:B0-----:R-:W-:-:S07]  /*19750*/  MOV R12, R8 ;  /* 0x00000008000c7202 */ /* 0x001fce0000000f00 */
[----:B------:R-:W-:Y:S05]  /*19760*/  WARPSYNC.COLLECTIVE R15, `(.L_x_408) ;  /* 0x000000000f087348 */ /* 0x000fea0003c00000 */
[----:B------:R0:W1:Y:S02]  /*19770*/  SHFL.IDX P6, R14, R13, R12, R11 ;  /* 0x0000000c0d0e7389 */ /* 0x00006400000c000b */
[----:B01----:R-:W-:Y:S01]  /*19780*/  ENDCOLLECTIVE ;  /* 0x000000000000791b */ /* 0x003fe20003800000 */
.L_x_408:
[----:B------:R-:W-:Y:S02]  /*19790*/  IMAD.MOV.U32 R13, RZ, RZ, R4 ;  /* 0x000000ffff0d7224 */ /* 0x000fe400078e0004 */
[----:B------:R-:W-:-:S07]  /*197a0*/  IMAD.MOV.U32 R7, RZ, RZ, R14 ;  /* 0x000000ffff077224 */ /* 0x000fce00078e000e */
[----:B------:R-:W-:Y:S05]  /*197b0*/  WARPSYNC.COLLECTIVE R15, `(.L_x_409) ;  /* 0x000000000f087348 */ /* 0x000fea0003c00000 */
[----:B------:R0:W1:Y:S02]  /*197c0*/  SHFL.IDX P6, R14, R13, R12, R11 ;  /* 0x0000000c0d0e7389 */ /* 0x00006400000c000b */
[----:B01----:R-:W-:Y:S01]  /*197d0*/  ENDCOLLECTIVE ;  /* 0x000000000000791b */ /* 0x003fe20003800000 */
.L_x_409:
[----:B------:R-:W-:Y:S01]  /*197e0*/  IMAD.MOV.U32 R4, RZ, RZ, R14 ;  /* 0x000000ffff047224 */ /* 0x000fe200078e000e */
[----:B------:R-:W-:Y:S06]  /*197f0*/  BRA `(.L_x_410) ;  /* 0xffffffc000487947 */ /* 0x000fec000383ffff */
.L_x_298:
[----:B------:R-:W-:Y:S01]  /*19800*/  BSSY B0, `(.L_x_411) ;  /* 0x0000007000007945 */ /* 0x000fe20003800000 */
[----:B------:R-:W-:Y:S02]  /*19810*/  IMAD.MOV.U32 R13, RZ, RZ, R2 ;  /* 0x000000ffff0d7224 */ /* 0x000fe400078e0002 */
[----:B------:R-:W-:Y:S02]  /*19820*/  IMAD.MOV.U32 R11, RZ, RZ, 0x1f ;  /* 0x0000001fff0b7424 */ /* 0x000fe400078e00ff */
[----:B------:R-:W-:-:S07]  /*19830*/  IMAD.MOV.U32 R15, RZ, RZ, -0x1 ;  /* 0xffffffffff0f7424 */ /* 0x000fce00078e00ff */
[----:B0123--:R-:W-:Y:S05]  /*19840*/  WARPSYNC.COLLECTIVE R15, `(.L_x_412) ;  /* 0x000000000f087348 */ /* 0x00ffea0003c00000 */
[----:B------:R4:W0:Y:S02]  /*19850*/  SHFL.IDX P6, R14, R13, R12, R11 ;  /* 0x0000000c0d0e7389 */ /* 0x00082400000c000b */
[----:B01234-:R-:W-:Y:S01]  /*19860*/  ENDCOLLECTIVE ;  /* 0x000000000000791b */ /* 0x01ffe20003800000 */
.L_x_412:
[----:B------:R-:W-:Y:S05]  /*19870*/  BSYNC B0 ;  /* 0x0000000000007941 */ /* 0x000fea0003800000 */
.L_x_411:
[----:B------:R-:W-:Y:S01]  /*19880*/  IMAD.MOV.U32 R6, RZ, RZ, R14 ;  /* 0x000000ffff067224 */ /* 0x000fe200078e000e */
[----:B------:R-:W-:Y:S06]  /*19890*/  BRA `(.L_x_297) ;  /* 0xffffffc000387947 */ /* 0x000fec000383ffff */
.L_x_302:
[----:B-1----:R1:W3:Y:S02]  /*198a0*/  SYNCS.PHASECHK.TRANS64.TRYWAIT P0, [R4+URZ+0x38820], R0 ;  /* 0x03882000040075a7 */ /* 0x0022e4000800017f */
[----:B---3--:R-:W-:Y:S05]  /*198b0*/  @!P0 NANOSLEEP.SYNCS 0x989680 ;  /* 0x009896800000895d */ /* 0x008fea0003900000 */
[----:B------:R-:W3:Y:S02]  /*198c0*/  @!P0 SYNCS.PHASECHK.TRANS64 P0, [R4+URZ+0x38820], R0 ;  /* 0x03882000040085a7 */ /* 0x000ee4000800007f */
[----:B---3--:R-:W-:Y:S05]  /*198d0*/  @!P0 BRA `(.L_x_302) ;  /* 0xfffffffc00f08947 */ /* 0x008fea000383ffff */
[----:B------:R-:W-:Y:S05]  /*198e0*/  BRA `(.L_x_413) ;  /* 0xffffffc400907947 */ /* 0x000fea000383ffff */
.L_x_303:
[----:B------:R-:W3:Y:S01]  /*198f0*/  S2R R2, SR_TID.X ;  /* 0x0000000000027919 */ /* 0x000ee20000002100 */
[----:B------:R-:W-:Y:S01]  /*19900*/  BSSY B0, `(.L_x_414) ;  /* 0x000000a000007945 */ /* 0x000fe20003800000 */
[----:B------:R-:W-:Y:S02]  /*19910*/  IMAD.MOV.U32 R12, RZ, RZ, RZ ;  /* 0x000000ffff0c7224 */ /* 0x000fe400078e00ff */
[----:B------:R-:W-:Y:S02]  /*19920*/  IMAD.MOV.U32 R11, RZ, RZ, 0x1f ;  /* 0x0000001fff0b7424 */ /* 0x000fe400078e00ff */
[----:B------:R-:W-:Y:S01]  /*19930*/  IMAD.MOV.U32 R15, RZ, RZ, -0x1 ;  /* 0xffffffffff0f7424 */ /* 0x000fe200078e00ff */
[----:B---3--:R-:W-:-:S04]  /*19940*/  SHF.R.U32.HI R2, RZ, 0x5, R2 ;  /* 0x00000005ff027819 */ /* 0x008fc80000011602 */
[----:B------:R-:W-:-:S05]  /*19950*/  LOP3.LUT R2, R2, 0x3, RZ, 0xc0, !PT ;  /* 0x0000000302027812 */ /* 0x000fca00078ec0ff */
[----:B------:R-:W-:-:S07]  /*19960*/  IMAD.MOV.U32 R13, RZ, RZ, R2 ;  /* 0x000000ffff0d7224 */ /* 0x000fce00078e0002 */
[----:B012---:R-:W-:Y:S05]  /*19970*/  WARPSYNC.COLLECTIVE R15, `(.L_x_415) ;  /* 0x000000000f087348 */ /* 0x007fea0003c00000 */
[----:B------:R3:W4:Y:S02]  /*19980*/  SHFL.IDX P6, R14, R13, R12, R11 ;  /* 0x0000000c0d0e7389 */ /* 0x00072400000c000b */
[----:B01234-:R-:W-:Y:S01]  /*19990*/  ENDCOLLECTIVE ;  /* 0x000000000000791b */ /* 0x01ffe20003800000 */
.L_x_415:
[----:B------:R-:W-:Y:S05]  /*199a0*/  BSYNC B0 ;  /* 0x0000000000007941 */ /* 0x000fea0003800000 */
.L_x_414:
[----:B------:R-:W-:Y:S05]  /*199b0*/  BRA `(.L_x_416) ;  /* 0xffffffc400787947 */ /* 0x000fea000383ffff */
.L_x_306:
[----:B------:R-:W-:Y:S01]  /*199c0*/  BSSY B1, `(.L_x_417) ;  /* 0x0000006000017945 */ /* 0x000fe20003800000 */
[----:B------:R-:W-:-:S07]  /*199d0*/  IMAD.MOV.U32 R15, RZ, RZ, -0x1 ;  /* 0xffffffffff0f7424 */ /* 0x000fce00078e00ff */
[----:B012---:R-:W-:Y:S05]  /*199e0*/  WARPSYNC.COLLECTIVE R15, `(.L_x_418) ;  /* 0x000000000f0c7348 */ /* 0x007fea0003c00000 */
[----:B------:R-:W-:Y:S02]  /*199f0*/  ELECT P6, UR62, PT ;  /* 0x00000000003e782f */ /* 0x000fe400038c0000 */
[----:B------:R-:W-:Y:S01]  /*19a00*/  MOV R14, UR62 ;  /* 0x0000003e000e7c02 */ /* 0x000fe20008000f00 */
[----:B012---:R-:W-:Y:S10]  /*19a10*/  ENDCOLLECTIVE ;  /* 0x000000000000791b */ /* 0x007ff40003800000 */
.L_x_418:
[----:B------:R-:W-:Y:S05]  /*19a20*/  BSYNC B1 ;  /* 0x0000000000017941 */ /* 0x000fea0003800000 */
.L_x_417:
[----:B------:R-:W-:Y:S05]  /*19a30*/  BRA `(.L_x_419) ;  /* 0xffffffc400707947 */ /* 0x000fea000383ffff */
.L_x_308:
[----:B-1----:R1:W3:Y:S02]  /*19a40*/  SYNCS.PHASECHK.TRANS64.TRYWAIT P1, [R5+URZ+0x38840], R0 ;  /* 0x03884000050075a7 */ /* 0x0022e4000802017f */
[----:B---3--:R-:W-:Y:S05]  /*19a50*/  @!P1 NANOSLEEP.SYNCS 0x989680 ;  /* 0x009896800000995d */ /* 0x008fea0003900000 */
[----:B------:R-:W3:Y:S02]  /*19a60*/  @!P1 SYNCS.PHASECHK.TRANS64 P1, [R5+URZ+0x38840], R0 ;  /* 0x03884000050095a7 */ /* 0x000ee4000802007f */
[----:B---3--:R-:W-:Y:S05]  /*19a70*/  @!P1 BRA `(.L_x_308) ;  /* 0xfffffffc00f09947 */ /* 0x008fea000383ffff */
[----:B------:R-:W-:Y:S05]  /*19a80*/  BRA `(.L_x_420) ;  /* 0xffffffc400987947 */ /* 0x000fea000383ffff */
.L_x_310:
[----:B---3--:R3:W4:Y:S02]  /*19a90*/  SYNCS.PHASECHK.TRANS64.TRYWAIT P1, [R27+URZ+0x38840], R2 ;  /* 0x038840021b0075a7 */ /* 0x008724000802017f */
[----:B----4-:R-:W-:Y:S05]  /*19aa0*/  @!P1 NANOSLEEP.SYNCS 0x989680 ;  /* 0x009896800000995d */ /* 0x010fea0003900000 */
[----:B------:R-:W4:Y:S02]  /*19ab0*/  @!P1 SYNCS.PHASECHK.TRANS64 P1, [R27+URZ+0x38840], R2 ;  /* 0x038840021b0095a7 */ /* 0x000f24000802007f */
[----:B----4-:R-:W-:Y:S05]  /*19ac0*/  @!P1 BRA `(.L_x_310) ;  /* 0xfffffffc00f09947 */ /* 0x010fea000383ffff */
[----:B------:R-:W-:Y:S05]  /*19ad0*/  BRA `(.L_x_421) ;  /* 0xffffffc400a47947 */ /* 0x000fea000383ffff */
.L_x_312:
[----:B----4-:R4:W0:Y:S02]  /*19ae0*/  SYNCS.PHASECHK.TRANS64.TRYWAIT P1, [R5+URZ+0x38860], R0 ;  /* 0x03886000050075a7 */ /* 0x010824000802017f */
[----:B0-----:R-:W-:Y:S05]  /*19af0*/  @!P1 NANOSLEEP.SYNCS 0x989680 ;  /* 0x009896800000995d */ /* 0x001fea0003900000 */
[----:B------:R-:W0:Y:S02]  /*19b00*/  @!P1 SYNCS.PHASECHK.TRANS64 P1, [R5+URZ+0x38860], R0 ;  /* 0x03886000050095a7 */ /* 0x000e24000802007f */
[----:B0-----:R-:W-:Y:S05]  /*19b10*/  @!P1 BRA `(.L_x_312) ;  /* 0xfffffffc00f09947 */ /* 0x001fea000383ffff */
[----:B------:R-:W-:Y:S05]  /*19b20*/  BRA `(.L_x_422) ;  /* 0xffffffc400a07947 */ /* 0x000fea000383ffff */
.L_x_423:
        /* <DEDUP_REMOVED lines=13> */
.L_x_15956:


//--------------------- .text._ZN7cutlass13device_kernelIN5flash11enable_sm90INS1_16FlashAttnFwdSm90INS1_25CollectiveMainloopFwdSm90ILi2EN4cute5tupleIJNS5_1CILi1EEES8_S8_EEENS6_IJNS7_ILi128EEENS7_ILi80EEENS7_ILi256EEEEEELi256ENS_10bfloat16_tEfNS_4arch4Sm90ELb0ELb0ELb1ELb1ELb1ELb1ELb0ELb1ELb1ELb1ELb1ELb0EEENS1_21CollectiveEpilogueFwdINS6_IJSA_SC_SB_EEES9_SE_SG_Li256ELb1ELb1ELb1ELb0EEENS1_36VarlenDynamicPersistentTileSchedulerILi128ELi80ELi256ELi128ELb1ELb1ELb1ELb0ELb1ELb1EEEEEEEEEvNT_6ParamsE --------------------------
	.section	.text._ZN7cutlass13device_kernelIN5flash11enable_sm90INS1_16FlashAttnFwdSm90INS1_25CollectiveMainloopFwdSm90ILi2EN4cute5tupleIJNS5_1CILi1EEES8_S8_EEENS6_IJNS7_ILi128EEENS7_ILi80EEENS7_ILi256EEEEEELi256ENS_10bfloat16_tEfNS_4arch4Sm90ELb0ELb0ELb1ELb1ELb1ELb1ELb0ELb1ELb1ELb1ELb1ELb0EEENS1_21CollectiveEpilogueFwdINS6_IJSA_SC_SB_EEES9_SE_SG_Li256ELb1ELb1ELb1ELb0EEENS1_36VarlenDynamicPersistentTileSchedulerILi128ELi80ELi256ELi128ELb1ELb1ELb1ELb0ELb1ELb1EEEEEEEEEvNT_6ParamsE,"ax",@progbits
	.align	128
.text._ZN7cutlass13device_kernelIN5flash11enable_sm90INS1_16FlashAttnFwdSm90INS1_25CollectiveMainloopFwdSm90ILi2EN4cute5tupleIJNS5_1CILi1EEES8_S8_EEENS6_IJNS7_ILi128EEENS7_ILi80EEENS7_ILi256EEEEEELi256ENS_10bfloat16_tEfNS_4arch4Sm90ELb0ELb0ELb1ELb1ELb1ELb1ELb0ELb1ELb1ELb1ELb1ELb0EEENS1_21CollectiveEpilogueFwdINS6_IJSA_SC_SB_EEES9_SE_SG_Li256ELb1ELb1ELb1ELb0EEENS1_36VarlenDynamicPersistentTileSchedulerILi128ELi80ELi256ELi128ELb1ELb1ELb1ELb0ELb1ELb1EEEEEEEEEvNT_6ParamsE:
        .type           _ZN7cutlass13device_kernelIN5flash11enable_sm90INS1_16FlashAttnFwdSm90INS1_25CollectiveMainloopFwdSm90ILi2EN4cute5tupleIJNS5_1CILi1EEES8_S8_EEENS6_IJNS7_ILi128EEENS7_ILi80EEENS7_ILi256EEEEEELi256ENS_10bfloat16_tEfNS_4arch4Sm90ELb0ELb0ELb1ELb1ELb1ELb1ELb0ELb1ELb1ELb1ELb1ELb0EEENS1_21CollectiveEpilogueFwdINS6_IJSA_SC_SB_EEES9_SE_SG_Li256ELb1ELb1ELb1ELb0EEENS1_36VarlenDynamicPersistentTileSchedulerILi128ELi80ELi256ELi128ELb1ELb1ELb1ELb0ELb1ELb1EEEEEEEEEvNT_6ParamsE,@function
        .size           _ZN7cutlass13device_kernelIN5flash11enable_sm90INS1_16FlashAttnFwdSm90INS1_25CollectiveMainloopFwdSm90ILi2EN4cute5tupleIJNS5_1CILi1EEES8_S8_EEENS6_IJNS7_ILi128EEENS7_ILi80EEENS7_ILi256EEEEEELi256ENS_10bfloat16_tEfNS_4arch4Sm90ELb0ELb0ELb1ELb1ELb1ELb1ELb0ELb1ELb1ELb1ELb1ELb0EEENS1_21CollectiveEpilogueFwdINS6_IJSA_SC_SB_EEES9_SE_SG_Li256ELb1ELb1ELb1ELb0EEENS1_36VarlenDynamicPersistentTileSchedulerILi128ELi80ELi256ELi128ELb1ELb1ELb1ELb0ELb1ELb1EEEEEEEEEvNT_6ParamsE,(.L_x_15957 - _ZN7cutlass13device_kernelIN5flash11enable_sm90INS1_16FlashAttnFwdSm90INS1_25CollectiveMainloopFwdSm90ILi2EN4cute5tupleIJNS5_1CILi1EEES8_S8_EEENS6_IJNS7_ILi128EEENS7_ILi80EEENS7_ILi256EEEEEELi256ENS_10bfloat16_tEfNS_4arch4Sm90ELb0ELb0ELb1ELb1ELb1ELb1ELb0ELb1ELb1ELb1ELb1ELb0EEENS1_21CollectiveEpilogueFwdINS6_IJSA_SC_SB_EEES9_SE_SG_Li256ELb1ELb1ELb1ELb0EEENS1_36VarlenDynamicPersistentTileSchedulerILi128ELi80ELi256ELi128ELb1ELb1ELb1ELb0ELb1ELb1EEEEEEEEEvNT_6ParamsE)
        .other          _ZN7cutlass13device_kernelIN5flash11enable_sm90INS1_16FlashAttnFwdSm90INS1_25CollectiveMainloopFwdSm90ILi2EN4cute5tupleIJNS5_1CILi1EEES8_S8_EEENS6_IJNS7_ILi128EEENS7_ILi80EEENS7_ILi256EEEEEELi256ENS_10bfloat16_tEfNS_4arch4Sm90ELb0ELb0ELb1ELb1ELb1ELb1ELb0ELb1ELb1ELb1ELb1ELb0EEENS1_21CollectiveEpilogueFwdINS6_IJSA_SC_SB_EEES9_SE_SG_Li256ELb1ELb1ELb1ELb0EEENS1_36VarlenDynamicPersistentTileSchedulerILi128ELi80ELi256ELi128ELb1ELb1ELb1ELb0ELb1ELb1EEEEEEEEEvNT_6ParamsE,@"STO_CUDA_ENTRY STV_DEFAULT"
_ZN7cutlass13device_kernelIN5flash11enable_sm90INS1_16FlashAttnFwdSm90INS1_25CollectiveMainloopFwdSm90ILi2EN4cute5tupleIJNS5_1CILi1EEES8_S8_EEENS6_IJNS7_ILi128EEENS7_ILi80EEENS7_ILi256EEEEEELi256ENS_10bfloat16_tEfNS_4arch4Sm90ELb0ELb0ELb1ELb1ELb1ELb1ELb0ELb1ELb1ELb1ELb1ELb0EEENS1_21CollectiveEpilogueFwdINS6_IJSA_SC_SB_EEES9_SE_SG_Li256ELb1ELb1ELb1ELb0EEENS1_36VarlenDynamicPersistentTileSchedulerILi128ELi80ELi256ELi128ELb1ELb1ELb1ELb0ELb1ELb1EEEEEEEEEvNT_6ParamsE:
[----:B------:R-:W0:Y:S02]  /*0000*/  LDC R1, c[0x0][0x28] ;  /* 0x00000a00ff017b82 */ /* 0x000e240000000800 */
[----:B0-----:R-:W-:Y:S01]  /*0010*/  VIADD R1, R1, 0xfffffe60 ;  /* 0xfffffe6001017836 */ /* 0x001fe20000000000 */
[----:B------:R-:W0:Y:S01]  /*0020*/  S2R R0, SR_TID.X ;  /* 0x0000000000007919 */ /* 0x000e220000002100 */
[----:B------:R-:W-:Y:S01]  /*0030*/  ELECT P0, URZ, PT ;  /* 0x00000000003f782f */ /* 0x000fe20003800000 */
[----:B------:R-:W-:Y:S01]  /*0040*/  BSSY B0, `(.L_x_424) ;  /* 0x000000e000007945 */ /* 0x000fe20003800000 */
[----:B0-----:R-:W-:-:S05]  /*0050*/  SHF.R.U32.HI R2, RZ, 0x5, R0 ;  /* 0x00000005ff027819 */ /* 0x001fca0000011600 */
[----:B------:R-:W0:Y:S02]  /*0060*/  SHFL.IDX PT, R3, R2, RZ, 0x1f ;  /* 0x00001fff02037589 */ /* 0x000e2400000e0000 */
[----:B0-----:R-:W-:Y:S02]  /*0070*/  ISETP.EQ.AND P0, PT, R3, RZ, P0 ;  /* 0x000000ff0300720c */ /* 0x001fe40000702270 */
[----:B------:R-:W-:-:S11]  /*0080*/  SHF.R.U32.HI R3, RZ, 0x7, R0 ;  /* 0x00000007ff037819 */ /* 0x000fd60000011600 */
[----:B------:R-:W-:Y:S05]  /*0090*/  @!P0 BRA `(.L_x_425) ;  /* 0x0000000000208947 */ /* 0x000fea0003800000 */
[----:B------:R-:W-:Y:S02]  /*00a0*/  ULDC.64 UR4, c[0x0][0x198] ;  /* 0x0000660000047ab9 */ /* 0x000fe40000000a00 */
[----:B------:R-:W-:Y:S02]  /*00b0*/  UIADD3 UR6, UP0, UR4, 0x570, URZ ;  /* 0x0000057004067890 */ /* 0x000fe4000ff1e03f */
[----:B------:R-:W-:Y:S02]  /*00c0*/  UIADD3 UR4, UP1, UR4, 0x670, URZ ;  /* 0x0000067004047890 */ /* 0x000fe4000ff3e03f */
[----:B------:R-:W-:Y:S02]  /*00d0*/  UIADD3.X UR7, URZ, UR5, URZ, UP0, !UPT ;  /* 0x000000053f077290 */ /* 0x000fe400087fe43f */
[----:B------:R-:W-:-:S07]  /*00e0*/  UIADD3.X UR5, URZ, UR5, URZ, UP1, !UPT ;  /* 0x000000053f057290 */ /* 0x000fce0008ffe43f */
[----:B------:R0:W-:Y:S02]  /*00f0*/  UTMACCTL.PF [UR6] ;  /* 0x00000000060079b9 */ /* 0x0001e40008040000 */
[----:B------:R0:W-:Y:S02]  /*0100*/  UTMACCTL.PF [UR4] ;  /* 0x00000000040079b9 */ /* 0x0001e40008040000 */
[----:B0-----:R-:W-:Y:S01]  /*0110*/  NOP ;  /* 0x0000000000007918 */ /* 0x001fe20000000000 */
.L_x_425:
[----:B------:R-:W-:Y:S05]  /*0120*/  BSYNC B0 ;  /* 0x0000000000007941 */ /* 0x000fea0003800000 */
.L_x_424:
[----:B------:R-:W-:Y:S01]  /*0130*/  VOTEU.ANY UP0, P0 ;  /* 0x00000000003f7886 */ /* 0x000fe20000000100 */
[----:B------:R-:W0:Y:S01]  /*0140*/  SHFL.IDX PT, R3, R3, RZ, 0x1f ;  /* 0x00001fff03037589 */ /* 0x000e2200000e0000 */
[----:B------:R-:W-:Y:S01]  /*0150*/  UMOV UR4, 0x80 ;  /* 0x0000008000047882 */ /* 0x000fe20000000000 */
[----:B------:R-:W-:Y:S01]  /*0160*/  UMOV UR7, 0x100 ;  /* 0x0000010000077882 */ /* 0x000fe20000000000 */
[----:B------:R-:W-:Y:S01]  /*0170*/  VOTEU.ANY UP1, P0 ;  /* 0x00000000003f7886 */ /* 0x000fe20000020100 */
[----:B------:R-:W1:Y:S01]  /*0180*/  @UP0 S2UR UR8, SR_CgaCtaId ;  /* 0x00000000000809c3 */ /* 0x000e620000008800 */
[----:B------:R-:W2:Y:S01]  /*0190*/  SHFL.IDX PT, R4, R2, RZ, 0x1f ;  /* 0x00001fff02047589 */ /* 0x000ea200000e0000 */
[----:B------:R-:W-:Y:S01]  /*01a0*/  @UP0 UMOV UR6, 0x400 ;  /* 0x0000040000060882 */ /* 0x000fe20000000000 */
[----:B------:R-:W-:-:S04]  /*01b0*/  @UP0 UIADD3 UR4, -UR4, 0x100000, URZ ;  /* 0x0010000004040890 */ /* 0x000fc8000fffe13f */
[----:B------:R-:W-:Y:S02]  /*01c0*/  @UP0 USHF.L.U32 UR5, UR4, 0xb, URZ ;  /* 0x0000000b04050899 */ /* 0x000fe4000800063f */
[----:B------:R-:W-:Y:S01]  /*01d0*/  @UP0 USHF.L.U32 UR4, UR4, 0x1, URZ ;  /* 0x0000000104040899 */ /* 0x000fe2000800063f */
[----:B------:R-:W-:Y:S01]  /*01e0*/  VOTEU.ANY UP2, P0 ;  /* 0x00000000003f7886 */ /* 0x000fe20000040100 */
[----:B0-----:R-:W-:Y:S01]  /*01f0*/  R2UR UR9, R3 ;  /* 0x00000000030972ca */ /* 0x001fe200000e0000 */
[----:B-1----:R-:W-:Y:S01]  /*0200*/  @UP0 ULEA UR8, UR8, UR6, 0x18 ;  /* 0x0000000608080291 */ /* 0x002fe2000f8ec03f */
[----:B--2---:R-:W-:Y:S01]  /*0210*/  ISETP.NE.AND P1, PT, R4, RZ, PT ;  /* 0x000000ff0400720c */ /* 0x004fe20003f25270 */
[----:B------:R-:W-:-:S04]  /*0220*/  @UP0 UIADD3 UR6, -UR7, 0x100000, URZ ;  /* 0x0010000007060890 */ /* 0x000fc8000fffe13f */
[----:B------:R-:W-:Y:S02]  /*0230*/  @UP0 USHF.L.U32 UR7, UR6, 0xb, URZ ;  /* 0x0000000b06070899 */ /* 0x000fe4000800063f */
[----:B------:R-:W-:-:S04]  /*0240*/  @UP0 USHF.L.U32 UR6, UR6, 0x1, URZ ;  /* 0x0000000106060899 */ /* 0x000fc8000800063f */
[----:B------:R-:W-:Y:S01]  /*0250*/  UISETP.NE.AND UP0, UPT, UR9, URZ, UPT ;  /* 0x0000003f0900728c */ /* 0x000fe2000bf05270 */
[----:B------:R-:W0:Y:S02]  /*0260*/  FENCE.VIEW.ASYNC.S ;  /* 0x00000000000073c6 */ /* 0x000e240000000000 */
[----:B0-----:R0:W1:Y:S05]  /*0270*/  @UP1 SYNCS.EXCH.64 URZ, [UR8+0x38800], UR4 ;  /* 0x03880004083f15b2 */ /* 0x00106a0008000100 */
[----:B------:R0:W2:Y:S01]  /*0280*/  @UP2 SYNCS.EXCH.64 URZ, [UR8+0x38820], UR6 ;  /* 0x03882006083f25b2 */ /* 0x0000a20008000100 */
        /* <DEDUP_REMOVED lines=14> */
[----:B0-----:R3:W4:Y:S08]  /*0370*/  SYNCS.EXCH.64 URZ, [UR8+0x38830], UR4 ;  /* 0x03883004083f75b2 */ /* 0x0017300008000100 */
[----:B------:R3:W0:Y:S01]  /*0380*/  SYNCS.EXCH.64 URZ, [UR8+0x38840], UR6 ;  /* 0x03884006083f75b2 */ /* 0x0006220008000100 */
[----:B------:R3:W0:Y:S01]  /*0390*/  SYNCS.EXCH.64 URZ, [UR8+0x38838], UR4 ;  /* 0x03883804083f75b2 */ /* 0x0006220008000100 */
[----:B------:R3:W0:Y:S02]  /*03a0*/  SYNCS.EXCH.64 URZ, [UR8+0x38848], UR6 ;  /* 0x03884806083f75b2 */ /* 0x0006240008000100 */
[----:B---3--:R-:W-:Y:S01]  /*03b0*/  NOP ;  /* 0x0000000000007918 */ /* 0x008fe20000000000 */
.L_x_426:
[----:B------:R-:W3:Y:S01]  /*03c0*/  SHFL.IDX PT, R3, R2, RZ, 0x1f ;  /* 0x00001fff02037589 */ /* 0x000ee200000e0000 */
[----:B------:R-:W-:Y:S01]  /*03d0*/  NOP ;  /* 0x0000000000007918 */ /* 0x000fe20000000000 */
[----:B---3--:R-:W-:-:S13]  /*03e0*/  ISETP.NE.AND P0, PT, R3, RZ, PT ;  /* 0x000000ff0300720c */ /* 0x008fda0003f05270 */
        /* <DEDUP_REMOVED lines=17> */
[----:B------:R3:W0:Y:S02]  /*0500*/  SYNCS.EXCH.64 URZ, [UR8+0x38868], UR6 ;  /* 0x03886806083f75b2 */ /* 0x0006240008000100 */
[----:B---3--:R-:W-:Y:S01]  /*0510*/  NOP ;  /* 0x0000000000007918 */ /* 0x008fe20000000000 */
.L_x_427:
[----:B------:R-:W3:Y:S01]  /*0520*/  SHFL.IDX PT, R3, R2, RZ, 0x1f ;  /* 0x00001fff02037589 */ /* 0x000ee200000e0000 */
[----:B------:R-:W-:Y:S01]  /*0530*/  NOP ;  /* 0x0000000000007918 */ /* 0x000fe20000000000 */
[----:B---3--:R-:W-:-:S13]  /*0540*/  ISETP.NE.AND P0, PT, R3, RZ, PT ;  /* 0x000000ff0300720c */ /* 0x008fda0003f05270 */
        /* <DEDUP_REMOVED lines=13> */
[----:B------:R3:W0:Y:S02]  /*0620*/  SYNCS.EXCH.64 URZ, [UR6+0x38888], UR4 ;  /* 0x03888804063f75b2 */ /* 0x0006240008000100 */
[----:B---3--:R-:W-:Y:S01]  /*0630*/  NOP ;  /* 0x0000000000007918 */ /* 0x008fe20000000000 */
.L_x_428:
        /* <DEDUP_REMOVED lines=22> */
.L_x_429:
        /* <DEDUP_REMOVED lines=22> */
.L_x_430:
[----:B------:R-:W-:Y:S01]  /*0900*/  PLOP3.LUT P0, PT, PT, PT, UP0, 0x80, 0x0 ;  /* 0x000000000000781c */ /* 0x000fe20003f0f008 */
[----:B------:R-:W-:Y:S01]  /*0910*/  UMOV UR60, 0x1 ;  /* 0x00000001003c7882 */ /* 0x000fe20000000000 */
[----:B------:R-:W-:Y:S01]  /*0920*/  NOP ;  /* 0x0000000000007918 */ /* 0x000fe20000000000 */
[----:B------:R-:W-:Y:S01]  /*0930*/  USEL UR60, UR60, 0x2, !UP0 ;  /* 0x000000023c3c7887 */ /* 0x000fe2000c000000 */
[----:B------:R-:W-:Y:S01]  /*0940*/  BSSY B9, `(.L_x_431) ;  /* 0x0002aa9000097945 */ /* 0x000fe20003800000 */
[----:B012-4-:R-:W-:Y:S08]  /*0950*/  BAR.SYNC.DEFER_BLOCKING 0x0 ;  /* 0x0000000000007b1d */ /* 0x017ff00000010000 */
[----:B------:R-:W-:Y:S05]  /*0960*/  @!P0 BRA `(.L_x_432) ;  /* 0x0000023000188947 */ /* 0x000fea0003800000 */
.L_x_433:
[----:B------:R-:W-:-:S08]  /*0970*/  NOP ;  /* 0x0000000000007918 */ /* 0x000fd00000000000 */
[----:B------:R-:W0:Y:S02]  /*0980*/  USETMAXREG.TRY_ALLOC.CTAPOOL UP0, 0xe8 ;  /* 0x000000e8000079c8 */ /* 0x000e240008000600 */
[----:B0-----:R-:W-:-:S13]  /*0990*/  PLOP3.LUT P0, PT, PT, PT, UP0, 0x80, 0x0 ;  /* 0x000000000000781c */ /* 0x001fda0003f0f008 */
[----:B------:R-:W-:Y:S05]  /*09a0*/  @!P0 BRA `(.L_x_433) ;  /* 0xfffffffc00f08947 */ /* 0x000fea000383ffff */
[----:B------:R-:W0:Y:S08]  /*09b0*/  S2UR UR4, SR_CgaCtaId ;  /* 0x00000000000479c3 */ /* 0x000e300000008800 */
[----:B------:R-:W-:Y:S06]  /*09c0*/  BAR.ARV 0x8, 0x180 ;  /* 0x0206000000007b1d */ /* 0x000fec0000002000 */
[----:B------:R-:W-:-:S02]  /*09d0*/  MOV R23, 0x400 ;  /* 0x0000040000177802 */ /* 0x000fc40000000f00 */
[----:B------:R-:W-:Y:S01]  /*09e0*/  BAR.SYNC.DEFER_BLOCKING 0x5, 0x180 ;  /* 0x0146000000007b1d */ /* 0x000fe20000010000 */
[----:B0-----:R-:W-:-:S05]  /*09f0*/  IMAD.U32 R2, RZ, RZ, UR4 ;  /* 0x00000004ff027e24 */ /* 0x001fca000f8e00ff */
[----:B------:R-:W-:Y:S01]  /*0a00*/  ULDC UR4, c[0x0][0xc3c] ;  /* 0x00030f0000047ab9 */ /* 0x000fe20000000800 */
[----:B------:R-:W-:Y:S01]  /*0a10*/  LEA R23, R2, R23, 0x18 ;  /* 0x0000001702177211 */ /* 0x000fe200078ec0ff */
[----:B------:R-:W-:Y:S04]  /*0a20*/  STL [R1+0x60], R2 ;  /* 0x0000600201007387 */ /* 0x000fe80000100800 */
[----:B------:R-:W0:Y:S01]  /*0a30*/  LDS.128 R128, [R23+0x388d0] ;  /* 0x0388d00017807984 */ /* 0x000e220000000c00 */
[----:B------:R-:W-:Y:S06]  /*0a40*/  BAR.ARV 0x4, 0x180 ;  /* 0x0106000000007b1d */ /* 0x000fec0000002000 */
[----:B0-----:R-:W-:-:S13]  /*0a50*/  ISETP.GE.AND P0, PT, R131, UR4, PT ;  /* 0x0000000483007c0c */ /* 0x001fda000bf06270 */
[----:B------:R-:W-:Y:S05]  /*0a60*/  @P0 BRA `(.L_x_434) ;  /* 0x000002a800580947 */ /* 0x000fea0003800000 */
[----:B------:R-:W-:Y:S01]  /*0a70*/  VIADD R0, R0, 0xffffff80 ;  /* 0xffffff8000007836 */ /* 0x000fe20000000000 */
[----:B------:R-:W-:Y:S01]  /*0a80*/  R2UR UR4, R23 ;  /* 0x00000000170472ca */ /* 0x000fe200000e0000 */
[----:B------:R-:W-:Y:S01]  /*0a90*/  ULOP3.LUT UR5, UR60, 0x1, URZ, 0xfc, !UPT ;  /* 0x000000013c057892 */ /* 0x000fe2000f8efc3f */
[----:B------:R-:W-:Y:S02]  /*0aa0*/  IMAD.MOV.U32 R213, RZ, RZ, RZ ;  /* 0x000000ffffd57224 */ /* 0x000fe400078e00ff */
[----:B------:R-:W-:Y:S01]  /*0ab0*/  SHF.R.S32.HI R3, RZ, 0x1f, R0 ;  /* 0x0000001fff037819 */ /* 0x000fe20000011400 */
[----:B------:R-:W-:Y:S02]  /*0ac0*/  IMAD.MOV.U32 R225, RZ, RZ, RZ ;  /* 0x000000ffffe17224 */ /* 0x000fe400078e00ff */
[----:B------:R-:W-:Y:S01]  /*0ad0*/  IMAD.MOV.U32 R229, RZ, RZ, RZ ;  /* 0x000000ffffe57224 */ /* 0x000fe200078e00ff */
[CC--:B------:R-:W-:Y:S01]  /*0ae0*/  LEA.HI R2, R3.reuse, R0.reuse, RZ, 0x7 ;  /* 0x0000000003027211 */ /* 0x0c0fe200078f38ff */
[----:B------:R-:W-:Y:S01]  /*0af0*/  IMAD.MOV.U32 R226, RZ, RZ, RZ ;  /* 0x000000ffffe27224 */ /* 0x000fe200078e00ff */
[----:B------:R-:W-:-:S02]  /*0b00*/  LEA.HI R224, R3, R0, RZ, 0x3 ;  /* 0x0000000003e07211 */ /* 0x000fc400078f18ff */
[----:B------:R-:W-:Y:S01]  /*0b10*/  LOP3.LUT R5, R2, 0xffffff80, RZ, 0xc0, !PT ;  /* 0xffffff8002057812 */ /* 0x000fe200078ec0ff */
[----:B------:R-:W-:Y:S01]  /*0b20*/  UIADD3 UR4, UR4, 0x14400, URZ ;  /* 0x0001440004047890 */ /* 0x000fe2000fffe03f */
[CC--:B------:R-:W-:Y:S02]  /*0b30*/  LEA.HI R4, R3.reuse, R0.reuse, RZ, 0x4 ;  /* 0x0000000003047211 */ /* 0x0c0fe400078f20ff */
[CC--:B------:R-:W-:Y:S01]  /*0b40*/  LEA.HI R8, R3.reuse, R0.reuse, RZ, 0x6 ;  /* 0x0000000003087211 */ /* 0x0c0fe200078f30ff */
[----:B------:R-:W-:Y:S01]  /*0b50*/  IMAD.IADD R14, R0, 0x1, -R5 ;  /* 0x00000001000e7824 */ /* 0x000fe200078e0a05 */
[CC--:B------:R-:W-:Y:S02]  /*0b60*/  LEA.HI R5, R3.reuse, R0.reuse, RZ, 0x5 ;  /* 0x0000000003057211 */ /* 0x0c0fe400078f28ff */
[----:B------:R-:W-:Y:S01]  /*0b70*/  LEA.HI R13, R3, R0, RZ, 0x2 ;  /* 0x00000000030d7211 */ /* 0x000fe200078f10ff */
[----:B------:R-:W-:Y:S01]  /*0b80*/  IMAD.SHL.U32 R8, R8, 0x8, RZ ;  /* 0x0000000808087824 */ /* 0x000fe200078e00ff */
[----:B------:R-:W-:Y:S01]  /*0b90*/  SHF.R.S32.HI R9, RZ, 0x1f, R14 ;  /* 0x0000001fff097819 */ /* 0x000fe2000001140e */
[----:B------:R-:W-:Y:S01]  /*0ba0*/  IMAD.SHL.U32 R6, R5, 0x20, RZ ;  /* 0x0000002005067824 */ /* 0x000fe200078e00ff */
[----:B------:R-:W-:Y:S01]  /*0bb0*/  LOP3.LUT R7, R224, 0xfffffff8, RZ, 0xc0, !PT ;  /* 0xfffffff8e0077812 */ /* 0x000fe200078ec0ff */
[----:B------:R-:W-:Y:S01]  /*0bc0*/  STL [R1+0x110], R14 ;  /* 0x0001100e01007387 */ /* 0x000fe20000100800 */
[----:B------:R-:W-:-:S02]  /*0bd0*/  LEA.HI R10, R9, R14, RZ, 0x2 ;  /* 0x0000000e090a7211 */ /* 0x000fc400078f10ff */
[----:B------:R-:W-:Y:S01]  /*0be0*/  LOP3.LUT R3, R4, 0x3fffff0, RZ, 0xc0, !PT ;  /* 0x03fffff004037812 */ /* 0x000fe200078ec0ff */
[C---:B------:R-:W-:Y:S01]  /*0bf0*/  IMAD.IADD R216, R0.reuse, 0x1, -R7 ;  /* 0x0000000100d87824 */ /* 0x040fe200078e0a07 */
[--C-:B------:R-:W-:Y:S02]  /*0c00*/  SHF.R.S32.HI R11, RZ, 0x2, R10.reuse ;  /* 0x00000002ff0b7819 */ /* 0x100fe4000001140a */
[----:B------:R-:W-:Y:S01]  /*0c10*/  SHF.R.S32.HI R12, RZ, 0x1f, R10 ;  /* 0x0000001fff0c7819 */ /* 0x000fe2000001140a */
[----:B------:R-:W-:Y:S01]  /*0c20*/  IMAD.IADD R5, R0, 0x1, -R3 ;  /* 0x0000000100057824 */ /* 0x000fe200078e0a03 */
[----:B------:R-:W-:Y:S01]  /*0c30*/  SHF.R.S32.HI R7, RZ, 0x4, R4 ;  /* 0x00000004ff077819 */ /* 0x000fe20000011404 */
[C---:B------:R-:W-:Y:S01]  /*0c40*/  IMAD.SHL.U32 R16, R216.reuse, 0x8, RZ ;  /* 0x00000008d8107824 */ /* 0x040fe200078e00ff */
[----:B------:R-:W-:Y:S01]  /*0c50*/  LOP3.LUT R13, R13, 0xfffffffc, RZ, 0xc0, !PT ;  /* 0xfffffffc0d0d7812 */ /* 0x000fe200078ec0ff */
[----:B------:R-:W-:Y:S01]  /*0c60*/  IMAD.SHL.U32 R216, R216, 0x4, RZ ;  /* 0x00000004d8d87824 */ /* 0x000fe200078e00ff */
[----:B------:R-:W-:Y:S01]  /*0c70*/  LEA.HI R12, R12, R11, RZ, 0x3 ;  /* 0x0000000b0c0c7211 */ /* 0x000fe200078f18ff */
[----:B------:R-:W-:Y:S01]  /*0c80*/  VIADD R19, R16, 0x80 ;  /* 0x0000008010137836 */ /* 0x000fe20000000000 */
[----:B------:R-:W-:Y:S01]  /*0c90*/  SHF.R.S32.HI R3, RZ, 0x7, R2 ;  /* 0x00000007ff037819 */ /* 0x000fe20000011402 */
[----:B------:R-:W-:Y:S01]  /*0ca0*/  IMAD.IADD R13, R0, 0x1, -R13 ;  /* 0x00000001000d7824 */ /* 0x000fe200078e0a0d */
[----:B------:R-:W-:Y:S01]  /*0cb0*/  LEA.HI R4, R4, R7, RZ, 0x1 ;  /* 0x0000000704047211 */ /* 0x000fe200078f08ff */
[----:B------:R-:W-:Y:S01]  /*0cc0*/  VIADD R220, R216, 0x40 ;  /* 0x00000040d8dc7836 */ /* 0x000fe20000000000 */
[----:B------:R-:W-:Y:S01]  /*0cd0*/  LOP3.LUT R12, R12, 0xfffffff8, RZ, 0xc0, !PT ;  /* 0xfffffff80c0c7812 */ /* 0x000fe200078ec0ff */
[----:B------:R-:W-:Y:S01]  /*0ce0*/  VIADD R22, R16, 0xc0 ;  /* 0x000000c010167836 */ /* 0x000fe20000000000 */
[----:B------:R-:W-:Y:S01]  /*0cf0*/  LEA.HI R2, R2, R3, RZ, 0x1 ;  /* 0x0000000302027211 */ /* 0x000fe200078f08ff */
[----:B------:R-:W-:Y:S01]  /*0d00*/  IMAD.IADD R214, R216, 0x1, R220 ;  /* 0x00000001d8d67824 */ /* 0x000fe200078e02dc */
[----:B------:R-:W-:Y:S01]  /*0d10*/  LEA.HI R9, R9, R14, RZ, 0x5 ;  /* 0x0000000e09097211 */ /* 0x000fe200078f28ff */
[----:B------:R-:W-:Y:S01]  /*0d20*/  IMAD.IADD R12, R11, 0x1, -R12 ;  /* 0x000000010b0c7824 */ /* 0x000fe200078e0a0c */
[----:B------:R-:W-:Y:S01]  /*0d30*/  LOP3.LUT R6, R6, 0xfffffc00, RZ, 0xc0, !PT ;  /* 0xfffffc0006067812 */ /* 0x000fe200078ec0ff */
[----:B------:R-:W-:Y:S01]  /*0d40*/  VIADD R221, R216, 0x20 ;  /* 0x00000020d8dd7836 */ /* 0x000fe20000000000 */
[----:B------:R-:W-:Y:S01]  /*0d50*/  LOP3.LUT R4, R4, 0x1ffffffe, RZ, 0xc0, !PT ;  /* 0x1ffffffe04047812 */ /* 0x000fe200078ec0ff */
[----:B------:R-:W-:Y:S01]  /*0d60*/  VIADD R222, R216, 0x60 ;  /* 0x00000060d8de7836 */ /* 0x000fe20000000000 */
[----:B------:R-:W-:Y:S01]  /*0d70*/  LOP3.LUT R2, R2, 0x3fffffe, RZ, 0xc0, !PT ;  /* 0x03fffffe02027812 */ /* 0x000fe200078ec0ff */
[----:B------:R-:W-:Y:S01]  /*0d80*/  IMAD R5, R5, 0x40, R6 ;  /* 0x0000004005057824 */ /* 0x000fe200078e0206 */
[----:B------:R-:W-:Y:S01]  /*0d90*/  SHF.R.S32.HI R9, RZ, 0x5, R9 ;  /* 0x00000005ff097819 */ /* 0x000fe20000011409 */
[----:B------:R-:W-:Y:S01]  /*0da0*/  IMAD.IADD R4, R7, 0x1, -R4 ;  /* 0x0000000107047824 */ /* 0x000fe200078e0a04 */
[----:B------:R-:W-:Y:S01]  /*0db0*/  LEA.HI R0, R13, R13, RZ, 0x1 ;  /* 0x0000000d0d007211 */ /* 0x000fe200078f08ff */
[----:B------:R-:W-:Y:S01]  /*0dc0*/  IMAD.IADD R2, R3, 0x1, -R2 ;  /* 0x0000000103027824 */ /* 0x000fe200078e0a02 */
[----:B------:R-:W-:Y:S01]  /*0dd0*/  SHF.R.S32.HI R224, RZ, 0x3, R224 ;  /* 0x00000003ffe07819 */ /* 0x000fe200000114e0 */
[----:B------:R-:W-:Y:S01]  /*0de0*/  IMAD R9, R9, 0x10, R12 ;  /* 0x0000001009097824 */ /* 0x000fe200078e020c */
[----:B------:R-:W-:Y:S01]  /*0df0*/  LOP3.LUT R0, R0, 0x1ffffffe, RZ, 0xc0, !PT ;  /* 0x1ffffffe00007812 */ /* 0x000fe200078ec0ff */
[----:B------:R-:W-:Y:S01]  /*0e00*/  IMAD R3, R4, 0x8, R5 ;  /* 0x0000000804037824 */ /* 0x000fe200078e0205 */
[----:B------:R-:W-:Y:S01]  /*0e10*/  LOP3.LUT R10, R10, 0x7ffffffc, RZ, 0xc0, !PT ;  /* 0x7ffffffc0a0a7812 */ /* 0x000fe200078ec0ff */
[----:B------:R-:W-:Y:S01]  /*0e20*/  IMAD R6, R2, 0x40, R9 ;  /* 0x0000004002067824 */ /* 0x000fe200078e0209 */
[----:B------:R-:W-:Y:S01]  /*0e30*/  LOP3.LUT R9, R8, 0xfffffe00, RZ, 0xc0, !PT ;  /* 0xfffffe0008097812 */ /* 0x000fe200078ec0ff */
[----:B------:R-:W-:Y:S01]  /*0e40*/  IMAD.IADD R13, R13, 0x1, -R0 ;  /* 0x000000010d0d7824 */ /* 0x000fe200078e0a00 */
[----:B------:R0:W-:Y:S01]  /*0e50*/  STL [R1+0x198], R3 ;  /* 0x0001980301007387 */ /* 0x0001e20000100800 */
[----:B------:R-:W-:Y:S01]  /*0e60*/  IMAD.U32 R0, RZ, RZ, UR5 ;  /* 0x00000005ff007e24 */ /* 0x000fe2000f8e00ff */
[C---:B------:R-:W-:Y:S01]  /*0e70*/  SHF.L.U32 R0, R224.reuse, 0x6, RZ ;  /* 0x00000006e0007819 */ /* 0x040fe200000006ff */
[----:B------:R-:W-:Y:S01]  /*0e80*/  IMAD.U32 R2, RZ, RZ, UR4 ;  /* 0x00000004ff027e24 */ /* 0x000fe2000f8e00ff */
[----:B------:R-:W-:Y:S01]  /*0e90*/  STL [R1+0x190], R6 ;  /* 0x0001900601007387 */ /* 0x000fe20000100800 */
[----:B------:R-:W-:Y:S01]  /*0ea0*/  VIADD R7, R224, 0x20 ;  /* 0x00000020e0077836 */ /* 0x000fe20000000000 */
[----:B------:R-:W-:Y:S01]  /*0eb0*/  LOP3.LUT R8, R0, 0x1c0, RZ, 0xc0, !PT ;  /* 0x000001c000087812 */ /* 0x000fe200078ec0ff */
[----:B------:R-:W-:Y:S01]  /*0ec0*/  VIADD R5, R224, 0x40 ;  /* 0x00000040e0057836 */ /* 0x000fe20000000000 */
[----:B------:R-:W-:Y:S01]  /*0ed0*/  STL [R1+0x80], RZ ;  /* 0x000080ff01007387 */ /* 0x000fe20000100800 */
[----:B------:R-:W-:Y:S01]  /*0ee0*/  IMAD.SHL.U32 R0, R7, 0x40, RZ ;  /* 0x0000004007007824 */ /* 0x000fe200078e00ff */
[----:B------:R-:W-:Y:S01]  /*0ef0*/  SHF.R.S32.HI R17, RZ, 0x1f, R16 ;  /* 0x0000001fff117819 */ /* 0x000fe20000011410 */
[----:B0-----:R-:W-:Y:S01]  /*0f00*/  IMAD.SHL.U32 R3, R5, 0x40, RZ ;  /* 0x0000004005037824 */ /* 0x001fe200078e00ff */
[----:B------:R-:W-:Y:S01]  /*0f10*/  STL [R1+0x5c], R9 ;  /* 0x00005c0901007387 */ /* 0x000fe20000100800 */
[----:B------:R-:W-:Y:S01]  /*0f20*/  SHF.R.S32.HI R4, RZ, 0x1f, R5 ;  /* 0x0000001fff047819 */ /* 0x000fe20000011405 */
[----:B------:R-:W-:Y:S01]  /*0f30*/  IMAD.IADD R10, R14, 0x1, -R10 ;  /* 0x000000010e0a7824 */ /* 0x000fe200078e0a0a */
[----:B------:R-:W-:Y:S01]  /*0f40*/  SHF.R.S32.HI R219, RZ, 0x1f, R19 ;  /* 0x0000001fffdb7819 */ /* 0x000fe20000011413 */
[----:B------:R0:W-:Y:S01]  /*0f50*/  STL [R1+0x6c], R2 ;  /* 0x00006c0201007387 */ /* 0x0001e20000100800 */
[----:B------:R-:W-:-:S02]  /*0f60*/  LEA.HI R4, R4, R5, RZ, 0x3 ;  /* 0x0000000504047211 */ /* 0x000fc400078f18ff */
[----:B------:R-:W-:Y:S02]  /*0f70*/  LOP3.LUT R5, R3, 0x1c0, RZ, 0xc0, !PT ;  /* 0x000001c003057812 */ /* 0x000fe400078ec0ff */
[----:B------:R-:W-:Y:S01]  /*0f80*/  SHF.R.U32.HI R3, RZ, 0x3, R8 ;  /* 0x00000003ff037819 */ /* 0x000fe20000011608 */
[----:B------:R-:W-:Y:S01]  /*0f90*/  IMAD.SHL.U32 R4, R4, 0x40, RZ ;  /* 0x0000004004047824 */ /* 0x000fe200078e00ff */
[----:B------:R-:W-:Y:S02]  /*0fa0*/  SHF.R.U32.HI R5, RZ, 0x3, R5 ;  /* 0x00000003ff057819 */ /* 0x000fe40000011605 */
[----:B------:R-:W-:Y:S02]  /*0fb0*/  SHF.R.S32.HI R218, RZ, 0x1f, R22 ;  /* 0x0000001fffda7819 */ /* 0x000fe40000011416 */
[----:B0-----:R-:W-:-:S04]  /*0fc0*/  SHF.R.S32.HI R2, RZ, 0x1f, R7 ;  /* 0x0000001fff027819 */ /* 0x001fc80000011407 */
[----:B------:R-:W-:Y:S02]  /*0fd0*/  LEA.HI R2, R2, R7, RZ, 0x3 ;  /* 0x0000000702027211 */ /* 0x000fe400078f18ff */
[----:B------:R-:W-:Y:S02]  /*0fe0*/  LOP3.LUT R7, R0, 0x1c0, RZ, 0xc0, !PT ;  /* 0x000001c000077812 */ /* 0x000fe400078ec0ff */
[----:B------:R-:W-:Y:S01]  /*0ff0*/  LOP3.LUT R0, R8, 0x38, R16, 0xf8, !PT ;  /* 0x0000003808007812 */ /* 0x000fe200078ef810 */
[----:B------:R-:W-:-:S03]  /*1000*/  IMAD.SHL.U32 R2, R2, 0x40, RZ ;  /* 0x0000004002027824 */ /* 0x000fc600078e00ff */
[----:B------:R-:W-:Y:S02]  /*1010*/  LOP3.LUT R0, R9, R0, R3, 0xf6, !PT ;  /* 0x0000000009007212 */ /* 0x000fe400078ef603 */
[----:B------:R-:W-:Y:S02]  /*1020*/  LOP3.LUT R5, R2, 0xfffffe00, RZ, 0xc0, !PT ;  /* 0xfffffe0002057812 */ /* 0x000fe400078ec0ff */
[----:B------:R-:W-:Y:S01]  /*1030*/  LOP3.LUT R2, R4, 0xfffffe00, RZ, 0xc0, !PT ;  /* 0xfffffe0004027812 */ /* 0x000fe200078ec0ff */
[----:B------:R0:W-:Y:S01]  /*1040*/  STL [R1+0x68], R0 ;  /* 0x0000680001007387 */ /* 0x0001e20000100800 */
[----:B------:R-:W-:-:S03]  /*1050*/  SHF.R.S32.HI R3, RZ, 0x1f, R214 ;  /* 0x0000001fff037819 */ /* 0x000fc600000114d6 */
[----:B------:R-:W-:Y:S01]  /*1060*/  STL [R1+0x58], R5 ;  /* 0x0000580501007387 */ /* 0x000fe20000100800 */
[----:B------:R-:W-:-:S04]  /*1070*/  LEA.HI R3, R3, R214, RZ, 0x3 ;  /* 0x000000d603037211 */ /* 0x000fc800078f18ff */
[----:B------:R-:W-:Y:S02]  /*1080*/  LOP3.LUT R212, R3, 0xfffffff8, RZ, 0xc0, !PT ;  /* 0xfffffff803d47812 */ /* 0x000fe400078ec0ff */
[----:B0-----:R-:W-:Y:S01]  /*1090*/  SHF.R.U32.HI R0, RZ, 0x3, R7 ;  /* 0x00000003ff007819 */ /* 0x001fe20000011607 */
[----:B------:R-:W-:Y:S01]  /*10a0*/  IMAD.SHL.U32 R0, R10, 0x2, RZ ;  /* 0x000000020a007824 */ /* 0x000fe200078e00ff */
[----:B------:R-:W-:-:S03]  /*10b0*/  SHF.R.S32.HI R215, RZ, 0x1f, R212 ;  /* 0x0000001fffd77819 */ /* 0x000fc600000114d4 */
[C---:B------:R-:W-:Y:S01]  /*10c0*/  VIADD R40, R0.reuse, 0x8 ;  /* 0x0000000800287836 */ /* 0x040fe20000000000 */
[----:B------:R-:W-:Y:S01]  /*10d0*/  STL [R1+0x8c], R0 ;  /* 0x00008c0001007387 */ /* 0x000fe20000100800 */
[C---:B------:R-:W-:Y:S01]  /*10e0*/  VIADD R39, R0.reuse, 0x10 ;  /* 0x0000001000277836 */ /* 0x040fe20000000000 */
[C---:B------:R-:W-:Y:S01]  /*10f0*/  IADD3 R31, R0.reuse, 0x50, RZ ;  /* 0x00000050001f7810 */ /* 0x040fe20007ffe0ff */
[C---:B------:R-:W-:Y:S01]  /*1100*/  VIADD R38, R0.reuse, 0x18 ;  /* 0x0000001800267836 */ /* 0x040fe20000000000 */
[----:B------:R-:W-:Y:S01]  /*1110*/  STL [R1+0x54], R2 ;  /* 0x0000540201007387 */ /* 0x000fe20000100800 */
[C---:B------:R-:W-:Y:S01]  /*1120*/  VIADD R37, R0.reuse, 0x20 ;  /* 0x0000002000257836 */ /* 0x040fe20000000000 */
[----:B------:R-:W-:Y:S01]  /*1130*/  SHF.R.S32.HI R3, RZ, 0x1f, R40 ;  /* 0x0000001fff037819 */ /* 0x000fe20000011428 */
[C---:B------:R-:W-:Y:S01]  /*1140*/  VIADD R36, R0.reuse, 0x28 ;  /* 0x0000002800247836 */ /* 0x040fe20000000000 */
[----:B------:R-:W-:Y:S01]  /*1150*/  STL [R1+0x108], R40 ;  /* 0x0001082801007387 */ /* 0x000fe20000100800 */
[C---:B------:R-:W-:Y:S01]  /*1160*/  VIADD R35, R0.reuse, 0x30 ;  /* 0x0000003000237836 */ /* 0x040fe20000000000 */
[----:B------:R-:W-:Y:S01]  /*1170*/  SHF.R.S32.HI R4, RZ, 0x1f, R39 ;  /* 0x0000001fff047819 */ /* 0x000fe20000011427 */
[C---:B------:R-:W-:Y:S01]  /*1180*/  VIADD R34, R0.reuse, 0x38 ;  /* 0x0000003800227836 */ /* 0x040fe20000000000 */
[----:B------:R-:W-:Y:S01]  /*1190*/  STL [R1+0x104], R39 ;  /* 0x0001042701007387 */ /* 0x000fe20000100800 */
[----:B------:R-:W-:-:S02]  /*11a0*/  VIADD R33, R0, 0x40 ;  /* 0x0000004000217836 */ /* 0x000fc40000000000 */
[C---:B------:R-:W-:Y:S01]  /*11b0*/  VIADD R32, R0.reuse, 0x48 ;  /* 0x0000004800207836 */ /* 0x040fe20000000000 */
[----:B------:R-:W-:Y:S01]  /*11c0*/  STL [R1+0x100], R38 ;  /* 0x0001002601007387 */ /* 0x000fe20000100800 */
[C---:B------:R-:W-:Y:S02]  /*11d0*/  VIADD R30, R0.reuse, 0x58 ;  /* 0x00000058001e7836 */ /* 0x040fe40000000000 */
[C---:B------:R-:W-:Y:S01]  /*11e0*/  VIADD R29, R0.reuse, 0x60 ;  /* 0x00000060001d7836 */ /* 0x040fe20000000000 */
[----:B------:R0:W-:Y:S01]  /*11f0*/  STL [R1+0xfc], R37 ;  /* 0x0000fc2501007387 */ /* 0x0001e20000100800 */
[C---:B------:R-:W-:Y:S02]  /*1200*/  VIADD R28, R0.reuse, 0x68 ;  /* 0x00000068001c7836 */ /* 0x040fe40000000000 */
[C---:B------:R-:W-:Y:S01]  /*1210*/  VIADD R27, R0.reuse, 0x70 ;  /* 0x00000070001b7836 */ /* 0x040fe20000000000 */
[----:B------:R-:W-:Y:S01]  /*1220*/  STL [R1+0xf8], R36 ;  /* 0x0000f82401007387 */ /* 0x000fe20000100800 */
[----:B------:R-:W-:-:S02]  /*1230*/  VIADD R26, R0, 0x78 ;  /* 0x00000078001a7836 */ /* 0x000fc40000000000 */
[C---:B------:R-:W-:Y:S01]  /*1240*/  VIADD R25, R0.reuse, 0x80 ;  /* 0x0000008000197836 */ /* 0x040fe20000000000 */
[----:B------:R-:W-:Y:S01]  /*1250*/  STL [R1+0xf4], R35 ;  /* 0x0000f42301007387 */ /* 0x000fe20000100800 */
[C---:B------:R-:W-:Y:S01]  /*1260*/  VIADD R24, R0.reuse, 0x88 ;  /* 0x0000008800187836 */ /* 0x040fe20000000000 */
[----:B0-----:R-:W-:Y:S01]  /*1270*/  SHF.R.S32.HI R37, RZ, 0x1f, R37 ;  /* 0x0000001fff257819 */ /* 0x001fe20000011425 */
        /* <DEDUP_REMOVED lines=22> */
[----:B------:R-:W-:-:S03]  /*13e0*/  VIADD R0, R0, 0xf8 ;  /* 0x000000f800007836 */ /* 0x000fc60000000000 */
[----:B------:R-:W-:Y:S04]  /*13f0*/  STL [R1+0xd4], R27 ;  /* 0x0000d41b01007387 */ /* 0x000fe80000100800 */
[----:B------:R-:W-:Y:S01]  /*1400*/  STL [R1+0xd0], R26 ;  /* 0x0000d01a01007387 */ /* 0x000fe20000100800 */
[----:B0-----:R-:W-:-:S03]  /*1410*/  SHF.R.S32.HI R28, RZ, 0x1f, R28 ;  /* 0x0000001fff1c7819 */ /* 0x001fc6000001141c */
[----:B------:R0:W-:Y:S04]  /*1420*/  STL [R1+0xcc], R25 ;  /* 0x0000cc1901007387 */ /* 0x0001e80000100800 */
        /* <DEDUP_REMOVED lines=21> */
[----:B------:R1:W-:Y:S01]  /*1580*/  STL [R1+0x188], R4 ;  /* 0x0001880401007387 */ /* 0x0003e20000100800 */
[----:B0-----:R-:W-:-:S05]  /*1590*/  SHF.R.S32.HI R3, RZ, 0x1f, R38 ;  /* 0x0000001fff037819 */ /* 0x001fca0000011426 */
[----:B------:R0:W-:Y:S01]  /*15a0*/  STL [R1+0x184], R3 ;  /* 0x0001840301007387 */ /* 0x0001e20000100800 */
[----:B-1----:R-:W-:-:S03]  /*15b0*/  SHF.R.S32.HI R4, RZ, 0x1f, R36 ;  /* 0x0000001fff047819 */ /* 0x002fc60000011424 */
        /* <DEDUP_REMOVED lines=40> */
[----:B------:R1:W-:Y:S04]  /*1840*/  STL [R1+0x120], R7 ;  /* 0x0001200701007387 */ /* 0x0003e80000100800 */
[----:B------:R1:W-:Y:S01]  /*1850*/  STL [R1+0x11c], R4 ;  /* 0x00011c0401007387 */ /* 0x0003e20000100800 */
[----:B0-----:R-:W-:Y:S02]  /*1860*/  SHF.R.S32.HI R3, RZ, 0x1f, R2 ;  /* 0x0000001fff037819 */ /* 0x001fe40000011402 */
[----:B------:R-:W-:Y:S01]  /*1870*/  SHF.R.S32.HI R2, RZ, 0x1f, R0 ;  /* 0x0000001fff027819 */ /* 0x000fe20000011400 */
[----:B------:R-:W-:Y:S02]  /*1880*/  IMAD R0, R13, 0x8, R6 ;  /* 0x000000080d007824 */ /* 0x000fe400078e0206 */
[----:B------:R1:W-:Y:S04]  /*1890*/  STL [R1+0x118], R3 ;  /* 0x0001180301007387 */ /* 0x0003e80000100800 */
[----:B------:R1:W-:Y:S04]  /*18a0*/  STL [R1+0x194], R0 ;  /* 0x0001940001007387 */ /* 0x0003e80000100800 */
[----:B------:R1:W-:Y:S02]  /*18b0*/  STL [R1+0x114], R2 ;  /* 0x0001140201007387 */ /* 0x0003e40000100800 */
.L_x_679:
[----:B01-34-:R-:W0:Y:S01]  /*18c0*/  LDC.64 R2, c[0x0][0xc88] ;  /* 0x00032200ff027b82 */ /* 0x01be220000000a00 */
[----:B------:R-:W-:Y:S01]  /*18d0*/  ULDC.64 UR10, c[0x0][0x208] ;  /* 0x00008200000a7ab9 */ /* 0x000fe20000000a00 */
[----:B------:R-:W-:Y:S01]  /*18e0*/  ULDC.64 UR4, c[0x0][0xa28] ;  /* 0x00028a0000047ab9 */ /* 0x000fe20000000a00 */
[----:B------:R-:W-:Y:S01]  /*18f0*/  ULDC.64 UR8, c[0x0][0xa18] ;  /* 0x0002860000087ab9 */ /* 0x000fe20000000a00 */
[----:B------:R-:W-:Y:S01]  /*1900*/  ULDC.64 UR6, c[0x0][0xa08] ;  /* 0x0002820000067ab9 */ /* 0x000fe20000000a00 */
[----:B0-----:R-:W-:-:S05]  /*1910*/  IMAD.WIDE R2, R131, 0x4, R2 ;  /* 0x0000000483027825 */ /* 0x001fca00078e0202 */
[----:B--2---:R-:W2:Y:S01]  /*1920*/  LDG.E R26, desc[UR10][R2.64] ;  /* 0x0000000a021a7981 */ /* 0x004ea2000c1e1900 */
[----:B------:R-:W-:Y:S01]  /*1930*/  ISETP.NE.U32.AND P2, PT, RZ, UR4, PT ;  /* 0x00000004ff007c0c */ /* 0x000fe2000bf45070 */
[----:B------:R-:W-:Y:S01]  /*1940*/  IMAD.MOV.U32 R8, RZ, RZ, RZ ;  /* 0x000000ffff087224 */ /* 0x000fe200078e00ff */
[----:B------:R-:W-:Y:S02]  /*1950*/  ISETP.NE.U32.AND P1, PT, RZ, UR8, PT ;  /* 0x00000008ff007c0c */ /* 0x000fe4000bf25070 */
[----:B------:R-:W-:Y:S02]  /*1960*/  ISETP.NE.AND.EX P2, PT, RZ, UR5, PT, P2 ;  /* 0x00000005ff007c0c */ /* 0x000fe4000bf45320 */
[----:B------:R-:W-:Y:S02]  /*1970*/  ISETP.NE.AND.EX P1, PT, RZ, UR9, PT, P1 ;  /* 0x00000009ff007c0c */ /* 0x000fe4000bf25310 */
[----:B------:R-:W-:Y:S02]  /*1980*/  ISETP.NE.U32.AND P0, PT, RZ, UR6, PT ;  /* 0x00000006ff007c0c */ /* 0x000fe4000bf05070 */
[----:B------:R-:W-:-:S02]  /*1990*/  MOV R114, RZ ;  /* 0x000000ff00727202 */ /* 0x000fc40000000f00 */
[----:B------:R-:W-:Y:S02]  /*19a0*/  ISETP.NE.AND.EX P0, PT, RZ, UR7, PT, P0 ;  /* 0x00000007ff007c0c */ /* 0x000fe4000bf05300 */
[C---:B------:R-:W-:Y:S02]  /*19b0*/  LOP3.LUT R6, R130.reuse, 0xff000000, RZ, 0xc0, !PT ;  /* 0xff00000082067812 */ /* 0x040fe400078ec0ff */
[----:B-----5:R-:W-:Y:S02]  /*19c0*/  LOP3.LUT R223, R130, 0xffff, RZ, 0xc0, !PT ;  /* 0x0000ffff82df7812 */ /* 0x020fe400078ec0ff */
[----:B--2---:R-:W-:Y:S01]  /*19d0*/  SHF.R.S32.HI R0, RZ, 0x1f, R26 ;  /* 0x0000001fff007819 */ /* 0x004fe2000001141a */
[C---:B------:R-:W-:Y:S01]  /*19e0*/  IMAD.SHL.U32 R28, R26.reuse, 0x4, RZ ;  /* 0x000000041a1c7824 */ /* 0x040fe200078e00ff */
[----:B------:R-:W-:Y:S01]  /*19f0*/  STL [R1+0x74], R26 ;  /* 0x0000741a01007387 */ /* 0x000fe20000100800 */
[C---:B------:R-:W-:Y:S02]  /*1a00*/  @P2 LEA R4, P3, R26.reuse, UR4, 0x2 ;  /* 0x000000041a042c11 */ /* 0x040fe4000f8610ff */
[C-C-:B------:R-:W-:Y:S01]  /*1a10*/  SHF.L.U64.HI R27, R26.reuse, 0x2, R0.reuse ;  /* 0x000000021a1b7819 */ /* 0x140fe20000010200 */
[----:B------:R0:W-:Y:S01]  /*1a20*/  STL [R1+0x10c], R0 ;  /* 0x00010c0001007387 */ /* 0x0001e20000100800 */
[----:B------:R-:W-:Y:S01]  /*1a30*/  ULDC UR4, c[0x0][0x288] ;  /* 0x0000a20000047ab9 */ /* 0x000fe20000000800 */
[----:B------:R-:W-:-:S02]  /*1a40*/  @P2 LEA.HI.X R5, R26, UR5, R0, 0x2, P3 ;  /* 0x000000051a052c11 */ /* 0x000fc400098f1400 */
[----:B------:R1:W-:Y:S01]  /*1a50*/  STL [R1+0x78], R28 ;  /* 0x0000781c01007387 */ /* 0x0003e20000100800 */
[----:B------:R-:W-:Y:S01]  /*1a60*/  IMAD.U32 R131, RZ, RZ, UR4 ;  /* 0x00000004ff837e24 */ /* 0x000fe2000f8e00ff */
[----:B------:R-:W-:Y:S01]  /*1a70*/  ULDC.64 UR4, c[0x0][0x418] ;  /* 0x0001060000047ab9 */ /* 0x000fe20000000a00 */
[----:B------:R-:W-:Y:S01]  /*1a80*/  IADD3 R2, P4, R28, UR6, RZ ;  /* 0x000000061c027c10 */ /* 0x000fe2000ff9e0ff */
[----:B------:R1:W-:Y:S01]  /*1a90*/  STL [R1+0x7c], R27 ;  /* 0x00007c1b01007387 */ /* 0x0003e20000100800 */
[----:B------:R-:W-:Y:S02]  /*1aa0*/  UISETP.NE.U32.AND UP0, UPT, UR4, URZ, UPT ;  /* 0x0000003f0400728c */ /* 0x000fe4000bf05070 */
[----:B------:R-:W-:Y:S01]  /*1ab0*/  IADD3.X R3, R27, UR7, RZ, P4, !PT ;  /* 0x000000071b037c10 */ /* 0x000fe2000a7fe4ff */
[----:B------:R1:W-:Y:S01]  /*1ac0*/  STL [R1+0x84], R129 ;  /* 0x0000848101007387 */ /* 0x0003e20000100800 */
[----:B------:R-:W-:Y:S01]  /*1ad0*/  UISETP.NE.AND.EX UP0, UPT, UR5, URZ, UPT, UP0 ;  /* 0x0000003f0500728c */ /* 0x000fe2000bf05300 */
[----:B------:R-:W-:-:S02]  /*1ae0*/  ULDC UR4, c[0x0][0x424] ;  /* 0x0001090000047ab9 */ /* 0x000fc40000000800 */
[----:B------:R2:W5:Y:S01]  /*1af0*/  @P2 LDG.E R8, desc[UR10][R4.64] ;  /* 0x0000000a04082981 */ /* 0x000562000c1e1900 */
[----:B------:R-:W-:Y:S01]  /*1b00*/  ULDC.64 UR6, c[0x0][0xa20] ;  /* 0x0002880000067ab9 */ /* 0x000fe20000000a00 */
[----:B------:R-:W-:Y:S01]  /*1b10*/  USEL UR4, UR4, 0x1, UP0 ;  /* 0x0000000104047887 */ /* 0x000fe20008000000 */
[----:B------:R-:W-:Y:S01]  /*1b20*/  ULDC UR5, c[0x0][0x2f0] ;  /* 0x0000bc0000057ab9 */ /* 0x000fe20000000800 */
[----:B0-----:R-:W-:Y:S01]  /*1b30*/  LOP3.LUT R0, R130, 0xff0000, RZ, 0xc0, !PT ;  /* 0x00ff000082007812 */ /* 0x001fe200078ec0ff */
[----:B------:R-:W5:Y:S01]  /*1b40*/  @P0 LDG.E R114, desc[UR10][R2.64] ;  /* 0x0000000a02720981 */ /* 0x000f62000c1e1900 */
[----:B--2---:R-:W-:-:S04]  /*1b50*/  @P1 IADD3 R4, P2, R28, UR8, RZ ;  /* 0x000000081c041c10 */ /* 0x004fc8000ff5e0ff */
[----:B------:R-:W-:Y:S02]  /*1b60*/  @P1 IADD3.X R5, R27, UR9, RZ, P2, !PT ;  /* 0x000000091b051c10 */ /* 0x000fe400097fe4ff */
[----:B------:R-:W-:Y:S01]  /*1b70*/  ISETP.NE.U32.AND P2, PT, RZ, UR6, PT ;  /* 0x00000006ff007c0c */ /* 0x000fe2000bf45070 */
[----:B------:R-:W-:Y:S02]  /*1b80*/  UIMAD UR4, UR4, UR5, URZ ;  /* 0x00000005040472a4 */ /* 0x000fe4000f8e023f */
[----:B------:R0:W5:Y:S01]  /*1b90*/  @P1 LDG.E R131, desc[UR10][R4.64] ;  /* 0x0000000a04831981 */ /* 0x000162000c1e1900 */
[----:B------:R-:W-:Y:S01]  /*1ba0*/  ISETP.NE.AND.EX P2, PT, RZ, UR7, PT, P2 ;  /* 0x00000007ff007c0c */ /* 0x000fe2000bf45320 */
[----:B------:R-:W-:Y:S01]  /*1bb0*/  ULDC UR5, c[0x0][0x348] ;  /* 0x0000d20000057ab9 */ /* 0x000fe20000000800 */
[----:B0-----:R-:W-:-:S04]  /*1bc0*/  SHF.R.U32.HI R5, RZ, 0x8, R6 ;  /* 0x00000008ff057819 */ /* 0x001fc80000011606 */
[----:B------:R-:W-:Y:S01]  /*1bd0*/  LEA.HI R6, R0, R5, RZ, 0x10 ;  /* 0x0000000500067211 */ /* 0x000fe200078f80ff */
[----:B-1----:R-:W-:Y:S06]  /*1be0*/  @P1 BRA `(.L_x_435) ;  /* 0x0000000000281947 */ /* 0x002fec0003800000 */
[----:B------:R-:W-:Y:S02]  /*1bf0*/  ULDC.64 UR8, c[0x0][0xa00] ;  /* 0x0002800000087ab9 */ /* 0x000fe40000000a00 */
[----:B------:R-:W-:-:S04]  /*1c00*/  ISETP.NE.U32.AND P1, PT, RZ, UR8, PT ;  /* 0x00000008ff007c0c */ /* 0x000fc8000bf25070 */
[----:B------:R-:W-:-:S13]  /*1c10*/  ISETP.NE.AND.EX P1, PT, RZ, UR9, PT, P1 ;  /* 0x00000009ff007c0c */ /* 0x000fda000bf25310 */
[----:B------:R-:W-:Y:S05]  /*1c20*/  @!P1 BRA `(.L_x_435) ;  /* 0x0000000000189947 */ /* 0x000fea0003800000 */
[----:B------:R-:W0:Y:S01]  /*1c30*/  LDC.64 R4, c[0x0][0xa00] ;  /* 0x00028000ff047b82 */ /* 0x000e220000000a00 */
[----:B------:R-:W-:Y:S01]  /*1c40*/  ULDC.64 UR8, c[0x0][0x208] ;  /* 0x0000820000087ab9 */ /* 0x000fe20000000a00 */
[----:B0-----:R-:W-:-:S05]  /*1c50*/  IMAD.WIDE R4, R26, 0x4, R4 ;  /* 0x000000041a047825 */ /* 0x001fca00078e0204 */
[----:B-----5:R-:W2:Y:S04]  /*1c60*/  LDG.E R131, desc[UR8][R4.64] ;  /* 0x0000000804837981 */ /* 0x020ea8000c1e1900 */
[----:B------:R-:W2:Y:S02]  /*1c70*/  LDG.E R0, desc[UR8][R4.64+0x4] ;  /* 0x0000040804007981 */ /* 0x000ea4000c1e1900 */
[----:B--2---:R-:W-:-:S07]  /*1c80*/  IMAD.IADD R131, R0, 0x1, -R131 ;  /* 0x0000000100837824 */ /* 0x004fce00078e0a83 */
.L_x_435:
[----:B------:R-:W-:Y:S02]  /*1c90*/  IMAD.U32 R24, RZ, RZ, UR5 ;  /* 0x00000005ff187e24 */ /* 0x000fe4000f8e00ff */
[----:B------:R-:W-:Y:S01]  /*1ca0*/  IMAD.U32 R25, RZ, RZ, UR4 ;  /* 0x00000004ff197e24 */ /* 0x000fe2000f8e00ff */
[----:B------:R-:W-:Y:S06]  /*1cb0*/  @!P2 BRA `(.L_x_436) ;  /* 0x000000000014a947 */ /* 0x000fec0003800000 */
[----:B------:R-:W-:Y:S01]  /*1cc0*/  IADD3 R2, P0, R28, UR6, RZ ;  /* 0x000000061c027c10 */ /* 0x000fe2000ff1e0ff */
[----:B------:R-:W-:-:S03]  /*1cd0*/  ULDC.64 UR4, c[0x0][0x208] ;  /* 0x0000820000047ab9 */ /* 0x000fc60000000a00 */
[----:B------:R-:W-:-:S05]  /*1ce0*/  IADD3.X R3, R27, UR7, RZ, P0, !PT ;  /* 0x000000071b037c10 */ /* 0x000fca00087fe4ff */
[----:B------:R0:W5:Y:S01]  /*1cf0*/  LDG.E R25, desc[UR4][R2.64] ;  /* 0x0000000402197981 */ /* 0x000162000c1e1900 */
[----:B------:R-:W-:Y:S05]  /*1d00*/  BRA `(.L_x_437) ;  /* 0x0000000000147947 */ /* 0x000fea0003800000 */
.L_x_436:
[----:B------:R-:W-:Y:S05]  /*1d10*/  @!P0 BRA `(.L_x_437) ;  /* 0x0000000000108947 */ /* 0x000fea0003800000 */
[----:B------:R-:W-:Y:S02]  /*1d20*/  ULDC.64 UR4, c[0x0][0x208] ;  /* 0x0000820000047ab9 */ /* 0x000fe40000000a00 */
[----:B------:R-:W2:Y:S04]  /*1d30*/  LDG.E R0, desc[UR4][R2.64] ;  /* 0x0000000402007981 */ /* 0x000ea8000c1e1900 */
[----:B------:R-:W2:Y:S02]  /*1d40*/  LDG.E R25, desc[UR4][R2.64+0x4] ;  /* 0x0000040402197981 */ /* 0x000ea4000c1e1900 */
[----:B--2---:R-:W-:-:S07]  /*1d50*/  IMAD.IADD R25, R25, 0x1, -R0 ;  /* 0x0000000119197824 */ /* 0x004fce00078e0a00 */
.L_x_437:
[----:B------:R-:W-:Y:S01]  /*1d60*/  ULDC.64 UR4, c[0x0][0xa10] ;  /* 0x0002840000047ab9 */ /* 0x000fe20000000a00 */
[----:B------:R-:W-:Y:S01]  /*1d70*/  ULDC.64 UR6, c[0x0][0x208] ;  /* 0x0000820000067ab9 */ /* 0x000fe20000000a00 */
[----:B------:R-:W-:-:S04]  /*1d80*/  ISETP.NE.U32.AND P0, PT, RZ, UR4, PT ;  /* 0x00000004ff007c0c */ /* 0x000fc8000bf05070 */
[----:B------:R-:W-:Y:S01]  /*1d90*/  ISETP.NE.AND.EX P0, PT, RZ, UR5, PT, P0 ;  /* 0x00000005ff007c0c */ /* 0x000fe2000bf05300 */
[----:B------:R-:W-:-:S12]  /*1da0*/  ULDC.64 UR4, c[0x0][0xa30] ;  /* 0x00028c0000047ab9 */ /* 0x000fd80000000a00 */
[----:B0-----:R-:W0:Y:S02]  /*1db0*/  @P0 LDC.64 R2, c[0x0][0xa10] ;  /* 0x00028400ff020b82 */ /* 0x001e240000000a00 */
[----:B0-----:R-:W-:-:S05]  /*1dc0*/  @P0 IMAD.WIDE R2, R26, 0x4, R2 ;  /* 0x000000041a020825 */ /* 0x001fca00078e0202 */
[----:B------:R-:W2:Y:S04]  /*1dd0*/  @P0 LDG.E R0, desc[UR6][R2.64] ;  /* 0x0000000602000981 */ /* 0x000ea8000c1e1900 */
[----:B------:R0:W2:Y:S01]  /*1de0*/  @P0 LDG.E R5, desc[UR6][R2.64+0x4] ;  /* 0x0000040602050981 */ /* 0x0000a2000c1e1900 */
[----:B------:R-:W-:Y:S01]  /*1df0*/  ISETP.NE.U32.AND P1, PT, RZ, UR4, PT ;  /* 0x00000004ff007c0c */ /* 0x000fe2000bf25070 */
[----:B-----5:R-:W-:Y:S01]  /*1e00*/  IMAD.MOV.U32 R127, RZ, RZ, R25 ;  /* 0x000000ffff7f7224 */ /* 0x020fe200078e0019 */
[----:B------:R-:W-:Y:S01]  /*1e10*/  LOP3.LUT R10, R6, 0xff, RZ, 0xc0, !PT ;  /* 0x000000ff060a7812 */ /* 0x000fe200078ec0ff */
[----:B------:R-:W-:Y:S01]  /*1e20*/  IMAD.IADD R9, R25, 0x1, -R8 ;  /* 0x0000000119097824 */ /* 0x000fe200078e0a08 */
[----:B------:R-:W-:Y:S02]  /*1e30*/  ISETP.NE.AND.EX P1, PT, RZ, UR5, PT, P1 ;  /* 0x00000005ff007c0c */ /* 0x000fe4000bf25310 */
[----:B------:R-:W-:Y:S01]  /*1e40*/  SHF.R.U32.HI R4, RZ, 0x10, R6 ;  /* 0x00000010ff047819 */ /* 0x000fe20000011606 */
[----:B------:R1:W-:Y:S04]  /*1e50*/  STL [R1+0x88], R10 ;  /* 0x0000880a01007387 */ /* 0x0003e80000100800 */
[----:B------:R1:W-:Y:S06]  /*1e60*/  STL [R1+0x70], R4 ;  /* 0x0000700401007387 */ /* 0x0003ec0000100800 */
[----:B0-----:R-:W-:-:S04]  /*1e70*/  @P1 IADD3 R2, P2, R28, UR4, RZ ;  /* 0x000000041c021c10 */ /* 0x001fc8000ff5e0ff */
[----:B------:R-:W-:Y:S01]  /*1e80*/  @P1 IADD3.X R3, R27, UR5, RZ, P2, !PT ;  /* 0x000000051b031c10 */ /* 0x000fe200097fe4ff */
[----:B------:R-:W-:Y:S01]  /*1e90*/  BSSY B0, `(.L_x_438) ;  /* 0x000002a000007945 */ /* 0x000fe20003800000 */
[----:B------:R-:W-:-:S03]  /*1ea0*/  LOP3.LUT R18, R18, 0xfffffffd, RZ, 0xc0, !PT ;  /* 0xfffffffd12127812 */ /* 0x000fc600078ec0ff */
[----:B------:R0:W5:Y:S02]  /*1eb0*/  @P1 LDG.E R127, desc[UR6][R2.64] ;  /* 0x00000006027f1981 */ /* 0x000164000c1e1900 */
[----:B0-----:R-:W-:Y:S02]  /*1ec0*/  IMAD.MOV.U32 R3, RZ, RZ, RZ ;  /* 0x000000ffff037224 */ /* 0x001fe400078e00ff */
[----:B--2---:R-:W-:-:S04]  /*1ed0*/  @P0 IMAD.IADD R24, R5, 0x1, -R0 ;  /* 0x0000000105180824 */ /* 0x004fc800078e0a00 */
[----:B------:R-:W-:-:S04]  /*1ee0*/  IMAD.IADD R133, R9, 0x1, R24 ;  /* 0x0000000109857824 */ /* 0x000fc800078e0218 */
[C---:B------:R-:W-:Y:S01]  /*1ef0*/  VIADD R0, R133.reuse, 0x4f ;  /* 0x0000004f85007836 */ /* 0x040fe20000000000 */
[----:B------:R-:W-:-:S03]  /*1f00*/  ISETP.GE.AND P3, PT, R133, 0x1, PT ;  /* 0x000000018500780c */ /* 0x000fc60003f66270 */
[----:B------:R-:W-:-:S05]  /*1f10*/  IMAD.HI R0, R0, 0x66666667, RZ ;  /* 0x6666666700007827 */ /* 0x000fca00078e02ff */
[----:B------:R-:W-:-:S04]  /*1f20*/  SHF.R.U32.HI R5, RZ, 0x1f, R0 ;  /* 0x0000001fff057819 */ /* 0x000fc80000011600 */
[----:B------:R-:W-:Y:S02]  /*1f30*/  LEA.HI.SX32 R130, R0, R5, 0x1b ;  /* 0x0000000500827211 */ /* 0x000fe400078fdaff */
[----:B------:R-:W-:Y:S01]  /*1f40*/  @P3 LOP3.LUT R18, R18, 0x2, RZ, 0xfc, !PT ;  /* 0x0000000212123812 */ /* 0x000fe200078efcff */
[----:B-1----:R-:W-:Y:S06]  /*1f50*/  @!P3 BRA `(.L_x_439) ;  /* 0x000000000074b947 */ /* 0x002fec0003800000 */
[----:B------:R-:W-:Y:S01]  /*1f60*/  ISETP.NE.AND P0, PT, R4, RZ, PT ;  /* 0x000000ff0400720c */ /* 0x000fe20003f05270 */
[----:B------:R-:W-:-:S03]  /*1f70*/  ULDC UR4, c[0x0][0x9f0] ;  /* 0x00027c0000047ab9 */ /* 0x000fc60000000800 */
[----:B------:R-:W-:-:S04]  /*1f80*/  SEL R11, R4, UR4, P0 ;  /* 0x00000004040b7c07 */ /* 0x000fc80008000000 */
[-C--:B------:R-:W-:Y:S02]  /*1f90*/  IABS R5, R11.reuse ;  /* 0x0000000b00057213 */ /* 0x080fe40000000000 */
[----:B------:R-:W-:Y:S02]  /*1fa0*/  IADD3 R0, R130, -0x1, R11 ;  /* 0xffffffff82007810 */ /* 0x000fe40007ffe00b */
[----:B------:R-:W0:Y:S01]  /*1fb0*/  I2F.RP R4, R5 ;  /* 0x0000000500047306 */ /* 0x000e220000209400 */
[----:B------:R-:W-:-:S05]  /*1fc0*/  IABS R8, R11 ;  /* 0x0000000b00087213 */ /* 0x000fca0000000000 */
[----:B------:R-:W-:Y:S02]  /*1fd0*/  IMAD.MOV R8, RZ, RZ, -R8 ;  /* 0x000000ffff087224 */ /* 0x000fe400078e0a08 */
[----:B0-----:R-:W0:Y:S02]  /*1fe0*/  MUFU.RCP R4, R4 ;  /* 0x0000000400047308 */ /* 0x001e240000001000 */
[----:B0-----:R-:W-:Y:S01]  /*1ff0*/  VIADD R2, R4, 0xffffffe ;  /* 0x0ffffffe04027836 */ /* 0x001fe20000000000 */
[----:B------:R-:W-:Y:S02]  /*2000*/  IABS R4, R0 ;  /* 0x0000000000047213 */ /* 0x000fe40000000000 */
[----:B------:R-:W-:-:S03]  /*2010*/  LOP3.LUT R0, R0, R11, RZ, 0x3c, !PT ;  /* 0x0000000b00007212 */ /* 0x000fc600078e3cff */
[----:B------:R0:W1:Y:S01]  /*2020*/  F2I.FTZ.U32.TRUNC.NTZ R3, R2 ;  /* 0x0000000200037305 */ /* 0x000062000021f000 */
[----:B------:R-:W-:Y:S01]  /*2030*/  ISETP.GE.AND P2, PT, R0, RZ, PT ;  /* 0x000000ff0000720c */ /* 0x000fe20003f46270 */
[----:B0-----:R-:W-:Y:S02]  /*2040*/  IMAD.MOV.U32 R2, RZ, RZ, RZ ;  /* 0x000000ffff027224 */ /* 0x001fe400078e00ff */
[----:B-1----:R-:W-:-:S04]  /*2050*/  IMAD.MOV R6, RZ, RZ, -R3 ;  /* 0x000000ffff067224 */ /* 0x002fc800078e0a03 */
[----:B------:R-:W-:-:S04]  /*2060*/  IMAD R7, R6, R5, RZ ;  /* 0x0000000506077224 */ /* 0x000fc800078e02ff */
[----:B------:R-:W-:-:S04]  /*2070*/  IMAD.HI.U32 R3, R3, R7, R2 ;  /* 0x0000000703037227 */ /* 0x000fc800078e0002 */
[----:B------:R-:W-:Y:S02]  /*2080*/  IMAD.MOV.U32 R2, RZ, RZ, R8 ;  /* 0x000000ffff027224 */ /* 0x000fe400078e0008 */
[----:B------:R-:W-:-:S04]  /*2090*/  IMAD.HI.U32 R3, R3, R4, RZ ;  /* 0x0000000403037227 */ /* 0x000fc800078e00ff */
        /* <DEDUP_REMOVED lines=9> */
.L_x_439:
[----:B------:R-:W-:Y:S05]  /*2130*/  BSYNC B0 ;  /* 0x0000000000007941 */ /* 0x000fea0003800000 */
.L_x_438:
[----:B------:R-:W-:-:S05]  /*2140*/  IMAD R0, R10, R3, RZ ;  /* 0x000000030a007224 */ /* 0x000fca00078e02ff */
[C---:B------:R-:W-:Y:S01]  /*2150*/  VIADDMNMX R3, R0.reuse, R3, R130, PT ;  /* 0x0000000300037246 */ /* 0x040fe20003800182 */
[----:B------:R-:W-:-:S04]  /*2160*/  IMAD R0, R0, 0x50, -R9 ;  /* 0x0000005000007824 */ /* 0x000fc800078e0a09 */
[----:B------:R-:W-:Y:S01]  /*2170*/  IMAD R3, R3, 0x50, -R9 ;  /* 0x0000005003037824 */ /* 0x000fe200078e0a09 */
[----:B------:R-:W-:-:S04]  /*2180*/  VIMNMX R0, RZ, R0, !PT ;  /* 0x00000000ff007248 */ /* 0x000fc80007fe0100 */
[----:B------:R-:W-:Y:S01]  /*2190*/  VIMNMX R3, R3, R24, PT ;  /* 0x0000001803037248 */ /* 0x000fe20003fe0100 */
[----:B------:R-:W-:-:S03]  /*21a0*/  IMAD.WIDE.U32 R112, R0, -0x33333333, RZ ;  /* 0xcccccccd00707825 */ /* 0x000fc600078e00ff */
[----:B------:R-:W-:Y:S02]  /*21b0*/  ISETP.GT.AND P0, PT, R3, R0, PT ;  /* 0x000000000300720c */ /* 0x000fe40003f04270 */
[----:B------:R-:W-:-:S05]  /*21c0*/  SHF.R.U32.HI R112, RZ, 0x6, R113 ;  /* 0x00000006ff707819 */ /* 0x000fca0000011671 */
[----:B------:R-:W-:-:S06]  /*21d0*/  IMAD.MOV.U32 R2, RZ, RZ, R112 ;  /* 0x000000ffff027224 */ /* 0x000fcc00078e0070 */
[----:B------:R-:W-:-:S04]  /*21e0*/  @P0 VIADD R0, R3, 0x4f ;  /* 0x0000004f03000836 */ /* 0x000fc80000000000 */
[----:B------:R-:W-:-:S05]  /*21f0*/  @P0 IMAD.HI R0, R0, 0x66666667, RZ ;  /* 0x6666666700000827 */ /* 0x000fca00078e02ff */
[----:B------:R-:W-:-:S04]  /*2200*/  @P0 SHF.R.U32.HI R3, RZ, 0x1f, R0 ;  /* 0x0000001fff030819 */ /* 0x000fc80000011600 */
[----:B------:R-:W-:Y:S02]  /*2210*/  @P0 LEA.HI.SX32 R2, R0, R3, 0x1b ;  /* 0x0000000300020211 */ /* 0x000fe400078fdaff */
[----:B------:R-:W-:Y:S02]  /*2220*/  PLOP3.LUT P0, PT, PT, PT, PT, 0x80, 0x0 ;  /* 0x000000000000781c */ /* 0x000fe40003f0f070 */
[----:B------:R-:W-:-:S13]  /*2230*/  ISETP.GT.AND P1, PT, R2, R112, PT ;  /* 0x000000700200720c */ /* 0x000fda0003f24270 */
[----:B------:R-:W-:Y:S05]  /*2240*/  @!P1 BRA `(.L_x_440) ;  /* 0x0000009800bc9947 */ /* 0x000fea0003800000 */
[----:B------:R-:W-:Y:S01]  /*2250*/  VIADD R0, R23, 0x24400 ;  /* 0x0002440017007836 */ /* 0x000fe20000000000 */
[----:B------:R-:W-:Y:S04]  /*2260*/  BSSY B6, `(.L_x_441) ;  /* 0x0000013000067945 */ /* 0x000fe80003800000 */
[----:B------:R-:W-:-:S13]  /*2270*/  LOP3.LUT P0, RZ, R0, 0x3ff, RZ, 0xc0, !PT ;  /* 0x000003ff00ff7812 */ /* 0x000fda000780c0ff */
[----:B------:R-:W-:Y:S05]  /*2280*/  @!P0 BRA `(.L_x_442) ;  /* 0x0000000000408947 */ /* 0x000fea0003800000 */
[----:B------:R-:W-:Y:S01]  /*2290*/  MOV R14, 0x0 ;  /* 0x00000000000e7802 */ /* 0x000fe20000000f00 */
[----:B------:R-:W-:Y:S01]  /*22a0*/  ULDC.64 UR4, c[0x4][0x138] ;  /* 0x01004e0000047ab9 */ /* 0x000fe20000000a00 */
[----:B------:R-:W-:Y:S01]  /*22b0*/  ULDC.64 UR6, c[0x4][0xa8] ;  /* 0x01002a0000067ab9 */ /* 0x000fe20000000a00 */
[----:B------:R-:W-:Y:S01]  /*22c0*/  IMAD.U32 R4, RZ, RZ, UR4 ;  /* 0x00000004ff047e24 */ /* 0x000fe2000f8e00ff */
[----:B------:R-:W-:Y:S01]  /*22d0*/  MOV R5, UR5 ;  /* 0x0000000500057c02 */ /* 0x000fe20008000f00 */
[----:B------:R-:W-:Y:S01]  /*22e0*/  ULDC.64 UR4, c[0x4][0x140] ;  /* 0x0100500000047ab9 */ /* 0x000fe20000000a00 */
[----:B------:R-:W0:Y:S01]  /*22f0*/  LDC.64 R14, c[0x4][R14] ;  /* 0x010000000e0e7b82 */ /* 0x000e220000000a00 */
[----:B------:R-:W-:Y:S02]  /*2300*/  IMAD.U32 R6, RZ, RZ, UR4 ;  /* 0x00000004ff067e24 */ /* 0x000fe4000f8e00ff */
[----:B------:R-:W-:Y:S02]  /*2310*/  IMAD.U32 R7, RZ, RZ, UR5 ;  /* 0x00000005ff077e24 */ /* 0x000fe4000f8e00ff */
[----:B------:R-:W-:-:S02]  /*2320*/  IMAD.U32 R10, RZ, RZ, UR6 ;  /* 0x00000006ff0a7e24 */ /* 0x000fc4000f8e00ff */
[----:B------:R-:W-:Y:S02]  /*2330*/  IMAD.U32 R11, RZ, RZ, UR7 ;  /* 0x00000007ff0b7e24 */ /* 0x000fe4000f8e00ff */
[----:B------:R-:W-:Y:S02]  /*2340*/  IMAD.MOV.U32 R8, RZ, RZ, 0x70 ;  /* 0x00000070ff087424 */ /* 0x000fe400078e00ff */
[----:B------:R-:W-:Y:S02]  /*2350*/  IMAD.MOV.U32 R12, RZ, RZ, 0x1 ;  /* 0x00000001ff0c7424 */ /* 0x000fe400078e00ff */
[----:B------:R-:W-:-:S07]  /*2360*/  IMAD.MOV.U32 R13, RZ, RZ, RZ ;  /* 0x000000ffff0d7224 */ /* 0x000fce00078e00ff */
[----:B------:R-:W-:-:S07]  /*2370*/  LEPC R20, `(.L_x_442) ;  /* 0x000000001014794e */ /* 0x000fce0000000000 */
[----:B0----5:R-:W-:Y:S05]  /*2380*/  CALL.ABS.NOINC R14 ;  /* 0x000000000e007343 */ /* 0x021fea0003c00000 */
.L_x_442:
[----:B------:R-:W-:Y:S05]  /*2390*/  BSYNC B6 ;  /* 0x0000000000067941 */ /* 0x000fea0003800000 */
.L_x_441:
[----:B------:R-:W-:Y:S01]  /*23a0*/  VIADD R0, R23, 0x400 ;  /* 0x0000040017007836 */ /* 0x000fe20000000000 */
[----:B------:R-:W-:Y:S04]  /*23b0*/  BSSY B6, `(.L_x_443) ;  /* 0x0000013000067945 */ /* 0x000fe80003800000 */
[----:B------:R-:W-:-:S13]  /*23c0*/  LOP3.LUT P0, RZ, R0, 0x3ff, RZ, 0xc0, !PT ;  /* 0x000003ff00ff7812 */ /* 0x000fda000780c0ff */
[----:B------:R-:W-:Y:S05]  /*23d0*/  @!P0 BRA `(.L_x_444) ;  /* 0x0000000000408947 */ /* 0x000fea0003800000 */
[----:B------:R-:W-:Y:S01]  /*23e0*/  MOV R14, 0x0 ;  /* 0x00000000000e7802 */ /* 0x000fe20000000f00 */
[----:B------:R-:W-:Y:S01]  /*23f0*/  ULDC.64 UR4, c[0x4][0x138] ;  /* 0x01004e0000047ab9 */ /* 0x000fe20000000a00 */
[----:B------:R-:W-:Y:S01]  /*2400*/  ULDC.64 UR6, c[0x4][0xa8] ;  /* 0x01002a0000067ab9 */ /* 0x000fe20000000a00 */
[----:B------:R-:W-:Y:S02]  /*2410*/  IMAD.U32 R4, RZ, RZ, UR4 ;  /* 0x00000004ff047e24 */ /* 0x000fe4000f8e00ff */
[----:B------:R-:W-:Y:S01]  /*2420*/  IMAD.U32 R5, RZ, RZ, UR5 ;  /* 0x00000005ff057e24 */ /* 0x000fe2000f8e00ff */
[----:B------:R-:W0:Y:S01]  /*2430*/  LDC.64 R14, c[0x4][R14] ;  /* 0x010000000e0e7b82 */ /* 0x000e220000000a00 */
[----:B------:R-:W-:Y:S01]  /*2440*/  ULDC.64 UR4, c[0x4][0x140] ;  /* 0x0100500000047ab9 */ /* 0x000fe20000000a00 */
[----:B------:R-:W-:Y:S02]  /*2450*/  IMAD.U32 R10, RZ, RZ, UR6 ;  /* 0x00000006ff0a7e24 */ /* 0x000fe4000f8e00ff */
[----:B------:R-:W-:-:S02]  /*2460*/  IMAD.U32 R6, RZ, RZ, UR4 ;  /* 0x00000004ff067e24 */ /* 0x000fc4000f8e00ff */
[----:B------:R-:W-:Y:S02]  /*2470*/  IMAD.U32 R7, RZ, RZ, UR5 ;  /* 0x00000005ff077e24 */ /* 0x000fe4000f8e00ff */
[----:B------:R-:W-:Y:S02]  /*2480*/  IMAD.U32 R11, RZ, RZ, UR7 ;  /* 0x00000007ff0b7e24 */ /* 0x000fe4000f8e00ff */
[----:B------:R-:W-:Y:S02]  /*2490*/  IMAD.MOV.U32 R8, RZ, RZ, 0x70 ;  /* 0x00000070ff087424 */ /* 0x000fe400078e00ff */
[----:B------:R-:W-:Y:S02]  /*24a0*/  IMAD.MOV.U32 R12, RZ, RZ, 0x1 ;  /* 0x00000001ff0c7424 */ /* 0x000fe400078e00ff */
[----:B------:R-:W-:-:S07]  /*24b0*/  IMAD.MOV.U32 R13, RZ, RZ, RZ ;  /* 0x000000ffff0d7224 */ /* 0x000fce00078e00ff */
[----:B------:R-:W-:-:S07]  /*24c0*/  LEPC R20, `(.L_x_444) ;  /* 0x000000001014794e */ /* 0x000fce0000000000 */
[----:B0----5:R-:W-:Y:S05]  /*24d0*/  CALL.ABS.NOINC R14 ;  /* 0x000000000e007343 */ /* 0x021fea0003c00000 */
.L_x_444:
[----:B------:R-:W-:Y:S05]  /*24e0*/  BSYNC B6 ;  /* 0x0000000000067941 */ /* 0x000fea0003800000 */
.L_x_443:
[----:B------:R-:W2:Y:S01]  /*24f0*/  LDL R15, [R1+0x5c] ;  /* 0x00005c00010f7983 */ /* 0x000ea20000100800 */
[----:B------:R-:W-:Y:S01]  /*2500*/  ULDC.64 UR4, c[0x0][0x9f8] ;  /* 0x00027e0000047ab9 */ /* 0x000fe20000000a00 */
[----:B------:R-:W-:Y:S01]  /*2510*/  IMAD.MOV.U32 R100, RZ, RZ, R26 ;  /* 0x000000ffff647224 */ /* 0x000fe200078e001a */
[----:B------:R-:W-:Y:S01]  /*2520*/  ISETP.NE.U32.AND P0, PT, RZ, UR4, PT ;  /* 0x00000004ff007c0c */ /* 0x000fe2000bf05070 */
[----:B------:R-:W3:Y:S01]  /*2530*/  LDL R12, [R1+0x54] ;  /* 0x00005400010c7983 */ /* 0x000ee20000100800 */
[----:B------:R-:W-:Y:S01]  /*2540*/  ULDC.64 UR6, c[0x0][0x208] ;  /* 0x0000820000067ab9 */ /* 0x000fe20000000a00 */
[----:B------:R-:W0:Y:S01]  /*2550*/  LDC R111, c[0x0][0x3f4] ;  /* 0x0000fd00ff6f7b82 */ /* 0x000e220000000800 */
[----:B------:R-:W-:Y:S01]  /*2560*/  ISETP.NE.AND.EX P0, PT, RZ, UR5, PT, P0 ;  /* 0x00000005ff007c0c */ /* 0x000fe2000bf05300 */
[----:B------:R-:W4:Y:S01]  /*2570*/  LDL R14, [R1+0x58] ;  /* 0x00005800010e7983 */ /* 0x000f220000100800 */
[----:B------:R-:W1:Y:S05]  /*2580*/  S2R R0, SR_TID.X ;  /* 0x0000000000007919 */ /* 0x000e6a0000002100 */
[----:B------:R-:W0:Y:S06]  /*2590*/  LDC.64 R94, c[0x0][0x3f8] ;  /* 0x0000fe00ff5e7b82 */ /* 0x000e2c0000000a00 */
[----:B------:R-:W-:Y:S01]  /*25a0*/  @P0 IADD3 R4, P1, R28, UR4, RZ ;  /* 0x000000041c040c10 */ /* 0x000fe2000ff3e0ff */
[----:B------:R-:W-:Y:S01]  /*25b0*/  ULDC UR4, c[0x0][0x2f4] ;  /* 0x0000bd0000047ab9 */ /* 0x000fe20000000800 */
[----:B------:R-:W0:Y:S02]  /*25c0*/  LDC.64 R88, c[0x0][0x408] ;  /* 0x00010200ff587b82 */ /* 0x000e240000000a00 */
[----:B------:R-:W-:-:S05]  /*25d0*/  @P0 IADD3.X R5, R27, UR5, RZ, P1, !PT ;  /* 0x000000051b050c10 */ /* 0x000fca0008ffe4ff */
[----:B------:R0:W4:Y:S01]  /*25e0*/  @P0 LDG.E R100, desc[UR6][R4.64] ;  /* 0x0000000604640981 */ /* 0x000122000c1e1900 */
[----:B------:R-:W-:Y:S02]  /*25f0*/  ISETP.GE.AND P1, PT, R214, UR4, PT ;  /* 0x00000004d6007c0c */ /* 0x000fe4000bf26270 */
[----:B------:R-:W-:Y:S02]  /*2600*/  ISETP.GE.AND P0, PT, R16, UR4, PT ;  /* 0x0000000410007c0c */ /* 0x000fe4000bf06270 */
[----:B------:R-:W-:Y:S02]  /*2610*/  SEL R3, RZ, 0xffffffff, P1 ;  /* 0xffffffffff037807 */ /* 0x000fe40000800000 */
[----:B------:R-:W-:-:S03]  /*2620*/  ISETP.GE.AND P2, PT, R19, UR4, PT ;  /* 0x0000000413007c0c */ /* 0x000fc6000bf46270 */
[----:B------:R-:W-:Y:S02]  /*2630*/  IMAD.SHL.U32 R3, R3, 0x2, RZ ;  /* 0x0000000203037824 */ /* 0x000fe400078e00ff */
[----:B-1----:R-:W-:Y:S01]  /*2640*/  VIADD R109, R0, 0xffffff80 ;  /* 0xffffff80006d7836 */ /* 0x002fe20000000000 */
[----:B------:R-:W-:Y:S02]  /*2650*/  SEL R0, RZ, 0x1, P0 ;  /* 0x00000001ff007807 */ /* 0x000fe40000000000 */
[----:B------:R-:W-:Y:S02]  /*2660*/  SHF.R.S32.HI R7, RZ, 0x1f, R224 ;  /* 0x0000001fff077819 */ /* 0x000fe400000114e0 */
[----:B------:R-:W-:Y:S02]  /*2670*/  LOP3.LUT R0, R3, 0x2, R0, 0xe2, !PT ;  /* 0x0000000203007812 */ /* 0x000fe400078ee200 */
[----:B------:R-:W-:Y:S02]  /*2680*/  SEL R3, RZ, 0x4, P2 ;  /* 0x00000004ff037807 */ /* 0x000fe40001000000 */
[----:B0-----:R-:W-:Y:S01]  /*2690*/  ISETP.GE.AND P2, PT, R16, R111, PT ;  /* 0x0000006f1000720c */ /* 0x001fe20003f46270 */
[----:B------:R-:W-:Y:S01]  /*26a0*/  IMAD R4, R7, R94, RZ ;  /* 0x0000005e07047224 */ /* 0x000fe200078e02ff */
[----:B------:R-:W-:-:S02]  /*26b0*/  LOP3.LUT R0, R0, R3, RZ, 0xfc, !PT ;  /* 0x0000000300007212 */ /* 0x000fc400078efcff */
[----:B------:R-:W-:Y:S02]  /*26c0*/  SHF.R.S32.HI R217, RZ, 0x1f, R216 ;  /* 0x0000001fffd97819 */ /* 0x000fe400000114d8 */
[----:B------:R-:W-:Y:S01]  /*26d0*/  SEL R3, R111, RZ, P2 ;  /* 0x000000ff6f037207 */ /* 0x000fe20001000000 */
[C---:B------:R-:W-:Y:S02]  /*26e0*/  IMAD R5, R224.reuse, R95, R4 ;  /* 0x0000005fe0057224 */ /* 0x040fe400078e0204 */
[-C--:B------:R-:W-:Y:S01]  /*26f0*/  IMAD.WIDE.U32 R96, R224, R94.reuse, R16 ;  /* 0x0000005ee0607225 */ /* 0x080fe200078e0010 */
[----:B------:R-:W-:Y:S02]  /*2700*/  SHF.R.S32.HI R6, RZ, 0x1f, R109 ;  /* 0x0000001fff067819 */ /* 0x000fe4000001146d */
[----:B------:R-:W-:Y:S01]  /*2710*/  ISETP.GE.AND P1, PT, R214, R111, PT ;  /* 0x0000006fd600720c */ /* 0x000fe20003f26270 */
[----:B------:R-:W-:-:S04]  /*2720*/  IMAD.WIDE.U32 R98, R224, R94, R216 ;  /* 0x0000005ee0627225 */ /* 0x000fc800078e00d8 */
[----:B------:R-:W-:Y:S01]  /*2730*/  IMAD.IADD R3, R16, 0x1, R3 ;  /* 0x0000000110037824 */ /* 0x000fe200078e0203 */
[----:B------:R-:W-:Y:S01]  /*2740*/  IADD3 R97, R5, R97, RZ ;  /* 0x0000006105617210 */ /* 0x000fe20007ffe0ff */
[----:B------:R-:W-:Y:S01]  /*2750*/  IMAD.IADD R99, R99, 0x1, R5 ;  /* 0x0000000163637824 */ /* 0x000fe200078e0205 */
[----:B------:R-:W-:Y:S01]  /*2760*/  LEA.HI R6, R6, R109, RZ, 0x3 ;  /* 0x0000006d06067211 */ /* 0x000fe200078f18ff */
[----:B------:R-:W-:Y:S01]  /*2770*/  IMAD R4, R7, R88, RZ ;  /* 0x0000005807047224 */ /* 0x000fe200078e02ff */
[----:B------:R-:W-:Y:S01]  /*2780*/  SEL R5, R111, RZ, P1 ;  /* 0x000000ff6f057207 */ /* 0x000fe20000800000 */
[C---:B------:R-:W-:Y:S01]  /*2790*/  IMAD.SHL.U32 R27, R224.reuse, 0x40, RZ ;  /* 0x00000040e01b7824 */ /* 0x040fe200078e00ff */
[----:B------:R-:W-:Y:S01]  /*27a0*/  SHF.R.S32.HI R8, RZ, 0x1f, R3 ;  /* 0x0000001fff087819 */ /* 0x000fe20000011403 */
[C---:B------:R-:W-:Y:S02]  /*27b0*/  IMAD.SHL.U32 R20, R224.reuse, 0x40, RZ ;  /* 0x00000040e0147824 */ /* 0x040fe400078e00ff */
[----:B------:R-:W-:-:S02]  /*27c0*/  VIADD R21, R224, 0x40 ;  /* 0x00000040e0157836 */ /* 0x000fc40000000000 */
[----:B------:R-:W-:Y:S01]  /*27d0*/  VIADD R11, R224, 0x40 ;  /* 0x00000040e00b7836 */ /* 0x000fe20000000000 */
[----:B------:R-:W-:Y:S01]  /*27e0*/  LOP3.LUT R6, R6, 0xfffffff8, RZ, 0xc0, !PT ;  /* 0xfffffff806067812 */ /* 0x000fe200078ec0ff */
[----:B------:R-:W-:Y:S01]  /*27f0*/  IMAD R7, R224, R89, R4 ;  /* 0x00000059e0077224 */ /* 0x000fe200078e0204 */
[-C--:B------:R-:W-:Y:S01]  /*2800*/  LEA.HI R4, R8, R3.reuse, RZ, 0x6 ;  /* 0x0000000308047211 */ /* 0x080fe200078f30ff */
[----:B------:R-:W-:Y:S01]  /*2810*/  IMAD.IADD R5, R214, 0x1, R5 ;  /* 0x00000001d6057824 */ /* 0x000fe200078e0205 */
[----:B------:R-:W-:Y:S01]  /*2820*/  LEA.HI R8, R8, R3, RZ, 0x3 ;  /* 0x0000000308087211 */ /* 0x000fe200078f18ff */
[----:B------:R-:W-:Y:S01]  /*2830*/  IMAD.SHL.U32 R21, R21, 0x40, RZ ;  /* 0x0000004015157824 */ /* 0x000fe200078e00ff */
[----:B------:R-:W-:Y:S01]  /*2840*/  LOP3.LUT R27, R27, 0x1c0, RZ, 0xc0, !PT ;  /* 0x000001c01b1b7812 */ /* 0x000fe200078ec0ff */
[----:B------:R-:W-:Y:S01]  /*2850*/  VIADD R26, R224, 0x20 ;  /* 0x00000020e01a7836 */ /* 0x000fe20000000000 */
[----:B------:R-:W-:Y:S01]  /*2860*/  LOP3.LUT R20, R20, 0x1c0, RZ, 0xc0, !PT ;  /* 0x000001c014147812 */ /* 0x000fe200078ec0ff */
[----:B------:R-:W-:-:S02]  /*2870*/  IMAD.SHL.U32 R11, R11, 0x40, RZ ;  /* 0x000000400b0b7824 */ /* 0x000fc400078e00ff */
[----:B------:R-:W-:Y:S01]  /*2880*/  VIADD R13, R224, 0x20 ;  /* 0x00000020e00d7836 */ /* 0x000fe20000000000 */
[----:B------:R-:W-:Y:S01]  /*2890*/  SHF.R.S32.HI R4, RZ, 0x6, R4 ;  /* 0x00000006ff047819 */ /* 0x000fe20000011404 */
[----:B------:R-:W-:Y:S01]  /*28a0*/  IMAD.IADD R109, R109, 0x1, -R6 ;  /* 0x000000016d6d7824 */ /* 0x000fe200078e0a06 */
[----:B------:R-:W-:Y:S01]  /*28b0*/  LOP3.LUT R3, R27, 0x38, R8, 0xf8, !PT ;  /* 0x000000381b037812 */ /* 0x000fe200078ef808 */
[----:B------:R-:W-:Y:S01]  /*28c0*/  IMAD.SHL.U32 R26, R26, 0x40, RZ ;  /* 0x000000401a1a7824 */ /* 0x000fe200078e00ff */
[----:B------:R-:W-:Y:S01]  /*28d0*/  SHF.R.U32.HI R20, RZ, 0x3, R20 ;  /* 0x00000003ff147819 */ /* 0x000fe20000011614 */
[----:B------:R-:W-:Y:S01]  /*28e0*/  IMAD.SHL.U32 R13, R13, 0x40, RZ ;  /* 0x000000400d0d7824 */ /* 0x000fe200078e00ff */
[----:B------:R-:W-:Y:S02]  /*28f0*/  SHF.R.S32.HI R6, RZ, 0x1f, R5 ;  /* 0x0000001fff067819 */ /* 0x000fe40000011405 */
[----:B------:R-:W-:Y:S02]  /*2900*/  LOP3.LUT R21, R21, 0x1c0, RZ, 0xc0, !PT ;  /* 0x000001c015157812 */ /* 0x000fe400078ec0ff */
[----:B------:R-:W-:Y:S01]  /*2910*/  LOP3.LUT R11, R11, 0x1c0, RZ, 0xc0, !PT ;  /* 0x000001c00b0b7812 */ /* 0x000fe200078ec0ff */
[----:B------:R-:W-:Y:S01]  /*2920*/  IMAD.WIDE.U32 R92, R224, R88, R216 ;  /* 0x00000058e05c7225 */ /* 0x000fe200078e00d8 */
[----:B------:R-:W-:-:S02]  /*2930*/  LOP3.LUT R3, R3, R20, RZ, 0x3c, !PT ;  /* 0x0000001403037212 */ /* 0x000fc400078e3cff */
[----:B------:R-:W-:Y:S01]  /*2940*/  LOP3.LUT R26, R26, 0x1c0, RZ, 0xc0, !PT ;  /* 0x000001c01a1a7812 */ /* 0x000fe200078ec0ff */
[----:B------:R-:W-:Y:S01]  /*2950*/  IMAD.WIDE.U32 R90, R224, R88, R16 ;  /* 0x00000058e05a7225 */ /* 0x000fe200078e0010 */
[CC--:B------:R-:W-:Y:S02]  /*2960*/  LEA.HI R10, R6.reuse, R5.reuse, RZ, 0x3 ;  /* 0x00000005060a7211 */ /* 0x0c0fe400078f18ff */
[--C-:B------:R-:W-:Y:S02]  /*2970*/  LOP3.LUT R9, R21, 0x38, R8.reuse, 0xf8, !PT ;  /* 0x0000003815097812 */ /* 0x100fe400078ef808 */
[----:B------:R-:W-:Y:S02]  /*2980*/  LOP3.LUT R13, R13, 0x1c0, RZ, 0xc0, !PT ;  /* 0x000001c00d0d7812 */ /* 0x000fe400078ec0ff */
[----:B------:R-:W-:Y:S02]  /*2990*/  SHF.R.U32.HI R11, RZ, 0x3, R11 ;  /* 0x00000003ff0b7819 */ /* 0x000fe4000001160b */
[----:B------:R-:W-:Y:S01]  /*29a0*/  LEA.HI R5, R6, R5, RZ, 0x6 ;  /* 0x0000000506057211 */ /* 0x000fe200078f30ff */
[----:B------:R-:W-:Y:S01]  /*29b0*/  IMAD.IADD R93, R93, 0x1, R7 ;  /* 0x000000015d5d7824 */ /* 0x000fe200078e0207 */
[----:B------:R-:W-:Y:S01]  /*29c0*/  SHF.R.U32.HI R13, RZ, 0x3, R13 ;  /* 0x00000003ff0d7819 */ /* 0x000fe2000001160d */
[----:B------:R-:W-:Y:S01]  /*29d0*/  IMAD.IADD R91, R7, 0x1, R91 ;  /* 0x00000001075b7824 */ /* 0x000fe200078e025b */
[----:B------:R-:W-:Y:S01]  /*29e0*/  LOP3.LUT R7, R26, 0x38, R8, 0xf8, !PT ;  /* 0x000000381a077812 */ /* 0x000fe200078ef808 */
[----:B------:R-:W0:Y:S01]  /*29f0*/  S2R R156, SR_TID.X ;  /* 0x00000000009c7919 */ /* 0x000e220000002100 */
[----:B------:R-:W-:-:S02]  /*2a00*/  LOP3.LUT R9, R9, R11, RZ, 0x3c, !PT ;  /* 0x0000000b09097212 */ /* 0x000fc400078e3cff */
[----:B------:R-:W-:Y:S02]  /*2a10*/  SHF.R.S32.HI R5, RZ, 0x6, R5 ;  /* 0x00000006ff057819 */ /* 0x000fe40000011405 */
[-C--:B------:R-:W-:Y:S02]  /*2a20*/  LOP3.LUT R7, R7, R13.reuse, RZ, 0x3c, !PT ;  /* 0x0000000d07077212 */ /* 0x080fe400078e3cff */
[----:B------:R-:W-:Y:S02]  /*2a30*/  LOP3.LUT R6, R26, 0x38, R10, 0xf8, !PT ;  /* 0x000000381a067812 */ /* 0x000fe400078ef80a */
[----:B------:R-:W-:Y:S01]  /*2a40*/  ISETP.GE.AND P0, PT, R22, UR4, PT ;  /* 0x0000000416007c0c */ /* 0x000fe2000bf06270 */
[----:B------:R-:W-:Y:S01]  /*2a50*/  IMAD.SHL.U32 R104, R88, 0x20, RZ ;  /* 0x0000002058687824 */ /* 0x000fe200078e00ff */
[----:B------:R-:W-:Y:S01]  /*2a60*/  LOP3.LUT R6, R6, R13, RZ, 0x3c, !PT ;  /* 0x0000000d06067212 */ /* 0x000fe200078e3cff */
[----:B-----5:R-:W-:Y:S01]  /*2a70*/  IMAD.WIDE.U32 R92, R127, R88, R92 ;  /* 0x000000587f5c7225 */ /* 0x020fe200078e005c */
[----:B------:R-:W-:-:S02]  /*2a80*/  SHF.L.U64.HI R103, R88, 0x5, R89 ;  /* 0x0000000558677819 */ /* 0x000fc40000010259 */
[C---:B------:R-:W-:Y:S01]  /*2a90*/  SHF.L.U64.HI R107, R88.reuse, 0x6, R89 ;  /* 0x00000006586b7819 */ /* 0x040fe20000010259 */
[----:B------:R-:W-:Y:S01]  /*2aa0*/  IMAD.WIDE.U32 R90, R127, R88, R90 ;  /* 0x000000587f5a7225 */ /* 0x000fe200078e005a */
[----:B------:R-:W-:-:S03]  /*2ab0*/  SHF.L.U32 R108, R88, 0x6, RZ ;  /* 0x00000006586c7819 */ /* 0x000fc600000006ff */
[----:B------:R-:W-:-:S04]  /*2ac0*/  IMAD.WIDE.U32 R98, R127, R94, R98 ;  /* 0x0000005e7f627225 */ /* 0x000fc800078e0062 */
[----:B------:R-:W-:Y:S01]  /*2ad0*/  IMAD.WIDE.U32 R96, R127, R94, R96 ;  /* 0x0000005e7f607225 */ /* 0x000fe200078e0060 */
[----:B------:R-:W-:-:S03]  /*2ae0*/  SHF.L.U64.HI R101, R94, 0x5, R95 ;  /* 0x000000055e657819 */ /* 0x000fc6000001025f */
[----:B------:R-:W-:Y:S01]  /*2af0*/  IMAD.IADD R114, R114, 0x1, R25 ;  /* 0x0000000172727824 */ /* 0x000fe200078e0219 */
[C---:B------:R-:W-:Y:S01]  /*2b00*/  SHF.L.U64.HI R105, R94.reuse, 0x6, R95 ;  /* 0x000000065e697819 */ /* 0x040fe2000001025f */
[----:B------:R-:W-:Y:S02]  /*2b10*/  IMAD R115, R95, 0x50, RZ ;  /* 0x000000505f737824 */ /* 0x000fe400078e02ff */
[C---:B------:R-:W-:Y:S02]  /*2b20*/  IMAD.SHL.U32 R102, R94.reuse, 0x20, RZ ;  /* 0x000000205e667824 */ /* 0x040fe400078e00ff */
[----:B------:R-:W-:Y:S01]  /*2b30*/  IMAD.SHL.U32 R106, R94, 0x40, RZ ;  /* 0x000000405e6a7824 */ /* 0x000fe200078e00ff */
[----:B0-----:R-:W-:Y:S01]  /*2b40*/  LEA.HI R156, R156, 0x8, RZ, 0x19 ;  /* 0x000000089c9c7811 */ /* 0x001fe200078fc8ff */
[----:B------:R-:W-:Y:S02]  /*2b50*/  IMAD.SHL.U32 R111, R111, 0x2, RZ ;  /* 0x000000026f6f7824 */ /* 0x000fe400078e00ff */
[----:B------:R-:W-:-:S02]  /*2b60*/  IMAD R109, R109, 0x20, R224 ;  /* 0x000000206d6d7824 */ /* 0x000fc400078e02e0 */
[----:B--2---:R-:W-:-:S04]  /*2b70*/  IMAD R126, R4, 0x1400, R15 ;  /* 0x00001400047e7824 */ /* 0x004fc800078e020f */
[----:B------:R-:W-:Y:S01]  /*2b80*/  IMAD.IADD R126, R126, 0x1, R3 ;  /* 0x000000017e7e7824 */ /* 0x000fe200078e0203 */
[----:B------:R-:W-:Y:S01]  /*2b90*/  LOP3.LUT R3, R27, 0x38, R10, 0xf8, !PT ;  /* 0x000000381b037812 */ /* 0x000fe200078ef80a */
[C---:B---3--:R-:W-:Y:S02]  /*2ba0*/  IMAD R122, R4.reuse, 0x1400, R12 ;  /* 0x00001400047a7824 */ /* 0x048fe400078e020c */
[----:B----4-:R-:W-:Y:S01]  /*2bb0*/  IMAD R124, R4, 0x1400, R14 ;  /* 0x00001400047c7824 */ /* 0x010fe200078e020e */
[----:B------:R-:W-:Y:S01]  /*2bc0*/  LOP3.LUT R4, R3, R20, RZ, 0x3c, !PT ;  /* 0x0000001403047212 */ /* 0x000fe200078e3cff */
[----:B------:R-:W-:Y:S01]  /*2bd0*/  IMAD.IADD R122, R122, 0x1, R9 ;  /* 0x000000017a7a7824 */ /* 0x000fe200078e0209 */
[----:B------:R-:W-:Y:S01]  /*2be0*/  SHF.R.S32.HI R9, RZ, 0x1f, R127 ;  /* 0x0000001fff097819 */ /* 0x000fe2000001147f */
[----:B------:R-:W-:Y:S02]  /*2bf0*/  IMAD R125, R5, 0x1400, R15 ;  /* 0x00001400057d7824 */ /* 0x000fe400078e020f */
[----:B------:R-:W-:Y:S01]  /*2c00*/  IMAD.IADD R124, R124, 0x1, R7 ;  /* 0x000000017c7c7824 */ /* 0x000fe200078e0207 */
[----:B------:R-:W-:Y:S01]  /*2c10*/  LOP3.LUT R7, R21, 0x38, R10, 0xf8, !PT ;  /* 0x0000003815077812 */ /* 0x000fe200078ef80a */
[----:B------:R-:W-:-:S02]  /*2c20*/  IMAD.IADD R125, R125, 0x1, R4 ;  /* 0x000000017d7d7824 */ /* 0x000fc400078e0204 */
[----:B------:R-:W-:Y:S02]  /*2c30*/  IMAD R4, R9, R94, RZ ;  /* 0x0000005e09047224 */ /* 0x000fe400078e02ff */
[----:B------:R-:W-:Y:S01]  /*2c40*/  IMAD R121, R5, 0x1400, R12 ;  /* 0x0000140005797824 */ /* 0x000fe200078e020c */
[----:B------:R-:W-:Y:S01]  /*2c50*/  LOP3.LUT R12, R7, R11, RZ, 0x3c, !PT ;  /* 0x0000000b070c7212 */ /* 0x000fe200078e3cff */
[----:B------:R-:W-:Y:S02]  /*2c60*/  IMAD R7, R127, R95, R4 ;  /* 0x0000005f7f077224 */ /* 0x000fe400078e0204 */
[----:B------:R-:W-:Y:S02]  /*2c70*/  IMAD R4, R9, R88, RZ ;  /* 0x0000005809047224 */ /* 0x000fe400078e02ff */
[----:B------:R-:W-:Y:S01]  /*2c80*/  IMAD R123, R5, 0x1400, R14 ;  /* 0x00001400057b7824 */ /* 0x000fe200078e020e */
[----:B------:R-:W-:Y:S01]  /*2c90*/  SEL R3, RZ, 0x8, P0 ;  /* 0x00000008ff037807 */ /* 0x000fe20000000000 */
[----:B------:R-:W-:-:S02]  /*2ca0*/  IMAD R5, R89, 0x50, RZ ;  /* 0x0000005059057824 */ /* 0x000fc400078e02ff */
[----:B------:R-:W-:Y:S02]  /*2cb0*/  IMAD R9, R127, R89, R4 ;  /* 0x000000597f097224 */ /* 0x000fe400078e0204 */
[----:B------:R-:W-:Y:S01]  /*2cc0*/  IMAD.WIDE.U32 R88, R88, 0x50, RZ ;  /* 0x0000005058587825 */ /* 0x000fe200078e00ff */
[----:B------:R-:W-:-:S03]  /*2cd0*/  LOP3.LUT R25, R0, R3, RZ, 0xfc, !PT ;  /* 0x0000000300197212 */ /* 0x000fc600078efcff */
[----:B------:R-:W-:Y:S02]  /*2ce0*/  IMAD.IADD R123, R123, 0x1, R6 ;  /* 0x000000017b7b7824 */ /* 0x000fe400078e0206 */
[----:B------:R-:W-:Y:S02]  /*2cf0*/  IMAD.IADD R120, R89, 0x1, R5 ;  /* 0x0000000159787824 */ /* 0x000fe400078e0205 */
[----:B------:R-:W-:Y:S02]  /*2d00*/  IMAD.IADD R3, R99, 0x1, R7 ;  /* 0x0000000163037824 */ /* 0x000fe400078e0207 */
[----:B------:R-:W-:Y:S01]  /*2d10*/  IMAD.IADD R4, R7, 0x1, R97 ;  /* 0x0000000107047824 */ /* 0x000fe200078e0261 */
[----:B------:R-:W-:Y:S01]  /*2d20*/  SHF.R.S32.HI R7, RZ, 0x3, R8 ;  /* 0x00000003ff077819 */ /* 0x000fe20000011408 */
[----:B------:R-:W-:Y:S02]  /*2d30*/  IMAD.IADD R5, R93, 0x1, R9 ;  /* 0x000000015d057824 */ /* 0x000fe400078e0209 */
[----:B------:R-:W-:Y:S01]  /*2d40*/  IMAD.IADD R6, R9, 0x1, R91 ;  /* 0x0000000109067824 */ /* 0x000fe200078e025b */
[----:B------:R-:W-:Y:S01]  /*2d50*/  SHF.R.S32.HI R9, RZ, 0x3, R10 ;  /* 0x00000003ff097819 */ /* 0x000fe2000001140a */
[----:B------:R-:W-:Y:S01]  /*2d60*/  IMAD.WIDE.U32 R94, R94, 0x50, RZ ;  /* 0x000000505e5e7825 */ /* 0x000fe200078e00ff */
[----:B------:R-:W-:-:S02]  /*2d70*/  LOP3.LUT R8, R8, 0xfffffff8, RZ, 0xc0, !PT ;  /* 0xfffffff808087812 */ /* 0x000fc400078ec0ff */
[----:B------:R-:W-:Y:S01]  /*2d80*/  LOP3.LUT R10, R10, 0xfffffff8, RZ, 0xc0, !PT ;  /* 0xfffffff80a0a7812 */ /* 0x000fe200078ec0ff */
[----:B------:R-:W-:Y:S01]  /*2d90*/  IMAD.IADD R121, R121, 0x1, R12 ;  /* 0x0000000179797824 */ /* 0x000fe200078e020c */
[----:B------:R-:W-:Y:S01]  /*2da0*/  LOP3.LUT R20, R25, 0x2, RZ, 0xc0, !PT ;  /* 0x0000000219147812 */ /* 0x000fe200078ec0ff */
[----:B------:R-:W-:Y:S01]  /*2db0*/  IMAD.IADD R115, R95, 0x1, R115 ;  /* 0x000000015f737824 */ /* 0x000fe200078e0273 */
[C---:B------:R-:W-:Y:S02]  /*2dc0*/  LOP3.LUT R21, R25.reuse, 0x4, RZ, 0xc0, !PT ;  /* 0x0000000419157812 */ /* 0x040fe400078ec0ff */
[----:B------:R-:W-:Y:S02]  /*2dd0*/  LOP3.LUT R0, R0, 0x1, RZ, 0xc0, !PT ;  /* 0x0000000100007812 */ /* 0x000fe400078ec0ff */
[----:B------:R-:W-:Y:S02]  /*2de0*/  LOP3.LUT R25, R25, 0x8, RZ, 0xc0, !PT ;  /* 0x0000000819197812 */ /* 0x000fe400078ec0ff */
[----:B------:R-:W-:-:S02]  /*2df0*/  SHF.R.S32.HI R113, RZ, 0x1f, R100 ;  /* 0x0000001fff717819 */ /* 0x000fc40000011464 */
[----:B------:R-:W-:Y:S02]  /*2e00*/  SHF.R.S32.HI R26, RZ, 0x1f, R8 ;  /* 0x0000001fff1a7819 */ /* 0x000fe40000011408 */
[----:B------:R-:W-:-:S07]  /*2e10*/  SHF.R.S32.HI R27, RZ, 0x1f, R10 ;  /* 0x0000001fff1b7819 */ /* 0x000fce000001140a */
.L_x_561:
[----:B-1----:R-:W2:Y:S01]  /*2e20*/  LDL R31, [R1+0x68] ;  /* 0x00006800011f7983 */ /* 0x002ea20000100800 */
[----:B------:R-:W0:Y:S01]  /*2e30*/  LDC R77, c[0x0][0x430] ;  /* 0x00010c00ff4d7b82 */ /* 0x000e220000000800 */
[----:B------:R-:W-:Y:S01]  /*2e40*/  VIADD R2, R2, 0xffffffff ;  /* 0xffffffff02027836 */ /* 0x000fe20000000000 */
[----:B------:R-:W-:Y:S01]  /*2e50*/  ULDC.64 UR4, c[0x0][0x208] ;  /* 0x0000820000047ab9 */ /* 0x000fe20000000a00 */
[----:B------:R-:W-:Y:S02]  /*2e60*/  IMAD.MOV.U32 R76, RZ, RZ, RZ ;  /* 0x000000ffff4c7224 */ /* 0x000fe400078e00ff */
[----:B------:R-:W-:-:S03]  /*2e70*/  IMAD R13, R2, 0x50, R109 ;  /* 0x00000050020d7824 */ /* 0x000fc600078e026d */
[----:B------:R-:W1:Y:S01]  /*2e80*/  LDC R110, c[0x0][0x3f4] ;  /* 0x0000fd00ff6e7b82 */ /* 0x000e620000000800 */
[----:B------:R-:W-:Y:S01]  /*2e90*/  IMAD.IADD R32, R114, 0x1, R13 ;  /* 0x0000000172207824 */ /* 0x000fe200078e020d */
[----:B------:R-:W-:-:S03]  /*2ea0*/  ISETP.GE.AND P0, PT, R13, R24, PT ;  /* 0x000000180d00720c */ /* 0x000fc60003f06270 */
[----:B------:R-:W-:Y:S01]  /*2eb0*/  IMAD.MOV.U32 R28, RZ, RZ, R32 ;  /* 0x000000ffff1c7224 */ /* 0x000fe200078e0020 */
[----:B------:R-:W-:Y:S02]  /*2ec0*/  ISETP.GT.OR P0, PT, R109, 0x4f, P0 ;  /* 0x0000004f6d00780c */ /* 0x000fe40000704670 */
[----:B0-----:R-:W-:-:S11]  /*2ed0*/  ISETP.NE.AND P3, PT, R77, 0x1, PT ;  /* 0x000000014d00780c */ /* 0x001fd60003f65270 */
[----:B------:R-:W0:Y:S08]  /*2ee0*/  @!P0 LDC.64 R14, c[0x0][0x428] ;  /* 0x00010a00ff0e8b82 */ /* 0x000e300000000a00 */
[----:B------:R-:W3:Y:S08]  /*2ef0*/  @!P0 LDC.64 R12, c[0x0][0x418] ;  /* 0x00010600ff0c8b82 */ /* 0x000ef00000000a00 */
[----:B------:R-:W4:Y:S08]  /*2f00*/  @P3 LDC R11, c[0x0][0x434] ;  /* 0x00010d00ff0b3b82 */ /* 0x000f300000000800 */
[----:B------:R-:W1:Y:S01]  /*2f10*/  @P3 LDC R30, c[0x0][0x438] ;  /* 0x00010e00ff1e3b82 */ /* 0x000e620000000800 */
[----:B----4-:R-:W-:-:S05]  /*2f20*/  @P3 IMAD.HI.U32 R11, R32, R11, RZ ;  /* 0x0000000b200b3227 */ /* 0x010fca00078e00ff */
[----:B-1----:R-:W-:Y:S01]  /*2f30*/  @P3 SHF.R.U32.HI R28, RZ, R30, R11 ;  /* 0x0000001eff1c3219 */ /* 0x002fe2000001160b */
[----:B0-----:R-:W-:-:S03]  /*2f40*/  @!P0 IMAD R11, R113, R14, RZ ;  /* 0x0000000e710b8224 */ /* 0x001fc600078e02ff */
[--C-:B------:R-:W-:Y:S01]  /*2f50*/  @!P0 SHF.R.S32.HI R29, RZ, 0x1f, R28.reuse ;  /* 0x0000001fff1d8819 */ /* 0x100fe2000001141c */
[C---:B------:R-:W-:Y:S02]  /*2f60*/  @!P0 IMAD R11, R100.reuse, R15, R11 ;  /* 0x0000000f640b8224 */ /* 0x040fe400078e020b */
[----:B------:R-:W-:-:S04]  /*2f70*/  @!P0 IMAD.WIDE.U32 R14, R100, R14, R28 ;  /* 0x0000000e640e8225 */ /* 0x000fc800078e001c */
[----:B------:R-:W-:Y:S01]  /*2f80*/  @!P0 IMAD.IADD R11, R15, 0x1, R11 ;  /* 0x000000010f0b8824 */ /* 0x000fe200078e020b */
[----:B---3--:R-:W-:-:S04]  /*2f90*/  @!P0 LEA R12, P3, R14, R12, 0x2 ;  /* 0x0000000c0e0c8211 */ /* 0x008fc800078610ff */
[----:B------:R-:W-:Y:S02]  /*2fa0*/  @!P0 LEA.HI.X R13, R14, R13, R11, 0x2, P3 ;  /* 0x0000000d0e0d8211 */ /* 0x000fe400018f140b */
[----:B------:R-:W-:-:S03]  /*2fb0*/  ISETP.GT.AND P3, PT, R2, R112, PT ;  /* 0x000000700200720c */ /* 0x000fc60003f64270 */
[----:B------:R0:W5:Y:S01]  /*2fc0*/  @!P0 LDG.E R76, desc[UR4][R12.64] ;  /* 0x000000040c4c8981 */ /* 0x000162000c1e1900 */
[----:B------:R-:W-:Y:S01]  /*2fd0*/  ISETP.GE.AND P0, PT, R110, 0x1, PT ;  /* 0x000000016e00780c */ /* 0x000fe20003f06270 */
[----:B------:R-:W-:Y:S01]  /*2fe0*/  IMAD.MOV R14, RZ, RZ, -R28 ;  /* 0x000000ffff0e7224 */ /* 0x000fe200078e0a1c */
[----:B------:R-:W-:Y:S01]  /*2ff0*/  LOP3.LUT R18, R18, 0xfffffffe, RZ, 0xc0, !PT ;  /* 0xfffffffe12127812 */ /* 0x000fe200078ec0ff */
[----:B------:R-:W-:Y:S05]  /*3000*/  YIELD ;  /* 0x0000000000007946 */ /* 0x000fea0003800000 */
[----:B------:R-:W-:Y:S01]  /*3010*/  BSSY B0, `(.L_x_445) ;  /* 0x0000847000007945 */ /* 0x000fe20003800000 */
[----:B------:R-:W-:Y:S01]  /*3020*/  IMAD R77, R77, R14, R32 ;  /* 0x0000000e4d4d7224 */ /* 0x000fe200078e0220 */
[----:B------:R-:W-:Y:S01]  /*3030*/  @P3 LOP3.LUT R18, R18, 0x1, RZ, 0xfc, !PT ;  /* 0x0000000112123812 */ /* 0x000fe200078efcff */
[----:B--2---:R-:W-:-:S04]  /*3040*/  IMAD R78, R213, 0x5000, R31 ;  /* 0x00005000d54e7824 */ /* 0x004fc800078e021f */
[----:B------:R-:W-:Y:S01]  /*3050*/  IMAD R78, R78, 0x2, R23 ;  /* 0x000000024e4e7824 */ /* 0x000fe200078e0217 */
[----:B0-----:R-:W-:Y:S06]  /*3060*/  @!P0 BRA `(.L_x_446) ;  /* 0x0000007c00248947 */ /* 0x001fec0003800000 */
[----:B------:R-:W-:Y:S01]  /*3070*/  SHF.R.S32.HI R79, RZ, 0x1f, R77 ;  /* 0x0000001fff4f7819 */ /* 0x000fe2000001144d */
[----:B------:R-:W-:Y:S01]  /*3080*/  ULDC.64 UR4, c[0x0][0x300] ;  /* 0x0000c00000047ab9 */ /* 0x000fe20000000a00 */
[----:B-----5:R-:W-:Y:S01]  /*3090*/  SHF.R.S32.HI R84, RZ, 0x1f, R76 ;  /* 0x0000001fff547819 */ /* 0x020fe2000001144c */
[----:B------:R-:W-:Y:S01]  /*30a0*/  IMAD.WIDE.U32 R12, R77, UR4, RZ ;  /* 0x000000044d0c7c25 */ /* 0x000fe2000f8e00ff */
[----:B------:R-:W-:Y:S02]  /*30b0*/  ULDC.U8 UR6, c[0x0][0x410] ;  /* 0x0001040000067ab9 */ /* 0x000fe40000000000 */
[----:B------:R-:W-:Y:S01]  /*30c0*/  ISETP.NE.AND P0, PT, RZ, UR6, PT ;  /* 0x00000006ff007c0c */ /* 0x000fe2000bf05270 */
[----:B------:R-:W-:Y:S02]  /*30d0*/  IMAD R14, R79, UR4, RZ ;  /* 0x000000044f0e7c24 */ /* 0x000fe4000f8e02ff */
[----:B------:R-:W-:Y:S02]  /*30e0*/  IMAD R85, R2, -0x50, R24 ;  /* 0xffffffb002557824 */ /* 0x000fe400078e0218 */
[----:B------:R-:W-:Y:S01]  /*30f0*/  IMAD R11, R77, UR5, R14 ;  /* 0x000000054d0b7c24 */ /* 0x000fe2000f8e020e */
[----:B------:R-:W-:Y:S01]  /*3100*/  ULDC.64 UR4, c[0x0][0x310] ;  /* 0x0000c40000047ab9 */ /* 0x000fe20000000a00 */
[----:B------:R-:W-:Y:S01]  /*3110*/  IMAD R14, R115, R2, RZ ;  /* 0x00000002730e7224 */ /* 0x000fe200078e02ff */
[----:B------:R-:W-:Y:S01]  /*3120*/  VIMNMX R85, R85, 0x50, PT ;  /* 0x0000005055557848 */ /* 0x000fe20003fe0100 */
[----:B------:R-:W-:-:S02]  /*3130*/  IMAD R15, R84, UR4, RZ ;  /* 0x00000004540f7c24 */ /* 0x000fc4000f8e02ff */
[----:B------:R-:W-:Y:S01]  /*3140*/  IMAD.IADD R13, R13, 0x1, R11 ;  /* 0x000000010d0d7824 */ /* 0x000fe200078e020b */
[----:B------:R-:W-:Y:S01]  /*3150*/  SHF.R.S32.HI R11, RZ, 0x1f, R2 ;  /* 0x0000001fff0b7819 */ /* 0x000fe20000011402 */
[C---:B------:R-:W-:Y:S02]  /*3160*/  IMAD R15, R76.reuse, UR5, R15 ;  /* 0x000000054c0f7c24 */ /* 0x040fe4000f8e020f */
[----:B------:R-:W-:Y:S01]  /*3170*/  IMAD.WIDE.U32 R12, R76, UR4, R12 ;  /* 0x000000044c0c7c25 */ /* 0x000fe2000f8e000c */
[----:B------:R-:W-:-:S03]  /*3180*/  ULDC.64 UR4, c[0x0][0x308] ;  /* 0x0000c20000047ab9 */ /* 0x000fc60000000a00 */
[----:B------:R-:W-:Y:S02]  /*3190*/  IMAD.IADD R13, R13, 0x1, R15 ;  /* 0x000000010d0d7824 */ /* 0x000fe400078e020f */
[----:B------:R-:W-:Y:S02]  /*31a0*/  IMAD R15, R120, R2, RZ ;  /* 0x00000002780f7224 */ /* 0x000fe400078e02ff */
[----:B------:R-:W-:-:S04]  /*31b0*/  IMAD.WIDE.U32 R116, R223, UR4, R12 ;  /* 0x00000004df747c25 */ /* 0x000fc8000f8e000c */
[C---:B------:R-:W-:Y:S02]  /*31c0*/  IMAD R29, R11.reuse, R94, R14 ;  /* 0x0000005e0b1d7224 */ /* 0x040fe400078e020e */
[----:B------:R-:W-:Y:S02]  /*31d0*/  IMAD R31, R11, R88, R15 ;  /* 0x000000580b1f7224 */ /* 0x000fe400078e020f */
[----:B------:R-:W-:Y:S01]  /*31e0*/  IMAD R11, R223, UR5, R117 ;  /* 0x00000005df0b7c24 */ /* 0x000fe2000f8e0275 */
[----:B------:R-:W-:Y:S01]  /*31f0*/  ULDC.64 UR4, c[0x0][0x2e8] ;  /* 0x0000ba0000047ab9 */ /* 0x000fe20000000a00 */
[----:B------:R-:W-:Y:S01]  /*3200*/  IMAD.WIDE.U32 R14, R94, R2, RZ ;  /* 0x000000025e0e7225 */ /* 0x000fe200078e00ff */
[----:B------:R-:W-:-:S03]  /*3210*/  LEA R117, P3, R116, UR4, 0x1 ;  /* 0x0000000474757c11 */ /* 0x000fc6000f8608ff */
[----:B------:R-:W-:Y:S01]  /*3220*/  IMAD.WIDE.U32 R12, R88, R2, RZ ;  /* 0x00000002580c7225 */ /* 0x000fe200078e00ff */
[----:B------:R-:W-:-:S03]  /*3230*/  LEA.HI.X R116, R116, UR5, R11, 0x1, P3 ;  /* 0x0000000574747c11 */ /* 0x000fc600098f0c0b */
[----:B------:R-:W-:Y:S02]  /*3240*/  IMAD.IADD R11, R15, 0x1, R29 ;  /* 0x000000010f0b7824 */ /* 0x000fe400078e021d */
[----:B------:R-:W-:Y:S01]  /*3250*/  IMAD.IADD R80, R13, 0x1, R31 ;  /* 0x000000010d507824 */ /* 0x000fe200078e021f */
[----:B------:R-:W-:Y:S06]  /*3260*/  @!P0 BRA `(.L_x_447) ;  /* 0x0000003800c08947 */ /* 0x000fec0003800000 */
[----:B------:R-:W-:Y:S01]  /*3270*/  ISETP.GE.AND P3, PT, R224, R85, PT ;  /* 0x00000055e000720c */ /* 0x000fe20003f66270 */
[----:B------:R-:W-:Y:S01]  /*3280*/  BSSY B1, `(.L_x_448) ;  /* 0x000002a000017945 */ /* 0x000fe20003800000 */
        /* <DEDUP_REMOVED lines=9> */
[----:B------:R-:W-:Y:S06]  /*3320*/  @P3 BRA `(.L_x_449) ;  /* 0x00000000007c3947 */ /* 0x000fec0003800000 */
[----:B------:R-:W-:Y:S01]  /*3330*/  IADD3 R29, P4, R98, R14, RZ ;  /* 0x0000000e621d7210 */ /* 0x000fe20007f9e0ff */
[----:B------:R-:W-:Y:S01]  /*3340*/  ULDC.64 UR4, c[0x0][0x3e8] ;  /* 0x0000fa0000047ab9 */ /* 0x000fe20000000a00 */
[----:B------:R-:W-:Y:S01]  /*3350*/  IADD3 R31, P0, R92, R12, RZ ;  /* 0x0000000c5c1f7210 */ /* 0x000fe20007f1e0ff */
[----:B------:R-:W-:Y:S01]  /*3360*/  ULDC.64 UR6, c[0x0][0x400] ;  /* 0x0001000000067ab9 */ /* 0x000fe20000000a00 */
[----:B------:R-:W-:Y:S01]  /*3370*/  CS2R R72, SRZ ;  /* 0x0000000000487805 */ /* 0x000fe2000001ff00 */
[----:B------:R-:W-:Y:S01]  /*3380*/  IMAD.X R30, R11, 0x1, R3, P4 ;  /* 0x000000010b1e7824 */ /* 0x000fe200020e0603 */
[----:B------:R-:W-:Y:S01]  /*3390*/  LEA R28, P4, R29, UR4, 0x1 ;  /* 0x000000041d1c7c11 */ /* 0x000fe2000f8808ff */
[----:B------:R-:W-:Y:S01]  /*33a0*/  IMAD.X R32, R80, 0x1, R5, P0 ;  /* 0x0000000150207824 */ /* 0x000fe200000e0605 */
[----:B------:R-:W-:Y:S02]  /*33b0*/  CS2R R68, SRZ ;  /* 0x0000000000447805 */ /* 0x000fe4000001ff00 */
[----:B------:R-:W-:-:S02]  /*33c0*/  CS2R R74, SRZ ;  /* 0x00000000004a7805 */ /* 0x000fc4000001ff00 */
[----:B------:R-:W-:Y:S02]  /*33d0*/  LEA.HI.X R29, R29, UR5, R30, 0x1, P4 ;  /* 0x000000051d1d7c11 */ /* 0x000fe4000a0f0c1e */
[----:B------:R-:W-:Y:S02]  /*33e0*/  CS2R R70, SRZ ;  /* 0x0000000000467805 */ /* 0x000fe4000001ff00 */
[C---:B------:R-:W-:Y:S01]  /*33f0*/  LEA R30, P0, R31.reuse, UR6, 0x1 ;  /* 0x000000061f1e7c11 */ /* 0x040fe2000f8008ff */
[----:B------:R-:W-:Y:S01]  /*3400*/  ULDC.64 UR8, c[0x0][0x208] ;  /* 0x0000820000087ab9 */ /* 0x000fe20000000a00 */
[-C--:B------:R-:W-:Y:S02]  /*3410*/  ISETP.GE.AND P4, PT, R216, R110.reuse, PT ;  /* 0x0000006ed800720c */ /* 0x080fe40003f86270 */
[----:B------:R-:W-:Y:S02]  /*3420*/  LEA.HI.X R31, R31, UR7, R32, 0x1, P0 ;  /* 0x000000071f1f7c11 */ /* 0x000fe400080f0c20 */
[----:B------:R-:W-:-:S02]  /*3430*/  ISETP.GE.AND P0, PT, R221, R110, PT ;  /* 0x0000006edd00720c */ /* 0x000fc40003f06270 */
[----:B------:R-:W-:-:S07]  /*3440*/  CS2R R64, SRZ ;  /* 0x0000000000407805 */ /* 0x000fce000001ff00 */
[----:B------:R0:W5:Y:S04]  /*3450*/  @!P4 LDG.E.64 R72, desc[UR8][R28.64] ;  /* 0x000000081c48c981 */ /* 0x000168000c1e1b00 */
[----:B------:R0:W5:Y:S01]  /*3460*/  @!P4 LDG.E.64 R74, desc[UR8][R30.64] ;  /* 0x000000081e4ac981 */ /* 0x000162000c1e1b00 */
[----:B------:R-:W-:-:S03]  /*3470*/  ISETP.GE.AND P4, PT, R220, R110, PT ;  /* 0x0000006edc00720c */ /* 0x000fc60003f86270 */
[----:B------:R0:W5:Y:S04]  /*3480*/  @!P0 LDG.E.64 R68, desc[UR8][R28.64+0x40] ;  /* 0x000040081c448981 */ /* 0x000168000c1e1b00 */
[----:B------:R0:W5:Y:S01]  /*3490*/  @!P0 LDG.E.64 R70, desc[UR8][R30.64+0x40] ;  /* 0x000040081e468981 */ /* 0x000162000c1e1b00 */
[----:B------:R-:W-:Y:S02]  /*34a0*/  ISETP.GE.AND P0, PT, R222, R110, PT ;  /* 0x0000006ede00720c */ /* 0x000fe40003f06270 */
[----:B------:R-:W-:Y:S02]  /*34b0*/  CS2R R60, SRZ ;  /* 0x00000000003c7805 */ /* 0x000fe4000001ff00 */
[----:B------:R-:W-:Y:S02]  /*34c0*/  CS2R R66, SRZ ;  /* 0x0000000000427805 */ /* 0x000fe4000001ff00 */
[----:B------:R-:W-:Y:S01]  /*34d0*/  CS2R R62, SRZ ;  /* 0x00000000003e7805 */ /* 0x000fe2000001ff00 */
[----:B------:R0:W5:Y:S04]  /*34e0*/  @!P4 LDG.E.64 R64, desc[UR8][R28.64+0x80] ;  /* 0x000080081c40c981 */ /* 0x000168000c1e1b00 */
[----:B------:R0:W5:Y:S04]  /*34f0*/  @!P4 LDG.E.64 R66, desc[UR8][R30.64+0x80] ;  /* 0x000080081e42c981 */ /* 0x000168000c1e1b00 */
[----:B------:R0:W5:Y:S04]  /*3500*/  @!P0 LDG.E.64 R60, desc[UR8][R28.64+0xc0] ;  /* 0x0000c0081c3c8981 */ /* 0x000168000c1e1b00 */
[----:B------:R0:W5:Y:S02]  /*3510*/  @!P0 LDG.E.64 R62, desc[UR8][R30.64+0xc0] ;  /* 0x0000c0081e3e8981 */ /* 0x000164000c1e1b00 */
.L_x_449:
[----:B------:R-:W-:Y:S05]  /*3520*/  BSYNC B1 ;  /* 0x0000000000017941 */ /* 0x000fea0003800000 */
.L_x_448:
[----:B0----5:R-:W-:Y:S01]  /*3530*/  IMAD.MOV.U32 R28, RZ, RZ, R60 ;  /* 0x000000ffff1c7224 */ /* 0x021fe200078e003c */
[----:B------:R-:W-:Y:S01]  /*3540*/  MOV R29, R64 ;  /* 0x00000040001d7202 */ /* 0x000fe20000000f00 */
[----:B------:R-:W-:Y:S01]  /*3550*/  IMAD.MOV.U32 R30, RZ, RZ, R61 ;  /* 0x000000ffff1e7224 */ /* 0x000fe200078e003d */
[----:B------:R-:W-:Y:S01]  /*3560*/  BSSY B1, `(.L_x_450) ;  /* 0x0000040000017945 */ /* 0x000fe20003800000 */
[----:B------:R-:W-:Y:S01]  /*3570*/  VIADD R32, R224, 0x20 ;  /* 0x00000020e0207836 */ /* 0x000fe20000000000 */
[----:B------:R-:W-:Y:S01]  /*3580*/  CS2R R48, SRZ ;  /* 0x0000000000307805 */ /* 0x000fe2000001ff00 */
[----:B------:R-:W-:Y:S01]  /*3590*/  IMAD.MOV.U32 R31, RZ, RZ, R65 ;  /* 0x000000ffff1f7224 */ /* 0x000fe200078e0041 */
[----:B------:R-:W-:Y:S01]  /*35a0*/  PRMT R149, R30, 0x5410, R28 ;  /* 0x000054101e957816 */ /* 0x000fe2000000001c */
[----:B------:R-:W-:Y:S01]  /*35b0*/  IMAD.MOV.U32 R30, RZ, RZ, R68 ;  /* 0x000000ffff1e7224 */ /* 0x000fe200078e0044 */
[----:B------:R-:W-:Y:S01]  /*35c0*/  ISETP.GE.AND P4, PT, R32, R85, PT ;  /* 0x000000552000720c */ /* 0x000fe20003f86270 */
[----:B------:R-:W-:Y:S01]  /*35d0*/  IMAD.MOV.U32 R28, RZ, RZ, R69 ;  /* 0x000000ffff1c7224 */ /* 0x000fe200078e0045 */
[----:B------:R-:W-:Y:S01]  /*35e0*/  PRMT R151, R31, 0x5410, R29 ;  /* 0x000054101f977816 */ /* 0x000fe2000000001d */
[----:B------:R-:W-:Y:S01]  /*35f0*/  IMAD.MOV.U32 R29, RZ, RZ, R73 ;  /* 0x000000ffff1d7224 */ /* 0x000fe200078e0049 */
[----:B------:R-:W-:Y:S01]  /*3600*/  PRMT R152, R152, 0x5410, R30 ;  /* 0x0000541098987816 */ /* 0x000fe2000000001e */
[----:B------:R-:W-:Y:S01]  /*3610*/  IMAD.MOV.U32 R31, RZ, RZ, R62 ;  /* 0x000000ffff1f7224 */ /* 0x000fe200078e003e */
[----:B------:R-:W-:Y:S01]  /*3620*/  PRMT R153, R153, 0x5410, R28 ;  /* 0x0000541099997816 */ /* 0x000fe2000000001c */
[----:B------:R-:W-:Y:S01]  /*3630*/  IMAD.MOV.U32 R28, RZ, RZ, R72 ;  /* 0x000000ffff1c7224 */ /* 0x000fe200078e0048 */
[----:B------:R-:W-:Y:S01]  /*3640*/  CS2R R52, SRZ ;  /* 0x0000000000347805 */ /* 0x000fe2000001ff00 */
[----:B------:R-:W-:Y:S01]  /*3650*/  IMAD.MOV.U32 R30, RZ, RZ, R63 ;  /* 0x000000ffff1e7224 */ /* 0x000fe200078e003f */
[----:B------:R-:W-:-:S02]  /*3660*/  CS2R R56, SRZ ;  /* 0x0000000000387805 */ /* 0x000fc4000001ff00 */
[----:B------:R-:W-:Y:S02]  /*3670*/  CS2R R46, SRZ ;  /* 0x00000000002e7805 */ /* 0x000fe4000001ff00 */
[----:B------:R-:W-:Y:S01]  /*3680*/  PRMT R82, R29, 0x5410, R28 ;  /* 0x000054101d527816 */ /* 0x000fe2000000001c */
[----:B------:R-:W-:Y:S01]  /*3690*/  IMAD.MOV.U32 R28, RZ, RZ, R70 ;  /* 0x000000ffff1c7224 */ /* 0x000fe200078e0046 */
[----:B------:R-:W-:Y:S01]  /*36a0*/  PRMT R148, R30, 0x5410, R31 ;  /* 0x000054101e947816 */ /* 0x000fe2000000001f */
[----:B------:R-:W-:Y:S01]  /*36b0*/  IMAD.MOV.U32 R31, RZ, RZ, R66 ;  /* 0x000000ffff1f7224 */ /* 0x000fe200078e0042 */
[----:B------:R-:W-:Y:S01]  /*36c0*/  CS2R R50, SRZ ;  /* 0x0000000000327805 */ /* 0x000fe2000001ff00 */
[----:B------:R-:W-:Y:S01]  /*36d0*/  IMAD.MOV.U32 R30, RZ, RZ, R67 ;  /* 0x000000ffff1e7224 */ /* 0x000fe200078e0043 */
[----:B------:R-:W-:Y:S01]  /*36e0*/  PRMT R152, R28, 0x7610, R152 ;  /* 0x000076101c987816 */ /* 0x000fe20000000098 */
[----:B------:R-:W-:Y:S01]  /*36f0*/  IMAD.MOV.U32 R29, RZ, RZ, R71 ;  /* 0x000000ffff1d7224 */ /* 0x000fe200078e0047 */
[----:B------:R-:W-:Y:S01]  /*3700*/  CS2R R54, SRZ ;  /* 0x0000000000367805 */ /* 0x000fe2000001ff00 */
[----:B------:R-:W-:Y:S01]  /*3710*/  IMAD.MOV.U32 R32, RZ, RZ, R74 ;  /* 0x000000ffff207224 */ /* 0x000fe200078e004a */
[----:B------:R-:W-:Y:S01]  /*3720*/  PRMT R150, R30, 0x5410, R31 ;  /* 0x000054101e967816 */ /* 0x000fe2000000001f */
[----:B------:R-:W-:Y:S01]  /*3730*/  IMAD.MOV.U32 R33, RZ, RZ, R75 ;  /* 0x000000ffff217224 */ /* 0x000fe200078e004b */
[----:B------:R-:W-:-:S02]  /*3740*/  PRMT R154, R154, 0x5410, R29 ;  /* 0x000054109a9a7816 */ /* 0x000fc4000000001d */
[----:B------:R-:W-:Y:S01]  /*3750*/  CS2R R58, SRZ ;  /* 0x00000000003a7805 */ /* 0x000fe2000001ff00 */
[----:B------:R-:W-:Y:S06]  /*3760*/  @P4 BRA `(.L_x_451) ;  /* 0x00000000007c4947 */ /* 0x000fec0003800000 */
[----:B------:R-:W-:Y:S01]  /*3770*/  IADD3 R28, P0, P5, R98, R14, R102 ;  /* 0x0000000e621c7210 */ /* 0x000fe20007d1e066 */
[----:B------:R-:W-:Y:S01]  /*3780*/  ULDC.64 UR4, c[0x0][0x3e8] ;  /* 0x0000fa0000047ab9 */ /* 0x000fe20000000a00 */
[----:B------:R-:W-:Y:S01]  /*3790*/  ULDC.64 UR6, c[0x0][0x400] ;  /* 0x0001000000067ab9 */ /* 0x000fe20000000a00 */
[----:B------:R-:W-:Y:S02]  /*37a0*/  CS2R R56, SRZ ;  /* 0x0000000000387805 */ /* 0x000fe4000001ff00 */
[----:B------:R-:W-:Y:S02]  /*37b0*/  IADD3.X R31, R3, R11, R101, P0, P5 ;  /* 0x0000000b031f7210 */ /* 0x000fe400007ea465 */
[----:B------:R-:W-:Y:S02]  /*37c0*/  CS2R R58, SRZ ;  /* 0x00000000003a7805 */ /* 0x000fe4000001ff00 */
[----:B------:R-:W-:Y:S01]  /*37d0*/  IADD3 R29, P0, P5, R92, R12, R104 ;  /* 0x0000000c5c1d7210 */ /* 0x000fe20007d1e068 */
[----:B------:R-:W-:-:S03]  /*37e0*/  ULDC.64 UR8, c[0x0][0x208] ;  /* 0x0000820000087ab9 */ /* 0x000fc60000000a00 */
[----:B------:R-:W-:Y:S02]  /*37f0*/  IADD3.X R34, R5, R80, R103, P0, P5 ;  /* 0x0000005005227210 */ /* 0x000fe400007ea467 */
[----:B------:R-:W-:-:S04]  /*3800*/  LEA R30, P0, R28, UR4, 0x1 ;  /* 0x000000041c1e7c11 */ /* 0x000fc8000f8008ff */
[----:B------:R-:W-:Y:S02]  /*3810*/  LEA.HI.X R31, R28, UR5, R31, 0x1, P0 ;  /* 0x000000051c1f7c11 */ /* 0x000fe400080f0c1f */
[----:B------:R-:W-:-:S04]  /*3820*/  LEA R28, P0, R29, UR6, 0x1 ;  /* 0x000000061d1c7c11 */ /* 0x000fc8000f8008ff */
[----:B------:R-:W-:Y:S02]  /*3830*/  LEA.HI.X R29, R29, UR7, R34, 0x1, P0 ;  /* 0x000000071d1d7c11 */ /* 0x000fe400080f0c22 */
[----:B------:R-:W-:Y:S02]  /*3840*/  ISETP.GE.AND P0, PT, R216, R110, PT ;  /* 0x0000006ed800720c */ /* 0x000fe40003f06270 */
[----:B------:R-:W-:Y:S02]  /*3850*/  CS2R R52, SRZ ;  /* 0x0000000000347805 */ /* 0x000fe4000001ff00 */
[----:B------:R-:W-:-:S09]  /*3860*/  CS2R R54, SRZ ;  /* 0x0000000000367805 */ /* 0x000fd2000001ff00 */
[----:B------:R0:W5:Y:S04]  /*3870*/  @!P0 LDG.E.64 R56, desc[UR8][R30.64] ;  /* 0x000000081e388981 */ /* 0x000168000c1e1b00 */
[----:B------:R0:W5:Y:S01]  /*3880*/  @!P0 LDG.E.64 R58, desc[UR8][R28.64] ;  /* 0x000000081c3a8981 */ /* 0x000162000c1e1b00 */
        /* <DEDUP_REMOVED lines=10> */
[----:B------:R-:W-:-:S13]  /*3930*/  ISETP.GE.AND P0, PT, R222, R110, PT ;  /* 0x0000006ede00720c */ /* 0x000fda0003f06270 */
[----:B------:R0:W5:Y:S04]  /*3940*/  @!P0 LDG.E.64 R44, desc[UR8][R30.64+0xc0] ;  /* 0x0000c0081e2c8981 */ /* 0x000168000c1e1b00 */
[----:B------:R0:W5:Y:S02]  /*3950*/  @!P0 LDG.E.64 R46, desc[UR8][R28.64+0xc0] ;  /* 0x0000c0081c2e8981 */ /* 0x000164000c1e1b00 */
.L_x_451:
[----:B------:R-:W-:Y:S05]  /*3960*/  BSYNC B1 ;  /* 0x0000000000017941 */ /* 0x000fea0003800000 */
.L_x_450:
[----:B0----5:R-:W-:Y:S01]  /*3970*/  IMAD.MOV.U32 R29, RZ, RZ, R44 ;  /* 0x000000ffff1d7224 */ /* 0x021fe200078e002c */
[----:B------:R-:W-:Y:S01]  /*3980*/  BSSY B1, `(.L_x_452) ;  /* 0x0000044000017945 */ /* 0x000fe20003800000 */
[----:B------:R-:W-:Y:S01]  /*3990*/  IMAD.MOV.U32 R28, RZ, RZ, R45 ;  /* 0x000000ffff1c7224 */ /* 0x000fe200078e002d */
[----:B------:R-:W-:Y:S01]  /*39a0*/  PRMT R83, R32, 0x7610, R83 ;  /* 0x0000761020537816 */ /* 0x000fe20000000053 */
[----:B------:R-:W-:Y:S01]  /*39b0*/  VIADD R34, R224, 0x40 ;  /* 0x00000040e0227836 */ /* 0x000fe20000000000 */
[----:B------:R-:W-:Y:S01]  /*39c0*/  PRMT R118, R33, 0x7610, R118 ;  /* 0x0000761021767816 */ /* 0x000fe20000000076 */
[----:B------:R-:W-:Y:S01]  /*39d0*/  IMAD.MOV.U32 R31, RZ, RZ, R48 ;  /* 0x000000ffff1f7224 */ /* 0x000fe200078e0030 */
[----:B------:R-:W-:Y:S01]  /*39e0*/  PRMT R138, R29, 0x5410, R28 ;  /* 0x000054101d8a7816 */ /* 0x000fe2000000001c */
[----:B------:R-:W-:Y:S01]  /*39f0*/  IMAD.MOV.U32 R29, RZ, RZ, R52 ;  /* 0x000000ffff1d7224 */ /* 0x000fe200078e0034 */
[----:B------:R-:W-:Y:S01]  /*3a00*/  ISETP.GE.AND P5, PT, R34, R85, PT ;  /* 0x000000552200720c */ /* 0x000fe20003fa6270 */
[----:B------:R-:W-:Y:S01]  /*3a10*/  IMAD.MOV.U32 R28, RZ, RZ, R53 ;  /* 0x000000ffff1c7224 */ /* 0x000fe200078e0035 */
[----:B------:R-:W-:Y:S01]  /*3a20*/  CS2R R32, SRZ ;  /* 0x0000000000207805 */ /* 0x000fe2000001ff00 */
[----:B------:R-:W-:Y:S01]  /*3a30*/  IMAD.MOV.U32 R30, RZ, RZ, R49 ;  /* 0x000000ffff1e7224 */ /* 0x000fe200078e0031 */
[----:B------:R-:W-:-:S02]  /*3a40*/  CS2R R36, SRZ ;  /* 0x0000000000247805 */ /* 0x000fc4000001ff00 */
[----:B------:R-:W-:Y:S02]  /*3a50*/  CS2R R40, SRZ ;  /* 0x0000000000287805 */ /* 0x000fe4000001ff00 */
[----:B------:R-:W-:Y:S01]  /*3a60*/  PRMT R144, R29, 0x5410, R28 ;  /* 0x000054101d907816 */ /* 0x000fe2000000001c */
[----:B------:R-:W-:Y:S01]  /*3a70*/  IMAD.MOV.U32 R29, RZ, RZ, R46 ;  /* 0x000000ffff1d7224 */ /* 0x000fe200078e002e */
[----:B------:R-:W-:Y:S02]  /*3a80*/  MOV R28, R47 ;  /* 0x0000002f001c7202 */ /* 0x000fe40000000f00 */
[----:B------:R-:W-:Y:S02]  /*3a90*/  CS2R R34, SRZ ;  /* 0x0000000000227805 */ /* 0x000fe4000001ff00 */
[----:B------:R-:W-:Y:S01]  /*3aa0*/  PRMT R142, R31, 0x5410, R30 ;  /* 0x000054101f8e7816 */ /* 0x000fe2000000001e */
[----:B------:R-:W-:Y:S01]  /*3ab0*/  IMAD.MOV.U32 R31, RZ, RZ, R56 ;  /* 0x000000ffff1f7224 */ /* 0x000fe200078e0038 */
[----:B------:R-:W-:Y:S01]  /*3ac0*/  PRMT R139, R29, 0x5410, R28 ;  /* 0x000054101d8b7816 */ /* 0x000fe2000000001c */
[----:B------:R-:W-:Y:S01]  /*3ad0*/  IMAD.MOV.U32 R30, RZ, RZ, R57 ;  /* 0x000000ffff1e7224 */ /* 0x000fe200078e0039 */
[----:B------:R-:W-:Y:S01]  /*3ae0*/  CS2R R38, SRZ ;  /* 0x0000000000267805 */ /* 0x000fe2000001ff00 */
[----:B------:R-:W-:Y:S01]  /*3af0*/  IMAD.MOV.U32 R29, RZ, RZ, R54 ;  /* 0x000000ffff1d7224 */ /* 0x000fe200078e0036 */
[----:B------:R-:W-:Y:S01]  /*3b00*/  CS2R R42, SRZ ;  /* 0x00000000002a7805 */ /* 0x000fe2000001ff00 */
[----:B------:R-:W-:Y:S01]  /*3b10*/  IMAD.MOV.U32 R28, RZ, RZ, R55 ;  /* 0x000000ffff1c7224 */ /* 0x000fe200078e0037 */
[----:B------:R-:W-:Y:S01]  /*3b20*/  PRMT R146, R31, 0x5410, R30 ;  /* 0x000054101f927816 */ /* 0x000fe2000000001e */
[----:B------:R-:W-:-:S02]  /*3b30*/  IMAD.MOV.U32 R31, RZ, RZ, R50 ;  /* 0x000000ffff1f7224 */ /* 0x000fc400078e0032 */
[----:B------:R-:W-:Y:S01]  /*3b40*/  IMAD.MOV.U32 R30, RZ, RZ, R51 ;  /* 0x000000ffff1e7224 */ /* 0x000fe200078e0033 */
[----:B------:R-:W-:Y:S01]  /*3b50*/  PRMT R145, R29, 0x5410, R28 ;  /* 0x000054101d917816 */ /* 0x000fe2000000001c */
[----:B------:R-:W-:Y:S02]  /*3b60*/  IMAD.MOV.U32 R29, RZ, RZ, R58 ;  /* 0x000000ffff1d7224 */ /* 0x000fe400078e003a */
[----:B------:R-:W-:Y:S01]  /*3b70*/  IMAD.MOV.U32 R28, RZ, RZ, R59 ;  /* 0x000000ffff1c7224 */ /* 0x000fe200078e003b */
[----:B------:R-:W-:Y:S02]  /*3b80*/  PRMT R143, R31, 0x5410, R30 ;  /* 0x000054101f8f7816 */ /* 0x000fe4000000001e */
[----:B------:R-:W-:Y:S02]  /*3b90*/  CS2R R30, SRZ ;  /* 0x00000000001e7805 */ /* 0x000fe4000001ff00 */
[----:B------:R-:W-:Y:S02]  /*3ba0*/  PRMT R147, R29, 0x5410, R28 ;  /* 0x000054101d937816 */ /* 0x000fe4000000001c */
[----:B------:R-:W-:Y:S01]  /*3bb0*/  CS2R R28, SRZ ;  /* 0x00000000001c7805 */ /* 0x000fe2000001ff00 */
[----:B------:R-:W-:Y:S06]  /*3bc0*/  @P5 BRA `(.L_x_453) ;  /* 0x00000000007c5947 */ /* 0x000fec0003800000 */
[----:B------:R-:W-:Y:S01]  /*3bd0*/  IADD3 R15, P0, P6, R98, R106, R14 ;  /* 0x0000006a620f7210 */ /* 0x000fe20007e1e00e */
[----:B------:R-:W-:Y:S01]  /*3be0*/  ULDC.64 UR4, c[0x0][0x3e8] ;  /* 0x0000fa0000047ab9 */ /* 0x000fe20000000a00 */
[----:B------:R-:W-:Y:S02]  /*3bf0*/  CS2R R40, SRZ ;  /* 0x0000000000287805 */ /* 0x000fe4000001ff00 */
[----:B------:R-:W-:Y:S02]  /*3c00*/  CS2R R42, SRZ ;  /* 0x00000000002a7805 */ /* 0x000fe4000001ff00 */
[----:B------:R-:W-:Y:S01]  /*3c10*/  IADD3.X R11, R3, R105, R11, P0, P6 ;  /* 0x00000069030b7210 */ /* 0x000fe200007ec40b */
[----:B------:R-:W-:Y:S01]  /*3c20*/  ULDC.64 UR6, c[0x0][0x208] ;  /* 0x0000820000067ab9 */ /* 0x000fe20000000a00 */
[----:B------:R-:W-:-:S04]  /*3c30*/  IADD3 R13, P0, P6, R92, R108, R12 ;  /* 0x0000006c5c0d7210 */ /* 0x000fc80007e1e00c */
[----:B------:R-:W-:Y:S02]  /*3c40*/  IADD3.X R80, R5, R107, R80, P0, P6 ;  /* 0x0000006b05507210 */ /* 0x000fe400007ec450 */
[----:B------:R-:W-:-:S04]  /*3c50*/  LEA R14, P0, R15, UR4, 0x1 ;  /* 0x000000040f0e7c11 */ /* 0x000fc8000f8008ff */
[----:B------:R-:W-:Y:S01]  /*3c60*/  LEA.HI.X R15, R15, UR5, R11, 0x1, P0 ;  /* 0x000000050f0f7c11 */ /* 0x000fe200080f0c0b */
[----:B------:R-:W-:Y:S02]  /*3c70*/  ULDC.64 UR4, c[0x0][0x400] ;  /* 0x0001000000047ab9 */ /* 0x000fe40000000a00 */
        /* <DEDUP_REMOVED lines=20> */
.L_x_453:
[----:B------:R-:W-:Y:S05]  /*3dc0*/  BSYNC B1 ;  /* 0x0000000000017941 */ /* 0x000fea0003800000 */
.L_x_452:
[----:B0----5:R-:W-:Y:S01]  /*3dd0*/  IMAD.MOV.U32 R12, RZ, RZ, R28 ;  /* 0x000000ffff0c7224 */ /* 0x021fe200078e001c */
[----:B------:R-:W-:Y:S01]  /*3de0*/  ULOP3.LUT UR4, UR60, 0x1, URZ, 0xfc, !UPT ;  /* 0x000000013c047892 */ /* 0x000fe2000f8efc3f */
[----:B------:R-:W-:-:S03]  /*3df0*/  IMAD.MOV.U32 R11, RZ, RZ, R29 ;  /* 0x000000ffff0b7224 */ /* 0x000fc600078e001d */
[----:B------:R-:W-:Y:S02]  /*3e00*/  UISETP.NE.AND UP0, UPT, UR4, 0x3, UPT ;  /* 0x000000030400788c */ /* 0x000fe4000bf05270 */
[----:B------:R-:W-:Y:S01]  /*3e10*/  PRMT R128, R12, 0x5410, R11 ;  /* 0x000054100c807816 */ /* 0x000fe2000000000b */
[----:B------:R-:W-:Y:S02]  /*3e20*/  IMAD.MOV.U32 R12, RZ, RZ, R32 ;  /* 0x000000ffff0c7224 */ /* 0x000fe400078e0020 */
[----:B------:R-:W-:Y:S01]  /*3e30*/  IMAD.MOV.U32 R11, RZ, RZ, R33 ;  /* 0x000000ffff0b7224 */ /* 0x000fe200078e0021 */
[----:B------:R-:W-:-:S04]  /*3e40*/  PLOP3.LUT P0, PT, PT, PT, UP0, 0x80, 0x0 ;  /* 0x000000000000781c */ /* 0x000fc80003f0f008 */
[----:B------:R-:W-:Y:S01]  /*3e50*/  PRMT R134, R12, 0x5410, R11 ;  /* 0x000054100c867816 */ /* 0x000fe2000000000b */
[----:B------:R-:W-:Y:S02]  /*3e60*/  IMAD.MOV.U32 R12, RZ, RZ, R36 ;  /* 0x000000ffff0c7224 */ /* 0x000fe400078e0024 */
[----:B------:R-:W-:-:S05]  /*3e70*/  IMAD.MOV.U32 R11, RZ, RZ, R37 ;  /* 0x000000ffff0b7224 */ /* 0x000fca00078e0025 */
[----:B------:R-:W-:Y:S01]  /*3e80*/  PRMT R136, R12, 0x5410, R11 ;  /* 0x000054100c887816 */ /* 0x000fe2000000000b */
[----:B------:R-:W-:Y:S02]  /*3e90*/  IMAD.MOV.U32 R12, RZ, RZ, R40 ;  /* 0x000000ffff0c7224 */ /* 0x000fe400078e0028 */
[----:B------:R-:W-:-:S05]  /*3ea0*/  IMAD.MOV.U32 R11, RZ, RZ, R41 ;  /* 0x000000ffff0b7224 */ /* 0x000fca00078e0029 */
[----:B------:R-:W-:Y:S01]  /*3eb0*/  PRMT R140, R12, 0x5410, R11 ;  /* 0x000054100c8c7816 */ /* 0x000fe2000000000b */
[----:B------:R-:W-:Y:S02]  /*3ec0*/  IMAD.MOV.U32 R12, RZ, RZ, R30 ;  /* 0x000000ffff0c7224 */ /* 0x000fe400078e001e */
[----:B------:R-:W-:-:S05]  /*3ed0*/  IMAD.MOV.U32 R11, RZ, RZ, R31 ;  /* 0x000000ffff0b7224 */ /* 0x000fca00078e001f */
[----:B------:R-:W-:Y:S01]  /*3ee0*/  PRMT R132, R12, 0x5410, R11 ;  /* 0x000054100c847816 */ /* 0x000fe2000000000b */
        /* <DEDUP_REMOVED lines=12> */
[----:B------:R-:W-:Y:S06]  /*3fb0*/  @!P0 BRA `(.L_x_454) ;  /* 0x0000000000048947 */ /* 0x000fec0003800000 */
[----:B------:R-:W-:Y:S01]  /*3fc0*/  BPT.TRAP 0x1 ;  /* 0x000000040000795c */ /* 0x000fe20000300000 */
.L_x_454:
[----:B------:R-:W-:Y:S01]  /*3fd0*/  LEA R86, R213, R23, 0x3 ;  /* 0x00000017d5567211 */ /* 0x000fe200078e18ff */
[----:B------:R-:W-:Y:S01]  /*3fe0*/  BSSY B1, `(.L_x_455) ;  /* 0x0000004000017945 */ /* 0x000fe20003800000 */
[----:B------:R-:W-:-:S04]  /*3ff0*/  SHF.L.U32 R87, R225, 0x1f, RZ ;  /* 0x0000001fe1577819 */ /* 0x000fc800000006ff */
[----:B------:R-:W0:Y:S02]  /*4000*/  SYNCS.PHASECHK.TRANS64.TRYWAIT P6, [R86+URZ+0x38890], R87 ;  /* 0x03889057560075a7 */ /* 0x000e2400080c017f */
[----:B0-----:R-:W-:Y:S05]  /*4010*/  @!P6 BRA `(.L_x_456) ;  /* 0x0000027000f4e947 */ /* 0x001fea0003800000 */
.L_x_810:
[----:B------:R-:W-:Y:S05]  /*4020*/  BSYNC B1 ;  /* 0x0000000000017941 */ /* 0x000fea0003800000 */
.L_x_455:
[----:B------:R-:W-:-:S03]  /*4030*/  UMOV UR4, 0xffffffff ;  /* 0xffffffff00047882 */ /* 0x000fc60000000000 */
[----:B------:R-:W-:Y:S05]  /*4040*/  BRA.DIV UR4, `(.L_x_457) ;  /* 0x0000027204fc7947 */ /* 0x000fea000b800000 */
[----:B------:R1:W2:Y:S04]  /*4050*/  SHFL.IDX PT, R80, R116, RZ, 0x181f ;  /* 0x00181fff74507589 */ /* 0x0002a800000e0000 */
[----:B------:R1:W3:Y:S02]  /*4060*/  SHFL.IDX PT, R11, R117, RZ, 0x181f ;  /* 0x00181fff750b7589 */ /* 0x0002e400000e0000 */
.L_x_814:
[----:B------:R-:W-:Y:S04]  /*4070*/  BSSY B1, `(.L_x_458) ;  /* 0x00000ee000017945 */ /* 0x000fe80003800000 */
[----:B------:R-:W-:Y:S05]  /*4080*/  @P3 BRA `(.L_x_459) ;  /* 0x0000000c00b03947 */ /* 0x000fea0003800000 */
[----:B------:R-:W-:Y:S01]  /*4090*/  ISETP.NE.AND P3, PT, R0, RZ, PT ;  /* 0x000000ff0000720c */ /* 0x000fe20003f65270 */
[----:B------:R-:W-:-:S12]  /*40a0*/  BSSY B2, `(.L_x_460) ;  /* 0x0000038000027945 */ /* 0x000fd80003800000 */
[----:B------:R-:W-:Y:S05]  /*40b0*/  @!P3 BRA `(.L_x_461) ;  /* 0x0000000000d8b947 */ /* 0x000fea0003800000 */
[----:B------:R4:W0:Y:S01]  /*40c0*/  LDS.128 R12, [R78+0x24400] ;  /* 0x024400004e0c7984 */ /* 0x0008220000000c00 */
[----:B------:R-:W-:Y:S01]  /*40d0*/  ISETP.GE.AND P3, PT, R216, R110, PT ;  /* 0x0000006ed800720c */ /* 0x000fe20003f66270 */
[----:B------:R-:W-:-:S12]  /*40e0*/  BSSY B3, `(.L_x_462) ;  /* 0x000002f000037945 */ /* 0x000fd80003800000 */
[----:B----4-:R-:W-:Y:S05]  /*40f0*/  @P3 BRA `(.L_x_463) ;  /* 0x0000000000b43947 */ /* 0x010fea0003800000 */
[--C-:B------:R-:W-:Y:S02]  /*4100*/  SHF.R.U64 R72, R72, 0x10, R73.reuse ;  /* 0x0000001048487819 */ /* 0x100fe40000001249 */
[----:B------:R-:W-:Y:S02]  /*4110*/  SHF.R.U32.HI R81, RZ, 0x10, R73 ;  /* 0x00000010ff517819 */ /* 0x000fe40000011649 */
[--C-:B------:R-:W-:Y:S02]  /*4120*/  SHF.R.U64 R73, R74, 0x10, R75.reuse ;  /* 0x000000104a497819 */ /* 0x100fe4000000124b */
[----:B------:R-:W-:Y:S02]  /*4130*/  SHF.R.U32.HI R75, RZ, 0x10, R75 ;  /* 0x00000010ff4b7819 */ /* 0x000fe4000001164b */
[----:B------:R-:W-:Y:S01]  /*4140*/  PRMT R73, R83, 0x5410, R73 ;  /* 0x0000541053497816 */ /* 0x000fe20000000049 */
[----:B0-----:R-:W-:Y:S01]  /*4150*/  IMAD.U32 R83, R13, 0x10000, RZ ;  /* 0x000100000d537824 */ /* 0x001fe200078e00ff */
[----:B------:R-:W-:-:S02]  /*4160*/  PRMT R72, R82, 0x5432, R72 ;  /* 0x0000543252487816 */ /* 0x000fc40000000048 */
[----:B------:R-:W-:Y:S02]  /*4170*/  PRMT R74, R82, 0x5410, R81 ;  /* 0x00005410524a7816 */ /* 0x000fe40000000051 */
[----:B------:R-:W-:Y:S02]  /*4180*/  PRMT R81, R118, 0x5410, R75 ;  /* 0x0000541076517816 */ /* 0x000fe4000000004b */
[----:B------:R-:W-:Y:S01]  /*4190*/  LOP3.LUT R75, R13, 0xffff0000, RZ, 0xc0, !PT ;  /* 0xffff00000d4b7812 */ /* 0x000fe200078ec0ff */
[----:B------:R-:W-:Y:S01]  /*41a0*/  IMAD.U32 R119, R74, 0x10000, RZ ;  /* 0x000100004a777824 */ /* 0x000fe200078e00ff */
[C---:B------:R-:W-:Y:S01]  /*41b0*/  LOP3.LUT R82, R73.reuse, 0xffff0000, RZ, 0xc0, !PT ;  /* 0xffff000049527812 */ /* 0x040fe200078ec0ff */
[----:B------:R-:W-:Y:S01]  /*41c0*/  IMAD.U32 R73, R73, 0x10000, RZ ;  /* 0x0001000049497824 */ /* 0x000fe200078e00ff */
[C---:B------:R-:W-:Y:S01]  /*41d0*/  LOP3.LUT R118, R72.reuse, 0xffff0000, RZ, 0xc0, !PT ;  /* 0xffff000048767812 */ /* 0x040fe200078ec0ff */
[----:B------:R-:W-:Y:S01]  /*41e0*/  IMAD.U32 R72, R72, 0x10000, RZ ;  /* 0x0001000048487824 */ /* 0x000fe200078e00ff */
[----:B------:R-:W-:Y:S01]  /*41f0*/  LOP3.LUT R74, R74, 0xffff0000, RZ, 0xc0, !PT ;  /* 0xffff00004a4a7812 */ /* 0x000fe200078ec0ff */
[----:B------:R-:W-:-:S02]  /*4200*/  FMUL.FTZ R13, R75, R82 ;  /* 0x000000524b0d7220 */ /* 0x000fc40000410000 */
[-C--:B------:R-:W-:Y:S02]  /*4210*/  FMUL.FTZ R75, R75, R118.reuse ;  /* 0x000000764b4b7220 */ /* 0x080fe40000410000 */
[C---:B------:R-:W-:Y:S01]  /*4220*/  FFMA.FTZ R13, R83.reuse, R118, -R13 ;  /* 0x00000076530d7223 */ /* 0x040fe2000001080d */
[C---:B------:R-:W-:Y:S01]  /*4230*/  LOP3.LUT R118, R14.reuse, 0xffff0000, RZ, 0xc0, !PT ;  /* 0xffff00000e767812 */ /* 0x040fe200078ec0ff */
[----:B------:R-:W-:Y:S01]  /*4240*/  FFMA.FTZ R75, R83, R82, R75 ;  /* 0x00000052534b7223 */ /* 0x000fe2000001004b */
[C---:B------:R-:W-:Y:S01]  /*4250*/  IMAD.U32 R82, R81.reuse, 0x10000, RZ ;  /* 0x0001000051527824 */ /* 0x040fe200078e00ff */
[----:B------:R-:W-:Y:S01]  /*4260*/  LOP3.LUT R81, R81, 0xffff0000, RZ, 0xc0, !PT ;  /* 0xffff000051517812 */ /* 0x000fe200078ec0ff */
[----:B------:R-:W-:Y:S02]  /*4270*/  IMAD.U32 R83, R14, 0x10000, RZ ;  /* 0x000100000e537824 */ /* 0x000fe400078e00ff */
[C---:B------:R-:W-:Y:S01]  /*4280*/  FMUL.FTZ R14, R118.reuse, R82 ;  /* 0x00000052760e7220 */ /* 0x040fe20000410000 */
[----:B------:R-:W-:Y:S01]  /*4290*/  FMUL.FTZ R118, R118, R119 ;  /* 0x0000007776767220 */ /* 0x000fe20000410000 */
[----:B------:R-:W-:-:S02]  /*42a0*/  F2FP.BF16.F32.PACK_AB R13, R75, R13 ;  /* 0x0000000d4b0d723e */ /* 0x000fc400000010ff */
[C---:B------:R-:W-:Y:S01]  /*42b0*/  FFMA.FTZ R14, R83.reuse, R119, -R14 ;  /* 0x00000077530e7223 */ /* 0x040fe2000001080e */
[----:B------:R-:W-:Y:S01]  /*42c0*/  FFMA.FTZ R82, R83, R82, R118 ;  /* 0x0000005253527223 */ /* 0x000fe20000010076 */
[C---:B------:R-:W-:Y:S01]  /*42d0*/  LOP3.LUT R83, R15.reuse, 0xffff0000, RZ, 0xc0, !PT ;  /* 0xffff00000f537812 */ /* 0x040fe200078ec0ff */
[----:B------:R-:W-:-:S03]  /*42e0*/  IMAD.U32 R118, R15, 0x10000, RZ ;  /* 0x000100000f767824 */ /* 0x000fc600078e00ff */
[----:B------:R-:W-:Y:S01]  /*42f0*/  F2FP.BF16.F32.PACK_AB R14, R82, R14 ;  /* 0x0000000e520e723e */ /* 0x000fe200000010ff */
[----:B------:R-:W-:-:S04]  /*4300*/  FMUL.FTZ R15, R83, R81 ;  /* 0x00000051530f7220 */ /* 0x000fc80000410000 */
[-C--:B------:R-:W-:Y:S01]  /*4310*/  FFMA.FTZ R15, R118, R74.reuse, -R15 ;  /* 0x0000004a760f7223 */ /* 0x080fe2000001080f */
[----:B------:R-:W-:-:S04]  /*4320*/  FMUL.FTZ R74, R83, R74 ;  /* 0x0000004a534a7220 */ /* 0x000fc80000410000 */
[----:B------:R-:W-:Y:S01]  /*4330*/  FFMA.FTZ R81, R118, R81, R74 ;  /* 0x0000005176517223 */ /* 0x000fe2000001004a */
[C---:B------:R-:W-:Y:S01]  /*4340*/  LOP3.LUT R74, R12.reuse, 0xffff0000, RZ, 0xc0, !PT ;  /* 0xffff00000c4a7812 */ /* 0x040fe200078ec0ff */
[----:B------:R-:W-:-:S03]  /*4350*/  IMAD.U32 R12, R12, 0x10000, RZ ;  /* 0x000100000c0c7824 */ /* 0x000fc600078e00ff */
[----:B------:R-:W-:Y:S01]  /*4360*/  F2FP.BF16.F32.PACK_AB R15, R81, R15 ;  /* 0x0000000f510f723e */ /* 0x000fe200000010ff */
[C---:B------:R-:W-:Y:S01]  /*4370*/  FMUL.FTZ R83, R74.reuse, R73 ;  /* 0x000000494a537220 */ /* 0x040fe20000410000 */
[----:B------:R-:W-:-:S03]  /*4380*/  FMUL.FTZ R74, R74, R72 ;  /* 0x000000484a4a7220 */ /* 0x000fc60000410000 */
[C---:B------:R-:W-:Y:S01]  /*4390*/  FFMA.FTZ R83, R12.reuse, R72, -R83 ;  /* 0x000000480c537223 */ /* 0x040fe20000010853 */
[----:B------:R-:W-:-:S05]  /*43a0*/  FFMA.FTZ R74, R12, R73, R74 ;  /* 0x000000490c4a7223 */ /* 0x000fca000001004a */
[----:B------:R-:W-:-:S05]  /*43b0*/  F2FP.BF16.F32.PACK_AB R74, R74, R83 ;  /* 0x000000534a4a723e */ /* 0x000fca00000010ff */
[----:B------:R-:W-:-:S07]  /*43c0*/  IMAD.MOV.U32 R12, RZ, RZ, R74 ;  /* 0x000000ffff0c7224 */ /* 0x000fce00078e004a */
.L_x_463:
[----:B------:R-:W-:Y:S05]  /*43d0*/  BSYNC B3 ;  /* 0x0000000000037941 */ /* 0x000fea0003800000 */
.L_x_462:
[----:B---3--:R-:W-:Y:S01]  /*43e0*/  LEA R72, P3, R16, R11, 0x1 ;  /* 0x0000000b10487211 */ /* 0x008fe200078608ff */
[----:B------:R-:W-:-:S03]  /*43f0*/  ULDC.64 UR4, c[0x0][0x208] ;  /* 0x0000820000047ab9 */ /* 0x000fc60000000a00 */
[----:B--2---:R-:W-:-:S05]  /*4400*/  LEA.HI.X R73, R16, R80, R17, 0x1, P3 ;  /* 0x0000005010497211 */ /* 0x004fca00018f0c11 */
[----:B0-----:R4:W-:Y:S04]  /*4410*/  ST.E.128 desc[UR4][R72.64], R12 ;  /* 0x0000000c48007985 */ /* 0x0019e8000c101d04 */
.L_x_461:
[----:B------:R-:W-:Y:S05]  /*4420*/  BSYNC B2 ;  /* 0x0000000000027941 */ /* 0x000fea0003800000 */
.L_x_460:
[----:B------:R-:W-:Y:S01]  /*4430*/  ISETP.NE.AND P3, PT, R20, RZ, PT ;  /* 0x000000ff1400720c */ /* 0x000fe20003f65270 */
[----:B------:R-:W-:-:S12]  /*4440*/  BSSY B2, `(.L_x_464) ;  /* 0x000003a000027945 */ /* 0x000fd80003800000 */
[----:B------:R-:W-:Y:S05]  /*4450*/  @!P3 BRA `(.L_x_465) ;  /* 0x0000000000e0b947 */ /* 0x000fea0003800000 */
[----:B----4-:R4:W0:Y:S01]  /*4460*/  LDS.128 R12, [R78+0x26c00] ;  /* 0x026c00004e0c7984 */ /* 0x0108220000000c00 */
[----:B------:R-:W-:Y:S01]  /*4470*/  ISETP.GE.AND P3, PT, R221, R110, PT ;  /* 0x0000006edd00720c */ /* 0x000fe20003f66270 */
[----:B------:R-:W-:-:S12]  /*4480*/  BSSY B3, `(.L_x_466) ;  /* 0x0000031000037945 */ /* 0x000fd80003800000 */
[----:B----4-:R-:W-:Y:S05]  /*4490*/  @P3 BRA `(.L_x_467) ;  /* 0x0000000000bc3947 */ /* 0x010fea0003800000 */
[--C-:B------:R-:W-:Y:S01]  /*44a0*/  SHF.R.U64 R68, R68, 0x10, R69.reuse ;  /* 0x0000001044447819 */ /* 0x100fe20000001245 */
[----:B0-----:R-:W-:Y:S01]  /*44b0*/  IMAD.U32 R73, R13, 0x10000, RZ ;  /* 0x000100000d497824 */ /* 0x001fe200078e00ff */
[----:B------:R-:W-:Y:S02]  /*44c0*/  SHF.R.U32.HI R72, RZ, 0x10, R69 ;  /* 0x00000010ff487819 */ /* 0x000fe40000011645 */
[--C-:B------:R-:W-:Y:S02]  /*44d0*/  SHF.R.U64 R69, R70, 0x10, R71.reuse ;  /* 0x0000001046457819 */ /* 0x100fe40000001247 */
[----:B------:R-:W-:Y:S02]  /*44e0*/  SHF.R.U32.HI R70, RZ, 0x10, R71 ;  /* 0x00000010ff467819 */ /* 0x000fe40000011647 */
[C---:B------:R-:W-:Y:S02]  /*44f0*/  PRMT R71, R152.reuse, 0x5410, R69 ;  /* 0x0000541098477816 */ /* 0x040fe40000000045 */
[----:B------:R-:W-:-:S02]  /*4500*/  PRMT R68, R152, 0x5432, R68 ;  /* 0x0000543298447816 */ /* 0x000fc40000000044 */
[----:B------:R-:W-:Y:S02]  /*4510*/  LOP3.LUT R75, R13, 0xffff0000, RZ, 0xc0, !PT ;  /* 0xffff00000d4b7812 */ /* 0x000fe400078ec0ff */
[C---:B------:R-:W-:Y:S01]  /*4520*/  LOP3.LUT R74, R71.reuse, 0xffff0000, RZ, 0xc0, !PT ;  /* 0xffff0000474a7812 */ /* 0x040fe200078ec0ff */
[----:B------:R-:W-:Y:S01]  /*4530*/  IMAD.U32 R71, R71, 0x10000, RZ ;  /* 0x0001000047477824 */ /* 0x000fe200078e00ff */
[----:B------:R-:W-:Y:S02]  /*4540*/  PRMT R69, R154, 0x5432, R70 ;  /* 0x000054329a457816 */ /* 0x000fe40000000046 */
[C---:B------:R-:W-:Y:S01]  /*4550*/  LOP3.LUT R13, R68.reuse, 0xffff0000, RZ, 0xc0, !PT ;  /* 0xffff0000440d7812 */ /* 0x040fe200078ec0ff */
[----:B------:R-:W-:Y:S01]  /*4560*/  FMUL.FTZ R70, R75, R74 ;  /* 0x0000004a4b467220 */ /* 0x000fe20000410000 */
[----:B------:R-:W-:Y:S01]  /*4570*/  PRMT R72, R153, 0x5432, R72 ;  /* 0x0000543299487816 */ /* 0x000fe20000000048 */
[----:B------:R-:W-:Y:S02]  /*4580*/  IMAD.U32 R68, R68, 0x10000, RZ ;  /* 0x0001000044447824 */ /* 0x000fe400078e00ff */
[-C--:B------:R-:W-:Y:S01]  /*4590*/  FFMA.FTZ R70, R73, R13.reuse, -R70 ;  /* 0x0000000d49467223 */ /* 0x080fe20000010846 */
[----:B------:R-:W-:Y:S01]  /*45a0*/  FMUL.FTZ R13, R75, R13 ;  /* 0x0000000d4b0d7220 */ /* 0x000fe20000410000 */
[C---:B------:R-:W-:Y:S01]  /*45b0*/  IMAD.U32 R75, R72.reuse, 0x10000, RZ ;  /* 0x00010000484b7824 */ /* 0x040fe200078e00ff */
[----:B------:R-:W-:-:S02]  /*45c0*/  LOP3.LUT R72, R72, 0xffff0000, RZ, 0xc0, !PT ;  /* 0xffff000048487812 */ /* 0x000fc400078ec0ff */
[----:B------:R-:W-:Y:S01]  /*45d0*/  FFMA.FTZ R13, R73, R74, R13 ;  /* 0x0000004a490d7223 */ /* 0x000fe2000001000d */
[C---:B------:R-:W-:Y:S01]  /*45e0*/  LOP3.LUT R74, R14.reuse, 0xffff0000, RZ, 0xc0, !PT ;  /* 0xffff00000e4a7812 */ /* 0x040fe200078ec0ff */
[C---:B------:R-:W-:Y:S01]  /*45f0*/  IMAD.U32 R73, R69.reuse, 0x10000, RZ ;  /* 0x0001000045497824 */ /* 0x040fe200078e00ff */
[----:B------:R-:W-:Y:S01]  /*4600*/  LOP3.LUT R69, R69, 0xffff0000, RZ, 0xc0, !PT ;  /* 0xffff000045457812 */ /* 0x000fe200078ec0ff */
[----:B------:R-:W-:Y:S01]  /*4610*/  IMAD.U32 R14, R14, 0x10000, RZ ;  /* 0x000100000e0e7824 */ /* 0x000fe200078e00ff */
[----:B------:R-:W-:Y:S01]  /*4620*/  F2FP.BF16.F32.PACK_AB R13, R13, R70 ;  /* 0x000000460d0d723e */ /* 0x000fe200000010ff */
[C---:B------:R-:W-:Y:S01]  /*4630*/  FMUL.FTZ R81, R74.reuse, R73 ;  /* 0x000000494a517220 */ /* 0x040fe20000410000 */
[----:B------:R-:W-:-:S03]  /*4640*/  FMUL.FTZ R74, R74, R75 ;  /* 0x0000004b4a4a7220 */ /* 0x000fc60000410000 */
[C---:B------:R-:W-:Y:S01]  /*4650*/  FFMA.FTZ R81, R14.reuse, R75, -R81 ;  /* 0x0000004b0e517223 */ /* 0x040fe20000010851 */
[----:B------:R-:W-:Y:S01]  /*4660*/  FFMA.FTZ R74, R14, R73, R74 ;  /* 0x000000490e4a7223 */ /* 0x000fe2000001004a */
[C---:B------:R-:W-:Y:S01]  /*4670*/  LOP3.LUT R14, R15.reuse, 0xffff0000, RZ, 0xc0, !PT ;  /* 0xffff00000f0e7812 */ /* 0x040fe200078ec0ff */
[----:B------:R-:W-:-:S03]  /*4680*/  IMAD.U32 R15, R15, 0x10000, RZ ;  /* 0x000100000f0f7824 */ /* 0x000fc600078e00ff */
        /* <DEDUP_REMOVED lines=12> */
[----:B------:R-:W-:Y:S01]  /*4750*/  F2FP.BF16.F32.PACK_AB R69, R15, R69 ;  /* 0x000000450f45723e */ /* 0x000fe200000010ff */
[----:B------:R-:W-:Y:S02]  /*4760*/  IMAD.MOV.U32 R15, RZ, RZ, R14 ;  /* 0x000000ffff0f7224 */ /* 0x000fe400078e000e */
[----:B------:R-:W-:Y:S02]  /*4770*/  IMAD.MOV.U32 R14, RZ, RZ, R74 ;  /* 0x000000ffff0e7224 */ /* 0x000fe400078e004a */
[----:B------:R-:W-:-:S07]  /*4780*/  IMAD.MOV.U32 R12, RZ, RZ, R69 ;  /* 0x000000ffff0c7224 */ /* 0x000fce00078e0045 */
.L_x_467:
[----:B------:R-:W-:Y:S05]  /*4790*/  BSYNC B3 ;  /* 0x0000000000037941 */ /* 0x000fea0003800000 */
.L_x_466:
[----:B---3--:R-:W-:Y:S01]  /*47a0*/  LEA R68, P3, R212, R11, 0x1 ;  /* 0x0000000bd4447211 */ /* 0x008fe200078608ff */
[----:B------:R-:W-:-:S03]  /*47b0*/  ULDC.64 UR4, c[0x0][0x208] ;  /* 0x0000820000047ab9 */ /* 0x000fc60000000a00 */
[----:B--2---:R-:W-:-:S05]  /*47c0*/  LEA.HI.X R69, R212, R80, R215, 0x1, P3 ;  /* 0x00000050d4457211 */ /* 0x004fca00018f0cd7 */
[----:B0-----:R0:W-:Y:S04]  /*47d0*/  ST.E.128 desc[UR4][R68.64], R12 ;  /* 0x0000000c44007985 */ /* 0x0011e8000c101d04 */
.L_x_465:
[----:B------:R-:W-:Y:S05]  /*47e0*/  BSYNC B2 ;  /* 0x0000000000027941 */ /* 0x000fea0003800000 */
.L_x_464:
[----:B------:R-:W-:Y:S01]  /*47f0*/  ISETP.NE.AND P3, PT, R21, RZ, PT ;  /* 0x000000ff1500720c */ /* 0x000fe20003f65270 */
[----:B------:R-:W-:-:S12]  /*4800*/  BSSY B2, `(.L_x_468) ;  /* 0x000003a000027945 */ /* 0x000fd80003800000 */
[----:B------:R-:W-:Y:S05]  /*4810*/  @!P3 BRA `(.L_x_469) ;  /* 0x0000000000e0b947 */ /* 0x000fea0003800000 */
[----:B0---4-:R0:W4:Y:S01]  /*4820*/  LDS.128 R12, [R78+0x29400] ;  /* 0x029400004e0c7984 */ /* 0x0111220000000c00 */
[----:B------:R-:W-:Y:S01]  /*4830*/  ISETP.GE.AND P3, PT, R220, R110, PT ;  /* 0x0000006edc00720c */ /* 0x000fe20003f66270 */
[----:B------:R-:W-:-:S12]  /*4840*/  BSSY B3, `(.L_x_470) ;  /* 0x0000031000037945 */ /* 0x000fd80003800000 */
[----:B0-----:R-:W-:Y:S05]  /*4850*/  @P3 BRA `(.L_x_471) ;  /* 0x0000000000bc3947 */ /* 0x001fea0003800000 */
[--C-:B------:R-:W-:Y:S01]  /*4860*/  SHF.R.U64 R64, R64, 0x10, R65.reuse ;  /* 0x0000001040407819 */ /* 0x100fe20000001241 */
[----:B----4-:R-:W-:Y:S01]  /*4870*/  IMAD.U32 R69, R13, 0x10000, RZ ;  /* 0x000100000d457824 */ /* 0x010fe200078e00ff */
[----:B------:R-:W-:Y:S02]  /*4880*/  SHF.R.U32.HI R68, RZ, 0x10, R65 ;  /* 0x00000010ff447819 */ /* 0x000fe40000011641 */
[--C-:B------:R-:W-:Y:S02]  /*4890*/  SHF.R.U64 R65, R66, 0x10, R67.reuse ;  /* 0x0000001042417819 */ /* 0x100fe40000001243 */
[----:B------:R-:W-:Y:S02]  /*48a0*/  SHF.R.U32.HI R66, RZ, 0x10, R67 ;  /* 0x00000010ff427819 */ /* 0x000fe40000011643 */
[----:B------:R-:W-:Y:S02]  /*48b0*/  PRMT R67, R150, 0x5432, R65 ;  /* 0x0000543296437816 */ /* 0x000fe40000000041 */
        /* <DEDUP_REMOVED lines=11> */
[----:B------:R-:W-:-:S02]  /*4970*/  SHF.L.U32 R71, R68, 0x10, RZ ;  /* 0x0000001044477819 */ /* 0x000fc400000006ff */
[----:B------:R-:W-:Y:S01]  /*4980*/  LOP3.LUT R68, R68, 0xffff0000, RZ, 0xc0, !PT ;  /* 0xffff000044447812 */ /* 0x000fe200078ec0ff */
        /* <DEDUP_REMOVED lines=28> */
.L_x_471:
[----:B------:R-:W-:Y:S05]  /*4b50*/  BSYNC B3 ;  /* 0x0000000000037941 */ /* 0x000fea0003800000 */
.L_x_470:
[----:B---3--:R-:W-:Y:S01]  /*4b60*/  LEA R64, P3, R19, R11, 0x1 ;  /* 0x0000000b13407211 */ /* 0x008fe200078608ff */
[----:B------:R-:W-:-:S03]  /*4b70*/  ULDC.64 UR4, c[0x0][0x208] ;  /* 0x0000820000047ab9 */ /* 0x000fc60000000a00 */
[----:B--2---:R-:W-:-:S05]  /*4b80*/  LEA.HI.X R65, R19, R80, R219, 0x1, P3 ;  /* 0x0000005013417211 */ /* 0x004fca00018f0cdb */
[----:B----4-:R0:W-:Y:S04]  /*4b90*/  ST.E.128 desc[UR4][R64.64], R12 ;  /* 0x0000000c40007985 */ /* 0x0101e8000c101d04 */
.L_x_469:
[----:B------:R-:W-:Y:S05]  /*4ba0*/  BSYNC B2 ;  /* 0x0000000000027941 */ /* 0x000fea0003800000 */
.L_x_468:
[----:B------:R-:W-:-:S13]  /*4bb0*/  ISETP.NE.AND P3, PT, R25, RZ, PT ;  /* 0x000000ff1900720c */ /* 0x000fda0003f65270 */
        /* <DEDUP_REMOVED lines=52> */
.L_x_473:
[----:B------:R-:W-:Y:S05]  /*4f00*/  BSYNC B2 ;  /* 0x0000000000027941 */ /* 0x000fea0003800000 */
.L_x_472:
[----:B---3--:R-:W-:Y:S01]  /*4f10*/  LEA R60, P3, R22, R11, 0x1 ;  /* 0x0000000b163c7211 */ /* 0x008fe200078608ff */
[----:B------:R-:W-:-:S03]  /*4f20*/  ULDC.64 UR4, c[0x0][0x208] ;  /* 0x0000820000047ab9 */ /* 0x000fc60000000a00 */
[----:B--2---:R-:W-:-:S05]  /*4f30*/  LEA.HI.X R61, R22, R80, R218, 0x1, P3 ;  /* 0x00000050163d7211 */ /* 0x004fca00018f0cda */
[----:B----4-:R0:W-:Y:S04]  /*4f40*/  ST.E.128 desc[UR4][R60.64], R12 ;  /* 0x0000000c3c007985 */ /* 0x0101e8000c101d04 */
.L_x_459:
[----:B------:R-:W-:Y:S05]  /*4f50*/  BSYNC B1 ;  /* 0x0000000000017941 */ /* 0x000fea0003800000 */
.L_x_458:
[----:B------:R-:W-:-:S03]  /*4f60*/  UMOV UR4, 0xffffffff ;  /* 0xffffffff00047882 */ /* 0x000fc60000000000 */
[----:B------:R-:W-:Y:S05]  /*4f70*/  BRA.DIV UR4, `(.L_x_474) ;  /* 0x00000266047c7947 */ /* 0x000fea000b800000 */
[----:B0-----:R0:W0:Y:S04]  /*4f80*/  SHFL.IDX PT, R60, R116, 0x1, 0x181f ;  /* 0x00381f00743c7f89 */ /* 0x00102800000e0000 */
[----:B---3--:R3:W0:Y:S02]  /*4f90*/  SHFL.IDX PT, R11, R117, 0x1, 0x181f ;  /* 0x00381f00750b7f89 */ /* 0x00862400000e0000 */
.L_x_818:
[----:B------:R-:W-:Y:S04]  /*4fa0*/  BSSY B1, `(.L_x_475) ;  /* 0x00000f0000017945 */ /* 0x000fe80003800000 */
[----:B------:R-:W-:Y:S05]  /*4fb0*/  @P4 BRA `(.L_x_476) ;  /* 0x0000000c00b84947 */ /* 0x000fea0003800000 */
        /* <DEDUP_REMOVED lines=10> */
[----:B------:R-:W-:Y:S02]  /*5060*/  SHF.R.U64 R57, R58, 0x10, R59 ;  /* 0x000000103a397819 */ /* 0x000fe4000000123b */
[----:B------:R-:W-:Y:S02]  /*5070*/  PRMT R56, R146, 0x5410, R56 ;  /* 0x0000541092387816 */ /* 0x000fe40000000038 */
[----:B------:R-:W-:Y:S02]  /*5080*/  PRMT R57, R147, 0x5410, R57 ;  /* 0x0000541093397816 */ /* 0x000fe40000000039 */
[----:B------:R-:W-:-:S02]  /*5090*/  LOP3.LUT R64, R13, 0xffff0000, RZ, 0xc0, !PT ;  /* 0xffff00000d407812 */ /* 0x000fc400078ec0ff */
[C---:B------:R-:W-:Y:S01]  /*50a0*/  LOP3.LUT R63, R57.reuse, 0xffff0000, RZ, 0xc0, !PT ;  /* 0xffff0000393f7812 */ /* 0x040fe200078ec0ff */
[----:B------:R-:W-:Y:S01]  /*50b0*/  IMAD.U32 R57, R57, 0x10000, RZ ;  /* 0x0001000039397824 */ /* 0x000fe200078e00ff */
[----:B------:R-:W-:Y:S02]  /*50c0*/  SHF.R.U32.HI R58, RZ, 0x10, R59 ;  /* 0x00000010ff3a7819 */ /* 0x000fe4000001163b */
[----:B------:R-:W-:Y:S01]  /*50d0*/  LOP3.LUT R13, R56, 0xffff0000, RZ, 0xc0, !PT ;  /* 0xffff0000380d7812 */ /* 0x000fe200078ec0ff */
[----:B------:R-:W-:Y:S01]  /*50e0*/  FMUL.FTZ R59, R64, R63 ;  /* 0x0000003f403b7220 */ /* 0x000fe20000410000 */
[----:B------:R-:W-:Y:S02]  /*50f0*/  PRMT R58, R147, 0x5432, R58 ;  /* 0x00005432933a7816 */ /* 0x000fe4000000003a */
[----:B------:R-:W-:Y:S01]  /*5100*/  PRMT R61, R146, 0x5432, R61 ;  /* 0x00005432923d7816 */ /* 0x000fe2000000003d */
[-C--:B------:R-:W-:Y:S01]  /*5110*/  FFMA.FTZ R59, R62, R13.reuse, -R59 ;  /* 0x0000000d3e3b7223 */ /* 0x080fe2000001083b */
[----:B------:R-:W-:Y:S01]  /*5120*/  FMUL.FTZ R13, R64, R13 ;  /* 0x0000000d400d7220 */ /* 0x000fe20000410000 */
[----:B------:R-:W-:-:S02]  /*5130*/  SHF.L.U32 R56, R56, 0x10, RZ ;  /* 0x0000001038387819 */ /* 0x000fc400000006ff */
[C---:B------:R-:W-:Y:S02]  /*5140*/  IMAD.U32 R64, R61.reuse, 0x10000, RZ ;  /* 0x000100003d407824 */ /* 0x040fe400078e00ff */
[----:B------:R-:W-:Y:S01]  /*5150*/  FFMA.FTZ R13, R62, R63, R13 ;  /* 0x0000003f3e0d7223 */ /* 0x000fe2000001000d */
[----:B------:R-:W-:Y:S01]  /*5160*/  LOP3.LUT R63, R14, 0xffff0000, RZ, 0xc0, !PT ;  /* 0xffff00000e3f7812 */ /* 0x000fe200078ec0ff */
[C---:B------:R-:W-:Y:S01]  /*5170*/  IMAD.U32 R62, R58.reuse, 0x10000, RZ ;  /* 0x000100003a3e7824 */ /* 0x040fe200078e00ff */
[----:B------:R-:W-:Y:S01]  /*5180*/  LOP3.LUT R58, R58, 0xffff0000, RZ, 0xc0, !PT ;  /* 0xffff00003a3a7812 */ /* 0x000fe200078ec0ff */
[----:B------:R-:W-:Y:S01]  /*5190*/  IMAD.U32 R14, R14, 0x10000, RZ ;  /* 0x000100000e0e7824 */ /* 0x000fe200078e00ff */
[----:B------:R-:W-:Y:S01]  /*51a0*/  LOP3.LUT R61, R61, 0xffff0000, RZ, 0xc0, !PT ;  /* 0xffff00003d3d7812 */ /* 0x000fe200078ec0ff */
        /* <DEDUP_REMOVED lines=23> */
.L_x_480:
[----:B------:R-:W-:Y:S05]  /*5320*/  BSYNC B3 ;  /* 0x0000000000037941 */ /* 0x000fea0003800000 */
.L_x_479:
[----:B0-----:R-:W-:Y:S01]  /*5330*/  LEA R56, P3, R16, R11, 0x1 ;  /* 0x0000000b10387211 */ /* 0x001fe200078608ff */
[----:B------:R-:W-:-:S03]  /*5340*/  ULDC.64 UR4, c[0x0][0x208] ;  /* 0x0000820000047ab9 */ /* 0x000fc60000000a00 */
[----:B------:R-:W-:-:S05]  /*5350*/  LEA.HI.X R57, R16, R60, R17, 0x1, P3 ;  /* 0x0000003c10397211 */ /* 0x000fca00018f0c11 */
[----:B------:R0:W-:Y:S04]  /*5360*/  ST.E.128 desc[UR4][R56.64], R12 ;  /* 0x0000000c38007985 */ /* 0x0001e8000c101d04 */
.L_x_478:
[----:B------:R-:W-:Y:S05]  /*5370*/  BSYNC B2 ;  /* 0x0000000000027941 */ /* 0x000fea0003800000 */
.L_x_477:
        /* <DEDUP_REMOVED lines=17> */
[C---:B------:R-:W-:Y:S01]  /*5490*/  LOP3.LUT R13, R52.reuse, 0xffff0000, RZ, 0xc0, !PT ;  /* 0xffff0000340d7812 */ /* 0x040fe200078ec0ff */
[----:B------:R-:W-:Y:S01]  /*54a0*/  FMUL.FTZ R55, R59, R58 ;  /* 0x0000003a3b377220 */ /* 0x000fe20000410000 */
[----:B------:R-:W-:Y:S01]  /*54b0*/  PRMT R54, R145, 0x5432, R54 ;  /* 0x0000543291367816 */ /* 0x000fe20000000036 */
[----:B------:R-:W-:Y:S01]  /*54c0*/  IMAD.U32 R52, R52, 0x10000, RZ ;  /* 0x0001000034347824 */ /* 0x000fe200078e00ff */
[----:B------:R-:W-:Y:S01]  /*54d0*/  PRMT R56, R144, 0x5432, R56 ;  /* 0x0000543290387816 */ /* 0x000fe20000000038 */
[-C--:B------:R-:W-:Y:S01]  /*54e0*/  FFMA.FTZ R55, R57, R13.reuse, -R55 ;  /* 0x0000000d39377223 */ /* 0x080fe20000010837 */
[----:B------:R-:W-:-:S03]  /*54f0*/  FMUL.FTZ R13, R59, R13 ;  /* 0x0000000d3b0d7220 */ /* 0x000fc60000410000 */
[----:B------:R-:W-:Y:S02]  /*5500*/  IMAD.U32 R59, R56, 0x10000, RZ ;  /* 0x00010000383b7824 */ /* 0x000fe400078e00ff */
        /* <DEDUP_REMOVED lines=29> */
.L_x_484:
[----:B------:R-:W-:Y:S05]  /*56e0*/  BSYNC B3 ;  /* 0x0000000000037941 */ /* 0x000fea0003800000 */
.L_x_483:
[----:B------:R-:W-:Y:S01]  /*56f0*/  LEA R52, P3, R212, R11, 0x1 ;  /* 0x0000000bd4347211 */ /* 0x000fe200078608ff */
[----:B------:R-:W-:-:S03]  /*5700*/  ULDC.64 UR4, c[0x0][0x208] ;  /* 0x0000820000047ab9 */ /* 0x000fc60000000a00 */
[----:B------:R-:W-:-:S05]  /*5710*/  LEA.HI.X R53, R212, R60, R215, 0x1, P3 ;  /* 0x0000003cd4357211 */ /* 0x000fca00018f0cd7 */
[----:B----4-:R0:W-:Y:S04]  /*5720*/  ST.E.128 desc[UR4][R52.64], R12 ;  /* 0x0000000c34007985 */ /* 0x0101e8000c101d04 */
.L_x_482:
[----:B------:R-:W-:Y:S05]  /*5730*/  BSYNC B2 ;  /* 0x0000000000027941 */ /* 0x000fea0003800000 */
.L_x_481:
[----:B------:R-:W-:Y:S01]  /*5740*/  ISETP.NE.AND P3, PT, R21, RZ, PT ;  /* 0x000000ff1500720c */ /* 0x000fe20003f65270 */
[----:B------:R-:W-:-:S12]  /*5750*/  BSSY B2, `(.L_x_485) ;  /* 0x000003a000027945 */ /* 0x000fd80003800000 */
[----:B------:R-:W-:Y:S05]  /*5760*/  @!P3 BRA `(.L_x_486) ;  /* 0x0000000000e0b947 */ /* 0x000fea0003800000 */
[----:B0---4-:R0:W4:Y:S01]  /*5770*/  LDS.128 R12, [R78+0x2a400] ;  /* 0x02a400004e0c7984 */ /* 0x0111220000000c00 */
[----:B------:R-:W-:Y:S01]  /*5780*/  ISETP.GE.AND P3, PT, R220, R110, PT ;  /* 0x0000006edc00720c */ /* 0x000fe20003f66270 */
[----:B------:R-:W-:-:S12]  /*5790*/  BSSY B3, `(.L_x_487) ;  /* 0x0000031000037945 */ /* 0x000fd80003800000 */
[----:B0-----:R-:W-:Y:S05]  /*57a0*/  @P3 BRA `(.L_x_488) ;  /* 0x0000000000bc3947 */ /* 0x001fea0003800000 */
[----:B------:R-:W-:Y:S02]  /*57b0*/  SHF.R.U64 R52, R50, 0x10, R51 ;  /* 0x0000001032347819 */ /* 0x000fe40000001233 */
[----:B------:R-:W-:Y:S02]  /*57c0*/  SHF.R.U64 R48, R48, 0x10, R49 ;  /* 0x0000001030307819 */ /* 0x000fe40000001231 */
[----:B------:R-:W-:Y:S02]  /*57d0*/  SHF.R.U32.HI R50, RZ, 0x10, R51 ;  /* 0x00000010ff327819 */ /* 0x000fe40000011633 */
[----:B------:R-:W-:Y:S02]  /*57e0*/  PRMT R51, R143, 0x5410, R52 ;  /* 0x000054108f337816 */ /* 0x000fe40000000034 */
[----:B------:R-:W-:Y:S02]  /*57f0*/  PRMT R48, R142, 0x5410, R48 ;  /* 0x000054108e307816 */ /* 0x000fe40000000030 */
[C---:B----4-:R-:W-:Y:S01]  /*5800*/  LOP3.LUT R55, R13.reuse, 0xffff0000, RZ, 0xc0, !PT ;  /* 0xffff00000d377812 */ /* 0x050fe200078ec0ff */
[----:B------:R-:W-:Y:S01]  /*5810*/  IMAD.U32 R13, R13, 0x10000, RZ ;  /* 0x000100000d0d7824 */ /* 0x000fe200078e00ff */
[C---:B------:R-:W-:Y:S01]  /*5820*/  LOP3.LUT R52, R51.reuse, 0xffff0000, RZ, 0xc0, !PT ;  /* 0xffff000033347812 */ /* 0x040fe200078ec0ff */
[----:B------:R-:W-:Y:S01]  /*5830*/  IMAD.U32 R51, R51, 0x10000, RZ ;  /* 0x0001000033337824 */ /* 0x000fe200078e00ff */
[C---:B------:R-:W-:Y:S01]  /*5840*/  LOP3.LUT R53, R48.reuse, 0xffff0000, RZ, 0xc0, !PT ;  /* 0xffff000030357812 */ /* 0x040fe200078ec0ff */
[----:B------:R-:W-:Y:S01]  /*5850*/  IMAD.U32 R48, R48, 0x10000, RZ ;  /* 0x0001000030307824 */ /* 0x000fe200078e00ff */
[----:B------:R-:W-:Y:S01]  /*5860*/  SHF.R.U32.HI R49, RZ, 0x10, R49 ;  /* 0x00000010ff317819 */ /* 0x000fe20000011631 */
[-C--:B------:R-:W-:Y:S01]  /*5870*/  FMUL.FTZ R54, R55, R52.reuse ;  /* 0x0000003437367220 */ /* 0x080fe20000410000 */
[----:B------:R-:W-:Y:S01]  /*5880*/  PRMT R50, R143, 0x5432, R50 ;  /* 0x000054328f327816 */ /* 0x000fe20000000032 */
[-C--:B------:R-:W-:Y:S01]  /*5890*/  FMUL.FTZ R55, R55, R53.reuse ;  /* 0x0000003537377220 */ /* 0x080fe20000410000 */
[----:B------:R-:W-:Y:S01]  /*58a0*/  PRMT R49, R142, 0x5432, R49 ;  /* 0x000054328e317816 */ /* 0x000fe20000000031 */
[C---:B------:R-:W-:Y:S01]  /*58b0*/  FFMA.FTZ R54, R13.reuse, R53, -R54 ;  /* 0x000000350d367223 */ /* 0x040fe20000010836 */
[----:B------:R-:W-:Y:S01]  /*58c0*/  LOP3.LUT R56, R14, 0xffff0000, RZ, 0xc0, !PT ;  /* 0xffff00000e387812 */ /* 0x000fe200078ec0ff */
[----:B------:R-:W-:Y:S01]  /*58d0*/  FFMA.FTZ R55, R13, R52, R55 ;  /* 0x000000340d377223 */ /* 0x000fe20000010037 */
[C---:B------:R-:W-:Y:S01]  /*58e0*/  IMAD.U32 R52, R50.reuse, 0x10000, RZ ;  /* 0x0001000032347824 */ /* 0x040fe200078e00ff */
[----:B------:R-:W-:Y:S01]  /*58f0*/  LOP3.LUT R50, R50, 0xffff0000, RZ, 0xc0, !PT ;  /* 0xffff000032327812 */ /* 0x000fe200078ec0ff */
[C---:B------:R-:W-:Y:S01]  /*5900*/  IMAD.U32 R53, R49.reuse, 0x10000, RZ ;  /* 0x0001000031357824 */ /* 0x040fe200078e00ff */
[----:B------:R-:W-:Y:S01]  /*5910*/  LOP3.LUT R49, R49, 0xffff0000, RZ, 0xc0, !PT ;  /* 0xffff000031317812 */ /* 0x000fe200078ec0ff */
[----:B------:R-:W-:-:S02]  /*5920*/  IMAD.U32 R13, R14, 0x10000, RZ ;  /* 0x000100000e0d7824 */ /* 0x000fc400078e00ff */
[C---:B------:R-:W-:Y:S01]  /*5930*/  FMUL.FTZ R14, R56.reuse, R52 ;  /* 0x00000034380e7220 */ /* 0x040fe20000410000 */
[-C--:B------:R-:W-:Y:S01]  /*5940*/  FMUL.FTZ R56, R56, R53.reuse ;  /* 0x0000003538387220 */ /* 0x080fe20000410000 */
[----:B------:R-:W-:Y:S02]  /*5950*/  F2FP.BF16.F32.PACK_AB R54, R55, R54 ;  /* 0x000000363736723e */ /* 0x000fe400000010ff */
        /* <DEDUP_REMOVED lines=9> */
[C---:B------:R-:W-:Y:S02]  /*59f0*/  LOP3.LUT R15, R12.reuse, 0xffff0000, RZ, 0xc0, !PT ;  /* 0xffff00000c0f7812 */ /* 0x040fe400078ec0ff */
[----:B------:R-:W-:Y:S02]  /*5a00*/  SHF.L.U32 R12, R12, 0x10, RZ ;  /* 0x000000100c0c7819 */ /* 0x000fe400000006ff */
        /* <DEDUP_REMOVED lines=9> */
.L_x_488:
[----:B------:R-:W-:Y:S05]  /*5aa0*/  BSYNC B3 ;  /* 0x0000000000037941 */ /* 0x000fea0003800000 */
.L_x_487:
[----:B------:R-:W-:Y:S01]  /*5ab0*/  LEA R48, P3, R19, R11, 0x1 ;  /* 0x0000000b13307211 */ /* 0x000fe200078608ff */
[----:B------:R-:W-:-:S03]  /*5ac0*/  ULDC.64 UR4, c[0x0][0x208] ;  /* 0x0000820000047ab9 */ /* 0x000fc60000000a00 */
[----:B------:R-:W-:-:S05]  /*5ad0*/  LEA.HI.X R49, R19, R60, R219, 0x1, P3 ;  /* 0x0000003c13317211 */ /* 0x000fca00018f0cdb */
[----:B----4-:R0:W-:Y:S04]  /*5ae0*/  ST.E.128 desc[UR4][R48.64], R12 ;  /* 0x0000000c30007985 */ /* 0x0101e8000c101d04 */
.L_x_486:
[----:B------:R-:W-:Y:S05]  /*5af0*/  BSYNC B2 ;  /* 0x0000000000027941 */ /* 0x000fea0003800000 */
.L_x_485:
[----:B------:R-:W-:-:S13]  /*5b00*/  ISETP.NE.AND P3, PT, R25, RZ, PT ;  /* 0x000000ff1900720c */ /* 0x000fda0003f65270 */
[----:B------:R-:W-:Y:S05]  /*5b10*/  @!P3 BRA `(.L_x_476) ;  /* 0x0000000000e0b947 */ /* 0x000fea0003800000 */
[----:B0---4-:R0:W4:Y:S01]  /*5b20*/  LDS.128 R12, [R78+0x2cc00] ;  /* 0x02cc00004e0c7984 */ /* 0x0111220000000c00 */
[C---:B------:R-:W-:Y:S01]  /*5b30*/  LEA R48, P3, R22.reuse, R11, 0x1 ;  /* 0x0000000b16307211 */ /* 0x040fe200078608ff */
[----:B------:R-:W-:Y:S03]  /*5b40*/  BSSY B2, `(.L_x_489) ;  /* 0x0000033000027945 */ /* 0x000fe60003800000 */
[----:B------:R-:W-:Y:S02]  /*5b50*/  LEA.HI.X R49, R22, R60, R218, 0x1, P3 ;  /* 0x0000003c16317211 */ /* 0x000fe400018f0cda */
[----:B------:R-:W-:-:S13]  /*5b60*/  ISETP.GE.AND P3, PT, R222, R110, PT ;  /* 0x0000006ede00720c */ /* 0x000fda0003f66270 */
[----:B0-----:R-:W-:Y:S05]  /*5b70*/  @P3 BRA `(.L_x_490) ;  /* 0x0000000000bc3947 */ /* 0x001fea0003800000 */
[--C-:B------:R-:W-:Y:S02]  /*5b80*/  SHF.R.U64 R11, R44, 0x10, R45.reuse ;  /* 0x000000102c0b7819 */ /* 0x100fe4000000122d */
[----:B------:R-:W-:Y:S02]  /*5b90*/  SHF.R.U32.HI R44, RZ, 0x10, R45 ;  /* 0x00000010ff2c7819 */ /* 0x000fe4000001162d */
[----:B------:R-:W-:Y:S02]  /*5ba0*/  SHF.R.U64 R45, R46, 0x10, R47 ;  /* 0x000000102e2d7819 */ /* 0x000fe4000000122f */
[----:B------:R-:W-:Y:S02]  /*5bb0*/  PRMT R11, R138, 0x5410, R11 ;  /* 0x000054108a0b7816 */ /* 0x000fe4000000000b */
[----:B------:R-:W-:Y:S02]  /*5bc0*/  PRMT R45, R139, 0x5410, R45 ;  /* 0x000054108b2d7816 */ /* 0x000fe4000000002d */
[----:B------:R-:W-:-:S02]  /*5bd0*/  SHF.R.U32.HI R46, RZ, 0x10, R47 ;  /* 0x00000010ff2e7819 */ /* 0x000fc4000001162f */
[C---:B----4-:R-:W-:Y:S01]  /*5be0*/  LOP3.LUT R52, R13.reuse, 0xffff0000, RZ, 0xc0, !PT ;  /* 0xffff00000d347812 */ /* 0x050fe200078ec0ff */
[----:B------:R-:W-:Y:S01]  /*5bf0*/  IMAD.U32 R13, R13, 0x10000, RZ ;  /* 0x000100000d0d7824 */ /* 0x000fe200078e00ff */
[C---:B------:R-:W-:Y:S01]  /*5c00*/  LOP3.LUT R47, R45.reuse, 0xffff0000, RZ, 0xc0, !PT ;  /* 0xffff00002d2f7812 */ /* 0x040fe200078ec0ff */
[----:B------:R-:W-:Y:S01]  /*5c10*/  IMAD.U32 R45, R45, 0x10000, RZ ;  /* 0x000100002d2d7824 */ /* 0x000fe200078e00ff */
[C---:B------:R-:W-:Y:S01]  /*5c20*/  LOP3.LUT R50, R11.reuse, 0xffff0000, RZ, 0xc0, !PT ;  /* 0xffff00000b327812 */ /* 0x040fe200078ec0ff */
[----:B------:R-:W-:Y:S01]  /*5c30*/  IMAD.U32 R11, R11, 0x10000, RZ ;  /* 0x000100000b0b7824 */ /* 0x000fe200078e00ff */
[----:B------:R-:W-:Y:S01]  /*5c40*/  PRMT R46, R139, 0x5432, R46 ;  /* 0x000054328b2e7816 */ /* 0x000fe2000000002e */
[----:B------:R-:W-:Y:S01]  /*5c50*/  FMUL.FTZ R51, R52, R47 ;  /* 0x0000002f34337220 */ /* 0x000fe20000410000 */
[----:B------:R-:W-:Y:S01]  /*5c60*/  PRMT R44, R138, 0x5432, R44 ;  /* 0x000054328a2c7816 */ /* 0x000fe2000000002c */
[-C--:B------:R-:W-:Y:S01]  /*5c70*/  FMUL.FTZ R52, R52, R50.reuse ;  /* 0x0000003234347220 */ /* 0x080fe20000410000 */
[----:B------:R-:W-:Y:S01]  /*5c80*/  LOP3.LUT R53, R14, 0xffff0000, RZ, 0xc0, !PT ;  /* 0xffff00000e357812 */ /* 0x000fe200078ec0ff */
[----:B------:R-:W-:-:S02]  /*5c90*/  FFMA.FTZ R51, R13, R50, -R51 ;  /* 0x000000320d337223 */ /* 0x000fc40000010833 */
[----:B------:R-:W-:Y:S01]  /*5ca0*/  FFMA.FTZ R52, R13, R47, R52 ;  /* 0x0000002f0d347223 */ /* 0x000fe20000010034 */
[C---:B------:R-:W-:Y:S01]  /*5cb0*/  IMAD.U32 R47, R46.reuse, 0x10000, RZ ;  /* 0x000100002e2f7824 */ /* 0x040fe200078e00ff */
[----:B------:R-:W-:Y:S01]  /*5cc0*/  LOP3.LUT R46, R46, 0xffff0000, RZ, 0xc0, !PT ;  /* 0xffff00002e2e7812 */ /* 0x000fe200078ec0ff */
[C---:B------:R-:W-:Y:S01]  /*5cd0*/  IMAD.U32 R50, R44.reuse, 0x10000, RZ ;  /* 0x000100002c327824 */ /* 0x040fe200078e00ff */
[----:B------:R-:W-:Y:S01]  /*5ce0*/  LOP3.LUT R44, R44, 0xffff0000, RZ, 0xc0, !PT ;  /* 0xffff00002c2c7812 */ /* 0x000fe200078ec0ff */
[----:B------:R-:W-:Y:S02]  /*5cf0*/  IMAD.U32 R13, R14, 0x10000, RZ ;  /* 0x000100000e0d7824 */ /* 0x000fe400078e00ff */
        /* <DEDUP_REMOVED lines=23> */
.L_x_490:
[----:B------:R-:W-:Y:S05]  /*5e70*/  BSYNC B2 ;  /* 0x0000000000027941 */ /* 0x000fea0003800000 */
.L_x_489:
[----:B------:R-:W-:Y:S02]  /*5e80*/  ULDC.64 UR4, c[0x0][0x208] ;  /* 0x0000820000047ab9 */ /* 0x000fe40000000a00 */
[----:B----4-:R0:W-:Y:S03]  /*5e90*/  ST.E.128 desc[UR4][R48.64], R12 ;  /* 0x0000000c30007985 */ /* 0x0101e6000c101d04 */
.L_x_476:
[----:B------:R-:W-:Y:S05]  /*5ea0*/  BSYNC B1 ;  /* 0x0000000000017941 */ /* 0x000fea0003800000 */
.L_x_475:
[----:B------:R-:W-:-:S03]  /*5eb0*/  UMOV UR4, 0xffffffff ;  /* 0xffffffff00047882 */ /* 0x000fc60000000000 */
[----:B------:R-:W-:Y:S05]  /*5ec0*/  BRA.DIV UR4, `(.L_x_491) ;  /* 0x0000025604f47947 */ /* 0x000fea000b800000 */
[----:B01----:R-:W0:Y:S04]  /*5ed0*/  SHFL.IDX PT, R116, R116, 0x2, 0x181f ;  /* 0x00581f0074747f89 */ /* 0x003e2800000e0000 */
[----:B---3--:R-:W1:Y:S02]  /*5ee0*/  SHFL.IDX PT, R117, R117, 0x2, 0x181f ;  /* 0x00581f0075757f89 */ /* 0x008e6400000e0000 */
.L_x_822:
[----:B------:R-:W-:Y:S05]  /*5ef0*/  @P5 BRA `(.L_x_492) ;  /* 0x0000005400605947 */ /* 0x000fea0003800000 */
[----:B------:R-:W-:Y:S01]  /*5f00*/  ISETP.NE.AND P3, PT, R0, RZ, PT ;  /* 0x000000ff0000720c */ /* 0x000fe20003f65270 */
[----:B------:R-:W-:-:S12]  /*5f10*/  BSSY B1, `(.L_x_493) ;  /* 0x0000039000017945 */ /* 0x000fd80003800000 */
[----:B------:R-:W-:Y:S05]  /*5f20*/  @!P3 BRA `(.L_x_494) ;  /* 0x0000000000dcb947 */ /* 0x000fea0003800000 */
[----:B----4-:R3:W4:Y:S01]  /*5f30*/  LDS.128 R12, [R78+0x26400] ;  /* 0x026400004e0c7984 */ /* 0x0107220000000c00 */
[----:B------:R-:W-:Y:S01]  /*5f40*/  ISETP.GE.AND P4, PT, R216, R110, PT ;  /* 0x0000006ed800720c */ /* 0x000fe20003f86270 */
[----:B------:R-:W-:Y:S01]  /*5f50*/  BSSY B2, `(.L_x_495) ;  /* 0x0000032000027945 */ /* 0x000fe20003800000 */
[----:B-1----:R-:W-:-:S04]  /*5f60*/  LEA R44, P3, R16, R117, 0x1 ;  /* 0x00000075102c7211 */ /* 0x002fc800078608ff */
[----:B0-----:R-:W-:-:S07]  /*5f70*/  LEA.HI.X R45, R16, R116, R17, 0x1, P3 ;  /* 0x00000074102d7211 */ /* 0x001fce00018f0c11 */
[----:B---3--:R-:W-:Y:S05]  /*5f80*/  @P4 BRA `(.L_x_496) ;  /* 0x0000000000b84947 */ /* 0x008fea0003800000 */
[----:B------:R-:W-:Y:S01]  /*5f90*/  SHF.R.U64 R42, R42, 0x10, R43 ;  /* 0x000000102a2a7819 */ /* 0x000fe2000000122b */
[----:B----4-:R-:W-:Y:S01]  /*5fa0*/  IMAD.U32 R51, R12, 0x10000, RZ ;  /* 0x000100000c337824 */ /* 0x010fe200078e00ff */
[----:B------:R-:W-:Y:S02]  /*5fb0*/  SHF.R.U64 R40, R40, 0x10, R41 ;  /* 0x0000001028287819 */ /* 0x000fe40000001229 */
[----:B------:R-:W-:Y:S02]  /*5fc0*/  PRMT R42, R141, 0x5410, R42 ;  /* 0x000054108d2a7816 */ /* 0x000fe4000000002a */
[----:B------:R-:W-:Y:S02]  /*5fd0*/  PRMT R40, R140, 0x5410, R40 ;  /* 0x000054108c287816 */ /* 0x000fe40000000028 */
[C---:B------:R-:W-:Y:S02]  /*5fe0*/  LOP3.LUT R11, R13.reuse, 0xffff0000, RZ, 0xc0, !PT ;  /* 0xffff00000d0b7812 */ /* 0x040fe400078ec0ff */
[C---:B------:R-:W-:Y:S01]  /*5ff0*/  LOP3.LUT R46, R42.reuse, 0xffff0000, RZ, 0xc0, !PT ;  /* 0xffff00002a2e7812 */ /* 0x040fe200078ec0ff */
[----:B------:R-:W-:Y:S01]  /*6000*/  IMAD.U32 R42, R42, 0x10000, RZ ;  /* 0x000100002a2a7824 */ /* 0x000fe200078e00ff */
[C---:B------:R-:W-:Y:S01]  /*6010*/  LOP3.LUT R47, R40.reuse, 0xffff0000, RZ, 0xc0, !PT ;  /* 0xffff0000282f7812 */ /* 0x040fe200078ec0ff */
[----:B------:R-:W-:Y:S01]  /*6020*/  IMAD.U32 R40, R40, 0x10000, RZ ;  /* 0x0001000028287824 */ /* 0x000fe200078e00ff */
[----:B------:R-:W-:Y:S01]  /*6030*/  SHF.R.U32.HI R48, RZ, 0x10, R43 ;  /* 0x00000010ff307819 */ /* 0x000fe2000001162b */
[----:B------:R-:W-:Y:S01]  /*6040*/  IMAD.U32 R43, R13, 0x10000, RZ ;  /* 0x000100000d2b7824 */ /* 0x000fe200078e00ff */
[----:B------:R-:W-:Y:S01]  /*6050*/  SHF.R.U32.HI R41, RZ, 0x10, R41 ;  /* 0x00000010ff297819 */ /* 0x000fe20000011629 */
[C---:B------:R-:W-:Y:S01]  /*6060*/  FMUL.FTZ R13, R11.reuse, R46 ;  /* 0x0000002e0b0d7220 */ /* 0x040fe20000410000 */
[----:B------:R-:W-:Y:S01]  /*6070*/  FMUL.FTZ R11, R11, R47 ;  /* 0x0000002f0b0b7220 */ /* 0x000fe20000410000 */
[----:B------:R-:W-:-:S02]  /*6080*/  PRMT R48, R141, 0x5432, R48 ;  /* 0x000054328d307816 */ /* 0x000fc40000000030 */
[----:B------:R-:W-:Y:S01]  /*6090*/  PRMT R41, R140, 0x5432, R41 ;  /* 0x000054328c297816 */ /* 0x000fe20000000029 */
[C---:B------:R-:W-:Y:S01]  /*60a0*/  FFMA.FTZ R13, R43.reuse, R47, -R13 ;  /* 0x0000002f2b0d7223 */ /* 0x040fe2000001080d */
[----:B------:R-:W-:Y:S01]  /*60b0*/  FFMA.FTZ R43, R43, R46, R11 ;  /* 0x0000002e2b2b7223 */ /* 0x000fe2000001000b */
[----:B------:R-:W-:Y:S01]  /*60c0*/  LOP3.LUT R11, R14, 0xffff0000, RZ, 0xc0, !PT ;  /* 0xffff00000e0b7812 */ /* 0x000fe200078ec0ff */
[C---:B------:R-:W-:Y:S01]  /*60d0*/  IMAD.U32 R47, R48.reuse, 0x10000, RZ ;  /* 0x00010000302f7824 */ /* 0x040fe200078e00ff */
[----:B------:R-:W-:Y:S01]  /*60e0*/  LOP3.LUT R48, R48, 0xffff0000, RZ, 0xc0, !PT ;  /* 0xffff000030307812 */ /* 0x000fe200078ec0ff */
[C---:B------:R-:W-:Y:S01]  /*60f0*/  IMAD.U32 R49, R41.reuse, 0x10000, RZ ;  /* 0x0001000029317824 */ /* 0x040fe200078e00ff */
[----:B------:R-:W-:Y:S01]  /*6100*/  LOP3.LUT R41, R41, 0xffff0000, RZ, 0xc0, !PT ;  /* 0xffff000029297812 */ /* 0x000fe200078ec0ff */
[----:B------:R-:W-:Y:S02]  /*6110*/  IMAD.U32 R46, R14, 0x10000, RZ ;  /* 0x000100000e2e7824 */ /* 0x000fe400078e00ff */
[----:B------:R-:W-:Y:S01]  /*6120*/  FMUL.FTZ R50, R11, R47 ;  /* 0x0000002f0b327220 */ /* 0x000fe20000410000 */
[----:B------:R-:W-:Y:S01]  /*6130*/  LOP3.LUT R14, R15, 0xffff0000, RZ, 0xc0, !PT ;  /* 0xffff00000f0e7812 */ /* 0x000fe200078ec0ff */
[-C--:B------:R-:W-:Y:S01]  /*6140*/  FMUL.FTZ R11, R11, R49.reuse ;  /* 0x000000310b0b7220 */ /* 0x080fe20000410000 */
[----:B------:R-:W-:Y:S01]  /*6150*/  LOP3.LUT R12, R12, 0xffff0000, RZ, 0xc0, !PT ;  /* 0xffff00000c0c7812 */ /* 0x000fe200078ec0ff */
[----:B------:R-:W-:Y:S01]  /*6160*/  FFMA.FTZ R50, R46, R49, -R50 ;  /* 0x000000312e327223 */ /* 0x000fe20000010832 */
[----:B------:R-:W-:-:S02]  /*6170*/  IMAD.U32 R15, R15, 0x10000, RZ ;  /* 0x000100000f0f7824 */ /* 0x000fc400078e00ff */
[----:B------:R-:W-:Y:S01]  /*6180*/  FFMA.FTZ R11, R46, R47, R11 ;  /* 0x0000002f2e0b7223 */ /* 0x000fe2000001000b */
[C---:B------:R-:W-:Y:S01]  /*6190*/  FMUL.FTZ R46, R14.reuse, R48 ;  /* 0x000000300e2e7220 */ /* 0x040fe20000410000 */
[-C--:B------:R-:W-:Y:S01]  /*61a0*/  FMUL.FTZ R47, R14, R41.reuse ;  /* 0x000000290e2f7220 */ /* 0x080fe20000410000 */
[C---:B------:R-:W-:Y:S01]  /*61b0*/  FMUL.FTZ R14, R12.reuse, R42 ;  /* 0x0000002a0c0e7220 */ /* 0x040fe20000410000 */
[----:B------:R-:W-:Y:S01]  /*61c0*/  FMUL.FTZ R12, R12, R40 ;  /* 0x000000280c0c7220 */ /* 0x000fe20000410000 */
[C---:B------:R-:W-:Y:S01]  /*61d0*/  FFMA.FTZ R46, R15.reuse, R41, -R46 ;  /* 0x000000290f2e7223 */ /* 0x040fe2000001082e */
[----:B------:R-:W-:Y:S01]  /*61e0*/  FFMA.FTZ R47, R15, R48, R47 ;  /* 0x000000300f2f7223 */ /* 0x000fe2000001002f */
[C---:B------:R-:W-:Y:S01]  /*61f0*/  FFMA.FTZ R14, R51.reuse, R40, -R14 ;  /* 0x00000028330e7223 */ /* 0x040fe2000001080e */
[----:B------:R-:W-:Y:S01]  /*6200*/  FFMA.FTZ R12, R51, R42, R12 ;  /* 0x0000002a330c7223 */ /* 0x000fe2000001000c */
[----:B------:R-:W-:Y:S02]  /*6210*/  F2FP.BF16.F32.PACK_AB R11, R11, R50 ;  /* 0x000000320b0b723e */ /* 0x000fe400000010ff */
[----:B------:R-:W-:-:S02]  /*6220*/  F2FP.BF16.F32.PACK_AB R46, R47, R46 ;  /* 0x0000002e2f2e723e */ /* 0x000fc400000010ff */
[----:B------:R-:W-:Y:S01]  /*6230*/  F2FP.BF16.F32.PACK_AB R12, R12, R14 ;  /* 0x0000000e0c0c723e */ /* 0x000fe200000010ff */
[----:B------:R-:W-:Y:S01]  /*6240*/  IMAD.MOV.U32 R14, RZ, RZ, R11 ;  /* 0x000000ffff0e7224 */ /* 0x000fe200078e000b */
[----:B------:R-:W-:Y:S02]  /*6250*/  F2FP.BF16.F32.PACK_AB R13, R43, R13 ;  /* 0x0000000d2b0d723e */ /* 0x000fe400000010ff */
[----:B------:R-:W-:-:S07]  /*6260*/  MOV R15, R46 ;  /* 0x0000002e000f7202 */ /* 0x000fce0000000f00 */
.L_x_496:
[----:B------:R-:W-:Y:S05]  /*6270*/  BSYNC B2 ;  /* 0x0000000000027941 */ /* 0x000fea0003800000 */
.L_x_495:
[----:B------:R-:W-:Y:S02]  /*6280*/  ULDC.64 UR4, c[0x0][0x208] ;  /* 0x0000820000047ab9 */ /* 0x000fe40000000a00 */
[----:B----4-:R3:W-:Y:S03]  /*6290*/  ST.E.128 desc[UR4][R44.64], R12 ;  /* 0x0000000c2c007985 */ /* 0x0107e6000c101d04 */
.L_x_494:
[----:B------:R-:W-:Y:S05]  /*62a0*/  BSYNC B1 ;  /* 0x0000000000017941 */ /* 0x000fea0003800000 */
.L_x_493:
[----:B------:R-:W-:Y:S01]  /*62b0*/  ISETP.NE.AND P3, PT, R20, RZ, PT ;  /* 0x000000ff1400720c */ /* 0x000fe20003f65270 */
[----:B------:R-:W-:-:S12]  /*62c0*/  BSSY B1, `(.L_x_497) ;  /* 0x0000038000017945 */ /* 0x000fd80003800000 */
[----:B------:R-:W-:Y:S05]  /*62d0*/  @!P3 BRA `(.L_x_498) ;  /* 0x0000000000d8b947 */ /* 0x000fea0003800000 */
[----:B---34-:R3:W4:Y:S01]  /*62e0*/  LDS.128 R12, [R78+0x28c00] ;  /* 0x028c00004e0c7984 */ /* 0x0187220000000c00 */
[----:B------:R-:W-:Y:S01]  /*62f0*/  ISETP.GE.AND P4, PT, R221, R110, PT ;  /* 0x0000006edd00720c */ /* 0x000fe20003f86270 */
[----:B------:R-:W-:Y:S01]  /*6300*/  BSSY B2, `(.L_x_499) ;  /* 0x0000031000027945 */ /* 0x000fe20003800000 */
[----:B-1----:R-:W-:-:S04]  /*6310*/  LEA R40, P3, R212, R117, 0x1 ;  /* 0x00000075d4287211 */ /* 0x002fc800078608ff */
[----:B0-----:R-:W-:-:S07]  /*6320*/  LEA.HI.X R41, R212, R116, R215, 0x1, P3 ;  /* 0x00000074d4297211 */ /* 0x001fce00018f0cd7 */
[----:B---3--:R-:W-:Y:S05]  /*6330*/  @P4 BRA `(.L_x_500) ;  /* 0x0000000000b44947 */ /* 0x008fea0003800000 */
[----:B------:R-:W-:Y:S01]  /*6340*/  SHF.R.U64 R11, R36, 0x10, R37 ;  /* 0x00000010240b7819 */ /* 0x000fe20000001225 */
[----:B----4-:R-:W-:Y:S01]  /*6350*/  IMAD.U32 R44, R12, 0x10000, RZ ;  /* 0x000100000c2c7824 */ /* 0x010fe200078e00ff */
[--C-:B------:R-:W-:Y:S02]  /*6360*/  SHF.R.U64 R36, R38, 0x10, R39.reuse ;  /* 0x0000001026247819 */ /* 0x100fe40000001227 */
[----:B------:R-:W-:Y:S01]  /*6370*/  SHF.R.U32.HI R42, RZ, 0x10, R39 ;  /* 0x00000010ff2a7819 */ /* 0x000fe20000011627 */
[----:B------:R-:W-:Y:S01]  /*6380*/  IMAD.U32 R39, R14, 0x10000, RZ ;  /* 0x000100000e277824 */ /* 0x000fe200078e00ff */
[----:B------:R-:W-:Y:S02]  /*6390*/  SHF.R.U32.HI R37, RZ, 0x10, R37 ;  /* 0x00000010ff257819 */ /* 0x000fe40000011625 */
[C---:B------:R-:W-:Y:S02]  /*63a0*/  PRMT R36, R137.reuse, 0x5410, R36 ;  /* 0x0000541089247816 */ /* 0x040fe40000000024 */
[----:B------:R-:W-:Y:S01]  /*63b0*/  PRMT R137, R137, 0x5432, R42 ;  /* 0x0000543289897816 */ /* 0x000fe2000000002a */
[----:B------:R-:W-:Y:S01]  /*63c0*/  IMAD.U32 R42, R13, 0x10000, RZ ;  /* 0x000100000d2a7824 */ /* 0x000fe200078e00ff */
[----:B------:R-:W-:-:S02]  /*63d0*/  PRMT R11, R136, 0x5410, R11 ;  /* 0x00005410880b7816 */ /* 0x000fc4000000000b */
[----:B------:R-:W-:Y:S01]  /*63e0*/  PRMT R37, R136, 0x5432, R37 ;  /* 0x0000543288257816 */ /* 0x000fe20000000025 */
[----:B------:R-:W-:Y:S01]  /*63f0*/  IMAD.U32 R45, R137, 0x10000, RZ ;  /* 0x00010000892d7824 */ /* 0x000fe200078e00ff */
[----:B------:R-:W-:Y:S02]  /*6400*/  LOP3.LUT R48, R13, 0xffff0000, RZ, 0xc0, !PT ;  /* 0xffff00000d307812 */ /* 0x000fe400078ec0ff */
[----:B------:R-:W-:Y:S01]  /*6410*/  LOP3.LUT R14, R14, 0xffff0000, RZ, 0xc0, !PT ;  /* 0xffff00000e0e7812 */ /* 0x000fe200078ec0ff */
[----:B------:R-:W-:Y:S01]  /*6420*/  IMAD.U32 R46, R37, 0x10000, RZ ;  /* 0x00010000252e7824 */ /* 0x000fe200078e00ff */
[C---:B------:R-:W-:Y:S01]  /*6430*/  LOP3.LUT R13, R36.reuse, 0xffff0000, RZ, 0xc0, !PT ;  /* 0xffff0000240d7812 */ /* 0x040fe200078ec0ff */
[----:B------:R-:W-:Y:S01]  /*6440*/  IMAD.U32 R36, R36, 0x10000, RZ ;  /* 0x0001000024247824 */ /* 0x000fe200078e00ff */
[----:B------:R-:W-:Y:S01]  /*6450*/  LOP3.LUT R43, R11, 0xffff0000, RZ, 0xc0, !PT ;  /* 0xffff00000b2b7812 */ /* 0x000fe200078ec0ff */
[----:B------:R-:W-:Y:S01]  /*6460*/  FMUL.FTZ R49, R14, R45 ;  /* 0x0000002d0e317220 */ /* 0x000fe20000410000 */
[----:B------:R-:W-:Y:S01]  /*6470*/  LOP3.LUT R38, R15, 0xffff0000, RZ, 0xc0, !PT ;  /* 0xffff00000f267812 */ /* 0x000fe200078ec0ff */
[----:B------:R-:W-:Y:S01]  /*6480*/  FMUL.FTZ R47, R48, R13 ;  /* 0x0000000d302f7220 */ /* 0x000fe20000410000 */
[-C--:B------:R-:W-:Y:S01]  /*6490*/  FMUL.FTZ R14, R14, R46.reuse ;  /* 0x0000002e0e0e7220 */ /* 0x080fe20000410000 */
[----:B------:R-:W-:Y:S01]  /*64a0*/  FMUL.FTZ R48, R48, R43 ;  /* 0x0000002b30307220 */ /* 0x000fe20000410000 */
[----:B------:R-:W-:Y:S01]  /*64b0*/  LOP3.LUT R137, R137, 0xffff0000, RZ, 0xc0, !PT ;  /* 0xffff000089897812 */ /* 0x000fe200078ec0ff */
[----:B------:R-:W-:Y:S01]  /*64c0*/  IMAD.U32 R11, R11, 0x10000, RZ ;  /* 0x000100000b0b7824 */ /* 0x000fe200078e00ff */
[----:B------:R-:W-:Y:S01]  /*64d0*/  LOP3.LUT R37, R37, 0xffff0000, RZ, 0xc0, !PT ;  /* 0xffff000025257812 */ /* 0x000fe200078ec0ff */
[----:B------:R-:W-:Y:S01]  /*64e0*/  FFMA.FTZ R48, R42, R13, R48 ;  /* 0x0000000d2a307223 */ /* 0x000fe20000010030 */
[----:B------:R-:W-:Y:S01]  /*64f0*/  LOP3.LUT R12, R12, 0xffff0000, RZ, 0xc0, !PT ;  /* 0xffff00000c0c7812 */ /* 0x000fe200078ec0ff */
[C---:B------:R-:W-:Y:S01]  /*6500*/  FFMA.FTZ R49, R39.reuse, R46, -R49 ;  /* 0x0000002e27317223 */ /* 0x040fe20000010831 */
[----:B------:R-:W-:Y:S01]  /*6510*/  FFMA.FTZ R14, R39, R45, R14 ;  /* 0x0000002d270e7223 */ /* 0x000fe2000001000e */
[C---:B------:R-:W-:Y:S01]  /*6520*/  FMUL.FTZ R13, R38.reuse, R137 ;  /* 0x00000089260d7220 */ /* 0x040fe20000410000 */
[----:B------:R-:W-:Y:S01]  /*6530*/  FMUL.FTZ R39, R38, R37 ;  /* 0x0000002526277220 */ /* 0x000fe20000410000 */
[----:B------:R-:W-:-:S02]  /*6540*/  IMAD.U32 R15, R15, 0x10000, RZ ;  /* 0x000100000f0f7824 */ /* 0x000fc400078e00ff */
[----:B------:R-:W-:Y:S01]  /*6550*/  FFMA.FTZ R47, R42, R43, -R47 ;  /* 0x0000002b2a2f7223 */ /* 0x000fe2000001082f */
[CC--:B------:R-:W-:Y:S01]  /*6560*/  FMUL.FTZ R38, R12.reuse, R36.reuse ;  /* 0x000000240c267220 */ /* 0x0c0fe20000410000 */
[----:B------:R-:W-:Y:S01]  /*6570*/  FMUL.FTZ R12, R12, R11 ;  /* 0x0000000b0c0c7220 */ /* 0x000fe20000410000 */
[C---:B------:R-:W-:Y:S01]  /*6580*/  FFMA.FTZ R13, R15.reuse, R37, -R13 ;  /* 0x000000250f0d7223 */ /* 0x040fe2000001080d */
[----:B------:R-:W-:Y:S01]  /*6590*/  FFMA.FTZ R42, R15, R137, R39 ;  /* 0x000000890f2a7223 */ /* 0x000fe20000010027 */
[C---:B------:R-:W-:Y:S01]  /*65a0*/  FFMA.FTZ R38, R44.reuse, R11, -R38 ;  /* 0x0000000b2c267223 */ /* 0x040fe20000010826 */
[----:B------:R-:W-:Y:S01]  /*65b0*/  FFMA.FTZ R11, R44, R36, R12 ;  /* 0x000000242c0b7223 */ /* 0x000fe2000001000c */
[----:B------:R-:W-:Y:S02]  /*65c0*/  F2FP.BF16.F32.PACK_AB R47, R48, R47 ;  /* 0x0000002f302f723e */ /* 0x000fe400000010ff */
[----:B------:R-:W-:Y:S02]  /*65d0*/  F2FP.BF16.F32.PACK_AB R15, R42, R13 ;  /* 0x0000000d2a0f723e */ /* 0x000fe400000010ff */
[----:B------:R-:W-:Y:S01]  /*65e0*/  F2FP.BF16.F32.PACK_AB R14, R14, R49 ;  /* 0x000000310e0e723e */ /* 0x000fe200000010ff */
[----:B------:R-:W-:Y:S01]  /*65f0*/  IMAD.MOV.U32 R13, RZ, RZ, R47 ;  /* 0x000000ffff0d7224 */ /* 0x000fe200078e002f */
[----:B------:R-:W-:-:S07]  /*6600*/  F2FP.BF16.F32.PACK_AB R12, R11, R38 ;  /* 0x000000260b0c723e */ /* 0x000fce00000010ff */
.L_x_500:
[----:B------:R-:W-:Y:S05]  /*6610*/  BSYNC B2 ;  /* 0x0000000000027941 */ /* 0x000fea0003800000 */
.L_x_499:
[----:B------:R-:W-:Y:S02]  /*6620*/  ULDC.64 UR4, c[0x0][0x208] ;  /* 0x0000820000047ab9 */ /* 0x000fe40000000a00 */
[----:B----4-:R0:W-:Y:S03]  /*6630*/  ST.E.128 desc[UR4][R40.64], R12 ;  /* 0x0000000c28007985 */ /* 0x0101e6000c101d04 */
.L_x_498:
[----:B------:R-:W-:Y:S05]  /*6640*/  BSYNC B1 ;  /* 0x0000000000017941 */ /* 0x000fea0003800000 */
.L_x_497:
[----:B------:R-:W-:Y:S01]  /*6650*/  ISETP.NE.AND P3, PT, R21, RZ, PT ;  /* 0x000000ff1500720c */ /* 0x000fe20003f65270 */
[----:B------:R-:W-:-:S12]  /*6660*/  BSSY B1, `(.L_x_501) ;  /* 0x0000038000017945 */ /* 0x000fd80003800000 */
[----:B------:R-:W-:Y:S05]  /*6670*/  @!P3 BRA `(.L_x_502) ;  /* 0x0000000000d8b947 */ /* 0x000fea0003800000 */
[----:B0--34-:R0:W3:Y:S01]  /*6680*/  LDS.128 R12, [R78+0x2b400] ;  /* 0x02b400004e0c7984 */ /* 0x0190e20000000c00 */
[----:B------:R-:W-:Y:S01]  /*6690*/  ISETP.GE.AND P4, PT, R220, R110, PT ;  /* 0x0000006edc00720c */ /* 0x000fe20003f86270 */
[----:B------:R-:W-:Y:S01]  /*66a0*/  BSSY B2, `(.L_x_503) ;  /* 0x0000031000027945 */ /* 0x000fe20003800000 */
[----:B-1----:R-:W-:-:S04]  /*66b0*/  LEA R36, P3, R19, R117, 0x1 ;  /* 0x0000007513247211 */ /* 0x002fc800078608ff */
[----:B------:R-:W-:-:S07]  /*66c0*/  LEA.HI.X R37, R19, R116, R219, 0x1, P3 ;  /* 0x0000007413257211 */ /* 0x000fce00018f0cdb */
[----:B0-----:R-:W-:Y:S05]  /*66d0*/  @P4 BRA `(.L_x_504) ;  /* 0x0000000000b44947 */ /* 0x001fea0003800000 */
[----:B------:R-:W-:Y:S01]  /*66e0*/  SHF.R.U64 R34, R34, 0x10, R35 ;  /* 0x0000001022227819 */ /* 0x000fe20000001223 */
[----:B---3--:R-:W-:Y:S01]  /*66f0*/  IMAD.U32 R40, R13, 0x10000, RZ ;  /* 0x000100000d287824 */ /* 0x008fe200078e00ff */
[----:B------:R-:W-:Y:S01]  /*6700*/  SHF.R.U64 R39, R32, 0x10, R33 ;  /* 0x0000001020277819 */ /* 0x000fe20000001221 */
[----:B------:R-:W-:Y:S01]  /*6710*/  IMAD.U32 R32, R14, 0x10000, RZ ;  /* 0x000100000e207824 */ /* 0x000fe200078e00ff */
[----:B------:R-:W-:Y:S01]  /*6720*/  SHF.R.U32.HI R38, RZ, 0x10, R35 ;  /* 0x00000010ff267819 */ /* 0x000fe20000011623 */
[----:B------:R-:W-:Y:S01]  /*6730*/  IMAD.U32 R35, R12, 0x10000, RZ ;  /* 0x000100000c237824 */ /* 0x000fe200078e00ff */
[----:B------:R-:W-:Y:S02]  /*6740*/  SHF.R.U32.HI R41, RZ, 0x10, R33 ;  /* 0x00000010ff297819 */ /* 0x000fe40000011621 */
[----:B------:R-:W-:Y:S02]  /*6750*/  PRMT R34, R135, 0x5410, R34 ;  /* 0x0000541087227816 */ /* 0x000fe40000000022 */
[----:B------:R-:W-:-:S02]  /*6760*/  PRMT R33, R134, 0x5410, R39 ;  /* 0x0000541086217816 */ /* 0x000fc40000000027 */
[----:B------:R-:W-:Y:S02]  /*6770*/  PRMT R135, R135, 0x5432, R38 ;  /* 0x0000543287877816 */ /* 0x000fe40000000026 */
[----:B------:R-:W-:Y:S02]  /*6780*/  PRMT R134, R134, 0x5432, R41 ;  /* 0x0000543286867816 */ /* 0x000fe40000000029 */
[----:B------:R-:W-:Y:S01]  /*6790*/  LOP3.LUT R11, R14, 0xffff0000, RZ, 0xc0, !PT ;  /* 0xffff00000e0b7812 */ /* 0x000fe200078ec0ff */
[----:B------:R-:W-:Y:S01]  /*67a0*/  IMAD.U32 R38, R135, 0x10000, RZ ;  /* 0x0001000087267824 */ /* 0x000fe200078e00ff */
[----:B------:R-:W-:Y:S01]  /*67b0*/  LOP3.LUT R13, R13, 0xffff0000, RZ, 0xc0, !PT ;  /* 0xffff00000d0d7812 */ /* 0x000fe200078ec0ff */
[----:B------:R-:W-:Y:S01]  /*67c0*/  IMAD.U32 R39, R134, 0x10000, RZ ;  /* 0x0001000086277824 */ /* 0x000fe200078e00ff */
[----:B------:R-:W-:Y:S01]  /*67d0*/  LOP3.LUT R42, R34, 0xffff0000, RZ, 0xc0, !PT ;  /* 0xffff0000222a7812 */ /* 0x000fe200078ec0ff */
[----:B------:R-:W-:Y:S01]  /*67e0*/  FMUL.FTZ R45, R11, R38 ;  /* 0x000000260b2d7220 */ /* 0x000fe20000410000 */
[----:B------:R-:W-:Y:S01]  /*67f0*/  LOP3.LUT R41, R33, 0xffff0000, RZ, 0xc0, !PT ;  /* 0xffff000021297812 */ /* 0x000fe200078ec0ff */
[----:B------:R-:W-:Y:S01]  /*6800*/  FMUL.FTZ R11, R11, R39 ;  /* 0x000000270b0b7220 */ /* 0x000fe20000410000 */
[----:B------:R-:W-:Y:S01]  /*6810*/  LOP3.LUT R14, R15, 0xffff0000, RZ, 0xc0, !PT ;  /* 0xffff00000f0e7812 */ /* 0x000fe200078ec0ff */
[----:B------:R-:W-:Y:S01]  /*6820*/  FMUL.FTZ R43, R13, R42 ;  /* 0x0000002a0d2b7220 */ /* 0x000fe20000410000 */
[----:B------:R-:W-:Y:S01]  /*6830*/  LOP3.LUT R135, R135, 0xffff0000, RZ, 0xc0, !PT ;  /* 0xffff000087877812 */ /* 0x000fe200078ec0ff */
[----:B------:R-:W-:Y:S01]  /*6840*/  FMUL.FTZ R13, R13, R41 ;  /* 0x000000290d0d7220 */ /* 0x000fe20000410000 */
[----:B------:R-:W-:Y:S01]  /*6850*/  LOP3.LUT R134, R134, 0xffff0000, RZ, 0xc0, !PT ;  /* 0xffff000086867812 */ /* 0x000fe200078ec0ff */
[----:B------:R-:W-:Y:S01]  /*6860*/  IMAD.U32 R34, R34, 0x10000, RZ ;  /* 0x0001000022227824 */ /* 0x000fe200078e00ff */
[----:B------:R-:W-:Y:S01]  /*6870*/  LOP3.LUT R12, R12, 0xffff0000, RZ, 0xc0, !PT ;  /* 0xffff00000c0c7812 */ /* 0x000fe200078ec0ff */
[----:B------:R-:W-:-:S02]  /*6880*/  IMAD.U32 R33, R33, 0x10000, RZ ;  /* 0x0001000021217824 */ /* 0x000fc400078e00ff */
[----:B------:R-:W-:Y:S01]  /*6890*/  FFMA.FTZ R43, R40, R41, -R43 ;  /* 0x00000029282b7223 */ /* 0x000fe2000001082b */
[----:B------:R-:W-:Y:S01]  /*68a0*/  FFMA.FTZ R45, R32, R39, -R45 ;  /* 0x00000027202d7223 */ /* 0x000fe2000001082d */
[----:B------:R-:W-:Y:S01]  /*68b0*/  FFMA.FTZ R40, R40, R42, R13 ;  /* 0x0000002a28287223 */ /* 0x000fe2000001000d */
[----:B------:R-:W-:Y:S01]  /*68c0*/  FFMA.FTZ R32, R32, R38, R11 ;  /* 0x0000002620207223 */ /* 0x000fe2000001000b */
[C---:B------:R-:W-:Y:S01]  /*68d0*/  FMUL.FTZ R38, R14.reuse, R135 ;  /* 0x000000870e267220 */ /* 0x040fe20000410000 */
[----:B------:R-:W-:Y:S01]  /*68e0*/  FMUL.FTZ R42, R14, R134 ;  /* 0x000000860e2a7220 */ /* 0x000fe20000410000 */
[----:B------:R-:W-:Y:S02]  /*68f0*/  IMAD.U32 R15, R15, 0x10000, RZ ;  /* 0x000100000f0f7824 */ /* 0x000fe400078e00ff */
[C---:B------:R-:W-:Y:S01]  /*6900*/  FMUL.FTZ R14, R12.reuse, R34 ;  /* 0x000000220c0e7220 */ /* 0x040fe20000410000 */
[----:B------:R-:W-:Y:S01]  /*6910*/  FMUL.FTZ R11, R12, R33 ;  /* 0x000000210c0b7220 */ /* 0x000fe20000410000 */
[----:B------:R-:W-:Y:S01]  /*6920*/  F2FP.BF16.F32.PACK_AB R32, R32, R45 ;  /* 0x0000002d2020723e */ /* 0x000fe200000010ff */
[----:B------:R-:W-:Y:S01]  /*6930*/  FFMA.FTZ R38, R15, R134, -R38 ;  /* 0x000000860f267223 */ /* 0x000fe20000010826 */
[C---:B------:R-:W-:Y:S01]  /*6940*/  FFMA.FTZ R14, R35.reuse, R33, -R14 ;  /* 0x00000021230e7223 */ /* 0x040fe2000001080e */
[----:B------:R-:W-:Y:S01]  /*6950*/  FFMA.FTZ R11, R35, R34, R11 ;  /* 0x00000022230b7223 */ /* 0x000fe2000001000b */
[----:B------:R-:W-:Y:S01]  /*6960*/  FFMA.FTZ R15, R15, R135, R42 ;  /* 0x000000870f0f7223 */ /* 0x000fe2000001002a */
[----:B------:R-:W-:-:S03]  /*6970*/  F2FP.BF16.F32.PACK_AB R13, R40, R43 ;  /* 0x0000002b280d723e */ /* 0x000fc600000010ff */
[----:B------:R-:W-:Y:S01]  /*6980*/  F2FP.BF16.F32.PACK_AB R12, R11, R14 ;  /* 0x0000000e0b0c723e */ /* 0x000fe200000010ff */
[----:B------:R-:W-:Y:S01]  /*6990*/  IMAD.MOV.U32 R14, RZ, RZ, R32 ;  /* 0x000000ffff0e7224 */ /* 0x000fe200078e0020 */
[----:B------:R-:W-:-:S07]  /*69a0*/  F2FP.BF16.F32.PACK_AB R15, R15, R38 ;  /* 0x000000260f0f723e */ /* 0x000fce00000010ff */
.L_x_504:
[----:B------:R-:W-:Y:S05]  /*69b0*/  BSYNC B2 ;  /* 0x0000000000027941 */ /* 0x000fea0003800000 */
.L_x_503:
[----:B------:R-:W-:Y:S02]  /*69c0*/  ULDC.64 UR4, c[0x0][0x208] ;  /* 0x0000820000047ab9 */ /* 0x000fe40000000a00 */
[----:B---3--:R0:W-:Y:S03]  /*69d0*/  ST.E.128 desc[UR4][R36.64], R12 ;  /* 0x0000000c24007985 */ /* 0x0081e6000c101d04 */
.L_x_502:
[----:B------:R-:W-:Y:S05]  /*69e0*/  BSYNC B1 ;  /* 0x0000000000017941 */ /* 0x000fea0003800000 */
.L_x_501:
[----:B------:R-:W-:-:S13]  /*69f0*/  ISETP.NE.AND P3, PT, R25, RZ, PT ;  /* 0x000000ff1900720c */ /* 0x000fda0003f65270 */
[----:B------:R-:W-:Y:S05]  /*6a00*/  @!P3 BRA `(.L_x_492) ;  /* 0x00000048009cb947 */ /* 0x000fea0003800000 */
[----:B0--34-:R0:W3:Y:S01]  /*6a10*/  LDS.128 R12, [R78+0x2dc00] ;  /* 0x02dc00004e0c7984 */ /* 0x0190e20000000c00 */
[----:B------:R-:W-:Y:S01]  /*6a20*/  ISETP.GE.AND P4, PT, R222, R110, PT ;  /* 0x0000006ede00720c */ /* 0x000fe20003f86270 */
[----:B------:R-:W-:Y:S01]  /*6a30*/  BSSY B1, `(.L_x_505) ;  /* 0x0000030000017945 */ /* 0x000fe20003800000 */
[----:B-1----:R-:W-:-:S04]  /*6a40*/  LEA R32, P3, R22, R117, 0x1 ;  /* 0x0000007516207211 */ /* 0x002fc800078608ff */
[----:B------:R-:W-:-:S07]  /*6a50*/  LEA.HI.X R33, R22, R116, R218, 0x1, P3 ;  /* 0x0000007416217211 */ /* 0x000fce00018f0cda */
[----:B0-----:R-:W-:Y:S05]  /*6a60*/  @P4 BRA `(.L_x_506) ;  /* 0x0000000000b04947 */ /* 0x001fea0003800000 */
[----:B------:R-:W-:Y:S02]  /*6a70*/  SHF.R.U64 R35, R30, 0x10, R31 ;  /* 0x000000101e237819 */ /* 0x000fe4000000121f */
[----:B------:R-:W-:Y:S01]  /*6a80*/  SHF.R.U64 R39, R28, 0x10, R29 ;  /* 0x000000101c277819 */ /* 0x000fe2000000121d */
[C---:B---3--:R-:W-:Y:S01]  /*6a90*/  IMAD.U32 R28, R14.reuse, 0x10000, RZ ;  /* 0x000100000e1c7824 */ /* 0x048fe200078e00ff */
[----:B------:R-:W-:Y:S02]  /*6aa0*/  SHF.R.U32.HI R31, RZ, 0x10, R31 ;  /* 0x00000010ff1f7819 */ /* 0x000fe4000001161f */
[----:B------:R-:W-:Y:S02]  /*6ab0*/  SHF.R.U32.HI R37, RZ, 0x10, R29 ;  /* 0x00000010ff257819 */ /* 0x000fe4000001161d */
[----:B------:R-:W-:Y:S01]  /*6ac0*/  LOP3.LUT R29, R14, 0xffff0000, RZ, 0xc0, !PT ;  /* 0xffff00000e1d7812 */ /* 0x000fe200078ec0ff */
[C---:B------:R-:W-:Y:S01]  /*6ad0*/  IMAD.U32 R14, R15.reuse, 0x10000, RZ ;  /* 0x000100000f0e7824 */ /* 0x040fe200078e00ff */
[----:B------:R-:W-:-:S02]  /*6ae0*/  LOP3.LUT R11, R15, 0xffff0000, RZ, 0xc0, !PT ;  /* 0xffff00000f0b7812 */ /* 0x000fc400078ec0ff */
[----:B------:R-:W-:Y:S02]  /*6af0*/  PRMT R36, R132, 0x5410, R35 ;  /* 0x0000541084247816 */ /* 0x000fe40000000023 */
[----:B------:R-:W-:Y:S02]  /*6b00*/  PRMT R15, R128, 0x5410, R39 ;  /* 0x00005410800f7816 */ /* 0x000fe40000000027 */
[----:B------:R-:W-:Y:S01]  /*6b10*/  PRMT R132, R132, 0x5432, R31 ;  /* 0x0000543284847816 */ /* 0x000fe2000000001f */
[C---:B------:R-:W-:Y:S01]  /*6b20*/  IMAD.U32 R31, R13.reuse, 0x10000, RZ ;  /* 0x000100000d1f7824 */ /* 0x040fe200078e00ff */
[----:B------:R-:W-:Y:S02]  /*6b30*/  PRMT R128, R128, 0x5432, R37 ;  /* 0x0000543280807816 */ /* 0x000fe40000000025 */
[----:B------:R-:W-:Y:S01]  /*6b40*/  LOP3.LUT R30, R13, 0xffff0000, RZ, 0xc0, !PT ;  /* 0xffff00000d1e7812 */ /* 0x000fe200078ec0ff */
[----:B------:R-:W-:Y:S01]  /*6b50*/  IMAD.U32 R38, R132, 0x10000, RZ ;  /* 0x0001000084267824 */ /* 0x000fe200078e00ff */
[----:B------:R-:W-:Y:S01]  /*6b60*/  SHF.L.U32 R35, R128, 0x10, RZ ;  /* 0x0000001080237819 */ /* 0x000fe200000006ff */
        /* <DEDUP_REMOVED lines=10> */
[----:B------:R-:W-:-:S02]  /*6c10*/  IMAD.U32 R36, R36, 0x10000, RZ ;  /* 0x0001000024247824 */ /* 0x000fc400078e00ff */
[C---:B------:R-:W-:Y:S01]  /*6c20*/  FFMA.FTZ R38, R28.reuse, R38, R29 ;  /* 0x000000261c267223 */ /* 0x040fe2000001001d */
[----:B------:R-:W-:Y:S02]  /*6c30*/  IMAD.U32 R15, R15, 0x10000, RZ ;  /* 0x000100000f0f7824 */ /* 0x000fe400078e00ff */
[----:B------:R-:W-:Y:S01]  /*6c40*/  FFMA.FTZ R39, R28, R35, -R39 ;  /* 0x000000231c277223 */ /* 0x000fe20000010827 */
[C---:B------:R-:W-:Y:S01]  /*6c50*/  FMUL.FTZ R29, R11.reuse, R132 ;  /* 0x000000840b1d7220 */ /* 0x040fe20000410000 */
[----:B------:R-:W-:Y:S01]  /*6c60*/  FMUL.FTZ R35, R11, R128 ;  /* 0x000000800b237220 */ /* 0x000fe20000410000 */
[C---:B------:R-:W-:Y:S01]  /*6c70*/  FMUL.FTZ R28, R30.reuse, R36 ;  /* 0x000000241e1c7220 */ /* 0x040fe20000410000 */
[----:B------:R-:W-:Y:S01]  /*6c80*/  FMUL.FTZ R11, R30, R15 ;  /* 0x0000000f1e0b7220 */ /* 0x000fe20000410000 */
[C---:B------:R-:W-:Y:S01]  /*6c90*/  FFMA.FTZ R12, R31.reuse, R34, -R40 ;  /* 0x000000221f0c7223 */ /* 0x040fe20000010828 */
[C---:B------:R-:W-:Y:S01]  /*6ca0*/  FFMA.FTZ R29, R14.reuse, R128, -R29 ;  /* 0x000000800e1d7223 */ /* 0x040fe2000001081d */
[----:B------:R-:W-:Y:S01]  /*6cb0*/  FFMA.FTZ R31, R31, R37, R42 ;  /* 0x000000251f1f7223 */ /* 0x000fe2000001002a */
[----:B------:R-:W-:Y:S01]  /*6cc0*/  FFMA.FTZ R14, R14, R132, R35 ;  /* 0x000000840e0e7223 */ /* 0x000fe20000010023 */
[C---:B------:R-:W-:Y:S01]  /*6cd0*/  FFMA.FTZ R28, R13.reuse, R15, -R28 ;  /* 0x0000000f0d1c7223 */ /* 0x040fe2000001081c */
[----:B------:R-:W-:-:S02]  /*6ce0*/  FFMA.FTZ R11, R13, R36, R11 ;  /* 0x000000240d0b7223 */ /* 0x000fc4000001000b */
[----:B------:R-:W-:Y:S02]  /*6cf0*/  F2FP.BF16.F32.PACK_AB R13, R31, R12 ;  /* 0x0000000c1f0d723e */ /* 0x000fe400000010ff */
[----:B------:R-:W-:Y:S02]  /*6d00*/  F2FP.BF16.F32.PACK_AB R15, R14, R29 ;  /* 0x0000001d0e0f723e */ /* 0x000fe400000010ff */
[----:B------:R-:W-:Y:S02]  /*6d10*/  F2FP.BF16.F32.PACK_AB R14, R38, R39 ;  /* 0x00000027260e723e */ /* 0x000fe400000010ff */
[----:B------:R-:W-:-:S07]  /*6d20*/  F2FP.BF16.F32.PACK_AB R12, R11, R28 ;  /* 0x0000001c0b0c723e */ /* 0x000fce00000010ff */
.L_x_506:
[----:B------:R-:W-:Y:S05]  /*6d30*/  BSYNC B1 ;  /* 0x0000000000017941 */ /* 0x000fea0003800000 */
.L_x_505:
[----:B------:R-:W-:Y:S02]  /*6d40*/  ULDC.64 UR4, c[0x0][0x208] ;  /* 0x0000820000047ab9 */ /* 0x000fe40000000a00 */
[----:B---3--:R0:W-:Y:S01]  /*6d50*/  ST.E.128 desc[UR4][R32.64], R12 ;  /* 0x0000000c20007985 */ /* 0x0081e2000c101d04 */
[----:B------:R-:W-:Y:S05]  /*6d60*/  BRA `(.L_x_492) ;  /* 0x0000004400c47947 */ /* 0x000fea0003800000 */
.L_x_447:
        /* <DEDUP_REMOVED lines=20> */
[----:B------:R-:W-:Y:S02]  /*6eb0*/  ISETP.GE.AND P0, PT, R16, R110, PT ;  /* 0x0000006e1000720c */ /* 0x000fe40003f06270 */
[----:B------:R-:W-:-:S02]  /*6ec0*/  CS2R R32, SRZ ;  /* 0x0000000000207805 */ /* 0x000fc4000001ff00 */
[----:B------:R-:W-:Y:S02]  /*6ed0*/  LEA.HI.X R45, R30, UR5, R31, 0x1, P4 ;  /* 0x000000051e2d7c11 */ /* 0x000fe4000a0f0c1f */
[----:B------:R-:W-:Y:S02]  /*6ee0*/  CS2R R30, SRZ ;  /* 0x00000000001e7805 */ /* 0x000fe4000001ff00 */
[----:B------:R-:W-:Y:S02]  /*6ef0*/  LEA R48, P4, R28, UR6, 0x1 ;  /* 0x000000061c307c11 */ /* 0x000fe4000f8808ff */
[----:B------:R-:W-:Y:S02]  /*6f00*/  CS2R R42, SRZ ;  /* 0x00000000002a7805 */ /* 0x000fe4000001ff00 */
[----:B------:R-:W-:Y:S02]  /*6f10*/  CS2R R40, SRZ ;  /* 0x0000000000287805 */ /* 0x000fe4000001ff00 */
[----:B------:R-:W-:-:S02]  /*6f20*/  CS2R R38, SRZ ;  /* 0x0000000000267805 */ /* 0x000fc4000001ff00 */
[----:B------:R-:W-:Y:S02]  /*6f30*/  LEA.HI.X R49, R28, UR7, R29, 0x1, P4 ;  /* 0x000000071c317c11 */ /* 0x000fe4000a0f0c1d */
[----:B------:R-:W-:Y:S02]  /*6f40*/  CS2R R28, SRZ ;  /* 0x00000000001c7805 */ /* 0x000fe4000001ff00 */
[----:B------:R-:W-:Y:S02]  /*6f50*/  ISETP.GE.AND P4, PT, R214, R110, PT ;  /* 0x0000006ed600720c */ /* 0x000fe40003f86270 */
[----:B------:R-:W-:Y:S01]  /*6f60*/  CS2R R36, SRZ ;  /* 0x0000000000247805 */ /* 0x000fe2000001ff00 */
[----:B------:R-:W-:Y:S02]  /*6f70*/  ULDC.64 UR8, c[0x0][0x208] ;  /* 0x0000820000087ab9 */ /* 0x000fe40000000a00 */
[----:B------:R0:W5:Y:S04]  /*6f80*/  @!P0 LDG.E.128 R32, desc[UR8][R44.64] ;  /* 0x000000082c208981 */ /* 0x000168000c1e1d00 */
[----:B------:R0:W5:Y:S04]  /*6f90*/  @!P0 LDG.E.128 R40, desc[UR8][R48.64] ;  /* 0x0000000830288981 */ /* 0x000168000c1e1d00 */
[----:B------:R0:W5:Y:S04]  /*6fa0*/  @!P4 LDG.E.128 R28, desc[UR8][R44.64+0x80] ;  /* 0x000080082c1cc981 */ /* 0x000168000c1e1d00 */
[----:B------:R0:W5:Y:S02]  /*6fb0*/  @!P4 LDG.E.128 R36, desc[UR8][R48.64+0x80] ;  /* 0x000080083024c981 */ /* 0x000164000c1e1d00 */
.L_x_508:
[----:B------:R-:W-:Y:S05]  /*6fc0*/  BSYNC B1 ;  /* 0x0000000000017941 */ /* 0x000fea0003800000 */
.L_x_507:
[----:B0----5:R-:W-:Y:S01]  /*6fd0*/  IMAD.MOV.U32 R44, RZ, RZ, R30 ;  /* 0x000000ffff2c7224 */ /* 0x021fe200078e001e */
[----:B------:R-:W-:Y:S01]  /*6fe0*/  BSSY B1, `(.L_x_509) ;  /* 0x000003a000017945 */ /* 0x000fe20003800000 */
[----:B------:R-:W-:Y:S01]  /*6ff0*/  IMAD.MOV.U32 R48, RZ, RZ, R31 ;  /* 0x000000ffff307224 */ /* 0x000fe200078e001f */
[----:B------:R-:W-:Y:S01]  /*7000*/  CS2R R54, SRZ ;  /* 0x0000000000367805 */ /* 0x000fe2000001ff00 */
[----:B------:R-:W-:Y:S01]  /*7010*/  VIADD R50, R224, 0x20 ;  /* 0x00000020e0327836 */ /* 0x000fe20000000000 */
[----:B------:R-:W-:Y:S01]  /*7020*/  CS2R R52, SRZ ;  /* 0x0000000000347805 */ /* 0x000fe2000001ff00 */
[----:B------:R-:W-:Y:S01]  /*7030*/  IMAD.MOV.U32 R45, RZ, RZ, R28 ;  /* 0x000000ffff2d7224 */ /* 0x000fe200078e001c */
[----:B------:R-:W-:Y:S01]  /*7040*/  PRMT R159, R48, 0x5410, R44 ;  /* 0x00005410309f7816 */ /* 0x000fe2000000002c */
[----:B------:R-:W-:Y:S01]  /*7050*/  IMAD.MOV.U32 R49, RZ, RZ, R29 ;  /* 0x000000ffff317224 */ /* 0x000fe200078e001d */
[----:B------:R-:W-:Y:S01]  /*7060*/  ISETP.GE.AND P4, PT, R50, R85, PT ;  /* 0x000000553200720c */ /* 0x000fe20003f86270 */
        /* <DEDUP_REMOVED lines=10> */
[----:B------:R-:W-:-:S02]  /*7110*/  IMAD.MOV.U32 R48, RZ, RZ, R39 ;  /* 0x000000ffff307224 */ /* 0x000fc400078e0027 */
[----:B------:R-:W-:Y:S01]  /*7120*/  IMAD.MOV.U32 R62, RZ, RZ, R40 ;  /* 0x000000ffff3e7224 */ /* 0x000fe200078e0028 */
[----:B------:R-:W-:Y:S01]  /*7130*/  PRMT R136, R45, 0x5410, R44 ;  /* 0x000054102d887816 */ /* 0x000fe2000000002c */
[----:B------:R-:W-:Y:S01]  /*7140*/  IMAD.MOV.U32 R44, RZ, RZ, R42 ;  /* 0x000000ffff2c7224 */ /* 0x000fe200078e002a */
[----:B------:R-:W-:Y:S01]  /*7150*/  PRMT R157, R48, 0x5410, R49 ;  /* 0x00005410309d7816 */ /* 0x000fe20000000031 */
[----:B------:R-:W-:Y:S02]  /*7160*/  IMAD.MOV.U32 R49, RZ, RZ, R36 ;  /* 0x000000ffff317224 */ /* 0x000fe400078e0024 */
[----:B------:R-:W-:Y:S02]  /*7170*/  IMAD.MOV.U32 R48, RZ, RZ, R37 ;  /* 0x000000ffff307224 */ /* 0x000fe400078e0025 */
[----:B------:R-:W-:Y:S02]  /*7180*/  IMAD.MOV.U32 R45, RZ, RZ, R43 ;  /* 0x000000ffff2d7224 */ /* 0x000fe400078e002b */
[----:B------:R-:W-:Y:S01]  /*7190*/  IMAD.MOV.U32 R63, RZ, RZ, R41 ;  /* 0x000000ffff3f7224 */ /* 0x000fe200078e0029 */
[----:B------:R-:W-:-:S02]  /*71a0*/  PRMT R158, R48, 0x5410, R49 ;  /* 0x00005410309e7816 */ /* 0x000fc40000000031 */
[----:B------:R-:W-:Y:S02]  /*71b0*/  CS2R R48, SRZ ;  /* 0x0000000000307805 */ /* 0x000fe4000001ff00 */
[----:B------:R-:W-:Y:S02]  /*71c0*/  PRMT R143, R45, 0x5410, R44 ;  /* 0x000054102d8f7816 */ /* 0x000fe4000000002c */
        /* <DEDUP_REMOVED lines=8> */
[----:B------:R-:W-:Y:S02]  /*7250*/  IADD3 R44, P0, P5, R90, R12, R104 ;  /* 0x0000000c5a2c7210 */ /* 0x000fe40007d1e068 */
[----:B------:R-:W-:-:S02]  /*7260*/  CS2R R58, SRZ ;  /* 0x00000000003a7805 */ /* 0x000fc4000001ff00 */
[----:B------:R-:W-:Y:S01]  /*7270*/  CS2R R56, SRZ ;  /* 0x0000000000387805 */ /* 0x000fe2000001ff00 */
[----:B------:R-:W-:Y:S01]  /*7280*/  ULDC.64 UR8, c[0x0][0x208] ;  /* 0x0000820000087ab9 */ /* 0x000fe20000000a00 */
        /* <DEDUP_REMOVED lines=8> */
[----:B------:R-:W5:Y:S04]  /*7310*/  @!P0 LDG.E.128 R48, desc[UR8][R52.64] ;  /* 0x0000000834308981 */ /* 0x000f68000c1e1d00 */
[----:B------:R-:W5:Y:S01]  /*7320*/  @!P0 LDG.E.128 R56, desc[UR8][R60.64] ;  /* 0x000000083c388981 */ /* 0x000f62000c1e1d00 */
[----:B------:R-:W-:Y:S02]  /*7330*/  ISETP.GE.AND P0, PT, R214, R110, PT ;  /* 0x0000006ed600720c */ /* 0x000fe40003f06270 */
[----:B------:R-:W-:-:S11]  /*7340*/  CS2R R54, SRZ ;  /* 0x0000000000367805 */ /* 0x000fd6000001ff00 */
[----:B------:R0:W5:Y:S02]  /*7350*/  @!P0 LDG.E.128 R44, desc[UR8][R52.64+0x80] ;  /* 0x00008008342c8981 */ /* 0x000164000c1e1d00 */
[----:B0-----:R-:W-:-:S06]  /*7360*/  CS2R R52, SRZ ;  /* 0x0000000000347805 */ /* 0x001fcc000001ff00 */
[----:B------:R0:W5:Y:S02]  /*7370*/  @!P0 LDG.E.128 R52, desc[UR8][R60.64+0x80] ;  /* 0x000080083c348981 */ /* 0x000164000c1e1d00 */
.L_x_510:
[----:B------:R-:W-:Y:S05]  /*7380*/  BSYNC B1 ;  /* 0x0000000000017941 */ /* 0x000fea0003800000 */
.L_x_509:
[----:B0----5:R-:W-:Y:S01]  /*7390*/  IMAD.MOV.U32 R61, RZ, RZ, R46 ;  /* 0x000000ffff3d7224 */ /* 0x021fe200078e002e */
[----:B------:R-:W-:Y:S01]  /*73a0*/  PRMT R161, R63, 0x5410, R62 ;  /* 0x000054103fa17816 */ /* 0x000fe2000000003e */
[----:B------:R-:W-:Y:S01]  /*73b0*/  IMAD.MOV.U32 R60, RZ, RZ, R47 ;  /* 0x000000ffff3c7224 */ /* 0x000fe200078e002f */
[----:B------:R-:W-:Y:S01]  /*73c0*/  MOV R63, R44 ;  /* 0x0000002c003f7202 */ /* 0x000fe20000000f00 */
[----:B------:R-:W-:Y:S01]  /*73d0*/  VIADD R64, R224, 0x40 ;  /* 0x00000040e0407836 */ /* 0x000fe20000000000 */
[----:B------:R-:W-:Y:S01]  /*73e0*/  BSSY B1, `(.L_x_511) ;  /* 0x0000035000017945 */ /* 0x000fe20003800000 */
[----:B------:R-:W-:Y:S01]  /*73f0*/  IMAD.MOV.U32 R62, RZ, RZ, R45 ;  /* 0x000000ffff3e7224 */ /* 0x000fe200078e002d */
[----:B------:R-:W-:Y:S01]  /*7400*/  PRMT R149, R60, 0x5410, R61 ;  /* 0x000054103c957816 */ /* 0x000fe2000000003d */
[----:B------:R-:W-:Y:S01]  /*7410*/  IMAD.MOV.U32 R61, RZ, RZ, R50 ;  /* 0x000000ffff3d7224 */ /* 0x000fe200078e0032 */
[----:B------:R-:W-:Y:S01]  /*7420*/  ISETP.GE.AND P5, PT, R64, R85, PT ;  /* 0x000000554000720c */ /* 0x000fe20003fa6270 */
        /* <DEDUP_REMOVED lines=17> */
[----:B------:R-:W-:-:S02]  /*7540*/  PRMT R151, R63, 0x5410, R62 ;  /* 0x000054103f977816 */ /* 0x000fc4000000003e */
[----:B------:R-:W-:Y:S02]  /*7550*/  CS2R R62, SRZ ;  /* 0x00000000003e7805 */ /* 0x000fe4000001ff00 */
[----:B------:R-:W-:Y:S02]  /*7560*/  CS2R R74, SRZ ;  /* 0x00000000004a7805 */ /* 0x000fe4000001ff00 */
[----:B------:R-:W-:Y:S02]  /*7570*/  CS2R R72, SRZ ;  /* 0x0000000000487805 */ /* 0x000fe4000001ff00 */
[----:B------:R-:W-:Y:S01]  /*7580*/  PRMT R154, R61, 0x5410, R60 ;  /* 0x000054103d9a7816 */ /* 0x000fe2000000003c */
[----:B------:R-:W-:Y:S02]  /*7590*/  IMAD.MOV.U32 R61, RZ, RZ, R56 ;  /* 0x000000ffff3d7224 */ /* 0x000fe400078e0038 */
[----:B------:R-:W-:-:S05]  /*75a0*/  IMAD.MOV.U32 R60, RZ, RZ, R57 ;  /* 0x000000ffff3c7224 */ /* 0x000fca00078e0039 */
[----:B------:R-:W-:Y:S02]  /*75b0*/  PRMT R155, R61, 0x5410, R60 ;  /* 0x000054103d9b7816 */ /* 0x000fe4000000003c */
[----:B------:R-:W-:Y:S01]  /*75c0*/  CS2R R60, SRZ ;  /* 0x00000000003c7805 */ /* 0x000fe2000001ff00 */
[----:B------:R-:W-:Y:S06]  /*75d0*/  @P5 BRA `(.L_x_512) ;  /* 0x0000000000545947 */ /* 0x000fec0003800000 */
[----:B------:R-:W-:Y:S01]  /*75e0*/  IADD3 R15, P0, P6, R96, R106, R14 ;  /* 0x0000006a600f7210 */ /* 0x000fe20007e1e00e */
[----:B------:R-:W-:Y:S01]  /*75f0*/  ULDC.64 UR4, c[0x0][0x3e8] ;  /* 0x0000fa0000047ab9 */ /* 0x000fe20000000a00 */
[----:B------:R-:W-:Y:S02]  /*7600*/  ULDC.64 UR6, c[0x0][0x208] ;  /* 0x0000820000067ab9 */ /* 0x000fe40000000a00 */
[----:B------:R-:W-:Y:S02]  /*7610*/  IADD3.X R11, R4, R105, R11, P0, P6 ;  /* 0x00000069040b7210 */ /* 0x000fe400007ec40b */
        /* <DEDUP_REMOVED lines=9> */
[----:B------:R-:W-:Y:S02]  /*76b0*/  CS2R R60, SRZ ;  /* 0x00000000003c7805 */ /* 0x000fe4000001ff00 */
[----:B------:R-:W-:Y:S02]  /*76c0*/  CS2R R70, SRZ ;  /* 0x0000000000467805 */ /* 0x000fe4000001ff00 */
[----:B------:R-:W-:-:S05]  /*76d0*/  CS2R R68, SRZ ;  /* 0x0000000000447805 */ /* 0x000fca000001ff00 */
[----:B------:R0:W5:Y:S04]  /*76e0*/  @!P0 LDG.E.128 R64, desc[UR6][R14.64] ;  /* 0x000000060e408981 */ /* 0x000168000c1e1d00 */
[----:B------:R0:W5:Y:S01]  /*76f0*/  @!P0 LDG.E.128 R72, desc[UR6][R12.64] ;  /* 0x000000060c488981 */ /* 0x000162000c1e1d00 */
[----:B------:R-:W-:-:S13]  /*7700*/  ISETP.GE.AND P0, PT, R214, R110, PT ;  /* 0x0000006ed600720c */ /* 0x000fda0003f06270 */
[----:B------:R0:W5:Y:S04]  /*7710*/  @!P0 LDG.E.128 R60, desc[UR6][R14.64+0x80] ;  /* 0x000080060e3c8981 */ /* 0x000168000c1e1d00 */
[----:B------:R0:W5:Y:S02]  /*7720*/  @!P0 LDG.E.128 R68, desc[UR6][R12.64+0x80] ;  /* 0x000080060c448981 */ /* 0x000164000c1e1d00 */
.L_x_512:
[----:B------:R-:W-:Y:S05]  /*7730*/  BSYNC B1 ;  /* 0x0000000000017941 */ /* 0x000fea0003800000 */
.L_x_511:
        /* <DEDUP_REMOVED lines=15> */
[----:B------:R-:W-:Y:S01]  /*7830*/  IMAD.MOV.U32 R12, RZ, RZ, R70 ;  /* 0x000000ffff0c7224 */ /* 0x000fe200078e0046 */
[----:B------:R-:W-:-:S04]  /*7840*/  MOV R11, R71 ;  /* 0x00000047000b7202 */ /* 0x000fc80000000f00 */
        /* <DEDUP_REMOVED lines=15> */
.L_x_513:
[----:B------:R-:W-:Y:S01]  /*7940*/  IMAD R86, R213, 0x8, R23 ;  /* 0x00000008d5567824 */ /* 0x000fe200078e0217 */
[----:B------:R-:W-:Y:S01]  /*7950*/  SHF.L.U32 R87, R225, 0x1f, RZ ;  /* 0x0000001fe1577819 */ /* 0x000fe200000006ff */
[----:B------:R-:W-:Y:S03]  /*7960*/  BSSY B1, `(.L_x_514) ;  /* 0x0000003000017945 */ /* 0x000fe60003800000 */
[----:B------:R-:W0:Y:S02]  /*7970*/  SYNCS.PHASECHK.TRANS64.TRYWAIT P6, [R86+URZ+0x38890], R87 ;  /* 0x03889057560075a7 */ /* 0x000e2400080c017f */
[----:B0-----:R-:W-:Y:S05]  /*7980*/  @!P6 BRA `(.L_x_515) ;  /* 0x0000023c0090e947 */ /* 0x001fea0003800000 */
.L_x_823:
[----:B------:R-:W-:Y:S05]  /*7990*/  BSYNC B1 ;  /* 0x0000000000017941 */ /* 0x000fea0003800000 */
.L_x_514:
[----:B------:R-:W1:Y:S01]  /*79a0*/  LDC R128, c[0x0][0x2f4] ;  /* 0x0000bd00ff807b82 */ /* 0x000e620000000800 */
[----:B------:R-:W-:Y:S01]  /*79b0*/  UMOV UR4, 0xffffffff ;  /* 0xffffffff00047882 */ /* 0x000fe20000000000 */
[----:B-1----:R-:W-:Y:S02]  /*79c0*/  IMAD.IADD R132, R128, 0x1, -R111 ;  /* 0x0000000180847824 */ /* 0x002fe400078e0a6f */
[----:B------:R-:W-:Y:S05]  /*79d0*/  BRA.DIV UR4, `(.L_x_516) ;  /* 0x0000023e04907947 */ /* 0x000fea000b800000 */
[----:B------:R1:W2:Y:S04]  /*79e0*/  SHFL.IDX PT, R119, R116, RZ, 0x181f ;  /* 0x00181fff74777589 */ /* 0x0002a800000e0000 */
[----:B------:R1:W3:Y:S02]  /*79f0*/  SHFL.IDX PT, R11, R117, RZ, 0x181f ;  /* 0x00181fff750b7589 */ /* 0x0002e400000e0000 */
.L_x_827:
[----:B------:R-:W-:Y:S04]  /*7a00*/  BSSY B1, `(.L_x_517) ;  /* 0x000010a000017945 */ /* 0x000fe80003800000 */
[----:B------:R-:W-:Y:S05]  /*7a10*/  @P3 BRA `(.L_x_518) ;  /* 0x0000001000203947 */ /* 0x000fea0003800000 */
[----:B------:R-:W-:Y:S01]  /*7a20*/  ISETP.NE.AND P3, PT, R0, RZ, PT ;  /* 0x000000ff0000720c */ /* 0x000fe20003f65270 */
[----:B------:R-:W-:Y:S01]  /*7a30*/  BSSY B2, `(.L_x_519) ;  /* 0x0000083000027945 */ /* 0x000fe20003800000 */
[----:B---3--:R-:W-:-:S11]  /*7a40*/  IMAD.MOV.U32 R118, RZ, RZ, R11 ;  /* 0x000000ffff767224 */ /* 0x008fd600078e000b */
[----:B------:R-:W-:Y:S05]  /*7a50*/  @!P3 BRA `(.L_x_520) ;  /* 0x000000080000b947 */ /* 0x000fea0003800000 */
[----:B------:R-:W3:Y:S01]  /*7a60*/  LDL R15, [R1+0x5c] ;  /* 0x00005c00010f7983 */ /* 0x000ee20000100800 */
[----:B------:R-:W-:Y:S01]  /*7a70*/  SEL R12, R111, R132, !P2 ;  /* 0x000000846f0c7207 */ /* 0x000fe20005000000 */
[----:B------:R-:W-:Y:S01]  /*7a80*/  IMAD.SHL.U32 R14, R224, 0x40, RZ ;  /* 0x00000040e00e7824 */ /* 0x000fe200078e00ff */
[----:B------:R-:W-:Y:S01]  /*7a90*/  ISETP.GE.AND P3, PT, R16, R110, PT ;  /* 0x0000006e1000720c */ /* 0x000fe20003f66270 */
[----:B------:R-:W-:Y:S01]  /*7aa0*/  IMAD.SHL.U32 R80, R224, 0x40, RZ ;  /* 0x00000040e0507824 */ /* 0x000fe200078e00ff */
[----:B------:R-:W-:Y:S01]  /*7ab0*/  SHF.R.S32.HI R13, RZ, 0x1f, R12 ;  /* 0x0000001fff0d7819 */ /* 0x000fe2000001140c */
[----:B------:R-:W-:Y:S01]  /*7ac0*/  BSSY B3, `(.L_x_521) ;  /* 0x0000072000037945 */ /* 0x000fe20003800000 */
[----:B------:R-:W-:Y:S02]  /*7ad0*/  LOP3.LUT R14, R14, 0x1c0, RZ, 0xc0, !PT ;  /* 0x000001c00e0e7812 */ /* 0x000fe400078ec0ff */
[----:B------:R-:W-:Y:S02]  /*7ae0*/  LEA.HI R13, R13, R12, RZ, 0x4 ;  /* 0x0000000c0d0d7211 */ /* 0x000fe400078f20ff */
[----:B------:R-:W-:-:S02]  /*7af0*/  LOP3.LUT R80, R80, 0x1c0, RZ, 0xc0, !PT ;  /* 0x000001c050507812 */ /* 0x000fc400078ec0ff */
[----:B------:R-:W-:Y:S02]  /*7b00*/  LEA.HI.SX32 R134, R13, R7, 0x1c ;  /* 0x000000070d867211 */ /* 0x000fe400078fe2ff */
[----:B------:R-:W-:Y:S02]  /*7b10*/  SHF.R.U32.HI R14, RZ, 0x3, R14 ;  /* 0x00000003ff0e7819 */ /* 0x000fe4000001160e */
[----:B------:R-:W-:-:S04]  /*7b20*/  SHF.R.S32.HI R13, RZ, 0x1f, R134 ;  /* 0x0000001fff0d7819 */ /* 0x000fc80000011486 */
[----:B------:R-:W-:Y:S01]  /*7b30*/  LEA.HI R13, R13, R134, RZ, 0x3 ;  /* 0x000000860d0d7211 */ /* 0x000fe200078f18ff */
[----:B------:R-:W-:-:S03]  /*7b40*/  IMAD.SHL.U32 R134, R134, 0x8, RZ ;  /* 0x0000000886867824 */ /* 0x000fc600078e00ff */
[----:B------:R-:W-:Y:S02]  /*7b50*/  SHF.R.S32.HI R13, RZ, 0x3, R13 ;  /* 0x00000003ff0d7819 */ /* 0x000fe4000001140d */
[----:B------:R-:W-:-:S04]  /*7b60*/  LOP3.LUT R12, R80, 0x38, R134, 0xf8, !PT ;  /* 0x00000038500c7812 */ /* 0x000fc800078ef886 */
[----:B------:R-:W-:Y:S01]  /*7b70*/  LOP3.LUT R12, R12, R14, RZ, 0x3c, !PT ;  /* 0x0000000e0c0c7212 */ /* 0x000fe200078e3cff */
[----:B---3--:R-:W-:-:S04]  /*7b80*/  IMAD R13, R13, 0x1400, R15 ;  /* 0x000014000d0d7824 */ /* 0x008fc800078e020f */
[----:B------:R-:W-:-:S04]  /*7b90*/  IMAD.IADD R12, R13, 0x1, R12 ;  /* 0x000000010d0c7824 */ /* 0x000fc800078e020c */
[C---:B------:R-:W-:Y:S02]  /*7ba0*/  IMAD R80, R213.reuse, 0x5000, R12 ;  /* 0x00005000d5507824 */ /* 0x040fe400078e020c */
[----:B------:R-:W-:Y:S02]  /*7bb0*/  IMAD R12, R213, 0x5000, R126 ;  /* 0x00005000d50c7824 */ /* 0x000fe400078e027e */
[--C-:B------:R-:W-:Y:S02]  /*7bc0*/  IMAD R80, R80, 0x2, R23.reuse ;  /* 0x0000000250507824 */ /* 0x100fe400078e0217 */
[----:B------:R-:W-:-:S04]  /*7bd0*/  IMAD R12, R12, 0x2, R23 ;  /* 0x000000020c0c7824 */ /* 0x000fc800078e0217 */
[----:B------:R-:W3:Y:S04]  /*7be0*/  LDS.128 R80, [R80+0x24400] ;  /* 0x0244000050507984 */ /* 0x000ee80000000c00 */
[----:B------:R-:W4:Y:S01]  /*7bf0*/  LDS.128 R12, [R12+0x24400] ;  /* 0x024400000c0c7984 */ /* 0x000f220000000c00 */
[----:B------:R-:W-:Y:S05]  /*7c00*/  @P3 BRA `(.L_x_522) ;  /* 0x0000000400743947 */ /* 0x000fea0003800000 */
[--C-:B------:R-:W-:Y:S02]  /*7c10*/  SHF.R.U64 R32, R32, 0x10, R33.reuse ;  /* 0x0000001020207819 */ /* 0x100fe40000001221 */
[----:B------:R-:W-:Y:S02]  /*7c20*/  SHF.R.U32.HI R135, RZ, 0x10, R33 ;  /* 0x00000010ff877819 */ /* 0x000fe40000011621 */
[----:B------:R-:W-:Y:S02]  /*7c30*/  SHF.R.U64 R33, R34, 0x10, R35 ;  /* 0x0000001022217819 */ /* 0x000fe40000001223 */
[--C-:B------:R-:W-:Y:S02]  /*7c40*/  SHF.R.U64 R34, R40, 0x10, R41.reuse ;  /* 0x0000001028227819 */ /* 0x100fe40000001229 */
[----:B------:R-:W-:Y:S02]  /*7c50*/  SHF.R.U32.HI R41, RZ, 0x10, R41 ;  /* 0x00000010ff297819 */ /* 0x000fe40000011629 */
[----:B------:R-:W-:-:S02]  /*7c60*/  PRMT R32, R136, 0x5432, R32 ;  /* 0x0000543288207816 */ /* 0x000fc40000000020 */
[----:B------:R-:W-:Y:S02]  /*7c70*/  PRMT R135, R136, 0x5410, R135 ;  /* 0x0000541088877816 */ /* 0x000fe40000000087 */
[----:B------:R-:W-:Y:S02]  /*7c80*/  SHF.R.U32.HI R136, RZ, 0x10, R35 ;  /* 0x00000010ff887819 */ /* 0x000fe40000011623 */
[--C-:B------:R-:W-:Y:S02]  /*7c90*/  SHF.R.U64 R40, R42, 0x10, R43.reuse ;  /* 0x000000102a287819 */ /* 0x100fe4000000122b */
[----:B------:R-:W-:Y:S02]  /*7ca0*/  SHF.R.U32.HI R141, RZ, 0x10, R43 ;  /* 0x00000010ff8d7819 */ /* 0x000fe4000001162b */
[----:B------:R-:W-:Y:S02]  /*7cb0*/  PRMT R42, R161, 0x5410, R41 ;  /* 0x00005410a12a7816 */ /* 0x000fe40000000029 */
[----:B------:R-:W-:-:S02]  /*7cc0*/  PRMT R35, R142, 0x5410, R33 ;  /* 0x000054108e237816 */ /* 0x000fc40000000021 */
[----:B------:R-:W-:Y:S01]  /*7cd0*/  PRMT R43, R142, 0x5432, R136 ;  /* 0x000054328e2b7816 */ /* 0x000fe20000000088 */
[----:B----4-:R-:W-:Y:S01]  /*7ce0*/  IMAD.U32 R142, R13, 0x10000, RZ ;  /* 0x000100000d8e7824 */ /* 0x010fe200078e00ff */
[----:B------:R-:W-:Y:S02]  /*7cf0*/  PRMT R33, R161, 0x5432, R34 ;  /* 0x00005432a1217816 */ /* 0x000fe40000000022 */
[----:B------:R-:W-:Y:S01]  /*7d00*/  PRMT R34, R143, 0x5432, R40 ;  /* 0x000054328f227816 */ /* 0x000fe20000000028 */
[----:B---3--:R-:W-:Y:S01]  /*7d10*/  IMAD.U32 R40, R81, 0x10000, RZ ;  /* 0x0001000051287824 */ /* 0x008fe200078e00ff */
[----:B------:R-:W-:Y:S01]  /*7d20*/  PRMT R136, R143, 0x5410, R141 ;  /* 0x000054108f887816 */ /* 0x000fe2000000008d */
[C---:B------:R-:W-:Y:S01]  /*7d30*/  IMAD.U32 R141, R42.reuse, 0x10000, RZ ;  /* 0x000100002a8d7824 */ /* 0x040fe200078e00ff */
[----:B------:R-:W-:Y:S01]  /*7d40*/  LOP3.LUT R42, R42, 0xffff0000, RZ, 0xc0, !PT ;  /* 0xffff00002a2a7812 */ /* 0x000fe200078ec0ff */
[----:B------:R-:W-:Y:S01]  /*7d50*/  IMAD.U32 R143, R135, 0x10000, RZ ;  /* 0x00010000878f7824 */ /* 0x000fe200078e00ff */
[----:B------:R-:W-:Y:S01]  /*7d60*/  LOP3.LUT R81, R81, 0xffff0000, RZ, 0xc0, !PT ;  /* 0xffff000051517812 */ /* 0x000fe200078ec0ff */
[C---:B------:R-:W-:Y:S01]  /*7d70*/  FMUL.FTZ R41, R40.reuse, R141 ;  /* 0x0000008d28297220 */ /* 0x040fe20000410000 */
[----:B------:R-:W-:Y:S01]  /*7d80*/  LOP3.LUT R135, R135, 0xffff0000, RZ, 0xc0, !PT ;  /* 0xffff000087877812 */ /* 0x000fe200078ec0ff */
[----:B------:R-:W-:-:S02]  /*7d90*/  FMUL.FTZ R40, R40, R143 ;  /* 0x0000008f28287220 */ /* 0x000fc40000410000 */
[C---:B------:R-:W-:Y:S01]  /*7da0*/  FFMA.FTZ R41, R142.reuse, R143, -R41 ;  /* 0x0000008f8e297223 */ /* 0x040fe20000010829 */
[----:B------:R-:W-:Y:S02]  /*7db0*/  IMAD.U32 R143, R43, 0x10000, RZ ;  /* 0x000100002b8f7824 */ /* 0x000fe400078e00ff */
[----:B------:R-:W-:Y:S01]  /*7dc0*/  FFMA.FTZ R40, R142, R141, R40 ;  /* 0x0000008d8e287223 */ /* 0x000fe20000010028 */
[----:B------:R-:W-:Y:S01]  /*7dd0*/  LOP3.LUT R141, R13, 0xffff0000, RZ, 0xc0, !PT ;  /* 0xffff00000d8d7812 */ /* 0x000fe200078ec0ff */
[C---:B------:R-:W-:Y:S01]  /*7de0*/  FMUL.FTZ R13, R81.reuse, R42 ;  /* 0x0000002a510d7220 */ /* 0x040fe20000410000 */
[-C--:B------:R-:W-:Y:S01]  /*7df0*/  FMUL.FTZ R81, R81, R135.reuse ;  /* 0x0000008751517220 */ /* 0x080fe20000410000 */
[C---:B------:R-:W-:Y:S01]  /*7e00*/  IMAD.U32 R142, R83.reuse, 0x10000, RZ ;  /* 0x00010000538e7824 */ /* 0x040fe200078e00ff */
[----:B------:R-:W-:Y:S01]  /*7e10*/  LOP3.LUT R83, R83, 0xffff0000, RZ, 0xc0, !PT ;  /* 0xffff000053537812 */ /* 0x000fe200078ec0ff */
[----:B------:R-:W-:Y:S01]  /*7e20*/  FFMA.FTZ R13, R141, R135, -R13 ;  /* 0x000000878d0d7223 */ /* 0x000fe2000001080d */
[----:B------:R-:W-:-:S02]  /*7e30*/  IMAD.U32 R135, R136, 0x10000, RZ ;  /* 0x0001000088877824 */ /* 0x000fc400078e00ff */
[----:B------:R-:W-:Y:S01]  /*7e40*/  FFMA.FTZ R42, R141, R42, R81 ;  /* 0x0000002a8d2a7223 */ /* 0x000fe20000010051 */
[----:B------:R-:W-:Y:S01]  /*7e50*/  IMAD.U32 R141, R15, 0x10000, RZ ;  /* 0x000100000f8d7824 */ /* 0x000fe200078e00ff */
[----:B------:R-:W-:Y:S01]  /*7e60*/  LOP3.LUT R136, R136, 0xffff0000, RZ, 0xc0, !PT ;  /* 0xffff000088887812 */ /* 0x000fe200078ec0ff */
[C---:B------:R-:W-:Y:S01]  /*7e70*/  FMUL.FTZ R81, R142.reuse, R135 ;  /* 0x000000878e517220 */ /* 0x040fe20000410000 */
[----:B------:R-:W-:Y:S01]  /*7e80*/  FMUL.FTZ R142, R142, R143 ;  /* 0x0000008f8e8e7220 */ /* 0x000fe20000410000 */
[----:B------:R-:W-:Y:S02]  /*7e90*/  F2FP.BF16.F32.PACK_AB R13, R13, R41 ;  /* 0x000000290d0d723e */ /* 0x000fe400000010ff */
[C---:B------:R-:W-:Y:S01]  /*7ea0*/  FFMA.FTZ R81, R141.reuse, R143, -R81 ;  /* 0x0000008f8d517223 */ /* 0x040fe20000010851 */
[----:B------:R-:W-:Y:S01]  /*7eb0*/  FFMA.FTZ R135, R141, R135, R142 ;  /* 0x000000878d877223 */ /* 0x000fe2000001008e */
[----:B------:R-:W-:Y:S02]  /*7ec0*/  LOP3.LUT R141, R43, 0xffff0000, RZ, 0xc0, !PT ;  /* 0xffff00002b8d7812 */ /* 0x000fe400078ec0ff */
[----:B------:R-:W-:Y:S01]  /*7ed0*/  LOP3.LUT R43, R15, 0xffff0000, RZ, 0xc0, !PT ;  /* 0xffff00000f2b7812 */ /* 0x000fe200078ec0ff */
[C---:B------:R-:W-:Y:S01]  /*7ee0*/  FMUL.FTZ R15, R83.reuse, R136 ;  /* 0x00000088530f7220 */ /* 0x040fe20000410000 */
[----:B------:R-:W-:Y:S01]  /*7ef0*/  F2FP.BF16.F32.PACK_AB R40, R42, R40 ;  /* 0x000000282a28723e */ /* 0x000fe200000010ff */
[-C--:B------:R-:W-:Y:S01]  /*7f00*/  FMUL.FTZ R83, R83, R141.reuse ;  /* 0x0000008d53537220 */ /* 0x080fe20000410000 */
[----:B------:R-:W-:Y:S01]  /*7f10*/  SHF.L.U32 R41, R80, 0x10, RZ ;  /* 0x0000001050297819 */ /* 0x000fe200000006ff */
[----:B------:R-:W-:Y:S01]  /*7f20*/  FFMA.FTZ R15, R43, R141, -R15 ;  /* 0x0000008d2b0f7223 */ /* 0x000fe2000001080f */
[----:B------:R-:W-:-:S02]  /*7f30*/  IMAD.U32 R42, R33, 0x10000, RZ ;  /* 0x00010000212a7824 */ /* 0x000fc400078e00ff */
[----:B------:R-:W-:Y:S01]  /*7f40*/  FFMA.FTZ R43, R43, R136, R83 ;  /* 0x000000882b2b7223 */ /* 0x000fe20000010053 */
[----:B------:R-:W-:Y:S01]  /*7f50*/  IMAD.U32 R83, R32, 0x10000, RZ ;  /* 0x0001000020537824 */ /* 0x000fe200078e00ff */
[----:B------:R-:W-:Y:S02]  /*7f60*/  LOP3.LUT R33, R33, 0xffff0000, RZ, 0xc0, !PT ;  /* 0xffff000021217812 */ /* 0x000fe400078ec0ff */
[----:B------:R-:W-:Y:S01]  /*7f70*/  F2FP.BF16.F32.PACK_AB R15, R15, R81 ;  /* 0x000000510f0f723e */ /* 0x000fe200000010ff */
[----:B------:R-:W-:Y:S01]  /*7f80*/  IMAD.U32 R81, R12, 0x10000, RZ ;  /* 0x000100000c517824 */ /* 0x000fe200078e00ff */
[----:B------:R-:W-:Y:S01]  /*7f90*/  F2FP.BF16.F32.PACK_AB R43, R43, R135 ;  /* 0x000000872b2b723e */ /* 0x000fe200000010ff */
[CC--:B------:R-:W-:Y:S01]  /*7fa0*/  FMUL.FTZ R135, R41.reuse, R42.reuse ;  /* 0x0000002a29877220 */ /* 0x0c0fe20000410000 */
[-C--:B------:R-:W-:Y:S01]  /*7fb0*/  FMUL.FTZ R41, R41, R83.reuse ;  /* 0x0000005329297220 */ /* 0x080fe20000410000 */
[----:B------:R-:W-:Y:S02]  /*7fc0*/  LOP3.LUT R32, R32, 0xffff0000, RZ, 0xc0, !PT ;  /* 0xffff000020207812 */ /* 0x000fe400078ec0ff */
[C---:B------:R-:W-:Y:S01]  /*7fd0*/  FFMA.FTZ R135, R81.reuse, R83, -R135 ;  /* 0x0000005351877223 */ /* 0x040fe20000010887 */
[----:B------:R-:W-:Y:S01]  /*7fe0*/  FFMA.FTZ R41, R81, R42, R41 ;  /* 0x0000002a51297223 */ /* 0x000fe20000010029 */
[----:B------:R-:W-:Y:S01]  /*7ff0*/  LOP3.LUT R42, R80, 0xffff0000, RZ, 0xc0, !PT ;  /* 0xffff0000502a7812 */ /* 0x000fe200078ec0ff */
[----:B------:R-:W-:Y:S01]  /*8000*/  IMAD.U32 R83, R82, 0x10000, RZ ;  /* 0x0001000052537824 */ /* 0x000fe200078e00ff */
[----:B------:R-:W-:-:S03]  /*8010*/  LOP3.LUT R80, R12, 0xffff0000, RZ, 0xc0, !PT ;  /* 0xffff00000c507812 */ /* 0x000fc600078ec0ff */
[C---:B------:R-:W-:Y:S01]  /*8020*/  FMUL.FTZ R12, R42.reuse, R33 ;  /* 0x000000212a0c7220 */ /* 0x040fe20000410000 */
[----:B------:R-:W-:-:S03]  /*8030*/  FMUL.FTZ R42, R42, R32 ;  /* 0x000000202a2a7220 */ /* 0x000fc60000410000 */
[C---:B------:R-:W-:Y:S01]  /*8040*/  FFMA.FTZ R12, R80.reuse, R32, -R12 ;  /* 0x00000020500c7223 */ /* 0x040fe2000001080c */
[----:B------:R-:W-:Y:S01]  /*8050*/  FFMA.FTZ R32, R80, R33, R42 ;  /* 0x0000002150207223 */ /* 0x000fe2000001002a */
[C---:B------:R-:W-:Y:S01]  /*8060*/  IMAD.U32 R42, R34.reuse, 0x10000, RZ ;  /* 0x00010000222a7824 */ /* 0x040fe200078e00ff */
[----:B------:R-:W-:Y:S01]  /*8070*/  LOP3.LUT R34, R34, 0xffff0000, RZ, 0xc0, !PT ;  /* 0xffff000022227812 */ /* 0x000fe200078ec0ff */
[C---:B------:R-:W-:Y:S01]  /*8080*/  IMAD.U32 R80, R35.reuse, 0x10000, RZ ;  /* 0x0001000023507824 */ /* 0x040fe200078e00ff */
[----:B------:R-:W-:Y:S01]  /*8090*/  LOP3.LUT R35, R35, 0xffff0000, RZ, 0xc0, !PT ;  /* 0xffff000023237812 */ /* 0x000fe200078ec0ff */
[C---:B------:R-:W-:Y:S01]  /*80a0*/  FMUL.FTZ R81, R83.reuse, R42 ;  /* 0x0000002a53517220 */ /* 0x040fe20000410000 */
[C---:B------:R-:W-:Y:S02]  /*80b0*/  IMAD.U32 R33, R14.reuse, 0x10000, RZ ;  /* 0x000100000e217824 */ /* 0x040fe400078e00ff */
[-C--:B------:R-:W-:Y:S01]  /*80c0*/  FMUL.FTZ R83, R83, R80.reuse ;  /* 0x0000005053537220 */ /* 0x080fe20000410000 */
[----:B------:R-:W-:Y:S01]  /*80d0*/  LOP3.LUT R14, R14, 0xffff0000, RZ, 0xc0, !PT ;  /* 0xffff00000e0e7812 */ /* 0x000fe200078ec0ff */
[----:B------:R-:W-:-:S02]  /*80e0*/  FFMA.FTZ R81, R33, R80, -R81 ;  /* 0x0000005021517223 */ /* 0x000fc40000010851 */
[----:B------:R-:W-:Y:S01]  /*80f0*/  FFMA.FTZ R83, R33, R42, R83 ;  /* 0x0000002a21537223 */ /* 0x000fe20000010053 */
[----:B------:R-:W-:Y:S02]  /*8100*/  LOP3.LUT R33, R82, 0xffff0000, RZ, 0xc0, !PT ;  /* 0xffff000052217812 */ /* 0x000fe400078ec0ff */
[----:B------:R-:W-:Y:S02]  /*8110*/  F2FP.BF16.F32.PACK_AB R32, R32, R41 ;  /* 0x000000292020723e */ /* 0x000fe400000010ff */
[----:B------:R-:W-:Y:S01]  /*8120*/  F2FP.BF16.F32.PACK_AB R12, R12, R135 ;  /* 0x000000870c0c723e */ /* 0x000fe200000010ff */
[CC--:B------:R-:W-:Y:S01]  /*8130*/  FMUL.FTZ R42, R33.reuse, R34.reuse ;  /* 0x00000022212a7220 */ /* 0x0c0fe20000410000 */
[-C--:B------:R-:W-:Y:S01]  /*8140*/  FMUL.FTZ R33, R33, R35.reuse ;  /* 0x0000002321217220 */ /* 0x080fe20000410000 */
[----:B------:R-:W-:Y:S02]  /*8150*/  IMAD.MOV.U32 R80, RZ, RZ, R32 ;  /* 0x000000ffff507224 */ /* 0x000fe400078e0020 */
[C---:B------:R-:W-:Y:S01]  /*8160*/  FFMA.FTZ R42, R14.reuse, R35, -R42 ;  /* 0x000000230e2a7223 */ /* 0x040fe2000001082a */
[----:B------:R-:W-:-:S04]  /*8170*/  FFMA.FTZ R33, R14, R34, R33 ;  /* 0x000000220e217223 */ /* 0x000fc80000010021 */
[----:B------:R-:W-:Y:S01]  /*8180*/  F2FP.BF16.F32.PACK_AB R42, R42, R81 ;  /* 0x000000512a2a723e */ /* 0x000fe200000010ff */
[----:B------:R-:W-:Y:S01]  /*8190*/  IMAD.MOV.U32 R81, RZ, RZ, R40 ;  /* 0x000000ffff517224 */ /* 0x000fe200078e0028 */
[----:B------:R-:W-:-:S03]  /*81a0*/  F2FP.BF16.F32.PACK_AB R83, R33, R83 ;  /* 0x000000532153723e */ /* 0x000fc600000010ff */
[----:B------:R-:W-:Y:S02]  /*81b0*/  IMAD.MOV.U32 R14, RZ, RZ, R42 ;  /* 0x000000ffff0e7224 */ /* 0x000fe400078e002a */
[----:B------:R-:W-:Y:S02]  /*81c0*/  IMAD.MOV.U32 R82, RZ, RZ, R83 ;  /* 0x000000ffff527224 */ /* 0x000fe400078e0053 */
[----:B------:R-:W-:-:S07]  /*81d0*/  IMAD.MOV.U32 R83, RZ, RZ, R43 ;  /* 0x000000ffff537224 */ /* 0x000fce00078e002b */
.L_x_522:
[----:B------:R-:W-:Y:S05]  /*81e0*/  BSYNC B3 ;  /* 0x0000000000037941 */ /* 0x000fea0003800000 */
.L_x_521:
[----:B------:R-:W-:Y:S01]  /*81f0*/  LEA R32, P3, R8, R11, 0x1 ;  /* 0x0000000b08207211 */ /* 0x000fe200078608ff */
[----:B------:R-:W-:-:S03]  /*8200*/  ULDC.64 UR4, c[0x0][0x208] ;  /* 0x0000820000047ab9 */ /* 0x000fc60000000a00 */
[----:B--2---:R-:W-:Y:S02]  /*8210*/  LEA.HI.X R33, R8, R119, R26, 0x1, P3 ;  /* 0x0000007708217211 */ /* 0x004fe400018f0c1a */
[----:B------:R-:W-:-:S03]  /*8220*/  ISETP.GE.AND P3, PT, R134, R128, PT ;  /* 0x000000808600720c */ /* 0x000fc60003f66270 */
[----:B----4-:R2:W-:Y:S10]  /*8230*/  ST.E.128 desc[UR4][R32.64], R12 ;  /* 0x0000000c20007985 */ /* 0x0105f4000c101d04 */
[----:B--2---:R-:W-:-:S05]  /*8240*/  @!P3 IMAD.WIDE R12, R134, 0x2, R118 ;  /* 0x00000002860cb825 */ /* 0x004fca00078e0276 */
[----:B---3--:R3:W-:Y:S02]  /*8250*/  @!P3 ST.E.128 desc[UR4][R12.64], R80 ;  /* 0x000000500c00b985 */ /* 0x0087e4000c101d04 */
.L_x_520:
[----:B------:R-:W-:Y:S05]  /*8260*/  BSYNC B2 ;  /* 0x0000000000027941 */ /* 0x000fea0003800000 */
.L_x_519:
[----:B------:R-:W-:-:S13]  /*8270*/  ISETP.NE.AND P3, PT, R20, RZ, PT ;  /* 0x000000ff1400720c */ /* 0x000fda0003f65270 */
[----:B------:R-:W-:Y:S05]  /*8280*/  @!P3 BRA `(.L_x_518) ;  /* 0x000000080004b947 */ /* 0x000fea0003800000 */
[----:B------:R-:W4:Y:S01]  /*8290*/  LDL R15, [R1+0x5c] ;  /* 0x00005c00010f7983 */ /* 0x000f220000100800 */
[----:B---3--:R-:W-:Y:S01]  /*82a0*/  SEL R12, R111, R132, !P1 ;  /* 0x000000846f0c7207 */ /* 0x008fe20004800000 */
        /* <DEDUP_REMOVED lines=16> */
[----:B----4-:R-:W-:-:S04]  /*83b0*/  IMAD R13, R13, 0x1400, R15 ;  /* 0x000014000d0d7824 */ /* 0x010fc800078e020f */
        /* <DEDUP_REMOVED lines=8> */
[----:B------:R-:W-:Y:S01]  /*8440*/  SHF.R.U32.HI R42, RZ, 0x10, R37 ;  /* 0x00000010ff2a7819 */ /* 0x000fe20000011625 */
[----:B---3--:R-:W-:Y:S01]  /*8450*/  IMAD.U32 R81, R33, 0x10000, RZ ;  /* 0x0001000021517824 */ /* 0x008fe200078e00ff */
[--C-:B------:R-:W-:Y:S01]  /*8460*/  SHF.R.U64 R28, R28, 0x10, R29.reuse ;  /* 0x000000101c1c7819 */ /* 0x100fe2000000121d */
[----:B----4-:R-:W-:Y:S01]  /*8470*/  IMAD.U32 R43, R13, 0x10000, RZ ;  /* 0x000100000d2b7824 */ /* 0x010fe200078e00ff */
[----:B------:R-:W-:Y:S02]  /*8480*/  SHF.R.U32.HI R29, RZ, 0x10, R29 ;  /* 0x00000010ff1d7819 */ /* 0x000fe4000001161d */
[----:B------:R-:W-:Y:S02]  /*8490*/  PRMT R42, R158, 0x5410, R42 ;  /* 0x000054109e2a7816 */ /* 0x000fe4000000002a */
[----:B------:R-:W-:Y:S02]  /*84a0*/  SHF.R.U64 R30, R30, 0x10, R31 ;  /* 0x000000101e1e7819 */ /* 0x000fe4000000121f */
[----:B------:R-:W-:Y:S01]  /*84b0*/  PRMT R29, R160, 0x5410, R29 ;  /* 0x00005410a01d7816 */ /* 0x000fe2000000001d */
[----:B------:R-:W-:Y:S01]  /*84c0*/  IMAD.U32 R80, R42, 0x10000, RZ ;  /* 0x000100002a507824 */ /* 0x000fe200078e00ff */
[----:B------:R-:W-:-:S02]  /*84d0*/  SHF.R.U32.HI R41, RZ, 0x10, R31 ;  /* 0x00000010ff297819 */ /* 0x000fc4000001161f */
[----:B------:R-:W-:Y:S02]  /*84e0*/  SHF.R.U64 R31, R36, 0x10, R37 ;  /* 0x00000010241f7819 */ /* 0x000fe40000001225 */
[--C-:B------:R-:W-:Y:S02]  /*84f0*/  SHF.R.U64 R36, R38, 0x10, R39.reuse ;  /* 0x0000001026247819 */ /* 0x100fe40000001227 */
[----:B------:R-:W-:Y:S02]  /*8500*/  PRMT R37, R159, 0x5432, R30 ;  /* 0x000054329f257816 */ /* 0x000fe4000000001e */
[----:B------:R-:W-:Y:S01]  /*8510*/  SHF.R.U32.HI R38, RZ, 0x10, R39 ;  /* 0x00000010ff267819 */ /* 0x000fe20000011627 */
[----:B------:R-:W-:Y:S01]  /*8520*/  IMAD.U32 R39, R29, 0x10000, RZ ;  /* 0x000100001d277824 */ /* 0x000fe200078e00ff */
[----:B------:R-:W-:Y:S01]  /*8530*/  PRMT R30, R159, 0x5410, R41 ;  /* 0x000054109f1e7816 */ /* 0x000fe20000000029 */
[----:B------:R-:W-:Y:S01]  /*8540*/  FMUL.FTZ R41, R81, R80 ;  /* 0x0000005051297220 */ /* 0x000fe20000410000 */
[----:B------:R-:W-:-:S02]  /*8550*/  LOP3.LUT R42, R42, 0xffff0000, RZ, 0xc0, !PT ;  /* 0xffff00002a2a7812 */ /* 0x000fc400078ec0ff */
[----:B------:R-:W-:Y:S01]  /*8560*/  LOP3.LUT R33, R33, 0xffff0000, RZ, 0xc0, !PT ;  /* 0xffff000021217812 */ /* 0x000fe200078ec0ff */
[-C--:B------:R-:W-:Y:S01]  /*8570*/  FFMA.FTZ R41, R43, R39.reuse, -R41 ;  /* 0x000000272b297223 */ /* 0x080fe20000010829 */
[----:B------:R-:W-:Y:S01]  /*8580*/  FMUL.FTZ R39, R81, R39 ;  /* 0x0000002751277220 */ /* 0x000fe20000410000 */
[----:B------:R-:W-:Y:S01]  /*8590*/  LOP3.LUT R29, R29, 0xffff0000, RZ, 0xc0, !PT ;  /* 0xffff00001d1d7812 */ /* 0x000fe200078ec0ff */
[----:B------:R-:W-:Y:S01]  /*85a0*/  IMAD.U32 R81, R35, 0x10000, RZ ;  /* 0x0001000023517824 */ /* 0x000fe200078e00ff */
[----:B------:R-:W-:Y:S01]  /*85b0*/  PRMT R38, R157, 0x5410, R38 ;  /* 0x000054109d267816 */ /* 0x000fe20000000026 */
[----:B------:R-:W-:Y:S01]  /*85c0*/  FFMA.FTZ R39, R43, R80, R39 ;  /* 0x000000502b277223 */ /* 0x000fe20000010027 */
[----:B------:R-:W-:Y:S01]  /*85d0*/  LOP3.LUT R43, R13, 0xffff0000, RZ, 0xc0, !PT ;  /* 0xffff00000d2b7812 */ /* 0x000fe200078ec0ff */
[----:B------:R-:W-:Y:S01]  /*85e0*/  FMUL.FTZ R13, R33, R42 ;  /* 0x0000002a210d7220 */ /* 0x000fe20000410000 */
[C---:B------:R-:W-:Y:S02]  /*85f0*/  SHF.L.U32 R80, R38.reuse, 0x10, RZ ;  /* 0x0000001026507819 */ /* 0x040fe400000006ff */
[----:B------:R-:W-:Y:S01]  /*8600*/  LOP3.LUT R38, R38, 0xffff0000, RZ, 0xc0, !PT ;  /* 0xffff000026267812 */ /* 0x000fe200078ec0ff */
[-C--:B------:R-:W-:Y:S01]  /*8610*/  FFMA.FTZ R13, R43, R29.reuse, -R13 ;  /* 0x0000001d2b0d7223 */ /* 0x080fe2000001080d */
[----:B------:R-:W-:Y:S01]  /*8620*/  FMUL.FTZ R29, R33, R29 ;  /* 0x0000001d211d7220 */ /* 0x000fe20000410000 */
[----:B------:R-:W-:Y:S01]  /*8630*/  FMUL.FTZ R33, R81, R80 ;  /* 0x0000005051217220 */ /* 0x000fe20000410000 */
[----:B------:R-:W-:-:S02]  /*8640*/  LOP3.LUT R35, R35, 0xffff0000, RZ, 0xc0, !PT ;  /* 0xffff000023237812 */ /* 0x000fc400078ec0ff */
[----:B------:R-:W-:Y:S01]  /*8650*/  FFMA.FTZ R29, R43, R42, R29 ;  /* 0x0000002a2b1d7223 */ /* 0x000fe2000001001d */
[C---:B------:R-:W-:Y:S01]  /*8660*/  IMAD.U32 R43, R15.reuse, 0x10000, RZ ;  /* 0x000100000f2b7824 */ /* 0x040fe200078e00ff */
[----:B------:R-:W-:Y:S01]  /*8670*/  LOP3.LUT R15, R15, 0xffff0000, RZ, 0xc0, !PT ;  /* 0xffff00000f0f7812 */ /* 0x000fe200078ec0ff */
[C---:B------:R-:W-:Y:S01]  /*8680*/  IMAD.U32 R42, R30.reuse, 0x10000, RZ ;  /* 0x000100001e2a7824 */ /* 0x040fe200078e00ff */
[----:B------:R-:W-:Y:S02]  /*8690*/  LOP3.LUT R30, R30, 0xffff0000, RZ, 0xc0, !PT ;  /* 0xffff00001e1e7812 */ /* 0x000fe400078ec0ff */
[----:B------:R-:W-:Y:S01]  /*86a0*/  PRMT R31, R158, 0x5432, R31 ;  /* 0x000054329e1f7816 */ /* 0x000fe2000000001f */
[-C--:B------:R-:W-:Y:S01]  /*86b0*/  FFMA.FTZ R33, R43, R42.reuse, -R33 ;  /* 0x0000002a2b217223 */ /* 0x080fe20000010821 */
[----:B------:R-:W-:Y:S01]  /*86c0*/  FMUL.FTZ R42, R81, R42 ;  /* 0x0000002a512a7220 */ /* 0x000fe20000410000 */
[----:B------:R-:W-:Y:S02]  /*86d0*/  PRMT R28, R160, 0x5432, R28 ;  /* 0x00005432a01c7816 */ /* 0x000fe4000000001c */
[----:B------:R-:W-:Y:S01]  /*86e0*/  F2FP.BF16.F32.PACK_AB R29, R29, R39 ;  /* 0x000000271d1d723e */ /* 0x000fe200000010ff */
[----:B------:R-:W-:Y:S01]  /*86f0*/  FFMA.FTZ R42, R43, R80, R42 ;  /* 0x000000502b2a7223 */ /* 0x000fe2000001002a */
[----:B------:R-:W-:Y:S01]  /*8700*/  FMUL.FTZ R43, R35, R38 ;  /* 0x00000026232b7220 */ /* 0x000fe20000410000 */
[----:B------:R-:W-:-:S02]  /*8710*/  PRMT R36, R157, 0x5432, R36 ;  /* 0x000054329d247816 */ /* 0x000fc40000000024 */
[----:B------:R-:W-:Y:S01]  /*8720*/  F2FP.BF16.F32.PACK_AB R13, R13, R41 ;  /* 0x000000290d0d723e */ /* 0x000fe200000010ff */
[-C--:B------:R-:W-:Y:S01]  /*8730*/  FFMA.FTZ R43, R15, R30.reuse, -R43 ;  /* 0x0000001e0f2b7223 */ /* 0x080fe2000001082b */
[----:B------:R-:W-:Y:S01]  /*8740*/  FMUL.FTZ R30, R35, R30 ;  /* 0x0000001e231e7220 */ /* 0x000fe20000410000 */
[----:B------:R-:W-:-:S03]  /*8750*/  IMAD.U32 R35, R32, 0x10000, RZ ;  /* 0x0001000020237824 */ /* 0x000fc600078e00ff */
[----:B------:R-:W-:Y:S01]  /*8760*/  F2FP.BF16.F32.PACK_AB R43, R43, R33 ;  /* 0x000000212b2b723e */ /* 0x000fe200000010ff */
[----:B------:R-:W-:Y:S01]  /*8770*/  FFMA.FTZ R30, R15, R38, R30 ;  /* 0x000000260f1e7223 */ /* 0x000fe2000001001e */
[C---:B------:R-:W-:Y:S01]  /*8780*/  IMAD.U32 R33, R31.reuse, 0x10000, RZ ;  /* 0x000100001f217824 */ /* 0x040fe200078e00ff */
[----:B------:R-:W-:Y:S01]  /*8790*/  LOP3.LUT R31, R31, 0xffff0000, RZ, 0xc0, !PT ;  /* 0xffff00001f1f7812 */ /* 0x000fe200078ec0ff */
[C---:B------:R-:W-:Y:S01]  /*87a0*/  IMAD.U32 R38, R28.reuse, 0x10000, RZ ;  /* 0x000100001c267824 */ /* 0x040fe200078e00ff */
[----:B------:R-:W-:Y:S01]  /*87b0*/  LOP3.LUT R28, R28, 0xffff0000, RZ, 0xc0, !PT ;  /* 0xffff00001c1c7812 */ /* 0x000fe200078ec0ff */
[C---:B------:R-:W-:Y:S01]  /*87c0*/  FMUL.FTZ R39, R35.reuse, R33 ;  /* 0x0000002123277220 */ /* 0x040fe20000410000 */
[----:B------:R-:W-:Y:S02]  /*87d0*/  IMAD.U32 R15, R12, 0x10000, RZ ;  /* 0x000100000c0f7824 */ /* 0x000fe400078e00ff */
[----:B------:R-:W-:Y:S01]  /*87e0*/  FMUL.FTZ R35, R35, R38 ;  /* 0x0000002623237220 */ /* 0x000fe20000410000 */
[----:B------:R-:W-:Y:S01]  /*87f0*/  F2FP.BF16.F32.PACK_AB R30, R30, R42 ;  /* 0x0000002a1e1e723e */ /* 0x000fe200000010ff */
[----:B------:R-:W-:-:S02]  /*8800*/  FFMA.FTZ R39, R15, R38, -R39 ;  /* 0x000000260f277223 */ /* 0x000fc40000010827 */
        /* <DEDUP_REMOVED lines=12> */
[----:B------:R-:W-:Y:S01]  /*88d0*/  FMUL.FTZ R33, R38, R31 ;  /* 0x0000001f26217220 */ /* 0x000fe20000410000 */
[----:B------:R-:W-:Y:S02]  /*88e0*/  IMAD.U32 R28, R14, 0x10000, RZ ;  /* 0x000100000e1c7824 */ /* 0x000fe400078e00ff */
[-C--:B------:R-:W-:Y:S01]  /*88f0*/  FMUL.FTZ R38, R38, R32.reuse ;  /* 0x0000002026267220 */ /* 0x080fe20000410000 */
[----:B------:R-:W-:Y:S01]  /*8900*/  LOP3.LUT R14, R14, 0xffff0000, RZ, 0xc0, !PT ;  /* 0xffff00000e0e7812 */ /* 0x000fe200078ec0ff */
[----:B------:R-:W-:-:S02]  /*8910*/  FFMA.FTZ R33, R28, R32, -R33 ;  /* 0x000000201c217223 */ /* 0x000fc40000010821 */
[----:B------:R-:W-:Y:S01]  /*8920*/  FFMA.FTZ R38, R28, R31, R38 ;  /* 0x0000001f1c267223 */ /* 0x000fe20000010026 */
[----:B------:R-:W-:Y:S02]  /*8930*/  LOP3.LUT R28, R34, 0xffff0000, RZ, 0xc0, !PT ;  /* 0xffff0000221c7812 */ /* 0x000fe400078ec0ff */
[----:B------:R-:W-:Y:S01]  /*8940*/  F2FP.BF16.F32.PACK_AB R15, R15, R35 ;  /* 0x000000230f0f723e */ /* 0x000fe200000010ff */
[----:B------:R-:W-:Y:S01]  /*8950*/  IMAD.MOV.U32 R35, RZ, RZ, R30 ;  /* 0x000000ffff237224 */ /* 0x000fe200078e001e */
[----:B------:R-:W-:Y:S01]  /*8960*/  F2FP.BF16.F32.PACK_AB R12, R12, R39 ;  /* 0x000000270c0c723e */ /* 0x000fe200000010ff */
[CC--:B------:R-:W-:Y:S01]  /*8970*/  FMUL.FTZ R31, R28.reuse, R36.reuse ;  /* 0x000000241c1f7220 */ /* 0x0c0fe20000410000 */
[-C--:B------:R-:W-:Y:S01]  /*8980*/  FMUL.FTZ R28, R28, R37.reuse ;  /* 0x000000251c1c7220 */ /* 0x080fe20000410000 */
[----:B------:R-:W-:Y:S02]  /*8990*/  IMAD.MOV.U32 R32, RZ, RZ, R15 ;  /* 0x000000ffff207224 */ /* 0x000fe400078e000f */
[C---:B------:R-:W-:Y:S01]  /*89a0*/  FFMA.FTZ R31, R14.reuse, R37, -R31 ;  /* 0x000000250e1f7223 */ /* 0x040fe2000001081f */
[----:B------:R-:W-:Y:S01]  /*89b0*/  FFMA.FTZ R28, R14, R36, R28 ;  /* 0x000000240e1c7223 */ /* 0x000fe2000001001c */
[----:B------:R-:W-:-:S03]  /*89c0*/  IMAD.MOV.U32 R15, RZ, RZ, R43 ;  /* 0x000000ffff0f7224 */ /* 0x000fc600078e002b */
[----:B------:R-:W-:Y:S01]  /*89d0*/  F2FP.BF16.F32.PACK_AB R31, R31, R33 ;  /* 0x000000211f1f723e */ /* 0x000fe200000010ff */
[----:B------:R-:W-:Y:S01]  /*89e0*/  IMAD.MOV.U32 R33, RZ, RZ, R29 ;  /* 0x000000ffff217224 */ /* 0x000fe200078e001d */
[----:B------:R-:W-:-:S03]  /*89f0*/  F2FP.BF16.F32.PACK_AB R28, R28, R38 ;  /* 0x000000261c1c723e */ /* 0x000fc600000010ff */
[----:B------:R-:W-:Y:S02]  /*8a00*/  IMAD.MOV.U32 R14, RZ, RZ, R31 ;  /* 0x000000ffff0e7224 */ /* 0x000fe400078e001f */
[----:B------:R-:W-:-:S07]  /*8a10*/  IMAD.MOV.U32 R34, RZ, RZ, R28 ;  /* 0x000000ffff227224 */ /* 0x000fce00078e001c */
.L_x_524:
[----:B------:R-:W-:Y:S05]  /*8a20*/  BSYNC B2 ;  /* 0x0000000000027941 */ /* 0x000fea0003800000 */
.L_x_523:
[----:B------:R-:W-:Y:S01]  /*8a30*/  LEA R28, P3, R10, R11, 0x1 ;  /* 0x0000000b0a1c7211 */ /* 0x000fe200078608ff */
[----:B------:R-:W-:-:S03]  /*8a40*/  ULDC.64 UR4, c[0x0][0x208] ;  /* 0x0000820000047ab9 */ /* 0x000fc60000000a00 */
[----:B--2---:R-:W-:Y:S02]  /*8a50*/  LEA.HI.X R29, R10, R119, R27, 0x1, P3 ;  /* 0x000000770a1d7211 */ /* 0x004fe400018f0c1b */
[----:B------:R-:W-:-:S03]  /*8a60*/  ISETP.GE.AND P3, PT, R40, R128, PT ;  /* 0x000000802800720c */ /* 0x000fc60003f66270 */
[----:B----4-:R4:W-:Y:S10]  /*8a70*/  ST.E.128 desc[UR4][R28.64], R12 ;  /* 0x0000000c1c007985 */ /* 0x0109f4000c101d04 */
[----:B------:R-:W-:-:S05]  /*8a80*/  @!P3 IMAD.WIDE R118, R40, 0x2, R118 ;  /* 0x000000022876b825 */ /* 0x000fca00078e0276 */
[----:B---3--:R4:W-:Y:S02]  /*8a90*/  @!P3 ST.E.128 desc[UR4][R118.64], R32 ;  /* 0x000000207600b985 */ /* 0x0089e4000c101d04 */
.L_x_518:
[----:B------:R-:W-:Y:S05]  /*8aa0*/  BSYNC B1 ;  /* 0x0000000000017941 */ /* 0x000fea0003800000 */
.L_x_517:
[----:B------:R-:W-:-:S03]  /*8ab0*/  UMOV UR4, 0xffffffff ;  /* 0xffffffff00047882 */ /* 0x000fc60000000000 */
[----:B------:R-:W-:Y:S05]  /*8ac0*/  BRA.DIV UR4, `(.L_x_525) ;  /* 0x0000022e04a07947 */ /* 0x000fea000b800000 */
[----:B----4-:R4:W0:Y:S04]  /*8ad0*/  SHFL.IDX PT, R33, R116, 0x1, 0x181f ;  /* 0x00381f0074217f89 */ /* 0x01082800000e0000 */
[----:B---3--:R4:W3:Y:S02]  /*8ae0*/  SHFL.IDX PT, R11, R117, 0x1, 0x181f ;  /* 0x00381f00750b7f89 */ /* 0x0088e400000e0000 */
.L_x_831:
        /* <DEDUP_REMOVED lines=8> */
[----:B------:R-:W-:Y:S01]  /*8b70*/  VIADD R14, R224, 0x20 ;  /* 0x00000020e00e7836 */ /* 0x000fe20000000000 */
[----:B------:R-:W-:Y:S01]  /*8b80*/  ISETP.GE.AND P3, PT, R16, R110, PT ;  /* 0x0000006e1000720c */ /* 0x000fe20003f66270 */
[----:B------:R-:W-:Y:S01]  /*8b90*/  VIADD R28, R224, 0x20 ;  /* 0x00000020e01c7836 */ /* 0x000fe20000000000 */
[----:B------:R-:W-:Y:S01]  /*8ba0*/  SHF.R.S32.HI R13, RZ, 0x1f, R12 ;  /* 0x0000001fff0d7819 */ /* 0x000fe2000001140c */
[----:B------:R-:W-:Y:S01]  /*8bb0*/  IMAD.SHL.U32 R14, R14, 0x40, RZ ;  /* 0x000000400e0e7824 */ /* 0x000fe200078e00ff */
[----:B------:R-:W-:Y:S01]  /*8bc0*/  BSSY B3, `(.L_x_530) ;  /* 0x0000072000037945 */ /* 0x000fe20003800000 */
[----:B------:R-:W-:Y:S01]  /*8bd0*/  IMAD.SHL.U32 R28, R28, 0x40, RZ ;  /* 0x000000401c1c7824 */ /* 0x000fe200078e00ff */
[----:B------:R-:W-:Y:S02]  /*8be0*/  LEA.HI R13, R13, R12, RZ, 0x4 ;  /* 0x0000000c0d0d7211 */ /* 0x000fe400078f20ff */
[----:B------:R-:W-:-:S02]  /*8bf0*/  LOP3.LUT R14, R14, 0x1c0, RZ, 0xc0, !PT ;  /* 0x000001c00e0e7812 */ /* 0x000fc400078ec0ff */
[----:B------:R-:W-:Y:S02]  /*8c00*/  LEA.HI.SX32 R36, R13, R7, 0x1c ;  /* 0x000000070d247211 */ /* 0x000fe400078fe2ff */
[----:B------:R-:W-:Y:S02]  /*8c10*/  LOP3.LUT R28, R28, 0x1c0, RZ, 0xc0, !PT ;  /* 0x000001c01c1c7812 */ /* 0x000fe400078ec0ff */
[----:B------:R-:W-:Y:S02]  /*8c20*/  SHF.R.S32.HI R13, RZ, 0x1f, R36 ;  /* 0x0000001fff0d7819 */ /* 0x000fe40000011424 */
[----:B------:R-:W-:Y:S02]  /*8c30*/  SHF.R.U32.HI R14, RZ, 0x3, R14 ;  /* 0x00000003ff0e7819 */ /* 0x000fe4000001160e */
        /* <DEDUP_REMOVED lines=9> */
[----:B------:R-:W-:-:S03]  /*8cd0*/  IMAD R28, R28, 0x2, R23 ;  /* 0x000000021c1c7824 */ /* 0x000fc600078e0217 */
[----:B------:R-:W-:-:S03]  /*8ce0*/  LEA R12, R12, R23, 0x1 ;  /* 0x000000170c0c7211 */ /* 0x000fc600078e08ff */
[----:B------:R-:W3:Y:S04]  /*8cf0*/  LDS.128 R28, [R28+0x24400] ;  /* 0x024400001c1c7984 */ /* 0x000ee80000000c00 */
[----:B------:R-:W0:Y:S01]  /*8d00*/  LDS.128 R12, [R12+0x24400] ;  /* 0x024400000c0c7984 */ /* 0x000e220000000c00 */
[----:B------:R-:W-:Y:S05]  /*8d10*/  @P3 BRA `(.L_x_531) ;  /* 0x0000000400703947 */ /* 0x000fea0003800000 */
[--C-:B------:R-:W-:Y:S01]  /*8d20*/  SHF.R.U64 R37, R56, 0x10, R57.reuse ;  /* 0x0000001038257819 */ /* 0x100fe20000001239 */
[----:B---3--:R-:W-:Y:S01]  /*8d30*/  IMAD.U32 R43, R29, 0x10000, RZ ;  /* 0x000100001d2b7824 */ /* 0x008fe200078e00ff */
[----:B------:R-:W-:Y:S01]  /*8d40*/  SHF.R.U32.HI R56, RZ, 0x10, R57 ;  /* 0x00000010ff387819 */ /* 0x000fe20000011639 */
[----:B0-----:R-:W-:Y:S01]  /*8d50*/  IMAD.U32 R41, R13, 0x10000, RZ ;  /* 0x000100000d297824 */ /* 0x001fe200078e00ff */
[--C-:B------:R-:W-:Y:S02]  /*8d60*/  SHF.R.U64 R34, R48, 0x10, R49.reuse ;  /* 0x0000001030227819 */ /* 0x100fe40000001231 */
[----:B------:R-:W-:Y:S02]  /*8d70*/  SHF.R.U32.HI R48, RZ, 0x10, R49 ;  /* 0x00000010ff307819 */ /* 0x000fe40000011631 */
[----:B------:R-:W-:Y:S02]  /*8d80*/  PRMT R56, R155, 0x5432, R56 ;  /* 0x000054329b387816 */ /* 0x000fe40000000038 */
[----:B------:R-:W-:-:S02]  /*8d90*/  PRMT R48, R153, 0x5432, R48 ;  /* 0x0000543299307816 */ /* 0x000fc40000000030 */
[--C-:B------:R-:W-:Y:S01]  /*8da0*/  SHF.R.U64 R38, R58, 0x10, R59.reuse ;  /* 0x000000103a267819 */ /* 0x100fe2000000123b */
[C---:B------:R-:W-:Y:S01]  /*8db0*/  IMAD.U32 R42, R56.reuse, 0x10000, RZ ;  /* 0x00010000382a7824 */ /* 0x040fe200078e00ff */
[----:B------:R-:W-:Y:S01]  /*8dc0*/  LOP3.LUT R56, R56, 0xffff0000, RZ, 0xc0, !PT ;  /* 0xffff000038387812 */ /* 0x000fe200078ec0ff */
[----:B------:R-:W-:Y:S01]  /*8dd0*/  IMAD.U32 R39, R48, 0x10000, RZ ;  /* 0x0001000030277824 */ /* 0x000fe200078e00ff */
[----:B------:R-:W-:Y:S01]  /*8de0*/  LOP3.LUT R29, R29, 0xffff0000, RZ, 0xc0, !PT ;  /* 0xffff00001d1d7812 */ /* 0x000fe200078ec0ff */
[----:B------:R-:W-:Y:S01]  /*8df0*/  FMUL.FTZ R40, R43, R42 ;  /* 0x0000002a2b287220 */ /* 0x000fe20000410000 */
[----:B------:R-:W-:Y:S02]  /*8e00*/  SHF.R.U32.HI R58, RZ, 0x10, R59 ;  /* 0x00000010ff3a7819 */ /* 0x000fe4000001163b */
[----:B------:R-:W-:Y:S01]  /*8e10*/  SHF.R.U64 R35, R50, 0x10, R51 ;  /* 0x0000001032237819 */ /* 0x000fe20000001233 */
[-C--:B------:R-:W-:Y:S01]  /*8e20*/  FFMA.FTZ R40, R41, R39.reuse, -R40 ;  /* 0x0000002729287223 */ /* 0x080fe20000010828 */
[----:B------:R-:W-:Y:S01]  /*8e30*/  FMUL.FTZ R39, R43, R39 ;  /* 0x000000272b277220 */ /* 0x000fe20000410000 */
[----:B------:R-:W-:-:S02]  /*8e40*/  LOP3.LUT R48, R48, 0xffff0000, RZ, 0xc0, !PT ;  /* 0xffff000030307812 */ /* 0x000fc400078ec0ff */
[----:B------:R-:W-:Y:S01]  /*8e50*/  SHF.R.U32.HI R50, RZ, 0x10, R51 ;  /* 0x00000010ff327819 */ /* 0x000fe20000011633 */
[----:B------:R-:W-:Y:S01]  /*8e60*/  FFMA.FTZ R39, R41, R42, R39 ;  /* 0x0000002a29277223 */ /* 0x000fe20000010027 */
[----:B------:R-:W-:Y:S01]  /*8e70*/  LOP3.LUT R41, R13, 0xffff0000, RZ, 0xc0, !PT ;  /* 0xffff00000d297812 */ /* 0x000fe200078ec0ff */
[C---:B------:R-:W-:Y:S01]  /*8e80*/  FMUL.FTZ R13, R29.reuse, R56 ;  /* 0x000000381d0d7220 */ /* 0x040fe20000410000 */
[----:B------:R-:W-:Y:S01]  /*8e90*/  PRMT R58, R154, 0x5432, R58 ;  /* 0x000054329a3a7816 */ /* 0x000fe2000000003a */
[-C--:B------:R-:W-:Y:S01]  /*8ea0*/  FMUL.FTZ R29, R29, R48.reuse ;  /* 0x000000301d1d7220 */ /* 0x080fe20000410000 */
[----:B------:R-:W-:Y:S01]  /*8eb0*/  PRMT R50, R152, 0x5432, R50 ;  /* 0x0000543298327816 */ /* 0x000fe20000000032 */
[----:B------:R-:W-:Y:S01]  /*8ec0*/  FFMA.FTZ R13, R41, R48, -R13 ;  /* 0x00000030290d7223 */ /* 0x000fe2000001080d */
[----:B------:R-:W-:Y:S02]  /*8ed0*/  IMAD.U32 R48, R31, 0x10000, RZ ;  /* 0x000100001f307824 */ /* 0x000fe400078e00ff */
[----:B------:R-:W-:Y:S01]  /*8ee0*/  FFMA.FTZ R29, R41, R56, R29 ;  /* 0x00000038291d7223 */ /* 0x000fe2000001001d */
[C---:B------:R-:W-:Y:S01]  /*8ef0*/  IMAD.U32 R43, R58.reuse, 0x10000, RZ ;  /* 0x000100003a2b7824 */ /* 0x040fe200078e00ff */
[----:B------:R-:W-:Y:S01]  /*8f00*/  LOP3.LUT R58, R58, 0xffff0000, RZ, 0xc0, !PT ;  /* 0xffff00003a3a7812 */ /* 0x000fe200078ec0ff */
[----:B------:R-:W-:Y:S01]  /*8f10*/  IMAD.U32 R42, R15, 0x10000, RZ ;  /* 0x000100000f2a7824 */ /* 0x000fe200078e00ff */
[----:B------:R-:W-:Y:S01]  /*8f20*/  LOP3.LUT R31, R31, 0xffff0000, RZ, 0xc0, !PT ;  /* 0xffff00001f1f7812 */ /* 0x000fe200078ec0ff */
[----:B------:R-:W-:-:S02]  /*8f30*/  IMAD.U32 R41, R50, 0x10000, RZ ;  /* 0x0001000032297824 */ /* 0x000fc400078e00ff */
[----:B------:R-:W-:Y:S01]  /*8f40*/  FMUL.FTZ R49, R48, R43 ;  /* 0x0000002b30317220 */ /* 0x000fe20000410000 */
[----:B------:R-:W-:Y:S02]  /*8f50*/  LOP3.LUT R50, R50, 0xffff0000, RZ, 0xc0, !PT ;  /* 0xffff000032327812 */ /* 0x000fe400078ec0ff */
[----:B------:R-:W-:Y:S01]  /*8f60*/  LOP3.LUT R15, R15, 0xffff0000, RZ, 0xc0, !PT ;  /* 0xffff00000f0f7812 */ /* 0x000fe200078ec0ff */
[-C--:B------:R-:W-:Y:S01]  /*8f70*/  FFMA.FTZ R49, R42, R41.reuse, -R49 ;  /* 0x000000292a317223 */ /* 0x080fe20000010831 */
[----:B------:R-:W-:Y:S01]  /*8f80*/  FMUL.FTZ R41, R48, R41 ;  /* 0x0000002930297220 */ /* 0x000fe20000410000 */
[----:B------:R-:W-:Y:S02]  /*8f90*/  PRMT R37, R155, 0x5410, R37 ;  /* 0x000054109b257816 */ /* 0x000fe40000000025 */
[----:B------:R-:W-:Y:S01]  /*8fa0*/  PRMT R34, R153, 0x5410, R34 ;  /* 0x0000541099227816 */ /* 0x000fe20000000022 */
[----:B------:R-:W-:Y:S01]  /*8fb0*/  FFMA.FTZ R42, R42, R43, R41 ;  /* 0x0000002b2a2a7223 */ /* 0x000fe20000010029 */
[C---:B------:R-:W-:Y:S01]  /*8fc0*/  FMUL.FTZ R41, R31.reuse, R58 ;  /* 0x0000003a1f297220 */ /* 0x040fe20000410000 */
[----:B------:R-:W-:Y:S01]  /*8fd0*/  FMUL.FTZ R31, R31, R50 ;  /* 0x000000321f1f7220 */ /* 0x000fe20000410000 */
[----:B------:R-:W-:Y:S01]  /*8fe0*/  F2FP.BF16.F32.PACK_AB R13, R13, R40 ;  /* 0x000000280d0d723e */ /* 0x000fe200000010ff */
[----:B------:R-:W-:Y:S01]  /*8ff0*/  IMAD.U32 R40, R28, 0x10000, RZ ;  /* 0x000100001c287824 */ /* 0x000fe200078e00ff */
[----:B------:R-:W-:Y:S01]  /*9000*/  F2FP.BF16.F32.PACK_AB R29, R29, R39 ;  /* 0x000000271d1d723e */ /* 0x000fe200000010ff */
[----:B------:R-:W-:Y:S01]  /*9010*/  FFMA.FTZ R31, R15, R58, R31 ;  /* 0x0000003a0f1f7223 */ /* 0x000fe2000001001f */
[----:B------:R-:W-:-:S02]  /*9020*/  IMAD.U32 R39, R37, 0x10000, RZ ;  /* 0x0001000025277824 */ /* 0x000fc400078e00ff */
[----:B------:R-:W-:Y:S01]  /*9030*/  FFMA.FTZ R41, R15, R50, -R41 ;  /* 0x000000320f297223 */ /* 0x000fe20000010829 */
[----:B------:R-:W-:Y:S01]  /*9040*/  IMAD.U32 R15, R12, 0x10000, RZ ;  /* 0x000100000c0f7824 */ /* 0x000fe200078e00ff */
[----:B------:R-:W-:Y:S01]  /*9050*/  LOP3.LUT R37, R37, 0xffff0000, RZ, 0xc0, !PT ;  /* 0xffff000025257812 */ /* 0x000fe200078ec0ff */
[----:B------:R-:W-:Y:S01]  /*9060*/  FMUL.FTZ R43, R40, R39 ;  /* 0x00000027282b7220 */ /* 0x000fe20000410000 */
[----:B------:R-:W-:Y:S01]  /*9070*/  F2FP.BF16.F32.PACK_AB R31, R31, R42 ;  /* 0x0000002a1f1f723e */ /* 0x000fe200000010ff */
[C---:B------:R-:W-:Y:S01]  /*9080*/  IMAD.U32 R42, R34.reuse, 0x10000, RZ ;  /* 0x00010000222a7824 */ /* 0x040fe200078e00ff */
[----:B------:R-:W-:Y:S02]  /*9090*/  LOP3.LUT R34, R34, 0xffff0000, RZ, 0xc0, !PT ;  /* 0xffff000022227812 */ /* 0x000fe400078ec0ff */
[----:B------:R-:W-:Y:S01]  /*90a0*/  PRMT R38, R154, 0x5410, R38 ;  /* 0x000054109a267816 */ /* 0x000fe20000000026 */
[-C--:B------:R-:W-:Y:S01]  /*90b0*/  FMUL.FTZ R40, R40, R42.reuse ;  /* 0x0000002a28287220 */ /* 0x080fe20000410000 */
[----:B------:R-:W-:Y:S01]  /*90c0*/  FFMA.FTZ R43, R15, R42, -R43 ;  /* 0x0000002a0f2b7223 */ /* 0x000fe2000001082b */
[----:B------:R-:W-:Y:S01]  /*90d0*/  PRMT R35, R152, 0x5410, R35 ;  /* 0x0000541098237816 */ /* 0x000fe20000000023 */
[----:B------:R-:W-:-:S02]  /*90e0*/  IMAD.U32 R42, R30, 0x10000, RZ ;  /* 0x000100001e2a7824 */ /* 0x000fc400078e00ff */
[----:B------:R-:W-:Y:S01]  /*90f0*/  FFMA.FTZ R40, R15, R39, R40 ;  /* 0x000000270f287223 */ /* 0x000fe20000010028 */
[----:B------:R-:W-:Y:S02]  /*9100*/  LOP3.LUT R15, R28, 0xffff0000, RZ, 0xc0, !PT ;  /* 0xffff00001c0f7812 */ /* 0x000fe400078ec0ff */
[----:B------:R-:W-:Y:S02]  /*9110*/  LOP3.LUT R28, R12, 0xffff0000, RZ, 0xc0, !PT ;  /* 0xffff00000c1c7812 */ /* 0x000fe400078ec0ff */
[----:B------:R-:W-:Y:S01]  /*9120*/  F2FP.BF16.F32.PACK_AB R41, R41, R49 ;  /* 0x000000312929723e */ /* 0x000fe200000010ff */
        /* <DEDUP_REMOVED lines=15> */
[----:B------:R-:W-:Y:S02]  /*9220*/  F2FP.BF16.F32.PACK_AB R15, R15, R40 ;  /* 0x000000280f0f723e */ /* 0x000fe400000010ff */
[----:B------:R-:W-:Y:S01]  /*9230*/  F2FP.BF16.F32.PACK_AB R12, R12, R43 ;  /* 0x0000002b0c0c723e */ /* 0x000fe200000010ff */
[C---:B------:R-:W-:Y:S01]  /*9240*/  FMUL.FTZ R30, R28.reuse, R38 ;  /* 0x000000261c1e7220 */ /* 0x040fe20000410000 */
[----:B------:R-:W-:-:S03]  /*9250*/  FMUL.FTZ R28, R28, R35 ;  /* 0x000000231c1c7220 */ /* 0x000fc60000410000 */
[C---:B------:R-:W-:Y:S01]  /*9260*/  FFMA.FTZ R30, R14.reuse, R35, -R30 ;  /* 0x000000230e1e7223 */ /* 0x040fe2000001081e */
[----:B------:R-:W-:-:S04]  /*9270*/  FFMA.FTZ R28, R14, R38, R28 ;  /* 0x000000260e1c7223 */ /* 0x000fc8000001001c */
[----:B------:R-:W-:Y:S02]  /*9280*/  F2FP.BF16.F32.PACK_AB R30, R30, R39 ;  /* 0x000000271e1e723e */ /* 0x000fe400000010ff */
[----:B------:R-:W-:Y:S01]  /*9290*/  F2FP.BF16.F32.PACK_AB R42, R28, R42 ;  /* 0x0000002a1c2a723e */ /* 0x000fe200000010ff */
[----:B------:R-:W-:Y:S02]  /*92a0*/  IMAD.MOV.U32 R28, RZ, RZ, R15 ;  /* 0x000000ffff1c7224 */ /* 0x000fe400078e000f */
[----:B------:R-:W-:Y:S02]  /*92b0*/  IMAD.MOV.U32 R14, RZ, RZ, R30 ;  /* 0x000000ffff0e7224 */ /* 0x000fe400078e001e */
[----:B------:R-:W-:Y:S02]  /*92c0*/  IMAD.MOV.U32 R15, RZ, RZ, R41 ;  /* 0x000000ffff0f7224 */ /* 0x000fe400078e0029 */
[----:B------:R-:W-:-:S07]  /*92d0*/  IMAD.MOV.U32 R30, RZ, RZ, R42 ;  /* 0x000000ffff1e7224 */ /* 0x000fce00078e002a */
.L_x_531:
[----:B------:R-:W-:Y:S05]  /*92e0*/  BSYNC B3 ;  /* 0x0000000000037941 */ /* 0x000fea0003800000 */
.L_x_530:
[----:B------:R-:W-:Y:S01]  /*92f0*/  LEA R34, P3, R8, R11, 0x1 ;  /* 0x0000000b08227211 */ /* 0x000fe200078608ff */
[----:B------:R-:W-:-:S03]  /*9300*/  ULDC.64 UR4, c[0x0][0x208] ;  /* 0x0000820000047ab9 */ /* 0x000fc60000000a00 */
[----:B0-----:R-:W-:Y:S02]  /*9310*/  LEA.HI.X R35, R8, R33, R26, 0x1, P3 ;  /* 0x0000002108237211 */ /* 0x001fe400018f0c1a */
[----:B------:R-:W-:-:S03]  /*9320*/  ISETP.GE.AND P3, PT, R36, R128, PT ;  /* 0x000000802400720c */ /* 0x000fc60003f66270 */
[----:B------:R0:W-:Y:S10]  /*9330*/  ST.E.128 desc[UR4][R34.64], R12 ;  /* 0x0000000c22007985 */ /* 0x0001f4000c101d04 */
[----:B0-----:R-:W-:-:S05]  /*9340*/  @!P3 IMAD.WIDE R12, R36, 0x2, R32 ;  /* 0x00000002240cb825 */ /* 0x001fca00078e0220 */
[----:B---3--:R3:W-:Y:S02]  /*9350*/  @!P3 ST.E.128 desc[UR4][R12.64], R28 ;  /* 0x0000001c0c00b985 */ /* 0x0087e4000c101d04 */
.L_x_529:
[----:B------:R-:W-:Y:S05]  /*9360*/  BSYNC B2 ;  /* 0x0000000000027941 */ /* 0x000fea0003800000 */
.L_x_528:
[----:B------:R-:W-:-:S13]  /*9370*/  ISETP.NE.AND P3, PT, R20, RZ, PT ;  /* 0x000000ff1400720c */ /* 0x000fda0003f65270 */
[----:B------:R-:W-:Y:S05]  /*9380*/  @!P3 BRA `(.L_x_527) ;  /* 0x000000080004b947 */ /* 0x000fea0003800000 */
[----:B------:R-:W5:Y:S01]  /*9390*/  LDL R15, [R1+0x58] ;  /* 0x00005800010f7983 */ /* 0x000f620000100800 */
[----:B---3--:R-:W-:Y:S01]  /*93a0*/  SEL R12, R111, R132, !P1 ;  /* 0x000000846f0c7207 */ /* 0x008fe20004800000 */
[----:B------:R-:W-:Y:S01]  /*93b0*/  VIADD R14, R224, 0x20 ;  /* 0x00000020e00e7836 */ /* 0x000fe20000000000 */
[----:B------:R-:W-:Y:S01]  /*93c0*/  ISETP.GE.AND P3, PT, R214, R110, PT ;  /* 0x0000006ed600720c */ /* 0x000fe20003f66270 */
[----:B------:R-:W-:Y:S01]  /*93d0*/  VIADD R28, R224, 0x20 ;  /* 0x00000020e01c7836 */ /* 0x000fe20000000000 */
[----:B------:R-:W-:Y:S01]  /*93e0*/  SHF.R.S32.HI R13, RZ, 0x1f, R12 ;  /* 0x0000001fff0d7819 */ /* 0x000fe2000001140c */
[----:B------:R-:W-:Y:S01]  /*93f0*/  BSSY B2, `(.L_x_532) ;  /* 0x0000073000027945 */ /* 0x000fe20003800000 */
[----:B------:R-:W-:Y:S01]  /*9400*/  SHF.L.U32 R14, R14, 0x6, RZ ;  /* 0x000000060e0e7819 */ /* 0x000fe200000006ff */
        /* <DEDUP_REMOVED lines=12> */
[----:B-----5:R-:W-:-:S04]  /*94d0*/  IMAD R13, R13, 0x1400, R15 ;  /* 0x000014000d0d7824 */ /* 0x020fc800078e020f */
[----:B------:R-:W-:-:S04]  /*94e0*/  IMAD.IADD R12, R13, 0x1, R12 ;  /* 0x000000010d0c7824 */ /* 0x000fc800078e020c */
[C---:B------:R-:W-:Y:S02]  /*94f0*/  IMAD R28, R213.reuse, 0x5000, R12 ;  /* 0x00005000d51c7824 */ /* 0x040fe400078e020c */
[----:B------:R-:W-:Y:S02]  /*9500*/  IMAD R12, R213, 0x5000, R123 ;  /* 0x00005000d50c7824 */ /* 0x000fe400078e027b */
[--C-:B------:R-:W-:Y:S02]  /*9510*/  IMAD R28, R28, 0x2, R23.reuse ;  /* 0x000000021c1c7824 */ /* 0x100fe400078e0217 */
[----:B------:R-:W-:-:S04]  /*9520*/  IMAD R12, R12, 0x2, R23 ;  /* 0x000000020c0c7824 */ /* 0x000fc800078e0217 */
        /* <DEDUP_REMOVED lines=91> */
[----:B------:R-:W-:Y:S01]  /*9ae0*/  IMAD.MOV.U32 R28, RZ, RZ, R15 ;  /* 0x000000ffff1c7224 */ /* 0x000fe200078e000f */
[----:B------:R-:W-:Y:S01]  /*9af0*/  MOV R15, R41 ;  /* 0x00000029000f7202 */ /* 0x000fe20000000f00 */
[----:B------:R-:W-:Y:S02]  /*9b00*/  IMAD.MOV.U32 R14, RZ, RZ, R30 ;  /* 0x000000ffff0e7224 */ /* 0x000fe400078e001e */
[----:B------:R-:W-:-:S07]  /*9b10*/  IMAD.MOV.U32 R30, RZ, RZ, R42 ;  /* 0x000000ffff1e7224 */ /* 0x000fce00078e002a */
.L_x_533:
[----:B------:R-:W-:Y:S05]  /*9b20*/  BSYNC B2 ;  /* 0x0000000000027941 */ /* 0x000fea0003800000 */
.L_x_532:
[----:B------:R-:W-:Y:S01]  /*9b30*/  LEA R34, P3, R10, R11, 0x1 ;  /* 0x0000000b0a227211 */ /* 0x000fe200078608ff */
[----:B------:R-:W-:-:S03]  /*9b40*/  ULDC.64 UR4, c[0x0][0x208] ;  /* 0x0000820000047ab9 */ /* 0x000fc60000000a00 */
[----:B0-----:R-:W-:Y:S02]  /*9b50*/  LEA.HI.X R35, R10, R33, R27, 0x1, P3 ;  /* 0x000000210a237211 */ /* 0x001fe400018f0c1b */
[----:B------:R-:W-:-:S03]  /*9b60*/  ISETP.GE.AND P3, PT, R36, R128, PT ;  /* 0x000000802400720c */ /* 0x000fc60003f66270 */
[----:B------:R0:W-:Y:S10]  /*9b70*/  ST.E.128 desc[UR4][R34.64], R12 ;  /* 0x0000000c22007985 */ /* 0x0001f4000c101d04 */
[----:B------:R-:W-:-:S05]  /*9b80*/  @!P3 IMAD.WIDE R32, R36, 0x2, R32 ;  /* 0x000000022420b825 */ /* 0x000fca00078e0220 */
[----:B---3--:R0:W-:Y:S02]  /*9b90*/  @!P3 ST.E.128 desc[UR4][R32.64], R28 ;  /* 0x0000001c2000b985 */ /* 0x0081e4000c101d04 */
.L_x_527:
[----:B------:R-:W-:Y:S05]  /*9ba0*/  BSYNC B1 ;  /* 0x0000000000017941 */ /* 0x000fea0003800000 */
.L_x_526:
[----:B------:R-:W-:-:S03]  /*9bb0*/  UMOV UR4, 0xffffffff ;  /* 0xffffffff00047882 */ /* 0x000fc60000000000 */
[----:B------:R-:W-:Y:S05]  /*9bc0*/  BRA.DIV UR4, `(.L_x_534) ;  /* 0x0000021e04ac7947 */ /* 0x000fea000b800000 */
[----:B-1--4-:R-:W1:Y:S04]  /*9bd0*/  SHFL.IDX PT, R116, R116, 0x2, 0x181f ;  /* 0x00581f0074747f89 */ /* 0x012e6800000e0000 */
[----:B------:R-:W4:Y:S02]  /*9be0*/  SHFL.IDX PT, R117, R117, 0x2, 0x181f ;  /* 0x00581f0075757f89 */ /* 0x000f2400000e0000 */
.L_x_835:
[----:B------:R-:W-:Y:S05]  /*9bf0*/  @P5 BRA `(.L_x_492) ;  /* 0x0000001800205947 */ /* 0x000fea0003800000 */
[----:B------:R-:W-:Y:S01]  /*9c00*/  ISETP.NE.AND P3, PT, R0, RZ, PT ;  /* 0x000000ff0000720c */ /* 0x000fe20003f65270 */
[----:B------:R-:W-:Y:S01]  /*9c10*/  BSSY B1, `(.L_x_535) ;  /* 0x0000086000017945 */ /* 0x000fe20003800000 */
[----:B0---4-:R-:W-:Y:S02]  /*9c20*/  IMAD.MOV.U32 R32, RZ, RZ, R117 ;  /* 0x000000ffff207224 */ /* 0x011fe400078e0075 */
[----:B-1----:R-:W-:-:S09]  /*9c30*/  IMAD.MOV.U32 R33, RZ, RZ, R116 ;  /* 0x000000ffff217224 */ /* 0x002fd200078e0074 */
[----:B------:R-:W-:Y:S05]  /*9c40*/  @!P3 BRA `(.L_x_536) ;  /* 0x000000080008b947 */ /* 0x000fea0003800000 */
[----:B------:R-:W4:Y:S01]  /*9c50*/  LDL R14, [R1+0x54] ;  /* 0x00005400010e7983 */ /* 0x000f220000100800 */
[----:B---3--:R-:W-:Y:S01]  /*9c60*/  SEL R11, R111, R132, !P2 ;  /* 0x000000846f0b7207 */ /* 0x008fe20005000000 */
        /* <DEDUP_REMOVED lines=16> */
[----:B------:R-:W-:Y:S02]  /*9d70*/  LOP3.LUT R11, R15, 0x38, R36, 0xf8, !PT ;  /* 0x000000380f0b7812 */ /* 0x000fe400078ef824 */
[----:B------:R-:W-:Y:S02]  /*9d80*/  ISETP.GE.AND P3, PT, R36, R128, PT ;  /* 0x000000802400720c */ /* 0x000fe40003f66270 */
[----:B------:R-:W-:Y:S01]  /*9d90*/  LOP3.LUT R11, R11, R13, RZ, 0x3c, !PT ;  /* 0x0000000d0b0b7212 */ /* 0x000fe200078e3cff */
[----:B----4-:R-:W-:-:S04]  /*9da0*/  IMAD R12, R12, 0x1400, R14 ;  /* 0x000014000c0c7824 */ /* 0x010fc800078e020e */
[----:B------:R-:W-:Y:S02]  /*9db0*/  IMAD.IADD R11, R12, 0x1, R11 ;  /* 0x000000010c0b7824 */ /* 0x000fe400078e020b */
[C---:B------:R-:W-:Y:S02]  /*9dc0*/  IMAD R12, R213.reuse, 0x5000, R122 ;  /* 0x00005000d50c7824 */ /* 0x040fe400078e027a */
[----:B------:R-:W-:Y:S02]  /*9dd0*/  IMAD R28, R213, 0x5000, R11 ;  /* 0x00005000d51c7824 */ /* 0x000fe400078e020b */
[--C-:B------:R-:W-:Y:S02]  /*9de0*/  IMAD R12, R12, 0x2, R23.reuse ;  /* 0x000000020c0c7824 */ /* 0x100fe400078e0217 */
[----:B------:R-:W-:-:S04]  /*9df0*/  IMAD R28, R28, 0x2, R23 ;  /* 0x000000021c1c7824 */ /* 0x000fc800078e0217 */
[----:B------:R-:W0:Y:S04]  /*9e00*/  LDS.128 R12, [R12+0x24400] ;  /* 0x024400000c0c7984 */ /* 0x000e280000000c00 */
[----:B------:R-:W1:Y:S01]  /*9e10*/  LDS.128 R28, [R28+0x24400] ;  /* 0x024400001c1c7984 */ /* 0x000e620000000c00 */
[----:B------:R-:W-:Y:S05]  /*9e20*/  @P4 BRA `(.L_x_538) ;  /* 0x0000000400744947 */ /* 0x000fea0003800000 */
[----:B------:R-:W-:Y:S01]  /*9e30*/  SHF.R.U32.HI R37, RZ, 0x10, R73 ;  /* 0x00000010ff257819 */ /* 0x000fe20000011649 */
[----:B-1----:R-:W-:Y:S01]  /*9e40*/  IMAD.U32 R39, R29, 0x10000, RZ ;  /* 0x000100001d277824 */ /* 0x002fe200078e00ff */
[----:B------:R-:W-:Y:S01]  /*9e50*/  SHF.R.U32.HI R38, RZ, 0x10, R65 ;  /* 0x00000010ff267819 */ /* 0x000fe20000011641 */
[----:B0-----:R-:W-:Y:S01]  /*9e60*/  IMAD.U32 R34, R13, 0x10000, RZ ;  /* 0x000100000d227824 */ /* 0x001fe200078e00ff */
[----:B------:R-:W-:Y:S01]  /*9e70*/  PRMT R37, R147, 0x5432, R37 ;  /* 0x0000543293257816 */ /* 0x000fe20000000025 */
[----:B------:R-:W-:Y:S01]  /*9e80*/  IMAD.U32 R42, R31, 0x10000, RZ ;  /* 0x000100001f2a7824 */ /* 0x000fe200078e00ff */
[----:B------:R-:W-:Y:S02]  /*9e90*/  PRMT R38, R145, 0x5432, R38 ;  /* 0x0000543291267816 */ /* 0x000fe40000000026 */
[----:B------:R-:W-:Y:S01]  /*9ea0*/  LOP3.LUT R29, R29, 0xffff0000, RZ, 0xc0, !PT ;  /* 0xffff00001d1d7812 */ /* 0x000fe200078ec0ff */
[C---:B------:R-:W-:Y:S01]  /*9eb0*/  IMAD.U32 R11, R37.reuse, 0x10000, RZ ;  /* 0x00010000250b7824 */ /* 0x040fe200078e00ff */
[----:B------:R-:W-:Y:S01]  /*9ec0*/  LOP3.LUT R37, R37, 0xffff0000, RZ, 0xc0, !PT ;  /* 0xffff000025257812 */ /* 0x000fe200078ec0ff */
[C---:B------:R-:W-:Y:S01]  /*9ed0*/  IMAD.U32 R35, R38.reuse, 0x10000, RZ ;  /* 0x0001000026237824 */ /* 0x040fe200078e00ff */
[----:B------:R-:W-:Y:S01]  /*9ee0*/  LOP3.LUT R38, R38, 0xffff0000, RZ, 0xc0, !PT ;  /* 0xffff000026267812 */ /* 0x000fe200078ec0ff */
[C---:B------:R-:W-:Y:S01]  /*9ef0*/  FMUL.FTZ R40, R39.reuse, R11 ;  /* 0x0000000b27287220 */ /* 0x040fe20000410000 */
[----:B------:R-:W-:Y:S01]  /*9f00*/  SHF.R.U64 R72, R72, 0x10, R73 ;  /* 0x0000001048487819 */ /* 0x000fe20000001249 */
[-C--:B------:R-:W-:Y:S01]  /*9f10*/  FMUL.FTZ R39, R39, R35.reuse ;  /* 0x0000002327277220 */ /* 0x080fe20000410000 */
[----:B------:R-:W-:Y:S01]  /*9f20*/  SHF.R.U64 R64, R64, 0x10, R65 ;  /* 0x0000001040407819 */ /* 0x000fe20000001241 */
[C---:B------:R-:W-:Y:S01]  /*9f30*/  FFMA.FTZ R35, R34.reuse, R35, -R40 ;  /* 0x0000002322237223 */ /* 0x040fe20000010828 */
[----:B------:R-:W-:Y:S01]  /*9f40*/  PRMT R72, R147, 0x5410, R72 ;  /* 0x0000541093487816 */ /* 0x000fe20000000048 */
[----:B------:R-:W-:Y:S01]  /*9f50*/  FFMA.FTZ R34, R34, R11, R39 ;  /* 0x0000000b22227223 */ /* 0x000fe20000010027 */
[----:B------:R-:W-:Y:S01]  /*9f60*/  LOP3.LUT R11, R13, 0xffff0000, RZ, 0xc0, !PT ;  /* 0xffff00000d0b7812 */ /* 0x000fe200078ec0ff */
[C---:B------:R-:W-:Y:S01]  /*9f70*/  FMUL.FTZ R13, R29.reuse, R37 ;  /* 0x000000251d0d7220 */ /* 0x040fe20000410000 */
[----:B------:R-:W-:Y:S01]  /*9f80*/  FMUL.FTZ R29, R29, R38 ;  /* 0x000000261d1d7220 */ /* 0x000fe20000410000 */
[----:B------:R-:W-:-:S02]  /*9f90*/  PRMT R64, R145, 0x5410, R64 ;  /* 0x0000541091407816 */ /* 0x000fc40000000040 */
[C---:B------:R-:W-:Y:S01]  /*9fa0*/  FFMA.FTZ R13, R11.reuse, R38, -R13 ;  /* 0x000000260b0d7223 */ /* 0x040fe2000001080d */
[----:B------:R-:W-:Y:S01]  /*9fb0*/  FFMA.FTZ R11, R11, R37, R29 ;  /* 0x000000250b0b7223 */ /* 0x000fe2000001001d */
[----:B------:R-:W-:Y:S01]  /*9fc0*/  SHF.R.U32.HI R37, RZ, 0x10, R75 ;  /* 0x00000010ff257819 */ /* 0x000fe2000001164b */
[C---:B------:R-:W-:Y:S01]  /*9fd0*/  IMAD.U32 R38, R15.reuse, 0x10000, RZ ;  /* 0x000100000f267824 */ /* 0x040fe200078e00ff */
[----:B------:R-:W-:Y:S02]  /*9fe0*/  SHF.R.U32.HI R29, RZ, 0x10, R67 ;  /* 0x00000010ff1d7819 */ /* 0x000fe40000011643 */
[----:B------:R-:W-:Y:S02]  /*9ff0*/  PRMT R37, R146, 0x5432, R37 ;  /* 0x0000543292257816 */ /* 0x000fe40000000025 */
[----:B------:R-:W-:Y:S02]  /*a000*/  PRMT R29, R144, 0x5432, R29 ;  /* 0x00005432901d7816 */ /* 0x000fe4000000001d */
[----:B------:R-:W-:Y:S01]  /*a010*/  LOP3.LUT R15, R15, 0xffff0000, RZ, 0xc0, !PT ;  /* 0xffff00000f0f7812 */ /* 0x000fe200078ec0ff */
[C---:B------:R-:W-:Y:S01]  /*a020*/  IMAD.U32 R39, R37.reuse, 0x10000, RZ ;  /* 0x0001000025277824 */ /* 0x040fe200078e00ff */
[----:B------:R-:W-:Y:S01]  /*a030*/  LOP3.LUT R37, R37, 0xffff0000, RZ, 0xc0, !PT ;  /* 0xffff000025257812 */ /* 0x000fe200078ec0ff */
[C---:B------:R-:W-:Y:S01]  /*a040*/  IMAD.U32 R40, R29.reuse, 0x10000, RZ ;  /* 0x000100001d287824 */ /* 0x040fe200078e00ff */
[----:B------:R-:W-:Y:S01]  /*a050*/  LOP3.LUT R29, R29, 0xffff0000, RZ, 0xc0, !PT ;  /* 0xffff00001d1d7812 */ /* 0x000fe200078ec0ff */
[----:B------:R-:W-:Y:S01]  /*a060*/  FMUL.FTZ R41, R42, R39 ;  /* 0x000000272a297220 */ /* 0x000fe20000410000 */
[----:B------:R-:W-:Y:S01]  /*a070*/  SHF.R.U64 R74, R74, 0x10, R75 ;  /* 0x000000104a4a7819 */ /* 0x000fe2000000124b */
[-C--:B------:R-:W-:Y:S01]  /*a080*/  FMUL.FTZ R42, R42, R40.reuse ;  /* 0x000000282a2a7220 */ /* 0x080fe20000410000 */
[----:B------:R-:W-:Y:S01]  /*a090*/  SHF.R.U64 R66, R66, 0x10, R67 ;  /* 0x0000001042427819 */ /* 0x000fe20000001243 */
[----:B------:R-:W-:Y:S01]  /*a0a0*/  FFMA.FTZ R41, R38, R40, -R41 ;  /* 0x0000002826297223 */ /* 0x000fe20000010829 */
[----:B------:R-:W-:-:S02]  /*a0b0*/  IMAD.U32 R40, R28, 0x10000, RZ ;  /* 0x000100001c287824 */ /* 0x000fc400078e00ff */
[----:B------:R-:W-:Y:S01]  /*a0c0*/  FFMA.FTZ R42, R38, R39, R42 ;  /* 0x00000027262a7223 */ /* 0x000fe2000001002a */
[----:B------:R-:W-:Y:S02]  /*a0d0*/  LOP3.LUT R38, R31, 0xffff0000, RZ, 0xc0, !PT ;  /* 0xffff00001f267812 */ /* 0x000fe400078ec0ff */
[----:B------:R-:W-:Y:S02]  /*a0e0*/  LOP3.LUT R28, R28, 0xffff0000, RZ, 0xc0, !PT ;  /* 0xffff00001c1c7812 */ /* 0x000fe400078ec0ff */
[----:B------:R-:W-:Y:S01]  /*a0f0*/  PRMT R74, R146, 0x5410, R74 ;  /* 0x00005410924a7816 */ /* 0x000fe2000000004a */
[C---:B------:R-:W-:Y:S01]  /*a100*/  FMUL.FTZ R31, R38.reuse, R37 ;  /* 0x00000025261f7220 */ /* 0x040fe20000410000 */
[-C--:B------:R-:W-:Y:S01]  /*a110*/  FMUL.FTZ R38, R38, R29.reuse ;  /* 0x0000001d26267220 */ /* 0x080fe20000410000 */
[----:B------:R-:W-:Y:S02]  /*a120*/  PRMT R66, R144, 0x5410, R66 ;  /* 0x0000541090427816 */ /* 0x000fe40000000042 */
[C---:B------:R-:W-:Y:S01]  /*a130*/  FFMA.FTZ R31, R15.reuse, R29, -R31 ;  /* 0x0000001d0f1f7223 */ /* 0x040fe2000001081f */
[----:B------:R-:W-:Y:S01]  /*a140*/  FFMA.FTZ R38, R15, R37, R38 ;  /* 0x000000250f267223 */ /* 0x000fe20000010026 */
[C---:B------:R-:W-:Y:S01]  /*a150*/  IMAD.U32 R29, R72.reuse, 0x10000, RZ ;  /* 0x00010000481d7824 */ /* 0x040fe200078e00ff */
[----:B------:R-:W-:Y:S01]  /*a160*/  LOP3.LUT R72, R72, 0xffff0000, RZ, 0xc0, !PT ;  /* 0xffff000048487812 */ /* 0x000fe200078ec0ff */
[C---:B------:R-:W-:Y:S01]  /*a170*/  IMAD.U32 R37, R64.reuse, 0x10000, RZ ;  /* 0x0001000040257824 */ /* 0x040fe200078e00ff */
[----:B------:R-:W-:Y:S01]  /*a180*/  LOP3.LUT R64, R64, 0xffff0000, RZ, 0xc0, !PT ;  /* 0xffff000040407812 */ /* 0x000fe200078ec0ff */
[----:B------:R-:W-:Y:S01]  /*a190*/  FMUL.FTZ R39, R40, R29 ;  /* 0x0000001d28277220 */ /* 0x000fe20000410000 */
[----:B------:R-:W-:-:S02]  /*a1a0*/  IMAD.U32 R15, R12, 0x10000, RZ ;  /* 0x000100000c0f7824 */ /* 0x000fc400078e00ff */
[-C--:B------:R-:W-:Y:S01]  /*a1b0*/  FMUL.FTZ R40, R40, R37.reuse ;  /* 0x0000002528287220 */ /* 0x080fe20000410000 */
[----:B------:R-:W-:Y:S01]  /*a1c0*/  LOP3.LUT R12, R12, 0xffff0000, RZ, 0xc0, !PT ;  /* 0xffff00000c0c7812 */ /* 0x000fe200078ec0ff */
[C---:B------:R-:W-:Y:S02]  /*a1d0*/  FFMA.FTZ R39, R15.reuse, R37, -R39 ;  /* 0x000000250f277223 */ /* 0x040fe40000010827 */
[----:B------:R-:W-:Y:S01]  /*a1e0*/  FFMA.FTZ R40, R15, R29, R40 ;  /* 0x0000001d0f287223 */ /* 0x000fe20000010028 */
[----:B------:R-:W-:Y:S01]  /*a1f0*/  FMUL.FTZ R15, R28, R72 ;  /* 0x000000481c0f7220 */ /* 0x000fe20000410000 */
[----:B------:R-:W-:Y:S01]  /*a200*/  SHF.L.U32 R44, R30, 0x10, RZ ;  /* 0x000000101e2c7819 */ /* 0x000fe200000006ff */
[-C--:B------:R-:W-:Y:S01]  /*a210*/  FMUL.FTZ R28, R28, R64.reuse ;  /* 0x000000401c1c7220 */ /* 0x080fe20000410000 */
[----:B------:R-:W-:Y:S02]  /*a220*/  IMAD.U32 R29, R74, 0x10000, RZ ;  /* 0x000100004a1d7824 */ /* 0x000fe400078e00ff */
[----:B------:R-:W-:Y:S01]  /*a230*/  FFMA.FTZ R15, R12, R64, -R15 ;  /* 0x000000400c0f7223 */ /* 0x000fe2000001080f */
[----:B------:R-:W-:-:S02]  /*a240*/  IMAD.U32 R37, R66, 0x10000, RZ ;  /* 0x0001000042257824 */ /* 0x000fc400078e00ff */
[----:B------:R-:W-:Y:S01]  /*a250*/  FFMA.FTZ R28, R12, R72, R28 ;  /* 0x000000480c1c7223 */ /* 0x000fe2000001001c */
[----:B------:R-:W-:Y:S01]  /*a260*/  FMUL.FTZ R43, R44, R29 ;  /* 0x0000001d2c2b7220 */ /* 0x000fe20000410000 */
[----:B------:R-:W-:Y:S02]  /*a270*/  IMAD.U32 R12, R14, 0x10000, RZ ;  /* 0x000100000e0c7824 */ /* 0x000fe400078e00ff */
[-C--:B------:R-:W-:Y:S01]  /*a280*/  FMUL.FTZ R44, R44, R37.reuse ;  /* 0x000000252c2c7220 */ /* 0x080fe20000410000 */
[----:B------:R-:W-:Y:S02]  /*a290*/  LOP3.LUT R30, R30, 0xffff0000, RZ, 0xc0, !PT ;  /* 0xffff00001e1e7812 */ /* 0x000fe400078ec0ff */
[----:B------:R-:W-:Y:S01]  /*a2a0*/  LOP3.LUT R74, R74, 0xffff0000, RZ, 0xc0, !PT ;  /* 0xffff00004a4a7812 */ /* 0x000fe200078ec0ff */
[C---:B------:R-:W-:Y:S01]  /*a2b0*/  FFMA.FTZ R43, R12.reuse, R37, -R43 ;  /* 0x000000250c2b7223 */ /* 0x040fe2000001082b */
[----:B------:R-:W-:Y:S01]  /*a2c0*/  FFMA.FTZ R44, R12, R29, R44 ;  /* 0x0000001d0c2c7223 */ /* 0x000fe2000001002c */
[----:B------:R-:W-:-:S02]  /*a2d0*/  LOP3.LUT R66, R66, 0xffff0000, RZ, 0xc0, !PT ;  /* 0xffff000042427812 */ /* 0x000fc400078ec0ff */
[----:B------:R-:W-:Y:S01]  /*a2e0*/  LOP3.LUT R14, R14, 0xffff0000, RZ, 0xc0, !PT ;  /* 0xffff00000e0e7812 */ /* 0x000fe200078ec0ff */
[C---:B------:R-:W-:Y:S01]  /*a2f0*/  FMUL.FTZ R12, R30.reuse, R74 ;  /* 0x0000004a1e0c7220 */ /* 0x040fe20000410000 */
[----:B------:R-:W-:Y:S01]  /*a300*/  F2FP.BF16.F32.PACK_AB R15, R15, R39 ;  /* 0x000000270f0f723e */ /* 0x000fe200000010ff */
[-C--:B------:R-:W-:Y:S01]  /*a310*/  FMUL.FTZ R30, R30, R66.reuse ;  /* 0x000000421e1e7220 */ /* 0x080fe20000410000 */
[----:B------:R-:W-:Y:S01]  /*a320*/  F2FP.BF16.F32.PACK_AB R31, R31, R41 ;  /* 0x000000291f1f723e */ /* 0x000fe200000010ff */
[C---:B------:R-:W-:Y:S01]  /*a330*/  FFMA.FTZ R12, R14.reuse, R66, -R12 ;  /* 0x000000420e0c7223 */ /* 0x040fe2000001080c */
[----:B------:R-:W-:Y:S01]  /*a340*/  F2FP.BF16.F32.PACK_AB R11, R11, R34 ;  /* 0x000000220b0b723e */ /* 0x000fe200000010ff */
[----:B------:R-:W-:Y:S01]  /*a350*/  FFMA.FTZ R30, R14, R74, R30 ;  /* 0x0000004a0e1e7223 */ /* 0x000fe2000001001e */
[----:B------:R-:W-:Y:S02]  /*a360*/  F2FP.BF16.F32.PACK_AB R38, R38, R42 ;  /* 0x0000002a2626723e */ /* 0x000fe400000010ff */
[----:B------:R-:W-:Y:S01]  /*a370*/  F2FP.BF16.F32.PACK_AB R43, R12, R43 ;  /* 0x0000002b0c2b723e */ /* 0x000fe200000010ff */
[----:B------:R-:W-:Y:S01]  /*a380*/  IMAD.MOV.U32 R12, RZ, RZ, R15 ;  /* 0x000000ffff0c7224 */ /* 0x000fe200078e000f */
[----:B------:R-:W-:Y:S01]  /*a390*/  F2FP.BF16.F32.PACK_AB R13, R13, R35 ;  /* 0x000000230d0d723e */ /* 0x000fe200000010ff */
[----:B------:R-:W-:Y:S01]  /*a3a0*/  IMAD.MOV.U32 R15, RZ, RZ, R31 ;  /* 0x000000ffff0f7224 */ /* 0x000fe200078e001f */
[----:B------:R-:W-:Y:S01]  /*a3b0*/  F2FP.BF16.F32.PACK_AB R28, R28, R40 ;  /* 0x000000281c1c723e */ /* 0x000fe200000010ff */
[----:B------:R-:W-:Y:S01]  /*a3c0*/  IMAD.MOV.U32 R29, RZ, RZ, R11 ;  /* 0x000000ffff1d7224 */ /* 0x000fe200078e000b */
[----:B------:R-:W-:Y:S01]  /*a3d0*/  F2FP.BF16.F32.PACK_AB R30, R30, R44 ;  /* 0x0000002c1e1e723e */ /* 0x000fe200000010ff */
[----:B------:R-:W-:-:S02]  /*a3e0*/  IMAD.MOV.U32 R14, RZ, RZ, R43 ;  /* 0x000000ffff0e7224 */ /* 0x000fc400078e002b */
[----:B------:R-:W-:-:S07]  /*a3f0*/  IMAD.MOV.U32 R31, RZ, RZ, R38 ;  /* 0x000000ffff1f7224 */ /* 0x000fce00078e0026 */
.L_x_538:
[----:B------:R-:W-:Y:S05]  /*a400*/  BSYNC B2 ;  /* 0x0000000000027941 */ /* 0x000fea0003800000 */
.L_x_537:
[----:B------:R-:W-:Y:S01]  /*a410*/  LEA R34, P4, R8, R117, 0x1 ;  /* 0x0000007508227211 */ /* 0x000fe200078808ff */
[----:B------:R-:W-:Y:S01]  /*a420*/  @!P3 IMAD.WIDE R36, R36, 0x2, R32 ;  /* 0x000000022424b825 */ /* 0x000fe200078e0220 */
[----:B------:R-:W-:Y:S02]  /*a430*/  ULDC.64 UR4, c[0x0][0x208] ;  /* 0x0000820000047ab9 */ /* 0x000fe40000000a00 */
[----:B------:R-:W-:-:S05]  /*a440*/  LEA.HI.X R35, R8, R116, R26, 0x1, P4 ;  /* 0x0000007408237211 */ /* 0x000fca00020f0c1a */
[----:B0-----:R0:W-:Y:S04]  /*a450*/  ST.E.128 desc[UR4][R34.64], R12 ;  /* 0x0000000c22007985 */ /* 0x0011e8000c101d04 */
[----:B-1----:R0:W-:Y:S02]  /*a460*/  @!P3 ST.E.128 desc[UR4][R36.64], R28 ;  /* 0x0000001c2400b985 */ /* 0x0021e4000c101d04 */
.L_x_536:
[----:B------:R-:W-:Y:S05]  /*a470*/  BSYNC B1 ;  /* 0x0000000000017941 */ /* 0x000fea0003800000 */
.L_x_535:
[----:B------:R-:W-:-:S13]  /*a480*/  ISETP.NE.AND P3, PT, R20, RZ, PT ;  /* 0x000000ff1400720c */ /* 0x000fda0003f65270 */
[----:B------:R-:W-:Y:S05]  /*a490*/  @!P3 BRA `(.L_x_492) ;  /* 0x0000000c00f8b947 */ /* 0x000fea0003800000 */
[----:B0-----:R-:W4:Y:S01]  /*a4a0*/  LDL R15, [R1+0x54] ;  /* 0x00005400010f7983 */ /* 0x001f220000100800 */
[----:B------:R-:W-:Y:S01]  /*a4b0*/  SEL R132, R111, R132, !P1 ;  /* 0x000000846f847207 */ /* 0x000fe20004800000 */
[----:B------:R-:W-:Y:S01]  /*a4c0*/  VIADD R14, R224, 0x40 ;  /* 0x00000040e00e7836 */ /* 0x000fe20000000000 */
[----:B------:R-:W-:Y:S01]  /*a4d0*/  ISETP.GE.AND P4, PT, R214, R110, PT ;  /* 0x0000006ed600720c */ /* 0x000fe20003f86270 */
[----:B---3--:R-:W-:Y:S01]  /*a4e0*/  VIADD R28, R224, 0x40 ;  /* 0x00000040e01c7836 */ /* 0x008fe20000000000 */
[----:B------:R-:W-:Y:S01]  /*a4f0*/  SHF.R.S32.HI R11, RZ, 0x1f, R132 ;  /* 0x0000001fff0b7819 */ /* 0x000fe20000011484 */
[----:B------:R-:W-:Y:S01]  /*a500*/  IMAD.SHL.U32 R14, R14, 0x40, RZ ;  /* 0x000000400e0e7824 */ /* 0x000fe200078e00ff */
[----:B------:R-:W-:Y:S01]  /*a510*/  LEA R34, P3, R10, R117, 0x1 ;  /* 0x000000750a227211 */ /* 0x000fe200078608ff */
[----:B------:R-:W-:Y:S01]  /*a520*/  IMAD.SHL.U32 R28, R28, 0x40, RZ ;  /* 0x000000401c1c7824 */ /* 0x000fe200078e00ff */
[----:B------:R-:W-:Y:S01]  /*a530*/  LEA.HI R132, R11, R132, RZ, 0x4 ;  /* 0x000000840b847211 */ /* 0x000fe200078f20ff */
[----:B------:R-:W-:Y:S01]  /*a540*/  BSSY B1, `(.L_x_539) ;  /* 0x0000073000017945 */ /* 0x000fe20003800000 */
[----:B------:R-:W-:-:S02]  /*a550*/  LOP3.LUT R14, R14, 0x1c0, RZ, 0xc0, !PT ;  /* 0x000001c00e0e7812 */ /* 0x000fc400078ec0ff */
[----:B------:R-:W-:Y:S02]  /*a560*/  LEA.HI.SX32 R132, R132, R9, 0x1c ;  /* 0x0000000984847211 */ /* 0x000fe400078fe2ff */
[----:B------:R-:W-:Y:S02]  /*a570*/  LOP3.LUT R28, R28, 0x1c0, RZ, 0xc0, !PT ;  /* 0x000001c01c1c7812 */ /* 0x000fe400078ec0ff */
[----:B------:R-:W-:Y:S02]  /*a580*/  SHF.R.S32.HI R11, RZ, 0x1f, R132 ;  /* 0x0000001fff0b7819 */ /* 0x000fe40000011484 */
[----:B------:R-:W-:Y:S02]  /*a590*/  SHF.R.U32.HI R14, RZ, 0x3, R14 ;  /* 0x00000003ff0e7819 */ /* 0x000fe4000001160e */
[----:B------:R-:W-:Y:S01]  /*a5a0*/  LEA.HI R12, R11, R132, RZ, 0x3 ;  /* 0x000000840b0c7211 */ /* 0x000fe200078f18ff */
[----:B------:R-:W-:Y:S01]  /*a5b0*/  IMAD.SHL.U32 R11, R132, 0x8, RZ ;  /* 0x00000008840b7824 */ /* 0x000fe200078e00ff */
[----:B------:R-:W-:-:S02]  /*a5c0*/  LEA.HI.X R35, R10, R116, R27, 0x1, P3 ;  /* 0x000000740a237211 */ /* 0x000fc400018f0c1b */
[----:B------:R-:W-:Y:S02]  /*a5d0*/  SHF.R.S32.HI R13, RZ, 0x3, R12 ;  /* 0x00000003ff0d7819 */ /* 0x000fe4000001140c */
[----:B------:R-:W-:-:S04]  /*a5e0*/  LOP3.LUT R12, R28, 0x38, R11, 0xf8, !PT ;  /* 0x000000381c0c7812 */ /* 0x000fc800078ef80b */
        /* <DEDUP_REMOVED lines=10> */
[--C-:B------:R-:W-:Y:S01]  /*a690*/  SHF.R.U64 R38, R68, 0x10, R69.reuse ;  /* 0x0000001044267819 */ /* 0x100fe20000001245 */
[----:B-1----:R-:W-:Y:S01]  /*a6a0*/  IMAD.U32 R42, R29, 0x10000, RZ ;  /* 0x000100001d2a7824 */ /* 0x002fe200078e00ff */
[----:B------:R-:W-:Y:S01]  /*a6b0*/  SHF.R.U32.HI R68, RZ, 0x10, R69 ;  /* 0x00000010ff447819 */ /* 0x000fe20000011645 */
[----:B0-----:R-:W-:Y:S01]  /*a6c0*/  IMAD.U32 R40, R13, 0x10000, RZ ;  /* 0x000100000d287824 */ /* 0x001fe200078e00ff */
[--C-:B------:R-:W-:Y:S01]  /*a6d0*/  SHF.R.U64 R36, R60, 0x10, R61.reuse ;  /* 0x000000103c247819 */ /* 0x100fe2000000123d */
[----:B------:R-:W-:Y:S01]  /*a6e0*/  IMAD.U32 R46, R31, 0x10000, RZ ;  /* 0x000100001f2e7824 */ /* 0x000fe200078e00ff */
[----:B------:R-:W-:Y:S01]  /*a6f0*/  SHF.R.U32.HI R60, RZ, 0x10, R61 ;  /* 0x00000010ff3c7819 */ /* 0x000fe2000001163d */
[----:B------:R-:W-:Y:S01]  /*a700*/  IMAD.U32 R45, R15, 0x10000, RZ ;  /* 0x000100000f2d7824 */ /* 0x000fe200078e00ff */
[----:B------:R-:W-:Y:S01]  /*a710*/  PRMT R68, R137, 0x5410, R68 ;  /* 0x0000541089447816 */ /* 0x000fe20000000044 */
[----:B------:R-:W-:Y:S01]  /*a720*/  IMAD.U32 R44, R14, 0x10000, RZ ;  /* 0x000100000e2c7824 */ /* 0x000fe200078e00ff */
[----:B------:R-:W-:-:S02]  /*a730*/  PRMT R60, R139, 0x5410, R60 ;  /* 0x000054108b3c7816 */ /* 0x000fc4000000003c */
[--C-:B------:R-:W-:Y:S01]  /*a740*/  SHF.R.U64 R39, R70, 0x10, R71.reuse ;  /* 0x0000001046277819 */ /* 0x100fe20000001247 */
[----:B------:R-:W-:Y:S01]  /*a750*/  IMAD.U32 R48, R68, 0x10000, RZ ;  /* 0x0001000044307824 */ /* 0x000fe200078e00ff */
[----:B------:R-:W-:Y:S01]  /*a760*/  SHF.R.U32.HI R70, RZ, 0x10, R71 ;  /* 0x00000010ff467819 */ /* 0x000fe20000011647 */
[----:B------:R-:W-:Y:S01]  /*a770*/  IMAD.U32 R49, R60, 0x10000, RZ ;  /* 0x000100003c317824 */ /* 0x000fe200078e00ff */
[--C-:B------:R-:W-:Y:S02]  /*a780*/  SHF.R.U64 R37, R62, 0x10, R63.reuse ;  /* 0x000000103e257819 */ /* 0x100fe4000000123f */
[----:B------:R-:W-:Y:S02]  /*a790*/  SHF.R.U32.HI R62, RZ, 0x10, R63 ;  /* 0x00000010ff3e7819 */ /* 0x000fe4000001163f */
[----:B------:R-:W-:Y:S01]  /*a7a0*/  PRMT R50, R138, 0x5432, R39 ;  /* 0x000054328a327816 */ /* 0x000fe20000000027 */
[-C--:B------:R-:W-:Y:S01]  /*a7b0*/  FMUL.FTZ R39, R42, R48.reuse ;  /* 0x000000302a277220 */ /* 0x080fe20000410000 */
[----:B------:R-:W-:Y:S01]  /*a7c0*/  PRMT R70, R138, 0x5410, R70 ;  /* 0x000054108a467816 */ /* 0x000fe20000000046 */
[-C--:B------:R-:W-:Y:S01]  /*a7d0*/  FMUL.FTZ R42, R42, R49.reuse ;  /* 0x000000312a2a7220 */ /* 0x080fe20000410000 */
[----:B------:R-:W-:Y:S01]  /*a7e0*/  PRMT R62, R140, 0x5410, R62 ;  /* 0x000054108c3e7816 */ /* 0x000fe2000000003e */
[----:B------:R-:W-:Y:S01]  /*a7f0*/  FFMA.FTZ R39, R40, R49, -R39 ;  /* 0x0000003128277223 */ /* 0x000fe20000010827 */
[----:B------:R-:W-:Y:S01]  /*a800*/  LOP3.LUT R43, R29, 0xffff0000, RZ, 0xc0, !PT ;  /* 0xffff00001d2b7812 */ /* 0x000fe200078ec0ff */
[----:B------:R-:W-:Y:S01]  /*a810*/  IMAD.U32 R49, R70, 0x10000, RZ ;  /* 0x0001000046317824 */ /* 0x000fe200078e00ff */
[----:B------:R-:W-:Y:S01]  /*a820*/  LOP3.LUT R68, R68, 0xffff0000, RZ, 0xc0, !PT ;  /* 0xffff000044447812 */ /* 0x000fe200078ec0ff */
[----:B------:R-:W-:Y:S01]  /*a830*/  FFMA.FTZ R42, R40, R48, R42 ;  /* 0x00000030282a7223 */ /* 0x000fe2000001002a */
[----:B------:R-:W-:Y:S01]  /*a840*/  LOP3.LUT R60, R60, 0xffff0000, RZ, 0xc0, !PT ;  /* 0xffff00003c3c7812 */ /* 0x000fe200078ec0ff */
[----:B------:R-:W-:Y:S01]  /*a850*/  IMAD.U32 R40, R62, 0x10000, RZ ;  /* 0x000100003e287824 */ /* 0x000fe200078e00ff */
[----:B------:R-:W-:Y:S01]  /*a860*/  PRMT R38, R137, 0x5432, R38 ;  /* 0x0000543289267816 */ /* 0x000fe20000000026 */
[C---:B------:R-:W-:Y:S01]  /*a870*/  FMUL.FTZ R48, R46.reuse, R49 ;  /* 0x000000312e307220 */ /* 0x040fe20000410000 */
[----:B------:R-:W-:Y:S01]  /*a880*/  PRMT R36, R139, 0x5432, R36 ;  /* 0x000054328b247816 */ /* 0x000fe20000000024 */
[----:B------:R-:W-:Y:S01]  /*a890*/  FMUL.FTZ R51, R43, R68 ;  /* 0x000000442b337220 */ /* 0x000fe20000410000 */
[----:B------:R-:W-:Y:S01]  /*a8a0*/  LOP3.LUT R41, R13, 0xffff0000, RZ, 0xc0, !PT ;  /* 0xffff00000d297812 */ /* 0x000fe200078ec0ff */
[----:B------:R-:W-:Y:S01]  /*a8b0*/  FMUL.FTZ R46, R46, R40 ;  /* 0x000000282e2e7220 */ /* 0x000fe20000410000 */
[----:B------:R-:W-:Y:S01]  /*a8c0*/  FMUL.FTZ R43, R43, R60 ;  /* 0x0000003c2b2b7220 */ /* 0x000fe20000410000 */
[----:B------:R-:W-:-:S02]  /*a8d0*/  IMAD.U32 R29, R28, 0x10000, RZ ;  /* 0x000100001c1d7824 */ /* 0x000fc400078e00ff */
[C---:B------:R-:W-:Y:S01]  /*a8e0*/  FFMA.FTZ R48, R45.reuse, R40, -R48 ;  /* 0x000000282d307223 */ /* 0x040fe20000010830 */
[----:B------:R-:W-:Y:S02]  /*a8f0*/  IMAD.U32 R52, R38, 0x10000, RZ ;  /* 0x0001000026347824 */ /* 0x000fe400078e00ff */
[----:B------:R-:W-:Y:S01]  /*a900*/  FFMA.FTZ R46, R45, R49, R46 ;  /* 0x000000312d2e7223 */ /* 0x000fe2000001002e */
[C---:B------:R-:W-:Y:S02]  /*a910*/  IMAD.U32 R40, R36.reuse, 0x10000, RZ ;  /* 0x0001000024287824 */ /* 0x040fe400078e00ff */
[C---:B------:R-:W-:Y:S01]  /*a920*/  FFMA.FTZ R51, R41.reuse, R60, -R51 ;  /* 0x0000003c29337223 */ /* 0x040fe20000010833 */
[----:B------:R-:W-:Y:S01]  /*a930*/  FFMA.FTZ R43, R41, R68, R43 ;  /* 0x00000044292b7223 */ /* 0x000fe2000001002b */
[----:B------:R-:W-:Y:S01]  /*a940*/  LOP3.LUT R45, R36, 0xffff0000, RZ, 0xc0, !PT ;  /* 0xffff0000242d7812 */ /* 0x000fe200078ec0ff */
[C---:B------:R-:W-:Y:S01]  /*a950*/  FMUL.FTZ R36, R29.reuse, R52 ;  /* 0x000000341d247220 */ /* 0x040fe20000410000 */
[----:B------:R-:W-:Y:S01]  /*a960*/  LOP3.LUT R28, R28, 0xffff0000, RZ, 0xc0, !PT ;  /* 0xffff00001c1c7812 */ /* 0x000fe200078ec0ff */
[----:B------:R-:W-:Y:S01]  /*a970*/  IMAD.U32 R13, R12, 0x10000, RZ ;  /* 0x000100000c0d7824 */ /* 0x000fe200078e00ff */
[----:B------:R-:W-:Y:S01]  /*a980*/  LOP3.LUT R41, R38, 0xffff0000, RZ, 0xc0, !PT ;  /* 0xffff000026297812 */ /* 0x000fe200078ec0ff */
[-C--:B------:R-:W-:Y:S01]  /*a990*/  FMUL.FTZ R29, R29, R40.reuse ;  /* 0x000000281d1d7220 */ /* 0x080fe20000410000 */
[----:B------:R-:W-:Y:S01]  /*a9a0*/  LOP3.LUT R31, R31, 0xffff0000, RZ, 0xc0, !PT ;  /* 0xffff00001f1f7812 */ /* 0x000fe200078ec0ff */
[C---:B------:R-:W-:Y:S01]  /*a9b0*/  FFMA.FTZ R36, R13.reuse, R40, -R36 ;  /* 0x000000280d247223 */ /* 0x040fe20000010824 */
[----:B------:R-:W-:Y:S01]  /*a9c0*/  PRMT R37, R140, 0x5432, R37 ;  /* 0x000054328c257816 */ /* 0x000fe20000000025 */
[----:B------:R-:W-:Y:S01]  /*a9d0*/  FMUL.FTZ R49, R28, R41 ;  /* 0x000000291c317220 */ /* 0x000fe20000410000 */
[----:B------:R-:W-:Y:S01]  /*a9e0*/  LOP3.LUT R70, R70, 0xffff0000, RZ, 0xc0, !PT ;  /* 0xffff000046467812 */ /* 0x000fe200078ec0ff */
[----:B------:R-:W-:Y:S01]  /*a9f0*/  FFMA.FTZ R29, R13, R52, R29 ;  /* 0x000000340d1d7223 */ /* 0x000fe2000001001d */
[----:B------:R-:W-:Y:S01]  /*aa00*/  LOP3.LUT R62, R62, 0xffff0000, RZ, 0xc0, !PT ;  /* 0xffff00003e3e7812 */ /* 0x000fe200078ec0ff */
[-C--:B------:R-:W-:Y:S01]  /*aa10*/  FMUL.FTZ R53, R28, R45.reuse ;  /* 0x0000002d1c357220 */ /* 0x080fe20000410000 */
[----:B------:R-:W-:Y:S01]  /*aa20*/  LOP3.LUT R12, R12, 0xffff0000, RZ, 0xc0, !PT ;  /* 0xffff00000c0c7812 */ /* 0x000fe200078ec0ff */
[----:B------:R-:W-:Y:S01]  /*aa30*/  FMUL.FTZ R56, R31, R70 ;  /* 0x000000461f387220 */ /* 0x000fe20000410000 */
[----:B------:R-:W-:Y:S01]  /*aa40*/  LOP3.LUT R15, R15, 0xffff0000, RZ, 0xc0, !PT ;  /* 0xffff00000f0f7812 */ /* 0x000fe200078ec0ff */
[----:B------:R-:W-:Y:S01]  /*aa50*/  IMAD.U32 R38, R37, 0x10000, RZ ;  /* 0x0001000025267824 */ /* 0x000fe200078e00ff */
[C---:B------:R-:W-:Y:S01]  /*aa60*/  SHF.L.U32 R47, R30.reuse, 0x10, RZ ;  /* 0x000000101e2f7819 */ /* 0x040fe200000006ff */
[-C--:B------:R-:W-:Y:S01]  /*aa70*/  FMUL.FTZ R54, R31, R62.reuse ;  /* 0x0000003e1f367220 */ /* 0x080fe20000410000 */
[----:B------:R-:W-:Y:S01]  /*aa80*/  LOP3.LUT R30, R30, 0xffff0000, RZ, 0xc0, !PT ;  /* 0xffff00001e1e7812 */ /* 0x000fe200078ec0ff */
[C---:B------:R-:W-:Y:S01]  /*aa90*/  IMAD.U32 R28, R50.reuse, 0x10000, RZ ;  /* 0x00010000321c7824 */ /* 0x040fe200078e00ff */
[----:B------:R-:W-:Y:S01]  /*aaa0*/  LOP3.LUT R13, R50, 0xffff0000, RZ, 0xc0, !PT ;  /* 0xffff0000320d7812 */ /* 0x000fe200078ec0ff */
[C---:B------:R-:W-:Y:S01]  /*aab0*/  FFMA.FTZ R49, R12.reuse, R45, -R49 ;  /* 0x0000002d0c317223 */ /* 0x040fe20000010831 */
[----:B------:R-:W-:Y:S01]  /*aac0*/  LOP3.LUT R37, R37, 0xffff0000, RZ, 0xc0, !PT ;  /* 0xffff000025257812 */ /* 0x000fe200078ec0ff */
[C---:B------:R-:W-:Y:S01]  /*aad0*/  FFMA.FTZ R31, R15.reuse, R62, -R56 ;  /* 0x0000003e0f1f7223 */ /* 0x040fe20000010838 */
[----:B------:R-:W-:Y:S01]  /*aae0*/  FFMA.FTZ R12, R12, R41, R53 ;  /* 0x000000290c0c7223 */ /* 0x000fe20000010035 */
[----:B------:R-:W-:Y:S01]  /*aaf0*/  LOP3.LUT R14, R14, 0xffff0000, RZ, 0xc0, !PT ;  /* 0xffff00000e0e7812 */ /* 0x000fe200078ec0ff */
[----:B------:R-:W-:Y:S01]  /*ab00*/  FFMA.FTZ R15, R15, R70, R54 ;  /* 0x000000460f0f7223 */ /* 0x000fe20000010036 */
[C---:B------:R-:W-:Y:S01]  /*ab10*/  FMUL.FTZ R41, R47.reuse, R28 ;  /* 0x0000001c2f297220 */ /* 0x040fe20000410000 */
[C---:B------:R-:W-:Y:S01]  /*ab20*/  FMUL.FTZ R45, R30.reuse, R13 ;  /* 0x0000000d1e2d7220 */ /* 0x040fe20000410000 */
[----:B------:R-:W-:Y:S01]  /*ab30*/  FMUL.FTZ R47, R47, R38 ;  /* 0x000000262f2f7220 */ /* 0x000fe20000410000 */
[----:B------:R-:W-:Y:S01]  /*ab40*/  FMUL.FTZ R30, R30, R37 ;  /* 0x000000251e1e7220 */ /* 0x000fe20000410000 */
[----:B------:R-:W-:Y:S01]  /*ab50*/  F2FP.BF16.F32.PACK_AB R46, R15, R46 ;  /* 0x0000002e0f2e723e */ /* 0x000fe200000010ff */
[C---:B------:R-:W-:Y:S01]  /*ab60*/  FFMA.FTZ R38, R44.reuse, R38, -R41 ;  /* 0x000000262c267223 */ /* 0x040fe20000010829 */
[----:B------:R-:W-:Y:S01]  /*ab70*/  FFMA.FTZ R28, R44, R28, R47 ;  /* 0x0000001c2c1c7223 */ /* 0x000fe2000001002f */
[----:B------:R-:W-:Y:S01]  /*ab80*/  FFMA.FTZ R13, R14, R13, R30 ;  /* 0x0000000d0e0d7223 */ /* 0x000fe2000001001e */
[----:B------:R-:W-:Y:S01]  /*ab90*/  F2FP.BF16.F32.PACK_AB R15, R12, R29 ;  /* 0x0000001d0c0f723e */ /* 0x000fe200000010ff */
[----:B------:R-:W-:Y:S01]  /*aba0*/  FFMA.FTZ R45, R14, R37, -R45 ;  /* 0x000000250e2d7223 */ /* 0x000fe2000001082d */
[----:B------:R-:W-:-:S02]  /*abb0*/  F2FP.BF16.F32.PACK_AB R31, R31, R48 ;  /* 0x000000301f1f723e */ /* 0x000fc400000010ff */
[----:B------:R-:W-:Y:S02]  /*abc0*/  F2FP.BF16.F32.PACK_AB R39, R51, R39 ;  /* 0x000000273327723e */ /* 0x000fe400000010ff */
[----:B------:R-:W-:Y:S02]  /*abd0*/  F2FP.BF16.F32.PACK_AB R42, R43, R42 ;  /* 0x0000002a2b2a723e */ /* 0x000fe400000010ff */
[----:B------:R-:W-:Y:S02]  /*abe0*/  F2FP.BF16.F32.PACK_AB R36, R49, R36 ;  /* 0x000000243124723e */ /* 0x000fe400000010ff */
[----:B------:R-:W-:Y:S01]  /*abf0*/  F2FP.BF16.F32.PACK_AB R30, R13, R28 ;  /* 0x0000001c0d1e723e */ /* 0x000fe200000010ff */
[----:B------:R-:W-:Y:S01]  /*ac00*/  IMAD.MOV.U32 R28, RZ, RZ, R15 ;  /* 0x000000ffff1c7224 */ /* 0x000fe200078e000f */
[----:B------:R-:W-:Y:S01]  /*ac10*/  F2FP.BF16.F32.PACK_AB R14, R45, R38 ;  /* 0x000000262d0e723e */ /* 0x000fe200000010ff */
[----:B------:R-:W-:Y:S02]  /*ac20*/  IMAD.MOV.U32 R15, RZ, RZ, R31 ;  /* 0x000000ffff0f7224 */ /* 0x000fe400078e001f */
[----:B------:R-:W-:-:S02]  /*ac30*/  IMAD.MOV.U32 R12, RZ, RZ, R36 ;  /* 0x000000ffff0c7224 */ /* 0x000fc400078e0024 */
[----:B------:R-:W-:Y:S02]  /*ac40*/  IMAD.MOV.U32 R13, RZ, RZ, R39 ;  /* 0x000000ffff0d7224 */ /* 0x000fe400078e0027 */
[----:B------:R-:W-:Y:S02]  /*ac50*/  IMAD.MOV.U32 R29, RZ, RZ, R42 ;  /* 0x000000ffff1d7224 */ /* 0x000fe400078e002a */
[----:B------:R-:W-:-:S07]  /*ac60*/  IMAD.MOV.U32 R31, RZ, RZ, R46 ;  /* 0x000000ffff1f7224 */ /* 0x000fce00078e002e */
.L_x_540:
[----:B------:R-:W-:Y:S05]  /*ac70*/  BSYNC B1 ;  /* 0x0000000000017941 */ /* 0x000fea0003800000 */
.L_x_539:
[----:B------:R-:W-:Y:S01]  /*ac80*/  ISETP.GE.AND P3, PT, R11, R128, PT ;  /* 0x000000800b00720c */ /* 0x000fe20003f66270 */
[----:B------:R-:W-:Y:S02]  /*ac90*/  ULDC.64 UR4, c[0x0][0x208] ;  /* 0x0000820000047ab9 */ /* 0x000fe40000000a00 */
[----:B0-----:R0:W-:Y:S10]  /*aca0*/  ST.E.128 desc[UR4][R34.64], R12 ;  /* 0x0000000c22007985 */ /* 0x0011f4000c101d04 */
[----:B------:R-:W-:Y:S05]  /*acb0*/  @P3 BRA `(.L_x_492) ;  /* 0x0000000400f03947 */ /* 0x000fea0003800000 */
[----:B------:R-:W-:Y:S01]  /*acc0*/  IMAD.WIDE R32, R11, 0x2, R32 ;  /* 0x000000020b207825 */ /* 0x000fe200078e0220 */
[----:B------:R-:W-:-:S04]  /*acd0*/  ULDC.64 UR4, c[0x0][0x208] ;  /* 0x0000820000047ab9 */ /* 0x000fc80000000a00 */
[----:B-1----:R1:W-:Y:S01]  /*ace0*/  ST.E.128 desc[UR4][R32.64], R28 ;  /* 0x0000001c20007985 */ /* 0x0023e2000c101d04 */
[----:B------:R-:W-:Y:S05]  /*acf0*/  BRA `(.L_x_492) ;  /* 0x0000000400e07947 */ /* 0x000fea0003800000 */
.L_x_446:
[----:B------:R-:W-:-:S04]  /*ad00*/  ULOP3.LUT UR4, UR60, 0x1, URZ, 0xfc, !UPT ;  /* 0x000000013c047892 */ /* 0x000fc8000f8efc3f */
[----:B------:R-:W-:-:S06]  /*ad10*/  UISETP.NE.AND UP0, UPT, UR4, 0x3, UPT ;  /* 0x000000030400788c */ /* 0x000fcc000bf05270 */
[----:B------:R-:W-:-:S13]  /*ad20*/  PLOP3.LUT P0, PT, PT, PT, UP0, 0x80, 0x0 ;  /* 0x000000000000781c */ /* 0x000fda0003f0f008 */
[----:B------:R-:W-:Y:S05]  /*ad30*/  @!P0 BRA `(.L_x_541) ;  /* 0x0000000000048947 */ /* 0x000fea0003800000 */
[----:B------:R-:W-:Y:S01]  /*ad40*/  BPT.TRAP 0x1 ;  /* 0x000000040000795c */ /* 0x000fe20000300000 */
.L_x_541:
[----:B------:R-:W-:Y:S01]  /*ad50*/  IMAD R86, R213, 0x8, R23 ;  /* 0x00000008d5567824 */ /* 0x000fe200078e0217 */
[----:B------:R-:W-:Y:S01]  /*ad60*/  SHF.L.U32 R87, R225, 0x1f, RZ ;  /* 0x0000001fe1577819 */ /* 0x000fe200000006ff */
[----:B------:R-:W-:Y:S01]  /*ad70*/  BSSY B1, `(.L_x_542) ;  /* 0x0000004000017945 */ /* 0x000fe20003800000 */
[----:B------:R-:W-:Y:S02]  /*ad80*/  SHF.R.S32.HI R79, RZ, 0x1f, R77 ;  /* 0x0000001fff4f7819 */ /* 0x000fe4000001144d */
[----:B------:R-:W0:Y:S02]  /*ad90*/  SYNCS.PHASECHK.TRANS64.TRYWAIT P3, [R86+URZ+0x38890], R87 ;  /* 0x03889057560075a7 */ /* 0x000e24000806017f */
[----:B0-----:R-:W-:Y:S05]  /*ada0*/  @!P3 BRA `(.L_x_543) ;  /* 0x0000020c0080b947 */ /* 0x001fea0003800000 */
.L_x_836:
[----:B------:R-:W-:Y:S05]  /*adb0*/  BSYNC B1 ;  /* 0x0000000000017941 */ /* 0x000fea0003800000 */
.L_x_542:
[----:B------:R-:W-:Y:S01]  /*adc0*/  ULDC.64 UR4, c[0x0][0x300] ;  /* 0x0000c00000047ab9 */ /* 0x000fe20000000a00 */
[----:B-----5:R-:W-:Y:S01]  /*add0*/  SHF.R.S32.HI R84, RZ, 0x1f, R76 ;  /* 0x0000001fff547819 */ /* 0x020fe2000001144c */
[----:B------:R-:W-:Y:S01]  /*ade0*/  IMAD R14, R79, UR4, RZ ;  /* 0x000000044f0e7c24 */ /* 0x000fe2000f8e02ff */
[----:B------:R-:W-:Y:S01]  /*adf0*/  ULDC.64 UR6, c[0x0][0x2e8] ;  /* 0x0000ba0000067ab9 */ /* 0x000fe20000000a00 */
[----:B------:R-:W-:-:S04]  /*ae00*/  IMAD.WIDE.U32 R12, R77, UR4, RZ ;  /* 0x000000044d0c7c25 */ /* 0x000fc8000f8e00ff */
[----:B------:R-:W-:Y:S01]  /*ae10*/  IMAD R11, R77, UR5, R14 ;  /* 0x000000054d0b7c24 */ /* 0x000fe2000f8e020e */
[----:B------:R-:W-:Y:S01]  /*ae20*/  ULDC.64 UR4, c[0x0][0x310] ;  /* 0x0000c40000047ab9 */ /* 0x000fe20000000a00 */
[----:B------:R-:W-:Y:S02]  /*ae30*/  IMAD R85, R2, -0x50, R24 ;  /* 0xffffffb002557824 */ /* 0x000fe400078e0218 */
[----:B------:R-:W-:Y:S02]  /*ae40*/  IMAD R15, R84, UR4, RZ ;  /* 0x00000004540f7c24 */ /* 0x000fe4000f8e02ff */
[----:B------:R-:W-:Y:S01]  /*ae50*/  IMAD.IADD R13, R13, 0x1, R11 ;  /* 0x000000010d0d7824 */ /* 0x000fe200078e020b */
[----:B------:R-:W-:Y:S01]  /*ae60*/  VIMNMX R85, R85, 0x50, PT ;  /* 0x0000005055557848 */ /* 0x000fe20003fe0100 */
[C---:B------:R-:W-:Y:S02]  /*ae70*/  IMAD R15, R76.reuse, UR5, R15 ;  /* 0x000000054c0f7c24 */ /* 0x040fe4000f8e020f */
[----:B------:R-:W-:Y:S01]  /*ae80*/  IMAD.WIDE.U32 R12, R76, UR4, R12 ;  /* 0x000000044c0c7c25 */ /* 0x000fe2000f8e000c */
[----:B------:R-:W-:-:S03]  /*ae90*/  ULDC.64 UR4, c[0x0][0x308] ;  /* 0x0000c20000047ab9 */ /* 0x000fc60000000a00 */
[----:B------:R-:W-:Y:S02]  /*aea0*/  IMAD.IADD R13, R13, 0x1, R15 ;  /* 0x000000010d0d7824 */ /* 0x000fe400078e020f */
[----:B------:R-:W-:Y:S02]  /*aeb0*/  IMAD.IADD R32, R85, 0x1, -R224 ;  /* 0x0000000155207824 */ /* 0x000fe400078e0ae0 */
[----:B------:R-:W-:Y:S01]  /*aec0*/  IMAD.WIDE.U32 R12, R223, UR4, R12 ;  /* 0x00000004df0c7c25 */ /* 0x000fe2000f8e000c */
[----:B------:R-:W-:-:S03]  /*aed0*/  UMOV UR4, 0xffffffff ;  /* 0xffffffff00047882 */ /* 0x000fc60000000000 */
[----:B------:R-:W-:Y:S01]  /*aee0*/  IMAD R31, R223, UR5, R13 ;  /* 0x00000005df1f7c24 */ /* 0x000fe2000f8e020d */
[----:B------:R-:W-:-:S04]  /*aef0*/  LEA R30, P3, R12, UR6, 0x1 ;  /* 0x000000060c1e7c11 */ /* 0x000fc8000f8608ff */
[----:B------:R-:W-:Y:S02]  /*af00*/  LEA.HI.X R31, R12, UR7, R31, 0x1, P3 ;  /* 0x000000070c1f7c11 */ /* 0x000fe400098f0c1f */
[----:B------:R-:W-:Y:S01]  /*af10*/  ISETP.GE.AND P3, PT, R32, 0x1, PT ;  /* 0x000000012000780c */ /* 0x000fe20003f66270 */
[----:B------:R-:W-:-:S12]  /*af20*/  BRA.DIV UR4, `(.L_x_544) ;  /* 0x0000020e04347947 */ /* 0x000fd8000b800000 */
[----:B------:R1:W2:Y:S04]  /*af30*/  SHFL.IDX PT, R33, R31, RZ, 0x181f ;  /* 0x00181fff1f217589 */ /* 0x0002a800000e0000 */
[----:B------:R1:W3:Y:S02]  /*af40*/  SHFL.IDX PT, R35, R30, RZ, 0x181f ;  /* 0x00181fff1e237589 */ /* 0x0002e400000e0000 */
.L_x_840:
[----:B------:R-:W-:Y:S04]  /*af50*/  BSSY B1, `(.L_x_545) ;  /* 0x0000018000017945 */ /* 0x000fe80003800000 */
[----:B------:R-:W-:Y:S05]  /*af60*/  @!P3 BRA `(.L_x_546) ;  /* 0x000000000058b947 */ /* 0x000fea0003800000 */
[----:B------:R-:W-:Y:S01]  /*af70*/  ULDC UR4, c[0x0][0x2f4] ;  /* 0x0000bd0000047ab9 */ /* 0x000fe20000000800 */
[----:B------:R-:W-:Y:S01]  /*af80*/  ULDC.64 UR6, c[0x0][0x208] ;  /* 0x0000820000067ab9 */ /* 0x000fe20000000a00 */
[----:B------:R-:W-:-:S13]  /*af90*/  ISETP.GE.AND P4, PT, R16, UR4, PT ;  /* 0x0000000410007c0c */ /* 0x000fda000bf86270 */
[----:B------:R-:W4:Y:S01]  /*afa0*/  @!P4 LDS.128 R12, [R78+0x24400] ;  /* 0x024400004e0cc984 */ /* 0x000f220000000c00 */
[----:B---3--:R-:W-:-:S04]  /*afb0*/  @!P4 LEA R28, P3, R16, R35, 0x1 ;  /* 0x00000023101cc211 */ /* 0x008fc800078608ff */
[----:B--2---:R-:W-:Y:S02]  /*afc0*/  @!P4 LEA.HI.X R29, R16, R33, R17, 0x1, P3 ;  /* 0x00000021101dc211 */ /* 0x004fe400018f0c11 */
[----:B------:R-:W-:-:S03]  /*afd0*/  ISETP.GE.AND P3, PT, R214, UR4, PT ;  /* 0x00000004d6007c0c */ /* 0x000fc6000bf66270 */
[----:B----4-:R2:W-:Y:S10]  /*afe0*/  @!P4 ST.E.128 desc[UR6][R28.64], R12 ;  /* 0x0000000c1c00c985 */ /* 0x0105f4000c101d06 */
[----:B------:R-:W3:Y:S01]  /*aff0*/  @!P3 LDS.128 R12, [R78+0x26c00] ;  /* 0x026c00004e0cb984 */ /* 0x000ee20000000c00 */
[----:B--2---:R-:W-:-:S04]  /*b000*/  @!P3 LEA R28, P4, R212, R35, 0x1 ;  /* 0x00000023d41cb211 */ /* 0x004fc800078808ff */
[----:B------:R-:W-:Y:S02]  /*b010*/  @!P3 LEA.HI.X R29, R212, R33, R215, 0x1, P4 ;  /* 0x00000021d41db211 */ /* 0x000fe400020f0cd7 */
[----:B------:R-:W-:-:S03]  /*b020*/  ISETP.GE.AND P4, PT, R19, UR4, PT ;  /* 0x0000000413007c0c */ /* 0x000fc6000bf86270 */
[----:B---3--:R2:W-:Y:S10]  /*b030*/  @!P3 ST.E.128 desc[UR6][R28.64], R12 ;  /* 0x0000000c1c00b985 */ /* 0x0085f4000c101d06 */
[----:B------:R-:W3:Y:S01]  /*b040*/  @!P4 LDS.128 R12, [R78+0x29400] ;  /* 0x029400004e0cc984 */ /* 0x000ee20000000c00 */
[----:B--2---:R-:W-:-:S04]  /*b050*/  @!P4 LEA R28, P3, R19, R35, 0x1 ;  /* 0x00000023131cc211 */ /* 0x004fc800078608ff */
[----:B------:R-:W-:Y:S02]  /*b060*/  @!P4 LEA.HI.X R29, R19, R33, R219, 0x1, P3 ;  /* 0x00000021131dc211 */ /* 0x000fe400018f0cdb */
[----:B------:R-:W-:-:S03]  /*b070*/  ISETP.GE.AND P3, PT, R22, UR4, PT ;  /* 0x0000000416007c0c */ /* 0x000fc6000bf66270 */
[----:B---3--:R2:W-:Y:S10]  /*b080*/  @!P4 ST.E.128 desc[UR6][R28.64], R12 ;  /* 0x0000000c1c00c985 */ /* 0x0085f4000c101d06 */
[----:B------:R-:W3:Y:S01]  /*b090*/  @!P3 LDS.128 R12, [R78+0x2bc00] ;  /* 0x02bc00004e0cb984 */ /* 0x000ee20000000c00 */
[----:B--2---:R-:W-:-:S04]  /*b0a0*/  @!P3 LEA R28, P4, R22, R35, 0x1 ;  /* 0x00000023161cb211 */ /* 0x004fc800078808ff */
[----:B------:R-:W-:-:S05]  /*b0b0*/  @!P3 LEA.HI.X R29, R22, R33, R218, 0x1, P4 ;  /* 0x00000021161db211 */ /* 0x000fca00020f0cda */
[----:B---3--:R4:W-:Y:S04]  /*b0c0*/  @!P3 ST.E.128 desc[UR6][R28.64], R12 ;  /* 0x0000000c1c00b985 */ /* 0x0089e8000c101d06 */
.L_x_546:
[----:B------:R-:W-:Y:S05]  /*b0d0*/  BSYNC B1 ;  /* 0x0000000000017941 */ /* 0x000fea0003800000 */
.L_x_545:
[----:B------:R-:W-:-:S03]  /*b0e0*/  UMOV UR4, 0xffffffff ;  /* 0xffffffff00047882 */ /* 0x000fc60000000000 */
[----:B------:R-:W-:Y:S05]  /*b0f0*/  BRA.DIV UR4, `(.L_x_547) ;  /* 0x0000020e040c7947 */ /* 0x000fea000b800000 */
[----:B--2---:R2:W0:Y:S04]  /*b100*/  SHFL.IDX PT, R33, R31, 0x1, 0x181f ;  /* 0x00381f001f217f89 */ /* 0x00442800000e0000 */
[----:B---3--:R2:W3:Y:S02]  /*b110*/  SHFL.IDX PT, R35, R30, 0x1, 0x181f ;  /* 0x00381f001e237f89 */ /* 0x0084e400000e0000 */
.L_x_844:
[----:B------:R-:W-:Y:S01]  /*b120*/  ISETP.GE.AND P3, PT, R32, 0x21, PT ;  /* 0x000000212000780c */ /* 0x000fe20003f66270 */
[----:B------:R-:W-:-:S12]  /*b130*/  BSSY B1, `(.L_x_548) ;  /* 0x0000018000017945 */ /* 0x000fd80003800000 */
[----:B------:R-:W-:Y:S05]  /*b140*/  @!P3 BRA `(.L_x_549) ;  /* 0x000000000058b947 */ /* 0x000fea0003800000 */
[----:B------:R-:W-:Y:S01]  /*b150*/  ULDC UR4, c[0x0][0x2f4] ;  /* 0x0000bd0000047ab9 */ /* 0x000fe20000000800 */
[----:B------:R-:W-:Y:S01]  /*b160*/  ULDC.64 UR6, c[0x0][0x208] ;  /* 0x0000820000067ab9 */ /* 0x000fe20000000a00 */
[----:B------:R-:W-:-:S13]  /*b170*/  ISETP.GE.AND P4, PT, R16, UR4, PT ;  /* 0x0000000410007c0c */ /* 0x000fda000bf86270 */
[----:B----4-:R-:W4:Y:S01]  /*b180*/  @!P4 LDS.128 R12, [R78+0x25400] ;  /* 0x025400004e0cc984 */ /* 0x010f220000000c00 */
[----:B---3--:R-:W-:-:S04]  /*b190*/  @!P4 LEA R28, P3, R16, R35, 0x1 ;  /* 0x00000023101cc211 */ /* 0x008fc800078608ff */
[----:B0-----:R-:W-:Y:S02]  /*b1a0*/  @!P4 LEA.HI.X R29, R16, R33, R17, 0x1, P3 ;  /* 0x00000021101dc211 */ /* 0x001fe400018f0c11 */
[----:B------:R-:W-:-:S03]  /*b1b0*/  ISETP.GE.AND P3, PT, R214, UR4, PT ;  /* 0x00000004d6007c0c */ /* 0x000fc6000bf66270 */
[----:B----4-:R0:W-:Y:S10]  /*b1c0*/  @!P4 ST.E.128 desc[UR6][R28.64], R12 ;  /* 0x0000000c1c00c985 */ /* 0x0101f4000c101d06 */
[----:B------:R-:W3:Y:S01]  /*b1d0*/  @!P3 LDS.128 R12, [R78+0x27c00] ;  /* 0x027c00004e0cb984 */ /* 0x000ee20000000c00 */
[----:B0-----:R-:W-:-:S04]  /*b1e0*/  @!P3 LEA R28, P4, R212, R35, 0x1 ;  /* 0x00000023d41cb211 */ /* 0x001fc800078808ff */
[----:B------:R-:W-:Y:S02]  /*b1f0*/  @!P3 LEA.HI.X R29, R212, R33, R215, 0x1, P4 ;  /* 0x00000021d41db211 */ /* 0x000fe400020f0cd7 */
[----:B------:R-:W-:-:S03]  /*b200*/  ISETP.GE.AND P4, PT, R19, UR4, PT ;  /* 0x0000000413007c0c */ /* 0x000fc6000bf86270 */
[----:B---3--:R0:W-:Y:S10]  /*b210*/  @!P3 ST.E.128 desc[UR6][R28.64], R12 ;  /* 0x0000000c1c00b985 */ /* 0x0081f4000c101d06 */
[----:B------:R-:W3:Y:S01]  /*b220*/  @!P4 LDS.128 R12, [R78+0x2a400] ;  /* 0x02a400004e0cc984 */ /* 0x000ee20000000c00 */
[----:B0-----:R-:W-:-:S04]  /*b230*/  @!P4 LEA R28, P3, R19, R35, 0x1 ;  /* 0x00000023131cc211 */ /* 0x001fc800078608ff */
[----:B------:R-:W-:Y:S02]  /*b240*/  @!P4 LEA.HI.X R29, R19, R33, R219, 0x1, P3 ;  /* 0x00000021131dc211 */ /* 0x000fe400018f0cdb */
[----:B------:R-:W-:-:S03]  /*b250*/  ISETP.GE.AND P3, PT, R22, UR4, PT ;  /* 0x0000000416007c0c */ /* 0x000fc6000bf66270 */
[----:B---3--:R0:W-:Y:S10]  /*b260*/  @!P4 ST.E.128 desc[UR6][R28.64], R12 ;  /* 0x0000000c1c00c985 */ /* 0x0081f4000c101d06 */
[----:B------:R-:W3:Y:S01]  /*b270*/  @!P3 LDS.128 R12, [R78+0x2cc00] ;  /* 0x02cc00004e0cb984 */ /* 0x000ee20000000c00 */
[----:B0-----:R-:W-:-:S04]  /*b280*/  @!P3 LEA R28, P4, R22, R35, 0x1 ;  /* 0x00000023161cb211 */ /* 0x001fc800078808ff */
[----:B------:R-:W-:-:S05]  /*b290*/  @!P3 LEA.HI.X R29, R22, R33, R218, 0x1, P4 ;  /* 0x00000021161db211 */ /* 0x000fca00020f0cda */
[----:B---3--:R0:W-:Y:S04]  /*b2a0*/  @!P3 ST.E.128 desc[UR6][R28.64], R12 ;  /* 0x0000000c1c00b985 */ /* 0x0081e8000c101d06 */
.L_x_549:
[----:B------:R-:W-:Y:S05]  /*b2b0*/  BSYNC B1 ;  /* 0x0000000000017941 */ /* 0x000fea0003800000 */
.L_x_548:
[----:B------:R-:W-:-:S03]  /*b2c0*/  UMOV UR4, 0xffffffff ;  /* 0xffffffff00047882 */ /* 0x000fc60000000000 */
[----:B------:R-:W-:Y:S05]  /*b2d0*/  BRA.DIV UR4, `(.L_x_550) ;  /* 0x0000020a04e07947 */ /* 0x000fea000b800000 */
[----:B-12---:R-:W1:Y:S04]  /*b2e0*/  SHFL.IDX PT, R31, R31, 0x2, 0x181f ;  /* 0x00581f001f1f7f89 */ /* 0x006e6800000e0000 */
[----:B0-----:R0:W2:Y:S02]  /*b2f0*/  SHFL.IDX PT, R33, R30, 0x2, 0x181f ;  /* 0x00581f001e217f89 */ /* 0x0010a400000e0000 */
.L_x_848:
[----:B------:R-:W-:-:S13]  /*b300*/  ISETP.GE.AND P3, PT, R32, 0x41, PT ;  /* 0x000000412000780c */ /* 0x000fda0003f66270 */
[----:B------:R-:W-:Y:S05]  /*b310*/  @!P3 BRA `(.L_x_492) ;  /* 0x000000000058b947 */ /* 0x000fea0003800000 */
[----:B------:R-:W-:Y:S01]  /*b320*/  ULDC UR4, c[0x0][0x2f4] ;  /* 0x0000bd0000047ab9 */ /* 0x000fe20000000800 */
[----:B------:R-:W-:Y:S01]  /*b330*/  ULDC.64 UR6, c[0x0][0x208] ;  /* 0x0000820000067ab9 */ /* 0x000fe20000000a00 */
[----:B------:R-:W-:-:S13]  /*b340*/  ISETP.GE.AND P4, PT, R16, UR4, PT ;  /* 0x0000000410007c0c */ /* 0x000fda000bf86270 */
[----:B----4-:R-:W4:Y:S01]  /*b350*/  @!P4 LDS.128 R12, [R78+0x26400] ;  /* 0x026400004e0cc984 */ /* 0x010f220000000c00 */
[----:B--2---:R-:W-:-:S04]  /*b360*/  @!P4 LEA R28, P3, R16, R33, 0x1 ;  /* 0x00000021101cc211 */ /* 0x004fc800078608ff */
[----:B-1----:R-:W-:Y:S02]  /*b370*/  @!P4 LEA.HI.X R29, R16, R31, R17, 0x1, P3 ;  /* 0x0000001f101dc211 */ /* 0x002fe400018f0c11 */
[----:B------:R-:W-:-:S03]  /*b380*/  ISETP.GE.AND P3, PT, R214, UR4, PT ;  /* 0x00000004d6007c0c */ /* 0x000fc6000bf66270 */
[----:B----4-:R1:W-:Y:S10]  /*b390*/  @!P4 ST.E.128 desc[UR6][R28.64], R12 ;  /* 0x0000000c1c00c985 */ /* 0x0103f4000c101d06 */
[----:B------:R-:W2:Y:S01]  /*b3a0*/  @!P3 LDS.128 R12, [R78+0x28c00] ;  /* 0x028c00004e0cb984 */ /* 0x000ea20000000c00 */
[----:B-1----:R-:W-:-:S04]  /*b3b0*/  @!P3 LEA R28, P4, R212, R33, 0x1 ;  /* 0x00000021d41cb211 */ /* 0x002fc800078808ff */
[----:B------:R-:W-:Y:S02]  /*b3c0*/  @!P3 LEA.HI.X R29, R212, R31, R215, 0x1, P4 ;  /* 0x0000001fd41db211 */ /* 0x000fe400020f0cd7 */
[----:B------:R-:W-:-:S03]  /*b3d0*/  ISETP.GE.AND P4, PT, R19, UR4, PT ;  /* 0x0000000413007c0c */ /* 0x000fc6000bf86270 */
[----:B--2---:R1:W-:Y:S10]  /*b3e0*/  @!P3 ST.E.128 desc[UR6][R28.64], R12 ;  /* 0x0000000c1c00b985 */ /* 0x0043f4000c101d06 */
[----:B------:R-:W2:Y:S01]  /*b3f0*/  @!P4 LDS.128 R12, [R78+0x2b400] ;  /* 0x02b400004e0cc984 */ /* 0x000ea20000000c00 */
[----:B-1----:R-:W-:-:S04]  /*b400*/  @!P4 LEA R28, P3, R19, R33, 0x1 ;  /* 0x00000021131cc211 */ /* 0x002fc800078608ff */
[----:B------:R-:W-:Y:S02]  /*b410*/  @!P4 LEA.HI.X R29, R19, R31, R219, 0x1, P3 ;  /* 0x0000001f131dc211 */ /* 0x000fe400018f0cdb */
[----:B------:R-:W-:-:S03]  /*b420*/  ISETP.GE.AND P3, PT, R22, UR4, PT ;  /* 0x0000000416007c0c */ /* 0x000fc6000bf66270 */
[----:B--2---:R1:W-:Y:S10]  /*b430*/  @!P4 ST.E.128 desc[UR6][R28.64], R12 ;  /* 0x0000000c1c00c985 */ /* 0x0043f4000c101d06 */
[----:B------:R-:W2:Y:S01]  /*b440*/  @!P3 LDS.128 R12, [R78+0x2dc00] ;  /* 0x02dc00004e0cb984 */ /* 0x000ea20000000c00 */
[----:B-1----:R-:W-:-:S04]  /*b450*/  @!P3 LEA R28, P4, R22, R33, 0x1 ;  /* 0x00000021161cb211 */ /* 0x002fc800078808ff */
[----:B------:R-:W-:-:S05]  /*b460*/  @!P3 LEA.HI.X R29, R22, R31, R218, 0x1, P4 ;  /* 0x0000001f161db211 */ /* 0x000fca00020f0cda */
[----:B--2---:R1:W-:Y:S04]  /*b470*/  @!P3 ST.E.128 desc[UR6][R28.64], R12 ;  /* 0x0000000c1c00b985 */ /* 0x0043e8000c101d06 */
.L_x_492:
[----:B------:R-:W-:Y:S05]  /*b480*/  BSYNC B0 ;  /* 0x0000000000007941 */ /* 0x000fea0003800000 */
.L_x_445:
[----:B---3--:R-:W3:Y:S01]  /*b490*/  S2R R11, SR_TID.X ;  /* 0x00000000000b7919 */ /* 0x008ee20000002100 */
[----:B------:R-:W-:Y:S01]  /*b4a0*/  @!PT LDS RZ, [RZ] ;  /* 0x00000000fffff984 */ /* 0x000fe20000000800 */
[----:B------:R-:W-:Y:S01]  /*b4b0*/  @!PT LDS RZ, [RZ] ;  /* 0x00000000fffff984 */ /* 0x000fe20000000800 */
[----:B------:R-:W-:Y:S01]  /*b4c0*/  @!PT LDS RZ, [RZ] ;  /* 0x00000000fffff984 */ /* 0x000fe20000000800 */
[----:B------:R-:W-:Y:S01]  /*b4d0*/  @!PT LDS RZ, [RZ] ;  /* 0x00000000fffff984 */ /* 0x000fe20000000800 */
[----:B------:R5:W-:Y:S06]  /*b4e0*/  MEMBAR.ALL.CTA ;  /* 0x0000000000007992 */ /* 0x000bec0000008000 */
[----:B-----5:R-:W5:Y:S01]  /*b4f0*/  FENCE.VIEW.ASYNC.S ;  /* 0x00000000000073c6 */ /* 0x020f620000000000 */
[----:B------:R-:W-:Y:S05]  /*b500*/  WARPSYNC.ALL ;  /* 0x0000000000007948 */ /* 0x000fea0003800000 */
[----:B------:R-:W-:Y:S01]  /*b510*/  BSSY B0, `(.L_x_551) ;  /* 0x0000009000007945 */ /* 0x000fe20003800000 */
[----:B---3--:R-:W-:Y:S01]  /*b520*/  LOP3.LUT R11, R11, 0x7f, RZ, 0xc0, !PT ;  /* 0x0000007f0b0b7812 */ /* 0x008fe200078ec0ff */
[----:B-----5:R3:W-:Y:S03]  /*b530*/  BAR.SYNC.DEFER_BLOCKING R156, 0x80 ;  /* 0x0002009c0000751d */ /* 0x0207e60000010000 */
[----:B------:R-:W-:-:S13]  /*b540*/  ISETP.NE.AND P3, PT, R11, RZ, PT ;  /* 0x000000ff0b00720c */ /* 0x000fda0003f65270 */
[----:B------:R-:W-:-:S05]  /*b550*/  @!P3 VIADD R11, R86, 0x388a0 ;  /* 0x000388a0560bb836 */ /* 0x000fca0000000000 */
[----:B------:R-:W-:-:S04]  /*b560*/  @!P3 PRMT R11, RZ, 0x654, R11 ;  /* 0x00000654ff0bb816 */ /* 0x000fc8000000000b */
[----:B------:R3:W-:Y:S01]  /*b570*/  @!P3 SYNCS.ARRIVE.TRANS64.RED.A1T0 RZ, [R11+URZ], RZ ;  /* 0x000000ff0bffb9a7 */ /* 0x0007e2000810043f */
[----:B------:R-:W-:Y:S05]  /*b580*/  @!P0 BRA `(.L_x_552) ;  /* 0x0000000000048947 */ /* 0x000fea0003800000 */
[----:B------:R-:W-:Y:S01]  /*b590*/  BPT.TRAP 0x1 ;  /* 0x000000040000795c */ /* 0x000fe20000300000 */
.L_x_552:
[----:B------:R-:W-:Y:S05]  /*b5a0*/  BSYNC B0 ;  /* 0x0000000000007941 */ /* 0x000fea0003800000 */
.L_x_551:
[----:B------:R-:W5:Y:S01]  /*b5b0*/  SYNCS.PHASECHK.TRANS64.TRYWAIT P0, [R86+URZ+0x388b0], R87 ;  /* 0x0388b057560075a7 */ /* 0x000f62000800017f */
[----:B------:R-:W-:Y:S01]  /*b5c0*/  ULDC UR61, c[0x0][0x2f4] ;  /* 0x0000bd00003d7ab9 */ /* 0x000fe20000000800 */
[----:B------:R-:W-:Y:S04]  /*b5d0*/  BSSY B0, `(.L_x_553) ;  /* 0x0000002000007945 */ /* 0x000fe80003800000 */
[----:B-----5:R-:W-:Y:S05]  /*b5e0*/  @!P0 BRA `(.L_x_554) ;  /* 0x0000020800688947 */ /* 0x020fea0003800000 */
.L_x_849:
[----:B------:R-:W-:Y:S05]  /*b5f0*/  BSYNC B0 ;  /* 0x0000000000007941 */ /* 0x000fea0003800000 */
.L_x_553:
[----:B------:R-:W-:Y:S01]  /*b600*/  ULDC.64 UR4, c[0x0][0x328] ;  /* 0x0000ca0000047ab9 */ /* 0x000fe20000000a00 */
[----:B------:R-:W-:Y:S01]  /*b610*/  IMAD.IADD R85, R85, 0x1, -R224 ;  /* 0x0000000155557824 */ /* 0x000fe200078e0ae0 */
[----:B------:R-:W-:Y:S01]  /*b620*/  ULDC.64 UR6, c[0x0][0x318] ;  /* 0x0000c60000067ab9 */ /* 0x000fe20000000a00 */
[----:B01--4-:R-:W-:Y:S01]  /*b630*/  IMAD R14, R79, UR4, RZ ;  /* 0x000000044f0e7c24 */ /* 0x013fe2000f8e02ff */
[----:B------:R-:W-:Y:S01]  /*b640*/  BSSY B0, `(.L_x_555) ;  /* 0x0000027000007945 */ /* 0x000fe20003800000 */
[----:B------:R-:W-:Y:S01]  /*b650*/  IMAD.WIDE.U32 R12, R77, UR4, RZ ;  /* 0x000000044d0c7c25 */ /* 0x000fe2000f8e00ff */
[----:B------:R-:W-:-:S03]  /*b660*/  ISETP.GE.AND P0, PT, R85, 0x1, PT ;  /* 0x000000015500780c */ /* 0x000fc60003f06270 */
[----:B------:R-:W-:Y:S01]  /*b670*/  IMAD R77, R77, UR5, R14 ;  /* 0x000000054d4d7c24 */ /* 0x000fe2000f8e020e */
[----:B------:R-:W-:Y:S02]  /*b680*/  ULDC.64 UR4, c[0x0][0x338] ;  /* 0x0000ce0000047ab9 */ /* 0x000fe40000000a00 */
[----:B---3--:R-:W-:Y:S02]  /*b690*/  IMAD R11, R84, UR4, RZ ;  /* 0x00000004540b7c24 */ /* 0x008fe4000f8e02ff */
[----:B------:R-:W-:Y:S02]  /*b6a0*/  IMAD.IADD R13, R13, 0x1, R77 ;  /* 0x000000010d0d7824 */ /* 0x000fe400078e024d */
[C---:B------:R-:W-:Y:S02]  /*b6b0*/  IMAD R11, R76.reuse, UR5, R11 ;  /* 0x000000054c0b7c24 */ /* 0x040fe4000f8e020b */
[----:B------:R-:W-:Y:S01]  /*b6c0*/  IMAD.WIDE.U32 R12, R76, UR4, R12 ;  /* 0x000000044c0c7c25 */ /* 0x000fe2000f8e000c */
[----:B------:R-:W-:-:S03]  /*b6d0*/  ULDC.64 UR4, c[0x0][0x330] ;  /* 0x0000cc0000047ab9 */ /* 0x000fc60000000a00 */
[----:B------:R-:W-:Y:S02]  /*b6e0*/  IMAD.IADD R13, R13, 0x1, R11 ;  /* 0x000000010d0d7824 */ /* 0x000fe400078e020b */
[----:B------:R-:W-:-:S04]  /*b6f0*/  IMAD.WIDE.U32 R12, R223, UR4, R12 ;  /* 0x00000004df0c7c25 */ /* 0x000fc8000f8e000c */
[----:B------:R-:W-:Y:S01]  /*b700*/  IMAD R13, R223, UR5, R13 ;  /* 0x00000005df0d7c24 */ /* 0x000fe2000f8e020d */
[----:B------:R-:W-:-:S04]  /*b710*/  LEA R11, P4, R12, UR6, 0x1 ;  /* 0x000000060c0b7c11 */ /* 0x000fc8000f8808ff */
[----:B------:R-:W-:Y:S01]  /*b720*/  LEA.HI.X R30, R12, UR7, R13, 0x1, P4 ;  /* 0x000000070c1e7c11 */ /* 0x000fe2000a0f0c0d */
[----:B--2---:R0:W1:Y:S04]  /*b730*/  SHFL.IDX PT, R33, R11, RZ, 0x181f ;  /* 0x00181fff0b217589 */ /* 0x00406800000e0000 */
[----:B------:R0:W2:Y:S01]  /*b740*/  SHFL.IDX PT, R31, R30, RZ, 0x181f ;  /* 0x00181fff1e1f7589 */ /* 0x0000a200000e0000 */
[----:B------:R-:W-:Y:S05]  /*b750*/  @!P0 BRA `(.L_x_556) ;  /* 0x0000000000548947 */ /* 0x000fea0003800000 */
[----:B------:R-:W-:Y:S01]  /*b760*/  ISETP.GE.AND P4, PT, R16, UR61, PT ;  /* 0x0000003d10007c0c */ /* 0x000fe2000bf86270 */
[----:B------:R-:W-:-:S12]  /*b770*/  ULDC.64 UR4, c[0x0][0x208] ;  /* 0x0000820000047ab9 */ /* 0x000fd80000000a00 */
[----:B------:R-:W3:Y:S01]  /*b780*/  @!P4 LDS.128 R12, [R78+0x400] ;  /* 0x000400004e0cc984 */ /* 0x000ee20000000c00 */
[----:B-1----:R-:W-:-:S04]  /*b790*/  @!P4 LEA R28, P0, R16, R33, 0x1 ;  /* 0x00000021101cc211 */ /* 0x002fc800078008ff */
[----:B--2---:R-:W-:Y:S02]  /*b7a0*/  @!P4 LEA.HI.X R29, R16, R31, R17, 0x1, P0 ;  /* 0x0000001f101dc211 */ /* 0x004fe400000f0c11 */
[----:B------:R-:W-:-:S03]  /*b7b0*/  ISETP.GE.AND P0, PT, R214, UR61, PT ;  /* 0x0000003dd6007c0c */ /* 0x000fc6000bf06270 */
[----:B---3--:R1:W-:Y:S10]  /*b7c0*/  @!P4 ST.E.128 desc[UR4][R28.64], R12 ;  /* 0x0000000c1c00c985 */ /* 0x0083f4000c101d04 */
        /* <DEDUP_REMOVED lines=14> */
.L_x_556:
[----:B------:R-:W-:Y:S05]  /*b8b0*/  BSYNC B0 ;  /* 0x0000000000007941 */ /* 0x000fea0003800000 */
.L_x_555:
[----:B------:R-:W-:Y:S01]  /*b8c0*/  ISETP.GE.AND P0, PT, R85, 0x21, PT ;  /* 0x000000215500780c */ /* 0x000fe20003f06270 */
[----:B--2---:R2:W4:Y:S01]  /*b8d0*/  SHFL.IDX PT, R31, R30, 0x1, 0x181f ;  /* 0x00381f001e1f7f89 */ /* 0x00452200000e0000 */
[----:B------:R-:W-:Y:S03]  /*b8e0*/  BSSY B0, `(.L_x_557) ;  /* 0x0000018000007945 */ /* 0x000fe60003800000 */
[----:B-1----:R2:W1:Y:S08]  /*b8f0*/  SHFL.IDX PT, R33, R11, 0x1, 0x181f ;  /* 0x00381f000b217f89 */ /* 0x00247000000e0000 */
[----:B--2---:R-:W-:Y:S05]  /*b900*/  @!P0 BRA `(.L_x_558) ;  /* 0x0000000000548947 */ /* 0x004fea0003800000 */
[----:B------:R-:W-:Y:S01]  /*b910*/  ISETP.GE.AND P4, PT, R16, UR61, PT ;  /* 0x0000003d10007c0c */ /* 0x000fe2000bf86270 */
[----:B------:R-:W-:-:S12]  /*b920*/  ULDC.64 UR4, c[0x0][0x208] ;  /* 0x0000820000047ab9 */ /* 0x000fd80000000a00 */
[----:B---3--:R-:W2:Y:S01]  /*b930*/  @!P4 LDS.128 R12, [R78+0x1400] ;  /* 0x001400004e0cc984 */ /* 0x008ea20000000c00 */
[----:B-1----:R-:W-:-:S04]  /*b940*/  @!P4 LEA R28, P0, R16, R33, 0x1 ;  /* 0x00000021101cc211 */ /* 0x002fc800078008ff */
[----:B----4-:R-:W-:Y:S02]  /*b950*/  @!P4 LEA.HI.X R29, R16, R31, R17, 0x1, P0 ;  /* 0x0000001f101dc211 */ /* 0x010fe400000f0c11 */
        /* <DEDUP_REMOVED lines=16> */
.L_x_558:
[----:B------:R-:W-:Y:S05]  /*ba60*/  BSYNC B0 ;  /* 0x0000000000007941 */ /* 0x000fea0003800000 */
.L_x_557:
[----:B------:R-:W-:Y:S01]  /*ba70*/  ISETP.GE.AND P0, PT, R85, 0x41, PT ;  /* 0x000000415500780c */ /* 0x000fe20003f06270 */
[----:B----4-:R4:W1:Y:S01]  /*ba80*/  SHFL.IDX PT, R31, R30, 0x2, 0x181f ;  /* 0x00581f001e1f7f89 */ /* 0x01086200000e0000 */
[----:B------:R-:W-:Y:S03]  /*ba90*/  BSSY B0, `(.L_x_559) ;  /* 0x0000018000007945 */ /* 0x000fe60003800000 */
[----:B0-----:R-:W0:Y:S08]  /*baa0*/  SHFL.IDX PT, R11, R11, 0x2, 0x181f ;  /* 0x00581f000b0b7f89 */ /* 0x001e3000000e0000 */
[----:B----4-:R-:W-:Y:S05]  /*bab0*/  @!P0 BRA `(.L_x_560) ;  /* 0x0000000000548947 */ /* 0x010fea0003800000 */
[----:B------:R-:W-:Y:S01]  /*bac0*/  ISETP.GE.AND P4, PT, R16, UR61, PT ;  /* 0x0000003d10007c0c */ /* 0x000fe2000bf86270 */
[----:B------:R-:W-:-:S12]  /*bad0*/  ULDC.64 UR4, c[0x0][0x208] ;  /* 0x0000820000047ab9 */ /* 0x000fd80000000a00 */
[----:B--23--:R-:W2:Y:S01]  /*bae0*/  @!P4 LDS.128 R12, [R78+0x2400] ;  /* 0x002400004e0cc984 */ /* 0x00cea20000000c00 */
[----:B0-----:R-:W-:-:S04]  /*baf0*/  @!P4 LEA R28, P0, R16, R11, 0x1 ;  /* 0x0000000b101cc211 */ /* 0x001fc800078008ff */
[----:B-1----:R-:W-:Y:S02]  /*bb00*/  @!P4 LEA.HI.X R29, R16, R31, R17, 0x1, P0 ;  /* 0x0000001f101dc211 */ /* 0x002fe400000f0c11 */
[----:B------:R-:W-:-:S03]  /*bb10*/  ISETP.GE.AND P0, PT, R214, UR61, PT ;  /* 0x0000003dd6007c0c */ /* 0x000fc6000bf06270 */
[----:B--2---:R0:W-:Y:S10]  /*bb20*/  @!P4 ST.E.128 desc[UR4][R28.64], R12 ;  /* 0x0000000c1c00c985 */ /* 0x0041f4000c101d04 */
[----:B------:R-:W1:Y:S01]  /*bb30*/  @!P0 LDS.128 R12, [R78+0x4c00] ;  /* 0x004c00004e0c8984 */ /* 0x000e620000000c00 */
[----:B0-----:R-:W-:-:S04]  /*bb40*/  @!P0 LEA R28, P4, R212, R11, 0x1 ;  /* 0x0000000bd41c8211 */ /* 0x001fc800078808ff */
[----:B------:R-:W-:Y:S02]  /*bb50*/  @!P0 LEA.HI.X R29, R212, R31, R215, 0x1, P4 ;  /* 0x0000001fd41d8211 */ /* 0x000fe400020f0cd7 */
[----:B------:R-:W-:-:S03]  /*bb60*/  ISETP.GE.AND P4, PT, R19, UR61, PT ;  /* 0x0000003d13007c0c */ /* 0x000fc6000bf86270 */
[----:B-1----:R0:W-:Y:S10]  /*bb70*/  @!P0 ST.E.128 desc[UR4][R28.64], R12 ;  /* 0x0000000c1c008985 */ /* 0x0021f4000c101d04 */
[----:B------:R-:W1:Y:S01]  /*bb80*/  @!P4 LDS.128 R12, [R78+0x7400] ;  /* 0x007400004e0cc984 */ /* 0x000e620000000c00 */
[----:B0-----:R-:W-:-:S04]  /*bb90*/  @!P4 LEA R28, P0, R19, R11, 0x1 ;  /* 0x0000000b131cc211 */ /* 0x001fc800078008ff */
[----:B------:R-:W-:Y:S02]  /*bba0*/  @!P4 LEA.HI.X R29, R19, R31, R219, 0x1, P0 ;  /* 0x0000001f131dc211 */ /* 0x000fe400000f0cdb */
[----:B------:R-:W-:-:S03]  /*bbb0*/  ISETP.GE.AND P0, PT, R22, UR61, PT ;  /* 0x0000003d16007c0c */ /* 0x000fc6000bf06270 */
[----:B-1----:R0:W-:Y:S10]  /*bbc0*/  @!P4 ST.E.128 desc[UR4][R28.64], R12 ;  /* 0x0000000c1c00c985 */ /* 0x0021f4000c101d04 */
[----:B------:R-:W1:Y:S01]  /*bbd0*/  @!P0 LDS.128 R76, [R78+0x9c00] ;  /* 0x009c00004e4c8984 */ /* 0x000e620000000c00 */
[----:B0-----:R-:W-:-:S04]  /*bbe0*/  @!P0 LEA R12, P4, R22, R11, 0x1 ;  /* 0x0000000b160c8211 */ /* 0x001fc800078808ff */
[----:B------:R-:W-:-:S05]  /*bbf0*/  @!P0 LEA.HI.X R13, R22, R31, R218, 0x1, P4 ;  /* 0x0000001f160d8211 */ /* 0x000fca00020f0cda */
[----:B-1----:R4:W-:Y:S04]  /*bc00*/  @!P0 ST.E.128 desc[UR4][R12.64], R76 ;  /* 0x0000004c0c008985 */ /* 0x0029e8000c101d04 */
.L_x_560:
[----:B------:R-:W-:Y:S05]  /*bc10*/  BSYNC B0 ;  /* 0x0000000000007941 */ /* 0x000fea0003800000 */
.L_x_559:
[----:B------:R-:W-:Y:S01]  /*bc20*/  @!PT LDS RZ, [RZ] ;  /* 0x00000000fffff984 */ /* 0x000fe20000000800 */
[----:B------:R-:W-:Y:S01]  /*bc30*/  @!PT LDS RZ, [RZ] ;  /* 0x00000000fffff984 */ /* 0x000fe20000000800 */
[----:B------:R-:W-:Y:S01]  /*bc40*/  @!PT LDS RZ, [RZ] ;  /* 0x00000000fffff984 */ /* 0x000fe20000000800 */
[----:B------:R-:W-:Y:S01]  /*bc50*/  @!PT LDS RZ, [RZ] ;  /* 0x00000000fffff984 */ /* 0x000fe20000000800 */
[----:B------:R5:W-:Y:S06]  /*bc60*/  MEMBAR.ALL.CTA ;  /* 0x0000000000007992 */ /* 0x000bec0000008000 */
[----:B-----5:R-:W5:Y:S01]  /*bc70*/  FENCE.VIEW.ASYNC.S ;  /* 0x00000000000073c6 */ /* 0x020f620000000000 */
[----:B------:R-:W-:Y:S01]  /*bc80*/  @!P3 VIADD R86, R86, 0x388c0 ;  /* 0x000388c05656b836 */ /* 0x000fe20000000000 */
[----:B-----5:R0:W-:Y:S01]  /*bc90*/  BAR.SYNC.DEFER_BLOCKING R156, 0x80 ;  /* 0x0002009c0000751d */ /* 0x0201e20000010000 */
[----:B------:R-:W-:-:S03]  /*bca0*/  LOP3.LUT P4, RZ, R18, 0x1, RZ, 0xc0, !PT ;  /* 0x0000000112ff7812 */ /* 0x000fc6000788c0ff */
[----:B------:R-:W-:Y:S02]  /*bcb0*/  @!P3 PRMT R86, RZ, 0x654, R86 ;  /* 0x00000654ff56b816 */ /* 0x000fe40000000056 */
[----:B------:R-:W-:Y:S02]  /*bcc0*/  IADD3 R213, R213, 0x1, RZ ;  /* 0x00000001d5d57810 */ /* 0x000fe40007ffe0ff */
[----:B------:R-:W-:Y:S01]  /*bcd0*/  PLOP3.LUT P0, PT, PT, PT, PT, 0x8, 0x0 ;  /* 0x000000000000781c */ /* 0x000fe20003f0e170 */
[----:B------:R0:W-:Y:S01]  /*bce0*/  @!P3 SYNCS.ARRIVE.TRANS64.RED.A1T0 RZ, [R86+URZ], RZ ;  /* 0x000000ff56ffb9a7 */ /* 0x0001e2000810043f */
[----:B------:R-:W-:-:S04]  /*bcf0*/  ISETP.NE.AND P3, PT, R213, 0x2, PT ;  /* 0x00000002d500780c */ /* 0x000fc80003f65270 */
[----:B--234-:R-:W-:Y:S02]  /*bd00*/  SEL R12, RZ, 0x1, P3 ;  /* 0x00000001ff0c7807 */ /* 0x01cfe40001800000 */
[----:B------:R-:W-:Y:S02]  /*bd10*/  SEL R213, R213, RZ, P3 ;  /* 0x000000ffd5d57207 */ /* 0x000fe40001800000 */
[----:B------:R-:W-:Y:S01]  /*bd20*/  LOP3.LUT R225, R225, R12, RZ, 0x3c, !PT ;  /* 0x0000000ce1e17212 */ /* 0x000fe200078e3cff */
[----:B0-----:R-:W-:Y:S06]  /*bd30*/  @P4 BRA `(.L_x_561) ;  /* 0xffffff7000384947 */ /* 0x001fec000383ffff */
.L_x_440:
[----:B------:R-:W-:Y:S01]  /*bd40*/  BSSY B0, `(.L_x_562) ;  /* 0x0000005000007945 */ /* 0x000fe20003800000 */
[----:B------:R-:W-:-:S03]  /*bd50*/  IMAD.MOV.U32 R3, RZ, RZ, RZ ;  /* 0x000000ffff037224 */ /* 0x000fc600078e00ff */
[----:B------:R-:W-:Y:S05]  /*bd60*/  @P0 BRA `(.L_x_563) ;  /* 0x0000000000080947 */ /* 0x000fea0003800000 */
[----:B------:R-:W0:Y:S02]  /*bd70*/  FENCE.VIEW.ASYNC.G ;  /* 0x00000000000073c6 */ /* 0x000e240000000100 */
[----:B0-----:R-:W-:Y:S06]  /*bd80*/  BAR.ARV 0xc, 0x180 ;  /* 0x0306000000007b1d */ /* 0x001fec0000002000 */
.L_x_563:
[----:B------:R-:W-:Y:S05]  /*bd90*/  BSYNC B0 ;  /* 0x0000000000007941 */ /* 0x000fea0003800000 */
.L_x_562:
[----:B------:R-:W-:Y:S01]  /*bda0*/  LOP3.LUT P0, RZ, R18, 0x2, RZ, 0xc0, !PT ;  /* 0x0000000212ff7812 */ /* 0x000fe2000780c0ff */
[----:B------:R-:W-:-:S12]  /*bdb0*/  BSSY B0, `(.L_x_564) ;  /* 0x0000020000007945 */ /* 0x000fd80003800000 */
[----:B------:R-:W-:Y:S05]  /*bdc0*/  @!P0 BRA `(.L_x_565) ;  /* 0x0000000000788947 */ /* 0x000fea0003800000 */
[----:B------:R-:W2:Y:S01]  /*bdd0*/  LDL R0, [R1+0x70] ;  /* 0x0000700001007983 */ /* 0x000ea20000100800 */
[----:B------:R-:W-:Y:S01]  /*bde0*/  ULDC UR4, c[0x0][0x9f0] ;  /* 0x00027c0000047ab9 */ /* 0x000fe20000000800 */
[----:B--2---:R-:W-:-:S04]  /*bdf0*/  ISETP.NE.AND P0, PT, R0, RZ, PT ;  /* 0x000000ff0000720c */ /* 0x004fc80003f05270 */
        /* <DEDUP_REMOVED lines=10> */
[----:B------:R0:W2:Y:S01]  /*bea0*/  F2I.FTZ.U32.TRUNC.NTZ R3, R2 ;  /* 0x0000000200037305 */ /* 0x0000a2000021f000 */
[----:B------:R-:W-:Y:S01]  /*beb0*/  ISETP.GE.AND P2, PT, R0, RZ, PT ;  /* 0x000000ff0000720c */ /* 0x000fe20003f46270 */
[----:B0-----:R-:W-:Y:S02]  /*bec0*/  IMAD.MOV.U32 R2, RZ, RZ, RZ ;  /* 0x000000ffff027224 */ /* 0x001fe400078e00ff */
[----:B--2---:R-:W-:-:S04]  /*bed0*/  IMAD.MOV R6, RZ, RZ, -R3 ;  /* 0x000000ffff067224 */ /* 0x004fc800078e0a03 */
        /* <DEDUP_REMOVED lines=13> */
.L_x_565:
[----:B------:R-:W-:Y:S05]  /*bfb0*/  BSYNC B0 ;  /* 0x0000000000007941 */ /* 0x000fea0003800000 */
.L_x_564:
[----:B------:R-:W2:Y:S01]  /*bfc0*/  LDL R0, [R1+0x88] ;  /* 0x0000880001007983 */ /* 0x000ea20000100800 */
[----:B------:R-:W-:Y:S02]  /*bfd0*/  PLOP3.LUT P0, PT, PT, PT, PT, 0x80, 0x0 ;  /* 0x000000000000781c */ /* 0x000fe40003f0f070 */
        /* <DEDUP_REMOVED lines=12> */
[----:B-1----:R-:W-:Y:S02]  /*c0a0*/  CS2R R32, SRZ ;  /* 0x0000000000207805 */ /* 0x002fe4000001ff00 */
        /* <DEDUP_REMOVED lines=51> */
[----:B--2---:R-:W-:-:S05]  /*c3e0*/  IMAD R0, R0, R3, RZ ;  /* 0x0000000300007224 */ /* 0x004fca00078e02ff */
[----:B------:R0:W-:Y:S01]  /*c3f0*/  STL [R1+0x64], R0 ;  /* 0x0000640001007387 */ /* 0x0001e20000100800 */
[----:B------:R-:W-:Y:S02]  /*c400*/  VIADDMNMX R112, R0, R3, R130, PT ;  /* 0x0000000300707246 */ /* 0x000fe40003800182 */
[----:B------:R-:W-:Y:S02]  /*c410*/  CS2R R2, SRZ ;  /* 0x0000000000027805 */ /* 0x000fe4000001ff00 */
[----:B------:R-:W-:-:S13]  /*c420*/  ISETP.GT.AND P1, PT, R112, R0, PT ;  /* 0x000000007000720c */ /* 0x000fda0003f24270 */
[----:B0-----:R-:W-:Y:S05]  /*c430*/  @!P1 BRA `(.L_x_566) ;  /* 0x0000012c00409947 */ /* 0x001fea0003800000 */
[----:B------:R-:W2:Y:S01]  /*c440*/  LDL R0, [R1+0x6c] ;  /* 0x00006c0001007983 */ /* 0x000ea20000100800 */
[----:B------:R-:W0:Y:S02]  /*c450*/  S2R R28, SR_TID.X ;  /* 0x00000000001c7919 */ /* 0x000e240000002100 */
[----:B0-----:R-:W-:-:S05]  /*c460*/  VIADD R28, R28, 0xffffff80 ;  /* 0xffffff801c1c7836 */ /* 0x001fca0000000000 */
[----:B------:R-:W-:Y:S02]  /*c470*/  SHF.R.S32.HI R29, RZ, 0x1f, R28 ;  /* 0x0000001fff1d7819 */ /* 0x000fe4000001141c */
[----:B--2---:R-:W-:Y:S02]  /*c480*/  R2UR UR4, R0 ;  /* 0x00000000000472ca */ /* 0x004fe400000e0000 */
[----:B------:R-:W-:-:S04]  /*c490*/  LEA.HI R0, R29, R28, RZ, 0x7 ;  /* 0x0000001c1d007211 */ /* 0x000fc800078f38ff */
[----:B------:R-:W-:-:S06]  /*c4a0*/  SHF.R.S32.HI R0, RZ, 0x7, R0 ;  /* 0x00000007ff007819 */ /* 0x000fcc0000011400 */
[----:B------:R-:W0:Y:S01]  /*c4b0*/  SHFL.IDX PT, R0, R0, RZ, 0x1f ;  /* 0x00001fff00007589 */ /* 0x000e2200000e0000 */
[----:B------:R-:W-:-:S06]  /*c4c0*/  ULOP3.LUT UP0, URZ, UR4, 0x9f, URZ, 0xc0, !UPT ;  /* 0x0000009f043f7892 */ /* 0x000fcc000f80c03f */
[----:B------:R-:W-:Y:S02]  /*c4d0*/  PLOP3.LUT P0, PT, PT, PT, UP0, 0x80, 0x0 ;  /* 0x000000000000781c */ /* 0x000fe40003f0f008 */
[----:B0-----:R-:W-:-:S04]  /*c4e0*/  LEA.HI R2, R0, R0, RZ, 0x1 ;  /* 0x0000000000027211 */ /* 0x001fc800078f08ff */
[----:B------:R-:W-:-:S05]  /*c4f0*/  LOP3.LUT R3, R2, 0x1e, RZ, 0xc0, !PT ;  /* 0x0000001e02037812 */ /* 0x000fca00078ec0ff */
[----:B------:R-:W-:-:S05]  /*c500*/  IMAD.IADD R3, R0, 0x1, -R3 ;  /* 0x0000000100037824 */ /* 0x000fca00078e0a03 */
[----:B------:R-:W-:-:S04]  /*c510*/  LEA R3, R3, UR4, 0xd ;  /* 0x0000000403037c11 */ /* 0x000fc8000f8e68ff */
[----:B------:R-:W-:-:S04]  /*c520*/  SHF.R.U32.HI R2, RZ, 0x4, R3 ;  /* 0x00000004ff027819 */ /* 0x000fc80000011603 */
[----:B------:R-:W-:Y:S01]  /*c530*/  LOP3.LUT R2, R2, 0x3fff, RZ, 0xc0, !PT ;  /* 0x00003fff02027812 */ /* 0x000fe200078ec0ff */
[----:B------:R-:W-:Y:S06]  /*c540*/  @!P0 BRA `(.L_x_567) ;  /* 0x0000000000408947 */ /* 0x000fec0003800000 */
        /* <DEDUP_REMOVED lines=16> */
.L_x_567:
[----:B------:R-:W-:Y:S02]  /*c650*/  ULDC UR4, c[0x0][0x3f4] ;  /* 0x0000fd0000047ab9 */ /* 0x000fe40000000800 */
[----:B------:R-:W-:-:S13]  /*c660*/  ISETP.LT.AND P0, PT, RZ, UR4, PT ;  /* 0x00000004ff007c0c */ /* 0x000fda000bf01270 */
[----:B------:R-:W-:Y:S05]  /*c670*/  @P0 BRA `(.L_x_568) ;  /* 0x0000000000400947 */ /* 0x000fea0003800000 */
[----:B------:R-:W2:Y:S02]  /*c680*/  LDL R20, [R1+0x80] ;  /* 0x0000800001147983 */ /* 0x000ea40000100800 */
[----:B--2---:R-:W-:-:S04]  /*c690*/  LEA.HI R0, R20, R20, RZ, 0x1 ;  /* 0x0000001414007211 */ /* 0x004fc800078f08ff */
[----:B------:R-:W-:-:S05]  /*c6a0*/  LOP3.LUT R0, R0, 0xfffffffe, RZ, 0xc0, !PT ;  /* 0xfffffffe00007812 */ /* 0x000fca00078ec0ff */
[----:B------:R-:W-:-:S05]  /*c6b0*/  IMAD.IADD R0, R20, 0x1, -R0 ;  /* 0x0000000114007824 */ /* 0x000fca00078e0a00 */
[----:B------:R-:W-:-:S04]  /*c6c0*/  SHF.L.U32 R0, R0, 0x1f, RZ ;  /* 0x0000001f00007819 */ /* 0x000fc800000006ff */
[----:B------:R0:W1:Y:S03]  /*c6d0*/  SYNCS.PHASECHK.TRANS64.TRYWAIT P0, [R23+URZ+0x38800], R0 ;  /* 0x03880000170075a7 */ /* 0x000066000800017f */
[----:B-1----:R-:W-:Y:S05]  /*c6e0*/  @!P0 NANOSLEEP.SYNCS 0x989680 ;  /* 0x009896800000895d */ /* 0x002fea0003900000 */
[----:B------:R-:W1:Y:S01]  /*c6f0*/  @!P0 SYNCS.PHASECHK.TRANS64 P0, [R23+URZ+0x38800], R0 ;  /* 0x03880000170085a7 */ /* 0x000e62000800007f */
[----:B------:R-:W-:Y:S04]  /*c700*/  BSSY B0, `(.L_x_569) ;  /* 0x0000006000007945 */ /* 0x000fe80003800000 */
[----:B-1----:R-:W-:Y:S05]  /*c710*/  @P0 BRA `(.L_x_570) ;  /* 0x0000000000100947 */ /* 0x002fea0003800000 */
.L_x_571:
[----:B-1----:R1:W2:Y:S02]  /*c720*/  SYNCS.PHASECHK.TRANS64.TRYWAIT P0, [R23+URZ+0x38800], R0 ;  /* 0x03880000170075a7 */ /* 0x0022a4000800017f */
[----:B--2---:R-:W-:Y:S05]  /*c730*/  @!P0 NANOSLEEP.SYNCS 0x989680 ;  /* 0x009896800000895d */ /* 0x004fea0003900000 */
[----:B------:R-:W2:Y:S02]  /*c740*/  @!P0 SYNCS.PHASECHK.TRANS64 P0, [R23+URZ+0x38800], R0 ;  /* 0x03880000170085a7 */ /* 0x000ea4000800007f */
[----:B--2---:R-:W-:Y:S05]  /*c750*/  @!P0 BRA `(.L_x_571) ;  /* 0xfffffffc00f08947 */ /* 0x004fea000383ffff */
.L_x_570:
[----:B------:R-:W-:Y:S05]  /*c760*/  BSYNC B0 ;  /* 0x0000000000007941 */ /* 0x000fea0003800000 */
.L_x_569:
[----:B------:R-:W-:Y:S05]  /*c770*/  BRA `(.L_x_572) ;  /* 0x0000007000c07947 */ /* 0x000fea0003800000 */
.L_x_568:
[----:B------:R-:W2:Y:S01]  /*c780*/  LDL R0, [R1+0x6c] ;  /* 0x00006c0001007983 */ /* 0x000ea20000100800 */
[----:B------:R-:W-:Y:S01]  /*c790*/  ULDC.64 UR4, c[0x0][0x3f8] ;  /* 0x0000fe0000047ab9 */ /* 0x000fe20000000a00 */
[----:B------:R-:W-:Y:S01]  /*c7a0*/  ULDC.64 UR6, c[0x0][0x408] ;  /* 0x0001020000067ab9 */ /* 0x000fe20000000a00 */
[----:B-----5:R-:W-:Y:S01]  /*c7b0*/  IMAD.WIDE.U32 R4, R127, UR4, RZ ;  /* 0x000000047f047c25 */ /* 0x020fe2000f8e00ff */
[----:B--2---:R-:W-:Y:S02]  /*c7c0*/  R2UR UR8, R0 ;  /* 0x00000000000872ca */ /* 0x004fe400000e0000 */
[----:B------:R-:W-:-:S05]  /*c7d0*/  SHF.R.S32.HI R0, RZ, 0x1f, R127 ;  /* 0x0000001fff007819 */ /* 0x000fca000001147f */
[C---:B------:R-:W-:Y:S02]  /*c7e0*/  IMAD R6, R0.reuse, UR4, RZ ;  /* 0x0000000400067c24 */ /* 0x040fe4000f8e02ff */
[----:B------:R-:W-:Y:S02]  /*c7f0*/  IMAD R0, R0, UR6, RZ ;  /* 0x0000000600007c24 */ /* 0x000fe4000f8e02ff */
[C---:B------:R-:W-:Y:S01]  /*c800*/  IMAD R3, R127.reuse, UR5, R6 ;  /* 0x000000057f037c24 */ /* 0x040fe2000f8e0206 */
[----:B------:R-:W-:Y:S01]  /*c810*/  ULDC.64 UR4, c[0x0][0x3e8] ;  /* 0x0000fa0000047ab9 */ /* 0x000fe20000000a00 */
[----:B------:R-:W-:Y:S01]  /*c820*/  ULOP3.LUT UP0, URZ, UR8, 0x3ff, URZ, 0xc0, !UPT ;  /* 0x000003ff083f7892 */ /* 0x000fe2000f80c03f */
[C---:B------:R-:W-:Y:S01]  /*c830*/  IMAD R27, R127.reuse, UR7, R0 ;  /* 0x000000077f1b7c24 */ /* 0x040fe2000f8e0200 */
[----:B------:R-:W-:Y:S01]  /*c840*/  LEA R30, P0, R4, UR4, 0x1 ;  /* 0x00000004041e7c11 */ /* 0x000fe2000f8008ff */
[----:B------:R-:W-:Y:S01]  /*c850*/  IMAD.WIDE.U32 R6, R127, UR6, RZ ;  /* 0x000000067f067c25 */ /* 0x000fe2000f8e00ff */
[----:B------:R-:W-:-:S02]  /*c860*/  ULDC.64 UR6, c[0x0][0x400] ;  /* 0x0001000000067ab9 */ /* 0x000fc40000000a00 */
[----:B------:R-:W-:Y:S01]  /*c870*/  PLOP3.LUT P2, PT, PT, PT, UP0, 0x80, 0x0 ;  /* 0x000000000000781c */ /* 0x000fe20003f4f008 */
[----:B------:R-:W-:Y:S01]  /*c880*/  IMAD.IADD R3, R3, 0x1, R5 ;  /* 0x0000000103037824 */ /* 0x000fe200078e0205 */
[----:B------:R-:W-:Y:S02]  /*c890*/  LEA R32, P1, R6, UR6, 0x1 ;  /* 0x0000000606207c11 */ /* 0x000fe4000f8208ff */
[----:B------:R-:W-:Y:S02]  /*c8a0*/  IADD3 R27, R27, R7, RZ ;  /* 0x000000071b1b7210 */ /* 0x000fe40007ffe0ff */
[----:B------:R-:W-:Y:S02]  /*c8b0*/  LEA.HI.X R24, R4, UR5, R3, 0x1, P0 ;  /* 0x0000000504187c11 */ /* 0x000fe400080f0c03 */
[----:B------:R-:W-:-:S05]  /*c8c0*/  LEA.HI.X R27, R6, UR7, R27, 0x1, P1 ;  /* 0x00000007061b7c11 */ /* 0x000fca00088f0c1b */
        /* <DEDUP_REMOVED lines=16> */
[----:B0-----:R-:W-:Y:S05]  /*c9d0*/  CALL.ABS.NOINC R14 ;  /* 0x000000000e007343 */ /* 0x001fea0003c00000 */
.L_x_573:
[----:B------:R-:W-:Y:S01]  /*c9e0*/  ULDC.U8 UR4, c[0x0][0x410] ;  /* 0x0001040000047ab9 */ /* 0x000fe20000000000 */
[----:B------:R-:W-:Y:S01]  /*c9f0*/  BSSY B0, `(.L_x_574) ;  /* 0x0000700000007945 */ /* 0x000fe20003800000 */
[----:B------:R-:W-:Y:S01]  /*ca00*/  ISETP.NE.AND P0, PT, RZ, UR4, PT ;  /* 0x00000004ff007c0c */ /* 0x000fe2000bf05270 */
[----:B------:R-:W-:-:S12]  /*ca10*/  IMAD R4, R129, 0x80, R224 ;  /* 0x0000008081047824 */ /* 0x000fd800078e02e0 */
[----:B------:R-:W-:Y:S05]  /*ca20*/  @!P0 BRA `(.L_x_575) ;  /* 0x0000003400408947 */ /* 0x000fea0003800000 */
[----:B------:R-:W-:-:S03]  /*ca30*/  UMOV UR4, 0xffffffff ;  /* 0xffffffff00047882 */ /* 0x000fc60000000000 */
[----:B------:R-:W-:Y:S05]  /*ca40*/  BRA.DIV UR4, `(.L_x_576) ;  /* 0x000001f604647947 */ /* 0x000fea000b800000 */
[----:B------:R0:W1:Y:S04]  /*ca50*/  SHFL.IDX PT, R0, R24, RZ, 0x181f ;  /* 0x00181fff18007589 */ /* 0x00006800000e0000 */
[----:B------:R0:W2:Y:S04]  /*ca60*/  SHFL.IDX PT, R3, R30, RZ, 0x181f ;  /* 0x00181fff1e037589 */ /* 0x0000a800000e0000 */
[----:B------:R-:W3:Y:S04]  /*ca70*/  SHFL.IDX PT, R27, R27, RZ, 0x181f ;  /* 0x00181fff1b1b7589 */ /* 0x000ee800000e0000 */
[----:B0-----:R-:W4:Y:S02]  /*ca80*/  SHFL.IDX PT, R32, R32, RZ, 0x181f ;  /* 0x00181fff20207589 */ /* 0x001f2400000e0000 */
.L_x_855:
[----:B------:R-:W5:Y:S01]  /*ca90*/  LDL R13, [R1+0x80] ;  /* 0x00008000010d7983 */ /* 0x000f620000100800 */
[----:B------:R-:W-:Y:S01]  /*caa0*/  ULDC UR4, c[0x0][0x448] ;  /* 0x0001120000047ab9 */ /* 0x000fe20000000800 */
[----:B------:R-:W-:Y:S01]  /*cab0*/  BSSY B1, `(.L_x_577) ;  /* 0x0000041000017945 */ /* 0x000fe20003800000 */
[----:B------:R-:W-:Y:S01]  /*cac0*/  IMAD R33, R131, UR4, RZ ;  /* 0x0000000483217c24 */ /* 0x000fe2000f8e02ff */
[----:B------:R-:W-:Y:S02]  /*cad0*/  CS2R R28, SRZ ;  /* 0x00000000001c7805 */ /* 0x000fe4000001ff00 */
[----:B------:R-:W-:Y:S02]  /*cae0*/  CS2R R8, SRZ ;  /* 0x0000000000087805 */ /* 0x000fe4000001ff00 */
[----:B------:R-:W-:Y:S02]  /*caf0*/  CS2R R10, SRZ ;  /* 0x00000000000a7805 */ /* 0x000fe4000001ff00 */
[----:B------:R-:W-:-:S02]  /*cb00*/  CS2R R14, SRZ ;  /* 0x00000000000e7805 */ /* 0x000fc4000001ff00 */
[----:B------:R-:W-:Y:S01]  /*cb10*/  ISETP.GE.AND P0, PT, R4, R33, PT ;  /* 0x000000210400720c */ /* 0x000fe20003f06270 */
[----:B------:R-:W-:Y:S01]  /*cb20*/  IMAD R33, R129, -0x80, R33 ;  /* 0xffffff8081217824 */ /* 0x000fe200078e0221 */
[----:B------:R-:W-:Y:S02]  /*cb30*/  CS2R R30, SRZ ;  /* 0x00000000001e7805 */ /* 0x000fe4000001ff00 */
[----:B------:R-:W-:Y:S02]  /*cb40*/  CS2R R6, SRZ ;  /* 0x0000000000067805 */ /* 0x000fe4000001ff00 */
[----:B-----5:R-:W-:-:S04]  /*cb50*/  LEA.HI R5, R13, R13, RZ, 0x1 ;  /* 0x0000000d0d057211 */ /* 0x020fc800078f08ff */
[----:B------:R-:W-:Y:S02]  /*cb60*/  LOP3.LUT R12, R5, 0xfffffffe, RZ, 0xc0, !PT ;  /* 0xfffffffe050c7812 */ /* 0x000fe400078ec0ff */
[----:B------:R-:W-:-:S03]  /*cb70*/  CS2R R4, SRZ ;  /* 0x0000000000047805 */ /* 0x000fc6000001ff00 */
[----:B------:R-:W-:Y:S01]  /*cb80*/  IMAD.IADD R34, R13, 0x1, -R12 ;  /* 0x000000010d227824 */ /* 0x000fe200078e0a0c */
[----:B------:R-:W-:Y:S01]  /*cb90*/  CS2R R12, SRZ ;  /* 0x00000000000c7805 */ /* 0x000fe2000001ff00 */
[----:B------:R-:W-:Y:S06]  /*cba0*/  @P0 BRA `(.L_x_578) ;  /* 0x0000000000c40947 */ /* 0x000fec0003800000 */
[----:B------:R-:W-:Y:S01]  /*cbb0*/  ULDC UR4, c[0x0][0x3f4] ;  /* 0x0000fd0000047ab9 */ /* 0x000fe20000000800 */
[----:B------:R-:W-:Y:S01]  /*cbc0*/  SHF.R.S32.HI R4, RZ, 0x1f, R221 ;  /* 0x0000001fff047819 */ /* 0x000fe200000114dd */
[C---:B------:R-:W-:Y:S01]  /*cbd0*/  IMAD.SHL.U32 R6, R221.reuse, 0x2, RZ ;  /* 0x00000002dd067824 */ /* 0x040fe200078e00ff */
[----:B------:R-:W-:Y:S01]  /*cbe0*/  ISETP.GE.AND P3, PT, R216, UR4, PT ;  /* 0x00000004d8007c0c */ /* 0x000fe2000bf66270 */
[C---:B------:R-:W-:Y:S01]  /*cbf0*/  IMAD.SHL.U32 R20, R220.reuse, 0x2, RZ ;  /* 0x00000002dc147824 */ /* 0x040fe200078e00ff */
[C---:B------:R-:W-:Y:S02]  /*cc00*/  ISETP.GE.AND P2, PT, R221.reuse, UR4, PT ;  /* 0x00000004dd007c0c */ /* 0x040fe4000bf46270 */
[----:B------:R-:W-:Y:S02]  /*cc10*/  CS2R R14, SRZ ;  /* 0x00000000000e7805 */ /* 0x000fe4000001ff00 */
[----:B------:R-:W-:Y:S01]  /*cc20*/  ISETP.GE.AND P1, PT, R220, UR4, PT ;  /* 0x00000004dc007c0c */ /* 0x000fe2000bf26270 */
[----:B------:R-:W-:Y:S01]  /*cc30*/  ULDC.64 UR6, c[0x0][0x208] ;  /* 0x0000820000067ab9 */ /* 0x000fe20000000a00 */
[----:B------:R-:W-:Y:S01]  /*cc40*/  SHF.R.S32.HI R7, RZ, 0x1f, R220 ;  /* 0x0000001fff077819 */ /* 0x000fe200000114dc */
[----:B------:R-:W-:Y:S01]  /*cc50*/  IMAD.SHL.U32 R26, R222, 0x2, RZ ;  /* 0x00000002de1a7824 */ /* 0x000fe200078e00ff */
[----:B------:R-:W-:-:S02]  /*cc60*/  SHF.L.U64.HI R5, R221, 0x1, R4 ;  /* 0x00000001dd057819 */ /* 0x000fc40000010204 */
[----:B------:R-:W-:Y:S02]  /*cc70*/  CS2R R12, SRZ ;  /* 0x00000000000c7805 */ /* 0x000fe4000001ff00 */
[----:B------:R-:W-:Y:S02]  /*cc80*/  SHF.R.S32.HI R9, RZ, 0x1f, R222 ;  /* 0x0000001fff097819 */ /* 0x000fe400000114de */
[----:B------:R-:W-:Y:S01]  /*cc90*/  SHF.L.U64.HI R21, R220, 0x1, R7 ;  /* 0x00000001dc157819 */ /* 0x000fe20000010207 */
[----:B----4-:R-:W-:Y:S01]  /*cca0*/  @!P3 IMAD.MOV.U32 R10, RZ, RZ, R32 ;  /* 0x000000ffff0ab224 */ /* 0x010fe200078e0020 */
[----:B------:R-:W-:Y:S01]  /*ccb0*/  ISETP.GE.AND P0, PT, R222, UR4, PT ;  /* 0x00000004de007c0c */ /* 0x000fe2000bf06270 */
[----:B---3--:R-:W-:Y:S01]  /*ccc0*/  @!P3 IMAD.MOV.U32 R11, RZ, RZ, R27 ;  /* 0x000000ffff0bb224 */ /* 0x008fe200078e001b */
[-C--:B--2---:R-:W-:Y:S01]  /*ccd0*/  @!P2 IADD3 R8, P4, R3, R6.reuse, RZ ;  /* 0x000000060308a210 */ /* 0x084fe20007f9e0ff */
[----:B-1----:R-:W-:Y:S01]  /*cce0*/  @!P3 IMAD.MOV.U32 R7, RZ, RZ, R0 ;  /* 0x000000ffff07b224 */ /* 0x002fe200078e0000 */
[----:B------:R-:W-:Y:S01]  /*ccf0*/  @!P2 IADD3 R4, P6, R32, R6, RZ ;  /* 0x000000062004a210 */ /* 0x000fe20007fde0ff */
[----:B------:R-:W-:Y:S01]  /*cd00*/  @!P3 IMAD.MOV.U32 R6, RZ, RZ, R3 ;  /* 0x000000ffff06b224 */ /* 0x000fe200078e0003 */
[----:B------:R-:W-:Y:S01]  /*cd10*/  SHF.L.U64.HI R35, R222, 0x1, R9 ;  /* 0x00000001de237819 */ /* 0x000fe20000010209 */
[----:B------:R-:W-:Y:S01]  /*cd20*/  @!P3 IMAD.WIDE R30, R216, 0x2, R10 ;  /* 0x00000002d81eb825 */ /* 0x000fe200078e020a */
[----:B------:R-:W-:-:S02]  /*cd30*/  CS2R R10, SRZ ;  /* 0x00000000000a7805 */ /* 0x000fc4000001ff00 */
[-C--:B------:R-:W-:Y:S01]  /*cd40*/  @!P1 IADD3 R28, P5, R3, R20.reuse, RZ ;  /* 0x00000014031c9210 */ /* 0x080fe20007fbe0ff */
[----:B------:R-:W-:Y:S01]  /*cd50*/  @!P2 IMAD.X R9, R0, 0x1, R5, P4 ;  /* 0x000000010009a824 */ /* 0x000fe200020e0605 */
[----:B------:R-:W-:Y:S01]  /*cd60*/  @!P1 IADD3 R20, P4, R32, R20, RZ ;  /* 0x0000001420149210 */ /* 0x000fe20007f9e0ff */
[----:B------:R-:W-:Y:S01]  /*cd70*/  @!P3 IMAD.WIDE R6, R216, 0x2, R6 ;  /* 0x00000002d806b825 */ /* 0x000fe200078e0206 */
[----:B------:R0:W5:Y:S03]  /*cd80*/  @!P3 LD.E.64 R12, desc[UR6][R30.64] ;  /* 0x000000061e0cb980 */ /* 0x000166000c101b00 */
[----:B------:R-:W-:Y:S01]  /*cd90*/  @!P2 IMAD.X R5, R27, 0x1, R5, P6 ;  /* 0x000000011b05a824 */ /* 0x000fe200030e0605 */
[----:B------:R1:W5:Y:S01]  /*cda0*/  @!P3 LD.E.64 R14, desc[UR6][R6.64] ;  /* 0x00000006060eb980 */ /* 0x000362000c101b00 */
[--C-:B------:R-:W-:Y:S01]  /*cdb0*/  @!P1 IMAD.X R29, R0, 0x1, R21.reuse, P5 ;  /* 0x00000001001d9824 */ /* 0x100fe200028e0615 */
[-C--:B------:R-:W-:Y:S01]  /*cdc0*/  @!P0 IADD3 R24, P6, R3, R26.reuse, RZ ;  /* 0x0000001a03188210 */ /* 0x080fe20007fde0ff */
[----:B------:R-:W-:Y:S01]  /*cdd0*/  @!P1 IMAD.X R21, R27, 0x1, R21, P4 ;  /* 0x000000011b159824 */ /* 0x000fe200020e0615 */
[----:B------:R2:W5:Y:S01]  /*cde0*/  @!P2 LD.E.64 R10, desc[UR6][R8.64] ;  /* 0x00000006080aa980 */ /* 0x000562000c101b00 */
[----:B------:R-:W-:-:S02]  /*cdf0*/  @!P0 IADD3 R26, P5, R32, R26, RZ ;  /* 0x0000001a201a8210 */ /* 0x000fc40007fbe0ff */
[----:B0-----:R-:W-:Y:S01]  /*ce00*/  CS2R R30, SRZ ;  /* 0x00000000001e7805 */ /* 0x001fe2000001ff00 */
[----:B------:R-:W-:Y:S01]  /*ce10*/  @!P0 IMAD.X R25, R0, 0x1, R35, P6 ;  /* 0x0000000100198824 */ /* 0x000fe200030e0623 */
[----:B------:R-:W-:Y:S02]  /*ce20*/  @!P0 IADD3.X R27, R27, R35, RZ, P5, !PT ;  /* 0x000000231b1b8210 */ /* 0x000fe40002ffe4ff */
[----:B-1----:R-:W-:Y:S02]  /*ce30*/  CS2R R6, SRZ ;  /* 0x0000000000067805 */ /* 0x002fe4000001ff00 */
[----:B--2---:R-:W-:Y:S01]  /*ce40*/  CS2R R8, SRZ ;  /* 0x0000000000087805 */ /* 0x004fe2000001ff00 */
[----:B------:R-:W5:Y:S04]  /*ce50*/  @!P0 LD.E.64 R30, desc[UR6][R26.64] ;  /* 0x000000061a1e8980 */ /* 0x000f68000c101b00 */
[----:B------:R0:W5:Y:S04]  /*ce60*/  @!P2 LD.E.64 R6, desc[UR6][R4.64] ;  /* 0x000000060406a980 */ /* 0x000168000c101b00 */
[----:B------:R1:W5:Y:S01]  /*ce70*/  @!P1 LD.E.64 R8, desc[UR6][R28.64] ;  /* 0x000000061c089980 */ /* 0x000362000c101b00 */
[----:B0-----:R-:W-:-:S02]  /*ce80*/  CS2R R4, SRZ ;  /* 0x0000000000047805 */ /* 0x001fc4000001ff00 */
[----:B-1----:R-:W-:-:S04]  /*ce90*/  CS2R R28, SRZ ;  /* 0x00000000001c7805 */ /* 0x002fc8000001ff00 */
[----:B------:R0:W5:Y:S04]  /*cea0*/  @!P1 LD.E.64 R4, desc[UR6][R20.64] ;  /* 0x0000000614049980 */ /* 0x000168000c101b00 */
[----:B------:R0:W5:Y:S02]  /*ceb0*/  @!P0 LD.E.64 R28, desc[UR6][R24.64] ;  /* 0x00000006181c8980 */ /* 0x000164000c101b00 */
.L_x_578:
[----:B------:R-:W-:Y:S05]  /*cec0*/  BSYNC B1 ;  /* 0x0000000000017941 */ /* 0x000fea0003800000 */
.L_x_577:
[----:B----4-:R-:W-:Y:S01]  /*ced0*/  SHF.L.U32 R32, R34, 0x1f, RZ ;  /* 0x0000001f22207819 */ /* 0x010fe200000006ff */
[----:B0----5:R-:W-:Y:S01]  /*cee0*/  IMAD.MOV.U32 R24, RZ, RZ, R14 ;  /* 0x000000ffff187224 */ /* 0x021fe200078e000e */
[--C-:B------:R-:W-:Y:S01]  /*cef0*/  SHF.R.U64 R43, R14, 0x10, R15.reuse ;  /* 0x000000100e2b7819 */ /* 0x100fe2000000120f */
[--C-:B------:R-:W-:Y:S01]  /*cf00*/  IMAD.MOV.U32 R25, RZ, RZ, R15.reuse ;  /* 0x000000ffff197224 */ /* 0x100fe200078e000f */
[----:B------:R-:W0:Y:S01]  /*cf10*/  SYNCS.PHASECHK.TRANS64.TRYWAIT P0, [R23+URZ+0x38800], R32 ;  /* 0x03880020170075a7 */ /* 0x000e22000800017f */
[----:B------:R-:W-:Y:S01]  /*cf20*/  SHF.R.U32.HI R44, RZ, 0x10, R15 ;  /* 0x00000010ff2c7819 */ /* 0x000fe2000001160f */
[----:B------:R-:W-:Y:S01]  /*cf30*/  IMAD.MOV.U32 R14, RZ, RZ, R10 ;  /* 0x000000ffff0e7224 */ /* 0x000fe200078e000a */
[--C-:B------:R-:W-:Y:S01]  /*cf40*/  SHF.R.U64 R41, R10, 0x10, R11.reuse ;  /* 0x000000100a297819 */ /* 0x100fe2000000120b */
[--C-:B------:R-:W-:Y:S01]  /*cf50*/  IMAD.MOV.U32 R15, RZ, RZ, R11.reuse ;  /* 0x000000ffff0f7224 */ /* 0x100fe200078e000b */
[----:B------:R-:W-:Y:S01]  /*cf60*/  SHF.R.U32.HI R42, RZ, 0x10, R11 ;  /* 0x00000010ff2a7819 */ /* 0x000fe2000001160b */
[----:B------:R-:W-:Y:S01]  /*cf70*/  IMAD.MOV.U32 R10, RZ, RZ, R8 ;  /* 0x000000ffff0a7224 */ /* 0x000fe200078e0008 */
[----:B------:R-:W-:Y:S01]  /*cf80*/  SHF.R.U64 R37, R28, 0x10, R29 ;  /* 0x000000101c257819 */ /* 0x000fe2000000121d */
[----:B------:R-:W-:Y:S01]  /*cf90*/  IMAD.MOV.U32 R11, RZ, RZ, R9 ;  /* 0x000000ffff0b7224 */ /* 0x000fe200078e0009 */
[----:B------:R-:W-:Y:S01]  /*cfa0*/  SHF.R.U32.HI R38, RZ, 0x10, R29 ;  /* 0x00000010ff267819 */ /* 0x000fe2000001161d */
[----:B-1----:R-:W-:Y:S01]  /*cfb0*/  IMAD.MOV.U32 R0, RZ, RZ, R28 ;  /* 0x000000ffff007224 */ /* 0x002fe200078e001c */
[----:B------:R-:W-:Y:S01]  /*cfc0*/  SHF.R.U64 R39, R8, 0x10, R9 ;  /* 0x0000001008277819 */ /* 0x000fe20000001209 */
[----:B--2---:R-:W-:Y:S01]  /*cfd0*/  IMAD.MOV.U32 R3, RZ, RZ, R29 ;  /* 0x000000ffff037224 */ /* 0x004fe200078e001d */
[----:B------:R-:W-:Y:S01]  /*cfe0*/  SHF.R.U32.HI R40, RZ, 0x10, R9 ;  /* 0x00000010ff287819 */ /* 0x000fe20000011609 */
[----:B------:R-:W-:Y:S01]  /*cff0*/  IMAD.MOV.U32 R26, RZ, RZ, R12 ;  /* 0x000000ffff1a7224 */ /* 0x000fe200078e000c */
[--C-:B------:R-:W-:Y:S01]  /*d000*/  SHF.R.U64 R35, R12, 0x10, R13.reuse ;  /* 0x000000100c237819 */ /* 0x100fe2000000120d */
[--C-:B---3--:R-:W-:Y:S01]  /*d010*/  IMAD.MOV.U32 R27, RZ, RZ, R13.reuse ;  /* 0x000000ffff1b7224 */ /* 0x108fe200078e000d */
[----:B------:R-:W-:Y:S01]  /*d020*/  SHF.R.U32.HI R36, RZ, 0x10, R13 ;  /* 0x00000010ff247819 */ /* 0x000fe2000001160d */
[----:B------:R-:W-:Y:S01]  /*d030*/  IMAD.MOV.U32 R20, RZ, RZ, R6 ;  /* 0x000000ffff147224 */ /* 0x000fe200078e0006 */
[--C-:B------:R-:W-:Y:S01]  /*d040*/  SHF.R.U64 R29, R6, 0x10, R7.reuse ;  /* 0x00000010061d7819 */ /* 0x100fe20000001207 */
[--C-:B------:R-:W-:Y:S01]  /*d050*/  IMAD.MOV.U32 R21, RZ, RZ, R7.reuse ;  /* 0x000000ffff157224 */ /* 0x100fe200078e0007 */
[----:B------:R-:W-:Y:S01]  /*d060*/  SHF.R.U32.HI R34, RZ, 0x10, R7 ;  /* 0x00000010ff227819 */ /* 0x000fe20000011607 */
[----:B------:R-:W-:Y:S01]  /*d070*/  BSSY B1, `(.L_x_579) ;  /* 0x0000018000017945 */ /* 0x000fe20003800000 */
[----:B------:R-:W-:Y:S01]  /*d080*/  VIMNMX R28, R33, 0x80, PT ;  /* 0x00000080211c7848 */ /* 0x000fe20003fe0100 */
[----:B------:R-:W-:Y:S01]  /*d090*/  IMAD.MOV.U32 R12, RZ, RZ, R4 ;  /* 0x000000ffff0c7224 */ /* 0x000fe200078e0004 */
[--C-:B------:R-:W-:Y:S01]  /*d0a0*/  SHF.R.U64 R7, R4, 0x10, R5.reuse ;  /* 0x0000001004077819 */ /* 0x100fe20000001205 */
[--C-:B------:R-:W-:Y:S01]  /*d0b0*/  IMAD.MOV.U32 R13, RZ, RZ, R5.reuse ;  /* 0x000000ffff0d7224 */ /* 0x100fe200078e0005 */
[----:B------:R-:W-:Y:S01]  /*d0c0*/  SHF.R.U32.HI R6, RZ, 0x10, R5 ;  /* 0x00000010ff067819 */ /* 0x000fe20000011605 */
[----:B------:R-:W-:Y:S01]  /*d0d0*/  IMAD.MOV.U32 R8, RZ, RZ, R30 ;  /* 0x000000ffff087224 */ /* 0x000fe200078e001e */
[--C-:B------:R-:W-:Y:S01]  /*d0e0*/  SHF.R.U64 R5, R30, 0x10, R31.reuse ;  /* 0x000000101e057819 */ /* 0x100fe2000000121f */
[--C-:B------:R-:W-:Y:S01]  /*d0f0*/  IMAD.MOV.U32 R9, RZ, RZ, R31.reuse ;  /* 0x000000ffff097224 */ /* 0x100fe200078e001f */
[----:B------:R-:W-:-:S02]  /*d100*/  SHF.R.U32.HI R4, RZ, 0x10, R31 ;  /* 0x00000010ff047819 */ /* 0x000fc4000001161f */
[----:B------:R-:W-:Y:S02]  /*d110*/  PRMT R24, R24, 0x5410, R43 ;  /* 0x0000541018187816 */ /* 0x000fe4000000002b */
[----:B------:R-:W-:Y:S02]  /*d120*/  PRMT R25, R25, 0x5410, R44 ;  /* 0x0000541019197816 */ /* 0x000fe4000000002c */
[----:B------:R-:W-:Y:S02]  /*d130*/  PRMT R14, R14, 0x5410, R41 ;  /* 0x000054100e0e7816 */ /* 0x000fe40000000029 */
[----:B------:R-:W-:Y:S02]  /*d140*/  PRMT R15, R15, 0x5410, R42 ;  /* 0x000054100f0f7816 */ /* 0x000fe4000000002a */
[----:B------:R-:W-:Y:S02]  /*d150*/  PRMT R10, R10, 0x5410, R39 ;  /* 0x000054100a0a7816 */ /* 0x000fe40000000027 */
[----:B------:R-:W-:-:S02]  /*d160*/  ISETP.GE.AND P1, PT, R224, R28, PT ;  /* 0x0000001ce000720c */ /* 0x000fc40003f26270 */
[----:B------:R-:W-:Y:S02]  /*d170*/  PRMT R11, R11, 0x5410, R40 ;  /* 0x000054100b0b7816 */ /* 0x000fe40000000028 */
[----:B------:R-:W-:Y:S02]  /*d180*/  PRMT R0, R0, 0x5410, R37 ;  /* 0x0000541000007816 */ /* 0x000fe40000000025 */
[----:B------:R-:W-:Y:S02]  /*d190*/  PRMT R3, R3, 0x5410, R38 ;  /* 0x0000541003037816 */ /* 0x000fe40000000026 */
[----:B------:R-:W-:Y:S02]  /*d1a0*/  PRMT R26, R26, 0x5410, R35 ;  /* 0x000054101a1a7816 */ /* 0x000fe40000000023 */
[----:B------:R-:W-:Y:S02]  /*d1b0*/  PRMT R27, R27, 0x5410, R36 ;  /* 0x000054101b1b7816 */ /* 0x000fe40000000024 */
[----:B------:R-:W-:-:S02]  /*d1c0*/  PRMT R20, R20, 0x5410, R29 ;  /* 0x0000541014147816 */ /* 0x000fc4000000001d */
[----:B------:R-:W-:Y:S01]  /*d1d0*/  PRMT R21, R21, 0x5410, R34 ;  /* 0x0000541015157816 */ /* 0x000fe20000000022 */
[----:B0-----:R-:W-:Y:S06]  /*d1e0*/  @!P0 BRA `(.L_x_580) ;  /* 0x000001ec00f08947 */ /* 0x001fec0003800000 */
.L_x_856:
[----:B------:R-:W-:Y:S05]  /*d1f0*/  BSYNC B1 ;  /* 0x0000000000017941 */ /* 0x000fea0003800000 */
.L_x_579:
[----:B------:R-:W-:Y:S01]  /*d200*/  BSSY B1, `(.L_x_581) ;  /* 0x00000b7000017945 */ /* 0x000fe20003800000 */
[----:B------:R-:W-:Y:S02]  /*d210*/  PRMT R12, R12, 0x5410, R7 ;  /* 0x000054100c0c7816 */ /* 0x000fe40000000007 */
[----:B------:R-:W-:Y:S02]  /*d220*/  PRMT R13, R13, 0x5410, R6 ;  /* 0x000054100d0d7816 */ /* 0x000fe40000000006 */
[----:B------:R-:W-:Y:S02]  /*d230*/  PRMT R8, R8, 0x5410, R5 ;  /* 0x0000541008087816 */ /* 0x000fe40000000005 */
[----:B------:R-:W-:Y:S01]  /*d240*/  PRMT R9, R9, 0x5410, R4 ;  /* 0x0000541009097816 */ /* 0x000fe20000000004 */
[----:B------:R-:W-:Y:S06]  /*d250*/  @P1 BRA `(.L_x_582) ;  /* 0x0000000800c41947 */ /* 0x000fec0003800000 */
[----:B------:R1:W5:Y:S01]  /*d260*/  LDL R43, [R1+0x6c] ;  /* 0x00006c00012b7983 */ /* 0x0003620000100800 */
[----:B------:R-:W2:Y:S03]  /*d270*/  LDC R5, c[0x0][0x3f4] ;  /* 0x0000fd00ff057b82 */ /* 0x000ea60000000800 */
[----:B------:R1:W5:Y:S01]  /*d280*/  LDL R42, [R1+0x68] ;  /* 0x00006800012a7983 */ /* 0x0003620000100800 */
[----:B------:R-:W-:Y:S01]  /*d290*/  BSSY B2, `(.L_x_583) ;  /* 0x000002e000027945 */ /* 0x000fe20003800000 */
[-C--:B--2---:R-:W-:Y:S02]  /*d2a0*/  ISETP.GE.AND P0, PT, R216, R5.reuse, PT ;  /* 0x00000005d800720c */ /* 0x084fe40003f06270 */
[-C--:B------:R-:W-:Y:S02]  /*d2b0*/  ISETP.GE.AND P1, PT, R221, R5.reuse, PT ;  /* 0x00000005dd00720c */ /* 0x080fe40003f26270 */
[----:B------:R-:W-:-:S02]  /*d2c0*/  ISETP.GE.AND P2, PT, R220, R5, PT ;  /* 0x00000005dc00720c */ /* 0x000fc40003f46270 */
[----:B------:R-:W-:-:S07]  /*d2d0*/  ISETP.GE.AND P3, PT, R222, R5, PT ;  /* 0x00000005de00720c */ /* 0x000fce0003f66270 */
[----:B-1----:R-:W-:Y:S06]  /*d2e0*/  @P0 BRA `(.L_x_584) ;  /* 0x0000000000a00947 */ /* 0x002fec0003800000 */
[----:B-----5:R-:W-:Y:S01]  /*d2f0*/  R2UR UR4, R43 ;  /* 0x000000002b0472ca */ /* 0x020fe200000e0000 */
[----:B------:R-:W-:Y:S01]  /*d300*/  IMAD.U32 R35, R26, 0x10000, RZ ;  /* 0x000100001a237824 */ /* 0x000fe200078e00ff */
[C---:B------:R-:W-:Y:S01]  /*d310*/  LOP3.LUT R34, R24.reuse, 0xffff0000, RZ, 0xc0, !PT ;  /* 0xffff000018227812 */ /* 0x040fe200078ec0ff */
[----:B------:R-:W-:Y:S01]  /*d320*/  IMAD.U32 R33, R24, 0x10000, RZ ;  /* 0x0001000018217824 */ /* 0x000fe200078e00ff */
[----:B------:R-:W-:-:S09]  /*d330*/  LOP3.LUT R36, R26, 0xffff0000, RZ, 0xc0, !PT ;  /* 0xffff00001a247812 */ /* 0x000fd200078ec0ff */
[----:B------:R-:W-:-:S05]  /*d340*/  LEA R41, R42, UR4, 0x1 ;  /* 0x000000042a297c11 */ /* 0x000fca000f8e08ff */
[----:B------:R-:W1:Y:S02]  /*d350*/  LDS.128 R4, [R41] ;  /* 0x0000000029047984 */ /* 0x000e640000000c00 */
[C---:B-1----:R-:W-:Y:S01]  /*d360*/  IMAD.U32 R29, R4.reuse, 0x10000, RZ ;  /* 0x00010000041d7824 */ /* 0x042fe200078e00ff */
[----:B------:R-:W-:Y:S01]  /*d370*/  LOP3.LUT R4, R4, 0xffff0000, RZ, 0xc0, !PT ;  /* 0xffff000004047812 */ /* 0x000fe200078ec0ff */
[C---:B------:R-:W-:Y:S01]  /*d380*/  IMAD.U32 R30, R5.reuse, 0x10000, RZ ;  /* 0x00010000051e7824 */ /* 0x040fe200078e00ff */
[----:B------:R-:W-:Y:S01]  /*d390*/  LOP3.LUT R5, R5, 0xffff0000, RZ, 0xc0, !PT ;  /* 0xffff000005057812 */ /* 0x000fe200078ec0ff */
[C---:B------:R-:W-:Y:S01]  /*d3a0*/  IMAD.U32 R31, R6.reuse, 0x10000, RZ ;  /* 0x00010000061f7824 */ /* 0x040fe200078e00ff */
[----:B------:R-:W-:Y:S01]  /*d3b0*/  LOP3.LUT R6, R6, 0xffff0000, RZ, 0xc0, !PT ;  /* 0xffff000006067812 */ /* 0x000fe200078ec0ff */
[C---:B------:R-:W-:Y:S01]  /*d3c0*/  FMUL.FTZ R38, R4.reuse, R35 ;  /* 0x0000002304267220 */ /* 0x040fe20000410000 */
[----:B------:R-:W-:Y:S01]  /*d3d0*/  FMUL.FTZ R4, R4, R33 ;  /* 0x0000002104047220 */ /* 0x000fe20000410000 */
[----:B0-----:R-:W-:-:S02]  /*d3e0*/  IMAD.U32 R32, R7, 0x10000, RZ ;  /* 0x0001000007207824 */ /* 0x001fc400078e00ff */
[----:B------:R-:W-:Y:S01]  /*d3f0*/  FMUL.FTZ R37, R5, R36 ;  /* 0x0000002405257220 */ /* 0x000fe20000410000 */
[C---:B------:R-:W-:Y:S01]  /*d400*/  FFMA.FTZ R38, R29.reuse, R33, -R38 ;  /* 0x000000211d267223 */ /* 0x040fe20000010826 */
[----:B------:R-:W-:Y:S01]  /*d410*/  FFMA.FTZ R35, R29, R35, R4 ;  /* 0x000000231d237223 */ /* 0x000fe20000010004 */
[-C--:B------:R-:W-:Y:S01]  /*d420*/  FMUL.FTZ R39, R5, R34.reuse ;  /* 0x0000002205277220 */ /* 0x080fe20000410000 */
[----:B------:R-:W-:Y:S01]  /*d430*/  LOP3.LUT R7, R7, 0xffff0000, RZ, 0xc0, !PT ;  /* 0xffff000007077812 */ /* 0x000fe200078ec0ff */
[----:B------:R-:W-:Y:S01]  /*d440*/  IMAD.U32 R29, R27, 0x10000, RZ ;  /* 0x000100001b1d7824 */ /* 0x000fe200078e00ff */
[----:B------:R-:W-:Y:S01]  /*d450*/  SHF.L.U32 R4, R25, 0x10, RZ ;  /* 0x0000001019047819 */ /* 0x000fe200000006ff */
[C---:B------:R-:W-:Y:S01]  /*d460*/  FFMA.FTZ R37, R30.reuse, R34, -R37 ;  /* 0x000000221e257223 */ /* 0x040fe20000010825 */
[----:B------:R-:W-:Y:S01]  /*d470*/  LOP3.LUT R33, R27, 0xffff0000, RZ, 0xc0, !PT ;  /* 0xffff00001b217812 */ /* 0x000fe200078ec0ff */
[----:B------:R-:W-:Y:S01]  /*d480*/  FFMA.FTZ R30, R30, R36, R39 ;  /* 0x000000241e1e7223 */ /* 0x000fe20000010027 */
[----:B------:R-:W-:Y:S01]  /*d490*/  LOP3.LUT R5, R25, 0xffff0000, RZ, 0xc0, !PT ;  /* 0xffff000019057812 */ /* 0x000fe200078ec0ff */
[C---:B------:R-:W-:Y:S01]  /*d4a0*/  FMUL.FTZ R34, R6.reuse, R29 ;  /* 0x0000001d06227220 */ /* 0x040fe20000410000 */
[----:B------:R-:W-:Y:S01]  /*d4b0*/  FMUL.FTZ R36, R6, R4 ;  /* 0x0000000406247220 */ /* 0x000fe20000410000 */
[----:B------:R-:W-:-:S02]  /*d4c0*/  FMUL.FTZ R39, R7, R33 ;  /* 0x0000002107277220 */ /* 0x000fc40000410000 */
[----:B------:R-:W-:Y:S01]  /*d4d0*/  FMUL.FTZ R40, R7, R5 ;  /* 0x0000000507287220 */ /* 0x000fe20000410000 */
[C---:B------:R-:W-:Y:S01]  /*d4e0*/  FFMA.FTZ R6, R31.reuse, R4, -R34 ;  /* 0x000000041f067223 */ /* 0x040fe20000010822 */
[----:B------:R-:W-:Y:S01]  /*d4f0*/  FFMA.FTZ R29, R31, R29, R36 ;  /* 0x0000001d1f1d7223 */ /* 0x000fe20000010024 */
[C---:B------:R-:W-:Y:S01]  /*d500*/  FFMA.FTZ R7, R32.reuse, R5, -R39 ;  /* 0x0000000520077223 */ /* 0x040fe20000010827 */
[----:B------:R-:W-:Y:S01]  /*d510*/  FFMA.FTZ R40, R32, R33, R40 ;  /* 0x0000002120287223 */ /* 0x000fe20000010028 */
[----:B------:R-:W-:Y:S02]  /*d520*/  F2FP.BF16.F32.PACK_AB R4, R35, R38 ;  /* 0x000000262304723e */ /* 0x000fe400000010ff */
[----:B------:R-:W-:Y:S02]  /*d530*/  F2FP.BF16.F32.PACK_AB R5, R30, R37 ;  /* 0x000000251e05723e */ /* 0x000fe400000010ff */
[----:B------:R-:W-:Y:S02]  /*d540*/  F2FP.BF16.F32.PACK_AB R6, R29, R6 ;  /* 0x000000061d06723e */ /* 0x000fe400000010ff */
[----:B------:R-:W-:-:S05]  /*d550*/  F2FP.BF16.F32.PACK_AB R7, R40, R7 ;  /* 0x000000072807723e */ /* 0x000fca00000010ff */
[----:B------:R1:W-:Y:S02]  /*d560*/  STS.128 [R41], R4 ;  /* 0x0000000429007388 */ /* 0x0003e40000000c00 */
.L_x_584:
[----:B------:R-:W-:Y:S05]  /*d570*/  BSYNC B2 ;  /* 0x0000000000027941 */ /* 0x000fea0003800000 */
.L_x_583:
[----:B------:R-:W-:Y:S04]  /*d580*/  BSSY B2, `(.L_x_585) ;  /* 0x000002a000027945 */ /* 0x000fe80003800000 */
[----:B------:R-:W-:Y:S05]  /*d590*/  @P1 BRA `(.L_x_586) ;  /* 0x0000000000a01947 */ /* 0x000fea0003800000 */
[----:B-----5:R-:W-:Y:S01]  /*d5a0*/  R2UR UR4, R43 ;  /* 0x000000002b0472ca */ /* 0x020fe200000e0000 */
[----:B------:R-:W-:Y:S01]  /*d5b0*/  IMAD.U32 R35, R20, 0x10000, RZ ;  /* 0x0001000014237824 */ /* 0x000fe200078e00ff */
[C---:B------:R-:W-:Y:S01]  /*d5c0*/  LOP3.LUT R34, R14.reuse, 0xffff0000, RZ, 0xc0, !PT ;  /* 0xffff00000e227812 */ /* 0x040fe200078ec0ff */
[----:B------:R-:W-:Y:S01]  /*d5d0*/  IMAD.U32 R33, R14, 0x10000, RZ ;  /* 0x000100000e217824 */ /* 0x000fe200078e00ff */
[----:B------:R-:W-:-:S09]  /*d5e0*/  LOP3.LUT R36, R20, 0xffff0000, RZ, 0xc0, !PT ;  /* 0xffff000014247812 */ /* 0x000fd200078ec0ff */
[----:B-1----:R-:W-:-:S05]  /*d5f0*/  LEA R41, R42, UR4, 0x1 ;  /* 0x000000042a297c11 */ /* 0x002fca000f8e08ff */
[----:B------:R-:W1:Y:S02]  /*d600*/  LDS.128 R4, [R41+0x4000] ;  /* 0x0040000029047984 */ /* 0x000e640000000c00 */
        /* <DEDUP_REMOVED lines=10> */
[----:B------:R-:W-:Y:S01]  /*d6b0*/  FFMA.FTZ R38, R29, R33, -R38 ;  /* 0x000000211d267223 */ /* 0x000fe20000010826 */
[-C--:B------:R-:W-:Y:S01]  /*d6c0*/  FMUL.FTZ R39, R5, R34.reuse ;  /* 0x0000002205277220 */ /* 0x080fe20000410000 */
[----:B------:R-:W-:Y:S01]  /*d6d0*/  LOP3.LUT R7, R7, 0xffff0000, RZ, 0xc0, !PT ;  /* 0xffff000007077812 */ /* 0x000fe200078ec0ff */
[----:B------:R-:W-:Y:S01]  /*d6e0*/  FFMA.FTZ R35, R29, R35, R4 ;  /* 0x000000231d237223 */ /* 0x000fe20000010004 */
[C---:B------:R-:W-:Y:S01]  /*d6f0*/  LOP3.LUT R33, R21.reuse, 0xffff0000, RZ, 0xc0, !PT ;  /* 0xffff000015217812 */ /* 0x040fe200078ec0ff */
[----:B------:R-:W-:Y:S01]  /*d700*/  IMAD.U32 R29, R21, 0x10000, RZ ;  /* 0x00010000151d7824 */ /* 0x000fe200078e00ff */
[C---:B------:R-:W-:Y:S01]  /*d710*/  LOP3.LUT R5, R15.reuse, 0xffff0000, RZ, 0xc0, !PT ;  /* 0xffff00000f057812 */ /* 0x040fe200078ec0ff */
[----:B------:R-:W-:Y:S02]  /*d720*/  IMAD.U32 R4, R15, 0x10000, RZ ;  /* 0x000100000f047824 */ /* 0x000fe400078e00ff */
[C---:B------:R-:W-:Y:S01]  /*d730*/  FFMA.FTZ R37, R30.reuse, R34, -R37 ;  /* 0x000000221e257223 */ /* 0x040fe20000010825 */
        /* <DEDUP_REMOVED lines=9> */
[----:B------:R-:W-:-:S02]  /*d7d0*/  F2FP.BF16.F32.PACK_AB R4, R35, R38 ;  /* 0x000000262304723e */ /* 0x000fc400000010ff */
[----:B------:R-:W-:Y:S02]  /*d7e0*/  F2FP.BF16.F32.PACK_AB R5, R30, R37 ;  /* 0x000000251e05723e */ /* 0x000fe400000010ff */
[----:B------:R-:W-:Y:S02]  /*d7f0*/  F2FP.BF16.F32.PACK_AB R6, R29, R6 ;  /* 0x000000061d06723e */ /* 0x000fe400000010ff */
[----:B------:R-:W-:-:S05]  /*d800*/  F2FP.BF16.F32.PACK_AB R7, R40, R7 ;  /* 0x000000072807723e */ /* 0x000fca00000010ff */
[----:B------:R2:W-:Y:S02]  /*d810*/  STS.128 [R41+0x4000], R4 ;  /* 0x0040000429007388 */ /* 0x0005e40000000c00 */
.L_x_586:
[----:B------:R-:W-:Y:S05]  /*d820*/  BSYNC B2 ;  /* 0x0000000000027941 */ /* 0x000fea0003800000 */
.L_x_585:
[----:B------:R-:W-:Y:S04]  /*d830*/  BSSY B2, `(.L_x_587) ;  /* 0x000002a000027945 */ /* 0x000fe80003800000 */
[----:B------:R-:W-:Y:S05]  /*d840*/  @P2 BRA `(.L_x_588) ;  /* 0x0000000000a02947 */ /* 0x000fea0003800000 */
[----:B-----5:R-:W-:Y:S01]  /*d850*/  R2UR UR4, R43 ;  /* 0x000000002b0472ca */ /* 0x020fe200000e0000 */
[----:B------:R-:W-:Y:S01]  /*d860*/  IMAD.U32 R35, R12, 0x10000, RZ ;  /* 0x000100000c237824 */ /* 0x000fe200078e00ff */
[C---:B------:R-:W-:Y:S01]  /*d870*/  LOP3.LUT R34, R10.reuse, 0xffff0000, RZ, 0xc0, !PT ;  /* 0xffff00000a227812 */ /* 0x040fe200078ec0ff */
[----:B------:R-:W-:Y:S01]  /*d880*/  IMAD.U32 R33, R10, 0x10000, RZ ;  /* 0x000100000a217824 */ /* 0x000fe200078e00ff */
[----:B------:R-:W-:-:S09]  /*d890*/  LOP3.LUT R36, R12, 0xffff0000, RZ, 0xc0, !PT ;  /* 0xffff00000c247812 */ /* 0x000fd200078ec0ff */
[----:B-12---:R-:W-:-:S05]  /*d8a0*/  LEA R41, R42, UR4, 0x1 ;  /* 0x000000042a297c11 */ /* 0x006fca000f8e08ff */
        /* <DEDUP_REMOVED lines=34> */
.L_x_588:
[----:B------:R-:W-:Y:S05]  /*dad0*/  BSYNC B2 ;  /* 0x0000000000027941 */ /* 0x000fea0003800000 */
.L_x_587:
[----:B------:R-:W-:Y:S05]  /*dae0*/  @P3 BRA `(.L_x_582) ;  /* 0x0000000000a03947 */ /* 0x000fea0003800000 */
[----:B-----5:R-:W-:Y:S01]  /*daf0*/  R2UR UR4, R43 ;  /* 0x000000002b0472ca */ /* 0x020fe200000e0000 */
[----:B------:R-:W-:Y:S01]  /*db00*/  IMAD.U32 R35, R8, 0x10000, RZ ;  /* 0x0001000008237824 */ /* 0x000fe200078e00ff */
[C---:B------:R-:W-:Y:S01]  /*db10*/  LOP3.LUT R34, R0.reuse, 0xffff0000, RZ, 0xc0, !PT ;  /* 0xffff000000227812 */ /* 0x040fe200078ec0ff */
[----:B------:R-:W-:Y:S01]  /*db20*/  IMAD.U32 R33, R0, 0x10000, RZ ;  /* 0x0001000000217824 */ /* 0x000fe200078e00ff */
[----:B------:R-:W-:-:S09]  /*db30*/  LOP3.LUT R36, R8, 0xffff0000, RZ, 0xc0, !PT ;  /* 0xffff000008247812 */ /* 0x000fd200078ec0ff */
[----:B-123--:R-:W-:-:S05]  /*db40*/  LEA R41, R42, UR4, 0x1 ;  /* 0x000000042a297c11 */ /* 0x00efca000f8e08ff */
        /* <DEDUP_REMOVED lines=33> */
[----:B------:R4:W-:Y:S02]  /*dd60*/  STS.128 [R41+0xc000], R4 ;  /* 0x00c0000429007388 */ /* 0x0009e40000000c00 */
.L_x_582:
[----:B------:R-:W-:Y:S05]  /*dd70*/  BSYNC B1 ;  /* 0x0000000000017941 */ /* 0x000fea0003800000 */
.L_x_581:
[----:B-1234-:R-:W-:Y:S01]  /*dd80*/  VIADD R4, R224, 0x20 ;  /* 0x00000020e0047836 */ /* 0x01efe20000000000 */
[----:B------:R-:W-:Y:S04]  /*dd90*/  BSSY B1, `(.L_x_589) ;  /* 0x00000b4000017945 */ /* 0x000fe80003800000 */
[----:B------:R-:W-:-:S13]  /*dda0*/  ISETP.GE.AND P0, PT, R4, R28, PT ;  /* 0x0000001c0400720c */ /* 0x000fda0003f06270 */
[----:B------:R-:W-:Y:S05]  /*ddb0*/  @P0 BRA `(.L_x_590) ;  /* 0x0000000800c40947 */ /* 0x000fea0003800000 */
[----:B------:R1:W5:Y:S01]  /*ddc0*/  LDL R44, [R1+0x6c] ;  /* 0x00006c00012c7983 */ /* 0x0003620000100800 */
[----:B------:R-:W2:Y:S03]  /*ddd0*/  LDC R5, c[0x0][0x3f4] ;  /* 0x0000fd00ff057b82 */ /* 0x000ea60000000800 */
[----:B-----5:R1:W5:Y:S01]  /*dde0*/  LDL R43, [R1+0x68] ;  /* 0x00006800012b7983 */ /* 0x0203620000100800 */
[----:B------:R-:W-:Y:S01]  /*ddf0*/  BSSY B2, `(.L_x_591) ;  /* 0x000002e000027945 */ /* 0x000fe20003800000 */
[-C--:B--2---:R-:W-:Y:S02]  /*de00*/  ISETP.GE.AND P0, PT, R216, R5.reuse, PT ;  /* 0x00000005d800720c */ /* 0x084fe40003f06270 */
[-C--:B------:R-:W-:Y:S02]  /*de10*/  ISETP.GE.AND P1, PT, R221, R5.reuse, PT ;  /* 0x00000005dd00720c */ /* 0x080fe40003f26270 */
[----:B------:R-:W-:-:S02]  /*de20*/  ISETP.GE.AND P2, PT, R220, R5, PT ;  /* 0x00000005dc00720c */ /* 0x000fc40003f46270 */
[----:B------:R-:W-:-:S07]  /*de30*/  ISETP.GE.AND P3, PT, R222, R5, PT ;  /* 0x00000005de00720c */ /* 0x000fce0003f66270 */
[----:B-1----:R-:W-:Y:S06]  /*de40*/  @P0 BRA `(.L_x_592) ;  /* 0x0000000000a00947 */ /* 0x002fec0003800000 */
[----:B------:R-:W-:Y:S01]  /*de50*/  R2UR UR4, R44 ;  /* 0x000000002c0472ca */ /* 0x000fe200000e0000 */
[C---:B------:R-:W-:Y:S01]  /*de60*/  IMAD.U32 R37, R26.reuse, 0x10000, RZ ;  /* 0x000100001a257824 */ /* 0x040fe200078e00ff */
[----:B------:R-:W-:Y:S01]  /*de70*/  LOP3.LUT R40, R26, 0xffff0000, RZ, 0xc0, !PT ;  /* 0xffff00001a287812 */ /* 0x000fe200078ec0ff */
[C---:B------:R-:W-:Y:S01]  /*de80*/  IMAD.U32 R35, R24.reuse, 0x10000, RZ ;  /* 0x0001000018237824 */ /* 0x040fe200078e00ff */
[----:B------:R-:W-:Y:S01]  /*de90*/  LOP3.LUT R38, R24, 0xffff0000, RZ, 0xc0, !PT ;  /* 0xffff000018267812 */ /* 0x000fe200078ec0ff */
[C---:B------:R-:W-:Y:S01]  /*dea0*/  IMAD.U32 R39, R27.reuse, 0x10000, RZ ;  /* 0x000100001b277824 */ /* 0x040fe200078e00ff */
[----:B------:R-:W-:-:S07]  /*deb0*/  LOP3.LUT R42, R27, 0xffff0000, RZ, 0xc0, !PT ;  /* 0xffff00001b2a7812 */ /* 0x000fce00078ec0ff */
[----:B-----5:R-:W-:-:S05]  /*dec0*/  LEA R41, R43, UR4, 0x1 ;  /* 0x000000042b297c11 */ /* 0x020fca000f8e08ff */
[----:B------:R-:W1:Y:S02]  /*ded0*/  LDS.128 R4, [R41+0x1000] ;  /* 0x0010000029047984 */ /* 0x000e640000000c00 */
[C---:B-1----:R-:W-:Y:S01]  /*dee0*/  IMAD.U32 R29, R4.reuse, 0x10000, RZ ;  /* 0x00010000041d7824 */ /* 0x042fe200078e00ff */
[----:B------:R-:W-:Y:S01]  /*def0*/  LOP3.LUT R4, R4, 0xffff0000, RZ, 0xc0, !PT ;  /* 0xffff000004047812 */ /* 0x000fe200078ec0ff */
[C---:B------:R-:W-:Y:S01]  /*df00*/  IMAD.U32 R30, R5.reuse, 0x10000, RZ ;  /* 0x00010000051e7824 */ /* 0x040fe200078e00ff */
[----:B------:R-:W-:Y:S01]  /*df10*/  LOP3.LUT R5, R5, 0xffff0000, RZ, 0xc0, !PT ;  /* 0xffff000005057812 */ /* 0x000fe200078ec0ff */
[C---:B------:R-:W-:Y:S01]  /*df20*/  IMAD.U32 R31, R6.reuse, 0x10000, RZ ;  /* 0x00010000061f7824 */ /* 0x040fe200078e00ff */
[----:B------:R-:W-:Y:S01]  /*df30*/  LOP3.LUT R6, R6, 0xffff0000, RZ, 0xc0, !PT ;  /* 0xffff000006067812 */ /* 0x000fe200078ec0ff */
[-C--:B------:R-:W-:Y:S01]  /*df40*/  FMUL.FTZ R34, R37, R4.reuse ;  /* 0x0000000425227220 */ /* 0x080fe20000410000 */
[----:B------:R-:W-:Y:S01]  /*df50*/  FMUL.FTZ R36, R35, R4 ;  /* 0x0000000423247220 */ /* 0x000fe20000410000 */
[----:B------:R-:W-:Y:S01]  /*df60*/  FMUL.FTZ R33, R40, R5 ;  /* 0x0000000528217220 */ /* 0x000fe20000410000 */
[----:B0-----:R-:W-:-:S02]  /*df70*/  IMAD.U32 R32, R7, 0x10000, RZ ;  /* 0x0001000007207824 */ /* 0x001fc400078e00ff */
[----:B------:R-:W-:Y:S01]  /*df80*/  FFMA.FTZ R4, R35, R29, -R34 ;  /* 0x0000001d23047223 */ /* 0x000fe20000010822 */
[C---:B------:R-:W-:Y:S01]  /*df90*/  FMUL.FTZ R35, R38.reuse, R5 ;  /* 0x0000000526237220 */ /* 0x040fe20000410000 */
[----:B------:R-:W-:Y:S01]  /*dfa0*/  LOP3.LUT R7, R7, 0xffff0000, RZ, 0xc0, !PT ;  /* 0xffff000007077812 */ /* 0x000fe200078ec0ff */
[-C--:B------:R-:W-:Y:S01]  /*dfb0*/  FFMA.FTZ R5, R38, R30.reuse, -R33 ;  /* 0x0000001e26057223 */ /* 0x080fe20000010821 */
[----:B------:R-:W-:Y:S01]  /*dfc0*/  FFMA.FTZ R29, R37, R29, R36 ;  /* 0x0000001d251d7223 */ /* 0x000fe20000010024 */
[C---:B------:R-:W-:Y:S01]  /*dfd0*/  LOP3.LUT R38, R25.reuse, 0xffff0000, RZ, 0xc0, !PT ;  /* 0xffff000019267812 */ /* 0x040fe200078ec0ff */
[----:B------:R-:W-:Y:S02]  /*dfe0*/  IMAD.U32 R37, R25, 0x10000, RZ ;  /* 0x0001000019257824 */ /* 0x000fe400078e00ff */
[----:B------:R-:W-:Y:S01]  /*dff0*/  FFMA.FTZ R30, R40, R30, R35 ;  /* 0x0000001e281e7223 */ /* 0x000fe20000010023 */
[-C--:B------:R-:W-:Y:S01]  /*e000*/  FMUL.FTZ R34, R39, R6.reuse ;  /* 0x0000000627227220 */ /* 0x080fe20000410000 */
[-C--:B------:R-:W-:Y:S01]  /*e010*/  FMUL.FTZ R33, R42, R7.reuse ;  /* 0x000000072a217220 */ /* 0x080fe20000410000 */
[C---:B------:R-:W-:Y:S01]  /*e020*/  FMUL.FTZ R36, R37.reuse, R6 ;  /* 0x0000000625247220 */ /* 0x040fe20000410000 */
[C---:B------:R-:W-:Y:S01]  /*e030*/  FMUL.FTZ R35, R38.reuse, R7 ;  /* 0x0000000726237220 */ /* 0x040fe20000410000 */
[-C--:B------:R-:W-:Y:S01]  /*e040*/  FFMA.FTZ R6, R37, R31.reuse, -R34 ;  /* 0x0000001f25067223 */ /* 0x080fe20000010822 */
[-C--:B------:R-:W-:Y:S01]  /*e050*/  FFMA.FTZ R7, R38, R32.reuse, -R33 ;  /* 0x0000002026077223 */ /* 0x080fe20000010821 */
[----:B------:R-:W-:Y:S01]  /*e060*/  FFMA.FTZ R31, R39, R31, R36 ;  /* 0x0000001f271f7223 */ /* 0x000fe20000010024 */
[----:B------:R-:W-:Y:S01]  /*e070*/  FFMA.FTZ R32, R42, R32, R35 ;  /* 0x000000202a207223 */ /* 0x000fe20000010023 */
[----:B------:R-:W-:-:S02]  /*e080*/  F2FP.BF16.F32.PACK_AB R4, R29, R4 ;  /* 0x000000041d04723e */ /* 0x000fc400000010ff */
[----:B------:R-:W-:Y:S02]  /*e090*/  F2FP.BF16.F32.PACK_AB R5, R30, R5 ;  /* 0x000000051e05723e */ /* 0x000fe400000010ff */
[----:B------:R-:W-:Y:S02]  /*e0a0*/  F2FP.BF16.F32.PACK_AB R6, R31, R6 ;  /* 0x000000061f06723e */ /* 0x000fe400000010ff */
[----:B------:R-:W-:-:S05]  /*e0b0*/  F2FP.BF16.F32.PACK_AB R7, R32, R7 ;  /* 0x000000072007723e */ /* 0x000fca00000010ff */
[----:B------:R1:W-:Y:S02]  /*e0c0*/  STS.128 [R41+0x1000], R4 ;  /* 0x0010000429007388 */ /* 0x0003e40000000c00 */
.L_x_592:
[----:B------:R-:W-:Y:S05]  /*e0d0*/  BSYNC B2 ;  /* 0x0000000000027941 */ /* 0x000fea0003800000 */
.L_x_591:
[----:B------:R-:W-:Y:S04]  /*e0e0*/  BSSY B2, `(.L_x_593) ;  /* 0x000002a000027945 */ /* 0x000fe80003800000 */
[----:B------:R-:W-:Y:S05]  /*e0f0*/  @P1 BRA `(.L_x_594) ;  /* 0x0000000000a01947 */ /* 0x000fea0003800000 */
[----:B------:R-:W-:Y:S01]  /*e100*/  R2UR UR4, R44 ;  /* 0x000000002c0472ca */ /* 0x000fe200000e0000 */
[C---:B------:R-:W-:Y:S01]  /*e110*/  IMAD.U32 R37, R20.reuse, 0x10000, RZ ;  /* 0x0001000014257824 */ /* 0x040fe200078e00ff */
[----:B------:R-:W-:Y:S01]  /*e120*/  LOP3.LUT R40, R20, 0xffff0000, RZ, 0xc0, !PT ;  /* 0xffff000014287812 */ /* 0x000fe200078ec0ff */
[C---:B------:R-:W-:Y:S01]  /*e130*/  IMAD.U32 R35, R14.reuse, 0x10000, RZ ;  /* 0x000100000e237824 */ /* 0x040fe200078e00ff */
[----:B------:R-:W-:Y:S01]  /*e140*/  LOP3.LUT R38, R14, 0xffff0000, RZ, 0xc0, !PT ;  /* 0xffff00000e267812 */ /* 0x000fe200078ec0ff */
[C---:B------:R-:W-:Y:S01]  /*e150*/  IMAD.U32 R39, R21.reuse, 0x10000, RZ ;  /* 0x0001000015277824 */ /* 0x040fe200078e00ff */
[----:B------:R-:W-:-:S07]  /*e160*/  LOP3.LUT R42, R21, 0xffff0000, RZ, 0xc0, !PT ;  /* 0xffff0000152a7812 */ /* 0x000fce00078ec0ff */
[----:B-1---5:R-:W-:-:S05]  /*e170*/  LEA R41, R43, UR4, 0x1 ;  /* 0x000000042b297c11 */ /* 0x022fca000f8e08ff */
        /* <DEDUP_REMOVED lines=32> */
.L_x_594:
[----:B------:R-:W-:Y:S05]  /*e380*/  BSYNC B2 ;  /* 0x0000000000027941 */ /* 0x000fea0003800000 */
.L_x_593:
[----:B------:R-:W-:Y:S04]  /*e390*/  BSSY B2, `(.L_x_595) ;  /* 0x000002a000027945 */ /* 0x000fe80003800000 */
[----:B------:R-:W-:Y:S05]  /*e3a0*/  @P2 BRA `(.L_x_596) ;  /* 0x0000000000a02947 */ /* 0x000fea0003800000 */
[----:B------:R-:W-:Y:S01]  /*e3b0*/  R2UR UR4, R44 ;  /* 0x000000002c0472ca */ /* 0x000fe200000e0000 */
[C---:B------:R-:W-:Y:S01]  /*e3c0*/  IMAD.U32 R37, R12.reuse, 0x10000, RZ ;  /* 0x000100000c257824 */ /* 0x040fe200078e00ff */
[----:B------:R-:W-:Y:S01]  /*e3d0*/  LOP3.LUT R40, R12, 0xffff0000, RZ, 0xc0, !PT ;  /* 0xffff00000c287812 */ /* 0x000fe200078ec0ff */
[C---:B------:R-:W-:Y:S01]  /*e3e0*/  IMAD.U32 R35, R10.reuse, 0x10000, RZ ;  /* 0x000100000a237824 */ /* 0x040fe200078e00ff */
[----:B------:R-:W-:Y:S02]  /*e3f0*/  LOP3.LUT R38, R10, 0xffff0000, RZ, 0xc0, !PT ;  /* 0xffff00000a267812 */ /* 0x000fe400078ec0ff */
[C---:B------:R-:W-:Y:S02]  /*e400*/  SHF.L.U32 R39, R13.reuse, 0x10, RZ ;  /* 0x000000100d277819 */ /* 0x040fe400000006ff */
[----:B------:R-:W-:-:S05]  /*e410*/  LOP3.LUT R42, R13, 0xffff0000, RZ, 0xc0, !PT ;  /* 0xffff00000d2a7812 */ /* 0x000fca00078ec0ff */
[----:B-12--5:R-:W-:-:S05]  /*e420*/  LEA R41, R43, UR4, 0x1 ;  /* 0x000000042b297c11 */ /* 0x026fca000f8e08ff */
        /* <DEDUP_REMOVED lines=32> */
.L_x_596:
[----:B------:R-:W-:Y:S05]  /*e630*/  BSYNC B2 ;  /* 0x0000000000027941 */ /* 0x000fea0003800000 */
.L_x_595:
        /* <DEDUP_REMOVED lines=8> */
[----:B-123-5:R-:W-:-:S05]  /*e6c0*/  LEA R41, R43, UR4, 0x1 ;  /* 0x000000042b297c11 */ /* 0x02efca000f8e08ff */
        /* <DEDUP_REMOVED lines=32> */
.L_x_590:
[----:B------:R-:W-:Y:S05]  /*e8d0*/  BSYNC B1 ;  /* 0x0000000000017941 */ /* 0x000fea0003800000 */
.L_x_589:
        /* <DEDUP_REMOVED lines=53> */
.L_x_600:
[----:B------:R-:W-:Y:S05]  /*ec30*/  BSYNC B2 ;  /* 0x0000000000027941 */ /* 0x000fea0003800000 */
.L_x_599:
        /* <DEDUP_REMOVED lines=15> */
[----:B------:R-:W-:Y:S01]  /*ed30*/  IMAD.U32 R31, R6, 0x10000, RZ ;  /* 0x00010000061f7824 */ /* 0x000fe200078e00ff */
[----:B0-----:R-:W-:Y:S01]  /*ed40*/  SHF.L.U32 R32, R7, 0x10, RZ ;  /* 0x0000001007207819 */ /* 0x001fe200000006ff */
[-C--:B------:R-:W-:Y:S01]  /*ed50*/  FMUL.FTZ R34, R37, R4.reuse ;  /* 0x0000000425227220 */ /* 0x080fe20000410000 */
[C---:B------:R-:W-:Y:S01]  /*ed60*/  FMUL.FTZ R36, R35.reuse, R4 ;  /* 0x0000000423247220 */ /* 0x040fe20000410000 */
[----:B------:R-:W-:Y:S01]  /*ed70*/  FMUL.FTZ R33, R40, R5 ;  /* 0x0000000528217220 */ /* 0x000fe20000410000 */
[----:B------:R-:W-:Y:S01]  /*ed80*/  LOP3.LUT R6, R6, 0xffff0000, RZ, 0xc0, !PT ;  /* 0xffff000006067812 */ /* 0x000fe200078ec0ff */
[----:B------:R-:W-:Y:S01]  /*ed90*/  FFMA.FTZ R4, R35, R29, -R34 ;  /* 0x0000001d23047223 */ /* 0x000fe20000010822 */
[C---:B------:R-:W-:Y:S01]  /*eda0*/  FMUL.FTZ R35, R38.reuse, R5 ;  /* 0x0000000526237220 */ /* 0x040fe20000410000 */
[----:B------:R-:W-:Y:S01]  /*edb0*/  LOP3.LUT R7, R7, 0xffff0000, RZ, 0xc0, !PT ;  /* 0xffff000007077812 */ /* 0x000fe200078ec0ff */
[----:B------:R-:W-:Y:S01]  /*edc0*/  FFMA.FTZ R5, R38, R30, -R33 ;  /* 0x0000001e26057223 */ /* 0x000fe20000010821 */
[----:B------:R-:W-:Y:S01]  /*edd0*/  FFMA.FTZ R29, R37, R29, R36 ;  /* 0x0000001d251d7223 */ /* 0x000fe20000010024 */
[C---:B------:R-:W-:Y:S01]  /*ede0*/  LOP3.LUT R38, R15.reuse, 0xffff0000, RZ, 0xc0, !PT ;  /* 0xffff00000f267812 */ /* 0x040fe200078ec0ff */
[----:B------:R-:W-:-:S02]  /*edf0*/  IMAD.U32 R37, R15, 0x10000, RZ ;  /* 0x000100000f257824 */ /* 0x000fc400078e00ff */
        /* <DEDUP_REMOVED lines=9> */
[----:B------:R-:W-:Y:S02]  /*ee90*/  F2FP.BF16.F32.PACK_AB R4, R29, R4 ;  /* 0x000000041d04723e */ /* 0x000fe400000010ff */
[----:B------:R-:W-:-:S02]  /*eea0*/  F2FP.BF16.F32.PACK_AB R5, R30, R5 ;  /* 0x000000051e05723e */ /* 0x000fc400000010ff */
[----:B------:R-:W-:Y:S02]  /*eeb0*/  F2FP.BF16.F32.PACK_AB R6, R31, R6 ;  /* 0x000000061f06723e */ /* 0x000fe400000010ff */
[----:B------:R-:W-:-:S05]  /*eec0*/  F2FP.BF16.F32.PACK_AB R7, R32, R7 ;  /* 0x000000072007723e */ /* 0x000fca00000010ff */
[----:B------:R2:W-:Y:S02]  /*eed0*/  STS.128 [R41+0x6000], R4 ;  /* 0x0060000429007388 */ /* 0x0005e40000000c00 */
.L_x_602:
[----:B------:R-:W-:Y:S05]  /*eee0*/  BSYNC B2 ;  /* 0x0000000000027941 */ /* 0x000fea0003800000 */
.L_x_601:
        /* <DEDUP_REMOVED lines=42> */
.L_x_604:
[----:B------:R-:W-:Y:S05]  /*f190*/  BSYNC B2 ;  /* 0x0000000000027941 */ /* 0x000fea0003800000 */
.L_x_603:
        /* <DEDUP_REMOVED lines=41> */
.L_x_598:
[----:B------:R-:W-:Y:S05]  /*f430*/  BSYNC B1 ;  /* 0x0000000000017941 */ /* 0x000fea0003800000 */
.L_x_597:
[----:B-1234-:R-:W-:-:S05]  /*f440*/  VIADD R5, R224, 0x60 ;  /* 0x00000060e0057836 */ /* 0x01efca0000000000 */
[----:B------:R-:W-:-:S13]  /*f450*/  ISETP.GE.AND P0, PT, R5, R28, PT ;  /* 0x0000001c0500720c */ /* 0x000fda0003f06270 */
[----:B------:R-:W-:Y:S05]  /*f460*/  @P0 BRA `(.L_x_605) ;  /* 0x0000004400600947 */ /* 0x000fea0003800000 */
[----:B------:R-:W2:Y:S01]  /*f470*/  LDL R6, [R1+0x6c] ;  /* 0x00006c0001067983 */ /* 0x000ea20000100800 */
[----:B------:R-:W1:Y:S03]  /*f480*/  LDC R5, c[0x0][0x3f4] ;  /* 0x0000fd00ff057b82 */ /* 0x000e660000000800 */
[----:B------:R-:W3:Y:S01]  /*f490*/  LDL R4, [R1+0x68] ;  /* 0x0000680001047983 */ /* 0x000ee20000100800 */
[----:B------:R-:W-:Y:S01]  /*f4a0*/  BSSY B1, `(.L_x_606) ;  /* 0x000002e000017945 */ /* 0x000fe20003800000 */
[-C--:B-1----:R-:W-:Y:S02]  /*f4b0*/  ISETP.GE.AND P0, PT, R216, R5.reuse, PT ;  /* 0x00000005d800720c */ /* 0x082fe40003f06270 */
[-C--:B------:R-:W-:Y:S02]  /*f4c0*/  ISETP.GE.AND P1, PT, R221, R5.reuse, PT ;  /* 0x00000005dd00720c */ /* 0x080fe40003f26270 */
[----:B------:R-:W-:-:S02]  /*f4d0*/  ISETP.GE.AND P2, PT, R220, R5, PT ;  /* 0x00000005dc00720c */ /* 0x000fc40003f46270 */
[----:B------:R-:W-:Y:S02]  /*f4e0*/  ISETP.GE.AND P3, PT, R222, R5, PT ;  /* 0x00000005de00720c */ /* 0x000fe40003f66270 */
[----:B--2---:R-:W-:-:S13]  /*f4f0*/  R2UR UR4, R6 ;  /* 0x00000000060472ca */ /* 0x004fda00000e0000 */
[----:B---3--:R-:W-:Y:S01]  /*f500*/  LEA R28, R4, UR4, 0x1 ;  /* 0x00000004041c7c11 */ /* 0x008fe2000f8e08ff */
[----:B------:R-:W-:Y:S06]  /*f510*/  @P0 BRA `(.L_x_607) ;  /* 0x0000000000980947 */ /* 0x000fec0003800000 */
[----:B------:R-:W1:Y:S01]  /*f520*/  LDS.128 R4, [R28+0x3000] ;  /* 0x003000001c047984 */ /* 0x000e620000000c00 */
[C---:B------:R-:W-:Y:S01]  /*f530*/  IMAD.U32 R35, R26.reuse, 0x10000, RZ ;  /* 0x000100001a237824 */ /* 0x040fe200078e00ff */
[----:B------:R-:W-:Y:S01]  /*f540*/  LOP3.LUT R38, R26, 0xffff0000, RZ, 0xc0, !PT ;  /* 0xffff00001a267812 */ /* 0x000fe200078ec0ff */
[C---:B------:R-:W-:Y:S01]  /*f550*/  IMAD.U32 R33, R24.reuse, 0x10000, RZ ;  /* 0x0001000018217824 */ /* 0x040fe200078e00ff */
[----:B------:R-:W-:Y:S02]  /*f560*/  LOP3.LUT R36, R24, 0xffff0000, RZ, 0xc0, !PT ;  /* 0xffff000018247812 */ /* 0x000fe400078ec0ff */
[----:B------:R-:W-:Y:S01]  /*f570*/  LOP3.LUT R40, R27, 0xffff0000, RZ, 0xc0, !PT ;  /* 0xffff00001b287812 */ /* 0x000fe200078ec0ff */
[C---:B-1----:R-:W-:Y:S01]  /*f580*/  IMAD.U32 R29, R4.reuse, 0x10000, RZ ;  /* 0x00010000041d7824 */ /* 0x042fe200078e00ff */
[----:B------:R-:W-:Y:S01]  /*f590*/  LOP3.LUT R4, R4, 0xffff0000, RZ, 0xc0, !PT ;  /* 0xffff000004047812 */ /* 0x000fe200078ec0ff */
[C---:B------:R-:W-:Y:S01]  /*f5a0*/  IMAD.U32 R30, R5.reuse, 0x10000, RZ ;  /* 0x00010000051e7824 */ /* 0x040fe200078e00ff */
[----:B------:R-:W-:Y:S01]  /*f5b0*/  LOP3.LUT R5, R5, 0xffff0000, RZ, 0xc0, !PT ;  /* 0xffff000005057812 */ /* 0x000fe200078ec0ff */
[----:B------:R-:W-:Y:S01]  /*f5c0*/  IMAD.U32 R26, R7, 0x10000, RZ ;  /* 0x00010000071a7824 */ /* 0x000fe200078e00ff */
[----:B------:R-:W-:Y:S01]  /*f5d0*/  SHF.L.U32 R24, R6, 0x10, RZ ;  /* 0x0000001006187819 */ /* 0x000fe200000006ff */
[-C--:B0-----:R-:W-:Y:S01]  /*f5e0*/  FMUL.FTZ R32, R35, R4.reuse ;  /* 0x0000000423207220 */ /* 0x081fe20000410000 */
[----:B------:R-:W-:Y:S01]  /*f5f0*/  FMUL.FTZ R34, R33, R4 ;  /* 0x0000000421227220 */ /* 0x000fe20000410000 */
[----:B------:R-:W-:Y:S01]  /*f600*/  FMUL.FTZ R31, R38, R5 ;  /* 0x00000005261f7220 */ /* 0x000fe20000410000 */
[----:B------:R-:W-:Y:S01]  /*f610*/  LOP3.LUT R7, R7, 0xffff0000, RZ, 0xc0, !PT ;  /* 0xffff000007077812 */ /* 0x000fe200078ec0ff */
[-C--:B------:R-:W-:Y:S01]  /*f620*/  FFMA.FTZ R4, R33, R29.reuse, -R32 ;  /* 0x0000001d21047223 */ /* 0x080fe20000010820 */
[----:B------:R-:W-:Y:S01]  /*f630*/  FFMA.FTZ R29, R35, R29, R34 ;  /* 0x0000001d231d7223 */ /* 0x000fe20000010022 */
[----:B------:R-:W-:Y:S01]  /*f640*/  FMUL.FTZ R33, R36, R5 ;  /* 0x0000000524217220 */ /* 0x000fe20000410000 */
[----:B------:R-:W-:Y:S01]  /*f650*/  LOP3.LUT R6, R6, 0xffff0000, RZ, 0xc0, !PT ;  /* 0xffff000006067812 */ /* 0x000fe200078ec0ff */
[----:B------:R-:W-:Y:S01]  /*f660*/  FFMA.FTZ R5, R36, R30, -R31 ;  /* 0x0000001e24057223 */ /* 0x000fe2000001081f */
[----:B------:R-:W-:Y:S01]  /*f670*/  LOP3.LUT R34, R25, 0xffff0000, RZ, 0xc0, !PT ;  /* 0xffff000019227812 */ /* 0x000fe200078ec0ff */
[----:B------:R-:W-:-:S02]  /*f680*/  IMAD.U32 R36, R27, 0x10000, RZ ;  /* 0x000100001b247824 */ /* 0x000fc400078e00ff */
[----:B------:R-:W-:Y:S01]  /*f690*/  FFMA.FTZ R30, R38, R30, R33 ;  /* 0x0000001e261e7223 */ /* 0x000fe20000010021 */
[----:B------:R-:W-:Y:S02]  /*f6a0*/  IMAD.U32 R32, R25, 0x10000, RZ ;  /* 0x0001000019207824 */ /* 0x000fe400078e00ff */
[-C--:B------:R-:W-:Y:S01]  /*f6b0*/  FMUL.FTZ R31, R40, R7.reuse ;  /* 0x00000007281f7220 */ /* 0x080fe20000410000 */
[-C--:B------:R-:W-:Y:S01]  /*f6c0*/  FMUL.FTZ R25, R36, R6.reuse ;  /* 0x0000000624197220 */ /* 0x080fe20000410000 */
[----:B------:R-:W-:Y:S01]  /*f6d0*/  FMUL.FTZ R33, R34, R7 ;  /* 0x0000000722217220 */ /* 0x000fe20000410000 */
[----:B------:R-:W-:Y:S01]  /*f6e0*/  FMUL.FTZ R27, R32, R6 ;  /* 0x00000006201b7220 */ /* 0x000fe20000410000 */
[----:B------:R-:W-:Y:S01]  /*f6f0*/  FFMA.FTZ R7, R34, R26, -R31 ;  /* 0x0000001a22077223 */ /* 0x000fe2000001081f */
[----:B------:R-:W-:Y:S01]  /*f700*/  FFMA.FTZ R6, R32, R24, -R25 ;  /* 0x0000001820067223 */ /* 0x000fe20000010819 */
[----:B------:R-:W-:Y:S01]  /*f710*/  FFMA.FTZ R26, R40, R26, R33 ;  /* 0x0000001a281a7223 */ /* 0x000fe20000010021 */
[----:B------:R-:W-:Y:S01]  /*f720*/  FFMA.FTZ R27, R36, R24, R27 ;  /* 0x00000018241b7223 */ /* 0x000fe2000001001b */
[----:B------:R-:W-:-:S02]  /*f730*/  F2FP.BF16.F32.PACK_AB R4, R29, R4 ;  /* 0x000000041d04723e */ /* 0x000fc400000010ff */
[----:B------:R-:W-:Y:S02]  /*f740*/  F2FP.BF16.F32.PACK_AB R5, R30, R5 ;  /* 0x000000051e05723e */ /* 0x000fe400000010ff */
[----:B------:R-:W-:Y:S02]  /*f750*/  F2FP.BF16.F32.PACK_AB R6, R27, R6 ;  /* 0x000000061b06723e */ /* 0x000fe400000010ff */
[----:B------:R-:W-:-:S05]  /*f760*/  F2FP.BF16.F32.PACK_AB R7, R26, R7 ;  /* 0x000000071a07723e */ /* 0x000fca00000010ff */
[----:B------:R1:W-:Y:S02]  /*f770*/  STS.128 [R28+0x3000], R4 ;  /* 0x003000041c007388 */ /* 0x0003e40000000c00 */
.L_x_607:
[----:B------:R-:W-:Y:S05]  /*f780*/  BSYNC B1 ;  /* 0x0000000000017941 */ /* 0x000fea0003800000 */
.L_x_606:
[----:B------:R-:W-:Y:S04]  /*f790*/  BSSY B1, `(.L_x_608) ;  /* 0x0000028000017945 */ /* 0x000fe80003800000 */
[----:B------:R-:W-:Y:S05]  /*f7a0*/  @P1 BRA `(.L_x_609) ;  /* 0x0000000000981947 */ /* 0x000fea0003800000 */
[----:B-1----:R-:W1:Y:S01]  /*f7b0*/  LDS.128 R4, [R28+0x7000] ;  /* 0x007000001c047984 */ /* 0x002e620000000c00 */
[----:B------:R-:W-:Y:S01]  /*f7c0*/  IMAD.U32 R30, R14, 0x10000, RZ ;  /* 0x000100000e1e7824 */ /* 0x000fe200078e00ff */
[C---:B------:R-:W-:Y:S01]  /*f7d0*/  LOP3.LUT R33, R20.reuse, 0xffff0000, RZ, 0xc0, !PT ;  /* 0xffff000014217812 */ /* 0x040fe200078ec0ff */
[----:B0-----:R-:W-:Y:S01]  /*f7e0*/  IMAD.U32 R32, R20, 0x10000, RZ ;  /* 0x0001000014207824 */ /* 0x001fe200078e00ff */
[----:B------:R-:W-:Y:S02]  /*f7f0*/  LOP3.LUT R31, R14, 0xffff0000, RZ, 0xc0, !PT ;  /* 0xffff00000e1f7812 */ /* 0x000fe400078ec0ff */
[----:B------:R-:W-:Y:S01]  /*f800*/  LOP3.LUT R34, R21, 0xffff0000, RZ, 0xc0, !PT ;  /* 0xffff000015227812 */ /* 0x000fe200078ec0ff */
        /* <DEDUP_REMOVED lines=9> */
[----:B------:R-:W-:-:S02]  /*f8a0*/  IMAD.U32 R14, R6, 0x10000, RZ ;  /* 0x00010000060e7824 */ /* 0x000fc400078e00ff */
[-C--:B------:R-:W-:Y:S01]  /*f8b0*/  FFMA.FTZ R4, R30, R24.reuse, -R27 ;  /* 0x000000181e047223 */ /* 0x080fe2000001081b */
[----:B------:R-:W-:Y:S01]  /*f8c0*/  FFMA.FTZ R29, R32, R24, R29 ;  /* 0x00000018201d7223 */ /* 0x000fe2000001001d */
[C---:B------:R-:W-:Y:S01]  /*f8d0*/  FMUL.FTZ R24, R31.reuse, R5 ;  /* 0x000000051f187220 */ /* 0x040fe20000410000 */
[----:B------:R-:W-:Y:S01]  /*f8e0*/  LOP3.LUT R6, R6, 0xffff0000, RZ, 0xc0, !PT ;  /* 0xffff000006067812 */ /* 0x000fe200078ec0ff */
[-C--:B------:R-:W-:Y:S01]  /*f8f0*/  FFMA.FTZ R5, R31, R25.reuse, -R26 ;  /* 0x000000191f057223 */ /* 0x080fe2000001081a */
[----:B------:R-:W-:Y:S01]  /*f900*/  LOP3.LUT R30, R15, 0xffff0000, RZ, 0xc0, !PT ;  /* 0xffff00000f1e7812 */ /* 0x000fe200078ec0ff */
[----:B------:R-:W-:Y:S02]  /*f910*/  IMAD.U32 R32, R21, 0x10000, RZ ;  /* 0x0001000015207824 */ /* 0x000fe400078e00ff */
        /* <DEDUP_REMOVED lines=15> */
.L_x_609:
[----:B------:R-:W-:Y:S05]  /*fa10*/  BSYNC B1 ;  /* 0x0000000000017941 */ /* 0x000fea0003800000 */
.L_x_608:
[----:B------:R-:W-:Y:S04]  /*fa20*/  BSSY B1, `(.L_x_610) ;  /* 0x0000028000017945 */ /* 0x000fe80003800000 */
[----:B------:R-:W-:Y:S05]  /*fa30*/  @P2 BRA `(.L_x_611) ;  /* 0x0000000000982947 */ /* 0x000fea0003800000 */
[----:B-12---:R-:W1:Y:S01]  /*fa40*/  LDS.128 R4, [R28+0xb000] ;  /* 0x00b000001c047984 */ /* 0x006e620000000c00 */
[----:B------:R-:W-:Y:S01]  /*fa50*/  IMAD.U32 R24, R10, 0x10000, RZ ;  /* 0x000100000a187824 */ /* 0x000fe200078e00ff */
[C---:B------:R-:W-:Y:S01]  /*fa60*/  LOP3.LUT R29, R12.reuse, 0xffff0000, RZ, 0xc0, !PT ;  /* 0xffff00000c1d7812 */ /* 0x040fe200078ec0ff */
[----:B------:R-:W-:Y:S01]  /*fa70*/  IMAD.U32 R26, R12, 0x10000, RZ ;  /* 0x000100000c1a7824 */ /* 0x000fe200078e00ff */
        /* <DEDUP_REMOVED lines=34> */
.L_x_611:
[----:B------:R-:W-:Y:S05]  /*fca0*/  BSYNC B1 ;  /* 0x0000000000017941 */ /* 0x000fea0003800000 */
.L_x_610:
[----:B------:R-:W-:Y:S05]  /*fcb0*/  @P3 BRA `(.L_x_605) ;  /* 0x0000003c004c3947 */ /* 0x000fea0003800000 */
[----:B-123--:R-:W1:Y:S01]  /*fcc0*/  LDS.128 R4, [R28+0xf000] ;  /* 0x00f000001c047984 */ /* 0x00ee620000000c00 */
        /* <DEDUP_REMOVED lines=11> */
[-C--:B------:R-:W-:Y:S01]  /*fd80*/  FMUL.FTZ R13, R20, R4.reuse ;  /* 0x00000004140d7220 */ /* 0x080fe20000410000 */
[C---:B------:R-:W-:Y:S01]  /*fd90*/  FMUL.FTZ R15, R14.reuse, R4 ;  /* 0x000000040e0f7220 */ /* 0x040fe20000410000 */
[-C--:B------:R-:W-:Y:S01]  /*fda0*/  FMUL.FTZ R12, R25, R5.reuse ;  /* 0x00000005190c7220 */ /* 0x080fe20000410000 */
[----:B------:R-:W-:Y:S01]  /*fdb0*/  LOP3.LUT R7, R7, 0xffff0000, RZ, 0xc0, !PT ;  /* 0xffff000007077812 */ /* 0x000fe200078ec0ff */
[-C--:B------:R-:W-:Y:S01]  /*fdc0*/  FFMA.FTZ R4, R14, R10.reuse, -R13 ;  /* 0x0000000a0e047223 */ /* 0x080fe2000001080d */
[----:B------:R-:W-:Y:S01]  /*fdd0*/  FFMA.FTZ R15, R20, R10, R15 ;  /* 0x0000000a140f7223 */ /* 0x000fe2000001000f */
[C---:B------:R-:W-:Y:S01]  /*fde0*/  FMUL.FTZ R10, R21.reuse, R5 ;  /* 0x00000005150a7220 */ /* 0x040fe20000410000 */
        /* <DEDUP_REMOVED lines=18> */
[----:B------:R4:W-:Y:S01]  /*ff10*/  STS.128 [R28+0xf000], R4 ;  /* 0x00f000041c007388 */ /* 0x0009e20000000c00 */
[----:B------:R-:W-:Y:S05]  /*ff20*/  BRA `(.L_x_605) ;  /* 0x0000003800b07947 */ /* 0x000fea0003800000 */
.L_x_575:
[----:B------:R-:W-:-:S03]  /*ff30*/  UMOV UR4, 0xffffffff ;  /* 0xffffffff00047882 */ /* 0x000fc60000000000 */
[----:B------:R-:W-:Y:S05]  /*ff40*/  BRA.DIV UR4, `(.L_x_612) ;  /* 0x000001c204ac7947 */ /* 0x000fea000b800000 */
[----:B------:R0:W1:Y:S04]  /*ff50*/  SHFL.IDX PT, R0, R24, RZ, 0x181f ;  /* 0x00181fff18007589 */ /* 0x00006800000e0000 */
[----:B------:R-:W2:Y:S04]  /*ff60*/  SHFL.IDX PT, R30, R30, RZ, 0x181f ;  /* 0x00181fff1e1e7589 */ /* 0x000ea800000e0000 */
[----:B------:R0:W3:Y:S04]  /*ff70*/  SHFL.IDX PT, R3, R27, RZ, 0x181f ;  /* 0x00181fff1b037589 */ /* 0x0000e800000e0000 */
[----:B------:R-:W4:Y:S02]  /*ff80*/  SHFL.IDX PT, R32, R32, RZ, 0x181f ;  /* 0x00181fff20207589 */ /* 0x000f2400000e0000 */
.L_x_862:
        /* <DEDUP_REMOVED lines=11> */
[----:B0-----:R-:W-:Y:S02]  /*10040*/  CS2R R26, SRZ ;  /* 0x00000000001a7805 */ /* 0x001fe4000001ff00 */
[----:B------:R-:W-:Y:S02]  /*10050*/  CS2R R24, SRZ ;  /* 0x0000000000187805 */ /* 0x000fe4000001ff00 */
[----:B-----5:R-:W-:-:S04]  /*10060*/  LEA.HI R12, R21, R21, RZ, 0x1 ;  /* 0x00000015150c7211 */ /* 0x020fc800078f08ff */
[----:B------:R-:W-:Y:S02]  /*10070*/  LOP3.LUT R20, R12, 0xfffffffe, RZ, 0xc0, !PT ;  /* 0xfffffffe0c147812 */ /* 0x000fe400078ec0ff */
[----:B------:R-:W-:-:S03]  /*10080*/  CS2R R12, SRZ ;  /* 0x00000000000c7805 */ /* 0x000fc6000001ff00 */
[----:B------:R-:W-:Y:S01]  /*10090*/  IMAD.IADD R35, R21, 0x1, -R20 ;  /* 0x0000000115237824 */ /* 0x000fe200078e0a14 */
[----:B------:R-:W-:Y:S06]  /*100a0*/  @P0 BRA `(.L_x_614) ;  /* 0x0000000000600947 */ /* 0x000fec0003800000 */
[----:B------:R-:W-:Y:S01]  /*100b0*/  ULDC UR4, c[0x0][0x3f4] ;  /* 0x0000fd0000047ab9 */ /* 0x000fe20000000800 */
[----:B------:R-:W-:Y:S01]  /*100c0*/  ULDC.64 UR6, c[0x0][0x208] ;  /* 0x0000820000067ab9 */ /* 0x000fe20000000a00 */
[----:B------:R-:W-:Y:S02]  /*100d0*/  ISETP.GE.AND P4, PT, R16, UR4, PT ;  /* 0x0000000410007c0c */ /* 0x000fe4000bf86270 */
[----:B------:R-:W-:-:S11]  /*100e0*/  ISETP.GE.AND P5, PT, R214, UR4, PT ;  /* 0x00000004d6007c0c */ /* 0x000fd6000bfa6270 */
[C---:B------:R-:W-:Y:S01]  /*100f0*/  @!P4 IMAD.SHL.U32 R21, R16.reuse, 0x2, RZ ;  /* 0x000000021015c824 */ /* 0x040fe200078e00ff */
[----:B------:R-:W-:Y:S01]  /*10100*/  @!P4 SHF.L.U64.HI R7, R16, 0x1, R17 ;  /* 0x000000011007c819 */ /* 0x000fe20000010211 */
[C---:B------:R-:W-:Y:S01]  /*10110*/  @!P5 IMAD.SHL.U32 R33, R212.reuse, 0x2, RZ ;  /* 0x00000002d421d824 */ /* 0x040fe200078e00ff */
[----:B------:R-:W-:Y:S02]  /*10120*/  @!P5 SHF.L.U64.HI R6, R212, 0x1, R215 ;  /* 0x00000001d406d819 */ /* 0x000fe400000102d7 */
[-C--:B--2---:R-:W-:Y:S02]  /*10130*/  @!P4 IADD3 R4, P0, R30, R21.reuse, RZ ;  /* 0x000000151e04c210 */ /* 0x084fe40007f1e0ff */
[----:B----4-:R-:W-:Y:S02]  /*10140*/  @!P4 IADD3 R20, P1, R32, R21, RZ ;  /* 0x000000152014c210 */ /* 0x010fe40007f3e0ff */
[-C--:B------:R-:W-:Y:S01]  /*10150*/  @!P5 IADD3 R30, P2, R30, R33.reuse, RZ ;  /* 0x000000211e1ed210 */ /* 0x080fe20007f5e0ff */
[--C-:B-1----:R-:W-:Y:S01]  /*10160*/  @!P4 IMAD.X R5, R0, 0x1, R7.reuse, P0 ;  /* 0x000000010005c824 */ /* 0x102fe200000e0607 */
[----:B------:R-:W-:Y:S01]  /*10170*/  @!P5 IADD3 R32, P3, R32, R33, RZ ;  /* 0x000000212020d210 */ /* 0x000fe20007f7e0ff */
[C---:B---3--:R-:W-:Y:S01]  /*10180*/  @!P4 IMAD.X R21, R3.reuse, 0x1, R7, P1 ;  /* 0x000000010315c824 */ /* 0x048fe200008e0607 */
[----:B------:R-:W-:Y:S01]  /*10190*/  CS2R R14, SRZ ;  /* 0x00000000000e7805 */ /* 0x000fe2000001ff00 */
[--C-:B------:R-:W-:Y:S01]  /*101a0*/  @!P5 IMAD.X R31, R0, 0x1, R6.reuse, P2 ;  /* 0x00000001001fd824 */ /* 0x100fe200010e0606 */
[----:B------:R0:W5:Y:S01]  /*101b0*/  @!P4 LD.E.128 R8, desc[UR6][R4.64] ;  /* 0x000000060408c980 */ /* 0x000162000c101d00 */
[----:B------:R-:W-:Y:S01]  /*101c0*/  @!P5 IMAD.X R33, R3, 0x1, R6, P3 ;  /* 0x000000010321d824 */ /* 0x000fe200018e0606 */
[----:B------:R-:W-:-:S02]  /*101d0*/  CS2R R6, SRZ ;  /* 0x0000000000067805 */ /* 0x000fc4000001ff00 */
[----:B------:R-:W-:Y:S01]  /*101e0*/  CS2R R12, SRZ ;  /* 0x00000000000c7805 */ /* 0x000fe2000001ff00 */
[----:B------:R1:W5:Y:S05]  /*101f0*/  @!P4 LD.E.128 R24, desc[UR6][R20.64] ;  /* 0x000000061418c980 */ /* 0x00036a000c101d00 */
[----:B------:R1:W5:Y:S01]  /*10200*/  @!P5 LD.E.128 R12, desc[UR6][R32.64] ;  /* 0x00000006200cd980 */ /* 0x000362000c101d00 */
[----:B0-----:R-:W-:-:S06]  /*10210*/  CS2R R4, SRZ ;  /* 0x0000000000047805 */ /* 0x001fcc000001ff00 */
[----:B------:R1:W5:Y:S02]  /*10220*/  @!P5 LD.E.128 R4, desc[UR6][R30.64] ;  /* 0x000000061e04d980 */ /* 0x000364000c101d00 */
.L_x_614:
[----:B------:R-:W-:Y:S05]  /*10230*/  BSYNC B1 ;  /* 0x0000000000017941 */ /* 0x000fea0003800000 */
.L_x_613:
[----:B-1---5:R-:W-:Y:S01]  /*10240*/  IMAD.MOV.U32 R21, RZ, RZ, R8 ;  /* 0x000000ffff157224 */ /* 0x022fe200078e0008 */
[--C-:B------:R-:W-:Y:S01]  /*10250*/  SHF.R.U64 R52, R8, 0x10, R9.reuse ;  /* 0x0000001008347819 */ /* 0x100fe20000001209 */
[--C-:B--2---:R-:W-:Y:S01]  /*10260*/  IMAD.MOV.U32 R30, RZ, RZ, R9.reuse ;  /* 0x000000ffff1e7224 */ /* 0x104fe200078e0009 */
[----:B------:R-:W-:Y:S01]  /*10270*/  SHF.L.U32 R8, R35, 0x1f, RZ ;  /* 0x0000001f23087819 */ /* 0x000fe200000006ff */
[----:B------:R-:W-:Y:S01]  /*10280*/  IMAD.MOV.U32 R0, RZ, RZ, R4 ;  /* 0x000000ffff007224 */ /* 0x000fe200078e0004 */
[----:B------:R-:W-:Y:S01]  /*10290*/  SHF.R.U32.HI R49, RZ, 0x10, R9 ;  /* 0x00000010ff317819 */ /* 0x000fe20000011609 */
[--C-:B---3--:R-:W-:Y:S01]  /*102a0*/  IMAD.MOV.U32 R3, RZ, RZ, R5.reuse ;  /* 0x000000ffff037224 */ /* 0x108fe200078e0005 */
[----:B------:R-:W0:Y:S01]  /*102b0*/  SYNCS.PHASECHK.TRANS64.TRYWAIT P0, [R23+URZ+0x38800], R8 ;  /* 0x03880008170075a7 */ /* 0x000e22000800017f */
[--C-:B------:R-:W-:Y:S01]  /*102c0*/  SHF.R.U64 R45, R4, 0x10, R5.reuse ;  /* 0x00000010042d7819 */ /* 0x100fe20000001205 */
[----:B------:R-:W-:Y:S01]  /*102d0*/  IMAD.MOV.U32 R31, RZ, RZ, R24 ;  /* 0x000000ffff1f7224 */ /* 0x000fe200078e0018 */
[----:B------:R-:W-:Y:S01]  /*102e0*/  SHF.R.U32.HI R48, RZ, 0x10, R5 ;  /* 0x00000010ff307819 */ /* 0x000fe20000011605 */
[----:B------:R-:W-:Y:S01]  /*102f0*/  IMAD.MOV.U32 R9, RZ, RZ, R10 ;  /* 0x000000ffff097224 */ /* 0x000fe200078e000a */
[----:B------:R-:W-:Y:S01]  /*10300*/  SHF.R.U64 R44, R24, 0x10, R25 ;  /* 0x00000010182c7819 */ /* 0x000fe20000001219 */
[--C-:B------:R-:W-:Y:S01]  /*10310*/  IMAD.MOV.U32 R20, RZ, RZ, R11.reuse ;  /* 0x000000ffff147224 */ /* 0x100fe200078e000b */
[--C-:B------:R-:W-:Y:S01]  /*10320*/  SHF.R.U64 R50, R10, 0x10, R11.reuse ;  /* 0x000000100a327819 */ /* 0x100fe2000000120b */
[----:B------:R-:W-:Y:S01]  /*10330*/  IMAD.MOV.U32 R4, RZ, RZ, R6 ;  /* 0x000000ffff047224 */ /* 0x000fe200078e0006 */
[----:B------:R-:W-:Y:S01]  /*10340*/  SHF.R.U32.HI R47, RZ, 0x10, R11 ;  /* 0x00000010ff2f7819 */ /* 0x000fe2000001160b */
[--C-:B------:R-:W-:Y:S01]  /*10350*/  IMAD.MOV.U32 R5, RZ, RZ, R7.reuse ;  /* 0x000000ffff057224 */ /* 0x100fe200078e0007 */
[----:B------:R-:W-:Y:S01]  /*10360*/  SHF.R.U64 R43, R6, 0x10, R7 ;  /* 0x00000010062b7819 */ /* 0x000fe20000001207 */
[----:B------:R-:W-:Y:S01]  /*10370*/  IMAD.MOV.U32 R35, RZ, RZ, R25 ;  /* 0x000000ffff237224 */ /* 0x000fe200078e0019 */
[----:B------:R-:W-:Y:S01]  /*10380*/  SHF.R.U32.HI R46, RZ, 0x10, R7 ;  /* 0x00000010ff2e7819 */ /* 0x000fe20000011607 */
[----:B----4-:R-:W-:Y:S01]  /*10390*/  IMAD.MOV.U32 R32, RZ, RZ, R26 ;  /* 0x000000ffff207224 */ /* 0x010fe200078e001a */
[----:B------:R-:W-:Y:S01]  /*103a0*/  SHF.R.U32.HI R42, RZ, 0x10, R25 ;  /* 0x00000010ff2a7819 */ /* 0x000fe20000011619 */
[--C-:B------:R-:W-:Y:S01]  /*103b0*/  IMAD.MOV.U32 R33, RZ, RZ, R27.reuse ;  /* 0x000000ffff217224 */ /* 0x100fe200078e001b */
[--C-:B------:R-:W-:Y:S01]  /*103c0*/  SHF.R.U64 R41, R26, 0x10, R27.reuse ;  /* 0x000000101a297819 */ /* 0x100fe2000000121b */
[----:B------:R-:W-:Y:S01]  /*103d0*/  BSSY B1, `(.L_x_615) ;  /* 0x0000019000017945 */ /* 0x000fe20003800000 */
[----:B------:R-:W-:Y:S01]  /*103e0*/  SHF.R.U32.HI R40, RZ, 0x10, R27 ;  /* 0x00000010ff287819 */ /* 0x000fe2000001161b */
[----:B------:R-:W-:Y:S01]  /*103f0*/  IMAD.MOV.U32 R10, RZ, RZ, R12 ;  /* 0x000000ffff0a7224 */ /* 0x000fe200078e000c */
[----:B------:R-:W-:Y:S01]  /*10400*/  VIMNMX R34, R34, 0x80, PT ;  /* 0x0000008022227848 */ /* 0x000fe20003fe0100 */
[----:B------:R-:W-:Y:S01]  /*10410*/  IMAD.MOV.U32 R6, RZ, RZ, R14 ;  /* 0x000000ffff067224 */ /* 0x000fe200078e000e */
[----:B------:R-:W-:Y:S01]  /*10420*/  PRMT R25, R30, 0x5410, R49 ;  /* 0x000054101e197816 */ /* 0x000fe20000000031 */
[----:B------:R-:W-:Y:S01]  /*10430*/  IMAD.MOV.U32 R7, RZ, RZ, R15 ;  /* 0x000000ffff077224 */ /* 0x000fe200078e000f */
[----:B------:R-:W-:-:S02]  /*10440*/  SHF.R.U64 R39, R12, 0x10, R13 ;  /* 0x000000100c277819 */ /* 0x000fc4000000120d */
[----:B------:R-:W-:Y:S02]  /*10450*/  MOV R11, R13 ;  /* 0x0000000d000b7202 */ /* 0x000fe40000000f00 */
[----:B------:R-:W-:Y:S02]  /*10460*/  SHF.R.U32.HI R38, RZ, 0x10, R13 ;  /* 0x00000010ff267819 */ /* 0x000fe4000001160d */
[----:B------:R-:W-:Y:S02]  /*10470*/  PRMT R30, R31, 0x5410, R44 ;  /* 0x000054101f1e7816 */ /* 0x000fe4000000002c */
[--C-:B------:R-:W-:Y:S02]  /*10480*/  SHF.R.U64 R37, R14, 0x10, R15.reuse ;  /* 0x000000100e257819 */ /* 0x100fe4000000120f */
[----:B------:R-:W-:Y:S02]  /*10490*/  SHF.R.U32.HI R36, RZ, 0x10, R15 ;  /* 0x00000010ff247819 */ /* 0x000fe4000001160f */
[----:B------:R-:W-:-:S02]  /*104a0*/  PRMT R24, R21, 0x5410, R52 ;  /* 0x0000541015187816 */ /* 0x000fc40000000034 */
[----:B------:R-:W-:Y:S02]  /*104b0*/  PRMT R26, R9, 0x5410, R50 ;  /* 0x00005410091a7816 */ /* 0x000fe40000000032 */
[----:B------:R-:W-:Y:S02]  /*104c0*/  PRMT R27, R20, 0x5410, R47 ;  /* 0x00005410141b7816 */ /* 0x000fe4000000002f */
[----:B------:R-:W-:Y:S02]  /*104d0*/  PRMT R0, R0, 0x5410, R45 ;  /* 0x0000541000007816 */ /* 0x000fe4000000002d */
[----:B------:R-:W-:Y:S02]  /*104e0*/  ISETP.GE.AND P1, PT, R224, R34, PT ;  /* 0x00000022e000720c */ /* 0x000fe40003f26270 */
[----:B------:R-:W-:Y:S02]  /*104f0*/  PRMT R3, R3, 0x5410, R48 ;  /* 0x0000541003037816 */ /* 0x000fe40000000030 */
[----:B------:R-:W-:-:S02]  /*10500*/  PRMT R12, R4, 0x5410, R43 ;  /* 0x00005410040c7816 */ /* 0x000fc4000000002b */
[----:B------:R-:W-:Y:S02]  /*10510*/  PRMT R13, R5, 0x5410, R46 ;  /* 0x00005410050d7816 */ /* 0x000fe4000000002e */
[----:B------:R-:W-:Y:S02]  /*10520*/  PRMT R31, R35, 0x5410, R42 ;  /* 0x00005410231f7816 */ /* 0x000fe4000000002a */
[----:B------:R-:W-:Y:S02]  /*10530*/  PRMT R32, R32, 0x5410, R41 ;  /* 0x0000541020207816 */ /* 0x000fe40000000029 */
[----:B------:R-:W-:Y:S01]  /*10540*/  PRMT R33, R33, 0x5410, R40 ;  /* 0x0000541021217816 */ /* 0x000fe20000000028 */
[----:B0-----:R-:W-:Y:S06]  /*10550*/  @!P0 BRA `(.L_x_616) ;  /* 0x000001bc009c8947 */ /* 0x001fec0003800000 */
.L_x_863:
[----:B------:R-:W-:Y:S05]  /*10560*/  BSYNC B1 ;  /* 0x0000000000017941 */ /* 0x000fea0003800000 */
.L_x_615:
        /* <DEDUP_REMOVED lines=9> */
[C---:B------:R-:W-:Y:S01]  /*10600*/  IMAD.SHL.U32 R56, R224.reuse, 0x40, RZ ;  /* 0x00000040e0387824 */ /* 0x040fe200078e00ff */
[----:B------:R-:W-:Y:S01]  /*10610*/  BSSY B2, `(.L_x_619) ;  /* 0x0000064000027945 */ /* 0x000fe20003800000 */
[----:B------:R-:W-:-:S03]  /*10620*/  IMAD.SHL.U32 R58, R224, 0x40, RZ ;  /* 0x00000040e03a7824 */ /* 0x000fc600078e00ff */
[----:B------:R-:W-:Y:S02]  /*10630*/  LOP3.LUT R56, R56, 0x1c0, RZ, 0xc0, !PT ;  /* 0x000001c038387812 */ /* 0x000fe400078ec0ff */
[----:B------:R-:W-:Y:S02]  /*10640*/  LOP3.LUT R58, R58, 0x1c0, RZ, 0xc0, !PT ;  /* 0x000001c03a3a7812 */ /* 0x000fe400078ec0ff */
[----:B------:R-:W-:Y:S02]  /*10650*/  SHF.R.U32.HI R56, RZ, 0x3, R56 ;  /* 0x00000003ff387819 */ /* 0x000fe40000011638 */
[-C--:B--2---:R-:W-:Y:S02]  /*10660*/  ISETP.GE.AND P0, PT, R16, R35.reuse, PT ;  /* 0x000000231000720c */ /* 0x084fe40003f06270 */
[----:B------:R-:W-:-:S11]  /*10670*/  ISETP.GE.AND P1, PT, R214, R35, PT ;  /* 0x00000023d600720c */ /* 0x000fd60003f26270 */
[----:B-1----:R-:W-:Y:S05]  /*10680*/  @P0 BRA `(.L_x_620) ;  /* 0x0000000400700947 */ /* 0x002fea0003800000 */
[----:B------:R-:W2:Y:S01]  /*10690*/  LDL R9, [R1+0x68] ;  /* 0x0000680001097983 */ /* 0x000ea20000100800 */
[----:B------:R-:W-:Y:S01]  /*106a0*/  LEA.HI R4, R29, R28, RZ, 0x3 ;  /* 0x0000001c1d047211 */ /* 0x000fe200078f18ff */
[----:B------:R-:W-:Y:S01]  /*106b0*/  IMAD.U32 R49, R30, 0x10000, RZ ;  /* 0x000100001e317824 */ /* 0x000fe200078e00ff */
[----:B-----5:R-:W-:Y:S01]  /*106c0*/  R2UR UR4, R60 ;  /* 0x000000003c0472ca */ /* 0x020fe200000e0000 */
[----:B------:R-:W-:Y:S01]  /*106d0*/  IMAD.U32 R47, R24, 0x10000, RZ ;  /* 0x00010000182f7824 */ /* 0x000fe200078e00ff */
[----:B------:R-:W-:Y:S02]  /*106e0*/  LOP3.LUT R5, R4, 0xfffffff8, RZ, 0xc0, !PT ;  /* 0xfffffff804057812 */ /* 0x000fe400078ec0ff */
[----:B------:R-:W-:-:S03]  /*106f0*/  LOP3.LUT R51, R30, 0xffff0000, RZ, 0xc0, !PT ;  /* 0xffff00001e337812 */ /* 0x000fc600078ec0ff */
[----:B------:R-:W-:-:S05]  /*10700*/  IMAD.IADD R4, R28, 0x1, -R5 ;  /* 0x000000011c047824 */ /* 0x000fca00078e0a05 */
[----:B------:R-:W-:-:S04]  /*10710*/  LEA.HI R4, R35, R4, RZ, 0x1d ;  /* 0x0000000423047211 */ /* 0x000fc800078fe8ff */
[----:B------:R-:W-:Y:S01]  /*10720*/  SHF.R.S32.HI R7, RZ, 0x1f, R4 ;  /* 0x0000001fff077819 */ /* 0x000fe20000011404 */
[----:B------:R-:W-:-:S03]  /*10730*/  IMAD.SHL.U32 R5, R4, 0x8, RZ ;  /* 0x0000000804057824 */ /* 0x000fc600078e00ff */
[----:B------:R-:W-:Y:S02]  /*10740*/  LEA.HI R7, R7, R4, RZ, 0x3 ;  /* 0x0000000407077211 */ /* 0x000fe400078f18ff */
[----:B------:R-:W-:-:S03]  /*10750*/  LOP3.LUT R5, R58, 0x38, R5, 0xf8, !PT ;  /* 0x000000383a057812 */ /* 0x000fc600078ef805 */
[----:B------:R-:W-:Y:S01]  /*10760*/  IMAD.SHL.U32 R7, R7, 0x400, RZ ;  /* 0x0000040007077824 */ /* 0x000fe200078e00ff */
[----:B------:R-:W-:-:S04]  /*10770*/  LOP3.LUT R4, R5, R56, RZ, 0x3c, !PT ;  /* 0x0000003805047212 */ /* 0x000fc800078e3cff */
[----:B------:R-:W-:-:S04]  /*10780*/  LOP3.LUT R7, R7, 0x7fffe000, RZ, 0xc0, !PT ;  /* 0x7fffe00007077812 */ /* 0x000fc800078ec0ff */
[----:B0-----:R-:W-:-:S05]  /*10790*/  IADD3 R8, R4, R7, R54 ;  /* 0x0000000704087210 */ /* 0x001fca0007ffe036 */
[----:B------:R-:W-:Y:S01]  /*107a0*/  IMAD R37, R8, 0x2, R23 ;  /* 0x0000000208257824 */ /* 0x000fe200078e0217 */
[----:B--2---:R-:W-:-:S04]  /*107b0*/  LEA R36, R9, UR4, 0x1 ;  /* 0x0000000409247c11 */ /* 0x004fc8000f8e08ff */
[----:B------:R-:W0:Y:S04]  /*107c0*/  LDS.128 R8, [R37+0x14400] ;  /* 0x0144000025087984 */ /* 0x000e280000000c00 */
[----:B------:R-:W1:Y:S01]  /*107d0*/  LDS.128 R4, [R36] ;  /* 0x0000000024047984 */ /* 0x000e620000000c00 */
[C---:B0-----:R-:W-:Y:S01]  /*107e0*/  IMAD.U32 R42, R8.reuse, 0x10000, RZ ;  /* 0x00010000082a7824 */ /* 0x041fe200078e00ff */
[----:B------:R-:W-:Y:S01]  /*107f0*/  LOP3.LUT R8, R8, 0xffff0000, RZ, 0xc0, !PT ;  /* 0xffff000008087812 */ /* 0x000fe200078ec0ff */
[C---:B------:R-:W-:Y:S01]  /*10800*/  IMAD.U32 R43, R9.reuse, 0x10000, RZ ;  /* 0x00010000092b7824 */ /* 0x040fe200078e00ff */
[----:B------:R-:W-:Y:S01]  /*10810*/  LOP3.LUT R9, R9, 0xffff0000, RZ, 0xc0, !PT ;  /* 0xffff000009097812 */ /* 0x000fe200078ec0ff */
[----:B-1----:R-:W-:Y:S02]  /*10820*/  IMAD.U32 R38, R4, 0x10000, RZ ;  /* 0x0001000004267824 */ /* 0x002fe400078e00ff */
[C---:B------:R-:W-:Y:S01]  /*10830*/  FMUL.FTZ R53, R42.reuse, R49 ;  /* 0x000000312a357220 */ /* 0x040fe20000410000 */
[----:B------:R-:W-:Y:S01]  /*10840*/  FMUL.FTZ R55, R42, R47 ;  /* 0x0000002f2a377220 */ /* 0x000fe20000410000 */
[----:B------:R-:W-:Y:S01]  /*10850*/  LOP3.LUT R4, R4, 0xffff0000, RZ, 0xc0, !PT ;  /* 0xffff000004047812 */ /* 0x000fe200078ec0ff */
[----:B------:R-:W-:Y:S01]  /*10860*/  FMUL.FTZ R57, R8, R51 ;  /* 0x0000003308397220 */ /* 0x000fe20000410000 */
[----:B------:R-:W-:Y:S01]  /*10870*/  FFMA.FTZ R53, R38, R47, -R53 ;  /* 0x0000002f26357223 */ /* 0x000fe20000010835 */
[----:B------:R-:W-:Y:S01]  /*10880*/  LOP3.LUT R47, R24, 0xffff0000, RZ, 0xc0, !PT ;  /* 0xffff0000182f7812 */ /* 0x000fe200078ec0ff */
[----:B------:R-:W-:Y:S01]  /*10890*/  FFMA.FTZ R55, R38, R49, R55 ;  /* 0x0000003126377223 */ /* 0x000fe20000010037 */
[----:B------:R-:W-:-:S02]  /*108a0*/  IMAD.U32 R42, R31, 0x10000, RZ ;  /* 0x000100001f2a7824 */ /* 0x000fc400078e00ff */
[----:B------:R-:W-:Y:S02]  /*108b0*/  IMAD.U32 R38, R25, 0x10000, RZ ;  /* 0x0001000019267824 */ /* 0x000fe400078e00ff */
[-C--:B------:R-:W-:Y:S01]  /*108c0*/  FMUL.FTZ R49, R8, R47.reuse ;  /* 0x0000002f08317220 */ /* 0x080fe20000410000 */
[----:B------:R-:W-:Y:S01]  /*108d0*/  FFMA.FTZ R46, R4, R47, -R57 ;  /* 0x0000002f042e7223 */ /* 0x000fe20000010839 */
[----:B------:R-:W-:Y:S02]  /*108e0*/  IMAD.U32 R39, R5, 0x10000, RZ ;  /* 0x0001000005277824 */ /* 0x000fe400078e00ff */
[C---:B------:R-:W-:Y:S01]  /*108f0*/  FMUL.FTZ R8, R43.reuse, R42 ;  /* 0x0000002a2b087220 */ /* 0x040fe20000410000 */
[----:B------:R-:W-:Y:S02]  /*10900*/  IMAD.U32 R44, R10, 0x10000, RZ ;  /* 0x000100000a2c7824 */ /* 0x000fe400078e00ff */
[----:B------:R-:W-:Y:S01]  /*10910*/  FMUL.FTZ R57, R43, R38 ;  /* 0x000000262b397220 */ /* 0x000fe20000410000 */
[----:B------:R-:W-:-:S02]  /*10920*/  IMAD.U32 R47, R32, 0x10000, RZ ;  /* 0x00010000202f7824 */ /* 0x000fc400078e00ff */
[----:B------:R-:W-:Y:S01]  /*10930*/  FFMA.FTZ R48, R4, R51, R49 ;  /* 0x0000003304307223 */ /* 0x000fe20000010031 */
[----:B------:R-:W-:Y:S01]  /*10940*/  IMAD.U32 R40, R6, 0x10000, RZ ;  /* 0x0001000006287824 */ /* 0x000fe200078e00ff */
[----:B------:R-:W-:Y:S01]  /*10950*/  LOP3.LUT R10, R10, 0xffff0000, RZ, 0xc0, !PT ;  /* 0xffff00000a0a7812 */ /* 0x000fe200078ec0ff */
[C---:B------:R-:W-:Y:S01]  /*10960*/  FFMA.FTZ R50, R39.reuse, R38, -R8 ;  /* 0x0000002627327223 */ /* 0x040fe20000010808 */
[----:B------:R-:W-:Y:S02]  /*10970*/  IMAD.U32 R43, R26, 0x10000, RZ ;  /* 0x000100001a2b7824 */ /* 0x000fe400078e00ff */
[----:B------:R-:W-:Y:S01]  /*10980*/  FFMA.FTZ R57, R39, R42, R57 ;  /* 0x0000002a27397223 */ /* 0x000fe20000010039 */
[----:B------:R-:W-:Y:S01]  /*10990*/  FMUL.FTZ R51, R44, R47 ;  /* 0x0000002f2c337220 */ /* 0x000fe20000410000 */
[----:B------:R-:W-:Y:S01]  /*109a0*/  LOP3.LUT R49, R32, 0xffff0000, RZ, 0xc0, !PT ;  /* 0xffff000020317812 */ /* 0x000fe200078ec0ff */
[----:B------:R-:W-:Y:S01]  /*109b0*/  IMAD.U32 R45, R11, 0x10000, RZ ;  /* 0x000100000b2d7824 */ /* 0x000fe200078e00ff */
[----:B------:R-:W-:Y:S01]  /*109c0*/  LOP3.LUT R39, R26, 0xffff0000, RZ, 0xc0, !PT ;  /* 0xffff00001a277812 */ /* 0x000fe200078ec0ff */
[----:B------:R-:W-:Y:S01]  /*109d0*/  IMAD.U32 R38, R33, 0x10000, RZ ;  /* 0x0001000021267824 */ /* 0x000fe200078e00ff */
[----:B------:R-:W-:Y:S01]  /*109e0*/  LOP3.LUT R6, R6, 0xffff0000, RZ, 0xc0, !PT ;  /* 0xffff000006067812 */ /* 0x000fe200078ec0ff */
[-C--:B------:R-:W-:Y:S01]  /*109f0*/  FMUL.FTZ R59, R44, R43.reuse ;  /* 0x0000002b2c3b7220 */ /* 0x080fe20000410000 */
[----:B------:R-:W-:Y:S01]  /*10a00*/  FFMA.FTZ R51, R40, R43, -R51 ;  /* 0x0000002b28337223 */ /* 0x000fe20000010833 */
[----:B------:R-:W-:Y:S01]  /*10a10*/  SHF.L.U32 R4, R27, 0x10, RZ ;  /* 0x000000101b047819 */ /* 0x000fe200000006ff */
[----:B------:R-:W-:Y:S01]  /*10a20*/  FMUL.FTZ R43, R10, R49 ;  /* 0x000000310a2b7220 */ /* 0x000fe20000410000 */
[----:B------:R-:W-:-:S02]  /*10a30*/  IMAD.U32 R41, R7, 0x10000, RZ ;  /* 0x0001000007297824 */ /* 0x000fc400078e00ff */
[----:B------:R-:W-:Y:S01]  /*10a40*/  FMUL.FTZ R10, R10, R39 ;  /* 0x000000270a0a7220 */ /* 0x000fe20000410000 */
[----:B------:R-:W-:Y:S01]  /*10a50*/  FMUL.FTZ R8, R45, R38 ;  /* 0x000000262d087220 */ /* 0x000fe20000410000 */
[----:B------:R-:W-:Y:S01]  /*10a60*/  FFMA.FTZ R59, R40, R47, R59 ;  /* 0x0000002f283b7223 */ /* 0x000fe2000001003b */
[C---:B------:R-:W-:Y:S01]  /*10a70*/  FFMA.FTZ R40, R6.reuse, R39, -R43 ;  /* 0x0000002706287223 */ /* 0x040fe2000001082b */
[----:B------:R-:W-:Y:S01]  /*10a80*/  FFMA.FTZ R42, R6, R49, R10 ;  /* 0x00000031062a7223 */ /* 0x000fe2000001000a */
[-C--:B------:R-:W-:Y:S01]  /*10a90*/  FFMA.FTZ R43, R41, R4.reuse, -R8 ;  /* 0x00000004292b7223 */ /* 0x080fe20000010808 */
[----:B------:R-:W-:Y:S01]  /*10aa0*/  LOP3.LUT R11, R11, 0xffff0000, RZ, 0xc0, !PT ;  /* 0xffff00000b0b7812 */ /* 0x000fe200078ec0ff */
[----:B------:R-:W-:Y:S01]  /*10ab0*/  FMUL.FTZ R44, R45, R4 ;  /* 0x000000042d2c7220 */ /* 0x000fe20000410000 */
[----:B------:R-:W-:Y:S02]  /*10ac0*/  LOP3.LUT R8, R31, 0xffff0000, RZ, 0xc0, !PT ;  /* 0xffff00001f087812 */ /* 0x000fe400078ec0ff */
[----:B------:R-:W-:Y:S01]  /*10ad0*/  LOP3.LUT R10, R33, 0xffff0000, RZ, 0xc0, !PT ;  /* 0xffff0000210a7812 */ /* 0x000fe200078ec0ff */
[----:B------:R-:W-:Y:S01]  /*10ae0*/  FFMA.FTZ R44, R41, R38, R44 ;  /* 0x00000026292c7223 */ /* 0x000fe2000001002c */
[----:B------:R-:W-:Y:S01]  /*10af0*/  LOP3.LUT R4, R25, 0xffff0000, RZ, 0xc0, !PT ;  /* 0xffff000019047812 */ /* 0x000fe200078ec0ff */
[----:B------:R-:W-:Y:S01]  /*10b00*/  FMUL.FTZ R38, R9, R8 ;  /* 0x0000000809267220 */ /* 0x000fe20000410000 */
[----:B------:R-:W-:Y:S01]  /*10b10*/  LOP3.LUT R6, R27, 0xffff0000, RZ, 0xc0, !PT ;  /* 0xffff00001b067812 */ /* 0x000fe200078ec0ff */
[----:B------:R-:W-:Y:S01]  /*10b20*/  FMUL.FTZ R52, R11, R10 ;  /* 0x0000000a0b347220 */ /* 0x000fe20000410000 */
[----:B------:R-:W-:Y:S01]  /*10b30*/  LOP3.LUT R5, R5, 0xffff0000, RZ, 0xc0, !PT ;  /* 0xffff000005057812 */ /* 0x000fe200078ec0ff */
[----:B------:R-:W-:Y:S01]  /*10b40*/  FMUL.FTZ R39, R9, R4 ;  /* 0x0000000409277220 */ /* 0x000fe20000410000 */
[----:B------:R-:W-:Y:S01]  /*10b50*/  LOP3.LUT R7, R7, 0xffff0000, RZ, 0xc0, !PT ;  /* 0xffff000007077812 */ /* 0x000fe200078ec0ff */
[----:B------:R-:W-:-:S02]  /*10b60*/  FMUL.FTZ R11, R11, R6 ;  /* 0x000000060b0b7220 */ /* 0x000fc40000410000 */
[C---:B------:R-:W-:Y:S01]  /*10b70*/  FFMA.FTZ R9, R5.reuse, R4, -R38 ;  /* 0x0000000405097223 */ /* 0x040fe20000010826 */
[----:B------:R-:W-:Y:S01]  /*10b80*/  FFMA.FTZ R38, R5, R8, R39 ;  /* 0x0000000805267223 */ /* 0x000fe20000010027 */
[C---:B------:R-:W-:Y:S01]  /*10b90*/  FFMA.FTZ R52, R7.reuse, R6, -R52 ;  /* 0x0000000607347223 */ /* 0x040fe20000010834 */
[----:B------:R-:W-:Y:S01]  /*10ba0*/  FFMA.FTZ R11, R7, R10, R11 ;  /* 0x0000000a070b7223 */ /* 0x000fe2000001000b */
[----:B------:R-:W-:Y:S02]  /*10bb0*/  F2FP.BF16.F32.PACK_AB R6, R40, R51 ;  /* 0x000000332806723e */ /* 0x000fe400000010ff */
[----:B------:R-:W-:Y:S02]  /*10bc0*/  F2FP.BF16.F32.PACK_AB R4, R46, R53 ;  /* 0x000000352e04723e */ /* 0x000fe400000010ff */
[----:B------:R-:W-:Y:S02]  /*10bd0*/  F2FP.BF16.F32.PACK_AB R5, R9, R50 ;  /* 0x000000320905723e */ /* 0x000fe400000010ff */
[----:B------:R-:W-:-:S02]  /*10be0*/  F2FP.BF16.F32.PACK_AB R7, R52, R43 ;  /* 0x0000002b3407723e */ /* 0x000fc400000010ff */
[----:B------:R-:W-:Y:S02]  /*10bf0*/  F2FP.BF16.F32.PACK_AB R10, R42, R59 ;  /* 0x0000003b2a0a723e */ /* 0x000fe400000010ff */
[----:B------:R-:W-:Y:S01]  /*10c00*/  F2FP.BF16.F32.PACK_AB R8, R48, R55 ;  /* 0x000000373008723e */ /* 0x000fe200000010ff */
[----:B------:R1:W-:Y:S01]  /*10c10*/  STS.128 [R36], R4 ;  /* 0x0000000424007388 */ /* 0x0003e20000000c00 */
[----:B------:R-:W-:Y:S02]  /*10c20*/  F2FP.BF16.F32.PACK_AB R9, R38, R57 ;  /* 0x000000392609723e */ /* 0x000fe400000010ff */
[----:B------:R-:W-:-:S05]  /*10c30*/  F2FP.BF16.F32.PACK_AB R11, R11, R44 ;  /* 0x0000002c0b0b723e */ /* 0x000fca00000010ff */
[----:B------:R1:W-:Y:S02]  /*10c40*/  STS.128 [R37+0x14400], R8 ;  /* 0x0144000825007388 */ /* 0x0003e40000000c00 */
.L_x_620:
[----:B------:R-:W-:Y:S05]  /*10c50*/  BSYNC B2 ;  /* 0x0000000000027941 */ /* 0x000fea0003800000 */
.L_x_619:
[----:B------:R-:W-:Y:S05]  /*10c60*/  @P1 BRA `(.L_x_618) ;  /* 0x0000000400841947 */ /* 0x000fea0003800000 */
[----:B-1----:R-:W-:Y:S01]  /*10c70*/  SHF.R.S32.HI R5, RZ, 0x1f, R214 ;  /* 0x0000001fff057819 */ /* 0x002fe200000114d6 */
[----:B------:R-:W-:Y:S01]  /*10c80*/  IMAD.U32 R48, R14, 0x10000, RZ ;  /* 0x000100000e307824 */ /* 0x000fe200078e00ff */
[----:B-----5:R-:W-:Y:S01]  /*10c90*/  R2UR UR4, R60 ;  /* 0x000000003c0472ca */ /* 0x020fe200000e0000 */
[----:B------:R-:W-:Y:S01]  /*10ca0*/  IMAD.U32 R46, R0, 0x10000, RZ ;  /* 0x00010000002e7824 */ /* 0x000fe200078e00ff */
[CC--:B------:R-:W-:Y:S02]  /*10cb0*/  LEA.HI R4, R5.reuse, R214.reuse, RZ, 0x3 ;  /* 0x000000d605047211 */ /* 0x0c0fe400078f18ff */
[----:B------:R-:W-:Y:S02]  /*10cc0*/  LEA.HI R5, R5, R214, RZ, 0x6 ;  /* 0x000000d605057211 */ /* 0x000fe400078f30ff */
[--C-:B------:R-:W-:Y:S02]  /*10cd0*/  SHF.R.S32.HI R6, RZ, 0x3, R4.reuse ;  /* 0x00000003ff067819 */ /* 0x100fe40000011404 */
[----:B------:R-:W-:Y:S01]  /*10ce0*/  LOP3.LUT R4, R58, 0x38, R4, 0xf8, !PT ;  /* 0x000000383a047812 */ /* 0x000fe200078ef804 */
[----:B------:R-:W-:Y:S01]  /*10cf0*/  IMAD.SHL.U32 R5, R5, 0x80, RZ ;  /* 0x0000008005057824 */ /* 0x000fe200078e00ff */
[----:B------:R-:W-:-:S02]  /*10d00*/  LEA.HI R35, R35, R6, RZ, 0x1d ;  /* 0x0000000623237211 */ /* 0x000fc400078fe8ff */
[----:B0-----:R-:W-:Y:S02]  /*10d10*/  LOP3.LUT R8, R4, R56, RZ, 0x3c, !PT ;  /* 0x0000003804087212 */ /* 0x001fe400078e3cff */
[----:B------:R-:W-:Y:S01]  /*10d20*/  SHF.R.S32.HI R6, RZ, 0x1f, R35 ;  /* 0x0000001fff067819 */ /* 0x000fe20000011423 */
[----:B------:R-:W-:Y:S01]  /*10d30*/  IMAD.SHL.U32 R4, R35, 0x8, RZ ;  /* 0x0000000823047824 */ /* 0x000fe200078e00ff */
[----:B------:R-:W-:Y:S02]  /*10d40*/  LOP3.LUT R5, R5, 0xffffe000, RZ, 0xc0, !PT ;  /* 0xffffe00005057812 */ /* 0x000fe400078ec0ff */
[----:B------:R-:W-:Y:S02]  /*10d50*/  LEA.HI R6, R6, R35, RZ, 0x3 ;  /* 0x0000002306067211 */ /* 0x000fe400078f18ff */
[----:B------:R-:W-:Y:S02]  /*10d60*/  IADD3 R5, R8, R5, R54 ;  /* 0x0000000508057210 */ /* 0x000fe40007ffe036 */
[----:B------:R-:W-:Y:S01]  /*10d70*/  LOP3.LUT R4, R58, 0x38, R4, 0xf8, !PT ;  /* 0x000000383a047812 */ /* 0x000fe200078ef804 */
[----:B------:R-:W-:Y:S01]  /*10d80*/  IMAD.SHL.U32 R6, R6, 0x400, RZ ;  /* 0x0000040006067824 */ /* 0x000fe200078e00ff */
[----:B------:R-:W-:-:S02]  /*10d90*/  LEA R35, R5, UR4, 0x1 ;  /* 0x0000000405237c11 */ /* 0x000fc4000f8e08ff */
[----:B------:R-:W-:Y:S02]  /*10da0*/  LOP3.LUT R5, R4, R56, RZ, 0x3c, !PT ;  /* 0x0000003804057212 */ /* 0x000fe400078e3cff */
[----:B------:R-:W-:Y:S02]  /*10db0*/  LOP3.LUT R6, R6, 0x7fffe000, RZ, 0xc0, !PT ;  /* 0x7fffe00006067812 */ /* 0x000fe400078ec0ff */
[----:B------:R-:W-:Y:S02]  /*10dc0*/  LOP3.LUT R45, R14, 0xffff0000, RZ, 0xc0, !PT ;  /* 0xffff00000e2d7812 */ /* 0x000fe400078ec0ff */
[----:B------:R-:W-:Y:S02]  /*10dd0*/  IADD3 R36, R5, R6, R54 ;  /* 0x0000000605247210 */ /* 0x000fe40007ffe036 */
[----:B------:R-:W0:Y:S03]  /*10de0*/  LDS.128 R4, [R35] ;  /* 0x0000000023047984 */ /* 0x000e260000000c00 */
[----:B------:R-:W-:-:S05]  /*10df0*/  IMAD R36, R36, 0x2, R23 ;  /* 0x0000000224247824 */ /* 0x000fca00078e0217 */
[----:B------:R-:W1:Y:S01]  /*10e00*/  LDS.128 R8, [R36+0x14400] ;  /* 0x0144000024087984 */ /* 0x000e620000000c00 */
[C---:B0-----:R-:W-:Y:S01]  /*10e10*/  IMAD.U32 R37, R4.reuse, 0x10000, RZ ;  /* 0x0001000004257824 */ /* 0x041fe200078e00ff */
[----:B------:R-:W-:Y:S01]  /*10e20*/  LOP3.LUT R4, R4, 0xffff0000, RZ, 0xc0, !PT ;  /* 0xffff000004047812 */ /* 0x000fe200078ec0ff */
[C---:B------:R-:W-:Y:S01]  /*10e30*/  IMAD.U32 R39, R6.reuse, 0x10000, RZ ;  /* 0x0001000006277824 */ /* 0x040fe200078e00ff */
[----:B------:R-:W-:Y:S01]  /*10e40*/  LOP3.LUT R6, R6, 0xffff0000, RZ, 0xc0, !PT ;  /* 0xffff000006067812 */ /* 0x000fe200078ec0ff */
[C---:B------:R-:W-:Y:S01]  /*10e50*/  IMAD.U32 R38, R5.reuse, 0x10000, RZ ;  /* 0x0001000005267824 */ /* 0x040fe200078e00ff */
[----:B------:R-:W-:Y:S01]  /*10e60*/  LOP3.LUT R5, R5, 0xffff0000, RZ, 0xc0, !PT ;  /* 0xffff000005057812 */ /* 0x000fe200078ec0ff */
[C---:B------:R-:W-:Y:S01]  /*10e70*/  IMAD.U32 R40, R7.reuse, 0x10000, RZ ;  /* 0x0001000007287824 */ /* 0x040fe200078e00ff */
[----:B------:R-:W-:Y:S01]  /*10e80*/  LOP3.LUT R7, R7, 0xffff0000, RZ, 0xc0, !PT ;  /* 0xffff000007077812 */ /* 0x000fe200078ec0ff */
[C---:B-1----:R-:W-:Y:S01]  /*10e90*/  IMAD.U32 R41, R8.reuse, 0x10000, RZ ;  /* 0x0001000008297824 */ /* 0x042fe200078e00ff */
[----:B------:R-:W-:Y:S01]  /*10ea0*/  LOP3.LUT R8, R8, 0xffff0000, RZ, 0xc0, !PT ;  /* 0xffff000008087812 */ /* 0x000fe200078ec0ff */
[C---:B------:R-:W-:Y:S01]  /*10eb0*/  IMAD.U32 R43, R10.reuse, 0x10000, RZ ;  /* 0x000100000a2b7824 */ /* 0x040fe200078e00ff */
[----:B------:R-:W-:Y:S01]  /*10ec0*/  LOP3.LUT R10, R10, 0xffff0000, RZ, 0xc0, !PT ;  /* 0xffff00000a0a7812 */ /* 0x000fe200078ec0ff */
[C---:B------:R-:W-:Y:S01]  /*10ed0*/  FMUL.FTZ R50, R41.reuse, R48 ;  /* 0x0000003029327220 */ /* 0x040fe20000410000 */
[-C--:B------:R-:W-:Y:S01]  /*10ee0*/  FMUL.FTZ R52, R41, R46.reuse ;  /* 0x0000002e29347220 */ /* 0x080fe20000410000 */
[----:B------:R-:W-:Y:S01]  /*10ef0*/  LOP3.LUT R41, R0, 0xffff0000, RZ, 0xc0, !PT ;  /* 0xffff000000297812 */ /* 0x000fe200078ec0ff */
[----:B------:R-:W-:Y:S01]  /*10f00*/  FMUL.FTZ R47, R8, R45 ;  /* 0x0000002d082f7220 */ /* 0x000fe20000410000 */
[----:B------:R-:W-:Y:S01]  /*10f10*/  FFMA.FTZ R49, R37, R46, -R50 ;  /* 0x0000002e25317223 */ /* 0x000fe20000010832 */
[----:B------:R-:W-:-:S02]  /*10f20*/  IMAD.U32 R50, R20, 0x10000, RZ ;  /* 0x0001000014327824 */ /* 0x000fc400078e00ff */
[----:B------:R-:W-:Y:S01]  /*10f30*/  FFMA.FTZ R52, R37, R48, R52 ;  /* 0x0000003025347223 */ /* 0x000fe20000010034 */
[----:B------:R-:W-:Y:S02]  /*10f40*/  IMAD.U32 R46, R12, 0x10000, RZ ;  /* 0x000100000c2e7824 */ /* 0x000fe400078e00ff */
[-C--:B------:R-:W-:Y:S01]  /*10f50*/  FMUL.FTZ R37, R8, R41.reuse ;  /* 0x0000002908257220 */ /* 0x080fe20000410000 */
[----:B------:R-:W-:Y:S01]  /*10f60*/  FFMA.FTZ R48, R4, R41, -R47 ;  /* 0x0000002904307223 */ /* 0x000fe2000001082f */
[C---:B------:R-:W-:Y:S01]  /*10f70*/  FMUL.FTZ R8, R43.reuse, R50 ;  /* 0x000000322b087220 */ /* 0x040fe20000410000 */
[----:B------:R-:W-:Y:S01]  /*10f80*/  LOP3.LUT R47, R20, 0xffff0000, RZ, 0xc0, !PT ;  /* 0xffff0000142f7812 */ /* 0x000fe200078ec0ff */
[-C--:B------:R-:W-:Y:S01]  /*10f90*/  FMUL.FTZ R43, R43, R46.reuse ;  /* 0x0000002e2b2b7220 */ /* 0x080fe20000410000 */
[----:B------:R-:W-:Y:S01]  /*10fa0*/  LOP3.LUT R41, R12, 0xffff0000, RZ, 0xc0, !PT ;  /* 0xffff00000c297812 */ /* 0x000fe200078ec0ff */
[----:B------:R-:W-:Y:S01]  /*10fb0*/  FFMA.FTZ R46, R39, R46, -R8 ;  /* 0x0000002e272e7223 */ /* 0x000fe20000010808 */
[----:B------:R-:W-:-:S02]  /*10fc0*/  IMAD.U32 R42, R9, 0x10000, RZ ;  /* 0x00010000092a7824 */ /* 0x000fc400078e00ff */
[----:B------:R-:W-:Y:S01]  /*10fd0*/  FFMA.FTZ R50, R39, R50, R43 ;  /* 0x0000003227327223 */ /* 0x000fe2000001002b */
[----:B------:R-:W-:Y:S01]  /*10fe0*/  FMUL.FTZ R39, R10, R47 ;  /* 0x0000002f0a277220 */ /* 0x000fe20000410000 */
[----:B------:R-:W-:Y:S02]  /*10ff0*/  IMAD.U32 R43, R15, 0x10000, RZ ;  /* 0x000100000f2b7824 */ /* 0x000fe400078e00ff */
[----:B------:R-:W-:Y:S01]  /*11000*/  FFMA.FTZ R45, R4, R45, R37 ;  /* 0x0000002d042d7223 */ /* 0x000fe20000010025 */
[----:B------:R-:W-:Y:S02]  /*11010*/  IMAD.U32 R37, R3, 0x10000, RZ ;  /* 0x0001000003257824 */ /* 0x000fe400078e00ff */
[-C--:B------:R-:W-:Y:S01]  /*11020*/  FMUL.FTZ R55, R10, R41.reuse ;  /* 0x000000290a377220 */ /* 0x080fe20000410000 */
[----:B------:R-:W-:Y:S01]  /*11030*/  FFMA.FTZ R53, R6, R41, -R39 ;  /* 0x0000002906357223 */ /* 0x000fe20000010827 */
[----:B------:R-:W-:Y:S01]  /*11040*/  FMUL.FTZ R51, R42, R43 ;  /* 0x0000002b2a337220 */ /* 0x000fe20000410000 */
[----:B------:R-:W-:-:S02]  /*11050*/  IMAD.U32 R44, R11, 0x10000, RZ ;  /* 0x000100000b2c7824 */ /* 0x000fc400078e00ff */
[----:B------:R-:W-:Y:S01]  /*11060*/  FMUL.FTZ R42, R42, R37 ;  /* 0x000000252a2a7220 */ /* 0x000fe20000410000 */
[----:B------:R-:W-:Y:S02]  /*11070*/  IMAD.U32 R41, R21, 0x10000, RZ ;  /* 0x0001000015297824 */ /* 0x000fe400078e00ff */
[----:B------:R-:W-:Y:S01]  /*11080*/  FFMA.FTZ R55, R6, R47, R55 ;  /* 0x0000002f06377223 */ /* 0x000fe20000010037 */
[----:B------:R-:W-:Y:S02]  /*11090*/  IMAD.U32 R39, R13, 0x10000, RZ ;  /* 0x000100000d277824 */ /* 0x000fe400078e00ff */
[----:B------:R-:W-:Y:S01]  /*110a0*/  FFMA.FTZ R51, R38, R37, -R51 ;  /* 0x0000002526337223 */ /* 0x000fe20000010833 */
[----:B------:R-:W-:Y:S01]  /*110b0*/  LOP3.LUT R9, R9, 0xffff0000, RZ, 0xc0, !PT ;  /* 0xffff000009097812 */ /* 0x000fe200078ec0ff */
[C---:B------:R-:W-:Y:S01]  /*110c0*/  FMUL.FTZ R47, R44.reuse, R41 ;  /* 0x000000292c2f7220 */ /* 0x040fe20000410000 */
[----:B------:R-:W-:Y:S01]  /*110d0*/  LOP3.LUT R11, R11, 0xffff0000, RZ, 0xc0, !PT ;  /* 0xffff00000b0b7812 */ /* 0x000fe200078ec0ff */
[----:B------:R-:W-:Y:S01]  /*110e0*/  FMUL.FTZ R37, R44, R39 ;  /* 0x000000272c257220 */ /* 0x000fe20000410000 */
[----:B------:R-:W-:Y:S01]  /*110f0*/  LOP3.LUT R8, R15, 0xffff0000, RZ, 0xc0, !PT ;  /* 0xffff00000f087812 */ /* 0x000fe200078ec0ff */
[----:B------:R-:W-:Y:S01]  /*11100*/  FFMA.FTZ R42, R38, R43, R42 ;  /* 0x0000002b262a7223 */ /* 0x000fe2000001002a */
[----:B------:R-:W-:Y:S01]  /*11110*/  LOP3.LUT R10, R21, 0xffff0000, RZ, 0xc0, !PT ;  /* 0xffff0000150a7812 */ /* 0x000fe200078ec0ff */
[C---:B------:R-:W-:Y:S01]  /*11120*/  FFMA.FTZ R47, R40.reuse, R39, -R47 ;  /* 0x00000027282f7223 */ /* 0x040fe2000001082f */
[----:B------:R-:W-:Y:S01]  /*11130*/  LOP3.LUT R4, R3, 0xffff0000, RZ, 0xc0, !PT ;  /* 0xffff000003047812 */ /* 0x000fe200078ec0ff */
[----:B------:R-:W-:Y:S01]  /*11140*/  FFMA.FTZ R37, R40, R41, R37 ;  /* 0x0000002928257223 */ /* 0x000fe20000010025 */
[----:B------:R-:W-:Y:S01]  /*11150*/  LOP3.LUT R6, R13, 0xffff0000, RZ, 0xc0, !PT ;  /* 0xffff00000d067812 */ /* 0x000fe200078ec0ff */
[----:B------:R-:W-:Y:S01]  /*11160*/  FMUL.FTZ R38, R9, R8 ;  /* 0x0000000809267220 */ /* 0x000fe20000410000 */
[----:B------:R-:W-:Y:S01]  /*11170*/  FMUL.FTZ R40, R11, R10 ;  /* 0x0000000a0b287220 */ /* 0x000fe20000410000 */
[----:B------:R-:W-:-:S02]  /*11180*/  FMUL.FTZ R9, R9, R4 ;  /* 0x0000000409097220 */ /* 0x000fc40000410000 */
[----:B------:R-:W-:Y:S01]  /*11190*/  FMUL.FTZ R11, R11, R6 ;  /* 0x000000060b0b7220 */ /* 0x000fe20000410000 */
[----:B------:R-:W-:Y:S01]  /*111a0*/  FFMA.FTZ R38, R5, R4, -R38 ;  /* 0x0000000405267223 */ /* 0x000fe20000010826 */
[----:B------:R-:W-:Y:S01]  /*111b0*/  FFMA.FTZ R40, R7, R6, -R40 ;  /* 0x0000000607287223 */ /* 0x000fe20000010828 */
[----:B------:R-:W-:Y:S01]  /*111c0*/  FFMA.FTZ R9, R5, R8, R9 ;  /* 0x0000000805097223 */ /* 0x000fe20000010009 */
        /* <DEDUP_REMOVED lines=11> */
.L_x_618:
[----:B------:R-:W-:Y:S05]  /*11280*/  BSYNC B1 ;  /* 0x0000000000017941 */ /* 0x000fea0003800000 */
.L_x_617:
[----:B-12---:R-:W-:Y:S01]  /*11290*/  VIADD R4, R224, 0x20 ;  /* 0x00000020e0047836 */ /* 0x006fe20000000000 */
[----:B------:R-:W-:Y:S04]  /*112a0*/  BSSY B1, `(.L_x_621) ;  /* 0x00000d1000017945 */ /* 0x000fe80003800000 */
[----:B------:R-:W-:-:S13]  /*112b0*/  ISETP.GE.AND P0, PT, R4, R34, PT ;  /* 0x000000220400720c */ /* 0x000fda0003f06270 */
[----:B------:R-:W-:Y:S05]  /*112c0*/  @P0 BRA `(.L_x_622) ;  /* 0x0000000c00380947 */ /* 0x000fea0003800000 */
[----:B-----5:R1:W5:Y:S01]  /*112d0*/  LDL R60, [R1+0x6c] ;  /* 0x00006c00013c7983 */ /* 0x0203620000100800 */
[----:B------:R-:W2:Y:S03]  /*112e0*/  LDC R35, c[0x0][0x3f4] ;  /* 0x0000fd00ff237b82 */ /* 0x000ea60000000800 */
[----:B------:R1:W5:Y:S01]  /*112f0*/  LDL R54, [R1+0x58] ;  /* 0x0000580001367983 */ /* 0x0003620000100800 */
[C---:B------:R-:W-:Y:S01]  /*11300*/  VIADD R56, R224.reuse, 0x20 ;  /* 0x00000020e0387836 */ /* 0x040fe20000000000 */
[----:B------:R-:W-:Y:S01]  /*11310*/  IADD3 R58, R224, 0x20, RZ ;  /* 0x00000020e03a7810 */ /* 0x000fe20007ffe0ff */
[----:B------:R-:W-:Y:S02]  /*11320*/  BSSY B2, `(.L_x_623) ;  /* 0x0000066000027945 */ /* 0x000fe40003800000 */
[----:B------:R-:W-:Y:S02]  /*11330*/  IMAD.SHL.U32 R56, R56, 0x40, RZ ;  /* 0x0000004038387824 */ /* 0x000fe400078e00ff */
[----:B------:R-:W-:-:S03]  /*11340*/  IMAD.SHL.U32 R58, R58, 0x40, RZ ;  /* 0x000000403a3a7824 */ /* 0x000fc600078e00ff */
[----:B------:R-:W-:Y:S02]  /*11350*/  LOP3.LUT R56, R56, 0x1c0, RZ, 0xc0, !PT ;  /* 0x000001c038387812 */ /* 0x000fe400078ec0ff */
[----:B------:R-:W-:Y:S02]  /*11360*/  LOP3.LUT R58, R58, 0x1c0, RZ, 0xc0, !PT ;  /* 0x000001c03a3a7812 */ /* 0x000fe400078ec0ff */
[----:B------:R-:W-:Y:S02]  /*11370*/  SHF.R.U32.HI R56, RZ, 0x3, R56 ;  /* 0x00000003ff387819 */ /* 0x000fe40000011638 */
[-C--:B--2---:R-:W-:Y:S02]  /*11380*/  ISETP.GE.AND P0, PT, R16, R35.reuse, PT ;  /* 0x000000231000720c */ /* 0x084fe40003f06270 */
[----:B------:R-:W-:-:S11]  /*11390*/  ISETP.GE.AND P1, PT, R214, R35, PT ;  /* 0x00000023d600720c */ /* 0x000fd60003f26270 */
[----:B-1----:R-:W-:Y:S05]  /*113a0*/  @P0 BRA `(.L_x_624) ;  /* 0x0000000400740947 */ /* 0x002fea0003800000 */
[----:B------:R-:W-:Y:S01]  /*113b0*/  LEA.HI R4, R29, R28, RZ, 0x3 ;  /* 0x0000001c1d047211 */ /* 0x000fe200078f18ff */
[----:B------:R-:W-:Y:S01]  /*113c0*/  IMAD.U32 R48, R30, 0x10000, RZ ;  /* 0x000100001e307824 */ /* 0x000fe200078e00ff */
[----:B-----5:R-:W-:Y:S01]  /*113d0*/  R2UR UR4, R60 ;  /* 0x000000003c0472ca */ /* 0x020fe200000e0000 */
[----:B------:R-:W-:Y:S01]  /*113e0*/  IMAD.U32 R46, R24, 0x10000, RZ ;  /* 0x00010000182e7824 */ /* 0x000fe200078e00ff */
[----:B------:R-:W-:Y:S01]  /*113f0*/  LOP3.LUT R5, R4, 0xfffffff8, RZ, 0xc0, !PT ;  /* 0xfffffff804057812 */ /* 0x000fe200078ec0ff */
[----:B------:R-:W-:Y:S01]  /*11400*/  IMAD.U32 R57, R31, 0x10000, RZ ;  /* 0x000100001f397824 */ /* 0x000fe200078e00ff */
[----:B------:R-:W-:Y:S01]  /*11410*/  LOP3.LUT R6, R58, 0x38, R16, 0xf8, !PT ;  /* 0x000000383a067812 */ /* 0x000fe200078ef810 */
[----:B------:R-:W-:Y:S01]  /*11420*/  IMAD.U32 R55, R25, 0x10000, RZ ;  /* 0x0001000019377824 */ /* 0x000fe200078e00ff */
[----:B------:R-:W-:Y:S01]  /*11430*/  LOP3.LUT R50, R30, 0xffff0000, RZ, 0xc0, !PT ;  /* 0xffff00001e327812 */ /* 0x000fe200078ec0ff */
[----:B------:R-:W-:Y:S01]  /*11440*/  IMAD.IADD R4, R28, 0x1, -R5 ;  /* 0x000000011c047824 */ /* 0x000fe200078e0a05 */
[----:B------:R-:W-:Y:S01]  /*11450*/  LOP3.LUT R6, R54, R6, R56, 0xf6, !PT ;  /* 0x0000000636067212 */ /* 0x000fe200078ef638 */
[----:B------:R-:W-:Y:S01]  /*11460*/  IMAD.U32 R52, R32, 0x10000, RZ ;  /* 0x0001000020347824 */ /* 0x000fe200078e00ff */
[----:B------:R-:W-:-:S02]  /*11470*/  LOP3.LUT R59, R33, 0xffff0000, RZ, 0xc0, !PT ;  /* 0xffff0000213b7812 */ /* 0x000fc400078ec0ff */
[----:B------:R-:W-:Y:S02]  /*11480*/  LEA.HI R4, R35, R4, RZ, 0x1d ;  /* 0x0000000423047211 */ /* 0x000fe400078fe8ff */
[----:B------:R-:W-:Y:S02]  /*11490*/  LEA R36, R6, UR4, 0x1 ;  /* 0x0000000406247c11 */ /* 0x000fe4000f8e08ff */
[----:B------:R-:W-:Y:S01]  /*114a0*/  SHF.R.S32.HI R7, RZ, 0x1f, R4 ;  /* 0x0000001fff077819 */ /* 0x000fe20000011404 */
[----:B------:R-:W-:-:S03]  /*114b0*/  IMAD.SHL.U32 R5, R4, 0x8, RZ ;  /* 0x0000000804057824 */ /* 0x000fc600078e00ff */
[----:B------:R-:W-:Y:S02]  /*114c0*/  LEA.HI R7, R7, R4, RZ, 0x3 ;  /* 0x0000000407077211 */ /* 0x000fe400078f18ff */
[----:B------:R-:W-:-:S03]  /*114d0*/  LOP3.LUT R4, R58, 0x38, R5, 0xf8, !PT ;  /* 0x000000383a047812 */ /* 0x000fc600078ef805 */
[----:B------:R-:W-:Y:S01]  /*114e0*/  IMAD.SHL.U32 R7, R7, 0x400, RZ ;  /* 0x0000040007077824 */ /* 0x000fe200078e00ff */
[----:B------:R-:W-:-:S04]  /*114f0*/  LOP3.LUT R4, R4, R56, RZ, 0x3c, !PT ;  /* 0x0000003804047212 */ /* 0x000fc800078e3cff */
[----:B------:R-:W-:-:S04]  /*11500*/  LOP3.LUT R7, R7, 0x7fffe000, RZ, 0xc0, !PT ;  /* 0x7fffe00007077812 */ /* 0x000fc800078ec0ff */
[----:B0-----:R-:W-:Y:S02]  /*11510*/  IADD3 R8, R4, R7, R54 ;  /* 0x0000000704087210 */ /* 0x001fe40007ffe036 */
        /* <DEDUP_REMOVED lines=15> */
[-C--:B------:R-:W-:Y:S01]  /*11610*/  FMUL.FTZ R47, R48, R42.reuse ;  /* 0x0000002a302f7220 */ /* 0x080fe20000410000 */
[----:B------:R-:W-:Y:S01]  /*11620*/  FMUL.FTZ R49, R46, R42 ;  /* 0x0000002a2e317220 */ /* 0x000fe20000410000 */
[----:B------:R-:W-:Y:S01]  /*11630*/  LOP3.LUT R42, R24, 0xffff0000, RZ, 0xc0, !PT ;  /* 0xffff0000182a7812 */ /* 0x000fe200078ec0ff */
[----:B------:R-:W-:Y:S01]  /*11640*/  FMUL.FTZ R51, R50, R8 ;  /* 0x0000000832337220 */ /* 0x000fe20000410000 */
[----:B------:R-:W-:Y:S01]  /*11650*/  FFMA.FTZ R47, R46, R38, -R47 ;  /* 0x000000262e2f7223 */ /* 0x000fe2000001082f */
[----:B------:R-:W-:Y:S01]  /*11660*/  FMUL.FTZ R46, R55, R43 ;  /* 0x0000002b372e7220 */ /* 0x000fe20000410000 */
[----:B------:R-:W-:-:S02]  /*11670*/  IMAD.U32 R44, R10, 0x10000, RZ ;  /* 0x000100000a2c7824 */ /* 0x000fc400078e00ff */
[C---:B------:R-:W-:Y:S01]  /*11680*/  FMUL.FTZ R53, R42.reuse, R8 ;  /* 0x000000082a357220 */ /* 0x040fe20000410000 */
[----:B------:R-:W-:Y:S01]  /*11690*/  FFMA.FTZ R8, R42, R4, -R51 ;  /* 0x000000042a087223 */ /* 0x000fe20000010833 */
[----:B------:R-:W-:Y:S01]  /*116a0*/  FMUL.FTZ R42, R57, R43 ;  /* 0x0000002b392a7220 */ /* 0x000fe20000410000 */
[----:B------:R-:W-:Y:S01]  /*116b0*/  FFMA.FTZ R49, R48, R38, R49 ;  /* 0x0000002630317223 */ /* 0x000fe20000010031 */
[----:B------:R-:W-:Y:S01]  /*116c0*/  FFMA.FTZ R38, R50, R4, R53 ;  /* 0x0000000432267223 */ /* 0x000fe20000010035 */
[----:B------:R-:W-:Y:S01]  /*116d0*/  LOP3.LUT R10, R10, 0xffff0000, RZ, 0xc0, !PT ;  /* 0xffff00000a0a7812 */ /* 0x000fe200078ec0ff */
[-C--:B------:R-:W-:Y:S01]  /*116e0*/  FFMA.FTZ R42, R55, R39.reuse, -R42 ;  /* 0x00000027372a7223 */ /* 0x080fe2000001082a */
[C---:B------:R-:W-:Y:S02]  /*116f0*/  IMAD.U32 R4, R26.reuse, 0x10000, RZ ;  /* 0x000100001a047824 */ /* 0x040fe400078e00ff */
[----:B------:R-:W-:Y:S01]  /*11700*/  FFMA.FTZ R46, R57, R39, R46 ;  /* 0x00000027392e7223 */ /* 0x000fe2000001002e */
[----:B------:R-:W-:Y:S01]  /*11710*/  LOP3.LUT R48, R26, 0xffff0000, RZ, 0xc0, !PT ;  /* 0xffff00001a307812 */ /* 0x000fe200078ec0ff */
[----:B------:R-:W-:Y:S01]  /*11720*/  FMUL.FTZ R39, R52, R44 ;  /* 0x0000002c34277220 */ /* 0x000fe20000410000 */
[----:B------:R-:W-:Y:S01]  /*11730*/  LOP3.LUT R50, R32, 0xffff0000, RZ, 0xc0, !PT ;  /* 0xffff000020327812 */ /* 0x000fe200078ec0ff */
[----:B------:R-:W-:-:S02]  /*11740*/  IMAD.U32 R45, R11, 0x10000, RZ ;  /* 0x000100000b2d7824 */ /* 0x000fc400078e00ff */
[C---:B------:R-:W-:Y:S01]  /*11750*/  FMUL.FTZ R43, R4.reuse, R44 ;  /* 0x0000002c042b7220 */ /* 0x040fe20000410000 */
[----:B------:R-:W-:Y:S02]  /*11760*/  IMAD.U32 R57, R33, 0x10000, RZ ;  /* 0x0001000021397824 */ /* 0x000fe400078e00ff */
[----:B------:R-:W-:Y:S01]  /*11770*/  FFMA.FTZ R39, R4, R40, -R39 ;  /* 0x0000002804277223 */ /* 0x000fe20000010827 */
[-C--:B------:R-:W-:Y:S01]  /*11780*/  FMUL.FTZ R51, R50, R10.reuse ;  /* 0x0000000a32337220 */ /* 0x080fe20000410000 */
[----:B------:R-:W-:Y:S01]  /*11790*/  FMUL.FTZ R53, R48, R10 ;  /* 0x0000000a30357220 */ /* 0x000fe20000410000 */
[----:B------:R-:W-:Y:S02]  /*117a0*/  IMAD.U32 R55, R27, 0x10000, RZ ;  /* 0x000100001b377824 */ /* 0x000fe400078e00ff */
[-C--:B------:R-:W-:Y:S01]  /*117b0*/  FMUL.FTZ R4, R57, R45.reuse ;  /* 0x0000002d39047220 */ /* 0x080fe20000410000 */
[----:B------:R-:W-:Y:S01]  /*117c0*/  FFMA.FTZ R10, R52, R40, R43 ;  /* 0x00000028340a7223 */ /* 0x000fe2000001002b */
[-C--:B------:R-:W-:Y:S01]  /*117d0*/  FFMA.FTZ R40, R48, R6.reuse, -R51 ;  /* 0x0000000630287223 */ /* 0x080fe20000010833 */
[----:B------:R-:W-:Y:S01]  /*117e0*/  FFMA.FTZ R53, R50, R6, R53 ;  /* 0x0000000632357223 */ /* 0x000fe20000010035 */
[C---:B------:R-:W-:Y:S01]  /*117f0*/  FMUL.FTZ R6, R55.reuse, R45 ;  /* 0x0000002d37067220 */ /* 0x040fe20000410000 */
[----:B------:R-:W-:Y:S01]  /*11800*/  FFMA.FTZ R43, R55, R41, -R4 ;  /* 0x00000029372b7223 */ /* 0x000fe20000010804 */
[----:B------:R-:W-:-:S02]  /*11810*/  LOP3.LUT R55, R31, 0xffff0000, RZ, 0xc0, !PT ;  /* 0xffff00001f377812 */ /* 0x000fc400078ec0ff */
[----:B------:R-:W-:Y:S01]  /*11820*/  LOP3.LUT R11, R11, 0xffff0000, RZ, 0xc0, !PT ;  /* 0xffff00000b0b7812 */ /* 0x000fe200078ec0ff */
[----:B------:R-:W-:Y:S01]  /*11830*/  FFMA.FTZ R41, R57, R41, R6 ;  /* 0x0000002939297223 */ /* 0x000fe20000010006 */
[----:B------:R-:W-:Y:S01]  /*11840*/  LOP3.LUT R45, R25, 0xffff0000, RZ, 0xc0, !PT ;  /* 0xffff0000192d7812 */ /* 0x000fe200078ec0ff */
[----:B------:R-:W-:Y:S01]  /*11850*/  FMUL.FTZ R4, R55, R9 ;  /* 0x0000000937047220 */ /* 0x000fe20000410000 */
[----:B------:R-:W-:Y:S01]  /*11860*/  LOP3.LUT R51, R27, 0xffff0000, RZ, 0xc0, !PT ;  /* 0xffff00001b337812 */ /* 0x000fe200078ec0ff */
[----:B------:R-:W-:Y:S01]  /*11870*/  FMUL.FTZ R44, R59, R11 ;  /* 0x0000000b3b2c7220 */ /* 0x000fe20000410000 */
[----:B------:R-:W-:Y:S01]  /*11880*/  F2FP.BF16.F32.PACK_AB R10, R53, R10 ;  /* 0x0000000a350a723e */ /* 0x000fe200000010ff */
[C---:B------:R-:W-:Y:S01]  /*11890*/  FMUL.FTZ R6, R45.reuse, R9 ;  /* 0x000000092d067220 */ /* 0x040fe20000410000 */
[----:B------:R-:W-:Y:S01]  /*118a0*/  FFMA.FTZ R9, R45, R5, -R4 ;  /* 0x000000052d097223 */ /* 0x000fe20000010804 */
[C---:B------:R-:W-:Y:S01]  /*118b0*/  FMUL.FTZ R48, R51.reuse, R11 ;  /* 0x0000000b33307220 */ /* 0x040fe20000410000 */
[----:B------:R-:W-:Y:S01]  /*118c0*/  FFMA.FTZ R44, R51, R7, -R44 ;  /* 0x00000007332c7223 */ /* 0x000fe2000001082c */
[----:B------:R-:W-:Y:S01]  /*118d0*/  FFMA.FTZ R11, R55, R5, R6 ;  /* 0x00000005370b7223 */ /* 0x000fe20000010006 */
[----:B------:R-:W-:Y:S01]  /*118e0*/  F2FP.BF16.F32.PACK_AB R6, R40, R39 ;  /* 0x000000272806723e */ /* 0x000fe200000010ff */
[----:B------:R-:W-:Y:S01]  /*118f0*/  FFMA.FTZ R48, R59, R7, R48 ;  /* 0x000000073b307223 */ /* 0x000fe20000010030 */
[----:B------:R-:W-:-:S02]  /*11900*/  F2FP.BF16.F32.PACK_AB R5, R9, R42 ;  /* 0x0000002a0905723e */ /* 0x000fc400000010ff */
[----:B------:R-:W-:Y:S02]  /*11910*/  F2FP.BF16.F32.PACK_AB R4, R8, R47 ;  /* 0x0000002f0804723e */ /* 0x000fe400000010ff */
[----:B------:R-:W-:Y:S02]  /*11920*/  F2FP.BF16.F32.PACK_AB R9, R11, R46 ;  /* 0x0000002e0b09723e */ /* 0x000fe400000010ff */
[----:B------:R-:W-:Y:S02]  /*11930*/  F2FP.BF16.F32.PACK_AB R7, R44, R43 ;  /* 0x0000002b2c07723e */ /* 0x000fe400000010ff */
[----:B------:R-:W-:Y:S02]  /*11940*/  F2FP.BF16.F32.PACK_AB R8, R38, R49 ;  /* 0x000000312608723e */ /* 0x000fe400000010ff */
[----:B------:R-:W-:Y:S01]  /*11950*/  F2FP.BF16.F32.PACK_AB R11, R48, R41 ;  /* 0x00000029300b723e */ /* 0x000fe200000010ff */
[----:B------:R1:W-:Y:S04]  /*11960*/  STS.128 [R36], R4 ;  /* 0x0000000424007388 */ /* 0x0003e80000000c00 */
[----:B------:R1:W-:Y:S02]  /*11970*/  STS.128 [R37+0x14400], R8 ;  /* 0x0144000825007388 */ /* 0x0003e40000000c00 */
.L_x_624:
[----:B------:R-:W-:Y:S05]  /*11980*/  BSYNC B2 ;  /* 0x0000000000027941 */ /* 0x000fea0003800000 */
.L_x_623:
[----:B------:R-:W-:Y:S05]  /*11990*/  @P1 BRA `(.L_x_622) ;  /* 0x0000000400841947 */ /* 0x000fea0003800000 */
[----:B-1----:R-:W-:Y:S01]  /*119a0*/  SHF.R.S32.HI R5, RZ, 0x1f, R214 ;  /* 0x0000001fff057819 */ /* 0x002fe200000114d6 */
[----:B------:R-:W-:Y:S01]  /*119b0*/  IMAD.U32 R47, R14, 0x10000, RZ ;  /* 0x000100000e2f7824 */ /* 0x000fe200078e00ff */
[----:B-----5:R-:W-:Y:S01]  /*119c0*/  R2UR UR4, R60 ;  /* 0x000000003c0472ca */ /* 0x020fe200000e0000 */
[----:B------:R-:W-:Y:S01]  /*119d0*/  IMAD.U32 R45, R0, 0x10000, RZ ;  /* 0x00010000002d7824 */ /* 0x000fe200078e00ff */
[CC--:B------:R-:W-:Y:S01]  /*119e0*/  LEA.HI R4, R5.reuse, R214.reuse, RZ, 0x3 ;  /* 0x000000d605047211 */ /* 0x0c0fe200078f18ff */
[----:B------:R-:W-:Y:S01]  /*119f0*/  IMAD.U32 R49, R20, 0x10000, RZ ;  /* 0x0001000014317824 */ /* 0x000fe200078e00ff */
        /* <DEDUP_REMOVED lines=11> */
[----:B------:R-:W-:-:S02]  /*11ab0*/  LOP3.LUT R4, R58, 0x38, R4, 0xf8, !PT ;  /* 0x000000383a047812 */ /* 0x000fc400078ef804 */
[----:B------:R-:W-:Y:S02]  /*11ac0*/  SHF.L.U32 R6, R6, 0xa, RZ ;  /* 0x0000000a06067819 */ /* 0x000fe400000006ff */
[----:B------:R-:W-:Y:S02]  /*11ad0*/  LEA R35, R5, UR4, 0x1 ;  /* 0x0000000405237c11 */ /* 0x000fe4000f8e08ff */
[----:B------:R-:W-:Y:S01]  /*11ae0*/  LOP3.LUT R4, R4, R56, RZ, 0x3c, !PT ;  /* 0x0000003804047212 */ /* 0x000fe200078e3cff */
[----:B------:R-:W-:Y:S01]  /*11af0*/  IMAD.U32 R56, R21, 0x10000, RZ ;  /* 0x0001000015387824 */ /* 0x000fe200078e00ff */
[----:B------:R-:W-:Y:S02]  /*11b00*/  LOP3.LUT R5, R6, 0x7fffe000, RZ, 0xc0, !PT ;  /* 0x7fffe00006057812 */ /* 0x000fe400078ec0ff */
[----:B------:R-:W-:Y:S02]  /*11b10*/  LOP3.LUT R52, R14, 0xffff0000, RZ, 0xc0, !PT ;  /* 0xffff00000e347812 */ /* 0x000fe400078ec0ff */
[----:B------:R-:W-:-:S02]  /*11b20*/  IADD3 R36, R4, R5, R54 ;  /* 0x0000000504247210 */ /* 0x000fc40007ffe036 */
[----:B------:R-:W0:Y:S01]  /*11b30*/  LDS.128 R4, [R35] ;  /* 0x0000000023047984 */ /* 0x000e220000000c00 */
[----:B------:R-:W-:Y:S02]  /*11b40*/  LOP3.LUT R50, R0, 0xffff0000, RZ, 0xc0, !PT ;  /* 0xffff000000327812 */ /* 0x000fe400078ec0ff */
[----:B------:R-:W-:Y:S01]  /*11b50*/  IMAD R36, R36, 0x2, R23 ;  /* 0x0000000224247824 */ /* 0x000fe200078e0217 */
[----:B------:R-:W-:Y:S02]  /*11b60*/  LOP3.LUT R54, R20, 0xffff0000, RZ, 0xc0, !PT ;  /* 0xffff000014367812 */ /* 0x000fe400078ec0ff */
[----:B------:R-:W-:Y:S02]  /*11b70*/  LOP3.LUT R57, R15, 0xffff0000, RZ, 0xc0, !PT ;  /* 0xffff00000f397812 */ /* 0x000fe400078ec0ff */
[----:B------:R-:W1:Y:S01]  /*11b80*/  LDS.128 R8, [R36+0x14400] ;  /* 0x0144000024087984 */ /* 0x000e620000000c00 */
[----:B------:R-:W-:Y:S02]  /*11b90*/  LOP3.LUT R59, R21, 0xffff0000, RZ, 0xc0, !PT ;  /* 0xffff0000153b7812 */ /* 0x000fe400078ec0ff */
[----:B------:R-:W-:-:S02]  /*11ba0*/  LOP3.LUT R53, R3, 0xffff0000, RZ, 0xc0, !PT ;  /* 0xffff000003357812 */ /* 0x000fc400078ec0ff */
[----:B------:R-:W-:Y:S01]  /*11bb0*/  LOP3.LUT R55, R13, 0xffff0000, RZ, 0xc0, !PT ;  /* 0xffff00000d377812 */ /* 0x000fe200078ec0ff */
        /* <DEDUP_REMOVED lines=18> */
[----:B------:R-:W-:Y:S02]  /*11ce0*/  IMAD.U32 R45, R12, 0x10000, RZ ;  /* 0x000100000c2d7824 */ /* 0x000fe400078e00ff */
[C---:B------:R-:W-:Y:S01]  /*11cf0*/  FMUL.FTZ R37, R50.reuse, R8 ;  /* 0x0000000832257220 */ /* 0x040fe20000410000 */
[-C--:B------:R-:W-:Y:S01]  /*11d00*/  FMUL.FTZ R8, R49, R43.reuse ;  /* 0x0000002b31087220 */ /* 0x080fe20000410000 */
[-C--:B------:R-:W-:Y:S01]  /*11d10*/  FFMA.FTZ R41, R50, R4.reuse, -R41 ;  /* 0x0000000432297223 */ /* 0x080fe20000010829 */
[C---:B------:R-:W-:Y:S01]  /*11d20*/  FMUL.FTZ R50, R45.reuse, R43 ;  /* 0x0000002b2d327220 */ /* 0x040fe20000410000 */
[----:B------:R-:W-:Y:S01]  /*11d30*/  FFMA.FTZ R37, R52, R4, R37 ;  /* 0x0000000434257223 */ /* 0x000fe20000010025 */
[-C--:B------:R-:W-:Y:S01]  /*11d40*/  FFMA.FTZ R45, R45, R39.reuse, -R8 ;  /* 0x000000272d2d7223 */ /* 0x080fe20000010808 */
[----:B------:R-:W-:Y:S01]  /*11d50*/  LOP3.LUT R8, R12, 0xffff0000, RZ, 0xc0, !PT ;  /* 0xffff00000c087812 */ /* 0x000fe200078ec0ff */
[----:B------:R-:W-:Y:S01]  /*11d60*/  FFMA.FTZ R50, R49, R39, R50 ;  /* 0x0000002731327223 */ /* 0x000fe20000010032 */
[----:B------:R-:W-:Y:S01]  /*11d70*/  FMUL.FTZ R39, R54, R10 ;  /* 0x0000000a36277220 */ /* 0x000fe20000410000 */
[----:B------:R-:W-:Y:S01]  /*11d80*/  IMAD.U32 R44, R11, 0x10000, RZ ;  /* 0x000100000b2c7824 */ /* 0x000fe200078e00ff */
[----:B------:R-:W-:Y:S01]  /*11d90*/  LOP3.LUT R9, R9, 0xffff0000, RZ, 0xc0, !PT ;  /* 0xffff000009097812 */ /* 0x000fe200078ec0ff */
[----:B------:R-:W-:-:S02]  /*11da0*/  IMAD.U32 R52, R15, 0x10000, RZ ;  /* 0x000100000f347824 */ /* 0x000fc400078e00ff */
[C---:B------:R-:W-:Y:S01]  /*11db0*/  FMUL.FTZ R47, R8.reuse, R10 ;  /* 0x0000000a082f7220 */ /* 0x040fe20000410000 */
[----:B------:R-:W-:Y:S01]  /*11dc0*/  FFMA.FTZ R10, R8, R6, -R39 ;  /* 0x00000006080a7223 */ /* 0x000fe20000010827 */
[----:B------:R-:W-:Y:S01]  /*11dd0*/  LOP3.LUT R11, R11, 0xffff0000, RZ, 0xc0, !PT ;  /* 0xffff00000b0b7812 */ /* 0x000fe200078ec0ff */
[----:B------:R-:W-:Y:S02]  /*11de0*/  IMAD.U32 R4, R3, 0x10000, RZ ;  /* 0x0001000003047824 */ /* 0x000fe400078e00ff */
[----:B------:R-:W-:Y:S01]  /*11df0*/  FMUL.FTZ R39, R52, R42 ;  /* 0x0000002a34277220 */ /* 0x000fe20000410000 */
[----:B------:R-:W-:Y:S02]  /*11e00*/  IMAD.U32 R8, R13, 0x10000, RZ ;  /* 0x000100000d087824 */ /* 0x000fe400078e00ff */
[----:B------:R-:W-:Y:S01]  /*11e10*/  FMUL.FTZ R49, R56, R44 ;  /* 0x0000002c38317220 */ /* 0x000fe20000410000 */
[C---:B------:R-:W-:Y:S01]  /*11e20*/  FMUL.FTZ R43, R4.reuse, R42 ;  /* 0x0000002a042b7220 */ /* 0x040fe20000410000 */
[----:B------:R-:W-:Y:S01]  /*11e30*/  FFMA.FTZ R39, R4, R38, -R39 ;  /* 0x0000002604277223 */ /* 0x000fe20000010827 */
[C---:B------:R-:W-:Y:S01]  /*11e40*/  FMUL.FTZ R51, R8.reuse, R44 ;  /* 0x0000002c08337220 */ /* 0x040fe20000410000 */
[----:B------:R-:W-:Y:S01]  /*11e50*/  FFMA.FTZ R49, R8, R40, -R49 ;  /* 0x0000002808317223 */ /* 0x000fe20000010831 */
[----:B------:R-:W-:Y:S01]  /*11e60*/  FFMA.FTZ R47, R54, R6, R47 ;  /* 0x00000006362f7223 */ /* 0x000fe2000001002f */
[----:B------:R-:W-:Y:S01]  /*11e70*/  FMUL.FTZ R4, R57, R9 ;  /* 0x0000000939047220 */ /* 0x000fe20000410000 */
[----:B------:R-:W-:Y:S01]  /*11e80*/  FMUL.FTZ R8, R59, R11 ;  /* 0x0000000b3b087220 */ /* 0x000fe20000410000 */
[----:B------:R-:W-:Y:S01]  /*11e90*/  FMUL.FTZ R6, R53, R9 ;  /* 0x0000000935067220 */ /* 0x000fe20000410000 */
[----:B------:R-:W-:Y:S01]  /*11ea0*/  FMUL.FTZ R44, R55, R11 ;  /* 0x0000000b372c7220 */ /* 0x000fe20000410000 */
[----:B------:R-:W-:Y:S01]  /*11eb0*/  FFMA.FTZ R43, R52, R38, R43 ;  /* 0x00000026342b7223 */ /* 0x000fe2000001002b */
[----:B------:R-:W-:Y:S01]  /*11ec0*/  FFMA.FTZ R51, R56, R40, R51 ;  /* 0x0000002838337223 */ /* 0x000fe20000010033 */
[----:B------:R-:W-:Y:S01]  /*11ed0*/  FFMA.FTZ R38, R53, R5, -R4 ;  /* 0x0000000535267223 */ /* 0x000fe20000010804 */
[----:B------:R-:W-:Y:S01]  /*11ee0*/  FFMA.FTZ R42, R55, R7, -R8 ;  /* 0x00000007372a7223 */ /* 0x000fe20000010808 */
[----:B------:R-:W-:Y:S01]  /*11ef0*/  FFMA.FTZ R40, R57, R5, R6 ;  /* 0x0000000539287223 */ /* 0x000fe20000010006 */
[----:B------:R-:W-:Y:S01]  /*11f00*/  FFMA.FTZ R44, R59, R7, R44 ;  /* 0x000000073b2c7223 */ /* 0x000fe2000001002c */
[----:B------:R-:W-:-:S02]  /*11f10*/  F2FP.BF16.F32.PACK_AB R4, R41, R46 ;  /* 0x0000002e2904723e */ /* 0x000fc400000010ff */
[----:B------:R-:W-:Y:S02]  /*11f20*/  F2FP.BF16.F32.PACK_AB R6, R10, R45 ;  /* 0x0000002d0a06723e */ /* 0x000fe400000010ff */
[----:B------:R-:W-:Y:S02]  /*11f30*/  F2FP.BF16.F32.PACK_AB R5, R38, R39 ;  /* 0x000000272605723e */ /* 0x000fe400000010ff */
[----:B------:R-:W-:Y:S02]  /*11f40*/  F2FP.BF16.F32.PACK_AB R7, R42, R49 ;  /* 0x000000312a07723e */ /* 0x000fe400000010ff */
[----:B------:R-:W-:Y:S02]  /*11f50*/  F2FP.BF16.F32.PACK_AB R8, R37, R48 ;  /* 0x000000302508723e */ /* 0x000fe400000010ff */
[----:B------:R-:W-:Y:S01]  /*11f60*/  F2FP.BF16.F32.PACK_AB R10, R47, R50 ;  /* 0x000000322f0a723e */ /* 0x000fe200000010ff */
[----:B------:R2:W-:Y:S01]  /*11f70*/  STS.128 [R35], R4 ;  /* 0x0000000423007388 */ /* 0x0005e20000000c00 */
[----:B------:R-:W-:-:S02]  /*11f80*/  F2FP.BF16.F32.PACK_AB R9, R40, R43 ;  /* 0x0000002b2809723e */ /* 0x000fc400000010ff */
[----:B------:R-:W-:-:S05]  /*11f90*/  F2FP.BF16.F32.PACK_AB R11, R44, R51 ;  /* 0x000000332c0b723e */ /* 0x000fca00000010ff */
[----:B------:R2:W-:Y:S02]  /*11fa0*/  STS.128 [R36+0x14400], R8 ;  /* 0x0144000824007388 */ /* 0x0005e40000000c00 */
.L_x_622:
[----:B------:R-:W-:Y:S05]  /*11fb0*/  BSYNC B1 ;  /* 0x0000000000017941 */ /* 0x000fea0003800000 */
.L_x_621:
        /* <DEDUP_REMOVED lines=8> */
[----:B------:R-:W-:Y:S01]  /*12040*/  BSSY B2, `(.L_x_627) ;  /* 0x0000067000027945 */ /* 0x000fe20003800000 */
[----:B------:R-:W-:Y:S02]  /*12050*/  VIADD R58, R224, 0x40 ;  /* 0x00000040e03a7836 */ /* 0x000fe40000000000 */
        /* <DEDUP_REMOVED lines=23> */
[----:B------:R-:W-:Y:S02]  /*121d0*/  SHF.R.S32.HI R7, RZ, 0x1f, R4 ;  /* 0x0000001fff077819 */ /* 0x000fe40000011404 */
[----:B------:R-:W-:Y:S02]  /*121e0*/  SHF.L.U32 R5, R4, 0x3, RZ ;  /* 0x0000000304057819 */ /* 0x000fe400000006ff */
        /* <DEDUP_REMOVED lines=76> */
.L_x_628:
[----:B------:R-:W-:Y:S05]  /*126b0*/  BSYNC B2 ;  /* 0x0000000000027941 */ /* 0x000fea0003800000 */
.L_x_627:
        /* <DEDUP_REMOVED lines=21> */
[----:B------:R-:W-:Y:S01]  /*12810*/  LOP3.LUT R4, R4, R56, RZ, 0x3c, !PT ;  /* 0x0000003804047212 */ /* 0x000fe200078e3cff */
[----:B------:R-:W-:Y:S01]  /*12820*/  IMAD.U32 R56, R21, 0x10000, RZ ;  /* 0x0001000015387824 */ /* 0x000fe200078e00ff */
[----:B------:R-:W-:Y:S02]  /*12830*/  LOP3.LUT R5, R6, 0x7fffe000, RZ, 0xc0, !PT ;  /* 0x7fffe00006057812 */ /* 0x000fe400078ec0ff */
[----:B------:R-:W-:Y:S02]  /*12840*/  LOP3.LUT R52, R14, 0xffff0000, RZ, 0xc0, !PT ;  /* 0xffff00000e347812 */ /* 0x000fe400078ec0ff */
[----:B------:R-:W-:Y:S02]  /*12850*/  IADD3 R36, R4, R5, R54 ;  /* 0x0000000504247210 */ /* 0x000fe40007ffe036 */
[----:B------:R-:W0:Y:S01]  /*12860*/  LDS.128 R4, [R35] ;  /* 0x0000000023047984 */ /* 0x000e220000000c00 */
[----:B------:R-:W-:Y:S02]  /*12870*/  LOP3.LUT R50, R0, 0xffff0000, RZ, 0xc0, !PT ;  /* 0xffff000000327812 */ /* 0x000fe400078ec0ff */
[----:B------:R-:W-:Y:S01]  /*12880*/  IMAD R36, R36, 0x2, R23 ;  /* 0x0000000224247824 */ /* 0x000fe200078e0217 */
[----:B------:R-:W-:-:S02]  /*12890*/  LOP3.LUT R54, R20, 0xffff0000, RZ, 0xc0, !PT ;  /* 0xffff000014367812 */ /* 0x000fc400078ec0ff */
[----:B------:R-:W-:Y:S02]  /*128a0*/  LOP3.LUT R57, R15, 0xffff0000, RZ, 0xc0, !PT ;  /* 0xffff00000f397812 */ /* 0x000fe400078ec0ff */
[----:B------:R-:W1:Y:S01]  /*128b0*/  LDS.128 R8, [R36+0x14400] ;  /* 0x0144000024087984 */ /* 0x000e620000000c00 */
[----:B------:R-:W-:Y:S02]  /*128c0*/  LOP3.LUT R59, R21, 0xffff0000, RZ, 0xc0, !PT ;  /* 0xffff0000153b7812 */ /* 0x000fe400078ec0ff */
[----:B------:R-:W-:Y:S02]  /*128d0*/  LOP3.LUT R53, R3, 0xffff0000, RZ, 0xc0, !PT ;  /* 0xffff000003357812 */ /* 0x000fe400078ec0ff */
[----:B------:R-:W-:Y:S01]  /*128e0*/  LOP3.LUT R55, R13, 0xffff0000, RZ, 0xc0, !PT ;  /* 0xffff00000d377812 */ /* 0x000fe200078ec0ff */
[C---:B0-----:R-:W-:Y:S01]  /*128f0*/  IMAD.U32 R37, R4.reuse, 0x10000, RZ ;  /* 0x0001000004257824 */ /* 0x041fe200078e00ff */
[----:B------:R-:W-:Y:S01]  /*12900*/  LOP3.LUT R4, R4, 0xffff0000, RZ, 0xc0, !PT ;  /* 0xffff000004047812 */ /* 0x000fe200078ec0ff */
[C---:B------:R-:W-:Y:S01]  /*12910*/  IMAD.U32 R39, R6.reuse, 0x10000, RZ ;  /* 0x0001000006277824 */ /* 0x040fe200078e00ff */
[----:B------:R-:W-:Y:S01]  /*12920*/  LOP3.LUT R6, R6, 0xffff0000, RZ, 0xc0, !PT ;  /* 0xffff000006067812 */ /* 0x000fe200078ec0ff */
[----:B------:R-:W-:Y:S01]  /*12930*/  IMAD.U32 R40, R7, 0x10000, RZ ;  /* 0x0001000007287824 */ /* 0x000fe200078e00ff */
[----:B------:R-:W-:-:S02]  /*12940*/  SHF.L.U32 R38, R5, 0x10, RZ ;  /* 0x0000001005267819 */ /* 0x000fc400000006ff */
        /* <DEDUP_REMOVED lines=8> */
[----:B------:R-:W-:Y:S02]  /*129d0*/  IMAD.U32 R42, R9, 0x10000, RZ ;  /* 0x00010000092a7824 */ /* 0x000fe400078e00ff */
[-C--:B------:R-:W-:Y:S01]  /*129e0*/  FFMA.FTZ R46, R45, R37.reuse, -R46 ;  /* 0x000000252d2e7223 */ /* 0x080fe2000001082e */
[----:B------:R-:W-:Y:S01]  /*129f0*/  FFMA.FTZ R48, R47, R37, R48 ;  /* 0x000000252f307223 */ /* 0x000fe20000010030 */
[----:B------:R-:W-:-:S02]  /*12a00*/  IMAD.U32 R45, R12, 0x10000, RZ ;  /* 0x000100000c2d7824 */ /* 0x000fc400078e00ff */
        /* <DEDUP_REMOVED lines=19> */
[----:B------:R-:W-:Y:S01]  /*12b40*/  LOP3.LUT R7, R7, 0xffff0000, RZ, 0xc0, !PT ;  /* 0xffff000007077812 */ /* 0x000fe200078ec0ff */
        /* <DEDUP_REMOVED lines=25> */
.L_x_626:
[----:B------:R-:W-:Y:S05]  /*12ce0*/  BSYNC B1 ;  /* 0x0000000000017941 */ /* 0x000fea0003800000 */
.L_x_625:
[----:B-12---:R-:W-:-:S05]  /*12cf0*/  VIADD R5, R224, 0x60 ;  /* 0x00000060e0057836 */ /* 0x006fca0000000000 */
[----:B------:R-:W-:-:S13]  /*12d00*/  ISETP.GE.AND P0, PT, R5, R34, PT ;  /* 0x000000220500720c */ /* 0x000fda0003f06270 */
[----:B------:R-:W-:Y:S05]  /*12d10*/  @P0 BRA `(.L_x_605) ;  /* 0x0000000c00340947 */ /* 0x000fea0003800000 */
[----:B------:R1:W5:Y:S01]  /*12d20*/  LDL R52, [R1+0x6c] ;  /* 0x00006c0001347983 */ /* 0x0003620000100800 */
[----:B------:R-:W2:Y:S01]  /*12d30*/  LDC R37, c[0x0][0x3f4] ;  /* 0x0000fd00ff257b82 */ /* 0x000ea20000000800 */
[----:B------:R-:W-:Y:S01]  /*12d40*/  SHF.R.S32.HI R4, RZ, 0x1f, R5 ;  /* 0x0000001fff047819 */ /* 0x000fe20000011405 */
[----:B------:R-:W-:Y:S01]  /*12d50*/  IMAD.SHL.U32 R39, R5, 0x40, RZ ;  /* 0x0000004005277824 */ /* 0x000fe200078e00ff */
[----:B------:R-:W-:Y:S02]  /*12d60*/  BSSY B1, `(.L_x_629) ;  /* 0x0000066000017945 */ /* 0x000fe40003800000 */
[----:B------:R-:W-:Y:S02]  /*12d70*/  LEA.HI R4, R4, R5, RZ, 0x3 ;  /* 0x0000000504047211 */ /* 0x000fe400078f18ff */
[----:B------:R-:W-:-:S03]  /*12d80*/  LOP3.LUT R39, R39, 0x1c0, RZ, 0xc0, !PT ;  /* 0x000001c027277812 */ /* 0x000fc600078ec0ff */
[----:B------:R-:W-:Y:S01]  /*12d90*/  IMAD.SHL.U32 R4, R4, 0x40, RZ ;  /* 0x0000004004047824 */ /* 0x000fe200078e00ff */
[----:B------:R-:W-:-:S04]  /*12da0*/  SHF.R.U32.HI R34, RZ, 0x3, R39 ;  /* 0x00000003ff227819 */ /* 0x000fc80000011627 */
[----:B------:R-:W-:Y:S02]  /*12db0*/  LOP3.LUT R35, R4, 0xfffffe00, RZ, 0xc0, !PT ;  /* 0xfffffe0004237812 */ /* 0x000fe400078ec0ff */
        /* <DEDUP_REMOVED lines=19> */
[----:B------:R-:W-:Y:S01]  /*12ef0*/  IMAD.SHL.U32 R6, R4, 0x8, RZ ;  /* 0x0000000804067824 */ /* 0x000fe200078e00ff */
[----:B------:R-:W-:Y:S02]  /*12f00*/  LOP3.LUT R33, R33, 0xffff0000, RZ, 0xc0, !PT ;  /* 0xffff000021217812 */ /* 0x000fe400078ec0ff */
[----:B------:R-:W-:Y:S02]  /*12f10*/  LEA.HI R4, R5, R4, RZ, 0x3 ;  /* 0x0000000405047211 */ /* 0x000fe400078f18ff */
[----:B------:R-:W-:-:S02]  /*12f20*/  LOP3.LUT R5, R39, 0x38, R6, 0xf8, !PT ;  /* 0x0000003827057812 */ /* 0x000fc400078ef806 */
[----:B------:R-:W-:Y:S01]  /*12f30*/  LOP3.LUT R25, R25, 0xffff0000, RZ, 0xc0, !PT ;  /* 0xffff000019197812 */ /* 0x000fe200078ec0ff */
[----:B------:R-:W-:Y:S01]  /*12f40*/  IMAD.SHL.U32 R6, R4, 0x400, RZ ;  /* 0x0000040004067824 */ /* 0x000fe200078e00ff */
[----:B------:R-:W-:Y:S02]  /*12f50*/  LOP3.LUT R4, R5, R34, RZ, 0x3c, !PT ;  /* 0x0000002205047212 */ /* 0x000fe400078e3cff */
[----:B------:R-:W-:Y:S02]  /*12f60*/  LOP3.LUT R27, R27, 0xffff0000, RZ, 0xc0, !PT ;  /* 0xffff00001b1b7812 */ /* 0x000fe400078ec0ff */
[----:B------:R-:W-:-:S04]  /*12f70*/  LOP3.LUT R6, R6, 0x7fffe000, RZ, 0xc0, !PT ;  /* 0x7fffe00006067812 */ /* 0x000fc800078ec0ff */
[----:B0-----:R-:W-:Y:S02]  /*12f80*/  IADD3 R8, R4, R6, R35 ;  /* 0x0000000604087210 */ /* 0x001fe40007ffe023 */
[----:B------:R-:W0:Y:S03]  /*12f90*/  LDS.128 R4, [R28] ;  /* 0x000000001c047984 */ /* 0x000e260000000c00 */
[----:B------:R-:W-:-:S05]  /*12fa0*/  IMAD R29, R8, 0x2, R23 ;  /* 0x00000002081d7824 */ /* 0x000fca00078e0217 */
[----:B------:R-:W1:Y:S01]  /*12fb0*/  LDS.128 R8, [R29+0x14400] ;  /* 0x014400001d087984 */ /* 0x000e620000000c00 */
[C---:B0-----:R-:W-:Y:S01]  /*12fc0*/  IMAD.U32 R36, R4.reuse, 0x10000, RZ ;  /* 0x0001000004247824 */ /* 0x041fe200078e00ff */
[----:B------:R-:W-:Y:S01]  /*12fd0*/  LOP3.LUT R4, R4, 0xffff0000, RZ, 0xc0, !PT ;  /* 0xffff000004047812 */ /* 0x000fe200078ec0ff */
[----:B------:R-:W-:Y:S01]  /*12fe0*/  IMAD.U32 R38, R5, 0x10000, RZ ;  /* 0x0001000005267824 */ /* 0x000fe200078e00ff */
[C---:B------:R-:W-:Y:S01]  /*12ff0*/  SHF.L.U32 R40, R6.reuse, 0x10, RZ ;  /* 0x0000001006287819 */ /* 0x040fe200000006ff */
[----:B------:R-:W-:Y:S01]  /*13000*/  IMAD.U32 R41, R7, 0x10000, RZ ;  /* 0x0001000007297824 */ /* 0x000fe200078e00ff */
[----:B------:R-:W-:Y:S02]  /*13010*/  LOP3.LUT R6, R6, 0xffff0000, RZ, 0xc0, !PT ;  /* 0xffff000006067812 */ /* 0x000fe400078ec0ff */
        /* <DEDUP_REMOVED lines=9> */
[----:B------:R-:W-:Y:S01]  /*130b0*/  FMUL.FTZ R53, R24, R8 ;  /* 0x0000000818357220 */ /* 0x000fe20000410000 */
[----:B------:R-:W-:Y:S02]  /*130c0*/  IMAD.U32 R44, R10, 0x10000, RZ ;  /* 0x000100000a2c7824 */ /* 0x000fe400078e00ff */
[-C--:B------:R-:W-:Y:S01]  /*130d0*/  FFMA.FTZ R8, R24, R4.reuse, -R51 ;  /* 0x0000000418087223 */ /* 0x080fe20000010833 */
[-C--:B------:R-:W-:Y:S01]  /*130e0*/  FMUL.FTZ R51, R42, R43.reuse ;  /* 0x0000002b2a337220 */ /* 0x080fe20000410000 */
[----:B------:R-:W-:Y:S01]  /*130f0*/  FFMA.FTZ R24, R50, R4, R53 ;  /* 0x0000000432187223 */ /* 0x000fe20000010035 */
[-C--:B------:R-:W-:Y:S01]  /*13100*/  FFMA.FTZ R47, R46, R36.reuse, -R47 ;  /* 0x000000242e2f7223 */ /* 0x080fe2000001082f */
[----:B------:R-:W-:Y:S01]  /*13110*/  FFMA.FTZ R49, R48, R36, R49 ;  /* 0x0000002430317223 */ /* 0x000fe20000010031 */
[C---:B------:R-:W-:Y:S01]  /*13120*/  FMUL.FTZ R43, R30.reuse, R43 ;  /* 0x0000002b1e2b7220 */ /* 0x040fe20000410000 */
[----:B------:R-:W-:Y:S01]  /*13130*/  FFMA.FTZ R51, R30, R38, -R51 ;  /* 0x000000261e337223 */ /* 0x000fe20000010833 */
[----:B------:R-:W-:Y:S01]  /*13140*/  IMAD.U32 R4, R26, 0x10000, RZ ;  /* 0x000100001a047824 */ /* 0x000fe200078e00ff */
[----:B------:R-:W-:Y:S01]  /*13150*/  LOP3.LUT R10, R10, 0xffff0000, RZ, 0xc0, !PT ;  /* 0xffff00000a0a7812 */ /* 0x000fe200078ec0ff */
[----:B------:R-:W-:Y:S01]  /*13160*/  IMAD.U32 R36, R32, 0x10000, RZ ;  /* 0x0001000020247824 */ /* 0x000fe200078e00ff */
[----:B------:R-:W-:Y:S01]  /*13170*/  LOP3.LUT R26, R26, 0xffff0000, RZ, 0xc0, !PT ;  /* 0xffff00001a1a7812 */ /* 0x000fe200078ec0ff */
[C---:B------:R-:W-:Y:S01]  /*13180*/  IMAD.U32 R45, R11.reuse, 0x10000, RZ ;  /* 0x000100000b2d7824 */ /* 0x040fe200078e00ff */
[----:B------:R-:W-:Y:S01]  /*13190*/  LOP3.LUT R30, R32, 0xffff0000, RZ, 0xc0, !PT ;  /* 0xffff0000201e7812 */ /* 0x000fe200078ec0ff */
[-C--:B------:R-:W-:Y:S01]  /*131a0*/  FMUL.FTZ R53, R36, R44.reuse ;  /* 0x0000002c24357220 */ /* 0x080fe20000410000 */
[----:B------:R-:W-:Y:S01]  /*131b0*/  FMUL.FTZ R55, R4, R44 ;  /* 0x0000002c04377220 */ /* 0x000fe20000410000 */
[-C--:B------:R-:W-:Y:S01]  /*131c0*/  FMUL.FTZ R59, R26, R10.reuse ;  /* 0x0000000a1a3b7220 */ /* 0x080fe20000410000 */
[----:B------:R-:W-:Y:S01]  /*131d0*/  LOP3.LUT R11, R11, 0xffff0000, RZ, 0xc0, !PT ;  /* 0xffff00000b0b7812 */ /* 0x000fe200078ec0ff */
[----:B------:R-:W-:Y:S01]  /*131e0*/  FMUL.FTZ R57, R30, R10 ;  /* 0x0000000a1e397220 */ /* 0x000fe20000410000 */
[----:B------:R-:W-:Y:S01]  /*131f0*/  FFMA.FTZ R53, R4, R40, -R53 ;  /* 0x0000002804357223 */ /* 0x000fe20000010835 */
[-C--:B------:R-:W-:Y:S01]  /*13200*/  FMUL.FTZ R4, R63, R45.reuse ;  /* 0x0000002d3f047220 */ /* 0x080fe20000410000 */
[-C--:B------:R-:W-:Y:S01]  /*13210*/  FFMA.FTZ R59, R30, R6.reuse, R59 ;  /* 0x000000061e3b7223 */ /* 0x080fe2000001003b */
[----:B------:R-:W-:Y:S01]  /*13220*/  FFMA.FTZ R32, R26, R6, -R57 ;  /* 0x000000061a207223 */ /* 0x000fe20000010839 */
[----:B------:R-:W-:Y:S01]  /*13230*/  LOP3.LUT R31, R31, 0xffff0000, RZ, 0xc0, !PT ;  /* 0xffff00001f1f7812 */ /* 0x000fe200078ec0ff */
[----:B------:R-:W-:Y:S01]  /*13240*/  FMUL.FTZ R6, R61, R45 ;  /* 0x0000002d3d067220 */ /* 0x000fe20000410000 */
[----:B------:R-:W-:Y:S01]  /*13250*/  FFMA.FTZ R10, R36, R40, R55 ;  /* 0x00000028240a7223 */ /* 0x000fe20000010037 */
[----:B------:R-:W-:Y:S01]  /*13260*/  LOP3.LUT R7, R7, 0xffff0000, RZ, 0xc0, !PT ;  /* 0xffff000007077812 */ /* 0x000fe200078ec0ff */
[----:B------:R-:W-:Y:S01]  /*13270*/  FFMA.FTZ R43, R42, R38, R43 ;  /* 0x000000262a2b7223 */ /* 0x000fe2000001002b */
[-C--:B------:R-:W-:Y:S01]  /*13280*/  FFMA.FTZ R36, R61, R41.reuse, -R4 ;  /* 0x000000293d247223 */ /* 0x080fe20000010804 */
[----:B------:R-:W-:Y:S01]  /*13290*/  FFMA.FTZ R41, R63, R41, R6 ;  /* 0x000000293f297223 */ /* 0x000fe20000010006 */
[----:B------:R-:W-:Y:S01]  /*132a0*/  FMUL.FTZ R4, R31, R9 ;  /* 0x000000091f047220 */ /* 0x000fe20000410000 */
[----:B------:R-:W-:Y:S01]  /*132b0*/  FMUL.FTZ R38, R33, R11 ;  /* 0x0000000b21267220 */ /* 0x000fe20000410000 */
        /* <DEDUP_REMOVED lines=16> */
.L_x_630:
[----:B------:R-:W-:Y:S05]  /*133c0*/  BSYNC B1 ;  /* 0x0000000000017941 */ /* 0x000fea0003800000 */
.L_x_629:
[----:B------:R-:W-:Y:S05]  /*133d0*/  @P1 BRA `(.L_x_605) ;  /* 0x0000000400841947 */ /* 0x000fea0003800000 */
[----:B-1----:R-:W-:Y:S01]  /*133e0*/  SHF.R.S32.HI R5, RZ, 0x1f, R214 ;  /* 0x0000001fff057819 */ /* 0x002fe200000114d6 */
[----:B------:R-:W-:Y:S01]  /*133f0*/  IMAD.U32 R33, R0, 0x10000, RZ ;  /* 0x0001000000217824 */ /* 0x000fe200078e00ff */
[----:B-----5:R-:W-:Y:S02]  /*13400*/  R2UR UR4, R52 ;  /* 0x00000000340472ca */ /* 0x020fe400000e0000 */
[CC--:B------:R-:W-:Y:S02]  /*13410*/  LEA.HI R4, R5.reuse, R214.reuse, RZ, 0x3 ;  /* 0x000000d605047211 */ /* 0x0c0fe400078f18ff */
[----:B------:R-:W-:Y:S02]  /*13420*/  LEA.HI R5, R5, R214, RZ, 0x6 ;  /* 0x000000d605057211 */ /* 0x000fe400078f30ff */
[--C-:B------:R-:W-:Y:S02]  /*13430*/  SHF.R.S32.HI R6, RZ, 0x3, R4.reuse ;  /* 0x00000003ff067819 */ /* 0x100fe40000011404 */
[----:B------:R-:W-:Y:S01]  /*13440*/  LOP3.LUT R7, R39, 0x38, R4, 0xf8, !PT ;  /* 0x0000003827077812 */ /* 0x000fe200078ef804 */
[----:B------:R-:W-:Y:S01]  /*13450*/  IMAD.SHL.U32 R5, R5, 0x80, RZ ;  /* 0x0000008005057824 */ /* 0x000fe200078e00ff */
[----:B------:R-:W-:-:S02]  /*13460*/  LEA.HI R37, R37, R6, RZ, 0x1d ;  /* 0x0000000625257211 */ /* 0x000fc400078fe8ff */
[----:B------:R-:W-:Y:S02]  /*13470*/  LOP3.LUT R7, R7, R34, RZ, 0x3c, !PT ;  /* 0x0000002207077212 */ /* 0x000fe400078e3cff */
[----:B------:R-:W-:Y:S01]  /*13480*/  SHF.R.S32.HI R6, RZ, 0x1f, R37 ;  /* 0x0000001fff067819 */ /* 0x000fe20000011425 */
[----:B------:R-:W-:Y:S01]  /*13490*/  IMAD.SHL.U32 R4, R37, 0x8, RZ ;  /* 0x0000000825047824 */ /* 0x000fe200078e00ff */
[----:B0-----:R-:W-:Y:S02]  /*134a0*/  LOP3.LUT R8, R5, 0xffffe000, RZ, 0xc0, !PT ;  /* 0xffffe00005087812 */ /* 0x001fe400078ec0ff */
[----:B------:R-:W-:Y:S01]  /*134b0*/  LEA.HI R6, R6, R37, RZ, 0x3 ;  /* 0x0000002506067211 */ /* 0x000fe200078f18ff */
[----:B------:R-:W-:Y:S01]  /*134c0*/  IMAD.U32 R37, R20, 0x10000, RZ ;  /* 0x0001000014257824 */ /* 0x000fe200078e00ff */
[----:B------:R-:W-:Y:S02]  /*134d0*/  LOP3.LUT R39, R39, 0x38, R4, 0xf8, !PT ;  /* 0x0000003827277812 */ /* 0x000fe400078ef804 */
[----:B------:R-:W-:Y:S01]  /*134e0*/  IADD3 R7, R7, R8, R35 ;  /* 0x0000000807077210 */ /* 0x000fe20007ffe023 */
[----:B------:R-:W-:Y:S01]  /*134f0*/  IMAD.SHL.U32 R6, R6, 0x400, RZ ;  /* 0x0000040006067824 */ /* 0x000fe200078e00ff */
[----:B------:R-:W-:-:S02]  /*13500*/  LOP3.LUT R34, R39, R34, RZ, 0x3c, !PT ;  /* 0x0000002227227212 */ /* 0x000fc400078e3cff */
[----:B------:R-:W-:Y:S02]  /*13510*/  LEA R24, R7, UR4, 0x1 ;  /* 0x0000000407187c11 */ /* 0x000fe4000f8e08ff */
[----:B------:R-:W-:Y:S02]  /*13520*/  LOP3.LUT R6, R6, 0x7fffe000, RZ, 0xc0, !PT ;  /* 0x7fffe00006067812 */ /* 0x000fe400078ec0ff */
[----:B------:R-:W-:Y:S02]  /*13530*/  LOP3.LUT R38, R14, 0xffff0000, RZ, 0xc0, !PT ;  /* 0xffff00000e267812 */ /* 0x000fe400078ec0ff */
[----:B------:R-:W-:Y:S02]  /*13540*/  IADD3 R34, R34, R6, R35 ;  /* 0x0000000622227210 */ /* 0x000fe40007ffe023 */
[----:B------:R-:W0:Y:S01]  /*13550*/  LDS.128 R4, [R24] ;  /* 0x0000000018047984 */ /* 0x000e220000000c00 */
[----:B------:R-:W-:Y:S02]  /*13560*/  SHF.L.U32 R35, R14, 0x10, RZ ;  /* 0x000000100e237819 */ /* 0x000fe400000006ff */
[----:B------:R-:W-:Y:S01]  /*13570*/  IMAD R34, R34, 0x2, R23 ;  /* 0x0000000222227824 */ /* 0x000fe200078e0217 */
[----:B------:R-:W-:-:S02]  /*13580*/  LOP3.LUT R0, R0, 0xffff0000, RZ, 0xc0, !PT ;  /* 0xffff000000007812 */ /* 0x000fc400078ec0ff */
[----:B------:R-:W-:Y:S02]  /*13590*/  LOP3.LUT R40, R20, 0xffff0000, RZ, 0xc0, !PT ;  /* 0xffff000014287812 */ /* 0x000fe400078ec0ff */
        /* <DEDUP_REMOVED lines=18> */
[----:B------:R-:W-:Y:S02]  /*136c0*/  IMAD.U32 R33, R12, 0x10000, RZ ;  /* 0x000100000c217824 */ /* 0x000fe400078e00ff */
[----:B------:R-:W-:Y:S01]  /*136d0*/  FFMA.FTZ R14, R35, R25, R14 ;  /* 0x00000019230e7223 */ /* 0x000fe2000001000e */
[C---:B------:R-:W-:Y:S01]  /*136e0*/  FMUL.FTZ R25, R0.reuse, R8 ;  /* 0x0000000800197220 */ /* 0x040fe20000410000 */
[-C--:B------:R-:W-:Y:S01]  /*136f0*/  FFMA.FTZ R29, R0, R4.reuse, -R29 ;  /* 0x00000004001d7223 */ /* 0x080fe2000001081d */
[-C--:B------:R-:W-:Y:S01]  /*13700*/  FMUL.FTZ R0, R37, R31.reuse ;  /* 0x0000001f25007220 */ /* 0x080fe20000410000 */
[C---:B------:R-:W-:Y:S01]  /*13710*/  FMUL.FTZ R20, R33.reuse, R31 ;  /* 0x0000001f21147220 */ /* 0x040fe20000410000 */
[----:B------:R-:W-:Y:S01]  /*13720*/  LOP3.LUT R12, R12, 0xffff0000, RZ, 0xc0, !PT ;  /* 0xffff00000c0c7812 */ /* 0x000fe200078ec0ff */
[----:B------:R-:W-:Y:S01]  /*13730*/  FFMA.FTZ R25, R38, R4, R25 ;  /* 0x0000000426197223 */ /* 0x000fe20000010019 */
[-C--:B------:R-:W-:Y:S01]  /*13740*/  FFMA.FTZ R8, R33, R27.reuse, -R0 ;  /* 0x0000001b21087223 */ /* 0x080fe20000010800 */
[----:B------:R-:W-:Y:S01]  /*13750*/  FFMA.FTZ R20, R37, R27, R20 ;  /* 0x0000001b25147223 */ /* 0x000fe20000010014 */
[----:B------:R-:W-:Y:S01]  /*13760*/  FMUL.FTZ R27, R40, R10 ;  /* 0x0000000a281b7220 */ /* 0x000fe20000410000 */
[----:B------:R-:W-:-:S02]  /*13770*/  IMAD.U32 R38, R15, 0x10000, RZ ;  /* 0x000100000f267824 */ /* 0x000fc400078e00ff */
[C---:B------:R-:W-:Y:S01]  /*13780*/  FMUL.FTZ R35, R12.reuse, R10 ;  /* 0x0000000a0c237220 */ /* 0x040fe20000410000 */
[----:B------:R-:W-:Y:S02]  /*13790*/  IMAD.U32 R32, R11, 0x10000, RZ ;  /* 0x000100000b207824 */ /* 0x000fe400078e00ff */
[----:B------:R-:W-:Y:S01]  /*137a0*/  FFMA.FTZ R33, R12, R6, -R27 ;  /* 0x000000060c217223 */ /* 0x000fe2000001081b */
[----:B------:R-:W-:Y:S01]  /*137b0*/  IMAD.U32 R10, R21, 0x10000, RZ ;  /* 0x00010000150a7824 */ /* 0x000fe200078e00ff */
[----:B------:R-:W-:Y:S01]  /*137c0*/  LOP3.LUT R9, R9, 0xffff0000, RZ, 0xc0, !PT ;  /* 0xffff000009097812 */ /* 0x000fe200078ec0ff */
[----:B------:R-:W-:Y:S01]  /*137d0*/  IMAD.U32 R4, R13, 0x10000, RZ ;  /* 0x000100000d047824 */ /* 0x000fe200078e00ff */
[----:B------:R-:W-:Y:S01]  /*137e0*/  LOP3.LUT R11, R11, 0xffff0000, RZ, 0xc0, !PT ;  /* 0xffff00000b0b7812 */ /* 0x000fe200078ec0ff */
[----:B------:R-:W-:Y:S02]  /*137f0*/  IMAD.U32 R0, R3, 0x10000, RZ ;  /* 0x0001000003007824 */ /* 0x000fe400078e00ff */
[----:B------:R-:W-:Y:S01]  /*13800*/  FMUL.FTZ R27, R38, R30 ;  /* 0x0000001e261b7220 */ /* 0x000fe20000410000 */
[----:B------:R-:W-:Y:S01]  /*13810*/  LOP3.LUT R15, R15, 0xffff0000, RZ, 0xc0, !PT ;  /* 0xffff00000f0f7812 */ /* 0x000fe200078ec0ff */
[-C--:B------:R-:W-:Y:S01]  /*13820*/  FMUL.FTZ R37, R10, R32.reuse ;  /* 0x000000200a257220 */ /* 0x080fe20000410000 */
[----:B------:R-:W-:Y:S01]  /*13830*/  LOP3.LUT R21, R21, 0xffff0000, RZ, 0xc0, !PT ;  /* 0xffff000015157812 */ /* 0x000fe200078ec0ff */
[----:B------:R-:W-:Y:S01]  /*13840*/  FMUL.FTZ R39, R4, R32 ;  /* 0x0000002004277220 */ /* 0x000fe20000410000 */
[----:B------:R-:W-:Y:S01]  /*13850*/  LOP3.LUT R3, R3, 0xffff0000, RZ, 0xc0, !PT ;  /* 0xffff000003037812 */ /* 0x000fe200078ec0ff */
[----:B------:R-:W-:Y:S01]  /*13860*/  FMUL.FTZ R31, R0, R30 ;  /* 0x0000001e001f7220 */ /* 0x000fe20000410000 */
[----:B------:R-:W-:Y:S01]  /*13870*/  LOP3.LUT R13, R13, 0xffff0000, RZ, 0xc0, !PT ;  /* 0xffff00000d0d7812 */ /* 0x000fe200078ec0ff */
[----:B------:R-:W-:Y:S01]  /*13880*/  FFMA.FTZ R35, R40, R6, R35 ;  /* 0x0000000628237223 */ /* 0x000fe20000010023 */
[----:B------:R-:W-:Y:S01]  /*13890*/  FFMA.FTZ R27, R0, R26, -R27 ;  /* 0x0000001a001b7223 */ /* 0x000fe2000001081b */
[-C--:B------:R-:W-:Y:S01]  /*138a0*/  FFMA.FTZ R37, R4, R28.reuse, -R37 ;  /* 0x0000001c04257223 */ /* 0x080fe20000010825 */
[----:B------:R-:W-:Y:S01]  /*138b0*/  FFMA.FTZ R39, R10, R28, R39 ;  /* 0x0000001c0a277223 */ /* 0x000fe20000010027 */
[----:B------:R-:W-:Y:S01]  /*138c0*/  FMUL.FTZ R0, R15, R9 ;  /* 0x000000090f007220 */ /* 0x000fe20000410000 */
[----:B------:R-:W-:Y:S01]  /*138d0*/  FMUL.FTZ R6, R21, R11 ;  /* 0x0000000b15067220 */ /* 0x000fe20000410000 */
[----:B------:R-:W-:Y:S01]  /*138e0*/  FMUL.FTZ R4, R3, R9 ;  /* 0x0000000903047220 */ /* 0x000fe20000410000 */
[----:B------:R-:W-:Y:S01]  /*138f0*/  FMUL.FTZ R10, R13, R11 ;  /* 0x0000000b0d0a7220 */ /* 0x000fe20000410000 */
        /* <DEDUP_REMOVED lines=15> */
.L_x_605:
[----:B------:R-:W-:Y:S05]  /*139f0*/  BSYNC B0 ;  /* 0x0000000000007941 */ /* 0x000fea0003800000 */
.L_x_574:
[----:B------:R-:W-:Y:S01]  /*13a00*/  @!PT LDS RZ, [RZ] ;  /* 0x00000000fffff984 */ /* 0x000fe20000000800 */
[----:B------:R-:W-:Y:S01]  /*13a10*/  @!PT LDS RZ, [RZ] ;  /* 0x00000000fffff984 */ /* 0x000fe20000000800 */
[----:B------:R-:W-:Y:S01]  /*13a20*/  @!PT LDS RZ, [RZ] ;  /* 0x00000000fffff984 */ /* 0x000fe20000000800 */
[----:B------:R-:W-:Y:S01]  /*13a30*/  @!PT LDS RZ, [RZ] ;  /* 0x00000000fffff984 */ /* 0x000fe20000000800 */
[----:B------:R1:W-:Y:S06]  /*13a40*/  MEMBAR.ALL.CTA ;  /* 0x0000000000007992 */ /* 0x0003ec0000008000 */
[----:B-1----:R-:W1:Y:S01]  /*13a50*/  FENCE.VIEW.ASYNC.S ;  /* 0x00000000000073c6 */ /* 0x002e620000000000 */
[----:B------:R-:W-:Y:S05]  /*13a60*/  WARPSYNC.ALL ;  /* 0x0000000000007948 */ /* 0x000fea0003800000 */
[----:B-1----:R-:W-:Y:S06]  /*13a70*/  BAR.SYNC.DEFER_BLOCKING 0xd, 0x100 ;  /* 0x0344000000007b1d */ /* 0x002fec0000010000 */
.L_x_572:
[----:B------:R-:W-:-:S06]  /*13a80*/  ULOP3.LUT UR4, UR60, 0x1, URZ, 0xfc, !UPT ;  /* 0x000000013c047892 */ /* 0x000fcc000f8efc3f */
[----:B01----:R-:W-:-:S05]  /*13a90*/  IMAD.U32 R0, RZ, RZ, UR4 ;  /* 0x00000004ff007e24 */ /* 0x003fca000f8e00ff */
[----:B------:R-:W-:-:S13]  /*13aa0*/  ISETP.NE.AND P0, PT, R0, 0x3, PT ;  /* 0x000000030000780c */ /* 0x000fda0003f05270 */
[----:B------:R-:W-:Y:S05]  /*13ab0*/  @!P0 BRA `(.L_x_631) ;  /* 0x0000000000048947 */ /* 0x000fea0003800000 */
[----:B------:R-:W-:Y:S01]  /*13ac0*/  BPT.TRAP 0x1 ;  /* 0x000000040000795c */ /* 0x000fe20000300000 */
.L_x_631:
[----:B------:R-:W-:Y:S01]  /*13ad0*/  IMAD R0, R226, 0x8, R23 ;  /* 0x00000008e2007824 */ /* 0x000fe200078e0217 */
[----:B------:R-:W-:-:S04]  /*13ae0*/  SHF.L.U32 R3, R229, 0x1f, RZ ;  /* 0x0000001fe5037819 */ /* 0x000fc800000006ff */
[----:B------:R0:W1:Y:S01]  /*13af0*/  SYNCS.PHASECHK.TRANS64.TRYWAIT P1, [R0+URZ+0x38830], R3 ;  /* 0x03883003000075a7 */ /* 0x000062000802017f */
[----:B------:R-:W-:Y:S05]  /*13b00*/  @!P0 BRA `(.L_x_632) ;  /* 0x0000000000048947 */ /* 0x000fea0003800000 */
[----:B------:R-:W-:Y:S01]  /*13b10*/  BPT.TRAP 0x1 ;  /* 0x000000040000795c */ /* 0x000fe20000300000 */
.L_x_632:
[----:B------:R-:W-:Y:S01]  /*13b20*/  IMAD.MOV.U32 R151, RZ, RZ, RZ ;  /* 0x000000ffff977224 */ /* 0x000fe200078e00ff */
[----:B-1----:R-:W-:Y:S06]  /*13b30*/  @P1 BRA `(.L_x_633) ;  /* 0x0000000000081947 */ /* 0x002fec0003800000 */
[----:B------:R-:W1:Y:S02]  /*13b40*/  SYNCS.PHASECHK.TRANS64.TRYWAIT P1, [R0+URZ+0x38830], R3 ;  /* 0x03883003000075a7 */ /* 0x000e64000802017f */
[----:B-1----:R-:W-:Y:S05]  /*13b50*/  @!P1 BRA `(.L_x_634) ;  /* 0x0000018800309947 */ /* 0x002fea0003800000 */
.L_x_633:
[----:B------:R-:W-:Y:S05]  /*13b60*/  WARPSYNC.ALL ;  /* 0x0000000000007948 */ /* 0x000fea0003800000 */
[----:B01----:R-:W-:Y:S01]  /*13b70*/  VIADD R3, R23, 0x24400 ;  /* 0x0002440017037836 */ /* 0x003fe20000000000 */
[----:B------:R-:W-:Y:S01]  /*13b80*/  R2UR UR20, R2 ;  /* 0x00000000021472ca */ /* 0x000fe200000e0000 */
[----:B--234-:R-:W-:Y:S01]  /*13b90*/  IMAD.MOV.U32 R5, RZ, RZ, 0x40000040 ;  /* 0x40000040ff057424 */ /* 0x01cfe200078e00ff */
[----:B-----5:R-:W-:Y:S01]  /*13ba0*/  WARPGROUP.ARRIVE ;  /* 0x00000000000079c5 */ /* 0x020fe20000000000 */
[----:B------:R-:W-:Y:S01]  /*13bb0*/  UMOV UR25, 0x40000040 ;  /* 0x4000004000197882 */ /* 0x000fe20000000000 */
[----:B------:R-:W-:Y:S01]  /*13bc0*/  SHF.R.U32.HI R3, RZ, 0x4, R3 ;  /* 0x00000004ff037819 */ /* 0x000fe20000011603 */
[----:B------:R-:W-:Y:S01]  /*13bd0*/  IMAD.MOV.U32 R7, RZ, RZ, 0x40000040 ;  /* 0x40000040ff077424 */ /* 0x000fe200078e00ff */
[----:B------:R-:W-:Y:S01]  /*13be0*/  R2UR UR27, R5 ;  /* 0x00000000051b72ca */ /* 0x000fe200000e0000 */
[----:B------:R-:W-:Y:S01]  /*13bf0*/  UMOV UR17, UR25 ;  /* 0x0000001900117c82 */ /* 0x000fe20008000000 */
[----:B------:R-:W-:Y:S01]  /*13c00*/  LOP3.LUT R3, R3, 0x3fff, RZ, 0xc0, !PT ;  /* 0x00003fff03037812 */ /* 0x000fe200078ec0ff */
[----:B------:R-:W-:Y:S01]  /*13c10*/  UMOV UR5, UR17 ;  /* 0x0000001100057c82 */ /* 0x000fe20008000000 */
[----:B------:R-:W-:Y:S01]  /*13c20*/  R2UR UR7, R7 ;  /* 0x00000000070772ca */ /* 0x000fe200000e0000 */
[----:B------:R-:W-:Y:S01]  /*13c30*/  UMOV UR9, UR17 ;  /* 0x0000001100097c82 */ /* 0x000fe20008000000 */
[----:B------:R-:W-:Y:S01]  /*13c40*/  LOP3.LUT R4, R3, 0x10000, RZ, 0xfc, !PT ;  /* 0x0001000003047812 */ /* 0x000fe200078efcff */
[----:B------:R-:W-:Y:S01]  /*13c50*/  ULOP3.LUT UR20, UR20, 0x10000, URZ, 0xfc, !UPT ;  /* 0x0001000014147892 */ /* 0x000fe2000f8efc3f */
[----:B------:R-:W-:Y:S01]  /*13c60*/  IMAD.MOV.U32 R3, RZ, RZ, 0x40000040 ;  /* 0x40000040ff037424 */ /* 0x000fe200078e00ff */
[----:B------:R-:W-:Y:S01]  /*13c70*/  R2UR UR15, R7 ;  /* 0x00000000070f72ca */ /* 0x000fe200000e0000 */
[----:B------:R-:W-:Y:S01]  /*13c80*/  UMOV UR13, UR17 ;  /* 0x00000011000d7c82 */ /* 0x000fe20008000000 */
[----:B------:R0:W-:Y:S01]  /*13c90*/  STL [R1+0x50], R4 ;  /* 0x0000500401007387 */ /* 0x0001e20000100800 */
[----:B------:R-:W-:Y:S01]  /*13ca0*/  IMAD.U32 R11, RZ, RZ, UR25 ;  /* 0x00000019ff0b7e24 */ /* 0x000fe2000f8e00ff */
[C---:B------:R-:W-:Y:S01]  /*13cb0*/  R2UR UR11, R3.reuse ;  /* 0x00000000030b72ca */ /* 0x040fe200000e0000 */
[----:B------:R-:W-:Y:S01]  /*13cc0*/  UMOV UR24, UR20 ;  /* 0x0000001400187c82 */ /* 0x000fe20008000000 */
[----:B------:R-:W-:Y:S01]  /*13cd0*/  R2UR UR19, R3 ;  /* 0x00000000031372ca */ /* 0x000fe200000e0000 */
[----:B------:R-:W-:Y:S01]  /*13ce0*/  UMOV UR16, UR24 ;  /* 0x0000001800107c82 */ /* 0x000fe20008000000 */
[----:B------:R-:W-:Y:S01]  /*13cf0*/  IMAD.MOV.U32 R3, RZ, RZ, 0x40000040 ;  /* 0x40000040ff037424 */ /* 0x000fe200078e00ff */
[----:B------:R-:W-:Y:S01]  /*13d00*/  UMOV UR4, UR16 ;  /* 0x0000001000047c82 */ /* 0x000fe20008000000 */
[----:B------:R-:W-:Y:S01]  /*13d10*/  UMOV UR8, UR16 ;  /* 0x0000001000087c82 */ /* 0x000fe20008000000 */
[----:B------:R-:W-:Y:S01]  /*13d20*/  UMOV UR12, UR16 ;  /* 0x00000010000c7c82 */ /* 0x000fe20008000000 */
[----:B0-----:R-:W-:Y:S01]  /*13d30*/  IMAD R4, R226, 0xa00, R4 ;  /* 0x00000a00e2047824 */ /* 0x001fe200078e0204 */
[----:B------:R-:W-:Y:S01]  /*13d40*/  UIADD3 UR56, UR20, 0x804, URZ ;  /* 0x0000080414387890 */ /* 0x000fe2000fffe03f */
[----:B------:R-:W-:Y:S01]  /*13d50*/  IMAD.U32 R10, RZ, RZ, UR24 ;  /* 0x00000018ff0a7e24 */ /* 0x000fe2000f8e00ff */
[----:B------:R-:W-:Y:S01]  /*13d60*/  UMOV UR57, 0x40000040 ;  /* 0x4000004000397882 */ /* 0x000fe20000000000 */
[C---:B------:R-:W-:Y:S01]  /*13d70*/  VIADD R6, R4.reuse, 0x80 ;  /* 0x0000008004067836 */ /* 0x040fe20000000000 */
[C---:B------:R-:W-:Y:S01]  /*13d80*/  R2UR UR26, R4.reuse ;  /* 0x00000000041a72ca */ /* 0x040fe200000e0000 */
[----:B------:R-:W-:Y:S01]  /*13d90*/  VIADD R2, R4, 0x100 ;  /* 0x0000010004027836 */ /* 0x000fe20000000000 */
[----:B------:R0:W-:Y:S01]  /*13da0*/  STL.64 [R1+0x8], R10 ;  /* 0x0000080a01007387 */ /* 0x0001e20000100a00 */
[----:B------:R-:W-:Y:S01]  /*13db0*/  IMAD.MOV.U32 R7, RZ, RZ, 0x40000040 ;  /* 0x40000040ff077424 */ /* 0x000fe200078e00ff */
[----:B------:R-:W-:Y:S01]  /*13dc0*/  R2UR UR6, R6 ;  /* 0x00000000060672ca */ /* 0x000fe200000e0000 */
[----:B------:R-:W-:Y:S01]  /*13dd0*/  VIADD R6, R4, 0x180 ;  /* 0x0000018004067836 */ /* 0x000fe20000000000 */
[----:B------:R-:W-:Y:S01]  /*13de0*/  R2UR UR10, R2 ;  /* 0x00000000020a72ca */ /* 0x000fe200000e0000 */
[C---:B------:R-:W-:Y:S01]  /*13df0*/  VIADD R2, R4.reuse, 0x200 ;  /* 0x0000020004027836 */ /* 0x040fe20000000000 */
[----:B------:R-:W-:Y:S01]  /*13e00*/  UIADD3 UR52, UR20, 0x806, URZ ;  /* 0x0000080614347890 */ /* 0x000fe2000fffe03f */
[----:B------:R-:W-:Y:S01]  /*13e10*/  VIADD R8, R4, 0x102 ;  /* 0x0000010204087836 */ /* 0x000fe20000000000 */
[----:B------:R-:W-:Y:S01]  /*13e20*/  R2UR UR14, R6 ;  /* 0x00000000060e72ca */ /* 0x000fe200000e0000 */
[----:B------:R-:W-:Y:S01]  /*13e30*/  IMAD.MOV.U32 R9, RZ, RZ, 0x40000040 ;  /* 0x40000040ff097424 */ /* 0x000fe200078e00ff */
[----:B------:R-:W-:Y:S01]  /*13e40*/  R2UR UR18, R2 ;  /* 0x00000000021272ca */ /* 0x000fe200000e0000 */
[----:B------:R-:W-:Y:S01]  /*13e50*/  HGMMA.64x16x16.F32.BF16 R56, gdesc[UR24], RZ, !UPT, gsb0 ;  /* 0x00200000183879f0 */ /* 0x000fe2000c0018ff */
[C---:B------:R-:W-:Y:S01]  /*13e60*/  VIADD R2, R4.reuse, 0x2 ;  /* 0x0000000204027836 */ /* 0x040fe20000000000 */
[----:B------:R-:W-:Y:S01]  /*13e70*/  R2UR UR27, R3 ;  /* 0x00000000031b72ca */ /* 0x000fe200000e0000 */
[----:B------:R-:W-:Y:S01]  /*13e80*/  UMOV UR25, 0x40000040 ;  /* 0x4000004000197882 */ /* 0x000fe20000000000 */
[----:B------:R-:W-:Y:S01]  /*13e90*/  IADD3 R6, R4, 0x82, RZ ;  /* 0x0000008204067810 */ /* 0x000fe20007ffe0ff */
[----:B------:R-:W-:Y:S01]  /*13ea0*/  IMAD.MOV.U32 R3, RZ, RZ, 0x40000040 ;  /* 0x40000040ff037424 */ /* 0x000fe200078e00ff */
[----:B------:R-:W-:Y:S01]  /*13eb0*/  R2UR UR26, R2 ;  /* 0x00000000021a72ca */ /* 0x000fe200000e0000 */
[----:B------:R-:W-:Y:S01]  /*13ec0*/  VIADD R2, R4, 0x182 ;  /* 0x0000018204027836 */ /* 0x000fe20000000000 */
[----:B------:R-:W-:Y:S01]  /*13ed0*/  UMOV UR53, 0x40000040 ;  /* 0x4000004000357882 */ /* 0x000fe20000000000 */
[----:B0-----:R-:W-:Y:S01]  /*13ee0*/  IMAD.U32 R11, RZ, RZ, UR25 ;  /* 0x00000019ff0b7e24 */ /* 0x001fe2000f8e00ff */
[----:B------:R-:W-:Y:S01]  /*13ef0*/  UIADD3 UR48, UR20, 0xc00, URZ ;  /* 0x00000c0014307890 */ /* 0x000fe2000fffe03f */
[----:B------:R-:W-:Y:S01]  /*13f00*/  IMAD.MOV.U32 R5, RZ, RZ, 0x40000040 ;  /* 0x40000040ff057424 */ /* 0x000fe200078e00ff */
[----:B------:R-:W-:Y:S01]  /*13f10*/  UMOV UR49, 0x40000040 ;  /* 0x4000004000317882 */ /* 0x000fe20000000000 */
[----:B------:R-:W-:Y:S01]  /*13f20*/  UIADD3 UR44, UR20, 0xc02, URZ ;  /* 0x00000c02142c7890 */ /* 0x000fe2000fffe03f */
[----:B------:R-:W-:Y:S01]  /*13f30*/  UMOV UR45, 0x40000040 ;  /* 0x40000040002d7882 */ /* 0x000fe20000000000 */
[----:B------:R-:W-:Y:S01]  /*13f40*/  UIADD3 UR40, UR20, 0xc04, URZ ;  /* 0x00000c0414287890 */ /* 0x000fe2000fffe03f */
[----:B------:R-:W-:Y:S01]  /*13f50*/  UMOV UR41, 0x40000040 ;  /* 0x4000004000297882 */ /* 0x000fe20000000000 */
[----:B------:R-:W-:Y:S01]  /*13f60*/  UIADD3 UR36, UR20, 0xc06, URZ ;  /* 0x00000c0614247890 */ /* 0x000fe2000fffe03f */
[----:B------:R-:W-:Y:S01]  /*13f70*/  UMOV UR37, 0x40000040 ;  /* 0x4000004000257882 */ /* 0x000fe20000000000 */
[----:B------:R-:W-:-:S02]  /*13f80*/  WARPGROUP.DEPBAR.LE gsb0, 0x0 ;  /* 0x00008000000079c5 */ /* 0x000fc40000010000 */
[----:B------:R-:W-:-:S06]  /*13f90*/  WARPGROUP.ARRIVE ;  /* 0x00000000000079c5 */ /* 0x000fcc0000000000 */
[----:B------:R-:W-:Y:S01]  /*13fa0*/  HGMMA.64x16x16.F32.BF16 R48, gdesc[UR4], RZ, !UPT, gsb0 ;  /* 0x00200000043079f0 */ /* 0x000fe2000c0018ff */
[----:B------:R-:W-:Y:S01]  /*13fb0*/  UIADD3 UR4, UR20, 0x2, URZ ;  /* 0x0000000214047890 */ /* 0x000fe2000fffe03f */
[----:B------:R-:W-:Y:S01]  /*13fc0*/  R2UR UR6, R6 ;  /* 0x00000000060672ca */ /* 0x000fe200000e0000 */
[----:B------:R-:W-:Y:S01]  /*13fd0*/  VIADD R6, R4, 0x202 ;  /* 0x0000020204067836 */ /* 0x000fe20000000000 */
[----:B------:R-:W-:Y:S01]  /*13fe0*/  R2UR UR7, R7 ;  /* 0x00000000070772ca */ /* 0x000fe200000e0000 */
[----:B------:R-:W-:-:S03]  /*13ff0*/  IMAD.MOV.U32 R7, RZ, RZ, 0x40000040 ;  /* 0x40000040ff077424 */ /* 0x000fc600078e00ff */
[----:B------:R-:W-:Y:S02]  /*14000*/  UMOV UR24, UR4 ;  /* 0x0000000400187c82 */ /* 0x000fe40008000000 */
[----:B------:R-:W-:-:S05]  /*14010*/  IMAD.U32 R10, RZ, RZ, UR24 ;  /* 0x00000018ff0a7e24 */ /* 0x000fca000f8e00ff */
[----:B------:R0:W-:Y:S01]  /*14020*/  STL.64 [R1], R10 ;  /* 0x0000000a01007387 */ /* 0x0001e20000100a00 */
[----:B------:R-:W-:Y:S02]  /*14030*/  WARPGROUP.DEPBAR.LE gsb0, 0x0 ;  /* 0x00008000000079c5 */ /* 0x000fe40000010000 */
[----:B------:R-:W-:-:S06]  /*14040*/  WARPGROUP.ARRIVE ;  /* 0x00000000000079c5 */ /* 0x000fcc0000000000 */
[----:B------:R-:W-:Y:S01]  /*14050*/  HGMMA.64x16x16.F32.BF16 R40, gdesc[UR8], RZ, !UPT, gsb0 ;  /* 0x00200000082879f0 */ /* 0x000fe2000c0018ff */
[----:B------:R-:W-:Y:S01]  /*14060*/  R2UR UR10, R8 ;  /* 0x00000000080a72ca */ /* 0x000fe200000e0000 */
[----:B------:R-:W-:Y:S01]  /*14070*/  VIADD R8, R4, 0x104 ;  /* 0x0000010404087836 */ /* 0x000fe20000000000 */
[----:B------:R-:W-:Y:S01]  /*14080*/  R2UR UR11, R9 ;  /* 0x00000000090b72ca */ /* 0x000fe200000e0000 */
[----:B------:R-:W-:Y:S01]  /*14090*/  IMAD.MOV.U32 R9, RZ, RZ, 0x40000040 ;  /* 0x40000040ff097424 */ /* 0x000fe200078e00ff */
        /* <DEDUP_REMOVED lines=10> */
[----:B------:R-:W-:Y:S01]  /*14140*/  UMOV UR16, UR24 ;  /* 0x0000001800107c82 */ /* 0x000fe20008000000 */
[----:B------:R-:W-:Y:S01]  /*14150*/  UMOV UR17, UR25 ;  /* 0x0000001900117c82 */ /* 0x000fe20008000000 */
[----:B------:R-:W-:Y:S01]  /*14160*/  UMOV UR4, UR16 ;  /* 0x0000001000047c82 */ /* 0x000fe20008000000 */
[----:B------:R-:W-:Y:S01]  /*14170*/  UMOV UR5, UR17 ;  /* 0x0000001100057c82 */ /* 0x000fe20008000000 */
[----:B------:R-:W-:Y:S01]  /*14180*/  UMOV UR8, UR16 ;  /* 0x0000001000087c82 */ /* 0x000fe20008000000 */
[----:B------:R-:W-:Y:S01]  /*14190*/  UMOV UR9, UR17 ;  /* 0x0000001100097c82 */ /* 0x000fe20008000000 */
[----:B------:R-:W-:Y:S01]  /*141a0*/  UMOV UR12, UR16 ;  /* 0x00000010000c7c82 */ /* 0x000fe20008000000 */
[----:B------:R-:W-:Y:S01]  /*141b0*/  UMOV UR13, UR17 ;  /* 0x00000011000d7c82 */ /* 0x000fe20008000000 */
[----:B------:R-:W-:Y:S01]  /*141c0*/  R2UR UR18, R6 ;  /* 0x00000000061272ca */ /* 0x000fe200000e0000 */
[----:B------:R-:W-:Y:S01]  /*141d0*/  VIADD R6, R4, 0x84 ;  /* 0x0000008404067836 */ /* 0x000fe20000000000 */
[----:B------:R-:W-:Y:S01]  /*141e0*/  R2UR UR19, R7 ;  /* 0x00000000071372ca */ /* 0x000fe200000e0000 */
[----:B------:R-:W-:Y:S01]  /*141f0*/  IMAD.MOV.U32 R7, RZ, RZ, 0x40000040 ;  /* 0x40000040ff077424 */ /* 0x000fe200078e00ff */
[----:B------:R-:W-:-:S02]  /*14200*/  WARPGROUP.DEPBAR.LE gsb0, 0x0 ;  /* 0x00008000000079c5 */ /* 0x000fc40000010000 */
[----:B------:R-:W-:-:S06]  /*14210*/  WARPGROUP.ARRIVE ;  /* 0x00000000000079c5 */ /* 0x000fcc0000000000 */
[----:B------:R-:W-:Y:S01]  /*14220*/  HGMMA.64x16x16.F32.BF16 R56, gdesc[UR24], R56, gsb0 ;  /* 0x00200000183879f0 */ /* 0x000fe20008001838 */
[----:B------:R-:W-:Y:S01]  /*14230*/  R2UR UR26, R2 ;  /* 0x00000000021a72ca */ /* 0x000fe200000e0000 */
[----:B------:R-:W-:Y:S01]  /*14240*/  UMOV UR25, 0x40000040 ;  /* 0x4000004000197882 */ /* 0x000fe20000000000 */
[----:B------:R-:W-:Y:S01]  /*14250*/  R2UR UR27, R3 ;  /* 0x00000000031b72ca */ /* 0x000fe200000e0000 */
[----:B------:R-:W-:Y:S02]  /*14260*/  VIADD R2, R4, 0x184 ;  /* 0x0000018404027836 */ /* 0x000fe40000000000 */
[----:B------:R-:W-:Y:S02]  /*14270*/  IMAD.MOV.U32 R3, RZ, RZ, 0x40000040 ;  /* 0x40000040ff037424 */ /* 0x000fe400078e00ff */
[----:B0-----:R-:W-:Y:S01]  /*14280*/  IMAD.U32 R11, RZ, RZ, UR25 ;  /* 0x00000019ff0b7e24 */ /* 0x001fe2000f8e00ff */
[----:B------:R-:W-:Y:S02]  /*14290*/  WARPGROUP.DEPBAR.LE gsb0, 0x0 ;  /* 0x00008000000079c5 */ /* 0x000fe40000010000 */
[----:B------:R-:W-:-:S06]  /*142a0*/  WARPGROUP.ARRIVE ;  /* 0x00000000000079c5 */ /* 0x000fcc0000000000 */
[----:B------:R-:W-:Y:S01]  /*142b0*/  HGMMA.64x16x16.F32.BF16 R48, gdesc[UR4], R48, gsb0 ;  /* 0x00200000043079f0 */ /* 0x000fe20008001830 */
[----:B------:R-:W-:Y:S01]  /*142c0*/  UIADD3 UR4, UR20, 0x4, URZ ;  /* 0x0000000414047890 */ /* 0x000fe2000fffe03f */
[----:B------:R-:W-:Y:S01]  /*142d0*/  R2UR UR6, R6 ;  /* 0x00000000060672ca */ /* 0x000fe200000e0000 */
[----:B------:R-:W-:Y:S01]  /*142e0*/  VIADD R6, R4, 0x204 ;  /* 0x0000020404067836 */ /* 0x000fe20000000000 */
[----:B------:R-:W-:Y:S01]  /*142f0*/  R2UR UR7, R7 ;  /* 0x00000000070772ca */ /* 0x000fe200000e0000 */
[----:B------:R-:W-:-:S03]  /*14300*/  IMAD.MOV.U32 R7, RZ, RZ, 0x40000040 ;  /* 0x40000040ff077424 */ /* 0x000fc600078e00ff */
[----:B------:R-:W-:Y:S02]  /*14310*/  UMOV UR24, UR4 ;  /* 0x0000000400187c82 */ /* 0x000fe40008000000 */
[----:B------:R-:W-:-:S05]  /*14320*/  IMAD.U32 R10, RZ, RZ, UR24 ;  /* 0x00000018ff0a7e24 */ /* 0x000fca000f8e00ff */
[----:B------:R0:W-:Y:S01]  /*14330*/  STL.64 [R1+0x48], R10 ;  /* 0x0000480a01007387 */ /* 0x0001e20000100a00 */
[----:B------:R-:W-:Y:S02]  /*14340*/  WARPGROUP.DEPBAR.LE gsb0, 0x0 ;  /* 0x00008000000079c5 */ /* 0x000fe40000010000 */
[----:B------:R-:W-:-:S06]  /*14350*/  WARPGROUP.ARRIVE ;  /* 0x00000000000079c5 */ /* 0x000fcc0000000000 */
[----:B------:R-:W-:Y:S01]  /*14360*/  HGMMA.64x16x16.F32.BF16 R40, gdesc[UR8], R40, gsb0 ;  /* 0x00200000082879f0 */ /* 0x000fe20008001828 */
[----:B------:R-:W-:Y:S01]  /*14370*/  R2UR UR10, R8 ;  /* 0x00000000080a72ca */ /* 0x000fe200000e0000 */
[----:B------:R-:W-:Y:S01]  /*14380*/  VIADD R8, R4, 0x106 ;  /* 0x0000010604087836 */ /* 0x000fe20000000000 */
[----:B------:R-:W-:Y:S01]  /*14390*/  R2UR UR11, R9 ;  /* 0x00000000090b72ca */ /* 0x000fe200000e0000 */
[----:B------:R-:W-:Y:S01]  /*143a0*/  IMAD.MOV.U32 R9, RZ, RZ, 0x40000040 ;  /* 0x40000040ff097424 */ /* 0x000fe200078e00ff */
        /* <DEDUP_REMOVED lines=18> */
[----:B------:R-:W-:Y:S02]  /*144d0*/  R2UR UR18, R6 ;  /* 0x00000000061272ca */ /* 0x000fe400000e0000 */
[----:B------:R-:W-:Y:S01]  /*144e0*/  R2UR UR19, R7 ;  /* 0x00000000071372ca */ /* 0x000fe200000e0000 */
[----:B------:R-:W-:Y:S01]  /*144f0*/  IMAD.MOV.U32 R7, RZ, RZ, 0x40000040 ;  /* 0x40000040ff077424 */ /* 0x000fe200078e00ff */
[----:B------:R-:W-:Y:S01]  /*14500*/  IADD3 R6, R4, 0x86, RZ ;  /* 0x0000008604067810 */ /* 0x000fe20007ffe0ff */
        /* <DEDUP_REMOVED lines=327> */
[----:B------:R-:W-:-:S03]  /*15980*/  IMAD.MOV.U32 R3, RZ, RZ, 0x40000040 ;  /* 0x40000040ff037424 */ /* 0x000fc600078e00ff */
        /* <DEDUP_REMOVED lines=21> */
[----:B------:R-:W-:Y:S03]  /*15ae0*/  HGMMA.64x16x16.F32.BF16 R56, gdesc[UR24], R56, gsb0 ;  /* 0x00200000183879f0 */ /* 0x000fe60008001838 */
[----:B------:R-:W-:Y:S02]  /*15af0*/  WARPGROUP.DEPBAR.LE gsb0, 0x0 ;  /* 0x00008000000079c5 */ /* 0x000fe40000010000 */
[----:B------:R-:W-:-:S06]  /*15b00*/  WARPGROUP.ARRIVE ;  /* 0x00000000000079c5 */ /* 0x000fcc0000000000 */
[----:B------:R-:W-:Y:S01]  /*15b10*/  HGMMA.64x16x16.F32.BF16 R48, gdesc[UR4], R48, gsb0 ;  /* 0x00200000043079f0 */ /* 0x000fe20008001830 */
[----:B------:R-:W-:Y:S01]  /*15b20*/  R2UR UR6, R8 ;  /* 0x00000000080672ca */ /* 0x000fe200000e0000 */
[----:B------:R-:W-:Y:S01]  /*15b30*/  UMOV UR4, UR56 ;  /* 0x0000003800047c82 */ /* 0x000fe20008000000 */
[----:B------:R-:W-:Y:S01]  /*15b40*/  R2UR UR7, R9 ;  /* 0x00000000090772ca */ /* 0x000fe200000e0000 */
[----:B------:R-:W-:Y:S01]  /*15b50*/  UMOV UR5, UR57 ;  /* 0x0000003900057c82 */ /* 0x000fe20008000000 */
[----:B------:R-:W-:Y:S02]  /*15b60*/  VIADD R8, R4, 0x606 ;  /* 0x0000060604087836 */ /* 0x000fe40000000000 */
[----:B------:R-:W-:Y:S01]  /*15b70*/  IMAD.MOV.U32 R9, RZ, RZ, 0x40000040 ;  /* 0x40000040ff097424 */ /* 0x000fe200078e00ff */
[----:B------:R-:W-:Y:S02]  /*15b80*/  WARPGROUP.DEPBAR.LE gsb0, 0x0 ;  /* 0x00008000000079c5 */ /* 0x000fe40000010000 */
[----:B------:R-:W-:-:S06]  /*15b90*/  WARPGROUP.ARRIVE ;  /* 0x00000000000079c5 */ /* 0x000fcc0000000000 */
[----:B------:R-:W-:Y:S01]  /*15ba0*/  HGMMA.64x16x16.F32.BF16 R40, gdesc[UR8], R40, gsb0 ;  /* 0x00200000082879f0 */ /* 0x000fe20008001828 */
[----:B------:R-:W-:Y:S01]  /*15bb0*/  R2UR UR10, R2 ;  /* 0x00000000020a72ca */ /* 0x000fe200000e0000 */
[----:B------:R-:W-:Y:S01]  /*15bc0*/  UMOV UR8, UR56 ;  /* 0x0000003800087c82 */ /* 0x000fe20008000000 */
[----:B------:R-:W-:Y:S01]  /*15bd0*/  R2UR UR11, R3 ;  /* 0x00000000030b72ca */ /* 0x000fe200000e0000 */
[----:B------:R-:W-:Y:S01]  /*15be0*/  UMOV UR9, UR57 ;  /* 0x0000003900097c82 */ /* 0x000fe20008000000 */
[----:B------:R-:W-:Y:S01]  /*15bf0*/  VIADD R2, R4, 0x506 ;  /* 0x0000050604027836 */ /* 0x000fe20000000000 */
[----:B------:R-:W-:-:S04]  /*15c00*/  MOV R3, 0x40000040 ;  /* 0x4000004000037802 */ /* 0x000fc80000000f00 */
        /* <DEDUP_REMOVED lines=17> */
[----:B------:R-:W-:-:S03]  /*15d20*/  IMAD.MOV.U32 R7, RZ, RZ, 0x40000040 ;  /* 0x40000040ff077424 */ /* 0x000fc600078e00ff */
[----:B------:R-:W-:Y:S01]  /*15d30*/  R2UR UR14, R6 ;  /* 0x00000000060e72ca */ /* 0x000fe200000e0000 */
[----:B------:R-:W-:Y:S01]  /*15d40*/  VIADD R6, R4, 0x586 ;  /* 0x0000058604067836 */ /* 0x000fe20000000000 */
[----:B------:R-:W-:Y:S01]  /*15d50*/  R2UR UR15, R7 ;  /* 0x00000000070f72ca */ /* 0x000fe200000e0000 */
[----:B------:R-:W-:Y:S01]  /*15d60*/  IMAD.MOV.U32 R7, RZ, RZ, 0x40000040 ;  /* 0x40000040ff077424 */ /* 0x000fe200078e00ff */
[----:B------:R-:W-:Y:S02]  /*15d70*/  WARPGROUP.DEPBAR.LE gsb0, 0x0 ;  /* 0x00008000000079c5 */ /* 0x000fe40000010000 */
        /* <DEDUP_REMOVED lines=95> */
[----:B------:R-:W-:Y:S01]  /*16370*/  IMAD.MOV.U32 R7, RZ, RZ, 0x40000040 ;  /* 0x40000040ff077424 */ /* 0x000fe200078e00ff */
[----:B------:R-:W-:Y:S01]  /*16380*/  IADD3 R6, R4, 0x982, RZ ;  /* 0x0000098204067810 */ /* 0x000fe20007ffe0ff */
        /* <DEDUP_REMOVED lines=72> */
[C---:B------:R-:W-:Y:S02]  /*16810*/  VIADD R6, R4.reuse, 0x806 ;  /* 0x0000080604067836 */ /* 0x040fe40000000000 */
[----:B------:R-:W-:Y:S02]  /*16820*/  IMAD.MOV.U32 R7, RZ, RZ, 0x40000040 ;  /* 0x40000040ff077424 */ /* 0x000fe400078e00ff */
[----:B------:R-:W-:Y:S01]  /*16830*/  VIADD R4, R4, 0x986 ;  /* 0x0000098604047836 */ /* 0x000fe20000000000 */
        /* <DEDUP_REMOVED lines=33> */
[----:B------:R-:W-:Y:S03]  /*16a50*/  HGMMA.64x16x16.F32.BF16 R56, gdesc[UR36], R56, gsb0 ;  /* 0x00200000243879f0 */ /* 0x000fe60008001838 */
        /* <DEDUP_REMOVED lines=13> */
[----:B0-----:R-:W-:Y:S05]  /*16b30*/  @!P0 BRA `(.L_x_635) ;  /* 0x0000000000048947 */ /* 0x001fea0003800000 */
[----:B------:R-:W-:Y:S01]  /*16b40*/  BPT.TRAP 0x1 ;  /* 0x000000040000795c */ /* 0x000fe20000300000 */
.L_x_635:
[----:B------:R-:W2:Y:S01]  /*16b50*/  LDL R65, [R1+0x8c] ;  /* 0x00008c0001417983 */ /* 0x000ea20000100800 */
[----:B------:R-:W-:Y:S01]  /*16b60*/  ULDC UR4, c[0x0][0x9d8] ;  /* 0x0002760000047ab9 */ /* 0x000fe20000000800 */
[----:B------:R-:W-:Y:S01]  /*16b70*/  ULDC UR5, c[0x0][0x988] ;  /* 0x0002620000057ab9 */ /* 0x000fe20000000800 */
        /* <DEDUP_REMOVED lines=23> */
[----:B------:R-:W-:Y:S01]  /*16cf0*/  FMUL.FTZ R60, R44, UR4 ;  /* 0x000000042c3c7c20 */ /* 0x000fe20008410000 */
[----:B------:R-:W-:Y:S01]  /*16d00*/  FMUL.FTZ R13, R55, UR4 ;  /* 0x00000004370d7c20 */ /* 0x000fe20008410000 */
[----:B------:R-:W-:Y:S01]  /*16d10*/  FMUL.FTZ R68, R33, UR4 ;  /* 0x0000000421447c20 */ /* 0x000fe20008410000 */
[----:B------:R-:W-:Y:S01]  /*16d20*/  FMUL.FTZ R21, R43, UR4 ;  /* 0x000000042b157c20 */ /* 0x000fe20008410000 */
[----:B------:R-:W-:Y:S01]  /*16d30*/  FMUL.FTZ R36, R36, UR4 ;  /* 0x0000000424247c20 */ /* 0x000fe20008410000 */
[----:B------:R-:W-:Y:S01]  /*16d40*/  FMUL.FTZ R37, R37, UR4 ;  /* 0x0000000425257c20 */ /* 0x000fe20008410000 */
[----:B------:R-:W-:Y:S01]  /*16d50*/  FMUL.FTZ R24, R24, UR4 ;  /* 0x0000000418187c20 */ /* 0x000fe20008410000 */
[----:B------:R-:W4:Y:S01]  /*16d60*/  MUFU.TANH R7, R7 ;  /* 0x0000000700077308 */ /* 0x000f220000002400 */
[----:B------:R-:W-:Y:S01]  /*16d70*/  FMUL.FTZ R32, R25, UR4 ;  /* 0x0000000419207c20 */ /* 0x000fe20008410000 */
[----:B------:R-:W-:Y:S01]  /*16d80*/  FMUL.FTZ R52, R40, UR4 ;  /* 0x0000000428347c20 */ /* 0x000fe20008410000 */
[----:B------:R-:W-:Y:S01]  /*16d90*/  FMUL.FTZ R62, R45, UR4 ;  /* 0x000000042d3e7c20 */ /* 0x000fe20008410000 */
[----:B------:R-:W-:Y:S01]  /*16da0*/  FMUL.FTZ R40, R47, UR4 ;  /* 0x000000042f287c20 */ /* 0x000fe20008410000 */
[----:B------:R-:W-:Y:S01]  /*16db0*/  FMUL.FTZ R33, R34, UR4 ;  /* 0x0000000422217c20 */ /* 0x000fe20008410000 */
[----:B------:R-:W-:Y:S01]  /*16dc0*/  FMUL.FTZ R28, R28, UR4 ;  /* 0x000000041c1c7c20 */ /* 0x000fe20008410000 */
[----:B------:R-:W-:Y:S01]  /*16dd0*/  FMUL.FTZ R29, R29, UR4 ;  /* 0x000000041d1d7c20 */ /* 0x000fe20008410000 */
[----:B------:R-:W5:Y:S01]  /*16de0*/  MUFU.TANH R12, R12 ;  /* 0x0000000c000c7308 */ /* 0x000f620000002400 */
[----:B------:R-:W-:Y:S01]  /*16df0*/  FMUL.FTZ R38, R38, UR4 ;  /* 0x0000000426267c20 */ /* 0x000fe20008410000 */
[----:B------:R-:W-:Y:S01]  /*16e00*/  FMUL.FTZ R39, R39, UR4 ;  /* 0x0000000427277c20 */ /* 0x000fe20008410000 */
[----:B------:R-:W-:Y:S01]  /*16e10*/  FMUL.FTZ R26, R26, UR4 ;  /* 0x000000041a1a7c20 */ /* 0x000fe20008410000 */
[----:B------:R-:W-:Y:S01]  /*16e20*/  FMUL.FTZ R27, R27, UR4 ;  /* 0x000000041b1b7c20 */ /* 0x000fe20008410000 */
[----:B------:R-:W-:Y:S01]  /*16e30*/  FMUL.FTZ R30, R30, UR4 ;  /* 0x000000041e1e7c20 */ /* 0x000fe20008410000 */
[----:B------:R-:W-:Y:S01]  /*16e40*/  P2R R64, PR, RZ, 0x1 ;  /* 0x00000001ff407803 */ /* 0x000fe20000000000 */
[----:B------:R-:W-:Y:S01]  /*16e50*/  FMUL.FTZ R31, R31, UR4 ;  /* 0x000000041f1f7c20 */ /* 0x000fe20008410000 */
[----:B------:R-:W5:Y:S01]  /*16e60*/  MUFU.TANH R2, R2 ;  /* 0x0000000200027308 */ /* 0x000f620000002400 */
[----:B------:R-:W5:Y:S01]  /*16e70*/  LDL R43, [R1+0x60] ;  /* 0x00006000012b7983 */ /* 0x000f620000100800 */
[----:B------:R-:W-:Y:S01]  /*16e80*/  IADD3 R0, R0, 0x38840, RZ ;  /* 0x0003884000007810 */ /* 0x000fe20007ffe0ff */
[----:B------:R-:W-:Y:S01]  /*16e90*/  ULDC UR39, c[0x0][0x9d8] ;  /* 0x0002760000277ab9 */ /* 0x000fe20000000800 */
[----:B------:R-:W-:-:S04]  /*16ea0*/  ULDC UR38, c[0x0][0x988] ;  /* 0x0002620000267ab9 */ /* 0x000fc80000000800 */
[----:B------:R-:W5:Y:S08]  /*16eb0*/  MUFU.TANH R14, R14 ;  /* 0x0000000e000e7308 */ /* 0x000f700000002400 */
        /* <DEDUP_REMOVED lines=14> */
[----:B------:R-:W-:Y:S08]  /*16fa0*/  MUFU.TANH R15, R15 ;  /* 0x0000000f000f7308 */ /* 0x000ff00000002400 */
[----:B------:R-:W5:Y:S08]  /*16fb0*/  MUFU.TANH R68, R68 ;  /* 0x0000004400447308 */ /* 0x000f700000002400 */
[----:B------:R-:W-:Y:S08]  /*16fc0*/  MUFU.TANH R21, R21 ;  /* 0x0000001500157308 */ /* 0x000ff00000002400 */
[----:B------:R-:W5:Y:S08]  /*16fd0*/  MUFU.TANH R36, R36 ;  /* 0x0000002400247308 */ /* 0x000f700000002400 */
[----:B------:R-:W5:Y:S08]  /*16fe0*/  MUFU.TANH R41, R41 ;  /* 0x0000002900297308 */ /* 0x000f700000002400 */
[----:B------:R-:W5:Y:S08]  /*16ff0*/  MUFU.TANH R37, R37 ;  /* 0x0000002500257308 */ /* 0x000f700000002400 */
[----:B------:R-:W5:Y:S08]  /*17000*/  MUFU.TANH R40, R40 ;  /* 0x0000002800287308 */ /* 0x000f700000002400 */
[----:B------:R5:W5:Y:S08]  /*17010*/  MUFU.TANH R74, R24 ;  /* 0x00000018004a7308 */ /* 0x000b700000002400 */
[----:B------:R-:W5:Y:S01]  /*17020*/  MUFU.TANH R33, R33 ;  /* 0x0000002100217308 */ /* 0x000f620000002400 */
[----:B--2---:R-:W-:-:S07]  /*17030*/  IADD3 R35, R133, 0x50, -R65 ;  /* 0x0000005085237810 */ /* 0x004fce0007ffe841 */
[----:B------:R-:W-:Y:S01]  /*17040*/  MUFU.TANH R42, R42 ;  /* 0x0000002a002a7308 */ /* 0x000fe20000002400 */
[----:B------:R-:W-:-:S05]  /*17050*/  IMAD R35, R112, -0x50, R35 ;  /* 0xffffffb070237824 */ /* 0x000fca00078e0223 */
[C---:B------:R-:W-:Y:S02]  /*17060*/  ISETP.GT.AND P2, PT, R35.reuse, RZ, PT ;  /* 0x000000ff2300720c */ /* 0x040fe40003f44270 */
[C---:B------:R-:W-:Y:S02]  /*17070*/  ISETP.GT.AND P1, PT, R35.reuse, 0x1, PT ;  /* 0x000000012300780c */ /* 0x040fe40003f24270 */
[----:B------:R-:W-:Y:S02]  /*17080*/  ISETP.GT.AND P6, PT, R35, 0x8, PT ;  /* 0x000000082300780c */ /* 0x000fe40003fc4270 */
[----:B0-----:R-:W-:Y:S02]  /*17090*/  FSEL R25, R3, -INF , P2 ;  /* 0xff80000003197808 */ /* 0x001fe40001000000 */
[----:B-1----:R-:W-:Y:S02]  /*170a0*/  FSEL R46, R4, -INF , P1 ;  /* 0xff800000042e7808 */ /* 0x002fe40000800000 */
[----:B------:R-:W-:-:S02]  /*170b0*/  ISETP.GT.AND P5, PT, R35, 0x9, PT ;  /* 0x000000092300780c */ /* 0x000fc40003fa4270 */
[----:B---3--:R-:W-:Y:S02]  /*170c0*/  FSEL R56, R5, -INF , P6 ;  /* 0xff80000005387808 */ /* 0x008fe40003000000 */
[----:B------:R-:W-:Y:S02]  /*170d0*/  FMNMX.FTZ R3, R25, R46, !PT ;  /* 0x0000002e19037209 */ /* 0x000fe40007810000 */
[----:B------:R-:W-:Y:S02]  /*170e0*/  ISETP.GT.AND P4, PT, R35, 0x10, PT ;  /* 0x000000102300780c */ /* 0x000fe40003f84270 */
[----:B----4-:R-:W-:Y:S02]  /*170f0*/  FSEL R54, R7, -INF , P5 ;  /* 0xff80000007367808 */ /* 0x010fe40002800000 */
[----:B------:R-:W-:Y:S02]  /*17100*/  FMNMX.FTZ R3, R56, R3, !PT ;  /* 0x0000000338037209 */ /* 0x000fe40007810000 */
[----:B------:R-:W-:-:S02]  /*17110*/  ISETP.GT.AND P3, PT, R35, 0x11, PT ;  /* 0x000000112300780c */ /* 0x000fc40003f64270 */
[----:B-----5:R-:W-:Y:S02]  /*17120*/  FSEL R50, R12, -INF , P4 ;  /* 0xff8000000c327808 */ /* 0x020fe40002000000 */
[----:B------:R-:W-:Y:S02]  /*17130*/  FMNMX.FTZ R3, R54, R3, !PT ;  /* 0x0000000336037209 */ /* 0x000fe40007810000 */
[----:B------:R-:W-:Y:S02]  /*17140*/  FSEL R2, R2, -INF , P2 ;  /* 0xff80000002027808 */ /* 0x000fe40001000000 */
[----:B------:R-:W-:Y:S02]  /*17150*/  ISETP.GT.AND P2, PT, R35, 0x18, PT ;  /* 0x000000182300780c */ /* 0x000fe40003f44270 */
[----:B------:R-:W-:Y:S02]  /*17160*/  FSEL R44, R14, -INF , P3 ;  /* 0xff8000000e2c7808 */ /* 0x000fe40001800000 */
[----:B------:R-:W-:-:S02]  /*17170*/  FMNMX.FTZ R3, R50, R3, !PT ;  /* 0x0000000332037209 */ /* 0x000fc40007810000 */
[----:B------:R-:W-:Y:S02]  /*17180*/  FSEL R6, R6, -INF , P1 ;  /* 0xff80000006067808 */ /* 0x000fe40000800000 */
[----:B------:R-:W-:Y:S02]  /*17190*/  ISETP.GT.AND P1, PT, R35, 0x19, PT ;  /* 0x000000192300780c */ /* 0x000fe40003f24270 */
[----:B------:R-:W-:Y:S02]  /*171a0*/  FSEL R4, R49, -INF , P2 ;  /* 0xff80000031047808 */ /* 0x000fe40001000000 */
[----:B------:R-:W-:Y:S02]  /*171b0*/  FMNMX.FTZ R3, R44, R3, !PT ;  /* 0x000000032c037209 */ /* 0x000fe40007810000 */
[----:B------:R-:W-:Y:S02]  /*171c0*/  FSEL R8, R8, -INF , P6 ;  /* 0xff80000008087808 */ /* 0x000fe40003000000 */
[----:B------:R-:W-:-:S02]  /*171d0*/  ISETP.GT.AND P6, PT, R35, 0x20, PT ;  /* 0x000000202300780c */ /* 0x000fc40003fc4270 */
[----:B------:R-:W-:Y:S02]  /*171e0*/  FSEL R48, R48, -INF , P1 ;  /* 0xff80000030307808 */ /* 0x000fe40000800000 */
        /* <DEDUP_REMOVED lines=20> */
[----:B------:R-:W-:Y:S01]  /*17330*/  FMNMX.FTZ R3, R62, R3, !PT ;  /* 0x000000033e037209 */ /* 0x000fe20007810000 */
[----:B------:R0:W-:Y:S01]  /*17340*/  MUFU.TANH R80, R28 ;  /* 0x0000001c00507308 */ /* 0x0001e20000002400 */
[----:B------:R-:W-:Y:S02]  /*17350*/  FSEL R68, R68, -INF , P1 ;  /* 0xff80000044447808 */ /* 0x000fe40000800000 */
[----:B------:R-:W-:-:S05]  /*17360*/  FMNMX.FTZ R3, R66, R3, !PT ;  /* 0x0000000342037209 */ /* 0x000fca0007810000 */
[----:B------:R1:W2:Y:S01]  /*17370*/  MUFU.TANH R76, R32 ;  /* 0x00000020004c7308 */ /* 0x0002a20000002400 */
[----:B0-----:R-:W-:Y:S02]  /*17380*/  FSEL R28, R15, -INF , P6 ;  /* 0xff8000000f1c7808 */ /* 0x001fe40003000000 */
[----:B------:R-:W-:Y:S02]  /*17390*/  ISETP.GT.AND P6, PT, R35, 0x38, PT ;  /* 0x000000382300780c */ /* 0x000fe40003fc4270 */
[----:B------:R-:W-:Y:S02]  /*173a0*/  FMNMX.FTZ R3, R68, R3, !PT ;  /* 0x0000000344037209 */ /* 0x000fe40007810000 */
[----:B------:R-:W-:Y:S02]  /*173b0*/  FSEL R70, R36, -INF , P6 ;  /* 0xff80000024467808 */ /* 0x000fe40003000000 */
[----:B-1----:R-:W-:Y:S02]  /*173c0*/  FSEL R32, R21, -INF , P5 ;  /* 0xff80000015207808 */ /* 0x002fe40002800000 */
[----:B------:R-:W-:Y:S01]  /*173d0*/  ISETP.GT.AND P5, PT, R35, 0x39, PT ;  /* 0x000000392300780c */ /* 0x000fe20003fa4270 */
[----:B------:R-:W0:Y:S01]  /*173e0*/  MUFU.TANH R29, R29 ;  /* 0x0000001d001d7308 */ /* 0x000e220000002400 */
[----:B------:R-:W-:-:S02]  /*173f0*/  FSEL R34, R41, -INF , P4 ;  /* 0xff80000029227808 */ /* 0x000fc40002000000 */
[----:B------:R-:W-:Y:S02]  /*17400*/  ISETP.GT.AND P4, PT, R35, 0x40, PT ;  /* 0x000000402300780c */ /* 0x000fe40003f84270 */
[----:B------:R-:W-:Y:S02]  /*17410*/  FSEL R72, R37, -INF , P5 ;  /* 0xff80000025487808 */ /* 0x000fe40002800000 */
[----:B------:R-:W-:Y:S02]  /*17420*/  FMNMX.FTZ R3, R70, R3, !PT ;  /* 0x0000000346037209 */ /* 0x000fe40007810000 */
[----:B------:R-:W-:Y:S02]  /*17430*/  FSEL R36, R40, -INF , P3 ;  /* 0xff80000028247808 */ /* 0x000fe40001800000 */
[----:B------:R-:W-:Y:S02]  /*17440*/  ISETP.GT.AND P3, PT, R35, 0x41, PT ;  /* 0x000000412300780c */ /* 0x000fe40003f64270 */
[----:B------:R-:W-:-:S02]  /*17450*/  FSEL R74, R74, -INF , P4 ;  /* 0xff8000004a4a7808 */ /* 0x000fc40002000000 */
[----:B------:R-:W-:Y:S02]  /*17460*/  FMNMX.FTZ R3, R72, R3, !PT ;  /* 0x0000000348037209 */ /* 0x000fe40007810000 */
[----:B------:R-:W-:Y:S02]  /*17470*/  FSEL R40, R33, -INF , P2 ;  /* 0xff80000021287808 */ /* 0x000fe40001000000 */
[----:B------:R-:W-:Y:S02]  /*17480*/  ISETP.GT.AND P2, PT, R35, 0x48, PT ;  /* 0x000000482300780c */ /* 0x000fe40003f44270 */
[----:B--2---:R-:W-:Y:S02]  /*17490*/  FSEL R76, R76, -INF , P3 ;  /* 0xff8000004c4c7808 */ /* 0x004fe40001800000 */
[----:B------:R-:W-:Y:S02]  /*174a0*/  FMNMX.FTZ R3, R74, R3, !PT ;  /* 0x000000034a037209 */ /* 0x000fe40007810000 */
[----:B------:R-:W-:-:S02]  /*174b0*/  FSEL R42, R42, -INF , P1 ;  /* 0xff8000002a2a7808 */ /* 0x000fc40000800000 */
[----:B------:R-:W-:Y:S02]  /*174c0*/  ISETP.GT.AND P1, PT, R35, 0x49, PT ;  /* 0x000000492300780c */ /* 0x000fe40003f24270 */
[----:B------:R-:W-:Y:S02]  /*174d0*/  FSEL R80, R80, -INF , P2 ;  /* 0xff80000050507808 */ /* 0x000fe40001000000 */
[----:B------:R-:W-:Y:S02]  /*174e0*/  FMNMX.FTZ R3, R76, R3, !PT ;  /* 0x000000034c037209 */ /* 0x000fe40007810000 */
[----:B0-----:R-:W-:Y:S02]  /*174f0*/  FSEL R78, R29, -INF , P1 ;  /* 0xff8000001d4e7808 */ /* 0x001fe40000800000 */
[----:B------:R-:W-:-:S04]  /*17500*/  FMNMX.FTZ R3, R80, R3, !PT ;  /* 0x0000000350037209 */ /* 0x000fc80007810000 */
[----:B------:R-:W-:-:S05]  /*17510*/  FMNMX.FTZ R9, R78, R3, !PT ;  /* 0x000000034e097209 */ /* 0x000fca0007810000 */
[----:B------:R-:W0:Y:S02]  /*17520*/  SHFL.BFLY PT, R82, R9, 0x2, 0x1f ;  /* 0x0c401f0009527f89 */ /* 0x000e2400000e0000 */
[----:B0-----:R-:W-:Y:S02]  /*17530*/  FMNMX.FTZ R82, R9, R82, !PT ;  /* 0x0000005209527209 */ /* 0x001fe40007810000 */
[----:B------:R-:W-:-:S04]  /*17540*/  FMNMX.FTZ R9, R2, R6, !PT ;  /* 0x0000000602097209 */ /* 0x000fc80007810000 */
[----:B------:R-:W-:-:S04]  /*17550*/  FMNMX.FTZ R9, R8, R9, !PT ;  /* 0x0000000908097209 */ /* 0x000fc80007810000 */
[----:B------:R-:W-:-:S04]  /*17560*/  FMNMX.FTZ R9, R10, R9, !PT ;  /* 0x000000090a097209 */ /* 0x000fc80007810000 */
[----:B------:R-:W-:Y:S01]  /*17570*/  FMNMX.FTZ R9, R12, R9, !PT ;  /* 0x000000090c097209 */ /* 0x000fe20007810000 */
[----:B------:R-:W0:Y:S03]  /*17580*/  SHFL.BFLY PT, R5, R82, 0x1, 0x1f ;  /* 0x0c201f0052057f89 */ /* 0x000e2600000e0000 */
[----:B------:R-:W-:-:S04]  /*17590*/  FMNMX.FTZ R9, R14, R9, !PT ;  /* 0x000000090e097209 */ /* 0x000fc80007810000 */
[----:B------:R-:W-:-:S04]  /*175a0*/  FMNMX.FTZ R9, R20, R9, !PT ;  /* 0x0000000914097209 */ /* 0x000fc80007810000 */
[----:B------:R-:W-:Y:S01]  /*175b0*/  FMNMX.FTZ R9, R24, R9, !PT ;  /* 0x0000000918097209 */ /* 0x000fe20007810000 */
[----:B------:R-:W1:Y:S03]  /*175c0*/  MUFU.TANH R38, R38 ;  /* 0x0000002600267308 */ /* 0x000e660000002400 */
[----:B------:R-:W-:-:S04]  /*175d0*/  FMNMX.FTZ R9, R28, R9, !PT ;  /* 0x000000091c097209 */ /* 0x000fc80007810000 */
[----:B------:R-:W-:Y:S01]  /*175e0*/  FMNMX.FTZ R11, R32, R9, !PT ;  /* 0x00000009200b7209 */ /* 0x000fe20007810000 */
[----:B------:R-:W-:Y:S03]  /*175f0*/  MUFU.TANH R39, R39 ;  /* 0x0000002700277308 */ /* 0x000fe60000002400 */
[----:B------:R-:W-:Y:S01]  /*17600*/  FMNMX.FTZ R11, R34, R11, !PT ;  /* 0x0000000b220b7209 */ /* 0x000fe20007810000 */
[----:B------:R-:W-:Y:S01]  /*17610*/  IMAD.U32 R3, RZ, RZ, UR5 ;  /* 0x00000005ff037e24 */ /* 0x000fe2000f8e00ff */
[----:B0-----:R-:W-:Y:S02]  /*17620*/  FMNMX.FTZ R5, R82, R5, !PT ;  /* 0x0000000552057209 */ /* 0x001fe40007810000 */
[----:B------:R-:W-:Y:S01]  /*17630*/  FMNMX.FTZ R11, R36, R11, !PT ;  /* 0x0000000b240b7209 */ /* 0x000fe20007810000 */
[----:B------:R1:W0:Y:S01]  /*17640*/  MUFU.TANH R13, R26 ;  /* 0x0000001a000d7308 */ /* 0x0002220000002400 */
[C---:B------:R-:W-:Y:S01]  /*17650*/  FSETP.NEU.FTZ.AND P0, PT, R5.reuse, -INF , PT ;  /* 0xff8000000500780b */ /* 0x040fe20003f1d000 */
[----:B------:R-:W-:Y:S01]  /*17660*/  FMUL.FTZ R7, R5, R3 ;  /* 0x0000000305077220 */ /* 0x000fe20000410000 */
[----:B------:R-:W-:-:S05]  /*17670*/  FMNMX.FTZ R11, R40, R11, !PT ;  /* 0x0000000b280b7209 */ /* 0x000fca0007810000 */
[----:B------:R-:W-:Y:S01]  /*17680*/  MUFU.TANH R27, R27 ;  /* 0x0000001b001b7308 */ /* 0x000fe20000002400 */
[----:B-1----:R-:W-:Y:S02]  /*17690*/  FSEL R26, R38, -INF , P6 ;  /* 0xff800000261a7808 */ /* 0x002fe40003000000 */
[----:B------:R-:W-:Y:S02]  /*176a0*/  FMNMX.FTZ R21, R42, R11, !PT ;  /* 0x0000000b2a157209 */ /* 0x000fe40007810000 */
[----:B------:R-:W-:-:S03]  /*176b0*/  FSEL R7, R7, RZ, P0 ;  /* 0x000000ff07077208 */ /* 0x000fc60000000000 */
[----:B------:R1:W2:Y:S01]  /*176c0*/  MUFU.TANH R15, R30 ;  /* 0x0000001e000f7308 */ /* 0x0002a20000002400 */
[----:B------:R-:W-:Y:S01]  /*176d0*/  FMNMX.FTZ R21, R26, R21, !PT ;  /* 0x000000151a157209 */ /* 0x000fe20007810000 */
[----:B------:R-:W-:Y:S01]  /*176e0*/  FFMA.FTZ R46, R46, R3, -R7 ;  /* 0x000000032e2e7223 */ /* 0x000fe20000010807 */
[----:B0-----:R-:W-:-:S05]  /*176f0*/  FSEL R38, R13, -INF , P4 ;  /* 0xff8000000d267808 */ /* 0x001fca0002000000 */
[----:B------:R-:W0:Y:S01]  /*17700*/  MUFU.TANH R31, R31 ;  /* 0x0000001f001f7308 */ /* 0x000e220000002400 */
[----:B-1----:R-:W-:-:S04]  /*17710*/  FSEL R30, R39, -INF , P5 ;  /* 0xff800000271e7808 */ /* 0x002fc80002800000 */
[----:B------:R-:W-:-:S03]  /*17720*/  FMNMX.FTZ R21, R30, R21, !PT ;  /* 0x000000151e157209 */ /* 0x000fc60007810000 */
[----:B------:R1:W-:Y:S01]  /*17730*/  MUFU.EX2 R9, R46 ;  /* 0x0000002e00097308 */ /* 0x0003e20000000800 */
[----:B------:R-:W-:Y:S01]  /*17740*/  FMNMX.FTZ R21, R38, R21, !PT ;  /* 0x0000001526157209 */ /* 0x000fe20007810000 */
[-CC-:B------:R-:W-:Y:S01]  /*17750*/  FFMA.FTZ R204, R50, R3.reuse, -R7.reuse ;  /* 0x0000000332cc7223 */ /* 0x180fe20000010807 */
[----:B--2---:R-:W-:Y:S02]  /*17760*/  FSEL R50, R15, -INF , P2 ;  /* 0xff8000000f327808 */ /* 0x004fe40001000000 */
[----:B-1----:R-:W-:Y:S01]  /*17770*/  FSEL R46, R27, -INF , P3 ;  /* 0xff8000001b2e7808 */ /* 0x002fe20001800000 */
[----:B------:R-:W-:-:S03]  /*17780*/  FFMA.FTZ R13, R44, R3, -R7 ;  /* 0x000000032c0d7223 */ /* 0x000fc60000010807 */
[----:B------:R-:W-:Y:S02]  /*17790*/  FMNMX.FTZ R21, R46, R21, !PT ;  /* 0x000000152e157209 */ /* 0x000fe40007810000 */
[----:B0-----:R-:W-:Y:S02]  /*177a0*/  FSEL R44, R31, -INF , P1 ;  /* 0xff8000001f2c7808 */ /* 0x001fe40000800000 */
[----:B------:R-:W-:Y:S01]  /*177b0*/  FMNMX.FTZ R21, R50, R21, !PT ;  /* 0x0000001532157209 */ /* 0x000fe20007810000 */
[----:B------:R-:W-:-:S03]  /*177c0*/  FFMA.FTZ R206, R4, R3, -R7 ;  /* 0x0000000304ce7223 */ /* 0x000fc60000010807 */
[----:B------:R-:W-:-:S05]  /*177d0*/  FMNMX.FTZ R4, R44, R21, !PT ;  /* 0x000000152c047209 */ /* 0x000fca0007810000 */
[----:B------:R-:W0:Y:S01]  /*177e0*/  SHFL.BFLY PT, R27, R4, 0x2, 0x1f ;  /* 0x0c401f00041b7f89 */ /* 0x000e2200000e0000 */
[-CC-:B------:R-:W-:Y:S01]  /*177f0*/  FFMA.FTZ R208, R25, R3.reuse, -R7.reuse ;  /* 0x0000000319d07223 */ /* 0x180fe20000010807 */
[----:B------:R-:W-:Y:S01]  /*17800*/  FFMA.FTZ R210, R56, R3, -R7 ;  /* 0x0000000338d27223 */ /* 0x000fe20000010807 */
[----:B0-----:R-:W-:-:S05]  /*17810*/  FMNMX.FTZ R31, R4, R27, !PT ;  /* 0x0000001b041f7209 */ /* 0x001fca0007810000 */
[----:B------:R-:W0:Y:S01]  /*17820*/  SHFL.BFLY PT, R4, R31, 0x1, 0x1f ;  /* 0x0c201f001f047f89 */ /* 0x000e2200000e0000 */
[----:B------:R-:W1:Y:S01]  /*17830*/  MUFU.EX2 R208, R208 ;  /* 0x000000d000d07308 */ /* 0x000e620000000800 */
[----:B------:R-:W-:-:S07]  /*17840*/  FFMA.FTZ R54, R54, R3, -R7 ;  /* 0x0000000336367223 */ /* 0x000fce0000010807 */
[----:B------:R-:W2:Y:S08]  /*17850*/  MUFU.EX2 R210, R210 ;  /* 0x000000d200d27308 */ /* 0x000eb00000000800 */
[----:B------:R-:W3:Y:S01]  /*17860*/  MUFU.EX2 R11, R54 ;  /* 0x00000036000b7308 */ /* 0x000ee20000000800 */
[----:B0-----:R-:W-:-:S07]  /*17870*/  FMNMX.FTZ R4, R31, R4, !PT ;  /* 0x000000041f047209 */ /* 0x001fce0007810000 */
[----:B------:R-:W0:Y:S01]  /*17880*/  MUFU.EX2 R204, R204 ;  /* 0x000000cc00cc7308 */ /* 0x000e220000000800 */
[C---:B------:R-:W-:Y:S01]  /*17890*/  FSETP.NEU.FTZ.AND P1, PT, R4.reuse, -INF , PT ;  /* 0xff8000000400780b */ /* 0x040fe20003f3d000 */
[----:B------:R-:W-:Y:S01]  /*178a0*/  FMUL.FTZ R33, R4, R3 ;  /* 0x0000000304217220 */ /* 0x000fe20000410000 */
[----:B-1----:R-:W-:-:S05]  /*178b0*/  FADD.FTZ R35, R208, R9 ;  /* 0x00000009d0237221 */ /* 0x002fca0000010000 */
[----:B------:R-:W1:Y:S01]  /*178c0*/  MUFU.EX2 R13, R13 ;  /* 0x0000000d000d7308 */ /* 0x000e620000000800 */
[----:B------:R-:W-:Y:S01]  /*178d0*/  FSEL R33, R33, RZ, P1 ;  /* 0x000000ff21217208 */ /* 0x000fe20000800000 */
[----:B------:R-:W-:-:S04]  /*178e0*/  FFMA.FTZ R15, R48, R3, -R7 ;  /* 0x00000003300f7223 */ /* 0x000fc80000010807 */
[----:B------:R-:W-:Y:S01]  /*178f0*/  FFMA.FTZ R207, R20, R3, -R33 ;  /* 0x0000000314cf7223 */ /* 0x000fe20000010821 */
[----:B--2---:R-:W-:Y:S01]  /*17900*/  FADD.FTZ R20, R210, R35 ;  /* 0x00000023d2147221 */ /* 0x004fe20000010000 */
[----:B------:R-:W2:Y:S03]  /*17910*/  MUFU.EX2 R206, R206 ;  /* 0x000000ce00ce7308 */ /* 0x000ea60000000800 */
[----:B---3--:R-:W-:-:S05]  /*17920*/  FADD.FTZ R35, R11, R20 ;  /* 0x000000140b237221 */ /* 0x008fca0000010000 */
[----:B------:R-:W3:Y:S01]  /*17930*/  MUFU.EX2 R15, R15 ;  /* 0x0000000f000f7308 */ /* 0x000ee20000000800 */
[----:B0-----:R-:W-:Y:S01]  /*17940*/  FADD.FTZ R20, R204, R35 ;  /* 0x00000023cc147221 */ /* 0x001fe20000010000 */
[----:B------:R-:W-:-:S03]  /*17950*/  FFMA.FTZ R201, R28, R3, -R33 ;  /* 0x000000031cc97223 */ /* 0x000fc60000010821 */
[----:B-1----:R-:W-:-:S04]  /*17960*/  FADD.FTZ R37, R13, R20 ;  /* 0x000000140d257221 */ /* 0x002fc80000010000 */
[----:B--2---:R-:W-:-:S04]  /*17970*/  FADD.FTZ R28, R206, R37 ;  /* 0x00000025ce1c7221 */ /* 0x004fc80000010000 */
[----:B---3--:R-:W-:Y:S02]  /*17980*/  FADD.FTZ R37, R15, R28 ;  /* 0x0000001c0f257221 */ /* 0x008fe40000010000 */
[----:B------:R-:W2:Y:S01]  /*17990*/  LDL R28, [R1+0x64] ;  /* 0x00006400011c7983 */ /* 0x000ea20000100800 */
[-CC-:B------:R-:W-:Y:S01]  /*179a0*/  FFMA.FTZ R209, R2, R3.reuse, -R33.reuse ;  /* 0x0000000302d17223 */ /* 0x180fe20000010821 */
[-CC-:B------:R-:W-:Y:S01]  /*179b0*/  FFMA.FTZ R2, R6, R3.reuse, -R33.reuse ;  /* 0x0000000306027223 */ /* 0x180fe20000010821 */
[-CC-:B------:R-:W-:Y:S01]  /*179c0*/  FFMA.FTZ R211, R8, R3.reuse, -R33.reuse ;  /* 0x0000000308d37223 */ /* 0x180fe20000010821 */
[----:B------:R-:W-:-:S03]  /*179d0*/  FFMA.FTZ R6, R10, R3, -R33 ;  /* 0x000000030a067223 */ /* 0x000fc60000010821 */
[----:B------:R-:W-:Y:S01]  /*179e0*/  MUFU.EX2 R209, R209 ;  /* 0x000000d100d17308 */ /* 0x000fe20000000800 */
[----:B------:R-:W-:-:S07]  /*179f0*/  FFMA.FTZ R205, R12, R3, -R33 ;  /* 0x000000030ccd7223 */ /* 0x000fce0000010821 */
[----:B------:R-:W0:Y:S01]  /*17a00*/  MUFU.EX2 R2, R2 ;  /* 0x0000000200027308 */ /* 0x000e220000000800 */
[----:B------:R-:W-:-:S07]  /*17a10*/  FFMA.FTZ R8, R14, R3, -R33 ;  /* 0x000000030e087223 */ /* 0x000fce0000010821 */
[----:B------:R-:W1:Y:S01]  /*17a20*/  MUFU.EX2 R211, R211 ;  /* 0x000000d300d37308 */ /* 0x000e620000000800 */
[----:B------:R-:W-:-:S07]  /*17a30*/  FFMA.FTZ R200, R52, R3, -R7 ;  /* 0x0000000334c87223 */ /* 0x000fce0000010807 */
[----:B------:R-:W3:Y:S01]  /*17a40*/  MUFU.EX2 R6, R6 ;  /* 0x0000000600067308 */ /* 0x000ee20000000800 */
[-C--:B------:R-:W-:Y:S01]  /*17a50*/  FFMA.FTZ R10, R24, R3.reuse, -R33 ;  /* 0x00000003180a7223 */ /* 0x080fe20000010821 */
[----:B------:R-:W-:Y:S01]  /*17a60*/  FFMA.FTZ R21, R58, R3, -R7 ;  /* 0x000000033a157223 */ /* 0x000fe20000010807 */
[----:B0-----:R-:W-:-:S05]  /*17a70*/  FADD.FTZ R24, R209, R2 ;  /* 0x00000002d1187221 */ /* 0x001fca0000010000 */
[----:B------:R-:W0:Y:S01]  /*17a80*/  MUFU.EX2 R205, R205 ;  /* 0x000000cd00cd7308 */ /* 0x000e220000000800 */
[----:B------:R-:W-:Y:S01]  /*17a90*/  FFMA.FTZ R202, R60, R3, -R7 ;  /* 0x000000033cca7223 */ /* 0x000fe20000010807 */
[----:B-1----:R-:W-:-:S06]  /*17aa0*/  FADD.FTZ R35, R211, R24 ;  /* 0x00000018d3237221 */ /* 0x002fcc0000010000 */
[----:B------:R-:W1:Y:S01]  /*17ab0*/  MUFU.EX2 R8, R8 ;  /* 0x0000000800087308 */ /* 0x000e620000000800 */
[----:B------:R-:W-:Y:S01]  /*17ac0*/  FFMA.FTZ R25, R62, R3, -R7 ;  /* 0x000000033e197223 */ /* 0x000fe20000010807 */
[----:B---3--:R-:W-:-:S06]  /*17ad0*/  FADD.FTZ R24, R6, R35 ;  /* 0x0000002306187221 */ /* 0x008fcc0000010000 */
[----:B------:R-:W3:Y:S01]  /*17ae0*/  MUFU.EX2 R200, R200 ;  /* 0x000000c800c87308 */ /* 0x000ee20000000800 */
[----:B------:R-:W-:-:S07]  /*17af0*/  FFMA.FTZ R12, R32, R3, -R33 ;  /* 0x00000003200c7223 */ /* 0x000fce0000010821 */
[----:B------:R-:W4:Y:S01]  /*17b00*/  MUFU.EX2 R207, R207 ;  /* 0x000000cf00cf7308 */ /* 0x000f220000000800 */
[----:B------:R-:W-:Y:S01]  /*17b10*/  FFMA.FTZ R196, R66, R3, -R7 ;  /* 0x0000000342c47223 */ /* 0x000fe20000010807 */
[----:B0-----:R-:W-:-:S06]  /*17b20*/  FADD.FTZ R35, R205, R24 ;  /* 0x00000018cd237221 */ /* 0x001fcc0000010000 */
[----:B------:R-:W0:Y:S01]  /*17b30*/  MUFU.EX2 R21, R21 ;  /* 0x0000001500157308 */ /* 0x000e220000000800 */
[----:B------:R-:W-:-:S07]  /*17b40*/  FFMA.FTZ R203, R34, R3, -R33 ;  /* 0x0000000322cb7223 */ /* 0x000fce0000010821 */
[----:B------:R-:W5:Y:S01]  /*17b50*/  MUFU.EX2 R10, R10 ;  /* 0x0000000a000a7308 */ /* 0x000f620000000800 */
[----:B------:R-:W-:Y:S01]  /*17b60*/  FFMA.FTZ R27, R68, R3, -R7 ;  /* 0x00000003441b7223 */ /* 0x000fe20000010807 */
[----:B-1----:R-:W-:-:S06]  /*17b70*/  FADD.FTZ R24, R8, R35 ;  /* 0x0000002308187221 */ /* 0x002fcc0000010000 */
[----:B------:R-:W1:Y:S01]  /*17b80*/  MUFU.EX2 R202, R202 ;  /* 0x000000ca00ca7308 */ /* 0x000e620000000800 */
[----:B------:R-:W-:-:S07]  /*17b90*/  FFMA.FTZ R14, R36, R3, -R33 ;  /* 0x00000003240e7223 */ /* 0x000fce0000010821 */
[----:B------:R-:W1:Y:S01]  /*17ba0*/  MUFU.EX2 R201, R201 ;  /* 0x000000c900c97308 */ /* 0x000e620000000800 */
[----:B------:R-:W-:Y:S01]  /*17bb0*/  FFMA.FTZ R199, R26, R3, -R33 ;  /* 0x000000031ac77223 */ /* 0x000fe20000010821 */
[----:B---3--:R-:W-:Y:S01]  /*17bc0*/  FADD.FTZ R26, R200, R37 ;  /* 0x00000025c81a7221 */ /* 0x008fe20000010000 */
[----:B------:R-:W-:-:S05]  /*17bd0*/  PRMT R0, R43, 0x654, R0 ;  /* 0x000006542b007816 */ /* 0x000fca0000000000 */
[----:B------:R-:W3:Y:S01]  /*17be0*/  MUFU.EX2 R25, R25 ;  /* 0x0000001900197308 */ /* 0x000ee20000000800 */
[----:B------:R-:W-:Y:S01]  /*17bf0*/  FFMA.FTZ R198, R70, R3, -R7 ;  /* 0x0000000346c67223 */ /* 0x000fe20000010807 */
[----:B----4-:R-:W-:-:S06]  /*17c00*/  FADD.FTZ R35, R207, R24 ;  /* 0x00000018cf237221 */ /* 0x010fcc0000010000 */
[----:B------:R-:W4:Y:S01]  /*17c10*/  MUFU.EX2 R12, R12 ;  /* 0x0000000c000c7308 */ /* 0x000f220000000800 */
[-C--:B------:R-:W-:Y:S01]  /*17c20*/  FFMA.FTZ R197, R40, R3.reuse, -R33 ;  /* 0x0000000328c57223 */ /* 0x080fe20000010821 */
[----:B0-----:R-:W-:Y:S01]  /*17c30*/  FADD.FTZ R37, R21, R26 ;  /* 0x0000001a15257221 */ /* 0x001fe20000010000 */
[----:B------:R5:W-:Y:S05]  /*17c40*/  SYNCS.ARRIVE.TRANS64.RED.A1T0 RZ, [R0+URZ], RZ ;  /* 0x000000ff00ff79a7 */ /* 0x000bea000810043f */
[----:B------:R-:W0:Y:S01]  /*17c50*/  MUFU.EX2 R196, R196 ;  /* 0x000000c400c47308 */ /* 0x000e220000000800 */
[-C--:B------:R-:W-:Y:S01]  /*17c60*/  FFMA.FTZ R29, R72, R3.reuse, -R7 ;  /* 0x00000003481d7223 */ /* 0x080fe20000010807 */
[----:B------:R-:W-:Y:S01]  /*17c70*/  FFMA.FTZ R20, R42, R3, -R33 ;  /* 0x000000032a147223 */ /* 0x000fe20000010821 */
[----:B-----5:R-:W-:-:S05]  /*17c80*/  FADD.FTZ R0, R10, R35 ;  /* 0x000000230a007221 */ /* 0x020fca0000010000 */
[----:B------:R-:W5:Y:S01]  /*17c90*/  MUFU.EX2 R203, R203 ;  /* 0x000000cb00cb7308 */ /* 0x000f620000000800 */
[----:B-1----:R-:W-:Y:S01]  /*17ca0*/  FADD.FTZ R24, R202, R37 ;  /* 0x00000025ca187221 */ /* 0x002fe20000010000 */
[----:B------:R-:W-:-:S06]  /*17cb0*/  FFMA.FTZ R192, R74, R3, -R7 ;  /* 0x000000034ac07223 */ /* 0x000fcc0000010807 */
[----:B------:R-:W1:Y:S01]  /*17cc0*/  MUFU.EX2 R27, R27 ;  /* 0x0000001b001b7308 */ /* 0x000e620000000800 */
[----:B------:R-:W-:-:S07]  /*17cd0*/  FADD.FTZ R35, R201, R0 ;  /* 0x00000000c9237221 */ /* 0x000fce0000010000 */
[----:B------:R-:W1:Y:S01]  /*17ce0*/  MUFU.EX2 R14, R14 ;  /* 0x0000000e000e7308 */ /* 0x000e620000000800 */
[----:B---3--:R-:W-:Y:S01]  /*17cf0*/  FADD.FTZ R37, R25, R24 ;  /* 0x0000001819257221 */ /* 0x008fe20000010000 */
[----:B----4-:R-:W-:-:S06]  /*17d00*/  FADD.FTZ R0, R12, R35 ;  /* 0x000000230c007221 */ /* 0x010fcc0000010000 */
[----:B------:R-:W3:Y:S01]  /*17d10*/  MUFU.EX2 R198, R198 ;  /* 0x000000c600c67308 */ /* 0x000ee20000000800 */
[----:B------:R-:W-:-:S07]  /*17d20*/  FFMA.FTZ R30, R30, R3, -R33 ;  /* 0x000000031e1e7223 */ /* 0x000fce0000010821 */
[----:B------:R-:W4:Y:S01]  /*17d30*/  MUFU.EX2 R197, R197 ;  /* 0x000000c500c57308 */ /* 0x000f220000000800 */
[----:B------:R-:W-:Y:S01]  /*17d40*/  FFMA.FTZ R76, R76, R3, -R7 ;  /* 0x000000034c4c7223 */ /* 0x000fe20000010807 */
[----:B0-----:R-:W-:Y:S01]  /*17d50*/  FADD.FTZ R24, R196, R37 ;  /* 0x00000025c4187221 */ /* 0x001fe20000010000 */
[----:B------:R-:W-:-:S05]  /*17d60*/  F2FP.BF16.F32.PACK_AB R208, R9, R208 ;  /* 0x000000d009d0723e */ /* 0x000fca00000010ff */
[----:B------:R-:W0:Y:S01]  /*17d70*/  MUFU.EX2 R29, R29 ;  /* 0x0000001d001d7308 */ /* 0x000e220000000800 */
[----:B------:R-:W-:Y:S01]  /*17d80*/  FFMA.FTZ R194, R80, R3, -R7 ;  /* 0x0000000350c27223 */ /* 0x000fe20000010807 */
[----:B-----5:R-:W-:-:S06]  /*17d90*/  FADD.FTZ R9, R203, R0 ;  /* 0x00000000cb097221 */ /* 0x020fcc0000010000 */
[----:B------:R-:W5:Y:S01]  /*17da0*/  MUFU.EX2 R20, R20 ;  /* 0x0000001400147308 */ /* 0x000f620000000800 */
[----:B------:R-:W-:Y:S01]  /*17db0*/  FFMA.FTZ R38, R38, R3, -R33 ;  /* 0x0000000326267223 */ /* 0x000fe20000010821 */
[----:B-1----:R-:W-:-:S06]  /*17dc0*/  FADD.FTZ R35, R27, R24 ;  /* 0x000000181b237221 */ /* 0x002fcc0000010000 */
[----:B------:R-:W1:Y:S01]  /*17dd0*/  MUFU.EX2 R192, R192 ;  /* 0x000000c000c07308 */ /* 0x000e620000000800 */
[----:B------:R-:W-:Y:S01]  /*17de0*/  FFMA.FTZ R7, R78, R3, -R7 ;  /* 0x000000034e077223 */ /* 0x000fe20000010807 */
[----:B------:R-:W-:-:S06]  /*17df0*/  FADD.FTZ R0, R14, R9 ;  /* 0x000000090e007221 */ /* 0x000fcc0000010000 */
[----:B------:R-:W1:Y:S01]  /*17e00*/  MUFU.EX2 R199, R199 ;  /* 0x000000c700c77308 */ /* 0x000e620000000800 */
[----:B------:R-:W-:Y:S01]  /*17e10*/  FFMA.FTZ R46, R46, R3, -R33 ;  /* 0x000000032e2e7223 */ /* 0x000fe20000010821 */
[----:B---3--:R-:W-:-:S06]  /*17e20*/  FADD.FTZ R24, R198, R35 ;  /* 0x00000023c6187221 */ /* 0x008fcc0000010000 */
[----:B------:R-:W3:Y:S01]  /*17e30*/  MUFU.EX2 R31, R76 ;  /* 0x0000004c001f7308 */ /* 0x000ee20000000800 */
[----:B----4-:R-:W-:Y:S01]  /*17e40*/  FADD.FTZ R9, R197, R0 ;  /* 0x00000000c5097221 */ /* 0x010fe20000010000 */
[----:B------:R-:W-:-:S06]  /*17e50*/  FFMA.FTZ R50, R50, R3, -R33 ;  /* 0x0000000332327223 */ /* 0x000fcc0000010821 */
[----:B------:R-:W4:Y:S01]  /*17e60*/  MUFU.EX2 R30, R30 ;  /* 0x0000001e001e7308 */ /* 0x000f220000000800 */
[----:B------:R-:W-:Y:S01]  /*17e70*/  F2FP.BF16.F32.PACK_AB R210, R11, R210 ;  /* 0x000000d20bd2723e */ /* 0x000fe200000010ff */
[----:B0-----:R-:W-:-:S06]  /*17e80*/  FADD.FTZ R11, R29, R24 ;  /* 0x000000181d0b7221 */ /* 0x001fcc0000010000 */
[----:B------:R-:W0:Y:S01]  /*17e90*/  MUFU.EX2 R194, R194 ;  /* 0x000000c200c27308 */ /* 0x000e220000000800 */
[----:B-----5:R-:W-:Y:S01]  /*17ea0*/  FADD.FTZ R0, R20, R9 ;  /* 0x0000000914007221 */ /* 0x020fe20000010000 */
[----:B------:R-:W-:-:S06]  /*17eb0*/  FFMA.FTZ R33, R44, R3, -R33 ;  /* 0x000000032c217223 */ /* 0x000fcc0000010821 */
[----:B------:R-:W5:Y:S01]  /*17ec0*/  MUFU.EX2 R38, R38 ;  /* 0x0000002600267308 */ /* 0x000f620000000800 */
[----:B-1----:R-:W-:Y:S01]  /*17ed0*/  FADD.FTZ R24, R192, R11 ;  /* 0x0000000bc0187221 */ /* 0x002fe20000010000 */
[----:B------:R-:W-:-:S06]  /*17ee0*/  F2FP.BF16.F32.PACK_AB R200, R21, R200 ;  /* 0x000000c815c8723e */ /* 0x000fcc00000010ff */
[----:B------:R-:W1:Y:S01]  /*17ef0*/  MUFU.EX2 R7, R7 ;  /* 0x0000000700077308 */ /* 0x000e620000000800 */
[----:B------:R-:W-:Y:S01]  /*17f00*/  FADD.FTZ R9, R199, R0 ;  /* 0x00000000c7097221 */ /* 0x000fe20000010000 */
[----:B------:R-:W-:-:S06]  /*17f10*/  VIADD R21, R112, 0xfffffffe ;  /* 0xfffffffe70157836 */ /* 0x000fcc0000000000 */
[----:B------:R-:W1:Y:S01]  /*17f20*/  MUFU.EX2 R193, R46 ;  /* 0x0000002e00c17308 */ /* 0x000e620000000800 */
[----:B---3--:R-:W-:Y:S01]  /*17f30*/  FADD.FTZ R11, R31, R24 ;  /* 0x000000181f0b7221 */ /* 0x008fe20000010000 */
[----:B----4-:R-:W-:-:S06]  /*17f40*/  FADD.FTZ R9, R30, R9 ;  /* 0x000000091e097221 */ /* 0x010fcc0000010000 */
[----:B------:R-:W3:Y:S01]  /*17f50*/  MUFU.EX2 R50, R50 ;  /* 0x0000003200327308 */ /* 0x000ee20000000800 */
[----:B0-----:R-:W-:Y:S01]  /*17f60*/  FADD.FTZ R228, R194, R11 ;  /* 0x0000000bc2e47221 */ /* 0x001fe20000010000 */
[----:B-----5:R-:W-:-:S06]  /*17f70*/  FADD.FTZ R0, R38, R9 ;  /* 0x0000000926007221 */ /* 0x020fcc0000010000 */
[----:B------:R-:W0:Y:S01]  /*17f80*/  MUFU.EX2 R33, R33 ;  /* 0x0000002100217308 */ /* 0x000e220000000800 */
[C---:B-1----:R-:W-:Y:S01]  /*17f90*/  FADD.FTZ R228, R7.reuse, R228 ;  /* 0x000000e407e47221 */ /* 0x042fe20000010000 */
[----:B------:R-:W-:Y:S01]  /*17fa0*/  F2FP.BF16.F32.PACK_AB R194, R7, R194 ;  /* 0x000000c207c2723e */ /* 0x000fe200000010ff */
[----:B------:R-:W-:Y:S01]  /*17fb0*/  FADD.FTZ R7, R193, R0 ;  /* 0x00000000c1077221 */ /* 0x000fe20000010000 */
[----:B------:R-:W-:Y:S01]  /*17fc0*/  BSSY B0, `(.L_x_636) ;  /* 0x00005ba000007945 */ /* 0x000fe20003800000 */
[----:B------:R-:W-:Y:S02]  /*17fd0*/  ISETP.NE.AND P0, PT, R64, RZ, PT ;  /* 0x000000ff4000720c */ /* 0x000fe40003f05270 */
[----:B---3--:R-:W-:Y:S01]  /*17fe0*/  FADD.FTZ R0, R50, R7 ;  /* 0x0000000732007221 */ /* 0x008fe20000010000 */
[----:B------:R-:W-:Y:S01]  /*17ff0*/  F2FP.BF16.F32.PACK_AB R202, R25, R202 ;  /* 0x000000ca19ca723e */ /* 0x000fe200000010ff */
[--C-:B------:R-:W-:Y:S01]  /*18000*/  IMAD.MOV.U32 R150, RZ, RZ, R151.reuse ;  /* 0x000000ffff967224 */ /* 0x100fe200078e0097 */
[----:B------:R-:W-:Y:S01]  /*18010*/  F2FP.BF16.F32.PACK_AB R196, R27, R196 ;  /* 0x000000c41bc4723e */ /* 0x000fe200000010ff */
[--C-:B------:R-:W-:Y:S01]  /*18020*/  IMAD.MOV.U32 R149, RZ, RZ, R151.reuse ;  /* 0x000000ffff957224 */ /* 0x100fe200078e0097 */
[----:B------:R-:W-:Y:S01]  /*18030*/  F2FP.BF16.F32.PACK_AB R198, R29, R198 ;  /* 0x000000c61dc6723e */ /* 0x000fe200000010ff */
[--C-:B------:R-:W-:Y:S01]  /*18040*/  IMAD.MOV.U32 R148, RZ, RZ, R151.reuse ;  /* 0x000000ffff947224 */ /* 0x100fe200078e0097 */
[----:B------:R-:W-:Y:S01]  /*18050*/  F2FP.BF16.F32.PACK_AB R192, R31, R192 ;  /* 0x000000c01fc0723e */ /* 0x000fe200000010ff */
[----:B0-----:R-:W-:Y:S01]  /*18060*/  FADD.FTZ R227, R33, R0 ;  /* 0x0000000021e37221 */ /* 0x001fe20000010000 */
[----:B------:R-:W-:Y:S01]  /*18070*/  F2FP.BF16.F32.PACK_AB R209, R2, R209 ;  /* 0x000000d102d1723e */ /* 0x000fe200000010ff */
[----:B------:R-:W-:Y:S01]  /*18080*/  IMAD.MOV.U32 R2, RZ, RZ, 0x3f800000 ;  /* 0x3f800000ff027424 */ /* 0x000fe200078e00ff */
[----:B------:R-:W-:Y:S01]  /*18090*/  F2FP.BF16.F32.PACK_AB R199, R30, R199 ;  /* 0x000000c71ec7723e */ /* 0x000fe200000010ff */
[----:B------:R-:W-:Y:S01]  /*180a0*/  IMAD.MOV.U32 R0, RZ, RZ, 0x3f800000 ;  /* 0x3f800000ff007424 */ /* 0x000fe200078e00ff */
[----:B------:R-:W-:Y:S01]  /*180b0*/  F2FP.BF16.F32.PACK_AB R193, R193, R38 ;  /* 0x00000026c1c1723e */ /* 0x000fe200000010ff */
[--C-:B------:R-:W-:Y:S01]  /*180c0*/  IMAD.MOV.U32 R147, RZ, RZ, R151.reuse ;  /* 0x000000ffff937224 */ /* 0x100fe200078e0097 */
[----:B------:R-:W-:Y:S01]  /*180d0*/  F2FP.BF16.F32.PACK_AB R195, R33, R50 ;  /* 0x0000003221c3723e */ /* 0x000fe200000010ff */
[--C-:B------:R-:W-:Y:S01]  /*180e0*/  IMAD.MOV.U32 R146, RZ, RZ, R151.reuse ;  /* 0x000000ffff927224 */ /* 0x100fe200078e0097 */
[----:B------:R-:W-:Y:S01]  /*180f0*/  F2FP.BF16.F32.PACK_AB R204, R13, R204 ;  /* 0x000000cc0dcc723e */ /* 0x000fe200000010ff */
[--C-:B------:R-:W-:Y:S01]  /*18100*/  IMAD.MOV.U32 R145, RZ, RZ, R151.reuse ;  /* 0x000000ffff917224 */ /* 0x100fe200078e0097 */
[----:B------:R-:W-:Y:S01]  /*18110*/  F2FP.BF16.F32.PACK_AB R206, R15, R206 ;  /* 0x000000ce0fce723e */ /* 0x000fe200000010ff */
[----:B------:R-:W-:Y:S01]  /*18120*/  IMAD.MOV.U32 R144, RZ, RZ, R151 ;  /* 0x000000ffff907224 */ /* 0x000fe200078e0097 */
[----:B------:R-:W-:-:S02]  /*18130*/  F2FP.BF16.F32.PACK_AB R211, R6, R211 ;  /* 0x000000d306d3723e */ /* 0x000fc400000010ff */
[----:B--2---:R-:W-:Y:S01]  /*18140*/  ISETP.GE.AND P1, PT, R21, R28, PT ;  /* 0x0000001c1500720c */ /* 0x004fe20003f26270 */
[--C-:B------:R-:W-:Y:S01]  /*18150*/  IMAD.MOV.U32 R143, RZ, RZ, R151.reuse ;  /* 0x000000ffff8f7224 */ /* 0x100fe200078e0097 */
[----:B------:R-:W-:Y:S01]  /*18160*/  F2FP.BF16.F32.PACK_AB R205, R8, R205 ;  /* 0x000000cd08cd723e */ /* 0x000fe200000010ff */
        /* <DEDUP_REMOVED lines=9> */
[-C--:B------:R-:W-:Y:S01]  /*18200*/  MOV R130, R151.reuse ;  /* 0x0000009700827202 */ /* 0x080fe20000000f00 */
[--C-:B------:R-:W-:Y:S01]  /*18210*/  IMAD.MOV.U32 R137, RZ, RZ, R151.reuse ;  /* 0x000000ffff897224 */ /* 0x100fe200078e0097 */
[-C--:B------:R-:W-:Y:S01]  /*18220*/  MOV R106, R151.reuse ;  /* 0x00000097006a7202 */ /* 0x080fe20000000f00 */
[--C-:B------:R-:W-:Y:S01]  /*18230*/  IMAD.MOV.U32 R136, RZ, RZ, R151.reuse ;  /* 0x000000ffff887224 */ /* 0x100fe200078e0097 */
[-C--:B------:R-:W-:Y:S01]  /*18240*/  MOV R82, R151.reuse ;  /* 0x0000009700527202 */ /* 0x080fe20000000f00 */
[--C-:B------:R-:W-:Y:S01]  /*18250*/  IMAD.MOV.U32 R135, RZ, RZ, R151.reuse ;  /* 0x000000ffff877224 */ /* 0x100fe200078e0097 */
[-C--:B------:R-:W-:Y:S01]  /*18260*/  MOV R58, R151.reuse ;  /* 0x00000097003a7202 */ /* 0x080fe20000000f00 */
[--C-:B------:R-:W-:Y:S01]  /*18270*/  IMAD.MOV.U32 R134, RZ, RZ, R151.reuse ;  /* 0x000000ffff867224 */ /* 0x100fe200078e0097 */
[----:B------:R-:W-:Y:S01]  /*18280*/  MOV R34, R151 ;  /* 0x0000009700227202 */ /* 0x000fe20000000f00 */
[----:B------:R-:W-:-:S02]  /*18290*/  IMAD.MOV.U32 R133, RZ, RZ, R151 ;  /* 0x000000ffff857224 */ /* 0x000fc400078e0097 */
[--C-:B------:R-:W-:Y:S02]  /*182a0*/  IMAD.MOV.U32 R132, RZ, RZ, R151.reuse ;  /* 0x000000ffff847224 */ /* 0x100fe400078e0097 */
[--C-:B------:R-:W-:Y:S02]  /*182b0*/  IMAD.MOV.U32 R131, RZ, RZ, R151.reuse ;  /* 0x000000ffff837224 */ /* 0x100fe400078e0097 */
[--C-:B------:R-:W-:Y:S02]  /*182c0*/  IMAD.MOV.U32 R129, RZ, RZ, R151.reuse ;  /* 0x000000ffff817224 */ /* 0x100fe400078e0097 */
[--C-:B------:R-:W-:Y:S02]  /*182d0*/  IMAD.MOV.U32 R128, RZ, RZ, R151.reuse ;  /* 0x000000ffff807224 */ /* 0x100fe400078e0097 */
[--C-:B------:R-:W-:Y:S02]  /*182e0*/  IMAD.MOV.U32 R127, RZ, RZ, R151.reuse ;  /* 0x000000ffff7f7224 */ /* 0x100fe400078e0097 */
        /* <DEDUP_REMOVED lines=98> */
[----:B------:R-:W-:Y:S01]  /*18910*/  IMAD.MOV.U32 R24, RZ, RZ, R151 ;  /* 0x000000ffff187224 */ /* 0x000fe200078e0097 */
[----:B------:R-:W-:Y:S06]  /*18920*/  @!P1 BRA `(.L_x_637) ;  /* 0x00000050008c9947 */ /* 0x000fec0003800000 */
[----:B------:R-:W-:Y:S01]  /*18930*/  IMAD.MOV.U32 R20, RZ, RZ, R4 ;  /* 0x000000ffff147224 */ /* 0x000fe200078e0004 */
[----:B------:R-:W-:Y:S01]  /*18940*/  CS2R R150, SRZ ;  /* 0x0000000000967805 */ /* 0x000fe2000001ff00 */
[----:B------:R-:W-:Y:S01]  /*18950*/  IMAD.MOV.U32 R15, RZ, RZ, R5 ;  /* 0x000000ffff0f7224 */ /* 0x000fe200078e0005 */
[----:B------:R-:W-:Y:S01]  /*18960*/  CS2R R146, SRZ ;  /* 0x0000000000927805 */ /* 0x000fe2000001ff00 */
[----:B------:R-:W-:Y:S01]  /*18970*/  IMAD.MOV.U32 R14, RZ, RZ, R229 ;  /* 0x000000ffff0e7224 */ /* 0x000fe200078e00e5 */
[----:B------:R-:W-:Y:S01]  /*18980*/  CS2R R142, SRZ ;  /* 0x00000000008e7805 */ /* 0x000fe2000001ff00 */
[----:B------:R-:W-:Y:S01]  /*18990*/  IMAD.MOV.U32 R8, RZ, RZ, R226 ;  /* 0x000000ffff087224 */ /* 0x000fe200078e00e2 */
[----:B------:R-:W-:Y:S01]  /*189a0*/  CS2R R138, SRZ ;  /* 0x00000000008a7805 */ /* 0x000fe2000001ff00 */
        /* <DEDUP_REMOVED lines=60> */
[----:B------:R-:W-:-:S07]  /*18d70*/  CS2R R24, SRZ ;  /* 0x0000000000187805 */ /* 0x000fce000001ff00 */
.L_x_650:
[----:B------:R-:W-:-:S04]  /*18d80*/  ISETP.NE.AND P1, PT, R8, 0x1, PT ;  /* 0x000000010800780c */ /* 0x000fc80003f25270 */
[----:B------:R-:W-:-:S04]  /*18d90*/  SEL R229, RZ, 0x1, P1 ;  /* 0x00000001ffe57807 */ /* 0x000fc80000800000 */
[----:B------:R-:W-:Y:S01]  /*18da0*/  LOP3.LUT R229, R14, R229, RZ, 0x3c, !PT ;  /* 0x000000e50ee57212 */ /* 0x000fe200078e3cff */
[----:B------:R-:W-:Y:S06]  /*18db0*/  @!P0 BRA `(.L_x_638) ;  /* 0x0000000000048947 */ /* 0x000fec0003800000 */
[----:B------:R-:W-:Y:S01]  /*18dc0*/  BPT.TRAP 0x1 ;  /* 0x000000040000795c */ /* 0x000fe20000300000 */
.L_x_638:
[----:B------:R-:W-:Y:S01]  /*18dd0*/  VIADD R226, R8, 0x1 ;  /* 0x0000000108e27836 */ /* 0x000fe20000000000 */
[----:B------:R-:W-:-:S04]  /*18de0*/  SHF.L.U32 R3, R229, 0x1f, RZ ;  /* 0x0000001fe5037819 */ /* 0x000fc800000006ff */
[----:B------:R-:W-:-:S04]  /*18df0*/  ISETP.NE.AND P1, PT, R226, 0x2, PT ;  /* 0x00000002e200780c */ /* 0x000fc80003f25270 */
[----:B------:R-:W-:-:S05]  /*18e00*/  SEL R226, R226, RZ, P1 ;  /* 0x000000ffe2e27207 */ /* 0x000fca0000800000 */
[----:B------:R-:W-:-:S04]  /*18e10*/  IMAD R9, R226, 0x8, R23 ;  /* 0x00000008e2097824 */ /* 0x000fc800078e0217 */
[----:B------:R0:W1:Y:S01]  /*18e20*/  SYNCS.PHASECHK.TRANS64.TRYWAIT P1, [R9+URZ+0x38830], R3 ;  /* 0x03883003090075a7 */ /* 0x000062000802017f */
[----:B------:R-:W-:Y:S05]  /*18e30*/  @!P0 BRA `(.L_x_639) ;  /* 0x0000000000048947 */ /* 0x000fea0003800000 */
[----:B------:R-:W-:Y:S01]  /*18e40*/  BPT.TRAP 0x1 ;  /* 0x000000040000795c */ /* 0x000fe20000300000 */
.L_x_639:
[----:B------:R-:W2:Y:S01]  /*18e50*/  LDL R4, [R1+0x50] ;  /* 0x0000500001047983 */ /* 0x000ea20000100800 */
[----:B------:R-:W-:Y:S01]  /*18e60*/  BSSY B1, `(.L_x_640) ;  /* 0x0000007000017945 */ /* 0x000fe20003800000 */
[----:B------:R-:W-:Y:S02]  /*18e70*/  IMAD.MOV.U32 R5, RZ, RZ, 0x40000040 ;  /* 0x40000040ff057424 */ /* 0x000fe400078e00ff */
[----:B--2---:R-:W-:-:S04]  /*18e80*/  IMAD R4, R226, 0xa00, R4 ;  /* 0x00000a00e2047824 */ /* 0x004fc800078e0204 */
[----:B------:R-:W-:Y:S01]  /*18e90*/  VIADD R6, R4, 0x80 ;  /* 0x0000008004067836 */ /* 0x000fe20000000000 */
[----:B-1----:R-:W-:Y:S06]  /*18ea0*/  @P1 BRA `(.L_x_641) ;  /* 0x0000000000081947 */ /* 0x002fec0003800000 */
[----:B------:R-:W1:Y:S02]  /*18eb0*/  SYNCS.PHASECHK.TRANS64.TRYWAIT P1, [R9+URZ+0x38830], R3 ;  /* 0x03883003090075a7 */ /* 0x000e64000802017f */
[----:B-1----:R-:W-:Y:S05]  /*18ec0*/  @!P1 BRA `(.L_x_642) ;  /* 0x0000013400689947 */ /* 0x002fea0003800000 */
.L_x_641:
[----:B------:R-:W-:Y:S05]  /*18ed0*/  BSYNC B1 ;  /* 0x0000000000017941 */ /* 0x000fea0003800000 */
.L_x_640:
[----:B------:R-:W2:Y:S04]  /*18ee0*/  LDL.64 R152, [R1+0x48] ;  /* 0x0000480001987983 */ /* 0x000ea80000100a00 */
[----:B------:R-:W3:Y:S04]  /*18ef0*/  LDL.64 R156, [R1+0x8] ;  /* 0x00000800019c7983 */ /* 0x000ee80000100a00 */
[----:B------:R-:W4:Y:S01]  /*18f00*/  LDL.64 R154, [R1] ;  /* 0x00000000019a7983 */ /* 0x000f220000100a00 */
[----:B------:R-:W-:Y:S02]  /*18f10*/  R2UR UR10, R4 ;  /* 0x00000000040a72ca */ /* 0x000fe400000e0000 */
[----:B------:R-:W-:Y:S01]  /*18f20*/  R2UR UR11, R5 ;  /* 0x00000000050b72ca */ /* 0x000fe200000e0000 */
[----:B------:R-:W-:Y:S01]  /*18f30*/  WARPGROUP.ARRIVE ;  /* 0x00000000000079c5 */ /* 0x000fe20000000000 */
[----:B------:R-:W-:Y:S01]  /*18f40*/  IMAD.MOV.U32 R7, RZ, RZ, 0x40000040 ;  /* 0x40000040ff077424 */ /* 0x000fe200078e00ff */
[----:B------:R-:W-:-:S04]  /*18f50*/  R2UR UR6, R6 ;  /* 0x00000000060672ca */ /* 0x000fc800000e0000 */
[----:B------:R-:W-:Y:S01]  /*18f60*/  R2UR UR7, R7 ;  /* 0x00000000070772ca */ /* 0x000fe200000e0000 */
[C---:B------:R-:W-:Y:S02]  /*18f70*/  VIADD R6, R4.reuse, 0x100 ;  /* 0x0000010004067836 */ /* 0x040fe40000000000 */
[----:B------:R-:W-:Y:S02]  /*18f80*/  IMAD.MOV.U32 R7, RZ, RZ, 0x40000040 ;  /* 0x40000040ff077424 */ /* 0x000fe400078e00ff */
[----:B------:R-:W-:Y:S02]  /*18f90*/  VIADD R10, R4, 0x180 ;  /* 0x00000180040a7836 */ /* 0x000fe40000000000 */
[----:B------:R-:W-:Y:S01]  /*18fa0*/  IMAD.MOV.U32 R11, RZ, RZ, 0x40000040 ;  /* 0x40000040ff0b7424 */ /* 0x000fe200078e00ff */
[----:B--2---:R-:W-:Y:S02]  /*18fb0*/  R2UR UR46, R152 ;  /* 0x00000000982e72ca */ /* 0x004fe400000e0000 */
[----:B------:R-:W-:-:S02]  /*18fc0*/  R2UR UR47, R153 ;  /* 0x00000000992f72ca */ /* 0x000fc400000e0000 */
[----:B------:R-:W2:Y:S01]  /*18fd0*/  LDL.64 R152, [R1+0x40] ;  /* 0x0000400001987983 */ /* 0x000ea20000100a00 */
[----:B---3--:R-:W-:Y:S02]  /*18fe0*/  R2UR UR12, R156 ;  /* 0x000000009c0c72ca */ /* 0x008fe400000e0000 */
[----:B------:R-:W-:-:S11]  /*18ff0*/  R2UR UR13, R157 ;  /* 0x000000009d0d72ca */ /* 0x000fd600000e0000 */
[----:B------:R-:W-:Y:S02]  /*19000*/  UMOV UR8, UR12 ;  /* 0x0000000c00087c82 */ /* 0x000fe40008000000 */
[----:B------:R-:W-:Y:S02]  /*19010*/  UMOV UR9, UR13 ;  /* 0x0000000d00097c82 */ /* 0x000fe40008000000 */
[----:B------:R-:W-:Y:S01]  /*19020*/  HGMMA.64x16x16.F32.BF16 R184, gdesc[UR8], RZ, !UPT, gsb0 ;  /* 0x0020000008b879f0 */ /* 0x000fe2000c0018ff */
[----:B------:R-:W-:Y:S01]  /*19030*/  UMOV UR4, UR12 ;  /* 0x0000000c00047c82 */ /* 0x000fe20008000000 */
[----:B------:R-:W-:Y:S01]  /*19040*/  UMOV UR5, UR13 ;  /* 0x0000000d00057c82 */ /* 0x000fe20008000000 */
[----:B------:R-:W-:Y:S02]  /*19050*/  WARPGROUP.DEPBAR.LE gsb0, 0x0 ;  /* 0x00008000000079c5 */ /* 0x000fe40000010000 */
[----:B------:R-:W-:-:S06]  /*19060*/  WARPGROUP.ARRIVE ;  /* 0x00000000000079c5 */ /* 0x000fcc0000000000 */
[----:B------:R-:W-:Y:S01]  /*19070*/  HGMMA.64x16x16.F32.BF16 R176, gdesc[UR4], RZ, !UPT, gsb0 ;  /* 0x0020000004b079f0 */ /* 0x000fe2000c0018ff */
[----:B------:R-:W-:Y:S02]  /*19080*/  R2UR UR10, R6 ;  /* 0x00000000060a72ca */ /* 0x000fe400000e0000 */
[----:B------:R-:W-:Y:S01]  /*19090*/  R2UR UR11, R7 ;  /* 0x00000000070b72ca */ /* 0x000fe200000e0000 */
[----:B------:R-:W-:Y:S01]  /*190a0*/  UMOV UR8, UR12 ;  /* 0x0000000c00087c82 */ /* 0x000fe20008000000 */
[----:B------:R-:W-:Y:S01]  /*190b0*/  UMOV UR9, UR13 ;  /* 0x0000000d00097c82 */ /* 0x000fe20008000000 */
[----:B------:R-:W-:Y:S02]  /*190c0*/  WARPGROUP.DEPBAR.LE gsb0, 0x0 ;  /* 0x00008000000079c5 */ /* 0x000fe40000010000 */
[----:B------:R-:W-:-:S08]  /*190d0*/  WARPGROUP.ARRIVE ;  /* 0x00000000000079c5 */ /* 0x000fd00000000000 */
        /* <DEDUP_REMOVED lines=8> */
[----:B------:R-:W-:Y:S01]  /*19160*/  IMAD.MOV.U32 R7, RZ, RZ, 0x40000040 ;  /* 0x40000040ff077424 */ /* 0x000fe200078e00ff */
[----:B------:R-:W-:-:S04]  /*19170*/  IADD3 R6, R4, 0x200, RZ ;  /* 0x0000020004067810 */ /* 0x000fc80007ffe0ff */
[----:B------:R-:W-:Y:S02]  /*19180*/  R2UR UR34, R6 ;  /* 0x00000000062272ca */ /* 0x000fe400000e0000 */
[----:B------:R-:W-:Y:S02]  /*19190*/  R2UR UR35, R7 ;  /* 0x00000000072372ca */ /* 0x000fe400000e0000 */
[----:B----4-:R-:W-:Y:S02]  /*191a0*/  R2UR UR28, R154 ;  /* 0x000000009a1c72ca */ /* 0x010fe400000e0000 */
[----:B------:R-:W-:Y:S01]  /*191b0*/  R2UR UR29, R155 ;  /* 0x000000009b1d72ca */ /* 0x000fe200000e0000 */
[----:B------:R-:W-:Y:S01]  /*191c0*/  UMOV UR32, UR12 ;  /* 0x0000000c00207c82 */ /* 0x000fe20008000000 */
[----:B------:R-:W-:Y:S01]  /*191d0*/  UMOV UR33, UR13 ;  /* 0x0000000d00217c82 */ /* 0x000fe20008000000 */
[----:B------:R-:W-:Y:S02]  /*191e0*/  WARPGROUP.DEPBAR.LE gsb0, 0x0 ;  /* 0x00008000000079c5 */ /* 0x000fe40000010000 */
[----:B------:R-:W-:Y:S01]  /*191f0*/  VIADD R12, R4, 0x2 ;  /* 0x00000002040c7836 */ /* 0x000fe20000000000 */
[----:B--2---:R-:W-:-:S02]  /*19200*/  R2UR UR42, R152 ;  /* 0x00000000982a72ca */ /* 0x004fc400000e0000 */
[----:B------:R-:W-:Y:S02]  /*19210*/  R2UR UR43, R153 ;  /* 0x00000000992b72ca */ /* 0x000fe400000e0000 */
[----:B------:R-:W-:-:S06]  /*19220*/  WARPGROUP.ARRIVE ;  /* 0x00000000000079c5 */ /* 0x000fcc0000000000 */
[----:B------:R-:W-:Y:S01]  /*19230*/  HGMMA.64x16x16.F32.BF16 R152, gdesc[UR32], RZ, !UPT, gsb0 ;  /* 0x00200000209879f0 */ /* 0x000fe2000c0018ff */
[----:B------:R-:W-:Y:S01]  /*19240*/  IMAD.MOV.U32 R13, RZ, RZ, 0x40000040 ;  /* 0x40000040ff0d7424 */ /* 0x000fe200078e00ff */
[----:B------:R-:W-:-:S04]  /*19250*/  R2UR UR26, R12 ;  /* 0x000000000c1a72ca */ /* 0x000fc800000e0000 */
[----:B------:R-:W-:Y:S01]  /*19260*/  R2UR UR27, R13 ;  /* 0x000000000d1b72ca */ /* 0x000fe200000e0000 */
[----:B------:R-:W-:Y:S01]  /*19270*/  UMOV UR24, UR28 ;  /* 0x0000001c00187c82 */ /* 0x000fe20008000000 */
[----:B------:R-:W-:Y:S01]  /*19280*/  UMOV UR25, UR29 ;  /* 0x0000001d00197c82 */ /* 0x000fe20008000000 */
[----:B------:R-:W-:Y:S02]  /*19290*/  WARPGROUP.DEPBAR.LE gsb0, 0x0 ;  /* 0x00008000000079c5 */ /* 0x000fe40000010000 */
[----:B------:R-:W-:-:S08]  /*192a0*/  WARPGROUP.ARRIVE ;  /* 0x00000000000079c5 */ /* 0x000fd00000000000 */
[----:B------:R-:W-:Y:S01]  /*192b0*/  HGMMA.64x16x16.F32.BF16 R184, gdesc[UR24], R184, gsb0 ;  /* 0x0020000018b879f0 */ /* 0x000fe200080018b8 */
[----:B------:R-:W-:Y:S02]  /*192c0*/  VIADD R10, R4, 0x82 ;  /* 0x00000082040a7836 */ /* 0x000fe40000000000 */
[----:B------:R-:W-:-:S03]  /*192d0*/  IMAD.MOV.U32 R11, RZ, RZ, 0x40000040 ;  /* 0x40000040ff0b7424 */ /* 0x000fc600078e00ff */
[----:B------:R-:W-:Y:S02]  /*192e0*/  R2UR UR22, R10 ;  /* 0x000000000a1672ca */ /* 0x000fe400000e0000 */
        /* <DEDUP_REMOVED lines=21> */
[C---:B------:R-:W-:Y:S02]  /*19440*/  VIADD R12, R4.reuse, 0x202 ;  /* 0x00000202040c7836 */ /* 0x040fe40000000000 */
[----:B------:R-:W-:Y:S02]  /*19450*/  IMAD.MOV.U32 R13, RZ, RZ, 0x40000040 ;  /* 0x40000040ff0d7424 */ /* 0x000fe400078e00ff */
[----:B------:R-:W-:Y:S01]  /*19460*/  VIADD R6, R4, 0x4 ;  /* 0x0000000404067836 */ /* 0x000fe20000000000 */
[----:B------:R-:W-:-:S02]  /*19470*/  WARPGROUP.DEPBAR.LE gsb0, 0x0 ;  /* 0x00008000000079c5 */ /* 0x000fc40000010000 */
[----:B------:R-:W-:Y:S01]  /*19480*/  WARPGROUP.ARRIVE ;  /* 0x00000000000079c5 */ /* 0x000fe20000000000 */
[----:B------:R-:W-:Y:S01]  /*19490*/  IMAD.MOV.U32 R7, RZ, RZ, 0x40000040 ;  /* 0x40000040ff077424 */ /* 0x000fe200078e00ff */
[----:B------:R-:W-:Y:S01]  /*194a0*/  UMOV UR8, UR46 ;  /* 0x0000002e00087c82 */ /* 0x000fe20008000000 */
[----:B------:R-:W-:Y:S01]  /*194b0*/  UMOV UR9, UR47 ;  /* 0x0000002f00097c82 */ /* 0x000fe20008000000 */
[----:B------:R-:W-:Y:S01]  /*194c0*/  UMOV UR4, UR46 ;  /* 0x0000002e00047c82 */ /* 0x000fe20008000000 */
[----:B------:R-:W-:Y:S01]  /*194d0*/  UMOV UR5, UR47 ;  /* 0x0000002f00057c82 */ /* 0x000fe20008000000 */
[----:B------:R-:W-:Y:S01]  /*194e0*/  HGMMA.64x16x16.F32.BF16 R160, gdesc[UR12], R160, gsb0 ;  /* 0x002000000ca079f0 */ /* 0x000fe200080018a0 */
[----:B------:R-:W-:Y:S01]  /*194f0*/  R2UR UR30, R12 ;  /* 0x000000000c1e72ca */ /* 0x000fe200000e0000 */
[----:B------:R-:W-:Y:S01]  /*19500*/  UMOV UR24, UR46 ;  /* 0x0000002e00187c82 */ /* 0x000fe20008000000 */
[----:B------:R-:W-:Y:S01]  /*19510*/  R2UR UR31, R13 ;  /* 0x000000000d1f72ca */ /* 0x000fe200000e0000 */
[----:B------:R-:W-:Y:S01]  /*19520*/  UMOV UR25, UR47 ;  /* 0x0000002f00197c82 */ /* 0x000fe20008000000 */
[----:B------:R-:W-:Y:S01]  /*19530*/  R2UR UR10, R6 ;  /* 0x00000000060a72ca */ /* 0x000fe200000e0000 */
[----:B------:R-:W-:Y:S01]  /*19540*/  UMOV UR20, UR46 ;  /* 0x0000002e00147c82 */ /* 0x000fe20008000000 */
[----:B------:R-:W-:Y:S01]  /*19550*/  UMOV UR21, UR47 ;  /* 0x0000002f00157c82 */ /* 0x000fe20008000000 */
[----:B------:R-:W-:Y:S01]  /*19560*/  UMOV UR32, UR46 ;  /* 0x0000002e00207c82 */ /* 0x000fe20008000000 */
[----:B------:R-:W-:Y:S01]  /*19570*/  UMOV UR33, UR47 ;  /* 0x0000002f00217c82 */ /* 0x000fe20008000000 */
[----:B------:R-:W-:Y:S01]  /*19580*/  UMOV UR16, UR42 ;  /* 0x0000002a00107c82 */ /* 0x000fe20008000000 */
[----:B------:R-:W-:Y:S01]  /*19590*/  UMOV UR17, UR43 ;  /* 0x0000002b00117c82 */ /* 0x000fe20008000000 */
[----:B------:R-:W2:Y:S01]  /*195a0*/  LDL.64 R10, [R1+0x30] ;  /* 0x00003000010a7983 */ /* 0x000ea20000100a00 */
[----:B------:R-:W-:-:S02]  /*195b0*/  WARPGROUP.DEPBAR.LE gsb0, 0x0 ;  /* 0x00008000000079c5 */ /* 0x000fc40000010000 */
[----:B------:R-:W-:Y:S01]  /*195c0*/  WARPGROUP.ARRIVE ;  /* 0x00000000000079c5 */ /* 0x000fe20000000000 */
[----:B------:R-:W-:Y:S01]  /*195d0*/  R2UR UR11, R7 ;  /* 0x00000000070b72ca */ /* 0x000fe200000e0000 */
[----:B------:R-:W3:Y:S04]  /*195e0*/  LDL.64 R12, [R1+0x38] ;  /* 0x00003800010c7983 */ /* 0x000ee80000100a00 */
[----:B------:R-:W-:Y:S01]  /*195f0*/  HGMMA.64x16x16.F32.BF16 R152, gdesc[UR28], R152, gsb0 ;  /* 0x002000001c9879f0 */ /* 0x000fe20008001898 */
[----:B------:R-:W-:Y:S02]  /*19600*/  VIADD R6, R4, 0x84 ;  /* 0x0000008404067836 */ /* 0x000fe40000000000 */
[----:B------:R-:W-:Y:S01]  /*19610*/  IMAD.MOV.U32 R7, RZ, RZ, 0x40000040 ;  /* 0x40000040ff077424 */ /* 0x000fe200078e00ff */
[----:B------:R-:W-:-:S02]  /*19620*/  WARPGROUP.DEPBAR.LE gsb0, 0x0 ;  /* 0x00008000000079c5 */ /* 0x000fc40000010000 */
[----:B------:R-:W-:-:S06]  /*19630*/  WARPGROUP.ARRIVE ;  /* 0x00000000000079c5 */ /* 0x000fcc0000000000 */
[----:B------:R-:W-:Y:S01]  /*19640*/  HGMMA.64x16x16.F32.BF16 R184, gdesc[UR8], R184, gsb0 ;  /* 0x0020000008b879f0 */ /* 0x000fe200080018b8 */
[----:B------:R-:W-:Y:S02]  /*19650*/  R2UR UR6, R6 ;  /* 0x00000000060672ca */ /* 0x000fe400000e0000 */
[----:B------:R-:W-:Y:S01]  /*19660*/  R2UR UR7, R7 ;  /* 0x00000000070772ca */ /* 0x000fe200000e0000 */
[----:B------:R-:W-:Y:S01]  /*19670*/  VIADD R6, R4, 0x104 ;  /* 0x0000010404067836 */ /* 0x000fe20000000000 */
[----:B------:R-:W-:Y:S02]  /*19680*/  WARPGROUP.DEPBAR.LE gsb0, 0x0 ;  /* 0x00008000000079c5 */ /* 0x000fe40000010000 */
[----:B------:R-:W-:-:S09]  /*19690*/  WARPGROUP.ARRIVE ;  /* 0x00000000000079c5 */ /* 0x000fd20000000000 */
[----:B------:R-:W-:Y:S01]  /*196a0*/  HGMMA.64x16x16.F32.BF16 R176, gdesc[UR4], R176, gsb0 ;  /* 0x0020000004b079f0 */ /* 0x000fe200080018b0 */
[----:B------:R-:W-:Y:S01]  /*196b0*/  IMAD.MOV.U32 R7, RZ, RZ, 0x40000040 ;  /* 0x40000040ff077424 */ /* 0x000fe200078e00ff */
[----:B------:R-:W-:-:S04]  /*196c0*/  R2UR UR26, R6 ;  /* 0x00000000061a72ca */ /* 0x000fc800000e0000 */
[----:B------:R-:W-:Y:S01]  /*196d0*/  R2UR UR27, R7 ;  /* 0x00000000071b72ca */ /* 0x000fe200000e0000 */
[----:B------:R-:W-:Y:S02]  /*196e0*/  WARPGROUP.DEPBAR.LE gsb0, 0x0 ;  /* 0x00008000000079c5 */ /* 0x000fe40000010000 */
[----:B------:R-:W-:-:S10]  /*196f0*/  WARPGROUP.ARRIVE ;  /* 0x00000000000079c5 */ /* 0x000fd40000000000 */
[----:B------:R-:W-:Y:S01]  /*19700*/  HGMMA.64x16x16.F32.BF16 R168, gdesc[UR24], R168, gsb0 ;  /* 0x0020000018a879f0 */ /* 0x000fe200080018a8 */
[----:B------:R-:W-:Y:S02]  /*19710*/  VIADD R6, R4, 0x184 ;  /* 0x0000018404067836 */ /* 0x000fe40000000000 */
[----:B------:R-:W-:-:S03]  /*19720*/  IMAD.MOV.U32 R7, RZ, RZ, 0x40000040 ;  /* 0x40000040ff077424 */ /* 0x000fc600078e00ff */
[----:B------:R-:W-:Y:S02]  /*19730*/  R2UR UR22, R6 ;  /* 0x00000000061672ca */ /* 0x000fe400000e0000 */
        /* <DEDUP_REMOVED lines=11> */
[----:B------:R-:W-:Y:S01]  /*197f0*/  VIADD R6, R4, 0x6 ;  /* 0x0000000604067836 */ /* 0x000fe20000000000 */
[----:B------:R-:W-:-:S04]  /*19800*/  MOV R7, 0x40000040 ;  /* 0x4000004000077802 */ /* 0x000fc80000000f00 */
        /* <DEDUP_REMOVED lines=42> */
[----:B------:R-:W-:Y:S01]  /*19ab0*/  IMAD.MOV.U32 R7, RZ, RZ, 0x40000040 ;  /* 0x40000040ff077424 */ /* 0x000fe200078e00ff */
[----:B---3--:R-:W-:Y:S02]  /*19ac0*/  R2UR UR50, R12 ;  /* 0x000000000c3272ca */ /* 0x008fe400000e0000 */
[----:B------:R-:W-:Y:S02]  /*19ad0*/  R2UR UR51, R13 ;  /* 0x000000000d3372ca */ /* 0x000fe400000e0000 */
[----:B------:R-:W-:Y:S01]  /*19ae0*/  R2UR UR26, R6 ;  /* 0x00000000061a72ca */ /* 0x000fe200000e0000 */
[----:B------:R-:W3:Y:S01]  /*19af0*/  LDL.64 R12, [R1+0x28] ;  /* 0x00002800010c7983 */ /* 0x000ee20000100a00 */
[----:B------:R-:W-:-:S07]  /*19b00*/  R2UR UR27, R7 ;  /* 0x00000000071b72ca */ /* 0x000fce00000e0000 */
[----:B------:R-:W-:Y:S02]  /*19b10*/  UMOV UR24, UR50 ;  /* 0x0000003200187c82 */ /* 0x000fe40008000000 */
[----:B------:R-:W-:Y:S01]  /*19b20*/  UMOV UR25, UR51 ;  /* 0x0000003300197c82 */ /* 0x000fe20008000000 */
[----:B------:R-:W-:Y:S02]  /*19b30*/  WARPGROUP.DEPBAR.LE gsb0, 0x0 ;  /* 0x00008000000079c5 */ /* 0x000fe40000010000 */
[----:B------:R-:W-:-:S06]  /*19b40*/  WARPGROUP.ARRIVE ;  /* 0x00000000000079c5 */ /* 0x000fcc0000000000 */
        /* <DEDUP_REMOVED lines=39> */
[----:B--2---:R-:W-:Y:S02]  /*19dc0*/  R2UR UR46, R10 ;  /* 0x000000000a2e72ca */ /* 0x004fe400000e0000 */
[----:B------:R-:W-:Y:S02]  /*19dd0*/  R2UR UR47, R11 ;  /* 0x000000000b2f72ca */ /* 0x000fe400000e0000 */
[----:B------:R-:W-:Y:S01]  /*19de0*/  R2UR UR10, R6 ;  /* 0x00000000060a72ca */ /* 0x000fe200000e0000 */
[----:B------:R-:W2:Y:S01]  /*19df0*/  LDL.64 R10, [R1+0x20] ;  /* 0x00002000010a7983 */ /* 0x000ea20000100a00 */
        /* <DEDUP_REMOVED lines=15> */
[----:B------:R-:W-:Y:S01]  /*19ef0*/  VIADD R6, R4, 0x382 ;  /* 0x0000038204067836 */ /* 0x000fe20000000000 */
[----:B------:R-:W-:-:S04]  /*19f00*/  MOV R7, 0x40000040 ;  /* 0x4000004000077802 */ /* 0x000fc80000000f00 */
        /* <DEDUP_REMOVED lines=125> */
[----:B------:R-:W-:Y:S02]  /*1a6e0*/  R2UR UR10, R6 ;  /* 0x00000000060a72ca */ /* 0x000fe400000e0000 */
        /* <DEDUP_REMOVED lines=490> */
.L_x_643:
[----:B------:R-:W-:Y:S01]  /*1c590*/  SHF.L.U32 R0, R14, 0x1f, RZ ;  /* 0x0000001f0e007819 */ /* 0x000fe200000006ff */
[----:B------:R-:W-:-:S04]  /*1c5a0*/  IMAD R6, R8, 0x8, R23 ;  /* 0x0000000808067824 */ /* 0x000fc800078e0217 */
[----:B------:R2:W3:Y:S01]  /*1c5b0*/  SYNCS.PHASECHK.TRANS64.TRYWAIT P1, [R6+URZ+0x38850], R0 ;  /* 0x03885000060075a7 */ /* 0x0004e2000802017f */
[----:B------:R-:W-:Y:S05]  /*1c5c0*/  @!P0 BRA `(.L_x_644) ;  /* 0x0000000000048947 */ /* 0x000fea0003800000 */
[----:B------:R-:W-:Y:S01]  /*1c5d0*/  BPT.TRAP 0x1 ;  /* 0x000000040000795c */ /* 0x000fe20000300000 */
.L_x_644:
[----:B------:R-:W-:Y:S04]  /*1c5e0*/  BSSY B1, `(.L_x_645) ;  /* 0x0000004000017945 */ /* 0x000fe80003800000 */
[----:B---3--:R-:W-:Y:S05]  /*1c5f0*/  @P1 BRA `(.L_x_646) ;  /* 0x0000000000081947 */ /* 0x008fea0003800000 */
[----:B------:R-:W3:Y:S02]  /*1c600*/  SYNCS.PHASECHK.TRANS64.TRYWAIT P1, [R6+URZ+0x38850], R0 ;  /* 0x03885000060075a7 */ /* 0x000ee4000802017f */
[----:B---3--:R-:W-:Y:S05]  /*1c610*/  @!P1 BRA `(.L_x_647) ;  /* 0x000000fc00a89947 */ /* 0x008fea0003800000 */
.L_x_646:
[----:B------:R-:W-:Y:S05]  /*1c620*/  BSYNC B1 ;  /* 0x0000000000017941 */ /* 0x000fea0003800000 */
.L_x_645:
[----:B--23--:R-:W-:Y:S01]  /*1c630*/  VIADD R0, R23, 0x400 ;  /* 0x0000040017007836 */ /* 0x00cfe20000000000 */
[----:B------:R-:W-:Y:S01]  /*1c640*/  WARPGROUP.ARRIVE ;  /* 0x00000000000079c5 */ /* 0x000fe20000000000 */
[----:B01----:R-:W-:Y:S02]  /*1c650*/  IMAD.MOV.U32 R3, RZ, RZ, 0x40000040 ;  /* 0x40000040ff037424 */ /* 0x003fe400078e00ff */
[----:B------:R-:W-:Y:S01]  /*1c660*/  IMAD.MOV.U32 R5, RZ, RZ, 0x40000040 ;  /* 0x40000040ff057424 */ /* 0x000fe200078e00ff */
[----:B------:R-:W-:Y:S02]  /*1c670*/  SHF.R.U32.HI R0, RZ, 0x4, R0 ;  /* 0x00000004ff007819 */ /* 0x000fe40000011600 */
[----:B------:R-:W-:Y:S01]  /*1c680*/  R2UR UR7, R3 ;  /* 0x00000000030772ca */ /* 0x000fe200000e0000 */
[----:B------:R-:W-:Y:S01]  /*1c690*/  IMAD.MOV.U32 R3, RZ, RZ, 0x40000040 ;  /* 0x40000040ff037424 */ /* 0x000fe200078e00ff */
[----:B------:R-:W-:-:S04]  /*1c6a0*/  LOP3.LUT R0, R0, 0x3fff, RZ, 0xc0, !PT ;  /* 0x00003fff00007812 */ /* 0x000fc800078ec0ff */
[----:B------:R-:W-:-:S05]  /*1c6b0*/  LOP3.LUT R0, R0, 0x2800000, RZ, 0xfc, !PT ;  /* 0x0280000000007812 */ /* 0x000fca00078efcff */
[----:B------:R-:W-:-:S04]  /*1c6c0*/  IMAD R2, R8, 0xa00, R0 ;  /* 0x00000a0008027824 */ /* 0x000fc800078e0200 */
[C---:B------:R-:W-:Y:S01]  /*1c6d0*/  VIADD R4, R2.reuse, 0x80 ;  /* 0x0000008002047836 */ /* 0x040fe20000000000 */
[----:B------:R-:W-:-:S13]  /*1c6e0*/  R2UR UR6, R2 ;  /* 0x00000000020672ca */ /* 0x000fda00000e0000 */
[----:B------:R-:W-:Y:S01]  /*1c6f0*/  HGMMA.64x256x16.F32.BF16 R24, R208, gdesc[UR4].tnspB, R24, gsb0 ;  /* 0x43e00004d0187df0 */ /* 0x000fe20008001818 */
[----:B------:R-:W-:Y:S01]  /*1c700*/  R2UR UR6, R4 ;  /* 0x00000000040672ca */ /* 0x000fe200000e0000 */
[----:B------:R-:W-:Y:S01]  /*1c710*/  VIADD R4, R2, 0x100 ;  /* 0x0000010002047836 */ /* 0x000fe20000000000 */
[----:B------:R-:W-:Y:S01]  /*1c720*/  R2UR UR7, R5 ;  /* 0x00000000050772ca */ /* 0x000fe200000e0000 */
[----:B------:R-:W-:Y:S01]  /*1c730*/  IMAD.MOV.U32 R5, RZ, RZ, 0x40000040 ;  /* 0x40000040ff057424 */ /* 0x000fe200078e00ff */
[----:B------:R-:W-:Y:S02]  /*1c740*/  WARPGROUP.DEPBAR.LE gsb0, 0x0 ;  /* 0x00008000000079c5 */ /* 0x000fe40000010000 */
[----:B------:R-:W-:-:S15]  /*1c750*/  WARPGROUP.ARRIVE ;  /* 0x00000000000079c5 */ /* 0x000fde0000000000 */
[----:B------:R-:W-:-:S06]  /*1c760*/  NOP ;  /* 0x0000000000007918 */ /* 0x000fcc0000000000 */
        /* <DEDUP_REMOVED lines=12> */
[----:B------:R-:W-:Y:S02]  /*1c830*/  WARPGROUP.DEPBAR.LE gsb0, 0x0 ;  /* 0x00008000000079c5 */ /* 0x000fe40000010000 */
[----:B------:R-:W-:-:S15]  /*1c840*/  WARPGROUP.ARRIVE ;  /* 0x00000000000079c5 */ /* 0x000fde0000000000 */
[----:B------:R-:W-:-:S07]  /*1c850*/  NOP ;  /* 0x0000000000007918 */ /* 0x000fce0000000000 */
[----:B------:R-:W-:Y:S01]  /*1c860*/  HGMMA.64x256x16.F32.BF16 R24, R196, gdesc[UR4].tnspB, R24, gsb0 ;  /* 0x43e00004c4187df0 */ /* 0x000fe20008001818 */
[----:B------:R-:W-:Y:S02]  /*1c870*/  R2UR UR6, R2 ;  /* 0x00000000020672ca */ /* 0x000fe400000e0000 */
[----:B------:R-:W-:Y:S01]  /*1c880*/  R2UR UR7, R3 ;  /* 0x00000000030772ca */ /* 0x000fe200000e0000 */
[----:B------:R-:W-:Y:S02]  /*1c890*/  WARPGROUP.DEPBAR.LE gsb0, 0x0 ;  /* 0x00008000000079c5 */ /* 0x000fe40000010000 */
[----:B------:R-:W-:-:S15]  /*1c8a0*/  WARPGROUP.ARRIVE ;  /* 0x00000000000079c5 */ /* 0x000fde0000000000 */
[----:B------:R-:W-:-:S07]  /*1c8b0*/  NOP ;  /* 0x0000000000007918 */ /* 0x000fce0000000000 */
[----:B------:R-:W-:Y:S03]  /*1c8c0*/  HGMMA.64x256x16.F32.BF16 R24, R192, gdesc[UR4].tnspB, R24, gsb0 ;  /* 0x43e00004c0187df0 */ /* 0x000fe60008001818 */
[----:B------:R-:W-:Y:S02]  /*1c8d0*/  WARPGROUP.DEPBAR.LE gsb0, 0x0 ;  /* 0x00008000000079c5 */ /* 0x000fe40000010000 */
[----:B------:R-:W-:Y:S05]  /*1c8e0*/  @!P0 BRA `(.L_x_648) ;  /* 0x0000000000048947 */ /* 0x000fea0003800000 */
[----:B------:R-:W-:Y:S01]  /*1c8f0*/  BPT.TRAP 0x1 ;  /* 0x000000040000795c */ /* 0x000fe20000300000 */
.L_x_648:
[----:B------:R-:W-:Y:S02]  /*1c900*/  FMUL.FTZ R0, R184, UR39 ;  /* 0x00000027b8007c20 */ /* 0x000fe40008410000 */
[----:B------:R-:W2:Y:S01]  /*1c910*/  LDL R184, [R1+0x60] ;  /* 0x0000600001b87983 */ /* 0x000ea20000100800 */
[----:B------:R-:W-:Y:S01]  /*1c920*/  FMUL.FTZ R2, R185, UR39 ;  /* 0x00000027b9027c20 */ /* 0x000fe20008410000 */
[----:B------:R-:W-:Y:S01]  /*1c930*/  FMUL.FTZ R7, R188, UR39 ;  /* 0x00000027bc077c20 */ /* 0x000fe20008410000 */
[----:B------:R-:W-:Y:S01]  /*1c940*/  FMUL.FTZ R8, R189, UR39 ;  /* 0x00000027bd087c20 */ /* 0x000fe20008410000 */
[----:B------:R-:W0:Y:S01]  /*1c950*/  MUFU.TANH R0, R0 ;  /* 0x0000000000007308 */ /* 0x000e220000002400 */
[----:B------:R-:W-:Y:S02]  /*1c960*/  VIADD R3, R9, 0x38840 ;  /* 0x0003884009037836 */ /* 0x000fe40000000000 */
        /* <DEDUP_REMOVED lines=39> */
[----:B------:R-:W-:-:S07]  /*1cbe0*/  FMUL.FTZ R154, R159, UR39 ;  /* 0x000000279f9a7c20 */ /* 0x000fce0008410000 */
[----:B------:R-:W5:Y:S08]  /*1cbf0*/  MUFU.TANH R11, R11 ;  /* 0x0000000b000b7308 */ /* 0x000f700000002400 */
[----:B------:R-:W5:Y:S08]  /*1cc00*/  MUFU.TANH R13, R13 ;  /* 0x0000000d000d7308 */ /* 0x000f700000002400 */
[----:B------:R-:W5:Y:S08]  /*1cc10*/  MUFU.TANH R14, R14 ;  /* 0x0000000e000e7308 */ /* 0x000f700000002400 */
[----:B------:R-:W5:Y:S08]  /*1cc20*/  MUFU.TANH R168, R168 ;  /* 0x000000a800a87308 */ /* 0x000f700000002400 */
[----:B------:R-:W5:Y:S08]  /*1cc30*/  MUFU.TANH R169, R169 ;  /* 0x000000a900a97308 */ /* 0x000f700000002400 */
[----:B------:R0:W5:Y:S08]  /*1cc40*/  MUFU.TANH R9, R173 ;  /* 0x000000ad00097308 */ /* 0x0001700000002400 */
[----:B------:R-:W5:Y:S01]  /*1cc50*/  MUFU.TANH R172, R172 ;  /* 0x000000ac00ac7308 */ /* 0x000f620000002400 */
[----:B0-----:R-:W-:-:S07]  /*1cc60*/  FMUL.FTZ R173, R187, UR39 ;  /* 0x00000027bbad7c20 */ /* 0x001fce0008410000 */
[----:B------:R-:W0:Y:S08]  /*1cc70*/  MUFU.TANH R160, R160 ;  /* 0x000000a000a07308 */ /* 0x000e300000002400 */
        /* <DEDUP_REMOVED lines=22> */
[----:B------:R-:W0:Y:S01]  /*1cde0*/  MUFU.TANH R193, R193 ;  /* 0x000000c100c17308 */ /* 0x000e220000002400 */
[----:B--2---:R-:W-:-:S07]  /*1cdf0*/  PRMT R3, R184, 0x654, R3 ;  /* 0x00000654b8037816 */ /* 0x004fce0000000003 */
[----:B------:R-:W2:Y:S01]  /*1ce00*/  MUFU.TANH R163, R163 ;  /* 0x000000a300a37308 */ /* 0x000ea20000002400 */
[----:B------:R1:W-:Y:S07]  /*1ce10*/  SYNCS.ARRIVE.TRANS64.RED.A1T0 RZ, [R3+URZ], RZ ;  /* 0x000000ff03ff79a7 */ /* 0x0003ee000810043f */
[----:B------:R-:W2:Y:S01]  /*1ce20*/  MUFU.TANH R195, R195 ;  /* 0x000000c300c37308 */ /* 0x000ea20000002400 */
[----:B-1----:R-:W-:-:S04]  /*1ce30*/  FMNMX.FTZ R3, R0, R15, !PT ;  /* 0x0000000f00037209 */ /* 0x002fc80007810000 */
[----:B------:R-:W-:-:S03]  /*1ce40*/  FMNMX.FTZ R3, R2, R3, !PT ;  /* 0x0000000302037209 */ /* 0x000fc60007810000 */
[----:B------:R-:W1:Y:S01]  /*1ce50*/  MUFU.TANH R154, R154 ;  /* 0x0000009a009a7308 */ /* 0x000e620000002400 */
[----:B---3--:R-:W-:-:S04]  /*1ce60*/  FMNMX.FTZ R3, R7, R3, !PT ;  /* 0x0000000307037209 */ /* 0x008fc80007810000 */
[----:B----4-:R-:W-:-:S04]  /*1ce70*/  FMNMX.FTZ R3, R8, R3, !PT ;  /* 0x0000000308037209 */ /* 0x010fc80007810000 */
[----:B-----5:R-:W-:-:S04]  /*1ce80*/  FMNMX.FTZ R3, R10, R3, !PT ;  /* 0x000000030a037209 */ /* 0x020fc80007810000 */
[----:B------:R-:W-:-:S04]  /*1ce90*/  FMNMX.FTZ R3, R12, R3, !PT ;  /* 0x000000030c037209 */ /* 0x000fc80007810000 */
[----:B------:R-:W-:-:S04]  /*1cea0*/  FMNMX.FTZ R3, R11, R3, !PT ;  /* 0x000000030b037209 */ /* 0x000fc80007810000 */
[----:B------:R-:W-:-:S04]  /*1ceb0*/  FMNMX.FTZ R3, R13, R3, !PT ;  /* 0x000000030d037209 */ /* 0x000fc80007810000 */
[----:B------:R-:W-:-:S04]  /*1cec0*/  FMNMX.FTZ R3, R14, R3, !PT ;  /* 0x000000030e037209 */ /* 0x000fc80007810000 */
[----:B------:R-:W-:-:S04]  /*1ced0*/  FMNMX.FTZ R3, R168, R3, !PT ;  /* 0x00000003a8037209 */ /* 0x000fc80007810000 */
[----:B------:R-:W-:-:S04]  /*1cee0*/  FMNMX.FTZ R3, R169, R3, !PT ;  /* 0x00000003a9037209 */ /* 0x000fc80007810000 */
[----:B------:R-:W-:-:S04]  /*1cef0*/  FMNMX.FTZ R3, R9, R3, !PT ;  /* 0x0000000309037209 */ /* 0x000fc80007810000 */
[----:B------:R-:W-:-:S04]  /*1cf00*/  FMNMX.FTZ R3, R172, R3, !PT ;  /* 0x00000003ac037209 */ /* 0x000fc80007810000 */
[----:B0-----:R-:W-:-:S04]  /*1cf10*/  FMNMX.FTZ R3, R160, R3, !PT ;  /* 0x00000003a0037209 */ /* 0x001fc80007810000 */
[----:B------:R-:W-:-:S04]  /*1cf20*/  FMNMX.FTZ R3, R161, R3, !PT ;  /* 0x00000003a1037209 */ /* 0x000fc80007810000 */
[----:B------:R-:W-:-:S04]  /*1cf30*/  FMNMX.FTZ R3, R164, R3, !PT ;  /* 0x00000003a4037209 */ /* 0x000fc80007810000 */
[----:B------:R-:W-:-:S04]  /*1cf40*/  FMNMX.FTZ R3, R152, R3, !PT ;  /* 0x0000000398037209 */ /* 0x000fc80007810000 */
[----:B------:R-:W-:-:S04]  /*1cf50*/  FMNMX.FTZ R3, R153, R3, !PT ;  /* 0x0000000399037209 */ /* 0x000fc80007810000 */
[----:B------:R-:W-:-:S04]  /*1cf60*/  FMNMX.FTZ R3, R156, R3, !PT ;  /* 0x000000039c037209 */ /* 0x000fc80007810000 */
[----:B------:R-:W-:-:S05]  /*1cf70*/  FMNMX.FTZ R5, R157, R3, !PT ;  /* 0x000000039d057209 */ /* 0x000fca0007810000 */
[----:B------:R-:W0:Y:S02]  /*1cf80*/  SHFL.BFLY PT, R3, R5, 0x2, 0x1f ;  /* 0x0c401f0005037f89 */ /* 0x000e2400000e0000 */
[----:B0-----:R-:W-:-:S05]  /*1cf90*/  FMNMX.FTZ R5, R5, R3, !PT ;  /* 0x0000000305057209 */ /* 0x001fca0007810000 */
[----:B------:R-:W0:Y:S02]  /*1cfa0*/  SHFL.BFLY PT, R3, R5, 0x1, 0x1f ;  /* 0x0c201f0005037f89 */ /* 0x000e2400000e0000 */
[----:B0-----:R-:W-:Y:S02]  /*1cfb0*/  FMNMX.FTZ R5, R5, R3, !PT ;  /* 0x0000000305057209 */ /* 0x001fe40007810000 */
[----:B------:R-:W-:-:S03]  /*1cfc0*/  FMNMX.FTZ R3, R165, R20, !PT ;  /* 0x00000014a5037209 */ /* 0x000fc60007810000 */
[----:B------:R-:W-:Y:S01]  /*1cfd0*/  FADD.FTZ R159, -R5, R15 ;  /* 0x0000000f059f7221 */ /* 0x000fe20000010100 */
        /* <DEDUP_REMOVED lines=16> */
[----:B--2---:R-:W-:-:S04]  /*1d0e0*/  FMNMX.FTZ R3, R163, R3, !PT ;  /* 0x00000003a3037209 */ /* 0x004fc80007810000 */
[----:B------:R-:W-:-:S04]  /*1d0f0*/  FMNMX.FTZ R3, R195, R3, !PT ;  /* 0x00000003c3037209 */ /* 0x000fc80007810000 */
[----:B-1----:R-:W-:-:S05]  /*1d100*/  FMNMX.FTZ R3, R154, R3, !PT ;  /* 0x000000039a037209 */ /* 0x002fca0007810000 */
[----:B------:R-:W0:Y:S02]  /*1d110*/  SHFL.BFLY PT, R4, R3, 0x2, 0x1f ;  /* 0x0c401f0003047f89 */ /* 0x000e2400000e0000 */
[----:B0-----:R-:W-:-:S05]  /*1d120*/  FMNMX.FTZ R4, R3, R4, !PT ;  /* 0x0000000403047209 */ /* 0x001fca0007810000 */
[----:B------:R-:W0:Y:S02]  /*1d130*/  SHFL.BFLY PT, R3, R4, 0x1, 0x1f ;  /* 0x0c201f0004037f89 */ /* 0x000e2400000e0000 */
[----:B0-----:R-:W-:Y:S01]  /*1d140*/  FMNMX.FTZ R4, R4, R3, !PT ;  /* 0x0000000304047209 */ /* 0x001fe20007810000 */
[----:B------:R-:W-:-:S04]  /*1d150*/  IMAD.U32 R3, RZ, RZ, UR38 ;  /* 0x00000026ff037e24 */ /* 0x000fc8000f8e00ff */
[-C--:B------:R-:W-:Y:S01]  /*1d160*/  FMUL.FTZ R15, R5, R3.reuse ;  /* 0x00000003050f7220 */ /* 0x080fe20000410000 */
[----:B------:R-:W-:Y:S01]  /*1d170*/  FADD.FTZ R158, -R4, R20 ;  /* 0x00000014049e7221 */ /* 0x000fe20000010100 */
[-C--:B------:R-:W-:Y:S02]  /*1d180*/  FMUL.FTZ R159, R159, R3.reuse ;  /* 0x000000039f9f7220 */ /* 0x080fe40000410000 */
[-CC-:B------:R-:W-:Y:S01]  /*1d190*/  FFMA.FTZ R204, R12, R3.reuse, -R15.reuse ;  /* 0x000000030ccc7223 */ /* 0x180fe2000001080f */
[-CC-:B------:R-:W-:Y:S01]  /*1d1a0*/  FFMA.FTZ R12, R11, R3.reuse, -R15.reuse ;  /* 0x000000030b0c7223 */ /* 0x180fe2000001080f */
[-CC-:B------:R-:W-:Y:S01]  /*1d1b0*/  FFMA.FTZ R11, R14, R3.reuse, -R15.reuse ;  /* 0x000000030e0b7223 */ /* 0x180fe2000001080f */
[-C--:B------:R-:W-:Y:S01]  /*1d1c0*/  FMUL.FTZ R14, R4, R3.reuse ;  /* 0x00000003040e7220 */ /* 0x080fe20000410000 */
[-CC-:B------:R-:W-:Y:S01]  /*1d1d0*/  FFMA.FTZ R208, R0, R3.reuse, -R15.reuse ;  /* 0x0000000300d07223 */ /* 0x180fe2000001080f */
[-C--:B------:R-:W-:Y:S01]  /*1d1e0*/  FMUL.FTZ R158, R158, R3.reuse ;  /* 0x000000039e9e7220 */ /* 0x080fe20000410000 */
[-CC-:B------:R-:W-:Y:S01]  /*1d1f0*/  FFMA.FTZ R210, R8, R3.reuse, -R15.reuse ;  /* 0x0000000308d27223 */ /* 0x180fe2000001080f */
[-CC-:B------:R-:W-:Y:S01]  /*1d200*/  FFMA.FTZ R209, R165, R3.reuse, -R14.reuse ;  /* 0x00000003a5d17223 */ /* 0x180fe2000001080e */
[-CC-:B------:R-:W-:Y:S01]  /*1d210*/  FFMA.FTZ R8, R161, R3.reuse, -R15.reuse ;  /* 0x00000003a1087223 */ /* 0x180fe2000001080f */
[-CC-:B------:R-:W-:Y:S01]  /*1d220*/  FFMA.FTZ R155, R2, R3.reuse, -R15.reuse ;  /* 0x00000003029b7223 */ /* 0x180fe2000001080f */
[-CC-:B------:R-:W-:Y:S01]  /*1d230*/  FFMA.FTZ R161, R173, R3.reuse, -R14.reuse ;  /* 0x00000003ada17223 */ /* 0x180fe2000001080e */
[----:B------:R0:W-:Y:S01]  /*1d240*/  MUFU.EX2 R0, R159 ;  /* 0x0000009f00007308 */ /* 0x0001e20000000800 */
[-CC-:B------:R-:W-:Y:S01]  /*1d250*/  FFMA.FTZ R211, R176, R3.reuse, -R14.reuse ;  /* 0x00000003b0d37223 */ /* 0x180fe2000001080e */
[-CC-:B------:R-:W-:Y:S01]  /*1d260*/  FFMA.FTZ R20, R7, R3.reuse, -R15.reuse ;  /* 0x0000000307147223 */ /* 0x180fe2000001080f */
        /* <DEDUP_REMOVED lines=8> */
[-CC-:B0-----:R-:W-:Y:S01]  /*1d2f0*/  FFMA.FTZ R159, R179, R3.reuse, -R14.reuse ;  /* 0x00000003b39f7223 */ /* 0x181fe2000001080e */
[-CC-:B------:R-:W-:Y:S01]  /*1d300*/  FFMA.FTZ R200, R168, R3.reuse, -R15.reuse ;  /* 0x00000003a8c87223 */ /* 0x180fe2000001080f */
[-CC-:B------:R-:W-:Y:S01]  /*1d310*/  FFMA.FTZ R169, R169, R3.reuse, -R15.reuse ;  /* 0x00000003a9a97223 */ /* 0x180fe2000001080f */
[-CC-:B------:R-:W-:Y:S01]  /*1d320*/  FFMA.FTZ R9, R172, R3.reuse, -R15.reuse ;  /* 0x00000003ac097223 */ /* 0x180fe2000001080f */
[-CC-:B------:R-:W-:Y:S01]  /*1d330*/  FFMA.FTZ R198, R164, R3.reuse, -R15.reuse ;  /* 0x00000003a4c67223 */ /* 0x180fe2000001080f */
[----:B------:R-:W0:Y:S01]  /*1d340*/  MUFU.EX2 R208, R208 ;  /* 0x000000d000d07308 */ /* 0x000e220000000800 */
[-CC-:B------:R-:W-:Y:S01]  /*1d350*/  FFMA.FTZ R7, R153, R3.reuse, -R15.reuse ;  /* 0x0000000399077223 */ /* 0x180fe2000001080f */
[-CC-:B------:R-:W-:Y:S01]  /*1d360*/  FFMA.FTZ R194, R156, R3.reuse, -R15.reuse ;  /* 0x000000039cc27223 */ /* 0x180fe2000001080f */
[-C--:B------:R-:W-:Y:S01]  /*1d370*/  FFMA.FTZ R13, R157, R3.reuse, -R15 ;  /* 0x000000039d0d7223 */ /* 0x080fe2000001080f */
[-CC-:B------:R-:W-:Y:S01]  /*1d380*/  FFMA.FTZ R162, R162, R3.reuse, -R14.reuse ;  /* 0x00000003a2a27223 */ /* 0x180fe2000001080e */
[-CC-:B------:R-:W-:Y:S01]  /*1d390*/  FFMA.FTZ R207, R180, R3.reuse, -R14.reuse ;  /* 0x00000003b4cf7223 */ /* 0x180fe2000001080e */
[-CC-:B-1----:R-:W-:Y:S01]  /*1d3a0*/  FFMA.FTZ R158, R181, R3.reuse, -R14.reuse ;  /* 0x00000003b59e7223 */ /* 0x182fe2000001080e */
[-CC-:B------:R-:W-:Y:S01]  /*1d3b0*/  FFMA.FTZ R157, R170, R3.reuse, -R14.reuse ;  /* 0x00000003aa9d7223 */ /* 0x180fe2000001080e */
[----:B------:R-:W1:Y:S01]  /*1d3c0*/  MUFU.EX2 R209, R209 ;  /* 0x000000d100d17308 */ /* 0x000e620000000800 */
[-CC-:B------:R-:W-:Y:S01]  /*1d3d0*/  FFMA.FTZ R201, R171, R3.reuse, -R14.reuse ;  /* 0x00000003abc97223 */ /* 0x180fe2000001080e */
[-CC-:B------:R-:W-:Y:S01]  /*1d3e0*/  FFMA.FTZ R156, R174, R3.reuse, -R14.reuse ;  /* 0x00000003ae9c7223 */ /* 0x180fe2000001080e */
[-CC-:B------:R-:W-:Y:S01]  /*1d3f0*/  FFMA.FTZ R203, R175, R3.reuse, -R14.reuse ;  /* 0x00000003afcb7223 */ /* 0x180fe2000001080e */
[-CC-:B------:R-:W-:Y:S01]  /*1d400*/  FFMA.FTZ R197, R197, R3.reuse, -R14.reuse ;  /* 0x00000003c5c57223 */ /* 0x180fe2000001080e */
[-CC-:B------:R-:W-:Y:S01]  /*1d410*/  FFMA.FTZ R199, R199, R3.reuse, -R14.reuse ;  /* 0x00000003c7c77223 */ /* 0x180fe2000001080e */
[-CC-:B------:R-:W-:Y:S01]  /*1d420*/  FFMA.FTZ R153, R166, R3.reuse, -R14.reuse ;  /* 0x00000003a6997223 */ /* 0x180fe2000001080e */
[-C--:B------:R-:W-:Y:S01]  /*1d430*/  FFMA.FTZ R193, R193, R3.reuse, -R14 ;  /* 0x00000003c1c17223 */ /* 0x080fe2000001080e */
[----:B------:R-:W-:Y:S01]  /*1d440*/  MUFU.EX2 R155, R155 ;  /* 0x0000009b009b7308 */ /* 0x000fe20000000800 */
[----:B0-----:R-:W-:Y:S01]  /*1d450*/  FFMA.FTZ R228, R0, R228, R208 ;  /* 0x000000e400e47223 */ /* 0x001fe200000100d0 */
[----:B------:R-:W-:-:S06]  /*1d460*/  FFMA.FTZ R195, R195, R3, -R14 ;  /* 0x00000003c3c37223 */ /* 0x000fcc000001080e */
[----:B------:R-:W0:Y:S01]  /*1d470*/  MUFU.EX2 R161, R161 ;  /* 0x000000a100a17308 */ /* 0x000e220000000800 */
[----:B-1----:R-:W-:-:S07]  /*1d480*/  FFMA.FTZ R227, R2, R227, R209 ;  /* 0x000000e302e37223 */ /* 0x002fce00000100d1 */
[----:B------:R1:W-:Y:S08]  /*1d490*/  MUFU.EX2 R152, R20 ;  /* 0x0000001400987308 */ /* 0x0003f00000000800 */
[----:B------:R-:W2:Y:S01]  /*1d4a0*/  MUFU.EX2 R211, R211 ;  /* 0x000000d300d37308 */ /* 0x000ea20000000800 */
[-CC-:B-1----:R-:W-:Y:S01]  /*1d4b0*/  FFMA.FTZ R20, R163, R3.reuse, -R14.reuse ;  /* 0x00000003a3147223 */ /* 0x182fe2000001080e */
[----:B------:R-:W-:Y:S01]  /*1d4c0*/  FFMA.FTZ R14, R154, R3, -R14 ;  /* 0x000000039a0e7223 */ /* 0x000fe2000001080e */
[----:B0-----:R-:W-:-:S05]  /*1d4d0*/  FADD.FTZ R163, R161, R227 ;  /* 0x000000e3a1a37221 */ /* 0x001fca0000010000 */
[----:B------:R-:W-:Y:S08]  /*1d4e0*/  MUFU.EX2 R210, R210 ;  /* 0x000000d200d27308 */ /* 0x000ff00000000800 */
[----:B------:R-:W0:Y:S01]  /*1d4f0*/  MUFU.EX2 R160, R160 ;  /* 0x000000a000a07308 */ /* 0x000e220000000800 */
[----:B--2---:R-:W-:-:S07]  /*1d500*/  FADD.FTZ R163, R211, R163 ;  /* 0x000000a3d3a37221 */ /* 0x004fce0000010000 */
[----:B------:R-:W-:Y:S08]  /*1d510*/  MUFU.EX2 R15, R10 ;  /* 0x0000000a000f7308 */ /* 0x000ff00000000800 */
[----:B------:R-:W1:Y:S01]  /*1d520*/  MUFU.EX2 R205, R205 ;  /* 0x000000cd00cd7308 */ /* 0x000e620000000800 */
[----:B0-----:R-:W-:-:S07]  /*1d530*/  FADD.FTZ R163, R160, R163 ;  /* 0x000000a3a0a37221 */ /* 0x001fce0000010000 */
[----:B------:R-:W-:Y:S08]  /*1d540*/  MUFU.EX2 R204, R204 ;  /* 0x000000cc00cc7308 */ /* 0x000ff00000000800 */
[----:B------:R-:W0:Y:S01]  /*1d550*/  MUFU.EX2 R159, R159 ;  /* 0x0000009f009f7308 */ /* 0x000e220000000800 */
[----:B-1----:R-:W-:-:S07]  /*1d560*/  FADD.FTZ R163, R205, R163 ;  /* 0x000000a3cda37221 */ /* 0x002fce0000010000 */
[----:B------:R1:W-:Y:S08]  /*1d570*/  MUFU.EX2 R154, R162 ;  /* 0x000000a2009a7308 */ /* 0x0003f00000000800 */
[----:B------:R-:W2:Y:S01]  /*1d580*/  MUFU.EX2 R12, R12 ;  /* 0x0000000c000c7308 */ /* 0x000ea20000000800 */
[----:B-1----:R-:W-:Y:S01]  /*1d590*/  FADD.FTZ R162, R155, R228 ;  /* 0x000000e49ba27221 */ /* 0x002fe20000010000 */
[----:B0-----:R-:W-:-:S03]  /*1d5a0*/  FADD.FTZ R163, R159, R163 ;  /* 0x000000a39fa37221 */ /* 0x001fc60000010000 */
[----:B------:R-:W-:-:S03]  /*1d5b0*/  FADD.FTZ R162, R152, R162 ;  /* 0x000000a298a27221 */ /* 0x000fc60000010000 */
[----:B------:R-:W0:Y:S01]  /*1d5c0*/  MUFU.EX2 R207, R207 ;  /* 0x000000cf00cf7308 */ /* 0x000e220000000800 */
[----:B------:R-:W-:-:S04]  /*1d5d0*/  FADD.FTZ R162, R210, R162 ;  /* 0x000000a2d2a27221 */ /* 0x000fc80000010000 */
[----:B------:R-:W-:-:S03]  /*1d5e0*/  FADD.FTZ R162, R15, R162 ;  /* 0x000000a20fa27221 */ /* 0x000fc60000010000 */
[----:B------:R-:W1:Y:S01]  /*1d5f0*/  MUFU.EX2 R206, R206 ;  /* 0x000000ce00ce7308 */ /* 0x000e620000000800 */
[----:B------:R-:W-:-:S04]  /*1d600*/  FADD.FTZ R162, R204, R162 ;  /* 0x000000a2cca27221 */ /* 0x000fc80000010000 */
[----:B--2---:R-:W-:-:S03]  /*1d610*/  FADD.FTZ R162, R12, R162 ;  /* 0x000000a20ca27221 */ /* 0x004fc60000010000 */
        /* <DEDUP_REMOVED lines=21> */
[----:B-1----:R-:W-:-:S04]  /*1d770*/  FADD.FTZ R163, R203, R163 ;  /* 0x000000a3cba37221 */ /* 0x002fc80000010000 */
[----:B------:R-:W-:-:S03]  /*1d780*/  FADD.FTZ R163, R154, R163 ;  /* 0x000000a39aa37221 */ /* 0x000fc60000010000 */
        /* <DEDUP_REMOVED lines=25> */
[----:B--2---:R-:W-:Y:S01]  /*1d920*/  FADD.FTZ R163, R195, R163 ;  /* 0x000000a3c3a37221 */ /* 0x004fe20000010000 */
[----:B0-----:R-:W-:-:S03]  /*1d930*/  FADD.FTZ R228, R13, R162 ;  /* 0x000000a20de47221 */ /* 0x001fc60000010000 */
[----:B-1----:R-:W-:Y:S01]  /*1d940*/  FADD.FTZ R227, R14, R163 ;  /* 0x000000a30ee37221 */ /* 0x002fe20000010000 */
[----:B------:R-:W-:Y:S06]  /*1d950*/  @!P0 BRA `(.L_x_649) ;  /* 0x0000000000048947 */ /* 0x000fec0003800000 */
[----:B------:R-:W-:Y:S01]  /*1d960*/  BPT.TRAP 0x1 ;  /* 0x000000040000795c */ /* 0x000fe20000300000 */
.L_x_649:
[----:B------:R-:W2:Y:S01]  /*1d970*/  LDL R162, [R1+0x64] ;  /* 0x0000640001a27983 */ /* 0x000ea20000100800 */
[----:B------:R-:W-:Y:S01]  /*1d980*/  VIADD R6, R6, 0x38860 ;  /* 0x0003886006067836 */ /* 0x000fe20000000000 */
[----:B------:R-:W-:Y:S01]  /*1d990*/  F2FP.BF16.F32.PACK_AB R204, R204, R15 ;  /* 0x0000000fcccc723e */ /* 0x000fe200000010ff */
[----:B------:R-:W-:Y:S01]  /*1d9a0*/  IMAD.MOV.U32 R15, RZ, RZ, R5 ;  /* 0x000000ffff0f7224 */ /* 0x000fe200078e0005 */
[----:B------:R-:W-:Y:S01]  /*1d9b0*/  F2FP.BF16.F32.PACK_AB R198, R198, R8 ;  /* 0x00000008c6c6723e */ /* 0x000fe200000010ff */
[----:B------:R-:W-:Y:S01]  /*1d9c0*/  IMAD.MOV.U32 R8, RZ, RZ, R226 ;  /* 0x000000ffff087224 */ /* 0x000fe200078e00e2 */
[----:B------:R-:W-:Y:S02]  /*1d9d0*/  PRMT R6, R184, 0x654, R6 ;  /* 0x00000654b8067816 */ /* 0x000fe40000000006 */
[----:B------:R-:W-:Y:S02]  /*1d9e0*/  F2FP.BF16.F32.PACK_AB R193, R20, R193 ;  /* 0x000000c114c1723e */ /* 0x000fe400000010ff */
[----:B------:R0:W-:Y:S01]  /*1d9f0*/  SYNCS.ARRIVE.TRANS64.RED.A1T0 RZ, [R6+URZ], RZ ;  /* 0x000000ff06ff79a7 */ /* 0x0001e2000810043f */
[----:B------:R-:W-:Y:S01]  /*1da00*/  F2FP.BF16.F32.PACK_AB R195, R14, R195 ;  /* 0x000000c30ec3723e */ /* 0x000fe200000010ff */
[----:B------:R-:W-:Y:S01]  /*1da10*/  IMAD.MOV.U32 R14, RZ, RZ, R229 ;  /* 0x000000ffff0e7224 */ /* 0x000fe200078e00e5 */
        /* <DEDUP_REMOVED lines=16> */
[----:B------:R-:W-:Y:S02]  /*1db20*/  MOV R20, R4 ;  /* 0x0000000400147202 */ /* 0x000fe40000000f00 */
[C---:B--2---:R-:W-:Y:S01]  /*1db30*/  ISETP.GT.AND P1, PT, R21.reuse, R162, PT ;  /* 0x000000a21500720c */ /* 0x044fe20003f24270 */
[----:B------:R-:W-:-:S12]  /*1db40*/  VIADD R21, R21, 0xffffffff ;  /* 0xffffffff15157836 */ /* 0x000fd80000000000 */
[----:B0-----:R-:W-:Y:S05]  /*1db50*/  @P1 BRA `(.L_x_650) ;  /* 0xffffffb000881947 */ /* 0x001fea000383ffff */
.L_x_637:
[----:B------:R-:W-:Y:S05]  /*1db60*/  BSYNC B0 ;  /* 0x0000000000007941 */ /* 0x000fea0003800000 */
.L_x_636:
        /* <DEDUP_REMOVED lines=131> */
.L_x_651:
[----:B------:R-:W-:Y:S01]  /*1e3a0*/  IMAD R2, R226, 0x8, R23 ;  /* 0x00000008e2027824 */ /* 0x000fe200078e0217 */
[----:B------:R-:W-:-:S04]  /*1e3b0*/  SHF.L.U32 R0, R229, 0x1f, RZ ;  /* 0x0000001fe5007819 */ /* 0x000fc800000006ff */
[----:B------:R0:W1:Y:S01]  /*1e3c0*/  SYNCS.PHASECHK.TRANS64.TRYWAIT P1, [R2+URZ+0x38850], R0 ;  /* 0x03885000020075a7 */ /* 0x000062000802017f */
[----:B------:R-:W-:Y:S05]  /*1e3d0*/  @!P0 BRA `(.L_x_652) ;  /* 0x0000000000048947 */ /* 0x000fea0003800000 */
[----:B------:R-:W-:Y:S01]  /*1e3e0*/  BPT.TRAP 0x1 ;  /* 0x000000040000795c */ /* 0x000fe20000300000 */
.L_x_652:
[----:B------:R-:W-:Y:S04]  /*1e3f0*/  BSSY B0, `(.L_x_653) ;  /* 0x0000004000007945 */ /* 0x000fe80003800000 */
[----:B-1----:R-:W-:Y:S05]  /*1e400*/  @P1 BRA `(.L_x_654) ;  /* 0x0000000000081947 */ /* 0x002fea0003800000 */
[----:B------:R-:W1:Y:S02]  /*1e410*/  SYNCS.PHASECHK.TRANS64.TRYWAIT P1, [R2+URZ+0x38850], R0 ;  /* 0x03885000020075a7 */ /* 0x000e64000802017f */
[----:B-1----:R-:W-:Y:S05]  /*1e420*/  @!P1 BRA `(.L_x_655) ;  /* 0x000000e000389947 */ /* 0x002fea0003800000 */
.L_x_654:
[----:B------:R-:W-:Y:S05]  /*1e430*/  BSYNC B0 ;  /* 0x0000000000007941 */ /* 0x000fea0003800000 */
.L_x_653:
[----:B------:R-:W-:Y:S01]  /*1e440*/  VIADD R23, R23, 0x400 ;  /* 0x0000040017177836 */ /* 0x000fe20000000000 */
[----:B------:R-:W-:Y:S01]  /*1e450*/  WARPGROUP.ARRIVE ;  /* 0x00000000000079c5 */ /* 0x000fe20000000000 */
[----:B------:R-:W-:Y:S01]  /*1e460*/  IMAD.MOV.U32 R7, RZ, RZ, 0x40000040 ;  /* 0x40000040ff077424 */ /* 0x000fe200078e00ff */
[----:B01----:R-:W0:Y:S01]  /*1e470*/  SHFL.BFLY PT, R0, R227, 0x2, 0x1f ;  /* 0x0c401f00e3007f89 */ /* 0x003e2200000e0000 */
[----:B------:R-:W-:Y:S01]  /*1e480*/  IMAD.MOV.U32 R9, RZ, RZ, 0x40000040 ;  /* 0x40000040ff097424 */ /* 0x000fe200078e00ff */
[----:B------:R-:W-:Y:S01]  /*1e490*/  SHF.R.U32.HI R23, RZ, 0x4, R23 ;  /* 0x00000004ff177819 */ /* 0x000fe20000011617 */
[----:B------:R-:W-:Y:S01]  /*1e4a0*/  IMAD.MOV.U32 R184, RZ, RZ, -0x800000 ;  /* 0xff800000ffb87424 */ /* 0x000fe200078e00ff */
[----:B------:R-:W-:Y:S01]  /*1e4b0*/  R2UR UR7, R7 ;  /* 0x00000000070772ca */ /* 0x000fe200000e0000 */
[----:B------:R-:W-:Y:S01]  /*1e4c0*/  IMAD.MOV.U32 R7, RZ, RZ, 0x40000040 ;  /* 0x40000040ff077424 */ /* 0x000fe200078e00ff */
[----:B------:R-:W-:Y:S01]  /*1e4d0*/  LOP3.LUT R23, R23, 0x3fff, RZ, 0xc0, !PT ;  /* 0x00003fff17177812 */ /* 0x000fe200078ec0ff */
[----:B------:R-:W-:-:S03]  /*1e4e0*/  IMAD.MOV.U32 R185, RZ, RZ, -0x800000 ;  /* 0xff800000ffb97424 */ /* 0x000fc600078e00ff */
[----:B------:R-:W-:-:S05]  /*1e4f0*/  LOP3.LUT R23, R23, 0x2800000, RZ, 0xfc, !PT ;  /* 0x0280000017177812 */ /* 0x000fca00078efcff */
[----:B------:R-:W-:Y:S02]  /*1e500*/  IMAD R6, R226, 0xa00, R23 ;  /* 0x00000a00e2067824 */ /* 0x000fe400078e0217 */
[----:B------:R-:W-:Y:S02]  /*1e510*/  IMAD.MOV.U32 R23, RZ, RZ, RZ ;  /* 0x000000ffff177224 */ /* 0x000fe400078e00ff */
[C---:B------:R-:W-:Y:S01]  /*1e520*/  VIADD R8, R6.reuse, 0x80 ;  /* 0x0000008006087836 */ /* 0x040fe20000000000 */
[----:B------:R-:W-:Y:S01]  /*1e530*/  R2UR UR6, R6 ;  /* 0x00000000060672ca */ /* 0x000fe200000e0000 */
[----:B0-----:R-:W-:-:S12]  /*1e540*/  FADD.FTZ R0, R0, R227 ;  /* 0x000000e300007221 */ /* 0x001fd80000010000 */
        /* <DEDUP_REMOVED lines=20> */
[----:B------:R-:W0:Y:S02]  /*1e690*/  SHFL.BFLY PT, R8, R0, 0x1, 0x1f ;  /* 0x0c201f0000087f89 */ /* 0x000e2400000e0000 */
[----:B0-----:R-:W-:Y:S01]  /*1e6a0*/  FADD.FTZ R8, R0, R8 ;  /* 0x0000000800087221 */ /* 0x001fe20000010000 */
[----:B------:R-:W-:-:S04]  /*1e6b0*/  IMAD.MOV.U32 R0, RZ, RZ, RZ ;  /* 0x000000ffff007224 */ /* 0x000fc800078e00ff */
[----:B------:R-:W-:-:S13]  /*1e6c0*/  FSETP.NE.FTZ.AND P2, PT, R8, RZ, PT ;  /* 0x000000ff0800720b */ /* 0x000fda0003f55000 */
[----:B------:R-:W-:Y:S01]  /*1e6d0*/  @P2 MUFU.RCP R0, R8 ;  /* 0x0000000800002308 */ /* 0x000fe20000001000 */
[----:B------:R-:W-:Y:S02]  /*1e6e0*/  WARPGROUP.DEPBAR.LE gsb0, 0x0 ;  /* 0x00008000000079c5 */ /* 0x000fe40000010000 */
[----:B------:R-:W-:-:S06]  /*1e6f0*/  WARPGROUP.ARRIVE ;  /* 0x00000000000079c5 */ /* 0x000fcc0000000000 */
[----:B------:R-:W-:Y:S01]  /*1e700*/  HGMMA.64x256x16.F32.BF16 R24, R196, gdesc[UR4].tnspB, R24, gsb0 ;  /* 0x43e00004c4187df0 */ /* 0x000fe20008001818 */
[----:B------:R-:W-:Y:S02]  /*1e710*/  R2UR UR6, R6 ;  /* 0x00000000060672ca */ /* 0x000fe400000e0000 */
[----:B------:R-:W-:Y:S01]  /*1e720*/  R2UR UR7, R7 ;  /* 0x00000000070772ca */ /* 0x000fe200000e0000 */
[----:B------:R-:W0:Y:S02]  /*1e730*/  SHFL.BFLY PT, R6, R228, 0x2, 0x1f ;  /* 0x0c401f00e4067f89 */ /* 0x000e2400000e0000 */
[----:B0-----:R-:W-:-:S05]  /*1e740*/  FADD.FTZ R228, R6, R228 ;  /* 0x000000e406e47221 */ /* 0x001fca0000010000 */
[----:B------:R-:W0:Y:S02]  /*1e750*/  SHFL.BFLY PT, R6, R228, 0x1, 0x1f ;  /* 0x0c201f00e4067f89 */ /* 0x000e2400000e0000 */
[----:B0-----:R-:W-:-:S05]  /*1e760*/  FADD.FTZ R6, R228, R6 ;  /* 0x00000006e4067221 */ /* 0x001fca0000010000 */
[----:B------:R-:W-:-:S13]  /*1e770*/  FSETP.NE.FTZ.AND P1, PT, R6, RZ, PT ;  /* 0x000000ff0600720b */ /* 0x000fda0003f35000 */
[----:B------:R-:W-:Y:S08]  /*1e780*/  @P1 MUFU.RCP R23, R6 ;  /* 0x0000000600171308 */ /* 0x000ff00000001000 */
[----:B------:R-:W0:Y:S08]  /*1e790*/  @P1 MUFU.LG2 R7, R6 ;  /* 0x0000000600071308 */ /* 0x000e300000000c00 */
[----:B------:R1:W2:Y:S02]  /*1e7a0*/  @P2 MUFU.LG2 R6, R8 ;  /* 0x0000000800062308 */ /* 0x0002a40000000c00 */
[----:B-1----:R-:W-:Y:S01]  /*1e7b0*/  @P1 FMUL.FTZ R8, R3, 0.69314718246459960938 ;  /* 0x3f31721803081820 */ /* 0x002fe20000410000 */
[----:B0-----:R-:W-:Y:S01]  /*1e7c0*/  @P1 FMUL.FTZ R7, R7, 0.69314718246459960938 ;  /* 0x3f31721807071820 */ /* 0x001fe20000410000 */
[----:B------:R-:W-:-:S03]  /*1e7d0*/  @P2 FMUL.FTZ R3, R3, 0.69314718246459960938 ;  /* 0x3f31721803032820 */ /* 0x000fc60000410000 */
[----:B------:R-:W-:Y:S01]  /*1e7e0*/  @P1 FFMA.FTZ R184, R8, R5, R7 ;  /* 0x0000000508b81223 */ /* 0x000fe20000010007 */
[----:B--2---:R-:W-:-:S04]  /*1e7f0*/  @P2 FMUL.FTZ R6, R6, 0.69314718246459960938 ;  /* 0x3f31721806062820 */ /* 0x004fc80000410000 */
[----:B------:R-:W-:Y:S01]  /*1e800*/  @P2 FFMA.FTZ R185, R3, R4, R6 ;  /* 0x0000000403b92223 */ /* 0x000fe20000010006 */
[----:B------:R-:W-:Y:S02]  /*1e810*/  WARPGROUP.DEPBAR.LE gsb0, 0x0 ;  /* 0x00008000000079c5 */ /* 0x000fe40000010000 */
[----:B------:R-:W-:-:S06]  /*1e820*/  WARPGROUP.ARRIVE ;  /* 0x00000000000079c5 */ /* 0x000fcc0000000000 */
[----:B------:R-:W-:Y:S03]  /*1e830*/  HGMMA.64x256x16.F32.BF16 R24, R192, gdesc[UR4].tnspB, R24, gsb0 ;  /* 0x43e00004c0187df0 */ /* 0x000fe60008001818 */
[----:B------:R-:W-:Y:S02]  /*1e840*/  WARPGROUP.DEPBAR.LE gsb0, 0x0 ;  /* 0x00008000000079c5 */ /* 0x000fe40000010000 */
[----:B------:R-:W-:Y:S05]  /*1e850*/  @!P0 BRA `(.L_x_656) ;  /* 0x0000000000048947 */ /* 0x000fea0003800000 */
[----:B------:R-:W-:Y:S01]  /*1e860*/  BPT.TRAP 0x1 ;  /* 0x000000040000795c */ /* 0x000fe20000300000 */
.L_x_656:
[----:B------:R-:W2:Y:S01]  /*1e870*/  LDL.LU R3, [R1+0x60] ;  /* 0x0000600001037983 */ /* 0x000ea20000300800 */
[----:B------:R-:W-:-:S03]  /*1e880*/  VIADD R2, R2, 0x38860 ;  /* 0x0003886002027836 */ /* 0x000fc60000000000 */
[----:B------:R-:W3:Y:S01]  /*1e890*/  LDL.LU R186, [R1+0x80] ;  /* 0x0000800001ba7983 */ /* 0x000ee20000300800 */
[----:B------:R-:W-:Y:S02]  /*1e8a0*/  VIADD R226, R226, 0x1 ;  /* 0x00000001e2e27836 */ /* 0x000fe40000000000 */
        /* <DEDUP_REMOVED lines=8> */
[----:B------:R-:W-:Y:S01]  /*1e930*/  ISETP.NE.AND P1, PT, R226, 0x2, PT ;  /* 0x00000002e200780c */ /* 0x000fe20003f25270 */
        /* <DEDUP_REMOVED lines=114> */
[----:B------:R-:W-:-:S02]  /*1f060*/  PLOP3.LUT P0, PT, PT, PT, PT, 0x8, 0x0 ;  /* 0x000000000000781c */ /* 0x000fc40003f0e170 */
[----:B------:R-:W-:Y:S02]  /*1f070*/  SEL R226, R226, RZ, P1 ;  /* 0x000000ffe2e27207 */ /* 0x000fe40000800000 */
[----:B--2---:R-:W-:Y:S01]  /*1f080*/  PRMT R2, R3, 0x654, R2 ;  /* 0x0000065403027816 */ /* 0x004fe20000000002 */
[----:B---3--:R-:W-:-:S03]  /*1f090*/  VIADD R186, R186, 0x1 ;  /* 0x00000001baba7836 */ /* 0x008fc60000000000 */
[----:B------:R0:W-:Y:S02]  /*1f0a0*/  SYNCS.ARRIVE.TRANS64.RED.A1T0 RZ, [R2+URZ], RZ ;  /* 0x000000ff02ff79a7 */ /* 0x0001e4000810043f */
[----:B------:R1:W-:Y:S01]  /*1f0b0*/  STL [R1+0x80], R186 ;  /* 0x000080ba01007387 */ /* 0x0003e20000100800 */
[-C--:B------:R-:W-:Y:S01]  /*1f0c0*/  FMUL.FTZ R3, R89, R23.reuse ;  /* 0x0000001759037220 */ /* 0x080fe20000410000 */
[-C--:B------:R-:W-:Y:S01]  /*1f0d0*/  FMUL.FTZ R89, R107, R0.reuse ;  /* 0x000000006b597220 */ /* 0x080fe20000410000 */
[----:B0-----:R-:W-:Y:S01]  /*1f0e0*/  FMUL.FTZ R2, R88, R23 ;  /* 0x0000001758027220 */ /* 0x001fe20000410000 */
[-C--:B------:R-:W-:Y:S01]  /*1f0f0*/  FMUL.FTZ R88, R106, R0.reuse ;  /* 0x000000006a587220 */ /* 0x080fe20000410000 */
[-C--:B------:R-:W-:Y:S01]  /*1f100*/  FMUL.FTZ R106, R142, R0.reuse ;  /* 0x000000008e6a7220 */ /* 0x080fe20000410000 */
[----:B------:R-:W-:Y:S01]  /*1f110*/  FMUL.FTZ R107, R143, R0 ;  /* 0x000000008f6b7220 */ /* 0x000fe20000410000 */
[----:B------:R-:W-:-:S04]  /*1f120*/  SEL R0, RZ, 0x1, P1 ;  /* 0x00000001ff007807 */ /* 0x000fc80000800000 */
[----:B-1----:R-:W-:-:S07]  /*1f130*/  LOP3.LUT R229, R229, R0, RZ, 0x3c, !PT ;  /* 0x00000000e5e57212 */ /* 0x002fce00078e3cff */
.L_x_566:
[----:B------:R-:W0:Y:S08]  /*1f140*/  S2UR UR4, SR_CgaCtaId ;  /* 0x00000000000479c3 */ /* 0x000e300000008800 */
[----:B------:R-:W-:Y:S01]  /*1f150*/  BAR.SYNC.DEFER_BLOCKING 0x5, 0x180 ;  /* 0x0146000000007b1d */ /* 0x000fe20000010000 */
[----:B------:R-:W-:-:S05]  /*1f160*/  MOV R23, 0x400 ;  /* 0x0000040000177802 */ /* 0x000fca0000000f00 */
[----:B------:R-:W-:Y:S01]  /*1f170*/  BSSY B0, `(.L_x_657) ;  /* 0x0000481000007945 */ /* 0x000fe20003800000 */
[----:B0-----:R-:W-:-:S05]  /*1f180*/  IMAD.U32 R0, RZ, RZ, UR4 ;  /* 0x00000004ff007e24 */ /* 0x001fca000f8e00ff */
[----:B------:R0:W-:Y:S01]  /*1f190*/  STL [R1+0x60], R0 ;  /* 0x0000600001007387 */ /* 0x0001e20000100800 */
[----:B------:R-:W-:-:S05]  /*1f1a0*/  LEA R23, R0, R23, 0x18 ;  /* 0x0000001700177211 */ /* 0x000fca00078ec0ff */
[----:B------:R0:W1:Y:S01]  /*1f1b0*/  LDS.128 R128, [R23+0x388d0] ;  /* 0x0388d00017807984 */ /* 0x0000620000000c00 */
[----:B------:R-:W-:Y:S06]  /*1f1c0*/  BAR.ARV 0x4, 0x180 ;  /* 0x0106000000007b1d */ /* 0x000fec0000002000 */
[----:B------:R-:W-:Y:S05]  /*1f1d0*/  @P0 BRA `(.L_x_658) ;  /* 0x0000003800300947 */ /* 0x000fea0003800000 */
[----:B------:R-:W2:Y:S01]  /*1f1e0*/  LDL R56, [R1+0x198] ;  /* 0x0001980001387983 */ /* 0x000ea20000100800 */
[----:B0-----:R-:W0:Y:S01]  /*1f1f0*/  S2R R0, SR_SWINHI ;  /* 0x0000000000007919 */ /* 0x001e220000002f00 */
[----:B------:R-:W-:Y:S01]  /*1f200*/  F2FP.BF16.F32.PACK_AB R58, R181, R180 ;  /* 0x000000b4b53a723e */ /* 0x000fe200000010ff */
[----:B------:R-:W-:Y:S01]  /*1f210*/  ULDC.64 UR6, c[0x0][0xc00] ;  /* 0x0003000000067ab9 */ /* 0x000fe20000000a00 */
[----:B------:R-:W-:Y:S01]  /*1f220*/  F2FP.BF16.F32.PACK_AB R59, R31, R30 ;  /* 0x0000001e1f3b723e */ /* 0x000fe200000010ff */
[----:B------:R-:W3:Y:S01]  /*1f230*/  LDL.LU R118, [R1+0x78] ;  /* 0x0000780001767983 */ /* 0x000ee20000300800 */
[----:B------:R-:W-:Y:S01]  /*1f240*/  F2FP.BF16.F32.PACK_AB R60, R179, R178 ;  /* 0x000000b2b33c723e */ /* 0x000fe200000010ff */
[----:B------:R-:W-:Y:S01]  /*1f250*/  ULDC.64 UR4, c[0x0][0xc08] ;  /* 0x0003020000047ab9 */ /* 0x000fe20000000a00 */
[----:B------:R-:W-:Y:S01]  /*1f260*/  F2FP.BF16.F32.PACK_AB R61, R35, R34 ;  /* 0x00000022233d723e */ /* 0x000fe200000010ff */
[----:B------:R-:W4:Y:S01]  /*1f270*/  LDL.LU R117, [R1+0x7c] ;  /* 0x00007c0001757983 */ /* 0x000f220000300800 */
[----:B------:R-:W-:-:S02]  /*1f280*/  F2FP.BF16.F32.PACK_AB R62, R177, R176 ;  /* 0x000000b0b13e723e */ /* 0x000fc400000010ff */
[----:B------:R-:W-:Y:S01]  /*1f290*/  F2FP.BF16.F32.PACK_AB R63, R39, R38 ;  /* 0x00000026273f723e */ /* 0x000fe200000010ff */
[----:B------:R-:W4:Y:S01]  /*1f2a0*/  LDL.LU R116, [R1+0x70] ;  /* 0x0000700001747983 */ /* 0x000f220000300800 */
[----:B------:R-:W-:Y:S02]  /*1f2b0*/  MOV R114, R23 ;  /* 0x0000001700727202 */ /* 0x000fe40000000f00 */
[----:B0-----:R-:W-:Y:S01]  /*1f2c0*/  MOV R115, R0 ;  /* 0x0000000000737202 */ /* 0x001fe20000000f00 */
[----:B------:R-:W-:Y:S02]  /*1f2d0*/  BAR.SYNC.DEFER_BLOCKING 0x1, 0x100 ;  /* 0x0044000000007b1d */ /* 0x000fe40000010000 */
[----:B--2---:R-:W-:-:S03]  /*1f2e0*/  IMAD.WIDE R112, R56, 0x2, R114 ;  /* 0x0000000238707825 */ /* 0x004fc600078e0272 */
[----:B------:R-:W-:Y:S01]  /*1f2f0*/  LOP3.LUT R0, R112, 0x380, RZ, 0xc0, !PT ;  /* 0x0000038070007812 */ /* 0x000fe200078ec0ff */
[----:B------:R-:W-:-:S03]  /*1f300*/  IMAD.MOV.U32 R57, RZ, RZ, R113 ;  /* 0x000000ffff397224 */ /* 0x000fc600078e0071 */
[----:B------:R-:W-:-:S04]  /*1f310*/  SHF.R.U64 R0, R0, 0x3, RZ ;  /* 0x0000000300007819 */ /* 0x000fc800000012ff */
[----:B------:R-:W-:-:S04]  /*1f320*/  LOP3.LUT R56, R0, R112, RZ, 0x3c, !PT ;  /* 0x0000007000387212 */ /* 0x000fc800078e3cff */
[----:B------:R-:W-:Y:S02]  /*1f330*/  MOV R0, R56 ;  /* 0x0000003800007202 */ /* 0x000fe40000000f00 */
[----:B------:R-:W-:Y:S02]  /*1f340*/  F2FP.BF16.F32.PACK_AB R56, R183, R182 ;  /* 0x000000b6b738723e */ /* 0x000fe400000010ff */
[----:B------:R-:W-:-:S05]  /*1f350*/  F2FP.BF16.F32.PACK_AB R57, R27, R26 ;  /* 0x0000001a1b39723e */ /* 0x000fca00000010ff */
[----:B------:R0:W-:Y:S02]  /*1f360*/  STSM.16.M88.4 [R0], R56 ;  /* 0x0000003800007844 */ /* 0x0001e40000000200 */
[----:B0-----:R-:W-:-:S04]  /*1f370*/  IADD3 R56, P0, R112, 0x20, RZ ;  /* 0x0000002070387810 */ /* 0x001fc80007f1e0ff */
[----:B------:R-:W-:-:S04]  /*1f380*/  LOP3.LUT R0, R56, 0x380, RZ, 0xc0, !PT ;  /* 0x0000038038007812 */ /* 0x000fc800078ec0ff */
[----:B------:R-:W-:Y:S02]  /*1f390*/  SHF.R.U64 R0, R0, 0x3, RZ ;  /* 0x0000000300007819 */ /* 0x000fe400000012ff */
[----:B------:R-:W-:Y:S02]  /*1f3a0*/  IADD3.X R57, RZ, R113, RZ, P0, !PT ;  /* 0x00000071ff397210 */ /* 0x000fe400007fe4ff */
[----:B------:R-:W-:-:S04]  /*1f3b0*/  LOP3.LUT R56, R0, R56, RZ, 0x3c, !PT ;  /* 0x0000003800387212 */ /* 0x000fc800078e3cff */
[----:B------:R-:W-:-:S05]  /*1f3c0*/  MOV R56, R56 ;  /* 0x0000003800387202 */ /* 0x000fca0000000f00 */
[----:B------:R0:W-:Y:S02]  /*1f3d0*/  STSM.16.M88.4 [R56], R60 ;  /* 0x0000003c38007844 */ /* 0x0001e40000000200 */
[----:B0-----:R-:W-:-:S04]  /*1f3e0*/  IADD3 R56, P0, R112, 0x40, RZ ;  /* 0x0000004070387810 */ /* 0x001fc80007f1e0ff */
[----:B------:R-:W-:Y:S01]  /*1f3f0*/  LOP3.LUT R0, R56, 0x380, RZ, 0xc0, !PT ;  /* 0x0000038038007812 */ /* 0x000fe200078ec0ff */
[----:B------:R-:W-:-:S03]  /*1f400*/  IMAD.X R57, RZ, RZ, R113, P0 ;  /* 0x000000ffff397224 */ /* 0x000fc600000e0671 */
[----:B------:R-:W-:-:S04]  /*1f410*/  SHF.R.U64 R0, R0, 0x3, RZ ;  /* 0x0000000300007819 */ /* 0x000fc800000012ff */
[----:B------:R-:W-:Y:S02]  /*1f420*/  LOP3.LUT R56, R0, R56, RZ, 0x3c, !PT ;  /* 0x0000003800387212 */ /* 0x000fe400078e3cff */
[----:B------:R-:W-:Y:S02]  /*1f430*/  F2FP.BF16.F32.PACK_AB R58, R173, R172 ;  /* 0x000000acad3a723e */ /* 0x000fe400000010ff */
[----:B------:R-:W-:Y:S02]  /*1f440*/  MOV R0, R56 ;  /* 0x0000003800007202 */ /* 0x000fe40000000f00 */
[----:B------:R-:W-:Y:S02]  /*1f450*/  F2FP.BF16.F32.PACK_AB R56, R175, R174 ;  /* 0x000000aeaf38723e */ /* 0x000fe400000010ff */
[----:B------:R-:W-:Y:S02]  /*1f460*/  F2FP.BF16.F32.PACK_AB R57, R43, R42 ;  /* 0x0000002a2b39723e */ /* 0x000fe400000010ff */
[----:B------:R-:W-:-:S05]  /*1f470*/  F2FP.BF16.F32.PACK_AB R59, R47, R46 ;  /* 0x0000002e2f3b723e */ /* 0x000fca00000010ff */
        /* <DEDUP_REMOVED lines=135> */
[----:B------:R-:W-:Y:S01]  /*1fcf0*/  IMAD.X R113, RZ, RZ, R113, P0 ;  /* 0x000000ffff717224 */ /* 0x000fe200000e0671 */
[----:B---3--:R-:W-:Y:S02]  /*1fd00*/  IADD3 R58, P0, R118, UR6, RZ ;  /* 0x00000006763a7c10 */ /* 0x008fe4000ff1e0ff */
[----:B------:R-:W-:Y:S02]  /*1fd10*/  SHF.R.U64 R56, R56, 0x3, RZ ;  /* 0x0000000338387819 */ /* 0x000fe400000012ff */
[----:B----4-:R-:W-:Y:S02]  /*1fd20*/  IADD3.X R59, R117, UR7, RZ, P0, !PT ;  /* 0x00000007753b7c10 */ /* 0x010fe400087fe4ff */
[----:B------:R-:W-:Y:S02]  /*1fd30*/  ISETP.NE.U32.AND P0, PT, RZ, UR4, PT ;  /* 0x00000004ff007c0c */ /* 0x000fe4000bf05070 */
[----:B------:R-:W-:-:S02]  /*1fd40*/  LOP3.LUT R112, R56, R0, RZ, 0x3c, !PT ;  /* 0x0000000038707212 */ /* 0x000fc400078e3cff */
[----:B------:R-:W-:Y:S02]  /*1fd50*/  ISETP.NE.AND.EX P0, PT, RZ, UR5, PT, P0 ;  /* 0x00000005ff007c0c */ /* 0x000fe4000bf05300 */
[----:B------:R-:W-:Y:S02]  /*1fd60*/  MOV R112, R112 ;  /* 0x0000007000707202 */ /* 0x000fe40000000f00 */
[----:B------:R-:W-:Y:S02]  /*1fd70*/  F2FP.BF16.F32.PACK_AB R60, R49, R48 ;  /* 0x00000030313c723e */ /* 0x000fe400000010ff */
[----:B------:R-:W-:Y:S02]  /*1fd80*/  F2FP.BF16.F32.PACK_AB R61, R109, R108 ;  /* 0x0000006c6d3d723e */ /* 0x000fe400000010ff */
[----:B------:R-:W-:Y:S02]  /*1fd90*/  F2FP.BF16.F32.PACK_AB R62, R53, R52 ;  /* 0x00000034353e723e */ /* 0x000fe400000010ff */
[----:B------:R-:W-:-:S05]  /*1fda0*/  F2FP.BF16.F32.PACK_AB R63, R111, R110 ;  /* 0x0000006e6f3f723e */ /* 0x000fca00000010ff */
[----:B------:R0:W-:Y:S01]  /*1fdb0*/  STSM.16.M88.4 [R112], R60 ;  /* 0x0000003c70007844 */ /* 0x0001e20000000200 */
[----:B------:R-:W-:Y:S01]  /*1fdc0*/  BAR.SYNC.DEFER_BLOCKING 0x1, 0x100 ;  /* 0x0044000000007b1d */ /* 0x000fe20000010000 */
[----:B0-----:R-:W-:-:S05]  /*1fdd0*/  @P0 IADD3 R60, P2, R118, UR4, RZ ;  /* 0x00000004763c0c10 */ /* 0x001fca000ff5e0ff */
[----:B------:R-:W-:Y:S01]  /*1fde0*/  ULDC UR4, c[0x0][0xa88] ;  /* 0x0002a20000047ab9 */ /* 0x000fe20000000800 */
[----:B------:R-:W-:Y:S01]  /*1fdf0*/  @P0 IADD3.X R61, R117, UR5, RZ, P2, !PT ;  /* 0x00000005753d0c10 */ /* 0x000fe200097fe4ff */
[----:B------:R-:W-:Y:S01]  /*1fe00*/  IMAD.U32 R0, RZ, RZ, UR4 ;  /* 0x00000004ff007e24 */ /* 0x000fe2000f8e00ff */
[----:B------:R-:W-:Y:S01]  /*1fe10*/  ISETP.NE.AND P2, PT, R116, RZ, PT ;  /* 0x000000ff7400720c */ /* 0x000fe20003f45270 */
[----:B------:R-:W-:-:S03]  /*1fe20*/  ULDC UR4, c[0x0][0xad4] ;  /* 0x0002b50000047ab9 */ /* 0x000fc60000000800 */
[----:B------:R-:W-:Y:S01]  /*1fe30*/  SEL R56, R116, UR4, P2 ;  /* 0x0000000474387c07 */ /* 0x000fe20009000000 */
[----:B------:R-:W-:-:S03]  /*1fe40*/  IMAD.MOV.U32 R112, RZ, RZ, 0x9b8 ;  /* 0x000009b8ff707424 */ /* 0x000fc600078e00ff */
[----:B------:R-:W-:Y:S01]  /*1fe50*/  ISETP.GT.AND P2, PT, R56, 0x1, PT ;  /* 0x000000013800780c */ /* 0x000fe20003f44270 */
[----:B------:R-:W-:Y:S02]  /*1fe60*/  ULDC.64 UR8, c[0x0][0x208] ;  /* 0x0000820000087ab9 */ /* 0x000fe40000000a00 */
[----:B------:R0:W5:Y:S01]  /*1fe70*/  @P0 LDG.E R0, desc[UR8][R60.64] ;  /* 0x000000083c000981 */ /* 0x000162000c1e1900 */
[----:B------:R-:W-:-:S04]  /*1fe80*/  SEL R112, R112, 0x978, P2 ;  /* 0x0000097870707807 */ /* 0x000fc80001000000 */
[----:B------:R2:W3:Y:S08]  /*1fe90*/  LDC.64 R62, c[0x0][R112+0x220] ;  /* 0x00008800703e7b82 */ /* 0x0004f00000000a00 */
[----:B0-----:R2:W0:Y:S01]  /*1fea0*/  LDC.64 R60, c[0x0][R112+0x218] ;  /* 0x00008600703c7b82 */ /* 0x0014220000000a00 */
[----:B------:R-:W-:-:S04]  /*1feb0*/  ISETP.NE.U32.AND P1, PT, RZ, UR6, PT ;  /* 0x00000006ff007c0c */ /* 0x000fc8000bf25070 */
[----:B------:R-:W-:Y:S01]  /*1fec0*/  ISETP.NE.AND.EX P1, PT, RZ, UR7, PT, P1 ;  /* 0x00000007ff007c0c */ /* 0x000fe2000bf25310 */
[----:B------:R-:W-:-:S12]  /*1fed0*/  IMAD.MOV.U32 R57, RZ, RZ, RZ ;  /* 0x000000ffff397224 */ /* 0x000fd800078e00ff */
[----:B------:R2:W5:Y:S01]  /*1fee0*/  @P1 LDG.E R57, desc[UR8][R58.64] ;  /* 0x000000083a391981 */ /* 0x000562000c1e1900 */
[----:B------:R-:W-:Y:S05]  /*1fef0*/  @P0 BRA `(.L_x_659) ;  /* 0x0000000000140947 */ /* 0x000fea0003800000 */
[----:B------:R-:W-:Y:S05]  /*1ff00*/  @!P1 BRA `(.L_x_659) ;  /* 0x0000000000109947 */ /* 0x000fea0003800000 */
[----:B------:R-:W-:Y:S02]  /*1ff10*/  ULDC.64 UR4, c[0x0][0x208] ;  /* 0x0000820000047ab9 */ /* 0x000fe40000000a00 */
[----:B-----5:R-:W4:Y:S04]  /*1ff20*/  LDG.E R0, desc[UR4][R58.64] ;  /* 0x000000043a007981 */ /* 0x020f28000c1e1900 */
[----:B--2---:R-:W4:Y:S02]  /*1ff30*/  LDG.E R58, desc[UR4][R58.64+0x4] ;  /* 0x000004043a3a7981 */ /* 0x004f24000c1e1900 */
[----:B----4-:R-:W-:-:S07]  /*1ff40*/  IMAD.IADD R0, R58, 0x1, -R0 ;  /* 0x000000013a007824 */ /* 0x010fce00078e0a00 */
.L_x_659:
[----:B------:R-:W4:Y:S01]  /*1ff50*/  LDL.LU R56, [R1+0x74] ;  /* 0x0000740001387983 */ /* 0x000f220000300800 */
[----:B------:R-:W1:Y:S03]  /*1ff60*/  LDC R119, c[0x0][0xbe8] ;  /* 0x0002fa00ff777b82 */ /* 0x000e660000000800 */
[----:B------:R-:W3:Y:S04]  /*1ff70*/  LDL.LU R113, [R1+0x10c] ;  /* 0x00010c0001717983 */ /* 0x000ee80000300800 */
[----:B------:R-:W3:Y:S04]  /*1ff80*/  LDL R120, [R1+0x88] ;  /* 0x0000880001787983 */ /* 0x000ee80000100800 */
[----:B------:R-:W3:Y:S04]  /*1ff90*/  LDL R118, [R1+0x194] ;  /* 0x0001940001767983 */ /* 0x000ee80000100800 */
[----:B------:R-:W3:Y:S04]  /*1ffa0*/  LDL R121, [R1+0x84] ;  /* 0x0000840001797983 */ /* 0x000ee80000100800 */
[----:B------:R-:W3:Y:S04]  /*1ffb0*/  LDL R123, [R1+0x190] ;  /* 0x00019000017b7983 */ /* 0x000ee80000100800 */
[----:B------:R-:W3:Y:S01]  /*1ffc0*/  LDL R122, [R1+0x110] ;  /* 0x00011000017a7983 */ /* 0x000ee20000100800 */
[----:B--2---:R-:W2:Y:S01]  /*1ffd0*/  LDC.64 R58, c[0x0][R112+0x228] ;  /* 0x00008a00703a7b82 */ /* 0x004ea20000000a00 */
[----:B------:R-:W-:-:S02]  /*1ffe0*/  ISETP.NE.U32.AND P0, PT, RZ, UR6, PT ;  /* 0x00000006ff007c0c */ /* 0x000fc4000bf05070 */
[----:B-1----:R-:W-:Y:S02]  /*1fff0*/  ISETP.NE.AND P1, PT, R119, 0x1, PT ;  /* 0x000000017700780c */ /* 0x002fe40003f25270 */
[----:B------:R-:W-:Y:S01]  /*20000*/  ISETP.NE.AND.EX P0, PT, RZ, UR7, PT, P0 ;  /* 0x00000007ff007c0c */ /* 0x000fe2000bf05300 */
[-C--:B0-----:R-:W-:Y:S02]  /*20010*/  IMAD R117, R61, R223.reuse, RZ ;  /* 0x000000df3d757224 */ /* 0x081fe400078e02ff */
[----:B------:R-:W-:-:S04]  /*20020*/  IMAD.WIDE.U32 R60, R60, R223, RZ ;  /* 0x000000df3c3c7225 */ /* 0x000fc800078e00ff */
[----:B------:R-:W-:-:S04]  /*20030*/  IMAD.IADD R117, R61, 0x1, R117 ;  /* 0x000000013d757824 */ /* 0x000fc800078e0275 */
[----:B------:R-:W0:Y:S01]  /*20040*/  @P1 LDC R61, c[0x0][0xbec] ;  /* 0x0002fb00ff3d1b82 */ /* 0x000e220000000800 */
[----:B-----5:R-:W-:Y:S01]  /*20050*/  IMAD R0, R0, R119, RZ ;  /* 0x0000007700007224 */ /* 0x020fe200078e02ff */
[----:B------:R-:W-:Y:S01]  /*20060*/  ULDC.64 UR4, c[0x0][0x208] ;  /* 0x0000820000047ab9 */ /* 0x000fe20000000a00 */
[----:B----4-:R-:W-:Y:S02]  /*20070*/  SEL R56, R56, RZ, !P0 ;  /* 0x000000ff38387207 */ /* 0x010fe40004000000 */
[----:B---3--:R-:W-:-:S03]  /*20080*/  SEL R116, R113, RZ, !P0 ;  /* 0x000000ff71747207 */ /* 0x008fc60004000000 */
[----:B------:R-:W-:-:S04]  /*20090*/  IMAD R63, R63, R56, RZ ;  /* 0x000000383f3f7224 */ /* 0x000fc800078e02ff */
[C---:B------:R-:W-:Y:S02]  /*200a0*/  IMAD R116, R62.reuse, R116, R63 ;  /* 0x000000743e747224 */ /* 0x040fe400078e023f */
[----:B------:R-:W-:-:S03]  /*200b0*/  IMAD.WIDE.U32 R62, R62, R56, RZ ;  /* 0x000000383e3e7225 */ /* 0x000fc600078e00ff */
[----:B------:R-:W-:Y:S02]  /*200c0*/  IADD3 R113, P0, P3, R62, R60, R57 ;  /* 0x0000003c3e717210 */ /* 0x000fe40007b1e039 */
[----:B------:R-:W1:Y:S01]  /*200d0*/  @P1 LDC R60, c[0x0][0xbf0] ;  /* 0x0002fc00ff3c1b82 */ /* 0x000e620000000800 */
[----:B------:R-:W-:Y:S01]  /*200e0*/  SEL R62, R120, RZ, P2 ;  /* 0x000000ff783e7207 */ /* 0x000fe20001000000 */
[----:B------:R-:W-:-:S04]  /*200f0*/  IMAD.IADD R116, R63, 0x1, R116 ;  /* 0x000000013f747824 */ /* 0x000fc800078e0274 */
[-C--:B--2---:R-:W-:Y:S02]  /*20100*/  IMAD R59, R59, R62.reuse, RZ ;  /* 0x0000003e3b3b7224 */ /* 0x084fe400078e02ff */
[----:B------:R-:W-:Y:S01]  /*20110*/  IMAD.WIDE.U32 R62, R58, R62, RZ ;  /* 0x0000003e3a3e7225 */ /* 0x000fe200078e00ff */
[----:B------:R-:W-:-:S04]  /*20120*/  SHF.R.S32.HI R58, RZ, 0x1f, R57 ;  /* 0x0000001fff3a7819 */ /* 0x000fc80000011439 */
[----:B------:R-:W-:Y:S01]  /*20130*/  IADD3.X R117, R116, R117, R58, P0, P3 ;  /* 0x0000007574757210 */ /* 0x000fe200007e643a */
[----:B------:R-:W-:-:S04]  /*20140*/  IMAD R116, R121, 0x80, R118 ;  /* 0x0000008079747824 */ /* 0x000fc800078e0276 */
[----:B0-----:R-:W-:-:S04]  /*20150*/  @P1 IMAD.HI.U32 R61, R116, R61, RZ ;  /* 0x0000003d743d1227 */ /* 0x001fc800078e00ff */
[----:B------:R-:W-:Y:S01]  /*20160*/  IMAD.MOV.U32 R118, RZ, RZ, R116 ;  /* 0x000000ffff767224 */ /* 0x000fe200078e0074 */
[----:B-1----:R-:W-:Y:S02]  /*20170*/  @P1 SHF.R.U32.HI R118, RZ, R60, R61 ;  /* 0x0000003cff761219 */ /* 0x002fe4000001163d */
[----:B------:R0:W1:Y:S02]  /*20180*/  LDC.64 R60, c[0x0][R112+0x210] ;  /* 0x00008400703c7b82 */ /* 0x0000640000000a00 */
[----:B------:R-:W-:-:S06]  /*20190*/  IADD3 R62, P0, P3, R118, R113, R62 ;  /* 0x00000071763e7210 */ /* 0x000fcc0007b1e03e */
[----:B0-----:R-:W0:Y:S01]  /*201a0*/  LDC.64 R112, c[0x0][0xba8] ;  /* 0x0002ea00ff707b82 */ /* 0x001e220000000a00 */
[----:B------:R-:W-:Y:S01]  /*201b0*/  IMAD.IADD R59, R63, 0x1, R59 ;  /* 0x000000013f3b7824 */ /* 0x000fe200078e023b */
[----:B------:R-:W-:-:S04]  /*201c0*/  SHF.R.S32.HI R63, RZ, 0x1f, R118 ;  /* 0x0000001fff3f7819 */ /* 0x000fc80000011476 */
[----:B------:R-:W-:Y:S02]  /*201d0*/  IADD3.X R63, R63, R117, R59, P0, P3 ;  /* 0x000000753f3f7210 */ /* 0x000fe400007e643b */
[----:B------:R-:W-:-:S05]  /*201e0*/  IADD3 R117, -R118, RZ, RZ ;  /* 0x000000ff76757210 */ /* 0x000fca0007ffe1ff */
[----:B------:R-:W-:Y:S01]  /*201f0*/  IMAD R117, R119, R117, R116 ;  /* 0x0000007577757224 */ /* 0x000fe200078e0274 */
[----:B0-----:R-:W0:Y:S08]  /*20200*/  @!P2 LDC R112, c[0x0][0xb50] ;  /* 0x0002d400ff70ab82 */ /* 0x001e300000000800 */
[----:B------:R-:W2:Y:S01]  /*20210*/  @!P2 LDC R113, c[0x0][0xb54] ;  /* 0x0002d500ff71ab82 */ /* 0x000ea20000000800 */
[----:B------:R-:W-:Y:S01]  /*20220*/  SHF.R.S32.HI R59, RZ, 0x1f, R117 ;  /* 0x0000001fff3b7819 */ /* 0x000fe20000011475 */
[----:B-1----:R-:W-:-:S02]  /*20230*/  IMAD R61, R61, R117, RZ ;  /* 0x000000753d3d7224 */ /* 0x002fc400078e02ff */
[----:B------:R-:W-:-:S04]  /*20240*/  IMAD.WIDE.U32 R62, R60, R117, R62 ;  /* 0x000000753c3e7225 */ /* 0x000fc800078e003e */
[----:B------:R-:W-:Y:S01]  /*20250*/  IMAD R59, R60, R59, R61 ;  /* 0x0000003b3c3b7224 */ /* 0x000fe200078e023d */
[----:B0-----:R-:W-:-:S03]  /*20260*/  LEA R112, P0, R62, R112, 0x2 ;  /* 0x000000703e707211 */ /* 0x001fc600078010ff */
[----:B------:R-:W-:-:S05]  /*20270*/  IMAD.IADD R59, R63, 0x1, R59 ;  /* 0x000000013f3b7824 */ /* 0x000fca00078e023b */
[----:B--2---:R-:W-:Y:S01]  /*20280*/  LEA.HI.X R59, R62, R113, R59, 0x2, P0 ;  /* 0x000000713e3b7211 */ /* 0x004fe200000f143b */
[----:B------:R-:W-:Y:S01]  /*20290*/  SHFL.IDX PT, R60, R112, RZ, 0x1c1f ;  /* 0x001c1fff703c7589 */ /* 0x000fe200000e0000 */
[----:B------:R-:W-:-:S03]  /*202a0*/  IMAD R113, R121, 0x80, R123 ;  /* 0x0000008079717824 */ /* 0x000fc600078e027b */
[----:B------:R-:W0:Y:S04]  /*202b0*/  SHFL.IDX PT, R61, R59, RZ, 0x1c1f ;  /* 0x001c1fff3b3d7589 */ /* 0x000e2800000e0000 */
[----:B------:R1:W-:Y:S04]  /*202c0*/  SHFL.IDX PT, R62, R112, 0x1, 0x1c1f ;  /* 0x003c1f00703e7f89 */ /* 0x0003e800000e0000 */
[----:B------:R-:W2:Y:S01]  /*202d0*/  SHFL.IDX PT, R63, R59, 0x1, 0x1c1f ;  /* 0x003c1f003b3f7f89 */ /* 0x000ea200000e0000 */
[----:B------:R-:W-:Y:S01]  /*202e0*/  LOP3.LUT P0, RZ, R122, 0x3, RZ, 0xc0, !PT ;  /* 0x000000037aff7812 */ /* 0x000fe2000780c0ff */
[----:B-1----:R-:W-:-:S03]  /*202f0*/  VIADD R112, R113, 0x8 ;  /* 0x0000000871707836 */ /* 0x002fc60000000000 */
[-C--:B------:R-:W-:Y:S02]  /*20300*/  ISETP.GE.OR P3, PT, R113, R0.reuse, P0 ;  /* 0x000000007100720c */ /* 0x080fe40000766670 */
[----:B------:R-:W-:-:S11]  /*20310*/  ISETP.GE.OR P0, PT, R112, R0, P0 ;  /* 0x000000007000720c */ /* 0x000fd60000706670 */
[----:B0-----:R0:W-:Y:S04]  /*20320*/  @!P3 ST.E desc[UR4][R60.64], R184 ;  /* 0x000000b83c00b985 */ /* 0x0011e8000c101904 */
[----:B--2---:R0:W-:Y:S01]  /*20330*/  @!P0 ST.E desc[UR4][R62.64], R185 ;  /* 0x000000b93e008985 */ /* 0x0041e2000c101904 */
[----:B------:R-:W-:Y:S05]  /*20340*/  @P2 BRA `(.L_x_660) ;  /* 0x0000000c00f42947 */ /* 0x000fea0003800000 */
[----:B------:R-:W1:Y:S01]  /*20350*/  S2R R2, SR_TID.X ;  /* 0x0000000000027919 */ /* 0x000e620000002100 */
[----:B------:R-:W2:Y:S01]  /*20360*/  @P1 LDC R59, c[0x0][0xbec] ;  /* 0x0002fb00ff3b1b82 */ /* 0x000ea20000000800 */
[----:B------:R-:W-:-:S07]  /*20370*/  ULDC.64 UR4, c[0x0][0x208] ;  /* 0x0000820000047ab9 */ /* 0x000fce0000000a00 */
[----:B------:R-:W3:Y:S01]  /*20380*/  @P1 LDC R81, c[0x0][0xbf0] ;  /* 0x0002fc00ff511b82 */ /* 0x000ee20000000800 */
[----:B-1----:R-:W-:-:S05]  /*20390*/  VIADD R2, R2, 0xffffff80 ;  /* 0xffffff8002027836 */ /* 0x002fca0000000000 */
[----:B------:R-:W-:-:S04]  /*203a0*/  SHF.R.S32.HI R3, RZ, 0x1f, R2 ;  /* 0x0000001fff037819 */ /* 0x000fc80000011402 */
[----:B------:R-:W-:-:S04]  /*203b0*/  LEA.HI R3, R3, R2, RZ, 0x3 ;  /* 0x0000000203037211 */ /* 0x000fc800078f18ff */
[----:B------:R-:W-:-:S05]  /*203c0*/  LOP3.LUT R3, R3, 0xfffffff8, RZ, 0xc0, !PT ;  /* 0xfffffff803037812 */ /* 0x000fca00078ec0ff */
[----:B------:R-:W-:-:S04]  /*203d0*/  IMAD.IADD R20, R2, 0x1, -R3 ;  /* 0x0000000102147824 */ /* 0x000fc800078e0a03 */
[----:B------:R-:W-:-:S04]  /*203e0*/  IMAD R3, R224, 0x8, R20 ;  /* 0x00000008e0037824 */ /* 0x000fc800078e0214 */
[----:B------:R-:W-:-:S04]  /*203f0*/  IMAD.SHL.U32 R3, R3, 0x8, RZ ;  /* 0x0000000803037824 */ /* 0x000fc800078e00ff */
[----:B------:R-:W-:-:S03]  /*20400*/  IMAD.WIDE R114, R3, 0x2, R114 ;  /* 0x0000000203727825 */ /* 0x000fc600078e0272 */
        /* <DEDUP_REMOVED lines=12> */
[--C-:B------:R-:W-:Y:S01]  /*204d0*/  IMAD.X R13, RZ, RZ, R115.reuse, P3 ;  /* 0x000000ffff0d7224 */ /* 0x100fe200018e0673 */
[----:B------:R-:W-:Y:S01]  /*204e0*/  LOP3.LUT R24, R24, R25, RZ, 0x3c, !PT ;  /* 0x0000001918187212 */ /* 0x000fe200078e3cff */
[----:B------:R-:W-:Y:S01]  /*204f0*/  IMAD.X R25, RZ, RZ, R115, P2 ;  /* 0x000000ffff197224 */ /* 0x000fe200010e0673 */
[C---:B------:R-:W-:Y:S01]  /*20500*/  IADD3 R29, P0, R114.reuse, 0x4000, RZ ;  /* 0x00004000721d7810 */ /* 0x040fe20007f1e0ff */
[----:B------:R-:W5:Y:S01]  /*20510*/  LD.E.128 R8, desc[UR4][R8.64] ;  /* 0x0000000408087980 */ /* 0x000f62000c101d00 */
[----:B------:R-:W-:-:S02]  /*20520*/  IADD3 R33, P6, R114, 0x5000, RZ ;  /* 0x0000500072217810 */ /* 0x000fc40007fde0ff */
[C---:B------:R-:W-:Y:S01]  /*20530*/  IADD3 R37, P5, R114.reuse, 0x6000, RZ ;  /* 0x0000600072257810 */ /* 0x040fe20007fbe0ff */
[----:B------:R-:W5:Y:S01]  /*20540*/  LD.E.128 R12, desc[UR4][R12.64] ;  /* 0x000000040c0c7980 */ /* 0x000f62000c101d00 */
[C---:B------:R-:W-:Y:S02]  /*20550*/  IADD3 R41, P4, R114.reuse, 0x7000, RZ ;  /* 0x0000700072297810 */ /* 0x040fe40007f9e0ff */
[C---:B------:R-:W-:Y:S01]  /*20560*/  IADD3 R45, P3, R114.reuse, 0x8000, RZ ;  /* 0x00008000722d7810 */ /* 0x040fe20007f7e0ff */
[----:B------:R-:W5:Y:S01]  /*20570*/  LD.E.128 R24, desc[UR4][R24.64] ;  /* 0x0000000418187980 */ /* 0x000f62000c101d00 */
[----:B------:R-:W-:Y:S02]  /*20580*/  IADD3 R49, P2, R114, 0x9000, RZ ;  /* 0x0000900072317810 */ /* 0x000fe40007f5e0ff */
[----:B------:R-:W-:Y:S02]  /*20590*/  LOP3.LUT R28, R29, 0x380, RZ, 0xc0, !PT ;  /* 0x000003801d1c7812 */ /* 0x000fe400078ec0ff */
[----:B------:R-:W-:-:S02]  /*205a0*/  LOP3.LUT R32, R33, 0x380, RZ, 0xc0, !PT ;  /* 0x0000038021207812 */ /* 0x000fc400078ec0ff */
[----:B------:R-:W-:Y:S02]  /*205b0*/  LOP3.LUT R36, R37, 0x380, RZ, 0xc0, !PT ;  /* 0x0000038025247812 */ /* 0x000fe400078ec0ff */
[----:B------:R-:W-:Y:S02]  /*205c0*/  LOP3.LUT R40, R41, 0x380, RZ, 0xc0, !PT ;  /* 0x0000038029287812 */ /* 0x000fe400078ec0ff */
[----:B------:R-:W-:Y:S02]  /*205d0*/  LOP3.LUT R44, R45, 0x380, RZ, 0xc0, !PT ;  /* 0x000003802d2c7812 */ /* 0x000fe400078ec0ff */
[----:B------:R-:W-:Y:S02]  /*205e0*/  LOP3.LUT R48, R49, 0x380, RZ, 0xc0, !PT ;  /* 0x0000038031307812 */ /* 0x000fe400078ec0ff */
[----:B------:R-:W-:Y:S02]  /*205f0*/  SHF.R.U64 R28, R28, 0x3, RZ ;  /* 0x000000031c1c7819 */ /* 0x000fe400000012ff */
[----:B------:R-:W-:-:S02]  /*20600*/  SHF.R.U64 R32, R32, 0x3, RZ ;  /* 0x0000000320207819 */ /* 0x000fc400000012ff */
[----:B------:R-:W-:Y:S02]  /*20610*/  SHF.R.U64 R36, R36, 0x3, RZ ;  /* 0x0000000324247819 */ /* 0x000fe400000012ff */
        /* <DEDUP_REMOVED lines=17> */
[----:B0-----:R-:W-:-:S02]  /*20730*/  IADD3 R61, P6, R114, 0xb000, RZ ;  /* 0x0000b000723d7810 */ /* 0x001fc40007fde0ff */
[C---:B------:R-:W-:Y:S01]  /*20740*/  IADD3 R65, P5, R114.reuse, 0xc000, RZ ;  /* 0x0000c00072417810 */ /* 0x040fe20007fbe0ff */
[----:B------:R-:W5:Y:S01]  /*20750*/  LD.E.128 R32, desc[UR4][R32.64] ;  /* 0x0000000420207980 */ /* 0x000f62000c101d00 */
[C---:B------:R-:W-:Y:S02]  /*20760*/  IADD3 R69, P4, R114.reuse, 0xd000, RZ ;  /* 0x0000d00072457810 */ /* 0x040fe40007f9e0ff */
[C---:B------:R-:W-:Y:S01]  /*20770*/  IADD3 R73, P3, R114.reuse, 0xe000, RZ ;  /* 0x0000e00072497810 */ /* 0x040fe20007f7e0ff */
[----:B------:R-:W5:Y:S01]  /*20780*/  LD.E.128 R36, desc[UR4][R36.64] ;  /* 0x0000000424247980 */ /* 0x000f62000c101d00 */
[----:B------:R-:W-:Y:S02]  /*20790*/  IADD3 R3, P2, R114, 0xf000, RZ ;  /* 0x0000f00072037810 */ /* 0x000fe40007f5e0ff */
[----:B------:R-:W-:Y:S01]  /*207a0*/  LOP3.LUT R52, R53, 0x380, RZ, 0xc0, !PT ;  /* 0x0000038035347812 */ /* 0x000fe200078ec0ff */
[----:B------:R-:W5:Y:S01]  /*207b0*/  LD.E.128 R40, desc[UR4][R40.64] ;  /* 0x0000000428287980 */ /* 0x000f62000c101d00 */
[----:B------:R-:W-:Y:S01]  /*207c0*/  LOP3.LUT R60, R61, 0x380, RZ, 0xc0, !PT ;  /* 0x000003803d3c7812 */ /* 0x000fe200078ec0ff */
[----:B------:R-:W-:Y:S01]  /*207d0*/  IMAD.X R77, RZ, RZ, R115, P2 ;  /* 0x000000ffff4d7224 */ /* 0x000fe200010e0673 */
[----:B------:R-:W-:Y:S01]  /*207e0*/  LOP3.LUT R64, R65, 0x380, RZ, 0xc0, !PT ;  /* 0x0000038041407812 */ /* 0x000fe200078ec0ff */
[----:B------:R-:W5:Y:S01]  /*207f0*/  LD.E.128 R44, desc[UR4][R44.64] ;  /* 0x000000042c2c7980 */ /* 0x000f62000c101d00 */
[----:B------:R-:W-:-:S02]  /*20800*/  LOP3.LUT R68, R69, 0x380, RZ, 0xc0, !PT ;  /* 0x0000038045447812 */ /* 0x000fc400078ec0ff */
[----:B------:R-:W-:Y:S01]  /*20810*/  LOP3.LUT R72, R73, 0x380, RZ, 0xc0, !PT ;  /* 0x0000038049487812 */ /* 0x000fe200078ec0ff */
[----:B------:R-:W5:Y:S01]  /*20820*/  LD.E.128 R48, desc[UR4][R48.64] ;  /* 0x0000000430307980 */ /* 0x000f62000c101d00 */
[----:B------:R-:W-:Y:S02]  /*20830*/  LOP3.LUT R5, R114, 0x380, RZ, 0xc0, !PT ;  /* 0x0000038072057812 */ /* 0x000fe400078ec0ff */
[----:B------:R-:W-:Y:S02]  /*20840*/  LOP3.LUT R2, R3, 0x380, RZ, 0xc0, !PT ;  /* 0x0000038003027812 */ /* 0x000fe400078ec0ff */
[----:B------:R-:W-:Y:S02]  /*20850*/  SHF.R.U64 R52, R52, 0x3, RZ ;  /* 0x0000000334347819 */ /* 0x000fe400000012ff */
        /* <DEDUP_REMOVED lines=17> */
[----:B------:R-:W-:Y:S01]  /*20970*/  IMAD.MOV.U32 R5, RZ, RZ, R115 ;  /* 0x000000ffff057224 */ /* 0x000fe200078e0073 */
[----:B------:R-:W-:Y:S01]  /*20980*/  LOP3.LUT R76, R2, R3, RZ, 0x3c, !PT ;  /* 0x00000003024c7212 */ /* 0x000fe200078e3cff */
[----:B------:R-:W5:Y:S04]  /*20990*/  LD.E.128 R52, desc[UR4][R52.64] ;  /* 0x0000000434347980 */ /* 0x000f68000c101d00 */
[----:B------:R-:W5:Y:S04]  /*209a0*/  LD.E.128 R4, desc[UR4][R4.64] ;  /* 0x0000000404047980 */ /* 0x000f68000c101d00 */
[----:B------:R-:W5:Y:S04]  /*209b0*/  LD.E.128 R60, desc[UR4][R60.64] ;  /* 0x000000043c3c7980 */ /* 0x000f68000c101d00 */
[----:B------:R-:W5:Y:S04]  /*209c0*/  LD.E.128 R64, desc[UR4][R64.64] ;  /* 0x0000000440407980 */ /* 0x000f68000c101d00 */
[----:B------:R-:W5:Y:S04]  /*209d0*/  LD.E.128 R68, desc[UR4][R68.64] ;  /* 0x0000000444447980 */ /* 0x000f68000c101d00 */
[----:B------:R-:W5:Y:S04]  /*209e0*/  LD.E.128 R72, desc[UR4][R72.64] ;  /* 0x0000000448487980 */ /* 0x000f68000c101d00 */
[----:B------:R-:W5:Y:S01]  /*209f0*/  LD.E.128 R76, desc[UR4][R76.64] ;  /* 0x000000044c4c7980 */ /* 0x000f62000c101d00 */
[----:B------:R-:W-:-:S02]  /*20a00*/  ULDC.64 UR4, c[0x0][0xaa0] ;  /* 0x0002a80000047ab9 */ /* 0x000fc40000000a00 */
[----:B------:R-:W-:Y:S01]  /*20a10*/  IMAD R58, R58, UR4, RZ ;  /* 0x000000043a3a7c24 */ /* 0x000fe2000f8e02ff */
[----:B------:R-:W-:Y:S01]  /*20a20*/  @!PT LDS RZ, [RZ] ;  /* 0x00000000fffff984 */ /* 0x000fe20000000800 */
[----:B------:R-:W-:Y:S01]  /*20a30*/  @!PT LDS RZ, [RZ] ;  /* 0x00000000fffff984 */ /* 0x000fe20000000800 */
[----:B------:R-:W-:Y:S01]  /*20a40*/  @!PT LDS RZ, [RZ] ;  /* 0x00000000fffff984 */ /* 0x000fe20000000800 */
[----:B------:R-:W-:Y:S01]  /*20a50*/  @!PT LDS RZ, [RZ] ;  /* 0x00000000fffff984 */ /* 0x000fe20000000800 */
[----:B------:R0:W-:Y:S06]  /*20a60*/  MEMBAR.ALL.CTA ;  /* 0x0000000000007992 */ /* 0x0001ec0000008000 */
[----:B0-----:R-:W0:Y:S01]  /*20a70*/  FENCE.VIEW.ASYNC.S ;  /* 0x00000000000073c6 */ /* 0x001e220000000000 */
[----:B------:R-:W-:-:S04]  /*20a80*/  IMAD.WIDE.U32 R2, R57, UR4, RZ ;  /* 0x0000000439027c25 */ /* 0x000fc8000f8e00ff */
[----:B------:R-:W-:Y:S01]  /*20a90*/  IMAD R21, R57, UR5, R58 ;  /* 0x0000000539157c24 */ /* 0x000fe2000f8e023a */
[----:B------:R-:W-:Y:S01]  /*20aa0*/  ULDC.64 UR4, c[0x0][0xae8] ;  /* 0x0002ba0000047ab9 */ /* 0x000fe20000000a00 */
[----:B------:R-:W-:-:S03]  /*20ab0*/  IMAD R58, R20, 0x20, R224 ;  /* 0x00000020143a7824 */ /* 0x000fc600078e02e0 */
[----:B------:R-:W-:Y:S01]  /*20ac0*/  IADD3 R3, R3, R21, RZ ;  /* 0x0000001503037210 */ /* 0x000fe20007ffe0ff */
[----:B------:R-:W-:Y:S01]  /*20ad0*/  IMAD R58, R121, 0x80, R58 ;  /* 0x00000080793a7824 */ /* 0x000fe200078e023a */
[----:B------:R-:W-:Y:S01]  /*20ae0*/  SHF.R.S32.HI R57, RZ, 0x1f, R56 ;  /* 0x0000001fff397819 */ /* 0x000fe20000011438 */
[----:B------:R-:W-:-:S04]  /*20af0*/  IMAD.WIDE.U32 R2, R223, UR4, R2 ;  /* 0x00000004df027c25 */ /* 0x000fc8000f8e0002 */
[----:B--2---:R-:W-:-:S04]  /*20b00*/  @P1 IMAD.HI.U32 R20, R58, R59, RZ ;  /* 0x0000003b3a141227 */ /* 0x004fc800078e00ff */
[----:B------:R-:W-:Y:S01]  /*20b10*/  IMAD R3, R223, UR5, R3 ;  /* 0x00000005df037c24 */ /* 0x000fe2000f8e0203 */
[----:B------:R-:W-:Y:S01]  /*20b20*/  ULDC.64 UR4, c[0x0][0xaf0] ;  /* 0x0002bc0000047ab9 */ /* 0x000fe20000000a00 */
[----:B------:R-:W-:Y:S01]  /*20b30*/  IMAD.MOV.U32 R21, RZ, RZ, R58 ;  /* 0x000000ffff157224 */ /* 0x000fe200078e003a */
[----:B---3--:R-:W-:Y:S01]  /*20b40*/  @P1 SHF.R.U32.HI R21, RZ, R81, R20 ;  /* 0x00000051ff151219 */ /* 0x008fe20000011614 */
[----:B------:R-:W-:Y:S02]  /*20b50*/  IMAD R57, R57, UR4, RZ ;  /* 0x0000000439397c24 */ /* 0x000fe4000f8e02ff */
[----:B------:R-:W-:Y:S01]  /*20b60*/  IMAD.WIDE.U32 R2, R56, UR4, R2 ;  /* 0x0000000438027c25 */ /* 0x000fe2000f8e0002 */
[----:B------:R-:W-:-:S03]  /*20b70*/  SHF.R.S32.HI R20, RZ, 0x1f, R21 ;  /* 0x0000001fff147819 */ /* 0x000fc60000011415 */
[----:B------:R-:W-:Y:S01]  /*20b80*/  IMAD R57, R56, UR5, R57 ;  /* 0x0000000538397c24 */ /* 0x000fe2000f8e0239 */
[----:B------:R-:W-:Y:S01]  /*20b90*/  ULDC.64 UR4, c[0x0][0xae0] ;  /* 0x0002b80000047ab9 */ /* 0x000fe20000000a00 */
[----:B------:R-:W-:Y:S02]  /*20ba0*/  IMAD.MOV R56, RZ, RZ, -R21 ;  /* 0x000000ffff387224 */ /* 0x000fe400078e0a15 */
[----:B------:R-:W-:Y:S02]  /*20bb0*/  IMAD.IADD R3, R3, 0x1, R57 ;  /* 0x0000000103037824 */ /* 0x000fe400078e0239 */
[----:B------:R-:W-:Y:S02]  /*20bc0*/  IMAD R20, R20, UR4, RZ ;  /* 0x0000000414147c24 */ /* 0x000fe4000f8e02ff */
[----:B------:R-:W-:Y:S02]  /*20bd0*/  IMAD R119, R119, R56, R58 ;  /* 0x0000003877777224 */ /* 0x000fe400078e023a */
[----:B------:R-:W-:-:S04]  /*20be0*/  IMAD.WIDE.U32 R2, R21, UR4, R2 ;  /* 0x0000000415027c25 */ /* 0x000fc8000f8e0002 */
[----:B------:R-:W-:Y:S01]  /*20bf0*/  IMAD R21, R21, UR5, R20 ;  /* 0x0000000515157c24 */ /* 0x000fe2000f8e0214 */
[----:B------:R-:W-:Y:S01]  /*20c00*/  SHF.R.S32.HI R20, RZ, 0x1f, R119 ;  /* 0x0000001fff147819 */ /* 0x000fe20000011477 */
[----:B------:R-:W-:Y:S01]  /*20c10*/  ULDC.64 UR4, c[0x0][0xad8] ;  /* 0x0002b60000047ab9 */ /* 0x000fe20000000a00 */
[----:B------:R-:W-:Y:S02]  /*20c20*/  IMAD R81, R121, 0x80, R224 ;  /* 0x0000008079517824 */ /* 0x000fe400078e02e0 */
[----:B------:R-:W-:Y:S02]  /*20c30*/  IMAD.IADD R3, R3, 0x1, R21 ;  /* 0x0000000103037824 */ /* 0x000fe400078e0215 */
[----:B------:R-:W-:Y:S02]  /*20c40*/  IMAD R20, R20, UR4, RZ ;  /* 0x0000000414147c24 */ /* 0x000fe4000f8e02ff */
[----:B------:R-:W-:Y:S01]  /*20c50*/  IMAD.WIDE.U32 R2, R119, UR4, R2 ;  /* 0x0000000477027c25 */ /* 0x000fe2000f8e0002 */
[----:B------:R-:W-:-:S03]  /*20c60*/  ISETP.GE.AND P2, PT, R81, R0, PT ;  /* 0x000000005100720c */ /* 0x000fc60003f46270 */
[----:B------:R-:W-:Y:S01]  /*20c70*/  IMAD R57, R119, UR5, R20 ;  /* 0x0000000577397c24 */ /* 0x000fe2000f8e0214 */
[----:B------:R-:W-:Y:S01]  /*20c80*/  ULDC.64 UR4, c[0x0][0xa80] ;  /* 0x0002a00000047ab9 */ /* 0x000fe20000000a00 */
[----:B------:R-:W-:Y:S01]  /*20c90*/  VIADD R20, R23, 0x38820 ;  /* 0x0003882017147836 */ /* 0x000fe20000000000 */
[C---:B------:R-:W-:Y:S01]  /*20ca0*/  LEA R80, P3, R2.reuse, UR4, 0x1 ;  /* 0x0000000402507c11 */ /* 0x040fe2000f8608ff */
[----:B------:R-:W-:Y:S02]  /*20cb0*/  IMAD.IADD R3, R3, 0x1, R57 ;  /* 0x0000000103037824 */ /* 0x000fe400078e0239 */
[----:B------:R-:W-:Y:S01]  /*20cc0*/  VIADD R21, R81, 0x20 ;  /* 0x0000002051157836 */ /* 0x000fe20000000000 */
[----:B------:R-:W-:Y:S02]  /*20cd0*/  PRMT R20, RZ, 0x654, R20 ;  /* 0x00000654ff147816 */ /* 0x000fe40000000014 */
[----:B------:R-:W-:Y:S02]  /*20ce0*/  LEA.HI.X R82, R2, UR5, R3, 0x1, P3 ;  /* 0x0000000502527c11 */ /* 0x000fe400098f0c03 */
[-C--:B------:R-:W-:Y:S01]  /*20cf0*/  ISETP.GE.AND P1, PT, R21, R0.reuse, PT ;  /* 0x000000001500720c */ /* 0x080fe20003f26270 */
[----:B------:R-:W-:Y:S01]  /*20d00*/  VIADD R21, R81, 0x40 ;  /* 0x0000004051157836 */ /* 0x000fe20000000000 */
[----:B0-----:R0:W-:Y:S01]  /*20d10*/  SYNCS.ARRIVE.TRANS64.RED.A1T0 RZ, [R20+URZ], RZ ;  /* 0x000000ff14ff79a7 */ /* 0x0011e2000810043f */
[----:B------:R0:W1:Y:S01]  /*20d20*/  SHFL.IDX PT, R83, R80, RZ, 0x181f ;  /* 0x00181fff50537589 */ /* 0x00006200000e0000 */
[----:B------:R-:W-:Y:S03]  /*20d30*/  BSSY B1, `(.L_x_661) ;  /* 0x0000016000017945 */ /* 0x000fe60003800000 */
[----:B------:R0:W2:Y:S01]  /*20d40*/  SHFL.IDX PT, R59, R82, RZ, 0x181f ;  /* 0x00181fff523b7589 */ /* 0x0000a200000e0000 */
[----:B------:R-:W-:Y:S01]  /*20d50*/  ISETP.GE.AND P0, PT, R21, R0, PT ;  /* 0x000000001500720c */ /* 0x000fe20003f06270 */
[----:B------:R-:W-:-:S12]  /*20d60*/  @P2 BRA `(.L_x_662) ;  /* 0x0000000000482947 */ /* 0x000fd80003800000 */
[----:B------:R-:W-:Y:S01]  /*20d70*/  ULDC UR4, c[0x0][0xac8] ;  /* 0x0002b20000047ab9 */ /* 0x000fe20000000800 */
[----:B------:R-:W-:Y:S01]  /*20d80*/  ULDC.64 UR6, c[0x0][0x208] ;  /* 0x0000820000067ab9 */ /* 0x000fe20000000a00 */
[----:B------:R-:W-:Y:S02]  /*20d90*/  ISETP.GE.AND P5, PT, R16, UR4, PT ;  /* 0x0000000410007c0c */ /* 0x000fe4000bfa6270 */
[----:B------:R-:W-:Y:S02]  /*20da0*/  ISETP.GE.AND P4, PT, R214, UR4, PT ;  /* 0x00000004d6007c0c */ /* 0x000fe4000bf86270 */
[----:B------:R-:W-:Y:S02]  /*20db0*/  ISETP.GE.AND P3, PT, R19, UR4, PT ;  /* 0x0000000413007c0c */ /* 0x000fe4000bf66270 */
[----:B------:R-:W-:-:S07]  /*20dc0*/  ISETP.GE.AND P2, PT, R22, UR4, PT ;  /* 0x0000000416007c0c */ /* 0x000fce000bf46270 */
[----:B-1----:R-:W-:-:S04]  /*20dd0*/  @!P5 LEA R2, P6, R16, R83, 0x1 ;  /* 0x000000531002d211 */ /* 0x002fc800078c08ff */
[----:B--2---:R-:W-:Y:S02]  /*20de0*/  @!P5 LEA.HI.X R3, R16, R59, R17, 0x1, P6 ;  /* 0x0000003b1003d211 */ /* 0x004fe400030f0c11 */
[----:B0-----:R-:W-:-:S03]  /*20df0*/  @!P4 LEA R20, P6, R212, R83, 0x1 ;  /* 0x00000053d414c211 */ /* 0x001fc600078c08ff */
        /* <DEDUP_REMOVED lines=9> */
.L_x_662:
[----:B------:R-:W-:Y:S05]  /*20e90*/  BSYNC B1 ;  /* 0x0000000000017941 */ /* 0x000fea0003800000 */
.L_x_661:
[----:B---3--:R3:W4:Y:S01]  /*20ea0*/  SHFL.IDX PT, R21, R82, 0x1, 0x181f ;  /* 0x00381f0052157f89 */ /* 0x00872200000e0000 */
[----:B------:R-:W-:Y:S03]  /*20eb0*/  BSSY B1, `(.L_x_663) ;  /* 0x0000015000017945 */ /* 0x000fe60003800000 */
[----:B-----5:R3:W0:Y:S01]  /*20ec0*/  SHFL.IDX PT, R7, R80, 0x1, 0x181f ;  /* 0x00381f0050077f89 */ /* 0x02062200000e0000 */
[----:B------:R-:W-:Y:S05]  /*20ed0*/  @P1 BRA `(.L_x_664) ;  /* 0x0000000000481947 */ /* 0x000fea0003800000 */
[----:B------:R-:W-:Y:S01]  /*20ee0*/  ULDC UR4, c[0x0][0xac8] ;  /* 0x0002b20000047ab9 */ /* 0x000fe20000000800 */
[----:B------:R-:W-:Y:S01]  /*20ef0*/  ULDC.64 UR6, c[0x0][0x208] ;  /* 0x0000820000067ab9 */ /* 0x000fe20000000a00 */
[----:B------:R-:W-:Y:S02]  /*20f00*/  ISETP.GE.AND P4, PT, R16, UR4, PT ;  /* 0x0000000410007c0c */ /* 0x000fe4000bf86270 */
[----:B------:R-:W-:Y:S02]  /*20f10*/  ISETP.GE.AND P3, PT, R214, UR4, PT ;  /* 0x00000004d6007c0c */ /* 0x000fe4000bf66270 */
[----:B------:R-:W-:Y:S02]  /*20f20*/  ISETP.GE.AND P2, PT, R19, UR4, PT ;  /* 0x0000000413007c0c */ /* 0x000fe4000bf46270 */
[----:B------:R-:W-:-:S07]  /*20f30*/  ISETP.GE.AND P1, PT, R22, UR4, PT ;  /* 0x0000000416007c0c */ /* 0x000fce000bf26270 */
[-C--:B0-----:R-:W-:Y:S02]  /*20f40*/  @!P4 LEA R2, P6, R16, R7.reuse, 0x1 ;  /* 0x000000071002c211 */ /* 0x081fe400078c08ff */
[----:B------:R-:W-:Y:S02]  /*20f50*/  @!P3 LEA R4, P5, R212, R7, 0x1 ;  /* 0x00000007d404b211 */ /* 0x000fe400078a08ff */
[----:B----4-:R-:W-:Y:S02]  /*20f60*/  @!P4 LEA.HI.X R3, R16, R21, R17, 0x1, P6 ;  /* 0x000000151003c211 */ /* 0x010fe400030f0c11 */
        /* <DEDUP_REMOVED lines=9> */
.L_x_664:
[----:B------:R-:W-:Y:S05]  /*21000*/  BSYNC B1 ;  /* 0x0000000000017941 */ /* 0x000fea0003800000 */
.L_x_663:
[----:B0-----:R0:W0:Y:S01]  /*21010*/  SHFL.IDX PT, R9, R82, 0x2, 0x181f ;  /* 0x00581f0052097f89 */ /* 0x00102200000e0000 */
[----:B------:R-:W-:Y:S03]  /*21020*/  BSSY B1, `(.L_x_665) ;  /* 0x0000015000017945 */ /* 0x000fe60003800000 */
[----:B------:R0:W0:Y:S01]  /*21030*/  SHFL.IDX PT, R5, R80, 0x2, 0x181f ;  /* 0x00581f0050057f89 */ /* 0x00002200000e0000 */
        /* <DEDUP_REMOVED lines=8> */
[-C--:B------:R-:W-:Y:S02]  /*210c0*/  @!P2 LEA R4, P5, R212, R5.reuse, 0x1 ;  /* 0x00000005d404a211 */ /* 0x080fe400078a08ff */
[C---:B------:R-:W-:Y:S02]  /*210d0*/  @!P1 LEA R6, P4, R19.reuse, R5, 0x1 ;  /* 0x0000000513069211 */ /* 0x040fe400078808ff */
[----:B------:R-:W-:Y:S02]  /*210e0*/  @!P3 LEA.HI.X R3, R16, R9, R17, 0x1, P6 ;  /* 0x000000091003b211 */ /* 0x000fe400030f0c11 */
[----:B------:R-:W-:Y:S02]  /*210f0*/  @!P0 LEA R8, P6, R22, R5, 0x1 ;  /* 0x0000000516088211 */ /* 0x000fe400078c08ff */
[-C--:B------:R-:W-:Y:S01]  /*21100*/  @!P2 LEA.HI.X R5, R212, R9.reuse, R215, 0x1, P5 ;  /* 0x00000009d405a211 */ /* 0x080fe200028f0cd7 */
[----:B------:R0:W-:Y:S01]  /*21110*/  @!P3 ST.E.128 desc[UR6][R2.64], R12 ;  /* 0x0000000c0200b985 */ /* 0x0001e2000c101d06 */
[----:B------:R-:W-:-:S02]  /*21120*/  @!P1 LEA.HI.X R7, R19, R9, R219, 0x1, P4 ;  /* 0x0000000913079211 */ /* 0x000fc400020f0cdb */
[----:B------:R-:W-:Y:S01]  /*21130*/  @!P0 LEA.HI.X R9, R22, R9, R218, 0x1, P6 ;  /* 0x0000000916098211 */ /* 0x000fe200030f0cda */
[----:B------:R0:W-:Y:S04]  /*21140*/  @!P2 ST.E.128 desc[UR6][R4.64], R36 ;  /* 0x000000240400a985 */ /* 0x0001e8000c101d06 */
[----:B------:R0:W-:Y:S04]  /*21150*/  @!P1 ST.E.128 desc[UR6][R6.64], R52 ;  /* 0x0000003406009985 */ /* 0x0001e8000c101d06 */
[----:B------:R0:W-:Y:S02]  /*21160*/  @!P0 ST.E.128 desc[UR6][R8.64], R72 ;  /* 0x0000004808008985 */ /* 0x0001e4000c101d06 */
.L_x_666:
[----:B------:R-:W-:Y:S05]  /*21170*/  BSYNC B1 ;  /* 0x0000000000017941 */ /* 0x000fea0003800000 */
.L_x_665:
[----:B------:R-:W-:Y:S01]  /*21180*/  VIADD R81, R81, 0x60 ;  /* 0x0000006051517836 */ /* 0x000fe20000000000 */
[----:B0-----:R0:W0:Y:S04]  /*21190*/  SHFL.IDX PT, R9, R82, 0x3, 0x181f ;  /* 0x00781f0052097f89 */ /* 0x00102800000e0000 */
[----:B------:R-:W-:Y:S01]  /*211a0*/  ISETP.GE.AND P0, PT, R81, R0, PT ;  /* 0x000000005100720c */ /* 0x000fe20003f06270 */
[----:B------:R0:W0:-:S12]  /*211b0*/  SHFL.IDX PT, R11, R80, 0x3, 0x181f ;  /* 0x00781f00500b7f89 */ /* 0x00001800000e0000 */
[----:B------:R-:W-:Y:S05]  /*211c0*/  @P0 BRA `(.L_x_667) ;  /* 0x0000002400ec0947 */ /* 0x000fea0003800000 */
[----:B------:R-:W-:Y:S01]  /*211d0*/  ULDC UR4, c[0x0][0xac8] ;  /* 0x0002b20000047ab9 */ /* 0x000fe20000000800 */
[----:B------:R-:W-:Y:S01]  /*211e0*/  ULDC.64 UR6, c[0x0][0x208] ;  /* 0x0000820000067ab9 */ /* 0x000fe20000000a00 */
[----:B------:R-:W-:Y:S02]  /*211f0*/  ISETP.GE.AND P3, PT, R16, UR4, PT ;  /* 0x0000000410007c0c */ /* 0x000fe4000bf66270 */
[----:B------:R-:W-:Y:S02]  /*21200*/  ISETP.GE.AND P4, PT, R214, UR4, PT ;  /* 0x00000004d6007c0c */ /* 0x000fe4000bf86270 */
[----:B------:R-:W-:-:S09]  /*21210*/  ISETP.GE.AND P5, PT, R19, UR4, PT ;  /* 0x0000000413007c0c */ /* 0x000fd2000bfa6270 */
[-C--:B0-----:R-:W-:Y:S02]  /*21220*/  @!P3 LEA R2, P0, R16, R11.reuse, 0x1 ;  /* 0x0000000b1002b211 */ /* 0x081fe400078008ff */
[----:B------:R-:W-:Y:S02]  /*21230*/  @!P4 LEA R4, P1, R212, R11, 0x1 ;  /* 0x0000000bd404c211 */ /* 0x000fe400078208ff */
[----:B------:R-:W-:Y:S02]  /*21240*/  @!P3 LEA.HI.X R3, R16, R9, R17, 0x1, P0 ;  /* 0x000000091003b211 */ /* 0x000fe400000f0c11 */
[----:B------:R-:W-:Y:S02]  /*21250*/  ISETP.GE.AND P0, PT, R22, UR4, PT ;  /* 0x0000000416007c0c */ /* 0x000fe4000bf06270 */
[----:B------:R-:W-:Y:S01]  /*21260*/  @!P5 LEA R6, P2, R19, R11, 0x1 ;  /* 0x0000000b1306d211 */ /* 0x000fe200078408ff */
[----:B------:R0:W-:Y:S01]  /*21270*/  @!P3 ST.E.128 desc[UR6][R2.64], R24 ;  /* 0x000000180200b985 */ /* 0x0001e2000c101d06 */
[----:B------:R-:W-:-:S02]  /*21280*/  @!P4 LEA.HI.X R5, R212, R9, R215, 0x1, P1 ;  /* 0x00000009d405c211 */ /* 0x000fc400008f0cd7 */
[----:B------:R-:W-:-:S03]  /*21290*/  @!P5 LEA.HI.X R7, R19, R9, R219, 0x1, P2 ;  /* 0x000000091307d211 */ /* 0x000fc600010f0cdb */
[----:B------:R0:W-:Y:S04]  /*212a0*/  @!P4 ST.E.128 desc[UR6][R4.64], R40 ;  /* 0x000000280400c985 */ /* 0x0001e8000c101d06 */
[----:B------:R0:W-:Y:S01]  /*212b0*/  @!P5 ST.E.128 desc[UR6][R6.64], R60 ;  /* 0x0000003c0600d985 */ /* 0x0001e2000c101d06 */
[----:B------:R-:W-:Y:S05]  /*212c0*/  @P0 BRA `(.L_x_667) ;  /* 0x0000002400ac0947 */ /* 0x000fea0003800000 */
[----:B0-----:R-:W-:Y:S01]  /*212d0*/  LEA R2, P0, R22, R11, 0x1 ;  /* 0x0000000b16027211 */ /* 0x001fe200078008ff */
[----:B------:R-:W-:-:S03]  /*212e0*/  ULDC.64 UR4, c[0x0][0x208] ;  /* 0x0000820000047ab9 */ /* 0x000fc60000000a00 */
[----:B------:R-:W-:-:S05]  /*212f0*/  LEA.HI.X R3, R22, R9, R218, 0x1, P0 ;  /* 0x0000000916037211 */ /* 0x000fca00000f0cda */
[----:B------:R0:W-:Y:S01]  /*21300*/  ST.E.128 desc[UR4][R2.64], R76 ;  /* 0x0000004c02007985 */ /* 0x0001e2000c101d04 */
[----:B------:R-:W-:Y:S05]  /*21310*/  BRA `(.L_x_667) ;  /* 0x0000002400987947 */ /* 0x000fea0003800000 */
.L_x_660:
[----:B0-----:R-:W0:Y:S01]  /*21320*/  @P1 LDC R61, c[0x0][0xbec] ;  /* 0x0002fb00ff3d1b82 */ /* 0x001e220000000800 */
[----:B------:R-:W-:Y:S01]  /*21330*/  IMAD.MOV.U32 R60, RZ, RZ, R116 ;  /* 0x000000ffff3c7224 */ /* 0x000fe200078e0074 */
[----:B------:R-:W-:Y:S01]  /*21340*/  ULDC.64 UR4, c[0x0][0xb08] ;  /* 0x0002c20000047ab9 */ /* 0x000fe20000000a00 */
[----:B------:R1:W5:Y:S04]  /*21350*/  LDL R227, [R1+0x8c] ;  /* 0x00008c0001e37983 */ /* 0x0003680000100800 */
[----:B------:R1:W5:Y:S01]  /*21360*/  LDL R211, [R1+0x108] ;  /* 0x0001080001d37983 */ /* 0x0003620000100800 */
[----:B------:R-:W2:Y:S03]  /*21370*/  @P1 LDC R59, c[0x0][0xbf0] ;  /* 0x0002fc00ff3b1b82 */ /* 0x000ea60000000800 */
[----:B------:R1:W5:Y:S04]  /*21380*/  LDL R210, [R1+0x188] ;  /* 0x0001880001d27983 */ /* 0x0003680000100800 */
[----:B------:R1:W5:Y:S04]  /*21390*/  LDL R209, [R1+0x104] ;  /* 0x0001040001d17983 */ /* 0x0003680000100800 */
[----:B------:R1:W5:Y:S04]  /*213a0*/  LDL R208, [R1+0x184] ;  /* 0x0001840001d07983 */ /* 0x0003680000100800 */
[----:B------:R1:W5:Y:S01]  /*213b0*/  LDL R207, [R1+0x100] ;  /* 0x0001000001cf7983 */ /* 0x0003620000100800 */
[----:B0-----:R-:W-:-:S03]  /*213c0*/  @P1 IMAD.HI.U32 R61, R116, R61, RZ ;  /* 0x0000003d743d1227 */ /* 0x001fc600078e00ff */
[----:B------:R1:W5:Y:S04]  /*213d0*/  LDL R206, [R1+0x180] ;  /* 0x0001800001ce7983 */ /* 0x0003680000100800 */
[----:B------:R1:W5:Y:S01]  /*213e0*/  LDL R205, [R1+0xfc] ;  /* 0x0000fc0001cd7983 */ /* 0x0003620000100800 */
[----:B--2---:R-:W-:Y:S01]  /*213f0*/  @P1 SHF.R.U32.HI R60, RZ, R59, R61 ;  /* 0x0000003bff3c1219 */ /* 0x004fe2000001163d */
[----:B------:R-:W-:Y:S02]  /*21400*/  IMAD R61, R58, UR4, RZ ;  /* 0x000000043a3d7c24 */ /* 0x000fe4000f8e02ff */
[C---:B------:R-:W-:Y:S01]  /*21410*/  IMAD.WIDE.U32 R58, R57.reuse, UR4, RZ ;  /* 0x00000004393a7c25 */ /* 0x040fe2000f8e00ff */
[----:B------:R1:W5:Y:S03]  /*21420*/  LDL R204, [R1+0x17c] ;  /* 0x00017c0001cc7983 */ /* 0x0003660000100800 */
[----:B------:R-:W-:Y:S01]  /*21430*/  IMAD R61, R57, UR5, R61 ;  /* 0x00000005393d7c24 */ /* 0x000fe2000f8e023d */
[----:B------:R-:W-:Y:S01]  /*21440*/  ULDC.64 UR4, c[0x0][0xb38] ;  /* 0x0002ce0000047ab9 */ /* 0x000fe20000000a00 */
[----:B------:R-:W-:Y:S01]  /*21450*/  SHF.R.S32.HI R57, RZ, 0x1f, R56 ;  /* 0x0000001fff397819 */ /* 0x000fe20000011438 */
[----:B------:R1:W5:Y:S01]  /*21460*/  LDL R203, [R1+0xf8] ;  /* 0x0000f80001cb7983 */ /* 0x0003620000100800 */
[----:B------:R-:W-:-:S03]  /*21470*/  IMAD.IADD R59, R59, 0x1, R61 ;  /* 0x000000013b3b7824 */ /* 0x000fc600078e023d */
[----:B------:R1:W5:Y:S01]  /*21480*/  LDL R202, [R1+0x178] ;  /* 0x0001780001ca7983 */ /* 0x0003620000100800 */
[----:B------:R-:W-:-:S03]  /*21490*/  IMAD.WIDE.U32 R58, R223, UR4, R58 ;  /* 0x00000004df3a7c25 */ /* 0x000fc6000f8e003a */
[----:B------:R1:W5:Y:S01]  /*214a0*/  LDL R201, [R1+0xf4] ;  /* 0x0000f40001c97983 */ /* 0x0003620000100800 */
[----:B------:R-:W-:Y:S01]  /*214b0*/  IMAD R59, R223, UR5, R59 ;  /* 0x00000005df3b7c24 */ /* 0x000fe2000f8e023b */
[----:B------:R-:W-:Y:S02]  /*214c0*/  ULDC.64 UR4, c[0x0][0xb40] ;  /* 0x0002d00000047ab9 */ /* 0x000fe40000000a00 */
[----:B------:R-:W-:Y:S01]  /*214d0*/  IMAD R57, R57, UR4, RZ ;  /* 0x0000000439397c24 */ /* 0x000fe2000f8e02ff */
[----:B------:R1:W5:Y:S01]  /*214e0*/  LDL R223, [R1+0x18c] ;  /* 0x00018c0001df7983 */ /* 0x0003620000100800 */
[----:B------:R-:W-:-:S03]  /*214f0*/  IMAD.WIDE.U32 R58, R56, UR4, R58 ;  /* 0x00000004383a7c25 */ /* 0x000fc6000f8e003a */
[----:B------:R1:W5:Y:S01]  /*21500*/  LDL R200, [R1+0x174] ;  /* 0x0001740001c87983 */ /* 0x0003620000100800 */
[----:B------:R-:W-:Y:S01]  /*21510*/  IMAD R57, R56, UR5, R57 ;  /* 0x0000000538397c24 */ /* 0x000fe2000f8e0239 */
[----:B------:R-:W-:Y:S01]  /*21520*/  ULDC.64 UR4, c[0x0][0xb48] ;  /* 0x0002d20000047ab9 */ /* 0x000fe20000000a00 */
[--C-:B------:R-:W-:Y:S01]  /*21530*/  IMAD.MOV R56, RZ, RZ, -R60.reuse ;  /* 0x000000ffff387224 */ /* 0x100fe200078e0a3c */
[----:B------:R1:W5:Y:S01]  /*21540*/  LDL R199, [R1+0xf0] ;  /* 0x0000f00001c77983 */ /* 0x0003620000100800 */
[----:B------:R-:W-:Y:S01]  /*21550*/  IMAD.IADD R59, R59, 0x1, R57 ;  /* 0x000000013b3b7824 */ /* 0x000fe200078e0239 */
[----:B------:R-:W-:Y:S01]  /*21560*/  SHF.R.S32.HI R57, RZ, 0x1f, R60 ;  /* 0x0000001fff397819 */ /* 0x000fe2000001143c */
[----:B------:R-:W-:Y:S01]  /*21570*/  IMAD R56, R119, R56, R116 ;  /* 0x0000003877387224 */ /* 0x000fe200078e0274 */
[----:B------:R1:W5:Y:S01]  /*21580*/  LDL R198, [R1+0x170] ;  /* 0x0001700001c67983 */ /* 0x0003620000100800 */
[----:B------:R-:W-:-:S03]  /*21590*/  IMAD.WIDE.U32 R58, R120, UR4, R58 ;  /* 0x00000004783a7c25 */ /* 0x000fc6000f8e003a */
[----:B------:R1:W5:Y:S01]  /*215a0*/  LDL R197, [R1+0xec] ;  /* 0x0000ec0001c57983 */ /* 0x0003620000100800 */
[----:B------:R-:W-:Y:S01]  /*215b0*/  IMAD R59, R120, UR5, R59 ;  /* 0x00000005783b7c24 */ /* 0x000fe2000f8e023b */
[----:B------:R-:W-:Y:S02]  /*215c0*/  ULDC.64 UR4, c[0x0][0xb30] ;  /* 0x0002cc0000047ab9 */ /* 0x000fe40000000a00 */
[----:B------:R1:W5:Y:S04]  /*215d0*/  LDL R196, [R1+0x16c] ;  /* 0x00016c0001c47983 */ /* 0x0003680000100800 */
        /* <DEDUP_REMOVED lines=44> */
[----:B------:R1:W5:Y:S01]  /*218a0*/  LDL R116, [R1+0x90] ;  /* 0x0000900001747983 */ /* 0x0003620000100800 */
[----:B------:R-:W-:-:S02]  /*218b0*/  IMAD R57, R57, UR4, RZ ;  /* 0x0000000439397c24 */ /* 0x000fc4000f8e02ff */
        /* <DEDUP_REMOVED lines=11> */
[----:B------:R-:W-:-:S03]  /*21970*/  VIADD R56, R23, 0x38820 ;  /* 0x0003882017387836 */ /* 0x000fc60000000000 */
[----:B------:R-:W-:Y:S02]  /*21980*/  LEA.HI.X R61, R58, UR5, R61, 0x2, P0 ;  /* 0x000000053a3d7c11 */ /* 0x000fe400080f143d */
[----:B------:R-:W-:Y:S02]  /*21990*/  ISETP.GE.AND P0, PT, R113, R0, PT ;  /* 0x000000007100720c */ /* 0x000fe40003f06270 */
[----:B------:R-:W-:Y:S01]  /*219a0*/  PRMT R56, RZ, 0x654, R56 ;  /* 0x00000654ff387816 */ /* 0x000fe20000000038 */
[----:B------:R1:W0:Y:S01]  /*219b0*/  SHFL.IDX PT, R57, R61, RZ, 0x1c1f ;  /* 0x001c1fff3d397589 */ /* 0x00022200000e0000 */
[----:B------:R-:W-:Y:S02]  /*219c0*/  BSSY B1, `(.L_x_668) ;  /* 0x0000085000017945 */ /* 0x000fe40003800000 */
[----:B------:R2:W-:Y:S02]  /*219d0*/  SYNCS.ARRIVE.TRANS64.RED.A1T0 RZ, [R56+URZ], RZ ;  /* 0x000000ff38ff79a7 */ /* 0x0005e4000810043f */
[----:B--2---:R1:W2:Y:S05]  /*219e0*/  SHFL.IDX PT, R56, R60, RZ, 0x1c1f ;  /* 0x001c1fff3c387589 */ /* 0x0042aa00000e0000 */
[----:B------:R-:W-:Y:S05]  /*219f0*/  @P0 BRA `(.L_x_669) ;  /* 0x0000000800040947 */ /* 0x000fea0003800000 */
[----:B------:R-:W-:Y:S01]  /*21a00*/  ULDC UR4, c[0x0][0xac8] ;  /* 0x0002b20000047ab9 */ /* 0x000fe20000000800 */
[----:B------:R-:W-:Y:S01]  /*21a10*/  ULDC.64 UR6, c[0x0][0x208] ;  /* 0x0000820000067ab9 */ /* 0x000fe20000000a00 */
[----:B-----5:R-:W-:Y:S02]  /*21a20*/  ISETP.GE.AND P0, PT, R227, UR4, PT ;  /* 0x00000004e3007c0c */ /* 0x020fe4000bf06270 */
[----:B------:R-:W-:Y:S02]  /*21a30*/  ISETP.GE.AND P5, PT, R191, UR4, PT ;  /* 0x00000004bf007c0c */ /* 0x000fe4000bfa6270 */
[----:B------:R-:W-:Y:S02]  /*21a40*/  ISETP.GE.AND P4, PT, R189, UR4, PT ;  /* 0x00000004bd007c0c */ /* 0x000fe4000bf86270 */
[----:B------:R-:W-:-:S07]  /*21a50*/  ISETP.GE.AND P3, PT, R187, UR4, PT ;  /* 0x00000004bb007c0c */ /* 0x000fce000bf66270 */
[----:B0-2---:R-:W-:-:S05]  /*21a60*/  @!P0 IMAD.WIDE R58, R227, 0x4, R56 ;  /* 0x00000004e33a8825 */ /* 0x005fca00078e0238 */
[----:B------:R0:W-:Y:S01]  /*21a70*/  @!P0 ST.E.64 desc[UR6][R58.64], R182 ;  /* 0x000000b63a008985 */ /* 0x0001e2000c101b06 */
[----:B------:R-:W-:-:S13]  /*21a80*/  ISETP.GE.AND P0, PT, R211, UR4, PT ;  /* 0x00000004d3007c0c */ /* 0x000fda000bf06270 */
[----:B0-----:R-:W-:-:S04]  /*21a90*/  @!P0 LEA R58, P1, R211, R56, 0x2 ;  /* 0x00000038d33a8211 */ /* 0x001fc800078210ff */
[----:B------:R-:W-:Y:S02]  /*21aa0*/  @!P0 LEA.HI.X R59, R211, R57, R223, 0x2, P1 ;  /* 0x00000039d33b8211 */ /* 0x000fe400008f14df */
[----:B------:R-:W-:-:S03]  /*21ab0*/  ISETP.GE.AND P1, PT, R207, UR4, PT ;  /* 0x00000004cf007c0c */ /* 0x000fc6000bf26270 */
[----:B------:R0:W-:Y:S01]  /*21ac0*/  @!P0 ST.E.64 desc[UR6][R58.64], R180 ;  /* 0x000000b43a008985 */ /* 0x0001e2000c101b06 */
[----:B------:R-:W-:-:S13]  /*21ad0*/  ISETP.GE.AND P0, PT, R209, UR4, PT ;  /* 0x00000004d1007c0c */ /* 0x000fda000bf06270 */
[----:B0-----:R-:W-:-:S04]  /*21ae0*/  @!P0 LEA R58, P2, R209, R56, 0x2 ;  /* 0x00000038d13a8211 */ /* 0x001fc800078410ff */
[----:B------:R-:W-:-:S05]  /*21af0*/  @!P0 LEA.HI.X R59, R209, R57, R210, 0x2, P2 ;  /* 0x00000039d13b8211 */ /* 0x000fca00010f14d2 */
[----:B------:R0:W-:Y:S01]  /*21b00*/  @!P0 ST.E.64 desc[UR6][R58.64], R178 ;  /* 0x000000b23a008985 */ /* 0x0001e2000c101b06 */
[----:B------:R-:W-:Y:S02]  /*21b10*/  ISETP.GE.AND P0, PT, R205, UR4, PT ;  /* 0x00000004cd007c0c */ /* 0x000fe4000bf06270 */
        /* <DEDUP_REMOVED lines=25> */
[----:B------:R-:W-:Y:S02]  /*21cb0*/  @!P1 LEA.HI.X R59, R195, R57, R196, 0x2, P2 ;  /* 0x00000039c33b9211 */ /* 0x000fe400010f14c4 */
[----:B------:R-:W-:-:S03]  /*21cc0*/  @!P4 LEA R62, P2, R189, R56, 0x2 ;  /* 0x00000038bd3ec211 */ /* 0x000fc600078410ff */
[----:B------:R0:W-:Y:S01]  /*21cd0*/  @!P1 ST.E.64 desc[UR6][R58.64], R164 ;  /* 0x000000a43a009985 */ /* 0x0001e2000c101b06 */
[----:B------:R-:W-:Y:S02]  /*21ce0*/  @!P4 LEA.HI.X R63, R189, R57, R190, 0x2, P2 ;  /* 0x00000039bd3fc211 */ /* 0x000fe400010f14be */
[----:B------:R-:W-:Y:S02]  /*21cf0*/  ISETP.GE.AND P2, PT, R149, UR4, PT ;  /* 0x0000000495007c0c */ /* 0x000fe4000bf46270 */
[----:B0-----:R-:W-:-:S04]  /*21d00*/  @!P0 LEA R58, P1, R193, R56, 0x2 ;  /* 0x00000038c13a8211 */ /* 0x001fc800078210ff */
[----:B------:R-:W-:Y:S02]  /*21d10*/  @!P0 LEA.HI.X R59, R193, R57, R194, 0x2, P1 ;  /* 0x00000039c13b8211 */ /* 0x000fe400008f14c2 */
[----:B------:R-:W-:-:S03]  /*21d20*/  ISETP.GE.AND P1, PT, R151, UR4, PT ;  /* 0x0000000497007c0c */ /* 0x000fc6000bf26270 */
[----:B------:R0:W-:Y:S01]  /*21d30*/  @!P0 ST.E.64 desc[UR6][R58.64], R162 ;  /* 0x000000a23a008985 */ /* 0x0001e2000c101b06 */
[----:B------:R-:W-:Y:S02]  /*21d40*/  ISETP.GE.AND P0, PT, R185, UR4, PT ;  /* 0x00000004b9007c0c */ /* 0x000fe4000bf06270 */
[----:B0-----:R-:W-:-:S04]  /*21d50*/  @!P5 LEA R58, P6, R191, R56, 0x2 ;  /* 0x00000038bf3ad211 */ /* 0x001fc800078c10ff */
[----:B------:R-:W-:Y:S02]  /*21d60*/  @!P5 LEA.HI.X R59, R191, R57, R192, 0x2, P6 ;  /* 0x00000039bf3bd211 */ /* 0x000fe400030f14c0 */
[----:B------:R-:W-:-:S03]  /*21d70*/  @!P3 LEA R114, P6, R187, R56, 0x2 ;  /* 0x00000038bb72b211 */ /* 0x000fc600078c10ff */
[----:B------:R0:W-:Y:S01]  /*21d80*/  @!P5 ST.E.64 desc[UR6][R58.64], R160 ;  /* 0x000000a03a00d985 */ /* 0x0001e2000c101b06 */
[----:B------:R-:W-:-:S03]  /*21d90*/  @!P3 LEA.HI.X R115, R187, R57, R188, 0x2, P6 ;  /* 0x00000039bb73b211 */ /* 0x000fc600030f14bc */
[----:B------:R2:W-:Y:S04]  /*21da0*/  @!P4 ST.E.64 desc[UR6][R62.64], R158 ;  /* 0x0000009e3e00c985 */ /* 0x0005e8000c101b06 */
[----:B------:R3:W-:Y:S01]  /*21db0*/  @!P3 ST.E.64 desc[UR6][R114.64], R156 ;  /* 0x0000009c7200b985 */ /* 0x0007e2000c101b06 */
[----:B------:R-:W-:Y:S02]  /*21dc0*/  ISETP.GE.AND P3, PT, R147, UR4, PT ;  /* 0x0000000493007c0c */ /* 0x000fe4000bf66270 */
[----:B0-----:R-:W-:-:S04]  /*21dd0*/  @!P0 LEA R58, P4, R185, R56, 0x2 ;  /* 0x00000038b93a8211 */ /* 0x001fc800078810ff */
[-C--:B------:R-:W-:Y:S02]  /*21de0*/  @!P0 LEA.HI.X R59, R185, R57.reuse, R186, 0x2, P4 ;  /* 0x00000039b93b8211 */ /* 0x080fe400020f14ba */
[----:B------:R-:W-:Y:S02]  /*21df0*/  ISETP.GE.AND P4, PT, R145, UR4, PT ;  /* 0x0000000491007c0c */ /* 0x000fe4000bf86270 */
[-C--:B--2---:R-:W-:Y:S01]  /*21e00*/  @!P1 LEA R62, P5, R151, R56.reuse, 0x2 ;  /* 0x00000038973e9211 */ /* 0x084fe200078a10ff */
[----:B------:R0:W-:Y:S01]  /*21e10*/  @!P0 ST.E.64 desc[UR6][R58.64], R154 ;  /* 0x0000009a3a008985 */ /* 0x0001e2000c101b06 */
[----:B---3--:R-:W-:Y:S02]  /*21e20*/  @!P2 LEA R114, P6, R149, R56, 0x2 ;  /* 0x000000389572a211 */ /* 0x008fe400078c10ff */
[----:B------:R-:W-:Y:S02]  /*21e30*/  @!P1 LEA.HI.X R63, R151, R57, R184, 0x2, P5 ;  /* 0x00000039973f9211 */ /* 0x000fe400028f14b8 */
[----:B------:R-:W-:-:S02]  /*21e40*/  ISETP.GE.AND P5, PT, R143, UR4, PT ;  /* 0x000000048f007c0c */ /* 0x000fc4000bfa6270 */
[----:B------:R-:W-:Y:S01]  /*21e50*/  @!P2 LEA.HI.X R115, R149, R57, R150, 0x2, P6 ;  /* 0x000000399573a211 */ /* 0x000fe200030f1496 */
[----:B------:R-:W-:Y:S01]  /*21e60*/  @!P1 ST.E.64 desc[UR6][R62.64], R152 ;  /* 0x000000983e009985 */ /* 0x000fe2000c101b06 */
[----:B------:R-:W-:-:S03]  /*21e70*/  ISETP.GE.AND P1, PT, R139, UR4, PT ;  /* 0x000000048b007c0c */ /* 0x000fc6000bf26270 */
[----:B------:R2:W-:Y:S01]  /*21e80*/  @!P2 ST.E.64 desc[UR6][R114.64], R2 ;  /* 0x000000027200a985 */ /* 0x0005e2000c101b06 */
[----:B------:R-:W-:Y:S02]  /*21e90*/  ISETP.GE.AND P2, PT, R141, UR4, PT ;  /* 0x000000048d007c0c */ /* 0x000fe4000bf46270 */
[----:B0-----:R-:W-:-:S04]  /*21ea0*/  @!P4 LEA R58, P0, R145, R56, 0x2 ;  /* 0x00000038913ac211 */ /* 0x001fc800078010ff */
[----:B------:R-:W-:Y:S02]  /*21eb0*/  @!P4 LEA.HI.X R59, R145, R57, R146, 0x2, P0 ;  /* 0x00000039913bc211 */ /* 0x000fe400000f1492 */
[----:B------:R-:W-:Y:S02]  /*21ec0*/  ISETP.GE.AND P0, PT, R137, UR4, PT ;  /* 0x0000000489007c0c */ /* 0x000fe4000bf06270 */
[----:B--2---:R-:W-:-:S04]  /*21ed0*/  @!P3 LEA R2, P6, R147, R56, 0x2 ;  /* 0x000000389302b211 */ /* 0x004fc800078c10ff */
[----:B------:R-:W-:Y:S02]  /*21ee0*/  @!P3 LEA.HI.X R3, R147, R57, R148, 0x2, P6 ;  /* 0x000000399303b211 */ /* 0x000fe400030f1494 */
[----:B------:R-:W-:-:S03]  /*21ef0*/  @!P5 LEA R62, P6, R143, R56, 0x2 ;  /* 0x000000388f3ed211 */ /* 0x000fc600078c10ff */
[----:B------:R0:W-:Y:S01]  /*21f00*/  @!P3 ST.E.64 desc[UR6][R2.64], R4 ;  /* 0x000000040200b985 */ /* 0x0001e2000c101b06 */
[----:B------:R-:W-:-:S03]  /*21f10*/  @!P5 LEA.HI.X R63, R143, R57, R144, 0x2, P6 ;  /* 0x000000398f3fd211 */ /* 0x000fc600030f1490 */
[----:B------:R2:W-:Y:S01]  /*21f20*/  @!P4 ST.E.64 desc[UR6][R58.64], R6 ;  /* 0x000000063a00c985 */ /* 0x0005e2000c101b06 */
[----:B------:R-:W-:-:S03]  /*21f30*/  ISETP.GE.AND P4, PT, R133, UR4, PT ;  /* 0x0000000485007c0c */ /* 0x000fc6000bf86270 */
[----:B------:R-:W-:Y:S01]  /*21f40*/  @!P5 ST.E.64 desc[UR6][R62.64], R8 ;  /* 0x000000083e00d985 */ /* 0x000fe2000c101b06 */
[----:B------:R-:W-:Y:S02]  /*21f50*/  ISETP.GE.AND P5, PT, R135, UR4, PT ;  /* 0x0000000487007c0c */ /* 0x000fe4000bfa6270 */
[-C--:B0-----:R-:W-:Y:S02]  /*21f60*/  @!P2 LEA R2, P6, R141, R56.reuse, 0x2 ;  /* 0x000000388d02a211 */ /* 0x081fe400078c10ff */
[-C--:B------:R-:W-:Y:S02]  /*21f70*/  @!P1 LEA R4, P3, R139, R56.reuse, 0x2 ;  /* 0x000000388b049211 */ /* 0x080fe400078610ff */
[-C--:B------:R-:W-:Y:S02]  /*21f80*/  @!P2 LEA.HI.X R3, R141, R57.reuse, R142, 0x2, P6 ;  /* 0x000000398d03a211 */ /* 0x080fe400030f148e */
[----:B--2---:R-:W-:Y:S02]  /*21f90*/  @!P0 LEA R6, P6, R137, R56, 0x2 ;  /* 0x0000003889068211 */ /* 0x004fe400078c10ff */
[----:B------:R-:W-:Y:S01]  /*21fa0*/  @!P1 LEA.HI.X R5, R139, R57, R140, 0x2, P3 ;  /* 0x000000398b059211 */ /* 0x000fe200018f148c */
[----:B------:R0:W-:Y:S01]  /*21fb0*/  @!P2 ST.E.64 desc[UR6][R2.64], R10 ;  /* 0x0000000a0200a985 */ /* 0x0001e2000c101b06 */
[----:B------:R-:W-:-:S02]  /*21fc0*/  ISETP.GE.AND P3, PT, R128, UR4, PT ;  /* 0x0000000480007c0c */ /* 0x000fc4000bf66270 */
[----:B------:R-:W-:Y:S01]  /*21fd0*/  @!P0 LEA.HI.X R7, R137, R57, R138, 0x2, P6 ;  /* 0x0000003989078211 */ /* 0x000fe200030f148a */
[----:B------:R2:W-:Y:S04]  /*21fe0*/  @!P1 ST.E.64 desc[UR6][R4.64], R12 ;  /* 0x0000000c04009985 */ /* 0x0005e8000c101b06 */
[----:B------:R3:W-:Y:S01]  /*21ff0*/  @!P0 ST.E.64 desc[UR6][R6.64], R14 ;  /* 0x0000000e06008985 */ /* 0x0007e2000c101b06 */
[----:B------:R-:W-:Y:S02]  /*22000*/  ISETP.GE.AND P0, PT, R126, UR4, PT ;  /* 0x000000047e007c0c */ /* 0x000fe4000bf06270 */
[-C--:B0-----:R-:W-:Y:S02]  /*22010*/  @!P5 LEA R2, P1, R135, R56.reuse, 0x2 ;  /* 0x000000388702d211 */ /* 0x081fe400078210ff */
[----:B--2---:R-:W-:-:S02]  /*22020*/  @!P4 LEA R4, P2, R133, R56, 0x2 ;  /* 0x000000388504c211 */ /* 0x004fc400078410ff */
[-C--:B------:R-:W-:Y:S02]  /*22030*/  @!P5 LEA.HI.X R3, R135, R57.reuse, R136, 0x2, P1 ;  /* 0x000000398703d211 */ /* 0x080fe400008f1488 */
[----:B---3--:R-:W-:Y:S02]  /*22040*/  @!P3 LEA R6, P6, R128, R56, 0x2 ;  /* 0x000000388006b211 */ /* 0x008fe400078c10ff */
[----:B------:R-:W-:Y:S01]  /*22050*/  ISETP.GE.AND P1, PT, R124, UR4, PT ;  /* 0x000000047c007c0c */ /* 0x000fe2000bf26270 */
[----:B------:R0:W-:Y:S01]  /*22060*/  @!P5 ST.E.64 desc[UR6][R2.64], R20 ;  /* 0x000000140200d985 */ /* 0x0001e2000c101b06 */
[-C--:B------:R-:W-:Y:S02]  /*22070*/  @!P4 LEA.HI.X R5, R133, R57.reuse, R134, 0x2, P2 ;  /* 0x000000398505c211 */ /* 0x080fe400010f1486 */
[----:B------:R-:W-:Y:S02]  /*22080*/  @!P3 LEA.HI.X R7, R128, R57, R132, 0x2, P6 ;  /* 0x000000398007b211 */ /* 0x000fe400030f1484 */
[----:B------:R-:W-:Y:S01]  /*22090*/  ISETP.GE.AND P2, PT, R118, UR4, PT ;  /* 0x0000000476007c0c */ /* 0x000fe2000bf46270 */
[----:B------:R2:W-:Y:S01]  /*220a0*/  @!P4 ST.E.64 desc[UR6][R4.64], R24 ;  /* 0x000000180400c985 */ /* 0x0005e2000c101b06 */
[----:B------:R-:W-:-:S03]  /*220b0*/  ISETP.GE.AND P4, PT, R122, UR4, PT ;  /* 0x000000047a007c0c */ /* 0x000fc6000bf86270 */
[----:B------:R3:W-:Y:S01]  /*220c0*/  @!P3 ST.E.64 desc[UR6][R6.64], R28 ;  /* 0x0000001c0600b985 */ /* 0x0007e2000c101b06 */
[----:B------:R-:W-:Y:S02]  /*220d0*/  ISETP.GE.AND P3, PT, R120, UR4, PT ;  /* 0x0000000478007c0c */ /* 0x000fe4000bf66270 */
[----:B0-----:R-:W-:-:S04]  /*220e0*/  @!P0 LEA R2, P5, R126, R56, 0x2 ;  /* 0x000000387e028211 */ /* 0x001fc800078a10ff */
[-C--:B------:R-:W-:Y:S02]  /*220f0*/  @!P0 LEA.HI.X R3, R126, R57.reuse, R127, 0x2, P5 ;  /* 0x000000397e038211 */ /* 0x080fe400028f147f */
[----:B------:R-:W-:Y:S02]  /*22100*/  ISETP.GE.AND P5, PT, R116, UR4, PT ;  /* 0x0000000474007c0c */ /* 0x000fe4000bfa6270 */
[CC--:B--2---:R-:W-:Y:S01]  /*22110*/  @!P1 LEA R4, P6, R124.reuse, R56.reuse, 0x2 ;  /* 0x000000387c049211 */ /* 0x0c4fe200078c10ff */
[----:B------:R0:W-:Y:S03]  /*22120*/  @!P0 ST.E.64 desc[UR6][R2.64], R32 ;  /* 0x0000002002008985 */ /* 0x0001e6000c101b06 */
[----:B------:R-:W-:Y:S02]  /*22130*/  @!P1 LEA.HI.X R5, R124, R57, R125, 0x2, P6 ;  /* 0x000000397c059211 */ /* 0x000fe400030f147d */
[----:B---3--:R-:W-:-:S03]  /*22140*/  @!P3 LEA R6, P6, R120, R56, 0x2 ;  /* 0x000000387806b211 */ /* 0x008fc600078c10ff */
[----:B------:R2:W-:Y:S01]  /*22150*/  @!P1 ST.E.64 desc[UR6][R4.64], R36 ;  /* 0x0000002404009985 */ /* 0x0005e2000c101b06 */
[----:B------:R-:W-:Y:S02]  /*22160*/  @!P3 LEA.HI.X R7, R120, R57, R121, 0x2, P6 ;  /* 0x000000397807b211 */ /* 0x000fe400030f1479 */
[----:B0-----:R-:W-:-:S04]  /*22170*/  @!P4 LEA R2, P0, R122, R56, 0x2 ;  /* 0x000000387a02c211 */ /* 0x001fc800078010ff */
[-C--:B------:R-:W-:Y:S02]  /*22180*/  @!P4 LEA.HI.X R3, R122, R57.reuse, R123, 0x2, P0 ;  /* 0x000000397a03c211 */ /* 0x080fe400000f147b */
[-C--:B------:R-:W-:Y:S02]  /*22190*/  @!P5 LEA R8, P0, R116, R56.reuse, 0x2 ;  /* 0x000000387408d211 */ /* 0x080fe400078010ff */
[----:B--2---:R-:W-:Y:S01]  /*221a0*/  @!P2 LEA R4, P1, R118, R56, 0x2 ;  /* 0x000000387604a211 */ /* 0x004fe200078210ff */
[----:B------:R3:W-:Y:S01]  /*221b0*/  @!P4 ST.E.64 desc[UR6][R2.64], R40 ;  /* 0x000000280200c985 */ /* 0x0007e2000c101b06 */
[-C--:B------:R-:W-:Y:S02]  /*221c0*/  @!P5 LEA.HI.X R9, R116, R57.reuse, R117, 0x2, P0 ;  /* 0x000000397409d211 */ /* 0x080fe400000f1475 */
[----:B------:R-:W-:Y:S01]  /*221d0*/  @!P2 LEA.HI.X R5, R118, R57, R119, 0x2, P1 ;  /* 0x000000397605a211 */ /* 0x000fe200008f1477 */
[----:B------:R3:W-:Y:S04]  /*221e0*/  @!P3 ST.E.64 desc[UR6][R6.64], R44 ;  /* 0x0000002c0600b985 */ /* 0x0007e8000c101b06 */
[----:B------:R3:W-:Y:S04]  /*221f0*/  @!P2 ST.E.64 desc[UR6][R4.64], R48 ;  /* 0x000000300400a985 */ /* 0x0007e8000c101b06 */
[----:B------:R3:W-:Y:S02]  /*22200*/  @!P5 ST.E.64 desc[UR6][R8.64], R52 ;  /* 0x000000340800d985 */ /* 0x0007e4000c101b06 */
.L_x_669:
[----:B------:R-:W-:Y:S05]  /*22210*/  BSYNC B1 ;  /* 0x0000000000017941 */ /* 0x000fea0003800000 */
.L_x_668:
[----:B------:R-:W-:Y:S01]  /*22220*/  ISETP.GE.AND P0, PT, R112, R0, PT ;  /* 0x000000007000720c */ /* 0x000fe20003f06270 */
[----:B---3--:R3:W4:Y:S04]  /*22230*/  SHFL.IDX PT, R3, R61, 0x1, 0x1c1f ;  /* 0x003c1f003d037f89 */ /* 0x00872800000e0000 */
[----:B------:R3:W0:Y:S08]  /*22240*/  SHFL.IDX PT, R2, R60, 0x1, 0x1c1f ;  /* 0x003c1f003c027f89 */ /* 0x00063000000e0000 */
[----:B---3--:R-:W-:Y:S05]  /*22250*/  @P0 BRA `(.L_x_667) ;  /* 0x0000001400c80947 */ /* 0x008fea0003800000 */
[----:B------:R-:W-:Y:S01]  /*22260*/  ULDC UR4, c[0x0][0xac8] ;  /* 0x0002b20000047ab9 */ /* 0x000fe20000000800 */
[----:B------:R-:W-:Y:S01]  /*22270*/  ULDC.64 UR6, c[0x0][0x208] ;  /* 0x0000820000067ab9 */ /* 0x000fe20000000a00 */
[----:B-----5:R-:W-:Y:S02]  /*22280*/  ISETP.GE.AND P3, PT, R227, UR4, PT ;  /* 0x00000004e3007c0c */ /* 0x020fe4000bf66270 */
[----:B------:R-:W-:Y:S02]  /*22290*/  ISETP.GE.AND P2, PT, R211, UR4, PT ;  /* 0x00000004d3007c0c */ /* 0x000fe4000bf46270 */
[----:B------:R-:W-:Y:S02]  /*222a0*/  ISETP.GE.AND P1, PT, R209, UR4, PT ;  /* 0x00000004d1007c0c */ /* 0x000fe4000bf26270 */
[----:B------:R-:W-:Y:S02]  /*222b0*/  ISETP.GE.AND P0, PT, R207, UR4, PT ;  /* 0x00000004cf007c0c */ /* 0x000fe4000bf06270 */
[----:B------:R-:W-:-:S05]  /*222c0*/  ISETP.GE.AND P4, PT, R203, UR4, PT ;  /* 0x00000004cb007c0c */ /* 0x000fca000bf86270 */
[----:B0---4-:R-:W-:-:S04]  /*222d0*/  @!P3 IMAD.WIDE R4, R227, 0x4, R2 ;  /* 0x00000004e304b825 */ /* 0x011fc800078e0202 */
[-C--:B------:R-:W-:Y:S01]  /*222e0*/  @!P1 LEA R6, P5, R209, R2.reuse, 0x2 ;  /* 0x00000002d1069211 */ /* 0x080fe200078a10ff */
[----:B------:R0:W-:Y:S01]  /*222f0*/  @!P3 ST.E.64 desc[UR6][R4.64], R26 ;  /* 0x0000001a0400b985 */ /* 0x0001e2000c101b06 */
[----:B------:R-:W-:Y:S02]  /*22300*/  ISETP.GE.AND P3, PT, R205, UR4, PT ;  /* 0x00000004cd007c0c */ /* 0x000fe4000bf66270 */
[----:B------:R-:W-:Y:S02]  /*22310*/  @!P1 LEA.HI.X R7, R209, R3, R210, 0x2, P5 ;  /* 0x00000003d1079211 */ /* 0x000fe400028f14d2 */
        /* <DEDUP_REMOVED lines=9> */
[-C--:B0-----:R-:W-:Y:S02]  /*223b0*/  @!P3 LEA R4, P1, R205, R2.reuse, 0x2 ;  /* 0x00000002cd04b211 */ /* 0x081fe400078210ff */
[----:B---3--:R-:W-:Y:S02]  /*223c0*/  @!P4 LEA R6, P2, R203, R2, 0x2 ;  /* 0x00000002cb06c211 */ /* 0x008fe400078410ff */
[----:B------:R-:W-:-:S02]  /*223d0*/  @!P3 LEA.HI.X R5, R205, R3, R206, 0x2, P1 ;  /* 0x00000003cd05b211 */ /* 0x000fc400008f14ce */
[----:B------:R-:W-:Y:S02]  /*223e0*/  ISETP.GE.AND P1, PT, R197, UR4, PT ;  /* 0x00000004c5007c0c */ /* 0x000fe4000bf26270 */
[-C--:B------:R-:W-:Y:S01]  /*223f0*/  @!P4 LEA.HI.X R7, R203, R3.reuse, R204, 0x2, P2 ;  /* 0x00000003cb07c211 */ /* 0x080fe200010f14cc */
[----:B------:R0:W-:Y:S01]  /*22400*/  @!P3 ST.E.64 desc[UR6][R4.64], R42 ;  /* 0x0000002a0400b985 */ /* 0x0001e2000c101b06 */
[----:B------:R-:W-:Y:S02]  /*22410*/  ISETP.GE.AND P2, PT, R195, UR4, PT ;  /* 0x00000004c3007c0c */ /* 0x000fe4000bf46270 */
[----:B----4-:R-:W-:Y:S01]  /*22420*/  @!P5 LEA R8, P6, R201, R2, 0x2 ;  /* 0x00000002c908d211 */ /* 0x010fe200078c10ff */
[----:B------:R3:W-:Y:S01]  /*22430*/  @!P4 ST.E.64 desc[UR6][R6.64], R46 ;  /* 0x0000002e0600c985 */ /* 0x0007e2000c101b06 */
[----:B------:R-:W-:Y:S02]  /*22440*/  ISETP.GE.AND P3, PT, R193, UR4, PT ;  /* 0x00000004c1007c0c */ /* 0x000fe4000bf66270 */
[----:B------:R-:W-:-:S02]  /*22450*/  @!P5 LEA.HI.X R9, R201, R3, R202, 0x2, P6 ;  /* 0x00000003c909d211 */ /* 0x000fc400030f14ca */
[----:B------:R-:W-:-:S03]  /*22460*/  ISETP.GE.AND P4, PT, R191, UR4, PT ;  /* 0x00000004bf007c0c */ /* 0x000fc6000bf86270 */
[----:B------:R4:W-:Y:S01]  /*22470*/  @!P5 ST.E.64 desc[UR6][R8.64], R50 ;  /* 0x000000320800d985 */ /* 0x0009e2000c101b06 */
[-C--:B0-----:R-:W-:Y:S02]  /*22480*/  @!P0 LEA R4, P6, R199, R2.reuse, 0x2 ;  /* 0x00000002c7048211 */ /* 0x081fe400078c10ff */
[-C--:B---3--:R-:W-:Y:S02]  /*22490*/  @!P1 LEA R6, P5, R197, R2.reuse, 0x2 ;  /* 0x00000002c5069211 */ /* 0x088fe400078a10ff */
[-C--:B------:R-:W-:Y:S02]  /*224a0*/  @!P0 LEA.HI.X R5, R199, R3.reuse, R200, 0x2, P6 ;  /* 0x00000003c7058211 */ /* 0x080fe400030f14c8 */
[----:B------:R-:W-:Y:S02]  /*224b0*/  @!P1 LEA.HI.X R7, R197, R3, R198, 0x2, P5 ;  /* 0x00000003c5079211 */ /* 0x000fe400028f14c6 */
[----:B------:R-:W-:Y:S01]  /*224c0*/  ISETP.GE.AND P5, PT, R189, UR4, PT ;  /* 0x00000004bd007c0c */ /* 0x000fe2000bfa6270 */
[----:B------:R0:W-:Y:S01]  /*224d0*/  @!P0 ST.E.64 desc[UR6][R4.64], R54 ;  /* 0x0000003604008985 */ /* 0x0001e2000c101b06 */
[----:B----4-:R-:W-:-:S02]  /*224e0*/  @!P2 LEA R8, P6, R195, R2, 0x2 ;  /* 0x00000002c308a211 */ /* 0x010fc400078c10ff */
[----:B------:R-:W-:Y:S01]  /*224f0*/  ISETP.GE.AND P0, PT, R187, UR4, PT ;  /* 0x00000004bb007c0c */ /* 0x000fe2000bf06270 */
[----:B------:R3:W-:Y:S01]  /*22500*/  @!P1 ST.E.64 desc[UR6][R6.64], R64 ;  /* 0x0000004006009985 */ /* 0x0007e2000c101b06 */
[----:B------:R-:W-:Y:S02]  /*22510*/  @!P2 LEA.HI.X R9, R195, R3, R196, 0x2, P6 ;  /* 0x00000003c309a211 */ /* 0x000fe400030f14c4 */
        /* <DEDUP_REMOVED lines=8> */
[----:B----4-:R-:W-:-:S03]  /*225a0*/  @!P5 LEA R8, P6, R189, R2, 0x2 ;  /* 0x00000002bd08d211 */ /* 0x010fc600078c10ff */
[----:B------:R3:W-:Y:S01]  /*225b0*/  @!P4 ST.E.64 desc[UR6][R6.64], R70 ;  /* 0x000000460600c985 */ /* 0x0007e2000c101b06 */
[----:B------:R-:W-:-:S05]  /*225c0*/  @!P5 LEA.HI.X R9, R189, R3, R190, 0x2, P6 ;  /* 0x00000003bd09d211 */ /* 0x000fca00030f14be */
[----:B------:R4:W-:Y:S01]  /*225d0*/  @!P5 ST.E.64 desc[UR6][R8.64], R74 ;  /* 0x0000004a0800d985 */ /* 0x0009e2000c101b06 */
[----:B------:R-:W-:Y:S02]  /*225e0*/  ISETP.GE.AND P5, PT, R149, UR4, PT ;  /* 0x0000000495007c0c */ /* 0x000fe4000bfa6270 */
[----:B0-----:R-:W-:-:S04]  /*225f0*/  @!P0 LEA R4, P4, R187, R2, 0x2 ;  /* 0x00000002bb048211 */ /* 0x001fc800078810ff */
[-C--:B------:R-:W-:Y:S02]  /*22600*/  @!P0 LEA.HI.X R5, R187, R3.reuse, R188, 0x2, P4 ;  /* 0x00000003bb058211 */ /* 0x080fe400020f14bc */
[----:B------:R-:W-:Y:S02]  /*22610*/  ISETP.GE.AND P4, PT, R147, UR4, PT ;  /* 0x0000000493007c0c */ /* 0x000fe4000bf86270 */
[-C--:B---3--:R-:W-:Y:S01]  /*22620*/  @!P1 LEA R6, P3, R185, R2.reuse, 0x2 ;  /* 0x00000002b9069211 */ /* 0x088fe200078610ff */
[----:B------:R0:W-:Y:S01]  /*22630*/  @!P0 ST.E.64 desc[UR6][R4.64], R72 ;  /* 0x0000004804008985 */ /* 0x0001e2000c101b06 */
[----:B----4-:R-:W-:Y:S02]  /*22640*/  @!P2 LEA R8, P6, R151, R2, 0x2 ;  /* 0x000000029708a211 */ /* 0x010fe400078c10ff */
[----:B------:R-:W-:Y:S02]  /*22650*/  @!P1 LEA.HI.X R7, R185, R3, R186, 0x2, P3 ;  /* 0x00000003b9079211 */ /* 0x000fe400018f14ba */
[----:B------:R-:W-:-:S02]  /*22660*/  ISETP.GE.AND P3, PT, R145, UR4, PT ;  /* 0x0000000491007c0c */ /* 0x000fc4000bf66270 */
[----:B------:R-:W-:Y:S01]  /*22670*/  @!P2 LEA.HI.X R9, R151, R3, R184, 0x2, P6 ;  /* 0x000000039709a211 */ /* 0x000fe200030f14b8 */
[----:B------:R3:W-:Y:S01]  /*22680*/  @!P1 ST.E.64 desc[UR6][R6.64], R76 ;  /* 0x0000004c06009985 */ /* 0x0007e2000c101b06 */
[----:B------:R-:W-:-:S03]  /*22690*/  ISETP.GE.AND P1, PT, R141, UR4, PT ;  /* 0x000000048d007c0c */ /* 0x000fc6000bf26270 */
[----:B------:R4:W-:Y:S01]  /*226a0*/  @!P2 ST.E.64 desc[UR6][R8.64], R78 ;  /* 0x0000004e0800a985 */ /* 0x0009e2000c101b06 */
[----:B------:R-:W-:Y:S02]  /*226b0*/  ISETP.GE.AND P2, PT, R143, UR4, PT ;  /* 0x000000048f007c0c */ /* 0x000fe4000bf46270 */
[----:B0-----:R-:W-:-:S04]  /*226c0*/  @!P5 LEA R4, P6, R149, R2, 0x2 ;  /* 0x000000029504d211 */ /* 0x001fc800078c10ff */
[----:B------:R-:W-:Y:S02]  /*226d0*/  @!P5 LEA.HI.X R5, R149, R3, R150, 0x2, P6 ;  /* 0x000000039505d211 */ /* 0x000fe400030f1496 */
[----:B---3--:R-:W-:-:S03]  /*226e0*/  @!P4 LEA R6, P0, R147, R2, 0x2 ;  /* 0x000000029306c211 */ /* 0x008fc600078010ff */
[----:B------:R0:W-:Y:S01]  /*226f0*/  @!P5 ST.E.64 desc[UR6][R4.64], R80 ;  /* 0x000000500400d985 */ /* 0x0001e2000c101b06 */
[----:B------:R-:W-:Y:S02]  /*22700*/  ISETP.GE.AND P5, PT, R137, UR4, PT ;  /* 0x0000000489007c0c */ /* 0x000fe4000bfa6270 */
[-C--:B------:R-:W-:Y:S02]  /*22710*/  @!P4 LEA.HI.X R7, R147, R3.reuse, R148, 0x2, P0 ;  /* 0x000000039307c211 */ /* 0x080fe400000f1494 */
[----:B------:R-:W-:Y:S02]  /*22720*/  ISETP.GE.AND P0, PT, R139, UR4, PT ;  /* 0x000000048b007c0c */ /* 0x000fe4000bf06270 */
[----:B----4-:R-:W-:Y:S01]  /*22730*/  @!P3 LEA R8, P6, R145, R2, 0x2 ;  /* 0x000000029108b211 */ /* 0x010fe200078c10ff */
[----:B------:R3:W-:Y:S01]  /*22740*/  @!P4 ST.E.64 desc[UR6][R6.64], R82 ;  /* 0x000000520600c985 */ /* 0x0007e2000c101b06 */
[----:B------:R-:W-:Y:S02]  /*22750*/  ISETP.GE.AND P4, PT, R135, UR4, PT ;  /* 0x0000000487007c0c */ /* 0x000fe4000bf86270 */
[----:B------:R-:W-:-:S02]  /*22760*/  @!P3 LEA.HI.X R9, R145, R3, R146, 0x2, P6 ;  /* 0x000000039109b211 */ /* 0x000fc400030f1492 */
[----:B0-----:R-:W-:-:S03]  /*22770*/  @!P2 LEA R4, P6, R143, R2, 0x2 ;  /* 0x000000028f04a211 */ /* 0x001fc600078c10ff */
[----:B------:R0:W-:Y:S01]  /*22780*/  @!P3 ST.E.64 desc[UR6][R8.64], R84 ;  /* 0x000000540800b985 */ /* 0x0001e2000c101b06 */
[----:B------:R-:W-:Y:S02]  /*22790*/  @!P2 LEA.HI.X R5, R143, R3, R144, 0x2, P6 ;  /* 0x000000038f05a211 */ /* 0x000fe400030f1490 */
[----:B---3--:R-:W-:-:S03]  /*227a0*/  @!P1 LEA R6, P3, R141, R2, 0x2 ;  /* 0x000000028d069211 */ /* 0x008fc600078610ff */
[----:B------:R3:W-:Y:S01]  /*227b0*/  @!P2 ST.E.64 desc[UR6][R4.64], R86 ;  /* 0x000000560400a985 */ /* 0x0007e2000c101b06 */
[-C--:B------:R-:W-:Y:S02]  /*227c0*/  @!P1 LEA.HI.X R7, R141, R3.reuse, R142, 0x2, P3 ;  /* 0x000000038d079211 */ /* 0x080fe400018f148e */
[----:B------:R-:W-:Y:S02]  /*227d0*/  ISETP.GE.AND P3, PT, R133, UR4, PT ;  /* 0x0000000485007c0c */ /* 0x000fe4000bf66270 */
[CC--:B0-----:R-:W-:Y:S01]  /*227e0*/  @!P0 LEA R8, P6, R139.reuse, R2.reuse, 0x2 ;  /* 0x000000028b088211 */ /* 0x0c1fe200078c10ff */
[----:B------:R0:W-:Y:S03]  /*227f0*/  @!P1 ST.E.64 desc[UR6][R6.64], R88 ;  /* 0x0000005806009985 */ /* 0x0001e6000c101b06 */
[----:B------:R-:W-:Y:S02]  /*22800*/  @!P0 LEA.HI.X R9, R139, R3, R140, 0x2, P6 ;  /* 0x000000038b098211 */ /* 0x000fe400030f148c */
[----:B---3--:R-:W-:-:S03]  /*22810*/  @!P5 LEA R4, P1, R137, R2, 0x2 ;  /* 0x000000028904d211 */ /* 0x008fc600078210ff */
[----:B------:R3:W-:Y:S01]  /*22820*/  @!P0 ST.E.64 desc[UR6][R8.64], R90 ;  /* 0x0000005a08008985 */ /* 0x0007e2000c101b06 */
[----:B------:R-:W-:Y:S02]  /*22830*/  ISETP.GE.AND P0, PT, R128, UR4, PT ;  /* 0x0000000480007c0c */ /* 0x000fe4000bf06270 */
[-C--:B------:R-:W-:Y:S02]  /*22840*/  @!P5 LEA.HI.X R5, R137, R3.reuse, R138, 0x2, P1 ;  /* 0x000000038905d211 */ /* 0x080fe400008f148a */
[----:B------:R-:W-:Y:S02]  /*22850*/  ISETP.GE.AND P1, PT, R126, UR4, PT ;  /* 0x000000047e007c0c */ /* 0x000fe4000bf26270 */
[C---:B0-----:R-:W-:Y:S01]  /*22860*/  @!P4 LEA R6, P2, R135.reuse, R2, 0x2 ;  /* 0x000000028706c211 */ /* 0x041fe200078410ff */
[----:B------:R0:W-:Y:S03]  /*22870*/  @!P5 ST.E.64 desc[UR6][R4.64], R92 ;  /* 0x0000005c0400d985 */ /* 0x0001e6000c101b06 */
[----:B------:R-:W-:-:S02]  /*22880*/  @!P4 LEA.HI.X R7, R135, R3, R136, 0x2, P2 ;  /* 0x000000038707c211 */ /* 0x000fc400010f1488 */
[----:B------:R-:W-:Y:S02]  /*22890*/  ISETP.GE.AND P2, PT, R120, UR4, PT ;  /* 0x0000000478007c0c */ /* 0x000fe4000bf46270 */
[CC--:B---3--:R-:W-:Y:S01]  /*228a0*/  @!P3 LEA R8, P6, R133.reuse, R2.reuse, 0x2 ;  /* 0x000000028508b211 */ /* 0x0c8fe200078c10ff */
[----:B------:R3:W-:Y:S01]  /*228b0*/  @!P4 ST.E.64 desc[UR6][R6.64], R94 ;  /* 0x0000005e0600c985 */ /* 0x0007e2000c101b06 */
[----:B------:R-:W-:Y:S02]  /*228c0*/  ISETP.GE.AND P4, PT, R124, UR4, PT ;  /* 0x000000047c007c0c */ /* 0x000fe4000bf86270 */
[----:B------:R-:W-:Y:S02]  /*228d0*/  @!P3 LEA.HI.X R9, R133, R3, R134, 0x2, P6 ;  /* 0x000000038509b211 */ /* 0x000fe400030f1486 */
[----:B0-----:R-:W-:-:S03]  /*228e0*/  @!P1 LEA R4, P6, R126, R2, 0x2 ;  /* 0x000000027e049211 */ /* 0x001fc600078c10ff */
[----:B------:R0:W-:Y:S01]  /*228f0*/  @!P3 ST.E.64 desc[UR6][R8.64], R96 ;  /* 0x000000600800b985 */ /* 0x0001e2000c101b06 */
[----:B------:R-:W-:Y:S02]  /*22900*/  ISETP.GE.AND P3, PT, R122, UR4, PT ;  /* 0x000000047a007c0c */ /* 0x000fe4000bf66270 */
[----:B------:R-:W-:Y:S02]  /*22910*/  @!P1 LEA.HI.X R5, R126, R3, R127, 0x2, P6 ;  /* 0x000000037e059211 */ /* 0x000fe400030f147f */
[----:B---3--:R-:W-:-:S04]  /*22920*/  @!P0 LEA R6, P5, R128, R2, 0x2 ;  /* 0x0000000280068211 */ /* 0x008fc800078a10ff */
[----:B------:R-:W-:Y:S02]  /*22930*/  @!P0 LEA.HI.X R7, R128, R3, R132, 0x2, P5 ;  /* 0x0000000380078211 */ /* 0x000fe400028f1484 */
[----:B------:R-:W-:-:S03]  /*22940*/  ISETP.GE.AND P5, PT, R118, UR4, PT ;  /* 0x0000000476007c0c */ /* 0x000fc6000bfa6270 */
[----:B------:R3:W-:Y:S04]  /*22950*/  @!P0 ST.E.64 desc[UR6][R6.64], R98 ;  /* 0x0000006206008985 */ /* 0x0007e8000c101b06 */
[----:B------:R4:W-:Y:S01]  /*22960*/  @!P1 ST.E.64 desc[UR6][R4.64], R100 ;  /* 0x0000006404009985 */ /* 0x0009e2000c101b06 */
[----:B0-----:R-:W-:-:S04]  /*22970*/  @!P2 LEA R8, P1, R120, R2, 0x2 ;  /* 0x000000027808a211 */ /* 0x001fc800078210ff */
[----:B------:R-:W-:Y:S02]  /*22980*/  @!P2 LEA.HI.X R9, R120, R3, R121, 0x2, P1 ;  /* 0x000000037809a211 */ /* 0x000fe400008f1479 */
[----:B---3--:R-:W-:-:S04]  /*22990*/  @!P4 LEA R6, P0, R124, R2, 0x2 ;  /* 0x000000027c06c211 */ /* 0x008fc800078010ff */
[-C--:B------:R-:W-:Y:S02]  /*229a0*/  @!P4 LEA.HI.X R7, R124, R3.reuse, R125, 0x2, P0 ;  /* 0x000000037c07c211 */ /* 0x080fe400000f147d */
[-C--:B------:R-:W-:Y:S02]  /*229b0*/  @!P5 LEA R10, P0, R118, R2.reuse, 0x2 ;  /* 0x00000002760ad211 */ /* 0x080fe400078010ff */
[----:B----4-:R-:W-:Y:S01]  /*229c0*/  @!P3 LEA R4, P6, R122, R2, 0x2 ;  /* 0x000000027a04b211 */ /* 0x010fe200078c10ff */
[----:B------:R0:W-:Y:S01]  /*229d0*/  @!P4 ST.E.64 desc[UR6][R6.64], R102 ;  /* 0x000000660600c985 */ /* 0x0001e2000c101b06 */
[-C--:B------:R-:W-:Y:S02]  /*229e0*/  @!P5 LEA.HI.X R11, R118, R3.reuse, R119, 0x2, P0 ;  /* 0x00000003760bd211 */ /* 0x080fe400000f1477 */
[----:B------:R-:W-:Y:S02]  /*229f0*/  ISETP.GE.AND P0, PT, R116, UR4, PT ;  /* 0x0000000474007c0c */ /* 0x000fe4000bf06270 */
[----:B------:R-:W-:-:S05]  /*22a00*/  @!P3 LEA.HI.X R5, R122, R3, R123, 0x2, P6 ;  /* 0x000000037a05b211 */ /* 0x000fca00030f147b */
[----:B------:R0:W-:Y:S04]  /*22a10*/  @!P3 ST.E.64 desc[UR6][R4.64], R104 ;  /* 0x000000680400b985 */ /* 0x0001e8000c101b06 */
[----:B------:R0:W-:Y:S04]  /*22a20*/  @!P2 ST.E.64 desc[UR6][R8.64], R106 ;  /* 0x0000006a0800a985 */ /* 0x0001e8000c101b06 */
[----:B------:R0:W-:Y:S01]  /*22a30*/  @!P5 ST.E.64 desc[UR6][R10.64], R108 ;  /* 0x0000006c0a00d985 */ /* 0x0001e2000c101b06 */
[----:B------:R-:W-:Y:S05]  /*22a40*/  @P0 BRA `(.L_x_667) ;  /* 0x0000000c00cc0947 */ /* 0x000fea0003800000 */
[----:B------:R-:W-:Y:S01]  /*22a50*/  LEA R2, P0, R116, R2, 0x2 ;  /* 0x0000000274027211 */ /* 0x000fe200078010ff */
[----:B------:R-:W-:-:S03]  /*22a60*/  ULDC.64 UR4, c[0x0][0x208] ;  /* 0x0000820000047ab9 */ /* 0x000fc60000000a00 */
[----:B------:R-:W-:-:S05]  /*22a70*/  LEA.HI.X R3, R116, R3, R117, 0x2, P0 ;  /* 0x0000000374037211 */ /* 0x000fca00000f1475 */
[----:B------:R3:W-:Y:S01]  /*22a80*/  ST.E.64 desc[UR4][R2.64], R110 ;  /* 0x0000006e02007985 */ /* 0x0007e2000c101b04 */
[----:B------:R-:W-:Y:S05]  /*22a90*/  BRA `(.L_x_667) ;  /* 0x0000000c00b87947 */ /* 0x000fea0003800000 */
.L_x_658:
[----:B------:R-:W2:Y:S01]  /*22aa0*/  LDL.LU R4, [R1+0x78] ;  /* 0x0000780001047983 */ /* 0x000ea20000300800 */
[----:B------:R-:W-:Y:S01]  /*22ab0*/  ULDC.64 UR6, c[0x0][0xc08] ;  /* 0x0003020000067ab9 */ /* 0x000fe20000000a00 */
[----:B------:R-:W-:Y:S02]  /*22ac0*/  ULDC.64 UR4, c[0x0][0xc00] ;  /* 0x0003000000047ab9 */ /* 0x000fe40000000a00 */
[----:B0-----:R-:W3:Y:S04]  /*22ad0*/  LDL.LU R0, [R1+0x7c] ;  /* 0x00007c0001007983 */ /* 0x001ee80000300800 */
[----:B------:R-:W4:Y:S01]  /*22ae0*/  LDL R8, [R1+0x70] ;  /* 0x0000700001087983 */ /* 0x000f220000100800 */
[----:B------:R-:W-:Y:S01]  /*22af0*/  ISETP.NE.U32.AND P1, PT, RZ, UR6, PT ;  /* 0x00000006ff007c0c */ /* 0x000fe2000bf25070 */
[----:B------:R-:W-:Y:S01]  /*22b00*/  IMAD.MOV.U32 R15, RZ, RZ, RZ ;  /* 0x000000ffff0f7224 */ /* 0x000fe200078e00ff */
[----:B------:R-:W-:Y:S01]  /*22b10*/  ISETP.NE.U32.AND P0, PT, RZ, UR4, PT ;  /* 0x00000004ff007c0c */ /* 0x000fe2000bf05070 */
[----:B------:R-:W-:Y:S01]  /*22b20*/  ULDC.64 UR8, c[0x0][0x208] ;  /* 0x0000820000087ab9 */ /* 0x000fe20000000a00 */
[----:B------:R-:W-:Y:S01]  /*22b30*/  ISETP.NE.AND.EX P1, PT, RZ, UR7, PT, P1 ;  /* 0x00000007ff007c0c */ /* 0x000fe2000bf25310 */
[----:B------:R-:W0:Y:S01]  /*22b40*/  S2R R6, SR_TID.X ;  /* 0x0000000000067919 */ /* 0x000e220000002100 */
[----:B------:R-:W-:Y:S01]  /*22b50*/  ISETP.NE.AND.EX P0, PT, RZ, UR5, PT, P0 ;  /* 0x00000005ff007c0c */ /* 0x000fe2000bf05300 */
[----:B0-----:R-:W-:-:S05]  /*22b60*/  VIADD R7, R6, 0xffffff80 ;  /* 0xffffff8006077836 */ /* 0x001fca0000000000 */
[----:B------:R-:W-:Y:S02]  /*22b70*/  ISETP.GT.AND P3, PT, R7, 0x7f, PT ;  /* 0x0000007f0700780c */ /* 0x000fe40003f64270 */
[----:B--2---:R-:W-:-:S04]  /*22b80*/  IADD3 R2, P2, R4, UR4, RZ ;  /* 0x0000000404027c10 */ /* 0x004fc8000ff5e0ff */
[----:B---3--:R-:W-:Y:S02]  /*22b90*/  IADD3.X R3, R0, UR5, RZ, P2, !PT ;  /* 0x0000000500037c10 */ /* 0x008fe400097fe4ff */
[----:B------:R-:W-:Y:S01]  /*22ba0*/  @P1 IADD3 R4, P2, R4, UR6, RZ ;  /* 0x0000000604041c10 */ /* 0x000fe2000ff5e0ff */
[----:B------:R-:W-:Y:S02]  /*22bb0*/  ULDC UR4, c[0x0][0xa88] ;  /* 0x0002a20000047ab9 */ /* 0x000fe40000000800 */
[----:B------:R0:W5:Y:S01]  /*22bc0*/  @P0 LDG.E R15, desc[UR8][R2.64] ;  /* 0x00000008020f0981 */ /* 0x000162000c1e1900 */
[----:B------:R-:W-:Y:S01]  /*22bd0*/  @P1 IADD3.X R5, R0, UR7, RZ, P2, !PT ;  /* 0x0000000700051c10 */ /* 0x000fe200097fe4ff */
[----:B------:R-:W-:Y:S01]  /*22be0*/  IMAD.U32 R0, RZ, RZ, UR4 ;  /* 0x00000004ff007e24 */ /* 0x000fe2000f8e00ff */
[----:B----4-:R-:W-:-:S05]  /*22bf0*/  ISETP.NE.AND P2, PT, R8, RZ, PT ;  /* 0x000000ff0800720c */ /* 0x010fca0003f45270 */
[----:B------:R0:W5:Y:S08]  /*22c00*/  @P1 LDG.E R0, desc[UR8][R4.64] ;  /* 0x0000000804001981 */ /* 0x000170000c1e1900 */
[----:B------:R-:W2:Y:S02]  /*22c10*/  @!P2 LDC R8, c[0x0][0xad4] ;  /* 0x0002b500ff08ab82 */ /* 0x000ea40000000800 */
[----:B--2---:R0:W-:Y:S01]  /*22c20*/  @!P2 STL [R1+0x70], R8 ;  /* 0x000070080100a387 */ /* 0x0041e20000100800 */
[----:B------:R-:W-:Y:S01]  /*22c30*/  ISETP.GT.AND P2, PT, R8, 0x1, PT ;  /* 0x000000010800780c */ /* 0x000fe20003f44270 */
[----:B------:R-:W-:-:S12]  /*22c40*/  @P1 BRA `(.L_x_670) ;  /* 0x0000000000141947 */ /* 0x000fd80003800000 */
[----:B------:R-:W-:Y:S05]  /*22c50*/  @!P0 BRA `(.L_x_670) ;  /* 0x0000000000108947 */ /* 0x000fea0003800000 */
[----:B------:R-:W-:Y:S02]  /*22c60*/  ULDC.64 UR4, c[0x0][0x208] ;  /* 0x0000820000047ab9 */ /* 0x000fe40000000a00 */
[----:B0-----:R-:W2:Y:S04]  /*22c70*/  LDG.E R5, desc[UR4][R2.64] ;  /* 0x0000000402057981 */ /* 0x001ea8000c1e1900 */
[----:B-----5:R-:W2:Y:S02]  /*22c80*/  LDG.E R0, desc[UR4][R2.64+0x4] ;  /* 0x0000040402007981 */ /* 0x020ea4000c1e1900 */
[----:B--2---:R-:W-:-:S07]  /*22c90*/  IMAD.IADD R0, R0, 0x1, -R5 ;  /* 0x0000000100007824 */ /* 0x004fce00078e0a05 */
.L_x_670:
[----:B0-----:R-:W2:Y:S04]  /*22ca0*/  LDL.LU R3, [R1+0x74] ;  /* 0x0000740001037983 */ /* 0x001ea80000300800 */
[----:B------:R-:W3:Y:S01]  /*22cb0*/  LDL.LU R2, [R1+0x10c] ;  /* 0x00010c0001027983 */ /* 0x000ee20000300800 */
[----:B------:R-:W-:Y:S01]  /*22cc0*/  BSSY B1, `(.L_x_671) ;  /* 0x0000039000017945 */ /* 0x000fe20003800000 */
[----:B-----5:R-:W-:Y:S02]  /*22cd0*/  SHF.R.S32.HI R24, RZ, 0x1f, R15 ;  /* 0x0000001fff187819 */ /* 0x020fe4000001140f */
[----:B--2---:R-:W-:Y:S02]  /*22ce0*/  SEL R29, R3, RZ, !P0 ;  /* 0x000000ff031d7207 */ /* 0x004fe40004000000 */
[----:B---3--:R-:W-:Y:S01]  /*22cf0*/  SEL R26, R2, RZ, !P0 ;  /* 0x000000ff021a7207 */ /* 0x008fe20004000000 */
[----:B------:R-:W-:Y:S06]  /*22d00*/  @P3 BRA `(.L_x_672) ;  /* 0x0000000000d03947 */ /* 0x000fec0003800000 */
[----:B------:R-:W2:Y:S01]  /*22d10*/  LDL R2, [R1+0x84] ;  /* 0x0000840001027983 */ /* 0x000ea20000100800 */
[----:B------:R-:W0:Y:S02]  /*22d20*/  LDC R31, c[0x0][0xbe8] ;  /* 0x0002fa00ff1f7b82 */ /* 0x000e240000000800 */
[----:B0-----:R-:W-:Y:S01]  /*22d30*/  IMAD R3, R0, R31, RZ ;  /* 0x0000001f00037224 */ /* 0x001fe200078e02ff */
[----:B--2---:R-:W-:-:S05]  /*22d40*/  LEA R2, R2, R6, 0x7 ;  /* 0x0000000602027211 */ /* 0x004fca00078e38ff */
[----:B------:R-:W-:-:S05]  /*22d50*/  VIADD R28, R2, 0xffffff80 ;  /* 0xffffff80021c7836 */ /* 0x000fca0000000000 */
[----:B------:R-:W-:-:S13]  /*22d60*/  ISETP.GE.AND P0, PT, R28, R3, PT ;  /* 0x000000031c00720c */ /* 0x000fda0003f06270 */
[----:B------:R-:W-:Y:S05]  /*22d70*/  @P0 BRA `(.L_x_672) ;  /* 0x0000000000b40947 */ /* 0x000fea0003800000 */
[----:B------:R-:W2:Y:S01]  /*22d80*/  LDL.LU R30, [R1+0x88] ;  /* 0x00008800011e7983 */ /* 0x000ea20000300800 */
[----:B------:R-:W-:Y:S01]  /*22d90*/  IMAD.MOV.U32 R20, RZ, RZ, 0x9b8 ;  /* 0x000009b8ff147424 */ /* 0x000fe200078e00ff */
[----:B------:R-:W-:Y:S01]  /*22da0*/  ISETP.GT.AND P0, PT, R8, 0x1, PT ;  /* 0x000000010800780c */ /* 0x000fe20003f04270 */
[----:B------:R-:W-:Y:S01]  /*22db0*/  IMAD.MOV.U32 R21, RZ, RZ, R28 ;  /* 0x000000ffff157224 */ /* 0x000fe200078e001c */
[----:B------:R-:W-:Y:S01]  /*22dc0*/  ISETP.NE.AND P1, PT, R31, 0x1, PT ;  /* 0x000000011f00780c */ /* 0x000fe20003f25270 */
[----:B------:R-:W0:Y:S01]  /*22dd0*/  LDC.64 R8, c[0x0][0xba8] ;  /* 0x0002ea00ff087b82 */ /* 0x000e220000000a00 */
[----:B------:R-:W-:Y:S01]  /*22de0*/  SEL R20, R20, 0x978, P0 ;  /* 0x0000097814147807 */ /* 0x000fe20000000000 */
[----:B------:R-:W-:-:S06]  /*22df0*/  ULDC.64 UR4, c[0x0][0x208] ;  /* 0x0000820000047ab9 */ /* 0x000fcc0000000a00 */
[----:B------:R-:W3:Y:S08]  /*22e00*/  LDC.64 R2, c[0x0][R20+0x220] ;  /* 0x0000880014027b82 */ /* 0x000ef00000000a00 */
[----:B------:R-:W4:Y:S08]  /*22e10*/  LDC.64 R10, c[0x0][R20+0x218] ;  /* 0x00008600140a7b82 */ /* 0x000f300000000a00 */
[----:B------:R-:W5:Y:S08]  /*22e20*/  LDC.64 R4, c[0x0][R20+0x228] ;  /* 0x00008a0014047b82 */ /* 0x000f700000000a00 */
[----:B------:R-:W1:Y:S08]  /*22e30*/  @P1 LDC R13, c[0x0][0xbec] ;  /* 0x0002fb00ff0d1b82 */ /* 0x000e700000000800 */
[----:B------:R-:W5:Y:S08]  /*22e40*/  LDC.64 R6, c[0x0][R20+0x210] ;  /* 0x0000840014067b82 */ /* 0x000f700000000a00 */
[----:B------:R-:W5:Y:S01]  /*22e50*/  @P1 LDC R27, c[0x0][0xbf0] ;  /* 0x0002fc00ff1b1b82 */ /* 0x000f620000000800 */
[----:B-1----:R-:W-:-:S07]  /*22e60*/  @P1 IMAD.HI.U32 R14, R28, R13, RZ ;  /* 0x0000000d1c0e1227 */ /* 0x002fce00078e00ff */
[----:B0-----:R-:W0:Y:S01]  /*22e70*/  @!P0 LDC R8, c[0x0][0xb50] ;  /* 0x0002d400ff088b82 */ /* 0x001e220000000800 */
[-C--:B---3--:R-:W-:Y:S02]  /*22e80*/  IMAD R3, R3, R29.reuse, RZ ;  /* 0x0000001d03037224 */ /* 0x088fe400078e02ff */
[----:B------:R-:W-:-:S05]  /*22e90*/  IMAD.WIDE.U32 R12, R2, R29, RZ ;  /* 0x0000001d020c7225 */ /* 0x000fca00078e00ff */
[----:B------:R-:W1:Y:S01]  /*22ea0*/  @!P0 LDC R9, c[0x0][0xb54] ;  /* 0x0002d500ff098b82 */ /* 0x000e620000000800 */
[-C--:B----4-:R-:W-:Y:S02]  /*22eb0*/  IMAD R25, R11, R223.reuse, RZ ;  /* 0x000000df0b197224 */ /* 0x090fe400078e02ff */
[----:B------:R-:W-:Y:S01]  /*22ec0*/  IMAD.WIDE.U32 R10, R10, R223, RZ ;  /* 0x000000df0a0a7225 */ /* 0x000fe200078e00ff */
[----:B-----5:R-:W-:-:S03]  /*22ed0*/  @P1 SHF.R.U32.HI R21, RZ, R27, R14 ;  /* 0x0000001bff151219 */ /* 0x020fc6000001160e */
[----:B------:R-:W-:Y:S01]  /*22ee0*/  IMAD R27, R2, R26, R3 ;  /* 0x0000001a021b7224 */ /* 0x000fe200078e0203 */
[----:B------:R-:W-:Y:S01]  /*22ef0*/  IADD3 R10, P1, P3, R12, R10, R15 ;  /* 0x0000000a0c0a7210 */ /* 0x000fe20007b3e00f */
[----:B------:R-:W-:Y:S02]  /*22f00*/  IMAD.IADD R25, R11, 0x1, R25 ;  /* 0x000000010b197824 */ /* 0x000fe400078e0219 */
[----:B------:R-:W-:Y:S02]  /*22f10*/  IMAD.MOV R2, RZ, RZ, -R21 ;  /* 0x000000ffff027224 */ /* 0x000fe400078e0a15 */
[----:B------:R-:W-:Y:S01]  /*22f20*/  IMAD.IADD R27, R13, 0x1, R27 ;  /* 0x000000010d1b7824 */ /* 0x000fe200078e021b */
[----:B--2---:R-:W-:-:S05]  /*22f30*/  SEL R3, R30, RZ, P0 ;  /* 0x000000ff1e037207 */ /* 0x004fca0000000000 */
[-C--:B------:R-:W-:Y:S02]  /*22f40*/  IMAD R11, R5, R3.reuse, RZ ;  /* 0x00000003050b7224 */ /* 0x080fe400078e02ff */
[----:B------:R-:W-:-:S04]  /*22f50*/  IMAD.WIDE.U32 R4, R4, R3, RZ ;  /* 0x0000000304047225 */ /* 0x000fc800078e00ff */
[----:B------:R-:W-:Y:S01]  /*22f60*/  IMAD R3, R31, R2, R28 ;  /* 0x000000021f037224 */ /* 0x000fe200078e021c */
[----:B------:R-:W-:Y:S01]  /*22f70*/  IADD3.X R2, R27, R25, R24, P1, P3 ;  /* 0x000000191b027210 */ /* 0x000fe20000fe6418 */
[----:B------:R-:W-:Y:S01]  /*22f80*/  IMAD.IADD R11, R5, 0x1, R11 ;  /* 0x00000001050b7824 */ /* 0x000fe200078e020b */
[----:B------:R-:W-:Y:S02]  /*22f90*/  IADD3 R4, P0, P1, R21, R10, R4 ;  /* 0x0000000a15047210 */ /* 0x000fe4000791e004 */
[----:B------:R-:W-:-:S04]  /*22fa0*/  SHF.R.S32.HI R21, RZ, 0x1f, R21 ;  /* 0x0000001fff157819 */ /* 0x000fc80000011415 */
[----:B------:R-:W-:Y:S01]  /*22fb0*/  IADD3.X R5, R21, R2, R11, P0, P1 ;  /* 0x0000000215057210 */ /* 0x000fe200007e240b */
[-C--:B------:R-:W-:Y:S01]  /*22fc0*/  IMAD R2, R7, R3.reuse, RZ ;  /* 0x0000000307027224 */ /* 0x080fe200078e02ff */
[----:B------:R-:W-:Y:S01]  /*22fd0*/  SHF.R.S32.HI R11, RZ, 0x1f, R3 ;  /* 0x0000001fff0b7819 */ /* 0x000fe20000011403 */
[----:B------:R-:W-:-:S04]  /*22fe0*/  IMAD.WIDE.U32 R4, R6, R3, R4 ;  /* 0x0000000306047225 */ /* 0x000fc800078e0004 */
[----:B------:R-:W-:Y:S01]  /*22ff0*/  IMAD R11, R6, R11, R2 ;  /* 0x0000000b060b7224 */ /* 0x000fe200078e0202 */
[----:B0-----:R-:W-:Y:S01]  /*23000*/  LEA R8, P0, R4, R8, 0x2 ;  /* 0x0000000804087211 */ /* 0x001fe200078010ff */
[----:B------:R-:W-:Y:S02]  /*23010*/  IMAD.MOV.U32 R3, RZ, RZ, -0x800000 ;  /* 0xff800000ff037424 */ /* 0x000fe400078e00ff */
[----:B------:R-:W-:-:S05]  /*23020*/  IMAD.IADD R2, R5, 0x1, R11 ;  /* 0x0000000105027824 */ /* 0x000fca00078e020b */
[----:B-1----:R-:W-:-:S05]  /*23030*/  LEA.HI.X R9, R4, R9, R2, 0x2, P0 ;  /* 0x0000000904097211 */ /* 0x002fca00000f1402 */
[----:B------:R0:W-:Y:S02]  /*23040*/  STG.E desc[UR4][R8.64], R3 ;  /* 0x0000000308007986 */ /* 0x0001e4000c101904 */
.L_x_672:
[----:B------:R-:W-:Y:S05]  /*23050*/  BSYNC B1 ;  /* 0x0000000000017941 */ /* 0x000fea0003800000 */
.L_x_671:
[----:B------:R-:W-:Y:S05]  /*23060*/  @P2 BRA `(.L_x_667) ;  /* 0x0000000800442947 */ /* 0x000fea0003800000 */
[----:B------:R-:W2:Y:S01]  /*23070*/  LDL.LU R10, [R1+0x84] ;  /* 0x00008400010a7983 */ /* 0x000ea20000300800 */
[----:B0-----:R-:W0:Y:S01]  /*23080*/  LDC R9, c[0x0][0xbe8] ;  /* 0x0002fa00ff097b82 */ /* 0x001e220000000800 */
[----:B------:R-:W-:Y:S01]  /*23090*/  ULDC.64 UR4, c[0x0][0xaa0] ;  /* 0x0002a80000047ab9 */ /* 0x000fe20000000a00 */
[----:B------:R-:W-:Y:S01]  /*230a0*/  BSSY B1, `(.L_x_673) ;  /* 0x0000048000017945 */ /* 0x000fe20003800000 */
[----:B------:R-:W3:Y:S01]  /*230b0*/  S2R R2, SR_TID.X ;  /* 0x0000000000027919 */ /* 0x000ee20000002100 */
[----:B0-----:R-:W-:Y:S01]  /*230c0*/  ISETP.NE.AND P0, PT, R9, 0x1, PT ;  /* 0x000000010900780c */ /* 0x001fe20003f05270 */
[----:B---3--:R-:W-:-:S12]  /*230d0*/  VIADD R4, R2, 0xffffff80 ;  /* 0xffffff8002047836 */ /* 0x008fd80000000000 */
[----:B------:R-:W0:Y:S01]  /*230e0*/  @P0 LDC R7, c[0x0][0xbec] ;  /* 0x0002fb00ff070b82 */ /* 0x000e220000000800 */
[----:B------:R-:W-:Y:S01]  /*230f0*/  IMAD R2, R24, UR4, RZ ;  /* 0x0000000418027c24 */ /* 0x000fe2000f8e02ff */
[----:B------:R-:W-:-:S03]  /*23100*/  SHF.R.S32.HI R11, RZ, 0x1f, R4 ;  /* 0x0000001fff0b7819 */ /* 0x000fc60000011404 */
[----:B------:R-:W-:Y:S01]  /*23110*/  IMAD R5, R15, UR5, R2 ;  /* 0x000000050f057c24 */ /* 0x000fe2000f8e0202 */
[----:B------:R-:W-:Y:S01]  /*23120*/  LEA.HI R6, R11, R4, RZ, 0x3 ;  /* 0x000000040b067211 */ /* 0x000fe200078f18ff */
[----:B------:R-:W-:Y:S01]  /*23130*/  IMAD.WIDE.U32 R2, R15, UR4, RZ ;  /* 0x000000040f027c25 */ /* 0x000fe2000f8e00ff */
[----:B------:R-:W3:Y:S01]  /*23140*/  @P0 LDC R11, c[0x0][0xbf0] ;  /* 0x0002fc00ff0b0b82 */ /* 0x000ee20000000800 */
[----:B------:R-:W-:Y:S01]  /*23150*/  ULDC.64 UR4, c[0x0][0xae8] ;  /* 0x0002ba0000047ab9 */ /* 0x000fe20000000a00 */
[----:B------:R-:W-:Y:S01]  /*23160*/  LOP3.LUT R13, R6, 0xfffffff8, RZ, 0xc0, !PT ;  /* 0xfffffff8060d7812 */ /* 0x000fe200078ec0ff */
[----:B------:R-:W-:Y:S02]  /*23170*/  IMAD.IADD R3, R3, 0x1, R5 ;  /* 0x0000000103037824 */ /* 0x000fe400078e0205 */
[----:B------:R-:W-:Y:S02]  /*23180*/  IMAD R15, R0, R9, RZ ;  /* 0x00000009000f7224 */ /* 0x000fe400078e02ff */
[----:B------:R-:W-:-:S02]  /*23190*/  IMAD.IADD R13, R4, 0x1, -R13 ;  /* 0x00000001040d7824 */ /* 0x000fc400078e0a0d */
[----:B------:R-:W-:-:S04]  /*231a0*/  IMAD.WIDE.U32 R2, R223, UR4, R2 ;  /* 0x00000004df027c25 */ /* 0x000fc8000f8e0002 */
[----:B------:R-:W-:Y:S02]  /*231b0*/  IMAD R4, R13, 0x20, R224 ;  /* 0x000000200d047824 */ /* 0x000fe400078e02e0 */
[----:B------:R-:W-:Y:S01]  /*231c0*/  IMAD R3, R223, UR5, R3 ;  /* 0x00000005df037c24 */ /* 0x000fe2000f8e0203 */
[----:B------:R-:W-:Y:S02]  /*231d0*/  ULDC.64 UR4, c[0x0][0xaf0] ;  /* 0x0002bc0000047ab9 */ /* 0x000fe40000000a00 */
[----:B------:R-:W-:Y:S02]  /*231e0*/  IMAD R6, R26, UR4, RZ ;  /* 0x000000041a067c24 */ /* 0x000fe4000f8e02ff */
[----:B------:R-:W-:-:S04]  /*231f0*/  IMAD.WIDE.U32 R2, R29, UR4, R2 ;  /* 0x000000041d027c25 */ /* 0x000fc8000f8e0002 */
[C---:B--2---:R-:W-:Y:S02]  /*23200*/  IMAD R8, R10.reuse, 0x80, R4 ;  /* 0x000000800a087824 */ /* 0x044fe400078e0204 */
[----:B------:R-:W-:Y:S02]  /*23210*/  IMAD R12, R10, 0x80, R224 ;  /* 0x000000800a0c7824 */ /* 0x000fe400078e02e0 */
[----:B0-----:R-:W-:-:S03]  /*23220*/  @P0 IMAD.HI.U32 R4, R8, R7, RZ ;  /* 0x0000000708040227 */ /* 0x001fc600078e00ff */
[C---:B------:R-:W-:Y:S01]  /*23230*/  ISETP.GE.AND P2, PT, R12.reuse, R15, PT ;  /* 0x0000000f0c00720c */ /* 0x040fe20003f46270 */
[----:B------:R-:W-:Y:S01]  /*23240*/  IMAD.MOV.U32 R5, RZ, RZ, R8 ;  /* 0x000000ffff057224 */ /* 0x000fe200078e0008 */
[----:B---3--:R-:W-:Y:S01]  /*23250*/  @P0 SHF.R.U32.HI R5, RZ, R11, R4 ;  /* 0x0000000bff050219 */ /* 0x008fe20000011604 */
[----:B------:R-:W-:Y:S01]  /*23260*/  IMAD R7, R29, UR5, R6 ;  /* 0x000000051d077c24 */ /* 0x000fe2000f8e0206 */
[----:B------:R-:W-:Y:S01]  /*23270*/  ULDC.64 UR4, c[0x0][0xae0] ;  /* 0x0002b80000047ab9 */ /* 0x000fe20000000a00 */
[----:B------:R-:W-:Y:S01]  /*23280*/  VIADD R0, R12, 0x20 ;  /* 0x000000200c007836 */ /* 0x000fe20000000000 */
[----:B------:R-:W-:Y:S01]  /*23290*/  SHF.R.S32.HI R4, RZ, 0x1f, R5 ;  /* 0x0000001fff047819 */ /* 0x000fe20000011405 */
[----:B------:R-:W-:Y:S02]  /*232a0*/  IMAD.IADD R3, R3, 0x1, R7 ;  /* 0x0000000103037824 */ /* 0x000fe400078e0207 */
[----:B------:R-:W-:Y:S01]  /*232b0*/  IMAD.MOV R7, RZ, RZ, -R5 ;  /* 0x000000ffff077224 */ /* 0x000fe200078e0a05 */
[----:B------:R-:W-:Y:S01]  /*232c0*/  ISETP.GE.AND P1, PT, R0, R15, PT ;  /* 0x0000000f0000720c */ /* 0x000fe20003f26270 */
[----:B------:R-:W-:-:S02]  /*232d0*/  IMAD R4, R4, UR4, RZ ;  /* 0x0000000404047c24 */ /* 0x000fc4000f8e02ff */
[----:B------:R-:W-:Y:S02]  /*232e0*/  IMAD R7, R9, R7, R8 ;  /* 0x0000000709077224 */ /* 0x000fe400078e0208 */
[----:B------:R-:W-:-:S04]  /*232f0*/  IMAD.WIDE.U32 R2, R5, UR4, R2 ;  /* 0x0000000405027c25 */ /* 0x000fc8000f8e0002 */
[----:B------:R-:W-:Y:S01]  /*23300*/  IMAD R5, R5, UR5, R4 ;  /* 0x0000000505057c24 */ /* 0x000fe2000f8e0204 */
[----:B------:R-:W-:Y:S01]  /*23310*/  SHF.R.S32.HI R4, RZ, 0x1f, R7 ;  /* 0x0000001fff047819 */ /* 0x000fe20000011407 */
[----:B------:R-:W-:Y:S01]  /*23320*/  ULDC.64 UR4, c[0x0][0xad8] ;  /* 0x0002b60000047ab9 */ /* 0x000fe20000000a00 */
[----:B------:R-:W-:Y:S02]  /*23330*/  VIADD R0, R12, 0x40 ;  /* 0x000000400c007836 */ /* 0x000fe40000000000 */
[----:B------:R-:W-:Y:S02]  /*23340*/  IMAD.IADD R3, R3, 0x1, R5 ;  /* 0x0000000103037824 */ /* 0x000fe400078e0205 */
[----:B------:R-:W-:Y:S01]  /*23350*/  IMAD R4, R4, UR4, RZ ;  /* 0x0000000404047c24 */ /* 0x000fe2000f8e02ff */
[----:B------:R-:W-:Y:S01]  /*23360*/  ISETP.GE.AND P0, PT, R0, R15, PT ;  /* 0x0000000f0000720c */ /* 0x000fe20003f06270 */
[----:B------:R-:W-:-:S04]  /*23370*/  IMAD.WIDE.U32 R2, R7, UR4, R2 ;  /* 0x0000000407027c25 */ /* 0x000fc8000f8e0002 */
[----:B------:R-:W-:Y:S01]  /*23380*/  IMAD R5, R7, UR5, R4 ;  /* 0x0000000507057c24 */ /* 0x000fe2000f8e0204 */
[----:B------:R-:W-:Y:S02]  /*23390*/  ULDC.64 UR4, c[0x0][0xa80] ;  /* 0x0002a00000047ab9 */ /* 0x000fe40000000a00 */
[----:B------:R-:W-:Y:S01]  /*233a0*/  LEA R10, P3, R2, UR4, 0x1 ;  /* 0x00000004020a7c11 */ /* 0x000fe2000f8608ff */
[----:B------:R-:W-:-:S04]  /*233b0*/  IMAD.IADD R3, R3, 0x1, R5 ;  /* 0x0000000103037824 */ /* 0x000fc800078e0205 */
[----:B------:R0:W2:Y:S01]  /*233c0*/  SHFL.IDX PT, R13, R10, RZ, 0x181f ;  /* 0x00181fff0a0d7589 */ /* 0x0000a200000e0000 */
[----:B------:R-:W-:-:S05]  /*233d0*/  LEA.HI.X R11, R2, UR5, R3, 0x1, P3 ;  /* 0x00000005020b7c11 */ /* 0x000fca00098f0c03 */
[----:B------:R0:W3:Y:S01]  /*233e0*/  SHFL.IDX PT, R9, R11, RZ, 0x181f ;  /* 0x00181fff0b097589 */ /* 0x0000e200000e0000 */
[----:B------:R-:W-:Y:S05]  /*233f0*/  @P2 BRA `(.L_x_674) ;  /* 0x0000000000482947 */ /* 0x000fea0003800000 */
[----:B------:R-:W-:Y:S01]  /*23400*/  ULDC UR4, c[0x0][0xac8] ;  /* 0x0002b20000047ab9 */ /* 0x000fe20000000800 */
[----:B------:R-:W-:Y:S01]  /*23410*/  ULDC.64 UR6, c[0x0][0x208] ;  /* 0x0000820000067ab9 */ /* 0x000fe20000000a00 */
[----:B------:R-:W-:Y:S02]  /*23420*/  ISETP.GE.AND P5, PT, R16, UR4, PT ;  /* 0x0000000410007c0c */ /* 0x000fe4000bfa6270 */
[----:B------:R-:W-:Y:S02]  /*23430*/  ISETP.GE.AND P4, PT, R214, UR4, PT ;  /* 0x00000004d6007c0c */ /* 0x000fe4000bf86270 */
[----:B------:R-:W-:Y:S02]  /*23440*/  ISETP.GE.AND P3, PT, R19, UR4, PT ;  /* 0x0000000413007c0c */ /* 0x000fe4000bf66270 */
[----:B------:R-:W-:-:S07]  /*23450*/  ISETP.GE.AND P2, PT, R22, UR4, PT ;  /* 0x0000000416007c0c */ /* 0x000fce000bf46270 */
[----:B--2---:R-:W-:-:S04]  /*23460*/  @!P5 LEA R2, P6, R16, R13, 0x1 ;  /* 0x0000000d1002d211 */ /* 0x004fc800078c08ff */
[----:B---3--:R-:W-:Y:S02]  /*23470*/  @!P5 LEA.HI.X R3, R16, R9, R17, 0x1, P6 ;  /* 0x000000091003d211 */ /* 0x008fe400030f0c11 */
        /* <DEDUP_REMOVED lines=10> */
.L_x_674:
[----:B------:R-:W-:Y:S05]  /*23520*/  BSYNC B1 ;  /* 0x0000000000017941 */ /* 0x000fea0003800000 */
.L_x_673:
[----:B---34-:R3:W4:Y:S01]  /*23530*/  SHFL.IDX PT, R9, R11, 0x1, 0x181f ;  /* 0x00381f000b097f89 */ /* 0x01872200000e0000 */
        /* <DEDUP_REMOVED lines=21> */
.L_x_676:
[----:B------:R-:W-:Y:S05]  /*23690*/  BSYNC B1 ;  /* 0x0000000000017941 */ /* 0x000fea0003800000 */
.L_x_675:
[----:B0---4-:R0:W4:Y:S01]  /*236a0*/  SHFL.IDX PT, R9, R11, 0x2, 0x181f ;  /* 0x00581f000b097f89 */ /* 0x01112200000e0000 */
        /* <DEDUP_REMOVED lines=12> */
[----:B----4-:R-:W-:Y:S02]  /*23770*/  @!P3 LEA.HI.X R3, R16, R9, R17, 0x1, P6 ;  /* 0x000000091003b211 */ /* 0x010fe400030f0c11 */
        /* <DEDUP_REMOVED lines=8> */
.L_x_678:
[----:B------:R-:W-:Y:S05]  /*23800*/  BSYNC B1 ;  /* 0x0000000000017941 */ /* 0x000fea0003800000 */
.L_x_677:
[----:B------:R-:W-:Y:S01]  /*23810*/  VIADD R0, R12, 0x60 ;  /* 0x000000600c007836 */ /* 0x000fe20000000000 */
[----:B0--3--:R-:W0:Y:S04]  /*23820*/  SHFL.IDX PT, R11, R11, 0x3, 0x181f ;  /* 0x00781f000b0b7f89 */ /* 0x009e2800000e0000 */
[----:B------:R-:W-:Y:S01]  /*23830*/  ISETP.GE.AND P0, PT, R0, R15, PT ;  /* 0x0000000f0000720c */ /* 0x000fe20003f06270 */
[----:B----4-:R3:W4:-:S12]  /*23840*/  SHFL.IDX PT, R9, R10, 0x3, 0x181f ;  /* 0x00781f000a097f89 */ /* 0x01071800000e0000 */
[----:B---3--:R-:W-:Y:S05]  /*23850*/  @P0 BRA `(.L_x_667) ;  /* 0x0000000000480947 */ /* 0x008fea0003800000 */
[----:B------:R-:W-:Y:S01]  /*23860*/  ULDC UR4, c[0x0][0xac8] ;  /* 0x0002b20000047ab9 */ /* 0x000fe20000000800 */
[----:B------:R-:W-:Y:S01]  /*23870*/  ULDC.64 UR6, c[0x0][0x208] ;  /* 0x0000820000067ab9 */ /* 0x000fe20000000a00 */
[----:B------:R-:W-:Y:S02]  /*23880*/  ISETP.GE.AND P3, PT, R16, UR4, PT ;  /* 0x0000000410007c0c */ /* 0x000fe4000bf66270 */
[----:B------:R-:W-:Y:S02]  /*23890*/  ISETP.GE.AND P2, PT, R214, UR4, PT ;  /* 0x00000004d6007c0c */ /* 0x000fe4000bf46270 */
[----:B------:R-:W-:Y:S02]  /*238a0*/  ISETP.GE.AND P1, PT, R19, UR4, PT ;  /* 0x0000000413007c0c */ /* 0x000fe4000bf26270 */
[----:B------:R-:W-:-:S07]  /*238b0*/  ISETP.GE.AND P0, PT, R22, UR4, PT ;  /* 0x0000000416007c0c */ /* 0x000fce000bf06270 */
[-C--:B----4-:R-:W-:Y:S02]  /*238c0*/  @!P3 LEA R2, P6, R16, R9.reuse, 0x1 ;  /* 0x000000091002b211 */ /* 0x090fe400078c08ff */
[-C--:B------:R-:W-:Y:S02]  /*238d0*/  @!P2 LEA R4, P5, R212, R9.reuse, 0x1 ;  /* 0x00000009d404a211 */ /* 0x080fe400078a08ff */
[C---:B------:R-:W-:Y:S02]  /*238e0*/  @!P1 LEA R6, P4, R19.reuse, R9, 0x1 ;  /* 0x0000000913069211 */ /* 0x040fe400078808ff */
        /* <DEDUP_REMOVED lines=9> */
.L_x_667:
[----:B------:R-:W-:Y:S05]  /*23980*/  BSYNC B0 ;  /* 0x0000000000007941 */ /* 0x000fea0003800000 */
.L_x_657:
[----:B------:R-:W-:Y:S02]  /*23990*/  ULDC UR4, c[0x0][0xc3c] ;  /* 0x00030f0000047ab9 */ /* 0x000fe40000000800 */
[----:B-1----:R-:W-:-:S13]  /*239a0*/  ISETP.GE.AND P0, PT, R131, UR4, PT ;  /* 0x0000000483007c0c */ /* 0x002fda000bf06270 */
[----:B------:R-:W-:Y:S05]  /*239b0*/  @!P0 BRA `(.L_x_679) ;  /* 0xfffffddc00c08947 */ /* 0x000fea000383ffff */
[----:B------:R-:W-:Y:S05]  /*239c0*/  BRA `(.L_x_434) ;  /* 0x0000007800807947 */ /* 0x000fea0003800000 */
.L_x_432:
[----:B------:R-:W-:-:S08]  /*239d0*/  NOP ;  /* 0x0000000000007918 */ /* 0x000fd00000000000 */
[----:B------:R-:W0:-:S00]  /*239e0*/  USETMAXREG.DEALLOC.CTAPOOL 0x28 ;  /* 0x00000028000079c8 */ /* 0x000e0000080e0500 */
[----:B0-----:R-:W-:Y:S02]  /*239f0*/  LOP3.LUT R2, R2, 0x3, RZ, 0xc0, !PT ;  /* 0x0000000302027812 */ /* 0x001fe400078ec0ff */
[----:B------:R-:W-:Y:S02]  /*23a00*/  LOP3.LUT R18, R18, 0xffffffbf, RZ, 0xc0, !PT ;  /* 0xffffffbf12127812 */ /* 0x000fe400078ec0ff */
[----:B------:R-:W-:Y:S02]  /*23a10*/  MOV R6, RZ ;  /* 0x000000ff00067202 */ /* 0x000fe40000000f00 */
        /* <DEDUP_REMOVED lines=11> */
.L_x_680:
[----:B------:R-:W-:Y:S01]  /*23ad0*/  LOP3.LUT R7, R0, 0x1f, RZ, 0xc0, !PT ;  /* 0x0000001f00077812 */ /* 0x000fe200078ec0ff */
[----:B------:R-:W-:Y:S01]  /*23ae0*/  ULDC UR4, c[0x0][0xc3c] ;  /* 0x00030f0000047ab9 */ /* 0x000fe20000000800 */
[----:B------:R-:W-:Y:S01]  /*23af0*/  IMAD.MOV.U32 R9, RZ, RZ, RZ ;  /* 0x000000ffff097224 */ /* 0x000fe200078e00ff */
[----:B------:R-:W-:Y:S01]  /*23b00*/  ULDC.64 UR6, c[0x0][0x208] ;  /* 0x0000820000067ab9 */ /* 0x000fe20000000a00 */
[----:B------:R-:W-:Y:S01]  /*23b10*/  ISETP.NE.AND P0, PT, R7, 0x1f, PT ;  /* 0x0000001f0700780c */ /* 0x000fe20003f05270 */
[----:B------:R-:W-:-:S03]  /*23b20*/  ULDC UR5, c[0x0][0xc38] ;  /* 0x00030e0000057ab9 */ /* 0x000fc60000000800 */
[----:B------:R-:W-:-:S13]  /*23b30*/  ISETP.GE.OR P1, PT, R7, UR4, !P0 ;  /* 0x0000000407007c0c */ /* 0x000fda000c726670 */
[----:B------:R-:W0:Y:S08]  /*23b40*/  @!P1 LDC.64 R4, c[0x0][0xc80] ;  /* 0x00032000ff049b82 */ /* 0x000e300000000a00 */
[----:B------:R-:W1:Y:S01]  /*23b50*/  @!P1 LDC.64 R2, c[0x0][0xc78] ;  /* 0x00031e00ff029b82 */ /* 0x000e620000000a00 */
[----:B0-----:R-:W-:-:S05]  /*23b60*/  @!P1 IMAD.WIDE.U32 R4, R7, 0x4, R4 ;  /* 0x0000000407049825 */ /* 0x001fca00078e0004 */
[----:B------:R-:W2:Y:S01]  /*23b70*/  @!P1 LDG.E R6, desc[UR6][R4.64] ;  /* 0x0000000604069981 */ /* 0x000ea2000c1e1900 */
[----:B-1----:R-:W-:-:S05]  /*23b80*/  @!P1 IMAD.WIDE.U32 R2, R7, 0x4, R2 ;  /* 0x0000000407029825 */ /* 0x002fca00078e0002 */
[----:B------:R-:W2:Y:S01]  /*23b90*/  @!P1 LDG.E R9, desc[UR6][R2.64] ;  /* 0x0000000602099981 */ /* 0x000ea2000c1e1900 */
[C---:B------:R-:W-:Y:S02]  /*23ba0*/  ISETP.NE.AND P1, PT, R7.reuse, RZ, PT ;  /* 0x000000ff0700720c */ /* 0x040fe40003f25270 */
[C---:B------:R-:W-:Y:S02]  /*23bb0*/  ISETP.GE.U32.AND P2, PT, R7.reuse, 0x2, PT ;  /* 0x000000020700780c */ /* 0x040fe40003f46070 */
[C---:B------:R-:W-:Y:S02]  /*23bc0*/  ISETP.GE.U32.AND P3, PT, R7.reuse, 0x4, PT ;  /* 0x000000040700780c */ /* 0x040fe40003f66070 */
[C---:B------:R-:W-:Y:S02]  /*23bd0*/  ISETP.GE.U32.AND P4, PT, R7.reuse, 0x8, PT ;  /* 0x000000080700780c */ /* 0x040fe40003f86070 */
[----:B------:R-:W-:Y:S01]  /*23be0*/  ISETP.GE.U32.AND P5, PT, R7, 0x10, PT ;  /* 0x000000100700780c */ /* 0x000fe20003fa6070 */
[----:B------:R-:W0:Y:S01]  /*23bf0*/  S2UR UR6, SR_CTAID.X ;  /* 0x00000000000679c3 */ /* 0x000e220000002500 */
[----:B------:R-:W-:Y:S01]  /*23c00*/  UMOV UR4, URZ ;  /* 0x0000003f00047c82 */ /* 0x000fe20008000000 */
[----:B--2---:R-:W-:-:S05]  /*23c10*/  IMAD R8, R6, R9, RZ ;  /* 0x0000000906087224 */ /* 0x004fca00078e02ff */
[----:B------:R-:W1:Y:S02]  /*23c20*/  SHFL.UP PT, R10, R8, 0x1, RZ ;  /* 0x04200000080a7989 */ /* 0x000e6400000e00ff */
[----:B-1----:R-:W-:-:S05]  /*23c30*/  SEL R11, R10, RZ, P1 ;  /* 0x000000ff0a0b7207 */ /* 0x002fca0000800000 */
[----:B------:R-:W-:-:S05]  /*23c40*/  IMAD.IADD R11, R8, 0x1, R11 ;  /* 0x00000001080b7824 */ /* 0x000fca00078e020b */
        /* <DEDUP_REMOVED lines=20> */
.L_x_684:
[----:B------:R-:W0:Y:S01]  /*23d90*/  LDC R2, c[0x0][0xc3c] ;  /* 0x00030f00ff027b82 */ /* 0x000e220000000800 */
[----:B------:R-:W-:Y:S01]  /*23da0*/  UIADD3 UR4, UR4, 0x1f, URZ ;  /* 0x0000001f04047890 */ /* 0x000fe2000fffe03f */
[----:B------:R-:W-:Y:S02]  /*23db0*/  ULDC UR7, c[0x0][0xc3c] ;  /* 0x00030f0000077ab9 */ /* 0x000fe40000000800 */
[----:B------:R-:W-:-:S03]  /*23dc0*/  IMAD.U32 R27, RZ, RZ, UR7 ;  /* 0x00000007ff1b7e24 */ /* 0x000fc6000f8e00ff */
[----:B0-----:R-:W-:-:S13]  /*23dd0*/  ISETP.LE.AND P6, PT, R2, UR4, PT ;  /* 0x0000000402007c0c */ /* 0x001fda000bfc3270 */
[----:B------:R-:W-:Y:S05]  /*23de0*/  @P6 BRA `(.L_x_683) ;  /* 0x0000000400b06947 */ /* 0x000fea0003800000 */
[----:B------:R-:W-:Y:S01]  /*23df0*/  VIADD R9, R7, UR4 ;  /* 0x0000000407097c36 */ /* 0x000fe20008000000 */
[----:B------:R-:W-:Y:S01]  /*23e00*/  ULDC.64 UR8, c[0x0][0x208] ;  /* 0x0000820000087ab9 */ /* 0x000fe20000000a00 */
        /* <DEDUP_REMOVED lines=30> */
.L_x_682:
[----:B------:R-:W-:Y:S02]  /*23ff0*/  IMAD.IADD R11, R8, 0x1, -R3 ;  /* 0x00000001080b7824 */ /* 0x000fe400078e0a03 */
[----:B------:R-:W-:Y:S02]  /*24000*/  IMAD.MOV.U32 R24, RZ, RZ, RZ ;  /* 0x000000ffff187224 */ /* 0x000fe400078e00ff */
        /* <DEDUP_REMOVED lines=16> */
.L_x_685:
[----:B-1----:R-:W-:Y:S01]  /*24110*/  IMAD R24, R24, UR5, R11 ;  /* 0x0000000518187c24 */ /* 0x002fe2000f8e020b */
[----:B------:R-:W-:Y:S01]  /*24120*/  MOV R11, R12 ;  /* 0x0000000c000b7202 */ /* 0x000fe20000000f00 */
[----:B------:R-:W-:Y:S01]  /*24130*/  IMAD.MOV.U32 R2, RZ, RZ, RZ ;  /* 0x000000ffff027224 */ /* 0x000fe200078e00ff */
[----:B------:R-:W-:Y:S01]  /*24140*/  IABS R12, R6 ;  /* 0x00000006000c7213 */ /* 0x000fe20000000000 */
[----:B------:R-:W-:Y:S01]  /*24150*/  VIADD R27, R27, UR4 ;  /* 0x000000041b1b7c36 */ /* 0x000fe20008000000 */
[----:B------:R-:W-:Y:S01]  /*24160*/  IADD3 R25, -R24, UR6, RZ ;  /* 0x0000000618197c10 */ /* 0x000fe2000fffe1ff */
[----:B------:R-:W-:Y:S01]  /*24170*/  IMAD R11, R11, R4, RZ ;  /* 0x000000040b0b7224 */ /* 0x000fe200078e02ff */
[----:B0-----:R-:W-:Y:S01]  /*24180*/  IABS R5, R9 ;  /* 0x0000000900057213 */ /* 0x001fe20000000000 */
[----:B------:R-:W-:Y:S01]  /*24190*/  IMAD.MOV R12, RZ, RZ, -R12 ;  /* 0x000000ffff0c7224 */ /* 0x000fe200078e0a0c */
[----:B------:R-:W-:Y:S01]  /*241a0*/  IABS R10, R25 ;  /* 0x00000019000a7213 */ /* 0x000fe20000000000 */
[----:B------:R-:W-:Y:S01]  /*241b0*/  IMAD.HI.U32 R2, R3, R11, R2 ;  /* 0x0000000b03027227 */ /* 0x000fe200078e0002 */
[----:B------:R-:W0:Y:S03]  /*241c0*/  I2F.RP R8, R5 ;  /* 0x0000000500087306 */ /* 0x000e260000209400 */
[----:B------:R-:W-:-:S02]  /*241d0*/  IMAD.MOV.U32 R3, RZ, RZ, R10 ;  /* 0x000000ffff037224 */ /* 0x000fc400078e000a */
[----:B------:R-:W-:Y:S02]  /*241e0*/  IMAD.MOV.U32 R10, RZ, RZ, R12 ;  /* 0x000000ffff0a7224 */ /* 0x000fe400078e000c */
[----:B------:R-:W-:-:S04]  /*241f0*/  IMAD.HI.U32 R2, R2, R3, RZ ;  /* 0x0000000302027227 */ /* 0x000fc800078e00ff */
[----:B------:R-:W-:Y:S01]  /*24200*/  IMAD R3, R2, R10, R3 ;  /* 0x0000000a02037224 */ /* 0x000fe200078e0203 */
[----:B0-----:R-:W0:Y:S04]  /*24210*/  MUFU.RCP R8, R8 ;  /* 0x0000000800087308 */ /* 0x001e280000001000 */
[----:B------:R-:W-:-:S13]  /*24220*/  ISETP.GT.U32.AND P1, PT, R4, R3, PT ;  /* 0x000000030400720c */ /* 0x000fda0003f24070 */
[----:B------:R-:W-:Y:S02]  /*24230*/  @!P1 IMAD.IADD R3, R3, 0x1, -R4 ;  /* 0x0000000103039824 */ /* 0x000fe400078e0a04 */
[----:B------:R-:W-:Y:S01]  /*24240*/  @!P1 VIADD R2, R2, 0x1 ;  /* 0x0000000102029836 */ /* 0x000fe20000000000 */
[----:B------:R-:W-:Y:S01]  /*24250*/  ISETP.NE.AND P1, PT, R6, RZ, PT ;  /* 0x000000ff0600720c */ /* 0x000fe20003f25270 */
[----:B0-----:R-:W-:Y:S01]  /*24260*/  VIADD R10, R8, 0xffffffe ;  /* 0x0ffffffe080a7836 */ /* 0x001fe20000000000 */
[----:B------:R-:W-:Y:S02]  /*24270*/  ISETP.GE.U32.AND P0, PT, R3, R4, PT ;  /* 0x000000040300720c */ /* 0x000fe40003f06070 */
[----:B------:R-:W-:Y:S01]  /*24280*/  LOP3.LUT R4, R25, R6, RZ, 0x3c, !PT ;  /* 0x0000000619047212 */ /* 0x000fe200078e3cff */
[----:B------:R0:W1:Y:S03]  /*24290*/  F2I.FTZ.U32.TRUNC.NTZ R3, R10 ;  /* 0x0000000a00037305 */ /* 0x000066000021f000 */
        /* <DEDUP_REMOVED lines=12> */
[----:B------:R-:W-:Y:S02]  /*24360*/  IMAD.MOV.U32 R3, RZ, RZ, R4 ;  /* 0x000000ffff037224 */ /* 0x000fe400078e0004 */
[----:B------:R-:W-:Y:S02]  /*24370*/  IMAD.MOV.U32 R4, RZ, RZ, R10 ;  /* 0x000000ffff047224 */ /* 0x000fe400078e000a */
[----:B------:R-:W-:-:S04]  /*24380*/  IMAD.HI.U32 R2, R2, R3, RZ ;  /* 0x0000000302027227 */ /* 0x000fc800078e00ff */
[----:B------:R-:W-:Y:S01]  /*24390*/  IMAD R4, R2, R4, R3 ;  /* 0x0000000402047224 */ /* 0x000fe200078e0203 */
[----:B------:R-:W-:Y:S01]  /*243a0*/  LOP3.LUT R3, R8, R9, RZ, 0x3c, !PT ;  /* 0x0000000908037212 */ /* 0x000fe200078e3cff */
[----:B------:R-:W-:-:S03]  /*243b0*/  IMAD R6, R6, R8, RZ ;  /* 0x0000000806067224 */ /* 0x000fc600078e02ff */
[----:B------:R-:W-:Y:S01]  /*243c0*/  ISETP.GT.U32.AND P1, PT, R5, R4, PT ;  /* 0x000000040500720c */ /* 0x000fe20003f24070 */
[----:B------:R-:W-:Y:S01]  /*243d0*/  IMAD.IADD R25, R25, 0x1, -R6 ;  /* 0x0000000119197824 */ /* 0x000fe200078e0a06 */
        /* <DEDUP_REMOVED lines=10> */
[----:B------:R-:W-:-:S05]  /*24480*/  IMAD R9, R9, 0x1000000, R2 ;  /* 0x0100000009097824 */ /* 0x000fca00078e0202 */
[----:B------:R-:W-:Y:S01]  /*24490*/  LEA R26, R26, R9, 0x10 ;  /* 0x000000091a1a7211 */ /* 0x000fe200078e80ff */
[----:B------:R-:W-:Y:S06]  /*244a0*/  BRA `(.L_x_686) ;  /* 0x00000000000c7947 */ /* 0x000fec0003800000 */
.L_x_683:
[----:B------:R-:W-:Y:S02]  /*244b0*/  IMAD.MOV.U32 R25, RZ, RZ, RZ ;  /* 0x000000ffff197224 */ /* 0x000fe400078e00ff */
[----:B------:R-:W-:Y:S02]  /*244c0*/  IMAD.U32 R24, RZ, RZ, UR6 ;  /* 0x00000006ff187e24 */ /* 0x000fe4000f8e00ff */
[----:B------:R-:W-:-:S07]  /*244d0*/  IMAD.MOV.U32 R26, RZ, RZ, RZ ;  /* 0x000000ffff1a7224 */ /* 0x000fce00078e00ff */
.L_x_686:
[----:B------:R-:W-:-:S13]  /*244e0*/  ISETP.NE.AND P0, PT, R7, RZ, PT ;  /* 0x000000ff0700720c */ /* 0x000fda0003f05270 */
[----:B------:R-:W0:Y:S01]  /*244f0*/  @!P0 S2R R3, SR_CgaCtaId ;  /* 0x0000000000038919 */ /* 0x000e220000008800 */
[----:B------:R-:W-:-:S04]  /*24500*/  @!P0 MOV R2, 0x400 ;  /* 0x0000040000028802 */ /* 0x000fc80000000f00 */
[----:B0-----:R-:W-:-:S05]  /*24510*/  @!P0 LEA R2, R3, R2, 0x18 ;  /* 0x0000000203028211 */ /* 0x001fca00078ec0ff */
[----:B------:R1:W-:Y:S01]  /*24520*/  @!P0 STS.128 [R2+0x388d0], R24 ;  /* 0x0388d01802008388 */ /* 0x0003e20000000c00 */
[----:B------:R-:W-:Y:S06]  /*24530*/  BAR.ARV 0x5, 0x180 ;  /* 0x0146000000007b1d */ /* 0x000fec0000002000 */
.L_x_681:
[----:B------:R2:W-:Y:S01]  /*24540*/  STL [R1+0x2c], RZ ;  /* 0x00002cff01007387 */ /* 0x0005e20000100800 */
[----:B------:R-:W-:Y:S01]  /*24550*/  ULDC UR4, c[0x0][0xc3c] ;  /* 0x00030f0000047ab9 */ /* 0x000fe20000000800 */
[----:B------:R-:W-:Y:S01]  /*24560*/  IMAD.MOV.U32 R29, RZ, RZ, 0x1 ;  /* 0x00000001ff1d7424 */ /* 0x000fe200078e00ff */
[----:B0-----:R-:W-:Y:S01]  /*24570*/  ISETP.GE.AND P0, PT, R27, UR4, PT ;  /* 0x000000041b007c0c */ /* 0x001fe2000bf06270 */
[----:B------:R-:W-:-:S12]  /*24580*/  IMAD.MOV.U32 R23, RZ, RZ, RZ ;  /* 0x000000ffff177224 */ /* 0x000fd800078e00ff */
[----:B--2---:R-:W-:Y:S05]  /*24590*/  @P0 BRA `(.L_x_687) ;  /* 0x0000006800b00947 */ /* 0x004fea0003800000 */
[----:B------:R-:W0:Y:S01]  /*245a0*/  S2UR UR5, SR_CgaCtaId ;  /* 0x00000000000579c3 */ /* 0x000e220000008800 */
[----:B------:R2:W-:Y:S01]  /*245b0*/  STL [R1+0x2c], RZ ;  /* 0x00002cff01007387 */ /* 0x0005e20000100800 */
[C---:B------:R-:W-:Y:S01]  /*245c0*/  IMAD.SHL.U32 R34, R0.reuse, 0x8, RZ ;  /* 0x0000000800227824 */ /* 0x040fe200078e00ff */
[----:B------:R-:W-:Y:S01]  /*245d0*/  LOP3.LUT R4, R0, 0x7f, RZ, 0xc0, !PT ;  /* 0x0000007f00047812 */ /* 0x000fe200078ec0ff */
[----:B------:R-:W-:Y:S01]  /*245e0*/  UMOV UR4, 0x400 ;  /* 0x0000040000047882 */ /* 0x000fe20000000000 */
[----:B------:R-:W-:Y:S01]  /*245f0*/  BSSY B8, `(.L_x_687) ;  /* 0x00006a6000087945 */ /* 0x000fe20003800000 */
[----:B------:R-:W-:Y:S01]  /*24600*/  IMAD.MOV.U32 R30, RZ, RZ, 0x1 ;  /* 0x00000001ff1e7424 */ /* 0x000fe200078e00ff */
[----:B------:R-:W-:Y:S01]  /*24610*/  LOP3.LUT R3, R34, 0x1f8, RZ, 0xc0, !PT ;  /* 0x000001f822037812 */ /* 0x000fe200078ec0ff */
[----:B------:R-:W-:Y:S01]  /*24620*/  IMAD.SHL.U32 R33, R4, 0x8, RZ ;  /* 0x0000000804217824 */ /* 0x000fe200078e00ff */
[----:B------:R-:W-:Y:S01]  /*24630*/  LOP3.LUT R34, R34, 0x38, RZ, 0xc0, !PT ;  /* 0x0000003822227812 */ /* 0x000fe200078ec0ff */
[----:B------:R-:W-:Y:S01]  /*24640*/  IMAD.MOV.U32 R28, RZ, RZ, RZ ;  /* 0x000000ffff1c7224 */ /* 0x000fe200078e00ff */
[----:B-1----:R-:W-:Y:S01]  /*24650*/  LOP3.LUT R2, R3, 0x38, R0, 0x78, !PT ;  /* 0x0000003803027812 */ /* 0x002fe200078e7800 */
[----:B------:R-:W-:Y:S01]  /*24660*/  IMAD.SHL.U32 R0, R0, 0x10, RZ ;  /* 0x0000001000007824 */ /* 0x000fe200078e00ff */
[----:B------:R-:W-:Y:S01]  /*24670*/  LOP3.LUT R37, R34, 0xc0, RZ, 0xfc, !PT ;  /* 0x000000c022257812 */ /* 0x000fe200078efcff */
[----:B------:R-:W-:Y:S01]  /*24680*/  IMAD.MOV.U32 R23, RZ, RZ, RZ ;  /* 0x000000ffff177224 */ /* 0x000fe200078e00ff */
[----:B------:R-:W-:Y:S01]  /*24690*/  LOP3.LUT R33, R2, 0x200, R33, 0xf8, !PT ;  /* 0x0000020002217812 */ /* 0x000fe200078ef821 */
[----:B------:R-:W-:Y:S01]  /*246a0*/  IMAD.MOV.U32 R29, RZ, RZ, 0x1 ;  /* 0x00000001ff1d7424 */ /* 0x000fe200078e00ff */
[----:B------:R-:W-:Y:S01]  /*246b0*/  SHF.R.U32.HI R2, RZ, 0x3, R4 ;  /* 0x00000003ff027819 */ /* 0x000fe20000011604 */
[----:B------:R-:W-:Y:S01]  /*246c0*/  ULDC.64 UR38, c[0x0][0x198] ;  /* 0x0000660000267ab9 */ /* 0x000fe20000000a00 */
[----:B------:R-:W-:-:S02]  /*246d0*/  ULOP3.LUT UR37, UR60, 0x2, URZ, 0xfc, !UPT ;  /* 0x000000023c257892 */ /* 0x000fc4000f8efc3f */
[----:B------:R-:W-:Y:S01]  /*246e0*/  LOP3.LUT R0, R2, 0x70, R0, 0xf8, !PT ;  /* 0x0000007002007812 */ /* 0x000fe200078ef800 */
[----:B------:R-:W-:Y:S01]  /*246f0*/  ULDC UR36, c[0x0][0xc] ;  /* 0x0000030000247ab9 */ /* 0x000fe20000000800 */
[C---:B------:R-:W-:Y:S01]  /*24700*/  LOP3.LUT R2, R34.reuse, 0x40, RZ, 0xfc, !PT ;  /* 0x0000004022027812 */ /* 0x040fe200078efcff */
[----:B0-----:R-:W-:Y:S01]  /*24710*/  ULEA UR4, UR5, UR4, 0x18 ;  /* 0x0000000405047291 */ /* 0x001fe2000f8ec03f */
[----:B------:R-:W-:-:S05]  /*24720*/  LOP3.LUT R0, R34, 0x80, RZ, 0xfc, !PT ;  /* 0x0000008022007812 */ /* 0x000fca00078efcff */
[----:B------:R-:W-:-:S04]  /*24730*/  IMAD.U32 R16, RZ, RZ, UR4 ;  /* 0x00000004ff107e24 */ /* 0x000fc8000f8e00ff */
[----:B--2---:R-:W-:-:S07]  /*24740*/  IMAD R36, R33, 0x2, R16 ;  /* 0x0000000221247824 */ /* 0x004fce00078e0210 */
.L_x_798:
[----:B0-----:R-:W0:Y:S01]  /*24750*/  LDC.64 R2, c[0x0][0xc88] ;  /* 0x00032200ff027b82 */ /* 0x001e220000000a00 */
[----:B------:R-:W-:Y:S01]  /*24760*/  ULDC.64 UR4, c[0x0][0x208] ;  /* 0x0000820000047ab9 */ /* 0x000fe20000000a00 */
[----:B0-----:R-:W-:-:S05]  /*24770*/  IMAD.WIDE R2, R27, 0x4, R2 ;  /* 0x000000041b027825 */ /* 0x001fca00078e0202 */
[----:B--2---:R-:W2:Y:S01]  /*24780*/  LDG.E R31, desc[UR4][R2.64] ;  /* 0x00000004021f7981 */ /* 0x004ea2000c1e1900 */
[----:B------:R-:W-:Y:S05]  /*24790*/  YIELD ;  /* 0x0000000000007946 */ /* 0x000fea0003800000 */
[----:B------:R-:W-:Y:S01]  /*247a0*/  ULDC.64 UR4, c[0x0][0xa28] ;  /* 0x00028a0000047ab9 */ /* 0x000fe20000000a00 */
[----:B------:R-:W-:Y:S01]  /*247b0*/  ULDC.64 UR8, c[0x0][0xa18] ;  /* 0x0002860000087ab9 */ /* 0x000fe20000000a00 */
[----:B------:R-:W-:Y:S01]  /*247c0*/  ISETP.NE.U32.AND P0, PT, RZ, UR4, PT ;  /* 0x00000004ff007c0c */ /* 0x000fe2000bf05070 */
[----:B------:R-:W-:Y:S01]  /*247d0*/  IMAD.MOV.U32 R11, RZ, RZ, RZ ;  /* 0x000000ffff0b7224 */ /* 0x000fe200078e00ff */
[----:B------:R-:W-:Y:S01]  /*247e0*/  ULDC.64 UR10, c[0x0][0x208] ;  /* 0x00008200000a7ab9 */ /* 0x000fe20000000a00 */
[----:B------:R-:W-:Y:S01]  /*247f0*/  ULDC.64 UR6, c[0x0][0xa10] ;  /* 0x0002840000067ab9 */ /* 0x000fe20000000a00 */
[----:B------:R-:W-:-:S02]  /*24800*/  ISETP.NE.AND.EX P0, PT, RZ, UR5, PT, P0 ;  /* 0x00000005ff007c0c */ /* 0x000fc4000bf05300 */
[----:B--2---:R-:W-:-:S11]  /*24810*/  SHF.R.S32.HI R0, RZ, 0x1f, R31 ;  /* 0x0000001fff007819 */ /* 0x004fd6000001141f */
[C---:B------:R-:W-:Y:S01]  /*24820*/  @P0 LEA R2, P1, R31.reuse, UR4, 0x2 ;  /* 0x000000041f020c11 */ /* 0x040fe2000f8210ff */
[C---:B------:R-:W-:Y:S01]  /*24830*/  IMAD.SHL.U32 R17, R31.reuse, 0x4, RZ ;  /* 0x000000041f117824 */ /* 0x040fe200078e00ff */
[C-C-:B------:R-:W-:Y:S01]  /*24840*/  SHF.L.U64.HI R19, R31.reuse, 0x2, R0.reuse ;  /* 0x000000021f137819 */ /* 0x140fe20000010200 */
[----:B------:R0:W-:Y:S01]  /*24850*/  STL [R1+0x20], R0 ;  /* 0x0000200001007387 */ /* 0x0001e20000100800 */
[----:B------:R-:W-:Y:S01]  /*24860*/  @P0 LEA.HI.X R3, R31, UR5, R0, 0x2, P1 ;  /* 0x000000051f030c11 */ /* 0x000fe200088f1400 */
[----:B------:R-:W-:Y:S01]  /*24870*/  ULDC.64 UR4, c[0x0][0xa00] ;  /* 0x0002800000047ab9 */ /* 0x000fe20000000a00 */
[----:B------:R-:W-:-:S03]  /*24880*/  ISETP.NE.U32.AND P1, PT, RZ, UR8, PT ;  /* 0x00000008ff007c0c */ /* 0x000fc6000bf25070 */
[----:B------:R1:W2:Y:S01]  /*24890*/  @P0 LDG.E R11, desc[UR10][R2.64] ;  /* 0x0000000a020b0981 */ /* 0x0002a2000c1e1900 */
[----:B------:R-:W-:Y:S01]  /*248a0*/  ISETP.NE.AND.EX P1, PT, RZ, UR9, PT, P1 ;  /* 0x00000009ff007c0c */ /* 0x000fe2000bf25310 */
[----:B------:R-:W-:Y:S01]  /*248b0*/  IMAD.MOV.U32 R35, RZ, RZ, RZ ;  /* 0x000000ffff237224 */ /* 0x000fe200078e00ff */
[----:B------:R-:W-:Y:S01]  /*248c0*/  ISETP.NE.U32.AND P0, PT, RZ, UR4, PT ;  /* 0x00000004ff007c0c */ /* 0x000fe2000bf05070 */
[----:B0-----:R-:W-:Y:S01]  /*248d0*/  IMAD.MOV.U32 R0, RZ, RZ, RZ ;  /* 0x000000ffff007224 */ /* 0x001fe200078e00ff */
[----:B------:R-:W-:Y:S02]  /*248e0*/  ISETP.NE.U32.AND P2, PT, RZ, UR6, PT ;  /* 0x00000006ff007c0c */ /* 0x000fe4000bf45070 */
[----:B------:R-:W-:Y:S02]  /*248f0*/  ISETP.NE.AND.EX P0, PT, RZ, UR5, PT, P0 ;  /* 0x00000005ff007c0c */ /* 0x000fe4000bf05300 */
[----:B------:R-:W-:Y:S02]  /*24900*/  ISETP.NE.AND.EX P2, PT, RZ, UR7, PT, P2 ;  /* 0x00000007ff007c0c */ /* 0x000fe4000bf45320 */
[C---:B-1----:R-:W-:Y:S01]  /*24910*/  IADD3 R2, P3, R17.reuse, UR4, RZ ;  /* 0x0000000411027c10 */ /* 0x042fe2000ff7e0ff */
[----:B------:R-:W-:Y:S01]  /*24920*/  ULDC UR4, c[0x0][0x288] ;  /* 0x0000a20000047ab9 */ /* 0x000fe20000000800 */
[----:B------:R-:W-:-:S02]  /*24930*/  IADD3 R4, P4, R17, UR6, RZ ;  /* 0x0000000611047c10 */ /* 0x000fc4000ff9e0ff */
[----:B------:R-:W-:Y:S02]  /*24940*/  IADD3.X R3, R19, UR5, RZ, P3, !PT ;  /* 0x0000000513037c10 */ /* 0x000fe40009ffe4ff */
[----:B------:R-:W-:Y:S01]  /*24950*/  @P1 IADD3 R6, P3, R17, UR8, RZ ;  /* 0x0000000811061c10 */ /* 0x000fe2000ff7e0ff */
[----:B------:R-:W-:Y:S01]  /*24960*/  IMAD.U32 R8, RZ, RZ, UR4 ;  /* 0x00000004ff087e24 */ /* 0x000fe2000f8e00ff */
[----:B------:R-:W-:Y:S01]  /*24970*/  ULDC.64 UR4, c[0x0][0x418] ;  /* 0x0001060000047ab9 */ /* 0x000fe20000000a00 */
[C---:B------:R-:W-:Y:S01]  /*24980*/  IADD3.X R5, R19.reuse, UR7, RZ, P4, !PT ;  /* 0x0000000713057c10 */ /* 0x040fe2000a7fe4ff */
[----:B------:R-:W5:Y:S01]  /*24990*/  @P0 LDG.E R35, desc[UR10][R2.64] ;  /* 0x0000000a02230981 */ /* 0x000f62000c1e1900 */
[----:B------:R-:W-:Y:S01]  /*249a0*/  @P1 IADD3.X R7, R19, UR9, RZ, P3, !PT ;  /* 0x0000000913071c10 */ /* 0x000fe20009ffe4ff */
[----:B------:R-:W-:Y:S02]  /*249b0*/  UISETP.NE.U32.AND UP0, UPT, UR4, URZ, UPT ;  /* 0x0000003f0400728c */ /* 0x000fe4000bf05070 */
[----:B------:R-:W5:Y:S01]  /*249c0*/  @P2 LDG.E R0, desc[UR10][R4.64] ;  /* 0x0000000a04002981 */ /* 0x000f62000c1e1900 */
[----:B------:R-:W-:-:S03]  /*249d0*/  ULDC UR4, c[0x0][0x424] ;  /* 0x0001090000047ab9 */ /* 0x000fc60000000800 */
[----:B------:R0:W3:Y:S01]  /*249e0*/  @P1 LDG.E R8, desc[UR10][R6.64] ;  /* 0x0000000a06081981 */ /* 0x0000e2000c1e1900 */
[----:B------:R-:W-:-:S03]  /*249f0*/  UISETP.NE.AND.EX UP0, UPT, UR5, URZ, UPT, UP0 ;  /* 0x0000003f0500728c */ /* 0x000fc6000bf05300 */
[----:B------:R-:W-:Y:S01]  /*24a00*/  ULDC UR5, c[0x0][0x2f0] ;  /* 0x0000bc0000057ab9 */ /* 0x000fe20000000800 */
[----:B------:R-:W-:-:S04]  /*24a10*/  USEL UR4, UR4, 0x1, UP0 ;  /* 0x0000000104047887 */ /* 0x000fc80008000000 */
[----:B------:R-:W-:-:S03]  /*24a20*/  UIMAD UR4, UR4, UR5, URZ ;  /* 0x00000005040472a4 */ /* 0x000fc6000f8e023f */
[----:B------:R-:W-:Y:S02]  /*24a30*/  ULDC UR5, c[0x0][0x348] ;  /* 0x0000d20000057ab9 */ /* 0x000fe40000000800 */
[----:B0-----:R-:W-:Y:S02]  /*24a40*/  IMAD.U32 R6, RZ, RZ, UR5 ;  /* 0x00000005ff067e24 */ /* 0x001fe4000f8e00ff */
[----:B------:R-:W-:Y:S01]  /*24a50*/  IMAD.U32 R9, RZ, RZ, UR4 ;  /* 0x00000004ff097e24 */ /* 0x000fe2000f8e00ff */
[----:B--2---:R0:W-:Y:S04]  /*24a60*/  STL [R1+0x10], R11 ;  /* 0x0000100b01007387 */ /* 0x0041e80000100800 */
[----:B---3--:R0:W-:Y:S01]  /*24a70*/  STL [R1+0x28], R8 ;  /* 0x0000280801007387 */ /* 0x0081e20000100800 */
[----:B------:R-:W-:Y:S05]  /*24a80*/  @P1 BRA `(.L_x_688) ;  /* 0x0000000000181947 */ /* 0x000fea0003800000 */
[----:B------:R-:W-:Y:S05]  /*24a90*/  @!P0 BRA `(.L_x_688) ;  /* 0x0000000000148947 */ /* 0x000fea0003800000 */
[----:B------:R-:W-:Y:S02]  /*24aa0*/  ULDC.64 UR4, c[0x0][0x208] ;  /* 0x0000820000047ab9 */ /* 0x000fe40000000a00 */
[----:B0-----:R-:W2:Y:S04]  /*24ab0*/  LDG.E R8, desc[UR4][R2.64] ;  /* 0x0000000402087981 */ /* 0x001ea8000c1e1900 */
[----:B------:R-:W2:Y:S02]  /*24ac0*/  LDG.E R7, desc[UR4][R2.64+0x4] ;  /* 0x0000040402077981 */ /* 0x000ea4000c1e1900 */
[----:B--2---:R-:W-:-:S05]  /*24ad0*/  IMAD.IADD R2, R7, 0x1, -R8 ;  /* 0x0000000107027824 */ /* 0x004fca00078e0a08 */
[----:B------:R1:W-:Y:S02]  /*24ae0*/  STL [R1+0x28], R2 ;  /* 0x0000280201007387 */ /* 0x0003e40000100800 */
.L_x_688:
[----:B------:R-:W-:Y:S01]  /*24af0*/  ULDC.64 UR4, c[0x0][0xa20] ;  /* 0x0002880000047ab9 */ /* 0x000fe20000000a00 */
[C---:B-1----:R-:W-:Y:S01]  /*24b00*/  LOP3.LUT R2, R26.reuse, 0xff000000, RZ, 0xc0, !PT ;  /* 0xff0000001a027812 */ /* 0x042fe200078ec0ff */
[----:B------:R-:W-:Y:S01]  /*24b10*/  IMAD.MOV.U32 R32, RZ, RZ, R31 ;  /* 0x000000ffff207224 */ /* 0x000fe200078e001f */
[----:B------:R-:W-:Y:S02]  /*24b20*/  ISETP.NE.U32.AND P0, PT, RZ, UR4, PT ;  /* 0x00000004ff007c0c */ /* 0x000fe4000bf05070 */
[----:B------:R-:W-:Y:S02]  /*24b30*/  SHF.R.U32.HI R3, RZ, 0x8, R2 ;  /* 0x00000008ff037819 */ /* 0x000fe40000011602 */
[----:B------:R-:W-:Y:S02]  /*24b40*/  ISETP.NE.AND.EX P0, PT, RZ, UR5, PT, P0 ;  /* 0x00000005ff007c0c */ /* 0x000fe4000bf05300 */
[C---:B0-----:R-:W-:Y:S02]  /*24b50*/  LOP3.LUT R8, R26.reuse, 0xff0000, RZ, 0xc0, !PT ;  /* 0x00ff00001a087812 */ /* 0x041fe400078ec0ff */
[----:B------:R-:W-:-:S02]  /*24b60*/  LOP3.LUT R26, R26, 0xffff, RZ, 0xc0, !PT ;  /* 0x0000ffff1a1a7812 */ /* 0x000fc400078ec0ff */
[----:B------:R-:W-:-:S07]  /*24b70*/  LEA.HI R8, R8, R3, RZ, 0x10 ;  /* 0x0000000308087211 */ /* 0x000fce00078f80ff */
[----:B------:R-:W-:Y:S05]  /*24b80*/  @!P0 BRA `(.L_x_689) ;  /* 0x0000000000148947 */ /* 0x000fea0003800000 */
[----:B------:R-:W-:Y:S01]  /*24b90*/  IADD3 R2, P0, R17, UR4, RZ ;  /* 0x0000000411027c10 */ /* 0x000fe2000ff1e0ff */
[----:B------:R-:W-:-:S03]  /*24ba0*/  ULDC.64 UR6, c[0x0][0x208] ;  /* 0x0000820000067ab9 */ /* 0x000fc60000000a00 */
[----:B------:R-:W-:-:S05]  /*24bb0*/  IADD3.X R3, R19, UR5, RZ, P0, !PT ;  /* 0x0000000513037c10 */ /* 0x000fca00087fe4ff */
[----:B------:R0:W5:Y:S01]  /*24bc0*/  LDG.E R9, desc[UR6][R2.64] ;  /* 0x0000000602097981 */ /* 0x000162000c1e1900 */
[----:B------:R-:W-:Y:S05]  /*24bd0*/  BRA `(.L_x_690) ;  /* 0x0000000000287947 */ /* 0x000fea0003800000 */
.L_x_689:
[----:B------:R-:W-:Y:S02]  /*24be0*/  ULDC.64 UR4, c[0x0][0xa08] ;  /* 0x0002820000047ab9 */ /* 0x000fe40000000a00 */
[----:B------:R-:W-:-:S04]  /*24bf0*/  ISETP.NE.U32.AND P0, PT, RZ, UR4, PT ;  /* 0x00000004ff007c0c */ /* 0x000fc8000bf05070 */
[----:B------:R-:W-:-:S13]  /*24c00*/  ISETP.NE.AND.EX P0, PT, RZ, UR5, PT, P0 ;  /* 0x00000005ff007c0c */ /* 0x000fda000bf05300 */
[----:B------:R-:W-:Y:S05]  /*24c10*/  @!P0 BRA `(.L_x_690) ;  /* 0x0000000000188947 */ /* 0x000fea0003800000 */
[----:B------:R-:W0:Y:S01]  /*24c20*/  LDC.64 R2, c[0x0][0xa08] ;  /* 0x00028200ff027b82 */ /* 0x000e220000000a00 */
[----:B------:R-:W-:Y:S01]  /*24c30*/  ULDC.64 UR4, c[0x0][0x208] ;  /* 0x0000820000047ab9 */ /* 0x000fe20000000a00 */
[----:B0-----:R-:W-:-:S05]  /*24c40*/  IMAD.WIDE R2, R32, 0x4, R2 ;  /* 0x0000000420027825 */ /* 0x001fca00078e0202 */
[----:B------:R-:W2:Y:S04]  /*24c50*/  LDG.E R9, desc[UR4][R2.64] ;  /* 0x0000000402097981 */ /* 0x000ea8000c1e1900 */
[----:B------:R-:W2:Y:S02]  /*24c60*/  LDG.E R10, desc[UR4][R2.64+0x4] ;  /* 0x00000404020a7981 */ /* 0x000ea4000c1e1900 */
[----:B--2---:R-:W-:-:S07]  /*24c70*/  IADD3 R9, -R9, R10, RZ ;  /* 0x0000000a09097210 */ /* 0x004fce0007ffe1ff */
.L_x_690:
[----:B------:R-:W-:Y:S02]  /*24c80*/  ULDC.64 UR4, c[0x0][0x208] ;  /* 0x0000820000047ab9 */ /* 0x000fe40000000a00 */
[----:B0-----:R-:W2:Y:S04]  /*24c90*/  @P2 LDG.E R2, desc[UR4][R4.64] ;  /* 0x0000000404022981 */ /* 0x001ea8000c1e1900 */
[----:B------:R0:W2:Y:S01]  /*24ca0*/  @P2 LDG.E R3, desc[UR4][R4.64+0x4] ;  /* 0x0000040404032981 */ /* 0x0000a2000c1e1900 */
[----:B-----5:R-:W-:Y:S01]  /*24cb0*/  IMAD.IADD R9, R9, 0x1, -R11 ;  /* 0x0000000109097824 */ /* 0x020fe200078e0a0b */
[----:B------:R-:W-:Y:S01]  /*24cc0*/  BSSY B0, `(.L_x_691) ;  /* 0x000002a000007945 */ /* 0x000fe20003800000 */
[----:B------:R-:W-:Y:S02]  /*24cd0*/  LOP3.LUT R7, R8, 0xff, RZ, 0xc0, !PT ;  /* 0x000000ff08077812 */ /* 0x000fe400078ec0ff */
[----:B0-----:R-:W-:Y:S01]  /*24ce0*/  SHF.R.U32.HI R5, RZ, 0x10, R8 ;  /* 0x00000010ff057819 */ /* 0x001fe20000011608 */
[----:B--2---:R-:W-:-:S04]  /*24cf0*/  @P2 IMAD.IADD R6, R3, 0x1, -R2 ;  /* 0x0000000103062824 */ /* 0x004fc800078e0a02 */
[----:B------:R-:W-:-:S04]  /*24d00*/  IMAD.IADD R3, R9, 0x1, R6 ;  /* 0x0000000109037824 */ /* 0x000fc800078e0206 */
[C---:B------:R-:W-:Y:S01]  /*24d10*/  VIADD R2, R3.reuse, 0x4f ;  /* 0x0000004f03027836 */ /* 0x040fe20000000000 */
[----:B------:R-:W-:Y:S01]  /*24d20*/  ISETP.GE.AND P1, PT, R3, 0x1, PT ;  /* 0x000000010300780c */ /* 0x000fe20003f26270 */
[----:B------:R0:W-:Y:S02]  /*24d30*/  STL [R1+0x8], R3 ;  /* 0x0000080301007387 */ /* 0x0001e40000100800 */
[----:B------:R-:W-:-:S05]  /*24d40*/  IMAD.HI R2, R2, 0x66666667, RZ ;  /* 0x6666666702027827 */ /* 0x000fca00078e02ff */
[----:B0-----:R-:W-:-:S04]  /*24d50*/  SHF.R.U32.HI R3, RZ, 0x1f, R2 ;  /* 0x0000001fff037819 */ /* 0x001fc80000011602 */
[----:B------:R-:W-:Y:S01]  /*24d60*/  LEA.HI.SX32 R4, R2, R3, 0x1b ;  /* 0x0000000302047211 */ /* 0x000fe200078fdaff */
[----:B------:R-:W-:Y:S01]  /*24d70*/  IMAD.MOV.U32 R3, RZ, RZ, RZ ;  /* 0x000000ffff037224 */ /* 0x000fe200078e00ff */
[----:B------:R-:W-:Y:S06]  /*24d80*/  @!P1 BRA `(.L_x_692) ;  /* 0x0000000000749947 */ /* 0x000fec0003800000 */
[----:B------:R-:W-:Y:S01]  /*24d90*/  ISETP.NE.AND P0, PT, R5, RZ, PT ;  /* 0x000000ff0500720c */ /* 0x000fe20003f05270 */
[----:B------:R-:W-:-:S03]  /*24da0*/  ULDC UR4, c[0x0][0x9f0] ;  /* 0x00027c0000047ab9 */ /* 0x000fc60000000800 */
[----:B------:R-:W-:-:S04]  /*24db0*/  SEL R8, R5, UR4, P0 ;  /* 0x0000000405087c07 */ /* 0x000fc80008000000 */
[----:B------:R-:W-:Y:S02]  /*24dc0*/  IABS R10, R8 ;  /* 0x00000008000a7213 */ /* 0x000fe40000000000 */
[----:B------:R-:W-:Y:S02]  /*24dd0*/  IADD3 R11, R8, -0x1, R4 ;  /* 0xffffffff080b7810 */ /* 0x000fe40007ffe004 */
[----:B------:R-:W0:Y:S08]  /*24de0*/  I2F.RP R2, R10 ;  /* 0x0000000a00027306 */ /* 0x000e300000209400 */
[----:B0-----:R-:W0:Y:S02]  /*24df0*/  MUFU.RCP R2, R2 ;  /* 0x0000000200027308 */ /* 0x001e240000001000 */
[----:B0-----:R-:W-:-:S06]  /*24e00*/  VIADD R2, R2, 0xffffffe ;  /* 0x0ffffffe02027836 */ /* 0x001fcc0000000000 */
[----:B------:R0:W1:Y:S02]  /*24e10*/  F2I.FTZ.U32.TRUNC.NTZ R3, R2 ;  /* 0x0000000200037305 */ /* 0x000064000021f000 */
[----:B0-----:R-:W-:-:S04]  /*24e20*/  LOP3.LUT R2, R11, R8, RZ, 0x3c, !PT ;  /* 0x000000080b027212 */ /* 0x001fc800078e3cff */
[----:B------:R-:W-:Y:S01]  /*24e30*/  ISETP.GE.AND P4, PT, R2, RZ, PT ;  /* 0x000000ff0200720c */ /* 0x000fe20003f86270 */
[----:B-1----:R-:W-:-:S04]  /*24e40*/  IMAD.MOV R2, RZ, RZ, -R3 ;  /* 0x000000ffff027224 */ /* 0x002fc800078e0a03 */
[----:B------:R-:W-:Y:S02]  /*24e50*/  IMAD R12, R2, R10, RZ ;  /* 0x0000000a020c7224 */ /* 0x000fe400078e02ff */
[----:B------:R-:W-:-:S04]  /*24e60*/  IMAD.MOV.U32 R2, RZ, RZ, RZ ;  /* 0x000000ffff027224 */ /* 0x000fc800078e00ff */
        /* <DEDUP_REMOVED lines=13> */
[----:B------:R-:W-:-:S05]  /*24f40*/  @!P3 LOP3.LUT R2, RZ, R8, RZ, 0x33, !PT ;  /* 0x00000008ff02b212 */ /* 0x000fca00078e33ff */
[----:B------:R-:W-:-:S07]  /*24f50*/  IMAD.MOV.U32 R3, RZ, RZ, R2 ;  /* 0x000000ffff037224 */ /* 0x000fce00078e0002 */
.L_x_692:
[----:B------:R-:W-:Y:S05]  /*24f60*/  BSYNC B0 ;  /* 0x0000000000007941 */ /* 0x000fea0003800000 */
.L_x_691:
[-C--:B------:R-:W-:Y:S01]  /*24f70*/  IMAD R2, R7, R3.reuse, RZ ;  /* 0x0000000307027224 */ /* 0x080fe200078e02ff */
[----:B------:R-:W-:Y:S04]  /*24f80*/  BSSY B0, `(.L_x_693) ;  /* 0x0000191000007945 */ /* 0x000fe80003800000 */
[C---:B------:R-:W-:Y:S01]  /*24f90*/  VIADDMNMX R3, R2.reuse, R3, R4, PT ;  /* 0x0000000302037246 */ /* 0x040fe20003800104 */
[----:B------:R-:W-:-:S04]  /*24fa0*/  IMAD R2, R2, 0x50, -R9 ;  /* 0x0000005002027824 */ /* 0x000fc800078e0a09 */
[----:B------:R-:W-:Y:S01]  /*24fb0*/  IMAD R3, R3, 0x50, -R9 ;  /* 0x0000005003037824 */ /* 0x000fe200078e0a09 */
[----:B------:R-:W-:-:S04]  /*24fc0*/  VIMNMX R2, RZ, R2, !PT ;  /* 0x00000002ff027248 */ /* 0x000fc80007fe0100 */
[----:B------:R-:W-:-:S04]  /*24fd0*/  VIMNMX R3, R3, R6, PT ;  /* 0x0000000603037248 */ /* 0x000fc80003fe0100 */
[----:B------:R-:W-:-:S13]  /*24fe0*/  ISETP.GT.AND P0, PT, R3, R2, PT ;  /* 0x000000020300720c */ /* 0x000fda0003f04270 */
[----:B------:R-:W-:Y:S02]  /*24ff0*/  @P0 VIADD R8, R3, 0x4f ;  /* 0x0000004f03080836 */ /* 0x000fe40000000000 */
[----:B------:R-:W-:-:S04]  /*25000*/  IMAD.WIDE.U32 R2, R2, -0x33333333, RZ ;  /* 0xcccccccd02027825 */ /* 0x000fc800078e00ff */
[----:B------:R-:W-:Y:S01]  /*25010*/  @P0 IMAD.HI R8, R8, 0x66666667, RZ ;  /* 0x6666666708080827 */ /* 0x000fe200078e02ff */
[----:B------:R-:W-:-:S04]  /*25020*/  SHF.R.U32.HI R6, RZ, 0x6, R3 ;  /* 0x00000006ff067819 */ /* 0x000fc80000011603 */
[----:B------:R-:W-:Y:S01]  /*25030*/  @P0 SHF.R.U32.HI R2, RZ, 0x1f, R8 ;  /* 0x0000001fff020819 */ /* 0x000fe20000011608 */
[----:B------:R-:W-:-:S03]  /*25040*/  IMAD.MOV.U32 R3, RZ, RZ, R6 ;  /* 0x000000ffff037224 */ /* 0x000fc600078e0006 */
[----:B------:R-:W-:Y:S02]  /*25050*/  @P0 LEA.HI.SX32 R3, R8, R2, 0x1b ;  /* 0x0000000208030211 */ /* 0x000fe400078fdaff */
[----:B------:R-:W-:Y:S02]  /*25060*/  PLOP3.LUT P0, PT, PT, PT, PT, 0x80, 0x0 ;  /* 0x000000000000781c */ /* 0x000fe40003f0f070 */
[----:B------:R-:W-:-:S13]  /*25070*/  ISETP.GT.AND P3, PT, R3, R6, PT ;  /* 0x000000060300720c */ /* 0x000fda0003f64270 */
[----:B------:R-:W-:Y:S05]  /*25080*/  @!P3 BRA `(.L_x_694) ;  /* 0x000000180000b947 */ /* 0x000fea0003800000 */
[----:B------:R-:W-:Y:S01]  /*25090*/  UMOV UR4, 0xffffffff ;  /* 0xffffffff00047882 */ /* 0x000fe20000000000 */
[----:B------:R-:W-:Y:S02]  /*250a0*/  SEL R2, R32, RZ, !P2 ;  /* 0x000000ff20027207 */ /* 0x000fe40005000000 */
[----:B------:R-:W-:Y:S05]  /*250b0*/  BRA.DIV UR4, `(.L_x_695) ;  /* 0x0000007604287947 */ /* 0x000fea000b800000 */
[----:B------:R-:W0:Y:S02]  /*250c0*/  S2R R8, SR_TID.X ;  /* 0x0000000000087919 */ /* 0x000e240000002100 */
[----:B0-----:R-:W-:-:S04]  /*250d0*/  SHF.R.U32.HI R8, RZ, 0x5, R8 ;  /* 0x00000005ff087819 */ /* 0x001fc80000011608 */
[----:B------:R-:W-:-:S05]  /*250e0*/  LOP3.LUT R8, R8, 0x3, RZ, 0xc0, !PT ;  /* 0x0000000308087812 */ /* 0x000fca00078ec0ff */
[----:B------:R0:W1:Y:S02]  /*250f0*/  SHFL.IDX PT, R14, R8, RZ, 0x1f ;  /* 0x00001fff080e7589 */ /* 0x00006400000e0000 */
.L_x_866:
[----:B-1----:R-:W-:Y:S02]  /*25100*/  ISETP.NE.AND P0, PT, R14, RZ, PT ;  /* 0x000000ff0e00720c */ /* 0x002fe40003f05270 */
[----:B------:R-:W-:-:S11]  /*25110*/  PLOP3.LUT P6, PT, PT, PT, PT, 0x8, 0x0 ;  /* 0x000000000000781c */ /* 0x000fd60003fce170 */
[----:B------:R-:W-:Y:S05]  /*25120*/  @P0 BRA `(.L_x_696) ;  /* 0x00000000000c0947 */ /* 0x000fea0003800000 */
[----:B------:R-:W-:-:S03]  /*25130*/  UMOV UR4, 0xffffffff ;  /* 0xffffffff00047882 */ /* 0x000fc60000000000 */
[----:B------:R-:W-:Y:S05]  /*25140*/  BRA.DIV UR4, `(.L_x_697) ;  /* 0x0000007604387947 */ /* 0x000fea000b800000 */
[----:B------:R-:W-:-:S13]  /*25150*/  ELECT P6, URZ, PT ;  /* 0x00000000003f782f */ /* 0x000fda00038c0000 */
.L_x_696:
[----:B0-----:R-:W2:Y:S01]  /*25160*/  LDL R8, [R1+0x2c] ;  /* 0x00002c0001087983 */ /* 0x001ea20000100800 */
[----:B------:R-:W-:Y:S01]  /*25170*/  BSSY B1, `(.L_x_698) ;  /* 0x0000008000017945 */ /* 0x000fe20003800000 */
[----:B--2---:R-:W-:-:S05]  /*25180*/  VIADD R8, R8, 0x1 ;  /* 0x0000000108087836 */ /* 0x004fca0000000000 */
[----:B------:R-:W-:-:S04]  /*25190*/  LEA.HI R9, R8, R8, RZ, 0x1 ;  /* 0x0000000808097211 */ /* 0x000fc800078f08ff */
[----:B------:R-:W-:-:S05]  /*251a0*/  LOP3.LUT R9, R9, 0xfffffffe, RZ, 0xc0, !PT ;  /* 0xfffffffe09097812 */ /* 0x000fca00078ec0ff */
[----:B------:R-:W-:-:S05]  /*251b0*/  IMAD.IADD R8, R8, 0x1, -R9 ;  /* 0x0000000108087824 */ /* 0x000fca00078e0a09 */
[----:B------:R-:W-:-:S04]  /*251c0*/  SHF.L.U32 R8, R8, 0x1f, RZ ;  /* 0x0000001f08087819 */ /* 0x000fc800000006ff */
[----:B------:R-:W0:Y:S02]  /*251d0*/  SYNCS.PHASECHK.TRANS64.TRYWAIT P0, [R16+URZ+0x38820], R8 ;  /* 0x03882008100075a7 */ /* 0x000e24000800017f */
[----:B0-----:R-:W-:Y:S05]  /*251e0*/  @!P0 BRA `(.L_x_699) ;  /* 0x0000007400308947 */ /* 0x001fea0003800000 */
.L_x_869:
[----:B------:R-:W-:Y:S05]  /*251f0*/  BSYNC B1 ;  /* 0x0000000000017941 */ /* 0x000fea0003800000 */
.L_x_698:
[----:B------:R-:W-:Y:S04]  /*25200*/  BSSY B1, `(.L_x_700) ;  /* 0x00000ab000017945 */ /* 0x000fe80003800000 */
[----:B------:R-:W-:Y:S05]  /*25210*/  @!P6 BRA `(.L_x_701) ;  /* 0x0000000800a4e947 */ /* 0x000fea0003800000 */
[----:B------:R-:W-:Y:S01]  /*25220*/  IMAD R12, R28, 0x8, R16 ;  /* 0x000000081c0c7824 */ /* 0x000fe200078e0210 */
[----:B------:R-:W-:Y:S01]  /*25230*/  SHF.L.U32 R11, R30, 0x1f, RZ ;  /* 0x0000001f1e0b7819 */ /* 0x000fe200000006ff */
[----:B------:R-:W1:Y:S01]  /*25240*/  S2R R9, SR_TID.X ;  /* 0x0000000000097919 */ /* 0x000e620000002100 */
[----:B------:R-:W-:Y:S02]  /*25250*/  BSSY B2, `(.L_x_702) ;  /* 0x0000005000027945 */ /* 0x000fe40003800000 */
[----:B------:R-:W2:Y:S01]  /*25260*/  SYNCS.PHASECHK.TRANS64.TRYWAIT P0, [R12+URZ+0x388a0], R11 ;  /* 0x0388a00b0c0075a7 */ /* 0x000ea2000800017f */
[----:B-1----:R-:W-:-:S04]  /*25270*/  LOP3.LUT R9, R9, 0x7f, RZ, 0xc0, !PT ;  /* 0x0000007f09097812 */ /* 0x002fc800078ec0ff */
[----:B------:R-:W-:Y:S01]  /*25280*/  ISETP.NE.AND P2, PT, R9, RZ, PT ;  /* 0x000000ff0900720c */ /* 0x000fe20003f45270 */
[----:B--2---:R-:W-:-:S12]  /*25290*/  @!P0 BRA `(.L_x_703) ;  /* 0x0000007400188947 */ /* 0x004fd80003800000 */
.L_x_870:
[----:B------:R-:W-:Y:S05]  /*252a0*/  BSYNC B2 ;  /* 0x0000000000027941 */ /* 0x000fea0003800000 */
.L_x_702:
[----:B------:R-:W-:Y:S04]  /*252b0*/  BSSY B2, `(.L_x_704) ;  /* 0x0000009000027945 */ /* 0x000fe80003800000 */
[----:B------:R-:W-:Y:S05]  /*252c0*/  @P2 BRA `(.L_x_705) ;  /* 0x00000000001c2947 */ /* 0x000fea0003800000 */
[----:B------:R-:W2:Y:S01]  /*252d0*/  S2R R9, SR_TID.X ;  /* 0x0000000000097919 */ /* 0x000ea20000002100 */
[----:B0-----:R-:W-:-:S04]  /*252e0*/  IMAD.MOV.U32 R8, RZ, RZ, 0xa000 ;  /* 0x0000a000ff087424 */ /* 0x001fc800078e00ff */
[----:B------:R3:W-:Y:S01]  /*252f0*/  SYNCS.ARRIVE.TRANS64 RZ, [R12+URZ+0x38890], R8 ;  /* 0x038890080cff79a7 */ /* 0x0007e2000800003f */
[----:B--2---:R-:W-:-:S04]  /*25300*/  LOP3.LUT R9, R9, 0x1f, RZ, 0xc0, !PT ;  /* 0x0000001f09097812 */ /* 0x004fc800078ec0ff */
[----:B------:R-:W-:-:S13]  /*25310*/  ISETP.NE.AND P0, PT, R9, RZ, PT ;  /* 0x000000ff0900720c */ /* 0x000fda0003f05270 */
[----:B---3--:R-:W-:Y:S05]  /*25320*/  @!P0 BRA `(.L_x_705) ;  /* 0x0000000000048947 */ /* 0x008fea0003800000 */
[----:B------:R-:W-:Y:S01]  /*25330*/  BPT.TRAP 0x1 ;  /* 0x000000040000795c */ /* 0x000fe20000300000 */
.L_x_705:
[----:B------:R-:W-:Y:S05]  /*25340*/  BSYNC B2 ;  /* 0x0000000000027941 */ /* 0x000fea0003800000 */
.L_x_704:
[----:B0-----:R-:W-:Y:S01]  /*25350*/  IMAD.MOV.U32 R8, RZ, RZ, RZ ;  /* 0x000000ffff087224 */ /* 0x001fe200078e00ff */
[----:B------:R-:W-:Y:S01]  /*25360*/  UIADD3 UR4, UP0, UR38, 0x570, URZ ;  /* 0x0000057026047890 */ /* 0x000fe2000ff1e03f */
[----:B------:R-:W-:Y:S01]  /*25370*/  IMAD R10, R28, 0xa000, R16 ;  /* 0x0000a0001c0a7824 */ /* 0x000fe200078e0210 */
[----:B------:R-:W-:Y:S01]  /*25380*/  PLOP3.LUT P0, PT, PT, PT, PT, 0x80, 0x0 ;  /* 0x000000000000781c */ /* 0x000fe20003f0f070 */
[----:B------:R-:W-:Y:S01]  /*25390*/  IMAD R9, R3, 0x50, R0 ;  /* 0x0000005003097824 */ /* 0x000fe200078e0200 */
[----:B------:R-:W-:Y:S01]  /*253a0*/  R2UR UR10, R8 ;  /* 0x00000000080a72ca */ /* 0x000fe200000e0000 */
[----:B------:R-:W-:Y:S01]  /*253b0*/  VIADD R8, R12, 0x38890 ;  /* 0x000388900c087836 */ /* 0x000fe20000000000 */
[----:B------:R-:W-:Y:S01]  /*253c0*/  IADD3 R13, R10, 0x24400, RZ ;  /* 0x000244000a0d7810 */ /* 0x000fe20007ffe0ff */
[----:B------:R-:W-:Y:S01]  /*253d0*/  VIADD R9, R9, 0xffffffb0 ;  /* 0xffffffb009097836 */ /* 0x000fe20000000000 */
[----:B------:R-:W-:Y:S01]  /*253e0*/  UIADD3.X UR5, URZ, UR39, URZ, UP0, !UPT ;  /* 0x000000273f057290 */ /* 0x000fe200087fe43f */
[----:B------:R-:W-:Y:S01]  /*253f0*/  UMOV UR6, 0x0 ;  /* 0x0000000000067882 */ /* 0x000fe20000000000 */
[----:B------:R-:W-:-:S10]  /*25400*/  UMOV UR7, 0x12f00000 ;  /* 0x12f0000000077882 */ /* 0x000fd40000000000 */
.L_x_706:
[----:B------:R-:W-:-:S13]  /*25410*/  @P0 ELECT P3, URZ, PT ;  /* 0x00000000003f082f */ /* 0x000fda0003860000 */
[----:B------:R-:W-:Y:S02]  /*25420*/  @P3 R2UR UR13, R2 ;  /* 0x00000000020d32ca */ /* 0x000fe400000e0000 */
[----:B------:R-:W-:Y:S02]  /*25430*/  @P3 R2UR UR12, R26 ;  /* 0x000000001a0c32ca */ /* 0x000fe400000e0000 */
[----:B------:R-:W-:Y:S02]  /*25440*/  @P3 R2UR UR11, R9 ;  /* 0x00000000090b32ca */ /* 0x000fe400000e0000 */
[----:B------:R-:W-:Y:S02]  /*25450*/  @P3 R2UR UR9, R8 ;  /* 0x00000000080932ca */ /* 0x000fe400000e0000 */
[----:B------:R-:W-:Y:S02]  /*25460*/  @P3 R2UR UR8, R13 ;  /* 0x000000000d0832ca */ /* 0x000fe400000e0000 */
[----:B------:R-:W-:-:S02]  /*25470*/  @P3 PLOP3.LUT P0, PT, P3, PT, PT, 0x8, 0x0 ;  /* 0x000000000000381c */ /* 0x000fc40001f0e170 */
[----:B------:R-:W-:-:S09]  /*25480*/  PLOP3.LUT P3, PT, PT, PT, PT, 0x8, 0x0 ;  /* 0x000000000000781c */ /* 0x000fd20003f6e170 */
[----:B------:R0:W-:Y:S02]  /*25490*/  UTMALDG.4D [UR8], [UR4], desc[UR6] ;  /* 0x00000608040075b4 */ /* 0x0001e40008019000 */
[----:B0-----:R-:W-:Y:S05]  /*254a0*/  @P0 BRA.U.ANY `(.L_x_706) ;  /* 0xfffffffd00d80947 */ /* 0x001fea000393ffff */
[----:B------:R-:W-:Y:S01]  /*254b0*/  IMAD.MOV.U32 R22, RZ, RZ, 0x40 ;  /* 0x00000040ff167424 */ /* 0x000fe200078e00ff */
[----:B------:R-:W-:Y:S01]  /*254c0*/  PLOP3.LUT P0, PT, PT, PT, PT, 0x80, 0x0 ;  /* 0x000000000000781c */ /* 0x000fe20003f0f070 */
[----:B------:R-:W-:Y:S01]  /*254d0*/  VIADD R13, R10, 0x26c00 ;  /* 0x00026c000a0d7836 */ /* 0x000fe20000000000 */
[----:B------:R-:W-:Y:S01]  /*254e0*/  UMOV UR6, 0x0 ;  /* 0x0000000000067882 */ /* 0x000fe20000000000 */
[----:B------:R-:W-:Y:S01]  /*254f0*/  UMOV UR7, 0x12f00000 ;  /* 0x12f0000000077882 */ /* 0x000fe20000000000 */
[----:B------:R-:W-:-:S15]  /*25500*/  R2UR UR10, R22 ;  /* 0x00000000160a72ca */ /* 0x000fde00000e0000 */
.L_x_707:
        /* <DEDUP_REMOVED lines=16> */
.L_x_708:
        /* <DEDUP_REMOVED lines=16> */
.L_x_709:
        /* <DEDUP_REMOVED lines=10> */
[----:B------:R-:W0:Y:S01]  /*257b0*/  SYNCS.PHASECHK.TRANS64.TRYWAIT P0, [R12+URZ+0x388c0], R11 ;  /* 0x0388c00b0c0075a7 */ /* 0x000e22000800017f */
[----:B------:R-:W-:Y:S04]  /*257c0*/  BSSY B2, `(.L_x_710) ;  /* 0x0000002000027945 */ /* 0x000fe80003800000 */
[----:B0-----:R-:W-:Y:S05]  /*257d0*/  @!P0 BRA `(.L_x_711) ;  /* 0x0000006c00dc8947 */ /* 0x001fea0003800000 */
.L_x_871:
[----:B------:R-:W-:Y:S05]  /*257e0*/  BSYNC B2 ;  /* 0x0000000000027941 */ /* 0x000fea0003800000 */
.L_x_710:
[----:B------:R-:W-:Y:S01]  /*257f0*/  BSSY B2, `(.L_x_712) ;  /* 0x000000b000027945 */ /* 0x000fe20003800000 */
[----:B------:R-:W-:Y:S02]  /*25800*/  IMAD.MOV.U32 R14, RZ, RZ, 0x0 ;  /* 0x00000000ff0e7424 */ /* 0x000fe400078e00ff */
[----:B------:R-:W-:Y:S01]  /*25810*/  IMAD.MOV.U32 R15, RZ, RZ, 0x12f00000 ;  /* 0x12f00000ff0f7424 */ /* 0x000fe200078e00ff */
[----:B------:R-:W-:Y:S06]  /*25820*/  @P2 BRA `(.L_x_713) ;  /* 0x00000000001c2947 */ /* 0x000fec0003800000 */
[----:B------:R-:W2:Y:S01]  /*25830*/  S2R R13, SR_TID.X ;  /* 0x00000000000d7919 */ /* 0x000ea20000002100 */
[----:B------:R-:W-:-:S04]  /*25840*/  IMAD.MOV.U32 R8, RZ, RZ, 0xa000 ;  /* 0x0000a000ff087424 */ /* 0x000fc800078e00ff */
[----:B------:R3:W-:Y:S01]  /*25850*/  SYNCS.ARRIVE.TRANS64 RZ, [R12+URZ+0x388b0], R8 ;  /* 0x0388b0080cff79a7 */ /* 0x0007e2000800003f */
[----:B--2---:R-:W-:-:S04]  /*25860*/  LOP3.LUT R13, R13, 0x1f, RZ, 0xc0, !PT ;  /* 0x0000001f0d0d7812 */ /* 0x004fc800078ec0ff */
[----:B------:R-:W-:-:S13]  /*25870*/  ISETP.NE.AND P0, PT, R13, RZ, PT ;  /* 0x000000ff0d00720c */ /* 0x000fda0003f05270 */
[----:B---3--:R-:W-:Y:S05]  /*25880*/  @!P0 BRA `(.L_x_713) ;  /* 0x0000000000048947 */ /* 0x008fea0003800000 */
[----:B------:R-:W-:Y:S01]  /*25890*/  BPT.TRAP 0x1 ;  /* 0x000000040000795c */ /* 0x000fe20000300000 */
.L_x_713:
[----:B------:R-:W-:Y:S05]  /*258a0*/  BSYNC B2 ;  /* 0x0000000000027941 */ /* 0x000fea0003800000 */
.L_x_712:
[----:B------:R-:W-:Y:S01]  /*258b0*/  R2UR UR6, R14 ;  /* 0x000000000e0672ca */ /* 0x000fe200000e0000 */
[----:B------:R-:W-:Y:S01]  /*258c0*/  IMAD.MOV.U32 R8, RZ, RZ, RZ ;  /* 0x000000ffff087224 */ /* 0x000fe200078e00ff */
[----:B------:R-:W-:Y:S01]  /*258d0*/  R2UR UR7, R15 ;  /* 0x000000000f0772ca */ /* 0x000fe200000e0000 */
[----:B------:R-:W-:Y:S01]  /*258e0*/  UIADD3 UR4, UP0, UR38, 0x670, URZ ;  /* 0x0000067026047890 */ /* 0x000fe2000ff1e03f */
[----:B------:R-:W-:Y:S01]  /*258f0*/  PLOP3.LUT P0, PT, PT, PT, PT, 0x80, 0x0 ;  /* 0x000000000000781c */ /* 0x000fe20003f0f070 */
[----:B01----:R-:W-:Y:S01]  /*25900*/  VIADD R12, R12, 0x388b0 ;  /* 0x000388b00c0c7836 */ /* 0x003fe20000000000 */
[----:B------:R-:W-:Y:S01]  /*25910*/  R2UR UR10, R8 ;  /* 0x00000000080a72ca */ /* 0x000fe200000e0000 */
[----:B------:R-:W-:Y:S01]  /*25920*/  VIADD R8, R10, 0x400 ;  /* 0x000004000a087836 */ /* 0x000fe20000000000 */
[----:B------:R-:W-:-:S13]  /*25930*/  UIADD3.X UR5, URZ, UR39, URZ, UP0, !UPT ;  /* 0x000000273f057290 */ /* 0x000fda00087fe43f */
.L_x_714:
        /* <DEDUP_REMOVED lines=10> */
[----:B------:R-:W-:Y:S01]  /*259e0*/  R2UR UR10, R22 ;  /* 0x00000000160a72ca */ /* 0x000fe200000e0000 */
[----:B------:R-:W-:Y:S01]  /*259f0*/  VIADD R8, R10, 0x2c00 ;  /* 0x00002c000a087836 */ /* 0x000fe20000000000 */
[----:B------:R-:W-:Y:S02]  /*25a00*/  R2UR UR6, R14 ;  /* 0x000000000e0672ca */ /* 0x000fe400000e0000 */
[----:B------:R-:W-:Y:S02]  /*25a10*/  R2UR UR7, R15 ;  /* 0x000000000f0772ca */ /* 0x000fe400000e0000 */
[----:B------:R-:W-:-:S13]  /*25a20*/  PLOP3.LUT P0, PT, PT, PT, PT, 0x80, 0x0 ;  /* 0x000000000000781c */ /* 0x000fda0003f0f070 */
.L_x_715:
        /* <DEDUP_REMOVED lines=15> */
.L_x_716:
        /* <DEDUP_REMOVED lines=15> */
.L_x_717:
        /* <DEDUP_REMOVED lines=9> */
[----:B-1----:R-:W-:Y:S05]  /*25ca0*/  @P0 BRA.U.ANY `(.L_x_717) ;  /* 0xfffffffd00d80947 */ /* 0x002fea000393ffff */
.L_x_701:
[----:B------:R-:W-:Y:S05]  /*25cb0*/  BSYNC B1 ;  /* 0x0000000000017941 */ /* 0x000fea0003800000 */
.L_x_700:
[----:B------:R-:W-:Y:S01]  /*25cc0*/  VIADD R12, R3, 0xfffffffe ;  /* 0xfffffffe030c7836 */ /* 0x000fe20000000000 */
[----:B------:R-:W-:Y:S01]  /*25cd0*/  PLOP3.LUT P0, PT, PT, PT, PT, 0x8, 0x0 ;  /* 0x000000000000781c */ /* 0x000fe20003f0e170 */
[----:B------:R-:W-:-:S03]  /*25ce0*/  VIADD R28, R28, 0x1 ;  /* 0x000000011c1c7836 */ /* 0x000fc60000000000 */
[----:B------:R-:W-:Y:S02]  /*25cf0*/  ISETP.GE.AND P3, PT, R12, R6, PT ;  /* 0x000000060c00720c */ /* 0x000fe40003f66270 */
[----:B------:R-:W-:-:S04]  /*25d00*/  ISETP.NE.AND P2, PT, R28, 0x2, PT ;  /* 0x000000021c00780c */ /* 0x000fc80003f45270 */
[----:B------:R-:W-:Y:S02]  /*25d10*/  SEL R3, RZ, 0x1, P2 ;  /* 0x00000001ff037807 */ /* 0x000fe40001000000 */
[----:B------:R-:W-:Y:S02]  /*25d20*/  SEL R28, R28, RZ, P2 ;  /* 0x000000ff1c1c7207 */ /* 0x000fe40001000000 */
[----:B------:R-:W-:-:S03]  /*25d30*/  LOP3.LUT R30, R30, R3, RZ, 0x3c, !PT ;  /* 0x000000031e1e7212 */ /* 0x000fc600078e3cff */
[----:B------:R-:W-:Y:S05]  /*25d40*/  @!P3 BRA `(.L_x_694) ;  /* 0x0000000800d0b947 */ /* 0x000fea0003800000 */
.L_x_736:
[----:B------:R-:W-:Y:S05]  /*25d50*/  YIELD ;  /* 0x0000000000007946 */ /* 0x000fea0003800000 */
        /* <DEDUP_REMOVED lines=10> */
.L_x_872:
[----:B------:R-:W-:Y:S05]  /*25e00*/  BSYNC B2 ;  /* 0x0000000000027941 */ /* 0x000fea0003800000 */
.L_x_720:
[----:B------:R-:W-:Y:S04]  /*25e10*/  BSSY B2, `(.L_x_722) ;  /* 0x0000009000027945 */ /* 0x000fe80003800000 */
[----:B------:R-:W-:Y:S05]  /*25e20*/  @P3 BRA `(.L_x_723) ;  /* 0x00000000001c3947 */ /* 0x000fea0003800000 */
[----:B0-----:R-:W0:Y:S01]  /*25e30*/  S2R R8, SR_TID.X ;  /* 0x0000000000087919 */ /* 0x001e220000002100 */
[----:B------:R-:W-:-:S04]  /*25e40*/  IMAD.MOV.U32 R3, RZ, RZ, 0xa000 ;  /* 0x0000a000ff037424 */ /* 0x000fc800078e00ff */
[----:B------:R2:W-:Y:S01]  /*25e50*/  SYNCS.ARRIVE.TRANS64 RZ, [R11+URZ+0x38890], R3 ;  /* 0x038890030bff79a7 */ /* 0x0005e2000800003f */
[----:B0-----:R-:W-:-:S04]  /*25e60*/  LOP3.LUT R8, R8, 0x1f, RZ, 0xc0, !PT ;  /* 0x0000001f08087812 */ /* 0x001fc800078ec0ff */
[----:B------:R-:W-:-:S13]  /*25e70*/  ISETP.NE.AND P2, PT, R8, RZ, PT ;  /* 0x000000ff0800720c */ /* 0x000fda0003f45270 */
[----:B--2---:R-:W-:Y:S05]  /*25e80*/  @!P2 BRA `(.L_x_723) ;  /* 0x000000000004a947 */ /* 0x004fea0003800000 */
[----:B------:R-:W-:Y:S01]  /*25e90*/  BPT.TRAP 0x1 ;  /* 0x000000040000795c */ /* 0x000fe20000300000 */
.L_x_723:
[----:B------:R-:W-:Y:S05]  /*25ea0*/  BSYNC B2 ;  /* 0x0000000000027941 */ /* 0x000fea0003800000 */
.L_x_722:
[----:B------:R-:W-:Y:S01]  /*25eb0*/  IMAD.MOV.U32 R20, RZ, RZ, RZ ;  /* 0x000000ffff147224 */ /* 0x000fe200078e00ff */
[----:B------:R-:W-:Y:S01]  /*25ec0*/  UIADD3 UR4, UP0, UR38, 0x570, URZ ;  /* 0x0000057026047890 */ /* 0x000fe2000ff1e03f */
[----:B------:R-:W-:Y:S01]  /*25ed0*/  IMAD R9, R28, 0xa000, R16 ;  /* 0x0000a0001c097824 */ /* 0x000fe200078e0210 */
[----:B------:R-:W-:Y:S01]  /*25ee0*/  PLOP3.LUT P2, PT, PT, PT, PT, 0x80, 0x0 ;  /* 0x000000000000781c */ /* 0x000fe20003f4f070 */
[----:B0-----:R-:W-:Y:S01]  /*25ef0*/  IMAD R8, R12, 0x50, R0 ;  /* 0x000000500c087824 */ /* 0x001fe200078e0200 */
[----:B------:R-:W-:Y:S01]  /*25f00*/  R2UR UR10, R20 ;  /* 0x00000000140a72ca */ /* 0x000fe200000e0000 */
[----:B------:R-:W-:Y:S01]  /*25f10*/  VIADD R3, R11, 0x38890 ;  /* 0x000388900b037836 */ /* 0x000fe20000000000 */
[----:B------:R-:W-:Y:S01]  /*25f20*/  UIADD3.X UR5, URZ, UR39, URZ, UP0, !UPT ;  /* 0x000000273f057290 */ /* 0x000fe200087fe43f */
[----:B------:R-:W-:Y:S01]  /*25f30*/  VIADD R13, R9, 0x24400 ;  /* 0x00024400090d7836 */ /* 0x000fe20000000000 */
[----:B------:R-:W-:Y:S01]  /*25f40*/  UMOV UR6, 0x0 ;  /* 0x0000000000067882 */ /* 0x000fe20000000000 */
[----:B------:R-:W-:-:S10]  /*25f50*/  UMOV UR7, 0x12f00000 ;  /* 0x12f0000000077882 */ /* 0x000fd40000000000 */
.L_x_724:
        /* <DEDUP_REMOVED lines=12> */
[----:B------:R-:W-:Y:S01]  /*26020*/  UMOV UR6, 0x0 ;  /* 0x0000000000067882 */ /* 0x000fe20000000000 */
[----:B------:R-:W-:Y:S02]  /*26030*/  UMOV UR7, 0x12f00000 ;  /* 0x12f0000000077882 */ /* 0x000fe40000000000 */
[----:B------:R-:W-:Y:S02]  /*26040*/  R2UR UR10, R13 ;  /* 0x000000000d0a72ca */ /* 0x000fe400000e0000 */
[----:B------:R-:W-:-:S13]  /*26050*/  IADD3 R13, R9, 0x26c00, RZ ;  /* 0x00026c00090d7810 */ /* 0x000fda0007ffe0ff */
.L_x_725:
        /* <DEDUP_REMOVED lines=16> */
.L_x_726:
        /* <DEDUP_REMOVED lines=16> */
.L_x_727:
        /* <DEDUP_REMOVED lines=13> */
.L_x_873:
[----:B------:R-:W-:Y:S05]  /*26330*/  BSYNC B2 ;  /* 0x0000000000027941 */ /* 0x000fea0003800000 */
.L_x_728:
        /* <DEDUP_REMOVED lines=11> */
.L_x_731:
[----:B------:R-:W-:Y:S05]  /*263f0*/  BSYNC B2 ;  /* 0x0000000000027941 */ /* 0x000fea0003800000 */
.L_x_730:
[----:B------:R-:W-:Y:S01]  /*26400*/  R2UR UR10, R20 ;  /* 0x00000000140a72ca */ /* 0x000fe200000e0000 */
[----:B------:R-:W-:Y:S01]  /*26410*/  UIADD3 UR4, UP0, UR38, 0x670, URZ ;  /* 0x0000067026047890 */ /* 0x000fe2000ff1e03f */
[----:B------:R-:W-:Y:S01]  /*26420*/  R2UR UR6, R14 ;  /* 0x000000000e0672ca */ /* 0x000fe200000e0000 */
[----:B01----:R-:W-:Y:S01]  /*26430*/  VIADD R11, R11, 0x388b0 ;  /* 0x000388b00b0b7836 */ /* 0x003fe20000000000 */
[----:B------:R-:W-:Y:S01]  /*26440*/  R2UR UR7, R15 ;  /* 0x000000000f0772ca */ /* 0x000fe200000e0000 */
[----:B------:R-:W-:Y:S01]  /*26450*/  VIADD R3, R9, 0x400 ;  /* 0x0000040009037836 */ /* 0x000fe20000000000 */
[----:B------:R-:W-:Y:S01]  /*26460*/  PLOP3.LUT P2, PT, PT, PT, PT, 0x80, 0x0 ;  /* 0x000000000000781c */ /* 0x000fe20003f4f070 */
[----:B------:R-:W-:-:S12]  /*26470*/  UIADD3.X UR5, URZ, UR39, URZ, UP0, !UPT ;  /* 0x000000273f057290 */ /* 0x000fd800087fe43f */
.L_x_732:
        /* <DEDUP_REMOVED lines=11> */
[----:B------:R-:W-:Y:S01]  /*26530*/  R2UR UR6, R14 ;  /* 0x000000000e0672ca */ /* 0x000fe200000e0000 */
[----:B------:R-:W-:Y:S01]  /*26540*/  VIADD R3, R9, 0x2c00 ;  /* 0x00002c0009037836 */ /* 0x000fe20000000000 */
[----:B------:R-:W-:Y:S02]  /*26550*/  R2UR UR7, R15 ;  /* 0x000000000f0772ca */ /* 0x000fe400000e0000 */
[----:B------:R-:W-:Y:S02]  /*26560*/  R2UR UR10, R10 ;  /* 0x000000000a0a72ca */ /* 0x000fe400000e0000 */
[----:B------:R-:W-:-:S13]  /*26570*/  PLOP3.LUT P2, PT, PT, PT, PT, 0x80, 0x0 ;  /* 0x000000000000781c */ /* 0x000fda0003f4f070 */
.L_x_733:
        /* <DEDUP_REMOVED lines=15> */
.L_x_734:
        /* <DEDUP_REMOVED lines=15> */
.L_x_735:
        /* <DEDUP_REMOVED lines=10> */
.L_x_719:
[----:B------:R-:W-:Y:S05]  /*26800*/  BSYNC B1 ;  /* 0x0000000000017941 */ /* 0x000fea0003800000 */
.L_x_718:
[----:B------:R-:W-:Y:S01]  /*26810*/  ISETP.GT.AND P3, PT, R12, R6, PT ;  /* 0x000000060c00720c */ /* 0x000fe20003f64270 */
[----:B------:R-:W-:Y:S02]  /*26820*/  VIADD R28, R28, 0x1 ;  /* 0x000000011c1c7836 */ /* 0x000fe40000000000 */
[----:B------:R-:W-:-:S03]  /*26830*/  VIADD R12, R12, 0xffffffff ;  /* 0xffffffff0c0c7836 */ /* 0x000fc60000000000 */
[----:B------:R-:W-:-:S04]  /*26840*/  ISETP.NE.AND P2, PT, R28, 0x2, PT ;  /* 0x000000021c00780c */ /* 0x000fc80003f45270 */
[----:B------:R-:W-:Y:S02]  /*26850*/  SEL R3, RZ, 0x1, P2 ;  /* 0x00000001ff037807 */ /* 0x000fe40001000000 */
[----:B------:R-:W-:Y:S02]  /*26860*/  SEL R28, R28, RZ, P2 ;  /* 0x000000ff1c1c7207 */ /* 0x000fe40001000000 */
[----:B------:R-:W-:Y:S01]  /*26870*/  LOP3.LUT R30, R30, R3, RZ, 0x3c, !PT ;  /* 0x000000031e1e7212 */ /* 0x000fe200078e3cff */
[----:B------:R-:W-:Y:S06]  /*26880*/  @P3 BRA `(.L_x_736) ;  /* 0xfffffff400303947 */ /* 0x000fec000383ffff */
.L_x_694:
[----:B------:R-:W-:Y:S05]  /*26890*/  BSYNC B0 ;  /* 0x0000000000007941 */ /* 0x000fea0003800000 */
.L_x_693:
[----:B------:R-:W-:Y:S05]  /*268a0*/  @!P0 WARPSYNC.ALL ;  /* 0x0000000000008948 */ /* 0x000fea0003800000 */
[----:B------:R-:W-:Y:S01]  /*268b0*/  @!P0 BAR.SYNC.DEFER_BLOCKING 0xc, 0x180 ;  /* 0x0306000000008b1d */ /* 0x000fe20000010000 */
[----:B------:R-:W-:-:S05]  /*268c0*/  IMAD.MOV.U32 R0, RZ, RZ, RZ ;  /* 0x000000ffff007224 */ /* 0x000fca00078e00ff */
[----:B------:R-:W-:Y:S04]  /*268d0*/  BSSY B0, `(.L_x_737) ;  /* 0x000001e000007945 */ /* 0x000fe80003800000 */
[----:B------:R-:W-:Y:S05]  /*268e0*/  @!P1 BRA `(.L_x_738) ;  /* 0x0000000000709947 */ /* 0x000fea0003800000 */
[----:B------:R-:W-:-:S13]  /*268f0*/  ISETP.NE.AND P0, PT, R5, RZ, PT ;  /* 0x000000ff0500720c */ /* 0x000fda0003f05270 */
[----:B------:R-:W1:Y:S02]  /*26900*/  @!P0 LDC R5, c[0x0][0x9f0] ;  /* 0x00027c00ff058b82 */ /* 0x000e640000000800 */
[-C--:B-1----:R-:W-:Y:S02]  /*26910*/  IABS R0, R5.reuse ;  /* 0x0000000500007213 */ /* 0x082fe40000000000 */
[----:B0-----:R-:W-:Y:S02]  /*26920*/  IABS R8, R5 ;  /* 0x0000000500087213 */ /* 0x001fe40000000000 */
[----:B------:R-:W0:Y:S03]  /*26930*/  I2F.RP R9, R0 ;  /* 0x0000000000097306 */ /* 0x000e260000209400 */
[----:B------:R-:W-:-:S05]  /*26940*/  IMAD.MOV R8, RZ, RZ, -R8 ;  /* 0x000000ffff087224 */ /* 0x000fca00078e0a08 */
[----:B0-----:R-:W0:Y:S02]  /*26950*/  MUFU.RCP R9, R9 ;  /* 0x0000000900097308 */ /* 0x001e240000001000 */
[----:B0-----:R-:W-:-:S06]  /*26960*/  VIADD R10, R9, 0xffffffe ;  /* 0x0ffffffe090a7836 */ /* 0x001fcc0000000000 */
[----:B------:R-:W0:Y:S02]  /*26970*/  F2I.FTZ.U32.TRUNC.NTZ R3, R10 ;  /* 0x0000000a00037305 */ /* 0x000e24000021f000 */
[----:B0-----:R-:W-:-:S04]  /*26980*/  IMAD.MOV R2, RZ, RZ, -R3 ;  /* 0x000000ffff027224 */ /* 0x001fc800078e0a03 */
[----:B------:R-:W-:Y:S02]  /*26990*/  IMAD R6, R2, R0, RZ ;  /* 0x0000000002067224 */ /* 0x000fe400078e02ff */
[----:B------:R-:W-:-:S04]  /*269a0*/  IMAD.MOV.U32 R2, RZ, RZ, RZ ;  /* 0x000000ffff027224 */ /* 0x000fc800078e00ff */
[----:B------:R-:W-:Y:S01]  /*269b0*/  IMAD.HI.U32 R6, R3, R6, R2 ;  /* 0x0000000603067227 */ /* 0x000fe200078e0002 */
[----:B------:R-:W-:-:S04]  /*269c0*/  IADD3 R3, R4, -0x1, R5 ;  /* 0xffffffff04037810 */ /* 0x000fc80007ffe005 */
[----:B------:R-:W-:Y:S02]  /*269d0*/  IABS R2, R3 ;  /* 0x0000000300027213 */ /* 0x000fe40000000000 */
[----:B------:R-:W-:-:S03]  /*269e0*/  LOP3.LUT R3, R3, R5, RZ, 0x3c, !PT ;  /* 0x0000000503037212 */ /* 0x000fc600078e3cff */
[----:B------:R-:W-:Y:S01]  /*269f0*/  IMAD.HI.U32 R6, R6, R2, RZ ;  /* 0x0000000206067227 */ /* 0x000fe200078e00ff */
[----:B------:R-:W-:-:S03]  /*26a00*/  ISETP.GE.AND P2, PT, R3, RZ, PT ;  /* 0x000000ff0300720c */ /* 0x000fc60003f46270 */
[----:B------:R-:W-:-:S05]  /*26a10*/  IMAD R2, R6, R8, R2 ;  /* 0x0000000806027224 */ /* 0x000fca00078e0202 */
[----:B------:R-:W-:-:S13]  /*26a20*/  ISETP.GT.U32.AND P1, PT, R0, R2, PT ;  /* 0x000000020000720c */ /* 0x000fda0003f24070 */
[----:B------:R-:W-:Y:S02]  /*26a30*/  @!P1 IMAD.IADD R2, R2, 0x1, -R0 ;  /* 0x0000000102029824 */ /* 0x000fe400078e0a00 */
[----:B------:R-:W-:Y:S01]  /*26a40*/  @!P1 VIADD R6, R6, 0x1 ;  /* 0x0000000106069836 */ /* 0x000fe20000000000 */
[----:B------:R-:W-:Y:S02]  /*26a50*/  ISETP.NE.AND P1, PT, R5, RZ, PT ;  /* 0x000000ff0500720c */ /* 0x000fe40003f25270 */
[----:B------:R-:W-:-:S13]  /*26a60*/  ISETP.GE.U32.AND P0, PT, R2, R0, PT ;  /* 0x000000000200720c */ /* 0x000fda0003f06070 */
[----:B------:R-:W-:-:S05]  /*26a70*/  @P0 VIADD R6, R6, 0x1 ;  /* 0x0000000106060836 */ /* 0x000fca0000000000 */
[----:B------:R-:W-:-:S05]  /*26a80*/  MOV R0, R6 ;  /* 0x0000000600007202 */ /* 0x000fca0000000f00 */
[----:B------:R-:W-:Y:S01]  /*26a90*/  @!P2 IMAD.MOV R0, RZ, RZ, -R0 ;  /* 0x000000ffff00a224 */ /* 0x000fe200078e0a00 */
[----:B------:R-:W-:-:S07]  /*26aa0*/  @!P1 LOP3.LUT R0, RZ, R5, RZ, 0x33, !PT ;  /* 0x00000005ff009212 */ /* 0x000fce00078e33ff */
.L_x_738:
[----:B------:R-:W-:Y:S05]  /*26ab0*/  BSYNC B0 ;  /* 0x0000000000007941 */ /* 0x000fea0003800000 */
.L_x_737:
[-C--:B------:R-:W-:Y:S01]  /*26ac0*/  IMAD R3, R7, R0.reuse, RZ ;  /* 0x0000000007037224 */ /* 0x080fe200078e02ff */
[----:B------:R-:W-:Y:S04]  /*26ad0*/  BSSY B7, `(.L_x_739) ;  /* 0x0000393000077945 */ /* 0x000fe80003800000 */
[----:B------:R-:W-:Y:S01]  /*26ae0*/  VIADDMNMX R2, R3, R0, R4, PT ;  /* 0x0000000003027246 */ /* 0x000fe20003800104 */
[----:B------:R1:W-:Y:S03]  /*26af0*/  STL [R1+0xc], R3 ;  /* 0x00000c0301007387 */ /* 0x0003e60000100800 */
[----:B------:R-:W-:Y:S01]  /*26b00*/  ISETP.GT.AND P0, PT, R2, R3, PT ;  /* 0x000000030200720c */ /* 0x000fe20003f04270 */
[----:B------:R1:W-:-:S12]  /*26b10*/  STL [R1+0x1c], R2 ;  /* 0x00001c0201007387 */ /* 0x0003d80000100800 */
[----:B-1----:R-:W-:Y:S05]  /*26b20*/  @P0 BRA `(.L_x_740) ;  /* 0x0000000000480947 */ /* 0x002fea0003800000 */
[----:B------:R-:W1:Y:S02]  /*26b30*/  S2R R2, SR_TID.X ;  /* 0x0000000000027919 */ /* 0x000e640000002100 */
[----:B-1----:R-:W-:-:S04]  /*26b40*/  LOP3.LUT R2, R2, 0x7f, RZ, 0xc0, !PT ;  /* 0x0000007f02027812 */ /* 0x002fc800078ec0ff */
[----:B------:R-:W-:-:S13]  /*26b50*/  ISETP.NE.AND P0, PT, R2, RZ, PT ;  /* 0x000000ff0200720c */ /* 0x000fda0003f05270 */
[----:B------:R-:W-:Y:S05]  /*26b60*/  @P0 BRA `(.L_x_741) ;  /* 0x0000003800240947 */ /* 0x000fea0003800000 */
[----:B------:R-:W1:Y:S01]  /*26b70*/  S2R R5, SR_LANEID ;  /* 0x0000000000057919 */ /* 0x000e620000000000 */
[----:B------:R-:W-:Y:S01]  /*26b80*/  VOTEU.ANY UR4, UPT, PT ;  /* 0x0000000000047886 */ /* 0x000fe200038e0100 */
[----:B------:R-:W2:Y:S01]  /*26b90*/  LDC.64 R2, c[0x0][0xc60] ;  /* 0x00031800ff027b82 */ /* 0x000ea20000000a00 */
[----:B------:R-:W1:Y:S01]  /*26ba0*/  FLO.U32 R0, UR4 ;  /* 0x0000000400007d00 */ /* 0x000e6200080e0000 */
[----:B------:R-:W-:Y:S01]  /*26bb0*/  ULDC.64 UR6, c[0x0][0x208] ;  /* 0x0000820000067ab9 */ /* 0x000fe20000000a00 */
[----:B-1----:R-:W-:-:S06]  /*26bc0*/  ISETP.EQ.U32.AND P0, PT, R0, R5, PT ;  /* 0x000000050000720c */ /* 0x002fcc0003f02070 */
[----:B------:R-:W2:Y:S07]  /*26bd0*/  POPC R5, UR4 ;  /* 0x0000000400057d09 */ /* 0x000eae0008000000 */
[----:B--2---:R-:W2:Y:S01]  /*26be0*/  @P0 ATOMG.E.ADD.STRONG.GPU PT, R3, desc[UR6][R2.64], R5 ;  /* 0x00000005020309a8 */ /* 0x004ea200081ee1c6 */
[----:B------:R-:W1:Y:S02]  /*26bf0*/  S2R R4, SR_LTMASK ;  /* 0x0000000000047919 */ /* 0x000e640000003900 */
[----:B-1----:R-:W-:-:S04]  /*26c00*/  LOP3.LUT R4, R4, UR4, RZ, 0xc0, !PT ;  /* 0x0000000404047c12 */ /* 0x002fc8000f8ec0ff */
[----:B------:R-:W1:Y:S01]  /*26c10*/  POPC R7, R4 ;  /* 0x0000000400077309 */ /* 0x000e620000000000 */
[----:B--2---:R-:W1:Y:S02]  /*26c20*/  SHFL.IDX PT, R0, R3, R0, 0x1f ;  /* 0x00001f0003007589 */ /* 0x004e6400000e0000 */
[----:B-1----:R-:W-:Y:S01]  /*26c30*/  IADD3 R24, R0, UR36, R7 ;  /* 0x0000002400187c10 */ /* 0x002fe2000fffe007 */
[----:B------:R-:W-:Y:S06]  /*26c40*/  BRA `(.L_x_741) ;  /* 0x0000003400ec7947 */ /* 0x000fec0003800000 */
.L_x_740:
        /* <DEDUP_REMOVED lines=8> */
[----:B------:R-:W-:Y:S02]  /*26cd0*/  IMAD.U32 R4, RZ, RZ, UR6 ;  /* 0x00000006ff047e24 */ /* 0x000fe4000f8e00ff */
[----:B------:R-:W1:Y:S01]  /*26ce0*/  LDC.64 R2, c[0x4][R2] ;  /* 0x0100000002027b82 */ /* 0x000e620000000a00 */
[----:B------:R-:W-:Y:S02]  /*26cf0*/  IMAD.U32 R5, RZ, RZ, UR7 ;  /* 0x00000007ff057e24 */ /* 0x000fe4000f8e00ff */
[----:B------:R-:W-:Y:S02]  /*26d00*/  IMAD.U32 R6, RZ, RZ, UR8 ;  /* 0x00000008ff067e24 */ /* 0x000fe4000f8e00ff */
[----:B------:R-:W-:-:S02]  /*26d10*/  IMAD.U32 R7, RZ, RZ, UR9 ;  /* 0x00000009ff077e24 */ /* 0x000fc4000f8e00ff */
[----:B------:R-:W-:Y:S02]  /*26d20*/  IMAD.U32 R10, RZ, RZ, UR4 ;  /* 0x00000004ff0a7e24 */ /* 0x000fe4000f8e00ff */
[----:B------:R-:W-:Y:S02]  /*26d30*/  IMAD.U32 R11, RZ, RZ, UR5 ;  /* 0x00000005ff0b7e24 */ /* 0x000fe4000f8e00ff */
[----:B0-----:R-:W-:Y:S02]  /*26d40*/  IMAD.MOV.U32 R8, RZ, RZ, 0x70 ;  /* 0x00000070ff087424 */ /* 0x001fe400078e00ff */
[----:B------:R-:W-:Y:S02]  /*26d50*/  IMAD.MOV.U32 R12, RZ, RZ, 0x1 ;  /* 0x00000001ff0c7424 */ /* 0x000fe400078e00ff */
[----:B------:R-:W-:-:S07]  /*26d60*/  IMAD.MOV.U32 R13, RZ, RZ, RZ ;  /* 0x000000ffff0d7224 */ /* 0x000fce00078e00ff */
[----:B------:R-:W-:-:S07]  /*26d70*/  LEPC R20, `(.L_x_743) ;  /* 0x000000001014794e */ /* 0x000fce0000000000 */
[----:B-1----:R-:W-:Y:S05]  /*26d80*/  CALL.ABS.NOINC R2 ;  /* 0x0000000002007343 */ /* 0x002fea0003c00000 */
.L_x_743:
[----:B------:R-:W-:Y:S05]  /*26d90*/  BSYNC B6 ;  /* 0x0000000000067941 */ /* 0x000fea0003800000 */
.L_x_742:
        /* <DEDUP_REMOVED lines=8> */
[----:B------:R1:W2:Y:S01]  /*26e20*/  LDC.64 R2, c[0x4][R22] ;  /* 0x0100000016027b82 */ /* 0x0002a20000000a00 */
[----:B------:R-:W-:Y:S02]  /*26e30*/  IMAD.U32 R4, RZ, RZ, UR6 ;  /* 0x00000006ff047e24 */ /* 0x000fe4000f8e00ff */
[----:B------:R-:W-:Y:S02]  /*26e40*/  IMAD.U32 R5, RZ, RZ, UR7 ;  /* 0x00000007ff057e24 */ /* 0x000fe4000f8e00ff */
[----:B------:R-:W-:Y:S02]  /*26e50*/  IMAD.U32 R6, RZ, RZ, UR8 ;  /* 0x00000008ff067e24 */ /* 0x000fe4000f8e00ff */
[----:B------:R-:W-:-:S02]  /*26e60*/  IMAD.U32 R7, RZ, RZ, UR9 ;  /* 0x00000009ff077e24 */ /* 0x000fc4000f8e00ff */
[----:B------:R-:W-:Y:S02]  /*26e70*/  IMAD.U32 R10, RZ, RZ, UR4 ;  /* 0x00000004ff0a7e24 */ /* 0x000fe4000f8e00ff */
[----:B------:R-:W-:Y:S02]  /*26e80*/  IMAD.U32 R11, RZ, RZ, UR5 ;  /* 0x00000005ff0b7e24 */ /* 0x000fe4000f8e00ff */
[----:B0-----:R-:W-:Y:S02]  /*26e90*/  IMAD.MOV.U32 R8, RZ, RZ, 0x70 ;  /* 0x00000070ff087424 */ /* 0x001fe400078e00ff */
[----:B------:R-:W-:Y:S02]  /*26ea0*/  IMAD.MOV.U32 R12, RZ, RZ, 0x1 ;  /* 0x00000001ff0c7424 */ /* 0x000fe400078e00ff */
[----:B-1----:R-:W-:-:S07]  /*26eb0*/  IMAD.MOV.U32 R13, RZ, RZ, RZ ;  /* 0x000000ffff0d7224 */ /* 0x002fce00078e00ff */
[----:B------:R-:W-:-:S07]  /*26ec0*/  LEPC R20, `(.L_x_746) ;  /* 0x000000001014794e */ /* 0x000fce0000000000 */
[----:B--2---:R-:W-:Y:S05]  /*26ed0*/  CALL.ABS.NOINC R2 ;  /* 0x0000000002007343 */ /* 0x004fea0003c00000 */
.L_x_746:
        /* <DEDUP_REMOVED lines=15> */
.L_x_745:
[----:B------:R-:W-:Y:S05]  /*26fd0*/  BSYNC B6 ;  /* 0x0000000000067941 */ /* 0x000fea0003800000 */
.L_x_744:
[----:B------:R-:W2:Y:S01]  /*26fe0*/  LDL R22, [R1+0x1c] ;  /* 0x00001c0001167983 */ /* 0x000ea20000100800 */
[----:B------:R-:W-:-:S03]  /*26ff0*/  ULDC.64 UR4, c[0x0][0x9f8] ;  /* 0x00027e0000047ab9 */ /* 0x000fc60000000a00 */
[----:B------:R-:W3:Y:S01]  /*27000*/  LDL R7, [R1+0x8] ;  /* 0x0000080001077983 */ /* 0x000ee20000100800 */
[----:B------:R-:W-:-:S03]  /*27010*/  ISETP.NE.U32.AND P0, PT, RZ, UR4, PT ;  /* 0x00000004ff007c0c */ /* 0x000fc6000bf05070 */
[----:B------:R-:W4:Y:S01]  /*27020*/  LDL R21, [R1+0x10] ;  /* 0x0000100001157983 */ /* 0x000f220000100800 */
[----:B------:R-:W-:Y:S01]  /*27030*/  ISETP.NE.AND.EX P0, PT, RZ, UR5, PT, P0 ;  /* 0x00000005ff007c0c */ /* 0x000fe2000bf05300 */
[----:B------:R-:W-:Y:S01]  /*27040*/  ULDC.64 UR6, c[0x0][0x208] ;  /* 0x0000820000067ab9 */ /* 0x000fe20000000a00 */
[----:B------:R-:W1:Y:S01]  /*27050*/  LDC R0, c[0x0][0x430] ;  /* 0x00010c00ff007b82 */ /* 0x000e620000000800 */
[----:B------:R-:W0:Y:S10]  /*27060*/  S2R R20, SR_TID.X ;  /* 0x0000000000147919 */ /* 0x000e340000002100 */
[----:B------:R-:W-:Y:S01]  /*27070*/  @P0 IADD3 R2, P1, R17, UR4, RZ ;  /* 0x0000000411020c10 */ /* 0x000fe2000ff3e0ff */
[----:B------:R-:W-:-:S03]  /*27080*/  ULDC UR4, c[0x0][0x2f4] ;  /* 0x0000bd0000047ab9 */ /* 0x000fc60000000800 */
[----:B------:R-:W-:-:S05]  /*27090*/  @P0 IADD3.X R3, R19, UR5, RZ, P1, !PT ;  /* 0x0000000513030c10 */ /* 0x000fca0008ffe4ff */
[----:B------:R4:W4:Y:S01]  /*270a0*/  @P0 LDG.E R32, desc[UR6][R2.64] ;  /* 0x0000000602200981 */ /* 0x000922000c1e1900 */
[----:B0-----:R-:W-:-:S04]  /*270b0*/  LOP3.LUT R20, R20, 0x7f, RZ, 0xc0, !PT ;  /* 0x0000007f14147812 */ /* 0x001fc800078ec0ff */
[----:B------:R-:W-:Y:S02]  /*270c0*/  SHF.R.U32.HI R4, RZ, 0x3, R20 ;  /* 0x00000003ff047819 */ /* 0x000fe40000011614 */
[----:B------:R-:W0:Y:S01]  /*270d0*/  S2R R20, SR_TID.X ;  /* 0x0000000000147919 */ /* 0x000e220000002100 */
[----:B-1----:R-:W-:-:S13]  /*270e0*/  ISETP.NE.AND P1, PT, R0, 0x1, PT ;  /* 0x000000010000780c */ /* 0x002fda0003f25270 */
[----:B------:R-:W1:Y:S01]  /*270f0*/  @P1 LDC R6, c[0x0][0x438] ;  /* 0x00010e00ff061b82 */ /* 0x000e620000000800 */
[----:B0-----:R-:W-:-:S05]  /*27100*/  IMAD.SHL.U32 R20, R20, 0x10, RZ ;  /* 0x0000001014147824 */ /* 0x001fca00078e00ff */
[----:B------:R-:W-:Y:S02]  /*27110*/  LOP3.LUT R20, R4, 0x70, R20, 0xf8, !PT ;  /* 0x0000007004147812 */ /* 0x000fe400078ef814 */
[----:B------:R-:W0:Y:S01]  /*27120*/  @P1 LDC R4, c[0x0][0x434] ;  /* 0x00010d00ff041b82 */ /* 0x000e220000000800 */
[----:B------:R-:W-:Y:S02]  /*27130*/  LOP3.LUT R18, R18, 0xfffffffe, RZ, 0xc0, !PT ;  /* 0xfffffffe12127812 */ /* 0x000fe400078ec0ff */
[----:B------:R-:W-:-:S04]  /*27140*/  LOP3.LUT R9, R34, 0x40, RZ, 0xfc, !PT ;  /* 0x0000004022097812 */ /* 0x000fc800078efcff */
[----:B------:R-:W-:Y:S01]  /*27150*/  ISETP.GE.AND P3, PT, R9, UR4, PT ;  /* 0x0000000409007c0c */ /* 0x000fe2000bf66270 */
[----:B------:R-:W-:Y:S01]  /*27160*/  UMOV UR5, 0xffffffff ;  /* 0xffffffff00057882 */ /* 0x000fe20000000000 */
[----:B--2---:R-:W-:-:S04]  /*27170*/  VIADD R22, R22, 0xffffffff ;  /* 0xffffffff16167836 */ /* 0x004fc80000000000 */
[----:B------:R-:W-:-:S05]  /*27180*/  IMAD R5, R22, 0x50, R20 ;  /* 0x0000005016057824 */ /* 0x000fca00078e0214 */
[----:B---3--:R-:W-:-:S04]  /*27190*/  ISETP.GE.AND P0, PT, R5, R7, PT ;  /* 0x000000070500720c */ /* 0x008fc80003f06270 */
[----:B------:R-:W-:Y:S01]  /*271a0*/  ISETP.GT.U32.OR P0, PT, R20, 0x4f, P0 ;  /* 0x0000004f1400780c */ /* 0x000fe20000704470 */
[----:B----4-:R-:W-:-:S04]  /*271b0*/  IMAD.IADD R5, R5, 0x1, R21 ;  /* 0x0000000105057824 */ /* 0x010fc800078e0215 */
[----:B0-----:R-:W-:-:S08]  /*271c0*/  @P1 IMAD.HI.U32 R7, R5, R4, RZ ;  /* 0x0000000405071227 */ /* 0x001fd000078e00ff */
[----:B------:R-:W0:Y:S01]  /*271d0*/  @!P0 LDC.64 R2, c[0x0][0x428] ;  /* 0x00010a00ff028b82 */ /* 0x000e220000000a00 */
[----:B------:R-:W-:Y:S01]  /*271e0*/  IMAD.MOV.U32 R4, RZ, RZ, R5 ;  /* 0x000000ffff047224 */ /* 0x000fe200078e0005 */
[----:B-1----:R-:W-:Y:S02]  /*271f0*/  @P1 SHF.R.U32.HI R4, RZ, R6, R7 ;  /* 0x00000006ff041219 */ /* 0x002fe40000011607 */
[----:B------:R-:W-:-:S03]  /*27200*/  SHF.R.S32.HI R8, RZ, 0x1f, R32 ;  /* 0x0000001fff087819 */ /* 0x000fc60000011420 */
[----:B------:R-:W-:-:S04]  /*27210*/  IMAD.MOV R6, RZ, RZ, -R4 ;  /* 0x000000ffff067224 */ /* 0x000fc800078e0a04 */
[----:B------:R-:W-:Y:S01]  /*27220*/  IMAD R0, R0, R6, R5 ;  /* 0x0000000600007224 */ /* 0x000fe200078e0205 */
[--C-:B------:R-:W-:Y:S01]  /*27230*/  @!P0 SHF.R.S32.HI R5, RZ, 0x1f, R4.reuse ;  /* 0x0000001fff058819 */ /* 0x100fe20000011404 */
[-C--:B0-----:R-:W-:Y:S02]  /*27240*/  @!P0 IMAD R6, R8, R2.reuse, RZ ;  /* 0x0000000208068224 */ /* 0x081fe400078e02ff */
[----:B------:R-:W-:-:S04]  /*27250*/  @!P0 IMAD.WIDE.U32 R4, R32, R2, R4 ;  /* 0x0000000220048225 */ /* 0x000fc800078e0004 */
[----:B------:R-:W-:Y:S02]  /*27260*/  @!P0 IMAD R6, R32, R3, R6 ;  /* 0x0000000320068224 */ /* 0x000fe400078e0206 */
[----:B------:R-:W0:Y:S02]  /*27270*/  @!P0 LDC.64 R2, c[0x0][0x418] ;  /* 0x00010600ff028b82 */ /* 0x000e240000000a00 */
[----:B------:R-:W-:Y:S02]  /*27280*/  @!P0 IMAD.IADD R6, R5, 0x1, R6 ;  /* 0x0000000105068824 */ /* 0x000fe400078e0206 */
[----:B------:R-:W-:Y:S01]  /*27290*/  IMAD.U32 R7, RZ, RZ, UR37 ;  /* 0x00000025ff077e24 */ /* 0x000fe2000f8e00ff */
[----:B0-----:R-:W-:-:S04]  /*272a0*/  @!P0 LEA R2, P1, R4, R2, 0x2 ;  /* 0x0000000204028211 */ /* 0x001fc800078210ff */
[----:B------:R-:W-:Y:S01]  /*272b0*/  @!P0 LEA.HI.X R3, R4, R3, R6, 0x2, P1 ;  /* 0x0000000304038211 */ /* 0x000fe200008f1406 */
[----:B------:R-:W-:-:S06]  /*272c0*/  IMAD.MOV.U32 R4, RZ, RZ, RZ ;  /* 0x000000ffff047224 */ /* 0x000fcc00078e00ff */
[----:B------:R0:W5:Y:S01]  /*272d0*/  @!P0 LDG.E R4, desc[UR6][R2.64] ;  /* 0x0000000602048981 */ /* 0x000162000c1e1900 */
[----:B------:R-:W-:Y:S02]  /*272e0*/  ISETP.GT.U32.AND P0, PT, R20, 0x4f, PT ;  /* 0x0000004f1400780c */ /* 0x000fe40003f04070 */
[----:B------:R-:W-:-:S11]  /*272f0*/  ISETP.NE.AND P2, PT, R7, 0x3, PT ;  /* 0x000000030700780c */ /* 0x000fd60003f45270 */
[----:B------:R-:W-:Y:S02]  /*27300*/  @P0 LOP3.LUT R18, R18, 0x1, RZ, 0xfc, !PT ;  /* 0x0000000112120812 */ /* 0x000fe400078efcff */
[----:B------:R-:W-:Y:S02]  /*27310*/  ISETP.GE.AND P0, PT, R34, UR4, PT ;  /* 0x0000000422007c0c */ /* 0x000fe4000bf06270 */
[----:B------:R-:W-:-:S04]  /*27320*/  LOP3.LUT R18, R18, 0xffffffdf, RZ, 0xc0, !PT ;  /* 0xffffffdf12127812 */ /* 0x000fc800078ec0ff */
[----:B------:R-:W-:-:S04]  /*27330*/  @P2 LOP3.LUT R18, R18, 0x20, RZ, 0xfc, !PT ;  /* 0x0000002012122812 */ /* 0x000fc800078efcff */
[----:B------:R-:W-:Y:S01]  /*27340*/  LOP3.LUT R18, R18, 0xffffffef, RZ, 0xc0, !PT ;  /* 0xffffffef12127812 */ /* 0x000fe200078ec0ff */
[----:B------:R1:W-:Y:S03]  /*27350*/  STL [R1+0x14], R8 ;  /* 0x0000140801007387 */ /* 0x0003e60000100800 */
[----:B------:R-:W-:-:S04]  /*27360*/  @P0 LOP3.LUT R18, R18, 0x10, RZ, 0xfc, !PT ;  /* 0x0000001012120812 */ /* 0x000fc800078efcff */
[----:B------:R-:W-:Y:S02]  /*27370*/  LOP3.LUT R18, R18, 0xfffffff7, RZ, 0xc0, !PT ;  /* 0xfffffff712127812 */ /* 0x000fe400078ec0ff */
[----:B-1----:R-:W-:Y:S02]  /*27380*/  LOP3.LUT R8, R34, 0x80, RZ, 0xfc, !PT ;  /* 0x0000008022087812 */ /* 0x002fe400078efcff */
[----:B------:R-:W-:Y:S02]  /*27390*/  @P3 LOP3.LUT R18, R18, 0x8, RZ, 0xfc, !PT ;  /* 0x0000000812123812 */ /* 0x000fe400078efcff */
[----:B------:R-:W-:Y:S02]  /*273a0*/  ISETP.GE.AND P1, PT, R8, UR4, PT ;  /* 0x0000000408007c0c */ /* 0x000fe4000bf26270 */
[----:B------:R-:W-:Y:S02]  /*273b0*/  ISETP.GE.AND P0, PT, R37, UR4, PT ;  /* 0x0000000425007c0c */ /* 0x000fe4000bf06270 */
[----:B------:R-:W-:-:S04]  /*273c0*/  LOP3.LUT R18, R18, 0xfffffffd, RZ, 0xc0, !PT ;  /* 0xfffffffd12127812 */ /* 0x000fc800078ec0ff */
[----:B------:R-:W-:-:S05]  /*273d0*/  LOP3.LUT R18, R18, 0xfffffffb, RZ, 0xc0, !PT ;  /* 0xfffffffb12127812 */ /* 0x000fca00078ec0ff */
[----:B------:R-:W-:-:S04]  /*273e0*/  @P1 LOP3.LUT R18, R18, 0x4, RZ, 0xfc, !PT ;  /* 0x0000000412121812 */ /* 0x000fc800078efcff */
[----:B------:R-:W-:Y:S01]  /*273f0*/  @P0 LOP3.LUT R18, R18, 0x2, RZ, 0xfc, !PT ;  /* 0x0000000212120812 */ /* 0x000fe200078efcff */
[----:B0-----:R-:W-:Y:S06]  /*27400*/  BRA.DIV UR5, `(.L_x_747) ;  /* 0x00000056050c7947 */ /* 0x001fec000b800000 */
.L_x_876:
[----:B------:R-:W-:Y:S05]  /*27410*/  @!P2 BRA `(.L_x_748) ;  /* 0x000000000004a947 */ /* 0x000fea0003800000 */
[----:B------:R-:W-:Y:S01]  /*27420*/  BPT.TRAP 0x1 ;  /* 0x000000040000795c */ /* 0x000fe20000300000 */
.L_x_748:
        /* <DEDUP_REMOVED lines=15> */
[----:B------:R-:W-:Y:S02]  /*27520*/  IMAD R5, R23, 0x8, R16 ;  /* 0x0000000817057824 */ /* 0x000fe400078e0210 */
[----:B------:R-:W-:-:S04]  /*27530*/  IMAD.WIDE.U32 R2, R26, UR4, R2 ;  /* 0x000000041a027c25 */ /* 0x000fc8000f8e0002 */
[----:B------:R-:W-:Y:S01]  /*27540*/  IMAD R19, R26, UR5, R3 ;  /* 0x000000051a137c24 */ /* 0x000fe2000f8e0203 */
[----:B------:R-:W-:-:S04]  /*27550*/  LEA R17, P0, R2, UR6, 0x1 ;  /* 0x0000000602117c11 */ /* 0x000fc8000f8008ff */
[----:B------:R-:W-:Y:S02]  /*27560*/  LEA.HI.X R19, R2, UR7, R19, 0x1, P0 ;  /* 0x0000000702137c11 */ /* 0x000fe400080f0c13 */
[----:B------:R-:W-:-:S06]  /*27570*/  SHF.L.U32 R2, R29, 0x1f, RZ ;  /* 0x0000001f1d027819 */ /* 0x000fcc00000006ff */
[----:B------:R-:W0:Y:S02]  /*27580*/  SYNCS.PHASECHK.TRANS64.TRYWAIT P0, [R5+URZ+0x38840], R2 ;  /* 0x03884002050075a7 */ /* 0x000e24000800017f */
[----:B0-----:R-:W-:Y:S05]  /*27590*/  @!P0 BRA `(.L_x_750) ;  /* 0x0000005000dc8947 */ /* 0x001fea0003800000 */
.L_x_877:
[----:B------:R-:W-:Y:S05]  /*275a0*/  BSYNC B0 ;  /* 0x0000000000007941 */ /* 0x000fea0003800000 */
.L_x_749:
[----:B------:R-:W2:Y:S01]  /*275b0*/  LDL R9, [R1+0x8] ;  /* 0x0000080001097983 */ /* 0x000ea20000100800 */
        /* <DEDUP_REMOVED lines=26> */
[C---:B------:R-:W-:Y:S01]  /*27760*/  LOP3.LUT P5, RZ, R18.reuse, 0x10, RZ, 0xc0, !PT ;  /* 0x0000001012ff7812 */ /* 0x040fe200078ac0ff */
[----:B------:R-:W-:Y:S01]  /*27770*/  @P0 IMAD R9, R7, 0x2, R16 ;  /* 0x0000000207090824 */ /* 0x000fe200078e0210 */
[C---:B------:R-:W-:Y:S01]  /*27780*/  LOP3.LUT P4, RZ, R18.reuse, 0x8, RZ, 0xc0, !PT ;  /* 0x0000000812ff7812 */ /* 0x040fe2000788c0ff */
[----:B------:R-:W1:Y:S01]  /*27790*/  SHFL.IDX PT, R2, R6, RZ, 0x181f ;  /* 0x00181fff06027589 */ /* 0x000e6200000e0000 */
[C---:B------:R-:W-:Y:S01]  /*277a0*/  LOP3.LUT P3, RZ, R18.reuse, 0x4, RZ, 0xc0, !PT ;  /* 0x0000000412ff7812 */ /* 0x040fe2000786c0ff */
[----:B------:R-:W-:Y:S01]  /*277b0*/  ULDC.64 UR4, c[0x0][0x208] ;  /* 0x0000820000047ab9 */ /* 0x000fe20000000a00 */
[----:B------:R-:W-:Y:S01]  /*277c0*/  LOP3.LUT P2, RZ, R18, 0x2, RZ, 0xc0, !PT ;  /* 0x0000000212ff7812 */ /* 0x000fe2000784c0ff */
[----:B------:R-:W-:Y:S01]  /*277d0*/  SHFL.IDX PT, R8, R6, 0x1, 0x181f ;  /* 0x00381f0006087f89 */ /* 0x000fe200000e0000 */
[----:B0-----:R-:W-:-:S05]  /*277e0*/  @P0 LEA R3, P1, R34, R3, 0x1 ;  /* 0x0000000322030211 */ /* 0x001fca00078208ff */
[----:B-1----:R-:W-:Y:S01]  /*277f0*/  @P0 IMAD.X R2, RZ, RZ, R2, P1 ;  /* 0x000000ffff020224 */ /* 0x002fe200008e0602 */
[----:B------:R-:W-:-:S04]  /*27800*/  ISETP.GE.AND P1, PT, R4, 0x11, PT ;  /* 0x000000110400780c */ /* 0x000fc80003f26270 */
[----:B------:R-:W-:-:S04]  /*27810*/  @P0 LOP3.LUT R3, R3, R2, RZ, 0x3c, !PT ;  /* 0x0000000203030212 */ /* 0x000fc800078e3cff */
[----:B------:R-:W-:-:S04]  /*27820*/  @P0 LOP3.LUT R2, R3, R2, RZ, 0x3c, !PT ;  /* 0x0000000203020212 */ /* 0x000fc800078e3cff */
[----:B------:R-:W-:Y:S02]  /*27830*/  @P0 LOP3.LUT R3, R3, R2, RZ, 0x3c, !PT ;  /* 0x0000000203030212 */ /* 0x000fe400078e3cff */
[----:B------:R-:W-:-:S03]  /*27840*/  @P1 LEA R21, R7, R16, 0x1 ;  /* 0x0000001007151211 */ /* 0x000fc600078e08ff */
[----:B------:R-:W-:Y:S04]  /*27850*/  @P0 LDGSTS.E.BYPASS.LTC128B.128 [R9+0x24400], desc[UR4][R2.64], !P5 ;  /* 0x2440000002090fae */ /* 0x000fe8000e901d44 */
[----:B------:R-:W-:Y:S04]  /*27860*/  @P0 LDGSTS.E.BYPASS.LTC128B.128 [R9+0x26c00], desc[UR4][R2.64+0x80], !P4 ;  /* 0x26c0008002090fae */ /* 0x000fe8000e101d44 */
[----:B------:R-:W-:Y:S04]  /*27870*/  @P0 LDGSTS.E.BYPASS.LTC128B.128 [R9+0x29400], desc[UR4][R2.64+0x100], !P3 ;  /* 0x2940010002090fae */ /* 0x000fe8000d901d44 */
[----:B------:R0:W-:Y:S04]  /*27880*/  @P0 LDGSTS.E.BYPASS.LTC128B.128 [R9+0x2bc00], desc[UR4][R2.64+0x180], !P2 ;  /* 0x2bc0018002090fae */ /* 0x0001e8000d101d44 */
[----:B0-----:R-:W0:Y:S02]  /*27890*/  SHFL.IDX PT, R2, R0, 0x1, 0x181f ;  /* 0x00381f0000027f89 */ /* 0x001e2400000e0000 */
        /* <DEDUP_REMOVED lines=28> */
.L_x_889:
[----:B------:R-:W-:Y:S01]  /*27a60*/  ISETP.GE.AND P0, PT, R4, 0x41, PT ;  /* 0x000000410400780c */ /* 0x000fe20003f06270 */
[----:B------:R-:W-:-:S12]  /*27a70*/  BSSY B0, `(.L_x_752) ;  /* 0x0000011000007945 */ /* 0x000fd80003800000 */
[----:B------:R-:W-:Y:S05]  /*27a80*/  @!P0 BRA `(.L_x_753) ;  /* 0x00000000003c8947 */ /* 0x000fea0003800000 */
[C---:B------:R-:W-:Y:S01]  /*27a90*/  LOP3.LUT P4, RZ, R18.reuse, 0x10, RZ, 0xc0, !PT ;  /* 0x0000001012ff7812 */ /* 0x040fe2000788c0ff */
[----:B------:R-:W-:Y:S01]  /*27aa0*/  IMAD R7, R7, 0x2, R16 ;  /* 0x0000000207077824 */ /* 0x000fe200078e0210 */
[C---:B------:R-:W-:Y:S01]  /*27ab0*/  LOP3.LUT P3, RZ, R18.reuse, 0x8, RZ, 0xc0, !PT ;  /* 0x0000000812ff7812 */ /* 0x040fe2000786c0ff */
[----:B------:R-:W-:Y:S01]  /*27ac0*/  ULDC.64 UR4, c[0x0][0x208] ;  /* 0x0000820000047ab9 */ /* 0x000fe20000000a00 */
        /* <DEDUP_REMOVED lines=11> */
.L_x_753:
[----:B------:R-:W-:Y:S05]  /*27b80*/  BSYNC B0 ;  /* 0x0000000000007941 */ /* 0x000fea0003800000 */
.L_x_752:
[----:B------:R-:W-:Y:S01]  /*27b90*/  NOP ;  /* 0x0000000000007918 */ /* 0x000fe20000000000 */
[----:B------:R-:W-:-:S13]  /*27ba0*/  PLOP3.LUT P0, PT, PT, PT, PT, 0x80, 0x0 ;  /* 0x000000000000781c */ /* 0x000fda0003f0f070 */
.L_x_754:
[----:B------:R-:W-:Y:S02]  /*27bb0*/  PLOP3.LUT P1, PT, P1, P0, PT, 0xa2, 0x0 ;  /* 0x000000000000781c */ /* 0x000fe40000f21472 */
[----:B------:R-:W-:-:S08]  /*27bc0*/  @P0 R2UR P1, UR4, R5 ;  /* 0x00000000050402ca */ /* 0x000fd00000020000 */
[----:B------:R-:W-:-:S05]  /*27bd0*/  @P0 PLOP3.LUT P0, PT, P1, PT, PT, 0x80, 0x0 ;  /* 0x000000000000081c */ /* 0x000fca0000f0f070 */
[----:B------:R-:W-:Y:S01]  /*27be0*/  @!P1 SYNCS.ARRIVE.TRANS64.RED.A0T1 RZ, [UR4+0x38830], RZ ;  /* 0x038830ffffff99a7 */ /* 0x000fe20008200404 */
[----:B------:R-:W-:Y:S07]  /*27bf0*/  @!P1 ARRIVES.LDGSTSBAR.64.TRANSCNT [UR4+0x38830] ;  /* 0x03883000ff0099b0 */ /* 0x000fee0008000a84 */
[----:B------:R-:W-:Y:S05]  /*27c00*/  @P0 BRA.U.ANY `(.L_x_754) ;  /* 0xfffffffd00e80947 */ /* 0x000fea000393ffff */
[----:B------:R-:W-:Y:S01]  /*27c10*/  NOP ;  /* 0x0000000000007918 */ /* 0x000fe20000000000 */
[----:B------:R-:W-:-:S05]  /*27c20*/  IMAD.U32 R0, RZ, RZ, UR37 ;  /* 0x00000025ff007e24 */ /* 0x000fca000f8e00ff */
[----:B------:R-:W-:-:S13]  /*27c30*/  ISETP.NE.AND P2, PT, R0, 0x3, PT ;  /* 0x000000030000780c */ /* 0x000fda0003f45270 */
[----:B------:R-:W-:Y:S05]  /*27c40*/  @!P2 BRA `(.L_x_755) ;  /* 0x000000000004a947 */ /* 0x000fea0003800000 */
[----:B------:R-:W-:Y:S01]  /*27c50*/  BPT.TRAP 0x1 ;  /* 0x000000040000795c */ /* 0x000fe20000300000 */
.L_x_755:
[----:B------:R3:W5:Y:S01]  /*27c60*/  LDL.LU R0, [R1+0x20] ;  /* 0x0000200001007983 */ /* 0x0007620000300800 */
[----:B------:R3:W-:Y:S02]  /*27c70*/  SYNCS.ARRIVE.TRANS64.A1T0 RZ, [R5+URZ+0x38830], RZ ;  /* 0x038830ff05ff79a7 */ /* 0x0007e4000810003f */
[----:B------:R-:W-:Y:S05]  /*27c80*/  WARPSYNC.ALL ;  /* 0x0000000000007948 */ /* 0x000fea0003800000 */
[----:B------:R-:W-:Y:S01]  /*27c90*/  ULDC.64 UR4, c[0x0][0xa00] ;  /* 0x0002800000047ab9 */ /* 0x000fe20000000a00 */
[----:B------:R-:W-:Y:S01]  /*27ca0*/  BSSY B6, `(.L_x_756) ;  /* 0x0000021000067945 */ /* 0x000fe20003800000 */
[----:B------:R-:W-:Y:S01]  /*27cb0*/  BAR.SYNC.DEFER_BLOCKING 0x8, 0x180 ;  /* 0x0206000000007b1d */ /* 0x000fe20000010000 */
[----:B------:R-:W-:-:S04]  /*27cc0*/  ISETP.NE.U32.AND P0, PT, RZ, UR4, PT ;  /* 0x00000004ff007c0c */ /* 0x000fc8000bf05070 */
[----:B------:R-:W-:Y:S01]  /*27cd0*/  ISETP.NE.AND.EX P0, PT, RZ, UR5, PT, P0 ;  /* 0x00000005ff007c0c */ /* 0x000fe2000bf05300 */
[----:B------:R-:W-:Y:S02]  /*27ce0*/  ULDC.64 UR4, c[0x0][0x298] ;  /* 0x0000a60000047ab9 */ /* 0x000fe40000000a00 */
[----:B---3--:R-:W-:Y:S01]  /*27cf0*/  IMAD.WIDE.U32 R4, R35, UR4, RZ ;  /* 0x0000000423047c25 */ /* 0x008fe2000f8e00ff */
[----:B------:R-:W-:Y:S02]  /*27d00*/  SEL R31, R31, RZ, !P0 ;  /* 0x000000ff1f1f7207 */ /* 0x000fe40004000000 */
[----:B01---5:R-:W-:Y:S02]  /*27d10*/  SEL R2, R0, RZ, !P0 ;  /* 0x000000ff00027207 */ /* 0x023fe40004000000 */
[----:B------:R-:W-:-:S03]  /*27d20*/  SHF.R.S32.HI R0, RZ, 0x1f, R35 ;  /* 0x0000001fff007819 */ /* 0x000fc60000011423 */
[----:B------:R0:W-:Y:S02]  /*27d30*/  STL [R1+0x30], R2 ;  /* 0x0000300201007387 */ /* 0x0001e40000100800 */
[----:B------:R-:W-:Y:S02]  /*27d40*/  IMAD R0, R0, UR4, RZ ;  /* 0x0000000400007c24 */ /* 0x000fe4000f8e02ff */
[----:B------:R1:W-:Y:S02]  /*27d50*/  STL.64 [R1+0x20], R4 ;  /* 0x0000200401007387 */ /* 0x0003e40000100a00 */
[----:B------:R-:W-:Y:S02]  /*27d60*/  IMAD R0, R35, UR5, R0 ;  /* 0x0000000523007c24 */ /* 0x000fe4000f8e0200 */
[----:B0-----:R-:W-:Y:S02]  /*27d70*/  VIADD R2, R16, 0x14400 ;  /* 0x0001440010027836 */ /* 0x001fe40000000000 */
[----:B------:R-:W-:-:S03]  /*27d80*/  IMAD.IADD R35, R5, 0x1, R0 ;  /* 0x0000000105237824 */ /* 0x000fc600078e0200 */
[----:B------:R-:W-:-:S13]  /*27d90*/  LOP3.LUT P0, RZ, R2, 0x3ff, RZ, 0xc0, !PT ;  /* 0x000003ff02ff7812 */ /* 0x000fda000780c0ff */
[----:B-1----:R-:W-:Y:S05]  /*27da0*/  @!P0 BRA `(.L_x_757) ;  /* 0x0000000000408947 */ /* 0x002fea0003800000 */
[----:B------:R-:W-:Y:S01]  /*27db0*/  MOV R2, 0x0 ;  /* 0x0000000000027802 */ /* 0x000fe20000000f00 */
[----:B------:R-:W-:Y:S01]  /*27dc0*/  ULDC.64 UR4, c[0x4][0x138] ;  /* 0x01004e0000047ab9 */ /* 0x000fe20000000a00 */
[----:B------:R-:W-:Y:S01]  /*27dd0*/  ULDC.64 UR6, c[0x4][0x140] ;  /* 0x0100500000067ab9 */ /* 0x000fe20000000a00 */
[----:B------:R-:W-:Y:S01]  /*27de0*/  ULDC.64 UR8, c[0x4][0xb0] ;  /* 0x01002c0000087ab9 */ /* 0x000fe20000000a00 */
[----:B------:R-:W-:Y:S02]  /*27df0*/  IMAD.U32 R4, RZ, RZ, UR4 ;  /* 0x00000004ff047e24 */ /* 0x000fe4000f8e00ff */
[----:B------:R-:W0:Y:S01]  /*27e00*/  LDC.64 R2, c[0x4][R2] ;  /* 0x0100000002027b82 */ /* 0x000e220000000a00 */
[----:B------:R-:W-:Y:S02]  /*27e10*/  IMAD.U32 R5, RZ, RZ, UR5 ;  /* 0x00000005ff057e24 */ /* 0x000fe4000f8e00ff */
[----:B------:R-:W-:Y:S02]  /*27e20*/  IMAD.U32 R6, RZ, RZ, UR6 ;  /* 0x00000006ff067e24 */ /* 0x000fe4000f8e00ff */
[----:B------:R-:W-:-:S02]  /*27e30*/  IMAD.U32 R7, RZ, RZ, UR7 ;  /* 0x00000007ff077e24 */ /* 0x000fc4000f8e00ff */
[----:B------:R-:W-:Y:S02]  /*27e40*/  IMAD.U32 R10, RZ, RZ, UR8 ;  /* 0x00000008ff0a7e24 */ /* 0x000fe4000f8e00ff */
[----:B------:R-:W-:Y:S02]  /*27e50*/  IMAD.U32 R11, RZ, RZ, UR9 ;  /* 0x00000009ff0b7e24 */ /* 0x000fe4000f8e00ff */
[----:B--2---:R-:W-:Y:S02]  /*27e60*/  IMAD.MOV.U32 R8, RZ, RZ, 0x70 ;  /* 0x00000070ff087424 */ /* 0x004fe400078e00ff */
[----:B------:R-:W-:Y:S02]  /*27e70*/  IMAD.MOV.U32 R12, RZ, RZ, 0x1 ;  /* 0x00000001ff0c7424 */ /* 0x000fe400078e00ff */
[----:B------:R-:W-:-:S07]  /*27e80*/  IMAD.MOV.U32 R13, RZ, RZ, RZ ;  /* 0x000000ffff0d7224 */ /* 0x000fce00078e00ff */
[----:B------:R-:W-:-:S07]  /*27e90*/  LEPC R20, `(.L_x_757) ;  /* 0x000000001014794e */ /* 0x000fce0000000000 */
[----:B0-----:R-:W-:Y:S05]  /*27ea0*/  CALL.ABS.NOINC R2 ;  /* 0x0000000002007343 */ /* 0x001fea0003c00000 */
.L_x_757:
[----:B------:R-:W-:Y:S05]  /*27eb0*/  BSYNC B6 ;  /* 0x0000000000067941 */ /* 0x000fea0003800000 */
.L_x_756:
[----:B------:R-:W3:Y:S01]  /*27ec0*/  LDL.LU R20, [R1+0x30] ;  /* 0x0000300001147983 */ /* 0x000ee20000300800 */
[----:B------:R-:W-:Y:S01]  /*27ed0*/  ULDC.64 UR4, c[0x0][0x2d8] ;  /* 0x0000b60000047ab9 */ /* 0x000fe20000000a00 */
[----:B--2---:R-:W0:Y:S02]  /*27ee0*/  LDC R8, c[0x0][0x448] ;  /* 0x00011200ff087b82 */ /* 0x004e240000000800 */
[----:B------:R-:W2:Y:S04]  /*27ef0*/  LDL.LU.64 R2, [R1+0x20] ;  /* 0x0000200001027983 */ /* 0x000ea80000300a00 */
[----:B------:R1:W5:Y:S01]  /*27f00*/  LDL R10, [R1+0x28] ;  /* 0x00002800010a7983 */ /* 0x0003620000100800 */
[----:B0-----:R-:W-:-:S13]  /*27f10*/  ISETP.NE.AND P0, PT, R8, 0x1, PT ;  /* 0x000000010800780c */ /* 0x001fda0003f05270 */
[----:B------:R-:W0:Y:S08]  /*27f20*/  @P0 LDC R5, c[0x0][0x44c] ;  /* 0x00011300ff050b82 */ /* 0x000e300000000800 */
[----:B------:R-:W4:Y:S01]  /*27f30*/  @P0 LDC R4, c[0x0][0x450] ;  /* 0x00011400ff040b82 */ /* 0x000f220000000800 */
[C---:B------:R-:W-:Y:S02]  /*27f40*/  LOP3.LUT R11, R34.reuse, 0x40, RZ, 0xfc, !PT ;  /* 0x00000040220b7812 */ /* 0x040fe400078efcff */
[----:B------:R-:W-:Y:S01]  /*27f50*/  LOP3.LUT R9, R34, 0x80, RZ, 0xfc, !PT ;  /* 0x0000008022097812 */ /* 0x000fe200078efcff */
[----:B--2---:R-:W-:-:S02]  /*27f60*/  IMAD.MOV.U32 R3, RZ, RZ, R35 ;  /* 0x000000ffff037224 */ /* 0x004fc400078e0023 */
[----:B------:R-:W-:-:S04]  /*27f70*/  IMAD.WIDE.U32 R2, R26, UR4, R2 ;  /* 0x000000041a027c25 */ /* 0x000fc8000f8e0002 */
[----:B------:R-:W-:Y:S01]  /*27f80*/  IMAD R3, R26, UR5, R3 ;  /* 0x000000051a037c24 */ /* 0x000fe2000f8e0203 */
[----:B------:R-:W-:Y:S02]  /*27f90*/  ULDC.64 UR4, c[0x0][0x2e0] ;  /* 0x0000b80000047ab9 */ /* 0x000fe40000000a00 */
[----:B---3--:R-:W-:Y:S02]  /*27fa0*/  IMAD R0, R20, UR4, RZ ;  /* 0x0000000414007c24 */ /* 0x008fe4000f8e02ff */
        /* <DEDUP_REMOVED lines=14> */
[----:B----4-:R-:W-:-:S04]  /*28090*/  @P0 SHF.R.U32.HI R5, RZ, R4, R7 ;  /* 0x00000004ff050219 */ /* 0x010fc80000011607 */
[C---:B------:R-:W-:Y:S01]  /*280a0*/  IADD3 R4, -R5.reuse, RZ, RZ ;  /* 0x000000ff05047210 */ /* 0x040fe20007ffe1ff */
[----:B------:R-:W0:Y:S04]  /*280b0*/  S2R R20, SR_TID.X ;  /* 0x0000000000147919 */ /* 0x000e280000002100 */
        /* <DEDUP_REMOVED lines=14> */
[----:B------:R-:W-:Y:S01]  /*281a0*/  ULDC UR4, c[0x0][0x2b8] ;  /* 0x0000ae0000047ab9 */ /* 0x000fe20000000800 */
[----:B0-----:R-:W-:Y:S02]  /*281b0*/  LOP3.LUT R20, R20, 0x7f, RZ, 0xc0, !PT ;  /* 0x0000007f14147812 */ /* 0x001fe400078ec0ff */
[----:B------:R-:W-:Y:S01]  /*281c0*/  LEA.HI.X R4, R2, UR5, R4, 0x1, P0 ;  /* 0x0000000502047c11 */ /* 0x000fe200080f0c04 */
[----:B------:R-:W-:Y:S01]  /*281d0*/  UMOV UR5, 0xffffffff ;  /* 0xffffffff00057882 */ /* 0x000fe20000000000 */
[----:B------:R-:W-:Y:S02]  /*281e0*/  ISETP.GE.AND P4, PT, R34, UR4, PT ;  /* 0x0000000422007c0c */ /* 0x000fe4000bf86270 */
[----:B------:R-:W-:Y:S02]  /*281f0*/  ISETP.GE.AND P3, PT, R11, UR4, PT ;  /* 0x000000040b007c0c */ /* 0x000fe4000bf66270 */
[----:B------:R-:W-:-:S02]  /*28200*/  ISETP.GE.AND P2, PT, R9, UR4, PT ;  /* 0x0000000409007c0c */ /* 0x000fc4000bf46270 */
[----:B------:R-:W-:Y:S02]  /*28210*/  ISETP.GE.AND P0, PT, R37, UR4, PT ;  /* 0x0000000425007c0c */ /* 0x000fe4000bf06270 */
[----:B------:R-:W-:Y:S01]  /*28220*/  SHF.R.U32.HI R9, RZ, 0x3, R20 ;  /* 0x00000003ff097819 */ /* 0x000fe20000011614 */
[----:B-1----:R-:W-:Y:S10]  /*28230*/  BRA.DIV UR5, `(.L_x_758) ;  /* 0x0000004e059c7947 */ /* 0x002ff4000b800000 */
[----:B------:R-:W0:Y:S01]  /*28240*/  SHFL.IDX PT, R3, R5, RZ, 0x181f ;  /* 0x00181fff05037589 */ /* 0x000e2200000e0000 */
[----:B-----5:R-:W-:Y:S01]  /*28250*/  IMAD R6, R10, R8, RZ ;  /* 0x000000080a067224 */ /* 0x020fe200078e02ff */
[----:B------:R-:W-:Y:S01]  /*28260*/  ULDC.64 UR4, c[0x0][0x208] ;  /* 0x0000820000047ab9 */ /* 0x000fe20000000a00 */
[----:B------:R-:W-:Y:S01]  /*28270*/  IMAD.IADD R0, R9, 0x1, R0 ;  /* 0x0000000109007824 */ /* 0x000fe200078e0200 */
[----:B------:R-:W1:Y:S04]  /*28280*/  SHFL.IDX PT, R2, R4, RZ, 0x181f ;  /* 0x00181fff04027589 */ /* 0x000e6800000e0000 */
[----:B------:R-:W-:Y:S01]  /*28290*/  ISETP.GE.AND P1, PT, R0, R6, PT ;  /* 0x000000060000720c */ /* 0x000fe20003f26270 */
[----:B------:R-:W-:-:S12]  /*282a0*/  SHFL.IDX PT, R14, R5, 0x7, 0x181f ;  /* 0x00f81f00050e7f89 */ /* 0x000fd800000e0000 */
[----:B0-----:R-:W-:-:S05]  /*282b0*/  @!P1 LEA R7, P5, R34, R3, 0x1 ;  /* 0x0000000322079211 */ /* 0x001fca00078a08ff */
[----:B-1----:R-:W-:Y:S02]  /*282c0*/  @!P1 IMAD.X R3, RZ, RZ, R2, P5 ;  /* 0x000000ffff039224 */ /* 0x002fe400028e0602 */
[----:B------:R-:W-:Y:S02]  /*282d0*/  @!P1 IMAD.MOV.U32 R2, RZ, RZ, R7 ;  /* 0x000000ffff029224 */ /* 0x000fe400078e0007 */
[----:B------:R-:W-:-:S03]  /*282e0*/  VIADD R7, R0, 0x10 ;  /* 0x0000001000077836 */ /* 0x000fc60000000000 */
[----:B------:R-:W-:Y:S04]  /*282f0*/  @!P1 LDGSTS.E.BYPASS.LTC128B.128 [R36+0x14400], desc[UR4][R2.64], !P4 ;  /* 0x1440000002249fae */ /* 0x000fe8000e101d44 */
[----:B------:R-:W-:Y:S04]  /*28300*/  @!P1 LDGSTS.E.BYPASS.LTC128B.128 [R36+0x18400], desc[UR4][R2.64+0x80], !P3 ;  /* 0x1840008002249fae */ /* 0x000fe8000d901d44 */
[----:B------:R-:W-:Y:S04]  /*28310*/  @!P1 LDGSTS.E.BYPASS.LTC128B.128 [R36+0x1c400], desc[UR4][R2.64+0x100], !P2 ;  /* 0x1c40010002249fae */ /* 0x000fe8000d101d44 */
[----:B------:R0:W-:Y:S01]  /*28320*/  @!P1 LDGSTS.E.BYPASS.LTC128B.128 [R36+0x20400], desc[UR4][R2.64+0x180], !P0 ;  /* 0x2040018002249fae */ /* 0x0001e2000c101d44 */
[----:B------:R-:W-:-:S03]  /*28330*/  ISETP.GE.AND P1, PT, R7, R6, PT ;  /* 0x000000060700720c */ /* 0x000fc60003f26270 */
[----:B0-----:R-:W0:Y:S04]  /*28340*/  SHFL.IDX PT, R3, R5, 0x1, 0x181f ;  /* 0x00381f0005037f89 */ /* 0x001e2800000e0000 */
[----:B------:R-:W1:Y:S06]  /*28350*/  SHFL.IDX PT, R2, R4, 0x1, 0x181f ;  /* 0x00381f0004027f89 */ /* 0x000e6c00000e0000 */
[----:B0-----:R-:W-:-:S05]  /*28360*/  @!P1 LEA R7, P5, R34, R3, 0x1 ;  /* 0x0000000322079211 */ /* 0x001fca00078a08ff */
[----:B-1----:R-:W-:Y:S02]  /*28370*/  @!P1 IMAD.X R8, RZ, RZ, R2, P5 ;  /* 0x000000ffff089224 */ /* 0x002fe400028e0602 */
[----:B------:R-:W-:Y:S02]  /*28380*/  @!P1 IMAD.MOV.U32 R2, RZ, RZ, R7 ;  /* 0x000000ffff029224 */ /* 0x000fe400078e0007 */
        /* <DEDUP_REMOVED lines=46> */
[----:B-1----:R-:W-:Y:S01]  /*28670*/  @!P1 IMAD.X R8, RZ, RZ, R2, P5 ;  /* 0x000000ffff089224 */ /* 0x002fe200028e0602 */
[----:B------:R-:W-:Y:S01]  /*28680*/  @!P1 MOV R2, R7 ;  /* 0x0000000700029202 */ /* 0x000fe20000000f00 */
[----:B------:R-:W-:Y:S02]  /*28690*/  VIADD R7, R0, 0x60 ;  /* 0x0000006000077836 */ /* 0x000fe40000000000 */
[----:B------:R-:W-:-:S05]  /*286a0*/  @!P1 IMAD.MOV.U32 R3, RZ, RZ, R8 ;  /* 0x000000ffff039224 */ /* 0x000fca00078e0008 */
        /* <DEDUP_REMOVED lines=15> */
[----:B------:R0:W-:Y:S02]  /*287a0*/  @!P1 LDGSTS.E.BYPASS.LTC128B.128 [R36+0x23400], desc[UR4][R2.64+0x180], !P0 ;  /* 0x2340018002249fae */ /* 0x0001e4000c101d44 */
.L_x_906:
[----:B0-----:R-:W-:Y:S01]  /*287b0*/  VIADD R3, R0, 0x70 ;  /* 0x0000007000037836 */ /* 0x001fe20000000000 */
[----:B------:R-:W-:Y:S04]  /*287c0*/  BSSY B0, `(.L_x_759) ;  /* 0x000000d000007945 */ /* 0x000fe80003800000 */
[----:B------:R-:W-:-:S13]  /*287d0*/  ISETP.GE.AND P1, PT, R3, R6, PT ;  /* 0x000000060300720c */ /* 0x000fda0003f26270 */
[----:B------:R-:W-:Y:S05]  /*287e0*/  @P1 BRA `(.L_x_760) ;  /* 0x0000000000281947 */ /* 0x000fea0003800000 */
[----:B------:R-:W-:Y:S01]  /*287f0*/  LEA R2, P1, R34, R14, 0x1 ;  /* 0x0000000e22027211 */ /* 0x000fe200078208ff */
[----:B------:R-:W-:-:S04]  /*28800*/  ULDC.64 UR4, c[0x0][0x208] ;  /* 0x0000820000047ab9 */ /* 0x000fc80000000a00 */
[----:B-1----:R-:W-:-:S05]  /*28810*/  IMAD.X R3, RZ, RZ, R7, P1 ;  /* 0x000000ffff037224 */ /* 0x002fca00008e0607 */
[----:B------:R-:W-:Y:S01]  /*28820*/  @!PT LDS RZ, [RZ] ;  /* 0x00000000fffff984 */ /* 0x000fe20000000800 */
[----:B------:R-:W-:Y:S01]  /*28830*/  @!PT LDS RZ, [RZ] ;  /* 0x00000000fffff984 */ /* 0x000fe20000000800 */
[----:B------:R-:W-:Y:S01]  /*28840*/  @!PT LDS RZ, [RZ] ;  /* 0x00000000fffff984 */ /* 0x000fe20000000800 */
[----:B------:R0:W-:Y:S04]  /*28850*/  LDGSTS.E.BYPASS.LTC128B.128 [R36+0x17c00], desc[UR4][R2.64], !P4 ;  /* 0x17c0000002247fae */ /* 0x0001e8000e101d44 */
[----:B------:R0:W-:Y:S04]  /*28860*/  LDGSTS.E.BYPASS.LTC128B.128 [R36+0x1bc00], desc[UR4][R2.64+0x80], !P3 ;  /* 0x1bc0008002247fae */ /* 0x0001e8000d901d44 */
[----:B------:R0:W-:Y:S04]  /*28870*/  LDGSTS.E.BYPASS.LTC128B.128 [R36+0x1fc00], desc[UR4][R2.64+0x100], !P2 ;  /* 0x1fc0010002247fae */ /* 0x0001e8000d101d44 */
[----:B------:R0:W-:Y:S02]  /*28880*/  LDGSTS.E.BYPASS.LTC128B.128 [R36+0x23c00], desc[UR4][R2.64+0x180], !P0 ;  /* 0x23c0018002247fae */ /* 0x0001e4000c101d44 */
.L_x_760:
[----:B------:R-:W-:Y:S05]  /*28890*/  BSYNC B0 ;  /* 0x0000000000007941 */ /* 0x000fea0003800000 */
.L_x_759:
[----:B------:R-:W-:Y:S01]  /*288a0*/  NOP ;  /* 0x0000000000007918 */ /* 0x000fe20000000000 */
[----:B------:R-:W-:-:S13]  /*288b0*/  PLOP3.LUT P0, PT, PT, PT, PT, 0x80, 0x0 ;  /* 0x000000000000781c */ /* 0x000fda0003f0f070 */
.L_x_761:
[----:B------:R-:W-:Y:S02]  /*288c0*/  PLOP3.LUT P1, PT, P1, P0, PT, 0xa2, 0x0 ;  /* 0x000000000000781c */ /* 0x000fe40000f21472 */
[----:B------:R-:W-:-:S08]  /*288d0*/  @P0 R2UR P1, UR4, R16 ;  /* 0x00000000100402ca */ /* 0x000fd00000020000 */
[----:B------:R-:W-:-:S05]  /*288e0*/  @P0 PLOP3.LUT P0, PT, P1, PT, PT, 0x80, 0x0 ;  /* 0x000000000000081c */ /* 0x000fca0000f0f070 */
[----:B------:R-:W-:Y:S01]  /*288f0*/  @!P1 SYNCS.ARRIVE.TRANS64.RED.A0T1 RZ, [UR4+0x38800], RZ ;  /* 0x038800ffffff99a7 */ /* 0x000fe20008200404 */
[----:B------:R-:W-:Y:S07]  /*28900*/  @!P1 ARRIVES.LDGSTSBAR.64.TRANSCNT [UR4+0x38800] ;  /* 0x03880000ff0099b0 */ /* 0x000fee0008000a84 */
[----:B------:R-:W-:Y:S05]  /*28910*/  @P0 BRA.U.ANY `(.L_x_761) ;  /* 0xfffffffd00e80947 */ /* 0x000fea000393ffff */
[----:B0-----:R-:W2:Y:S04]  /*28920*/  LDL.LU R3, [R1+0x2c] ;  /* 0x00002c0001037983 */ /* 0x001ea80000300800 */
[----:B------:R-:W3:Y:S01]  /*28930*/  LDL.LU R2, [R1+0x1c] ;  /* 0x00001c0001027983 */ /* 0x000ee20000300800 */
[----:B--2---:R-:W-:-:S05]  /*28940*/  VIADD R3, R3, 0x1 ;  /* 0x0000000103037836 */ /* 0x004fca0000000000 */
[----:B------:R-:W-:Y:S01]  /*28950*/  LEA.HI R0, R3, R3, RZ, 0x1 ;  /* 0x0000000303007211 */ /* 0x000fe200078f08ff */
[----:B------:R0:W-:Y:S03]  /*28960*/  STL [R1+0x2c], R3 ;  /* 0x00002c0301007387 */ /* 0x0001e60000100800 */
[----:B------:R-:W-:-:S05]  /*28970*/  LOP3.LUT R0, R0, 0xfffffffe, RZ, 0xc0, !PT ;  /* 0xfffffffe00007812 */ /* 0x000fca00078ec0ff */
[----:B0-----:R-:W-:Y:S02]  /*28980*/  IMAD.IADD R3, R3, 0x1, -R0 ;  /* 0x0000000103037824 */ /* 0x001fe400078e0a00 */
[----:B---3--:R-:W-:-:S03]  /*28990*/  VIADD R0, R2, 0xfffffffe ;  /* 0xfffffffe02007836 */ /* 0x008fc60000000000 */
[----:B------:R-:W-:Y:S01]  /*289a0*/  SHF.L.U32 R3, R3, 0x1f, RZ ;  /* 0x0000001f03037819 */ /* 0x000fe200000006ff */
[----:B------:R-:W-:Y:S01]  /*289b0*/  NOP ;  /* 0x0000000000007918 */ /* 0x000fe20000000000 */
[----:B------:R0:W-:Y:S01]  /*289c0*/  SYNCS.ARRIVE.TRANS64.A1T0 RZ, [R16+URZ+0x38800], RZ ;  /* 0x038800ff10ff79a7 */ /* 0x0001e2000810003f */
[----:B------:R-:W-:Y:S01]  /*289d0*/  BSSY B0, `(.L_x_762) ;  /* 0x0000003000007945 */ /* 0x000fe20003800000 */
[----:B------:R-:W2:Y:S03]  /*289e0*/  SYNCS.PHASECHK.TRANS64.TRYWAIT P0, [R16+URZ+0x38820], R3 ;  /* 0x03882003100075a7 */ /* 0x000ea6000800017f */
[----:B0-2---:R-:W-:Y:S05]  /*289f0*/  @!P0 BRA `(.L_x_763) ;  /* 0x00000050009c8947 */ /* 0x005fea0003800000 */
.L_x_907:
[----:B------:R-:W-:Y:S05]  /*28a00*/  BSYNC B0 ;  /* 0x0000000000007941 */ /* 0x000fea0003800000 */
.L_x_762:
[----:B------:R-:W2:Y:S01]  /*28a10*/  LDL R2, [R1+0xc] ;  /* 0x00000c0001027983 */ /* 0x000ea20000100800 */
[----:B------:R-:W-:Y:S01]  /*28a20*/  BSSY B0, `(.L_x_764) ;  /* 0x000011a000007945 */ /* 0x000fe20003800000 */
[----:B--2---:R-:W-:-:S13]  /*28a30*/  ISETP.GE.AND P0, PT, R0, R2, PT ;  /* 0x000000020000720c */ /* 0x004fda0003f06270 */
[----:B------:R-:W-:Y:S05]  /*28a40*/  @!P0 BRA `(.L_x_765) ;  /* 0x00000010005c8947 */ /* 0x000fea0003800000 */
[C---:B------:R-:W-:Y:S01]  /*28a50*/  LOP3.LUT R4, R34.reuse, 0x40, RZ, 0xfc, !PT ;  /* 0x0000004022047812 */ /* 0x040fe200078efcff */
[----:B------:R-:W-:Y:S01]  /*28a60*/  ULDC UR4, c[0x0][0x2f4] ;  /* 0x0000bd0000047ab9 */ /* 0x000fe20000000800 */
[C---:B------:R-:W-:Y:S01]  /*28a70*/  LOP3.LUT R2, R34.reuse, 0x80, RZ, 0xfc, !PT ;  /* 0x0000008022027812 */ /* 0x040fe200078efcff */
[----:B-1----:R-:W-:Y:S01]  /*28a80*/  IMAD.MOV.U32 R7, RZ, RZ, R23 ;  /* 0x000000ffff077224 */ /* 0x002fe200078e0017 */
[----:B------:R-:W-:Y:S01]  /*28a90*/  ISETP.GE.AND P4, PT, R34, UR4, PT ;  /* 0x0000000422007c0c */ /* 0x000fe2000bf86270 */
[----:B------:R-:W-:Y:S01]  /*28aa0*/  IMAD.MOV.U32 R20, RZ, RZ, R29 ;  /* 0x000000ffff147224 */ /* 0x000fe200078e001d */
[----:B------:R-:W-:Y:S01]  /*28ab0*/  ISETP.GE.AND P3, PT, R4, UR4, PT ;  /* 0x0000000404007c0c */ /* 0x000fe2000bf66270 */
[----:B------:R-:W-:Y:S01]  /*28ac0*/  IMAD.MOV.U32 R31, RZ, RZ, R22 ;  /* 0x000000ffff1f7224 */ /* 0x000fe200078e0016 */
[----:B------:R-:W-:Y:S02]  /*28ad0*/  ISETP.GE.AND P2, PT, R2, UR4, PT ;  /* 0x0000000402007c0c */ /* 0x000fe4000bf46270 */
[----:B------:R-:W-:-:S13]  /*28ae0*/  ISETP.GE.AND P1, PT, R37, UR4, PT ;  /* 0x0000000425007c0c */ /* 0x000fda000bf26270 */
.L_x_778:
[----:B------:R-:W2:Y:S01]  /*28af0*/  LDL R5, [R1+0x10] ;  /* 0x0000100001057983 */ /* 0x000ea20000100800 */
[----:B------:R-:W1:Y:S03]  /*28b00*/  LDC R11, c[0x0][0x430] ;  /* 0x00010c00ff0b7b82 */ /* 0x000e660000000800 */
[----:B------:R-:W3:Y:S01]  /*28b10*/  LDL R8, [R1+0x14] ;  /* 0x0000140001087983 */ /* 0x000ee20000100800 */
[----:B------:R-:W4:Y:S01]  /*28b20*/  S2R R2, SR_TID.X ;  /* 0x0000000000027919 */ /* 0x000f220000002100 */
[----:B------:R-:W4:Y:S01]  /*28b30*/  S2R R4, SR_TID.X ;  /* 0x0000000000047919 */ /* 0x000f220000002100 */
[----:B-1----:R-:W-:-:S13]  /*28b40*/  ISETP.NE.AND P0, PT, R11, 0x1, PT ;  /* 0x000000010b00780c */ /* 0x002fda0003f05270 */
[----:B0-----:R-:W0:Y:S01]  /*28b50*/  @P0 LDC R3, c[0x0][0x434] ;  /* 0x00010d00ff030b82 */ /* 0x001e220000000800 */
[----:B----4-:R-:W-:Y:S01]  /*28b60*/  LOP3.LUT R2, R2, 0x7f, RZ, 0xc0, !PT ;  /* 0x0000007f02027812 */ /* 0x010fe200078ec0ff */
[----:B------:R-:W-:-:S03]  /*28b70*/  IMAD.SHL.U32 R4, R4, 0x10, RZ ;  /* 0x0000001004047824 */ /* 0x000fc600078e00ff */
[----:B------:R-:W-:-:S04]  /*28b80*/  SHF.R.U32.HI R2, RZ, 0x3, R2 ;  /* 0x00000003ff027819 */ /* 0x000fc80000011602 */
[----:B------:R-:W-:Y:S02]  /*28b90*/  LOP3.LUT R4, R2, 0x70, R4, 0xf8, !PT ;  /* 0x0000007002047812 */ /* 0x000fe400078ef804 */
[----:B------:R-:W1:Y:S02]  /*28ba0*/  @P0 LDC R2, c[0x0][0x438] ;  /* 0x00010e00ff020b82 */ /* 0x000e640000000800 */
[----:B------:R-:W-:Y:S01]  /*28bb0*/  ISETP.GT.U32.AND P5, PT, R4, 0x4f, PT ;  /* 0x0000004f0400780c */ /* 0x000fe20003fa4070 */
[----:B------:R-:W-:Y:S01]  /*28bc0*/  IMAD.U32 R12, RZ, RZ, UR37 ;  /* 0x00000025ff0c7e24 */ /* 0x000fe2000f8e00ff */
[----:B------:R-:W-:Y:S01]  /*28bd0*/  ULDC.64 UR4, c[0x0][0x208] ;  /* 0x0000820000047ab9 */ /* 0x000fe20000000a00 */
[----:B------:R-:W-:Y:S02]  /*28be0*/  VIADD R23, R7, 0x1 ;  /* 0x0000000107177836 */ /* 0x000fe40000000000 */
[----:B------:R-:W-:Y:S02]  /*28bf0*/  IMAD.MOV.U32 R22, RZ, RZ, R0 ;  /* 0x000000ffff167224 */ /* 0x000fe400078e0000 */
[----:B--2---:R-:W-:-:S04]  /*28c00*/  IMAD R6, R0, 0x50, R5 ;  /* 0x0000005000067824 */ /* 0x004fc800078e0205 */
[----:B------:R-:W-:Y:S02]  /*28c10*/  IMAD.IADD R6, R4, 0x1, R6 ;  /* 0x0000000104067824 */ /* 0x000fe400078e0206 */
[----:B------:R-:W2:Y:S02]  /*28c20*/  @!P5 LDC.64 R4, c[0x0][0x428] ;  /* 0x00010a00ff04db82 */ /* 0x000ea40000000a00 */
[----:B0-----:R-:W-:-:S04]  /*28c30*/  @P0 IMAD.HI.U32 R3, R6, R3, RZ ;  /* 0x0000000306030227 */ /* 0x001fc800078e00ff */
[----:B------:R-:W-:Y:S01]  /*28c40*/  IMAD.MOV.U32 R10, RZ, RZ, R6 ;  /* 0x000000ffff0a7224 */ /* 0x000fe200078e0006 */
[----:B-1----:R-:W-:-:S04]  /*28c50*/  @P0 SHF.R.U32.HI R10, RZ, R2, R3 ;  /* 0x00000002ff0a0219 */ /* 0x002fc80000011603 */
[--C-:B------:R-:W-:Y:S01]  /*28c60*/  @!P5 SHF.R.S32.HI R3, RZ, 0x1f, R10.reuse ;  /* 0x0000001fff03d819 */ /* 0x100fe2000001140a */
[----:B------:R-:W-:-:S04]  /*28c70*/  @!P5 IMAD.MOV.U32 R2, RZ, RZ, R10 ;  /* 0x000000ffff02d224 */ /* 0x000fc800078e000a */
[----:B--2---:R-:W-:-:S04]  /*28c80*/  @!P5 IMAD.WIDE.U32 R2, R32, R4, R2 ;  /* 0x000000042002d225 */ /* 0x004fc800078e0002 */
[----:B---3--:R-:W-:Y:S02]  /*28c90*/  @!P5 IMAD R4, R8, R4, RZ ;  /* 0x000000040804d224 */ /* 0x008fe400078e02ff */
[----:B------:R-:W0:Y:S02]  /*28ca0*/  @!P5 LDC.64 R8, c[0x0][0x418] ;  /* 0x00010600ff08db82 */ /* 0x000e240000000a00 */
[----:B------:R-:W-:-:S04]  /*28cb0*/  @!P5 IMAD R5, R32, R5, R4 ;  /* 0x000000052005d224 */ /* 0x000fc800078e0204 */
[----:B------:R-:W-:Y:S02]  /*28cc0*/  @!P5 IMAD.IADD R3, R5, 0x1, R3 ;  /* 0x000000010503d824 */ /* 0x000fe400078e0203 */
[----:B------:R-:W-:Y:S01]  /*28cd0*/  IMAD.MOV.U32 R4, RZ, RZ, RZ ;  /* 0x000000ffff047224 */ /* 0x000fe200078e00ff */
[----:B0-----:R-:W-:-:S04]  /*28ce0*/  @!P5 LEA R8, P0, R2, R8, 0x2 ;  /* 0x000000080208d211 */ /* 0x001fc800078010ff */
[----:B------:R-:W-:-:S05]  /*28cf0*/  @!P5 LEA.HI.X R9, R2, R9, R3, 0x2, P0 ;  /* 0x000000090209d211 */ /* 0x000fca00000f1403 */
[----:B------:R0:W5:Y:S01]  /*28d00*/  @!P5 LDG.E R4, desc[UR4][R8.64] ;  /* 0x000000040804d981 */ /* 0x000162000c1e1900 */
[----:B------:R-:W-:Y:S02]  /*28d10*/  ISETP.NE.AND P5, PT, R12, 0x3, PT ;  /* 0x000000030c00780c */ /* 0x000fe40003fa5270 */
[----:B------:R-:W-:Y:S01]  /*28d20*/  ISETP.NE.AND P0, PT, R23, 0x2, PT ;  /* 0x000000021700780c */ /* 0x000fe20003f05270 */
[----:B------:R-:W-:Y:S01]  /*28d30*/  IMAD.MOV R5, RZ, RZ, -R10 ;  /* 0x000000ffff057224 */ /* 0x000fe200078e0a0a */
[----:B------:R-:W-:Y:S05]  /*28d40*/  YIELD ;  /* 0x0000000000007946 */ /* 0x000fea0003800000 */
[----:B------:R-:W-:Y:S01]  /*28d50*/  SEL R29, RZ, 0x1, P0 ;  /* 0x00000001ff1d7807 */ /* 0x000fe20000000000 */
[----:B------:R-:W-:Y:S01]  /*28d60*/  IMAD R5, R11, R5, R6 ;  /* 0x000000050b057224 */ /* 0x000fe200078e0206 */
[----:B------:R-:W-:-:S02]  /*28d70*/  SEL R23, R23, RZ, P0 ;  /* 0x000000ff17177207 */ /* 0x000fc40000000000 */
[----:B------:R-:W-:Y:S01]  /*28d80*/  LOP3.LUT R29, R20, R29, RZ, 0x3c, !PT ;  /* 0x0000001d141d7212 */ /* 0x000fe200078e3cff */
[----:B0-----:R-:W-:Y:S06]  /*28d90*/  @!P5 BRA `(.L_x_766) ;  /* 0x000000000004d947 */ /* 0x001fec0003800000 */
[----:B------:R-:W-:Y:S01]  /*28da0*/  BPT.TRAP 0x1 ;  /* 0x000000040000795c */ /* 0x000fe20000300000 */
.L_x_766:
[----:B------:R-:W-:Y:S01]  /*28db0*/  LEA R6, R23, R16, 0x3 ;  /* 0x0000001017067211 */ /* 0x000fe200078e18ff */
[----:B------:R-:W-:Y:S01]  /*28dc0*/  BSSY B1, `(.L_x_767) ;  /* 0x0000004000017945 */ /* 0x000fe20003800000 */
[----:B------:R-:W-:-:S04]  /*28dd0*/  SHF.L.U32 R3, R29, 0x1f, RZ ;  /* 0x0000001f1d037819 */ /* 0x000fc800000006ff */
[----:B------:R-:W0:Y:S02]  /*28de0*/  SYNCS.PHASECHK.TRANS64.TRYWAIT P0, [R6+URZ+0x38840], R3 ;  /* 0x03884003060075a7 */ /* 0x000e24000800017f */
[----:B0-----:R-:W-:Y:S05]  /*28df0*/  @!P0 BRA `(.L_x_768) ;  /* 0x0000004c00b08947 */ /* 0x001fea0003800000 */
.L_x_908:
[----:B------:R-:W-:Y:S05]  /*28e00*/  BSYNC B1 ;  /* 0x0000000000017941 */ /* 0x000fea0003800000 */
.L_x_767:
        /* <DEDUP_REMOVED lines=24> */
[----:B------:R-:W-:Y:S01]  /*28f90*/  IMAD.SHL.U32 R0, R34, 0x2, RZ ;  /* 0x0000000222007824 */ /* 0x000fe200078e00ff */
[----:B------:R-:W-:Y:S01]  /*28fa0*/  ULDC.64 UR4, c[0x0][0x208] ;  /* 0x0000820000047ab9 */ /* 0x000fe20000000a00 */
[----:B------:R-:W1:Y:S01]  /*28fb0*/  SHFL.IDX PT, R3, R10, RZ, 0x181f ;  /* 0x00181fff0a037589 */ /* 0x000e6200000e0000 */
[----:B------:R-:W-:Y:S01]  /*28fc0*/  @P2 LOP3.LUT R18, R18, 0x100, RZ, 0xfc, !PT ;  /* 0x0000010012122812 */ /* 0x000fe200078efcff */
[----:B------:R-:W-:Y:S02]  /*28fd0*/  IMAD R9, R9, 0x2, R16 ;  /* 0x0000000209097824 */ /* 0x000fe400078e0210 */
        /* <DEDUP_REMOVED lines=39> */
.L_x_920:
[----:B------:R-:W-:Y:S01]  /*29250*/  LOP3.LUT R18, R18, 0xffffff7f, RZ, 0xc0, !PT ;  /* 0xffffff7f12127812 */ /* 0x000fe200078ec0ff */
[----:B------:R-:W-:Y:S01]  /*29260*/  ULDC.64 UR4, c[0x0][0x208] ;  /* 0x0000820000047ab9 */ /* 0x000fe20000000a00 */
        /* <DEDUP_REMOVED lines=16> */
.L_x_770:
[----:B------:R-:W-:Y:S02]  /*29370*/  PLOP3.LUT P5, PT, P5, P0, PT, 0xa2, 0x0 ;  /* 0x000000000000781c */ /* 0x000fe40002fa1472 */
[----:B------:R-:W-:-:S08]  /*29380*/  @P0 R2UR P5, UR4, R6 ;  /* 0x00000000060402ca */ /* 0x000fd000000a0000 */
[----:B------:R-:W-:-:S05]  /*29390*/  @P0 PLOP3.LUT P0, PT, P5, PT, PT, 0x80, 0x0 ;  /* 0x000000000000081c */ /* 0x000fca0002f0f070 */
[----:B------:R-:W-:Y:S01]  /*293a0*/  @!P5 SYNCS.ARRIVE.TRANS64.RED.A0T1 RZ, [UR4+0x38830], RZ ;  /* 0x038830ffffffd9a7 */ /* 0x000fe20008200404 */
[----:B------:R-:W-:Y:S07]  /*293b0*/  @!P5 ARRIVES.LDGSTSBAR.64.TRANSCNT [UR4+0x38830] ;  /* 0x03883000ff00d9b0 */ /* 0x000fee0008000a84 */
[----:B------:R-:W-:Y:S05]  /*293c0*/  @P0 BRA.U.ANY `(.L_x_770) ;  /* 0xfffffffd00e80947 */ /* 0x000fea000393ffff */
[----:B------:R-:W-:Y:S01]  /*293d0*/  NOP ;  /* 0x0000000000007918 */ /* 0x000fe20000000000 */
[----:B-1----:R-:W-:-:S05]  /*293e0*/  IMAD.U32 R2, RZ, RZ, UR37 ;  /* 0x00000025ff027e24 */ /* 0x002fca000f8e00ff */
[----:B------:R-:W-:-:S13]  /*293f0*/  ISETP.NE.AND P6, PT, R2, 0x3, PT ;  /* 0x000000030200780c */ /* 0x000fda0003fc5270 */
[----:B------:R-:W-:Y:S05]  /*29400*/  @!P6 BRA `(.L_x_771) ;  /* 0x000000000004e947 */ /* 0x000fea0003800000 */
[----:B------:R-:W-:Y:S01]  /*29410*/  BPT.TRAP 0x1 ;  /* 0x000000040000795c */ /* 0x000fe20000300000 */
.L_x_771:
[----:B------:R1:W-:Y:S01]  /*29420*/  SYNCS.ARRIVE.TRANS64.A1T0 RZ, [R6+URZ+0x38830], RZ ;  /* 0x038830ff06ff79a7 */ /* 0x0003e2000810003f */
[----:B------:R-:W-:Y:S05]  /*29430*/  @!P6 BRA `(.L_x_772) ;  /* 0x000000000004e947 */ /* 0x000fea0003800000 */
[----:B------:R-:W-:Y:S01]  /*29440*/  BPT.TRAP 0x1 ;  /* 0x000000040000795c */ /* 0x000fe20000300000 */
.L_x_772:
[----:B------:R-:W-:Y:S01]  /*29450*/  SHF.L.U32 R2, R20, 0x1f, RZ ;  /* 0x0000001f14027819 */ /* 0x000fe200000006ff */
[----:B-1----:R-:W-:Y:S01]  /*29460*/  IMAD R6, R7, 0x8, R16 ;  /* 0x0000000807067824 */ /* 0x002fe200078e0210 */
[----:B------:R-:W-:Y:S03]  /*29470*/  BSSY B1, `(.L_x_773) ;  /* 0x0000003000017945 */ /* 0x000fe60003800000 */
[----:B------:R-:W1:Y:S02]  /*29480*/  SYNCS.PHASECHK.TRANS64.TRYWAIT P0, [R6+URZ+0x38860], R2 ;  /* 0x03886002060075a7 */ /* 0x000e64000800017f */
[----:B-1----:R-:W-:Y:S05]  /*29490*/  @!P0 BRA `(.L_x_774) ;  /* 0x0000004c00f08947 */ /* 0x002fea0003800000 */
.L_x_921:
[----:B------:R-:W-:Y:S05]  /*294a0*/  BSYNC B1 ;  /* 0x0000000000017941 */ /* 0x000fea0003800000 */
.L_x_773:
[----:B0-----:R-:W2:Y:S01]  /*294b0*/  LDL R8, [R1+0x8] ;  /* 0x0000080001087983 */ /* 0x001ea20000100800 */
        /* <DEDUP_REMOVED lines=9> */
[----:B------:R-:W-:Y:S01]  /*29550*/  IMAD R7, R7, 0x2, R16 ;  /* 0x0000000207077824 */ /* 0x000fe200078e0210 */
[----:B------:R-:W-:Y:S02]  /*29560*/  ULDC.64 UR4, c[0x0][0x208] ;  /* 0x0000820000047ab9 */ /* 0x000fe40000000a00 */
[----:B------:R-:W1:Y:S01]  /*29570*/  SHFL.IDX PT, R3, R19, RZ, 0x181f ;  /* 0x00181fff13037589 */ /* 0x000e6200000e0000 */
[----:B0-----:R-:W-:-:S05]  /*29580*/  IADD3 R2, P0, R2, R0, RZ ;  /* 0x0000000002027210 */ /* 0x001fca0007f1e0ff */
[----:B-1----:R-:W-:Y:S01]  /*29590*/  IMAD.X R3, RZ, RZ, R3, P0 ;  /* 0x000000ffff037224 */ /* 0x002fe200000e0603 */
[----:B------:R-:W-:-:S13]  /*295a0*/  ISETP.LT.OR P0, PT, R8, 0x1, P4 ;  /* 0x000000010800780c */ /* 0x000fda0002701670 */
[----:B------:R-:W-:Y:S01]  /*295b0*/  @!PT LDS RZ, [RZ] ;  /* 0x00000000fffff984 */ /* 0x000fe20000000800 */
        /* <DEDUP_REMOVED lines=44> */
[----:B0-2---:R0:W1:Y:S02]  /*29880*/  SHFL.IDX PT, R2, R17, 0x4, 0x181f ;  /* 0x00981f0011027f89 */ /* 0x00506400000e0000 */
.L_x_933:
[----:B-1----:R-:W-:Y:S01]  /*29890*/  IADD3 R2, P0, R2, R0, RZ ;  /* 0x0000000002027210 */ /* 0x002fe20007f1e0ff */
[----:B------:R-:W-:Y:S01]  /*298a0*/  ULDC.64 UR4, c[0x0][0x208] ;  /* 0x0000820000047ab9 */ /* 0x000fe20000000a00 */
[----:B------:R-:W-:-:S03]  /*298b0*/  ULDC.64 UR6, c[0x0][0x318] ;  /* 0x0000c60000067ab9 */ /* 0x000fc60000000a00 */
[----:B------:R-:W-:Y:S01]  /*298c0*/  IMAD.X R3, RZ, RZ, R19, P0 ;  /* 0x000000ffff037224 */ /* 0x000fe200000e0613 */
        /* <DEDUP_REMOVED lines=11> */
[----:B------:R-:W-:Y:S02]  /*29980*/  ULDC.64 UR4, c[0x0][0x328] ;  /* 0x0000ca0000047ab9 */ /* 0x000fe40000000a00 */
[----:B------:R-:W-:-:S04]  /*29990*/  IMAD R0, R21, UR4, RZ ;  /* 0x0000000415007c24 */ /* 0x000fc8000f8e02ff */
[C---:B------:R-:W-:Y:S01]  /*299a0*/  IMAD R9, R5.reuse, UR5, R0 ;  /* 0x0000000505097c24 */ /* 0x040fe2000f8e0200 */
[----:B------:R-:W-:Y:S01]  /*299b0*/  NOP ;  /* 0x0000000000007918 */ /* 0x000fe20000000000 */
[----:B-1----:R-:W-:Y:S01]  /*299c0*/  IMAD.WIDE.U32 R2, R5, UR4, RZ ;  /* 0x0000000405027c25 */ /* 0x002fe2000f8e00ff */
[----:B------:R-:W-:-:S03]  /*299d0*/  ULDC.64 UR4, c[0x0][0x338] ;  /* 0x0000ce0000047ab9 */ /* 0x000fc60000000a00 */
[----:B------:R-:W-:Y:S02]  /*299e0*/  IMAD.IADD R3, R3, 0x1, R9 ;  /* 0x0000000103037824 */ /* 0x000fe400078e0209 */
[----:B------:R-:W-:Y:S02]  /*299f0*/  IMAD R25, R25, UR4, RZ ;  /* 0x0000000419197c24 */ /* 0x000fe4000f8e02ff */
[----:B------:R-:W-:-:S04]  /*29a00*/  IMAD.WIDE.U32 R2, R4, UR4, R2 ;  /* 0x0000000404027c25 */ /* 0x000fc8000f8e0002 */
[----:B------:R-:W-:Y:S01]  /*29a10*/  IMAD R25, R4, UR5, R25 ;  /* 0x0000000504197c24 */ /* 0x000fe2000f8e0219 */
[----:B------:R-:W-:-:S03]  /*29a20*/  ULDC.64 UR4, c[0x0][0x330] ;  /* 0x0000cc0000047ab9 */ /* 0x000fc60000000a00 */
[----:B------:R-:W-:Y:S02]  /*29a30*/  IMAD.IADD R3, R3, 0x1, R25 ;  /* 0x0000000103037824 */ /* 0x000fe400078e0219 */
[----:B------:R-:W-:-:S04]  /*29a40*/  IMAD.WIDE.U32 R2, R26, UR4, R2 ;  /* 0x000000041a027c25 */ /* 0x000fc8000f8e0002 */
[----:B------:R-:W-:Y:S01]  /*29a50*/  IMAD R3, R26, UR5, R3 ;  /* 0x000000051a037c24 */ /* 0x000fe2000f8e0203 */
[----:B0-----:R-:W-:-:S04]  /*29a60*/  LEA R17, P0, R2, UR6, 0x1 ;  /* 0x0000000602117c11 */ /* 0x001fc8000f8008ff */
[----:B------:R-:W-:Y:S02]  /*29a70*/  LEA.HI.X R19, R2, UR7, R3, 0x1, P0 ;  /* 0x0000000702137c11 */ /* 0x000fe400080f0c03 */
[----:B------:R-:W-:-:S13]  /*29a80*/  PLOP3.LUT P0, PT, PT, PT, PT, 0x80, 0x0 ;  /* 0x000000000000781c */ /* 0x000fda0003f0f070 */
.L_x_776:
        /* <DEDUP_REMOVED lines=11> */
.L_x_777:
[----:B------:R-:W2:Y:S01]  /*29b40*/  LDL R2, [R1+0xc] ;  /* 0x00000c0001027983 */ /* 0x000ea20000100800 */
[----:B------:R3:W-:Y:S01]  /*29b50*/  SYNCS.ARRIVE.TRANS64.A1T0 RZ, [R6+URZ+0x38850], RZ ;  /* 0x038850ff06ff79a7 */ /* 0x0007e2000810003f */
[C---:B------:R-:W-:Y:S01]  /*29b60*/  VIADD R0, R22.reuse, 0xffffffff ;  /* 0xffffffff16007836 */ /* 0x040fe20000000000 */
[----:B------:R-:W-:Y:S01]  /*29b70*/  MOV R20, R29 ;  /* 0x0000001d00147202 */ /* 0x000fe20000000f00 */
[----:B------:R-:W-:Y:S02]  /*29b80*/  IMAD.MOV.U32 R7, RZ, RZ, R23 ;  /* 0x000000ffff077224 */ /* 0x000fe400078e0017 */
[----:B------:R-:W-:Y:S01]  /*29b90*/  IMAD.MOV.U32 R31, RZ, RZ, R22 ;  /* 0x000000ffff1f7224 */ /* 0x000fe200078e0016 */
[----:B--2---:R-:W-:-:S13]  /*29ba0*/  ISETP.GT.AND P0, PT, R22, R2, PT ;  /* 0x000000021600720c */ /* 0x004fda0003f04270 */
[----:B---3--:R-:W-:Y:S05]  /*29bb0*/  @P0 BRA `(.L_x_778) ;  /* 0xffffffec00cc0947 */ /* 0x008fea000383ffff */
.L_x_765:
[----:B------:R-:W-:Y:S05]  /*29bc0*/  BSYNC B0 ;  /* 0x0000000000007941 */ /* 0x000fea0003800000 */
.L_x_764:
[----:B------:R-:W2:Y:S01]  /*29bd0*/  S2R R2, SR_TID.X ;  /* 0x0000000000027919 */ /* 0x000ea20000002100 */
[----:B------:R-:W-:Y:S01]  /*29be0*/  BSSY B0, `(.L_x_779) ;  /* 0x0000011000007945 */ /* 0x000fe20003800000 */
[----:B--2---:R-:W-:-:S04]  /*29bf0*/  LOP3.LUT R2, R2, 0x7f, RZ, 0xc0, !PT ;  /* 0x0000007f02027812 */ /* 0x004fc800078ec0ff */
[----:B------:R-:W-:-:S13]  /*29c00*/  ISETP.NE.AND P0, PT, R2, RZ, PT ;  /* 0x000000ff0200720c */ /* 0x000fda0003f05270 */
[----:B------:R-:W-:Y:S05]  /*29c10*/  @P0 BRA `(.L_x_780) ;  /* 0x0000000000340947 */ /* 0x000fea0003800000 */
[----:B------:R-:W2:Y:S01]  /*29c20*/  S2R R5, SR_LANEID ;  /* 0x0000000000057919 */ /* 0x000ea20000000000 */
[----:B------:R-:W-:Y:S01]  /*29c30*/  VOTEU.ANY UR4, UPT, PT ;  /* 0x0000000000047886 */ /* 0x000fe200038e0100 */
[----:B0-----:R-:W0:Y:S01]  /*29c40*/  LDC.64 R2, c[0x0][0xc60] ;  /* 0x00031800ff027b82 */ /* 0x001e220000000a00 */
[----:B------:R-:W2:Y:S01]  /*29c50*/  FLO.U32 R0, UR4 ;  /* 0x0000000400007d00 */ /* 0x000ea200080e0000 */
[----:B------:R-:W-:Y:S01]  /*29c60*/  ULDC.64 UR6, c[0x0][0x208] ;  /* 0x0000820000067ab9 */ /* 0x000fe20000000a00 */
[----:B--2---:R-:W-:-:S06]  /*29c70*/  ISETP.EQ.U32.AND P0, PT, R0, R5, PT ;  /* 0x000000050000720c */ /* 0x004fcc0003f02070 */
[----:B------:R-:W0:Y:S07]  /*29c80*/  POPC R5, UR4 ;  /* 0x0000000400057d09 */ /* 0x000e2e0008000000 */
[----:B0-----:R-:W2:Y:S01]  /*29c90*/  @P0 ATOMG.E.ADD.STRONG.GPU PT, R3, desc[UR6][R2.64], R5 ;  /* 0x00000005020309a8 */ /* 0x001ea200081ee1c6 */
[----:B------:R-:W0:Y:S02]  /*29ca0*/  S2R R4, SR_LTMASK ;  /* 0x0000000000047919 */ /* 0x000e240000003900 */
[----:B0-----:R-:W-:-:S04]  /*29cb0*/  LOP3.LUT R4, R4, UR4, RZ, 0xc0, !PT ;  /* 0x0000000404047c12 */ /* 0x001fc8000f8ec0ff */
[----:B-1----:R-:W0:Y:S01]  /*29cc0*/  POPC R7, R4 ;  /* 0x0000000400077309 */ /* 0x002e220000000000 */
[----:B--2---:R-:W0:Y:S02]  /*29cd0*/  SHFL.IDX PT, R0, R3, R0, 0x1f ;  /* 0x00001f0003007589 */ /* 0x004e2400000e0000 */
[----:B0-----:R-:W-:-:S07]  /*29ce0*/  IADD3 R24, R0, UR36, R7 ;  /* 0x0000002400187c10 */ /* 0x001fce000fffe007 */
.L_x_780:
[----:B------:R-:W-:Y:S05]  /*29cf0*/  BSYNC B0 ;  /* 0x0000000000007941 */ /* 0x000fea0003800000 */
.L_x_779:
[----:B------:R-:W-:-:S05]  /*29d00*/  IMAD.U32 R0, RZ, RZ, UR37 ;  /* 0x00000025ff007e24 */ /* 0x000fca000f8e00ff */
[----:B------:R-:W-:-:S13]  /*29d10*/  ISETP.NE.AND P0, PT, R0, 0x3, PT ;  /* 0x000000030000780c */ /* 0x000fda0003f05270 */
[----:B------:R-:W-:Y:S05]  /*29d20*/  @!P0 BRA `(.L_x_781) ;  /* 0x0000000000048947 */ /* 0x000fea0003800000 */
[----:B------:R-:W-:Y:S01]  /*29d30*/  BPT.TRAP 0x1 ;  /* 0x000000040000795c */ /* 0x000fe20000300000 */
.L_x_781:
[----:B------:R-:W2:Y:S01]  /*29d40*/  LDL.LU R0, [R1+0x8] ;  /* 0x0000080001007983 */ /* 0x000ea20000300800 */
[----:B------:R-:W-:Y:S01]  /*29d50*/  IMAD R4, R23, 0x8, R16 ;  /* 0x0000000817047824 */ /* 0x000fe200078e0210 */
[----:B0-----:R-:W-:Y:S01]  /*29d60*/  SHF.L.U32 R3, R29, 0x1f, RZ ;  /* 0x0000001f1d037819 */ /* 0x001fe200000006ff */
[----:B------:R-:W-:Y:S03]  /*29d70*/  BSSY B0, `(.L_x_782) ;  /* 0x0000004000007945 */ /* 0x000fe60003800000 */
[----:B------:R-:W0:Y:S01]  /*29d80*/  SYNCS.PHASECHK.TRANS64.TRYWAIT P0, [R4+URZ+0x38860], R3 ;  /* 0x03886003040075a7 */ /* 0x000e22000800017f */
[----:B--2---:R-:W-:Y:S01]  /*29d90*/  IMAD R5, R22, -0x50, R0 ;  /* 0xffffffb016057824 */ /* 0x004fe200078e0200 */
[----:B0-----:R-:W-:Y:S06]  /*29da0*/  @!P0 BRA `(.L_x_783) ;  /* 0x0000004c00a08947 */ /* 0x001fec0003800000 */
.L_x_934:
[----:B------:R-:W-:Y:S05]  /*29db0*/  BSYNC B0 ;  /* 0x0000000000007941 */ /* 0x000fea0003800000 */
.L_x_782:
[----:B------:R-:W2:Y:S01]  /*29dc0*/  S2R R0, SR_TID.X ;  /* 0x0000000000007919 */ /* 0x000ea20000002100 */
[----:B------:R-:W-:Y:S01]  /*29dd0*/  UMOV UR4, 0xffffffff ;  /* 0xffffffff00047882 */ /* 0x000fe20000000000 */
[----:B-1----:R-:W-:Y:S01]  /*29de0*/  IMAD R7, R23, 0x5000, R33 ;  /* 0x0000500017077824 */ /* 0x002fe200078e0221 */
[----:B--2---:R-:W-:-:S04]  /*29df0*/  LOP3.LUT R0, R0, 0x7f, RZ, 0xc0, !PT ;  /* 0x0000007f00007812 */ /* 0x004fc800078ec0ff */
[----:B------:R-:W-:-:S05]  /*29e00*/  SHF.R.U32.HI R0, RZ, 0x3, R0 ;  /* 0x00000003ff007819 */ /* 0x000fca0000011600 */
[----:B------:R-:W-:Y:S01]  /*29e10*/  IMAD.IADD R5, R5, 0x1, -R0 ;  /* 0x0000000105057824 */ /* 0x000fe200078e0a00 */
[----:B------:R-:W-:Y:S06]  /*29e20*/  BRA.DIV UR4, `(.L_x_784) ;  /* 0x0000004e04947947 */ /* 0x000fec000b800000 */
[----:B------:R-:W1:Y:S01]  /*29e30*/  SHFL.IDX PT, R14, R17, RZ, 0x181f ;  /* 0x00181fff110e7589 */ /* 0x000e6200000e0000 */
[----:B------:R-:W-:Y:S01]  /*29e40*/  ULDC UR4, c[0x0][0x2f4] ;  /* 0x0000bd0000047ab9 */ /* 0x000fe20000000800 */
[C---:B------:R-:W-:Y:S01]  /*29e50*/  IMAD.SHL.U32 R8, R34.reuse, 0x2, RZ ;  /* 0x0000000222087824 */ /* 0x040fe200078e00ff */
[C---:B------:R-:W-:Y:S01]  /*29e60*/  ISETP.GE.AND P3, PT, R34.reuse, UR4, PT ;  /* 0x0000000422007c0c */ /* 0x040fe2000bf66270 */
[----:B0-----:R-:W0:Y:S01]  /*29e70*/  SHFL.IDX PT, R3, R19, RZ, 0x181f ;  /* 0x00181fff13037589 */ /* 0x001e2200000e0000 */
[----:B------:R-:W-:Y:S01]  /*29e80*/  LOP3.LUT R2, R34, 0x40, RZ, 0xfc, !PT ;  /* 0x0000004022027812 */ /* 0x000fe200078efcff */
[----:B------:R-:W-:Y:S01]  /*29e90*/  IMAD R0, R7, 0x2, R16 ;  /* 0x0000000207007824 */ /* 0x000fe200078e0210 */
[----:B------:R-:W-:Y:S01]  /*29ea0*/  ISETP.LT.OR P4, PT, R5, 0x1, P3 ;  /* 0x000000010500780c */ /* 0x000fe20001f81670 */
[----:B------:R-:W-:Y:S01]  /*29eb0*/  ULDC.64 UR6, c[0x0][0x208] ;  /* 0x0000820000067ab9 */ /* 0x000fe20000000a00 */
[----:B------:R-:W-:Y:S02]  /*29ec0*/  ISETP.GE.AND P2, PT, R2, UR4, PT ;  /* 0x0000000402007c0c */ /* 0x000fe4000bf46270 */
[----:B------:R-:W-:-:S04]  /*29ed0*/  LOP3.LUT R2, R34, 0x80, RZ, 0xfc, !PT ;  /* 0x0000008022027812 */ /* 0x000fc800078efcff */
[----:B------:R-:W-:Y:S02]  /*29ee0*/  ISETP.GE.AND P1, PT, R2, UR4, PT ;  /* 0x0000000402007c0c */ /* 0x000fe4000bf26270 */
[----:B-1----:R-:W-:Y:S02]  /*29ef0*/  IADD3 R6, P0, R14, R8, RZ ;  /* 0x000000080e067210 */ /* 0x002fe40007f1e0ff */
[----:B------:R-:W1:Y:S03]  /*29f00*/  SHFL.IDX PT, R14, R17, 0x1, 0x181f ;  /* 0x00381f00110e7f89 */ /* 0x000e6600000e0000 */
[----:B0-----:R-:W-:Y:S01]  /*29f10*/  IMAD.X R7, RZ, RZ, R3, P0 ;  /* 0x000000ffff077224 */ /* 0x001fe200000e0603 */
[C---:B------:R-:W-:Y:S01]  /*29f20*/  ISETP.LT.OR P0, PT, R5.reuse, 0x1, P2 ;  /* 0x000000010500780c */ /* 0x040fe20001701670 */
[----:B------:R-:W0:Y:S04]  /*29f30*/  SHFL.IDX PT, R3, R19, 0x1, 0x181f ;  /* 0x00381f0013037f89 */ /* 0x000e2800000e0000 */
[----:B------:R-:W-:Y:S01]  /*29f40*/  LDGSTS.E.BYPASS.LTC128B.128 [R0+0x400], desc[UR6][R6.64], !P4 ;  /* 0x0040000006007fae */ /* 0x000fe2000e101d46 */
[----:B------:R-:W-:-:S07]  /*29f50*/  ISETP.LT.OR P4, PT, R5, 0x1, P1 ;  /* 0x000000010500780c */ /* 0x000fce0000f81670 */
[----:B------:R-:W-:Y:S01]  /*29f60*/  LDGSTS.E.BYPASS.LTC128B.128 [R0+0x2c00], desc[UR6][R6.64+0x80], !P0 ;  /* 0x02c0008006007fae */ /* 0x000fe2000c101d46 */
[----:B------:R-:W-:-:S05]  /*29f70*/  ISETP.GE.AND P0, PT, R37, UR4, PT ;  /* 0x0000000425007c0c */ /* 0x000fca000bf06270 */
[----:B------:R-:W-:Y:S01]  /*29f80*/  LDGSTS.E.BYPASS.LTC128B.128 [R0+0x5400], desc[UR6][R6.64+0x100], !P4 ;  /* 0x0540010006007fae */ /* 0x000fe2000e101d46 */
[----:B------:R-:W-:-:S13]  /*29f90*/  ISETP.LT.OR P4, PT, R5, 0x1, P0 ;  /* 0x000000010500780c */ /* 0x000fda0000781670 */
[----:B------:R2:W-:Y:S01]  /*29fa0*/  LDGSTS.E.BYPASS.LTC128B.128 [R0+0x7c00], desc[UR6][R6.64+0x180], !P4 ;  /* 0x07c0018006007fae */ /* 0x0005e2000e101d46 */
[----:B-1----:R-:W-:-:S03]  /*29fb0*/  IADD3 R2, P4, R14, R8, RZ ;  /* 0x000000080e027210 */ /* 0x002fc60007f9e0ff */
[----:B------:R-:W1:Y:S02]  /*29fc0*/  SHFL.IDX PT, R14, R17, 0x2, 0x181f ;  /* 0x00581f00110e7f89 */ /* 0x000e6400000e0000 */
[----:B0-----:R-:W-:Y:S01]  /*29fd0*/  IMAD.X R3, RZ, RZ, R3, P4 ;  /* 0x000000ffff037224 */ /* 0x001fe200020e0603 */
[----:B------:R-:W-:Y:S01]  /*29fe0*/  ISETP.LT.OR P4, PT, R5, 0x11, P3 ;  /* 0x000000110500780c */ /* 0x000fe20001f81670 */
[----:B--2---:R-:W0:-:S12]  /*29ff0*/  SHFL.IDX PT, R7, R19, 0x2, 0x181f ;  /* 0x00581f0013077f89 */ /* 0x004e1800000e0000 */
[----:B------:R-:W-:Y:S01]  /*2a000*/  LDGSTS.E.BYPASS.LTC128B.128 [R0+0xc00], desc[UR6][R2.64], !P4 ;  /* 0x00c0000002007fae */ /* 0x000fe2000e101d46 */
[----:B------:R-:W-:-:S13]  /*2a010*/  ISETP.LT.OR P4, PT, R5, 0x11, P2 ;  /* 0x000000110500780c */ /* 0x000fda0001781670 */
[----:B------:R-:W-:Y:S01]  /*2a020*/  LDGSTS.E.BYPASS.LTC128B.128 [R0+0x3400], desc[UR6][R2.64+0x80], !P4 ;  /* 0x0340008002007fae */ /* 0x000fe2000e101d46 */
[----:B------:R-:W-:-:S13]  /*2a030*/  ISETP.LT.OR P4, PT, R5, 0x11, P1 ;  /* 0x000000110500780c */ /* 0x000fda0000f81670 */
[----:B------:R-:W-:Y:S01]  /*2a040*/  LDGSTS.E.BYPASS.LTC128B.128 [R0+0x5c00], desc[UR6][R2.64+0x100], !P4 ;  /* 0x05c0010002007fae */ /* 0x000fe2000e101d46 */
[----:B------:R-:W-:-:S13]  /*2a050*/  ISETP.LT.OR P4, PT, R5, 0x11, P0 ;  /* 0x000000110500780c */ /* 0x000fda0000781670 */
[----:B------:R2:W-:Y:S01]  /*2a060*/  LDGSTS.E.BYPASS.LTC128B.128 [R0+0x8400], desc[UR6][R2.64+0x180], !P4 ;  /* 0x0840018002007fae */ /* 0x0005e2000e101d46 */
[----:B-1----:R-:W-:-:S03]  /*2a070*/  IADD3 R6, P4, R14, R8, RZ ;  /* 0x000000080e067210 */ /* 0x002fc60007f9e0ff */
[----:B------:R-:W1:Y:S02]  /*2a080*/  SHFL.IDX PT, R14, R17, 0x3, 0x181f ;  /* 0x00781f00110e7f89 */ /* 0x000e6400000e0000 */
[----:B0-----:R-:W-:Y:S01]  /*2a090*/  IMAD.X R7, RZ, RZ, R7, P4 ;  /* 0x000000ffff077224 */ /* 0x001fe200020e0607 */
[C---:B------:R-:W-:Y:S01]  /*2a0a0*/  ISETP.LT.OR P4, PT, R5.reuse, 0x21, P3 ;  /* 0x000000210500780c */ /* 0x040fe20001f81670 */
[----:B--2---:R-:W0:Y:S04]  /*2a0b0*/  SHFL.IDX PT, R3, R19, 0x3, 0x181f ;  /* 0x00781f0013037f89 */ /* 0x004e2800000e0000 */
[----:B------:R-:W2:Y:S08]  /*2a0c0*/  SHFL.IDX PT, R19, R19, 0x4, 0x181f ;  /* 0x00981f0013137f89 */ /* 0x000eb000000e0000 */
[----:B------:R3:W-:Y:S01]  /*2a0d0*/  LDGSTS.E.BYPASS.LTC128B.128 [R0+0x1400], desc[UR6][R6.64], !P4 ;  /* 0x0140000006007fae */ /* 0x0007e2000e101d46 */
[----:B------:R-:W-:-:S13]  /*2a0e0*/  ISETP.LT.OR P4, PT, R5, 0x21, P2 ;  /* 0x000000210500780c */ /* 0x000fda0001781670 */
[----:B------:R3:W-:Y:S01]  /*2a0f0*/  LDGSTS.E.BYPASS.LTC128B.128 [R0+0x3c00], desc[UR6][R6.64+0x80], !P4 ;  /* 0x03c0008006007fae */ /* 0x0007e2000e101d46 */
[----:B------:R-:W-:-:S13]  /*2a100*/  ISETP.LT.OR P4, PT, R5, 0x21, P1 ;  /* 0x000000210500780c */ /* 0x000fda0000f81670 */
[----:B------:R3:W-:Y:S01]  /*2a110*/  LDGSTS.E.BYPASS.LTC128B.128 [R0+0x6400], desc[UR6][R6.64+0x100], !P4 ;  /* 0x0640010006007fae */ /* 0x0007e2000e101d46 */
[----:B------:R-:W-:-:S13]  /*2a120*/  ISETP.LT.OR P4, PT, R5, 0x21, P0 ;  /* 0x000000210500780c */ /* 0x000fda0000781670 */
[----:B------:R3:W-:Y:S01]  /*2a130*/  LDGSTS.E.BYPASS.LTC128B.128 [R0+0x8c00], desc[UR6][R6.64+0x180], !P4 ;  /* 0x08c0018006007fae */ /* 0x0007e2000e101d46 */
[----:B-1----:R-:W-:-:S03]  /*2a140*/  IADD3 R2, P4, R14, R8, RZ ;  /* 0x000000080e027210 */ /* 0x002fc60007f9e0ff */
[----:B------:R3:W1:Y:S02]  /*2a150*/  SHFL.IDX PT, R14, R17, 0x4, 0x181f ;  /* 0x00981f00110e7f89 */ /* 0x00066400000e0000 */
        /* <DEDUP_REMOVED lines=8> */
[----:B-12---:R3:W-:Y:S02]  /*2a1e0*/  LDGSTS.E.BYPASS.LTC128B.128 [R0+0x9400], desc[UR6][R2.64+0x180], !P4 ;  /* 0x0940018002007fae */ /* 0x0067e4000e101d46 */
.L_x_946:
[C---:B------:R-:W-:Y:S01]  /*2a1f0*/  ISETP.LT.OR P3, PT, R5.reuse, 0x41, P3 ;  /* 0x000000410500780c */ /* 0x040fe20001f61670 */
[----:B------:R-:W-:Y:S01]  /*2a200*/  ULDC.64 UR4, c[0x0][0x208] ;  /* 0x0000820000047ab9 */ /* 0x000fe20000000a00 */
[C---:B------:R-:W-:Y:S02]  /*2a210*/  ISETP.LT.OR P2, PT, R5.reuse, 0x41, P2 ;  /* 0x000000410500780c */ /* 0x040fe40001741670 */
[C---:B------:R-:W-:Y:S02]  /*2a220*/  ISETP.LT.OR P1, PT, R5.reuse, 0x41, P1 ;  /* 0x000000410500780c */ /* 0x040fe40000f21670 */
[----:B---3--:R-:W-:Y:S02]  /*2a230*/  IADD3 R2, P4, R14, R8, RZ ;  /* 0x000000080e027210 */ /* 0x008fe40007f9e0ff */
        /* <DEDUP_REMOVED lines=11> */
.L_x_785:
[----:B------:R-:W-:Y:S02]  /*2a2f0*/  PLOP3.LUT P1, PT, P1, P0, PT, 0xa2, 0x0 ;  /* 0x000000000000781c */ /* 0x000fe40000f21472 */
[----:B------:R-:W-:-:S08]  /*2a300*/  @P0 R2UR P1, UR4, R4 ;  /* 0x00000000040402ca */ /* 0x000fd00000020000 */
[----:B------:R-:W-:-:S05]  /*2a310*/  @P0 PLOP3.LUT P0, PT, P1, PT, PT, 0x80, 0x0 ;  /* 0x000000000000081c */ /* 0x000fca0000f0f070 */
[----:B------:R-:W-:Y:S01]  /*2a320*/  @!P1 SYNCS.ARRIVE.TRANS64.RED.A0T1 RZ, [UR4+0x38850], RZ ;  /* 0x038850ffffff99a7 */ /* 0x000fe20008200404 */
[----:B------:R-:W-:Y:S07]  /*2a330*/  @!P1 ARRIVES.LDGSTSBAR.64.TRANSCNT [UR4+0x38850] ;  /* 0x03885000ff0099b0 */ /* 0x000fee0008000a84 */
[----:B------:R-:W-:Y:S05]  /*2a340*/  @P0 BRA.U.ANY `(.L_x_785) ;  /* 0xfffffffd00e80947 */ /* 0x000fea000393ffff */
[----:B------:R-:W-:Y:S01]  /*2a350*/  NOP ;  /* 0x0000000000007918 */ /* 0x000fe20000000000 */
[----:B0-----:R-:W-:-:S05]  /*2a360*/  IMAD.U32 R0, RZ, RZ, UR37 ;  /* 0x00000025ff007e24 */ /* 0x001fca000f8e00ff */
[----:B------:R-:W-:-:S13]  /*2a370*/  ISETP.NE.AND P2, PT, R0, 0x3, PT ;  /* 0x000000030000780c */ /* 0x000fda0003f45270 */
[----:B------:R-:W-:Y:S05]  /*2a380*/  @!P2 BRA `(.L_x_786) ;  /* 0x000000000004a947 */ /* 0x000fea0003800000 */
[----:B------:R-:W-:Y:S01]  /*2a390*/  BPT.TRAP 0x1 ;  /* 0x000000040000795c */ /* 0x000fe20000300000 */
.L_x_786:
[----:B------:R0:W-:Y:S01]  /*2a3a0*/  SYNCS.ARRIVE.TRANS64.A1T0 RZ, [R4+URZ+0x38850], RZ ;  /* 0x038850ff04ff79a7 */ /* 0x0001e2000810003f */
[----:B------:R-:W-:-:S05]  /*2a3b0*/  VIADD R23, R23, 0x1 ;  /* 0x0000000117177836 */ /* 0x000fca0000000000 */
[----:B------:R-:W-:-:S04]  /*2a3c0*/  ISETP.NE.AND P0, PT, R23, 0x2, PT ;  /* 0x000000021700780c */ /* 0x000fc80003f05270 */
[----:B------:R-:W-:Y:S02]  /*2a3d0*/  SEL R0, RZ, 0x1, P0 ;  /* 0x00000001ff007807 */ /* 0x000fe40000000000 */
[----:B------:R-:W-:Y:S02]  /*2a3e0*/  SEL R23, R23, RZ, P0 ;  /* 0x000000ff17177207 */ /* 0x000fe40000000000 */
[----:B0-----:R-:W-:-:S07]  /*2a3f0*/  LOP3.LUT R29, R29, R0, RZ, 0x3c, !PT ;  /* 0x000000001d1d7212 */ /* 0x001fce00078e3cff */
.L_x_741:
[----:B------:R-:W-:Y:S05]  /*2a400*/  BSYNC B7 ;  /* 0x0000000000077941 */ /* 0x000fea0003800000 */
.L_x_739:
[----:B------:R-:W-:-:S13]  /*2a410*/  LOP3.LUT P0, RZ, R18, 0x40, RZ, 0xc0, !PT ;  /* 0x0000004012ff7812 */ /* 0x000fda000780c0ff */
[----:B------:R-:W-:Y:S05]  /*2a420*/  @!P0 BRA `(.L_x_787) ;  /* 0x0000000000248947 */ /* 0x000fea0003800000 */
[----:B------:R-:W-:Y:S05]  /*2a430*/  WARPSYNC.ALL ;  /* 0x0000000000007948 */ /* 0x000fea0003800000 */
[----:B------:R-:W1:Y:S08]  /*2a440*/  S2UR UR5, SR_CgaCtaId ;  /* 0x00000000000579c3 */ /* 0x000e700000008800 */
[----:B------:R-:W-:Y:S06]  /*2a450*/  BAR.SYNC.DEFER_BLOCKING 0x5, 0x180 ;  /* 0x0146000000007b1d */ /* 0x000fec0000010000 */
[----:B------:R-:W-:-:S02]  /*2a460*/  UMOV UR4, 0x400 ;  /* 0x0000040000047882 */ /* 0x000fc40000000000 */
[----:B-1----:R-:W-:-:S06]  /*2a470*/  ULEA UR4, UR5, UR4, 0x18 ;  /* 0x0000000405047291 */ /* 0x002fcc000f8ec03f */
[----:B0-----:R-:W-:-:S05]  /*2a480*/  IMAD.U32 R16, RZ, RZ, UR4 ;  /* 0x00000004ff107e24 */ /* 0x001fca000f8e00ff */
[----:B------:R0:W1:Y:S01]  /*2a490*/  LDS.128 R24, [R16+0x388d0] ;  /* 0x0388d00010187984 */ /* 0x0000620000000c00 */
[----:B------:R-:W-:Y:S06]  /*2a4a0*/  BAR.ARV 0x4, 0x180 ;  /* 0x0106000000007b1d */ /* 0x000fec0000002000 */
[----:B------:R-:W-:Y:S05]  /*2a4b0*/  BRA `(.L_x_788) ;  /* 0x0000000800d87947 */ /* 0x000fea0003800000 */
.L_x_787:
[----:B------:R-:W1:Y:S01]  /*2a4c0*/  S2R R9, SR_TID.X ;  /* 0x0000000000097919 */ /* 0x000e620000002100 */
[----:B------:R-:W-:Y:S01]  /*2a4d0*/  UMOV UR4, 0xffffffff ;  /* 0xffffffff00047882 */ /* 0x000fe20000000000 */
[----:B-1----:R-:W-:-:S04]  /*2a4e0*/  LOP3.LUT R9, R9, 0x1f, RZ, 0xc0, !PT ;  /* 0x0000001f09097812 */ /* 0x002fc800078ec0ff */
[----:B------:R-:W-:Y:S01]  /*2a4f0*/  ISETP.NE.AND P0, PT, R9, 0x1f, PT ;  /* 0x0000001f0900780c */ /* 0x000fe20003f05270 */
[----:B------:R-:W-:-:S12]  /*2a500*/  BRA.DIV UR4, `(.L_x_789) ;  /* 0x0000004e04c87947 */ /* 0x000fd8000b800000 */
[----:B------:R-:W-:Y:S01]  /*2a510*/  IMAD.IADD R7, R27, 0x1, R9 ;  /* 0x000000011b077824 */ /* 0x000fe200078e0209 */
[----:B------:R-:W-:Y:S01]  /*2a520*/  ULDC UR4, c[0x0][0xc3c] ;  /* 0x00030f0000047ab9 */ /* 0x000fe20000000800 */
[----:B------:R-:W-:-:S03]  /*2a530*/  ULDC.64 UR6, c[0x0][0x208] ;  /* 0x0000820000067ab9 */ /* 0x000fc60000000a00 */
[----:B------:R-:W-:-:S13]  /*2a540*/  ISETP.GE.OR P1, PT, R7, UR4, !P0 ;  /* 0x0000000407007c0c */ /* 0x000fda000c726670 */
[----:B------:R-:W1:Y:S08]  /*2a550*/  @!P1 LDC.64 R2, c[0x0][0xc80] ;  /* 0x00032000ff029b82 */ /* 0x000e700000000a00 */
[----:B------:R-:W2:Y:S01]  /*2a560*/  @!P1 LDC.64 R4, c[0x0][0xc78] ;  /* 0x00031e00ff049b82 */ /* 0x000ea20000000a00 */
[----:B-1----:R-:W-:-:S05]  /*2a570*/  @!P1 IMAD.WIDE R2, R7, 0x4, R2 ;  /* 0x0000000407029825 */ /* 0x002fca00078e0202 */
[----:B------:R2:W3:Y:S02]  /*2a580*/  @!P1 LDG.E R6, desc[UR6][R2.64] ;  /* 0x0000000602069981 */ /* 0x0004e4000c1e1900 */
[----:B--2---:R-:W-:-:S05]  /*2a590*/  @!P1 IMAD.WIDE R2, R7, 0x4, R4 ;  /* 0x0000000407029825 */ /* 0x004fca00078e0204 */
[----:B------:R-:W2:Y:S01]  /*2a5a0*/  @!P1 LDG.E R5, desc[UR6][R2.64] ;  /* 0x0000000602059981 */ /* 0x000ea2000c1e1900 */
[----:B------:R-:W-:Y:S01]  /*2a5b0*/  IMAD.MOV.U32 R7, RZ, RZ, RZ ;  /* 0x000000ffff077224 */ /* 0x000fe200078e00ff */
[C---:B------:R-:W-:Y:S01]  /*2a5c0*/  ISETP.GE.U32.AND P2, PT, R9.reuse, 0x2, PT ;  /* 0x000000020900780c */ /* 0x040fe20003f46070 */
[----:B------:R-:W-:Y:S01]  /*2a5d0*/  IMAD.MOV.U32 R4, RZ, RZ, RZ ;  /* 0x000000ffff047224 */ /* 0x000fe200078e00ff */
[C---:B------:R-:W-:Y:S01]  /*2a5e0*/  ISETP.GE.U32.AND P3, PT, R9.reuse, 0x4, PT ;  /* 0x000000040900780c */ /* 0x040fe20003f66070 */
[----:B------:R-:W-:Y:S01]  /*2a5f0*/  SHFL.IDX PT, R0, R24, RZ, 0x1f ;  /* 0x00001fff18007589 */ /* 0x000fe200000e0000 */
[C---:B------:R-:W-:Y:S02]  /*2a600*/  ISETP.GE.U32.AND P4, PT, R9.reuse, 0x8, PT ;  /* 0x000000080900780c */ /* 0x040fe40003f86070 */
[----:B------:R-:W-:Y:S01]  /*2a610*/  ISETP.GE.U32.AND P5, PT, R9, 0x10, PT ;  /* 0x000000100900780c */ /* 0x000fe20003fa6070 */
[----:B0-----:R-:W-:Y:S01]  /*2a620*/  SHFL.IDX PT, R8, R24, 0x1, 0x1f ;  /* 0x00201f0018087f89 */ /* 0x001fe200000e0000 */
[----:B---3--:R-:W-:-:S02]  /*2a630*/  @!P1 IMAD.MOV.U32 R7, RZ, RZ, R6 ;  /* 0x000000ffff079224 */ /* 0x008fc400078e0006 */
[----:B------:R-:W-:Y:S02]  /*2a640*/  IMAD.MOV.U32 R6, RZ, RZ, RZ ;  /* 0x000000ffff067224 */ /* 0x000fe400078e00ff */
[----:B--2---:R-:W-:Y:S01]  /*2a650*/  @!P1 IMAD.MOV.U32 R4, RZ, RZ, R5 ;  /* 0x000000ffff049224 */ /* 0x004fe200078e0005 */
        /* <DEDUP_REMOVED lines=15> */
[----:B0-----:R-:W-:-:S04]  /*2a750*/  SEL R14, R14, RZ, P5 ;  /* 0x000000ff0e0e7207 */ /* 0x001fc80002800000 */
[----:B------:R-:W-:-:S05]  /*2a760*/  IADD3 R2, R5, R14, RZ ;  /* 0x0000000e05027210 */ /* 0x000fca0007ffe0ff */
[----:B------:R0:W1:Y:S02]  /*2a770*/  SHFL.IDX PT, R14, R2, 0x1f, 0x1f ;  /* 0x03e01f00020e7f89 */ /* 0x00006400000e0000 */
.L_x_956:
[----:B------:R-:W-:Y:S02]  /*2a780*/  ULDC UR4, c[0x0][0xc38] ;  /* 0x00030e0000047ab9 */ /* 0x000fe40000000800 */
[----:B------:R-:W-:-:S04]  /*2a790*/  IMAD.U32 R5, RZ, RZ, UR4 ;  /* 0x00000004ff057e24 */ /* 0x000fc8000f8e00ff */
[----:B-1----:R-:W-:-:S04]  /*2a7a0*/  IMAD R14, R14, R5, RZ ;  /* 0x000000050e0e7224 */ /* 0x002fc800078e02ff */
[----:B------:R-:W-:-:S05]  /*2a7b0*/  IMAD.IADD R9, R8, 0x1, R14 ;  /* 0x0000000108097824 */ /* 0x000fca00078e020e */
[----:B------:R-:W-:-:S13]  /*2a7c0*/  ISETP.GT.AND P6, PT, R9, R0, PT ;  /* 0x000000000900720c */ /* 0x000fda0003fc4270 */
[----:B------:R-:W-:Y:S05]  /*2a7d0*/  @P6 BRA `(.L_x_790) ;  /* 0x0000000000a86947 */ /* 0x000fea0003800000 */
.L_x_793:
[----:B0-----:R-:W0:Y:S01]  /*2a7e0*/  LDC R2, c[0x0][0xc3c] ;  /* 0x00030f00ff027b82 */ /* 0x001e220000000800 */
[----:B------:R-:W-:-:S05]  /*2a7f0*/  VIADD R27, R27, 0x1f ;  /* 0x0000001f1b1b7836 */ /* 0x000fca0000000000 */
[----:B0-----:R-:W-:-:S13]  /*2a800*/  ISETP.GE.AND P6, PT, R27, R2, PT ;  /* 0x000000021b00720c */ /* 0x001fda0003fc6270 */
[----:B------:R-:W-:Y:S05]  /*2a810*/  @P6 BRA `(.L_x_791) ;  /* 0x0000000400bc6947 */ /* 0x000fea0003800000 */
[----:B------:R-:W0:Y:S01]  /*2a820*/  S2R R3, SR_TID.X ;  /* 0x0000000000037919 */ /* 0x000e220000002100 */
[----:B------:R-:W-:Y:S01]  /*2a830*/  IMAD.MOV.U32 R7, RZ, RZ, RZ ;  /* 0x000000ffff077224 */ /* 0x000fe200078e00ff */
[----:B------:R-:W-:Y:S01]  /*2a840*/  ULDC.64 UR4, c[0x0][0x208] ;  /* 0x0000820000047ab9 */ /* 0x000fe20000000a00 */
[----:B0-----:R-:W-:-:S05]  /*2a850*/  LOP3.LUT R3, R3, 0x1f, RZ, 0xc0, !PT ;  /* 0x0000001f03037812 */ /* 0x001fca00078ec0ff */
[----:B------:R-:W-:-:S05]  /*2a860*/  IMAD.IADD R11, R27, 0x1, R3 ;  /* 0x000000011b0b7824 */ /* 0x000fca00078e0203 */
[----:B------:R-:W-:-:S13]  /*2a870*/  ISETP.GE.OR P6, PT, R11, R2, !P0 ;  /* 0x000000020b00720c */ /* 0x000fda00047c6670 */
[----:B------:R-:W0:Y:S08]  /*2a880*/  @!P6 LDC.64 R2, c[0x0][0xc80] ;  /* 0x00032000ff02eb82 */ /* 0x000e300000000a00 */
[----:B------:R-:W1:Y:S01]  /*2a890*/  @!P6 LDC.64 R4, c[0x0][0xc78] ;  /* 0x00031e00ff04eb82 */ /* 0x000e620000000a00 */
[----:B0-----:R-:W-:-:S05]  /*2a8a0*/  @!P6 IMAD.WIDE R2, R11, 0x4, R2 ;  /* 0x000000040b02e825 */ /* 0x001fca00078e0202 */
[----:B------:R1:W2:Y:S02]  /*2a8b0*/  @!P6 LDG.E R7, desc[UR4][R2.64] ;  /* 0x000000040207e981 */ /* 0x0002a4000c1e1900 */
[----:B-1----:R-:W-:-:S04]  /*2a8c0*/  @!P6 IMAD.WIDE R2, R11, 0x4, R4 ;  /* 0x000000040b02e825 */ /* 0x002fc800078e0204 */
[----:B------:R-:W-:-:S06]  /*2a8d0*/  IMAD.MOV.U32 R4, RZ, RZ, RZ ;  /* 0x000000ffff047224 */ /* 0x000fcc00078e00ff */
        /* <DEDUP_REMOVED lines=20> */
.L_x_964:
[----:B------:R-:W-:Y:S02]  /*2aa20*/  ULDC UR4, c[0x0][0xc38] ;  /* 0x00030e0000047ab9 */ /* 0x000fe40000000800 */
[----:B------:R-:W-:-:S04]  /*2aa30*/  IMAD.U32 R5, RZ, RZ, UR4 ;  /* 0x00000004ff057e24 */ /* 0x000fc8000f8e00ff */
[----:B-1----:R-:W-:-:S04]  /*2aa40*/  IMAD R14, R14, R5, RZ ;  /* 0x000000050e0e7224 */ /* 0x002fc800078e02ff */
[----:B------:R-:W-:-:S05]  /*2aa50*/  IMAD.IADD R9, R14, 0x1, R9 ;  /* 0x000000010e097824 */ /* 0x000fca00078e0209 */
[----:B------:R-:W-:-:S13]  /*2aa60*/  ISETP.GT.AND P6, PT, R9, R0, PT ;  /* 0x000000000900720c */ /* 0x000fda0003fc4270 */
[----:B------:R-:W-:Y:S05]  /*2aa70*/  @!P6 BRA `(.L_x_793) ;  /* 0xfffffffc0058e947 */ /* 0x000fea000383ffff */
.L_x_790:
        /* <DEDUP_REMOVED lines=9> */
.L_x_969:
[----:B------:R-:W-:-:S13]  /*2ab10*/  ISETP.NE.AND P0, PT, R3, RZ, PT ;  /* 0x000000ff0300720c */ /* 0x000fda0003f05270 */
[----:B------:R-:W-:Y:S05]  /*2ab20*/  @!P0 BRA `(.L_x_795) ;  /* 0x0000000000108947 */ /* 0x000fea0003800000 */
[----:B------:R-:W-:Y:S01]  /*2ab30*/  UMOV UR4, 0xffffffff ;  /* 0xffffffff00047882 */ /* 0x000fe20000000000 */
[----:B------:R-:W-:Y:S02]  /*2ab40*/  VIADD R12, R8, 0xffffffff ;  /* 0xffffffff080c7836 */ /* 0x000fe40000000000 */
[----:B------:R-:W-:Y:S05]  /*2ab50*/  BRA.DIV UR4, `(.L_x_796) ;  /* 0x0000005204887947 */ /* 0x000fea000b800000 */
[----:B------:R4:W0:Y:S02]  /*2ab60*/  SHFL.IDX PT, R6, R2, R12, 0x1f ;  /* 0x00001f0c02067589 */ /* 0x00082400000e0000 */
.L_x_795:
        /* <DEDUP_REMOVED lines=23> */
[----:B------:R-:W-:Y:S01]  /*2ace0*/  @!P1 IMAD.IADD R9, R9, 0x1, -R10 ;  /* 0x0000000109099824 */ /* 0x000fe200078e0a0a */
[----:B0-----:R-:W-:Y:S01]  /*2acf0*/  IADD3 R2, RZ, -R3, RZ ;  /* 0x80000003ff027210 */ /* 0x001fe20007ffe0ff */
[----:B------:R-:W-:Y:S01]  /*2ad00*/  @!P1 VIADD R6, R6, 0x1 ;  /* 0x0000000106069836 */ /* 0x000fe20000000000 */
[----:B------:R-:W-:Y:S02]  /*2ad10*/  ISETP.NE.AND P1, PT, R7, RZ, PT ;  /* 0x000000ff0700720c */ /* 0x000fe40003f25270 */
[----:B------:R-:W-:Y:S01]  /*2ad20*/  ISETP.GE.U32.AND P0, PT, R9, R10, PT ;  /* 0x0000000a0900720c */ /* 0x000fe20003f06070 */
[----:B------:R-:W-:Y:S02]  /*2ad30*/  IMAD R9, R2, R5, RZ ;  /* 0x0000000502097224 */ /* 0x000fe400078e02ff */
        /* <DEDUP_REMOVED lines=29> */
.L_x_791:
[----:B------:R-:W-:Y:S01]  /*2af10*/  UMOV UR4, URZ ;  /* 0x0000003f00047c82 */ /* 0x000fe20008000000 */
[----:B------:R-:W-:Y:S01]  /*2af20*/  UMOV UR5, URZ ;  /* 0x0000003f00057c82 */ /* 0x000fe20008000000 */
[----:B------:R-:W-:Y:S01]  /*2af30*/  ULDC UR6, c[0x0][0xc3c] ;  /* 0x00030f0000067ab9 */ /* 0x000fe20000000800 */
[----:B------:R-:W-:Y:S02]  /*2af40*/  IMAD.MOV.U32 R24, RZ, RZ, R0 ;  /* 0x000000ffff187224 */ /* 0x000fe400078e0000 */
[----:B------:R-:W-:Y:S02]  /*2af50*/  IMAD.U32 R25, RZ, RZ, UR4 ;  /* 0x00000004ff197e24 */ /* 0x000fe4000f8e00ff */
[----:B------:R-:W-:Y:S02]  /*2af60*/  IMAD.U32 R26, RZ, RZ, UR5 ;  /* 0x00000005ff1a7e24 */ /* 0x000fe4000f8e00ff */
[----:B------:R-:W-:-:S07]  /*2af70*/  IMAD.U32 R27, RZ, RZ, UR6 ;  /* 0x00000006ff1b7e24 */ /* 0x000fce000f8e00ff */
.L_x_797:
        /* <DEDUP_REMOVED lines=10> */
.L_x_788:
[----:B------:R-:W-:Y:S02]  /*2b020*/  ULDC UR4, c[0x0][0xc3c] ;  /* 0x00030f0000047ab9 */ /* 0x000fe40000000800 */
[----:B-1----:R-:W-:-:S13]  /*2b030*/  ISETP.GE.AND P0, PT, R27, UR4, PT ;  /* 0x000000041b007c0c */ /* 0x002fda000bf06270 */
[----:B------:R-:W-:Y:S05]  /*2b040*/  @!P0 BRA `(.L_x_798) ;  /* 0xffffff9400c08947 */ /* 0x000fea000383ffff */
[----:B------:R-:W-:Y:S05]  /*2b050*/  BSYNC B8 ;  /* 0x0000000000087941 */ /* 0x000fea0003800000 */
.L_x_687:
        /* <DEDUP_REMOVED lines=12> */
.L_x_972:
[----:B------:R-:W-:Y:S05]  /*2b120*/  BSYNC B0 ;  /* 0x0000000000007941 */ /* 0x000fea0003800000 */
.L_x_799:
[----:B------:R-:W-:-:S03]  /*2b130*/  UMOV UR4, 0xffffffff ;  /* 0xffffffff00047882 */ /* 0x000fc60000000000 */
[----:B------:R-:W-:Y:S05]  /*2b140*/  BRA.DIV UR4, `(.L_x_801) ;  /* 0x0000004e04487947 */ /* 0x000fea000b800000 */
[----:B-1----:R-:W1:Y:S02]  /*2b150*/  S2R R0, SR_TID.X ;  /* 0x0000000000007919 */ /* 0x002e640000002100 */
[----:B-1----:R-:W-:-:S04]  /*2b160*/  SHF.R.U32.HI R0, RZ, 0x5, R0 ;  /* 0x00000005ff007819 */ /* 0x002fc80000011600 */
[----:B------:R-:W-:-:S05]  /*2b170*/  LOP3.LUT R0, R0, 0x3, RZ, 0xc0, !PT ;  /* 0x0000000300007812 */ /* 0x000fca00078ec0ff */
[----:B------:R1:W3:Y:S02]  /*2b180*/  SHFL.IDX PT, R14, R0, RZ, 0x1f ;  /* 0x00001fff000e7589 */ /* 0x0002e400000e0000 */
.L_x_975:
[----:B---3--:R-:W-:-:S13]  /*2b190*/  ISETP.NE.AND P0, PT, R14, RZ, PT ;  /* 0x000000ff0e00720c */ /* 0x008fda0003f05270 */
[----:B------:R-:W-:Y:S05]  /*2b1a0*/  @P0 BRA `(.L_x_434) ;  /* 0x0000000000880947 */ /* 0x000fea0003800000 */
[----:B------:R-:W-:-:S03]  /*2b1b0*/  UMOV UR4, 0xffffffff ;  /* 0xffffffff00047882 */ /* 0x000fc60000000000 */
[----:B------:R-:W-:Y:S05]  /*2b1c0*/  BRA.DIV UR4, `(.L_x_802) ;  /* 0x0000004e045c7947 */ /* 0x000fea000b800000 */
[----:B------:R-:W-:-:S13]  /*2b1d0*/  ELECT P6, URZ, PT ;  /* 0x00000000003f782f */ /* 0x000fda00038c0000 */
.L_x_978:
[----:B------:R-:W-:Y:S05]  /*2b1e0*/  @!P6 BRA `(.L_x_434) ;  /* 0x000000000078e947 */ /* 0x000fea0003800000 */
[----:B------:R-:W-:-:S06]  /*2b1f0*/  ULOP3.LUT UR4, UR60, 0x2, URZ, 0xfc, !UPT ;  /* 0x000000023c047892 */ /* 0x000fcc000f8efc3f */
[----:B-1----:R-:W-:-:S05]  /*2b200*/  IMAD.U32 R0, RZ, RZ, UR4 ;  /* 0x00000004ff007e24 */ /* 0x002fca000f8e00ff */
[----:B------:R-:W-:-:S13]  /*2b210*/  ISETP.NE.AND P0, PT, R0, 0x3, PT ;  /* 0x000000030000780c */ /* 0x000fda0003f05270 */
[----:B------:R-:W-:Y:S05]  /*2b220*/  @!P0 BRA `(.L_x_803) ;  /* 0x0000000000048947 */ /* 0x000fea0003800000 */
[----:B------:R-:W-:Y:S01]  /*2b230*/  BPT.TRAP 0x1 ;  /* 0x000000040000795c */ /* 0x000fe20000300000 */
.L_x_803:
[----:B------:R-:W-:Y:S01]  /*2b240*/  IMAD R3, R23, 0x8, R5 ;  /* 0x0000000817037824 */ /* 0x000fe200078e0205 */
[----:B------:R-:W-:Y:S01]  /*2b250*/  SHF.L.U32 R2, R29, 0x1f, RZ ;  /* 0x0000001f1d027819 */ /* 0x000fe200000006ff */
[----:B------:R-:W-:-:S03]  /*2b260*/  VIADD R23, R23, 0x1 ;  /* 0x0000000117177836 */ /* 0x000fc60000000000 */
[----:B------:R-:W1:Y:S02]  /*2b270*/  SYNCS.PHASECHK.TRANS64.TRYWAIT P1, [R3+URZ+0x38840], R2 ;  /* 0x03884002030075a7 */ /* 0x000e64000802017f */
[----:B------:R-:W-:-:S04]  /*2b280*/  ISETP.NE.AND P2, PT, R23, 0x2, PT ;  /* 0x000000021700780c */ /* 0x000fc80003f45270 */
[----:B------:R-:W-:Y:S01]  /*2b290*/  SEL R0, RZ, 0x1, P2 ;  /* 0x00000001ff007807 */ /* 0x000fe20001000000 */
[----:B-1----:R-:W-:Y:S08]  /*2b2a0*/  @!P1 BRA `(.L_x_804) ;  /* 0x0000004c00449947 */ /* 0x002ff00003800000 */
.L_x_979:
[----:B------:R-:W-:Y:S02]  /*2b2b0*/  SEL R23, R23, RZ, P2 ;  /* 0x000000ff17177207 */ /* 0x000fe40001000000 */
[----:B------:R-:W-:Y:S01]  /*2b2c0*/  LOP3.LUT R0, R29, R0, RZ, 0x3c, !PT ;  /* 0x000000001d007212 */ /* 0x000fe200078e3cff */
[----:B------:R-:W-:Y:S06]  /*2b2d0*/  @!P0 BRA `(.L_x_805) ;  /* 0x0000000000048947 */ /* 0x000fec0003800000 */
[----:B------:R-:W-:Y:S01]  /*2b2e0*/  BPT.TRAP 0x1 ;  /* 0x000000040000795c */ /* 0x000fe20000300000 */
.L_x_805:
[----:B------:R-:W-:Y:S02]  /*2b2f0*/  LEA R23, R23, R5, 0x3 ;  /* 0x0000000517177211 */ /* 0x000fe400078e18ff */
[----:B------:R-:W-:-:S04]  /*2b300*/  SHF.L.U32 R0, R0, 0x1f, RZ ;  /* 0x0000001f00007819 */ /* 0x000fc800000006ff */
[----:B------:R-:W3:Y:S02]  /*2b310*/  SYNCS.PHASECHK.TRANS64.TRYWAIT P1, [R23+URZ+0x38840], R0 ;  /* 0x03884000170075a7 */ /* 0x000ee4000802017f */
[----:B---3--:R-:W-:Y:S05]  /*2b320*/  @!P1 BRA `(.L_x_806) ;  /* 0x0000004c00389947 */ /* 0x008fea0003800000 */
.L_x_980:
[----:B------:R-:W-:Y:S05]  /*2b330*/  @!P0 BRA `(.L_x_807) ;  /* 0x0000000000048947 */ /* 0x000fea0003800000 */
[----:B------:R-:W-:Y:S01]  /*2b340*/  BPT.TRAP 0x1 ;  /* 0x000000040000795c */ /* 0x000fe20000300000 */
.L_x_807:
[----:B------:R-:W4:Y:S02]  /*2b350*/  SYNCS.PHASECHK.TRANS64.TRYWAIT P1, [R3+URZ+0x38860], R2 ;  /* 0x03886002030075a7 */ /* 0x000f24000802017f */
[----:B----4-:R-:W-:Y:S05]  /*2b360*/  @!P1 BRA `(.L_x_808) ;  /* 0x0000004c003c9947 */ /* 0x010fea0003800000 */
.L_x_981:
[----:B------:R-:W-:Y:S05]  /*2b370*/  @!P0 BRA `(.L_x_809) ;  /* 0x0000000000048947 */ /* 0x000fea0003800000 */
[----:B------:R-:W-:Y:S01]  /*2b380*/  BPT.TRAP 0x1 ;  /* 0x000000040000795c */ /* 0x000fe20000300000 */
.L_x_809:
[----:B------:R0:W0:Y:S02]  /*2b390*/  SYNCS.PHASECHK.TRANS64.TRYWAIT P0, [R23+URZ+0x38860], R0 ;  /* 0x03886000170075a7 */ /* 0x000024000800017f */
[----:B0-----:R-:W-:Y:S05]  /*2b3a0*/  @!P0 NANOSLEEP.SYNCS 0x989680 ;  /* 0x009896800000895d */ /* 0x001fea0003900000 */
[----:B------:R-:W0:Y:S02]  /*2b3b0*/  @!P0 SYNCS.PHASECHK.TRANS64 P0, [R23+URZ+0x38860], R0 ;  /* 0x03886000170085a7 */ /* 0x000e24000800007f */
[----:B0-----:R-:W-:Y:S05]  /*2b3c0*/  @!P0 BRA `(.L_x_809) ;  /* 0xfffffffc00f08947 */ /* 0x001fea000383ffff */
.L_x_434:
[----:B------:R-:W-:Y:S05]  /*2b3d0*/  BSYNC B9 ;  /* 0x0000000000097941 */ /* 0x000fea0003800000 */
.L_x_431:
[----:B------:R-:W-:Y:S05]  /*2b3e0*/  EXIT ;  /* 0x000000000000794d */ /* 0x000fea0003800000 */
.L_x_456:
[----:B0-----:R0:W1:Y:S02]  /*2b3f0*/  SYNCS.PHASECHK.TRANS64.TRYWAIT P6, [R86+URZ+0x38890], R87 ;  /* 0x03889057560075a7 */ /* 0x00106400080c017f */
[----:B-1----:R-:W-:Y:S05]  /*2b400*/  @!P6 NANOSLEEP.SYNCS 0x989680 ;  /* 0x009896800000e95d */ /* 0x002fea0003900000 */
[----:B------:R-:W1:Y:S02]  /*2b410*/  @!P6 SYNCS.PHASECHK.TRANS64 P6, [R86+URZ+0x38890], R87 ;  /* 0x038890575600e5a7 */ /* 0x000e6400080c007f */
[----:B-1----:R-:W-:Y:S05]  /*2b420*/  @!P6 BRA `(.L_x_456) ;  /* 0xfffffffc00f0e947 */ /* 0x002fea000383ffff */
[----:B------:R-:W-:Y:S05]  /*2b430*/  BRA `(.L_x_810) ;  /* 0xfffffd8800f87947 */ /* 0x000fea000383ffff */
.L_x_457:
[----:B------:R-:W-:Y:S01]  /*2b440*/  BSSY B1, `(.L_x_811) ;  /* 0x0000008000017945 */ /* 0x000fe20003800000 */
[----:B------:R-:W-:Y:S02]  /*2b450*/  IMAD.MOV.U32 R13, RZ, RZ, R116 ;  /* 0x000000ffff0d7224 */ /* 0x000fe400078e0074 */
[----:B------:R-:W-:Y:S02]  /*2b460*/  IMAD.MOV.U32 R12, RZ, RZ, RZ ;  /* 0x000000ffff0c7224 */ /* 0x000fe400078e00ff */
[----:B------:R-:W-:Y:S02]  /*2b470*/  IMAD.MOV.U32 R11, RZ, RZ, 0x181f ;  /* 0x0000181fff0b7424 */ /* 0x000fe400078e00ff */
[----:B------:R-:W-:-:S07]  /*2b480*/  IMAD.MOV.U32 R15, RZ, RZ, -0x1 ;  /* 0xffffffffff0f7424 */ /* 0x000fce00078e00ff */
[----:B0-----:R-:W-:Y:S05]  /*2b490*/  WARPSYNC.COLLECTIVE R15, `(.L_x_812) ;  /* 0x000000000f087348 */ /* 0x001fea0003c00000 */
[----:B------:R1:W2:Y:S02]  /*2b4a0*/  SHFL.IDX P6, R14, R13, R12, R11 ;  /* 0x0000000c0d0e7389 */ /* 0x0002a400000c000b */
[----:B012---:R-:W-:Y:S01]  /*2b4b0*/  ENDCOLLECTIVE ;  /* 0x000000000000791b */ /* 0x007fe20003800000 */
.L_x_812:
[----:B------:R-:W-:Y:S05]  /*2b4c0*/  BSYNC B1 ;  /* 0x0000000000017941 */ /* 0x000fea0003800000 */
.L_x_811:
[----:B------:R-:W-:Y:S02]  /*2b4d0*/  IMAD.MOV.U32 R13, RZ, RZ, R117 ;  /* 0x000000ffff0d7224 */ /* 0x000fe400078e0075 */
[----:B------:R-:W-:Y:S02]  /*2b4e0*/  IMAD.MOV.U32 R12, RZ, RZ, RZ ;  /* 0x000000ffff0c7224 */ /* 0x000fe400078e00ff */
[----:B------:R-:W-:Y:S02]  /*2b4f0*/  IMAD.MOV.U32 R11, RZ, RZ, 0x181f ;  /* 0x0000181fff0b7424 */ /* 0x000fe400078e00ff */
[----:B------:R-:W-:Y:S02]  /*2b500*/  IMAD.MOV.U32 R15, RZ, RZ, -0x1 ;  /* 0xffffffffff0f7424 */ /* 0x000fe400078e00ff */
[----:B------:R-:W-:-:S07]  /*2b510*/  IMAD.MOV.U32 R80, RZ, RZ, R14 ;  /* 0x000000ffff507224 */ /* 0x000fce00078e000e */
[----:B------:R-:W-:Y:S05]  /*2b520*/  WARPSYNC.COLLECTIVE R15, `(.L_x_813) ;  /* 0x000000000f087348 */ /* 0x000fea0003c00000 */
[----:B------:R0:W1:Y:S02]  /*2b530*/  SHFL.IDX P6, R14, R13, R12, R11 ;  /* 0x0000000c0d0e7389 */ /* 0x00006400000c000b */
[----:B01----:R-:W-:Y:S01]  /*2b540*/  ENDCOLLECTIVE ;  /* 0x000000000000791b */ /* 0x003fe20003800000 */
.L_x_813:
[----:B------:R-:W-:Y:S01]  /*2b550*/  IMAD.MOV.U32 R11, RZ, RZ, R14 ;  /* 0x000000ffff0b7224 */ /* 0x000fe200078e000e */
[----:B------:R-:W-:Y:S06]  /*2b560*/  BRA `(.L_x_814) ;  /* 0xfffffd8800c07947 */ /* 0x000fec000383ffff */
.L_x_474:
[----:B------:R-:W-:Y:S01]  /*2b570*/  BSSY B1, `(.L_x_815) ;  /* 0x0000008000017945 */ /* 0x000fe20003800000 */
[----:B0---4-:R-:W-:Y:S02]  /*2b580*/  IMAD.MOV.U32 R13, RZ, RZ, R116 ;  /* 0x000000ffff0d7224 */ /* 0x011fe400078e0074 */
[----:B------:R-:W-:Y:S02]  /*2b590*/  IMAD.MOV.U32 R12, RZ, RZ, 0x1 ;  /* 0x00000001ff0c7424 */ /* 0x000fe400078e00ff */
[----:B---3--:R-:W-:Y:S02]  /*2b5a0*/  IMAD.MOV.U32 R11, RZ, RZ, 0x181f ;  /* 0x0000181fff0b7424 */ /* 0x008fe400078e00ff */
[----:B------:R-:W-:-:S07]  /*2b5b0*/  IMAD.MOV.U32 R15, RZ, RZ, -0x1 ;  /* 0xffffffffff0f7424 */ /* 0x000fce00078e00ff */
[----:B-12---:R-:W-:Y:S05]  /*2b5c0*/  WARPSYNC.COLLECTIVE R15, `(.L_x_816) ;  /* 0x000000000f087348 */ /* 0x006fea0003c00000 */
[----:B------:R0:W3:Y:S02]  /*2b5d0*/  SHFL.IDX P6, R14, R13, R12, R11 ;  /* 0x0000000c0d0e7389 */ /* 0x0000e400000c000b */
[----:B0123--:R-:W-:Y:S01]  /*2b5e0*/  ENDCOLLECTIVE ;  /* 0x000000000000791b */ /* 0x00ffe20003800000 */
.L_x_816:
[----:B------:R-:W-:Y:S05]  /*2b5f0*/  BSYNC B1 ;  /* 0x0000000000017941 */ /* 0x000fea0003800000 */
.L_x_815:
[----:B------:R-:W-:Y:S02]  /*2b600*/  IMAD.MOV.U32 R13, RZ, RZ, R117 ;  /* 0x000000ffff0d7224 */ /* 0x000fe400078e0075 */
[----:B------:R-:W-:Y:S02]  /*2b610*/  IMAD.MOV.U32 R12, RZ, RZ, 0x1 ;  /* 0x00000001ff0c7424 */ /* 0x000fe400078e00ff */
[----:B------:R-:W-:Y:S02]  /*2b620*/  IMAD.MOV.U32 R11, RZ, RZ, 0x181f ;  /* 0x0000181fff0b7424 */ /* 0x000fe400078e00ff */
[----:B------:R-:W-:Y:S02]  /*2b630*/  IMAD.MOV.U32 R15, RZ, RZ, -0x1 ;  /* 0xffffffffff0f7424 */ /* 0x000fe400078e00ff */
[----:B------:R-:W-:-:S07]  /*2b640*/  IMAD.MOV.U32 R60, RZ, RZ, R14 ;  /* 0x000000ffff3c7224 */ /* 0x000fce00078e000e */
[----:B------:R-:W-:Y:S05]  /*2b650*/  WARPSYNC.COLLECTIVE R15, `(.L_x_817) ;  /* 0x000000000f087348 */ /* 0x000fea0003c00000 */
[----:B------:R0:W1:Y:S02]  /*2b660*/  SHFL.IDX P6, R14, R13, R12, R11 ;  /* 0x0000000c0d0e7389 */ /* 0x00006400000c000b */
[----:B01----:R-:W-:Y:S01]  /*2b670*/  ENDCOLLECTIVE ;  /* 0x000000000000791b */ /* 0x003fe20003800000 */
.L_x_817:
[----:B------:R-:W-:Y:S01]  /*2b680*/  IMAD.MOV.U32 R11, RZ, RZ, R14 ;  /* 0x000000ffff0b7224 */ /* 0x000fe200078e000e */
[----:B------:R-:W-:Y:S06]  /*2b690*/  BRA `(.L_x_818) ;  /* 0xfffffd9800407947 */ /* 0x000fec000383ffff */
.L_x_491:
[----:B------:R-:W-:Y:S01]  /*2b6a0*/  BSSY B1, `(.L_x_819) ;  /* 0x0000008000017945 */ /* 0x000fe20003800000 */
[----:B0---4-:R-:W-:Y:S01]  /*2b6b0*/  IMAD.MOV.U32 R13, RZ, RZ, R116 ;  /* 0x000000ffff0d7224 */ /* 0x011fe200078e0074 */
[----:B------:R-:W-:Y:S01]  /*2b6c0*/  MOV R15, 0xffffffff ;  /* 0xffffffff000f7802 */ /* 0x000fe20000000f00 */
[----:B------:R-:W-:Y:S02]  /*2b6d0*/  IMAD.MOV.U32 R12, RZ, RZ, 0x2 ;  /* 0x00000002ff0c7424 */ /* 0x000fe400078e00ff */
[----:B------:R-:W-:-:S07]  /*2b6e0*/  IMAD.MOV.U32 R11, RZ, RZ, 0x181f ;  /* 0x0000181fff0b7424 */ /* 0x000fce00078e00ff */
[----:B-123--:R-:W-:Y:S05]  /*2b6f0*/  WARPSYNC.COLLECTIVE R15, `(.L_x_820) ;  /* 0x000000000f087348 */ /* 0x00efea0003c00000 */
[----:B------:R0:W4:Y:S02]  /*2b700*/  SHFL.IDX P6, R14, R13, R12, R11 ;  /* 0x0000000c0d0e7389 */ /* 0x00012400000c000b */
[----:B01234-:R-:W-:Y:S01]  /*2b710*/  ENDCOLLECTIVE ;  /* 0x000000000000791b */ /* 0x01ffe20003800000 */
.L_x_820:
[----:B------:R-:W-:Y:S05]  /*2b720*/  BSYNC B1 ;  /* 0x0000000000017941 */ /* 0x000fea0003800000 */
.L_x_819:
        /* <DEDUP_REMOVED lines=8> */
.L_x_821:
[----:B------:R-:W-:Y:S01]  /*2b7b0*/  IMAD.MOV.U32 R117, RZ, RZ, R14 ;  /* 0x000000ffff757224 */ /* 0x000fe200078e000e */
[----:B------:R-:W-:Y:S06]  /*2b7c0*/  BRA `(.L_x_822) ;  /* 0xfffffda400c87947 */ /* 0x000fec000383ffff */
.L_x_515:
[----:B0-----:R0:W1:Y:S02]  /*2b7d0*/  SYNCS.PHASECHK.TRANS64.TRYWAIT P6, [R86+URZ+0x38890], R87 ;  /* 0x03889057560075a7 */ /* 0x00106400080c017f */
[----:B-1----:R-:W-:Y:S05]  /*2b7e0*/  @!P6 NANOSLEEP.SYNCS 0x989680 ;  /* 0x009896800000e95d */ /* 0x002fea0003900000 */
[----:B------:R-:W1:Y:S02]  /*2b7f0*/  @!P6 SYNCS.PHASECHK.TRANS64 P6, [R86+URZ+0x38890], R87 ;  /* 0x038890575600e5a7 */ /* 0x000e6400080c007f */
[----:B-1----:R-:W-:Y:S05]  /*2b800*/  @!P6 BRA `(.L_x_515) ;  /* 0xfffffffc00f0e947 */ /* 0x002fea000383ffff */
[----:B------:R-:W-:Y:S05]  /*2b810*/  BRA `(.L_x_823) ;  /* 0xfffffdc0005c7947 */ /* 0x000fea000383ffff */
.L_x_516:
        /* <DEDUP_REMOVED lines=8> */
.L_x_825:
[----:B------:R-:W-:Y:S05]  /*2b8a0*/  BSYNC B1 ;  /* 0x0000000000017941 */ /* 0x000fea0003800000 */
.L_x_824:
        /* <DEDUP_REMOVED lines=8> */
.L_x_826:
[----:B------:R-:W-:Y:S01]  /*2b930*/  IMAD.MOV.U32 R11, RZ, RZ, R14 ;  /* 0x000000ffff0b7224 */ /* 0x000fe200078e000e */
[----:B------:R-:W-:Y:S06]  /*2b940*/  BRA `(.L_x_827) ;  /* 0xfffffdc0002c7947 */ /* 0x000fec000383ffff */
.L_x_525:
[----:B------:R-:W-:Y:S01]  /*2b950*/  BSSY B1, `(.L_x_828) ;  /* 0x0000008000017945 */ /* 0x000fe20003800000 */
[----:B---34-:R-:W-:Y:S02]  /*2b960*/  IMAD.MOV.U32 R13, RZ, RZ, R116 ;  /* 0x000000ffff0d7224 */ /* 0x018fe400078e0074 */
[----:B------:R-:W-:Y:S02]  /*2b970*/  IMAD.MOV.U32 R12, RZ, RZ, 0x1 ;  /* 0x00000001ff0c7424 */ /* 0x000fe400078e00ff */
[----:B------:R-:W-:Y:S02]  /*2b980*/  IMAD.MOV.U32 R11, RZ, RZ, 0x181f ;  /* 0x0000181fff0b7424 */ /* 0x000fe400078e00ff */
[----:B------:R-:W-:-:S07]  /*2b990*/  IMAD.MOV.U32 R15, RZ, RZ, -0x1 ;  /* 0xffffffffff0f7424 */ /* 0x000fce00078e00ff */
[----:B012---:R-:W-:Y:S05]  /*2b9a0*/  WARPSYNC.COLLECTIVE R15, `(.L_x_829) ;  /* 0x000000000f087348 */ /* 0x007fea0003c00000 */
[----:B------:R3:W4:Y:S02]  /*2b9b0*/  SHFL.IDX P6, R14, R13, R12, R11 ;  /* 0x0000000c0d0e7389 */ /* 0x00072400000c000b */
[----:B01234-:R-:W-:Y:S01]  /*2b9c0*/  ENDCOLLECTIVE ;  /* 0x000000000000791b */ /* 0x01ffe20003800000 */
.L_x_829:
[----:B------:R-:W-:Y:S05]  /*2b9d0*/  BSYNC B1 ;  /* 0x0000000000017941 */ /* 0x000fea0003800000 */
.L_x_828:
[----:B------:R-:W-:Y:S01]  /*2b9e0*/  IMAD.MOV.U32 R13, RZ, RZ, R117 ;  /* 0x000000ffff0d7224 */ /* 0x000fe200078e0075 */
[----:B------:R-:W-:Y:S01]  /*2b9f0*/  MOV R11, 0x181f ;  /* 0x0000181f000b7802 */ /* 0x000fe20000000f00 */
[----:B------:R-:W-:Y:S02]  /*2ba00*/  IMAD.MOV.U32 R12, RZ, RZ, 0x1 ;  /* 0x00000001ff0c7424 */ /* 0x000fe400078e00ff */
[----:B------:R-:W-:Y:S02]  /*2ba10*/  IMAD.MOV.U32 R15, RZ, RZ, -0x1 ;  /* 0xffffffffff0f7424 */ /* 0x000fe400078e00ff */
[----:B------:R-:W-:-:S07]  /*2ba20*/  IMAD.MOV.U32 R33, RZ, RZ, R14 ;  /* 0x000000ffff217224 */ /* 0x000fce00078e000e */
[----:B------:R-:W-:Y:S05]  /*2ba30*/  WARPSYNC.COLLECTIVE R15, `(.L_x_830) ;  /* 0x000000000f087348 */ /* 0x000fea0003c00000 */
[----:B------:R0:W1:Y:S02]  /*2ba40*/  SHFL.IDX P6, R14, R13, R12, R11 ;  /* 0x0000000c0d0e7389 */ /* 0x00006400000c000b */
[----:B01----:R-:W-:Y:S01]  /*2ba50*/  ENDCOLLECTIVE ;  /* 0x000000000000791b */ /* 0x003fe20003800000 */
.L_x_830:
[----:B------:R-:W-:Y:S01]  /*2ba60*/  IMAD.MOV.U32 R11, RZ, RZ, R14 ;  /* 0x000000ffff0b7224 */ /* 0x000fe200078e000e */
[----:B------:R-:W-:Y:S06]  /*2ba70*/  BRA `(.L_x_831) ;  /* 0xfffffdd0001c7947 */ /* 0x000fec000383ffff */
.L_x_534:
[----:B------:R-:W-:Y:S01]  /*2ba80*/  BSSY B1, `(.L_x_832) ;  /* 0x0000008000017945 */ /* 0x000fe20003800000 */
[----:B0--3--:R-:W-:Y:S02]  /*2ba90*/  IMAD.MOV.U32 R13, RZ, RZ, R116 ;  /* 0x000000ffff0d7224 */ /* 0x009fe400078e0074 */
[----:B------:R-:W-:Y:S02]  /*2baa0*/  IMAD.MOV.U32 R12, RZ, RZ, 0x2 ;  /* 0x00000002ff0c7424 */ /* 0x000fe400078e00ff */
[----:B------:R-:W-:Y:S02]  /*2bab0*/  IMAD.MOV.U32 R11, RZ, RZ, 0x181f ;  /* 0x0000181fff0b7424 */ /* 0x000fe400078e00ff */
[----:B------:R-:W-:-:S07]  /*2bac0*/  IMAD.MOV.U32 R15, RZ, RZ, -0x1 ;  /* 0xffffffffff0f7424 */ /* 0x000fce00078e00ff */
[----:B-12-4-:R-:W-:Y:S05]  /*2bad0*/  WARPSYNC.COLLECTIVE R15, `(.L_x_833) ;  /* 0x000000000f087348 */ /* 0x016fea0003c00000 */
[----:B------:R0:W3:Y:S02]  /*2bae0*/  SHFL.IDX P6, R14, R13, R12, R11 ;  /* 0x0000000c0d0e7389 */ /* 0x0000e400000c000b */
[----:B01234-:R-:W-:Y:S01]  /*2baf0*/  ENDCOLLECTIVE ;  /* 0x000000000000791b */ /* 0x01ffe20003800000 */
.L_x_833:
[----:B------:R-:W-:Y:S05]  /*2bb00*/  BSYNC B1 ;  /* 0x0000000000017941 */ /* 0x000fea0003800000 */
.L_x_832:
        /* <DEDUP_REMOVED lines=8> */
.L_x_834:
[----:B------:R-:W-:Y:S01]  /*2bb90*/  IMAD.MOV.U32 R117, RZ, RZ, R14 ;  /* 0x000000ffff757224 */ /* 0x000fe200078e000e */
[----:B------:R-:W-:Y:S06]  /*2bba0*/  BRA `(.L_x_835) ;  /* 0xfffffde000107947 */ /* 0x000fec000383ffff */
.L_x_543:
[----:B0-----:R0:W1:Y:S02]  /*2bbb0*/  SYNCS.PHASECHK.TRANS64.TRYWAIT P3, [R86+URZ+0x38890], R87 ;  /* 0x03889057560075a7 */ /* 0x001064000806017f */
[----:B-1----:R-:W-:Y:S05]  /*2bbc0*/  @!P3 NANOSLEEP.SYNCS 0x989680 ;  /* 0x009896800000b95d */ /* 0x002fea0003900000 */
[----:B------:R-:W1:Y:S02]  /*2bbd0*/  @!P3 SYNCS.PHASECHK.TRANS64 P3, [R86+URZ+0x38890], R87 ;  /* 0x038890575600b5a7 */ /* 0x000e64000806007f */
[----:B-1----:R-:W-:Y:S05]  /*2bbe0*/  @!P3 BRA `(.L_x_543) ;  /* 0xfffffffc00f0b947 */ /* 0x002fea000383ffff */
[----:B------:R-:W-:Y:S05]  /*2bbf0*/  BRA `(.L_x_836) ;  /* 0xfffffdf0006c7947 */ /* 0x000fea000383ffff */
.L_x_544:
        /* <DEDUP_REMOVED lines=8> */
.L_x_838:
[----:B------:R-:W-:Y:S05]  /*2bc80*/  BSYNC B1 ;  /* 0x0000000000017941 */ /* 0x000fea0003800000 */
.L_x_837:
        /* <DEDUP_REMOVED lines=8> */
.L_x_839:
[----:B------:R-:W-:Y:S01]  /*2bd10*/  IMAD.MOV.U32 R35, RZ, RZ, R14 ;  /* 0x000000ffff237224 */ /* 0x000fe200078e000e */
[----:B------:R-:W-:Y:S06]  /*2bd20*/  BRA `(.L_x_840) ;  /* 0xfffffdf000887947 */ /* 0x000fec000383ffff */
.L_x_547:
[----:B------:R-:W-:Y:S01]  /*2bd30*/  BSSY B1, `(.L_x_841) ;  /* 0x0000008000017945 */ /* 0x000fe20003800000 */
[----:B----4-:R-:W-:Y:S01]  /*2bd40*/  IMAD.MOV.U32 R13, RZ, RZ, R31 ;  /* 0x000000ffff0d7224 */ /* 0x010fe200078e001f */
[----:B------:R-:W-:Y:S01]  /*2bd50*/  MOV R12, 0x1 ;  /* 0x00000001000c7802 */ /* 0x000fe20000000f00 */
[----:B------:R-:W-:Y:S02]  /*2bd60*/  IMAD.MOV.U32 R11, RZ, RZ, 0x181f ;  /* 0x0000181fff0b7424 */ /* 0x000fe400078e00ff */
[----:B------:R-:W-:-:S07]  /*2bd70*/  IMAD.MOV.U32 R15, RZ, RZ, -0x1 ;  /* 0xffffffffff0f7424 */ /* 0x000fce00078e00ff */
[----:B0123--:R-:W-:Y:S05]  /*2bd80*/  WARPSYNC.COLLECTIVE R15, `(.L_x_842) ;  /* 0x000000000f087348 */ /* 0x00ffea0003c00000 */
[----:B------:R4:W0:Y:S02]  /*2bd90*/  SHFL.IDX P6, R14, R13, R12, R11 ;  /* 0x0000000c0d0e7389 */ /* 0x00082400000c000b */
[----:B01234-:R-:W-:Y:S01]  /*2bda0*/  ENDCOLLECTIVE ;  /* 0x000000000000791b */ /* 0x01ffe20003800000 */
.L_x_842:
[----:B------:R-:W-:Y:S05]  /*2bdb0*/  BSYNC B1 ;  /* 0x0000000000017941 */ /* 0x000fea0003800000 */
.L_x_841:
        /* <DEDUP_REMOVED lines=8> */
.L_x_843:
[----:B------:R-:W-:Y:S01]  /*2be40*/  IMAD.MOV.U32 R35, RZ, RZ, R14 ;  /* 0x000000ffff237224 */ /* 0x000fe200078e000e */
[----:B------:R-:W-:Y:S06]  /*2be50*/  BRA `(.L_x_844) ;  /* 0xfffffdf000b07947 */ /* 0x000fec000383ffff */
.L_x_550:
[----:B------:R-:W-:Y:S01]  /*2be60*/  BSSY B1, `(.L_x_845) ;  /* 0x0000008000017945 */ /* 0x000fe20003800000 */
[----:B0---4-:R-:W-:Y:S02]  /*2be70*/  IMAD.MOV.U32 R13, RZ, RZ, R31 ;  /* 0x000000ffff0d7224 */ /* 0x011fe400078e001f */
[----:B------:R-:W-:Y:S02]  /*2be80*/  IMAD.MOV.U32 R12, RZ, RZ, 0x2 ;  /* 0x00000002ff0c7424 */ /* 0x000fe400078e00ff */
[----:B------:R-:W-:Y:S02]  /*2be90*/  IMAD.MOV.U32 R11, RZ, RZ, 0x181f ;  /* 0x0000181fff0b7424 */ /* 0x000fe400078e00ff */
[----:B------:R-:W-:-:S07]  /*2bea0*/  IMAD.MOV.U32 R15, RZ, RZ, -0x1 ;  /* 0xffffffffff0f7424 */ /* 0x000fce00078e00ff */
[----:B-123--:R-:W-:Y:S05]  /*2beb0*/  WARPSYNC.COLLECTIVE R15, `(.L_x_846) ;  /* 0x000000000f087348 */ /* 0x00efea0003c00000 */
[----:B------:R0:W4:Y:S02]  /*2bec0*/  SHFL.IDX P6, R14, R13, R12, R11 ;  /* 0x0000000c0d0e7389 */ /* 0x00012400000c000b */
[----:B01234-:R-:W-:Y:S01]  /*2bed0*/  ENDCOLLECTIVE ;  /* 0x000000000000791b */ /* 0x01ffe20003800000 */
.L_x_846:
[----:B------:R-:W-:Y:S05]  /*2bee0*/  BSYNC B1 ;  /* 0x0000000000017941 */ /* 0x000fea0003800000 */
.L_x_845:
        /* <DEDUP_REMOVED lines=8> */
.L_x_847:
[----:B------:R-:W-:Y:S01]  /*2bf70*/  IMAD.MOV.U32 R33, RZ, RZ, R14 ;  /* 0x000000ffff217224 */ /* 0x000fe200078e000e */
[----:B------:R-:W-:Y:S06]  /*2bf80*/  BRA `(.L_x_848) ;  /* 0xfffffdf000dc7947 */ /* 0x000fec000383ffff */
.L_x_554:
[----:B------:R0:W0:Y:S02]  /*2bf90*/  SYNCS.PHASECHK.TRANS64.TRYWAIT P0, [R86+URZ+0x388b0], R87 ;  /* 0x0388b057560075a7 */ /* 0x000024000800017f */
[----:B0-----:R-:W-:Y:S05]  /*2bfa0*/  @!P0 NANOSLEEP.SYNCS 0x989680 ;  /* 0x009896800000895d */ /* 0x001fea0003900000 */
[----:B------:R-:W0:Y:S02]  /*2bfb0*/  @!P0 SYNCS.PHASECHK.TRANS64 P0, [R86+URZ+0x388b0], R87 ;  /* 0x0388b057560085a7 */ /* 0x000e24000800007f */
[----:B0-----:R-:W-:Y:S05]  /*2bfc0*/  @!P0 BRA `(.L_x_554) ;  /* 0xfffffffc00f08947 */ /* 0x001fea000383ffff */
[----:B------:R-:W-:Y:S05]  /*2bfd0*/  BRA `(.L_x_849) ;  /* 0xfffffdf400847947 */ /* 0x000fea000383ffff */
.L_x_576:
        /* <DEDUP_REMOVED lines=8> */
.L_x_851:
[----:B------:R-:W-:Y:S05]  /*2c060*/  BSYNC B1 ;  /* 0x0000000000017941 */ /* 0x000fea0003800000 */
.L_x_850:
[----:B------:R-:W-:Y:S01]  /*2c070*/  MOV R13, R30 ;  /* 0x0000001e000d7202 */ /* 0x000fe20000000f00 */
[----:B------:R-:W-:Y:S02]  /*2c080*/  IMAD.MOV.U32 R12, RZ, RZ, RZ ;  /* 0x000000ffff0c7224 */ /* 0x000fe400078e00ff */
[----:B------:R-:W-:Y:S02]  /*2c090*/  IMAD.MOV.U32 R11, RZ, RZ, 0x181f ;  /* 0x0000181fff0b7424 */ /* 0x000fe400078e00ff */
[----:B------:R-:W-:Y:S02]  /*2c0a0*/  IMAD.MOV.U32 R15, RZ, RZ, -0x1 ;  /* 0xffffffffff0f7424 */ /* 0x000fe400078e00ff */
[----:B------:R-:W-:-:S07]  /*2c0b0*/  IMAD.MOV.U32 R0, RZ, RZ, R14 ;  /* 0x000000ffff007224 */ /* 0x000fce00078e000e */
[----:B------:R-:W-:Y:S05]  /*2c0c0*/  WARPSYNC.COLLECTIVE R15, `(.L_x_852) ;  /* 0x000000000f087348 */ /* 0x000fea0003c00000 */
[----:B------:R0:W1:Y:S02]  /*2c0d0*/  SHFL.IDX P6, R14, R13, R12, R11 ;  /* 0x0000000c0d0e7389 */ /* 0x00006400000c000b */
[----:B01----:R-:W-:Y:S01]  /*2c0e0*/  ENDCOLLECTIVE ;  /* 0x000000000000791b */ /* 0x003fe20003800000 */
.L_x_852:
[----:B------:R-:W-:Y:S02]  /*2c0f0*/  IMAD.MOV.U32 R13, RZ, RZ, R27 ;  /* 0x000000ffff0d7224 */ /* 0x000fe400078e001b */
[----:B------:R-:W-:-:S07]  /*2c100*/  IMAD.MOV.U32 R3, RZ, RZ, R14 ;  /* 0x000000ffff037224 */ /* 0x000fce00078e000e */
[----:B------:R-:W-:Y:S05]  /*2c110*/  WARPSYNC.COLLECTIVE R15, `(.L_x_853) ;  /* 0x000000000f087348 */ /* 0x000fea0003c00000 */
[----:B------:R0:W1:Y:S02]  /*2c120*/  SHFL.IDX P6, R14, R13, R12, R11 ;  /* 0x0000000c0d0e7389 */ /* 0x00006400000c000b */
[----:B01----:R-:W-:Y:S01]  /*2c130*/  ENDCOLLECTIVE ;  /* 0x000000000000791b */ /* 0x003fe20003800000 */
.L_x_853:
[----:B------:R-:W-:Y:S02]  /*2c140*/  IMAD.MOV.U32 R13, RZ, RZ, R32 ;  /* 0x000000ffff0d7224 */ /* 0x000fe400078e0020 */
[----:B------:R-:W-:-:S07]  /*2c150*/  IMAD.MOV.U32 R27, RZ, RZ, R14 ;  /* 0x000000ffff1b7224 */ /* 0x000fce00078e000e */
[----:B------:R-:W-:Y:S05]  /*2c160*/  WARPSYNC.COLLECTIVE R15, `(.L_x_854) ;  /* 0x000000000f087348 */ /* 0x000fea0003c00000 */
[----:B------:R0:W1:Y:S02]  /*2c170*/  SHFL.IDX P6, R14, R13, R12, R11 ;  /* 0x0000000c0d0e7389 */ /* 0x00006400000c000b */
[----:B01----:R-:W-:Y:S01]  /*2c180*/  ENDCOLLECTIVE ;  /* 0x000000000000791b */ /* 0x003fe20003800000 */
.L_x_854:
[----:B------:R-:W-:Y:S01]  /*2c190*/  IMAD.MOV.U32 R32, RZ, RZ, R14 ;  /* 0x000000ffff207224 */ /* 0x000fe200078e000e */
[----:B------:R-:W-:Y:S06]  /*2c1a0*/  BRA `(.L_x_855) ;  /* 0xfffffe0800387947 */ /* 0x000fec000383ffff */
.L_x_580:
[----:B0-----:R0:W1:Y:S02]  /*2c1b0*/  SYNCS.PHASECHK.TRANS64.TRYWAIT P0, [R23+URZ+0x38800], R32 ;  /* 0x03880020170075a7 */ /* 0x001064000800017f */
[----:B-1----:R-:W-:Y:S05]  /*2c1c0*/  @!P0 NANOSLEEP.SYNCS 0x989680 ;  /* 0x009896800000895d */ /* 0x002fea0003900000 */
[----:B------:R-:W1:Y:S02]  /*2c1d0*/  @!P0 SYNCS.PHASECHK.TRANS64 P0, [R23+URZ+0x38800], R32 ;  /* 0x03880020170085a7 */ /* 0x000e64000800007f */
[----:B-1----:R-:W-:Y:S05]  /*2c1e0*/  @!P0 BRA `(.L_x_580) ;  /* 0xfffffffc00f08947 */ /* 0x002fea000383ffff */
[----:B------:R-:W-:Y:S05]  /*2c1f0*/  BRA `(.L_x_856) ;  /* 0xfffffe0c00fc7947 */ /* 0x000fea000383ffff */
.L_x_612:
        /* <DEDUP_REMOVED lines=8> */
.L_x_858:
[----:B------:R-:W-:Y:S05]  /*2c280*/  BSYNC B1 ;  /* 0x0000000000017941 */ /* 0x000fea0003800000 */
.L_x_857:
        /* <DEDUP_REMOVED lines=8> */
.L_x_859:
[----:B------:R-:W-:Y:S02]  /*2c310*/  IMAD.MOV.U32 R13, RZ, RZ, R27 ;  /* 0x000000ffff0d7224 */ /* 0x000fe400078e001b */
[----:B------:R-:W-:-:S07]  /*2c320*/  IMAD.MOV.U32 R30, RZ, RZ, R14 ;  /* 0x000000ffff1e7224 */ /* 0x000fce00078e000e */
[----:B------:R-:W-:Y:S05]  /*2c330*/  WARPSYNC.COLLECTIVE R15, `(.L_x_860) ;  /* 0x000000000f087348 */ /* 0x000fea0003c00000 */
[----:B------:R0:W1:Y:S02]  /*2c340*/  SHFL.IDX P6, R14, R13, R12, R11 ;  /* 0x0000000c0d0e7389 */ /* 0x00006400000c000b */
[----:B01----:R-:W-:Y:S01]  /*2c350*/  ENDCOLLECTIVE ;  /* 0x000000000000791b */ /* 0x003fe20003800000 */
.L_x_860:
[----:B------:R-:W-:Y:S02]  /*2c360*/  IMAD.MOV.U32 R13, RZ, RZ, R32 ;  /* 0x000000ffff0d7224 */ /* 0x000fe400078e0020 */
[----:B------:R-:W-:-:S07]  /*2c370*/  IMAD.MOV.U32 R3, RZ, RZ, R14 ;  /* 0x000000ffff037224 */ /* 0x000fce00078e000e */
[----:B------:R-:W-:Y:S05]  /*2c380*/  WARPSYNC.COLLECTIVE R15, `(.L_x_861) ;  /* 0x000000000f087348 */ /* 0x000fea0003c00000 */
[----:B------:R0:W1:Y:S02]  /*2c390*/  SHFL.IDX P6, R14, R13, R12, R11 ;  /* 0x0000000c0d0e7389 */ /* 0x00006400000c000b */
[----:B01----:R-:W-:Y:S01]  /*2c3a0*/  ENDCOLLECTIVE ;  /* 0x000000000000791b */ /* 0x003fe20003800000 */
.L_x_861:
[----:B------:R-:W-:Y:S01]  /*2c3b0*/  IMAD.MOV.U32 R32, RZ, RZ, R14 ;  /* 0x000000ffff207224 */ /* 0x000fe200078e000e */
[----:B------:R-:W-:Y:S06]  /*2c3c0*/  BRA `(.L_x_862) ;  /* 0xfffffe3800f07947 */ /* 0x000fec000383ffff */
.L_x_616:
[----:B0-----:R0:W1:Y:S02]  /*2c3d0*/  SYNCS.PHASECHK.TRANS64.TRYWAIT P0, [R23+URZ+0x38800], R8 ;  /* 0x03880008170075a7 */ /* 0x001064000800017f */
[----:B-1----:R-:W-:Y:S05]  /*2c3e0*/  @!P0 NANOSLEEP.SYNCS 0x989680 ;  /* 0x009896800000895d */ /* 0x002fea0003900000 */
[----:B------:R-:W1:Y:S02]  /*2c3f0*/  @!P0 SYNCS.PHASECHK.TRANS64 P0, [R23+URZ+0x38800], R8 ;  /* 0x03880008170085a7 */ /* 0x000e64000800007f */
[----:B-1----:R-:W-:Y:S05]  /*2c400*/  @!P0 BRA `(.L_x_616) ;  /* 0xfffffffc00f08947 */ /* 0x002fea000383ffff */
[----:B------:R-:W-:Y:S05]  /*2c410*/  BRA `(.L_x_863) ;  /* 0xfffffe4000507947 */ /* 0x000fea000383ffff */
.L_x_634:
[----:B-1----:R1:W0:Y:S02]  /*2c420*/  SYNCS.PHASECHK.TRANS64.TRYWAIT P1, [R0+URZ+0x38830], R3 ;  /* 0x03883003000075a7 */ /* 0x002224000802017f */
[----:B0-----:R-:W-:Y:S05]  /*2c430*/  @!P1 NANOSLEEP.SYNCS 0x989680 ;  /* 0x009896800000995d */ /* 0x001fea0003900000 */
[----:B------:R-:W0:Y:S02]  /*2c440*/  @!P1 SYNCS.PHASECHK.TRANS64 P1, [R0+URZ+0x38830], R3 ;  /* 0x03883003000095a7 */ /* 0x000e24000802007f */
[----:B0-----:R-:W-:Y:S05]  /*2c450*/  @!P1 BRA `(.L_x_634) ;  /* 0xfffffffc00f09947 */ /* 0x001fea000383ffff */
[----:B------:R-:W-:Y:S05]  /*2c460*/  BRA `(.L_x_633) ;  /* 0xfffffe7400bc7947 */ /* 0x000fea000383ffff */
.L_x_642:
[----:B-1----:R1:W2:Y:S02]  /*2c470*/  SYNCS.PHASECHK.TRANS64.TRYWAIT P1, [R9+URZ+0x38830], R3 ;  /* 0x03883003090075a7 */ /* 0x0022a4000802017f */
[----:B--2---:R-:W-:Y:S05]  /*2c480*/  @!P1 NANOSLEEP.SYNCS 0x989680 ;  /* 0x009896800000995d */ /* 0x004fea0003900000 */
[----:B------:R-:W2:Y:S02]  /*2c490*/  @!P1 SYNCS.PHASECHK.TRANS64 P1, [R9+URZ+0x38830], R3 ;  /* 0x03883003090095a7 */ /* 0x000ea4000802007f */
[----:B--2---:R-:W-:Y:S05]  /*2c4a0*/  @!P1 BRA `(.L_x_642) ;  /* 0xfffffffc00f09947 */ /* 0x004fea000383ffff */
[----:B------:R-:W-:Y:S05]  /*2c4b0*/  BRA `(.L_x_641) ;  /* 0xfffffec800847947 */ /* 0x000fea000383ffff */
.L_x_647:
[----:B---3--:R3:W4:Y:S02]  /*2c4c0*/  SYNCS.PHASECHK.TRANS64.TRYWAIT P1, [R6+URZ+0x38850], R0 ;  /* 0x03885000060075a7 */ /* 0x008724000802017f */
[----:B----4-:R-:W-:Y:S05]  /*2c4d0*/  @!P1 NANOSLEEP.SYNCS 0x989680 ;  /* 0x009896800000995d */ /* 0x010fea0003900000 */
[----:B------:R-:W4:Y:S02]  /*2c4e0*/  @!P1 SYNCS.PHASECHK.TRANS64 P1, [R6+URZ+0x38850], R0 ;  /* 0x03885000060095a7 */ /* 0x000f24000802007f */
[----:B----4-:R-:W-:Y:S05]  /*2c4f0*/  @!P1 BRA `(.L_x_647) ;  /* 0xfffffffc00f09947 */ /* 0x010fea000383ffff */
[----:B------:R-:W-:Y:S05]  /*2c500*/  BRA `(.L_x_646) ;  /* 0xffffff0000447947 */ /* 0x000fea000383ffff */
.L_x_655:
[----:B-1----:R1:W2:Y:S02]  /*2c510*/  SYNCS.PHASECHK.TRANS64.TRYWAIT P1, [R2+URZ+0x38850], R0 ;  /* 0x03885000020075a7 */ /* 0x0022a4000802017f */
[----:B--2---:R-:W-:Y:S05]  /*2c520*/  @!P1 NANOSLEEP.SYNCS 0x989680 ;  /* 0x009896800000995d */ /* 0x004fea0003900000 */
[----:B------:R-:W2:Y:S02]  /*2c530*/  @!P1 SYNCS.PHASECHK.TRANS64 P1, [R2+URZ+0x38850], R0 ;  /* 0x03885000020095a7 */ /* 0x000ea4000802007f */
[----:B--2---:R-:W-:Y:S05]  /*2c540*/  @!P1 BRA `(.L_x_655) ;  /* 0xfffffffc00f09947 */ /* 0x004fea000383ffff */
[----:B------:R-:W-:Y:S05]  /*2c550*/  BRA `(.L_x_654) ;  /* 0xffffff1c00b47947 */ /* 0x000fea000383ffff */
.L_x_695:
[----:B------:R-:W0:Y:S01]  /*2c560*/  S2R R10, SR_TID.X ;  /* 0x00000000000a7919 */ /* 0x000e220000002100 */
[----:B------:R-:W-:Y:S01]  /*2c570*/  BSSY B1, `(.L_x_864) ;  /* 0x000000a000017945 */ /* 0x000fe20003800000 */
[----:B------:R-:W-:Y:S01]  /*2c580*/  MOV R12, RZ ;  /* 0x000000ff000c7202 */ /* 0x000fe20000000f00 */
[----:B------:R-:W-:Y:S02]  /*2c590*/  IMAD.MOV.U32 R11, RZ, RZ, 0x1f ;  /* 0x0000001fff0b7424 */ /* 0x000fe400078e00ff */
[----:B------:R-:W-:Y:S01]  /*2c5a0*/  IMAD.MOV.U32 R15, RZ, RZ, -0x1 ;  /* 0xffffffffff0f7424 */ /* 0x000fe200078e00ff */
[----:B0-----:R-:W-:-:S04]  /*2c5b0*/  SHF.R.U32.HI R10, RZ, 0x5, R10 ;  /* 0x00000005ff0a7819 */ /* 0x001fc8000001160a */
[----:B------:R-:W-:-:S05]  /*2c5c0*/  LOP3.LUT R10, R10, 0x3, RZ, 0xc0, !PT ;  /* 0x000000030a0a7812 */ /* 0x000fca00078ec0ff */
[----:B------:R-:W-:-:S07]  /*2c5d0*/  IMAD.MOV.U32 R13, RZ, RZ, R10 ;  /* 0x000000ffff0d7224 */ /* 0x000fce00078e000a */
[----:B------:R-:W-:Y:S05]  /*2c5e0*/  WARPSYNC.COLLECTIVE R15, `(.L_x_865) ;  /* 0x000000000f087348 */ /* 0x000fea0003c00000 */
[----:B------:R0:W1:Y:S02]  /*2c5f0*/  SHFL.IDX P6, R14, R13, R12, R11 ;  /* 0x0000000c0d0e7389 */ /* 0x00006400000c000b */
[----:B01----:R-:W-:Y:S01]  /*2c600*/  ENDCOLLECTIVE ;  /* 0x000000000000791b */ /* 0x003fe20003800000 */
.L_x_865:
[----:B------:R-:W-:Y:S05]  /*2c610*/  BSYNC B1 ;  /* 0x0000000000017941 */ /* 0x000fea0003800000 */
.L_x_864:
[----:B------:R-:W-:Y:S05]  /*2c620*/  BRA `(.L_x_866) ;  /* 0xffffff8800b47947 */ /* 0x000fea000383ffff */
.L_x_697:
[----:B------:R-:W-:Y:S01]  /*2c630*/  BSSY B1, `(.L_x_867) ;  /* 0x0000006000017945 */ /* 0x000fe20003800000 */
[----:B------:R-:W-:-:S07]  /*2c640*/  IMAD.MOV.U32 R15, RZ, RZ, -0x1 ;  /* 0xffffffffff0f7424 */ /* 0x000fce00078e00ff */
[----:B0-----:R-:W-:Y:S05]  /*2c650*/  WARPSYNC.COLLECTIVE R15, `(.L_x_868) ;  /* 0x000000000f0c7348 */ /* 0x001fea0003c00000 */
[----:B------:R-:W-:Y:S02]  /*2c660*/  ELECT P6, UR62, PT ;  /* 0x00000000003e782f */ /* 0x000fe400038c0000 */
[----:B------:R-:W-:Y:S01]  /*2c670*/  MOV R14, UR62 ;  /* 0x0000003e000e7c02 */ /* 0x000fe20008000f00 */
[----:B0-----:R-:W-:Y:S10]  /*2c680*/  ENDCOLLECTIVE ;  /* 0x000000000000791b */ /* 0x001ff40003800000 */
.L_x_868:
[----:B------:R-:W-:Y:S05]  /*2c690*/  BSYNC B1 ;  /* 0x0000000000017941 */ /* 0x000fea0003800000 */
.L_x_867:
[----:B------:R-:W-:Y:S05]  /*2c6a0*/  BRA `(.L_x_696) ;  /* 0xffffff8800ac7947 */ /* 0x000fea000383ffff */
.L_x_699:
[----:B0-----:R0:W1:Y:S02]  /*2c6b0*/  SYNCS.PHASECHK.TRANS64.TRYWAIT P0, [R16+URZ+0x38820], R8 ;  /* 0x03882008100075a7 */ /* 0x001064000800017f */
[----:B-1----:R-:W-:Y:S05]  /*2c6c0*/  @!P0 NANOSLEEP.SYNCS 0x989680 ;  /* 0x009896800000895d */ /* 0x002fea0003900000 */
[----:B------:R-:W1:Y:S02]  /*2c6d0*/  @!P0 SYNCS.PHASECHK.TRANS64 P0, [R16+URZ+0x38820], R8 ;  /* 0x03882008100085a7 */ /* 0x000e64000800007f */
[----:B-1----:R-:W-:Y:S05]  /*2c6e0*/  @!P0 BRA `(.L_x_699) ;  /* 0xfffffffc00f08947 */ /* 0x002fea000383ffff */
[----:B------:R-:W-:Y:S05]  /*2c6f0*/  BRA `(.L_x_869) ;  /* 0xffffff8800bc7947 */ /* 0x000fea000383ffff */
.L_x_703:
[----:B-1----:R1:W2:Y:S02]  /*2c700*/  SYNCS.PHASECHK.TRANS64.TRYWAIT P0, [R12+URZ+0x388a0], R11 ;  /* 0x0388a00b0c0075a7 */ /* 0x0022a4000800017f */
[----:B--2---:R-:W-:Y:S05]  /*2c710*/  @!P0 NANOSLEEP.SYNCS 0x989680 ;  /* 0x009896800000895d */ /* 0x004fea0003900000 */
[----:B------:R-:W2:Y:S02]  /*2c720*/  @!P0 SYNCS.PHASECHK.TRANS64 P0, [R12+URZ+0x388a0], R11 ;  /* 0x0388a00b0c0085a7 */ /* 0x000ea4000800007f */
[----:B--2---:R-:W-:Y:S05]  /*2c730*/  @!P0 BRA `(.L_x_703) ;  /* 0xfffffffc00f08947 */ /* 0x004fea000383ffff */
[----:B------:R-:W-:Y:S05]  /*2c740*/  BRA `(.L_x_870) ;  /* 0xffffff8800d47947 */ /* 0x000fea000383ffff */
.L_x_711:
[----:B0-----:R0:W2:Y:S02]  /*2c750*/  SYNCS.PHASECHK.TRANS64.TRYWAIT P0, [R12+URZ+0x388c0], R11 ;  /* 0x0388c00b0c0075a7 */ /* 0x0010a4000800017f */
[----:B--2---:R-:W-:Y:S05]  /*2c760*/  @!P0 NANOSLEEP.SYNCS 0x989680 ;  /* 0x009896800000895d */ /* 0x004fea0003900000 */
[----:B------:R-:W2:Y:S02]  /*2c770*/  @!P0 SYNCS.PHASECHK.TRANS64 P0, [R12+URZ+0x388c0], R11 ;  /* 0x0388c00b0c0085a7 */ /* 0x000ea4000800007f */
[----:B--2---:R-:W-:Y:S05]  /*2c780*/  @!P0 BRA `(.L_x_711) ;  /* 0xfffffffc00f08947 */ /* 0x004fea000383ffff */
[----:B------:R-:W-:Y:S05]  /*2c790*/  BRA `(.L_x_871) ;  /* 0xffffff9000107947 */ /* 0x000fea000383ffff */
.L_x_721:
[----:B-1----:R1:W2:Y:S02]  /*2c7a0*/  SYNCS.PHASECHK.TRANS64.TRYWAIT P2, [R11+URZ+0x388a0], R10 ;  /* 0x0388a00a0b0075a7 */ /* 0x0022a4000804017f */
[----:B--2---:R-:W-:Y:S05]  /*2c7b0*/  @!P2 NANOSLEEP.SYNCS 0x989680 ;  /* 0x009896800000a95d */ /* 0x004fea0003900000 */
[----:B------:R-:W2:Y:S02]  /*2c7c0*/  @!P2 SYNCS.PHASECHK.TRANS64 P2, [R11+URZ+0x388a0], R10 ;  /* 0x0388a00a0b00a5a7 */ /* 0x000ea4000804007f */
[----:B--2---:R-:W-:Y:S05]  /*2c7d0*/  @!P2 BRA `(.L_x_721) ;  /* 0xfffffffc00f0a947 */ /* 0x004fea000383ffff */
[----:B------:R-:W-:Y:S05]  /*2c7e0*/  BRA `(.L_x_872) ;  /* 0xffffff9400847947 */ /* 0x000fea000383ffff */
.L_x_729:
[----:B0-----:R0:W2:Y:S02]  /*2c7f0*/  SYNCS.PHASECHK.TRANS64.TRYWAIT P2, [R11+URZ+0x388c0], R10 ;  /* 0x0388c00a0b0075a7 */ /* 0x0010a4000804017f */
[----:B--2---:R-:W-:Y:S05]  /*2c800*/  @!P2 NANOSLEEP.SYNCS 0x989680 ;  /* 0x009896800000a95d */ /* 0x004fea0003900000 */
[----:B------:R-:W2:Y:S02]  /*2c810*/  @!P2 SYNCS.PHASECHK.TRANS64 P2, [R11+URZ+0x388c0], R10 ;  /* 0x0388c00a0b00a5a7 */ /* 0x000ea4000804007f */
[----:B--2---:R-:W-:Y:S05]  /*2c820*/  @!P2 BRA `(.L_x_729) ;  /* 0xfffffffc00f0a947 */ /* 0x004fea000383ffff */
[----:B------:R-:W-:Y:S05]  /*2c830*/  BRA `(.L_x_873) ;  /* 0xffffff9800bc7947 */ /* 0x000fea000383ffff */
.L_x_747:
        /* <DEDUP_REMOVED lines=11> */
.L_x_875:
[----:B------:R-:W-:Y:S05]  /*2c8f0*/  BSYNC B0 ;  /* 0x0000000000007941 */ /* 0x000fea0003800000 */
.L_x_874:
[----:B------:R-:W-:Y:S05]  /*2c900*/  BRA `(.L_x_876) ;  /* 0xffffffa800c07947 */ /* 0x000fea000383ffff */
.L_x_750:
[----:B0-----:R0:W1:Y:S02]  /*2c910*/  SYNCS.PHASECHK.TRANS64.TRYWAIT P0, [R5+URZ+0x38840], R2 ;  /* 0x03884002050075a7 */ /* 0x001064000800017f */
[----:B-1----:R-:W-:Y:S05]  /*2c920*/  @!P0 NANOSLEEP.SYNCS 0x989680 ;  /* 0x009896800000895d */ /* 0x002fea0003900000 */
[----:B------:R-:W1:Y:S02]  /*2c930*/  @!P0 SYNCS.PHASECHK.TRANS64 P0, [R5+URZ+0x38840], R2 ;  /* 0x03884002050085a7 */ /* 0x000e64000800007f */
[----:B-1----:R-:W-:Y:S05]  /*2c940*/  @!P0 BRA `(.L_x_750) ;  /* 0xfffffffc00f08947 */ /* 0x002fea000383ffff */
[----:B------:R-:W-:Y:S05]  /*2c950*/  BRA `(.L_x_877) ;  /* 0xffffffac00107947 */ /* 0x000fea000383ffff */
.L_x_751:
        /* <DEDUP_REMOVED lines=8> */
.L_x_879:
[----:B------:R-:W-:Y:S05]  /*2c9e0*/  BSYNC B0 ;  /* 0x0000000000007941 */ /* 0x000fea0003800000 */
.L_x_878:
        /* <DEDUP_REMOVED lines=13> */
.L_x_880:
[----:B------:R-:W-:Y:S01]  /*2cac0*/  ULDC.64 UR4, c[0x0][0x208] ;  /* 0x0000820000047ab9 */ /* 0x000fe20000000a00 */
[----:B------:R-:W-:Y:S02]  /*2cad0*/  IMAD.MOV.U32 R13, RZ, RZ, R6 ;  /* 0x000000ffff0d7224 */ /* 0x000fe400078e0006 */
[----:B------:R-:W-:Y:S02]  /*2cae0*/  IMAD.MOV.U32 R12, RZ, RZ, 0x1 ;  /* 0x00000001ff0c7424 */ /* 0x000fe400078e00ff */
[----:B------:R-:W-:-:S05]  /*2caf0*/  IMAD.MOV.U32 R3, RZ, RZ, R14 ;  /* 0x000000ffff037224 */ /* 0x000fca00078e000e */
[----:B------:R-:W-:-:S05]  /*2cb00*/  @P0 LEA R3, P1, R34, R3, 0x1 ;  /* 0x0000000322030211 */ /* 0x000fca00078208ff */
[----:B------:R-:W-:Y:S01]  /*2cb10*/  @P0 IMAD.X R2, RZ, RZ, R2, P1 ;  /* 0x000000ffff020224 */ /* 0x000fe200008e0602 */
[----:B------:R-:W-:-:S04]  /*2cb20*/  ISETP.GE.AND P1, PT, R4, 0x11, PT ;  /* 0x000000110400780c */ /* 0x000fc80003f26270 */
[----:B------:R-:W-:-:S04]  /*2cb30*/  @P0 LOP3.LUT R3, R3, R2, RZ, 0x3c, !PT ;  /* 0x0000000203030212 */ /* 0x000fc800078e3cff */
[----:B------:R-:W-:-:S04]  /*2cb40*/  @P0 LOP3.LUT R2, R3, R2, RZ, 0x3c, !PT ;  /* 0x0000000203020212 */ /* 0x000fc800078e3cff */
[----:B------:R-:W-:Y:S01]  /*2cb50*/  @P0 LOP3.LUT R3, R3, R2, RZ, 0x3c, !PT ;  /* 0x0000000203030212 */ /* 0x000fe200078e3cff */
[----:B------:R-:W-:-:S04]  /*2cb60*/  @P1 IMAD R21, R7, 0x2, R16 ;  /* 0x0000000207151824 */ /* 0x000fc800078e0210 */
        /* <DEDUP_REMOVED lines=10> */
.L_x_881:
[----:B------:R-:W-:Y:S02]  /*2cc10*/  IMAD.MOV.U32 R13, RZ, RZ, R0 ;  /* 0x000000ffff0d7224 */ /* 0x000fe400078e0000 */
[----:B------:R-:W-:-:S07]  /*2cc20*/  IMAD.MOV.U32 R8, RZ, RZ, R14 ;  /* 0x000000ffff087224 */ /* 0x000fce00078e000e */
[----:B------:R-:W-:Y:S05]  /*2cc30*/  WARPSYNC.COLLECTIVE R15, `(.L_x_882) ;  /* 0x000000000f087348 */ /* 0x000fea0003c00000 */
[----:B------:R0:W1:Y:S02]  /*2cc40*/  SHFL.IDX P6, R14, R13, R12, R11 ;  /* 0x0000000c0d0e7389 */ /* 0x00006400000c000b */
[----:B01----:R-:W-:Y:S01]  /*2cc50*/  ENDCOLLECTIVE ;  /* 0x000000000000791b */ /* 0x003fe20003800000 */
.L_x_882:
[----:B------:R-:W-:Y:S01]  /*2cc60*/  ULDC.64 UR4, c[0x0][0x208] ;  /* 0x0000820000047ab9 */ /* 0x000fe20000000a00 */
[----:B------:R-:W-:Y:S02]  /*2cc70*/  IMAD.MOV.U32 R13, RZ, RZ, R6 ;  /* 0x000000ffff0d7224 */ /* 0x000fe400078e0006 */
[----:B------:R-:W-:Y:S01]  /*2cc80*/  IMAD.MOV.U32 R12, RZ, RZ, 0x2 ;  /* 0x00000002ff0c7424 */ /* 0x000fe200078e00ff */
[----:B------:R-:W-:-:S04]  /*2cc90*/  MOV R2, R14 ;  /* 0x0000000e00027202 */ /* 0x000fc80000000f00 */
[----:B------:R-:W-:-:S05]  /*2cca0*/  @P1 LEA R2, P0, R34, R2, 0x1 ;  /* 0x0000000222021211 */ /* 0x000fca00078008ff */
[----:B------:R-:W-:-:S05]  /*2ccb0*/  @P1 IMAD.X R3, RZ, RZ, R8, P0 ;  /* 0x000000ffff031224 */ /* 0x000fca00000e0608 */
        /* <DEDUP_REMOVED lines=11> */
.L_x_883:
[----:B------:R-:W-:Y:S02]  /*2cd70*/  @P1 IMAD R9, R7, 0x2, R16 ;  /* 0x0000000207091824 */ /* 0x000fe400078e0210 */
[----:B------:R-:W-:Y:S02]  /*2cd80*/  IMAD.MOV.U32 R13, RZ, RZ, R0 ;  /* 0x000000ffff0d7224 */ /* 0x000fe400078e0000 */
[----:B------:R-:W-:-:S07]  /*2cd90*/  IMAD.MOV.U32 R8, RZ, RZ, R14 ;  /* 0x000000ffff087224 */ /* 0x000fce00078e000e */
[----:B------:R-:W-:Y:S05]  /*2cda0*/  WARPSYNC.COLLECTIVE R15, `(.L_x_884) ;  /* 0x000000000f087348 */ /* 0x000fea0003c00000 */
[----:B------:R0:W1:Y:S02]  /*2cdb0*/  SHFL.IDX P6, R14, R13, R12, R11 ;  /* 0x0000000c0d0e7389 */ /* 0x00006400000c000b */
[----:B01----:R-:W-:Y:S01]  /*2cdc0*/  ENDCOLLECTIVE ;  /* 0x000000000000791b */ /* 0x003fe20003800000 */
.L_x_884:
[----:B------:R-:W-:Y:S01]  /*2cdd0*/  ULDC.64 UR4, c[0x0][0x208] ;  /* 0x0000820000047ab9 */ /* 0x000fe20000000a00 */
[----:B------:R-:W-:Y:S02]  /*2cde0*/  IMAD.MOV.U32 R13, RZ, RZ, R6 ;  /* 0x000000ffff0d7224 */ /* 0x000fe400078e0006 */
[----:B------:R-:W-:Y:S02]  /*2cdf0*/  IMAD.MOV.U32 R12, RZ, RZ, 0x3 ;  /* 0x00000003ff0c7424 */ /* 0x000fe400078e00ff */
[----:B------:R-:W-:-:S05]  /*2ce00*/  IMAD.MOV.U32 R2, RZ, RZ, R14 ;  /* 0x000000ffff027224 */ /* 0x000fca00078e000e */
        /* <DEDUP_REMOVED lines=13> */
.L_x_885:
[----:B------:R-:W-:Y:S02]  /*2cee0*/  @P1 IMAD R21, R7, 0x2, R16 ;  /* 0x0000000207151824 */ /* 0x000fe400078e0210 */
[----:B------:R-:W-:Y:S02]  /*2cef0*/  IMAD.MOV.U32 R13, RZ, RZ, R0 ;  /* 0x000000ffff0d7224 */ /* 0x000fe400078e0000 */
[----:B------:R-:W-:-:S07]  /*2cf00*/  IMAD.MOV.U32 R8, RZ, RZ, R14 ;  /* 0x000000ffff087224 */ /* 0x000fce00078e000e */
[----:B------:R-:W-:Y:S05]  /*2cf10*/  WARPSYNC.COLLECTIVE R15, `(.L_x_886) ;  /* 0x000000000f087348 */ /* 0x000fea0003c00000 */
[----:B------:R0:W1:Y:S02]  /*2cf20*/  SHFL.IDX P6, R14, R13, R12, R11 ;  /* 0x0000000c0d0e7389 */ /* 0x00006400000c000b */
[----:B01----:R-:W-:Y:S01]  /*2cf30*/  ENDCOLLECTIVE ;  /* 0x000000000000791b */ /* 0x003fe20003800000 */
.L_x_886:
        /* <DEDUP_REMOVED lines=16> */
.L_x_887:
[----:B------:R-:W-:Y:S02]  /*2d040*/  IMAD.MOV.U32 R13, RZ, RZ, R0 ;  /* 0x000000ffff0d7224 */ /* 0x000fe400078e0000 */
[----:B------:R-:W-:-:S07]  /*2d050*/  IMAD.MOV.U32 R8, RZ, RZ, R14 ;  /* 0x000000ffff087224 */ /* 0x000fce00078e000e */
[----:B------:R-:W-:Y:S05]  /*2d060*/  WARPSYNC.COLLECTIVE R15, `(.L_x_888) ;  /* 0x000000000f087348 */ /* 0x000fea0003c00000 */
[----:B------:R0:W1:Y:S02]  /*2d070*/  SHFL.IDX P6, R14, R13, R12, R11 ;  /* 0x0000000c0d0e7389 */ /* 0x00006400000c000b */
[----:B01----:R-:W-:Y:S01]  /*2d080*/  ENDCOLLECTIVE ;  /* 0x000000000000791b */ /* 0x003fe20003800000 */
.L_x_888:
[----:B------:R-:W-:Y:S01]  /*2d090*/  IMAD.MOV.U32 R0, RZ, RZ, R14 ;  /* 0x000000ffff007224 */ /* 0x000fe200078e000e */
[----:B------:R-:W-:Y:S06]  /*2d0a0*/  BRA `(.L_x_889) ;  /* 0xffffffa8006c7947 */ /* 0x000fec000383ffff */
.L_x_758:
[----:B------:R-:W-:Y:S01]  /*2d0b0*/  IMAD.MOV.U32 R13, RZ, RZ, R4 ;  /* 0x000000ffff0d7224 */ /* 0x000fe200078e0004 */
[----:B------:R-:W-:Y:S01]  /*2d0c0*/  MOV R11, 0x181f ;  /* 0x0000181f000b7802 */ /* 0x000fe20000000f00 */
[----:B------:R-:W-:Y:S02]  /*2d0d0*/  IMAD.MOV.U32 R12, RZ, RZ, RZ ;  /* 0x000000ffff0c7224 */ /* 0x000fe400078e00ff */
[----:B------:R-:W-:Y:S02]  /*2d0e0*/  IMAD.MOV.U32 R15, RZ, RZ, -0x1 ;  /* 0xffffffffff0f7424 */ /* 0x000fe400078e00ff */
[----:B-----5:R-:W-:Y:S02]  /*2d0f0*/  IMAD R6, R10, R8, RZ ;  /* 0x000000080a067224 */ /* 0x020fe400078e02ff */
[----:B------:R-:W-:-:S07]  /*2d100*/  IMAD.IADD R0, R9, 0x1, R0 ;  /* 0x0000000109007824 */ /* 0x000fce00078e0200 */
[----:B------:R-:W-:Y:S05]  /*2d110*/  WARPSYNC.COLLECTIVE R15, `(.L_x_890) ;  /* 0x000000000f087348 */ /* 0x000fea0003c00000 */
[----:B------:R0:W1:Y:S02]  /*2d120*/  SHFL.IDX P6, R14, R13, R12, R11 ;  /* 0x0000000c0d0e7389 */ /* 0x00006400000c000b */
[----:B01----:R-:W-:Y:S01]  /*2d130*/  ENDCOLLECTIVE ;  /* 0x000000000000791b */ /* 0x003fe20003800000 */
.L_x_890:
[----:B------:R-:W-:Y:S01]  /*2d140*/  ISETP.GE.AND P1, PT, R0, R6, PT ;  /* 0x000000060000720c */ /* 0x000fe20003f26270 */
[----:B------:R-:W-:Y:S02]  /*2d150*/  IMAD.MOV.U32 R13, RZ, RZ, R5 ;  /* 0x000000ffff0d7224 */ /* 0x000fe400078e0005 */
[----:B------:R-:W-:-:S10]  /*2d160*/  IMAD.MOV.U32 R2, RZ, RZ, R14 ;  /* 0x000000ffff027224 */ /* 0x000fd400078e000e */
[----:B------:R-:W-:Y:S05]  /*2d170*/  WARPSYNC.COLLECTIVE R15, `(.L_x_891) ;  /* 0x000000000f087348 */ /* 0x000fea0003c00000 */
[----:B------:R0:W1:Y:S02]  /*2d180*/  SHFL.IDX P6, R14, R13, R12, R11 ;  /* 0x0000000c0d0e7389 */ /* 0x00006400000c000b */
[----:B01----:R-:W-:Y:S01]  /*2d190*/  ENDCOLLECTIVE ;  /* 0x000000000000791b */ /* 0x003fe20003800000 */
.L_x_891:
[----:B------:R-:W-:Y:S01]  /*2d1a0*/  ULDC.64 UR4, c[0x0][0x208] ;  /* 0x0000820000047ab9 */ /* 0x000fe20000000a00 */
[----:B------:R-:W-:Y:S02]  /*2d1b0*/  IMAD.MOV.U32 R13, RZ, RZ, R4 ;  /* 0x000000ffff0d7224 */ /* 0x000fe400078e0004 */
[----:B------:R-:W-:Y:S02]  /*2d1c0*/  IMAD.MOV.U32 R12, RZ, RZ, 0x1 ;  /* 0x00000001ff0c7424 */ /* 0x000fe400078e00ff */
[----:B------:R-:W-:-:S05]  /*2d1d0*/  IMAD.MOV.U32 R3, RZ, RZ, R14 ;  /* 0x000000ffff037224 */ /* 0x000fca00078e000e */
[----:B------:R-:W-:-:S05]  /*2d1e0*/  @!P1 LEA R7, P5, R34, R3, 0x1 ;  /* 0x0000000322079211 */ /* 0x000fca00078a08ff */
[----:B------:R-:W-:Y:S02]  /*2d1f0*/  @!P1 IMAD.X R3, RZ, RZ, R2, P5 ;  /* 0x000000ffff039224 */ /* 0x000fe400028e0602 */
[----:B------:R-:W-:Y:S02]  /*2d200*/  @!P1 IMAD.MOV.U32 R2, RZ, RZ, R7 ;  /* 0x000000ffff029224 */ /* 0x000fe400078e0007 */
[----:B------:R-:W-:-:S03]  /*2d210*/  VIADD R7, R0, 0x10 ;  /* 0x0000001000077836 */ /* 0x000fc60000000000 */
        /* <DEDUP_REMOVED lines=11> */
.L_x_892:
[----:B------:R-:W-:Y:S02]  /*2d2d0*/  IMAD.MOV.U32 R13, RZ, RZ, R5 ;  /* 0x000000ffff0d7224 */ /* 0x000fe400078e0005 */
[----:B------:R-:W-:-:S07]  /*2d2e0*/  IMAD.MOV.U32 R2, RZ, RZ, R14 ;  /* 0x000000ffff027224 */ /* 0x000fce00078e000e */
[----:B------:R-:W-:Y:S05]  /*2d2f0*/  WARPSYNC.COLLECTIVE R15, `(.L_x_893) ;  /* 0x000000000f087348 */ /* 0x000fea0003c00000 */
[----:B------:R0:W1:Y:S02]  /*2d300*/  SHFL.IDX P6, R14, R13, R12, R11 ;  /* 0x0000000c0d0e7389 */ /* 0x00006400000c000b */
[----:B01----:R-:W-:Y:S01]  /*2d310*/  ENDCOLLECTIVE ;  /* 0x000000000000791b */ /* 0x003fe20003800000 */
.L_x_893:
[----:B------:R-:W-:Y:S01]  /*2d320*/  ULDC.64 UR4, c[0x0][0x208] ;  /* 0x0000820000047ab9 */ /* 0x000fe20000000a00 */
[----:B------:R-:W-:Y:S02]  /*2d330*/  IMAD.MOV.U32 R13, RZ, RZ, R4 ;  /* 0x000000ffff0d7224 */ /* 0x000fe400078e0004 */
[----:B------:R-:W-:Y:S02]  /*2d340*/  IMAD.MOV.U32 R12, RZ, RZ, 0x2 ;  /* 0x00000002ff0c7424 */ /* 0x000fe400078e00ff */
[----:B------:R-:W-:-:S05]  /*2d350*/  IMAD.MOV.U32 R3, RZ, RZ, R14 ;  /* 0x000000ffff037224 */ /* 0x000fca00078e000e */
[----:B------:R-:W-:-:S05]  /*2d360*/  @!P1 LEA R7, P5, R34, R3, 0x1 ;  /* 0x0000000322079211 */ /* 0x000fca00078a08ff */
[----:B------:R-:W-:Y:S02]  /*2d370*/  @!P1 IMAD.X R8, RZ, RZ, R2, P5 ;  /* 0x000000ffff089224 */ /* 0x000fe400028e0602 */
[----:B------:R-:W-:Y:S02]  /*2d380*/  @!P1 IMAD.MOV.U32 R2, RZ, RZ, R7 ;  /* 0x000000ffff029224 */ /* 0x000fe400078e0007 */
        /* <DEDUP_REMOVED lines=13> */
.L_x_894:
[----:B------:R-:W-:Y:S02]  /*2d460*/  IMAD.MOV.U32 R13, RZ, RZ, R5 ;  /* 0x000000ffff0d7224 */ /* 0x000fe400078e0005 */
[----:B------:R-:W-:-:S07]  /*2d470*/  IMAD.MOV.U32 R2, RZ, RZ, R14 ;  /* 0x000000ffff027224 */ /* 0x000fce00078e000e */
[----:B------:R-:W-:Y:S05]  /*2d480*/  WARPSYNC.COLLECTIVE R15, `(.L_x_895) ;  /* 0x000000000f087348 */ /* 0x000fea0003c00000 */
[----:B------:R0:W1:Y:S02]  /*2d490*/  SHFL.IDX P6, R14, R13, R12, R11 ;  /* 0x0000000c0d0e7389 */ /* 0x00006400000c000b */
[----:B01----:R-:W-:Y:S01]  /*2d4a0*/  ENDCOLLECTIVE ;  /* 0x000000000000791b */ /* 0x003fe20003800000 */
.L_x_895:
[----:B------:R-:W-:Y:S01]  /*2d4b0*/  ULDC.64 UR4, c[0x0][0x208] ;  /* 0x0000820000047ab9 */ /* 0x000fe20000000a00 */
[----:B------:R-:W-:Y:S02]  /*2d4c0*/  IMAD.MOV.U32 R13, RZ, RZ, R4 ;  /* 0x000000ffff0d7224 */ /* 0x000fe400078e0004 */
[----:B------:R-:W-:Y:S02]  /*2d4d0*/  IMAD.MOV.U32 R12, RZ, RZ, 0x3 ;  /* 0x00000003ff0c7424 */ /* 0x000fe400078e00ff */
[----:B------:R-:W-:-:S05]  /*2d4e0*/  IMAD.MOV.U32 R3, RZ, RZ, R14 ;  /* 0x000000ffff037224 */ /* 0x000fca00078e000e */
[----:B------:R-:W-:-:S05]  /*2d4f0*/  @!P1 LEA R7, P5, R34, R3, 0x1 ;  /* 0x0000000322079211 */ /* 0x000fca00078a08ff */
[----:B------:R-:W-:Y:S01]  /*2d500*/  @!P1 IMAD.X R8, RZ, RZ, R2, P5 ;  /* 0x000000ffff089224 */ /* 0x000fe200028e0602 */
[----:B------:R-:W-:Y:S01]  /*2d510*/  @!P1 MOV R2, R7 ;  /* 0x0000000700029202 */ /* 0x000fe20000000f00 */
[----:B------:R-:W-:Y:S02]  /*2d520*/  VIADD R7, R0, 0x30 ;  /* 0x0000003000077836 */ /* 0x000fe40000000000 */
[----:B------:R-:W-:-:S05]  /*2d530*/  @!P1 IMAD.MOV.U32 R3, RZ, RZ, R8 ;  /* 0x000000ffff039224 */ /* 0x000fca00078e0008 */
        /* <DEDUP_REMOVED lines=11> */
.L_x_896:
[----:B------:R-:W-:Y:S02]  /*2d5f0*/  IMAD.MOV.U32 R13, RZ, RZ, R5 ;  /* 0x000000ffff0d7224 */ /* 0x000fe400078e0005 */
[----:B------:R-:W-:-:S07]  /*2d600*/  IMAD.MOV.U32 R2, RZ, RZ, R14 ;  /* 0x000000ffff027224 */ /* 0x000fce00078e000e */
[----:B------:R-:W-:Y:S05]  /*2d610*/  WARPSYNC.COLLECTIVE R15, `(.L_x_897) ;  /* 0x000000000f087348 */ /* 0x000fea0003c00000 */
[----:B------:R0:W1:Y:S02]  /*2d620*/  SHFL.IDX P6, R14, R13, R12, R11 ;  /* 0x0000000c0d0e7389 */ /* 0x00006400000c000b */
[----:B01----:R-:W-:Y:S01]  /*2d630*/  ENDCOLLECTIVE ;  /* 0x000000000000791b */ /* 0x003fe20003800000 */
.L_x_897:
        /* <DEDUP_REMOVED lines=20> */
.L_x_898:
[----:B------:R-:W-:Y:S02]  /*2d780*/  IMAD.MOV.U32 R13, RZ, RZ, R5 ;  /* 0x000000ffff0d7224 */ /* 0x000fe400078e0005 */
[----:B------:R-:W-:-:S07]  /*2d790*/  IMAD.MOV.U32 R2, RZ, RZ, R14 ;  /* 0x000000ffff027224 */ /* 0x000fce00078e000e */
[----:B------:R-:W-:Y:S05]  /*2d7a0*/  WARPSYNC.COLLECTIVE R15, `(.L_x_899) ;  /* 0x000000000f087348 */ /* 0x000fea0003c00000 */
[----:B------:R0:W1:Y:S02]  /*2d7b0*/  SHFL.IDX P6, R14, R13, R12, R11 ;  /* 0x0000000c0d0e7389 */ /* 0x00006400000c000b */
[----:B01----:R-:W-:Y:S01]  /*2d7c0*/  ENDCOLLECTIVE ;  /* 0x000000000000791b */ /* 0x003fe20003800000 */
.L_x_899:
        /* <DEDUP_REMOVED lines=20> */
.L_x_900:
[----:B------:R-:W-:Y:S01]  /*2d910*/  MOV R13, R5 ;  /* 0x00000005000d7202 */ /* 0x000fe20000000f00 */
[----:B------:R-:W-:-:S07]  /*2d920*/  IMAD.MOV.U32 R2, RZ, RZ, R14 ;  /* 0x000000ffff027224 */ /* 0x000fce00078e000e */
[----:B------:R-:W-:Y:S05]  /*2d930*/  WARPSYNC.COLLECTIVE R15, `(.L_x_901) ;  /* 0x000000000f087348 */ /* 0x000fea0003c00000 */
[----:B------:R0:W1:Y:S02]  /*2d940*/  SHFL.IDX P6, R14, R13, R12, R11 ;  /* 0x0000000c0d0e7389 */ /* 0x00006400000c000b */
[----:B01----:R-:W-:Y:S01]  /*2d950*/  ENDCOLLECTIVE ;  /* 0x000000000000791b */ /* 0x003fe20003800000 */
.L_x_901:
        /* <DEDUP_REMOVED lines=20> */
.L_x_902:
[----:B------:R-:W-:Y:S02]  /*2daa0*/  IMAD.MOV.U32 R13, RZ, RZ, R5 ;  /* 0x000000ffff0d7224 */ /* 0x000fe400078e0005 */
[----:B------:R-:W-:-:S07]  /*2dab0*/  IMAD.MOV.U32 R2, RZ, RZ, R14 ;  /* 0x000000ffff027224 */ /* 0x000fce00078e000e */
[----:B------:R-:W-:Y:S05]  /*2dac0*/  WARPSYNC.COLLECTIVE R15, `(.L_x_903) ;  /* 0x000000000f087348 */ /* 0x000fea0003c00000 */
[----:B------:R0:W1:Y:S02]  /*2dad0*/  SHFL.IDX P6, R14, R13, R12, R11 ;  /* 0x0000000c0d0e7389 */ /* 0x00006400000c000b */
[----:B01----:R-:W-:Y:S01]  /*2dae0*/  ENDCOLLECTIVE ;  /* 0x000000000000791b */ /* 0x003fe20003800000 */
.L_x_903:
[----:B------:R-:W-:Y:S01]  /*2daf0*/  ULDC.64 UR4, c[0x0][0x208] ;  /* 0x0000820000047ab9 */ /* 0x000fe20000000a00 */
[----:B------:R-:W-:Y:S02]  /*2db00*/  IMAD.MOV.U32 R13, RZ, RZ, R4 ;  /* 0x000000ffff0d7224 */ /* 0x000fe400078e0004 */
[----:B------:R-:W-:Y:S02]  /*2db10*/  IMAD.MOV.U32 R12, RZ, RZ, 0x7 ;  /* 0x00000007ff0c7424 */ /* 0x000fe400078e00ff */
[----:B------:R-:W-:-:S05]  /*2db20*/  IMAD.MOV.U32 R3, RZ, RZ, R14 ;  /* 0x000000ffff037224 */ /* 0x000fca00078e000e */
[----:B------:R-:W-:-:S05]  /*2db30*/  @!P1 LEA R7, P5, R34, R3, 0x1 ;  /* 0x0000000322079211 */ /* 0x000fca00078a08ff */
[----:B------:R-:W-:Y:S02]  /*2db40*/  @!P1 IMAD.X R8, RZ, RZ, R2, P5 ;  /* 0x000000ffff089224 */ /* 0x000fe400028e0602 */
[----:B------:R-:W-:Y:S02]  /*2db50*/  @!P1 IMAD.MOV.U32 R2, RZ, RZ, R7 ;  /* 0x000000ffff029224 */ /* 0x000fe400078e0007 */
[----:B------:R-:W-:-:S05]  /*2db60*/  @!P1 IMAD.MOV.U32 R3, RZ, RZ, R8 ;  /* 0x000000ffff039224 */ /* 0x000fca00078e0008 */
        /* <DEDUP_REMOVED lines=10> */
.L_x_904:
[----:B------:R-:W-:Y:S02]  /*2dc10*/  IMAD.MOV.U32 R13, RZ, RZ, R5 ;  /* 0x000000ffff0d7224 */ /* 0x000fe400078e0005 */
[----:B------:R-:W-:-:S07]  /*2dc20*/  IMAD.MOV.U32 R7, RZ, RZ, R14 ;  /* 0x000000ffff077224 */ /* 0x000fce00078e000e */
[----:B------:R-:W-:Y:S05]  /*2dc30*/  WARPSYNC.COLLECTIVE R15, `(.L_x_905) ;  /* 0x000000000f087348 */ /* 0x000fea0003c00000 */
[----:B------:R0:W1:Y:S02]  /*2dc40*/  SHFL.IDX P6, R14, R13, R12, R11 ;  /* 0x0000000c0d0e7389 */ /* 0x00006400000c000b */
[----:B01----:R-:W-:Y:S01]  /*2dc50*/  ENDCOLLECTIVE ;  /* 0x000000000000791b */ /* 0x003fe20003800000 */
.L_x_905:
[----:B------:R-:W-:Y:S05]  /*2dc60*/  BRA `(.L_x_906) ;  /* 0xffffffa800d07947 */ /* 0x000fea000383ffff */
.L_x_763:
[----:B0-----:R0:W2:Y:S02]  /*2dc70*/  SYNCS.PHASECHK.TRANS64.TRYWAIT P0, [R16+URZ+0x38820], R3 ;  /* 0x03882003100075a7 */ /* 0x0010a4000800017f */
[----:B--2---:R-:W-:Y:S05]  /*2dc80*/  @!P0 NANOSLEEP.SYNCS 0x989680 ;  /* 0x009896800000895d */ /* 0x004fea0003900000 */
[----:B------:R-:W2:Y:S02]  /*2dc90*/  @!P0 SYNCS.PHASECHK.TRANS64 P0, [R16+URZ+0x38820], R3 ;  /* 0x03882003100085a7 */ /* 0x000ea4000800007f */
[----:B--2---:R-:W-:Y:S05]  /*2dca0*/  @!P0 BRA `(.L_x_763) ;  /* 0xfffffffc00f08947 */ /* 0x004fea000383ffff */
[----:B------:R-:W-:Y:S05]  /*2dcb0*/  BRA `(.L_x_907) ;  /* 0xffffffac00507947 */ /* 0x000fea000383ffff */
.L_x_768:
[----:B0-----:R0:W1:Y:S02]  /*2dcc0*/  SYNCS.PHASECHK.TRANS64.TRYWAIT P0, [R6+URZ+0x38840], R3 ;  /* 0x03884003060075a7 */ /* 0x001064000800017f */
[----:B-1----:R-:W-:Y:S05]  /*2dcd0*/  @!P0 NANOSLEEP.SYNCS 0x989680 ;  /* 0x009896800000895d */ /* 0x002fea0003900000 */
[----:B------:R-:W1:Y:S02]  /*2dce0*/  @!P0 SYNCS.PHASECHK.TRANS64 P0, [R6+URZ+0x38840], R3 ;  /* 0x03884003060085a7 */ /* 0x000e64000800007f */
[----:B-1----:R-:W-:Y:S05]  /*2dcf0*/  @!P0 BRA `(.L_x_768) ;  /* 0xfffffffc00f08947 */ /* 0x002fea000383ffff */
[----:B------:R-:W-:Y:S05]  /*2dd00*/  BRA `(.L_x_908) ;  /* 0xffffffb0003c7947 */ /* 0x000fea000383ffff */
.L_x_769:
        /* <DEDUP_REMOVED lines=8> */
.L_x_910:
[----:B------:R-:W-:Y:S05]  /*2dd90*/  BSYNC B1 ;  /* 0x0000000000017941 */ /* 0x000fea0003800000 */
.L_x_909:
[----:B------:R-:W-:Y:S01]  /*2dda0*/  IMAD.MOV.U32 R13, RZ, RZ, R8 ;  /* 0x000000ffff0d7224 */ /* 0x000fe200078e0008 */
[----:B------:R-:W-:Y:S01]  /*2ddb0*/  MOV R12, RZ ;  /* 0x000000ff000c7202 */ /* 0x000fe20000000f00 */
[----:B------:R-:W-:Y:S01]  /*2ddc0*/  IMAD.MOV.U32 R11, RZ, RZ, 0x181f ;  /* 0x0000181fff0b7424 */ /* 0x000fe200078e00ff */
[----:B------:R-:W-:Y:S01]  /*2ddd0*/  LOP3.LUT R18, R18, 0xfffffdff, RZ, 0xc0, !PT ;  /* 0xfffffdff12127812 */ /* 0x000fe200078ec0ff */
[----:B------:R-:W-:Y:S02]  /*2dde0*/  IMAD.MOV.U32 R15, RZ, RZ, -0x1 ;  /* 0xffffffffff0f7424 */ /* 0x000fe400078e00ff */
[----:B------:R-:W-:Y:S01]  /*2ddf0*/  IMAD.MOV.U32 R3, RZ, RZ, R14 ;  /* 0x000000ffff037224 */ /* 0x000fe200078e000e */
[----:B------:R-:W-:Y:S01]  /*2de00*/  @P3 LOP3.LUT R18, R18, 0x200, RZ, 0xfc, !PT ;  /* 0x0000020012123812 */ /* 0x000fe200078efcff */
[----:B------:R-:W-:-:S07]  /*2de10*/  IMAD.SHL.U32 R0, R34, 0x2, RZ ;  /* 0x0000000222007824 */ /* 0x000fce00078e00ff */
[----:B------:R-:W-:Y:S05]  /*2de20*/  WARPSYNC.COLLECTIVE R15, `(.L_x_911) ;  /* 0x000000000f087348 */ /* 0x000fea0003c00000 */
[----:B------:R0:W1:Y:S02]  /*2de30*/  SHFL.IDX P6, R14, R13, R12, R11 ;  /* 0x0000000c0d0e7389 */ /* 0x00006400000c000b */
[----:B01----:R-:W-:Y:S01]  /*2de40*/  ENDCOLLECTIVE ;  /* 0x000000000000791b */ /* 0x003fe20003800000 */
.L_x_911:
[----:B------:R-:W-:Y:S01]  /*2de50*/  IMAD R9, R9, 0x2, R16 ;  /* 0x0000000209097824 */ /* 0x000fe200078e0210 */
[C---:B------:R-:W-:Y:S01]  /*2de60*/  LOP3.LUT P3, RZ, R18.reuse, 0x10, RZ, 0xc0, !PT ;  /* 0x0000001012ff7812 */ /* 0x040fe2000786c0ff */
[----:B------:R-:W-:Y:S01]  /*2de70*/  ULDC.64 UR4, c[0x0][0x208] ;  /* 0x0000820000047ab9 */ /* 0x000fe20000000a00 */
[----:B------:R-:W-:-:S04]  /*2de80*/  LOP3.LUT R18, R18, 0xfffffeff, RZ, 0xc0, !PT ;  /* 0xfffffeff12127812 */ /* 0x000fc800078ec0ff */
[----:B------:R-:W-:-:S04]  /*2de90*/  @P2 LOP3.LUT R18, R18, 0x100, RZ, 0xfc, !PT ;  /* 0x0000010012122812 */ /* 0x000fc800078efcff */
[C---:B------:R-:W-:Y:S02]  /*2dea0*/  LOP3.LUT P2, RZ, R18.reuse, 0x8, RZ, 0xc0, !PT ;  /* 0x0000000812ff7812 */ /* 0x040fe4000784c0ff */
[----:B------:R-:W-:Y:S01]  /*2deb0*/  LOP3.LUT R18, R18, 0xffffff7f, RZ, 0xc0, !PT ;  /* 0xffffff7f12127812 */ /* 0x000fe200078ec0ff */
[----:B------:R-:W-:Y:S02]  /*2dec0*/  IMAD.MOV.U32 R13, RZ, RZ, R10 ;  /* 0x000000ffff0d7224 */ /* 0x000fe400078e000a */
[----:B------:R-:W-:Y:S01]  /*2ded0*/  IMAD.MOV.U32 R12, RZ, RZ, 0x1 ;  /* 0x00000001ff0c7424 */ /* 0x000fe200078e00ff */
[----:B------:R-:W-:-:S04]  /*2dee0*/  @P1 LOP3.LUT R18, R18, 0x80, RZ, 0xfc, !PT ;  /* 0x0000008012121812 */ /* 0x000fc800078efcff */
[----:B------:R-:W-:Y:S01]  /*2def0*/  LOP3.LUT P1, RZ, R18, 0x4, RZ, 0xc0, !PT ;  /* 0x0000000412ff7812 */ /* 0x000fe2000782c0ff */
[----:B------:R-:W-:-:S05]  /*2df00*/  IMAD.MOV.U32 R2, RZ, RZ, R14 ;  /* 0x000000ffff027224 */ /* 0x000fca00078e000e */
        /* <DEDUP_REMOVED lines=12> */
.L_x_912:
[----:B------:R-:W-:Y:S02]  /*2dfd0*/  IMAD.MOV.U32 R13, RZ, RZ, R8 ;  /* 0x000000ffff0d7224 */ /* 0x000fe400078e0008 */
[----:B------:R-:W-:-:S07]  /*2dfe0*/  IMAD.MOV.U32 R35, RZ, RZ, R14 ;  /* 0x000000ffff237224 */ /* 0x000fce00078e000e */
[----:B------:R-:W-:Y:S05]  /*2dff0*/  WARPSYNC.COLLECTIVE R15, `(.L_x_913) ;  /* 0x000000000f087348 */ /* 0x000fea0003c00000 */
[----:B------:R0:W1:Y:S02]  /*2e000*/  SHFL.IDX P6, R14, R13, R12, R11 ;  /* 0x0000000c0d0e7389 */ /* 0x00006400000c000b */
[----:B01----:R-:W-:Y:S01]  /*2e010*/  ENDCOLLECTIVE ;  /* 0x000000000000791b */ /* 0x003fe20003800000 */
.L_x_913:
[----:B------:R-:W-:Y:S01]  /*2e020*/  ULDC.64 UR4, c[0x0][0x208] ;  /* 0x0000820000047ab9 */ /* 0x000fe20000000a00 */
[----:B------:R-:W-:Y:S02]  /*2e030*/  IMAD.MOV.U32 R13, RZ, RZ, R10 ;  /* 0x000000ffff0d7224 */ /* 0x000fe400078e000a */
[----:B------:R-:W-:Y:S02]  /*2e040*/  IMAD.MOV.U32 R12, RZ, RZ, 0x2 ;  /* 0x00000002ff0c7424 */ /* 0x000fe400078e00ff */
        /* <DEDUP_REMOVED lines=13> */
.L_x_914:
[----:B------:R-:W-:Y:S02]  /*2e120*/  IMAD.MOV.U32 R13, RZ, RZ, R8 ;  /* 0x000000ffff0d7224 */ /* 0x000fe400078e0008 */
[----:B------:R-:W-:-:S07]  /*2e130*/  IMAD.MOV.U32 R35, RZ, RZ, R14 ;  /* 0x000000ffff237224 */ /* 0x000fce00078e000e */
[----:B------:R-:W-:Y:S05]  /*2e140*/  WARPSYNC.COLLECTIVE R15, `(.L_x_915) ;  /* 0x000000000f087348 */ /* 0x000fea0003c00000 */
[----:B------:R0:W1:Y:S02]  /*2e150*/  SHFL.IDX P6, R14, R13, R12, R11 ;  /* 0x0000000c0d0e7389 */ /* 0x00006400000c000b */
[----:B01----:R-:W-:Y:S01]  /*2e160*/  ENDCOLLECTIVE ;  /* 0x000000000000791b */ /* 0x003fe20003800000 */
.L_x_915:
        /* <DEDUP_REMOVED lines=16> */
.L_x_916:
[----:B------:R-:W-:Y:S02]  /*2e270*/  IMAD.MOV.U32 R13, RZ, RZ, R8 ;  /* 0x000000ffff0d7224 */ /* 0x000fe400078e0008 */
[----:B------:R-:W-:-:S07]  /*2e280*/  IMAD.MOV.U32 R35, RZ, RZ, R14 ;  /* 0x000000ffff237224 */ /* 0x000fce00078e000e */
[----:B------:R-:W-:Y:S05]  /*2e290*/  WARPSYNC.COLLECTIVE R15, `(.L_x_917) ;  /* 0x000000000f087348 */ /* 0x000fea0003c00000 */
[----:B------:R0:W1:Y:S02]  /*2e2a0*/  SHFL.IDX P6, R14, R13, R12, R11 ;  /* 0x0000000c0d0e7389 */ /* 0x00006400000c000b */
[----:B01----:R-:W-:Y:S01]  /*2e2b0*/  ENDCOLLECTIVE ;  /* 0x000000000000791b */ /* 0x003fe20003800000 */
.L_x_917:
[----:B------:R-:W-:Y:S01]  /*2e2c0*/  ULDC.64 UR4, c[0x0][0x208] ;  /* 0x0000820000047ab9 */ /* 0x000fe20000000a00 */
[----:B------:R-:W-:Y:S02]  /*2e2d0*/  IMAD.MOV.U32 R13, RZ, RZ, R10 ;  /* 0x000000ffff0d7224 */ /* 0x000fe400078e000a */
[----:B------:R-:W-:Y:S02]  /*2e2e0*/  IMAD.MOV.U32 R12, RZ, RZ, 0x4 ;  /* 0x00000004ff0c7424 */ /* 0x000fe400078e00ff */
[----:B------:R-:W-:-:S05]  /*2e2f0*/  IMAD.MOV.U32 R2, RZ, RZ, R14 ;  /* 0x000000ffff027224 */ /* 0x000fca00078e000e */
[----:B------:R-:W-:-:S04]  /*2e300*/  IADD3 R2, P0, R2, R0, RZ ;  /* 0x0000000002027210 */ /* 0x000fc80007f1e0ff */
[----:B------:R-:W-:-:S05]  /*2e310*/  IADD3.X R3, RZ, R35, RZ, P0, !PT ;  /* 0x00000023ff037210 */ /* 0x000fca00007fe4ff */
[----:B------:R-:W-:Y:S01]  /*2e320*/  @!PT LDS RZ, [RZ] ;  /* 0x00000000fffff984 */ /* 0x000fe20000000800 */
[----:B------:R-:W-:Y:S01]  /*2e330*/  @!PT LDS RZ, [RZ] ;  /* 0x00000000fffff984 */ /* 0x000fe20000000800 */
[----:B------:R-:W-:Y:S01]  /*2e340*/  @!PT LDS RZ, [RZ] ;  /* 0x00000000fffff984 */ /* 0x000fe20000000800 */
[----:B------:R0:W-:Y:S01]  /*2e350*/  LDGSTS.E.BYPASS.LTC128B.128 [R9+0x25c00], desc[UR4][R2.64], !P3 ;  /* 0x25c0000002097fae */ /* 0x0001e2000d901d44 */
[----:B------:R-:W-:-:S03]  /*2e360*/  LOP3.LUT P3, RZ, R18, 0x200, RZ, 0xc0, !PT ;  /* 0x0000020012ff7812 */ /* 0x000fc6000786c0ff */
[----:B------:R0:W-:Y:S01]  /*2e370*/  LDGSTS.E.BYPASS.LTC128B.128 [R9+0x28400], desc[UR4][R2.64+0x80], !P2 ;  /* 0x2840008002097fae */ /* 0x0001e2000d101d44 */
[----:B------:R-:W-:-:S03]  /*2e380*/  LOP3.LUT P2, RZ, R18, 0x100, RZ, 0xc0, !PT ;  /* 0x0000010012ff7812 */ /* 0x000fc6000784c0ff */
[----:B------:R0:W-:Y:S01]  /*2e390*/  LDGSTS.E.BYPASS.LTC128B.128 [R9+0x2ac00], desc[UR4][R2.64+0x100], !P1 ;  /* 0x2ac0010002097fae */ /* 0x0001e2000c901d44 */
[----:B------:R-:W-:-:S03]  /*2e3a0*/  LOP3.LUT P1, RZ, R18, 0x80, RZ, 0xc0, !PT ;  /* 0x0000008012ff7812 */ /* 0x000fc6000782c0ff */
[----:B------:R0:W-:Y:S10]  /*2e3b0*/  LDGSTS.E.BYPASS.LTC128B.128 [R9+0x2d400], desc[UR4][R2.64+0x180], !P5 ;  /* 0x2d40018002097fae */ /* 0x0001f4000e901d44 */
[----:B0-----:R-:W-:Y:S05]  /*2e3c0*/  WARPSYNC.COLLECTIVE R15, `(.L_x_918) ;  /* 0x000000000f087348 */ /* 0x001fea0003c00000 */
[----:B------:R1:W2:Y:S02]  /*2e3d0*/  SHFL.IDX P6, R14, R13, R12, R11 ;  /* 0x0000000c0d0e7389 */ /* 0x0002a400000c000b */
[----:B012---:R-:W-:Y:S01]  /*2e3e0*/  ENDCOLLECTIVE ;  /* 0x000000000000791b */ /* 0x007fe20003800000 */
.L_x_918:
[----:B------:R-:W-:Y:S02]  /*2e3f0*/  IMAD.MOV.U32 R13, RZ, RZ, R8 ;  /* 0x000000ffff0d7224 */ /* 0x000fe400078e0008 */
[----:B------:R-:W-:-:S07]  /*2e400*/  IMAD.MOV.U32 R35, RZ, RZ, R14 ;  /* 0x000000ffff237224 */ /* 0x000fce00078e000e */
[----:B------:R-:W-:Y:S05]  /*2e410*/  WARPSYNC.COLLECTIVE R15, `(.L_x_919) ;  /* 0x000000000f087348 */ /* 0x000fea0003c00000 */
[----:B------:R0:W1:Y:S02]  /*2e420*/  SHFL.IDX P6, R14, R13, R12, R11 ;  /* 0x0000000c0d0e7389 */ /* 0x00006400000c000b */
[----:B01----:R-:W-:Y:S01]  /*2e430*/  ENDCOLLECTIVE ;  /* 0x000000000000791b */ /* 0x003fe20003800000 */
.L_x_919:
[----:B------:R-:W-:Y:S01]  /*2e440*/  IMAD.MOV.U32 R2, RZ, RZ, R14 ;  /* 0x000000ffff027224 */ /* 0x000fe200078e000e */
[----:B------:R-:W-:Y:S06]  /*2e450*/  BRA `(.L_x_920) ;  /* 0xffffffac007c7947 */ /* 0x000fec000383ffff */
.L_x_774:
[----:B-1----:R1:W2:Y:S02]  /*2e460*/  SYNCS.PHASECHK.TRANS64.TRYWAIT P0, [R6+URZ+0x38860], R2 ;  /* 0x03886002060075a7 */ /* 0x0022a4000800017f */
[----:B--2---:R-:W-:Y:S05]  /*2e470*/  @!P0 NANOSLEEP.SYNCS 0x989680 ;  /* 0x009896800000895d */ /* 0x004fea0003900000 */
[----:B------:R-:W2:Y:S02]  /*2e480*/  @!P0 SYNCS.PHASECHK.TRANS64 P0, [R6+URZ+0x38860], R2 ;  /* 0x03886002060085a7 */ /* 0x000ea4000800007f */
[----:B--2---:R-:W-:Y:S05]  /*2e490*/  @!P0 BRA `(.L_x_774) ;  /* 0xfffffffc00f08947 */ /* 0x004fea000383ffff */
[----:B------:R-:W-:Y:S05]  /*2e4a0*/  BRA `(.L_x_921) ;  /* 0xffffffac00fc7947 */ /* 0x000fea000383ffff */
.L_x_775:
        /* <DEDUP_REMOVED lines=8> */
.L_x_923:
[----:B------:R-:W-:Y:S05]  /*2e530*/  BSYNC B1 ;  /* 0x0000000000017941 */ /* 0x000fea0003800000 */
.L_x_922:
        /* <DEDUP_REMOVED lines=9> */
.L_x_924:
[----:B------:R-:W-:Y:S01]  /*2e5d0*/  ULDC.64 UR4, c[0x0][0x208] ;  /* 0x0000820000047ab9 */ /* 0x000fe20000000a00 */
[----:B------:R-:W-:Y:S02]  /*2e5e0*/  IMAD.MOV.U32 R13, RZ, RZ, R19 ;  /* 0x000000ffff0d7224 */ /* 0x000fe400078e0013 */
[----:B------:R-:W-:Y:S02]  /*2e5f0*/  IMAD.MOV.U32 R12, RZ, RZ, 0x1 ;  /* 0x00000001ff0c7424 */ /* 0x000fe400078e00ff */
[----:B------:R-:W-:-:S05]  /*2e600*/  IMAD.MOV.U32 R2, RZ, RZ, R14 ;  /* 0x000000ffff027224 */ /* 0x000fca00078e000e */
        /* <DEDUP_REMOVED lines=16> */
.L_x_925:
[----:B------:R-:W-:Y:S02]  /*2e710*/  IMAD.MOV.U32 R13, RZ, RZ, R17 ;  /* 0x000000ffff0d7224 */ /* 0x000fe400078e0011 */
[----:B------:R-:W-:-:S07]  /*2e720*/  IMAD.MOV.U32 R3, RZ, RZ, R14 ;  /* 0x000000ffff037224 */ /* 0x000fce00078e000e */
[----:B------:R-:W-:Y:S05]  /*2e730*/  WARPSYNC.COLLECTIVE R15, `(.L_x_926) ;  /* 0x000000000f087348 */ /* 0x000fea0003c00000 */
[----:B------:R0:W1:Y:S02]  /*2e740*/  SHFL.IDX P6, R14, R13, R12, R11 ;  /* 0x0000000c0d0e7389 */ /* 0x00006400000c000b */
[----:B01----:R-:W-:Y:S01]  /*2e750*/  ENDCOLLECTIVE ;  /* 0x000000000000791b */ /* 0x003fe20003800000 */
.L_x_926:
[----:B------:R-:W-:Y:S01]  /*2e760*/  ULDC.64 UR4, c[0x0][0x208] ;  /* 0x0000820000047ab9 */ /* 0x000fe20000000a00 */
[----:B------:R-:W-:Y:S01]  /*2e770*/  MOV R13, R19 ;  /* 0x00000013000d7202 */ /* 0x000fe20000000f00 */
        /* <DEDUP_REMOVED lines=18> */
.L_x_927:
[----:B------:R-:W-:Y:S02]  /*2e8a0*/  IMAD.MOV.U32 R13, RZ, RZ, R17 ;  /* 0x000000ffff0d7224 */ /* 0x000fe400078e0011 */
[----:B------:R-:W-:-:S07]  /*2e8b0*/  IMAD.MOV.U32 R3, RZ, RZ, R14 ;  /* 0x000000ffff037224 */ /* 0x000fce00078e000e */
[----:B------:R-:W-:Y:S05]  /*2e8c0*/  WARPSYNC.COLLECTIVE R15, `(.L_x_928) ;  /* 0x000000000f087348 */ /* 0x000fea0003c00000 */
[----:B------:R0:W1:Y:S02]  /*2e8d0*/  SHFL.IDX P6, R14, R13, R12, R11 ;  /* 0x0000000c0d0e7389 */ /* 0x00006400000c000b */
[----:B01----:R-:W-:Y:S01]  /*2e8e0*/  ENDCOLLECTIVE ;  /* 0x000000000000791b */ /* 0x003fe20003800000 */
.L_x_928:
        /* <DEDUP_REMOVED lines=20> */
.L_x_929:
[----:B------:R-:W-:Y:S02]  /*2ea30*/  IMAD.MOV.U32 R13, RZ, RZ, R17 ;  /* 0x000000ffff0d7224 */ /* 0x000fe400078e0011 */
[----:B------:R-:W-:-:S07]  /*2ea40*/  IMAD.MOV.U32 R3, RZ, RZ, R14 ;  /* 0x000000ffff037224 */ /* 0x000fce00078e000e */
[----:B------:R-:W-:Y:S05]  /*2ea50*/  WARPSYNC.COLLECTIVE R15, `(.L_x_930) ;  /* 0x000000000f087348 */ /* 0x000fea0003c00000 */
[----:B------:R0:W1:Y:S02]  /*2ea60*/  SHFL.IDX P6, R14, R13, R12, R11 ;  /* 0x0000000c0d0e7389 */ /* 0x00006400000c000b */
[----:B01----:R-:W-:Y:S01]  /*2ea70*/  ENDCOLLECTIVE ;  /* 0x000000000000791b */ /* 0x003fe20003800000 */
.L_x_930:
        /* <DEDUP_REMOVED lines=20> */
.L_x_931:
[----:B------:R-:W-:Y:S02]  /*2ebc0*/  IMAD.MOV.U32 R13, RZ, RZ, R17 ;  /* 0x000000ffff0d7224 */ /* 0x000fe400078e0011 */
[----:B------:R-:W-:-:S07]  /*2ebd0*/  IMAD.MOV.U32 R19, RZ, RZ, R14 ;  /* 0x000000ffff137224 */ /* 0x000fce00078e000e */
[----:B------:R-:W-:Y:S05]  /*2ebe0*/  WARPSYNC.COLLECTIVE R15, `(.L_x_932) ;  /* 0x000000000f087348 */ /* 0x000fea0003c00000 */
[----:B------:R0:W1:Y:S02]  /*2ebf0*/  SHFL.IDX P6, R14, R13, R12, R11 ;  /* 0x0000000c0d0e7389 */ /* 0x00006400000c000b */
[----:B01----:R-:W-:Y:S01]  /*2ec00*/  ENDCOLLECTIVE ;  /* 0x000000000000791b */ /* 0x003fe20003800000 */
.L_x_932:
[----:B------:R-:W-:Y:S01]  /*2ec10*/  IMAD.MOV.U32 R2, RZ, RZ, R14 ;  /* 0x000000ffff027224 */ /* 0x000fe200078e000e */
[----:B------:R-:W-:Y:S06]  /*2ec20*/  BRA `(.L_x_933) ;  /* 0xffffffac00187947 */ /* 0x000fec000383ffff */
.L_x_783:
[----:B0-----:R0:W2:Y:S02]  /*2ec30*/  SYNCS.PHASECHK.TRANS64.TRYWAIT P0, [R4+URZ+0x38860], R3 ;  /* 0x03886003040075a7 */ /* 0x0010a4000800017f */
[----:B--2---:R-:W-:Y:S05]  /*2ec40*/  @!P0 NANOSLEEP.SYNCS 0x989680 ;  /* 0x009896800000895d */ /* 0x004fea0003900000 */
[----:B------:R-:W2:Y:S02]  /*2ec50*/  @!P0 SYNCS.PHASECHK.TRANS64 P0, [R4+URZ+0x38860], R3 ;  /* 0x03886003040085a7 */ /* 0x000ea4000800007f */
[----:B--2---:R-:W-:Y:S05]  /*2ec60*/  @!P0 BRA `(.L_x_783) ;  /* 0xfffffffc00f08947 */ /* 0x004fea000383ffff */
[----:B------:R-:W-:Y:S05]  /*2ec70*/  BRA `(.L_x_934) ;  /* 0xffffffb0004c7947 */ /* 0x000fea000383ffff */
.L_x_784:
        /* <DEDUP_REMOVED lines=8> */
.L_x_936:
[----:B------:R-:W-:Y:S05]  /*2ed00*/  BSYNC B0 ;  /* 0x0000000000007941 */ /* 0x000fea0003800000 */
.L_x_935:
[----:B------:R-:W-:Y:S01]  /*2ed10*/  IMAD.MOV.U32 R13, RZ, RZ, R17 ;  /* 0x000000ffff0d7224 */ /* 0x000fe200078e0011 */
[----:B------:R-:W-:Y:S01]  /*2ed20*/  MOV R11, 0x181f ;  /* 0x0000181f000b7802 */ /* 0x000fe20000000f00 */
[----:B------:R-:W-:Y:S01]  /*2ed30*/  IMAD.MOV.U32 R12, RZ, RZ, RZ ;  /* 0x000000ffff0c7224 */ /* 0x000fe200078e00ff */
[C---:B------:R-:W-:Y:S01]  /*2ed40*/  LOP3.LUT R0, R34.reuse, 0x40, RZ, 0xfc, !PT ;  /* 0x0000004022007812 */ /* 0x040fe200078efcff */
[----:B------:R-:W-:Y:S01]  /*2ed50*/  IMAD.MOV.U32 R15, RZ, RZ, -0x1 ;  /* 0xffffffffff0f7424 */ /* 0x000fe200078e00ff */
[C---:B------:R-:W-:Y:S01]  /*2ed60*/  LOP3.LUT R6, R34.reuse, 0x80, RZ, 0xfc, !PT ;  /* 0x0000008022067812 */ /* 0x040fe200078efcff */
[----:B------:R-:W-:Y:S02]  /*2ed70*/  IMAD.MOV.U32 R3, RZ, RZ, R14 ;  /* 0x000000ffff037224 */ /* 0x000fe400078e000e */
[----:B------:R-:W-:-:S07]  /*2ed80*/  IMAD.SHL.U32 R8, R34, 0x2, RZ ;  /* 0x0000000222087824 */ /* 0x000fce00078e00ff */
[----:B------:R-:W-:Y:S05]  /*2ed90*/  WARPSYNC.COLLECTIVE R15, `(.L_x_937) ;  /* 0x000000000f087348 */ /* 0x000fea0003c00000 */
[----:B------:R0:W1:Y:S02]  /*2eda0*/  SHFL.IDX P6, R14, R13, R12, R11 ;  /* 0x0000000c0d0e7389 */ /* 0x00006400000c000b */
[----:B01----:R-:W-:Y:S01]  /*2edb0*/  ENDCOLLECTIVE ;  /* 0x000000000000791b */ /* 0x003fe20003800000 */
.L_x_937:
[----:B------:R-:W-:Y:S01]  /*2edc0*/  ULDC UR4, c[0x0][0x2f4] ;  /* 0x0000bd0000047ab9 */ /* 0x000fe20000000800 */
[----:B------:R-:W-:Y:S01]  /*2edd0*/  ULDC.64 UR6, c[0x0][0x208] ;  /* 0x0000820000067ab9 */ /* 0x000fe20000000a00 */
[----:B------:R-:W-:Y:S02]  /*2ede0*/  ISETP.GE.AND P3, PT, R34, UR4, PT ;  /* 0x0000000422007c0c */ /* 0x000fe4000bf66270 */
[----:B------:R-:W-:Y:S01]  /*2edf0*/  ISETP.GE.AND P2, PT, R0, UR4, PT ;  /* 0x0000000400007c0c */ /* 0x000fe2000bf46270 */
[----:B------:R-:W-:Y:S01]  /*2ee00*/  IMAD R0, R7, 0x2, R16 ;  /* 0x0000000207007824 */ /* 0x000fe200078e0210 */
        /* <DEDUP_REMOVED lines=13> */
[----:B------:R-:W-:-:S04]  /*2eee0*/  ISETP.GE.AND P0, PT, R37, UR4, PT ;  /* 0x0000000425007c0c */ /* 0x000fc8000bf06270 */
[----:B------:R0:W-:Y:S01]  /*2eef0*/  LDGSTS.E.BYPASS.LTC128B.128 [R0+0x5400], desc[UR6][R2.64+0x100], !P4 ;  /* 0x0540010002007fae */ /* 0x0001e2000e101d46 */
[----:B------:R-:W-:-:S13]  /*2ef00*/  ISETP.LT.OR P4, PT, R5, 0x1, P0 ;  /* 0x000000010500780c */ /* 0x000fda0000781670 */
[----:B------:R0:W-:Y:S02]  /*2ef10*/  LDGSTS.E.BYPASS.LTC128B.128 [R0+0x7c00], desc[UR6][R2.64+0x180], !P4 ;  /* 0x07c0018002007fae */ /* 0x0001e4000e101d46 */
[----:B0-----:R-:W-:Y:S05]  /*2ef20*/  WARPSYNC.COLLECTIVE R15, `(.L_x_938) ;  /* 0x000000000f087348 */ /* 0x001fea0003c00000 */
[----:B------:R1:W2:Y:S02]  /*2ef30*/  SHFL.IDX P6, R14, R13, R12, R11 ;  /* 0x0000000c0d0e7389 */ /* 0x0002a400000c000b */
[----:B012---:R-:W-:Y:S01]  /*2ef40*/  ENDCOLLECTIVE ;  /* 0x000000000000791b */ /* 0x007fe20003800000 */
.L_x_938:
[----:B------:R-:W-:Y:S02]  /*2ef50*/  IMAD.MOV.U32 R13, RZ, RZ, R17 ;  /* 0x000000ffff0d7224 */ /* 0x000fe400078e0011 */
[----:B------:R-:W-:-:S07]  /*2ef60*/  IMAD.MOV.U32 R3, RZ, RZ, R14 ;  /* 0x000000ffff037224 */ /* 0x000fce00078e000e */
[----:B------:R-:W-:Y:S05]  /*2ef70*/  WARPSYNC.COLLECTIVE R15, `(.L_x_939) ;  /* 0x000000000f087348 */ /* 0x000fea0003c00000 */
[----:B------:R0:W1:Y:S02]  /*2ef80*/  SHFL.IDX P6, R14, R13, R12, R11 ;  /* 0x0000000c0d0e7389 */ /* 0x00006400000c000b */
[----:B01----:R-:W-:Y:S01]  /*2ef90*/  ENDCOLLECTIVE ;  /* 0x000000000000791b */ /* 0x003fe20003800000 */
.L_x_939:
[----:B------:R-:W-:Y:S01]  /*2efa0*/  ULDC.64 UR4, c[0x0][0x208] ;  /* 0x0000820000047ab9 */ /* 0x000fe20000000a00 */
[----:B------:R-:W-:Y:S02]  /*2efb0*/  IMAD.MOV.U32 R13, RZ, RZ, R19 ;  /* 0x000000ffff0d7224 */ /* 0x000fe400078e0013 */
        /* <DEDUP_REMOVED lines=17> */
.L_x_940:
[----:B------:R-:W-:Y:S02]  /*2f0d0*/  IMAD.MOV.U32 R13, RZ, RZ, R17 ;  /* 0x000000ffff0d7224 */ /* 0x000fe400078e0011 */
[----:B------:R-:W-:-:S07]  /*2f0e0*/  IMAD.MOV.U32 R7, RZ, RZ, R14 ;  /* 0x000000ffff077224 */ /* 0x000fce00078e000e */
[----:B------:R-:W-:Y:S05]  /*2f0f0*/  WARPSYNC.COLLECTIVE R15, `(.L_x_941) ;  /* 0x000000000f087348 */ /* 0x000fea0003c00000 */
[----:B------:R0:W1:Y:S02]  /*2f100*/  SHFL.IDX P6, R14, R13, R12, R11 ;  /* 0x0000000c0d0e7389 */ /* 0x00006400000c000b */
[----:B01----:R-:W-:Y:S01]  /*2f110*/  ENDCOLLECTIVE ;  /* 0x000000000000791b */ /* 0x003fe20003800000 */
.L_x_941:
        /* <DEDUP_REMOVED lines=19> */
.L_x_942:
[----:B------:R-:W-:Y:S02]  /*2f250*/  IMAD.MOV.U32 R13, RZ, RZ, R17 ;  /* 0x000000ffff0d7224 */ /* 0x000fe400078e0011 */
[----:B------:R-:W-:-:S07]  /*2f260*/  IMAD.MOV.U32 R3, RZ, RZ, R14 ;  /* 0x000000ffff037224 */ /* 0x000fce00078e000e */
[----:B------:R-:W-:Y:S05]  /*2f270*/  WARPSYNC.COLLECTIVE R15, `(.L_x_943) ;  /* 0x000000000f087348 */ /* 0x000fea0003c00000 */
[----:B------:R0:W1:Y:S02]  /*2f280*/  SHFL.IDX P6, R14, R13, R12, R11 ;  /* 0x0000000c0d0e7389 */ /* 0x00006400000c000b */
[----:B01----:R-:W-:Y:S01]  /*2f290*/  ENDCOLLECTIVE ;  /* 0x000000000000791b */ /* 0x003fe20003800000 */
.L_x_943:
        /* <DEDUP_REMOVED lines=19> */
.L_x_944:
[----:B------:R-:W-:Y:S02]  /*2f3d0*/  IMAD.MOV.U32 R13, RZ, RZ, R17 ;  /* 0x000000ffff0d7224 */ /* 0x000fe400078e0011 */
[----:B------:R-:W-:-:S07]  /*2f3e0*/  IMAD.MOV.U32 R19, RZ, RZ, R14 ;  /* 0x000000ffff137224 */ /* 0x000fce00078e000e */
[----:B------:R-:W-:Y:S05]  /*2f3f0*/  WARPSYNC.COLLECTIVE R15, `(.L_x_945) ;  /* 0x000000000f087348 */ /* 0x000fea0003c00000 */
[----:B------:R0:W1:Y:S02]  /*2f400*/  SHFL.IDX P6, R14, R13, R12, R11 ;  /* 0x0000000c0d0e7389 */ /* 0x00006400000c000b */
[----:B01----:R-:W-:Y:S01]  /*2f410*/  ENDCOLLECTIVE ;  /* 0x000000000000791b */ /* 0x003fe20003800000 */
.L_x_945:
[----:B------:R-:W-:Y:S05]  /*2f420*/  BRA `(.L_x_946) ;  /* 0xffffffac00707947 */ /* 0x000fea000383ffff */
.L_x_789:
[----:B------:R-:W-:Y:S01]  /*2f430*/  BSSY B0, `(.L_x_947) ;  /* 0x0000008000007945 */ /* 0x000fe20003800000 */
[----:B------:R-:W-:Y:S01]  /*2f440*/  MOV R13, R24 ;  /* 0x00000018000d7202 */ /* 0x000fe20000000f00 */
[----:B------:R-:W-:Y:S02]  /*2f450*/  IMAD.MOV.U32 R12, RZ, RZ, RZ ;  /* 0x000000ffff0c7224 */ /* 0x000fe400078e00ff */
[----:B------:R-:W-:Y:S02]  /*2f460*/  IMAD.MOV.U32 R11, RZ, RZ, 0x1f ;  /* 0x0000001fff0b7424 */ /* 0x000fe400078e00ff */
[----:B------:R-:W-:-:S07]  /*2f470*/  IMAD.MOV.U32 R15, RZ, RZ, -0x1 ;  /* 0xffffffffff0f7424 */ /* 0x000fce00078e00ff */
[----:B0-----:R-:W-:Y:S05]  /*2f480*/  WARPSYNC.COLLECTIVE R15, `(.L_x_948) ;  /* 0x000000000f087348 */ /* 0x001fea0003c00000 */
[----:B------:R1:W2:Y:S02]  /*2f490*/  SHFL.IDX P6, R14, R13, R12, R11 ;  /* 0x0000000c0d0e7389 */ /* 0x0002a400000c000b */
[----:B012---:R-:W-:Y:S01]  /*2f4a0*/  ENDCOLLECTIVE ;  /* 0x000000000000791b */ /* 0x007fe20003800000 */
.L_x_948:
[----:B------:R-:W-:Y:S05]  /*2f4b0*/  BSYNC B0 ;  /* 0x0000000000007941 */ /* 0x000fea0003800000 */
.L_x_947:
[----:B------:R-:W-:Y:S02]  /*2f4c0*/  IMAD.MOV.U32 R13, RZ, RZ, R24 ;  /* 0x000000ffff0d7224 */ /* 0x000fe400078e0018 */
[----:B------:R-:W-:Y:S02]  /*2f4d0*/  IMAD.MOV.U32 R12, RZ, RZ, 0x1 ;  /* 0x00000001ff0c7424 */ /* 0x000fe400078e00ff */
[----:B------:R-:W-:Y:S02]  /*2f4e0*/  IMAD.MOV.U32 R11, RZ, RZ, 0x1f ;  /* 0x0000001fff0b7424 */ /* 0x000fe400078e00ff */
[----:B------:R-:W-:Y:S02]  /*2f4f0*/  IMAD.MOV.U32 R15, RZ, RZ, -0x1 ;  /* 0xffffffffff0f7424 */ /* 0x000fe400078e00ff */
[----:B------:R-:W-:Y:S02]  /*2f500*/  IMAD.IADD R7, R27, 0x1, R9 ;  /* 0x000000011b077824 */ /* 0x000fe400078e0209 */
[----:B------:R-:W-:-:S07]  /*2f510*/  IMAD.MOV.U32 R0, RZ, RZ, R14 ;  /* 0x000000ffff007224 */ /* 0x000fce00078e000e */
[----:B------:R-:W-:Y:S05]  /*2f520*/  WARPSYNC.COLLECTIVE R15, `(.L_x_949) ;  /* 0x000000000f087348 */ /* 0x000fea0003c00000 */
[----:B------:R0:W1:Y:S02]  /*2f530*/  SHFL.IDX P6, R14, R13, R12, R11 ;  /* 0x0000000c0d0e7389 */ /* 0x00006400000c000b */
[----:B01----:R-:W-:Y:S01]  /*2f540*/  ENDCOLLECTIVE ;  /* 0x000000000000791b */ /* 0x003fe20003800000 */
.L_x_949:
[----:B------:R-:W-:Y:S01]  /*2f550*/  ULDC UR4, c[0x0][0xc3c] ;  /* 0x00030f0000047ab9 */ /* 0x000fe20000000800 */
[----:B------:R-:W-:Y:S01]  /*2f560*/  ULDC.64 UR6, c[0x0][0x208] ;  /* 0x0000820000067ab9 */ /* 0x000fe20000000a00 */
        /* <DEDUP_REMOVED lines=23> */
.L_x_950:
[----:B------:R-:W-:Y:S01]  /*2f6e0*/  IMAD.MOV.U32 R12, RZ, RZ, 0x2 ;  /* 0x00000002ff0c7424 */ /* 0x000fe200078e00ff */
[----:B------:R-:W-:-:S05]  /*2f6f0*/  SEL R14, R14, RZ, P1 ;  /* 0x000000ff0e0e7207 */ /* 0x000fca0000800000 */
[----:B------:R-:W-:-:S04]  /*2f700*/  IMAD.IADD R5, R13, 0x1, R14 ;  /* 0x000000010d057824 */ /* 0x000fc800078e020e */
[----:B------:R-:W-:-:S07]  /*2f710*/  IMAD.MOV.U32 R13, RZ, RZ, R5 ;  /* 0x000000ffff0d7224 */ /* 0x000fce00078e0005 */
[----:B------:R-:W-:Y:S05]  /*2f720*/  WARPSYNC.COLLECTIVE R15, `(.L_x_951) ;  /* 0x000000000f087348 */ /* 0x000fea0003c00000 */
[----:B------:R0:W1:Y:S02]  /*2f730*/  SHFL.UP P6, R14, R13, R12, R11 ;  /* 0x0400000c0d0e7389 */ /* 0x00006400000c000b */
[----:B01----:R-:W-:Y:S01]  /*2f740*/  ENDCOLLECTIVE ;  /* 0x000000000000791b */ /* 0x003fe20003800000 */
.L_x_951:
[----:B------:R-:W-:Y:S01]  /*2f750*/  IMAD.MOV.U32 R12, RZ, RZ, 0x4 ;  /* 0x00000004ff0c7424 */ /* 0x000fe200078e00ff */
[----:B------:R-:W-:-:S05]  /*2f760*/  SEL R2, R14, RZ, P2 ;  /* 0x000000ff0e027207 */ /* 0x000fca0001000000 */
[----:B------:R-:W-:-:S04]  /*2f770*/  IMAD.IADD R2, R5, 0x1, R2 ;  /* 0x0000000105027824 */ /* 0x000fc800078e0202 */
[----:B------:R-:W-:-:S07]  /*2f780*/  IMAD.MOV.U32 R13, RZ, RZ, R2 ;  /* 0x000000ffff0d7224 */ /* 0x000fce00078e0002 */
[----:B------:R-:W-:Y:S05]  /*2f790*/  WARPSYNC.COLLECTIVE R15, `(.L_x_952) ;  /* 0x000000000f087348 */ /* 0x000fea0003c00000 */
[----:B------:R0:W1:Y:S02]  /*2f7a0*/  SHFL.UP P6, R14, R13, R12, R11 ;  /* 0x0400000c0d0e7389 */ /* 0x00006400000c000b */
[----:B01----:R-:W-:Y:S01]  /*2f7b0*/  ENDCOLLECTIVE ;  /* 0x000000000000791b */ /* 0x003fe20003800000 */
.L_x_952:
[----:B------:R-:W-:Y:S02]  /*2f7c0*/  MOV R12, 0x8 ;  /* 0x00000008000c7802 */ /* 0x000fe40000000f00 */
[----:B------:R-:W-:-:S05]  /*2f7d0*/  SEL R3, R14, RZ, P3 ;  /* 0x000000ff0e037207 */ /* 0x000fca0001800000 */
[----:B------:R-:W-:-:S04]  /*2f7e0*/  IMAD.IADD R3, R2, 0x1, R3 ;  /* 0x0000000102037824 */ /* 0x000fc800078e0203 */
[----:B------:R-:W-:-:S07]  /*2f7f0*/  IMAD.MOV.U32 R13, RZ, RZ, R3 ;  /* 0x000000ffff0d7224 */ /* 0x000fce00078e0003 */
[----:B------:R-:W-:Y:S05]  /*2f800*/  WARPSYNC.COLLECTIVE R15, `(.L_x_953) ;  /* 0x000000000f087348 */ /* 0x000fea0003c00000 */
[----:B------:R0:W1:Y:S02]  /*2f810*/  SHFL.UP P6, R14, R13, R12, R11 ;  /* 0x0400000c0d0e7389 */ /* 0x00006400000c000b */
[----:B01----:R-:W-:Y:S01]  /*2f820*/  ENDCOLLECTIVE ;  /* 0x000000000000791b */ /* 0x003fe20003800000 */
.L_x_953:
[----:B------:R-:W-:Y:S01]  /*2f830*/  IMAD.MOV.U32 R12, RZ, RZ, 0x10 ;  /* 0x00000010ff0c7424 */ /* 0x000fe200078e00ff */
[----:B------:R-:W-:-:S05]  /*2f840*/  SEL R14, R14, RZ, P4 ;  /* 0x000000ff0e0e7207 */ /* 0x000fca0002000000 */
[----:B------:R-:W-:-:S04]  /*2f850*/  IMAD.IADD R5, R3, 0x1, R14 ;  /* 0x0000000103057824 */ /* 0x000fc800078e020e */
[----:B------:R-:W-:-:S07]  /*2f860*/  IMAD.MOV.U32 R13, RZ, RZ, R5 ;  /* 0x000000ffff0d7224 */ /* 0x000fce00078e0005 */
[----:B------:R-:W-:Y:S05]  /*2f870*/  WARPSYNC.COLLECTIVE R15, `(.L_x_954) ;  /* 0x000000000f087348 */ /* 0x000fea0003c00000 */
[----:B------:R0:W1:Y:S02]  /*2f880*/  SHFL.UP P6, R14, R13, R12, R11 ;  /* 0x0400000c0d0e7389 */ /* 0x00006400000c000b */
[----:B01----:R-:W-:Y:S01]  /*2f890*/  ENDCOLLECTIVE ;  /* 0x000000000000791b */ /* 0x003fe20003800000 */
.L_x_954:
        /* <DEDUP_REMOVED lines=8> */
.L_x_955:
[----:B------:R-:W-:Y:S05]  /*2f920*/  BRA `(.L_x_956) ;  /* 0xffffffac00947947 */ /* 0x000fea000383ffff */
.L_x_792:
[----:B------:R-:W-:Y:S01]  /*2f930*/  BSSY B0, `(.L_x_957) ;  /* 0x0000007000007945 */ /* 0x000fe20003800000 */
[----:B------:R-:W-:Y:S02]  /*2f940*/  IMAD.MOV.U32 R12, RZ, RZ, 0x1 ;  /* 0x00000001ff0c7424 */ /* 0x000fe400078e00ff */
[----:B------:R-:W-:Y:S02]  /*2f950*/  IMAD.MOV.U32 R11, RZ, RZ, RZ ;  /* 0x000000ffff0b7224 */ /* 0x000fe400078e00ff */
[----:B------:R-:W-:-:S07]  /*2f960*/  IMAD.MOV.U32 R15, RZ, RZ, -0x1 ;  /* 0xffffffffff0f7424 */ /* 0x000fce00078e00ff */
[----:B------:R-:W-:Y:S05]  /*2f970*/  WARPSYNC.COLLECTIVE R15, `(.L_x_958) ;  /* 0x000000000f087348 */ /* 0x000fea0003c00000 */
[----:B------:R0:W1:Y:S02]  /*2f980*/  SHFL.UP P6, R14, R13, R12, R11 ;  /* 0x0400000c0d0e7389 */ /* 0x00006400000c000b */
[----:B01----:R-:W-:Y:S01]  /*2f990*/  ENDCOLLECTIVE ;  /* 0x000000000000791b */ /* 0x003fe20003800000 */
.L_x_958:
[----:B------:R-:W-:Y:S05]  /*2f9a0*/  BSYNC B0 ;  /* 0x0000000000007941 */ /* 0x000fea0003800000 */
.L_x_957:
        /* <DEDUP_REMOVED lines=8> */
.L_x_959:
[----:B------:R-:W-:Y:S01]  /*2fa30*/  IMAD.MOV.U32 R12, RZ, RZ, 0x4 ;  /* 0x00000004ff0c7424 */ /* 0x000fe200078e00ff */
[----:B------:R-:W-:-:S05]  /*2fa40*/  SEL R2, R14, RZ, P2 ;  /* 0x000000ff0e027207 */ /* 0x000fca0001000000 */
[----:B------:R-:W-:-:S04]  /*2fa50*/  IMAD.IADD R2, R13, 0x1, R2 ;  /* 0x000000010d027824 */ /* 0x000fc800078e0202 */
[----:B------:R-:W-:-:S07]  /*2fa60*/  IMAD.MOV.U32 R13, RZ, RZ, R2 ;  /* 0x000000ffff0d7224 */ /* 0x000fce00078e0002 */
[----:B------:R-:W-:Y:S05]  /*2fa70*/  WARPSYNC.COLLECTIVE R15, `(.L_x_960) ;  /* 0x000000000f087348 */ /* 0x000fea0003c00000 */
[----:B------:R0:W1:Y:S02]  /*2fa80*/  SHFL.UP P6, R14, R13, R12, R11 ;  /* 0x0400000c0d0e7389 */ /* 0x00006400000c000b */
[----:B01----:R-:W-:Y:S01]  /*2fa90*/  ENDCOLLECTIVE ;  /* 0x000000000000791b */ /* 0x003fe20003800000 */
.L_x_960:
[----:B------:R-:W-:Y:S01]  /*2faa0*/  IMAD.MOV.U32 R12, RZ, RZ, 0x8 ;  /* 0x00000008ff0c7424 */ /* 0x000fe200078e00ff */
[----:B------:R-:W-:-:S05]  /*2fab0*/  SEL R3, R14, RZ, P3 ;  /* 0x000000ff0e037207 */ /* 0x000fca0001800000 */
[----:B------:R-:W-:-:S04]  /*2fac0*/  IMAD.IADD R3, R2, 0x1, R3 ;  /* 0x0000000102037824 */ /* 0x000fc800078e0203 */
[----:B------:R-:W-:-:S07]  /*2fad0*/  IMAD.MOV.U32 R13, RZ, RZ, R3 ;  /* 0x000000ffff0d7224 */ /* 0x000fce00078e0003 */
[----:B------:R-:W-:Y:S05]  /*2fae0*/  WARPSYNC.COLLECTIVE R15, `(.L_x_961) ;  /* 0x000000000f087348 */ /* 0x000fea0003c00000 */
[----:B------:R0:W1:Y:S02]  /*2faf0*/  SHFL.UP P6, R14, R13, R12, R11 ;  /* 0x0400000c0d0e7389 */ /* 0x00006400000c000b */
[----:B01----:R-:W-:Y:S01]  /*2fb00*/  ENDCOLLECTIVE ;  /* 0x000000000000791b */ /* 0x003fe20003800000 */
.L_x_961:
[----:B------:R-:W-:Y:S02]  /*2fb10*/  MOV R12, 0x10 ;  /* 0x00000010000c7802 */ /* 0x000fe40000000f00 */
[----:B------:R-:W-:-:S05]  /*2fb20*/  SEL R14, R14, RZ, P4 ;  /* 0x000000ff0e0e7207 */ /* 0x000fca0002000000 */
[----:B------:R-:W-:-:S04]  /*2fb30*/  IMAD.IADD R5, R3, 0x1, R14 ;  /* 0x0000000103057824 */ /* 0x000fc800078e020e */
[----:B------:R-:W-:-:S07]  /*2fb40*/  IMAD.MOV.U32 R13, RZ, RZ, R5 ;  /* 0x000000ffff0d7224 */ /* 0x000fce00078e0005 */
[----:B------:R-:W-:Y:S05]  /*2fb50*/  WARPSYNC.COLLECTIVE R15, `(.L_x_962) ;  /* 0x000000000f087348 */ /* 0x000fea0003c00000 */
[----:B------:R0:W1:Y:S02]  /*2fb60*/  SHFL.UP P6, R14, R13, R12, R11 ;  /* 0x0400000c0d0e7389 */ /* 0x00006400000c000b */
[----:B01----:R-:W-:Y:S01]  /*2fb70*/  ENDCOLLECTIVE ;  /* 0x000000000000791b */ /* 0x003fe20003800000 */
.L_x_962:
        /* <DEDUP_REMOVED lines=8> */
.L_x_963:
[----:B------:R-:W-:Y:S05]  /*2fc00*/  BRA `(.L_x_964) ;  /* 0xffffffac00847947 */ /* 0x000fea000383ffff */
.L_x_794:
[----:B------:R-:W-:Y:S01]  /*2fc10*/  BSSY B0, `(.L_x_965) ;  /* 0x0000006000007945 */ /* 0x000fe20003800000 */
[----:B------:R-:W-:Y:S01]  /*2fc20*/  PLOP3.LUT P6, PT, P6, PT, PT, 0x8, 0x0 ;  /* 0x000000000000781c */ /* 0x000fe200037ce170 */
[----:B------:R-:W-:-:S12]  /*2fc30*/  IMAD.MOV.U32 R15, RZ, RZ, -0x1 ;  /* 0xffffffffff0f7424 */ /* 0x000fd800078e00ff */
[----:B0-----:R-:W-:Y:S05]  /*2fc40*/  WARPSYNC.COLLECTIVE R15, `(.L_x_966) ;  /* 0x000000000f087348 */ /* 0x001fea0003c00000 */
[----:B------:R-:W-:Y:S01]  /*2fc50*/  VOTE.ANY R14, PT, P6 ;  /* 0x00000000000e7806 */ /* 0x000fe200030e0100 */
[----:B0-----:R-:W-:Y:S06]  /*2fc60*/  ENDCOLLECTIVE ;  /* 0x000000000000791b */ /* 0x001fec0003800000 */
.L_x_966:
[----:B------:R-:W-:Y:S05]  /*2fc70*/  BSYNC B0 ;  /* 0x0000000000007941 */ /* 0x000fea0003800000 */
.L_x_965:
[----:B------:R-:W-:Y:S02]  /*2fc80*/  IMAD.MOV.U32 R3, RZ, RZ, R14 ;  /* 0x000000ffff037224 */ /* 0x000fe400078e000e */
[----:B------:R-:W-:Y:S02]  /*2fc90*/  IMAD.MOV.U32 R13, RZ, RZ, R7 ;  /* 0x000000ffff0d7224 */ /* 0x000fe400078e0007 */
[----:B------:R-:W0:Y:S01]  /*2fca0*/  POPC R8, R3 ;  /* 0x0000000300087309 */ /* 0x000e220000000000 */
[----:B------:R-:W-:Y:S02]  /*2fcb0*/  IMAD.MOV.U32 R11, RZ, RZ, 0x1f ;  /* 0x0000001fff0b7424 */ /* 0x000fe400078e00ff */
[----:B------:R-:W-:Y:S02]  /*2fcc0*/  IMAD.MOV.U32 R15, RZ, RZ, -0x1 ;  /* 0xffffffffff0f7424 */ /* 0x000fe400078e00ff */
[----:B0-----:R-:W-:-:S07]  /*2fcd0*/  IMAD.MOV.U32 R12, RZ, RZ, R8 ;  /* 0x000000ffff0c7224 */ /* 0x001fce00078e0008 */
[----:B------:R-:W-:Y:S05]  /*2fce0*/  WARPSYNC.COLLECTIVE R15, `(.L_x_967) ;  /* 0x000000000f087348 */ /* 0x000fea0003c00000 */
[----:B------:R0:W1:Y:S02]  /*2fcf0*/  SHFL.IDX P6, R14, R13, R12, R11 ;  /* 0x0000000c0d0e7389 */ /* 0x00006400000c000b */
[----:B01----:R-:W-:Y:S01]  /*2fd00*/  ENDCOLLECTIVE ;  /* 0x000000000000791b */ /* 0x003fe20003800000 */
.L_x_967:
[----:B------:R-:W-:Y:S02]  /*2fd10*/  IMAD.MOV.U32 R13, RZ, RZ, R4 ;  /* 0x000000ffff0d7224 */ /* 0x000fe400078e0004 */
[----:B------:R-:W-:-:S07]  /*2fd20*/  IMAD.MOV.U32 R7, RZ, RZ, R14 ;  /* 0x000000ffff077224 */ /* 0x000fce00078e000e */
[----:B------:R-:W-:Y:S05]  /*2fd30*/  WARPSYNC.COLLECTIVE R15, `(.L_x_968) ;  /* 0x000000000f087348 */ /* 0x000fea0003c00000 */
[----:B------:R0:W1:Y:S02]  /*2fd40*/  SHFL.IDX P6, R14, R13, R12, R11 ;  /* 0x0000000c0d0e7389 */ /* 0x00006400000c000b */
[----:B01----:R-:W-:Y:S01]  /*2fd50*/  ENDCOLLECTIVE ;  /* 0x000000000000791b */ /* 0x003fe20003800000 */
.L_x_968:
[----:B------:R-:W-:Y:S01]  /*2fd60*/  IMAD.MOV.U32 R4, RZ, RZ, R14 ;  /* 0x000000ffff047224 */ /* 0x000fe200078e000e */
[----:B------:R-:W-:Y:S06]  /*2fd70*/  BRA `(.L_x_969) ;  /* 0xffffffac00647947 */ /* 0x000fec000383ffff */
.L_x_796:
[----:B------:R-:W-:Y:S01]  /*2fd80*/  BSSY B0, `(.L_x_970) ;  /* 0x0000007000007945 */ /* 0x000fe20003800000 */
[----:B------:R-:W-:Y:S02]  /*2fd90*/  IMAD.MOV.U32 R13, RZ, RZ, R2 ;  /* 0x000000ffff0d7224 */ /* 0x000fe400078e0002 */
[----:B------:R-:W-:Y:S02]  /*2fda0*/  IMAD.MOV.U32 R11, RZ, RZ, 0x1f ;  /* 0x0000001fff0b7424 */ /* 0x000fe400078e00ff */
[----:B------:R-:W-:-:S07]  /*2fdb0*/  IMAD.MOV.U32 R15, RZ, RZ, -0x1 ;  /* 0xffffffffff0f7424 */ /* 0x000fce00078e00ff */
[----:B0123--:R-:W-:Y:S05]  /*2fdc0*/  WARPSYNC.COLLECTIVE R15, `(.L_x_971) ;  /* 0x000000000f087348 */ /* 0x00ffea0003c00000 */
[----:B------:R4:W0:Y:S02]  /*2fdd0*/  SHFL.IDX P6, R14, R13, R12, R11 ;  /* 0x0000000c0d0e7389 */ /* 0x00082400000c000b */
[----:B01234-:R-:W-:Y:S01]  /*2fde0*/  ENDCOLLECTIVE ;  /* 0x000000000000791b */ /* 0x01ffe20003800000 */
.L_x_971:
[----:B------:R-:W-:Y:S05]  /*2fdf0*/  BSYNC B0 ;  /* 0x0000000000007941 */ /* 0x000fea0003800000 */
.L_x_970:
[----:B------:R-:W-:Y:S01]  /*2fe00*/  IMAD.MOV.U32 R6, RZ, RZ, R14 ;  /* 0x000000ffff067224 */ /* 0x000fe200078e000e */
[----:B------:R-:W-:Y:S06]  /*2fe10*/  BRA `(.L_x_795) ;  /* 0xffffffac00547947 */ /* 0x000fec000383ffff */
.L_x_800:
[----:B-1----:R1:W3:Y:S02]  /*2fe20*/  SYNCS.PHASECHK.TRANS64.TRYWAIT P0, [R5+URZ+0x38820], R0 ;  /* 0x03882000050075a7 */ /* 0x0022e4000800017f */
[----:B---3--:R-:W-:Y:S05]  /*2fe30*/  @!P0 NANOSLEEP.SYNCS 0x989680 ;  /* 0x009896800000895d */ /* 0x008fea0003900000 */
[----:B------:R-:W3:Y:S02]  /*2fe40*/  @!P0 SYNCS.PHASECHK.TRANS64 P0, [R5+URZ+0x38820], R0 ;  /* 0x03882000050085a7 */ /* 0x000ee4000800007f */
[----:B---3--:R-:W-:Y:S05]  /*2fe50*/  @!P0 BRA `(.L_x_800) ;  /* 0xfffffffc00f08947 */ /* 0x008fea000383ffff */
[----:B------:R-:W-:Y:S05]  /*2fe60*/  BRA `(.L_x_972) ;  /* 0xffffffb000ac7947 */ /* 0x000fea000383ffff */
.L_x_801:
        /* <DEDUP_REMOVED lines=11> */
.L_x_974:
[----:B------:R-:W-:Y:S05]  /*2ff20*/  BSYNC B0 ;  /* 0x0000000000007941 */ /* 0x000fea0003800000 */
.L_x_973:
[----:B------:R-:W-:Y:S05]  /*2ff30*/  BRA `(.L_x_975) ;  /* 0xffffffb000947947 */ /* 0x000fea000383ffff */
.L_x_802:
[----:B------:R-:W-:Y:S01]  /*2ff40*/  BSSY B0, `(.L_x_976) ;  /* 0x0000006000007945 */ /* 0x000fe20003800000 */
[----:B------:R-:W-:-:S07]  /*2ff50*/  IMAD.MOV.U32 R15, RZ, RZ, -0x1 ;  /* 0xffffffffff0f7424 */ /* 0x000fce00078e00ff */
[----:B012---:R-:W-:Y:S05]  /*2ff60*/  WARPSYNC.COLLECTIVE R15, `(.L_x_977) ;  /* 0x000000000f0c7348 */ /* 0x007fea0003c00000 */
[----:B------:R-:W-:Y:S02]  /*2ff70*/  ELECT P6, UR62, PT ;  /* 0x00000000003e782f */ /* 0x000fe400038c0000 */
[----:B------:R-:W-:Y:S01]  /*2ff80*/  MOV R14, UR62 ;  /* 0x0000003e000e7c02 */ /* 0x000fe20008000f00 */
[----:B012---:R-:W-:Y:S10]  /*2ff90*/  ENDCOLLECTIVE ;  /* 0x000000000000791b */ /* 0x007ff40003800000 */
.L_x_977:
[----:B------:R-:W-:Y:S05]  /*2ffa0*/  BSYNC B0 ;  /* 0x0000000000007941 */ /* 0x000fea0003800000 */
.L_x_976:
[----:B------:R-:W-:Y:S05]  /*2ffb0*/  BRA `(.L_x_978) ;  /* 0xffffffb000887947 */ /* 0x000fea000383ffff */
.L_x_804:
[----:B-1----:R1:W3:Y:S02]  /*2ffc0*/  SYNCS.PHASECHK.TRANS64.TRYWAIT P1, [R3+URZ+0x38840], R2 ;  /* 0x03884002030075a7 */ /* 0x0022e4000802017f */
[----:B---3--:R-:W-:Y:S05]  /*2ffd0*/  @!P1 NANOSLEEP.SYNCS 0x989680 ;  /* 0x009896800000995d */ /* 0x008fea0003900000 */
[----:B------:R-:W3:Y:S02]  /*2ffe0*/  @!P1 SYNCS.PHASECHK.TRANS64 P1, [R3+URZ+0x38840], R2 ;  /* 0x03884002030095a7 */ /* 0x000ee4000802007f */
[----:B---3--:R-:W-:Y:S05]  /*2fff0*/  @!P1 BRA `(.L_x_804) ;  /* 0xfffffffc00f09947 */ /* 0x008fea000383ffff */
[----:B------:R-:W-:Y:S05]  /*30000*/  BRA `(.L_x_979) ;  /* 0xffffffb000a87947 */ /* 0x000fea000383ffff */
.L_x_806:
[----:B---3--:R3:W4:Y:S02]  /*30010*/  SYNCS.PHASECHK.TRANS64.TRYWAIT P1, [R23+URZ+0x38840], R0 ;  /* 0x03884000170075a7 */ /* 0x008724000802017f */
[----:B----4-:R-:W-:Y:S05]  /*30020*/  @!P1 NANOSLEEP.SYNCS 0x989680 ;  /* 0x009896800000995d */ /* 0x010fea0003900000 */
[----:B------:R-:W4:Y:S02]  /*30030*/  @!P1 SYNCS.PHASECHK.TRANS64 P1, [R23+URZ+0x38840], R0 ;  /* 0x03884000170095a7 */ /* 0x000f24000802007f */
[----:B----4-:R-:W-:Y:S05]  /*30040*/  @!P1 BRA `(.L_x_806) ;  /* 0xfffffffc00f09947 */ /* 0x010fea000383ffff */
[----:B------:R-:W-:Y:S05]  /*30050*/  BRA `(.L_x_980) ;  /* 0xffffffb000b47947 */ /* 0x000fea000383ffff */
.L_x_808:
[----:B----4-:R4:W0:Y:S02]  /*30060*/  SYNCS.PHASECHK.TRANS64.TRYWAIT P1, [R3+URZ+0x38860], R2 ;  /* 0x03886002030075a7 */ /* 0x010824000802017f */
[----:B0-----:R-:W-:Y:S05]  /*30070*/  @!P1 NANOSLEEP.SYNCS 0x989680 ;  /* 0x009896800000995d */ /* 0x001fea0003900000 */
[----:B------:R-:W0:Y:S02]  /*30080*/  @!P1 SYNCS.PHASECHK.TRANS64 P1, [R3+URZ+0x38860], R2 ;  /* 0x03886002030095a7 */ /* 0x000e24000802007f */
[----:B0-----:R-:W-:Y:S05]  /*30090*/  @!P1 BRA `(.L_x_808) ;  /* 0xfffffffc00f09947 */ /* 0x001fea000383ffff */
[----:B------:R-:W-:Y:S05]  /*300a0*/  BRA `(.L_x_981) ;  /* 0xffffffb000b07947 */ /* 0x000fea000383ffff */
.L_x_982:
        /* <DEDUP_REMOVED lines=13> */
.L_x_15957:


//--------------------- .text._ZN7cutlass13device_kernelIN5flash11enable_sm90INS1_16FlashAttnFwdSm90INS1_25CollectiveMainloopFwdSm90ILi2EN4cute5tupleIJNS5_1CILi1EEES8_S8_EEENS6_IJNS7_ILi128EEENS7_ILi64EEENS7_ILi256EEEEEELi256ENS_10bfloat16_tEfNS_4arch4Sm90ELb0ELb1ELb1ELb0ELb1ELb0ELb0ELb1ELb1ELb1ELb1ELb0EEENS1_21CollectiveEpilogueFwdINS6_IJSA_SC_SB_EEES9_SE_SG_Li256ELb0ELb1ELb1ELb0EEENS1_19SingleTileSchedulerILb0ELb1ELb1ELi128EEEEEEEEEvNT_6ParamsE --------------------------
	.section	.text._ZN7cutlass13device_kernelIN5flash11enable_sm90INS1_16FlashAttnFwdSm90INS1_25CollectiveMainloopFwdSm90ILi2EN4cute5tupleIJNS5_1CILi1EEES8_S8_EEENS6_IJNS7_ILi128EEENS7_ILi64EEENS7_ILi256EEEEEELi256ENS_10bfloat16_tEfNS_4arch4Sm90ELb0ELb1ELb1ELb0ELb1ELb0ELb0ELb1ELb1ELb1ELb1ELb0EEENS1_21CollectiveEpilogueFwdINS6_IJSA_SC_SB_EEES9_SE_SG_Li256ELb0ELb1ELb1ELb0EEENS1_19SingleTileSchedulerILb0ELb1ELb1ELi128EEEEEEEEEvNT_6ParamsE,"ax",@progbits
	.align	128
.text._ZN7cutlass13device_kernelIN5flash11enable_sm90INS1_16FlashAttnFwdSm90INS1_25CollectiveMainloopFwdSm90ILi2EN4cute5tupleIJNS5_1CILi1EEES8_S8_EEENS6_IJNS7_ILi128EEENS7_ILi64EEENS7_ILi256EEEEEELi256ENS_10bfloat16_tEfNS_4arch4Sm90ELb0ELb1ELb1ELb0ELb1ELb0ELb0ELb1ELb1ELb1ELb1ELb0EEENS1_21CollectiveEpilogueFwdINS6_IJSA_SC_SB_EEES9_SE_SG_Li256ELb0ELb1ELb1ELb0EEENS1_19SingleTileSchedulerILb0ELb1ELb1ELi128EEEEEEEEEvNT_6ParamsE:
        .type           _ZN7cutlass13device_kernelIN5flash11enable_sm90INS1_16FlashAttnFwdSm90INS1_25CollectiveMainloopFwdSm90ILi2EN4cute5tupleIJNS5_1CILi1EEES8_S8_EEENS6_IJNS7_ILi128EEENS7_ILi64EEENS7_ILi256EEEEEELi256ENS_10bfloat16_tEfNS_4arch4Sm90ELb0ELb1ELb1ELb0ELb1ELb0ELb0ELb1ELb1ELb1ELb1ELb0EEENS1_21CollectiveEpilogueFwdINS6_IJSA_SC_SB_EEES9_SE_SG_Li256ELb0ELb1ELb1ELb0EEENS1_19SingleTileSchedulerILb0ELb1ELb1ELi128EEEEEEEEEvNT_6ParamsE,@function
        .size           _ZN7cutlass13device_kernelIN5flash11enable_sm90INS1_16FlashAttnFwdSm90INS1_25CollectiveMainloopFwdSm90ILi2EN4cute5tupleIJNS5_1CILi1EEES8_S8_EEENS6_IJNS7_ILi128EEENS7_ILi64EEENS7_ILi256EEEEEELi256ENS_10bfloat16_tEfNS_4arch4Sm90ELb0ELb1ELb1ELb0ELb1ELb0ELb0ELb1ELb1ELb1ELb1ELb0EEENS1_21CollectiveEpilogueFwdINS6_IJSA_SC_SB_EEES9_SE_SG_Li256ELb0ELb1ELb1ELb0EEENS1_19SingleTileSchedulerILb0ELb1ELb1ELi128EEEEEEEEEvNT_6ParamsE,(.L_x_15958 - _ZN7cutlass13device_kernelIN5flash11enable_sm90INS1_16FlashAttnFwdSm90INS1_25CollectiveMainloopFwdSm90ILi2EN4cute5tupleIJNS5_1CILi1EEES8_S8_EEENS6_IJNS7_ILi128EEENS7_ILi64EEENS7_ILi256EEEEEELi256ENS_10bfloat16_tEfNS_4arch4Sm90ELb0ELb1ELb1ELb0ELb1ELb0ELb0ELb1ELb1ELb1ELb1ELb0EEENS1_21CollectiveEpilogueFwdINS6_IJSA_SC_SB_EEES9_SE_SG_Li256ELb0ELb1ELb1ELb0EEENS1_19SingleTileSchedulerILb0ELb1ELb1ELi128EEEEEEEEEvNT_6ParamsE)
        .other          _ZN7cutlass13device_kernelIN5flash11enable_sm90INS1_16FlashAttnFwdSm90INS1_25CollectiveMainloopFwdSm90ILi2EN4cute5tupleIJNS5_1CILi1EEES8_S8_EEENS6_IJNS7_ILi128EEENS7_ILi64EEENS7_ILi256EEEEEELi256ENS_10bfloat16_tEfNS_4arch4Sm90ELb0ELb1ELb1ELb0ELb1ELb0ELb0ELb1ELb1ELb1ELb1ELb0EEENS1_21CollectiveEpilogueFwdINS6_IJSA_SC_SB_EEES9_SE_SG_Li256ELb0ELb1ELb1ELb0EEENS1_19SingleTileSchedulerILb0ELb1ELb1ELi128EEEEEEEEEvNT_6ParamsE,@"STO_CUDA_ENTRY STV_DEFAULT"
_ZN7cutlass13device_kernelIN5flash11enable_sm90INS1_16FlashAttnFwdSm90INS1_25CollectiveMainloopFwdSm90ILi2EN4cute5tupleIJNS5_1CILi1EEES8_S8_EEENS6_IJNS7_ILi128EEENS7_ILi64EEENS7_ILi256EEEEEELi256ENS_10bfloat16_tEfNS_4arch4Sm90ELb0ELb1ELb1ELb0ELb1ELb0ELb0ELb1ELb1ELb1ELb1ELb0EEENS1_21CollectiveEpilogueFwdINS6_IJSA_SC_SB_EEES9_SE_SG_Li256ELb0ELb1ELb1ELb0EEENS1_19SingleTileSchedulerILb0ELb1ELb1ELi128EEEEEEEEEvNT_6ParamsE:
        /* <DEDUP_REMOVED lines=45> */
.L_x_983:
        /* <DEDUP_REMOVED lines=22> */
.L_x_984:
        /* <DEDUP_REMOVED lines=18> */
.L_x_985:
        /* <DEDUP_REMOVED lines=22> */
.L_x_986:
        /* <DEDUP_REMOVED lines=23> */
.L_x_987:
[----:B------:R-:W-:Y:S01]  /*0820*/  UISETP.NE.AND UP0, UPT, UR9, URZ, UPT ;  /* 0x0000003f0900728c */ /* 0x000fe2000bf05270 */
[----:B------:R-:W-:Y:S01]  /*0830*/  NOP ;  /* 0x0000000000007918 */ /* 0x000fe20000000000 */
[----:B0-----:R-:W-:Y:S01]  /*0840*/  UMOV UR4, 0x1 ;  /* 0x0000000100047882 */ /* 0x001fe20000000000 */
[----:B------:R-:W-:Y:S01]  /*0850*/  ULDC.64 UR60, c[0x0][0x208] ;  /* 0x00008200003c7ab9 */ /* 0x000fe20000000a00 */
[----:B------:R-:W-:Y:S01]  /*0860*/  USEL UR4, UR4, 0x2, !UP0 ;  /* 0x0000000204047887 */ /* 0x000fe2000c000000 */
[----:B------:R-:W-:Y:S01]  /*0870*/  BSSY B6, `(.L_x_988) ;  /* 0x000138e000067945 */ /* 0x000fe20003800000 */
[----:B-1234-:R-:W-:Y:S01]  /*0880*/  BAR.SYNC.DEFER_BLOCKING 0x0 ;  /* 0x0000000000007b1d */ /* 0x01efe20000010000 */
[----:B------:R-:W-:-:S03]  /*0890*/  PLOP3.LUT P0, PT, PT, PT, UP0, 0x80, 0x0 ;  /* 0x000000000000781c */ /* 0x000fc60003f0f008 */
[----:B------:R-:W-:-:S05]  /*08a0*/  IMAD.U32 R2, RZ, RZ, UR4 ;  /* 0x00000004ff027e24 */ /* 0x000fca000f8e00ff */
[----:B------:R0:W-:Y:S05]  /*08b0*/  STL [R1+0x4], R2 ;  /* 0x0000040201007387 */ /* 0x0001ea0000100800 */
[----:B------:R-:W-:Y:S05]  /*08c0*/  @!P0 BRA `(.L_x_989) ;  /* 0x000000f800908947 */ /* 0x000fea0003800000 */
.L_x_990:
        /* <DEDUP_REMOVED lines=14> */
[----:B------:R-:W-:Y:S01]  /*09b0*/  IMAD.U32 R0, RZ, RZ, UR10 ;  /* 0x0000000aff007e24 */ /* 0x000fe2000f8e00ff */
[----:B--2---:R-:W-:Y:S01]  /*09c0*/  ISETP.LE.AND P0, PT, RZ, UR8, PT ;  /* 0x00000008ff007c0c */ /* 0x004fe2000bf03270 */
[----:B------:R-:W-:-:S03]  /*09d0*/  UIADD3 UR4, -UR10, URZ, URZ ;  /* 0x0000003f0a047290 */ /* 0x000fc6000fffe13f */
[----:B------:R1:W-:Y:S01]  /*09e0*/  STL [R1], R0 ;  /* 0x0000000001007387 */ /* 0x0003e20000100800 */
[----:B------:R-:W-:-:S08]  /*09f0*/  UIMAD UR6, UR7, UR4, UR6 ;  /* 0x00000004070672a4 */ /* 0x000fd0000f8e0206 */
[----:B------:R-:W-:Y:S05]  /*0a00*/  @!P0 BRA `(.L_x_991) ;  /* 0x0000013400d08947 */ /* 0x000fea0003800000 */
[----:B0-----:R-:W0:Y:S01]  /*0a10*/  LDC.64 R2, c[0x0][0x418] ;  /* 0x00010600ff027b82 */ /* 0x001e220000000a00 */
[----:B------:R-:W-:Y:S01]  /*0a20*/  ULDC UR4, c[0x0][0x448] ;  /* 0x0001120000047ab9 */ /* 0x000fe20000000800 */
[----:B------:R-:W-:Y:S01]  /*0a30*/  VIADD R19, R26, 0xffffff80 ;  /* 0xffffff801a137836 */ /* 0x000fe20000000000 */
[----:B------:R-:W-:-:S04]  /*0a40*/  UISETP.NE.AND UP0, UPT, UR4, 0x1, UPT ;  /* 0x000000010400788c */ /* 0x000fc8000bf05270 */
[----:B------:R-:W-:Y:S01]  /*0a50*/  UP2UR UR4, UPR, URZ, 0x1 ;  /* 0x000000013f047883 */ /* 0x000fe20008000000 */
[----:B------:R-:W1:Y:S05]  /*0a60*/  LDC R18, c[0x0][0x288] ;  /* 0x0000a200ff127b82 */ /* 0x000e6a0000000800 */
[----:B------:R-:W-:Y:S01]  /*0a70*/  MOV R23, UR4 ;  /* 0x0000000400177c02 */ /* 0x000fe20008000f00 */
[----:B------:R-:W-:Y:S01]  /*0a80*/  @UP0 ULDC UR9, c[0x0][0x44c] ;  /* 0x0001130000090ab9 */ /* 0x000fe20000000800 */
[----:B------:R-:W-:Y:S01]  /*0a90*/  @UP0 ULDC UR11, c[0x0][0x450] ;  /* 0x00011400000b0ab9 */ /* 0x000fe20000000800 */
[----:B------:R-:W2:Y:S01]  /*0aa0*/  LDC R17, c[0x0][0x424] ;  /* 0x00010900ff117b82 */ /* 0x000ea20000000800 */
[----:B------:R-:W-:-:S07]  /*0ab0*/  ULDC.64 UR4, c[0x0][0x9e0] ;  /* 0x0002780000047ab9 */ /* 0x000fce0000000a00 */
[----:B------:R-:W3:Y:S01]  /*0ac0*/  S2UR UR38, SR_CTAID.X ;  /* 0x00000000002679c3 */ /* 0x000ee20000002500 */
[----:B0-----:R-:W-:-:S04]  /*0ad0*/  ISETP.NE.U32.AND P0, PT, R2, RZ, PT ;  /* 0x000000ff0200720c */ /* 0x001fc80003f05070 */
[----:B------:R-:W-:-:S03]  /*0ae0*/  ISETP.NE.AND.EX P0, PT, R3, RZ, PT, P0 ;  /* 0x000000ff0300720c */ /* 0x000fc60003f05300 */
[----:B------:R-:W0:Y:S01]  /*0af0*/  LDC R4, c[0x0][0x2f0] ;  /* 0x0000bc00ff047b82 */ /* 0x000e220000000800 */
[----:B-1----:R-:W-:Y:S02]  /*0b00*/  IADD3 R0, -R18, 0x1, RZ ;  /* 0x0000000112007810 */ /* 0x002fe40007ffe1ff */
[----:B--2---:R-:W-:Y:S01]  /*0b10*/  SEL R17, R17, 0x1, P0 ;  /* 0x0000000111117807 */ /* 0x004fe20000000000 */
[----:B---3--:R-:W-:-:S04]  /*0b20*/  USHF.L.U32 UR38, UR38, 0x7, URZ ;  /* 0x0000000726267899 */ /* 0x008fc8000800063f */
[----:B------:R-:W-:Y:S02]  /*0b30*/  @UP0 UIADD3 UR8, UR38, 0x7f, URZ ;  /* 0x0000007f26080890 */ /* 0x000fe4000fffe03f */
[----:B------:R-:W-:Y:S01]  /*0b40*/  UIADD3 UR7, UR38, 0x7f, URZ ;  /* 0x0000007f26077890 */ /* 0x000fe2000fffe03f */
[----:B0-----:R-:W-:Y:S01]  /*0b50*/  IMAD R0, R17, R4, R0 ;  /* 0x0000000411007224 */ /* 0x001fe200078e0200 */
[----:B------:R-:W-:-:S04]  /*0b60*/  UIMAD.WIDE.U32 UR8, UR8, UR9, URZ ;  /* 0x00000009080872a5 */ /* 0x000fc8000f8e003f */
[----:B------:R-:W-:Y:S01]  /*0b70*/  R2UR UR10, R0 ;  /* 0x00000000000a72ca */ /* 0x000fe200000e0000 */
[----:B------:R-:W-:Y:S02]  /*0b80*/  @UP0 USHF.R.U32.HI UR7, URZ, UR11, UR9 ;  /* 0x0000000b3f070299 */ /* 0x000fe40008011609 */
[----:B------:R-:W-:-:S04]  /*0b90*/  UISETP.GE.AND UP0, UPT, UR5, 0x1, UPT ;  /* 0x000000010500788c */ /* 0x000fc8000bf06270 */
[----:B------:R-:W-:Y:S02]  /*0ba0*/  UP2UR UR8, UPR, URZ, 0x1 ;  /* 0x000000013f087883 */ /* 0x000fe40008000000 */
[----:B------:R-:W-:-:S04]  /*0bb0*/  PLOP3.LUT P0, PT, PT, PT, UP0, 0x40, 0x0 ;  /* 0x000000000000781c */ /* 0x000fc80003f0e808 */
[----:B------:R-:W-:Y:S01]  /*0bc0*/  UIADD3 UR7, UR10, UR7, URZ ;  /* 0x000000070a077290 */ /* 0x000fe2000fffe03f */
[----:B------:R-:W-:-:S03]  /*0bd0*/  IMAD.U32 R22, RZ, RZ, UR8 ;  /* 0x00000008ff167e24 */ /* 0x000fc6000f8e00ff */
[----:B------:R-:W-:-:S06]  /*0be0*/  UIADD3 UR4, UR7, UR4, URZ ;  /* 0x0000000407047290 */ /* 0x000fcc000fffe03f */
[----:B------:R-:W-:Y:S01]  /*0bf0*/  IMAD.U32 R0, RZ, RZ, UR4 ;  /* 0x00000004ff007e24 */ /* 0x000fe2000f8e00ff */
[----:B------:R-:W-:Y:S06]  /*0c00*/  @P0 BRA `(.L_x_992) ;  /* 0x0000000000400947 */ /* 0x000fec0003800000 */
[----:B------:R-:W-:Y:S01]  /*0c10*/  ISETP.LT.AND P0, PT, RZ, UR7, PT ;  /* 0x00000007ff007c0c */ /* 0x000fe2000bf01270 */
[----:B------:R-:W-:-:S12]  /*0c20*/  UIADD3 UR4, UR7, -0x1, URZ ;  /* 0xffffffff07047890 */ /* 0x000fd8000fffe03f */
[----:B------:R-:W-:Y:S05]  /*0c30*/  @P0 BRA `(.L_x_993) ;  /* 0x00000000001c0947 */ /* 0x000fea0003800000 */
[----:B------:R-:W-:Y:S02]  /*0c40*/  UISETP.NE.AND UP0, UPT, UR5, 0x1, UPT ;  /* 0x000000010500788c */ /* 0x000fe4000bf05270 */
[----:B------:R-:W-:-:S09]  /*0c50*/  UIADD3 UR4, -UR7, URZ, URZ ;  /* 0x0000003f07047290 */ /* 0x000fd2000fffe13f */
[----:B------:R-:W-:Y:S02]  /*0c60*/  @UP0 ULDC.64 UR10, c[0x0][0x9e8] ;  /* 0x00027a00000a0ab9 */ /* 0x000fe40000000a00 */
[----:B------:R-:W-:-:S04]  /*0c70*/  UIMAD.WIDE.U32 UR8, UR4, UR10, URZ ;  /* 0x0000000a040872a5 */ /* 0x000fc8000f8e003f */
[----:B------:R-:W-:-:S04]  /*0c80*/  @UP0 USHF.R.U32.HI UR4, URZ, UR11, UR9 ;  /* 0x0000000b3f040299 */ /* 0x000fc80008011609 */
[----:B------:R-:W-:Y:S01]  /*0c90*/  ULOP3.LUT UR4, URZ, UR4, URZ, 0x33, !UPT ;  /* 0x000000043f047292 */ /* 0x000fe2000f8e333f */
[----:B------:R-:W-:Y:S11]  /*0ca0*/  BRA `(.L_x_994) ;  /* 0x0000000000107947 */ /* 0x000ff60003800000 */
.L_x_993:
[----:B------:R-:W-:-:S11]  /*0cb0*/  UISETP.NE.AND UP0, UPT, UR5, 0x1, UPT ;  /* 0x000000010500788c */ /* 0x000fd6000bf05270 */
[----:B------:R-:W-:Y:S02]  /*0cc0*/  @UP0 ULDC.64 UR10, c[0x0][0x9e8] ;  /* 0x00027a00000a0ab9 */ /* 0x000fe40000000a00 */
[----:B------:R-:W-:-:S04]  /*0cd0*/  UIMAD.WIDE.U32 UR8, UR4, UR10, URZ ;  /* 0x0000000a040872a5 */ /* 0x000fc8000f8e003f */
[----:B------:R-:W-:-:S12]  /*0ce0*/  @UP0 USHF.R.U32.HI UR4, URZ, UR11, UR9 ;  /* 0x0000000b3f040299 */ /* 0x000fd80008011609 */
.L_x_994:
[----:B------:R-:W-:-:S06]  /*0cf0*/  UIMAD UR4, UR4, UR5, UR5 ;  /* 0x00000005040472a4 */ /* 0x000fcc000f8e0205 */
[----:B------:R-:W-:-:S07]  /*0d00*/  VIMNMX R0, R0, UR4, PT ;  /* 0x0000000400007c48 */ /* 0x000fce000bfe0100 */
.L_x_992:
[----:B------:R-:W-:Y:S01]  /*0d10*/  R2UR UR4, R23 ;  /* 0x00000000170472ca */ /* 0x000fe200000e0000 */
[CC--:B------:R-:W-:Y:S01]  /*0d20*/  IMAD R18, R17.reuse, R4.reuse, -R18 ;  /* 0x0000000411127224 */ /* 0x0c0fe200078e0a12 */
[----:B------:R-:W-:Y:S01]  /*0d30*/  IADD3 R2, R0, 0x3f, RZ ;  /* 0x0000003f00027810 */ /* 0x000fe20007ffe0ff */
[----:B------:R-:W-:-:S03]  /*0d40*/  IMAD R0, R17, R4, 0x3f ;  /* 0x0000003f11007424 */ /* 0x000fc600078e0204 */
[----:B------:R-:W-:Y:S02]  /*0d50*/  R2UR UR7, R18 ;  /* 0x00000000120772ca */ /* 0x000fe400000e0000 */
[----:B------:R-:W-:Y:S02]  /*0d60*/  SHF.R.S32.HI R5, RZ, 0x1f, R2 ;  /* 0x0000001fff057819 */ /* 0x000fe40000011402 */
[----:B------:R-:W-:Y:S02]  /*0d70*/  SHF.R.S32.HI R3, RZ, 0x1f, R0 ;  /* 0x0000001fff037819 */ /* 0x000fe40000011400 */
[----:B------:R-:W-:Y:S01]  /*0d80*/  LEA.HI R5, R5, R2, RZ, 0x6 ;  /* 0x0000000205057211 */ /* 0x000fe200078f30ff */
[----:B------:R-:W-:Y:S01]  /*0d90*/  UISETP.NE.AND UP0, UPT, UR4, URZ, UPT ;  /* 0x0000003f0400728c */ /* 0x000fe2000bf05270 */
[----:B------:R-:W-:Y:S02]  /*0da0*/  LEA.HI R3, R3, R0, RZ, 0x6 ;  /* 0x0000000003037211 */ /* 0x000fe400078f30ff */
[----:B------:R-:W-:Y:S01]  /*0db0*/  UMOV UR4, UR38 ;  /* 0x0000002600047c82 */ /* 0x000fe20008000000 */
[----:B------:R-:W-:-:S02]  /*0dc0*/  SHF.R.S32.HI R0, RZ, 0x6, R5 ;  /* 0x00000006ff007819 */ /* 0x000fc40000011405 */
[----:B------:R-:W-:-:S04]  /*0dd0*/  SHF.R.S32.HI R3, RZ, 0x6, R3 ;  /* 0x00000006ff037819 */ /* 0x000fc80000011403 */
[----:B------:R-:W-:Y:S01]  /*0de0*/  VIMNMX R203, R3, R0, PT ;  /* 0x0000000003cb7248 */ /* 0x000fe20003fe0100 */
[----:B------:R-:W-:Y:S01]  /*0df0*/  @UP0 ULDC UR8, c[0x0][0x44c] ;  /* 0x0001130000080ab9 */ /* 0x000fe20000000800 */
[----:B------:R-:W-:Y:S01]  /*0e00*/  @UP0 ULDC UR10, c[0x0][0x450] ;  /* 0x00011400000a0ab9 */ /* 0x000fe20000000800 */
[----:B------:R-:W-:-:S04]  /*0e10*/  UIMAD.WIDE.U32 UR8, UR38, UR8, URZ ;  /* 0x00000008260872a5 */ /* 0x000fc8000f8e003f */
[----:B------:R-:W-:Y:S02]  /*0e20*/  @UP0 USHF.R.U32.HI UR4, URZ, UR10, UR9 ;  /* 0x0000000a3f040299 */ /* 0x000fe40008011609 */
[----:B------:R-:W-:Y:S02]  /*0e30*/  UISETP.GE.AND UP0, UPT, UR5, 0x1, UPT ;  /* 0x000000010500788c */ /* 0x000fe4000bf06270 */
[----:B------:R-:W-:-:S03]  /*0e40*/  UIADD3 UR4, UR7, UR4, URZ ;  /* 0x0000000407047290 */ /* 0x000fc6000fffe03f */
[----:B------:R-:W-:Y:S01]  /*0e50*/  ULDC UR7, c[0x0][0x9dc] ;  /* 0x0002770000077ab9 */ /* 0x000fe20000000800 */
[----:B------:R-:W-:Y:S01]  /*0e60*/  PLOP3.LUT P0, PT, PT, PT, UP0, 0x40, 0x0 ;  /* 0x000000000000781c */ /* 0x000fe20003f0e808 */
[----:B------:R-:W-:-:S12]  /*0e70*/  UIADD3 UR7, UR4, -UR7, URZ ;  /* 0x8000000704077290 */ /* 0x000fd8000fffe03f */
[----:B------:R-:W-:Y:S05]  /*0e80*/  @P0 BRA `(.L_x_995) ;  /* 0x0000000000440947 */ /* 0x000fea0003800000 */
[----:B------:R-:W-:-:S06]  /*0e90*/  UISETP.GT.AND UP0, UPT, UR4, -0x1, UPT ;  /* 0xffffffff0400788c */ /* 0x000fcc000bf04270 */
[----:B------:R-:W-:-:S13]  /*0ea0*/  PLOP3.LUT P0, PT, PT, PT, UP0, 0x80, 0x0 ;  /* 0x000000000000781c */ /* 0x000fda0003f0f008 */
[----:B------:R-:W-:Y:S05]  /*0eb0*/  @P0 BRA `(.L_x_996) ;  /* 0x00000000001c0947 */ /* 0x000fea0003800000 */
[----:B------:R-:W-:Y:S02]  /*0ec0*/  UISETP.NE.AND UP0, UPT, UR5, 0x1, UPT ;  /* 0x000000010500788c */ /* 0x000fe4000bf05270 */
[----:B------:R-:W-:-:S09]  /*0ed0*/  ULOP3.LUT UR4, URZ, UR4, URZ, 0x33, !UPT ;  /* 0x000000043f047292 */ /* 0x000fd2000f8e333f */
[----:B------:R-:W-:Y:S02]  /*0ee0*/  @UP0 ULDC.64 UR10, c[0x0][0x9e8] ;  /* 0x00027a00000a0ab9 */ /* 0x000fe40000000a00 */
[----:B------:R-:W-:-:S04]  /*0ef0*/  UIMAD.WIDE.U32 UR8, UR4, UR10, URZ ;  /* 0x0000000a040872a5 */ /* 0x000fc8000f8e003f */
[----:B------:R-:W-:-:S04]  /*0f00*/  @UP0 USHF.R.U32.HI UR4, URZ, UR11, UR9 ;  /* 0x0000000b3f040299 */ /* 0x000fc80008011609 */
[----:B------:R-:W-:Y:S01]  /*0f10*/  ULOP3.LUT UR4, URZ, UR4, URZ, 0x33, !UPT ;  /* 0x000000043f047292 */ /* 0x000fe2000f8e333f */
[----:B------:R-:W-:Y:S11]  /*0f20*/  BRA `(.L_x_997) ;  /* 0x0000000000107947 */ /* 0x000ff60003800000 */
.L_x_996:
[----:B------:R-:W-:-:S11]  /*0f30*/  UISETP.NE.AND UP0, UPT, UR5, 0x1, UPT ;  /* 0x000000010500788c */ /* 0x000fd6000bf05270 */
[----:B------:R-:W-:Y:S02]  /*0f40*/  @UP0 ULDC.64 UR10, c[0x0][0x9e8] ;  /* 0x00027a00000a0ab9 */ /* 0x000fe40000000a00 */
[----:B------:R-:W-:-:S04]  /*0f50*/  UIMAD.WIDE.U32 UR8, UR4, UR10, URZ ;  /* 0x0000000a040872a5 */ /* 0x000fc8000f8e003f */
[----:B------:R-:W-:-:S12]  /*0f60*/  @UP0 USHF.R.U32.HI UR4, URZ, UR11, UR9 ;  /* 0x0000000b3f040299 */ /* 0x000fd80008011609 */
.L_x_997:
[----:B------:R-:W-:-:S04]  /*0f70*/  UIMAD UR4, UR4, UR5, URZ ;  /* 0x00000005040472a4 */ /* 0x000fc8000f8e023f */
[----:B------:R-:W-:-:S04]  /*0f80*/  UISETP.LT.AND UP0, UPT, UR7, UR4, UPT ;  /* 0x000000040700728c */ /* 0x000fc8000bf01270 */
[----:B------:R-:W-:-:S12]  /*0f90*/  USEL UR7, UR7, UR4, !UP0 ;  /* 0x0000000407077287 */ /* 0x000fd8000c000000 */
.L_x_995:
[----:B------:R-:W-:Y:S02]  /*0fa0*/  USHF.R.S32.HI UR4, URZ, 0x1f, UR7 ;  /* 0x0000001f3f047899 */ /* 0x000fe40008011407 */
[----:B------:R-:W-:Y:S02]  /*0fb0*/  USHF.R.U32.HI UR11, URZ, 0x10, UR6 ;  /* 0x000000103f0b7899 */ /* 0x000fe40008011606 */
[----:B------:R-:W-:Y:S02]  /*0fc0*/  ULEA.HI UR4, UR4, UR7, URZ, 0x6 ;  /* 0x0000000704047291 */ /* 0x000fe4000f8f303f */
[----:B------:R-:W-:Y:S02]  /*0fd0*/  ULOP3.LUT UR7, UR6, 0xffff, URZ, 0xc0, !UPT ;  /* 0x0000ffff06077892 */ /* 0x000fe4000f8ec03f */
[----:B------:R-:W-:-:S04]  /*0fe0*/  USHF.R.S32.HI UR4, URZ, 0x6, UR4 ;  /* 0x000000063f047899 */ /* 0x000fc80008011404 */
[----:B------:R-:W-:-:S04]  /*0ff0*/  UISETP.LT.AND UP0, UPT, URZ, UR4, UPT ;  /* 0x000000043f00728c */ /* 0x000fc8000bf01270 */
[----:B------:R-:W-:Y:S02]  /*1000*/  USEL UR10, URZ, UR4, !UP0 ;  /* 0x000000043f0a7287 */ /* 0x000fe4000c000000 */
[----:B------:R-:W-:Y:S01]  /*1010*/  UISETP.NE.AND UP0, UPT, UR11, URZ, UPT ;  /* 0x0000003f0b00728c */ /* 0x000fe2000bf05270 */
[----:B------:R-:W-:-:S03]  /*1020*/  UMOV UR4, URZ ;  /* 0x0000003f00047c82 */ /* 0x000fc60008000000 */
[----:B------:R-:W-:-:S07]  /*1030*/  ISETP.GT.AND P0, PT, R203, UR10, PT ;  /* 0x0000000acb007c0c */ /* 0x000fce000bf04270 */
[----:B------:R-:W-:-:S06]  /*1040*/  @!UP0 ULDC UR11, c[0x0][0x9f0] ;  /* 0x00027c00000b8ab9 */ /* 0x000fcc0000000800 */
[----:B------:R-:W-:Y:S05]  /*1050*/  @!P0 BRA `(.L_x_998) ;  /* 0x00000000008c8947 */ /* 0x000fea0003800000 */
[----:B------:R-:W-:Y:S01]  /*1060*/  IMAD.U32 R4, RZ, RZ, UR11 ;  /* 0x0000000bff047e24 */ /* 0x000fe2000f8e00ff */
[----:B------:R-:W-:-:S04]  /*1070*/  UMOV UR4, URZ ;  /* 0x0000003f00047c82 */ /* 0x000fc80008000000 */
[----:B------:R-:W-:-:S04]  /*1080*/  IABS R0, R4 ;  /* 0x0000000400007213 */ /* 0x000fc80000000000 */
[----:B------:R-:W-:Y:S02]  /*1090*/  R2UR UR12, R0 ;  /* 0x00000000000c72ca */ /* 0x000fe400000e0000 */
[----:B------:R-:W-:Y:S02]  /*10a0*/  IADD3 R0, R4, -0x1, R203 ;  /* 0xffffffff04007810 */ /* 0x000fe40007ffe0cb */
[----:B------:R-:W-:Y:S02]  /*10b0*/  IABS R4, R4 ;  /* 0x0000000400047213 */ /* 0x000fe40000000000 */
[----:B------:R-:W-:Y:S02]  /*10c0*/  R2UR UR6, R0 ;  /* 0x00000000000672ca */ /* 0x000fe400000e0000 */
[----:B------:R-:W-:-:S05]  /*10d0*/  IADD3 R4, RZ, -R4, RZ ;  /* 0x80000004ff047210 */ /* 0x000fca0007ffe0ff */
[----:B------:R-:W0:Y:S06]  /*10e0*/  I2F.RP R2, UR12 ;  /* 0x0000000c00027d06 */ /* 0x000e2c0008209400 */
[----:B------:R-:W-:-:S06]  /*10f0*/  UIADD3 UR6, -UR10, UR6, URZ ;  /* 0x000000060a067290 */ /* 0x000fcc000fffe13f */
[----:B------:R-:W-:Y:S01]  /*1100*/  IMAD.U32 R0, RZ, RZ, UR6 ;  /* 0x00000006ff007e24 */ /* 0x000fe2000f8e00ff */
[----:B------:R-:W-:Y:S01]  /*1110*/  ULOP3.LUT UR6, UR6, UR11, URZ, 0x3c, !UPT ;  /* 0x0000000b06067292 */ /* 0x000fe2000f8e3c3f */
[----:B0-----:R-:W0:Y:S03]  /*1120*/  MUFU.RCP R2, R2 ;  /* 0x0000000200027308 */ /* 0x001e260000001000 */
[----:B------:R-:W-:-:S04]  /*1130*/  IABS R0, R0 ;  /* 0x0000000000007213 */ /* 0x000fc80000000000 */
[----:B------:R-:W-:Y:S01]  /*1140*/  R2UR UR9, R0 ;  /* 0x00000000000972ca */ /* 0x000fe200000e0000 */
[----:B------:R-:W-:Y:S02]  /*1150*/  IMAD.MOV.U32 R0, RZ, RZ, R4 ;  /* 0x000000ffff007224 */ /* 0x000fe400078e0004 */
[----:B0-----:R-:W-:-:S06]  /*1160*/  VIADD R3, R2, 0xffffffe ;  /* 0x0ffffffe02037836 */ /* 0x001fcc0000000000 */
        /* <DEDUP_REMOVED lines=18> */
.L_x_998:
[----:B------:R-:W-:Y:S02]  /*1290*/  UIMAD UR5, UR7, UR4, UR10 ;  /* 0x00000004070572a4 */ /* 0x000fe4000f8e020a */
[----:B------:R-:W-:Y:S01]  /*12a0*/  IMAD.U32 R0, RZ, RZ, UR4 ;  /* 0x00000004ff007e24 */ /* 0x000fe2000f8e00ff */
[----:B------:R-:W-:Y:S01]  /*12b0*/  PLOP3.LUT P0, PT, PT, PT, PT, 0x80, 0x0 ;  /* 0x000000000000781c */ /* 0x000fe20003f0f070 */
[----:B------:R-:W-:Y:S01]  /*12c0*/  IMAD.MOV.U32 R2, RZ, RZ, RZ ;  /* 0x000000ffff027224 */ /* 0x000fe200078e00ff */
[----:B------:R-:W-:Y:S02]  /*12d0*/  CS2R R150, SRZ ;  /* 0x0000000000967805 */ /* 0x000fe4000001ff00 */
[----:B------:R-:W-:Y:S02]  /*12e0*/  CS2R R148, SRZ ;  /* 0x0000000000947805 */ /* 0x000fe4000001ff00 */
[----:B------:R-:W-:Y:S01]  /*12f0*/  VIADDMNMX R203, R0, UR5, R203, PT ;  /* 0x0000000500cb7c46 */ /* 0x000fe2000b8001cb */
[----:B------:R-:W-:Y:S01]  /*1300*/  IMAD.MOV.U32 R0, RZ, RZ, RZ ;  /* 0x000000ffff007224 */ /* 0x000fe200078e00ff */
[----:B------:R-:W-:-:S02]  /*1310*/  MOV R200, UR5 ;  /* 0x0000000500c87c02 */ /* 0x000fc40008000f00 */
[----:B------:R-:W-:Y:S02]  /*1320*/  CS2R R146, SRZ ;  /* 0x0000000000927805 */ /* 0x000fe4000001ff00 */
[----:B------:R-:W-:Y:S02]  /*1330*/  ISETP.GT.AND P1, PT, R203, UR5, PT ;  /* 0x00000005cb007c0c */ /* 0x000fe4000bf24270 */
        /* <DEDUP_REMOVED lines=66> */
[----:B------:R-:W-:-:S05]  /*1760*/  SHF.R.S32.HI R58, RZ, 0x7, R57 ;  /* 0x00000007ff3a7819 */ /* 0x000fca0000011439 */
        /* <DEDUP_REMOVED lines=19> */
[----:B------:R-:W-:Y:S01]  /*18a0*/  MOV R5, UR5 ;  /* 0x0000000500057c02 */ /* 0x000fe20008000f00 */
[----:B------:R-:W-:Y:S01]  /*18b0*/  ULDC.64 UR4, c[0x4][0x140] ;  /* 0x0100500000047ab9 */ /* 0x000fe20000000a00 */
[----:B------:R-:W-:Y:S01]  /*18c0*/  IMAD.U32 R10, RZ, RZ, UR6 ;  /* 0x00000006ff0a7e24 */ /* 0x000fe2000f8e00ff */
[----:B------:R-:W-:Y:S01]  /*18d0*/  MOV R11, UR7 ;  /* 0x00000007000b7c02 */ /* 0x000fe20008000f00 */
[----:B------:R-:W-:Y:S02]  /*18e0*/  IMAD.U32 R6, RZ, RZ, UR4 ;  /* 0x00000004ff067e24 */ /* 0x000fe4000f8e00ff */
[----:B------:R-:W-:-:S02]  /*18f0*/  IMAD.U32 R7, RZ, RZ, UR5 ;  /* 0x00000005ff077e24 */ /* 0x000fc4000f8e00ff */
[----:B------:R-:W-:Y:S02]  /*1900*/  IMAD.MOV.U32 R8, RZ, RZ, 0x70 ;  /* 0x00000070ff087424 */ /* 0x000fe400078e00ff */
[----:B------:R-:W-:Y:S02]  /*1910*/  IMAD.MOV.U32 R12, RZ, RZ, 0x1 ;  /* 0x00000001ff0c7424 */ /* 0x000fe400078e00ff */
[----:B0-----:R-:W-:-:S07]  /*1920*/  IMAD.MOV.U32 R13, RZ, RZ, RZ ;  /* 0x000000ffff0d7224 */ /* 0x001fce00078e00ff */
[----:B------:R-:W-:-:S07]  /*1930*/  LEPC R20, `(.L_x_1000) ;  /* 0x000000001014794e */ /* 0x000fce0000000000 */
[----:B-1----:R-:W-:Y:S05]  /*1940*/  CALL.ABS.NOINC R2 ;  /* 0x0000000002007343 */ /* 0x002fea0003c00000 */
.L_x_1000:
[----:B------:R-:W-:Y:S02]  /*1950*/  R2UR UR4, R16 ;  /* 0x00000000100472ca */ /* 0x000fe400000e0000 */
[----:B------:R-:W-:-:S11]  /*1960*/  SHF.L.U32 R0, RZ, 0x1f, RZ ;  /* 0x0000001fff007819 */ /* 0x000fd600000006ff */
[----:B------:R-:W0:Y:S02]  /*1970*/  SYNCS.PHASECHK.TRANS64.TRYWAIT P0, [UR4+0x30800], R0 ;  /* 0x03080000ff0075a7 */ /* 0x000e240008000144 */
[----:B0-----:R-:W-:Y:S05]  /*1980*/  @!P0 BRA `(.L_x_1001) ;  /* 0x0000012400f88947 */ /* 0x001fea0003800000 */
.L_x_1134:
[----:B------:R-:W2:Y:S02]  /*1990*/  LDL R2, [R1+0x4] ;  /* 0x0000040001027983 */ /* 0x000ea40000100800 */
[----:B--2---:R-:W-:-:S13]  /*19a0*/  R2UR UR4, R2 ;  /* 0x00000000020472ca */ /* 0x004fda00000e0000 */
[----:B------:R-:W-:-:S06]  /*19b0*/  ULOP3.LUT UR4, UR4, 0x1, URZ, 0xfc, !UPT ;  /* 0x0000000104047892 */ /* 0x000fcc000f8efc3f */
[----:B------:R-:W-:-:S04]  /*19c0*/  MOV R2, UR4 ;  /* 0x0000000400027c02 */ /* 0x000fc80008000f00 */
[----:B------:R-:W-:-:S13]  /*19d0*/  ISETP.NE.AND P0, PT, R2, 0x3, PT ;  /* 0x000000030200780c */ /* 0x000fda0003f05270 */
[----:B------:R-:W-:Y:S05]  /*19e0*/  @!P0 BRA `(.L_x_1002) ;  /* 0x0000000000048947 */ /* 0x000fea0003800000 */
[----:B------:R-:W-:Y:S01]  /*19f0*/  BPT.TRAP 0x1 ;  /* 0x000000040000795c */ /* 0x000fe20000300000 */
.L_x_1002:
[----:B------:R-:W-:-:S13]  /*1a00*/  R2UR UR4, R16 ;  /* 0x00000000100472ca */ /* 0x000fda00000e0000 */
[----:B------:R1:W2:Y:S01]  /*1a10*/  SYNCS.PHASECHK.TRANS64.TRYWAIT P1, [UR4+0x30830], R0 ;  /* 0x03083000ff0075a7 */ /* 0x0002a20008020144 */
[----:B------:R-:W-:Y:S05]  /*1a20*/  @!P0 BRA `(.L_x_1003) ;  /* 0x0000000000048947 */ /* 0x000fea0003800000 */
[----:B------:R-:W-:Y:S01]  /*1a30*/  BPT.TRAP 0x1 ;  /* 0x000000040000795c */ /* 0x000fe20000300000 */
.L_x_1003:
[----:B------:R-:W-:-:S05]  /*1a40*/  IMAD.U32 R6, RZ, RZ, UR36 ;  /* 0x00000024ff067e24 */ /* 0x000fca000f8e00ff */
[----:B------:R-:W-:Y:S01]  /*1a50*/  LOP3.LUT R6, R6, 0x10000, RZ, 0xfc, !PT ;  /* 0x0001000006067812 */ /* 0x000fe200078efcff */
[----:B--2---:R-:W-:Y:S06]  /*1a60*/  @P1 BRA `(.L_x_1004) ;  /* 0x00000000000c1947 */ /* 0x004fec0003800000 */
[----:B------:R-:W-:-:S13]  /*1a70*/  R2UR UR4, R16 ;  /* 0x00000000100472ca */ /* 0x000fda00000e0000 */
[----:B------:R-:W2:Y:S02]  /*1a80*/  SYNCS.PHASECHK.TRANS64.TRYWAIT P1, [UR4+0x30830], R0 ;  /* 0x03083000ff0075a7 */ /* 0x000ea40008020144 */
[----:B--2---:R-:W-:Y:S05]  /*1a90*/  @!P1 BRA `(.L_x_1005) ;  /* 0x0000012400d09947 */ /* 0x004fea0003800000 */
.L_x_1004:
[----:B------:R-:W-:Y:S05]  /*1aa0*/  WARPSYNC.ALL ;  /* 0x0000000000007948 */ /* 0x000fea0003800000 */
[----:B------:R-:W-:Y:S01]  /*1ab0*/  IMAD.MOV.U32 R7, RZ, RZ, 0x40000040 ;  /* 0x40000040ff077424 */ /* 0x000fe200078e00ff */
[----:B------:R-:W-:Y:S01]  /*1ac0*/  R2UR UR4, R16 ;  /* 0x00000000100472ca */ /* 0x000fe200000e0000 */
[----:B------:R-:W-:Y:S01]  /*1ad0*/  WARPGROUP.ARRIVE ;  /* 0x00000000000079c5 */ /* 0x000fe20000000000 */
[----:B------:R-:W-:Y:S01]  /*1ae0*/  R2UR UR8, R6 ;  /* 0x00000000060872ca */ /* 0x000fe200000e0000 */
[----:B------:R-:W-:Y:S01]  /*1af0*/  UMOV UR11, 0x40000040 ;  /* 0x40000040000b7882 */ /* 0x000fe20000000000 */
[----:B------:R-:W-:Y:S01]  /*1b00*/  R2UR UR9, R7 ;  /* 0x00000000070972ca */ /* 0x000fe200000e0000 */
[----:B------:R-:W-:Y:S01]  /*1b10*/  UMOV UR13, 0x40000040 ;  /* 0x40000040000d7882 */ /* 0x000fe20000000000 */
[----:B------:R-:W-:Y:S01]  /*1b20*/  UMOV UR7, 0x40000040 ;  /* 0x4000004000077882 */ /* 0x000fe20000000000 */
[----:B------:R-:W-:Y:S01]  /*1b30*/  UMOV UR5, UR13 ;  /* 0x0000000d00057c82 */ /* 0x000fe20008000000 */
[----:B------:R-:W-:Y:S01]  /*1b40*/  IMAD.U32 R11, RZ, RZ, UR13 ;  /* 0x0000000dff0b7e24 */ /* 0x000fe2000f8e00ff */
[----:B------:R-:W-:Y:S01]  /*1b50*/  UMOV UR13, 0x40000040 ;  /* 0x40000040000d7882 */ /* 0x000fe20000000000 */
[----:B------:R-:W-:Y:S01]  /*1b60*/  UMOV UR15, 0x40000040 ;  /* 0x40000040000f7882 */ /* 0x000fe20000000000 */
[----:B------:R-:W-:Y:S01]  /*1b70*/  UMOV UR17, 0x40000040 ;  /* 0x4000004000117882 */ /* 0x000fe20000000000 */
[----:B------:R-:W-:Y:S01]  /*1b80*/  UMOV UR21, 0x40000040 ;  /* 0x4000004000157882 */ /* 0x000fe20000000000 */
[----:B------:R-:W-:Y:S01]  /*1b90*/  UIADD3 UR4, UR4, 0x20400, URZ ;  /* 0x0002040004047890 */ /* 0x000fe2000fffe03f */
[----:B------:R-:W-:Y:S01]  /*1ba0*/  UMOV UR25, 0x40000040 ;  /* 0x4000004000197882 */ /* 0x000fe20000000000 */
[----:B------:R-:W-:-:S02]  /*1bb0*/  UMOV UR29, 0x40000040 ;  /* 0x40000040001d7882 */ /* 0x000fc40000000000 */
[----:B------:R-:W-:Y:S01]  /*1bc0*/  USHF.R.U32.HI UR4, URZ, 0x4, UR4 ;  /* 0x000000043f047899 */ /* 0x000fe20008011604 */
[----:B------:R-:W-:Y:S01]  /*1bd0*/  UMOV UR33, 0x40000040 ;  /* 0x4000004000217882 */ /* 0x000fe20000000000 */
[----:B------:R-:W-:Y:S02]  /*1be0*/  UMOV UR37, 0x40000040 ;  /* 0x4000004000257882 */ /* 0x000fe40000000000 */
[----:B------:R-:W-:Y:S01]  /*1bf0*/  ULOP3.LUT UR4, UR4, 0x3fff, URZ, 0xc0, !UPT ;  /* 0x00003fff04047892 */ /* 0x000fe2000f8ec03f */
[----:B------:R-:W-:Y:S01]  /*1c00*/  UMOV UR41, 0x40000040 ;  /* 0x4000004000297882 */ /* 0x000fe20000000000 */
[----:B------:R-:W-:Y:S02]  /*1c10*/  UMOV UR45, 0x40000040 ;  /* 0x40000040002d7882 */ /* 0x000fe40000000000 */
[----:B------:R-:W-:Y:S01]  /*1c20*/  ULOP3.LUT UR18, UR4, 0x10000, URZ, 0xfc, !UPT ;  /* 0x0001000004127892 */ /* 0x000fe2000f8efc3f */
[----:B------:R-:W-:Y:S01]  /*1c30*/  UMOV UR49, 0x40000040 ;  /* 0x4000004000317882 */ /* 0x000fe20000000000 */
[----:B------:R-:W-:-:S02]  /*1c40*/  UMOV UR53, 0x40000040 ;  /* 0x4000004000357882 */ /* 0x000fc40000000000 */
[----:B------:R-:W-:Y:S02]  /*1c50*/  UIADD3 UR6, UR18, 0x2, URZ ;  /* 0x0000000212067890 */ /* 0x000fe4000fffe03f */
[----:B------:R-:W-:Y:S02]  /*1c60*/  UIADD3 UR14, UR18, 0x200, URZ ;  /* 0x00000200120e7890 */ /* 0x000fe4000fffe03f */
[----:B------:R-:W-:Y:S01]  /*1c70*/  IMAD.U32 R20, RZ, RZ, UR18 ;  /* 0x00000012ff147e24 */ /* 0x000fe2000f8e00ff */
[----:B------:R-:W-:Y:S02]  /*1c80*/  UMOV UR10, UR18 ;  /* 0x00000012000a7c82 */ /* 0x000fe40008000000 */
[----:B------:R-:W-:Y:S01]  /*1c90*/  HGMMA.64x64x16.F32.BF16 R24, gdesc[UR8], RZ, !UPT, gsb0 ;  /* 0x00e00000081879f0 */ /* 0x000fe2000c0018ff */
[----:B------:R-:W-:Y:S01]  /*1ca0*/  R2UR UR10, R6 ;  /* 0x00000000060a72ca */ /* 0x000fe200000e0000 */
[----:B------:R-:W-:Y:S02]  /*1cb0*/  UMOV UR9, 0x40000040 ;  /* 0x4000004000097882 */ /* 0x000fe40000000000 */
[----:B------:R-:W-:-:S10]  /*1cc0*/  IMAD.U32 R15, RZ, RZ, UR9 ;  /* 0x00000009ff0f7e24 */ /* 0x000fd4000f8e00ff */
[----:B------:R-:W-:Y:S02]  /*1cd0*/  UIADD3 UR4, UR10, 0x2, URZ ;  /* 0x000000020a047890 */ /* 0x000fe4000fffe03f */
[----:B------:R-:W-:Y:S02]  /*1ce0*/  UIADD3 UR16, UR10, 0x402, URZ ;  /* 0x000004020a107890 */ /* 0x000fe4000fffe03f */
[----:B------:R-:W-:Y:S02]  /*1cf0*/  UIADD3 UR20, UR10, 0x404, URZ ;  /* 0x000004040a147890 */ /* 0x000fe4000fffe03f */
[----:B------:R-:W-:Y:S01]  /*1d00*/  UIADD3 UR24, UR10, 0x406, URZ ;  /* 0x000004060a187890 */ /* 0x000fe2000fffe03f */
[----:B------:R-:W-:Y:S01]  /*1d10*/  UMOV UR12, UR4 ;  /* 0x00000004000c7c82 */ /* 0x000fe20008000000 */
[----:B------:R-:W-:Y:S01]  /*1d20*/  UIADD3 UR28, UR10, 0x800, URZ ;  /* 0x000008000a1c7890 */ /* 0x000fe2000fffe03f */
[----:B------:R-:W-:Y:S01]  /*1d30*/  MOV R10, UR12 ;  /* 0x0000000c000a7c02 */ /* 0x000fe20008000f00 */
[----:B------:R-:W-:Y:S01]  /*1d40*/  UMOV UR4, UR12 ;  /* 0x0000000c00047c82 */ /* 0x000fe20008000000 */
[----:B------:R-:W-:-:S02]  /*1d50*/  UIADD3 UR12, UR10, 0x400, URZ ;  /* 0x000004000a0c7890 */ /* 0x000fc4000fffe03f */
[----:B------:R-:W-:Y:S02]  /*1d60*/  UIADD3 UR32, UR10, 0x802, URZ ;  /* 0x000008020a207890 */ /* 0x000fe4000fffe03f */
[----:B------:R-:W-:Y:S02]  /*1d70*/  UIADD3 UR36, UR10, 0x804, URZ ;  /* 0x000008040a247890 */ /* 0x000fe4000fffe03f */
[----:B------:R-:W-:Y:S02]  /*1d80*/  UIADD3 UR40, UR10, 0x806, URZ ;  /* 0x000008060a287890 */ /* 0x000fe4000fffe03f */
[----:B------:R-:W-:Y:S02]  /*1d90*/  UIADD3 UR44, UR10, 0xc00, URZ ;  /* 0x00000c000a2c7890 */ /* 0x000fe4000fffe03f */
[----:B------:R-:W-:Y:S02]  /*1da0*/  UIADD3 UR48, UR10, 0xc02, URZ ;  /* 0x00000c020a307890 */ /* 0x000fe4000fffe03f */
[----:B------:R-:W-:Y:S01]  /*1db0*/  UIADD3 UR52, UR10, 0xc04, URZ ;  /* 0x00000c040a347890 */ /* 0x000fe2000fffe03f */
[----:B------:R-:W-:-:S02]  /*1dc0*/  WARPGROUP.DEPBAR.LE gsb0, 0x0 ;  /* 0x00008000000079c5 */ /* 0x000fc40000010000 */
[----:B------:R-:W-:-:S06]  /*1dd0*/  WARPGROUP.ARRIVE ;  /* 0x00000000000079c5 */ /* 0x000fcc0000000000 */
[----:B------:R-:W-:Y:S01]  /*1de0*/  HGMMA.64x64x16.F32.BF16 R24, gdesc[UR4], R24, gsb0 ;  /* 0x00e00000041879f0 */ /* 0x000fe20008001818 */
[----:B------:R-:W-:Y:S02]  /*1df0*/  UIADD3 UR4, UR10, 0x4, URZ ;  /* 0x000000040a047890 */ /* 0x000fe4000fffe03f */
[----:B------:R-:W-:Y:S01]  /*1e00*/  UIADD3 UR6, UR18, 0x4, URZ ;  /* 0x0000000412067890 */ /* 0x000fe2000fffe03f */
[----:B------:R-:W-:Y:S01]  /*1e10*/  UMOV UR5, UR9 ;  /* 0x0000000900057c82 */ /* 0x000fe20008000000 */
[----:B------:R-:W-:Y:S01]  /*1e20*/  UMOV UR7, 0x40000040 ;  /* 0x4000004000077882 */ /* 0x000fe20000000000 */
[----:B------:R-:W-:Y:S02]  /*1e30*/  UMOV UR9, 0x40000040 ;  /* 0x4000004000097882 */ /* 0x000fe40000000000 */
[----:B------:R-:W-:Y:S02]  /*1e40*/  UMOV UR8, UR4 ;  /* 0x0000000400087c82 */ /* 0x000fe40008000000 */
[----:B------:R-:W-:Y:S01]  /*1e50*/  UMOV UR4, UR8 ;  /* 0x0000000800047c82 */ /* 0x000fe20008000000 */
[----:B------:R-:W-:Y:S01]  /*1e60*/  IMAD.U32 R14, RZ, RZ, UR8 ;  /* 0x00000008ff0e7e24 */ /* 0x000fe2000f8e00ff */
[----:B------:R-:W-:-:S02]  /*1e70*/  UIADD3 UR8, UR10, 0x6, URZ ;  /* 0x000000060a087890 */ /* 0x000fc4000fffe03f */
[----:B------:R-:W-:Y:S01]  /*1e80*/  UIADD3 UR10, UR10, 0xc06, URZ ;  /* 0x00000c060a0a7890 */ /* 0x000fe2000fffe03f */
[----:B------:R-:W-:Y:S02]  /*1e90*/  WARPGROUP.DEPBAR.LE gsb0, 0x0 ;  /* 0x00008000000079c5 */ /* 0x000fe40000010000 */
[----:B------:R-:W-:-:S06]  /*1ea0*/  WARPGROUP.ARRIVE ;  /* 0x00000000000079c5 */ /* 0x000fcc0000000000 */
[----:B------:R-:W-:Y:S01]  /*1eb0*/  HGMMA.64x64x16.F32.BF16 R24, gdesc[UR4], R24, gsb0 ;  /* 0x00e00000041879f0 */ /* 0x000fe20008001818 */
[----:B------:R-:W-:Y:S01]  /*1ec0*/  UIADD3 UR6, UR18, 0x6, URZ ;  /* 0x0000000612067890 */ /* 0x000fe2000fffe03f */
[----:B------:R-:W-:Y:S01]  /*1ed0*/  UMOV UR4, UR8 ;  /* 0x0000000800047c82 */ /* 0x000fe20008000000 */
[----:B------:R-:W-:Y:S01]  /*1ee0*/  UMOV UR5, UR9 ;  /* 0x0000000900057c82 */ /* 0x000fe20008000000 */
[----:B------:R-:W-:Y:S01]  /*1ef0*/  UMOV UR7, 0x40000040 ;  /* 0x4000004000077882 */ /* 0x000fe20000000000 */
        /* <DEDUP_REMOVED lines=9> */
[----:B------:R-:W-:Y:S03]  /*1f90*/  HGMMA.64x64x16.F32.BF16 R24, gdesc[UR12], R24, gsb0 ;  /* 0x00e000000c1879f0 */ /* 0x000fe60008001818 */
        /* <DEDUP_REMOVED lines=68> */
[----:B------:R-:W-:Y:S01]  /*23e0*/  UMOV UR5, 0x40000040 ;  /* 0x4000004000057882 */ /* 0x000fe20000000000 */
[----:B------:R-:W-:Y:S01]  /*23f0*/  UMOV UR7, 0x40000040 ;  /* 0x4000004000077882 */ /* 0x000fe20000000000 */
[----:B------:R-:W-:Y:S01]  /*2400*/  MOV R12, UR4 ;  /* 0x00000004000c7c02 */ /* 0x000fe20008000f00 */
[----:B------:R-:W-:Y:S01]  /*2410*/  IMAD.U32 R13, RZ, RZ, UR5 ;  /* 0x00000005ff0d7e24 */ /* 0x000fe2000f8e00ff */
[----:B------:R-:W-:Y:S02]  /*2420*/  WARPGROUP.DEPBAR.LE gsb0, 0x0 ;  /* 0x00008000000079c5 */ /* 0x000fe40000010000 */
[----:B------:R-:W-:-:S06]  /*2430*/  WARPGROUP.ARRIVE ;  /* 0x00000000000079c5 */ /* 0x000fcc0000000000 */
[----:B------:R-:W-:Y:S03]  /*2440*/  HGMMA.64x64x16.F32.BF16 R24, gdesc[UR4], R24, gsb0 ;  /* 0x00e00000041879f0 */ /* 0x000fe60008001818 */
[----:B------:R-:W-:Y:S02]  /*2450*/  WARPGROUP.DEPBAR.LE gsb0, 0x0 ;  /* 0x00008000000079c5 */ /* 0x000fe40000010000 */
[----:B------:R-:W-:Y:S05]  /*2460*/  @!P0 BRA `(.L_x_1006) ;  /* 0x0000000000048947 */ /* 0x000fea0003800000 */
[----:B------:R-:W-:Y:S01]  /*2470*/  BPT.TRAP 0x1 ;  /* 0x000000040000795c */ /* 0x000fe20000300000 */
.L_x_1006:
[----:B01----:R-:W-:Y:S01]  /*2480*/  LOP3.LUT R0, R57, 0xffffff80, RZ, 0xc0, !PT ;  /* 0xffffff8039007812 */ /* 0x003fe200078ec0ff */
[----:B------:R-:W-:Y:S01]  /*2490*/  ULDC UR11, c[0x0][0x2f0] ;  /* 0x0000bc00000b7ab9 */ /* 0x000fe20000000800 */
[----:B------:R-:W-:Y:S01]  /*24a0*/  R2UR UR5, R23 ;  /* 0x00000000170572ca */ /* 0x000fe200000e0000 */
[----:B------:R-:W-:Y:S01]  /*24b0*/  ULDC UR14, c[0x0][0x9e0] ;  /* 0x00027800000e7ab9 */ /* 0x000fe20000000800 */
[----:B------:R-:W-:Y:S01]  /*24c0*/  LEA.HI R56, R56, R19, RZ, 0x2 ;  /* 0x0000001338387211 */ /* 0x000fe200078f10ff */
[----:B------:R-:W-:Y:S01]  /*24d0*/  IMAD.IADD R0, R19, 0x1, -R0 ;  /* 0x0000000113007824 */ /* 0x000fe200078e0a00 */
[----:B------:R-:W-:Y:S02]  /*24e0*/  LEA.HI R5, R58, R58, RZ, 0x1 ;  /* 0x0000003a3a057211 */ /* 0x000fe400078f08ff */
[----:B------:R-:W-:Y:S02]  /*24f0*/  LOP3.LUT R56, R56, 0xfffffffc, RZ, 0xc0, !PT ;  /* 0xfffffffc38387812 */ /* 0x000fe400078ec0ff */
[----:B------:R-:W-:-:S02]  /*2500*/  SHF.R.S32.HI R3, RZ, 0x1f, R0 ;  /* 0x0000001fff037819 */ /* 0x000fc40000011400 */
[----:B------:R-:W-:Y:S01]  /*2510*/  LOP3.LUT R5, R5, 0x3fffffe, RZ, 0xc0, !PT ;  /* 0x03fffffe05057812 */ /* 0x000fe200078ec0ff */
[----:B------:R-:W-:Y:S01]  /*2520*/  IMAD.IADD R56, R19, 0x1, -R56 ;  /* 0x0000000113387824 */ /* 0x000fe200078e0a38 */
[CC--:B------:R-:W-:Y:S01]  /*2530*/  LEA.HI R2, R3.reuse, R0.reuse, RZ, 0x2 ;  /* 0x0000000003027211 */ /* 0x0c0fe200078f10ff */
[----:B------:R-:W-:Y:S01]  /*2540*/  UISETP.NE.AND UP1, UPT, UR5, URZ, UPT ;  /* 0x0000003f0500728c */ /* 0x000fe2000bf25270 */
[----:B------:R-:W-:Y:S02]  /*2550*/  LEA.HI R4, R3, R0, RZ, 0x5 ;  /* 0x0000000003047211 */ /* 0x000fe400078f28ff */
[--C-:B------:R-:W-:Y:S01]  /*2560*/  SHF.R.S32.HI R3, RZ, 0x2, R2.reuse ;  /* 0x00000002ff037819 */ /* 0x100fe20000011402 */
[----:B------:R-:W-:Y:S01]  /*2570*/  ULDC UR5, c[0x0][0x9d8] ;  /* 0x0002760000057ab9 */ /* 0x000fe20000000800 */
[----:B------:R-:W-:Y:S01]  /*2580*/  SHF.R.S32.HI R8, RZ, 0x1f, R2 ;  /* 0x0000001fff087819 */ /* 0x000fe20000011402 */
[----:B------:R-:W-:Y:S01]  /*2590*/  FMUL.FTZ R26, R26, UR5 ;  /* 0x000000051a1a7c20 */ /* 0x000fe20008410000 */
[----:B------:R-:W-:Y:S01]  /*25a0*/  SHF.R.S32.HI R4, RZ, 0x5, R4 ;  /* 0x00000005ff047819 */ /* 0x000fe20000011404 */
[----:B------:R-:W-:Y:S01]  /*25b0*/  FMUL.FTZ R34, R34, UR5 ;  /* 0x0000000522227c20 */ /* 0x000fe20008410000 */
[-C--:B------:R-:W-:Y:S01]  /*25c0*/  LEA.HI R8, R8, R3.reuse, RZ, 0x3 ;  /* 0x0000000308087211 */ /* 0x080fe200078f18ff */
[----:B------:R-:W0:Y:S01]  /*25d0*/  MUFU.TANH R59, R26 ;  /* 0x0000001a003b7308 */ /* 0x000e220000002400 */
[----:B------:R-:W-:Y:S01]  /*25e0*/  LEA R9, R4, UR38, 0x4 ;  /* 0x0000002604097c11 */ /* 0x000fe2000f8e20ff */
[----:B------:R-:W-:Y:S01]  /*25f0*/  @UP1 ULDC UR6, c[0x0][0x450] ;  /* 0x0001140000061ab9 */ /* 0x000fe20000000800 */
[----:B------:R-:W-:Y:S01]  /*2600*/  LOP3.LUT R8, R8, 0xfffffff8, RZ, 0xc0, !PT ;  /* 0xfffffff808087812 */ /* 0x000fe200078ec0ff */
[----:B------:R-:W-:Y:S01]  /*2610*/  FMUL.FTZ R24, R24, UR5 ;  /* 0x0000000518187c20 */ /* 0x000fe20008410000 */
[----:B------:R-:W-:Y:S01]  /*2620*/  LEA.HI R4, R56, R56, RZ, 0x1 ;  /* 0x0000003838047211 */ /* 0x000fe200078f08ff */
[----:B------:R-:W-:Y:S01]  /*2630*/  FMUL.FTZ R25, R25, UR5 ;  /* 0x0000000519197c20 */ /* 0x000fe20008410000 */
[----:B------:R-:W-:Y:S01]  /*2640*/  R2UR UR4, R22 ;  /* 0x00000000160472ca */ /* 0x000fe200000e0000 */
[----:B------:R1:W2:Y:S01]  /*2650*/  MUFU.TANH R26, R34 ;  /* 0x00000022001a7308 */ /* 0x0002a20000002400 */
[----:B------:R-:W-:Y:S01]  /*2660*/  IADD3 R8, R9, R3, -R8 ;  /* 0x0000000309087210 */ /* 0x000fe20007ffe808 */
[----:B------:R-:W-:Y:S01]  /*2670*/  FMUL.FTZ R27, R27, UR5 ;  /* 0x000000051b1b7c20 */ /* 0x000fe20008410000 */
[----:B------:R-:W-:Y:S01]  /*2680*/  IADD3 R5, R58, -R5, RZ ;  /* 0x800000053a057210 */ /* 0x000fe20007ffe0ff */
[----:B------:R-:W-:Y:S01]  /*2690*/  FMUL.FTZ R28, R28, UR5 ;  /* 0x000000051c1c7c20 */ /* 0x000fe20008410000 */
[----:B------:R-:W-:Y:S01]  /*26a0*/  LOP3.LUT R3, R4, 0x1ffffffe, RZ, 0xc0, !PT ;  /* 0x1ffffffe04037812 */ /* 0x000fe200078ec0ff */
[----:B------:R-:W-:Y:S01]  /*26b0*/  FMUL.FTZ R29, R29, UR5 ;  /* 0x000000051d1d7c20 */ /* 0x000fe20008410000 */
[----:B------:R-:W-:Y:S01]  /*26c0*/  PLOP3.LUT P1, PT, PT, PT, UP1, 0x80, 0x0 ;  /* 0x000000000000781c */ /* 0x000fe20003f2f018 */
[----:B------:R-:W-:Y:S01]  /*26d0*/  IMAD R8, R5, 0x40, R8 ;  /* 0x0000004005087824 */ /* 0x000fe200078e0208 */
[----:B------:R-:W-:Y:S01]  /*26e0*/  R2UR UR7, R16 ;  /* 0x00000000100772ca */ /* 0x000fe200000e0000 */
[----:B------:R-:W-:Y:S01]  /*26f0*/  IMAD.IADD R3, R56, 0x1, -R3 ;  /* 0x0000000138037824 */ /* 0x000fe200078e0a03 */
[----:B------:R-:W-:Y:S01]  /*2700*/  PLOP3.LUT P2, PT, PT, PT, UP1, 0x80, 0x0 ;  /* 0x000000000000781c */ /* 0x000fe20003f4f018 */
[----:B------:R-:W-:Y:S01]  /*2710*/  UISETP.NE.AND UP0, UPT, UR4, URZ, UPT ;  /* 0x0000003f0400728c */ /* 0x000fe2000bf05270 */
[----:B------:R-:W-:Y:S01]  /*2720*/  LOP3.LUT R5, R2, 0x7ffffffc, RZ, 0xc0, !PT ;  /* 0x7ffffffc02057812 */ /* 0x000fe200078ec0ff */
[----:B------:R-:W-:Y:S01]  /*2730*/  IMAD R19, R3, 0x8, R8 ;  /* 0x0000000803137824 */ /* 0x000fe200078e0208 */
[----:B------:R-:W-:Y:S01]  /*2740*/  @UP1 ULDC UR4, c[0x0][0x44c] ;  /* 0x0001130000041ab9 */ /* 0x000fe20000000800 */
[----:B------:R-:W-:-:S02]  /*2750*/  IMAD.MOV.U32 R8, RZ, RZ, -0x40 ;  /* 0xffffffc0ff087424 */ /* 0x000fc400078e00ff */
[----:B------:R-:W-:Y:S01]  /*2760*/  FMUL.FTZ R30, R30, UR5 ;  /* 0x000000051e1e7c20 */ /* 0x000fe20008410000 */
[----:B------:R-:W-:Y:S01]  /*2770*/  IMAD.IADD R5, R0, 0x1, -R5 ;  /* 0x0000000100057824 */ /* 0x000fe200078e0a05 */
[----:B------:R-:W-:Y:S01]  /*2780*/  MOV R3, R19 ;  /* 0x0000001300037202 */ /* 0x000fe20000000f00 */
[----:B------:R-:W-:-:S04]  /*2790*/  @P1 IMAD.HI.U32 R4, R19, UR4, RZ ;  /* 0x0000000413041c27 */ /* 0x000fc8000f8e00ff */
[----:B------:R-:W-:Y:S01]  /*27a0*/  FMUL.FTZ R31, R31, UR5 ;  /* 0x000000051f1f7c20 */ /* 0x000fe20008410000 */
[----:B------:R-:W-:Y:S01]  /*27b0*/  UIADD3 UR4, UR7, 0x30840, URZ ;  /* 0x0003084007047890 */ /* 0x000fe2000fffe03f */
[----:B------:R-:W3:Y:S01]  /*27c0*/  S2UR UR7, SR_CgaCtaId ;  /* 0x00000000000779c3 */ /* 0x000ee20000008800 */
[----:B-1----:R-:W-:Y:S01]  /*27d0*/  IMAD R34, R203, R8, 0x40 ;  /* 0x00000040cb227424 */ /* 0x002fe200078e0208 */
[----:B------:R-:W-:Y:S01]  /*27e0*/  @P2 SHF.R.U32.HI R3, RZ, UR6, R4 ;  /* 0x00000006ff032c19 */ /* 0x000fe20008011604 */
[----:B------:R-:W-:Y:S01]  /*27f0*/  FMUL.FTZ R32, R32, UR5 ;  /* 0x0000000520207c20 */ /* 0x000fe20008410000 */
[----:B------:R-:W-:Y:S01]  /*2800*/  FMUL.FTZ R33, R33, UR5 ;  /* 0x0000000521217c20 */ /* 0x000fe20008410000 */
[----:B------:R-:W-:Y:S02]  /*2810*/  VIADD R0, R34, 0x1 ;  /* 0x0000000122007836 */ /* 0x000fe40000000000 */
[----:B------:R-:W-:Y:S01]  /*2820*/  FMUL.FTZ R35, R35, UR5 ;  /* 0x0000000523237c20 */ /* 0x000fe20008410000 */
[----:B------:R-:W1:Y:S01]  /*2830*/  SHFL.IDX PT, R4, R3, RZ, 0x1c1f ;  /* 0x001c1fff03047589 */ /* 0x000e6200000e0000 */
[----:B------:R-:W-:Y:S01]  /*2840*/  FMUL.FTZ R36, R36, UR5 ;  /* 0x0000000524247c20 */ /* 0x000fe20008410000 */
        /* <DEDUP_REMOVED lines=15> */
[----:B---3--:R-:W-:Y:S01]  /*2940*/  UPRMT UR4, UR7, 0x654, UR4 ;  /* 0x0000065407047896 */ /* 0x008fe20008000004 */
[----:B------:R-:W-:Y:S01]  /*2950*/  FMUL.FTZ R52, R52, UR5 ;  /* 0x0000000534347c20 */ /* 0x000fe20008410000 */
[----:B------:R-:W-:Y:S01]  /*2960*/  FMUL.FTZ R53, R53, UR5 ;  /* 0x0000000535357c20 */ /* 0x000fe20008410000 */
[----:B------:R-:W-:Y:S01]  /*2970*/  FMUL.FTZ R54, R54, UR5 ;  /* 0x0000000536367c20 */ /* 0x000fe20008410000 */
[----:B------:R-:W-:Y:S01]  /*2980*/  FMUL.FTZ R55, R55, UR5 ;  /* 0x0000000537377c20 */ /* 0x000fe20008410000 */
[----:B------:R-:W-:Y:S01]  /*2990*/  IMAD R0, R5, -0x2, R0 ;  /* 0xfffffffe05007824 */ /* 0x000fe200078e0200 */
[----:B------:R-:W-:Y:S01]  /*29a0*/  ULDC UR5, c[0x0][0x288] ;  /* 0x0000a20000057ab9 */ /* 0x000fe20000000800 */
[----:B------:R-:W-:Y:S01]  /*29b0*/  PLOP3.LUT P1, PT, PT, PT, UP0, 0x40, 0x0 ;  /* 0x000000000000781c */ /* 0x000fe20003f2e808 */
[----:B------:R-:W3:Y:S01]  /*29c0*/  MUFU.TANH R24, R24 ;  /* 0x0000001800187308 */ /* 0x000ee20000002400 */
[----:B------:R-:W-:Y:S01]  /*29d0*/  MOV R154, UR5 ;  /* 0x00000005009a7c02 */ /* 0x000fe20008000f00 */
[----:B------:R-:W-:Y:S01]  /*29e0*/  SYNCS.ARRIVE.TRANS64.RED.A1T0 RZ, [UR4], RZ ;  /* 0x000000ffffff79a7 */ /* 0x000fe20008100404 */
[C---:B------:R-:W-:Y:S01]  /*29f0*/  IMAD R9, R17.reuse, UR11, R0 ;  /* 0x0000000b11097c24 */ /* 0x040fe2000f8e0200 */
[----:B------:R-:W-:Y:S01]  /*2a00*/  ULDC UR4, c[0x0][0x9dc] ;  /* 0x0002770000047ab9 */ /* 0x000fe20000000800 */
[----:B------:R-:W-:Y:S01]  /*2a10*/  IMAD R0, R17, UR11, R34 ;  /* 0x0000000b11007c24 */ /* 0x000fe2000f8e0222 */
[----:B------:R-:W-:Y:S01]  /*2a20*/  ULOP3.LUT UR6, URZ, UR4, URZ, 0x33, !UPT ;  /* 0x000000043f067292 */ /* 0x000fe2000f8e333f */
[----:B------:R-:W-:Y:S01]  /*2a30*/  IMAD.IADD R9, R9, 0x1, -R154 ;  /* 0x0000000109097824 */ /* 0x000fe200078e0a9a */
[----:B------:R-:W4:Y:S01]  /*2a40*/  MUFU.TANH R25, R25 ;  /* 0x0000001900197308 */ /* 0x000f220000002400 */
[----:B------:R-:W-:Y:S01]  /*2a50*/  IMAD R56, R5, -0x2, R0 ;  /* 0xfffffffe05387824 */ /* 0x000fe200078e0200 */
[----:B------:R-:W-:Y:S01]  /*2a60*/  LEA R8, R203, 0xffffffc0, 0x6 ;  /* 0xffffffc0cb087811 */ /* 0x000fe200078e30ff */
[C---:B------:R-:W-:Y:S01]  /*2a70*/  VIADD R57, R9.reuse, UR14 ;  /* 0x0000000e09397c36 */ /* 0x040fe20008000000 */
[----:B------:R-:W-:Y:S01]  /*2a80*/  IADD3 R58, R9, UR6, RZ ;  /* 0x00000006093a7c10 */ /* 0x000fe2000fffe0ff */
[----:B------:R-:W-:-:S03]  /*2a90*/  IMAD.U32 R21, RZ, RZ, UR6 ;  /* 0x00000006ff157e24 */ /* 0x000fc6000f8e00ff */
[----:B------:R-:W0:Y:S01]  /*2aa0*/  MUFU.TANH R27, R27 ;  /* 0x0000001b001b7308 */ /* 0x000e220000002400 */
[----:B-1----:R-:W-:Y:S01]  /*2ab0*/  VIADDMNMX R0, R4, R57, R56, PT ;  /* 0x0000003904007246 */ /* 0x002fe20003800138 */
[----:B------:R-:W-:-:S06]  /*2ac0*/  IMAD.IADD R2, R58, 0x1, R4 ;  /* 0x000000013a027824 */ /* 0x000fcc00078e0204 */
[----:B------:R-:W1:Y:S08]  /*2ad0*/  MUFU.TANH R28, R28 ;  /* 0x0000001c001c7308 */ /* 0x000e700000002400 */
        /* <DEDUP_REMOVED lines=26> */
[----:B-1234-:R-:W-:Y:S05]  /*2c80*/  @P1 BRA `(.L_x_1007) ;  /* 0x0000000000641947 */ /* 0x01efea0003800000 */
[----:B------:R-:W-:Y:S01]  /*2c90*/  IMAD R9, R17, UR11, R4 ;  /* 0x0000000b11097c24 */ /* 0x000fe2000f8e0204 */
[----:B------:R-:W-:Y:S03]  /*2ca0*/  BSSY B0, `(.L_x_1008) ;  /* 0x0000013000007945 */ /* 0x000fe60003800000 */
[----:B------:R-:W-:-:S05]  /*2cb0*/  IMAD.IADD R9, R9, 0x1, -R154 ;  /* 0x0000000109097824 */ /* 0x000fca00078e0a9a */
[----:B------:R-:W-:-:S13]  /*2cc0*/  ISETP.GT.AND P1, PT, R9, -0x1, PT ;  /* 0xffffffff0900780c */ /* 0x000fda0003f24270 */
[----:B------:R-:W-:Y:S05]  /*2cd0*/  @P1 BRA `(.L_x_1009) ;  /* 0x0000000000241947 */ /* 0x000fea0003800000 */
[----:B------:R-:W-:Y:S01]  /*2ce0*/  ULDC UR4, c[0x0][0x9e4] ;  /* 0x0002790000047ab9 */ /* 0x000fe20000000800 */
[----:B------:R-:W-:Y:S01]  /*2cf0*/  LOP3.LUT R9, RZ, R9, RZ, 0x33, !PT ;  /* 0x00000009ff097212 */ /* 0x000fe200078e33ff */
[----:B------:R-:W-:-:S05]  /*2d00*/  IMAD.U32 R60, RZ, RZ, UR4 ;  /* 0x00000004ff3c7e24 */ /* 0x000fca000f8e00ff */
[----:B------:R-:W-:-:S13]  /*2d10*/  ISETP.NE.AND P1, PT, R60, 0x1, PT ;  /* 0x000000013c00780c */ /* 0x000fda0003f25270 */
[----:B------:R-:W1:Y:S02]  /*2d20*/  @P1 LDC.64 R62, c[0x0][0x9e8] ;  /* 0x00027a00ff3e1b82 */ /* 0x000e640000000a00 */
[----:B-1----:R-:W-:-:S05]  /*2d30*/  @P1 IMAD.HI.U32 R4, R9, R62, RZ ;  /* 0x0000003e09041227 */ /* 0x002fca00078e00ff */
[----:B------:R-:W-:-:S04]  /*2d40*/  @P1 SHF.R.U32.HI R9, RZ, R63, R4 ;  /* 0x0000003fff091219 */ /* 0x000fc80000011604 */
[----:B------:R-:W-:Y:S01]  /*2d50*/  LOP3.LUT R9, RZ, R9, RZ, 0x33, !PT ;  /* 0x00000009ff097212 */ /* 0x000fe200078e33ff */
[----:B------:R-:W-:Y:S06]  /*2d60*/  BRA `(.L_x_1010) ;  /* 0x0000000000187947 */ /* 0x000fec0003800000 */
.L_x_1009:
[----:B------:R-:W-:Y:S02]  /*2d70*/  ULDC UR4, c[0x0][0x9e4] ;  /* 0x0002790000047ab9 */ /* 0x000fe40000000800 */
[----:B------:R-:W-:-:S04]  /*2d80*/  MOV R60, UR4 ;  /* 0x00000004003c7c02 */ /* 0x000fc80008000f00 */
[----:B------:R-:W-:-:S13]  /*2d90*/  ISETP.NE.AND P1, PT, R60, 0x1, PT ;  /* 0x000000013c00780c */ /* 0x000fda0003f25270 */
[----:B------:R-:W1:Y:S02]  /*2da0*/  @P1 LDC.64 R62, c[0x0][0x9e8] ;  /* 0x00027a00ff3e1b82 */ /* 0x000e640000000a00 */
[----:B-1----:R-:W-:-:S05]  /*2db0*/  @P1 IMAD.HI.U32 R4, R9, R62, RZ ;  /* 0x0000003e09041227 */ /* 0x002fca00078e00ff */
[----:B------:R-:W-:-:S07]  /*2dc0*/  @P1 SHF.R.U32.HI R9, RZ, R63, R4 ;  /* 0x0000003fff091219 */ /* 0x000fce0000011604 */
.L_x_1010:
[----:B------:R-:W-:Y:S05]  /*2dd0*/  BSYNC B0 ;  /* 0x0000000000007941 */ /* 0x000fea0003800000 */
.L_x_1008:
[----:B------:R-:W-:-:S04]  /*2de0*/  IMAD R4, R9, R60, -R8 ;  /* 0x0000003c09047224 */ /* 0x000fc800078e0a08 */
[----:B------:R-:W-:-:S05]  /*2df0*/  IMAD R9, R5, -0x2, R4 ;  /* 0xfffffffe05097824 */ /* 0x000fca00078e0204 */
[----:B------:R-:W-:Y:S02]  /*2e00*/  VIADDMNMX R0, R9, R60, R0, PT ;  /* 0x0000003c09007246 */ /* 0x000fe40003800100 */
[----:B------:R-:W-:-:S07]  /*2e10*/  VIMNMX R2, R2, R9, !PT ;  /* 0x0000000902027248 */ /* 0x000fce0007fe0100 */
.L_x_1007:
[C---:B------:R-:W-:Y:S01]  /*2e20*/  ISETP.GE.AND P2, PT, R34.reuse, 0x9, PT ;  /* 0x000000092200780c */ /* 0x040fe20003f46270 */
[----:B------:R-:W1:Y:S01]  /*2e30*/  SHFL.IDX PT, R3, R3, 0x1, 0x1c1f ;  /* 0x003c1f0003037f89 */ /* 0x000e6200000e0000 */
[----:B------:R-:W-:Y:S02]  /*2e40*/  ISETP.GE.AND P1, PT, R34, 0x2, PT ;  /* 0x000000022200780c */ /* 0x000fe40003f26270 */
[C---:B------:R-:W-:Y:S02]  /*2e50*/  ISETP.GT.AND P3, PT, R2.reuse, 0x8, !P2 ;  /* 0x000000080200780c */ /* 0x040fe40005764270 */
[----:B------:R-:W-:Y:S02]  /*2e60*/  ISETP.GT.AND P4, PT, R2, 0x1, !P1 ;  /* 0x000000010200780c */ /* 0x000fe40004f84270 */
[----:B------:R-:W-:Y:S02]  /*2e70*/  ISETP.LT.OR P3, PT, R0, 0x9, P3 ;  /* 0x000000090000780c */ /* 0x000fe40001f61670 */
[----:B------:R-:W-:-:S02]  /*2e80*/  ISETP.GE.AND P5, PT, R34, 0x11, PT ;  /* 0x000000112200780c */ /* 0x000fc40003fa6270 */
[----:B------:R-:W-:Y:S02]  /*2e90*/  FSEL R63, R28, -INF , !P3 ;  /* 0xff8000001c3f7808 */ /* 0x000fe40005800000 */
[----:B------:R-:W-:Y:S02]  /*2ea0*/  ISETP.LT.OR P4, PT, R0, 0x2, P4 ;  /* 0x000000020000780c */ /* 0x000fe40002781670 */
[----:B------:R-:W-:Y:S02]  /*2eb0*/  ISETP.GT.AND P3, PT, R2, 0x10, !P5 ;  /* 0x000000100200780c */ /* 0x000fe40006f64270 */
[----:B------:R-:W-:Y:S02]  /*2ec0*/  ISETP.GE.AND P6, PT, R34, 0xa, PT ;  /* 0x0000000a2200780c */ /* 0x000fe40003fc6270 */
[----:B------:R-:W-:Y:S02]  /*2ed0*/  FSEL R61, R25, -INF , !P4 ;  /* 0xff800000193d7808 */ /* 0x000fe40006000000 */
[----:B------:R-:W-:-:S02]  /*2ee0*/  P2R R62, PR, RZ, 0x20 ;  /* 0x00000020ff3e7803 */ /* 0x000fc40000000000 */
[----:B------:R-:W-:Y:S02]  /*2ef0*/  ISETP.LT.OR P3, PT, R0, 0x11, P3 ;  /* 0x000000110000780c */ /* 0x000fe40001f61670 */
[----:B------:R-:W-:Y:S02]  /*2f00*/  ISETP.GT.AND P4, PT, R2, 0x9, !P6 ;  /* 0x000000090200780c */ /* 0x000fe40007784270 */
[----:B------:R-:W-:Y:S02]  /*2f10*/  ISETP.GE.AND P5, PT, R34, 0x12, PT ;  /* 0x000000122200780c */ /* 0x000fe40003fa6270 */
[----:B0-----:R-:W-:Y:S02]  /*2f20*/  FSEL R67, R32, -INF , !P3 ;  /* 0xff80000020437808 */ /* 0x001fe40005800000 */
[----:B------:R-:W-:Y:S02]  /*2f30*/  ISETP.LT.OR P4, PT, R0, 0xa, P4 ;  /* 0x0000000a0000780c */ /* 0x000fe40002781670 */
[----:B------:R-:W-:-:S02]  /*2f40*/  ISETP.GT.AND P3, PT, R2, 0x11, !P5 ;  /* 0x000000110200780c */ /* 0x000fc40006f64270 */
[----:B------:R-:W-:Y:S02]  /*2f50*/  FSEL R65, R29, -INF , !P4 ;  /* 0xff8000001d417808 */ /* 0x000fe40006000000 */
[----:B------:R-:W-:Y:S02]  /*2f60*/  ISETP.LT.OR P3, PT, R0, 0x12, P3 ;  /* 0x000000120000780c */ /* 0x000fe40001f61670 */
[----:B------:R-:W-:Y:S02]  /*2f70*/  ISETP.GE.AND P4, PT, R34, 0x19, PT ;  /* 0x000000192200780c */ /* 0x000fe40003f86270 */
[----:B------:R-:W-:Y:S02]  /*2f80*/  FSEL R69, R33, -INF , !P3 ;  /* 0xff80000021457808 */ /* 0x000fe40005800000 */
[----:B------:R-:W-:Y:S02]  /*2f90*/  ISETP.GT.AND P3, PT, R2, 0x18, !P4 ;  /* 0x000000180200780c */ /* 0x000fe40006764270 */
[----:B------:R-:W-:-:S02]  /*2fa0*/  P2R R32, PR, RZ, 0x10 ;  /* 0x00000010ff207803 */ /* 0x000fc40000000000 */
[----:B------:R-:W-:Y:S02]  /*2fb0*/  ISETP.LT.OR P3, PT, R0, 0x19, P3 ;  /* 0x000000190000780c */ /* 0x000fe40001f61670 */
[----:B------:R-:W-:Y:S02]  /*2fc0*/  ISETP.GE.AND P4, PT, R34, 0x1a, PT ;  /* 0x0000001a2200780c */ /* 0x000fe40003f86270 */
[----:B------:R-:W-:Y:S02]  /*2fd0*/  FSEL R71, R36, -INF , !P3 ;  /* 0xff80000024477808 */ /* 0x000fe40005800000 */
[----:B------:R-:W-:Y:S02]  /*2fe0*/  ISETP.GT.AND P3, PT, R2, 0x19, !P4 ;  /* 0x000000190200780c */ /* 0x000fe40006764270 */
[----:B------:R-:W-:Y:S02]  /*2ff0*/  P2R R33, PR, RZ, 0x10 ;  /* 0x00000010ff217803 */ /* 0x000fe40000000000 */
[----:B------:R-:W-:-:S02]  /*3000*/  ISETP.LT.OR P3, PT, R0, 0x1a, P3 ;  /* 0x0000001a0000780c */ /* 0x000fc40001f61670 */
[----:B------:R-:W-:Y:S02]  /*3010*/  ISETP.GE.AND P4, PT, R34, 0x21, PT ;  /* 0x000000212200780c */ /* 0x000fe40003f86270 */
[----:B------:R-:W-:Y:S02]  /*3020*/  FSEL R73, R37, -INF , !P3 ;  /* 0xff80000025497808 */ /* 0x000fe40005800000 */
[----:B------:R-:W-:Y:S02]  /*3030*/  ISETP.GT.AND P3, PT, R2, 0x20, !P4 ;  /* 0x000000200200780c */ /* 0x000fe40006764270 */
[----:B------:R-:W-:Y:S02]  /*3040*/  P2R R36, PR, RZ, 0x10 ;  /* 0x00000010ff247803 */ /* 0x000fe40000000000 */
[----:B------:R-:W-:Y:S02]  /*3050*/  ISETP.LT.OR P3, PT, R0, 0x21, P3 ;  /* 0x000000210000780c */ /* 0x000fe40001f61670 */
[----:B------:R-:W-:-:S02]  /*3060*/  ISETP.GE.AND P4, PT, R34, 0x22, PT ;  /* 0x000000222200780c */ /* 0x000fc40003f86270 */
[----:B------:R-:W-:Y:S02]  /*3070*/  FSEL R75, R40, -INF , !P3 ;  /* 0xff800000284b7808 */ /* 0x000fe40005800000 */
[----:B------:R-:W-:Y:S02]  /*3080*/  ISETP.GT.AND P3, PT, R2, 0x21, !P4 ;  /* 0x000000210200780c */ /* 0x000fe40006764270 */
[----:B------:R-:W-:Y:S02]  /*3090*/  P2R R40, PR, RZ, 0x10 ;  /* 0x00000010ff287803 */ /* 0x000fe40000000000 */
[----:B------:R-:W-:Y:S02]  /*30a0*/  ISETP.LT.OR P3, PT, R0, 0x22, P3 ;  /* 0x000000220000780c */ /* 0x000fe40001f61670 */
[----:B------:R-:W-:Y:S02]  /*30b0*/  ISETP.GE.AND P4, PT, R34, 0x29, PT ;  /* 0x000000292200780c */ /* 0x000fe40003f86270 */
[----:B------:R-:W-:-:S02]  /*30c0*/  FSEL R77, R41, -INF , !P3 ;  /* 0xff800000294d7808 */ /* 0x000fc40005800000 */
[----:B------:R-:W-:Y:S02]  /*30d0*/  ISETP.GT.AND P3, PT, R2, 0x28, !P4 ;  /* 0x000000280200780c */ /* 0x000fe40006764270 */
[----:B------:R-:W-:Y:S02]  /*30e0*/  P2R R41, PR, RZ, 0x10 ;  /* 0x00000010ff297803 */ /* 0x000fe40000000000 */
[----:B------:R-:W-:Y:S02]  /*30f0*/  ISETP.LT.OR P3, PT, R0, 0x29, P3 ;  /* 0x000000290000780c */ /* 0x000fe40001f61670 */
[----:B------:R-:W-:Y:S02]  /*3100*/  ISETP.GE.AND P4, PT, R34, 0x2a, PT ;  /* 0x0000002a2200780c */ /* 0x000fe40003f86270 */
[----:B------:R-:W-:Y:S02]  /*3110*/  FSEL R79, R44, -INF , !P3 ;  /* 0xff8000002c4f7808 */ /* 0x000fe40005800000 */
[----:B------:R-:W-:-:S02]  /*3120*/  ISETP.GT.AND P3, PT, R2, 0x29, !P4 ;  /* 0x000000290200780c */ /* 0x000fc40006764270 */
[----:B------:R-:W-:Y:S02]  /*3130*/  P2R R44, PR, RZ, 0x10 ;  /* 0x00000010ff2c7803 */ /* 0x000fe40000000000 */
[----:B------:R-:W-:Y:S02]  /*3140*/  ISETP.LT.OR P3, PT, R0, 0x2a, P3 ;  /* 0x0000002a0000780c */ /* 0x000fe40001f61670 */
[----:B------:R-:W-:Y:S02]  /*3150*/  P2R R29, PR, RZ, 0x20 ;  /* 0x00000020ff1d7803 */ /* 0x000fe40000000000 */
[----:B------:R-:W-:Y:S02]  /*3160*/  FSEL R81, R45, -INF , !P3 ;  /* 0xff8000002d517808 */ /* 0x000fe40005800000 */
[----:B------:R-:W-:Y:S02]  /*3170*/  ISETP.GE.AND P3, PT, R34, 0x31, PT ;  /* 0x000000312200780c */ /* 0x000fe40003f66270 */
[----:B------:R-:W-:-:S02]  /*3180*/  P2R R60, PR, RZ, 0x40 ;  /* 0x00000040ff3c7803 */ /* 0x000fc40000000000 */
[----:B------:R-:W-:Y:S02]  /*3190*/  ISETP.GT.AND P4, PT, R2, 0x30, !P3 ;  /* 0x000000300200780c */ /* 0x000fe40005f84270 */
[----:B------:R-:W-:Y:S02]  /*31a0*/  R2UR UR4, R22 ;  /* 0x00000000160472ca */ /* 0x000fe400000e0000 */
[----:B------:R-:W-:-:S04]  /*31b0*/  ISETP.LT.OR P4, PT, R0, 0x31, P4 ;  /* 0x000000310000780c */ /* 0x000fc80002781670 */
[----:B------:R-:W-:Y:S02]  /*31c0*/  FSEL R83, R48, -INF , !P4 ;  /* 0xff80000030537808 */ /* 0x000fe40006000000 */
[----:B------:R-:W-:-:S04]  /*31d0*/  ISETP.GE.AND P4, PT, R34, 0x32, PT ;  /* 0x000000322200780c */ /* 0x000fc80003f86270 */
[----:B------:R-:W-:Y:S01]  /*31e0*/  ISETP.GT.AND P5, PT, R2, 0x31, !P4 ;  /* 0x000000310200780c */ /* 0x000fe200067a4270 */
[----:B------:R-:W-:-:S03]  /*31f0*/  UISETP.NE.AND UP0, UPT, UR4, URZ, UPT ;  /* 0x0000003f0400728c */ /* 0x000fc6000bf05270 */
[----:B------:R-:W-:-:S04]  /*3200*/  ISETP.LT.OR P5, PT, R0, 0x32, P5 ;  /* 0x000000320000780c */ /* 0x000fc80002fa1670 */
[----:B------:R-:W-:Y:S02]  /*3210*/  FSEL R85, R49, -INF , !P5 ;  /* 0xff80000031557808 */ /* 0x000fe40006800000 */
[----:B------:R-:W-:-:S04]  /*3220*/  ISETP.GE.AND P5, PT, R34, 0x39, PT ;  /* 0x000000392200780c */ /* 0x000fc80003fa6270 */
[----:B------:R-:W-:-:S04]  /*3230*/  ISETP.GT.AND P6, PT, R2, 0x38, !P5 ;  /* 0x000000380200780c */ /* 0x000fc80006fc4270 */
[----:B------:R-:W-:-:S04]  /*3240*/  ISETP.LT.OR P6, PT, R0, 0x39, P6 ;  /* 0x000000390000780c */ /* 0x000fc800037c1670 */
[----:B------:R-:W-:Y:S02]  /*3250*/  FSEL R87, R52, -INF , !P6 ;  /* 0xff80000034577808 */ /* 0x000fe40007000000 */
[----:B------:R-:W-:-:S04]  /*3260*/  ISETP.GE.AND P6, PT, R34, 0x1, PT ;  /* 0x000000012200780c */ /* 0x000fc80003fc6270 */
[----:B------:R-:W-:Y:S02]  /*3270*/  P2R R28, PR, RZ, 0x40 ;  /* 0x00000040ff1c7803 */ /* 0x000fe40000000000 */
[----:B------:R-:W-:-:S04]  /*3280*/  ISETP.GT.AND P6, PT, R2, RZ, !P6 ;  /* 0x000000ff0200720c */ /* 0x000fc800077c4270 */
[----:B------:R-:W-:-:S04]  /*3290*/  ISETP.LT.OR P6, PT, R0, 0x1, P6 ;  /* 0x000000010000780c */ /* 0x000fc800037c1670 */
[----:B------:R-:W-:Y:S02]  /*32a0*/  FSEL R37, R24, -INF , !P6 ;  /* 0xff80000018257808 */ /* 0x000fe40007000000 */
[----:B------:R-:W-:-:S04]  /*32b0*/  ISETP.GE.AND P6, PT, R34, 0x3a, PT ;  /* 0x0000003a2200780c */ /* 0x000fc80003fc6270 */
[----:B------:R-:W-:Y:S02]  /*32c0*/  P2R R34, PR, RZ, 0x40 ;  /* 0x00000040ff227803 */ /* 0x000fe40000000000 */
[----:B------:R-:W-:Y:S01]  /*32d0*/  ISETP.GT.AND P6, PT, R2, 0x39, !P6 ;  /* 0x000000390200780c */ /* 0x000fe200077c4270 */
[----:B-1----:R-:W-:-:S03]  /*32e0*/  IMAD.IADD R2, R58, 0x1, R3 ;  /* 0x000000013a027824 */ /* 0x002fc600078e0203 */
[----:B------:R-:W-:Y:S02]  /*32f0*/  ISETP.LT.OR P6, PT, R0, 0x3a, P6 ;  /* 0x0000003a0000780c */ /* 0x000fe400037c1670 */
[----:B------:R-:W-:Y:S02]  /*3300*/  VIADDMNMX R0, R3, R57, R56, PT ;  /* 0x0000003903007246 */ /* 0x000fe40003800138 */
[----:B------:R-:W-:Y:S02]  /*3310*/  FSEL R53, R53, -INF , !P6 ;  /* 0xff80000035357808 */ /* 0x000fe40007000000 */
[----:B------:R-:W-:-:S13]  /*3320*/  PLOP3.LUT P6, PT, PT, PT, UP0, 0x40, 0x0 ;  /* 0x000000000000781c */ /* 0x000fda0003fce808 */
[----:B------:R-:W-:Y:S05]  /*3330*/  @P6 BRA `(.L_x_1011) ;  /* 0x0000000000646947 */ /* 0x000fea0003800000 */
        /* <DEDUP_REMOVED lines=9> */
[----:B------:R-:W0:Y:S02]  /*33d0*/  @P6 LDC.64 R24, c[0x0][0x9e8] ;  /* 0x00027a00ff186b82 */ /* 0x000e240000000a00 */
[----:B0-----:R-:W-:-:S05]  /*33e0*/  @P6 IMAD.HI.U32 R4, R3, R24, RZ ;  /* 0x0000001803046227 */ /* 0x001fca00078e00ff */
[----:B------:R-:W-:-:S04]  /*33f0*/  @P6 SHF.R.U32.HI R3, RZ, R25, R4 ;  /* 0x00000019ff036219 */ /* 0x000fc80000011604 */
[----:B------:R-:W-:Y:S01]  /*3400*/  LOP3.LUT R3, RZ, R3, RZ, 0x33, !PT ;  /* 0x00000003ff037212 */ /* 0x000fe200078e33ff */
[----:B------:R-:W-:Y:S06]  /*3410*/  BRA `(.L_x_1014) ;  /* 0x0000000000187947 */ /* 0x000fec0003800000 */
.L_x_1013:
[----:B------:R-:W-:Y:S02]  /*3420*/  ULDC UR4, c[0x0][0x9e4] ;  /* 0x0002790000047ab9 */ /* 0x000fe40000000800 */
[----:B------:R-:W-:-:S04]  /*3430*/  MOV R9, UR4 ;  /* 0x0000000400097c02 */ /* 0x000fc80008000f00 */
[----:B------:R-:W-:-:S13]  /*3440*/  ISETP.NE.AND P6, PT, R9, 0x1, PT ;  /* 0x000000010900780c */ /* 0x000fda0003fc5270 */
[----:B------:R-:W0:Y:S02]  /*3450*/  @P6 LDC.64 R24, c[0x0][0x9e8] ;  /* 0x00027a00ff186b82 */ /* 0x000e240000000a00 */
[----:B0-----:R-:W-:-:S05]  /*3460*/  @P6 IMAD.HI.U32 R4, R3, R24, RZ ;  /* 0x0000001803046227 */ /* 0x001fca00078e00ff */
[----:B------:R-:W-:-:S07]  /*3470*/  @P6 SHF.R.U32.HI R3, RZ, R25, R4 ;  /* 0x00000019ff036219 */ /* 0x000fce0000011604 */
.L_x_1014:
[----:B------:R-:W-:Y:S05]  /*3480*/  BSYNC B0 ;  /* 0x0000000000007941 */ /* 0x000fea0003800000 */
.L_x_1012:
[----:B------:R-:W-:-:S04]  /*3490*/  IMAD R4, R3, R9, -R8 ;  /* 0x0000000903047224 */ /* 0x000fc800078e0a08 */
[----:B------:R-:W-:-:S05]  /*34a0*/  IMAD R3, R5, -0x2, R4 ;  /* 0xfffffffe05037824 */ /* 0x000fca00078e0204 */
[----:B------:R-:W-:Y:S02]  /*34b0*/  VIADDMNMX R0, R3, R9, R0, PT ;  /* 0x0000000903007246 */ /* 0x000fe40003800100 */
[----:B------:R-:W-:-:S07]  /*34c0*/  VIMNMX R2, R2, R3, !PT ;  /* 0x0000000302027248 */ /* 0x000fce0007fe0100 */
.L_x_1011:
[----:B------:R-:W-:Y:S01]  /*34d0*/  ISETP.GT.AND P1, PT, R2, 0x1, !P1 ;  /* 0x000000010200780c */ /* 0x000fe20004f24270 */
[----:B------:R-:W-:Y:S01]  /*34e0*/  ULDC UR10, c[0x0][0x988] ;  /* 0x00026200000a7ab9 */ /* 0x000fe20000000800 */
[----:B------:R-:W-:Y:S01]  /*34f0*/  FMNMX.FTZ R3, R37, R61, !PT ;  /* 0x0000003d25037209 */ /* 0x000fe20007810000 */
[----:B------:R-:W-:Y:S01]  /*3500*/  VIADD R203, R203, 0xfffffffe ;  /* 0xfffffffecbcb7836 */ /* 0x000fe20000000000 */
[----:B------:R-:W-:Y:S02]  /*3510*/  ISETP.LT.OR P1, PT, R0, 0x2, P1 ;  /* 0x000000020000780c */ /* 0x000fe40000f21670 */
[----:B------:R-:W-:Y:S02]  /*3520*/  FMNMX.FTZ R3, R63, R3, !PT ;  /* 0x000000033f037209 */ /* 0x000fe40007810000 */
[----:B------:R-:W-:Y:S02]  /*3530*/  FSEL R9, R27, -INF , !P1 ;  /* 0xff8000001b097808 */ /* 0x000fe40004800000 */
[----:B------:R-:W-:-:S02]  /*3540*/  ISETP.NE.AND P1, PT, R60, RZ, PT ;  /* 0x000000ff3c00720c */ /* 0x000fc40003f25270 */
[----:B------:R-:W-:Y:S02]  /*3550*/  FMNMX.FTZ R3, R65, R3, !PT ;  /* 0x0000000341037209 */ /* 0x000fe40007810000 */
[----:B------:R-:W-:Y:S02]  /*3560*/  ISETP.GT.AND P1, PT, R2, 0x9, !P1 ;  /* 0x000000090200780c */ /* 0x000fe40004f24270 */
[----:B------:R-:W-:Y:S02]  /*3570*/  FMNMX.FTZ R3, R67, R3, !PT ;  /* 0x0000000343037209 */ /* 0x000fe40007810000 */
[----:B------:R-:W-:Y:S02]  /*3580*/  ISETP.LT.OR P1, PT, R0, 0xa, P1 ;  /* 0x0000000a0000780c */ /* 0x000fe40000f21670 */
[----:B------:R-:W-:Y:S02]  /*3590*/  FMNMX.FTZ R3, R69, R3, !PT ;  /* 0x0000000345037209 */ /* 0x000fe40007810000 */
[----:B------:R-:W-:-:S02]  /*35a0*/  FSEL R25, R31, -INF , !P1 ;  /* 0xff8000001f197808 */ /* 0x000fc40004800000 */
[----:B------:R-:W-:Y:S02]  /*35b0*/  ISETP.NE.AND P1, PT, R62, RZ, PT ;  /* 0x000000ff3e00720c */ /* 0x000fe40003f25270 */
[----:B------:R-:W-:Y:S02]  /*35c0*/  FMNMX.FTZ R3, R71, R3, !PT ;  /* 0x0000000347037209 */ /* 0x000fe40007810000 */
[----:B------:R-:W-:Y:S02]  /*35d0*/  ISETP.GT.AND P1, PT, R2, 0x10, !P1 ;  /* 0x000000100200780c */ /* 0x000fe40004f24270 */
[----:B------:R-:W-:Y:S02]  /*35e0*/  FMNMX.FTZ R3, R73, R3, !PT ;  /* 0x0000000349037209 */ /* 0x000fe40007810000 */
[----:B------:R-:W-:Y:S02]  /*35f0*/  ISETP.LT.OR P1, PT, R0, 0x11, P1 ;  /* 0x000000110000780c */ /* 0x000fe40000f21670 */
[----:B------:R-:W-:-:S02]  /*3600*/  FMNMX.FTZ R3, R75, R3, !PT ;  /* 0x000000034b037209 */ /* 0x000fc40007810000 */
[----:B------:R-:W-:Y:S02]  /*3610*/  FSEL R26, R26, -INF , !P1 ;  /* 0xff8000001a1a7808 */ /* 0x000fe40004800000 */
[----:B------:R-:W-:Y:S02]  /*3620*/  ISETP.NE.AND P1, PT, R29, RZ, PT ;  /* 0x000000ff1d00720c */ /* 0x000fe40003f25270 */
[----:B------:R-:W-:Y:S02]  /*3630*/  FMNMX.FTZ R3, R77, R3, !PT ;  /* 0x000000034d037209 */ /* 0x000fe40007810000 */
[----:B------:R-:W-:Y:S02]  /*3640*/  ISETP.GT.AND P1, PT, R2, 0x11, !P1 ;  /* 0x000000110200780c */ /* 0x000fe40004f24270 */
[----:B------:R-:W-:Y:S02]  /*3650*/  FMNMX.FTZ R3, R79, R3, !PT ;  /* 0x000000034f037209 */ /* 0x000fe40007810000 */
[----:B------:R-:W-:-:S02]  /*3660*/  ISETP.LT.OR P1, PT, R0, 0x12, P1 ;  /* 0x000000120000780c */ /* 0x000fc40000f21670 */
[----:B------:R-:W-:Y:S02]  /*3670*/  FMNMX.FTZ R3, R81, R3, !PT ;  /* 0x0000000351037209 */ /* 0x000fe40007810000 */
[----:B------:R-:W-:Y:S02]  /*3680*/  FSEL R27, R35, -INF , !P1 ;  /* 0xff800000231b7808 */ /* 0x000fe40004800000 */
[----:B------:R-:W-:Y:S02]  /*3690*/  ISETP.NE.AND P1, PT, R32, RZ, PT ;  /* 0x000000ff2000720c */ /* 0x000fe40003f25270 */
[----:B------:R-:W-:Y:S02]  /*36a0*/  FMNMX.FTZ R3, R83, R3, !PT ;  /* 0x0000000353037209 */ /* 0x000fe40007810000 */
[----:B------:R-:W-:Y:S02]  /*36b0*/  ISETP.GT.AND P1, PT, R2, 0x18, !P1 ;  /* 0x000000180200780c */ /* 0x000fe40004f24270 */
[----:B------:R-:W-:-:S02]  /*36c0*/  ISETP.NE.AND P6, PT, R28, RZ, PT ;  /* 0x000000ff1c00720c */ /* 0x000fc40003fc5270 */
[----:B------:R-:W-:Y:S02]  /*36d0*/  ISETP.LT.OR P1, PT, R0, 0x19, P1 ;  /* 0x000000190000780c */ /* 0x000fe40000f21670 */
[----:B------:R-:W-:Y:S02]  /*36e0*/  FMNMX.FTZ R3, R85, R3, !PT ;  /* 0x0000000355037209 */ /* 0x000fe40007810000 */
[----:B------:R-:W-:Y:S02]  /*36f0*/  FSEL R28, R38, -INF , !P1 ;  /* 0xff800000261c7808 */ /* 0x000fe40004800000 */
[----:B------:R-:W-:Y:S02]  /*3700*/  ISETP.NE.AND P1, PT, R33, RZ, PT ;  /* 0x000000ff2100720c */ /* 0x000fe40003f25270 */
[----:B------:R-:W-:Y:S02]  /*3710*/  FMNMX.FTZ R3, R87, R3, !PT ;  /* 0x0000000357037209 */ /* 0x000fe40007810000 */
[----:B------:R-:W-:-:S02]  /*3720*/  ISETP.GT.AND P1, PT, R2, 0x19, !P1 ;  /* 0x000000190200780c */ /* 0x000fc40004f24270 */
[----:B------:R-:W-:Y:S02]  /*3730*/  FMNMX.FTZ R33, R53, R3, !PT ;  /* 0x0000000335217209 */ /* 0x000fe40007810000 */
[----:B------:R-:W-:Y:S02]  /*3740*/  ISETP.LT.OR P1, PT, R0, 0x1a, P1 ;  /* 0x0000001a0000780c */ /* 0x000fe40000f21670 */
[----:B------:R-:W-:Y:S01]  /*3750*/  ISETP.GT.AND P2, PT, R2, 0x8, !P2 ;  /* 0x000000080200780c */ /* 0x000fe20005744270 */
[----:B------:R-:W0:Y:S01]  /*3760*/  SHFL.BFLY PT, R4, R33, 0x2, 0x1f ;  /* 0x0c401f0021047f89 */ /* 0x000e2200000e0000 */
[----:B------:R-:W-:Y:S02]  /*3770*/  FSEL R29, R39, -INF , !P1 ;  /* 0xff800000271d7808 */ /* 0x000fe40004800000 */
[----:B------:R-:W-:Y:S02]  /*3780*/  ISETP.NE.AND P1, PT, R36, RZ, PT ;  /* 0x000000ff2400720c */ /* 0x000fe40003f25270 */
[----:B------:R-:W-:-:S02]  /*3790*/  ISETP.LT.OR P2, PT, R0, 0x9, P2 ;  /* 0x000000090000780c */ /* 0x000fc40001741670 */
[----:B------:R-:W-:Y:S02]  /*37a0*/  ISETP.GT.AND P1, PT, R2, 0x20, !P1 ;  /* 0x000000200200780c */ /* 0x000fe40004f24270 */
[----:B------:R-:W-:Y:S02]  /*37b0*/  FSEL R24, R30, -INF , !P2 ;  /* 0xff8000001e187808 */ /* 0x000fe40005000000 */
[----:B------:R-:W-:Y:S02]  /*37c0*/  ISETP.LT.OR P1, PT, R0, 0x21, P1 ;  /* 0x000000210000780c */ /* 0x000fe40000f21670 */
[----:B------:R-:W-:Y:S02]  /*37d0*/  ISETP.NE.AND P2, PT, R40, RZ, PT ;  /* 0x000000ff2800720c */ /* 0x000fe40003f45270 */
[----:B------:R-:W-:Y:S02]  /*37e0*/  FSEL R30, R42, -INF , !P1 ;  /* 0xff8000002a1e7808 */ /* 0x000fe40004800000 */
[----:B------:R-:W-:-:S02]  /*37f0*/  ISETP.GT.AND P1, PT, R2, 0x21, !P2 ;  /* 0x000000210200780c */ /* 0x000fc40005724270 */
[----:B------:R-:W-:Y:S02]  /*3800*/  ISETP.NE.AND P2, PT, R44, RZ, PT ;  /* 0x000000ff2c00720c */ /* 0x000fe40003f45270 */
[----:B------:R-:W-:Y:S02]  /*3810*/  ISETP.LT.OR P1, PT, R0, 0x22, P1 ;  /* 0x000000220000780c */ /* 0x000fe40000f21670 */
[C---:B------:R-:W-:Y:S02]  /*3820*/  ISETP.GT.AND P2, PT, R2.reuse, 0x29, !P2 ;  /* 0x000000290200780c */ /* 0x040fe40005744270 */
[----:B------:R-:W-:Y:S02]  /*3830*/  FSEL R31, R43, -INF , !P1 ;  /* 0xff8000002b1f7808 */ /* 0x000fe40004800000 */
[----:B------:R-:W-:Y:S02]  /*3840*/  ISETP.GT.AND P1, PT, R2, RZ, !P6 ;  /* 0x000000ff0200720c */ /* 0x000fe40007724270 */
[----:B------:R-:W-:-:S02]  /*3850*/  ISETP.NE.AND P6, PT, R34, RZ, PT ;  /* 0x000000ff2200720c */ /* 0x000fc40003fc5270 */
[----:B0-----:R-:W-:Y:S02]  /*3860*/  FMNMX.FTZ R34, R33, R4, !PT ;  /* 0x0000000421227209 */ /* 0x001fe40007810000 */
[----:B------:R-:W-:Y:S02]  /*3870*/  ISETP.LT.OR P1, PT, R0, 0x1, P1 ;  /* 0x000000010000780c */ /* 0x000fe40000f21670 */
[----:B------:R-:W-:Y:S01]  /*3880*/  ISETP.GT.AND P3, PT, R2, 0x30, !P3 ;  /* 0x000000300200780c */ /* 0x000fe20005f64270 */
[----:B------:R-:W0:Y:S01]  /*3890*/  SHFL.BFLY PT, R35, R34, 0x1, 0x1f ;  /* 0x0c201f0022237f89 */ /* 0x000e2200000e0000 */
[----:B------:R-:W-:Y:S02]  /*38a0*/  FSEL R8, R59, -INF , !P1 ;  /* 0xff8000003b087808 */ /* 0x000fe40004800000 */
[----:B------:R-:W-:Y:S02]  /*38b0*/  ISETP.NE.AND P1, PT, R41, RZ, PT ;  /* 0x000000ff2900720c */ /* 0x000fe40003f25270 */
[----:B------:R-:W-:-:S02]  /*38c0*/  FMNMX.FTZ R3, R8, R9, !PT ;  /* 0x0000000908037209 */ /* 0x000fc40007810000 */
[----:B------:R-:W-:Y:S02]  /*38d0*/  ISETP.GT.AND P1, PT, R2, 0x28, !P1 ;  /* 0x000000280200780c */ /* 0x000fe40004f24270 */
[----:B------:R-:W-:Y:S02]  /*38e0*/  FMNMX.FTZ R4, R24, R3, !PT ;  /* 0x0000000318047209 */ /* 0x000fe40007810000 */
[C---:B------:R-:W-:Y:S02]  /*38f0*/  ISETP.LT.OR P1, PT, R0.reuse, 0x29, P1 ;  /* 0x000000290000780c */ /* 0x040fe40000f21670 */
[----:B------:R-:W-:Y:S02]  /*3900*/  FMNMX.FTZ R3, R25, R4, !PT ;  /* 0x0000000419037209 */ /* 0x000fe40007810000 */
[----:B------:R-:W-:Y:S02]  /*3910*/  ISETP.LT.OR P2, PT, R0, 0x2a, P2 ;  /* 0x0000002a0000780c */ /* 0x000fe40001741670 */
[----:B------:R-:W-:-:S02]  /*3920*/  FMNMX.FTZ R32, R26, R3, !PT ;  /* 0x000000031a207209 */ /* 0x000fc40007810000 */
[----:B------:R-:W-:Y:S02]  /*3930*/  ISETP.GT.AND P4, PT, R2, 0x31, !P4 ;  /* 0x000000310200780c */ /* 0x000fe40006784270 */
[----:B------:R-:W-:Y:S02]  /*3940*/  FMNMX.FTZ R3, R27, R32, !PT ;  /* 0x000000201b037209 */ /* 0x000fe40007810000 */
[----:B------:R-:W-:Y:S02]  /*3950*/  FSEL R32, R46, -INF , !P1 ;  /* 0xff8000002e207808 */ /* 0x000fe40004800000 */
[----:B0-----:R-:W-:Y:S02]  /*3960*/  FMNMX.FTZ R4, R34, R35, !PT ;  /* 0x0000002322047209 */ /* 0x001fe40007810000 */
[----:B------:R-:W-:Y:S02]  /*3970*/  FMNMX.FTZ R34, R28, R3, !PT ;  /* 0x000000031c227209 */ /* 0x000fe40007810000 */
[C---:B------:R-:W-:Y:S01]  /*3980*/  FSETP.NEU.FTZ.AND P1, PT, R4.reuse, -INF , PT ;  /* 0xff8000000400780b */ /* 0x040fe20003f3d000 */
[----:B------:R-:W-:Y:S01]  /*3990*/  FMUL.FTZ R33, R4, UR10 ;  /* 0x0000000a04217c20 */ /* 0x000fe20008410000 */
[----:B------:R-:W-:-:S02]  /*39a0*/  FMNMX.FTZ R3, R29, R34, !PT ;  /* 0x000000221d037209 */ /* 0x000fc40007810000 */
[----:B------:R-:W-:Y:S02]  /*39b0*/  ISETP.GT.AND P5, PT, R2, 0x38, !P5 ;  /* 0x000000380200780c */ /* 0x000fe40006fa4270 */
[----:B------:R-:W-:Y:S02]  /*39c0*/  FMNMX.FTZ R34, R30, R3, !PT ;  /* 0x000000031e227209 */ /* 0x000fe40007810000 */
[----:B------:R-:W-:Y:S02]  /*39d0*/  FSEL R38, R33, RZ, P1 ;  /* 0x000000ff21267208 */ /* 0x000fe40000800000 */
[----:B------:R-:W-:Y:S02]  /*39e0*/  FMNMX.FTZ R3, R31, R34, !PT ;  /* 0x000000221f037209 */ /* 0x000fe40007810000 */
[----:B------:R-:W-:Y:S01]  /*39f0*/  ISETP.GT.AND P1, PT, R2, 0x39, !P6 ;  /* 0x000000390200780c */ /* 0x000fe20007724270 */
[--C-:B------:R-:W-:Y:S01]  /*3a00*/  FFMA.FTZ R37, R37, UR10, -R38.reuse ;  /* 0x0000000a25257c23 */ /* 0x100fe20008010826 */
[----:B------:R-:W-:Y:S01]  /*3a10*/  ISETP.LT.OR P3, PT, R0, 0x31, P3 ;  /* 0x000000310000780c */ /* 0x000fe20001f61670 */
[--C-:B------:R-:W-:Y:S01]  /*3a20*/  FFMA.FTZ R39, R61, UR10, -R38.reuse ;  /* 0x0000000a3d277c23 */ /* 0x100fe20008010826 */
[----:B------:R-:W-:Y:S01]  /*3a30*/  FSEL R2, R47, -INF , !P2 ;  /* 0xff8000002f027808 */ /* 0x000fe20005000000 */
[----:B------:R0:W-:Y:S01]  /*3a40*/  MUFU.EX2 R196, R37 ;  /* 0x0000002500c47308 */ /* 0x0001e20000000800 */
[----:B------:R-:W-:Y:S01]  /*3a50*/  FMNMX.FTZ R3, R32, R3, !PT ;  /* 0x0000000320037209 */ /* 0x000fe20007810000 */
[--C-:B------:R-:W-:Y:S01]  /*3a60*/  FFMA.FTZ R40, R65, UR10, -R38.reuse ;  /* 0x0000000a41287c23 */ /* 0x100fe20008010826 */
[----:B------:R-:W-:Y:S01]  /*3a70*/  ISETP.LT.OR P4, PT, R0, 0x32, P4 ;  /* 0x000000320000780c */ /* 0x000fe20002781670 */
[--C-:B------:R-:W-:Y:S01]  /*3a80*/  FFMA.FTZ R42, R67, UR10, -R38.reuse ;  /* 0x0000000a432a7c23 */ /* 0x100fe20008010826 */
[----:B------:R-:W-:Y:S01]  /*3a90*/  FSEL R33, R50, -INF , !P3 ;  /* 0xff80000032217808 */ /* 0x000fe20005800000 */
[--C-:B------:R-:W-:Y:S01]  /*3aa0*/  FFMA.FTZ R43, R69, UR10, -R38.reuse ;  /* 0x0000000a452b7c23 */ /* 0x100fe20008010826 */
[----:B------:R-:W-:Y:S01]  /*3ab0*/  FMNMX.FTZ R36, R2, R3, !PT ;  /* 0x0000000302247209 */ /* 0x000fe20007810000 */
[----:B------:R-:W1:Y:S01]  /*3ac0*/  MUFU.EX2 R39, R39 ;  /* 0x0000002700277308 */ /* 0x000e620000000800 */
[C---:B------:R-:W-:Y:S01]  /*3ad0*/  ISETP.LT.OR P5, PT, R0.reuse, 0x39, P5 ;  /* 0x000000390000780c */ /* 0x040fe20002fa1670 */
[--C-:B0-----:R-:W-:Y:S01]  /*3ae0*/  FFMA.FTZ R37, R63, UR10, -R38.reuse ;  /* 0x0000000a3f257c23 */ /* 0x101fe20008010826 */
[----:B------:R-:W-:Y:S01]  /*3af0*/  FSEL R34, R51, -INF , !P4 ;  /* 0xff80000033227808 */ /* 0x000fe20006000000 */
[--C-:B------:R-:W-:Y:S01]  /*3b00*/  FFMA.FTZ R44, R71, UR10, -R38.reuse ;  /* 0x0000000a472c7c23 */ /* 0x100fe20008010826 */
[----:B------:R-:W-:Y:S01]  /*3b10*/  FMNMX.FTZ R3, R33, R36, !PT ;  /* 0x0000002421037209 */ /* 0x000fe20007810000 */
[--C-:B------:R-:W-:Y:S01]  /*3b20*/  FFMA.FTZ R45, R73, UR10, -R38.reuse ;  /* 0x0000000a492d7c23 */ /* 0x100fe20008010826 */
[----:B------:R-:W-:Y:S01]  /*3b30*/  ISETP.LT.OR P1, PT, R0, 0x3a, P1 ;  /* 0x0000003a0000780c */ /* 0x000fe20000f21670 */
[----:B------:R-:W-:Y:S01]  /*3b40*/  MUFU.EX2 R198, R37 ;  /* 0x0000002500c67308 */ /* 0x000fe20000000800 */
[----:B------:R-:W-:Y:S01]  /*3b50*/  FSEL R0, R54, -INF , !P5 ;  /* 0xff80000036007808 */ /* 0x000fe20006800000 */
[--C-:B------:R-:W-:Y:S01]  /*3b60*/  FFMA.FTZ R46, R75, UR10, -R38.reuse ;  /* 0x0000000a4b2e7c23 */ /* 0x100fe20008010826 */
[----:B------:R-:W-:Y:S01]  /*3b70*/  FMNMX.FTZ R3, R34, R3, !PT ;  /* 0x0000000322037209 */ /* 0x000fe20007810000 */
[--C-:B------:R-:W-:Y:S01]  /*3b80*/  FFMA.FTZ R48, R79, UR10, -R38.reuse ;  /* 0x0000000a4f307c23 */ /* 0x100fe20008010826 */
[----:B------:R-:W-:Y:S01]  /*3b90*/  FSEL R35, R55, -INF , !P1 ;  /* 0xff80000037237808 */ /* 0x000fe20004800000 */
[--C-:B------:R-:W-:Y:S01]  /*3ba0*/  FFMA.FTZ R49, R81, UR10, -R38.reuse ;  /* 0x0000000a51317c23 */ /* 0x100fe20008010826 */
[----:B------:R-:W-:Y:S01]  /*3bb0*/  FMNMX.FTZ R36, R0, R3, !PT ;  /* 0x0000000300247209 */ /* 0x000fe20007810000 */
[----:B------:R0:W-:Y:S01]  /*3bc0*/  MUFU.EX2 R41, R40 ;  /* 0x0000002800297308 */ /* 0x0001e20000000800 */
[--C-:B------:R-:W-:Y:S01]  /*3bd0*/  FFMA.FTZ R50, R83, UR10, -R38.reuse ;  /* 0x0000000a53327c23 */ /* 0x100fe20008010826 */
[----:B------:R-:W-:Y:S01]  /*3be0*/  FFMA.FTZ R51, R85, UR10, -R38 ;  /* 0x0000000a55337c23 */ /* 0x000fe20008010826 */
[----:B------:R-:W-:Y:S01]  /*3bf0*/  FMNMX.FTZ R36, R35, R36, !PT ;  /* 0x0000002423247209 */ /* 0x000fe20007810000 */
[----:B-1----:R-:W-:Y:S01]  /*3c00*/  FADD.FTZ R55, R196, R39 ;  /* 0x00000027c4377221 */ /* 0x002fe20000010000 */
[----:B------:R-:W-:-:S02]  /*3c10*/  R2UR UR6, R18 ;  /* 0x00000000120672ca */ /* 0x000fc400000e0000 */
[----:B------:R-:W-:Y:S01]  /*3c20*/  R2UR UR5, R23 ;  /* 0x00000000170572ca */ /* 0x000fe200000e0000 */
[----:B------:R-:W1:Y:S01]  /*3c30*/  SHFL.BFLY PT, R3, R36, 0x2, 0x1f ;  /* 0x0c401f0024037f89 */ /* 0x000e6200000e0000 */
[----:B0-----:R-:W-:Y:S01]  /*3c40*/  FFMA.FTZ R40, R77, UR10, -R38 ;  /* 0x0000000a4d287c23 */ /* 0x001fe20008010826 */
[----:B------:R-:W-:Y:S01]  /*3c50*/  MUFU.EX2 R42, R42 ;  /* 0x0000002a002a7308 */ /* 0x000fe20000000800 */
[----:B------:R-:W-:Y:S02]  /*3c60*/  F2FP.BF16.F32.PACK_AB R196, R39, R196 ;  /* 0x000000c427c4723e */ /* 0x000fe400000010ff */
[----:B------:R-:W-:-:S05]  /*3c70*/  R2UR UR4, R22 ;  /* 0x00000000160472ca */ /* 0x000fca00000e0000 */
[----:B------:R-:W0:Y:S02]  /*3c80*/  MUFU.EX2 R43, R43 ;  /* 0x0000002b002b7308 */ /* 0x000e240000000800 */
[----:B------:R-:W-:-:S06]  /*3c90*/  UISETP.NE.AND UP1, UPT, UR5, URZ, UPT ;  /* 0x0000003f0500728c */ /* 0x000fcc000bf25270 */
[----:B------:R-:W-:Y:S01]  /*3ca0*/  MUFU.EX2 R44, R44 ;  /* 0x0000002c002c7308 */ /* 0x000fe20000000800 */
[----:B------:R-:W-:-:S04]  /*3cb0*/  UISETP.NE.AND UP0, UPT, UR4, URZ, UPT ;  /* 0x0000003f0400728c */ /* 0x000fc8000bf05270 */
[----:B------:R-:W-:Y:S01]  /*3cc0*/  @UP1 ULDC UR4, c[0x0][0x44c] ;  /* 0x0001130000041ab9 */ /* 0x000fe20000000800 */
[----:B-1----:R-:W-:Y:S01]  /*3cd0*/  FMNMX.FTZ R37, R36, R3, !PT ;  /* 0x0000000324257209 */ /* 0x002fe20007810000 */
[----:B------:R-:W-:Y:S01]  /*3ce0*/  UIMAD.WIDE.U32 UR4, UR38, UR4, URZ ;  /* 0x00000004260472a5 */ /* 0x000fe2000f8e003f */
[----:B------:R-:W1:Y:S01]  /*3cf0*/  MUFU.EX2 R45, R45 ;  /* 0x0000002d002d7308 */ /* 0x000e620000000800 */
[----:B------:R-:W-:Y:S01]  /*3d00*/  @UP1 ULDC UR7, c[0x0][0x450] ;  /* 0x0001140000071ab9 */ /* 0x000fe20000000800 */
[----:B0-----:R-:W-:Y:S01]  /*3d10*/  F2FP.BF16.F32.PACK_AB R192, R43, R42 ;  /* 0x0000002a2bc0723e */ /* 0x001fe200000010ff */
[----:B------:R-:W0:Y:S01]  /*3d20*/  SHFL.BFLY PT, R36, R37, 0x1, 0x1f ;  /* 0x0c201f0025247f89 */ /* 0x000e2200000e0000 */
[----:B------:R-:W-:-:S04]  /*3d30*/  @UP1 USHF.R.U32.HI UR38, URZ, UR7, UR5 ;  /* 0x000000073f261299 */ /* 0x000fc80008011605 */
[----:B------:R-:W-:Y:S01]  /*3d40*/  MUFU.EX2 R46, R46 ;  /* 0x0000002e002e7308 */ /* 0x000fe20000000800 */
[----:B------:R-:W-:-:S04]  /*3d50*/  UIADD3 UR38, UR6, UR38, URZ ;  /* 0x0000002606267290 */ /* 0x000fc8000fffe03f */
[----:B------:R-:W-:-:S03]  /*3d60*/  UIADD3 UR14, UR38, UR14, URZ ;  /* 0x0000000e260e7290 */ /* 0x000fc6000fffe03f */
[----:B------:R-:W2:Y:S01]  /*3d70*/  MUFU.EX2 R47, R40 ;  /* 0x00000028002f7308 */ /* 0x000ea20000000800 */
[----:B-1----:R-:W-:-:S07]  /*3d80*/  F2FP.BF16.F32.PACK_AB R194, R45, R44 ;  /* 0x0000002c2dc2723e */ /* 0x002fce00000010ff */
[----:B------:R-:W-:Y:S01]  /*3d90*/  MUFU.EX2 R48, R48 ;  /* 0x0000003000307308 */ /* 0x000fe20000000800 */
[----:B0-----:R-:W-:Y:S01]  /*3da0*/  FMNMX.FTZ R3, R37, R36, !PT ;  /* 0x0000002425037209 */ /* 0x001fe20007810000 */
[--C-:B------:R-:W-:Y:S01]  /*3db0*/  FFMA.FTZ R36, R87, UR10, -R38.reuse ;  /* 0x0000000a57247c23 */ /* 0x100fe20008010826 */
[----:B------:R-:W-:Y:S02]  /*3dc0*/  FFMA.FTZ R38, R53, UR10, -R38 ;  /* 0x0000000a35267c23 */ /* 0x000fe40008010826 */
[C---:B------:R-:W-:Y:S01]  /*3dd0*/  FSETP.NEU.FTZ.AND P1, PT, R3.reuse, -INF , PT ;  /* 0xff8000000300780b */ /* 0x040fe20003f3d000 */
[----:B------:R-:W-:Y:S02]  /*3de0*/  FMUL.FTZ R37, R3, UR10 ;  /* 0x0000000a03257c20 */ /* 0x000fe40008410000 */
[----:B------:R-:W0:Y:S01]  /*3df0*/  MUFU.EX2 R49, R49 ;  /* 0x0000003100317308 */ /* 0x000e220000000800 */
[----:B--2---:R-:W-:Y:S02]  /*3e00*/  F2FP.BF16.F32.PACK_AB R188, R47, R46 ;  /* 0x0000002e2fbc723e */ /* 0x004fe400000010ff */
[----:B------:R-:W-:-:S02]  /*3e10*/  FSEL R53, R37, RZ, P1 ;  /* 0x000000ff25357208 */ /* 0x000fc40000800000 */
[----:B------:R-:W-:-:S03]  /*3e20*/  PLOP3.LUT P1, PT, PT, PT, UP0, 0x40, 0x0 ;  /* 0x000000000000781c */ /* 0x000fc60003f2e808 */
[----:B------:R1:W-:Y:S01]  /*3e30*/  MUFU.EX2 R37, R38 ;  /* 0x0000002600257308 */ /* 0x0003e20000000800 */
[--C-:B------:R-:W-:Y:S01]  /*3e40*/  FFMA.FTZ R8, R8, UR10, -R53.reuse ;  /* 0x0000000a08087c23 */ /* 0x100fe20008010835 */
[--C-:B------:R-:W-:Y:S01]  /*3e50*/  FFMA.FTZ R9, R9, UR10, -R53.reuse ;  /* 0x0000000a09097c23 */ /* 0x100fe20008010835 */
[--C-:B------:R-:W-:Y:S01]  /*3e60*/  FFMA.FTZ R24, R24, UR10, -R53.reuse ;  /* 0x0000000a18187c23 */ /* 0x100fe20008010835 */
[--C-:B------:R-:W-:Y:S01]  /*3e70*/  FFMA.FTZ R25, R25, UR10, -R53.reuse ;  /* 0x0000000a19197c23 */ /* 0x100fe20008010835 */
[--C-:B------:R-:W-:Y:S01]  /*3e80*/  FFMA.FTZ R26, R26, UR10, -R53.reuse ;  /* 0x0000000a1a1a7c23 */ /* 0x100fe20008010835 */
[--C-:B------:R-:W-:Y:S01]  /*3e90*/  FFMA.FTZ R27, R27, UR10, -R53.reuse ;  /* 0x0000000a1b1b7c23 */ /* 0x100fe20008010835 */
[----:B------:R-:W-:Y:S01]  /*3ea0*/  FFMA.FTZ R28, R28, UR10, -R53 ;  /* 0x0000000a1c1c7c23 */ /* 0x000fe20008010835 */
[----:B------:R-:W-:Y:S01]  /*3eb0*/  MUFU.EX2 R8, R8 ;  /* 0x0000000800087308 */ /* 0x000fe20000000800 */
[----:B-1----:R-:W-:Y:S01]  /*3ec0*/  FADD.FTZ R38, R198, R55 ;  /* 0x00000037c6267221 */ /* 0x002fe20000010000 */
[--C-:B------:R-:W-:Y:S01]  /*3ed0*/  FFMA.FTZ R29, R29, UR10, -R53.reuse ;  /* 0x0000000a1d1d7c23 */ /* 0x100fe20008010835 */
[--C-:B------:R-:W-:Y:S01]  /*3ee0*/  FFMA.FTZ R30, R30, UR10, -R53.reuse ;  /* 0x0000000a1e1e7c23 */ /* 0x100fe20008010835 */
[--C-:B------:R-:W-:Y:S01]  /*3ef0*/  FFMA.FTZ R31, R31, UR10, -R53.reuse ;  /* 0x0000000a1f1f7c23 */ /* 0x100fe20008010835 */
[----:B------:R-:W-:Y:S01]  /*3f00*/  FADD.FTZ R55, R41, R38 ;  /* 0x0000002629377221 */ /* 0x000fe20000010000 */
[--C-:B------:R-:W-:Y:S01]  /*3f10*/  FFMA.FTZ R32, R32, UR10, -R53.reuse ;  /* 0x0000000a20207c23 */ /* 0x100fe20008010835 */
[----:B------:R-:W-:Y:S01]  /*3f20*/  FFMA.FTZ R2, R2, UR10, -R53 ;  /* 0x0000000a02027c23 */ /* 0x000fe20008010835 */
[----:B------:R-:W1:Y:S01]  /*3f30*/  MUFU.EX2 R9, R9 ;  /* 0x0000000900097308 */ /* 0x000e620000000800 */
[----:B------:R-:W-:Y:S01]  /*3f40*/  FADD.FTZ R38, R42, R55 ;  /* 0x000000372a267221 */ /* 0x000fe20000010000 */
[--C-:B------:R-:W-:Y:S01]  /*3f50*/  FFMA.FTZ R33, R33, UR10, -R53.reuse ;  /* 0x0000000a21217c23 */ /* 0x100fe20008010835 */
[--C-:B------:R-:W-:Y:S01]  /*3f60*/  FFMA.FTZ R34, R34, UR10, -R53.reuse ;  /* 0x0000000a22227c23 */ /* 0x100fe20008010835 */
[--C-:B------:R-:W-:Y:S01]  /*3f70*/  FFMA.FTZ R0, R0, UR10, -R53.reuse ;  /* 0x0000000a00007c23 */ /* 0x100fe20008010835 */
[----:B------:R-:W-:Y:S01]  /*3f80*/  FADD.FTZ R55, R43, R38 ;  /* 0x000000262b377221 */ /* 0x000fe20000010000 */
[----:B------:R-:W-:Y:S01]  /*3f90*/  FFMA.FTZ R35, R35, UR10, -R53 ;  /* 0x0000000a23237c23 */ /* 0x000fe20008010835 */
[----:B------:R-:W-:Y:S01]  /*3fa0*/  F2FP.BF16.F32.PACK_AB R198, R41, R198 ;  /* 0x000000c629c6723e */ /* 0x000fe200000010ff */
[----:B------:R-:W2:Y:S01]  /*3fb0*/  MUFU.EX2 R24, R24 ;  /* 0x0000001800187308 */ /* 0x000ea20000000800 */
[----:B------:R-:W-:Y:S01]  /*3fc0*/  FADD.FTZ R38, R44, R55 ;  /* 0x000000372c267221 */ /* 0x000fe20000010000 */
[----:B0-----:R-:W-:-:S03]  /*3fd0*/  F2FP.BF16.F32.PACK_AB R190, R49, R48 ;  /* 0x0000003031be723e */ /* 0x001fc600000010ff */
[----:B------:R-:W-:-:S03]  /*3fe0*/  FADD.FTZ R57, R45, R38 ;  /* 0x000000262d397221 */ /* 0x000fc60000010000 */
[----:B------:R-:W0:Y:S01]  /*3ff0*/  MUFU.EX2 R25, R25 ;  /* 0x0000001900197308 */ /* 0x000e220000000800 */
[----:B-1----:R-:W-:Y:S01]  /*4000*/  FADD.FTZ R55, R8, R9 ;  /* 0x0000000908377221 */ /* 0x002fe20000010000 */
[----:B------:R-:W-:Y:S01]  /*4010*/  FADD.FTZ R38, R46, R57 ;  /* 0x000000392e267221 */ /* 0x000fe20000010000 */
[----:B------:R-:W-:-:S03]  /*4020*/  F2FP.BF16.F32.PACK_AB R197, R9, R8 ;  /* 0x0000000809c5723e */ /* 0x000fc600000010ff */
[----:B------:R-:W-:Y:S02]  /*4030*/  FADD.FTZ R57, R47, R38 ;  /* 0x000000262f397221 */ /* 0x000fe40000010000 */
[----:B------:R-:W1:Y:S01]  /*4040*/  MUFU.EX2 R26, R26 ;  /* 0x0000001a001a7308 */ /* 0x000e620000000800 */
[----:B--2---:R-:W-:Y:S01]  /*4050*/  FADD.FTZ R18, R24, R55 ;  /* 0x0000003718127221 */ /* 0x004fe20000010000 */
[----:B------:R-:W-:-:S04]  /*4060*/  FADD.FTZ R38, R48, R57 ;  /* 0x0000003930267221 */ /* 0x000fc80000010000 */
[----:B------:R-:W-:Y:S02]  /*4070*/  FADD.FTZ R53, R49, R38 ;  /* 0x0000002631357221 */ /* 0x000fe40000010000 */
[----:B------:R-:W2:Y:S01]  /*4080*/  MUFU.EX2 R27, R27 ;  /* 0x0000001b001b7308 */ /* 0x000ea20000000800 */
[C---:B0-----:R-:W-:Y:S01]  /*4090*/  FADD.FTZ R55, R25.reuse, R18 ;  /* 0x0000001219377221 */ /* 0x041fe20000010000 */
[----:B------:R-:W-:-:S06]  /*40a0*/  F2FP.BF16.F32.PACK_AB R199, R25, R24 ;  /* 0x0000001819c7723e */ /* 0x000fcc00000010ff */
[----:B------:R-:W-:Y:S01]  /*40b0*/  MUFU.EX2 R28, R28 ;  /* 0x0000001c001c7308 */ /* 0x000fe20000000800 */
[----:B-1----:R-:W-:-:S07]  /*40c0*/  FADD.FTZ R18, R26, R55 ;  /* 0x000000371a127221 */ /* 0x002fce0000010000 */
[----:B------:R-:W0:Y:S01]  /*40d0*/  MUFU.EX2 R29, R29 ;  /* 0x0000001d001d7308 */ /* 0x000e220000000800 */
[C---:B--2---:R-:W-:Y:S01]  /*40e0*/  FADD.FTZ R39, R27.reuse, R18 ;  /* 0x000000121b277221 */ /* 0x044fe20000010000 */
[----:B------:R-:W-:-:S06]  /*40f0*/  F2FP.BF16.F32.PACK_AB R193, R27, R26 ;  /* 0x0000001a1bc1723e */ /* 0x000fcc00000010ff */
[----:B------:R-:W-:Y:S08]  /*4100*/  MUFU.EX2 R30, R30 ;  /* 0x0000001e001e7308 */ /* 0x000ff00000000800 */
[----:B------:R-:W1:Y:S01]  /*4110*/  MUFU.EX2 R31, R31 ;  /* 0x0000001f001f7308 */ /* 0x000e620000000800 */
[----:B0-----:R-:W-:-:S07]  /*4120*/  F2FP.BF16.F32.PACK_AB R195, R29, R28 ;  /* 0x0000001c1dc3723e */ /* 0x001fce00000010ff */
[----:B------:R-:W0:Y:S08]  /*4130*/  MUFU.EX2 R32, R32 ;  /* 0x0000002000207308 */ /* 0x000e300000000800 */
[----:B------:R2:W-:Y:S01]  /*4140*/  MUFU.EX2 R191, R2 ;  /* 0x0000000200bf7308 */ /* 0x0005e20000000800 */
[----:B-1----:R-:W-:-:S07]  /*4150*/  F2FP.BF16.F32.PACK_AB R189, R31, R30 ;  /* 0x0000001e1fbd723e */ /* 0x002fce00000010ff */
[----:B------:R-:W1:Y:S01]  /*4160*/  MUFU.EX2 R50, R50 ;  /* 0x0000003200327308 */ /* 0x000e620000000800 */
[----:B--2---:R-:W-:-:S04]  /*4170*/  FADD.FTZ R2, R28, R39 ;  /* 0x000000271c027221 */ /* 0x004fc80000010000 */
[----:B------:R-:W-:-:S03]  /*4180*/  FADD.FTZ R39, R29, R2 ;  /* 0x000000021d277221 */ /* 0x000fc60000010000 */
[----:B------:R-:W2:Y:S01]  /*4190*/  MUFU.EX2 R33, R33 ;  /* 0x0000002100217308 */ /* 0x000ea20000000800 */
[----:B------:R-:W-:-:S04]  /*41a0*/  FADD.FTZ R2, R30, R39 ;  /* 0x000000271e027221 */ /* 0x000fc80000010000 */
[----:B------:R-:W-:-:S03]  /*41b0*/  FADD.FTZ R39, R31, R2 ;  /* 0x000000021f277221 */ /* 0x000fc60000010000 */
[----:B------:R-:W3:Y:S01]  /*41c0*/  MUFU.EX2 R51, R51 ;  /* 0x0000003300337308 */ /* 0x000ee20000000800 */
[----:B0-----:R-:W-:Y:S01]  /*41d0*/  FADD.FTZ R2, R32, R39 ;  /* 0x0000002720027221 */ /* 0x001fe20000010000 */
[----:B-1----:R-:W-:-:S03]  /*41e0*/  FADD.FTZ R18, R50, R53 ;  /* 0x0000003532127221 */ /* 0x002fc60000010000 */
[C---:B------:R-:W-:Y:S01]  /*41f0*/  FADD.FTZ R2, R191.reuse, R2 ;  /* 0x00000002bf027221 */ /* 0x040fe20000010000 */
[----:B------:R-:W-:Y:S02]  /*4200*/  F2FP.BF16.F32.PACK_AB R191, R191, R32 ;  /* 0x00000020bfbf723e */ /* 0x000fe400000010ff */
[----:B------:R-:W0:Y:S01]  /*4210*/  MUFU.EX2 R34, R34 ;  /* 0x0000002200227308 */ /* 0x000e220000000800 */
[----:B--2---:R-:W-:-:S07]  /*4220*/  FADD.FTZ R9, R33, R2 ;  /* 0x0000000221097221 */ /* 0x004fce0000010000 */
[----:B------:R-:W1:Y:S01]  /*4230*/  MUFU.EX2 R36, R36 ;  /* 0x0000002400247308 */ /* 0x000e620000000800 */
[C---:B---3--:R-:W-:Y:S01]  /*4240*/  FADD.FTZ R41, R51.reuse, R18 ;  /* 0x0000001233297221 */ /* 0x048fe20000010000 */
[----:B------:R-:W-:-:S06]  /*4250*/  F2FP.BF16.F32.PACK_AB R184, R51, R50 ;  /* 0x0000003233b8723e */ /* 0x000fcc00000010ff */
[----:B------:R-:W2:Y:S01]  /*4260*/  MUFU.EX2 R0, R0 ;  /* 0x0000000000007308 */ /* 0x000ea20000000800 */
[C---:B0-----:R-:W-:Y:S01]  /*4270*/  FADD.FTZ R9, R34.reuse, R9 ;  /* 0x0000000922097221 */ /* 0x041fe20000010000 */
[----:B------:R-:W-:-:S06]  /*4280*/  F2FP.BF16.F32.PACK_AB R185, R34, R33 ;  /* 0x0000002122b9723e */ /* 0x000fcc00000010ff */
[----:B------:R-:W0:Y:S01]  /*4290*/  MUFU.EX2 R35, R35 ;  /* 0x0000002300237308 */ /* 0x000e220000000800 */
[----:B-1----:R-:W-:Y:S01]  /*42a0*/  FADD.FTZ R18, R36, R41 ;  /* 0x0000002924127221 */ /* 0x002fe20000010000 */
[----:B------:R-:W-:-:S03]  /*42b0*/  F2FP.BF16.F32.PACK_AB R186, R37, R36 ;  /* 0x0000002425ba723e */ /* 0x000fc600000010ff */
[----:B------:R-:W-:Y:S01]  /*42c0*/  FADD.FTZ R18, R37, R18 ;  /* 0x0000001225127221 */ /* 0x000fe20000010000 */
[----:B--2---:R-:W-:-:S04]  /*42d0*/  FADD.FTZ R2, R0, R9 ;  /* 0x0000000900027221 */ /* 0x004fc80000010000 */
[C---:B0-----:R-:W-:Y:S01]  /*42e0*/  FADD.FTZ R9, R35.reuse, R2 ;  /* 0x0000000223097221 */ /* 0x041fe20000010000 */
[----:B------:R-:W-:Y:S01]  /*42f0*/  F2FP.BF16.F32.PACK_AB R187, R35, R0 ;  /* 0x0000000023bb723e */ /* 0x000fe200000010ff */
[----:B------:R-:W-:Y:S06]  /*4300*/  @P1 BRA `(.L_x_1015) ;  /* 0x00000000004c1947 */ /* 0x000fec0003800000 */
[----:B------:R-:W-:Y:S01]  /*4310*/  ISETP.LT.AND P1, PT, RZ, UR38, PT ;  /* 0x00000026ff007c0c */ /* 0x000fe2000bf21270 */
[----:B------:R-:W-:-:S12]  /*4320*/  UIADD3 UR15, UR38, -0x1, URZ ;  /* 0xffffffff260f7890 */ /* 0x000fd8000fffe03f */
[----:B------:R-:W-:Y:S05]  /*4330*/  @P1 BRA `(.L_x_1016) ;  /* 0x0000000000201947 */ /* 0x000fea0003800000 */
[----:B------:R-:W-:Y:S01]  /*4340*/  ULDC UR18, c[0x0][0x9e4] ;  /* 0x0002790000127ab9 */ /* 0x000fe20000000800 */
[----:B------:R-:W-:Y:S02]  /*4350*/  UIADD3 UR15, -UR38, URZ, URZ ;  /* 0x0000003f260f7290 */ /* 0x000fe4000fffe13f */
[----:B------:R-:W-:-:S11]  /*4360*/  UISETP.NE.AND UP0, UPT, UR18, 0x1, UPT ;  /* 0x000000011200788c */ /* 0x000fd6000bf05270 */
[----:B------:R-:W-:Y:S02]  /*4370*/  @UP0 ULDC.64 UR4, c[0x0][0x9e8] ;  /* 0x00027a0000040ab9 */ /* 0x000fe40000000a00 */
[----:B------:R-:W-:-:S04]  /*4380*/  UIMAD.WIDE.U32 UR6, UR15, UR4, URZ ;  /* 0x000000040f0672a5 */ /* 0x000fc8000f8e003f */
[----:B------:R-:W-:-:S04]  /*4390*/  @UP0 USHF.R.U32.HI UR15, URZ, UR5, UR7 ;  /* 0x000000053f0f0299 */ /* 0x000fc80008011607 */
[----:B------:R-:W-:Y:S01]  /*43a0*/  ULOP3.LUT UR15, URZ, UR15, URZ, 0x33, !UPT ;  /* 0x0000000f3f0f7292 */ /* 0x000fe2000f8e333f */
[----:B------:R-:W-:Y:S11]  /*43b0*/  BRA `(.L_x_1017) ;  /* 0x0000000000147947 */ /* 0x000ff60003800000 */
.L_x_1016:
[----:B------:R-:W-:Y:S02]  /*43c0*/  ULDC UR18, c[0x0][0x9e4] ;  /* 0x0002790000127ab9 */ /* 0x000fe40000000800 */
[----:B------:R-:W-:-:S11]  /*43d0*/  UISETP.NE.AND UP0, UPT, UR18, 0x1, UPT ;  /* 0x000000011200788c */ /* 0x000fd6000bf05270 */
[----:B------:R-:W-:Y:S02]  /*43e0*/  @UP0 ULDC.64 UR4, c[0x0][0x9e8] ;  /* 0x00027a0000040ab9 */ /* 0x000fe40000000a00 */
[----:B------:R-:W-:-:S04]  /*43f0*/  UIMAD.WIDE.U32 UR6, UR15, UR4, URZ ;  /* 0x000000040f0672a5 */ /* 0x000fc8000f8e003f */
[----:B------:R-:W-:-:S12]  /*4400*/  @UP0 USHF.R.U32.HI UR15, URZ, UR5, UR7 ;  /* 0x000000053f0f0299 */ /* 0x000fd80008011607 */
.L_x_1017:
[----:B------:R-:W-:-:S04]  /*4410*/  UIMAD UR15, UR15, UR18, UR18 ;  /* 0x000000120f0f72a4 */ /* 0x000fc8000f8e0212 */
[----:B------:R-:W-:-:S04]  /*4420*/  UISETP.LT.AND UP0, UPT, UR14, UR15, UPT ;  /* 0x0000000f0e00728c */ /* 0x000fc8000bf01270 */
[----:B------:R-:W-:-:S12]  /*4430*/  USEL UR14, UR14, UR15, UP0 ;  /* 0x0000000f0e0e7287 */ /* 0x000fd80008000000 */
.L_x_1015:
[----:B------:R-:W-:Y:S01]  /*4440*/  R2UR UR5, R200 ;  /* 0x00000000c80572ca */ /* 0x000fe200000e0000 */
[----:B------:R-:W-:Y:S01]  /*4450*/  USHF.R.S32.HI UR4, URZ, 0x1f, UR14 ;  /* 0x0000001f3f047899 */ /* 0x000fe2000801140e */
[----:B------:R-:W-:Y:S01]  /*4460*/  IMAD.MOV.U32 R0, RZ, RZ, 0x3f800000 ;  /* 0x3f800000ff007424 */ /* 0x000fe200078e00ff */
[----:B------:R-:W-:Y:S01]  /*4470*/  CS2R R150, SRZ ;  /* 0x0000000000967805 */ /* 0x000fe2000001ff00 */
[----:B------:R-:W-:Y:S01]  /*4480*/  IMAD.MOV.U32 R2, RZ, RZ, 0x3f800000 ;  /* 0x3f800000ff027424 */ /* 0x000fe200078e00ff */
[----:B------:R-:W-:Y:S01]  /*4490*/  ULEA.HI UR4, UR4, UR14, URZ, 0x6 ;  /* 0x0000000e04047291 */ /* 0x000fe2000f8f303f */
[----:B------:R-:W-:Y:S02]  /*44a0*/  CS2R R148, SRZ ;  /* 0x0000000000947805 */ /* 0x000fe4000001ff00 */
[----:B------:R-:W-:Y:S02]  /*44b0*/  CS2R R146, SRZ ;  /* 0x0000000000927805 */ /* 0x000fe4000001ff00 */
[----:B------:R-:W-:Y:S01]  /*44c0*/  CS2R R144, SRZ ;  /* 0x0000000000907805 */ /* 0x000fe2000001ff00 */
[----:B------:R-:W-:Y:S01]  /*44d0*/  USHF.R.S32.HI UR4, URZ, 0x6, UR4 ;  /* 0x000000063f047899 */ /* 0x000fe20008011404 */
[----:B------:R-:W-:-:S02]  /*44e0*/  CS2R R142, SRZ ;  /* 0x00000000008e7805 */ /* 0x000fc4000001ff00 */
[----:B------:R-:W-:Y:S02]  /*44f0*/  CS2R R140, SRZ ;  /* 0x00000000008c7805 */ /* 0x000fe4000001ff00 */
[----:B------:R-:W-:Y:S01]  /*4500*/  CS2R R138, SRZ ;  /* 0x00000000008a7805 */ /* 0x000fe2000001ff00 */
[----:B------:R-:W-:Y:S01]  /*4510*/  UISETP.LT.AND UP0, UPT, UR5, UR4, UPT ;  /* 0x000000040500728c */ /* 0x000fe2000bf01270 */
[----:B------:R-:W-:Y:S02]  /*4520*/  CS2R R136, SRZ ;  /* 0x0000000000887805 */ /* 0x000fe4000001ff00 */
[----:B------:R-:W-:Y:S02]  /*4530*/  CS2R R134, SRZ ;  /* 0x0000000000867805 */ /* 0x000fe4000001ff00 */
[----:B------:R-:W-:Y:S01]  /*4540*/  CS2R R132, SRZ ;  /* 0x0000000000847805 */ /* 0x000fe2000001ff00 */
[----:B------:R-:W-:Y:S01]  /*4550*/  USEL UR5, UR5, UR4, !UP0 ;  /* 0x0000000405057287 */ /* 0x000fe2000c000000 */
[----:B------:R-:W-:-:S02]  /*4560*/  CS2R R130, SRZ ;  /* 0x0000000000827805 */ /* 0x000fc4000001ff00 */
[----:B------:R-:W-:Y:S01]  /*4570*/  CS2R R128, SRZ ;  /* 0x0000000000807805 */ /* 0x000fe2000001ff00 */
[----:B------:R-:W-:Y:S01]  /*4580*/  UMOV UR4, URZ ;  /* 0x0000003f00047c82 */ /* 0x000fe20008000000 */
[----:B------:R-:W-:Y:S02]  /*4590*/  CS2R R126, SRZ ;  /* 0x00000000007e7805 */ /* 0x000fe4000001ff00 */
[----:B------:R-:W-:Y:S02]  /*45a0*/  CS2R R124, SRZ ;  /* 0x00000000007c7805 */ /* 0x000fe4000001ff00 */
[----:B------:R-:W-:Y:S02]  /*45b0*/  ISETP.GE.AND P1, PT, R203, UR5, PT ;  /* 0x00000005cb007c0c */ /* 0x000fe4000bf26270 */
[----:B------:R-:W-:Y:S02]  /*45c0*/  CS2R R122, SRZ ;  /* 0x00000000007a7805 */ /* 0x000fe4000001ff00 */
[----:B------:R-:W-:Y:S01]  /*45d0*/  MOV R204, UR5 ;  /* 0x0000000500cc7c02 */ /* 0x000fe20008000f00 */
[----:B------:R-:W-:Y:S01]  /*45e0*/  UMOV UR5, URZ ;  /* 0x0000003f00057c82 */ /* 0x000fe20008000000 */
[----:B------:R-:W-:Y:S01]  /*45f0*/  CS2R R120, SRZ ;  /* 0x0000000000787805 */ /* 0x000fe2000001ff00 */
[----:B------:R-:W-:Y:S01]  /*4600*/  IMAD.U32 R8, RZ, RZ, UR5 ;  /* 0x00000005ff087e24 */ /* 0x000fe2000f8e00ff */
        /* <DEDUP_REMOVED lines=48> */
[----:B------:R-:W-:Y:S06]  /*4910*/  @!P1 BRA `(.L_x_1018) ;  /* 0x0000002c00789947 */ /* 0x000fec0003800000 */
[----:B------:R-:W-:Y:S01]  /*4920*/  UMOV UR4, URZ ;  /* 0x0000003f00047c82 */ /* 0x000fe20008000000 */
[----:B------:R-:W-:Y:S01]  /*4930*/  IMAD.MOV.U32 R202, RZ, RZ, R3 ;  /* 0x000000ffffca7224 */ /* 0x000fe200078e0003 */
[----:B------:R-:W-:Y:S01]  /*4940*/  MOV R205, UR4 ;  /* 0x0000000400cd7c02 */ /* 0x000fe20008000f00 */
[----:B------:R-:W-:Y:S01]  /*4950*/  IMAD.MOV.U32 R201, RZ, RZ, R4 ;  /* 0x000000ffffc97224 */ /* 0x000fe200078e0004 */
[----:B------:R-:W-:Y:S01]  /*4960*/  UMOV UR5, URZ ;  /* 0x0000003f00057c82 */ /* 0x000fe20008000000 */
[----:B------:R-:W-:Y:S01]  /*4970*/  IMAD.MOV.U32 R2, RZ, RZ, 0x3f800000 ;  /* 0x3f800000ff027424 */ /* 0x000fe200078e00ff */
[----:B------:R-:W-:Y:S01]  /*4980*/  ULDC UR7, c[0x0][0x9d8] ;  /* 0x0002760000077ab9 */ /* 0x000fe20000000800 */
[----:B------:R-:W-:Y:S02]  /*4990*/  IMAD.MOV.U32 R0, RZ, RZ, 0x3f800000 ;  /* 0x3f800000ff007424 */ /* 0x000fe400078e00ff */
[----:B------:R-:W-:-:S07]  /*49a0*/  IMAD.MOV.U32 R151, RZ, RZ, RZ ;  /* 0x000000ffff977224 */ /* 0x000fce00078e00ff */
.L_x_1037:
[----:B------:R-:W-:Y:S01]  /*49b0*/  R2UR UR6, R205 ;  /* 0x00000000cd0672ca */ /* 0x000fe200000e0000 */
[----:B------:R-:W-:-:S04]  /*49c0*/  UISETP.NE.AND UP0, UPT, UR5, 0x1, UPT ;  /* 0x000000010500788c */ /* 0x000fc8000bf05270 */
[----:B------:R-:W-:-:S08]  /*49d0*/  USEL UR4, URZ, 0x1, UP0 ;  /* 0x000000013f047887 */ /* 0x000fd00008000000 */
[----:B------:R-:W-:-:S06]  /*49e0*/  ULOP3.LUT UR4, UR6, UR4, URZ, 0x3c, !UPT ;  /* 0x0000000406047292 */ /* 0x000fcc000f8e3c3f */
[----:B------:R-:W-:Y:S01]  /*49f0*/  MOV R8, UR4 ;  /* 0x0000000400087c02 */ /* 0x000fe20008000f00 */
[----:B------:R-:W-:Y:S06]  /*4a00*/  @!P0 BRA `(.L_x_1019) ;  /* 0x0000000000048947 */ /* 0x000fec0003800000 */
[----:B------:R-:W-:Y:S01]  /*4a10*/  BPT.TRAP 0x1 ;  /* 0x000000040000795c */ /* 0x000fe20000300000 */
.L_x_1019:
[----:B------:R-:W-:Y:S01]  /*4a20*/  R2UR UR6, R16 ;  /* 0x00000000100672ca */ /* 0x000fe200000e0000 */
[----:B------:R-:W-:Y:S01]  /*4a30*/  UIADD3 UR4, UR5, 0x1, URZ ;  /* 0x0000000105047890 */ /* 0x000fe2000fffe03f */
[----:B------:R-:W-:-:S03]  /*4a40*/  R2UR UR10, R8 ;  /* 0x00000000080a72ca */ /* 0x000fc600000e0000 */
[----:B------:R-:W-:-:S04]  /*4a50*/  UISETP.NE.AND UP0, UPT, UR4, 0x2, UPT ;  /* 0x000000020400788c */ /* 0x000fc8000bf05270 */
[----:B------:R-:W-:-:S04]  /*4a60*/  USEL UR4, UR4, URZ, UP0 ;  /* 0x0000003f04047287 */ /* 0x000fc80008000000 */
[----:B------:R-:W-:Y:S02]  /*4a70*/  ULEA UR6, UR4, UR6, 0x3 ;  /* 0x0000000604067291 */ /* 0x000fe4000f8e183f */
[----:B------:R-:W-:-:S04]  /*4a80*/  IMAD.U32 R3, RZ, RZ, UR10 ;  /* 0x0000000aff037e24 */ /* 0x000fc8000f8e00ff */
[----:B------:R-:W-:Y:S01]  /*4a90*/  IMAD.U32 R206, RZ, RZ, UR6 ;  /* 0x00000006ffce7e24 */ /* 0x000fe2000f8e00ff */
[----:B------:R-:W-:-:S04]  /*4aa0*/  SHF.L.U32 R3, R3, 0x1f, RZ ;  /* 0x0000001f03037819 */ /* 0x000fc800000006ff */
[----:B------:R0:W1:Y:S01]  /*4ab0*/  SYNCS.PHASECHK.TRANS64.TRYWAIT P1, [UR6+0x30830], R3 ;  /* 0x03083003ff0075a7 */ /* 0x0000620008020146 */
[----:B------:R-:W-:Y:S05]  /*4ac0*/  @!P0 BRA `(.L_x_1020) ;  /* 0x0000000000048947 */ /* 0x000fea0003800000 */
[----:B------:R-:W-:Y:S01]  /*4ad0*/  BPT.TRAP 0x1 ;  /* 0x000000040000795c */ /* 0x000fe20000300000 */
.L_x_1020:
[----:B-1----:R-:W-:Y:S05]  /*4ae0*/  @P1 BRA `(.L_x_1021) ;  /* 0x00000000000c1947 */ /* 0x002fea0003800000 */
[----:B------:R-:W-:-:S13]  /*4af0*/  R2UR UR6, R206 ;  /* 0x00000000ce0672ca */ /* 0x000fda00000e0000 */
[----:B------:R-:W1:Y:S02]  /*4b00*/  SYNCS.PHASECHK.TRANS64.TRYWAIT P1, [UR6+0x30830], R3 ;  /* 0x03083003ff0075a7 */ /* 0x000e640008020146 */
[----:B-1----:R-:W-:Y:S05]  /*4b10*/  @!P1 BRA `(.L_x_1022) ;  /* 0x000000f400cc9947 */ /* 0x002fea0003800000 */
.L_x_1021:
[----:B------:R-:W-:Y:S01]  /*4b20*/  R2UR UR6, R20 ;  /* 0x00000000140672ca */ /* 0x000fe200000e0000 */
[----:B------:R-:W-:Y:S01]  /*4b30*/  WARPGROUP.ARRIVE ;  /* 0x00000000000079c5 */ /* 0x000fe20000000000 */
[----:B------:R-:W-:Y:S01]  /*4b40*/  R2UR UR56, R6 ;  /* 0x00000000063872ca */ /* 0x000fe200000e0000 */
[----:B------:R-:W-:Y:S01]  /*4b50*/  UMOV UR59, 0x40000040 ;  /* 0x40000040003b7882 */ /* 0x000fe20000000000 */
[----:B------:R-:W-:Y:S01]  /*4b60*/  R2UR UR57, R7 ;  /* 0x00000000073972ca */ /* 0x000fe200000e0000 */
[----:B------:R-:W-:Y:S01]  /*4b70*/  UMOV UR55, 0x40000040 ;  /* 0x4000004000377882 */ /* 0x000fe20000000000 */
[----:B01----:R-:W-:Y:S01]  /*4b80*/  MOV R3, UR53 ;  /* 0x0000003500037c02 */ /* 0x003fe20008000f00 */
[----:B------:R-:W-:Y:S01]  /*4b90*/  UMOV UR11, 0x40000040 ;  /* 0x40000040000b7882 */ /* 0x000fe20000000000 */
[----:B------:R-:W-:Y:S01]  /*4ba0*/  MOV R4, UR52 ;  /* 0x0000003400047c02 */ /* 0x000fe20008000f00 */
[----:B------:R-:W-:Y:S01]  /*4bb0*/  UMOV UR15, 0x40000040 ;  /* 0x40000040000f7882 */ /* 0x000fe20000000000 */
[----:B------:R-:W-:Y:S01]  /*4bc0*/  R2UR UR52, R10 ;  /* 0x000000000a3472ca */ /* 0x000fe200000e0000 */
[----:B------:R-:W-:Y:S01]  /*4bd0*/  UMOV UR19, 0x40000040 ;  /* 0x4000004000137882 */ /* 0x000fe20000000000 */
[----:B------:R-:W-:Y:S01]  /*4be0*/  R2UR UR53, R11 ;  /* 0x000000000b3572ca */ /* 0x000fe200000e0000 */
[----:B------:R-:W-:Y:S01]  /*4bf0*/  ULEA UR6, UR4, UR6, 0xb ;  /* 0x0000000604067291 */ /* 0x000fe2000f8e583f */
[-C--:B------:R-:W-:Y:S01]  /*4c00*/  FMUL.FTZ R24, R24, R0.reuse ;  /* 0x0000000018187220 */ /* 0x080fe20000410000 */
[----:B------:R-:W-:Y:S01]  /*4c10*/  UMOV UR23, 0x40000040 ;  /* 0x4000004000177882 */ /* 0x000fe20000000000 */
[----:B------:R-:W-:Y:S01]  /*4c20*/  UMOV UR27, 0x40000040 ;  /* 0x40000040001b7882 */ /* 0x000fe20000000000 */
[----:B------:R-:W-:Y:S01]  /*4c30*/  UIADD3 UR10, UR6, 0x2, URZ ;  /* 0x00000002060a7890 */ /* 0x000fe2000fffe03f */
[-C--:B------:R-:W-:Y:S01]  /*4c40*/  FMUL.FTZ R25, R25, R0.reuse ;  /* 0x0000000019197220 */ /* 0x080fe20000410000 */
[----:B------:R-:W-:Y:S01]  /*4c50*/  UIADD3 UR14, UR6, 0x200, URZ ;  /* 0x00000200060e7890 */ /* 0x000fe2000fffe03f */
[-C--:B------:R-:W-:Y:S01]  /*4c60*/  FMUL.FTZ R28, R28, R0.reuse ;  /* 0x000000001c1c7220 */ /* 0x080fe20000410000 */
[----:B------:R-:W-:Y:S01]  /*4c70*/  UMOV UR58, UR6 ;  /* 0x00000006003a7c82 */ /* 0x000fe20008000000 */
[----:B------:R-:W-:Y:S01]  /*4c80*/  UIADD3 UR18, UR6, 0x202, URZ ;  /* 0x0000020206127890 */ /* 0x000fe2000fffe03f */
[----:B------:R-:W-:Y:S01]  /*4c90*/  HGMMA.64x64x16.F32.BF16 R152, gdesc[UR56], RZ, !UPT, gsb0 ;  /* 0x00e00000389879f0 */ /* 0x000fe2000c0018ff */
[----:B------:R-:W-:Y:S01]  /*4ca0*/  UMOV UR54, UR10 ;  /* 0x0000000a00367c82 */ /* 0x000fe20008000000 */
[----:B------:R-:W-:Y:S01]  /*4cb0*/  R2UR UR56, R14 ;  /* 0x000000000e3872ca */ /* 0x000fe200000e0000 */
[----:B------:R-:W-:Y:S01]  /*4cc0*/  UIADD3 UR10, UR6, 0x4, URZ ;  /* 0x00000004060a7890 */ /* 0x000fe2000fffe03f */
[----:B------:R-:W-:Y:S01]  /*4cd0*/  R2UR UR57, R15 ;  /* 0x000000000f3972ca */ /* 0x000fe200000e0000 */
[----:B------:R-:W-:Y:S01]  /*4ce0*/  UMOV UR59, 0x40000040 ;  /* 0x40000040003b7882 */ /* 0x000fe20000000000 */
[----:B------:R-:W-:Y:S01]  /*4cf0*/  UIADD3 UR22, UR6, 0x204, URZ ;  /* 0x0000020406167890 */ /* 0x000fe2000fffe03f */
[-C--:B------:R-:W-:Y:S01]  /*4d00*/  FMUL.FTZ R29, R29, R0.reuse ;  /* 0x000000001d1d7220 */ /* 0x080fe20000410000 */
[----:B------:R-:W-:Y:S01]  /*4d10*/  UIADD3 UR26, UR6, 0x206, URZ ;  /* 0x00000206061a7890 */ /* 0x000fe2000fffe03f */
[-C--:B------:R-:W-:Y:S01]  /*4d20*/  FMUL.FTZ R32, R32, R0.reuse ;  /* 0x0000000020207220 */ /* 0x080fe20000410000 */
[----:B------:R-:W-:Y:S01]  /*4d30*/  UMOV UR58, UR10 ;  /* 0x0000000a003a7c82 */ /* 0x000fe20008000000 */
[----:B------:R-:W-:Y:S01]  /*4d40*/  UIADD3 UR10, UR6, 0x6, URZ ;  /* 0x00000006060a7890 */ /* 0x000fe2000fffe03f */
[-C--:B------:R-:W-:Y:S01]  /*4d50*/  FMUL.FTZ R33, R33, R0.reuse ;  /* 0x0000000021217220 */ /* 0x080fe20000410000 */
        /* <DEDUP_REMOVED lines=70> */
[----:B------:R-:W-:Y:S01]  /*51c0*/  HGMMA.64x64x16.F32.BF16 R152, gdesc[UR52], R152, gsb0 ;  /* 0x00e00000349879f0 */ /* 0x000fe20008001898 */
[----:B------:R-:W-:Y:S01]  /*51d0*/  R2UR UR53, R3 ;  /* 0x00000000033572ca */ /* 0x000fe200000e0000 */
[----:B------:R-:W-:Y:S01]  /*51e0*/  UIADD3 UR54, UR6, 0x604, URZ ;  /* 0x0000060406367890 */ /* 0x000fe2000fffe03f */
[----:B------:R-:W-:Y:S01]  /*51f0*/  R2UR UR52, R4 ;  /* 0x00000000043472ca */ /* 0x000fe200000e0000 */
[----:B------:R-:W-:Y:S01]  /*5200*/  UMOV UR55, 0x40000040 ;  /* 0x4000004000377882 */ /* 0x000fe20000000000 */
[----:B------:R-:W-:Y:S01]  /*5210*/  UIADD3 UR6, UR6, 0x606, URZ ;  /* 0x0000060606067890 */ /* 0x000fe2000fffe03f */
        /* <DEDUP_REMOVED lines=68> */
[----:B------:R-:W-:Y:S01]  /*5660*/  HGMMA.64x64x16.F32.BF16 R152, gdesc[UR56], R152, gsb0 ;  /* 0x00e00000389879f0 */ /* 0x000fe20008001898 */
[----:B------:R-:W-:Y:S01]  /*5670*/  R2UR UR56, R12 ;  /* 0x000000000c3872ca */ /* 0x000fe200000e0000 */
[----:B------:R-:W-:Y:S01]  /*5680*/  UMOV UR58, UR6 ;  /* 0x00000006003a7c82 */ /* 0x000fe20008000000 */
[----:B------:R-:W-:Y:S01]  /*5690*/  R2UR UR57, R13 ;  /* 0x000000000d3972ca */ /* 0x000fe200000e0000 */
[----:B------:R-:W-:Y:S01]  /*56a0*/  UMOV UR59, 0x40000040 ;  /* 0x40000040003b7882 */ /* 0x000fe20000000000 */
[----:B------:R-:W-:Y:S02]  /*56b0*/  WARPGROUP.DEPBAR.LE gsb0, 0x0 ;  /* 0x00008000000079c5 */ /* 0x000fe40000010000 */
[----:B------:R-:W-:-:S06]  /*56c0*/  WARPGROUP.ARRIVE ;  /* 0x00000000000079c5 */ /* 0x000fcc0000000000 */
[----:B------:R-:W-:Y:S03]  /*56d0*/  HGMMA.64x64x16.F32.BF16 R152, gdesc[UR8], R152, gsb0 ;  /* 0x00e00000089879f0 */ /* 0x000fe60008001898 */
        /* <DEDUP_REMOVED lines=37> */
[----:B------:R-:W-:Y:S05]  /*5930*/  @!P0 BRA `(.L_x_1023) ;  /* 0x0000000000048947 */ /* 0x000fea0003800000 */
[----:B------:R-:W-:Y:S01]  /*5940*/  BPT.TRAP 0x1 ;  /* 0x000000040000795c */ /* 0x000fe20000300000 */
.L_x_1023:
        /* <DEDUP_REMOVED lines=8> */
.L_x_1024:
[----:B-1----:R-:W-:Y:S05]  /*59d0*/  @P1 BRA `(.L_x_1025) ;  /* 0x0000000000081947 */ /* 0x002fea0003800000 */
[----:B------:R-:W1:Y:S02]  /*59e0*/  SYNCS.PHASECHK.TRANS64.TRYWAIT P1, [UR6+0x30850], R0 ;  /* 0x03085000ff0075a7 */ /* 0x000e640008020146 */
[----:B-1----:R-:W-:Y:S05]  /*59f0*/  @!P1 BRA `(.L_x_1026) ;  /* 0x000000e800309947 */ /* 0x002fea0003800000 */
.L_x_1025:
[----:B------:R-:W-:Y:S01]  /*5a00*/  R2UR UR10, R16 ;  /* 0x00000000100a72ca */ /* 0x000fe200000e0000 */
[----:B------:R-:W-:Y:S01]  /*5a10*/  WARPGROUP.ARRIVE ;  /* 0x00000000000079c5 */ /* 0x000fe20000000000 */
[----:B------:R-:W-:-:S11]  /*5a20*/  UMOV UR11, 0x40000040 ;  /* 0x40000040000b7882 */ /* 0x000fd60000000000 */
[----:B------:R-:W-:-:S04]  /*5a30*/  UIADD3 UR10, UR10, 0x400, URZ ;  /* 0x000004000a0a7890 */ /* 0x000fc8000fffe03f */
[----:B------:R-:W-:-:S04]  /*5a40*/  USHF.R.U32.HI UR10, URZ, 0x4, UR10 ;  /* 0x000000043f0a7899 */ /* 0x000fc8000801160a */
[----:B------:R-:W-:-:S04]  /*5a50*/  ULOP3.LUT UR10, UR10, 0x3fff, URZ, 0xc0, !UPT ;  /* 0x00003fff0a0a7892 */ /* 0x000fc8000f8ec03f */
[----:B------:R-:W-:-:S04]  /*5a60*/  ULOP3.LUT UR10, UR10, 0x2000000, URZ, 0xfc, !UPT ;  /* 0x020000000a0a7892 */ /* 0x000fc8000f8efc3f */
[----:B------:R-:W-:-:S07]  /*5a70*/  ULEA UR5, UR5, UR10, 0xb ;  /* 0x0000000a05057291 */ /* 0x000fce000f8e583f */
        /* <DEDUP_REMOVED lines=23> */
.L_x_1027:
[----:B------:R-:W-:Y:S01]  /*5bf0*/  R2UR UR10, R23 ;  /* 0x00000000170a72ca */ /* 0x000fe200000e0000 */
[----:B------:R-:W2:Y:S01]  /*5c00*/  S2UR UR11, SR_CgaCtaId ;  /* 0x00000000000b79c3 */ /* 0x000ea20000008800 */
[----:B------:R-:W-:Y:S01]  /*5c10*/  R2UR UR5, R22 ;  /* 0x00000000160572ca */ /* 0x000fe200000e0000 */
[----:B01----:R-:W-:Y:S01]  /*5c20*/  FMUL.FTZ R0, R154, UR7 ;  /* 0x000000079a007c20 */ /* 0x003fe20008410000 */
[----:B------:R-:W-:Y:S01]  /*5c30*/  R2UR UR14, R206 ;  /* 0x00000000ce0e72ca */ /* 0x000fe200000e0000 */
[----:B------:R-:W-:Y:S01]  /*5c40*/  FMUL.FTZ R188, R161, UR7 ;  /* 0x00000007a1bc7c20 */ /* 0x000fe20008410000 */
[----:B------:R-:W-:Y:S01]  /*5c50*/  FMUL.FTZ R161, R171, UR7 ;  /* 0x00000007aba17c20 */ /* 0x000fe20008410000 */
[----:B------:R-:W-:Y:S01]  /*5c60*/  FMUL.FTZ R171, R173, UR7 ;  /* 0x00000007adab7c20 */ /* 0x000fe20008410000 */
[----:B------:R-:W-:Y:S01]  /*5c70*/  FMUL.FTZ R185, R156, UR7 ;  /* 0x000000079cb97c20 */ /* 0x000fe20008410000 */
[----:B------:R-:W0:Y:S01]  /*5c80*/  LDC R154, c[0x0][0x288] ;  /* 0x0000a200ff9a7b82 */ /* 0x000e220000000800 */
[----:B------:R-:W-:Y:S01]  /*5c90*/  FMUL.FTZ R173, R177, UR7 ;  /* 0x00000007b1ad7c20 */ /* 0x000fe20008410000 */
[----:B------:R-:W-:Y:S01]  /*5ca0*/  FMUL.FTZ R156, R162, UR7 ;  /* 0x00000007a29c7c20 */ /* 0x000fe20008410000 */
[----:B------:R-:W-:Y:S01]  /*5cb0*/  MOV R177, R19 ;  /* 0x0000001300b17202 */ /* 0x000fe20000000f00 */
[----:B------:R-:W-:Y:S01]  /*5cc0*/  UISETP.NE.AND UP1, UPT, UR10, URZ, UPT ;  /* 0x0000003f0a00728c */ /* 0x000fe2000bf25270 */
[----:B------:R-:W-:Y:S01]  /*5cd0*/  FMUL.FTZ R162, R174, UR7 ;  /* 0x00000007aea27c20 */ /* 0x000fe20008410000 */
[----:B------:R-:W-:Y:S01]  /*5ce0*/  UISETP.NE.AND UP0, UPT, UR5, URZ, UPT ;  /* 0x0000003f0500728c */ /* 0x000fe2000bf05270 */
[----:B------:R-:W-:-:S02]  /*5cf0*/  IMAD.SHL.U32 R174, R203, 0x40, RZ ;  /* 0x00000040cbae7824 */ /* 0x000fc400078e00ff */
[----:B------:R-:W-:Y:S01]  /*5d00*/  FMUL.FTZ R189, R164, UR7 ;  /* 0x00000007a4bd7c20 */ /* 0x000fe20008410000 */
[----:B------:R-:W-:Y:S01]  /*5d10*/  FMUL.FTZ R164, R178, UR7 ;  /* 0x00000007b2a47c20 */ /* 0x000fe20008410000 */
[----:B------:R-:W-:Y:S01]  /*5d20*/  PLOP3.LUT P1, PT, PT, PT, UP1, 0x80, 0x0 ;  /* 0x000000000000781c */ /* 0x000fe20003f2f018 */
[----:B------:R-:W-:Y:S01]  /*5d30*/  FMUL.FTZ R4, R152, UR7 ;  /* 0x0000000798047c20 */ /* 0x000fe20008410000 */
[----:B------:R-:W-:Y:S01]  /*5d40*/  PLOP3.LUT P2, PT, PT, PT, UP1, 0x80, 0x0 ;  /* 0x000000000000781c */ /* 0x000fe20003f4f018 */
[----:B------:R-:W-:Y:S01]  /*5d50*/  FMUL.FTZ R187, R160, UR7 ;  /* 0x00000007a0bb7c20 */ /* 0x000fe20008410000 */
[----:B------:R-:W-:Y:S01]  /*5d60*/  FMUL.FTZ R184, R153, UR7 ;  /* 0x0000000799b87c20 */ /* 0x000fe20008410000 */
[----:B------:R-:W-:Y:S01]  /*5d70*/  @UP1 ULDC UR5, c[0x0][0x44c] ;  /* 0x0001130000051ab9 */ /* 0x000fe20000000800 */
[----:B------:R-:W-:Y:S01]  /*5d80*/  FMUL.FTZ R152, R155, UR7 ;  /* 0x000000079b987c20 */ /* 0x000fe20008410000 */
[----:B------:R-:W-:Y:S01]  /*5d90*/  FMUL.FTZ R186, R157, UR7 ;  /* 0x000000079dba7c20 */ /* 0x000fe20008410000 */
[----:B------:R-:W-:Y:S01]  /*5da0*/  FMUL.FTZ R160, R170, UR7 ;  /* 0x00000007aaa07c20 */ /* 0x000fe20008410000 */
[----:B------:R-:W-:Y:S01]  /*5db0*/  FMUL.FTZ R153, R158, UR7 ;  /* 0x000000079e997c20 */ /* 0x000fe20008410000 */
[----:B------:R-:W-:Y:S01]  /*5dc0*/  FMUL.FTZ R155, R159, UR7 ;  /* 0x000000079f9b7c20 */ /* 0x000fe20008410000 */
[----:B------:R-:W-:Y:S01]  /*5dd0*/  FMUL.FTZ R157, R163, UR7 ;  /* 0x00000007a39d7c20 */ /* 0x000fe20008410000 */
[----:B------:R-:W-:Y:S01]  /*5de0*/  FMUL.FTZ R170, R172, UR7 ;  /* 0x00000007acaa7c20 */ /* 0x000fe20008410000 */
[----:B------:R-:W-:Y:S01]  /*5df0*/  @P1 IMAD.HI.U32 R2, R19, UR5, RZ ;  /* 0x0000000513021c27 */ /* 0x000fe2000f8e00ff */
[----:B------:R-:W-:-:S03]  /*5e00*/  @UP1 ULDC UR5, c[0x0][0x450] ;  /* 0x0001140000051ab9 */ /* 0x000fc60000000800 */
[----:B------:R-:W-:Y:S01]  /*5e10*/  FMUL.FTZ R190, R165, UR7 ;  /* 0x00000007a5be7c20 */ /* 0x000fe20008410000 */
[----:B------:R-:W-:Y:S01]  /*5e20*/  FMUL.FTZ R158, R166, UR7 ;  /* 0x00000007a69e7c20 */ /* 0x000fe20008410000 */
[----:B------:R-:W-:Y:S01]  /*5e30*/  FMUL.FTZ R159, R167, UR7 ;  /* 0x00000007a79f7c20 */ /* 0x000fe20008410000 */
[----:B------:R-:W-:Y:S01]  /*5e40*/  @P2 SHF.R.U32.HI R177, RZ, UR5, R2 ;  /* 0x00000005ffb12c19 */ /* 0x000fe20008011602 */
[----:B------:R-:W-:Y:S01]  /*5e50*/  UIADD3 UR5, UR14, 0x30840, URZ ;  /* 0x000308400e057890 */ /* 0x000fe2000fffe03f */
[----:B------:R-:W-:Y:S01]  /*5e60*/  IADD3 R2, -R174, 0x1, RZ ;  /* 0x00000001ae027810 */ /* 0x000fe20007ffe1ff */
[----:B------:R-:W-:Y:S01]  /*5e70*/  FMUL.FTZ R163, R175, UR7 ;  /* 0x00000007afa37c20 */ /* 0x000fe20008410000 */
[----:B------:R-:W-:Y:S01]  /*5e80*/  FMUL.FTZ R172, R176, UR7 ;  /* 0x00000007b0ac7c20 */ /* 0x000fe20008410000 */
[----:B------:R-:W1:Y:S01]  /*5e90*/  SHFL.IDX PT, R178, R177, RZ, 0x1c1f ;  /* 0x001c1fffb1b27589 */ /* 0x000e6200000e0000 */
[----:B------:R-:W-:Y:S01]  /*5ea0*/  R2UR UR10, R21 ;  /* 0x00000000150a72ca */ /* 0x000fe200000e0000 */
[----:B------:R-:W-:Y:S01]  /*5eb0*/  FMUL.FTZ R168, R168, UR7 ;  /* 0x00000007a8a87c20 */ /* 0x000fe20008410000 */
[----:B------:R-:W-:Y:S01]  /*5ec0*/  FMUL.FTZ R169, R169, UR7 ;  /* 0x00000007a9a97c20 */ /* 0x000fe20008410000 */
[----:B------:R-:W-:Y:S01]  /*5ed0*/  FMUL.FTZ R165, R179, UR7 ;  /* 0x00000007b3a57c20 */ /* 0x000fe20008410000 */
[----:B------:R-:W-:Y:S01]  /*5ee0*/  FMUL.FTZ R175, R180, UR7 ;  /* 0x00000007b4af7c20 */ /* 0x000fe20008410000 */
[----:B------:R-:W-:Y:S01]  /*5ef0*/  FMUL.FTZ R176, R181, UR7 ;  /* 0x00000007b5b07c20 */ /* 0x000fe20008410000 */
[----:B------:R-:W-:Y:S01]  /*5f00*/  FMUL.FTZ R166, R182, UR7 ;  /* 0x00000007b6a67c20 */ /* 0x000fe20008410000 */
[----:B------:R-:W-:-:S02]  /*5f10*/  IMAD R2, R5, -0x2, R2 ;  /* 0xfffffffe05027824 */ /* 0x000fc400078e0202 */
[----:B------:R-:W-:Y:S01]  /*5f20*/  FMUL.FTZ R167, R183, UR7 ;  /* 0x00000007b7a77c20 */ /* 0x000fe20008410000 */
[----:B--2---:R-:W-:Y:S01]  /*5f30*/  UPRMT UR5, UR11, 0x654, UR5 ;  /* 0x000006540b057896 */ /* 0x004fe20008000005 */
[----:B------:R-:W-:Y:S01]  /*5f40*/  PLOP3.LUT P1, PT, PT, PT, UP0, 0x40, 0x0 ;  /* 0x000000000000781c */ /* 0x000fe20003f2e808 */
[----:B------:R-:W2:Y:S01]  /*5f50*/  MUFU.TANH R4, R4 ;  /* 0x0000000400047308 */ /* 0x000ea20000002400 */
[----:B------:R-:W-:Y:S01]  /*5f60*/  ULDC UR11, c[0x0][0x2f0] ;  /* 0x0000bc00000b7ab9 */ /* 0x000fe20000000800 */
[----:B------:R-:W-:Y:S01]  /*5f70*/  ULDC UR14, c[0x0][0x9e0] ;  /* 0x00027800000e7ab9 */ /* 0x000fe20000000800 */
[----:B------:R-:W-:-:S04]  /*5f80*/  IMAD R3, R17, UR11, R2 ;  /* 0x0000000b11037c24 */ /* 0x000fc8000f8e0202 */
[----:B0-----:R-:W-:Y:S01]  /*5f90*/  IMAD.IADD R3, R3, 0x1, -R154 ;  /* 0x0000000103037824 */ /* 0x001fe200078e0a9a */
[----:B------:R-:W0:Y:S01]  /*5fa0*/  MUFU.TANH R184, R184 ;  /* 0x000000b800b87308 */ /* 0x000e220000002400 */
[----:B------:R-:W-:Y:S02]  /*5fb0*/  SYNCS.ARRIVE.TRANS64.RED.A1T0 RZ, [UR5], RZ ;  /* 0x000000ffffff79a7 */ /* 0x000fe40008100405 */
[C---:B------:R-:W-:Y:S01]  /*5fc0*/  VIADD R182, R3.reuse, UR14 ;  /* 0x0000000e03b67c36 */ /* 0x040fe20008000000 */
[----:B------:R-:W-:-:S03]  /*5fd0*/  IADD3 R183, R3, UR10, RZ ;  /* 0x0000000a03b77c10 */ /* 0x000fc6000fffe0ff */
[--C-:B-1----:R-:W-:Y:S01]  /*5fe0*/  IMAD.IADD R179, R182, 0x1, R178.reuse ;  /* 0x00000001b6b37824 */ /* 0x102fe200078e02b2 */
[----:B------:R-:W1:Y:S01]  /*5ff0*/  MUFU.TANH R0, R0 ;  /* 0x0000000000007308 */ /* 0x000e620000002400 */
[----:B------:R-:W-:-:S07]  /*6000*/  IMAD.IADD R180, R183, 0x1, R178 ;  /* 0x00000001b7b47824 */ /* 0x000fce00078e02b2 */
[----:B------:R-:W3:Y:S08]  /*6010*/  MUFU.TANH R152, R152 ;  /* 0x0000009800987308 */ /* 0x000ef00000002400 */
[----:B------:R-:W4:Y:S08]  /*6020*/  MUFU.TANH R185, R185 ;  /* 0x000000b900b97308 */ /* 0x000f300000002400 */
        /* <DEDUP_REMOVED lines=34> */
[----:B------:R-:W-:Y:S02]  /*6250*/  LOP3.LUT R181, RZ, R181, RZ, 0x33, !PT ;  /* 0x000000b5ffb57212 */ /* 0x000fe400078e33ff */
[----:B------:R-:W-:-:S04]  /*6260*/  MOV R178, UR5 ;  /* 0x0000000500b27c02 */ /* 0x000fc80008000f00 */
[----:B------:R-:W-:-:S13]  /*6270*/  ISETP.NE.AND P1, PT, R178, 0x1, PT ;  /* 0x00000001b200780c */ /* 0x000fda0003f25270 */
[----:B------:R-:W1:Y:S02]  /*6280*/  @P1 LDC.64 R2, c[0x0][0x9e8] ;  /* 0x00027a00ff021b82 */ /* 0x000e640000000a00 */
[----:B-1----:R-:W-:-:S05]  /*6290*/  @P1 IMAD.HI.U32 R2, R181, R2, RZ ;  /* 0x00000002b5021227 */ /* 0x002fca00078e00ff */
[----:B------:R-:W-:-:S04]  /*62a0*/  @P1 SHF.R.U32.HI R181, RZ, R3, R2 ;  /* 0x00000003ffb51219 */ /* 0x000fc80000011602 */
[----:B------:R-:W-:Y:S01]  /*62b0*/  LOP3.LUT R181, RZ, R181, RZ, 0x33, !PT ;  /* 0x000000b5ffb57212 */ /* 0x000fe200078e33ff */
[----:B------:R-:W-:Y:S06]  /*62c0*/  BRA `(.L_x_1031) ;  /* 0x0000000000187947 */ /* 0x000fec0003800000 */
.L_x_1030:
[----:B------:R-:W-:Y:S02]  /*62d0*/  ULDC UR5, c[0x0][0x9e4] ;  /* 0x0002790000057ab9 */ /* 0x000fe40000000800 */
[----:B------:R-:W-:-:S05]  /*62e0*/  IMAD.U32 R178, RZ, RZ, UR5 ;  /* 0x00000005ffb27e24 */ /* 0x000fca000f8e00ff */
[----:B------:R-:W-:-:S13]  /*62f0*/  ISETP.NE.AND P1, PT, R178, 0x1, PT ;  /* 0x00000001b200780c */ /* 0x000fda0003f25270 */
[----:B------:R-:W1:Y:S02]  /*6300*/  @P1 LDC.64 R2, c[0x0][0x9e8] ;  /* 0x00027a00ff021b82 */ /* 0x000e640000000a00 */
[----:B-1----:R-:W-:-:S05]  /*6310*/  @P1 IMAD.HI.U32 R2, R181, R2, RZ ;  /* 0x00000002b5021227 */ /* 0x002fca00078e00ff */
[----:B------:R-:W-:-:S07]  /*6320*/  @P1 SHF.R.U32.HI R181, RZ, R3, R2 ;  /* 0x00000003ffb51219 */ /* 0x000fce0000011602 */
.L_x_1031:
[----:B------:R-:W-:Y:S05]  /*6330*/  BSYNC B0 ;  /* 0x0000000000007941 */ /* 0x000fea0003800000 */
.L_x_1029:
[----:B------:R-:W-:-:S04]  /*6340*/  IMAD R2, R181, R178, -R174 ;  /* 0x000000b2b5027224 */ /* 0x000fc800078e0aae */
[----:B------:R-:W-:-:S05]  /*6350*/  IMAD R2, R5, -0x2, R2 ;  /* 0xfffffffe05027824 */ /* 0x000fca00078e0202 */
[----:B------:R-:W-:Y:S02]  /*6360*/  VIADDMNMX R179, R2, R178, R179, PT ;  /* 0x000000b202b37246 */ /* 0x000fe400038001b3 */
[----:B------:R-:W-:-:S07]  /*6370*/  VIMNMX R180, R180, R2, !PT ;  /* 0x00000002b4b47248 */ /* 0x000fce0007fe0100 */
.L_x_1028:
[----:B------:R-:W-:Y:S01]  /*6380*/  ISETP.GT.AND P1, PT, R203, -0x1, PT ;  /* 0xffffffffcb00780c */ /* 0x000fe20003f24270 */
[----:B------:R-:W1:Y:S01]  /*6390*/  SHFL.IDX PT, R2, R177, 0x1, 0x1c1f ;  /* 0x003c1f00b1027f89 */ /* 0x000e6200000e0000 */
[----:B------:R-:W-:Y:S02]  /*63a0*/  R2UR UR5, R22 ;  /* 0x00000000160572ca */ /* 0x000fe400000e0000 */
[C---:B------:R-:W-:Y:S02]  /*63b0*/  ISETP.GT.AND P4, PT, R180.reuse, 0x1, P1 ;  /* 0x00000001b400780c */ /* 0x040fe40000f84270 */
[----:B------:R-:W-:Y:S02]  /*63c0*/  ISETP.GT.AND P5, PT, R180, RZ, P1 ;  /* 0x000000ffb400720c */ /* 0x000fe40000fa4270 */
[C---:B------:R-:W-:Y:S02]  /*63d0*/  ISETP.LT.OR P4, PT, R179.reuse, 0x2, P4 ;  /* 0x00000002b300780c */ /* 0x040fe40002781670 */
[----:B------:R-:W-:-:S02]  /*63e0*/  ISETP.LT.OR P5, PT, R179, 0x1, P5 ;  /* 0x00000001b300780c */ /* 0x000fc40002fa1670 */
[----:B0-----:R-:W-:Y:S02]  /*63f0*/  FSEL R184, R184, -INF , !P4 ;  /* 0xff800000b8b87808 */ /* 0x001fe40006000000 */
[----:B------:R-:W-:Y:S01]  /*6400*/  ISETP.GT.AND P4, PT, R180, 0x18, P1 ;  /* 0x00000018b400780c */ /* 0x000fe20000f84270 */
[----:B------:R-:W-:Y:S01]  /*6410*/  UISETP.NE.AND UP0, UPT, UR5, URZ, UPT ;  /* 0x0000003f0500728c */ /* 0x000fe2000bf05270 */
[----:B------:R-:W-:Y:S02]  /*6420*/  FSEL R178, R4, -INF , !P5 ;  /* 0xff80000004b27808 */ /* 0x000fe40006800000 */
[----:B------:R-:W-:Y:S02]  /*6430*/  ISETP.LT.OR P4, PT, R179, 0x19, P4 ;  /* 0x00000019b300780c */ /* 0x000fe40002781670 */
[C---:B------:R-:W-:Y:S02]  /*6440*/  ISETP.GT.AND P6, PT, R180.reuse, 0x8, P1 ;  /* 0x00000008b400780c */ /* 0x040fe40000fc4270 */
[----:B------:R-:W-:-:S02]  /*6450*/  ISETP.GT.AND P2, PT, R180, 0x9, P1 ;  /* 0x00000009b400780c */ /* 0x000fc40000f44270 */
[----:B------:R-:W-:Y:S01]  /*6460*/  ISETP.GT.AND P3, PT, R180, 0x10, P1 ;  /* 0x00000010b400780c */ /* 0x000fe20000f64270 */
[----:B-1----:R-:W-:Y:S01]  /*6470*/  IMAD.IADD R177, R182, 0x1, R2 ;  /* 0x00000001b6b17824 */ /* 0x002fe200078e0202 */
[C---:B------:R-:W-:Y:S02]  /*6480*/  ISETP.GT.AND P5, PT, R180.reuse, 0x11, P1 ;  /* 0x00000011b400780c */ /* 0x040fe40000fa4270 */
[----:B------:R-:W-:Y:S02]  /*6490*/  FSEL R189, R189, -INF , !P4 ;  /* 0xff800000bdbd7808 */ /* 0x000fe40006000000 */
[----:B------:R-:W-:Y:S02]  /*64a0*/  ISETP.GT.AND P4, PT, R180, 0x29, P1 ;  /* 0x00000029b400780c */ /* 0x000fe40000f84270 */
[C---:B------:R-:W-:Y:S02]  /*64b0*/  ISETP.LT.OR P6, PT, R179.reuse, 0x9, P6 ;  /* 0x00000009b300780c */ /* 0x040fe400037c1670 */
[----:B------:R-:W-:-:S02]  /*64c0*/  ISETP.LT.OR P2, PT, R179, 0xa, P2 ;  /* 0x0000000ab300780c */ /* 0x000fc40001741670 */
[C---:B------:R-:W-:Y:S02]  /*64d0*/  ISETP.LT.OR P3, PT, R179.reuse, 0x11, P3 ;  /* 0x00000011b300780c */ /* 0x040fe40001f61670 */
[C---:B------:R-:W-:Y:S02]  /*64e0*/  ISETP.LT.OR P5, PT, R179.reuse, 0x12, P5 ;  /* 0x00000012b300780c */ /* 0x040fe40002fa1670 */
[----:B------:R-:W-:Y:S02]  /*64f0*/  ISETP.LT.OR P4, PT, R179, 0x2a, P4 ;  /* 0x0000002ab300780c */ /* 0x000fe40002781670 */
[----:B------:R-:W-:Y:S02]  /*6500*/  FSEL R185, R185, -INF , !P6 ;  /* 0xff800000b9b97808 */ /* 0x000fe40007000000 */
[----:B------:R-:W-:Y:S02]  /*6510*/  FSEL R186, R186, -INF , !P2 ;  /* 0xff800000baba7808 */ /* 0x000fe40005000000 */
[----:B------:R-:W-:-:S02]  /*6520*/  FSEL R187, R187, -INF , !P3 ;  /* 0xff800000bbbb7808 */ /* 0x000fc40005800000 */
[----:B------:R-:W-:Y:S02]  /*6530*/  FSEL R188, R188, -INF , !P5 ;  /* 0xff800000bcbc7808 */ /* 0x000fe40006800000 */
[C---:B------:R-:W-:Y:S02]  /*6540*/  ISETP.GT.AND P6, PT, R180.reuse, 0x19, P1 ;  /* 0x00000019b400780c */ /* 0x040fe40000fc4270 */
[C---:B------:R-:W-:Y:S02]  /*6550*/  ISETP.GT.AND P2, PT, R180.reuse, 0x20, P1 ;  /* 0x00000020b400780c */ /* 0x040fe40000f44270 */
[C---:B------:R-:W-:Y:S02]  /*6560*/  ISETP.GT.AND P3, PT, R180.reuse, 0x21, P1 ;  /* 0x00000021b400780c */ /* 0x040fe40000f64270 */
[----:B------:R-:W-:Y:S02]  /*6570*/  ISETP.GT.AND P5, PT, R180, 0x28, P1 ;  /* 0x00000028b400780c */ /* 0x000fe40000fa4270 */
[----:B------:R-:W-:-:S02]  /*6580*/  FSEL R171, R171, -INF , !P4 ;  /* 0xff800000abab7808 */ /* 0x000fc40006000000 */
[----:B------:R-:W-:Y:S02]  /*6590*/  PLOP3.LUT P4, PT, PT, PT, UP0, 0x40, 0x0 ;  /* 0x000000000000781c */ /* 0x000fe40003f8e808 */
[C---:B------:R-:W-:Y:S02]  /*65a0*/  ISETP.LT.OR P6, PT, R179.reuse, 0x1a, P6 ;  /* 0x0000001ab300780c */ /* 0x040fe400037c1670 */
[C---:B------:R-:W-:Y:S02]  /*65b0*/  ISETP.LT.OR P2, PT, R179.reuse, 0x21, P2 ;  /* 0x00000021b300780c */ /* 0x040fe40001741670 */
[C---:B------:R-:W-:Y:S02]  /*65c0*/  ISETP.LT.OR P3, PT, R179.reuse, 0x22, P3 ;  /* 0x00000022b300780c */ /* 0x040fe40001f61670 */
[----:B------:R-:W-:Y:S02]  /*65d0*/  ISETP.LT.OR P5, PT, R179, 0x29, P5 ;  /* 0x00000029b300780c */ /* 0x000fe40002fa1670 */
[----:B------:R-:W-:-:S02]  /*65e0*/  FSEL R190, R190, -INF , !P6 ;  /* 0xff800000bebe7808 */ /* 0x000fc40007000000 */
[----:B------:R-:W-:Y:S02]  /*65f0*/  FSEL R168, R168, -INF , !P2 ;  /* 0xff800000a8a87808 */ /* 0x000fe40005000000 */
[----:B------:R-:W-:Y:S02]  /*6600*/  FSEL R169, R169, -INF , !P3 ;  /* 0xff800000a9a97808 */ /* 0x000fe40005800000 */
[----:B------:R-:W-:Y:S02]  /*6610*/  FSEL R170, R170, -INF , !P5 ;  /* 0xff800000aaaa7808 */ /* 0x000fe40006800000 */
[C---:B------:R-:W-:Y:S02]  /*6620*/  ISETP.GT.AND P6, PT, R180.reuse, 0x30, P1 ;  /* 0x00000030b400780c */ /* 0x040fe40000fc4270 */
[C---:B------:R-:W-:Y:S02]  /*6630*/  ISETP.GT.AND P2, PT, R180.reuse, 0x31, P1 ;  /* 0x00000031b400780c */ /* 0x040fe40000f44270 */
[----:B------:R-:W-:-:S02]  /*6640*/  ISETP.GT.AND P3, PT, R180, 0x38, P1 ;  /* 0x00000038b400780c */ /* 0x000fc40000f64270 */
[----:B------:R-:W-:Y:S02]  /*6650*/  ISETP.GT.AND P5, PT, R180, 0x39, P1 ;  /* 0x00000039b400780c */ /* 0x000fe40000fa4270 */
[C---:B------:R-:W-:Y:S02]  /*6660*/  ISETP.LT.OR P6, PT, R179.reuse, 0x31, P6 ;  /* 0x00000031b300780c */ /* 0x040fe400037c1670 */
[C---:B------:R-:W-:Y:S02]  /*6670*/  ISETP.LT.OR P2, PT, R179.reuse, 0x32, P2 ;  /* 0x00000032b300780c */ /* 0x040fe40001741670 */
[C---:B------:R-:W-:Y:S02]  /*6680*/  ISETP.LT.OR P3, PT, R179.reuse, 0x39, P3 ;  /* 0x00000039b300780c */ /* 0x040fe40001f61670 */
[----:B------:R-:W-:Y:S01]  /*6690*/  ISETP.LT.OR P5, PT, R179, 0x3a, P5 ;  /* 0x0000003ab300780c */ /* 0x000fe20002fa1670 */
[----:B------:R-:W-:Y:S01]  /*66a0*/  IMAD.IADD R179, R183, 0x1, R2 ;  /* 0x00000001b7b37824 */ /* 0x000fe200078e0202 */
[----:B------:R-:W-:-:S02]  /*66b0*/  FSEL R172, R172, -INF , !P6 ;  /* 0xff800000acac7808 */ /* 0x000fc40007000000 */
[----:B------:R-:W-:Y:S02]  /*66c0*/  FSEL R173, R173, -INF , !P2 ;  /* 0xff800000adad7808 */ /* 0x000fe40005000000 */
[----:B------:R-:W-:Y:S02]  /*66d0*/  FSEL R175, R175, -INF , !P3 ;  /* 0xff800000afaf7808 */ /* 0x000fe40005800000 */
[----:B------:R-:W-:Y:S01]  /*66e0*/  FSEL R176, R176, -INF , !P5 ;  /* 0xff800000b0b07808 */ /* 0x000fe20006800000 */
[----:B------:R-:W-:Y:S06]  /*66f0*/  @P4 BRA `(.L_x_1032) ;  /* 0x0000000000644947 */ /* 0x000fec0003800000 */
[----:B------:R-:W-:Y:S01]  /*6700*/  IMAD R3, R17, UR11, R2 ;  /* 0x0000000b11037c24 */ /* 0x000fe2000f8e0202 */
[----:B------:R-:W-:Y:S04]  /*6710*/  BSSY B0, `(.L_x_1033) ;  /* 0x0000013000007945 */ /* 0x000fe80003800000 */
[----:B------:R-:W-:-:S04]  /*6720*/  IADD3 R181, R3, -R154, RZ ;  /* 0x8000009a03b57210 */ /* 0x000fc80007ffe0ff */
        /* <DEDUP_REMOVED lines=11> */
.L_x_1034:
[----:B------:R-:W-:Y:S02]  /*67e0*/  ULDC UR5, c[0x0][0x9e4] ;  /* 0x0002790000057ab9 */ /* 0x000fe40000000800 */
[----:B------:R-:W-:-:S05]  /*67f0*/  IMAD.U32 R4, RZ, RZ, UR5 ;  /* 0x00000005ff047e24 */ /* 0x000fca000f8e00ff */
[----:B------:R-:W-:-:S13]  /*6800*/  ISETP.NE.AND P2, PT, R4, 0x1, PT ;  /* 0x000000010400780c */ /* 0x000fda0003f45270 */
[----:B------:R-:W0:Y:S02]  /*6810*/  @P2 LDC.64 R2, c[0x0][0x9e8] ;  /* 0x00027a00ff022b82 */ /* 0x000e240000000a00 */
[----:B0-----:R-:W-:-:S05]  /*6820*/  @P2 IMAD.HI.U32 R2, R181, R2, RZ ;  /* 0x00000002b5022227 */ /* 0x001fca00078e00ff */
[----:B------:R-:W-:-:S07]  /*6830*/  @P2 SHF.R.U32.HI R181, RZ, R3, R2 ;  /* 0x00000003ffb52219 */ /* 0x000fce0000011602 */
.L_x_1035:
[----:B------:R-:W-:Y:S05]  /*6840*/  BSYNC B0 ;  /* 0x0000000000007941 */ /* 0x000fea0003800000 */
.L_x_1033:
[----:B------:R-:W-:-:S04]  /*6850*/  IMAD R174, R181, R4, -R174 ;  /* 0x00000004b5ae7224 */ /* 0x000fc800078e0aae */
[----:B------:R-:W-:-:S05]  /*6860*/  IMAD R174, R5, -0x2, R174 ;  /* 0xfffffffe05ae7824 */ /* 0x000fca00078e02ae */
[----:B------:R-:W-:Y:S02]  /*6870*/  VIADDMNMX R177, R174, R4, R177, PT ;  /* 0x00000004aeb17246 */ /* 0x000fe400038001b1 */
[----:B------:R-:W-:-:S07]  /*6880*/  VIMNMX R179, R179, R174, !PT ;  /* 0x000000aeb3b37248 */ /* 0x000fce0007fe0100 */
.L_x_1032:
[----:B------:R-:W-:Y:S01]  /*6890*/  FMNMX.FTZ R3, R178, R201, !PT ;  /* 0x000000c9b2037209 */ /* 0x000fe20007810000 */
[----:B------:R-:W-:Y:S01]  /*68a0*/  ULDC UR5, c[0x0][0x988] ;  /* 0x0002620000057ab9 */ /* 0x000fe20000000800 */
[C---:B------:R-:W-:Y:S01]  /*68b0*/  ISETP.GT.AND P3, PT, R179.reuse, RZ, P1 ;  /* 0x000000ffb300720c */ /* 0x040fe20000f64270 */
[----:B------:R-:W-:Y:S01]  /*68c0*/  UMOV UR10, UR5 ;  /* 0x00000005000a7c82 */ /* 0x000fe20008000000 */
[----:B------:R-:W-:Y:S02]  /*68d0*/  FMNMX.FTZ R2, R184, R3, !PT ;  /* 0x00000003b8027209 */ /* 0x000fe40007810000 */
[----:B------:R-:W-:Y:S02]  /*68e0*/  ISETP.GT.AND P4, PT, R179, 0x1, P1 ;  /* 0x00000001b300780c */ /* 0x000fe40000f84270 */
[----:B------:R-:W-:Y:S02]  /*68f0*/  FMNMX.FTZ R3, R185, R2, !PT ;  /* 0x00000002b9037209 */ /* 0x000fe40007810000 */
[----:B------:R-:W-:-:S02]  /*6900*/  ISETP.LT.OR P3, PT, R177, 0x1, P3 ;  /* 0x00000001b100780c */ /* 0x000fc40001f61670 */
[----:B------:R-:W-:Y:S02]  /*6910*/  FMNMX.FTZ R2, R186, R3, !PT ;  /* 0x00000003ba027209 */ /* 0x000fe40007810000 */
[----:B------:R-:W-:Y:S02]  /*6920*/  ISETP.GT.AND P6, PT, R179, 0x8, P1 ;  /* 0x00000008b300780c */ /* 0x000fe40000fc4270 */
[----:B------:R-:W-:Y:S02]  /*6930*/  FMNMX.FTZ R3, R187, R2, !PT ;  /* 0x00000002bb037209 */ /* 0x000fe40007810000 */
[----:B------:R-:W-:Y:S02]  /*6940*/  ISETP.LT.OR P4, PT, R177, 0x2, P4 ;  /* 0x00000002b100780c */ /* 0x000fe40002781670 */
[----:B------:R-:W-:Y:S02]  /*6950*/  FMNMX.FTZ R2, R188, R3, !PT ;  /* 0x00000003bc027209 */ /* 0x000fe40007810000 */
[----:B------:R-:W-:-:S02]  /*6960*/  ISETP.GT.AND P2, PT, R179, 0x9, P1 ;  /* 0x00000009b300780c */ /* 0x000fc40000f44270 */
[----:B------:R-:W-:Y:S02]  /*6970*/  FMNMX.FTZ R3, R189, R2, !PT ;  /* 0x00000002bd037209 */ /* 0x000fe40007810000 */
[----:B------:R-:W-:Y:S02]  /*6980*/  ISETP.LT.OR P6, PT, R177, 0x9, P6 ;  /* 0x00000009b100780c */ /* 0x000fe400037c1670 */
[----:B------:R-:W-:Y:S02]  /*6990*/  FMNMX.FTZ R3, R190, R3, !PT ;  /* 0x00000003be037209 */ /* 0x000fe40007810000 */
[----:B------:R-:W-:Y:S02]  /*69a0*/  FSEL R152, R152, -INF , !P4 ;  /* 0xff80000098987808 */ /* 0x000fe40006000000 */
        /* <DEDUP_REMOVED lines=9> */
[----:B------:R-:W-:Y:S02]  /*6a40*/  FSEL R155, R155, -INF , !P2 ;  /* 0xff8000009b9b7808 */ /* 0x000fe40005000000 */
[----:B------:R-:W-:Y:S02]  /*6a50*/  FMNMX.FTZ R2, R173, R2, !PT ;  /* 0x00000002ad027209 */ /* 0x000fe40007810000 */
[----:B------:R-:W-:Y:S02]  /*6a60*/  ISETP.LT.OR P5, PT, R177, 0x11, P5 ;  /* 0x00000011b100780c */ /* 0x000fe40002fa1670 */
[----:B------:R-:W-:Y:S02]  /*6a70*/  FMNMX.FTZ R3, R175, R2, !PT ;  /* 0x00000002af037209 */ /* 0x000fe40007810000 */
[----:B------:R-:W-:-:S02]  /*6a80*/  ISETP.GT.AND P6, PT, R179, 0x18, P1 ;  /* 0x00000018b300780c */ /* 0x000fc40000fc4270 */
[----:B------:R-:W-:Y:S02]  /*6a90*/  FMNMX.FTZ R3, R176, R3, !PT ;  /* 0x00000003b0037209 */ /* 0x000fe40007810000 */
[----:B------:R-:W-:Y:S02]  /*6aa0*/  ISETP.LT.OR P4, PT, R177, 0x12, P4 ;  /* 0x00000012b100780c */ /* 0x000fe40002781670 */
[----:B------:R-:W-:Y:S01]  /*6ab0*/  FSEL R156, R156, -INF , !P5 ;  /* 0xff8000009c9c7808 */ /* 0x000fe20006800000 */
[----:B------:R-:W0:Y:S01]  /*6ac0*/  SHFL.BFLY PT, R2, R3, 0x2, 0x1f ;  /* 0x0c401f0003027f89 */ /* 0x000e2200000e0000 */
[----:B------:R-:W-:Y:S02]  /*6ad0*/  ISETP.GT.AND P2, PT, R179, 0x19, P1 ;  /* 0x00000019b300780c */ /* 0x000fe40000f44270 */
[----:B------:R-:W-:Y:S02]  /*6ae0*/  ISETP.LT.OR P6, PT, R177, 0x19, P6 ;  /* 0x00000019b100780c */ /* 0x000fe400037c1670 */
[----:B------:R-:W-:-:S02]  /*6af0*/  FSEL R157, R157, -INF , !P4 ;  /* 0xff8000009d9d7808 */ /* 0x000fc40006000000 */
[----:B------:R-:W-:Y:S02]  /*6b00*/  FSEL R158, R158, -INF , !P6 ;  /* 0xff8000009e9e7808 */ /* 0x000fe40007000000 */
[----:B------:R-:W-:Y:S02]  /*6b10*/  ISETP.LT.OR P2, PT, R177, 0x1a, P2 ;  /* 0x0000001ab100780c */ /* 0x000fe40001741670 */
[----:B------:R-:W-:Y:S02]  /*6b20*/  ISETP.GT.AND P5, PT, R179, 0x21, P1 ;  /* 0x00000021b300780c */ /* 0x000fe40000fa4270 */
[----:B------:R-:W-:Y:S02]  /*6b30*/  FSEL R159, R159, -INF , !P2 ;  /* 0xff8000009f9f7808 */ /* 0x000fe40005000000 */
[----:B------:R-:W-:Y:S02]  /*6b40*/  ISETP.GT.AND P4, PT, R179, 0x28, P1 ;  /* 0x00000028b300780c */ /* 0x000fe40000f84270 */
[----:B------:R-:W-:-:S02]  /*6b50*/  ISETP.LT.OR P5, PT, R177, 0x22, P5 ;  /* 0x00000022b100780c */ /* 0x000fc40002fa1670 */
[----:B------:R-:W-:Y:S02]  /*6b60*/  ISETP.GT.AND P6, PT, R179, 0x29, P1 ;  /* 0x00000029b300780c */ /* 0x000fe40000fc4270 */
[----:B------:R-:W-:Y:S02]  /*6b70*/  ISETP.LT.OR P4, PT, R177, 0x29, P4 ;  /* 0x00000029b100780c */ /* 0x000fe40002781670 */
[----:B------:R-:W-:Y:S02]  /*6b80*/  FSEL R174, R161, -INF , !P5 ;  /* 0xff800000a1ae7808 */ /* 0x000fe40006800000 */
[----:B0-----:R-:W-:Y:S02]  /*6b90*/  FMNMX.FTZ R2, R3, R2, !PT ;  /* 0x0000000203027209 */ /* 0x001fe40007810000 */
[----:B------:R-:W-:Y:S02]  /*6ba0*/  ISETP.GT.AND P2, PT, R179, 0x30, P1 ;  /* 0x00000030b300780c */ /* 0x000fe40000f44270 */
[----:B------:R-:W-:Y:S01]  /*6bb0*/  FSEL R162, R162, -INF , !P4 ;  /* 0xff800000a2a27808 */ /* 0x000fe20006000000 */
[----:B------:R-:W0:Y:S01]  /*6bc0*/  SHFL.BFLY PT, R181, R2, 0x1, 0x1f ;  /* 0x0c201f0002b57f89 */ /* 0x000e2200000e0000 */
[----:B------:R-:W-:-:S02]  /*6bd0*/  ISETP.LT.OR P6, PT, R177, 0x2a, P6 ;  /* 0x0000002ab100780c */ /* 0x000fc400037c1670 */
[----:B------:R-:W-:Y:S02]  /*6be0*/  ISETP.GT.AND P5, PT, R179, 0x31, P1 ;  /* 0x00000031b300780c */ /* 0x000fe40000fa4270 */
[----:B------:R-:W-:Y:S02]  /*6bf0*/  ISETP.LT.OR P2, PT, R177, 0x31, P2 ;  /* 0x00000031b100780c */ /* 0x000fe40001741670 */
[----:B------:R-:W-:Y:S02]  /*6c00*/  FSEL R163, R163, -INF , !P6 ;  /* 0xff800000a3a37808 */ /* 0x000fe40007000000 */
[----:B------:R-:W-:Y:S02]  /*6c10*/  ISETP.GT.AND P4, PT, R179, 0x38, P1 ;  /* 0x00000038b300780c */ /* 0x000fe40000f84270 */
[----:B------:R-:W-:Y:S02]  /*6c20*/  ISETP.LT.OR P5, PT, R177, 0x32, P5 ;  /* 0x00000032b100780c */ /* 0x000fe40002fa1670 */
[----:B------:R-:W-:-:S02]  /*6c30*/  FSEL R164, R164, -INF , !P2 ;  /* 0xff800000a4a47808 */ /* 0x000fc40005000000 */
[----:B------:R-:W-:Y:S02]  /*6c40*/  ISETP.LT.OR P4, PT, R177, 0x39, P4 ;  /* 0x00000039b100780c */ /* 0x000fe40002781670 */
[----:B------:R-:W-:Y:S02]  /*6c50*/  FSEL R165, R165, -INF , !P5 ;  /* 0xff800000a5a57808 */ /* 0x000fe40006800000 */
[----:B------:R-:W-:Y:S02]  /*6c60*/  FSEL R166, R166, -INF , !P4 ;  /* 0xff800000a6a67808 */ /* 0x000fe40006000000 */
[----:B0-----:R-:W-:Y:S02]  /*6c70*/  FMNMX.FTZ R4, R2, R181, !PT ;  /* 0x000000b502047209 */ /* 0x001fe40007810000 */
[----:B------:R-:W-:Y:S02]  /*6c80*/  FSEL R181, R0, -INF , !P3 ;  /* 0xff80000000b57808 */ /* 0x000fe40005800000 */
        /* <DEDUP_REMOVED lines=8> */
[----:B------:R-:W-:Y:S02]  /*6d10*/  FSETP.NEU.FTZ.AND P3, PT, R4, -INF , PT ;  /* 0xff8000000400780b */ /* 0x000fe40003f7d000 */
[----:B------:R-:W-:Y:S01]  /*6d20*/  FMNMX.FTZ R0, R156, R3, !PT ;  /* 0x000000039c007209 */ /* 0x000fe20007810000 */
[----:B------:R-:W-:Y:S01]  /*6d30*/  FMUL.FTZ R3, R4, UR10 ;  /* 0x0000000a04037c20 */ /* 0x000fe20008410000 */
[----:B------:R-:W-:Y:S02]  /*6d40*/  ISETP.LT.OR P1, PT, R177, 0x3a, P1 ;  /* 0x0000003ab100780c */ /* 0x000fe40000f21670 */
[----:B------:R-:W-:Y:S02]  /*6d50*/  FMNMX.FTZ R183, R157, R0, !PT ;  /* 0x000000009db77209 */ /* 0x000fe40007810000 */
[----:B------:R-:W-:-:S02]  /*6d60*/  FSEL R3, R3, RZ, P3 ;  /* 0x000000ff03037208 */ /* 0x000fc40001800000 */
[----:B------:R-:W-:Y:S02]  /*6d70*/  FMNMX.FTZ R0, R158, R183, !PT ;  /* 0x000000b79e007209 */ /* 0x000fe40007810000 */
[----:B------:R-:W-:Y:S01]  /*6d80*/  FSEL R2, R4, RZ, P3 ;  /* 0x000000ff04027208 */ /* 0x000fe20001800000 */
        /* <DEDUP_REMOVED lines=8> */
[--C-:B------:R-:W-:Y:S01]  /*6e10*/  FFMA.FTZ R192, R187, UR10, -R3.reuse ;  /* 0x0000000abbc07c23 */ /* 0x100fe20008010803 */
[----:B------:R-:W-:Y:S01]  /*6e20*/  FMNMX.FTZ R183, R174, R183, !PT ;  /* 0x000000b7aeb77209 */ /* 0x000fe20007810000 */
[--C-:B------:R-:W-:Y:S01]  /*6e30*/  FFMA.FTZ R194, R189, UR10, -R3.reuse ;  /* 0x0000000abdc27c23 */ /* 0x100fe20008010803 */
[--C-:B------:R-:W-:Y:S01]  /*6e40*/  FFMA.FTZ R169, R169, UR10, -R3.reuse ;  /* 0x0000000aa9a97c23 */ /* 0x100fe20008010803 */
[--C-:B------:R-:W-:Y:S01]  /*6e50*/  FFMA.FTZ R171, R171, UR10, -R3.reuse ;  /* 0x0000000aabab7c23 */ /* 0x100fe20008010803 */
[----:B------:R-:W-:Y:S01]  /*6e60*/  FMNMX.FTZ R0, R162, R183, !PT ;  /* 0x000000b7a2007209 */ /* 0x000fe20007810000 */
[--C-:B------:R-:W-:Y:S01]  /*6e70*/  FFMA.FTZ R184, R172, UR10, -R3.reuse ;  /* 0x0000000aacb87c23 */ /* 0x100fe20008010803 */
[--C-:B0-----:R-:W-:Y:S01]  /*6e80*/  FFMA.FTZ R186, R175, UR10, -R3.reuse ;  /* 0x0000000aafba7c23 */ /* 0x101fe20008010803 */
[--C-:B------:R-:W-:Y:S01]  /*6e90*/  FFMA.FTZ R173, R173, UR10, -R3.reuse ;  /* 0x0000000aadad7c23 */ /* 0x100fe20008010803 */
[----:B------:R-:W-:Y:S01]  /*6ea0*/  FMNMX.FTZ R179, R163, R0, !PT ;  /* 0x00000000a3b37209 */ /* 0x000fe20007810000 */
[----:B------:R-:W-:Y:S01]  /*6eb0*/  FFMA.FTZ R175, R176, UR10, -R3 ;  /* 0x0000000ab0af7c23 */ /* 0x000fe20008010803 */
[----:B------:R-:W-:Y:S01]  /*6ec0*/  FADD.FTZ R2, -R2, R201 ;  /* 0x000000c902027221 */ /* 0x000fe20000010100 */
[----:B------:R-:W-:Y:S01]  /*6ed0*/  MUFU.EX2 R161, R161 ;  /* 0x000000a100a17308 */ /* 0x000fe20000000800 */
[----:B------:R-:W-:Y:S01]  /*6ee0*/  FMNMX.FTZ R0, R164, R179, !PT ;  /* 0x000000b3a4007209 */ /* 0x000fe20007810000 */
[--C-:B------:R-:W-:Y:S01]  /*6ef0*/  FFMA.FTZ R179, R190, UR10, -R3.reuse ;  /* 0x0000000abeb37c23 */ /* 0x100fe20008010803 */
[----:B------:R-:W-:Y:S01]  /*6f00*/  FFMA.FTZ R190, R170, UR10, -R3 ;  /* 0x0000000aaabe7c23 */ /* 0x000fe20008010803 */
[----:B------:R-:W-:Y:S01]  /*6f10*/  FMUL.FTZ R2, R2, UR10 ;  /* 0x0000000a02027c20 */ /* 0x000fe20008410000 */
[----:B------:R-:W-:-:S03]  /*6f20*/  FMNMX.FTZ R177, R165, R0, !PT ;  /* 0x00000000a5b17209 */ /* 0x000fc60007810000 */
[----:B------:R-:W-:Y:S01]  /*6f30*/  MUFU.EX2 R196, R196 ;  /* 0x000000c400c47308 */ /* 0x000fe20000000800 */
[----:B------:R-:W-:-:S04]  /*6f40*/  FMNMX.FTZ R177, R166, R177, !PT ;  /* 0x000000b1a6b17209 */ /* 0x000fc80007810000 */
[----:B------:R-:W-:Y:S01]  /*6f50*/  FMNMX.FTZ R0, R178, R177, !PT ;  /* 0x000000b1b2007209 */ /* 0x000fe20007810000 */
[--C-:B------:R-:W-:Y:S01]  /*6f60*/  FFMA.FTZ R177, R188, UR10, -R3.reuse ;  /* 0x0000000abcb17c23 */ /* 0x100fe20008010803 */
[----:B------:R-:W-:Y:S01]  /*6f70*/  FFMA.FTZ R188, R168, UR10, -R3 ;  /* 0x0000000aa8bc7c23 */ /* 0x000fe20008010803 */
[----:B------:R-:W-:Y:S02]  /*6f80*/  MUFU.EX2 R198, R198 ;  /* 0x000000c600c67308 */ /* 0x000fe40000000800 */
[----:B------:R-:W0:Y:S06]  /*6f90*/  SHFL.BFLY PT, R183, R0, 0x2, 0x1f ;  /* 0x0c401f0000b77f89 */ /* 0x000e2c00000e0000 */
[----:B------:R-:W-:Y:S08]  /*6fa0*/  MUFU.EX2 R192, R192 ;  /* 0x000000c000c07308 */ /* 0x000ff00000000800 */
[----:B------:R-:W-:Y:S08]  /*6fb0*/  MUFU.EX2 R177, R177 ;  /* 0x000000b100b17308 */ /* 0x000ff00000000800 */
[----:B------:R-:W-:Y:S01]  /*6fc0*/  MUFU.EX2 R194, R194 ;  /* 0x000000c200c27308 */ /* 0x000fe20000000800 */
[----:B0-----:R-:W-:-:S05]  /*6fd0*/  FMNMX.FTZ R183, R0, R183, !PT ;  /* 0x000000b700b77209 */ /* 0x001fca0007810000 */
[----:B------:R-:W0:Y:S02]  /*6fe0*/  SHFL.BFLY PT, R0, R183, 0x1, 0x1f ;  /* 0x0c201f00b7007f89 */ /* 0x000e2400000e0000 */
[----:B------:R-:W-:Y:S08]  /*6ff0*/  MUFU.EX2 R179, R179 ;  /* 0x000000b300b37308 */ /* 0x000ff00000000800 */
[----:B------:R-:W-:Y:S08]  /*7000*/  MUFU.EX2 R188, R188 ;  /* 0x000000bc00bc7308 */ /* 0x000ff00000000800 */
[----:B------:R-:W-:Y:S01]  /*7010*/  MUFU.EX2 R169, R169 ;  /* 0x000000a900a97308 */ /* 0x000fe20000000800 */
[----:B0-----:R-:W-:-:S07]  /*7020*/  FMNMX.FTZ R3, R183, R0, !PT ;  /* 0x00000000b7037209 */ /* 0x001fce0007810000 */
[----:B------:R-:W-:Y:S01]  /*7030*/  MUFU.EX2 R190, R190 ;  /* 0x000000be00be7308 */ /* 0x000fe20000000800 */
[C---:B------:R-:W-:Y:S01]  /*7040*/  FSETP.NEU.FTZ.AND P1, PT, R3.reuse, -INF , PT ;  /* 0xff8000000300780b */ /* 0x040fe20003f3d000 */
[----:B------:R-:W-:-:S06]  /*7050*/  FMUL.FTZ R183, R3, UR10 ;  /* 0x0000000a03b77c20 */ /* 0x000fcc0008410000 */
[----:B------:R-:W0:Y:S01]  /*7060*/  MUFU.EX2 R0, R2 ;  /* 0x0000000200007308 */ /* 0x000e220000000800 */
[----:B------:R-:W-:-:S05]  /*7070*/  FSEL R183, R183, RZ, P1 ;  /* 0x000000ffb7b77208 */ /* 0x000fca0000800000 */
[--C-:B------:R-:W-:Y:S01]  /*7080*/  FFMA.FTZ R199, R153, UR10, -R183.reuse ;  /* 0x0000000a99c77c23 */ /* 0x100fe200080108b7 */
[----:B------:R-:W-:Y:S01]  /*7090*/  FSEL R153, R3, RZ, P1 ;  /* 0x000000ff03997208 */ /* 0x000fe20000800000 */
[--C-:B------:R-:W-:Y:S01]  /*70a0*/  FFMA.FTZ R197, R181, UR10, -R183.reuse ;  /* 0x0000000ab5c57c23 */ /* 0x100fe200080108b7 */
[--C-:B------:R-:W-:Y:S01]  /*70b0*/  FFMA.FTZ R152, R152, UR10, -R183.reuse ;  /* 0x0000000a98987c23 */ /* 0x100fe200080108b7 */
[--C-:B------:R-:W-:Y:S01]  /*70c0*/  FFMA.FTZ R168, R155, UR10, -R183.reuse ;  /* 0x0000000a9ba87c23 */ /* 0x100fe200080108b7 */
[--C-:B------:R-:W-:Y:S01]  /*70d0*/  FFMA.FTZ R193, R156, UR10, -R183.reuse ;  /* 0x0000000a9cc17c23 */ /* 0x100fe200080108b7 */
[----:B------:R-:W-:Y:S01]  /*70e0*/  FADD.FTZ R153, -R153, R202 ;  /* 0x000000ca99997221 */ /* 0x000fe20000010100 */
[----:B------:R-:W-:Y:S01]  /*70f0*/  MUFU.EX2 R199, R199 ;  /* 0x000000c700c77308 */ /* 0x000fe20000000800 */
[--C-:B------:R-:W-:Y:S01]  /*7100*/  FFMA.FTZ R156, R157, UR10, -R183.reuse ;  /* 0x0000000a9d9c7c23 */ /* 0x100fe200080108b7 */
[----:B------:R-:W-:Y:S01]  /*7110*/  FFMA.FTZ R195, R158, UR10, -R183 ;  /* 0x0000000a9ec37c23 */ /* 0x000fe200080108b7 */
[----:B------:R-:W-:Y:S01]  /*7120*/  FMUL.FTZ R153, R153, UR10 ;  /* 0x0000000a99997c20 */ /* 0x000fe20008410000 */
[----:B0-----:R-:W-:Y:S01]  /*7130*/  FFMA.FTZ R155, R0, R18, R161 ;  /* 0x00000012009b7223 */ /* 0x001fe200000100a1 */
[--C-:B------:R-:W-:Y:S01]  /*7140*/  FFMA.FTZ R158, R159, UR10, -R183.reuse ;  /* 0x0000000a9f9e7c23 */ /* 0x100fe200080108b7 */
[--C-:B------:R-:W-:Y:S01]  /*7150*/  FFMA.FTZ R189, R160, UR10, -R183.reuse ;  /* 0x0000000aa0bd7c23 */ /* 0x100fe200080108b7 */
[----:B------:R-:W-:Y:S01]  /*7160*/  FFMA.FTZ R160, R174, UR10, -R183 ;  /* 0x0000000aaea07c23 */ /* 0x000fe200080108b7 */
[----:B------:R-:W-:Y:S01]  /*7170*/  MUFU.EX2 R197, R197 ;  /* 0x000000c500c57308 */ /* 0x000fe20000000800 */
[----:B------:R-:W-:Y:S01]  /*7180*/  FADD.FTZ R155, R196, R155 ;  /* 0x0000009bc49b7221 */ /* 0x000fe20000010000 */
[--C-:B------:R-:W-:Y:S01]  /*7190*/  FFMA.FTZ R185, R164, UR10, -R183.reuse ;  /* 0x0000000aa4b97c23 */ /* 0x100fe200080108b7 */
[--C-:B------:R-:W-:Y:S01]  /*71a0*/  FFMA.FTZ R191, R162, UR10, -R183.reuse ;  /* 0x0000000aa2bf7c23 */ /* 0x100fe200080108b7 */
[----:B------:R-:W-:Y:S01]  /*71b0*/  FFMA.FTZ R162, R163, UR10, -R183 ;  /* 0x0000000aa3a27c23 */ /* 0x000fe200080108b7 */
[----:B------:R-:W-:Y:S01]  /*71c0*/  FADD.FTZ R170, R198, R155 ;  /* 0x0000009bc6aa7221 */ /* 0x000fe20000010000 */
[--C-:B------:R-:W-:Y:S01]  /*71d0*/  FFMA.FTZ R165, R165, UR10, -R183.reuse ;  /* 0x0000000aa5a57c23 */ /* 0x100fe200080108b7 */
[--C-:B------:R-:W-:Y:S01]  /*71e0*/  FFMA.FTZ R166, R166, UR10, -R183.reuse ;  /* 0x0000000aa6a67c23 */ /* 0x100fe200080108b7 */
[----:B------:R0:W1:Y:S01]  /*71f0*/  MUFU.EX2 R2, R153 ;  /* 0x0000009900027308 */ /* 0x0000620000000800 */
[----:B------:R-:W-:-:S07]  /*7200*/  FFMA.FTZ R178, R178, UR10, -R183 ;  /* 0x0000000ab2b27c23 */ /* 0x000fce00080108b7 */
[----:B------:R-:W2:Y:S01]  /*7210*/  MUFU.EX2 R152, R152 ;  /* 0x0000009800987308 */ /* 0x000ea20000000800 */
[----:B0-----:R-:W-:-:S04]  /*7220*/  FADD.FTZ R153, R167, R170 ;  /* 0x000000aaa7997221 */ /* 0x001fc80000010000 */
[----:B------:R-:W-:-:S03]  /*7230*/  FADD.FTZ R164, R192, R153 ;  /* 0x00000099c0a47221 */ /* 0x000fc60000010000 */
[----:B------:R-:W0:Y:S01]  /*7240*/  MUFU.EX2 R168, R168 ;  /* 0x000000a800a87308 */ /* 0x000e220000000800 */
[----:B-1----:R-:W-:Y:S01]  /*7250*/  FFMA.FTZ R9, R2, R9, R197 ;  /* 0x0000000902097223 */ /* 0x002fe200000100c5 */
[----:B------:R-:W-:-:S04]  /*7260*/  FADD.FTZ R153, R177, R164 ;  /* 0x000000a4b1997221 */ /* 0x000fc80000010000 */
[----:B------:R-:W-:Y:S02]  /*7270*/  FADD.FTZ R164, R194, R153 ;  /* 0x00000099c2a47221 */ /* 0x000fe40000010000 */
[----:B------:R-:W1:Y:S01]  /*7280*/  MUFU.EX2 R193, R193 ;  /* 0x000000c100c17308 */ /* 0x000e620000000800 */
[----:B--2---:R-:W-:Y:S01]  /*7290*/  FADD.FTZ R18, R152, R9 ;  /* 0x0000000998127221 */ /* 0x004fe20000010000 */
[----:B------:R-:W-:-:S03]  /*72a0*/  FADD.FTZ R153, R179, R164 ;  /* 0x000000a4b3997221 */ /* 0x000fc60000010000 */
[----:B------:R-:W-:Y:S01]  /*72b0*/  FADD.FTZ R9, R199, R18 ;  /* 0x00000012c7097221 */ /* 0x000fe20000010000 */
[----:B------:R-:W-:Y:S02]  /*72c0*/  FADD.FTZ R164, R188, R153 ;  /* 0x00000099bca47221 */ /* 0x000fe40000010000 */
[----:B------:R-:W2:Y:S01]  /*72d0*/  MUFU.EX2 R156, R156 ;  /* 0x0000009c009c7308 */ /* 0x000ea20000000800 */
[----:B0-----:R-:W-:Y:S01]  /*72e0*/  FADD.FTZ R18, R168, R9 ;  /* 0x00000009a8127221 */ /* 0x001fe20000010000 */
[----:B------:R-:W-:-:S04]  /*72f0*/  FADD.FTZ R153, R169, R164 ;  /* 0x000000a4a9997221 */ /* 0x000fc80000010000 */
[----:B------:R-:W-:Y:S02]  /*7300*/  FADD.FTZ R164, R190, R153 ;  /* 0x00000099bea47221 */ /* 0x000fe40000010000 */
        /* <DEDUP_REMOVED lines=34> */
.L_x_1036:
[----:B------:R-:W0:Y:S01]  /*7530*/  S2UR UR14, SR_CgaCtaId ;  /* 0x00000000000e79c3 */ /* 0x000e220000008800 */
[----:B------:R-:W-:Y:S01]  /*7540*/  UIADD3 UR6, UR6, 0x30860, URZ ;  /* 0x0003086006067890 */ /* 0x000fe2000fffe03f */
[----:B------:R-:W-:Y:S01]  /*7550*/  R2UR UR5, R204 ;  /* 0x00000000cc0572ca */ /* 0x000fe200000e0000 */
[----:B------:R-:W-:Y:S01]  /*7560*/  IMAD.MOV.U32 R201, RZ, RZ, R4 ;  /* 0x000000ffffc97224 */ /* 0x000fe200078e0004 */
[----:B------:R-:W-:Y:S02]  /*7570*/  F2FP.BF16.F32.PACK_AB R196, R196, R161 ;  /* 0x000000a1c4c4723e */ /* 0x000fe400000010ff */
[----:B------:R-:W-:Y:S02]  /*7580*/  F2FP.BF16.F32.PACK_AB R197, R152, R197 ;  /* 0x000000c598c5723e */ /* 0x000fe400000010ff */
[----:B------:R-:W-:Y:S02]  /*7590*/  F2FP.BF16.F32.PACK_AB R198, R167, R198 ;  /* 0x000000c6a7c6723e */ /* 0x000fe400000010ff */
[----:B------:R-:W-:-:S02]  /*75a0*/  F2FP.BF16.F32.PACK_AB R199, R168, R199 ;  /* 0x000000c7a8c7723e */ /* 0x000fc400000010ff */
[----:B------:R-:W-:Y:S02]  /*75b0*/  F2FP.BF16.F32.PACK_AB R192, R177, R192 ;  /* 0x000000c0b1c0723e */ /* 0x000fe400000010ff */
[----:B------:R-:W-:Y:S02]  /*75c0*/  F2FP.BF16.F32.PACK_AB R193, R156, R193 ;  /* 0x000000c19cc1723e */ /* 0x000fe400000010ff */
[----:B------:R-:W-:Y:S01]  /*75d0*/  ISETP.GT.AND P1, PT, R203, UR5, PT ;  /* 0x00000005cb007c0c */ /* 0x000fe2000bf24270 */
[----:B------:R-:W-:Y:S01]  /*75e0*/  UMOV UR5, UR4 ;  /* 0x0000000400057c82 */ /* 0x000fe20008000000 */
[----:B------:R-:W-:Y:S01]  /*75f0*/  F2FP.BF16.F32.PACK_AB R194, R179, R194 ;  /* 0x000000c2b3c2723e */ /* 0x000fe200000010ff */
[----:B------:R-:W-:Y:S01]  /*7600*/  VIADD R203, R203, 0xffffffff ;  /* 0xffffffffcbcb7836 */ /* 0x000fe20000000000 */
[----:B------:R-:W-:Y:S02]  /*7610*/  F2FP.BF16.F32.PACK_AB R195, R158, R195 ;  /* 0x000000c39ec3723e */ /* 0x000fe400000010ff */
[----:B------:R-:W-:Y:S01]  /*7620*/  F2FP.BF16.F32.PACK_AB R188, R169, R188 ;  /* 0x000000bca9bc723e */ /* 0x000fe200000010ff */
[----:B0-----:R-:W-:Y:S01]  /*7630*/  UPRMT UR6, UR14, 0x654, UR6 ;  /* 0x000006540e067896 */ /* 0x001fe20008000006 */
[----:B------:R-:W-:-:S02]  /*7640*/  F2FP.BF16.F32.PACK_AB R189, R160, R189 ;  /* 0x000000bda0bd723e */ /* 0x000fc400000010ff */
        /* <DEDUP_REMOVED lines=8> */
[----:B------:R-:W-:-:S05]  /*76d0*/  MOV R202, R3 ;  /* 0x0000000300ca7202 */ /* 0x000fca0000000f00 */
[----:B------:R-:W-:Y:S01]  /*76e0*/  IMAD.U32 R205, RZ, RZ, UR6 ;  /* 0x00000006ffcd7e24 */ /* 0x000fe2000f8e00ff */
[----:B------:R-:W-:Y:S06]  /*76f0*/  @P1 BRA `(.L_x_1037) ;  /* 0xffffffd000ac1947 */ /* 0x000fec000383ffff */
.L_x_1018:
[----:B------:R-:W-:Y:S02]  /*7700*/  R2UR UR5, R22 ;  /* 0x00000000160572ca */ /* 0x000fe400000e0000 */
[----:B------:R-:W-:Y:S02]  /*7710*/  R2UR UR6, R23 ;  /* 0x00000000170672ca */ /* 0x000fe400000e0000 */
[----:B------:R-:W-:-:S05]  /*7720*/  IADD3 R154, -R154, 0x1, RZ ;  /* 0x000000019a9a7810 */ /* 0x000fca0007ffe1ff */
[----:B------:R-:W-:-:S04]  /*7730*/  IMAD R154, R17, UR11, R154 ;  /* 0x0000000b119a7c24 */ /* 0x000fc8000f8e029a */
[----:B------:R-:W-:Y:S01]  /*7740*/  UISETP.NE.AND UP0, UPT, UR5, URZ, UPT ;  /* 0x0000003f0500728c */ /* 0x000fe2000bf05270 */
[----:B------:R-:W0:Y:S01]  /*7750*/  S2UR UR5, SR_CTAID.X ;  /* 0x00000000000579c3 */ /* 0x000e220000002500 */
[----:B------:R-:W-:Y:S01]  /*7760*/  UISETP.NE.AND UP1, UPT, UR6, URZ, UPT ;  /* 0x0000003f0600728c */ /* 0x000fe2000bf25270 */
[----:B------:R-:W-:-:S03]  /*7770*/  R2UR UR11, R154 ;  /* 0x000000009a0b72ca */ /* 0x000fc600000e0000 */
[----:B------:R-:W-:-:S07]  /*7780*/  PLOP3.LUT P1, PT, PT, PT, UP0, 0x40, 0x0 ;  /* 0x000000000000781c */ /* 0x000fce0003f2e808 */
[----:B------:R-:W-:Y:S01]  /*7790*/  @UP1 ULDC UR6, c[0x0][0x44c] ;  /* 0x0001130000061ab9 */ /* 0x000fe20000000800 */
[----:B------:R-:W-:Y:S01]  /*77a0*/  @UP1 ULDC UR14, c[0x0][0x450] ;  /* 0x00011400000e1ab9 */ /* 0x000fe20000000800 */
[----:B0-----:R-:W-:-:S04]  /*77b0*/  ULEA UR5, UR5, 0x7f, 0x7 ;  /* 0x0000007f05057891 */ /* 0x001fc8000f8e383f */
[----:B------:R-:W-:-:S04]  /*77c0*/  UIMAD.WIDE.U32 UR6, UR5, UR6, URZ ;  /* 0x00000006050672a5 */ /* 0x000fc8000f8e003f */
[----:B------:R-:W-:-:S04]  /*77d0*/  @UP1 USHF.R.U32.HI UR5, URZ, UR14, UR7 ;  /* 0x0000000e3f051299 */ /* 0x000fc80008011607 */
[----:B------:R-:W-:-:S03]  /*77e0*/  UIADD3 UR6, UR11, UR5, URZ ;  /* 0x000000050b067290 */ /* 0x000fc6000fffe03f */
[----:B------:R-:W-:Y:S02]  /*77f0*/  ULDC UR5, c[0x0][0x9dc] ;  /* 0x0002770000057ab9 */ /* 0x000fe40000000800 */
[----:B------:R-:W-:Y:S01]  /*7800*/  UIADD3 UR5, UR6, -UR5, URZ ;  /* 0x8000000506057290 */ /* 0x000fe2000fffe03f */
[----:B------:R-:W-:Y:S11]  /*7810*/  @P1 BRA `(.L_x_1038) ;  /* 0x0000000000501947 */ /* 0x000ff60003800000 */
[----:B------:R-:W-:Y:S02]  /*7820*/  UMOV UR11, UR6 ;  /* 0x00000006000b7c82 */ /* 0x000fe40008000000 */
[----:B------:R-:W-:-:S06]  /*7830*/  UISETP.GT.AND UP0, UPT, UR11, -0x1, UPT ;  /* 0xffffffff0b00788c */ /* 0x000fcc000bf04270 */
[----:B------:R-:W-:-:S13]  /*7840*/  PLOP3.LUT P1, PT, PT, PT, UP0, 0x80, 0x0 ;  /* 0x000000000000781c */ /* 0x000fda0003f2f008 */
[----:B------:R-:W-:Y:S05]  /*7850*/  @P1 BRA `(.L_x_1039) ;  /* 0x0000000000201947 */ /* 0x000fea0003800000 */
[----:B------:R-:W-:Y:S01]  /*7860*/  ULDC UR18, c[0x0][0x9e4] ;  /* 0x0002790000127ab9 */ /* 0x000fe20000000800 */
[----:B------:R-:W-:Y:S02]  /*7870*/  ULOP3.LUT UR11, URZ, UR11, URZ, 0x33, !UPT ;  /* 0x0000000b3f0b7292 */ /* 0x000fe4000f8e333f */
[----:B------:R-:W-:-:S11]  /*7880*/  UISETP.NE.AND UP0, UPT, UR18, 0x1, UPT ;  /* 0x000000011200788c */ /* 0x000fd6000bf05270 */
[----:B------:R-:W-:Y:S02]  /*7890*/  @UP0 ULDC.64 UR6, c[0x0][0x9e8] ;  /* 0x00027a0000060ab9 */ /* 0x000fe40000000a00 */
[----:B------:R-:W-:-:S04]  /*78a0*/  UIMAD.WIDE.U32 UR14, UR11, UR6, URZ ;  /* 0x000000060b0e72a5 */ /* 0x000fc8000f8e003f */
[----:B------:R-:W-:-:S04]  /*78b0*/  @UP0 USHF.R.U32.HI UR11, URZ, UR7, UR15 ;  /* 0x000000073f0b0299 */ /* 0x000fc8000801160f */
[----:B------:R-:W-:Y:S01]  /*78c0*/  ULOP3.LUT UR11, URZ, UR11, URZ, 0x33, !UPT ;  /* 0x0000000b3f0b7292 */ /* 0x000fe2000f8e333f */
[----:B------:R-:W-:Y:S11]  /*78d0*/  BRA `(.L_x_1040) ;  /* 0x0000000000147947 */ /* 0x000ff60003800000 */
.L_x_1039:
[----:B------:R-:W-:Y:S02]  /*78e0*/  ULDC UR18, c[0x0][0x9e4] ;  /* 0x0002790000127ab9 */ /* 0x000fe40000000800 */
[----:B------:R-:W-:-:S11]  /*78f0*/  UISETP.NE.AND UP0, UPT, UR18, 0x1, UPT ;  /* 0x000000011200788c */ /* 0x000fd6000bf05270 */
[----:B------:R-:W-:Y:S02]  /*7900*/  @UP0 ULDC.64 UR6, c[0x0][0x9e8] ;  /* 0x00027a0000060ab9 */ /* 0x000fe40000000a00 */
[----:B------:R-:W-:-:S04]  /*7910*/  UIMAD.WIDE.U32 UR14, UR11, UR6, URZ ;  /* 0x000000060b0e72a5 */ /* 0x000fc8000f8e003f */
[----:B------:R-:W-:-:S12]  /*7920*/  @UP0 USHF.R.U32.HI UR11, URZ, UR7, UR15 ;  /* 0x000000073f0b0299 */ /* 0x000fd8000801160f */
.L_x_1040:
[----:B------:R-:W-:-:S04]  /*7930*/  UIMAD UR11, UR11, UR18, URZ ;  /* 0x000000120b0b72a4 */ /* 0x000fc8000f8e023f */
[----:B------:R-:W-:-:S04]  /*7940*/  UISETP.LT.AND UP0, UPT, UR5, UR11, UPT ;  /* 0x0000000b0500728c */ /* 0x000fc8000bf01270 */
[----:B------:R-:W-:-:S12]  /*7950*/  USEL UR5, UR5, UR11, !UP0 ;  /* 0x0000000b05057287 */ /* 0x000fd8000c000000 */
.L_x_1038:
[----:B------:R-:W-:Y:S01]  /*7960*/  UIADD3 UR5, UR5, 0x3f, URZ ;  /* 0x0000003f05057890 */ /* 0x000fe2000fffe03f */
[----:B------:R-:W-:-:S03]  /*7970*/  R2UR UR7, R200 ;  /* 0x00000000c80772ca */ /* 0x000fc600000e0000 */
[----:B------:R-:W-:-:S04]  /*7980*/  USHF.R.S32.HI UR6, URZ, 0x1f, UR5 ;  /* 0x0000001f3f067899 */ /* 0x000fc80008011405 */
[----:B------:R-:W-:-:S04]  /*7990*/  ULEA.HI UR6, UR6, UR5, URZ, 0x6 ;  /* 0x0000000506067291 */ /* 0x000fc8000f8f303f */
[----:B------:R-:W-:-:S04]  /*79a0*/  USHF.R.S32.HI UR6, URZ, 0x6, UR6 ;  /* 0x000000063f067899 */ /* 0x000fc80008011406 */
[----:B------:R-:W-:-:S04]  /*79b0*/  UISETP.LT.AND UP0, UPT, UR7, UR6, UPT ;  /* 0x000000060700728c */ /* 0x000fc8000bf01270 */
[----:B------:R-:W-:-:S06]  /*79c0*/  USEL UR5, UR7, UR6, !UP0 ;  /* 0x0000000607057287 */ /* 0x000fcc000c000000 */
[----:B------:R-:W-:Y:S01]  /*79d0*/  ISETP.GE.AND P1, PT, R203, UR5, PT ;  /* 0x00000005cb007c0c */ /* 0x000fe2000bf26270 */
[----:B------:R-:W-:-:S12]  /*79e0*/  IMAD.U32 R204, RZ, RZ, UR5 ;  /* 0x00000005ffcc7e24 */ /* 0x000fd8000f8e00ff */
[----:B------:R-:W-:Y:S05]  /*79f0*/  @!P1 BRA `(.L_x_1041) ;  /* 0x00000020005c9947 */ /* 0x000fea0003800000 */
[----:B------:R-:W-:Y:S01]  /*7a00*/  R2UR UR5, R8 ;  /* 0x00000000080572ca */ /* 0x000fe200000e0000 */
[----:B------:R-:W-:Y:S01]  /*7a10*/  IMAD.MOV.U32 R201, RZ, RZ, R4 ;  /* 0x000000ffffc97224 */ /* 0x000fe200078e0004 */
[----:B------:R-:W-:Y:S01]  /*7a20*/  MOV R202, R3 ;  /* 0x0000000300ca7202 */ /* 0x000fe20000000f00 */
[----:B------:R-:W-:Y:S01]  /*7a30*/  UMOV UR7, UR4 ;  /* 0x0000000400077c82 */ /* 0x000fe20008000000 */
[----:B------:R-:W-:-:S09]  /*7a40*/  ULDC UR6, c[0x0][0x9d8] ;  /* 0x0002760000067ab9 */ /* 0x000fd20000000800 */
[----:B------:R-:W-:-:S07]  /*7a50*/  IMAD.U32 R205, RZ, RZ, UR5 ;  /* 0x00000005ffcd7e24 */ /* 0x000fce000f8e00ff */
.L_x_1052:
[----:B------:R-:W-:Y:S01]  /*7a60*/  R2UR UR10, R205 ;  /* 0x00000000cd0a72ca */ /* 0x000fe200000e0000 */
[----:B------:R-:W-:-:S04]  /*7a70*/  UIADD3 UR4, UR7, 0x1, URZ ;  /* 0x0000000107047890 */ /* 0x000fc8000fffe03f */
[----:B------:R-:W-:-:S04]  /*7a80*/  UISETP.NE.AND UP0, UPT, UR4, 0x2, UPT ;  /* 0x000000020400788c */ /* 0x000fc8000bf05270 */
[----:B------:R-:W-:Y:S02]  /*7a90*/  USEL UR5, URZ, 0x1, UP0 ;  /* 0x000000013f057887 */ /* 0x000fe40008000000 */
[----:B------:R-:W-:Y:S02]  /*7aa0*/  USEL UR4, UR4, URZ, UP0 ;  /* 0x0000003f04047287 */ /* 0x000fe40008000000 */
[----:B------:R-:W-:-:S06]  /*7ab0*/  ULOP3.LUT UR5, UR10, UR5, URZ, 0x3c, !UPT ;  /* 0x000000050a057292 */ /* 0x000fcc000f8e3c3f */
[----:B------:R-:W-:Y:S01]  /*7ac0*/  IMAD.U32 R8, RZ, RZ, UR5 ;  /* 0x00000005ff087e24 */ /* 0x000fe2000f8e00ff */
[----:B------:R-:W-:Y:S06]  /*7ad0*/  @!P0 BRA `(.L_x_1042) ;  /* 0x0000000000048947 */ /* 0x000fec0003800000 */
[----:B------:R-:W-:Y:S01]  /*7ae0*/  BPT.TRAP 0x1 ;  /* 0x000000040000795c */ /* 0x000fe20000300000 */
.L_x_1042:
[----:B------:R-:W-:Y:S02]  /*7af0*/  R2UR UR5, R16 ;  /* 0x00000000100572ca */ /* 0x000fe400000e0000 */
[----:B------:R-:W-:-:S11]  /*7b00*/  R2UR UR10, R8 ;  /* 0x00000000080a72ca */ /* 0x000fd600000e0000 */
[----:B------:R-:W-:Y:S02]  /*7b10*/  ULEA UR5, UR4, UR5, 0x3 ;  /* 0x0000000504057291 */ /* 0x000fe4000f8e183f */
[----:B------:R-:W-:-:S04]  /*7b20*/  MOV R3, UR10 ;  /* 0x0000000a00037c02 */ /* 0x000fc80008000f00 */
[----:B------:R-:W-:-:S04]  /*7b30*/  SHF.L.U32 R3, R3, 0x1f, RZ ;  /* 0x0000001f03037819 */ /* 0x000fc800000006ff */
[----:B------:R0:W1:Y:S01]  /*7b40*/  SYNCS.PHASECHK.TRANS64.TRYWAIT P1, [UR5+0x30830], R3 ;  /* 0x03083003ff0075a7 */ /* 0x0000620008020145 */
[----:B------:R-:W-:Y:S05]  /*7b50*/  @!P0 BRA `(.L_x_1043) ;  /* 0x0000000000048947 */ /* 0x000fea0003800000 */
[----:B------:R-:W-:Y:S01]  /*7b60*/  BPT.TRAP 0x1 ;  /* 0x000000040000795c */ /* 0x000fe20000300000 */
.L_x_1043:
[----:B-1----:R-:W-:Y:S05]  /*7b70*/  @P1 BRA `(.L_x_1044) ;  /* 0x0000000000081947 */ /* 0x002fea0003800000 */
[----:B------:R-:W1:Y:S02]  /*7b80*/  SYNCS.PHASECHK.TRANS64.TRYWAIT P1, [UR5+0x30830], R3 ;  /* 0x03083003ff0075a7 */ /* 0x000e640008020145 */
[----:B-1----:R-:W-:Y:S05]  /*7b90*/  @!P1 BRA `(.L_x_1045) ;  /* 0x000000c400e09947 */ /* 0x002fea0003800000 */
.L_x_1044:
[----:B------:R-:W-:Y:S01]  /*7ba0*/  R2UR UR5, R20 ;  /* 0x00000000140572ca */ /* 0x000fe200000e0000 */
[----:B------:R-:W-:Y:S01]  /*7bb0*/  WARPGROUP.ARRIVE ;  /* 0x00000000000079c5 */ /* 0x000fe20000000000 */
[----:B------:R-:W-:Y:S01]  /*7bc0*/  R2UR UR56, R6 ;  /* 0x00000000063872ca */ /* 0x000fe200000e0000 */
[----:B------:R-:W-:Y:S01]  /*7bd0*/  UMOV UR59, 0x40000040 ;  /* 0x40000040003b7882 */ /* 0x000fe20000000000 */
[----:B------:R-:W-:Y:S01]  /*7be0*/  R2UR UR57, R7 ;  /* 0x00000000073972ca */ /* 0x000fe200000e0000 */
[----:B------:R-:W-:Y:S01]  /*7bf0*/  UMOV UR11, 0x40000040 ;  /* 0x40000040000b7882 */ /* 0x000fe20000000000 */
[----:B------:R-:W-:Y:S01]  /*7c00*/  UMOV UR15, 0x40000040 ;  /* 0x40000040000f7882 */ /* 0x000fe20000000000 */
[----:B------:R-:W-:Y:S01]  /*7c10*/  UMOV UR19, 0x40000040 ;  /* 0x4000004000137882 */ /* 0x000fe20000000000 */
[----:B------:R-:W-:Y:S01]  /*7c20*/  UMOV UR23, 0x40000040 ;  /* 0x4000004000177882 */ /* 0x000fe20000000000 */
[----:B------:R-:W-:Y:S01]  /*7c30*/  UMOV UR27, 0x40000040 ;  /* 0x40000040001b7882 */ /* 0x000fe20000000000 */
[----:B------:R-:W-:Y:S01]  /*7c40*/  UMOV UR31, 0x40000040 ;  /* 0x40000040001f7882 */ /* 0x000fe20000000000 */
[----:B------:R-:W-:Y:S01]  /*7c50*/  UMOV UR35, 0x40000040 ;  /* 0x4000004000237882 */ /* 0x000fe20000000000 */
[----:B------:R-:W-:Y:S01]  /*7c60*/  UMOV UR39, 0x40000040 ;  /* 0x4000004000277882 */ /* 0x000fe20000000000 */
        /* <DEDUP_REMOVED lines=88> */
[----:B------:R-:W-:Y:S01]  /*81f0*/  FMUL.FTZ R149, R149, R0 ;  /* 0x0000000095957220 */ /* 0x000fe20000410000 */
        /* <DEDUP_REMOVED lines=73> */
[----:B------:R-:W-:Y:S01]  /*8690*/  UIADD3 UR58, UR5, 0x606, URZ ;  /* 0x00000606053a7890 */ /* 0x000fe2000fffe03f */
        /* <DEDUP_REMOVED lines=44> */
.L_x_1046:
[----:B------:R-:W-:Y:S02]  /*8960*/  R2UR UR5, R16 ;  /* 0x00000000100572ca */ /* 0x000fe400000e0000 */
[----:B------:R-:W-:-:S11]  /*8970*/  R2UR UR10, R205 ;  /* 0x00000000cd0a72ca */ /* 0x000fd600000e0000 */
[----:B------:R-:W-:Y:S02]  /*8980*/  ULEA UR5, UR7, UR5, 0x3 ;  /* 0x0000000507057291 */ /* 0x000fe4000f8e183f */
[----:B------:R-:W-:-:S05]  /*8990*/  IMAD.U32 R0, RZ, RZ, UR10 ;  /* 0x0000000aff007e24 */ /* 0x000fca000f8e00ff */
[----:B------:R-:W-:-:S04]  /*89a0*/  SHF.L.U32 R0, R0, 0x1f, RZ ;  /* 0x0000001f00007819 */ /* 0x000fc800000006ff */
[----:B------:R2:W3:Y:S01]  /*89b0*/  SYNCS.PHASECHK.TRANS64.TRYWAIT P1, [UR5+0x30850], R0 ;  /* 0x03085000ff0075a7 */ /* 0x0004e20008020145 */
[----:B------:R-:W-:Y:S05]  /*89c0*/  @!P0 BRA `(.L_x_1047) ;  /* 0x0000000000048947 */ /* 0x000fea0003800000 */
[----:B------:R-:W-:Y:S01]  /*89d0*/  BPT.TRAP 0x1 ;  /* 0x000000040000795c */ /* 0x000fe20000300000 */
.L_x_1047:
[----:B---3--:R-:W-:Y:S05]  /*89e0*/  @P1 BRA `(.L_x_1048) ;  /* 0x0000000000081947 */ /* 0x008fea0003800000 */
[----:B------:R-:W3:Y:S02]  /*89f0*/  SYNCS.PHASECHK.TRANS64.TRYWAIT P1, [UR5+0x30850], R0 ;  /* 0x03085000ff0075a7 */ /* 0x000ee40008020145 */
[----:B---3--:R-:W-:Y:S05]  /*8a00*/  @!P1 BRA `(.L_x_1049) ;  /* 0x000000b8005c9947 */ /* 0x008fea0003800000 */
.L_x_1048:
        /* <DEDUP_REMOVED lines=31> */
.L_x_1050:
        /* <DEDUP_REMOVED lines=23> */
[----:B0-2---:R-:W-:Y:S01]  /*8d70*/  FMNMX.FTZ R0, R184, R201, !PT ;  /* 0x000000c9b8007209 */ /* 0x005fe20007810000 */
[----:B------:R-:W-:Y:S01]  /*8d80*/  FMUL.FTZ R171, R173, UR6 ;  /* 0x00000006adab7c20 */ /* 0x000fe20008410000 */
[----:B------:R-:W-:Y:S01]  /*8d90*/  FMUL.FTZ R173, R177, UR6 ;  /* 0x00000006b1ad7c20 */ /* 0x000fe20008410000 */
[----:B------:R-:W-:Y:S01]  /*8da0*/  FMUL.FTZ R170, R172, UR6 ;  /* 0x00000006acaa7c20 */ /* 0x000fe20008410000 */
[----:B------:R-:W-:Y:S01]  /*8db0*/  FMUL.FTZ R162, R174, UR6 ;  /* 0x00000006aea27c20 */ /* 0x000fe20008410000 */
[----:B------:R-:W-:Y:S01]  /*8dc0*/  FMUL.FTZ R164, R175, UR6 ;  /* 0x00000006afa47c20 */ /* 0x000fe20008410000 */
[----:B------:R-:W-:Y:S01]  /*8dd0*/  FMUL.FTZ R172, R176, UR6 ;  /* 0x00000006b0ac7c20 */ /* 0x000fe20008410000 */
[----:B------:R-:W0:Y:S01]  /*8de0*/  MUFU.TANH R152, R152 ;  /* 0x0000009800987308 */ /* 0x000e220000002400 */
[----:B-1----:R-:W-:Y:S01]  /*8df0*/  FMNMX.FTZ R3, R153, R202, !PT ;  /* 0x000000ca99037209 */ /* 0x002fe20007810000 */
[----:B------:R-:W-:Y:S01]  /*8e00*/  FMUL.FTZ R167, R178, UR6 ;  /* 0x00000006b2a77c20 */ /* 0x000fe20008410000 */
[----:B------:R-:W-:Y:S01]  /*8e10*/  FMUL.FTZ R175, R180, UR6 ;  /* 0x00000006b4af7c20 */ /* 0x000fe20008410000 */
[----:B------:R-:W-:Y:S01]  /*8e20*/  FMUL.FTZ R174, R182, UR6 ;  /* 0x00000006b6ae7c20 */ /* 0x000fe20008410000 */
[----:B------:R-:W-:Y:S01]  /*8e30*/  FMUL.FTZ R176, R183, UR6 ;  /* 0x00000006b7b07c20 */ /* 0x000fe20008410000 */
[----:B------:R-:W-:Y:S01]  /*8e40*/  ULDC UR7, c[0x0][0x988] ;  /* 0x0002620000077ab9 */ /* 0x000fe20000000800 */
[----:B------:R-:W1:Y:S01]  /*8e50*/  S2UR UR11, SR_CgaCtaId ;  /* 0x00000000000b79c3 */ /* 0x000e620000008800 */
[----:B------:R-:W2:Y:S01]  /*8e60*/  MUFU.TANH R186, R186 ;  /* 0x000000ba00ba7308 */ /* 0x000ea20000002400 */
[----:B---3--:R-:W-:Y:S01]  /*8e70*/  FMNMX.FTZ R169, R185, R0, !PT ;  /* 0x00000000b9a97209 */ /* 0x008fe20007810000 */
[----:B------:R-:W-:Y:S01]  /*8e80*/  UMOV UR10, UR7 ;  /* 0x00000007000a7c82 */ /* 0x000fe20008000000 */
[----:B------:R-:W-:-:S05]  /*8e90*/  R2UR UR7, R16 ;  /* 0x00000000100772ca */ /* 0x000fca00000e0000 */
[----:B------:R-:W3:Y:S01]  /*8ea0*/  MUFU.TANH R154, R154 ;  /* 0x0000009a009a7308 */ /* 0x000ee20000002400 */
[----:B0-----:R-:W-:-:S07]  /*8eb0*/  FMNMX.FTZ R3, R152, R3, !PT ;  /* 0x0000000398037209 */ /* 0x001fce0007810000 */
[----:B------:R-:W0:Y:S01]  /*8ec0*/  MUFU.TANH R187, R187 ;  /* 0x000000bb00bb7308 */ /* 0x000e220000002400 */
[----:B--2---:R-:W-:Y:S01]  /*8ed0*/  FMNMX.FTZ R0, R186, R169, !PT ;  /* 0x000000a9ba007209 */ /* 0x004fe20007810000 */
[----:B------:R-:W-:Y:S01]  /*8ee0*/  FMUL.FTZ R169, R179, UR6 ;  /* 0x00000006b3a97c20 */ /* 0x000fe20008410000 */
[----:B------:R-:W-:-:S04]  /*8ef0*/  ULEA UR7, UR4, UR7, 0x3 ;  /* 0x0000000704077291 */ /* 0x000fc8000f8e183f */
[----:B------:R-:W-:Y:S01]  /*8f00*/  UIADD3 UR7, UR7, 0x30840, URZ ;  /* 0x0003084007077890 */ /* 0x000fe2000fffe03f */
[----:B------:R-:W2:Y:S01]  /*8f10*/  MUFU.TANH R155, R155 ;  /* 0x0000009b009b7308 */ /* 0x000ea20000002400 */
[----:B---3--:R-:W-:Y:S02]  /*8f20*/  FMNMX.FTZ R2, R154, R3, !PT ;  /* 0x000000039a027209 */ /* 0x008fe40007810000 */
[----:B-1----:R-:W-:-:S05]  /*8f30*/  UPRMT UR7, UR11, 0x654, UR7 ;  /* 0x000006540b077896 */ /* 0x002fca0008000007 */
[----:B------:R-:W1:Y:S01]  /*8f40*/  MUFU.TANH R188, R188 ;  /* 0x000000bc00bc7308 */ /* 0x000e620000002400 */
[----:B0-----:R-:W-:-:S03]  /*8f50*/  FMNMX.FTZ R3, R187, R0, !PT ;  /* 0x00000000bb037209 */ /* 0x001fc60007810000 */
[----:B------:R-:W-:Y:S04]  /*8f60*/  SYNCS.ARRIVE.TRANS64.RED.A1T0 RZ, [UR7], RZ ;  /* 0x000000ffffff79a7 */ /* 0x000fe80008100407 */
[----:B------:R-:W0:Y:S01]  /*8f70*/  MUFU.TANH R156, R156 ;  /* 0x0000009c009c7308 */ /* 0x000e220000002400 */
[----:B--2---:R-:W-:-:S07]  /*8f80*/  FMNMX.FTZ R177, R155, R2, !PT ;  /* 0x000000029bb17209 */ /* 0x004fce0007810000 */
[----:B------:R-:W2:Y:S01]  /*8f90*/  MUFU.TANH R189, R189 ;  /* 0x000000bd00bd7308 */ /* 0x000ea20000002400 */
[----:B-1----:R-:W-:-:S07]  /*8fa0*/  FMNMX.FTZ R0, R188, R3, !PT ;  /* 0x00000003bc007209 */ /* 0x002fce0007810000 */
[----:B------:R-:W1:Y:S01]  /*8fb0*/  MUFU.TANH R157, R157 ;  /* 0x0000009d009d7308 */ /* 0x000e620000002400 */
[----:B0-----:R-:W-:Y:S01]  /*8fc0*/  FMNMX.FTZ R2, R156, R177, !PT ;  /* 0x000000b19c027209 */ /* 0x001fe20007810000 */
[----:B------:R-:W-:-:S06]  /*8fd0*/  FMUL.FTZ R177, R181, UR6 ;  /* 0x00000006b5b17c20 */ /* 0x000fcc0008410000 */
        /* <DEDUP_REMOVED lines=39> */
[----:B-1----:R-:W-:Y:S02]  /*9250*/  FMNMX.FTZ R3, R174, R3, !PT ;  /* 0x00000003ae037209 */ /* 0x002fe40007810000 */
[----:B0-----:R-:W-:Y:S02]  /*9260*/  FMNMX.FTZ R2, R177, R2, !PT ;  /* 0x00000002b1027209 */ /* 0x001fe40007810000 */
[----:B--2---:R-:W-:-:S03]  /*9270*/  FMNMX.FTZ R0, R176, R3, !PT ;  /* 0x00000003b0007209 */ /* 0x004fc60007810000 */
[----:B------:R-:W0:Y:S04]  /*9280*/  SHFL.BFLY PT, R3, R2, 0x2, 0x1f ;  /* 0x0c401f0002037f89 */ /* 0x000e2800000e0000 */
[----:B------:R-:W1:Y:S01]  /*9290*/  SHFL.BFLY PT, R179, R0, 0x2, 0x1f ;  /* 0x0c401f0000b37f89 */ /* 0x000e6200000e0000 */
[----:B0-----:R-:W-:Y:S02]  /*92a0*/  FMNMX.FTZ R178, R2, R3, !PT ;  /* 0x0000000302b27209 */ /* 0x001fe40007810000 */
[----:B-1----:R-:W-:-:S03]  /*92b0*/  FMNMX.FTZ R179, R0, R179, !PT ;  /* 0x000000b300b37209 */ /* 0x002fc60007810000 */
[----:B------:R-:W0:Y:S04]  /*92c0*/  SHFL.BFLY PT, R3, R178, 0x1, 0x1f ;  /* 0x0c201f00b2037f89 */ /* 0x000e2800000e0000 */
[----:B------:R-:W1:Y:S01]  /*92d0*/  SHFL.BFLY PT, R180, R179, 0x1, 0x1f ;  /* 0x0c201f00b3b47f89 */ /* 0x000e6200000e0000 */
[----:B0-----:R-:W-:Y:S02]  /*92e0*/  FMNMX.FTZ R4, R178, R3, !PT ;  /* 0x00000003b2047209 */ /* 0x001fe40007810000 */
[----:B-1----:R-:W-:-:S03]  /*92f0*/  FMNMX.FTZ R3, R179, R180, !PT ;  /* 0x000000b4b3037209 */ /* 0x002fc60007810000 */
[C---:B------:R-:W-:Y:S01]  /*9300*/  FMUL.FTZ R182, R4.reuse, UR10 ;  /* 0x0000000a04b67c20 */ /* 0x040fe20008410000 */
[----:B------:R-:W-:-:S03]  /*9310*/  FADD.FTZ R180, -R4, R201 ;  /* 0x000000c904b47221 */ /* 0x000fc60000010100 */
[--C-:B------:R-:W-:Y:S01]  /*9320*/  FFMA.FTZ R198, R186, UR10, -R182.reuse ;  /* 0x0000000abac67c23 */ /* 0x100fe200080108b6 */
[--C-:B------:R-:W-:Y:S01]  /*9330*/  FFMA.FTZ R186, R175, UR10, -R182.reuse ;  /* 0x0000000aafba7c23 */ /* 0x100fe200080108b6 */
[----:B------:R-:W-:Y:S01]  /*9340*/  FFMA.FTZ R175, R177, UR10, -R182 ;  /* 0x0000000ab1af7c23 */ /* 0x000fe200080108b6 */
[C---:B------:R-:W-:Y:S01]  /*9350*/  FADD.FTZ R2, -R3.reuse, R202 ;  /* 0x000000ca03027221 */ /* 0x040fe20000010100 */
[----:B------:R-:W-:Y:S01]  /*9360*/  FMUL.FTZ R177, R3, UR10 ;  /* 0x0000000a03b17c20 */ /* 0x000fe20008410000 */
[--C-:B------:R-:W-:Y:S01]  /*9370*/  FFMA.FTZ R179, R184, UR10, -R182.reuse ;  /* 0x0000000ab8b37c23 */ /* 0x100fe200080108b6 */
[----:B------:R-:W-:Y:S01]  /*9380*/  FMUL.FTZ R180, R180, UR10 ;  /* 0x0000000ab4b47c20 */ /* 0x000fe20008410000 */
[----:B------:R-:W-:Y:S01]  /*9390*/  FMUL.FTZ R2, R2, UR10 ;  /* 0x0000000a02027c20 */ /* 0x000fe20008410000 */
        /* <DEDUP_REMOVED lines=26> */
[----:B------:R-:W-:Y:S01]  /*9540*/  FFMA.FTZ R185, R167, UR10, -R177 ;  /* 0x0000000aa7b97c23 */ /* 0x000fe200080108b1 */
[----:B------:R-:W1:Y:S01]  /*9550*/  MUFU.EX2 R197, R197 ;  /* 0x000000c500c57308 */ /* 0x000e620000000800 */
[----:B0-----:R-:W-:Y:S01]  /*9560*/  FFMA.FTZ R153, R0, R18, R179 ;  /* 0x0000001200997223 */ /* 0x001fe200000100b3 */
[----:B------:R-:W-:Y:S01]  /*9570*/  FFMA.FTZ R173, R173, UR10, -R182 ;  /* 0x0000000aadad7c23 */ /* 0x000fe200080108b6 */
[--C-:B------:R-:W-:Y:S01]  /*9580*/  FFMA.FTZ R169, R169, UR10, -R177.reuse ;  /* 0x0000000aa9a97c23 */ /* 0x100fe200080108b1 */
[--C-:B------:R-:W-:Y:S01]  /*9590*/  FFMA.FTZ R174, R174, UR10, -R177.reuse ;  /* 0x0000000aaeae7c23 */ /* 0x100fe200080108b1 */
[----:B------:R-:W-:-:S03]  /*95a0*/  FFMA.FTZ R176, R176, UR10, -R177 ;  /* 0x0000000ab0b07c23 */ /* 0x000fc600080108b1 */
        /* <DEDUP_REMOVED lines=58> */
[----:B0-----:R-:W-:Y:S01]  /*9950*/  FADD.FTZ R9, R187, R18 ;  /* 0x00000012bb097221 */ /* 0x001fe20000010000 */
[----:B--2---:R-:W-:-:S03]  /*9960*/  FADD.FTZ R18, R175, R164 ;  /* 0x000000a4af127221 */ /* 0x004fc60000010000 */
[----:B-1----:R-:W-:Y:S01]  /*9970*/  FADD.FTZ R9, R176, R9 ;  /* 0x00000009b0097221 */ /* 0x002fe20000010000 */
[----:B------:R-:W-:Y:S06]  /*9980*/  @!P0 BRA `(.L_x_1051) ;  /* 0x0000000000048947 */ /* 0x000fec0003800000 */
[----:B------:R-:W-:Y:S01]  /*9990*/  BPT.TRAP 0x1 ;  /* 0x000000040000795c */ /* 0x000fe20000300000 */
.L_x_1051:
        /* <DEDUP_REMOVED lines=29> */
.L_x_1041:
[----:B------:R-:W-:-:S13]  /*9b70*/  R2UR UR5, R200 ;  /* 0x00000000c80572ca */ /* 0x000fda00000e0000 */
[----:B------:R-:W-:-:S13]  /*9b80*/  ISETP.GE.AND P1, PT, R203, UR5, PT ;  /* 0x00000005cb007c0c */ /* 0x000fda000bf26270 */
[----:B------:R-:W-:Y:S05]  /*9b90*/  @!P1 BRA `(.L_x_1053) ;  /* 0x0000002c005c9947 */ /* 0x000fea0003800000 */
[----:B------:R-:W-:Y:S01]  /*9ba0*/  R2UR UR5, R8 ;  /* 0x00000000080572ca */ /* 0x000fe200000e0000 */
[----:B------:R-:W-:Y:S01]  /*9bb0*/  IMAD.MOV.U32 R202, RZ, RZ, R3 ;  /* 0x000000ffffca7224 */ /* 0x000fe200078e0003 */
[----:B------:R-:W-:Y:S01]  /*9bc0*/  UMOV UR7, UR4 ;  /* 0x0000000400077c82 */ /* 0x000fe20008000000 */
[----:B------:R-:W-:Y:S01]  /*9bd0*/  IMAD.MOV.U32 R201, RZ, RZ, R4 ;  /* 0x000000ffffc97224 */ /* 0x000fe200078e0004 */
[----:B------:R-:W-:-:S09]  /*9be0*/  ULDC UR6, c[0x0][0x9d8] ;  /* 0x0002760000067ab9 */ /* 0x000fd20000000800 */
[----:B------:R-:W-:-:S07]  /*9bf0*/  MOV R204, UR5 ;  /* 0x0000000500cc7c02 */ /* 0x000fce0008000f00 */
.L_x_1072:
        /* <DEDUP_REMOVED lines=9> */
.L_x_1054:
[----:B------:R-:W-:Y:S02]  /*9c90*/  R2UR UR5, R16 ;  /* 0x00000000100572ca */ /* 0x000fe400000e0000 */
[----:B------:R-:W-:-:S11]  /*9ca0*/  R2UR UR10, R8 ;  /* 0x00000000080a72ca */ /* 0x000fd600000e0000 */
[----:B------:R-:W-:Y:S02]  /*9cb0*/  ULEA UR5, UR4, UR5, 0x3 ;  /* 0x0000000504057291 */ /* 0x000fe4000f8e183f */
[----:B------:R-:W-:-:S04]  /*9cc0*/  IMAD.U32 R3, RZ, RZ, UR10 ;  /* 0x0000000aff037e24 */ /* 0x000fc8000f8e00ff */
[----:B------:R-:W-:Y:S01]  /*9cd0*/  IMAD.U32 R205, RZ, RZ, UR5 ;  /* 0x00000005ffcd7e24 */ /* 0x000fe2000f8e00ff */
[----:B------:R-:W-:-:S04]  /*9ce0*/  SHF.L.U32 R3, R3, 0x1f, RZ ;  /* 0x0000001f03037819 */ /* 0x000fc800000006ff */
[----:B------:R0:W1:Y:S01]  /*9cf0*/  SYNCS.PHASECHK.TRANS64.TRYWAIT P1, [UR5+0x30830], R3 ;  /* 0x03083003ff0075a7 */ /* 0x0000620008020145 */
[----:B------:R-:W-:Y:S05]  /*9d00*/  @!P0 BRA `(.L_x_1055) ;  /* 0x0000000000048947 */ /* 0x000fea0003800000 */
[----:B------:R-:W-:Y:S01]  /*9d10*/  BPT.TRAP 0x1 ;  /* 0x000000040000795c */ /* 0x000fe20000300000 */
.L_x_1055:
[----:B-1----:R-:W-:Y:S05]  /*9d20*/  @P1 BRA `(.L_x_1056) ;  /* 0x00000000000c1947 */ /* 0x002fea0003800000 */
[----:B------:R-:W-:-:S13]  /*9d30*/  R2UR UR5, R205 ;  /* 0x00000000cd0572ca */ /* 0x000fda00000e0000 */
[----:B------:R-:W1:Y:S02]  /*9d40*/  SYNCS.PHASECHK.TRANS64.TRYWAIT P1, [UR5+0x30830], R3 ;  /* 0x03083003ff0075a7 */ /* 0x000e640008020145 */
[----:B-1----:R-:W-:Y:S05]  /*9d50*/  @!P1 BRA `(.L_x_1057) ;  /* 0x000000a400a09947 */ /* 0x002fea0003800000 */
.L_x_1056:
        /* <DEDUP_REMOVED lines=220> */
.L_x_1058:
[----:B------:R-:W-:Y:S02]  /*ab20*/  R2UR UR5, R16 ;  /* 0x00000000100572ca */ /* 0x000fe400000e0000 */
[----:B------:R-:W-:-:S11]  /*ab30*/  R2UR UR10, R204 ;  /* 0x00000000cc0a72ca */ /* 0x000fd600000e0000 */
[----:B------:R-:W-:Y:S02]  /*ab40*/  ULEA UR5, UR7, UR5, 0x3 ;  /* 0x0000000507057291 */ /* 0x000fe4000f8e183f */
[----:B------:R-:W-:-:S04]  /*ab50*/  MOV R0, UR10 ;  /* 0x0000000a00007c02 */ /* 0x000fc80008000f00 */
[----:B------:R-:W-:-:S04]  /*ab60*/  SHF.L.U32 R0, R0, 0x1f, RZ ;  /* 0x0000001f00007819 */ /* 0x000fc800000006ff */
[----:B------:R2:W3:Y:S01]  /*ab70*/  SYNCS.PHASECHK.TRANS64.TRYWAIT P1, [UR5+0x30850], R0 ;  /* 0x03085000ff0075a7 */ /* 0x0004e20008020145 */
[----:B------:R-:W-:Y:S05]  /*ab80*/  @!P0 BRA `(.L_x_1059) ;  /* 0x0000000000048947 */ /* 0x000fea0003800000 */
[----:B------:R-:W-:Y:S01]  /*ab90*/  BPT.TRAP 0x1 ;  /* 0x000000040000795c */ /* 0x000fe20000300000 */
.L_x_1059:
[----:B---3--:R-:W-:Y:S05]  /*aba0*/  @P1 BRA `(.L_x_1060) ;  /* 0x0000000000081947 */ /* 0x008fea0003800000 */
[----:B------:R-:W3:Y:S02]  /*abb0*/  SYNCS.PHASECHK.TRANS64.TRYWAIT P1, [UR5+0x30850], R0 ;  /* 0x03085000ff0075a7 */ /* 0x000ee40008020145 */
[----:B---3--:R-:W-:Y:S05]  /*abc0*/  @!P1 BRA `(.L_x_1061) ;  /* 0x0000009800209947 */ /* 0x008fea0003800000 */
.L_x_1060:
        /* <DEDUP_REMOVED lines=31> */
.L_x_1062:
[----:B------:R-:W-:Y:S01]  /*adc0*/  R2UR UR10, R23 ;  /* 0x00000000170a72ca */ /* 0x000fe200000e0000 */
[----:B------:R-:W3:Y:S01]  /*add0*/  S2UR UR11, SR_CgaCtaId ;  /* 0x00000000000b79c3 */ /* 0x000ee20000008800 */
[----:B------:R-:W-:Y:S01]  /*ade0*/  R2UR UR7, R22 ;  /* 0x00000000160772ca */ /* 0x000fe200000e0000 */
[----:B------:R-:W-:Y:S01]  /*adf0*/  FMUL.FTZ R184, R153, UR6 ;  /* 0x0000000699b87c20 */ /* 0x000fe20008410000 */
[----:B------:R-:W-:Y:S01]  /*ae00*/  FMUL.FTZ R153, R158, UR6 ;  /* 0x000000069e997c20 */ /* 0x000fe20008410000 */
[----:B------:R-:W-:Y:S01]  /*ae10*/  FMUL.FTZ R158, R167, UR6 ;  /* 0x00000006a79e7c20 */ /* 0x000fe20008410000 */
[----:B------:R-:W-:Y:S01]  /*ae20*/  R2UR UR14, R205 ;  /* 0x00000000cd0e72ca */ /* 0x000fe200000e0000 */
[----:B------:R-:W-:Y:S01]  /*ae30*/  FMUL.FTZ R167, R168, UR6 ;  /* 0x00000006a8a77c20 */ /* 0x000fe20008410000 */
[----:B------:R-:W-:Y:S01]  /*ae40*/  FMUL.FTZ R168, R169, UR6 ;  /* 0x00000006a9a87c20 */ /* 0x000fe20008410000 */
[----:B0-2---:R-:W-:Y:S01]  /*ae50*/  FMUL.FTZ R0, R154, UR6 ;  /* 0x000000069a007c20 */ /* 0x005fe20008410000 */
[----:B------:R-:W-:Y:S01]  /*ae60*/  FMUL.FTZ R169, R172, UR6 ;  /* 0x00000006aca97c20 */ /* 0x000fe20008410000 */
[----:B------:R-:W-:Y:S01]  /*ae70*/  FMUL.FTZ R154, R159, UR6 ;  /* 0x000000069f9a7c20 */ /* 0x000fe20008410000 */
[----:B------:R-:W-:Y:S01]  /*ae80*/  FMUL.FTZ R172, R177, UR6 ;  /* 0x00000006b1ac7c20 */ /* 0x000fe20008410000 */
[----:B------:R-:W-:Y:S01]  /*ae90*/  UISETP.NE.AND UP1, UPT, UR10, URZ, UPT ;  /* 0x0000003f0a00728c */ /* 0x000fe2000bf25270 */
[----:B------:R-:W-:Y:S01]  /*aea0*/  FMUL.FTZ R159, R170, UR6 ;  /* 0x00000006aa9f7c20 */ /* 0x000fe20008410000 */
[----:B------:R-:W-:Y:S01]  /*aeb0*/  UISETP.NE.AND UP0, UPT, UR7, URZ, UPT ;  /* 0x0000003f0700728c */ /* 0x000fe2000bf05270 */
[----:B------:R-:W-:-:S02]  /*aec0*/  IMAD.MOV.U32 R177, RZ, RZ, R19 ;  /* 0x000000ffffb17224 */ /* 0x000fc400078e0013 */
[----:B------:R-:W-:Y:S01]  /*aed0*/  FMUL.FTZ R170, R173, UR6 ;  /* 0x00000006adaa7c20 */ /* 0x000fe20008410000 */
[----:B------:R-:W-:Y:S01]  /*aee0*/  IMAD.SHL.U32 R173, R203, 0x40, RZ ;  /* 0x00000040cbad7824 */ /* 0x000fe200078e00ff */
[----:B------:R-:W-:Y:S01]  /*aef0*/  PLOP3.LUT P1, PT, PT, PT, UP1, 0x80, 0x0 ;  /* 0x000000000000781c */ /* 0x000fe20003f2f018 */
[----:B-1----:R-:W-:Y:S01]  /*af00*/  FMUL.FTZ R4, R152, UR6 ;  /* 0x0000000698047c20 */ /* 0x002fe20008410000 */
        /* <DEDUP_REMOVED lines=21> */
[----:B------:R-:W0:Y:S01]  /*b060*/  SHFL.IDX PT, R3, R177, RZ, 0x1c1f ;  /* 0x001c1fffb1037589 */ /* 0x000e2200000e0000 */
[----:B------:R-:W-:Y:S01]  /*b070*/  FMUL.FTZ R163, R178, UR6 ;  /* 0x00000006b2a37c20 */ /* 0x000fe20008410000 */
[----:B------:R-:W-:Y:S01]  /*b080*/  FMUL.FTZ R164, R179, UR6 ;  /* 0x00000006b3a47c20 */ /* 0x000fe20008410000 */
[----:B------:R-:W-:Y:S01]  /*b090*/  FMUL.FTZ R174, R180, UR6 ;  /* 0x00000006b4ae7c20 */ /* 0x000fe20008410000 */
[----:B------:R-:W-:Y:S01]  /*b0a0*/  FMUL.FTZ R175, R181, UR6 ;  /* 0x00000006b5af7c20 */ /* 0x000fe20008410000 */
[----:B------:R-:W-:Y:S01]  /*b0b0*/  FMUL.FTZ R166, R182, UR6 ;  /* 0x00000006b6a67c20 */ /* 0x000fe20008410000 */
[----:B------:R-:W-:-:S02]  /*b0c0*/  IMAD R2, R5, -0x2, R2 ;  /* 0xfffffffe05027824 */ /* 0x000fc400078e0202 */
[----:B------:R-:W-:Y:S01]  /*b0d0*/  FMUL.FTZ R165, R183, UR6 ;  /* 0x00000006b7a57c20 */ /* 0x000fe20008410000 */
[----:B------:R-:W-:Y:S01]  /*b0e0*/  R2UR UR10, R21 ;  /* 0x00000000150a72ca */ /* 0x000fe200000e0000 */
[----:B---3--:R-:W-:Y:S01]  /*b0f0*/  UPRMT UR7, UR11, 0x654, UR7 ;  /* 0x000006540b077896 */ /* 0x008fe20008000007 */
[----:B------:R-:W-:Y:S01]  /*b100*/  PLOP3.LUT P1, PT, PT, PT, UP0, 0x40, 0x0 ;  /* 0x000000000000781c */ /* 0x000fe20003f2e808 */
[----:B------:R-:W1:Y:S01]  /*b110*/  MUFU.TANH R4, R4 ;  /* 0x0000000400047308 */ /* 0x000e620000002400 */
[----:B------:R-:W-:Y:S01]  /*b120*/  ULDC UR11, c[0x0][0x2f0] ;  /* 0x0000bc00000b7ab9 */ /* 0x000fe20000000800 */
[----:B------:R-:W-:Y:S01]  /*b130*/  ULDC UR14, c[0x0][0x288] ;  /* 0x0000a200000e7ab9 */ /* 0x000fe20000000800 */
[----:B------:R-:W-:Y:S01]  /*b140*/  IMAD R2, R17, UR11, R2 ;  /* 0x0000000b11027c24 */ /* 0x000fe2000f8e0202 */
[----:B------:R-:W-:-:S03]  /*b150*/  ULDC UR11, c[0x0][0x9e0] ;  /* 0x00027800000b7ab9 */ /* 0x000fc60000000800 */
[----:B------:R-:W-:Y:S01]  /*b160*/  VIADD R2, R2, -UR14 ;  /* 0x8000000e02027c36 */ /* 0x000fe20008000000 */
[----:B------:R-:W2:Y:S01]  /*b170*/  MUFU.TANH R184, R184 ;  /* 0x000000b800b87308 */ /* 0x000ea20000002400 */
[----:B------:R-:W-:Y:S02]  /*b180*/  SYNCS.ARRIVE.TRANS64.RED.A1T0 RZ, [UR7], RZ ;  /* 0x000000ffffff79a7 */ /* 0x000fe40008100407 */
[C---:B------:R-:W-:Y:S01]  /*b190*/  VIADD R182, R2.reuse, UR10 ;  /* 0x0000000a02b67c36 */ /* 0x040fe20008000000 */
[----:B------:R-:W-:-:S03]  /*b1a0*/  IADD3 R180, R2, UR11, RZ ;  /* 0x0000000b02b47c10 */ /* 0x000fc6000fffe0ff */
[--C-:B0-----:R-:W-:Y:S01]  /*b1b0*/  IMAD.IADD R179, R182, 0x1, R3.reuse ;  /* 0x00000001b6b37824 */ /* 0x101fe200078e0203 */
[----:B------:R-:W0:Y:S01]  /*b1c0*/  MUFU.TANH R0, R0 ;  /* 0x0000000000007308 */ /* 0x000e220000002400 */
        /* <DEDUP_REMOVED lines=31> */
[----:B------:R-:W-:Y:S01]  /*b3c0*/  ULDC UR10, c[0x0][0x2f0] ;  /* 0x0000bc00000a7ab9 */ /* 0x000fe20000000800 */
[----:B------:R-:W-:Y:S01]  /*b3d0*/  ULDC UR7, c[0x0][0x288] ;  /* 0x0000a20000077ab9 */ /* 0x000fe20000000800 */
[----:B------:R-:W-:Y:S01]  /*b3e0*/  IMAD R2, R17, UR10, R3 ;  /* 0x0000000a11027c24 */ /* 0x000fe2000f8e0203 */
[----:B------:R-:W-:Y:S04]  /*b3f0*/  BSSY B0, `(.L_x_1064) ;  /* 0x0000013000007945 */ /* 0x000fe80003800000 */
[----:B------:R-:W-:-:S04]  /*b400*/  IADD3 R176, R2, -UR7, RZ ;  /* 0x8000000702b07c10 */ /* 0x000fc8000fffe0ff */
        /* <DEDUP_REMOVED lines=11> */
.L_x_1065:
[----:B------:R-:W-:Y:S02]  /*b4c0*/  ULDC UR7, c[0x0][0x9e4] ;  /* 0x0002790000077ab9 */ /* 0x000fe40000000800 */
[----:B------:R-:W-:-:S05]  /*b4d0*/  IMAD.U32 R183, RZ, RZ, UR7 ;  /* 0x00000007ffb77e24 */ /* 0x000fca000f8e00ff */
[----:B------:R-:W-:-:S13]  /*b4e0*/  ISETP.NE.AND P1, PT, R183, 0x1, PT ;  /* 0x00000001b700780c */ /* 0x000fda0003f25270 */
[----:B------:R-:W1:Y:S02]  /*b4f0*/  @P1 LDC.64 R2, c[0x0][0x9e8] ;  /* 0x00027a00ff021b82 */ /* 0x000e640000000a00 */
[----:B-1----:R-:W-:-:S05]  /*b500*/  @P1 IMAD.HI.U32 R2, R176, R2, RZ ;  /* 0x00000002b0021227 */ /* 0x002fca00078e00ff */
[----:B------:R-:W-:-:S07]  /*b510*/  @P1 SHF.R.U32.HI R176, RZ, R3, R2 ;  /* 0x00000003ffb01219 */ /* 0x000fce0000011602 */
.L_x_1066:
[----:B------:R-:W-:Y:S05]  /*b520*/  BSYNC B0 ;  /* 0x0000000000007941 */ /* 0x000fea0003800000 */
.L_x_1064:
[----:B------:R-:W-:-:S04]  /*b530*/  IMAD R176, R176, R183, -R173 ;  /* 0x000000b7b0b07224 */ /* 0x000fc800078e0aad */
[----:B------:R-:W-:-:S05]  /*b540*/  IMAD R176, R5, -0x2, R176 ;  /* 0xfffffffe05b07824 */ /* 0x000fca00078e02b0 */
[----:B------:R-:W-:Y:S02]  /*b550*/  VIADDMNMX R178, R176, R183, R178, PT ;  /* 0x000000b7b0b27246 */ /* 0x000fe400038001b2 */
[----:B------:R-:W-:-:S07]  /*b560*/  VIMNMX R179, R179, R176, !PT ;  /* 0x000000b0b3b37248 */ /* 0x000fce0007fe0100 */
.L_x_1063:
[----:B------:R-:W-:Y:S01]  /*b570*/  ISETP.GT.AND P1, PT, R203, -0x1, PT ;  /* 0xffffffffcb00780c */ /* 0x000fe20003f24270 */
[----:B------:R-:W1:Y:S01]  /*b580*/  SHFL.IDX PT, R3, R177, 0x1, 0x1c1f ;  /* 0x003c1f00b1037f89 */ /* 0x000e6200000e0000 */
[----:B------:R-:W-:Y:S02]  /*b590*/  R2UR UR7, R22 ;  /* 0x00000000160772ca */ /* 0x000fe400000e0000 */
[C---:B------:R-:W-:Y:S02]  /*b5a0*/  ISETP.GT.AND P4, PT, R179.reuse, 0x1, P1 ;  /* 0x00000001b300780c */ /* 0x040fe40000f84270 */
[----:B------:R-:W-:Y:S02]  /*b5b0*/  ISETP.GT.AND P5, PT, R179, RZ, P1 ;  /* 0x000000ffb300720c */ /* 0x000fe40000fa4270 */
[C---:B------:R-:W-:Y:S02]  /*b5c0*/  ISETP.LT.OR P4, PT, R178.reuse, 0x2, P4 ;  /* 0x00000002b200780c */ /* 0x040fe40002781670 */
[----:B------:R-:W-:-:S02]  /*b5d0*/  ISETP.LT.OR P5, PT, R178, 0x1, P5 ;  /* 0x00000001b200780c */ /* 0x000fc40002fa1670 */
[----:B------:R-:W-:Y:S02]  /*b5e0*/  FSEL R184, R184, -INF , !P4 ;  /* 0xff800000b8b87808 */ /* 0x000fe40006000000 */
[C---:B------:R-:W-:Y:S01]  /*b5f0*/  ISETP.GT.AND P4, PT, R179.reuse, 0x18, P1 ;  /* 0x00000018b300780c */ /* 0x040fe20000f84270 */
[----:B------:R-:W-:Y:S01]  /*b600*/  UISETP.NE.AND UP0, UPT, UR7, URZ, UPT ;  /* 0x0000003f0700728c */ /* 0x000fe2000bf05270 */
[----:B------:R-:W-:Y:S02]  /*b610*/  FSEL R176, R4, -INF , !P5 ;  /* 0xff80000004b07808 */ /* 0x000fe40006800000 */
[----:B------:R-:W-:Y:S02]  /*b620*/  ISETP.LT.OR P4, PT, R178, 0x19, P4 ;  /* 0x00000019b200780c */ /* 0x000fe40002781670 */
[C---:B------:R-:W-:Y:S02]  /*b630*/  ISETP.GT.AND P6, PT, R179.reuse, 0x8, P1 ;  /* 0x00000008b300780c */ /* 0x040fe40000fc4270 */
[----:B------:R-:W-:-:S02]  /*b640*/  ISETP.GT.AND P2, PT, R179, 0x9, P1 ;  /* 0x00000009b300780c */ /* 0x000fc40000f44270 */
[C---:B------:R-:W-:Y:S01]  /*b650*/  ISETP.GT.AND P3, PT, R179.reuse, 0x10, P1 ;  /* 0x00000010b300780c */ /* 0x040fe20000f64270 */
[----:B-1----:R-:W-:Y:S01]  /*b660*/  IMAD.IADD R177, R180, 0x1, R3 ;  /* 0x00000001b4b17824 */ /* 0x002fe200078e0203 */
[----:B------:R-:W-:Y:S02]  /*b670*/  ISETP.GT.AND P5, PT, R179, 0x11, P1 ;  /* 0x00000011b300780c */ /* 0x000fe40000fa4270 */
[----:B0-----:R-:W-:Y:S02]  /*b680*/  FSEL R189, R189, -INF , !P4 ;  /* 0xff800000bdbd7808 */ /* 0x001fe40006000000 */
        /* <DEDUP_REMOVED lines=31> */
[----:B------:R-:W-:Y:S02]  /*b880*/  ISETP.LT.OR P5, PT, R178, 0x3a, P5 ;  /* 0x0000003ab200780c */ /* 0x000fe40002fa1670 */
[----:B------:R-:W-:-:S02]  /*b890*/  IADD3 R178, R182, R3, RZ ;  /* 0x00000003b6b27210 */ /* 0x000fc40007ffe0ff */
[----:B------:R-:W-:Y:S02]  /*b8a0*/  FSEL R171, R171, -INF , !P6 ;  /* 0xff800000abab7808 */ /* 0x000fe40007000000 */
[----:B------:R-:W-:Y:S02]  /*b8b0*/  FSEL R172, R172, -INF , !P2 ;  /* 0xff800000acac7808 */ /* 0x000fe40005000000 */
[----:B------:R-:W-:Y:S02]  /*b8c0*/  FSEL R174, R174, -INF , !P3 ;  /* 0xff800000aeae7808 */ /* 0x000fe40005800000 */
[----:B------:R-:W-:Y:S01]  /*b8d0*/  FSEL R175, R175, -INF , !P5 ;  /* 0xff800000afaf7808 */ /* 0x000fe20006800000 */
[----:B------:R-:W-:Y:S06]  /*b8e0*/  @P4 BRA `(.L_x_1067) ;  /* 0x00000000006c4947 */ /* 0x000fec0003800000 */
[----:B------:R-:W-:Y:S01]  /*b8f0*/  ULDC UR10, c[0x0][0x2f0] ;  /* 0x0000bc00000a7ab9 */ /* 0x000fe20000000800 */
[----:B------:R-:W-:Y:S01]  /*b900*/  ULDC UR7, c[0x0][0x288] ;  /* 0x0000a20000077ab9 */ /* 0x000fe20000000800 */
[----:B------:R-:W-:Y:S01]  /*b910*/  IMAD R2, R17, UR10, R3 ;  /* 0x0000000a11027c24 */ /* 0x000fe2000f8e0203 */
[----:B------:R-:W-:Y:S03]  /*b920*/  BSSY B0, `(.L_x_1068) ;  /* 0x0000013000007945 */ /* 0x000fe60003800000 */
[----:B------:R-:W-:-:S05]  /*b930*/  VIADD R4, R2, -UR7 ;  /* 0x8000000702047c36 */ /* 0x000fca0008000000 */
        /* <DEDUP_REMOVED lines=11> */
.L_x_1069:
[----:B------:R-:W-:Y:S02]  /*b9f0*/  ULDC UR7, c[0x0][0x9e4] ;  /* 0x0002790000077ab9 */ /* 0x000fe40000000800 */
[----:B------:R-:W-:-:S05]  /*ba00*/  IMAD.U32 R180, RZ, RZ, UR7 ;  /* 0x00000007ffb47e24 */ /* 0x000fca000f8e00ff */
[----:B------:R-:W-:-:S13]  /*ba10*/  ISETP.NE.AND P2, PT, R180, 0x1, PT ;  /* 0x00000001b400780c */ /* 0x000fda0003f45270 */
[----:B------:R-:W0:Y:S02]  /*ba20*/  @P2 LDC.64 R2, c[0x0][0x9e8] ;  /* 0x00027a00ff022b82 */ /* 0x000e240000000a00 */
[----:B0-----:R-:W-:-:S05]  /*ba30*/  @P2 IMAD.HI.U32 R2, R4, R2, RZ ;  /* 0x0000000204022227 */ /* 0x001fca00078e00ff */
[----:B------:R-:W-:-:S07]  /*ba40*/  @P2 SHF.R.U32.HI R4, RZ, R3, R2 ;  /* 0x00000003ff042219 */ /* 0x000fce0000011602 */
.L_x_1070:
[----:B------:R-:W-:Y:S05]  /*ba50*/  BSYNC B0 ;  /* 0x0000000000007941 */ /* 0x000fea0003800000 */
.L_x_1068:
[----:B------:R-:W-:-:S04]  /*ba60*/  IMAD R4, R4, R180, -R173 ;  /* 0x000000b404047224 */ /* 0x000fc800078e0aad */
[----:B------:R-:W-:-:S05]  /*ba70*/  IMAD R4, R5, -0x2, R4 ;  /* 0xfffffffe05047824 */ /* 0x000fca00078e0204 */
[----:B------:R-:W-:Y:S02]  /*ba80*/  VIADDMNMX R177, R4, R180, R177, PT ;  /* 0x000000b404b17246 */ /* 0x000fe400038001b1 */
[----:B------:R-:W-:-:S07]  /*ba90*/  VIMNMX R178, R178, R4, !PT ;  /* 0x00000004b2b27248 */ /* 0x000fce0007fe0100 */
.L_x_1067:
[----:B------:R-:W-:Y:S01]  /*baa0*/  FMNMX.FTZ R3, R176, R201, !PT ;  /* 0x000000c9b0037209 */ /* 0x000fe20007810000 */
[----:B------:R-:W-:Y:S01]  /*bab0*/  ULDC UR7, c[0x0][0x988] ;  /* 0x0002620000077ab9 */ /* 0x000fe20000000800 */
[----:B------:R-:W-:Y:S01]  /*bac0*/  ISETP.GT.AND P3, PT, R178, RZ, P1 ;  /* 0x000000ffb200720c */ /* 0x000fe20000f64270 */
        /* <DEDUP_REMOVED lines=10> */
[----:B------:R-:W-:-:S02]  /*bb70*/  FSEL R173, R0, -INF , !P3 ;  /* 0xff80000000ad7808 */ /* 0x000fc40005800000 */
        /* <DEDUP_REMOVED lines=15> */
[----:B------:R-:W-:Y:S02]  /*bc70*/  FSEL R154, R154, -INF , !P2 ;  /* 0xff8000009a9a7808 */ /* 0x000fe40005000000 */
[----:B------:R-:W-:Y:S02]  /*bc80*/  FMNMX.FTZ R2, R174, R3, !PT ;  /* 0x00000003ae027209 */ /* 0x000fe40007810000 */
[----:B------:R-:W-:-:S02]  /*bc90*/  ISETP.LT.OR P5, PT, R177, 0x11, P5 ;  /* 0x00000011b100780c */ /* 0x000fc40002fa1670 */
[----:B------:R-:W-:Y:S02]  /*bca0*/  FMNMX.FTZ R2, R175, R2, !PT ;  /* 0x00000002af027209 */ /* 0x000fe40007810000 */
[C---:B------:R-:W-:Y:S02]  /*bcb0*/  ISETP.GT.AND P6, PT, R178.reuse, 0x18, P1 ;  /* 0x00000018b200780c */ /* 0x040fe40000fc4270 */
[----:B------:R-:W-:Y:S01]  /*bcc0*/  ISETP.LT.OR P4, PT, R177, 0x12, P4 ;  /* 0x00000012b100780c */ /* 0x000fe20002781670 */
[----:B------:R-:W0:Y:S01]  /*bcd0*/  SHFL.BFLY PT, R3, R2, 0x2, 0x1f ;  /* 0x0c401f0002037f89 */ /* 0x000e2200000e0000 */
[----:B------:R-:W-:Y:S02]  /*bce0*/  FSEL R155, R155, -INF , !P5 ;  /* 0xff8000009b9b7808 */ /* 0x000fe40006800000 */
[----:B------:R-:W-:Y:S02]  /*bcf0*/  ISETP.GT.AND P2, PT, R178, 0x19, P1 ;  /* 0x00000019b200780c */ /* 0x000fe40000f44270 */
[----:B------:R-:W-:-:S02]  /*bd00*/  ISETP.LT.OR P6, PT, R177, 0x19, P6 ;  /* 0x00000019b100780c */ /* 0x000fc400037c1670 */
[----:B------:R-:W-:Y:S02]  /*bd10*/  FSEL R156, R156, -INF , !P4 ;  /* 0xff8000009c9c7808 */ /* 0x000fe40006000000 */
[C---:B------:R-:W-:Y:S02]  /*bd20*/  ISETP.GT.AND P3, PT, R178.reuse, 0x20, P1 ;  /* 0x00000020b200780c */ /* 0x040fe40000f64270 */
[----:B------:R-:W-:Y:S02]  /*bd30*/  FSEL R157, R157, -INF , !P6 ;  /* 0xff8000009d9d7808 */ /* 0x000fe40007000000 */
[C---:B------:R-:W-:Y:S02]  /*bd40*/  ISETP.LT.OR P2, PT, R177.reuse, 0x1a, P2 ;  /* 0x0000001ab100780c */ /* 0x040fe40001741670 */
[----:B------:R-:W-:Y:S02]  /*bd50*/  ISETP.LT.OR P3, PT, R177, 0x21, P3 ;  /* 0x00000021b100780c */ /* 0x000fe40001f61670 */
[----:B------:R-:W-:-:S02]  /*bd60*/  ISETP.GT.AND P5, PT, R178, 0x21, P1 ;  /* 0x00000021b200780c */ /* 0x000fc40000fa4270 */
[----:B------:R-:W-:Y:S02]  /*bd70*/  FSEL R158, R158, -INF , !P2 ;  /* 0xff8000009e9e7808 */ /* 0x000fe40005000000 */
[----:B------:R-:W-:Y:S02]  /*bd80*/  FSEL R159, R159, -INF , !P3 ;  /* 0xff8000009f9f7808 */ /* 0x000fe40005800000 */
[----:B------:R-:W-:Y:S02]  /*bd90*/  ISETP.GT.AND P4, PT, R178, 0x28, P1 ;  /* 0x00000028b200780c */ /* 0x000fe40000f84270 */
[----:B0-----:R-:W-:Y:S02]  /*bda0*/  FMNMX.FTZ R3, R2, R3, !PT ;  /* 0x0000000302037209 */ /* 0x001fe40007810000 */
[C---:B------:R-:W-:Y:S02]  /*bdb0*/  ISETP.LT.OR P5, PT, R177.reuse, 0x22, P5 ;  /* 0x00000022b100780c */ /* 0x040fe40002fa1670 */
[----:B------:R-:W-:Y:S01]  /*bdc0*/  ISETP.GT.AND P6, PT, R178, 0x29, P1 ;  /* 0x00000029b200780c */ /* 0x000fe20000fc4270 */
[----:B------:R-:W0:Y:S01]  /*bdd0*/  SHFL.BFLY PT, R4, R3, 0x1, 0x1f ;  /* 0x0c201f0003047f89 */ /* 0x000e2200000e0000 */
[----:B------:R-:W-:-:S02]  /*bde0*/  ISETP.LT.OR P4, PT, R177, 0x29, P4 ;  /* 0x00000029b100780c */ /* 0x000fc40002781670 */
[----:B------:R-:W-:Y:S02]  /*bdf0*/  FSEL R160, R160, -INF , !P5 ;  /* 0xff800000a0a07808 */ /* 0x000fe40006800000 */
[C---:B------:R-:W-:Y:S02]  /*be00*/  ISETP.GT.AND P2, PT, R178.reuse, 0x30, P1 ;  /* 0x00000030b200780c */ /* 0x040fe40000f44270 */
[C---:B------:R-:W-:Y:S02]  /*be10*/  ISETP.LT.OR P6, PT, R177.reuse, 0x2a, P6 ;  /* 0x0000002ab100780c */ /* 0x040fe400037c1670 */
[----:B------:R-:W-:Y:S02]  /*be20*/  ISETP.GT.AND P5, PT, R178, 0x31, P1 ;  /* 0x00000031b200780c */ /* 0x000fe40000fa4270 */
[----:B------:R-:W-:Y:S02]  /*be30*/  ISETP.LT.OR P2, PT, R177, 0x31, P2 ;  /* 0x00000031b100780c */ /* 0x000fe40001741670 */
[----:B------:R-:W-:-:S02]  /*be40*/  FSEL R162, R162, -INF , !P6 ;  /* 0xff800000a2a27808 */ /* 0x000fc40007000000 */
[----:B------:R-:W-:Y:S02]  /*be50*/  ISETP.LT.OR P5, PT, R177, 0x32, P5 ;  /* 0x00000032b100780c */ /* 0x000fe40002fa1670 */
[----:B------:R-:W-:Y:S02]  /*be60*/  FSEL R163, R163, -INF , !P2 ;  /* 0xff800000a3a37808 */ /* 0x000fe40005000000 */
[----:B------:R-:W-:Y:S02]  /*be70*/  FSEL R164, R164, -INF , !P5 ;  /* 0xff800000a4a47808 */ /* 0x000fe40006800000 */
[----:B0-----:R-:W-:Y:S02]  /*be80*/  FMNMX.FTZ R4, R3, R4, !PT ;  /* 0x0000000403047209 */ /* 0x001fe40007810000 */
[----:B------:R-:W-:Y:S02]  /*be90*/  FMNMX.FTZ R3, R173, R202, !PT ;  /* 0x000000caad037209 */ /* 0x000fe40007810000 */
[C---:B------:R-:W-:Y:S01]  /*bea0*/  FSETP.NEU.FTZ.AND P3, PT, R4.reuse, -INF , PT ;  /* 0xff8000000400780b */ /* 0x040fe20003f7d000 */
[----:B------:R-:W-:Y:S01]  /*beb0*/  FMUL.FTZ R2, R4, UR10 ;  /* 0x0000000a04027c20 */ /* 0x000fe20008410000 */
[----:B------:R-:W-:-:S04]  /*bec0*/  FMNMX.FTZ R0, R152, R3, !PT ;  /* 0x0000000398007209 */ /* 0x000fc80007810000 */
[----:B------:R-:W-:-:S04]  /*bed0*/  FMNMX.FTZ R3, R153, R0, !PT ;  /* 0x0000000099037209 */ /* 0x000fc80007810000 */
[----:B------:R-:W-:-:S04]  /*bee0*/  FMNMX.FTZ R0, R154, R3, !PT ;  /* 0x000000039a007209 */ /* 0x000fc80007810000 */
[----:B------:R-:W-:-:S04]  /*bef0*/  FMNMX.FTZ R3, R155, R0, !PT ;  /* 0x000000009b037209 */ /* 0x000fc80007810000 */
[----:B------:R-:W-:Y:S02]  /*bf00*/  FMNMX.FTZ R0, R156, R3, !PT ;  /* 0x000000039c007209 */ /* 0x000fe40007810000 */
[----:B------:R-:W-:Y:S02]  /*bf10*/  FSEL R3, R2, RZ, P3 ;  /* 0x000000ff02037208 */ /* 0x000fe40001800000 */
[----:B------:R-:W-:-:S03]  /*bf20*/  FMNMX.FTZ R179, R157, R0, !PT ;  /* 0x000000009db37209 */ /* 0x000fc60007810000 */
[--C-:B------:R-:W-:Y:S01]  /*bf30*/  FFMA.FTZ R2, R176, UR10, -R3.reuse ;  /* 0x0000000ab0027c23 */ /* 0x100fe20008010803 */
[----:B------:R-:W-:Y:S01]  /*bf40*/  FMNMX.FTZ R0, R158, R179, !PT ;  /* 0x000000b39e007209 */ /* 0x000fe20007810000 */
[--C-:B------:R-:W-:Y:S01]  /*bf50*/  FFMA.FTZ R186, R186, UR10, -R3.reuse ;  /* 0x0000000ababa7c23 */ /* 0x100fe20008010803 */
[----:B------:R-:W-:Y:S01]  /*bf60*/  FSEL R176, R161, -INF , !P4 ;  /* 0xff800000a1b07808 */ /* 0x000fe20006000000 */
[--C-:B------:R-:W-:Y:S01]  /*bf70*/  FFMA.FTZ R196, R184, UR10, -R3.reuse ;  /* 0x0000000ab8c47c23 */ /* 0x100fe20008010803 */
[----:B------:R-:W-:Y:S01]  /*bf80*/  FMNMX.FTZ R179, R159, R0, !PT ;  /* 0x000000009fb37209 */ /* 0x000fe20007810000 */
[--C-:B------:R-:W-:Y:S01]  /*bf90*/  FFMA.FTZ R181, R190, UR10, -R3.reuse ;  /* 0x0000000abeb57c23 */ /* 0x100fe20008010803 */
[----:B------:R-:W-:Y:S01]  /*bfa0*/  ISETP.GT.AND P4, PT, R178, 0x38, P1 ;  /* 0x00000038b200780c */ /* 0x000fe20000f84270 */
[--C-:B------:R-:W-:Y:S01]  /*bfb0*/  FFMA.FTZ R190, R169, UR10, -R3.reuse ;  /* 0x0000000aa9be7c23 */ /* 0x100fe20008010803 */
[----:B------:R-:W-:Y:S01]  /*bfc0*/  FMNMX.FTZ R179, R160, R179, !PT ;  /* 0x000000b3a0b37209 */ /* 0x000fe20007810000 */
[--C-:B------:R-:W-:Y:S01]  /*bfd0*/  FFMA.FTZ R184, R171, UR10, -R3.reuse ;  /* 0x0000000aabb87c23 */ /* 0x100fe20008010803 */
[----:B------:R-:W-:Y:S01]  /*bfe0*/  ISETP.GT.AND P1, PT, R178, 0x39, P1 ;  /* 0x00000039b200780c */ /* 0x000fe20000f24270 */
[--C-:B------:R-:W-:Y:S01]  /*bff0*/  FFMA.FTZ R198, R185, UR10, -R3.reuse ;  /* 0x0000000ab9c67c23 */ /* 0x100fe20008010803 */
[----:B------:R-:W-:Y:S01]  /*c000*/  FMNMX.FTZ R179, R176, R179, !PT ;  /* 0x000000b3b0b37209 */ /* 0x000fe20007810000 */
[--C-:B------:R-:W-:Y:S01]  /*c010*/  FFMA.FTZ R192, R187, UR10, -R3.reuse ;  /* 0x0000000abbc07c23 */ /* 0x100fe20008010803 */
[----:B------:R-:W-:Y:S01]  /*c020*/  ISETP.LT.OR P4, PT, R177, 0x39, P4 ;  /* 0x00000039b100780c */ /* 0x000fe20002781670 */
[--C-:B------:R-:W-:Y:S01]  /*c030*/  FFMA.FTZ R194, R189, UR10, -R3.reuse ;  /* 0x0000000abdc27c23 */ /* 0x100fe20008010803 */
[----:B------:R-:W-:Y:S01]  /*c040*/  FMNMX.FTZ R0, R162, R179, !PT ;  /* 0x000000b3a2007209 */ /* 0x000fe20007810000 */
[--C-:B------:R-:W-:Y:S01]  /*c050*/  FFMA.FTZ R169, R170, UR10, -R3.reuse ;  /* 0x0000000aaaa97c23 */ /* 0x100fe20008010803 */
[----:B------:R-:W-:Y:S01]  /*c060*/  ISETP.LT.OR P1, PT, R177, 0x3a, P1 ;  /* 0x0000003ab100780c */ /* 0x000fe20000f21670 */
[--C-:B------:R-:W-:Y:S01]  /*c070*/  FFMA.FTZ R171, R172, UR10, -R3.reuse ;  /* 0x0000000aacab7c23 */ /* 0x100fe20008010803 */
[----:B------:R-:W-:Y:S01]  /*c080*/  FMNMX.FTZ R179, R163, R0, !PT ;  /* 0x00000000a3b37209 */ /* 0x000fe20007810000 */
[----:B------:R-:W-:Y:S01]  /*c090*/  FFMA.FTZ R175, R175, UR10, -R3 ;  /* 0x0000000aafaf7c23 */ /* 0x000fe20008010803 */
[----:B------:R-:W-:Y:S01]  /*c0a0*/  FSEL R166, R166, -INF , !P4 ;  /* 0xff800000a6a67808 */ /* 0x000fe20006000000 */
[----:B------:R0:W-:Y:S01]  /*c0b0*/  MUFU.EX2 R161, R2 ;  /* 0x0000000200a17308 */ /* 0x0001e20000000800 */
[----:B------:R-:W-:-:S02]  /*c0c0*/  FMNMX.FTZ R179, R164, R179, !PT ;  /* 0x000000b3a4b37209 */ /* 0x000fc40007810000 */
[----:B------:R-:W-:Y:S02]  /*c0d0*/  FSEL R177, R165, -INF , !P1 ;  /* 0xff800000a5b17808 */ /* 0x000fe40004800000 */
[----:B------:R-:W-:Y:S01]  /*c0e0*/  FMNMX.FTZ R0, R166, R179, !PT ;  /* 0x000000b3a6007209 */ /* 0x000fe20007810000 */
[--C-:B------:R-:W-:Y:S01]  /*c0f0*/  FFMA.FTZ R179, R188, UR10, -R3.reuse ;  /* 0x0000000abcb37c23 */ /* 0x100fe20008010803 */
[--C-:B------:R-:W-:Y:S01]  /*c100*/  FFMA.FTZ R188, R167, UR10, -R3.reuse ;  /* 0x0000000aa7bc7c23 */ /* 0x100fe20008010803 */
[----:B------:R1:W-:Y:S01]  /*c110*/  MUFU.EX2 R165, R186 ;  /* 0x000000ba00a57308 */ /* 0x0003e20000000800 */
[----:B------:R-:W-:Y:S01]  /*c120*/  FMNMX.FTZ R0, R177, R0, !PT ;  /* 0x00000000b1007209 */ /* 0x000fe20007810000 */
[----:B------:R-:W-:Y:S01]  /*c130*/  FFMA.FTZ R167, R168, UR10, -R3 ;  /* 0x0000000aa8a77c23 */ /* 0x000fe20008010803 */
[----:B0-----:R-:W-:-:S03]  /*c140*/  FSEL R2, R4, RZ, P3 ;  /* 0x000000ff04027208 */ /* 0x001fc60001800000 */
[----:B------:R-:W0:Y:S02]  /*c150*/  SHFL.BFLY PT, R183, R0, 0x2, 0x1f ;  /* 0x0c401f0000b77f89 */ /* 0x000e2400000e0000 */
[----:B------:R-:W-:Y:S01]  /*c160*/  FADD.FTZ R2, -R2, R201 ;  /* 0x000000c902027221 */ /* 0x000fe20000010100 */
[----:B-1----:R-:W-:Y:S01]  /*c170*/  FFMA.FTZ R186, R174, UR10, -R3 ;  /* 0x0000000aaeba7c23 */ /* 0x002fe20008010803 */
[----:B------:R-:W-:Y:S02]  /*c180*/  MUFU.EX2 R196, R196 ;  /* 0x000000c400c47308 */ /* 0x000fe40000000800 */
[----:B------:R-:W-:-:S06]  /*c190*/  FMUL.FTZ R2, R2, UR10 ;  /* 0x0000000a02027c20 */ /* 0x000fcc0008410000 */
[----:B------:R-:W-:Y:S08]  /*c1a0*/  MUFU.EX2 R198, R198 ;  /* 0x000000c600c67308 */ /* 0x000ff00000000800 */
[----:B------:R-:W-:Y:S01]  /*c1b0*/  MUFU.EX2 R192, R192 ;  /* 0x000000c000c07308 */ /* 0x000fe20000000800 */
[----:B0-----:R-:W-:-:S07]  /*c1c0*/  FMNMX.FTZ R183, R0, R183, !PT ;  /* 0x000000b700b77209 */ /* 0x001fce0007810000 */
[----:B------:R-:W-:Y:S01]  /*c1d0*/  MUFU.EX2 R179, R179 ;  /* 0x000000b300b37308 */ /* 0x000fe20000000800 */
[----:B------:R-:W0:Y:S07]  /*c1e0*/  SHFL.BFLY PT, R0, R183, 0x1, 0x1f ;  /* 0x0c201f00b7007f89 */ /* 0x000e2e00000e0000 */
[----:B------:R-:W-:Y:S08]  /*c1f0*/  MUFU.EX2 R194, R194 ;  /* 0x000000c200c27308 */ /* 0x000ff00000000800 */
[----:B------:R-:W-:Y:S08]  /*c200*/  MUFU.EX2 R181, R181 ;  /* 0x000000b500b57308 */ /* 0x000ff00000000800 */
[----:B------:R-:W-:Y:S01]  /*c210*/  MUFU.EX2 R188, R188 ;  /* 0x000000bc00bc7308 */ /* 0x000fe20000000800 */
[----:B0-----:R-:W-:-:S04]  /*c220*/  FMNMX.FTZ R3, R183, R0, !PT ;  /* 0x00000000b7037209 */ /* 0x001fc80007810000 */
[C---:B------:R-:W-:Y:S01]  /*c230*/  FSETP.NEU.FTZ.AND P1, PT, R3.reuse, -INF , PT ;  /* 0xff8000000300780b */ /* 0x040fe20003f3d000 */
[----:B------:R-:W-:Y:S02]  /*c240*/  FMUL.FTZ R183, R3, UR10 ;  /* 0x0000000a03b77c20 */ /* 0x000fe40008410000 */
[----:B------:R-:W0:Y:S03]  /*c250*/  MUFU.EX2 R0, R2 ;  /* 0x0000000200007308 */ /* 0x000e260000000800 */
        /* <DEDUP_REMOVED lines=9> */
[----:B------:R-:W-:Y:S01]  /*c2f0*/  FFMA.FTZ R156, R156, UR10, -R183 ;  /* 0x0000000a9c9c7c23 */ /* 0x000fe200080108b7 */
[----:B0-----:R-:W-:Y:S01]  /*c300*/  FFMA.FTZ R155, R0, R18, R161 ;  /* 0x00000012009b7223 */ /* 0x001fe200000100a1 */
[----:B------:R-:W-:Y:S01]  /*c310*/  FMUL.FTZ R153, R153, UR10 ;  /* 0x0000000a99997c20 */ /* 0x000fe20008410000 */
[--C-:B------:R-:W-:Y:S01]  /*c320*/  FFMA.FTZ R195, R157, UR10, -R183.reuse ;  /* 0x0000000a9dc37c23 */ /* 0x100fe200080108b7 */
[----:B------:R-:W-:Y:S01]  /*c330*/  FFMA.FTZ R158, R158, UR10, -R183 ;  /* 0x0000000a9e9e7c23 */ /* 0x000fe200080108b7 */
[----:B------:R-:W-:Y:S01]  /*c340*/  FADD.FTZ R155, R196, R155 ;  /* 0x0000009bc49b7221 */ /* 0x000fe20000010000 */
[--C-:B------:R-:W-:Y:S01]  /*c350*/  FFMA.FTZ R189, R159, UR10, -R183.reuse ;  /* 0x0000000a9fbd7c23 */ /* 0x100fe200080108b7 */
[----:B------:R-:W-:Y:S01]  /*c360*/  MUFU.EX2 R197, R197 ;  /* 0x000000c500c57308 */ /* 0x000fe20000000800 */
[----:B------:R-:W-:Y:S01]  /*c370*/  FFMA.FTZ R160, R160, UR10, -R183 ;  /* 0x0000000aa0a07c23 */ /* 0x000fe200080108b7 */
[----:B------:R-:W-:Y:S01]  /*c380*/  FADD.FTZ R168, R198, R155 ;  /* 0x0000009bc6a87221 */ /* 0x000fe20000010000 */
[--C-:B------:R-:W-:Y:S01]  /*c390*/  FFMA.FTZ R191, R176, UR10, -R183.reuse ;  /* 0x0000000ab0bf7c23 */ /* 0x100fe200080108b7 */
[--C-:B------:R-:W-:Y:S01]  /*c3a0*/  FFMA.FTZ R162, R162, UR10, -R183.reuse ;  /* 0x0000000aa2a27c23 */ /* 0x100fe200080108b7 */
[--C-:B------:R-:W-:Y:S01]  /*c3b0*/  FFMA.FTZ R163, R163, UR10, -R183.reuse ;  /* 0x0000000aa3a37c23 */ /* 0x100fe200080108b7 */
        /* <DEDUP_REMOVED lines=56> */
.L_x_1071:
[----:B------:R-:W0:Y:S01]  /*c740*/  S2UR UR11, SR_CgaCtaId ;  /* 0x00000000000b79c3 */ /* 0x000e220000008800 */
[----:B------:R-:W-:Y:S01]  /*c750*/  UIADD3 UR5, UR5, 0x30860, URZ ;  /* 0x0003086005057890 */ /* 0x000fe2000fffe03f */
[----:B------:R-:W-:Y:S01]  /*c760*/  R2UR UR7, R200 ;  /* 0x00000000c80772ca */ /* 0x000fe200000e0000 */
[----:B------:R-:W-:Y:S01]  /*c770*/  IMAD.MOV.U32 R202, RZ, RZ, R3 ;  /* 0x000000ffffca7224 */ /* 0x000fe200078e0003 */
[----:B------:R-:W-:Y:S01]  /*c780*/  F2FP.BF16.F32.PACK_AB R196, R196, R161 ;  /* 0x000000a1c4c4723e */ /* 0x000fe200000010ff */
[----:B------:R-:W-:Y:S01]  /*c790*/  IMAD.MOV.U32 R201, RZ, RZ, R4 ;  /* 0x000000ffffc97224 */ /* 0x000fe200078e0004 */
[----:B------:R-:W-:Y:S02]  /*c7a0*/  F2FP.BF16.F32.PACK_AB R197, R152, R197 ;  /* 0x000000c598c5723e */ /* 0x000fe400000010ff */
[----:B------:R-:W-:Y:S02]  /*c7b0*/  F2FP.BF16.F32.PACK_AB R198, R165, R198 ;  /* 0x000000c6a5c6723e */ /* 0x000fe400000010ff */
[----:B------:R-:W-:-:S02]  /*c7c0*/  F2FP.BF16.F32.PACK_AB R199, R154, R199 ;  /* 0x000000c79ac7723e */ /* 0x000fc400000010ff */
[----:B------:R-:W-:Y:S02]  /*c7d0*/  F2FP.BF16.F32.PACK_AB R192, R179, R192 ;  /* 0x000000c0b3c0723e */ /* 0x000fe400000010ff */
[----:B------:R-:W-:Y:S02]  /*c7e0*/  F2FP.BF16.F32.PACK_AB R193, R156, R193 ;  /* 0x000000c19cc1723e */ /* 0x000fe400000010ff */
[----:B------:R-:W-:Y:S01]  /*c7f0*/  ISETP.GT.AND P1, PT, R203, UR7, PT ;  /* 0x00000007cb007c0c */ /* 0x000fe2000bf24270 */
[----:B------:R-:W-:Y:S01]  /*c800*/  UMOV UR7, UR4 ;  /* 0x0000000400077c82 */ /* 0x000fe20008000000 */
[----:B------:R-:W-:Y:S02]  /*c810*/  F2FP.BF16.F32.PACK_AB R194, R181, R194 ;  /* 0x000000c2b5c2723e */ /* 0x000fe400000010ff */
        /* <DEDUP_REMOVED lines=11> */
[----:B------:R-:W-:Y:S02]  /*c8d0*/  IADD3 R203, R203, -0x1, RZ ;  /* 0xffffffffcbcb7810 */ /* 0x000fe40007ffe0ff */
[----:B------:R-:W-:-:S05]  /*c8e0*/  F2FP.BF16.F32.PACK_AB R187, R177, R166 ;  /* 0x000000a6b1bb723e */ /* 0x000fca00000010ff */
[----:B------:R-:W-:Y:S01]  /*c8f0*/  IMAD.U32 R204, RZ, RZ, UR5 ;  /* 0x00000005ffcc7e24 */ /* 0x000fe2000f8e00ff */
[----:B------:R-:W-:Y:S06]  /*c900*/  @P1 BRA `(.L_x_1072) ;  /* 0xffffffd000bc1947 */ /* 0x000fec000383ffff */
.L_x_1053:
        /* <DEDUP_REMOVED lines=131> */
.L_x_1073:
        /* <DEDUP_REMOVED lines=8> */
.L_x_1074:
[----:B-1----:R-:W-:Y:S05]  /*d1c0*/  @P1 BRA `(.L_x_1075) ;  /* 0x0000000000081947 */ /* 0x002fea0003800000 */
[----:B------:R-:W1:Y:S02]  /*d1d0*/  SYNCS.PHASECHK.TRANS64.TRYWAIT P1, [UR5+0x30850], R0 ;  /* 0x03085000ff0075a7 */ /* 0x000e640008020145 */
[----:B-1----:R-:W-:Y:S05]  /*d1e0*/  @!P1 BRA `(.L_x_1076) ;  /* 0x0000007000b09947 */ /* 0x002fea0003800000 */
.L_x_1075:
[----:B------:R-:W-:Y:S01]  /*d1f0*/  R2UR UR6, R16 ;  /* 0x00000000100672ca */ /* 0x000fe200000e0000 */
[----:B------:R-:W-:Y:S01]  /*d200*/  WARPGROUP.ARRIVE ;  /* 0x00000000000079c5 */ /* 0x000fe20000000000 */
[----:B------:R-:W-:Y:S01]  /*d210*/  UMOV UR7, 0x40000040 ;  /* 0x4000004000077882 */ /* 0x000fe20000000000 */
[----:B-1----:R-:W0:Y:S01]  /*d220*/  SHFL.BFLY PT, R5, R18, 0x2, 0x1f ;  /* 0x0c401f0012057f89 */ /* 0x002e2200000e0000 */
[----:B------:R-:W-:-:S03]  /*d230*/  IMAD.MOV.U32 R6, RZ, RZ, RZ ;  /* 0x000000ffff067224 */ /* 0x000fc600078e00ff */
[----:B------:R-:W1:Y:S06]  /*d240*/  SHFL.BFLY PT, R2, R9, 0x2, 0x1f ;  /* 0x0c401f0009027f89 */ /* 0x000e6c00000e0000 */
[----:B------:R-:W-:-:S04]  /*d250*/  UIADD3 UR6, UR6, 0x400, URZ ;  /* 0x0000040006067890 */ /* 0x000fc8000fffe03f */
[----:B------:R-:W-:-:S04]  /*d260*/  USHF.R.U32.HI UR6, URZ, 0x4, UR6 ;  /* 0x000000043f067899 */ /* 0x000fc80008011606 */
[----:B------:R-:W-:-:S04]  /*d270*/  ULOP3.LUT UR6, UR6, 0x3fff, URZ, 0xc0, !UPT ;  /* 0x00003fff06067892 */ /* 0x000fc8000f8ec03f */
[----:B------:R-:W-:Y:S01]  /*d280*/  ULOP3.LUT UR6, UR6, 0x2000000, URZ, 0xfc, !UPT ;  /* 0x0200000006067892 */ /* 0x000fe2000f8efc3f */
[----:B0-----:R-:W-:-:S03]  /*d290*/  FADD.FTZ R0, R5, R18 ;  /* 0x0000001205007221 */ /* 0x001fc60000010000 */
[----:B------:R-:W-:Y:S01]  /*d2a0*/  ULEA UR4, UR4, UR6, 0xb ;  /* 0x0000000604047291 */ /* 0x000fe2000f8e583f */
[----:B-1----:R-:W-:Y:S01]  /*d2b0*/  FADD.FTZ R2, R2, R9 ;  /* 0x0000000902027221 */ /* 0x002fe20000010000 */
[----:B------:R-:W0:Y:S01]  /*d2c0*/  SHFL.BFLY PT, R5, R0, 0x1, 0x1f ;  /* 0x0c201f0000057f89 */ /* 0x000e2200000e0000 */
[----:B------:R-:W-:-:S04]  /*d2d0*/  MOV R9, UR10 ;  /* 0x0000000a00097c02 */ /* 0x000fc80008000f00 */
[----:B------:R-:W-:Y:S01]  /*d2e0*/  UMOV UR6, UR4 ;  /* 0x0000000400067c82 */ /* 0x000fe20008000000 */
[----:B------:R-:W1:Y:S01]  /*d2f0*/  SHFL.BFLY PT, R7, R2, 0x1, 0x1f ;  /* 0x0c201f0002077f89 */ /* 0x000e6200000e0000 */
[----:B------:R-:W-:Y:S01]  /*d300*/  HGMMA.64x256x16.F32.BF16 R24, R196, gdesc[UR4].tnspB, R24, gsb0 ;  /* 0x43e00004c4187df0 */ /* 0x000fe20008001818 */
[----:B------:R-:W-:Y:S01]  /*d310*/  UIADD3 UR6, UR4, 0x80, URZ ;  /* 0x0000008004067890 */ /* 0x000fe2000fffe03f */
[----:B------:R-:W-:Y:S01]  /*d320*/  UMOV UR7, 0x40000040 ;  /* 0x4000004000077882 */ /* 0x000fe20000000000 */
[----:B0-----:R-:W-:Y:S01]  /*d330*/  FADD.FTZ R11, R0, R5 ;  /* 0x00000005000b7221 */ /* 0x001fe20000010000 */
[----:B------:R-:W-:Y:S02]  /*d340*/  IMAD.MOV.U32 R5, RZ, RZ, RZ ;  /* 0x000000ffff057224 */ /* 0x000fe400078e00ff */
[----:B------:R-:W-:Y:S02]  /*d350*/  IMAD.MOV.U32 R0, RZ, RZ, -0x800000 ;  /* 0xff800000ff007424 */ /* 0x000fe400078e00ff */
[----:B-1----:R-:W-:Y:S01]  /*d360*/  FADD.FTZ R12, R2, R7 ;  /* 0x00000007020c7221 */ /* 0x002fe20000010000 */
[----:B------:R-:W-:Y:S01]  /*d370*/  FSETP.NE.FTZ.AND P1, PT, R11, RZ, PT ;  /* 0x000000ff0b00720b */ /* 0x000fe20003f35000 */
[----:B------:R-:W-:-:S02]  /*d380*/  IMAD.U32 R7, RZ, RZ, UR10 ;  /* 0x0000000aff077e24 */ /* 0x000fc4000f8e00ff */
[----:B------:R-:W-:Y:S01]  /*d390*/  IMAD.MOV.U32 R2, RZ, RZ, -0x800000 ;  /* 0xff800000ff027424 */ /* 0x000fe200078e00ff */
[----:B------:R-:W-:-:S09]  /*d3a0*/  FSETP.NE.FTZ.AND P2, PT, R12, RZ, PT ;  /* 0x000000ff0c00720b */ /* 0x000fd20003f55000 */
[----:B------:R-:W0:Y:S01]  /*d3b0*/  @P1 MUFU.LG2 R8, R11 ;  /* 0x0000000b00081308 */ /* 0x000e220000000c00 */
[----:B------:R-:W-:-:S03]  /*d3c0*/  @P1 FMUL.FTZ R7, R7, 0.69314718246459960938 ;  /* 0x3f31721807071820 */ /* 0x000fc60000410000 */
[----:B------:R-:W-:-:S04]  /*d3d0*/  @P2 FMUL.FTZ R9, R9, 0.69314718246459960938 ;  /* 0x3f31721809092820 */ /* 0x000fc80000410000 */
[----:B------:R-:W1:Y:S08]  /*d3e0*/  @P2 MUFU.LG2 R10, R12 ;  /* 0x0000000c000a2308 */ /* 0x000e700000000c00 */
        /* <DEDUP_REMOVED lines=9> */
[----:B------:R-:W-:Y:S01]  /*d480*/  UIADD3 UR6, UR4, 0x100, URZ ;  /* 0x0000010004067890 */ /* 0x000fe2000fffe03f */
[----:B------:R-:W-:Y:S01]  /*d490*/  UMOV UR7, 0x40000040 ;  /* 0x4000004000077882 */ /* 0x000fe20000000000 */
[----:B------:R-:W-:Y:S01]  /*d4a0*/  UIADD3 UR4, UR4, 0x180, URZ ;  /* 0x0000018004047890 */ /* 0x000fe2000fffe03f */
[----:B------:R-:W-:Y:S02]  /*d4b0*/  WARPGROUP.DEPBAR.LE gsb0, 0x0 ;  /* 0x00008000000079c5 */ /* 0x000fe40000010000 */
[----:B------:R-:W-:-:S15]  /*d4c0*/  WARPGROUP.ARRIVE ;  /* 0x00000000000079c5 */ /* 0x000fde0000000000 */
[----:B------:R-:W-:-:S07]  /*d4d0*/  NOP ;  /* 0x0000000000007918 */ /* 0x000fce0000000000 */
        /* <DEDUP_REMOVED lines=10> */
.L_x_1077:
        /* <DEDUP_REMOVED lines=133> */
.L_x_999:
[----:B------:R-:W-:Y:S05]  /*ddd0*/  @P0 BRA `(.L_x_1078) ;  /* 0x0000002000540947 */ /* 0x000fea0003800000 */
[----:B------:R-:W2:Y:S01]  /*dde0*/  LDL R3, [R1] ;  /* 0x0000000001037983 */ /* 0x000ea20000100800 */
[----:B------:R-:W0:Y:S01]  /*ddf0*/  S2UR UR12, SR_CTAID.Z ;  /* 0x00000000000c79c3 */ /* 0x000e220000002700 */
[----:B------:R-:W-:Y:S01]  /*de00*/  ULDC.64 UR8, c[0x0][0xbd0] ;  /* 0x0002f40000087ab9 */ /* 0x000fe20000000a00 */
[----:B------:R-:W-:Y:S06]  /*de10*/  BSSY B0, `(.L_x_1079) ;  /* 0x000014d000007945 */ /* 0x000fec0003800000 */
[----:B------:R-:W1:Y:S08]  /*de20*/  LDC.64 R18, c[0x0][0xbd8] ;  /* 0x0002f600ff127b82 */ /* 0x000e700000000a00 */
[----:B------:R-:W3:Y:S08]  /*de30*/  S2UR UR11, SR_CTAID.Y ;  /* 0x00000000000b79c3 */ /* 0x000ef00000002600 */
[----:B------:R-:W3:Y:S01]  /*de40*/  LDC R23, c[0x0][0xc50] ;  /* 0x00031400ff177b82 */ /* 0x000ee20000000800 */
[----:B0-----:R-:W-:-:S07]  /*de50*/  USHF.R.S32.HI UR10, URZ, 0x1f, UR12 ;  /* 0x0000001f3f0a7899 */ /* 0x001fce000801140c */
[----:B------:R-:W0:Y:S08]  /*de60*/  LDC.64 R20, c[0x0][0xb40] ;  /* 0x0002d000ff147b82 */ /* 0x000e300000000a00 */
[----:B------:R-:W-:Y:S01]  /*de70*/  BAR.SYNC.DEFER_BLOCKING 0x1, 0x100 ;  /* 0x0044000000007b1d */ /* 0x000fe20000010000 */
[----:B--2---:R-:W-:-:S05]  /*de80*/  R2UR UR13, R3 ;  /* 0x00000000030d72ca */ /* 0x004fca00000e0000 */
[----:B------:R-:W2:Y:S08]  /*de90*/  S2R R3, SR_TID.X ;  /* 0x0000000000037919 */ /* 0x000eb00000002100 */
[----:B------:R-:W-:Y:S02]  /*dea0*/  USHF.R.S32.HI UR7, URZ, 0x1f, UR13 ;  /* 0x0000001f3f077899 */ /* 0x000fe4000801140d */
[----:B------:R-:W-:-:S02]  /*deb0*/  UIMAD.WIDE.U32 UR4, UR13, UR8, URZ ;  /* 0x000000080d0472a5 */ /* 0x000fc4000f8e003f */
[----:B------:R-:W-:-:S04]  /*dec0*/  UIMAD UR6, UR7, UR8, URZ ;  /* 0x00000008070672a4 */ /* 0x000fc8000f8e023f */
[----:B------:R-:W-:-:S03]  /*ded0*/  UIMAD UR6, UR13, UR9, UR6 ;  /* 0x000000090d0672a4 */ /* 0x000fc6000f8e0206 */
[----:B------:R-:W-:Y:S01]  /*dee0*/  ULDC.64 UR8, c[0x0][0xb38] ;  /* 0x0002ce0000087ab9 */ /* 0x000fe20000000a00 */
[----:B------:R-:W-:Y:S02]  /*def0*/  UIADD3 UR6, UR5, UR6, URZ ;  /* 0x0000000605067290 */ /* 0x000fe4000fffe03f */
[----:B------:R-:W-:Y:S01]  /*df00*/  UIMAD UR7, UR7, UR8, URZ ;  /* 0x00000008070772a4 */ /* 0x000fe2000f8e023f */
[----:B--2---:R-:W-:-:S05]  /*df10*/  VIADD R5, R3, 0xffffff80 ;  /* 0xffffff8003057836 */ /* 0x004fca0000000000 */
[----:B------:R-:W-:-:S04]  /*df20*/  SHF.R.S32.HI R4, RZ, 0x1f, R5 ;  /* 0x0000001fff047819 */ /* 0x000fc80000011405 */
[CC--:B------:R-:W-:Y:S02]  /*df30*/  LEA.HI R6, R4.reuse, R5.reuse, RZ, 0x7 ;  /* 0x0000000504067211 */ /* 0x0c0fe400078f38ff */
[----:B------:R-:W-:Y:S02]  /*df40*/  LEA.HI R11, R4, R5, RZ, 0x2 ;  /* 0x00000005040b7211 */ /* 0x000fe400078f10ff */
[C---:B------:R-:W-:Y:S02]  /*df50*/  LOP3.LUT R8, R6.reuse, 0xffffff80, RZ, 0xc0, !PT ;  /* 0xffffff8006087812 */ /* 0x040fe400078ec0ff */
[----:B------:R-:W-:Y:S02]  /*df60*/  SHF.R.S32.HI R7, RZ, 0x7, R6 ;  /* 0x00000007ff077819 */ /* 0x000fe40000011406 */
[----:B------:R-:W-:Y:S02]  /*df70*/  IADD3 R3, R5, -R8, RZ ;  /* 0x8000000805037210 */ /* 0x000fe40007ffe0ff */
[----:B------:R-:W2:Y:S01]  /*df80*/  LDC R8, c[0x0][0xbe8] ;  /* 0x0002fa00ff087b82 */ /* 0x000ea20000000800 */
[----:B------:R-:W-:-:S02]  /*df90*/  LEA.HI R4, R6, R7, RZ, 0x1 ;  /* 0x0000000706047211 */ /* 0x000fc400078f08ff */
[----:B------:R-:W-:Y:S02]  /*dfa0*/  SHF.R.S32.HI R12, RZ, 0x1f, R3 ;  /* 0x0000001fff0c7819 */ /* 0x000fe40000011403 */
[----:B------:R-:W-:Y:S02]  /*dfb0*/  LOP3.LUT R6, R11, 0xfffffffc, RZ, 0xc0, !PT ;  /* 0xfffffffc0b067812 */ /* 0x000fe400078ec0ff */
[----:B------:R-:W-:Y:S02]  /*dfc0*/  LEA.HI R10, R12, R3, RZ, 0x2 ;  /* 0x000000030c0a7211 */ /* 0x000fe400078f10ff */
[----:B------:R-:W-:Y:S01]  /*dfd0*/  LOP3.LUT R4, R4, 0x3fffffe, RZ, 0xc0, !PT ;  /* 0x03fffffe04047812 */ /* 0x000fe200078ec0ff */
[----:B------:R-:W-:Y:S01]  /*dfe0*/  IMAD.IADD R5, R5, 0x1, -R6 ;  /* 0x0000000105057824 */ /* 0x000fe200078e0a06 */
[--C-:B------:R-:W-:Y:S02]  /*dff0*/  SHF.R.S32.HI R9, RZ, 0x2, R10.reuse ;  /* 0x00000002ff097819 */ /* 0x100fe4000001140a */
[----:B------:R-:W-:Y:S01]  /*e000*/  SHF.R.S32.HI R14, RZ, 0x1f, R10 ;  /* 0x0000001fff0e7819 */ /* 0x000fe2000001140a */
[----:B------:R-:W-:Y:S01]  /*e010*/  IMAD.IADD R6, R7, 0x1, -R4 ;  /* 0x0000000107067824 */ /* 0x000fe200078e0a04 */
[----:B------:R-:W-:-:S02]  /*e020*/  LEA.HI R7, R5, R5, RZ, 0x1 ;  /* 0x0000000505077211 */ /* 0x000fc400078f08ff */
[----:B------:R-:W-:Y:S02]  /*e030*/  LEA.HI R14, R14, R9, RZ, 0x3 ;  /* 0x000000090e0e7211 */ /* 0x000fe400078f18ff */
[----:B------:R-:W-:Y:S02]  /*e040*/  LEA.HI R12, R12, R3, RZ, 0x5 ;  /* 0x000000030c0c7211 */ /* 0x000fe400078f28ff */
[----:B------:R-:W-:Y:S02]  /*e050*/  LOP3.LUT R14, R14, 0xfffffff8, RZ, 0xc0, !PT ;  /* 0xfffffff80e0e7812 */ /* 0x000fe400078ec0ff */
[----:B------:R-:W-:Y:S02]  /*e060*/  LOP3.LUT R10, R10, 0x7ffffffc, RZ, 0xc0, !PT ;  /* 0x7ffffffc0a0a7812 */ /* 0x000fe400078ec0ff */
[----:B--2---:R-:W-:Y:S01]  /*e070*/  ISETP.NE.AND P0, PT, R8, 0x1, PT ;  /* 0x000000010800780c */ /* 0x004fe20003f05270 */
[----:B------:R-:W-:Y:S01]  /*e080*/  IMAD.IADD R4, R9, 0x1, -R14 ;  /* 0x0000000109047824 */ /* 0x000fe200078e0a0e */
[----:B------:R-:W-:Y:S01]  /*e090*/  LOP3.LUT R14, R7, 0x1ffffffe, RZ, 0xc0, !PT ;  /* 0x1ffffffe070e7812 */ /* 0x000fe200078ec0ff */
[----:B------:R-:W2:Y:S01]  /*e0a0*/  S2R R9, SR_CTAID.X ;  /* 0x0000000000097919 */ /* 0x000ea20000002500 */
[----:B------:R-:W-:Y:S01]  /*e0b0*/  SHF.R.S32.HI R7, RZ, 0x5, R12 ;  /* 0x00000005ff077819 */ /* 0x000fe2000001140c */
[----:B-1----:R-:W-:Y:S01]  /*e0c0*/  IMAD R12, R18, UR10, RZ ;  /* 0x0000000a120c7c24 */ /* 0x002fe2000f8e02ff */
[----:B------:R-:W-:Y:S01]  /*e0d0*/  IADD3 R11, R5, -R14, RZ ;  /* 0x8000000e050b7210 */ /* 0x000fe20007ffe0ff */
[----:B------:R-:W-:Y:S01]  /*e0e0*/  IMAD.U32 R5, RZ, RZ, UR5 ;  /* 0x00000005ff057e24 */ /* 0x000fe2000f8e00ff */
[----:B------:R-:W-:Y:S01]  /*e0f0*/  MOV R5, UR6 ;  /* 0x0000000600057c02 */ /* 0x000fe20008000f00 */
[----:B------:R-:W-:Y:S01]  /*e100*/  IMAD R7, R7, 0x10, R4 ;  /* 0x0000001007077824 */ /* 0x000fe200078e0204 */
[----:B------:R-:W-:Y:S01]  /*e110*/  UIMAD UR6, UR13, UR9, UR7 ;  /* 0x000000090d0672a4 */ /* 0x000fe2000f8e0207 */
[----:B------:R-:W-:Y:S01]  /*e120*/  IMAD.U32 R4, RZ, RZ, UR4 ;  /* 0x00000004ff047e24 */ /* 0x000fe2000f8e00ff */
[----:B------:R-:W-:Y:S01]  /*e130*/  UIMAD.WIDE.U32 UR4, UR13, UR8, URZ ;  /* 0x000000080d0472a5 */ /* 0x000fe2000f8e003f */
[----:B------:R-:W1:Y:S01]  /*e140*/  @P0 LDC R14, c[0x0][0xbec] ;  /* 0x0002fb00ff0e0b82 */ /* 0x000e620000000800 */
[----:B------:R-:W-:Y:S01]  /*e150*/  IMAD R16, R6, 0x40, R7 ;  /* 0x0000004006107824 */ /* 0x000fe200078e0207 */
[----:B------:R-:W-:Y:S01]  /*e160*/  ULDC.64 UR8, c[0x0][0xb28] ;  /* 0x0002ca0000087ab9 */ /* 0x000fe20000000a00 */
[----:B------:R-:W-:Y:S01]  /*e170*/  UIADD3 UR6, UR5, UR6, URZ ;  /* 0x0000000605067290 */ /* 0x000fe2000fffe03f */
[----:B------:R-:W-:-:S04]  /*e180*/  IMAD.WIDE.U32 R4, R18, UR12, R4 ;  /* 0x0000000c12047c25 */ /* 0x000fc8000f8e0004 */
[----:B------:R-:W4:Y:S01]  /*e190*/  @P0 LDC R17, c[0x0][0xbf0] ;  /* 0x0002fc00ff110b82 */ /* 0x000f220000000800 */
[----:B------:R-:W-:Y:S02]  /*e1a0*/  IMAD R6, R11, 0x8, R16 ;  /* 0x000000080b067824 */ /* 0x000fe400078e0210 */
[----:B------:R-:W-:Y:S02]  /*e1b0*/  IMAD R18, RZ, RZ, -UR13 ;  /* 0x8000000dff127e24 */ /* 0x000fe4000f8e02ff */
[----:B------:R-:W-:Y:S02]  /*e1c0*/  IMAD R15, R19, UR12, R12 ;  /* 0x0000000c130f7c24 */ /* 0x000fe4000f8e020c */
[----:B------:R-:W-:Y:S01]  /*e1d0*/  IMAD.U32 R7, RZ, RZ, UR5 ;  /* 0x00000005ff077e24 */ /* 0x000fe2000f8e00ff */
[----:B------:R-:W5:Y:S01]  /*e1e0*/  @P0 LDC R22, c[0x0][0xbec] ;  /* 0x0002fb00ff160b82 */ /* 0x000f620000000800 */
[----:B---3--:R-:W-:Y:S02]  /*e1f0*/  IMAD R23, R23, R18, UR11 ;  /* 0x0000000b17177e24 */ /* 0x008fe4000f8e0212 */
[----:B------:R-:W-:Y:S01]  /*e200*/  IMAD.U32 R7, RZ, RZ, UR6 ;  /* 0x00000006ff077e24 */ /* 0x000fe2000f8e00ff */
[----:B------:R-:W-:Y:S01]  /*e210*/  ULDC.64 UR6, c[0x0][0xb48] ;  /* 0x0002d20000067ab9 */ /* 0x000fe20000000a00 */
[----:B------:R-:W-:-:S02]  /*e220*/  IMAD.IADD R5, R5, 0x1, R15 ;  /* 0x0000000105057824 */ /* 0x000fc400078e020f */
[----:B--2---:R-:W-:Y:S01]  /*e230*/  IMAD R11, R9, 0x80, R6 ;  /* 0x00000080090b7824 */ /* 0x004fe200078e0206 */
[----:B------:R-:W2:Y:S01]  /*e240*/  @P0 LDC R153, c[0x0][0xbf0] ;  /* 0x0002fc00ff990b82 */ /* 0x000ea20000000800 */
[----:B------:R-:W-:Y:S01]  /*e250*/  MOV R6, UR4 ;  /* 0x0000000400067c02 */ /* 0x000fe20008000f00 */
[----:B------:R-:W-:Y:S01]  /*e260*/  ULDC.64 UR4, c[0x0][0xbe0] ;  /* 0x0002f80000047ab9 */ /* 0x000fe20000000a00 */
[----:B-1----:R-:W-:Y:S01]  /*e270*/  @P0 IMAD.HI.U32 R12, R11, R14, RZ ;  /* 0x0000000e0b0c0227 */ /* 0x002fe200078e00ff */
[----:B------:R-:W-:-:S03]  /*e280*/  MOV R13, R11 ;  /* 0x0000000b000d7202 */ /* 0x000fc60000000f00 */
[C---:B0-----:R-:W-:Y:S01]  /*e290*/  IMAD R14, R20.reuse, UR10, RZ ;  /* 0x0000000a140e7c24 */ /* 0x041fe2000f8e02ff */
[----:B----4-:R-:W-:Y:S01]  /*e2a0*/  @P0 SHF.R.U32.HI R13, RZ, R17, R12 ;  /* 0x00000011ff0d0219 */ /* 0x010fe2000001160c */
[----:B------:R-:W-:-:S04]  /*e2b0*/  IMAD.WIDE.U32 R6, R20, UR12, R6 ;  /* 0x0000000c14067c25 */ /* 0x000fc8000f8e0006 */
[----:B------:R-:W-:Y:S01]  /*e2c0*/  IMAD R17, R21, UR12, R14 ;  /* 0x0000000c15117c24 */ /* 0x000fe2000f8e020e */
[----:B------:R-:W-:Y:S01]  /*e2d0*/  SHF.R.S32.HI R14, RZ, 0x1f, R23 ;  /* 0x0000001fff0e7819 */ /* 0x000fe20000011417 */
[----:B------:R-:W-:-:S04]  /*e2e0*/  IMAD.WIDE.U32 R4, R23, UR4, R4 ;  /* 0x0000000417047c25 */ /* 0x000fc8000f8e0004 */
[----:B-----5:R-:W-:-:S04]  /*e2f0*/  @P0 IMAD.HI.U32 R22, R11, R22, RZ ;  /* 0x000000160b160227 */ /* 0x020fc800078e00ff */
[----:B------:R-:W-:Y:S02]  /*e300*/  IMAD.IADD R7, R7, 0x1, R17 ;  /* 0x0000000107077824 */ /* 0x000fe400078e0211 */
[C---:B------:R-:W-:Y:S02]  /*e310*/  IMAD R17, R14.reuse, UR6, RZ ;  /* 0x000000060e117c24 */ /* 0x040fe4000f8e02ff */
[----:B------:R-:W-:Y:S01]  /*e320*/  IMAD.MOV.U32 R15, RZ, RZ, R11 ;  /* 0x000000ffff0f7224 */ /* 0x000fe200078e000b */
[----:B--2---:R-:W-:Y:S01]  /*e330*/  @P0 SHF.R.U32.HI R15, RZ, R153, R22 ;  /* 0x00000099ff0f0219 */ /* 0x004fe20000011616 */
[----:B------:R-:W-:Y:S01]  /*e340*/  IMAD R12, R14, UR4, RZ ;  /* 0x000000040e0c7c24 */ /* 0x000fe2000f8e02ff */
[----:B------:R-:W-:Y:S01]  /*e350*/  IADD3 R4, P0, R13, R4, RZ ;  /* 0x000000040d047210 */ /* 0x000fe20007f1e0ff */
[C---:B------:R-:W-:Y:S01]  /*e360*/  IMAD R19, R23.reuse, UR7, R17 ;  /* 0x0000000717137c24 */ /* 0x040fe2000f8e0211 */
[----:B------:R-:W-:Y:S01]  /*e370*/  SHF.R.S32.HI R17, RZ, 0x1f, R13 ;  /* 0x0000001fff117819 */ /* 0x000fe2000001140d */
[----:B------:R-:W-:Y:S01]  /*e380*/  IMAD R14, R23, UR5, R12 ;  /* 0x00000005170e7c24 */ /* 0x000fe2000f8e020c */
[--C-:B------:R-:W-:Y:S01]  /*e390*/  SHF.R.S32.HI R12, RZ, 0x1f, R15.reuse ;  /* 0x0000001fff0c7819 */ /* 0x100fe2000001140f */
[----:B------:R-:W-:Y:S01]  /*e3a0*/  ULDC.64 UR4, c[0x0][0xb30] ;  /* 0x0002cc0000047ab9 */ /* 0x000fe20000000a00 */
[----:B------:R-:W-:Y:S01]  /*e3b0*/  IADD3 R13, -R13, RZ, RZ ;  /* 0x000000ff0d0d7210 */ /* 0x000fe20007ffe1ff */
[----:B------:R-:W-:Y:S01]  /*e3c0*/  IMAD.MOV R18, RZ, RZ, -R15 ;  /* 0x000000ffff127224 */ /* 0x000fe200078e0a0f */
[----:B------:R-:W-:Y:S01]  /*e3d0*/  IADD3.X R5, R17, R5, R14, P0, !PT ;  /* 0x0000000511057210 */ /* 0x000fe200007fe40e */
[----:B------:R-:W-:-:S02]  /*e3e0*/  IMAD R12, R12, UR4, RZ ;  /* 0x000000040c0c7c24 */ /* 0x000fc4000f8e02ff */
[----:B------:R-:W-:Y:S02]  /*e3f0*/  IMAD R13, R8, R13, R11 ;  /* 0x0000000d080d7224 */ /* 0x000fe400078e020b */
[----:B------:R-:W-:Y:S01]  /*e400*/  IMAD.WIDE.U32 R6, R23, UR6, R6 ;  /* 0x0000000617067c25 */ /* 0x000fe2000f8e0006 */
[----:B------:R-:W-:-:S03]  /*e410*/  ULDC.64 UR6, c[0x0][0xbc8] ;  /* 0x0002f20000067ab9 */ /* 0x000fc60000000a00 */
[----:B------:R-:W-:Y:S02]  /*e420*/  IMAD R11, R8, R18, R11 ;  /* 0x00000012080b7224 */ /* 0x000fe400078e020b */
[----:B------:R-:W-:Y:S01]  /*e430*/  IMAD R17, R15, UR5, R12 ;  /* 0x000000050f117c24 */ /* 0x000fe2000f8e020c */
[----:B------:R-:W-:Y:S01]  /*e440*/  SHF.R.S32.HI R12, RZ, 0x1f, R13 ;  /* 0x0000001fff0c7819 */ /* 0x000fe2000001140d */
[----:B------:R-:W-:Y:S01]  /*e450*/  IMAD.IADD R7, R7, 0x1, R19 ;  /* 0x0000000107077824 */ /* 0x000fe200078e0213 */
[----:B------:R-:W-:Y:S01]  /*e460*/  SHF.R.S32.HI R14, RZ, 0x1f, R11 ;  /* 0x0000001fff0e7819 */ /* 0x000fe2000001140b */
[----:B------:R-:W0:Y:S01]  /*e470*/  S2UR UR5, SR_CgaCtaId ;  /* 0x00000000000579c3 */ /* 0x000e220000008800 */
[----:B------:R-:W-:-:S04]  /*e480*/  IMAD.WIDE.U32 R4, R13, UR6, R4 ;  /* 0x000000060d047c25 */ /* 0x000fc8000f8e0004 */
[----:B------:R-:W-:Y:S01]  /*e490*/  IMAD.WIDE.U32 R6, R15, UR4, R6 ;  /* 0x000000040f067c25 */ /* 0x000fe2000f8e0006 */
[----:B------:R-:W-:-:S03]  /*e4a0*/  UMOV UR4, 0x400 ;  /* 0x0000040000047882 */ /* 0x000fc60000000000 */
[----:B------:R-:W-:Y:S02]  /*e4b0*/  IMAD R12, R12, UR6, RZ ;  /* 0x000000060c0c7c24 */ /* 0x000fe4000f8e02ff */
[----:B------:R-:W-:Y:S02]  /*e4c0*/  IMAD.IADD R7, R7, 0x1, R17 ;  /* 0x0000000107077824 */ /* 0x000fe400078e0211 */
[----:B------:R-:W-:Y:S02]  /*e4d0*/  IMAD R14, R14, UR8, RZ ;  /* 0x000000080e0e7c24 */ /* 0x000fe4000f8e02ff */
[----:B------:R-:W-:Y:S01]  /*e4e0*/  IMAD R15, R13, UR7, R12 ;  /* 0x000000070d0f7c24 */ /* 0x000fe2000f8e020c */
[----:B------:R-:W-:Y:S01]  /*e4f0*/  ULDC.64 UR6, c[0x0][0xba8] ;  /* 0x0002ea0000067ab9 */ /* 0x000fe20000000a00 */
[C---:B------:R-:W-:Y:S01]  /*e500*/  IMAD R17, R11.reuse, UR9, R14 ;  /* 0x000000090b117c24 */ /* 0x040fe2000f8e020e */
[----:B------:R-:W-:Y:S01]  /*e510*/  LEA R18, P0, R4, UR6, 0x2 ;  /* 0x0000000604127c11 */ /* 0x000fe2000f8010ff */
[----:B------:R-:W-:Y:S01]  /*e520*/  IMAD.WIDE.U32 R12, R11, UR8, R6 ;  /* 0x000000080b0c7c25 */ /* 0x000fe2000f8e0006 */
[----:B------:R-:W-:Y:S01]  /*e530*/  IADD3 R5, R5, R15, RZ ;  /* 0x0000000f05057210 */ /* 0x000fe20007ffe0ff */
[----:B------:R-:W-:Y:S01]  /*e540*/  ULDC.64 UR8, c[0x0][0xb00] ;  /* 0x0002c00000087ab9 */ /* 0x000fe20000000a00 */
[----:B------:R-:W-:Y:S01]  /*e550*/  ULDC UR6, c[0x0][0xa88] ;  /* 0x0002a20000067ab9 */ /* 0x000fe20000000800 */
[----:B------:R-:W-:Y:S01]  /*e560*/  IMAD.IADD R7, R13, 0x1, R17 ;  /* 0x000000010d077824 */ /* 0x000fe200078e0211 */
[----:B------:R-:W-:Y:S01]  /*e570*/  LEA R6, P1, R12, UR8, 0x2 ;  /* 0x000000080c067c11 */ /* 0x000fe2000f8210ff */
[----:B------:R-:W-:Y:S01]  /*e580*/  SHFL.IDX PT, R14, R18, 0x1, 0x1c1f ;  /* 0x003c1f00120e7f89 */ /* 0x000fe200000e0000 */
[----:B------:R-:W-:Y:S01]  /*e590*/  LEA.HI.X R17, R4, UR7, R5, 0x2, P0 ;  /* 0x0000000704117c11 */ /* 0x000fe200080f1405 */
[----:B------:R-:W-:Y:S01]  /*e5a0*/  IMAD R11, R9, 0x80, R16 ;  /* 0x00000080090b7824 */ /* 0x000fe200078e0210 */
[----:B------:R-:W-:Y:S01]  /*e5b0*/  LEA.HI.X R7, R12, UR9, R7, 0x2, P1 ;  /* 0x000000090c077c11 */ /* 0x000fe200088f1407 */
[----:B0-----:R-:W-:Y:S01]  /*e5c0*/  ULEA UR4, UR5, UR4, 0x18 ;  /* 0x0000000405047291 */ /* 0x001fe2000f8ec03f */
[----:B------:R-:W-:Y:S01]  /*e5d0*/  SHFL.IDX PT, R12, R18, RZ, 0x1c1f ;  /* 0x001c1fff120c7589 */ /* 0x000fe200000e0000 */
[----:B------:R-:W-:Y:S01]  /*e5e0*/  IMAD R8, R8, UR6, RZ ;  /* 0x0000000608087c24 */ /* 0x000fe2000f8e02ff */
[----:B------:R-:W-:Y:S01]  /*e5f0*/  LOP3.LUT P0, RZ, R3, 0x3, RZ, 0xc0, !PT ;  /* 0x0000000303ff7812 */ /* 0x000fe2000780c0ff */
[C---:B------:R-:W-:Y:S01]  /*e600*/  VIADD R9, R11.reuse, 0x8 ;  /* 0x000000080b097836 */ /* 0x040fe20000000000 */
[----:B------:R-:W0:Y:S01]  /*e610*/  SHFL.IDX PT, R13, R17, RZ, 0x1c1f ;  /* 0x001c1fff110d7589 */ /* 0x000e2200000e0000 */
[----:B------:R-:W-:Y:S01]  /*e620*/  UIADD3 UR4, UR4, 0x30820, URZ ;  /* 0x0003082004047890 */ /* 0x000fe2000fffe03f */
[----:B------:R-:W-:-:S02]  /*e630*/  ISETP.GE.OR P1, PT, R11, R8, P0 ;  /* 0x000000080b00720c */ /* 0x000fc40000726670 */
[----:B------:R-:W1:Y:S01]  /*e640*/  SHFL.IDX PT, R15, R17, 0x1, 0x1c1f ;  /* 0x003c1f00110f7f89 */ /* 0x000e6200000e0000 */
[-C--:B------:R-:W-:Y:S01]  /*e650*/  ISETP.GE.OR P0, PT, R9, R8.reuse, P0 ;  /* 0x000000080900720c */ /* 0x080fe20000706670 */
[----:B------:R-:W-:Y:S01]  /*e660*/  UPRMT UR4, URZ, 0x654, UR4 ;  /* 0x000006543f047896 */ /* 0x000fe20008000004 */
[----:B------:R-:W-:Y:S01]  /*e670*/  ISETP.GE.AND P2, PT, R11, R8, PT ;  /* 0x000000080b00720c */ /* 0x000fe20003f46270 */
[----:B------:R2:W3:Y:S01]  /*e680*/  SHFL.IDX PT, R4, R6, RZ, 0x1c1f ;  /* 0x001c1fff06047589 */ /* 0x0004e200000e0000 */
[----:B------:R-:W-:-:S03]  /*e690*/  IADD3 R3, R3, -R10, RZ ;  /* 0x8000000a03037210 */ /* 0x000fc60007ffe0ff */
[----:B------:R2:W4:Y:S02]  /*e6a0*/  SHFL.IDX PT, R5, R7, RZ, 0x1c1f ;  /* 0x001c1fff07057589 */ /* 0x00052400000e0000 */
[----:B------:R-:W-:Y:S01]  /*e6b0*/  IMAD.SHL.U32 R3, R3, 0x2, RZ ;  /* 0x0000000203037824 */ /* 0x000fe200078e00ff */
[----:B------:R-:W-:Y:S01]  /*e6c0*/  SYNCS.ARRIVE.TRANS64.RED.A1T0 RZ, [UR4], RZ ;  /* 0x000000ffffff79a7 */ /* 0x000fe20008100404 */
        /* <DEDUP_REMOVED lines=11> */
[C---:B------:R-:W-:Y:S01]  /*e780*/  VIADD R20, R3.reuse, 0x40 ;  /* 0x0000004003147836 */ /* 0x040fe20000000000 */
[----:B------:R-:W-:Y:S01]  /*e790*/  ISETP.GE.AND P5, PT, R10, UR4, PT ;  /* 0x000000040a007c0c */ /* 0x000fe2000bfa6270 */
[C---:B------:R-:W-:Y:S01]  /*e7a0*/  VIADD R21, R3.reuse, 0x48 ;  /* 0x0000004803157836 */ /* 0x040fe20000000000 */
[C---:B------:R-:W-:Y:S01]  /*e7b0*/  ISETP.GE.AND P2, PT, R3.reuse, UR4, PT ;  /* 0x0000000403007c0c */ /* 0x040fe2000bf46270 */
[----:B------:R-:W-:Y:S01]  /*e7c0*/  VIADD R22, R3, 0x50 ;  /* 0x0000005003167836 */ /* 0x000fe20000000000 */
[----:B------:R-:W-:-:S02]  /*e7d0*/  ISETP.GE.AND P0, PT, R18, UR4, PT ;  /* 0x0000000412007c0c */ /* 0x000fc4000bf06270 */
[----:B------:R-:W-:Y:S02]  /*e7e0*/  ISETP.GE.AND P1, PT, R19, UR4, PT ;  /* 0x0000000413007c0c */ /* 0x000fe4000bf26270 */
[----:B------:R-:W-:Y:S02]  /*e7f0*/  ISETP.GE.AND P6, PT, R22, UR4, PT ;  /* 0x0000000416007c0c */ /* 0x000fe4000bfc6270 */
[----:B------:R-:W-:Y:S02]  /*e800*/  @!P3 LEA.HI R0, R0, R0, RZ, 0x1 ;  /* 0x000000000000b211 */ /* 0x000fe400078f08ff */
[----:B------:R-:W-:Y:S02]  /*e810*/  @!P4 LEA.HI R2, R2, R2, RZ, 0x1 ;  /* 0x000000020202c211 */ /* 0x000fe400078f08ff */
[----:B------:R-:W-:Y:S02]  /*e820*/  @!P5 LEA.HI R10, R10, R10, RZ, 0x1 ;  /* 0x0000000a0a0ad211 */ /* 0x000fe400078f08ff */
[----:B------:R-:W-:Y:S01]  /*e830*/  @!P3 LOP3.LUT R13, R0, 0xfffffffe, RZ, 0xc0, !PT ;  /* 0xfffffffe000db812 */ /* 0x000fe200078ec0ff */
[----:B------:R-:W-:Y:S01]  /*e840*/  VIADD R0, R3, 0x30 ;  /* 0x0000003003007836 */ /* 0x000fe20000000000 */
[----:B------:R-:W-:-:S02]  /*e850*/  @!P4 LOP3.LUT R15, R2, 0xfffffffe, RZ, 0xc0, !PT ;  /* 0xfffffffe020fc812 */ /* 0x000fc400078ec0ff */
[----:B------:R-:W-:Y:S01]  /*e860*/  @!P5 LOP3.LUT R17, R10, 0xfffffffe, RZ, 0xc0, !PT ;  /* 0xfffffffe0a11d812 */ /* 0x000fe200078ec0ff */
[C-C-:B---34-:R-:W-:Y:S01]  /*e870*/  @!P2 IMAD.WIDE R10, R3.reuse, 0x4, R4.reuse ;  /* 0x00000004030aa825 */ /* 0x158fe200078e0204 */
[----:B------:R-:W-:Y:S02]  /*e880*/  IADD3 R2, R3, 0x38, RZ ;  /* 0x0000003803027810 */ /* 0x000fe40007ffe0ff */
[----:B------:R-:W-:Y:S01]  /*e890*/  @!P0 LEA.HI R18, R18, R18, RZ, 0x1 ;  /* 0x0000001212128211 */ /* 0x000fe200078f08ff */
        /* <DEDUP_REMOVED lines=13> */
[----:B------:R-:W-:Y:S02]  /*e970*/  @!P0 LOP3.LUT R11, R18, 0xfffffffe, RZ, 0xc0, !PT ;  /* 0xfffffffe120b8812 */ /* 0x000fe400078ec0ff */
[----:B------:R-:W-:-:S02]  /*e980*/  @!P2 LEA.HI R0, R0, R0, RZ, 0x1 ;  /* 0x000000000000a211 */ /* 0x000fc400078f08ff */
[----:B-1----:R-:W-:Y:S01]  /*e990*/  @!P1 LOP3.LUT R13, R19, 0xfffffffe, RZ, 0xc0, !PT ;  /* 0xfffffffe130d9812 */ /* 0x002fe200078ec0ff */
[--C-:B------:R-:W-:Y:S01]  /*e9a0*/  @!P0 IMAD.WIDE R10, R11, 0x4, R4.reuse ;  /* 0x000000040b0a8825 */ /* 0x100fe200078e0204 */
[----:B------:R-:W-:Y:S02]  /*e9b0*/  @!P3 LEA.HI R2, R2, R2, RZ, 0x1 ;  /* 0x000000020202b211 */ /* 0x000fe400078f08ff */
        /* <DEDUP_REMOVED lines=9> */
[----:B------:R-:W-:Y:S01]  /*ea50*/  @!P4 LOP3.LUT R19, R20, 0xfffffffe, RZ, 0xc0, !PT ;  /* 0xfffffffe1413c812 */ /* 0x000fe200078ec0ff */
        /* <DEDUP_REMOVED lines=23> */
[----:B------:R-:W-:Y:S02]  /*ebd0*/  ISETP.GE.AND P4, PT, R21, UR4, PT ;  /* 0x0000000415007c0c */ /* 0x000fe4000bf86270 */
[----:B------:R-:W-:Y:S02]  /*ebe0*/  ISETP.GE.AND P3, PT, R22, UR4, PT ;  /* 0x0000000416007c0c */ /* 0x000fe4000bf66270 */
[----:B------:R-:W-:Y:S02]  /*ebf0*/  @!P0 LEA.HI R25, R25, R25, RZ, 0x1 ;  /* 0x0000001919198211 */ /* 0x000fe400078f08ff */
[----:B0-----:R-:W-:Y:S01]  /*ec00*/  @!P1 LOP3.LUT R11, R24, 0xfffffffe, RZ, 0xc0, !PT ;  /* 0xfffffffe180b9812 */ /* 0x001fe200078ec0ff */
[----:B------:R-:W-:Y:S01]  /*ec10*/  VIADD R24, R3, 0x90 ;  /* 0x0000009003187836 */ /* 0x000fe20000000000 */
[----:B-1----:R-:W-:Y:S02]  /*ec20*/  @!P0 LOP3.LUT R13, R25, 0xfffffffe, RZ, 0xc0, !PT ;  /* 0xfffffffe190d8812 */ /* 0x002fe400078ec0ff */
[----:B------:R-:W-:Y:S01]  /*ec30*/  @!P2 LEA.HI R0, R0, R0, RZ, 0x1 ;  /* 0x000000000000a211 */ /* 0x000fe200078f08ff */
[----:B------:R-:W-:Y:S01]  /*ec40*/  @!P1 IMAD.WIDE R10, R11, 0x4, R4 ;  /* 0x000000040b0a9825 */ /* 0x000fe200078e0204 */
[----:B------:R-:W-:-:S02]  /*ec50*/  @!P6 LEA.HI R2, R2, R2, RZ, 0x1 ;  /* 0x000000020202e211 */ /* 0x000fc400078f08ff */
[----:B------:R-:W-:Y:S01]  /*ec60*/  @!P5 LEA.HI R20, R20, R20, RZ, 0x1 ;  /* 0x000000141414d211 */ /* 0x000fe200078f08ff */
[--C-:B------:R-:W-:Y:S01]  /*ec70*/  @!P0 IMAD.WIDE R12, R13, 0x4, R4.reuse ;  /* 0x000000040d0c8825 */ /* 0x100fe200078e0204 */
        /* <DEDUP_REMOVED lines=9> */
[----:B------:R-:W-:Y:S01]  /*ed10*/  @!P4 LOP3.LUT R21, R21, 0xfffffffe, RZ, 0xc0, !PT ;  /* 0xfffffffe1515c812 */ /* 0x000fe200078ec0ff */
[C---:B------:R-:W-:Y:S01]  /*ed20*/  VIADD R20, R3.reuse, 0xb0 ;  /* 0x000000b003147836 */ /* 0x040fe20000000000 */
[----:B------:R-:W-:Y:S01]  /*ed30*/  @!P3 LOP3.LUT R23, R22, 0xfffffffe, RZ, 0xc0, !PT ;  /* 0xfffffffe1617b812 */ /* 0x000fe200078ec0ff */
[C---:B------:R-:W-:Y:S01]  /*ed40*/  VIADD R22, R3.reuse, 0xc0 ;  /* 0x000000c003167836 */ /* 0x040fe20000000000 */
        /* <DEDUP_REMOVED lines=13> */
[----:B------:R-:W-:Y:S01]  /*ee20*/  @!P3 IMAD.WIDE R18, R23, 0x4, R4 ;  /* 0x000000041712b825 */ /* 0x000fe200078e0204 */
[----:B------:R3:W-:Y:S01]  /*ee30*/  @!P4 ST.E.64 desc[UR60][R16.64], R88 ;  /* 0x000000581000c985 */ /* 0x0007e2000c101b3c */
[----:B------:R-:W-:Y:S02]  /*ee40*/  ISETP.GE.AND P4, PT, R20, UR4, PT ;  /* 0x0000000414007c0c */ /* 0x000fe4000bf86270 */
[----:B------:R-:W-:Y:S01]  /*ee50*/  ISETP.GE.AND P5, PT, R21, UR4, PT ;  /* 0x0000000415007c0c */ /* 0x000fe2000bfa6270 */
[----:B------:R4:W-:Y:S01]  /*ee60*/  @!P3 ST.E.64 desc[UR60][R18.64], R92 ;  /* 0x0000005c1200b985 */ /* 0x0009e2000c101b3c */
[----:B------:R-:W-:Y:S02]  /*ee70*/  ISETP.GE.AND P3, PT, R2, UR4, PT ;  /* 0x0000000402007c0c */ /* 0x000fe4000bf66270 */
[----:B------:R-:W-:Y:S02]  /*ee80*/  @!P0 LEA.HI R24, R24, R24, RZ, 0x1 ;  /* 0x0000001818188211 */ /* 0x000fe400078f08ff */
[----:B------:R-:W-:-:S02]  /*ee90*/  @!P1 LEA.HI R25, R25, R25, RZ, 0x1 ;  /* 0x0000001919199211 */ /* 0x000fc400078f08ff */
[----:B0-----:R-:W-:Y:S02]  /*eea0*/  @!P0 LOP3.LUT R11, R24, 0xfffffffe, RZ, 0xc0, !PT ;  /* 0xfffffffe180b8812 */ /* 0x001fe400078ec0ff */
[----:B------:R-:W-:Y:S02]  /*eeb0*/  @!P2 LEA.HI R0, R0, R0, RZ, 0x1 ;  /* 0x000000000000a211 */ /* 0x000fe400078f08ff */
[----:B-1----:R-:W-:Y:S01]  /*eec0*/  @!P1 LOP3.LUT R13, R25, 0xfffffffe, RZ, 0xc0, !PT ;  /* 0xfffffffe190d9812 */ /* 0x002fe200078ec0ff */
[--C-:B------:R-:W-:Y:S01]  /*eed0*/  @!P0 IMAD.WIDE R10, R11, 0x4, R4.reuse ;  /* 0x000000040b0a8825 */ /* 0x100fe200078e0204 */
[----:B------:R-:W-:Y:S02]  /*eee0*/  @!P4 LEA.HI R20, R20, R20, RZ, 0x1 ;  /* 0x000000141414c211 */ /* 0x000fe400078f08ff */
[----:B------:R-:W-:Y:S01]  /*eef0*/  @!P3 LEA.HI R2, R2, R2, RZ, 0x1 ;  /* 0x000000020202b211 */ /* 0x000fe200078f08ff */
[--C-:B------:R-:W-:Y:S01]  /*ef00*/  @!P1 IMAD.WIDE R12, R13, 0x4, R4.reuse ;  /* 0x000000040d0c9825 */ /* 0x100fe200078e0204 */
[----:B--2---:R-:W-:Y:S01]  /*ef10*/  @!P2 LOP3.LUT R15, R0, 0xfffffffe, RZ, 0xc0, !PT ;  /* 0xfffffffe000fa812 */ /* 0x004fe200078ec0ff */
[----:B------:R0:W-:Y:S01]  /*ef20*/  @!P0 ST.E.64 desc[UR60][R10.64], R96 ;  /* 0x000000600a008985 */ /* 0x0001e2000c101b3c */
[----:B------:R-:W-:Y:S01]  /*ef30*/  @!P5 LEA.HI R21, R21, R21, RZ, 0x1 ;  /* 0x000000151515d211 */ /* 0x000fe200078f08ff */
[----:B------:R-:W-:Y:S01]  /*ef40*/  VIADD R0, R3, 0xc8 ;  /* 0x000000c803007836 */ /* 0x000fe20000000000 */
[----:B---3--:R-:W-:Y:S01]  /*ef50*/  @!P3 LOP3.LUT R17, R2, 0xfffffffe, RZ, 0xc0, !PT ;  /* 0xfffffffe0211b812 */ /* 0x008fe200078ec0ff */
[----:B------:R-:W-:Y:S01]  /*ef60*/  @!P2 IMAD.WIDE R14, R15, 0x4, R4 ;  /* 0x000000040f0ea825 */ /* 0x000fe200078e0204 */
[----:B------:R-:W-:Y:S01]  /*ef70*/  @!P6 LEA.HI R22, R22, R22, RZ, 0x1 ;  /* 0x000000161616e211 */ /* 0x000fe200078f08ff */
[----:B------:R1:W-:Y:S01]  /*ef80*/  @!P1 ST.E.64 desc[UR60][R12.64], R100 ;  /* 0x000000640c009985 */ /* 0x0003e2000c101b3c */
[----:B----4-:R-:W-:Y:S01]  /*ef90*/  @!P4 LOP3.LUT R19, R20, 0xfffffffe, RZ, 0xc0, !PT ;  /* 0xfffffffe1413c812 */ /* 0x010fe200078ec0ff */
[----:B------:R-:W-:Y:S01]  /*efa0*/  VIADD R2, R3, 0xd0 ;  /* 0x000000d003027836 */ /* 0x000fe20000000000 */
[----:B------:R-:W-:Y:S01]  /*efb0*/  @!P5 LOP3.LUT R21, R21, 0xfffffffe, RZ, 0xc0, !PT ;  /* 0xfffffffe1515d812 */ /* 0x000fe200078ec0ff */
[----:B------:R2:W-:Y:S01]  /*efc0*/  @!P2 ST.E.64 desc[UR60][R14.64], R104 ;  /* 0x000000680e00a985 */ /* 0x0005e2000c101b3c */
[----:B------:R-:W-:-:S02]  /*efd0*/  @!P6 LOP3.LUT R23, R22, 0xfffffffe, RZ, 0xc0, !PT ;  /* 0xfffffffe1617e812 */ /* 0x000fc400078ec0ff */
[----:B------:R-:W-:Y:S01]  /*efe0*/  IADD3 R20, R3, 0xd8, RZ ;  /* 0x000000d803147810 */ /* 0x000fe20007ffe0ff */
[--C-:B0-----:R-:W-:Y:S01]  /*eff0*/  @!P3 IMAD.WIDE R10, R17, 0x4, R4.reuse ;  /* 0x00000004110ab825 */ /* 0x101fe200078e0204 */
[----:B------:R-:W-:Y:S02]  /*f000*/  ISETP.GE.AND P0, PT, R0, UR4, PT ;  /* 0x0000000400007c0c */ /* 0x000fe4000bf06270 */
[----:B------:R-:W-:Y:S01]  /*f010*/  ISETP.GE.AND P1, PT, R2, UR4, PT ;  /* 0x0000000402007c0c */ /* 0x000fe2000bf26270 */
[--C-:B------:R-:W-:Y:S01]  /*f020*/  @!P5 IMAD.WIDE R16, R21, 0x4, R4.reuse ;  /* 0x000000041510d825 */ /* 0x100fe200078e0204 */
[----:B------:R0:W-:Y:S01]  /*f030*/  @!P3 ST.E.64 desc[UR60][R10.64], R108 ;  /* 0x0000006c0a00b985 */ /* 0x0001e2000c101b3c */
[----:B------:R-:W-:Y:S02]  /*f040*/  ISETP.GE.AND P2, PT, R20, UR4, PT ;  /* 0x0000000414007c0c */ /* 0x000fe4000bf46270 */
[----:B-1----:R-:W-:-:S04]  /*f050*/  @!P4 IMAD.WIDE R12, R19, 0x4, R4 ;  /* 0x00000004130cc825 */ /* 0x002fc800078e0204 */
[----:B------:R-:W-:Y:S01]  /*f060*/  @!P6 IMAD.WIDE R18, R23, 0x4, R4 ;  /* 0x000000041712e825 */ /* 0x000fe200078e0204 */
[----:B------:R1:W-:Y:S01]  /*f070*/  @!P4 ST.E.64 desc[UR60][R12.64], R112 ;  /* 0x000000700c00c985 */ /* 0x0003e2000c101b3c */
[----:B------:R-:W-:Y:S02]  /*f080*/  @!P0 LEA.HI R0, R0, R0, RZ, 0x1 ;  /* 0x0000000000008211 */ /* 0x000fe400078f08ff */
[C---:B------:R-:W-:Y:S01]  /*f090*/  VIADD R21, R3.reuse, 0xe0 ;  /* 0x000000e003157836 */ /* 0x040fe20000000000 */
[----:B------:R3:W-:Y:S01]  /*f0a0*/  @!P5 ST.E.64 desc[UR60][R16.64], R116 ;  /* 0x000000741000d985 */ /* 0x0007e2000c101b3c */
[C---:B--2---:R-:W-:Y:S01]  /*f0b0*/  VIADD R14, R3.reuse, 0xe8 ;  /* 0x000000e8030e7836 */ /* 0x044fe20000000000 */
[C---:B0-----:R-:W-:Y:S01]  /*f0c0*/  IADD3 R11, R3.reuse, 0xf8, RZ ;  /* 0x000000f8030b7810 */ /* 0x041fe20007ffe0ff */
[----:B------:R-:W-:Y:S01]  /*f0d0*/  VIADD R15, R3, 0xf0 ;  /* 0x000000f0030f7836 */ /* 0x000fe20000000000 */
[----:B------:R0:W-:Y:S01]  /*f0e0*/  @!P6 ST.E.64 desc[UR60][R18.64], R120 ;  /* 0x000000781200e985 */ /* 0x0001e2000c101b3c */
[----:B------:R-:W-:-:S02]  /*f0f0*/  ISETP.GE.AND P3, PT, R21, UR4, PT ;  /* 0x0000000415007c0c */ /* 0x000fc4000bf66270 */
[----:B------:R-:W-:Y:S02]  /*f100*/  ISETP.GE.AND P6, PT, R11, UR4, PT ;  /* 0x000000040b007c0c */ /* 0x000fe4000bfc6270 */
[----:B------:R-:W-:Y:S02]  /*f110*/  ISETP.GE.AND P4, PT, R14, UR4, PT ;  /* 0x000000040e007c0c */ /* 0x000fe4000bf86270 */
[----:B------:R-:W-:Y:S02]  /*f120*/  ISETP.GE.AND P5, PT, R15, UR4, PT ;  /* 0x000000040f007c0c */ /* 0x000fe4000bfa6270 */
[----:B------:R-:W-:Y:S02]  /*f130*/  @!P1 LEA.HI R2, R2, R2, RZ, 0x1 ;  /* 0x0000000202029211 */ /* 0x000fe400078f08ff */
[----:B------:R-:W-:Y:S02]  /*f140*/  @!P2 LEA.HI R20, R20, R20, RZ, 0x1 ;  /* 0x000000141414a211 */ /* 0x000fe400078f08ff */
[----:B-1----:R-:W-:-:S02]  /*f150*/  @!P1 LOP3.LUT R13, R2, 0xfffffffe, RZ, 0xc0, !PT ;  /* 0xfffffffe020d9812 */ /* 0x002fc400078ec0ff */
[----:B------:R-:W-:Y:S02]  /*f160*/  @!P3 LEA.HI R21, R21, R21, RZ, 0x1 ;  /* 0x000000151515b211 */ /* 0x000fe400078f08ff */
[----:B------:R-:W-:Y:S02]  /*f170*/  @!P6 LEA.HI R12, R11, R11, RZ, 0x1 ;  /* 0x0000000b0b0ce211 */ /* 0x000fe400078f08ff */
[----:B------:R-:W-:Y:S02]  /*f180*/  @!P4 LEA.HI R14, R14, R14, RZ, 0x1 ;  /* 0x0000000e0e0ec211 */ /* 0x000fe400078f08ff */
[----:B------:R-:W-:Y:S02]  /*f190*/  @!P5 LEA.HI R10, R15, R15, RZ, 0x1 ;  /* 0x0000000f0f0ad211 */ /* 0x000fe400078f08ff */
[----:B------:R-:W-:Y:S02]  /*f1a0*/  @!P0 LOP3.LUT R11, R0, 0xfffffffe, RZ, 0xc0, !PT ;  /* 0xfffffffe000b8812 */ /* 0x000fe400078ec0ff */
[----:B------:R-:W-:-:S02]  /*f1b0*/  @!P2 LOP3.LUT R15, R20, 0xfffffffe, RZ, 0xc0, !PT ;  /* 0xfffffffe140fa812 */ /* 0x000fc400078ec0ff */
[----:B---3--:R-:W-:Y:S02]  /*f1c0*/  @!P3 LOP3.LUT R17, R21, 0xfffffffe, RZ, 0xc0, !PT ;  /* 0xfffffffe1511b812 */ /* 0x008fe400078ec0ff */
[----:B0-----:R-:W-:Y:S01]  /*f1d0*/  @!P4 LOP3.LUT R19, R14, 0xfffffffe, RZ, 0xc0, !PT ;  /* 0xfffffffe0e13c812 */ /* 0x001fe200078ec0ff */
[--C-:B------:R-:W-:Y:S01]  /*f1e0*/  @!P2 IMAD.WIDE R14, R15, 0x4, R4.reuse ;  /* 0x000000040f0ea825 */ /* 0x100fe200078e0204 */
[----:B------:R-:W-:Y:S02]  /*f1f0*/  @!P5 LOP3.LUT R21, R10, 0xfffffffe, RZ, 0xc0, !PT ;  /* 0xfffffffe0a15d812 */ /* 0x000fe400078ec0ff */
        /* <DEDUP_REMOVED lines=14> */
.L_x_1080:
[----:B------:R-:W-:Y:S05]  /*f2e0*/  BSYNC B0 ;  /* 0x0000000000007941 */ /* 0x000fea0003800000 */
.L_x_1079:
[----:B------:R-:W-:Y:S01]  /*f2f0*/  ISETP.GE.AND P0, PT, R9, R8, PT ;  /* 0x000000080900720c */ /* 0x000fe20003f06270 */
[----:B0---4-:R4:W0:Y:S04]  /*f300*/  SHFL.IDX PT, R5, R7, 0x1, 0x1c1f ;  /* 0x003c1f0007057f89 */ /* 0x01182800000e0000 */
[----:B---3--:R4:W3:Y:S08]  /*f310*/  SHFL.IDX PT, R4, R6, 0x1, 0x1c1f ;  /* 0x003c1f0006047f89 */ /* 0x0088f000000e0000 */
[----:B----4-:R-:W-:Y:S05]  /*f320*/  @P0 BRA `(.L_x_991) ;  /* 0x0000004c00880947 */ /* 0x010fea0003800000 */
[C---:B--2---:R-:W-:Y:S01]  /*f330*/  VIADD R0, R3.reuse, 0x8 ;  /* 0x0000000803007836 */ /* 0x044fe20000000000 */
[----:B------:R-:W-:Y:S01]  /*f340*/  ULDC UR4, c[0x0][0xac8] ;  /* 0x0002b20000047ab9 */ /* 0x000fe20000000800 */
[C---:B------:R-:W-:Y:S01]  /*f350*/  VIADD R2, R3.reuse, 0x10 ;  /* 0x0000001003027836 */ /* 0x040fe20000000000 */
[C---:B------:R-:W-:Y:S01]  /*f360*/  ISETP.GE.AND P0, PT, R3.reuse, UR4, PT ;  /* 0x0000000403007c0c */ /* 0x040fe2000bf06270 */
[C---:B------:R-:W-:Y:S01]  /*f370*/  VIADD R12, R3.reuse, 0x18 ;  /* 0x00000018030c7836 */ /* 0x040fe20000000000 */
[----:B------:R-:W-:Y:S01]  /*f380*/  ISETP.GE.AND P1, PT, R0, UR4, PT ;  /* 0x0000000400007c0c */ /* 0x000fe2000bf26270 */
[C---:B------:R-:W-:Y:S01]  /*f390*/  VIADD R14, R3.reuse, 0x38 ;  /* 0x00000038030e7836 */ /* 0x040fe20000000000 */
[----:B------:R-:W-:Y:S01]  /*f3a0*/  ISETP.GE.AND P2, PT, R2, UR4, PT ;  /* 0x0000000402007c0c */ /* 0x000fe2000bf46270 */
[C---:B------:R-:W-:Y:S01]  /*f3b0*/  VIADD R16, R3.reuse, 0x48 ;  /* 0x0000004803107836 */ /* 0x040fe20000000000 */
[C---:B------:R-:W-:Y:S01]  /*f3c0*/  IADD3 R13, R3.reuse, 0x20, RZ ;  /* 0x00000020030d7810 */ /* 0x040fe20007ffe0ff */
[C---:B------:R-:W-:Y:S01]  /*f3d0*/  VIADD R18, R3.reuse, 0x50 ;  /* 0x0000005003127836 */ /* 0x040fe20000000000 */
[----:B------:R-:W-:Y:S01]  /*f3e0*/  ISETP.GE.AND P5, PT, R12, UR4, PT ;  /* 0x000000040c007c0c */ /* 0x000fe2000bfa6270 */
[----:B------:R-:W-:Y:S01]  /*f3f0*/  VIADD R20, R3, 0x58 ;  /* 0x0000005803147836 */ /* 0x000fe20000000000 */
[----:B------:R-:W-:-:S02]  /*f400*/  ISETP.GE.AND P6, PT, R13, UR4, PT ;  /* 0x000000040d007c0c */ /* 0x000fc4000bfc6270 */
[C---:B------:R-:W-:Y:S01]  /*f410*/  IADD3 R15, R3.reuse, 0x40, RZ ;  /* 0x00000040030f7810 */ /* 0x040fe20007ffe0ff */
[C-C-:B0--3--:R-:W-:Y:S01]  /*f420*/  @!P0 IMAD.WIDE R6, R3.reuse, 0x4, R4.reuse ;  /* 0x0000000403068825 */ /* 0x149fe200078e0204 */
[----:B------:R-:W-:Y:S02]  /*f430*/  ISETP.GE.AND P4, PT, R16, UR4, PT ;  /* 0x0000000410007c0c */ /* 0x000fe4000bf86270 */
[----:B------:R-:W-:Y:S02]  /*f440*/  @!P1 LEA.HI R0, R0, R0, RZ, 0x1 ;  /* 0x0000000000009211 */ /* 0x000fe400078f08ff */
[----:B------:R-:W-:Y:S01]  /*f450*/  @!P2 LEA.HI R2, R2, R2, RZ, 0x1 ;  /* 0x000000020202a211 */ /* 0x000fe200078f08ff */
[----:B------:R0:W-:Y:S01]  /*f460*/  @!P0 ST.E.64 desc[UR60][R6.64], R26 ;  /* 0x0000001a06008985 */ /* 0x0001e2000c101b3c */
[----:B------:R-:W-:Y:S01]  /*f470*/  @!P1 LOP3.LUT R9, R0, 0xfffffffe, RZ, 0xc0, !PT ;  /* 0xfffffffe00099812 */ /* 0x000fe200078ec0ff */
[C---:B------:R-:W-:Y:S01]  /*f480*/  VIADD R0, R3.reuse, 0x28 ;  /* 0x0000002803007836 */ /* 0x040fe20000000000 */
[----:B------:R-:W-:Y:S01]  /*f490*/  @!P2 LOP3.LUT R11, R2, 0xfffffffe, RZ, 0xc0, !PT ;  /* 0xfffffffe020ba812 */ /* 0x000fe200078ec0ff */
[----:B------:R-:W-:Y:S01]  /*f4a0*/  VIADD R2, R3, 0x30 ;  /* 0x0000003003027836 */ /* 0x000fe20000000000 */
[----:B------:R-:W-:Y:S01]  /*f4b0*/  ISETP.GE.AND P3, PT, R15, UR4, PT ;  /* 0x000000040f007c0c */ /* 0x000fe2000bf66270 */
[----:B------:R-:W-:Y:S01]  /*f4c0*/  @!P1 IMAD.WIDE R8, R9, 0x4, R4 ;  /* 0x0000000409089825 */ /* 0x000fe200078e0204 */
[----:B------:R-:W-:-:S02]  /*f4d0*/  ISETP.GE.AND P0, PT, R0, UR4, PT ;  /* 0x0000000400007c0c */ /* 0x000fc4000bf06270 */
[----:B------:R-:W-:Y:S01]  /*f4e0*/  @!P5 LEA.HI R12, R12, R12, RZ, 0x1 ;  /* 0x0000000c0c0cd211 */ /* 0x000fe200078f08ff */
        /* <DEDUP_REMOVED lines=10> */
[----:B-1----:R-:W-:Y:S02]  /*f590*/  @!P6 LOP3.LUT R9, R13, 0xfffffffe, RZ, 0xc0, !PT ;  /* 0xfffffffe0d09e812 */ /* 0x002fe400078ec0ff */
[----:B------:R-:W-:Y:S02]  /*f5a0*/  @!P1 LEA.HI R2, R2, R2, RZ, 0x1 ;  /* 0x0000000202029211 */ /* 0x000fe400078f08ff */
[----:B------:R0:W-:Y:S01]  /*f5b0*/  @!P5 ST.E.64 desc[UR60][R6.64], R38 ;  /* 0x000000260600d985 */ /* 0x0001e2000c101b3c */
[----:B------:R-:W-:Y:S01]  /*f5c0*/  @!P2 LEA.HI R14, R14, R14, RZ, 0x1 ;  /* 0x0000000e0e0ea211 */ /* 0x000fe200078f08ff */
[----:B------:R-:W-:Y:S01]  /*f5d0*/  @!P6 IMAD.WIDE R8, R9, 0x4, R4 ;  /* 0x000000040908e825 */ /* 0x000fe200078e0204 */
[----:B--2---:R-:W-:Y:S02]  /*f5e0*/  @!P3 LEA.HI R10, R15, R15, RZ, 0x1 ;  /* 0x0000000f0f0ab211 */ /* 0x004fe400078f08ff */
[----:B------:R-:W-:-:S02]  /*f5f0*/  @!P0 LOP3.LUT R11, R0, 0xfffffffe, RZ, 0xc0, !PT ;  /* 0xfffffffe000b8812 */ /* 0x000fc400078ec0ff */
[----:B------:R-:W-:Y:S01]  /*f600*/  @!P1 LOP3.LUT R13, R2, 0xfffffffe, RZ, 0xc0, !PT ;  /* 0xfffffffe020d9812 */ /* 0x000fe200078ec0ff */
[----:B------:R1:W-:Y:S01]  /*f610*/  @!P6 ST.E.64 desc[UR60][R8.64], R42 ;  /* 0x0000002a0800e985 */ /* 0x0003e2000c101b3c */
[----:B------:R-:W-:Y:S01]  /*f620*/  @!P2 LOP3.LUT R15, R14, 0xfffffffe, RZ, 0xc0, !PT ;  /* 0xfffffffe0e0fa812 */ /* 0x000fe200078ec0ff */
[----:B------:R-:W-:Y:S01]  /*f630*/  VIADD R2, R3, 0x68 ;  /* 0x0000006803027836 */ /* 0x000fe20000000000 */
[----:B------:R-:W-:Y:S02]  /*f640*/  @!P3 LOP3.LUT R17, R10, 0xfffffffe, RZ, 0xc0, !PT ;  /* 0xfffffffe0a11b812 */ /* 0x000fe400078ec0ff */
[----:B------:R-:W-:Y:S01]  /*f650*/  @!P4 LOP3.LUT R19, R16, 0xfffffffe, RZ, 0xc0, !PT ;  /* 0xfffffffe1013c812 */ /* 0x000fe200078ec0ff */
[--C-:B0-----:R-:W-:Y:S01]  /*f660*/  @!P0 IMAD.WIDE R6, R11, 0x4, R4.reuse ;  /* 0x000000040b068825 */ /* 0x101fe200078e0204 */
[----:B------:R-:W-:Y:S02]  /*f670*/  ISETP.GE.AND P5, PT, R18, UR4, PT ;  /* 0x0000000412007c0c */ /* 0x000fe4000bfa6270 */
[----:B------:R-:W-:Y:S01]  /*f680*/  ISETP.GE.AND P6, PT, R20, UR4, PT ;  /* 0x0000000414007c0c */ /* 0x000fe2000bfc6270 */
[----:B------:R-:W-:Y:S01]  /*f690*/  @!P2 IMAD.WIDE R10, R15, 0x4, R4 ;  /* 0x000000040f0aa825 */ /* 0x000fe200078e0204 */
[----:B------:R0:W-:Y:S01]  /*f6a0*/  @!P0 ST.E.64 desc[UR60][R6.64], R46 ;  /* 0x0000002e06008985 */ /* 0x0001e2000c101b3c */
[----:B------:R-:W-:-:S02]  /*f6b0*/  IADD3 R0, R3, 0x60, RZ ;  /* 0x0000006003007810 */ /* 0x000fc40007ffe0ff */
[----:B-1----:R-:W-:-:S04]  /*f6c0*/  @!P1 IMAD.WIDE R8, R13, 0x4, R4 ;  /* 0x000000040d089825 */ /* 0x002fc800078e0204 */
[--C-:B------:R-:W-:Y:S01]  /*f6d0*/  @!P3 IMAD.WIDE R12, R17, 0x4, R4.reuse ;  /* 0x00000004110cb825 */ /* 0x100fe200078e0204 */
[----:B------:R1:W-:Y:S01]  /*f6e0*/  @!P1 ST.E.64 desc[UR60][R8.64], R50 ;  /* 0x0000003208009985 */ /* 0x0003e2000c101b3c */
[----:B------:R-:W-:Y:S02]  /*f6f0*/  @!P5 LEA.HI R18, R18, R18, RZ, 0x1 ;  /* 0x000000121212d211 */ /* 0x000fe400078f08ff */
[----:B------:R-:W-:Y:S01]  /*f700*/  @!P4 IMAD.WIDE R14, R19, 0x4, R4 ;  /* 0x00000004130ec825 */ /* 0x000fe200078e0204 */
[----:B------:R2:W-:Y:S01]  /*f710*/  @!P2 ST.E.64 desc[UR60][R10.64], R54 ;  /* 0x000000360a00a985 */ /* 0x0005e2000c101b3c */
[C---:B------:R-:W-:Y:S02]  /*f720*/  IADD3 R19, R3.reuse, 0x80, RZ ;  /* 0x0000008003137810 */ /* 0x040fe40007ffe0ff */
        /* <DEDUP_REMOVED lines=8> */
[----:B------:R-:W-:Y:S02]  /*f7b0*/  ISETP.GE.AND P0, PT, R19, UR4, PT ;  /* 0x0000000413007c0c */ /* 0x000fe4000bf06270 */
[----:B------:R-:W-:Y:S02]  /*f7c0*/  @!P6 LEA.HI R20, R20, R20, RZ, 0x1 ;  /* 0x000000141414e211 */ /* 0x000fe400078f08ff */
[----:B0-----:R-:W-:Y:S01]  /*f7d0*/  @!P5 LOP3.LUT R7, R18, 0xfffffffe, RZ, 0xc0, !PT ;  /* 0xfffffffe1207d812 */ /* 0x001fe200078ec0ff */
[C---:B------:R-:W-:Y:S01]  /*f7e0*/  VIADD R18, R3.reuse, 0x88 ;  /* 0x0000008803127836 */ /* 0x040fe20000000000 */
        /* <DEDUP_REMOVED lines=17> */
[----:B------:R-:W-:Y:S02]  /*f900*/  @!P0 LOP3.LUT R19, R19, 0xfffffffe, RZ, 0xc0, !PT ;  /* 0xfffffffe13138812 */ /* 0x000fe400078ec0ff */
[----:B------:R-:W-:Y:S01]  /*f910*/  ISETP.GE.AND P6, PT, R18, UR4, PT ;  /* 0x0000000412007c0c */ /* 0x000fe2000bfc6270 */
[--C-:B0-----:R-:W-:Y:S01]  /*f920*/  @!P4 IMAD.WIDE R6, R11, 0x4, R4.reuse ;  /* 0x000000040b06c825 */ /* 0x101fe200078e0204 */
[----:B------:R-:W-:Y:S02]  /*f930*/  ISETP.GE.AND P5, PT, R20, UR4, PT ;  /* 0x0000000414007c0c */ /* 0x000fe4000bfa6270 */
[----:B------:R-:W-:Y:S01]  /*f940*/  IADD3 R2, R3, 0xa0, RZ ;  /* 0x000000a003027810 */ /* 0x000fe20007ffe0ff */
[--C-:B-1----:R-:W-:Y:S01]  /*f950*/  @!P3 IMAD.WIDE R8, R13, 0x4, R4.reuse ;  /* 0x000000040d08b825 */ /* 0x102fe200078e0204 */
[----:B------:R0:W-:Y:S02]  /*f960*/  @!P4 ST.E.64 desc[UR60][R6.64], R74 ;  /* 0x0000004a0600c985 */ /* 0x0001e4000c101b3c */
[----:B------:R-:W-:Y:S01]  /*f970*/  ISETP.GE.AND P4, PT, R2, UR4, PT ;  /* 0x0000000402007c0c */ /* 0x000fe2000bf86270 */
        /* <DEDUP_REMOVED lines=8> */
[----:B------:R-:W-:Y:S02]  /*fa00*/  @!P5 LEA.HI R20, R20, R20, RZ, 0x1 ;  /* 0x000000141414d211 */ /* 0x000fe400078f08ff */
[C---:B------:R-:W-:Y:S01]  /*fa10*/  VIADD R17, R3.reuse, 0xb0 ;  /* 0x000000b003117836 */ /* 0x040fe20000000000 */
[----:B------:R4:W-:Y:S01]  /*fa20*/  @!P0 ST.E.64 desc[UR60][R14.64], R90 ;  /* 0x0000005a0e008985 */ /* 0x0009e2000c101b3c */
[----:B------:R-:W-:Y:S01]  /*fa30*/  VIADD R19, R3, 0xb8 ;  /* 0x000000b803137836 */ /* 0x000fe20000000000 */
[----:B------:R-:W-:-:S02]  /*fa40*/  ISETP.GE.AND P0, PT, R0, UR4, PT ;  /* 0x0000000400007c0c */ /* 0x000fc4000bf06270 */
[----:B------:R-:W-:Y:S02]  /*fa50*/  ISETP.GE.AND P2, PT, R17, UR4, PT ;  /* 0x0000000411007c0c */ /* 0x000fe4000bf46270 */
[----:B------:R-:W-:Y:S02]  /*fa60*/  ISETP.GE.AND P1, PT, R19, UR4, PT ;  /* 0x0000000413007c0c */ /* 0x000fe4000bf26270 */
        /* <DEDUP_REMOVED lines=42> */
[----:B0-----:R-:W-:Y:S02]  /*fd10*/  @!P5 LOP3.LUT R7, R18, 0xfffffffe, RZ, 0xc0, !PT ;  /* 0xfffffffe1207d812 */ /* 0x001fe400078ec0ff */
[----:B-1----:R-:W-:Y:S02]  /*fd20*/  @!P6 LOP3.LUT R9, R20, 0xfffffffe, RZ, 0xc0, !PT ;  /* 0xfffffffe1409e812 */ /* 0x002fe400078ec0ff */
        /* <DEDUP_REMOVED lines=10> */
[----:B---3--:R-:W-:Y:S02]  /*fdd0*/  @!P1 LOP3.LUT R13, R2, 0xfffffffe, RZ, 0xc0, !PT ;  /* 0xfffffffe020d9812 */ /* 0x008fe400078ec0ff */
[----:B----4-:R-:W-:-:S02]  /*fde0*/  @!P2 LOP3.LUT R15, R16, 0xfffffffe, RZ, 0xc0, !PT ;  /* 0xfffffffe100fa812 */ /* 0x010fc400078ec0ff */
[----:B------:R-:W-:Y:S02]  /*fdf0*/  @!P3 LOP3.LUT R17, R17, 0xfffffffe, RZ, 0xc0, !PT ;  /* 0xfffffffe1111b812 */ /* 0x000fe400078ec0ff */
[----:B------:R-:W-:Y:S02]  /*fe00*/  @!P4 LOP3.LUT R19, R19, 0xfffffffe, RZ, 0xc0, !PT ;  /* 0xfffffffe1313c812 */ /* 0x000fe400078ec0ff */
[----:B------:R-:W-:Y:S01]  /*fe10*/  IADD3 R3, R3, 0xf8, RZ ;  /* 0x000000f803037810 */ /* 0x000fe20007ffe0ff */
[----:B0-----:R-:W-:-:S04]  /*fe20*/  @!P0 IMAD.WIDE R6, R11, 0x4, R4 ;  /* 0x000000040b068825 */ /* 0x001fc800078e0204 */
[--C-:B-1----:R-:W-:Y:S01]  /*fe30*/  @!P1 IMAD.WIDE R8, R13, 0x4, R4.reuse ;  /* 0x000000040d089825 */ /* 0x102fe200078e0204 */
[----:B------:R4:W-:Y:S01]  /*fe40*/  @!P0 ST.E.64 desc[UR60][R6.64], R130 ;  /* 0x0000008206008985 */ /* 0x0009e2000c101b3c */
[----:B------:R-:W-:Y:S02]  /*fe50*/  ISETP.GE.AND P0, PT, R3, UR4, PT ;  /* 0x0000000403007c0c */ /* 0x000fe4000bf06270 */
[--C-:B------:R-:W-:Y:S01]  /*fe60*/  @!P2 IMAD.WIDE R10, R15, 0x4, R4.reuse ;  /* 0x000000040f0aa825 */ /* 0x100fe200078e0204 */
[----:B------:R4:W-:Y:S03]  /*fe70*/  @!P1 ST.E.64 desc[UR60][R8.64], R134 ;  /* 0x0000008608009985 */ /* 0x0009e6000c101b3c */
[--C-:B------:R-:W-:Y:S01]  /*fe80*/  @!P3 IMAD.WIDE R12, R17, 0x4, R4.reuse ;  /* 0x00000004110cb825 */ /* 0x100fe200078e0204 */
[----:B------:R4:W-:Y:S03]  /*fe90*/  @!P2 ST.E.64 desc[UR60][R10.64], R138 ;  /* 0x0000008a0a00a985 */ /* 0x0009e6000c101b3c */
[----:B------:R-:W-:Y:S01]  /*fea0*/  @!P4 IMAD.WIDE R14, R19, 0x4, R4 ;  /* 0x00000004130ec825 */ /* 0x000fe200078e0204 */
[----:B------:R4:W-:Y:S04]  /*feb0*/  @!P3 ST.E.64 desc[UR60][R12.64], R142 ;  /* 0x0000008e0c00b985 */ /* 0x0009e8000c101b3c */
[----:B------:R4:W-:Y:S01]  /*fec0*/  @!P4 ST.E.64 desc[UR60][R14.64], R146 ;  /* 0x000000920e00c985 */ /* 0x0009e2000c101b3c */
[----:B------:R-:W-:Y:S05]  /*fed0*/  @P0 BRA `(.L_x_991) ;  /* 0x00000040009c0947 */ /* 0x000fea0003800000 */
[----:B------:R-:W-:-:S04]  /*fee0*/  LEA.HI R3, R3, R3, RZ, 0x1 ;  /* 0x0000000303037211 */ /* 0x000fc800078f08ff */
[----:B------:R-:W-:-:S05]  /*fef0*/  LOP3.LUT R3, R3, 0xfffffffe, RZ, 0xc0, !PT ;  /* 0xfffffffe03037812 */ /* 0x000fca00078ec0ff */
[----:B------:R-:W-:-:S05]  /*ff00*/  IMAD.WIDE R4, R3, 0x4, R4 ;  /* 0x0000000403047825 */ /* 0x000fca00078e0204 */
[----:B------:R0:W-:Y:S01]  /*ff10*/  ST.E.64 desc[UR60][R4.64], R150 ;  /* 0x0000009604007985 */ /* 0x0001e2000c101b3c */
[----:B------:R-:W-:Y:S05]  /*ff20*/  BRA `(.L_x_991) ;  /* 0x0000004000887947 */ /* 0x000fea0003800000 */
.L_x_1078:
[----:B------:R-:W0:Y:S02]  /*ff30*/  S2R R0, SR_TID.X ;  /* 0x0000000000007919 */ /* 0x000e240000002100 */
[----:B0-----:R-:W-:-:S05]  /*ff40*/  VIADD R2, R0, 0xffffff80 ;  /* 0xffffff8000027836 */ /* 0x001fca0000000000 */
[----:B------:R-:W-:-:S13]  /*ff50*/  ISETP.GT.AND P0, PT, R2, 0x7f, PT ;  /* 0x0000007f0200780c */ /* 0x000fda0003f04270 */
[----:B------:R-:W-:Y:S05]  /*ff60*/  @P0 BRA `(.L_x_991) ;  /* 0x0000004000780947 */ /* 0x000fea0003800000 */
[----:B------:R-:W0:Y:S01]  /*ff70*/  S2R R3, SR_CTAID.X ;  /* 0x0000000000037919 */ /* 0x000e220000002500 */
[----:B------:R-:W1:Y:S01]  /*ff80*/  LDC R6, c[0x0][0xbe8] ;  /* 0x0002fa00ff067b82 */ /* 0x000e620000000800 */
[----:B------:R-:W-:Y:S01]  /*ff90*/  ULDC UR4, c[0x0][0xa88] ;  /* 0x0002a20000047ab9 */ /* 0x000fe20000000800 */
[----:B0-----:R-:W-:Y:S02]  /*ffa0*/  IMAD R0, R3, 0x80, R0 ;  /* 0x0000008003007824 */ /* 0x001fe400078e0200 */
[----:B-1----:R-:W-:-:S03]  /*ffb0*/  IMAD R3, R6, UR4, RZ ;  /* 0x0000000406037c24 */ /* 0x002fc6000f8e02ff */
[----:B------:R-:W-:-:S04]  /*ffc0*/  IADD3 R0, R0, -0x80, RZ ;  /* 0xffffff8000007810 */ /* 0x000fc80007ffe0ff */
[----:B------:R-:W-:-:S13]  /*ffd0*/  ISETP.GE.AND P0, PT, R0, R3, PT ;  /* 0x000000030000720c */ /* 0x000fda0003f06270 */
[----:B------:R-:W-:Y:S05]  /*ffe0*/  @P0 BRA `(.L_x_991) ;  /* 0x0000004000580947 */ /* 0x000fea0003800000 */
[----:B------:R-:W2:Y:S01]  /*fff0*/  LDL R4, [R1] ;  /* 0x0000000001047983 */ /* 0x000ea20000100800 */
[----:B------:R-:W-:Y:S01]  /*10000*/  ISETP.NE.AND P0, PT, R6, 0x1, PT ;  /* 0x000000010600780c */ /* 0x000fe20003f05270 */
[----:B------:R-:W-:Y:S01]  /*10010*/  S2UR UR7, SR_CTAID.Z ;  /* 0x00000000000779c3 */ /* 0x000fe20000002700 */
[----:B------:R-:W-:Y:S01]  /*10020*/  ULDC.64 UR8, c[0x0][0xbd0] ;  /* 0x0002f40000087ab9 */ /* 0x000fe20000000a00 */
[----:B------:R-:W-:-:S06]  /*10030*/  IMAD.MOV.U32 R5, RZ, RZ, R0 ;  /* 0x000000ffff057224 */ /* 0x000fcc00078e0000 */
[----:B------:R-:W0:Y:S08]  /*10040*/  LDC.64 R10, c[0x0][0xbd8] ;  /* 0x0002f600ff0a7b82 */ /* 0x000e300000000a00 */
[----:B------:R-:W1:Y:S08]  /*10050*/  @P0 LDC R7, c[0x0][0xbec] ;  /* 0x0002fb00ff070b82 */ /* 0x000e700000000800 */
[----:B------:R-:W3:Y:S08]  /*10060*/  @P0 LDC R9, c[0x0][0xbf0] ;  /* 0x0002fc00ff090b82 */ /* 0x000ef00000000800 */
[----:B------:R-:W4:Y:S08]  /*10070*/  S2UR UR10, SR_CTAID.Y ;  /* 0x00000000000a79c3 */ /* 0x000f300000002600 */
[----:B------:R-:W4:Y:S01]  /*10080*/  LDC R8, c[0x0][0xc50] ;  /* 0x00031400ff087b82 */ /* 0x000f220000000800 */
[----:B--2---:R-:W-:Y:S01]  /*10090*/  R2UR UR11, R4 ;  /* 0x00000000040b72ca */ /* 0x004fe200000e0000 */
[----:B-1----:R-:W-:-:S05]  /*100a0*/  @P0 IMAD.HI.U32 R4, R0, R7, RZ ;  /* 0x0000000700040227 */ /* 0x002fca00078e00ff */
[----:B---3--:R-:W-:-:S07]  /*100b0*/  @P0 SHF.R.U32.HI R5, RZ, R9, R4 ;  /* 0x00000009ff050219 */ /* 0x008fce0000011604 */
[----:B------:R-:W-:Y:S02]  /*100c0*/  USHF.R.S32.HI UR6, URZ, 0x1f, UR11 ;  /* 0x0000001f3f067899 */ /* 0x000fe4000801140b */
[----:B------:R-:W-:Y:S01]  /*100d0*/  IMAD R7, RZ, RZ, -UR11 ;  /* 0x8000000bff077e24 */ /* 0x000fe2000f8e02ff */
[----:B------:R-:W-:Y:S02]  /*100e0*/  UIMAD.WIDE.U32 UR4, UR11, UR8, URZ ;  /* 0x000000080b0472a5 */ /* 0x000fe4000f8e003f */
[----:B------:R-:W-:Y:S01]  /*100f0*/  UIMAD UR6, UR6, UR8, URZ ;  /* 0x00000008060672a4 */ /* 0x000fe2000f8e023f */
[----:B----4-:R-:W-:Y:S01]  /*10100*/  IMAD R9, R8, R7, UR10 ;  /* 0x0000000a08097e24 */ /* 0x010fe2000f8e0207 */
[----:B------:R-:W-:Y:S01]  /*10110*/  USHF.R.S32.HI UR8, URZ, 0x1f, UR7 ;  /* 0x0000001f3f087899 */ /* 0x000fe20008011407 */
[----:B------:R-:W-:Y:S01]  /*10120*/  IADD3 R7, -R5, RZ, RZ ;  /* 0x000000ff05077210 */ /* 0x000fe20007ffe1ff */
[----:B------:R-:W-:Y:S01]  /*10130*/  UIMAD UR6, UR11, UR9, UR6 ;  /* 0x000000090b0672a4 */ /* 0x000fe2000f8e0206 */
[----:B------:R-:W-:Y:S01]  /*10140*/  MOV R3, UR5 ;  /* 0x0000000500037c02 */ /* 0x000fe20008000f00 */
[----:B------:R-:W-:Y:S01]  /*10150*/  IMAD.U32 R2, RZ, RZ, UR4 ;  /* 0x00000004ff027e24 */ /* 0x000fe2000f8e00ff */
[----:B------:R-:W-:Y:S01]  /*10160*/  SHF.R.S32.HI R4, RZ, 0x1f, R9 ;  /* 0x0000001fff047819 */ /* 0x000fe20000011409 */
[----:B------:R-:W-:Y:S01]  /*10170*/  UIADD3 UR6, UR5, UR6, URZ ;  /* 0x0000000605067290 */ /* 0x000fe2000fffe03f */
[----:B0-----:R-:W-:-:S02]  /*10180*/  IMAD R12, R10, UR8, RZ ;  /* 0x000000080a0c7c24 */ /* 0x001fc4000f8e02ff */
[----:B------:R-:W-:Y:S01]  /*10190*/  ULDC.64 UR4, c[0x0][0xbe0] ;  /* 0x0002f80000047ab9 */ /* 0x000fe20000000a00 */
[----:B------:R-:W-:Y:S02]  /*101a0*/  IMAD R7, R6, R7, R0 ;  /* 0x0000000706077224 */ /* 0x000fe400078e0200 */
[----:B------:R-:W-:Y:S02]  /*101b0*/  IMAD.U32 R3, RZ, RZ, UR6 ;  /* 0x00000006ff037e24 */ /* 0x000fe4000f8e00ff */
[----:B------:R-:W-:Y:S01]  /*101c0*/  IMAD R11, R11, UR7, R12 ;  /* 0x000000070b0b7c24 */ /* 0x000fe2000f8e020c */
[----:B------:R-:W-:Y:S01]  /*101d0*/  SHF.R.S32.HI R0, RZ, 0x1f, R7 ;  /* 0x0000001fff007819 */ /* 0x000fe20000011407 */
[----:B------:R-:W-:-:S04]  /*101e0*/  IMAD.WIDE.U32 R2, R10, UR7, R2 ;  /* 0x000000070a027c25 */ /* 0x000fc8000f8e0002 */
[----:B------:R-:W-:Y:S02]  /*101f0*/  IMAD.IADD R3, R11, 0x1, R3 ;  /* 0x000000010b037824 */ /* 0x000fe400078e0203 */
[----:B------:R-:W-:Y:S02]  /*10200*/  IMAD R4, R4, UR4, RZ ;  /* 0x0000000404047c24 */ /* 0x000fe4000f8e02ff */
[----:B------:R-:W-:-:S04]  /*10210*/  IMAD.WIDE.U32 R2, R9, UR4, R2 ;  /* 0x0000000409027c25 */ /* 0x000fc8000f8e0002 */
[----:B------:R-:W-:Y:S01]  /*10220*/  IMAD R4, R9, UR5, R4 ;  /* 0x0000000509047c24 */ /* 0x000fe2000f8e0204 */
[----:B------:R-:W-:Y:S01]  /*10230*/  SHF.R.S32.HI R9, RZ, 0x1f, R5 ;  /* 0x0000001fff097819 */ /* 0x000fe20000011405 */
[----:B------:R-:W-:Y:S01]  /*10240*/  ULDC.64 UR4, c[0x0][0xbc8] ;  /* 0x0002f20000047ab9 */ /* 0x000fe20000000a00 */
[----:B------:R-:W-:Y:S01]  /*10250*/  IADD3 R2, P0, R5, R2, RZ ;  /* 0x0000000205027210 */ /* 0x000fe20007f1e0ff */
[----:B------:R-:W-:-:S03]  /*10260*/  IMAD R0, R0, UR4, RZ ;  /* 0x0000000400007c24 */ /* 0x000fc6000f8e02ff */
[----:B------:R-:W-:Y:S01]  /*10270*/  IADD3.X R3, R9, R3, R4, P0, !PT ;  /* 0x0000000309037210 */ /* 0x000fe200007fe404 */
[C---:B------:R-:W-:Y:S02]  /*10280*/  IMAD R5, R7.reuse, UR5, R0 ;  /* 0x0000000507057c24 */ /* 0x040fe4000f8e0200 */
[----:B------:R-:W-:Y:S01]  /*10290*/  IMAD.WIDE.U32 R2, R7, UR4, R2 ;  /* 0x0000000407027c25 */ /* 0x000fe2000f8e0002 */
[----:B------:R-:W-:-:S03]  /*102a0*/  ULDC.64 UR4, c[0x0][0xba8] ;  /* 0x0002ea0000047ab9 */ /* 0x000fc60000000a00 */
[----:B------:R-:W-:Y:S01]  /*102b0*/  IMAD.IADD R3, R3, 0x1, R5 ;  /* 0x0000000103037824 */ /* 0x000fe200078e0205 */
[----:B------:R-:W-:-:S04]  /*102c0*/  LEA R4, P0, R2, UR4, 0x2 ;  /* 0x0000000402047c11 */ /* 0x000fc8000f8010ff */
[----:B------:R-:W-:Y:S02]  /*102d0*/  LEA.HI.X R5, R2, UR5, R3, 0x2, P0 ;  /* 0x0000000502057c11 */ /* 0x000fe400080f1403 */
[----:B------:R-:W-:-:S05]  /*102e0*/  MOV R3, 0xff800000 ;  /* 0xff80000000037802 */ /* 0x000fca0000000f00 */
[----:B------:R0:W-:Y:S01]  /*102f0*/  STG.E desc[UR60][R4.64], R3 ;  /* 0x0000000304007986 */ /* 0x0001e2000c10193c */
[----:B------:R-:W-:Y:S05]  /*10300*/  BRA `(.L_x_991) ;  /* 0x0000003c00907947 */ /* 0x000fea0003800000 */
.L_x_989:
        /* <DEDUP_REMOVED lines=18> */
.L_x_1081:
[----:B------:R-:W-:Y:S01]  /*10430*/  ULDC UR7, c[0x0][0xc50] ;  /* 0x0003140000077ab9 */ /* 0x000fe20000000800 */
[----:B------:R-:W-:Y:S01]  /*10440*/  UMOV UR39, UR6 ;  /* 0x0000000600277c82 */ /* 0x000fe20008000000 */
[----:B------:R-:W-:-:S11]  /*10450*/  UISETP.NE.AND UP0, UPT, UR7, 0x1, UPT ;  /* 0x000000010700788c */ /* 0x000fd6000bf05270 */
[----:B------:R-:W-:Y:S01]  /*10460*/  @UP0 ULDC UR4, c[0x0][0xc54] ;  /* 0x0003150000040ab9 */ /* 0x000fe20000000800 */
[----:B------:R-:W-:Y:S01]  /*10470*/  @UP0 ULDC UR8, c[0x0][0xc58] ;  /* 0x0003160000080ab9 */ /* 0x000fe20000000800 */
[----:B------:R-:W-:-:S04]  /*10480*/  UIMAD.WIDE.U32 UR4, UR6, UR4, URZ ;  /* 0x00000004060472a5 */ /* 0x000fc8000f8e003f */
[----:B------:R-:W-:-:S12]  /*10490*/  @UP0 USHF.R.U32.HI UR39, URZ, UR8, UR5 ;  /* 0x000000083f270299 */ /* 0x000fd80008011605 */
.L_x_1082:
[----:B------:R-:W-:Y:S01]  /*104a0*/  ISETP.GE.AND P0, PT, R23, RZ, PT ;  /* 0x000000ff1700720c */ /* 0x000fe20003f06270 */
[----:B------:R-:W-:Y:S01]  /*104b0*/  UIADD3 UR44, -UR39, URZ, URZ ;  /* 0x0000003f272c7290 */ /* 0x000fe2000fffe13f */
[----:B------:R-:W-:Y:S01]  /*104c0*/  IMAD.MOV.U32 R0, RZ, RZ, 0x1 ;  /* 0x00000001ff007424 */ /* 0x000fe200078e00ff */
[----:B------:R-:W-:Y:S01]  /*104d0*/  MOV R6, 0x1 ;  /* 0x0000000100067802 */ /* 0x000fe20000000f00 */
[----:B------:R-:W-:Y:S01]  /*104e0*/  IMAD.MOV.U32 R2, RZ, RZ, RZ ;  /* 0x000000ffff027224 */ /* 0x000fe200078e00ff */
[----:B------:R-:W-:-:S08]  /*104f0*/  UIMAD UR44, UR7, UR44, UR6 ;  /* 0x0000002c072c72a4 */ /* 0x000fd0000f8e0206 */
[----:B------:R-:W-:Y:S05]  /*10500*/  @!P0 BRA `(.L_x_1083) ;  /* 0x0000003800488947 */ /* 0x000fea0003800000 */
[----:B------:R-:W0:Y:S01]  /*10510*/  LDC.64 R2, c[0x0][0xa28] ;  /* 0x00028a00ff027b82 */ /* 0x000e220000000a00 */
[----:B------:R-:W-:Y:S01]  /*10520*/  IMAD.MOV.U32 R22, RZ, RZ, RZ ;  /* 0x000000ffff167224 */ /* 0x000fe200078e00ff */
[----:B------:R-:W-:Y:S01]  /*10530*/  ULDC.64 UR4, c[0x0][0x418] ;  /* 0x0001060000047ab9 */ /* 0x000fe20000000a00 */
[----:B------:R-:W-:Y:S01]  /*10540*/  ULDC UR6, c[0x0][0x448] ;  /* 0x0001120000067ab9 */ /* 0x000fe20000000800 */
[----:B------:R-:W-:Y:S01]  /*10550*/  ULDC UR10, c[0x0][0x2f0] ;  /* 0x0000bc00000a7ab9 */ /* 0x000fe20000000800 */
[----:B------:R-:W-:Y:S01]  /*10560*/  ULDC UR11, c[0x0][0x288] ;  /* 0x0000a200000b7ab9 */ /* 0x000fe20000000800 */
[----:B0-----:R-:W-:-:S04]  /*10570*/  ISETP.NE.U32.AND P0, PT, R2, RZ, PT ;  /* 0x000000ff0200720c */ /* 0x001fc80003f05070 */
[----:B------:R-:W-:-:S13]  /*10580*/  ISETP.NE.AND.EX P0, PT, R3, RZ, PT, P0 ;  /* 0x000000ff0300720c */ /* 0x000fda0003f05300 */
[----:B------:R-:W0:Y:S02]  /*10590*/  @P0 LDC.64 R2, c[0x0][0xa28] ;  /* 0x00028a00ff020b82 */ /* 0x000e240000000a00 */
[----:B0-----:R-:W-:-:S05]  /*105a0*/  @P0 IMAD.WIDE R2, R23, 0x4, R2 ;  /* 0x0000000417020825 */ /* 0x001fca00078e0202 */
[----:B------:R0:W5:Y:S01]  /*105b0*/  @P0 LDG.E R22, desc[UR60][R2.64] ;  /* 0x0000003c02160981 */ /* 0x000162000c1e1900 */
[----:B------:R-:W1:Y:S01]  /*105c0*/  S2UR UR40, SR_CTAID.X ;  /* 0x00000000002879c3 */ /* 0x000e620000002500 */
[----:B------:R-:W-:Y:S02]  /*105d0*/  UISETP.NE.U32.AND UP0, UPT, UR4, URZ, UPT ;  /* 0x0000003f0400728c */ /* 0x000fe4000bf05070 */
[----:B------:R-:W-:Y:S02]  /*105e0*/  UISETP.NE.AND UP1, UPT, UR6, 0x1, UPT ;  /* 0x000000010600788c */ /* 0x000fe4000bf25270 */
[----:B------:R-:W-:Y:S01]  /*105f0*/  UISETP.NE.AND.EX UP0, UPT, UR5, URZ, UPT, UP0 ;  /* 0x0000003f0500728c */ /* 0x000fe2000bf05300 */
[----:B------:R-:W-:Y:S02]  /*10600*/  ULDC UR6, c[0x0][0x424] ;  /* 0x0001090000067ab9 */ /* 0x000fe40000000800 */
[----:B------:R-:W-:Y:S01]  /*10610*/  ULDC.64 UR4, c[0x0][0x9e0] ;  /* 0x0002780000047ab9 */ /* 0x000fe20000000a00 */
[----:B------:R-:W-:-:S02]  /*10620*/  USEL UR9, UR6, 0x1, UP0 ;  /* 0x0000000106097887 */ /* 0x000fc40008000000 */
[----:B------:R-:W-:Y:S02]  /*10630*/  UISETP.GE.AND UP0, UPT, UR5, 0x1, UPT ;  /* 0x000000010500788c */ /* 0x000fe4000bf06270 */
[----:B------:R-:W-:Y:S01]  /*10640*/  UIMAD UR47, UR9, UR10, URZ ;  /* 0x0000000a092f72a4 */ /* 0x000fe2000f8e023f */
[----:B------:R-:W-:Y:S01]  /*10650*/  @UP1 ULDC UR7, c[0x0][0x44c] ;  /* 0x0001130000071ab9 */ /* 0x000fe20000000800 */
[----:B------:R-:W-:Y:S02]  /*10660*/  UIMAD UR9, UR9, UR10, 0x3f ;  /* 0x0000003f090974a4 */ /* 0x000fe4000f8e020a */
[----:B------:R-:W-:Y:S01]  /*10670*/  PLOP3.LUT P1, PT, PT, PT, UP0, 0x80, 0x0 ;  /* 0x000000000000781c */ /* 0x000fe20003f2f008 */
[----:B------:R-:W-:Y:S01]  /*10680*/  @UP1 ULDC UR12, c[0x0][0x450] ;  /* 0x00011400000c1ab9 */ /* 0x000fe20000000800 */
[----:B------:R-:W-:Y:S02]  /*10690*/  UP2UR UR48, UPR, URZ, 0x2 ;  /* 0x000000023f307883 */ /* 0x000fe40008000000 */
[----:B-1----:R-:W-:-:S04]  /*106a0*/  USHF.L.U32 UR40, UR40, 0x7, URZ ;  /* 0x0000000728287899 */ /* 0x002fc8000800063f */
[----:B------:R-:W-:-:S04]  /*106b0*/  UIADD3 UR8, UR40, 0x7f, URZ ;  /* 0x0000007f28087890 */ /* 0x000fc8000fffe03f */
[----:B------:R-:W-:Y:S02]  /*106c0*/  UIMAD.WIDE.U32 UR6, UR8, UR7, URZ ;  /* 0x00000007080672a5 */ /* 0x000fe4000f8e003f */
[----:B------:R-:W-:Y:S02]  /*106d0*/  UIADD3 UR6, UR47, 0x1, -UR11 ;  /* 0x000000012f067890 */ /* 0x000fe4000fffe80b */
[----:B------:R-:W-:Y:S02]  /*106e0*/  @UP1 USHF.R.U32.HI UR8, URZ, UR12, UR7 ;  /* 0x0000000c3f081299 */ /* 0x000fe40008011607 */
[----:B------:R-:W-:Y:S02]  /*106f0*/  USHF.R.S32.HI UR7, URZ, 0x1f, UR9 ;  /* 0x0000001f3f077899 */ /* 0x000fe40008011409 */
[----:B------:R-:W-:Y:S02]  /*10700*/  UIADD3 UR6, UR6, UR8, URZ ;  /* 0x0000000806067290 */ /* 0x000fe4000fffe03f */
[----:B------:R-:W-:-:S02]  /*10710*/  ULEA.HI UR7, UR7, UR9, URZ, 0x6 ;  /* 0x0000000907077291 */ /* 0x000fc4000f8f303f */
[----:B------:R-:W-:Y:S02]  /*10720*/  UIADD3 UR4, UR6, UR4, URZ ;  /* 0x0000000406047290 */ /* 0x000fe4000fffe03f */
[----:B------:R-:W-:Y:S01]  /*10730*/  USHF.R.S32.HI UR41, URZ, 0x6, UR7 ;  /* 0x000000063f297899 */ /* 0x000fe20008011407 */
[----:B0-----:R-:W-:Y:S11]  /*10740*/  @!P1 BRA `(.L_x_1084) ;  /* 0x0000000000449947 */ /* 0x001ff60003800000 */
        /* <DEDUP_REMOVED lines=10> */
.L_x_1085:
[----:B------:R-:W-:-:S11]  /*107f0*/  UISETP.NE.AND UP0, UPT, UR5, 0x1, UPT ;  /* 0x000000010500788c */ /* 0x000fd6000bf05270 */
[----:B------:R-:W-:Y:S02]  /*10800*/  @UP0 ULDC.64 UR12, c[0x0][0x9e8] ;  /* 0x00027a00000c0ab9 */ /* 0x000fe40000000a00 */
[----:B------:R-:W-:-:S04]  /*10810*/  UIMAD.WIDE.U32 UR6, UR8, UR12, URZ ;  /* 0x0000000c080672a5 */ /* 0x000fc8000f8e003f */
[----:B------:R-:W-:-:S12]  /*10820*/  @UP0 USHF.R.U32.HI UR8, URZ, UR13, UR7 ;  /* 0x0000000d3f080299 */ /* 0x000fd80008011607 */
.L_x_1086:
[----:B------:R-:W-:-:S04]  /*10830*/  UIMAD UR8, UR8, UR5, UR5 ;  /* 0x00000005080872a4 */ /* 0x000fc8000f8e0205 */
[----:B------:R-:W-:-:S04]  /*10840*/  UISETP.LT.AND UP0, UPT, UR4, UR8, UPT ;  /* 0x000000080400728c */ /* 0x000fc8000bf01270 */
[----:B------:R-:W-:-:S12]  /*10850*/  USEL UR4, UR4, UR8, UP0 ;  /* 0x0000000804047287 */ /* 0x000fd80008000000 */
.L_x_1084:
[----:B------:R-:W-:Y:S02]  /*10860*/  UISETP.NE.AND UP0, UPT, UR48, URZ, UPT ;  /* 0x0000003f3000728c */ /* 0x000fe4000bf05270 */
[----:B------:R-:W-:-:S04]  /*10870*/  UIADD3 UR4, UR4, 0x3f, URZ ;  /* 0x0000003f04047890 */ /* 0x000fc8000fffe03f */
[----:B------:R-:W-:-:S04]  /*10880*/  USHF.R.S32.HI UR8, URZ, 0x1f, UR4 ;  /* 0x0000001f3f087899 */ /* 0x000fc80008011404 */
[----:B------:R-:W-:Y:S01]  /*10890*/  ULEA.HI UR8, UR8, UR4, URZ, 0x6 ;  /* 0x0000000408087291 */ /* 0x000fe2000f8f303f */
[----:B------:R-:W-:Y:S01]  /*108a0*/  @UP0 ULDC UR6, c[0x0][0x44c] ;  /* 0x0001130000060ab9 */ /* 0x000fe20000000800 */
[----:B------:R-:W-:Y:S01]  /*108b0*/  @UP0 ULDC UR9, c[0x0][0x450] ;  /* 0x0001140000090ab9 */ /* 0x000fe20000000800 */
[----:B------:R-:W-:Y:S02]  /*108c0*/  UIMAD.WIDE.U32 UR6, UR40, UR6, URZ ;  /* 0x00000006280672a5 */ /* 0x000fe4000f8e003f */
[----:B------:R-:W-:Y:S01]  /*108d0*/  UMOV UR4, UR40 ;  /* 0x0000002800047c82 */ /* 0x000fe20008000000 */
[----:B------:R-:W-:Y:S02]  /*108e0*/  USHF.R.S32.HI UR42, URZ, 0x6, UR8 ;  /* 0x000000063f2a7899 */ /* 0x000fe40008011408 */
[----:B------:R-:W-:Y:S02]  /*108f0*/  @UP0 USHF.R.U32.HI UR4, URZ, UR9, UR7 ;  /* 0x000000093f040299 */ /* 0x000fe40008011607 */
[----:B------:R-:W-:-:S02]  /*10900*/  UISETP.LT.AND UP0, UPT, UR41, UR42, UPT ;  /* 0x0000002a2900728c */ /* 0x000fc4000bf01270 */
[----:B------:R-:W-:Y:S01]  /*10910*/  UIADD3 UR4, UR4, -UR11, UR47 ;  /* 0x8000000b04047290 */ /* 0x000fe2000fffe02f */
[----:B------:R-:W-:Y:S01]  /*10920*/  ULDC UR8, c[0x0][0x9dc] ;  /* 0x0002770000087ab9 */ /* 0x000fe20000000800 */
[----:B------:R-:W-:Y:S02]  /*10930*/  USEL UR12, UR41, UR42, UP0 ;  /* 0x0000002a290c7287 */ /* 0x000fe40008000000 */
[----:B------:R-:W-:Y:S01]  /*10940*/  UIADD3 UR8, UR4, -UR8, URZ ;  /* 0x8000000804087290 */ /* 0x000fe2000fffe03f */
[----:B------:R-:W-:Y:S11]  /*10950*/  @!P1 BRA `(.L_x_1087) ;  /* 0x0000000000449947 */ /* 0x000ff60003800000 */
        /* <DEDUP_REMOVED lines=10> */
.L_x_1088:
[----:B------:R-:W-:-:S11]  /*10a00*/  UISETP.NE.AND UP0, UPT, UR5, 0x1, UPT ;  /* 0x000000010500788c */ /* 0x000fd6000bf05270 */
[----:B------:R-:W-:Y:S02]  /*10a10*/  @UP0 ULDC.64 UR10, c[0x0][0x9e8] ;  /* 0x00027a00000a0ab9 */ /* 0x000fe40000000a00 */
[----:B------:R-:W-:-:S04]  /*10a20*/  UIMAD.WIDE.U32 UR6, UR4, UR10, URZ ;  /* 0x0000000a040672a5 */ /* 0x000fc8000f8e003f */
[----:B------:R-:W-:-:S12]  /*10a30*/  @UP0 USHF.R.U32.HI UR4, URZ, UR11, UR7 ;  /* 0x0000000b3f040299 */ /* 0x000fd80008011607 */
.L_x_1089:
[----:B------:R-:W-:-:S04]  /*10a40*/  UIMAD UR4, UR4, UR5, URZ ;  /* 0x00000005040472a4 */ /* 0x000fc8000f8e023f */
[----:B------:R-:W-:-:S04]  /*10a50*/  UISETP.LT.AND UP0, UPT, UR8, UR4, UPT ;  /* 0x000000040800728c */ /* 0x000fc8000bf01270 */
[----:B------:R-:W-:-:S12]  /*10a60*/  USEL UR8, UR8, UR4, !UP0 ;  /* 0x0000000408087287 */ /* 0x000fd8000c000000 */
.L_x_1087:
[----:B------:R-:W-:Y:S02]  /*10a70*/  USHF.R.S32.HI UR4, URZ, 0x1f, UR8 ;  /* 0x0000001f3f047899 */ /* 0x000fe40008011408 */
[----:B------:R-:W-:Y:S02]  /*10a80*/  USHF.R.U32.HI UR9, URZ, 0x10, UR44 ;  /* 0x000000103f097899 */ /* 0x000fe4000801162c */
[----:B------:R-:W-:Y:S02]  /*10a90*/  ULEA.HI UR4, UR4, UR8, URZ, 0x6 ;  /* 0x0000000804047291 */ /* 0x000fe4000f8f303f */
[----:B------:R-:W-:Y:S02]  /*10aa0*/  ULOP3.LUT UR44, UR44, 0xffff, URZ, 0xc0, !UPT ;  /* 0x0000ffff2c2c7892 */ /* 0x000fe4000f8ec03f */
[----:B------:R-:W-:Y:S01]  /*10ab0*/  USHF.R.S32.HI UR4, URZ, 0x6, UR4 ;  /* 0x000000063f047899 */ /* 0x000fe20008011404 */
[----:B------:R-:W-:-:S03]  /*10ac0*/  UMOV UR38, URZ ;  /* 0x0000003f00267c82 */ /* 0x000fc60008000000 */
[----:B------:R-:W-:-:S04]  /*10ad0*/  UISETP.LT.AND UP0, UPT, URZ, UR4, UPT ;  /* 0x000000043f00728c */ /* 0x000fc8000bf01270 */
[----:B------:R-:W-:Y:S02]  /*10ae0*/  USEL UR43, URZ, UR4, !UP0 ;  /* 0x000000043f2b7287 */ /* 0x000fe4000c000000 */
[----:B------:R-:W-:Y:S02]  /*10af0*/  UISETP.NE.AND UP0, UPT, UR9, URZ, UPT ;  /* 0x0000003f0900728c */ /* 0x000fe4000bf05270 */
[----:B------:R-:W-:-:S06]  /*10b00*/  UISETP.GT.AND UP1, UPT, UR12, UR43, UPT ;  /* 0x0000002b0c00728c */ /* 0x000fcc000bf24270 */
[----:B------:R-:W-:-:S03]  /*10b10*/  PLOP3.LUT P0, PT, PT, PT, UP1, 0x80, 0x0 ;  /* 0x000000000000781c */ /* 0x000fc60003f0f018 */
[----:B------:R-:W-:-:S10]  /*10b20*/  @!UP0 ULDC UR9, c[0x0][0x9f0] ;  /* 0x00027c0000098ab9 */ /* 0x000fd40000000800 */
[----:B------:R-:W-:Y:S05]  /*10b30*/  @!P0 BRA `(.L_x_1090) ;  /* 0x00000000007c8947 */ /* 0x000fea0003800000 */
[----:B------:R-:W-:Y:S01]  /*10b40*/  IABS R0, UR9 ;  /* 0x0000000900007c13 */ /* 0x000fe20008000000 */
[----:B------:R-:W-:Y:S02]  /*10b50*/  UIADD3 UR4, UR9, -0x1, UR12 ;  /* 0xffffffff09047890 */ /* 0x000fe4000fffe00c */
[----:B------:R-:W-:Y:S02]  /*10b60*/  IABS R4, UR9 ;  /* 0x0000000900047c13 */ /* 0x000fe40008000000 */
[----:B------:R-:W-:Y:S01]  /*10b70*/  R2UR UR10, R0 ;  /* 0x00000000000a72ca */ /* 0x000fe200000e0000 */
[----:B------:R-:W-:-:S03]  /*10b80*/  UIADD3 UR6, -UR43, UR4, URZ ;  /* 0x000000042b067290 */ /* 0x000fc6000fffe13f */
[----:B------:R-:W-:-:S03]  /*10b90*/  UMOV UR4, URZ ;  /* 0x0000003f00047c82 */ /* 0x000fc60008000000 */
[----:B------:R-:W-:Y:S01]  /*10ba0*/  IABS R3, UR6 ;  /* 0x0000000600037c13 */ /* 0x000fe20008000000 */
[----:B------:R-:W-:-:S03]  /*10bb0*/  ULOP3.LUT UR6, UR6, UR9, URZ, 0x3c, !UPT ;  /* 0x0000000906067292 */ /* 0x000fc6000f8e3c3f */
[----:B------:R-:W-:Y:S02]  /*10bc0*/  R2UR UR8, R3 ;  /* 0x00000000030872ca */ /* 0x000fe400000e0000 */
[----:B------:R-:W0:Y:S08]  /*10bd0*/  I2F.RP R0, UR10 ;  /* 0x0000000a00007d06 */ /* 0x000e300008209400 */
[----:B0-----:R-:W0:Y:S02]  /*10be0*/  MUFU.RCP R0, R0 ;  /* 0x0000000000007308 */ /* 0x001e240000001000 */
        /* <DEDUP_REMOVED lines=20> */
.L_x_1090:
[----:B------:R-:W-:Y:S02]  /*10d30*/  UIMAD UR49, UR44, UR38, UR43 ;  /* 0x000000262c3172a4 */ /* 0x000fe4000f8e022b */
[----:B------:R-:W-:Y:S01]  /*10d40*/  IMAD.U32 R0, RZ, RZ, UR38 ;  /* 0x00000026ff007e24 */ /* 0x000fe2000f8e00ff */
[----:B------:R-:W-:Y:S01]  /*10d50*/  MOV R2, RZ ;  /* 0x000000ff00027202 */ /* 0x000fe20000000f00 */
[----:B------:R-:W-:Y:S02]  /*10d60*/  IMAD.MOV.U32 R6, RZ, RZ, 0x1 ;  /* 0x00000001ff067424 */ /* 0x000fe400078e00ff */
[----:B------:R-:W-:-:S05]  /*10d70*/  IMAD.U32 R19, RZ, RZ, UR49 ;  /* 0x00000031ff137e24 */ /* 0x000fca000f8e00ff */
[----:B------:R-:W-:Y:S01]  /*10d80*/  VIADDMNMX R19, R19, R0, UR12, PT ;  /* 0x0000000c13137e46 */ /* 0x000fe2000b800100 */
[----:B------:R-:W-:-:S03]  /*10d90*/  IMAD.MOV.U32 R0, RZ, RZ, 0x1 ;  /* 0x00000001ff007424 */ /* 0x000fc600078e00ff */
[----:B------:R-:W-:-:S13]  /*10da0*/  ISETP.GT.AND P0, PT, R19, UR49, PT ;  /* 0x0000003113007c0c */ /* 0x000fda000bf04270 */
        /* <DEDUP_REMOVED lines=11> */
[----:B------:R-:W-:Y:S01]  /*10e60*/  MOV R4, UR4 ;  /* 0x0000000400047c02 */ /* 0x000fe20008000f00 */
[----:B------:R-:W-:Y:S01]  /*10e70*/  IMAD.U32 R5, RZ, RZ, UR5 ;  /* 0x00000005ff057e24 */ /* 0x000fe2000f8e00ff */
[----:B------:R-:W-:Y:S01]  /*10e80*/  ULDC.64 UR4, c[0x4][0xc0] ;  /* 0x0100300000047ab9 */ /* 0x000fe20000000a00 */
[----:B------:R-:W0:Y:S01]  /*10e90*/  LDC.64 R2, c[0x4][R2] ;  /* 0x0100000002027b82 */ /* 0x000e220000000a00 */
[----:B------:R-:W-:Y:S01]  /*10ea0*/  IMAD.U32 R6, RZ, RZ, UR6 ;  /* 0x00000006ff067e24 */ /* 0x000fe2000f8e00ff */
[----:B------:R-:W-:Y:S01]  /*10eb0*/  MOV R7, UR7 ;  /* 0x0000000700077c02 */ /* 0x000fe20008000f00 */
[----:B------:R-:W-:Y:S01]  /*10ec0*/  IMAD.U32 R10, RZ, RZ, UR4 ;  /* 0x00000004ff0a7e24 */ /* 0x000fe2000f8e00ff */
[----:B------:R-:W-:Y:S01]  /*10ed0*/  MOV R8, 0x70 ;  /* 0x0000007000087802 */ /* 0x000fe20000000f00 */
[----:B------:R-:W-:-:S02]  /*10ee0*/  IMAD.U32 R11, RZ, RZ, UR5 ;  /* 0x00000005ff0b7e24 */ /* 0x000fc4000f8e00ff */
[----:B------:R-:W-:Y:S02]  /*10ef0*/  IMAD.MOV.U32 R12, RZ, RZ, 0x1 ;  /* 0x00000001ff0c7424 */ /* 0x000fe400078e00ff */
[----:B------:R-:W-:-:S07]  /*10f00*/  IMAD.MOV.U32 R13, RZ, RZ, RZ ;  /* 0x000000ffff0d7224 */ /* 0x000fce00078e00ff */
[----:B------:R-:W-:-:S07]  /*10f10*/  LEPC R20, `(.L_x_1091) ;  /* 0x000000001014794e */ /* 0x000fce0000000000 */
[----:B0----5:R-:W-:Y:S05]  /*10f20*/  CALL.ABS.NOINC R2 ;  /* 0x0000000002007343 */ /* 0x021fea0003c00000 */
.L_x_1091:
        /* <DEDUP_REMOVED lines=8> */
[----:B------:R0:W1:Y:S01]  /*10fb0*/  LDC.64 R2, c[0x4][R16] ;  /* 0x0100000010027b82 */ /* 0x0000620000000a00 */
[----:B------:R-:W-:Y:S01]  /*10fc0*/  IMAD.U32 R5, RZ, RZ, UR5 ;  /* 0x00000005ff057e24 */ /* 0x000fe2000f8e00ff */
[----:B------:R-:W-:Y:S01]  /*10fd0*/  ULDC.64 UR4, c[0x4][0xc8] ;  /* 0x0100320000047ab9 */ /* 0x000fe20000000a00 */
[----:B------:R-:W-:Y:S01]  /*10fe0*/  IMAD.U32 R6, RZ, RZ, UR6 ;  /* 0x00000006ff067e24 */ /* 0x000fe2000f8e00ff */
[----:B------:R-:W-:Y:S01]  /*10ff0*/  MOV R7, UR7 ;  /* 0x0000000700077c02 */ /* 0x000fe20008000f00 */
[----:B------:R-:W-:Y:S01]  /*11000*/  IMAD.U32 R10, RZ, RZ, UR4 ;  /* 0x00000004ff0a7e24 */ /* 0x000fe2000f8e00ff */
[----:B------:R-:W-:Y:S01]  /*11010*/  MOV R8, 0x70 ;  /* 0x0000007000087802 */ /* 0x000fe20000000f00 */
[----:B------:R-:W-:-:S02]  /*11020*/  IMAD.U32 R11, RZ, RZ, UR5 ;  /* 0x00000005ff0b7e24 */ /* 0x000fc4000f8e00ff */
[----:B------:R-:W-:Y:S02]  /*11030*/  IMAD.MOV.U32 R12, RZ, RZ, 0x1 ;  /* 0x00000001ff0c7424 */ /* 0x000fe400078e00ff */
[----:B0-----:R-:W-:-:S07]  /*11040*/  IMAD.MOV.U32 R13, RZ, RZ, RZ ;  /* 0x000000ffff0d7224 */ /* 0x001fce00078e00ff */
[----:B------:R-:W-:-:S07]  /*11050*/  LEPC R20, `(.L_x_1093) ;  /* 0x000000001014794e */ /* 0x000fce0000000000 */
[----:B-1---5:R-:W-:Y:S05]  /*11060*/  CALL.ABS.NOINC R2 ;  /* 0x0000000002007343 */ /* 0x022fea0003c00000 */
.L_x_1093:
[----:B------:R0:W1:Y:S01]  /*11070*/  LDC.64 R2, c[0x4][R16] ;  /* 0x0100000010027b82 */ /* 0x0000620000000a00 */
[----:B------:R-:W-:Y:S01]  /*11080*/  ULDC.64 UR4, c[0x4][0x138] ;  /* 0x01004e0000047ab9 */ /* 0x000fe20000000a00 */
[----:B------:R-:W-:Y:S01]  /*11090*/  ULDC.64 UR6, c[0x4][0x140] ;  /* 0x0100500000067ab9 */ /* 0x000fe20000000a00 */
[----:B------:R-:W-:Y:S01]  /*110a0*/  MOV R4, UR4 ;  /* 0x0000000400047c02 */ /* 0x000fe20008000f00 */
        /* <DEDUP_REMOVED lines=10> */
[----:B-1----:R-:W-:Y:S05]  /*11150*/  CALL.ABS.NOINC R2 ;  /* 0x0000000002007343 */ /* 0x002fea0003c00000 */
.L_x_1092:
[----:B------:R-:W0:Y:S01]  /*11160*/  LDC.64 R2, c[0x0][0x9f8] ;  /* 0x00027e00ff027b82 */ /* 0x000e220000000a00 */
[----:B------:R-:W-:-:S07]  /*11170*/  MOV R33, R23 ;  /* 0x0000001700217202 */ /* 0x000fce0000000f00 */
[----:B------:R-:W1:Y:S01]  /*11180*/  LDC R17, c[0x0][0x430] ;  /* 0x00010c00ff117b82 */ /* 0x000e620000000800 */
[C---:B------:R-:W-:Y:S01]  /*11190*/  IMAD.SHL.U32 R24, R26.reuse, 0x10, RZ ;  /* 0x000000101a187824 */ /* 0x040fe200078e00ff */
[----:B------:R-:W-:Y:S01]  /*111a0*/  LOP3.LUT R8, R26, 0x7f, RZ, 0xc0, !PT ;  /* 0x0000007f1a087812 */ /* 0x000fe200078ec0ff */
[----:B------:R-:W-:Y:S01]  /*111b0*/  VIADD R0, R19, 0xffffffff ;  /* 0xffffffff13007836 */ /* 0x000fe20000000000 */
[----:B------:R-:W-:Y:S01]  /*111c0*/  LOP3.LUT R16, R16, 0xffffffbf, RZ, 0xc0, !PT ;  /* 0xffffffbf10107812 */ /* 0x000fe200078ec0ff */
[----:B------:R-:W-:Y:S01]  /*111d0*/  ULDC UR4, c[0x0][0x2f4] ;  /* 0x0000bd0000047ab9 */ /* 0x000fe20000000800 */
[----:B0-----:R-:W-:-:S04]  /*111e0*/  ISETP.NE.U32.AND P0, PT, R2, RZ, PT ;  /* 0x000000ff0200720c */ /* 0x001fc80003f05070 */
[----:B------:R-:W-:-:S13]  /*111f0*/  ISETP.NE.AND.EX P0, PT, R3, RZ, PT, P0 ;  /* 0x000000ff0300720c */ /* 0x000fda0003f05300 */
[----:B------:R-:W0:Y:S02]  /*11200*/  @P0 LDC.64 R2, c[0x0][0x9f8] ;  /* 0x00027e00ff020b82 */ /* 0x000e240000000a00 */
[----:B0-----:R-:W-:-:S05]  /*11210*/  @P0 IMAD.WIDE R2, R23, 0x4, R2 ;  /* 0x0000000417020825 */ /* 0x001fca00078e0202 */
[----:B------:R0:W2:Y:S01]  /*11220*/  @P0 LDG.E R33, desc[UR60][R2.64] ;  /* 0x0000003c02210981 */ /* 0x0000a2000c1e1900 */
[----:B------:R-:W-:Y:S02]  /*11230*/  LOP3.LUT R24, R24, 0x70, RZ, 0xc0, !PT ;  /* 0x0000007018187812 */ /* 0x000fe400078ec0ff */
[----:B------:R-:W-:Y:S02]  /*11240*/  SHF.R.U32.HI R4, RZ, 0x3, R8 ;  /* 0x00000003ff047819 */ /* 0x000fe40000011608 */
[----:B-1----:R-:W-:Y:S02]  /*11250*/  ISETP.NE.AND P1, PT, R17, 0x1, PT ;  /* 0x000000011100780c */ /* 0x002fe40003f25270 */
[----:B------:R-:W-:-:S04]  /*11260*/  LOP3.LUT R37, R24, R4, RZ, 0xfc, !PT ;  /* 0x0000000418257212 */ /* 0x000fc800078efcff */
[----:B------:R-:W-:-:S04]  /*11270*/  LEA R7, R0, R37, 0x6 ;  /* 0x0000002500077211 */ /* 0x000fc800078e30ff */
[C---:B------:R-:W-:Y:S01]  /*11280*/  ISETP.GE.AND P0, PT, R7.reuse, UR47, PT ;  /* 0x0000002f07007c0c */ /* 0x040fe2000bf06270 */
[----:B-----5:R-:W-:Y:S02]  /*11290*/  IMAD.IADD R7, R7, 0x1, R22 ;  /* 0x0000000107077824 */ /* 0x020fe400078e0216 */
[----:B0-----:R-:W0:Y:S01]  /*112a0*/  @P1 LDC R2, c[0x0][0x434] ;  /* 0x00010d00ff021b82 */ /* 0x001e220000000800 */
[----:B------:R-:W-:Y:S01]  /*112b0*/  ISETP.GT.U32.OR P0, PT, R37, 0x3f, P0 ;  /* 0x0000003f2500780c */ /* 0x000fe20000704470 */
[----:B------:R-:W-:Y:S01]  /*112c0*/  IMAD.MOV.U32 R9, RZ, RZ, R7 ;  /* 0x000000ffff097224 */ /* 0x000fe200078e0007 */
[----:B------:R-:W-:-:S05]  /*112d0*/  @P1 LOP3.LUT R16, R16, 0x40, RZ, 0xfc, !PT ;  /* 0x0000004010101812 */ /* 0x000fca00078efcff */
[----:B------:R-:W1:Y:S08]  /*112e0*/  @P1 LDC R3, c[0x0][0x438] ;  /* 0x00010e00ff031b82 */ /* 0x000e700000000800 */
[----:B------:R-:W3:Y:S08]  /*112f0*/  @!P0 LDC.64 R10, c[0x0][0x428] ;  /* 0x00010a00ff0a8b82 */ /* 0x000ef00000000a00 */
[----:B------:R-:W4:Y:S01]  /*11300*/  @!P0 LDC.64 R4, c[0x0][0x418] ;  /* 0x00010600ff048b82 */ /* 0x000f220000000a00 */
[----:B0-----:R-:W-:-:S05]  /*11310*/  @P1 IMAD.HI.U32 R2, R7, R2, RZ ;  /* 0x0000000207021227 */ /* 0x001fca00078e00ff */
[----:B-1----:R-:W-:-:S04]  /*11320*/  @P1 SHF.R.U32.HI R9, RZ, R3, R2 ;  /* 0x00000003ff091219 */ /* 0x002fc80000011602 */
[----:B------:R-:W-:Y:S02]  /*11330*/  @!P0 SHF.R.S32.HI R3, RZ, 0x1f, R9 ;  /* 0x0000001fff038819 */ /* 0x000fe40000011409 */
[----:B------:R-:W-:Y:S01]  /*11340*/  LOP3.LUT R16, R16, 0xffffffef, RZ, 0xc0, !PT ;  /* 0xffffffef10107812 */ /* 0x000fe200078ec0ff */
[----:B------:R-:W-:Y:S01]  /*11350*/  UMOV UR5, 0xffffffff ;  /* 0xffffffff00057882 */ /* 0x000fe20000000000 */
[----:B--2---:R-:W-:-:S05]  /*11360*/  SHF.R.S32.HI R6, RZ, 0x1f, R33 ;  /* 0x0000001fff067819 */ /* 0x004fca0000011421 */
[----:B---3--:R-:W-:Y:S01]  /*11370*/  @!P0 IMAD R2, R6, R10, RZ ;  /* 0x0000000a06028224 */ /* 0x008fe200078e02ff */
[----:B------:R0:W-:Y:S03]  /*11380*/  STL [R1], R6 ;  /* 0x0000000601007387 */ /* 0x0001e60000100800 */
[----:B------:R-:W-:Y:S01]  /*11390*/  @!P0 IMAD R11, R33, R11, R2 ;  /* 0x0000000b210b8224 */ /* 0x000fe200078e0202 */
[----:B------:R-:W-:-:S05]  /*113a0*/  @!P0 MOV R2, R9 ;  /* 0x0000000900028202 */ /* 0x000fca0000000f00 */
[----:B------:R-:W-:-:S04]  /*113b0*/  @!P0 IMAD.WIDE.U32 R2, R33, R10, R2 ;  /* 0x0000000a21028225 */ /* 0x000fc800078e0002 */
[----:B------:R-:W-:Y:S01]  /*113c0*/  @!P0 IMAD.IADD R3, R3, 0x1, R11 ;  /* 0x0000000103038824 */ /* 0x000fe200078e020b */
[----:B----4-:R-:W-:Y:S01]  /*113d0*/  @!P0 LEA R4, P1, R2, R4, 0x2 ;  /* 0x0000000402048211 */ /* 0x010fe200078210ff */
[----:B0-----:R-:W-:-:S03]  /*113e0*/  IMAD.MOV.U32 R6, RZ, RZ, RZ ;  /* 0x000000ffff067224 */ /* 0x001fc600078e00ff */
[----:B------:R-:W-:-:S05]  /*113f0*/  @!P0 LEA.HI.X R5, R2, R5, R3, 0x2, P1 ;  /* 0x0000000502058211 */ /* 0x000fca00008f1403 */
[----:B------:R0:W5:Y:S02]  /*11400*/  @!P0 LDG.E R6, desc[UR60][R4.64] ;  /* 0x0000003c04068981 */ /* 0x000164000c1e1900 */
[----:B0-----:R-:W-:-:S04]  /*11410*/  SHF.L.U32 R4, R26, 0x3, RZ ;  /* 0x000000031a047819 */ /* 0x001fc800000006ff */
[----:B------:R-:W-:-:S04]  /*11420*/  LOP3.LUT R25, R4, 0x38, RZ, 0xc0, !PT ;  /* 0x0000003804197812 */ /* 0x000fc800078ec0ff */
[C---:B------:R-:W-:Y:S02]  /*11430*/  ISETP.GE.AND P0, PT, R25.reuse, UR4, PT ;  /* 0x0000000419007c0c */ /* 0x040fe4000bf06270 */
[C---:B------:R-:W-:Y:S02]  /*11440*/  LOP3.LUT R36, R25.reuse, 0x40, RZ, 0xfc, !PT ;  /* 0x0000004019247812 */ /* 0x040fe400078efcff */
[C---:B------:R-:W-:Y:S02]  /*11450*/  LOP3.LUT R35, R25.reuse, 0x80, RZ, 0xfc, !PT ;  /* 0x0000008019237812 */ /* 0x040fe400078efcff */
[----:B------:R-:W-:Y:S02]  /*11460*/  ISETP.GE.AND P2, PT, R36, UR4, PT ;  /* 0x0000000424007c0c */ /* 0x000fe4000bf46270 */
[----:B------:R-:W-:Y:S02]  /*11470*/  LOP3.LUT R34, R25, 0xc0, RZ, 0xfc, !PT ;  /* 0x000000c019227812 */ /* 0x000fe400078efcff */
[----:B------:R-:W-:-:S03]  /*11480*/  ISETP.GE.AND P1, PT, R35, UR4, PT ;  /* 0x0000000423007c0c */ /* 0x000fc6000bf26270 */
[----:B------:R-:W-:Y:S02]  /*11490*/  @P0 LOP3.LUT R16, R16, 0x10, RZ, 0xfc, !PT ;  /* 0x0000001010100812 */ /* 0x000fe400078efcff */
[----:B------:R-:W-:Y:S02]  /*114a0*/  ISETP.GE.AND P0, PT, R34, UR4, PT ;  /* 0x0000000422007c0c */ /* 0x000fe4000bf06270 */
[----:B------:R-:W-:-:S04]  /*114b0*/  LOP3.LUT R16, R16, 0xfffffff7, RZ, 0xc0, !PT ;  /* 0xfffffff710107812 */ /* 0x000fc800078ec0ff */
[----:B------:R-:W-:-:S04]  /*114c0*/  @P2 LOP3.LUT R16, R16, 0x8, RZ, 0xfc, !PT ;  /* 0x0000000810102812 */ /* 0x000fc800078efcff */
[----:B------:R-:W-:-:S04]  /*114d0*/  LOP3.LUT R16, R16, 0xfffffffd, RZ, 0xc0, !PT ;  /* 0xfffffffd10107812 */ /* 0x000fc800078ec0ff */
[----:B------:R-:W-:-:S04]  /*114e0*/  LOP3.LUT R16, R16, 0xfffffffb, RZ, 0xc0, !PT ;  /* 0xfffffffb10107812 */ /* 0x000fc800078ec0ff */
[----:B------:R-:W-:-:S04]  /*114f0*/  @P1 LOP3.LUT R16, R16, 0x4, RZ, 0xfc, !PT ;  /* 0x0000000410101812 */ /* 0x000fc800078efcff */
[----:B------:R-:W-:Y:S01]  /*11500*/  @P0 LOP3.LUT R16, R16, 0x2, RZ, 0xfc, !PT ;  /* 0x0000000210100812 */ /* 0x000fe200078efcff */
[----:B------:R-:W-:Y:S06]  /*11510*/  BRA.DIV UR5, `(.L_x_1094) ;  /* 0x0000002e05fc7947 */ /* 0x000fec000b800000 */
.L_x_1136:
[----:B------:R-:W2:Y:S01]  /*11520*/  LDL R2, [R1+0x4] ;  /* 0x0000040001027983 */ /* 0x000ea20000100800 */
[----:B------:R-:W-:Y:S01]  /*11530*/  ISETP.GT.U32.AND P1, PT, R37, 0x3f, PT ;  /* 0x0000003f2500780c */ /* 0x000fe20003f24070 */
[----:B------:R-:W-:Y:S01]  /*11540*/  IMAD.MOV.U32 R27, RZ, RZ, R0 ;  /* 0x000000ffff1b7224 */ /* 0x000fe200078e0000 */
[----:B------:R-:W-:Y:S02]  /*11550*/  LOP3.LUT R16, R16, 0xfffffffe, RZ, 0xc0, !PT ;  /* 0xfffffffe10107812 */ /* 0x000fe400078ec0ff */
[----:B------:R-:W-:-:S04]  /*11560*/  MOV R32, UR39 ;  /* 0x0000002700207c02 */ /* 0x000fc80008000f00 */
[----:B------:R-:W-:-:S05]  /*11570*/  SHF.R.S32.HI R32, RZ, 0x1f, R32 ;  /* 0x0000001fff207819 */ /* 0x000fca0000011420 */
[----:B------:R-:W-:-:S04]  /*11580*/  @P1 LOP3.LUT R16, R16, 0x1, RZ, 0xfc, !PT ;  /* 0x0000000110101812 */ /* 0x000fc800078efcff */
[----:B------:R-:W-:Y:S02]  /*11590*/  LOP3.LUT R16, R16, 0xffffffdf, RZ, 0xc0, !PT ;  /* 0xffffffdf10107812 */ /* 0x000fe400078ec0ff */
[----:B--2---:R-:W-:Y:S01]  /*115a0*/  R2UR UR4, R2 ;  /* 0x00000000020472ca */ /* 0x004fe200000e0000 */
[----:B------:R-:W-:-:S04]  /*115b0*/  IMAD.MOV R2, RZ, RZ, -R9 ;  /* 0x000000ffff027224 */ /* 0x000fc800078e0a09 */
[----:B------:R-:W-:-:S08]  /*115c0*/  IMAD R7, R17, R2, R7 ;  /* 0x0000000211077224 */ /* 0x000fd000078e0207 */
[----:B------:R-:W-:-:S06]  /*115d0*/  ULOP3.LUT UR4, UR4, 0x2, URZ, 0xfc, !UPT ;  /* 0x0000000204047892 */ /* 0x000fcc000f8efc3f */
[----:B------:R-:W-:-:S05]  /*115e0*/  IMAD.U32 R2, RZ, RZ, UR4 ;  /* 0x00000004ff027e24 */ /* 0x000fca000f8e00ff */
[----:B------:R-:W-:-:S13]  /*115f0*/  ISETP.NE.AND P0, PT, R2, 0x3, PT ;  /* 0x000000030200780c */ /* 0x000fda0003f05270 */
[----:B------:R-:W-:Y:S01]  /*11600*/  @P0 LOP3.LUT R16, R16, 0x20, RZ, 0xfc, !PT ;  /* 0x0000002010100812 */ /* 0x000fe200078efcff */
[----:B------:R-:W-:Y:S06]  /*11610*/  @!P0 BRA `(.L_x_1095) ;  /* 0x0000000000048947 */ /* 0x000fec0003800000 */
[----:B------:R-:W-:Y:S01]  /*11620*/  BPT.TRAP 0x1 ;  /* 0x000000040000795c */ /* 0x000fe20000300000 */
.L_x_1095:
[----:B------:R-:W-:Y:S01]  /*11630*/  SHF.R.S32.HI R9, RZ, 0x1f, R7 ;  /* 0x0000001fff097819 */ /* 0x000fe20000011407 */
[----:B------:R-:W-:Y:S01]  /*11640*/  ULDC.64 UR4, c[0x0][0x328] ;  /* 0x0000ca0000047ab9 */ /* 0x000fe20000000a00 */
[----:B------:R-:W-:-:S03]  /*11650*/  R2UR UR6, R32 ;  /* 0x00000000200672ca */ /* 0x000fc600000e0000 */
[----:B------:R-:W-:-:S04]  /*11660*/  IMAD R2, R9, UR4, RZ ;  /* 0x0000000409027c24 */ /* 0x000fc8000f8e02ff */
[C---:B------:R-:W-:Y:S02]  /*11670*/  IMAD R5, R7.reuse, UR5, R2 ;  /* 0x0000000507057c24 */ /* 0x040fe4000f8e0202 */
[----:B------:R-:W-:Y:S01]  /*11680*/  IMAD.WIDE.U32 R2, R7, UR4, RZ ;  /* 0x0000000407027c25 */ /* 0x000fe2000f8e00ff */
[----:B------:R-:W-:-:S03]  /*11690*/  ULDC.64 UR4, c[0x0][0x338] ;  /* 0x0000ce0000047ab9 */ /* 0x000fc60000000a00 */
[----:B------:R-:W-:Y:S01]  /*116a0*/  IMAD.IADD R3, R3, 0x1, R5 ;  /* 0x0000000103037824 */ /* 0x000fe200078e0205 */
[----:B-----5:R-:W-:Y:S01]  /*116b0*/  SHF.R.S32.HI R5, RZ, 0x1f, R6 ;  /* 0x0000001fff057819 */ /* 0x020fe20000011406 */
[----:B------:R-:W-:-:S04]  /*116c0*/  IMAD.WIDE.U32 R2, R6, UR4, R2 ;  /* 0x0000000406027c25 */ /* 0x000fc8000f8e0002 */
[----:B------:R-:W-:-:S04]  /*116d0*/  IMAD R11, R5, UR4, RZ ;  /* 0x00000004050b7c24 */ /* 0x000fc8000f8e02ff */
        /* <DEDUP_REMOVED lines=15> */
.L_x_1137:
[----:B------:R-:W-:Y:S01]  /*117d0*/  ULDC.64 UR4, c[0x0][0x300] ;  /* 0x0000c00000047ab9 */ /* 0x000fe20000000a00 */
[----:B------:R-:W-:Y:S01]  /*117e0*/  R2UR UR6, R32 ;  /* 0x00000000200672ca */ /* 0x000fe200000e0000 */
[----:B0-----:R-:W-:Y:S01]  /*117f0*/  IMAD R2, R9, UR4, RZ ;  /* 0x0000000409027c24 */ /* 0x001fe2000f8e02ff */
[----:B------:R-:W-:Y:S02]  /*11800*/  SHF.R.U32.HI R28, RZ, 0x3, R8 ;  /* 0x00000003ff1c7819 */ /* 0x000fe40000011608 */
[----:B------:R-:W-:Y:S01]  /*11810*/  SHF.L.U32 R30, R8, 0x3, RZ ;  /* 0x00000003081e7819 */ /* 0x000fe200000006ff */
[C---:B------:R-:W-:Y:S01]  /*11820*/  IMAD R9, R7.reuse, UR5, R2 ;  /* 0x0000000507097c24 */ /* 0x040fe2000f8e0202 */
[C---:B------:R-:W-:Y:S01]  /*11830*/  LOP3.LUT P4, RZ, R16.reuse, 0x10, RZ, 0xc0, !PT ;  /* 0x0000001010ff7812 */ /* 0x040fe2000788c0ff */
[----:B------:R-:W-:Y:S01]  /*11840*/  IMAD.WIDE.U32 R2, R7, UR4, RZ ;  /* 0x0000000407027c25 */ /* 0x000fe2000f8e00ff */
[----:B------:R-:W-:Y:S01]  /*11850*/  ULDC.64 UR4, c[0x0][0x310] ;  /* 0x0000c40000047ab9 */ /* 0x000fe20000000a00 */
[----:B------:R-:W-:-:S02]  /*11860*/  LOP3.LUT P3, RZ, R16, 0x8, RZ, 0xc0, !PT ;  /* 0x0000000810ff7812 */ /* 0x000fc4000786c0ff */
[----:B------:R-:W-:Y:S01]  /*11870*/  IMAD.IADD R3, R3, 0x1, R9 ;  /* 0x0000000103037824 */ /* 0x000fe200078e0209 */
[C---:B------:R-:W-:Y:S01]  /*11880*/  LOP3.LUT P2, RZ, R16.reuse, 0x4, RZ, 0xc0, !PT ;  /* 0x0000000410ff7812 */ /* 0x040fe2000784c0ff */
[----:B------:R-:W-:Y:S01]  /*11890*/  IMAD R5, R5, UR4, RZ ;  /* 0x0000000405057c24 */ /* 0x000fe2000f8e02ff */
[----:B------:R-:W-:Y:S01]  /*118a0*/  LOP3.LUT P1, RZ, R16, 0x2, RZ, 0xc0, !PT ;  /* 0x0000000210ff7812 */ /* 0x000fe2000782c0ff */
        /* <DEDUP_REMOVED lines=9> */
[----:B------:R-:W-:Y:S01]  /*11940*/  IMAD.MOV.U32 R5, RZ, RZ, -0x40 ;  /* 0xffffffc0ff057424 */ /* 0x000fe200078e00ff */
[----:B------:R-:W-:Y:S01]  /*11950*/  LEA R6, P0, R2, UR6, 0x1 ;  /* 0x0000000602067c11 */ /* 0x000fe2000f8008ff */
[----:B------:R-:W-:Y:S01]  /*11960*/  VIADD R7, R3, UR4 ;  /* 0x0000000403077c36 */ /* 0x000fe20008000000 */
[----:B------:R-:W-:Y:S01]  /*11970*/  LOP3.LUT R3, R4, 0x1c0, RZ, 0xc0, !PT ;  /* 0x000001c004037812 */ /* 0x000fe200078ec0ff */
[----:B------:R-:W-:Y:S01]  /*11980*/  IMAD R0, R0, R5, UR47 ;  /* 0x0000002f00007e24 */ /* 0x000fe2000f8e0205 */
[----:B------:R-:W-:Y:S02]  /*11990*/  UMOV UR4, 0xffffffff ;  /* 0xffffffff00047882 */ /* 0x000fe40000000000 */
[----:B------:R-:W-:Y:S01]  /*119a0*/  LOP3.LUT R3, R3, 0x38, R4, 0xf8, !PT ;  /* 0x0000003803037812 */ /* 0x000fe200078ef804 */
[----:B------:R-:W-:Y:S01]  /*119b0*/  IMAD.IADD R0, R0, 0x1, -R28 ;  /* 0x0000000100007824 */ /* 0x000fe200078e0a1c */
[----:B------:R-:W-:Y:S02]  /*119c0*/  LEA.HI.X R7, R2, UR7, R7, 0x1, P0 ;  /* 0x0000000702077c11 */ /* 0x000fe400080f0c07 */
[----:B------:R-:W-:-:S02]  /*119d0*/  LOP3.LUT R3, R3, 0x38, R26, 0x78, !PT ;  /* 0x0000003803037812 */ /* 0x000fc400078e781a */
[----:B------:R-:W-:Y:S02]  /*119e0*/  ISETP.GE.AND P0, PT, R0, 0x1, PT ;  /* 0x000000010000780c */ /* 0x000fe40003f06270 */
[----:B------:R-:W-:Y:S01]  /*119f0*/  LOP3.LUT R30, R3, 0x200, R30, 0xf8, !PT ;  /* 0x00000200031e7812 */ /* 0x000fe200078ef81e */
[----:B------:R-:W-:Y:S10]  /*11a00*/  BRA.DIV UR4, `(.L_x_1097) ;  /* 0x0000002a04f87947 */ /* 0x000ff4000b800000 */
[----:B------:R-:W-:Y:S01]  /*11a10*/  SHFL.IDX PT, R3, R7, RZ, 0x181f ;  /* 0x00181fff07037589 */ /* 0x000fe200000e0000 */
[----:B------:R-:W-:-:S03]  /*11a20*/  @P0 LEA R9, R30, UR45, 0x1 ;  /* 0x0000002d1e090c11 */ /* 0x000fc6000f8e08ff */
[----:B------:R-:W0:Y:S04]  /*11a30*/  SHFL.IDX PT, R2, R6, RZ, 0x181f ;  /* 0x00181fff06027589 */ /* 0x000e2800000e0000 */
[----:B------:R-:W-:Y:S04]  /*11a40*/  SHFL.IDX PT, R5, R7, 0x1, 0x181f ;  /* 0x00381f0007057f89 */ /* 0x000fe800000e0000 */
        /* <DEDUP_REMOVED lines=24> */
.L_x_1147:
[----:B------:R-:W-:Y:S01]  /*11bd0*/  ISETP.GE.AND P0, PT, R0, 0x31, PT ;  /* 0x000000310000780c */ /* 0x000fe20003f06270 */
[----:B-1----:R-:W-:Y:S01]  /*11be0*/  IMAD.MOV.U32 R2, RZ, RZ, R14 ;  /* 0x000000ffff027224 */ /* 0x002fe200078e000e */
[----:B--2---:R-:W-:-:S11]  /*11bf0*/  MOV R3, R4 ;  /* 0x0000000400037202 */ /* 0x004fd60000000f00 */
[----:B------:R-:W-:Y:S01]  /*11c00*/  @P0 IMAD.WIDE.U32 R2, R25, 0x2, R2 ;  /* 0x0000000219020825 */ /* 0x000fe200078e0002 */
[----:B------:R-:W-:-:S05]  /*11c10*/  @P0 LEA R5, R30, UR45, 0x1 ;  /* 0x0000002d1e050c11 */ /* 0x000fca000f8e08ff */
[----:B------:R-:W-:Y:S01]  /*11c20*/  @!PT LDS RZ, [RZ] ;  /* 0x00000000fffff984 */ /* 0x000fe20000000800 */
[----:B------:R-:W-:Y:S01]  /*11c30*/  @!PT LDS RZ, [RZ] ;  /* 0x00000000fffff984 */ /* 0x000fe20000000800 */
[----:B------:R-:W-:Y:S01]  /*11c40*/  @!PT LDS RZ, [RZ] ;  /* 0x00000000fffff984 */ /* 0x000fe20000000800 */
[----:B------:R0:W-:Y:S04]  /*11c50*/  @P0 LDGSTS.E.BYPASS.LTC128B.128 [R5+0x21c00], desc[UR60][R2.64], !P4 ;  /* 0x21c0000002050fae */ /* 0x0001e8000e101d7c */
[----:B------:R0:W-:Y:S04]  /*11c60*/  @P0 LDGSTS.E.BYPASS.LTC128B.128 [R5+0x23c00], desc[UR60][R2.64+0x80], !P3 ;  /* 0x23c0008002050fae */ /* 0x0001e8000d901d7c */
[----:B------:R0:W-:Y:S04]  /*11c70*/  @P0 LDGSTS.E.BYPASS.LTC128B.128 [R5+0x25c00], desc[UR60][R2.64+0x100], !P2 ;  /* 0x25c0010002050fae */ /* 0x0001e8000d101d7c */
[----:B------:R0:W-:Y:S01]  /*11c80*/  @P0 LDGSTS.E.BYPASS.LTC128B.128 [R5+0x27c00], desc[UR60][R2.64+0x180], !P1 ;  /* 0x27c0018002050fae */ /* 0x0001e2000c901d7c */
[----:B------:R-:W-:Y:S01]  /*11c90*/  NOP ;  /* 0x0000000000007918 */ /* 0x000fe20000000000 */
[----:B------:R-:W-:Y:S02]  /*11ca0*/  SYNCS.ARRIVE.TRANS64.RED.A0T1 RZ, [UR45+0x30830], RZ ;  /* 0x030830ffffff79a7 */ /* 0x000fe4000820042d */
[----:B------:R-:W-:Y:S01]  /*11cb0*/  ARRIVES.LDGSTSBAR.64.TRANSCNT [UR45+0x30830] ;  /* 0x03083000ff0079b0 */ /* 0x000fe20008000aad */
[----:B------:R-:W-:Y:S01]  /*11cc0*/  NOP ;  /* 0x0000000000007918 */ /* 0x000fe20000000000 */
[----:B------:R-:W-:-:S13]  /*11cd0*/  LOP3.LUT P1, RZ, R16, 0x20, RZ, 0xc0, !PT ;  /* 0x0000002010ff7812 */ /* 0x000fda000782c0ff */
[----:B0-----:R-:W-:Y:S05]  /*11ce0*/  @!P1 BRA `(.L_x_1098) ;  /* 0x0000000000049947 */ /* 0x001fea0003800000 */
[----:B------:R-:W-:Y:S01]  /*11cf0*/  BPT.TRAP 0x1 ;  /* 0x000000040000795c */ /* 0x000fe20000300000 */
.L_x_1098:
        /* <DEDUP_REMOVED lines=14> */
[----:B------:R-:W-:Y:S01]  /*11de0*/  MOV R2, 0x0 ;  /* 0x0000000000027802 */ /* 0x000fe20000000f00 */
        /* <DEDUP_REMOVED lines=15> */
.L_x_1099:
[----:B------:R-:W-:Y:S01]  /*11ee0*/  UISETP.NE.AND UP0, UPT, UR48, URZ, UPT ;  /* 0x0000003f3000728c */ /* 0x000fe2000bf05270 */
[----:B------:R-:W-:Y:S01]  /*11ef0*/  VIADD R0, R37, UR40 ;  /* 0x0000002825007c36 */ /* 0x000fe20008000000 */
[----:B------:R-:W0:Y:S01]  /*11f00*/  LDC R7, c[0x0][0x448] ;  /* 0x00011200ff077b82 */ /* 0x000e220000000800 */
[----:B------:R-:W-:Y:S01]  /*11f10*/  IMAD.U32 R4, RZ, RZ, UR36 ;  /* 0x00000024ff047e24 */ /* 0x000fe2000f8e00ff */
[----:B------:R-:W-:Y:S01]  /*11f20*/  MOV R3, UR46 ;  /* 0x0000002e00037c02 */ /* 0x000fe20008000f00 */
[----:B------:R-:W-:Y:S01]  /*11f30*/  IMAD.MOV.U32 R9, RZ, RZ, R0 ;  /* 0x000000ffff097224 */ /* 0x000fe200078e0000 */
[----:B------:R-:W-:Y:S01]  /*11f40*/  PLOP3.LUT P0, PT, PT, PT, UP0, 0x80, 0x0 ;  /* 0x000000000000781c */ /* 0x000fe20003f0f008 */
[----:B------:R-:W-:-:S04]  /*11f50*/  IMAD.U32 R5, RZ, RZ, UR37 ;  /* 0x00000025ff057e24 */ /* 0x000fc8000f8e00ff */
[----:B------:R-:W-:-:S08]  /*11f60*/  @UP0 ULDC UR4, c[0x0][0x44c] ;  /* 0x0001130000040ab9 */ /* 0x000fd00000000800 */
[----:B------:R-:W-:Y:S01]  /*11f70*/  @P0 IMAD.HI.U32 R2, R0, UR4, RZ ;  /* 0x0000000400020c27 */ /* 0x000fe2000f8e00ff */
[----:B------:R-:W-:Y:S01]  /*11f80*/  PLOP3.LUT P0, PT, PT, PT, UP0, 0x80, 0x0 ;  /* 0x000000000000781c */ /* 0x000fe20003f0f008 */
[----:B------:R-:W-:-:S12]  /*11f90*/  @UP0 ULDC UR4, c[0x0][0x450] ;  /* 0x0001140000040ab9 */ /* 0x000fd80000000800 */
[----:B------:R-:W-:Y:S01]  /*11fa0*/  @P0 SHF.R.U32.HI R9, RZ, UR4, R2 ;  /* 0x00000004ff090c19 */ /* 0x000fe20008011602 */
[----:B------:R-:W-:Y:S01]  /*11fb0*/  ULDC.64 UR4, c[0x0][0x2e0] ;  /* 0x0000b80000047ab9 */ /* 0x000fe20000000a00 */
[----:B------:R-:W-:Y:S01]  /*11fc0*/  MOV R2, R4 ;  /* 0x0000000400027202 */ /* 0x000fe20000000f00 */
[----:B------:R-:W-:-:S04]  /*11fd0*/  IMAD R26, R26, UR4, RZ ;  /* 0x000000041a1a7c24 */ /* 0x000fc8000f8e02ff */
[----:B------:R-:W-:-:S04]  /*11fe0*/  IMAD.WIDE.U32 R2, R23, UR4, R2 ;  /* 0x0000000417027c25 */ /* 0x000fc8000f8e0002 */
[----:B------:R-:W-:Y:S01]  /*11ff0*/  IMAD R5, R23, UR5, R26 ;  /* 0x0000000517057c24 */ /* 0x000fe2000f8e021a */
[----:B------:R-:W-:-:S03]  /*12000*/  ULDC.64 UR4, c[0x0][0x2d0] ;  /* 0x0000b40000047ab9 */ /* 0x000fc60000000a00 */
[----:B------:R-:W-:Y:S02]  /*12010*/  IMAD.IADD R3, R3, 0x1, R5 ;  /* 0x0000000103037824 */ /* 0x000fe400078e0205 */
[----:B------:R-:W-:Y:S02]  /*12020*/  IMAD.MOV R5, RZ, RZ, -R9 ;  /* 0x000000ffff057224 */ /* 0x000fe400078e0a09 */
[----:B------:R-:W-:-:S04]  /*12030*/  IMAD.WIDE.U32 R2, R9, UR4, R2 ;  /* 0x0000000409027c25 */ /* 0x000fc8000f8e0002 */
[----:B0-----:R-:W-:Y:S01]  /*12040*/  IMAD R5, R7, R5, R0 ;  /* 0x0000000507057224 */ /* 0x001fe200078e0200 */
[----:B------:R-:W-:-:S05]  /*12050*/  SHF.R.S32.HI R0, RZ, 0x1f, R9 ;  /* 0x0000001fff007819 */ /* 0x000fca0000011409 */
[----:B------:R-:W-:-:S04]  /*12060*/  IMAD R0, R0, UR4, RZ ;  /* 0x0000000400007c24 */ /* 0x000fc8000f8e02ff */
        /* <DEDUP_REMOVED lines=9> */
[C---:B------:R-:W-:Y:S01]  /*12100*/  LEA R0, P0, R2.reuse, UR4, 0x1 ;  /* 0x0000000402007c11 */ /* 0x040fe2000f8008ff */
        /* <DEDUP_REMOVED lines=10> */
[----:B------:R-:W-:Y:S02]  /*121b0*/  VIADD R8, R28, UR40 ;  /* 0x000000281c087c36 */ /* 0x000fe40008000000 */
        /* <DEDUP_REMOVED lines=15> */
[----:B0-----:R-:W-:Y:S10]  /*122b0*/  SHFL.IDX PT, R3, R6, 0x2, 0x181f ;  /* 0x00581f0006037f89 */ /* 0x001ff400000e0000 */
[----:B-1----:R-:W-:Y:S01]  /*122c0*/  @!P0 IMAD.WIDE.U32 R4, R25, 0x2, R4 ;  /* 0x0000000219048825 */ /* 0x002fe200078e0004 */
        /* <DEDUP_REMOVED lines=16> */
[----:B------:R-:W-:-:S02]  /*123d0*/  ISETP.GE.AND P0, PT, R10, R7, PT ;  /* 0x000000070a00720c */ /* 0x000fc40003f06270 */
[----:B------:R-:W-:Y:S01]  /*123e0*/  IADD3 R10, R8, 0x40, RZ ;  /* 0x00000040080a7810 */ /* 0x000fe20007ffe0ff */
        /* <DEDUP_REMOVED lines=36> */
.L_x_1164:
[----:B------:R-:W-:Y:S01]  /*12630*/  IADD3 R8, R8, 0x70, RZ ;  /* 0x0000007008087810 */ /* 0x000fe20007ffe0ff */
[----:B------:R-:W-:Y:S01]  /*12640*/  BSSY B0, `(.L_x_1101) ;  /* 0x000000e000007945 */ /* 0x000fe20003800000 */
[----:B-1----:R-:W-:Y:S02]  /*12650*/  IMAD.MOV.U32 R2, RZ, RZ, R14 ;  /* 0x000000ffff027224 */ /* 0x002fe400078e000e */
[----:B------:R-:W-:Y:S01]  /*12660*/  ISETP.GE.AND P0, PT, R8, R7, PT ;  /* 0x000000070800720c */ /* 0x000fe20003f06270 */
[----:B------:R-:W-:-:S12]  /*12670*/  IMAD.MOV.U32 R3, RZ, RZ, R6 ;  /* 0x000000ffff037224 */ /* 0x000fd800078e0006 */
[----:B------:R-:W-:Y:S05]  /*12680*/  @P0 BRA `(.L_x_1102) ;  /* 0x0000000000240947 */ /* 0x000fea0003800000 */
[----:B------:R-:W-:Y:S01]  /*12690*/  IMAD.WIDE.U32 R2, R25, 0x2, R2 ;  /* 0x0000000219027825 */ /* 0x000fe200078e0002 */
        /* <DEDUP_REMOVED lines=8> */
.L_x_1102:
[----:B------:R-:W-:Y:S05]  /*12720*/  BSYNC B0 ;  /* 0x0000000000007941 */ /* 0x000fea0003800000 */
.L_x_1101:
[----:B------:R-:W-:Y:S01]  /*12730*/  NOP ;  /* 0x0000000000007918 */ /* 0x000fe20000000000 */
[----:B------:R-:W-:Y:S01]  /*12740*/  SYNCS.ARRIVE.TRANS64.RED.A0T1 RZ, [UR45+0x30800], RZ ;  /* 0x030800ffffff79a7 */ /* 0x000fe2000820042d */
[----:B------:R-:W-:Y:S01]  /*12750*/  MOV R0, 0x1 ;  /* 0x0000000100007802 */ /* 0x000fe20000000f00 */
[----:B------:R-:W-:Y:S01]  /*12760*/  VIADD R19, R19, 0xfffffffe ;  /* 0xfffffffe13137836 */ /* 0x000fe20000000000 */
[----:B------:R-:W-:Y:S01]  /*12770*/  ARRIVES.LDGSTSBAR.64.TRANSCNT [UR45+0x30800] ;  /* 0x03080000ff0079b0 */ /* 0x000fe20008000aad */
[----:B------:R-:W-:Y:S01]  /*12780*/  IMAD.MOV.U32 R23, RZ, RZ, 0x1 ;  /* 0x00000001ff177424 */ /* 0x000fe200078e00ff */
[----:B------:R-:W-:Y:S01]  /*12790*/  SHF.L.U32 R0, R0, 0x1f, RZ ;  /* 0x0000001f00007819 */ /* 0x000fe200000006ff */
[----:B------:R-:W-:Y:S01]  /*127a0*/  NOP ;  /* 0x0000000000007918 */ /* 0x000fe20000000000 */
[----:B------:R-:W-:Y:S02]  /*127b0*/  SYNCS.ARRIVE.TRANS64.A1T0 RZ, [UR45+0x30800], RZ ;  /* 0x030800ffffff79a7 */ /* 0x000fe4000810002d */
[----:B------:R-:W1:Y:S02]  /*127c0*/  SYNCS.PHASECHK.TRANS64.TRYWAIT P0, [UR45+0x30820], R0 ;  /* 0x03082000ff0075a7 */ /* 0x000e64000800016d */
[----:B-1----:R-:W-:Y:S05]  /*127d0*/  @!P0 BRA `(.L_x_1103) ;  /* 0x0000002c00688947 */ /* 0x002fea0003800000 */
.L_x_1165:
[----:B------:R-:W-:Y:S02]  /*127e0*/  ISETP.GE.AND P0, PT, R19, UR49, PT ;  /* 0x0000003113007c0c */ /* 0x000fe4000bf06270 */
[----:B------:R-:W-:-:S11]  /*127f0*/  MOV R20, RZ ;  /* 0x000000ff00147202 */ /* 0x000fd60000000f00 */
[----:B------:R-:W-:Y:S05]  /*12800*/  @!P0 BRA `(.L_x_1104) ;  /* 0x0000001000088947 */ /* 0x000fea0003800000 */
[----:B0-----:R-:W0:Y:S01]  /*12810*/  S2R R2, SR_TID.X ;  /* 0x0000000000027919 */ /* 0x001e220000002100 */
[----:B------:R-:W-:Y:S01]  /*12820*/  UIADD3 UR4, UR44, 0x1, URZ ;  /* 0x000000012c047890 */ /* 0x000fe2000fffe03f */
[----:B------:R-:W-:Y:S01]  /*12830*/  LOP3.LUT R3, RZ, UR42, RZ, 0x33, !PT ;  /* 0x0000002aff037c12 */ /* 0x000fe2000f8e33ff */
[----:B------:R-:W-:Y:S01]  /*12840*/  BSSY B0, `(.L_x_1104) ;  /* 0x00000fe000007945 */ /* 0x000fe20003800000 */
[----:B------:R-:W-:Y:S01]  /*12850*/  LOP3.LUT R5, RZ, UR41, RZ, 0x33, !PT ;  /* 0x00000029ff057c12 */ /* 0x000fe2000f8e33ff */
[----:B------:R-:W-:Y:S01]  /*12860*/  UIMAD UR4, UR4, UR38, URZ ;  /* 0x00000026040472a4 */ /* 0x000fe2000f8e023f */
[----:B------:R-:W-:-:S05]  /*12870*/  IMAD.MOV.U32 R19, RZ, RZ, RZ ;  /* 0x000000ffff137224 */ /* 0x000fca00078e00ff */
[----:B------:R-:W-:Y:S01]  /*12880*/  LOP3.LUT R0, RZ, UR4, RZ, 0x33, !PT ;  /* 0x00000004ff007c12 */ /* 0x000fe2000f8e33ff */
[----:B------:R-:W-:Y:S02]  /*12890*/  ULDC UR4, c[0x0][0x2f4] ;  /* 0x0000bd0000047ab9 */ /* 0x000fe40000000800 */
[----:B------:R-:W-:Y:S02]  /*128a0*/  ISETP.GE.AND P4, PT, R25, UR4, PT ;  /* 0x0000000419007c0c */ /* 0x000fe4000bf86270 */
[----:B------:R-:W-:Y:S02]  /*128b0*/  VIADDMNMX R0, R0, -UR43, R3, !PT ;  /* 0x8000002b00007c46 */ /* 0x000fe4000f800103 */
[----:B------:R-:W-:Y:S02]  /*128c0*/  ISETP.GE.AND P3, PT, R36, UR4, PT ;  /* 0x0000000424007c0c */ /* 0x000fe4000bf66270 */
[----:B------:R-:W-:Y:S02]  /*128d0*/  VIMNMX R0, R0, R5, !PT ;  /* 0x0000000500007248 */ /* 0x000fe40007fe0100 */
[----:B------:R-:W-:-:S02]  /*128e0*/  ISETP.GE.AND P2, PT, R35, UR4, PT ;  /* 0x0000000423007c0c */ /* 0x000fc4000bf46270 */
[----:B------:R-:W-:Y:S02]  /*128f0*/  IADD3 R27, -R0, -0x2, RZ ;  /* 0xfffffffe001b7810 */ /* 0x000fe40007ffe1ff */
[----:B------:R-:W-:Y:S02]  /*12900*/  ISETP.GE.AND P1, PT, R34, UR4, PT ;  /* 0x0000000422007c0c */ /* 0x000fe4000bf26270 */
[----:B0-----:R-:W-:-:S04]  /*12910*/  LOP3.LUT R2, R2, 0x7f, RZ, 0xc0, !PT ;  /* 0x0000007f02027812 */ /* 0x001fc800078ec0ff */
[----:B------:R-:W-:-:S04]  /*12920*/  SHF.R.U32.HI R2, RZ, 0x3, R2 ;  /* 0x00000003ff027819 */ /* 0x000fc80000011602 */
[----:B------:R-:W-:Y:S02]  /*12930*/  IADD3 R22, R24, R22, R2 ;  /* 0x0000001618167210 */ /* 0x000fe40007ffe002 */
[----:B------:R-:W-:Y:S01]  /*12940*/  IADD3 R3, -R2, UR47, RZ ;  /* 0x0000002f02037c10 */ /* 0x000fe2000fffe1ff */
[----:B------:R-:W-:Y:S02]  /*12950*/  IMAD.SHL.U32 R2, R25, 0x2, RZ ;  /* 0x0000000219027824 */ /* 0x000fe400078e00ff */
[----:B------:R-:W-:Y:S01]  /*12960*/  VIADD R5, R22, 0xffffff40 ;  /* 0xffffff4016057836 */ /* 0x000fe20000000000 */
[----:B------:R-:W-:Y:S01]  /*12970*/  MOV R22, 0x1 ;  /* 0x0000000100167802 */ /* 0x000fe20000000f00 */
[C---:B------:R-:W-:Y:S02]  /*12980*/  IMAD R3, R0.reuse, 0x40, R3 ;  /* 0x0000004000037824 */ /* 0x040fe400078e0203 */
[----:B------:R-:W-:-:S03]  /*12990*/  IMAD R10, R0, -0x40, R5 ;  /* 0xffffffc0000a7824 */ /* 0x000fc600078e0205 */
[----:B------:R-:W-:-:S07]  /*129a0*/  IADD3 R0, R3, 0x80, RZ ;  /* 0x0000008003007810 */ /* 0x000fce0007ffe0ff */
.L_x_1117:
[----:B------:R-:W2:Y:S01]  /*129b0*/  LDL R8, [R1] ;  /* 0x0000000001087983 */ /* 0x000ea20000100800 */
[----:B------:R-:W0:Y:S01]  /*129c0*/  LDC R2, c[0x0][0x430] ;  /* 0x00010c00ff027b82 */ /* 0x000e220000000800 */
[----:B------:R-:W-:Y:S01]  /*129d0*/  ISETP.GT.U32.AND P6, PT, R37, 0x3f, PT ;  /* 0x0000003f2500780c */ /* 0x000fe20003fc4070 */
[----:B------:R-:W-:-:S12]  /*129e0*/  IMAD.MOV.U32 R9, RZ, RZ, R10 ;  /* 0x000000ffff097224 */ /* 0x000fd800078e000a */
[----:B------:R-:W2:Y:S01]  /*129f0*/  @!P6 LDC.64 R6, c[0x0][0x428] ;  /* 0x00010a00ff06eb82 */ /* 0x000ea20000000a00 */
[----:B0-----:R-:W-:-:S13]  /*12a00*/  ISETP.NE.AND P0, PT, R2, 0x1, PT ;  /* 0x000000010200780c */ /* 0x001fda0003f05270 */
[----:B------:R-:W0:Y:S08]  /*12a10*/  @P0 LDC R3, c[0x0][0x434] ;  /* 0x00010d00ff030b82 */ /* 0x000e300000000800 */
[----:B-1----:R-:W1:Y:S01]  /*12a20*/  @P0 LDC R5, c[0x0][0x438] ;  /* 0x00010e00ff050b82 */ /* 0x002e620000000800 */
[----:B0-----:R-:W-:-:S05]  /*12a30*/  @P0 IMAD.HI.U32 R2, R10, R3, RZ ;  /* 0x000000030a020227 */ /* 0x001fca00078e00ff */
[----:B-1----:R-:W-:Y:S02]  /*12a40*/  @P0 SHF.R.U32.HI R9, RZ, R5, R2 ;  /* 0x00000005ff090219 */ /* 0x002fe40000011602 */
[----:B------:R-:W0:Y:S02]  /*12a50*/  @!P6 LDC.64 R4, c[0x0][0x418] ;  /* 0x00010600ff04eb82 */ /* 0x000e240000000a00 */
[----:B------:R-:W-:Y:S01]  /*12a60*/  @!P6 SHF.R.S32.HI R3, RZ, 0x1f, R9 ;  /* 0x0000001fff03e819 */ /* 0x000fe20000011409 */
[----:B--2---:R-:W-:-:S04]  /*12a70*/  @!P6 IMAD R2, R8, R6, RZ ;  /* 0x000000060802e224 */ /* 0x004fc800078e02ff */
[----:B------:R-:W-:Y:S02]  /*12a80*/  @!P6 IMAD R7, R33, R7, R2 ;  /* 0x000000072107e224 */ /* 0x000fe400078e0202 */
[----:B------:R-:W-:-:S04]  /*12a90*/  @!P6 IMAD.MOV.U32 R2, RZ, RZ, R9 ;  /* 0x000000ffff02e224 */ /* 0x000fc800078e0009 */
[----:B------:R-:W-:-:S05]  /*12aa0*/  @!P6 IMAD.WIDE.U32 R2, R33, R6, R2 ;  /* 0x000000062102e225 */ /* 0x000fca00078e0002 */
[----:B------:R-:W-:Y:S02]  /*12ab0*/  @!P6 IADD3 R3, R7, R3, RZ ;  /* 0x000000030703e210 */ /* 0x000fe40007ffe0ff */
[----:B0-----:R-:W-:Y:S01]  /*12ac0*/  @!P6 LEA R4, P0, R2, R4, 0x2 ;  /* 0x000000040204e211 */ /* 0x001fe200078010ff */
[----:B------:R-:W-:-:S03]  /*12ad0*/  IMAD.MOV.U32 R6, RZ, RZ, RZ ;  /* 0x000000ffff067224 */ /* 0x000fc600078e00ff */
[----:B------:R-:W-:-:S05]  /*12ae0*/  @!P6 LEA.HI.X R5, R2, R5, R3, 0x2, P0 ;  /* 0x000000050205e211 */ /* 0x000fca00000f1403 */
[----:B------:R0:W5:Y:S01]  /*12af0*/  @!P6 LDG.E R6, desc[UR60][R4.64] ;  /* 0x0000003c0406e981 */ /* 0x000162000c1e1900 */
[----:B------:R-:W-:Y:S01]  /*12b00*/  LOP3.LUT P5, RZ, R16, 0x20, RZ, 0xc0, !PT ;  /* 0x0000002010ff7812 */ /* 0x000fe200078ac0ff */
[----:B------:R-:W-:-:S05]  /*12b10*/  VIADD R20, R19, 0x1 ;  /* 0x0000000113147836 */ /* 0x000fca0000000000 */
[----:B------:R-:W-:-:S04]  /*12b20*/  ISETP.NE.AND P0, PT, R20, 0x2, PT ;  /* 0x000000021400780c */ /* 0x000fc80003f05270 */
[----:B------:R-:W-:Y:S02]  /*12b30*/  SEL R23, RZ, 0x1, P0 ;  /* 0x00000001ff177807 */ /* 0x000fe40000000000 */
[----:B------:R-:W-:Y:S02]  /*12b40*/  SEL R20, R20, RZ, P0 ;  /* 0x000000ff14147207 */ /* 0x000fe40000000000 */
[----:B------:R-:W-:Y:S01]  /*12b50*/  LOP3.LUT R23, R22, R23, RZ, 0x3c, !PT ;  /* 0x0000001716177212 */ /* 0x000fe200078e3cff */
[----:B0-----:R-:W-:Y:S06]  /*12b60*/  @!P5 BRA `(.L_x_1105) ;  /* 0x000000000004d947 */ /* 0x001fec0003800000 */
[----:B------:R-:W-:Y:S01]  /*12b70*/  BPT.TRAP 0x1 ;  /* 0x000000040000795c */ /* 0x000fe20000300000 */
.L_x_1105:
[----:B------:R-:W-:Y:S01]  /*12b80*/  LEA R21, R20, UR45, 0x3 ;  /* 0x0000002d14157c11 */ /* 0x000fe2000f8e18ff */
[----:B------:R-:W-:Y:S01]  /*12b90*/  BSSY B1, `(.L_x_1106) ;  /* 0x0000004000017945 */ /* 0x000fe20003800000 */
[----:B------:R-:W-:-:S04]  /*12ba0*/  SHF.L.U32 R2, R23, 0x1f, RZ ;  /* 0x0000001f17027819 */ /* 0x000fc800000006ff */
[----:B------:R-:W0:Y:S02]  /*12bb0*/  SYNCS.PHASECHK.TRANS64.TRYWAIT P0, [R21+URZ+0x30840], R2 ;  /* 0x03084002150075a7 */ /* 0x000e24000800017f */
[----:B0-----:R-:W-:Y:S05]  /*12bc0*/  @!P0 BRA `(.L_x_1107) ;  /* 0x0000002800848947 */ /* 0x001fea0003800000 */
.L_x_1166:
[----:B------:R-:W-:Y:S05]  /*12bd0*/  BSYNC B1 ;  /* 0x0000000000017941 */ /* 0x000fea0003800000 */
.L_x_1106:
        /* <DEDUP_REMOVED lines=9> */
[----:B0-----:R-:W-:-:S04]  /*12c70*/  IMAD R2, R24, UR4, RZ ;  /* 0x0000000418027c24 */ /* 0x001fc8000f8e02ff */
[C---:B------:R-:W-:Y:S02]  /*12c80*/  IMAD R5, R7.reuse, UR5, R2 ;  /* 0x0000000507057c24 */ /* 0x040fe4000f8e0202 */
[----:B------:R-:W-:Y:S01]  /*12c90*/  IMAD.WIDE.U32 R2, R7, UR4, RZ ;  /* 0x0000000407027c25 */ /* 0x000fe2000f8e00ff */
[----:B------:R-:W-:-:S04]  /*12ca0*/  ULDC.64 UR4, c[0x0][0x310] ;  /* 0x0000c40000047ab9 */ /* 0x000fc80000000a00 */
[----:B------:R-:W-:Y:S01]  /*12cb0*/  IADD3 R3, R3, R5, RZ ;  /* 0x0000000503037210 */ /* 0x000fe20007ffe0ff */
[----:B------:R-:W-:-:S04]  /*12cc0*/  IMAD R5, R26, UR4, RZ ;  /* 0x000000041a057c24 */ /* 0x000fc8000f8e02ff */
[C---:B------:R-:W-:Y:S02]  /*12cd0*/  IMAD R5, R6.reuse, UR5, R5 ;  /* 0x0000000506057c24 */ /* 0x040fe4000f8e0205 */
[----:B------:R-:W-:Y:S01]  /*12ce0*/  IMAD.WIDE.U32 R2, R6, UR4, R2 ;  /* 0x0000000406027c25 */ /* 0x000fe2000f8e0002 */
[----:B------:R-:W-:-:S03]  /*12cf0*/  ULDC.64 UR4, c[0x0][0x308] ;  /* 0x0000c20000047ab9 */ /* 0x000fc60000000a00 */
[----:B------:R-:W-:Y:S02]  /*12d00*/  IMAD.IADD R3, R3, 0x1, R5 ;  /* 0x0000000103037824 */ /* 0x000fe400078e0205 */
[----:B------:R-:W-:Y:S01]  /*12d10*/  IMAD.U32 R5, RZ, RZ, UR4 ;  /* 0x00000004ff057e24 */ /* 0x000fe2000f8e00ff */
[----:B------:R-:W-:-:S03]  /*12d20*/  UIMAD UR4, UR6, UR4, URZ ;  /* 0x00000004060472a4 */ /* 0x000fc6000f8e023f */
[----:B------:R-:W-:Y:S01]  /*12d30*/  IMAD.WIDE.U32 R2, R5, UR39, R2 ;  /* 0x0000002705027c25 */ /* 0x000fe2000f8e0002 */
[----:B------:R-:W-:Y:S01]  /*12d40*/  UIMAD UR4, UR39, UR5, UR4 ;  /* 0x00000005270472a4 */ /* 0x000fe2000f8e0204 */
[----:B------:R-:W-:Y:S02]  /*12d50*/  ULDC.64 UR6, c[0x0][0x2e8] ;  /* 0x0000ba0000067ab9 */ /* 0x000fe40000000a00 */
[----:B------:R-:W-:-:S03]  /*12d60*/  LEA R28, P0, R2, UR6, 0x1 ;  /* 0x00000006021c7c11 */ /* 0x000fc6000f8008ff */
[----:B------:R-:W-:Y:S01]  /*12d70*/  IADD3 R31, R3, UR4, RZ ;  /* 0x00000004031f7c10 */ /* 0x000fe2000fffe0ff */
[----:B------:R-:W-:-:S03]  /*12d80*/  UMOV UR4, 0xffffffff ;  /* 0xffffffff00047882 */ /* 0x000fc60000000000 */
[----:B------:R-:W-:Y:S01]  /*12d90*/  LEA.HI.X R31, R2, UR7, R31, 0x1, P0 ;  /* 0x00000007021f7c11 */ /* 0x000fe200080f0c1f */
[----:B------:R-:W-:Y:S06]  /*12da0*/  BRA.DIV UR4, `(.L_x_1108) ;  /* 0x0000002a04207947 */ /* 0x000fec000b800000 */
[----:B------:R-:W0:Y:S01]  /*12db0*/  SHFL.IDX PT, R14, R28, RZ, 0x181f ;  /* 0x00181fff1c0e7589 */ /* 0x000e2200000e0000 */
[----:B------:R-:W-:Y:S01]  /*12dc0*/  IMAD.SHL.U32 R11, R25, 0x2, RZ ;  /* 0x00000002190b7824 */ /* 0x000fe200078e00ff */
[----:B------:R-:W-:Y:S02]  /*12dd0*/  LOP3.LUT R16, R16, 0xfffff7ff, RZ, 0xc0, !PT ;  /* 0xfffff7ff10107812 */ /* 0x000fe400078ec0ff */
[----:B------:R-:W1:Y:S01]  /*12de0*/  SHFL.IDX PT, R3, R31, RZ, 0x181f ;  /* 0x00181fff1f037589 */ /* 0x000e6200000e0000 */
[----:B------:R-:W-:Y:S02]  /*12df0*/  LEA R29, R29, UR45, 0x1 ;  /* 0x0000002d1d1d7c11 */ /* 0x000fe4000f8e08ff */
[----:B------:R-:W-:Y:S01]  /*12e00*/  @P1 LOP3.LUT R16, R16, 0x800, RZ, 0xfc, !PT ;  /* 0x0000080010101812 */ /* 0x000fe200078efcff */
[----:B------:R-:W2:Y:S03]  /*12e10*/  SHFL.IDX PT, R2, R28, 0x1, 0x181f ;  /* 0x00381f001c027f89 */ /* 0x000ea600000e0000 */
[----:B------:R-:W-:-:S02]  /*12e20*/  LOP3.LUT P1, RZ, R16, 0x10, RZ, 0xc0, !PT ;  /* 0x0000001010ff7812 */ /* 0x000fc4000782c0ff */
[----:B------:R-:W-:Y:S02]  /*12e30*/  LOP3.LUT P6, RZ, R16, 0x4, RZ, 0xc0, !PT ;  /* 0x0000000410ff7812 */ /* 0x000fe400078cc0ff */
[----:B0-----:R-:W-:Y:S02]  /*12e40*/  IADD3 R8, P0, R14, R11, RZ ;  /* 0x0000000b0e087210 */ /* 0x001fe40007f1e0ff */
[----:B------:R-:W-:Y:S02]  /*12e50*/  SHFL.IDX PT, R14, R28, 0x3, 0x181f ;  /* 0x00781f001c0e7f89 */ /* 0x000fe400000e0000 */
[----:B-1----:R-:W-:Y:S02]  /*12e60*/  IADD3.X R9, RZ, R3, RZ, P0, !PT ;  /* 0x00000003ff097210 */ /* 0x002fe400007fe4ff */
[----:B------:R-:W0:Y:S01]  /*12e70*/  SHFL.IDX PT, R3, R31, 0x1, 0x181f ;  /* 0x00381f001f037f89 */ /* 0x000e2200000e0000 */
[----:B--2---:R-:W-:-:S03]  /*12e80*/  IADD3 R4, P0, R2, R11, RZ ;  /* 0x0000000b02047210 */ /* 0x004fc60007f1e0ff */
[----:B------:R-:W1:Y:S04]  /*12e90*/  SHFL.IDX PT, R2, R28, 0x2, 0x181f ;  /* 0x00581f001c027f89 */ /* 0x000e6800000e0000 */
[----:B------:R2:W-:Y:S01]  /*12ea0*/  LDGSTS.E.BYPASS.LTC128B.128 [R29+0x20400], desc[UR60][R8.64], !P1 ;  /* 0x20400000081d7fae */ /* 0x0005e2000c901d7c */
[----:B0-----:R-:W-:-:S03]  /*12eb0*/  IMAD.X R5, RZ, RZ, R3, P0 ;  /* 0x000000ffff057224 */ /* 0x001fc600000e0603 */
[----:B------:R-:W0:Y:S01]  /*12ec0*/  SHFL.IDX PT, R3, R31, 0x2, 0x181f ;  /* 0x00581f001f037f89 */ /* 0x000e2200000e0000 */
[----:B-1----:R-:W-:-:S03]  /*12ed0*/  IADD3 R2, P0, R2, R11, RZ ;  /* 0x0000000b02027210 */ /* 0x002fc60007f1e0ff */
[----:B------:R-:W1:Y:S02]  /*12ee0*/  SHFL.IDX PT, R31, R31, 0x3, 0x181f ;  /* 0x00781f001f1f7f89 */ /* 0x000e6400000e0000 */
[----:B0-----:R-:W-:Y:S01]  /*12ef0*/  IMAD.X R3, RZ, RZ, R3, P0 ;  /* 0x000000ffff037224 */ /* 0x001fe200000e0603 */
        /* <DEDUP_REMOVED lines=11> */
[----:B------:R2:W-:Y:S04]  /*12fb0*/  LDGSTS.E.BYPASS.LTC128B.128 [R29+0x25400], desc[UR60][R2.64+0x100], !P6 ;  /* 0x25400100021d7fae */ /* 0x0005e8000f101d7c */
[----:B-1----:R2:W-:Y:S02]  /*12fc0*/  LDGSTS.E.BYPASS.LTC128B.128 [R29+0x27400], desc[UR60][R2.64+0x180], !P5 ;  /* 0x27400180021d7fae */ /* 0x0025e4000e901d7c */
.L_x_1176:
[----:B--2---:R-:W-:Y:S02]  /*12fd0*/  SHF.L.U32 R2, R25, 0x1, RZ ;  /* 0x0000000119027819 */ /* 0x004fe400000006ff */
[----:B------:R-:W-:Y:S02]  /*12fe0*/  P2R R4, PR, RZ, 0x2 ;  /* 0x00000002ff047803 */ /* 0x000fe40000000000 */
[----:B------:R-:W-:Y:S02]  /*12ff0*/  IADD3 R2, P0, R14, R2, RZ ;  /* 0x000000020e027210 */ /* 0x000fe40007f1e0ff */
[C---:B------:R-:W-:Y:S02]  /*13000*/  LOP3.LUT P1, RZ, R16.reuse, 0x10, RZ, 0xc0, !PT ;  /* 0x0000001010ff7812 */ /* 0x040fe4000782c0ff */
[C---:B------:R-:W-:Y:S01]  /*13010*/  LOP3.LUT P6, RZ, R16.reuse, 0x4, RZ, 0xc0, !PT ;  /* 0x0000000410ff7812 */ /* 0x040fe200078cc0ff */
[----:B------:R-:W-:Y:S01]  /*13020*/  IMAD.X R3, RZ, RZ, R31, P0 ;  /* 0x000000ffff037224 */ /* 0x000fe200000e061f */
[----:B------:R-:W-:-:S09]  /*13030*/  LOP3.LUT P0, RZ, R16, 0x8, RZ, 0xc0, !PT ;  /* 0x0000000810ff7812 */ /* 0x000fd2000780c0ff */
[----:B------:R-:W-:Y:S01]  /*13040*/  @!PT LDS RZ, [RZ] ;  /* 0x00000000fffff984 */ /* 0x000fe20000000800 */
[----:B------:R-:W-:Y:S01]  /*13050*/  @!PT LDS RZ, [RZ] ;  /* 0x00000000fffff984 */ /* 0x000fe20000000800 */
[----:B------:R-:W-:Y:S01]  /*13060*/  @!PT LDS RZ, [RZ] ;  /* 0x00000000fffff984 */ /* 0x000fe20000000800 */
[----:B------:R0:W-:Y:S01]  /*13070*/  LDGSTS.E.BYPASS.LTC128B.128 [R29+0x21c00], desc[UR60][R2.64], !P1 ;  /* 0x21c00000021d7fae */ /* 0x0001e2000c901d7c */
[----:B------:R-:W-:-:S03]  /*13080*/  ISETP.NE.AND P1, PT, R4, RZ, PT ;  /* 0x000000ff0400720c */ /* 0x000fc60003f25270 */
[----:B------:R0:W-:Y:S01]  /*13090*/  LDGSTS.E.BYPASS.LTC128B.128 [R29+0x23c00], desc[UR60][R2.64+0x80], !P0 ;  /* 0x23c00080021d7fae */ /* 0x0001e2000c101d7c */
[----:B------:R-:W-:-:S03]  /*130a0*/  PLOP3.LUT P0, PT, PT, PT, PT, 0x80, 0x0 ;  /* 0x000000000000781c */ /* 0x000fc60003f0f070 */
[----:B------:R0:W-:Y:S04]  /*130b0*/  LDGSTS.E.BYPASS.LTC128B.128 [R29+0x25c00], desc[UR60][R2.64+0x100], !P6 ;  /* 0x25c00100021d7fae */ /* 0x0001e8000f101d7c */
[----:B------:R0:W-:Y:S01]  /*130c0*/  LDGSTS.E.BYPASS.LTC128B.128 [R29+0x27c00], desc[UR60][R2.64+0x180], !P5 ;  /* 0x27c00180021d7fae */ /* 0x0001e2000e901d7c */
[----:B------:R-:W-:-:S05]  /*130d0*/  NOP ;  /* 0x0000000000007918 */ /* 0x000fca0000000000 */
.L_x_1109:
        /* <DEDUP_REMOVED lines=10> */
.L_x_1110:
[----:B------:R1:W-:Y:S01]  /*13180*/  SYNCS.ARRIVE.TRANS64.A1T0 RZ, [R21+URZ+0x30830], RZ ;  /* 0x030830ff15ff79a7 */ /* 0x0003e2000810003f */
[----:B------:R-:W-:Y:S05]  /*13190*/  @!P6 BRA `(.L_x_1111) ;  /* 0x000000000004e947 */ /* 0x000fea0003800000 */
[----:B------:R-:W-:Y:S01]  /*131a0*/  BPT.TRAP 0x1 ;  /* 0x000000040000795c */ /* 0x000fe20000300000 */
.L_x_1111:
[----:B0-----:R-:W-:Y:S01]  /*131b0*/  SHF.L.U32 R3, R22, 0x1f, RZ ;  /* 0x0000001f16037819 */ /* 0x001fe200000006ff */
[----:B------:R-:W-:Y:S01]  /*131c0*/  BSSY B1, `(.L_x_1112) ;  /* 0x0000004000017945 */ /* 0x000fe20003800000 */
[----:B------:R-:W-:-:S04]  /*131d0*/  LEA R4, R19, UR45, 0x3 ;  /* 0x0000002d13047c11 */ /* 0x000fc8000f8e18ff */
[----:B------:R-:W0:Y:S02]  /*131e0*/  SYNCS.PHASECHK.TRANS64.TRYWAIT P0, [R4+URZ+0x30860], R3 ;  /* 0x03086003040075a7 */ /* 0x000e24000800017f */
[----:B0-----:R-:W-:Y:S05]  /*131f0*/  @!P0 BRA `(.L_x_1113) ;  /* 0x00000028006c8947 */ /* 0x001fea0003800000 */
.L_x_1177:
[----:B------:R-:W-:Y:S05]  /*13200*/  BSYNC B1 ;  /* 0x0000000000017941 */ /* 0x000fea0003800000 */
.L_x_1112:
[----:B------:R-:W-:Y:S01]  /*13210*/  UMOV UR4, 0xffffffff ;  /* 0xffffffff00047882 */ /* 0x000fe20000000000 */
[----:B------:R-:W-:Y:S01]  /*13220*/  IMAD R5, R19, 0x4000, R30 ;  /* 0x0000400013057824 */ /* 0x000fe200078e021e */
[----:B------:R-:W-:Y:S01]  /*13230*/  SHF.L.U32 R8, R25, 0x1, RZ ;  /* 0x0000000119087819 */ /* 0x000fe200000006ff */
[----:B------:R-:W-:Y:S06]  /*13240*/  BRA.DIV UR4, `(.L_x_1114) ;  /* 0x0000002a046c7947 */ /* 0x000fec000b800000 */
[----:B------:R-:W2:Y:S01]  /*13250*/  SHFL.IDX PT, R14, R17, RZ, 0x181f ;  /* 0x00181fff110e7589 */ /* 0x000ea200000e0000 */
[----:B------:R-:W-:-:S03]  /*13260*/  LEA R5, R5, UR45, 0x1 ;  /* 0x0000002d05057c11 */ /* 0x000fc6000f8e08ff */
        /* <DEDUP_REMOVED lines=28> */
[----:B0-----:R-:W-:Y:S02]  /*13430*/  IADD3.X R3, RZ, R3, RZ, P0, !PT ;  /* 0x00000003ff037210 */ /* 0x001fe400007fe4ff */
        /* <DEDUP_REMOVED lines=8> */
.L_x_1187:
[----:B0--3--:R-:W-:Y:S01]  /*134c0*/  IADD3 R2, P0, R14, R8, RZ ;  /* 0x000000080e027210 */ /* 0x009fe20007f1e0ff */
[----:B------:R-:W-:Y:S02]  /*134d0*/  ULDC.64 UR4, c[0x0][0x328] ;  /* 0x0000ca0000047ab9 */ /* 0x000fe40000000a00 */
        /* <DEDUP_REMOVED lines=14> */
[----:B------:R-:W-:Y:S01]  /*135c0*/  PLOP3.LUT P0, PT, PT, PT, PT, 0x80, 0x0 ;  /* 0x000000000000781c */ /* 0x000fe20003f0f070 */
[----:B------:R-:W-:Y:S01]  /*135d0*/  NOP ;  /* 0x0000000000007918 */ /* 0x000fe20000000000 */
[----:B0-----:R-:W-:Y:S01]  /*135e0*/  IMAD.WIDE.U32 R2, R7, UR4, RZ ;  /* 0x0000000407027c25 */ /* 0x001fe2000f8e00ff */
[----:B------:R-:W-:-:S03]  /*135f0*/  ULDC.64 UR4, c[0x0][0x338] ;  /* 0x0000ce0000047ab9 */ /* 0x000fc60000000a00 */
[----:B------:R-:W-:Y:S02]  /*13600*/  IMAD.IADD R3, R3, 0x1, R9 ;  /* 0x0000000103037824 */ /* 0x000fe400078e0209 */
[----:B------:R-:W-:Y:S02]  /*13610*/  IMAD R7, R26, UR4, RZ ;  /* 0x000000041a077c24 */ /* 0x000fe4000f8e02ff */
[----:B------:R-:W-:-:S04]  /*13620*/  IMAD.WIDE.U32 R2, R6, UR4, R2 ;  /* 0x0000000406027c25 */ /* 0x000fc8000f8e0002 */
[----:B------:R-:W-:-:S05]  /*13630*/  IMAD R7, R6, UR5, R7 ;  /* 0x0000000506077c24 */ /* 0x000fca000f8e0207 */
[----:B------:R-:W-:-:S07]  /*13640*/  IADD3 R19, R3, R7, RZ ;  /* 0x0000000703137210 */ /* 0x000fce0007ffe0ff */
.L_x_1115:
        /* <DEDUP_REMOVED lines=10> */
.L_x_1116:
[----:B------:R-:W-:Y:S01]  /*136f0*/  R2UR UR4, R32 ;  /* 0x00000000200472ca */ /* 0x000fe200000e0000 */
[----:B------:R-:W-:Y:S01]  /*13700*/  ULDC.64 UR6, c[0x0][0x330] ;  /* 0x0000cc0000067ab9 */ /* 0x000fe20000000a00 */
[----:B------:R-:W-:Y:S01]  /*13710*/  IMAD.MOV.U32 R18, RZ, RZ, R2 ;  /* 0x000000ffff127224 */ /* 0x000fe200078e0002 */
[----:B------:R0:W-:Y:S01]  /*13720*/  SYNCS.ARRIVE.TRANS64.A1T0 RZ, [R4+URZ+0x30850], RZ ;  /* 0x030850ff04ff79a7 */ /* 0x0001e2000810003f */
[----:B------:R-:W-:Y:S01]  /*13730*/  IMAD.U32 R3, RZ, RZ, UR6 ;  /* 0x00000006ff037e24 */ /* 0x000fe2000f8e00ff */
[----:B------:R-:W-:Y:S01]  /*13740*/  IADD3 R10, R10, -0x40, RZ ;  /* 0xffffffc00a0a7810 */ /* 0x000fe20007ffe0ff */
[----:B------:R-:W-:Y:S02]  /*13750*/  VIADD R27, R27, 0xffffffff ;  /* 0xffffffff1b1b7836 */ /* 0x000fe40000000000 */
[----:B------:R-:W-:-:S04]  /*13760*/  IMAD.WIDE.U32 R18, R3, UR39, R18 ;  /* 0x0000002703127c25 */ /* 0x000fc8000f8e0012 */
[----:B------:R-:W-:Y:S01]  /*13770*/  VIADD R0, R0, 0x40 ;  /* 0x0000004000007836 */ /* 0x000fe20000000000 */
[----:B------:R-:W-:Y:S01]  /*13780*/  UIMAD UR4, UR4, UR6, URZ ;  /* 0x00000006040472a4 */ /* 0x000fe2000f8e023f */
[----:B------:R-:W-:-:S03]  /*13790*/  IMAD.MOV.U32 R22, RZ, RZ, R23 ;  /* 0x000000ffff167224 */ /* 0x000fc600078e0017 */
[----:B------:R-:W-:-:S03]  /*137a0*/  UIMAD UR4, UR39, UR7, UR4 ;  /* 0x00000007270472a4 */ /* 0x000fc6000f8e0204 */
[----:B------:R-:W-:Y:S02]  /*137b0*/  ULDC.64 UR6, c[0x0][0x318] ;  /* 0x0000c60000067ab9 */ /* 0x000fe40000000a00 */
[----:B------:R-:W-:Y:S02]  /*137c0*/  LEA R17, P0, R18, UR6, 0x1 ;  /* 0x0000000612117c11 */ /* 0x000fe4000f8008ff */
[----:B------:R-:W-:Y:S01]  /*137d0*/  IADD3 R3, R19, UR4, RZ ;  /* 0x0000000413037c10 */ /* 0x000fe2000fffe0ff */
[----:B------:R-:W-:-:S03]  /*137e0*/  IMAD.MOV.U32 R19, RZ, RZ, R20 ;  /* 0x000000ffff137224 */ /* 0x000fc600078e0014 */
[----:B------:R-:W-:Y:S02]  /*137f0*/  LEA.HI.X R18, R18, UR7, R3, 0x1, P0 ;  /* 0x0000000712127c11 */ /* 0x000fe400080f0c03 */
[----:B------:R-:W-:-:S13]  /*13800*/  ISETP.GT.AND P0, PT, R27, UR49, PT ;  /* 0x000000311b007c0c */ /* 0x000fda000bf04270 */
[----:B0-----:R-:W-:Y:S05]  /*13810*/  @P0 BRA `(.L_x_1117) ;  /* 0xfffffff000640947 */ /* 0x001fea000383ffff */
[----:B------:R-:W-:Y:S05]  /*13820*/  BSYNC B0 ;  /* 0x0000000000007941 */ /* 0x000fea0003800000 */
.L_x_1104:
[----:B------:R-:W-:-:S13]  /*13830*/  LOP3.LUT P0, RZ, R16, 0x20, RZ, 0xc0, !PT ;  /* 0x0000002010ff7812 */ /* 0x000fda000780c0ff */
[----:B------:R-:W-:Y:S05]  /*13840*/  @!P0 BRA `(.L_x_1118) ;  /* 0x0000000000048947 */ /* 0x000fea0003800000 */
[----:B------:R-:W-:Y:S01]  /*13850*/  BPT.TRAP 0x1 ;  /* 0x000000040000795c */ /* 0x000fe20000300000 */
.L_x_1118:
[C---:B0-----:R-:W-:Y:S01]  /*13860*/  LEA R0, R20.reuse, UR45, 0x3 ;  /* 0x0000002d14007c11 */ /* 0x041fe2000f8e18ff */
[----:B------:R-:W0:Y:S01]  /*13870*/  S2R R6, SR_TID.X ;  /* 0x0000000000067919 */ /* 0x000e220000002100 */
[----:B------:R-:W-:Y:S01]  /*13880*/  SHF.L.U32 R3, R23, 0x1f, RZ ;  /* 0x0000001f17037819 */ /* 0x000fe200000006ff */
[----:B------:R-:W-:Y:S01]  /*13890*/  BSSY B0, `(.L_x_1119) ;  /* 0x0000009000007945 */ /* 0x000fe20003800000 */
[----:B------:R-:W-:Y:S01]  /*138a0*/  MOV R2, 0xffffffc0 ;  /* 0xffffffc000027802 */ /* 0x000fe20000000f00 */
[----:B------:R-:W-:Y:S01]  /*138b0*/  IMAD R4, R20, 0x4000, R30 ;  /* 0x0000400014047824 */ /* 0x000fe200078e021e */
[----:B------:R-:W2:Y:S03]  /*138c0*/  SYNCS.PHASECHK.TRANS64.TRYWAIT P0, [R0+URZ+0x30860], R3 ;  /* 0x03086003000075a7 */ /* 0x000ea6000800017f */
[----:B------:R-:W-:Y:S01]  /*138d0*/  IMAD R5, R27, R2, UR47 ;  /* 0x0000002f1b057e24 */ /* 0x000fe2000f8e0202 */
[----:B0-----:R-:W-:-:S04]  /*138e0*/  LOP3.LUT R6, R6, 0x7f, RZ, 0xc0, !PT ;  /* 0x0000007f06067812 */ /* 0x001fc800078ec0ff */
[----:B------:R-:W-:-:S05]  /*138f0*/  SHF.R.U32.HI R6, RZ, 0x3, R6 ;  /* 0x00000003ff067819 */ /* 0x000fca0000011606 */
[----:B------:R-:W-:Y:S01]  /*13900*/  IMAD.IADD R5, R5, 0x1, -R6 ;  /* 0x0000000105057824 */ /* 0x000fe200078e0a06 */
[----:B--2---:R-:W-:Y:S06]  /*13910*/  @!P0 BRA `(.L_x_1120) ;  /* 0x0000002800248947 */ /* 0x004fec0003800000 */
.L_x_1188:
[----:B------:R-:W-:Y:S05]  /*13920*/  BSYNC B0 ;  /* 0x0000000000007941 */ /* 0x000fea0003800000 */
.L_x_1119:
[----:B------:R-:W-:-:S03]  /*13930*/  UMOV UR4, 0xffffffff ;  /* 0xffffffff00047882 */ /* 0x000fc60000000000 */
[----:B------:R-:W-:Y:S05]  /*13940*/  BRA.DIV UR4, `(.L_x_1121) ;  /* 0x0000002a042c7947 */ /* 0x000fea000b800000 */
[----:B0-----:R-:W-:Y:S01]  /*13950*/  SHFL.IDX PT, R3, R18, RZ, 0x181f ;  /* 0x00181fff12037589 */ /* 0x001fe200000e0000 */
[----:B------:R-:W-:Y:S01]  /*13960*/  ULDC UR4, c[0x0][0x2f4] ;  /* 0x0000bd0000047ab9 */ /* 0x000fe20000000800 */
[----:B------:R-:W-:Y:S02]  /*13970*/  LEA R4, R4, UR45, 0x1 ;  /* 0x0000002d04047c11 */ /* 0x000fe4000f8e08ff */
[----:B------:R-:W0:Y:S01]  /*13980*/  SHFL.IDX PT, R2, R17, RZ, 0x181f ;  /* 0x00181fff11027589 */ /* 0x000e2200000e0000 */
[----:B------:R-:W-:Y:S02]  /*13990*/  ISETP.GE.AND P2, PT, R25, UR4, PT ;  /* 0x0000000419007c0c */ /* 0x000fe4000bf46270 */
[----:B------:R-:W-:Y:S01]  /*139a0*/  ISETP.GE.AND P3, PT, R36, UR4, PT ;  /* 0x0000000424007c0c */ /* 0x000fe2000bf66270 */
[----:B------:R-:W2:Y:S01]  /*139b0*/  SHFL.IDX PT, R14, R17, 0x1, 0x181f ;  /* 0x00381f00110e7f89 */ /* 0x000ea200000e0000 */
[C---:B------:R-:W-:Y:S02]  /*139c0*/  ISETP.LT.OR P5, PT, R5.reuse, 0x1, P2 ;  /* 0x000000010500780c */ /* 0x040fe400017a1670 */
[----:B------:R-:W-:Y:S01]  /*139d0*/  ISETP.LT.OR P4, PT, R5, 0x1, P3 ;  /* 0x000000010500780c */ /* 0x000fe20001f81670 */
[----:B------:R-:W3:Y:S01]  /*139e0*/  SHFL.IDX PT, R6, R18, 0x1, 0x181f ;  /* 0x00381f0012067f89 */ /* 0x000ee200000e0000 */
        /* <DEDUP_REMOVED lines=10> */
[----:B------:R-:W-:Y:S02]  /*13a90*/  ISETP.LT.OR P4, PT, R5, 0x11, P3 ;  /* 0x000000110500780c */ /* 0x000fe40001f81670 */
[----:B--2---:R-:W-:Y:S01]  /*13aa0*/  MOV R2, R14 ;  /* 0x0000000e00027202 */ /* 0x004fe20000000f00 */
[----:B---3--:R-:W-:Y:S01]  /*13ab0*/  IMAD.MOV.U32 R3, RZ, RZ, R6 ;  /* 0x000000ffff037224 */ /* 0x008fe200078e0006 */
[----:B------:R-:W-:Y:S03]  /*13ac0*/  SHFL.IDX PT, R14, R17, 0x2, 0x181f ;  /* 0x00581f00110e7f89 */ /* 0x000fe600000e0000 */
[----:B------:R-:W-:Y:S01]  /*13ad0*/  IMAD.WIDE.U32 R2, R25, 0x2, R2 ;  /* 0x0000000219027825 */ /* 0x000fe200078e0002 */
[----:B------:R-:W0:Y:S04]  /*13ae0*/  SHFL.IDX PT, R6, R18, 0x2, 0x181f ;  /* 0x00581f0012067f89 */ /* 0x000e2800000e0000 */
[----:B------:R-:W-:Y:S01]  /*13af0*/  LDGSTS.E.BYPASS.LTC128B.128 [R4+0xc00], desc[UR60][R2.64], !P5 ;  /* 0x00c0000002047fae */ /* 0x000fe2000e901d7c */
[----:B------:R-:W-:-:S03]  /*13b00*/  ISETP.LT.OR P5, PT, R5, 0x11, P1 ;  /* 0x000000110500780c */ /* 0x000fc60000fa1670 */
[----:B------:R-:W-:Y:S01]  /*13b10*/  LDGSTS.E.BYPASS.LTC128B.128 [R4+0x2c00], desc[UR60][R2.64+0x80], !P4 ;  /* 0x02c0008002047fae */ /* 0x000fe2000e101d7c */
[----:B------:R-:W-:-:S03]  /*13b20*/  ISETP.LT.OR P4, PT, R5, 0x11, P0 ;  /* 0x000000110500780c */ /* 0x000fc60000781670 */
[----:B------:R-:W2:Y:S06]  /*13b30*/  SHFL.IDX PT, R18, R18, 0x3, 0x181f ;  /* 0x00781f0012127f89 */ /* 0x000eac00000e0000 */
[----:B------:R-:W-:Y:S01]  /*13b40*/  LDGSTS.E.BYPASS.LTC128B.128 [R4+0x4c00], desc[UR60][R2.64+0x100], !P5 ;  /* 0x04c0010002047fae */ /* 0x000fe2000e901d7c */
[----:B------:R-:W-:-:S03]  /*13b50*/  ISETP.LT.OR P5, PT, R5, 0x21, P2 ;  /* 0x000000210500780c */ /* 0x000fc600017a1670 */
[----:B------:R0:W-:Y:S01]  /*13b60*/  LDGSTS.E.BYPASS.LTC128B.128 [R4+0x6c00], desc[UR60][R2.64+0x180], !P4 ;  /* 0x06c0018002047fae */ /* 0x0001e2000e101d7c */
[----:B------:R-:W-:Y:S02]  /*13b70*/  ISETP.LT.OR P4, PT, R5, 0x21, P3 ;  /* 0x000000210500780c */ /* 0x000fe40001f81670 */
[----:B0-----:R-:W-:Y:S01]  /*13b80*/  MOV R3, R6 ;  /* 0x0000000600037202 */ /* 0x001fe20000000f00 */
[----:B------:R-:W-:Y:S02]  /*13b90*/  IMAD.MOV.U32 R2, RZ, RZ, R14 ;  /* 0x000000ffff027224 */ /* 0x000fe400078e000e */
[----:B------:R0:W3:Y:S01]  /*13ba0*/  SHFL.IDX PT, R14, R17, 0x3, 0x181f ;  /* 0x00781f00110e7f89 */ /* 0x0000e200000e0000 */
[----:B------:R-:W-:Y:S02]  /*13bb0*/  IMAD.MOV.U32 R6, RZ, RZ, RZ ;  /* 0x000000ffff067224 */ /* 0x000fe400078e00ff */
[----:B------:R-:W-:-:S05]  /*13bc0*/  IMAD.WIDE.U32 R2, R25, 0x2, R2 ;  /* 0x0000000219027825 */ /* 0x000fca00078e0002 */
[----:B------:R0:W-:Y:S01]  /*13bd0*/  LDGSTS.E.BYPASS.LTC128B.128 [R4+0x1400], desc[UR60][R2.64], !P5 ;  /* 0x0140000002047fae */ /* 0x0001e2000e901d7c */
[----:B------:R-:W-:-:S03]  /*13be0*/  ISETP.LT.OR P5, PT, R5, 0x21, P1 ;  /* 0x000000210500780c */ /* 0x000fc60000fa1670 */
[----:B------:R0:W-:Y:S01]  /*13bf0*/  LDGSTS.E.BYPASS.LTC128B.128 [R4+0x3400], desc[UR60][R2.64+0x80], !P4 ;  /* 0x0340008002047fae */ /* 0x0001e2000e101d7c */
[----:B------:R-:W-:-:S09]  /*13c00*/  ISETP.LT.OR P4, PT, R5, 0x21, P0 ;  /* 0x000000210500780c */ /* 0x000fd20000781670 */
[----:B------:R0:W-:Y:S04]  /*13c10*/  LDGSTS.E.BYPASS.LTC128B.128 [R4+0x5400], desc[UR60][R2.64+0x100], !P5 ;  /* 0x0540010002047fae */ /* 0x0001e8000e901d7c */
[----:B--23--:R0:W-:Y:S02]  /*13c20*/  LDGSTS.E.BYPASS.LTC128B.128 [R4+0x7400], desc[UR60][R2.64+0x180], !P4 ;  /* 0x0740018002047fae */ /* 0x00c1e4000e101d7c */
.L_x_1198:
[C---:B------:R-:W-:Y:S01]  /*13c30*/  ISETP.LT.OR P2, PT, R5.reuse, 0x31, P2 ;  /* 0x000000310500780c */ /* 0x040fe20001741670 */
[----:B0-----:R-:W-:Y:S01]  /*13c40*/  IMAD.MOV.U32 R2, RZ, RZ, R14 ;  /* 0x000000ffff027224 */ /* 0x001fe200078e000e */
[C---:B------:R-:W-:Y:S02]  /*13c50*/  ISETP.LT.OR P3, PT, R5.reuse, 0x31, P3 ;  /* 0x000000310500780c */ /* 0x040fe40001f61670 */
        /* <DEDUP_REMOVED lines=13> */
.L_x_1122:
        /* <DEDUP_REMOVED lines=10> */
.L_x_1123:
[----:B0-----:R-:W-:Y:S01]  /*13dd0*/  VIADD R2, R20, 0x1 ;  /* 0x0000000114027836 */ /* 0x001fe20000000000 */
[----:B------:R0:W-:Y:S04]  /*13de0*/  SYNCS.ARRIVE.TRANS64.A1T0 RZ, [R0+URZ+0x30850], RZ ;  /* 0x030850ff00ff79a7 */ /* 0x0001e8000810003f */
[----:B------:R-:W-:-:S04]  /*13df0*/  ISETP.NE.AND P0, PT, R2, 0x2, PT ;  /* 0x000000020200780c */ /* 0x000fc80003f05270 */
[----:B0-----:R-:W-:Y:S02]  /*13e00*/  SEL R0, RZ, 0x1, P0 ;  /* 0x00000001ff007807 */ /* 0x001fe40000000000 */
[----:B------:R-:W-:Y:S02]  /*13e10*/  SEL R2, R2, RZ, P0 ;  /* 0x000000ff02027207 */ /* 0x000fe40000000000 */
[----:B------:R-:W-:-:S07]  /*13e20*/  LOP3.LUT R0, R23, R0, RZ, 0x3c, !PT ;  /* 0x0000000017007212 */ /* 0x000fce00078e3cff */
.L_x_1083:
[----:B------:R-:W0:Y:S01]  /*13e30*/  S2R R4, SR_CgaCtaId ;  /* 0x0000000000047919 */ /* 0x000e220000008800 */
[----:B------:R-:W-:Y:S02]  /*13e40*/  MOV R3, 0x400 ;  /* 0x0000040000037802 */ /* 0x000fe40000000f00 */
[----:B------:R-:W-:Y:S02]  /*13e50*/  SHF.L.U32 R6, R6, 0x1f, RZ ;  /* 0x0000001f06067819 */ /* 0x000fe400000006ff */
[----:B0-----:R-:W-:-:S04]  /*13e60*/  LEA R7, R4, R3, 0x18 ;  /* 0x0000000304077211 */ /* 0x001fc800078ec0ff */
[----:B------:R-:W0:Y:S02]  /*13e70*/  SYNCS.PHASECHK.TRANS64.TRYWAIT P0, [R7+URZ+0x30820], R6 ;  /* 0x03082006070075a7 */ /* 0x000e24000800017f */
[----:B0-----:R-:W-:Y:S05]  /*13e80*/  @!P0 BRA `(.L_x_1124) ;  /* 0x00000028005c8947 */ /* 0x001fea0003800000 */
.L_x_1199:
[----:B------:R-:W-:-:S03]  /*13e90*/  UMOV UR4, 0xffffffff ;  /* 0xffffffff00047882 */ /* 0x000fc60000000000 */
[----:B------:R-:W-:Y:S05]  /*13ea0*/  BRA.DIV UR4, `(.L_x_1125) ;  /* 0x0000002a04687947 */ /* 0x000fea000b800000 */
[----:B------:R-:W2:Y:S02]  /*13eb0*/  S2R R3, SR_TID.X ;  /* 0x0000000000037919 */ /* 0x000ea40000002100 */
[----:B--2---:R-:W-:-:S04]  /*13ec0*/  SHF.R.U32.HI R3, RZ, 0x5, R3 ;  /* 0x00000005ff037819 */ /* 0x004fc80000011603 */
[----:B------:R-:W-:-:S05]  /*13ed0*/  LOP3.LUT R3, R3, 0x3, RZ, 0xc0, !PT ;  /* 0x0000000303037812 */ /* 0x000fca00078ec0ff */
[----:B------:R2:W3:Y:S02]  /*13ee0*/  SHFL.IDX PT, R14, R3, RZ, 0x1f ;  /* 0x00001fff030e7589 */ /* 0x0004e400000e0000 */
.L_x_1202:
[----:B---3--:R-:W-:-:S13]  /*13ef0*/  ISETP.NE.AND P0, PT, R14, RZ, PT ;  /* 0x000000ff0e00720c */ /* 0x008fda0003f05270 */
[----:B------:R-:W-:Y:S05]  /*13f00*/  @P0 BRA `(.L_x_991) ;  /* 0x0000000000900947 */ /* 0x000fea0003800000 */
[----:B------:R-:W-:-:S03]  /*13f10*/  UMOV UR4, 0xffffffff ;  /* 0xffffffff00047882 */ /* 0x000fc60000000000 */
[----:B------:R-:W-:Y:S05]  /*13f20*/  BRA.DIV UR4, `(.L_x_1126) ;  /* 0x0000002a047c7947 */ /* 0x000fea000b800000 */
[----:B------:R-:W-:-:S13]  /*13f30*/  ELECT P6, URZ, PT ;  /* 0x00000000003f782f */ /* 0x000fda00038c0000 */
.L_x_1205:
[----:B------:R-:W-:Y:S05]  /*13f40*/  @!P6 BRA `(.L_x_991) ;  /* 0x000000000080e947 */ /* 0x000fea0003800000 */
[----:B--2---:R-:W2:Y:S02]  /*13f50*/  LDL R3, [R1+0x4] ;  /* 0x0000040001037983 */ /* 0x004ea40000100800 */
[----:B--2---:R-:W-:-:S13]  /*13f60*/  R2UR UR4, R3 ;  /* 0x00000000030472ca */ /* 0x004fda00000e0000 */
[----:B------:R-:W-:-:S06]  /*13f70*/  ULOP3.LUT UR4, UR4, 0x2, URZ, 0xfc, !UPT ;  /* 0x0000000204047892 */ /* 0x000fcc000f8efc3f */
[----:B------:R-:W-:-:S05]  /*13f80*/  IMAD.U32 R3, RZ, RZ, UR4 ;  /* 0x00000004ff037e24 */ /* 0x000fca000f8e00ff */
[----:B------:R-:W-:-:S13]  /*13f90*/  ISETP.NE.AND P0, PT, R3, 0x3, PT ;  /* 0x000000030300780c */ /* 0x000fda0003f05270 */
[----:B------:R-:W-:Y:S05]  /*13fa0*/  @!P0 BRA `(.L_x_1127) ;  /* 0x0000000000048947 */ /* 0x000fea0003800000 */
[----:B------:R-:W-:Y:S01]  /*13fb0*/  BPT.TRAP 0x1 ;  /* 0x000000040000795c */ /* 0x000fe20000300000 */
.L_x_1127:
[C---:B------:R-:W-:Y:S01]  /*13fc0*/  LEA R5, R2.reuse, R7, 0x3 ;  /* 0x0000000702057211 */ /* 0x040fe200078e18ff */
[----:B------:R-:W-:Y:S01]  /*13fd0*/  VIADD R2, R2, 0x1 ;  /* 0x0000000102027836 */ /* 0x000fe20000000000 */
[----:B------:R-:W-:-:S04]  /*13fe0*/  SHF.L.U32 R4, R0, 0x1f, RZ ;  /* 0x0000001f00047819 */ /* 0x000fc800000006ff */
[----:B------:R-:W2:Y:S01]  /*13ff0*/  SYNCS.PHASECHK.TRANS64.TRYWAIT P1, [R5+URZ+0x30840], R4 ;  /* 0x03084004050075a7 */ /* 0x000ea2000802017f */
[----:B------:R-:W-:-:S04]  /*14000*/  ISETP.NE.AND P2, PT, R2, 0x2, PT ;  /* 0x000000020200780c */ /* 0x000fc80003f45270 */
[----:B------:R-:W-:Y:S01]  /*14010*/  SEL R3, RZ, 0x1, P2 ;  /* 0x00000001ff037807 */ /* 0x000fe20001000000 */
[----:B--2---:R-:W-:Y:S08]  /*14020*/  @!P1 BRA `(.L_x_1128) ;  /* 0x00000028005c9947 */ /* 0x004ff00003800000 */
.L_x_1206:
[----:B------:R-:W-:Y:S02]  /*14030*/  SEL R2, R2, RZ, P2 ;  /* 0x000000ff02027207 */ /* 0x000fe40001000000 */
[----:B------:R-:W-:Y:S01]  /*14040*/  LOP3.LUT R0, R0, R3, RZ, 0x3c, !PT ;  /* 0x0000000300007212 */ /* 0x000fe200078e3cff */
[----:B------:R-:W-:Y:S06]  /*14050*/  @!P0 BRA `(.L_x_1129) ;  /* 0x0000000000048947 */ /* 0x000fec0003800000 */
[----:B------:R-:W-:Y:S01]  /*14060*/  BPT.TRAP 0x1 ;  /* 0x000000040000795c */ /* 0x000fe20000300000 */
.L_x_1129:
[----:B------:R-:W-:Y:S01]  /*14070*/  IMAD R3, R2, 0x8, R7 ;  /* 0x0000000802037824 */ /* 0x000fe200078e0207 */
[----:B------:R-:W-:-:S04]  /*14080*/  SHF.L.U32 R0, R0, 0x1f, RZ ;  /* 0x0000001f00007819 */ /* 0x000fc800000006ff */
[----:B------:R-:W3:Y:S02]  /*14090*/  SYNCS.PHASECHK.TRANS64.TRYWAIT P1, [R3+URZ+0x30840], R0 ;  /* 0x03084000030075a7 */ /* 0x000ee4000802017f */
[----:B---3--:R-:W-:Y:S05]  /*140a0*/  @!P1 BRA `(.L_x_1130) ;  /* 0x0000002800509947 */ /* 0x008fea0003800000 */
.L_x_1207:
[----:B------:R-:W-:Y:S05]  /*140b0*/  @!P0 BRA `(.L_x_1131) ;  /* 0x0000000000048947 */ /* 0x000fea0003800000 */
[----:B------:R-:W-:Y:S01]  /*140c0*/  BPT.TRAP 0x1 ;  /* 0x000000040000795c */ /* 0x000fe20000300000 */
.L_x_1131:
[----:B------:R-:W4:Y:S02]  /*140d0*/  SYNCS.PHASECHK.TRANS64.TRYWAIT P1, [R5+URZ+0x30860], R4 ;  /* 0x03086004050075a7 */ /* 0x000f24000802017f */
[----:B----4-:R-:W-:Y:S05]  /*140e0*/  @!P1 BRA `(.L_x_1132) ;  /* 0x0000002800549947 */ /* 0x010fea0003800000 */
.L_x_1208:
[----:B------:R-:W-:Y:S05]  /*140f0*/  @!P0 BRA `(.L_x_1133) ;  /* 0x0000000000048947 */ /* 0x000fea0003800000 */
[----:B------:R-:W-:Y:S01]  /*14100*/  BPT.TRAP 0x1 ;  /* 0x000000040000795c */ /* 0x000fe20000300000 */
.L_x_1133:
[----:B------:R0:W0:Y:S02]  /*14110*/  SYNCS.PHASECHK.TRANS64.TRYWAIT P0, [R3+URZ+0x30860], R0 ;  /* 0x03086000030075a7 */ /* 0x000024000800017f */
[----:B0-----:R-:W-:Y:S05]  /*14120*/  @!P0 NANOSLEEP.SYNCS 0x989680 ;  /* 0x009896800000895d */ /* 0x001fea0003900000 */
[----:B------:R-:W0:Y:S02]  /*14130*/  @!P0 SYNCS.PHASECHK.TRANS64 P0, [R3+URZ+0x30860], R0 ;  /* 0x03086000030085a7 */ /* 0x000e24000800007f */
[----:B0-----:R-:W-:Y:S05]  /*14140*/  @!P0 BRA `(.L_x_1133) ;  /* 0xfffffffc00f08947 */ /* 0x001fea000383ffff */
.L_x_991:
[----:B------:R-:W-:Y:S05]  /*14150*/  BSYNC B6 ;  /* 0x0000000000067941 */ /* 0x000fea0003800000 */
.L_x_988:
[----:B------:R-:W-:Y:S05]  /*14160*/  EXIT ;  /* 0x000000000000794d */ /* 0x000fea0003800000 */
.L_x_1001:
[----:B------:R-:W-:-:S13]  /*14170*/  R2UR UR4, R16 ;  /* 0x00000000100472ca */ /* 0x000fda00000e0000 */
[----:B0-----:R-:W-:-:S04]  /*14180*/  MOV R3, UR4 ;  /* 0x0000000400037c02 */ /* 0x001fc80008000f00 */
[----:B------:R0:W1:Y:S03]  /*14190*/  SYNCS.PHASECHK.TRANS64.TRYWAIT P0, [R3+URZ+0x30800], R0 ;  /* 0x03080000030075a7 */ /* 0x000066000800017f */
[----:B-1----:R-:W-:Y:S05]  /*141a0*/  @!P0 NANOSLEEP.SYNCS 0x989680 ;  /* 0x009896800000895d */ /* 0x002fea0003900000 */
[----:B------:R-:W1:Y:S02]  /*141b0*/  @!P0 SYNCS.PHASECHK.TRANS64 P0, [R3+URZ+0x30800], R0 ;  /* 0x03080000030085a7 */ /* 0x000e64000800007f */
[----:B-1----:R-:W-:Y:S05]  /*141c0*/  @!P0 BRA `(.L_x_1001) ;  /* 0xfffffffc00e88947 */ /* 0x002fea000383ffff */
[----:B------:R-:W-:Y:S05]  /*141d0*/  BRA `(.L_x_1134) ;  /* 0xfffffed400ec7947 */ /* 0x000fea000383ffff */
.L_x_1005:
[----:B------:R-:W-:-:S13]  /*141e0*/  R2UR UR4, R16 ;  /* 0x00000000100472ca */ /* 0x000fda00000e0000 */
[----:B0-----:R-:W-:-:S04]  /*141f0*/  IMAD.U32 R3, RZ, RZ, UR4 ;  /* 0x00000004ff037e24 */ /* 0x001fc8000f8e00ff */
[----:B------:R0:W2:Y:S03]  /*14200*/  SYNCS.PHASECHK.TRANS64.TRYWAIT P1, [R3+URZ+0x30830], R0 ;  /* 0x03083000030075a7 */ /* 0x0000a6000802017f */
[----:B--2---:R-:W-:Y:S05]  /*14210*/  @!P1 NANOSLEEP.SYNCS 0x989680 ;  /* 0x009896800000995d */ /* 0x004fea0003900000 */
[----:B------:R-:W2:Y:S02]  /*14220*/  @!P1 SYNCS.PHASECHK.TRANS64 P1, [R3+URZ+0x30830], R0 ;  /* 0x03083000030095a7 */ /* 0x000ea4000802007f */
[----:B--2---:R-:W-:Y:S05]  /*14230*/  @!P1 BRA `(.L_x_1005) ;  /* 0xfffffffc00e89947 */ /* 0x004fea000383ffff */
[----:B------:R-:W-:Y:S05]  /*14240*/  BRA `(.L_x_1004) ;  /* 0xfffffed800147947 */ /* 0x000fea000383ffff */
.L_x_1022:
[----:B------:R-:W-:-:S13]  /*14250*/  R2UR UR6, R206 ;  /* 0x00000000ce0672ca */ /* 0x000fda00000e0000 */
[----:B-1----:R-:W-:-:S04]  /*14260*/  IMAD.U32 R4, RZ, RZ, UR6 ;  /* 0x00000006ff047e24 */ /* 0x002fc8000f8e00ff */
[----:B------:R1:W2:Y:S03]  /*14270*/  SYNCS.PHASECHK.TRANS64.TRYWAIT P1, [R4+URZ+0x30830], R3 ;  /* 0x03083003040075a7 */ /* 0x0002a6000802017f */
[----:B--2---:R-:W-:Y:S05]  /*14280*/  @!P1 NANOSLEEP.SYNCS 0x989680 ;  /* 0x009896800000995d */ /* 0x004fea0003900000 */
[----:B------:R-:W2:Y:S02]  /*14290*/  @!P1 SYNCS.PHASECHK.TRANS64 P1, [R4+URZ+0x30830], R3 ;  /* 0x03083003040095a7 */ /* 0x000ea4000802007f */
[----:B--2---:R-:W-:Y:S05]  /*142a0*/  @!P1 BRA `(.L_x_1022) ;  /* 0xfffffffc00e89947 */ /* 0x004fea000383ffff */
[----:B------:R-:W-:Y:S05]  /*142b0*/  BRA `(.L_x_1021) ;  /* 0xffffff0800187947 */ /* 0x000fea000383ffff */
.L_x_1026:
[----:B-1----:R-:W-:-:S04]  /*142c0*/  MOV R3, UR6 ;  /* 0x0000000600037c02 */ /* 0x002fc80008000f00 */
[----:B------:R1:W2:Y:S03]  /*142d0*/  SYNCS.PHASECHK.TRANS64.TRYWAIT P1, [R3+URZ+0x30850], R0 ;  /* 0x03085000030075a7 */ /* 0x0002a6000802017f */
[----:B--2---:R-:W-:Y:S05]  /*142e0*/  @!P1 NANOSLEEP.SYNCS 0x989680 ;  /* 0x009896800000995d */ /* 0x004fea0003900000 */
[----:B------:R-:W2:Y:S02]  /*142f0*/  @!P1 SYNCS.PHASECHK.TRANS64 P1, [R3+URZ+0x30850], R0 ;  /* 0x03085000030095a7 */ /* 0x000ea4000802007f */
[----:B--2---:R-:W-:Y:S05]  /*14300*/  @!P1 BRA `(.L_x_1026) ;  /* 0xfffffffc00ec9947 */ /* 0x004fea000383ffff */
[----:B------:R-:W-:Y:S05]  /*14310*/  BRA `(.L_x_1025) ;  /* 0xffffff1400b87947 */ /* 0x000fea000383ffff */
.L_x_1045:
[----:B-1----:R-:W-:-:S04]  /*14320*/  IMAD.U32 R4, RZ, RZ, UR5 ;  /* 0x00000005ff047e24 */ /* 0x002fc8000f8e00ff */
[----:B------:R1:W2:Y:S03]  /*14330*/  SYNCS.PHASECHK.TRANS64.TRYWAIT P1, [R4+URZ+0x30830], R3 ;  /* 0x03083003040075a7 */ /* 0x0002a6000802017f */
[----:B--2---:R-:W-:Y:S05]  /*14340*/  @!P1 NANOSLEEP.SYNCS 0x989680 ;  /* 0x009896800000995d */ /* 0x004fea0003900000 */
[----:B------:R-:W2:Y:S02]  /*14350*/  @!P1 SYNCS.PHASECHK.TRANS64 P1, [R4+URZ+0x30830], R3 ;  /* 0x03083003040095a7 */ /* 0x000ea4000802007f */
[----:B--2---:R-:W-:Y:S05]  /*14360*/  @!P1 BRA `(.L_x_1045) ;  /* 0xfffffffc00ec9947 */ /* 0x004fea000383ffff */
[----:B------:R-:W-:Y:S05]  /*14370*/  BRA `(.L_x_1044) ;  /* 0xffffff3800087947 */ /* 0x000fea000383ffff */
.L_x_1049:
[----:B01----:R-:W-:-:S04]  /*14380*/  IMAD.U32 R3, RZ, RZ, UR5 ;  /* 0x00000005ff037e24 */ /* 0x003fc8000f8e00ff */
[----:B------:R0:W1:Y:S03]  /*14390*/  SYNCS.PHASECHK.TRANS64.TRYWAIT P1, [R3+URZ+0x30850], R0 ;  /* 0x03085000030075a7 */ /* 0x000066000802017f */
[----:B-1----:R-:W-:Y:S05]  /*143a0*/  @!P1 NANOSLEEP.SYNCS 0x989680 ;  /* 0x009896800000995d */ /* 0x002fea0003900000 */
[----:B------:R-:W1:Y:S02]  /*143b0*/  @!P1 SYNCS.PHASECHK.TRANS64 P1, [R3+URZ+0x30850], R0 ;  /* 0x03085000030095a7 */ /* 0x000e64000802007f */
[----:B-1----:R-:W-:Y:S05]  /*143c0*/  @!P1 BRA `(.L_x_1049) ;  /* 0xfffffffc00ec9947 */ /* 0x002fea000383ffff */
[----:B------:R-:W-:Y:S05]  /*143d0*/  BRA `(.L_x_1048) ;  /* 0xffffff44008c7947 */ /* 0x000fea000383ffff */
.L_x_1057:
[----:B------:R-:W-:-:S13]  /*143e0*/  R2UR UR5, R205 ;  /* 0x00000000cd0572ca */ /* 0x000fda00000e0000 */
[----:B-1----:R-:W-:-:S04]  /*143f0*/  MOV R4, UR5 ;  /* 0x0000000500047c02 */ /* 0x002fc80008000f00 */
[----:B------:R1:W2:Y:S03]  /*14400*/  SYNCS.PHASECHK.TRANS64.TRYWAIT P1, [R4+URZ+0x30830], R3 ;  /* 0x03083003040075a7 */ /* 0x0002a6000802017f */
[----:B--2---:R-:W-:Y:S05]  /*14410*/  @!P1 NANOSLEEP.SYNCS 0x989680 ;  /* 0x009896800000995d */ /* 0x004fea0003900000 */
[----:B------:R-:W2:Y:S02]  /*14420*/  @!P1 SYNCS.PHASECHK.TRANS64 P1, [R4+URZ+0x30830], R3 ;  /* 0x03083003040095a7 */ /* 0x000ea4000802007f */
[----:B--2---:R-:W-:Y:S05]  /*14430*/  @!P1 BRA `(.L_x_1057) ;  /* 0xfffffffc00e89947 */ /* 0x004fea000383ffff */
[----:B------:R-:W-:Y:S05]  /*14440*/  BRA `(.L_x_1056) ;  /* 0xffffff5800447947 */ /* 0x000fea000383ffff */
.L_x_1061:
[----:B01----:R-:W-:-:S04]  /*14450*/  IMAD.U32 R3, RZ, RZ, UR5 ;  /* 0x00000005ff037e24 */ /* 0x003fc8000f8e00ff */
[----:B------:R0:W1:Y:S03]  /*14460*/  SYNCS.PHASECHK.TRANS64.TRYWAIT P1, [R3+URZ+0x30850], R0 ;  /* 0x03085000030075a7 */ /* 0x000066000802017f */
[----:B-1----:R-:W-:Y:S05]  /*14470*/  @!P1 NANOSLEEP.SYNCS 0x989680 ;  /* 0x009896800000995d */ /* 0x002fea0003900000 */
[----:B------:R-:W1:Y:S02]  /*14480*/  @!P1 SYNCS.PHASECHK.TRANS64 P1, [R3+URZ+0x30850], R0 ;  /* 0x03085000030095a7 */ /* 0x000e64000802007f */
[----:B-1----:R-:W-:Y:S05]  /*14490*/  @!P1 BRA `(.L_x_1061) ;  /* 0xfffffffc00ec9947 */ /* 0x002fea000383ffff */
[----:B------:R-:W-:Y:S05]  /*144a0*/  BRA `(.L_x_1060) ;  /* 0xffffff6400c87947 */ /* 0x000fea000383ffff */
.L_x_1076:
[----:B-1----:R-:W-:-:S04]  /*144b0*/  IMAD.U32 R5, RZ, RZ, UR5 ;  /* 0x00000005ff057e24 */ /* 0x002fc8000f8e00ff */
[----:B------:R1:W2:Y:S03]  /*144c0*/  SYNCS.PHASECHK.TRANS64.TRYWAIT P1, [R5+URZ+0x30850], R0 ;  /* 0x03085000050075a7 */ /* 0x0002a6000802017f */
[----:B--2---:R-:W-:Y:S05]  /*144d0*/  @!P1 NANOSLEEP.SYNCS 0x989680 ;  /* 0x009896800000995d */ /* 0x004fea0003900000 */
[----:B------:R-:W2:Y:S02]  /*144e0*/  @!P1 SYNCS.PHASECHK.TRANS64 P1, [R5+URZ+0x30850], R0 ;  /* 0x03085000050095a7 */ /* 0x000ea4000802007f */
[----:B--2---:R-:W-:Y:S05]  /*144f0*/  @!P1 BRA `(.L_x_1076) ;  /* 0xfffffffc00ec9947 */ /* 0x004fea000383ffff */
[----:B------:R-:W-:Y:S05]  /*14500*/  BRA `(.L_x_1075) ;  /* 0xffffff8c00387947 */ /* 0x000fea000383ffff */
.L_x_1094:
[----:B------:R-:W-:Y:S01]  /*14510*/  MOV R13, R18 ;  /* 0x00000012000d7202 */ /* 0x000fe20000000f00 */
[----:B------:R-:W-:Y:S01]  /*14520*/  IMAD.MOV.U32 R12, RZ, RZ, RZ ;  /* 0x000000ffff0c7224 */ /* 0x000fe200078e00ff */
[----:B------:R-:W-:Y:S01]  /*14530*/  MOV R15, 0xffffffff ;  /* 0xffffffff000f7802 */ /* 0x000fe20000000f00 */
[----:B------:R-:W-:-:S07]  /*14540*/  IMAD.MOV.U32 R11, RZ, RZ, 0x1f ;  /* 0x0000001fff0b7424 */ /* 0x000fce00078e00ff */
[----:B-----5:R-:W-:Y:S05]  /*14550*/  WARPSYNC.COLLECTIVE R15, `(.L_x_1135) ;  /* 0x000000000f087348 */ /* 0x020fea0003c00000 */
[----:B------:R0:W1:Y:S02]  /*14560*/  SHFL.IDX P6, R14, R13, R12, R11 ;  /* 0x0000000c0d0e7389 */ /* 0x00006400000c000b */
[----:B01---5:R-:W-:Y:S01]  /*14570*/  ENDCOLLECTIVE ;  /* 0x000000000000791b */ /* 0x023fe20003800000 */
.L_x_1135:
[----:B------:R-:W-:Y:S05]  /*14580*/  BRA `(.L_x_1136) ;  /* 0xffffffcc00e47947 */ /* 0x000fea000383ffff */
.L_x_1096:
[----:B0-----:R-:W-:-:S04]  /*14590*/  IMAD.U32 R3, RZ, RZ, UR45 ;  /* 0x0000002dff037e24 */ /* 0x001fc8000f8e00ff */
[----:B------:R0:W1:Y:S03]  /*145a0*/  SYNCS.PHASECHK.TRANS64.TRYWAIT P0, [R3+URZ+0x30840], R2 ;  /* 0x03084002030075a7 */ /* 0x000066000800017f */
[----:B-1----:R-:W-:Y:S05]  /*145b0*/  @!P0 NANOSLEEP.SYNCS 0x989680 ;  /* 0x009896800000895d */ /* 0x002fea0003900000 */
[----:B------:R-:W1:Y:S02]  /*145c0*/  @!P0 SYNCS.PHASECHK.TRANS64 P0, [R3+URZ+0x30840], R2 ;  /* 0x03084002030085a7 */ /* 0x000e64000800007f */
[----:B-1----:R-:W-:Y:S05]  /*145d0*/  @!P0 BRA `(.L_x_1096) ;  /* 0xfffffffc00ec8947 */ /* 0x002fea000383ffff */
[----:B------:R-:W-:Y:S05]  /*145e0*/  BRA `(.L_x_1137) ;  /* 0xffffffd000787947 */ /* 0x000fea000383ffff */
.L_x_1097:
[----:B------:R-:W-:Y:S01]  /*145f0*/  BSSY B0, `(.L_x_1138) ;  /* 0x0000008000007945 */ /* 0x000fe20003800000 */
[----:B------:R-:W-:Y:S01]  /*14600*/  IMAD.MOV.U32 R13, RZ, RZ, R7 ;  /* 0x000000ffff0d7224 */ /* 0x000fe200078e0007 */
[----:B------:R-:W-:Y:S01]  /*14610*/  MOV R12, RZ ;  /* 0x000000ff000c7202 */ /* 0x000fe20000000f00 */
[----:B------:R-:W-:Y:S02]  /*14620*/  IMAD.MOV.U32 R11, RZ, RZ, 0x181f ;  /* 0x0000181fff0b7424 */ /* 0x000fe400078e00ff */
[----:B------:R-:W-:-:S07]  /*14630*/  IMAD.MOV.U32 R15, RZ, RZ, -0x1 ;  /* 0xffffffffff0f7424 */ /* 0x000fce00078e00ff */
[----:B------:R-:W-:Y:S05]  /*14640*/  WARPSYNC.COLLECTIVE R15, `(.L_x_1139) ;  /* 0x000000000f087348 */ /* 0x000fea0003c00000 */
[----:B------:R0:W1:Y:S02]  /*14650*/  SHFL.IDX P6, R14, R13, R12, R11 ;  /* 0x0000000c0d0e7389 */ /* 0x00006400000c000b */
[----:B01----:R-:W-:Y:S01]  /*14660*/  ENDCOLLECTIVE ;  /* 0x000000000000791b */ /* 0x003fe20003800000 */
.L_x_1139:
[----:B------:R-:W-:Y:S05]  /*14670*/  BSYNC B0 ;  /* 0x0000000000007941 */ /* 0x000fea0003800000 */
.L_x_1138:
[----:B------:R-:W-:Y:S01]  /*14680*/  IMAD.MOV.U32 R13, RZ, RZ, R6 ;  /* 0x000000ffff0d7224 */ /* 0x000fe200078e0006 */
[----:B------:R-:W-:Y:S01]  /*14690*/  MOV R11, 0x181f ;  /* 0x0000181f000b7802 */ /* 0x000fe20000000f00 */
[----:B------:R-:W-:Y:S01]  /*146a0*/  IMAD.MOV.U32 R12, RZ, RZ, RZ ;  /* 0x000000ffff0c7224 */ /* 0x000fe200078e00ff */
[----:B------:R-:W-:Y:S01]  /*146b0*/  MOV R3, R14 ;  /* 0x0000000e00037202 */ /* 0x000fe20000000f00 */
[----:B------:R-:W-:Y:S01]  /*146c0*/  IMAD.MOV.U32 R15, RZ, RZ, -0x1 ;  /* 0xffffffffff0f7424 */ /* 0x000fe200078e00ff */
[----:B------:R-:W-:-:S07]  /*146d0*/  @P0 LEA R9, R30, UR45, 0x1 ;  /* 0x0000002d1e090c11 */ /* 0x000fce000f8e08ff */
[----:B------:R-:W-:Y:S05]  /*146e0*/  WARPSYNC.COLLECTIVE R15, `(.L_x_1140) ;  /* 0x000000000f087348 */ /* 0x000fea0003c00000 */
[----:B------:R0:W1:Y:S02]  /*146f0*/  SHFL.IDX P6, R14, R13, R12, R11 ;  /* 0x0000000c0d0e7389 */ /* 0x00006400000c000b */
[----:B01----:R-:W-:Y:S01]  /*14700*/  ENDCOLLECTIVE ;  /* 0x000000000000791b */ /* 0x003fe20003800000 */
.L_x_1140:
[----:B------:R-:W-:Y:S01]  /*14710*/  MOV R13, R7 ;  /* 0x00000007000d7202 */ /* 0x000fe20000000f00 */
[----:B------:R-:W-:Y:S02]  /*14720*/  IMAD.MOV.U32 R12, RZ, RZ, 0x1 ;  /* 0x00000001ff0c7424 */ /* 0x000fe400078e00ff */
[----:B------:R-:W-:-:S07]  /*14730*/  IMAD.MOV.U32 R2, RZ, RZ, R14 ;  /* 0x000000ffff027224 */ /* 0x000fce00078e000e */
[----:B------:R-:W-:Y:S05]  /*14740*/  WARPSYNC.COLLECTIVE R15, `(.L_x_1141) ;  /* 0x000000000f087348 */ /* 0x000fea0003c00000 */
[----:B------:R0:W1:Y:S02]  /*14750*/  SHFL.IDX P6, R14, R13, R12, R11 ;  /* 0x0000000c0d0e7389 */ /* 0x00006400000c000b */
[----:B01----:R-:W-:Y:S01]  /*14760*/  ENDCOLLECTIVE ;  /* 0x000000000000791b */ /* 0x003fe20003800000 */
.L_x_1141:
[----:B------:R-:W-:-:S05]  /*14770*/  @P0 IMAD.WIDE.U32 R2, R25, 0x2, R2 ;  /* 0x0000000219020825 */ /* 0x000fca00078e0002 */
[----:B------:R-:W-:Y:S01]  /*14780*/  @!PT LDS RZ, [RZ] ;  /* 0x00000000fffff984 */ /* 0x000fe20000000800 */
[----:B------:R-:W-:Y:S01]  /*14790*/  @!PT LDS RZ, [RZ] ;  /* 0x00000000fffff984 */ /* 0x000fe20000000800 */
[----:B------:R-:W-:Y:S01]  /*147a0*/  @!PT LDS RZ, [RZ] ;  /* 0x00000000fffff984 */ /* 0x000fe20000000800 */
[----:B------:R0:W-:Y:S04]  /*147b0*/  @P0 LDGSTS.E.BYPASS.LTC128B.128 [R9+0x20400], desc[UR60][R2.64], !P4 ;  /* 0x2040000002090fae */ /* 0x0001e8000e101d7c */
[----:B------:R0:W-:Y:S01]  /*147c0*/  @P0 LDGSTS.E.BYPASS.LTC128B.128 [R9+0x22400], desc[UR60][R2.64+0x80], !P3 ;  /* 0x2240008002090fae */ /* 0x0001e2000d901d7c */
[----:B------:R-:W-:-:S03]  /*147d0*/  MOV R13, R6 ;  /* 0x00000006000d7202 */ /* 0x000fc60000000f00 */
[----:B------:R0:W-:Y:S04]  /*147e0*/  @P0 LDGSTS.E.BYPASS.LTC128B.128 [R9+0x24400], desc[UR60][R2.64+0x100], !P2 ;  /* 0x2440010002090fae */ /* 0x0001e8000d101d7c */
[----:B------:R0:W-:Y:S01]  /*147f0*/  @P0 LDGSTS.E.BYPASS.LTC128B.128 [R9+0x26400], desc[UR60][R2.64+0x180], !P1 ;  /* 0x2640018002090fae */ /* 0x0001e2000c901d7c */
[----:B------:R-:W-:Y:S01]  /*14800*/  ISETP.GE.AND P0, PT, R0, 0x11, PT ;  /* 0x000000110000780c */ /* 0x000fe20003f06270 */
[----:B------:R-:W-:-:S12]  /*14810*/  IMAD.MOV.U32 R5, RZ, RZ, R14 ;  /* 0x000000ffff057224 */ /* 0x000fd800078e000e */
[----:B0-----:R-:W-:Y:S05]  /*14820*/  WARPSYNC.COLLECTIVE R15, `(.L_x_1142) ;  /* 0x000000000f087348 */ /* 0x001fea0003c00000 */
[----:B------:R1:W2:Y:S02]  /*14830*/  SHFL.IDX P6, R14, R13, R12, R11 ;  /* 0x0000000c0d0e7389 */ /* 0x0002a400000c000b */
[----:B012---:R-:W-:Y:S01]  /*14840*/  ENDCOLLECTIVE ;  /* 0x000000000000791b */ /* 0x007fe20003800000 */
.L_x_1142:
[----:B------:R-:W-:Y:S01]  /*14850*/  @P0 LEA R21, R30, UR45, 0x1 ;  /* 0x0000002d1e150c11 */ /* 0x000fe2000f8e08ff */
[----:B------:R-:W-:Y:S01]  /*14860*/  IMAD.MOV.U32 R13, RZ, RZ, R7 ;  /* 0x000000ffff0d7224 */ /* 0x000fe200078e0007 */
[----:B------:R-:W-:Y:S01]  /*14870*/  MOV R12, 0x2 ;  /* 0x00000002000c7802 */ /* 0x000fe20000000f00 */
[----:B------:R-:W-:-:S07]  /*14880*/  IMAD.MOV.U32 R4, RZ, RZ, R14 ;  /* 0x000000ffff047224 */ /* 0x000fce00078e000e */
[----:B------:R-:W-:Y:S05]  /*14890*/  WARPSYNC.COLLECTIVE R15, `(.L_x_1143) ;  /* 0x000000000f087348 */ /* 0x000fea0003c00000 */
[----:B------:R0:W1:Y:S02]  /*148a0*/  SHFL.IDX P6, R14, R13, R12, R11 ;  /* 0x0000000c0d0e7389 */ /* 0x00006400000c000b */
[----:B01----:R-:W-:Y:S01]  /*148b0*/  ENDCOLLECTIVE ;  /* 0x000000000000791b */ /* 0x003fe20003800000 */
.L_x_1143:
[----:B------:R-:W-:-:S05]  /*148c0*/  @P0 IMAD.WIDE.U32 R4, R25, 0x2, R4 ;  /* 0x0000000219040825 */ /* 0x000fca00078e0004 */
[----:B------:R-:W-:Y:S01]  /*148d0*/  @!PT LDS RZ, [RZ] ;  /* 0x00000000fffff984 */ /* 0x000fe20000000800 */
[----:B------:R-:W-:Y:S01]  /*148e0*/  @!PT LDS RZ, [RZ] ;  /* 0x00000000fffff984 */ /* 0x000fe20000000800 */
[----:B------:R-:W-:Y:S01]  /*148f0*/  @!PT LDS RZ, [RZ] ;  /* 0x00000000fffff984 */ /* 0x000fe20000000800 */
[----:B------:R0:W-:Y:S04]  /*14900*/  @P0 LDGSTS.E.BYPASS.LTC128B.128 [R21+0x20c00], desc[UR60][R4.64], !P4 ;  /* 0x20c0000004150fae */ /* 0x0001e8000e101d7c */
[----:B------:R0:W-:Y:S01]  /*14910*/  @P0 LDGSTS.E.BYPASS.LTC128B.128 [R21+0x22c00], desc[UR60][R4.64+0x80], !P3 ;  /* 0x22c0008004150fae */ /* 0x0001e2000d901d7c */
[----:B------:R-:W-:-:S03]  /*14920*/  IMAD.MOV.U32 R13, RZ, RZ, R6 ;  /* 0x000000ffff0d7224 */ /* 0x000fc600078e0006 */
[----:B------:R0:W-:Y:S04]  /*14930*/  @P0 LDGSTS.E.BYPASS.LTC128B.128 [R21+0x24c00], desc[UR60][R4.64+0x100], !P2 ;  /* 0x24c0010004150fae */ /* 0x0001e8000d101d7c */
[----:B------:R0:W-:Y:S01]  /*14940*/  @P0 LDGSTS.E.BYPASS.LTC128B.128 [R21+0x26c00], desc[UR60][R4.64+0x180], !P1 ;  /* 0x26c0018004150fae */ /* 0x0001e2000c901d7c */
[----:B------:R-:W-:Y:S01]  /*14950*/  ISETP.GE.AND P0, PT, R0, 0x21, PT ;  /* 0x000000210000780c */ /* 0x000fe20003f06270 */
[----:B------:R-:W-:-:S12]  /*14960*/  IMAD.MOV.U32 R3, RZ, RZ, R14 ;  /* 0x000000ffff037224 */ /* 0x000fd800078e000e */
[----:B0-----:R-:W-:Y:S05]  /*14970*/  WARPSYNC.COLLECTIVE R15, `(.L_x_1144) ;  /* 0x000000000f087348 */ /* 0x001fea0003c00000 */
[----:B------:R1:W2:Y:S02]  /*14980*/  SHFL.IDX P6, R14, R13, R12, R11 ;  /* 0x0000000c0d0e7389 */ /* 0x0002a400000c000b */
[----:B012---:R-:W-:Y:S01]  /*14990*/  ENDCOLLECTIVE ;  /* 0x000000000000791b */ /* 0x007fe20003800000 */
.L_x_1144:
[----:B------:R-:W-:Y:S01]  /*149a0*/  @P0 LEA R9, R30, UR45, 0x1 ;  /* 0x0000002d1e090c11 */ /* 0x000fe2000f8e08ff */
[----:B------:R-:W-:Y:S02]  /*149b0*/  IMAD.MOV.U32 R13, RZ, RZ, R7 ;  /* 0x000000ffff0d7224 */ /* 0x000fe400078e0007 */
[----:B------:R-:W-:Y:S01]  /*149c0*/  IMAD.MOV.U32 R12, RZ, RZ, 0x3 ;  /* 0x00000003ff0c7424 */ /* 0x000fe200078e00ff */
[----:B------:R-:W-:-:S07]  /*149d0*/  MOV R2, R14 ;  /* 0x0000000e00027202 */ /* 0x000fce0000000f00 */
[----:B------:R-:W-:Y:S05]  /*149e0*/  WARPSYNC.COLLECTIVE R15, `(.L_x_1145) ;  /* 0x000000000f087348 */ /* 0x000fea0003c00000 */
[----:B------:R0:W1:Y:S02]  /*149f0*/  SHFL.IDX P6, R14, R13, R12, R11 ;  /* 0x0000000c0d0e7389 */ /* 0x00006400000c000b */
[----:B01----:R-:W-:Y:S01]  /*14a00*/  ENDCOLLECTIVE ;  /* 0x000000000000791b */ /* 0x003fe20003800000 */
.L_x_1145:
        /* <DEDUP_REMOVED lines=9> */
[----:B------:R-:W-:-:S07]  /*14aa0*/  MOV R4, R14 ;  /* 0x0000000e00047202 */ /* 0x000fce0000000f00 */
[----:B0-----:R-:W-:Y:S05]  /*14ab0*/  WARPSYNC.COLLECTIVE R15, `(.L_x_1146) ;  /* 0x000000000f087348 */ /* 0x001fea0003c00000 */
[----:B------:R1:W2:Y:S02]  /*14ac0*/  SHFL.IDX P6, R14, R13, R12, R11 ;  /* 0x0000000c0d0e7389 */ /* 0x0002a400000c000b */
[----:B012---:R-:W-:Y:S01]  /*14ad0*/  ENDCOLLECTIVE ;  /* 0x000000000000791b */ /* 0x007fe20003800000 */
.L_x_1146:
[----:B------:R-:W-:Y:S05]  /*14ae0*/  BRA `(.L_x_1147) ;  /* 0xffffffd000387947 */ /* 0x000fea000383ffff */
.L_x_1100:
[----:B------:R-:W-:Y:S01]  /*14af0*/  IMAD.MOV.U32 R13, RZ, RZ, R6 ;  /* 0x000000ffff0d7224 */ /* 0x000fe200078e0006 */
[----:B------:R-:W-:Y:S01]  /*14b00*/  MOV R12, RZ ;  /* 0x000000ff000c7202 */ /* 0x000fe20000000f00 */
[----:B------:R-:W-:Y:S01]  /*14b10*/  IMAD.MOV.U32 R11, RZ, RZ, 0x181f ;  /* 0x0000181fff0b7424 */ /* 0x000fe200078e00ff */
[----:B------:R-:W-:Y:S01]  /*14b20*/  IADD3 R8, R28, UR40, RZ ;  /* 0x000000281c087c10 */ /* 0x000fe2000fffe0ff */
[----:B------:R-:W-:-:S04]  /*14b30*/  IMAD.MOV.U32 R15, RZ, RZ, -0x1 ;  /* 0xffffffffff0f7424 */ /* 0x000fc800078e00ff */
[----:B------:R-:W-:-:S07]  /*14b40*/  VIADD R4, R8, 0x10 ;  /* 0x0000001008047836 */ /* 0x000fce0000000000 */
[----:B------:R-:W-:Y:S05]  /*14b50*/  WARPSYNC.COLLECTIVE R15, `(.L_x_1148) ;  /* 0x000000000f087348 */ /* 0x000fea0003c00000 */
[----:B------:R0:W1:Y:S02]  /*14b60*/  SHFL.IDX P6, R14, R13, R12, R11 ;  /* 0x0000000c0d0e7389 */ /* 0x00006400000c000b */
[----:B01----:R-:W-:Y:S01]  /*14b70*/  ENDCOLLECTIVE ;  /* 0x000000000000791b */ /* 0x003fe20003800000 */
.L_x_1148:
[----:B------:R-:W-:Y:S01]  /*14b80*/  IMAD.MOV.U32 R13, RZ, RZ, R0 ;  /* 0x000000ffff0d7224 */ /* 0x000fe200078e0000 */
[----:B------:R-:W-:-:S07]  /*14b90*/  MOV R3, R14 ;  /* 0x0000000e00037202 */ /* 0x000fce0000000f00 */
[----:B------:R-:W-:Y:S05]  /*14ba0*/  WARPSYNC.COLLECTIVE R15, `(.L_x_1149) ;  /* 0x000000000f087348 */ /* 0x000fea0003c00000 */
[----:B------:R0:W1:Y:S02]  /*14bb0*/  SHFL.IDX P6, R14, R13, R12, R11 ;  /* 0x0000000c0d0e7389 */ /* 0x00006400000c000b */
[----:B01----:R-:W-:Y:S01]  /*14bc0*/  ENDCOLLECTIVE ;  /* 0x000000000000791b */ /* 0x003fe20003800000 */
.L_x_1149:
[----:B------:R-:W-:Y:S02]  /*14bd0*/  ULDC UR4, c[0x0][0x288] ;  /* 0x0000a20000047ab9 */ /* 0x000fe40000000800 */
[----:B------:R-:W-:-:S05]  /*14be0*/  IMAD R7, R7, UR4, RZ ;  /* 0x0000000407077c24 */ /* 0x000fca000f8e02ff */
[----:B------:R-:W-:Y:S01]  /*14bf0*/  ISETP.GE.AND P0, PT, R8, R7, PT ;  /* 0x000000070800720c */ /* 0x000fe20003f06270 */
[----:B------:R-:W-:Y:S01]  /*14c00*/  IMAD.MOV.U32 R13, RZ, RZ, R6 ;  /* 0x000000ffff0d7224 */ /* 0x000fe200078e0006 */
[----:B------:R-:W-:-:S11]  /*14c10*/  MOV R12, 0x1 ;  /* 0x00000001000c7802 */ /* 0x000fd60000000f00 */
[----:B------:R-:W-:Y:S01]  /*14c20*/  @!P0 LEA R9, R30, UR45, 0x1 ;  /* 0x0000002d1e098c11 */ /* 0x000fe2000f8e08ff */
[----:B------:R-:W-:-:S07]  /*14c30*/  IMAD.MOV.U32 R2, RZ, RZ, R14 ;  /* 0x000000ffff027224 */ /* 0x000fce00078e000e */
[----:B------:R-:W-:Y:S05]  /*14c40*/  WARPSYNC.COLLECTIVE R15, `(.L_x_1150) ;  /* 0x000000000f087348 */ /* 0x000fea0003c00000 */
[----:B------:R0:W1:Y:S02]  /*14c50*/  SHFL.IDX P6, R14, R13, R12, R11 ;  /* 0x0000000c0d0e7389 */ /* 0x00006400000c000b */
[----:B01----:R-:W-:Y:S01]  /*14c60*/  ENDCOLLECTIVE ;  /* 0x000000000000791b */ /* 0x003fe20003800000 */
.L_x_1150:
[----:B------:R-:W-:-:S05]  /*14c70*/  @!P0 IMAD.WIDE.U32 R2, R25, 0x2, R2 ;  /* 0x0000000219028825 */ /* 0x000fca00078e0002 */
        /* <DEDUP_REMOVED lines=8> */
[----:B------:R-:W-:Y:S01]  /*14d00*/  ISETP.GE.AND P0, PT, R4, R7, PT ;  /* 0x000000070400720c */ /* 0x000fe20003f06270 */
[----:B------:R-:W-:-:S12]  /*14d10*/  IMAD.MOV.U32 R5, RZ, RZ, R14 ;  /* 0x000000ffff057224 */ /* 0x000fd800078e000e */
[----:B0-----:R-:W-:Y:S05]  /*14d20*/  WARPSYNC.COLLECTIVE R15, `(.L_x_1151) ;  /* 0x000000000f087348 */ /* 0x001fea0003c00000 */
[----:B------:R1:W2:Y:S02]  /*14d30*/  SHFL.IDX P6, R14, R13, R12, R11 ;  /* 0x0000000c0d0e7389 */ /* 0x0002a400000c000b */
[----:B012---:R-:W-:Y:S01]  /*14d40*/  ENDCOLLECTIVE ;  /* 0x000000000000791b */ /* 0x007fe20003800000 */
.L_x_1151:
[----:B------:R-:W-:Y:S01]  /*14d50*/  VIADD R2, R8, 0x20 ;  /* 0x0000002008027836 */ /* 0x000fe20000000000 */
[----:B------:R-:W-:Y:S01]  /*14d60*/  @!P0 LEA R21, R30, UR45, 0x1 ;  /* 0x0000002d1e158c11 */ /* 0x000fe2000f8e08ff */
[----:B------:R-:W-:Y:S01]  /*14d70*/  IMAD.MOV.U32 R13, RZ, RZ, R6 ;  /* 0x000000ffff0d7224 */ /* 0x000fe200078e0006 */
[----:B------:R-:W-:Y:S02]  /*14d80*/  MOV R12, 0x2 ;  /* 0x00000002000c7802 */ /* 0x000fe40000000f00 */
[----:B------:R-:W-:-:S07]  /*14d90*/  MOV R4, R14 ;  /* 0x0000000e00047202 */ /* 0x000fce0000000f00 */
[----:B------:R-:W-:Y:S05]  /*14da0*/  WARPSYNC.COLLECTIVE R15, `(.L_x_1152) ;  /* 0x000000000f087348 */ /* 0x000fea0003c00000 */
[----:B------:R0:W1:Y:S02]  /*14db0*/  SHFL.IDX P6, R14, R13, R12, R11 ;  /* 0x0000000c0d0e7389 */ /* 0x00006400000c000b */
[----:B01----:R-:W-:Y:S01]  /*14dc0*/  ENDCOLLECTIVE ;  /* 0x000000000000791b */ /* 0x003fe20003800000 */
.L_x_1152:
        /* <DEDUP_REMOVED lines=14> */
.L_x_1153:
        /* <DEDUP_REMOVED lines=8> */
.L_x_1154:
        /* <DEDUP_REMOVED lines=14> */
.L_x_1155:
        /* <DEDUP_REMOVED lines=8> */
.L_x_1156:
        /* <DEDUP_REMOVED lines=14> */
.L_x_1157:
        /* <DEDUP_REMOVED lines=8> */
.L_x_1158:
        /* <DEDUP_REMOVED lines=14> */
.L_x_1159:
        /* <DEDUP_REMOVED lines=8> */
.L_x_1160:
        /* <DEDUP_REMOVED lines=14> */
.L_x_1161:
[----:B------:R-:W-:Y:S01]  /*15430*/  @!P0 LEA R9, R30, UR45, 0x1 ;  /* 0x0000002d1e098c11 */ /* 0x000fe2000f8e08ff */
[----:B------:R-:W-:Y:S02]  /*15440*/  IMAD.MOV.U32 R13, RZ, RZ, R6 ;  /* 0x000000ffff0d7224 */ /* 0x000fe400078e0006 */
[----:B------:R-:W-:Y:S01]  /*15450*/  IMAD.MOV.U32 R12, RZ, RZ, 0x7 ;  /* 0x00000007ff0c7424 */ /* 0x000fe200078e00ff */
[----:B------:R-:W-:-:S07]  /*15460*/  MOV R2, R14 ;  /* 0x0000000e00027202 */ /* 0x000fce0000000f00 */
[----:B------:R-:W-:Y:S05]  /*15470*/  WARPSYNC.COLLECTIVE R15, `(.L_x_1162) ;  /* 0x000000000f087348 */ /* 0x000fea0003c00000 */
[----:B------:R0:W1:Y:S02]  /*15480*/  SHFL.IDX P6, R14, R13, R12, R11 ;  /* 0x0000000c0d0e7389 */ /* 0x00006400000c000b */
[----:B01----:R-:W-:Y:S01]  /*15490*/  ENDCOLLECTIVE ;  /* 0x000000000000791b */ /* 0x003fe20003800000 */
.L_x_1162:
        /* <DEDUP_REMOVED lines=9> */
[----:B------:R-:W-:-:S07]  /*15530*/  MOV R6, R14 ;  /* 0x0000000e00067202 */ /* 0x000fce0000000f00 */
[----:B0-----:R-:W-:Y:S05]  /*15540*/  WARPSYNC.COLLECTIVE R15, `(.L_x_1163) ;  /* 0x000000000f087348 */ /* 0x001fea0003c00000 */
[----:B------:R1:W2:Y:S02]  /*15550*/  SHFL.IDX P6, R14, R13, R12, R11 ;  /* 0x0000000c0d0e7389 */ /* 0x0002a400000c000b */
[----:B012---:R-:W-:Y:S01]  /*15560*/  ENDCOLLECTIVE ;  /* 0x000000000000791b */ /* 0x007fe20003800000 */
.L_x_1163:
[----:B------:R-:W-:Y:S05]  /*15570*/  BRA `(.L_x_1164) ;  /* 0xffffffd0002c7947 */ /* 0x000fea000383ffff */
.L_x_1103:
[----:B0-----:R-:W-:-:S04]  /*15580*/  IMAD.U32 R3, RZ, RZ, UR45 ;  /* 0x0000002dff037e24 */ /* 0x001fc8000f8e00ff */
[----:B------:R0:W1:Y:S03]  /*15590*/  SYNCS.PHASECHK.TRANS64.TRYWAIT P0, [R3+URZ+0x30820], R0 ;  /* 0x03082000030075a7 */ /* 0x000066000800017f */
[----:B-1----:R-:W-:Y:S05]  /*155a0*/  @!P0 NANOSLEEP.SYNCS 0x989680 ;  /* 0x009896800000895d */ /* 0x002fea0003900000 */
[----:B------:R-:W1:Y:S02]  /*155b0*/  @!P0 SYNCS.PHASECHK.TRANS64 P0, [R3+URZ+0x30820], R0 ;  /* 0x03082000030085a7 */ /* 0x000e64000800007f */
[----:B-1----:R-:W-:Y:S05]  /*155c0*/  @!P0 BRA `(.L_x_1103) ;  /* 0xfffffffc00ec8947 */ /* 0x002fea000383ffff */
[----:B------:R-:W-:Y:S05]  /*155d0*/  BRA `(.L_x_1165) ;  /* 0xffffffd000807947 */ /* 0x000fea000383ffff */
.L_x_1107:
[----:B0-----:R0:W1:Y:S02]  /*155e0*/  SYNCS.PHASECHK.TRANS64.TRYWAIT P0, [R21+URZ+0x30840], R2 ;  /* 0x03084002150075a7 */ /* 0x001064000800017f */
[----:B-1----:R-:W-:Y:S05]  /*155f0*/  @!P0 NANOSLEEP.SYNCS 0x989680 ;  /* 0x009896800000895d */ /* 0x002fea0003900000 */
[----:B------:R-:W1:Y:S02]  /*15600*/  @!P0 SYNCS.PHASECHK.TRANS64 P0, [R21+URZ+0x30840], R2 ;  /* 0x03084002150085a7 */ /* 0x000e64000800007f */
[----:B-1----:R-:W-:Y:S05]  /*15610*/  @!P0 BRA `(.L_x_1107) ;  /* 0xfffffffc00f08947 */ /* 0x002fea000383ffff */
[----:B------:R-:W-:Y:S05]  /*15620*/  BRA `(.L_x_1166) ;  /* 0xffffffd400687947 */ /* 0x000fea000383ffff */
.L_x_1108:
[----:B------:R-:W-:Y:S01]  /*15630*/  BSSY B1, `(.L_x_1167) ;  /* 0x0000008000017945 */ /* 0x000fe20003800000 */
[----:B------:R-:W-:Y:S01]  /*15640*/  MOV R13, R31 ;  /* 0x0000001f000d7202 */ /* 0x000fe20000000f00 */
[----:B------:R-:W-:Y:S01]  /*15650*/  IMAD.MOV.U32 R12, RZ, RZ, RZ ;  /* 0x000000ffff0c7224 */ /* 0x000fe200078e00ff */
[----:B------:R-:W-:Y:S01]  /*15660*/  MOV R15, 0xffffffff ;  /* 0xffffffff000f7802 */ /* 0x000fe20000000f00 */
[----:B------:R-:W-:-:S07]  /*15670*/  IMAD.MOV.U32 R11, RZ, RZ, 0x181f ;  /* 0x0000181fff0b7424 */ /* 0x000fce00078e00ff */
[----:B------:R-:W-:Y:S05]  /*15680*/  WARPSYNC.COLLECTIVE R15, `(.L_x_1168) ;  /* 0x000000000f087348 */ /* 0x000fea0003c00000 */
[----:B------:R0:W1:Y:S02]  /*15690*/  SHFL.IDX P6, R14, R13, R12, R11 ;  /* 0x0000000c0d0e7389 */ /* 0x00006400000c000b */
[----:B01----:R-:W-:Y:S01]  /*156a0*/  ENDCOLLECTIVE ;  /* 0x000000000000791b */ /* 0x003fe20003800000 */
.L_x_1168:
[----:B------:R-:W-:Y:S05]  /*156b0*/  BSYNC B1 ;  /* 0x0000000000017941 */ /* 0x000fea0003800000 */
.L_x_1167:
[----:B------:R-:W-:Y:S01]  /*156c0*/  IMAD.MOV.U32 R13, RZ, RZ, R28 ;  /* 0x000000ffff0d7224 */ /* 0x000fe200078e001c */
[----:B------:R-:W-:Y:S01]  /*156d0*/  MOV R12, RZ ;  /* 0x000000ff000c7202 */ /* 0x000fe20000000f00 */
[----:B------:R-:W-:Y:S01]  /*156e0*/  IMAD.MOV.U32 R11, RZ, RZ, 0x181f ;  /* 0x0000181fff0b7424 */ /* 0x000fe200078e00ff */
[----:B------:R-:W-:Y:S01]  /*156f0*/  MOV R15, 0xffffffff ;  /* 0xffffffff000f7802 */ /* 0x000fe20000000f00 */
[----:B------:R-:W-:Y:S01]  /*15700*/  IMAD.MOV.U32 R3, RZ, RZ, R14 ;  /* 0x000000ffff037224 */ /* 0x000fe200078e000e */
[----:B------:R-:W-:Y:S01]  /*15710*/  P2R R4, PR, RZ, 0x8 ;  /* 0x00000008ff047803 */ /* 0x000fe20000000000 */
[----:B------:R-:W-:Y:S01]  /*15720*/  IMAD.SHL.U32 R9, R25, 0x2, RZ ;  /* 0x0000000219097824 */ /* 0x000fe200078e00ff */
[----:B------:R-:W-:-:S13]  /*15730*/  LOP3.LUT P3, RZ, R16, 0x10, RZ, 0xc0, !PT ;  /* 0x0000001010ff7812 */ /* 0x000fda000786c0ff */
[----:B------:R-:W-:Y:S05]  /*15740*/  WARPSYNC.COLLECTIVE R15, `(.L_x_1169) ;  /* 0x000000000f087348 */ /* 0x000fea0003c00000 */
[----:B------:R0:W1:Y:S02]  /*15750*/  SHFL.IDX P6, R14, R13, R12, R11 ;  /* 0x0000000c0d0e7389 */ /* 0x00006400000c000b */
[----:B01----:R-:W-:Y:S01]  /*15760*/  ENDCOLLECTIVE ;  /* 0x000000000000791b */ /* 0x003fe20003800000 */
.L_x_1169:
[----:B------:R-:W-:Y:S02]  /*15770*/  P2R R5, PR, RZ, 0x4 ;  /* 0x00000004ff057803 */ /* 0x000fe40000000000 */
[C---:B------:R-:W-:Y:S02]  /*15780*/  LOP3.LUT P2, RZ, R16.reuse, 0x8, RZ, 0xc0, !PT ;  /* 0x0000000810ff7812 */ /* 0x040fe4000784c0ff */
[----:B------:R-:W-:Y:S02]  /*15790*/  P2R R8, PR, RZ, 0x2 ;  /* 0x00000002ff087803 */ /* 0x000fe40000000000 */
[----:B------:R-:W-:Y:S02]  /*157a0*/  LOP3.LUT P1, RZ, R16, 0x4, RZ, 0xc0, !PT ;  /* 0x0000000410ff7812 */ /* 0x000fe4000782c0ff */
[----:B------:R-:W-:Y:S01]  /*157b0*/  LEA R29, R29, UR45, 0x1 ;  /* 0x0000002d1d1d7c11 */ /* 0x000fe2000f8e08ff */
[----:B------:R-:W-:Y:S01]  /*157c0*/  IMAD.MOV.U32 R13, RZ, RZ, R31 ;  /* 0x000000ffff0d7224 */ /* 0x000fe200078e001f */
[----:B------:R-:W-:-:S02]  /*157d0*/  MOV R12, 0x1 ;  /* 0x00000001000c7802 */ /* 0x000fc40000000f00 */
[----:B------:R-:W-:-:S13]  /*157e0*/  IADD3 R2, P0, R14, R9, RZ ;  /* 0x000000090e027210 */ /* 0x000fda0007f1e0ff */
[----:B------:R-:W-:Y:S05]  /*157f0*/  WARPSYNC.COLLECTIVE R15, `(.L_x_1170) ;  /* 0x000000000f087348 */ /* 0x000fea0003c00000 */
[----:B------:R0:W1:Y:S02]  /*15800*/  SHFL.IDX P6, R14, R13, R12, R11 ;  /* 0x0000000c0d0e7389 */ /* 0x00006400000c000b */
[----:B01----:R-:W-:Y:S01]  /*15810*/  ENDCOLLECTIVE ;  /* 0x000000000000791b */ /* 0x003fe20003800000 */
.L_x_1170:
[----:B------:R-:W-:-:S05]  /*15820*/  IMAD.X R3, RZ, RZ, R3, P0 ;  /* 0x000000ffff037224 */ /* 0x000fca00000e0603 */
[----:B------:R-:W-:Y:S01]  /*15830*/  @!PT LDS RZ, [RZ] ;  /* 0x00000000fffff984 */ /* 0x000fe20000000800 */
[----:B------:R-:W-:Y:S01]  /*15840*/  @!PT LDS RZ, [RZ] ;  /* 0x00000000fffff984 */ /* 0x000fe20000000800 */
[----:B------:R-:W-:Y:S01]  /*15850*/  @!PT LDS RZ, [RZ] ;  /* 0x00000000fffff984 */ /* 0x000fe20000000800 */
[----:B------:R-:W-:Y:S04]  /*15860*/  LDGSTS.E.BYPASS.LTC128B.128 [R29+0x20400], desc[UR60][R2.64], !P3 ;  /* 0x20400000021d7fae */ /* 0x000fe8000d901d7c */
[----:B------:R-:W-:Y:S01]  /*15870*/  LDGSTS.E.BYPASS.LTC128B.128 [R29+0x22400], desc[UR60][R2.64+0x80], !P2 ;  /* 0x22400080021d7fae */ /* 0x000fe2000d101d7c */
[----:B------:R-:W-:-:S03]  /*15880*/  IMAD.MOV.U32 R13, RZ, RZ, R28 ;  /* 0x000000ffff0d7224 */ /* 0x000fc600078e001c */
[----:B------:R-:W-:Y:S04]  /*15890*/  LDGSTS.E.BYPASS.LTC128B.128 [R29+0x24400], desc[UR60][R2.64+0x100], !P1 ;  /* 0x24400100021d7fae */ /* 0x000fe8000c901d7c */
[----:B------:R0:W-:Y:S02]  /*158a0*/  LDGSTS.E.BYPASS.LTC128B.128 [R29+0x26400], desc[UR60][R2.64+0x180], !P5 ;  /* 0x26400180021d7fae */ /* 0x0001e4000e901d7c */
[----:B0-----:R-:W-:-:S07]  /*158b0*/  IMAD.MOV.U32 R3, RZ, RZ, R14 ;  /* 0x000000ffff037224 */ /* 0x001fce00078e000e */
[----:B------:R-:W-:Y:S05]  /*158c0*/  WARPSYNC.COLLECTIVE R15, `(.L_x_1171) ;  /* 0x000000000f087348 */ /* 0x000fea0003c00000 */
[----:B------:R0:W1:Y:S02]  /*158d0*/  SHFL.IDX P6, R14, R13, R12, R11 ;  /* 0x0000000c0d0e7389 */ /* 0x00006400000c000b */
[----:B01----:R-:W-:Y:S01]  /*158e0*/  ENDCOLLECTIVE ;  /* 0x000000000000791b */ /* 0x003fe20003800000 */
.L_x_1171:
[----:B------:R-:W-:Y:S01]  /*158f0*/  IMAD.MOV.U32 R13, RZ, RZ, R31 ;  /* 0x000000ffff0d7224 */ /* 0x000fe200078e001f */
[----:B------:R-:W-:Y:S02]  /*15900*/  MOV R12, 0x2 ;  /* 0x00000002000c7802 */ /* 0x000fe40000000f00 */
[----:B------:R-:W-:-:S07]  /*15910*/  MOV R2, R14 ;  /* 0x0000000e00027202 */ /* 0x000fce0000000f00 */
[----:B------:R-:W-:Y:S05]  /*15920*/  WARPSYNC.COLLECTIVE R15, `(.L_x_1172) ;  /* 0x000000000f087348 */ /* 0x000fea0003c00000 */
[----:B------:R0:W1:Y:S02]  /*15930*/  SHFL.IDX P6, R14, R13, R12, R11 ;  /* 0x0000000c0d0e7389 */ /* 0x00006400000c000b */
[----:B01----:R-:W-:Y:S01]  /*15940*/  ENDCOLLECTIVE ;  /* 0x000000000000791b */ /* 0x003fe20003800000 */
.L_x_1172:
[----:B------:R-:W-:-:S05]  /*15950*/  IADD3 R2, P0, R2, R9, RZ ;  /* 0x0000000902027210 */ /* 0x000fca0007f1e0ff */
[----:B------:R-:W-:-:S05]  /*15960*/  IMAD.X R3, RZ, RZ, R3, P0 ;  /* 0x000000ffff037224 */ /* 0x000fca00000e0603 */
[----:B------:R-:W-:Y:S01]  /*15970*/  @!PT LDS RZ, [RZ] ;  /* 0x00000000fffff984 */ /* 0x000fe20000000800 */
[----:B------:R-:W-:Y:S01]  /*15980*/  @!PT LDS RZ, [RZ] ;  /* 0x00000000fffff984 */ /* 0x000fe20000000800 */
[----:B------:R-:W-:Y:S01]  /*15990*/  @!PT LDS RZ, [RZ] ;  /* 0x00000000fffff984 */ /* 0x000fe20000000800 */
[----:B------:R-:W-:Y:S01]  /*159a0*/  LDGSTS.E.BYPASS.LTC128B.128 [R29+0x20c00], desc[UR60][R2.64], !P3 ;  /* 0x20c00000021d7fae */ /* 0x000fe2000d901d7c */
[----:B------:R-:W-:-:S03]  /*159b0*/  IMAD.MOV.U32 R13, RZ, RZ, R28 ;  /* 0x000000ffff0d7224 */ /* 0x000fc600078e001c */
[----:B------:R-:W-:Y:S04]  /*159c0*/  LDGSTS.E.BYPASS.LTC128B.128 [R29+0x22c00], desc[UR60][R2.64+0x80], !P2 ;  /* 0x22c00080021d7fae */ /* 0x000fe8000d101d7c */
[----:B------:R-:W-:Y:S04]  /*159d0*/  LDGSTS.E.BYPASS.LTC128B.128 [R29+0x24c00], desc[UR60][R2.64+0x100], !P1 ;  /* 0x24c00100021d7fae */ /* 0x000fe8000c901d7c */
[----:B------:R0:W-:Y:S02]  /*159e0*/  LDGSTS.E.BYPASS.LTC128B.128 [R29+0x26c00], desc[UR60][R2.64+0x180], !P5 ;  /* 0x26c00180021d7fae */ /* 0x0001e4000e901d7c */
[----:B0-----:R-:W-:-:S07]  /*159f0*/  IMAD.MOV.U32 R3, RZ, RZ, R14 ;  /* 0x000000ffff037224 */ /* 0x001fce00078e000e */
[----:B------:R-:W-:Y:S05]  /*15a00*/  WARPSYNC.COLLECTIVE R15, `(.L_x_1173) ;  /* 0x000000000f087348 */ /* 0x000fea0003c00000 */
[----:B------:R0:W1:Y:S02]  /*15a10*/  SHFL.IDX P6, R14, R13, R12, R11 ;  /* 0x0000000c0d0e7389 */ /* 0x00006400000c000b */
[----:B01----:R-:W-:Y:S01]  /*15a20*/  ENDCOLLECTIVE ;  /* 0x000000000000791b */ /* 0x003fe20003800000 */
.L_x_1173:
[----:B------:R-:W-:Y:S01]  /*15a30*/  IMAD.MOV.U32 R13, RZ, RZ, R31 ;  /* 0x000000ffff0d7224 */ /* 0x000fe200078e001f */
[----:B------:R-:W-:Y:S02]  /*15a40*/  MOV R12, 0x3 ;  /* 0x00000003000c7802 */ /* 0x000fe40000000f00 */
[----:B------:R-:W-:-:S07]  /*15a50*/  MOV R2, R14 ;  /* 0x0000000e00027202 */ /* 0x000fce0000000f00 */
[----:B------:R-:W-:Y:S05]  /*15a60*/  WARPSYNC.COLLECTIVE R15, `(.L_x_1174) ;  /* 0x000000000f087348 */ /* 0x000fea0003c00000 */
[----:B------:R0:W1:Y:S02]  /*15a70*/  SHFL.IDX P6, R14, R13, R12, R11 ;  /* 0x0000000c0d0e7389 */ /* 0x00006400000c000b */
[----:B01----:R-:W-:Y:S01]  /*15a80*/  ENDCOLLECTIVE ;  /* 0x000000000000791b */ /* 0x003fe20003800000 */
.L_x_1174:
[----:B------:R-:W-:-:S05]  /*15a90*/  IADD3 R2, P0, R2, R9, RZ ;  /* 0x0000000902027210 */ /* 0x000fca0007f1e0ff */
[----:B------:R-:W-:-:S05]  /*15aa0*/  IMAD.X R3, RZ, RZ, R3, P0 ;  /* 0x000000ffff037224 */ /* 0x000fca00000e0603 */
[----:B------:R-:W-:Y:S01]  /*15ab0*/  @!PT LDS RZ, [RZ] ;  /* 0x00000000fffff984 */ /* 0x000fe20000000800 */
[----:B------:R-:W-:Y:S01]  /*15ac0*/  @!PT LDS RZ, [RZ] ;  /* 0x00000000fffff984 */ /* 0x000fe20000000800 */
[----:B------:R-:W-:Y:S01]  /*15ad0*/  @!PT LDS RZ, [RZ] ;  /* 0x00000000fffff984 */ /* 0x000fe20000000800 */
[----:B------:R0:W-:Y:S01]  /*15ae0*/  LDGSTS.E.BYPASS.LTC128B.128 [R29+0x21400], desc[UR60][R2.64], !P3 ;  /* 0x21400000021d7fae */ /* 0x0001e2000d901d7c */
[----:B------:R-:W-:Y:S01]  /*15af0*/  ISETP.NE.AND P3, PT, R4, RZ, PT ;  /* 0x000000ff0400720c */ /* 0x000fe20003f65270 */
[----:B------:R-:W-:Y:S02]  /*15b00*/  IMAD.MOV.U32 R13, RZ, RZ, R28 ;  /* 0x000000ffff0d7224 */ /* 0x000fe400078e001c */
[----:B------:R0:W-:Y:S01]  /*15b10*/  LDGSTS.E.BYPASS.LTC128B.128 [R29+0x23400], desc[UR60][R2.64+0x80], !P2 ;  /* 0x23400080021d7fae */ /* 0x0001e2000d101d7c */
[----:B------:R-:W-:-:S03]  /*15b20*/  ISETP.NE.AND P2, PT, R5, RZ, PT ;  /* 0x000000ff0500720c */ /* 0x000fc60003f45270 */
[----:B------:R0:W-:Y:S01]  /*15b30*/  LDGSTS.E.BYPASS.LTC128B.128 [R29+0x25400], desc[UR60][R2.64+0x100], !P1 ;  /* 0x25400100021d7fae */ /* 0x0001e2000c901d7c */
[----:B------:R-:W-:Y:S01]  /*15b40*/  ISETP.NE.AND P1, PT, R8, RZ, PT ;  /* 0x000000ff0800720c */ /* 0x000fe20003f25270 */
[----:B------:R-:W-:Y:S02]  /*15b50*/  IMAD.MOV.U32 R31, RZ, RZ, R14 ;  /* 0x000000ffff1f7224 */ /* 0x000fe400078e000e */
[----:B------:R0:W-:Y:S10]  /*15b60*/  LDGSTS.E.BYPASS.LTC128B.128 [R29+0x27400], desc[UR60][R2.64+0x180], !P5 ;  /* 0x27400180021d7fae */ /* 0x0001f4000e901d7c */
[----:B0-----:R-:W-:Y:S05]  /*15b70*/  WARPSYNC.COLLECTIVE R15, `(.L_x_1175) ;  /* 0x000000000f087348 */ /* 0x001fea0003c00000 */
[----:B------:R1:W2:Y:S02]  /*15b80*/  SHFL.IDX P6, R14, R13, R12, R11 ;  /* 0x0000000c0d0e7389 */ /* 0x0002a400000c000b */
[----:B012---:R-:W-:Y:S01]  /*15b90*/  ENDCOLLECTIVE ;  /* 0x000000000000791b */ /* 0x007fe20003800000 */
.L_x_1175:
[----:B------:R-:W-:Y:S05]  /*15ba0*/  BRA `(.L_x_1176) ;  /* 0xffffffd400087947 */ /* 0x000fea000383ffff */
.L_x_1113:
[----:B0-----:R0:W2:Y:S02]  /*15bb0*/  SYNCS.PHASECHK.TRANS64.TRYWAIT P0, [R4+URZ+0x30860], R3 ;  /* 0x03086003040075a7 */ /* 0x0010a4000800017f */
[----:B--2---:R-:W-:Y:S05]  /*15bc0*/  @!P0 NANOSLEEP.SYNCS 0x989680 ;  /* 0x009896800000895d */ /* 0x004fea0003900000 */
[----:B------:R-:W2:Y:S02]  /*15bd0*/  @!P0 SYNCS.PHASECHK.TRANS64 P0, [R4+URZ+0x30860], R3 ;  /* 0x03086003040085a7 */ /* 0x000ea4000800007f */
[----:B--2---:R-:W-:Y:S05]  /*15be0*/  @!P0 BRA `(.L_x_1113) ;  /* 0xfffffffc00f08947 */ /* 0x004fea000383ffff */
[----:B------:R-:W-:Y:S05]  /*15bf0*/  BRA `(.L_x_1177) ;  /* 0xffffffd400807947 */ /* 0x000fea000383ffff */
.L_x_1114:
[----:B------:R-:W-:Y:S01]  /*15c00*/  BSSY B1, `(.L_x_1178) ;  /* 0x0000008000017945 */ /* 0x000fe20003800000 */
[----:B------:R-:W-:Y:S01]  /*15c10*/  MOV R13, R18 ;  /* 0x00000012000d7202 */ /* 0x000fe20000000f00 */
[----:B------:R-:W-:Y:S01]  /*15c20*/  IMAD.MOV.U32 R12, RZ, RZ, RZ ;  /* 0x000000ffff0c7224 */ /* 0x000fe200078e00ff */
[----:B------:R-:W-:Y:S01]  /*15c30*/  MOV R15, 0xffffffff ;  /* 0xffffffff000f7802 */ /* 0x000fe20000000f00 */
[----:B------:R-:W-:-:S07]  /*15c40*/  IMAD.MOV.U32 R11, RZ, RZ, 0x181f ;  /* 0x0000181fff0b7424 */ /* 0x000fce00078e00ff */
[----:B01----:R-:W-:Y:S05]  /*15c50*/  WARPSYNC.COLLECTIVE R15, `(.L_x_1179) ;  /* 0x000000000f087348 */ /* 0x003fea0003c00000 */
[----:B------:R2:W3:Y:S02]  /*15c60*/  SHFL.IDX P6, R14, R13, R12, R11 ;  /* 0x0000000c0d0e7389 */ /* 0x0004e400000c000b */
[----:B0123--:R-:W-:Y:S01]  /*15c70*/  ENDCOLLECTIVE ;  /* 0x000000000000791b */ /* 0x00ffe20003800000 */
.L_x_1179:
[----:B------:R-:W-:Y:S05]  /*15c80*/  BSYNC B1 ;  /* 0x0000000000017941 */ /* 0x000fea0003800000 */
.L_x_1178:
        /* <DEDUP_REMOVED lines=9> */
.L_x_1180:
[----:B------:R-:W-:Y:S02]  /*15d20*/  IMAD.MOV.U32 R13, RZ, RZ, R18 ;  /* 0x000000ffff0d7224 */ /* 0x000fe400078e0012 */
[----:B------:R-:W-:Y:S01]  /*15d30*/  IMAD.MOV.U32 R12, RZ, RZ, 0x1 ;  /* 0x00000001ff0c7424 */ /* 0x000fe200078e00ff */
[----:B------:R-:W-:-:S13]  /*15d40*/  IADD3 R2, P0, R14, R8, RZ ;  /* 0x000000080e027210 */ /* 0x000fda0007f1e0ff */
[----:B------:R-:W-:Y:S05]  /*15d50*/  WARPSYNC.COLLECTIVE R15, `(.L_x_1181) ;  /* 0x000000000f087348 */ /* 0x000fea0003c00000 */
[----:B------:R0:W1:Y:S02]  /*15d60*/  SHFL.IDX P6, R14, R13, R12, R11 ;  /* 0x0000000c0d0e7389 */ /* 0x00006400000c000b */
[----:B01----:R-:W-:Y:S01]  /*15d70*/  ENDCOLLECTIVE ;  /* 0x000000000000791b */ /* 0x003fe20003800000 */
.L_x_1181:
[----:B------:R-:W-:Y:S02]  /*15d80*/  IADD3.X R3, RZ, R3, RZ, P0, !PT ;  /* 0x00000003ff037210 */ /* 0x000fe400007fe4ff */
        /* <DEDUP_REMOVED lines=12> */
[----:B0-----:R-:W-:-:S07]  /*15e50*/  MOV R3, R14 ;  /* 0x0000000e00037202 */ /* 0x001fce0000000f00 */
[----:B------:R-:W-:Y:S05]  /*15e60*/  WARPSYNC.COLLECTIVE R15, `(.L_x_1182) ;  /* 0x000000000f087348 */ /* 0x000fea0003c00000 */
[----:B------:R0:W1:Y:S02]  /*15e70*/  SHFL.IDX P6, R14, R13, R12, R11 ;  /* 0x0000000c0d0e7389 */ /* 0x00006400000c000b */
[----:B01----:R-:W-:Y:S01]  /*15e80*/  ENDCOLLECTIVE ;  /* 0x000000000000791b */ /* 0x003fe20003800000 */
.L_x_1182:
[----:B------:R-:W-:Y:S01]  /*15e90*/  MOV R13, R18 ;  /* 0x00000012000d7202 */ /* 0x000fe20000000f00 */
[----:B------:R-:W-:Y:S01]  /*15ea0*/  IMAD.MOV.U32 R12, RZ, RZ, 0x2 ;  /* 0x00000002ff0c7424 */ /* 0x000fe200078e00ff */
[----:B------:R-:W-:-:S13]  /*15eb0*/  IADD3 R2, P0, R14, R8, RZ ;  /* 0x000000080e027210 */ /* 0x000fda0007f1e0ff */
[----:B------:R-:W-:Y:S05]  /*15ec0*/  WARPSYNC.COLLECTIVE R15, `(.L_x_1183) ;  /* 0x000000000f087348 */ /* 0x000fea0003c00000 */
[----:B------:R0:W1:Y:S02]  /*15ed0*/  SHFL.IDX P6, R14, R13, R12, R11 ;  /* 0x0000000c0d0e7389 */ /* 0x00006400000c000b */
[----:B01----:R-:W-:Y:S01]  /*15ee0*/  ENDCOLLECTIVE ;  /* 0x000000000000791b */ /* 0x003fe20003800000 */
.L_x_1183:
[----:B------:R-:W-:Y:S01]  /*15ef0*/  IMAD.X R3, RZ, RZ, R3, P0 ;  /* 0x000000ffff037224 */ /* 0x000fe200000e0603 */
[----:B------:R-:W-:Y:S02]  /*15f00*/  ISETP.LT.OR P0, PT, R0, 0x11, P4 ;  /* 0x000000110000780c */ /* 0x000fe40002701670 */
[----:B------:R-:W-:-:S11]  /*15f10*/  MOV R13, R17 ;  /* 0x00000011000d7202 */ /* 0x000fd60000000f00 */
        /* <DEDUP_REMOVED lines=14> */
.L_x_1184:
[----:B------:R-:W-:Y:S01]  /*16000*/  IMAD.MOV.U32 R13, RZ, RZ, R18 ;  /* 0x000000ffff0d7224 */ /* 0x000fe200078e0012 */
[----:B------:R-:W-:Y:S02]  /*16010*/  MOV R12, 0x3 ;  /* 0x00000003000c7802 */ /* 0x000fe40000000f00 */
[----:B------:R-:W-:-:S13]  /*16020*/  IADD3 R2, P0, R14, R8, RZ ;  /* 0x000000080e027210 */ /* 0x000fda0007f1e0ff */
[----:B------:R-:W-:Y:S05]  /*16030*/  WARPSYNC.COLLECTIVE R15, `(.L_x_1185) ;  /* 0x000000000f087348 */ /* 0x000fea0003c00000 */
[----:B------:R0:W1:Y:S02]  /*16040*/  SHFL.IDX P6, R14, R13, R12, R11 ;  /* 0x0000000c0d0e7389 */ /* 0x00006400000c000b */
[----:B01----:R-:W-:Y:S01]  /*16050*/  ENDCOLLECTIVE ;  /* 0x000000000000791b */ /* 0x003fe20003800000 */
.L_x_1185:
        /* <DEDUP_REMOVED lines=12> */
.L_x_1186:
        /* <DEDUP_REMOVED lines=9> */
.L_x_1120:
[----:B0-----:R0:W2:Y:S02]  /*161b0*/  SYNCS.PHASECHK.TRANS64.TRYWAIT P0, [R0+URZ+0x30860], R3 ;  /* 0x03086003000075a7 */ /* 0x0010a4000800017f */
[----:B--2---:R-:W-:Y:S05]  /*161c0*/  @!P0 NANOSLEEP.SYNCS 0x989680 ;  /* 0x009896800000895d */ /* 0x004fea0003900000 */
[----:B------:R-:W2:Y:S02]  /*161d0*/  @!P0 SYNCS.PHASECHK.TRANS64 P0, [R0+URZ+0x30860], R3 ;  /* 0x03086003000085a7 */ /* 0x000ea4000800007f */
[----:B--2---:R-:W-:Y:S05]  /*161e0*/  @!P0 BRA `(.L_x_1120) ;  /* 0xfffffffc00f08947 */ /* 0x004fea000383ffff */
[----:B------:R-:W-:Y:S05]  /*161f0*/  BRA `(.L_x_1188) ;  /* 0xffffffd400c87947 */ /* 0x000fea000383ffff */
.L_x_1121:
        /* <DEDUP_REMOVED lines=8> */
.L_x_1190:
[----:B------:R-:W-:Y:S05]  /*16280*/  BSYNC B0 ;  /* 0x0000000000007941 */ /* 0x000fea0003800000 */
.L_x_1189:
        /* <DEDUP_REMOVED lines=9> */
.L_x_1191:
[----:B------:R-:W-:Y:S02]  /*16320*/  ULDC UR4, c[0x0][0x2f4] ;  /* 0x0000bd0000047ab9 */ /* 0x000fe40000000800 */
[----:B------:R-:W-:Y:S02]  /*16330*/  ISETP.GE.AND P3, PT, R36, UR4, PT ;  /* 0x0000000424007c0c */ /* 0x000fe4000bf66270 */
[----:B------:R-:W-:Y:S02]  /*16340*/  ISETP.GE.AND P1, PT, R35, UR4, PT ;  /* 0x0000000423007c0c */ /* 0x000fe4000bf26270 */
[----:B------:R-:W-:Y:S02]  /*16350*/  ISETP.GE.AND P0, PT, R34, UR4, PT ;  /* 0x0000000422007c0c */ /* 0x000fe4000bf06270 */
[----:B------:R-:W-:Y:S02]  /*16360*/  ISETP.GE.AND P2, PT, R25, UR4, PT ;  /* 0x0000000419007c0c */ /* 0x000fe4000bf46270 */
[----:B------:R-:W-:-:S02]  /*16370*/  ISETP.LT.OR P4, PT, R5, 0x1, P3 ;  /* 0x000000010500780c */ /* 0x000fc40001f81670 */
[----:B------:R-:W-:Y:S01]  /*16380*/  ISETP.LT.OR P5, PT, R5, 0x1, P2 ;  /* 0x000000010500780c */ /* 0x000fe200017a1670 */
[----:B------:R-:W-:Y:S02]  /*16390*/  IMAD.MOV.U32 R13, RZ, RZ, R18 ;  /* 0x000000ffff0d7224 */ /* 0x000fe400078e0012 */
[----:B------:R-:W-:Y:S01]  /*163a0*/  IMAD.MOV.U32 R12, RZ, RZ, 0x1 ;  /* 0x00000001ff0c7424 */ /* 0x000fe200078e00ff */
[----:B------:R-:W-:-:S09]  /*163b0*/  MOV R2, R14 ;  /* 0x0000000e00027202 */ /* 0x000fd20000000f00 */
[----:B------:R-:W-:Y:S05]  /*163c0*/  WARPSYNC.COLLECTIVE R15, `(.L_x_1192) ;  /* 0x000000000f087348 */ /* 0x000fea0003c00000 */
[----:B------:R0:W1:Y:S02]  /*163d0*/  SHFL.IDX P6, R14, R13, R12, R11 ;  /* 0x0000000c0d0e7389 */ /* 0x00006400000c000b */
[----:B01----:R-:W-:Y:S01]  /*163e0*/  ENDCOLLECTIVE ;  /* 0x000000000000791b */ /* 0x003fe20003800000 */
.L_x_1192:
[----:B------:R-:W-:-:S05]  /*163f0*/  IMAD.WIDE.U32 R2, R25, 0x2, R2 ;  /* 0x0000000219027825 */ /* 0x000fca00078e0002 */
[----:B------:R-:W-:Y:S01]  /*16400*/  @!PT LDS RZ, [RZ] ;  /* 0x00000000fffff984 */ /* 0x000fe20000000800 */
[----:B------:R-:W-:Y:S01]  /*16410*/  @!PT LDS RZ, [RZ] ;  /* 0x00000000fffff984 */ /* 0x000fe20000000800 */
[----:B------:R-:W-:Y:S01]  /*16420*/  @!PT LDS RZ, [RZ] ;  /* 0x00000000fffff984 */ /* 0x000fe20000000800 */
[----:B------:R0:W-:Y:S01]  /*16430*/  LDGSTS.E.BYPASS.LTC128B.128 [R4+0x400], desc[UR60][R2.64], !P5 ;  /* 0x0040000002047fae */ /* 0x0001e2000e901d7c */
[----:B------:R-:W-:-:S03]  /*16440*/  ISETP.LT.OR P5, PT, R5, 0x1, P1 ;  /* 0x000000010500780c */ /* 0x000fc60000fa1670 */
[----:B------:R0:W-:Y:S01]  /*16450*/  LDGSTS.E.BYPASS.LTC128B.128 [R4+0x2400], desc[UR60][R2.64+0x80], !P4 ;  /* 0x0240008002047fae */ /* 0x0001e2000e101d7c */
[----:B------:R-:W-:Y:S01]  /*16460*/  ISETP.LT.OR P4, PT, R5, 0x1, P0 ;  /* 0x000000010500780c */ /* 0x000fe20000781670 */
[----:B------:R-:W-:-:S08]  /*16470*/  IMAD.MOV.U32 R13, RZ, RZ, R17 ;  /* 0x000000ffff0d7224 */ /* 0x000fd000078e0011 */
[----:B------:R0:W-:Y:S01]  /*16480*/  LDGSTS.E.BYPASS.LTC128B.128 [R4+0x4400], desc[UR60][R2.64+0x100], !P5 ;  /* 0x0440010002047fae */ /* 0x0001e2000e901d7c */
[C---:B------:R-:W-:Y:S02]  /*16490*/  ISETP.LT.OR P5, PT, R5.reuse, 0x11, P2 ;  /* 0x000000110500780c */ /* 0x040fe400017a1670 */
[----:B------:R-:W-:Y:S01]  /*164a0*/  MOV R6, R14 ;  /* 0x0000000e00067202 */ /* 0x000fe20000000f00 */
[----:B------:R0:W-:Y:S01]  /*164b0*/  LDGSTS.E.BYPASS.LTC128B.128 [R4+0x6400], desc[UR60][R2.64+0x180], !P4 ;  /* 0x0640018002047fae */ /* 0x0001e2000e101d7c */
[----:B------:R-:W-:-:S13]  /*164c0*/  ISETP.LT.OR P4, PT, R5, 0x11, P3 ;  /* 0x000000110500780c */ /* 0x000fda0001f81670 */
[----:B0-----:R-:W-:Y:S05]  /*164d0*/  WARPSYNC.COLLECTIVE R15, `(.L_x_1193) ;  /* 0x000000000f087348 */ /* 0x001fea0003c00000 */
[----:B------:R1:W2:Y:S02]  /*164e0*/  SHFL.IDX P6, R14, R13, R12, R11 ;  /* 0x0000000c0d0e7389 */ /* 0x0002a400000c000b */
[----:B012---:R-:W-:Y:S01]  /*164f0*/  ENDCOLLECTIVE ;  /* 0x000000000000791b */ /* 0x007fe20003800000 */
.L_x_1193:
[----:B------:R-:W-:Y:S01]  /*16500*/  MOV R3, R6 ;  /* 0x0000000600037202 */ /* 0x000fe20000000f00 */
[----:B------:R-:W-:Y:S02]  /*16510*/  IMAD.MOV.U32 R13, RZ, RZ, R18 ;  /* 0x000000ffff0d7224 */ /* 0x000fe400078e0012 */
[----:B------:R-:W-:Y:S02]  /*16520*/  IMAD.MOV.U32 R12, RZ, RZ, 0x2 ;  /* 0x00000002ff0c7424 */ /* 0x000fe400078e00ff */
[----:B------:R-:W-:-:S07]  /*16530*/  IMAD.MOV.U32 R2, RZ, RZ, R14 ;  /* 0x000000ffff027224 */ /* 0x000fce00078e000e */
[----:B------:R-:W-:Y:S05]  /*16540*/  WARPSYNC.COLLECTIVE R15, `(.L_x_1194) ;  /* 0x000000000f087348 */ /* 0x000fea0003c00000 */
[----:B------:R0:W1:Y:S02]  /*16550*/  SHFL.IDX P6, R14, R13, R12, R11 ;  /* 0x0000000c0d0e7389 */ /* 0x00006400000c000b */
[----:B01----:R-:W-:Y:S01]  /*16560*/  ENDCOLLECTIVE ;  /* 0x000000000000791b */ /* 0x003fe20003800000 */
.L_x_1194:
        /* <DEDUP_REMOVED lines=17> */
.L_x_1195:
[----:B------:R-:W-:Y:S01]  /*16680*/  MOV R3, R6 ;  /* 0x0000000600037202 */ /* 0x000fe20000000f00 */
[----:B------:R-:W-:Y:S02]  /*16690*/  IMAD.MOV.U32 R6, RZ, RZ, RZ ;  /* 0x000000ffff067224 */ /* 0x000fe400078e00ff */
[----:B------:R-:W-:Y:S02]  /*166a0*/  IMAD.MOV.U32 R13, RZ, RZ, R18 ;  /* 0x000000ffff0d7224 */ /* 0x000fe400078e0012 */
[----:B------:R-:W-:Y:S02]  /*166b0*/  IMAD.MOV.U32 R12, RZ, RZ, 0x3 ;  /* 0x00000003ff0c7424 */ /* 0x000fe400078e00ff */
[----:B------:R-:W-:-:S07]  /*166c0*/  IMAD.MOV.U32 R2, RZ, RZ, R14 ;  /* 0x000000ffff027224 */ /* 0x000fce00078e000e */
[----:B------:R-:W-:Y:S05]  /*166d0*/  WARPSYNC.COLLECTIVE R15, `(.L_x_1196) ;  /* 0x000000000f087348 */ /* 0x000fea0003c00000 */
[----:B------:R0:W1:Y:S02]  /*166e0*/  SHFL.IDX P6, R14, R13, R12, R11 ;  /* 0x0000000c0d0e7389 */ /* 0x00006400000c000b */
[----:B01----:R-:W-:Y:S01]  /*166f0*/  ENDCOLLECTIVE ;  /* 0x000000000000791b */ /* 0x003fe20003800000 */
.L_x_1196:
        /* <DEDUP_REMOVED lines=10> */
[----:B------:R-:W-:-:S03]  /*167a0*/  MOV R18, R14 ;  /* 0x0000000e00127202 */ /* 0x000fc60000000f00 */
[----:B------:R0:W-:Y:S04]  /*167b0*/  LDGSTS.E.BYPASS.LTC128B.128 [R4+0x7400], desc[UR60][R2.64+0x180], !P4 ;  /* 0x0740018002047fae */ /* 0x0001e8000e101d7c */
[----:B0-----:R-:W-:Y:S05]  /*167c0*/  WARPSYNC.COLLECTIVE R15, `(.L_x_1197) ;  /* 0x000000000f087348 */ /* 0x001fea0003c00000 */
[----:B------:R1:W2:Y:S02]  /*167d0*/  SHFL.IDX P6, R14, R13, R12, R11 ;  /* 0x0000000c0d0e7389 */ /* 0x0002a400000c000b */
[----:B012---:R-:W-:Y:S01]  /*167e0*/  ENDCOLLECTIVE ;  /* 0x000000000000791b */ /* 0x007fe20003800000 */
.L_x_1197:
[----:B------:R-:W-:Y:S05]  /*167f0*/  BRA `(.L_x_1198) ;  /* 0xffffffd4000c7947 */ /* 0x000fea000383ffff */
.L_x_1124:
[----:B0-----:R0:W2:Y:S02]  /*16800*/  SYNCS.PHASECHK.TRANS64.TRYWAIT P0, [R7+URZ+0x30820], R6 ;  /* 0x03082006070075a7 */ /* 0x0010a4000800017f */
[----:B--2---:R-:W-:Y:S05]  /*16810*/  @!P0 NANOSLEEP.SYNCS 0x989680 ;  /* 0x009896800000895d */ /* 0x004fea0003900000 */
[----:B------:R-:W2:Y:S02]  /*16820*/  @!P0 SYNCS.PHASECHK.TRANS64 P0, [R7+URZ+0x30820], R6 ;  /* 0x03082006070085a7 */ /* 0x000ea4000800007f */
[----:B--2---:R-:W-:Y:S05]  /*16830*/  @!P0 BRA `(.L_x_1124) ;  /* 0xfffffffc00f08947 */ /* 0x004fea000383ffff */
[----:B------:R-:W-:Y:S05]  /*16840*/  BRA `(.L_x_1199) ;  /* 0xffffffd400907947 */ /* 0x000fea000383ffff */
.L_x_1125:
[----:B------:R-:W2:Y:S01]  /*16850*/  S2R R3, SR_TID.X ;  /* 0x0000000000037919 */ /* 0x000ea20000002100 */
[----:B------:R-:W-:Y:S01]  /*16860*/  BSSY B0, `(.L_x_1200) ;  /* 0x000000a000007945 */ /* 0x000fe20003800000 */
[----:B------:R-:W-:Y:S01]  /*16870*/  IMAD.MOV.U32 R12, RZ, RZ, RZ ;  /* 0x000000ffff0c7224 */ /* 0x000fe200078e00ff */
[----:B------:R-:W-:Y:S01]  /*16880*/  MOV R15, 0xffffffff ;  /* 0xffffffff000f7802 */ /* 0x000fe20000000f00 */
[----:B------:R-:W-:Y:S01]  /*16890*/  IMAD.MOV.U32 R11, RZ, RZ, 0x1f ;  /* 0x0000001fff0b7424 */ /* 0x000fe200078e00ff */
[----:B--2---:R-:W-:-:S04]  /*168a0*/  SHF.R.U32.HI R3, RZ, 0x5, R3 ;  /* 0x00000005ff037819 */ /* 0x004fc80000011603 */
[----:B------:R-:W-:-:S04]  /*168b0*/  LOP3.LUT R3, R3, 0x3, RZ, 0xc0, !PT ;  /* 0x0000000303037812 */ /* 0x000fc800078ec0ff */
[----:B------:R-:W-:-:S07]  /*168c0*/  MOV R13, R3 ;  /* 0x00000003000d7202 */ /* 0x000fce0000000f00 */
[----:B01---5:R-:W-:Y:S05]  /*168d0*/  WARPSYNC.COLLECTIVE R15, `(.L_x_1201) ;  /* 0x000000000f087348 */ /* 0x023fea0003c00000 */
[----:B------:R2:W3:Y:S02]  /*168e0*/  SHFL.IDX P6, R14, R13, R12, R11 ;  /* 0x0000000c0d0e7389 */ /* 0x0004e400000c000b */
[----:B0123-5:R-:W-:Y:S01]  /*168f0*/  ENDCOLLECTIVE ;  /* 0x000000000000791b */ /* 0x02ffe20003800000 */
.L_x_1201:
[----:B------:R-:W-:Y:S05]  /*16900*/  BSYNC B0 ;  /* 0x0000000000007941 */ /* 0x000fea0003800000 */
.L_x_1200:
[----:B------:R-:W-:Y:S05]  /*16910*/  BRA `(.L_x_1202) ;  /* 0xffffffd400747947 */ /* 0x000fea000383ffff */
.L_x_1126:
[----:B------:R-:W-:Y:S01]  /*16920*/  BSSY B0, `(.L_x_1203) ;  /* 0x0000006000007945 */ /* 0x000fe20003800000 */
[----:B------:R-:W-:-:S07]  /*16930*/  IMAD.MOV.U32 R15, RZ, RZ, -0x1 ;  /* 0xffffffffff0f7424 */ /* 0x000fce00078e00ff */
[----:B012--5:R-:W-:Y:S05]  /*16940*/  WARPSYNC.COLLECTIVE R15, `(.L_x_1204) ;  /* 0x000000000f0c7348 */ /* 0x027fea0003c00000 */
[----:B------:R-:W-:Y:S02]  /*16950*/  ELECT P6, UR62, PT ;  /* 0x00000000003e782f */ /* 0x000fe400038c0000 */
[----:B------:R-:W-:Y:S01]  /*16960*/  MOV R14, UR62 ;  /* 0x0000003e000e7c02 */ /* 0x000fe20008000f00 */
[----:B012--5:R-:W-:Y:S10]  /*16970*/  ENDCOLLECTIVE ;  /* 0x000000000000791b */ /* 0x027ff40003800000 */
.L_x_1204:
[----:B------:R-:W-:Y:S05]  /*16980*/  BSYNC B0 ;  /* 0x0000000000007941 */ /* 0x000fea0003800000 */
.L_x_1203:
[----:B------:R-:W-:Y:S05]  /*16990*/  BRA `(.L_x_1205) ;  /* 0xffffffd400687947 */ /* 0x000fea000383ffff */
.L_x_1128:
[----:B--2---:R2:W3:Y:S02]  /*169a0*/  SYNCS.PHASECHK.TRANS64.TRYWAIT P1, [R5+URZ+0x30840], R4 ;  /* 0x03084004050075a7 */ /* 0x0044e4000802017f */
[----:B---3--:R-:W-:Y:S05]  /*169b0*/  @!P1 NANOSLEEP.SYNCS 0x989680 ;  /* 0x009896800000995d */ /* 0x008fea0003900000 */
[----:B------:R-:W3:Y:S02]  /*169c0*/  @!P1 SYNCS.PHASECHK.TRANS64 P1, [R5+URZ+0x30840], R4 ;  /* 0x03084004050095a7 */ /* 0x000ee4000802007f */
[----:B---3--:R-:W-:Y:S05]  /*169d0*/  @!P1 BRA `(.L_x_1128) ;  /* 0xfffffffc00f09947 */ /* 0x008fea000383ffff */
[----:B------:R-:W-:Y:S05]  /*169e0*/  BRA `(.L_x_1206) ;  /* 0xffffffd400907947 */ /* 0x000fea000383ffff */
.L_x_1130:
[----:B---3--:R3:W4:Y:S02]  /*169f0*/  SYNCS.PHASECHK.TRANS64.TRYWAIT P1, [R3+URZ+0x30840], R0 ;  /* 0x03084000030075a7 */ /* 0x008724000802017f */
[----:B----4-:R-:W-:Y:S05]  /*16a00*/  @!P1 NANOSLEEP.SYNCS 0x989680 ;  /* 0x009896800000995d */ /* 0x010fea0003900000 */
[----:B------:R-:W4:Y:S02]  /*16a10*/  @!P1 SYNCS.PHASECHK.TRANS64 P1, [R3+URZ+0x30840], R0 ;  /* 0x03084000030095a7 */ /* 0x000f24000802007f */
[----:B----4-:R-:W-:Y:S05]  /*16a20*/  @!P1 BRA `(.L_x_1130) ;  /* 0xfffffffc00f09947 */ /* 0x010fea000383ffff */
[----:B------:R-:W-:Y:S05]  /*16a30*/  BRA `(.L_x_1207) ;  /* 0xffffffd4009c7947 */ /* 0x000fea000383ffff */
.L_x_1132:
[----:B----4-:R4:W0:Y:S02]  /*16a40*/  SYNCS.PHASECHK.TRANS64.TRYWAIT P1, [R5+URZ+0x30860], R4 ;  /* 0x03086004050075a7 */ /* 0x010824000802017f */
[----:B0-----:R-:W-:Y:S05]  /*16a50*/  @!P1 NANOSLEEP.SYNCS 0x989680 ;  /* 0x009896800000995d */ /* 0x001fea0003900000 */
[----:B------:R-:W0:Y:S02]  /*16a60*/  @!P1 SYNCS.PHASECHK.TRANS64 P1, [R5+URZ+0x30860], R4 ;  /* 0x03086004050095a7 */ /* 0x000e24000802007f */
[----:B0-----:R-:W-:Y:S05]  /*16a70*/  @!P1 BRA `(.L_x_1132) ;  /* 0xfffffffc00f09947 */ /* 0x001fea000383ffff */
[----:B------:R-:W-:Y:S05]  /*16a80*/  BRA `(.L_x_1208) ;  /* 0xffffffd400987947 */ /* 0x000fea000383ffff */
.L_x_1209:
        /* <DEDUP_REMOVED lines=15> */
.L_x_15958:


//--------------------- .text._ZN7cutlass13device_kernelIN5flash11enable_sm90INS1_16FlashAttnFwdSm90INS1_25CollectiveMainloopFwdSm90ILi2EN4cute5tupleIJNS5_1CILi1EEES8_S8_EEENS6_IJNS7_ILi128EEENS7_ILi64EEENS7_ILi256EEEEEELi256ENS_10bfloat16_tEfNS_4arch4Sm90ELb0ELb1ELb1ELb1ELb1ELb0ELb0ELb1ELb1ELb1ELb1ELb0EEENS1_21CollectiveEpilogueFwdINS6_IJSA_SC_SB_EEES9_SE_SG_Li256ELb1ELb1ELb1ELb0EEENS1_36VarlenDynamicPersistentTileSchedulerILi128ELi64ELi256ELi128ELb1ELb1ELb1ELb1ELb0ELb1EEEEEEEEEvNT_6ParamsE --------------------------
	.section	.text._ZN7cutlass13device_kernelIN5flash11enable_sm90INS1_16FlashAttnFwdSm90INS1_25CollectiveMainloopFwdSm90ILi2EN4cute5tupleIJNS5_1CILi1EEES8_S8_EEENS6_IJNS7_ILi128EEENS7_ILi64EEENS7_ILi256EEEEEELi256ENS_10bfloat16_tEfNS_4arch4Sm90ELb0ELb1ELb1ELb1ELb1ELb0ELb0ELb1ELb1ELb1ELb1ELb0EEENS1_21CollectiveEpilogueFwdINS6_IJSA_SC_SB_EEES9_SE_SG_Li256ELb1ELb1ELb1ELb0EEENS1_36VarlenDynamicPersistentTileSchedulerILi128ELi64ELi256ELi128ELb1ELb1ELb1ELb1ELb0ELb1EEEEEEEEEvNT_6ParamsE,"ax",@progbits
	.align	128
.text._ZN7cutlass13device_kernelIN5flash11enable_sm90INS1_16FlashAttnFwdSm90INS1_25CollectiveMainloopFwdSm90ILi2EN4cute5tupleIJNS5_1CILi1EEES8_S8_EEENS6_IJNS7_ILi128EEENS7_ILi64EEENS7_ILi256EEEEEELi256ENS_10bfloat16_tEfNS_4arch4Sm90ELb0ELb1ELb1ELb1ELb1ELb0ELb0ELb1ELb1ELb1ELb1ELb0EEENS1_21CollectiveEpilogueFwdINS6_IJSA_SC_SB_EEES9_SE_SG_Li256ELb1ELb1ELb1ELb0EEENS1_36VarlenDynamicPersistentTileSchedulerILi128ELi64ELi256ELi128ELb1ELb1ELb1ELb1ELb0ELb1EEEEEEEEEvNT_6ParamsE:
        .type           _ZN7cutlass13device_kernelIN5flash11enable_sm90INS1_16FlashAttnFwdSm90INS1_25CollectiveMainloopFwdSm90ILi2EN4cute5tupleIJNS5_1CILi1EEES8_S8_EEENS6_IJNS7_ILi128EEENS7_ILi64EEENS7_ILi256EEEEEELi256ENS_10bfloat16_tEfNS_4arch4Sm90ELb0ELb1ELb1ELb1ELb1ELb0ELb0ELb1ELb1ELb1ELb1ELb0EEENS1_21CollectiveEpilogueFwdINS6_IJSA_SC_SB_EEES9_SE_SG_Li256ELb1ELb1ELb1ELb0EEENS1_36VarlenDynamicPersistentTileSchedulerILi128ELi64ELi256ELi128ELb1ELb1ELb1ELb1ELb0ELb1EEEEEEEEEvNT_6ParamsE,@function
        .size           _ZN7cutlass13device_kernelIN5flash11enable_sm90INS1_16FlashAttnFwdSm90INS1_25CollectiveMainloopFwdSm90ILi2EN4cute5tupleIJNS5_1CILi1EEES8_S8_EEENS6_IJNS7_ILi128EEENS7_ILi64EEENS7_ILi256EEEEEELi256ENS_10bfloat16_tEfNS_4arch4Sm90ELb0ELb1ELb1ELb1ELb1ELb0ELb0ELb1ELb1ELb1ELb1ELb0EEENS1_21CollectiveEpilogueFwdINS6_IJSA_SC_SB_EEES9_SE_SG_Li256ELb1ELb1ELb1ELb0EEENS1_36VarlenDynamicPersistentTileSchedulerILi128ELi64ELi256ELi128ELb1ELb1ELb1ELb1ELb0ELb1EEEEEEEEEvNT_6ParamsE,(.L_x_15959 - _ZN7cutlass13device_kernelIN5flash11enable_sm90INS1_16FlashAttnFwdSm90INS1_25CollectiveMainloopFwdSm90ILi2EN4cute5tupleIJNS5_1CILi1EEES8_S8_EEENS6_IJNS7_ILi128EEENS7_ILi64EEENS7_ILi256EEEEEELi256ENS_10bfloat16_tEfNS_4arch4Sm90ELb0ELb1ELb1ELb1ELb1ELb0ELb0ELb1ELb1ELb1ELb1ELb0EEENS1_21CollectiveEpilogueFwdINS6_IJSA_SC_SB_EEES9_SE_SG_Li256ELb1ELb1ELb1ELb0EEENS1_36VarlenDynamicPersistentTileSchedulerILi128ELi64ELi256ELi128ELb1ELb1ELb1ELb1ELb0ELb1EEEEEEEEEvNT_6ParamsE)
        .other          _ZN7cutlass13device_kernelIN5flash11enable_sm90INS1_16FlashAttnFwdSm90INS1_25CollectiveMainloopFwdSm90ILi2EN4cute5tupleIJNS5_1CILi1EEES8_S8_EEENS6_IJNS7_ILi128EEENS7_ILi64EEENS7_ILi256EEEEEELi256ENS_10bfloat16_tEfNS_4arch4Sm90ELb0ELb1ELb1ELb1ELb1ELb0ELb0ELb1ELb1ELb1ELb1ELb0EEENS1_21CollectiveEpilogueFwdINS6_IJSA_SC_SB_EEES9_SE_SG_Li256ELb1ELb1ELb1ELb0EEENS1_36VarlenDynamicPersistentTileSchedulerILi128ELi64ELi256ELi128ELb1ELb1ELb1ELb1ELb0ELb1EEEEEEEEEvNT_6ParamsE,@"STO_CUDA_ENTRY STV_DEFAULT"
_ZN7cutlass13device_kernelIN5flash11enable_sm90INS1_16FlashAttnFwdSm90INS1_25CollectiveMainloopFwdSm90ILi2EN4cute5tupleIJNS5_1CILi1EEES8_S8_EEENS6_IJNS7_ILi128EEENS7_ILi64EEENS7_ILi256EEEEEELi256ENS_10bfloat16_tEfNS_4arch4Sm90ELb0ELb1ELb1ELb1ELb1ELb0ELb0ELb1ELb1ELb1ELb1ELb0EEENS1_21CollectiveEpilogueFwdINS6_IJSA_SC_SB_EEES9_SE_SG_Li256ELb1ELb1ELb1ELb0EEENS1_36VarlenDynamicPersistentTileSchedulerILi128ELi64ELi256ELi128ELb1ELb1ELb1ELb1ELb0ELb1EEEEEEEEEvNT_6ParamsE:
        /* <DEDUP_REMOVED lines=45> */
.L_x_1210:
        /* <DEDUP_REMOVED lines=22> */
.L_x_1211:
        /* <DEDUP_REMOVED lines=18> */
.L_x_1212:
        /* <DEDUP_REMOVED lines=22> */
.L_x_1213:
        /* <DEDUP_REMOVED lines=23> */
.L_x_1214:
        /* <DEDUP_REMOVED lines=10> */
.L_x_1216:
        /* <DEDUP_REMOVED lines=18> */
[----:B------:R-:W-:Y:S01]  /*09e0*/  R2UR UR5, R10 ;  /* 0x000000000a0572ca */ /* 0x000fe200000e0000 */
[----:B------:R-:W-:Y:S01]  /*09f0*/  UMOV UR39, URZ ;  /* 0x0000003f00277c82 */ /* 0x000fe20008000000 */
[----:B0-----:R-:W-:Y:S02]  /*0a00*/  SHF.R.S32.HI R3, RZ, 0x1f, R0 ;  /* 0x0000001fff037819 */ /* 0x001fe40000011400 */
[----:B------:R-:W-:Y:S02]  /*0a10*/  R2UR UR7, R11 ;  /* 0x000000000b0772ca */ /* 0x000fe400000e0000 */
[----:B------:R-:W-:-:S02]  /*0a20*/  LEA.HI R4, R3, R0, RZ, 0x4 ;  /* 0x0000000003047211 */ /* 0x000fc400078f20ff */
[CC--:B------:R-:W-:Y:S02]  /*0a30*/  LEA.HI R5, R3.reuse, R0.reuse, RZ, 0x5 ;  /* 0x0000000003057211 */ /* 0x0c0fe400078f28ff */
[----:B------:R-:W-:-:S03]  /*0a40*/  LEA.HI R8, R3, R0, RZ, 0x3 ;  /* 0x0000000003087211 */ /* 0x000fc600078f18ff */
[----:B------:R-:W-:Y:S01]  /*0a50*/  IMAD.SHL.U32 R6, R5, 0x20, RZ ;  /* 0x0000002005067824 */ /* 0x000fe200078e00ff */
[----:B------:R-:W-:-:S04]  /*0a60*/  LOP3.LUT R201, R8, 0xfffffff8, RZ, 0xc0, !PT ;  /* 0xfffffff808c97812 */ /* 0x000fc800078ec0ff */
[----:B------:R-:W-:Y:S01]  /*0a70*/  LOP3.LUT R6, R6, 0xfffffc00, RZ, 0xc0, !PT ;  /* 0xfffffc0006067812 */ /* 0x000fe200078ec0ff */
[----:B------:R-:W-:Y:S01]  /*0a80*/  IMAD.IADD R201, R0, 0x1, -R201 ;  /* 0x0000000100c97824 */ /* 0x000fe200078e0ac9 */
[----:B--2---:R-:W-:Y:S02]  /*0a90*/  R2UR UR4, R2 ;  /* 0x00000000020472ca */ /* 0x004fe400000e0000 */
[----:B------:R-:W-:-:S04]  /*0aa0*/  LEA.HI R2, R3, R0, RZ, 0x7 ;  /* 0x0000000003027211 */ /* 0x000fc800078f38ff */
[----:B------:R-:W-:-:S05]  /*0ab0*/  LOP3.LUT R7, R2, 0xffffff80, RZ, 0xc0, !PT ;  /* 0xffffff8002077812 */ /* 0x000fca00078ec0ff */
[----:B------:R-:W-:Y:S01]  /*0ac0*/  IMAD.IADD R14, R0, 0x1, -R7 ;  /* 0x00000001000e7824 */ /* 0x000fe200078e0a07 */
[----:B------:R-:W-:Y:S01]  /*0ad0*/  LEA.HI R7, R3, R0, RZ, 0x2 ;  /* 0x0000000003077211 */ /* 0x000fe200078f10ff */
[----:B------:R-:W-:Y:S01]  /*0ae0*/  ULOP3.LUT UR8, UR4, 0x1, URZ, 0xfc, !UPT ;  /* 0x0000000104087892 */ /* 0x000fe2000f8efc3f */
[----:B------:R-:W-:Y:S02]  /*0af0*/  LOP3.LUT R3, R4, 0x3fffff0, RZ, 0xc0, !PT ;  /* 0x03fffff004037812 */ /* 0x000fe400078ec0ff */
[----:B------:R-:W-:Y:S01]  /*0b00*/  SHF.R.S32.HI R9, RZ, 0x1f, R14 ;  /* 0x0000001fff097819 */ /* 0x000fe2000001140e */
[----:B------:R-:W-:Y:S01]  /*0b10*/  STL [R1+0x18], R14 ;  /* 0x0000180e01007387 */ /* 0x000fe20000100800 */
[----:B------:R-:W-:Y:S01]  /*0b20*/  LOP3.LUT R13, R7, 0xfffffffc, RZ, 0xc0, !PT ;  /* 0xfffffffc070d7812 */ /* 0x000fe200078ec0ff */
[C---:B------:R-:W-:Y:S01]  /*0b30*/  IMAD.IADD R5, R0.reuse, 0x1, -R3 ;  /* 0x0000000100057824 */ /* 0x040fe200078e0a03 */
[----:B------:R-:W-:Y:S01]  /*0b40*/  LEA.HI R10, R9, R14, RZ, 0x2 ;  /* 0x0000000e090a7211 */ /* 0x000fe200078f10ff */
[----:B------:R-:W-:Y:S01]  /*0b50*/  UMOV UR4, URZ ;  /* 0x0000003f00047c82 */ /* 0x000fe20008000000 */
[----:B------:R-:W-:Y:S01]  /*0b60*/  SHF.R.S32.HI R7, RZ, 0x4, R4 ;  /* 0x00000004ff077819 */ /* 0x000fe20000011404 */
[----:B------:R-:W-:Y:S01]  /*0b70*/  IMAD R5, R5, 0x40, R6 ;  /* 0x0000004005057824 */ /* 0x000fe200078e0206 */
[--C-:B------:R-:W-:Y:S01]  /*0b80*/  SHF.R.S32.HI R11, RZ, 0x2, R10.reuse ;  /* 0x00000002ff0b7819 */ /* 0x100fe2000001140a */
[----:B------:R-:W-:Y:S01]  /*0b90*/  IMAD.IADD R13, R0, 0x1, -R13 ;  /* 0x00000001000d7824 */ /* 0x000fe200078e0a0d */
[----:B------:R-:W-:-:S02]  /*0ba0*/  SHF.R.S32.HI R12, RZ, 0x1f, R10 ;  /* 0x0000001fff0c7819 */ /* 0x000fc4000001140a */
[----:B------:R-:W-:Y:S02]  /*0bb0*/  SHF.R.S32.HI R3, RZ, 0x7, R2 ;  /* 0x00000007ff037819 */ /* 0x000fe40000011402 */
[----:B------:R-:W-:Y:S02]  /*0bc0*/  LEA.HI R4, R4, R7, RZ, 0x1 ;  /* 0x0000000704047211 */ /* 0x000fe400078f08ff */
[----:B------:R-:W-:Y:S02]  /*0bd0*/  LEA.HI R12, R12, R11, RZ, 0x3 ;  /* 0x0000000b0c0c7211 */ /* 0x000fe400078f18ff */
[----:B------:R-:W-:Y:S02]  /*0be0*/  LEA.HI R2, R2, R3, RZ, 0x1 ;  /* 0x0000000302027211 */ /* 0x000fe400078f08ff */
[----:B------:R-:W-:Y:S02]  /*0bf0*/  LOP3.LUT R4, R4, 0x1ffffffe, RZ, 0xc0, !PT ;  /* 0x1ffffffe04047812 */ /* 0x000fe400078ec0ff */
[----:B------:R-:W-:-:S02]  /*0c00*/  LOP3.LUT R12, R12, 0xfffffff8, RZ, 0xc0, !PT ;  /* 0xfffffff80c0c7812 */ /* 0x000fc400078ec0ff */
[----:B------:R-:W-:Y:S01]  /*0c10*/  LEA.HI R9, R9, R14, RZ, 0x5 ;  /* 0x0000000e09097211 */ /* 0x000fe200078f28ff */
[----:B------:R-:W-:Y:S01]  /*0c20*/  IMAD.IADD R4, R7, 0x1, -R4 ;  /* 0x0000000107047824 */ /* 0x000fe200078e0a04 */
[----:B------:R-:W-:Y:S01]  /*0c30*/  LOP3.LUT R2, R2, 0x3fffffe, RZ, 0xc0, !PT ;  /* 0x03fffffe02027812 */ /* 0x000fe200078ec0ff */
[----:B------:R-:W-:Y:S01]  /*0c40*/  IMAD.IADD R12, R11, 0x1, -R12 ;  /* 0x000000010b0c7824 */ /* 0x000fe200078e0a0c */
[----:B------:R-:W-:Y:S02]  /*0c50*/  SHF.R.S32.HI R9, RZ, 0x5, R9 ;  /* 0x00000005ff097819 */ /* 0x000fe40000011409 */
[----:B------:R-:W-:Y:S01]  /*0c60*/  LOP3.LUT R10, R10, 0x7ffffffc, RZ, 0xc0, !PT ;  /* 0x7ffffffc0a0a7812 */ /* 0x000fe200078ec0ff */
[----:B------:R-:W-:Y:S01]  /*0c70*/  IMAD.IADD R2, R3, 0x1, -R2 ;  /* 0x0000000103027824 */ /* 0x000fe200078e0a02 */
[----:B------:R-:W-:Y:S01]  /*0c80*/  LEA.HI R0, R13, R13, RZ, 0x1 ;  /* 0x0000000d0d007211 */ /* 0x000fe200078f08ff */
[----:B------:R-:W-:Y:S02]  /*0c90*/  IMAD R3, R4, 0x8, R5 ;  /* 0x0000000804037824 */ /* 0x000fe400078e0205 */
[----:B------:R-:W-:Y:S01]  /*0ca0*/  IMAD R9, R9, 0x10, R12 ;  /* 0x0000001009097824 */ /* 0x000fe200078e020c */
[----:B------:R-:W-:Y:S01]  /*0cb0*/  LOP3.LUT R0, R0, 0x1ffffffe, RZ, 0xc0, !PT ;  /* 0x1ffffffe00007812 */ /* 0x000fe200078ec0ff */
[----:B------:R-:W-:Y:S01]  /*0cc0*/  IMAD.IADD R10, R14, 0x1, -R10 ;  /* 0x000000010e0a7824 */ /* 0x000fe200078e0a0a */
[----:B------:R0:W-:Y:S01]  /*0cd0*/  STL [R1+0x28], R3 ;  /* 0x0000280301007387 */ /* 0x0001e20000100800 */
[----:B------:R-:W-:-:S02]  /*0ce0*/  IMAD R2, R2, 0x40, R9 ;  /* 0x0000004002027824 */ /* 0x000fc400078e0209 */
[----:B------:R-:W-:Y:S02]  /*0cf0*/  IMAD.U32 R5, RZ, RZ, UR8 ;  /* 0x00000008ff057e24 */ /* 0x000fe4000f8e00ff */
[----:B------:R-:W-:Y:S01]  /*0d00*/  IMAD.SHL.U32 R17, R10, 0x2, RZ ;  /* 0x000000020a117824 */ /* 0x000fe200078e00ff */
[----:B------:R-:W-:Y:S01]  /*0d10*/  STL [R1+0x24], R2 ;  /* 0x0000240201007387 */ /* 0x000fe20000100800 */
[----:B------:R-:W-:Y:S02]  /*0d20*/  IMAD.IADD R0, R13, 0x1, -R0 ;  /* 0x000000010d007824 */ /* 0x000fe400078e0a00 */
[C---:B------:R-:W-:Y:S01]  /*0d30*/  VIADD R229, R17.reuse, 0x20 ;  /* 0x0000002011e57836 */ /* 0x040fe20000000000 */
[----:B0-----:R-:W-:Y:S01]  /*0d40*/  SHF.R.S32.HI R3, RZ, 0x3, R8 ;  /* 0x00000003ff037819 */ /* 0x001fe20000011408 */
[C---:B------:R-:W-:Y:S01]  /*0d50*/  VIADD R226, R17.reuse, 0x28 ;  /* 0x0000002811e27836 */ /* 0x040fe20000000000 */
[----:B------:R-:W-:Y:S01]  /*0d60*/  SHF.R.S32.HI R4, RZ, 0x1f, R17 ;  /* 0x0000001fff047819 */ /* 0x000fe20000011411 */
[----:B------:R-:W-:-:S02]  /*0d70*/  VIADD R4, R17, 0x10 ;  /* 0x0000001011047836 */ /* 0x000fc40000000000 */
[----:B------:R0:W-:Y:S01]  /*0d80*/  STL [R1+0xc], R3 ;  /* 0x00000c0301007387 */ /* 0x0001e20000100800 */
[C---:B------:R-:W-:Y:S02]  /*0d90*/  VIADD R225, R17.reuse, 0x30 ;  /* 0x0000003011e17836 */ /* 0x040fe40000000000 */
[C---:B------:R-:W-:Y:S01]  /*0da0*/  VIADD R224, R17.reuse, 0x38 ;  /* 0x0000003811e07836 */ /* 0x040fe20000000000 */
[----:B------:R1:W-:Y:S01]  /*0db0*/  STL [R1+0x2c], R5 ;  /* 0x00002c0501007387 */ /* 0x0003e20000100800 */
[C---:B------:R-:W-:Y:S02]  /*0dc0*/  VIADD R223, R17.reuse, 0x40 ;  /* 0x0000004011df7836 */ /* 0x040fe40000000000 */
[C---:B------:R-:W-:Y:S02]  /*0dd0*/  VIADD R222, R17.reuse, 0x48 ;  /* 0x0000004811de7836 */ /* 0x040fe40000000000 */
[----:B------:R-:W-:Y:S02]  /*0de0*/  VIADD R221, R17, 0x50 ;  /* 0x0000005011dd7836 */ /* 0x000fe40000000000 */
[----:B0-----:R-:W-:-:S02]  /*0df0*/  IMAD.U32 R3, RZ, RZ, UR4 ;  /* 0x00000004ff037e24 */ /* 0x001fc4000f8e00ff */
[C---:B------:R-:W-:Y:S02]  /*0e00*/  VIADD R220, R17.reuse, 0x58 ;  /* 0x0000005811dc7836 */ /* 0x040fe40000000000 */
[C---:B-1----:R-:W-:Y:S01]  /*0e10*/  VIADD R5, R17.reuse, 0x8 ;  /* 0x0000000811057836 */ /* 0x042fe20000000000 */
[----:B------:R0:W-:Y:S01]  /*0e20*/  STL [R1+0x14], R3 ;  /* 0x0000140301007387 */ /* 0x0001e20000100800 */
[C---:B------:R-:W-:Y:S02]  /*0e30*/  VIADD R219, R17.reuse, 0x60 ;  /* 0x0000006011db7836 */ /* 0x040fe40000000000 */
        /* <DEDUP_REMOVED lines=8> */
[C---:B0-----:R-:W-:Y:S01]  /*0ec0*/  VIADD R3, R17.reuse, 0x18 ;  /* 0x0000001811037836 */ /* 0x041fe20000000000 */
        /* <DEDUP_REMOVED lines=21> */
[----:B------:R-:W-:Y:S01]  /*1020*/  IMAD R23, R0, 0x8, R2 ;  /* 0x0000000800177824 */ /* 0x000fe200078e0202 */
[----:B------:R-:W-:-:S02]  /*1030*/  SHF.R.S32.HI R3, RZ, 0x1f, R215 ;  /* 0x0000001fff037819 */ /* 0x000fc400000114d7 */
[----:B------:R-:W-:Y:S02]  /*1040*/  SHF.R.S32.HI R5, RZ, 0x1f, R214 ;  /* 0x0000001fff057819 */ /* 0x000fe400000114d6 */
[----:B------:R-:W-:Y:S02]  /*1050*/  SHF.R.S32.HI R4, RZ, 0x1f, R213 ;  /* 0x0000001fff047819 */ /* 0x000fe400000114d5 */
[----:B------:R-:W-:Y:S02]  /*1060*/  SHF.R.S32.HI R3, RZ, 0x1f, R212 ;  /* 0x0000001fff037819 */ /* 0x000fe400000114d4 */
[----:B------:R-:W-:Y:S02]  /*1070*/  SHF.R.S32.HI R5, RZ, 0x1f, R211 ;  /* 0x0000001fff057819 */ /* 0x000fe400000114d3 */
[----:B------:R-:W-:Y:S02]  /*1080*/  SHF.R.S32.HI R4, RZ, 0x1f, R210 ;  /* 0x0000001fff047819 */ /* 0x000fe400000114d2 */
[----:B------:R-:W-:-:S02]  /*1090*/  SHF.R.S32.HI R3, RZ, 0x1f, R209 ;  /* 0x0000001fff037819 */ /* 0x000fc400000114d1 */
[----:B------:R-:W-:Y:S02]  /*10a0*/  SHF.R.S32.HI R5, RZ, 0x1f, R208 ;  /* 0x0000001fff057819 */ /* 0x000fe400000114d0 */
[----:B------:R-:W-:Y:S02]  /*10b0*/  SHF.R.S32.HI R4, RZ, 0x1f, R207 ;  /* 0x0000001fff047819 */ /* 0x000fe400000114cf */
[----:B------:R-:W-:-:S07]  /*10c0*/  SHF.R.S32.HI R3, RZ, 0x1f, R206 ;  /* 0x0000001fff037819 */ /* 0x000fce00000114ce */
.L_x_1328:
[----:B------:R-:W-:Y:S01]  /*10d0*/  ULDC.64 UR8, c[0x0][0xa28] ;  /* 0x00028a0000087ab9 */ /* 0x000fe20000000a00 */
[----:B------:R-:W-:Y:S01]  /*10e0*/  ULDC UR4, c[0x0][0x424] ;  /* 0x0001090000047ab9 */ /* 0x000fe20000000800 */
[----:B------:R-:W-:-:S04]  /*10f0*/  UISETP.NE.U32.AND UP0, UPT, UR8, URZ, UPT ;  /* 0x0000003f0800728c */ /* 0x000fc8000bf05070 */
[----:B------:R-:W-:-:S03]  /*1100*/  UISETP.NE.AND.EX UP0, UPT, UR9, URZ, UPT, UP0 ;  /* 0x0000003f0900728c */ /* 0x000fc6000bf05300 */
[----:B------:R-:W-:Y:S02]  /*1110*/  ULDC.64 UR8, c[0x0][0xa18] ;  /* 0x0002860000087ab9 */ /* 0x000fe40000000a00 */
[----:B------:R-:W-:Y:S01]  /*1120*/  UISETP.NE.U32.AND UP1, UPT, UR8, URZ, UPT ;  /* 0x0000003f0800728c */ /* 0x000fe2000bf25070 */
[----:B------:R-:W-:-:S03]  /*1130*/  PLOP3.LUT P0, PT, PT, PT, UP0, 0x80, 0x0 ;  /* 0x000000000000781c */ /* 0x000fc60003f0f008 */
[----:B------:R-:W-:-:S03]  /*1140*/  UISETP.NE.AND.EX UP1, UPT, UR9, URZ, UPT, UP1 ;  /* 0x0000003f0900728c */ /* 0x000fc6000bf25310 */
[----:B------:R-:W-:Y:S02]  /*1150*/  @UP0 ULDC.64 UR8, c[0x0][0xa28] ;  /* 0x00028a0000080ab9 */ /* 0x000fe40000000a00 */
[----:B------:R-:W-:Y:S01]  /*1160*/  @UP0 UIMAD.WIDE UR8, UR7, 0x4, UR8 ;  /* 0x00000004070808a5 */ /* 0x000fe2000f8e0208 */
[----:B------:R-:W-:-:S05]  /*1170*/  PLOP3.LUT P2, PT, PT, PT, UP1, 0x80, 0x0 ;  /* 0x000000000000781c */ /* 0x000fca0003f4f018 */
[----:B012---:R-:W-:Y:S02]  /*1180*/  IMAD.U32 R2, RZ, RZ, UR8 ;  /* 0x00000008ff027e24 */ /* 0x007fe4000f8e00ff */
[----:B------:R-:W-:Y:S01]  /*1190*/  IMAD.U32 R3, RZ, RZ, UR9 ;  /* 0x00000009ff037e24 */ /* 0x000fe2000f8e00ff */
[----:B------:R-:W-:Y:S02]  /*11a0*/  @UP1 ULDC.64 UR8, c[0x0][0xa18] ;  /* 0x0002860000081ab9 */ /* 0x000fe40000000a00 */
[----:B------:R-:W-:Y:S02]  /*11b0*/  @UP1 UIMAD.WIDE UR8, UR7, 0x4, UR8 ;  /* 0x00000004070818a5 */ /* 0x000fe4000f8e0208 */
[----:B------:R-:W2:Y:S04]  /*11c0*/  @P0 LDG.E R2, desc[UR36][R2.64] ;  /* 0x0000002402020981 */ /* 0x000ea8000c1e1900 */
[----:B------:R-:W-:-:S02]  /*11d0*/  IMAD.U32 R4, RZ, RZ, UR8 ;  /* 0x00000008ff047e24 */ /* 0x000fc4000f8e00ff */
[----:B------:R-:W-:Y:S01]  /*11e0*/  IMAD.U32 R5, RZ, RZ, UR9 ;  /* 0x00000009ff057e24 */ /* 0x000fe2000f8e00ff */
[----:B------:R-:W-:-:S04]  /*11f0*/  ULDC.64 UR8, c[0x0][0x418] ;  /* 0x0001060000087ab9 */ /* 0x000fc80000000a00 */
[----:B---3--:R-:W3:Y:S01]  /*1200*/  @P2 LDG.E R4, desc[UR36][R4.64] ;  /* 0x0000002404042981 */ /* 0x008ee2000c1e1900 */
[----:B------:R-:W-:Y:S02]  /*1210*/  UISETP.NE.U32.AND UP0, UPT, UR8, URZ, UPT ;  /* 0x0000003f0800728c */ /* 0x000fe4000bf05070 */
[----:B------:R-:W-:Y:S02]  /*1220*/  ULOP3.LUT UR10, UR5, 0xffff, URZ, 0xc0, !UPT ;  /* 0x0000ffff050a7892 */ /* 0x000fe4000f8ec03f */
[----:B------:R-:W-:Y:S01]  /*1230*/  UISETP.NE.AND.EX UP0, UPT, UR9, URZ, UPT, UP0 ;  /* 0x0000003f0900728c */ /* 0x000fe2000bf05300 */
[----:B------:R-:W-:Y:S02]  /*1240*/  UMOV UR43, URZ ;  /* 0x0000003f002b7c82 */ /* 0x000fe40008000000 */
[----:B------:R-:W-:Y:S01]  /*1250*/  ULDC.64 UR8, c[0x0][0xa20] ;  /* 0x0002880000087ab9 */ /* 0x000fe20000000a00 */
[----:B------:R-:W-:Y:S01]  /*1260*/  USEL UR4, UR4, 0x1, UP0 ;  /* 0x0000000104047887 */ /* 0x000fe20008000000 */
[----:B------:R-:W-:Y:S01]  /*1270*/  ISETP.NE.U32.AND P1, PT, RZ, UR8, PT ;  /* 0x00000008ff007c0c */ /* 0x000fe2000bf25070 */
[----:B------:R-:W-:Y:S01]  /*1280*/  ULDC UR8, c[0x0][0x2f0] ;  /* 0x0000bc0000087ab9 */ /* 0x000fe20000000800 */
[----:B------:R-:W-:Y:S01]  /*1290*/  IMAD.U32 R205, RZ, RZ, UR10 ;  /* 0x0000000affcd7e24 */ /* 0x000fe2000f8e00ff */
[----:B------:R-:W-:Y:S01]  /*12a0*/  UIMAD UR4, UR4, UR8, URZ ;  /* 0x00000008040472a4 */ /* 0x000fe2000f8e023f */
[----:B------:R-:W-:-:S02]  /*12b0*/  ISETP.NE.AND.EX P1, PT, RZ, UR9, PT, P1 ;  /* 0x00000009ff007c0c */ /* 0x000fc4000bf25310 */
[----:B--2---:R-:W-:Y:S02]  /*12c0*/  @P0 R2UR UR43, R2 ;  /* 0x00000000022b02ca */ /* 0x004fe400000e0000 */
[----:B---3--:R-:W-:Y:S01]  /*12d0*/  @P2 R2UR UR42, R4 ;  /* 0x00000000042a22ca */ /* 0x008fe200000e0000 */
[----:B----45:R-:W-:-:S14]  /*12e0*/  @P2 BRA `(.L_x_1217) ;  /* 0x0000000000382947 */ /* 0x030fdc0003800000 */
[----:B------:R-:W-:Y:S01]  /*12f0*/  ULDC.64 UR8, c[0x0][0xa00] ;  /* 0x0002800000087ab9 */ /* 0x000fe20000000a00 */
[----:B------:R-:W-:Y:S01]  /*1300*/  ULDC UR42, c[0x0][0x288] ;  /* 0x0000a200002a7ab9 */ /* 0x000fe20000000800 */
[----:B------:R-:W-:-:S04]  /*1310*/  ISETP.NE.U32.AND P0, PT, RZ, UR8, PT ;  /* 0x00000008ff007c0c */ /* 0x000fc8000bf05070 */
[----:B------:R-:W-:-:S13]  /*1320*/  ISETP.NE.AND.EX P0, PT, RZ, UR9, PT, P0 ;  /* 0x00000009ff007c0c */ /* 0x000fda000bf05300 */
[----:B------:R-:W-:Y:S05]  /*1330*/  @!P0 BRA `(.L_x_1217) ;  /* 0x0000000000248947 */ /* 0x000fea0003800000 */
[----:B------:R-:W-:Y:S02]  /*1340*/  ULDC.64 UR8, c[0x0][0xa00] ;  /* 0x0002800000087ab9 */ /* 0x000fe40000000a00 */
[----:B------:R-:W-:-:S06]  /*1350*/  UIMAD.WIDE UR8, UR7, 0x4, UR8 ;  /* 0x00000004070878a5 */ /* 0x000fcc000f8e0208 */
[----:B------:R-:W-:Y:S02]  /*1360*/  IMAD.U32 R2, RZ, RZ, UR8 ;  /* 0x00000008ff027e24 */ /* 0x000fe4000f8e00ff */
[----:B------:R-:W-:-:S05]  /*1370*/  IMAD.U32 R3, RZ, RZ, UR9 ;  /* 0x00000009ff037e24 */ /* 0x000fca000f8e00ff */
[----:B------:R-:W2:Y:S04]  /*1380*/  LDG.E R4, desc[UR36][R2.64] ;  /* 0x0000002402047981 */ /* 0x000ea8000c1e1900 */
[----:B------:R-:W3:Y:S01]  /*1390*/  LDG.E R0, desc[UR36][R2.64+0x4] ;  /* 0x0000042402007981 */ /* 0x000ee2000c1e1900 */
[----:B--2---:R-:W-:Y:S02]  /*13a0*/  R2UR UR42, R4 ;  /* 0x00000000042a72ca */ /* 0x004fe400000e0000 */
[----:B---3--:R-:W-:-:S13]  /*13b0*/  R2UR UR8, R0 ;  /* 0x00000000000872ca */ /* 0x008fda00000e0000 */
[----:B------:R-:W-:-:S12]  /*13c0*/  UIADD3 UR42, -UR42, UR8, URZ ;  /* 0x000000082a2a7290 */ /* 0x000fd8000fffe13f */
.L_x_1217:
[----:B------:R-:W-:-:S05]  /*13d0*/  IMAD.U32 R0, RZ, RZ, UR7 ;  /* 0x00000007ff007e24 */ /* 0x000fca000f8e00ff */
[----:B------:R0:W-:Y:S01]  /*13e0*/  STL [R1+0x10], R0 ;  /* 0x0000100001007387 */ /* 0x0001e20000100800 */
[----:B------:R-:W-:Y:S05]  /*13f0*/  @!P1 BRA `(.L_x_1218) ;  /* 0x00000000001c9947 */ /* 0x000fea0003800000 */
[----:B------:R-:W-:Y:S02]  /*1400*/  ULDC.64 UR8, c[0x0][0xa20] ;  /* 0x0002880000087ab9 */ /* 0x000fe40000000a00 */
[----:B------:R-:W-:-:S06]  /*1410*/  UIMAD.WIDE UR8, UR7, 0x4, UR8 ;  /* 0x00000004070878a5 */ /* 0x000fcc000f8e0208 */
[----:B------:R-:W-:Y:S02]  /*1420*/  IMAD.U32 R2, RZ, RZ, UR8 ;  /* 0x00000008ff027e24 */ /* 0x000fe4000f8e00ff */
[----:B------:R-:W-:-:S05]  /*1430*/  IMAD.U32 R3, RZ, RZ, UR9 ;  /* 0x00000009ff037e24 */ /* 0x000fca000f8e00ff */
[----:B------:R-:W2:Y:S02]  /*1440*/  LDG.E R2, desc[UR36][R2.64] ;  /* 0x0000002402027981 */ /* 0x000ea4000c1e1900 */
[----:B--2---:R-:W-:Y:S01]  /*1450*/  R2UR UR4, R2 ;  /* 0x00000000020472ca */ /* 0x004fe200000e0000 */
[----:B------:R-:W-:-:S14]  /*1460*/  BRA `(.L_x_1219) ;  /* 0x0000000000347947 */ /* 0x000fdc0003800000 */
.L_x_1218:
[----:B------:R-:W-:Y:S02]  /*1470*/  ULDC.64 UR8, c[0x0][0xa08] ;  /* 0x0002820000087ab9 */ /* 0x000fe40000000a00 */
        /* <DEDUP_REMOVED lines=8> */
[----:B0-----:R-:W3:Y:S01]  /*1500*/  LDG.E R0, desc[UR36][R2.64+0x4] ;  /* 0x0000042402007981 */ /* 0x001ee2000c1e1900 */
[----:B--2---:R-:W-:Y:S02]  /*1510*/  R2UR UR4, R4 ;  /* 0x00000000040472ca */ /* 0x004fe400000e0000 */
[----:B---3--:R-:W-:-:S13]  /*1520*/  R2UR UR7, R0 ;  /* 0x00000000000772ca */ /* 0x008fda00000e0000 */
[----:B------:R-:W-:-:S12]  /*1530*/  UIADD3 UR4, -UR4, UR7, URZ ;  /* 0x0000000704047290 */ /* 0x000fd8000fffe13f */
.L_x_1219:
[----:B------:R-:W-:Y:S01]  /*1540*/  ULDC UR7, c[0x0][0x448] ;  /* 0x0001120000077ab9 */ /* 0x000fe20000000800 */
[----:B------:R-:W-:Y:S02]  /*1550*/  USHF.L.U32 UR61, UR6, 0x7, URZ ;  /* 0x00000007063d7899 */ /* 0x000fe4000800063f */
[----:B------:R-:W-:Y:S02]  /*1560*/  UISETP.NE.AND UP0, UPT, UR7, 0x1, UPT ;  /* 0x000000010700788c */ /* 0x000fe4000bf05270 */
[----:B------:R-:W-:Y:S02]  /*1570*/  UIADD3 UR10, UR61, 0x7f, URZ ;  /* 0x0000007f3d0a7890 */ /* 0x000fe4000fffe03f */
[----:B------:R-:W-:Y:S01]  /*1580*/  UIADD3 UR43, UR4, -UR43, URZ ;  /* 0x8000002b042b7290 */ /* 0x000fe2000fffe03f */
[----:B------:R-:W-:Y:S01]  /*1590*/  ULDC.64 UR6, c[0x0][0x9e0] ;  /* 0x0002780000067ab9 */ /* 0x000fe20000000a00 */
[----:B------:R-:W-:-:S05]  /*15a0*/  UP2UR UR4, UPR, URZ, 0x1 ;  /* 0x000000013f047883 */ /* 0x000fca0008000000 */
[----:B------:R-:W-:Y:S01]  /*15b0*/  @UP0 ULDC UR8, c[0x0][0x44c] ;  /* 0x0001130000080ab9 */ /* 0x000fe20000000800 */
[----:B------:R-:W-:Y:S01]  /*15c0*/  @UP0 ULDC UR11, c[0x0][0x450] ;  /* 0x00011400000b0ab9 */ /* 0x000fe20000000800 */
[----:B------:R-:W-:Y:S01]  /*15d0*/  UIMAD.WIDE.U32 UR8, UR10, UR8, URZ ;  /* 0x000000080a0872a5 */ /* 0x000fe2000f8e003f */
[----:B------:R-:W-:Y:S01]  /*15e0*/  IMAD.U32 R22, RZ, RZ, UR4 ;  /* 0x00000004ff167e24 */ /* 0x000fe2000f8e00ff */
[----:B------:R-:W-:Y:S02]  /*15f0*/  UIADD3 UR4, UR43, 0x1, -UR42 ;  /* 0x000000012b047890 */ /* 0x000fe4000fffe82a */
[----:B------:R-:W-:Y:S02]  /*1600*/  @UP0 USHF.R.U32.HI UR10, URZ, UR11, UR9 ;  /* 0x0000000b3f0a0299 */ /* 0x000fe40008011609 */
[----:B------:R-:W-:Y:S02]  /*1610*/  UISETP.GE.AND UP0, UPT, UR7, 0x1, UPT ;  /* 0x000000010700788c */ /* 0x000fe4000bf06270 */
[----:B------:R-:W-:-:S02]  /*1620*/  UIADD3 UR10, UR4, UR10, URZ ;  /* 0x0000000a040a7290 */ /* 0x000fc4000fffe03f */
[----:B------:R-:W-:Y:S02]  /*1630*/  UP2UR UR60, UPR, URZ, 0x1 ;  /* 0x000000013f3c7883 */ /* 0x000fe40008000000 */
[----:B------:R-:W-:Y:S01]  /*1640*/  PLOP3.LUT P0, PT, PT, PT, UP0, 0x40, 0x0 ;  /* 0x000000000000781c */ /* 0x000fe20003f0e808 */
[----:B------:R-:W-:-:S12]  /*1650*/  UIADD3 UR6, UR10, UR6, URZ ;  /* 0x000000060a067290 */ /* 0x000fd8000fffe03f */
[----:B------:R-:W-:Y:S05]  /*1660*/  @P0 BRA `(.L_x_1220) ;  /* 0x0000000000440947 */ /* 0x000fea0003800000 */
        /* <DEDUP_REMOVED lines=10> */
.L_x_1221:
[----:B------:R-:W-:-:S11]  /*1710*/  UISETP.NE.AND UP0, UPT, UR7, 0x1, UPT ;  /* 0x000000010700788c */ /* 0x000fd6000bf05270 */
[----:B------:R-:W-:Y:S02]  /*1720*/  @UP0 ULDC.64 UR10, c[0x0][0x9e8] ;  /* 0x00027a00000a0ab9 */ /* 0x000fe40000000a00 */
[----:B------:R-:W-:-:S04]  /*1730*/  UIMAD.WIDE.U32 UR8, UR4, UR10, URZ ;  /* 0x0000000a040872a5 */ /* 0x000fc8000f8e003f */
[----:B------:R-:W-:-:S12]  /*1740*/  @UP0 USHF.R.U32.HI UR4, URZ, UR11, UR9 ;  /* 0x0000000b3f040299 */ /* 0x000fd80008011609 */
.L_x_1222:
[----:B------:R-:W-:-:S04]  /*1750*/  UIMAD UR4, UR4, UR7, UR7 ;  /* 0x00000007040472a4 */ /* 0x000fc8000f8e0207 */
[----:B------:R-:W-:-:S04]  /*1760*/  UISETP.LT.AND UP0, UPT, UR6, UR4, UPT ;  /* 0x000000040600728c */ /* 0x000fc8000bf01270 */
[----:B------:R-:W-:-:S12]  /*1770*/  USEL UR6, UR6, UR4, UP0 ;  /* 0x0000000406067287 */ /* 0x000fd80008000000 */
.L_x_1220:
[----:B------:R-:W-:Y:S01]  /*1780*/  R2UR UR4, R22 ;  /* 0x00000000160472ca */ /* 0x000fe200000e0000 */
[----:B------:R-:W-:Y:S02]  /*1790*/  UIADD3 UR10, UR6, 0x3f, URZ ;  /* 0x0000003f060a7890 */ /* 0x000fe4000fffe03f */
[----:B------:R-:W-:Y:S02]  /*17a0*/  UISETP.GE.AND UP1, UPT, UR7, 0x1, UPT ;  /* 0x000000010700788c */ /* 0x000fe4000bf26270 */
[----:B------:R-:W-:Y:S01]  /*17b0*/  USHF.R.S32.HI UR11, URZ, 0x1f, UR10 ;  /* 0x0000001f3f0b7899 */ /* 0x000fe2000801140a */
[----:B------:R-:W-:Y:S01]  /*17c0*/  UMOV UR12, UR61 ;  /* 0x0000003d000c7c82 */ /* 0x000fe20008000000 */
[----:B------:R-:W-:Y:S02]  /*17d0*/  UIADD3 UR41, UR43, -UR42, URZ ;  /* 0x8000002a2b297290 */ /* 0x000fe4000fffe03f */
[----:B------:R-:W-:Y:S01]  /*17e0*/  PLOP3.LUT P0, PT, PT, PT, UP1, 0x40, 0x0 ;  /* 0x000000000000781c */ /* 0x000fe20003f0e818 */
[----:B------:R-:W-:-:S03]  /*17f0*/  ULEA.HI UR11, UR11, UR10, URZ, 0x6 ;  /* 0x0000000a0b0b7291 */ /* 0x000fc6000f8f303f */
[----:B------:R-:W-:Y:S02]  /*1800*/  UISETP.NE.AND UP0, UPT, UR4, URZ, UPT ;  /* 0x0000003f0400728c */ /* 0x000fe4000bf05270 */
[----:B------:R-:W-:Y:S02]  /*1810*/  UIADD3 UR4, UR43, 0x3f, URZ ;  /* 0x0000003f2b047890 */ /* 0x000fe4000fffe03f */
[----:B------:R-:W-:Y:S02]  /*1820*/  USHF.R.S32.HI UR11, URZ, 0x6, UR11 ;  /* 0x000000063f0b7899 */ /* 0x000fe4000801140b */
[----:B------:R-:W-:Y:S01]  /*1830*/  USHF.R.S32.HI UR6, URZ, 0x1f, UR4 ;  /* 0x0000001f3f067899 */ /* 0x000fe20008011404 */
[----:B------:R-:W-:-:S03]  /*1840*/  ULDC UR10, c[0x0][0x9dc] ;  /* 0x00027700000a7ab9 */ /* 0x000fc60000000800 */
[----:B------:R-:W-:Y:S01]  /*1850*/  ULEA.HI UR6, UR6, UR4, URZ, 0x6 ;  /* 0x0000000406067291 */ /* 0x000fe2000f8f303f */
[----:B------:R-:W-:Y:S01]  /*1860*/  @UP0 ULDC UR8, c[0x0][0x44c] ;  /* 0x0001130000080ab9 */ /* 0x000fe20000000800 */
[----:B------:R-:W-:Y:S01]  /*1870*/  @UP0 ULDC UR13, c[0x0][0x450] ;  /* 0x00011400000d0ab9 */ /* 0x000fe20000000800 */
[----:B------:R-:W-:Y:S02]  /*1880*/  UIMAD.WIDE.U32 UR8, UR61, UR8, URZ ;  /* 0x000000083d0872a5 */ /* 0x000fe4000f8e003f */
[----:B------:R-:W-:Y:S02]  /*1890*/  USHF.R.S32.HI UR6, URZ, 0x6, UR6 ;  /* 0x000000063f067899 */ /* 0x000fe40008011406 */
[----:B------:R-:W-:Y:S02]  /*18a0*/  @UP0 USHF.R.U32.HI UR12, URZ, UR13, UR9 ;  /* 0x0000000d3f0c0299 */ /* 0x000fe40008011609 */
[----:B------:R-:W-:Y:S02]  /*18b0*/  UISETP.LT.AND UP0, UPT, UR6, UR11, UPT ;  /* 0x0000000b0600728c */ /* 0x000fe4000bf01270 */
[----:B------:R-:W-:-:S02]  /*18c0*/  UIADD3 UR4, UR41, UR12, URZ ;  /* 0x0000000c29047290 */ /* 0x000fc4000fffe03f */
[----:B------:R-:W-:Y:S02]  /*18d0*/  USEL UR6, UR6, UR11, UP0 ;  /* 0x0000000b06067287 */ /* 0x000fe40008000000 */
[----:B------:R-:W-:Y:S01]  /*18e0*/  UIADD3 UR10, UR4, -UR10, URZ ;  /* 0x8000000a040a7290 */ /* 0x000fe2000fffe03f */
[----:B------:R-:W-:Y:S11]  /*18f0*/  @P0 BRA `(.L_x_1223) ;  /* 0x0000000000440947 */ /* 0x000ff60003800000 */
        /* <DEDUP_REMOVED lines=10> */
.L_x_1224:
[----:B------:R-:W-:-:S11]  /*19a0*/  UISETP.NE.AND UP0, UPT, UR7, 0x1, UPT ;  /* 0x000000010700788c */ /* 0x000fd6000bf05270 */
[----:B------:R-:W-:Y:S02]  /*19b0*/  @UP0 ULDC.64 UR12, c[0x0][0x9e8] ;  /* 0x00027a00000c0ab9 */ /* 0x000fe40000000a00 */
[----:B------:R-:W-:-:S04]  /*19c0*/  UIMAD.WIDE.U32 UR8, UR4, UR12, URZ ;  /* 0x0000000c040872a5 */ /* 0x000fc8000f8e003f */
[----:B------:R-:W-:-:S12]  /*19d0*/  @UP0 USHF.R.U32.HI UR4, URZ, UR13, UR9 ;  /* 0x0000000d3f040299 */ /* 0x000fd80008011609 */
.L_x_1225:
[----:B------:R-:W-:-:S04]  /*19e0*/  UIMAD UR4, UR4, UR7, URZ ;  /* 0x00000007040472a4 */ /* 0x000fc8000f8e023f */
[----:B------:R-:W-:-:S04]  /*19f0*/  UISETP.LT.AND UP0, UPT, UR10, UR4, UPT ;  /* 0x000000040a00728c */ /* 0x000fc8000bf01270 */
[----:B------:R-:W-:-:S12]  /*1a00*/  USEL UR10, UR10, UR4, !UP0 ;  /* 0x000000040a0a7287 */ /* 0x000fd8000c000000 */
.L_x_1223:
[----:B------:R-:W-:-:S04]  /*1a10*/  USHF.R.S32.HI UR4, URZ, 0x1f, UR10 ;  /* 0x0000001f3f047899 */ /* 0x000fc8000801140a */
[----:B------:R-:W-:-:S04]  /*1a20*/  ULEA.HI UR4, UR4, UR10, URZ, 0x6 ;  /* 0x0000000a04047291 */ /* 0x000fc8000f8f303f */
[----:B------:R-:W-:Y:S02]  /*1a30*/  USHF.R.S32.HI UR7, URZ, 0x6, UR4 ;  /* 0x000000063f077899 */ /* 0x000fe40008011404 */
[----:B------:R-:W-:Y:S02]  /*1a40*/  ULOP3.LUT UR4, UR5, 0xff000000, URZ, 0xc0, !UPT ;  /* 0xff00000005047892 */ /* 0x000fe4000f8ec03f */
[----:B------:R-:W-:Y:S02]  /*1a50*/  UISETP.LT.AND UP0, UPT, URZ, UR7, UPT ;  /* 0x000000073f00728c */ /* 0x000fe4000bf01270 */
[----:B------:R-:W-:Y:S02]  /*1a60*/  ULOP3.LUT UR5, UR5, 0xff0000, URZ, 0xc0, !UPT ;  /* 0x00ff000005057892 */ /* 0x000fe4000f8ec03f */
[----:B------:R-:W-:Y:S02]  /*1a70*/  USEL UR10, URZ, UR7, !UP0 ;  /* 0x000000073f0a7287 */ /* 0x000fe4000c000000 */
[----:B------:R-:W-:-:S02]  /*1a80*/  USHF.R.U32.HI UR4, URZ, 0x8, UR4 ;  /* 0x000000083f047899 */ /* 0x000fc40008011604 */
[----:B------:R-:W-:Y:S02]  /*1a90*/  UISETP.GT.AND UP0, UPT, UR6, UR10, UPT ;  /* 0x0000000a0600728c */ /* 0x000fe4000bf04270 */
[----:B------:R-:W-:-:S03]  /*1aa0*/  ULEA.HI UR5, UR5, UR4, URZ, 0x10 ;  /* 0x0000000405057291 */ /* 0x000fc6000f8f803f */
[----:B------:R-:W-:Y:S01]  /*1ab0*/  UMOV UR4, URZ ;  /* 0x0000003f00047c82 */ /* 0x000fe20008000000 */
[----:B------:R-:W-:Y:S01]  /*1ac0*/  PLOP3.LUT P0, PT, PT, PT, UP0, 0x80, 0x0 ;  /* 0x000000000000781c */ /* 0x000fe20003f0f008 */
[----:B------:R-:W-:Y:S02]  /*1ad0*/  ULOP3.LUT UR7, UR5, 0xff, URZ, 0xc0, !UPT ;  /* 0x000000ff05077892 */ /* 0x000fe4000f8ec03f */
[----:B------:R-:W-:-:S04]  /*1ae0*/  USHF.R.U32.HI UR5, URZ, 0x10, UR5 ;  /* 0x000000103f057899 */ /* 0x000fc80008011605 */
[----:B------:R-:W-:Y:S02]  /*1af0*/  IMAD.U32 R204, RZ, RZ, UR7 ;  /* 0x00000007ffcc7e24 */ /* 0x000fe4000f8e00ff */
[----:B------:R-:W-:-:S04]  /*1b00*/  IMAD.U32 R202, RZ, RZ, UR5 ;  /* 0x00000005ffca7e24 */ /* 0x000fc8000f8e00ff */
[----:B------:R-:W-:Y:S05]  /*1b10*/  @!P0 BRA `(.L_x_1226) ;  /* 0x0000000000988947 */ /* 0x000fea0003800000 */
[----:B------:R-:W-:Y:S01]  /*1b20*/  R2UR UR5, R202 ;  /* 0x00000000ca0572ca */ /* 0x000fe200000e0000 */
[----:B------:R-:W-:-:S12]  /*1b30*/  ULDC UR4, c[0x0][0x9f0] ;  /* 0x00027c0000047ab9 */ /* 0x000fd80000000800 */
[----:B------:R-:W-:-:S04]  /*1b40*/  UISETP.NE.AND UP0, UPT, UR5, URZ, UPT ;  /* 0x0000003f0500728c */ /* 0x000fc8000bf05270 */
[----:B------:R-:W-:-:S04]  /*1b50*/  USEL UR11, UR5, UR4, UP0 ;  /* 0x00000004050b7287 */ /* 0x000fc80008000000 */
[----:B------:R-:W-:Y:S02]  /*1b60*/  UIADD3 UR4, UR11, -0x1, UR6 ;  /* 0xffffffff0b047890 */ /* 0x000fe4000fffe006 */
[----:B------:R-:W-:Y:S02]  /*1b70*/  IMAD.U32 R3, RZ, RZ, UR11 ;  /* 0x0000000bff037e24 */ /* 0x000fe4000f8e00ff */
[----:B------:R-:W-:-:S03]  /*1b80*/  UIADD3 UR7, -UR10, UR4, URZ ;  /* 0x000000040a077290 */ /* 0x000fc6000fffe13f */
[-C--:B0-----:R-:W-:Y:S01]  /*1b90*/  IABS R0, R3.reuse ;  /* 0x0000000300007213 */ /* 0x081fe20000000000 */
[----:B------:R-:W-:Y:S01]  /*1ba0*/  UMOV UR4, URZ ;  /* 0x0000003f00047c82 */ /* 0x000fe20008000000 */
[----:B------:R-:W-:Y:S01]  /*1bb0*/  IABS R5, R3 ;  /* 0x0000000300057213 */ /* 0x000fe20000000000 */
[----:B------:R-:W-:Y:S01]  /*1bc0*/  IMAD.U32 R4, RZ, RZ, UR7 ;  /* 0x00000007ff047e24 */ /* 0x000fe2000f8e00ff */
[----:B------:R-:W-:Y:S01]  /*1bd0*/  R2UR UR12, R0 ;  /* 0x00000000000c72ca */ /* 0x000fe200000e0000 */
[----:B------:R-:W-:-:S03]  /*1be0*/  ULOP3.LUT UR7, UR7, UR11, URZ, 0x3c, !UPT ;  /* 0x0000000b07077292 */ /* 0x000fc6000f8e3c3f */
[----:B------:R-:W-:-:S05]  /*1bf0*/  IABS R4, R4 ;  /* 0x0000000400047213 */ /* 0x000fca0000000000 */
[----:B------:R-:W-:-:S04]  /*1c00*/  IMAD.MOV.U32 R3, RZ, RZ, R4 ;  /* 0x000000ffff037224 */ /* 0x000fc800078e0004 */
[----:B------:R-:W0:Y:S01]  /*1c10*/  I2F.RP R0, UR12 ;  /* 0x0000000c00007d06 */ /* 0x000e220008209400 */
[----:B------:R-:W-:-:S07]  /*1c20*/  R2UR UR9, R3 ;  /* 0x00000000030972ca */ /* 0x000fce00000e0000 */
[----:B0-----:R-:W0:Y:S02]  /*1c30*/  MUFU.RCP R0, R0 ;  /* 0x0000000000007308 */ /* 0x001e240000001000 */
[----:B0-----:R-:W-:Y:S02]  /*1c40*/  VIADD R2, R0, 0xffffffe ;  /* 0x0ffffffe00027836 */ /* 0x001fe40000000000 */
        /* <DEDUP_REMOVED lines=19> */
.L_x_1226:
[----:B------:R-:W-:Y:S01]  /*1d80*/  R2UR UR5, R204 ;  /* 0x00000000cc0572ca */ /* 0x000fe200000e0000 */
[----:B------:R-:W-:Y:S01]  /*1d90*/  IMAD.U32 R152, RZ, RZ, UR6 ;  /* 0x00000006ff987e24 */ /* 0x000fe2000f8e00ff */
[----:B------:R-:W-:Y:S01]  /*1da0*/  PLOP3.LUT P0, PT, PT, PT, PT, 0x80, 0x0 ;  /* 0x000000000000781c */ /* 0x000fe20003f0f070 */
[----:B------:R-:W-:Y:S01]  /*1db0*/  IMAD.U32 R3, RZ, RZ, UR4 ;  /* 0x00000004ff037e24 */ /* 0x000fe2000f8e00ff */
[----:B------:R-:W-:Y:S01]  /*1dc0*/  CS2R R150, SRZ ;  /* 0x0000000000967805 */ /* 0x000fe2000001ff00 */
[----:B0-----:R-:W-:Y:S01]  /*1dd0*/  IMAD.MOV.U32 R0, RZ, RZ, RZ ;  /* 0x000000ffff007224 */ /* 0x001fe200078e00ff */
[----:B------:R-:W-:Y:S01]  /*1de0*/  CS2R R148, SRZ ;  /* 0x0000000000947805 */ /* 0x000fe2000001ff00 */
[----:B------:R-:W-:Y:S01]  /*1df0*/  IMAD.MOV.U32 R4, RZ, RZ, RZ ;  /* 0x000000ffff047224 */ /* 0x000fe200078e00ff */
[----:B------:R-:W-:Y:S02]  /*1e00*/  CS2R R146, SRZ ;  /* 0x0000000000927805 */ /* 0x000fe4000001ff00 */
[----:B------:R-:W-:-:S02]  /*1e10*/  CS2R R144, SRZ ;  /* 0x0000000000907805 */ /* 0x000fc4000001ff00 */
[----:B------:R-:W-:Y:S02]  /*1e20*/  CS2R R142, SRZ ;  /* 0x00000000008e7805 */ /* 0x000fe4000001ff00 */
[----:B------:R-:W-:Y:S02]  /*1e30*/  CS2R R140, SRZ ;  /* 0x00000000008c7805 */ /* 0x000fe4000001ff00 */
[----:B------:R-:W-:Y:S01]  /*1e40*/  CS2R R138, SRZ ;  /* 0x00000000008a7805 */ /* 0x000fe2000001ff00 */
[----:B------:R-:W-:Y:S01]  /*1e50*/  UIMAD UR5, UR5, UR4, UR10 ;  /* 0x00000004050572a4 */ /* 0x000fe2000f8e020a */
[----:B------:R-:W-:Y:S02]  /*1e60*/  CS2R R136, SRZ ;  /* 0x0000000000887805 */ /* 0x000fe4000001ff00 */
[----:B------:R-:W-:Y:S02]  /*1e70*/  CS2R R134, SRZ ;  /* 0x0000000000867805 */ /* 0x000fe4000001ff00 */
[----:B------:R-:W-:-:S02]  /*1e80*/  CS2R R132, SRZ ;  /* 0x0000000000847805 */ /* 0x000fc4000001ff00 */
[----:B------:R-:W-:Y:S02]  /*1e90*/  CS2R R130, SRZ ;  /* 0x0000000000827805 */ /* 0x000fe4000001ff00 */
[----:B------:R-:W-:Y:S02]  /*1ea0*/  CS2R R128, SRZ ;  /* 0x0000000000807805 */ /* 0x000fe4000001ff00 */
[----:B------:R-:W-:Y:S01]  /*1eb0*/  VIADDMNMX R152, R3, UR5, R152, PT ;  /* 0x0000000503987c46 */ /* 0x000fe2000b800198 */
[----:B------:R-:W-:Y:S01]  /*1ec0*/  IMAD.U32 R200, RZ, RZ, UR5 ;  /* 0x00000005ffc87e24 */ /* 0x000fe2000f8e00ff */
[----:B------:R-:W-:Y:S02]  /*1ed0*/  CS2R R126, SRZ ;  /* 0x00000000007e7805 */ /* 0x000fe4000001ff00 */
[----:B------:R-:W-:Y:S02]  /*1ee0*/  CS2R R124, SRZ ;  /* 0x00000000007c7805 */ /* 0x000fe4000001ff00 */
[----:B------:R-:W-:-:S02]  /*1ef0*/  ISETP.GT.AND P1, PT, R152, UR5, PT ;  /* 0x0000000598007c0c */ /* 0x000fc4000bf24270 */
        /* <DEDUP_REMOVED lines=87> */
.L_x_1228:
[----:B------:R-:W2:Y:S04]  /*2470*/  LDL R18, [R1+0x14] ;  /* 0x0000140001127983 */ /* 0x000ea80000100800 */
[----:B------:R-:W3:Y:S01]  /*2480*/  LDL R2, [R1+0x2c] ;  /* 0x00002c0001027983 */ /* 0x000ee20000100800 */
[----:B--2---:R-:W-:Y:S02]  /*2490*/  R2UR UR6, R18 ;  /* 0x00000000120672ca */ /* 0x004fe400000e0000 */
[----:B---3--:R-:W-:-:S11]  /*24a0*/  R2UR UR5, R2 ;  /* 0x00000000020572ca */ /* 0x008fd600000e0000 */
[----:B------:R-:W-:-:S04]  /*24b0*/  ULEA.HI UR4, UR6, UR6, URZ, 0x1 ;  /* 0x0000000606047291 */ /* 0x000fc8000f8f083f */
[----:B------:R-:W-:Y:S01]  /*24c0*/  ULOP3.LUT UR4, UR4, 0xfffffffe, URZ, 0xc0, !UPT ;  /* 0xfffffffe04047892 */ /* 0x000fe2000f8ec03f */
[----:B------:R-:W-:-:S03]  /*24d0*/  IMAD.U32 R2, RZ, RZ, UR5 ;  /* 0x00000005ff027e24 */ /* 0x000fc6000f8e00ff */
[----:B------:R-:W-:Y:S02]  /*24e0*/  UIADD3 UR4, UR6, -UR4, URZ ;  /* 0x8000000406047290 */ /* 0x000fe4000fffe03f */
[----:B------:R-:W-:-:S04]  /*24f0*/  ISETP.NE.AND P0, PT, R2, 0x3, PT ;  /* 0x000000030200780c */ /* 0x000fc80003f05270 */
[----:B------:R-:W-:-:S05]  /*2500*/  IMAD.U32 R0, RZ, RZ, UR4 ;  /* 0x00000004ff007e24 */ /* 0x000fca000f8e00ff */
[----:B------:R-:W-:-:S04]  /*2510*/  SHF.L.U32 R0, R0, 0x1f, RZ ;  /* 0x0000001f00007819 */ /* 0x000fc800000006ff */
[----:B------:R-:W0:Y:S02]  /*2520*/  SYNCS.PHASECHK.TRANS64.TRYWAIT P1, [UR40+0x30800], R0 ;  /* 0x03080000ff0075a7 */ /* 0x000e240008020168 */
[----:B0-----:R-:W-:Y:S05]  /*2530*/  @!P1 BRA `(.L_x_1229) ;  /* 0x00000170006c9947 */ /* 0x001fea0003800000 */
.L_x_1425:
[----:B------:R-:W-:Y:S05]  /*2540*/  @!P0 BRA `(.L_x_1230) ;  /* 0x0000000000048947 */ /* 0x000fea0003800000 */
[----:B------:R-:W-:Y:S01]  /*2550*/  BPT.TRAP 0x1 ;  /* 0x000000040000795c */ /* 0x000fe20000300000 */
.L_x_1230:
[----:B0-----:R-:W-:Y:S02]  /*2560*/  IMAD.U32 R3, RZ, RZ, UR39 ;  /* 0x00000027ff037e24 */ /* 0x001fe4000f8e00ff */
[----:B------:R-:W-:-:S03]  /*2570*/  IMAD.U32 R0, RZ, RZ, UR38 ;  /* 0x00000026ff007e24 */ /* 0x000fc6000f8e00ff */
[----:B------:R-:W-:Y:S02]  /*2580*/  LEA R3, R3, UR40, 0x3 ;  /* 0x0000002803037c11 */ /* 0x000fe4000f8e18ff */
[----:B------:R-:W-:-:S04]  /*2590*/  SHF.L.U32 R0, R0, 0x1f, RZ ;  /* 0x0000001f00007819 */ /* 0x000fc800000006ff */
[----:B------:R0:W1:Y:S01]  /*25a0*/  SYNCS.PHASECHK.TRANS64.TRYWAIT P1, [R3+URZ+0x30830], R0 ;  /* 0x03083000030075a7 */ /* 0x000062000802017f */
[----:B------:R-:W-:Y:S05]  /*25b0*/  @!P0 BRA `(.L_x_1231) ;  /* 0x0000000000048947 */ /* 0x000fea0003800000 */
[----:B------:R-:W-:Y:S01]  /*25c0*/  BPT.TRAP 0x1 ;  /* 0x000000040000795c */ /* 0x000fe20000300000 */
.L_x_1231:
[----:B-1----:R-:W-:Y:S05]  /*25d0*/  @P1 BRA `(.L_x_1232) ;  /* 0x0000000000081947 */ /* 0x002fea0003800000 */
[----:B------:R-:W1:Y:S02]  /*25e0*/  SYNCS.PHASECHK.TRANS64.TRYWAIT P1, [R3+URZ+0x30830], R0 ;  /* 0x03083000030075a7 */ /* 0x000e64000802017f */
[----:B-1----:R-:W-:Y:S05]  /*25f0*/  @!P1 BRA `(.L_x_1233) ;  /* 0x0000017000549947 */ /* 0x002fea0003800000 */
.L_x_1232:
[----:B------:R-:W-:Y:S05]  /*2600*/  WARPSYNC.ALL ;  /* 0x0000000000007948 */ /* 0x000fea0003800000 */
[----:B------:R-:W-:Y:S01]  /*2610*/  UIADD3 UR4, UR40, 0x20400, URZ ;  /* 0x0002040028047890 */ /* 0x000fe2000fffe03f */
[----:B------:R-:W-:Y:S01]  /*2620*/  WARPGROUP.ARRIVE ;  /* 0x00000000000079c5 */ /* 0x000fe20000000000 */
[----:B------:R-:W-:Y:S01]  /*2630*/  UMOV UR9, 0x40000040 ;  /* 0x4000004000097882 */ /* 0x000fe20000000000 */
[----:B------:R-:W-:Y:S01]  /*2640*/  UMOV UR11, 0x40000040 ;  /* 0x40000040000b7882 */ /* 0x000fe20000000000 */
[----:B------:R-:W-:Y:S01]  /*2650*/  USHF.R.U32.HI UR4, URZ, 0x4, UR4 ;  /* 0x000000043f047899 */ /* 0x000fe20008011604 */
[----:B------:R-:W-:Y:S01]  /*2660*/  IMAD.U32 R15, RZ, RZ, UR9 ;  /* 0x00000009ff0f7e24 */ /* 0x000fe2000f8e00ff */
[----:B------:R-:W-:Y:S01]  /*2670*/  UMOV UR57, 0x40000040 ;  /* 0x4000004000397882 */ /* 0x000fe20000000000 */
[----:B------:R-:W-:Y:S01]  /*2680*/  UMOV UR59, 0x40000040 ;  /* 0x40000040003b7882 */ /* 0x000fe20000000000 */
[----:B------:R-:W-:Y:S01]  /*2690*/  ULOP3.LUT UR4, UR4, 0x3fff, URZ, 0xc0, !UPT ;  /* 0x00003fff04047892 */ /* 0x000fe2000f8ec03f */
[----:B------:R-:W-:Y:S01]  /*26a0*/  UMOV UR13, 0x40000040 ;  /* 0x40000040000d7882 */ /* 0x000fe20000000000 */
[----:B------:R-:W-:-:S02]  /*26b0*/  UMOV UR15, 0x40000040 ;  /* 0x40000040000f7882 */ /* 0x000fc40000000000 */
[----:B------:R-:W-:Y:S02]  /*26c0*/  ULOP3.LUT UR5, UR4, 0x10000, URZ, 0xfc, !UPT ;  /* 0x0001000004057892 */ /* 0x000fe4000f8efc3f */
[----:B------:R-:W-:Y:S01]  /*26d0*/  ULOP3.LUT UR4, UR44, 0x10000, URZ, 0xfc, !UPT ;  /* 0x000100002c047892 */ /* 0x000fe2000f8efc3f */
[----:B------:R-:W-:Y:S01]  /*26e0*/  UMOV UR17, 0x40000040 ;  /* 0x4000004000117882 */ /* 0x000fe20000000000 */
[----:B------:R-:W-:Y:S02]  /*26f0*/  UMOV UR19, 0x40000040 ;  /* 0x4000004000137882 */ /* 0x000fe40000000000 */
[----:B------:R-:W-:Y:S01]  /*2700*/  IMAD.U32 R20, RZ, RZ, UR5 ;  /* 0x00000005ff147e24 */ /* 0x000fe2000f8e00ff */
[----:B------:R-:W-:Y:S02]  /*2710*/  ULEA UR5, UR39, UR5, 0xb ;  /* 0x0000000527057291 */ /* 0x000fe4000f8e583f */
[----:B------:R-:W-:Y:S01]  /*2720*/  UMOV UR8, UR4 ;  /* 0x0000000400087c82 */ /* 0x000fe20008000000 */
[----:B------:R-:W-:Y:S01]  /*2730*/  UIADD3 UR6, UR4, 0x2, URZ ;  /* 0x0000000204067890 */ /* 0x000fe2000fffe03f */
[----:B------:R-:W-:Y:S01]  /*2740*/  IMAD.U32 R14, RZ, RZ, UR8 ;  /* 0x00000008ff0e7e24 */ /* 0x000fe2000f8e00ff */
[----:B------:R-:W-:-:S02]  /*2750*/  UIADD3 UR7, UR5, 0x2, URZ ;  /* 0x0000000205077890 */ /* 0x000fc4000fffe03f */
[----:B------:R-:W-:Y:S01]  /*2760*/  UMOV UR10, UR5 ;  /* 0x00000005000a7c82 */ /* 0x000fe20008000000 */
[----:B------:R-:W-:Y:S01]  /*2770*/  UIADD3 UR56, UR4, 0x404, URZ ;  /* 0x0000040404387890 */ /* 0x000fe2000fffe03f */
[----:B------:R-:W-:Y:S01]  /*2780*/  HGMMA.64x64x16.F32.BF16 R24, gdesc[UR8], RZ, !UPT, gsb0 ;  /* 0x00e00000081879f0 */ /* 0x000fe2000c0018ff */
[----:B------:R-:W-:Y:S01]  /*2790*/  UMOV UR8, UR6 ;  /* 0x0000000600087c82 */ /* 0x000fe20008000000 */
[----:B------:R-:W-:Y:S01]  /*27a0*/  UMOV UR9, 0x40000040 ;  /* 0x4000004000097882 */ /* 0x000fe20000000000 */
[----:B------:R-:W-:Y:S01]  /*27b0*/  UMOV UR10, UR7 ;  /* 0x00000007000a7c82 */ /* 0x000fe20008000000 */
[----:B------:R-:W-:Y:S01]  /*27c0*/  UMOV UR11, 0x40000040 ;  /* 0x40000040000b7882 */ /* 0x000fe20000000000 */
[----:B------:R-:W-:Y:S01]  /*27d0*/  UIADD3 UR6, UR4, 0x4, URZ ;  /* 0x0000000404067890 */ /* 0x000fe2000fffe03f */
[----:B------:R-:W-:Y:S01]  /*27e0*/  IMAD.U32 R12, RZ, RZ, UR8 ;  /* 0x00000008ff0c7e24 */ /* 0x000fe2000f8e00ff */
[----:B------:R-:W-:Y:S01]  /*27f0*/  UIADD3 UR7, UR5, 0x4, URZ ;  /* 0x0000000405077890 */ /* 0x000fe2000fffe03f */
[----:B------:R-:W-:Y:S01]  /*2800*/  IMAD.U32 R13, RZ, RZ, UR9 ;  /* 0x00000009ff0d7e24 */ /* 0x000fe2000f8e00ff */
[----:B------:R-:W-:-:S02]  /*2810*/  UIADD3 UR58, UR5, 0x204, URZ ;  /* 0x00000204053a7890 */ /* 0x000fc4000fffe03f */
[----:B------:R-:W-:Y:S02]  /*2820*/  UIADD3 UR12, UR4, 0x800, URZ ;  /* 0x00000800040c7890 */ /* 0x000fe4000fffe03f */
[----:B------:R-:W-:Y:S02]  /*2830*/  UIADD3 UR14, UR5, 0x400, URZ ;  /* 0x00000400050e7890 */ /* 0x000fe4000fffe03f */
[----:B------:R-:W-:Y:S02]  /*2840*/  UIADD3 UR16, UR4, 0x802, URZ ;  /* 0x0000080204107890 */ /* 0x000fe4000fffe03f */
[----:B------:R-:W-:Y:S02]  /*2850*/  UIADD3 UR18, UR5, 0x402, URZ ;  /* 0x0000040205127890 */ /* 0x000fe4000fffe03f */
[----:B------:R-:W-:Y:S02]  /*2860*/  UIADD3 UR20, UR4, 0x804, URZ ;  /* 0x0000080404147890 */ /* 0x000fe4000fffe03f */
[----:B------:R-:W-:Y:S01]  /*2870*/  UIADD3 UR22, UR5, 0x404, URZ ;  /* 0x0000040405167890 */ /* 0x000fe2000fffe03f */
[----:B------:R-:W-:Y:S01]  /*2880*/  UMOV UR21, 0x40000040 ;  /* 0x4000004000157882 */ /* 0x000fe20000000000 */
[----:B------:R-:W-:Y:S01]  /*2890*/  UMOV UR23, 0x40000040 ;  /* 0x4000004000177882 */ /* 0x000fe20000000000 */
[----:B------:R-:W-:-:S02]  /*28a0*/  UIADD3 UR24, UR4, 0x806, URZ ;  /* 0x0000080604187890 */ /* 0x000fc4000fffe03f */
[----:B------:R-:W-:Y:S01]  /*28b0*/  UIADD3 UR26, UR5, 0x406, URZ ;  /* 0x00000406051a7890 */ /* 0x000fe2000fffe03f */
[----:B------:R-:W-:Y:S01]  /*28c0*/  UMOV UR25, 0x40000040 ;  /* 0x4000004000197882 */ /* 0x000fe20000000000 */
[----:B------:R-:W-:Y:S01]  /*28d0*/  UMOV UR27, 0x40000040 ;  /* 0x40000040001b7882 */ /* 0x000fe20000000000 */
[----:B------:R-:W-:Y:S02]  /*28e0*/  UIADD3 UR28, UR4, 0xc00, URZ ;  /* 0x00000c00041c7890 */ /* 0x000fe4000fffe03f */
[----:B------:R-:W-:Y:S01]  /*28f0*/  UIADD3 UR30, UR5, 0x600, URZ ;  /* 0x00000600051e7890 */ /* 0x000fe2000fffe03f */
[----:B------:R-:W-:Y:S01]  /*2900*/  UMOV UR29, 0x40000040 ;  /* 0x40000040001d7882 */ /* 0x000fe20000000000 */
[----:B------:R-:W-:Y:S01]  /*2910*/  UMOV UR31, 0x40000040 ;  /* 0x40000040001f7882 */ /* 0x000fe20000000000 */
        /* <DEDUP_REMOVED lines=12> */
[----:B------:R-:W-:Y:S02]  /*29e0*/  WARPGROUP.DEPBAR.LE gsb0, 0x0 ;  /* 0x00008000000079c5 */ /* 0x000fe40000010000 */
[----:B------:R-:W-:-:S06]  /*29f0*/  WARPGROUP.ARRIVE ;  /* 0x00000000000079c5 */ /* 0x000fcc0000000000 */
[----:B------:R-:W-:Y:S01]  /*2a00*/  HGMMA.64x64x16.F32.BF16 R24, gdesc[UR8], R24, gsb0 ;  /* 0x00e00000081879f0 */ /* 0x000fe20008001818 */
        /* <DEDUP_REMOVED lines=37> */
[----:B------:R-:W-:Y:S02]  /*2c60*/  IMAD.U32 R4, RZ, RZ, UR8 ;  /* 0x00000008ff047e24 */ /* 0x000fe4000f8e00ff */
[----:B------:R-:W-:Y:S01]  /*2c70*/  IMAD.U32 R5, RZ, RZ, UR9 ;  /* 0x00000009ff057e24 */ /* 0x000fe2000f8e00ff */
[----:B------:R-:W-:Y:S02]  /*2c80*/  WARPGROUP.DEPBAR.LE gsb0, 0x0 ;  /* 0x00008000000079c5 */ /* 0x000fe40000010000 */
[----:B------:R-:W-:-:S06]  /*2c90*/  WARPGROUP.ARRIVE ;  /* 0x00000000000079c5 */ /* 0x000fcc0000000000 */
[----:B------:R-:W-:Y:S01]  /*2ca0*/  HGMMA.64x64x16.F32.BF16 R24, gdesc[UR8], R24, gsb0 ;  /* 0x00e00000081879f0 */ /* 0x000fe20008001818 */
[----:B------:R-:W-:Y:S02]  /*2cb0*/  UIADD3 UR8, UR4, 0x406, URZ ;  /* 0x0000040604087890 */ /* 0x000fe4000fffe03f */
[----:B------:R-:W-:Y:S01]  /*2cc0*/  UIADD3 UR10, UR5, 0x206, URZ ;  /* 0x00000206050a7890 */ /* 0x000fe2000fffe03f */
[----:B------:R-:W-:Y:S01]  /*2cd0*/  UMOV UR9, 0x40000040 ;  /* 0x4000004000097882 */ /* 0x000fe20000000000 */
        /* <DEDUP_REMOVED lines=34> */
.L_x_1234:
[----:B------:R-:W-:Y:S01]  /*2f00*/  R2UR UR4, R22 ;  /* 0x00000000160472ca */ /* 0x000fe200000e0000 */
[----:B------:R-:W-:Y:S01]  /*2f10*/  ULDC UR5, c[0x0][0x9d8] ;  /* 0x0002760000057ab9 */ /* 0x000fe20000000800 */
[----:B------:R-:W2:Y:S01]  /*2f20*/  S2UR UR7, SR_CgaCtaId ;  /* 0x00000000000779c3 */ /* 0x000ea20000008800 */
[----:B------:R-:W-:Y:S01]  /*2f30*/  FMUL.FTZ R2, R28, UR5 ;  /* 0x000000051c027c20 */ /* 0x000fe20008410000 */
[----:B------:R-:W-:Y:S01]  /*2f40*/  FMUL.FTZ R36, R36, UR5 ;  /* 0x0000000524247c20 */ /* 0x000fe20008410000 */
[----:B------:R-:W-:Y:S01]  /*2f50*/  FMUL.FTZ R56, R34, UR5 ;  /* 0x0000000522387c20 */ /* 0x000fe20008410000 */
[----:B------:R-:W-:Y:S01]  /*2f60*/  FMUL.FTZ R24, R24, UR5 ;  /* 0x0000000518187c20 */ /* 0x000fe20008410000 */
[----:B------:R3:W4:Y:S01]  /*2f70*/  MUFU.TANH R59, R2 ;  /* 0x00000002003b7308 */ /* 0x0007220000002400 */
[----:B------:R-:W-:Y:S01]  /*2f80*/  FMUL.FTZ R38, R38, UR5 ;  /* 0x0000000526267c20 */ /* 0x000fe20008410000 */
[----:B------:R-:W-:Y:S01]  /*2f90*/  FMUL.FTZ R25, R25, UR5 ;  /* 0x0000000519197c20 */ /* 0x000fe20008410000 */
[----:B------:R-:W-:Y:S01]  /*2fa0*/  FMUL.FTZ R29, R29, UR5 ;  /* 0x000000051d1d7c20 */ /* 0x000fe20008410000 */
[----:B------:R-:W-:Y:S01]  /*2fb0*/  FMUL.FTZ R32, R32, UR5 ;  /* 0x0000000520207c20 */ /* 0x000fe20008410000 */
[----:B------:R-:W-:Y:S01]  /*2fc0*/  UISETP.NE.AND UP0, UPT, UR60, URZ, UPT ;  /* 0x0000003f3c00728c */ /* 0x000fe2000bf05270 */
[----:B------:R-:W-:Y:S01]  /*2fd0*/  FMUL.FTZ R28, R31, UR5 ;  /* 0x000000051f1c7c20 */ /* 0x000fe20008410000 */
[----:B------:R-:W-:Y:S01]  /*2fe0*/  UISETP.NE.AND UP1, UPT, UR4, URZ, UPT ;  /* 0x0000003f0400728c */ /* 0x000fe2000bf25270 */
[----:B------:R-:W-:Y:S01]  /*2ff0*/  R2UR UR4, R3 ;  /* 0x00000000030472ca */ /* 0x000fe200000e0000 */
[----:B---3--:R-:W-:Y:S01]  /*3000*/  VIADD R2, R23, UR61 ;  /* 0x0000003d17027c36 */ /* 0x008fe20008000000 */
[----:B------:R3:W4:Y:S01]  /*3010*/  MUFU.TANH R34, R36 ;  /* 0x0000002400227308 */ /* 0x0007220000002400 */
[----:B01----:R-:W-:Y:S01]  /*3020*/  FMUL.FTZ R0, R26, UR5 ;  /* 0x000000051a007c20 */ /* 0x003fe20008410000 */
[----:B------:R-:W-:Y:S01]  /*3030*/  FMUL.FTZ R19, R27, UR5 ;  /* 0x000000051b137c20 */ /* 0x000fe20008410000 */
[----:B------:R-:W-:Y:S01]  /*3040*/  PLOP3.LUT P1, PT, PT, PT, UP1, 0x80, 0x0 ;  /* 0x000000000000781c */ /* 0x000fe20003f2f018 */
[----:B------:R-:W-:Y:S01]  /*3050*/  FMUL.FTZ R26, R30, UR5 ;  /* 0x000000051e1a7c20 */ /* 0x000fe20008410000 */
[----:B------:R-:W-:Y:S01]  /*3060*/  PLOP3.LUT P2, PT, PT, PT, UP1, 0x80, 0x0 ;  /* 0x000000000000781c */ /* 0x000fe20003f4f018 */
[----:B------:R-:W-:Y:S01]  /*3070*/  FMUL.FTZ R33, R33, UR5 ;  /* 0x0000000521217c20 */ /* 0x000fe20008410000 */
[----:B------:R-:W-:Y:S01]  /*3080*/  FMUL.FTZ R40, R40, UR5 ;  /* 0x0000000528287c20 */ /* 0x000fe20008410000 */
[----:B------:R-:W-:Y:S01]  /*3090*/  @UP1 ULDC UR6, c[0x0][0x44c] ;  /* 0x0001130000061ab9 */ /* 0x000fe20000000800 */
[----:B---3--:R-:W-:Y:S01]  /*30a0*/  IMAD.MOV.U32 R36, RZ, RZ, R2 ;  /* 0x000000ffff247224 */ /* 0x008fe200078e0002 */
[----:B------:R0:W1:Y:S01]  /*30b0*/  MUFU.TANH R57, R24 ;  /* 0x0000001800397308 */ /* 0x0000620000002400 */
[----:B------:R-:W-:Y:S01]  /*30c0*/  UIADD3 UR4, UR4, 0x30840, URZ ;  /* 0x0003084004047890 */ /* 0x000fe2000fffe03f */
[----:B------:R-:W-:Y:S01]  /*30d0*/  FMUL.FTZ R41, R41, UR5 ;  /* 0x0000000529297c20 */ /* 0x000fe20008410000 */
[----:B------:R-:W-:Y:S01]  /*30e0*/  FMUL.FTZ R42, R42, UR5 ;  /* 0x000000052a2a7c20 */ /* 0x000fe20008410000 */
[----:B------:R-:W-:Y:S01]  /*30f0*/  FMUL.FTZ R43, R43, UR5 ;  /* 0x000000052b2b7c20 */ /* 0x000fe20008410000 */
[----:B--2---:R-:W-:Y:S01]  /*3100*/  UPRMT UR4, UR7, 0x654, UR4 ;  /* 0x0000065407047896 */ /* 0x004fe20008000004 */
[----:B------:R-:W-:Y:S01]  /*3110*/  @P1 IMAD.HI.U32 R3, R2, UR6, RZ ;  /* 0x0000000602031c27 */ /* 0x000fe2000f8e00ff */
[----:B------:R-:W-:Y:S01]  /*3120*/  @UP1 ULDC UR6, c[0x0][0x450] ;  /* 0x0001140000061ab9 */ /* 0x000fe20000000800 */
[----:B------:R2:W3:Y:S02]  /*3130*/  MUFU.TANH R63, R38 ;  /* 0x00000026003f7308 */ /* 0x0004e40000002400 */
[----:B0-----:R-:W-:Y:S01]  /*3140*/  FMUL.FTZ R24, R50, UR5 ;  /* 0x0000000532187c20 */ /* 0x001fe20008410000 */
[----:B------:R-:W-:Y:S01]  /*3150*/  FMUL.FTZ R45, R45, UR5 ;  /* 0x000000052d2d7c20 */ /* 0x000fe20008410000 */
[----:B------:R-:W-:Y:S01]  /*3160*/  @P2 SHF.R.U32.HI R36, RZ, UR6, R3 ;  /* 0x00000006ff242c19 */ /* 0x000fe20008011603 */
[----:B------:R-:W-:-:S02]  /*3170*/  IMAD.MOV.U32 R3, RZ, RZ, -0x40 ;  /* 0xffffffc0ff037424 */ /* 0x000fc400078e00ff */
[----:B------:R-:W-:Y:S01]  /*3180*/  FMUL.FTZ R18, R47, UR5 ;  /* 0x000000052f127c20 */ /* 0x000fe20008410000 */
[----:B------:R-:W-:Y:S01]  /*3190*/  FMUL.FTZ R48, R48, UR5 ;  /* 0x0000000530307c20 */ /* 0x000fe20008410000 */
[----:B------:R-:W-:Y:S01]  /*31a0*/  FMUL.FTZ R49, R49, UR5 ;  /* 0x0000000531317c20 */ /* 0x000fe20008410000 */
[----:B------:R-:W0:Y:S01]  /*31b0*/  SHFL.IDX PT, R50, R36, RZ, 0x1c1f ;  /* 0x001c1fff24327589 */ /* 0x000e2200000e0000 */
[----:B------:R5:W0:Y:S01]  /*31c0*/  MUFU.TANH R58, R25 ;  /* 0x00000019003a7308 */ /* 0x000a220000002400 */
[----:B--2---:R-:W-:Y:S02]  /*31d0*/  IMAD R38, R152, R3, 0x40 ;  /* 0x0000004098267424 */ /* 0x004fe400078e0203 */
[----:B------:R-:W-:Y:S01]  /*31e0*/  FMUL.FTZ R21, R51, UR5 ;  /* 0x0000000533157c20 */ /* 0x000fe20008410000 */
[----:B------:R-:W-:Y:S01]  /*31f0*/  FMUL.FTZ R52, R52, UR5 ;  /* 0x0000000534347c20 */ /* 0x000fe20008410000 */
[----:B------:R-:W-:Y:S01]  /*3200*/  FMUL.FTZ R53, R53, UR5 ;  /* 0x0000000535357c20 */ /* 0x000fe20008410000 */
[----:B------:R-:W-:Y:S01]  /*3210*/  IMAD.U32 R3, RZ, RZ, UR42 ;  /* 0x0000002aff037e24 */ /* 0x000fe2000f8e00ff */
[----:B------:R-:W-:Y:S01]  /*3220*/  PLOP3.LUT P1, PT, PT, PT, UP0, 0x40, 0x0 ;  /* 0x000000000000781c */ /* 0x000fe20003f2e808 */
[----:B------:R-:W-:Y:S01]  /*3230*/  ULDC UR6, c[0x0][0x9dc] ;  /* 0x0002770000067ab9 */ /* 0x000fe20000000800 */
[----:B------:R2:W0:Y:S01]  /*3240*/  MUFU.TANH R60, R29 ;  /* 0x0000001d003c7308 */ /* 0x0004220000002400 */
[----:B-----5:R-:W-:Y:S01]  /*3250*/  FMUL.FTZ R25, R46, UR5 ;  /* 0x000000052e197c20 */ /* 0x020fe20008410000 */
[----:B------:R-:W-:Y:S01]  /*3260*/  IADD3 R2, -R17, 0x1, R38 ;  /* 0x0000000111027810 */ /* 0x000fe20007ffe126 */
[----:B------:R-:W-:Y:S01]  /*3270*/  SYNCS.ARRIVE.TRANS64.RED.A1T0 RZ, [UR4], RZ ;  /* 0x000000ffffff79a7 */ /* 0x000fe20008100404 */
[----:B------:R-:W-:Y:S01]  /*3280*/  ULOP3.LUT UR4, URZ, UR6, URZ, 0x33, !UPT ;  /* 0x000000063f047292 */ /* 0x000fe2000f8e333f */
[----:B------:R-:W-:Y:S01]  /*3290*/  FMUL.FTZ R39, R39, UR5 ;  /* 0x0000000527277c20 */ /* 0x000fe20008410000 */
[----:B------:R-:W-:Y:S01]  /*32a0*/  IADD3 R2, -R3, UR43, R2 ;  /* 0x0000002b03027c10 */ /* 0x000fe2000fffe102 */
[----:B------:R-:W-:Y:S01]  /*32b0*/  FMUL.FTZ R35, R35, UR5 ;  /* 0x0000000523237c20 */ /* 0x000fe20008410000 */
[----:B------:R5:W0:Y:S01]  /*32c0*/  MUFU.TANH R31, R32 ;  /* 0x00000020001f7308 */ /* 0x000a220000002400 */
[----:B--2---:R-:W-:Y:S01]  /*32d0*/  FMUL.FTZ R29, R55, UR5 ;  /* 0x00000005371d7c20 */ /* 0x004fe20008410000 */
[----:B------:R-:W-:Y:S01]  /*32e0*/  ULDC UR7, c[0x0][0x9e0] ;  /* 0x0002780000077ab9 */ /* 0x000fe20000000800 */
[----:B------:R-:W-:Y:S01]  /*32f0*/  FMUL.FTZ R37, R37, UR5 ;  /* 0x0000000525257c20 */ /* 0x000fe20008410000 */
[----:B------:R-:W-:Y:S01]  /*3300*/  FMUL.FTZ R44, R44, UR5 ;  /* 0x000000052c2c7c20 */ /* 0x000fe20008410000 */
[----:B------:R-:W-:-:S02]  /*3310*/  VIADD R46, R2, UR7 ;  /* 0x00000007022e7c36 */ /* 0x000fc40008000000 */
[----:B------:R-:W-:Y:S01]  /*3320*/  VIADD R47, R2, UR4 ;  /* 0x00000004022f7c36 */ /* 0x000fe20008000000 */
[----:B------:R-:W2:Y:S01]  /*3330*/  MUFU.TANH R0, R0 ;  /* 0x0000000000007308 */ /* 0x000ea20000002400 */
[----:B-----5:R-:W-:-:S07]  /*3340*/  FMUL.FTZ R32, R54, UR5 ;  /* 0x0000000536207c20 */ /* 0x020fce0008410000 */
        /* <DEDUP_REMOVED lines=20> */
[----:B------:R5:W1:Y:S08]  /*3490*/  MUFU.TANH R64, R39 ;  /* 0x0000002700407308 */ /* 0x000a700000002400 */
[----:B------:R-:W1:Y:S01]  /*34a0*/  MUFU.TANH R61, R35 ;  /* 0x00000023003d7308 */ /* 0x000e620000002400 */
[----:B-----5:R-:W-:-:S04]  /*34b0*/  IADD3 R39, -R17, UR43, R38 ;  /* 0x0000002b11277c10 */ /* 0x020fc8000fffe126 */
[----:B0-----:R-:W-:-:S03]  /*34c0*/  VIADDMNMX R30, R50, R46, R39, PT ;  /* 0x0000002e321e7246 */ /* 0x001fc60003800127 */
[----:B------:R0:W1:Y:S08]  /*34d0*/  MUFU.TANH R62, R37 ;  /* 0x00000025003e7308 */ /* 0x0000700000002400 */
[----:B------:R5:W1:Y:S01]  /*34e0*/  MUFU.TANH R35, R44 ;  /* 0x0000002c00237308 */ /* 0x000a620000002400 */
[----:B0-----:R-:W-:Y:S01]  /*34f0*/  IMAD.IADD R37, R47, 0x1, R50 ;  /* 0x000000012f257824 */ /* 0x001fe200078e0232 */
[----:B-----5:R-:W-:Y:S01]  /*3500*/  LEA R44, R152, 0xffffffc0, 0x6 ;  /* 0xffffffc0982c7811 */ /* 0x020fe200078e30ff */
[----:B--234-:R-:W-:Y:S06]  /*3510*/  @P1 BRA `(.L_x_1235) ;  /* 0x0000000000641947 */ /* 0x01cfec0003800000 */
[----:B------:R-:W-:Y:S01]  /*3520*/  IMAD.U32 R27, RZ, RZ, UR42 ;  /* 0x0000002aff1b7e24 */ /* 0x000fe2000f8e00ff */
[----:B------:R-:W-:Y:S04]  /*3530*/  BSSY B0, `(.L_x_1236) ;  /* 0x0000013000007945 */ /* 0x000fe80003800000 */
[----:B------:R-:W-:-:S04]  /*3540*/  IADD3 R27, -R27, UR43, R50 ;  /* 0x0000002b1b1b7c10 */ /* 0x000fc8000fffe132 */
        /* <DEDUP_REMOVED lines=11> */
.L_x_1237:
[----:B------:R-:W-:Y:S02]  /*3600*/  ULDC UR4, c[0x0][0x9e4] ;  /* 0x0002790000047ab9 */ /* 0x000fe40000000800 */
[----:B------:R-:W-:-:S05]  /*3610*/  IMAD.U32 R51, RZ, RZ, UR4 ;  /* 0x00000004ff337e24 */ /* 0x000fca000f8e00ff */
[----:B------:R-:W-:-:S13]  /*3620*/  ISETP.NE.AND P1, PT, R51, 0x1, PT ;  /* 0x000000013300780c */ /* 0x000fda0003f25270 */
[----:B------:R-:W0:Y:S02]  /*3630*/  @P1 LDC.64 R2, c[0x0][0x9e8] ;  /* 0x00027a00ff021b82 */ /* 0x000e240000000a00 */
[----:B0-----:R-:W-:-:S05]  /*3640*/  @P1 IMAD.HI.U32 R2, R27, R2, RZ ;  /* 0x000000021b021227 */ /* 0x001fca00078e00ff */
[----:B------:R-:W-:-:S07]  /*3650*/  @P1 SHF.R.U32.HI R27, RZ, R3, R2 ;  /* 0x00000003ff1b1219 */ /* 0x000fce0000011602 */
.L_x_1238:
[----:B------:R-:W-:Y:S05]  /*3660*/  BSYNC B0 ;  /* 0x0000000000007941 */ /* 0x000fea0003800000 */
.L_x_1236:
[----:B------:R-:W-:-:S04]  /*3670*/  IMAD R2, R27, R51, -R44 ;  /* 0x000000331b027224 */ /* 0x000fc800078e0a2c */
[----:B------:R-:W-:-:S05]  /*3680*/  IMAD.IADD R2, R2, 0x1, -R17 ;  /* 0x0000000102027824 */ /* 0x000fca00078e0a11 */
[----:B------:R-:W-:Y:S02]  /*3690*/  VIADDMNMX R30, R2, R51, R30, PT ;  /* 0x00000033021e7246 */ /* 0x000fe4000380011e */
[----:B------:R-:W-:-:S07]  /*36a0*/  VIMNMX R37, R37, R2, !PT ;  /* 0x0000000225257248 */ /* 0x000fce0007fe0100 */
.L_x_1235:
[C---:B------:R-:W-:Y:S01]  /*36b0*/  ISETP.GE.AND P2, PT, R38.reuse, 0x9, PT ;  /* 0x000000092600780c */ /* 0x040fe20003f46270 */
[----:B------:R-:W0:Y:S01]  /*36c0*/  SHFL.IDX PT, R36, R36, 0x1, 0x1c1f ;  /* 0x003c1f0024247f89 */ /* 0x000e2200000e0000 */
[----:B------:R-:W-:Y:S01]  /*36d0*/  ISETP.GE.AND P1, PT, R38, 0x2, PT ;  /* 0x000000022600780c */ /* 0x000fe20003f26270 */
[----:B------:R-:W-:Y:S01]  /*36e0*/  UISETP.NE.AND UP0, UPT, UR60, URZ, UPT ;  /* 0x0000003f3c00728c */ /* 0x000fe2000bf05270 */
        /* <DEDUP_REMOVED lines=13> */
[----:B------:R-:W-:Y:S02]  /*37c0*/  FSEL R65, R31, -INF , !P3 ;  /* 0xff8000001f417808 */ /* 0x000fe40005800000 */
        /* <DEDUP_REMOVED lines=15> */
[----:B-1----:R-:W-:Y:S02]  /*38c0*/  FSEL R71, R62, -INF , !P3 ;  /* 0xff8000003e477808 */ /* 0x002fe40005800000 */
        /* <DEDUP_REMOVED lines=22> */
[----:B------:R-:W-:-:S04]  /*3a30*/  ISETP.GT.AND P4, PT, R37, 0x30, !P3 ;  /* 0x000000302500780c */ /* 0x000fc80005f84270 */
[----:B------:R-:W-:-:S04]  /*3a40*/  ISETP.LT.OR P4, PT, R30, 0x31, P4 ;  /* 0x000000311e00780c */ /* 0x000fc80002781670 */
[----:B------:R-:W-:Y:S02]  /*3a50*/  FSEL R33, R48, -INF , !P4 ;  /* 0xff80000030217808 */ /* 0x000fe40006000000 */
[----:B------:R-:W-:-:S04]  /*3a60*/  ISETP.GE.AND P4, PT, R38, 0x32, PT ;  /* 0x000000322600780c */ /* 0x000fc80003f86270 */
        /* <DEDUP_REMOVED lines=12> */
[----:B------:R-:W-:Y:S01]  /*3b30*/  ISETP.GE.AND P6, PT, R38, 0x3a, PT ;  /* 0x0000003a2600780c */ /* 0x000fe20003fc6270 */
[----:B0-----:R-:W-:-:S03]  /*3b40*/  IMAD.IADD R38, R47, 0x1, R36 ;  /* 0x000000012f267824 */ /* 0x001fc600078e0224 */
[----:B------:R-:W-:Y:S02]  /*3b50*/  P2R R45, PR, RZ, 0x40 ;  /* 0x00000040ff2d7803 */ /* 0x000fe40000000000 */
[----:B------:R-:W-:Y:S02]  /*3b60*/  ISETP.GT.AND P6, PT, R37, 0x39, !P6 ;  /* 0x000000392500780c */ /* 0x000fe400077c4270 */
[----:B------:R-:W-:Y:S02]  /*3b70*/  VIADDMNMX R37, R36, R46, R39, PT ;  /* 0x0000002e24257246 */ /* 0x000fe40003800127 */
[----:B------:R-:W-:-:S04]  /*3b80*/  ISETP.LT.OR P6, PT, R30, 0x3a, P6 ;  /* 0x0000003a1e00780c */ /* 0x000fc800037c1670 */
[----:B------:R-:W-:Y:S02]  /*3b90*/  FSEL R30, R53, -INF , !P6 ;  /* 0xff800000351e7808 */ /* 0x000fe40007000000 */
[----:B------:R-:W-:-:S13]  /*3ba0*/  PLOP3.LUT P6, PT, PT, PT, UP0, 0x40, 0x0 ;  /* 0x000000000000781c */ /* 0x000fda0003fce808 */
[----:B------:R-:W-:Y:S05]  /*3bb0*/  @P6 BRA `(.L_x_1239) ;  /* 0x0000000000646947 */ /* 0x000fea0003800000 */
        /* <DEDUP_REMOVED lines=14> */
.L_x_1241:
[----:B------:R-:W-:Y:S02]  /*3ca0*/  ULDC UR4, c[0x0][0x9e4] ;  /* 0x0002790000047ab9 */ /* 0x000fe40000000800 */
[----:B------:R-:W-:-:S05]  /*3cb0*/  IMAD.U32 R36, RZ, RZ, UR4 ;  /* 0x00000004ff247e24 */ /* 0x000fca000f8e00ff */
[----:B------:R-:W-:-:S13]  /*3cc0*/  ISETP.NE.AND P6, PT, R36, 0x1, PT ;  /* 0x000000012400780c */ /* 0x000fda0003fc5270 */
[----:B------:R-:W0:Y:S02]  /*3cd0*/  @P6 LDC.64 R2, c[0x0][0x9e8] ;  /* 0x00027a00ff026b82 */ /* 0x000e240000000a00 */
[----:B0-----:R-:W-:-:S05]  /*3ce0*/  @P6 IMAD.HI.U32 R2, R39, R2, RZ ;  /* 0x0000000227026227 */ /* 0x001fca00078e00ff */
[----:B------:R-:W-:-:S07]  /*3cf0*/  @P6 SHF.R.U32.HI R39, RZ, R3, R2 ;  /* 0x00000003ff276219 */ /* 0x000fce0000011602 */
.L_x_1242:
[----:B------:R-:W-:Y:S05]  /*3d00*/  BSYNC B0 ;  /* 0x0000000000007941 */ /* 0x000fea0003800000 */
.L_x_1240:
[----:B------:R-:W-:-:S04]  /*3d10*/  IMAD R2, R39, R36, -R44 ;  /* 0x0000002427027224 */ /* 0x000fc800078e0a2c */
[----:B------:R-:W-:-:S05]  /*3d20*/  IMAD.IADD R2, R2, 0x1, -R17 ;  /* 0x0000000102027824 */ /* 0x000fca00078e0a11 */
[----:B------:R-:W-:Y:S02]  /*3d30*/  VIADDMNMX R37, R2, R36, R37, PT ;  /* 0x0000002402257246 */ /* 0x000fe40003800125 */
[----:B------:R-:W-:-:S07]  /*3d40*/  VIMNMX R38, R38, R2, !PT ;  /* 0x0000000226267248 */ /* 0x000fce0007fe0100 */
.L_x_1239:
[----:B------:R-:W-:Y:S01]  /*3d50*/  ISETP.GT.AND P1, PT, R38, 0x1, !P1 ;  /* 0x000000012600780c */ /* 0x000fe20004f24270 */
[----:B------:R-:W-:Y:S01]  /*3d60*/  ULDC UR10, c[0x0][0x988] ;  /* 0x00026200000a7ab9 */ /* 0x000fe20000000800 */
[----:B------:R-:W-:Y:S01]  /*3d70*/  FMNMX.FTZ R2, R57, R51, !PT ;  /* 0x0000003339027209 */ /* 0x000fe20007810000 */
[----:B------:R-:W-:Y:S01]  /*3d80*/  UISETP.NE.AND UP0, UPT, UR60, URZ, UPT ;  /* 0x0000003f3c00728c */ /* 0x000fe2000bf05270 */
[----:B------:R-:W-:Y:S01]  /*3d90*/  ISETP.LT.OR P1, PT, R37, 0x2, P1 ;  /* 0x000000022500780c */ /* 0x000fe20000f21670 */
[----:B------:R-:W-:Y:S01]  /*3da0*/  UMOV UR11, UR61 ;  /* 0x0000003d000b7c82 */ /* 0x000fe20008000000 */
        /* <DEDUP_REMOVED lines=26> */
[----:B------:R-:W-:-:S02]  /*3f50*/  FMNMX.FTZ R2, R31, R2, !PT ;  /* 0x000000021f027209 */ /* 0x000fc40007810000 */
[----:B------:R-:W-:Y:S02]  /*3f60*/  ISETP.LT.OR P1, PT, R37, 0x19, P1 ;  /* 0x000000192500780c */ /* 0x000fe40000f21670 */
[----:B------:R-:W-:Y:S02]  /*3f70*/  FMNMX.FTZ R3, R27, R2, !PT ;  /* 0x000000021b037209 */ /* 0x000fe40007810000 */
[----:B------:R-:W-:Y:S02]  /*3f80*/  FSEL R39, R63, -INF , !P1 ;  /* 0xff8000003f277808 */ /* 0x000fe40004800000 */
[----:B------:R-:W-:Y:S02]  /*3f90*/  ISETP.NE.AND P1, PT, R66, RZ, PT ;  /* 0x000000ff4200720c */ /* 0x000fe40003f25270 */
[----:B------:R-:W-:Y:S02]  /*3fa0*/  FMNMX.FTZ R44, R30, R3, !PT ;  /* 0x000000031e2c7209 */ /* 0x000fe40007810000 */
[----:B------:R-:W-:-:S02]  /*3fb0*/  ISETP.GT.AND P1, PT, R38, 0x19, !P1 ;  /* 0x000000192600780c */ /* 0x000fc40004f24270 */
[----:B------:R-:W-:Y:S01]  /*3fc0*/  ISETP.NE.AND P6, PT, R40, RZ, PT ;  /* 0x000000ff2800720c */ /* 0x000fe20003fc5270 */
[----:B------:R-:W0:Y:S01]  /*3fd0*/  SHFL.BFLY PT, R3, R44, 0x2, 0x1f ;  /* 0x0c401f002c037f89 */ /* 0x000e2200000e0000 */
[C---:B------:R-:W-:Y:S02]  /*3fe0*/  ISETP.LT.OR P1, PT, R37.reuse, 0x1a, P1 ;  /* 0x0000001a2500780c */ /* 0x040fe40000f21670 */
[----:B------:R-:W-:Y:S02]  /*3ff0*/  ISETP.GT.AND P2, PT, R38, 0x8, !P2 ;  /* 0x000000082600780c */ /* 0x000fe40005744270 */
        /* <DEDUP_REMOVED lines=24> */
[----:B------:R-:W-:Y:S02]  /*4180*/  ISETP.LT.OR P1, PT, R37, 0x29, P1 ;  /* 0x000000292500780c */ /* 0x000fe40000f21670 */
[----:B------:R-:W-:Y:S02]  /*4190*/  FMNMX.FTZ R3, R28, R3, !PT ;  /* 0x000000031c037209 */ /* 0x000fe40007810000 */
[----:B------:R-:W-:Y:S02]  /*41a0*/  FSEL R25, R25, -INF , !P1 ;  /* 0xff80000019197808 */ /* 0x000fe40004800000 */
[----:B------:R-:W-:-:S02]  /*41b0*/  FMNMX.FTZ R43, R56, R3, !PT ;  /* 0x00000003382b7209 */ /* 0x000fc40007810000 */
[C---:B------:R-:W-:Y:S02]  /*41c0*/  ISETP.LT.OR P2, PT, R37.reuse, 0x2a, P2 ;  /* 0x0000002a2500780c */ /* 0x040fe40001741670 */
[----:B------:R-:W-:Y:S02]  /*41d0*/  ISETP.GT.AND P4, PT, R38, 0x31, !P4 ;  /* 0x000000312600780c */ /* 0x000fe40006784270 */
[----:B------:R-:W-:Y:S02]  /*41e0*/  ISETP.LT.OR P3, PT, R37, 0x31, P3 ;  /* 0x000000312500780c */ /* 0x000fe40001f61670 */
[----:B0-----:R-:W-:Y:S02]  /*41f0*/  FMNMX.FTZ R3, R45, R2, !PT ;  /* 0x000000022d037209 */ /* 0x001fe40007810000 */
[----:B------:R-:W-:Y:S02]  /*4200*/  FMNMX.FTZ R2, R36, R43, !PT ;  /* 0x0000002b24027209 */ /* 0x000fe40007810000 */
[----:B------:R-:W-:Y:S01]  /*4210*/  FSEL R18, R18, -INF , !P2 ;  /* 0xff80000012127808 */ /* 0x000fe20005000000 */
[----:B------:R-:W-:Y:S01]  /*4220*/  FMUL.FTZ R44, R3, UR10 ;  /* 0x0000000a032c7c20 */ /* 0x000fe20008410000 */
[----:B------:R-:W-:-:S02]  /*4230*/  FMNMX.FTZ R43, R39, R2, !PT ;  /* 0x00000002272b7209 */ /* 0x000fc40007810000 */
[----:B------:R-:W-:Y:S02]  /*4240*/  FSETP.NEU.FTZ.AND P1, PT, R3, -INF , PT ;  /* 0xff8000000300780b */ /* 0x000fe40003f3d000 */
[----:B------:R-:W-:Y:S02]  /*4250*/  FMNMX.FTZ R2, R40, R43, !PT ;  /* 0x0000002b28027209 */ /* 0x000fe40007810000 */
[----:B------:R-:W-:Y:S02]  /*4260*/  ISETP.GT.AND P5, PT, R38, 0x38, !P5 ;  /* 0x000000382600780c */ /* 0x000fe40006fa4270 */
[----:B------:R-:W-:Y:S02]  /*4270*/  FMNMX.FTZ R43, R41, R2, !PT ;  /* 0x00000002292b7209 */ /* 0x000fe40007810000 */
[----:B------:R-:W-:Y:S02]  /*4280*/  ISETP.LT.OR P4, PT, R37, 0x32, P4 ;  /* 0x000000322500780c */ /* 0x000fe40002781670 */
[----:B------:R-:W-:-:S02]  /*4290*/  FMNMX.FTZ R2, R42, R43, !PT ;  /* 0x0000002b2a027209 */ /* 0x000fc40007810000 */
[----:B------:R-:W-:Y:S02]  /*42a0*/  FSEL R24, R24, -INF , !P3 ;  /* 0xff80000018187808 */ /* 0x000fe40005800000 */
        /* <DEDUP_REMOVED lines=27> */
[--C-:B------:R-:W-:Y:S01]  /*4460*/  FFMA.FTZ R33, R33, UR10, -R44.reuse ;  /* 0x0000000a21217c23 */ /* 0x100fe2000801082c */
[----:B------:R-:W1:Y:S01]  /*4470*/  SHFL.BFLY PT, R37, R2, 0x2, 0x1f ;  /* 0x0c401f0002257f89 */ /* 0x000e6200000e0000 */
[----:B------:R-:W-:Y:S01]  /*4480*/  MUFU.EX2 R43, R43 ;  /* 0x0000002b002b7308 */ /* 0x000fe20000000800 */
[--C-:B------:R-:W-:Y:S01]  /*4490*/  FFMA.FTZ R31, R31, UR10, -R44.reuse ;  /* 0x0000000a1f1f7c23 */ /* 0x100fe2000801082c */
[--C-:B------:R-:W-:Y:S01]  /*44a0*/  FFMA.FTZ R27, R27, UR10, -R44.reuse ;  /* 0x0000000a1b1b7c23 */ /* 0x100fe2000801082c */
[----:B------:R-:W-:Y:S01]  /*44b0*/  FFMA.FTZ R30, R30, UR10, -R44 ;  /* 0x0000000a1e1e7c23 */ /* 0x000fe2000801082c */
[----:B------:R-:W-:-:S04]  /*44c0*/  R2UR UR4, R22 ;  /* 0x00000000160472ca */ /* 0x000fc800000e0000 */
[----:B------:R-:W2:Y:S01]  /*44d0*/  MUFU.EX2 R46, R46 ;  /* 0x0000002e002e7308 */ /* 0x000ea20000000800 */
[----:B0-----:R-:W-:Y:S01]  /*44e0*/  FADD.FTZ R44, R38, R45 ;  /* 0x0000002d262c7221 */ /* 0x001fe20000010000 */
[----:B------:R-:W-:-:S06]  /*44f0*/  F2FP.BF16.F32.PACK_AB R196, R45, R38 ;  /* 0x000000262dc4723e */ /* 0x000fcc00000010ff */
[----:B------:R-:W-:Y:S01]  /*4500*/  MUFU.EX2 R47, R47 ;  /* 0x0000002f002f7308 */ /* 0x000fe20000000800 */
[----:B------:R-:W-:Y:S01]  /*4510*/  UISETP.NE.AND UP1, UPT, UR4, URZ, UPT ;  /* 0x0000003f0400728c */ /* 0x000fe2000bf25270 */
[----:B-1----:R-:W-:-:S06]  /*4520*/  FMNMX.FTZ R37, R2, R37, !PT ;  /* 0x0000002502257209 */ /* 0x002fcc0007810000 */
[----:B------:R-:W0:Y:S01]  /*4530*/  MUFU.EX2 R48, R48 ;  /* 0x0000003000307308 */ /* 0x000e220000000800 */
[----:B--2---:R-:W-:Y:S01]  /*4540*/  F2FP.BF16.F32.PACK_AB R198, R46, R43 ;  /* 0x0000002b2ec6723e */ /* 0x004fe200000010ff */
[----:B------:R-:W1:Y:S02]  /*4550*/  SHFL.BFLY PT, R2, R37, 0x1, 0x1f ;  /* 0x0c201f0025027f89 */ /* 0x000e6400000e0000 */
[----:B------:R-:W-:Y:S01]  /*4560*/  @UP1 ULDC UR4, c[0x0][0x44c] ;  /* 0x0001130000041ab9 */ /* 0x000fe20000000800 */
[----:B------:R-:W-:Y:S01]  /*4570*/  @UP1 ULDC UR14, c[0x0][0x450] ;  /* 0x00011400000e1ab9 */ /* 0x000fe20000000800 */
[----:B------:R-:W-:Y:S02]  /*4580*/  UIMAD.WIDE.U32 UR4, UR61, UR4, URZ ;  /* 0x000000043d0472a5 */ /* 0x000fe4000f8e003f */
[----:B------:R-:W-:Y:S05]  /*4590*/  MUFU.EX2 R49, R49 ;  /* 0x0000003100317308 */ /* 0x000fea0000000800 */
[----:B------:R-:W-:-:S03]  /*45a0*/  @UP1 UMOV UR4, UR5 ;  /* 0x0000000500041c82 */ /* 0x000fc60008000000 */
[----:B------:R-:W2:Y:S01]  /*45b0*/  MUFU.EX2 R50, R50 ;  /* 0x0000003200327308 */ /* 0x000ea20000000800 */
[----:B------:R-:W-:Y:S01]  /*45c0*/  @UP1 USHF.R.U32.HI UR11, URZ, UR14, UR4 ;  /* 0x0000000e3f0b1299 */ /* 0x000fe20008011604 */
[----:B0-----:R-:W-:-:S03]  /*45d0*/  F2FP.BF16.F32.PACK_AB R192, R48, R47 ;  /* 0x0000002f30c0723e */ /* 0x001fc600000010ff */
[----:B------:R-:W-:-:S03]  /*45e0*/  UIADD3 UR41, UR41, UR11, URZ ;  /* 0x0000000b29297290 */ /* 0x000fc6000fffe03f */
[----:B------:R-:W-:Y:S01]  /*45f0*/  MUFU.EX2 R51, R51 ;  /* 0x0000003300337308 */ /* 0x000fe20000000800 */
[----:B------:R-:W-:Y:S01]  /*4600*/  UIADD3 UR7, UR41, UR7, URZ ;  /* 0x0000000729077290 */ /* 0x000fe2000fffe03f */
[----:B-1----:R-:W-:-:S04]  /*4610*/  FMNMX.FTZ R2, R37, R2, !PT ;  /* 0x0000000225027209 */ /* 0x002fc80007810000 */
[C---:B------:R-:W-:Y:S01]  /*4620*/  FSETP.NEU.FTZ.AND P1, PT, R2.reuse, -INF , PT ;  /* 0xff8000000200780b */ /* 0x040fe20003f3d000 */
[----:B------:R-:W-:Y:S01]  /*4630*/  FMUL.FTZ R37, R2, UR10 ;  /* 0x0000000a02257c20 */ /* 0x000fe20008410000 */
[----:B------:R-:W0:Y:S01]  /*4640*/  MUFU.EX2 R52, R52 ;  /* 0x0000003400347308 */ /* 0x000e220000000800 */
[----:B--2---:R-:W-:-:S03]  /*4650*/  F2FP.BF16.F32.PACK_AB R194, R50, R49 ;  /* 0x0000003132c2723e */ /* 0x004fc600000010ff */
[----:B------:R-:W-:Y:S02]  /*4660*/  FSEL R37, R37, RZ, P1 ;  /* 0x000000ff25257208 */ /* 0x000fe40000800000 */
[----:B------:R-:W-:Y:S02]  /*4670*/  PLOP3.LUT P1, PT, PT, PT, UP0, 0x40, 0x0 ;  /* 0x000000000000781c */ /* 0x000fe40003f2e808 */
        /* <DEDUP_REMOVED lines=16> */
[----:B------:R-:W2:Y:S01]  /*4780*/  MUFU.EX2 R0, R0 ;  /* 0x0000000000007308 */ /* 0x000ea20000000800 */
[----:B-1----:R-:W-:Y:S01]  /*4790*/  FADD.FTZ R19, R43, R44 ;  /* 0x0000002c2b137221 */ /* 0x002fe20000010000 */
[--C-:B------:R-:W-:Y:S01]  /*47a0*/  FFMA.FTZ R32, R32, UR10, -R37.reuse ;  /* 0x0000000a20207c23 */ /* 0x100fe20008010825 */
[----:B------:R-:W-:Y:S01]  /*47b0*/  FFMA.FTZ R29, R29, UR10, -R37 ;  /* 0x0000000a1d1d7c23 */ /* 0x000fe20008010825 */
[----:B0-----:R-:W-:-:S04]  /*47c0*/  F2FP.BF16.F32.PACK_AB R188, R52, R51 ;  /* 0x0000003334bc723e */ /* 0x001fc800000010ff */
[----:B------:R0:W-:Y:S08]  /*47d0*/  MUFU.EX2 R199, R28 ;  /* 0x0000001c00c77308 */ /* 0x0001f00000000800 */
[----:B------:R-:W1:Y:S01]  /*47e0*/  MUFU.EX2 R26, R26 ;  /* 0x0000001a001a7308 */ /* 0x000e620000000800 */
[----:B0-----:R-:W-:-:S04]  /*47f0*/  FADD.FTZ R28, R46, R19 ;  /* 0x000000132e1c7221 */ /* 0x001fc80000010000 */
[----:B------:R-:W-:-:S03]  /*4800*/  FADD.FTZ R19, R47, R28 ;  /* 0x0000001c2f137221 */ /* 0x000fc60000010000 */
[----:B------:R-:W0:Y:S01]  /*4810*/  MUFU.EX2 R56, R56 ;  /* 0x0000003800387308 */ /* 0x000e220000000800 */
[----:B------:R-:W-:Y:S01]  /*4820*/  FADD.FTZ R28, R48, R19 ;  /* 0x00000013301c7221 */ /* 0x000fe20000010000 */
[----:B--2---:R-:W-:Y:S01]  /*4830*/  FADD.FTZ R19, R0, R197 ;  /* 0x000000c500137221 */ /* 0x004fe20000010000 */
[----:B------:R-:W-:-:S05]  /*4840*/  F2FP.BF16.F32.PACK_AB R197, R197, R0 ;  /* 0x00000000c5c5723e */ /* 0x000fca00000010ff */
[----:B------:R2:W-:Y:S08]  /*4850*/  MUFU.EX2 R184, R31 ;  /* 0x0000001f00b87308 */ /* 0x0005f00000000800 */
[----:B------:R3:W4:Y:S01]  /*4860*/  MUFU.EX2 R193, R36 ;  /* 0x0000002400c17308 */ /* 0x0007220000000800 */
[----:B--2---:R-:W-:Y:S01]  /*4870*/  FADD.FTZ R31, R49, R28 ;  /* 0x0000001c311f7221 */ /* 0x004fe20000010000 */
[----:B-1----:R-:W-:-:S04]  /*4880*/  FADD.FTZ R28, R26, R19 ;  /* 0x000000131a1c7221 */ /* 0x002fc80000010000 */
[C---:B------:R-:W-:Y:S01]  /*4890*/  FADD.FTZ R19, R199.reuse, R28 ;  /* 0x0000001cc7137221 */ /* 0x040fe20000010000 */
[----:B------:R-:W-:Y:S01]  /*48a0*/  F2FP.BF16.F32.PACK_AB R199, R199, R26 ;  /* 0x0000001ac7c7723e */ /* 0x000fe200000010ff */
[----:B------:R-:W1:Y:S01]  /*48b0*/  MUFU.EX2 R34, R34 ;  /* 0x0000002200227308 */ /* 0x000e620000000800 */
[----:B---3--:R-:W-:Y:S01]  /*48c0*/  FADD.FTZ R36, R50, R31 ;  /* 0x0000001f32247221 */ /* 0x008fe20000010000 */
[----:B0-----:R-:W-:-:S03]  /*48d0*/  FADD.FTZ R28, R56, R19 ;  /* 0x00000013381c7221 */ /* 0x001fc60000010000 */
[----:B------:R-:W-:-:S03]  /*48e0*/  FADD.FTZ R31, R51, R36 ;  /* 0x00000024331f7221 */ /* 0x000fc60000010000 */
[----:B------:R-:W0:Y:S01]  /*48f0*/  MUFU.EX2 R39, R39 ;  /* 0x0000002700277308 */ /* 0x000e220000000800 */
[----:B------:R-:W-:Y:S01]  /*4900*/  FADD.FTZ R36, R52, R31 ;  /* 0x0000001f34247221 */ /* 0x000fe20000010000 */
[C---:B----4-:R-:W-:Y:S01]  /*4910*/  FADD.FTZ R28, R193.reuse, R28 ;  /* 0x0000001cc11c7221 */ /* 0x050fe20000010000 */
[----:B------:R-:W-:Y:S02]  /*4920*/  F2FP.BF16.F32.PACK_AB R193, R193, R56 ;  /* 0x00000038c1c1723e */ /* 0x000fe400000010ff */
[----:B------:R-:W-:-:S03]  /*4930*/  FADD.FTZ R19, R35, R36 ;  /* 0x0000002423137221 */ /* 0x000fc60000010000 */
[----:B------:R-:W2:Y:S01]  /*4940*/  MUFU.EX2 R40, R40 ;  /* 0x0000002800287308 */ /* 0x000ea20000000800 */
[C---:B-1----:R-:W-:Y:S01]  /*4950*/  FADD.FTZ R36, R34.reuse, R19 ;  /* 0x0000001322247221 */ /* 0x042fe20000010000 */
[----:B------:R-:W-:-:S06]  /*4960*/  F2FP.BF16.F32.PACK_AB R190, R34, R35 ;  /* 0x0000002322be723e */ /* 0x000fcc00000010ff */
[----:B------:R-:W1:Y:S01]  /*4970*/  MUFU.EX2 R33, R33 ;  /* 0x0000002100217308 */ /* 0x000e620000000800 */
[----:B0-----:R-:W-:-:S07]  /*4980*/  FADD.FTZ R19, R39, R28 ;  /* 0x0000001c27137221 */ /* 0x001fce0000010000 */
[----:B------:R-:W0:Y:S01]  /*4990*/  MUFU.EX2 R41, R41 ;  /* 0x0000002900297308 */ /* 0x000e220000000800 */
[C---:B--2---:R-:W-:Y:S01]  /*49a0*/  FADD.FTZ R28, R40.reuse, R19 ;  /* 0x00000013281c7221 */ /* 0x044fe20000010000 */
[----:B------:R-:W-:-:S06]  /*49b0*/  F2FP.BF16.F32.PACK_AB R195, R40, R39 ;  /* 0x0000002728c3723e */ /* 0x000fcc00000010ff */
[----:B------:R-:W2:Y:S01]  /*49c0*/  MUFU.EX2 R42, R42 ;  /* 0x0000002a002a7308 */ /* 0x000ea20000000800 */
[----:B-1----:R-:W-:-:S04]  /*49d0*/  FADD.FTZ R31, R33, R36 ;  /* 0x00000024211f7221 */ /* 0x002fc80000010000 */
[C---:B------:R-:W-:Y:S01]  /*49e0*/  FADD.FTZ R36, R184.reuse, R31 ;  /* 0x0000001fb8247221 */ /* 0x040fe20000010000 */
[----:B------:R-:W-:Y:S02]  /*49f0*/  F2FP.BF16.F32.PACK_AB R184, R184, R33 ;  /* 0x00000021b8b8723e */ /* 0x000fe400000010ff */
[----:B------:R-:W1:Y:S01]  /*4a00*/  MUFU.EX2 R27, R27 ;  /* 0x0000001b001b7308 */ /* 0x000e620000000800 */
[----:B0-----:R-:W-:-:S07]  /*4a10*/  FADD.FTZ R19, R41, R28 ;  /* 0x0000001c29137221 */ /* 0x001fce0000010000 */
[----:B------:R-:W0:Y:S01]  /*4a20*/  MUFU.EX2 R30, R30 ;  /* 0x0000001e001e7308 */ /* 0x000e220000000800 */
[C---:B--2---:R-:W-:Y:S01]  /*4a30*/  FADD.FTZ R28, R42.reuse, R19 ;  /* 0x000000132a1c7221 */ /* 0x044fe20000010000 */
[----:B------:R-:W-:-:S06]  /*4a40*/  F2FP.BF16.F32.PACK_AB R189, R42, R41 ;  /* 0x000000292abd723e */ /* 0x000fcc00000010ff */
[----:B------:R-:W2:Y:S01]  /*4a50*/  MUFU.EX2 R25, R25 ;  /* 0x0000001900197308 */ /* 0x000ea20000000800 */
[----:B-1----:R-:W-:-:S07]  /*4a60*/  FADD.FTZ R31, R27, R36 ;  /* 0x000000241b1f7221 */ /* 0x002fce0000010000 */
[----:B------:R-:W1:Y:S01]  /*4a70*/  MUFU.EX2 R18, R18 ;  /* 0x0000001200127308 */ /* 0x000e620000000800 */
[C---:B0-----:R-:W-:Y:S01]  /*4a80*/  F2FP.BF16.F32.PACK_AB R186, R30.reuse, R27 ;  /* 0x0000001b1eba723e */ /* 0x041fe200000010ff */
[----:B------:R-:W-:-:S06]  /*4a90*/  FADD.FTZ R19, R30, R31 ;  /* 0x0000001f1e137221 */ /* 0x000fcc0000010000 */
[----:B------:R-:W0:Y:S01]  /*4aa0*/  MUFU.EX2 R24, R24 ;  /* 0x0000001800187308 */ /* 0x000e220000000800 */
[----:B--2---:R-:W-:-:S07]  /*4ab0*/  FADD.FTZ R27, R25, R28 ;  /* 0x0000001c191b7221 */ /* 0x004fce0000010000 */
[----:B------:R-:W2:Y:S01]  /*4ac0*/  MUFU.EX2 R21, R21 ;  /* 0x0000001500157308 */ /* 0x000ea20000000800 */
[C---:B-1----:R-:W-:Y:S01]  /*4ad0*/  FADD.FTZ R27, R18.reuse, R27 ;  /* 0x0000001b121b7221 */ /* 0x042fe20000010000 */
[----:B------:R-:W-:-:S06]  /*4ae0*/  F2FP.BF16.F32.PACK_AB R191, R18, R25 ;  /* 0x0000001912bf723e */ /* 0x000fcc00000010ff */
[----:B------:R-:W1:Y:S01]  /*4af0*/  MUFU.EX2 R32, R32 ;  /* 0x0000002000207308 */ /* 0x000e620000000800 */
[----:B0-----:R-:W-:-:S07]  /*4b00*/  FADD.FTZ R0, R24, R27 ;  /* 0x0000001b18007221 */ /* 0x001fce0000010000 */
[----:B------:R-:W0:Y:S01]  /*4b10*/  MUFU.EX2 R29, R29 ;  /* 0x0000001d001d7308 */ /* 0x000e220000000800 */
[C---:B--2---:R-:W-:Y:S01]  /*4b20*/  FADD.FTZ R27, R21.reuse, R0 ;  /* 0x00000000151b7221 */ /* 0x044fe20000010000 */
[----:B------:R-:W-:Y:S01]  /*4b30*/  F2FP.BF16.F32.PACK_AB R185, R21, R24 ;  /* 0x0000001815b9723e */ /* 0x000fe200000010ff */
[----:B------:R-:W-:Y:S02]  /*4b40*/  VIADD R21, R152, 0xfffffffe ;  /* 0xfffffffe98157836 */ /* 0x000fe40000000000 */
[----:B-1----:R-:W-:-:S04]  /*4b50*/  FADD.FTZ R0, R32, R27 ;  /* 0x0000001b20007221 */ /* 0x002fc80000010000 */
        /* <DEDUP_REMOVED lines=10> */
[----:B------:R-:W-:-:S07]  /*4c00*/  UIMAD.WIDE.U32 UR14, UR18, UR4, URZ ;  /* 0x00000004120e72a5 */ /* 0x000fce000f8e003f */
[----:B------:R-:W-:Y:S02]  /*4c10*/  @UP0 UMOV UR14, UR15 ;  /* 0x0000000f000e0c82 */ /* 0x000fe40008000000 */
[----:B------:R-:W-:-:S04]  /*4c20*/  @UP0 USHF.R.U32.HI UR18, URZ, UR5, UR14 ;  /* 0x000000053f120299 */ /* 0x000fc8000801160e */
[----:B------:R-:W-:Y:S01]  /*4c30*/  ULOP3.LUT UR18, URZ, UR18, URZ, 0x33, !UPT ;  /* 0x000000123f127292 */ /* 0x000fe2000f8e333f */
[----:B------:R-:W-:Y:S11]  /*4c40*/  BRA `(.L_x_1245) ;  /* 0x0000000000187947 */ /* 0x000ff60003800000 */
.L_x_1244:
[----:B------:R-:W-:Y:S02]  /*4c50*/  ULDC UR11, c[0x0][0x9e4] ;  /* 0x00027900000b7ab9 */ /* 0x000fe40000000800 */
[----:B------:R-:W-:-:S11]  /*4c60*/  UISETP.NE.AND UP0, UPT, UR11, 0x1, UPT ;  /* 0x000000010b00788c */ /* 0x000fd6000bf05270 */
[----:B------:R-:W-:Y:S02]  /*4c70*/  @UP0 ULDC.64 UR4, c[0x0][0x9e8] ;  /* 0x00027a0000040ab9 */ /* 0x000fe40000000a00 */
[----:B------:R-:W-:-:S07]  /*4c80*/  UIMAD.WIDE.U32 UR14, UR18, UR4, URZ ;  /* 0x00000004120e72a5 */ /* 0x000fce000f8e003f */
[----:B------:R-:W-:Y:S02]  /*4c90*/  @UP0 UMOV UR14, UR15 ;  /* 0x0000000f000e0c82 */ /* 0x000fe40008000000 */
[----:B------:R-:W-:-:S12]  /*4ca0*/  @UP0 USHF.R.U32.HI UR18, URZ, UR5, UR14 ;  /* 0x000000053f120299 */ /* 0x000fd8000801160e */
.L_x_1245:
[----:B------:R-:W-:-:S04]  /*4cb0*/  UIMAD UR11, UR18, UR11, UR11 ;  /* 0x0000000b120b72a4 */ /* 0x000fc8000f8e020b */
[----:B------:R-:W-:-:S04]  /*4cc0*/  UISETP.LT.AND UP0, UPT, UR7, UR11, UPT ;  /* 0x0000000b0700728c */ /* 0x000fc8000bf01270 */
[----:B------:R-:W-:-:S12]  /*4cd0*/  USEL UR7, UR7, UR11, UP0 ;  /* 0x0000000b07077287 */ /* 0x000fd80008000000 */
.L_x_1243:
        /* <DEDUP_REMOVED lines=19> */
[----:B------:R-:W-:Y:S02]  /*4e10*/  CS2R R128, SRZ ;  /* 0x0000000000807805 */ /* 0x000fe4000001ff00 */
[----:B------:R-:W-:Y:S02]  /*4e20*/  CS2R R126, SRZ ;  /* 0x00000000007e7805 */ /* 0x000fe4000001ff00 */
[----:B------:R-:W-:Y:S02]  /*4e30*/  CS2R R124, SRZ ;  /* 0x00000000007c7805 */ /* 0x000fe4000001ff00 */
[----:B------:R-:W-:Y:S02]  /*4e40*/  CS2R R122, SRZ ;  /* 0x00000000007a7805 */ /* 0x000fe4000001ff00 */
[----:B------:R-:W-:Y:S02]  /*4e50*/  ISETP.GE.AND P1, PT, R21, UR41, PT ;  /* 0x0000002915007c0c */ /* 0x000fe4000bf26270 */
        /* <DEDUP_REMOVED lines=49> */
[----:B------:R-:W-:Y:S06]  /*5170*/  @!P1 BRA `(.L_x_1246) ;  /* 0x0000002c00c09947 */ /* 0x000fec0003800000 */
[----:B------:R-:W-:Y:S01]  /*5180*/  IMAD.MOV.U32 R228, RZ, RZ, R2 ;  /* 0x000000ffffe47224 */ /* 0x000fe200078e0002 */
[----:B------:R-:W-:Y:S01]  /*5190*/  UMOV UR7, UR38 ;  /* 0x0000002600077c82 */ /* 0x000fe20008000000 */
[----:B------:R-:W-:Y:S01]  /*51a0*/  IMAD.MOV.U32 R227, RZ, RZ, R3 ;  /* 0x000000ffffe37224 */ /* 0x000fe200078e0003 */
[----:B------:R-:W-:Y:S01]  /*51b0*/  UMOV UR4, UR39 ;  /* 0x0000002700047c82 */ /* 0x000fe20008000000 */
[----:B------:R-:W-:Y:S01]  /*51c0*/  IMAD.MOV.U32 R0, RZ, RZ, 0x3f800000 ;  /* 0x3f800000ff007424 */ /* 0x000fe200078e00ff */
[----:B------:R-:W-:Y:S01]  /*51d0*/  ULDC UR54, c[0x0][0x9e4] ;  /* 0x0002790000367ab9 */ /* 0x000fe20000000800 */
[----:B------:R-:W-:-:S07]  /*51e0*/  IMAD.MOV.U32 R151, RZ, RZ, RZ ;  /* 0x000000ffff977224 */ /* 0x000fce00078e00ff */
.L_x_1265:
[----:B------:R-:W-:-:S04]  /*51f0*/  UISETP.NE.AND UP0, UPT, UR4, 0x1, UPT ;  /* 0x000000010400788c */ /* 0x000fc8000bf05270 */
[----:B------:R-:W-:-:S04]  /*5200*/  USEL UR38, URZ, 0x1, UP0 ;  /* 0x000000013f267887 */ /* 0x000fc80008000000 */
[----:B------:R-:W-:Y:S01]  /*5210*/  ULOP3.LUT UR38, UR7, UR38, URZ, 0x3c, !UPT ;  /* 0x0000002607267292 */ /* 0x000fe2000f8e3c3f */
[----:B------:R-:W-:Y:S11]  /*5220*/  @!P0 BRA `(.L_x_1247) ;  /* 0x0000000000048947 */ /* 0x000ff60003800000 */
[----:B------:R-:W-:Y:S01]  /*5230*/  BPT.TRAP 0x1 ;  /* 0x000000040000795c */ /* 0x000fe20000300000 */
.L_x_1247:
[----:B------:R-:W-:Y:S01]  /*5240*/  UIADD3 UR39, UR4, 0x1, URZ ;  /* 0x0000000104277890 */ /* 0x000fe2000fffe03f */
[----:B------:R-:W-:-:S03]  /*5250*/  IMAD.U32 R2, RZ, RZ, UR38 ;  /* 0x00000026ff027e24 */ /* 0x000fc6000f8e00ff */
[----:B------:R-:W-:Y:S02]  /*5260*/  UISETP.NE.AND UP0, UPT, UR39, 0x2, UPT ;  /* 0x000000022700788c */ /* 0x000fe4000bf05270 */
[----:B------:R-:W-:Y:S02]  /*5270*/  SHF.L.U32 R2, R2, 0x1f, RZ ;  /* 0x0000001f02027819 */ /* 0x000fe400000006ff */
[----:B------:R-:W-:-:S04]  /*5280*/  USEL UR39, UR39, URZ, UP0 ;  /* 0x0000003f27277287 */ /* 0x000fc80008000000 */
[----:B------:R-:W-:-:S09]  /*5290*/  ULEA UR6, UR39, UR40, 0x3 ;  /* 0x0000002827067291 */ /* 0x000fd2000f8e183f */
[----:B------:R0:W1:Y:S01]  /*52a0*/  SYNCS.PHASECHK.TRANS64.TRYWAIT P1, [UR6+0x30830], R2 ;  /* 0x03083002ff0075a7 */ /* 0x0000620008020146 */
[----:B------:R-:W-:Y:S05]  /*52b0*/  @!P0 BRA `(.L_x_1248) ;  /* 0x0000000000048947 */ /* 0x000fea0003800000 */
[----:B------:R-:W-:Y:S01]  /*52c0*/  BPT.TRAP 0x1 ;  /* 0x000000040000795c */ /* 0x000fe20000300000 */
.L_x_1248:
[-C--:B------:R-:W-:Y:S01]  /*52d0*/  FMUL.FTZ R24, R24, R152.reuse ;  /* 0x0000009818187220 */ /* 0x080fe20000410000 */
[----:B------:R-:W-:Y:S01]  /*52e0*/  FMUL.FTZ R25, R25, R152 ;  /* 0x0000009819197220 */ /* 0x000fe20000410000 */
[----:B-1----:R-:W-:Y:S06]  /*52f0*/  @P1 BRA `(.L_x_1249) ;  /* 0x0000000000081947 */ /* 0x002fec0003800000 */
[----:B------:R-:W1:Y:S02]  /*5300*/  SYNCS.PHASECHK.TRANS64.TRYWAIT P1, [UR6+0x30830], R2 ;  /* 0x03083002ff0075a7 */ /* 0x000e640008020146 */
[----:B-1----:R-:W-:Y:S05]  /*5310*/  @!P1 BRA `(.L_x_1250) ;  /* 0x0000014400209947 */ /* 0x002fea0003800000 */
.L_x_1249:
[----:B------:R-:W-:Y:S01]  /*5320*/  R2UR UR5, R20 ;  /* 0x00000000140572ca */ /* 0x000fe200000e0000 */
[-C--:B------:R-:W-:Y:S01]  /*5330*/  FMUL.FTZ R28, R28, R152.reuse ;  /* 0x000000981c1c7220 */ /* 0x080fe20000410000 */
[----:B------:R-:W-:Y:S01]  /*5340*/  R2UR UR48, R14 ;  /* 0x000000000e3072ca */ /* 0x000fe200000e0000 */
[-C--:B------:R-:W-:Y:S01]  /*5350*/  FMUL.FTZ R29, R29, R152.reuse ;  /* 0x000000981d1d7220 */ /* 0x080fe20000410000 */
[----:B------:R-:W-:Y:S01]  /*5360*/  R2UR UR49, R15 ;  /* 0x000000000f3172ca */ /* 0x000fe200000e0000 */
        /* <DEDUP_REMOVED lines=8> */
[----:B------:R-:W-:Y:S01]  /*53f0*/  ULEA UR5, UR39, UR5, 0xb ;  /* 0x0000000527057291 */ /* 0x000fe2000f8e583f */
        /* <DEDUP_REMOVED lines=52> */
[----:B------:R-:W-:Y:S01]  /*5740*/  UMOV UR50, UR5 ;  /* 0x0000000500327c82 */ /* 0x000fe20008000000 */
[----:B------:R-:W-:Y:S01]  /*5750*/  WARPGROUP.ARRIVE ;  /* 0x00000000000079c5 */ /* 0x000fe20000000000 */
[----:B------:R-:W-:Y:S01]  /*5760*/  UMOV UR51, 0x40000040 ;  /* 0x4000004000337882 */ /* 0x000fe20000000000 */
[----:B------:R-:W-:Y:S01]  /*5770*/  UIADD3 UR10, UR5, 0x206, URZ ;  /* 0x00000206050a7890 */ /* 0x000fe2000fffe03f */
[-C--:B------:R-:W-:Y:S01]  /*5780*/  FMUL.FTZ R26, R26, R0.reuse ;  /* 0x000000001a1a7220 */ /* 0x080fe20000410000 */
[----:B------:R-:W-:Y:S01]  /*5790*/  UMOV UR11, 0x40000040 ;  /* 0x40000040000b7882 */ /* 0x000fe20000000000 */
[----:B------:R-:W-:Y:S01]  /*57a0*/  UIADD3 UR14, UR5, 0x400, URZ ;  /* 0x00000400050e7890 */ /* 0x000fe2000fffe03f */
[----:B------:R-:W-:Y:S01]  /*57b0*/  HGMMA.64x64x16.F32.BF16 R152, gdesc[UR48], RZ, !UPT, gsb0 ;  /* 0x00e00000309879f0 */ /* 0x000fe2000c0018ff */
[----:B------:R-:W-:Y:S01]  /*57c0*/  R2UR UR48, R12 ;  /* 0x000000000c3072ca */ /* 0x000fe200000e0000 */
[----:B------:R-:W-:Y:S01]  /*57d0*/  UIADD3 UR50, UR5, 0x2, URZ ;  /* 0x0000000205327890 */ /* 0x000fe2000fffe03f */
[----:B------:R-:W-:Y:S01]  /*57e0*/  R2UR UR49, R13 ;  /* 0x000000000d3172ca */ /* 0x000fe200000e0000 */
[----:B------:R-:W-:Y:S01]  /*57f0*/  UMOV UR51, 0x40000040 ;  /* 0x4000004000337882 */ /* 0x000fe20000000000 */
        /* <DEDUP_REMOVED lines=77> */
[----:B------:R-:W-:Y:S01]  /*5cd0*/  FMUL.FTZ R151, R151, R0 ;  /* 0x0000000097977220 */ /* 0x000fe20000410000 */
[----:B------:R-:W-:Y:S01]  /*5ce0*/  HGMMA.64x64x16.F32.BF16 R152, gdesc[UR48], R152, gsb0 ;  /* 0x00e00000309879f0 */ /* 0x000fe20008001898 */
[----:B------:R-:W-:Y:S01]  /*5cf0*/  R2UR UR48, R10 ;  /* 0x000000000a3072ca */ /* 0x000fe200000e0000 */
[----:B------:R-:W-:Y:S01]  /*5d00*/  UIADD3 UR50, UR5, 0x4, URZ ;  /* 0x0000000405327890 */ /* 0x000fe2000fffe03f */
[----:B------:R-:W-:Y:S01]  /*5d10*/  R2UR UR49, R11 ;  /* 0x000000000b3172ca */ /* 0x000fe200000e0000 */
[----:B------:R-:W-:Y:S01]  /*5d20*/  UMOV UR51, 0x40000040 ;  /* 0x4000004000337882 */ /* 0x000fe20000000000 */
[----:B------:R-:W-:-:S02]  /*5d30*/  WARPGROUP.DEPBAR.LE gsb0, 0x0 ;  /* 0x00008000000079c5 */ /* 0x000fc40000010000 */
[----:B------:R-:W-:-:S09]  /*5d40*/  WARPGROUP.ARRIVE ;  /* 0x00000000000079c5 */ /* 0x000fd20000000000 */
[----:B------:R-:W-:Y:S01]  /*5d50*/  HGMMA.64x64x16.F32.BF16 R152, gdesc[UR48], R152, gsb0 ;  /* 0x00e00000309879f0 */ /* 0x000fe20008001898 */
[----:B------:R-:W-:Y:S01]  /*5d60*/  R2UR UR48, R8 ;  /* 0x00000000083072ca */ /* 0x000fe200000e0000 */
[----:B------:R-:W-:Y:S01]  /*5d70*/  UIADD3 UR50, UR5, 0x6, URZ ;  /* 0x0000000605327890 */ /* 0x000fe2000fffe03f */
[----:B------:R-:W-:Y:S01]  /*5d80*/  R2UR UR49, R9 ;  /* 0x00000000093172ca */ /* 0x000fe200000e0000 */
[----:B------:R-:W-:Y:S01]  /*5d90*/  UMOV UR51, 0x40000040 ;  /* 0x4000004000337882 */ /* 0x000fe20000000000 */
[----:B------:R-:W-:Y:S02]  /*5da0*/  WARPGROUP.DEPBAR.LE gsb0, 0x0 ;  /* 0x00008000000079c5 */ /* 0x000fe40000010000 */
        /* <DEDUP_REMOVED lines=16> */
[----:B------:R-:W-:Y:S01]  /*5eb0*/  UIADD3 UR50, UR5, 0x204, URZ ;  /* 0x0000020405327890 */ /* 0x000fe2000fffe03f */
[----:B------:R-:W-:Y:S01]  /*5ec0*/  UMOV UR51, 0x40000040 ;  /* 0x4000004000337882 */ /* 0x000fe20000000000 */
[----:B------:R-:W-:Y:S01]  /*5ed0*/  UMOV UR48, UR56 ;  /* 0x0000003800307c82 */ /* 0x000fe20008000000 */
[----:B------:R-:W-:Y:S01]  /*5ee0*/  UMOV UR49, UR57 ;  /* 0x0000003900317c82 */ /* 0x000fe20008000000 */
        /* <DEDUP_REMOVED lines=37> */
.L_x_1251:
[----:B------:R-:W-:Y:S01]  /*6140*/  ULEA UR5, UR4, UR40, 0x3 ;  /* 0x0000002804057291 */ /* 0x000fe2000f8e183f */
[----:B------:R-:W-:-:S05]  /*6150*/  IMAD.U32 R0, RZ, RZ, UR7 ;  /* 0x00000007ff007e24 */ /* 0x000fca000f8e00ff */
[----:B------:R-:W-:-:S04]  /*6160*/  SHF.L.U32 R0, R0, 0x1f, RZ ;  /* 0x0000001f00007819 */ /* 0x000fc800000006ff */
[----:B------:R2:W3:Y:S01]  /*6170*/  SYNCS.PHASECHK.TRANS64.TRYWAIT P1, [UR5+0x30850], R0 ;  /* 0x03085000ff0075a7 */ /* 0x0004e20008020145 */
[----:B------:R-:W-:Y:S05]  /*6180*/  @!P0 BRA `(.L_x_1252) ;  /* 0x0000000000048947 */ /* 0x000fea0003800000 */
[----:B------:R-:W-:Y:S01]  /*6190*/  BPT.TRAP 0x1 ;  /* 0x000000040000795c */ /* 0x000fe20000300000 */
.L_x_1252:
[----:B---3--:R-:W-:Y:S05]  /*61a0*/  @P1 BRA `(.L_x_1253) ;  /* 0x0000000000081947 */ /* 0x008fea0003800000 */
[----:B------:R-:W3:Y:S02]  /*61b0*/  SYNCS.PHASECHK.TRANS64.TRYWAIT P1, [UR5+0x30850], R0 ;  /* 0x03085000ff0075a7 */ /* 0x000ee40008020145 */
[----:B---3--:R-:W-:Y:S05]  /*61c0*/  @!P1 BRA `(.L_x_1254) ;  /* 0x00000134008c9947 */ /* 0x008fea0003800000 */
.L_x_1253:
[----:B------:R-:W-:Y:S01]  /*61d0*/  UIADD3 UR7, UR40, 0x400, URZ ;  /* 0x0000040028077890 */ /* 0x000fe2000fffe03f */
[----:B------:R-:W-:Y:S01]  /*61e0*/  WARPGROUP.ARRIVE ;  /* 0x00000000000079c5 */ /* 0x000fe20000000000 */
[----:B------:R-:W-:Y:S02]  /*61f0*/  UMOV UR11, 0x40000040 ;  /* 0x40000040000b7882 */ /* 0x000fe40000000000 */
        /* <DEDUP_REMOVED lines=27> */
.L_x_1255:
[----:B------:R-:W-:Y:S01]  /*63b0*/  R2UR UR4, R22 ;  /* 0x00000000160472ca */ /* 0x000fe200000e0000 */
[----:B------:R-:W3:Y:S01]  /*63c0*/  S2UR UR10, SR_CgaCtaId ;  /* 0x00000000000a79c3 */ /* 0x000ee20000008800 */
[----:B------:R-:W-:Y:S01]  /*63d0*/  VIADD R188, R23, UR61 ;  /* 0x0000003d17bc7c36 */ /* 0x000fe20008000000 */
[----:B------:R-:W-:Y:S02]  /*63e0*/  UIADD3 UR6, UR6, 0x30840, URZ ;  /* 0x0003084006067890 */ /* 0x000fe4000fffe03f */
[----:B------:R-:W-:-:S08]  /*63f0*/  UISETP.NE.AND UP0, UPT, UR60, URZ, UPT ;  /* 0x0000003f3c00728c */ /* 0x000fd0000bf05270 */
[----:B------:R-:W-:-:S03]  /*6400*/  UISETP.NE.AND UP1, UPT, UR4, URZ, UPT ;  /* 0x0000003f0400728c */ /* 0x000fc6000bf25270 */
[----:B------:R-:W-:Y:S02]  /*6410*/  ULDC UR4, c[0x0][0x9d8] ;  /* 0x0002760000047ab9 */ /* 0x000fe40000000800 */
[----:B0-2---:R-:W-:Y:S01]  /*6420*/  FMUL.FTZ R0, R152, UR4 ;  /* 0x0000000498007c20 */ /* 0x005fe20008410000 */
        /* <DEDUP_REMOVED lines=14> */
[----:B------:R-:W-:Y:S01]  /*6510*/  @UP1 ULDC UR7, c[0x0][0x450] ;  /* 0x0001140000071ab9 */ /* 0x000fe20000000800 */
[----:B---3--:R-:W-:-:S02]  /*6520*/  UPRMT UR6, UR10, 0x654, UR6 ;  /* 0x000006540a067896 */ /* 0x008fc40008000006 */
[----:B------:R-:W-:Y:S01]  /*6530*/  FMUL.FTZ R185, R165, UR4 ;  /* 0x00000004a5b97c20 */ /* 0x000fe20008410000 */
[----:B------:R-:W-:Y:S01]  /*6540*/  FMUL.FTZ R166, R171, UR4 ;  /* 0x00000004aba67c20 */ /* 0x000fe20008410000 */
[----:B------:R-:W-:Y:S01]  /*6550*/  @P2 SHF.R.U32.HI R188, RZ, UR7, R152 ;  /* 0x00000007ffbc2c19 */ /* 0x000fe20008011698 */
[----:B------:R-:W-:Y:S01]  /*6560*/  FMUL.FTZ R168, R174, UR4 ;  /* 0x00000004aea87c20 */ /* 0x000fe20008410000 */
[----:B------:R-:W-:Y:S01]  /*6570*/  FMUL.FTZ R165, R170, UR4 ;  /* 0x00000004aaa57c20 */ /* 0x000fe20008410000 */
        /* <DEDUP_REMOVED lines=15> */
[----:B------:R-:W-:-:S02]  /*6670*/  IMAD.SHL.U32 R175, R21, 0x40, RZ ;  /* 0x0000004015af7824 */ /* 0x000fc400078e00ff */
[----:B------:R-:W-:Y:S01]  /*6680*/  FMUL.FTZ R180, R181, UR4 ;  /* 0x00000004b5b47c20 */ /* 0x000fe20008410000 */
[----:B------:R-:W-:Y:S01]  /*6690*/  FMUL.FTZ R177, R182, UR4 ;  /* 0x00000004b6b17c20 */ /* 0x000fe20008410000 */
[----:B------:R-:W-:Y:S01]  /*66a0*/  FMUL.FTZ R178, R183, UR4 ;  /* 0x00000004b7b27c20 */ /* 0x000fe20008410000 */
[----:B------:R-:W-:Y:S01]  /*66b0*/  PLOP3.LUT P1, PT, PT, PT, UP0, 0x40, 0x0 ;  /* 0x000000000000781c */ /* 0x000fe20003f2e808 */
[----:B------:R-:W-:Y:S01]  /*66c0*/  IMAD.U32 R152, RZ, RZ, UR42 ;  /* 0x0000002aff987e24 */ /* 0x000fe2000f8e00ff */
[----:B------:R-:W-:Y:S01]  /*66d0*/  IADD3 R153, -R17, 0x1, -R175 ;  /* 0x0000000111997810 */ /* 0x000fe20007ffe9af */
[----:B------:R-:W-:Y:S01]  /*66e0*/  SYNCS.ARRIVE.TRANS64.RED.A1T0 RZ, [UR6], RZ ;  /* 0x000000ffffff79a7 */ /* 0x000fe20008100406 */
[----:B------:R-:W1:Y:S01]  /*66f0*/  MUFU.TANH R0, R0 ;  /* 0x0000000000007308 */ /* 0x000e620000002400 */
[----:B------:R-:W-:Y:S01]  /*6700*/  ULDC UR6, c[0x0][0x9dc] ;  /* 0x0002770000067ab9 */ /* 0x000fe20000000800 */
[----:B------:R-:W-:Y:S01]  /*6710*/  IADD3 R152, -R152, UR43, R153 ;  /* 0x0000002b98987c10 */ /* 0x000fe2000fffe199 */
[----:B------:R-:W-:Y:S01]  /*6720*/  ULOP3.LUT UR4, URZ, UR6, URZ, 0x33, !UPT ;  /* 0x000000063f047292 */ /* 0x000fe2000f8e333f */
[----:B------:R-:W-:-:S03]  /*6730*/  ULDC UR7, c[0x0][0x9e0] ;  /* 0x0002780000077ab9 */ /* 0x000fc60000000800 */
[C---:B------:R-:W-:Y:S01]  /*6740*/  VIADD R187, R152.reuse, UR7 ;  /* 0x0000000798bb7c36 */ /* 0x040fe20008000000 */
[----:B------:R-:W2:Y:S01]  /*6750*/  MUFU.TANH R3, R3 ;  /* 0x0000000300037308 */ /* 0x000ea20000002400 */
[----:B------:R-:W-:Y:S02]  /*6760*/  VIADD R183, R152, UR4 ;  /* 0x0000000498b77c36 */ /* 0x000fe40008000000 */
[--C-:B0-----:R-:W-:Y:S02]  /*6770*/  IMAD.IADD R182, R187, 0x1, R189.reuse ;  /* 0x00000001bbb67824 */ /* 0x101fe400078e02bd */
[----:B------:R-:W-:-:S03]  /*6780*/  IMAD.IADD R181, R183, 0x1, R189 ;  /* 0x00000001b7b57824 */ /* 0x000fc600078e02bd */
[----:B------:R-:W0:Y:S08]  /*6790*/  MUFU.TANH R2, R2 ;  /* 0x0000000200027308 */ /* 0x000e300000002400 */
        /* <DEDUP_REMOVED lines=30> */
[----:B------:R-:W-:Y:S01]  /*6980*/  IMAD.U32 R152, RZ, RZ, UR42 ;  /* 0x0000002aff987e24 */ /* 0x000fe2000f8e00ff */
[----:B------:R-:W-:Y:S04]  /*6990*/  BSSY B0, `(.L_x_1257) ;  /* 0x0000011000007945 */ /* 0x000fe80003800000 */
[----:B------:R-:W-:-:S04]  /*69a0*/  IADD3 R189, -R152, UR43, R189 ;  /* 0x0000002b98bd7c10 */ /* 0x000fc8000fffe1bd */
[----:B------:R-:W-:-:S13]  /*69b0*/  ISETP.GT.AND P1, PT, R189, -0x1, PT ;  /* 0xffffffffbd00780c */ /* 0x000fda0003f24270 */
[----:B------:R-:W-:Y:S05]  /*69c0*/  @P1 BRA `(.L_x_1258) ;  /* 0x0000000000201947 */ /* 0x000fea0003800000 */
[----:B------:R-:W-:Y:S01]  /*69d0*/  IMAD.U32 R190, RZ, RZ, UR54 ;  /* 0x00000036ffbe7e24 */ /* 0x000fe2000f8e00ff */
[----:B------:R-:W-:-:S04]  /*69e0*/  LOP3.LUT R189, RZ, R189, RZ, 0x33, !PT ;  /* 0x000000bdffbd7212 */ /* 0x000fc800078e33ff */
[----:B------:R-:W-:-:S13]  /*69f0*/  ISETP.NE.AND P1, PT, R190, 0x1, PT ;  /* 0x00000001be00780c */ /* 0x000fda0003f25270 */
[----:B------:R-:W1:Y:S02]  /*6a00*/  @P1 LDC.64 R152, c[0x0][0x9e8] ;  /* 0x00027a00ff981b82 */ /* 0x000e640000000a00 */
[----:B-1----:R-:W-:-:S05]  /*6a10*/  @P1 IMAD.HI.U32 R152, R189, R152, RZ ;  /* 0x00000098bd981227 */ /* 0x002fca00078e00ff */
[----:B------:R-:W-:-:S04]  /*6a20*/  @P1 SHF.R.U32.HI R189, RZ, R153, R152 ;  /* 0x00000099ffbd1219 */ /* 0x000fc80000011698 */
[----:B------:R-:W-:Y:S01]  /*6a30*/  LOP3.LUT R189, RZ, R189, RZ, 0x33, !PT ;  /* 0x000000bdffbd7212 */ /* 0x000fe200078e33ff */
[----:B------:R-:W-:Y:S06]  /*6a40*/  BRA `(.L_x_1259) ;  /* 0x0000000000147947 */ /* 0x000fec0003800000 */
.L_x_1258:
[----:B------:R-:W-:-:S05]  /*6a50*/  IMAD.U32 R190, RZ, RZ, UR54 ;  /* 0x00000036ffbe7e24 */ /* 0x000fca000f8e00ff */
[----:B------:R-:W-:-:S13]  /*6a60*/  ISETP.NE.AND P1, PT, R190, 0x1, PT ;  /* 0x00000001be00780c */ /* 0x000fda0003f25270 */
[----:B------:R-:W1:Y:S02]  /*6a70*/  @P1 LDC.64 R152, c[0x0][0x9e8] ;  /* 0x00027a00ff981b82 */ /* 0x000e640000000a00 */
[----:B-1----:R-:W-:-:S05]  /*6a80*/  @P1 IMAD.HI.U32 R152, R189, R152, RZ ;  /* 0x00000098bd981227 */ /* 0x002fca00078e00ff */
[----:B------:R-:W-:-:S07]  /*6a90*/  @P1 SHF.R.U32.HI R189, RZ, R153, R152 ;  /* 0x00000099ffbd1219 */ /* 0x000fce0000011698 */
.L_x_1259:
[----:B------:R-:W-:Y:S05]  /*6aa0*/  BSYNC B0 ;  /* 0x0000000000007941 */ /* 0x000fea0003800000 */
.L_x_1257:
[----:B------:R-:W-:-:S04]  /*6ab0*/  IMAD R189, R189, R190, -R175 ;  /* 0x000000bebdbd7224 */ /* 0x000fc800078e0aaf */
[----:B------:R-:W-:-:S05]  /*6ac0*/  IMAD.IADD R189, R189, 0x1, -R17 ;  /* 0x00000001bdbd7824 */ /* 0x000fca00078e0a11 */
[----:B------:R-:W-:Y:S02]  /*6ad0*/  VIMNMX R181, R181, R189, !PT ;  /* 0x000000bdb5b57248 */ /* 0x000fe40007fe0100 */
[----:B------:R-:W-:-:S07]  /*6ae0*/  VIADDMNMX R182, R189, R190, R182, PT ;  /* 0x000000bebdb67246 */ /* 0x000fce00038001b6 */
.L_x_1256:
[----:B------:R-:W-:Y:S01]  /*6af0*/  ISETP.GT.AND P1, PT, R21, -0x1, PT ;  /* 0xffffffff1500780c */ /* 0x000fe20003f24270 */
[----:B------:R1:W2:Y:S01]  /*6b00*/  SHFL.IDX PT, R152, R188, 0x1, 0x1c1f ;  /* 0x003c1f00bc987f89 */ /* 0x0002a200000e0000 */
[----:B------:R-:W-:Y:S02]  /*6b10*/  UISETP.NE.AND UP0, UPT, UR60, URZ, UPT ;  /* 0x0000003f3c00728c */ /* 0x000fe4000bf05270 */
[C---:B------:R-:W-:Y:S02]  /*6b20*/  ISETP.GT.AND P4, PT, R181.reuse, 0x1, P1 ;  /* 0x00000001b500780c */ /* 0x040fe40000f84270 */
[----:B------:R-:W-:Y:S02]  /*6b30*/  ISETP.GT.AND P5, PT, R181, RZ, P1 ;  /* 0x000000ffb500720c */ /* 0x000fe40000fa4270 */
[C---:B------:R-:W-:Y:S02]  /*6b40*/  ISETP.LT.OR P4, PT, R182.reuse, 0x2, P4 ;  /* 0x00000002b600780c */ /* 0x040fe40002781670 */
[----:B------:R-:W-:-:S02]  /*6b50*/  ISETP.LT.OR P5, PT, R182, 0x1, P5 ;  /* 0x00000001b600780c */ /* 0x000fc40002fa1670 */
[----:B-1----:R-:W-:Y:S02]  /*6b60*/  FSEL R188, R3, -INF , !P4 ;  /* 0xff80000003bc7808 */ /* 0x002fe40006000000 */
[C---:B------:R-:W-:Y:S02]  /*6b70*/  ISETP.GT.AND P4, PT, R181.reuse, 0x18, P1 ;  /* 0x00000018b500780c */ /* 0x040fe40000f84270 */
[----:B------:R-:W-:Y:S02]  /*6b80*/  FSEL R0, R0, -INF , !P5 ;  /* 0xff80000000007808 */ /* 0x000fe40006800000 */
[----:B------:R-:W-:Y:S02]  /*6b90*/  ISETP.LT.OR P4, PT, R182, 0x19, P4 ;  /* 0x00000019b600780c */ /* 0x000fe40002781670 */
[C---:B------:R-:W-:Y:S02]  /*6ba0*/  ISETP.GT.AND P6, PT, R181.reuse, 0x8, P1 ;  /* 0x00000008b500780c */ /* 0x040fe40000fc4270 */
[----:B------:R-:W-:-:S02]  /*6bb0*/  ISETP.GT.AND P2, PT, R181, 0x9, P1 ;  /* 0x00000009b500780c */ /* 0x000fc40000f44270 */
[----:B------:R-:W-:Y:S01]  /*6bc0*/  ISETP.GT.AND P3, PT, R181, 0x10, P1 ;  /* 0x00000010b500780c */ /* 0x000fe20000f64270 */
[--C-:B--2---:R-:W-:Y:S01]  /*6bd0*/  IMAD.IADD R187, R187, 0x1, R152.reuse ;  /* 0x00000001bbbb7824 */ /* 0x104fe200078e0298 */
[----:B------:R-:W-:Y:S01]  /*6be0*/  ISETP.GT.AND P5, PT, R181, 0x11, P1 ;  /* 0x00000011b500780c */ /* 0x000fe20000fa4270 */
[----:B------:R-:W-:Y:S01]  /*6bf0*/  IMAD.IADD R183, R183, 0x1, R152 ;  /* 0x00000001b7b77824 */ /* 0x000fe200078e0298 */
        /* <DEDUP_REMOVED lines=33> */
[----:B------:R-:W-:-:S02]  /*6e10*/  FSEL R176, R176, -INF , !P6 ;  /* 0xff800000b0b07808 */ /* 0x000fc40007000000 */
[----:B------:R-:W-:Y:S02]  /*6e20*/  FSEL R186, R186, -INF , !P2 ;  /* 0xff800000baba7808 */ /* 0x000fe40005000000 */
[----:B------:R-:W-:Y:S02]  /*6e30*/  FSEL R179, R179, -INF , !P3 ;  /* 0xff800000b3b37808 */ /* 0x000fe40005800000 */
[----:B------:R-:W-:Y:S01]  /*6e40*/  FSEL R180, R180, -INF , !P5 ;  /* 0xff800000b4b47808 */ /* 0x000fe20006800000 */
[----:B------:R-:W-:Y:S06]  /*6e50*/  @P4 BRA `(.L_x_1260) ;  /* 0x00000000005c4947 */ /* 0x000fec0003800000 */
        /* <DEDUP_REMOVED lines=8> */
[----:B------:R-:W0:Y:S02]  /*6ee0*/  @P2 LDC.64 R152, c[0x0][0x9e8] ;  /* 0x00027a00ff982b82 */ /* 0x000e240000000a00 */
[----:B0-----:R-:W-:-:S05]  /*6ef0*/  @P2 IMAD.HI.U32 R152, R3, R152, RZ ;  /* 0x0000009803982227 */ /* 0x001fca00078e00ff */
[----:B------:R-:W-:-:S04]  /*6f00*/  @P2 SHF.R.U32.HI R3, RZ, R153, R152 ;  /* 0x00000099ff032219 */ /* 0x000fc80000011698 */
[----:B------:R-:W-:Y:S01]  /*6f10*/  LOP3.LUT R3, RZ, R3, RZ, 0x33, !PT ;  /* 0x00000003ff037212 */ /* 0x000fe200078e33ff */
[----:B------:R-:W-:Y:S06]  /*6f20*/  BRA `(.L_x_1263) ;  /* 0x0000000000147947 */ /* 0x000fec0003800000 */
.L_x_1262:
[----:B------:R-:W-:-:S05]  /*6f30*/  IMAD.U32 R181, RZ, RZ, UR54 ;  /* 0x00000036ffb57e24 */ /* 0x000fca000f8e00ff */
[----:B------:R-:W-:-:S13]  /*6f40*/  ISETP.NE.AND P2, PT, R181, 0x1, PT ;  /* 0x00000001b500780c */ /* 0x000fda0003f45270 */
[----:B------:R-:W0:Y:S02]  /*6f50*/  @P2 LDC.64 R152, c[0x0][0x9e8] ;  /* 0x00027a00ff982b82 */ /* 0x000e240000000a00 */
[----:B0-----:R-:W-:-:S05]  /*6f60*/  @P2 IMAD.HI.U32 R152, R3, R152, RZ ;  /* 0x0000009803982227 */ /* 0x001fca00078e00ff */
[----:B------:R-:W-:-:S07]  /*6f70*/  @P2 SHF.R.U32.HI R3, RZ, R153, R152 ;  /* 0x00000099ff032219 */ /* 0x000fce0000011698 */
.L_x_1263:
[----:B------:R-:W-:Y:S05]  /*6f80*/  BSYNC B0 ;  /* 0x0000000000007941 */ /* 0x000fea0003800000 */
.L_x_1261:
[----:B------:R-:W-:-:S04]  /*6f90*/  IMAD R3, R3, R181, -R175 ;  /* 0x000000b503037224 */ /* 0x000fc800078e0aaf */
[----:B------:R-:W-:-:S05]  /*6fa0*/  IMAD.IADD R3, R3, 0x1, -R17 ;  /* 0x0000000103037824 */ /* 0x000fca00078e0a11 */
[----:B------:R-:W-:Y:S02]  /*6fb0*/  VIMNMX R183, R183, R3, !PT ;  /* 0x00000003b7b77248 */ /* 0x000fe40007fe0100 */
[----:B------:R-:W-:-:S07]  /*6fc0*/  VIADDMNMX R187, R3, R181, R187, PT ;  /* 0x000000b503bb7246 */ /* 0x000fce00038001bb */
.L_x_1260:
[----:B------:R-:W-:Y:S01]  /*6fd0*/  LOP3.LUT R16, R16, 0xfffff7ff, RZ, 0xc0, !PT ;  /* 0xfffff7ff10107812 */ /* 0x000fe200078ec0ff */
[----:B------:R-:W-:Y:S01]  /*6fe0*/  ULDC UR10, c[0x0][0x988] ;  /* 0x00026200000a7ab9 */ /* 0x000fe20000000800 */
[C---:B------:R-:W-:Y:S02]  /*6ff0*/  ISETP.GT.AND P5, PT, R183.reuse, 0x1, P1 ;  /* 0x00000001b700780c */ /* 0x040fe40000fa4270 */
[----:B------:R-:W-:Y:S02]  /*7000*/  @P0 LOP3.LUT R16, R16, 0x800, RZ, 0xfc, !PT ;  /* 0x0000080010100812 */ /* 0x000fe400078efcff */
[----:B------:R-:W-:Y:S02]  /*7010*/  ISETP.GT.AND P0, PT, R183, 0x19, P1 ;  /* 0x00000019b700780c */ /* 0x000fe40000f04270 */
[----:B------:R-:W-:Y:S02]  /*7020*/  LOP3.LUT R16, R16, 0xffff7fff, RZ, 0xc0, !PT ;  /* 0xffff7fff10107812 */ /* 0x000fe400078ec0ff */
[----:B------:R-:W-:-:S02]  /*7030*/  ISETP.LT.OR P5, PT, R187, 0x2, P5 ;  /* 0x00000002bb00780c */ /* 0x000fc40002fa1670 */
[C---:B------:R-:W-:Y:S02]  /*7040*/  ISETP.GT.AND P6, PT, R183.reuse, 0x8, P1 ;  /* 0x00000008b700780c */ /* 0x040fe40000fc4270 */
[----:B------:R-:W-:Y:S02]  /*7050*/  FSEL R154, R154, -INF , !P5 ;  /* 0xff8000009a9a7808 */ /* 0x000fe40006800000 */
[C---:B------:R-:W-:Y:S02]  /*7060*/  ISETP.GT.AND P2, PT, R183.reuse, 0x9, P1 ;  /* 0x00000009b700780c */ /* 0x040fe40000f44270 */
[C---:B------:R-:W-:Y:S02]  /*7070*/  ISETP.GT.AND P3, PT, R183.reuse, 0x10, P1 ;  /* 0x00000010b700780c */ /* 0x040fe40000f64270 */
[----:B------:R-:W-:Y:S02]  /*7080*/  @P0 LOP3.LUT R16, R16, 0x8000, RZ, 0xfc, !PT ;  /* 0x0000800010100812 */ /* 0x000fe400078efcff */
[----:B------:R-:W-:-:S02]  /*7090*/  ISETP.GT.AND P0, PT, R183, 0x31, P1 ;  /* 0x00000031b700780c */ /* 0x000fc40000f04270 */
[----:B------:R-:W-:Y:S02]  /*70a0*/  LOP3.LUT R16, R16, 0xfffffffd, RZ, 0xc0, !PT ;  /* 0xfffffffd10107812 */ /* 0x000fe400078ec0ff */
[C---:B------:R-:W-:Y:S02]  /*70b0*/  ISETP.GT.AND P4, PT, R183.reuse, 0x11, P1 ;  /* 0x00000011b700780c */ /* 0x040fe40000f84270 */
[----:B------:R-:W-:Y:S02]  /*70c0*/  ISETP.GT.AND P5, PT, R183, 0x18, P1 ;  /* 0x00000018b700780c */ /* 0x000fe40000fa4270 */
[C---:B------:R-:W-:Y:S02]  /*70d0*/  ISETP.LT.OR P6, PT, R187.reuse, 0x9, P6 ;  /* 0x00000009bb00780c */ /* 0x040fe400037c1670 */
[C---:B------:R-:W-:Y:S02]  /*70e0*/  ISETP.LT.OR P2, PT, R187.reuse, 0xa, P2 ;  /* 0x0000000abb00780c */ /* 0x040fe40001741670 */
[----:B------:R-:W-:-:S02]  /*70f0*/  ISETP.LT.OR P3, PT, R187, 0x11, P3 ;  /* 0x00000011bb00780c */ /* 0x000fc40001f61670 */
[----:B------:R-:W-:Y:S02]  /*7100*/  @P0 LOP3.LUT R16, R16, 0x2, RZ, 0xfc, !PT ;  /* 0x0000000210100812 */ /* 0x000fe400078efcff */
[----:B------:R-:W-:Y:S02]  /*7110*/  ISETP.GT.AND P0, PT, R183, 0x38, P1 ;  /* 0x00000038b700780c */ /* 0x000fe40000f04270 */
[----:B------:R-:W-:Y:S02]  /*7120*/  LOP3.LUT R16, R16, 0xfffffff7, RZ, 0xc0, !PT ;  /* 0xfffffff710107812 */ /* 0x000fe400078ec0ff */
[C---:B------:R-:W-:Y:S02]  /*7130*/  ISETP.LT.OR P4, PT, R187.reuse, 0x12, P4 ;  /* 0x00000012bb00780c */ /* 0x040fe40002781670 */
[----:B------:R-:W-:Y:S02]  /*7140*/  ISETP.LT.OR P5, PT, R187, 0x19, P5 ;  /* 0x00000019bb00780c */ /* 0x000fe40002fa1670 */
[----:B------:R-:W-:-:S02]  /*7150*/  FSEL R155, R155, -INF , !P6 ;  /* 0xff8000009b9b7808 */ /* 0x000fc40007000000 */
[----:B------:R-:W-:Y:S02]  /*7160*/  FSEL R156, R156, -INF , !P2 ;  /* 0xff8000009c9c7808 */ /* 0x000fe40005000000 */
[----:B------:R-:W-:Y:S02]  /*7170*/  FSEL R158, R158, -INF , !P3 ;  /* 0xff8000009e9e7808 */ /* 0x000fe40005800000 */
[----:B------:R-:W-:Y:S02]  /*7180*/  @P0 LOP3.LUT R16, R16, 0x8, RZ, 0xfc, !PT ;  /* 0x0000000810100812 */ /* 0x000fe400078efcff */
[----:B------:R-:W-:Y:S02]  /*7190*/  ISETP.GT.AND P0, PT, R183, RZ, P1 ;  /* 0x000000ffb700720c */ /* 0x000fe40000f04270 */
[----:B------:R-:W-:Y:S02]  /*71a0*/  LOP3.LUT R16, R16, 0xffffff7f, RZ, 0xc0, !PT ;  /* 0xffffff7f10107812 */ /* 0x000fe400078ec0ff */
[----:B------:R-:W-:-:S02]  /*71b0*/  FSEL R159, R159, -INF , !P4 ;  /* 0xff8000009f9f7808 */ /* 0x000fc40006000000 */
[----:B------:R-:W-:Y:S02]  /*71c0*/  FSEL R163, R163, -INF , !P5 ;  /* 0xff800000a3a37808 */ /* 0x000fe40006800000 */
[C---:B------:R-:W-:Y:S02]  /*71d0*/  ISETP.GT.AND P2, PT, R183.reuse, 0x20, P1 ;  /* 0x00000020b700780c */ /* 0x040fe40000f44270 */
[C---:B------:R-:W-:Y:S02]  /*71e0*/  ISETP.GT.AND P3, PT, R183.reuse, 0x21, P1 ;  /* 0x00000021b700780c */ /* 0x040fe40000f64270 */
[C---:B------:R-:W-:Y:S02]  /*71f0*/  ISETP.GT.AND P4, PT, R183.reuse, 0x28, P1 ;  /* 0x00000028b700780c */ /* 0x040fe40000f84270 */
[C---:B------:R-:W-:Y:S02]  /*7200*/  ISETP.GT.AND P5, PT, R183.reuse, 0x29, P1 ;  /* 0x00000029b700780c */ /* 0x040fe40000fa4270 */
[----:B------:R-:W-:-:S02]  /*7210*/  ISETP.GT.AND P6, PT, R183, 0x30, P1 ;  /* 0x00000030b700780c */ /* 0x000fc40000fc4270 */
[----:B------:R-:W-:Y:S02]  /*7220*/  ISETP.GT.AND P1, PT, R183, 0x39, P1 ;  /* 0x00000039b700780c */ /* 0x000fe40000f24270 */
[----:B------:R-:W-:Y:S02]  /*7230*/  @P0 LOP3.LUT R16, R16, 0x80, RZ, 0xfc, !PT ;  /* 0x0000008010100812 */ /* 0x000fe400078efcff */
[----:B------:R-:W-:Y:S02]  /*7240*/  FMNMX.FTZ R3, R0, R227, !PT ;  /* 0x000000e300037209 */ /* 0x000fe40007810000 */
[----:B------:R-:W-:Y:S02]  /*7250*/  LOP3.LUT P0, RZ, R16, 0x8000, RZ, 0xc0, !PT ;  /* 0x0000800010ff7812 */ /* 0x000fe4000780c0ff */
[----:B------:R-:W-:Y:S02]  /*7260*/  FMNMX.FTZ R3, R188, R3, !PT ;  /* 0x00000003bc037209 */ /* 0x000fe40007810000 */
[----:B------:R-:W-:-:S02]  /*7270*/  LOP3.LUT R16, R16, 0xffffffdf, RZ, 0xc0, !PT ;  /* 0xffffffdf10107812 */ /* 0x000fc400078ec0ff */
[----:B------:R-:W-:Y:S02]  /*7280*/  FMNMX.FTZ R3, R184, R3, !PT ;  /* 0x00000003b8037209 */ /* 0x000fe40007810000 */
[----:B------:R-:W-:Y:S02]  /*7290*/  ISETP.LT.OR P0, PT, R187, 0x1a, P0 ;  /* 0x0000001abb00780c */ /* 0x000fe40000701670 */
[----:B------:R-:W-:Y:S02]  /*72a0*/  @P1 LOP3.LUT R16, R16, 0x20, RZ, 0xfc, !PT ;  /* 0x0000002010101812 */ /* 0x000fe400078efcff */
[----:B------:R-:W-:Y:S02]  /*72b0*/  FMNMX.FTZ R3, R157, R3, !PT ;  /* 0x000000039d037209 */ /* 0x000fe40007810000 */
[----:B------:R-:W-:Y:S02]  /*72c0*/  LOP3.LUT P1, RZ, R16, 0x2, RZ, 0xc0, !PT ;  /* 0x0000000210ff7812 */ /* 0x000fe4000782c0ff */
[----:B------:R-:W-:-:S02]  /*72d0*/  FMNMX.FTZ R3, R160, R3, !PT ;  /* 0x00000003a0037209 */ /* 0x000fc40007810000 */
[----:B------:R-:W-:Y:S02]  /*72e0*/  LOP3.LUT R16, R16, 0xfffffeff, RZ, 0xc0, !PT ;  /* 0xfffffeff10107812 */ /* 0x000fe400078ec0ff */
[----:B------:R-:W-:Y:S02]  /*72f0*/  FMNMX.FTZ R3, R161, R3, !PT ;  /* 0x00000003a1037209 */ /* 0x000fe40007810000 */
[----:B------:R-:W-:Y:S02]  /*7300*/  @P0 LOP3.LUT R16, R16, 0x100, RZ, 0xfc, !PT ;  /* 0x0000010010100812 */ /* 0x000fe400078efcff */
[----:B------:R-:W-:Y:S02]  /*7310*/  ISETP.LT.OR P0, PT, R187, 0x21, P2 ;  /* 0x00000021bb00780c */ /* 0x000fe40001701670 */
[----:B------:R-:W-:Y:S02]  /*7320*/  FMNMX.FTZ R3, R164, R3, !PT ;  /* 0x00000003a4037209 */ /* 0x000fe40007810000 */
[----:B------:R-:W-:-:S02]  /*7330*/  LOP3.LUT P2, RZ, R16, 0x8, RZ, 0xc0, !PT ;  /* 0x0000000810ff7812 */ /* 0x000fc4000784c0ff */
[----:B------:R-:W-:Y:S02]  /*7340*/  FMNMX.FTZ R3, R185, R3, !PT ;  /* 0x00000003b9037209 */ /* 0x000fe40007810000 */
[----:B------:R-:W-:Y:S02]  /*7350*/  LOP3.LUT R16, R16, 0xffffffbf, RZ, 0xc0, !PT ;  /* 0xffffffbf10107812 */ /* 0x000fe400078ec0ff */
[----:B------:R-:W-:Y:S02]  /*7360*/  FMNMX.FTZ R3, R167, R3, !PT ;  /* 0x00000003a7037209 */ /* 0x000fe40007810000 */
[----:B------:R-:W-:Y:S02]  /*7370*/  ISETP.LT.OR P6, PT, R187, 0x31, P6 ;  /* 0x00000031bb00780c */ /* 0x000fe400037c1670 */
[----:B------:R-:W-:Y:S02]  /*7380*/  @P0 LOP3.LUT R16, R16, 0x40, RZ, 0xfc, !PT ;  /* 0x0000004010100812 */ /* 0x000fe400078efcff */
[----:B------:R-:W-:-:S02]  /*7390*/  FMNMX.FTZ R3, R169, R3, !PT ;  /* 0x00000003a9037209 */ /* 0x000fc40007810000 */
[----:B------:R-:W-:Y:S02]  /*73a0*/  ISETP.LT.OR P0, PT, R187, 0x22, P3 ;  /* 0x00000022bb00780c */ /* 0x000fe40001f01670 */
[----:B------:R-:W-:Y:S02]  /*73b0*/  FMNMX.FTZ R3, R171, R3, !PT ;  /* 0x00000003ab037209 */ /* 0x000fe40007810000 */
[C---:B------:R-:W-:Y:S02]  /*73c0*/  LOP3.LUT P3, RZ, R16.reuse, 0x80, RZ, 0xc0, !PT ;  /* 0x0000008010ff7812 */ /* 0x040fe4000786c0ff */
[----:B------:R-:W-:Y:S02]  /*73d0*/  FMNMX.FTZ R3, R173, R3, !PT ;  /* 0x00000003ad037209 */ /* 0x000fe40007810000 */
[----:B------:R-:W-:Y:S02]  /*73e0*/  LOP3.LUT R16, R16, 0xffffffef, RZ, 0xc0, !PT ;  /* 0xffffffef10107812 */ /* 0x000fe400078ec0ff */
[----:B------:R-:W-:-:S02]  /*73f0*/  FMNMX.FTZ R3, R176, R3, !PT ;  /* 0x00000003b0037209 */ /* 0x000fc40007810000 */
[C---:B------:R-:W-:Y:S02]  /*7400*/  ISETP.LT.OR P3, PT, R187.reuse, 0x1, P3 ;  /* 0x00000001bb00780c */ /* 0x040fe40001f61670 */
[----:B------:R-:W-:Y:S02]  /*7410*/  @P0 LOP3.LUT R16, R16, 0x10, RZ, 0xfc, !PT ;  /* 0x0000001010100812 */ /* 0x000fe400078efcff */
[----:B------:R-:W-:Y:S02]  /*7420*/  ISETP.LT.OR P0, PT, R187, 0x29, P4 ;  /* 0x00000029bb00780c */ /* 0x000fe40002701670 */
[----:B------:R-:W-:Y:S02]  /*7430*/  FMNMX.FTZ R3, R186, R3, !PT ;  /* 0x00000003ba037209 */ /* 0x000fe40007810000 */
[----:B------:R-:W-:Y:S02]  /*7440*/  LOP3.LUT P4, RZ, R16, 0x20, RZ, 0xc0, !PT ;  /* 0x0000002010ff7812 */ /* 0x000fe4000788c0ff */
[----:B------:R-:W-:-:S02]  /*7450*/  FMNMX.FTZ R3, R179, R3, !PT ;  /* 0x00000003b3037209 */ /* 0x000fc40007810000 */
[----:B------:R-:W-:Y:S02]  /*7460*/  LOP3.LUT R16, R16, 0xfffffffb, RZ, 0xc0, !PT ;  /* 0xfffffffb10107812 */ /* 0x000fe400078ec0ff */
[----:B------:R-:W-:Y:S02]  /*7470*/  FMNMX.FTZ R3, R180, R3, !PT ;  /* 0x00000003b4037209 */ /* 0x000fe40007810000 */
[----:B------:R-:W-:Y:S02]  /*7480*/  FSEL R175, R2, -INF , !P3 ;  /* 0xff80000002af7808 */ /* 0x000fe40005800000 */
[----:B------:R-:W-:Y:S01]  /*7490*/  @P0 LOP3.LUT R16, R16, 0x4, RZ, 0xfc, !PT ;  /* 0x0000000410100812 */ /* 0x000fe200078efcff */
[----:B------:R-:W0:Y:S01]  /*74a0*/  SHFL.BFLY PT, R152, R3, 0x2, 0x1f ;  /* 0x0c401f0003987f89 */ /* 0x000e2200000e0000 */
[----:B------:R-:W-:Y:S02]  /*74b0*/  ISETP.LT.OR P0, PT, R187, 0x2a, P5 ;  /* 0x0000002abb00780c */ /* 0x000fe40002f01670 */
[----:B------:R-:W-:-:S02]  /*74c0*/  LOP3.LUT R16, R16, 0xffffefff, RZ, 0xc0, !PT ;  /* 0xffffefff10107812 */ /* 0x000fc400078ec0ff */
[----:B------:R-:W-:Y:S02]  /*74d0*/  FMNMX.FTZ R2, R175, R228, !PT ;  /* 0x000000e4af027209 */ /* 0x000fe40007810000 */
[----:B------:R-:W-:Y:S02]  /*74e0*/  ISETP.LT.OR P1, PT, R187, 0x32, P1 ;  /* 0x00000032bb00780c */ /* 0x000fe40000f21670 */
[----:B------:R-:W-:Y:S02]  /*74f0*/  FMNMX.FTZ R2, R154, R2, !PT ;  /* 0x000000029a027209 */ /* 0x000fe40007810000 */
[----:B------:R-:W-:Y:S02]  /*7500*/  FSEL R172, R172, -INF , !P6 ;  /* 0xff800000acac7808 */ /* 0x000fe40007000000 */
[----:B------:R-:W-:Y:S02]  /*7510*/  FMNMX.FTZ R2, R155, R2, !PT ;  /* 0x000000029b027209 */ /* 0x000fe40007810000 */
[----:B------:R-:W-:-:S02]  /*7520*/  @P0 LOP3.LUT R16, R16, 0x1000, RZ, 0xfc, !PT ;  /* 0x0000100010100812 */ /* 0x000fc400078efcff */
[----:B------:R-:W-:Y:S02]  /*7530*/  FMNMX.FTZ R2, R156, R2, !PT ;  /* 0x000000029c027209 */ /* 0x000fe40007810000 */
[C---:B------:R-:W-:Y:S02]  /*7540*/  LOP3.LUT P0, RZ, R16.reuse, 0x10, RZ, 0xc0, !PT ;  /* 0x0000001010ff7812 */ /* 0x040fe4000780c0ff */
[----:B------:R-:W-:Y:S02]  /*7550*/  LOP3.LUT R16, R16, 0xffffdfff, RZ, 0xc0, !PT ;  /* 0xffffdfff10107812 */ /* 0x000fe400078ec0ff */
[----:B------:R-:W-:Y:S02]  /*7560*/  FMNMX.FTZ R2, R158, R2, !PT ;  /* 0x000000029e027209 */ /* 0x000fe40007810000 */
[----:B0-----:R-:W-:Y:S02]  /*7570*/  FMNMX.FTZ R3, R3, R152, !PT ;  /* 0x0000009803037209 */ /* 0x001fe40007810000 */
[----:B------:R-:W-:-:S02]  /*7580*/  FMNMX.FTZ R2, R159, R2, !PT ;  /* 0x000000029f027209 */ /* 0x000fc40007810000 */
[----:B------:R-:W-:Y:S01]  /*7590*/  ISETP.LT.OR P2, PT, R187, 0x39, P2 ;  /* 0x00000039bb00780c */ /* 0x000fe20001741670 */
[----:B------:R-:W0:Y:S01]  /*75a0*/  SHFL.BFLY PT, R152, R3, 0x1, 0x1f ;  /* 0x0c201f0003987f89 */ /* 0x000e2200000e0000 */
[----:B------:R-:W-:Y:S02]  /*75b0*/  FMNMX.FTZ R2, R163, R2, !PT ;  /* 0x00000002a3027209 */ /* 0x000fe40007810000 */
[----:B------:R-:W-:Y:S02]  /*75c0*/  @P0 LOP3.LUT R16, R16, 0x2000, RZ, 0xfc, !PT ;  /* 0x0000200010100812 */ /* 0x000fe400078efcff */
[----:B------:R-:W-:Y:S02]  /*75d0*/  FSEL R174, R174, -INF , !P1 ;  /* 0xff800000aeae7808 */ /* 0x000fe40004800000 */
[C---:B------:R-:W-:Y:S02]  /*75e0*/  LOP3.LUT P0, RZ, R16.reuse, 0x40, RZ, 0xc0, !PT ;  /* 0x0000004010ff7812 */ /* 0x040fe4000780c0ff */
[----:B------:R-:W-:-:S02]  /*75f0*/  LOP3.LUT R16, R16, 0xffffbfff, RZ, 0xc0, !PT ;  /* 0xffffbfff10107812 */ /* 0x000fc400078ec0ff */
[----:B------:R-:W-:Y:S02]  /*7600*/  ISETP.LT.OR P4, PT, R187, 0x3a, P4 ;  /* 0x0000003abb00780c */ /* 0x000fe40002781670 */
[----:B------:R-:W-:Y:S02]  /*7610*/  FSEL R177, R177, -INF , !P2 ;  /* 0xff800000b1b17808 */ /* 0x000fe40005000000 */
[----:B------:R-:W-:-:S05]  /*7620*/  FSEL R178, R178, -INF , !P4 ;  /* 0xff800000b2b27808 */ /* 0x000fca0006000000 */
[----:B------:R-:W-:-:S04]  /*7630*/  @P0 LOP3.LUT R16, R16, 0x4000, RZ, 0xfc, !PT ;  /* 0x0000400010100812 */ /* 0x000fc800078efcff */
[----:B------:R-:W-:Y:S02]  /*7640*/  LOP3.LUT P0, RZ, R16, 0x100, RZ, 0xc0, !PT ;  /* 0x0000010010ff7812 */ /* 0x000fe4000780c0ff */
[----:B0-----:R-:W-:Y:S02]  /*7650*/  FMNMX.FTZ R3, R3, R152, !PT ;  /* 0x0000009803037209 */ /* 0x001fe40007810000 */
[----:B------:R-:W-:Y:S02]  /*7660*/  FSEL R162, R162, -INF , !P0 ;  /* 0xff800000a2a27808 */ /* 0x000fe40004000000 */
[----:B------:R-:W-:Y:S01]  /*7670*/  LOP3.LUT P0, RZ, R16, 0x4000, RZ, 0xc0, !PT ;  /* 0x0000400010ff7812 */ /* 0x000fe2000780c0ff */
[C---:B------:R-:W-:Y:S01]  /*7680*/  FMUL.FTZ R153, R3.reuse, UR10 ;  /* 0x0000000a03997c20 */ /* 0x040fe20008410000 */
[----:B------:R-:W-:Y:S02]  /*7690*/  FSETP.NEU.FTZ.AND P5, PT, R3, -INF , PT ;  /* 0xff8000000300780b */ /* 0x000fe40003fbd000 */
[----:B------:R-:W-:-:S02]  /*76a0*/  FSEL R165, R165, -INF , !P0 ;  /* 0xff800000a5a57808 */ /* 0x000fc40004000000 */
[----:B------:R-:W-:Y:S02]  /*76b0*/  LOP3.LUT P0, RZ, R16, 0x2000, RZ, 0xc0, !PT ;  /* 0x0000200010ff7812 */ /* 0x000fe4000780c0ff */
[----:B------:R-:W-:Y:S02]  /*76c0*/  FMNMX.FTZ R2, R162, R2, !PT ;  /* 0x00000002a2027209 */ /* 0x000fe40007810000 */
[----:B------:R-:W-:Y:S02]  /*76d0*/  FSEL R152, R3, RZ, P5 ;  /* 0x000000ff03987208 */ /* 0x000fe40002800000 */
[----:B------:R-:W-:Y:S02]  /*76e0*/  FSEL R153, R153, RZ, P5 ;  /* 0x000000ff99997208 */ /* 0x000fe40002800000 */
[----:B------:R-:W-:Y:S01]  /*76f0*/  LOP3.LUT P5, RZ, R16, 0x4, RZ, 0xc0, !PT ;  /* 0x0000000410ff7812 */ /* 0x000fe200078ac0ff */
[----:B------:R-:W-:Y:S01]  /*7700*/  FADD.FTZ R152, -R152, R227 ;  /* 0x000000e398987221 */ /* 0x000fe20000010100 */
[----:B------:R-:W-:Y:S01]  /*7710*/  FSEL R166, R166, -INF , !P0 ;  /* 0xff800000a6a67808 */ /* 0x000fe20004000000 */
[--C-:B------:R-:W-:Y:S01]  /*7720*/  FFMA.FTZ R0, R0, UR10, -R153.reuse ;  /* 0x0000000a00007c23 */ /* 0x100fe20008010899 */
[----:B------:R-:W-:Y:S01]  /*7730*/  FMNMX.FTZ R2, R165, R2, !PT ;  /* 0x00000002a5027209 */ /* 0x000fe20007810000 */
[--C-:B------:R-:W-:Y:S01]  /*7740*/  FFMA.FTZ R188, R188, UR10, -R153.reuse ;  /* 0x0000000abcbc7c23 */ /* 0x100fe20008010899 */
[----:B------:R-:W-:Y:S01]  /*7750*/  LOP3.LUT P0, RZ, R16, 0x1000, RZ, 0xc0, !PT ;  /* 0x0000100010ff7812 */ /* 0x000fe2000780c0ff */
[--C-:B------:R-:W-:Y:S01]  /*7760*/  FFMA.FTZ R184, R184, UR10, -R153.reuse ;  /* 0x0000000ab8b87c23 */ /* 0x100fe20008010899 */
[----:B------:R-:W-:Y:S01]  /*7770*/  FSEL R168, R168, -INF , !P5 ;  /* 0xff800000a8a87808 */ /* 0x000fe20006800000 */
[--C-:B------:R-:W-:Y:S01]  /*7780*/  FFMA.FTZ R157, R157, UR10, -R153.reuse ;  /* 0x0000000a9d9d7c23 */ /* 0x100fe20008010899 */
[----:B------:R-:W-:Y:S01]  /*7790*/  FMNMX.FTZ R2, R166, R2, !PT ;  /* 0x00000002a6027209 */ /* 0x000fe20007810000 */
[--C-:B------:R-:W-:Y:S01]  /*77a0*/  FFMA.FTZ R160, R160, UR10, -R153.reuse ;  /* 0x0000000aa0a07c23 */ /* 0x100fe20008010899 */
[----:B------:R-:W-:Y:S01]  /*77b0*/  FSEL R170, R170, -INF , !P0 ;  /* 0xff800000aaaa7808 */ /* 0x000fe20004000000 */
        /* <DEDUP_REMOVED lines=14> */
[----:B------:R-:W-:Y:S01]  /*78a0*/  FFMA.FTZ R153, R180, UR10, -R153 ;  /* 0x0000000ab4997c23 */ /* 0x000fe20008010899 */
[----:B------:R-:W-:Y:S01]  /*78b0*/  MUFU.EX2 R196, R0 ;  /* 0x0000000000c47308 */ /* 0x000fe20000000800 */
[----:B------:R-:W-:Y:S01]  /*78c0*/  FMUL.FTZ R152, R152, UR10 ;  /* 0x0000000a98987c20 */ /* 0x000fe20008410000 */
[----:B------:R-:W-:-:S02]  /*78d0*/  FMNMX.FTZ R2, R177, R2, !PT ;  /* 0x00000002b1027209 */ /* 0x000fc40007810000 */
[----:B------:R-:W-:Y:S02]  /*78e0*/  LOP3.LUT P0, RZ, R16, 0x800, RZ, 0xc0, !PT ;  /* 0x0000080010ff7812 */ /* 0x000fe4000780c0ff */
[----:B------:R-:W-:Y:S02]  /*78f0*/  FMNMX.FTZ R2, R178, R2, !PT ;  /* 0x00000002b2027209 */ /* 0x000fe40007810000 */
[----:B------:R-:W0:Y:S03]  /*7900*/  MUFU.EX2 R152, R152 ;  /* 0x0000009800987308 */ /* 0x000e260000000800 */
[----:B------:R-:W1:Y:S05]  /*7910*/  SHFL.BFLY PT, R180, R2, 0x2, 0x1f ;  /* 0x0c401f0002b47f89 */ /* 0x000e6a00000e0000 */
[----:B------:R-:W2:Y:S08]  /*7920*/  MUFU.EX2 R188, R188 ;  /* 0x000000bc00bc7308 */ /* 0x000eb00000000800 */
[----:B------:R-:W-:Y:S01]  /*7930*/  MUFU.EX2 R184, R184 ;  /* 0x000000b800b87308 */ /* 0x000fe20000000800 */
[----:B0-----:R-:W-:-:S07]  /*7940*/  FFMA.FTZ R19, R152, R19, R196 ;  /* 0x0000001398137223 */ /* 0x001fce00000100c4 */
[----:B------:R-:W-:Y:S01]  /*7950*/  MUFU.EX2 R157, R157 ;  /* 0x0000009d009d7308 */ /* 0x000fe20000000800 */
[----:B--2---:R-:W-:Y:S01]  /*7960*/  FADD.FTZ R19, R188, R19 ;  /* 0x00000013bc137221 */ /* 0x004fe20000010000 */
[----:B-1----:R-:W-:-:S05]  /*7970*/  FMNMX.FTZ R2, R2, R180, !PT ;  /* 0x000000b402027209 */ /* 0x002fca0007810000 */
[----:B------:R-:W0:Y:S01]  /*7980*/  SHFL.BFLY PT, R180, R2, 0x1, 0x1f ;  /* 0x0c201f0002b47f89 */ /* 0x000e2200000e0000 */
[----:B------:R-:W-:Y:S08]  /*7990*/  MUFU.EX2 R160, R160 ;  /* 0x000000a000a07308 */ /* 0x000ff00000000800 */
[----:B------:R-:W-:Y:S08]  /*79a0*/  MUFU.EX2 R161, R161 ;  /* 0x000000a100a17308 */ /* 0x000ff00000000800 */
[----:B------:R-:W-:Y:S01]  /*79b0*/  MUFU.EX2 R164, R164 ;  /* 0x000000a400a47308 */ /* 0x000fe20000000800 */
[----:B0-----:R-:W-:-:S07]  /*79c0*/  FMNMX.FTZ R2, R2, R180, !PT ;  /* 0x000000b402027209 */ /* 0x001fce0007810000 */
[----:B------:R-:W-:Y:S01]  /*79d0*/  MUFU.EX2 R185, R185 ;  /* 0x000000b900b97308 */ /* 0x000fe20000000800 */
[C---:B------:R-:W-:Y:S01]  /*79e0*/  FSETP.NEU.FTZ.AND P1, PT, R2.reuse, -INF , PT ;  /* 0xff8000000200780b */ /* 0x040fe20003f3d000 */
[----:B------:R-:W-:-:S03]  /*79f0*/  FMUL.FTZ R180, R2, UR10 ;  /* 0x0000000a02b47c20 */ /* 0x000fc60008410000 */
[----:B------:R-:W-:-:S03]  /*7a00*/  FSEL R0, R2, RZ, P1 ;  /* 0x000000ff02007208 */ /* 0x000fc60000800000 */
[----:B------:R-:W-:Y:S01]  /*7a10*/  MUFU.EX2 R167, R167 ;  /* 0x000000a700a77308 */ /* 0x000fe20000000800 */
[----:B------:R-:W-:Y:S01]  /*7a20*/  FSEL R180, R180, RZ, P1 ;  /* 0x000000ffb4b47208 */ /* 0x000fe20000800000 */
[----:B------:R-:W-:-:S04]  /*7a30*/  FADD.FTZ R0, -R0, R228 ;  /* 0x000000e400007221 */ /* 0x000fc80000010100 */
[--C-:B------:R-:W-:Y:S01]  /*7a40*/  FFMA.FTZ R175, R175, UR10, -R180.reuse ;  /* 0x0000000aafaf7c23 */ /* 0x100fe200080108b4 */
[--C-:B------:R-:W-:Y:S01]  /*7a50*/  FFMA.FTZ R154, R154, UR10, -R180.reuse ;  /* 0x0000000a9a9a7c23 */ /* 0x100fe200080108b4 */
        /* <DEDUP_REMOVED lines=16> */
[----:B------:R-:W-:-:S04]  /*7b60*/  FFMA.FTZ R178, R178, UR10, -R180 ;  /* 0x0000000ab2b27c23 */ /* 0x000fc800080108b4 */
[----:B------:R-:W1:Y:S08]  /*7b70*/  MUFU.EX2 R154, R154 ;  /* 0x0000009a009a7308 */ /* 0x000e700000000800 */
[----:B------:R-:W2:Y:S01]  /*7b80*/  MUFU.EX2 R155, R155 ;  /* 0x0000009b009b7308 */ /* 0x000ea20000000800 */
[----:B0-----:R-:W-:-:S07]  /*7b90*/  FFMA.FTZ R18, R0, R18, R175 ;  /* 0x0000001200127223 */ /* 0x001fce00000100af */
[----:B------:R-:W0:Y:S01]  /*7ba0*/  MUFU.EX2 R156, R156 ;  /* 0x0000009c009c7308 */ /* 0x000e220000000800 */
[----:B-1----:R-:W-:Y:S01]  /*7bb0*/  FADD.FTZ R180, R154, R18 ;  /* 0x000000129ab47221 */ /* 0x002fe20000010000 */
[----:B------:R-:W-:-:S04]  /*7bc0*/  FADD.FTZ R18, R184, R19 ;  /* 0x00000013b8127221 */ /* 0x000fc80000010000 */
[----:B------:R-:W-:Y:S02]  /*7bd0*/  FADD.FTZ R18, R157, R18 ;  /* 0x000000129d127221 */ /* 0x000fe40000010000 */
[----:B------:R-:W1:Y:S01]  /*7be0*/  MUFU.EX2 R158, R158 ;  /* 0x0000009e009e7308 */ /* 0x000e620000000800 */
[----:B--2---:R-:W-:Y:S01]  /*7bf0*/  FADD.FTZ R19, R155, R180 ;  /* 0x000000b49b137221 */ /* 0x004fe20000010000 */
[----:B------:R-:W-:-:S04]  /*7c00*/  FADD.FTZ R18, R160, R18 ;  /* 0x00000012a0127221 */ /* 0x000fc80000010000 */
[----:B------:R-:W-:Y:S02]  /*7c10*/  FADD.FTZ R18, R161, R18 ;  /* 0x00000012a1127221 */ /* 0x000fe40000010000 */
[----:B------:R-:W2:Y:S01]  /*7c20*/  MUFU.EX2 R159, R159 ;  /* 0x0000009f009f7308 */ /* 0x000ea20000000800 */
[----:B0-----:R-:W-:Y:S01]  /*7c30*/  FADD.FTZ R19, R156, R19 ;  /* 0x000000139c137221 */ /* 0x001fe20000010000 */
[----:B------:R-:W-:-:S04]  /*7c40*/  FADD.FTZ R18, R164, R18 ;  /* 0x00000012a4127221 */ /* 0x000fc80000010000 */
[----:B------:R-:W-:Y:S02]  /*7c50*/  FADD.FTZ R18, R185, R18 ;  /* 0x00000012b9127221 */ /* 0x000fe40000010000 */
[----:B------:R-:W0:Y:S01]  /*7c60*/  MUFU.EX2 R163, R163 ;  /* 0x000000a300a37308 */ /* 0x000e220000000800 */
[----:B-1----:R-:W-:Y:S01]  /*7c70*/  FADD.FTZ R19, R158, R19 ;  /* 0x000000139e137221 */ /* 0x002fe20000010000 */
[----:B------:R-:W-:-:S06]  /*7c80*/  FADD.FTZ R18, R167, R18 ;  /* 0x00000012a7127221 */ /* 0x000fcc0000010000 */
        /* <DEDUP_REMOVED lines=36> */
.L_x_1264:
[----:B------:R-:W0:Y:S01]  /*7ed0*/  S2UR UR4, SR_CgaCtaId ;  /* 0x00000000000479c3 */ /* 0x000e220000008800 */
[----:B------:R-:W-:Y:S01]  /*7ee0*/  UIADD3 UR5, UR5, 0x30860, URZ ;  /* 0x0003086005057890 */ /* 0x000fe2000fffe03f */
[----:B------:R-:W-:Y:S01]  /*7ef0*/  ISETP.GT.AND P1, PT, R21, UR41, PT ;  /* 0x0000002915007c0c */ /* 0x000fe2000bf24270 */
[----:B------:R-:W-:Y:S01]  /*7f00*/  UMOV UR7, UR38 ;  /* 0x0000002600077c82 */ /* 0x000fe20008000000 */
[----:B------:R-:W-:Y:S01]  /*7f10*/  F2FP.BF16.F32.PACK_AB R198, R157, R184 ;  /* 0x000000b89dc6723e */ /* 0x000fe200000010ff */
[----:B------:R-:W-:Y:S01]  /*7f20*/  VIADD R21, R21, 0xffffffff ;  /* 0xffffffff15157836 */ /* 0x000fe20000000000 */
[----:B------:R-:W-:Y:S01]  /*7f30*/  F2FP.BF16.F32.PACK_AB R196, R188, R196 ;  /* 0x000000c4bcc4723e */ /* 0x000fe200000010ff */
[----:B------:R-:W-:Y:S01]  /*7f40*/  IMAD.MOV.U32 R228, RZ, RZ, R2 ;  /* 0x000000ffffe47224 */ /* 0x000fe200078e0002 */
        /* <DEDUP_REMOVED lines=8> */
[----:B------:R-:W-:Y:S01]  /*7fd0*/  F2FP.BF16.F32.PACK_AB R188, R169, R167 ;  /* 0x000000a7a9bc723e */ /* 0x000fe200000010ff */
[----:B0-----:R-:W-:Y:S01]  /*7fe0*/  UPRMT UR5, UR4, 0x654, UR5 ;  /* 0x0000065404057896 */ /* 0x001fe20008000005 */
[----:B------:R-:W-:-:S02]  /*7ff0*/  F2FP.BF16.F32.PACK_AB R189, R166, R165 ;  /* 0x000000a5a6bd723e */ /* 0x000fc400000010ff */
[----:B------:R-:W-:Y:S01]  /*8000*/  UMOV UR4, UR39 ;  /* 0x0000002700047c82 */ /* 0x000fe20008000000 */
[----:B------:R-:W-:Y:S02]  /*8010*/  F2FP.BF16.F32.PACK_AB R190, R173, R171 ;  /* 0x000000abadbe723e */ /* 0x000fe400000010ff */
[----:B------:R-:W-:Y:S02]  /*8020*/  F2FP.BF16.F32.PACK_AB R191, R170, R168 ;  /* 0x000000a8aabf723e */ /* 0x000fe400000010ff */
[----:B------:R-:W-:Y:S01]  /*8030*/  F2FP.BF16.F32.PACK_AB R185, R174, R172 ;  /* 0x000000acaeb9723e */ /* 0x000fe200000010ff */
[----:B------:R-:W-:Y:S01]  /*8040*/  SYNCS.ARRIVE.TRANS64.RED.A1T0 RZ, [UR5], RZ ;  /* 0x000000ffffff79a7 */ /* 0x000fe20008100405 */
[----:B------:R-:W-:Y:S02]  /*8050*/  F2FP.BF16.F32.PACK_AB R186, R153, R179 ;  /* 0x000000b399ba723e */ /* 0x000fe400000010ff */
[----:B------:R-:W-:Y:S01]  /*8060*/  F2FP.BF16.F32.PACK_AB R187, R178, R177 ;  /* 0x000000b1b2bb723e */ /* 0x000fe200000010ff */
[----:B------:R-:W-:Y:S06]  /*8070*/  @P1 BRA `(.L_x_1265) ;  /* 0xffffffd0005c1947 */ /* 0x000fec000383ffff */
.L_x_1246:
[----:B------:R-:W-:Y:S01]  /*8080*/  R2UR UR4, R22 ;  /* 0x00000000160472ca */ /* 0x000fe200000e0000 */
[----:B------:R-:W-:Y:S02]  /*8090*/  UISETP.NE.AND UP0, UPT, UR60, URZ, UPT ;  /* 0x0000003f3c00728c */ /* 0x000fe4000bf05270 */
[----:B------:R-:W-:Y:S02]  /*80a0*/  UIADD3 UR7, UR61, 0x7f, URZ ;  /* 0x0000007f3d077890 */ /* 0x000fe4000fffe03f */
[----:B------:R-:W-:Y:S02]  /*80b0*/  UIADD3 UR11, UR43, 0x1, -UR42 ;  /* 0x000000012b0b7890 */ /* 0x000fe4000fffe82a */
[----:B------:R-:W-:-:S06]  /*80c0*/  PLOP3.LUT P1, PT, PT, PT, UP0, 0x40, 0x0 ;  /* 0x000000000000781c */ /* 0x000fcc0003f2e808 */
[----:B------:R-:W-:-:S11]  /*80d0*/  UISETP.NE.AND UP1, UPT, UR4, URZ, UPT ;  /* 0x0000003f0400728c */ /* 0x000fd6000bf25270 */
[----:B------:R-:W-:Y:S01]  /*80e0*/  @UP1 ULDC UR4, c[0x0][0x44c] ;  /* 0x0001130000041ab9 */ /* 0x000fe20000000800 */
[----:B------:R-:W-:Y:S01]  /*80f0*/  @UP1 ULDC UR14, c[0x0][0x450] ;  /* 0x00011400000e1ab9 */ /* 0x000fe20000000800 */
[----:B------:R-:W-:-:S04]  /*8100*/  UIMAD.WIDE.U32 UR4, UR7, UR4, URZ ;  /* 0x00000004070472a5 */ /* 0x000fc8000f8e003f */
[----:B------:R-:W-:-:S04]  /*8110*/  @UP1 USHF.R.U32.HI UR7, URZ, UR14, UR5 ;  /* 0x0000000e3f071299 */ /* 0x000fc80008011605 */
[----:B------:R-:W-:-:S04]  /*8120*/  UIADD3 UR15, UR11, UR7, URZ ;  /* 0x000000070b0f7290 */ /* 0x000fc8000fffe03f */
[----:B------:R-:W-:Y:S01]  /*8130*/  UIADD3 UR11, UR15, -UR6, URZ ;  /* 0x800000060f0b7290 */ /* 0x000fe2000fffe03f */
[----:B------:R-:W-:Y:S11]  /*8140*/  @P1 BRA `(.L_x_1266) ;  /* 0x00000000004c1947 */ /* 0x000ff60003800000 */
        /* <DEDUP_REMOVED lines=11> */
.L_x_1267:
[----:B------:R-:W-:Y:S02]  /*8200*/  ULDC UR14, c[0x0][0x9e4] ;  /* 0x00027900000e7ab9 */ /* 0x000fe40000000800 */
[----:B------:R-:W-:-:S11]  /*8210*/  UISETP.NE.AND UP0, UPT, UR14, 0x1, UPT ;  /* 0x000000010e00788c */ /* 0x000fd6000bf05270 */
[----:B------:R-:W-:Y:S02]  /*8220*/  @UP0 ULDC.64 UR4, c[0x0][0x9e8] ;  /* 0x00027a0000040ab9 */ /* 0x000fe40000000a00 */
[----:B------:R-:W-:-:S04]  /*8230*/  UIMAD.WIDE.U32 UR6, UR15, UR4, URZ ;  /* 0x000000040f0672a5 */ /* 0x000fc8000f8e003f */
[----:B------:R-:W-:-:S12]  /*8240*/  @UP0 USHF.R.U32.HI UR15, URZ, UR5, UR7 ;  /* 0x000000053f0f0299 */ /* 0x000fd80008011607 */
.L_x_1268:
[----:B------:R-:W-:-:S04]  /*8250*/  UIMAD UR14, UR15, UR14, URZ ;  /* 0x0000000e0f0e72a4 */ /* 0x000fc8000f8e023f */
[----:B------:R-:W-:-:S04]  /*8260*/  UISETP.LT.AND UP0, UPT, UR11, UR14, UPT ;  /* 0x0000000e0b00728c */ /* 0x000fc8000bf01270 */
[----:B------:R-:W-:-:S12]  /*8270*/  USEL UR11, UR11, UR14, !UP0 ;  /* 0x0000000e0b0b7287 */ /* 0x000fd8000c000000 */
.L_x_1266:
[----:B------:R-:W-:Y:S01]  /*8280*/  UIADD3 UR11, UR11, 0x3f, URZ ;  /* 0x0000003f0b0b7890 */ /* 0x000fe2000fffe03f */
[----:B------:R-:W-:-:S03]  /*8290*/  R2UR UR5, R200 ;  /* 0x00000000c80572ca */ /* 0x000fc600000e0000 */
[----:B------:R-:W-:-:S04]  /*82a0*/  USHF.R.S32.HI UR4, URZ, 0x1f, UR11 ;  /* 0x0000001f3f047899 */ /* 0x000fc8000801140b */
[----:B------:R-:W-:-:S04]  /*82b0*/  ULEA.HI UR4, UR4, UR11, URZ, 0x6 ;  /* 0x0000000b04047291 */ /* 0x000fc8000f8f303f */
[----:B------:R-:W-:-:S04]  /*82c0*/  USHF.R.S32.HI UR4, URZ, 0x6, UR4 ;  /* 0x000000063f047899 */ /* 0x000fc80008011404 */
[----:B------:R-:W-:-:S04]  /*82d0*/  UISETP.LT.AND UP0, UPT, UR5, UR4, UPT ;  /* 0x000000040500728c */ /* 0x000fc8000bf01270 */
[----:B------:R-:W-:-:S06]  /*82e0*/  USEL UR54, UR5, UR4, !UP0 ;  /* 0x0000000405367287 */ /* 0x000fcc000c000000 */
[----:B------:R-:W-:-:S13]  /*82f0*/  ISETP.GE.AND P1, PT, R21, UR54, PT ;  /* 0x0000003615007c0c */ /* 0x000fda000bf26270 */
[----:B------:R-:W-:Y:S05]  /*8300*/  @!P1 BRA `(.L_x_1269) ;  /* 0x00000020004c9947 */ /* 0x000fea0003800000 */
[----:B------:R-:W-:Y:S01]  /*8310*/  IMAD.MOV.U32 R228, RZ, RZ, R2 ;  /* 0x000000ffffe47224 */ /* 0x000fe200078e0002 */
[----:B------:R-:W-:Y:S01]  /*8320*/  UMOV UR41, UR38 ;  /* 0x0000002600297c82 */ /* 0x000fe20008000000 */
[----:B------:R-:W-:Y:S01]  /*8330*/  IMAD.MOV.U32 R227, RZ, RZ, R3 ;  /* 0x000000ffffe37224 */ /* 0x000fe200078e0003 */
[----:B------:R-:W-:Y:S01]  /*8340*/  UMOV UR4, UR39 ;  /* 0x0000002700047c82 */ /* 0x000fe20008000000 */
[----:B------:R-:W-:-:S05]  /*8350*/  ULDC UR6, c[0x0][0x9d8] ;  /* 0x0002760000067ab9 */ /* 0x000fca0000000800 */
.L_x_1280:
[----:B------:R-:W-:-:S04]  /*8360*/  UISETP.NE.AND UP0, UPT, UR4, 0x1, UPT ;  /* 0x000000010400788c */ /* 0x000fc8000bf05270 */
[----:B------:R-:W-:-:S04]  /*8370*/  USEL UR38, URZ, 0x1, UP0 ;  /* 0x000000013f267887 */ /* 0x000fc80008000000 */
[----:B------:R-:W-:Y:S01]  /*8380*/  ULOP3.LUT UR38, UR41, UR38, URZ, 0x3c, !UPT ;  /* 0x0000002629267292 */ /* 0x000fe2000f8e3c3f */
[----:B------:R-:W-:Y:S11]  /*8390*/  @!P0 BRA `(.L_x_1270) ;  /* 0x0000000000048947 */ /* 0x000ff60003800000 */
[----:B------:R-:W-:Y:S01]  /*83a0*/  BPT.TRAP 0x1 ;  /* 0x000000040000795c */ /* 0x000fe20000300000 */
.L_x_1270:
        /* <DEDUP_REMOVED lines=9> */
.L_x_1271:
[-C--:B------:R-:W-:Y:S01]  /*8440*/  FMUL.FTZ R24, R24, R152.reuse ;  /* 0x0000009818187220 */ /* 0x080fe20000410000 */
[----:B------:R-:W-:Y:S01]  /*8450*/  FMUL.FTZ R25, R25, R152 ;  /* 0x0000009819197220 */ /* 0x000fe20000410000 */
[----:B-1----:R-:W-:Y:S06]  /*8460*/  @P1 BRA `(.L_x_1272) ;  /* 0x0000000000081947 */ /* 0x002fec0003800000 */
[----:B------:R-:W1:Y:S02]  /*8470*/  SYNCS.PHASECHK.TRANS64.TRYWAIT P1, [UR7+0x30830], R2 ;  /* 0x03083002ff0075a7 */ /* 0x000e640008020147 */
[----:B-1----:R-:W-:Y:S05]  /*8480*/  @!P1 BRA `(.L_x_1273) ;  /* 0x0000011000f49947 */ /* 0x002fea0003800000 */
.L_x_1272:
        /* <DEDUP_REMOVED lines=226> */
.L_x_1274:
[----:B------:R-:W-:Y:S01]  /*92b0*/  ULEA UR5, UR4, UR40, 0x3 ;  /* 0x0000002804057291 */ /* 0x000fe2000f8e183f */
[----:B------:R-:W-:-:S05]  /*92c0*/  IMAD.U32 R0, RZ, RZ, UR41 ;  /* 0x00000029ff007e24 */ /* 0x000fca000f8e00ff */
[----:B------:R-:W-:-:S04]  /*92d0*/  SHF.L.U32 R0, R0, 0x1f, RZ ;  /* 0x0000001f00007819 */ /* 0x000fc800000006ff */
[----:B------:R2:W3:Y:S01]  /*92e0*/  SYNCS.PHASECHK.TRANS64.TRYWAIT P1, [UR5+0x30850], R0 ;  /* 0x03085000ff0075a7 */ /* 0x0004e20008020145 */
[----:B------:R-:W-:Y:S05]  /*92f0*/  @!P0 BRA `(.L_x_1275) ;  /* 0x0000000000048947 */ /* 0x000fea0003800000 */
[----:B------:R-:W-:Y:S01]  /*9300*/  BPT.TRAP 0x1 ;  /* 0x000000040000795c */ /* 0x000fe20000300000 */
.L_x_1275:
[----:B---3--:R-:W-:Y:S05]  /*9310*/  @P1 BRA `(.L_x_1276) ;  /* 0x0000000000081947 */ /* 0x008fea0003800000 */
[----:B------:R-:W3:Y:S02]  /*9320*/  SYNCS.PHASECHK.TRANS64.TRYWAIT P1, [UR5+0x30850], R0 ;  /* 0x03085000ff0075a7 */ /* 0x000ee40008020145 */
[----:B---3--:R-:W-:Y:S05]  /*9330*/  @!P1 BRA `(.L_x_1277) ;  /* 0x0000010400609947 */ /* 0x008fea0003800000 */
.L_x_1276:
        /* <DEDUP_REMOVED lines=30> */
.L_x_1278:
[----:B0-2---:R-:W-:Y:S01]  /*9520*/  FMUL.FTZ R0, R152, UR6 ;  /* 0x0000000698007c20 */ /* 0x005fe20008410000 */
        /* <DEDUP_REMOVED lines=39> */
[----:B------:R-:W-:Y:S01]  /*97a0*/  ULDC UR10, c[0x0][0x988] ;  /* 0x00026200000a7ab9 */ /* 0x000fe20000000800 */
[----:B------:R-:W2:Y:S01]  /*97b0*/  S2UR UR4, SR_CgaCtaId ;  /* 0x00000000000479c3 */ /* 0x000ea20000008800 */
[----:B------:R-:W-:-:S04]  /*97c0*/  UIADD3 UR7, UR7, 0x30840, URZ ;  /* 0x0003084007077890 */ /* 0x000fc8000fffe03f */
[----:B------:R-:W3:Y:S01]  /*97d0*/  MUFU.TANH R160, R160 ;  /* 0x000000a000a07308 */ /* 0x000ee20000002400 */
[----:B-1----:R-:W-:-:S07]  /*97e0*/  FMNMX.FTZ R2, R156, R2, !PT ;  /* 0x000000029c027209 */ /* 0x002fce0007810000 */
[----:B------:R-:W1:Y:S01]  /*97f0*/  MUFU.TANH R161, R161 ;  /* 0x000000a100a17308 */ /* 0x000e620000002400 */
[----:B0-----:R-:W-:-:S07]  /*9800*/  FMNMX.FTZ R2, R157, R2, !PT ;  /* 0x000000029d027209 */ /* 0x001fce0007810000 */
[----:B------:R-:W0:Y:S01]  /*9810*/  MUFU.TANH R164, R164 ;  /* 0x000000a400a47308 */ /* 0x000e220000002400 */
[----:B---3--:R-:W-:Y:S01]  /*9820*/  FMNMX.FTZ R2, R160, R2, !PT ;  /* 0x00000002a0027209 */ /* 0x008fe20007810000 */
[----:B--2---:R-:W-:-:S06]  /*9830*/  UPRMT UR7, UR4, 0x654, UR7 ;  /* 0x0000065404077896 */ /* 0x004fcc0008000007 */
[----:B------:R-:W2:Y:S01]  /*9840*/  MUFU.TANH R168, R168 ;  /* 0x000000a800a87308 */ /* 0x000ea20000002400 */
[----:B-1----:R-:W-:Y:S02]  /*9850*/  FMNMX.FTZ R2, R161, R2, !PT ;  /* 0x00000002a1027209 */ /* 0x002fe40007810000 */
[----:B------:R-:W-:Y:S05]  /*9860*/  SYNCS.ARRIVE.TRANS64.RED.A1T0 RZ, [UR7], RZ ;  /* 0x000000ffffff79a7 */ /* 0x000fea0008100407 */
        /* <DEDUP_REMOVED lines=17> */
[----:B-1----:R-:W-:-:S05]  /*9980*/  FMNMX.FTZ R3, R180, R3, !PT ;  /* 0x00000003b4037209 */ /* 0x002fca0007810000 */
[----:B------:R-:W1:Y:S02]  /*9990*/  SHFL.BFLY PT, R2, R3, 0x2, 0x1f ;  /* 0x0c401f0003027f89 */ /* 0x000e6400000e0000 */
[----:B------:R-:W3:Y:S08]  /*99a0*/  MUFU.TANH R158, R158 ;  /* 0x0000009e009e7308 */ /* 0x000ef00000002400 */
[----:B------:R-:W4:Y:S08]  /*99b0*/  MUFU.TANH R159, R159 ;  /* 0x0000009f009f7308 */ /* 0x000f300000002400 */
[----:B------:R-:W5:Y:S01]  /*99c0*/  MUFU.TANH R162, R162 ;  /* 0x000000a200a27308 */ /* 0x000f620000002400 */
[----:B-1----:R-:W-:-:S07]  /*99d0*/  FMNMX.FTZ R3, R3, R2, !PT ;  /* 0x0000000203037209 */ /* 0x002fce0007810000 */
[----:B------:R-:W1:Y:S01]  /*99e0*/  MUFU.TANH R163, R163 ;  /* 0x000000a300a37308 */ /* 0x000e620000002400 */
[----:B------:R-:W0:Y:S07]  /*99f0*/  SHFL.BFLY PT, R2, R3, 0x1, 0x1f ;  /* 0x0c201f0003027f89 */ /* 0x000e2e00000e0000 */
[----:B------:R-:W1:Y:S08]  /*9a00*/  MUFU.TANH R166, R166 ;  /* 0x000000a600a67308 */ /* 0x000e700000002400 */
[----:B------:R-:W1:Y:S08]  /*9a10*/  MUFU.TANH R167, R167 ;  /* 0x000000a700a77308 */ /* 0x000e700000002400 */
[----:B------:R-:W1:Y:S01]  /*9a20*/  MUFU.TANH R170, R170 ;  /* 0x000000aa00aa7308 */ /* 0x000e620000002400 */
[----:B0-----:R-:W-:-:S02]  /*9a30*/  FMNMX.FTZ R3, R3, R2, !PT ;  /* 0x0000000203037209 */ /* 0x001fc40007810000 */
[----:B------:R-:W-:-:S05]  /*9a40*/  FMNMX.FTZ R2, R154, R228, !PT ;  /* 0x000000e49a027209 */ /* 0x000fca0007810000 */
[----:B------:R-:W0:Y:S01]  /*9a50*/  MUFU.TANH R171, R171 ;  /* 0x000000ab00ab7308 */ /* 0x000e220000002400 */
[----:B--2---:R-:W-:Y:S01]  /*9a60*/  FMNMX.FTZ R2, R155, R2, !PT ;  /* 0x000000029b027209 */ /* 0x004fe20007810000 */
[----:B------:R-:W-:-:S03]  /*9a70*/  FADD.FTZ R187, -R3, R227 ;  /* 0x000000e303bb7221 */ /* 0x000fc60000010100 */
[----:B---3--:R-:W-:Y:S01]  /*9a80*/  FMNMX.FTZ R2, R158, R2, !PT ;  /* 0x000000029e027209 */ /* 0x008fe20007810000 */
[----:B------:R-:W-:Y:S02]  /*9a90*/  FMUL.FTZ R187, R187, UR10 ;  /* 0x0000000abbbb7c20 */ /* 0x000fe40008410000 */
[----:B------:R-:W2:Y:S01]  /*9aa0*/  MUFU.TANH R174, R174 ;  /* 0x000000ae00ae7308 */ /* 0x000ea20000002400 */
        /* <DEDUP_REMOVED lines=9> */
[----:B0-----:R-:W-:-:S04]  /*9b40*/  FMNMX.FTZ R2, R171, R2, !PT ;  /* 0x00000002ab027209 */ /* 0x001fc80007810000 */
[----:B--2---:R-:W-:-:S03]  /*9b50*/  FMNMX.FTZ R2, R174, R2, !PT ;  /* 0x00000002ae027209 */ /* 0x004fc60007810000 */
[----:B------:R-:W0:Y:S01]  /*9b60*/  MUFU.TANH R181, R181 ;  /* 0x000000b500b57308 */ /* 0x000e220000002400 */
[----:B---3--:R-:W-:-:S04]  /*9b70*/  FMNMX.FTZ R2, R175, R2, !PT ;  /* 0x00000002af027209 */ /* 0x008fc80007810000 */
[----:B-1----:R-:W-:-:S03]  /*9b80*/  FMNMX.FTZ R2, R178, R2, !PT ;  /* 0x00000002b2027209 */ /* 0x002fc60007810000 */
[----:B------:R-:W1:Y:S01]  /*9b90*/  MUFU.TANH R182, R182 ;  /* 0x000000b600b67308 */ /* 0x000e620000002400 */
[----:B----4-:R-:W-:-:S04]  /*9ba0*/  FMNMX.FTZ R2, R179, R2, !PT ;  /* 0x00000002b3027209 */ /* 0x010fc80007810000 */
[----:B0-----:R-:W-:-:S04]  /*9bb0*/  FMNMX.FTZ R2, R181, R2, !PT ;  /* 0x00000002b5027209 */ /* 0x001fc80007810000 */
[----:B-1----:R-:W-:-:S05]  /*9bc0*/  FMNMX.FTZ R2, R182, R2, !PT ;  /* 0x00000002b6027209 */ /* 0x002fca0007810000 */
[----:B------:R-:W0:Y:S02]  /*9bd0*/  SHFL.BFLY PT, R183, R2, 0x2, 0x1f ;  /* 0x0c401f0002b77f89 */ /* 0x000e2400000e0000 */
[----:B0-----:R-:W-:-:S05]  /*9be0*/  FMNMX.FTZ R2, R2, R183, !PT ;  /* 0x000000b702027209 */ /* 0x001fca0007810000 */
[----:B------:R-:W0:Y:S02]  /*9bf0*/  SHFL.BFLY PT, R183, R2, 0x1, 0x1f ;  /* 0x0c201f0002b77f89 */ /* 0x000e2400000e0000 */
[----:B0-----:R-:W-:Y:S01]  /*9c00*/  FMNMX.FTZ R2, R2, R183, !PT ;  /* 0x000000b702027209 */ /* 0x001fe20007810000 */
[----:B------:R-:W-:-:S04]  /*9c10*/  FMUL.FTZ R183, R3, UR10 ;  /* 0x0000000a03b77c20 */ /* 0x000fc80008410000 */
        /* <DEDUP_REMOVED lines=16> */
[C---:B------:R-:W-:Y:S01]  /*9d20*/  FMUL.FTZ R183, R2.reuse, UR10 ;  /* 0x0000000a02b77c20 */ /* 0x040fe20008410000 */
[----:B------:R-:W-:Y:S01]  /*9d30*/  FADD.FTZ R186, -R2, R228 ;  /* 0x000000e402ba7221 */ /* 0x000fe20000010100 */
[----:B------:R0:W-:Y:S02]  /*9d40*/  MUFU.EX2 R152, R187 ;  /* 0x000000bb00987308 */ /* 0x0001e40000000800 */
[--C-:B------:R-:W-:Y:S01]  /*9d50*/  FFMA.FTZ R154, R154, UR10, -R183.reuse ;  /* 0x0000000a9a9a7c23 */ /* 0x100fe200080108b7 */
[----:B------:R-:W-:Y:S01]  /*9d60*/  FMUL.FTZ R186, R186, UR10 ;  /* 0x0000000ababa7c20 */ /* 0x000fe20008410000 */
[--C-:B------:R-:W-:Y:S01]  /*9d70*/  FFMA.FTZ R155, R155, UR10, -R183.reuse ;  /* 0x0000000a9b9b7c23 */ /* 0x100fe200080108b7 */
[--C-:B------:R-:W-:Y:S01]  /*9d80*/  FFMA.FTZ R158, R158, UR10, -R183.reuse ;  /* 0x0000000a9e9e7c23 */ /* 0x100fe200080108b7 */
[--C-:B------:R-:W-:Y:S01]  /*9d90*/  FFMA.FTZ R159, R159, UR10, -R183.reuse ;  /* 0x0000000a9f9f7c23 */ /* 0x100fe200080108b7 */
[--C-:B------:R-:W-:Y:S01]  /*9da0*/  FFMA.FTZ R162, R162, UR10, -R183.reuse ;  /* 0x0000000aa2a27c23 */ /* 0x100fe200080108b7 */
[----:B------:R-:W1:Y:S01]  /*9db0*/  MUFU.EX2 R184, R184 ;  /* 0x000000b800b87308 */ /* 0x000e620000000800 */
[--C-:B------:R-:W-:Y:S01]  /*9dc0*/  FFMA.FTZ R163, R163, UR10, -R183.reuse ;  /* 0x0000000aa3a37c23 */ /* 0x100fe200080108b7 */
[--C-:B------:R-:W-:Y:S01]  /*9dd0*/  FFMA.FTZ R166, R166, UR10, -R183.reuse ;  /* 0x0000000aa6a67c23 */ /* 0x100fe200080108b7 */
[--C-:B0-----:R-:W-:Y:S01]  /*9de0*/  FFMA.FTZ R187, R182, UR10, -R183.reuse ;  /* 0x0000000ab6bb7c23 */ /* 0x101fe200080108b7 */
        /* <DEDUP_REMOVED lines=8> */
[----:B------:R-:W-:-:S04]  /*9e70*/  FFMA.FTZ R181, R181, UR10, -R183 ;  /* 0x0000000ab5b57c23 */ /* 0x000fc800080108b7 */
[----:B------:R-:W0:Y:S01]  /*9e80*/  MUFU.EX2 R154, R154 ;  /* 0x0000009a009a7308 */ /* 0x000e220000000800 */
[----:B-1----:R-:W-:-:S07]  /*9e90*/  FFMA.FTZ R19, R152, R19, R184 ;  /* 0x0000001398137223 */ /* 0x002fce00000100b8 */
[----:B------:R-:W1:Y:S08]  /*9ea0*/  MUFU.EX2 R185, R185 ;  /* 0x000000b900b97308 */ /* 0x000e700000000800 */
[----:B------:R-:W2:Y:S01]  /*9eb0*/  MUFU.EX2 R155, R155 ;  /* 0x0000009b009b7308 */ /* 0x000ea20000000800 */
[----:B0-----:R-:W-:-:S07]  /*9ec0*/  FFMA.FTZ R18, R0, R18, R154 ;  /* 0x0000001200127223 */ /* 0x001fce000001009a */
        /* <DEDUP_REMOVED lines=55> */
[----:B-1----:R-:W-:Y:S01]  /*a240*/  FADD.FTZ R182, R181, R19 ;  /* 0x00000013b5b67221 */ /* 0x002fe20000010000 */
[----:B--2---:R-:W-:-:S03]  /*a250*/  FADD.FTZ R19, R180, R18 ;  /* 0x00000012b4137221 */ /* 0x004fc60000010000 */
[----:B0-----:R-:W-:Y:S01]  /*a260*/  FADD.FTZ R18, R187, R182 ;  /* 0x000000b6bb127221 */ /* 0x001fe20000010000 */
[----:B------:R-:W-:Y:S06]  /*a270*/  @!P0 BRA `(.L_x_1279) ;  /* 0x0000000000048947 */ /* 0x000fec0003800000 */
[----:B------:R-:W-:Y:S01]  /*a280*/  BPT.TRAP 0x1 ;  /* 0x000000040000795c */ /* 0x000fe20000300000 */
.L_x_1279:
        /* <DEDUP_REMOVED lines=27> */
.L_x_1269:
[----:B------:R-:W-:-:S13]  /*a440*/  R2UR UR4, R200 ;  /* 0x00000000c80472ca */ /* 0x000fda00000e0000 */
[----:B------:R-:W-:-:S13]  /*a450*/  ISETP.GE.AND P1, PT, R21, UR4, PT ;  /* 0x0000000415007c0c */ /* 0x000fda000bf26270 */
[----:B------:R-:W-:Y:S05]  /*a460*/  @!P1 BRA `(.L_x_1281) ;  /* 0x0000002c00c09947 */ /* 0x000fea0003800000 */
[----:B------:R-:W-:Y:S01]  /*a470*/  IMAD.MOV.U32 R227, RZ, RZ, R2 ;  /* 0x000000ffffe37224 */ /* 0x000fe200078e0002 */
[----:B------:R-:W-:Y:S01]  /*a480*/  UMOV UR6, UR38 ;  /* 0x0000002600067c82 */ /* 0x000fe20008000000 */
[----:B------:R-:W-:Y:S01]  /*a490*/  IMAD.MOV.U32 R228, RZ, RZ, R3 ;  /* 0x000000ffffe47224 */ /* 0x000fe200078e0003 */
[----:B------:R-:W-:Y:S01]  /*a4a0*/  UMOV UR4, UR39 ;  /* 0x0000002700047c82 */ /* 0x000fe20008000000 */
[----:B------:R-:W-:Y:S01]  /*a4b0*/  ULDC UR41, c[0x0][0x9e4] ;  /* 0x0002790000297ab9 */ /* 0x000fe20000000800 */
[----:B------:R-:W-:-:S05]  /*a4c0*/  ULDC UR54, c[0x0][0x9dc] ;  /* 0x0002770000367ab9 */ /* 0x000fca0000000800 */
.L_x_1300:
[----:B------:R-:W-:-:S04]  /*a4d0*/  UIADD3 UR7, UR4, 0x1, URZ ;  /* 0x0000000104077890 */ /* 0x000fc8000fffe03f */
[----:B------:R-:W-:-:S04]  /*a4e0*/  UISETP.NE.AND UP0, UPT, UR7, 0x2, UPT ;  /* 0x000000020700788c */ /* 0x000fc8000bf05270 */
[----:B------:R-:W-:Y:S02]  /*a4f0*/  USEL UR7, UR7, URZ, UP0 ;  /* 0x0000003f07077287 */ /* 0x000fe40008000000 */
[----:B------:R-:W-:-:S04]  /*a500*/  USEL UR38, URZ, 0x1, UP0 ;  /* 0x000000013f267887 */ /* 0x000fc80008000000 */
[----:B------:R-:W-:Y:S01]  /*a510*/  ULOP3.LUT UR38, UR6, UR38, URZ, 0x3c, !UPT ;  /* 0x0000002606267292 */ /* 0x000fe2000f8e3c3f */
[----:B------:R-:W-:Y:S01]  /*a520*/  UMOV UR39, UR7 ;  /* 0x0000000700277c82 */ /* 0x000fe20008000000 */
[----:B------:R-:W-:Y:S10]  /*a530*/  @!P0 BRA `(.L_x_1282) ;  /* 0x0000000000048947 */ /* 0x000ff40003800000 */
[----:B------:R-:W-:Y:S01]  /*a540*/  BPT.TRAP 0x1 ;  /* 0x000000040000795c */ /* 0x000fe20000300000 */
.L_x_1282:
[----:B------:R-:W-:Y:S01]  /*a550*/  ULEA UR5, UR39, UR40, 0x3 ;  /* 0x0000002827057291 */ /* 0x000fe2000f8e183f */
[----:B------:R-:W-:-:S05]  /*a560*/  IMAD.U32 R2, RZ, RZ, UR38 ;  /* 0x00000026ff027e24 */ /* 0x000fca000f8e00ff */
[----:B------:R-:W-:-:S04]  /*a570*/  SHF.L.U32 R2, R2, 0x1f, RZ ;  /* 0x0000001f02027819 */ /* 0x000fc800000006ff */
[----:B------:R0:W1:Y:S01]  /*a580*/  SYNCS.PHASECHK.TRANS64.TRYWAIT P1, [UR5+0x30830], R2 ;  /* 0x03083002ff0075a7 */ /* 0x0000620008020145 */
[----:B------:R-:W-:Y:S05]  /*a590*/  @!P0 BRA `(.L_x_1283) ;  /* 0x0000000000048947 */ /* 0x000fea0003800000 */
[----:B------:R-:W-:Y:S01]  /*a5a0*/  BPT.TRAP 0x1 ;  /* 0x000000040000795c */ /* 0x000fe20000300000 */
.L_x_1283:
[-C--:B------:R-:W-:Y:S01]  /*a5b0*/  FMUL.FTZ R24, R24, R152.reuse ;  /* 0x0000009818187220 */ /* 0x080fe20000410000 */
[----:B------:R-:W-:Y:S01]  /*a5c0*/  FMUL.FTZ R25, R25, R152 ;  /* 0x0000009819197220 */ /* 0x000fe20000410000 */
[----:B-1----:R-:W-:Y:S06]  /*a5d0*/  @P1 BRA `(.L_x_1284) ;  /* 0x0000000000081947 */ /* 0x002fec0003800000 */
[----:B------:R-:W1:Y:S02]  /*a5e0*/  SYNCS.PHASECHK.TRANS64.TRYWAIT P1, [UR5+0x30830], R2 ;  /* 0x03083002ff0075a7 */ /* 0x000e640008020145 */
[----:B-1----:R-:W-:Y:S05]  /*a5f0*/  @!P1 BRA `(.L_x_1285) ;  /* 0x000000f000c89947 */ /* 0x002fea0003800000 */
.L_x_1284:
        /* <DEDUP_REMOVED lines=226> */
.L_x_1286:
[----:B------:R-:W-:Y:S01]  /*b420*/  ULEA UR5, UR4, UR40, 0x3 ;  /* 0x0000002804057291 */ /* 0x000fe2000f8e183f */
[----:B------:R-:W-:-:S05]  /*b430*/  IMAD.U32 R0, RZ, RZ, UR6 ;  /* 0x00000006ff007e24 */ /* 0x000fca000f8e00ff */
[----:B------:R-:W-:-:S04]  /*b440*/  SHF.L.U32 R0, R0, 0x1f, RZ ;  /* 0x0000001f00007819 */ /* 0x000fc800000006ff */
[----:B------:R2:W3:Y:S01]  /*b450*/  SYNCS.PHASECHK.TRANS64.TRYWAIT P1, [UR5+0x30850], R0 ;  /* 0x03085000ff0075a7 */ /* 0x0004e20008020145 */
[----:B------:R-:W-:Y:S05]  /*b460*/  @!P0 BRA `(.L_x_1287) ;  /* 0x0000000000048947 */ /* 0x000fea0003800000 */
[----:B------:R-:W-:Y:S01]  /*b470*/  BPT.TRAP 0x1 ;  /* 0x000000040000795c */ /* 0x000fe20000300000 */
.L_x_1287:
[----:B---3--:R-:W-:Y:S05]  /*b480*/  @P1 BRA `(.L_x_1288) ;  /* 0x0000000000081947 */ /* 0x008fea0003800000 */
[----:B------:R-:W3:Y:S02]  /*b490*/  SYNCS.PHASECHK.TRANS64.TRYWAIT P1, [UR5+0x30850], R0 ;  /* 0x03085000ff0075a7 */ /* 0x000ee40008020145 */
[----:B---3--:R-:W-:Y:S05]  /*b4a0*/  @!P1 BRA `(.L_x_1289) ;  /* 0x000000e400349947 */ /* 0x008fea0003800000 */
.L_x_1288:
        /* <DEDUP_REMOVED lines=30> */
.L_x_1290:
[----:B------:R-:W-:Y:S01]  /*b690*/  R2UR UR4, R22 ;  /* 0x00000000160472ca */ /* 0x000fe200000e0000 */
[----:B------:R-:W3:Y:S01]  /*b6a0*/  S2UR UR10, SR_CgaCtaId ;  /* 0x00000000000a79c3 */ /* 0x000ee20000008800 */
[----:B------:R-:W-:Y:S01]  /*b6b0*/  VIADD R188, R23, UR61 ;  /* 0x0000003d17bc7c36 */ /* 0x000fe20008000000 */
[----:B------:R-:W-:Y:S01]  /*b6c0*/  ULDC UR6, c[0x0][0x9d8] ;  /* 0x0002760000067ab9 */ /* 0x000fe20000000800 */
[----:B------:R-:W-:Y:S01]  /*b6d0*/  UISETP.NE.AND UP0, UPT, UR60, URZ, UPT ;  /* 0x0000003f3c00728c */ /* 0x000fe2000bf05270 */
[----:B0-2---:R-:W-:Y:S01]  /*b6e0*/  FMUL.FTZ R0, R152, UR6 ;  /* 0x0000000698007c20 */ /* 0x005fe20008410000 */
[----:B-1----:R-:W-:Y:S01]  /*b6f0*/  FMUL.FTZ R2, R154, UR6 ;  /* 0x000000069a027c20 */ /* 0x002fe20008410000 */
[----:B------:R-:W-:Y:S01]  /*b700*/  FMUL.FTZ R154, R155, UR6 ;  /* 0x000000069b9a7c20 */ /* 0x000fe20008410000 */
[----:B------:R-:W-:Y:S01]  /*b710*/  FMUL.FTZ R184, R156, UR6 ;  /* 0x000000069cb87c20 */ /* 0x000fe20008410000 */
[----:B------:R-:W-:Y:S01]  /*b720*/  FMUL.FTZ R155, R158, UR6 ;  /* 0x000000069e9b7c20 */ /* 0x000fe20008410000 */
[----:B------:R-:W-:Y:S01]  /*b730*/  FMUL.FTZ R156, R159, UR6 ;  /* 0x000000069f9c7c20 */ /* 0x000fe20008410000 */
[----:B------:R-:W-:Y:S01]  /*b740*/  FMUL.FTZ R158, R162, UR6 ;  /* 0x00000006a29e7c20 */ /* 0x000fe20008410000 */
[----:B------:R-:W-:Y:S01]  /*b750*/  FMUL.FTZ R159, R163, UR6 ;  /* 0x00000006a39f7c20 */ /* 0x000fe20008410000 */
[----:B------:R-:W-:Y:S01]  /*b760*/  UISETP.NE.AND UP1, UPT, UR4, URZ, UPT ;  /* 0x0000003f0400728c */ /* 0x000fe2000bf25270 */
[----:B------:R-:W-:Y:S01]  /*b770*/  FMUL.FTZ R162, R167, UR6 ;  /* 0x00000006a7a27c20 */ /* 0x000fe20008410000 */
[----:B------:R-:W-:Y:S01]  /*b780*/  FMUL.FTZ R163, R166, UR6 ;  /* 0x00000006a6a37c20 */ /* 0x000fe20008410000 */
[----:B------:R-:W-:Y:S01]  /*b790*/  FMUL.FTZ R167, R168, UR6 ;  /* 0x00000006a8a77c20 */ /* 0x000fe20008410000 */
        /* <DEDUP_REMOVED lines=21> */
[----:B------:R-:W-:Y:S01]  /*b8f0*/  ULEA UR4, UR7, UR40, 0x3 ;  /* 0x0000002807047291 */ /* 0x000fe2000f8e183f */
[----:B------:R-:W-:Y:S01]  /*b900*/  FMUL.FTZ R169, R169, UR6 ;  /* 0x00000006a9a97c20 */ /* 0x000fe20008410000 */
[----:B------:R-:W-:Y:S01]  /*b910*/  FMUL.FTZ R173, R173, UR6 ;  /* 0x00000006adad7c20 */ /* 0x000fe20008410000 */
[----:B------:R-:W-:Y:S01]  /*b920*/  FMUL.FTZ R176, R176, UR6 ;  /* 0x00000006b0b07c20 */ /* 0x000fe20008410000 */
[----:B------:R-:W-:Y:S01]  /*b930*/  UIADD3 UR4, UR4, 0x30840, URZ ;  /* 0x0003084004047890 */ /* 0x000fe2000fffe03f */
[----:B------:R-:W0:Y:S01]  /*b940*/  SHFL.IDX PT, R189, R188, RZ, 0x1c1f ;  /* 0x001c1fffbcbd7589 */ /* 0x000e2200000e0000 */
[----:B------:R-:W-:-:S02]  /*b950*/  IMAD.SHL.U32 R175, R21, 0x40, RZ ;  /* 0x0000004015af7824 */ /* 0x000fc400078e00ff */
[----:B------:R-:W-:Y:S01]  /*b960*/  FMUL.FTZ R180, R181, UR6 ;  /* 0x00000006b5b47c20 */ /* 0x000fe20008410000 */
[----:B---3--:R-:W-:Y:S01]  /*b970*/  UPRMT UR4, UR10, 0x654, UR4 ;  /* 0x000006540a047896 */ /* 0x008fe20008000004 */
[----:B------:R-:W-:Y:S01]  /*b980*/  FMUL.FTZ R177, R182, UR6 ;  /* 0x00000006b6b17c20 */ /* 0x000fe20008410000 */
[----:B------:R-:W-:Y:S01]  /*b990*/  FMUL.FTZ R178, R183, UR6 ;  /* 0x00000006b7b27c20 */ /* 0x000fe20008410000 */
[----:B------:R-:W-:Y:S01]  /*b9a0*/  PLOP3.LUT P1, PT, PT, PT, UP0, 0x40, 0x0 ;  /* 0x000000000000781c */ /* 0x000fe20003f2e808 */
[----:B------:R-:W-:Y:S01]  /*b9b0*/  IMAD.U32 R152, RZ, RZ, UR42 ;  /* 0x0000002aff987e24 */ /* 0x000fe2000f8e00ff */
[----:B------:R-:W-:Y:S01]  /*b9c0*/  IADD3 R153, -R17, 0x1, -R175 ;  /* 0x0000000111997810 */ /* 0x000fe20007ffe9af */
[----:B------:R-:W1:Y:S01]  /*b9d0*/  MUFU.TANH R0, R0 ;  /* 0x0000000000007308 */ /* 0x000e620000002400 */
[----:B------:R-:W-:Y:S02]  /*b9e0*/  ULDC UR6, c[0x0][0x9e0] ;  /* 0x0002780000067ab9 */ /* 0x000fe40000000800 */
[----:B------:R-:W-:Y:S01]  /*b9f0*/  SYNCS.ARRIVE.TRANS64.RED.A1T0 RZ, [UR4], RZ ;  /* 0x000000ffffff79a7 */ /* 0x000fe20008100404 */
[----:B------:R-:W-:Y:S01]  /*ba00*/  ULOP3.LUT UR4, URZ, UR54, URZ, 0x33, !UPT ;  /* 0x000000363f047292 */ /* 0x000fe2000f8e333f */
[----:B------:R-:W-:-:S03]  /*ba10*/  IADD3 R152, -R152, UR43, R153 ;  /* 0x0000002b98987c10 */ /* 0x000fc6000fffe199 */
[----:B------:R-:W2:Y:S02]  /*ba20*/  MUFU.TANH R3, R3 ;  /* 0x0000000300037308 */ /* 0x000ea40000002400 */
[C---:B------:R-:W-:Y:S02]  /*ba30*/  VIADD R187, R152.reuse, UR6 ;  /* 0x0000000698bb7c36 */ /* 0x040fe40008000000 */
[----:B------:R-:W-:Y:S02]  /*ba40*/  VIADD R183, R152, UR4 ;  /* 0x0000000498b77c36 */ /* 0x000fe40008000000 */
[--C-:B0-----:R-:W-:Y:S02]  /*ba50*/  IMAD.IADD R182, R187, 0x1, R189.reuse ;  /* 0x00000001bbb67824 */ /* 0x101fe400078e02bd */
        /* <DEDUP_REMOVED lines=45> */
.L_x_1293:
[----:B------:R-:W-:-:S05]  /*bd30*/  IMAD.U32 R190, RZ, RZ, UR41 ;  /* 0x00000029ffbe7e24 */ /* 0x000fca000f8e00ff */
[----:B------:R-:W-:-:S13]  /*bd40*/  ISETP.NE.AND P1, PT, R190, 0x1, PT ;  /* 0x00000001be00780c */ /* 0x000fda0003f25270 */
[----:B------:R-:W1:Y:S02]  /*bd50*/  @P1 LDC.64 R152, c[0x0][0x9e8] ;  /* 0x00027a00ff981b82 */ /* 0x000e640000000a00 */
[----:B-1----:R-:W-:-:S05]  /*bd60*/  @P1 IMAD.HI.U32 R152, R189, R152, RZ ;  /* 0x00000098bd981227 */ /* 0x002fca00078e00ff */
[----:B------:R-:W-:-:S07]  /*bd70*/  @P1 SHF.R.U32.HI R189, RZ, R153, R152 ;  /* 0x00000099ffbd1219 */ /* 0x000fce0000011698 */
.L_x_1294:
[----:B------:R-:W-:Y:S05]  /*bd80*/  BSYNC B0 ;  /* 0x0000000000007941 */ /* 0x000fea0003800000 */
.L_x_1292:
[----:B------:R-:W-:-:S04]  /*bd90*/  IMAD R189, R189, R190, -R175 ;  /* 0x000000bebdbd7224 */ /* 0x000fc800078e0aaf */
[----:B------:R-:W-:-:S05]  /*bda0*/  IMAD.IADD R189, R189, 0x1, -R17 ;  /* 0x00000001bdbd7824 */ /* 0x000fca00078e0a11 */
[----:B------:R-:W-:Y:S02]  /*bdb0*/  VIMNMX R181, R181, R189, !PT ;  /* 0x000000bdb5b57248 */ /* 0x000fe40007fe0100 */
[----:B------:R-:W-:-:S07]  /*bdc0*/  VIADDMNMX R182, R189, R190, R182, PT ;  /* 0x000000bebdb67246 */ /* 0x000fce00038001b6 */
.L_x_1291:
        /* <DEDUP_REMOVED lines=68> */
.L_x_1297:
[----:B------:R-:W-:-:S05]  /*c210*/  IMAD.U32 R181, RZ, RZ, UR41 ;  /* 0x00000029ffb57e24 */ /* 0x000fca000f8e00ff */
[----:B------:R-:W-:-:S13]  /*c220*/  ISETP.NE.AND P2, PT, R181, 0x1, PT ;  /* 0x00000001b500780c */ /* 0x000fda0003f45270 */
[----:B------:R-:W0:Y:S02]  /*c230*/  @P2 LDC.64 R152, c[0x0][0x9e8] ;  /* 0x00027a00ff982b82 */ /* 0x000e240000000a00 */
[----:B0-----:R-:W-:-:S05]  /*c240*/  @P2 IMAD.HI.U32 R152, R3, R152, RZ ;  /* 0x0000009803982227 */ /* 0x001fca00078e00ff */
[----:B------:R-:W-:-:S07]  /*c250*/  @P2 SHF.R.U32.HI R3, RZ, R153, R152 ;  /* 0x00000099ff032219 */ /* 0x000fce0000011698 */
.L_x_1298:
[----:B------:R-:W-:Y:S05]  /*c260*/  BSYNC B0 ;  /* 0x0000000000007941 */ /* 0x000fea0003800000 */
.L_x_1296:
[----:B------:R-:W-:-:S04]  /*c270*/  IMAD R3, R3, R181, -R175 ;  /* 0x000000b503037224 */ /* 0x000fc800078e0aaf */
[----:B------:R-:W-:-:S05]  /*c280*/  IMAD.IADD R3, R3, 0x1, -R17 ;  /* 0x0000000103037824 */ /* 0x000fca00078e0a11 */
[----:B------:R-:W-:Y:S02]  /*c290*/  VIMNMX R183, R183, R3, !PT ;  /* 0x00000003b7b77248 */ /* 0x000fe40007fe0100 */
[----:B------:R-:W-:-:S07]  /*c2a0*/  VIADDMNMX R187, R3, R181, R187, PT ;  /* 0x000000b503bb7246 */ /* 0x000fce00038001bb */
.L_x_1295:
        /* <DEDUP_REMOVED lines=240> */
.L_x_1299:
[----:B------:R-:W0:Y:S01]  /*d1b0*/  S2UR UR6, SR_CgaCtaId ;  /* 0x00000000000679c3 */ /* 0x000e220000008800 */
[----:B------:R-:W-:Y:S01]  /*d1c0*/  R2UR UR4, R200 ;  /* 0x00000000c80472ca */ /* 0x000fe200000e0000 */
[----:B------:R-:W-:Y:S01]  /*d1d0*/  UIADD3 UR5, UR5, 0x30860, URZ ;  /* 0x0003086005057890 */ /* 0x000fe2000fffe03f */
[----:B------:R-:W-:Y:S01]  /*d1e0*/  F2FP.BF16.F32.PACK_AB R198, R157, R184 ;  /* 0x000000b89dc6723e */ /* 0x000fe200000010ff */
[----:B------:R-:W-:Y:S01]  /*d1f0*/  IMAD.MOV.U32 R227, RZ, RZ, R2 ;  /* 0x000000ffffe37224 */ /* 0x000fe200078e0002 */
[----:B------:R-:W-:Y:S01]  /*d200*/  F2FP.BF16.F32.PACK_AB R196, R188, R196 ;  /* 0x000000c4bcc4723e */ /* 0x000fe200000010ff */
[----:B------:R-:W-:Y:S01]  /*d210*/  IMAD.MOV.U32 R228, RZ, RZ, R3 ;  /* 0x000000ffffe47224 */ /* 0x000fe200078e0003 */
[----:B------:R-:W-:Y:S02]  /*d220*/  F2FP.BF16.F32.PACK_AB R194, R185, R164 ;  /* 0x000000a4b9c2723e */ /* 0x000fe400000010ff */
[----:B------:R-:W-:Y:S02]  /*d230*/  F2FP.BF16.F32.PACK_AB R184, R186, R176 ;  /* 0x000000b0bab8723e */ /* 0x000fe400000010ff */
[----:B------:R-:W-:-:S02]  /*d240*/  F2FP.BF16.F32.PACK_AB R197, R154, R175 ;  /* 0x000000af9ac5723e */ /* 0x000fc400000010ff */
[----:B------:R-:W-:Y:S02]  /*d250*/  F2FP.BF16.F32.PACK_AB R199, R156, R155 ;  /* 0x0000009b9cc7723e */ /* 0x000fe400000010ff */
[----:B------:R-:W-:Y:S01]  /*d260*/  ISETP.GT.AND P1, PT, R21, UR4, PT ;  /* 0x0000000415007c0c */ /* 0x000fe2000bf24270 */
[----:B------:R-:W-:Y:S01]  /*d270*/  UMOV UR4, UR39 ;  /* 0x0000002700047c82 */ /* 0x000fe20008000000 */
[----:B------:R-:W-:Y:S01]  /*d280*/  F2FP.BF16.F32.PACK_AB R192, R161, R160 ;  /* 0x000000a0a1c0723e */ /* 0x000fe200000010ff */
[----:B------:R-:W-:Y:S01]  /*d290*/  VIADD R21, R21, 0xffffffff ;  /* 0xffffffff15157836 */ /* 0x000fe20000000000 */
        /* <DEDUP_REMOVED lines=13> */
.L_x_1281:
        /* <DEDUP_REMOVED lines=131> */
.L_x_1301:
[----:B------:R-:W-:Y:S01]  /*dba0*/  ULEA UR5, UR39, UR40, 0x3 ;  /* 0x0000002827057291 */ /* 0x000fe2000f8e183f */
[----:B------:R-:W-:-:S05]  /*dbb0*/  IMAD.U32 R0, RZ, RZ, UR38 ;  /* 0x00000026ff007e24 */ /* 0x000fca000f8e00ff */
[----:B------:R-:W-:-:S04]  /*dbc0*/  SHF.L.U32 R0, R0, 0x1f, RZ ;  /* 0x0000001f00007819 */ /* 0x000fc800000006ff */
[----:B------:R0:W1:Y:S01]  /*dbd0*/  SYNCS.PHASECHK.TRANS64.TRYWAIT P1, [UR5+0x30850], R0 ;  /* 0x03085000ff0075a7 */ /* 0x0000620008020145 */
[----:B------:R-:W-:Y:S05]  /*dbe0*/  @!P0 BRA `(.L_x_1302) ;  /* 0x0000000000048947 */ /* 0x000fea0003800000 */
[----:B------:R-:W-:Y:S01]  /*dbf0*/  BPT.TRAP 0x1 ;  /* 0x000000040000795c */ /* 0x000fe20000300000 */
.L_x_1302:
[----:B-1----:R-:W-:Y:S05]  /*dc00*/  @P1 BRA `(.L_x_1303) ;  /* 0x0000000000081947 */ /* 0x002fea0003800000 */
[----:B------:R-:W1:Y:S02]  /*dc10*/  SYNCS.PHASECHK.TRANS64.TRYWAIT P1, [UR5+0x30850], R0 ;  /* 0x03085000ff0075a7 */ /* 0x000e640008020145 */
[----:B-1----:R-:W-:Y:S05]  /*dc20*/  @!P1 BRA `(.L_x_1304) ;  /* 0x000000bc006c9947 */ /* 0x002fea0003800000 */
.L_x_1303:
[----:B------:R-:W-:Y:S01]  /*dc30*/  UIADD3 UR40, UR40, 0x400, URZ ;  /* 0x0000040028287890 */ /* 0x000fe2000fffe03f */
[----:B------:R-:W-:Y:S01]  /*dc40*/  WARPGROUP.ARRIVE ;  /* 0x00000000000079c5 */ /* 0x000fe20000000000 */
[----:B------:R-:W-:Y:S01]  /*dc50*/  UMOV UR7, 0x40000040 ;  /* 0x4000004000077882 */ /* 0x000fe20000000000 */
[----:B01----:R-:W0:Y:S01]  /*dc60*/  SHFL.BFLY PT, R0, R19, 0x2, 0x1f ;  /* 0x0c401f0013007f89 */ /* 0x003e2200000e0000 */
[----:B------:R-:W-:Y:S01]  /*dc70*/  USHF.R.U32.HI UR40, URZ, 0x4, UR40 ;  /* 0x000000043f287899 */ /* 0x000fe20008011628 */
[----:B------:R-:W-:Y:S02]  /*dc80*/  IMAD.MOV.U32 R6, RZ, RZ, RZ ;  /* 0x000000ffff067224 */ /* 0x000fe400078e00ff */
[----:B------:R-:W1:Y:S01]  /*dc90*/  SHFL.BFLY PT, R5, R18, 0x2, 0x1f ;  /* 0x0c401f0012057f89 */ /* 0x000e6200000e0000 */
[----:B------:R-:W-:Y:S01]  /*dca0*/  ULOP3.LUT UR40, UR40, 0x3fff, URZ, 0xc0, !UPT ;  /* 0x00003fff28287892 */ /* 0x000fe2000f8ec03f */
[----:B------:R-:W-:Y:S02]  /*dcb0*/  IMAD.U32 R8, RZ, RZ, UR10 ;  /* 0x0000000aff087e24 */ /* 0x000fe4000f8e00ff */
[----:B------:R-:W-:Y:S01]  /*dcc0*/  IMAD.U32 R12, RZ, RZ, UR10 ;  /* 0x0000000aff0c7e24 */ /* 0x000fe2000f8e00ff */
[----:B------:R-:W-:-:S04]  /*dcd0*/  ULOP3.LUT UR4, UR40, 0x2000000, URZ, 0xfc, !UPT ;  /* 0x0200000028047892 */ /* 0x000fc8000f8efc3f */
[----:B------:R-:W-:-:S07]  /*dce0*/  ULEA UR4, UR39, UR4, 0xb ;  /* 0x0000000427047291 */ /* 0x000fce000f8e583f */
[----:B------:R-:W-:Y:S02]  /*dcf0*/  UMOV UR6, UR4 ;  /* 0x0000000400067c82 */ /* 0x000fe40008000000 */
[----:B------:R-:W-:Y:S01]  /*dd00*/  HGMMA.64x256x16.F32.BF16 R24, R196, gdesc[UR4].tnspB, R24, gsb0 ;  /* 0x43e00004c4187df0 */ /* 0x000fe20008001818 */
[----:B------:R-:W-:Y:S01]  /*dd10*/  UIADD3 UR6, UR4, 0x80, URZ ;  /* 0x0000008004067890 */ /* 0x000fe2000fffe03f */
[----:B0-----:R-:W-:Y:S01]  /*dd20*/  FADD.FTZ R0, R0, R19 ;  /* 0x0000001300007221 */ /* 0x001fe20000010000 */
[----:B------:R-:W-:Y:S01]  /*dd30*/  UMOV UR7, 0x40000040 ;  /* 0x4000004000077882 */ /* 0x000fe20000000000 */
[----:B-1----:R-:W-:-:S03]  /*dd40*/  FADD.FTZ R4, R5, R18 ;  /* 0x0000001205047221 */ /* 0x002fc60000010000 */
[----:B------:R-:W0:Y:S04]  /*dd50*/  SHFL.BFLY PT, R5, R0, 0x1, 0x1f ;  /* 0x0c201f0000057f89 */ /* 0x000e2800000e0000 */
[----:B------:R-:W1:Y:S01]  /*dd60*/  SHFL.BFLY PT, R7, R4, 0x1, 0x1f ;  /* 0x0c201f0004077f89 */ /* 0x000e6200000e0000 */
[----:B0-----:R-:W-:Y:S01]  /*dd70*/  FADD.FTZ R10, R0, R5 ;  /* 0x00000005000a7221 */ /* 0x001fe20000010000 */
[----:B------:R-:W-:Y:S02]  /*dd80*/  IMAD.MOV.U32 R5, RZ, RZ, RZ ;  /* 0x000000ffff057224 */ /* 0x000fe400078e00ff */
[----:B------:R-:W-:Y:S02]  /*dd90*/  IMAD.MOV.U32 R0, RZ, RZ, -0x800000 ;  /* 0xff800000ff007424 */ /* 0x000fe400078e00ff */
[----:B-1----:R-:W-:Y:S01]  /*dda0*/  FADD.FTZ R11, R4, R7 ;  /* 0x00000007040b7221 */ /* 0x002fe20000010000 */
[----:B------:R-:W-:Y:S01]  /*ddb0*/  FSETP.NE.FTZ.AND P1, PT, R10, RZ, PT ;  /* 0x000000ff0a00720b */ /* 0x000fe20003f35000 */
[----:B------:R-:W-:-:S03]  /*ddc0*/  IMAD.MOV.U32 R4, RZ, RZ, -0x800000 ;  /* 0xff800000ff047424 */ /* 0x000fc600078e00ff */
        /* <DEDUP_REMOVED lines=30> */
.L_x_1305:
[----:B------:R-:W2:Y:S01]  /*dfb0*/  LDL.LU R2, [R1+0x14] ;  /* 0x0000140001027983 */ /* 0x000ea20000300800 */
[----:B------:R-:W-:Y:S01]  /*dfc0*/  UIADD3 UR4, UR5, 0x30860, URZ ;  /* 0x0003086005047890 */ /* 0x000fe2000fffe03f */
[----:B------:R-:W0:Y:S01]  /*dfd0*/  S2UR UR5, SR_CgaCtaId ;  /* 0x00000000000579c3 */ /* 0x000e220000008800 */
        /* <DEDUP_REMOVED lines=33> */
[----:B------:R-:W-:Y:S01]  /*e1f0*/  USEL UR4, URZ, 0x1, UP0 ;  /* 0x000000013f047887 */ /* 0x000fe20008000000 */
        /* <DEDUP_REMOVED lines=100> */
[----:B------:R-:W-:-:S02]  /*e840*/  USEL UR39, UR39, URZ, UP0 ;  /* 0x0000003f27277287 */ /* 0x000fc40008000000 */
[----:B------:R-:W-:Y:S01]  /*e850*/  ULOP3.LUT UR38, UR38, UR4, URZ, 0x3c, !UPT ;  /* 0x0000000426267292 */ /* 0x000fe2000f8e3c3f */
[----:B--2---:R-:W-:-:S13]  /*e860*/  R2UR UR6, R2 ;  /* 0x00000000020672ca */ /* 0x004fda00000e0000 */
[----:B------:R-:W-:-:S06]  /*e870*/  UIADD3 UR6, UR6, 0x1, URZ ;  /* 0x0000000106067890 */ /* 0x000fcc000fffe03f */
[----:B------:R-:W-:-:S05]  /*e880*/  IMAD.U32 R2, RZ, RZ, UR6 ;  /* 0x00000006ff027e24 */ /* 0x000fca000f8e00ff */
[----:B------:R0:W-:Y:S02]  /*e890*/  STL [R1+0x14], R2 ;  /* 0x0000140201007387 */ /* 0x0001e40000100800 */
.L_x_1227:
        /* <DEDUP_REMOVED lines=11> */
[----:B0-----:R-:W2:Y:S01]  /*e950*/  LDL.LU R2, [R1+0x10] ;  /* 0x0000100001027983 */ /* 0x001ea20000300800 */
[----:B------:R-:W0:Y:S01]  /*e960*/  S2UR UR4, SR_SWINHI ;  /* 0x00000000000479c3 */ /* 0x000e220000002f00 */
[----:B------:R-:W-:Y:S01]  /*e970*/  F2FP.BF16.F32.PACK_AB R10, R29, R28 ;  /* 0x0000001c1d0a723e */ /* 0x000fe200000010ff */
[----:B------:R-:W-:Y:S01]  /*e980*/  ULDC.64 UR16, c[0x0][0xc00] ;  /* 0x0003000000107ab9 */ /* 0x000fe20000000a00 */
[----:B------:R-:W3:Y:S01]  /*e990*/  LDL R3, [R1+0x28] ;  /* 0x0000280001037983 */ /* 0x000ee20000100800 */
[----:B------:R-:W-:Y:S01]  /*e9a0*/  F2FP.BF16.F32.PACK_AB R11, R31, R30 ;  /* 0x0000001e1f0b723e */ /* 0x000fe200000010ff */
[----:B------:R-:W-:Y:S01]  /*e9b0*/  ULDC.64 UR12, c[0x0][0xc00] ;  /* 0x00030000000c7ab9 */ /* 0x000fe20000000a00 */
[----:B------:R-:W-:Y:S01]  /*e9c0*/  F2FP.BF16.F32.PACK_AB R12, R33, R32 ;  /* 0x00000020210c723e */ /* 0x000fe200000010ff */
[----:B------:R-:W-:Y:S01]  /*e9d0*/  ULDC.64 UR14, c[0x0][0xc08] ;  /* 0x00030200000e7ab9 */ /* 0x000fe20000000a00 */
[----:B------:R-:W-:Y:S01]  /*e9e0*/  F2FP.BF16.F32.PACK_AB R13, R35, R34 ;  /* 0x00000022230d723e */ /* 0x000fe200000010ff */
[----:B------:R-:W-:Y:S01]  /*e9f0*/  ULDC UR22, c[0x0][0xbe8] ;  /* 0x0002fa0000167ab9 */ /* 0x000fe20000000800 */
[----:B------:R-:W-:-:S02]  /*ea00*/  F2FP.BF16.F32.PACK_AB R14, R37, R36 ;  /* 0x00000024250e723e */ /* 0x000fc400000010ff */
[----:B------:R-:W-:Y:S02]  /*ea10*/  F2FP.BF16.F32.PACK_AB R15, R39, R38 ;  /* 0x00000026270f723e */ /* 0x000fe400000010ff */
[----:B------:R-:W-:Y:S02]  /*ea20*/  R2UR UR19, R202 ;  /* 0x00000000ca1372ca */ /* 0x000fe400000e0000 */
[----:B------:R-:W-:Y:S02]  /*ea30*/  R2UR UR18, R204 ;  /* 0x00000000cc1272ca */ /* 0x000fe400000e0000 */
[----:B------:R-:W-:Y:S01]  /*ea40*/  R2UR UR26, R205 ;  /* 0x00000000cd1a72ca */ /* 0x000fe200000e0000 */
[----:B------:R-:W-:Y:S01]  /*ea50*/  UMOV UR10, UR8 ;  /* 0x00000008000a7c82 */ /* 0x000fe20008000000 */
[----:B0-----:R-:W-:Y:S01]  /*ea60*/  UMOV UR11, UR4 ;  /* 0x00000004000b7c82 */ /* 0x001fe20008000000 */
[----:B------:R-:W-:Y:S01]  /*ea70*/  UISETP.NE.U32.AND UP0, UPT, UR14, URZ, UPT ;  /* 0x0000003f0e00728c */ /* 0x000fe2000bf05070 */
[----:B------:R-:W-:-:S03]  /*ea80*/  ULDC UR4, c[0x0][0xad4] ;  /* 0x0002b50000047ab9 */ /* 0x000fc60000000800 */
[----:B------:R-:W-:-:S11]  /*ea90*/  UISETP.NE.AND.EX UP0, UPT, UR15, URZ, UPT, UP0 ;  /* 0x0000003f0f00728c */ /* 0x000fd6000bf05300 */
[----:B------:R-:W-:Y:S01]  /*eaa0*/  @UP0 ULDC.64 UR14, c[0x0][0xc08] ;  /* 0x00030200000e0ab9 */ /* 0x000fe20000000a00 */
[----:B------:R-:W-:Y:S01]  /*eab0*/  BAR.SYNC.DEFER_BLOCKING 0x1, 0x100 ;  /* 0x0044000000007b1d */ /* 0x000fe20000010000 */
[----:B--2---:R-:W-:Y:S01]  /*eac0*/  R2UR UR9, R2 ;  /* 0x00000000020972ca */ /* 0x004fe200000e0000 */
[----:B------:R-:W-:-:S04]  /*ead0*/  IMAD.MOV.U32 R2, RZ, RZ, 0x2 ;  /* 0x00000002ff027424 */ /* 0x000fc800078e00ff */
[----:B---3--:R-:W-:-:S03]  /*eae0*/  IMAD.WIDE R2, R3, R2, UR10 ;  /* 0x0000000a03027e25 */ /* 0x008fc6000f8e0202 */
[C---:B------:R-:W-:Y:S02]  /*eaf0*/  IADD3 R155, P0, R2.reuse, 0x40, RZ ;  /* 0x00000040029b7810 */ /* 0x040fe40007f1e0ff */
[----:B------:R-:W-:-:S03]  /*eb00*/  IADD3 R7, P1, R2, 0x20, RZ ;  /* 0x0000002002077810 */ /* 0x000fc60007f3e0ff */
[----:B------:R-:W-:Y:S01]  /*eb10*/  UIMAD.WIDE UR12, UR9, 0x4, UR12 ;  /* 0x00000004090c78a5 */ /* 0x000fe2000f8e020c */
[----:B------:R-:W-:Y:S02]  /*eb20*/  LOP3.LUT R154, R155, 0x380, RZ, 0xc0, !PT ;  /* 0x000003809b9a7812 */ /* 0x000fe400078ec0ff */
[----:B------:R-:W-:Y:S02]  /*eb30*/  LOP3.LUT R9, R2, 0x380, RZ, 0xc0, !PT ;  /* 0x0000038002097812 */ /* 0x000fe400078ec0ff */
[----:B------:R-:W-:Y:S02]  /*eb40*/  LOP3.LUT R6, R7, 0x380, RZ, 0xc0, !PT ;  /* 0x0000038007067812 */ /* 0x000fe400078ec0ff */
[----:B------:R-:W-:Y:S02]  /*eb50*/  SHF.R.U64 R154, R154, 0x3, RZ ;  /* 0x000000039a9a7819 */ /* 0x000fe400000012ff */
[----:B------:R-:W-:Y:S02]  /*eb60*/  IADD3 R161, P4, R2, 0x60, RZ ;  /* 0x0000006002a17810 */ /* 0x000fe40007f9e0ff */
[----:B------:R-:W-:-:S02]  /*eb70*/  SHF.R.U64 R9, R9, 0x3, RZ ;  /* 0x0000000309097819 */ /* 0x000fc400000012ff */
[----:B------:R-:W-:Y:S02]  /*eb80*/  SHF.R.U64 R6, R6, 0x3, RZ ;  /* 0x0000000306067819 */ /* 0x000fe400000012ff */
[----:B------:R-:W-:Y:S01]  /*eb90*/  LOP3.LUT R154, R154, R155, RZ, 0x3c, !PT ;  /* 0x0000009b9a9a7212 */ /* 0x000fe200078e3cff */
[----:B------:R-:W-:Y:S01]  /*eba0*/  IMAD.X R155, RZ, RZ, R3, P0 ;  /* 0x000000ffff9b7224 */ /* 0x000fe200000e0603 */
[C---:B------:R-:W-:Y:S02]  /*ebb0*/  IADD3 R163, P3, R2.reuse, 0x4000, RZ ;  /* 0x0000400002a37810 */ /* 0x040fe40007f7e0ff */
[C---:B------:R-:W-:Y:S02]  /*ebc0*/  IADD3 R165, P6, R2.reuse, 0x4020, RZ ;  /* 0x0000402002a57810 */ /* 0x040fe40007fde0ff */
[----:B------:R-:W-:Y:S02]  /*ebd0*/  LOP3.LUT R160, R161, 0x380, RZ, 0xc0, !PT ;  /* 0x00000380a1a07812 */ /* 0x000fe400078ec0ff */
[----:B------:R-:W-:-:S02]  /*ebe0*/  IADD3 R21, P2, R2, 0x4060, RZ ;  /* 0x0000406002157810 */ /* 0x000fc40007f5e0ff */
[----:B------:R-:W-:Y:S01]  /*ebf0*/  LOP3.LUT R8, R9, R2, RZ, 0x3c, !PT ;  /* 0x0000000209087212 */ /* 0x000fe200078e3cff */
[--C-:B------:R-:W-:Y:S01]  /*ec00*/  IMAD.MOV.U32 R9, RZ, RZ, R3.reuse ;  /* 0x000000ffff097224 */ /* 0x100fe200078e0003 */
[----:B------:R-:W-:Y:S02]  /*ec10*/  IADD3 R153, P0, R2, 0x8020, RZ ;  /* 0x0000802002997810 */ /* 0x000fe40007f1e0ff */
[----:B------:R-:W-:Y:S01]  /*ec20*/  LOP3.LUT R6, R6, R7, RZ, 0x3c, !PT ;  /* 0x0000000706067212 */ /* 0x000fe200078e3cff */
[----:B------:R-:W-:Y:S01]  /*ec30*/  IMAD.X R7, RZ, RZ, R3, P1 ;  /* 0x000000ffff077224 */ /* 0x000fe200008e0603 */
[----:B------:R-:W-:Y:S02]  /*ec40*/  LOP3.LUT R162, R163, 0x380, RZ, 0xc0, !PT ;  /* 0x00000380a3a27812 */ /* 0x000fe400078ec0ff */
[----:B------:R-:W-:Y:S02]  /*ec50*/  LOP3.LUT R164, R165, 0x380, RZ, 0xc0, !PT ;  /* 0x00000380a5a47812 */ /* 0x000fe400078ec0ff */
[----:B------:R-:W-:-:S02]  /*ec60*/  SHF.R.U64 R160, R160, 0x3, RZ ;  /* 0x00000003a0a07819 */ /* 0x000fc400000012ff */
[C---:B------:R-:W-:Y:S02]  /*ec70*/  IADD3 R167, P5, R2.reuse, 0x4040, RZ ;  /* 0x0000404002a77810 */ /* 0x040fe40007fbe0ff */
[----:B------:R-:W-:Y:S02]  /*ec80*/  LOP3.LUT R20, R21, 0x380, RZ, 0xc0, !PT ;  /* 0x0000038015147812 */ /* 0x000fe400078ec0ff */
[----:B------:R-:W-:Y:S02]  /*ec90*/  IADD3 R169, P1, R2, 0x8000, RZ ;  /* 0x0000800002a97810 */ /* 0x000fe40007f3e0ff */
[----:B------:R-:W-:Y:S02]  /*eca0*/  LOP3.LUT R152, R153, 0x380, RZ, 0xc0, !PT ;  /* 0x0000038099987812 */ /* 0x000fe400078ec0ff */
[----:B------:R-:W-:Y:S02]  /*ecb0*/  MOV R5, R8 ;  /* 0x0000000800057202 */ /* 0x000fe40000000f00 */
[----:B------:R-:W-:-:S02]  /*ecc0*/  SHF.R.U64 R162, R162, 0x3, RZ ;  /* 0x00000003a2a27819 */ /* 0x000fc400000012ff */
[----:B------:R-:W-:Y:S02]  /*ecd0*/  SHF.R.U64 R164, R164, 0x3, RZ ;  /* 0x00000003a4a47819 */ /* 0x000fe400000012ff */
[----:B------:R-:W-:Y:S01]  /*ece0*/  LOP3.LUT R160, R160, R161, RZ, 0x3c, !PT ;  /* 0x000000a1a0a07212 */ /* 0x000fe200078e3cff */
[----:B------:R-:W-:Y:S01]  /*ecf0*/  IMAD.X R161, RZ, RZ, R3, P4 ;  /* 0x000000ffffa17224 */ /* 0x000fe200020e0603 */
[----:B------:R-:W-:Y:S02]  /*ed00*/  F2FP.BF16.F32.PACK_AB R8, R25, R24 ;  /* 0x000000181908723e */ /* 0x000fe400000010ff */
[----:B------:R-:W-:Y:S02]  /*ed10*/  LOP3.LUT R166, R167, 0x380, RZ, 0xc0, !PT ;  /* 0x00000380a7a67812 */ /* 0x000fe400078ec0ff */
[----:B------:R-:W-:Y:S02]  /*ed20*/  F2FP.BF16.F32.PACK_AB R9, R27, R26 ;  /* 0x0000001a1b09723e */ /* 0x000fe400000010ff */
[----:B------:R-:W-:-:S02]  /*ed30*/  SHF.R.U64 R20, R20, 0x3, RZ ;  /* 0x0000000314147819 */ /* 0x000fc400000012ff */
[----:B------:R-:W-:Y:S01]  /*ed40*/  LOP3.LUT R168, R169, 0x380, RZ, 0xc0, !PT ;  /* 0x00000380a9a87812 */ /* 0x000fe200078ec0ff */
[----:B------:R0:W-:Y:S01]  /*ed50*/  STSM.16.M88.4 [R5], R8 ;  /* 0x0000000805007844 */ /* 0x0001e20000000200 */
[----:B------:R-:W-:Y:S02]  /*ed60*/  SHF.R.U64 R152, R152, 0x3, RZ ;  /* 0x0000000398987819 */ /* 0x000fe400000012ff */
[----:B------:R-:W-:Y:S02]  /*ed70*/  MOV R7, R6 ;  /* 0x0000000600077202 */ /* 0x000fe40000000f00 */
[----:B------:R-:W-:Y:S02]  /*ed80*/  IADD3 R171, P4, R2, 0x8040, RZ ;  /* 0x0000804002ab7810 */ /* 0x000fe40007f9e0ff */
[----:B------:R-:W-:Y:S01]  /*ed90*/  LOP3.LUT R162, R162, R163, RZ, 0x3c, !PT ;  /* 0x000000a3a2a27212 */ /* 0x000fe200078e3cff */
[--C-:B------:R-:W-:Y:S01]  /*eda0*/  IMAD.X R163, RZ, RZ, R3.reuse, P3 ;  /* 0x000000ffffa37224 */ /* 0x100fe200018e0603 */
[----:B------:R-:W-:Y:S01]  /*edb0*/  LOP3.LUT R164, R164, R165, RZ, 0x3c, !PT ;  /* 0x000000a5a4a47212 */ /* 0x000fe200078e3cff */
[--C-:B------:R-:W-:Y:S01]  /*edc0*/  IMAD.X R165, RZ, RZ, R3.reuse, P6 ;  /* 0x000000ffffa57224 */ /* 0x100fe200030e0603 */
[----:B------:R-:W-:Y:S01]  /*edd0*/  SHF.R.U64 R166, R166, 0x3, RZ ;  /* 0x00000003a6a67819 */ /* 0x000fe200000012ff */
[----:B------:R1:W-:Y:S01]  /*ede0*/  STSM.16.M88.4 [R7], R12 ;  /* 0x0000000c07007844 */ /* 0x0003e20000000200 */
[----:B------:R-:W-:Y:S01]  /*edf0*/  LOP3.LUT R20, R20, R21, RZ, 0x3c, !PT ;  /* 0x0000001514147212 */ /* 0x000fe200078e3cff */
[----:B------:R-:W-:Y:S01]  /*ee00*/  IMAD.X R21, RZ, RZ, R3, P2 ;  /* 0x000000ffff157224 */ /* 0x000fe200010e0603 */
[----:B------:R-:W-:-:S02]  /*ee10*/  SHF.R.U64 R168, R168, 0x3, RZ ;  /* 0x00000003a8a87819 */ /* 0x000fc400000012ff */
[----:B------:R-:W-:Y:S01]  /*ee20*/  LOP3.LUT R152, R152, R153, RZ, 0x3c, !PT ;  /* 0x0000009998987212 */ /* 0x000fe200078e3cff */
[----:B------:R-:W-:Y:S01]  /*ee30*/  IMAD.X R153, RZ, RZ, R3, P0 ;  /* 0x000000ffff997224 */ /* 0x000fe200000e0603 */
[----:B------:R-:W-:Y:S02]  /*ee40*/  LOP3.LUT R170, R171, 0x380, RZ, 0xc0, !PT ;  /* 0x00000380abaa7812 */ /* 0x000fe400078ec0ff */
[C---:B------:R-:W-:Y:S02]  /*ee50*/  IADD3 R157, P3, R2.reuse, 0x8060, RZ ;  /* 0x00008060029d7810 */ /* 0x040fe40007f7e0ff */
[----:B------:R-:W-:Y:S02]  /*ee60*/  IADD3 R159, P6, R2, 0xc000, RZ ;  /* 0x0000c000029f7810 */ /* 0x000fe40007fde0ff */
[----:B------:R-:W-:Y:S02]  /*ee70*/  MOV R154, R154 ;  /* 0x0000009a009a7202 */ /* 0x000fe40000000f00 */
[----:B0-----:R-:W-:-:S02]  /*ee80*/  F2FP.BF16.F32.PACK_AB R8, R41, R40 ;  /* 0x000000282908723e */ /* 0x001fc400000010ff */
[----:B------:R-:W-:Y:S02]  /*ee90*/  F2FP.BF16.F32.PACK_AB R9, R43, R42 ;  /* 0x0000002a2b09723e */ /* 0x000fe400000010ff */
[----:B------:R-:W-:Y:S02]  /*eea0*/  F2FP.BF16.F32.PACK_AB R10, R45, R44 ;  /* 0x0000002c2d0a723e */ /* 0x000fe400000010ff */
[----:B------:R-:W-:Y:S02]  /*eeb0*/  F2FP.BF16.F32.PACK_AB R11, R47, R46 ;  /* 0x0000002e2f0b723e */ /* 0x000fe400000010ff */
[----:B------:R-:W-:Y:S01]  /*eec0*/  LOP3.LUT R166, R166, R167, RZ, 0x3c, !PT ;  /* 0x000000a7a6a67212 */ /* 0x000fe200078e3cff */
[----:B------:R-:W-:Y:S01]  /*eed0*/  IMAD.X R167, RZ, RZ, R3, P5 ;  /* 0x000000ffffa77224 */ /* 0x000fe200028e0603 */
[----:B------:R-:W-:Y:S01]  /*eee0*/  MOV R161, R160 ;  /* 0x000000a000a17202 */ /* 0x000fe20000000f00 */
[----:B------:R0:W-:Y:S01]  /*eef0*/  STSM.16.M88.4 [R154], R8 ;  /* 0x000000089a007844 */ /* 0x0001e20000000200 */
[----:B-1----:R-:W-:-:S02]  /*ef00*/  F2FP.BF16.F32.PACK_AB R12, R49, R48 ;  /* 0x00000030310c723e */ /* 0x002fc400000010ff */
[----:B------:R-:W-:Y:S02]  /*ef10*/  F2FP.BF16.F32.PACK_AB R13, R51, R50 ;  /* 0x00000032330d723e */ /* 0x000fe400000010ff */
[----:B------:R-:W-:Y:S02]  /*ef20*/  F2FP.BF16.F32.PACK_AB R14, R53, R52 ;  /* 0x00000034350e723e */ /* 0x000fe400000010ff */
[----:B------:R-:W-:Y:S02]  /*ef30*/  F2FP.BF16.F32.PACK_AB R15, R55, R54 ;  /* 0x00000036370f723e */ /* 0x000fe400000010ff */
[----:B------:R-:W-:Y:S01]  /*ef40*/  LOP3.LUT R168, R168, R169, RZ, 0x3c, !PT ;  /* 0x000000a9a8a87212 */ /* 0x000fe200078e3cff */
[----:B------:R-:W-:Y:S01]  /*ef50*/  IMAD.X R169, RZ, RZ, R3, P1 ;  /* 0x000000ffffa97224 */ /* 0x000fe200008e0603 */
[----:B------:R-:W-:Y:S01]  /*ef60*/  SHF.R.U64 R170, R170, 0x3, RZ ;  /* 0x00000003aaaa7819 */ /* 0x000fe200000012ff */
[----:B------:R1:W-:Y:S01]  /*ef70*/  STSM.16.M88.4 [R161], R12 ;  /* 0x0000000ca1007844 */ /* 0x0003e20000000200 */
[----:B------:R-:W-:-:S02]  /*ef80*/  LOP3.LUT R156, R157, 0x380, RZ, 0xc0, !PT ;  /* 0x000003809d9c7812 */ /* 0x000fc400078ec0ff */
[----:B------:R-:W-:Y:S02]  /*ef90*/  LOP3.LUT R158, R159, 0x380, RZ, 0xc0, !PT ;  /* 0x000003809f9e7812 */ /* 0x000fe400078ec0ff */
[----:B------:R-:W-:Y:S02]  /*efa0*/  MOV R22, R20 ;  /* 0x0000001400167202 */ /* 0x000fe40000000f00 */
[C---:B------:R-:W-:Y:S02]  /*efb0*/  IADD3 R6, P5, R2.reuse, 0xc020, RZ ;  /* 0x0000c02002067810 */ /* 0x040fe40007fbe0ff */
[C---:B------:R-:W-:Y:S02]  /*efc0*/  IADD3 R5, P1, R2.reuse, 0xc060, RZ ;  /* 0x0000c06002057810 */ /* 0x040fe40007f3e0ff */
[----:B------:R-:W-:Y:S02]  /*efd0*/  MOV R20, R152 ;  /* 0x0000009800147202 */ /* 0x000fe40000000f00 */
[----:B------:R-:W-:-:S02]  /*efe0*/  IADD3 R19, P2, R2, 0xc040, RZ ;  /* 0x0000c04002137810 */ /* 0x000fc40007f5e0ff */
[----:B------:R-:W-:Y:S02]  /*eff0*/  MOV R162, R162 ;  /* 0x000000a200a27202 */ /* 0x000fe40000000f00 */
[----:B------:R-:W-:Y:S02]  /*f000*/  F2FP.BF16.F32.PACK_AB R152, R57, R56 ;  /* 0x000000383998723e */ /* 0x000fe400000010ff */
[----:B------:R-:W-:Y:S02]  /*f010*/  F2FP.BF16.F32.PACK_AB R153, R59, R58 ;  /* 0x0000003a3b99723e */ /* 0x000fe400000010ff */
[----:B0-----:R-:W-:Y:S02]  /*f020*/  F2FP.BF16.F32.PACK_AB R154, R61, R60 ;  /* 0x0000003c3d9a723e */ /* 0x001fe400000010ff */
[----:B------:R-:W-:Y:S02]  /*f030*/  F2FP.BF16.F32.PACK_AB R155, R63, R62 ;  /* 0x0000003e3f9b723e */ /* 0x000fe400000010ff */
[----:B------:R-:W-:-:S02]  /*f040*/  MOV R164, R164 ;  /* 0x000000a400a47202 */ /* 0x000fc40000000f00 */
[----:B------:R-:W-:Y:S01]  /*f050*/  F2FP.BF16.F32.PACK_AB R8, R65, R64 ;  /* 0x000000404108723e */ /* 0x000fe200000010ff */
[----:B------:R-:W-:Y:S01]  /*f060*/  STSM.16.M88.4 [R162], R152 ;  /* 0x00000098a2007844 */ /* 0x000fe20000000200 */
[----:B------:R-:W-:Y:S02]  /*f070*/  F2FP.BF16.F32.PACK_AB R9, R67, R66 ;  /* 0x000000424309723e */ /* 0x000fe400000010ff */
[----:B------:R-:W-:Y:S02]  /*f080*/  F2FP.BF16.F32.PACK_AB R10, R69, R68 ;  /* 0x00000044450a723e */ /* 0x000fe400000010ff */
[----:B------:R-:W-:Y:S02]  /*f090*/  F2FP.BF16.F32.PACK_AB R11, R71, R70 ;  /* 0x00000046470b723e */ /* 0x000fe400000010ff */
[----:B------:R-:W-:Y:S01]  /*f0a0*/  LOP3.LUT R170, R170, R171, RZ, 0x3c, !PT ;  /* 0x000000abaaaa7212 */ /* 0x000fe200078e3cff */
[----:B------:R-:W-:Y:S01]  /*f0b0*/  IMAD.X R171, RZ, RZ, R3, P4 ;  /* 0x000000ffffab7224 */ /* 0x000fe200020e0603 */
[----:B------:R-:W-:Y:S01]  /*f0c0*/  SHF.R.U64 R156, R156, 0x3, RZ ;  /* 0x000000039c9c7819 */ /* 0x000fe200000012ff */
[----:B------:R0:W-:Y:S01]  /*f0d0*/  STSM.16.M88.4 [R164], R8 ;  /* 0x00000008a4007844 */ /* 0x0001e20000000200 */
[----:B------:R-:W-:-:S02]  /*f0e0*/  SHF.R.U64 R158, R158, 0x3, RZ ;  /* 0x000000039e9e7819 */ /* 0x000fc400000012ff */
[----:B------:R-:W-:Y:S02]  /*f0f0*/  MOV R166, R166 ;  /* 0x000000a600a67202 */ /* 0x000fe40000000f00 */
[----:B-1----:R-:W-:Y:S02]  /*f100*/  F2FP.BF16.F32.PACK_AB R12, R73, R72 ;  /* 0x00000048490c723e */ /* 0x002fe400000010ff */
[----:B------:R-:W-:Y:S02]  /*f110*/  F2FP.BF16.F32.PACK_AB R13, R75, R74 ;  /* 0x0000004a4b0d723e */ /* 0x000fe400000010ff */
[----:B------:R-:W-:Y:S02]  /*f120*/  F2FP.BF16.F32.PACK_AB R14, R77, R76 ;  /* 0x0000004c4d0e723e */ /* 0x000fe400000010ff */
[----:B------:R-:W-:Y:S02]  /*f130*/  F2FP.BF16.F32.PACK_AB R15, R79, R78 ;  /* 0x0000004e4f0f723e */ /* 0x000fe400000010ff */
[----:B------:R-:W-:-:S02]  /*f140*/  LOP3.LUT R7, R6, 0x380, RZ, 0xc0, !PT ;  /* 0x0000038006077812 */ /* 0x000fc400078ec0ff */
[----:B------:R-:W-:Y:S01]  /*f150*/  LOP3.LUT R2, R5, 0x380, RZ, 0xc0, !PT ;  /* 0x0000038005027812 */ /* 0x000fe200078ec0ff */
[----:B------:R1:W-:Y:S01]  /*f160*/  STSM.16.M88.4 [R166], R12 ;  /* 0x0000000ca6007844 */ /* 0x0003e20000000200 */
[----:B------:R-:W-:Y:S02]  /*f170*/  LOP3.LUT R18, R19, 0x380, RZ, 0xc0, !PT ;  /* 0x0000038013127812 */ /* 0x000fe400078ec0ff */
[----:B------:R-:W-:Y:S01]  /*f180*/  LOP3.LUT R156, R156, R157, RZ, 0x3c, !PT ;  /* 0x0000009d9c9c7212 */ /* 0x000fe200078e3cff */
[--C-:B------:R-:W-:Y:S01]  /*f190*/  IMAD.X R157, RZ, RZ, R3.reuse, P3 ;  /* 0x000000ffff9d7224 */ /* 0x100fe200018e0603 */
[----:B------:R-:W-:Y:S01]  /*f1a0*/  LOP3.LUT R158, R158, R159, RZ, 0x3c, !PT ;  /* 0x0000009f9e9e7212 */ /* 0x000fe200078e3cff */
[----:B------:R-:W-:Y:S01]  /*f1b0*/  IMAD.X R159, RZ, RZ, R3, P6 ;  /* 0x000000ffff9f7224 */ /* 0x000fe200030e0603 */
[----:B------:R-:W-:Y:S02]  /*f1c0*/  SHF.R.U64 R7, R7, 0x3, RZ ;  /* 0x0000000307077819 */ /* 0x000fe400000012ff */
[----:B------:R-:W-:-:S02]  /*f1d0*/  SHF.R.U64 R2, R2, 0x3, RZ ;  /* 0x0000000302027819 */ /* 0x000fc400000012ff */
[----:B------:R-:W-:Y:S02]  /*f1e0*/  SHF.R.U64 R18, R18, 0x3, RZ ;  /* 0x0000000312127819 */ /* 0x000fe400000012ff */
[----:B------:R-:W-:Y:S02]  /*f1f0*/  MOV R160, R168 ;  /* 0x000000a800a07202 */ /* 0x000fe40000000f00 */
[----:B------:R-:W-:Y:S02]  /*f200*/  MOV R21, R170 ;  /* 0x000000aa00157202 */ /* 0x000fe40000000f00 */
[----:B0-----:R-:W-:Y:S02]  /*f210*/  F2FP.BF16.F32.PACK_AB R164, R81, R80 ;  /* 0x0000005051a4723e */ /* 0x001fe400000010ff */
[----:B------:R-:W-:Y:S02]  /*f220*/  F2FP.BF16.F32.PACK_AB R165, R83, R82 ;  /* 0x0000005253a5723e */ /* 0x000fe400000010ff */
[----:B-1----:R-:W-:-:S02]  /*f230*/  F2FP.BF16.F32.PACK_AB R166, R85, R84 ;  /* 0x0000005455a6723e */ /* 0x002fc400000010ff */
[----:B------:R-:W-:Y:S02]  /*f240*/  F2FP.BF16.F32.PACK_AB R167, R87, R86 ;  /* 0x0000005657a7723e */ /* 0x000fe400000010ff */
[----:B------:R-:W-:Y:S02]  /*f250*/  F2FP.BF16.F32.PACK_AB R168, R89, R88 ;  /* 0x0000005859a8723e */ /* 0x000fe400000010ff */
[----:B------:R-:W-:Y:S01]  /*f260*/  F2FP.BF16.F32.PACK_AB R169, R91, R90 ;  /* 0x0000005a5ba9723e */ /* 0x000fe200000010ff */
[----:B------:R-:W-:Y:S01]  /*f270*/  STSM.16.M88.4 [R22], R164 ;  /* 0x000000a416007844 */ /* 0x000fe20000000200 */
[----:B------:R-:W-:Y:S02]  /*f280*/  F2FP.BF16.F32.PACK_AB R170, R93, R92 ;  /* 0x0000005c5daa723e */ /* 0x000fe400000010ff */
[----:B------:R-:W-:Y:S02]  /*f290*/  F2FP.BF16.F32.PACK_AB R171, R95, R94 ;  /* 0x0000005e5fab723e */ /* 0x000fe400000010ff */
[----:B------:R-:W-:Y:S01]  /*f2a0*/  LOP3.LUT R6, R7, R6, RZ, 0x3c, !PT ;  /* 0x0000000607067212 */ /* 0x000fe200078e3cff */
[--C-:B------:R-:W-:Y:S01]  /*f2b0*/  IMAD.X R7, RZ, RZ, R3.reuse, P5 ;  /* 0x000000ffff077224 */ /* 0x100fe200028e0603 */
[----:B------:R-:W-:Y:S01]  /*f2c0*/  LOP3.LUT R2, R2, R5, RZ, 0x3c, !PT ;  /* 0x0000000502027212 */ /* 0x000fe200078e3cff */
[----:B------:R0:W-:Y:S01]  /*f2d0*/  STSM.16.M88.4 [R160], R168 ;  /* 0x000000a8a0007844 */ /* 0x0001e20000000200 */
[----:B------:R-:W-:Y:S01]  /*f2e0*/  LOP3.LUT R18, R18, R19, RZ, 0x3c, !PT ;  /* 0x0000001312127212 */ /* 0x000fe200078e3cff */
[--C-:B------:R-:W-:Y:S01]  /*f2f0*/  IMAD.X R19, RZ, RZ, R3.reuse, P2 ;  /* 0x000000ffff137224 */ /* 0x100fe200010e0603 */
[----:B------:R-:W-:Y:S01]  /*f300*/  MOV R172, R156 ;  /* 0x0000009c00ac7202 */ /* 0x000fe20000000f00 */
[----:B------:R-:W-:Y:S01]  /*f310*/  IMAD.X R3, RZ, RZ, R3, P1 ;  /* 0x000000ffff037224 */ /* 0x000fe200008e0603 */
[----:B------:R-:W-:-:S02]  /*f320*/  MOV R5, R158 ;  /* 0x0000009e00057202 */ /* 0x000fc40000000f00 */
[----:B------:R-:W-:Y:S02]  /*f330*/  F2FP.BF16.F32.PACK_AB R152, R97, R96 ;  /* 0x000000606198723e */ /* 0x000fe400000010ff */
[----:B------:R-:W-:Y:S02]  /*f340*/  F2FP.BF16.F32.PACK_AB R153, R99, R98 ;  /* 0x000000626399723e */ /* 0x000fe400000010ff */
[----:B------:R-:W-:Y:S02]  /*f350*/  F2FP.BF16.F32.PACK_AB R154, R101, R100 ;  /* 0x00000064659a723e */ /* 0x000fe400000010ff */
[----:B------:R-:W-:Y:S02]  /*f360*/  F2FP.BF16.F32.PACK_AB R155, R103, R102 ;  /* 0x00000066679b723e */ /* 0x000fe400000010ff */
[----:B------:R-:W-:Y:S02]  /*f370*/  F2FP.BF16.F32.PACK_AB R156, R105, R104 ;  /* 0x00000068699c723e */ /* 0x000fe400000010ff */
[----:B------:R-:W-:Y:S01]  /*f380*/  F2FP.BF16.F32.PACK_AB R157, R107, R106 ;  /* 0x0000006a6b9d723e */ /* 0x000fe200000010ff */
[----:B------:R1:W-:Y:S01]  /*f390*/  STSM.16.M88.4 [R20], R152 ;  /* 0x0000009814007844 */ /* 0x0003e20000000200 */
[----:B------:R-:W-:-:S02]  /*f3a0*/  F2FP.BF16.F32.PACK_AB R158, R109, R108 ;  /* 0x0000006c6d9e723e */ /* 0x000fc400000010ff */
[----:B------:R-:W-:Y:S02]  /*f3b0*/  F2FP.BF16.F32.PACK_AB R159, R111, R110 ;  /* 0x0000006e6f9f723e */ /* 0x000fe400000010ff */
[----:B0-----:R-:W-:Y:S02]  /*f3c0*/  F2FP.BF16.F32.PACK_AB R160, R113, R112 ;  /* 0x0000007071a0723e */ /* 0x001fe400000010ff */
[----:B------:R-:W-:Y:S01]  /*f3d0*/  F2FP.BF16.F32.PACK_AB R161, R115, R114 ;  /* 0x0000007273a1723e */ /* 0x000fe200000010ff */
[----:B------:R0:W-:Y:S01]  /*f3e0*/  STSM.16.M88.4 [R21], R156 ;  /* 0x0000009c15007844 */ /* 0x0001e20000000200 */
[----:B------:R-:W-:Y:S02]  /*f3f0*/  F2FP.BF16.F32.PACK_AB R162, R117, R116 ;  /* 0x0000007475a2723e */ /* 0x000fe400000010ff */
[----:B------:R-:W-:Y:S02]  /*f400*/  F2FP.BF16.F32.PACK_AB R163, R119, R118 ;  /* 0x0000007677a3723e */ /* 0x000fe400000010ff */
[----:B------:R-:W-:-:S02]  /*f410*/  F2FP.BF16.F32.PACK_AB R8, R121, R120 ;  /* 0x000000787908723e */ /* 0x000fc400000010ff */
[----:B------:R-:W-:Y:S01]  /*f420*/  F2FP.BF16.F32.PACK_AB R9, R123, R122 ;  /* 0x0000007a7b09723e */ /* 0x000fe200000010ff */
[----:B------:R-:W-:Y:S01]  /*f430*/  STSM.16.M88.4 [R172], R160 ;  /* 0x000000a0ac007844 */ /* 0x000fe20000000200 */
[----:B------:R-:W-:Y:S02]  /*f440*/  F2FP.BF16.F32.PACK_AB R10, R125, R124 ;  /* 0x0000007c7d0a723e */ /* 0x000fe400000010ff */
[----:B------:R-:W-:Y:S02]  /*f450*/  F2FP.BF16.F32.PACK_AB R11, R127, R126 ;  /* 0x0000007e7f0b723e */ /* 0x000fe400000010ff */
[----:B------:R-:W-:Y:S02]  /*f460*/  MOV R6, R6 ;  /* 0x0000000600067202 */ /* 0x000fe40000000f00 */
[----:B------:R-:W-:Y:S01]  /*f470*/  F2FP.BF16.F32.PACK_AB R12, R129, R128 ;  /* 0x00000080810c723e */ /* 0x000fe200000010ff */
[----:B------:R-:W-:Y:S01]  /*f480*/  STSM.16.M88.4 [R5], R8 ;  /* 0x0000000805007844 */ /* 0x000fe20000000200 */
[----:B------:R-:W-:-:S02]  /*f490*/  F2FP.BF16.F32.PACK_AB R13, R131, R130 ;  /* 0x00000082830d723e */ /* 0x000fc400000010ff */
[----:B------:R-:W-:Y:S02]  /*f4a0*/  F2FP.BF16.F32.PACK_AB R14, R133, R132 ;  /* 0x00000084850e723e */ /* 0x000fe400000010ff */
[----:B------:R-:W-:Y:S02]  /*f4b0*/  F2FP.BF16.F32.PACK_AB R15, R135, R134 ;  /* 0x00000086870f723e */ /* 0x000fe400000010ff */
[----:B------:R-:W-:Y:S02]  /*f4c0*/  MOV R18, R18 ;  /* 0x0000001200127202 */ /* 0x000fe40000000f00 */
[----:B-1----:R-:W-:Y:S01]  /*f4d0*/  F2FP.BF16.F32.PACK_AB R152, R137, R136 ;  /* 0x000000888998723e */ /* 0x002fe200000010ff */
[----:B------:R1:W-:Y:S01]  /*f4e0*/  STSM.16.M88.4 [R6], R12 ;  /* 0x0000000c06007844 */ /* 0x0003e20000000200 */
[----:B------:R-:W-:Y:S02]  /*f4f0*/  F2FP.BF16.F32.PACK_AB R153, R139, R138 ;  /* 0x0000008a8b99723e */ /* 0x000fe400000010ff */
[----:B------:R-:W-:-:S02]  /*f500*/  F2FP.BF16.F32.PACK_AB R154, R141, R140 ;  /* 0x0000008c8d9a723e */ /* 0x000fc400000010ff */
[----:B------:R-:W-:Y:S02]  /*f510*/  F2FP.BF16.F32.PACK_AB R155, R143, R142 ;  /* 0x0000008e8f9b723e */ /* 0x000fe400000010ff */
[----:B------:R-:W-:Y:S01]  /*f520*/  MOV R7, R2 ;  /* 0x0000000200077202 */ /* 0x000fe20000000f00 */
[----:B------:R-:W-:Y:S01]  /*f530*/  IMAD.U32 R2, RZ, RZ, UR12 ;  /* 0x0000000cff027e24 */ /* 0x000fe2000f8e00ff */
[----:B0-----:R-:W-:Y:S01]  /*f540*/  F2FP.BF16.F32.PACK_AB R156, R145, R144 ;  /* 0x00000090919c723e */ /* 0x001fe200000010ff */
[----:B------:R-:W-:Y:S01]  /*f550*/  STSM.16.M88.4 [R18], R152 ;  /* 0x0000009812007844 */ /* 0x000fe20000000200 */
[----:B------:R-:W-:Y:S01]  /*f560*/  F2FP.BF16.F32.PACK_AB R157, R147, R146 ;  /* 0x00000092939d723e */ /* 0x000fe200000010ff */
[----:B------:R-:W-:Y:S01]  /*f570*/  IMAD.U32 R3, RZ, RZ, UR13 ;  /* 0x0000000dff037e24 */ /* 0x000fe2000f8e00ff */
[----:B------:R-:W-:Y:S02]  /*f580*/  F2FP.BF16.F32.PACK_AB R158, R149, R148 ;  /* 0x00000094959e723e */ /* 0x000fe400000010ff */
[----:B------:R-:W-:-:S02]  /*f590*/  F2FP.BF16.F32.PACK_AB R159, R151, R150 ;  /* 0x00000096979f723e */ /* 0x000fc400000010ff */
[----:B------:R-:W-:-:S03]  /*f5a0*/  ISETP.NE.U32.AND P0, PT, RZ, UR16, PT ;  /* 0x00000010ff007c0c */ /* 0x000fc6000bf05070 */
[----:B------:R0:W-:Y:S01]  /*f5b0*/  STSM.16.M88.4 [R7], R156 ;  /* 0x0000009c07007844 */ /* 0x0001e20000000200 */
[----:B------:R-:W-:Y:S01]  /*f5c0*/  BAR.SYNC.DEFER_BLOCKING 0x1, 0x100 ;  /* 0x0044000000007b1d */ /* 0x000fe20000010000 */
[----:B------:R-:W-:-:S13]  /*f5d0*/  ISETP.NE.AND.EX P0, PT, RZ, UR17, PT, P0 ;  /* 0x00000011ff007c0c */ /* 0x000fda000bf05300 */
[----:B------:R2:W3:Y:S01]  /*f5e0*/  @P0 LDG.E R19, desc[UR36][R2.64] ;  /* 0x0000002402130981 */ /* 0x0004e2000c1e1900 */
[----:B------:R-:W-:Y:S01]  /*f5f0*/  PLOP3.LUT P4, PT, PT, PT, UP0, 0x80, 0x0 ;  /* 0x000000000000781c */ /* 0x000fe20003f8f008 */
[----:B------:R-:W-:-:S06]  /*f600*/  @UP0 UIMAD.WIDE UR14, UR9, 0x4, UR14 ;  /* 0x00000004090e08a5 */ /* 0x000fcc000f8e020e */
[----:B--2---:R-:W-:Y:S02]  /*f610*/  IMAD.U32 R2, RZ, RZ, UR14 ;  /* 0x0000000eff027e24 */ /* 0x004fe4000f8e00ff */
[----:B------:R-:W-:-:S05]  /*f620*/  IMAD.U32 R3, RZ, RZ, UR15 ;  /* 0x0000000fff037e24 */ /* 0x000fca000f8e00ff */
[----:B-1----:R1:W2:Y:S01]  /*f630*/  @P4 LDG.E R6, desc[UR36][R2.64] ;  /* 0x0000002402064981 */ /* 0x0022a2000c1e1900 */
[----:B------:R-:W-:Y:S01]  /*f640*/  UISETP.NE.AND UP0, UPT, UR19, URZ, UPT ;  /* 0x0000003f1300728c */ /* 0x000fe2000bf05270 */
[----:B------:R-:W-:Y:S01]  /*f650*/  VIADD R5, R23, UR61 ;  /* 0x0000003d17057c36 */ /* 0x000fe20008000000 */
[----:B------:R-:W-:Y:S02]  /*f660*/  UISETP.NE.AND UP1, UPT, UR22, 0x1, UPT ;  /* 0x000000011600788c */ /* 0x000fe4000bf25270 */
[----:B------:R-:W-:Y:S01]  /*f670*/  USEL UR4, UR19, UR4, UP0 ;  /* 0x0000000413047287 */ /* 0x000fe20008000000 */
[----:B------:R-:W-:Y:S01]  /*f680*/  UMOV UR25, 0x9b8 ;  /* 0x000009b800197882 */ /* 0x000fe20000000000 */
[----:B------:R-:W-:Y:S02]  /*f690*/  UISETP.NE.U32.AND UP0, UPT, UR16, URZ, UPT ;  /* 0x0000003f1000728c */ /* 0x000fe4000bf05070 */
[----:B------:R-:W-:Y:S01]  /*f6a0*/  PLOP3.LUT P1, PT, PT, PT, UP1, 0x80, 0x0 ;  /* 0x000000000000781c */ /* 0x000fe20003f2f018 */
[----:B------:R-:W-:Y:S01]  /*f6b0*/  UISETP.GT.AND UP2, UPT, UR4, 0x1, UPT ;  /* 0x000000010400788c */ /* 0x000fe2000bf44270 */
[----:B-1----:R-:W-:Y:S01]  /*f6c0*/  IMAD.MOV.U32 R3, RZ, RZ, R5 ;  /* 0x000000ffff037224 */ /* 0x002fe200078e0005 */
[----:B------:R-:W-:-:S02]  /*f6d0*/  UISETP.NE.AND.EX UP0, UPT, UR17, URZ, UPT, UP0 ;  /* 0x0000003f1100728c */ /* 0x000fc4000bf05300 */
[----:B------:R-:W-:Y:S01]  /*f6e0*/  USEL UR25, UR25, 0x978, UP2 ;  /* 0x0000097819197887 */ /* 0x000fe20009000000 */
[----:B------:R-:W-:Y:S01]  /*f6f0*/  UMOV UR4, URZ ;  /* 0x0000003f00047c82 */ /* 0x000fe20008000000 */
[----:B------:R-:W-:Y:S02]  /*f700*/  USHF.R.S32.HI UR14, URZ, 0x1f, UR9 ;  /* 0x0000001f3f0e7899 */ /* 0x000fe40008011409 */
[----:B------:R-:W-:Y:S01]  /*f710*/  USEL UR9, UR9, URZ, !UP0 ;  /* 0x0000003f09097287 */ /* 0x000fe2000c000000 */
[----:B------:R-:W-:Y:S01]  /*f720*/  @UP1 ULDC UR27, c[0x0][0xbec] ;  /* 0x0002fb00001b1ab9 */ /* 0x000fe20000000800 */
[----:B------:R-:W-:Y:S02]  /*f730*/  USEL UR23, UR18, URZ, UP2 ;  /* 0x0000003f12177287 */ /* 0x000fe40009000000 */
[----:B------:R-:W-:Y:S01]  /*f740*/  @P1 IMAD.HI.U32 R2, R5, UR27, RZ ;  /* 0x0000001b05021c27 */ /* 0x000fe2000f8e00ff */
[----:B------:R-:W-:-:S03]  /*f750*/  USEL UR24, UR14, URZ, !UP0 ;  /* 0x0000003f0e187287 */ /* 0x000fc6000c000000 */
[----:B------:R-:W-:Y:S01]  /*f760*/  ULDC.64 UR18, c[0x0][UR25+0x220] ;  /* 0x0000880019127abb */ /* 0x000fe20008000a00 */
[----:B------:R-:W-:Y:S01]  /*f770*/  ULDC.64 UR16, c[0x0][UR25+0x218] ;  /* 0x0000860019107abb */ /* 0x000fe20008000a00 */
[----:B------:R-:W-:Y:S01]  /*f780*/  UIMAD UR19, UR19, UR9, URZ ;  /* 0x00000009131372a4 */ /* 0x000fe2000f8e023f */
[----:B------:R-:W-:Y:S01]  /*f790*/  ULDC.64 UR20, c[0x0][UR25+0x228] ;  /* 0x00008a0019147abb */ /* 0x000fe20008000a00 */
[----:B------:R-:W-:Y:S01]  /*f7a0*/  @UP1 ULDC UR30, c[0x0][0xbf0] ;  /* 0x0002fc00001e1ab9 */ /* 0x000fe20000000800 */
[----:B------:R-:W-:Y:S01]  /*f7b0*/  UIMAD.WIDE.U32 UR14, UR16, UR26, URZ ;  /* 0x0000001a100e72a5 */ /* 0x000fe2000f8e003f */
[----:B------:R-:W-:Y:S01]  /*f7c0*/  @P1 SHF.R.U32.HI R3, RZ, UR30, R2 ;  /* 0x0000001eff031c19 */ /* 0x000fe20008011602 */
[----:B------:R-:W-:Y:S02]  /*f7d0*/  UIMAD UR26, UR17, UR26, URZ ;  /* 0x0000001a111a72a4 */ /* 0x000fe4000f8e023f */
[----:B------:R-:W-:Y:S02]  /*f7e0*/  UIMAD.WIDE.U32 UR28, UR20, UR23, URZ ;  /* 0x00000017141c72a5 */ /* 0x000fe4000f8e003f */
[----:B------:R-:W-:Y:S01]  /*f7f0*/  UIMAD.WIDE.U32 UR16, UR18, UR9, URZ ;  /* 0x00000009121072a5 */ /* 0x000fe2000f8e003f */
[----:B------:R-:W-:Y:S01]  /*f800*/  IMAD.MOV R2, RZ, RZ, -R3 ;  /* 0x000000ffff027224 */ /* 0x000fe200078e0a03 */
[----:B------:R-:W-:-:S02]  /*f810*/  UIMAD UR20, UR21, UR23, URZ ;  /* 0x00000017151472a4 */ /* 0x000fc4000f8e023f */
[----:B------:R-:W-:Y:S01]  /*f820*/  UIMAD UR19, UR18, UR24, UR19 ;  /* 0x00000018121372a4 */ /* 0x000fe2000f8e0213 */
[----:B------:R-:W-:Y:S01]  /*f830*/  IMAD.U32 R8, RZ, RZ, UR28 ;  /* 0x0000001cff087e24 */ /* 0x000fe2000f8e00ff */
[----:B------:R-:W-:Y:S01]  /*f840*/  UIADD3 UR20, UR29, UR20, URZ ;  /* 0x000000141d147290 */ /* 0x000fe2000fffe03f */
[----:B0-----:R-:W-:Y:S01]  /*f850*/  IMAD R7, R2, UR22, R5 ;  /* 0x0000001602077c24 */ /* 0x001fe2000f8e0205 */
[----:B------:R-:W-:Y:S02]  /*f860*/  UIADD3 UR19, UR17, UR19, URZ ;  /* 0x0000001311137290 */ /* 0x000fe4000fffe03f */
[----:B------:R-:W-:Y:S02]  /*f870*/  UIADD3 UR26, UR15, UR26, URZ ;  /* 0x0000001a0f1a7290 */ /* 0x000fe4000fffe03f */
[----:B------:R-:W-:Y:S01]  /*f880*/  IMAD.U32 R10, RZ, RZ, UR20 ;  /* 0x00000014ff0a7e24 */ /* 0x000fe2000f8e00ff */
[----:B---3--:R-:W-:-:S13]  /*f890*/  @P0 R2UR UR4, R19 ;  /* 0x00000000130402ca */ /* 0x008fda00000e0000 */
[----:B------:R-:W-:Y:S02]  /*f8a0*/  UIADD3 UR14, UP0, UP3, UR16, UR14, UR4 ;  /* 0x0000000e100e7290 */ /* 0x000fe4000fb1e004 */
[----:B------:R-:W-:-:S04]  /*f8b0*/  USHF.R.S32.HI UR17, URZ, 0x1f, UR4 ;  /* 0x0000001f3f117899 */ /* 0x000fc80008011404 */
[----:B------:R-:W-:Y:S01]  /*f8c0*/  UIADD3.X UR16, UR19, UR26, UR17, UP0, UP3 ;  /* 0x0000001a13107290 */ /* 0x000fe200087e6411 */
[----:B------:R-:W-:Y:S01]  /*f8d0*/  IADD3 R2, P2, P3, R3, UR14, R8 ;  /* 0x0000000e03027c10 */ /* 0x000fe2000fb5e008 */
[----:B------:R-:W-:Y:S01]  /*f8e0*/  ULDC.64 UR14, c[0x0][UR25+0x210] ;  /* 0x00008400190e7abb */ /* 0x000fe20008000a00 */
[----:B------:R-:W-:Y:S01]  /*f8f0*/  SHF.R.S32.HI R3, RZ, 0x1f, R3 ;  /* 0x0000001fff037819 */ /* 0x000fe20000011403 */
[----:B------:R-:W-:Y:S01]  /*f900*/  IMAD R9, R7, UR15, RZ ;  /* 0x0000000f07097c24 */ /* 0x000fe2000f8e02ff */
[----:B------:R-:W-:Y:S01]  /*f910*/  SHF.R.S32.HI R8, RZ, 0x1f, R7 ;  /* 0x0000001fff087819 */ /* 0x000fe20000011407 */
[----:B------:R-:W-:Y:S01]  /*f920*/  ULDC.64 UR18, c[0x0][0xba8] ;  /* 0x0002ea0000127ab9 */ /* 0x000fe20000000a00 */
[----:B------:R-:W-:Y:S01]  /*f930*/  IADD3.X R3, R3, UR16, R10, P2, P3 ;  /* 0x0000001003037c10 */ /* 0x000fe200097e640a */
[----:B------:R-:W-:Y:S01]  /*f940*/  @!UP2 ULDC UR18, c[0x0][0xb50] ;  /* 0x0002d4000012aab9 */ /* 0x000fe20000000800 */
[----:B------:R-:W-:Y:S01]  /*f950*/  @!UP2 ULDC UR19, c[0x0][0xb54] ;  /* 0x0002d5000013aab9 */ /* 0x000fe20000000800 */
[----:B------:R-:W-:-:S02]  /*f960*/  IMAD R9, R8, UR14, R9 ;  /* 0x0000000e08097c24 */ /* 0x000fc4000f8e0209 */
[----:B------:R-:W-:Y:S01]  /*f970*/  IMAD.WIDE.U32 R2, R7, UR14, R2 ;  /* 0x0000000e07027c25 */ /* 0x000fe2000f8e0002 */
[----:B------:R-:W-:Y:S01]  /*f980*/  ULDC UR14, c[0x0][0xa88] ;  /* 0x0002a200000e7ab9 */ /* 0x000fe20000000800 */
[----:B--2---:R-:W-:Y:S02]  /*f990*/  @P4 R2UR UR14, R6 ;  /* 0x00000000060e42ca */ /* 0x004fe400000e0000 */
[----:B------:R-:W-:Y:S01]  /*f9a0*/  IMAD.IADD R3, R3, 0x1, R9 ;  /* 0x0000000103037824 */ /* 0x000fe200078e0209 */
[----:B------:R-:W-:-:S04]  /*f9b0*/  LEA R9, P2, R2, UR18, 0x2 ;  /* 0x0000001202097c11 */ /* 0x000fc8000f8410ff */
[----:B------:R-:W-:Y:S01]  /*f9c0*/  LEA.HI.X R10, R2, UR19, R3, 0x2, P2 ;  /* 0x00000013020a7c11 */ /* 0x000fe200090f1403 */
[----:B------:R-:W-:Y:S08]  /*f9d0*/  @P4 BRA `(.L_x_1308) ;  /* 0x0000000000284947 */ /* 0x000ff00003800000 */
[----:B------:R-:W-:Y:S05]  /*f9e0*/  @!P0 BRA `(.L_x_1308) ;  /* 0x0000000000248947 */ /* 0x000fea0003800000 */
[----:B------:R-:W-:Y:S02]  /*f9f0*/  IMAD.U32 R2, RZ, RZ, UR12 ;  /* 0x0000000cff027e24 */ /* 0x000fe4000f8e00ff */
[----:B------:R-:W-:Y:S02]  /*fa00*/  IMAD.U32 R6, RZ, RZ, UR12 ;  /* 0x0000000cff067e24 */ /* 0x000fe4000f8e00ff */
[----:B------:R-:W-:Y:S02]  /*fa10*/  IMAD.U32 R3, RZ, RZ, UR13 ;  /* 0x0000000dff037e24 */ /* 0x000fe4000f8e00ff */
[----:B------:R-:W-:-:S03]  /*fa20*/  IMAD.U32 R7, RZ, RZ, UR13 ;  /* 0x0000000dff077e24 */ /* 0x000fc6000f8e00ff */
[----:B------:R-:W2:Y:S04]  /*fa30*/  LDG.E R2, desc[UR36][R2.64] ;  /* 0x0000002402027981 */ /* 0x000ea8000c1e1900 */
[----:B------:R-:W3:Y:S01]  /*fa40*/  LDG.E R6, desc[UR36][R6.64+0x4] ;  /* 0x0000042406067981 */ /* 0x000ee2000c1e1900 */
[----:B--2---:R-:W-:Y:S02]  /*fa50*/  R2UR UR12, R2 ;  /* 0x00000000020c72ca */ /* 0x004fe400000e0000 */
[----:B---3--:R-:W-:-:S13]  /*fa60*/  R2UR UR14, R6 ;  /* 0x00000000060e72ca */ /* 0x008fda00000e0000 */
[----:B------:R-:W-:-:S12]  /*fa70*/  UIADD3 UR14, -UR12, UR14, URZ ;  /* 0x0000000e0c0e7290 */ /* 0x000fd8000fffe13f */
.L_x_1308:
[----:B------:R-:W2:Y:S04]  /*fa80*/  LDL R11, [R1+0x24] ;  /* 0x00002400010b7983 */ /* 0x000ea80000100800 */
[----:B------:R-:W3:Y:S01]  /*fa90*/  LDL R8, [R1+0x18] ;  /* 0x0000180001087983 */ /* 0x000ee20000100800 */
[----:B------:R-:W-:Y:S01]  /*faa0*/  UIMAD UR16, UR14, UR22, URZ ;  /* 0x000000160e1072a4 */ /* 0x000fe2000f8e023f */
[----:B------:R-:W-:Y:S02]  /*fab0*/  PLOP3.LUT P3, PT, PT, PT, UP2, 0x80, 0x0 ;  /* 0x000000000000781c */ /* 0x000fe40003f6f028 */
[----:B------:R-:W-:Y:S04]  /*fac0*/  SHFL.IDX PT, R2, R9, RZ, 0x1c1f ;  /* 0x001c1fff09027589 */ /* 0x000fe800000e0000 */
[----:B------:R-:W0:Y:S04]  /*fad0*/  SHFL.IDX PT, R3, R10, RZ, 0x1c1f ;  /* 0x001c1fff0a037589 */ /* 0x000e2800000e0000 */
[----:B------:R-:W-:Y:S04]  /*fae0*/  SHFL.IDX PT, R6, R9, 0x1, 0x1c1f ;  /* 0x003c1f0009067f89 */ /* 0x000fe800000e0000 */
[----:B------:R-:W1:Y:S01]  /*faf0*/  SHFL.IDX PT, R7, R10, 0x1, 0x1c1f ;  /* 0x003c1f000a077f89 */ /* 0x000e6200000e0000 */
[----:B--2---:R-:W-:Y:S01]  /*fb00*/  VIADD R11, R11, UR61 ;  /* 0x0000003d0b0b7c36 */ /* 0x004fe20008000000 */
        /* <DEDUP_REMOVED lines=9> */
[----:B------:R-:W2:Y:S01]  /*fba0*/  LDL R22, [R1+0xc] ;  /* 0x00000c0001167983 */ /* 0x000ea20000100800 */
[----:B0-----:R-:W-:Y:S01]  /*fbb0*/  IMAD.SHL.U32 R0, R201, 0x8, RZ ;  /* 0x00000008c9007824 */ /* 0x001fe200078e00ff */
[----:B------:R-:W-:Y:S01]  /*fbc0*/  ULDC.64 UR14, c[0x0][0xaa0] ;  /* 0x0002a800000e7ab9 */ /* 0x000fe20000000a00 */
[----:B------:R-:W-:Y:S01]  /*fbd0*/  IMAD.MOV.U32 R3, RZ, RZ, 0x2 ;  /* 0x00000002ff037424 */ /* 0x000fe200078e00ff */
[----:B------:R-:W-:Y:S01]  /*fbe0*/  R2UR UR18, R205 ;  /* 0x00000000cd1272ca */ /* 0x000fe200000e0000 */
[----:B------:R-:W-:-:S04]  /*fbf0*/  UIMAD UR12, UR17, UR14, URZ ;  /* 0x0000000e110c72a4 */ /* 0x000fc8000f8e023f */
[----:B------:R-:W-:Y:S02]  /*fc00*/  UIMAD UR12, UR4, UR15, UR12 ;  /* 0x0000000f040c72a4 */ /* 0x000fe4000f8e020c */
[----:B------:R-:W-:-:S04]  /*fc10*/  UIADD3 UR8, UR8, 0x30820, URZ ;  /* 0x0003082008087890 */ /* 0x000fc8000fffe03f */
[----:B------:R-:W-:Y:S01]  /*fc20*/  UPRMT UR8, URZ, 0x654, UR8 ;  /* 0x000006543f087896 */ /* 0x000fe20008000008 */
[C---:B------:R-:W-:Y:S02]  /*fc30*/  VIADD R82, R0.reuse, 0x40 ;  /* 0x0000004000527836 */ /* 0x040fe40000000000 */
[C---:B------:R-:W-:Y:S02]  /*fc40*/  VIADD R84, R0.reuse, 0x80 ;  /* 0x0000008000547836 */ /* 0x040fe40000000000 */
[----:B------:R-:W-:Y:S01]  /*fc50*/  VIADD R86, R0, 0xc0 ;  /* 0x000000c000567836 */ /* 0x000fe20000000000 */
[----:B------:R-:W-:Y:S01]  /*fc60*/  BSSY B1, `(.L_x_1310) ;  /* 0x00000ac000017945 */ /* 0x000fe20003800000 */
[----:B------:R-:W-:Y:S02]  /*fc70*/  SHF.R.S32.HI R87, RZ, 0x1f, R0 ;  /* 0x0000001fff577819 */ /* 0x000fe40000011400 */
[----:B------:R-:W-:Y:S02]  /*fc80*/  SHF.R.S32.HI R81, RZ, 0x1f, R82 ;  /* 0x0000001fff517819 */ /* 0x000fe40000011452 */
[----:B------:R-:W-:-:S02]  /*fc90*/  SHF.R.S32.HI R83, RZ, 0x1f, R84 ;  /* 0x0000001fff537819 */ /* 0x000fc40000011454 */
[----:B------:R-:W-:Y:S01]  /*fca0*/  SHF.R.S32.HI R85, RZ, 0x1f, R86 ;  /* 0x0000001fff557819 */ /* 0x000fe20000011456 */
[----:B--2---:R-:W-:-:S04]  /*fcb0*/  IMAD R2, R22, 0x40, R0 ;  /* 0x0000004016027824 */ /* 0x004fc800078e0200 */
[----:B------:R-:W-:-:S03]  /*fcc0*/  IMAD.WIDE R2, R2, R3, UR10 ;  /* 0x0000000a02027e25 */ /* 0x000fc6000f8e0203 */
[C---:B------:R-:W-:Y:S02]  /*fcd0*/  IADD3 R25, P2, R2.reuse, 0x3000, RZ ;  /* 0x0000300002197810 */ /* 0x040fe40007f5e0ff */
[C---:B------:R-:W-:Y:S02]  /*fce0*/  IADD3 R9, P4, R2.reuse, 0x1000, RZ ;  /* 0x0000100002097810 */ /* 0x040fe40007f9e0ff */
[----:B------:R-:W-:Y:S02]  /*fcf0*/  LOP3.LUT R24, R25, 0x380, RZ, 0xc0, !PT ;  /* 0x0000038019187812 */ /* 0x000fe400078ec0ff */
[----:B------:R-:W-:Y:S02]  /*fd00*/  IADD3 R13, P3, R2, 0x2000, RZ ;  /* 0x00002000020d7810 */ /* 0x000fe40007f7e0ff */
[----:B------:R-:W-:Y:S02]  /*fd10*/  SHF.R.U64 R24, R24, 0x3, RZ ;  /* 0x0000000318187819 */ /* 0x000fe400000012ff */
[----:B------:R-:W-:-:S02]  /*fd20*/  LOP3.LUT R8, R9, 0x380, RZ, 0xc0, !PT ;  /* 0x0000038009087812 */ /* 0x000fc400078ec0ff */
[----:B------:R-:W-:Y:S02]  /*fd30*/  LOP3.LUT R12, R13, 0x380, RZ, 0xc0, !PT ;  /* 0x000003800d0c7812 */ /* 0x000fe400078ec0ff */
[----:B------:R-:W-:Y:S01]  /*fd40*/  LOP3.LUT R24, R24, R25, RZ, 0x3c, !PT ;  /* 0x0000001918187212 */ /* 0x000fe200078e3cff */
[--C-:B------:R-:W-:Y:S01]  /*fd50*/  IMAD.X R25, RZ, RZ, R3.reuse, P2 ;  /* 0x000000ffff197224 */ /* 0x100fe200010e0603 */
[----:B------:R-:W-:Y:S02]  /*fd60*/  IADD3 R49, P2, R2, 0x9000, RZ ;  /* 0x0000900002317810 */ /* 0x000fe40007f5e0ff */
[----:B------:R-:W-:Y:S02]  /*fd70*/  SHF.R.U64 R8, R8, 0x3, RZ ;  /* 0x0000000308087819 */ /* 0x000fe400000012ff */
[----:B------:R-:W-:Y:S01]  /*fd80*/  SHF.R.U64 R12, R12, 0x3, RZ ;  /* 0x000000030c0c7819 */ /* 0x000fe200000012ff */
[----:B------:R-:W-:Y:S01]  /*fd90*/  UIMAD.WIDE.U32 UR10, UR4, UR14, URZ ;  /* 0x0000000e040a72a5 */ /* 0x000fe2000f8e003f */
[----:B------:R-:W-:Y:S01]  /*fda0*/  LOP3.LUT R48, R49, 0x380, RZ, 0xc0, !PT ;  /* 0x0000038031307812 */ /* 0x000fe200078ec0ff */
[----:B------:R-:W5:Y:S01]  /*fdb0*/  LD.E.128 R24, desc[UR36][R24.64] ;  /* 0x0000002418187980 */ /* 0x000f62000c101d00 */
[----:B------:R-:W-:Y:S01]  /*fdc0*/  LOP3.LUT R8, R8, R9, RZ, 0x3c, !PT ;  /* 0x0000000908087212 */ /* 0x000fe200078e3cff */
[--C-:B------:R-:W-:Y:S01]  /*fdd0*/  IMAD.X R9, RZ, RZ, R3.reuse, P4 ;  /* 0x000000ffff097224 */ /* 0x100fe200020e0603 */
[----:B------:R-:W-:Y:S01]  /*fde0*/  LOP3.LUT R12, R12, R13, RZ, 0x3c, !PT ;  /* 0x0000000d0c0c7212 */ /* 0x000fe200078e3cff */
[----:B------:R-:W-:Y:S01]  /*fdf0*/  IMAD.X R13, RZ, RZ, R3, P3 ;  /* 0x000000ffff0d7224 */ /* 0x000fe200018e0603 */
[----:B------:R-:W-:-:S02]  /*fe00*/  IADD3 R29, P0, R2, 0x4000, RZ ;  /* 0x00004000021d7810 */ /* 0x000fc40007f1e0ff */
[C---:B------:R-:W-:Y:S02]  /*fe10*/  IADD3 R33, P6, R2.reuse, 0x5000, RZ ;  /* 0x0000500002217810 */ /* 0x040fe40007fde0ff */
[C---:B------:R-:W-:Y:S02]  /*fe20*/  IADD3 R37, P5, R2.reuse, 0x6000, RZ ;  /* 0x0000600002257810 */ /* 0x040fe40007fbe0ff */
[C---:B------:R-:W-:Y:S01]  /*fe30*/  LOP3.LUT R7, R2.reuse, 0x380, RZ, 0xc0, !PT ;  /* 0x0000038002077812 */ /* 0x040fe200078ec0ff */
[----:B------:R-:W-:Y:S01]  /*fe40*/  UIADD3 UR11, UR11, UR12, URZ ;  /* 0x0000000c0b0b7290 */ /* 0x000fe2000fffe03f */
[C---:B------:R-:W-:Y:S01]  /*fe50*/  IADD3 R41, P4, R2.reuse, 0x7000, RZ ;  /* 0x0000700002297810 */ /* 0x040fe20007f9e0ff */
[----:B------:R-:W-:Y:S01]  /*fe60*/  USHF.R.S32.HI UR4, URZ, 0x1f, UR9 ;  /* 0x0000001f3f047899 */ /* 0x000fe20008011409 */
[----:B------:R-:W-:Y:S01]  /*fe70*/  IADD3 R45, P3, R2, 0x8000, RZ ;  /* 0x00008000022d7810 */ /* 0x000fe20007f7e0ff */
[----:B------:R-:W-:Y:S01]  /*fe80*/  ULDC.64 UR12, c[0x0][0xae8] ;  /* 0x0002ba00000c7ab9 */ /* 0x000fe20000000a00 */
[----:B------:R-:W-:Y:S01]  /*fe90*/  SHF.R.U64 R48, R48, 0x3, RZ ;  /* 0x0000000330307819 */ /* 0x000fe200000012ff */
[----:B------:R-:W-:Y:S01]  /*fea0*/  @UP1 ULDC UR14, c[0x0][0xbec] ;  /* 0x0002fb00000e1ab9 */ /* 0x000fe20000000800 */
[----:B------:R-:W-:Y:S01]  /*feb0*/  LOP3.LUT R28, R29, 0x380, RZ, 0xc0, !PT ;  /* 0x000003801d1c7812 */ /* 0x000fe200078ec0ff */
[----:B------:R-:W5:Y:S01]  /*fec0*/  LD.E.128 R8, desc[UR36][R8.64] ;  /* 0x0000002408087980 */ /* 0x000f62000c101d00 */
[----:B------:R-:W-:-:S02]  /*fed0*/  LOP3.LUT R32, R33, 0x380, RZ, 0xc0, !PT ;  /* 0x0000038021207812 */ /* 0x000fc400078ec0ff */
[----:B------:R-:W-:Y:S01]  /*fee0*/  LOP3.LUT R36, R37, 0x380, RZ, 0xc0, !PT ;  /* 0x0000038025247812 */ /* 0x000fe200078ec0ff */
[----:B------:R-:W5:Y:S01]  /*fef0*/  LD.E.128 R12, desc[UR36][R12.64] ;  /* 0x000000240c0c7980 */ /* 0x000f62000c101d00 */
[----:B------:R-:W-:Y:S02]  /*ff00*/  LOP3.LUT R40, R41, 0x380, RZ, 0xc0, !PT ;  /* 0x0000038029287812 */ /* 0x000fe400078ec0ff */
[----:B------:R-:W-:Y:S02]  /*ff10*/  LOP3.LUT R44, R45, 0x380, RZ, 0xc0, !PT ;  /* 0x000003802d2c7812 */ /* 0x000fe400078ec0ff */
[----:B------:R-:W-:Y:S01]  /*ff20*/  LOP3.LUT R48, R48, R49, RZ, 0x3c, !PT ;  /* 0x0000003130307212 */ /* 0x000fe200078e3cff */
[----:B------:R-:W-:Y:S01]  /*ff30*/  IMAD.X R49, RZ, RZ, R3, P2 ;  /* 0x000000ffff317224 */ /* 0x000fe200010e0603 */
[----:B------:R-:W-:Y:S02]  /*ff40*/  IADD3 R5, P2, R2, 0xf000, RZ ;  /* 0x0000f00002057810 */ /* 0x000fe40007f5e0ff */
[----:B------:R-:W-:-:S02]  /*ff50*/  SHF.R.U64 R28, R28, 0x3, RZ ;  /* 0x000000031c1c7819 */ /* 0x000fc400000012ff */
[----:B------:R-:W-:Y:S02]  /*ff60*/  SHF.R.U64 R32, R32, 0x3, RZ ;  /* 0x0000000320207819 */ /* 0x000fe400000012ff */
[----:B------:R-:W-:Y:S01]  /*ff70*/  SHF.R.U64 R7, R7, 0x3, RZ ;  /* 0x0000000307077819 */ /* 0x000fe200000012ff */
[----:B------:R-:W-:Y:S01]  /*ff80*/  UIMAD.WIDE.U32 UR10, UR18, UR12, UR10 ;  /* 0x0000000c120a72a5 */ /* 0x000fe2000f8e000a */
[----:B------:R-:W-:Y:S01]  /*ff90*/  SHF.R.U64 R36, R36, 0x3, RZ ;  /* 0x0000000324247819 */ /* 0x000fe200000012ff */
[----:B------:R-:W-:Y:S01]  /*ffa0*/  IMAD.X R73, RZ, RZ, R3, P2 ;  /* 0x000000ffff497224 */ /* 0x000fe200010e0603 */
[----:B------:R-:W-:Y:S01]  /*ffb0*/  SHF.R.U64 R40, R40, 0x3, RZ ;  /* 0x0000000328287819 */ /* 0x000fe200000012ff */
[----:B------:R-:W5:Y:S01]  /*ffc0*/  LD.E.128 R48, desc[UR36][R48.64] ;  /* 0x0000002430307980 */ /* 0x000f62000c101d00 */
[----:B------:R-:W-:Y:S02]  /*ffd0*/  SHF.R.U64 R44, R44, 0x3, RZ ;  /* 0x000000032c2c7819 */ /* 0x000fe400000012ff */
[----:B------:R-:W-:-:S02]  /*ffe0*/  LOP3.LUT R4, R5, 0x380, RZ, 0xc0, !PT ;  /* 0x0000038005047812 */ /* 0x000fc400078ec0ff */
        /* <DEDUP_REMOVED lines=11> */
[----:B------:R-:W-:Y:S01]  /*100a0*/  UIMAD UR11, UR18, UR13, UR11 ;  /* 0x0000000d120b72a4 */ /* 0x000fe2000f8e020b */
[C---:B------:R-:W-:Y:S01]  /*100b0*/  IADD3 R57, P6, R2.reuse, 0xb000, RZ ;  /* 0x0000b00002397810 */ /* 0x040fe20007fde0ff */
[----:B------:R-:W5:Y:S01]  /*100c0*/  LD.E.128 R28, desc[UR36][R28.64] ;  /* 0x000000241c1c7980 */ /* 0x000f62000c101d00 */
[C---:B------:R-:W-:Y:S01]  /*100d0*/  IADD3 R61, P5, R2.reuse, 0xc000, RZ ;  /* 0x0000c000023d7810 */ /* 0x040fe20007fbe0ff */
[----:B------:R-:W-:Y:S01]  /*100e0*/  ULDC.64 UR12, c[0x0][0xaf0] ;  /* 0x0002bc00000c7ab9 */ /* 0x000fe20000000a00 */
[C---:B------:R-:W-:Y:S01]  /*100f0*/  IADD3 R65, P4, R2.reuse, 0xd000, RZ ;  /* 0x0000d00002417810 */ /* 0x040fe20007f9e0ff */
[----:B------:R-:W5:Y:S01]  /*10100*/  LD.E.128 R32, desc[UR36][R32.64] ;  /* 0x0000002420207980 */ /* 0x000f62000c101d00 */
[----:B------:R-:W-:-:S02]  /*10110*/  IADD3 R69, P3, R2, 0xe000, RZ ;  /* 0x0000e00002457810 */ /* 0x000fc40007f7e0ff */
[----:B------:R-:W-:Y:S01]  /*10120*/  SHF.R.U64 R4, R4, 0x3, RZ ;  /* 0x0000000304047819 */ /* 0x000fe200000012ff */
[----:B------:R-:W5:Y:S01]  /*10130*/  LD.E.128 R36, desc[UR36][R36.64] ;  /* 0x0000002424247980 */ /* 0x000f62000c101d00 */
[----:B------:R-:W-:Y:S02]  /*10140*/  LOP3.LUT R2, R7, R2, RZ, 0x3c, !PT ;  /* 0x0000000207027212 */ /* 0x000fe400078e3cff */
[----:B------:R-:W-:Y:S01]  /*10150*/  LOP3.LUT R72, R4, R5, RZ, 0x3c, !PT ;  /* 0x0000000504487212 */ /* 0x000fe200078e3cff */
[----:B------:R-:W-:Y:S01]  /*10160*/  UIMAD UR4, UR4, UR12, URZ ;  /* 0x0000000c040472a4 */ /* 0x000fe2000f8e023f */
[----:B------:R-:W-:Y:S01]  /*10170*/  LOP3.LUT R52, R53, 0x380, RZ, 0xc0, !PT ;  /* 0x0000038035347812 */ /* 0x000fe200078ec0ff */
[----:B------:R0:W5:Y:S01]  /*10180*/  LD.E.128 R4, desc[UR36][R2.64] ;  /* 0x0000002402047980 */ /* 0x000162000c101d00 */
[----:B------:R-:W-:Y:S01]  /*10190*/  UIMAD.WIDE.U32 UR10, UR9, UR12, UR10 ;  /* 0x0000000c090a72a5 */ /* 0x000fe2000f8e000a */
[----:B------:R-:W-:Y:S01]  /*101a0*/  LOP3.LUT R56, R57, 0x380, RZ, 0xc0, !PT ;  /* 0x0000038039387812 */ /* 0x000fe200078ec0ff */
[----:B------:R-:W-:Y:S01]  /*101b0*/  UIMAD UR4, UR9, UR13, UR4 ;  /* 0x0000000d090472a4 */ /* 0x000fe2000f8e0204 */
[----:B------:R-:W-:Y:S01]  /*101c0*/  LOP3.LUT R60, R61, 0x380, RZ, 0xc0, !PT ;  /* 0x000003803d3c7812 */ /* 0x000fe200078ec0ff */
[----:B------:R-:W5:Y:S01]  /*101d0*/  LD.E.128 R40, desc[UR36][R40.64] ;  /* 0x0000002428287980 */ /* 0x000f62000c101d00 */
[----:B------:R-:W-:Y:S01]  /*101e0*/  @UP1 ULDC UR9, c[0x0][0xbf0] ;  /* 0x0002fc0000091ab9 */ /* 0x000fe20000000800 */
[----:B------:R-:W-:-:S02]  /*101f0*/  LOP3.LUT R64, R65, 0x380, RZ, 0xc0, !PT ;  /* 0x0000038041407812 */ /* 0x000fc400078ec0ff */
[----:B------:R-:W-:Y:S01]  /*10200*/  LOP3.LUT R68, R69, 0x380, RZ, 0xc0, !PT ;  /* 0x0000038045447812 */ /* 0x000fe200078ec0ff */
[----:B0-----:R-:W-:Y:S01]  /*10210*/  IMAD R2, R201, 0x20, R22 ;  /* 0x00000020c9027824 */ /* 0x001fe200078e0216 */
[----:B------:R-:W-:Y:S01]  /*10220*/  SHF.R.U64 R52, R52, 0x3, RZ ;  /* 0x0000000334347819 */ /* 0x000fe200000012ff */
[----:B------:R-:W-:Y:S01]  /*10230*/  UIADD3 UR4, UR11, UR4, URZ ;  /* 0x000000040b047290 */ /* 0x000fe2000fffe03f */
[----:B------:R-:W-:Y:S01]  /*10240*/  SHF.R.U64 R56, R56, 0x3, RZ ;  /* 0x0000000338387819 */ /* 0x000fe200000012ff */
[----:B------:R-:W-:Y:S01]  /*10250*/  VIADD R20, R2, UR61 ;  /* 0x0000003d02147c36 */ /* 0x000fe20008000000 */
[----:B------:R-:W-:Y:S01]  /*10260*/  SHF.R.U64 R60, R60, 0x3, RZ ;  /* 0x000000033c3c7819 */ /* 0x000fe200000012ff */
[----:B------:R-:W-:Y:S01]  /*10270*/  ULDC.64 UR12, c[0x0][0xae0] ;  /* 0x0002b800000c7ab9 */ /* 0x000fe20000000a00 */
[----:B------:R-:W-:Y:S01]  /*10280*/  SHF.R.U64 R64, R64, 0x3, RZ ;  /* 0x0000000340407819 */ /* 0x000fe200000012ff */
[----:B------:R-:W-:Y:S01]  /*10290*/  @P1 IMAD.HI.U32 R2, R20, UR14, RZ ;  /* 0x0000000e14021c27 */ /* 0x000fe2000f8e00ff */
[----:B------:R-:W-:Y:S01]  /*102a0*/  SHF.R.U64 R68, R68, 0x3, RZ ;  /* 0x0000000344447819 */ /* 0x000fe200000012ff */
[----:B------:R-:W5:Y:S01]  /*102b0*/  LD.E.128 R44, desc[UR36][R44.64] ;  /* 0x000000242c2c7980 */ /* 0x000f62000c101d00 */
[----:B------:R-:W-:Y:S01]  /*102c0*/  LOP3.LUT R52, R52, R53, RZ, 0x3c, !PT ;  /* 0x0000003534347212 */ /* 0x000fe200078e3cff */
[----:B------:R-:W-:Y:S01]  /*102d0*/  IMAD.MOV.U32 R19, RZ, RZ, R20 ;  /* 0x000000ffff137224 */ /* 0x000fe200078e0014 */
[----:B------:R-:W-:Y:S01]  /*102e0*/  @P1 SHF.R.U32.HI R19, RZ, UR9, R2 ;  /* 0x00000009ff131c19 */ /* 0x000fe20008011602 */
[--C-:B------:R-:W-:Y:S01]  /*102f0*/  IMAD.X R53, RZ, RZ, R3.reuse, P0 ;  /* 0x000000ffff357224 */ /* 0x100fe200000e0603 */
[----:B------:R-:W-:Y:S01]  /*10300*/  LOP3.LUT R56, R56, R57, RZ, 0x3c, !PT ;  /* 0x0000003938387212 */ /* 0x000fe200078e3cff */
[----:B------:R-:W-:Y:S01]  /*10310*/  IMAD.X R57, RZ, RZ, R3, P6 ;  /* 0x000000ffff397224 */ /* 0x000fe200030e0603 */
[--C-:B------:R-:W-:Y:S01]  /*10320*/  SHF.R.S32.HI R18, RZ, 0x1f, R19.reuse ;  /* 0x0000001fff127819 */ /* 0x100fe20000011413 */
[----:B------:R-:W-:Y:S01]  /*10330*/  IMAD.MOV R21, RZ, RZ, -R19 ;  /* 0x000000ffff157224 */ /* 0x000fe200078e0a13 */
[----:B------:R-:W-:Y:S01]  /*10340*/  LOP3.LUT R60, R60, R61, RZ, 0x3c, !PT ;  /* 0x0000003d3c3c7212 */ /* 0x000fe200078e3cff */
[--C-:B------:R-:W-:Y:S01]  /*10350*/  IMAD.X R61, RZ, RZ, R3.reuse, P5 ;  /* 0x000000ffff3d7224 */ /* 0x100fe200028e0603 */
[----:B------:R-:W-:Y:S01]  /*10360*/  LOP3.LUT R64, R64, R65, RZ, 0x3c, !PT ;  /* 0x0000004140407212 */ /* 0x000fe200078e3cff */
[--C-:B------:R-:W-:Y:S01]  /*10370*/  IMAD.X R65, RZ, RZ, R3.reuse, P4 ;  /* 0x000000ffff417224 */ /* 0x100fe200020e0603 */
[----:B------:R-:W-:Y:S01]  /*10380*/  LOP3.LUT R68, R68, R69, RZ, 0x3c, !PT ;  /* 0x0000004544447212 */ /* 0x000fe200078e3cff */
[----:B------:R-:W-:Y:S01]  /*10390*/  IMAD.X R69, RZ, RZ, R3, P3 ;  /* 0x000000ffff457224 */ /* 0x000fe200018e0603 */
[----:B------:R-:W5:Y:S01]  /*103a0*/  LD.E.128 R52, desc[UR36][R52.64] ;  /* 0x0000002434347980 */ /* 0x000f62000c101d00 */
[----:B------:R-:W-:-:S02]  /*103b0*/  IMAD R18, R18, UR12, RZ ;  /* 0x0000000c12127c24 */ /* 0x000fc4000f8e02ff */
[----:B------:R-:W-:Y:S01]  /*103c0*/  IMAD R21, R21, UR22, R20 ;  /* 0x0000001615157c24 */ /* 0x000fe2000f8e0214 */
[----:B------:R-:W5:Y:S01]  /*103d0*/  LD.E.128 R56, desc[UR36][R56.64] ;  /* 0x0000002438387980 */ /* 0x000f62000c101d00 */
[----:B------:R-:W-:Y:S02]  /*103e0*/  IMAD.U32 R3, RZ, RZ, UR11 ;  /* 0x0000000bff037e24 */ /* 0x000fe4000f8e00ff */
[----:B------:R-:W-:Y:S01]  /*103f0*/  IMAD.U32 R2, RZ, RZ, UR10 ;  /* 0x0000000aff027e24 */ /* 0x000fe2000f8e00ff */
[----:B------:R-:W-:Y:S01]  /*10400*/  ULDC.64 UR10, c[0x0][0xad8] ;  /* 0x0002b600000a7ab9 */ /* 0x000fe20000000a00 */
[----:B------:R-:W-:Y:S01]  /*10410*/  IMAD.U32 R3, RZ, RZ, UR4 ;  /* 0x00000004ff037e24 */ /* 0x000fe2000f8e00ff */
[----:B------:R-:W5:Y:S01]  /*10420*/  LD.E.128 R60, desc[UR36][R60.64] ;  /* 0x000000243c3c7980 */ /* 0x000f62000c101d00 */
[C---:B------:R-:W-:Y:S01]  /*10430*/  IMAD R77, R19.reuse, UR13, R18 ;  /* 0x0000000d134d7c24 */ /* 0x040fe2000f8e0212 */
[----:B------:R-:W-:Y:S01]  /*10440*/  SHF.R.S32.HI R18, RZ, 0x1f, R21 ;  /* 0x0000001fff127819 */ /* 0x000fe20000011415 */
[----:B------:R-:W-:Y:S01]  /*10450*/  IMAD.WIDE.U32 R2, R19, UR12, R2 ;  /* 0x0000000c13027c25 */ /* 0x000fe2000f8e0002 */
[----:B------:R-:W5:Y:S03]  /*10460*/  LD.E.128 R64, desc[UR36][R64.64] ;  /* 0x0000002440407980 */ /* 0x000f66000c101d00 */
[----:B------:R-:W-:Y:S01]  /*10470*/  IMAD.IADD R3, R3, 0x1, R77 ;  /* 0x0000000103037824 */ /* 0x000fe200078e024d */
[----:B------:R-:W5:Y:S01]  /*10480*/  LD.E.128 R68, desc[UR36][R68.64] ;  /* 0x0000002444447980 */ /* 0x000f62000c101d00 */
[----:B------:R-:W-:-:S03]  /*10490*/  IMAD R18, R18, UR10, RZ ;  /* 0x0000000a12127c24 */ /* 0x000fc6000f8e02ff */
[----:B------:R-:W5:Y:S01]  /*104a0*/  LD.E.128 R72, desc[UR36][R72.64] ;  /* 0x0000002448487980 */ /* 0x000f62000c101d00 */
[C---:B------:R-:W-:Y:S01]  /*104b0*/  IMAD R19, R21.reuse, UR11, R18 ;  /* 0x0000000b15137c24 */ /* 0x040fe2000f8e0212 */
[----:B------:R-:W-:Y:S01]  /*104c0*/  @!PT LDS RZ, [RZ] ;  /* 0x00000000fffff984 */ /* 0x000fe20000000800 */
[----:B------:R-:W-:Y:S01]  /*104d0*/  @!PT LDS RZ, [RZ] ;  /* 0x00000000fffff984 */ /* 0x000fe20000000800 */
[----:B------:R-:W-:Y:S01]  /*104e0*/  @!PT LDS RZ, [RZ] ;  /* 0x00000000fffff984 */ /* 0x000fe20000000800 */
[----:B------:R-:W-:Y:S01]  /*104f0*/  @!PT LDS RZ, [RZ] ;  /* 0x00000000fffff984 */ /* 0x000fe20000000800 */
[----:B------:R0:W-:Y:S06]  /*10500*/  MEMBAR.ALL.CTA ;  /* 0x0000000000007992 */ /* 0x0001ec0000008000 */
[----:B0-----:R-:W0:Y:S01]  /*10510*/  FENCE.VIEW.ASYNC.S ;  /* 0x00000000000073c6 */ /* 0x001e220000000000 */
[----:B------:R-:W-:Y:S01]  /*10520*/  IMAD.WIDE.U32 R2, R21, UR10, R2 ;  /* 0x0000000a15027c25 */ /* 0x000fe2000f8e0002 */
[----:B------:R-:W-:-:S03]  /*10530*/  ULDC.64 UR10, c[0x0][0xa80] ;  /* 0x0002a000000a7ab9 */ /* 0x000fc60000000a00 */
[----:B------:R-:W-:Y:S01]  /*10540*/  VIADD R80, R22, UR61 ;  /* 0x0000003d16507c36 */ /* 0x000fe20008000000 */
[----:B------:R-:W-:Y:S01]  /*10550*/  LEA R22, P2, R2, UR10, 0x1 ;  /* 0x0000000a02167c11 */ /* 0x000fe2000f8408ff */
[----:B------:R-:W-:-:S05]  /*10560*/  IMAD.IADD R3, R3, 0x1, R19 ;  /* 0x0000000103037824 */ /* 0x000fca00078e0213 */
[----:B------:R-:W-:Y:S02]  /*10570*/  LEA.HI.X R78, R2, UR11, R3, 0x1, P2 ;  /* 0x0000000b024e7c11 */ /* 0x000fe400090f0c03 */
[C---:B------:R-:W-:Y:S01]  /*10580*/  ISETP.GE.AND P2, PT, R80.reuse, UR16, PT ;  /* 0x0000001050007c0c */ /* 0x040fe2000bf46270 */
[C---:B------:R-:W-:Y:S02]  /*10590*/  VIADD R18, R80.reuse, 0x20 ;  /* 0x0000002050127836 */ /* 0x040fe40000000000 */
[----:B------:R-:W-:Y:S01]  /*105a0*/  VIADD R20, R80, 0x40 ;  /* 0x0000004050147836 */ /* 0x000fe20000000000 */
[----:B0-----:R0:W1:Y:S04]  /*105b0*/  SHFL.IDX PT, R79, R22, RZ, 0x181f ;  /* 0x00181fff164f7589 */ /* 0x00106800000e0000 */
[----:B------:R0:W2:Y:S01]  /*105c0*/  SHFL.IDX PT, R77, R78, RZ, 0x181f ;  /* 0x00181fff4e4d7589 */ /* 0x0000a200000e0000 */
[----:B------:R-:W-:Y:S01]  /*105d0*/  SYNCS.ARRIVE.TRANS64.RED.A1T0 RZ, [UR8], RZ ;  /* 0x000000ffffff79a7 */ /* 0x000fe20008100408 */
[----:B------:R-:W-:-:S02]  /*105e0*/  ISETP.GE.AND P1, PT, R18, UR16, PT ;  /* 0x0000001012007c0c */ /* 0x000fc4000bf26270 */
[----:B------:R-:W-:Y:S01]  /*105f0*/  ISETP.GE.AND P0, PT, R20, UR16, PT ;  /* 0x0000001014007c0c */ /* 0x000fe2000bf06270 */
[----:B------:R-:W-:-:S12]  /*10600*/  @P2 BRA `(.L_x_1311) ;  /* 0x0000000000442947 */ /* 0x000fd80003800000 */
        /* <DEDUP_REMOVED lines=17> */
.L_x_1311:
[----:B------:R-:W-:Y:S05]  /*10720*/  BSYNC B1 ;  /* 0x0000000000017941 */ /* 0x000fea0003800000 */
.L_x_1310:
[----:B---3--:R3:W4:Y:S01]  /*10730*/  SHFL.IDX PT, R19, R78, 0x1, 0x181f ;  /* 0x00381f004e137f89 */ /* 0x00872200000e0000 */
[----:B------:R-:W-:Y:S03]  /*10740*/  BSSY B1, `(.L_x_1312) ;  /* 0x0000014000017945 */ /* 0x000fe60003800000 */
[----:B-----5:R3:W0:Y:S01]  /*10750*/  SHFL.IDX PT, R7, R22, 0x1, 0x181f ;  /* 0x00381f0016077f89 */ /* 0x02062200000e0000 */
[----:B------:R-:W-:Y:S05]  /*10760*/  @P1 BRA `(.L_x_1313) ;  /* 0x0000000000441947 */ /* 0x000fea0003800000 */
[----:B------:R-:W-:Y:S02]  /*10770*/  ULDC UR4, c[0x0][0xac8] ;  /* 0x0002b20000047ab9 */ /* 0x000fe40000000800 */
        /* <DEDUP_REMOVED lines=16> */
.L_x_1313:
[----:B------:R-:W-:Y:S05]  /*10880*/  BSYNC B1 ;  /* 0x0000000000017941 */ /* 0x000fea0003800000 */
.L_x_1312:
[----:B0-----:R0:W0:Y:S01]  /*10890*/  SHFL.IDX PT, R9, R78, 0x2, 0x181f ;  /* 0x00581f004e097f89 */ /* 0x00102200000e0000 */
        /* <DEDUP_REMOVED lines=20> */
.L_x_1315:
[----:B------:R-:W-:Y:S05]  /*109e0*/  BSYNC B1 ;  /* 0x0000000000017941 */ /* 0x000fea0003800000 */
.L_x_1314:
[----:B0-----:R-:W-:Y:S01]  /*109f0*/  VIADD R2, R80, 0x60 ;  /* 0x0000006050027836 */ /* 0x001fe20000000000 */
[----:B------:R0:W0:Y:S04]  /*10a00*/  SHFL.IDX PT, R9, R78, 0x3, 0x181f ;  /* 0x00781f004e097f89 */ /* 0x00002800000e0000 */
[----:B------:R-:W-:Y:S01]  /*10a10*/  ISETP.GE.AND P0, PT, R2, UR16, PT ;  /* 0x0000001002007c0c */ /* 0x000fe2000bf06270 */
[----:B------:R0:W0:-:S12]  /*10a20*/  SHFL.IDX PT, R11, R22, 0x3, 0x181f ;  /* 0x00781f00160b7f89 */ /* 0x00001800000e0000 */
[----:B------:R-:W-:Y:S05]  /*10a30*/  @P0 BRA `(.L_x_1316) ;  /* 0x0000002400f80947 */ /* 0x000fea0003800000 */
[----:B------:R-:W-:Y:S02]  /*10a40*/  ULDC UR4, c[0x0][0xac8] ;  /* 0x0002b20000047ab9 */ /* 0x000fe40000000800 */
[----:B------:R-:W-:Y:S02]  /*10a50*/  ISETP.GE.AND P3, PT, R0, UR4, PT ;  /* 0x0000000400007c0c */ /* 0x000fe4000bf66270 */
[----:B------:R-:W-:Y:S02]  /*10a60*/  ISETP.GE.AND P4, PT, R82, UR4, PT ;  /* 0x0000000452007c0c */ /* 0x000fe4000bf86270 */
[----:B------:R-:W-:-:S09]  /*10a70*/  ISETP.GE.AND P5, PT, R84, UR4, PT ;  /* 0x0000000454007c0c */ /* 0x000fd2000bfa6270 */
[-C--:B0-----:R-:W-:Y:S02]  /*10a80*/  @!P3 LEA R2, P0, R0, R11.reuse, 0x1 ;  /* 0x0000000b0002b211 */ /* 0x081fe400078008ff */
[-C--:B------:R-:W-:Y:S02]  /*10a90*/  @!P4 LEA R4, P1, R82, R11.reuse, 0x1 ;  /* 0x0000000b5204c211 */ /* 0x080fe400078208ff */
[----:B------:R-:W-:Y:S02]  /*10aa0*/  @!P5 LEA R6, P2, R84, R11, 0x1 ;  /* 0x0000000b5406d211 */ /* 0x000fe400078408ff */
[-C--:B------:R-:W-:Y:S02]  /*10ab0*/  @!P3 LEA.HI.X R3, R0, R9.reuse, R87, 0x1, P0 ;  /* 0x000000090003b211 */ /* 0x080fe400000f0c57 */
[-C--:B------:R-:W-:Y:S02]  /*10ac0*/  @!P4 LEA.HI.X R5, R82, R9.reuse, R81, 0x1, P1 ;  /* 0x000000095205c211 */ /* 0x080fe400008f0c51 */
[----:B------:R-:W-:Y:S01]  /*10ad0*/  @!P5 LEA.HI.X R7, R84, R9, R83, 0x1, P2 ;  /* 0x000000095407d211 */ /* 0x000fe200010f0c53 */
        /* <DEDUP_REMOVED lines=9> */
.L_x_1309:
        /* <DEDUP_REMOVED lines=11> */
[----:B------:R-:W-:Y:S01]  /*10c20*/  VIADD R177, R17, 0x8 ;  /* 0x0000000811b17836 */ /* 0x000fe20000000000 */
[----:B------:R-:W-:Y:S01]  /*10c30*/  ULDC.64 UR14, c[0x0][0xb40] ;  /* 0x0002d000000e7ab9 */ /* 0x000fe20000000a00 */
[----:B------:R-:W-:Y:S01]  /*10c40*/  ULDC.64 UR12, c[0x0][0xb38] ;  /* 0x0002ce00000c7ab9 */ /* 0x000fe20000000a00 */
[----:B------:R-:W-:Y:S01]  /*10c50*/  UIMAD UR4, UR4, UR14, URZ ;  /* 0x0000000e040472a4 */ /* 0x000fe2000f8e023f */
[----:B------:R-:W-:Y:S01]  /*10c60*/  BSSY B1, `(.L_x_1317) ;  /* 0x00000d0000017945 */ /* 0x000fe20003800000 */
[----:B------:R-:W-:Y:S01]  /*10c70*/  UIMAD.WIDE.U32 UR10, UR18, UR12, UR10 ;  /* 0x0000000c120a72a5 */ /* 0x000fe2000f8e000a */
[----:B------:R-:W-:Y:S01]  /*10c80*/  SHF.R.S32.HI R22, RZ, 0x1f, R206 ;  /* 0x0000001fff167819 */ /* 0x000fe200000114ce */
[----:B------:R-:W-:Y:S01]  /*10c90*/  UIMAD UR4, UR9, UR15, UR4 ;  /* 0x0000000f090472a4 */ /* 0x000fe2000f8e0204 */
[----:B------:R-:W-:Y:S01]  /*10ca0*/  SHF.R.S32.HI R152, RZ, 0x1f, R207 ;  /* 0x0000001fff987819 */ /* 0x000fe200000114cf */
[----:B------:R-:W-:Y:S01]  /*10cb0*/  UIMAD UR11, UR18, UR13, UR11 ;  /* 0x0000000d120b72a4 */ /* 0x000fe2000f8e020b */
[----:B------:R-:W-:Y:S01]  /*10cc0*/  SHF.R.S32.HI R153, RZ, 0x1f, R208 ;  /* 0x0000001fff997819 */ /* 0x000fe200000114d0 */
[----:B------:R-:W-:Y:S01]  /*10cd0*/  UIADD3 UR8, UR8, 0x30820, URZ ;  /* 0x0003082008087890 */ /* 0x000fe2000fffe03f */
[----:B------:R-:W-:Y:S01]  /*10ce0*/  SHF.R.S32.HI R21, RZ, 0x1f, R209 ;  /* 0x0000001fff157819 */ /* 0x000fe200000114d1 */
[----:B------:R-:W-:Y:S01]  /*10cf0*/  UIMAD.WIDE.U32 UR10, UR9, UR14, UR10 ;  /* 0x0000000e090a72a5 */ /* 0x000fe2000f8e000a */
[----:B------:R-:W-:Y:S01]  /*10d00*/  SHF.R.S32.HI R154, RZ, 0x1f, R210 ;  /* 0x0000001fff9a7819 */ /* 0x000fe200000114d2 */
[----:B------:R-:W-:Y:S01]  /*10d10*/  ULDC.64 UR12, c[0x0][0xb48] ;  /* 0x0002d200000c7ab9 */ /* 0x000fe20000000a00 */
[----:B------:R-:W-:Y:S01]  /*10d20*/  @UP1 ULDC UR9, c[0x0][0xbec] ;  /* 0x0002fb0000091ab9 */ /* 0x000fe20000000800 */
[----:B------:R-:W-:Y:S01]  /*10d30*/  UIADD3 UR11, UR11, UR4, URZ ;  /* 0x000000040b0b7290 */ /* 0x000fe2000fffe03f */
[----:B------:R-:W-:Y:S01]  /*10d40*/  @P1 IMAD.HI.U32 R0, R5, UR9, RZ ;  /* 0x0000000905001c27 */ /* 0x000fe2000f8e00ff */
[----:B------:R-:W-:Y:S01]  /*10d50*/  UPRMT UR8, URZ, 0x654, UR8 ;  /* 0x000006543f087896 */ /* 0x000fe20008000008 */
[----:B------:R-:W-:Y:S01]  /*10d60*/  SHF.R.S32.HI R155, RZ, 0x1f, R211 ;  /* 0x0000001fff9b7819 */ /* 0x000fe200000114d3 */
[----:B------:R-:W-:Y:S01]  /*10d70*/  @UP1 ULDC UR4, c[0x0][0xbf0] ;  /* 0x0002fc0000041ab9 */ /* 0x000fe20000000800 */
[----:B------:R-:W-:Y:S01]  /*10d80*/  UIMAD.WIDE.U32 UR10, UR16, UR12, UR10 ;  /* 0x0000000c100a72a5 */ /* 0x000fe2000f8e000a */
[----:B------:R-:W-:Y:S01]  /*10d90*/  @P1 SHF.R.U32.HI R7, RZ, UR4, R0 ;  /* 0x00000004ff071c19 */ /* 0x000fe20008011600 */
[----:B------:R-:W-:Y:S01]  /*10da0*/  VIADD R172, R17, 0x18 ;  /* 0x0000001811ac7836 */ /* 0x000fe20000000000 */
[----:B------:R-:W-:Y:S01]  /*10db0*/  SHF.R.S32.HI R156, RZ, 0x1f, R212 ;  /* 0x0000001fff9c7819 */ /* 0x000fe200000114d4 */
[----:B------:R-:W-:Y:S01]  /*10dc0*/  UIMAD UR4, UR16, UR13, UR11 ;  /* 0x0000000d100472a4 */ /* 0x000fe2000f8e020b */
[--C-:B------:R-:W-:Y:S01]  /*10dd0*/  SHF.R.S32.HI R0, RZ, 0x1f, R7.reuse ;  /* 0x0000001fff007819 */ /* 0x100fe20000011407 */
[----:B------:R-:W-:Y:S01]  /*10de0*/  IMAD.MOV R2, RZ, RZ, -R7 ;  /* 0x000000ffff027224 */ /* 0x000fe200078e0a07 */
[----:B------:R-:W-:Y:S01]  /*10df0*/  ULDC.64 UR12, c[0x0][0xb30] ;  /* 0x0002cc00000c7ab9 */ /* 0x000fe20000000a00 */
[----:B------:R-:W-:Y:S01]  /*10e00*/  IMAD.U32 R3, RZ, RZ, UR11 ;  /* 0x0000000bff037e24 */ /* 0x000fe2000f8e00ff */
[----:B------:R-:W-:Y:S01]  /*10e10*/  SYNCS.ARRIVE.TRANS64.RED.A1T0 RZ, [UR8], RZ ;  /* 0x000000ffffff79a7 */ /* 0x000fe20008100408 */
[----:B------:R-:W-:Y:S01]  /*10e20*/  IMAD R5, R2, UR22, R5 ;  /* 0x0000001602057c24 */ /* 0x000fe2000f8e0205 */
[----:B------:R-:W-:Y:S01]  /*10e30*/  SHF.R.S32.HI R157, RZ, 0x1f, R213 ;  /* 0x0000001fff9d7819 */ /* 0x000fe200000114d5 */
[----:B------:R-:W-:Y:S01]  /*10e40*/  IMAD R0, R0, UR12, RZ ;  /* 0x0000000c00007c24 */ /* 0x000fe2000f8e02ff */
[----:B------:R-:W-:Y:S01]  /*10e50*/  SHF.R.S32.HI R158, RZ, 0x1f, R214 ;  /* 0x0000001fff9e7819 */ /* 0x000fe200000114d6 */
[----:B------:R-:W-:Y:S01]  /*10e60*/  IMAD.U32 R2, RZ, RZ, UR10 ;  /* 0x0000000aff027e24 */ /* 0x000fe2000f8e00ff */
[----:B------:R-:W-:Y:S01]  /*10e70*/  ULDC.64 UR10, c[0x0][0xb28] ;  /* 0x0002ca00000a7ab9 */ /* 0x000fe20000000a00 */
        /* <DEDUP_REMOVED lines=20> */
[----:B------:R-:W-:Y:S01]  /*10fc0*/  VIADD R176, R17, 0x8 ;  /* 0x0000000811b07836 */ /* 0x000fe20000000000 */
[----:B------:R-:W-:Y:S01]  /*10fd0*/  LEA.HI.X R6, R2, UR11, R3, 0x2, P1 ;  /* 0x0000000b02067c11 */ /* 0x000fe200088f1403 */
[----:B------:R0:W1:Y:S01]  /*10fe0*/  SHFL.IDX PT, R7, R0, RZ, 0x1c1f ;  /* 0x001c1fff00077589 */ /* 0x00006200000e0000 */
[----:B------:R-:W-:-:S02]  /*10ff0*/  SHF.R.S32.HI R167, RZ, 0x1f, R223 ;  /* 0x0000001fffa77819 */ /* 0x000fc400000114df */
[----:B------:R-:W-:Y:S01]  /*11000*/  SHF.R.S32.HI R168, RZ, 0x1f, R224 ;  /* 0x0000001fffa87819 */ /* 0x000fe200000114e0 */
[----:B------:R0:W2:Y:S01]  /*11010*/  SHFL.IDX PT, R8, R6, RZ, 0x1c1f ;  /* 0x001c1fff06087589 */ /* 0x0000a200000e0000 */
[----:B------:R-:W-:Y:S02]  /*11020*/  SHF.R.S32.HI R169, RZ, 0x1f, R225 ;  /* 0x0000001fffa97819 */ /* 0x000fe400000114e1 */
[----:B------:R-:W-:Y:S02]  /*11030*/  SHF.R.S32.HI R170, RZ, 0x1f, R226 ;  /* 0x0000001fffaa7819 */ /* 0x000fe400000114e2 */
[----:B------:R-:W-:Y:S02]  /*11040*/  SHF.R.S32.HI R171, RZ, 0x1f, R229 ;  /* 0x0000001fffab7819 */ /* 0x000fe400000114e5 */
[----:B------:R-:W-:Y:S02]  /*11050*/  SHF.R.S32.HI R173, RZ, 0x1f, R173 ;  /* 0x0000001fffad7819 */ /* 0x000fe400000114ad */
[----:B------:R-:W-:-:S02]  /*11060*/  SHF.R.S32.HI R175, RZ, 0x1f, R175 ;  /* 0x0000001fffaf7819 */ /* 0x000fc400000114af */
[----:B------:R-:W-:Y:S02]  /*11070*/  SHF.R.S32.HI R177, RZ, 0x1f, R177 ;  /* 0x0000001fffb17819 */ /* 0x000fe400000114b1 */
[----:B------:R-:W-:Y:S01]  /*11080*/  SHF.R.S32.HI R178, RZ, 0x1f, R17 ;  /* 0x0000001fffb27819 */ /* 0x000fe20000011411 */
[----:B0-----:R-:W-:Y:S06]  /*11090*/  @P2 BRA `(.L_x_1318) ;  /* 0x0000000800302947 */ /* 0x001fec0003800000 */
[----:B------:R-:W-:Y:S01]  /*110a0*/  ULDC UR4, c[0x0][0xac8] ;  /* 0x0002b20000047ab9 */ /* 0x000fe20000000800 */
[C---:B------:R-:W-:Y:S01]  /*110b0*/  VIADD R9, R17.reuse, 0xd8 ;  /* 0x000000d811097836 */ /* 0x040fe20000000000 */
[C---:B------:R-:W-:Y:S01]  /*110c0*/  ISETP.GE.AND P4, PT, R17.reuse, UR4, PT ;  /* 0x0000000411007c0c */ /* 0x040fe2000bf86270 */
[----:B------:R-:W-:Y:S01]  /*110d0*/  VIADD R20, R17, 0xe0 ;  /* 0x000000e011147836 */ /* 0x000fe20000000000 */
[----:B------:R-:W-:Y:S02]  /*110e0*/  ISETP.GE.AND P2, PT, R176, UR4, PT ;  /* 0x00000004b0007c0c */ /* 0x000fe4000bf46270 */
[----:B------:R-:W-:-:S09]  /*110f0*/  ISETP.GE.AND P1, PT, R174, UR4, PT ;  /* 0x00000004ae007c0c */ /* 0x000fd2000bf26270 */
[CC--:B-1----:R-:W-:Y:S02]  /*11100*/  @!P4 LEA R2, P3, R17.reuse, R7.reuse, 0x2 ;  /* 0x000000071102c211 */ /* 0x0c2fe400078610ff */
[----:B------:R-:W-:Y:S02]  /*11110*/  @!P2 LEA R4, P5, R176, R7, 0x2 ;  /* 0x00000007b004a211 */ /* 0x000fe400078a10ff */
[-C--:B--2---:R-:W-:Y:S02]  /*11120*/  @!P4 LEA.HI.X R3, R17, R8.reuse, R178, 0x2, P3 ;  /* 0x000000081103c211 */ /* 0x084fe400018f14b2 */
[----:B------:R-:W-:Y:S02]  /*11130*/  ISETP.GE.AND P3, PT, R172, UR4, PT ;  /* 0x00000004ac007c0c */ /* 0x000fe4000bf66270 */
[----:B------:R-:W-:Y:S01]  /*11140*/  @!P2 LEA.HI.X R5, R176, R8, R177, 0x2, P5 ;  /* 0x00000008b005a211 */ /* 0x000fe200028f14b1 */
[----:B------:R0:W-:Y:S01]  /*11150*/  @!P4 ST.E.64 desc[UR36][R2.64], R24 ;  /* 0x000000180200c985 */ /* 0x0001e2000c101b24 */
[----:B------:R-:W-:-:S03]  /*11160*/  ISETP.GE.AND P4, PT, R229, UR4, PT ;  /* 0x00000004e5007c0c */ /* 0x000fc6000bf86270 */
        /* <DEDUP_REMOVED lines=67> */
[-C--:B------:R-:W-:Y:S02]  /*115a0*/  @!P1 LEA.HI.X R3, R213, R8.reuse, R157, 0x2, P6 ;  /* 0x00000008d5039211 */ /* 0x080fe400030f149d */
[CC--:B------:R-:W-:Y:S02]  /*115b0*/  @!P4 LEA R10, P6, R211.reuse, R7.reuse, 0x2 ;  /* 0x00000007d30ac211 */ /* 0x0c0fe400078c10ff */
[C---:B-1----:R-:W-:Y:S01]  /*115c0*/  @!P3 LEA R4, P5, R212.reuse, R7, 0x2 ;  /* 0x00000007d404b211 */ /* 0x042fe200078a10ff */
[----:B------:R0:W-:Y:S01]  /*115d0*/  @!P1 ST.E.64 desc[UR36][R2.64], R96 ;  /* 0x0000006002009985 */ /* 0x0001e2000c101b24 */
[-C--:B------:R-:W-:Y:S02]  /*115e0*/  @!P4 LEA.HI.X R11, R211, R8.reuse, R155, 0x2, P6 ;  /* 0x00000008d30bc211 */ /* 0x080fe400030f149b */
[----:B------:R-:W-:Y:S02]  /*115f0*/  @!P3 LEA.HI.X R5, R212, R8, R156, 0x2, P5 ;  /* 0x00000008d405b211 */ /* 0x000fe400028f149c */
[----:B------:R-:W-:-:S02]  /*11600*/  ISETP.GE.AND P1, PT, R209, UR4, PT ;  /* 0x00000004d1007c0c */ /* 0x000fc4000bf26270 */
[-C--:B------:R-:W-:Y:S01]  /*11610*/  @!P2 LEA R12, P5, R210, R7.reuse, 0x2 ;  /* 0x00000007d20ca211 */ /* 0x080fe200078a10ff */
[----:B------:R1:W-:Y:S01]  /*11620*/  @!P3 ST.E.64 desc[UR36][R4.64], R100 ;  /* 0x000000640400b985 */ /* 0x0003e2000c101b24 */
[----:B------:R-:W-:Y:S02]  /*11630*/  ISETP.GE.AND P3, PT, R208, UR4, PT ;  /* 0x00000004d0007c0c */ /* 0x000fe4000bf66270 */
[----:B------:R-:W-:Y:S01]  /*11640*/  @!P2 LEA.HI.X R13, R210, R8, R154, 0x2, P5 ;  /* 0x00000008d20da211 */ /* 0x000fe200028f149a */
[----:B------:R2:W-:Y:S01]  /*11650*/  @!P4 ST.E.64 desc[UR36][R10.64], R104 ;  /* 0x000000680a00c985 */ /* 0x0005e2000c101b24 */
[----:B------:R-:W-:Y:S02]  /*11660*/  ISETP.GE.AND P4, PT, R207, UR4, PT ;  /* 0x00000004cf007c0c */ /* 0x000fe4000bf86270 */
[----:B------:R-:W-:Y:S01]  /*11670*/  ISETP.GE.AND P5, PT, R206, UR4, PT ;  /* 0x00000004ce007c0c */ /* 0x000fe2000bfa6270 */
[----:B------:R-:W-:Y:S02]  /*11680*/  @!P2 ST.E.64 desc[UR36][R12.64], R108 ;  /* 0x0000006c0c00a985 */ /* 0x000fe4000c101b24 */
[----:B------:R-:W-:-:S04]  /*11690*/  @!P1 LEA R14, P6, R209, R7, 0x2 ;  /* 0x00000007d10e9211 */ /* 0x000fc800078c10ff */
[-C--:B------:R-:W-:Y:S02]  /*116a0*/  @!P1 LEA.HI.X R15, R209, R8.reuse, R21, 0x2, P6 ;  /* 0x00000008d10f9211 */ /* 0x080fe400030f1415 */
[-C--:B0-----:R-:W-:Y:S02]  /*116b0*/  @!P3 LEA R2, P6, R208, R7.reuse, 0x2 ;  /* 0x00000007d002b211 */ /* 0x081fe400078c10ff */
[----:B-1----:R-:W-:Y:S01]  /*116c0*/  @!P4 LEA R4, P2, R207, R7, 0x2 ;  /* 0x00000007cf04c211 */ /* 0x002fe200078410ff */
[----:B------:R0:W-:Y:S01]  /*116d0*/  @!P1 ST.E.64 desc[UR36][R14.64], R112 ;  /* 0x000000700e009985 */ /* 0x0001e2000c101b24 */
[----:B------:R-:W-:Y:S02]  /*116e0*/  ISETP.GE.AND P1, PT, R203, UR4, PT ;  /* 0x00000004cb007c0c */ /* 0x000fe4000bf26270 */
[----:B------:R-:W-:Y:S02]  /*116f0*/  @!P4 LEA.HI.X R5, R207, R8, R152, 0x2, P2 ;  /* 0x00000008cf05c211 */ /* 0x000fe400010f1498 */
[----:B------:R-:W-:-:S02]  /*11700*/  ISETP.GE.AND P2, PT, R9, UR4, PT ;  /* 0x0000000409007c0c */ /* 0x000fc4000bf46270 */
[-C--:B------:R-:W-:Y:S02]  /*11710*/  @!P3 LEA.HI.X R3, R208, R8.reuse, R153, 0x2, P6 ;  /* 0x00000008d003b211 */ /* 0x080fe400030f1499 */
[C---:B------:R-:W-:Y:S02]  /*11720*/  @!P5 LEA R18, P6, R206.reuse, R7, 0x2 ;  /* 0x00000007ce12d211 */ /* 0x040fe400078c10ff */
[----:B--2---:R-:W-:Y:S01]  /*11730*/  SHF.R.S32.HI R11, RZ, 0x1f, R203 ;  /* 0x0000001fff0b7819 */ /* 0x004fe200000114cb */
[----:B------:R1:W-:Y:S01]  /*11740*/  @!P3 ST.E.64 desc[UR36][R2.64], R116 ;  /* 0x000000740200b985 */ /* 0x0003e2000c101b24 */
[----:B------:R-:W-:Y:S01]  /*11750*/  @!P5 LEA.HI.X R19, R206, R8, R22, 0x2, P6 ;  /* 0x00000008ce13d211 */ /* 0x000fe200030f1416 */
[C---:B0-----:R-:W-:Y:S01]  /*11760*/  VIADD R14, R17.reuse, 0xe8 ;  /* 0x000000e8110e7836 */ /* 0x041fe20000000000 */
[----:B------:R-:W-:Y:S01]  /*11770*/  ISETP.GE.AND P3, PT, R20, UR4, PT ;  /* 0x0000000414007c0c */ /* 0x000fe2000bf66270 */
[----:B------:R0:W-:Y:S01]  /*11780*/  @!P4 ST.E.64 desc[UR36][R4.64], R120 ;  /* 0x000000780400c985 */ /* 0x0001e2000c101b24 */
[----:B------:R-:W-:Y:S01]  /*11790*/  VIADD R15, R17, 0xf0 ;  /* 0x000000f0110f7836 */ /* 0x000fe20000000000 */
[----:B------:R-:W-:-:S02]  /*117a0*/  SHF.R.S32.HI R13, RZ, 0x1f, R20 ;  /* 0x0000001fff0d7819 */ /* 0x000fc40000011414 */
[----:B------:R2:W-:Y:S01]  /*117b0*/  @!P5 ST.E.64 desc[UR36][R18.64], R124 ;  /* 0x0000007c1200d985 */ /* 0x0005e2000c101b24 */
[----:B------:R-:W-:Y:S02]  /*117c0*/  ISETP.GE.AND P4, PT, R14, UR4, PT ;  /* 0x000000040e007c0c */ /* 0x000fe4000bf86270 */
[-C--:B------:R-:W-:Y:S02]  /*117d0*/  @!P1 LEA R10, P5, R203, R7.reuse, 0x2 ;  /* 0x00000007cb0a9211 */ /* 0x080fe400078a10ff */
[----:B-1----:R-:W-:Y:S02]  /*117e0*/  SHF.R.S32.HI R3, RZ, 0x1f, R9 ;  /* 0x0000001fff037819 */ /* 0x002fe40000011409 */
[-C--:B------:R-:W-:Y:S02]  /*117f0*/  @!P2 LEA R2, P6, R9, R7.reuse, 0x2 ;  /* 0x000000070902a211 */ /* 0x080fe400078c10ff */
[-C--:B------:R-:W-:Y:S02]  /*11800*/  @!P1 LEA.HI.X R11, R203, R8.reuse, R11, 0x2, P5 ;  /* 0x00000008cb0b9211 */ /* 0x080fe400028f140b */
[----:B------:R-:W-:Y:S01]  /*11810*/  @!P2 LEA.HI.X R3, R9, R8, R3, 0x2, P6 ;  /* 0x000000080903a211 */ /* 0x000fe200030f1403 */
[----:B------:R-:W-:Y:S01]  /*11820*/  VIADD R9, R17, 0xf8 ;  /* 0x000000f811097836 */ /* 0x000fe20000000000 */
[----:B------:R-:W-:Y:S01]  /*11830*/  ISETP.GE.AND P6, PT, R15, UR4, PT ;  /* 0x000000040f007c0c */ /* 0x000fe2000bfc6270 */
[----:B------:R3:W-:Y:S01]  /*11840*/  @!P1 ST.E.64 desc[UR36][R10.64], R128 ;  /* 0x000000800a009985 */ /* 0x0007e2000c101b24 */
[----:B0-----:R-:W-:-:S02]  /*11850*/  @!P3 LEA R4, P5, R20, R7, 0x2 ;  /* 0x000000071404b211 */ /* 0x001fc400078a10ff */
[----:B------:R-:W-:Y:S01]  /*11860*/  ISETP.GE.AND P1, PT, R9, UR4, PT ;  /* 0x0000000409007c0c */ /* 0x000fe2000bf26270 */
[----:B------:R3:W-:Y:S01]  /*11870*/  @!P2 ST.E.64 desc[UR36][R2.64], R132 ;  /* 0x000000840200a985 */ /* 0x0007e2000c101b24 */
[-C--:B------:R-:W-:Y:S02]  /*11880*/  @!P3 LEA.HI.X R5, R20, R8.reuse, R13, 0x2, P5 ;  /* 0x000000081405b211 */ /* 0x080fe400028f140d */
[----:B------:R-:W-:Y:S02]  /*11890*/  SHF.R.S32.HI R13, RZ, 0x1f, R14 ;  /* 0x0000001fff0d7819 */ /* 0x000fe4000001140e */
[C---:B------:R-:W-:Y:S01]  /*118a0*/  @!P4 LEA R12, P5, R14.reuse, R7, 0x2 ;  /* 0x000000070e0cc211 */ /* 0x040fe200078a10ff */
[----:B------:R3:W-:Y:S01]  /*118b0*/  @!P3 ST.E.64 desc[UR36][R4.64], R136 ;  /* 0x000000880400b985 */ /* 0x0007e2000c101b24 */
[----:B--2---:R-:W-:Y:S02]  /*118c0*/  SHF.R.S32.HI R18, RZ, 0x1f, R15 ;  /* 0x0000001fff127819 */ /* 0x004fe4000001140f */
[----:B------:R-:W-:-:S02]  /*118d0*/  @!P4 LEA.HI.X R13, R14, R8, R13, 0x2, P5 ;  /* 0x000000080e0dc211 */ /* 0x000fc400028f140d */
        /* <DEDUP_REMOVED lines=8> */
.L_x_1318:
[----:B------:R-:W-:Y:S05]  /*11960*/  BSYNC B1 ;  /* 0x0000000000017941 */ /* 0x000fea0003800000 */
.L_x_1317:
[----:B---3--:R0:W3:Y:S04]  /*11970*/  SHFL.IDX PT, R14, R6, 0x1, 0x1c1f ;  /* 0x003c1f00060e7f89 */ /* 0x0080e800000e0000 */
[----:B------:R-:W4:Y:S01]  /*11980*/  SHFL.IDX PT, R0, R0, 0x1, 0x1c1f ;  /* 0x003c1f0000007f89 */ /* 0x000f2200000e0000 */
[----:B------:R-:W-:Y:S05]  /*11990*/  @P0 BRA `(.L_x_1316) ;  /* 0x0000001800200947 */ /* 0x000fea0003800000 */
[----:B------:R-:W-:Y:S01]  /*119a0*/  ULDC UR4, c[0x0][0xac8] ;  /* 0x0002b20000047ab9 */ /* 0x000fe20000000800 */
[C---:B------:R-:W-:Y:S01]  /*119b0*/  VIADD R15, R17.reuse, 0xe8 ;  /* 0x000000e8110f7836 */ /* 0x040fe20000000000 */
[C---:B------:R-:W-:Y:S01]  /*119c0*/  ISETP.GE.AND P4, PT, R17.reuse, UR4, PT ;  /* 0x0000000411007c0c */ /* 0x040fe2000bf86270 */
[----:B------:R-:W-:Y:S01]  /*119d0*/  VIADD R19, R17, 0xf0 ;  /* 0x000000f011137836 */ /* 0x000fe20000000000 */
[----:B------:R-:W-:Y:S02]  /*119e0*/  ISETP.GE.AND P2, PT, R176, UR4, PT ;  /* 0x00000004b0007c0c */ /* 0x000fe4000bf46270 */
[----:B------:R-:W-:Y:S02]  /*119f0*/  ISETP.GE.AND P1, PT, R174, UR4, PT ;  /* 0x00000004ae007c0c */ /* 0x000fe4000bf26270 */
[----:B------:R-:W-:-:S07]  /*11a00*/  ISETP.GE.AND P0, PT, R172, UR4, PT ;  /* 0x00000004ac007c0c */ /* 0x000fce000bf06270 */
[CC--:B----4-:R-:W-:Y:S02]  /*11a10*/  @!P4 LEA R2, P3, R17.reuse, R0.reuse, 0x2 ;  /* 0x000000001102c211 */ /* 0x0d0fe400078610ff */
[----:B------:R-:W-:Y:S02]  /*11a20*/  @!P2 LEA R4, P6, R176, R0, 0x2 ;  /* 0x00000000b004a211 */ /* 0x000fe400078c10ff */
[----:B---3--:R-:W-:Y:S02]  /*11a30*/  @!P4 LEA.HI.X R3, R17, R14, R178, 0x2, P3 ;  /* 0x0000000e1103c211 */ /* 0x008fe400018f14b2 */
[----:B------:R-:W-:Y:S02]  /*11a40*/  ISETP.GE.AND P3, PT, R229, UR4, PT ;  /* 0x00000004e5007c0c */ /* 0x000fe4000bf66270 */
[----:B0-----:R-:W-:Y:S01]  /*11a50*/  @!P1 LEA R6, P5, R174, R0, 0x2 ;  /* 0x00000000ae069211 */ /* 0x001fe200078a10ff */
[----:B------:R0:W-:Y:S01]  /*11a60*/  @!P4 ST.E.64 desc[UR36][R2.64], R26 ;  /* 0x0000001a0200c985 */ /* 0x0001e2000c101b24 */
[----:B------:R-:W-:-:S02]  /*11a70*/  @!P2 LEA.HI.X R5, R176, R14, R177, 0x2, P6 ;  /* 0x0000000eb005a211 */ /* 0x000fc400030f14b1 */
[----:B------:R-:W-:Y:S02]  /*11a80*/  ISETP.GE.AND P4, PT, R226, UR4, PT ;  /* 0x00000004e2007c0c */ /* 0x000fe4000bf86270 */
[----:B--2---:R-:W-:Y:S01]  /*11a90*/  @!P0 LEA R8, P6, R172, R0, 0x2 ;  /* 0x00000000ac088211 */ /* 0x004fe200078c10ff */
[----:B------:R2:W-:Y:S01]  /*11aa0*/  @!P2 ST.E.64 desc[UR36][R4.64], R30 ;  /* 0x0000001e0400a985 */ /* 0x0005e2000c101b24 */
[-C--:B-1----:R-:W-:Y:S02]  /*11ab0*/  @!P1 LEA.HI.X R7, R174, R14.reuse, R175, 0x2, P5 ;  /* 0x0000000eae079211 */ /* 0x082fe400028f14af */
[----:B------:R-:W-:Y:S02]  /*11ac0*/  ISETP.GE.AND P5, PT, R225, UR4, PT ;  /* 0x00000004e1007c0c */ /* 0x000fe4000bfa6270 */
[----:B------:R-:W-:Y:S01]  /*11ad0*/  @!P0 LEA.HI.X R9, R172, R14, R173, 0x2, P6 ;  /* 0x0000000eac098211 */ /* 0x000fe200030f14ad */
[----:B------:R1:W-:Y:S01]  /*11ae0*/  @!P1 ST.E.64 desc[UR36][R6.64], R34 ;  /* 0x0000002206009985 */ /* 0x0003e2000c101b24 */
[----:B------:R-:W-:-:S02]  /*11af0*/  ISETP.GE.AND P1, PT, R223, UR4, PT ;  /* 0x00000004df007c0c */ /* 0x000fc4000bf26270 */
[CC--:B0-----:R-:W-:Y:S01]  /*11b00*/  @!P3 LEA R2, P6, R229.reuse, R0.reuse, 0x2 ;  /* 0x00000000e502b211 */ /* 0x0c1fe200078c10ff */
[----:B------:R0:W-:Y:S01]  /*11b10*/  @!P0 ST.E.64 desc[UR36][R8.64], R38 ;  /* 0x0000002608008985 */ /* 0x0001e2000c101b24 */
[----:B------:R-:W-:Y:S02]  /*11b20*/  ISETP.GE.AND P0, PT, R224, UR4, PT ;  /* 0x00000004e0007c0c */ /* 0x000fe4000bf06270 */
[C---:B------:R-:W-:Y:S02]  /*11b30*/  @!P4 LEA R10, P2, R226.reuse, R0, 0x2 ;  /* 0x00000000e20ac211 */ /* 0x040fe400078410ff */
[----:B------:R-:W-:Y:S02]  /*11b40*/  @!P3 LEA.HI.X R3, R229, R14, R171, 0x2, P6 ;  /* 0x0000000ee503b211 */ /* 0x000fe400030f14ab */
[----:B------:R-:W-:Y:S02]  /*11b50*/  @!P5 LEA R12, P6, R225, R0, 0x2 ;  /* 0x00000000e10cd211 */ /* 0x000fe400078c10ff */
[----:B------:R-:W-:Y:S01]  /*11b60*/  @!P4 LEA.HI.X R11, R226, R14, R170, 0x2, P2 ;  /* 0x0000000ee20bc211 */ /* 0x000fe200010f14aa */
[----:B------:R3:W-:Y:S01]  /*11b70*/  @!P3 ST.E.64 desc[UR36][R2.64], R42 ;  /* 0x0000002a0200b985 */ /* 0x0007e2000c101b24 */
[----:B------:R-:W-:-:S02]  /*11b80*/  ISETP.GE.AND P2, PT, R222, UR4, PT ;  /* 0x00000004de007c0c */ /* 0x000fc4000bf46270 */
[----:B------:R-:W-:Y:S01]  /*11b90*/  @!P5 LEA.HI.X R13, R225, R14, R169, 0x2, P6 ;  /* 0x0000000ee10dd211 */ /* 0x000fe200030f14a9 */
[----:B------:R4:W-:Y:S01]  /*11ba0*/  @!P4 ST.E.64 desc[UR36][R10.64], R46 ;  /* 0x0000002e0a00c985 */ /* 0x0009e2000c101b24 */
[CC--:B--2---:R-:W-:Y:S02]  /*11bb0*/  @!P0 LEA R4, P4, R224.reuse, R0.reuse, 0x2 ;  /* 0x00000000e0048211 */ /* 0x0c4fe400078810ff */
[----:B------:R-:W-:Y:S01]  /*11bc0*/  ISETP.GE.AND P3, PT, R221, UR4, PT ;  /* 0x00000004dd007c0c */ /* 0x000fe2000bf66270 */
[----:B------:R2:W-:Y:S01]  /*11bd0*/  @!P5 ST.E.64 desc[UR36][R12.64], R50 ;  /* 0x000000320c00d985 */ /* 0x0005e2000c101b24 */
[----:B-1----:R-:W-:Y:S02]  /*11be0*/  @!P1 LEA R6, P5, R223, R0, 0x2 ;  /* 0x00000000df069211 */ /* 0x002fe400078a10ff */
[----:B------:R-:W-:Y:S02]  /*11bf0*/  @!P0 LEA.HI.X R5, R224, R14, R168, 0x2, P4 ;  /* 0x0000000ee0058211 */ /* 0x000fe400020f14a8 */
[----:B------:R-:W-:-:S02]  /*11c00*/  ISETP.GE.AND P4, PT, R220, UR4, PT ;  /* 0x00000004dc007c0c */ /* 0x000fc4000bf86270 */
[----:B------:R-:W-:Y:S01]  /*11c10*/  @!P1 LEA.HI.X R7, R223, R14, R167, 0x2, P5 ;  /* 0x0000000edf079211 */ /* 0x000fe200028f14a7 */
[----:B------:R-:W-:Y:S01]  /*11c20*/  @!P0 ST.E.64 desc[UR36][R4.64], R54 ;  /* 0x0000003604008985 */ /* 0x000fe2000c101b24 */
[----:B------:R-:W-:Y:S02]  /*11c30*/  ISETP.GE.AND P5, PT, R219, UR4, PT ;  /* 0x00000004db007c0c */ /* 0x000fe4000bfa6270 */
[C---:B0-----:R-:W-:Y:S01]  /*11c40*/  @!P2 LEA R8, P6, R222.reuse, R0, 0x2 ;  /* 0x00000000de08a211 */ /* 0x041fe200078c10ff */
[----:B------:R0:W-:Y:S01]  /*11c50*/  @!P1 ST.E.64 desc[UR36][R6.64], R58 ;  /* 0x0000003a06009985 */ /* 0x0001e2000c101b24 */
[----:B------:R-:W-:Y:S02]  /*11c60*/  ISETP.GE.AND P1, PT, R217, UR4, PT ;  /* 0x00000004d9007c0c */ /* 0x000fe4000bf26270 */
[----:B------:R-:W-:Y:S02]  /*11c70*/  @!P2 LEA.HI.X R9, R222, R14, R166, 0x2, P6 ;  /* 0x0000000ede09a211 */ /* 0x000fe400030f14a6 */
[----:B---3--:R-:W-:-:S02]  /*11c80*/  @!P3 LEA R2, P6, R221, R0, 0x2 ;  /* 0x00000000dd02b211 */ /* 0x008fc400078c10ff */
[----:B----4-:R-:W-:Y:S01]  /*11c90*/  @!P4 LEA R10, P0, R220, R0, 0x2 ;  /* 0x00000000dc0ac211 */ /* 0x010fe200078010ff */
[----:B------:R1:W-:Y:S01]  /*11ca0*/  @!P2 ST.E.64 desc[UR36][R8.64], R62 ;  /* 0x0000003e0800a985 */ /* 0x0003e2000c101b24 */
[----:B------:R-:W-:Y:S02]  /*11cb0*/  ISETP.GE.AND P2, PT, R218, UR4, PT ;  /* 0x00000004da007c0c */ /* 0x000fe4000bf46270 */
[----:B------:R-:W-:Y:S02]  /*11cc0*/  @!P3 LEA.HI.X R3, R221, R14, R165, 0x2, P6 ;  /* 0x0000000edd03b211 */ /* 0x000fe400030f14a5 */
[C---:B--2---:R-:W-:Y:S02]  /*11cd0*/  @!P5 LEA R12, P6, R219.reuse, R0, 0x2 ;  /* 0x00000000db0cd211 */ /* 0x044fe400078c10ff */
[-C--:B------:R-:W-:Y:S01]  /*11ce0*/  @!P4 LEA.HI.X R11, R220, R14.reuse, R164, 0x2, P0 ;  /* 0x0000000edc0bc211 */ /* 0x080fe200000f14a4 */
[----:B------:R2:W-:Y:S01]  /*11cf0*/  @!P3 ST.E.64 desc[UR36][R2.64], R66 ;  /* 0x000000420200b985 */ /* 0x0005e2000c101b24 */
[----:B------:R-:W-:-:S02]  /*11d00*/  @!P5 LEA.HI.X R13, R219, R14, R163, 0x2, P6 ;  /* 0x0000000edb0dd211 */ /* 0x000fc400030f14a3 */
[----:B------:R-:W-:Y:S01]  /*11d10*/  ISETP.GE.AND P0, PT, R216, UR4, PT ;  /* 0x00000004d8007c0c */ /* 0x000fe2000bf06270 */
[----:B------:R3:W-:Y:S01]  /*11d20*/  @!P4 ST.E.64 desc[UR36][R10.64], R70 ;  /* 0x000000460a00c985 */ /* 0x0007e2000c101b24 */
[-C--:B0-----:R-:W-:Y:S02]  /*11d30*/  @!P1 LEA R6, P3, R217, R0.reuse, 0x2 ;  /* 0x00000000d9069211 */ /* 0x081fe400078610ff */
[C---:B------:R-:W-:Y:S01]  /*11d40*/  @!P2 LEA R4, P6, R218.reuse, R0, 0x2 ;  /* 0x00000000da04a211 */ /* 0x040fe200078c10ff */
[----:B------:R0:W-:Y:S01]  /*11d50*/  @!P5 ST.E.64 desc[UR36][R12.64], R74 ;  /* 0x0000004a0c00d985 */ /* 0x0001e2000c101b24 */
[----:B------:R-:W-:Y:S02]  /*11d60*/  ISETP.GE.AND P5, PT, R215, UR4, PT ;  /* 0x00000004d7007c0c */ /* 0x000fe4000bfa6270 */
[-C--:B------:R-:W-:Y:S02]  /*11d70*/  @!P2 LEA.HI.X R5, R218, R14.reuse, R162, 0x2, P6 ;  /* 0x0000000eda05a211 */ /* 0x080fe400030f14a2 */
[----:B------:R-:W-:-:S02]  /*11d80*/  @!P1 LEA.HI.X R7, R217, R14, R161, 0x2, P3 ;  /* 0x0000000ed9079211 */ /* 0x000fc400018f14a1 */
[----:B------:R-:W-:Y:S01]  /*11d90*/  ISETP.GE.AND P4, PT, R214, UR4, PT ;  /* 0x00000004d6007c0c */ /* 0x000fe2000bf86270 */
[----:B------:R4:W-:Y:S01]  /*11da0*/  @!P2 ST.E.64 desc[UR36][R4.64], R78 ;  /* 0x0000004e0400a985 */ /* 0x0009e2000c101b24 */
[----:B------:R-:W-:Y:S02]  /*11db0*/  ISETP.GE.AND P3, PT, R213, UR4, PT ;  /* 0x00000004d5007c0c */ /* 0x000fe4000bf66270 */
[-C--:B-1----:R-:W-:Y:S01]  /*11dc0*/  @!P0 LEA R8, P6, R216, R0.reuse, 0x2 ;  /* 0x00000000d8088211 */ /* 0x082fe200078c10ff */
[----:B------:R1:W-:Y:S01]  /*11dd0*/  @!P1 ST.E.64 desc[UR36][R6.64], R82 ;  /* 0x0000005206009985 */ /* 0x0003e2000c101b24 */
[----:B------:R-:W-:Y:S02]  /*11de0*/  ISETP.GE.AND P2, PT, R212, UR4, PT ;  /* 0x00000004d4007c0c */ /* 0x000fe4000bf46270 */
[----:B--2---:R-:W-:Y:S02]  /*11df0*/  @!P5 LEA R2, P1, R215, R0, 0x2 ;  /* 0x00000000d702d211 */ /* 0x004fe400078210ff */
[----:B------:R-:W-:-:S02]  /*11e00*/  @!P0 LEA.HI.X R9, R216, R14, R160, 0x2, P6 ;  /* 0x0000000ed8098211 */ /* 0x000fc400030f14a0 */
[----:B------:R-:W-:Y:S02]  /*11e10*/  @!P5 LEA.HI.X R3, R215, R14, R159, 0x2, P1 ;  /* 0x0000000ed703d211 */ /* 0x000fe400008f149f */
[----:B------:R-:W-:Y:S01]  /*11e20*/  ISETP.GE.AND P1, PT, R211, UR4, PT ;  /* 0x00000004d3007c0c */ /* 0x000fe2000bf26270 */
[----:B------:R2:W-:Y:S01]  /*11e30*/  @!P0 ST.E.64 desc[UR36][R8.64], R86 ;  /* 0x0000005608008985 */ /* 0x0005e2000c101b24 */
[CC--:B---3--:R-:W-:Y:S02]  /*11e40*/  @!P4 LEA R10, P0, R214.reuse, R0.reuse, 0x2 ;  /* 0x00000000d60ac211 */ /* 0x0c8fe400078010ff */
[----:B0-----:R-:W-:Y:S01]  /*11e50*/  @!P3 LEA R12, P6, R213, R0, 0x2 ;  /* 0x00000000d50cb211 */ /* 0x001fe200078c10ff */
[----:B------:R0:W-:Y:S01]  /*11e60*/  @!P5 ST.E.64 desc[UR36][R2.64], R90 ;  /* 0x0000005a0200d985 */ /* 0x0001e2000c101b24 */
[----:B------:R-:W-:Y:S02]  /*11e70*/  @!P4 LEA.HI.X R11, R214, R14, R158, 0x2, P0 ;  /* 0x0000000ed60bc211 */ /* 0x000fe400000f149e */
[----:B------:R-:W-:-:S02]  /*11e80*/  ISETP.GE.AND P0, PT, R210, UR4, PT ;  /* 0x00000004d2007c0c */ /* 0x000fc4000bf06270 */
[----:B------:R-:W-:Y:S01]  /*11e90*/  @!P3 LEA.HI.X R13, R213, R14, R157, 0x2, P6 ;  /* 0x0000000ed50db211 */ /* 0x000fe200030f149d */
[----:B------:R3:W-:Y:S01]  /*11ea0*/  @!P4 ST.E.64 desc[UR36][R10.64], R94 ;  /* 0x0000005e0a00c985 */ /* 0x0007e2000c101b24 */
[----:B------:R-:W-:Y:S02]  /*11eb0*/  ISETP.GE.AND P5, PT, R209, UR4, PT ;  /* 0x00000004d1007c0c */ /* 0x000fe4000bfa6270 */
[-C--:B----4-:R-:W-:Y:S01]  /*11ec0*/  @!P2 LEA R4, P6, R212, R0.reuse, 0x2 ;  /* 0x00000000d404a211 */ /* 0x090fe200078c10ff */
[----:B------:R4:W-:Y:S01]  /*11ed0*/  @!P3 ST.E.64 desc[UR36][R12.64], R98 ;  /* 0x000000620c00b985 */ /* 0x0009e2000c101b24 */
[----:B-1----:R-:W-:Y:S02]  /*11ee0*/  @!P1 LEA R6, P4, R211, R0, 0x2 ;  /* 0x00000000d3069211 */ /* 0x002fe400078810ff */
[----:B------:R-:W-:Y:S02]  /*11ef0*/  ISETP.GE.AND P3, PT, R208, UR4, PT ;  /* 0x00000004d0007c0c */ /* 0x000fe4000bf66270 */
[----:B------:R-:W-:-:S02]  /*11f00*/  @!P2 LEA.HI.X R5, R212, R14, R156, 0x2, P6 ;  /* 0x0000000ed405a211 */ /* 0x000fc400030f149c */
[----:B------:R-:W-:Y:S02]  /*11f10*/  @!P1 LEA.HI.X R7, R211, R14, R155, 0x2, P4 ;  /* 0x0000000ed3079211 */ /* 0x000fe400020f149b */
[----:B------:R-:W-:Y:S01]  /*11f20*/  ISETP.GE.AND P4, PT, R207, UR4, PT ;  /* 0x00000004cf007c0c */ /* 0x000fe2000bf86270 */
[----:B------:R1:W-:Y:S01]  /*11f30*/  @!P2 ST.E.64 desc[UR36][R4.64], R102 ;  /* 0x000000660400a985 */ /* 0x0003e2000c101b24 */
[----:B--2---:R-:W-:-:S03]  /*11f40*/  @!P0 LEA R8, P6, R210, R0, 0x2 ;  /* 0x00000000d2088211 */ /* 0x004fc600078c10ff */
[----:B------:R-:W-:Y:S01]  /*11f50*/  @!P1 ST.E.64 desc[UR36][R6.64], R106 ;  /* 0x0000006a06009985 */ /* 0x000fe2000c101b24 */
[C---:B0-----:R-:W-:Y:S02]  /*11f60*/  @!P5 LEA R2, P1, R209.reuse, R0, 0x2 ;  /* 0x00000000d102d211 */ /* 0x041fe400078210ff */
[-C--:B------:R-:W-:Y:S02]  /*11f70*/  @!P0 LEA.HI.X R9, R210, R14.reuse, R154, 0x2, P6 ;  /* 0x0000000ed2098211 */ /* 0x080fe400030f149a */
[----:B------:R-:W-:Y:S01]  /*11f80*/  @!P5 LEA.HI.X R3, R209, R14, R21, 0x2, P1 ;  /* 0x0000000ed103d211 */ /* 0x000fe200008f1415 */
[----:B------:R-:W-:Y:S01]  /*11f90*/  VIADD R21, R17, 0xd8 ;  /* 0x000000d811157836 */ /* 0x000fe20000000000 */
[CC--:B---3--:R-:W-:Y:S01]  /*11fa0*/  @!P3 LEA R10, P2, R208.reuse, R0.reuse, 0x2 ;  /* 0x00000000d00ab211 */ /* 0x0c8fe200078410ff */
[----:B------:R0:W-:Y:S01]  /*11fb0*/  @!P0 ST.E.64 desc[UR36][R8.64], R110 ;  /* 0x0000006e08008985 */ /* 0x0001e2000c101b24 */
[----:B------:R-:W-:Y:S02]  /*11fc0*/  ISETP.GE.AND P0, PT, R203, UR4, PT ;  /* 0x00000004cb007c0c */ /* 0x000fe4000bf06270 */
[----:B----4-:R-:W-:Y:S01]  /*11fd0*/  @!P4 LEA R12, P1, R207, R0, 0x2 ;  /* 0x00000000cf0cc211 */ /* 0x010fe200078210ff */
[----:B------:R2:W-:Y:S01]  /*11fe0*/  @!P5 ST.E.64 desc[UR36][R2.64], R114 ;  /* 0x000000720200d985 */ /* 0x0005e2000c101b24 */
[----:B------:R-:W-:-:S02]  /*11ff0*/  @!P3 LEA.HI.X R11, R208, R14, R153, 0x2, P2 ;  /* 0x0000000ed00bb211 */ /* 0x000fc400010f1499 */
[----:B------:R-:W-:Y:S02]  /*12000*/  ISETP.GE.AND P2, PT, R21, UR4, PT ;  /* 0x0000000415007c0c */ /* 0x000fe4000bf46270 */
[----:B------:R-:W-:Y:S01]  /*12010*/  @!P4 LEA.HI.X R13, R207, R14, R152, 0x2, P1 ;  /* 0x0000000ecf0dc211 */ /* 0x000fe200008f1498 */
[----:B------:R3:W-:Y:S01]  /*12020*/  @!P3 ST.E.64 desc[UR36][R10.64], R118 ;  /* 0x000000760a00b985 */ /* 0x0007e2000c101b24 */
[----:B------:R-:W-:Y:S02]  /*12030*/  ISETP.GE.AND P1, PT, R206, UR4, PT ;  /* 0x00000004ce007c0c */ /* 0x000fe4000bf26270 */
[----:B-1----:R-:W-:Y:S01]  /*12040*/  SHF.R.S32.HI R5, RZ, 0x1f, R203 ;  /* 0x0000001fff057819 */ /* 0x002fe200000114cb */
[----:B0-----:R-:W-:Y:S01]  /*12050*/  VIADD R9, R17, 0xe0 ;  /* 0x000000e011097836 */ /* 0x001fe20000000000 */
[----:B------:R0:W-:Y:S01]  /*12060*/  @!P4 ST.E.64 desc[UR36][R12.64], R122 ;  /* 0x0000007a0c00c985 */ /* 0x0001e2000c101b24 */
[----:B------:R-:W-:Y:S02]  /*12070*/  @!P0 LEA R4, P6, R203, R0, 0x2 ;  /* 0x00000000cb048211 */ /* 0x000fe400078c10ff */
[----:B------:R-:W-:-:S02]  /*12080*/  ISETP.GE.AND P3, PT, R15, UR4, PT ;  /* 0x000000040f007c0c */ /* 0x000fc4000bf66270 */
[----:B------:R-:W-:Y:S02]  /*12090*/  ISETP.GE.AND P4, PT, R9, UR4, PT ;  /* 0x0000000409007c0c */ /* 0x000fe4000bf86270 */
[----:B--2---:R-:W-:Y:S02]  /*120a0*/  SHF.R.S32.HI R3, RZ, 0x1f, R21 ;  /* 0x0000001fff037819 */ /* 0x004fe40000011415 */
[----:B------:R-:W-:Y:S02]  /*120b0*/  @!P2 LEA R6, P5, R21, R0, 0x2 ;  /* 0x000000001506a211 */ /* 0x000fe400078a10ff */
[----:B------:R-:W-:Y:S02]  /*120c0*/  @!P0 LEA.HI.X R5, R203, R14, R5, 0x2, P6 ;  /* 0x0000000ecb058211 */ /* 0x000fe400030f1405 */
[----:B------:R-:W-:Y:S02]  /*120d0*/  @!P1 LEA R2, P6, R206, R0, 0x2 ;  /* 0x00000000ce029211 */ /* 0x000fe400078c10ff */
[----:B------:R-:W-:-:S02]  /*120e0*/  @!P2 LEA.HI.X R7, R21, R14, R3, 0x2, P5 ;  /* 0x0000000e1507a211 */ /* 0x000fc400028f1403 */
[----:B------:R-:W-:Y:S02]  /*120f0*/  ISETP.GE.AND P5, PT, R19, UR4, PT ;  /* 0x0000000413007c0c */ /* 0x000fe4000bfa6270 */
[----:B------:R-:W-:Y:S02]  /*12100*/  @!P1 LEA.HI.X R3, R206, R14, R22, 0x2, P6 ;  /* 0x0000000ece039211 */ /* 0x000fe400030f1416 */
[----:B---3--:R-:W-:Y:S02]  /*12110*/  SHF.R.S32.HI R10, RZ, 0x1f, R9 ;  /* 0x0000001fff0a7819 */ /* 0x008fe40000011409 */
[C---:B------:R-:W-:Y:S01]  /*12120*/  @!P4 LEA R8, P6, R9.reuse, R0, 0x2 ;  /* 0x000000000908c211 */ /* 0x040fe200078c10ff */
[----:B------:R1:W-:Y:S01]  /*12130*/  @!P1 ST.E.64 desc[UR36][R2.64], R126 ;  /* 0x0000007e02009985 */ /* 0x0003e2000c101b24 */
[----:B------:R-:W-:Y:S02]  /*12140*/  SHF.R.S32.HI R11, RZ, 0x1f, R15 ;  /* 0x0000001fff0b7819 */ /* 0x000fe4000001140f */
[----:B------:R-:W-:Y:S01]  /*12150*/  @!P4 LEA.HI.X R9, R9, R14, R10, 0x2, P6 ;  /* 0x0000000e0909c211 */ /* 0x000fe200030f140a */
[----:B------:R1:W-:Y:S01]  /*12160*/  @!P0 ST.E.64 desc[UR36][R4.64], R130 ;  /* 0x0000008204008985 */ /* 0x0003e2000c101b24 */
[----:B------:R-:W-:-:S02]  /*12170*/  @!P3 LEA R10, P6, R15, R0, 0x2 ;  /* 0x000000000f0ab211 */ /* 0x000fc400078c10ff */
[----:B0-----:R-:W-:Y:S01]  /*12180*/  SHF.R.S32.HI R13, RZ, 0x1f, R19 ;  /* 0x0000001fff0d7819 */ /* 0x001fe20000011413 */
[----:B------:R1:W-:Y:S01]  /*12190*/  @!P2 ST.E.64 desc[UR36][R6.64], R134 ;  /* 0x000000860600a985 */ /* 0x0003e2000c101b24 */
[----:B------:R-:W-:Y:S01]  /*121a0*/  @!P3 LEA.HI.X R11, R15, R14, R11, 0x2, P6 ;  /* 0x0000000e0f0bb211 */ /* 0x000fe200030f140b */
[----:B------:R-:W-:Y:S01]  /*121b0*/  VIADD R15, R17, 0xf8 ;  /* 0x000000f8110f7836 */ /* 0x000fe20000000000 */
[C---:B------:R-:W-:Y:S01]  /*121c0*/  @!P5 LEA R12, P6, R19.reuse, R0, 0x2 ;  /* 0x00000000130cd211 */ /* 0x040fe200078c10ff */
[----:B------:R1:W-:Y:S03]  /*121d0*/  @!P4 ST.E.64 desc[UR36][R8.64], R138 ;  /* 0x0000008a0800c985 */ /* 0x0003e6000c101b24 */
[----:B------:R-:W-:Y:S01]  /*121e0*/  @!P5 LEA.HI.X R13, R19, R14, R13, 0x2, P6 ;  /* 0x0000000e130dd211 */ /* 0x000fe200030f140d */
[----:B------:R1:W-:Y:S01]  /*121f0*/  @!P3 ST.E.64 desc[UR36][R10.64], R142 ;  /* 0x0000008e0a00b985 */ /* 0x0003e2000c101b24 */
[----:B------:R-:W-:-:S03]  /*12200*/  ISETP.GE.AND P0, PT, R15, UR4, PT ;  /* 0x000000040f007c0c */ /* 0x000fc6000bf06270 */
[----:B------:R1:W-:Y:S10]  /*12210*/  @!P5 ST.E.64 desc[UR36][R12.64], R146 ;  /* 0x000000920c00d985 */ /* 0x0003f4000c101b24 */
[----:B------:R-:W-:Y:S05]  /*12220*/  @P0 BRA `(.L_x_1316) ;  /* 0x0000000c00fc0947 */ /* 0x000fea0003800000 */
[----:B-1----:R-:W-:Y:S02]  /*12230*/  LEA R2, P0, R15, R0, 0x2 ;  /* 0x000000000f027211 */ /* 0x002fe400078010ff */
[----:B------:R-:W-:-:S04]  /*12240*/  SHF.R.S32.HI R0, RZ, 0x1f, R15 ;  /* 0x0000001fff007819 */ /* 0x000fc8000001140f */
[----:B------:R-:W-:-:S05]  /*12250*/  LEA.HI.X R3, R15, R14, R0, 0x2, P0 ;  /* 0x0000000e0f037211 */ /* 0x000fca00000f1400 */
[----:B------:R0:W-:Y:S01]  /*12260*/  ST.E.64 desc[UR36][R2.64], R150 ;  /* 0x0000009602007985 */ /* 0x0001e2000c101b24 */
[----:B------:R-:W-:Y:S05]  /*12270*/  BRA `(.L_x_1316) ;  /* 0x0000000c00e87947 */ /* 0x000fea0003800000 */
.L_x_1307:
[----:B------:R-:W2:Y:S01]  /*12280*/  LDL R9, [R1+0x10] ;  /* 0x0000100001097983 */ /* 0x000ea20000100800 */
[----:B------:R-:W-:Y:S01]  /*12290*/  ULDC.64 UR8, c[0x0][0xc00] ;  /* 0x0003000000087ab9 */ /* 0x000fe20000000a00 */
[----:B------:R-:W-:Y:S01]  /*122a0*/  R2UR UR10, R202 ;  /* 0x00000000ca0a72ca */ /* 0x000fe200000e0000 */
[----:B------:R-:W-:-:S04]  /*122b0*/  UISETP.NE.U32.AND UP0, UPT, UR8, URZ, UPT ;  /* 0x0000003f0800728c */ /* 0x000fc8000bf05070 */
[----:B------:R-:W-:-:S03]  /*122c0*/  UISETP.NE.AND.EX UP0, UPT, UR9, URZ, UPT, UP0 ;  /* 0x0000003f0900728c */ /* 0x000fc6000bf05300 */
[----:B------:R-:W-:-:S03]  /*122d0*/  ULDC.64 UR8, c[0x0][0xc00] ;  /* 0x0003000000087ab9 */ /* 0x000fc60000000a00 */
[----:B------:R-:W-:Y:S02]  /*122e0*/  PLOP3.LUT P1, PT, PT, PT, UP0, 0x80, 0x0 ;  /* 0x000000000000781c */ /* 0x000fe40003f2f008 */
[----:B--2---:R-:W-:-:S13]  /*122f0*/  R2UR UR4, R9 ;  /* 0x00000000090472ca */ /* 0x004fda00000e0000 */
[----:B------:R-:W-:-:S06]  /*12300*/  UIMAD.WIDE UR8, UR4, 0x4, UR8 ;  /* 0x00000004040878a5 */ /* 0x000fcc000f8e0208 */
[----:B0-----:R-:W-:Y:S02]  /*12310*/  IMAD.U32 R2, RZ, RZ, UR8 ;  /* 0x00000008ff027e24 */ /* 0x001fe4000f8e00ff */
[----:B------:R-:W-:Y:S01]  /*12320*/  IMAD.U32 R3, RZ, RZ, UR9 ;  /* 0x00000009ff037e24 */ /* 0x000fe2000f8e00ff */
[----:B------:R-:W-:Y:S02]  /*12330*/  ULDC.64 UR8, c[0x0][0xc08] ;  /* 0x0003020000087ab9 */ /* 0x000fe40000000a00 */
[----:B------:R-:W-:Y:S02]  /*12340*/  UISETP.NE.U32.AND UP1, UPT, UR8, URZ, UPT ;  /* 0x0000003f0800728c */ /* 0x000fe4000bf25070 */
[----:B------:R-:W2:Y:S02]  /*12350*/  @P1 LDG.E R8, desc[UR36][R2.64] ;  /* 0x0000002402081981 */ /* 0x000ea4000c1e1900 */
[----:B------:R-:W-:-:S06]  /*12360*/  UISETP.NE.AND.EX UP1, UPT, UR9, URZ, UPT, UP1 ;  /* 0x0000003f0900728c */ /* 0x000fcc000bf25310 */
[----:B------:R-:W-:-:S05]  /*12370*/  PLOP3.LUT P2, PT, PT, PT, UP1, 0x80, 0x0 ;  /* 0x000000000000781c */ /* 0x000fca0003f4f018 */
[----:B------:R-:W-:Y:S02]  /*12380*/  @UP1 ULDC.64 UR8, c[0x0][0xc08] ;  /* 0x0003020000081ab9 */ /* 0x000fe40000000a00 */
[----:B------:R-:W-:-:S03]  /*12390*/  @UP1 UIMAD.WIDE UR8, UR4, 0x4, UR8 ;  /* 0x00000004040818a5 */ /* 0x000fc6000f8e0208 */
[----:B------:R-:W-:Y:S02]  /*123a0*/  ULDC UR4, c[0x0][0xa88] ;  /* 0x0002a20000047ab9 */ /* 0x000fe40000000800 */
[----:B------:R-:W-:Y:S02]  /*123b0*/  IMAD.U32 R0, RZ, RZ, UR4 ;  /* 0x00000004ff007e24 */ /* 0x000fe4000f8e00ff */
[----:B------:R-:W-:Y:S02]  /*123c0*/  IMAD.U32 R4, RZ, RZ, UR8 ;  /* 0x00000008ff047e24 */ /* 0x000fe4000f8e00ff */
[----:B------:R-:W-:-:S05]  /*123d0*/  IMAD.U32 R5, RZ, RZ, UR9 ;  /* 0x00000009ff057e24 */ /* 0x000fca000f8e00ff */
[----:B------:R0:W5:Y:S01]  /*123e0*/  @P2 LDG.E R0, desc[UR36][R4.64] ;  /* 0x0000002404002981 */ /* 0x000162000c1e1900 */
[----:B------:R-:W-:Y:S01]  /*123f0*/  UISETP.NE.AND UP1, UPT, UR10, URZ, UPT ;  /* 0x0000003f0a00728c */ /* 0x000fe2000bf25270 */
[----:B------:R-:W-:Y:S01]  /*12400*/  UMOV UR4, URZ ;  /* 0x0000003f00047c82 */ /* 0x000fe20008000000 */
[----:B------:R-:W1:Y:S09]  /*12410*/  S2R R6, SR_TID.X ;  /* 0x0000000000067919 */ /* 0x000e720000002100 */
[----:B------:R-:W-:-:S02]  /*12420*/  @!UP1 ULDC UR10, c[0x0][0xad4] ;  /* 0x0002b500000a9ab9 */ /* 0x000fc40000000800 */
[----:B------:R-:W-:Y:S02]  /*12430*/  IMAD.U32 R202, RZ, RZ, UR10 ;  /* 0x0000000affca7e24 */ /* 0x000fe4000f8e00ff */
[----:B-1----:R-:W-:-:S05]  /*12440*/  VIADD R7, R6, 0xffffff80 ;  /* 0xffffff8006077836 */ /* 0x002fca0000000000 */
[----:B------:R-:W-:Y:S02]  /*12450*/  ISETP.GT.AND P0, PT, R7, 0x7f, PT ;  /* 0x0000007f0700780c */ /* 0x000fe40003f04270 */
[----:B--2---:R-:W-:Y:S01]  /*12460*/  @P1 R2UR UR4, R8 ;  /* 0x00000000080412ca */ /* 0x004fe200000e0000 */
[----:B0-----:R-:W-:-:S14]  /*12470*/  @P2 BRA `(.L_x_1319) ;  /* 0x0000000000102947 */ /* 0x001fdc0003800000 */
[----:B------:R-:W-:Y:S05]  /*12480*/  @!P1 BRA `(.L_x_1319) ;  /* 0x00000000000c9947 */ /* 0x000fea0003800000 */
[----:B------:R-:W2:Y:S04]  /*12490*/  LDG.E R5, desc[UR36][R2.64] ;  /* 0x0000002402057981 */ /* 0x000ea8000c1e1900 */
[----:B-----5:R-:W2:Y:S02]  /*124a0*/  LDG.E R0, desc[UR36][R2.64+0x4] ;  /* 0x0000042402007981 */ /* 0x020ea4000c1e1900 */
[----:B--2---:R-:W-:-:S07]  /*124b0*/  IMAD.IADD R0, R0, 0x1, -R5 ;  /* 0x0000000100007824 */ /* 0x004fce00078e0a05 */
.L_x_1319:
[----:B------:R-:W-:Y:S01]  /*124c0*/  R2UR UR8, R9 ;  /* 0x00000000090872ca */ /* 0x000fe200000e0000 */
[----:B------:R-:W-:Y:S01]  /*124d0*/  USHF.R.S32.HI UR21, URZ, 0x1f, UR4 ;  /* 0x0000001f3f157899 */ /* 0x000fe20008011404 */
[----:B------:R-:W-:Y:S11]  /*124e0*/  BSSY B1, `(.L_x_1320) ;  /* 0x000003c000017945 */ /* 0x000ff60003800000 */
[----:B------:R-:W-:-:S02]  /*124f0*/  USHF.R.S32.HI UR13, URZ, 0x1f, UR8 ;  /* 0x0000001f3f0d7899 */ /* 0x000fc40008011408 */
[----:B------:R-:W-:Y:S02]  /*12500*/  USEL UR12, UR8, URZ, !UP0 ;  /* 0x0000003f080c7287 */ /* 0x000fe4000c000000 */
[----:B------:R-:W-:Y:S01]  /*12510*/  USEL UR13, UR13, URZ, !UP0 ;  /* 0x0000003f0d0d7287 */ /* 0x000fe2000c000000 */
[----:B------:R-:W-:Y:S11]  /*12520*/  @P0 BRA `(.L_x_1321) ;  /* 0x0000000000dc0947 */ /* 0x000ff60003800000 */
[----:B------:R-:W0:Y:S01]  /*12530*/  LDC R9, c[0x0][0xbe8] ;  /* 0x0002fa00ff097b82 */ /* 0x000e220000000800 */
[----:B------:R-:W-:-:S05]  /*12540*/  IMAD.U32 R3, RZ, RZ, UR61 ;  /* 0x0000003dff037e24 */ /* 0x000fca000f8e00ff */
[----:B------:R-:W-:Y:S01]  /*12550*/  IADD3 R4, R3, -0x80, R6 ;  /* 0xffffff8003047810 */ /* 0x000fe20007ffe006 */
[----:B0----5:R-:W-:-:S05]  /*12560*/  IMAD R2, R0, R9, RZ ;  /* 0x0000000900027224 */ /* 0x021fca00078e02ff */
        /* <DEDUP_REMOVED lines=51> */
.L_x_1321:
[----:B------:R-:W-:Y:S05]  /*128a0*/  BSYNC B1 ;  /* 0x0000000000017941 */ /* 0x000fea0003800000 */
.L_x_1320:
[----:B------:R-:W-:-:S13]  /*128b0*/  R2UR UR8, R202 ;  /* 0x00000000ca0872ca */ /* 0x000fda00000e0000 */
[----:B------:R-:W-:-:S06]  /*128c0*/  UISETP.GT.AND UP0, UPT, UR8, 0x1, UPT ;  /* 0x000000010800788c */ /* 0x000fcc000bf04270 */
[----:B------:R-:W-:-:S13]  /*128d0*/  PLOP3.LUT P0, PT, PT, PT, UP0, 0x80, 0x0 ;  /* 0x000000000000781c */ /* 0x000fda0003f0f008 */
[----:B------:R-:W-:Y:S05]  /*128e0*/  @P0 BRA `(.L_x_1316) ;  /* 0x00000008004c0947 */ /* 0x000fea0003800000 */
[----:B------:R-:W2:Y:S01]  /*128f0*/  LDL R6, [R1+0xc] ;  /* 0x00000c0001067983 */ /* 0x000ea20000100800 */
[----:B------:R-:W1:Y:S01]  /*12900*/  LDC R11, c[0x0][0xbe8] ;  /* 0x0002fa00ff0b7b82 */ /* 0x000e620000000800 */
[----:B------:R-:W-:Y:S01]  /*12910*/  ULDC.64 UR14, c[0x0][0xaa0] ;  /* 0x0002a800000e7ab9 */ /* 0x000fe20000000a00 */
[----:B------:R-:W-:Y:S01]  /*12920*/  R2UR UR16, R205 ;  /* 0x00000000cd1072ca */ /* 0x000fe200000e0000 */
[----:B------:R-:W-:Y:S01]  /*12930*/  UIMAD UR10, UR21, UR14, URZ ;  /* 0x0000000e150a72a4 */ /* 0x000fe2000f8e023f */
[----:B------:R-:W-:Y:S01]  /*12940*/  BSSY B1, `(.L_x_1322) ;  /* 0x000004b000017945 */ /* 0x000fe20003800000 */
[----:B------:R-:W-:Y:S02]  /*12950*/  UIMAD.WIDE.U32 UR8, UR4, UR14, URZ ;  /* 0x0000000e040872a5 */ /* 0x000fe4000f8e003f */
[----:B------:R-:W-:-:S04]  /*12960*/  UIMAD UR10, UR4, UR15, UR10 ;  /* 0x0000000f040a72a4 */ /* 0x000fc8000f8e020a */
[----:B------:R-:W-:-:S03]  /*12970*/  UIADD3 UR9, UR9, UR10, URZ ;  /* 0x0000000a09097290 */ /* 0x000fc6000fffe03f */
[----:B------:R-:W-:Y:S02]  /*12980*/  ULDC.64 UR10, c[0x0][0xae8] ;  /* 0x0002ba00000a7ab9 */ /* 0x000fe40000000a00 */
[----:B------:R-:W-:-:S04]  /*12990*/  UIMAD.WIDE.U32 UR8, UR16, UR10, UR8 ;  /* 0x0000000a100872a5 */ /* 0x000fc8000f8e0008 */
[----:B------:R-:W-:-:S03]  /*129a0*/  UIMAD UR9, UR16, UR11, UR9 ;  /* 0x0000000b100972a4 */ /* 0x000fc6000f8e0209 */
[----:B------:R-:W-:Y:S01]  /*129b0*/  ULDC.64 UR10, c[0x0][0xaf0] ;  /* 0x0002bc00000a7ab9 */ /* 0x000fe20000000a00 */
[----:B-1----:R-:W-:Y:S01]  /*129c0*/  ISETP.NE.AND P0, PT, R11, 0x1, PT ;  /* 0x000000010b00780c */ /* 0x002fe20003f05270 */
[----:B------:R-:W-:-:S04]  /*129d0*/  UIMAD UR13, UR13, UR10, URZ ;  /* 0x0000000a0d0d72a4 */ /* 0x000fc8000f8e023f */
[----:B------:R-:W-:Y:S02]  /*129e0*/  UIMAD UR4, UR12, UR11, UR13 ;  /* 0x0000000b0c0472a4 */ /* 0x000fe4000f8e020d */
[----:B------:R-:W-:-:S03]  /*129f0*/  UIMAD.WIDE.U32 UR12, UR12, UR10, UR8 ;  /* 0x0000000a0c0c72a5 */ /* 0x000fc6000f8e0008 */
[----:B------:R-:W-:Y:S01]  /*12a00*/  ULDC.64 UR8, c[0x0][0xae0] ;  /* 0x0002b80000087ab9 */ /* 0x000fe20000000a00 */
[----:B------:R-:W-:Y:S02]  /*12a10*/  UIADD3 UR4, UR13, UR4, URZ ;  /* 0x000000040d047290 */ /* 0x000fe4000fffe03f */
[----:B0-----:R-:W0:Y:S08]  /*12a20*/  @P0 LDC R3, c[0x0][0xbec] ;  /* 0x0002fb00ff030b82 */ /* 0x001e300000000800 */
[----:B------:R-:W1:Y:S01]  /*12a30*/  @P0 LDC R7, c[0x0][0xbf0] ;  /* 0x0002fc00ff070b82 */ /* 0x000e620000000800 */
[----:B--2---:R-:W-:-:S02]  /*12a40*/  IMAD R2, R201, 0x20, R6 ;  /* 0x00000020c9027824 */ /* 0x004fc400078e0206 */
[----:B------:R-:W-:Y:S02]  /*12a50*/  VIADD R6, R6, UR61 ;  /* 0x0000003d06067c36 */ /* 0x000fe40008000000 */
[----:B------:R-:W-:-:S04]  /*12a60*/  VIADD R4, R2, UR61 ;  /* 0x0000003d02047c36 */ /* 0x000fc80008000000 */
[----:B0-----:R-:W-:-:S04]  /*12a70*/  @P0 IMAD.HI.U32 R2, R4, R3, RZ ;  /* 0x0000000304020227 */ /* 0x001fc800078e00ff */
[----:B------:R-:W-:Y:S01]  /*12a80*/  IMAD.MOV.U32 R5, RZ, RZ, R4 ;  /* 0x000000ffff057224 */ /* 0x000fe200078e0004 */
[----:B-1----:R-:W-:Y:S01]  /*12a90*/  @P0 SHF.R.U32.HI R5, RZ, R7, R2 ;  /* 0x00000007ff050219 */ /* 0x002fe20000011602 */
[----:B------:R-:W-:Y:S02]  /*12aa0*/  IMAD.U32 R3, RZ, RZ, UR13 ;  /* 0x0000000dff037e24 */ /* 0x000fe4000f8e00ff */
[----:B------:R-:W-:Y:S01]  /*12ab0*/  IMAD.U32 R3, RZ, RZ, UR4 ;  /* 0x00000004ff037e24 */ /* 0x000fe2000f8e00ff */
[--C-:B------:R-:W-:Y:S01]  /*12ac0*/  SHF.R.S32.HI R2, RZ, 0x1f, R5.reuse ;  /* 0x0000001fff027819 */ /* 0x100fe20000011405 */
[----:B------:R-:W-:-:S04]  /*12ad0*/  IMAD.MOV R7, RZ, RZ, -R5 ;  /* 0x000000ffff077224 */ /* 0x000fc800078e0a05 */
[----:B------:R-:W-:Y:S02]  /*12ae0*/  IMAD R7, R11, R7, R4 ;  /* 0x000000070b077224 */ /* 0x000fe400078e0204 */
[----:B------:R-:W-:Y:S02]  /*12af0*/  IMAD R4, R2, UR8, RZ ;  /* 0x0000000802047c24 */ /* 0x000fe4000f8e02ff */
[----:B------:R-:W-:Y:S02]  /*12b00*/  IMAD.U32 R2, RZ, RZ, UR12 ;  /* 0x0000000cff027e24 */ /* 0x000fe4000f8e00ff */
[C---:B------:R-:W-:Y:S01]  /*12b10*/  IMAD R9, R5.reuse, UR9, R4 ;  /* 0x0000000905097c24 */ /* 0x040fe2000f8e0204 */
[----:B------:R-:W-:Y:S01]  /*12b20*/  SHF.R.S32.HI R4, RZ, 0x1f, R7 ;  /* 0x0000001fff047819 */ /* 0x000fe20000011407 */
[----:B------:R-:W-:Y:S01]  /*12b30*/  IMAD.WIDE.U32 R2, R5, UR8, R2 ;  /* 0x0000000805027c25 */ /* 0x000fe2000f8e0002 */
[----:B------:R-:W-:-:S03]  /*12b40*/  ULDC.64 UR8, c[0x0][0xad8] ;  /* 0x0002b60000087ab9 */ /* 0x000fc60000000a00 */
[----:B------:R-:W-:Y:S02]  /*12b50*/  IMAD R4, R4, UR8, RZ ;  /* 0x0000000804047c24 */ /* 0x000fe4000f8e02ff */
[----:B------:R-:W-:Y:S02]  /*12b60*/  IMAD.IADD R3, R3, 0x1, R9 ;  /* 0x0000000103037824 */ /* 0x000fe400078e0209 */
[C---:B------:R-:W-:Y:S02]  /*12b70*/  IMAD R5, R7.reuse, UR9, R4 ;  /* 0x0000000907057c24 */ /* 0x040fe4000f8e0204 */
[----:B------:R-:W-:Y:S01]  /*12b80*/  IMAD.WIDE.U32 R2, R7, UR8, R2 ;  /* 0x0000000807027c25 */ /* 0x000fe2000f8e0002 */
[----:B------:R-:W-:-:S03]  /*12b90*/  ULDC.64 UR8, c[0x0][0xa80] ;  /* 0x0002a00000087ab9 */ /* 0x000fc60000000a00 */
[----:B-----5:R-:W-:Y:S02]  /*12ba0*/  IMAD R11, R0, R11, RZ ;  /* 0x0000000b000b7224 */ /* 0x020fe400078e02ff */
[----:B------:R-:W-:Y:S02]  /*12bb0*/  VIADD R4, R6, 0x40 ;  /* 0x0000004006047836 */ /* 0x000fe40000000000 */
[----:B------:R-:W-:Y:S01]  /*12bc0*/  IMAD.IADD R3, R3, 0x1, R5 ;  /* 0x0000000103037824 */ /* 0x000fe200078e0205 */
[----:B------:R-:W-:Y:S01]  /*12bd0*/  LEA R5, P2, R2, UR8, 0x1 ;  /* 0x0000000802057c11 */ /* 0x000fe2000f8408ff */
[----:B------:R-:W-:Y:S01]  /*12be0*/  VIADD R0, R6, 0x20 ;  /* 0x0000002006007836 */ /* 0x000fe20000000000 */
[-C--:B------:R-:W-:Y:S01]  /*12bf0*/  ISETP.GE.AND P0, PT, R4, R11.reuse, PT ;  /* 0x0000000b0400720c */ /* 0x080fe20003f06270 */
[----:B------:R-:W-:Y:S01]  /*12c00*/  IMAD.SHL.U32 R7, R201, 0x8, RZ ;  /* 0x00000008c9077824 */ /* 0x000fe200078e00ff */
[----:B------:R-:W-:Y:S02]  /*12c10*/  LEA.HI.X R4, R2, UR9, R3, 0x1, P2 ;  /* 0x0000000902047c11 */ /* 0x000fe400090f0c03 */
[-C--:B------:R-:W-:Y:S01]  /*12c20*/  ISETP.GE.AND P2, PT, R6, R11.reuse, PT ;  /* 0x0000000b0600720c */ /* 0x080fe20003f46270 */
[C---:B------:R-:W-:Y:S01]  /*12c30*/  VIADD R9, R7.reuse, 0x40 ;  /* 0x0000004007097836 */ /* 0x040fe20000000000 */
[----:B------:R-:W-:Y:S01]  /*12c40*/  ISETP.GE.AND P1, PT, R0, R11, PT ;  /* 0x0000000b0000720c */ /* 0x000fe20003f26270 */
[C---:B------:R-:W-:Y:S01]  /*12c50*/  VIADD R13, R7.reuse, 0xc0 ;  /* 0x000000c0070d7836 */ /* 0x040fe20000000000 */
[----:B------:R0:W1:Y:S01]  /*12c60*/  SHFL.IDX PT, R2, R5, RZ, 0x181f ;  /* 0x00181fff05027589 */ /* 0x00006200000e0000 */
[----:B------:R-:W-:Y:S01]  /*12c70*/  VIADD R15, R7, 0x80 ;  /* 0x00000080070f7836 */ /* 0x000fe20000000000 */
[----:B------:R-:W-:-:S02]  /*12c80*/  SHF.R.S32.HI R10, RZ, 0x1f, R7 ;  /* 0x0000001fff0a7819 */ /* 0x000fc40000011407 */
[----:B------:R0:W2:Y:S01]  /*12c90*/  SHFL.IDX PT, R0, R4, RZ, 0x181f ;  /* 0x00181fff04007589 */ /* 0x0000a200000e0000 */
[----:B------:R-:W-:Y:S02]  /*12ca0*/  SHF.R.S32.HI R8, RZ, 0x1f, R9 ;  /* 0x0000001fff087819 */ /* 0x000fe40000011409 */
[----:B------:R-:W-:Y:S02]  /*12cb0*/  SHF.R.S32.HI R12, RZ, 0x1f, R13 ;  /* 0x0000001fff0c7819 */ /* 0x000fe4000001140d */
        /* <DEDUP_REMOVED lines=19> */
.L_x_1323:
[----:B------:R-:W-:Y:S05]  /*12df0*/  BSYNC B1 ;  /* 0x0000000000017941 */ /* 0x000fea0003800000 */
.L_x_1322:
        /* <DEDUP_REMOVED lines=21> */
.L_x_1325:
[----:B------:R-:W-:Y:S05]  /*12f50*/  BSYNC B1 ;  /* 0x0000000000017941 */ /* 0x000fea0003800000 */
.L_x_1324:
        /* <DEDUP_REMOVED lines=21> */
.L_x_1327:
[----:B------:R-:W-:Y:S05]  /*130b0*/  BSYNC B1 ;  /* 0x0000000000017941 */ /* 0x000fea0003800000 */
.L_x_1326:
        /* <DEDUP_REMOVED lines=22> */
.L_x_1316:
[----:B------:R-:W-:Y:S05]  /*13220*/  BSYNC B0 ;  /* 0x0000000000007941 */ /* 0x000fea0003800000 */
.L_x_1306:
[----:B------:R-:W-:Y:S02]  /*13230*/  ULDC UR4, c[0x0][0xc3c] ;  /* 0x00030f0000047ab9 */ /* 0x000fe40000000800 */
[----:B------:R-:W-:-:S06]  /*13240*/  UISETP.GE.AND UP0, UPT, UR7, UR4, UPT ;  /* 0x000000040700728c */ /* 0x000fcc000bf06270 */
[----:B------:R-:W-:-:S13]  /*13250*/  PLOP3.LUT P0, PT, PT, PT, UP0, 0x80, 0x0 ;  /* 0x000000000000781c */ /* 0x000fda0003f0f008 */
[----:B------:R-:W-:Y:S05]  /*13260*/  @!P0 BRA `(.L_x_1328) ;  /* 0xfffffedc00988947 */ /* 0x000fea000383ffff */
[----:B------:R-:W-:Y:S05]  /*13270*/  EXIT ;  /* 0x000000000000794d */ /* 0x000fea0003800000 */
.L_x_1215:
        /* <DEDUP_REMOVED lines=13> */
[----:B------:R-:W1:Y:S01]  /*13350*/  LDS.128 R24, [UR4+0x308d0] ;  /* 0x0308d004ff187984 */ /* 0x000e620008000c00 */
[----:B------:R-:W-:Y:S06]  /*13360*/  BAR.ARV 0x4, 0x180 ;  /* 0x0106000000007b1d */ /* 0x000fec0000002000 */
[----:B------:R-:W-:Y:S05]  /*13370*/  BRA `(.L_x_1330) ;  /* 0x0000000c00907947 */ /* 0x000fea0003800000 */
.L_x_1329:
        /* <DEDUP_REMOVED lines=43> */
.L_x_1333:
        /* <DEDUP_REMOVED lines=35> */
.L_x_1331:
        /* <DEDUP_REMOVED lines=9> */
[----:B0-----:R-:W-:-:S07]  /*138f0*/  ISETP.NE.AND P1, PT, R9, 0x1, PT ;  /* 0x000000010900780c */ /* 0x001fce0003f25270 */
[----:B-1----:R-:W-:Y:S06]  /*13900*/  @!P0 BRA `(.L_x_1334) ;  /* 0x0000000000088947 */ /* 0x002fec0003800000 */
[----:B------:R-:W-:-:S06]  /*13910*/  VIADD R24, R27, 0xffffffff ;  /* 0xffffffff1b187836 */ /* 0x000fcc0000000000 */
[----:B------:R0:W1:Y:S02]  /*13920*/  SHFL.IDX PT, R24, R5, R24, 0x1f ;  /* 0x00001f1805187589 */ /* 0x00006400000e0000 */
.L_x_1334:
[----:B-1----:R-:W-:Y:S02]  /*13930*/  IMAD R24, R24, UR5, R3 ;  /* 0x0000000518187c24 */ /* 0x002fe4000f8e0203 */
[----:B------:R-:W-:-:S03]  /*13940*/  VIADD R27, R27, UR4 ;  /* 0x000000041b1b7c36 */ /* 0x000fc60008000000 */
[----:B0-----:R-:W-:Y:S01]  /*13950*/  IADD3 R5, -R24, UR6, RZ ;  /* 0x0000000618057c10 */ /* 0x001fe2000fffe1ff */
[----:B------:R-:W-:Y:S06]  /*13960*/  @!P1 BRA `(.L_x_1335) ;  /* 0x0000000000e89947 */ /* 0x000fec0003800000 */
[-C--:B--2---:R-:W-:Y:S02]  /*13970*/  IABS R12, R6.reuse ;  /* 0x00000006000c7213 */ /* 0x084fe40000000000 */
[----:B------:R-:W-:Y:S02]  /*13980*/  IABS R4, R9 ;  /* 0x0000000900047213 */ /* 0x000fe40000000000 */
[----:B------:R-:W0:Y:S01]  /*13990*/  I2F.RP R8, R12 ;  /* 0x0000000c00087306 */ /* 0x000e220000209400 */
[----:B------:R-:W-:-:S07]  /*139a0*/  IABS R13, R6 ;  /* 0x00000006000d7213 */ /* 0x000fce0000000000 */
[----:B------:R-:W1:Y:S08]  /*139b0*/  I2F.RP R10, R4 ;  /* 0x00000004000a7306 */ /* 0x000e700000209400 */
[----:B0-----:R-:W0:Y:S08]  /*139c0*/  MUFU.RCP R8, R8 ;  /* 0x0000000800087308 */ /* 0x001e300000001000 */
[----:B-1----:R-:W-:Y:S01]  /*139d0*/  MUFU.RCP R10, R10 ;  /* 0x0000000a000a7308 */ /* 0x002fe20000001000 */
[----:B0-----:R-:W-:Y:S01]  /*139e0*/  VIADD R2, R8, 0xffffffe ;  /* 0x0ffffffe08027836 */ /* 0x001fe20000000000 */
[----:B------:R-:W-:-:S06]  /*139f0*/  IABS R8, R5 ;  /* 0x0000000500087213 */ /* 0x000fcc0000000000 */
[----:B------:R0:W1:Y:S02]  /*13a00*/  F2I.FTZ.U32.TRUNC.NTZ R3, R2 ;  /* 0x0000000200037305 */ /* 0x000064000021f000 */
[----:B0-----:R-:W-:Y:S02]  /*13a10*/  IMAD.MOV.U32 R2, RZ, RZ, RZ ;  /* 0x000000ffff027224 */ /* 0x001fe400078e00ff */
[----:B-1----:R-:W-:-:S04]  /*13a20*/  IMAD.MOV R11, RZ, RZ, -R3 ;  /* 0x000000ffff0b7224 */ /* 0x002fc800078e0a03 */
[----:B------:R-:W-:-:S04]  /*13a30*/  IMAD R11, R11, R12, RZ ;  /* 0x0000000c0b0b7224 */ /* 0x000fc800078e02ff */
[----:B------:R-:W-:-:S04]  /*13a40*/  IMAD.HI.U32 R3, R3, R11, R2 ;  /* 0x0000000b03037227 */ /* 0x000fc800078e0002 */
[----:B------:R-:W-:Y:S02]  /*13a50*/  IMAD.MOV R11, RZ, RZ, -R13 ;  /* 0x000000ffff0b7224 */ /* 0x000fe400078e0a0d */
[----:B------:R-:W-:-:S04]  /*13a60*/  IMAD.HI.U32 R2, R3, R8, RZ ;  /* 0x0000000803027227 */ /* 0x000fc800078e00ff */
[----:B------:R-:W-:Y:S01]  /*13a70*/  IMAD R3, R2, R11, R8 ;  /* 0x0000000b02037224 */ /* 0x000fe200078e0208 */
[----:B------:R-:W-:Y:S01]  /*13a80*/  LOP3.LUT R8, R5, R6, RZ, 0x3c, !PT ;  /* 0x0000000605087212 */ /* 0x000fe200078e3cff */
[----:B------:R-:W-:-:S03]  /*13a90*/  VIADD R11, R10, 0xffffffe ;  /* 0x0ffffffe0a0b7836 */ /* 0x000fc60000000000 */
[----:B------:R-:W-:Y:S02]  /*13aa0*/  ISETP.GT.U32.AND P1, PT, R12, R3, PT ;  /* 0x000000030c00720c */ /* 0x000fe40003f24070 */
[----:B------:R-:W-:-:S11]  /*13ab0*/  ISETP.GE.AND P2, PT, R8, RZ, PT ;  /* 0x000000ff0800720c */ /* 0x000fd60003f46270 */
[----:B------:R-:W-:Y:S02]  /*13ac0*/  @!P1 IMAD.IADD R3, R3, 0x1, -R12 ;  /* 0x0000000103039824 */ /* 0x000fe400078e0a0c */
[----:B------:R-:W-:Y:S01]  /*13ad0*/  @!P1 VIADD R2, R2, 0x1 ;  /* 0x0000000102029836 */ /* 0x000fe20000000000 */
[----:B------:R-:W-:Y:S02]  /*13ae0*/  ISETP.NE.AND P1, PT, R6, RZ, PT ;  /* 0x000000ff0600720c */ /* 0x000fe40003f25270 */
[----:B------:R-:W-:Y:S02]  /*13af0*/  ISETP.GE.U32.AND P0, PT, R3, R12, PT ;  /* 0x0000000c0300720c */ /* 0x000fe40003f06070 */
[----:B------:R-:W0:Y:S11]  /*13b00*/  F2I.FTZ.U32.TRUNC.NTZ R3, R11 ;  /* 0x0000000b00037305 */ /* 0x000e36000021f000 */
[----:B------:R-:W-:-:S04]  /*13b10*/  @P0 VIADD R2, R2, 0x1 ;  /* 0x0000000102020836 */ /* 0x000fc80000000000 */
[----:B------:R-:W-:Y:S01]  /*13b20*/  IMAD.MOV.U32 R10, RZ, RZ, R2 ;  /* 0x000000ffff0a7224 */ /* 0x000fe200078e0002 */
[----:B------:R-:W-:Y:S01]  /*13b30*/  IABS R2, R9 ;  /* 0x0000000900027213 */ /* 0x000fe20000000000 */
[----:B0-----:R-:W-:Y:S02]  /*13b40*/  IMAD.MOV R13, RZ, RZ, -R3 ;  /* 0x000000ffff0d7224 */ /* 0x001fe400078e0a03 */
[----:B------:R-:W-:Y:S01]  /*13b50*/  @!P2 IMAD.MOV R10, RZ, RZ, -R10 ;  /* 0x000000ffff0aa224 */ /* 0x000fe200078e0a0a */
[----:B------:R-:W-:Y:S01]  /*13b60*/  @!P1 LOP3.LUT R10, RZ, R6, RZ, 0x33, !PT ;  /* 0x00000006ff0a9212 */ /* 0x000fe200078e33ff */
[----:B------:R-:W-:Y:S02]  /*13b70*/  IMAD.MOV R12, RZ, RZ, -R2 ;  /* 0x000000ffff0c7224 */ /* 0x000fe400078e0a02 */
[----:B------:R-:W-:Y:S01]  /*13b80*/  IMAD R11, R13, R4, RZ ;  /* 0x000000040d0b7224 */ /* 0x000fe200078e02ff */
[----:B------:R-:W-:Y:S01]  /*13b90*/  IABS R8, R10 ;  /* 0x0000000a00087213 */ /* 0x000fe20000000000 */
[----:B------:R-:W-:-:S04]  /*13ba0*/  IMAD.MOV.U32 R2, RZ, RZ, RZ ;  /* 0x000000ffff027224 */ /* 0x000fc800078e00ff */
[----:B------:R-:W-:-:S04]  /*13bb0*/  IMAD.HI.U32 R2, R3, R11, R2 ;  /* 0x0000000b03027227 */ /* 0x000fc800078e0002 */
[----:B------:R-:W-:Y:S02]  /*13bc0*/  IMAD.MOV.U32 R3, RZ, RZ, R8 ;  /* 0x000000ffff037224 */ /* 0x000fe400078e0008 */
[----:B------:R-:W-:Y:S02]  /*13bd0*/  IMAD.MOV.U32 R8, RZ, RZ, R12 ;  /* 0x000000ffff087224 */ /* 0x000fe400078e000c */
[----:B------:R-:W-:-:S04]  /*13be0*/  IMAD.HI.U32 R2, R2, R3, RZ ;  /* 0x0000000302027227 */ /* 0x000fc800078e00ff */
[----:B------:R-:W-:-:S05]  /*13bf0*/  IMAD R3, R2, R8, R3 ;  /* 0x0000000802037224 */ /* 0x000fca00078e0203 */
[----:B------:R-:W-:-:S13]  /*13c00*/  ISETP.GT.U32.AND P1, PT, R4, R3, PT ;  /* 0x000000030400720c */ /* 0x000fda0003f24070 */
[----:B------:R-:W-:Y:S02]  /*13c10*/  @!P1 IMAD.IADD R3, R3, 0x1, -R4 ;  /* 0x0000000103039824 */ /* 0x000fe400078e0a04 */
[----:B------:R-:W-:Y:S01]  /*13c20*/  @!P1 VIADD R2, R2, 0x1 ;  /* 0x0000000102029836 */ /* 0x000fe20000000000 */
[----:B------:R-:W-:Y:S02]  /*13c30*/  ISETP.NE.AND P1, PT, R9, RZ, PT ;  /* 0x000000ff0900720c */ /* 0x000fe40003f25270 */
[----:B------:R-:W-:Y:S02]  /*13c40*/  ISETP.GE.U32.AND P0, PT, R3, R4, PT ;  /* 0x000000040300720c */ /* 0x000fe40003f06070 */
[----:B------:R-:W-:-:S04]  /*13c50*/  LOP3.LUT R3, R10, R9, RZ, 0x3c, !PT ;  /* 0x000000090a037212 */ /* 0x000fc800078e3cff */
[----:B------:R-:W-:Y:S01]  /*13c60*/  ISETP.GE.AND P2, PT, R3, RZ, PT ;  /* 0x000000ff0300720c */ /* 0x000fe20003f46270 */
[----:B------:R-:W-:-:S06]  /*13c70*/  IMAD.MOV R3, RZ, RZ, -R10 ;  /* 0x000000ffff037224 */ /* 0x000fcc00078e0a0a */
[----:B------:R-:W-:-:S06]  /*13c80*/  @P0 VIADD R2, R2, 0x1 ;  /* 0x0000000102020836 */ /* 0x000fcc0000000000 */
[----:B------:R-:W-:Y:S01]  /*13c90*/  @!P2 IMAD.MOV R2, RZ, RZ, -R2 ;  /* 0x000000ffff02a224 */ /* 0x000fe200078e0a02 */
[----:B------:R-:W-:-:S05]  /*13ca0*/  @!P1 LOP3.LUT R2, RZ, R9, RZ, 0x33, !PT ;  /* 0x00000009ff029212 */ /* 0x000fca00078e33ff */
[----:B------:R-:W-:-:S04]  /*13cb0*/  IMAD.MOV R26, RZ, RZ, -R2 ;  /* 0x000000ffff1a7224 */ /* 0x000fc800078e0a02 */
[C---:B------:R-:W-:Y:S02]  /*13cc0*/  IMAD R26, R9.reuse, R26, R10 ;  /* 0x0000001a091a7224 */ /* 0x040fe400078e020a */
[----:B------:R-:W-:Y:S02]  /*13cd0*/  IMAD R9, R9, 0x1000000, R2 ;  /* 0x0100000009097824 */ /* 0x000fe400078e0202 */
[----:B------:R-:W-:Y:S02]  /*13ce0*/  IMAD R2, R6, R3, R5 ;  /* 0x0000000306027224 */ /* 0x000fe400078e0205 */
[----:B------:R-:W-:Y:S01]  /*13cf0*/  IMAD R26, R26, 0x10000, R9 ;  /* 0x000100001a1a7824 */ /* 0x000fe200078e0209 */
[----:B------:R-:W-:Y:S06]  /*13d00*/  BRA `(.L_x_1336) ;  /* 0x0000000000f47947 */ /* 0x000fec0003800000 */
.L_x_1335:
[----:B------:R-:W0:Y:S02]  /*13d10*/  LDC.64 R2, c[0x0][0xc90] ;  /* 0x00032400ff027b82 */ /* 0x000e240000000a00 */
[----:B0-----:R-:W-:-:S05]  /*13d20*/  IMAD.WIDE R2, R27, 0x4, R2 ;  /* 0x000000041b027825 */ /* 0x001fca00078e0202 */
[----:B------:R0:W2:Y:S01]  /*13d30*/  LDG.E R13, desc[UR36][R2.64] ;  /* 0x00000024020d7981 */ /* 0x0000a2000c1e1900 */
[----:B------:R-:W-:Y:S01]  /*13d40*/  IABS R15, R5 ;  /* 0x00000005000f7213 */ /* 0x000fe20000000000 */
[----:B0-----:R-:W-:Y:S02]  /*13d50*/  IMAD.MOV.U32 R2, RZ, RZ, RZ ;  /* 0x000000ffff027224 */ /* 0x001fe400078e00ff */
[----:B--2---:R-:W-:-:S05]  /*13d60*/  IMAD R4, R6, R13, RZ ;  /* 0x0000000d06047224 */ /* 0x004fca00078e02ff */
[-C--:B------:R-:W-:Y:S02]  /*13d70*/  IABS R10, R4.reuse ;  /* 0x00000004000a7213 */ /* 0x080fe40000000000 */
[----:B------:R-:W-:Y:S02]  /*13d80*/  IABS R12, R4 ;  /* 0x00000004000c7213 */ /* 0x000fe40000000000 */
[----:B------:R-:W0:Y:S08]  /*13d90*/  I2F.RP R8, R10 ;  /* 0x0000000a00087306 */ /* 0x000e300000209400 */
[----:B0-----:R-:W0:Y:S02]  /*13da0*/  MUFU.RCP R8, R8 ;  /* 0x0000000800087308 */ /* 0x001e240000001000 */
[----:B0-----:R-:W-:-:S06]  /*13db0*/  VIADD R9, R8, 0xffffffe ;  /* 0x0ffffffe08097836 */ /* 0x001fcc0000000000 */
[----:B------:R-:W0:Y:S02]  /*13dc0*/  F2I.FTZ.U32.TRUNC.NTZ R3, R9 ;  /* 0x0000000900037305 */ /* 0x000e24000021f000 */
[----:B0-----:R-:W-:-:S04]  /*13dd0*/  IMAD.MOV R11, RZ, RZ, -R3 ;  /* 0x000000ffff0b7224 */ /* 0x001fc800078e0a03 */
[----:B------:R-:W-:-:S04]  /*13de0*/  IMAD R11, R11, R10, RZ ;  /* 0x0000000a0b0b7224 */ /* 0x000fc800078e02ff */
[----:B------:R-:W-:-:S04]  /*13df0*/  IMAD.HI.U32 R2, R3, R11, R2 ;  /* 0x0000000b03027227 */ /* 0x000fc800078e0002 */
[----:B------:R-:W-:Y:S02]  /*13e00*/  IMAD.MOV R3, RZ, RZ, -R12 ;  /* 0x000000ffff037224 */ /* 0x000fe400078e0a0c */
        /* <DEDUP_REMOVED lines=12> */
[----:B------:R-:W-:Y:S02]  /*13ed0*/  IMAD R11, R13, R2, RZ ;  /* 0x000000020d0b7224 */ /* 0x000fe400078e02ff */
[----:B------:R-:W-:Y:S02]  /*13ee0*/  IMAD.MOV R2, RZ, RZ, -R2 ;  /* 0x000000ffff027224 */ /* 0x000fe400078e0a02 */
[----:B------:R-:W-:Y:S02]  /*13ef0*/  IMAD.MOV R3, RZ, RZ, -R11 ;  /* 0x000000ffff037224 */ /* 0x000fe400078e0a0b */
[----:B------:R-:W-:Y:S02]  /*13f00*/  IMAD R4, R4, R2, R5 ;  /* 0x0000000204047224 */ /* 0x000fe400078e0205 */
[----:B------:R-:W-:Y:S01]  /*13f10*/  IMAD.MOV.U32 R2, RZ, RZ, RZ ;  /* 0x000000ffff027224 */ /* 0x000fe200078e00ff */
[----:B------:R-:W-:-:S04]  /*13f20*/  VIADDMNMX R13, R3, UR5, R13, PT ;  /* 0x00000005030d7c46 */ /* 0x000fc8000b80010d */
[-C--:B------:R-:W-:Y:S01]  /*13f30*/  IABS R10, R13.reuse ;  /* 0x0000000d000a7213 */ /* 0x080fe20000000000 */
[----:B------:R-:W-:Y:S01]  /*13f40*/  IMAD.MOV R26, RZ, RZ, -R13 ;  /* 0x000000ffff1a7224 */ /* 0x000fe200078e0a0d */
[----:B------:R-:W-:Y:S02]  /*13f50*/  IABS R12, R13 ;  /* 0x0000000d000c7213 */ /* 0x000fe40000000000 */
[----:B------:R-:W0:Y:S08]  /*13f60*/  I2F.RP R8, R10 ;  /* 0x0000000a00087306 */ /* 0x000e300000209400 */
[----:B0-----:R-:W0:Y:S02]  /*13f70*/  MUFU.RCP R8, R8 ;  /* 0x0000000800087308 */ /* 0x001e240000001000 */
[----:B0-----:R-:W-:-:S06]  /*13f80*/  VIADD R3, R8, 0xffffffe ;  /* 0x0ffffffe08037836 */ /* 0x001fcc0000000000 */
[----:B------:R-:W0:Y:S02]  /*13f90*/  F2I.FTZ.U32.TRUNC.NTZ R3, R3 ;  /* 0x0000000300037305 */ /* 0x000e24000021f000 */
[----:B0-----:R-:W-:-:S04]  /*13fa0*/  IMAD.MOV R9, RZ, RZ, -R3 ;  /* 0x000000ffff097224 */ /* 0x001fc800078e0a03 */
[----:B------:R-:W-:Y:S01]  /*13fb0*/  IMAD.MOV.U32 R5, RZ, RZ, R9 ;  /* 0x000000ffff057224 */ /* 0x000fe200078e0009 */
[----:B------:R-:W-:-:S03]  /*13fc0*/  IABS R9, R4 ;  /* 0x0000000400097213 */ /* 0x000fc60000000000 */
        /* <DEDUP_REMOVED lines=11> */
[----:B------:R-:W-:Y:S02]  /*14080*/  ISETP.GE.AND P2, PT, R3, RZ, PT ;  /* 0x000000ff0300720c */ /* 0x000fe40003f46270 */
[----:B------:R-:W-:-:S05]  /*14090*/  IADD3 R3, R11, 0x1000000, R4 ;  /* 0x010000000b037810 */ /* 0x000fca0007ffe004 */
[----:B------:R-:W-:-:S06]  /*140a0*/  @P0 VIADD R2, R2, 0x1 ;  /* 0x0000000102020836 */ /* 0x000fcc0000000000 */
[----:B------:R-:W-:Y:S01]  /*140b0*/  @!P2 IMAD.MOV R2, RZ, RZ, -R2 ;  /* 0x000000ffff02a224 */ /* 0x000fe200078e0a02 */
[----:B------:R-:W-:-:S05]  /*140c0*/  @!P1 LOP3.LUT R2, RZ, R13, RZ, 0x33, !PT ;  /* 0x0000000dff029212 */ /* 0x000fca00078e33ff */
[----:B------:R-:W-:-:S07]  /*140d0*/  IMAD R26, R2, R26, R3 ;  /* 0x0000001a021a7224 */ /* 0x000fce00078e0203 */
.L_x_1336:
[----:B------:R-:W-:-:S05]  /*140e0*/  LOP3.LUT R25, RZ, R2, RZ, 0x33, !PT ;  /* 0x00000002ff197212 */ /* 0x000fca00078e33ff */
[----:B------:R-:W-:Y:S01]  /*140f0*/  IMAD.IADD R25, R6, 0x1, R25 ;  /* 0x0000000106197824 */ /* 0x000fe200078e0219 */
[----:B------:R-:W-:Y:S06]  /*14100*/  BRA `(.L_x_1337) ;  /* 0x0000000000147947 */ /* 0x000fec0003800000 */
.L_x_1332:
[----:B------:R-:W-:Y:S01]  /*14110*/  ULDC UR4, c[0x0][0xc3c] ;  /* 0x00030f0000047ab9 */ /* 0x000fe20000000800 */
[----:B------:R-:W-:Y:S02]  /*14120*/  IMAD.MOV.U32 R25, RZ, RZ, RZ ;  /* 0x000000ffff197224 */ /* 0x000fe400078e00ff */
[----:B------:R-:W-:Y:S02]  /*14130*/  IMAD.U32 R24, RZ, RZ, UR6 ;  /* 0x00000006ff187e24 */ /* 0x000fe4000f8e00ff */
[----:B------:R-:W-:Y:S02]  /*14140*/  IMAD.MOV.U32 R26, RZ, RZ, RZ ;  /* 0x000000ffff1a7224 */ /* 0x000fe400078e00ff */
[----:B------:R-:W-:-:S07]  /*14150*/  IMAD.U32 R27, RZ, RZ, UR4 ;  /* 0x00000004ff1b7e24 */ /* 0x000fce000f8e00ff */
.L_x_1337:
[----:B------:R-:W-:-:S13]  /*14160*/  ISETP.NE.AND P0, PT, R7, RZ, PT ;  /* 0x000000ff0700720c */ /* 0x000fda0003f05270 */
[----:B------:R-:W0:Y:S01]  /*14170*/  @!P0 S2R R3, SR_CgaCtaId ;  /* 0x0000000000038919 */ /* 0x000e220000008800 */
[----:B------:R-:W-:-:S04]  /*14180*/  @!P0 MOV R2, 0x400 ;  /* 0x0000040000028802 */ /* 0x000fc80000000f00 */
[----:B0-----:R-:W-:-:S05]  /*14190*/  @!P0 LEA R2, R3, R2, 0x18 ;  /* 0x0000000203028211 */ /* 0x001fca00078ec0ff */
[----:B------:R0:W-:Y:S01]  /*141a0*/  @!P0 STS.128 [R2+0x308d0], R24 ;  /* 0x0308d01802008388 */ /* 0x0001e20000000c00 */
[----:B------:R-:W-:Y:S06]  /*141b0*/  BAR.ARV 0x5, 0x180 ;  /* 0x0146000000007b1d */ /* 0x000fec0000002000 */
.L_x_1330:
[----:B------:R2:W-:Y:S01]  /*141c0*/  STL [R1+0x20], RZ ;  /* 0x000020ff01007387 */ /* 0x0005e20000100800 */
[----:B------:R-:W-:Y:S01]  /*141d0*/  ULDC UR4, c[0x0][0xc3c] ;  /* 0x00030f0000047ab9 */ /* 0x000fe20000000800 */
[----:B------:R-:W-:Y:S01]  /*141e0*/  IMAD.MOV.U32 R28, RZ, RZ, 0x1 ;  /* 0x00000001ff1c7424 */ /* 0x000fe200078e00ff */
[----:B-1----:R-:W-:Y:S01]  /*141f0*/  ISETP.GE.AND P0, PT, R27, UR4, PT ;  /* 0x000000041b007c0c */ /* 0x002fe2000bf06270 */
[----:B------:R-:W-:-:S12]  /*14200*/  IMAD.MOV.U32 R22, RZ, RZ, RZ ;  /* 0x000000ffff167224 */ /* 0x000fd800078e00ff */
[----:B--2---:R-:W-:Y:S05]  /*14210*/  @P0 BRA `(.L_x_1338) ;  /* 0x0000005000440947 */ /* 0x004fea0003800000 */
[----:B0-----:R-:W2:Y:S01]  /*14220*/  LDL R2, [R1+0x30] ;  /* 0x0000300001027983 */ /* 0x001ea20000100800 */
[----:B------:R-:W0:Y:S01]  /*14230*/  S2UR UR5, SR_CgaCtaId ;  /* 0x00000000000579c3 */ /* 0x000e220000008800 */
[C---:B------:R-:W-:Y:S01]  /*14240*/  IMAD.SHL.U32 R33, R0.reuse, 0x8, RZ ;  /* 0x0000000800217824 */ /* 0x040fe200078e00ff */
[----:B------:R-:W-:Y:S01]  /*14250*/  LOP3.LUT R4, R0, 0x7f, RZ, 0xc0, !PT ;  /* 0x0000007f00047812 */ /* 0x000fe200078ec0ff */
[----:B------:R1:W-:Y:S01]  /*14260*/  STL [R1+0x20], RZ ;  /* 0x000020ff01007387 */ /* 0x0003e20000100800 */
[----:B------:R-:W-:Y:S01]  /*14270*/  BSSY B8, `(.L_x_1338) ;  /* 0x000050b000087945 */ /* 0x000fe20003800000 */
[----:B------:R-:W-:Y:S01]  /*14280*/  IMAD.MOV.U32 R28, RZ, RZ, 0x1 ;  /* 0x00000001ff1c7424 */ /* 0x000fe200078e00ff */
[----:B------:R-:W-:Y:S01]  /*14290*/  LOP3.LUT R3, R33, 0x1f8, RZ, 0xc0, !PT ;  /* 0x000001f821037812 */ /* 0x000fe200078ec0ff */
[----:B------:R-:W-:Y:S01]  /*142a0*/  IMAD.MOV.U32 R22, RZ, RZ, RZ ;  /* 0x000000ffff167224 */ /* 0x000fe200078e00ff */
[----:B------:R-:W-:Y:S01]  /*142b0*/  ULDC UR39, c[0x0][0xc] ;  /* 0x0000030000277ab9 */ /* 0x000fe20000000800 */
[----:B--2---:R-:W-:-:S02]  /*142c0*/  R2UR UR4, R2 ;  /* 0x00000000020472ca */ /* 0x004fc400000e0000 */
[----:B------:R-:W-:Y:S01]  /*142d0*/  LOP3.LUT R2, R3, 0x38, R0, 0x78, !PT ;  /* 0x0000003803027812 */ /* 0x000fe200078e7800 */
[----:B------:R-:W-:Y:S01]  /*142e0*/  IMAD.SHL.U32 R0, R0, 0x10, RZ ;  /* 0x0000001000007824 */ /* 0x000fe200078e00ff */
[----:B------:R-:W-:Y:S02]  /*142f0*/  SHF.R.U32.HI R3, RZ, 0x3, R4 ;  /* 0x00000003ff037819 */ /* 0x000fe40000011604 */
[----:B------:R-:W-:Y:S02]  /*14300*/  LOP3.LUT R31, R2, 0x200, R33, 0xf8, !PT ;  /* 0x00000200021f7812 */ /* 0x000fe400078ef821 */
[----:B------:R-:W-:Y:S02]  /*14310*/  LOP3.LUT R33, R33, 0x38, RZ, 0xc0, !PT ;  /* 0x0000003821217812 */ /* 0x000fe400078ec0ff */
[----:B------:R-:W-:Y:S02]  /*14320*/  LOP3.LUT R0, R3, 0x70, R0, 0xf8, !PT ;  /* 0x0000007003007812 */ /* 0x000fe400078ef800 */
[C---:B------:R-:W-:Y:S01]  /*14330*/  LOP3.LUT R37, R33.reuse, 0x40, RZ, 0xfc, !PT ;  /* 0x0000004021257812 */ /* 0x040fe200078efcff */
[----:B------:R-:W-:Y:S01]  /*14340*/  ULOP3.LUT UR38, UR4, 0x2, URZ, 0xfc, !UPT ;  /* 0x0000000204267892 */ /* 0x000fe2000f8efc3f */
[----:B------:R-:W-:-:S02]  /*14350*/  LOP3.LUT R36, R33, 0x80, RZ, 0xfc, !PT ;  /* 0x0000008021247812 */ /* 0x000fc400078efcff */
[----:B------:R-:W-:Y:S01]  /*14360*/  UMOV UR4, 0x400 ;  /* 0x0000040000047882 */ /* 0x000fe20000000000 */
[----:B------:R-:W-:Y:S01]  /*14370*/  LOP3.LUT R34, R33, 0xc0, RZ, 0xfc, !PT ;  /* 0x000000c021227812 */ /* 0x000fe200078efcff */
[----:B0-----:R-:W-:-:S06]  /*14380*/  ULEA UR4, UR5, UR4, 0x18 ;  /* 0x0000000405047291 */ /* 0x001fcc000f8ec03f */
[----:B------:R-:W-:-:S04]  /*14390*/  IMAD.U32 R17, RZ, RZ, UR4 ;  /* 0x00000004ff117e24 */ /* 0x000fc8000f8e00ff */
[----:B-1----:R-:W-:-:S07]  /*143a0*/  IMAD R32, R31, 0x2, R17 ;  /* 0x000000021f207824 */ /* 0x002fce00078e0211 */
.L_x_1411:
[----:B------:R-:W-:Y:S05]  /*143b0*/  YIELD ;  /* 0x0000000000007946 */ /* 0x000fea0003800000 */
[----:B------:R-:W-:Y:S01]  /*143c0*/  ULDC.64 UR4, c[0x0][0xa28] ;  /* 0x00028a0000047ab9 */ /* 0x000fe20000000a00 */
[----:B------:R-:W-:Y:S01]  /*143d0*/  IMAD.MOV.U32 R19, RZ, RZ, RZ ;  /* 0x000000ffff137224 */ /* 0x000fe200078e00ff */
[----:B------:R-:W-:-:S04]  /*143e0*/  ISETP.NE.U32.AND P0, PT, RZ, UR4, PT ;  /* 0x00000004ff007c0c */ /* 0x000fc8000bf05070 */
[----:B------:R-:W-:Y:S01]  /*143f0*/  ISETP.NE.AND.EX P0, PT, RZ, UR5, PT, P0 ;  /* 0x00000005ff007c0c */ /* 0x000fe2000bf05300 */
[----:B------:R-:W-:-:S12]  /*14400*/  ULDC.64 UR4, c[0x0][0xa18] ;  /* 0x0002860000047ab9 */ /* 0x000fd80000000a00 */
[----:B0-----:R-:W0:Y:S02]  /*14410*/  @P0 LDC.64 R2, c[0x0][0xa28] ;  /* 0x00028a00ff020b82 */ /* 0x001e240000000a00 */
[----:B0-----:R-:W-:-:S05]  /*14420*/  @P0 IMAD.WIDE R2, R27, 0x4, R2 ;  /* 0x000000041b020825 */ /* 0x001fca00078e0202 */
[----:B--2---:R0:W2:Y:S01]  /*14430*/  @P0 LDG.E R19, desc[UR36][R2.64] ;  /* 0x0000002402130981 */ /* 0x0040a2000c1e1900 */
[----:B------:R-:W-:Y:S01]  /*14440*/  ISETP.NE.U32.AND P0, PT, RZ, UR4, PT ;  /* 0x00000004ff007c0c */ /* 0x000fe2000bf05070 */
[----:B------:R-:W-:Y:S01]  /*14450*/  IMAD.MOV.U32 R35, RZ, RZ, RZ ;  /* 0x000000ffff237224 */ /* 0x000fe200078e00ff */
[----:B------:R-:W-:Y:S02]  /*14460*/  LOP3.LUT R16, R16, 0xfffffeff, RZ, 0xc0, !PT ;  /* 0xfffffeff10107812 */ /* 0x000fe400078ec0ff */
[----:B------:R-:W-:Y:S01]  /*14470*/  ISETP.NE.AND.EX P1, PT, RZ, UR5, PT, P0 ;  /* 0x00000005ff007c0c */ /* 0x000fe2000bf25300 */
[----:B------:R-:W-:Y:S02]  /*14480*/  ULDC.64 UR4, c[0x0][0xa00] ;  /* 0x0002800000047ab9 */ /* 0x000fe40000000a00 */
[----:B------:R-:W-:Y:S01]  /*14490*/  ISETP.NE.U32.AND P0, PT, RZ, UR4, PT ;  /* 0x00000004ff007c0c */ /* 0x000fe2000bf05070 */
[----:B0-----:R-:W0:Y:S03]  /*144a0*/  LDC.64 R2, c[0x0][0xa00] ;  /* 0x00028000ff027b82 */ /* 0x001e260000000a00 */
[----:B------:R-:W-:Y:S01]  /*144b0*/  ISETP.NE.AND.EX P2, PT, RZ, UR5, PT, P0 ;  /* 0x00000005ff007c0c */ /* 0x000fe2000bf45300 */
[----:B------:R-:W-:-:S05]  /*144c0*/  ULDC.64 UR4, c[0x0][0x418] ;  /* 0x0001060000047ab9 */ /* 0x000fca0000000a00 */
[----:B------:R-:W1:Y:S07]  /*144d0*/  @P1 LDC.64 R4, c[0x0][0xa18] ;  /* 0x00028600ff041b82 */ /* 0x000e6e0000000a00 */
[----:B------:R-:W-:Y:S01]  /*144e0*/  @P2 LOP3.LUT R16, R16, 0x100, RZ, 0xfc, !PT ;  /* 0x0000010010102812 */ /* 0x000fe200078efcff */
[----:B0-----:R-:W-:-:S05]  /*144f0*/  IMAD.WIDE R2, R27, 0x4, R2 ;  /* 0x000000041b027825 */ /* 0x001fca00078e0202 */
[----:B------:R0:W5:Y:S01]  /*14500*/  @P2 LDG.E R35, desc[UR36][R2.64] ;  /* 0x0000002402232981 */ /* 0x000162000c1e1900 */
[----:B-1----:R-:W-:-:S05]  /*14510*/  @P1 IMAD.WIDE R4, R27, 0x4, R4 ;  /* 0x000000041b041825 */ /* 0x002fca00078e0204 */
[----:B------:R0:W5:Y:S01]  /*14520*/  @P1 LDG.E R29, desc[UR36][R4.64] ;  /* 0x00000024041d1981 */ /* 0x000162000c1e1900 */
[----:B------:R-:W-:-:S03]  /*14530*/  UISETP.NE.U32.AND UP0, UPT, UR4, URZ, UPT ;  /* 0x0000003f0400728c */ /* 0x000fc6000bf05070 */
[----:B------:R-:W-:Y:S01]  /*14540*/  ULDC UR4, c[0x0][0x424] ;  /* 0x0001090000047ab9 */ /* 0x000fe20000000800 */
[----:B------:R-:W-:-:S03]  /*14550*/  UISETP.NE.AND.EX UP0, UPT, UR5, URZ, UPT, UP0 ;  /* 0x0000003f0500728c */ /* 0x000fc6000bf05300 */
[----:B------:R-:W-:Y:S01]  /*14560*/  ULDC UR5, c[0x0][0x2f0] ;  /* 0x0000bc0000057ab9 */ /* 0x000fe20000000800 */
[----:B------:R-:W-:-:S04]  /*14570*/  USEL UR4, UR4, 0x1, UP0 ;  /* 0x0000000104047887 */ /* 0x000fc80008000000 */
[----:B------:R-:W-:-:S06]  /*14580*/  UIMAD UR4, UR4, UR5, URZ ;  /* 0x00000005040472a4 */ /* 0x000fcc000f8e023f */
[----:B------:R-:W-:Y:S01]  /*14590*/  IMAD.U32 R0, RZ, RZ, UR4 ;  /* 0x00000004ff007e24 */ /* 0x000fe2000f8e00ff */
[----:B--2---:R0:W-:Y:S01]  /*145a0*/  STL [R1+0x8], R19 ;  /* 0x0000081301007387 */ /* 0x0041e20000100800 */
[----:B------:R-:W-:Y:S05]  /*145b0*/  @P1 BRA `(.L_x_1339) ;  /* 0x0000000000181947 */ /* 0x000fea0003800000 */
[----:B------:R-:W-:Y:S02]  /*145c0*/  ULDC UR4, c[0x0][0x288] ;  /* 0x0000a20000047ab9 */ /* 0x000fe40000000800 */
[----:B-----5:R-:W-:Y:S01]  /*145d0*/  IMAD.U32 R29, RZ, RZ, UR4 ;  /* 0x00000004ff1d7e24 */ /* 0x020fe2000f8e00ff */
[----:B------:R-:W-:Y:S06]  /*145e0*/  @!P2 BRA `(.L_x_1339) ;  /* 0x00000000000ca947 */ /* 0x000fec0003800000 */
[----:B0-----:R-:W2:Y:S04]  /*145f0*/  LDG.E R4, desc[UR36][R2.64] ;  /* 0x0000002402047981 */ /* 0x001ea8000c1e1900 */
[----:B------:R-:W2:Y:S02]  /*14600*/  LDG.E R29, desc[UR36][R2.64+0x4] ;  /* 0x00000424021d7981 */ /* 0x000ea4000c1e1900 */
[----:B--2---:R-:W-:-:S07]  /*14610*/  IMAD.IADD R29, R29, 0x1, -R4 ;  /* 0x000000011d1d7824 */ /* 0x004fce00078e0a04 */
.L_x_1339:
[----:B------:R-:W-:Y:S02]  /*14620*/  ULDC.64 UR4, c[0x0][0xa20] ;  /* 0x0002880000047ab9 */ /* 0x000fe40000000a00 */
[----:B------:R-:W-:-:S04]  /*14630*/  ISETP.NE.U32.AND P0, PT, RZ, UR4, PT ;  /* 0x00000004ff007c0c */ /* 0x000fc8000bf05070 */
[----:B------:R-:W-:-:S13]  /*14640*/  ISETP.NE.AND.EX P0, PT, RZ, UR5, PT, P0 ;  /* 0x00000005ff007c0c */ /* 0x000fda000bf05300 */
[----:B------:R-:W-:Y:S05]  /*14650*/  @!P0 BRA `(.L_x_1340) ;  /* 0x0000000000108947 */ /* 0x000fea0003800000 */
[----:B0-----:R-:W0:Y:S02]  /*14660*/  LDC.64 R2, c[0x0][0xa20] ;  /* 0x00028800ff027b82 */ /* 0x001e240000000a00 */
[----:B0-----:R-:W-:-:S05]  /*14670*/  IMAD.WIDE R2, R27, 0x4, R2 ;  /* 0x000000041b027825 */ /* 0x001fca00078e0202 */
[----:B------:R0:W5:Y:S01]  /*14680*/  LDG.E R0, desc[UR36][R2.64] ;  /* 0x0000002402007981 */ /* 0x000162000c1e1900 */
[----:B------:R-:W-:Y:S05]  /*14690*/  BRA `(.L_x_1341) ;  /* 0x0000000000247947 */ /* 0x000fea0003800000 */
.L_x_1340:
[----:B------:R-:W-:Y:S02]  /*146a0*/  ULDC.64 UR4, c[0x0][0xa08] ;  /* 0x0002820000047ab9 */ /* 0x000fe40000000a00 */
[----:B------:R-:W-:-:S04]  /*146b0*/  ISETP.NE.U32.AND P0, PT, RZ, UR4, PT ;  /* 0x00000004ff007c0c */ /* 0x000fc8000bf05070 */
[----:B------:R-:W-:-:S13]  /*146c0*/  ISETP.NE.AND.EX P0, PT, RZ, UR5, PT, P0 ;  /* 0x00000005ff007c0c */ /* 0x000fda000bf05300 */
[----:B------:R-:W-:Y:S05]  /*146d0*/  @!P0 BRA `(.L_x_1341) ;  /* 0x0000000000148947 */ /* 0x000fea0003800000 */
[----:B0-----:R-:W0:Y:S02]  /*146e0*/  LDC.64 R2, c[0x0][0xa08] ;  /* 0x00028200ff027b82 */ /* 0x001e240000000a00 */
[----:B0-----:R-:W-:-:S05]  /*146f0*/  IMAD.WIDE R2, R27, 0x4, R2 ;  /* 0x000000041b027825 */ /* 0x001fca00078e0202 */
[----:B------:R-:W2:Y:S04]  /*14700*/  LDG.E R0, desc[UR36][R2.64] ;  /* 0x0000002402007981 */ /* 0x000ea8000c1e1900 */
[----:B------:R-:W2:Y:S02]  /*14710*/  LDG.E R5, desc[UR36][R2.64+0x4] ;  /* 0x0000042402057981 */ /* 0x000ea4000c1e1900 */
[----:B--2---:R-:W-:-:S07]  /*14720*/  IMAD.IADD R0, R5, 0x1, -R0 ;  /* 0x0000000105007824 */ /* 0x004fce00078e0a00 */
.L_x_1341:
[----:B0-----:R-:W0:Y:S01]  /*14730*/  LDC R2, c[0x0][0x448] ;  /* 0x00011200ff027b82 */ /* 0x001e220000000800 */
[----:B-----5:R-:W-:Y:S01]  /*14740*/  IMAD.IADD R23, R0, 0x1, -R19 ;  /* 0x0000000100177824 */ /* 0x020fe200078e0a13 */
[----:B------:R-:W-:Y:S01]  /*14750*/  LOP3.LUT R16, R16, 0xffffff7f, RZ, 0xc0, !PT ;  /* 0xffffff7f10107812 */ /* 0x000fe200078ec0ff */
[----:B------:R-:W-:-:S03]  /*14760*/  IMAD.SHL.U32 R25, R25, 0x80, RZ ;  /* 0x0000008019197824 */ /* 0x000fc600078e00ff */
[----:B------:R1:W-:Y:S01]  /*14770*/  STL [R1], R23 ;  /* 0x0000001701007387 */ /* 0x0003e20000100800 */
[----:B------:R-:W-:Y:S01]  /*14780*/  VIADD R4, R25, 0x7f ;  /* 0x0000007f19047836 */ /* 0x000fe20000000000 */
[----:B0-----:R-:W-:Y:S02]  /*14790*/  ISETP.NE.AND P2, PT, R2, 0x1, PT ;  /* 0x000000010200780c */ /* 0x001fe40003f45270 */
[----:B------:R-:W0:Y:S11]  /*147a0*/  LDC.64 R2, c[0x0][0x9e0] ;  /* 0x00027800ff027b82 */ /* 0x000e360000000a00 */
[----:B------:R-:W2:Y:S01]  /*147b0*/  @P2 LDC R5, c[0x0][0x44c] ;  /* 0x00011300ff052b82 */ /* 0x000ea20000000800 */
[----:B------:R-:W-:-:S07]  /*147c0*/  @P2 LOP3.LUT R16, R16, 0x80, RZ, 0xfc, !PT ;  /* 0x0000008010102812 */ /* 0x000fce00078efcff */
[----:B------:R-:W3:Y:S01]  /*147d0*/  @P2 LDC R6, c[0x0][0x450] ;  /* 0x00011400ff062b82 */ /* 0x000ee20000000800 */
[----:B0-----:R-:W-:Y:S01]  /*147e0*/  ISETP.GE.AND P1, PT, R3, 0x1, PT ;  /* 0x000000010300780c */ /* 0x001fe20003f26270 */
[----:B--2---:R-:W-:-:S05]  /*147f0*/  @P2 IMAD.HI.U32 R5, R4, R5, RZ ;  /* 0x0000000504052227 */ /* 0x004fca00078e00ff */
[----:B---3--:R-:W-:Y:S02]  /*14800*/  @P2 SHF.R.U32.HI R4, RZ, R6, R5 ;  /* 0x00000006ff042219 */ /* 0x008fe40000011605 */
[----:B------:R-:W-:-:S05]  /*14810*/  IADD3 R5, R23, 0x1, -R29 ;  /* 0x0000000117057810 */ /* 0x000fca0007ffe81d */
[----:B------:R-:W-:-:S04]  /*14820*/  IMAD.IADD R7, R5, 0x1, R4 ;  /* 0x0000000105077824 */ /* 0x000fc800078e0204 */
[----:B------:R-:W-:Y:S01]  /*14830*/  IMAD.IADD R2, R7, 0x1, R2 ;  /* 0x0000000107027824 */ /* 0x000fe200078e0202 */
[----:B-1----:R-:W-:Y:S06]  /*14840*/  @!P1 BRA `(.L_x_1342) ;  /* 0x0000000000489947 */ /* 0x002fec0003800000 */
[C---:B------:R-:W-:Y:S01]  /*14850*/  ISETP.GT.AND P0, PT, R7.reuse, RZ, PT ;  /* 0x000000ff0700720c */ /* 0x040fe20003f04270 */
[----:B------:R-:W-:Y:S01]  /*14860*/  BSSY B0, `(.L_x_1343) ;  /* 0x000000e000007945 */ /* 0x000fe20003800000 */
[----:B------:R-:W-:-:S11]  /*14870*/  VIADD R0, R7, 0xffffffff ;  /* 0xffffffff07007836 */ /* 0x000fd60000000000 */
[----:B------:R-:W-:Y:S05]  /*14880*/  @P0 BRA `(.L_x_1344) ;  /* 0x00000000001c0947 */ /* 0x000fea0003800000 */
[----:B------:R-:W-:Y:S01]  /*14890*/  ISETP.NE.AND P0, PT, R3, 0x1, PT ;  /* 0x000000010300780c */ /* 0x000fe20003f05270 */
[----:B------:R-:W-:-:S12]  /*148a0*/  IMAD.MOV R7, RZ, RZ, -R7 ;  /* 0x000000ffff077224 */ /* 0x000fd800078e0a07 */
[----:B------:R-:W0:Y:S02]  /*148b0*/  @P0 LDC.64 R4, c[0x0][0x9e8] ;  /* 0x00027a00ff040b82 */ /* 0x000e240000000a00 */
[----:B0-----:R-:W-:-:S05]  /*148c0*/  @P0 IMAD.HI.U32 R4, R7, R4, RZ ;  /* 0x0000000407040227 */ /* 0x001fca00078e00ff */
[----:B------:R-:W-:-:S04]  /*148d0*/  @P0 SHF.R.U32.HI R7, RZ, R5, R4 ;  /* 0x00000005ff070219 */ /* 0x000fc80000011604 */
[----:B------:R-:W-:Y:S01]  /*148e0*/  LOP3.LUT R0, RZ, R7, RZ, 0x33, !PT ;  /* 0x00000007ff007212 */ /* 0x000fe200078e33ff */
[----:B------:R-:W-:Y:S06]  /*148f0*/  BRA `(.L_x_1345) ;  /* 0x0000000000107947 */ /* 0x000fec0003800000 */
.L_x_1344:
[----:B------:R-:W-:-:S13]  /*14900*/  ISETP.NE.AND P0, PT, R3, 0x1, PT ;  /* 0x000000010300780c */ /* 0x000fda0003f05270 */
[----:B------:R-:W0:Y:S02]  /*14910*/  @P0 LDC.64 R4, c[0x0][0x9e8] ;  /* 0x00027a00ff040b82 */ /* 0x000e240000000a00 */
[----:B0-----:R-:W-:-:S05]  /*14920*/  @P0 IMAD.HI.U32 R4, R0, R4, RZ ;  /* 0x0000000400040227 */ /* 0x001fca00078e00ff */
[----:B------:R-:W-:-:S07]  /*14930*/  @P0 SHF.R.U32.HI R0, RZ, R5, R4 ;  /* 0x00000005ff000219 */ /* 0x000fce0000011604 */
.L_x_1345:
[----:B------:R-:W-:Y:S05]  /*14940*/  BSYNC B0 ;  /* 0x0000000000007941 */ /* 0x000fea0003800000 */
.L_x_1343:
[----:B------:R-:W-:-:S05]  /*14950*/  IMAD R5, R0, R3, R3 ;  /* 0x0000000300057224 */ /* 0x000fca00078e0203 */
[----:B------:R-:W-:-:S07]  /*14960*/  VIMNMX R2, R2, R5, PT ;  /* 0x0000000502027248 */ /* 0x000fce0003fe0100 */
.L_x_1342:
[----:B------:R-:W0:Y:S01]  /*14970*/  @P2 LDC R0, c[0x0][0x44c] ;  /* 0x00011300ff002b82 */ /* 0x000e220000000800 */
[----:B------:R-:W-:Y:S01]  /*14980*/  VIADD R2, R2, 0x3f ;  /* 0x0000003f02027836 */ /* 0x000fe20000000000 */
[----:B------:R-:W-:Y:S01]  /*14990*/  ULDC UR4, c[0x0][0x9dc] ;  /* 0x0002770000047ab9 */ /* 0x000fe20000000800 */
[----:B------:R-:W-:-:S05]  /*149a0*/  IMAD.MOV.U32 R4, RZ, RZ, R25 ;  /* 0x000000ffff047224 */ /* 0x000fca00078e0019 */
[----:B------:R-:W1:Y:S01]  /*149b0*/  @P2 LDC R5, c[0x0][0x450] ;  /* 0x00011400ff052b82 */ /* 0x000e620000000800 */
[----:B0-----:R-:W-:-:S05]  /*149c0*/  @P2 IMAD.HI.U32 R0, R25, R0, RZ ;  /* 0x0000000019002227 */ /* 0x001fca00078e00ff */
[----:B-1----:R-:W-:Y:S01]  /*149d0*/  @P2 SHF.R.U32.HI R4, RZ, R5, R0 ;  /* 0x00000005ff042219 */ /* 0x002fe20000011600 */
[----:B------:R-:W-:Y:S01]  /*149e0*/  VIADD R0, R23, 0x3f ;  /* 0x0000003f17007836 */ /* 0x000fe20000000000 */
[----:B------:R-:W-:Y:S02]  /*149f0*/  SHF.R.S32.HI R5, RZ, 0x1f, R2 ;  /* 0x0000001fff057819 */ /* 0x000fe40000011402 */
[----:B------:R-:W-:Y:S02]  /*14a00*/  IADD3 R4, R4, R23, -R29 ;  /* 0x0000001704047210 */ /* 0x000fe40007ffe81d */
[----:B------:R-:W-:Y:S02]  /*14a10*/  LEA.HI R2, R5, R2, RZ, 0x6 ;  /* 0x0000000205027211 */ /* 0x000fe400078f30ff */
[----:B------:R-:W-:Y:S02]  /*14a20*/  SHF.R.S32.HI R5, RZ, 0x1f, R0 ;  /* 0x0000001fff057819 */ /* 0x000fe40000011400 */
[----:B------:R-:W-:Y:S01]  /*14a30*/  SHF.R.S32.HI R7, RZ, 0x6, R2 ;  /* 0x00000006ff077819 */ /* 0x000fe20000011402 */
[----:B------:R-:W-:Y:S01]  /*14a40*/  VIADD R2, R4, -UR4 ;  /* 0x8000000404027c36 */ /* 0x000fe20008000000 */
[----:B------:R-:W-:-:S04]  /*14a50*/  LEA.HI R5, R5, R0, RZ, 0x6 ;  /* 0x0000000005057211 */ /* 0x000fc800078f30ff */
[----:B------:R-:W-:-:S04]  /*14a60*/  SHF.R.S32.HI R0, RZ, 0x6, R5 ;  /* 0x00000006ff007819 */ /* 0x000fc80000011405 */
[----:B------:R-:W-:Y:S01]  /*14a70*/  VIMNMX R0, R0, R7, PT ;  /* 0x0000000700007248 */ /* 0x000fe20003fe0100 */
[----:B------:R-:W-:Y:S06]  /*14a80*/  @!P1 BRA `(.L_x_1346) ;  /* 0x0000000000489947 */ /* 0x000fec0003800000 */
[----:B------:R-:W-:Y:S01]  /*14a90*/  IMAD.MOV.U32 R6, RZ, RZ, R4 ;  /* 0x000000ffff067224 */ /* 0x000fe200078e0004 */
[----:B------:R-:W-:Y:S04]  /*14aa0*/  BSSY B0, `(.L_x_1347) ;  /* 0x000000e000007945 */ /* 0x000fe80003800000 */
[----:B------:R-:W-:-:S13]  /*14ab0*/  ISETP.GT.AND P0, PT, R6, -0x1, PT ;  /* 0xffffffff0600780c */ /* 0x000fda0003f04270 */
[----:B------:R-:W-:Y:S05]  /*14ac0*/  @P0 BRA `(.L_x_1348) ;  /* 0x00000000001c0947 */ /* 0x000fea0003800000 */
[----:B------:R-:W-:Y:S02]  /*14ad0*/  ISETP.NE.AND P0, PT, R3, 0x1, PT ;  /* 0x000000010300780c */ /* 0x000fe40003f05270 */
[----:B------:R-:W-:-:S11]  /*14ae0*/  LOP3.LUT R7, RZ, R6, RZ, 0x33, !PT ;  /* 0x00000006ff077212 */ /* 0x000fd600078e33ff */
[----:B------:R-:W0:Y:S02]  /*14af0*/  @P0 LDC.64 R4, c[0x0][0x9e8] ;  /* 0x00027a00ff040b82 */ /* 0x000e240000000a00 */
[----:B0-----:R-:W-:-:S05]  /*14b00*/  @P0 IMAD.HI.U32 R4, R7, R4, RZ ;  /* 0x0000000407040227 */ /* 0x001fca00078e00ff */
[----:B------:R-:W-:-:S04]  /*14b10*/  @P0 SHF.R.U32.HI R7, RZ, R5, R4 ;  /* 0x00000005ff070219 */ /* 0x000fc80000011604 */
[----:B------:R-:W-:Y:S01]  /*14b20*/  LOP3.LUT R6, RZ, R7, RZ, 0x33, !PT ;  /* 0x00000007ff067212 */ /* 0x000fe200078e33ff */
[----:B------:R-:W-:Y:S06]  /*14b30*/  BRA `(.L_x_1349) ;  /* 0x0000000000107947 */ /* 0x000fec0003800000 */
.L_x_1348:
[----:B------:R-:W-:-:S13]  /*14b40*/  ISETP.NE.AND P0, PT, R3, 0x1, PT ;  /* 0x000000010300780c */ /* 0x000fda0003f05270 */
[----:B------:R-:W0:Y:S02]  /*14b50*/  @P0 LDC.64 R4, c[0x0][0x9e8] ;  /* 0x00027a00ff040b82 */ /* 0x000e240000000a00 */
[----:B0-----:R-:W-:-:S05]  /*14b60*/  @P0 IMAD.HI.U32 R4, R6, R4, RZ ;  /* 0x0000000406040227 */ /* 0x001fca00078e00ff */
[----:B------:R-:W-:-:S07]  /*14b70*/  @P0 SHF.R.U32.HI R6, RZ, R5, R4 ;  /* 0x00000005ff060219 */ /* 0x000fce0000011604 */
.L_x_1349:
[----:B------:R-:W-:Y:S05]  /*14b80*/  BSYNC B0 ;  /* 0x0000000000007941 */ /* 0x000fea0003800000 */
.L_x_1347:
[----:B------:R-:W-:-:S05]  /*14b90*/  IMAD R3, R6, R3, RZ ;  /* 0x0000000306037224 */ /* 0x000fca00078e02ff */
[----:B------:R-:W-:-:S07]  /*14ba0*/  VIMNMX R2, R2, R3, !PT ;  /* 0x0000000302027248 */ /* 0x000fce0007fe0100 */
.L_x_1346:
[----:B------:R-:W-:Y:S01]  /*14bb0*/  SHF.R.S32.HI R3, RZ, 0x1f, R2 ;  /* 0x0000001fff037819 */ /* 0x000fe20000011402 */
[----:B------:R-:W-:Y:S03]  /*14bc0*/  BSSY B0, `(.L_x_1350) ;  /* 0x000002a000007945 */ /* 0x000fe60003800000 */
[----:B------:R-:W-:Y:S02]  /*14bd0*/  LEA.HI R3, R3, R2, RZ, 0x6 ;  /* 0x0000000203037211 */ /* 0x000fe400078f30ff */
[----:B------:R-:W-:Y:S02]  /*14be0*/  LOP3.LUT R2, R26, 0xff000000, RZ, 0xc0, !PT ;  /* 0xff0000001a027812 */ /* 0x000fe400078ec0ff */
[----:B------:R-:W-:-:S04]  /*14bf0*/  SHF.R.S32.HI R3, RZ, 0x6, R3 ;  /* 0x00000006ff037819 */ /* 0x000fc80000011403 */
[----:B------:R-:W-:Y:S02]  /*14c00*/  VIMNMX R5, RZ, R3, !PT ;  /* 0x00000003ff057248 */ /* 0x000fe40007fe0100 */
[----:B------:R-:W-:Y:S02]  /*14c10*/  SHF.R.U32.HI R3, RZ, 0x8, R2 ;  /* 0x00000008ff037819 */ /* 0x000fe40000011602 */
[----:B------:R-:W-:Y:S02]  /*14c20*/  ISETP.GT.AND P0, PT, R0, R5, PT ;  /* 0x000000050000720c */ /* 0x000fe40003f04270 */
[----:B------:R-:W-:-:S04]  /*14c30*/  LOP3.LUT R2, R26, 0xff0000, RZ, 0xc0, !PT ;  /* 0x00ff00001a027812 */ /* 0x000fc800078ec0ff */
[----:B------:R-:W-:Y:S01]  /*14c40*/  LEA.HI R2, R2, R3, RZ, 0x10 ;  /* 0x0000000302027211 */ /* 0x000fe200078f80ff */
[----:B------:R-:W-:-:S03]  /*14c50*/  IMAD.MOV.U32 R3, RZ, RZ, RZ ;  /* 0x000000ffff037224 */ /* 0x000fc600078e00ff */
[----:B------:R-:W-:-:S03]  /*14c60*/  LOP3.LUT R4, R2, 0xff, RZ, 0xc0, !PT ;  /* 0x000000ff02047812 */ /* 0x000fc600078ec0ff */
[----:B------:R-:W-:Y:S05]  /*14c70*/  @!P0 BRA `(.L_x_1351) ;  /* 0x0000000000788947 */ /* 0x000fea0003800000 */
[----:B------:R-:W-:Y:S01]  /*14c80*/  SHF.R.U32.HI R7, RZ, 0x10, R2 ;  /* 0x00000010ff077819 */ /* 0x000fe20000011602 */
[----:B------:R-:W-:-:S03]  /*14c90*/  IMAD.MOV.U32 R2, RZ, RZ, RZ ;  /* 0x000000ffff027224 */ /* 0x000fc600078e00ff */
[----:B------:R-:W-:-:S13]  /*14ca0*/  ISETP.NE.AND P0, PT, R7, RZ, PT ;  /* 0x000000ff0700720c */ /* 0x000fda0003f05270 */
[----:B------:R-:W0:Y:S02]  /*14cb0*/  @!P0 LDC R7, c[0x0][0x9f0] ;  /* 0x00027c00ff078b82 */ /* 0x000e240000000800 */
[----:B0-----:R-:W-:Y:S02]  /*14cc0*/  IABS R6, R7 ;  /* 0x0000000700067213 */ /* 0x001fe40000000000 */
[----:B------:R-:W-:Y:S02]  /*14cd0*/  IADD3 R8, R7, -0x1, R0 ;  /* 0xffffffff07087810 */ /* 0x000fe40007ffe000 */
[----:B------:R-:W0:Y:S03]  /*14ce0*/  I2F.RP R9, R6 ;  /* 0x0000000600097306 */ /* 0x000e260000209400 */
[----:B------:R-:W-:-:S05]  /*14cf0*/  IMAD.IADD R8, R8, 0x1, -R5 ;  /* 0x0000000108087824 */ /* 0x000fca00078e0a05 */
[----:B------:R-:W-:-:S04]  /*14d00*/  LOP3.LUT R10, R8, R7, RZ, 0x3c, !PT ;  /* 0x00000007080a7212 */ /* 0x000fc800078e3cff */
[----:B------:R-:W-:Y:S01]  /*14d10*/  ISETP.GE.AND P2, PT, R10, RZ, PT ;  /* 0x000000ff0a00720c */ /* 0x000fe20003f46270 */
[----:B0-----:R-:W0:Y:S02]  /*14d20*/  MUFU.RCP R9, R9 ;  /* 0x0000000900097308 */ /* 0x001e240000001000 */
[----:B0-----:R-:W-:-:S06]  /*14d30*/  VIADD R3, R9, 0xffffffe ;  /* 0x0ffffffe09037836 */ /* 0x001fcc0000000000 */
[----:B------:R-:W0:Y:S02]  /*14d40*/  F2I.FTZ.U32.TRUNC.NTZ R3, R3 ;  /* 0x0000000300037305 */ /* 0x000e24000021f000 */
[----:B0-----:R-:W-:-:S04]  /*14d50*/  IMAD.MOV R11, RZ, RZ, -R3 ;  /* 0x000000ffff0b7224 */ /* 0x001fc800078e0a03 */
        /* <DEDUP_REMOVED lines=16> */
.L_x_1351:
[----:B------:R-:W-:Y:S05]  /*14e60*/  BSYNC B0 ;  /* 0x0000000000007941 */ /* 0x000fea0003800000 */
.L_x_1350:
[-C--:B------:R-:W-:Y:S01]  /*14e70*/  IMAD R2, R4, R3.reuse, R5 ;  /* 0x0000000304027224 */ /* 0x080fe200078e0205 */
        /* <DEDUP_REMOVED lines=23> */
.L_x_1353:
        /* <DEDUP_REMOVED lines=20> */
.L_x_1356:
[----:B------:R-:W-:Y:S05]  /*15130*/  BSYNC B6 ;  /* 0x0000000000067941 */ /* 0x000fea0003800000 */
.L_x_1355:
        /* <DEDUP_REMOVED lines=20> */
.L_x_1359:
[----:B------:R0:W1:Y:S01]  /*15280*/  LDC.64 R2, c[0x4][R18] ;  /* 0x0100000012027b82 */ /* 0x0000620000000a00 */
[----:B------:R-:W-:Y:S01]  /*15290*/  ULDC.64 UR6, c[0x4][0x138] ;  /* 0x01004e0000067ab9 */ /* 0x000fe20000000a00 */
[----:B------:R-:W-:Y:S01]  /*152a0*/  ULDC.64 UR8, c[0x4][0x140] ;  /* 0x0100500000087ab9 */ /* 0x000fe20000000a00 */
[----:B------:R-:W-:Y:S01]  /*152b0*/  ULDC.64 UR4, c[0x4][0xd0] ;  /* 0x0100340000047ab9 */ /* 0x000fe20000000a00 */
        /* <DEDUP_REMOVED lines=11> */
.L_x_1358:
[----:B------:R-:W-:Y:S05]  /*15370*/  BSYNC B6 ;  /* 0x0000000000067941 */ /* 0x000fea0003800000 */
.L_x_1357:
[----:B------:R-:W-:Y:S01]  /*15380*/  ULDC.64 UR4, c[0x0][0x9f8] ;  /* 0x00027e0000047ab9 */ /* 0x000fe20000000a00 */
[----:B------:R-:W-:Y:S01]  /*15390*/  IMAD.MOV.U32 R18, RZ, RZ, R30 ;  /* 0x000000ffff127224 */ /* 0x000fe200078e001e */
[----:B------:R-:W-:Y:S01]  /*153a0*/  ISETP.NE.U32.AND P0, PT, RZ, UR4, PT ;  /* 0x00000004ff007c0c */ /* 0x000fe2000bf05070 */
[----:B------:R-:W-:Y:S01]  /*153b0*/  IMAD.MOV.U32 R30, RZ, RZ, R27 ;  /* 0x000000ffff1e7224 */ /* 0x000fe200078e001b */
[----:B------:R-:W-:Y:S01]  /*153c0*/  ULDC UR4, c[0x0][0x2f4] ;  /* 0x0000bd0000047ab9 */ /* 0x000fe20000000800 */
[----:B------:R-:W0:Y:S01]  /*153d0*/  LDC R10, c[0x0][0x430] ;  /* 0x00010c00ff0a7b82 */ /* 0x000e220000000800 */
[----:B------:R-:W-:-:S13]  /*153e0*/  ISETP.NE.AND.EX P0, PT, RZ, UR5, PT, P0 ;  /* 0x00000005ff007c0c */ /* 0x000fda000bf05300 */
[----:B------:R-:W1:Y:S01]  /*153f0*/  @P0 LDC.64 R2, c[0x0][0x9f8] ;  /* 0x00027e00ff020b82 */ /* 0x000e620000000a00 */
[----:B------:R-:W-:Y:S02]  /*15400*/  ISETP.GE.AND P2, PT, R37, UR4, PT ;  /* 0x0000000425007c0c */ /* 0x000fe4000bf46270 */
[----:B------:R-:W-:Y:S01]  /*15410*/  LOP3.LUT R16, R16, 0xffffffef, RZ, 0xc0, !PT ;  /* 0xffffffef10107812 */ /* 0x000fe200078ec0ff */
[----:B-1----:R-:W-:-:S05]  /*15420*/  @P0 IMAD.WIDE R2, R27, 0x4, R2 ;  /* 0x000000041b020825 */ /* 0x002fca00078e0202 */
[----:B------:R1:W5:Y:S01]  /*15430*/  @P0 LDG.E R30, desc[UR36][R2.64] ;  /* 0x00000024021e0981 */ /* 0x000362000c1e1900 */
[----:B------:R-:W-:Y:S01]  /*15440*/  ISETP.GE.AND P0, PT, R33, UR4, PT ;  /* 0x0000000421007c0c */ /* 0x000fe2000bf06270 */
[----:B------:R-:W-:Y:S01]  /*15450*/  UMOV UR5, 0xffffffff ;  /* 0xffffffff00057882 */ /* 0x000fe20000000000 */
[----:B------:R-:W-:Y:S01]  /*15460*/  ISETP.GE.AND P1, PT, R36, UR4, PT ;  /* 0x0000000424007c0c */ /* 0x000fe2000bf26270 */
[----:B------:R-:W-:-:S10]  /*15470*/  VIADD R7, R18, 0xffffffff ;  /* 0xffffffff12077836 */ /* 0x000fd40000000000 */
        /* <DEDUP_REMOVED lines=8> */
[----:B01----:R-:W-:Y:S06]  /*15500*/  BRA.DIV UR5, `(.L_x_1360) ;  /* 0x00000046054c7947 */ /* 0x003fec000b800000 */
.L_x_1428:
[----:B------:R-:W0:Y:S01]  /*15510*/  S2R R0, SR_TID.X ;  /* 0x0000000000007919 */ /* 0x000e220000002100 */
[----:B------:R-:W-:Y:S02]  /*15520*/  ISETP.NE.AND P1, PT, R10, 0x1, PT ;  /* 0x000000010a00780c */ /* 0x000fe40003f25270 */
[----:B-----5:R-:W-:Y:S01]  /*15530*/  SHF.R.S32.HI R11, RZ, 0x1f, R30 ;  /* 0x0000001fff0b7819 */ /* 0x020fe2000001141e */
[----:B------:R-:W1:Y:S01]  /*15540*/  S2R R9, SR_TID.X ;  /* 0x0000000000097919 */ /* 0x000e620000002100 */
[----:B------:R-:W-:-:S03]  /*15550*/  LOP3.LUT R16, R16, 0xffffffbf, RZ, 0xc0, !PT ;  /* 0xffffffbf10107812 */ /* 0x000fc600078ec0ff */
[----:B------:R2:W-:Y:S06]  /*15560*/  STL [R1+0xc], R11 ;  /* 0x00000c0b01007387 */ /* 0x0005ec0000100800 */
[----:B------:R-:W3:Y:S01]  /*15570*/  @P1 LDC R5, c[0x0][0x434] ;  /* 0x00010d00ff051b82 */ /* 0x000ee20000000800 */
[----:B------:R-:W-:Y:S02]  /*15580*/  @P1 LOP3.LUT R16, R16, 0x40, RZ, 0xfc, !PT ;  /* 0x0000004010101812 */ /* 0x000fe400078efcff */
[----:B0-----:R-:W-:Y:S01]  /*15590*/  LOP3.LUT R0, R0, 0x7f, RZ, 0xc0, !PT ;  /* 0x0000007f00007812 */ /* 0x001fe200078ec0ff */
[----:B-1----:R-:W-:-:S03]  /*155a0*/  IMAD.SHL.U32 R9, R9, 0x10, RZ ;  /* 0x0000001009097824 */ /* 0x002fc600078e00ff */
[----:B------:R-:W-:-:S04]  /*155b0*/  SHF.R.U32.HI R0, RZ, 0x3, R0 ;  /* 0x00000003ff007819 */ /* 0x000fc80000011600 */
[----:B------:R-:W-:Y:S02]  /*155c0*/  LOP3.LUT R9, R0, 0x70, R9, 0xf8, !PT ;  /* 0x0000007000097812 */ /* 0x000fe400078ef809 */
[----:B------:R-:W0:Y:S03]  /*155d0*/  @P1 LDC R0, c[0x0][0x438] ;  /* 0x00010e00ff001b82 */ /* 0x000e260000000800 */
[----:B------:R-:W-:-:S05]  /*155e0*/  IMAD R6, R7, 0x40, R9 ;  /* 0x0000004007067824 */ /* 0x000fca00078e0209 */
[C---:B------:R-:W-:Y:S01]  /*155f0*/  ISETP.GE.AND P0, PT, R6.reuse, R23, PT ;  /* 0x000000170600720c */ /* 0x040fe20003f06270 */
[----:B------:R-:W-:-:S03]  /*15600*/  IMAD.IADD R6, R6, 0x1, R19 ;  /* 0x0000000106067824 */ /* 0x000fc600078e0213 */
[----:B------:R-:W-:Y:S01]  /*15610*/  ISETP.GT.U32.OR P0, PT, R9, 0x3f, P0 ;  /* 0x0000003f0900780c */ /* 0x000fe20000704470 */
[----:B---3--:R-:W-:-:S04]  /*15620*/  @P1 IMAD.HI.U32 R5, R6, R5, RZ ;  /* 0x0000000506051227 */ /* 0x008fc800078e00ff */
[----:B------:R-:W-:Y:S01]  /*15630*/  IMAD.MOV.U32 R8, RZ, RZ, R6 ;  /* 0x000000ffff087224 */ /* 0x000fe200078e0006 */
[----:B0-----:R-:W-:-:S07]  /*15640*/  @P1 SHF.R.U32.HI R8, RZ, R0, R5 ;  /* 0x00000000ff081219 */ /* 0x001fce0000011605 */
[----:B------:R-:W0:Y:S01]  /*15650*/  @!P0 LDC.64 R2, c[0x0][0x428] ;  /* 0x00010a00ff028b82 */ /* 0x000e220000000a00 */
[--C-:B------:R-:W-:Y:S01]  /*15660*/  @!P0 SHF.R.S32.HI R5, RZ, 0x1f, R8.reuse ;  /* 0x0000001fff058819 */ /* 0x100fe20000011408 */
[----:B------:R-:W-:Y:S02]  /*15670*/  @!P0 IMAD.MOV.U32 R4, RZ, RZ, R8 ;  /* 0x000000ffff048224 */ /* 0x000fe400078e0008 */
[-C--:B0-----:R-:W-:Y:S02]  /*15680*/  @!P0 IMAD R0, R11, R2.reuse, RZ ;  /* 0x000000020b008224 */ /* 0x081fe400078e02ff */
[----:B------:R-:W-:-:S04]  /*15690*/  @!P0 IMAD.WIDE.U32 R4, R30, R2, R4 ;  /* 0x000000021e048225 */ /* 0x000fc800078e0004 */
[----:B------:R-:W-:Y:S02]  /*156a0*/  @!P0 IMAD R0, R30, R3, R0 ;  /* 0x000000031e008224 */ /* 0x000fe400078e0200 */
[----:B------:R-:W0:Y:S02]  /*156b0*/  @!P0 LDC.64 R2, c[0x0][0x418] ;  /* 0x00010600ff028b82 */ /* 0x000e240000000a00 */
[----:B------:R-:W-:Y:S01]  /*156c0*/  @!P0 IMAD.IADD R0, R5, 0x1, R0 ;  /* 0x0000000105008824 */ /* 0x000fe200078e0200 */
[----:B------:R-:W-:Y:S02]  /*156d0*/  LOP3.LUT R16, R16, 0xffffffdf, RZ, 0xc0, !PT ;  /* 0xffffffdf10107812 */ /* 0x000fe400078ec0ff */
[----:B0-----:R-:W-:-:S04]  /*156e0*/  @!P0 LEA R2, P1, R4, R2, 0x2 ;  /* 0x0000000204028211 */ /* 0x001fc800078210ff */
[----:B------:R-:W-:Y:S01]  /*156f0*/  @!P0 LEA.HI.X R3, R4, R3, R0, 0x2, P1 ;  /* 0x0000000304038211 */ /* 0x000fe200008f1400 */
[----:B------:R-:W-:Y:S02]  /*15700*/  IMAD.U32 R4, RZ, RZ, UR38 ;  /* 0x00000026ff047e24 */ /* 0x000fe4000f8e00ff */
[----:B------:R-:W-:-:S03]  /*15710*/  IMAD.MOV.U32 R0, RZ, RZ, RZ ;  /* 0x000000ffff007224 */ /* 0x000fc600078e00ff */
[----:B------:R-:W-:-:S03]  /*15720*/  ISETP.NE.AND P2, PT, R4, 0x3, PT ;  /* 0x000000030400780c */ /* 0x000fc60003f45270 */
[----:B------:R2:W5:Y:S01]  /*15730*/  @!P0 LDG.E R0, desc[UR36][R2.64] ;  /* 0x0000002402008981 */ /* 0x000562000c1e1900 */
[----:B------:R-:W-:Y:S01]  /*15740*/  ISETP.GT.U32.AND P0, PT, R9, 0x3f, PT ;  /* 0x0000003f0900780c */ /* 0x000fe20003f04070 */
[----:B------:R-:W-:Y:S01]  /*15750*/  IMAD.MOV R5, RZ, RZ, -R8 ;  /* 0x000000ffff057224 */ /* 0x000fe200078e0a08 */
[----:B------:R-:W-:Y:S01]  /*15760*/  LOP3.LUT R26, R26, 0xffff, RZ, 0xc0, !PT ;  /* 0x0000ffff1a1a7812 */ /* 0x000fe200078ec0ff */
[----:B------:R-:W-:Y:S02]  /*15770*/  IMAD.MOV.U32 R23, RZ, RZ, R7 ;  /* 0x000000ffff177224 */ /* 0x000fe400078e0007 */
[----:B------:R-:W-:-:S04]  /*15780*/  IMAD R5, R10, R5, R6 ;  /* 0x000000050a057224 */ /* 0x000fc800078e0206 */
[----:B------:R-:W-:-:S04]  /*15790*/  @P2 LOP3.LUT R16, R16, 0x20, RZ, 0xfc, !PT ;  /* 0x0000002010102812 */ /* 0x000fc800078efcff */
[----:B------:R-:W-:-:S04]  /*157a0*/  LOP3.LUT R16, R16, 0xfffffffe, RZ, 0xc0, !PT ;  /* 0xfffffffe10107812 */ /* 0x000fc800078ec0ff */
[----:B------:R-:W-:Y:S01]  /*157b0*/  @P0 LOP3.LUT R16, R16, 0x1, RZ, 0xfc, !PT ;  /* 0x0000000110100812 */ /* 0x000fe200078efcff */
[----:B--2---:R-:W-:Y:S06]  /*157c0*/  @!P2 BRA `(.L_x_1361) ;  /* 0x000000000004a947 */ /* 0x004fec0003800000 */
[----:B------:R-:W-:Y:S01]  /*157d0*/  BPT.TRAP 0x1 ;  /* 0x000000040000795c */ /* 0x000fe20000300000 */
.L_x_1361:
        /* <DEDUP_REMOVED lines=23> */
.L_x_1429:
[----:B------:R-:W-:Y:S05]  /*15950*/  BSYNC B0 ;  /* 0x0000000000007941 */ /* 0x000fea0003800000 */
.L_x_1362:
[----:B------:R-:W2:Y:S01]  /*15960*/  LDL R10, [R1] ;  /* 0x00000000010a7983 */ /* 0x000ea20000100800 */
[----:B------:R-:W-:Y:S01]  /*15970*/  ULDC.64 UR4, c[0x0][0x300] ;  /* 0x0000c00000047ab9 */ /* 0x000fe20000000a00 */
[----:B------:R-:W-:Y:S01]  /*15980*/  ULDC.64 UR6, c[0x0][0x2e8] ;  /* 0x0000ba0000067ab9 */ /* 0x000fe20000000a00 */
[----:B------:R-:W-:Y:S01]  /*15990*/  IMAD R6, R6, UR4, RZ ;  /* 0x0000000406067c24 */ /* 0x000fe2000f8e02ff */
[----:B------:R-:W1:Y:S01]  /*159a0*/  S2R R9, SR_TID.X ;  /* 0x0000000000097919 */ /* 0x000e620000002100 */
[C---:B0-----:R-:W-:Y:S01]  /*159b0*/  IMAD.WIDE.U32 R2, R5.reuse, UR4, RZ ;  /* 0x0000000405027c25 */ /* 0x041fe2000f8e00ff */
[C---:B------:R-:W-:Y:S02]  /*159c0*/  LOP3.LUT P5, RZ, R16.reuse, 0x10, RZ, 0xc0, !PT ;  /* 0x0000001010ff7812 */ /* 0x040fe400078ac0ff */
[C---:B------:R-:W-:Y:S01]  /*159d0*/  LOP3.LUT P4, RZ, R16.reuse, 0x8, RZ, 0xc0, !PT ;  /* 0x0000000810ff7812 */ /* 0x040fe2000788c0ff */
[----:B------:R-:W-:Y:S01]  /*159e0*/  IMAD R6, R5, UR5, R6 ;  /* 0x0000000505067c24 */ /* 0x000fe2000f8e0206 */
[----:B------:R-:W-:Y:S01]  /*159f0*/  ULDC.64 UR4, c[0x0][0x310] ;  /* 0x0000c40000047ab9 */ /* 0x000fe20000000a00 */
[----:B------:R-:W-:Y:S01]  /*15a00*/  LOP3.LUT P3, RZ, R16, 0x4, RZ, 0xc0, !PT ;  /* 0x0000000410ff7812 */ /* 0x000fe2000786c0ff */
[----:B------:R-:W-:Y:S01]  /*15a10*/  IMAD R8, R8, UR4, RZ ;  /* 0x0000000408087c24 */ /* 0x000fe2000f8e02ff */
[----:B------:R-:W-:Y:S01]  /*15a20*/  LOP3.LUT P2, RZ, R16, 0x2, RZ, 0xc0, !PT ;  /* 0x0000000210ff7812 */ /* 0x000fe2000784c0ff */
[----:B------:R-:W-:-:S02]  /*15a30*/  IMAD.IADD R3, R3, 0x1, R6 ;  /* 0x0000000103037824 */ /* 0x000fc400078e0206 */
        /* <DEDUP_REMOVED lines=17> */
[----:B------:R-:W-:-:S03]  /*15b50*/  @P0 IMAD R9, R5, 0x2, R17 ;  /* 0x0000000205090824 */ /* 0x000fc600078e0211 */
[----:B------:R-:W1:Y:S04]  /*15b60*/  SHFL.IDX PT, R2, R6, RZ, 0x181f ;  /* 0x00181fff06027589 */ /* 0x000e6800000e0000 */
        /* <DEDUP_REMOVED lines=31> */
.L_x_1439:
[----:B------:R-:W-:-:S13]  /*15d60*/  ISETP.GE.AND P0, PT, R7, 0x31, PT ;  /* 0x000000310700780c */ /* 0x000fda0003f06270 */
[----:B0-----:R-:W-:Y:S01]  /*15d70*/  @P0 LEA R2, P1, R33, R0, 0x1 ;  /* 0x0000000021020211 */ /* 0x001fe200078208ff */
[----:B------:R-:W-:-:S04]  /*15d80*/  @P0 IMAD R5, R5, 0x2, R17 ;  /* 0x0000000205050824 */ /* 0x000fc800078e0211 */
[----:B--2---:R-:W-:-:S05]  /*15d90*/  @P0 IMAD.X R3, RZ, RZ, R8, P1 ;  /* 0x000000ffff030224 */ /* 0x004fca00008e0608 */
[----:B------:R-:W-:Y:S01]  /*15da0*/  @!PT LDS RZ, [RZ] ;  /* 0x00000000fffff984 */ /* 0x000fe20000000800 */
[----:B------:R-:W-:Y:S01]  /*15db0*/  @!PT LDS RZ, [RZ] ;  /* 0x00000000fffff984 */ /* 0x000fe20000000800 */
[----:B------:R-:W-:Y:S01]  /*15dc0*/  @!PT LDS RZ, [RZ] ;  /* 0x00000000fffff984 */ /* 0x000fe20000000800 */
[----:B------:R0:W-:Y:S04]  /*15dd0*/  @P0 LDGSTS.E.BYPASS.LTC128B.128 [R5+0x21c00], desc[UR36][R2.64], !P5 ;  /* 0x21c0000002050fae */ /* 0x0001e8000e901d64 */
[----:B------:R0:W-:Y:S04]  /*15de0*/  @P0 LDGSTS.E.BYPASS.LTC128B.128 [R5+0x23c00], desc[UR36][R2.64+0x80], !P4 ;  /* 0x23c0008002050fae */ /* 0x0001e8000e101d64 */
[----:B------:R0:W-:Y:S04]  /*15df0*/  @P0 LDGSTS.E.BYPASS.LTC128B.128 [R5+0x25c00], desc[UR36][R2.64+0x100], !P3 ;  /* 0x25c0010002050fae */ /* 0x0001e8000d901d64 */
[----:B------:R0:W-:Y:S01]  /*15e00*/  @P0 LDGSTS.E.BYPASS.LTC128B.128 [R5+0x27c00], desc[UR36][R2.64+0x180], !P2 ;  /* 0x27c0018002050fae */ /* 0x0001e2000d101d64 */
[----:B------:R-:W-:Y:S01]  /*15e10*/  PLOP3.LUT P0, PT, PT, PT, PT, 0x80, 0x0 ;  /* 0x000000000000781c */ /* 0x000fe20003f0f070 */
[----:B------:R-:W-:-:S12]  /*15e20*/  NOP ;  /* 0x0000000000007918 */ /* 0x000fd80000000000 */
.L_x_1365:
        /* <DEDUP_REMOVED lines=10> */
.L_x_1366:
[----:B------:R1:W-:Y:S02]  /*15ed0*/  SYNCS.ARRIVE.TRANS64.A1T0 RZ, [R4+URZ+0x30830], RZ ;  /* 0x030830ff04ff79a7 */ /* 0x0003e4000810003f */
[----:B------:R-:W-:Y:S05]  /*15ee0*/  WARPSYNC.ALL ;  /* 0x0000000000007948 */ /* 0x000fea0003800000 */
[----:B------:R-:W-:Y:S01]  /*15ef0*/  ULDC.64 UR4, c[0x0][0x298] ;  /* 0x0000a60000047ab9 */ /* 0x000fe20000000a00 */
[----:B0-----:R-:W-:Y:S01]  /*15f00*/  VIADD R2, R17, 0x10400 ;  /* 0x0001040011027836 */ /* 0x001fe20000000000 */
[----:B------:R-:W-:Y:S01]  /*15f10*/  SHF.R.S32.HI R0, RZ, 0x1f, R35 ;  /* 0x0000001fff007819 */ /* 0x000fe20000011423 */
[----:B------:R-:W-:Y:S01]  /*15f20*/  IMAD.WIDE.U32 R6, R35, UR4, RZ ;  /* 0x0000000423067c25 */ /* 0x000fe2000f8e00ff */
[----:B------:R-:W-:Y:S01]  /*15f30*/  BSSY B6, `(.L_x_1367) ;  /* 0x0000018000067945 */ /* 0x000fe20003800000 */
[----:B------:R-:W-:Y:S01]  /*15f40*/  BAR.SYNC.DEFER_BLOCKING 0x8, 0x180 ;  /* 0x0206000000007b1d */ /* 0x000fe20000010000 */
[----:B------:R-:W-:Y:S01]  /*15f50*/  LOP3.LUT P0, RZ, R2, 0x3ff, RZ, 0xc0, !PT ;  /* 0x000003ff02ff7812 */ /* 0x000fe2000780c0ff */
[----:B------:R-:W-:-:S04]  /*15f60*/  IMAD R0, R0, UR4, RZ ;  /* 0x0000000400007c24 */ /* 0x000fc8000f8e02ff */
[----:B------:R-:W-:Y:S01]  /*15f70*/  IMAD R0, R35, UR5, R0 ;  /* 0x0000000523007c24 */ /* 0x000fe2000f8e0200 */
[----:B------:R0:W-:Y:S03]  /*15f80*/  STL.64 [R1+0x18], R6 ;  /* 0x0000180601007387 */ /* 0x0001e60000100a00 */
[----:B------:R-:W-:-:S04]  /*15f90*/  IMAD.IADD R35, R7, 0x1, R0 ;  /* 0x0000000107237824 */ /* 0x000fc800078e0200 */
[----:B------:R-:W-:Y:S05]  /*15fa0*/  @!P0 BRA `(.L_x_1368) ;  /* 0x0000000000408947 */ /* 0x000fea0003800000 */
[----:B------:R-:W-:Y:S01]  /*15fb0*/  MOV R2, 0x0 ;  /* 0x0000000000027802 */ /* 0x000fe20000000f00 */
[----:B------:R-:W-:Y:S01]  /*15fc0*/  ULDC.64 UR6, c[0x4][0x138] ;  /* 0x01004e0000067ab9 */ /* 0x000fe20000000a00 */
[----:B------:R-:W-:Y:S01]  /*15fd0*/  ULDC.64 UR8, c[0x4][0x140] ;  /* 0x0100500000087ab9 */ /* 0x000fe20000000a00 */
[----:B------:R-:W-:Y:S01]  /*15fe0*/  ULDC.64 UR4, c[0x4][0xb0] ;  /* 0x01002c0000047ab9 */ /* 0x000fe20000000a00 */
[----:B-1----:R-:W-:Y:S02]  /*15ff0*/  IMAD.U32 R4, RZ, RZ, UR6 ;  /* 0x00000006ff047e24 */ /* 0x002fe4000f8e00ff */
[----:B------:R-:W1:Y:S01]  /*16000*/  LDC.64 R2, c[0x4][R2] ;  /* 0x0100000002027b82 */ /* 0x000e620000000a00 */
[----:B------:R-:W-:Y:S02]  /*16010*/  IMAD.U32 R5, RZ, RZ, UR7 ;  /* 0x00000007ff057e24 */ /* 0x000fe4000f8e00ff */
[----:B0-----:R-:W-:Y:S02]  /*16020*/  IMAD.U32 R6, RZ, RZ, UR8 ;  /* 0x00000008ff067e24 */ /* 0x001fe4000f8e00ff */
[----:B------:R-:W-:-:S02]  /*16030*/  IMAD.U32 R7, RZ, RZ, UR9 ;  /* 0x00000009ff077e24 */ /* 0x000fc4000f8e00ff */
[----:B------:R-:W-:Y:S02]  /*16040*/  IMAD.U32 R10, RZ, RZ, UR4 ;  /* 0x00000004ff0a7e24 */ /* 0x000fe4000f8e00ff */
[----:B------:R-:W-:Y:S02]  /*16050*/  IMAD.U32 R11, RZ, RZ, UR5 ;  /* 0x00000005ff0b7e24 */ /* 0x000fe4000f8e00ff */
[----:B------:R-:W-:Y:S02]  /*16060*/  IMAD.MOV.U32 R8, RZ, RZ, 0x70 ;  /* 0x00000070ff087424 */ /* 0x000fe400078e00ff */
[----:B------:R-:W-:Y:S02]  /*16070*/  IMAD.MOV.U32 R12, RZ, RZ, 0x1 ;  /* 0x00000001ff0c7424 */ /* 0x000fe400078e00ff */
[----:B------:R-:W-:-:S07]  /*16080*/  IMAD.MOV.U32 R13, RZ, RZ, RZ ;  /* 0x000000ffff0d7224 */ /* 0x000fce00078e00ff */
[----:B------:R-:W-:-:S07]  /*16090*/  LEPC R20, `(.L_x_1368) ;  /* 0x000000001014794e */ /* 0x000fce0000000000 */
[----:B-1----:R-:W-:Y:S05]  /*160a0*/  CALL.ABS.NOINC R2 ;  /* 0x0000000002007343 */ /* 0x002fea0003c00000 */
.L_x_1368:
[----:B------:R-:W-:Y:S05]  /*160b0*/  BSYNC B6 ;  /* 0x0000000000067941 */ /* 0x000fea0003800000 */
.L_x_1367:
[----:B------:R-:W2:Y:S01]  /*160c0*/  LDL.LU.64 R20, [R1+0x18] ;  /* 0x0000180001147983 */ /* 0x000ea20000300a00 */
[----:B------:R-:W-:Y:S01]  /*160d0*/  LOP3.LUT P6, RZ, R16, 0x100, RZ, 0xc0, !PT ;  /* 0x0000010010ff7812 */ /* 0x000fe200078cc0ff */
[----:B------:R-:W-:Y:S01]  /*160e0*/  IMAD.MOV.U32 R3, RZ, RZ, R35 ;  /* 0x000000ffff037224 */ /* 0x000fe200078e0023 */
[----:B------:R-:W-:Y:S01]  /*160f0*/  SHF.R.S32.HI R0, RZ, 0x1f, R27 ;  /* 0x0000001fff007819 */ /* 0x000fe2000001141b */
[----:B------:R-:W-:Y:S01]  /*16100*/  ULDC.64 UR4, c[0x0][0x2d8] ;  /* 0x0000b60000047ab9 */ /* 0x000fe20000000a00 */
[----:B-1----:R-:W-:Y:S01]  /*16110*/  SEL R4, R27, RZ, !P6 ;  /* 0x000000ff1b047207 */ /* 0x002fe20007000000 */
[----:B------:R-:W-:Y:S01]  /*16120*/  ULDC.64 UR6, c[0x0][0x2e0] ;  /* 0x0000b80000067ab9 */ /* 0x000fe20000000a00 */
[----:B------:R-:W-:-:S05]  /*16130*/  SEL R0, R0, RZ, !P6 ;  /* 0x000000ff00007207 */ /* 0x000fca0007000000 */
[----:B------:R-:W-:-:S04]  /*16140*/  IMAD R0, R0, UR6, RZ ;  /* 0x0000000600007c24 */ /* 0x000fc8000f8e02ff */
[----:B------:R-:W-:Y:S02]  /*16150*/  IMAD R5, R4, UR7, R0 ;  /* 0x0000000704057c24 */ /* 0x000fe4000f8e0200 */
[----:B--2---:R-:W-:Y:S01]  /*16160*/  IMAD.MOV.U32 R2, RZ, RZ, R20 ;  /* 0x000000ffff027224 */ /* 0x004fe200078e0014 */
[----:B------:R-:W1:Y:S01]  /*16170*/  LDC R21, c[0x0][0x448] ;  /* 0x00011200ff157b82 */ /* 0x000e620000000800 */
[----:B------:R-:W2:Y:S02]  /*16180*/  S2R R20, SR_TID.X ;  /* 0x0000000000147919 */ /* 0x000ea40000002100 */
[----:B------:R-:W-:-:S04]  /*16190*/  IMAD.WIDE.U32 R2, R26, UR4, R2 ;  /* 0x000000041a027c25 */ /* 0x000fc8000f8e0002 */
[----:B------:R-:W-:Y:S01]  /*161a0*/  IMAD R3, R26, UR5, R3 ;  /* 0x000000051a037c24 */ /* 0x000fe2000f8e0203 */
[----:B------:R-:W-:Y:S01]  /*161b0*/  ULDC.64 UR4, c[0x0][0x2d0] ;  /* 0x0000b40000047ab9 */ /* 0x000fe20000000a00 */
[----:B------:R-:W-:-:S04]  /*161c0*/  IMAD.WIDE.U32 R2, R4, UR6, R2 ;  /* 0x0000000604027c25 */ /* 0x000fc8000f8e0002 */
[----:B------:R-:W-:Y:S02]  /*161d0*/  IMAD.IADD R3, R3, 0x1, R5 ;  /* 0x0000000103037824 */ /* 0x000fe400078e0205 */
[----:B------:R-:W3:Y:S01]  /*161e0*/  LDC R5, c[0x0][0x448] ;  /* 0x00011200ff057b82 */ /* 0x000ee20000000800 */
[----:B-1----:R-:W-:Y:S02]  /*161f0*/  ISETP.NE.AND P6, PT, R21, 0x1, PT ;  /* 0x000000011500780c */ /* 0x002fe40003fc5270 */
[----:B--2---:R-:W-:-:S04]  /*16200*/  LOP3.LUT R20, R20, 0x7f, RZ, 0xc0, !PT ;  /* 0x0000007f14147812 */ /* 0x004fc800078ec0ff */
[----:B------:R-:W-:-:S07]  /*16210*/  SHF.R.U32.HI R21, RZ, 0x3, R20 ;  /* 0x00000003ff157819 */ /* 0x000fce0000011614 */
[----:B0-----:R-:W0:Y:S01]  /*16220*/  @P6 LDC R7, c[0x0][0x44c] ;  /* 0x00011300ff076b82 */ /* 0x001e220000000800 */
[----:B------:R-:W1:Y:S07]  /*16230*/  S2R R20, SR_TID.X ;  /* 0x0000000000147919 */ /* 0x000e6e0000002100 */
[----:B------:R-:W2:Y:S01]  /*16240*/  @P6 LDC R6, c[0x0][0x450] ;  /* 0x00011400ff066b82 */ /* 0x000ea20000000800 */
[----:B-1----:R-:W-:-:S05]  /*16250*/  IMAD.SHL.U32 R20, R20, 0x10, RZ ;  /* 0x0000001014147824 */ /* 0x002fca00078e00ff */
[----:B------:R-:W-:-:S05]  /*16260*/  LOP3.LUT R20, R21, 0x70, R20, 0xf8, !PT ;  /* 0x0000007015147812 */ /* 0x000fca00078ef814 */
[----:B------:R-:W-:Y:S02]  /*16270*/  IMAD.IADD R4, R20, 0x1, R25 ;  /* 0x0000000114047824 */ /* 0x000fe400078e0219 */
[----:B------:R-:W1:Y:S02]  /*16280*/  S2R R20, SR_TID.X ;  /* 0x0000000000147919 */ /* 0x000e640000002100 */
[----:B0-----:R-:W-:-:S04]  /*16290*/  @P6 IMAD.HI.U32 R7, R4, R7, RZ ;  /* 0x0000000704076227 */ /* 0x001fc800078e00ff */
[----:B------:R-:W-:Y:S01]  /*162a0*/  IMAD.MOV.U32 R0, RZ, RZ, R4 ;  /* 0x000000ffff007224 */ /* 0x000fe200078e0004 */
[----:B--2---:R-:W-:-:S05]  /*162b0*/  @P6 SHF.R.U32.HI R0, RZ, R6, R7 ;  /* 0x00000006ff006219 */ /* 0x004fca0000011607 */
[----:B------:R-:W-:Y:S02]  /*162c0*/  IMAD.MOV R6, RZ, RZ, -R0 ;  /* 0x000000ffff067224 */ /* 0x000fe400078e0a00 */
[----:B------:R-:W-:-:S04]  /*162d0*/  IMAD.WIDE.U32 R2, R0, UR4, R2 ;  /* 0x0000000400027c25 */ /* 0x000fc8000f8e0002 */
[----:B---3--:R-:W-:Y:S01]  /*162e0*/  IMAD R4, R5, R6, R4 ;  /* 0x0000000605047224 */ /* 0x008fe200078e0204 */
[----:B------:R-:W-:-:S05]  /*162f0*/  SHF.R.S32.HI R6, RZ, 0x1f, R0 ;  /* 0x0000001fff067819 */ /* 0x000fca0000011400 */
[----:B------:R-:W-:-:S04]  /*16300*/  IMAD R6, R6, UR4, RZ ;  /* 0x0000000406067c24 */ /* 0x000fc8000f8e02ff */
[----:B------:R-:W-:Y:S01]  /*16310*/  IMAD R7, R0, UR5, R6 ;  /* 0x0000000500077c24 */ /* 0x000fe2000f8e0206 */
[----:B------:R-:W-:Y:S01]  /*16320*/  SHF.R.S32.HI R0, RZ, 0x1f, R4 ;  /* 0x0000001fff007819 */ /* 0x000fe20000011404 */
[----:B------:R-:W-:Y:S02]  /*16330*/  ULDC.64 UR4, c[0x0][0x2c8] ;  /* 0x0000b20000047ab9 */ /* 0x000fe40000000a00 */
[----:B------:R-:W-:Y:S01]  /*16340*/  IMAD.IADD R3, R3, 0x1, R7 ;  /* 0x0000000103037824 */ /* 0x000fe200078e0207 */
[----:B-1----:R-:W-:Y:S01]  /*16350*/  LOP3.LUT R20, R20, 0x7f, RZ, 0xc0, !PT ;  /* 0x0000007f14147812 */ /* 0x002fe200078ec0ff */
[----:B------:R-:W-:Y:S02]  /*16360*/  IMAD R7, R0, UR4, RZ ;  /* 0x0000000400077c24 */ /* 0x000fe4000f8e02ff */
[----:B------:R-:W-:Y:S01]  /*16370*/  IMAD.WIDE.U32 R2, R4, UR4, R2 ;  /* 0x0000000404027c25 */ /* 0x000fe2000f8e0002 */
[----:B------:R-:W-:-:S03]  /*16380*/  SHF.R.U32.HI R8, RZ, 0x3, R20 ;  /* 0x00000003ff087819 */ /* 0x000fc60000011614 */
[----:B------:R-:W-:Y:S01]  /*16390*/  IMAD R0, R4, UR5, R7 ;  /* 0x0000000504007c24 */ /* 0x000fe2000f8e0207 */
[----:B------:R-:W-:Y:S02]  /*163a0*/  ULDC.64 UR4, c[0x0][0x280] ;  /* 0x0000a00000047ab9 */ /* 0x000fe40000000a00 */
[C---:B------:R-:W-:Y:S01]  /*163b0*/  LEA R4, P0, R2.reuse, UR4, 0x1 ;  /* 0x0000000402047c11 */ /* 0x040fe2000f8008ff */
[----:B------:R-:W-:Y:S01]  /*163c0*/  IMAD.IADD R3, R3, 0x1, R0 ;  /* 0x0000000103037824 */ /* 0x000fe200078e0200 */
[----:B------:R-:W-:Y:S02]  /*163d0*/  ULDC UR4, c[0x0][0x2b8] ;  /* 0x0000ae0000047ab9 */ /* 0x000fe40000000800 */
[----:B------:R-:W-:Y:S02]  /*163e0*/  ISETP.GE.AND P4, PT, R33, UR4, PT ;  /* 0x0000000421007c0c */ /* 0x000fe4000bf86270 */
[----:B------:R-:W-:Y:S01]  /*163f0*/  LEA.HI.X R0, R2, UR5, R3, 0x1, P0 ;  /* 0x0000000502007c11 */ /* 0x000fe200080f0c03 */
[----:B------:R-:W-:Y:S01]  /*16400*/  UMOV UR5, 0xffffffff ;  /* 0xffffffff00057882 */ /* 0x000fe20000000000 */
[----:B------:R-:W-:-:S02]  /*16410*/  ISETP.GE.AND P3, PT, R37, UR4, PT ;  /* 0x0000000425007c0c */ /* 0x000fc4000bf66270 */
[----:B------:R-:W-:Y:S02]  /*16420*/  ISETP.GE.AND P2, PT, R36, UR4, PT ;  /* 0x0000000424007c0c */ /* 0x000fe4000bf46270 */
[----:B------:R-:W-:Y:S01]  /*16430*/  ISETP.GE.AND P1, PT, R34, UR4, PT ;  /* 0x0000000422007c0c */ /* 0x000fe2000bf26270 */
[----:B------:R-:W-:-:S12]  /*16440*/  BRA.DIV UR5, `(.L_x_1369) ;  /* 0x0000003e05207947 */ /* 0x000fd8000b800000 */
[----:B------:R-:W0:Y:S01]  /*16450*/  SHFL.IDX PT, R14, R4, RZ, 0x181f ;  /* 0x00181fff040e7589 */ /* 0x000e2200000e0000 */
[----:B------:R-:W-:Y:S02]  /*16460*/  IMAD R5, R29, R5, RZ ;  /* 0x000000051d057224 */ /* 0x000fe400078e02ff */
        /* <DEDUP_REMOVED lines=12> */
[----:B------:R-:W-:Y:S01]  /*16530*/  ISETP.GE.AND P0, PT, R6, R5, PT ;  /* 0x000000050600720c */ /* 0x000fe20003f06270 */
[----:B------:R-:W-:-:S02]  /*16540*/  VIADD R6, R25, 0x20 ;  /* 0x0000002019067836 */ /* 0x000fc40000000000 */
[----:B-1----:R-:W1:Y:S10]  /*16550*/  SHFL.IDX PT, R2, R0, 0x1, 0x181f ;  /* 0x00381f0000027f89 */ /* 0x002e7400000e0000 */
[----:B0-----:R-:W-:-:S05]  /*16560*/  @!P0 LEA R14, P5, R33, R14, 0x1 ;  /* 0x0000000e210e8211 */ /* 0x001fca00078a08ff */
[----:B-1----:R-:W-:Y:S02]  /*16570*/  @!P0 IMAD.X R7, RZ, RZ, R2, P5 ;  /* 0x000000ffff078224 */ /* 0x002fe400028e0602 */
[----:B------:R-:W-:Y:S02]  /*16580*/  @!P0 IMAD.MOV.U32 R2, RZ, RZ, R14 ;  /* 0x000000ffff028224 */ /* 0x000fe400078e000e */
[----:B------:R-:W-:Y:S01]  /*16590*/  @!P0 IMAD.MOV.U32 R3, RZ, RZ, R7 ;  /* 0x000000ffff038224 */ /* 0x000fe200078e0007 */
        /* <DEDUP_REMOVED lines=53> */
[----:B------:R-:W-:-:S03]  /*168f0*/  ISETP.GE.AND P0, PT, R6, R5, PT ;  /* 0x000000050600720c */ /* 0x000fc60003f06270 */
[----:B------:R-:W-:Y:S04]  /*16900*/  SHFL.IDX PT, R6, R0, 0x7, 0x181f ;  /* 0x00f81f0000067f89 */ /* 0x000fe800000e0000 */
[----:B-1----:R-:W1:Y:S06]  /*16910*/  SHFL.IDX PT, R2, R0, 0x6, 0x181f ;  /* 0x00d81f0000027f89 */ /* 0x002e6c00000e0000 */
        /* <DEDUP_REMOVED lines=9> */
.L_x_1456:
[----:B------:R-:W-:Y:S01]  /*169b0*/  VIADD R0, R25, 0x70 ;  /* 0x0000007019007836 */ /* 0x000fe20000000000 */
[----:B------:R-:W-:Y:S04]  /*169c0*/  BSSY B0, `(.L_x_1370) ;  /* 0x000000c000007945 */ /* 0x000fe80003800000 */
[----:B------:R-:W-:-:S13]  /*169d0*/  ISETP.GE.AND P0, PT, R0, R5, PT ;  /* 0x000000050000720c */ /* 0x000fda0003f06270 */
[----:B------:R-:W-:Y:S05]  /*169e0*/  @P0 BRA `(.L_x_1371) ;  /* 0x0000000000240947 */ /* 0x000fea0003800000 */
[----:B01----:R-:W-:-:S05]  /*169f0*/  LEA R2, P0, R33, R14, 0x1 ;  /* 0x0000000e21027211 */ /* 0x003fca00078008ff */
        /* <DEDUP_REMOVED lines=8> */
.L_x_1371:
[----:B------:R-:W-:Y:S05]  /*16a80*/  BSYNC B0 ;  /* 0x0000000000007941 */ /* 0x000fea0003800000 */
.L_x_1370:
[----:B------:R-:W-:Y:S01]  /*16a90*/  NOP ;  /* 0x0000000000007918 */ /* 0x000fe20000000000 */
[----:B------:R-:W-:-:S13]  /*16aa0*/  PLOP3.LUT P0, PT, PT, PT, PT, 0x80, 0x0 ;  /* 0x000000000000781c */ /* 0x000fda0003f0f070 */
.L_x_1372:
[----:B------:R-:W-:Y:S02]  /*16ab0*/  PLOP3.LUT P1, PT, P1, P0, PT, 0xa2, 0x0 ;  /* 0x000000000000781c */ /* 0x000fe40000f21472 */
[----:B------:R-:W-:-:S08]  /*16ac0*/  @P0 R2UR P1, UR4, R17 ;  /* 0x00000000110402ca */ /* 0x000fd00000020000 */
[----:B------:R-:W-:-:S05]  /*16ad0*/  @P0 PLOP3.LUT P0, PT, P1, PT, PT, 0x80, 0x0 ;  /* 0x000000000000081c */ /* 0x000fca0000f0f070 */
[----:B------:R-:W-:Y:S01]  /*16ae0*/  @!P1 SYNCS.ARRIVE.TRANS64.RED.A0T1 RZ, [UR4+0x30800], RZ ;  /* 0x030800ffffff99a7 */ /* 0x000fe20008200404 */
[----:B------:R-:W-:Y:S07]  /*16af0*/  @!P1 ARRIVES.LDGSTSBAR.64.TRANSCNT [UR4+0x30800] ;  /* 0x03080000ff0099b0 */ /* 0x000fee0008000a84 */
[----:B------:R-:W-:Y:S05]  /*16b00*/  @P0 BRA.U.ANY `(.L_x_1372) ;  /* 0xfffffffd00e80947 */ /* 0x000fea000393ffff */
[----:B0-2---:R-:W2:Y:S04]  /*16b10*/  LDL.LU R3, [R1+0x20] ;  /* 0x0000200001037983 */ /* 0x005ea80000300800 */
[----:B------:R-:W3:Y:S01]  /*16b20*/  LDL.LU R2, [R1+0x14] ;  /* 0x0000140001027983 */ /* 0x000ee20000300800 */
[----:B--2---:R-:W-:Y:S02]  /*16b30*/  VIADD R3, R3, 0x1 ;  /* 0x0000000103037836 */ /* 0x004fe40000000000 */
[----:B---3--:R-:W-:-:S03]  /*16b40*/  VIADD R7, R2, 0xfffffffe ;  /* 0xfffffffe02077836 */ /* 0x008fc60000000000 */
[----:B------:R0:W-:Y:S01]  /*16b50*/  STL [R1+0x20], R3 ;  /* 0x0000200301007387 */ /* 0x0001e20000100800 */
[----:B------:R-:W-:-:S04]  /*16b60*/  LEA.HI R0, R3, R3, RZ, 0x1 ;  /* 0x0000000303007211 */ /* 0x000fc800078f08ff */
[----:B------:R-:W-:-:S05]  /*16b70*/  LOP3.LUT R0, R0, 0xfffffffe, RZ, 0xc0, !PT ;  /* 0xfffffffe00007812 */ /* 0x000fca00078ec0ff */
[----:B------:R-:W-:-:S05]  /*16b80*/  IMAD.IADD R0, R3, 0x1, -R0 ;  /* 0x0000000103007824 */ /* 0x000fca00078e0a00 */
[----:B------:R-:W-:Y:S01]  /*16b90*/  SHF.L.U32 R0, R0, 0x1f, RZ ;  /* 0x0000001f00007819 */ /* 0x000fe200000006ff */
[----:B------:R-:W-:Y:S01]  /*16ba0*/  NOP ;  /* 0x0000000000007918 */ /* 0x000fe20000000000 */
[----:B------:R0:W-:Y:S01]  /*16bb0*/  SYNCS.ARRIVE.TRANS64.A1T0 RZ, [R17+URZ+0x30800], RZ ;  /* 0x030800ff11ff79a7 */ /* 0x0001e2000810003f */
[----:B------:R-:W-:Y:S01]  /*16bc0*/  BSSY B0, `(.L_x_1373) ;  /* 0x0000003000007945 */ /* 0x000fe20003800000 */
[----:B------:R-:W2:Y:S03]  /*16bd0*/  SYNCS.PHASECHK.TRANS64.TRYWAIT P0, [R17+URZ+0x30820], R0 ;  /* 0x03082000110075a7 */ /* 0x000ea6000800017f */
[----:B0-2---:R-:W-:Y:S05]  /*16be0*/  @!P0 BRA `(.L_x_1374) ;  /* 0x0000003c00f08947 */ /* 0x005fea0003800000 */
.L_x_1457:
[----:B------:R-:W-:Y:S05]  /*16bf0*/  BSYNC B0 ;  /* 0x0000000000007941 */ /* 0x000fea0003800000 */
.L_x_1373:
[----:B------:R-:W2:Y:S01]  /*16c00*/  LDL R2, [R1+0x4] ;  /* 0x0000040001027983 */ /* 0x000ea20000100800 */
[----:B------:R-:W-:Y:S01]  /*16c10*/  BSSY B0, `(.L_x_1375) ;  /* 0x00000fc000007945 */ /* 0x000fe20003800000 */
[----:B--2---:R-:W-:-:S13]  /*16c20*/  ISETP.GE.AND P0, PT, R7, R2, PT ;  /* 0x000000020700720c */ /* 0x004fda0003f06270 */
[----:B------:R-:W-:Y:S05]  /*16c30*/  @!P0 BRA `(.L_x_1376) ;  /* 0x0000000c00e48947 */ /* 0x000fea0003800000 */
[----:B------:R-:W-:Y:S01]  /*16c40*/  ULDC UR4, c[0x0][0x2f4] ;  /* 0x0000bd0000047ab9 */ /* 0x000fe20000000800 */
[----:B------:R-:W-:Y:S01]  /*16c50*/  IMAD.MOV.U32 R6, RZ, RZ, R22 ;  /* 0x000000ffff067224 */ /* 0x000fe200078e0016 */
[----:B------:R-:W-:Y:S01]  /*16c60*/  ISETP.GE.AND P4, PT, R33, UR4, PT ;  /* 0x0000000421007c0c */ /* 0x000fe2000bf86270 */
[----:B------:R-:W-:Y:S01]  /*16c70*/  IMAD.MOV.U32 R8, RZ, RZ, R28 ;  /* 0x000000ffff087224 */ /* 0x000fe200078e001c */
[----:B------:R-:W-:Y:S01]  /*16c80*/  ISETP.GE.AND P3, PT, R37, UR4, PT ;  /* 0x0000000425007c0c */ /* 0x000fe2000bf66270 */
[----:B------:R-:W-:Y:S01]  /*16c90*/  IMAD.MOV.U32 R29, RZ, RZ, R23 ;  /* 0x000000ffff1d7224 */ /* 0x000fe200078e0017 */
[----:B------:R-:W-:Y:S02]  /*16ca0*/  ISETP.GE.AND P2, PT, R36, UR4, PT ;  /* 0x0000000424007c0c */ /* 0x000fe4000bf46270 */
[----:B------:R-:W-:-:S13]  /*16cb0*/  ISETP.GE.AND P1, PT, R34, UR4, PT ;  /* 0x0000000422007c0c */ /* 0x000fda000bf26270 */
.L_x_1389:
[----:B------:R-:W2:Y:S04]  /*16cc0*/  LDL R9, [R1+0x8] ;  /* 0x0000080001097983 */ /* 0x000ea80000100800 */
[----:B------:R-:W3:Y:S01]  /*16cd0*/  LDL R11, [R1+0xc] ;  /* 0x00000c00010b7983 */ /* 0x000ee20000100800 */
[----:B0-----:R-:W0:Y:S01]  /*16ce0*/  S2R R0, SR_TID.X ;  /* 0x0000000000007919 */ /* 0x001e220000002100 */
[----:B------:R-:W4:Y:S01]  /*16cf0*/  S2R R3, SR_TID.X ;  /* 0x0000000000037919 */ /* 0x000f220000002100 */
[----:B0-----:R-:W-:-:S04]  /*16d00*/  LOP3.LUT R0, R0, 0x7f, RZ, 0xc0, !PT ;  /* 0x0000007f00007812 */ /* 0x001fc800078ec0ff */
[----:B------:R-:W-:Y:S02]  /*16d10*/  SHF.R.U32.HI R2, RZ, 0x3, R0 ;  /* 0x00000003ff027819 */ /* 0x000fe40000011600 */
[----:B------:R-:W0:Y:S01]  /*16d20*/  LDC R0, c[0x0][0x430] ;  /* 0x00010c00ff007b82 */ /* 0x000e220000000800 */
[----:B----4-:R-:W-:-:S05]  /*16d30*/  IMAD.SHL.U32 R3, R3, 0x10, RZ ;  /* 0x0000001003037824 */ /* 0x010fca00078e00ff */
[----:B------:R-:W-:-:S04]  /*16d40*/  LOP3.LUT R3, R2, 0x70, R3, 0xf8, !PT ;  /* 0x0000007002037812 */ /* 0x000fc800078ef803 */
[----:B------:R-:W-:-:S13]  /*16d50*/  ISETP.GT.U32.AND P6, PT, R3, 0x3f, PT ;  /* 0x0000003f0300780c */ /* 0x000fda0003fc4070 */
[----:B------:R-:W3:Y:S01]  /*16d60*/  @!P6 LDC.64 R4, c[0x0][0x428] ;  /* 0x00010a00ff04eb82 */ /* 0x000ee20000000a00 */
[----:B0-----:R-:W-:-:S13]  /*16d70*/  ISETP.NE.AND P0, PT, R0, 0x1, PT ;  /* 0x000000010000780c */ /* 0x001fda0003f05270 */
[----:B------:R-:W0:Y:S08]  /*16d80*/  @P0 LDC R2, c[0x0][0x434] ;  /* 0x00010d00ff020b82 */ /* 0x000e300000000800 */
[----:B------:R-:W4:Y:S01]  /*16d90*/  @P0 LDC R0, c[0x0][0x438] ;  /* 0x00010e00ff000b82 */ /* 0x000f220000000800 */
[----:B------:R-:W-:Y:S01]  /*16da0*/  LOP3.LUT P5, RZ, R16, 0x20, RZ, 0xc0, !PT ;  /* 0x0000002010ff7812 */ /* 0x000fe200078ac0ff */
[----:B------:R-:W-:Y:S01]  /*16db0*/  VIADD R22, R6, 0x1 ;  /* 0x0000000106167836 */ /* 0x000fe20000000000 */
[----:B------:R-:W-:Y:S05]  /*16dc0*/  YIELD ;  /* 0x0000000000007946 */ /* 0x000fea0003800000 */
[----:B------:R-:W-:Y:S01]  /*16dd0*/  ULDC UR4, c[0x0][0x430] ;  /* 0x00010c0000047ab9 */ /* 0x000fe20000000800 */
[----:B------:R-:W-:-:S02]  /*16de0*/  IMAD.MOV.U32 R23, RZ, RZ, R7 ;  /* 0x000000ffff177224 */ /* 0x000fc400078e0007 */
[----:B--2---:R-:W-:-:S04]  /*16df0*/  IMAD R9, R7, 0x40, R9 ;  /* 0x0000004007097824 */ /* 0x004fc800078e0209 */
[----:B------:R-:W-:-:S04]  /*16e00*/  IMAD.IADD R9, R3, 0x1, R9 ;  /* 0x0000000103097824 */ /* 0x000fc800078e0209 */
[----:B0-----:R-:W-:-:S04]  /*16e10*/  @P0 IMAD.HI.U32 R3, R9, R2, RZ ;  /* 0x0000000209030227 */ /* 0x001fc800078e00ff */
[----:B------:R-:W-:Y:S01]  /*16e20*/  IMAD.MOV.U32 R10, RZ, RZ, R9 ;  /* 0x000000ffff0a7224 */ /* 0x000fe200078e0009 */
[----:B----4-:R-:W-:Y:S01]  /*16e30*/  @P0 SHF.R.U32.HI R10, RZ, R0, R3 ;  /* 0x00000000ff0a0219 */ /* 0x010fe20000011603 */
[----:B---3--:R-:W-:-:S03]  /*16e40*/  @!P6 IMAD R0, R11, R4, RZ ;  /* 0x000000040b00e224 */ /* 0x008fc600078e02ff */
[--C-:B------:R-:W-:Y:S01]  /*16e50*/  @!P6 SHF.R.S32.HI R3, RZ, 0x1f, R10.reuse ;  /* 0x0000001fff03e819 */ /* 0x100fe2000001140a */
[----:B------:R-:W-:Y:S02]  /*16e60*/  @!P6 IMAD.MOV.U32 R2, RZ, RZ, R10 ;  /* 0x000000ffff02e224 */ /* 0x000fe400078e000a */
[C---:B------:R-:W-:Y:S02]  /*16e70*/  @!P6 IMAD R0, R30.reuse, R5, R0 ;  /* 0x000000051e00e224 */ /* 0x040fe400078e0200 */
[----:B------:R-:W-:Y:S02]  /*16e80*/  @!P6 IMAD.WIDE.U32 R2, R30, R4, R2 ;  /* 0x000000041e02e225 */ /* 0x000fe400078e0002 */
[----:B------:R-:W0:Y:S02]  /*16e90*/  @!P6 LDC.64 R4, c[0x0][0x418] ;  /* 0x00010600ff04eb82 */ /* 0x000e240000000a00 */
[----:B------:R-:W-:Y:S01]  /*16ea0*/  @!P6 IMAD.IADD R0, R0, 0x1, R3 ;  /* 0x000000010000e824 */ /* 0x000fe200078e0203 */
[----:B0-----:R-:W-:-:S04]  /*16eb0*/  @!P6 LEA R4, P0, R2, R4, 0x2 ;  /* 0x000000040204e211 */ /* 0x001fc800078010ff */
[----:B------:R-:W-:Y:S01]  /*16ec0*/  @!P6 LEA.HI.X R5, R2, R5, R0, 0x2, P0 ;  /* 0x000000050205e211 */ /* 0x000fe200000f1400 */
[----:B------:R-:W-:Y:S01]  /*16ed0*/  IMAD.MOV.U32 R0, RZ, RZ, RZ ;  /* 0x000000ffff007224 */ /* 0x000fe200078e00ff */
[----:B------:R-:W-:Y:S01]  /*16ee0*/  ISETP.NE.AND P0, PT, R22, 0x2, PT ;  /* 0x000000021600780c */ /* 0x000fe20003f05270 */
[----:B------:R-:W-:-:S03]  /*16ef0*/  IMAD.MOV R2, RZ, RZ, -R10 ;  /* 0x000000ffff027224 */ /* 0x000fc600078e0a0a */
[----:B------:R-:W-:Y:S01]  /*16f00*/  SEL R28, RZ, 0x1, P0 ;  /* 0x00000001ff1c7807 */ /* 0x000fe20000000000 */
[----:B------:R0:W5:Y:S01]  /*16f10*/  @!P6 LDG.E R0, desc[UR36][R4.64] ;  /* 0x000000240400e981 */ /* 0x000162000c1e1900 */
[----:B------:R-:W-:Y:S02]  /*16f20*/  SEL R22, R22, RZ, P0 ;  /* 0x000000ff16167207 */ /* 0x000fe40000000000 */
[----:B------:R-:W-:Y:S01]  /*16f30*/  LOP3.LUT R28, R8, R28, RZ, 0x3c, !PT ;  /* 0x0000001c081c7212 */ /* 0x000fe200078e3cff */
[----:B0-----:R-:W-:Y:S01]  /*16f40*/  IMAD R5, R2, UR4, R9 ;  /* 0x0000000402057c24 */ /* 0x001fe2000f8e0209 */
[----:B------:R-:W-:Y:S06]  /*16f50*/  @!P5 BRA `(.L_x_1377) ;  /* 0x000000000004d947 */ /* 0x000fec0003800000 */
[----:B------:R-:W-:Y:S01]  /*16f60*/  BPT.TRAP 0x1 ;  /* 0x000000040000795c */ /* 0x000fe20000300000 */
.L_x_1377:
[----:B------:R-:W-:Y:S01]  /*16f70*/  IMAD R7, R22, 0x8, R17 ;  /* 0x0000000816077824 */ /* 0x000fe200078e0211 */
[----:B------:R-:W-:Y:S01]  /*16f80*/  SHF.L.U32 R2, R28, 0x1f, RZ ;  /* 0x0000001f1c027819 */ /* 0x000fe200000006ff */
[----:B------:R-:W-:Y:S03]  /*16f90*/  BSSY B1, `(.L_x_1378) ;  /* 0x0000003000017945 */ /* 0x000fe60003800000 */
[----:B------:R-:W0:Y:S02]  /*16fa0*/  SYNCS.PHASECHK.TRANS64.TRYWAIT P0, [R7+URZ+0x30840], R2 ;  /* 0x03084002070075a7 */ /* 0x000e24000800017f */
[----:B0-----:R-:W-:Y:S05]  /*16fb0*/  @!P0 BRA `(.L_x_1379) ;  /* 0x0000003c00108947 */ /* 0x001fea0003800000 */
.L_x_1458:
[----:B------:R-:W-:Y:S05]  /*16fc0*/  BSYNC B1 ;  /* 0x0000000000017941 */ /* 0x000fea0003800000 */
.L_x_1378:
        /* <DEDUP_REMOVED lines=24> */
[----:B------:R-:W-:Y:S02]  /*17150*/  IMAD.SHL.U32 R4, R33, 0x2, RZ ;  /* 0x0000000221047824 */ /* 0x000fe400078e00ff */
[----:B------:R-:W2:Y:S01]  /*17160*/  SHFL.IDX PT, R3, R25, RZ, 0x181f ;  /* 0x00181fff19037589 */ /* 0x000ea200000e0000 */
        /* <DEDUP_REMOVED lines=9> */
[----:B--2---:R-:W-:-:S05]  /*17200*/  IMAD.X R3, RZ, RZ, R3, P0 ;  /* 0x000000ffff037224 */ /* 0x004fca00000e0603 */
        /* <DEDUP_REMOVED lines=15> */
[----:B------:R0:W2:Y:S04]  /*17300*/  SHFL.IDX PT, R35, R25, 0x3, 0x181f ;  /* 0x00781f0019237f89 */ /* 0x0000a800000e0000 */
[----:B------:R-:W-:Y:S01]  /*17310*/  LDGSTS.E.BYPASS.LTC128B.128 [R20+0x21400], desc[UR36][R2.64], !P2 ;  /* 0x2140000002147fae */ /* 0x000fe2000d101d64 */
[----:B------:R-:W-:-:S03]  /*17320*/  LOP3.LUT P2, RZ, R16, 0x1000, RZ, 0xc0, !PT ;  /* 0x0000100010ff7812 */ /* 0x000fc6000784c0ff */
[----:B------:R-:W-:Y:S01]  /*17330*/  LDGSTS.E.BYPASS.LTC128B.128 [R20+0x23400], desc[UR36][R2.64+0x80], !P1 ;  /* 0x2340008002147fae */ /* 0x000fe2000c901d64 */
[----:B------:R-:W-:-:S03]  /*17340*/  LOP3.LUT P1, RZ, R16, 0x800, RZ, 0xc0, !PT ;  /* 0x0000080010ff7812 */ /* 0x000fc6000782c0ff */
[----:B------:R-:W-:Y:S04]  /*17350*/  LDGSTS.E.BYPASS.LTC128B.128 [R20+0x25400], desc[UR36][R2.64+0x100], !P6 ;  /* 0x2540010002147fae */ /* 0x000fe8000f101d64 */
[----:B------:R3:W-:Y:S04]  /*17360*/  LDGSTS.E.BYPASS.LTC128B.128 [R20+0x27400], desc[UR36][R2.64+0x180], !P5 ;  /* 0x2740018002147fae */ /* 0x0007e8000e901d64 */
[----:B--23--:R0:W3:Y:S02]  /*17370*/  SHFL.IDX PT, R2, R10, 0x3, 0x181f ;  /* 0x00781f000a027f89 */ /* 0x00c0e400000e0000 */
.L_x_1468:
[----:B------:R-:W-:Y:S02]  /*17380*/  LOP3.LUT R16, R16, 0xfffff7ff, RZ, 0xc0, !PT ;  /* 0xfffff7ff10107812 */ /* 0x000fe400078ec0ff */
[----:B---3--:R-:W-:Y:S02]  /*17390*/  IADD3 R2, P0, R2, R4, RZ ;  /* 0x0000000402027210 */ /* 0x008fe40007f1e0ff */
        /* <DEDUP_REMOVED lines=15> */
.L_x_1381:
        /* <DEDUP_REMOVED lines=10> */
.L_x_1382:
[----:B------:R3:W-:Y:S01]  /*17530*/  SYNCS.ARRIVE.TRANS64.A1T0 RZ, [R7+URZ+0x30830], RZ ;  /* 0x030830ff07ff79a7 */ /* 0x0007e2000810003f */
[----:B------:R-:W-:Y:S05]  /*17540*/  @!P6 BRA `(.L_x_1383) ;  /* 0x000000000004e947 */ /* 0x000fea0003800000 */
[----:B------:R-:W-:Y:S01]  /*17550*/  BPT.TRAP 0x1 ;  /* 0x000000040000795c */ /* 0x000fe20000300000 */
.L_x_1383:
[----:B--2---:R-:W-:Y:S01]  /*17560*/  SHF.L.U32 R2, R8, 0x1f, RZ ;  /* 0x0000001f08027819 */ /* 0x004fe200000006ff */
[----:B---3--:R-:W-:Y:S01]  /*17570*/  IMAD R7, R6, 0x8, R17 ;  /* 0x0000000806077824 */ /* 0x008fe200078e0211 */
[----:B------:R-:W-:Y:S03]  /*17580*/  BSSY B1, `(.L_x_1384) ;  /* 0x0000003000017945 */ /* 0x000fe60003800000 */
[----:B------:R-:W2:Y:S02]  /*17590*/  SYNCS.PHASECHK.TRANS64.TRYWAIT P0, [R7+URZ+0x30860], R2 ;  /* 0x03086002070075a7 */ /* 0x000ea4000800017f */
[----:B--2---:R-:W-:Y:S05]  /*175a0*/  @!P0 BRA `(.L_x_1385) ;  /* 0x0000003c001c8947 */ /* 0x004fea0003800000 */
.L_x_1469:
[----:B------:R-:W-:Y:S05]  /*175b0*/  BSYNC B1 ;  /* 0x0000000000017941 */ /* 0x000fea0003800000 */
.L_x_1384:
[----:B------:R-:W3:Y:S01]  /*175c0*/  LDL R8, [R1] ;  /* 0x0000000001087983 */ /* 0x000ee20000100800 */
[----:B------:R-:W4:Y:S01]  /*175d0*/  S2R R3, SR_TID.X ;  /* 0x0000000000037919 */ /* 0x000f220000002100 */
[----:B------:R-:W-:Y:S01]  /*175e0*/  UMOV UR4, 0xffffffff ;  /* 0xffffffff00047882 */ /* 0x000fe20000000000 */
[----:B------:R-:W-:Y:S01]  /*175f0*/  IMAD R6, R6, 0x4000, R31 ;  /* 0x0000400006067824 */ /* 0x000fe200078e021f */
[----:B----4-:R-:W-:-:S04]  /*17600*/  LOP3.LUT R3, R3, 0x7f, RZ, 0xc0, !PT ;  /* 0x0000007f03037812 */ /* 0x010fc800078ec0ff */
[----:B------:R-:W-:Y:S01]  /*17610*/  SHF.R.U32.HI R3, RZ, 0x3, R3 ;  /* 0x00000003ff037819 */ /* 0x000fe20000011603 */
[----:B---3--:R-:W-:-:S04]  /*17620*/  IMAD R8, R29, -0x40, R8 ;  /* 0xffffffc01d087824 */ /* 0x008fc800078e0208 */
[----:B------:R-:W-:Y:S01]  /*17630*/  IMAD.IADD R8, R8, 0x1, -R3 ;  /* 0x0000000108087824 */ /* 0x000fe200078e0a03 */
[----:B------:R-:W-:Y:S06]  /*17640*/  BRA.DIV UR4, `(.L_x_1386) ;  /* 0x0000003e04087947 */ /* 0x000fec000b800000 */
[----:B--2---:R-:W2:Y:S01]  /*17650*/  SHFL.IDX PT, R2, R18, RZ, 0x181f ;  /* 0x00181fff12027589 */ /* 0x004ea200000e0000 */
[----:B------:R-:W-:-:S03]  /*17660*/  IMAD R6, R6, 0x2, R17 ;  /* 0x0000000206067824 */ /* 0x000fc600078e0211 */
[----:B------:R-:W3:Y:S04]  /*17670*/  SHFL.IDX PT, R3, R19, RZ, 0x181f ;  /* 0x00181fff13037589 */ /* 0x000ee800000e0000 */
[----:B-1----:R-:W-:Y:S01]  /*17680*/  SHFL.IDX PT, R14, R18, 0x3, 0x181f ;  /* 0x00781f00120e7f89 */ /* 0x002fe200000e0000 */
[----:B--2---:R-:W-:-:S05]  /*17690*/  IADD3 R2, P0, R2, R4, RZ ;  /* 0x0000000402027210 */ /* 0x004fca0007f1e0ff */
[----:B---3--:R-:W-:Y:S01]  /*176a0*/  IMAD.X R3, RZ, RZ, R3, P0 ;  /* 0x000000ffff037224 */ /* 0x008fe200000e0603 */
        /* <DEDUP_REMOVED lines=8> */
[----:B-1----:R-:W1:Y:S04]  /*17730*/  SHFL.IDX PT, R2, R18, 0x1, 0x181f ;  /* 0x00381f0012027f89 */ /* 0x002e6800000e0000 */
[----:B------:R-:W2:Y:S01]  /*17740*/  SHFL.IDX PT, R3, R19, 0x1, 0x181f ;  /* 0x00381f0013037f89 */ /* 0x000ea200000e0000 */
[----:B-1----:R-:W-:-:S05]  /*17750*/  IADD3 R2, P0, R2, R4, RZ ;  /* 0x0000000402027210 */ /* 0x002fca0007f1e0ff */
[----:B--2---:R-:W-:Y:S01]  /*17760*/  IMAD.X R3, RZ, RZ, R3, P0 ;  /* 0x000000ffff037224 */ /* 0x004fe200000e0603 */
        /* <DEDUP_REMOVED lines=9> */
[----:B------:R-:W2:Y:S04]  /*17800*/  SHFL.IDX PT, R3, R19, 0x2, 0x181f ;  /* 0x00581f0013037f89 */ /* 0x000ea800000e0000 */
[----:B------:R-:W3:Y:S01]  /*17810*/  SHFL.IDX PT, R19, R19, 0x3, 0x181f ;  /* 0x00781f0013137f89 */ /* 0x000ee200000e0000 */
[----:B-1----:R-:W-:-:S05]  /*17820*/  IADD3 R2, P0, R2, R4, RZ ;  /* 0x0000000402027210 */ /* 0x002fca0007f1e0ff */
[----:B--2---:R-:W-:Y:S01]  /*17830*/  IMAD.X R3, RZ, RZ, R3, P0 ;  /* 0x000000ffff037224 */ /* 0x004fe200000e0603 */
[----:B------:R-:W-:-:S13]  /*17840*/  ISETP.LT.OR P0, PT, R8, 0x21, P4 ;  /* 0x000000210800780c */ /* 0x000fda0002701670 */
[----:B------:R1:W-:Y:S01]  /*17850*/  LDGSTS.E.BYPASS.LTC128B.128 [R6+0x1400], desc[UR36][R2.64], !P0 ;  /* 0x0140000002067fae */ /* 0x0003e2000c101d64 */
[----:B------:R-:W-:-:S13]  /*17860*/  ISETP.LT.OR P0, PT, R8, 0x21, P3 ;  /* 0x000000210800780c */ /* 0x000fda0001f01670 */
[----:B------:R1:W-:Y:S01]  /*17870*/  LDGSTS.E.BYPASS.LTC128B.128 [R6+0x3400], desc[UR36][R2.64+0x80], !P0 ;  /* 0x0340008002067fae */ /* 0x0003e2000c101d64 */
[----:B------:R-:W-:-:S13]  /*17880*/  ISETP.LT.OR P0, PT, R8, 0x21, P2 ;  /* 0x000000210800780c */ /* 0x000fda0001701670 */
[----:B------:R1:W-:Y:S01]  /*17890*/  LDGSTS.E.BYPASS.LTC128B.128 [R6+0x5400], desc[UR36][R2.64+0x100], !P0 ;  /* 0x0540010002067fae */ /* 0x0003e2000c101d64 */
[----:B------:R-:W-:-:S13]  /*178a0*/  ISETP.LT.OR P0, PT, R8, 0x21, P1 ;  /* 0x000000210800780c */ /* 0x000fda0000f01670 */
[----:B---3--:R1:W-:Y:S02]  /*178b0*/  LDGSTS.E.BYPASS.LTC128B.128 [R6+0x7400], desc[UR36][R2.64+0x180], !P0 ;  /* 0x0740018002067fae */ /* 0x0083e4000c101d64 */
.L_x_1479:
[----:B-12---:R-:W-:Y:S01]  /*178c0*/  IADD3 R2, P0, R14, R4, RZ ;  /* 0x000000040e027210 */ /* 0x006fe20007f1e0ff */
        /* <DEDUP_REMOVED lines=16> */
[----:B-1----:R-:W-:Y:S01]  /*179d0*/  IMAD.WIDE.U32 R2, R5, UR4, RZ ;  /* 0x0000000405027c25 */ /* 0x002fe2000f8e00ff */
[----:B------:R-:W-:-:S03]  /*179e0*/  ULDC.64 UR4, c[0x0][0x338] ;  /* 0x0000ce0000047ab9 */ /* 0x000fc60000000a00 */
[----:B------:R-:W-:Y:S02]  /*179f0*/  IMAD.IADD R3, R3, 0x1, R9 ;  /* 0x0000000103037824 */ /* 0x000fe400078e0209 */
[----:B------:R-:W-:Y:S02]  /*17a00*/  IMAD R21, R21, UR4, RZ ;  /* 0x0000000415157c24 */ /* 0x000fe4000f8e02ff */
[----:B------:R-:W-:-:S04]  /*17a10*/  IMAD.WIDE.U32 R2, R0, UR4, R2 ;  /* 0x0000000400027c25 */ /* 0x000fc8000f8e0002 */
[----:B------:R-:W-:Y:S01]  /*17a20*/  IMAD R21, R0, UR5, R21 ;  /* 0x0000000500157c24 */ /* 0x000fe2000f8e0215 */
[----:B------:R-:W-:Y:S01]  /*17a30*/  ULDC.64 UR4, c[0x0][0x330] ;  /* 0x0000cc0000047ab9 */ /* 0x000fe20000000a00 */
[----:B------:R-:W-:Y:S02]  /*17a40*/  NOP ;  /* 0x0000000000007918 */ /* 0x000fe40000000000 */
[----:B------:R-:W-:Y:S02]  /*17a50*/  IMAD.IADD R3, R3, 0x1, R21 ;  /* 0x0000000103037824 */ /* 0x000fe400078e0215 */
[----:B------:R-:W-:-:S04]  /*17a60*/  IMAD.WIDE.U32 R2, R26, UR4, R2 ;  /* 0x000000041a027c25 */ /* 0x000fc8000f8e0002 */
[----:B------:R-:W-:Y:S01]  /*17a70*/  IMAD R3, R26, UR5, R3 ;  /* 0x000000051a037c24 */ /* 0x000fe2000f8e0203 */
[----:B------:R-:W-:-:S04]  /*17a80*/  LEA R18, P0, R2, UR6, 0x1 ;  /* 0x0000000602127c11 */ /* 0x000fc8000f8008ff */
[----:B------:R-:W-:Y:S02]  /*17a90*/  LEA.HI.X R19, R2, UR7, R3, 0x1, P0 ;  /* 0x0000000702137c11 */ /* 0x000fe400080f0c03 */
[----:B------:R-:W-:-:S13]  /*17aa0*/  PLOP3.LUT P0, PT, PT, PT, PT, 0x80, 0x0 ;  /* 0x000000000000781c */ /* 0x000fda0003f0f070 */
.L_x_1387:
        /* <DEDUP_REMOVED lines=10> */
.L_x_1388:
[----:B------:R-:W2:Y:S01]  /*17b50*/  LDL R0, [R1+0x4] ;  /* 0x0000040001007983 */ /* 0x000ea20000100800 */
[----:B------:R1:W-:Y:S01]  /*17b60*/  SYNCS.ARRIVE.TRANS64.A1T0 RZ, [R7+URZ+0x30850], RZ ;  /* 0x030850ff07ff79a7 */ /* 0x0003e2000810003f */
[----:B------:R-:W-:Y:S02]  /*17b70*/  IMAD.MOV.U32 R6, RZ, RZ, R22 ;  /* 0x000000ffff067224 */ /* 0x000fe400078e0016 */
[----:B------:R-:W-:Y:S02]  /*17b80*/  IMAD.MOV.U32 R8, RZ, RZ, R28 ;  /* 0x000000ffff087224 */ /* 0x000fe400078e001c */
[----:B------:R-:W-:Y:S02]  /*17b90*/  IMAD.MOV.U32 R29, RZ, RZ, R23 ;  /* 0x000000ffff1d7224 */ /* 0x000fe400078e0017 */
[C---:B-1----:R-:W-:Y:S01]  /*17ba0*/  VIADD R7, R23.reuse, 0xffffffff ;  /* 0xffffffff17077836 */ /* 0x042fe20000000000 */
[----:B--2---:R-:W-:-:S13]  /*17bb0*/  ISETP.GT.AND P0, PT, R23, R0, PT ;  /* 0x000000001700720c */ /* 0x004fda0003f04270 */
[----:B------:R-:W-:Y:S05]  /*17bc0*/  @P0 BRA `(.L_x_1389) ;  /* 0xfffffff0003c0947 */ /* 0x000fea000383ffff */
.L_x_1376:
[----:B------:R-:W-:Y:S05]  /*17bd0*/  BSYNC B0 ;  /* 0x0000000000007941 */ /* 0x000fea0003800000 */
.L_x_1375:
[----:B0-----:R-:W0:Y:S01]  /*17be0*/  S2R R0, SR_TID.X ;  /* 0x0000000000007919 */ /* 0x001e220000002100 */
[----:B------:R-:W-:Y:S01]  /*17bf0*/  BSSY B0, `(.L_x_1390) ;  /* 0x0000010000007945 */ /* 0x000fe20003800000 */
[----:B0-----:R-:W-:-:S04]  /*17c00*/  LOP3.LUT R0, R0, 0x7f, RZ, 0xc0, !PT ;  /* 0x0000007f00007812 */ /* 0x001fc800078ec0ff */
[----:B------:R-:W-:-:S13]  /*17c10*/  ISETP.NE.AND P0, PT, R0, RZ, PT ;  /* 0x000000ff0000720c */ /* 0x000fda0003f05270 */
[----:B------:R-:W-:Y:S05]  /*17c20*/  @P0 BRA `(.L_x_1391) ;  /* 0x0000000000300947 */ /* 0x000fea0003800000 */
[----:B------:R-:W0:Y:S01]  /*17c30*/  S2R R5, SR_LANEID ;  /* 0x0000000000057919 */ /* 0x000e220000000000 */
[----:B------:R-:W-:Y:S01]  /*17c40*/  VOTEU.ANY UR4, UPT, PT ;  /* 0x0000000000047886 */ /* 0x000fe200038e0100 */
[----:B------:R-:W2:Y:S01]  /*17c50*/  LDC.64 R2, c[0x0][0xc60] ;  /* 0x00031800ff027b82 */ /* 0x000ea20000000a00 */
[----:B------:R-:W0:Y:S02]  /*17c60*/  FLO.U32 R0, UR4 ;  /* 0x0000000400007d00 */ /* 0x000e2400080e0000 */
[----:B0-----:R-:W-:-:S06]  /*17c70*/  ISETP.EQ.U32.AND P0, PT, R0, R5, PT ;  /* 0x000000050000720c */ /* 0x001fcc0003f02070 */
[----:B------:R-:W2:Y:S07]  /*17c80*/  POPC R5, UR4 ;  /* 0x0000000400057d09 */ /* 0x000eae0008000000 */
[----:B--2---:R-:W2:Y:S01]  /*17c90*/  @P0 ATOMG.E.ADD.STRONG.GPU PT, R3, desc[UR36][R2.64], R5 ;  /* 0x00000005020309a8 */ /* 0x004ea200081ee1e4 */
[----:B------:R-:W0:Y:S02]  /*17ca0*/  S2R R4, SR_LTMASK ;  /* 0x0000000000047919 */ /* 0x000e240000003900 */
[----:B0-----:R-:W-:-:S04]  /*17cb0*/  LOP3.LUT R4, R4, UR4, RZ, 0xc0, !PT ;  /* 0x0000000404047c12 */ /* 0x001fc8000f8ec0ff */
[----:B------:R-:W0:Y:S01]  /*17cc0*/  POPC R7, R4 ;  /* 0x0000000400077309 */ /* 0x000e220000000000 */
[----:B--2---:R-:W0:Y:S02]  /*17cd0*/  SHFL.IDX PT, R0, R3, R0, 0x1f ;  /* 0x00001f0003007589 */ /* 0x004e2400000e0000 */
[----:B0-----:R-:W-:-:S07]  /*17ce0*/  IADD3 R24, R0, UR39, R7 ;  /* 0x0000002700187c10 */ /* 0x001fce000fffe007 */
.L_x_1391:
[----:B------:R-:W-:Y:S05]  /*17cf0*/  BSYNC B0 ;  /* 0x0000000000007941 */ /* 0x000fea0003800000 */
.L_x_1390:
[----:B------:R-:W-:-:S13]  /*17d00*/  LOP3.LUT P0, RZ, R16, 0x20, RZ, 0xc0, !PT ;  /* 0x0000002010ff7812 */ /* 0x000fda000780c0ff */
[----:B------:R-:W-:Y:S05]  /*17d10*/  @!P0 BRA `(.L_x_1392) ;  /* 0x0000000000048947 */ /* 0x000fea0003800000 */
[----:B------:R-:W-:Y:S01]  /*17d20*/  BPT.TRAP 0x1 ;  /* 0x000000040000795c */ /* 0x000fe20000300000 */
.L_x_1392:
[----:B------:R-:W2:Y:S01]  /*17d30*/  LDL.LU R2, [R1] ;  /* 0x0000000001027983 */ /* 0x000ea20000300800 */
[----:B------:R-:W-:Y:S01]  /*17d40*/  IMAD R0, R22, 0x8, R17 ;  /* 0x0000000816007824 */ /* 0x000fe200078e0211 */
[----:B------:R-:W-:Y:S01]  /*17d50*/  SHF.L.U32 R3, R28, 0x1f, RZ ;  /* 0x0000001f1c037819 */ /* 0x000fe200000006ff */
[----:B------:R-:W-:Y:S03]  /*17d60*/  BSSY B0, `(.L_x_1393) ;  /* 0x0000004000007945 */ /* 0x000fe60003800000 */
[----:B------:R-:W0:Y:S01]  /*17d70*/  SYNCS.PHASECHK.TRANS64.TRYWAIT P0, [R0+URZ+0x30860], R3 ;  /* 0x03086003000075a7 */ /* 0x000e22000800017f */
[----:B--2---:R-:W-:Y:S01]  /*17d80*/  IMAD R5, R23, -0x40, R2 ;  /* 0xffffffc017057824 */ /* 0x004fe200078e0202 */
[----:B0-----:R-:W-:Y:S06]  /*17d90*/  @!P0 BRA `(.L_x_1394) ;  /* 0x0000003800ac8947 */ /* 0x001fec0003800000 */
.L_x_1480:
[----:B------:R-:W-:Y:S05]  /*17da0*/  BSYNC B0 ;  /* 0x0000000000007941 */ /* 0x000fea0003800000 */
.L_x_1393:
[----:B------:R-:W2:Y:S01]  /*17db0*/  S2R R2, SR_TID.X ;  /* 0x0000000000027919 */ /* 0x000ea20000002100 */
[----:B------:R-:W-:Y:S01]  /*17dc0*/  UMOV UR4, 0xffffffff ;  /* 0xffffffff00047882 */ /* 0x000fe20000000000 */
[----:B------:R-:W-:Y:S01]  /*17dd0*/  IMAD R4, R22, 0x4000, R31 ;  /* 0x0000400016047824 */ /* 0x000fe200078e021f */
[----:B--2---:R-:W-:-:S04]  /*17de0*/  LOP3.LUT R2, R2, 0x7f, RZ, 0xc0, !PT ;  /* 0x0000007f02027812 */ /* 0x004fc800078ec0ff */
        /* <DEDUP_REMOVED lines=12> */
[----:B------:R-:W-:Y:S02]  /*17eb0*/  ISETP.GE.AND P1, PT, R36, UR4, PT ;  /* 0x0000000424007c0c */ /* 0x000fe4000bf26270 */
[----:B-1----:R-:W-:-:S02]  /*17ec0*/  IADD3 R2, P0, R14, R6, RZ ;  /* 0x000000060e027210 */ /* 0x002fc40007f1e0ff */
[----:B------:R-:W1:Y:S03]  /*17ed0*/  SHFL.IDX PT, R14, R18, 0x1, 0x181f ;  /* 0x00381f00120e7f89 */ /* 0x000e6600000e0000 */
        /* <DEDUP_REMOVED lines=8> */
[----:B------:R1:W-:Y:S02]  /*17f60*/  LDGSTS.E.BYPASS.LTC128B.128 [R4+0x6400], desc[UR36][R2.64+0x180], !P4 ;  /* 0x0640018002047fae */ /* 0x0003e4000e101d64 */
[----:B-1----:R-:W-:Y:S02]  /*17f70*/  IADD3 R2, P4, R14, R6, RZ ;  /* 0x000000060e027210 */ /* 0x002fe40007f9e0ff */
[----:B------:R-:W0:Y:S03]  /*17f80*/  SHFL.IDX PT, R14, R18, 0x2, 0x181f ;  /* 0x00581f00120e7f89 */ /* 0x000e2600000e0000 */
        /* <DEDUP_REMOVED lines=12> */
[----:B------:R0:W3:Y:S03]  /*18050*/  SHFL.IDX PT, R14, R18, 0x3, 0x181f ;  /* 0x00781f00120e7f89 */ /* 0x0000e600000e0000 */
        /* <DEDUP_REMOVED lines=8> */
[----:B--23--:R0:W-:Y:S02]  /*180e0*/  LDGSTS.E.BYPASS.LTC128B.128 [R4+0x7400], desc[UR36][R2.64+0x180], !P4 ;  /* 0x0740018002047fae */ /* 0x00c1e4000e101d64 */
.L_x_1490:
[C---:B------:R-:W-:Y:S02]  /*180f0*/  ISETP.LT.OR P3, PT, R5.reuse, 0x31, P3 ;  /* 0x000000310500780c */ /* 0x040fe40001f61670 */
[C---:B------:R-:W-:Y:S02]  /*18100*/  ISETP.LT.OR P2, PT, R5.reuse, 0x31, P2 ;  /* 0x000000310500780c */ /* 0x040fe40001741670 */
[C---:B------:R-:W-:Y:S02]  /*18110*/  ISETP.LT.OR P1, PT, R5.reuse, 0x31, P1 ;  /* 0x000000310500780c */ /* 0x040fe40000f21670 */
[----:B01----:R-:W-:Y:S02]  /*18120*/  IADD3 R2, P4, R14, R6, RZ ;  /* 0x000000060e027210 */ /* 0x003fe40007f9e0ff */
        /* <DEDUP_REMOVED lines=11> */
.L_x_1396:
        /* <DEDUP_REMOVED lines=10> */
.L_x_1397:
[----:B------:R1:W-:Y:S01]  /*18280*/  SYNCS.ARRIVE.TRANS64.A1T0 RZ, [R0+URZ+0x30850], RZ ;  /* 0x030850ff00ff79a7 */ /* 0x0003e2000810003f */
[----:B------:R-:W-:-:S05]  /*18290*/  VIADD R22, R22, 0x1 ;  /* 0x0000000116167836 */ /* 0x000fca0000000000 */
[----:B------:R-:W-:-:S04]  /*182a0*/  ISETP.NE.AND P0, PT, R22, 0x2, PT ;  /* 0x000000021600780c */ /* 0x000fc80003f05270 */
[----:B0-----:R-:W-:Y:S02]  /*182b0*/  SEL R3, RZ, 0x1, P0 ;  /* 0x00000001ff037807 */ /* 0x001fe40000000000 */
[----:B------:R-:W-:Y:S02]  /*182c0*/  SEL R22, R22, RZ, P0 ;  /* 0x000000ff16167207 */ /* 0x000fe40000000000 */
[----:B-1----:R-:W-:-:S07]  /*182d0*/  LOP3.LUT R28, R28, R3, RZ, 0x3c, !PT ;  /* 0x000000031c1c7212 */ /* 0x002fce00078e3cff */
.L_x_1354:
[----:B------:R-:W-:Y:S05]  /*182e0*/  BSYNC B7 ;  /* 0x0000000000077941 */ /* 0x000fea0003800000 */
.L_x_1352:
        /* <DEDUP_REMOVED lines=11> */
.L_x_1398:
[----:B------:R-:W0:Y:S01]  /*183a0*/  S2R R8, SR_TID.X ;  /* 0x0000000000087919 */ /* 0x000e220000002100 */
[----:B------:R-:W-:Y:S01]  /*183b0*/  UMOV UR4, 0xffffffff ;  /* 0xffffffff00047882 */ /* 0x000fe20000000000 */
[----:B0-----:R-:W-:-:S04]  /*183c0*/  LOP3.LUT R8, R8, 0x1f, RZ, 0xc0, !PT ;  /* 0x0000001f08087812 */ /* 0x001fc800078ec0ff */
[----:B------:R-:W-:Y:S01]  /*183d0*/  ISETP.NE.AND P0, PT, R8, 0x1f, PT ;  /* 0x0000001f0800780c */ /* 0x000fe20003f05270 */
[----:B------:R-:W-:-:S12]  /*183e0*/  BRA.DIV UR4, `(.L_x_1400) ;  /* 0x0000003a04c87947 */ /* 0x000fd8000b800000 */
[----:B------:R-:W-:Y:S01]  /*183f0*/  IMAD.IADD R7, R27, 0x1, R8 ;  /* 0x000000011b077824 */ /* 0x000fe200078e0208 */
[----:B------:R-:W-:-:S04]  /*18400*/  ULDC UR4, c[0x0][0xc3c] ;  /* 0x00030f0000047ab9 */ /* 0x000fc80000000800 */
        /* <DEDUP_REMOVED lines=36> */
.L_x_1500:
[----:B------:R-:W-:Y:S02]  /*18650*/  ULDC UR4, c[0x0][0xc38] ;  /* 0x00030e0000047ab9 */ /* 0x000fe40000000800 */
[----:B------:R-:W-:-:S04]  /*18660*/  IMAD.U32 R5, RZ, RZ, UR4 ;  /* 0x00000004ff057e24 */ /* 0x000fc8000f8e00ff */
[----:B-1----:R-:W-:-:S04]  /*18670*/  IMAD R14, R14, R5, RZ ;  /* 0x000000050e0e7224 */ /* 0x002fc800078e02ff */
[----:B------:R-:W-:-:S05]  /*18680*/  IMAD.IADD R7, R7, 0x1, R14 ;  /* 0x0000000107077824 */ /* 0x000fca00078e020e */
[----:B------:R-:W-:-:S13]  /*18690*/  ISETP.GT.AND P6, PT, R7, R0, PT ;  /* 0x000000000700720c */ /* 0x000fda0003fc4270 */
[----:B------:R-:W-:Y:S05]  /*186a0*/  @P6 BRA `(.L_x_1401) ;  /* 0x0000000000a46947 */ /* 0x000fea0003800000 */
.L_x_1404:
        /* <DEDUP_REMOVED lines=35> */
.L_x_1508:
[----:B------:R-:W-:Y:S02]  /*188e0*/  ULDC UR4, c[0x0][0xc38] ;  /* 0x00030e0000047ab9 */ /* 0x000fe40000000800 */
[----:B------:R-:W-:-:S04]  /*188f0*/  IMAD.U32 R5, RZ, RZ, UR4 ;  /* 0x00000004ff057e24 */ /* 0x000fc8000f8e00ff */
[----:B-1----:R-:W-:-:S04]  /*18900*/  IMAD R14, R14, R5, RZ ;  /* 0x000000050e0e7224 */ /* 0x002fc800078e02ff */
[----:B------:R-:W-:-:S05]  /*18910*/  IMAD.IADD R7, R14, 0x1, R7 ;  /* 0x000000010e077824 */ /* 0x000fca00078e0207 */
[----:B------:R-:W-:-:S13]  /*18920*/  ISETP.GT.AND P6, PT, R7, R0, PT ;  /* 0x000000000700720c */ /* 0x000fda0003fc4270 */
[----:B------:R-:W-:Y:S05]  /*18930*/  @!P6 BRA `(.L_x_1404) ;  /* 0xfffffffc005ce947 */ /* 0x000fea000383ffff */
.L_x_1401:
[----:B------:R-:W-:Y:S01]  /*18940*/  IMAD.IADD R7, R7, 0x1, -R14 ;  /* 0x0000000107077824 */ /* 0x000fe200078e0a0e */
[----:B------:R-:W-:-:S03]  /*18950*/  UMOV UR4, 0xffffffff ;  /* 0xffffffff00047882 */ /* 0x000fc60000000000 */
[----:B------:R-:W-:-:S05]  /*18960*/  IMAD R3, R2, R5, R7 ;  /* 0x0000000502037224 */ /* 0x000fca00078e0207 */
[----:B------:R-:W-:Y:S01]  /*18970*/  ISETP.GT.AND P6, PT, R3, R0, PT ;  /* 0x000000000300720c */ /* 0x000fe20003fc4270 */
[----:B------:R-:W-:-:S12]  /*18980*/  BRA.DIV UR4, `(.L_x_1405) ;  /* 0x0000003e04547947 */ /* 0x000fd8000b800000 */
[----:B------:R-:W-:-:S04]  /*18990*/  VOTE.ANY R3, PT, !P6 ;  /* 0x0000000000037806 */ /* 0x000fc800070e0100 */
[----:B------:R-:W1:Y:S02]  /*189a0*/  POPC R12, R3 ;  /* 0x00000003000c7309 */ /* 0x000e640000000000 */
[----:B-1----:R1:W2:Y:S01]  /*189b0*/  SHFL.IDX PT, R25, R25, R12, 0x1f ;  /* 0x00001f0c19197589 */ /* 0x0022a200000e0000 */
[----:B------:R-:W-:-:S03]  /*189c0*/  IMAD.IADD R27, R12, 0x1, R27 ;  /* 0x000000010c1b7824 */ /* 0x000fc600078e021b */
[----:B------:R1:W3:Y:S04]  /*189d0*/  SHFL.IDX PT, R4, R4, R12, 0x1f ;  /* 0x00001f0c04047589 */ /* 0x0002e800000e0000 */
.L_x_1513:
[----:B------:R-:W-:-:S13]  /*189e0*/  ISETP.NE.AND P0, PT, R3, RZ, PT ;  /* 0x000000ff0300720c */ /* 0x000fda0003f05270 */
[----:B------:R-:W-:Y:S05]  /*189f0*/  @!P0 BRA `(.L_x_1406) ;  /* 0x0000000000108947 */ /* 0x000fea0003800000 */
[----:B------:R-:W-:Y:S01]  /*18a00*/  UMOV UR4, 0xffffffff ;  /* 0xffffffff00047882 */ /* 0x000fe20000000000 */
[----:B-1----:R-:W-:Y:S02]  /*18a10*/  VIADD R12, R12, 0xffffffff ;  /* 0xffffffff0c0c7836 */ /* 0x002fe40000000000 */
[----:B------:R-:W-:Y:S05]  /*18a20*/  BRA.DIV UR4, `(.L_x_1407) ;  /* 0x0000003e04887947 */ /* 0x000fea000b800000 */
[----:B------:R4:W1:Y:S02]  /*18a30*/  SHFL.IDX PT, R6, R2, R12, 0x1f ;  /* 0x00001f0c02067589 */ /* 0x00086400000e0000 */
.L_x_1406:
[----:B---3--:R-:W-:Y:S01]  /*18a40*/  ISETP.NE.AND P0, PT, R4, 0x1, PT ;  /* 0x000000010400780c */ /* 0x008fe20003f05270 */
[----:B-1----:R-:W-:-:S04]  /*18a50*/  IMAD R24, R6, R5, R7 ;  /* 0x0000000506187224 */ /* 0x002fc800078e0207 */
[----:B------:R-:W-:-:S08]  /*18a60*/  IMAD.IADD R0, R0, 0x1, -R24 ;  /* 0x0000000100007824 */ /* 0x000fd000078e0a18 */
[----:B------:R-:W-:Y:S05]  /*18a70*/  @!P0 BRA `(.L_x_1408) ;  /* 0x0000000000dc8947 */ /* 0x000fea0003800000 */
[-C--:B--2---:R-:W-:Y:S02]  /*18a80*/  IABS R6, R25.reuse ;  /* 0x0000001900067213 */ /* 0x084fe40000000000 */
[----:B------:R-:W-:Y:S02]  /*18a90*/  IABS R5, R4 ;  /* 0x0000000400057213 */ /* 0x000fe40000000000 */
[----:B------:R-:W1:Y:S08]  /*18aa0*/  I2F.RP R7, R6 ;  /* 0x0000000600077306 */ /* 0x000e700000209400 */
[----:B------:R-:W2:Y:S08]  /*18ab0*/  I2F.RP R8, R5 ;  /* 0x0000000500087306 */ /* 0x000eb00000209400 */
[----:B-1----:R-:W0:Y:S08]  /*18ac0*/  MUFU.RCP R7, R7 ;  /* 0x0000000700077308 */ /* 0x002e300000001000 */
[----:B--2---:R-:W-:Y:S01]  /*18ad0*/  MUFU.RCP R8, R8 ;  /* 0x0000000800087308 */ /* 0x004fe20000001000 */
[----:B0---4-:R-:W-:Y:S01]  /*18ae0*/  VIADD R2, R7, 0xffffffe ;  /* 0x0ffffffe07027836 */ /* 0x011fe20000000000 */
[----:B------:R-:W-:-:S06]  /*18af0*/  IABS R7, R25 ;  /* 0x0000001900077213 */ /* 0x000fcc0000000000 */
[----:B------:R0:W1:Y:S02]  /*18b00*/  F2I.FTZ.U32.TRUNC.NTZ R3, R2 ;  /* 0x0000000200037305 */ /* 0x000064000021f000 */
[----:B0-----:R-:W-:Y:S02]  /*18b10*/  IMAD.MOV.U32 R2, RZ, RZ, RZ ;  /* 0x000000ffff027224 */ /* 0x001fe400078e00ff */
[----:B-1----:R-:W-:-:S04]  /*18b20*/  IMAD.MOV R9, RZ, RZ, -R3 ;  /* 0x000000ffff097224 */ /* 0x002fc800078e0a03 */
[----:B------:R-:W-:-:S04]  /*18b30*/  IMAD R9, R9, R6, RZ ;  /* 0x0000000609097224 */ /* 0x000fc800078e02ff */
[----:B------:R-:W-:Y:S01]  /*18b40*/  IMAD.HI.U32 R3, R3, R9, R2 ;  /* 0x0000000903037227 */ /* 0x000fe200078e0002 */
[----:B------:R-:W-:-:S03]  /*18b50*/  IABS R2, R0 ;  /* 0x0000000000027213 */ /* 0x000fc60000000000 */
[----:B------:R-:W-:Y:S02]  /*18b60*/  IMAD.MOV R9, RZ, RZ, -R7 ;  /* 0x000000ffff097224 */ /* 0x000fe400078e0a07 */
[----:B------:R-:W-:-:S04]  /*18b70*/  IMAD.HI.U32 R7, R3, R2, RZ ;  /* 0x0000000203077227 */ /* 0x000fc800078e00ff */
[----:B------:R-:W-:Y:S02]  /*18b80*/  VIADD R3, R8, 0xffffffe ;  /* 0x0ffffffe08037836 */ /* 0x000fe40000000000 */
[----:B------:R-:W-:-:S04]  /*18b90*/  IMAD R9, R7, R9, R2 ;  /* 0x0000000907097224 */ /* 0x000fc800078e0202 */
[----:B------:R-:W0:Y:S01]  /*18ba0*/  F2I.FTZ.U32.TRUNC.NTZ R3, R3 ;  /* 0x0000000300037305 */ /* 0x000e22000021f000 */
[----:B------:R-:W-:-:S13]  /*18bb0*/  ISETP.GT.U32.AND P1, PT, R6, R9, PT ;  /* 0x000000090600720c */ /* 0x000fda0003f24070 */
[----:B------:R-:W-:Y:S02]  /*18bc0*/  @!P1 IMAD.IADD R9, R9, 0x1, -R6 ;  /* 0x0000000109099824 */ /* 0x000fe400078e0a06 */
[----:B0-----:R-:W-:Y:S02]  /*18bd0*/  IMAD.MOV R2, RZ, RZ, -R3 ;  /* 0x000000ffff027224 */ /* 0x001fe400078e0a03 */
[----:B------:R-:W-:Y:S01]  /*18be0*/  @!P1 VIADD R7, R7, 0x1 ;  /* 0x0000000107079836 */ /* 0x000fe20000000000 */
[----:B------:R-:W-:Y:S01]  /*18bf0*/  ISETP.GE.U32.AND P0, PT, R9, R6, PT ;  /* 0x000000060900720c */ /* 0x000fe20003f06070 */
[----:B------:R-:W-:Y:S01]  /*18c00*/  IMAD R9, R2, R5, RZ ;  /* 0x0000000502097224 */ /* 0x000fe200078e02ff */
[----:B------:R-:W-:Y:S01]  /*18c10*/  ISETP.NE.AND P1, PT, R25, RZ, PT ;  /* 0x000000ff1900720c */ /* 0x000fe20003f25270 */
[----:B------:R-:W-:-:S04]  /*18c20*/  IMAD.MOV.U32 R2, RZ, RZ, RZ ;  /* 0x000000ffff027224 */ /* 0x000fc800078e00ff */
[----:B------:R-:W-:Y:S01]  /*18c30*/  IMAD.HI.U32 R6, R3, R9, R2 ;  /* 0x0000000903067227 */ /* 0x000fe200078e0002 */
[----:B------:R-:W-:-:S04]  /*18c40*/  LOP3.LUT R2, R0, R25, RZ, 0x3c, !PT ;  /* 0x0000001900027212 */ /* 0x000fc800078e3cff */
[----:B------:R-:W-:Y:S01]  /*18c50*/  ISETP.GE.AND P2, PT, R2, RZ, PT ;  /* 0x000000ff0200720c */ /* 0x000fe20003f46270 */
[----:B------:R-:W-:Y:S01]  /*18c60*/  @P0 VIADD R7, R7, 0x1 ;  /* 0x0000000107070836 */ /* 0x000fe20000000000 */
[----:B------:R-:W-:-:S05]  /*18c70*/  IABS R2, R4 ;  /* 0x0000000400027213 */ /* 0x000fca0000000000 */
[----:B------:R-:W-:-:S06]  /*18c80*/  IMAD.MOV R2, RZ, RZ, -R2 ;  /* 0x000000ffff027224 */ /* 0x000fcc00078e0a02 */
[----:B------:R-:W-:Y:S01]  /*18c90*/  @!P2 IMAD.MOV R7, RZ, RZ, -R7 ;  /* 0x000000ffff07a224 */ /* 0x000fe200078e0a07 */
[----:B------:R-:W-:-:S04]  /*18ca0*/  @!P1 LOP3.LUT R7, RZ, R25, RZ, 0x33, !PT ;  /* 0x00000019ff079212 */ /* 0x000fc800078e33ff */
[----:B------:R-:W-:-:S05]  /*18cb0*/  IABS R3, R7 ;  /* 0x0000000700037213 */ /* 0x000fca0000000000 */
        /* <DEDUP_REMOVED lines=9> */
[----:B------:R-:W-:-:S04]  /*18d50*/  IMAD.MOV R2, RZ, RZ, -R7 ;  /* 0x000000ffff027224 */ /* 0x000fc800078e0a07 */
[----:B------:R-:W-:Y:S02]  /*18d60*/  IMAD R2, R25, R2, R0 ;  /* 0x0000000219027224 */ /* 0x000fe400078e0200 */
        /* <DEDUP_REMOVED lines=8> */
.L_x_1408:
[----:B0---4-:R-:W0:Y:S02]  /*18df0*/  LDC.64 R2, c[0x0][0xc90] ;  /* 0x00032400ff027b82 */ /* 0x011e240000000a00 */
[----:B0-----:R-:W-:-:S05]  /*18e00*/  IMAD.WIDE R2, R27, 0x4, R2 ;  /* 0x000000041b027825 */ /* 0x001fca00078e0202 */
[----:B------:R0:W2:Y:S02]  /*18e10*/  LDG.E R6, desc[UR36][R2.64] ;  /* 0x0000002402067981 */ /* 0x0000a4000c1e1900 */
[----:B0-----:R-:W-:Y:S02]  /*18e20*/  IMAD.MOV.U32 R2, RZ, RZ, RZ ;  /* 0x000000ffff027224 */ /* 0x001fe400078e00ff */
[----:B--2---:R-:W-:-:S05]  /*18e30*/  IMAD R7, R25, R6, RZ ;  /* 0x0000000619077224 */ /* 0x004fca00078e02ff */
[----:B------:R-:W-:-:S04]  /*18e40*/  IABS R4, R7 ;  /* 0x0000000700047213 */ /* 0x000fc80000000000 */
[----:B------:R-:W0:Y:S08]  /*18e50*/  I2F.RP R8, R4 ;  /* 0x0000000400087306 */ /* 0x000e300000209400 */
        /* <DEDUP_REMOVED lines=26> */
[----:B------:R-:W-:-:S04]  /*19000*/  VIADDMNMX R5, R3, R5, R6, PT ;  /* 0x0000000503057246 */ /* 0x000fc80003800106 */
[----:B------:R-:W-:-:S04]  /*19010*/  IABS R6, R5 ;  /* 0x0000000500067213 */ /* 0x000fc80000000000 */
[----:B------:R-:W0:Y:S08]  /*19020*/  I2F.RP R8, R6 ;  /* 0x0000000600087306 */ /* 0x000e300000209400 */
[----:B0-----:R-:W0:Y:S02]  /*19030*/  MUFU.RCP R8, R8 ;  /* 0x0000000800087308 */ /* 0x001e240000001000 */
[----:B0-----:R-:W-:Y:S01]  /*19040*/  VIADD R3, R8, 0xffffffe ;  /* 0x0ffffffe08037836 */ /* 0x001fe20000000000 */
[----:B------:R-:W-:-:S05]  /*19050*/  IABS R8, R5 ;  /* 0x0000000500087213 */ /* 0x000fca0000000000 */
[----:B------:R-:W0:Y:S02]  /*19060*/  F2I.FTZ.U32.TRUNC.NTZ R3, R3 ;  /* 0x0000000300037305 */ /* 0x000e24000021f000 */
[----:B0-----:R-:W-:-:S04]  /*19070*/  IMAD.MOV R7, RZ, RZ, -R3 ;  /* 0x000000ffff077224 */ /* 0x001fc800078e0a03 */
[----:B------:R-:W-:-:S04]  /*19080*/  IMAD R7, R7, R6, RZ ;  /* 0x0000000607077224 */ /* 0x000fc800078e02ff */
[----:B------:R-:W-:Y:S01]  /*19090*/  IMAD.HI.U32 R2, R3, R7, R2 ;  /* 0x0000000703027227 */ /* 0x000fe200078e0002 */
[----:B------:R-:W-:-:S03]  /*190a0*/  IABS R7, R0 ;  /* 0x0000000000077213 */ /* 0x000fc60000000000 */
        /* <DEDUP_REMOVED lines=13> */
[----:B------:R-:W-:Y:S01]  /*19180*/  @!P1 LOP3.LUT R2, RZ, R5, RZ, 0x33, !PT ;  /* 0x00000005ff029212 */ /* 0x000fe200078e33ff */
[----:B------:R-:W-:-:S04]  /*19190*/  IMAD.MOV R5, RZ, RZ, -R5 ;  /* 0x000000ffff057224 */ /* 0x000fc800078e0a05 */
[----:B------:R-:W-:-:S07]  /*191a0*/  IMAD R26, R2, R5, R3 ;  /* 0x00000005021a7224 */ /* 0x000fce00078e0203 */
.L_x_1409:
[----:B------:R-:W-:-:S05]  /*191b0*/  LOP3.LUT R2, RZ, R2, RZ, 0x33, !PT ;  /* 0x00000002ff027212 */ /* 0x000fca00078e33ff */
[----:B------:R-:W-:Y:S01]  /*191c0*/  IMAD.IADD R25, R25, 0x1, R2 ;  /* 0x0000000119197824 */ /* 0x000fe200078e0202 */
[----:B------:R-:W-:Y:S06]  /*191d0*/  BRA `(.L_x_1410) ;  /* 0x00000000001c7947 */ /* 0x000fec0003800000 */
.L_x_1402:
[----:B------:R-:W-:Y:S01]  /*191e0*/  UMOV UR4, URZ ;  /* 0x0000003f00047c82 */ /* 0x000fe20008000000 */
[----:B------:R-:W-:Y:S01]  /*191f0*/  UMOV UR5, URZ ;  /* 0x0000003f00057c82 */ /* 0x000fe20008000000 */
[----:B------:R-:W-:Y:S01]  /*19200*/  ULDC UR6, c[0x0][0xc3c] ;  /* 0x00030f0000067ab9 */ /* 0x000fe20000000800 */
[----:B------:R-:W-:Y:S02]  /*19210*/  IMAD.MOV.U32 R24, RZ, RZ, R0 ;  /* 0x000000ffff187224 */ /* 0x000fe400078e0000 */
[----:B------:R-:W-:Y:S02]  /*19220*/  IMAD.U32 R25, RZ, RZ, UR4 ;  /* 0x00000004ff197e24 */ /* 0x000fe4000f8e00ff */
[----:B------:R-:W-:Y:S02]  /*19230*/  IMAD.U32 R26, RZ, RZ, UR5 ;  /* 0x00000005ff1a7e24 */ /* 0x000fe4000f8e00ff */
[----:B------:R-:W-:-:S07]  /*19240*/  IMAD.U32 R27, RZ, RZ, UR6 ;  /* 0x00000006ff1b7e24 */ /* 0x000fce000f8e00ff */
.L_x_1410:
        /* <DEDUP_REMOVED lines=10> */
.L_x_1399:
[----:B------:R-:W-:Y:S02]  /*192f0*/  ULDC UR4, c[0x0][0xc3c] ;  /* 0x00030f0000047ab9 */ /* 0x000fe40000000800 */
[----:B-1----:R-:W-:-:S13]  /*19300*/  ISETP.GE.AND P0, PT, R27, UR4, PT ;  /* 0x000000041b007c0c */ /* 0x002fda000bf06270 */
[----:B------:R-:W-:Y:S05]  /*19310*/  @!P0 BRA `(.L_x_1411) ;  /* 0xffffffb000248947 */ /* 0x000fea000383ffff */
[----:B------:R-:W-:Y:S05]  /*19320*/  BSYNC B8 ;  /* 0x0000000000087941 */ /* 0x000fea0003800000 */
.L_x_1338:
[----:B------:R-:W3:Y:S01]  /*19330*/  LDL.LU R0, [R1+0x20] ;  /* 0x0000200001007983 */ /* 0x000ee20000300800 */
[----:B------:R-:W-:Y:S01]  /*19340*/  BSSY B0, `(.L_x_1412) ;  /* 0x000000b000007945 */ /* 0x000fe20003800000 */
[----:B------:R-:W1:Y:S01]  /*19350*/  S2R R5, SR_CgaCtaId ;  /* 0x0000000000057919 */ /* 0x000e620000008800 */
[----:B---3--:R-:W-:-:S05]  /*19360*/  VIADD R0, R0, 0x1 ;  /* 0x0000000100007836 */ /* 0x008fca0000000000 */
[----:B0-----:R-:W-:-:S04]  /*19370*/  LEA.HI R2, R0, R0, RZ, 0x1 ;  /* 0x0000000000027211 */ /* 0x001fc800078f08ff */
[----:B------:R-:W-:Y:S02]  /*19380*/  LOP3.LUT R3, R2, 0xfffffffe, RZ, 0xc0, !PT ;  /* 0xfffffffe02037812 */ /* 0x000fe400078ec0ff */
[----:B------:R-:W-:-:S03]  /*19390*/  MOV R2, 0x400 ;  /* 0x0000040000027802 */ /* 0x000fc60000000f00 */
[----:B------:R-:W-:Y:S01]  /*193a0*/  IMAD.IADD R0, R0, 0x1, -R3 ;  /* 0x0000000100007824 */ /* 0x000fe200078e0a03 */
[----:B-1----:R-:W-:-:S04]  /*193b0*/  LEA R7, R5, R2, 0x18 ;  /* 0x0000000205077211 */ /* 0x002fc800078ec0ff */
[----:B------:R-:W-:-:S04]  /*193c0*/  SHF.L.U32 R0, R0, 0x1f, RZ ;  /* 0x0000001f00007819 */ /* 0x000fc800000006ff */
[----:B------:R-:W0:Y:S02]  /*193d0*/  SYNCS.PHASECHK.TRANS64.TRYWAIT P0, [R7+URZ+0x30820], R0 ;  /* 0x03082000070075a7 */ /* 0x000e24000800017f */
[----:B0-----:R-:W-:Y:S05]  /*193e0*/  @!P0 BRA `(.L_x_1413) ;  /* 0x0000003400408947 */ /* 0x001fea0003800000 */
.L_x_1516:
[----:B------:R-:W-:Y:S05]  /*193f0*/  BSYNC B0 ;  /* 0x0000000000007941 */ /* 0x000fea0003800000 */
.L_x_1412:
[----:B------:R-:W-:-:S03]  /*19400*/  UMOV UR4, 0xffffffff ;  /* 0xffffffff00047882 */ /* 0x000fc60000000000 */
[----:B------:R-:W-:Y:S05]  /*19410*/  BRA.DIV UR4, `(.L_x_1414) ;  /* 0x0000003604487947 */ /* 0x000fea000b800000 */
[----:B0-----:R-:W0:Y:S02]  /*19420*/  S2R R0, SR_TID.X ;  /* 0x0000000000007919 */ /* 0x001e240000002100 */
[----:B0-----:R-:W-:-:S04]  /*19430*/  SHF.R.U32.HI R0, RZ, 0x5, R0 ;  /* 0x00000005ff007819 */ /* 0x001fc80000011600 */
[----:B------:R-:W-:-:S05]  /*19440*/  LOP3.LUT R0, R0, 0x3, RZ, 0xc0, !PT ;  /* 0x0000000300007812 */ /* 0x000fca00078ec0ff */
[----:B------:R0:W1:Y:S02]  /*19450*/  SHFL.IDX PT, R14, R0, RZ, 0x1f ;  /* 0x00001fff000e7589 */ /* 0x00006400000e0000 */
.L_x_1519:
[----:B-1----:R-:W-:Y:S01]  /*19460*/  ISETP.NE.AND P0, PT, R14, RZ, PT ;  /* 0x000000ff0e00720c */ /* 0x002fe20003f05270 */
[----:B------:R-:W-:-:S12]  /*19470*/  BSSY B0, `(.L_x_1415) ;  /* 0x0000026000007945 */ /* 0x000fd80003800000 */
[----:B------:R-:W-:Y:S05]  /*19480*/  @P0 BRA `(.L_x_1416) ;  /* 0x0000000000900947 */ /* 0x000fea0003800000 */
[----:B------:R-:W-:-:S03]  /*19490*/  UMOV UR4, 0xffffffff ;  /* 0xffffffff00047882 */ /* 0x000fc60000000000 */
[----:B------:R-:W-:Y:S05]  /*194a0*/  BRA.DIV UR4, `(.L_x_1417) ;  /* 0x0000003604587947 */ /* 0x000fea000b800000 */
[----:B------:R-:W-:-:S13]  /*194b0*/  ELECT P6, URZ, PT ;  /* 0x00000000003f782f */ /* 0x000fda00038c0000 */
.L_x_1522:
[----:B------:R-:W-:Y:S05]  /*194c0*/  @!P6 BRA `(.L_x_1416) ;  /* 0x000000000080e947 */ /* 0x000fea0003800000 */
[----:B0-----:R-:W3:Y:S02]  /*194d0*/  LDL R0, [R1+0x30] ;  /* 0x0000300001007983 */ /* 0x001ee40000100800 */
[----:B---3--:R-:W-:-:S13]  /*194e0*/  R2UR UR4, R0 ;  /* 0x00000000000472ca */ /* 0x008fda00000e0000 */
[----:B------:R-:W-:-:S06]  /*194f0*/  ULOP3.LUT UR4, UR4, 0x2, URZ, 0xfc, !UPT ;  /* 0x0000000204047892 */ /* 0x000fcc000f8efc3f */
[----:B------:R-:W-:-:S05]  /*19500*/  IMAD.U32 R0, RZ, RZ, UR4 ;  /* 0x00000004ff007e24 */ /* 0x000fca000f8e00ff */
[----:B------:R-:W-:-:S13]  /*19510*/  ISETP.NE.AND P0, PT, R0, 0x3, PT ;  /* 0x000000030000780c */ /* 0x000fda0003f05270 */
[----:B------:R-:W-:Y:S05]  /*19520*/  @!P0 BRA `(.L_x_1418) ;  /* 0x0000000000048947 */ /* 0x000fea0003800000 */
[----:B------:R-:W-:Y:S01]  /*19530*/  BPT.TRAP 0x1 ;  /* 0x000000040000795c */ /* 0x000fe20000300000 */
.L_x_1418:
[----:B------:R-:W-:Y:S01]  /*19540*/  IMAD R5, R22, 0x8, R7 ;  /* 0x0000000816057824 */ /* 0x000fe200078e0207 */
[----:B------:R-:W-:Y:S01]  /*19550*/  SHF.L.U32 R0, R28, 0x1f, RZ ;  /* 0x0000001f1c007819 */ /* 0x000fe200000006ff */
[----:B------:R-:W-:-:S03]  /*19560*/  VIADD R22, R22, 0x1 ;  /* 0x0000000116167836 */ /* 0x000fc60000000000 */
[----:B------:R-:W0:Y:S02]  /*19570*/  SYNCS.PHASECHK.TRANS64.TRYWAIT P1, [R5+URZ+0x30840], R0 ;  /* 0x03084000050075a7 */ /* 0x000e24000802017f */
[----:B------:R-:W-:-:S04]  /*19580*/  ISETP.NE.AND P2, PT, R22, 0x2, PT ;  /* 0x000000021600780c */ /* 0x000fc80003f45270 */
[----:B------:R-:W-:Y:S01]  /*19590*/  SEL R3, RZ, 0x1, P2 ;  /* 0x00000001ff037807 */ /* 0x000fe20001000000 */
[----:B0-----:R-:W-:Y:S08]  /*195a0*/  @!P1 BRA `(.L_x_1419) ;  /* 0x0000003400389947 */ /* 0x001ff00003800000 */
.L_x_1523:
[----:B------:R-:W-:Y:S02]  /*195b0*/  SEL R22, R22, RZ, P2 ;  /* 0x000000ff16167207 */ /* 0x000fe40001000000 */
[----:B------:R-:W-:Y:S01]  /*195c0*/  LOP3.LUT R2, R28, R3, RZ, 0x3c, !PT ;  /* 0x000000031c027212 */ /* 0x000fe200078e3cff */
[----:B------:R-:W-:Y:S06]  /*195d0*/  @!P0 BRA `(.L_x_1420) ;  /* 0x0000000000048947 */ /* 0x000fec0003800000 */
[----:B------:R-:W-:Y:S01]  /*195e0*/  BPT.TRAP 0x1 ;  /* 0x000000040000795c */ /* 0x000fe20000300000 */
.L_x_1420:
[----:B------:R-:W-:Y:S01]  /*195f0*/  IMAD R3, R22, 0x8, R7 ;  /* 0x0000000816037824 */ /* 0x000fe200078e0207 */
[----:B------:R-:W-:-:S04]  /*19600*/  SHF.L.U32 R2, R2, 0x1f, RZ ;  /* 0x0000001f02027819 */ /* 0x000fc800000006ff */
[----:B------:R-:W1:Y:S02]  /*19610*/  SYNCS.PHASECHK.TRANS64.TRYWAIT P1, [R3+URZ+0x30840], R2 ;  /* 0x03084002030075a7 */ /* 0x000e64000802017f */
[----:B-1----:R-:W-:Y:S05]  /*19620*/  @!P1 BRA `(.L_x_1421) ;  /* 0x00000034002c9947 */ /* 0x002fea0003800000 */
.L_x_1524:
[----:B------:R-:W-:Y:S05]  /*19630*/  @!P0 BRA `(.L_x_1422) ;  /* 0x0000000000048947 */ /* 0x000fea0003800000 */
[----:B------:R-:W-:Y:S01]  /*19640*/  BPT.TRAP 0x1 ;  /* 0x000000040000795c */ /* 0x000fe20000300000 */
.L_x_1422:
[----:B------:R-:W3:Y:S02]  /*19650*/  SYNCS.PHASECHK.TRANS64.TRYWAIT P1, [R5+URZ+0x30860], R0 ;  /* 0x03086000050075a7 */ /* 0x000ee4000802017f */
[----:B---3--:R-:W-:Y:S05]  /*19660*/  @!P1 BRA `(.L_x_1423) ;  /* 0x0000003400309947 */ /* 0x008fea0003800000 */
.L_x_1525:
[----:B------:R-:W-:Y:S05]  /*19670*/  @!P0 BRA `(.L_x_1424) ;  /* 0x0000000000048947 */ /* 0x000fea0003800000 */
[----:B------:R-:W-:Y:S01]  /*19680*/  BPT.TRAP 0x1 ;  /* 0x000000040000795c */ /* 0x000fe20000300000 */
.L_x_1424:
[----:B----4-:R4:W0:Y:S02]  /*19690*/  SYNCS.PHASECHK.TRANS64.TRYWAIT P0, [R3+URZ+0x30860], R2 ;  /* 0x03086002030075a7 */ /* 0x010824000800017f */
[----:B0-----:R-:W-:Y:S05]  /*196a0*/  @!P0 NANOSLEEP.SYNCS 0x989680 ;  /* 0x009896800000895d */ /* 0x001fea0003900000 */
[----:B------:R-:W0:Y:S02]  /*196b0*/  @!P0 SYNCS.PHASECHK.TRANS64 P0, [R3+URZ+0x30860], R2 ;  /* 0x03086002030085a7 */ /* 0x000e24000800007f */
[----:B0-----:R-:W-:Y:S05]  /*196c0*/  @!P0 BRA `(.L_x_1424) ;  /* 0xfffffffc00f08947 */ /* 0x001fea000383ffff */
.L_x_1416:
[----:B------:R-:W-:Y:S05]  /*196d0*/  BSYNC B0 ;  /* 0x0000000000007941 */ /* 0x000fea0003800000 */
.L_x_1415:
[----:B------:R-:W-:Y:S05]  /*196e0*/  EXIT ;  /* 0x000000000000794d */ /* 0x000fea0003800000 */
.L_x_1229:
[----:B0-----:R-:W-:-:S04]  /*196f0*/  IMAD.U32 R3, RZ, RZ, UR40 ;  /* 0x00000028ff037e24 */ /* 0x001fc8000f8e00ff */
[----:B------:R0:W1:Y:S03]  /*19700*/  SYNCS.PHASECHK.TRANS64.TRYWAIT P1, [R3+URZ+0x30800], R0 ;  /* 0x03080000030075a7 */ /* 0x000066000802017f */
[----:B-1----:R-:W-:Y:S05]  /*19710*/  @!P1 NANOSLEEP.SYNCS 0x989680 ;  /* 0x009896800000995d */ /* 0x002fea0003900000 */
[----:B------:R-:W1:Y:S02]  /*19720*/  @!P1 SYNCS.PHASECHK.TRANS64 P1, [R3+URZ+0x30800], R0 ;  /* 0x03080000030095a7 */ /* 0x000e64000802007f */
[----:B-1----:R-:W-:Y:S05]  /*19730*/  @!P1 BRA `(.L_x_1229) ;  /* 0xfffffffc00ec9947 */ /* 0x002fea000383ffff */
[----:B------:R-:W-:Y:S05]  /*19740*/  BRA `(.L_x_1425) ;  /* 0xfffffe8c007c7947 */ /* 0x000fea000383ffff */
.L_x_1233:
[----:B-1----:R1:W2:Y:S02]  /*19750*/  SYNCS.PHASECHK.TRANS64.TRYWAIT P1, [R3+URZ+0x30830], R0 ;  /* 0x03083000030075a7 */ /* 0x0022a4000802017f */
[----:B--2---:R-:W-:Y:S05]  /*19760*/  @!P1 NANOSLEEP.SYNCS 0x989680 ;  /* 0x009896800000995d */ /* 0x004fea0003900000 */
[----:B------:R-:W2:Y:S02]  /*19770*/  @!P1 SYNCS.PHASECHK.TRANS64 P1, [R3+URZ+0x30830], R0 ;  /* 0x03083000030095a7 */ /* 0x000ea4000802007f */
[----:B--2---:R-:W-:Y:S05]  /*19780*/  @!P1 BRA `(.L_x_1233) ;  /* 0xfffffffc00f09947 */ /* 0x004fea000383ffff */
[----:B------:R-:W-:Y:S05]  /*19790*/  BRA `(.L_x_1232) ;  /* 0xfffffe8c00987947 */ /* 0x000fea000383ffff */
.L_x_1250:
[----:B-1----:R-:W-:-:S04]  /*197a0*/  IMAD.U32 R3, RZ, RZ, UR6 ;  /* 0x00000006ff037e24 */ /* 0x002fc8000f8e00ff */
[----:B------:R1:W2:Y:S03]  /*197b0*/  SYNCS.PHASECHK.TRANS64.TRYWAIT P1, [R3+URZ+0x30830], R2 ;  /* 0x03083002030075a7 */ /* 0x0002a6000802017f */
[----:B--2---:R-:W-:Y:S05]  /*197c0*/  @!P1 NANOSLEEP.SYNCS 0x989680 ;  /* 0x009896800000995d */ /* 0x004fea0003900000 */
[----:B------:R-:W2:Y:S02]  /*197d0*/  @!P1 SYNCS.PHASECHK.TRANS64 P1, [R3+URZ+0x30830], R2 ;  /* 0x03083002030095a7 */ /* 0x000ea4000802007f */
[----:B--2---:R-:W-:Y:S05]  /*197e0*/  @!P1 BRA `(.L_x_1250) ;  /* 0xfffffffc00ec9947 */ /* 0x004fea000383ffff */
[----:B------:R-:W-:Y:S05]  /*197f0*/  BRA `(.L_x_1249) ;  /* 0xfffffeb800c87947 */ /* 0x000fea000383ffff */
.L_x_1254:
[----:B01----:R-:W-:-:S04]  /*19800*/  IMAD.U32 R2, RZ, RZ, UR5 ;  /* 0x00000005ff027e24 */ /* 0x003fc8000f8e00ff */
[----:B------:R0:W1:Y:S03]  /*19810*/  SYNCS.PHASECHK.TRANS64.TRYWAIT P1, [R2+URZ+0x30850], R0 ;  /* 0x03085000020075a7 */ /* 0x000066000802017f */
[----:B-1----:R-:W-:Y:S05]  /*19820*/  @!P1 NANOSLEEP.SYNCS 0x989680 ;  /* 0x009896800000995d */ /* 0x002fea0003900000 */
[----:B------:R-:W1:Y:S02]  /*19830*/  @!P1 SYNCS.PHASECHK.TRANS64 P1, [R2+URZ+0x30850], R0 ;  /* 0x03085000020095a7 */ /* 0x000e64000802007f */
[----:B-1----:R-:W-:Y:S05]  /*19840*/  @!P1 BRA `(.L_x_1254) ;  /* 0xfffffffc00ec9947 */ /* 0x002fea000383ffff */
[----:B------:R-:W-:Y:S05]  /*19850*/  BRA `(.L_x_1253) ;  /* 0xfffffec8005c7947 */ /* 0x000fea000383ffff */
.L_x_1273:
[----:B-1----:R-:W-:-:S04]  /*19860*/  IMAD.U32 R3, RZ, RZ, UR7 ;  /* 0x00000007ff037e24 */ /* 0x002fc8000f8e00ff */
[----:B------:R1:W2:Y:S03]  /*19870*/  SYNCS.PHASECHK.TRANS64.TRYWAIT P1, [R3+URZ+0x30830], R2 ;  /* 0x03083002030075a7 */ /* 0x0002a6000802017f */
[----:B--2---:R-:W-:Y:S05]  /*19880*/  @!P1 NANOSLEEP.SYNCS 0x989680 ;  /* 0x009896800000995d */ /* 0x004fea0003900000 */
[----:B------:R-:W2:Y:S02]  /*19890*/  @!P1 SYNCS.PHASECHK.TRANS64 P1, [R3+URZ+0x30830], R2 ;  /* 0x03083002030095a7 */ /* 0x000ea4000802007f */
[----:B--2---:R-:W-:Y:S05]  /*198a0*/  @!P1 BRA `(.L_x_1273) ;  /* 0xfffffffc00ec9947 */ /* 0x004fea000383ffff */
[----:B------:R-:W-:Y:S05]  /*198b0*/  BRA `(.L_x_1272) ;  /* 0xfffffee800f47947 */ /* 0x000fea000383ffff */
.L_x_1277:
[----:B01----:R-:W-:-:S04]  /*198c0*/  IMAD.U32 R2, RZ, RZ, UR5 ;  /* 0x00000005ff027e24 */ /* 0x003fc8000f8e00ff */
[----:B------:R0:W1:Y:S03]  /*198d0*/  SYNCS.PHASECHK.TRANS64.TRYWAIT P1, [R2+URZ+0x30850], R0 ;  /* 0x03085000020075a7 */ /* 0x000066000802017f */
[----:B-1----:R-:W-:Y:S05]  /*198e0*/  @!P1 NANOSLEEP.SYNCS 0x989680 ;  /* 0x009896800000995d */ /* 0x002fea0003900000 */
[----:B------:R-:W1:Y:S02]  /*198f0*/  @!P1 SYNCS.PHASECHK.TRANS64 P1, [R2+URZ+0x30850], R0 ;  /* 0x03085000020095a7 */ /* 0x000e64000802007f */
[----:B-1----:R-:W-:Y:S05]  /*19900*/  @!P1 BRA `(.L_x_1277) ;  /* 0xfffffffc00ec9947 */ /* 0x002fea000383ffff */
[----:B------:R-:W-:Y:S05]  /*19910*/  BRA `(.L_x_1276) ;  /* 0xfffffef800887947 */ /* 0x000fea000383ffff */
.L_x_1285:
[----:B-1----:R-:W-:-:S04]  /*19920*/  IMAD.U32 R3, RZ, RZ, UR5 ;  /* 0x00000005ff037e24 */ /* 0x002fc8000f8e00ff */
[----:B------:R1:W2:Y:S03]  /*19930*/  SYNCS.PHASECHK.TRANS64.TRYWAIT P1, [R3+URZ+0x30830], R2 ;  /* 0x03083002030075a7 */ /* 0x0002a6000802017f */
[----:B--2---:R-:W-:Y:S05]  /*19940*/  @!P1 NANOSLEEP.SYNCS 0x989680 ;  /* 0x009896800000995d */ /* 0x004fea0003900000 */
[----:B------:R-:W2:Y:S02]  /*19950*/  @!P1 SYNCS.PHASECHK.TRANS64 P1, [R3+URZ+0x30830], R2 ;  /* 0x03083002030095a7 */ /* 0x000ea4000802007f */
[----:B--2---:R-:W-:Y:S05]  /*19960*/  @!P1 BRA `(.L_x_1285) ;  /* 0xfffffffc00ec9947 */ /* 0x004fea000383ffff */
[----:B------:R-:W-:Y:S05]  /*19970*/  BRA `(.L_x_1284) ;  /* 0xffffff0c00207947 */ /* 0x000fea000383ffff */
.L_x_1289:
[----:B01----:R-:W-:-:S04]  /*19980*/  IMAD.U32 R2, RZ, RZ, UR5 ;  /* 0x00000005ff027e24 */ /* 0x003fc8000f8e00ff */
[----:B------:R0:W1:Y:S03]  /*19990*/  SYNCS.PHASECHK.TRANS64.TRYWAIT P1, [R2+URZ+0x30850], R0 ;  /* 0x03085000020075a7 */ /* 0x000066000802017f */
[----:B-1----:R-:W-:Y:S05]  /*199a0*/  @!P1 NANOSLEEP.SYNCS 0x989680 ;  /* 0x009896800000995d */ /* 0x002fea0003900000 */
[----:B------:R-:W1:Y:S02]  /*199b0*/  @!P1 SYNCS.PHASECHK.TRANS64 P1, [R2+URZ+0x30850], R0 ;  /* 0x03085000020095a7 */ /* 0x000e64000802007f */
[----:B-1----:R-:W-:Y:S05]  /*199c0*/  @!P1 BRA `(.L_x_1289) ;  /* 0xfffffffc00ec9947 */ /* 0x002fea000383ffff */
[----:B------:R-:W-:Y:S05]  /*199d0*/  BRA `(.L_x_1288) ;  /* 0xffffff1800b47947 */ /* 0x000fea000383ffff */
.L_x_1304:
[----:B-1----:R-:W-:-:S04]  /*199e0*/  IMAD.U32 R5, RZ, RZ, UR5 ;  /* 0x00000005ff057e24 */ /* 0x002fc8000f8e00ff */
[----:B------:R1:W2:Y:S03]  /*199f0*/  SYNCS.PHASECHK.TRANS64.TRYWAIT P1, [R5+URZ+0x30850], R0 ;  /* 0x03085000050075a7 */ /* 0x0002a6000802017f */
[----:B--2---:R-:W-:Y:S05]  /*19a00*/  @!P1 NANOSLEEP.SYNCS 0x989680 ;  /* 0x009896800000995d */ /* 0x004fea0003900000 */
[----:B------:R-:W2:Y:S02]  /*19a10*/  @!P1 SYNCS.PHASECHK.TRANS64 P1, [R5+URZ+0x30850], R0 ;  /* 0x03085000050095a7 */ /* 0x000ea4000802007f */
[----:B--2---:R-:W-:Y:S05]  /*19a20*/  @!P1 BRA `(.L_x_1304) ;  /* 0xfffffffc00ec9947 */ /* 0x004fea000383ffff */
[----:B------:R-:W-:Y:S05]  /*19a30*/  BRA `(.L_x_1303) ;  /* 0xffffff40007c7947 */ /* 0x000fea000383ffff */
.L_x_1360:
        /* <DEDUP_REMOVED lines=11> */
.L_x_1427:
[----:B------:R-:W-:Y:S05]  /*19af0*/  BSYNC B0 ;  /* 0x0000000000007941 */ /* 0x000fea0003800000 */
.L_x_1426:
[----:B------:R-:W-:Y:S05]  /*19b00*/  BRA `(.L_x_1428) ;  /* 0xffffffb800807947 */ /* 0x000fea000383ffff */
.L_x_1363:
[----:B0-----:R0:W1:Y:S02]  /*19b10*/  SYNCS.PHASECHK.TRANS64.TRYWAIT P0, [R4+URZ+0x30840], R2 ;  /* 0x03084002040075a7 */ /* 0x001064000800017f */
[----:B-1----:R-:W-:Y:S05]  /*19b20*/  @!P0 NANOSLEEP.SYNCS 0x989680 ;  /* 0x009896800000895d */ /* 0x002fea0003900000 */
[----:B------:R-:W1:Y:S02]  /*19b30*/  @!P0 SYNCS.PHASECHK.TRANS64 P0, [R4+URZ+0x30840], R2 ;  /* 0x03084002040085a7 */ /* 0x000e64000800007f */
[----:B-1----:R-:W-:Y:S05]  /*19b40*/  @!P0 BRA `(.L_x_1363) ;  /* 0xfffffffc00f08947 */ /* 0x002fea000383ffff */
[----:B------:R-:W-:Y:S05]  /*19b50*/  BRA `(.L_x_1429) ;  /* 0xffffffbc007c7947 */ /* 0x000fea000383ffff */
.L_x_1364:
        /* <DEDUP_REMOVED lines=8> */
.L_x_1431:
[----:B------:R-:W-:Y:S05]  /*19be0*/  BSYNC B0 ;  /* 0x0000000000007941 */ /* 0x000fea0003800000 */
.L_x_1430:
[----:B------:R-:W-:Y:S02]  /*19bf0*/  IMAD.MOV.U32 R13, RZ, RZ, R0 ;  /* 0x000000ffff0d7224 */ /* 0x000fe400078e0000 */
[----:B------:R-:W-:Y:S02]  /*19c00*/  IMAD.MOV.U32 R12, RZ, RZ, RZ ;  /* 0x000000ffff0c7224 */ /* 0x000fe400078e00ff */
[----:B------:R-:W-:Y:S02]  /*19c10*/  IMAD.MOV.U32 R11, RZ, RZ, 0x181f ;  /* 0x0000181fff0b7424 */ /* 0x000fe400078e00ff */
[----:B------:R-:W-:Y:S02]  /*19c20*/  IMAD.MOV.U32 R15, RZ, RZ, -0x1 ;  /* 0xffffffffff0f7424 */ /* 0x000fe400078e00ff */
[----:B------:R-:W-:Y:S02]  /*19c30*/  IMAD.MOV.U32 R2, RZ, RZ, R14 ;  /* 0x000000ffff027224 */ /* 0x000fe400078e000e */
[----:B------:R-:W-:-:S07]  /*19c40*/  @P0 IMAD R9, R5, 0x2, R17 ;  /* 0x0000000205090824 */ /* 0x000fce00078e0211 */
[----:B------:R-:W-:Y:S05]  /*19c50*/  WARPSYNC.COLLECTIVE R15, `(.L_x_1432) ;  /* 0x000000000f087348 */ /* 0x000fea0003c00000 */
[----:B------:R0:W1:Y:S02]  /*19c60*/  SHFL.IDX P6, R14, R13, R12, R11 ;  /* 0x0000000c0d0e7389 */ /* 0x00006400000c000b */
[----:B01----:R-:W-:Y:S01]  /*19c70*/  ENDCOLLECTIVE ;  /* 0x000000000000791b */ /* 0x003fe20003800000 */
.L_x_1432:
[----:B------:R-:W-:Y:S02]  /*19c80*/  IMAD.MOV.U32 R13, RZ, RZ, R6 ;  /* 0x000000ffff0d7224 */ /* 0x000fe400078e0006 */
[----:B------:R-:W-:Y:S02]  /*19c90*/  IMAD.MOV.U32 R12, RZ, RZ, 0x1 ;  /* 0x00000001ff0c7424 */ /* 0x000fe400078e00ff */
[----:B------:R-:W-:-:S07]  /*19ca0*/  IMAD.MOV.U32 R3, RZ, RZ, R14 ;  /* 0x000000ffff037224 */ /* 0x000fce00078e000e */
[----:B------:R-:W-:Y:S05]  /*19cb0*/  WARPSYNC.COLLECTIVE R15, `(.L_x_1433) ;  /* 0x000000000f087348 */ /* 0x000fea0003c00000 */
[----:B------:R0:W1:Y:S02]  /*19cc0*/  SHFL.IDX P6, R14, R13, R12, R11 ;  /* 0x0000000c0d0e7389 */ /* 0x00006400000c000b */
[----:B01----:R-:W-:Y:S01]  /*19cd0*/  ENDCOLLECTIVE ;  /* 0x000000000000791b */ /* 0x003fe20003800000 */
.L_x_1433:
        /* <DEDUP_REMOVED lines=10> */
.L_x_1434:
        /* <DEDUP_REMOVED lines=9> */
[----:B------:R-:W-:Y:S01]  /*19e10*/  ISETP.GE.AND P0, PT, R7, 0x11, PT ;  /* 0x000000110700780c */ /* 0x000fe20003f06270 */
[----:B0-----:R-:W-:-:S12]  /*19e20*/  IMAD.MOV.U32 R2, RZ, RZ, R14 ;  /* 0x000000ffff027224 */ /* 0x001fd800078e000e */
[----:B------:R-:W-:Y:S05]  /*19e30*/  WARPSYNC.COLLECTIVE R15, `(.L_x_1435) ;  /* 0x000000000f087348 */ /* 0x000fea0003c00000 */
[----:B------:R0:W1:Y:S02]  /*19e40*/  SHFL.IDX P6, R14, R13, R12, R11 ;  /* 0x0000000c0d0e7389 */ /* 0x00006400000c000b */
[----:B01----:R-:W-:Y:S01]  /*19e50*/  ENDCOLLECTIVE ;  /* 0x000000000000791b */ /* 0x003fe20003800000 */
.L_x_1435:
        /* <DEDUP_REMOVED lines=16> */
.L_x_1436:
[----:B------:R-:W-:Y:S02]  /*19f60*/  @P0 IMAD R9, R5, 0x2, R17 ;  /* 0x0000000205090824 */ /* 0x000fe400078e0211 */
[----:B------:R-:W-:Y:S02]  /*19f70*/  IMAD.MOV.U32 R13, RZ, RZ, R6 ;  /* 0x000000ffff0d7224 */ /* 0x000fe400078e0006 */
[----:B------:R-:W-:Y:S02]  /*19f80*/  IMAD.MOV.U32 R12, RZ, RZ, 0x3 ;  /* 0x00000003ff0c7424 */ /* 0x000fe400078e00ff */
[----:B------:R-:W-:-:S07]  /*19f90*/  IMAD.MOV.U32 R2, RZ, RZ, R14 ;  /* 0x000000ffff027224 */ /* 0x000fce00078e000e */
[----:B------:R-:W-:Y:S05]  /*19fa0*/  WARPSYNC.COLLECTIVE R15, `(.L_x_1437) ;  /* 0x000000000f087348 */ /* 0x000fea0003c00000 */
[----:B------:R0:W1:Y:S02]  /*19fb0*/  SHFL.IDX P6, R14, R13, R12, R11 ;  /* 0x0000000c0d0e7389 */ /* 0x00006400000c000b */
[----:B01----:R-:W-:Y:S01]  /*19fc0*/  ENDCOLLECTIVE ;  /* 0x000000000000791b */ /* 0x003fe20003800000 */
.L_x_1437:
        /* <DEDUP_REMOVED lines=14> */
.L_x_1438:
[----:B------:R-:W-:Y:S01]  /*1a0b0*/  IMAD.MOV.U32 R0, RZ, RZ, R14 ;  /* 0x000000ffff007224 */ /* 0x000fe200078e000e */
[----:B------:R-:W-:Y:S06]  /*1a0c0*/  BRA `(.L_x_1439) ;  /* 0xffffffbc00247947 */ /* 0x000fec000383ffff */
.L_x_1369:
[----:B------:R-:W-:Y:S02]  /*1a0d0*/  IMAD.MOV.U32 R13, RZ, RZ, R0 ;  /* 0x000000ffff0d7224 */ /* 0x000fe400078e0000 */
[----:B------:R-:W-:Y:S02]  /*1a0e0*/  IMAD.MOV.U32 R12, RZ, RZ, RZ ;  /* 0x000000ffff0c7224 */ /* 0x000fe400078e00ff */
[----:B------:R-:W-:Y:S02]  /*1a0f0*/  IMAD.MOV.U32 R11, RZ, RZ, 0x181f ;  /* 0x0000181fff0b7424 */ /* 0x000fe400078e00ff */
[----:B------:R-:W-:Y:S02]  /*1a100*/  IMAD.MOV.U32 R15, RZ, RZ, -0x1 ;  /* 0xffffffffff0f7424 */ /* 0x000fe400078e00ff */
[----:B------:R-:W-:Y:S02]  /*1a110*/  IMAD R5, R29, R5, RZ ;  /* 0x000000051d057224 */ /* 0x000fe400078e02ff */
[----:B------:R-:W-:-:S07]  /*1a120*/  IMAD.IADD R25, R8, 0x1, R25 ;  /* 0x0000000108197824 */ /* 0x000fce00078e0219 */
[----:B------:R-:W-:Y:S05]  /*1a130*/  WARPSYNC.COLLECTIVE R15, `(.L_x_1440) ;  /* 0x000000000f087348 */ /* 0x000fea0003c00000 */
[----:B------:R0:W1:Y:S02]  /*1a140*/  SHFL.IDX P6, R14, R13, R12, R11 ;  /* 0x0000000c0d0e7389 */ /* 0x00006400000c000b */
[----:B01----:R-:W-:Y:S01]  /*1a150*/  ENDCOLLECTIVE ;  /* 0x000000000000791b */ /* 0x003fe20003800000 */
.L_x_1440:
[C---:B------:R-:W-:Y:S01]  /*1a160*/  VIADD R6, R25.reuse, 0x10 ;  /* 0x0000001019067836 */ /* 0x040fe20000000000 */
[----:B------:R-:W-:Y:S01]  /*1a170*/  ISETP.GE.AND P0, PT, R25, R5, PT ;  /* 0x000000051900720c */ /* 0x000fe20003f06270 */
[----:B------:R-:W-:Y:S02]  /*1a180*/  IMAD.MOV.U32 R13, RZ, RZ, R4 ;  /* 0x000000ffff0d7224 */ /* 0x000fe400078e0004 */
[----:B------:R-:W-:-:S10]  /*1a190*/  IMAD.MOV.U32 R2, RZ, RZ, R14 ;  /* 0x000000ffff027224 */ /* 0x000fd400078e000e */
[----:B------:R-:W-:Y:S05]  /*1a1a0*/  WARPSYNC.COLLECTIVE R15, `(.L_x_1441) ;  /* 0x000000000f087348 */ /* 0x000fea0003c00000 */
[----:B------:R0:W1:Y:S02]  /*1a1b0*/  SHFL.IDX P6, R14, R13, R12, R11 ;  /* 0x0000000c0d0e7389 */ /* 0x00006400000c000b */
[----:B01----:R-:W-:Y:S01]  /*1a1c0*/  ENDCOLLECTIVE ;  /* 0x000000000000791b */ /* 0x003fe20003800000 */
.L_x_1441:
        /* <DEDUP_REMOVED lines=8> */
.L_x_1442:
        /* <DEDUP_REMOVED lines=9> */
[----:B------:R-:W-:Y:S02]  /*1a2e0*/  VIADD R6, R25, 0x20 ;  /* 0x0000002019067836 */ /* 0x000fe40000000000 */
[----:B0-----:R-:W-:-:S10]  /*1a2f0*/  IMAD.MOV.U32 R2, RZ, RZ, R14 ;  /* 0x000000ffff027224 */ /* 0x001fd400078e000e */
[----:B------:R-:W-:Y:S05]  /*1a300*/  WARPSYNC.COLLECTIVE R15, `(.L_x_1443) ;  /* 0x000000000f087348 */ /* 0x000fea0003c00000 */
[----:B------:R0:W1:Y:S02]  /*1a310*/  SHFL.IDX P6, R14, R13, R12, R11 ;  /* 0x0000000c0d0e7389 */ /* 0x00006400000c000b */
[----:B01----:R-:W-:Y:S01]  /*1a320*/  ENDCOLLECTIVE ;  /* 0x000000000000791b */ /* 0x003fe20003800000 */
.L_x_1443:
        /* <DEDUP_REMOVED lines=8> */
.L_x_1444:
[----:B------:R-:W-:-:S05]  /*1a3b0*/  @!P0 IMAD.MOV.U32 R3, RZ, RZ, R7 ;  /* 0x000000ffff038224 */ /* 0x000fca00078e0007 */
        /* <DEDUP_REMOVED lines=9> */
[----:B------:R-:W-:Y:S02]  /*1a450*/  VIADD R6, R25, 0x30 ;  /* 0x0000003019067836 */ /* 0x000fe40000000000 */
[----:B0-----:R-:W-:-:S10]  /*1a460*/  IMAD.MOV.U32 R2, RZ, RZ, R14 ;  /* 0x000000ffff027224 */ /* 0x001fd400078e000e */
[----:B------:R-:W-:Y:S05]  /*1a470*/  WARPSYNC.COLLECTIVE R15, `(.L_x_1445) ;  /* 0x000000000f087348 */ /* 0x000fea0003c00000 */
[----:B------:R0:W1:Y:S02]  /*1a480*/  SHFL.IDX P6, R14, R13, R12, R11 ;  /* 0x0000000c0d0e7389 */ /* 0x00006400000c000b */
[----:B01----:R-:W-:Y:S01]  /*1a490*/  ENDCOLLECTIVE ;  /* 0x000000000000791b */ /* 0x003fe20003800000 */
.L_x_1445:
        /* <DEDUP_REMOVED lines=8> */
.L_x_1446:
        /* <DEDUP_REMOVED lines=15> */
.L_x_1447:
        /* <DEDUP_REMOVED lines=8> */
.L_x_1448:
        /* <DEDUP_REMOVED lines=15> */
.L_x_1449:
        /* <DEDUP_REMOVED lines=8> */
.L_x_1450:
        /* <DEDUP_REMOVED lines=15> */
.L_x_1451:
        /* <DEDUP_REMOVED lines=8> */
.L_x_1452:
        /* <DEDUP_REMOVED lines=14> */
.L_x_1453:
        /* <DEDUP_REMOVED lines=8> */
.L_x_1454:
        /* <DEDUP_REMOVED lines=13> */
.L_x_1455:
[----:B------:R-:W-:Y:S05]  /*1aba0*/  BRA `(.L_x_1456) ;  /* 0xffffffbc00807947 */ /* 0x000fea000383ffff */
.L_x_1374:
[----:B0-----:R0:W2:Y:S02]  /*1abb0*/  SYNCS.PHASECHK.TRANS64.TRYWAIT P0, [R17+URZ+0x30820], R0 ;  /* 0x03082000110075a7 */ /* 0x0010a4000800017f */
[----:B--2---:R-:W-:Y:S05]  /*1abc0*/  @!P0 NANOSLEEP.SYNCS 0x989680 ;  /* 0x009896800000895d */ /* 0x004fea0003900000 */
[----:B------:R-:W2:Y:S02]  /*1abd0*/  @!P0 SYNCS.PHASECHK.TRANS64 P0, [R17+URZ+0x30820], R0 ;  /* 0x03082000110085a7 */ /* 0x000ea4000800007f */
[----:B--2---:R-:W-:Y:S05]  /*1abe0*/  @!P0 BRA `(.L_x_1374) ;  /* 0xfffffffc00f08947 */ /* 0x004fea000383ffff */
[----:B------:R-:W-:Y:S05]  /*1abf0*/  BRA `(.L_x_1457) ;  /* 0xffffffbc00fc7947 */ /* 0x000fea000383ffff */
.L_x_1379:
[----:B0-----:R0:W2:Y:S02]  /*1ac00*/  SYNCS.PHASECHK.TRANS64.TRYWAIT P0, [R7+URZ+0x30840], R2 ;  /* 0x03084002070075a7 */ /* 0x0010a4000800017f */
[----:B--2---:R-:W-:Y:S05]  /*1ac10*/  @!P0 NANOSLEEP.SYNCS 0x989680 ;  /* 0x009896800000895d */ /* 0x004fea0003900000 */
[----:B------:R-:W2:Y:S02]  /*1ac20*/  @!P0 SYNCS.PHASECHK.TRANS64 P0, [R7+URZ+0x30840], R2 ;  /* 0x03084002070085a7 */ /* 0x000ea4000800007f */
[----:B--2---:R-:W-:Y:S05]  /*1ac30*/  @!P0 BRA `(.L_x_1379) ;  /* 0xfffffffc00f08947 */ /* 0x004fea000383ffff */
[----:B------:R-:W-:Y:S05]  /*1ac40*/  BRA `(.L_x_1458) ;  /* 0xffffffc000dc7947 */ /* 0x000fea000383ffff */
.L_x_1380:
[----:B------:R-:W-:Y:S01]  /*1ac50*/  BSSY B1, `(.L_x_1459) ;  /* 0x0000008000017945 */ /* 0x000fe20003800000 */
[----:B------:R-:W-:Y:S02]  /*1ac60*/  IMAD.MOV.U32 R13, RZ, RZ, R25 ;  /* 0x000000ffff0d7224 */ /* 0x000fe400078e0019 */
[----:B------:R-:W-:Y:S02]  /*1ac70*/  IMAD.MOV.U32 R12, RZ, RZ, RZ ;  /* 0x000000ffff0c7224 */ /* 0x000fe400078e00ff */
[----:B------:R-:W-:Y:S02]  /*1ac80*/  IMAD.MOV.U32 R11, RZ, RZ, 0x181f ;  /* 0x0000181fff0b7424 */ /* 0x000fe400078e00ff */
[----:B------:R-:W-:-:S07]  /*1ac90*/  IMAD.MOV.U32 R15, RZ, RZ, -0x1 ;  /* 0xffffffffff0f7424 */ /* 0x000fce00078e00ff */
[----:B-1----:R-:W-:Y:S05]  /*1aca0*/  WARPSYNC.COLLECTIVE R15, `(.L_x_1460) ;  /* 0x000000000f087348 */ /* 0x002fea0003c00000 */
[----:B-1----:R0:W1:Y:S02]  /*1acb0*/  SHFL.IDX P6, R14, R13, R12, R11 ;  /* 0x0000000c0d0e7389 */ /* 0x00206400000c000b */
[----:B01----:R-:W-:Y:S01]  /*1acc0*/  ENDCOLLECTIVE ;  /* 0x000000000000791b */ /* 0x003fe20003800000 */
.L_x_1460:
[----:B------:R-:W-:Y:S05]  /*1acd0*/  BSYNC B1 ;  /* 0x0000000000017941 */ /* 0x000fea0003800000 */
.L_x_1459:
        /* <DEDUP_REMOVED lines=12> */
.L_x_1461:
[----:B------:R-:W-:Y:S01]  /*1ada0*/  LOP3.LUT R16, R16, 0xffffefff, RZ, 0xc0, !PT ;  /* 0xffffefff10107812 */ /* 0x000fe200078ec0ff */
[----:B------:R-:W-:-:S03]  /*1adb0*/  IMAD R20, R20, 0x2, R17 ;  /* 0x0000000214147824 */ /* 0x000fc600078e0211 */
[----:B------:R-:W-:-:S04]  /*1adc0*/  @P2 LOP3.LUT R16, R16, 0x1000, RZ, 0xfc, !PT ;  /* 0x0000100010102812 */ /* 0x000fc800078efcff */
[C---:B------:R-:W-:Y:S02]  /*1add0*/  LOP3.LUT P2, RZ, R16.reuse, 0x8, RZ, 0xc0, !PT ;  /* 0x0000000810ff7812 */ /* 0x040fe4000784c0ff */
[----:B------:R-:W-:Y:S01]  /*1ade0*/  LOP3.LUT R16, R16, 0xfffff7ff, RZ, 0xc0, !PT ;  /* 0xfffff7ff10107812 */ /* 0x000fe200078ec0ff */
[----:B------:R-:W-:-:S03]  /*1adf0*/  IMAD.MOV.U32 R13, RZ, RZ, R25 ;  /* 0x000000ffff0d7224 */ /* 0x000fc600078e0019 */
[----:B------:R-:W-:Y:S01]  /*1ae00*/  @P1 LOP3.LUT R16, R16, 0x800, RZ, 0xfc, !PT ;  /* 0x0000080010101812 */ /* 0x000fe200078efcff */
[----:B------:R-:W-:-:S03]  /*1ae10*/  IMAD.MOV.U32 R12, RZ, RZ, 0x1 ;  /* 0x00000001ff0c7424 */ /* 0x000fc600078e00ff */
[----:B------:R-:W-:Y:S01]  /*1ae20*/  LOP3.LUT P1, RZ, R16, 0x4, RZ, 0xc0, !PT ;  /* 0x0000000410ff7812 */ /* 0x000fe2000782c0ff */
[----:B------:R-:W-:-:S12]  /*1ae30*/  IMAD.MOV.U32 R2, RZ, RZ, R14 ;  /* 0x000000ffff027224 */ /* 0x000fd800078e000e */
[----:B------:R-:W-:Y:S05]  /*1ae40*/  WARPSYNC.COLLECTIVE R15, `(.L_x_1462) ;  /* 0x000000000f087348 */ /* 0x000fea0003c00000 */
[----:B------:R0:W1:Y:S02]  /*1ae50*/  SHFL.IDX P6, R14, R13, R12, R11 ;  /* 0x0000000c0d0e7389 */ /* 0x00006400000c000b */
[----:B01----:R-:W-:Y:S01]  /*1ae60*/  ENDCOLLECTIVE ;  /* 0x000000000000791b */ /* 0x003fe20003800000 */
.L_x_1462:
        /* <DEDUP_REMOVED lines=14> */
.L_x_1463:
[----:B------:R-:W-:Y:S02]  /*1af50*/  IMAD.MOV.U32 R13, RZ, RZ, R25 ;  /* 0x000000ffff0d7224 */ /* 0x000fe400078e0019 */
[----:B------:R-:W-:Y:S02]  /*1af60*/  IMAD.MOV.U32 R12, RZ, RZ, 0x2 ;  /* 0x00000002ff0c7424 */ /* 0x000fe400078e00ff */
[----:B------:R-:W-:-:S07]  /*1af70*/  IMAD.MOV.U32 R2, RZ, RZ, R14 ;  /* 0x000000ffff027224 */ /* 0x000fce00078e000e */
[----:B------:R-:W-:Y:S05]  /*1af80*/  WARPSYNC.COLLECTIVE R15, `(.L_x_1464) ;  /* 0x000000000f087348 */ /* 0x000fea0003c00000 */
[----:B------:R0:W1:Y:S02]  /*1af90*/  SHFL.IDX P6, R14, R13, R12, R11 ;  /* 0x0000000c0d0e7389 */ /* 0x00006400000c000b */
[----:B01----:R-:W-:Y:S01]  /*1afa0*/  ENDCOLLECTIVE ;  /* 0x000000000000791b */ /* 0x003fe20003800000 */
.L_x_1464:
        /* <DEDUP_REMOVED lines=14> */
.L_x_1465:
[----:B------:R-:W-:Y:S02]  /*1b090*/  IMAD.MOV.U32 R13, RZ, RZ, R25 ;  /* 0x000000ffff0d7224 */ /* 0x000fe400078e0019 */
[----:B------:R-:W-:Y:S02]  /*1b0a0*/  IMAD.MOV.U32 R12, RZ, RZ, 0x3 ;  /* 0x00000003ff0c7424 */ /* 0x000fe400078e00ff */
[----:B------:R-:W-:-:S07]  /*1b0b0*/  IMAD.MOV.U32 R2, RZ, RZ, R14 ;  /* 0x000000ffff027224 */ /* 0x000fce00078e000e */
[----:B------:R-:W-:Y:S05]  /*1b0c0*/  WARPSYNC.COLLECTIVE R15, `(.L_x_1466) ;  /* 0x000000000f087348 */ /* 0x000fea0003c00000 */
[----:B------:R0:W1:Y:S02]  /*1b0d0*/  SHFL.IDX P6, R14, R13, R12, R11 ;  /* 0x0000000c0d0e7389 */ /* 0x00006400000c000b */
[----:B01----:R-:W-:Y:S01]  /*1b0e0*/  ENDCOLLECTIVE ;  /* 0x000000000000791b */ /* 0x003fe20003800000 */
.L_x_1466:
[----:B------:R-:W-:-:S05]  /*1b0f0*/  IADD3 R2, P0, R2, R4, RZ ;  /* 0x0000000402027210 */ /* 0x000fca0007f1e0ff */
[----:B------:R-:W-:-:S05]  /*1b100*/  IMAD.X R3, RZ, RZ, R35, P0 ;  /* 0x000000ffff037224 */ /* 0x000fca00000e0623 */
[----:B------:R-:W-:Y:S01]  /*1b110*/  @!PT LDS RZ, [RZ] ;  /* 0x00000000fffff984 */ /* 0x000fe20000000800 */
[----:B------:R-:W-:Y:S01]  /*1b120*/  @!PT LDS RZ, [RZ] ;  /* 0x00000000fffff984 */ /* 0x000fe20000000800 */
[----:B------:R-:W-:Y:S01]  /*1b130*/  @!PT LDS RZ, [RZ] ;  /* 0x00000000fffff984 */ /* 0x000fe20000000800 */
[----:B------:R0:W-:Y:S01]  /*1b140*/  LDGSTS.E.BYPASS.LTC128B.128 [R20+0x21400], desc[UR36][R2.64], !P3 ;  /* 0x2140000002147fae */ /* 0x0001e2000d901d64 */
[----:B------:R-:W-:Y:S01]  /*1b150*/  IMAD.MOV.U32 R13, RZ, RZ, R10 ;  /* 0x000000ffff0d7224 */ /* 0x000fe200078e000a */
[C---:B------:R-:W-:Y:S02]  /*1b160*/  LOP3.LUT P3, RZ, R16.reuse, 0x2000, RZ, 0xc0, !PT ;  /* 0x0000200010ff7812 */ /* 0x040fe4000786c0ff */
        /* <DEDUP_REMOVED lines=9> */
.L_x_1467:
[----:B------:R-:W-:Y:S01]  /*1b200*/  IMAD.MOV.U32 R2, RZ, RZ, R14 ;  /* 0x000000ffff027224 */ /* 0x000fe200078e000e */
[----:B------:R-:W-:Y:S06]  /*1b210*/  BRA `(.L_x_1468) ;  /* 0xffffffc000587947 */ /* 0x000fec000383ffff */
.L_x_1385:
[----:B--2---:R2:W3:Y:S02]  /*1b220*/  SYNCS.PHASECHK.TRANS64.TRYWAIT P0, [R7+URZ+0x30860], R2 ;  /* 0x03086002070075a7 */ /* 0x0044e4000800017f */
[----:B---3--:R-:W-:Y:S05]  /*1b230*/  @!P0 NANOSLEEP.SYNCS 0x989680 ;  /* 0x009896800000895d */ /* 0x008fea0003900000 */
[----:B------:R-:W3:Y:S02]  /*1b240*/  @!P0 SYNCS.PHASECHK.TRANS64 P0, [R7+URZ+0x30860], R2 ;  /* 0x03086002070085a7 */ /* 0x000ee4000800007f */
[----:B---3--:R-:W-:Y:S05]  /*1b250*/  @!P0 BRA `(.L_x_1385) ;  /* 0xfffffffc00f08947 */ /* 0x008fea000383ffff */
[----:B------:R-:W-:Y:S05]  /*1b260*/  BRA `(.L_x_1469) ;  /* 0xffffffc000d07947 */ /* 0x000fea000383ffff */
.L_x_1386:
[----:B------:R-:W-:Y:S01]  /*1b270*/  BSSY B1, `(.L_x_1470) ;  /* 0x0000008000017945 */ /* 0x000fe20003800000 */
[----:B------:R-:W-:Y:S02]  /*1b280*/  IMAD.MOV.U32 R13, RZ, RZ, R19 ;  /* 0x000000ffff0d7224 */ /* 0x000fe400078e0013 */
[----:B------:R-:W-:Y:S02]  /*1b290*/  IMAD.MOV.U32 R12, RZ, RZ, RZ ;  /* 0x000000ffff0c7224 */ /* 0x000fe400078e00ff */
[----:B------:R-:W-:Y:S02]  /*1b2a0*/  IMAD.MOV.U32 R11, RZ, RZ, 0x181f ;  /* 0x0000181fff0b7424 */ /* 0x000fe400078e00ff */
[----:B------:R-:W-:-:S07]  /*1b2b0*/  IMAD.MOV.U32 R15, RZ, RZ, -0x1 ;  /* 0xffffffffff0f7424 */ /* 0x000fce00078e00ff */
[----:B012---:R-:W-:Y:S05]  /*1b2c0*/  WARPSYNC.COLLECTIVE R15, `(.L_x_1471) ;  /* 0x000000000f087348 */ /* 0x007fea0003c00000 */
[----:B-1----:R1:W3:Y:S02]  /*1b2d0*/  SHFL.IDX P6, R14, R13, R12, R11 ;  /* 0x0000000c0d0e7389 */ /* 0x0022e400000c000b */
[----:B0123--:R-:W-:Y:S01]  /*1b2e0*/  ENDCOLLECTIVE ;  /* 0x000000000000791b */ /* 0x00ffe20003800000 */
.L_x_1471:
[----:B------:R-:W-:Y:S05]  /*1b2f0*/  BSYNC B1 ;  /* 0x0000000000017941 */ /* 0x000fea0003800000 */
.L_x_1470:
        /* <DEDUP_REMOVED lines=9> */
.L_x_1472:
[----:B------:R-:W-:Y:S02]  /*1b390*/  IMAD.MOV.U32 R13, RZ, RZ, R19 ;  /* 0x000000ffff0d7224 */ /* 0x000fe400078e0013 */
[----:B------:R-:W-:Y:S02]  /*1b3a0*/  IMAD.MOV.U32 R12, RZ, RZ, 0x1 ;  /* 0x00000001ff0c7424 */ /* 0x000fe400078e00ff */
[----:B------:R-:W-:-:S07]  /*1b3b0*/  IMAD.MOV.U32 R2, RZ, RZ, R14 ;  /* 0x000000ffff027224 */ /* 0x000fce00078e000e */
[----:B------:R-:W-:Y:S05]  /*1b3c0*/  WARPSYNC.COLLECTIVE R15, `(.L_x_1473) ;  /* 0x000000000f087348 */ /* 0x000fea0003c00000 */
[----:B------:R0:W1:Y:S02]  /*1b3d0*/  SHFL.IDX P6, R14, R13, R12, R11 ;  /* 0x0000000c0d0e7389 */ /* 0x00006400000c000b */
[----:B01----:R-:W-:Y:S01]  /*1b3e0*/  ENDCOLLECTIVE ;  /* 0x000000000000791b */ /* 0x003fe20003800000 */
.L_x_1473:
        /* <DEDUP_REMOVED lines=18> */
.L_x_1474:
[----:B------:R-:W-:Y:S02]  /*1b510*/  IMAD.MOV.U32 R13, RZ, RZ, R19 ;  /* 0x000000ffff0d7224 */ /* 0x000fe400078e0013 */
[----:B------:R-:W-:Y:S02]  /*1b520*/  IMAD.MOV.U32 R12, RZ, RZ, 0x2 ;  /* 0x00000002ff0c7424 */ /* 0x000fe400078e00ff */
[----:B------:R-:W-:-:S07]  /*1b530*/  IMAD.MOV.U32 R2, RZ, RZ, R14 ;  /* 0x000000ffff027224 */ /* 0x000fce00078e000e */
[----:B------:R-:W-:Y:S05]  /*1b540*/  WARPSYNC.COLLECTIVE R15, `(.L_x_1475) ;  /* 0x000000000f087348 */ /* 0x000fea0003c00000 */
[----:B------:R0:W1:Y:S02]  /*1b550*/  SHFL.IDX P6, R14, R13, R12, R11 ;  /* 0x0000000c0d0e7389 */ /* 0x00006400000c000b */
[----:B01----:R-:W-:Y:S01]  /*1b560*/  ENDCOLLECTIVE ;  /* 0x000000000000791b */ /* 0x003fe20003800000 */
.L_x_1475:
        /* <DEDUP_REMOVED lines=18> */
.L_x_1476:
[----:B------:R-:W-:Y:S02]  /*1b690*/  IMAD.MOV.U32 R13, RZ, RZ, R19 ;  /* 0x000000ffff0d7224 */ /* 0x000fe400078e0013 */
[----:B------:R-:W-:Y:S02]  /*1b6a0*/  IMAD.MOV.U32 R12, RZ, RZ, 0x3 ;  /* 0x00000003ff0c7424 */ /* 0x000fe400078e00ff */
[----:B------:R-:W-:-:S07]  /*1b6b0*/  IMAD.MOV.U32 R2, RZ, RZ, R14 ;  /* 0x000000ffff027224 */ /* 0x000fce00078e000e */
[----:B------:R-:W-:Y:S05]  /*1b6c0*/  WARPSYNC.COLLECTIVE R15, `(.L_x_1477) ;  /* 0x000000000f087348 */ /* 0x000fea0003c00000 */
[----:B------:R0:W1:Y:S02]  /*1b6d0*/  SHFL.IDX P6, R14, R13, R12, R11 ;  /* 0x0000000c0d0e7389 */ /* 0x00006400000c000b */
[----:B01----:R-:W-:Y:S01]  /*1b6e0*/  ENDCOLLECTIVE ;  /* 0x000000000000791b */ /* 0x003fe20003800000 */
.L_x_1477:
        /* <DEDUP_REMOVED lines=13> */
.L_x_1478:
        /* <DEDUP_REMOVED lines=9> */
.L_x_1394:
[----:B0-----:R0:W2:Y:S02]  /*1b850*/  SYNCS.PHASECHK.TRANS64.TRYWAIT P0, [R0+URZ+0x30860], R3 ;  /* 0x03086003000075a7 */ /* 0x0010a4000800017f */
[----:B--2---:R-:W-:Y:S05]  /*1b860*/  @!P0 NANOSLEEP.SYNCS 0x989680 ;  /* 0x009896800000895d */ /* 0x004fea0003900000 */
[----:B------:R-:W2:Y:S02]  /*1b870*/  @!P0 SYNCS.PHASECHK.TRANS64 P0, [R0+URZ+0x30860], R3 ;  /* 0x03086003000085a7 */ /* 0x000ea4000800007f */
[----:B--2---:R-:W-:Y:S05]  /*1b880*/  @!P0 BRA `(.L_x_1394) ;  /* 0xfffffffc00f08947 */ /* 0x004fea000383ffff */
[----:B------:R-:W-:Y:S05]  /*1b890*/  BRA `(.L_x_1480) ;  /* 0xffffffc400407947 */ /* 0x000fea000383ffff */
.L_x_1395:
        /* <DEDUP_REMOVED lines=8> */
.L_x_1482:
[----:B------:R-:W-:Y:S05]  /*1b920*/  BSYNC B0 ;  /* 0x0000000000007941 */ /* 0x000fea0003800000 */
.L_x_1481:
[----:B------:R-:W-:Y:S02]  /*1b930*/  IMAD.MOV.U32 R13, RZ, RZ, R18 ;  /* 0x000000ffff0d7224 */ /* 0x000fe400078e0012 */
[----:B------:R-:W-:Y:S02]  /*1b940*/  IMAD.MOV.U32 R12, RZ, RZ, RZ ;  /* 0x000000ffff0c7224 */ /* 0x000fe400078e00ff */
[----:B------:R-:W-:Y:S02]  /*1b950*/  IMAD.MOV.U32 R11, RZ, RZ, 0x181f ;  /* 0x0000181fff0b7424 */ /* 0x000fe400078e00ff */
[----:B------:R-:W-:Y:S02]  /*1b960*/  IMAD.MOV.U32 R15, RZ, RZ, -0x1 ;  /* 0xffffffffff0f7424 */ /* 0x000fe400078e00ff */
[----:B------:R-:W-:Y:S02]  /*1b970*/  IMAD.MOV.U32 R3, RZ, RZ, R14 ;  /* 0x000000ffff037224 */ /* 0x000fe400078e000e */
[----:B------:R-:W-:-:S07]  /*1b980*/  IMAD.SHL.U32 R6, R33, 0x2, RZ ;  /* 0x0000000221067824 */ /* 0x000fce00078e00ff */
[----:B------:R-:W-:Y:S05]  /*1b990*/  WARPSYNC.COLLECTIVE R15, `(.L_x_1483) ;  /* 0x000000000f087348 */ /* 0x000fea0003c00000 */
[----:B------:R0:W1:Y:S02]  /*1b9a0*/  SHFL.IDX P6, R14, R13, R12, R11 ;  /* 0x0000000c0d0e7389 */ /* 0x00006400000c000b */
[----:B01----:R-:W-:Y:S01]  /*1b9b0*/  ENDCOLLECTIVE ;  /* 0x000000000000791b */ /* 0x003fe20003800000 */
.L_x_1483:
        /* <DEDUP_REMOVED lines=21> */
.L_x_1484:
        /* <DEDUP_REMOVED lines=11> */
.L_x_1485:
[----:B------:R-:W-:Y:S02]  /*1bbc0*/  IMAD.MOV.U32 R13, RZ, RZ, R19 ;  /* 0x000000ffff0d7224 */ /* 0x000fe400078e0013 */
[----:B------:R-:W-:Y:S01]  /*1bbd0*/  IMAD.MOV.U32 R12, RZ, RZ, 0x2 ;  /* 0x00000002ff0c7424 */ /* 0x000fe200078e00ff */
[----:B------:R-:W-:-:S13]  /*1bbe0*/  IADD3 R2, P4, R14, R6, RZ ;  /* 0x000000060e027210 */ /* 0x000fda0007f9e0ff */
[----:B------:R-:W-:Y:S05]  /*1bbf0*/  WARPSYNC.COLLECTIVE R15, `(.L_x_1486) ;  /* 0x000000000f087348 */ /* 0x000fea0003c00000 */
[----:B------:R0:W1:Y:S02]  /*1bc00*/  SHFL.IDX P6, R14, R13, R12, R11 ;  /* 0x0000000c0d0e7389 */ /* 0x00006400000c000b */
[----:B01----:R-:W-:Y:S01]  /*1bc10*/  ENDCOLLECTIVE ;  /* 0x000000000000791b */ /* 0x003fe20003800000 */
.L_x_1486:
        /* <DEDUP_REMOVED lines=12> */
.L_x_1487:
        /* <DEDUP_REMOVED lines=14> */
.L_x_1488:
        /* <DEDUP_REMOVED lines=12> */
.L_x_1489:
        /* <DEDUP_REMOVED lines=9> */
.L_x_1400:
        /* <DEDUP_REMOVED lines=8> */
.L_x_1492:
[----:B------:R-:W-:Y:S05]  /*1bf90*/  BSYNC B0 ;  /* 0x0000000000007941 */ /* 0x000fea0003800000 */
.L_x_1491:
        /* <DEDUP_REMOVED lines=9> */
.L_x_1493:
[----:B------:R-:W-:Y:S02]  /*1c030*/  ULDC UR4, c[0x0][0xc3c] ;  /* 0x00030f0000047ab9 */ /* 0x000fe40000000800 */
[----:B------:R-:W-:-:S13]  /*1c040*/  ISETP.GE.OR P1, PT, R9, UR4, !P0 ;  /* 0x0000000409007c0c */ /* 0x000fda000c726670 */
[----:B------:R-:W0:Y:S08]  /*1c050*/  @!P1 LDC.64 R2, c[0x0][0xc80] ;  /* 0x00032000ff029b82 */ /* 0x000e300000000a00 */
[----:B------:R-:W1:Y:S01]  /*1c060*/  @!P1 LDC.64 R4, c[0x0][0xc78] ;  /* 0x00031e00ff049b82 */ /* 0x000e620000000a00 */
[----:B------:R-:W-:Y:S02]  /*1c070*/  IMAD.MOV.U32 R25, RZ, RZ, RZ ;  /* 0x000000ffff197224 */ /* 0x000fe400078e00ff */
[----:B------:R-:W-:-:S02]  /*1c080*/  IMAD.MOV.U32 R11, RZ, RZ, RZ ;  /* 0x000000ffff0b7224 */ /* 0x000fc400078e00ff */
[----:B------:R-:W-:Y:S02]  /*1c090*/  IMAD.MOV.U32 R7, RZ, RZ, R14 ;  /* 0x000000ffff077224 */ /* 0x000fe400078e000e */
[----:B0-----:R-:W-:-:S05]  /*1c0a0*/  @!P1 IMAD.WIDE R2, R9, 0x4, R2 ;  /* 0x0000000409029825 */ /* 0x001fca00078e0202 */
[----:B------:R1:W2:Y:S02]  /*1c0b0*/  @!P1 LDG.E R6, desc[UR36][R2.64] ;  /* 0x0000002402069981 */ /* 0x0002a4000c1e1900 */
[----:B-1----:R-:W-:-:S05]  /*1c0c0*/  @!P1 IMAD.WIDE R2, R9, 0x4, R4 ;  /* 0x0000000409029825 */ /* 0x002fca00078e0204 */
[----:B------:R-:W3:Y:S01]  /*1c0d0*/  @!P1 LDG.E R5, desc[UR36][R2.64] ;  /* 0x0000002402059981 */ /* 0x000ee2000c1e1900 */
[----:B------:R-:W-:Y:S01]  /*1c0e0*/  IMAD.MOV.U32 R4, RZ, RZ, RZ ;  /* 0x000000ffff047224 */ /* 0x000fe200078e00ff */
[C---:B------:R-:W-:Y:S02]  /*1c0f0*/  ISETP.GE.U32.AND P2, PT, R8.reuse, 0x2, PT ;  /* 0x000000020800780c */ /* 0x040fe40003f46070 */
        /* <DEDUP_REMOVED lines=11> */
.L_x_1494:
[----:B------:R-:W-:Y:S01]  /*1c1b0*/  IMAD.MOV.U32 R12, RZ, RZ, 0x2 ;  /* 0x00000002ff0c7424 */ /* 0x000fe200078e00ff */
[----:B------:R-:W-:-:S05]  /*1c1c0*/  SEL R14, R14, RZ, P1 ;  /* 0x000000ff0e0e7207 */ /* 0x000fca0000800000 */
[----:B------:R-:W-:-:S04]  /*1c1d0*/  IMAD.IADD R5, R13, 0x1, R14 ;  /* 0x000000010d057824 */ /* 0x000fc800078e020e */
[----:B------:R-:W-:-:S07]  /*1c1e0*/  IMAD.MOV.U32 R13, RZ, RZ, R5 ;  /* 0x000000ffff0d7224 */ /* 0x000fce00078e0005 */
[----:B------:R-:W-:Y:S05]  /*1c1f0*/  WARPSYNC.COLLECTIVE R15, `(.L_x_1495) ;  /* 0x000000000f087348 */ /* 0x000fea0003c00000 */
[----:B------:R0:W1:Y:S02]  /*1c200*/  SHFL.UP P6, R14, R13, R12, R11 ;  /* 0x0400000c0d0e7389 */ /* 0x00006400000c000b */
[----:B01----:R-:W-:Y:S01]  /*1c210*/  ENDCOLLECTIVE ;  /* 0x000000000000791b */ /* 0x003fe20003800000 */
.L_x_1495:
[----:B------:R-:W-:Y:S01]  /*1c220*/  IMAD.MOV.U32 R12, RZ, RZ, 0x4 ;  /* 0x00000004ff0c7424 */ /* 0x000fe200078e00ff */
[----:B------:R-:W-:-:S05]  /*1c230*/  SEL R2, R14, RZ, P2 ;  /* 0x000000ff0e027207 */ /* 0x000fca0001000000 */
[----:B------:R-:W-:-:S04]  /*1c240*/  IMAD.IADD R2, R5, 0x1, R2 ;  /* 0x0000000105027824 */ /* 0x000fc800078e0202 */
[----:B------:R-:W-:-:S07]  /*1c250*/  IMAD.MOV.U32 R13, RZ, RZ, R2 ;  /* 0x000000ffff0d7224 */ /* 0x000fce00078e0002 */
[----:B------:R-:W-:Y:S05]  /*1c260*/  WARPSYNC.COLLECTIVE R15, `(.L_x_1496) ;  /* 0x000000000f087348 */ /* 0x000fea0003c00000 */
[----:B------:R0:W1:Y:S02]  /*1c270*/  SHFL.UP P6, R14, R13, R12, R11 ;  /* 0x0400000c0d0e7389 */ /* 0x00006400000c000b */
[----:B01----:R-:W-:Y:S01]  /*1c280*/  ENDCOLLECTIVE ;  /* 0x000000000000791b */ /* 0x003fe20003800000 */
.L_x_1496:
[----:B------:R-:W-:Y:S01]  /*1c290*/  IMAD.MOV.U32 R12, RZ, RZ, 0x8 ;  /* 0x00000008ff0c7424 */ /* 0x000fe200078e00ff */
[----:B------:R-:W-:-:S05]  /*1c2a0*/  SEL R3, R14, RZ, P3 ;  /* 0x000000ff0e037207 */ /* 0x000fca0001800000 */
[----:B------:R-:W-:-:S04]  /*1c2b0*/  IMAD.IADD R3, R2, 0x1, R3 ;  /* 0x0000000102037824 */ /* 0x000fc800078e0203 */
[----:B------:R-:W-:-:S07]  /*1c2c0*/  IMAD.MOV.U32 R13, RZ, RZ, R3 ;  /* 0x000000ffff0d7224 */ /* 0x000fce00078e0003 */
[----:B------:R-:W-:Y:S05]  /*1c2d0*/  WARPSYNC.COLLECTIVE R15, `(.L_x_1497) ;  /* 0x000000000f087348 */ /* 0x000fea0003c00000 */
[----:B------:R0:W1:Y:S02]  /*1c2e0*/  SHFL.UP P6, R14, R13, R12, R11 ;  /* 0x0400000c0d0e7389 */ /* 0x00006400000c000b */
[----:B01----:R-:W-:Y:S01]  /*1c2f0*/  ENDCOLLECTIVE ;  /* 0x000000000000791b */ /* 0x003fe20003800000 */
.L_x_1497:
[----:B------:R-:W-:Y:S01]  /*1c300*/  IMAD.MOV.U32 R12, RZ, RZ, 0x10 ;  /* 0x00000010ff0c7424 */ /* 0x000fe200078e00ff */
[----:B------:R-:W-:-:S05]  /*1c310*/  SEL R14, R14, RZ, P4 ;  /* 0x000000ff0e0e7207 */ /* 0x000fca0002000000 */
[----:B------:R-:W-:-:S04]  /*1c320*/  IMAD.IADD R5, R3, 0x1, R14 ;  /* 0x0000000103057824 */ /* 0x000fc800078e020e */
[----:B------:R-:W-:-:S07]  /*1c330*/  IMAD.MOV.U32 R13, RZ, RZ, R5 ;  /* 0x000000ffff0d7224 */ /* 0x000fce00078e0005 */
[----:B------:R-:W-:Y:S05]  /*1c340*/  WARPSYNC.COLLECTIVE R15, `(.L_x_1498) ;  /* 0x000000000f087348 */ /* 0x000fea0003c00000 */
[----:B------:R0:W1:Y:S02]  /*1c350*/  SHFL.UP P6, R14, R13, R12, R11 ;  /* 0x0400000c0d0e7389 */ /* 0x00006400000c000b */
[----:B01----:R-:W-:Y:S01]  /*1c360*/  ENDCOLLECTIVE ;  /* 0x000000000000791b */ /* 0x003fe20003800000 */
.L_x_1498:
        /* <DEDUP_REMOVED lines=8> */
.L_x_1499:
[----:B------:R-:W-:Y:S05]  /*1c3f0*/  BRA `(.L_x_1500) ;  /* 0xffffffc000947947 */ /* 0x000fea000383ffff */
.L_x_1403:
[----:B------:R-:W-:Y:S01]  /*1c400*/  BSSY B0, `(.L_x_1501) ;  /* 0x0000007000007945 */ /* 0x000fe20003800000 */
[----:B------:R-:W-:Y:S02]  /*1c410*/  IMAD.MOV.U32 R12, RZ, RZ, 0x1 ;  /* 0x00000001ff0c7424 */ /* 0x000fe400078e00ff */
[----:B------:R-:W-:Y:S02]  /*1c420*/  IMAD.MOV.U32 R11, RZ, RZ, RZ ;  /* 0x000000ffff0b7224 */ /* 0x000fe400078e00ff */
[----:B------:R-:W-:-:S07]  /*1c430*/  IMAD.MOV.U32 R15, RZ, RZ, -0x1 ;  /* 0xffffffffff0f7424 */ /* 0x000fce00078e00ff */
[----:B------:R-:W-:Y:S05]  /*1c440*/  WARPSYNC.COLLECTIVE R15, `(.L_x_1502) ;  /* 0x000000000f087348 */ /* 0x000fea0003c00000 */
[----:B------:R0:W1:Y:S02]  /*1c450*/  SHFL.UP P6, R14, R13, R12, R11 ;  /* 0x0400000c0d0e7389 */ /* 0x00006400000c000b */
[----:B01----:R-:W-:Y:S01]  /*1c460*/  ENDCOLLECTIVE ;  /* 0x000000000000791b */ /* 0x003fe20003800000 */
.L_x_1502:
[----:B------:R-:W-:Y:S05]  /*1c470*/  BSYNC B0 ;  /* 0x0000000000007941 */ /* 0x000fea0003800000 */
.L_x_1501:
        /* <DEDUP_REMOVED lines=8> */
.L_x_1503:
[----:B------:R-:W-:Y:S01]  /*1c500*/  IMAD.MOV.U32 R12, RZ, RZ, 0x4 ;  /* 0x00000004ff0c7424 */ /* 0x000fe200078e00ff */
[----:B------:R-:W-:-:S05]  /*1c510*/  SEL R2, R14, RZ, P2 ;  /* 0x000000ff0e027207 */ /* 0x000fca0001000000 */
[----:B------:R-:W-:-:S04]  /*1c520*/  IMAD.IADD R2, R13, 0x1, R2 ;  /* 0x000000010d027824 */ /* 0x000fc800078e0202 */
[----:B------:R-:W-:-:S07]  /*1c530*/  IMAD.MOV.U32 R13, RZ, RZ, R2 ;  /* 0x000000ffff0d7224 */ /* 0x000fce00078e0002 */
[----:B------:R-:W-:Y:S05]  /*1c540*/  WARPSYNC.COLLECTIVE R15, `(.L_x_1504) ;  /* 0x000000000f087348 */ /* 0x000fea0003c00000 */
[----:B------:R0:W1:Y:S02]  /*1c550*/  SHFL.UP P6, R14, R13, R12, R11 ;  /* 0x0400000c0d0e7389 */ /* 0x00006400000c000b */
[----:B01----:R-:W-:Y:S01]  /*1c560*/  ENDCOLLECTIVE ;  /* 0x000000000000791b */ /* 0x003fe20003800000 */
.L_x_1504:
[----:B------:R-:W-:Y:S01]  /*1c570*/  IMAD.MOV.U32 R12, RZ, RZ, 0x8 ;  /* 0x00000008ff0c7424 */ /* 0x000fe200078e00ff */
[----:B------:R-:W-:-:S05]  /*1c580*/  SEL R3, R14, RZ, P3 ;  /* 0x000000ff0e037207 */ /* 0x000fca0001800000 */
[----:B------:R-:W-:-:S04]  /*1c590*/  IMAD.IADD R3, R2, 0x1, R3 ;  /* 0x0000000102037824 */ /* 0x000fc800078e0203 */
[----:B------:R-:W-:-:S07]  /*1c5a0*/  IMAD.MOV.U32 R13, RZ, RZ, R3 ;  /* 0x000000ffff0d7224 */ /* 0x000fce00078e0003 */
[----:B------:R-:W-:Y:S05]  /*1c5b0*/  WARPSYNC.COLLECTIVE R15, `(.L_x_1505) ;  /* 0x000000000f087348 */ /* 0x000fea0003c00000 */
[----:B------:R0:W1:Y:S02]  /*1c5c0*/  SHFL.UP P6, R14, R13, R12, R11 ;  /* 0x0400000c0d0e7389 */ /* 0x00006400000c000b */
[----:B01----:R-:W-:Y:S01]  /*1c5d0*/  ENDCOLLECTIVE ;  /* 0x000000000000791b */ /* 0x003fe20003800000 */
.L_x_1505:
[----:B------:R-:W-:Y:S01]  /*1c5e0*/  IMAD.MOV.U32 R12, RZ, RZ, 0x10 ;  /* 0x00000010ff0c7424 */ /* 0x000fe200078e00ff */
[----:B------:R-:W-:-:S05]  /*1c5f0*/  SEL R14, R14, RZ, P4 ;  /* 0x000000ff0e0e7207 */ /* 0x000fca0002000000 */
[----:B------:R-:W-:-:S04]  /*1c600*/  IMAD.IADD R5, R3, 0x1, R14 ;  /* 0x0000000103057824 */ /* 0x000fc800078e020e */
[----:B------:R-:W-:-:S07]  /*1c610*/  IMAD.MOV.U32 R13, RZ, RZ, R5 ;  /* 0x000000ffff0d7224 */ /* 0x000fce00078e0005 */
[----:B------:R-:W-:Y:S05]  /*1c620*/  WARPSYNC.COLLECTIVE R15, `(.L_x_1506) ;  /* 0x000000000f087348 */ /* 0x000fea0003c00000 */
[----:B------:R0:W1:Y:S02]  /*1c630*/  SHFL.UP P6, R14, R13, R12, R11 ;  /* 0x0400000c0d0e7389 */ /* 0x00006400000c000b */
[----:B01----:R-:W-:Y:S01]  /*1c640*/  ENDCOLLECTIVE ;  /* 0x000000000000791b */ /* 0x003fe20003800000 */
.L_x_1506:
        /* <DEDUP_REMOVED lines=8> */
.L_x_1507:
[----:B------:R-:W-:Y:S05]  /*1c6d0*/  BRA `(.L_x_1508) ;  /* 0xffffffc000807947 */ /* 0x000fea000383ffff */
.L_x_1405:
[----:B------:R-:W-:Y:S01]  /*1c6e0*/  BSSY B0, `(.L_x_1509) ;  /* 0x0000006000007945 */ /* 0x000fe20003800000 */
[----:B------:R-:W-:Y:S01]  /*1c6f0*/  PLOP3.LUT P6, PT, P6, PT, PT, 0x8, 0x0 ;  /* 0x000000000000781c */ /* 0x000fe200037ce170 */
[----:B------:R-:W-:-:S12]  /*1c700*/  IMAD.MOV.U32 R15, RZ, RZ, -0x1 ;  /* 0xffffffffff0f7424 */ /* 0x000fd800078e00ff */
[----:B0-----:R-:W-:Y:S05]  /*1c710*/  WARPSYNC.COLLECTIVE R15, `(.L_x_1510) ;  /* 0x000000000f087348 */ /* 0x001fea0003c00000 */
[----:B------:R-:W-:Y:S01]  /*1c720*/  VOTE.ANY R14, PT, P6 ;  /* 0x00000000000e7806 */ /* 0x000fe200030e0100 */
[----:B0-----:R-:W-:Y:S06]  /*1c730*/  ENDCOLLECTIVE ;  /* 0x000000000000791b */ /* 0x001fec0003800000 */
.L_x_1510:
[----:B------:R-:W-:Y:S05]  /*1c740*/  BSYNC B0 ;  /* 0x0000000000007941 */ /* 0x000fea0003800000 */
.L_x_1509:
[----:B------:R-:W-:Y:S02]  /*1c750*/  IMAD.MOV.U32 R3, RZ, RZ, R14 ;  /* 0x000000ffff037224 */ /* 0x000fe400078e000e */
[----:B------:R-:W-:Y:S02]  /*1c760*/  IMAD.MOV.U32 R13, RZ, RZ, R25 ;  /* 0x000000ffff0d7224 */ /* 0x000fe400078e0019 */
[----:B------:R0:W1:Y:S01]  /*1c770*/  POPC R12, R3 ;  /* 0x00000003000c7309 */ /* 0x0000620000000000 */
[----:B------:R-:W-:Y:S02]  /*1c780*/  IMAD.MOV.U32 R11, RZ, RZ, 0x1f ;  /* 0x0000001fff0b7424 */ /* 0x000fe400078e00ff */
[----:B------:R-:W-:-:S07]  /*1c790*/  IMAD.MOV.U32 R15, RZ, RZ, -0x1 ;  /* 0xffffffffff0f7424 */ /* 0x000fce00078e00ff */
[----:B01----:R-:W-:Y:S05]  /*1c7a0*/  WARPSYNC.COLLECTIVE R15, `(.L_x_1511) ;  /* 0x000000000f087348 */ /* 0x003fea0003c00000 */
[----:B-1----:R1:W2:Y:S02]  /*1c7b0*/  SHFL.IDX P6, R14, R13, R12, R11 ;  /* 0x0000000c0d0e7389 */ /* 0x0022a400000c000b */
[----:B012---:R-:W-:Y:S01]  /*1c7c0*/  ENDCOLLECTIVE ;  /* 0x000000000000791b */ /* 0x007fe20003800000 */
.L_x_1511:
[----:B------:R-:W-:Y:S02]  /*1c7d0*/  IMAD.IADD R27, R12, 0x1, R27 ;  /* 0x000000010c1b7824 */ /* 0x000fe400078e021b */
[----:B------:R-:W-:Y:S02]  /*1c7e0*/  IMAD.MOV.U32 R13, RZ, RZ, R4 ;  /* 0x000000ffff0d7224 */ /* 0x000fe400078e0004 */
[----:B------:R-:W-:-:S07]  /*1c7f0*/  IMAD.MOV.U32 R25, RZ, RZ, R14 ;  /* 0x000000ffff197224 */ /* 0x000fce00078e000e */
[----:B------:R-:W-:Y:S05]  /*1c800*/  WARPSYNC.COLLECTIVE R15, `(.L_x_1512) ;  /* 0x000000000f087348 */ /* 0x000fea0003c00000 */
[----:B------:R0:W1:Y:S02]  /*1c810*/  SHFL.IDX P6, R14, R13, R12, R11 ;  /* 0x0000000c0d0e7389 */ /* 0x00006400000c000b */
[----:B01----:R-:W-:Y:S01]  /*1c820*/  ENDCOLLECTIVE ;  /* 0x000000000000791b */ /* 0x003fe20003800000 */
.L_x_1512:
[----:B------:R-:W-:Y:S01]  /*1c830*/  IMAD.MOV.U32 R4, RZ, RZ, R14 ;  /* 0x000000ffff047224 */ /* 0x000fe200078e000e */
[----:B------:R-:W-:Y:S06]  /*1c840*/  BRA `(.L_x_1513) ;  /* 0xffffffc000647947 */ /* 0x000fec000383ffff */
.L_x_1407:
[----:B------:R-:W-:Y:S01]  /*1c850*/  BSSY B0, `(.L_x_1514) ;  /* 0x0000007000007945 */ /* 0x000fe20003800000 */
[----:B------:R-:W-:Y:S02]  /*1c860*/  IMAD.MOV.U32 R13, RZ, RZ, R2 ;  /* 0x000000ffff0d7224 */ /* 0x000fe400078e0002 */
[----:B------:R-:W-:Y:S02]  /*1c870*/  IMAD.MOV.U32 R11, RZ, RZ, 0x1f ;  /* 0x0000001fff0b7424 */ /* 0x000fe400078e00ff */
[----:B------:R-:W-:-:S07]  /*1c880*/  IMAD.MOV.U32 R15, RZ, RZ, -0x1 ;  /* 0xffffffffff0f7424 */ /* 0x000fce00078e00ff */
[----:B0-23--:R-:W-:Y:S05]  /*1c890*/  WARPSYNC.COLLECTIVE R15, `(.L_x_1515) ;  /* 0x000000000f087348 */ /* 0x00dfea0003c00000 */
[----:B------:R1:W4:Y:S02]  /*1c8a0*/  SHFL.IDX P6, R14, R13, R12, R11 ;  /* 0x0000000c0d0e7389 */ /* 0x00032400000c000b */
[----:B01234-:R-:W-:Y:S01]  /*1c8b0*/  ENDCOLLECTIVE ;  /* 0x000000000000791b */ /* 0x01ffe20003800000 */
.L_x_1515:
[----:B------:R-:W-:Y:S05]  /*1c8c0*/  BSYNC B0 ;  /* 0x0000000000007941 */ /* 0x000fea0003800000 */
.L_x_1514:
[----:B------:R-:W-:Y:S01]  /*1c8d0*/  IMAD.MOV.U32 R6, RZ, RZ, R14 ;  /* 0x000000ffff067224 */ /* 0x000fe200078e000e */
[----:B------:R-:W-:Y:S06]  /*1c8e0*/  BRA `(.L_x_1406) ;  /* 0xffffffc000547947 */ /* 0x000fec000383ffff */
.L_x_1413:
[----:B0-----:R0:W1:Y:S02]  /*1c8f0*/  SYNCS.PHASECHK.TRANS64.TRYWAIT P0, [R7+URZ+0x30820], R0 ;  /* 0x03082000070075a7 */ /* 0x001064000800017f */
[----:B-1----:R-:W-:Y:S05]  /*1c900*/  @!P0 NANOSLEEP.SYNCS 0x989680 ;  /* 0x009896800000895d */ /* 0x002fea0003900000 */
[----:B------:R-:W1:Y:S02]  /*1c910*/  @!P0 SYNCS.PHASECHK.TRANS64 P0, [R7+URZ+0x30820], R0 ;  /* 0x03082000070085a7 */ /* 0x000e64000800007f */
[----:B-1----:R-:W-:Y:S05]  /*1c920*/  @!P0 BRA `(.L_x_1413) ;  /* 0xfffffffc00f08947 */ /* 0x002fea000383ffff */
[----:B------:R-:W-:Y:S05]  /*1c930*/  BRA `(.L_x_1516) ;  /* 0xffffffc800ac7947 */ /* 0x000fea000383ffff */
.L_x_1414:
[----:B------:R-:W1:Y:S01]  /*1c940*/  S2R R2, SR_TID.X ;  /* 0x0000000000027919 */ /* 0x000e620000002100 */
[----:B------:R-:W-:Y:S01]  /*1c950*/  BSSY B0, `(.L_x_1517) ;  /* 0x000000a000007945 */ /* 0x000fe20003800000 */
[----:B------:R-:W-:Y:S02]  /*1c960*/  IMAD.MOV.U32 R12, RZ, RZ, RZ ;  /* 0x000000ffff0c7224 */ /* 0x000fe400078e00ff */
[----:B------:R-:W-:Y:S02]  /*1c970*/  IMAD.MOV.U32 R11, RZ, RZ, 0x1f ;  /* 0x0000001fff0b7424 */ /* 0x000fe400078e00ff */
[----:B------:R-:W-:Y:S01]  /*1c980*/  IMAD.MOV.U32 R15, RZ, RZ, -0x1 ;  /* 0xffffffffff0f7424 */ /* 0x000fe200078e00ff */
[----:B-1----:R-:W-:-:S04]  /*1c990*/  SHF.R.U32.HI R2, RZ, 0x5, R2 ;  /* 0x00000005ff027819 */ /* 0x002fc80000011602 */
[----:B------:R-:W-:-:S05]  /*1c9a0*/  LOP3.LUT R2, R2, 0x3, RZ, 0xc0, !PT ;  /* 0x0000000302027812 */ /* 0x000fca00078ec0ff */
[----:B------:R-:W-:-:S07]  /*1c9b0*/  IMAD.MOV.U32 R13, RZ, RZ, R2 ;  /* 0x000000ffff0d7224 */ /* 0x000fce00078e0002 */
[----:B0-2---:R-:W-:Y:S05]  /*1c9c0*/  WARPSYNC.COLLECTIVE R15, `(.L_x_1518) ;  /* 0x000000000f087348 */ /* 0x005fea0003c00000 */
[----:B------:R1:W3:Y:S02]  /*1c9d0*/  SHFL.IDX P6, R14, R13, R12, R11 ;  /* 0x0000000c0d0e7389 */ /* 0x0002e400000c000b */
[----:B0123--:R-:W-:Y:S01]  /*1c9e0*/  ENDCOLLECTIVE ;  /* 0x000000000000791b */ /* 0x00ffe20003800000 */
.L_x_1518:
[----:B------:R-:W-:Y:S05]  /*1c9f0*/  BSYNC B0 ;  /* 0x0000000000007941 */ /* 0x000fea0003800000 */
.L_x_1517:
[----:B------:R-:W-:Y:S05]  /*1ca00*/  BRA `(.L_x_1519) ;  /* 0xffffffc800947947 */ /* 0x000fea000383ffff */
.L_x_1417:
[----:B------:R-:W-:Y:S01]  /*1ca10*/  BSSY B1, `(.L_x_1520) ;  /* 0x0000006000017945 */ /* 0x000fe20003800000 */
[----:B------:R-:W-:-:S07]  /*1ca20*/  IMAD.MOV.U32 R15, RZ, RZ, -0x1 ;  /* 0xffffffffff0f7424 */ /* 0x000fce00078e00ff */
[----:B0-2---:R-:W-:Y:S05]  /*1ca30*/  WARPSYNC.COLLECTIVE R15, `(.L_x_1521) ;  /* 0x000000000f0c7348 */ /* 0x005fea0003c00000 */
[----:B------:R-:W-:Y:S02]  /*1ca40*/  ELECT P6, UR62, PT ;  /* 0x00000000003e782f */ /* 0x000fe400038c0000 */
[----:B------:R-:W-:Y:S01]  /*1ca50*/  MOV R14, UR62 ;  /* 0x0000003e000e7c02 */ /* 0x000fe20008000f00 */
[----:B0-2---:R-:W-:Y:S10]  /*1ca60*/  ENDCOLLECTIVE ;  /* 0x000000000000791b */ /* 0x005ff40003800000 */
.L_x_1521:
[----:B------:R-:W-:Y:S05]  /*1ca70*/  BSYNC B1 ;  /* 0x0000000000017941 */ /* 0x000fea0003800000 */
.L_x_1520:
[----:B------:R-:W-:Y:S05]  /*1ca80*/  BRA `(.L_x_1522) ;  /* 0xffffffc8008c7947 */ /* 0x000fea000383ffff */
.L_x_1419:
[----:B0-----:R0:W1:Y:S02]  /*1ca90*/  SYNCS.PHASECHK.TRANS64.TRYWAIT P1, [R5+URZ+0x30840], R0 ;  /* 0x03084000050075a7 */ /* 0x001064000802017f */
[----:B-1----:R-:W-:Y:S05]  /*1caa0*/  @!P1 NANOSLEEP.SYNCS 0x989680 ;  /* 0x009896800000995d */ /* 0x002fea0003900000 */
[----:B------:R-:W1:Y:S02]  /*1cab0*/  @!P1 SYNCS.PHASECHK.TRANS64 P1, [R5+URZ+0x30840], R0 ;  /* 0x03084000050095a7 */ /* 0x000e64000802007f */
[----:B-1----:R-:W-:Y:S05]  /*1cac0*/  @!P1 BRA `(.L_x_1419) ;  /* 0xfffffffc00f09947 */ /* 0x002fea000383ffff */
[----:B------:R-:W-:Y:S05]  /*1cad0*/  BRA `(.L_x_1523) ;  /* 0xffffffc800b47947 */ /* 0x000fea000383ffff */
.L_x_1421:
[----:B-1----:R1:W3:Y:S02]  /*1cae0*/  SYNCS.PHASECHK.TRANS64.TRYWAIT P1, [R3+URZ+0x30840], R2 ;  /* 0x03084002030075a7 */ /* 0x0022e4000802017f */
[----:B---3--:R-:W-:Y:S05]  /*1caf0*/  @!P1 NANOSLEEP.SYNCS 0x989680 ;  /* 0x009896800000995d */ /* 0x008fea0003900000 */
[----:B------:R-:W3:Y:S02]  /*1cb00*/  @!P1 SYNCS.PHASECHK.TRANS64 P1, [R3+URZ+0x30840], R2 ;  /* 0x03084002030095a7 */ /* 0x000ee4000802007f */
[----:B---3--:R-:W-:Y:S05]  /*1cb10*/  @!P1 BRA `(.L_x_1421) ;  /* 0xfffffffc00f09947 */ /* 0x008fea000383ffff */
[----:B------:R-:W-:Y:S05]  /*1cb20*/  BRA `(.L_x_1524) ;  /* 0xffffffc800c07947 */ /* 0x000fea000383ffff */
.L_x_1423:
[----:B---3--:R3:W4:Y:S02]  /*1cb30*/  SYNCS.PHASECHK.TRANS64.TRYWAIT P1, [R5+URZ+0x30860], R0 ;  /* 0x03086000050075a7 */ /* 0x008724000802017f */
[----:B----4-:R-:W-:Y:S05]  /*1cb40*/  @!P1 NANOSLEEP.SYNCS 0x989680 ;  /* 0x009896800000995d */ /* 0x010fea0003900000 */
[----:B------:R-:W4:Y:S02]  /*1cb50*/  @!P1 SYNCS.PHASECHK.TRANS64 P1, [R5+URZ+0x30860], R0 ;  /* 0x03086000050095a7 */ /* 0x000f24000802007f */
[----:B----4-:R-:W-:Y:S05]  /*1cb60*/  @!P1 BRA `(.L_x_1423) ;  /* 0xfffffffc00f09947 */ /* 0x010fea000383ffff */
[----:B------:R-:W-:Y:S05]  /*1cb70*/  BRA `(.L_x_1525) ;  /* 0xffffffc800bc7947 */ /* 0x000fea000383ffff */
.L_x_1526:
        /* <DEDUP_REMOVED lines=16> */
.L_x_15959:


//--------------------- .text._ZN7cutlass13device_kernelIN5flash11enable_sm90INS1_16FlashAttnFwdSm90INS1_25CollectiveMainloopFwdSm90ILi2EN4cute5tupleIJNS5_1CILi1EEES8_S8_EEENS6_IJNS7_ILi128EEENS7_ILi64EEENS7_ILi256EEEEEELi256ENS_10bfloat16_tEfNS_4arch4Sm90ELb0ELb1ELb1ELb1ELb1ELb1ELb0ELb1ELb1ELb1ELb1ELb0EEENS1_21CollectiveEpilogueFwdINS6_IJSA_SC_SB_EEES9_SE_SG_Li256ELb1ELb1ELb1ELb0EEENS1_36VarlenDynamicPersistentTileSchedulerILi128ELi64ELi256ELi128ELb1ELb1ELb1ELb1ELb0ELb1EEEEEEEEEvNT_6ParamsE --------------------------
	.section	.text._ZN7cutlass13device_kernelIN5flash11enable_sm90INS1_16FlashAttnFwdSm90INS1_25CollectiveMainloopFwdSm90ILi2EN4cute5tupleIJNS5_1CILi1EEES8_S8_EEENS6_IJNS7_ILi128EEENS7_ILi64EEENS7_ILi256EEEEEELi256ENS_10bfloat16_tEfNS_4arch4Sm90ELb0ELb1ELb1ELb1ELb1ELb1ELb0ELb1ELb1ELb1ELb1ELb0EEENS1_21CollectiveEpilogueFwdINS6_IJSA_SC_SB_EEES9_SE_SG_Li256ELb1ELb1ELb1ELb0EEENS1_36VarlenDynamicPersistentTileSchedulerILi128ELi64ELi256ELi128ELb1ELb1ELb1ELb1ELb0ELb1EEEEEEEEEvNT_6ParamsE,"ax",@progbits
	.align	128
.text._ZN7cutlass13device_kernelIN5flash11enable_sm90INS1_16FlashAttnFwdSm90INS1_25CollectiveMainloopFwdSm90ILi2EN4cute5tupleIJNS5_1CILi1EEES8_S8_EEENS6_IJNS7_ILi128EEENS7_ILi64EEENS7_ILi256EEEEEELi256ENS_10bfloat16_tEfNS_4arch4Sm90ELb0ELb1ELb1ELb1ELb1ELb1ELb0ELb1ELb1ELb1ELb1ELb0EEENS1_21CollectiveEpilogueFwdINS6_IJSA_SC_SB_EEES9_SE_SG_Li256ELb1ELb1ELb1ELb0EEENS1_36VarlenDynamicPersistentTileSchedulerILi128ELi64ELi256ELi128ELb1ELb1ELb1ELb1ELb0ELb1EEEEEEEEEvNT_6ParamsE:
        .type           _ZN7cutlass13device_kernelIN5flash11enable_sm90INS1_16FlashAttnFwdSm90INS1_25CollectiveMainloopFwdSm90ILi2EN4cute5tupleIJNS5_1CILi1EEES8_S8_EEENS6_IJNS7_ILi128EEENS7_ILi64EEENS7_ILi256EEEEEELi256ENS_10bfloat16_tEfNS_4arch4Sm90ELb0ELb1ELb1ELb1ELb1ELb1ELb0ELb1ELb1ELb1ELb1ELb0EEENS1_21CollectiveEpilogueFwdINS6_IJSA_SC_SB_EEES9_SE_SG_Li256ELb1ELb1ELb1ELb0EEENS1_36VarlenDynamicPersistentTileSchedulerILi128ELi64ELi256ELi128ELb1ELb1ELb1ELb1ELb0ELb1EEEEEEEEEvNT_6ParamsE,@function
        .size           _ZN7cutlass13device_kernelIN5flash11enable_sm90INS1_16FlashAttnFwdSm90INS1_25CollectiveMainloopFwdSm90ILi2EN4cute5tupleIJNS5_1CILi1EEES8_S8_EEENS6_IJNS7_ILi128EEENS7_ILi64EEENS7_ILi256EEEEEELi256ENS_10bfloat16_tEfNS_4arch4Sm90ELb0ELb1ELb1ELb1ELb1ELb1ELb0ELb1ELb1ELb1ELb1ELb0EEENS1_21CollectiveEpilogueFwdINS6_IJSA_SC_SB_EEES9_SE_SG_Li256ELb1ELb1ELb1ELb0EEENS1_36VarlenDynamicPersistentTileSchedulerILi128ELi64ELi256ELi128ELb1ELb1ELb1ELb1ELb0ELb1EEEEEEEEEvNT_6ParamsE,(.L_x_15960 - _ZN7cutlass13device_kernelIN5flash11enable_sm90INS1_16FlashAttnFwdSm90INS1_25CollectiveMainloopFwdSm90ILi2EN4cute5tupleIJNS5_1CILi1EEES8_S8_EEENS6_IJNS7_ILi128EEENS7_ILi64EEENS7_ILi256EEEEEELi256ENS_10bfloat16_tEfNS_4arch4Sm90ELb0ELb1ELb1ELb1ELb1ELb1ELb0ELb1ELb1ELb1ELb1ELb0EEENS1_21CollectiveEpilogueFwdINS6_IJSA_SC_SB_EEES9_SE_SG_Li256ELb1ELb1ELb1ELb0EEENS1_36VarlenDynamicPersistentTileSchedulerILi128ELi64ELi256ELi128ELb1ELb1ELb1ELb1ELb0ELb1EEEEEEEEEvNT_6ParamsE)
        .other          _ZN7cutlass13device_kernelIN5flash11enable_sm90INS1_16FlashAttnFwdSm90INS1_25CollectiveMainloopFwdSm90ILi2EN4cute5tupleIJNS5_1CILi1EEES8_S8_EEENS6_IJNS7_ILi128EEENS7_ILi64EEENS7_ILi256EEEEEELi256ENS_10bfloat16_tEfNS_4arch4Sm90ELb0ELb1ELb1ELb1ELb1ELb1ELb0ELb1ELb1ELb1ELb1ELb0EEENS1_21CollectiveEpilogueFwdINS6_IJSA_SC_SB_EEES9_SE_SG_Li256ELb1ELb1ELb1ELb0EEENS1_36VarlenDynamicPersistentTileSchedulerILi128ELi64ELi256ELi128ELb1ELb1ELb1ELb1ELb0ELb1EEEEEEEEEvNT_6ParamsE,@"STO_CUDA_ENTRY STV_DEFAULT"
_ZN7cutlass13device_kernelIN5flash11enable_sm90INS1_16FlashAttnFwdSm90INS1_25CollectiveMainloopFwdSm90ILi2EN4cute5tupleIJNS5_1CILi1EEES8_S8_EEENS6_IJNS7_ILi128EEENS7_ILi64EEENS7_ILi256EEEEEELi256ENS_10bfloat16_tEfNS_4arch4Sm90ELb0ELb1ELb1ELb1ELb1ELb1ELb0ELb1ELb1ELb1ELb1ELb0EEENS1_21CollectiveEpilogueFwdINS6_IJSA_SC_SB_EEES9_SE_SG_Li256ELb1ELb1ELb1ELb0EEENS1_36VarlenDynamicPersistentTileSchedulerILi128ELi64ELi256ELi128ELb1ELb1ELb1ELb1ELb0ELb1EEEEEEEEEvNT_6ParamsE:
        /* <DEDUP_REMOVED lines=18> */
.L_x_1528:
[----:B------:R-:W-:Y:S05]  /*0120*/  BSYNC B0 ;  /* 0x0000000000007941 */ /* 0x000fea0003800000 */
.L_x_1527:
        /* <DEDUP_REMOVED lines=41> */
.L_x_1529:
        /* <DEDUP_REMOVED lines=22> */
.L_x_1530:
        /* <DEDUP_REMOVED lines=18> */
.L_x_1531:
        /* <DEDUP_REMOVED lines=22> */
.L_x_1532:
        /* <DEDUP_REMOVED lines=22> */
.L_x_1533:
[----:B0-----:R-:W-:Y:S01]  /*0900*/  UMOV UR4, 0x1 ;  /* 0x0000000100047882 */ /* 0x001fe20000000000 */
[----:B------:R-:W-:Y:S01]  /*0910*/  PLOP3.LUT P0, PT, PT, PT, UP0, 0x80, 0x0 ;  /* 0x000000000000781c */ /* 0x000fe20003f0f008 */
[----:B------:R-:W-:Y:S01]  /*0920*/  USEL UR4, UR4, 0x2, !UP0 ;  /* 0x0000000204047887 */ /* 0x000fe2000c000000 */
[----:B------:R-:W-:Y:S01]  /*0930*/  NOP ;  /* 0x0000000000007918 */ /* 0x000fe20000000000 */
[----:B------:R-:W-:Y:S01]  /*0940*/  ULDC.64 UR60, c[0x0][0x208] ;  /* 0x00008200003c7ab9 */ /* 0x000fe20000000a00 */
[----:B------:R-:W-:Y:S03]  /*0950*/  BSSY B9, `(.L_x_1534) ;  /* 0x0002d46000097945 */ /* 0x000fe60003800000 */
[----:B------:R-:W-:-:S05]  /*0960*/  IMAD.U32 R3, RZ, RZ, UR4 ;  /* 0x00000004ff037e24 */ /* 0x000fca000f8e00ff */
[----:B------:R0:W-:Y:S01]  /*0970*/  STL [R1+0xdc], R3 ;  /* 0x0000dc0301007387 */ /* 0x0001e20000100800 */
[----:B-12-4-:R-:W-:Y:S06]  /*0980*/  BAR.SYNC.DEFER_BLOCKING 0x0 ;  /* 0x0000000000007b1d */ /* 0x016fec0000010000 */
[----:B------:R-:W-:Y:S05]  /*0990*/  @!P0 BRA `(.L_x_1535) ;  /* 0x0000024c00bc8947 */ /* 0x000fea0003800000 */
.L_x_1536:
[----:B------:R-:W-:-:S08]  /*09a0*/  NOP ;  /* 0x0000000000007918 */ /* 0x000fd00000000000 */
[----:B------:R-:W1:Y:S02]  /*09b0*/  USETMAXREG.TRY_ALLOC.CTAPOOL UP0, 0xe8 ;  /* 0x000000e8000079c8 */ /* 0x000e640008000600 */
[----:B-1----:R-:W-:-:S13]  /*09c0*/  PLOP3.LUT P0, PT, PT, PT, UP0, 0x80, 0x0 ;  /* 0x000000000000781c */ /* 0x002fda0003f0f008 */
[----:B------:R-:W-:Y:S05]  /*09d0*/  @!P0 BRA `(.L_x_1536) ;  /* 0xfffffffc00f08947 */ /* 0x000fea000383ffff */
[----:B------:R-:W1:Y:S08]  /*09e0*/  S2UR UR4, SR_CgaCtaId ;  /* 0x00000000000479c3 */ /* 0x000e700000008800 */
[----:B------:R-:W-:Y:S06]  /*09f0*/  BAR.ARV 0x8, 0x180 ;  /* 0x0206000000007b1d */ /* 0x000fec0000002000 */
[----:B------:R-:W-:-:S02]  /*0a00*/  MOV R17, 0x400 ;  /* 0x0000040000117802 */ /* 0x000fc40000000f00 */
[----:B------:R-:W-:Y:S01]  /*0a10*/  BAR.SYNC.DEFER_BLOCKING 0x5, 0x180 ;  /* 0x0146000000007b1d */ /* 0x000fe20000010000 */
[----:B-1----:R-:W-:-:S05]  /*0a20*/  IMAD.U32 R2, RZ, RZ, UR4 ;  /* 0x00000004ff027e24 */ /* 0x002fca000f8e00ff */
[----:B------:R-:W-:Y:S01]  /*0a30*/  ULDC UR4, c[0x0][0xc3c] ;  /* 0x00030f0000047ab9 */ /* 0x000fe20000000800 */
[----:B------:R-:W-:Y:S01]  /*0a40*/  LEA R17, R2, R17, 0x18 ;  /* 0x0000001102117211 */ /* 0x000fe200078ec0ff */
[----:B------:R-:W-:Y:S04]  /*0a50*/  STL [R1+0xc], R2 ;  /* 0x00000c0201007387 */ /* 0x000fe80000100800 */
[----:B------:R-:W1:Y:S01]  /*0a60*/  LDS.128 R24, [R17+0x308d0] ;  /* 0x0308d00011187984 */ /* 0x000e620000000c00 */
[----:B------:R-:W-:Y:S06]  /*0a70*/  BAR.ARV 0x4, 0x180 ;  /* 0x0106000000007b1d */ /* 0x000fec0000002000 */
[----:B-1----:R-:W-:-:S13]  /*0a80*/  ISETP.GE.AND P0, PT, R27, UR4, PT ;  /* 0x000000041b007c0c */ /* 0x002fda000bf06270 */
[----:B------:R-:W-:Y:S05]  /*0a90*/  @P0 BRA `(.L_x_1537) ;  /* 0x000002d000c40947 */ /* 0x000fea0003800000 */
[----:B------:R-:W2:Y:S01]  /*0aa0*/  LDL R2, [R1+0xdc] ;  /* 0x0000dc0001027983 */ /* 0x000ea20000100800 */
[----:B------:R-:W-:Y:S02]  /*0ab0*/  VIADD R0, R0, 0xffffff80 ;  /* 0xffffff8000007836 */ /* 0x000fe40000000000 */
[----:B------:R-:W-:Y:S02]  /*0ac0*/  IMAD.MOV.U32 R200, RZ, RZ, RZ ;  /* 0x000000ffffc87224 */ /* 0x000fe400078e00ff */
[----:B------:R-:W-:Y:S01]  /*0ad0*/  IMAD.MOV.U32 R218, RZ, RZ, RZ ;  /* 0x000000ffffda7224 */ /* 0x000fe200078e00ff */
[----:B0-----:R-:W-:Y:S01]  /*0ae0*/  SHF.R.S32.HI R3, RZ, 0x1f, R0 ;  /* 0x0000001fff037819 */ /* 0x001fe20000011400 */
[----:B------:R-:W-:-:S03]  /*0af0*/  IMAD.MOV.U32 R202, RZ, RZ, RZ ;  /* 0x000000ffffca7224 */ /* 0x000fc600078e00ff */
[CC--:B------:R-:W-:Y:S02]  /*0b00*/  LEA.HI R6, R3.reuse, R0.reuse, RZ, 0x3 ;  /* 0x0000000003067211 */ /* 0x0c0fe400078f18ff */
[CC--:B------:R-:W-:Y:S02]  /*0b10*/  LEA.HI R8, R3.reuse, R0.reuse, RZ, 0x6 ;  /* 0x0000000003087211 */ /* 0x0c0fe400078f30ff */
[CC--:B------:R-:W-:Y:S02]  /*0b20*/  LEA.HI R5, R3.reuse, R0.reuse, RZ, 0x2 ;  /* 0x0000000003057211 */ /* 0x0c0fe400078f10ff */
[----:B------:R-:W-:Y:S01]  /*0b30*/  LEA.HI R4, R3, R0, RZ, 0x5 ;  /* 0x0000000003047211 */ /* 0x000fe200078f28ff */
[----:B------:R-:W-:Y:S01]  /*0b40*/  IMAD.SHL.U32 R8, R8, 0x8, RZ ;  /* 0x0000000808087824 */ /* 0x000fe200078e00ff */
[----:B------:R-:W-:Y:S02]  /*0b50*/  LOP3.LUT R9, R6, 0xfffffff8, RZ, 0xc0, !PT ;  /* 0xfffffff806097812 */ /* 0x000fe400078ec0ff */
[----:B------:R-:W-:Y:S01]  /*0b60*/  LOP3.LUT R13, R5, 0xfffffffc, RZ, 0xc0, !PT ;  /* 0xfffffffc050d7812 */ /* 0x000fe200078ec0ff */
[----:B------:R-:W-:Y:S01]  /*0b70*/  IMAD.SHL.U32 R4, R4, 0x20, RZ ;  /* 0x0000002004047824 */ /* 0x000fe200078e00ff */
[----:B------:R-:W-:Y:S01]  /*0b80*/  SHF.R.S32.HI R22, RZ, 0x3, R6 ;  /* 0x00000003ff167819 */ /* 0x000fe20000011406 */
[----:B------:R-:W-:Y:S01]  /*0b90*/  IMAD.IADD R12, R0, 0x1, -R9 ;  /* 0x00000001000c7824 */ /* 0x000fe200078e0a09 */
[----:B------:R-:W-:Y:S01]  /*0ba0*/  LOP3.LUT R29, R8, 0xfffffe00, RZ, 0xc0, !PT ;  /* 0xfffffe00081d7812 */ /* 0x000fe200078ec0ff */
[----:B------:R-:W-:Y:S01]  /*0bb0*/  IMAD.IADD R13, R0, 0x1, -R13 ;  /* 0x00000001000d7824 */ /* 0x000fe200078e0a0d */
[----:B------:R-:W-:Y:S01]  /*0bc0*/  LOP3.LUT R4, R4, 0xfffffc00, RZ, 0xc0, !PT ;  /* 0xfffffc0004047812 */ /* 0x000fe200078ec0ff */
[----:B------:R-:W-:Y:S01]  /*0bd0*/  VIADD R6, R22, 0x60 ;  /* 0x0000006016067836 */ /* 0x000fe20000000000 */
[----:B------:R-:W-:Y:S01]  /*0be0*/  STL [R1+0x84], R12 ;  /* 0x0000840c01007387 */ /* 0x000fe20000100800 */
[----:B------:R-:W-:-:S02]  /*0bf0*/  IMAD.SHL.U32 R204, R12, 0x4, RZ ;  /* 0x000000040ccc7824 */ /* 0x000fc400078e00ff */
[----:B------:R-:W-:Y:S02]  /*0c00*/  IMAD.SHL.U32 R18, R12, 0x8, RZ ;  /* 0x000000080c127824 */ /* 0x000fe400078e00ff */
[----:B------:R-:W-:Y:S02]  /*0c10*/  VIADD R20, R204, 0x40 ;  /* 0x00000040cc147836 */ /* 0x000fe40000000000 */
[----:B------:R-:W-:Y:S02]  /*0c20*/  VIADD R23, R22, 0x20 ;  /* 0x0000002016177836 */ /* 0x000fe40000000000 */
[----:B------:R-:W-:Y:S01]  /*0c30*/  IMAD.IADD R203, R204, 0x1, R20 ;  /* 0x00000001cccb7824 */ /* 0x000fe200078e0214 */
[----:B--2---:R-:W-:Y:S02]  /*0c40*/  R2UR UR4, R2 ;  /* 0x00000000020472ca */ /* 0x004fe400000e0000 */
[CC--:B------:R-:W-:Y:S02]  /*0c50*/  LEA.HI R2, R3.reuse, R0.reuse, RZ, 0x4 ;  /* 0x0000000003027211 */ /* 0x0c0fe400078f20ff */
[----:B------:R-:W-:-:S02]  /*0c60*/  LEA.HI R3, R3, R0, RZ, 0x7 ;  /* 0x0000000003037211 */ /* 0x000fc400078f38ff */
[----:B------:R-:W-:Y:S02]  /*0c70*/  SHF.R.S32.HI R7, RZ, 0x4, R2 ;  /* 0x00000004ff077819 */ /* 0x000fe40000011402 */
[----:B------:R-:W-:Y:S02]  /*0c80*/  LOP3.LUT R11, R3, 0xffffff80, RZ, 0xc0, !PT ;  /* 0xffffff80030b7812 */ /* 0x000fe400078ec0ff */
[C---:B------:R-:W-:Y:S02]  /*0c90*/  LOP3.LUT R5, R2.reuse, 0x3fffff0, RZ, 0xc0, !PT ;  /* 0x03fffff002057812 */ /* 0x040fe400078ec0ff */
[----:B------:R-:W-:Y:S01]  /*0ca0*/  LEA.HI R2, R2, R7, RZ, 0x1 ;  /* 0x0000000702027211 */ /* 0x000fe200078f08ff */
[C---:B------:R-:W-:Y:S01]  /*0cb0*/  IMAD.IADD R24, R0.reuse, 0x1, -R11 ;  /* 0x0000000100187824 */ /* 0x040fe200078e0a0b */
[----:B------:R-:W-:Y:S01]  /*0cc0*/  ULOP3.LUT UR4, UR4, 0x1, URZ, 0xfc, !UPT ;  /* 0x0000000104047892 */ /* 0x000fe2000f8efc3f */
[----:B------:R-:W-:Y:S01]  /*0cd0*/  IMAD.IADD R5, R0, 0x1, -R5 ;  /* 0x0000000100057824 */ /* 0x000fe200078e0a05 */
[----:B------:R-:W-:-:S02]  /*0ce0*/  LOP3.LUT R2, R2, 0x1ffffffe, RZ, 0xc0, !PT ;  /* 0x1ffffffe02027812 */ /* 0x000fc400078ec0ff */
[----:B------:R-:W-:Y:S01]  /*0cf0*/  SHF.R.S32.HI R9, RZ, 0x1f, R24 ;  /* 0x0000001fff097819 */ /* 0x000fe20000011418 */
[----:B------:R-:W-:Y:S01]  /*0d00*/  IMAD R5, R5, 0x40, R4 ;  /* 0x0000004005057824 */ /* 0x000fe200078e0204 */
[----:B------:R-:W-:Y:S01]  /*0d10*/  SHF.R.S32.HI R0, RZ, 0x7, R3 ;  /* 0x00000007ff007819 */ /* 0x000fe20000011403 */
[----:B------:R-:W-:Y:S01]  /*0d20*/  IMAD.IADD R2, R7, 0x1, -R2 ;  /* 0x0000000107027824 */ /* 0x000fe200078e0a02 */
[----:B------:R-:W-:Y:S01]  /*0d30*/  LEA.HI R10, R9, R24, RZ, 0x2 ;  /* 0x00000018090a7211 */ /* 0x000fe200078f10ff */
[----:B------:R-:W-:Y:S01]  /*0d40*/  STL [R1+0xa8], R24 ;  /* 0x0000a81801007387 */ /* 0x000fe20000100800 */
[----:B------:R-:W-:Y:S01]  /*0d50*/  LEA.HI R3, R3, R0, RZ, 0x1 ;  /* 0x0000000003037211 */ /* 0x000fe200078f08ff */
[----:B------:R-:W-:Y:S01]  /*0d60*/  IMAD R2, R2, 0x8, R5 ;  /* 0x0000000802027824 */ /* 0x000fe200078e0205 */
[--C-:B------:R-:W-:Y:S01]  /*0d70*/  SHF.R.S32.HI R4, RZ, 0x2, R10.reuse ;  /* 0x00000002ff047819 */ /* 0x100fe2000001140a */
[----:B------:R-:W-:Y:S01]  /*0d80*/  STL [R1+0x10], R22 ;  /* 0x0000101601007387 */ /* 0x000fe20000100800 */
[----:B------:R-:W-:-:S02]  /*0d90*/  SHF.R.S32.HI R7, RZ, 0x1f, R10 ;  /* 0x0000001fff077819 */ /* 0x000fc4000001140a */
[----:B------:R-:W-:Y:S01]  /*0da0*/  LOP3.LUT R3, R3, 0x3fffffe, RZ, 0xc0, !PT ;  /* 0x03fffffe03037812 */ /* 0x000fe200078ec0ff */
[----:B------:R0:W-:Y:S01]  /*0db0*/  STL [R1+0xd8], R2 ;  /* 0x0000d80201007387 */ /* 0x0001e20000100800 */
[----:B------:R-:W-:Y:S02]  /*0dc0*/  LEA.HI R7, R7, R4, RZ, 0x3 ;  /* 0x0000000407077211 */ /* 0x000fe400078f18ff */
[----:B------:R-:W-:Y:S01]  /*0dd0*/  LEA.HI R9, R9, R24, RZ, 0x5 ;  /* 0x0000001809097211 */ /* 0x000fe200078f28ff */
[----:B------:R-:W-:Y:S01]  /*0de0*/  IMAD.IADD R3, R0, 0x1, -R3 ;  /* 0x0000000100037824 */ /* 0x000fe200078e0a03 */
[----:B------:R-:W-:Y:S01]  /*0df0*/  LOP3.LUT R7, R7, 0xfffffff8, RZ, 0xc0, !PT ;  /* 0xfffffff807077812 */ /* 0x000fe200078ec0ff */
[----:B------:R-:W-:Y:S01]  /*0e00*/  STL [R1+0x48], R20 ;  /* 0x0000481401007387 */ /* 0x000fe20000100800 */
[C---:B------:R-:W-:Y:S02]  /*0e10*/  LEA.HI R0, R13.reuse, R13, RZ, 0x1 ;  /* 0x0000000d0d007211 */ /* 0x040fe400078f08ff */
[----:B------:R-:W-:Y:S01]  /*0e20*/  SHF.R.S32.HI R9, RZ, 0x5, R9 ;  /* 0x00000005ff097819 */ /* 0x000fe20000011409 */
[----:B0-----:R-:W-:Y:S01]  /*0e30*/  VIADD R2, R22, 0x40 ;  /* 0x0000004016027836 */ /* 0x001fe20000000000 */
[----:B------:R-:W-:Y:S01]  /*0e40*/  LOP3.LUT R0, R0, 0x1ffffffe, RZ, 0xc0, !PT ;  /* 0x1ffffffe00007812 */ /* 0x000fe200078ec0ff */
[----:B------:R-:W-:Y:S01]  /*0e50*/  IMAD.IADD R4, R4, 0x1, -R7 ;  /* 0x0000000104047824 */ /* 0x000fe200078e0a07 */
[----:B------:R-:W-:Y:S01]  /*0e60*/  SHF.R.S32.HI R7, RZ, 0x1f, R6 ;  /* 0x0000001fff077819 */ /* 0x000fe20000011406 */
[----:B------:R0:W-:Y:S01]  /*0e70*/  STL [R1+0xc8], R23 ;  /* 0x0000c81701007387 */ /* 0x0001e20000100800 */
[----:B------:R-:W-:Y:S01]  /*0e80*/  SHF.R.S32.HI R5, RZ, 0x1f, R2 ;  /* 0x0000001fff057819 */ /* 0x000fe20000011402 */
[----:B------:R-:W-:Y:S01]  /*0e90*/  IMAD.IADD R13, R13, 0x1, -R0 ;  /* 0x000000010d0d7824 */ /* 0x000fe200078e0a00 */
[----:B------:R-:W-:Y:S01]  /*0ea0*/  LEA.HI R7, R7, R6, RZ, 0x3 ;  /* 0x0000000607077211 */ /* 0x000fe200078f18ff */
[----:B------:R-:W-:Y:S01]  /*0eb0*/  IMAD.SHL.U32 R6, R6, 0x40, RZ ;  /* 0x0000004006067824 */ /* 0x000fe200078e00ff */
[----:B------:R-:W-:Y:S01]  /*0ec0*/  LEA.HI R5, R5, R2, RZ, 0x3 ;  /* 0x0000000205057211 */ /* 0x000fe200078f18ff */
[----:B------:R-:W-:Y:S01]  /*0ed0*/  IMAD.SHL.U32 R2, R2, 0x40, RZ ;  /* 0x0000004002027824 */ /* 0x000fe200078e00ff */
[----:B------:R-:W-:Y:S01]  /*0ee0*/  STL [R1+0x70], R29 ;  /* 0x0000701d01007387 */ /* 0x000fe20000100800 */
[----:B------:R-:W-:Y:S01]  /*0ef0*/  IMAD.SHL.U32 R15, R7, 0x40, RZ ;  /* 0x00000040070f7824 */ /* 0x000fe200078e00ff */
[----:B------:R-:W-:Y:S01]  /*0f00*/  LOP3.LUT R14, R6, 0x1c0, RZ, 0xc0, !PT ;  /* 0x000001c0060e7812 */ /* 0x000fe200078ec0ff */
[----:B------:R-:W-:Y:S01]  /*0f10*/  IMAD.SHL.U32 R6, R5, 0x40, RZ ;  /* 0x0000004005067824 */ /* 0x000fe200078e00ff */
[----:B------:R-:W-:Y:S01]  /*0f20*/  LOP3.LUT R0, R2, 0x1c0, RZ, 0xc0, !PT ;  /* 0x000001c002007812 */ /* 0x000fe200078ec0ff */
[----:B------:R-:W-:Y:S01]  /*0f30*/  IMAD R4, R9, 0x10, R4 ;  /* 0x0000001009047824 */ /* 0x000fe200078e0204 */
[----:B------:R-:W-:-:S02]  /*0f40*/  SHF.R.S32.HI R2, RZ, 0x1f, R203 ;  /* 0x0000001fff027819 */ /* 0x000fc400000114cb */
[----:B------:R-:W-:Y:S01]  /*0f50*/  LOP3.LUT R5, R0, 0x38, R18, 0xf8, !PT ;  /* 0x0000003800057812 */ /* 0x000fe200078ef812 */
[----:B------:R-:W-:Y:S01]  /*0f60*/  IMAD R4, R3, 0x40, R4 ;  /* 0x0000004003047824 */ /* 0x000fe200078e0204 */
[----:B------:R-:W-:Y:S01]  /*0f70*/  SHF.R.U32.HI R12, RZ, 0x3, R0 ;  /* 0x00000003ff0c7819 */ /* 0x000fe20000011600 */
[----:B------:R-:W-:Y:S01]  /*0f80*/  VIADD R3, R204, 0x60 ;  /* 0x00000060cc037836 */ /* 0x000fe20000000000 */
[----:B------:R-:W-:Y:S02]  /*0f90*/  LOP3.LUT R11, R6, 0xfffffe00, RZ, 0xc0, !PT ;  /* 0xfffffe00060b7812 */ /* 0x000fe400078ec0ff */
[----:B------:R-:W-:Y:S02]  /*0fa0*/  LEA.HI R201, R2, R203, RZ, 0x3 ;  /* 0x000000cb02c97211 */ /* 0x000fe400078f18ff */
[----:B------:R-:W-:Y:S02]  /*0fb0*/  LOP3.LUT R19, R15, 0xfffffe00, RZ, 0xc0, !PT ;  /* 0xfffffe000f137812 */ /* 0x000fe400078ec0ff */
[----:B------:R-:W-:-:S02]  /*0fc0*/  LOP3.LUT R15, R11, R5, R12, 0xf6, !PT ;  /* 0x000000050b0f7212 */ /* 0x000fc400078ef60c */
[C---:B------:R-:W-:Y:S02]  /*0fd0*/  LOP3.LUT R16, R14.reuse, 0x38, R18, 0xf8, !PT ;  /* 0x000000380e107812 */ /* 0x040fe400078ef812 */
[----:B------:R-:W-:Y:S02]  /*0fe0*/  SHF.R.U32.HI R6, RZ, 0x3, R14 ;  /* 0x00000003ff067819 */ /* 0x000fe4000001160e */
[----:B------:R-:W-:Y:S02]  /*0ff0*/  LOP3.LUT R5, R14, 0x38, R201, 0xf8, !PT ;  /* 0x000000380e057812 */ /* 0x000fe400078ef8c9 */
[----:B------:R-:W-:Y:S02]  /*1000*/  LOP3.LUT R21, R19, R16, R6, 0xf6, !PT ;  /* 0x0000001013157212 */ /* 0x000fe400078ef606 */
[----:B------:R-:W-:Y:S01]  /*1010*/  LOP3.LUT R14, R5, R6, RZ, 0x3c, !PT ;  /* 0x00000006050e7212 */ /* 0x000fe200078e3cff */
[----:B------:R-:W-:Y:S01]  /*1020*/  IMAD.SHL.U32 R5, R23, 0x40, RZ ;  /* 0x0000004017057824 */ /* 0x000fe200078e00ff */
[----:B------:R-:W-:-:S02]  /*1030*/  SHF.R.S32.HI R6, RZ, 0x1f, R23 ;  /* 0x0000001fff067819 */ /* 0x000fc40000011417 */
[--C-:B------:R-:W-:Y:S01]  /*1040*/  LOP3.LUT R7, R0, 0x38, R201.reuse, 0xf8, !PT ;  /* 0x0000003800077812 */ /* 0x100fe200078ef8c9 */
[----:B------:R-:W-:Y:S01]  /*1050*/  IMAD.SHL.U32 R0, R22, 0x40, RZ ;  /* 0x0000004016007824 */ /* 0x000fe200078e00ff */
[----:B------:R-:W-:Y:S01]  /*1060*/  LEA.HI R6, R6, R23, RZ, 0x3 ;  /* 0x0000001706067211 */ /* 0x000fe200078f18ff */
[----:B0-----:R-:W-:Y:S01]  /*1070*/  VIADD R23, R18, 0xc0 ;  /* 0x000000c012177836 */ /* 0x001fe20000000000 */
[----:B------:R-:W-:Y:S02]  /*1080*/  LEA.HI R2, R2, R203, RZ, 0x6 ;  /* 0x000000cb02027211 */ /* 0x000fe400078f30ff */
[----:B------:R-:W-:Y:S01]  /*1090*/  LOP3.LUT R22, R0, 0x1c0, RZ, 0xc0, !PT ;  /* 0x000001c000167812 */ /* 0x000fe200078ec0ff */
[----:B------:R-:W-:Y:S01]  /*10a0*/  IMAD.SHL.U32 R6, R6, 0x40, RZ ;  /* 0x0000004006067824 */ /* 0x000fe200078e00ff */
[----:B------:R-:W-:Y:S01]  /*10b0*/  LOP3.LUT R28, R5, 0x1c0, RZ, 0xc0, !PT ;  /* 0x000001c0051c7812 */ /* 0x000fe200078ec0ff */
[----:B------:R-:W-:Y:S01]  /*10c0*/  IMAD.SHL.U32 R2, R2, 0x80, RZ ;  /* 0x0000008002027824 */ /* 0x000fe200078e00ff */
[----:B------:R-:W-:Y:S01]  /*10d0*/  SHF.R.U32.HI R30, RZ, 0x3, R22 ;  /* 0x00000003ff1e7819 */ /* 0x000fe20000011616 */
[----:B------:R-:W-:Y:S01]  /*10e0*/  STL [R1+0x64], R22 ;  /* 0x0000641601007387 */ /* 0x000fe20000100800 */
[----:B------:R-:W-:-:S02]  /*10f0*/  LOP3.LUT R0, R22, 0x38, R201, 0xf8, !PT ;  /* 0x0000003816007812 */ /* 0x000fc400078ef8c9 */
[----:B------:R-:W-:Y:S01]  /*1100*/  SHF.R.U32.HI R16, RZ, 0x3, R28 ;  /* 0x00000003ff107819 */ /* 0x000fe2000001161c */
[----:B------:R-:W-:Y:S01]  /*1110*/  STL [R1+0x60], R28 ;  /* 0x0000601c01007387 */ /* 0x000fe20000100800 */
[----:B------:R-:W-:Y:S02]  /*1120*/  LOP3.LUT R8, R6, 0xfffffe00, RZ, 0xc0, !PT ;  /* 0xfffffe0006087812 */ /* 0x000fe400078ec0ff */
[----:B------:R-:W-:Y:S01]  /*1130*/  LOP3.LUT R10, R10, 0x7ffffffc, RZ, 0xc0, !PT ;  /* 0x7ffffffc0a0a7812 */ /* 0x000fe200078ec0ff */
[----:B------:R-:W-:Y:S01]  /*1140*/  STL [R1+0xd0], R30 ;  /* 0x0000d01e01007387 */ /* 0x000fe20000100800 */
[----:B------:R-:W-:Y:S01]  /*1150*/  LOP3.LUT R5, R0, R30, RZ, 0x3c, !PT ;  /* 0x0000001e00057212 */ /* 0x000fe200078e3cff */
[----:B------:R-:W-:Y:S01]  /*1160*/  IMAD.U32 R0, RZ, RZ, UR4 ;  /* 0x00000004ff007e24 */ /* 0x000fe2000f8e00ff */
[----:B------:R-:W-:Y:S01]  /*1170*/  LOP3.LUT R12, R7, R12, RZ, 0x3c, !PT ;  /* 0x0000000c070c7212 */ /* 0x000fe200078e3cff */
[----:B------:R-:W-:Y:S01]  /*1180*/  STL [R1+0xcc], R16 ;  /* 0x0000cc1001007387 */ /* 0x000fe20000100800 */
[----:B------:R-:W-:Y:S01]  /*1190*/  LOP3.LUT R2, R2, 0xffffe000, RZ, 0xc0, !PT ;  /* 0xffffe00002027812 */ /* 0x000fe200078ec0ff */
[----:B------:R-:W-:Y:S01]  /*11a0*/  IMAD.IADD R10, R24, 0x1, -R10 ;  /* 0x00000001180a7824 */ /* 0x000fe200078e0a0a */
[----:B------:R-:W-:Y:S01]  /*11b0*/  LOP3.LUT R7, R28, 0x38, R201, 0xf8, !PT ;  /* 0x000000381c077812 */ /* 0x000fe200078ef8c9 */
[----:B------:R-:W-:Y:S01]  /*11c0*/  STL [R1+0x6c], R8 ;  /* 0x00006c0801007387 */ /* 0x000fe20000100800 */
[----:B------:R-:W-:Y:S01]  /*11d0*/  IADD3 R11, R12, R2, R11 ;  /* 0x000000020c0b7210 */ /* 0x000fe20007ffe00b */
[----:B------:R-:W-:Y:S01]  /*11e0*/  VIADD R12, R204, 0x20 ;  /* 0x00000020cc0c7836 */ /* 0x000fe20000000000 */
[----:B------:R-:W-:Y:S01]  /*11f0*/  LOP3.LUT R7, R7, R16, RZ, 0x3c, !PT ;  /* 0x0000001007077212 */ /* 0x000fe200078e3cff */
[----:B------:R-:W-:Y:S01]  /*1200*/  STL [R1+0xd4], R4 ;  /* 0x0000d40401007387 */ /* 0x000fe20000100800 */
[----:B------:R-:W-:Y:S01]  /*1210*/  IMAD.SHL.U32 R225, R10, 0x2, RZ ;  /* 0x000000020ae17824 */ /* 0x000fe200078e00ff */
[----:B------:R-:W-:-:S02]  /*1220*/  IADD3 R9, R14, R2, R19 ;  /* 0x000000020e097210 */ /* 0x000fc40007ffe013 */
[----:B------:R-:W-:Y:S01]  /*1230*/  STL [R1+0x90], RZ ;  /* 0x000090ff01007387 */ /* 0x000fe20000100800 */
[----:B------:R-:W-:Y:S01]  /*1240*/  VIADD R41, R225, 0x8 ;  /* 0x00000008e1297836 */ /* 0x000fe20000000000 */
[-C--:B------:R-:W-:Y:S01]  /*1250*/  IADD3 R5, R5, R2.reuse, R29 ;  /* 0x0000000205057210 */ /* 0x080fe20007ffe01d */
[C---:B------:R-:W-:Y:S01]  /*1260*/  VIADD R40, R225.reuse, 0x10 ;  /* 0x00000010e1287836 */ /* 0x040fe20000000000 */
[----:B------:R0:W-:Y:S01]  /*1270*/  STL [R1+0x68], R0 ;  /* 0x0000680001007387 */ /* 0x0001e20000100800 */
[----:B------:R-:W-:Y:S01]  /*1280*/  VIADD R39, R225, 0x18 ;  /* 0x00000018e1277836 */ /* 0x000fe20000000000 */
[----:B------:R-:W-:Y:S01]  /*1290*/  IADD3 R7, R7, R2, R8 ;  /* 0x0000000207077210 */ /* 0x000fe20007ffe008 */
[C---:B------:R-:W-:Y:S01]  /*12a0*/  VIADD R38, R225.reuse, 0x20 ;  /* 0x00000020e1267836 */ /* 0x040fe20000000000 */
[----:B------:R-:W-:Y:S01]  /*12b0*/  STL [R1+0x50], RZ ;  /* 0x000050ff01007387 */ /* 0x000fe20000100800 */
[----:B------:R-:W-:Y:S01]  /*12c0*/  VIADD R37, R225, 0x28 ;  /* 0x00000028e1257836 */ /* 0x000fe20000000000 */
[----:B------:R-:W-:Y:S01]  /*12d0*/  SHF.R.S32.HI R42, RZ, 0x1f, R41 ;  /* 0x0000001fff2a7819 */ /* 0x000fe20000011429 */
[----:B------:R-:W-:Y:S01]  /*12e0*/  VIADD R2, R17, 0x10400 ;  /* 0x0001040011027836 */ /* 0x000fe20000000000 */
[----:B------:R1:W-:Y:S01]  /*12f0*/  STL [R1+0x18], R12 ;  /* 0x0000180c01007387 */ /* 0x0003e20000100800 */
[C---:B------:R-:W-:Y:S01]  /*1300*/  VIADD R36, R225.reuse, 0x30 ;  /* 0x00000030e1247836 */ /* 0x040fe20000000000 */
[----:B0-----:R-:W-:Y:S01]  /*1310*/  LOP3.LUT R0, R22, 0x38, R18, 0xf8, !PT ;  /* 0x0000003816007812 */ /* 0x001fe200078ef812 */
[----:B------:R-:W-:Y:S01]  /*1320*/  VIADD R22, R18, 0x80 ;  /* 0x0000008012167836 */ /* 0x000fe20000000000 */
[----:B------:R-:W-:Y:S01]  /*1330*/  STL [R1+0x4c], R3 ;  /* 0x00004c0301007387 */ /* 0x000fe20000100800 */
[----:B------:R-:W-:Y:S01]  /*1340*/  VIADD R35, R225, 0x38 ;  /* 0x00000038e1237836 */ /* 0x000fe20000000000 */
[----:B------:R-:W-:Y:S01]  /*1350*/  LOP3.LUT R6, R29, R0, R30, 0xf6, !PT ;  /* 0x000000001d067212 */ /* 0x000fe200078ef61e */
[C---:B------:R-:W-:Y:S01]  /*1360*/  VIADD R34, R225.reuse, 0x40 ;  /* 0x00000040e1227836 */ /* 0x040fe20000000000 */
[----:B------:R-:W-:Y:S01]  /*1370*/  SHF.R.S32.HI R14, RZ, 0x1f, R22 ;  /* 0x0000001fff0e7819 */ /* 0x000fe20000011416 */
[----:B------:R-:W-:Y:S01]  /*1380*/  VIADD R33, R225, 0x48 ;  /* 0x00000048e1217836 */ /* 0x000fe20000000000 */
[----:B-1----:R-:W-:Y:S01]  /*1390*/  SHF.R.S32.HI R12, RZ, 0x1f, R12 ;  /* 0x0000001fff0c7819 */ /* 0x002fe2000001140c */
[----:B------:R-:W-:Y:S01]  /*13a0*/  STL [R1+0x80], R6 ;  /* 0x0000800601007387 */ /* 0x000fe20000100800 */
[----:B------:R-:W-:Y:S01]  /*13b0*/  LOP3.LUT R0, R28, 0x38, R18, 0xf8, !PT ;  /* 0x000000381c007812 */ /* 0x000fe200078ef812 */
[----:B------:R-:W-:Y:S01]  /*13c0*/  IMAD R10, R15, 0x2, R2 ;  /* 0x000000020f0a7824 */ /* 0x000fe200078e0202 */
[----:B------:R-:W-:Y:S01]  /*13d0*/  SHF.R.S32.HI R41, RZ, 0x1f, R40 ;  /* 0x0000001fff297819 */ /* 0x000fe20000011428 */
[----:B------:R0:W-:Y:S01]  /*13e0*/  STL [R1+0x8], R14 ;  /* 0x0000080e01007387 */ /* 0x0001e20000100800 */
[----:B------:R-:W-:Y:S01]  /*13f0*/  SHF.R.S32.HI R40, RZ, 0x1f, R39 ;  /* 0x0000001fff287819 */ /* 0x000fe20000011427 */
[C---:B------:R-:W-:Y:S01]  /*1400*/  VIADD R32, R225.reuse, 0x50 ;  /* 0x00000050e1207836 */ /* 0x040fe20000000000 */
[----:B------:R-:W-:Y:S01]  /*1410*/  SHF.R.S32.HI R39, RZ, 0x1f, R38 ;  /* 0x0000001fff277819 */ /* 0x000fe20000011426 */
[----:B------:R1:W-:Y:S01]  /*1420*/  STL [R1+0xa0], R12 ;  /* 0x0000a00c01007387 */ /* 0x0003e20000100800 */
[----:B------:R-:W-:Y:S01]  /*1430*/  SHF.R.S32.HI R38, RZ, 0x1f, R37 ;  /* 0x0000001fff267819 */ /* 0x000fe20000011425 */
[C---:B------:R-:W-:Y:S01]  /*1440*/  VIADD R31, R225.reuse, 0x58 ;  /* 0x00000058e11f7836 */ /* 0x040fe20000000000 */
[----:B------:R-:W-:Y:S01]  /*1450*/  SHF.R.S32.HI R37, RZ, 0x1f, R36 ;  /* 0x0000001fff257819 */ /* 0x000fe20000011424 */
[C---:B------:R-:W-:Y:S01]  /*1460*/  VIADD R30, R225.reuse, 0x60 ;  /* 0x00000060e11e7836 */ /* 0x040fe20000000000 */
[----:B------:R-:W-:Y:S01]  /*1470*/  SHF.R.S32.HI R36, RZ, 0x1f, R35 ;  /* 0x0000001fff247819 */ /* 0x000fe20000011423 */
[C---:B------:R-:W-:Y:S01]  /*1480*/  VIADD R29, R225.reuse, 0x68 ;  /* 0x00000068e11d7836 */ /* 0x040fe20000000000 */
[----:B0-----:R-:W-:Y:S01]  /*1490*/  SHF.R.S32.HI R14, RZ, 0x1f, R20 ;  /* 0x0000001fff0e7819 */ /* 0x001fe20000011414 */
[C---:B------:R-:W-:Y:S01]  /*14a0*/  VIADD R28, R225.reuse, 0x70 ;  /* 0x00000070e11c7836 */ /* 0x040fe20000000000 */
[----:B------:R-:W-:Y:S01]  /*14b0*/  SHF.R.S32.HI R35, RZ, 0x1f, R34 ;  /* 0x0000001fff237819 */ /* 0x000fe20000011422 */
[----:B------:R-:W-:Y:S01]  /*14c0*/  VIADD R24, R225, 0x78 ;  /* 0x00000078e1187836 */ /* 0x000fe20000000000 */
[----:B-1----:R-:W-:Y:S01]  /*14d0*/  SHF.R.S32.HI R12, RZ, 0x1f, R3 ;  /* 0x0000001fff0c7819 */ /* 0x002fe20000011403 */
[----:B------:R0:W-:Y:S01]  /*14e0*/  STL [R1+0x9c], R14 ;  /* 0x00009c0e01007387 */ /* 0x0001e20000100800 */
[----:B------:R-:W-:Y:S01]  /*14f0*/  LOP3.LUT R3, R8, R0, R16, 0xf6, !PT ;  /* 0x0000000008037212 */ /* 0x000fe200078ef610 */
[----:B------:R-:W-:Y:S01]  /*1500*/  IMAD R0, R21, 0x2, R2 ;  /* 0x0000000215007824 */ /* 0x000fe200078e0202 */
[----:B------:R-:W-:Y:S01]  /*1510*/  SHF.R.S32.HI R34, RZ, 0x1f, R33 ;  /* 0x0000001fff227819 */ /* 0x000fe20000011421 */
[----:B------:R-:W-:Y:S01]  /*1520*/  STL [R1+0x98], R12 ;  /* 0x0000980c01007387 */ /* 0x000fe20000100800 */
[----:B------:R-:W-:Y:S01]  /*1530*/  SHF.R.S32.HI R33, RZ, 0x1f, R32 ;  /* 0x0000001fff217819 */ /* 0x000fe20000011420 */
[--C-:B------:R-:W-:Y:S01]  /*1540*/  IMAD R8, R3, 0x2, R2.reuse ;  /* 0x0000000203087824 */ /* 0x100fe200078e0202 */
[----:B------:R-:W-:Y:S01]  /*1550*/  SHF.R.S32.HI R32, RZ, 0x1f, R31 ;  /* 0x0000001fff207819 */ /* 0x000fe2000001141f */
[----:B------:R-:W-:Y:S01]  /*1560*/  STL [R1+0xb8], R10 ;  /* 0x0000b80a01007387 */ /* 0x000fe20000100800 */
[----:B------:R-:W-:Y:S01]  /*1570*/  IMAD R3, R5, 0x2, R2 ;  /* 0x0000000205037824 */ /* 0x000fe200078e0202 */
        /* <DEDUP_REMOVED lines=8> */
[----:B------:R2:W-:Y:S01]  /*1600*/  STL [R1+0xc0], R8 ;  /* 0x0000c00801007387 */ /* 0x0005e20000100800 */
[----:B0-----:R-:W-:Y:S01]  /*1610*/  VIADD R14, R225, 0xa0 ;  /* 0x000000a0e10e7836 */ /* 0x001fe20000000000 */
[----:B------:R-:W-:Y:S01]  /*1620*/  SHF.R.S32.HI R28, RZ, 0x1f, R24 ;  /* 0x0000001fff1c7819 */ /* 0x000fe20000011418 */
[--C-:B------:R-:W-:Y:S01]  /*1630*/  IMAD R5, R11, 0x2, R2.reuse ;  /* 0x000000020b057824 */ /* 0x100fe200078e0202 */
[----:B------:R0:W-:Y:S01]  /*1640*/  STL [R1+0xc4], R3 ;  /* 0x0000c40301007387 */ /* 0x0001e20000100800 */
[----:B-1----:R-:W-:Y:S01]  /*1650*/  IMAD R0, R7, 0x2, R2 ;  /* 0x0000000207007824 */ /* 0x002fe200078e0202 */
[----:B------:R-:W-:Y:S01]  /*1660*/  SHF.R.S32.HI R24, RZ, 0x1f, R21 ;  /* 0x0000001fff187819 */ /* 0x000fe20000011415 */
[C---:B------:R-:W-:Y:S01]  /*1670*/  VIADD R12, R225.reuse, 0xa8 ;  /* 0x000000a8e10c7836 */ /* 0x040fe20000000000 */
[----:B------:R-:W-:Y:S01]  /*1680*/  SHF.R.S32.HI R21, RZ, 0x1f, R20 ;  /* 0x0000001fff157819 */ /* 0x000fe20000011414 */
[C---:B------:R-:W-:Y:S01]  /*1690*/  VIADD R11, R225.reuse, 0xb0 ;  /* 0x000000b0e10b7836 */ /* 0x040fe20000000000 */
[----:B------:R1:W-:Y:S01]  /*16a0*/  STL [R1+0xbc], R0 ;  /* 0x0000bc0001007387 */ /* 0x0003e20000100800 */
[C---:B------:R-:W-:Y:S01]  /*16b0*/  VIADD R10, R225.reuse, 0xb8 ;  /* 0x000000b8e10a7836 */ /* 0x040fe20000000000 */
[----:B------:R-:W-:Y:S01]  /*16c0*/  SHF.R.S32.HI R20, RZ, 0x1f, R16 ;  /* 0x0000001fff147819 */ /* 0x000fe20000011410 */
[----:B--2---:R-:W-:Y:S01]  /*16d0*/  VIADD R8, R225, 0xc8 ;  /* 0x000000c8e1087836 */ /* 0x004fe20000000000 */
[----:B------:R-:W-:Y:S01]  /*16e0*/  SHF.R.S32.HI R16, RZ, 0x1f, R15 ;  /* 0x0000001fff107819 */ /* 0x000fe2000001140f */
[----:B0-----:R-:W-:Y:S01]  /*16f0*/  IMAD R3, R9, 0x2, R2 ;  /* 0x0000000209037824 */ /* 0x001fe200078e0202 */
[----:B------:R-:W-:Y:S01]  /*1700*/  SHF.R.S32.HI R15, RZ, 0x1f, R14 ;  /* 0x0000001fff0f7819 */ /* 0x000fe2000001140e */
[C---:B------:R-:W-:Y:S01]  /*1710*/  VIADD R9, R225.reuse, 0xc0 ;  /* 0x000000c0e1097836 */ /* 0x040fe20000000000 */
[----:B------:R0:W-:Y:S01]  /*1720*/  STL [R1+0xb4], R5 ;  /* 0x0000b40501007387 */ /* 0x0001e20000100800 */
[C---:B------:R-:W-:Y:S01]  /*1730*/  VIADD R7, R225.reuse, 0xd0 ;  /* 0x000000d0e1077836 */ /* 0x040fe20000000000 */
[----:B------:R-:W-:Y:S01]  /*1740*/  SHF.R.S32.HI R14, RZ, 0x1f, R12 ;  /* 0x0000001fff0e7819 */ /* 0x000fe2000001140c */
[----:B-1----:R-:W-:Y:S01]  /*1750*/  IMAD R0, R6, 0x2, R2 ;  /* 0x0000000206007824 */ /* 0x002fe200078e0202 */
[----:B------:R-:W-:Y:S01]  /*1760*/  SHF.R.S32.HI R2, RZ, 0x3, R201 ;  /* 0x00000003ff027819 */ /* 0x000fe200000114c9 */
[----:B------:R1:W-:Y:S01]  /*1770*/  STL [R1+0xac], R3 ;  /* 0x0000ac0301007387 */ /* 0x0003e20000100800 */
[----:B------:R-:W-:Y:S01]  /*1780*/  VIADD R6, R225, 0xd8 ;  /* 0x000000d8e1067836 */ /* 0x000fe20000000000 */
[----:B------:R-:W-:-:S02]  /*1790*/  SHF.R.S32.HI R12, RZ, 0x1f, R11 ;  /* 0x0000001fff0c7819 */ /* 0x000fc4000001140b */
[----:B------:R2:W-:Y:S01]  /*17a0*/  STL [R1+0x74], R0 ;  /* 0x0000740001007387 */ /* 0x0005e20000100800 */
[C---:B0-----:R-:W-:Y:S01]  /*17b0*/  VIADD R5, R225.reuse, 0xe0 ;  /* 0x000000e0e1057836 */ /* 0x041fe20000000000 */
[----:B------:R-:W-:Y:S02]  /*17c0*/  SHF.R.S32.HI R11, RZ, 0x1f, R10 ;  /* 0x0000001fff0b7819 */ /* 0x000fe4000001140a */
[----:B------:R0:W-:Y:S01]  /*17d0*/  STL [R1+0xa4], R2 ;  /* 0x0000a40201007387 */ /* 0x0001e20000100800 */
[----:B------:R-:W-:Y:S01]  /*17e0*/  SHF.R.S32.HI R10, RZ, 0x1f, R9 ;  /* 0x0000001fff0a7819 */ /* 0x000fe20000011409 */
[C---:B-1----:R-:W-:Y:S01]  /*17f0*/  VIADD R3, R225.reuse, 0xe8 ;  /* 0x000000e8e1037836 */ /* 0x042fe20000000000 */
[----:B------:R-:W-:Y:S02]  /*1800*/  SHF.R.S32.HI R9, RZ, 0x1f, R8 ;  /* 0x0000001fff097819 */ /* 0x000fe40000011408 */
[----:B------:R-:W-:Y:S02]  /*1810*/  SHF.R.S32.HI R8, RZ, 0x1f, R7 ;  /* 0x0000001fff087819 */ /* 0x000fe40000011407 */
[----:B--2---:R-:W-:Y:S01]  /*1820*/  SHF.R.S32.HI R0, RZ, 0x1f, R225 ;  /* 0x0000001fff007819 */ /* 0x004fe200000114e1 */
[C---:B------:R-:W-:Y:S01]  /*1830*/  VIADD R0, R225.reuse, 0xf8 ;  /* 0x000000f8e1007836 */ /* 0x040fe20000000000 */
[----:B------:R-:W-:Y:S01]  /*1840*/  SHF.R.S32.HI R7, RZ, 0x1f, R6 ;  /* 0x0000001fff077819 */ /* 0x000fe20000011406 */
[----:B0-----:R-:W-:Y:S01]  /*1850*/  VIADD R2, R225, 0xf0 ;  /* 0x000000f0e1027836 */ /* 0x001fe20000000000 */
[----:B------:R-:W-:-:S02]  /*1860*/  SHF.R.S32.HI R6, RZ, 0x1f, R5 ;  /* 0x0000001fff067819 */ /* 0x000fc40000011405 */
[----:B------:R-:W-:Y:S02]  /*1870*/  SHF.R.S32.HI R5, RZ, 0x1f, R3 ;  /* 0x0000001fff057819 */ /* 0x000fe40000011403 */
[----:B------:R-:W-:Y:S02]  /*1880*/  SHF.R.S32.HI R3, RZ, 0x1f, R2 ;  /* 0x0000001fff037819 */ /* 0x000fe40000011402 */
[----:B------:R-:W-:Y:S01]  /*1890*/  SHF.R.S32.HI R2, RZ, 0x1f, R0 ;  /* 0x0000001fff027819 */ /* 0x000fe20000011400 */
[----:B------:R-:W-:Y:S01]  /*18a0*/  IMAD R0, R13, 0x8, R4 ;  /* 0x000000080d007824 */ /* 0x000fe200078e0204 */
[----:B------:R-:W-:Y:S02]  /*18b0*/  LOP3.LUT R201, R201, 0xfffffff8, RZ, 0xc0, !PT ;  /* 0xfffffff8c9c97812 */ /* 0x000fe400078ec0ff */
[----:B------:R-:W-:Y:S02]  /*18c0*/  SHF.R.S32.HI R19, RZ, 0x1f, R18 ;  /* 0x0000001fff137819 */ /* 0x000fe40000011412 */
[----:B------:R0:W-:Y:S01]  /*18d0*/  STL [R1+0x78], R0 ;  /* 0x0000780001007387 */ /* 0x0001e20000100800 */
[----:B------:R-:W-:-:S02]  /*18e0*/  SHF.R.S32.HI R229, RZ, 0x1f, R23 ;  /* 0x0000001fffe57819 */ /* 0x000fc40000011417 */
[----:B------:R-:W-:-:S07]  /*18f0*/  SHF.R.S32.HI R224, RZ, 0x1f, R201 ;  /* 0x0000001fffe07819 */ /* 0x000fce00000114c9 */
.L_x_1847:
[----:B------:R-:W-:Y:S01]  /*1900*/  ULDC.64 UR4, c[0x0][0xa28] ;  /* 0x00028a0000047ab9 */ /* 0x000fe20000000a00 */
[----:B01--45:R-:W1:Y:S01]  /*1910*/  LDC.64 R4, c[0x0][0xa08] ;  /* 0x00028200ff047b82 */ /* 0x033e620000000a00 */
[----:B------:R-:W-:Y:S01]  /*1920*/  ISETP.NE.U32.AND P0, PT, RZ, UR4, PT ;  /* 0x00000004ff007c0c */ /* 0x000fe2000bf05070 */
[----:B------:R-:W-:Y:S01]  /*1930*/  IMAD.MOV.U32 R28, RZ, RZ, RZ ;  /* 0x000000ffff1c7224 */ /* 0x000fe200078e00ff */
[----:B------:R-:W-:Y:S01]  /*1940*/  ULDC.64 UR6, c[0x0][0xa20] ;  /* 0x0002880000067ab9 */ /* 0x000fe20000000a00 */
[----:B--2---:R-:W-:Y:S01]  /*1950*/  IMAD.MOV.U32 R8, RZ, RZ, RZ ;  /* 0x000000ffff087224 */ /* 0x004fe200078e00ff */
[----:B------:R-:W-:Y:S01]  /*1960*/  ISETP.NE.AND.EX P0, PT, RZ, UR5, PT, P0 ;  /* 0x00000005ff007c0c */ /* 0x000fe2000bf05300 */
[----:B------:R-:W-:Y:S02]  /*1970*/  ULDC.64 UR4, c[0x0][0xa18] ;  /* 0x0002860000047ab9 */ /* 0x000fe40000000a00 */
[----:B------:R-:W-:-:S04]  /*1980*/  ISETP.NE.U32.AND P1, PT, RZ, UR4, PT ;  /* 0x00000004ff007c0c */ /* 0x000fc8000bf25070 */
[----:B------:R-:W-:Y:S01]  /*1990*/  ISETP.NE.AND.EX P1, PT, RZ, UR5, PT, P1 ;  /* 0x00000005ff007c0c */ /* 0x000fe2000bf25310 */
[----:B------:R-:W-:Y:S02]  /*19a0*/  ULDC.64 UR4, c[0x0][0xa08] ;  /* 0x0002820000047ab9 */ /* 0x000fe40000000a00 */
[----:B------:R-:W-:-:S03]  /*19b0*/  ISETP.NE.U32.AND P3, PT, RZ, UR4, PT ;  /* 0x00000004ff007c0c */ /* 0x000fc6000bf65070 */
[----:B------:R-:W2:Y:S01]  /*19c0*/  @P0 LDC.64 R6, c[0x0][0xa28] ;  /* 0x00028a00ff060b82 */ /* 0x000ea20000000a00 */
[----:B------:R-:W-:Y:S01]  /*19d0*/  ISETP.NE.AND.EX P3, PT, RZ, UR5, PT, P3 ;  /* 0x00000005ff007c0c */ /* 0x000fe2000bf65330 */
[----:B-1----:R-:W-:-:S06]  /*19e0*/  IMAD.WIDE R4, R27, 0x4, R4 ;  /* 0x000000041b047825 */ /* 0x002fcc00078e0204 */
[----:B------:R-:W1:Y:S06]  /*19f0*/  @P1 LDC.64 R2, c[0x0][0xa18] ;  /* 0x00028600ff021b82 */ /* 0x000e6c0000000a00 */
[----:B------:R-:W5:Y:S01]  /*1a00*/  @P3 LDG.E R28, desc[UR60][R4.64] ;  /* 0x0000003c041c3981 */ /* 0x000f62000c1e1900 */
[----:B------:R-:W-:Y:S02]  /*1a10*/  ULDC UR4, c[0x0][0x288] ;  /* 0x0000a20000047ab9 */ /* 0x000fe40000000800 */
[----:B------:R-:W-:Y:S01]  /*1a20*/  IMAD.U32 R219, RZ, RZ, UR4 ;  /* 0x00000004ffdb7e24 */ /* 0x000fe2000f8e00ff */
[----:B---3--:R3:W-:Y:S01]  /*1a30*/  STL [R1+0x8c], R27 ;  /* 0x00008c1b01007387 */ /* 0x0087e20000100800 */
[----:B------:R-:W-:-:S02]  /*1a40*/  ULDC.64 UR4, c[0x0][0x418] ;  /* 0x0001060000047ab9 */ /* 0x000fc40000000a00 */
[----:B------:R-:W-:Y:S01]  /*1a50*/  UISETP.NE.U32.AND UP0, UPT, UR4, URZ, UPT ;  /* 0x0000003f0400728c */ /* 0x000fe2000bf05070 */
[----:B--2---:R-:W-:-:S03]  /*1a60*/  @P0 IMAD.WIDE R6, R27, 0x4, R6 ;  /* 0x000000041b060825 */ /* 0x004fc600078e0206 */
[----:B------:R-:W-:Y:S01]  /*1a70*/  UISETP.NE.AND.EX UP0, UPT, UR5, URZ, UPT, UP0 ;  /* 0x0000003f0500728c */ /* 0x000fe2000bf05300 */
[----:B------:R-:W-:Y:S01]  /*1a80*/  ULDC UR4, c[0x0][0x424] ;  /* 0x0001090000047ab9 */ /* 0x000fe20000000800 */
[----:B------:R-:W-:Y:S01]  /*1a90*/  ISETP.NE.U32.AND P2, PT, RZ, UR6, PT ;  /* 0x00000006ff007c0c */ /* 0x000fe2000bf45070 */
[----:B------:R2:W5:Y:S01]  /*1aa0*/  @P0 LDG.E R8, desc[UR60][R6.64] ;  /* 0x0000003c06080981 */ /* 0x000562000c1e1900 */
[----:B------:R-:W-:Y:S01]  /*1ab0*/  USEL UR4, UR4, 0x1, UP0 ;  /* 0x0000000104047887 */ /* 0x000fe20008000000 */
[----:B-1----:R-:W-:Y:S01]  /*1ac0*/  @P1 IMAD.WIDE R2, R27, 0x4, R2 ;  /* 0x000000041b021825 */ /* 0x002fe200078e0202 */
[----:B------:R-:W-:Y:S01]  /*1ad0*/  ULDC UR5, c[0x0][0x2f0] ;  /* 0x0000bc0000057ab9 */ /* 0x000fe20000000800 */
[C---:B0-----:R-:W-:Y:S01]  /*1ae0*/  LOP3.LUT R0, R26.reuse, 0xff0000, RZ, 0xc0, !PT ;  /* 0x00ff00001a007812 */ /* 0x041fe200078ec0ff */
[----:B------:R-:W-:Y:S02]  /*1af0*/  UIMAD UR4, UR4, UR5, URZ ;  /* 0x00000005040472a4 */ /* 0x000fe4000f8e023f */
[----:B------:R0:W5:Y:S01]  /*1b00*/  @P1 LDG.E R219, desc[UR60][R2.64] ;  /* 0x0000003c02db1981 */ /* 0x000162000c1e1900 */
[----:B--2---:R-:W-:Y:S01]  /*1b10*/  LOP3.LUT R6, R26, 0xff000000, RZ, 0xc0, !PT ;  /* 0xff0000001a067812 */ /* 0x004fe200078ec0ff */
[----:B------:R-:W-:Y:S01]  /*1b20*/  ULDC UR5, c[0x0][0x348] ;  /* 0x0000d20000057ab9 */ /* 0x000fe20000000800 */
[----:B------:R-:W-:-:S02]  /*1b30*/  ISETP.NE.AND.EX P2, PT, RZ, UR7, PT, P2 ;  /* 0x00000007ff007c0c */ /* 0x000fc4000bf45320 */
[----:B------:R-:W-:Y:S02]  /*1b40*/  LOP3.LUT R226, R26, 0xffff, RZ, 0xc0, !PT ;  /* 0x0000ffff1ae27812 */ /* 0x000fe400078ec0ff */
[----:B0-----:R-:W-:-:S04]  /*1b50*/  SHF.R.U32.HI R3, RZ, 0x8, R6 ;  /* 0x00000008ff037819 */ /* 0x001fc80000011606 */
[----:B------:R-:W-:Y:S01]  /*1b60*/  LEA.HI R11, R0, R3, RZ, 0x10 ;  /* 0x00000003000b7211 */ /* 0x000fe200078f80ff */
[----:B---3--:R-:W-:Y:S06]  /*1b70*/  @P1 BRA `(.L_x_1538) ;  /* 0x0000000000241947 */ /* 0x008fec0003800000 */
[----:B------:R-:W-:Y:S02]  /*1b80*/  ULDC.64 UR6, c[0x0][0xa00] ;  /* 0x0002800000067ab9 */ /* 0x000fe40000000a00 */
[----:B------:R-:W-:-:S04]  /*1b90*/  ISETP.NE.U32.AND P0, PT, RZ, UR6, PT ;  /* 0x00000006ff007c0c */ /* 0x000fc8000bf05070 */
[----:B------:R-:W-:-:S13]  /*1ba0*/  ISETP.NE.AND.EX P0, PT, RZ, UR7, PT, P0 ;  /* 0x00000007ff007c0c */ /* 0x000fda000bf05300 */
[----:B------:R-:W-:Y:S05]  /*1bb0*/  @!P0 BRA `(.L_x_1538) ;  /* 0x0000000000148947 */ /* 0x000fea0003800000 */
[----:B------:R-:W0:Y:S02]  /*1bc0*/  LDC.64 R2, c[0x0][0xa00] ;  /* 0x00028000ff027b82 */ /* 0x000e240000000a00 */
[----:B0-----:R-:W-:-:S05]  /*1bd0*/  IMAD.WIDE R2, R27, 0x4, R2 ;  /* 0x000000041b027825 */ /* 0x001fca00078e0202 */
[----:B-----5:R-:W2:Y:S04]  /*1be0*/  LDG.E R219, desc[UR60][R2.64] ;  /* 0x0000003c02db7981 */ /* 0x020ea8000c1e1900 */
[----:B------:R-:W2:Y:S02]  /*1bf0*/  LDG.E R0, desc[UR60][R2.64+0x4] ;  /* 0x0000043c02007981 */ /* 0x000ea4000c1e1900 */
[----:B--2---:R-:W-:-:S07]  /*1c00*/  IMAD.IADD R219, R0, 0x1, -R219 ;  /* 0x0000000100db7824 */ /* 0x004fce00078e0adb */
.L_x_1538:
[----:B------:R-:W-:Y:S02]  /*1c10*/  IMAD.U32 R2, RZ, RZ, UR5 ;  /* 0x00000005ff027e24 */ /* 0x000fe4000f8e00ff */
[----:B------:R-:W-:Y:S01]  /*1c20*/  IMAD.U32 R29, RZ, RZ, UR4 ;  /* 0x00000004ff1d7e24 */ /* 0x000fe2000f8e00ff */
[----:B------:R-:W-:Y:S06]  /*1c30*/  @!P2 BRA `(.L_x_1539) ;  /* 0x000000000010a947 */ /* 0x000fec0003800000 */
[----:B------:R-:W0:Y:S02]  /*1c40*/  LDC.64 R4, c[0x0][0xa20] ;  /* 0x00028800ff047b82 */ /* 0x000e240000000a00 */
[----:B0-----:R-:W-:-:S05]  /*1c50*/  IMAD.WIDE R4, R27, 0x4, R4 ;  /* 0x000000041b047825 */ /* 0x001fca00078e0204 */
[----:B------:R0:W5:Y:S01]  /*1c60*/  LDG.E R29, desc[UR60][R4.64] ;  /* 0x0000003c041d7981 */ /* 0x000162000c1e1900 */
[----:B------:R-:W-:Y:S05]  /*1c70*/  BRA `(.L_x_1540) ;  /* 0x0000000000107947 */ /* 0x000fea0003800000 */
.L_x_1539:
[----:B------:R-:W-:Y:S05]  /*1c80*/  @!P3 BRA `(.L_x_1540) ;  /* 0x00000000000cb947 */ /* 0x000fea0003800000 */
[----:B------:R-:W2:Y:S04]  /*1c90*/  LDG.E R0, desc[UR60][R4.64] ;  /* 0x0000003c04007981 */ /* 0x000ea8000c1e1900 */
[----:B------:R-:W2:Y:S02]  /*1ca0*/  LDG.E R29, desc[UR60][R4.64+0x4] ;  /* 0x0000043c041d7981 */ /* 0x000ea4000c1e1900 */
[----:B--2---:R-:W-:-:S07]  /*1cb0*/  IMAD.IADD R29, R29, 0x1, -R0 ;  /* 0x000000011d1d7824 */ /* 0x004fce00078e0a00 */
.L_x_1540:
[----:B------:R-:W-:Y:S01]  /*1cc0*/  ULDC.64 UR4, c[0x0][0xa10] ;  /* 0x0002840000047ab9 */ /* 0x000fe20000000a00 */
[----:B------:R-:W1:Y:S01]  /*1cd0*/  LDC R9, c[0x0][0x448] ;  /* 0x00011200ff097b82 */ /* 0x000e620000000800 */
[----:B------:R-:W-:-:S04]  /*1ce0*/  ISETP.NE.U32.AND P0, PT, RZ, UR4, PT ;  /* 0x00000004ff007c0c */ /* 0x000fc8000bf05070 */
[----:B------:R-:W-:Y:S01]  /*1cf0*/  ISETP.NE.AND.EX P0, PT, RZ, UR5, PT, P0 ;  /* 0x00000005ff007c0c */ /* 0x000fe2000bf05300 */
[----:B------:R-:W-:Y:S02]  /*1d00*/  ULDC.64 UR4, c[0x0][0xa30] ;  /* 0x00028c0000047ab9 */ /* 0x000fe40000000a00 */
[----:B------:R-:W-:-:S04]  /*1d10*/  ISETP.NE.U32.AND P1, PT, RZ, UR4, PT ;  /* 0x00000004ff007c0c */ /* 0x000fc8000bf25070 */
[----:B------:R-:W-:-:S06]  /*1d20*/  ISETP.NE.AND.EX P1, PT, RZ, UR5, PT, P1 ;  /* 0x00000005ff007c0c */ /* 0x000fcc000bf25310 */
[----:B------:R-:W2:Y:S08]  /*1d30*/  @P0 LDC.64 R6, c[0x0][0xa10] ;  /* 0x00028400ff060b82 */ /* 0x000eb00000000a00 */
[----:B0-----:R-:W0:Y:S01]  /*1d40*/  @P1 LDC.64 R4, c[0x0][0xa30] ;  /* 0x00028c00ff041b82 */ /* 0x001e220000000a00 */
[----:B--2---:R-:W-:-:S05]  /*1d50*/  @P0 IMAD.WIDE R6, R27, 0x4, R6 ;  /* 0x000000041b060825 */ /* 0x004fca00078e0206 */
[----:B------:R-:W2:Y:S04]  /*1d60*/  @P0 LDG.E R0, desc[UR60][R6.64] ;  /* 0x0000003c06000981 */ /* 0x000ea8000c1e1900 */
[----:B------:R-:W2:Y:S01]  /*1d70*/  @P0 LDG.E R3, desc[UR60][R6.64+0x4] ;  /* 0x0000043c06030981 */ /* 0x000ea2000c1e1900 */
[----:B-----5:R-:W-:Y:S02]  /*1d80*/  IMAD.MOV.U32 R92, RZ, RZ, R29 ;  /* 0x000000ffff5c7224 */ /* 0x020fe400078e001d */
[----:B0-----:R-:W-:-:S05]  /*1d90*/  @P1 IMAD.WIDE R4, R27, 0x4, R4 ;  /* 0x000000041b041825 */ /* 0x001fca00078e0204 */
[----:B------:R0:W5:Y:S01]  /*1da0*/  @P1 LDG.E R92, desc[UR60][R4.64] ;  /* 0x0000003c045c1981 */ /* 0x000162000c1e1900 */
[----:B-1----:R-:W-:Y:S01]  /*1db0*/  ISETP.NE.AND P1, PT, R9, 0x1, PT ;  /* 0x000000010900780c */ /* 0x002fe20003f25270 */
[----:B------:R-:W-:Y:S02]  /*1dc0*/  IMAD.SHL.U32 R12, R25, 0x80, RZ ;  /* 0x00000080190c7824 */ /* 0x000fe400078e00ff */
[----:B------:R-:W-:-:S03]  /*1dd0*/  IMAD.IADD R13, R29, 0x1, -R8 ;  /* 0x000000011d0d7824 */ /* 0x000fc600078e0a08 */
[----:B------:R1:W-:Y:S01]  /*1de0*/  STL [R1+0x5c], R12 ;  /* 0x00005c0c01007387 */ /* 0x0003e20000100800 */
[----:B0-----:R-:W0:Y:S08]  /*1df0*/  LDC.64 R4, c[0x0][0x9e0] ;  /* 0x00027800ff047b82 */ /* 0x001e300000000a00 */
[----:B------:R-:W3:Y:S08]  /*1e00*/  @P1 LDC R9, c[0x0][0x44c] ;  /* 0x00011300ff091b82 */ /* 0x000ef00000000800 */
[----:B------:R-:W4:Y:S01]  /*1e10*/  @P1 LDC R10, c[0x0][0x450] ;  /* 0x00011400ff0a1b82 */ /* 0x000f220000000800 */
[----:B0-----:R-:W-:Y:S01]  /*1e20*/  ISETP.GE.AND P2, PT, R5, 0x1, PT ;  /* 0x000000010500780c */ /* 0x001fe20003f46270 */
[----:B--2---:R-:W-:-:S02]  /*1e30*/  @P0 IMAD.IADD R2, R3, 0x1, -R0 ;  /* 0x0000000103020824 */ /* 0x004fc400078e0a00 */
[----:B------:R-:W-:Y:S02]  /*1e40*/  VIADD R0, R12, 0x7f ;  /* 0x0000007f0c007836 */ /* 0x000fe40000000000 */
[----:B------:R-:W-:Y:S02]  /*1e50*/  IMAD.IADD R220, R13, 0x1, R2 ;  /* 0x000000010ddc7824 */ /* 0x000fe400078e0202 */
[----:B---3--:R-:W-:-:S03]  /*1e60*/  @P1 IMAD.HI.U32 R3, R0, R9, RZ ;  /* 0x0000000900031227 */ /* 0x008fc600078e00ff */
[C---:B------:R-:W-:Y:S01]  /*1e70*/  IADD3 R7, R220.reuse, 0x1, -R219 ;  /* 0x00000001dc077810 */ /* 0x040fe20007ffe8db */
[----:B------:R-:W-:Y:S01]  /*1e80*/  IMAD.MOV.U32 R6, RZ, RZ, R0 ;  /* 0x000000ffff067224 */ /* 0x000fe200078e0000 */
[----:B----4-:R-:W-:Y:S01]  /*1e90*/  @P1 SHF.R.U32.HI R6, RZ, R10, R3 ;  /* 0x0000000aff061219 */ /* 0x010fe20000011603 */
[----:B------:R-:W-:-:S04]  /*1ea0*/  VIADD R0, R220, 0x3f ;  /* 0x0000003fdc007836 */ /* 0x000fc80000000000 */
[----:B------:R-:W-:Y:S01]  /*1eb0*/  IMAD.IADD R9, R7, 0x1, R6 ;  /* 0x0000000107097824 */ /* 0x000fe200078e0206 */
[----:B------:R-:W-:-:S03]  /*1ec0*/  SHF.R.S32.HI R3, RZ, 0x1f, R0 ;  /* 0x0000001fff037819 */ /* 0x000fc60000011400 */
[----:B------:R-:W-:Y:S01]  /*1ed0*/  IMAD.IADD R4, R9, 0x1, R4 ;  /* 0x0000000109047824 */ /* 0x000fe200078e0204 */
[----:B------:R-:W-:-:S04]  /*1ee0*/  LEA.HI R3, R3, R0, RZ, 0x6 ;  /* 0x0000000003037211 */ /* 0x000fc800078f30ff */
[----:B------:R-:W-:Y:S01]  /*1ef0*/  SHF.R.S32.HI R93, RZ, 0x6, R3 ;  /* 0x00000006ff5d7819 */ /* 0x000fe20000011403 */
        /* <DEDUP_REMOVED lines=12> */
.L_x_1543:
[----:B------:R-:W-:-:S13]  /*1fc0*/  ISETP.NE.AND P0, PT, R5, 0x1, PT ;  /* 0x000000010500780c */ /* 0x000fda0003f05270 */
[----:B------:R-:W0:Y:S02]  /*1fd0*/  @P0 LDC.64 R6, c[0x0][0x9e8] ;  /* 0x00027a00ff060b82 */ /* 0x000e240000000a00 */
[----:B0-----:R-:W-:-:S05]  /*1fe0*/  @P0 IMAD.HI.U32 R6, R0, R6, RZ ;  /* 0x0000000600060227 */ /* 0x001fca00078e00ff */
[----:B------:R-:W-:-:S07]  /*1ff0*/  @P0 SHF.R.U32.HI R0, RZ, R7, R6 ;  /* 0x00000007ff000219 */ /* 0x000fce0000011606 */
.L_x_1544:
[----:B------:R-:W-:Y:S05]  /*2000*/  BSYNC B0 ;  /* 0x0000000000007941 */ /* 0x000fea0003800000 */
.L_x_1542:
[----:B------:R-:W-:-:S05]  /*2010*/  IMAD R3, R0, R5, R5 ;  /* 0x0000000500037224 */ /* 0x000fca00078e0205 */
[----:B------:R-:W-:-:S07]  /*2020*/  VIMNMX R4, R4, R3, PT ;  /* 0x0000000304047248 */ /* 0x000fce0003fe0100 */
.L_x_1541:
[----:B------:R-:W0:Y:S01]  /*2030*/  @P1 LDC R0, c[0x0][0x44c] ;  /* 0x00011300ff001b82 */ /* 0x000e220000000800 */
[----:B------:R-:W-:Y:S01]  /*2040*/  VIADD R4, R4, 0x3f ;  /* 0x0000003f04047836 */ /* 0x000fe20000000000 */
[----:B------:R-:W-:Y:S01]  /*2050*/  ULDC UR4, c[0x0][0x9dc] ;  /* 0x0002770000047ab9 */ /* 0x000fe20000000800 */
[----:B------:R-:W-:Y:S02]  /*2060*/  IMAD.MOV.U32 R7, RZ, RZ, R12 ;  /* 0x000000ffff077224 */ /* 0x000fe400078e000c */
[----:B------:R-:W-:Y:S01]  /*2070*/  IMAD.IADD R156, R220, 0x1, -R219 ;  /* 0x00000001dc9c7824 */ /* 0x000fe200078e0adb */
[----:B------:R-:W-:Y:S02]  /*2080*/  SHF.R.S32.HI R3, RZ, 0x1f, R4 ;  /* 0x0000001fff037819 */ /* 0x000fe40000011404 */
[----:B------:R-:W1:Y:S02]  /*2090*/  @P1 LDC R9, c[0x0][0x450] ;  /* 0x00011400ff091b82 */ /* 0x000e640000000800 */
[----:B------:R-:W-:Y:S01]  /*20a0*/  LEA.HI R3, R3, R4, RZ, 0x6 ;  /* 0x0000000403037211 */ /* 0x000fe200078f30ff */
[----:B0-----:R-:W-:-:S05]  /*20b0*/  @P1 IMAD.HI.U32 R0, R12, R0, RZ ;  /* 0x000000000c001227 */ /* 0x001fca00078e00ff */
[----:B-1----:R-:W-:Y:S02]  /*20c0*/  @P1 SHF.R.U32.HI R7, RZ, R9, R0 ;  /* 0x00000009ff071219 */ /* 0x002fe40000011600 */
[----:B------:R-:W-:-:S03]  /*20d0*/  SHF.R.S32.HI R0, RZ, 0x6, R3 ;  /* 0x00000006ff007819 */ /* 0x000fc60000011403 */
[----:B------:R-:W-:Y:S01]  /*20e0*/  IMAD.IADD R3, R156, 0x1, R7 ;  /* 0x000000019c037824 */ /* 0x000fe200078e0207 */
[----:B------:R-:W-:-:S03]  /*20f0*/  VIMNMX R8, R93, R0, PT ;  /* 0x000000005d087248 */ /* 0x000fc60003fe0100 */
[----:B------:R-:W-:Y:S01]  /*2100*/  VIADD R0, R3, -UR4 ;  /* 0x8000000403007c36 */ /* 0x000fe20008000000 */
[----:B------:R-:W-:Y:S06]  /*2110*/  @!P2 BRA `(.L_x_1545) ;  /* 0x000000000044a947 */ /* 0x000fec0003800000 */
[----:B------:R-:W-:Y:S01]  /*2120*/  ISETP.GT.AND P0, PT, R3, -0x1, PT ;  /* 0xffffffff0300780c */ /* 0x000fe20003f04270 */
[----:B------:R-:W-:-:S12]  /*2130*/  BSSY B0, `(.L_x_1546) ;  /* 0x000000d000007945 */ /* 0x000fd80003800000 */
        /* <DEDUP_REMOVED lines=8> */
.L_x_1547:
[----:B------:R-:W-:-:S13]  /*21c0*/  ISETP.NE.AND P0, PT, R5, 0x1, PT ;  /* 0x000000010500780c */ /* 0x000fda0003f05270 */
[----:B------:R-:W0:Y:S02]  /*21d0*/  @P0 LDC.64 R6, c[0x0][0x9e8] ;  /* 0x00027a00ff060b82 */ /* 0x000e240000000a00 */
[----:B0-----:R-:W-:-:S05]  /*21e0*/  @P0 IMAD.HI.U32 R6, R3, R6, RZ ;  /* 0x0000000603060227 */ /* 0x001fca00078e00ff */
[----:B------:R-:W-:-:S07]  /*21f0*/  @P0 SHF.R.U32.HI R3, RZ, R7, R6 ;  /* 0x00000007ff030219 */ /* 0x000fce0000011606 */
.L_x_1548:
[----:B------:R-:W-:Y:S05]  /*2200*/  BSYNC B0 ;  /* 0x0000000000007941 */ /* 0x000fea0003800000 */
.L_x_1546:
[----:B------:R-:W-:-:S05]  /*2210*/  IMAD R3, R3, R5, RZ ;  /* 0x0000000503037224 */ /* 0x000fca00078e02ff */
[----:B------:R-:W-:-:S07]  /*2220*/  VIMNMX R0, R0, R3, !PT ;  /* 0x0000000300007248 */ /* 0x000fce0007fe0100 */
.L_x_1545:
[----:B------:R-:W-:Y:S01]  /*2230*/  SHF.R.S32.HI R3, RZ, 0x1f, R0 ;  /* 0x0000001fff037819 */ /* 0x000fe20000011400 */
[----:B------:R-:W-:Y:S01]  /*2240*/  BSSY B0, `(.L_x_1549) ;  /* 0x000002a000007945 */ /* 0x000fe20003800000 */
[----:B------:R-:W-:Y:S02]  /*2250*/  LOP3.LUT R14, R11, 0xff, RZ, 0xc0, !PT ;  /* 0x000000ff0b0e7812 */ /* 0x000fe400078ec0ff */
[----:B------:R-:W-:Y:S01]  /*2260*/  LEA.HI R3, R3, R0, RZ, 0x6 ;  /* 0x0000000003037211 */ /* 0x000fe200078f30ff */
[----:B------:R-:W-:Y:S01]  /*2270*/  IMAD.MOV.U32 R0, RZ, RZ, RZ ;  /* 0x000000ffff007224 */ /* 0x000fe200078e00ff */
[----:B------:R-:W-:Y:S01]  /*2280*/  SHF.R.U32.HI R4, RZ, 0x10, R11 ;  /* 0x00000010ff047819 */ /* 0x000fe2000001160b */
[----:B------:R0:W-:Y:S01]  /*2290*/  STL [R1+0x94], R14 ;  /* 0x0000940e01007387 */ /* 0x0001e20000100800 */
[----:B------:R-:W-:-:S03]  /*22a0*/  SHF.R.S32.HI R3, RZ, 0x6, R3 ;  /* 0x00000006ff037819 */ /* 0x000fc60000011403 */
[----:B------:R0:W-:Y:S01]  /*22b0*/  STL [R1+0x88], R4 ;  /* 0x0000880401007387 */ /* 0x0001e20000100800 */
[----:B------:R-:W-:-:S04]  /*22c0*/  VIMNMX R9, RZ, R3, !PT ;  /* 0x00000003ff097248 */ /* 0x000fc80007fe0100 */
[----:B------:R-:W-:-:S13]  /*22d0*/  ISETP.GT.AND P0, PT, R8, R9, PT ;  /* 0x000000090800720c */ /* 0x000fda0003f04270 */
[----:B0-----:R-:W-:Y:S05]  /*22e0*/  @!P0 BRA `(.L_x_1550) ;  /* 0x00000000007c8947 */ /* 0x001fea0003800000 */
[----:B------:R-:W-:Y:S01]  /*22f0*/  ISETP.NE.AND P0, PT, R4, RZ, PT ;  /* 0x000000ff0400720c */ /* 0x000fe20003f05270 */
[----:B------:R-:W-:-:S03]  /*2300*/  ULDC UR4, c[0x0][0x9f0] ;  /* 0x00027c0000047ab9 */ /* 0x000fc60000000800 */
[----:B------:R-:W-:-:S04]  /*2310*/  SEL R11, R4, UR4, P0 ;  /* 0x00000004040b7c07 */ /* 0x000fc80008000000 */
[-C--:B------:R-:W-:Y:S02]  /*2320*/  IABS R6, R11.reuse ;  /* 0x0000000b00067213 */ /* 0x080fe40000000000 */
[----:B------:R-:W-:Y:S02]  /*2330*/  IADD3 R0, R11, -0x1, R8 ;  /* 0xffffffff0b007810 */ /* 0x000fe40007ffe008 */
[----:B------:R-:W0:Y:S01]  /*2340*/  I2F.RP R3, R6 ;  /* 0x0000000600037306 */ /* 0x000e220000209400 */
[----:B------:R-:W-:Y:S02]  /*2350*/  IABS R12, R11 ;  /* 0x0000000b000c7213 */ /* 0x000fe40000000000 */
[----:B------:R-:W-:-:S05]  /*2360*/  IMAD.IADD R0, R0, 0x1, -R9 ;  /* 0x0000000100007824 */ /* 0x000fca00078e0a09 */
[----:B------:R-:W-:Y:S02]  /*2370*/  IABS R10, R0 ;  /* 0x00000000000a7213 */ /* 0x000fe40000000000 */
[----:B------:R-:W-:-:S04]  /*2380*/  LOP3.LUT R0, R0, R11, RZ, 0x3c, !PT ;  /* 0x0000000b00007212 */ /* 0x000fc800078e3cff */
[----:B------:R-:W-:Y:S01]  /*2390*/  ISETP.GE.AND P2, PT, R0, RZ, PT ;  /* 0x000000ff0000720c */ /* 0x000fe20003f46270 */
[----:B0-----:R-:W0:Y:S02]  /*23a0*/  MUFU.RCP R3, R3 ;  /* 0x0000000300037308 */ /* 0x001e240000001000 */
[----:B0-----:R-:W-:Y:S02]  /*23b0*/  VIADD R4, R3, 0xffffffe ;  /* 0x0ffffffe03047836 */ /* 0x001fe40000000000 */
[----:B------:R-:W-:-:S04]  /*23c0*/  IMAD.MOV R3, RZ, RZ, -R12 ;  /* 0x000000ffff037224 */ /* 0x000fc800078e0a0c */
[----:B------:R0:W1:Y:S02]  /*23d0*/  F2I.FTZ.U32.TRUNC.NTZ R5, R4 ;  /* 0x0000000400057305 */ /* 0x000064000021f000 */
[----:B0-----:R-:W-:Y:S02]  /*23e0*/  IMAD.MOV.U32 R4, RZ, RZ, RZ ;  /* 0x000000ffff047224 */ /* 0x001fe400078e00ff */
[----:B-1----:R-:W-:-:S04]  /*23f0*/  IMAD.MOV R7, RZ, RZ, -R5 ;  /* 0x000000ffff077224 */ /* 0x002fc800078e0a05 */
[----:B------:R-:W-:-:S04]  /*2400*/  IMAD R7, R7, R6, RZ ;  /* 0x0000000607077224 */ /* 0x000fc800078e02ff */
[----:B------:R-:W-:-:S04]  /*2410*/  IMAD.HI.U32 R5, R5, R7, R4 ;  /* 0x0000000705057227 */ /* 0x000fc800078e0004 */
[----:B------:R-:W-:-:S04]  /*2420*/  IMAD.MOV.U32 R4, RZ, RZ, R10 ;  /* 0x000000ffff047224 */ /* 0x000fc800078e000a */
        /* <DEDUP_REMOVED lines=8> */
[----:B------:R-:W-:-:S04]  /*24b0*/  IMAD.MOV.U32 R0, RZ, RZ, R5 ;  /* 0x000000ffff007224 */ /* 0x000fc800078e0005 */
[----:B------:R-:W-:Y:S01]  /*24c0*/  @!P2 IMAD.MOV R0, RZ, RZ, -R0 ;  /* 0x000000ffff00a224 */ /* 0x000fe200078e0a00 */
[----:B------:R-:W-:-:S07]  /*24d0*/  @!P1 LOP3.LUT R0, RZ, R11, RZ, 0x33, !PT ;  /* 0x0000000bff009212 */ /* 0x000fce00078e33ff */
.L_x_1550:
[----:B------:R-:W-:Y:S05]  /*24e0*/  BSYNC B0 ;  /* 0x0000000000007941 */ /* 0x000fea0003800000 */
.L_x_1549:
[----:B------:R-:W-:-:S05]  /*24f0*/  IMAD R3, R14, R0, R9 ;  /* 0x000000000e037224 */ /* 0x000fca00078e0209 */
[C---:B------:R-:W-:Y:S01]  /*2500*/  VIADDMNMX R0, R3.reuse, R0, R8, PT ;  /* 0x0000000003007246 */ /* 0x040fe20003800108 */
[----:B------:R-:W-:-:S04]  /*2510*/  IMAD R3, R3, 0x40, -R13 ;  /* 0x0000004003037824 */ /* 0x000fc800078e0a0d */
[----:B------:R-:W-:Y:S01]  /*2520*/  IMAD R5, R0, 0x40, -R13 ;  /* 0x0000004000057824 */ /* 0x000fe200078e0a0d */
[----:B------:R-:W-:-:S04]  /*2530*/  VIMNMX R3, RZ, R3, !PT ;  /* 0x00000003ff037248 */ /* 0x000fc80007fe0100 */
[----:B------:R-:W-:Y:S02]  /*2540*/  VIMNMX R0, R5, R2, PT ;  /* 0x0000000205007248 */ /* 0x000fe40003fe0100 */
[----:B------:R-:W-:Y:S02]  /*2550*/  SHF.R.U32.HI R24, RZ, 0x6, R3 ;  /* 0x00000006ff187819 */ /* 0x000fe40000011603 */
[----:B------:R-:W-:-:S03]  /*2560*/  ISETP.GT.AND P0, PT, R0, R3, PT ;  /* 0x000000030000720c */ /* 0x000fc60003f04270 */
[----:B------:R-:W-:-:S10]  /*2570*/  IMAD.MOV.U32 R25, RZ, RZ, R24 ;  /* 0x000000ffff197224 */ /* 0x000fd400078e0018 */
[----:B------:R-:W-:-:S05]  /*2580*/  @P0 VIADD R0, R0, 0x3f ;  /* 0x0000003f00000836 */ /* 0x000fca0000000000 */
[----:B------:R-:W-:-:S04]  /*2590*/  @P0 SHF.R.S32.HI R3, RZ, 0x1f, R0 ;  /* 0x0000001fff030819 */ /* 0x000fc80000011400 */
[----:B------:R-:W-:-:S04]  /*25a0*/  @P0 LEA.HI R3, R3, R0, RZ, 0x6 ;  /* 0x0000000003030211 */ /* 0x000fc800078f30ff */
[----:B------:R-:W-:Y:S02]  /*25b0*/  @P0 SHF.R.S32.HI R25, RZ, 0x6, R3 ;  /* 0x00000006ff190819 */ /* 0x000fe40000011403 */
        /* <DEDUP_REMOVED lines=23> */
.L_x_1553:
[----:B------:R-:W-:Y:S05]  /*2730*/  BSYNC B6 ;  /* 0x0000000000067941 */ /* 0x000fea0003800000 */
.L_x_1552:
        /* <DEDUP_REMOVED lines=20> */
.L_x_1555:
[----:B------:R-:W-:Y:S05]  /*2880*/  BSYNC B6 ;  /* 0x0000000000067941 */ /* 0x000fea0003800000 */
.L_x_1554:
[----:B------:R-:W-:Y:S01]  /*2890*/  ULDC.64 UR4, c[0x0][0x9f8] ;  /* 0x00027e0000047ab9 */ /* 0x000fe20000000a00 */
[----:B------:R-:W2:Y:S01]  /*28a0*/  LDL R30, [R1+0x10] ;  /* 0x00001000011e7983 */ /* 0x000ea20000100800 */
[----:B------:R-:W-:-:S03]  /*28b0*/  ISETP.NE.U32.AND P0, PT, RZ, UR4, PT ;  /* 0x00000004ff007c0c */ /* 0x000fc6000bf05070 */
[----:B------:R-:W3:Y:S01]  /*28c0*/  LDL R33, [R1+0x64] ;  /* 0x0000640001217983 */ /* 0x000ee20000100800 */
[----:B------:R-:W-:-:S03]  /*28d0*/  ISETP.NE.AND.EX P0, PT, RZ, UR5, PT, P0 ;  /* 0x00000005ff007c0c */ /* 0x000fc6000bf05300 */
[----:B------:R-:W4:Y:S01]  /*28e0*/  LDL R32, [R1+0x60] ;  /* 0x0000600001207983 */ /* 0x000f220000100800 */
[----:B------:R-:W-:Y:S01]  /*28f0*/  IMAD.MOV.U32 R3, RZ, RZ, R27 ;  /* 0x000000ffff037224 */ /* 0x000fe200078e001b */
[----:B------:R-:W-:Y:S01]  /*2900*/  ULDC UR4, c[0x0][0x2f4] ;  /* 0x0000bd0000047ab9 */ /* 0x000fe20000000800 */
[----:B------:R-:W0:Y:S01]  /*2910*/  LDC R91, c[0x0][0x3f4] ;  /* 0x0000fd00ff5b7b82 */ /* 0x000e220000000800 */
[----:B------:R-:W4:Y:S04]  /*2920*/  LDL R31, [R1+0xd0] ;  /* 0x0000d000011f7983 */ /* 0x000f280000100800 */
[----:B------:R-:W4:Y:S03]  /*2930*/  LDL R20, [R1+0xcc] ;  /* 0x0000cc0001147983 */ /* 0x000f260000100800 */
[----:B------:R-:W1:Y:S01]  /*2940*/  @P0 LDC.64 R4, c[0x0][0x9f8] ;  /* 0x00027e00ff040b82 */ /* 0x000e620000000a00 */
[----:B------:R-:W-:Y:S01]  /*2950*/  ISETP.GE.AND P1, PT, R203, UR4, PT ;  /* 0x00000004cb007c0c */ /* 0x000fe2000bf26270 */
[----:B------:R-:W4:Y:S04]  /*2960*/  LDL R26, [R1+0x70] ;  /* 0x00007000011a7983 */ /* 0x000f280000100800 */
[----:B------:R-:W4:Y:S02]  /*2970*/  LDL R21, [R1+0x6c] ;  /* 0x00006c0001157983 */ /* 0x000f240000100800 */
[----:B------:R-:W0:Y:S08]  /*2980*/  LDC.64 R12, c[0x0][0x408] ;  /* 0x00010200ff0c7b82 */ /* 0x000e300000000a00 */
[----:B------:R-:W2:Y:S01]  /*2990*/  LDC.64 R10, c[0x0][0x3f8] ;  /* 0x0000fe00ff0a7b82 */ /* 0x000ea20000000a00 */
[----:B-1----:R-:W-:-:S05]  /*29a0*/  @P0 IMAD.WIDE R4, R27, 0x4, R4 ;  /* 0x000000041b040825 */ /* 0x002fca00078e0204 */
[----:B------:R1:W4:Y:S01]  /*29b0*/  @P0 LDG.E R3, desc[UR60][R4.64] ;  /* 0x0000003c04030981 */ /* 0x000322000c1e1900 */
[----:B------:R-:W-:Y:S02]  /*29c0*/  ISETP.GE.AND P0, PT, R18, UR4, PT ;  /* 0x0000000412007c0c */ /* 0x000fe4000bf06270 */
[----:B-1----:R-:W-:Y:S02]  /*29d0*/  SEL R4, RZ, 0xffffffff, P1 ;  /* 0xffffffffff047807 */ /* 0x002fe40000800000 */
[----:B------:R-:W-:-:S03]  /*29e0*/  SEL R0, RZ, 0x1, P0 ;  /* 0x00000001ff007807 */ /* 0x000fc60000000000 */
[----:B------:R-:W-:-:S05]  /*29f0*/  IMAD.SHL.U32 R5, R4, 0x2, RZ ;  /* 0x0000000204057824 */ /* 0x000fca00078e00ff */
[----:B------:R-:W-:Y:S01]  /*2a00*/  LOP3.LUT R4, R5, 0x2, R0, 0xe2, !PT ;  /* 0x0000000205047812 */ /* 0x000fe200078ee200 */
[----:B------:R-:W-:Y:S02]  /*2a10*/  IMAD.IADD R0, R28, 0x1, R29 ;  /* 0x000000011c007824 */ /* 0x000fe400078e021d */
[----:B------:R-:W4:Y:S01]  /*2a20*/  LDL R28, [R1+0x84] ;  /* 0x00008400011c7983 */ /* 0x000f220000100800 */
[----:B------:R-:W-:-:S04]  /*2a30*/  ISETP.GE.AND P2, PT, R22, UR4, PT ;  /* 0x0000000416007c0c */ /* 0x000fc8000bf46270 */
[----:B------:R-:W-:Y:S02]  /*2a40*/  SEL R5, RZ, 0x4, P2 ;  /* 0x00000004ff057807 */ /* 0x000fe40001000000 */
[----:B0-----:R-:W-:Y:S02]  /*2a50*/  ISETP.GE.AND P2, PT, R18, R91, PT ;  /* 0x0000005b1200720c */ /* 0x001fe40003f46270 */
[----:B------:R-:W-:Y:S02]  /*2a60*/  LOP3.LUT R14, R4, R5, RZ, 0xfc, !PT ;  /* 0x00000005040e7212 */ /* 0x000fe400078efcff */
[----:B------:R-:W-:Y:S02]  /*2a70*/  ISETP.GE.AND P1, PT, R203, R91, PT ;  /* 0x0000005bcb00720c */ /* 0x000fe40003f26270 */
[----:B------:R-:W-:Y:S02]  /*2a80*/  SEL R5, R91, RZ, P2 ;  /* 0x000000ff5b057207 */ /* 0x000fe40001000000 */
[----:B------:R-:W-:-:S03]  /*2a90*/  SHF.R.S32.HI R205, RZ, 0x1f, R204 ;  /* 0x0000001fffcd7819 */ /* 0x000fc600000114cc */
[----:B------:R-:W-:Y:S01]  /*2aa0*/  IMAD.IADD R5, R18, 0x1, R5 ;  /* 0x0000000112057824 */ /* 0x000fe200078e0205 */
[----:B------:R-:W0:Y:S01]  /*2ab0*/  S2R R94, SR_TID.X ;  /* 0x00000000005e7919 */ /* 0x000e220000002100 */
[----:B-----5:R-:W-:Y:S02]  /*2ac0*/  SHF.R.S32.HI R15, RZ, 0x1f, R92 ;  /* 0x0000001fff0f7819 */ /* 0x020fe4000001145c */
[----:B------:R-:W-:Y:S01]  /*2ad0*/  ISETP.GE.AND P0, PT, R23, UR4, PT ;  /* 0x0000000417007c0c */ /* 0x000fe2000bf06270 */
[----:B------:R-:W-:Y:S01]  /*2ae0*/  IMAD.SHL.U32 R27, R12, 0x20, RZ ;  /* 0x000000200c1b7824 */ /* 0x000fe200078e00ff */
[----:B------:R-:W-:Y:S02]  /*2af0*/  LOP3.LUT R29, R14, 0x1, RZ, 0xc0, !PT ;  /* 0x000000010e1d7812 */ /* 0x000fe400078ec0ff */
[----:B0-----:R-:W-:Y:S02]  /*2b00*/  LEA.HI R94, R94, 0x8, RZ, 0x19 ;  /* 0x000000085e5e7811 */ /* 0x001fe400078fc8ff */
[----:B--2---:R-:W-:-:S05]  /*2b10*/  SHF.R.S32.HI R9, RZ, 0x1f, R30 ;  /* 0x0000001fff097819 */ /* 0x004fca000001141e */
[C---:B------:R-:W-:Y:S02]  /*2b20*/  IMAD R4, R9.reuse, R12, RZ ;  /* 0x0000000c09047224 */ /* 0x040fe400078e02ff */
[-C--:B------:R-:W-:Y:S02]  /*2b30*/  IMAD R6, R9, R10.reuse, RZ ;  /* 0x0000000a09067224 */ /* 0x080fe400078e02ff */
[C---:B------:R-:W-:Y:S01]  /*2b40*/  IMAD R9, R30.reuse, R13, R4 ;  /* 0x0000000d1e097224 */ /* 0x040fe200078e0204 */
[----:B------:R-:W-:Y:S01]  /*2b50*/  SEL R4, R91, RZ, P1 ;  /* 0x000000ff5b047207 */ /* 0x000fe20000800000 */
[C---:B------:R-:W-:Y:S02]  /*2b60*/  IMAD R7, R30.reuse, R11, R6 ;  /* 0x0000000b1e077224 */ /* 0x040fe400078e0206 */
[----:B------:R-:W-:-:S04]  /*2b70*/  IMAD.WIDE.U32 R78, R30, R10, R204 ;  /* 0x0000000a1e4e7225 */ /* 0x000fc800078e00cc */
[----:B------:R-:W-:Y:S01]  /*2b80*/  IMAD.IADD R6, R203, 0x1, R4 ;  /* 0x00000001cb067824 */ /* 0x000fe200078e0204 */
[----:B------:R-:W-:Y:S01]  /*2b90*/  SHF.R.S32.HI R4, RZ, 0x1f, R5 ;  /* 0x0000001fff047819 */ /* 0x000fe20000011405 */
[----:B------:R-:W-:-:S03]  /*2ba0*/  IMAD.WIDE.U32 R80, R30, R10, R18 ;  /* 0x0000000a1e507225 */ /* 0x000fc600078e0012 */
[CC--:B------:R-:W-:Y:S01]  /*2bb0*/  LEA.HI R68, R4.reuse, R5.reuse, RZ, 0x3 ;  /* 0x0000000504447211 */ /* 0x0c0fe200078f18ff */
[----:B------:R-:W-:Y:S01]  /*2bc0*/  IMAD.IADD R79, R79, 0x1, R7 ;  /* 0x000000014f4f7824 */ /* 0x000fe200078e0207 */
[----:B------:R-:W-:Y:S01]  /*2bd0*/  LEA.HI R4, R4, R5, RZ, 0x6 ;  /* 0x0000000504047211 */ /* 0x000fe200078f30ff */
[----:B------:R-:W-:Y:S01]  /*2be0*/  IMAD.IADD R81, R7, 0x1, R81 ;  /* 0x0000000107517824 */ /* 0x000fe200078e0251 */
[----:B------:R-:W-:Y:S01]  /*2bf0*/  SHF.R.S32.HI R7, RZ, 0x1f, R6 ;  /* 0x0000001fff077819 */ /* 0x000fe20000011406 */
[----:B------:R-:W-:-:S03]  /*2c00*/  IMAD.WIDE.U32 R82, R30, R12, R204 ;  /* 0x0000000c1e527225 */ /* 0x000fc600078e00cc */
[CC--:B------:R-:W-:Y:S01]  /*2c10*/  LEA.HI R70, R7.reuse, R6.reuse, RZ, 0x3 ;  /* 0x0000000607467211 */ /* 0x0c0fe200078f18ff */
[----:B------:R-:W-:Y:S01]  /*2c20*/  IMAD.SHL.U32 R5, R4, 0x40, RZ ;  /* 0x0000004004057824 */ /* 0x000fe200078e00ff */
[----:B------:R-:W-:Y:S01]  /*2c30*/  LEA.HI R6, R7, R6, RZ, 0x6 ;  /* 0x0000000607067211 */ /* 0x000fe200078f30ff */
[----:B------:R-:W-:Y:S01]  /*2c40*/  IMAD.WIDE.U32 R84, R30, R12, R18 ;  /* 0x0000000c1e547225 */ /* 0x000fe200078e0012 */
[--C-:B---3--:R-:W-:Y:S02]  /*2c50*/  LOP3.LUT R4, R33, 0x38, R68.reuse, 0xf8, !PT ;  /* 0x0000003821047812 */ /* 0x108fe400078ef844 */
[----:B----4-:R-:W-:Y:S01]  /*2c60*/  LOP3.LUT R8, R32, 0x38, R68, 0xf8, !PT ;  /* 0x0000003820087812 */ /* 0x010fe200078ef844 */
[----:B------:R-:W-:Y:S01]  /*2c70*/  IMAD.SHL.U32 R7, R6, 0x40, RZ ;  /* 0x0000004006077824 */ /* 0x000fe200078e00ff */
[----:B------:R-:W-:Y:S01]  /*2c80*/  LOP3.LUT R5, R5, 0xfffff000, RZ, 0xc0, !PT ;  /* 0xfffff00005057812 */ /* 0x000fe200078ec0ff */
[----:B------:R-:W-:Y:S01]  /*2c90*/  IMAD.IADD R83, R83, 0x1, R9 ;  /* 0x0000000153537824 */ /* 0x000fe200078e0209 */
[----:B------:R-:W-:Y:S01]  /*2ca0*/  LOP3.LUT R4, R4, R31, RZ, 0x3c, !PT ;  /* 0x0000001f04047212 */ /* 0x000fe200078e3cff */
[----:B------:R-:W-:Y:S01]  /*2cb0*/  IMAD.IADD R85, R9, 0x1, R85 ;  /* 0x0000000109557824 */ /* 0x000fe200078e0255 */
[----:B------:R-:W-:-:S02]  /*2cc0*/  LOP3.LUT R6, R33, 0x38, R70, 0xf8, !PT ;  /* 0x0000003821067812 */ /* 0x000fc400078ef846 */
[----:B------:R-:W-:Y:S02]  /*2cd0*/  LOP3.LUT R8, R8, R20, RZ, 0x3c, !PT ;  /* 0x0000001408087212 */ /* 0x000fe400078e3cff */
[----:B------:R-:W-:Y:S02]  /*2ce0*/  LOP3.LUT R9, R32, 0x38, R70, 0xf8, !PT ;  /* 0x0000003820097812 */ /* 0x000fe400078ef846 */
[----:B------:R-:W-:Y:S02]  /*2cf0*/  IADD3 R89, R4, R5, R26 ;  /* 0x0000000504597210 */ /* 0x000fe40007ffe01a */
[----:B------:R-:W-:Y:S02]  /*2d00*/  LOP3.LUT R7, R7, 0xfffff000, RZ, 0xc0, !PT ;  /* 0xfffff00007077812 */ /* 0x000fe400078ec0ff */
[----:B------:R-:W-:Y:S02]  /*2d10*/  LOP3.LUT R6, R6, R31, RZ, 0x3c, !PT ;  /* 0x0000001f06067212 */ /* 0x000fe400078e3cff */
[----:B------:R-:W-:Y:S01]  /*2d20*/  IADD3 R4, R8, R5, R21 ;  /* 0x0000000508047210 */ /* 0x000fe20007ffe015 */
[----:B------:R-:W-:Y:S01]  /*2d30*/  IMAD R8, R15, R10, RZ ;  /* 0x0000000a0f087224 */ /* 0x000fe200078e02ff */
[----:B------:R-:W-:-:S02]  /*2d40*/  LOP3.LUT R20, R9, R20, RZ, 0x3c, !PT ;  /* 0x0000001409147212 */ /* 0x000fc400078e3cff */
[----:B------:R-:W-:Y:S01]  /*2d50*/  IADD3 R5, R6, R7, R26 ;  /* 0x0000000706057210 */ /* 0x000fe20007ffe01a */
[----:B------:R-:W-:Y:S01]  /*2d60*/  IMAD R33, R92, R11, R8 ;  /* 0x0000000b5c217224 */ /* 0x000fe200078e0208 */
[----:B------:R-:W-:Y:S01]  /*2d70*/  IADD3 R6, R20, R7, R21 ;  /* 0x0000000714067210 */ /* 0x000fe20007ffe015 */
[----:B------:R-:W-:Y:S01]  /*2d80*/  IMAD R15, R15, R12, RZ ;  /* 0x0000000c0f0f7224 */ /* 0x000fe200078e02ff */
[C-C-:B------:R-:W-:Y:S02]  /*2d90*/  SHF.L.U64.HI R7, R10.reuse, 0x6, R11.reuse ;  /* 0x000000060a077819 */ /* 0x140fe4000001020b */
[----:B------:R-:W-:Y:S02]  /*2da0*/  SHF.L.U64.HI R8, R10, 0x5, R11 ;  /* 0x000000050a087819 */ /* 0x000fe4000001020b */
[----:B------:R-:W-:Y:S01]  /*2db0*/  SEL R11, RZ, 0x8, P0 ;  /* 0x00000008ff0b7807 */ /* 0x000fe20000000000 */
[----:B------:R-:W-:Y:S01]  /*2dc0*/  IMAD.WIDE.U32 R78, R92, R10, R78 ;  /* 0x0000000a5c4e7225 */ /* 0x000fe200078e004e */
[----:B------:R-:W-:-:S02]  /*2dd0*/  SHF.R.S32.HI R35, RZ, 0x3, R68 ;  /* 0x00000003ff237819 */ /* 0x000fc40000011444 */
[----:B------:R-:W-:Y:S01]  /*2de0*/  SHF.R.S32.HI R69, RZ, 0x3, R70 ;  /* 0x00000003ff457819 */ /* 0x000fe20000011446 */
[----:B------:R-:W-:Y:S01]  /*2df0*/  IMAD.WIDE.U32 R80, R92, R10, R80 ;  /* 0x0000000a5c507225 */ /* 0x000fe200078e0050 */
[----:B------:R-:W-:Y:S02]  /*2e00*/  LOP3.LUT R11, R14, R11, RZ, 0xfc, !PT ;  /* 0x0000000b0e0b7212 */ /* 0x000fe400078efcff */
[----:B------:R-:W-:Y:S01]  /*2e10*/  LOP3.LUT R68, R68, 0xfffffff8, RZ, 0xc0, !PT ;  /* 0xfffffff844447812 */ /* 0x000fe200078ec0ff */
[----:B------:R-:W-:Y:S01]  /*2e20*/  IMAD R15, R92, R13, R15 ;  /* 0x0000000d5c0f7224 */ /* 0x000fe200078e020f */
[----:B------:R-:W-:Y:S01]  /*2e30*/  LOP3.LUT R70, R70, 0xfffffff8, RZ, 0xc0, !PT ;  /* 0xfffffff846467812 */ /* 0x000fe200078ec0ff */
[----:B------:R-:W-:-:S04]  /*2e40*/  IMAD.WIDE.U32 R82, R92, R12, R82 ;  /* 0x0000000c5c527225 */ /* 0x000fc800078e0052 */
[----:B------:R-:W-:Y:S01]  /*2e50*/  IMAD.WIDE.U32 R84, R92, R12, R84 ;  /* 0x0000000c5c547225 */ /* 0x000fe200078e0054 */
[C-C-:B------:R-:W-:Y:S02]  /*2e60*/  SHF.L.U64.HI R20, R12.reuse, 0x6, R13.reuse ;  /* 0x000000060c147819 */ /* 0x140fe4000001020d */
[----:B------:R-:W-:Y:S01]  /*2e70*/  SHF.L.U64.HI R21, R12, 0x5, R13 ;  /* 0x000000050c157819 */ /* 0x000fe2000001020d */
[----:B------:R-:W-:Y:S01]  /*2e80*/  IMAD.SHL.U32 R9, R10, 0x40, RZ ;  /* 0x000000400a097824 */ /* 0x000fe200078e00ff */
[----:B------:R-:W-:Y:S01]  /*2e90*/  LOP3.LUT R71, R11, 0x2, RZ, 0xc0, !PT ;  /* 0x000000020b477812 */ /* 0x000fe200078ec0ff */
[----:B------:R-:W-:Y:S01]  /*2ea0*/  IMAD R28, R28, 0x20, R30 ;  /* 0x000000201c1c7824 */ /* 0x000fe200078e021e */
[----:B------:R-:W-:Y:S01]  /*2eb0*/  SHF.R.S32.HI R30, RZ, 0x1f, R3 ;  /* 0x0000001fff1e7819 */ /* 0x000fe20000011403 */
[----:B------:R-:W-:Y:S01]  /*2ec0*/  IMAD.IADD R31, R79, 0x1, R33 ;  /* 0x000000014f1f7824 */ /* 0x000fe200078e0221 */
[----:B------:R-:W-:Y:S01]  /*2ed0*/  LOP3.LUT R76, R11, 0x4, RZ, 0xc0, !PT ;  /* 0x000000040b4c7812 */ /* 0x000fe200078ec0ff */
[----:B------:R-:W-:Y:S01]  /*2ee0*/  IMAD.IADD R32, R33, 0x1, R81 ;  /* 0x0000000121207824 */ /* 0x000fe200078e0251 */
[----:B------:R-:W-:Y:S01]  /*2ef0*/  LOP3.LUT R77, R11, 0x8, RZ, 0xc0, !PT ;  /* 0x000000080b4d7812 */ /* 0x000fe200078ec0ff */
[----:B------:R-:W-:Y:S01]  /*2f00*/  IMAD.SHL.U32 R10, R10, 0x20, RZ ;  /* 0x000000200a0a7824 */ /* 0x000fe200078e00ff */
[----:B------:R-:W-:Y:S01]  /*2f10*/  SHF.R.S32.HI R86, RZ, 0x1f, R68 ;  /* 0x0000001fff567819 */ /* 0x000fe20000011444 */
[----:B------:R-:W-:Y:S01]  /*2f20*/  IMAD.SHL.U32 R26, R12, 0x40, RZ ;  /* 0x000000400c1a7824 */ /* 0x000fe200078e00ff */
[----:B------:R-:W-:Y:S01]  /*2f30*/  SHF.R.S32.HI R87, RZ, 0x1f, R70 ;  /* 0x0000001fff577819 */ /* 0x000fe20000011446 */
[----:B------:R-:W-:-:S02]  /*2f40*/  IMAD.SHL.U32 R91, R91, 0x2, RZ ;  /* 0x000000025b5b7824 */ /* 0x000fc400078e00ff */
[----:B------:R-:W-:Y:S02]  /*2f50*/  IMAD.IADD R33, R83, 0x1, R15 ;  /* 0x0000000153217824 */ /* 0x000fe400078e020f */
[----:B------:R-:W-:-:S07]  /*2f60*/  IMAD.IADD R34, R15, 0x1, R85 ;  /* 0x000000010f227824 */ /* 0x000fce00078e0255 */
.L_x_1637:
[----:B--2---:R-:W2:Y:S01]  /*2f70*/  LDL R39, [R1+0x80] ;  /* 0x0000800001277983 */ /* 0x004ea20000100800 */
[----:B0-----:R-:W0:Y:S01]  /*2f80*/  LDC R98, c[0x0][0x430] ;  /* 0x00010c00ff627b82 */ /* 0x001e220000000800 */
[----:B------:R-:W-:Y:S02]  /*2f90*/  VIADD R25, R25, 0xffffffff ;  /* 0xffffffff19197836 */ /* 0x000fe40000000000 */
        /* <DEDUP_REMOVED lines=15> */
[----:B------:R-:W-:Y:S01]  /*3090*/  @!P0 SHF.R.S32.HI R37, RZ, 0x1f, R36 ;  /* 0x0000001fff258819 */ /* 0x000fe20000011424 */
[C---:B------:R-:W-:Y:S02]  /*30a0*/  @!P0 IMAD R11, R3.reuse, R15, R38 ;  /* 0x0000000f030b8224 */ /* 0x040fe400078e0226 */
[----:B------:R-:W-:-:S04]  /*30b0*/  @!P0 IMAD.WIDE.U32 R14, R3, R14, R36 ;  /* 0x0000000e030e8225 */ /* 0x000fc800078e0024 */
[----:B------:R-:W-:Y:S01]  /*30c0*/  @!P0 IMAD.IADD R11, R15, 0x1, R11 ;  /* 0x000000010f0b8824 */ /* 0x000fe200078e020b */
[----:B---3--:R-:W-:-:S04]  /*30d0*/  @!P0 LEA R12, P3, R14, R12, 0x2 ;  /* 0x0000000c0e0c8211 */ /* 0x008fc800078610ff */
[----:B------:R-:W-:-:S05]  /*30e0*/  @!P0 LEA.HI.X R13, R14, R13, R11, 0x2, P3 ;  /* 0x0000000d0e0d8211 */ /* 0x000fca00018f140b */
[----:B-----5:R0:W5:Y:S01]  /*30f0*/  @!P0 LDG.E R99, desc[UR60][R12.64] ;  /* 0x0000003c0c638981 */ /* 0x020162000c1e1900 */
[----:B------:R-:W-:Y:S01]  /*3100*/  ISETP.GE.AND P0, PT, R101, 0x1, PT ;  /* 0x000000016500780c */ /* 0x000fe20003f06270 */
[----:B------:R-:W-:Y:S01]  /*3110*/  IMAD.MOV R11, RZ, RZ, -R36 ;  /* 0x000000ffff0b7224 */ /* 0x000fe200078e0a24 */
[----:B------:R-:W-:Y:S05]  /*3120*/  YIELD ;  /* 0x0000000000007946 */ /* 0x000fea0003800000 */
[----:B------:R-:W-:Y:S01]  /*3130*/  BSSY B0, `(.L_x_1556) ;  /* 0x0000598000007945 */ /* 0x000fe20003800000 */
[----:B------:R-:W-:Y:S01]  /*3140*/  IMAD R98, R98, R11, R40 ;  /* 0x0000000b62627224 */ /* 0x000fe200078e0228 */
[----:B------:R-:W-:Y:S01]  /*3150*/  ISETP.GT.AND P3, PT, R25, R24, PT ;  /* 0x000000181900720c */ /* 0x000fe20003f64270 */
[----:B--2---:R-:W-:-:S04]  /*3160*/  IMAD R90, R200, 0x4000, R39 ;  /* 0x00004000c85a7824 */ /* 0x004fc800078e0227 */
[----:B------:R-:W-:Y:S01]  /*3170*/  IMAD R90, R90, 0x2, R17 ;  /* 0x000000025a5a7824 */ /* 0x000fe200078e0211 */
[----:B0-----:R-:W-:Y:S07]  /*3180*/  @!P0 BRA `(.L_x_1557) ;  /* 0x0000005000d48947 */ /* 0x001fee0003800000 */
[----:B------:R-:W-:Y:S01]  /*3190*/  SHF.R.S32.HI R97, RZ, 0x1f, R98 ;  /* 0x0000001fff617819 */ /* 0x000fe20000011462 */
[----:B------:R-:W-:Y:S01]  /*31a0*/  ULDC.64 UR4, c[0x0][0x300] ;  /* 0x0000c00000047ab9 */ /* 0x000fe20000000a00 */
[----:B-----5:R-:W-:Y:S01]  /*31b0*/  SHF.R.S32.HI R96, RZ, 0x1f, R99 ;  /* 0x0000001fff607819 */ /* 0x020fe20000011463 */
[----:B------:R-:W-:Y:S01]  /*31c0*/  IMAD.WIDE.U32 R12, R98, UR4, RZ ;  /* 0x00000004620c7c25 */ /* 0x000fe2000f8e00ff */
[----:B------:R-:W-:Y:S02]  /*31d0*/  ULDC.U8 UR6, c[0x0][0x410] ;  /* 0x0001040000067ab9 */ /* 0x000fe40000000000 */
[----:B------:R-:W-:Y:S01]  /*31e0*/  ISETP.NE.AND P0, PT, RZ, UR6, PT ;  /* 0x00000006ff007c0c */ /* 0x000fe2000bf05270 */
[----:B------:R-:W-:Y:S02]  /*31f0*/  IMAD R11, R97, UR4, RZ ;  /* 0x00000004610b7c24 */ /* 0x000fe4000f8e02ff */
[----:B------:R-:W-:Y:S02]  /*3200*/  IMAD R15, R20, R25, RZ ;  /* 0x00000019140f7224 */ /* 0x000fe400078e02ff */
[----:B------:R-:W-:Y:S01]  /*3210*/  IMAD R11, R98, UR5, R11 ;  /* 0x00000005620b7c24 */ /* 0x000fe2000f8e020b */
[----:B------:R-:W-:Y:S01]  /*3220*/  ULDC.64 UR4, c[0x0][0x310] ;  /* 0x0000c40000047ab9 */ /* 0x000fe20000000a00 */
[----:B------:R-:W-:-:S02]  /*3230*/  IMAD R95, R25, -0x40, R2 ;  /* 0xffffffc0195f7824 */ /* 0x000fc400078e0202 */
[----:B------:R-:W-:Y:S02]  /*3240*/  IMAD R14, R96, UR4, RZ ;  /* 0x00000004600e7c24 */ /* 0x000fe4000f8e02ff */
[----:B------:R-:W-:Y:S01]  /*3250*/  IMAD.IADD R13, R13, 0x1, R11 ;  /* 0x000000010d0d7824 */ /* 0x000fe200078e020b */
[----:B------:R-:W-:Y:S01]  /*3260*/  VIMNMX R95, R95, 0x40, PT ;  /* 0x000000405f5f7848 */ /* 0x000fe20003fe0100 */
[C---:B------:R-:W-:Y:S02]  /*3270*/  IMAD R11, R99.reuse, UR5, R14 ;  /* 0x00000005630b7c24 */ /* 0x040fe4000f8e020e */
[----:B------:R-:W-:Y:S01]  /*3280*/  IMAD.WIDE.U32 R12, R99, UR4, R12 ;  /* 0x00000004630c7c25 */ /* 0x000fe2000f8e000c */
[----:B------:R-:W-:-:S03]  /*3290*/  ULDC.64 UR4, c[0x0][0x308] ;  /* 0x0000c20000047ab9 */ /* 0x000fc60000000a00 */
[----:B------:R-:W-:Y:S01]  /*32a0*/  IMAD.IADD R13, R13, 0x1, R11 ;  /* 0x000000010d0d7824 */ /* 0x000fe200078e020b */
[----:B------:R-:W-:Y:S01]  /*32b0*/  SHF.R.S32.HI R11, RZ, 0x1f, R25 ;  /* 0x0000001fff0b7819 */ /* 0x000fe20000011419 */
[----:B------:R-:W-:Y:S02]  /*32c0*/  IMAD R14, R7, R25, RZ ;  /* 0x00000019070e7224 */ /* 0x000fe400078e02ff */
[----:B------:R-:W-:-:S04]  /*32d0*/  IMAD.WIDE.U32 R36, R226, UR4, R12 ;  /* 0x00000004e2247c25 */ /* 0x000fc8000f8e000c */
[----:B------:R-:W-:Y:S01]  /*32e0*/  IMAD R105, R226, UR5, R37 ;  /* 0x00000005e2697c24 */ /* 0x000fe2000f8e0225 */
[----:B------:R-:W-:Y:S01]  /*32f0*/  ULDC.64 UR4, c[0x0][0x2e8] ;  /* 0x0000ba0000047ab9 */ /* 0x000fe20000000a00 */
[C---:B------:R-:W-:Y:S01]  /*3300*/  IMAD R39, R11.reuse, R9, R14 ;  /* 0x000000090b277224 */ /* 0x040fe200078e020e */
[C---:B------:R-:W-:Y:S01]  /*3310*/  LEA R104, P4, R36.reuse, UR4, 0x1 ;  /* 0x0000000424687c11 */ /* 0x040fe2000f8808ff */
[----:B------:R-:W-:Y:S02]  /*3320*/  IMAD R41, R11, R26, R15 ;  /* 0x0000001a0b297224 */ /* 0x000fe400078e020f */
[----:B------:R-:W-:Y:S01]  /*3330*/  IMAD.WIDE.U32 R14, R9, R25, RZ ;  /* 0x00000019090e7225 */ /* 0x000fe200078e00ff */
[----:B------:R-:W-:-:S03]  /*3340*/  LEA.HI.X R105, R36, UR5, R105, 0x1, P4 ;  /* 0x0000000524697c11 */ /* 0x000fc6000a0f0c69 */
[----:B------:R-:W-:-:S04]  /*3350*/  IMAD.WIDE.U32 R12, R26, R25, RZ ;  /* 0x000000191a0c7225 */ /* 0x000fc800078e00ff */
[----:B------:R-:W-:Y:S02]  /*3360*/  IMAD.IADD R11, R15, 0x1, R39 ;  /* 0x000000010f0b7824 */ /* 0x000fe400078e0227 */
[----:B------:R-:W-:Y:S01]  /*3370*/  IMAD.IADD R72, R13, 0x1, R41 ;  /* 0x000000010d487824 */ /* 0x000fe200078e0229 */
[----:B------:R-:W-:Y:S06]  /*3380*/  @!P0 BRA `(.L_x_1558) ;  /* 0x0000002400f48947 */ /* 0x000fec0003800000 */
[----:B------:R-:W2:Y:S04]  /*3390*/  LDL R38, [R1+0x10] ;  /* 0x0000100001267983 */ /* 0x000ea80000100800 */
[----:B------:R0:W5:Y:S04]  /*33a0*/  LDL R75, [R1+0x18] ;  /* 0x00001800014b7983 */ /* 0x0001680000100800 */
[----:B------:R0:W5:Y:S04]  /*33b0*/  LDL R74, [R1+0x48] ;  /* 0x00004800014a7983 */ /* 0x0001680000100800 */
[----:B------:R0:W5:Y:S01]  /*33c0*/  LDL R73, [R1+0x4c] ;  /* 0x00004c0001497983 */ /* 0x0001620000100800 */
[----:B------:R-:W-:Y:S01]  /*33d0*/  BSSY B1, `(.L_x_1559) ;  /* 0x000002a000017945 */ /* 0x000fe20003800000 */
        /* <DEDUP_REMOVED lines=9> */
[----:B--2---:R-:W-:-:S13]  /*3470*/  ISETP.GE.AND P0, PT, R38, R95, PT ;  /* 0x0000005f2600720c */ /* 0x004fda0003f06270 */
[----:B0-----:R-:W-:Y:S05]  /*3480*/  @P0 BRA `(.L_x_1560) ;  /* 0x0000000000780947 */ /* 0x001fea0003800000 */
[----:B------:R-:W-:Y:S01]  /*3490*/  IADD3 R39, P4, R78, R14, RZ ;  /* 0x0000000e4e277210 */ /* 0x000fe20007f9e0ff */
[----:B------:R-:W-:Y:S01]  /*34a0*/  ULDC.64 UR4, c[0x0][0x3e8] ;  /* 0x0000fa0000047ab9 */ /* 0x000fe20000000a00 */
[----:B------:R-:W-:Y:S02]  /*34b0*/  IADD3 R41, P5, R82, R12, RZ ;  /* 0x0000000c52297210 */ /* 0x000fe40007fbe0ff */
[----:B------:R-:W-:Y:S02]  /*34c0*/  CS2R R64, SRZ ;  /* 0x0000000000407805 */ /* 0x000fe4000001ff00 */
[----:B------:R-:W-:Y:S01]  /*34d0*/  ISETP.GE.AND P6, PT, R204, R101, PT ;  /* 0x00000065cc00720c */ /* 0x000fe20003fc6270 */
[----:B------:R-:W-:Y:S01]  /*34e0*/  IMAD.X R40, R11, 0x1, R31, P4 ;  /* 0x000000010b287824 */ /* 0x000fe200020e061f */
[----:B------:R-:W-:Y:S01]  /*34f0*/  LEA R38, P4, R39, UR4, 0x1 ;  /* 0x0000000427267c11 */ /* 0x000fe2000f8808ff */
[----:B------:R-:W-:Y:S01]  /*3500*/  IMAD.X R42, R72, 0x1, R33, P5 ;  /* 0x00000001482a7824 */ /* 0x000fe200028e0621 */
[----:B------:R-:W-:-:S02]  /*3510*/  CS2R R66, SRZ ;  /* 0x0000000000427805 */ /* 0x000fc4000001ff00 */
[-C--:B-----5:R-:W-:Y:S02]  /*3520*/  ISETP.GE.AND P5, PT, R75, R101.reuse, PT ;  /* 0x000000654b00720c */ /* 0x0a0fe40003fa6270 */
[----:B------:R-:W-:Y:S01]  /*3530*/  LEA.HI.X R39, R39, UR5, R40, 0x1, P4 ;  /* 0x0000000527277c11 */ /* 0x000fe2000a0f0c28 */
[----:B------:R-:W-:Y:S02]  /*3540*/  ULDC.64 UR4, c[0x0][0x400] ;  /* 0x0001000000047ab9 */ /* 0x000fe40000000a00 */
[C---:B------:R-:W-:Y:S02]  /*3550*/  LEA R40, P4, R41.reuse, UR4, 0x1 ;  /* 0x0000000429287c11 */ /* 0x040fe4000f8808ff */
[----:B------:R0:W5:Y:S02]  /*3560*/  @!P6 LDG.E.64 R64, desc[UR60][R38.64] ;  /* 0x0000003c2640e981 */ /* 0x000164000c1e1b00 */
[----:B------:R-:W-:Y:S02]  /*3570*/  LEA.HI.X R41, R41, UR5, R42, 0x1, P4 ;  /* 0x0000000529297c11 */ /* 0x000fe4000a0f0c2a */
[----:B------:R-:W-:-:S03]  /*3580*/  ISETP.GE.AND P4, PT, R74, R101, PT ;  /* 0x000000654a00720c */ /* 0x000fc60003f86270 */
[----:B------:R0:W5:Y:S01]  /*3590*/  @!P6 LDG.E.64 R66, desc[UR60][R40.64] ;  /* 0x0000003c2842e981 */ /* 0x000162000c1e1b00 */
[----:B------:R-:W-:Y:S02]  /*35a0*/  ISETP.GE.AND P6, PT, R73, R101, PT ;  /* 0x000000654900720c */ /* 0x000fe40003fc6270 */
[----:B------:R-:W-:Y:S02]  /*35b0*/  CS2R R60, SRZ ;  /* 0x00000000003c7805 */ /* 0x000fe4000001ff00 */
[----:B------:R-:W-:Y:S02]  /*35c0*/  CS2R R56, SRZ ;  /* 0x0000000000387805 */ /* 0x000fe4000001ff00 */
[----:B------:R-:W-:Y:S02]  /*35d0*/  CS2R R52, SRZ ;  /* 0x0000000000347805 */ /* 0x000fe4000001ff00 */
[----:B------:R-:W-:Y:S02]  /*35e0*/  CS2R R62, SRZ ;  /* 0x00000000003e7805 */ /* 0x000fe4000001ff00 */
[----:B------:R-:W-:-:S02]  /*35f0*/  CS2R R58, SRZ ;  /* 0x00000000003a7805 */ /* 0x000fc4000001ff00 */
[----:B------:R-:W-:Y:S01]  /*3600*/  CS2R R54, SRZ ;  /* 0x0000000000367805 */ /* 0x000fe2000001ff00 */
[----:B------:R0:W5:Y:S04]  /*3610*/  @!P5 LDG.E.64 R60, desc[UR60][R38.64+0x40] ;  /* 0x0000403c263cd981 */ /* 0x000168000c1e1b00 */
[----:B------:R0:W5:Y:S04]  /*3620*/  @!P4 LDG.E.64 R56, desc[UR60][R38.64+0x80] ;  /* 0x0000803c2638c981 */ /* 0x000168000c1e1b00 */
[----:B------:R0:W5:Y:S04]  /*3630*/  @!P6 LDG.E.64 R52, desc[UR60][R38.64+0xc0] ;  /* 0x0000c03c2634e981 */ /* 0x000168000c1e1b00 */
[----:B------:R0:W5:Y:S04]  /*3640*/  @!P5 LDG.E.64 R62, desc[UR60][R40.64+0x40] ;  /* 0x0000403c283ed981 */ /* 0x000168000c1e1b00 */
[----:B------:R0:W5:Y:S04]  /*3650*/  @!P4 LDG.E.64 R58, desc[UR60][R40.64+0x80] ;  /* 0x0000803c283ac981 */ /* 0x000168000c1e1b00 */
[----:B------:R0:W5:Y:S02]  /*3660*/  @!P6 LDG.E.64 R54, desc[UR60][R40.64+0xc0] ;  /* 0x0000c03c2836e981 */ /* 0x000164000c1e1b00 */
.L_x_1560:
[----:B------:R-:W-:Y:S05]  /*3670*/  BSYNC B1 ;  /* 0x0000000000017941 */ /* 0x000fea0003800000 */
.L_x_1559:
[----:B0-----:R-:W2:Y:S01]  /*3680*/  LDL R38, [R1+0xc8] ;  /* 0x0000c80001267983 */ /* 0x001ea20000100800 */
[----:B------:R-:W-:Y:S01]  /*3690*/  BSSY B1, `(.L_x_1561) ;  /* 0x0000028000017945 */ /* 0x000fe20003800000 */
[----:B------:R-:W-:Y:S02]  /*36a0*/  CS2R R40, SRZ ;  /* 0x0000000000287805 */ /* 0x000fe4000001ff00 */
[----:B------:R-:W-:Y:S02]  /*36b0*/  CS2R R44, SRZ ;  /* 0x00000000002c7805 */ /* 0x000fe4000001ff00 */
[----:B------:R-:W-:Y:S02]  /*36c0*/  CS2R R48, SRZ ;  /* 0x0000000000307805 */ /* 0x000fe4000001ff00 */
[----:B------:R-:W-:Y:S02]  /*36d0*/  CS2R R42, SRZ ;  /* 0x00000000002a7805 */ /* 0x000fe4000001ff00 */
[----:B------:R-:W-:-:S02]  /*36e0*/  CS2R R46, SRZ ;  /* 0x00000000002e7805 */ /* 0x000fc4000001ff00 */
[----:B------:R-:W-:Y:S02]  /*36f0*/  CS2R R50, SRZ ;  /* 0x0000000000327805 */ /* 0x000fe4000001ff00 */
[----:B--2---:R-:W-:Y:S02]  /*3700*/  ISETP.GE.AND P4, PT, R38, R95, PT ;  /* 0x0000005f2600720c */ /* 0x004fe40003f86270 */
[----:B------:R-:W-:-:S11]  /*3710*/  CS2R R38, SRZ ;  /* 0x0000000000267805 */ /* 0x000fd6000001ff00 */
[----:B------:R-:W-:Y:S05]  /*3720*/  @P4 BRA `(.L_x_1562) ;  /* 0x0000000000784947 */ /* 0x000fea0003800000 */
        /* <DEDUP_REMOVED lines=8> */
[----:B------:R-:W-:Y:S02]  /*37b0*/  CS2R R46, SRZ ;  /* 0x00000000002e7805 */ /* 0x000fe4000001ff00 */
[----:B------:R-:W-:Y:S02]  /*37c0*/  IADD3.X R72, R33, R72, R21, P5, P6 ;  /* 0x0000004821487210 */ /* 0x000fe40002fec415 */
[----:B------:R-:W-:Y:S02]  /*37d0*/  LEA R12, P5, R15, UR4, 0x1 ;  /* 0x000000040f0c7c11 */ /* 0x000fe4000f8a08ff */
[----:B------:R-:W-:Y:S02]  /*37e0*/  LEA R14, P6, R11, UR6, 0x1 ;  /* 0x000000060b0e7c11 */ /* 0x000fe4000f8c08ff */
[----:B------:R-:W-:Y:S02]  /*37f0*/  LEA.HI.X R13, R15, UR5, R36, 0x1, P5 ;  /* 0x000000050f0d7c11 */ /* 0x000fe4000a8f0c24 */
[----:B------:R-:W-:-:S02]  /*3800*/  LEA.HI.X R15, R11, UR7, R72, 0x1, P6 ;  /* 0x000000070b0f7c11 */ /* 0x000fc4000b0f0c48 */
[-C--:B------:R-:W-:Y:S02]  /*3810*/  ISETP.GE.AND P5, PT, R204, R101.reuse, PT ;  /* 0x00000065cc00720c */ /* 0x080fe40003fa6270 */
[----:B-----5:R-:W-:Y:S02]  /*3820*/  ISETP.GE.AND P6, PT, R75, R101, PT ;  /* 0x000000654b00720c */ /* 0x020fe40003fc6270 */
[----:B------:R-:W-:Y:S02]  /*3830*/  CS2R R40, SRZ ;  /* 0x0000000000287805 */ /* 0x000fe4000001ff00 */
[----:B------:R-:W-:Y:S02]  /*3840*/  CS2R R36, SRZ ;  /* 0x0000000000247805 */ /* 0x000fe4000001ff00 */
[----:B------:R-:W-:-:S05]  /*3850*/  CS2R R42, SRZ ;  /* 0x00000000002a7805 */ /* 0x000fca000001ff00 */
[----:B------:R0:W5:Y:S04]  /*3860*/  @!P5 LDG.E.64 R48, desc[UR60][R12.64] ;  /* 0x0000003c0c30d981 */ /* 0x000168000c1e1b00 */
[----:B------:R0:W5:Y:S01]  /*3870*/  @!P5 LDG.E.64 R50, desc[UR60][R14.64] ;  /* 0x0000003c0e32d981 */ /* 0x000162000c1e1b00 */
[----:B------:R-:W-:-:S03]  /*3880*/  ISETP.GE.AND P5, PT, R74, R101, PT ;  /* 0x000000654a00720c */ /* 0x000fc60003fa6270 */
[----:B------:R0:W5:Y:S04]  /*3890*/  @!P6 LDG.E.64 R44, desc[UR60][R12.64+0x40] ;  /* 0x0000403c0c2ce981 */ /* 0x000168000c1e1b00 */
[----:B------:R0:W5:Y:S01]  /*38a0*/  @!P6 LDG.E.64 R46, desc[UR60][R14.64+0x40] ;  /* 0x0000403c0e2ee981 */ /* 0x000162000c1e1b00 */
[----:B------:R-:W-:Y:S02]  /*38b0*/  ISETP.GE.AND P6, PT, R73, R101, PT ;  /* 0x000000654900720c */ /* 0x000fe40003fc6270 */
[----:B------:R-:W-:-:S03]  /*38c0*/  CS2R R38, SRZ ;  /* 0x0000000000267805 */ /* 0x000fc6000001ff00 */
[----:B------:R0:W5:Y:S04]  /*38d0*/  @!P5 LDG.E.64 R40, desc[UR60][R12.64+0x80] ;  /* 0x0000803c0c28d981 */ /* 0x000168000c1e1b00 */
[----:B------:R0:W5:Y:S04]  /*38e0*/  @!P5 LDG.E.64 R42, desc[UR60][R14.64+0x80] ;  /* 0x0000803c0e2ad981 */ /* 0x000168000c1e1b00 */
[----:B------:R0:W5:Y:S04]  /*38f0*/  @!P6 LDG.E.64 R36, desc[UR60][R12.64+0xc0] ;  /* 0x0000c03c0c24e981 */ /* 0x000168000c1e1b00 */
[----:B------:R0:W5:Y:S02]  /*3900*/  @!P6 LDG.E.64 R38, desc[UR60][R14.64+0xc0] ;  /* 0x0000c03c0e26e981 */ /* 0x000164000c1e1b00 */
.L_x_1562:
[----:B------:R-:W-:Y:S05]  /*3910*/  BSYNC B1 ;  /* 0x0000000000017941 */ /* 0x000fea0003800000 */
.L_x_1561:
[----:B------:R-:W2:Y:S01]  /*3920*/  LDL R11, [R1+0x68] ;  /* 0x00006800010b7983 */ /* 0x000ea20000100800 */
[----:B0----5:R-:W-:Y:S02]  /*3930*/  IMAD.MOV.U32 R12, RZ, RZ, R53 ;  /* 0x000000ffff0c7224 */ /* 0x021fe400078e0035 */
[----:B------:R-:W-:Y:S02]  /*3940*/  IMAD.MOV.U32 R13, RZ, RZ, R60 ;  /* 0x000000ffff0d7224 */ /* 0x000fe400078e003c */
[----:B------:R-:W-:Y:S01]  /*3950*/  IMAD.MOV.U32 R14, RZ, RZ, R61 ;  /* 0x000000ffff0e7224 */ /* 0x000fe200078e003d */
[----:B------:R-:W-:Y:S01]  /*3960*/  PRMT R124, R12, 0x7610, R124 ;  /* 0x000076100c7c7816 */ /* 0x000fe2000000007c */
[----:B------:R-:W-:Y:S01]  /*3970*/  IMAD.MOV.U32 R12, RZ, RZ, R57 ;  /* 0x000000ffff0c7224 */ /* 0x000fe200078e0039 */
[----:B------:R-:W-:Y:S01]  /*3980*/  PRMT R109, R109, 0x5410, R13 ;  /* 0x000054106d6d7816 */ /* 0x000fe2000000000d */
[----:B------:R-:W-:Y:S01]  /*3990*/  IMAD.MOV.U32 R13, RZ, RZ, R54 ;  /* 0x000000ffff0d7224 */ /* 0x000fe200078e0036 */
[----:B------:R-:W-:Y:S01]  /*39a0*/  PRMT R110, R110, 0x5410, R14 ;  /* 0x000054106e6e7816 */ /* 0x000fe2000000000e */
[----:B------:R-:W-:Y:S01]  /*39b0*/  IMAD.MOV.U32 R14, RZ, RZ, R55 ;  /* 0x000000ffff0e7224 */ /* 0x000fe200078e0037 */
[----:B------:R-:W-:Y:S01]  /*39c0*/  PRMT R108, R108, 0x5410, R12 ;  /* 0x000054106c6c7816 */ /* 0x000fe2000000000c */
[----:B------:R-:W-:Y:S01]  /*39d0*/  IMAD.MOV.U32 R12, RZ, RZ, R65 ;  /* 0x000000ffff0c7224 */ /* 0x000fe200078e0041 */
[----:B------:R-:W-:-:S02]  /*39e0*/  PRMT R125, R13, 0x7610, R125 ;  /* 0x000076100d7d7816 */ /* 0x000fc4000000007d */
[----:B------:R-:W-:Y:S02]  /*39f0*/  PRMT R126, R14, 0x7610, R126 ;  /* 0x000076100e7e7816 */ /* 0x000fe4000000007e */
[----:B--2---:R-:W-:Y:S01]  /*3a00*/  R2UR UR4, R11 ;  /* 0x000000000b0472ca */ /* 0x004fe200000e0000 */
[----:B------:R-:W-:-:S05]  /*3a10*/  IMAD.MOV.U32 R11, RZ, RZ, R52 ;  /* 0x000000ffff0b7224 */ /* 0x000fca00078e0034 */
[----:B------:R-:W-:Y:S01]  /*3a20*/  PRMT R123, R11, 0x7610, R123 ;  /* 0x000076100b7b7816 */ /* 0x000fe2000000007b */
[----:B------:R-:W-:-:S05]  /*3a30*/  IMAD.MOV.U32 R11, RZ, RZ, R56 ;  /* 0x000000ffff0b7224 */ /* 0x000fca00078e0038 */
[----:B------:R-:W-:Y:S01]  /*3a40*/  PRMT R106, R106, 0x5410, R11 ;  /* 0x000054106a6a7816 */ /* 0x000fe2000000000b */
[----:B------:R-:W-:Y:S01]  /*3a50*/  IMAD.MOV.U32 R11, RZ, RZ, R64 ;  /* 0x000000ffff0b7224 */ /* 0x000fe200078e0040 */
[----:B------:R-:W-:-:S04]  /*3a60*/  UISETP.NE.AND UP0, UPT, UR4, 0x3, UPT ;  /* 0x000000030400788c */ /* 0x000fc8000bf05270 */
[----:B------:R-:W-:Y:S01]  /*3a70*/  PRMT R74, R12, 0x5410, R11 ;  /* 0x000054100c4a7816 */ /* 0x000fe2000000000b */
[----:B------:R-:W-:Y:S01]  /*3a80*/  IMAD.MOV.U32 R11, RZ, RZ, R58 ;  /* 0x000000ffff0b7224 */ /* 0x000fe200078e003a */
[----:B------:R-:W-:Y:S01]  /*3a90*/  PLOP3.LUT P5, PT, PT, PT, UP0, 0x80, 0x0 ;  /* 0x000000000000781c */ /* 0x000fe20003faf008 */
[----:B------:R-:W-:-:S03]  /*3aa0*/  IMAD.MOV.U32 R12, RZ, RZ, R59 ;  /* 0x000000ffff0c7224 */ /* 0x000fc600078e003b */
[----:B------:R-:W-:Y:S01]  /*3ab0*/  PRMT R127, R11, 0x7610, R127 ;  /* 0x000076100b7f7816 */ /* 0x000fe2000000007f */
[----:B------:R-:W-:Y:S01]  /*3ac0*/  IMAD.MOV.U32 R11, RZ, RZ, R62 ;  /* 0x000000ffff0b7224 */ /* 0x000fe200078e003e */
[----:B------:R-:W-:Y:S01]  /*3ad0*/  PRMT R128, R12, 0x7610, R128 ;  /* 0x000076100c807816 */ /* 0x000fe20000000080 */
[----:B------:R-:W-:-:S03]  /*3ae0*/  IMAD.MOV.U32 R12, RZ, RZ, R63 ;  /* 0x000000ffff0c7224 */ /* 0x000fc600078e003f */
[----:B------:R-:W-:Y:S01]  /*3af0*/  PRMT R129, R11, 0x7610, R129 ;  /* 0x000076100b817816 */ /* 0x000fe20000000081 */
[----:B------:R-:W-:Y:S01]  /*3b00*/  IMAD.MOV.U32 R11, RZ, RZ, R66 ;  /* 0x000000ffff0b7224 */ /* 0x000fe200078e0042 */
[----:B------:R-:W-:Y:S01]  /*3b10*/  PRMT R130, R12, 0x7610, R130 ;  /* 0x000076100c827816 */ /* 0x000fe20000000082 */
[----:B------:R-:W-:-:S05]  /*3b20*/  IMAD.MOV.U32 R12, RZ, RZ, R67 ;  /* 0x000000ffff0c7224 */ /* 0x000fca00078e0043 */
[----:B------:R-:W-:Y:S01]  /*3b30*/  PRMT R75, R11, 0x5410, R12 ;  /* 0x000054100b4b7816 */ /* 0x000fe2000000000c */
[----:B------:R-:W-:Y:S02]  /*3b40*/  IMAD.MOV.U32 R11, RZ, RZ, R36 ;  /* 0x000000ffff0b7224 */ /* 0x000fe400078e0024 */
        /* <DEDUP_REMOVED lines=29> */
[----:B------:R-:W-:Y:S02]  /*3d20*/  PRMT R121, R11, 0x7610, R121 ;  /* 0x000076100b797816 */ /* 0x000fe40000000079 */
[----:B------:R-:W-:Y:S01]  /*3d30*/  PRMT R122, R12, 0x7610, R122 ;  /* 0x000076100c7a7816 */ /* 0x000fe2000000007a */
[----:B------:R-:W-:Y:S06]  /*3d40*/  @!P5 BRA `(.L_x_1563) ;  /* 0x000000000004d947 */ /* 0x000fec0003800000 */
[----:B------:R-:W-:Y:S01]  /*3d50*/  BPT.TRAP 0x1 ;  /* 0x000000040000795c */ /* 0x000fe20000300000 */
.L_x_1563:
[----:B------:R-:W2:Y:S01]  /*3d60*/  LDL R11, [R1+0x50] ;  /* 0x00005000010b7983 */ /* 0x000ea20000100800 */
[----:B------:R-:W-:Y:S01]  /*3d70*/  IMAD R88, R200, 0x8, R17 ;  /* 0x00000008c8587824 */ /* 0x000fe200078e0211 */
[----:B------:R-:W-:Y:S01]  /*3d80*/  BSSY B1, `(.L_x_1564) ;  /* 0x0000004000017945 */ /* 0x000fe20003800000 */
[----:B--2---:R-:W-:-:S04]  /*3d90*/  SHF.L.U32 R100, R11, 0x1f, RZ ;  /* 0x0000001f0b647819 */ /* 0x004fc800000006ff */
[----:B------:R-:W0:Y:S02]  /*3da0*/  SYNCS.PHASECHK.TRANS64.TRYWAIT P6, [R88+URZ+0x30890], R100 ;  /* 0x03089064580075a7 */ /* 0x000e2400080c017f */
[----:B0-----:R-:W-:Y:S05]  /*3db0*/  @!P6 BRA `(.L_x_1565) ;  /* 0x000002a00004e947 */ /* 0x001fea0003800000 */
.L_x_1996:
[----:B------:R-:W-:Y:S05]  /*3dc0*/  BSYNC B1 ;  /* 0x0000000000017941 */ /* 0x000fea0003800000 */
.L_x_1564:
[----:B------:R-:W-:-:S03]  /*3dd0*/  UMOV UR4, 0xffffffff ;  /* 0xffffffff00047882 */ /* 0x000fc60000000000 */
[----:B------:R-:W-:Y:S05]  /*3de0*/  BRA.DIV UR4, `(.L_x_1566) ;  /* 0x000002a2040c7947 */ /* 0x000fea000b800000 */
[----:B------:R1:W2:Y:S04]  /*3df0*/  SHFL.IDX PT, R72, R105, RZ, 0x181f ;  /* 0x00181fff69487589 */ /* 0x0002a800000e0000 */
[----:B------:R1:W3:Y:S02]  /*3e00*/  SHFL.IDX PT, R11, R104, RZ, 0x181f ;  /* 0x00181fff680b7589 */ /* 0x0002e400000e0000 */
.L_x_2000:
        /* <DEDUP_REMOVED lines=13> */
[----:B------:R-:W-:Y:S02]  /*3ee0*/  PRMT R65, R75, 0x5410, R65 ;  /* 0x000054104b417816 */ /* 0x000fe40000000041 */
[----:B------:R-:W-:-:S02]  /*3ef0*/  PRMT R64, R74, 0x5432, R64 ;  /* 0x000054324a407816 */ /* 0x000fc40000000040 */
[----:B------:R-:W-:Y:S02]  /*3f00*/  PRMT R67, R74, 0x5410, R73 ;  /* 0x000054104a437816 */ /* 0x000fe40000000049 */
[----:B------:R-:W-:Y:S02]  /*3f10*/  PRMT R73, R75, 0x5432, R66 ;  /* 0x000054324b497816 */ /* 0x000fe40000000042 */
[C---:B0-----:R-:W-:Y:S01]  /*3f20*/  LOP3.LUT R75, R13.reuse, 0xffff0000, RZ, 0xc0, !PT ;  /* 0xffff00000d4b7812 */ /* 0x041fe200078ec0ff */
[----:B------:R-:W-:Y:S01]  /*3f30*/  IMAD.U32 R13, R13, 0x10000, RZ ;  /* 0x000100000d0d7824 */ /* 0x000fe200078e00ff */
[----:B------:R-:W-:Y:S01]  /*3f40*/  LOP3.LUT R74, R65, 0xffff0000, RZ, 0xc0, !PT ;  /* 0xffff0000414a7812 */ /* 0x000fe200078ec0ff */
[C---:B------:R-:W-:Y:S01]  /*3f50*/  IMAD.U32 R103, R67.reuse, 0x10000, RZ ;  /* 0x0001000043677824 */ /* 0x040fe200078e00ff */
[C---:B------:R-:W-:Y:S01]  /*3f60*/  LOP3.LUT R102, R64.reuse, 0xffff0000, RZ, 0xc0, !PT ;  /* 0xffff000040667812 */ /* 0x040fe200078ec0ff */
[----:B------:R-:W-:Y:S01]  /*3f70*/  IMAD.U32 R64, R64, 0x10000, RZ ;  /* 0x0001000040407824 */ /* 0x000fe200078e00ff */
[----:B------:R-:W-:Y:S01]  /*3f80*/  LOP3.LUT R67, R67, 0xffff0000, RZ, 0xc0, !PT ;  /* 0xffff000043437812 */ /* 0x000fe200078ec0ff */
[----:B------:R-:W-:Y:S01]  /*3f90*/  FMUL.FTZ R66, R75, R74 ;  /* 0x0000004a4b427220 */ /* 0x000fe20000410000 */
[----:B------:R-:W-:-:S02]  /*3fa0*/  IMAD.U32 R65, R65, 0x10000, RZ ;  /* 0x0001000041417824 */ /* 0x000fc400078e00ff */
[-C--:B------:R-:W-:Y:S01]  /*3fb0*/  FMUL.FTZ R75, R75, R102.reuse ;  /* 0x000000664b4b7220 */ /* 0x080fe20000410000 */
[C---:B------:R-:W-:Y:S01]  /*3fc0*/  FFMA.FTZ R66, R13.reuse, R102, -R66 ;  /* 0x000000660d427223 */ /* 0x040fe20000010842 */
[C---:B------:R-:W-:Y:S02]  /*3fd0*/  LOP3.LUT R102, R14.reuse, 0xffff0000, RZ, 0xc0, !PT ;  /* 0xffff00000e667812 */ /* 0x040fe400078ec0ff */
        /* <DEDUP_REMOVED lines=14> */
[----:B------:R-:W-:Y:S01]  /*40c0*/  FFMA.FTZ R15, R102, R67, -R15 ;  /* 0x00000043660f7223 */ /* 0x000fe2000001080f */
[----:B------:R-:W-:Y:S01]  /*40d0*/  LOP3.LUT R67, R12, 0xffff0000, RZ, 0xc0, !PT ;  /* 0xffff00000c437812 */ /* 0x000fe200078ec0ff */
[----:B------:R-:W-:Y:S01]  /*40e0*/  FFMA.FTZ R74, R102, R73, R74 ;  /* 0x00000049664a7223 */ /* 0x000fe2000001004a */
[----:B------:R-:W-:-:S03]  /*40f0*/  IMAD.U32 R12, R12, 0x10000, RZ ;  /* 0x000100000c0c7824 */ /* 0x000fc600078e00ff */
[C---:B------:R-:W-:Y:S01]  /*4100*/  FMUL.FTZ R73, R67.reuse, R65 ;  /* 0x0000004143497220 */ /* 0x040fe20000410000 */
[-C--:B------:R-:W-:Y:S01]  /*4110*/  FMUL.FTZ R102, R67, R64.reuse ;  /* 0x0000004043667220 */ /* 0x080fe20000410000 */
[----:B------:R-:W-:Y:S02]  /*4120*/  F2FP.BF16.F32.PACK_AB R15, R74, R15 ;  /* 0x0000000f4a0f723e */ /* 0x000fe400000010ff */
[C---:B------:R-:W-:Y:S01]  /*4130*/  FFMA.FTZ R73, R12.reuse, R64, -R73 ;  /* 0x000000400c497223 */ /* 0x040fe20000010849 */
[----:B------:R-:W-:-:S05]  /*4140*/  FFMA.FTZ R102, R12, R65, R102 ;  /* 0x000000410c667223 */ /* 0x000fca0000010066 */
[----:B------:R-:W-:-:S07]  /*4150*/  F2FP.BF16.F32.PACK_AB R12, R102, R73 ;  /* 0x00000049660c723e */ /* 0x000fce00000010ff */
.L_x_1572:
[----:B------:R-:W-:Y:S05]  /*4160*/  BSYNC B3 ;  /* 0x0000000000037941 */ /* 0x000fea0003800000 */
.L_x_1571:
[----:B---3--:R-:W-:-:S04]  /*4170*/  LEA R64, P0, R18, R11, 0x1 ;  /* 0x0000000b12407211 */ /* 0x008fc800078008ff */
[----:B--2---:R-:W-:-:S05]  /*4180*/  LEA.HI.X R65, R18, R72, R19, 0x1, P0 ;  /* 0x0000004812417211 */ /* 0x004fca00000f0c13 */
[----:B0-----:R4:W-:Y:S04]  /*4190*/  ST.E.128 desc[UR60][R64.64], R12 ;  /* 0x0000000c40007985 */ /* 0x0019e8000c101d3c */
.L_x_1570:
[----:B------:R-:W-:Y:S05]  /*41a0*/  BSYNC B2 ;  /* 0x0000000000027941 */ /* 0x000fea0003800000 */
.L_x_1569:
[----:B------:R-:W-:Y:S01]  /*41b0*/  ISETP.NE.AND P0, PT, R71, RZ, PT ;  /* 0x000000ff4700720c */ /* 0x000fe20003f05270 */
[----:B------:R-:W-:-:S12]  /*41c0*/  BSSY B2, `(.L_x_1573) ;  /* 0x0000037000027945 */ /* 0x000fd80003800000 */
[----:B------:R-:W-:Y:S05]  /*41d0*/  @!P0 BRA `(.L_x_1574) ;  /* 0x0000000000d48947 */ /* 0x000fea0003800000 */
[----:B----4-:R-:W4:Y:S01]  /*41e0*/  LDL R12, [R1+0x18] ;  /* 0x00001800010c7983 */ /* 0x010f220000100800 */
[----:B------:R-:W-:Y:S01]  /*41f0*/  BSSY B3, `(.L_x_1575) ;  /* 0x0000030000037945 */ /* 0x000fe20003800000 */
[----:B----4-:R-:W-:Y:S02]  /*4200*/  ISETP.GE.AND P0, PT, R12, R101, PT ;  /* 0x000000650c00720c */ /* 0x010fe40003f06270 */
[----:B------:R4:W0:Y:S11]  /*4210*/  LDS.128 R12, [R90+0x22400] ;  /* 0x022400005a0c7984 */ /* 0x0008360000000c00 */
        /* <DEDUP_REMOVED lines=8> */
[----:B------:R-:W-:Y:S02]  /*42a0*/  LOP3.LUT R62, R61, 0xffff0000, RZ, 0xc0, !PT ;  /* 0xffff00003d3e7812 */ /* 0x000fe400078ec0ff */
[C---:B------:R-:W-:Y:S01]  /*42b0*/  LOP3.LUT R66, R60.reuse, 0xffff0000, RZ, 0xc0, !PT ;  /* 0xffff00003c427812 */ /* 0x040fe200078ec0ff */
[----:B------:R-:W-:Y:S01]  /*42c0*/  IMAD.U32 R60, R60, 0x10000, RZ ;  /* 0x000100003c3c7824 */ /* 0x000fe200078e00ff */
[----:B------:R-:W-:Y:S01]  /*42d0*/  SHF.R.U32.HI R63, RZ, 0x10, R63 ;  /* 0x00000010ff3f7819 */ /* 0x000fe2000001163f */
[C---:B------:R-:W-:Y:S01]  /*42e0*/  FMUL.FTZ R74, R67.reuse, R62 ;  /* 0x0000003e434a7220 */ /* 0x040fe20000410000 */
        /* <DEDUP_REMOVED lines=23> */
[----:B------:R-:W-:Y:S01]  /*4460*/  IMAD.U32 R66, R61, 0x10000, RZ ;  /* 0x000100003d427824 */ /* 0x000fe200078e00ff */
[C---:B------:R-:W-:Y:S01]  /*4470*/  LOP3.LUT R61, R12.reuse, 0xffff0000, RZ, 0xc0, !PT ;  /* 0xffff00000c3d7812 */ /* 0x040fe200078ec0ff */
[----:B------:R-:W-:Y:S02]  /*4480*/  IMAD.U32 R63, R12, 0x10000, RZ ;  /* 0x000100000c3f7824 */ /* 0x000fe400078e00ff */
[----:B------:R-:W-:Y:S02]  /*4490*/  F2FP.BF16.F32.PACK_AB R15, R15, R64 ;  /* 0x000000400f0f723e */ /* 0x000fe400000010ff */
[C---:B------:R-:W-:Y:S01]  /*44a0*/  FMUL.FTZ R12, R61.reuse, R66 ;  /* 0x000000423d0c7220 */ /* 0x040fe20000410000 */
[----:B------:R-:W-:-:S03]  /*44b0*/  FMUL.FTZ R61, R61, R60 ;  /* 0x0000003c3d3d7220 */ /* 0x000fc60000410000 */
[C---:B------:R-:W-:Y:S01]  /*44c0*/  FFMA.FTZ R12, R63.reuse, R60, -R12 ;  /* 0x0000003c3f0c7223 */ /* 0x040fe2000001080c */
[----:B------:R-:W-:-:S05]  /*44d0*/  FFMA.FTZ R61, R63, R66, R61 ;  /* 0x000000423f3d7223 */ /* 0x000fca000001003d */
[----:B------:R-:W-:-:S07]  /*44e0*/  F2FP.BF16.F32.PACK_AB R12, R61, R12 ;  /* 0x0000000c3d0c723e */ /* 0x000fce00000010ff */
.L_x_1576:
[----:B------:R-:W-:Y:S05]  /*44f0*/  BSYNC B3 ;  /* 0x0000000000037941 */ /* 0x000fea0003800000 */
.L_x_1575:
[----:B---3--:R-:W-:-:S04]  /*4500*/  LEA R60, P0, R201, R11, 0x1 ;  /* 0x0000000bc93c7211 */ /* 0x008fc800078008ff */
[----:B--2---:R-:W-:-:S05]  /*4510*/  LEA.HI.X R61, R201, R72, R224, 0x1, P0 ;  /* 0x00000048c93d7211 */ /* 0x004fca00000f0ce0 */
[----:B0-----:R0:W-:Y:S04]  /*4520*/  ST.E.128 desc[UR60][R60.64], R12 ;  /* 0x0000000c3c007985 */ /* 0x0011e8000c101d3c */
.L_x_1574:
[----:B------:R-:W-:Y:S05]  /*4530*/  BSYNC B2 ;  /* 0x0000000000027941 */ /* 0x000fea0003800000 */
.L_x_1573:
[----:B------:R-:W-:Y:S01]  /*4540*/  ISETP.NE.AND P0, PT, R76, RZ, PT ;  /* 0x000000ff4c00720c */ /* 0x000fe20003f05270 */
[----:B------:R-:W-:-:S12]  /*4550*/  BSSY B2, `(.L_x_1577) ;  /* 0x0000039000027945 */ /* 0x000fd80003800000 */
[----:B------:R-:W-:Y:S05]  /*4560*/  @!P0 BRA `(.L_x_1578) ;  /* 0x0000000000dc8947 */ /* 0x000fea0003800000 */
[----:B0---4-:R-:W4:Y:S01]  /*4570*/  LDL R12, [R1+0x48] ;  /* 0x00004800010c7983 */ /* 0x011f220000100800 */
[----:B------:R-:W-:Y:S01]  /*4580*/  BSSY B3, `(.L_x_1579) ;  /* 0x0000031000037945 */ /* 0x000fe20003800000 */
[----:B----4-:R-:W-:Y:S02]  /*4590*/  ISETP.GE.AND P0, PT, R12, R101, PT ;  /* 0x000000650c00720c */ /* 0x010fe40003f06270 */
[----:B------:R0:W4:Y:S11]  /*45a0*/  LDS.128 R12, [R90+0x24400] ;  /* 0x024400005a0c7984 */ /* 0x0001360000000c00 */
[----:B0-----:R-:W-:Y:S05]  /*45b0*/  @P0 BRA `(.L_x_1580) ;  /* 0x0000000000b40947 */ /* 0x001fea0003800000 */
[--C-:B------:R-:W-:Y:S02]  /*45c0*/  SHF.R.U64 R56, R56, 0x10, R57.reuse ;  /* 0x0000001038387819 */ /* 0x100fe40000001239 */
[----:B------:R-:W-:Y:S02]  /*45d0*/  SHF.R.U32.HI R60, RZ, 0x10, R57 ;  /* 0x00000010ff3c7819 */ /* 0x000fe40000011639 */
[--C-:B------:R-:W-:Y:S02]  /*45e0*/  SHF.R.U64 R57, R58, 0x10, R59.reuse ;  /* 0x000000103a397819 */ /* 0x100fe4000000123b */
[----:B------:R-:W-:Y:S02]  /*45f0*/  SHF.R.U32.HI R61, RZ, 0x10, R59 ;  /* 0x00000010ff3d7819 */ /* 0x000fe4000001163b */
[----:B------:R-:W-:Y:S01]  /*4600*/  PRMT R59, R127, 0x5410, R57 ;  /* 0x000054107f3b7816 */ /* 0x000fe20000000039 */
[----:B----4-:R-:W-:Y:S01]  /*4610*/  IMAD.U32 R57, R13, 0x10000, RZ ;  /* 0x000100000d397824 */ /* 0x010fe200078e00ff */
[----:B------:R-:W-:-:S02]  /*4620*/  PRMT R56, R106, 0x5432, R56 ;  /* 0x000054326a387816 */ /* 0x000fc40000000038 */
[----:B------:R-:W-:Y:S02]  /*4630*/  LOP3.LUT R63, R13, 0xffff0000, RZ, 0xc0, !PT ;  /* 0xffff00000d3f7812 */ /* 0x000fe400078ec0ff */
[----:B------:R-:W-:Y:S02]  /*4640*/  LOP3.LUT R62, R59, 0xffff0000, RZ, 0xc0, !PT ;  /* 0xffff00003b3e7812 */ /* 0x000fe400078ec0ff */
[C---:B------:R-:W-:Y:S01]  /*4650*/  LOP3.LUT R58, R56.reuse, 0xffff0000, RZ, 0xc0, !PT ;  /* 0xffff0000383a7812 */ /* 0x040fe200078ec0ff */
[----:B------:R-:W-:Y:S02]  /*4660*/  IMAD.U32 R56, R56, 0x10000, RZ ;  /* 0x0001000038387824 */ /* 0x000fe400078e00ff */
[C---:B------:R-:W-:Y:S02]  /*4670*/  FMUL.FTZ R64, R63.reuse, R62 ;  /* 0x0000003e3f407220 */ /* 0x040fe40000410000 */
[-C--:B------:R-:W-:Y:S02]  /*4680*/  FMUL.FTZ R13, R63, R58.reuse ;  /* 0x0000003a3f0d7220 */ /* 0x080fe40000410000 */
[----:B------:R-:W-:-:S02]  /*4690*/  FFMA.FTZ R58, R57, R58, -R64 ;  /* 0x0000003a393a7223 */ /* 0x000fc40000010840 */
[----:B------:R-:W-:Y:S01]  /*46a0*/  FFMA.FTZ R57, R57, R62, R13 ;  /* 0x0000003e39397223 */ /* 0x000fe2000001000d */
[----:B------:R-:W-:Y:S02]  /*46b0*/  PRMT R13, R108, 0x5432, R60 ;  /* 0x000054326c0d7816 */ /* 0x000fe4000000003c */
[----:B------:R-:W-:Y:S02]  /*46c0*/  PRMT R60, R128, 0x5410, R61 ;  /* 0x00005410803c7816 */ /* 0x000fe4000000003d */
[----:B------:R-:W-:Y:S01]  /*46d0*/  LOP3.LUT R62, R14, 0xffff0000, RZ, 0xc0, !PT ;  /* 0xffff00000e3e7812 */ /* 0x000fe200078ec0ff */
[C---:B------:R-:W-:Y:S01]  /*46e0*/  IMAD.U32 R63, R13.reuse, 0x10000, RZ ;  /* 0x000100000d3f7824 */ /* 0x040fe200078e00ff */
[----:B------:R-:W-:Y:S01]  /*46f0*/  LOP3.LUT R13, R13, 0xffff0000, RZ, 0xc0, !PT ;  /* 0xffff00000d0d7812 */ /* 0x000fe200078ec0ff */
[----:B------:R-:W-:Y:S01]  /*4700*/  IMAD.U32 R61, R60, 0x10000, RZ ;  /* 0x000100003c3d7824 */ /* 0x000fe200078e00ff */
[----:B------:R-:W-:Y:S01]  /*4710*/  F2FP.BF16.F32.PACK_AB R57, R57, R58 ;  /* 0x0000003a3939723e */ /* 0x000fe200000010ff */
[----:B------:R-:W-:-:S02]  /*4720*/  IMAD.U32 R14, R14, 0x10000, RZ ;  /* 0x000100000e0e7824 */ /* 0x000fc400078e00ff */
[C---:B------:R-:W-:Y:S01]  /*4730*/  FMUL.FTZ R65, R62.reuse, R61 ;  /* 0x0000003d3e417220 */ /* 0x040fe20000410000 */
[----:B------:R-:W-:-:S03]  /*4740*/  FMUL.FTZ R62, R62, R63 ;  /* 0x0000003f3e3e7220 */ /* 0x000fc60000410000 */
[C---:B------:R-:W-:Y:S01]  /*4750*/  FFMA.FTZ R65, R14.reuse, R63, -R65 ;  /* 0x0000003f0e417223 */ /* 0x040fe20000010841 */
[----:B------:R-:W-:Y:S01]  /*4760*/  FFMA.FTZ R62, R14, R61, R62 ;  /* 0x0000003d0e3e7223 */ /* 0x000fe2000001003e */
[----:B------:R-:W-:Y:S01]  /*4770*/  LOP3.LUT R61, R60, 0xffff0000, RZ, 0xc0, !PT ;  /* 0xffff00003c3d7812 */ /* 0x000fe200078ec0ff */
[C---:B------:R-:W-:Y:S01]  /*4780*/  IMAD.U32 R60, R15.reuse, 0x10000, RZ ;  /* 0x000100000f3c7824 */ /* 0x040fe200078e00ff */
[----:B------:R-:W-:-:S05]  /*4790*/  LOP3.LUT R14, R15, 0xffff0000, RZ, 0xc0, !PT ;  /* 0xffff00000f0e7812 */ /* 0x000fca00078ec0ff */
[C---:B------:R-:W-:Y:S01]  /*47a0*/  FMUL.FTZ R15, R14.reuse, R61 ;  /* 0x0000003d0e0f7220 */ /* 0x040fe20000410000 */
[----:B------:R-:W-:-:S03]  /*47b0*/  FMUL.FTZ R14, R14, R13 ;  /* 0x0000000d0e0e7220 */ /* 0x000fc60000410000 */
[C---:B------:R-:W-:Y:S01]  /*47c0*/  FFMA.FTZ R15, R60.reuse, R13, -R15 ;  /* 0x0000000d3c0f7223 */ /* 0x040fe2000001080f */
[----:B------:R-:W-:Y:S01]  /*47d0*/  FFMA.FTZ R14, R60, R61, R14 ;  /* 0x0000003d3c0e7223 */ /* 0x000fe2000001000e */
[C---:B------:R-:W-:Y:S01]  /*47e0*/  LOP3.LUT R13, R12.reuse, 0xffff0000, RZ, 0xc0, !PT ;  /* 0xffff00000c0d7812 */ /* 0x040fe200078ec0ff */
[----:B------:R-:W-:Y:S02]  /*47f0*/  IMAD.U32 R60, R59, 0x10000, RZ ;  /* 0x000100003b3c7824 */ /* 0x000fe400078e00ff */
[----:B------:R-:W-:Y:S01]  /*4800*/  IMAD.U32 R59, R12, 0x10000, RZ ;  /* 0x000100000c3b7824 */ /* 0x000fe200078e00ff */
[----:B------:R-:W-:Y:S01]  /*4810*/  F2FP.BF16.F32.PACK_AB R15, R14, R15 ;  /* 0x0000000f0e0f723e */ /* 0x000fe200000010ff */
[C---:B------:R-:W-:Y:S01]  /*4820*/  FMUL.FTZ R12, R13.reuse, R60 ;  /* 0x0000003c0d0c7220 */ /* 0x040fe20000410000 */
[-C--:B------:R-:W-:Y:S01]  /*4830*/  FMUL.FTZ R13, R13, R56.reuse ;  /* 0x000000380d0d7220 */ /* 0x080fe20000410000 */
[----:B------:R-:W-:Y:S02]  /*4840*/  F2FP.BF16.F32.PACK_AB R14, R62, R65 ;  /* 0x000000413e0e723e */ /* 0x000fe400000010ff */
[C---:B------:R-:W-:Y:S01]  /*4850*/  FFMA.FTZ R12, R59.reuse, R56, -R12 ;  /* 0x000000383b0c7223 */ /* 0x040fe2000001080c */
[----:B------:R-:W-:-:S05]  /*4860*/  FFMA.FTZ R13, R59, R60, R13 ;  /* 0x0000003c3b0d7223 */ /* 0x000fca000001000d */
[----:B------:R-:W-:Y:S01]  /*4870*/  F2FP.BF16.F32.PACK_AB R12, R13, R12 ;  /* 0x0000000c0d0c723e */ /* 0x000fe200000010ff */
[----:B------:R-:W-:-:S07]  /*4880*/  IMAD.MOV.U32 R13, RZ, RZ, R57 ;  /* 0x000000ffff0d7224 */ /* 0x000fce00078e0039 */
.L_x_1580:
[----:B------:R-:W-:Y:S05]  /*4890*/  BSYNC B3 ;  /* 0x0000000000037941 */ /* 0x000fea0003800000 */
.L_x_1579:
[----:B------:R-:W2:Y:S01]  /*48a0*/  LDL R58, [R1+0x8] ;  /* 0x00000800013a7983 */ /* 0x000ea20000100800 */
[----:B---3--:R-:W-:-:S04]  /*48b0*/  LEA R56, P0, R22, R11, 0x1 ;  /* 0x0000000b16387211 */ /* 0x008fc800078008ff */
[----:B--2---:R-:W-:-:S05]  /*48c0*/  LEA.HI.X R57, R22, R72, R58, 0x1, P0 ;  /* 0x0000004816397211 */ /* 0x004fca00000f0c3a */
[----:B----4-:R0:W-:Y:S04]  /*48d0*/  ST.E.128 desc[UR60][R56.64], R12 ;  /* 0x0000000c38007985 */ /* 0x0101e8000c101d3c */
.L_x_1578:
[----:B------:R-:W-:Y:S05]  /*48e0*/  BSYNC B2 ;  /* 0x0000000000027941 */ /* 0x000fea0003800000 */
.L_x_1577:
[----:B------:R-:W-:-:S13]  /*48f0*/  ISETP.NE.AND P0, PT, R77, RZ, PT ;  /* 0x000000ff4d00720c */ /* 0x000fda0003f05270 */
[----:B------:R-:W-:Y:S05]  /*4900*/  @!P0 BRA `(.L_x_1568) ;  /* 0x0000000000dc8947 */ /* 0x000fea0003800000 */
[----:B------:R-:W5:Y:S01]  /*4910*/  LDL R58, [R1+0x4c] ;  /* 0x00004c00013a7983 */ /* 0x000f620000100800 */
[C---:B0--3--:R-:W-:Y:S01]  /*4920*/  LEA R56, P0, R23.reuse, R11, 0x1 ;  /* 0x0000000b17387211 */ /* 0x049fe200078008ff */
[----:B------:R-:W-:Y:S02]  /*4930*/  BSSY B2, `(.L_x_1581) ;  /* 0x0000033000027945 */ /* 0x000fe40003800000 */
[----:B----4-:R0:W3:Y:S01]  /*4940*/  LDS.128 R12, [R90+0x26400] ;  /* 0x026400005a0c7984 */ /* 0x0100e20000000c00 */
[----:B--2---:R-:W-:Y:S02]  /*4950*/  LEA.HI.X R57, R23, R72, R229, 0x1, P0 ;  /* 0x0000004817397211 */ /* 0x004fe400000f0ce5 */
[----:B-----5:R-:W-:-:S13]  /*4960*/  ISETP.GE.AND P6, PT, R58, R101, PT ;  /* 0x000000653a00720c */ /* 0x020fda0003fc6270 */
[----:B0--3--:R-:W-:Y:S05]  /*4970*/  @P6 BRA `(.L_x_1582) ;  /* 0x0000000000b86947 */ /* 0x009fea0003800000 */
[----:B------:R-:W-:Y:S02]  /*4980*/  SHF.R.U64 R54, R54, 0x10, R55 ;  /* 0x0000001036367819 */ /* 0x000fe40000001237 */
[----:B------:R-:W-:Y:S02]  /*4990*/  SHF.R.U64 R52, R52, 0x10, R53 ;  /* 0x0000001034347819 */ /* 0x000fe40000001235 */
[----:B------:R-:W-:Y:S02]  /*49a0*/  PRMT R125, R125, 0x5410, R54 ;  /* 0x000054107d7d7816 */ /* 0x000fe40000000036 */
[----:B------:R-:W-:Y:S01]  /*49b0*/  PRMT R123, R123, 0x5410, R52 ;  /* 0x000054107b7b7816 */ /* 0x000fe20000000034 */
[C---:B------:R-:W-:Y:S01]  /*49c0*/  IMAD.U32 R52, R13.reuse, 0x10000, RZ ;  /* 0x000100000d347824 */ /* 0x040fe200078e00ff */
[----:B------:R-:W-:Y:S02]  /*49d0*/  LOP3.LUT R54, R13, 0xffff0000, RZ, 0xc0, !PT ;  /* 0xffff00000d367812 */ /* 0x000fe400078ec0ff */
[C---:B------:R-:W-:Y:S01]  /*49e0*/  LOP3.LUT R59, R125.reuse, 0xffff0000, RZ, 0xc0, !PT ;  /* 0xffff00007d3b7812 */ /* 0x040fe200078ec0ff */
[----:B------:R-:W-:Y:S01]  /*49f0*/  IMAD.U32 R125, R125, 0x10000, RZ ;  /* 0x000100007d7d7824 */ /* 0x000fe200078e00ff */
[C---:B------:R-:W-:Y:S01]  /*4a00*/  LOP3.LUT R11, R123.reuse, 0xffff0000, RZ, 0xc0, !PT ;  /* 0xffff00007b0b7812 */ /* 0x040fe200078ec0ff */
[----:B------:R-:W-:Y:S01]  /*4a10*/  IMAD.U32 R123, R123, 0x10000, RZ ;  /* 0x000100007b7b7824 */ /* 0x000fe200078e00ff */
[----:B------:R-:W-:Y:S01]  /*4a20*/  SHF.R.U32.HI R55, RZ, 0x10, R55 ;  /* 0x00000010ff377819 */ /* 0x000fe20000011637 */
[C---:B------:R-:W-:Y:S01]  /*4a30*/  FMUL.FTZ R13, R54.reuse, R59 ;  /* 0x0000003b360d7220 */ /* 0x040fe20000410000 */
[----:B------:R-:W-:Y:S01]  /*4a40*/  SHF.R.U32.HI R53, RZ, 0x10, R53 ;  /* 0x00000010ff357819 */ /* 0x000fe20000011635 */
[-C--:B------:R-:W-:Y:S01]  /*4a50*/  FMUL.FTZ R54, R54, R11.reuse ;  /* 0x0000000b36367220 */ /* 0x080fe20000410000 */
[----:B------:R-:W-:Y:S01]  /*4a60*/  PRMT R126, R126, 0x5410, R55 ;  /* 0x000054107e7e7816 */ /* 0x000fe20000000037 */
[----:B------:R-:W-:Y:S01]  /*4a70*/  FFMA.FTZ R11, R52, R11, -R13 ;  /* 0x0000000b340b7223 */ /* 0x000fe2000001080d */
[----:B------:R-:W-:Y:S01]  /*4a80*/  PRMT R124, R124, 0x5410, R53 ;  /* 0x000054107c7c7816 */ /* 0x000fe20000000035 */
[----:B------:R-:W-:Y:S01]  /*4a90*/  FFMA.FTZ R52, R52, R59, R54 ;  /* 0x0000003b34347223 */ /* 0x000fe20000010036 */
[----:B------:R-:W-:Y:S01]  /*4aa0*/  LOP3.LUT R53, R14, 0xffff0000, RZ, 0xc0, !PT ;  /* 0xffff00000e357812 */ /* 0x000fe200078ec0ff */
[----:B------:R-:W-:Y:S01]  /*4ab0*/  IMAD.U32 R54, R126, 0x10000, RZ ;  /* 0x000100007e367824 */ /* 0x000fe200078e00ff */
[----:B------:R-:W-:Y:S01]  /*4ac0*/  LOP3.LUT R55, R15, 0xffff0000, RZ, 0xc0, !PT ;  /* 0xffff00000f377812 */ /* 0x000fe200078ec0ff */
[----:B------:R-:W-:Y:S01]  /*4ad0*/  IMAD.U32 R58, R124, 0x10000, RZ ;  /* 0x000100007c3a7824 */ /* 0x000fe200078e00ff */
[----:B------:R-:W-:Y:S01]  /*4ae0*/  F2FP.BF16.F32.PACK_AB R11, R52, R11 ;  /* 0x0000000b340b723e */ /* 0x000fe200000010ff */
[----:B------:R-:W-:-:S02]  /*4af0*/  IMAD.U32 R13, R14, 0x10000, RZ ;  /* 0x000100000e0d7824 */ /* 0x000fc400078e00ff */
[C---:B------:R-:W-:Y:S01]  /*4b00*/  FMUL.FTZ R14, R53.reuse, R54 ;  /* 0x00000036350e7220 */ /* 0x040fe20000410000 */
[-C--:B------:R-:W-:Y:S01]  /*4b10*/  FMUL.FTZ R53, R53, R58.reuse ;  /* 0x0000003a35357220 */ /* 0x080fe20000410000 */
[----:B------:R-:W-:Y:S02]  /*4b20*/  IMAD.U32 R15, R15, 0x10000, RZ ;  /* 0x000100000f0f7824 */ /* 0x000fe400078e00ff */
[C---:B------:R-:W-:Y:S01]  /*4b30*/  FFMA.FTZ R14, R13.reuse, R58, -R14 ;  /* 0x0000003a0d0e7223 */ /* 0x040fe2000001080e */
[----:B------:R-:W-:Y:S01]  /*4b40*/  FFMA.FTZ R53, R13, R54, R53 ;  /* 0x000000360d357223 */ /* 0x000fe20000010035 */
[----:B------:R-:W-:Y:S02]  /*4b50*/  LOP3.LUT R54, R126, 0xffff0000, RZ, 0xc0, !PT ;  /* 0xffff00007e367812 */ /* 0x000fe400078ec0ff */
[----:B------:R-:W-:Y:S02]  /*4b60*/  LOP3.LUT R13, R124, 0xffff0000, RZ, 0xc0, !PT ;  /* 0xffff00007c0d7812 */ /* 0x000fe400078ec0ff */
[----:B------:R-:W-:Y:S01]  /*4b70*/  F2FP.BF16.F32.PACK_AB R14, R53, R14 ;  /* 0x0000000e350e723e */ /* 0x000fe200000010ff */
[----:B------:R-:W-:-:S02]  /*4b80*/  FMUL.FTZ R58, R55, R54 ;  /* 0x00000036373a7220 */ /* 0x000fc40000410000 */
[-C--:B------:R-:W-:Y:S02]  /*4b90*/  FMUL.FTZ R55, R55, R13.reuse ;  /* 0x0000000d37377220 */ /* 0x080fe40000410000 */
[C---:B------:R-:W-:Y:S01]  /*4ba0*/  FFMA.FTZ R13, R15.reuse, R13, -R58 ;  /* 0x0000000d0f0d7223 */ /* 0x040fe2000001083a */
[C---:B------:R-:W-:Y:S01]  /*4bb0*/  LOP3.LUT R58, R12.reuse, 0xffff0000, RZ, 0xc0, !PT ;  /* 0xffff00000c3a7812 */ /* 0x040fe200078ec0ff */
[----:B------:R-:W-:Y:S01]  /*4bc0*/  FFMA.FTZ R54, R15, R54, R55 ;  /* 0x000000360f367223 */ /* 0x000fe20000010037 */
[----:B------:R-:W-:-:S03]  /*4bd0*/  IMAD.U32 R12, R12, 0x10000, RZ ;  /* 0x000100000c0c7824 */ /* 0x000fc600078e00ff */
[C---:B------:R-:W-:Y:S01]  /*4be0*/  FMUL.FTZ R15, R58.reuse, R125 ;  /* 0x0000007d3a0f7220 */ /* 0x040fe20000410000 */
[----:B------:R-:W-:Y:S01]  /*4bf0*/  FMUL.FTZ R58, R58, R123 ;  /* 0x0000007b3a3a7220 */ /* 0x000fe20000410000 */
[----:B------:R-:W-:Y:S02]  /*4c00*/  F2FP.BF16.F32.PACK_AB R13, R54, R13 ;  /* 0x0000000d360d723e */ /* 0x000fe400000010ff */
[C---:B------:R-:W-:Y:S01]  /*4c10*/  FFMA.FTZ R15, R12.reuse, R123, -R15 ;  /* 0x0000007b0c0f7223 */ /* 0x040fe2000001080f */
[----:B------:R-:W-:-:S05]  /*4c20*/  FFMA.FTZ R58, R12, R125, R58 ;  /* 0x0000007d0c3a7223 */ /* 0x000fca000001003a */
[----:B------:R-:W-:Y:S01]  /*4c30*/  F2FP.BF16.F32.PACK_AB R12, R58, R15 ;  /* 0x0000000f3a0c723e */ /* 0x000fe200000010ff */
[----:B------:R-:W-:Y:S02]  /*4c40*/  IMAD.MOV.U32 R15, RZ, RZ, R13 ;  /* 0x000000ffff0f7224 */ /* 0x000fe400078e000d */
[----:B------:R-:W-:-:S07]  /*4c50*/  IMAD.MOV.U32 R13, RZ, RZ, R11 ;  /* 0x000000ffff0d7224 */ /* 0x000fce00078e000b */
.L_x_1582:
[----:B------:R-:W-:Y:S05]  /*4c60*/  BSYNC B2 ;  /* 0x0000000000027941 */ /* 0x000fea0003800000 */
.L_x_1581:
[----:B------:R0:W-:Y:S02]  /*4c70*/  ST.E.128 desc[UR60][R56.64], R12 ;  /* 0x0000000c38007985 */ /* 0x0001e4000c101d3c */
.L_x_1568:
[----:B------:R-:W-:Y:S05]  /*4c80*/  BSYNC B1 ;  /* 0x0000000000017941 */ /* 0x000fea0003800000 */
.L_x_1567:
[----:B------:R-:W-:-:S03]  /*4c90*/  UMOV UR4, 0xffffffff ;  /* 0xffffffff00047882 */ /* 0x000fc60000000000 */
[----:B------:R-:W-:Y:S05]  /*4ca0*/  BRA.DIV UR4, `(.L_x_1583) ;  /* 0x0000029204a87947 */ /* 0x000fea000b800000 */
[----:B-1----:R-:W1:Y:S04]  /*4cb0*/  SHFL.IDX PT, R105, R105, 0x1, 0x181f ;  /* 0x00381f0069697f89 */ /* 0x002e6800000e0000 */
[----:B------:R-:W0:Y:S02]  /*4cc0*/  SHFL.IDX PT, R104, R104, 0x1, 0x181f ;  /* 0x00381f0068687f89 */ /* 0x000e2400000e0000 */
.L_x_2004:
[----:B------:R-:W-:Y:S05]  /*4cd0*/  @P4 BRA `(.L_x_1584) ;  /* 0x0000003c00744947 */ /* 0x000fea0003800000 */
[----:B------:R-:W-:Y:S01]  /*4ce0*/  ISETP.NE.AND P0, PT, R29, RZ, PT ;  /* 0x000000ff1d00720c */ /* 0x000fe20003f05270 */
[----:B------:R-:W-:-:S12]  /*4cf0*/  BSSY B1, `(.L_x_1585) ;  /* 0x0000037000017945 */ /* 0x000fd80003800000 */
[----:B------:R-:W-:Y:S05]  /*4d00*/  @!P0 BRA `(.L_x_1586) ;  /* 0x0000000000d48947 */ /* 0x000fea0003800000 */
[----:B0---4-:R0:W4:Y:S01]  /*4d10*/  LDS.128 R12, [R90+0x21400] ;  /* 0x021400005a0c7984 */ /* 0x0111220000000c00 */
[----:B------:R-:W-:Y:S01]  /*4d20*/  ISETP.GE.AND P4, PT, R204, R101, PT ;  /* 0x00000065cc00720c */ /* 0x000fe20003f86270 */
[----:B------:R-:W-:Y:S01]  /*4d30*/  BSSY B2, `(.L_x_1587) ;  /* 0x0000031000027945 */ /* 0x000fe20003800000 */
[----:B------:R-:W-:-:S04]  /*4d40*/  LEA R52, P0, R18, R104, 0x1 ;  /* 0x0000006812347211 */ /* 0x000fc800078008ff */
[----:B-1----:R-:W-:-:S07]  /*4d50*/  LEA.HI.X R53, R18, R105, R19, 0x1, P0 ;  /* 0x0000006912357211 */ /* 0x002fce00000f0c13 */
[----:B0-----:R-:W-:Y:S05]  /*4d60*/  @P4 BRA `(.L_x_1588) ;  /* 0x0000000000b44947 */ /* 0x001fea0003800000 */
[--C-:B------:R-:W-:Y:S01]  /*4d70*/  SHF.R.U64 R55, R48, 0x10, R49.reuse ;  /* 0x0000001030377819 */ /* 0x100fe20000001231 */
[----:B----4-:R-:W-:Y:S01]  /*4d80*/  IMAD.U32 R48, R14, 0x10000, RZ ;  /* 0x000100000e307824 */ /* 0x010fe200078e00ff */
[----:B------:R-:W-:Y:S02]  /*4d90*/  SHF.R.U32.HI R56, RZ, 0x10, R49 ;  /* 0x00000010ff387819 */ /* 0x000fe40000011631 */
[----:B------:R-:W-:Y:S02]  /*4da0*/  SHF.R.U64 R49, R50, 0x10, R51 ;  /* 0x0000001032317819 */ /* 0x000fe40000001233 */
[----:B------:R-:W-:Y:S02]  /*4db0*/  PRMT R120, R120, 0x5410, R55 ;  /* 0x0000541078787816 */ /* 0x000fe40000000037 */
[----:B------:R-:W-:Y:S02]  /*4dc0*/  PRMT R122, R122, 0x5410, R49 ;  /* 0x000054107a7a7816 */ /* 0x000fe40000000031 */
[----:B------:R-:W-:-:S02]  /*4dd0*/  SHF.R.U32.HI R50, RZ, 0x10, R51 ;  /* 0x00000010ff327819 */ /* 0x000fc40000011633 */
[----:B------:R-:W-:Y:S02]  /*4de0*/  LOP3.LUT R49, R13, 0xffff0000, RZ, 0xc0, !PT ;  /* 0xffff00000d317812 */ /* 0x000fe400078ec0ff */
[C---:B------:R-:W-:Y:S01]  /*4df0*/  LOP3.LUT R54, R122.reuse, 0xffff0000, RZ, 0xc0, !PT ;  /* 0xffff00007a367812 */ /* 0x040fe200078ec0ff */
[----:B------:R-:W-:Y:S01]  /*4e00*/  IMAD.U32 R122, R122, 0x10000, RZ ;  /* 0x000100007a7a7824 */ /* 0x000fe200078e00ff */
[C---:B------:R-:W-:Y:S01]  /*4e10*/  LOP3.LUT R51, R120.reuse, 0xffff0000, RZ, 0xc0, !PT ;  /* 0xffff000078337812 */ /* 0x040fe200078ec0ff */
[----:B------:R-:W-:Y:S01]  /*4e20*/  IMAD.U32 R120, R120, 0x10000, RZ ;  /* 0x0001000078787824 */ /* 0x000fe200078e00ff */
[----:B------:R-:W-:Y:S01]  /*4e30*/  PRMT R121, R121, 0x5410, R50 ;  /* 0x0000541079797816 */ /* 0x000fe20000000032 */
[----:B------:R-:W-:Y:S01]  /*4e40*/  IMAD.U32 R50, R13, 0x10000, RZ ;  /* 0x000100000d327824 */ /* 0x000fe200078e00ff */
[----:B------:R-:W-:Y:S01]  /*4e50*/  PRMT R119, R119, 0x5410, R56 ;  /* 0x0000541077777816 */ /* 0x000fe20000000038 */
[C---:B------:R-:W-:Y:S01]  /*4e60*/  FMUL.FTZ R55, R49.reuse, R54 ;  /* 0x0000003631377220 */ /* 0x040fe20000410000 */
[----:B------:R-:W-:Y:S01]  /*4e70*/  FMUL.FTZ R57, R49, R51 ;  /* 0x0000003331397220 */ /* 0x000fe20000410000 */
[----:B------:R-:W-:Y:S01]  /*4e80*/  LOP3.LUT R14, R14, 0xffff0000, RZ, 0xc0, !PT ;  /* 0xffff00000e0e7812 */ /* 0x000fe200078ec0ff */
[----:B------:R-:W-:-:S02]  /*4e90*/  IMAD.U32 R13, R121, 0x10000, RZ ;  /* 0x00010000790d7824 */ /* 0x000fc400078e00ff */
[C---:B------:R-:W-:Y:S01]  /*4ea0*/  FFMA.FTZ R49, R50.reuse, R51, -R55 ;  /* 0x0000003332317223 */ /* 0x040fe20000010837 */
[----:B------:R-:W-:Y:S02]  /*4eb0*/  IMAD.U32 R55, R119, 0x10000, RZ ;  /* 0x0001000077377824 */ /* 0x000fe400078e00ff */
[----:B------:R-:W-:Y:S01]  /*4ec0*/  FFMA.FTZ R50, R50, R54, R57 ;  /* 0x0000003632327223 */ /* 0x000fe20000010039 */
[----:B---3--:R-:W-:Y:S01]  /*4ed0*/  LOP3.LUT R11, R15, 0xffff0000, RZ, 0xc0, !PT ;  /* 0xffff00000f0b7812 */ /* 0x008fe200078ec0ff */
[----:B------:R-:W-:Y:S02]  /*4ee0*/  IMAD.U32 R51, R12, 0x10000, RZ ;  /* 0x000100000c337824 */ /* 0x000fe400078e00ff */
[C---:B------:R-:W-:Y:S01]  /*4ef0*/  FMUL.FTZ R59, R14.reuse, R55 ;  /* 0x000000370e3b7220 */ /* 0x040fe20000410000 */
[----:B------:R-:W-:Y:S01]  /*4f00*/  LOP3.LUT R56, R121, 0xffff0000, RZ, 0xc0, !PT ;  /* 0xffff000079387812 */ /* 0x000fe200078ec0ff */
[-C--:B------:R-:W-:Y:S01]  /*4f10*/  FMUL.FTZ R57, R14, R13.reuse ;  /* 0x0000000d0e397220 */ /* 0x080fe20000410000 */
[----:B------:R-:W-:Y:S01]  /*4f20*/  LOP3.LUT R54, R119, 0xffff0000, RZ, 0xc0, !PT ;  /* 0xffff000077367812 */ /* 0x000fe200078ec0ff */
[----:B------:R-:W-:Y:S01]  /*4f30*/  FFMA.FTZ R59, R48, R13, R59 ;  /* 0x0000000d303b7223 */ /* 0x000fe2000001003b */
[----:B------:R-:W-:Y:S01]  /*4f40*/  LOP3.LUT R12, R12, 0xffff0000, RZ, 0xc0, !PT ;  /* 0xffff00000c0c7812 */ /* 0x000fe200078ec0ff */
[----:B------:R-:W-:-:S02]  /*4f50*/  IMAD.U32 R15, R15, 0x10000, RZ ;  /* 0x000100000f0f7824 */ /* 0x000fc400078e00ff */
[----:B------:R-:W-:Y:S01]  /*4f60*/  FFMA.FTZ R14, R48, R55, -R57 ;  /* 0x00000037300e7223 */ /* 0x000fe20000010839 */
[C---:B------:R-:W-:Y:S01]  /*4f70*/  FMUL.FTZ R58, R11.reuse, R56 ;  /* 0x000000380b3a7220 */ /* 0x040fe20000410000 */
[----:B------:R-:W-:Y:S01]  /*4f80*/  FMUL.FTZ R13, R11, R54 ;  /* 0x000000360b0d7220 */ /* 0x000fe20000410000 */
        /* <DEDUP_REMOVED lines=10> */
[----:B------:R-:W-:-:S07]  /*5030*/  F2FP.BF16.F32.PACK_AB R12, R11, R48 ;  /* 0x000000300b0c723e */ /* 0x000fce00000010ff */
.L_x_1588:
[----:B------:R-:W-:Y:S05]  /*5040*/  BSYNC B2 ;  /* 0x0000000000027941 */ /* 0x000fea0003800000 */
.L_x_1587:
[----:B----4-:R0:W-:Y:S02]  /*5050*/  ST.E.128 desc[UR60][R52.64], R12 ;  /* 0x0000000c34007985 */ /* 0x0101e4000c101d3c */
.L_x_1586:
[----:B------:R-:W-:Y:S05]  /*5060*/  BSYNC B1 ;  /* 0x0000000000017941 */ /* 0x000fea0003800000 */
.L_x_1585:
[----:B------:R-:W-:Y:S01]  /*5070*/  ISETP.NE.AND P0, PT, R71, RZ, PT ;  /* 0x000000ff4700720c */ /* 0x000fe20003f05270 */
[----:B------:R-:W-:-:S12]  /*5080*/  BSSY B1, `(.L_x_1589) ;  /* 0x0000038000017945 */ /* 0x000fd80003800000 */
[----:B------:R-:W-:Y:S05]  /*5090*/  @!P0 BRA `(.L_x_1590) ;  /* 0x0000000000d88947 */ /* 0x000fea0003800000 */
[----:B---3--:R-:W3:Y:S01]  /*50a0*/  LDL R11, [R1+0x18] ;  /* 0x00001800010b7983 */ /* 0x008ee20000100800 */
[C---:B0-----:R-:W-:Y:S01]  /*50b0*/  LEA R48, P0, R201.reuse, R104, 0x1 ;  /* 0x00000068c9307211 */ /* 0x041fe200078008ff */
[----:B------:R-:W-:Y:S02]  /*50c0*/  BSSY B2, `(.L_x_1591) ;  /* 0x0000032000027945 */ /* 0x000fe40003800000 */
[----:B----4-:R0:W4:Y:S01]  /*50d0*/  LDS.128 R12, [R90+0x23400] ;  /* 0x023400005a0c7984 */ /* 0x0101220000000c00 */
[----:B-1----:R-:W-:Y:S02]  /*50e0*/  LEA.HI.X R49, R201, R105, R224, 0x1, P0 ;  /* 0x00000069c9317211 */ /* 0x002fe400000f0ce0 */
[----:B---3--:R-:W-:-:S13]  /*50f0*/  ISETP.GE.AND P4, PT, R11, R101, PT ;  /* 0x000000650b00720c */ /* 0x008fda0003f86270 */
[----:B0---4-:R-:W-:Y:S05]  /*5100*/  @P4 BRA `(.L_x_1592) ;  /* 0x0000000000b44947 */ /* 0x011fea0003800000 */
[--C-:B------:R-:W-:Y:S02]  /*5110*/  SHF.R.U64 R46, R46, 0x10, R47.reuse ;  /* 0x000000102e2e7819 */ /* 0x100fe4000000122f */
[----:B------:R-:W-:Y:S02]  /*5120*/  SHF.R.U32.HI R47, RZ, 0x10, R47 ;  /* 0x00000010ff2f7819 */ /* 0x000fe4000001162f */
[--C-:B------:R-:W-:Y:S02]  /*5130*/  SHF.R.U32.HI R51, RZ, 0x10, R45.reuse ;  /* 0x00000010ff337819 */ /* 0x100fe4000001162d */
[----:B------:R-:W-:Y:S01]  /*5140*/  SHF.R.U64 R50, R44, 0x10, R45 ;  /* 0x000000102c327819 */ /* 0x000fe2000000122d */
[----:B------:R-:W-:Y:S01]  /*5150*/  IMAD.U32 R44, R14, 0x10000, RZ ;  /* 0x000100000e2c7824 */ /* 0x000fe200078e00ff */
[----:B------:R-:W-:Y:S02]  /*5160*/  PRMT R118, R118, 0x5410, R47 ;  /* 0x0000541076767816 */ /* 0x000fe4000000002f */
[----:B------:R-:W-:-:S02]  /*5170*/  PRMT R116, R116, 0x5410, R51 ;  /* 0x0000541074747816 */ /* 0x000fc40000000033 */
[----:B------:R-:W-:Y:S01]  /*5180*/  PRMT R115, R115, 0x5410, R50 ;  /* 0x0000541073737816 */ /* 0x000fe20000000032 */
[----:B------:R-:W-:Y:S01]  /*5190*/  IMAD.U32 R52, R118, 0x10000, RZ ;  /* 0x0001000076347824 */ /* 0x000fe200078e00ff */
[----:B------:R-:W-:Y:S01]  /*51a0*/  PRMT R117, R117, 0x5410, R46 ;  /* 0x0000541075757816 */ /* 0x000fe2000000002e */
[----:B------:R-:W-:Y:S01]  /*51b0*/  IMAD.U32 R50, R116, 0x10000, RZ ;  /* 0x0001000074327824 */ /* 0x000fe200078e00ff */
[----:B------:R-:W-:Y:S01]  /*51c0*/  LOP3.LUT R45, R14, 0xffff0000, RZ, 0xc0, !PT ;  /* 0xffff00000e2d7812 */ /* 0x000fe200078ec0ff */
[C---:B------:R-:W-:Y:S01]  /*51d0*/  IMAD.U32 R14, R15.reuse, 0x10000, RZ ;  /* 0x000100000f0e7824 */ /* 0x040fe200078e00ff */
[----:B------:R-:W-:Y:S01]  /*51e0*/  LOP3.LUT R11, R15, 0xffff0000, RZ, 0xc0, !PT ;  /* 0xffff00000f0b7812 */ /* 0x000fe200078ec0ff */
[C---:B------:R-:W-:Y:S01]  /*51f0*/  IMAD.U32 R46, R13.reuse, 0x10000, RZ ;  /* 0x000100000d2e7824 */ /* 0x040fe200078e00ff */
[----:B------:R-:W-:Y:S01]  /*5200*/  LOP3.LUT R15, R13, 0xffff0000, RZ, 0xc0, !PT ;  /* 0xffff00000d0f7812 */ /* 0x000fe200078ec0ff */
[----:B------:R-:W-:Y:S01]  /*5210*/  FMUL.FTZ R55, R45, R52 ;  /* 0x000000342d377220 */ /* 0x000fe20000410000 */
[----:B------:R-:W-:Y:S01]  /*5220*/  LOP3.LUT R51, R117, 0xffff0000, RZ, 0xc0, !PT ;  /* 0xffff000075337812 */ /* 0x000fe200078ec0ff */
[-C--:B------:R-:W-:Y:S01]  /*5230*/  FMUL.FTZ R45, R45, R50.reuse ;  /* 0x000000322d2d7220 */ /* 0x080fe20000410000 */
[----:B------:R-:W-:Y:S01]  /*5240*/  LOP3.LUT R47, R115, 0xffff0000, RZ, 0xc0, !PT ;  /* 0xffff0000732f7812 */ /* 0x000fe200078ec0ff */
[----:B------:R-:W-:Y:S01]  /*5250*/  IMAD.U32 R13, R12, 0x10000, RZ ;  /* 0x000100000c0d7824 */ /* 0x000fe200078e00ff */
[----:B------:R-:W-:Y:S01]  /*5260*/  LOP3.LUT R118, R118, 0xffff0000, RZ, 0xc0, !PT ;  /* 0xffff000076767812 */ /* 0x000fe200078ec0ff */
[C---:B------:R-:W-:Y:S01]  /*5270*/  FMUL.FTZ R53, R15.reuse, R51 ;  /* 0x000000330f357220 */ /* 0x040fe20000410000 */
[----:B------:R-:W-:Y:S01]  /*5280*/  LOP3.LUT R116, R116, 0xffff0000, RZ, 0xc0, !PT ;  /* 0xffff000074747812 */ /* 0x000fe200078ec0ff */
[-C--:B------:R-:W-:Y:S01]  /*5290*/  FMUL.FTZ R54, R15, R47.reuse ;  /* 0x0000002f0f367220 */ /* 0x080fe20000410000 */
[----:B------:R-:W-:Y:S01]  /*52a0*/  LOP3.LUT R15, R12, 0xffff0000, RZ, 0xc0, !PT ;  /* 0xffff00000c0f7812 */ /* 0x000fe200078ec0ff */
[C---:B------:R-:W-:Y:S01]  /*52b0*/  FFMA.FTZ R55, R44.reuse, R50, -R55 ;  /* 0x000000322c377223 */ /* 0x040fe20000010837 */
[----:B------:R-:W-:Y:S01]  /*52c0*/  FFMA.FTZ R52, R44, R52, R45 ;  /* 0x000000342c347223 */ /* 0x000fe2000001002d */
[C---:B------:R-:W-:Y:S01]  /*52d0*/  FFMA.FTZ R12, R46.reuse, R47, -R53 ;  /* 0x0000002f2e0c7223 */ /* 0x040fe20000010835 */
[----:B------:R-:W-:Y:S01]  /*52e0*/  FFMA.FTZ R51, R46, R51, R54 ;  /* 0x000000332e337223 */ /* 0x000fe20000010036 */
[----:B------:R-:W-:-:S02]  /*52f0*/  IMAD.U32 R50, R117, 0x10000, RZ ;  /* 0x0001000075327824 */ /* 0x000fc400078e00ff */
[----:B------:R-:W-:Y:S01]  /*5300*/  FMUL.FTZ R45, R11, R118 ;  /* 0x000000760b2d7220 */ /* 0x000fe20000410000 */
[----:B------:R-:W-:Y:S02]  /*5310*/  IMAD.U32 R46, R115, 0x10000, RZ ;  /* 0x00010000732e7824 */ /* 0x000fe400078e00ff */
[----:B------:R-:W-:Y:S01]  /*5320*/  FMUL.FTZ R11, R11, R116 ;  /* 0x000000740b0b7220 */ /* 0x000fe20000410000 */
[C---:B------:R-:W-:Y:S01]  /*5330*/  FMUL.FTZ R44, R15.reuse, R50 ;  /* 0x000000320f2c7220 */ /* 0x040fe20000410000 */
[C---:B------:R-:W-:Y:S01]  /*5340*/  FFMA.FTZ R45, R14.reuse, R116, -R45 ;  /* 0x000000740e2d7223 */ /* 0x040fe2000001082d */
[----:B------:R-:W-:Y:S01]  /*5350*/  FMUL.FTZ R15, R15, R46 ;  /* 0x0000002e0f0f7220 */ /* 0x000fe20000410000 */
[----:B------:R-:W-:Y:S01]  /*5360*/  FFMA.FTZ R14, R14, R118, R11 ;  /* 0x000000760e0e7223 */ /* 0x000fe2000001000b */
[C---:B------:R-:W-:Y:S02]  /*5370*/  FFMA.FTZ R44, R13.reuse, R46, -R44 ;  /* 0x0000002e0d2c7223 */ /* 0x040fe4000001082c */
[----:B------:R-:W-:Y:S01]  /*5380*/  FFMA.FTZ R15, R13, R50, R15 ;  /* 0x000000320d0f7223 */ /* 0x000fe2000001000f */
[----:B------:R-:W-:-:S02]  /*5390*/  F2FP.BF16.F32.PACK_AB R13, R51, R12 ;  /* 0x0000000c330d723e */ /* 0x000fc400000010ff */
[----:B------:R-:W-:Y:S02]  /*53a0*/  F2FP.BF16.F32.PACK_AB R45, R14, R45 ;  /* 0x0000002d0e2d723e */ /* 0x000fe400000010ff */
[----:B------:R-:W-:Y:S02]  /*53b0*/  F2FP.BF16.F32.PACK_AB R12, R15, R44 ;  /* 0x0000002c0f0c723e */ /* 0x000fe400000010ff */
[----:B------:R-:W-:Y:S01]  /*53c0*/  F2FP.BF16.F32.PACK_AB R14, R52, R55 ;  /* 0x00000037340e723e */ /* 0x000fe200000010ff */
[----:B------:R-:W-:-:S07]  /*53d0*/  IMAD.MOV.U32 R15, RZ, RZ, R45 ;  /* 0x000000ffff0f7224 */ /* 0x000fce00078e002d */
.L_x_1592:
[----:B------:R-:W-:Y:S05]  /*53e0*/  BSYNC B2 ;  /* 0x0000000000027941 */ /* 0x000fea0003800000 */
.L_x_1591:
[----:B------:R0:W-:Y:S02]  /*53f0*/  ST.E.128 desc[UR60][R48.64], R12 ;  /* 0x0000000c30007985 */ /* 0x0001e4000c101d3c */
.L_x_1590:
[----:B------:R-:W-:Y:S05]  /*5400*/  BSYNC B1 ;  /* 0x0000000000017941 */ /* 0x000fea0003800000 */
.L_x_1589:
[----:B------:R-:W-:Y:S01]  /*5410*/  ISETP.NE.AND P0, PT, R76, RZ, PT ;  /* 0x000000ff4c00720c */ /* 0x000fe20003f05270 */
[----:B------:R-:W-:-:S12]  /*5420*/  BSSY B1, `(.L_x_1593) ;  /* 0x0000039000017945 */ /* 0x000fd80003800000 */
[----:B------:R-:W-:Y:S05]  /*5430*/  @!P0 BRA `(.L_x_1594) ;  /* 0x0000000000dc8947 */ /* 0x000fea0003800000 */
[----:B------:R-:W5:Y:S04]  /*5440*/  LDL R46, [R1+0x48] ;  /* 0x00004800012e7983 */ /* 0x000f680000100800 */
[----:B---3--:R-:W1:Y:S01]  /*5450*/  LDL R11, [R1+0x8] ;  /* 0x00000800010b7983 */ /* 0x008e620000100800 */
[----:B0-----:R-:W-:Y:S01]  /*5460*/  LEA R44, P0, R22, R104, 0x1 ;  /* 0x00000068162c7211 */ /* 0x001fe200078008ff */
[----:B------:R-:W-:Y:S02]  /*5470*/  BSSY B2, `(.L_x_1595) ;  /* 0x0000032000027945 */ /* 0x000fe40003800000 */
[----:B----4-:R0:W3:Y:S01]  /*5480*/  LDS.128 R12, [R90+0x25400] ;  /* 0x025400005a0c7984 */ /* 0x0100e20000000c00 */
[----:B-----5:R-:W-:Y:S02]  /*5490*/  ISETP.GE.AND P4, PT, R46, R101, PT ;  /* 0x000000652e00720c */ /* 0x020fe40003f86270 */
[----:B-1----:R-:W-:-:S11]  /*54a0*/  LEA.HI.X R45, R22, R105, R11, 0x1, P0 ;  /* 0x00000069162d7211 */ /* 0x002fd600000f0c0b */
[----:B0--3--:R-:W-:Y:S05]  /*54b0*/  @P4 BRA `(.L_x_1596) ;  /* 0x0000000000b44947 */ /* 0x009fea0003800000 */
[----:B------:R-:W-:Y:S02]  /*54c0*/  SHF.R.U64 R46, R40, 0x10, R41 ;  /* 0x00000010282e7819 */ /* 0x000fe40000001229 */
[----:B------:R-:W-:Y:S02]  /*54d0*/  SHF.R.U64 R40, R42, 0x10, R43 ;  /* 0x000000102a287819 */ /* 0x000fe4000000122b */
        /* <DEDUP_REMOVED lines=12> */
[----:B------:R-:W-:Y:S01]  /*55a0*/  IMAD.U32 R113, R113, 0x10000, RZ ;  /* 0x0001000071717824 */ /* 0x000fe200078e00ff */
[----:B------:R-:W-:Y:S01]  /*55b0*/  LOP3.LUT R42, R14, 0xffff0000, RZ, 0xc0, !PT ;  /* 0xffff00000e2a7812 */ /* 0x000fe200078ec0ff */
[C---:B------:R-:W-:Y:S01]  /*55c0*/  IMAD.U32 R14, R15.reuse, 0x10000, RZ ;  /* 0x000100000f0e7824 */ /* 0x040fe200078e00ff */
[----:B------:R-:W-:Y:S01]  /*55d0*/  LOP3.LUT R11, R15, 0xffff0000, RZ, 0xc0, !PT ;  /* 0xffff00000f0b7812 */ /* 0x000fe200078ec0ff */
[----:B------:R-:W-:-:S02]  /*55e0*/  IMAD.U32 R15, R13, 0x10000, RZ ;  /* 0x000100000d0f7824 */ /* 0x000fc400078e00ff */
[----:B------:R-:W-:Y:S01]  /*55f0*/  FMUL.FTZ R50, R40, R47 ;  /* 0x0000002f28327220 */ /* 0x000fe20000410000 */
[----:B------:R-:W-:Y:S02]  /*5600*/  IMAD.U32 R13, R12, 0x10000, RZ ;  /* 0x000100000c0d7824 */ /* 0x000fe400078e00ff */
[-C--:B------:R-:W-:Y:S01]  /*5610*/  FMUL.FTZ R40, R40, R43.reuse ;  /* 0x0000002b28287220 */ /* 0x080fe20000410000 */
[----:B------:R-:W-:Y:S01]  /*5620*/  LOP3.LUT R12, R12, 0xffff0000, RZ, 0xc0, !PT ;  /* 0xffff00000c0c7812 */ /* 0x000fe200078ec0ff */
[----:B------:R-:W-:Y:S01]  /*5630*/  IMAD.U32 R111, R111, 0x10000, RZ ;  /* 0x000100006f6f7824 */ /* 0x000fe200078e00ff */
[----:B------:R-:W-:Y:S01]  /*5640*/  LOP3.LUT R114, R114, 0xffff0000, RZ, 0xc0, !PT ;  /* 0xffff000072727812 */ /* 0x000fe200078ec0ff */
[C---:B------:R-:W-:Y:S01]  /*5650*/  FFMA.FTZ R50, R15.reuse, R43, -R50 ;  /* 0x0000002b0f327223 */ /* 0x040fe20000010832 */
[----:B------:R-:W-:Y:S01]  /*5660*/  LOP3.LUT R112, R112, 0xffff0000, RZ, 0xc0, !PT ;  /* 0xffff000070707812 */ /* 0x000fe200078ec0ff */
[----:B------:R-:W-:Y:S01]  /*5670*/  FFMA.FTZ R15, R15, R47, R40 ;  /* 0x0000002f0f0f7223 */ /* 0x000fe20000010028 */
[----:B------:R-:W-:Y:S01]  /*5680*/  FMUL.FTZ R40, R12, R113 ;  /* 0x000000710c287220 */ /* 0x000fe20000410000 */
[C---:B------:R-:W-:Y:S01]  /*5690*/  FMUL.FTZ R43, R11.reuse, R114 ;  /* 0x000000720b2b7220 */ /* 0x040fe20000410000 */
[----:B------:R-:W-:Y:S01]  /*56a0*/  FMUL.FTZ R52, R42, R48 ;  /* 0x000000302a347220 */ /* 0x000fe20000410000 */
[----:B------:R-:W-:Y:S01]  /*56b0*/  FMUL.FTZ R11, R11, R112 ;  /* 0x000000700b0b7220 */ /* 0x000fe20000410000 */
[-C--:B------:R-:W-:Y:S01]  /*56c0*/  FMUL.FTZ R12, R12, R111.reuse ;  /* 0x0000006f0c0c7220 */ /* 0x080fe20000410000 */
[----:B------:R-:W-:Y:S01]  /*56d0*/  FMUL.FTZ R42, R42, R46 ;  /* 0x0000002e2a2a7220 */ /* 0x000fe20000410000 */
[C---:B------:R-:W-:Y:S01]  /*56e0*/  FFMA.FTZ R43, R14.reuse, R112, -R43 ;  /* 0x000000700e2b7223 */ /* 0x040fe2000001082b */
[----:B------:R-:W-:Y:S01]  /*56f0*/  FFMA.FTZ R40, R13, R111, -R40 ;  /* 0x0000006f0d287223 */ /* 0x000fe20000010828 */
[----:B------:R-:W-:Y:S01]  /*5700*/  FFMA.FTZ R52, R41, R46, -R52 ;  /* 0x0000002e29347223 */ /* 0x000fe20000010834 */
[----:B------:R-:W-:Y:S01]  /*5710*/  FFMA.FTZ R14, R14, R114, R11 ;  /* 0x000000720e0e7223 */ /* 0x000fe2000001000b */
[----:B------:R-:W-:Y:S01]  /*5720*/  FFMA.FTZ R13, R13, R113, R12 ;  /* 0x000000710d0d7223 */ /* 0x000fe2000001000c */
[----:B------:R-:W-:Y:S01]  /*5730*/  FFMA.FTZ R41, R41, R48, R42 ;  /* 0x0000003029297223 */ /* 0x000fe2000001002a */
[----:B------:R-:W-:-:S02]  /*5740*/  F2FP.BF16.F32.PACK_AB R50, R15, R50 ;  /* 0x000000320f32723e */ /* 0x000fc400000010ff */
[----:B------:R-:W-:Y:S02]  /*5750*/  F2FP.BF16.F32.PACK_AB R15, R14, R43 ;  /* 0x0000002b0e0f723e */ /* 0x000fe400000010ff */
[----:B------:R-:W-:Y:S01]  /*5760*/  F2FP.BF16.F32.PACK_AB R12, R13, R40 ;  /* 0x000000280d0c723e */ /* 0x000fe200000010ff */
[----:B------:R-:W-:Y:S01]  /*5770*/  IMAD.MOV.U32 R13, RZ, RZ, R50 ;  /* 0x000000ffff0d7224 */ /* 0x000fe200078e0032 */
[----:B------:R-:W-:-:S07]  /*5780*/  F2FP.BF16.F32.PACK_AB R14, R41, R52 ;  /* 0x00000034290e723e */ /* 0x000fce00000010ff */
.L_x_1596:
[----:B------:R-:W-:Y:S05]  /*5790*/  BSYNC B2 ;  /* 0x0000000000027941 */ /* 0x000fea0003800000 */
.L_x_1595:
[----:B------:R0:W-:Y:S02]  /*57a0*/  ST.E.128 desc[UR60][R44.64], R12 ;  /* 0x0000000c2c007985 */ /* 0x0001e4000c101d3c */
.L_x_1594:
[----:B------:R-:W-:Y:S05]  /*57b0*/  BSYNC B1 ;  /* 0x0000000000017941 */ /* 0x000fea0003800000 */
.L_x_1593:
[----:B------:R-:W-:-:S13]  /*57c0*/  ISETP.NE.AND P0, PT, R77, RZ, PT ;  /* 0x000000ff4d00720c */ /* 0x000fda0003f05270 */
        /* <DEDUP_REMOVED lines=8> */
[----:B------:R-:W-:Y:S01]  /*5850*/  SHF.R.U64 R43, R36, 0x10, R37 ;  /* 0x00000010242b7819 */ /* 0x000fe20000001225 */
[----:B------:R-:W-:Y:S01]  /*5860*/  IMAD.U32 R36, R14, 0x10000, RZ ;  /* 0x000100000e247824 */ /* 0x000fe200078e00ff */
[--C-:B------:R-:W-:Y:S02]  /*5870*/  SHF.R.U64 R42, R38, 0x10, R39.reuse ;  /* 0x00000010262a7819 */ /* 0x100fe40000001227 */
[----:B------:R-:W-:Y:S02]  /*5880*/  SHF.R.U32.HI R39, RZ, 0x10, R39 ;  /* 0x00000010ff277819 */ /* 0x000fe40000011627 */
[----:B------:R-:W-:Y:S02]  /*5890*/  SHF.R.U32.HI R11, RZ, 0x10, R37 ;  /* 0x00000010ff0b7819 */ /* 0x000fe40000011625 */
[----:B------:R-:W-:Y:S02]  /*58a0*/  PRMT R106, R106, 0x5410, R43 ;  /* 0x000054106a6a7816 */ /* 0x000fe4000000002b */
[----:B------:R-:W-:-:S02]  /*58b0*/  PRMT R109, R109, 0x5410, R42 ;  /* 0x000054106d6d7816 */ /* 0x000fc4000000002a */
[----:B------:R-:W-:Y:S02]  /*58c0*/  PRMT R110, R110, 0x5410, R39 ;  /* 0x000054106e6e7816 */ /* 0x000fe40000000027 */
[----:B------:R-:W-:Y:S01]  /*58d0*/  LOP3.LUT R37, R14, 0xffff0000, RZ, 0xc0, !PT ;  /* 0xffff00000e257812 */ /* 0x000fe200078ec0ff */
[C---:B------:R-:W-:Y:S01]  /*58e0*/  IMAD.U32 R14, R13.reuse, 0x10000, RZ ;  /* 0x000100000d0e7824 */ /* 0x040fe200078e00ff */
[----:B------:R-:W-:Y:S01]  /*58f0*/  PRMT R108, R108, 0x5410, R11 ;  /* 0x000054106c6c7816 */ /* 0x000fe2000000000b */
[----:B------:R-:W-:Y:S01]  /*5900*/  IMAD.U32 R44, R110, 0x10000, RZ ;  /* 0x000100006e2c7824 */ /* 0x000fe200078e00ff */
[----:B------:R-:W-:Y:S01]  /*5910*/  LOP3.LUT R13, R13, 0xffff0000, RZ, 0xc0, !PT ;  /* 0xffff00000d0d7812 */ /* 0x000fe200078ec0ff */
[----:B------:R-:W-:Y:S01]  /*5920*/  IMAD.U32 R11, R12, 0x10000, RZ ;  /* 0x000100000c0b7824 */ /* 0x000fe200078e00ff */
[C---:B------:R-:W-:Y:S01]  /*5930*/  LOP3.LUT R43, R109.reuse, 0xffff0000, RZ, 0xc0, !PT ;  /* 0xffff00006d2b7812 */ /* 0x040fe200078ec0ff */
[----:B------:R-:W-:Y:S01]  /*5940*/  IMAD.U32 R42, R108, 0x10000, RZ ;  /* 0x000100006c2a7824 */ /* 0x000fe200078e00ff */
[----:B------:R-:W-:Y:S01]  /*5950*/  LOP3.LUT R39, R106, 0xffff0000, RZ, 0xc0, !PT ;  /* 0xffff00006a277812 */ /* 0x000fe200078ec0ff */
[----:B------:R-:W-:Y:S01]  /*5960*/  IMAD.U32 R109, R109, 0x10000, RZ ;  /* 0x000100006d6d7824 */ /* 0x000fe200078e00ff */
[----:B------:R-:W-:Y:S01]  /*5970*/  LOP3.LUT R12, R12, 0xffff0000, RZ, 0xc0, !PT ;  /* 0xffff00000c0c7812 */ /* 0x000fe200078ec0ff */
[----:B------:R-:W-:Y:S01]  /*5980*/  FMUL.FTZ R45, R13, R43 ;  /* 0x0000002b0d2d7220 */ /* 0x000fe20000410000 */
[----:B------:R-:W-:Y:S01]  /*5990*/  LOP3.LUT R38, R15, 0xffff0000, RZ, 0xc0, !PT ;  /* 0xffff00000f267812 */ /* 0x000fe200078ec0ff */
[-C--:B------:R-:W-:Y:S01]  /*59a0*/  FMUL.FTZ R46, R13, R39.reuse ;  /* 0x000000270d2e7220 */ /* 0x080fe20000410000 */
[C---:B------:R-:W-:Y:S01]  /*59b0*/  FMUL.FTZ R13, R37.reuse, R44 ;  /* 0x0000002c250d7220 */ /* 0x040fe20000410000 */
[-C--:B------:R-:W-:Y:S01]  /*59c0*/  FMUL.FTZ R37, R37, R42.reuse ;  /* 0x0000002a25257220 */ /* 0x080fe20000410000 */
[----:B------:R-:W-:Y:S01]  /*59d0*/  LOP3.LUT R110, R110, 0xffff0000, RZ, 0xc0, !PT ;  /* 0xffff00006e6e7812 */ /* 0x000fe200078ec0ff */
[----:B------:R-:W-:Y:S01]  /*59e0*/  IMAD.U32 R106, R106, 0x10000, RZ ;  /* 0x000100006a6a7824 */ /* 0x000fe200078e00ff */
[----:B------:R-:W-:Y:S01]  /*59f0*/  LOP3.LUT R108, R108, 0xffff0000, RZ, 0xc0, !PT ;  /* 0xffff00006c6c7812 */ /* 0x000fe200078ec0ff */
[C---:B------:R-:W-:Y:S01]  /*5a00*/  FFMA.FTZ R45, R14.reuse, R39, -R45 ;  /* 0x000000270e2d7223 */ /* 0x040fe2000001082d */
[----:B------:R-:W-:Y:S01]  /*5a10*/  FFMA.FTZ R46, R14, R43, R46 ;  /* 0x0000002b0e2e7223 */ /* 0x000fe2000001002e */
[----:B------:R-:W-:Y:S01]  /*5a20*/  FFMA.FTZ R13, R36, R42, -R13 ;  /* 0x0000002a240d7223 */ /* 0x000fe2000001080d */
[----:B------:R-:W-:Y:S01]  /*5a30*/  FMUL.FTZ R14, R12, R109 ;  /* 0x0000006d0c0e7220 */ /* 0x000fe20000410000 */
[----:B------:R-:W-:Y:S01]  /*5a40*/  FFMA.FTZ R36, R36, R44, R37 ;  /* 0x0000002c24247223 */ /* 0x000fe20000010025 */
[----:B------:R-:W-:Y:S01]  /*5a50*/  FMUL.FTZ R12, R12, R106 ;  /* 0x0000006a0c0c7220 */ /* 0x000fe20000410000 */
[----:B------:R-:W-:-:S02]  /*5a60*/  IMAD.U32 R15, R15, 0x10000, RZ ;  /* 0x000100000f0f7824 */ /* 0x000fc400078e00ff */
[C---:B------:R-:W-:Y:S01]  /*5a70*/  FMUL.FTZ R42, R38.reuse, R110 ;  /* 0x0000006e262a7220 */ /* 0x040fe20000410000 */
        /* <DEDUP_REMOVED lines=9> */
[----:B------:R-:W-:Y:S01]  /*5b10*/  F2FP.BF16.F32.PACK_AB R15, R37, R42 ;  /* 0x0000002a250f723e */ /* 0x000fe200000010ff */
[----:B------:R-:W-:-:S07]  /*5b20*/  IMAD.MOV.U32 R14, RZ, RZ, R36 ;  /* 0x000000ffff0e7224 */ /* 0x000fce00078e0024 */
.L_x_1598:
[----:B------:R-:W-:Y:S05]  /*5b30*/  BSYNC B1 ;  /* 0x0000000000017941 */ /* 0x000fea0003800000 */
.L_x_1597:
[----:B------:R0:W-:Y:S01]  /*5b40*/  ST.E.128 desc[UR60][R40.64], R12 ;  /* 0x0000000c28007985 */ /* 0x0001e2000c101d3c */
[----:B------:R-:W-:Y:S05]  /*5b50*/  BRA `(.L_x_1584) ;  /* 0x0000002c00d47947 */ /* 0x000fea0003800000 */
.L_x_1558:
[----:B------:R-:W2:Y:S01]  /*5b60*/  LDL R36, [R1+0x10] ;  /* 0x0000100001247983 */ /* 0x000ea20000100800 */
        /* <DEDUP_REMOVED lines=9> */
[----:B--2---:R-:W-:Y:S02]  /*5c00*/  ISETP.GE.AND P0, PT, R36, R95, PT ;  /* 0x0000005f2400720c */ /* 0x004fe40003f06270 */
[----:B------:R-:W-:-:S11]  /*5c10*/  CS2R R36, SRZ ;  /* 0x0000000000247805 */ /* 0x000fd6000001ff00 */
[----:B------:R-:W-:Y:S05]  /*5c20*/  @P0 BRA `(.L_x_1600) ;  /* 0x0000000000600947 */ /* 0x000fea0003800000 */
[----:B------:R-:W-:Y:S01]  /*5c30*/  IADD3 R38, P4, R80, R14, RZ ;  /* 0x0000000e50267210 */ /* 0x000fe20007f9e0ff */
[----:B------:R-:W-:Y:S01]  /*5c40*/  ULDC.64 UR4, c[0x0][0x3e8] ;  /* 0x0000fa0000047ab9 */ /* 0x000fe20000000a00 */
[----:B------:R-:W-:Y:S01]  /*5c50*/  IADD3 R36, P6, R84, R12, RZ ;  /* 0x0000000c54247210 */ /* 0x000fe20007fde0ff */
[----:B------:R-:W-:Y:S01]  /*5c60*/  ULDC.64 UR6, c[0x0][0x400] ;  /* 0x0001000000067ab9 */ /* 0x000fe20000000a00 */
[----:B------:R-:W-:Y:S01]  /*5c70*/  LEA R52, P5, R38, UR4, 0x1 ;  /* 0x0000000426347c11 */ /* 0x000fe2000f8a08ff */
[----:B------:R-:W-:Y:S01]  /*5c80*/  IMAD.X R39, R11, 0x1, R32, P4 ;  /* 0x000000010b277824 */ /* 0x000fe200020e0620 */
[----:B------:R-:W-:Y:S01]  /*5c90*/  LEA R56, P4, R36, UR6, 0x1 ;  /* 0x0000000624387c11 */ /* 0x000fe2000f8808ff */
[----:B------:R-:W-:Y:S01]  /*5ca0*/  IMAD.X R37, R72, 0x1, R34, P6 ;  /* 0x0000000148257824 */ /* 0x000fe200030e0622 */
[----:B------:R-:W-:Y:S02]  /*5cb0*/  ISETP.GE.AND P6, PT, R203, R101, PT ;  /* 0x00000065cb00720c */ /* 0x000fe40003fc6270 */
[----:B------:R-:W-:-:S02]  /*5cc0*/  CS2R R42, SRZ ;  /* 0x00000000002a7805 */ /* 0x000fc4000001ff00 */
[----:B------:R-:W-:Y:S02]  /*5cd0*/  LEA.HI.X R53, R38, UR5, R39, 0x1, P5 ;  /* 0x0000000526357c11 */ /* 0x000fe4000a8f0c27 */
[----:B------:R-:W-:Y:S02]  /*5ce0*/  CS2R R40, SRZ ;  /* 0x0000000000287805 */ /* 0x000fe4000001ff00 */
[----:B------:R-:W-:Y:S02]  /*5cf0*/  ISETP.GE.AND P5, PT, R18, R101, PT ;  /* 0x000000651200720c */ /* 0x000fe40003fa6270 */
[----:B------:R-:W-:Y:S02]  /*5d00*/  CS2R R38, SRZ ;  /* 0x0000000000267805 */ /* 0x000fe4000001ff00 */
[----:B------:R-:W-:Y:S02]  /*5d10*/  LEA.HI.X R57, R36, UR7, R37, 0x1, P4 ;  /* 0x0000000724397c11 */ /* 0x000fe4000a0f0c25 */
[----:B------:R-:W-:-:S02]  /*5d20*/  CS2R R36, SRZ ;  /* 0x0000000000247805 */ /* 0x000fc4000001ff00 */
[----:B------:R-:W-:Y:S02]  /*5d30*/  CS2R R50, SRZ ;  /* 0x0000000000327805 */ /* 0x000fe4000001ff00 */
[----:B------:R-:W-:Y:S02]  /*5d40*/  CS2R R48, SRZ ;  /* 0x0000000000307805 */ /* 0x000fe4000001ff00 */
[----:B------:R-:W-:Y:S02]  /*5d50*/  CS2R R46, SRZ ;  /* 0x00000000002e7805 */ /* 0x000fe4000001ff00 */
[----:B------:R-:W-:Y:S01]  /*5d60*/  CS2R R44, SRZ ;  /* 0x00000000002c7805 */ /* 0x000fe2000001ff00 */
[----:B------:R0:W5:Y:S04]  /*5d70*/  @!P6 LDG.E.128 R36, desc[UR60][R52.64+0x80] ;  /* 0x0000803c3424e981 */ /* 0x000168000c1e1d00 */
[----:B------:R0:W5:Y:S04]  /*5d80*/  @!P5 LDG.E.128 R40, desc[UR60][R52.64] ;  /* 0x0000003c3428d981 */ /* 0x000168000c1e1d00 */
[----:B------:R0:W5:Y:S04]  /*5d90*/  @!P5 LDG.E.128 R48, desc[UR60][R56.64] ;  /* 0x0000003c3830d981 */ /* 0x000168000c1e1d00 */
[----:B------:R0:W5:Y:S02]  /*5da0*/  @!P6 LDG.E.128 R44, desc[UR60][R56.64+0x80] ;  /* 0x0000803c382ce981 */ /* 0x000164000c1e1d00 */
.L_x_1600:
[----:B------:R-:W-:Y:S05]  /*5db0*/  BSYNC B1 ;  /* 0x0000000000017941 */ /* 0x000fea0003800000 */
.L_x_1599:
        /* <DEDUP_REMOVED lines=20> */
[----:B------:R-:W-:Y:S02]  /*5f00*/  CS2R R64, SRZ ;  /* 0x0000000000407805 */ /* 0x000fe4000001ff00 */
[----:B------:R-:W-:Y:S02]  /*5f10*/  IADD3.X R72, R34, R72, R21, P5, P6 ;  /* 0x0000004822487210 */ /* 0x000fe40002fec415 */
[----:B------:R-:W-:Y:S02]  /*5f20*/  CS2R R62, SRZ ;  /* 0x00000000003e7805 */ /* 0x000fe4000001ff00 */
[----:B------:R-:W-:Y:S02]  /*5f30*/  LEA R12, P6, R15, UR4, 0x1 ;  /* 0x000000040f0c7c11 */ /* 0x000fe4000f8c08ff */
[----:B------:R-:W-:-:S02]  /*5f40*/  CS2R R60, SRZ ;  /* 0x00000000003c7805 */ /* 0x000fc4000001ff00 */
[----:B------:R-:W-:Y:S02]  /*5f50*/  LEA R14, P5, R11, UR6, 0x1 ;  /* 0x000000060b0e7c11 */ /* 0x000fe4000f8a08ff */
[----:B------:R-:W-:Y:S02]  /*5f60*/  LEA.HI.X R13, R15, UR5, R52, 0x1, P6 ;  /* 0x000000050f0d7c11 */ /* 0x000fe4000b0f0c34 */
[----:B------:R-:W-:Y:S02]  /*5f70*/  CS2R R52, SRZ ;  /* 0x0000000000347805 */ /* 0x000fe4000001ff00 */
[----:B------:R-:W-:Y:S02]  /*5f80*/  LEA.HI.X R15, R11, UR7, R72, 0x1, P5 ;  /* 0x000000070b0f7c11 */ /* 0x000fe4000a8f0c48 */
[-C--:B------:R-:W-:Y:S02]  /*5f90*/  ISETP.GE.AND P6, PT, R18, R101.reuse, PT ;  /* 0x000000651200720c */ /* 0x080fe40003fc6270 */
[----:B------:R-:W-:-:S11]  /*5fa0*/  ISETP.GE.AND P5, PT, R203, R101, PT ;  /* 0x00000065cb00720c */ /* 0x000fd60003fa6270 */
[----:B------:R0:W5:Y:S04]  /*5fb0*/  @!P6 LDG.E.128 R56, desc[UR60][R12.64] ;  /* 0x0000003c0c38e981 */ /* 0x000168000c1e1d00 */
[----:B------:R0:W5:Y:S04]  /*5fc0*/  @!P5 LDG.E.128 R52, desc[UR60][R12.64+0x80] ;  /* 0x0000803c0c34d981 */ /* 0x000168000c1e1d00 */
[----:B------:R0:W5:Y:S04]  /*5fd0*/  @!P6 LDG.E.128 R64, desc[UR60][R14.64] ;  /* 0x0000003c0e40e981 */ /* 0x000168000c1e1d00 */
[----:B------:R0:W5:Y:S02]  /*5fe0*/  @!P5 LDG.E.128 R60, desc[UR60][R14.64+0x80] ;  /* 0x0000803c0e3cd981 */ /* 0x000164000c1e1d00 */
.L_x_1602:
[----:B------:R-:W-:Y:S05]  /*5ff0*/  BSYNC B1 ;  /* 0x0000000000017941 */ /* 0x000fea0003800000 */
.L_x_1601:
[----:B------:R-:W2:Y:S01]  /*6000*/  LDL R11, [R1+0x68] ;  /* 0x00006800010b7983 */ /* 0x000ea20000100800 */
[----:B0----5:R-:W-:Y:S02]  /*6010*/  IMAD.MOV.U32 R12, RZ, RZ, R39 ;  /* 0x000000ffff0c7224 */ /* 0x021fe400078e0027 */
[----:B------:R-:W-:Y:S02]  /*6020*/  IMAD.MOV.U32 R13, RZ, RZ, R42 ;  /* 0x000000ffff0d7224 */ /* 0x000fe400078e002a */
[----:B------:R-:W-:-:S05]  /*6030*/  IMAD.MOV.U32 R14, RZ, RZ, R43 ;  /* 0x000000ffff0e7224 */ /* 0x000fca00078e002b */
[----:B------:R-:W-:Y:S01]  /*6040*/  PRMT R111, R13, 0x5410, R14 ;  /* 0x000054100d6f7816 */ /* 0x000fe2000000000e */
[----:B------:R-:W-:Y:S02]  /*6050*/  IMAD.MOV.U32 R13, RZ, RZ, R46 ;  /* 0x000000ffff0d7224 */ /* 0x000fe400078e002e */
[----:B------:R-:W-:-:S03]  /*6060*/  IMAD.MOV.U32 R14, RZ, RZ, R47 ;  /* 0x000000ffff0e7224 */ /* 0x000fc600078e002f */
[----:B------:R-:W-:Y:S02]  /*6070*/  PRMT R124, R124, 0x5410, R13 ;  /* 0x000054107c7c7816 */ /* 0x000fe4000000000d */
[----:B------:R-:W-:Y:S02]  /*6080*/  PRMT R125, R125, 0x5410, R14 ;  /* 0x000054107d7d7816 */ /* 0x000fe4000000000e */
[----:B--2---:R-:W-:Y:S01]  /*6090*/  R2UR UR4, R11 ;  /* 0x000000000b0472ca */ /* 0x004fe200000e0000 */
[----:B------:R-:W-:-:S05]  /*60a0*/  IMAD.MOV.U32 R11, RZ, RZ, R38 ;  /* 0x000000ffff0b7224 */ /* 0x000fca00078e0026 */
[----:B------:R-:W-:Y:S01]  /*60b0*/  PRMT R122, R12, 0x5410, R11 ;  /* 0x000054100c7a7816 */ /* 0x000fe2000000000b */
[----:B------:R-:W-:Y:S02]  /*60c0*/  IMAD.MOV.U32 R11, RZ, RZ, R36 ;  /* 0x000000ffff0b7224 */ /* 0x000fe400078e0024 */
[----:B------:R-:W-:-:S04]  /*60d0*/  IMAD.MOV.U32 R12, RZ, RZ, R37 ;  /* 0x000000ffff0c7224 */ /* 0x000fc800078e0025 */
[----:B------:R-:W-:Y:S01]  /*60e0*/  UISETP.NE.AND UP0, UPT, UR4, 0x3, UPT ;  /* 0x000000030400788c */ /* 0x000fe2000bf05270 */
[----:B------:R-:W-:Y:S01]  /*60f0*/  PRMT R123, R12, 0x5410, R11 ;  /* 0x000054100c7b7816 */ /* 0x000fe2000000000b */
[----:B------:R-:W-:Y:S02]  /*6100*/  IMAD.MOV.U32 R11, RZ, RZ, R40 ;  /* 0x000000ffff0b7224 */ /* 0x000fe400078e0028 */
[----:B------:R-:W-:Y:S02]  /*6110*/  IMAD.MOV.U32 R12, RZ, RZ, R41 ;  /* 0x000000ffff0c7224 */ /* 0x000fe400078e0029 */
[----:B------:R-:W-:-:S03]  /*6120*/  PLOP3.LUT P5, PT, PT, PT, UP0, 0x80, 0x0 ;  /* 0x000000000000781c */ /* 0x000fc60003faf008 */
[----:B------:R-:W-:Y:S01]  /*6130*/  PRMT R110, R12, 0x5410, R11 ;  /* 0x000054100c6e7816 */ /* 0x000fe2000000000b */
[----:B------:R-:W-:Y:S02]  /*6140*/  IMAD.MOV.U32 R11, RZ, RZ, R44 ;  /* 0x000000ffff0b7224 */ /* 0x000fe400078e002c */
[----:B------:R-:W-:-:S03]  /*6150*/  IMAD.MOV.U32 R12, RZ, RZ, R45 ;  /* 0x000000ffff0c7224 */ /* 0x000fc600078e002d */
[----:B------:R-:W-:Y:S01]  /*6160*/  PRMT R124, R11, 0x7610, R124 ;  /* 0x000076100b7c7816 */ /* 0x000fe2000000007c */
[----:B------:R-:W-:Y:S01]  /*6170*/  IMAD.MOV.U32 R11, RZ, RZ, R50 ;  /* 0x000000ffff0b7224 */ /* 0x000fe200078e0032 */
[----:B------:R-:W-:Y:S01]  /*6180*/  PRMT R126, R126, 0x5410, R12 ;  /* 0x000054107e7e7816 */ /* 0x000fe2000000000c */
        /* <DEDUP_REMOVED lines=29> */
[----:B------:R-:W-:Y:S06]  /*6360*/  @!P5 BRA `(.L_x_1603) ;  /* 0x000000000004d947 */ /* 0x000fec0003800000 */
[----:B------:R-:W-:Y:S01]  /*6370*/  BPT.TRAP 0x1 ;  /* 0x000000040000795c */ /* 0x000fe20000300000 */
.L_x_1603:
[----:B------:R-:W2:Y:S01]  /*6380*/  LDL R11, [R1+0x50] ;  /* 0x00005000010b7983 */ /* 0x000ea20000100800 */
[----:B------:R-:W-:Y:S01]  /*6390*/  IMAD R88, R200, 0x8, R17 ;  /* 0x00000008c8587824 */ /* 0x000fe200078e0211 */
[----:B------:R-:W0:Y:S01]  /*63a0*/  LDC R106, c[0x0][0x2f4] ;  /* 0x0000bd00ff6a7b82 */ /* 0x000e220000000800 */
[----:B------:R-:W-:Y:S01]  /*63b0*/  BSSY B1, `(.L_x_1604) ;  /* 0x0000004000017945 */ /* 0x000fe20003800000 */
[----:B--2---:R-:W-:-:S04]  /*63c0*/  SHF.L.U32 R100, R11, 0x1f, RZ ;  /* 0x0000001f0b647819 */ /* 0x004fc800000006ff */
[----:B------:R-:W1:Y:S02]  /*63d0*/  SYNCS.PHASECHK.TRANS64.TRYWAIT P6, [R88+URZ+0x30890], R100 ;  /* 0x03089064580075a7 */ /* 0x000e6400080c017f */
[----:B01----:R-:W-:Y:S05]  /*63e0*/  @!P6 BRA `(.L_x_1605) ;  /* 0x0000027c0024e947 */ /* 0x003fea0003800000 */
.L_x_2005:
[----:B------:R-:W-:Y:S05]  /*63f0*/  BSYNC B1 ;  /* 0x0000000000017941 */ /* 0x000fea0003800000 */
.L_x_1604:
[----:B------:R-:W-:Y:S01]  /*6400*/  UMOV UR4, 0xffffffff ;  /* 0xffffffff00047882 */ /* 0x000fe20000000000 */
[----:B------:R-:W-:Y:S02]  /*6410*/  IMAD.IADD R107, R106, 0x1, -R91 ;  /* 0x000000016a6b7824 */ /* 0x000fe400078e0a5b */
[----:B------:R-:W-:Y:S05]  /*6420*/  BRA.DIV UR4, `(.L_x_1606) ;  /* 0x0000027e04287947 */ /* 0x000fea000b800000 */
[----:B------:R1:W2:Y:S04]  /*6430*/  SHFL.IDX PT, R103, R105, RZ, 0x181f ;  /* 0x00181fff69677589 */ /* 0x0002a800000e0000 */
[----:B------:R1:W3:Y:S02]  /*6440*/  SHFL.IDX PT, R11, R104, RZ, 0x181f ;  /* 0x00181fff680b7589 */ /* 0x0002e400000e0000 */
.L_x_2009:
[----:B------:R-:W-:Y:S04]  /*6450*/  BSSY B1, `(.L_x_1607) ;  /* 0x0000102000017945 */ /* 0x000fe80003800000 */
[----:B------:R-:W-:Y:S05]  /*6460*/  @P0 BRA `(.L_x_1608) ;  /* 0x0000001000000947 */ /* 0x000fea0003800000 */
[----:B------:R-:W-:Y:S01]  /*6470*/  ISETP.NE.AND P0, PT, R29, RZ, PT ;  /* 0x000000ff1d00720c */ /* 0x000fe20003f05270 */
[----:B------:R-:W-:Y:S01]  /*6480*/  BSSY B2, `(.L_x_1609) ;  /* 0x000007f000027945 */ /* 0x000fe20003800000 */
[----:B---3--:R-:W-:-:S11]  /*6490*/  IMAD.MOV.U32 R102, RZ, RZ, R11 ;  /* 0x000000ffff667224 */ /* 0x008fd600078e000b */
[----:B------:R-:W-:Y:S05]  /*64a0*/  @!P0 BRA `(.L_x_1610) ;  /* 0x0000000400f08947 */ /* 0x000fea0003800000 */
[----:B------:R-:W3:Y:S04]  /*64b0*/  LDL R72, [R1+0x64] ;  /* 0x0000640001487983 */ /* 0x000ee80000100800 */
[----:B------:R-:W4:Y:S04]  /*64c0*/  LDL R15, [R1+0xd0] ;  /* 0x0000d000010f7983 */ /* 0x000f280000100800 */
[----:B------:R-:W5:Y:S01]  /*64d0*/  LDL R14, [R1+0x70] ;  /* 0x00007000010e7983 */ /* 0x000f620000100800 */
[----:B------:R-:W-:Y:S01]  /*64e0*/  SEL R12, R91, R107, !P2 ;  /* 0x0000006b5b0c7207 */ /* 0x000fe20005000000 */
[----:B------:R-:W-:Y:S01]  /*64f0*/  BSSY B3, `(.L_x_1611) ;  /* 0x0000071000037945 */ /* 0x000fe20003800000 */
[----:B------:R-:W-:-:S02]  /*6500*/  ISETP.GE.AND P0, PT, R18, R101, PT ;  /* 0x000000651200720c */ /* 0x000fc40003f06270 */
[----:B------:R-:W-:-:S04]  /*6510*/  SHF.R.S32.HI R13, RZ, 0x1f, R12 ;  /* 0x0000001fff0d7819 */ /* 0x000fc8000001140c */
[----:B------:R-:W-:-:S04]  /*6520*/  LEA.HI R13, R13, R12, RZ, 0x4 ;  /* 0x0000000c0d0d7211 */ /* 0x000fc800078f20ff */
[----:B------:R-:W-:-:S04]  /*6530*/  LEA.HI.SX32 R108, R13, R35, 0x1c ;  /* 0x000000230d6c7211 */ /* 0x000fc800078fe2ff */
[----:B------:R-:W-:-:S04]  /*6540*/  SHF.R.S32.HI R12, RZ, 0x1f, R108 ;  /* 0x0000001fff0c7819 */ /* 0x000fc8000001146c */
[----:B------:R-:W-:Y:S01]  /*6550*/  LEA.HI R12, R12, R108, RZ, 0x3 ;  /* 0x0000006c0c0c7211 */ /* 0x000fe200078f18ff */
[----:B------:R-:W-:-:S04]  /*6560*/  IMAD.SHL.U32 R108, R108, 0x8, RZ ;  /* 0x000000086c6c7824 */ /* 0x000fc800078e00ff */
[----:B------:R-:W-:-:S05]  /*6570*/  IMAD.SHL.U32 R12, R12, 0x200, RZ ;  /* 0x000002000c0c7824 */ /* 0x000fca00078e00ff */
[----:B------:R-:W-:Y:S02]  /*6580*/  LOP3.LUT R12, R12, 0x7ffff000, RZ, 0xc0, !PT ;  /* 0x7ffff0000c0c7812 */ /* 0x000fe400078ec0ff */
[----:B---3--:R-:W-:-:S04]  /*6590*/  LOP3.LUT R13, R72, 0x38, R108, 0xf8, !PT ;  /* 0x00000038480d7812 */ /* 0x008fc800078ef86c */
[----:B----4-:R-:W-:-:S04]  /*65a0*/  LOP3.LUT R13, R13, R15, RZ, 0x3c, !PT ;  /* 0x0000000f0d0d7212 */ /* 0x010fc800078e3cff */
[----:B-----5:R-:W-:-:S05]  /*65b0*/  IADD3 R12, R13, R12, R14 ;  /* 0x0000000c0d0c7210 */ /* 0x020fca0007ffe00e */
        /* <DEDUP_REMOVED lines=9> */
[C---:B------:R-:W-:Y:S02]  /*6650*/  PRMT R40, R110.reuse, 0x5432, R40 ;  /* 0x000054326e287816 */ /* 0x040fe40000000028 */
[----:B------:R-:W-:Y:S02]  /*6660*/  PRMT R109, R110, 0x5410, R109 ;  /* 0x000054106e6d7816 */ /* 0x000fe4000000006d */
[----:B------:R-:W-:Y:S02]  /*6670*/  SHF.R.U32.HI R110, RZ, 0x10, R49 ;  /* 0x00000010ff6e7819 */ /* 0x000fe40000011631 */
[----:B------:R-:W-:-:S02]  /*6680*/  SHF.R.U64 R41, R42, 0x10, R43 ;  /* 0x000000102a297819 */ /* 0x000fc4000000122b */
[----:B------:R-:W-:Y:S02]  /*6690*/  SHF.R.U32.HI R42, RZ, 0x10, R43 ;  /* 0x00000010ff2a7819 */ /* 0x000fe4000001162b */
[----:B------:R-:W-:Y:S02]  /*66a0*/  SHF.R.U64 R43, R48, 0x10, R49 ;  /* 0x00000010302b7819 */ /* 0x000fe40000001231 */
[--C-:B------:R-:W-:Y:S02]  /*66b0*/  SHF.R.U64 R48, R50, 0x10, R51.reuse ;  /* 0x0000001032307819 */ /* 0x100fe40000001233 */
[----:B------:R-:W-:Y:S01]  /*66c0*/  SHF.R.U32.HI R49, RZ, 0x10, R51 ;  /* 0x00000010ff317819 */ /* 0x000fe20000011633 */
[----:B----4-:R-:W-:Y:S01]  /*66d0*/  IMAD.U32 R51, R13, 0x10000, RZ ;  /* 0x000100000d337824 */ /* 0x010fe200078e00ff */
[----:B------:R-:W-:Y:S02]  /*66e0*/  PRMT R110, R113, 0x5432, R110 ;  /* 0x00005432716e7816 */ /* 0x000fe4000000006e */
[----:B------:R-:W-:-:S02]  /*66f0*/  PRMT R41, R111, 0x5410, R41 ;  /* 0x000054106f297816 */ /* 0x000fc40000000029 */
[----:B------:R-:W-:Y:S01]  /*6700*/  PRMT R42, R111, 0x5432, R42 ;  /* 0x000054326f2a7816 */ /* 0x000fe2000000002a */
[----:B------:R-:W-:Y:S01]  /*6710*/  IMAD.U32 R111, R110, 0x10000, RZ ;  /* 0x000100006e6f7824 */ /* 0x000fe200078e00ff */
[C---:B------:R-:W-:Y:S02]  /*6720*/  PRMT R48, R112.reuse, 0x5432, R48 ;  /* 0x0000543270307816 */ /* 0x040fe40000000030 */
[----:B------:R-:W-:Y:S01]  /*6730*/  PRMT R49, R112, 0x5410, R49 ;  /* 0x0000541070317816 */ /* 0x000fe20000000031 */
[----:B---3--:R-:W-:Y:S01]  /*6740*/  IMAD.U32 R112, R73, 0x10000, RZ ;  /* 0x0001000049707824 */ /* 0x008fe200078e00ff */
[----:B------:R-:W-:Y:S01]  /*6750*/  PRMT R43, R113, 0x5410, R43 ;  /* 0x00005410712b7816 */ /* 0x000fe2000000002b */
[----:B------:R-:W-:Y:S01]  /*6760*/  IMAD.U32 R113, R109, 0x10000, RZ ;  /* 0x000100006d717824 */ /* 0x000fe200078e00ff */
[----:B------:R-:W-:Y:S01]  /*6770*/  LOP3.LUT R110, R110, 0xffff0000, RZ, 0xc0, !PT ;  /* 0xffff00006e6e7812 */ /* 0x000fe200078ec0ff */
[C---:B------:R-:W-:Y:S01]  /*6780*/  FMUL.FTZ R50, R112.reuse, R111 ;  /* 0x0000006f70327220 */ /* 0x040fe20000410000 */
[----:B------:R-:W-:Y:S01]  /*6790*/  LOP3.LUT R73, R73, 0xffff0000, RZ, 0xc0, !PT ;  /* 0xffff000049497812 */ /* 0x000fe200078ec0ff */
[----:B------:R-:W-:-:S02]  /*67a0*/  FMUL.FTZ R112, R112, R113 ;  /* 0x0000007170707220 */ /* 0x000fc40000410000 */
[C---:B------:R-:W-:Y:S02]  /*67b0*/  FFMA.FTZ R50, R51.reuse, R113, -R50 ;  /* 0x0000007133327223 */ /* 0x040fe40000010832 */
[----:B------:R-:W-:Y:S01]  /*67c0*/  FFMA.FTZ R51, R51, R111, R112 ;  /* 0x0000006f33337223 */ /* 0x000fe20000010070 */
[----:B------:R-:W-:Y:S01]  /*67d0*/  LOP3.LUT R111, R109, 0xffff0000, RZ, 0xc0, !PT ;  /* 0xffff00006d6f7812 */ /* 0x000fe200078ec0ff */
[----:B------:R-:W-:Y:S01]  /*67e0*/  IMAD.U32 R112, R75, 0x10000, RZ ;  /* 0x000100004b707824 */ /* 0x000fe200078e00ff */
[----:B------:R-:W-:Y:S01]  /*67f0*/  LOP3.LUT R109, R13, 0xffff0000, RZ, 0xc0, !PT ;  /* 0xffff00000d6d7812 */ /* 0x000fe200078ec0ff */
[----:B------:R-:W-:Y:S01]  /*6800*/  FMUL.FTZ R13, R73, R110 ;  /* 0x0000006e490d7220 */ /* 0x000fe20000410000 */
[----:B------:R-:W-:Y:S01]  /*6810*/  LOP3.LUT R75, R75, 0xffff0000, RZ, 0xc0, !PT ;  /* 0xffff00004b4b7812 */ /* 0x000fe200078ec0ff */
[-C--:B------:R-:W-:Y:S02]  /*6820*/  FMUL.FTZ R73, R73, R111.reuse ;  /* 0x0000006f49497220 */ /* 0x080fe40000410000 */
[----:B------:R-:W-:Y:S01]  /*6830*/  FFMA.FTZ R13, R109, R111, -R13 ;  /* 0x0000006f6d0d7223 */ /* 0x000fe2000001080d */
[----:B------:R-:W-:-:S02]  /*6840*/  IMAD.U32 R111, R49, 0x10000, RZ ;  /* 0x00010000316f7824 */ /* 0x000fc400078e00ff */
[----:B------:R-:W-:Y:S01]  /*6850*/  FFMA.FTZ R73, R109, R110, R73 ;  /* 0x0000006e6d497223 */ /* 0x000fe20000010049 */
[----:B------:R-:W-:Y:S01]  /*6860*/  IMAD.U32 R110, R15, 0x10000, RZ ;  /* 0x000100000f6e7824 */ /* 0x000fe200078e00ff */
[----:B------:R-:W-:Y:S01]  /*6870*/  LOP3.LUT R49, R49, 0xffff0000, RZ, 0xc0, !PT ;  /* 0xffff000031317812 */ /* 0x000fe200078ec0ff */
[----:B------:R-:W-:Y:S02]  /*6880*/  IMAD.U32 R109, R42, 0x10000, RZ ;  /* 0x000100002a6d7824 */ /* 0x000fe400078e00ff */
[----:B------:R-:W-:Y:S01]  /*6890*/  FMUL.FTZ R113, R112, R111 ;  /* 0x0000006f70717220 */ /* 0x000fe20000410000 */
[----:B------:R-:W-:Y:S02]  /*68a0*/  LOP3.LUT R42, R42, 0xffff0000, RZ, 0xc0, !PT ;  /* 0xffff00002a2a7812 */ /* 0x000fe400078ec0ff */
[----:B------:R-:W-:Y:S01]  /*68b0*/  LOP3.LUT R15, R15, 0xffff0000, RZ, 0xc0, !PT ;  /* 0xffff00000f0f7812 */ /* 0x000fe200078ec0ff */
[-C--:B------:R-:W-:Y:S01]  /*68c0*/  FFMA.FTZ R113, R110, R109.reuse, -R113 ;  /* 0x0000006d6e717223 */ /* 0x080fe20000010871 */
[----:B------:R-:W-:Y:S01]  /*68d0*/  FMUL.FTZ R109, R112, R109 ;  /* 0x0000006d706d7220 */ /* 0x000fe20000410000 */
[----:B------:R-:W-:Y:S01]  /*68e0*/  F2FP.BF16.F32.PACK_AB R13, R13, R50 ;  /* 0x000000320d0d723e */ /* 0x000fe200000010ff */
[----:B------:R-:W-:Y:S01]  /*68f0*/  IMAD.U32 R50, R72, 0x10000, RZ ;  /* 0x0001000048327824 */ /* 0x000fe200078e00ff */
[----:B------:R-:W-:Y:S01]  /*6900*/  F2FP.BF16.F32.PACK_AB R73, R73, R51 ;  /* 0x000000334949723e */ /* 0x000fe200000010ff */
[----:B------:R-:W-:Y:S01]  /*6910*/  FFMA.FTZ R110, R110, R111, R109 ;  /* 0x0000006f6e6e7223 */ /* 0x000fe2000001006d */
[----:B------:R-:W-:Y:S01]  /*6920*/  FMUL.FTZ R109, R75, R49 ;  /* 0x000000314b6d7220 */ /* 0x000fe20000410000 */
[C---:B------:R-:W-:Y:S01]  /*6930*/  IMAD.U32 R51, R40.reuse, 0x10000, RZ ;  /* 0x0001000028337824 */ /* 0x040fe200078e00ff */
[----:B------:R-:W-:-:S02]  /*6940*/  LOP3.LUT R40, R40, 0xffff0000, RZ, 0xc0, !PT ;  /* 0xffff000028287812 */ /* 0x000fc400078ec0ff */
[-C--:B------:R-:W-:Y:S01]  /*6950*/  FFMA.FTZ R109, R15, R42.reuse, -R109 ;  /* 0x0000002a0f6d7223 */ /* 0x080fe2000001086d */
[----:B------:R-:W-:-:S04]  /*6960*/  FMUL.FTZ R42, R75, R42 ;  /* 0x0000002a4b2a7220 */ /* 0x000fc80000410000 */
[----:B------:R-:W-:Y:S01]  /*6970*/  FFMA.FTZ R15, R15, R49, R42 ;  /* 0x000000310f0f7223 */ /* 0x000fe2000001002a */
[C---:B------:R-:W-:Y:S01]  /*6980*/  IMAD.U32 R49, R43.reuse, 0x10000, RZ ;  /* 0x000100002b317824 */ /* 0x040fe200078e00ff */
[----:B------:R-:W-:Y:S01]  /*6990*/  LOP3.LUT R43, R43, 0xffff0000, RZ, 0xc0, !PT ;  /* 0xffff00002b2b7812 */ /* 0x000fe200078ec0ff */
[----:B------:R-:W-:Y:S01]  /*69a0*/  IMAD.U32 R42, R12, 0x10000, RZ ;  /* 0x000100000c2a7824 */ /* 0x000fe200078e00ff */
[----:B------:R-:W-:Y:S02]  /*69b0*/  F2FP.BF16.F32.PACK_AB R109, R109, R113 ;  /* 0x000000716d6d723e */ /* 0x000fe400000010ff */
[----:B------:R-:W-:Y:S01]  /*69c0*/  F2FP.BF16.F32.PACK_AB R110, R15, R110 ;  /* 0x0000006e0f6e723e */ /* 0x000fe200000010ff */
[C---:B------:R-:W-:Y:S01]  /*69d0*/  FMUL.FTZ R15, R50.reuse, R49 ;  /* 0x00000031320f7220 */ /* 0x040fe20000410000 */
[----:B------:R-:W-:-:S03]  /*69e0*/  FMUL.FTZ R50, R50, R51 ;  /* 0x0000003332327220 */ /* 0x000fc60000410000 */
[C---:B------:R-:W-:Y:S01]  /*69f0*/  FFMA.FTZ R15, R42.reuse, R51, -R15 ;  /* 0x000000332a0f7223 */ /* 0x040fe2000001080f */
[----:B------:R-:W-:Y:S01]  /*6a00*/  FFMA.FTZ R42, R42, R49, R50 ;  /* 0x000000312a2a7223 */ /* 0x000fe20000010032 */
[----:B------:R-:W-:Y:S01]  /*6a10*/  LOP3.LUT R49, R72, 0xffff0000, RZ, 0xc0, !PT ;  /* 0xffff000048317812 */ /* 0x000fe200078ec0ff */
[----:B------:R-:W-:Y:S01]  /*6a20*/  IMAD.U32 R72, R74, 0x10000, RZ ;  /* 0x000100004a487824 */ /* 0x000fe200078e00ff */
[----:B------:R-:W-:Y:S01]  /*6a30*/  LOP3.LUT R50, R12, 0xffff0000, RZ, 0xc0, !PT ;  /* 0xffff00000c327812 */ /* 0x000fe200078ec0ff */
[----:B------:R-:W-:Y:S02]  /*6a40*/  IMAD.MOV.U32 R75, RZ, RZ, R110 ;  /* 0x000000ffff4b7224 */ /* 0x000fe400078e006e */
        /* <DEDUP_REMOVED lines=22> */
[----:B------:R-:W-:Y:S02]  /*6bb0*/  F2FP.BF16.F32.PACK_AB R49, R49, R51 ;  /* 0x000000333131723e */ /* 0x000fe400000010ff */
[----:B------:R-:W-:Y:S01]  /*6bc0*/  F2FP.BF16.F32.PACK_AB R40, R40, R72 ;  /* 0x000000482828723e */ /* 0x000fe200000010ff */
[----:B------:R-:W-:Y:S02]  /*6bd0*/  IMAD.MOV.U32 R72, RZ, RZ, R42 ;  /* 0x000000ffff487224 */ /* 0x000fe400078e002a */
[----:B------:R-:W-:Y:S02]  /*6be0*/  IMAD.MOV.U32 R14, RZ, RZ, R49 ;  /* 0x000000ffff0e7224 */ /* 0x000fe400078e0031 */
[----:B------:R-:W-:-:S07]  /*6bf0*/  IMAD.MOV.U32 R74, RZ, RZ, R40 ;  /* 0x000000ffff4a7224 */ /* 0x000fce00078e0028 */
.L_x_1612:
[----:B------:R-:W-:Y:S05]  /*6c00*/  BSYNC B3 ;  /* 0x0000000000037941 */ /* 0x000fea0003800000 */
.L_x_1611:
[----:B------:R-:W-:-:S04]  /*6c10*/  LEA R40, P0, R68, R11, 0x1 ;  /* 0x0000000b44287211 */ /* 0x000fc800078008ff */
[----:B--2---:R-:W-:Y:S02]  /*6c20*/  LEA.HI.X R41, R68, R103, R86, 0x1, P0 ;  /* 0x0000006744297211 */ /* 0x004fe400000f0c56 */
[----:B------:R-:W-:-:S03]  /*6c30*/  ISETP.GE.AND P0, PT, R108, R106, PT ;  /* 0x0000006a6c00720c */ /* 0x000fc60003f06270 */
[----:B----4-:R2:W-:Y:S10]  /*6c40*/  ST.E.128 desc[UR60][R40.64], R12 ;  /* 0x0000000c28007985 */ /* 0x0105f4000c101d3c */
[----:B--2---:R-:W-:-:S05]  /*6c50*/  @!P0 IMAD.WIDE R12, R108, 0x2, R102 ;  /* 0x000000026c0c8825 */ /* 0x004fca00078e0266 */
[----:B---3--:R3:W-:Y:S02]  /*6c60*/  @!P0 ST.E.128 desc[UR60][R12.64], R72 ;  /* 0x000000480c008985 */ /* 0x0087e4000c101d3c */
.L_x_1610:
[----:B------:R-:W-:Y:S05]  /*6c70*/  BSYNC B2 ;  /* 0x0000000000027941 */ /* 0x000fea0003800000 */
.L_x_1609:
[----:B------:R-:W-:-:S13]  /*6c80*/  ISETP.NE.AND P0, PT, R71, RZ, PT ;  /* 0x000000ff4700720c */ /* 0x000fda0003f05270 */
[----:B------:R-:W-:Y:S05]  /*6c90*/  @!P0 BRA `(.L_x_1608) ;  /* 0x0000000400f48947 */ /* 0x000fea0003800000 */
[----:B------:R-:W4:Y:S04]  /*6ca0*/  LDL R40, [R1+0x64] ;  /* 0x0000640001287983 */ /* 0x000f280000100800 */
[----:B------:R-:W5:Y:S04]  /*6cb0*/  LDL R15, [R1+0xd0] ;  /* 0x0000d000010f7983 */ /* 0x000f680000100800 */
[----:B------:R-:W2:Y:S01]  /*6cc0*/  LDL R14, [R1+0x70] ;  /* 0x00007000010e7983 */ /* 0x000ea20000100800 */
[----:B---3--:R-:W-:Y:S01]  /*6cd0*/  SEL R12, R91, R107, !P1 ;  /* 0x0000006b5b0c7207 */ /* 0x008fe20004800000 */
        /* <DEDUP_REMOVED lines=10> */
[----:B----4-:R-:W-:-:S04]  /*6d80*/  LOP3.LUT R13, R40, 0x38, R48, 0xf8, !PT ;  /* 0x00000038280d7812 */ /* 0x010fc800078ef830 */
[----:B-----5:R-:W-:-:S04]  /*6d90*/  LOP3.LUT R13, R13, R15, RZ, 0x3c, !PT ;  /* 0x0000000f0d0d7212 */ /* 0x020fc800078e3cff */
[----:B--2---:R-:W-:Y:S01]  /*6da0*/  IADD3 R13, R13, R12, R14 ;  /* 0x0000000c0d0d7210 */ /* 0x004fe20007ffe00e */
[----:B------:R-:W-:-:S04]  /*6db0*/  IMAD R12, R200, 0x4000, R5 ;  /* 0x00004000c80c7824 */ /* 0x000fc800078e0205 */
[----:B------:R-:W-:Y:S02]  /*6dc0*/  IMAD R40, R200, 0x4000, R13 ;  /* 0x00004000c8287824 */ /* 0x000fe400078e020d */
[--C-:B------:R-:W-:Y:S02]  /*6dd0*/  IMAD R12, R12, 0x2, R17.reuse ;  /* 0x000000020c0c7824 */ /* 0x100fe400078e0211 */
[----:B------:R-:W-:-:S04]  /*6de0*/  IMAD R40, R40, 0x2, R17 ;  /* 0x0000000228287824 */ /* 0x000fc800078e0211 */
[----:B------:R-:W2:Y:S04]  /*6df0*/  LDS.128 R12, [R12+0x20400] ;  /* 0x020400000c0c7984 */ /* 0x000ea80000000c00 */
[----:B------:R-:W3:Y:S01]  /*6e00*/  LDS.128 R40, [R40+0x20400] ;  /* 0x0204000028287984 */ /* 0x000ee20000000c00 */
[----:B------:R-:W-:Y:S05]  /*6e10*/  @P0 BRA `(.L_x_1614) ;  /* 0x0000000400780947 */ /* 0x000fea0003800000 */
[----:B------:R-:W-:Y:S01]  /*6e20*/  SHF.R.U32.HI R50, RZ, 0x10, R45 ;  /* 0x00000010ff327819 */ /* 0x000fe2000001162d */
[----:B---3--:R-:W-:Y:S01]  /*6e30*/  IMAD.U32 R73, R41, 0x10000, RZ ;  /* 0x0001000029497824 */ /* 0x008fe200078e00ff */
[--C-:B------:R-:W-:Y:S01]  /*6e40*/  SHF.R.U64 R36, R36, 0x10, R37.reuse ;  /* 0x0000001024247819 */ /* 0x100fe20000001225 */
[----:B--2---:R-:W-:Y:S01]  /*6e50*/  IMAD.U32 R51, R13, 0x10000, RZ ;  /* 0x000100000d337824 */ /* 0x004fe200078e00ff */
        /* <DEDUP_REMOVED lines=8> */
[C---:B------:R-:W-:Y:S02]  /*6ee0*/  PRMT R45, R122.reuse, 0x5432, R38 ;  /* 0x000054327a2d7816 */ /* 0x040fe40000000026 */
        /* <DEDUP_REMOVED lines=14> */
[----:B------:R-:W-:Y:S01]  /*6fd0*/  LOP3.LUT R43, R43, 0xffff0000, RZ, 0xc0, !PT ;  /* 0xffff00002b2b7812 */ /* 0x000fe200078ec0ff */
[C---:B------:R-:W-:Y:S01]  /*6fe0*/  IMAD.U32 R72, R46.reuse, 0x10000, RZ ;  /* 0x000100002e487824 */ /* 0x040fe200078e00ff */
[----:B------:R-:W-:Y:S01]  /*6ff0*/  LOP3.LUT R46, R46, 0xffff0000, RZ, 0xc0, !PT ;  /* 0xffff00002e2e7812 */ /* 0x000fe200078ec0ff */
[-C--:B------:R-:W-:Y:S01]  /*7000*/  FFMA.FTZ R13, R51, R37.reuse, -R13 ;  /* 0x00000025330d7223 */ /* 0x080fe2000001080d */
[----:B------:R-:W-:Y:S01]  /*7010*/  FMUL.FTZ R37, R41, R37 ;  /* 0x0000002529257220 */ /* 0x000fe20000410000 */
[----:B------:R-:W-:Y:S01]  /*7020*/  FMUL.FTZ R41, R73, R72 ;  /* 0x0000004849297220 */ /* 0x000fe20000410000 */
[----:B------:R-:W-:-:S02]  /*7030*/  PRMT R39, R124, 0x5410, R39 ;  /* 0x000054107c277816 */ /* 0x000fc40000000027 */
        /* <DEDUP_REMOVED lines=8> */
[----:B------:R-:W-:Y:S02]  /*70c0*/  F2FP.BF16.F32.PACK_AB R37, R37, R47 ;  /* 0x0000002f2525723e */ /* 0x000fe400000010ff */
[----:B------:R-:W-:Y:S01]  /*70d0*/  PRMT R44, R124, 0x5432, R44 ;  /* 0x000054327c2c7816 */ /* 0x000fe2000000002c */
[----:B------:R-:W-:Y:S01]  /*70e0*/  FFMA.FTZ R50, R51, R72, R50 ;  /* 0x0000004833327223 */ /* 0x000fe20000010032 */
[----:B------:R-:W-:Y:S01]  /*70f0*/  FMUL.FTZ R51, R43, R46 ;  /* 0x0000002e2b337220 */ /* 0x000fe20000410000 */
[----:B------:R-:W-:-:S03]  /*7100*/  F2FP.BF16.F32.PACK_AB R13, R13, R49 ;  /* 0x000000310d0d723e */ /* 0x000fc600000010ff */
        /* <DEDUP_REMOVED lines=47> */
.L_x_1614:
[----:B------:R-:W-:Y:S05]  /*7400*/  BSYNC B2 ;  /* 0x0000000000027941 */ /* 0x000fea0003800000 */
.L_x_1613:
[----:B------:R-:W-:Y:S02]  /*7410*/  ISETP.GE.AND P0, PT, R48, R106, PT ;  /* 0x0000006a3000720c */ /* 0x000fe40003f06270 */
[----:B------:R-:W-:-:S04]  /*7420*/  LEA R36, P6, R70, R11, 0x1 ;  /* 0x0000000b46247211 */ /* 0x000fc800078c08ff */
[----:B------:R-:W-:-:S05]  /*7430*/  LEA.HI.X R37, R70, R103, R87, 0x1, P6 ;  /* 0x0000006746257211 */ /* 0x000fca00030f0c57 */
[----:B--2---:R4:W-:Y:S02]  /*7440*/  ST.E.128 desc[UR60][R36.64], R12 ;  /* 0x0000000c24007985 */ /* 0x0049e4000c101d3c */
[----:B------:R-:W-:-:S05]  /*7450*/  @!P0 IMAD.WIDE R38, R48, 0x2, R102 ;  /* 0x0000000230268825 */ /* 0x000fca00078e0266 */
[----:B---3--:R4:W-:Y:S02]  /*7460*/  @!P0 ST.E.128 desc[UR60][R38.64], R40 ;  /* 0x0000002826008985 */ /* 0x0089e4000c101d3c */
.L_x_1608:
[----:B------:R-:W-:Y:S05]  /*7470*/  BSYNC B1 ;  /* 0x0000000000017941 */ /* 0x000fea0003800000 */
.L_x_1607:
[----:B------:R-:W-:-:S03]  /*7480*/  UMOV UR4, 0xffffffff ;  /* 0xffffffff00047882 */ /* 0x000fc60000000000 */
[----:B------:R-:W-:Y:S05]  /*7490*/  BRA.DIV UR4, `(.L_x_1615) ;  /* 0x0000026e04587947 */ /* 0x000fea000b800000 */
[----:B-1----:R-:W1:Y:S04]  /*74a0*/  SHFL.IDX PT, R105, R105, 0x1, 0x181f ;  /* 0x00381f0069697f89 */ /* 0x002e6800000e0000 */
[----:B------:R-:W0:Y:S02]  /*74b0*/  SHFL.IDX PT, R104, R104, 0x1, 0x181f ;  /* 0x00381f0068687f89 */ /* 0x000e2400000e0000 */
.L_x_2013:
[----:B------:R-:W-:Y:S05]  /*74c0*/  @P4 BRA `(.L_x_1584) ;  /* 0x0000001400784947 */ /* 0x000fea0003800000 */
[----:B------:R-:W-:Y:S01]  /*74d0*/  ISETP.NE.AND P0, PT, R29, RZ, PT ;  /* 0x000000ff1d00720c */ /* 0x000fe20003f05270 */
[----:B------:R-:W-:Y:S01]  /*74e0*/  BSSY B1, `(.L_x_1616) ;  /* 0x000007f000017945 */ /* 0x000fe20003800000 */
[----:B0---4-:R-:W-:Y:S02]  /*74f0*/  IMAD.MOV.U32 R40, RZ, RZ, R104 ;  /* 0x000000ffff287224 */ /* 0x011fe400078e0068 */
[----:B-1----:R-:W-:-:S09]  /*7500*/  IMAD.MOV.U32 R41, RZ, RZ, R105 ;  /* 0x000000ffff297224 */ /* 0x002fd200078e0069 */
[----:B------:R-:W-:Y:S05]  /*7510*/  @!P0 BRA `(.L_x_1617) ;  /* 0x0000000400ec8947 */ /* 0x000fea0003800000 */
[----:B------:R-:W4:Y:S04]  /*7520*/  LDL R15, [R1+0x60] ;  /* 0x00006000010f7983 */ /* 0x000f280000100800 */
[----:B------:R-:W5:Y:S04]  /*7530*/  LDL R14, [R1+0xcc] ;  /* 0x0000cc00010e7983 */ /* 0x000f680000100800 */
[----:B---3--:R-:W3:Y:S01]  /*7540*/  LDL R13, [R1+0x6c] ;  /* 0x00006c00010d7983 */ /* 0x008ee20000100800 */
[----:B------:R-:W-:Y:S01]  /*7550*/  SEL R11, R91, R107, !P2 ;  /* 0x0000006b5b0b7207 */ /* 0x000fe20005000000 */
[----:B------:R-:W-:Y:S01]  /*7560*/  BSSY B2, `(.L_x_1618) ;  /* 0x0000071000027945 */ /* 0x000fe20003800000 */
[----:B------:R-:W-:-:S02]  /*7570*/  ISETP.GE.AND P0, PT, R18, R101, PT ;  /* 0x000000651200720c */ /* 0x000fc40003f06270 */
[----:B------:R-:W-:-:S04]  /*7580*/  SHF.R.S32.HI R12, RZ, 0x1f, R11 ;  /* 0x0000001fff0c7819 */ /* 0x000fc8000001140b */
[----:B------:R-:W-:-:S04]  /*7590*/  LEA.HI R12, R12, R11, RZ, 0x4 ;  /* 0x0000000b0c0c7211 */ /* 0x000fc800078f20ff */
[----:B------:R-:W-:-:S04]  /*75a0*/  LEA.HI.SX32 R12, R12, R35, 0x1c ;  /* 0x000000230c0c7211 */ /* 0x000fc800078fe2ff */
[----:B------:R-:W-:Y:S01]  /*75b0*/  SHF.R.S32.HI R11, RZ, 0x1f, R12 ;  /* 0x0000001fff0b7819 */ /* 0x000fe2000001140c */
[----:B------:R-:W-:-:S03]  /*75c0*/  IMAD.SHL.U32 R44, R12, 0x8, RZ ;  /* 0x000000080c2c7824 */ /* 0x000fc600078e00ff */
[----:B------:R-:W-:Y:S02]  /*75d0*/  LEA.HI R12, R11, R12, RZ, 0x3 ;  /* 0x0000000c0b0c7211 */ /* 0x000fe400078f18ff */
[----:B------:R-:W-:-:S03]  /*75e0*/  ISETP.GE.AND P4, PT, R44, R106, PT ;  /* 0x0000006a2c00720c */ /* 0x000fc60003f86270 */
[----:B------:R-:W-:-:S05]  /*75f0*/  IMAD.SHL.U32 R12, R12, 0x200, RZ ;  /* 0x000002000c0c7824 */ /* 0x000fca00078e00ff */
[----:B------:R-:W-:Y:S02]  /*7600*/  LOP3.LUT R12, R12, 0x7ffff000, RZ, 0xc0, !PT ;  /* 0x7ffff0000c0c7812 */ /* 0x000fe400078ec0ff */
[----:B----4-:R-:W-:-:S04]  /*7610*/  LOP3.LUT R11, R15, 0x38, R44, 0xf8, !PT ;  /* 0x000000380f0b7812 */ /* 0x010fc800078ef82c */
[----:B-----5:R-:W-:-:S04]  /*7620*/  LOP3.LUT R11, R11, R14, RZ, 0x3c, !PT ;  /* 0x0000000e0b0b7212 */ /* 0x020fc800078e3cff */
[----:B---3--:R-:W-:Y:S01]  /*7630*/  IADD3 R11, R11, R12, R13 ;  /* 0x0000000c0b0b7210 */ /* 0x008fe20007ffe00d */
[----:B------:R-:W-:-:S04]  /*7640*/  IMAD R12, R200, 0x4000, R4 ;  /* 0x00004000c80c7824 */ /* 0x000fc800078e0204 */
        /* <DEDUP_REMOVED lines=9> */
[----:B------:R-:W-:Y:S01]  /*76e0*/  IMAD.U32 R50, R39, 0x10000, RZ ;  /* 0x0001000027327824 */ /* 0x000fe200078e00ff */
[----:B------:R-:W-:Y:S01]  /*76f0*/  PRMT R45, R121, 0x5432, R42 ;  /* 0x00005432792d7816 */ /* 0x000fe2000000002a */
[----:B0-----:R-:W-:Y:S01]  /*7700*/  IMAD.U32 R42, R13, 0x10000, RZ ;  /* 0x000100000d2a7824 */ /* 0x001fe200078e00ff */
        /* <DEDUP_REMOVED lines=50> */
[----:B------:R-:W-:Y:S01]  /*7a30*/  FMUL.FTZ R48, R48, R45 ;  /* 0x0000002d30307220 */ /* 0x000fe20000410000 */
[----:B------:R-:W-:Y:S01]  /*7a40*/  IMAD.U32 R51, R120, 0x10000, RZ ;  /* 0x0001000078337824 */ /* 0x000fe200078e00ff */
[----:B------:R-:W-:Y:S01]  /*7a50*/  F2FP.BF16.F32.PACK_AB R39, R39, R49 ;  /* 0x000000312727723e */ /* 0x000fe200000010ff */
[C---:B------:R-:W-:Y:S01]  /*7a60*/  FFMA.FTZ R47, R15.reuse, R45, -R47 ;  /* 0x0000002d0f2f7223 */ /* 0x040fe2000001082f */
[----:B------:R-:W-:Y:S01]  /*7a70*/  FFMA.FTZ R48, R15, R37, R48 ;  /* 0x000000250f307223 */ /* 0x000fe20000010030 */
[----:B------:R-:W-:Y:S01]  /*7a80*/  LOP3.LUT R15, R12, 0xffff0000, RZ, 0xc0, !PT ;  /* 0xffff00000c0f7812 */ /* 0x000fe200078ec0ff */
[C---:B------:R-:W-:Y:S01]  /*7a90*/  FMUL.FTZ R12, R36.reuse, R64 ;  /* 0x00000040240c7220 */ /* 0x040fe20000410000 */
[----:B------:R-:W-:Y:S01]  /*7aa0*/  FMUL.FTZ R37, R36, R56 ;  /* 0x0000003824257220 */ /* 0x000fe20000410000 */
[C---:B------:R-:W-:Y:S01]  /*7ab0*/  IMAD.U32 R36, R38.reuse, 0x10000, RZ ;  /* 0x0001000026247824 */ /* 0x040fe200078e00ff */
[----:B------:R-:W-:Y:S01]  /*7ac0*/  LOP3.LUT R38, R38, 0xffff0000, RZ, 0xc0, !PT ;  /* 0xffff000026267812 */ /* 0x000fe200078ec0ff */
[----:B------:R-:W-:-:S02]  /*7ad0*/  IMAD.U32 R45, R118, 0x10000, RZ ;  /* 0x00010000762d7824 */ /* 0x000fc400078e00ff */
[C---:B------:R-:W-:Y:S01]  /*7ae0*/  FFMA.FTZ R12, R15.reuse, R56, -R12 ;  /* 0x000000380f0c7223 */ /* 0x040fe2000001080c */
[----:B------:R-:W-:Y:S01]  /*7af0*/  FFMA.FTZ R15, R15, R64, R37 ;  /* 0x000000400f0f7223 */ /* 0x000fe20000010025 */
[----:B------:R-:W-:Y:S02]  /*7b00*/  IMAD.U32 R37, R14, 0x10000, RZ ;  /* 0x000100000e257824 */ /* 0x000fe400078e00ff */
[C---:B------:R-:W-:Y:S01]  /*7b10*/  FMUL.FTZ R56, R36.reuse, R51 ;  /* 0x0000003324387220 */ /* 0x040fe20000410000 */
[-C--:B------:R-:W-:Y:S01]  /*7b20*/  FMUL.FTZ R58, R36, R45.reuse ;  /* 0x0000002d243a7220 */ /* 0x080fe20000410000 */
[----:B------:R-:W-:Y:S02]  /*7b30*/  LOP3.LUT R14, R14, 0xffff0000, RZ, 0xc0, !PT ;  /* 0xffff00000e0e7812 */ /* 0x000fe400078ec0ff */
[C---:B------:R-:W-:Y:S01]  /*7b40*/  FFMA.FTZ R36, R37.reuse, R45, -R56 ;  /* 0x0000002d25247223 */ /* 0x040fe20000010838 */
[----:B------:R-:W-:Y:S01]  /*7b50*/  FFMA.FTZ R37, R37, R51, R58 ;  /* 0x0000003325257223 */ /* 0x000fe2000001003a */
[----:B------:R-:W-:-:S02]  /*7b60*/  LOP3.LUT R51, R120, 0xffff0000, RZ, 0xc0, !PT ;  /* 0xffff000078337812 */ /* 0x000fc400078ec0ff */
[----:B------:R-:W-:Y:S02]  /*7b70*/  LOP3.LUT R45, R118, 0xffff0000, RZ, 0xc0, !PT ;  /* 0xffff0000762d7812 */ /* 0x000fe400078ec0ff */
[----:B------:R-:W-:Y:S01]  /*7b80*/  F2FP.BF16.F32.PACK_AB R11, R11, R42 ;  /* 0x0000002a0b0b723e */ /* 0x000fe200000010ff */
[----:B------:R-:W-:Y:S01]  /*7b90*/  FMUL.FTZ R57, R38, R51 ;  /* 0x0000003326397220 */ /* 0x000fe20000410000 */
[----:B------:R-:W-:Y:S01]  /*7ba0*/  F2FP.BF16.F32.PACK_AB R46, R46, R50 ;  /* 0x000000322e2e723e */ /* 0x000fe200000010ff */
[-C--:B------:R-:W-:Y:S01]  /*7bb0*/  FMUL.FTZ R38, R38, R45.reuse ;  /* 0x0000002d26267220 */ /* 0x080fe20000410000 */
[----:B------:R-:W-:Y:S01]  /*7bc0*/  F2FP.BF16.F32.PACK_AB R48, R15, R48 ;  /* 0x000000300f30723e */ /* 0x000fe200000010ff */
[C---:B------:R-:W-:Y:S01]  /*7bd0*/  FFMA.FTZ R57, R14.reuse, R45, -R57 ;  /* 0x0000002d0e397223 */ /* 0x040fe20000010839 */
[----:B------:R-:W-:Y:S02]  /*7be0*/  IMAD.MOV.U32 R15, RZ, RZ, R39 ;  /* 0x000000ffff0f7224 */ /* 0x000fe400078e0027 */
[----:B------:R-:W-:Y:S01]  /*7bf0*/  FFMA.FTZ R38, R14, R51, R38 ;  /* 0x000000330e267223 */ /* 0x000fe20000010026 */
[----:B------:R-:W-:Y:S01]  /*7c00*/  F2FP.BF16.F32.PACK_AB R13, R13, R43 ;  /* 0x0000002b0d0d723e */ /* 0x000fe200000010ff */
[----:B------:R-:W-:Y:S01]  /*7c10*/  IMAD.MOV.U32 R39, RZ, RZ, R46 ;  /* 0x000000ffff277224 */ /* 0x000fe200078e002e */
[----:B------:R-:W-:Y:S01]  /*7c20*/  F2FP.BF16.F32.PACK_AB R14, R57, R36 ;  /* 0x00000024390e723e */ /* 0x000fe200000010ff */
[----:B------:R-:W-:Y:S01]  /*7c30*/  IMAD.MOV.U32 R36, RZ, RZ, R48 ;  /* 0x000000ffff247224 */ /* 0x000fe200078e0030 */
[----:B------:R-:W-:Y:S01]  /*7c40*/  F2FP.BF16.F32.PACK_AB R38, R38, R37 ;  /* 0x000000252626723e */ /* 0x000fe200000010ff */
[----:B------:R-:W-:Y:S01]  /*7c50*/  IMAD.MOV.U32 R37, RZ, RZ, R11 ;  /* 0x000000ffff257224 */ /* 0x000fe200078e000b */
[----:B------:R-:W-:-:S07]  /*7c60*/  F2FP.BF16.F32.PACK_AB R12, R12, R47 ;  /* 0x0000002f0c0c723e */ /* 0x000fce00000010ff */
.L_x_1619:
[----:B------:R-:W-:Y:S05]  /*7c70*/  BSYNC B2 ;  /* 0x0000000000027941 */ /* 0x000fea0003800000 */
.L_x_1618:
[----:B------:R-:W-:Y:S01]  /*7c80*/  LEA R42, P0, R68, R104, 0x1 ;  /* 0x00000068442a7211 */ /* 0x000fe200078008ff */
[----:B------:R-:W-:-:S03]  /*7c90*/  @!P4 IMAD.WIDE R44, R44, 0x2, R40 ;  /* 0x000000022c2cc825 */ /* 0x000fc600078e0228 */
[----:B------:R-:W-:-:S05]  /*7ca0*/  LEA.HI.X R43, R68, R105, R86, 0x1, P0 ;  /* 0x00000069442b7211 */ /* 0x000fca00000f0c56 */
[----:B0-----:R0:W-:Y:S04]  /*7cb0*/  ST.E.128 desc[UR60][R42.64], R12 ;  /* 0x0000000c2a007985 */ /* 0x0011e8000c101d3c */
[----:B-1----:R0:W-:Y:S02]  /*7cc0*/  @!P4 ST.E.128 desc[UR60][R44.64], R36 ;  /* 0x000000242c00c985 */ /* 0x0021e4000c101d3c */
.L_x_1617:
[----:B------:R-:W-:Y:S05]  /*7cd0*/  BSYNC B1 ;  /* 0x0000000000017941 */ /* 0x000fea0003800000 */
.L_x_1616:
[----:B------:R-:W-:-:S13]  /*7ce0*/  ISETP.NE.AND P0, PT, R71, RZ, PT ;  /* 0x000000ff4700720c */ /* 0x000fda0003f05270 */
[----:B------:R-:W-:Y:S05]  /*7cf0*/  @!P0 BRA `(.L_x_1584) ;  /* 0x0000000c006c8947 */ /* 0x000fea0003800000 */
[----:B0-----:R-:W4:Y:S04]  /*7d00*/  LDL R36, [R1+0x60] ;  /* 0x0000600001247983 */ /* 0x001f280000100800 */
[----:B------:R-:W5:Y:S04]  /*7d10*/  LDL R15, [R1+0xcc] ;  /* 0x0000cc00010f7983 */ /* 0x000f680000100800 */
[----:B------:R-:W2:Y:S01]  /*7d20*/  LDL R14, [R1+0x6c] ;  /* 0x00006c00010e7983 */ /* 0x000ea20000100800 */
[----:B------:R-:W-:Y:S01]  /*7d30*/  SEL R107, R91, R107, !P1 ;  /* 0x0000006b5b6b7207 */ /* 0x000fe20004800000 */
[----:B------:R-:W-:Y:S01]  /*7d40*/  BSSY B1, `(.L_x_1620) ;  /* 0x0000073000017945 */ /* 0x000fe20003800000 */
[----:B------:R-:W-:-:S02]  /*7d50*/  ISETP.GE.AND P4, PT, R203, R101, PT ;  /* 0x00000065cb00720c */ /* 0x000fc40003f86270 */
[----:B---3--:R-:W-:Y:S02]  /*7d60*/  SHF.R.S32.HI R12, RZ, 0x1f, R107 ;  /* 0x0000001fff0c7819 */ /* 0x008fe4000001146b */
[----:B------:R-:W-:Y:S02]  /*7d70*/  LEA R42, P0, R70, R104, 0x1 ;  /* 0x00000068462a7211 */ /* 0x000fe400078008ff */
[----:B------:R-:W-:Y:S02]  /*7d80*/  LEA.HI R12, R12, R107, RZ, 0x4 ;  /* 0x0000006b0c0c7211 */ /* 0x000fe400078f20ff */
[----:B------:R-:W-:Y:S02]  /*7d90*/  LEA.HI.X R43, R70, R105, R87, 0x1, P0 ;  /* 0x00000069462b7211 */ /* 0x000fe400000f0c57 */
[----:B------:R-:W-:-:S04]  /*7da0*/  LEA.HI.SX32 R12, R12, R69, 0x1c ;  /* 0x000000450c0c7211 */ /* 0x000fc800078fe2ff */
[----:B------:R-:W-:Y:S01]  /*7db0*/  SHF.R.S32.HI R13, RZ, 0x1f, R12 ;  /* 0x0000001fff0d7819 */ /* 0x000fe2000001140c */
[----:B------:R-:W-:-:S03]  /*7dc0*/  IMAD.SHL.U32 R11, R12, 0x8, RZ ;  /* 0x000000080c0b7824 */ /* 0x000fc600078e00ff */
[----:B------:R-:W-:-:S05]  /*7dd0*/  LEA.HI R13, R13, R12, RZ, 0x3 ;  /* 0x0000000c0d0d7211 */ /* 0x000fca00078f18ff */
        /* <DEDUP_REMOVED lines=16> */
[----:B------:R-:W-:Y:S01]  /*7ee0*/  SHF.R.U32.HI R58, RZ, 0x10, R53 ;  /* 0x00000010ff3a7819 */ /* 0x000fe20000011635 */
[----:B------:R-:W-:Y:S01]  /*7ef0*/  IMAD.U32 R51, R15, 0x10000, RZ ;  /* 0x000100000f337824 */ /* 0x000fe200078e00ff */
[----:B------:R-:W-:Y:S01]  /*7f00*/  PRMT R57, R117, 0x5432, R60 ;  /* 0x0000543275397816 */ /* 0x000fe2000000003c */
[----:B------:R-:W-:Y:S01]  /*7f10*/  IMAD.U32 R46, R14, 0x10000, RZ ;  /* 0x000100000e2e7824 */ /* 0x000fe200078e00ff */
[--C-:B------:R-:W-:Y:S01]  /*7f20*/  SHF.R.U64 R49, R54, 0x10, R55.reuse ;  /* 0x0000001036317819 */ /* 0x100fe20000001237 */
[----:B------:R-:W-:Y:S01]  /*7f30*/  IMAD.U32 R54, R39, 0x10000, RZ ;  /* 0x0001000027367824 */ /* 0x000fe200078e00ff */
[----:B------:R-:W-:Y:S01]  /*7f40*/  SHF.R.U32.HI R55, RZ, 0x10, R55 ;  /* 0x00000010ff377819 */ /* 0x000fe20000011637 */
[----:B------:R-:W-:Y:S01]  /*7f50*/  IMAD.U32 R59, R57, 0x10000, RZ ;  /* 0x00010000393b7824 */ /* 0x000fe200078e00ff */
[----:B------:R-:W-:-:S02]  /*7f60*/  PRMT R58, R115, 0x5432, R58 ;  /* 0x00005432733a7816 */ /* 0x000fc4000000003a */
[----:B------:R-:W-:Y:S01]  /*7f70*/  SHF.R.U64 R44, R52, 0x10, R53 ;  /* 0x00000010342c7819 */ /* 0x000fe20000001235 */
[----:B------:R-:W-:Y:S01]  /*7f80*/  FMUL.FTZ R61, R56, R59 ;  /* 0x0000003b383d7220 */ /* 0x000fe20000410000 */
[--C-:B------:R-:W-:Y:S02]  /*7f90*/  SHF.R.U64 R53, R62, 0x10, R63.reuse ;  /* 0x000000103e357819 */ /* 0x100fe4000000123f */
[----:B------:R-:W-:Y:S02]  /*7fa0*/  SHF.R.U32.HI R63, RZ, 0x10, R63 ;  /* 0x00000010ff3f7819 */ /* 0x000fe4000001163f */
[C---:B------:R-:W-:Y:S02]  /*7fb0*/  PRMT R49, R114.reuse, 0x5410, R49 ;  /* 0x0000541072317816 */ /* 0x040fe40000000031 */
[----:B------:R-:W-:Y:S01]  /*7fc0*/  PRMT R114, R114, 0x5432, R55 ;  /* 0x0000543272727816 */ /* 0x000fe20000000037 */
[----:B------:R-:W-:Y:S01]  /*7fd0*/  IMAD.U32 R55, R58, 0x10000, RZ ;  /* 0x000100003a377824 */ /* 0x000fe200078e00ff */
[----:B------:R-:W-:Y:S01]  /*7fe0*/  LOP3.LUT R52, R37, 0xffff0000, RZ, 0xc0, !PT ;  /* 0xffff000025347812 */ /* 0x000fe200078ec0ff */
[----:B------:R-:W-:Y:S01]  /*7ff0*/  IMAD.U32 R37, R36, 0x10000, RZ ;  /* 0x0001000024257824 */ /* 0x000fe200078e00ff */
[----:B------:R-:W-:Y:S01]  /*8000*/  PRMT R63, R116, 0x5432, R63 ;  /* 0x00005432743f7816 */ /* 0x000fe2000000003f */
[-C--:B------:R-:W-:Y:S01]  /*8010*/  FMUL.FTZ R65, R56, R55.reuse ;  /* 0x0000003738417220 */ /* 0x080fe20000410000 */
[----:B------:R-:W-:Y:S01]  /*8020*/  LOP3.LUT R57, R57, 0xffff0000, RZ, 0xc0, !PT ;  /* 0xffff000039397812 */ /* 0x000fe200078ec0ff */
[----:B------:R-:W-:Y:S01]  /*8030*/  IMAD.U32 R56, R114, 0x10000, RZ ;  /* 0x0001000072387824 */ /* 0x000fe200078e00ff */
[----:B------:R-:W-:Y:S01]  /*8040*/  PRMT R117, R117, 0x5410, R48 ;  /* 0x0000541075757816 */ /* 0x000fe20000000030 */
[----:B------:R-:W-:Y:S01]  /*8050*/  FFMA.FTZ R48, R50, R55, -R61 ;  /* 0x0000003732307223 */ /* 0x000fe2000001083d */
[----:B------:R-:W-:Y:S01]  /*8060*/  LOP3.LUT R55, R58, 0xffff0000, RZ, 0xc0, !PT ;  /* 0xffff00003a377812 */ /* 0x000fe200078ec0ff */
[----:B------:R-:W-:Y:S01]  /*8070*/  IMAD.U32 R58, R63, 0x10000, RZ ;  /* 0x000100003f3a7824 */ /* 0x000fe200078e00ff */
[----:B------:R-:W-:Y:S01]  /*8080*/  LOP3.LUT R45, R13, 0xffff0000, RZ, 0xc0, !PT ;  /* 0xffff00000d2d7812 */ /* 0x000fe200078ec0ff */
[----:B------:R-:W-:Y:S01]  /*8090*/  FMUL.FTZ R60, R52, R57 ;  /* 0x00000039343c7220 */ /* 0x000fe20000410000 */
[----:B------:R-:W-:Y:S01]  /*80a0*/  FFMA.FTZ R50, R50, R59, R65 ;  /* 0x0000003b32327223 */ /* 0x000fe20000010041 */
[-C--:B------:R-:W-:Y:S01]  /*80b0*/  FMUL.FTZ R52, R52, R55.reuse ;  /* 0x0000003734347220 */ /* 0x080fe20000410000 */
[C---:B------:R-:W-:Y:S01]  /*80c0*/  FMUL.FTZ R62, R54.reuse, R58 ;  /* 0x0000003a363e7220 */ /* 0x040fe20000410000 */
[----:B------:R-:W-:Y:S01]  /*80d0*/  FFMA.FTZ R55, R45, R55, -R60 ;  /* 0x000000372d377223 */ /* 0x000fe2000001083c */
[----:B------:R-:W-:Y:S01]  /*80e0*/  LOP3.LUT R39, R39, 0xffff0000, RZ, 0xc0, !PT ;  /* 0xffff000027277812 */ /* 0x000fe200078ec0ff */
[-C--:B------:R-:W-:Y:S01]  /*80f0*/  FMUL.FTZ R59, R54, R56.reuse ;  /* 0x00000038363b7220 */ /* 0x080fe20000410000 */
[----:B------:R-:W-:Y:S01]  /*8100*/  LOP3.LUT R60, R63, 0xffff0000, RZ, 0xc0, !PT ;  /* 0xffff00003f3c7812 */ /* 0x000fe200078ec0ff */
[----:B------:R-:W-:Y:S01]  /*8110*/  FFMA.FTZ R45, R45, R57, R52 ;  /* 0x000000392d2d7223 */ /* 0x000fe20000010034 */
[----:B------:R-:W-:Y:S01]  /*8120*/  LOP3.LUT R114, R114, 0xffff0000, RZ, 0xc0, !PT ;  /* 0xffff000072727812 */ /* 0x000fe200078ec0ff */
[----:B------:R-:W-:Y:S01]  /*8130*/  FFMA.FTZ R52, R51, R56, -R62 ;  /* 0x0000003833347223 */ /* 0x000fe2000001083e */
[----:B------:R-:W-:Y:S01]  /*8140*/  PRMT R44, R115, 0x5410, R44 ;  /* 0x00005410732c7816 */ /* 0x000fe2000000002c */
[----:B------:R-:W-:Y:S01]  /*8150*/  FFMA.FTZ R51, R51, R58, R59 ;  /* 0x0000003a33337223 */ /* 0x000fe2000001003b */
[----:B------:R-:W-:Y:S01]  /*8160*/  LOP3.LUT R15, R15, 0xffff0000, RZ, 0xc0, !PT ;  /* 0xffff00000f0f7812 */ /* 0x000fe200078ec0ff */
[----:B------:R-:W-:Y:S01]  /*8170*/  IMAD.U32 R56, R117, 0x10000, RZ ;  /* 0x0001000075387824 */ /* 0x000fe200078e00ff */
[----:B------:R-:W-:Y:S01]  /*8180*/  LOP3.LUT R36, R36, 0xffff0000, RZ, 0xc0, !PT ;  /* 0xffff000024247812 */ /* 0x000fe200078ec0ff */
[C---:B------:R-:W-:Y:S01]  /*8190*/  FMUL.FTZ R58, R39.reuse, R60 ;  /* 0x0000003c273a7220 */ /* 0x040fe20000410000 */
[-C--:B------:R-:W-:Y:S01]  /*81a0*/  FMUL.FTZ R62, R39, R114.reuse ;  /* 0x00000072273e7220 */ /* 0x080fe20000410000 */
[----:B------:R-:W-:Y:S01]  /*81b0*/  LOP3.LUT R117, R117, 0xffff0000, RZ, 0xc0, !PT ;  /* 0xffff000075757812 */ /* 0x000fe200078ec0ff */
[C---:B------:R-:W-:Y:S01]  /*81c0*/  IMAD.U32 R54, R44.reuse, 0x10000, RZ ;  /* 0x000100002c367824 */ /* 0x040fe200078e00ff */
[----:B------:R-:W-:Y:S01]  /*81d0*/  LOP3.LUT R57, R44, 0xffff0000, RZ, 0xc0, !PT ;  /* 0xffff00002c397812 */ /* 0x000fe200078ec0ff */
[C---:B------:R-:W-:Y:S01]  /*81e0*/  IMAD.U32 R13, R12.reuse, 0x10000, RZ ;  /* 0x000100000c0d7824 */ /* 0x040fe200078e00ff */
[----:B------:R-:W-:Y:S01]  /*81f0*/  LOP3.LUT R12, R12, 0xffff0000, RZ, 0xc0, !PT ;  /* 0xffff00000c0c7812 */ /* 0x000fe200078ec0ff */
[C---:B------:R-:W-:Y:S01]  /*8200*/  FFMA.FTZ R39, R15.reuse, R114, -R58 ;  /* 0x000000720f277223 */ /* 0x040fe2000001083a */
[----:B------:R-:W-:Y:S01]  /*8210*/  FFMA.FTZ R62, R15, R60, R62 ;  /* 0x0000003c0f3e7223 */ /* 0x000fe2000001003e */
[----:B------:R-:W-:Y:S01]  /*8220*/  PRMT R53, R116, 0x5410, R53 ;  /* 0x0000541074357816 */ /* 0x000fe20000000035 */
[C---:B------:R-:W-:Y:S01]  /*8230*/  FMUL.FTZ R44, R37.reuse, R56 ;  /* 0x00000038252c7220 */ /* 0x040fe20000410000 */
[C---:B------:R-:W-:Y:S01]  /*8240*/  FMUL.FTZ R15, R36.reuse, R117 ;  /* 0x00000075240f7220 */ /* 0x040fe20000410000 */
[----:B------:R-:W-:Y:S01]  /*8250*/  FMUL.FTZ R37, R37, R54 ;  /* 0x0000003625257220 */ /* 0x000fe20000410000 */
[-C--:B------:R-:W-:Y:S01]  /*8260*/  FMUL.FTZ R59, R36, R57.reuse ;  /* 0x00000039243b7220 */ /* 0x080fe20000410000 */
[----:B------:R-:W-:Y:S01]  /*8270*/  LOP3.LUT R47, R14, 0xffff0000, RZ, 0xc0, !PT ;  /* 0xffff00000e2f7812 */ /* 0x000fe200078ec0ff */
[----:B------:R-:W-:Y:S01]  /*8280*/  FFMA.FTZ R57, R12, R57, -R15 ;  /* 0x000000390c397223 */ /* 0x000fe2000001080f */
[----:B------:R-:W-:-:S02]  /*8290*/  IMAD.U32 R14, R38, 0x10000, RZ ;  /* 0x00010000260e7824 */ /* 0x000fc400078e00ff */
[C---:B------:R-:W-:Y:S01]  /*82a0*/  FFMA.FTZ R44, R13.reuse, R54, -R44 ;  /* 0x000000360d2c7223 */ /* 0x040fe2000001082c */
[----:B------:R-:W-:Y:S01]  /*82b0*/  FFMA.FTZ R37, R13, R56, R37 ;  /* 0x000000380d257223 */ /* 0x000fe20000010025 */
[----:B------:R-:W-:Y:S01]  /*82c0*/  IMAD.U32 R15, R53, 0x10000, RZ ;  /* 0x00010000350f7824 */ /* 0x000fe200078e00ff */
[----:B------:R-:W-:Y:S01]  /*82d0*/  LOP3.LUT R38, R38, 0xffff0000, RZ, 0xc0, !PT ;  /* 0xffff000026267812 */ /* 0x000fe200078ec0ff */
[----:B------:R-:W-:Y:S01]  /*82e0*/  IMAD.U32 R13, R49, 0x10000, RZ ;  /* 0x00010000310d7824 */ /* 0x000fe200078e00ff */
[----:B------:R-:W-:Y:S01]  /*82f0*/  LOP3.LUT R53, R53, 0xffff0000, RZ, 0xc0, !PT ;  /* 0xffff000035357812 */ /* 0x000fe200078ec0ff */
[----:B------:R-:W-:Y:S01]  /*8300*/  FFMA.FTZ R12, R12, R117, R59 ;  /* 0x000000750c0c7223 */ /* 0x000fe2000001003b */
[----:B------:R-:W-:Y:S01]  /*8310*/  LOP3.LUT R49, R49, 0xffff0000, RZ, 0xc0, !PT ;  /* 0xffff000031317812 */ /* 0x000fe200078ec0ff */
[C---:B------:R-:W-:Y:S01]  /*8320*/  FMUL.FTZ R59, R14.reuse, R15 ;  /* 0x0000000f0e3b7220 */ /* 0x040fe20000410000 */
[----:B------:R-:W-:Y:S01]  /*8330*/  FMUL.FTZ R14, R14, R13 ;  /* 0x0000000d0e0e7220 */ /* 0x000fe20000410000 */
[C---:B------:R-:W-:Y:S01]  /*8340*/  FMUL.FTZ R36, R38.reuse, R53 ;  /* 0x0000003526247220 */ /* 0x040fe20000410000 */
[----:B------:R-:W-:Y:S01]  /*8350*/  F2FP.BF16.F32.PACK_AB R45, R45, R50 ;  /* 0x000000322d2d723e */ /* 0x000fe200000010ff */
[----:B------:R-:W-:Y:S01]  /*8360*/  FMUL.FTZ R38, R38, R49 ;  /* 0x0000003126267220 */ /* 0x000fe20000410000 */
[C---:B------:R-:W-:Y:S01]  /*8370*/  FFMA.FTZ R59, R46.reuse, R13, -R59 ;  /* 0x0000000d2e3b7223 */ /* 0x040fe2000001083b */
[C---:B------:R-:W-:Y:S01]  /*8380*/  FFMA.FTZ R36, R47.reuse, R49, -R36 ;  /* 0x000000312f247223 */ /* 0x040fe20000010824 */
[----:B------:R-:W-:Y:S01]  /*8390*/  FFMA.FTZ R14, R46, R15, R14 ;  /* 0x0000000f2e0e7223 */ /* 0x000fe2000001000e */
[----:B------:R-:W-:Y:S01]  /*83a0*/  FFMA.FTZ R47, R47, R53, R38 ;  /* 0x000000352f2f7223 */ /* 0x000fe20000010026 */
[----:B------:R-:W-:-:S02]  /*83b0*/  F2FP.BF16.F32.PACK_AB R13, R55, R48 ;  /* 0x00000030370d723e */ /* 0x000fc400000010ff */
[----:B------:R-:W-:Y:S02]  /*83c0*/  F2FP.BF16.F32.PACK_AB R38, R36, R59 ;  /* 0x0000003b2426723e */ /* 0x000fe400000010ff */
        /* <DEDUP_REMOVED lines=10> */
.L_x_1621:
[----:B------:R-:W-:Y:S05]  /*8470*/  BSYNC B1 ;  /* 0x0000000000017941 */ /* 0x000fea0003800000 */
.L_x_1620:
[----:B0-----:R0:W-:Y:S01]  /*8480*/  ST.E.128 desc[UR60][R42.64], R12 ;  /* 0x0000000c2a007985 */ /* 0x0011e2000c101d3c */
[----:B------:R-:W-:-:S13]  /*8490*/  ISETP.GE.AND P0, PT, R11, R106, PT ;  /* 0x0000006a0b00720c */ /* 0x000fda0003f06270 */
[----:B------:R-:W-:Y:S05]  /*84a0*/  @P0 BRA `(.L_x_1584) ;  /* 0x0000000400800947 */ /* 0x000fea0003800000 */
[----:B------:R-:W-:-:S05]  /*84b0*/  IMAD.WIDE R40, R11, 0x2, R40 ;  /* 0x000000020b287825 */ /* 0x000fca00078e0228 */
[----:B-1----:R1:W-:Y:S01]  /*84c0*/  ST.E.128 desc[UR60][R40.64], R36 ;  /* 0x0000002428007985 */ /* 0x0023e2000c101d3c */
[----:B------:R-:W-:Y:S05]  /*84d0*/  BRA `(.L_x_1584) ;  /* 0x0000000400747947 */ /* 0x000fea0003800000 */
.L_x_1557:
[----:B------:R-:W2:Y:S02]  /*84e0*/  LDL R11, [R1+0x68] ;  /* 0x00006800010b7983 */ /* 0x000ea40000100800 */
[----:B--2---:R-:W-:-:S13]  /*84f0*/  R2UR UR4, R11 ;  /* 0x000000000b0472ca */ /* 0x004fda00000e0000 */
[----:B------:R-:W-:-:S06]  /*8500*/  UISETP.NE.AND UP0, UPT, UR4, 0x3, UPT ;  /* 0x000000030400788c */ /* 0x000fcc000bf05270 */
[----:B------:R-:W-:-:S13]  /*8510*/  PLOP3.LUT P5, PT, PT, PT, UP0, 0x80, 0x0 ;  /* 0x000000000000781c */ /* 0x000fda0003faf008 */
[----:B------:R-:W-:Y:S05]  /*8520*/  @!P5 BRA `(.L_x_1622) ;  /* 0x000000000004d947 */ /* 0x000fea0003800000 */
[----:B------:R-:W-:Y:S01]  /*8530*/  BPT.TRAP 0x1 ;  /* 0x000000040000795c */ /* 0x000fe20000300000 */
.L_x_1622:
[----:B------:R-:W2:Y:S01]  /*8540*/  LDL R11, [R1+0x50] ;  /* 0x00005000010b7983 */ /* 0x000ea20000100800 */
[----:B------:R-:W-:Y:S01]  /*8550*/  IMAD R88, R200, 0x8, R17 ;  /* 0x00000008c8587824 */ /* 0x000fe200078e0211 */
[----:B------:R-:W-:Y:S01]  /*8560*/  BSSY B1, `(.L_x_1623) ;  /* 0x0000005000017945 */ /* 0x000fe20003800000 */
[----:B------:R-:W-:Y:S02]  /*8570*/  SHF.R.S32.HI R97, RZ, 0x1f, R98 ;  /* 0x0000001fff617819 */ /* 0x000fe40000011462 */
[----:B--2---:R-:W-:-:S04]  /*8580*/  SHF.L.U32 R100, R11, 0x1f, RZ ;  /* 0x0000001f0b647819 */ /* 0x004fc800000006ff */
[----:B------:R-:W0:Y:S02]  /*8590*/  SYNCS.PHASECHK.TRANS64.TRYWAIT P0, [R88+URZ+0x30890], R100 ;  /* 0x03089064580075a7 */ /* 0x000e24000800017f */
[----:B0-----:R-:W-:Y:S05]  /*85a0*/  @!P0 BRA `(.L_x_1624) ;  /* 0x0000025c00608947 */ /* 0x001fea0003800000 */
.L_x_2014:
[----:B------:R-:W-:Y:S05]  /*85b0*/  BSYNC B1 ;  /* 0x0000000000017941 */ /* 0x000fea0003800000 */
.L_x_1623:
[----:B------:R-:W2:Y:S01]  /*85c0*/  LDL R15, [R1+0x10] ;  /* 0x00001000010f7983 */ /* 0x000ea20000100800 */
        /* <DEDUP_REMOVED lines=15> */
[----:B------:R-:W-:Y:S01]  /*86c0*/  IMAD.WIDE.U32 R12, R226, UR4, R12 ;  /* 0x00000004e20c7c25 */ /* 0x000fe2000f8e000c */
[----:B------:R-:W-:-:S03]  /*86d0*/  UMOV UR4, 0xffffffff ;  /* 0xffffffff00047882 */ /* 0x000fc60000000000 */
[----:B------:R-:W-:Y:S01]  /*86e0*/  IMAD R41, R226, UR5, R13 ;  /* 0x00000005e2297c24 */ /* 0x000fe2000f8e020d */
[----:B------:R-:W-:-:S04]  /*86f0*/  LEA R40, P0, R12, UR6, 0x1 ;  /* 0x000000060c287c11 */ /* 0x000fc8000f8008ff */
[----:B------:R-:W-:Y:S01]  /*8700*/  LEA.HI.X R41, R12, UR7, R41, 0x1, P0 ;  /* 0x000000070c297c11 */ /* 0x000fe200080f0c29 */
[----:B--2---:R-:W-:-:S05]  /*8710*/  IMAD.IADD R42, R95, 0x1, -R15 ;  /* 0x000000015f2a7824 */ /* 0x004fca00078e0a0f */
[----:B------:R-:W-:Y:S01]  /*8720*/  ISETP.GE.AND P0, PT, R42, 0x1, PT ;  /* 0x000000012a00780c */ /* 0x000fe20003f06270 */
[----:B------:R-:W-:-:S12]  /*8730*/  BRA.DIV UR4, `(.L_x_1625) ;  /* 0x0000025e04107947 */ /* 0x000fd8000b800000 */
[----:B------:R1:W2:Y:S04]  /*8740*/  SHFL.IDX PT, R38, R41, RZ, 0x181f ;  /* 0x00181fff29267589 */ /* 0x0002a800000e0000 */
[----:B------:R1:W3:Y:S02]  /*8750*/  SHFL.IDX PT, R39, R40, RZ, 0x181f ;  /* 0x00181fff28277589 */ /* 0x0002e400000e0000 */
.L_x_2018:
[----:B------:R-:W-:Y:S04]  /*8760*/  BSSY B1, `(.L_x_1626) ;  /* 0x0000018000017945 */ /* 0x000fe80003800000 */
[----:B------:R-:W-:Y:S05]  /*8770*/  @!P0 BRA `(.L_x_1627) ;  /* 0x0000000000588947 */ /* 0x000fea0003800000 */
[----:B------:R-:W4:Y:S01]  /*8780*/  LDL R11, [R1+0x8] ;  /* 0x00000800010b7983 */ /* 0x000f220000100800 */
[----:B------:R-:W-:Y:S02]  /*8790*/  ULDC UR4, c[0x0][0x2f4] ;  /* 0x0000bd0000047ab9 */ /* 0x000fe40000000800 */
[----:B------:R-:W-:Y:S02]  /*87a0*/  ISETP.GE.AND P4, PT, R18, UR4, PT ;  /* 0x0000000412007c0c */ /* 0x000fe4000bf86270 */
[----:B------:R-:W-:-:S11]  /*87b0*/  ISETP.GE.AND P0, PT, R203, UR4, PT ;  /* 0x00000004cb007c0c */ /* 0x000fd6000bf06270 */
[----:B------:R-:W5:Y:S01]  /*87c0*/  @!P4 LDS.128 R12, [R90+0x20400] ;  /* 0x020400005a0cc984 */ /* 0x000f620000000c00 */
[----:B---3--:R-:W-:-:S04]  /*87d0*/  @!P4 LEA R36, P6, R18, R39, 0x1 ;  /* 0x000000271224c211 */ /* 0x008fc800078c08ff */
[----:B--2---:R-:W-:-:S05]  /*87e0*/  @!P4 LEA.HI.X R37, R18, R38, R19, 0x1, P6 ;  /* 0x000000261225c211 */ /* 0x004fca00030f0c13 */
[----:B-----5:R2:W-:Y:S01]  /*87f0*/  @!P4 ST.E.128 desc[UR60][R36.64], R12 ;  /* 0x0000000c2400c985 */ /* 0x0205e2000c101d3c */
[----:B------:R-:W-:-:S03]  /*8800*/  ISETP.GE.AND P4, PT, R22, UR4, PT ;  /* 0x0000000416007c0c */ /* 0x000fc6000bf86270 */
[----:B------:R-:W3:Y:S01]  /*8810*/  @!P0 LDS.128 R12, [R90+0x22400] ;  /* 0x022400005a0c8984 */ /* 0x000ee20000000c00 */
[----:B--2---:R-:W-:-:S04]  /*8820*/  @!P0 LEA R36, P6, R201, R39, 0x1 ;  /* 0x00000027c9248211 */ /* 0x004fc800078c08ff */
[----:B------:R-:W-:-:S05]  /*8830*/  @!P0 LEA.HI.X R37, R201, R38, R224, 0x1, P6 ;  /* 0x00000026c9258211 */ /* 0x000fca00030f0ce0 */
[----:B---3--:R2:W-:Y:S01]  /*8840*/  @!P0 ST.E.128 desc[UR60][R36.64], R12 ;  /* 0x0000000c24008985 */ /* 0x0085e2000c101d3c */
[----:B------:R-:W-:-:S03]  /*8850*/  ISETP.GE.AND P0, PT, R23, UR4, PT ;  /* 0x0000000417007c0c */ /* 0x000fc6000bf06270 */
[----:B------:R-:W3:Y:S01]  /*8860*/  @!P4 LDS.128 R12, [R90+0x24400] ;  /* 0x024400005a0cc984 */ /* 0x000ee20000000c00 */
[----:B--2---:R-:W-:-:S04]  /*8870*/  @!P4 LEA R36, P6, R22, R39, 0x1 ;  /* 0x000000271624c211 */ /* 0x004fc800078c08ff */
[----:B----4-:R-:W-:-:S05]  /*8880*/  @!P4 LEA.HI.X R37, R22, R38, R11, 0x1, P6 ;  /* 0x000000261625c211 */ /* 0x010fca00030f0c0b */
[----:B---3--:R2:W-:Y:S04]  /*8890*/  @!P4 ST.E.128 desc[UR60][R36.64], R12 ;  /* 0x0000000c2400c985 */ /* 0x0085e8000c101d3c */
[----:B------:R-:W3:Y:S01]  /*88a0*/  @!P0 LDS.128 R12, [R90+0x26400] ;  /* 0x026400005a0c8984 */ /* 0x000ee20000000c00 */
[----:B--2---:R-:W-:-:S04]  /*88b0*/  @!P0 LEA R36, P4, R23, R39, 0x1 ;  /* 0x0000002717248211 */ /* 0x004fc800078808ff */
[----:B------:R-:W-:-:S05]  /*88c0*/  @!P0 LEA.HI.X R37, R23, R38, R229, 0x1, P4 ;  /* 0x0000002617258211 */ /* 0x000fca00020f0ce5 */
[----:B---3--:R4:W-:Y:S04]  /*88d0*/  @!P0 ST.E.128 desc[UR60][R36.64], R12 ;  /* 0x0000000c24008985 */ /* 0x0089e8000c101d3c */
.L_x_1627:
[----:B------:R-:W-:Y:S05]  /*88e0*/  BSYNC B1 ;  /* 0x0000000000017941 */ /* 0x000fea0003800000 */
.L_x_1626:
[----:B------:R-:W-:-:S03]  /*88f0*/  UMOV UR4, 0xffffffff ;  /* 0xffffffff00047882 */ /* 0x000fc60000000000 */
[----:B------:R-:W-:Y:S05]  /*8900*/  BRA.DIV UR4, `(.L_x_1628) ;  /* 0x0000025a04e87947 */ /* 0x000fea000b800000 */
[----:B--2---:R2:W0:Y:S04]  /*8910*/  SHFL.IDX PT, R38, R41, 0x1, 0x181f ;  /* 0x00381f0029267f89 */ /* 0x00442800000e0000 */
[----:B---3--:R2:W3:Y:S02]  /*8920*/  SHFL.IDX PT, R39, R40, 0x1, 0x181f ;  /* 0x00381f0028277f89 */ /* 0x0084e400000e0000 */
.L_x_2022:
[----:B------:R-:W-:-:S13]  /*8930*/  ISETP.GE.AND P0, PT, R42, 0x21, PT ;  /* 0x000000212a00780c */ /* 0x000fda0003f06270 */
[----:B------:R-:W-:Y:S05]  /*8940*/  @!P0 BRA `(.L_x_1584) ;  /* 0x0000000000588947 */ /* 0x000fea0003800000 */
[----:B------:R-:W5:Y:S01]  /*8950*/  LDL R11, [R1+0x8] ;  /* 0x00000800010b7983 */ /* 0x000f620000100800 */
[----:B------:R-:W-:Y:S02]  /*8960*/  ULDC UR4, c[0x0][0x2f4] ;  /* 0x0000bd0000047ab9 */ /* 0x000fe40000000800 */
[----:B------:R-:W-:Y:S02]  /*8970*/  ISETP.GE.AND P6, PT, R18, UR4, PT ;  /* 0x0000000412007c0c */ /* 0x000fe4000bfc6270 */
[----:B------:R-:W-:-:S11]  /*8980*/  ISETP.GE.AND P4, PT, R203, UR4, PT ;  /* 0x00000004cb007c0c */ /* 0x000fd6000bf86270 */
[----:B----4-:R-:W4:Y:S01]  /*8990*/  @!P6 LDS.128 R12, [R90+0x21400] ;  /* 0x021400005a0ce984 */ /* 0x010f220000000c00 */
[----:B---3--:R-:W-:-:S04]  /*89a0*/  @!P6 LEA R36, P0, R18, R39, 0x1 ;  /* 0x000000271224e211 */ /* 0x008fc800078008ff */
[----:B0-----:R-:W-:Y:S02]  /*89b0*/  @!P6 LEA.HI.X R37, R18, R38, R19, 0x1, P0 ;  /* 0x000000261225e211 */ /* 0x001fe400000f0c13 */
[----:B------:R-:W-:-:S03]  /*89c0*/  ISETP.GE.AND P0, PT, R22, UR4, PT ;  /* 0x0000000416007c0c */ /* 0x000fc6000bf06270 */
[----:B----4-:R0:W-:Y:S04]  /*89d0*/  @!P6 ST.E.128 desc[UR60][R36.64], R12 ;  /* 0x0000000c2400e985 */ /* 0x0101e8000c101d3c */
[----:B------:R-:W3:Y:S01]  /*89e0*/  @!P4 LDS.128 R12, [R90+0x23400] ;  /* 0x023400005a0cc984 */ /* 0x000ee20000000c00 */
[----:B0-----:R-:W-:-:S04]  /*89f0*/  @!P4 LEA R36, P6, R201, R39, 0x1 ;  /* 0x00000027c924c211 */ /* 0x001fc800078c08ff */
[----:B------:R-:W-:-:S05]  /*8a00*/  @!P4 LEA.HI.X R37, R201, R38, R224, 0x1, P6 ;  /* 0x00000026c925c211 */ /* 0x000fca00030f0ce0 */
[----:B---3--:R0:W-:Y:S01]  /*8a10*/  @!P4 ST.E.128 desc[UR60][R36.64], R12 ;  /* 0x0000000c2400c985 */ /* 0x0081e2000c101d3c */
[----:B------:R-:W-:-:S03]  /*8a20*/  ISETP.GE.AND P4, PT, R23, UR4, PT ;  /* 0x0000000417007c0c */ /* 0x000fc6000bf86270 */
[----:B------:R-:W3:Y:S01]  /*8a30*/  @!P0 LDS.128 R12, [R90+0x25400] ;  /* 0x025400005a0c8984 */ /* 0x000ee20000000c00 */
[----:B0-----:R-:W-:-:S04]  /*8a40*/  @!P0 LEA R36, P6, R22, R39, 0x1 ;  /* 0x0000002716248211 */ /* 0x001fc800078c08ff */
[----:B-----5:R-:W-:-:S05]  /*8a50*/  @!P0 LEA.HI.X R37, R22, R38, R11, 0x1, P6 ;  /* 0x0000002616258211 */ /* 0x020fca00030f0c0b */
[----:B---3--:R0:W-:Y:S04]  /*8a60*/  @!P0 ST.E.128 desc[UR60][R36.64], R12 ;  /* 0x0000000c24008985 */ /* 0x0081e8000c101d3c */
[----:B------:R-:W3:Y:S01]  /*8a70*/  @!P4 LDS.128 R12, [R90+0x27400] ;  /* 0x027400005a0cc984 */ /* 0x000ee20000000c00 */
[----:B0-----:R-:W-:-:S04]  /*8a80*/  @!P4 LEA R36, P0, R23, R39, 0x1 ;  /* 0x000000271724c211 */ /* 0x001fc800078008ff */
[----:B------:R-:W-:-:S05]  /*8a90*/  @!P4 LEA.HI.X R37, R23, R38, R229, 0x1, P0 ;  /* 0x000000261725c211 */ /* 0x000fca00000f0ce5 */
[----:B---3--:R0:W-:Y:S04]  /*8aa0*/  @!P4 ST.E.128 desc[UR60][R36.64], R12 ;  /* 0x0000000c2400c985 */ /* 0x0081e8000c101d3c */
.L_x_1584:
[----:B------:R-:W-:Y:S05]  /*8ab0*/  BSYNC B0 ;  /* 0x0000000000007941 */ /* 0x000fea0003800000 */
.L_x_1556:
        /* <DEDUP_REMOVED lines=17> */
.L_x_1630:
[----:B------:R-:W-:Y:S05]  /*8bd0*/  BSYNC B0 ;  /* 0x0000000000007941 */ /* 0x000fea0003800000 */
.L_x_1629:
[----:B------:R-:W5:Y:S01]  /*8be0*/  SYNCS.PHASECHK.TRANS64.TRYWAIT P4, [R88+URZ+0x308b0], R100 ;  /* 0x0308b064580075a7 */ /* 0x000f62000808017f */
[----:B------:R-:W-:Y:S04]  /*8bf0*/  BSSY B0, `(.L_x_1631) ;  /* 0x0000002000007945 */ /* 0x000fe80003800000 */
[----:B-----5:R-:W-:Y:S05]  /*8c00*/  @!P4 BRA `(.L_x_1632) ;  /* 0x000002580074c947 */ /* 0x020fea0003800000 */
.L_x_2023:
[----:B------:R-:W-:Y:S05]  /*8c10*/  BSYNC B0 ;  /* 0x0000000000007941 */ /* 0x000fea0003800000 */
.L_x_1631:
[----:B0---4-:R-:W4:Y:S01]  /*8c20*/  LDL R14, [R1+0x10] ;  /* 0x00001000010e7983 */ /* 0x011f220000100800 */
[----:B------:R-:W-:Y:S01]  /*8c30*/  ULDC.64 UR4, c[0x0][0x328] ;  /* 0x0000ca0000047ab9 */ /* 0x000fe20000000a00 */
[----:B------:R-:W-:Y:S02]  /*8c40*/  ULDC.64 UR6, c[0x0][0x318] ;  /* 0x0000c60000067ab9 */ /* 0x000fe40000000a00 */
[----:B-12---:R0:W5:Y:S01]  /*8c50*/  LDL R41, [R1+0x8] ;  /* 0x0000080001297983 */ /* 0x0061620000100800 */
[----:B------:R-:W-:Y:S01]  /*8c60*/  IMAD R97, R97, UR4, RZ ;  /* 0x0000000461617c24 */ /* 0x000fe2000f8e02ff */
[----:B------:R-:W-:Y:S01]  /*8c70*/  BSSY B0, `(.L_x_1633) ;  /* 0x0000028000007945 */ /* 0x000fe20003800000 */
[----:B------:R-:W-:-:S04]  /*8c80*/  IMAD.WIDE.U32 R12, R98, UR4, RZ ;  /* 0x00000004620c7c25 */ /* 0x000fc8000f8e00ff */
[----:B------:R-:W-:Y:S01]  /*8c90*/  IMAD R97, R98, UR5, R97 ;  /* 0x0000000562617c24 */ /* 0x000fe2000f8e0261 */
[----:B------:R-:W-:Y:S02]  /*8ca0*/  ULDC.64 UR4, c[0x0][0x338] ;  /* 0x0000ce0000047ab9 */ /* 0x000fe40000000a00 */
[----:B------:R-:W-:Y:S02]  /*8cb0*/  IMAD R96, R96, UR4, RZ ;  /* 0x0000000460607c24 */ /* 0x000fe4000f8e02ff */
[----:B------:R-:W-:Y:S02]  /*8cc0*/  IMAD.IADD R13, R13, 0x1, R97 ;  /* 0x000000010d0d7824 */ /* 0x000fe400078e0261 */
[C---:B---3--:R-:W-:Y:S02]  /*8cd0*/  IMAD R11, R99.reuse, UR5, R96 ;  /* 0x00000005630b7c24 */ /* 0x048fe4000f8e0260 */
[----:B------:R-:W-:Y:S01]  /*8ce0*/  IMAD.WIDE.U32 R12, R99, UR4, R12 ;  /* 0x00000004630c7c25 */ /* 0x000fe2000f8e000c */
[----:B------:R-:W-:-:S03]  /*8cf0*/  ULDC.64 UR4, c[0x0][0x330] ;  /* 0x0000cc0000047ab9 */ /* 0x000fc60000000a00 */
[----:B------:R-:W-:Y:S02]  /*8d00*/  IMAD.IADD R13, R13, 0x1, R11 ;  /* 0x000000010d0d7824 */ /* 0x000fe400078e020b */
[----:B------:R-:W-:-:S04]  /*8d10*/  IMAD.WIDE.U32 R12, R226, UR4, R12 ;  /* 0x00000004e20c7c25 */ /* 0x000fc8000f8e000c */
[----:B------:R-:W-:Y:S01]  /*8d20*/  IMAD R11, R226, UR5, R13 ;  /* 0x00000005e20b7c24 */ /* 0x000fe2000f8e020d */
[----:B------:R-:W-:-:S04]  /*8d30*/  LEA R38, P5, R12, UR6, 0x1 ;  /* 0x000000060c267c11 */ /* 0x000fc8000f8a08ff */
[----:B------:R-:W-:Y:S01]  /*8d40*/  LEA.HI.X R11, R12, UR7, R11, 0x1, P5 ;  /* 0x000000070c0b7c11 */ /* 0x000fe2000a8f0c0b */
[----:B------:R0:W1:Y:S04]  /*8d50*/  SHFL.IDX PT, R40, R38, RZ, 0x181f ;  /* 0x00181fff26287589 */ /* 0x00006800000e0000 */
[----:B------:R0:W2:Y:S01]  /*8d60*/  SHFL.IDX PT, R39, R11, RZ, 0x181f ;  /* 0x00181fff0b277589 */ /* 0x0000a200000e0000 */
[----:B----4-:R-:W-:-:S05]  /*8d70*/  IMAD.IADD R95, R95, 0x1, -R14 ;  /* 0x000000015f5f7824 */ /* 0x010fca00078e0a0e */
[----:B------:R-:W-:-:S13]  /*8d80*/  ISETP.GE.AND P4, PT, R95, 0x1, PT ;  /* 0x000000015f00780c */ /* 0x000fda0003f86270 */
[----:B012---:R-:W-:Y:S05]  /*8d90*/  @!P4 BRA `(.L_x_1634) ;  /* 0x000000000054c947 */ /* 0x007fea0003800000 */
[----:B------:R-:W-:Y:S02]  /*8da0*/  ULDC UR4, c[0x0][0x2f4] ;  /* 0x0000bd0000047ab9 */ /* 0x000fe40000000800 */
[----:B------:R-:W-:Y:S02]  /*8db0*/  ISETP.GE.AND P6, PT, R18, UR4, PT ;  /* 0x0000000412007c0c */ /* 0x000fe4000bfc6270 */
[----:B------:R-:W-:-:S11]  /*8dc0*/  ISETP.GE.AND P5, PT, R203, UR4, PT ;  /* 0x00000004cb007c0c */ /* 0x000fd6000bfa6270 */
[----:B------:R-:W0:Y:S01]  /*8dd0*/  @!P6 LDS.128 R12, [R90+0x400] ;  /* 0x000400005a0ce984 */ /* 0x000e220000000c00 */
[----:B------:R-:W-:-:S04]  /*8de0*/  @!P6 LEA R36, P4, R18, R40, 0x1 ;  /* 0x000000281224e211 */ /* 0x000fc800078808ff */
[----:B------:R-:W-:Y:S02]  /*8df0*/  @!P6 LEA.HI.X R37, R18, R39, R19, 0x1, P4 ;  /* 0x000000271225e211 */ /* 0x000fe400020f0c13 */
[----:B------:R-:W-:-:S03]  /*8e00*/  ISETP.GE.AND P4, PT, R22, UR4, PT ;  /* 0x0000000416007c0c */ /* 0x000fc6000bf86270 */
[----:B0-----:R0:W-:Y:S04]  /*8e10*/  @!P6 ST.E.128 desc[UR60][R36.64], R12 ;  /* 0x0000000c2400e985 */ /* 0x0011e8000c101d3c */
[----:B------:R-:W1:Y:S01]  /*8e20*/  @!P5 LDS.128 R12, [R90+0x2400] ;  /* 0x002400005a0cd984 */ /* 0x000e620000000c00 */
[----:B0-----:R-:W-:-:S04]  /*8e30*/  @!P5 LEA R36, P6, R201, R40, 0x1 ;  /* 0x00000028c924d211 */ /* 0x001fc800078c08ff */
[----:B------:R-:W-:-:S05]  /*8e40*/  @!P5 LEA.HI.X R37, R201, R39, R224, 0x1, P6 ;  /* 0x00000027c925d211 */ /* 0x000fca00030f0ce0 */
[----:B-1----:R0:W-:Y:S01]  /*8e50*/  @!P5 ST.E.128 desc[UR60][R36.64], R12 ;  /* 0x0000000c2400d985 */ /* 0x0021e2000c101d3c */
[----:B------:R-:W-:-:S03]  /*8e60*/  ISETP.GE.AND P5, PT, R23, UR4, PT ;  /* 0x0000000417007c0c */ /* 0x000fc6000bfa6270 */
[----:B------:R-:W1:Y:S01]  /*8e70*/  @!P4 LDS.128 R12, [R90+0x4400] ;  /* 0x004400005a0cc984 */ /* 0x000e620000000c00 */
[----:B0-----:R-:W-:-:S04]  /*8e80*/  @!P4 LEA R36, P6, R22, R40, 0x1 ;  /* 0x000000281624c211 */ /* 0x001fc800078c08ff */
[----:B-----5:R-:W-:-:S05]  /*8e90*/  @!P4 LEA.HI.X R37, R22, R39, R41, 0x1, P6 ;  /* 0x000000271625c211 */ /* 0x020fca00030f0c29 */
[----:B-1----:R0:W-:Y:S04]  /*8ea0*/  @!P4 ST.E.128 desc[UR60][R36.64], R12 ;  /* 0x0000000c2400c985 */ /* 0x0021e8000c101d3c */
[----:B------:R-:W1:Y:S01]  /*8eb0*/  @!P5 LDS.128 R12, [R90+0x6400] ;  /* 0x006400005a0cd984 */ /* 0x000e620000000c00 */
[----:B0-----:R-:W-:-:S04]  /*8ec0*/  @!P5 LEA R36, P4, R23, R40, 0x1 ;  /* 0x000000281724d211 */ /* 0x001fc800078808ff */
[----:B------:R-:W-:-:S05]  /*8ed0*/  @!P5 LEA.HI.X R37, R23, R39, R229, 0x1, P4 ;  /* 0x000000271725d211 */ /* 0x000fca00020f0ce5 */
[----:B-1----:R0:W-:Y:S04]  /*8ee0*/  @!P5 ST.E.128 desc[UR60][R36.64], R12 ;  /* 0x0000000c2400d985 */ /* 0x0021e8000c101d3c */
.L_x_1634:
[----:B------:R-:W-:Y:S05]  /*8ef0*/  BSYNC B0 ;  /* 0x0000000000007941 */ /* 0x000fea0003800000 */
.L_x_1633:
[----:B------:R-:W-:Y:S01]  /*8f00*/  ISETP.GE.AND P4, PT, R95, 0x21, PT ;  /* 0x000000215f00780c */ /* 0x000fe20003f86270 */
[----:B------:R-:W1:Y:S01]  /*8f10*/  SHFL.IDX PT, R11, R11, 0x1, 0x181f ;  /* 0x00381f000b0b7f89 */ /* 0x000e6200000e0000 */
[----:B------:R-:W-:Y:S03]  /*8f20*/  BSSY B0, `(.L_x_1635) ;  /* 0x0000018000007945 */ /* 0x000fe60003800000 */
[----:B------:R-:W2:Y:S08]  /*8f30*/  SHFL.IDX PT, R38, R38, 0x1, 0x181f ;  /* 0x00381f0026267f89 */ /* 0x000eb000000e0000 */
[----:B------:R-:W-:Y:S05]  /*8f40*/  @!P4 BRA `(.L_x_1636) ;  /* 0x000000000054c947 */ /* 0x000fea0003800000 */
[----:B------:R-:W-:Y:S02]  /*8f50*/  ULDC UR4, c[0x0][0x2f4] ;  /* 0x0000bd0000047ab9 */ /* 0x000fe40000000800 */
[----:B------:R-:W-:Y:S02]  /*8f60*/  ISETP.GE.AND P6, PT, R18, UR4, PT ;  /* 0x0000000412007c0c */ /* 0x000fe4000bfc6270 */
[----:B------:R-:W-:-:S11]  /*8f70*/  ISETP.GE.AND P5, PT, R203, UR4, PT ;  /* 0x00000004cb007c0c */ /* 0x000fd6000bfa6270 */
[----:B0-----:R-:W0:Y:S01]  /*8f80*/  @!P6 LDS.128 R12, [R90+0x1400] ;  /* 0x001400005a0ce984 */ /* 0x001e220000000c00 */
[----:B--2---:R-:W-:-:S04]  /*8f90*/  @!P6 LEA R36, P4, R18, R38, 0x1 ;  /* 0x000000261224e211 */ /* 0x004fc800078808ff */
[----:B-1----:R-:W-:Y:S02]  /*8fa0*/  @!P6 LEA.HI.X R37, R18, R11, R19, 0x1, P4 ;  /* 0x0000000b1225e211 */ /* 0x002fe400020f0c13 */
        /* <DEDUP_REMOVED lines=15> */
.L_x_1636:
[----:B------:R-:W-:Y:S05]  /*90a0*/  BSYNC B0 ;  /* 0x0000000000007941 */ /* 0x000fea0003800000 */
.L_x_1635:
[----:B0--3--:R-:W3:Y:S01]  /*90b0*/  LDL.LU R12, [R1+0x50] ;  /* 0x00005000010c7983 */ /* 0x009ee20000300800 */
[----:B------:R-:W-:Y:S02]  /*90c0*/  VIADD R200, R200, 0x1 ;  /* 0x00000001c8c87836 */ /* 0x000fe40000000000 */
[----:B------:R-:W-:Y:S01]  /*90d0*/  @!P0 VIADD R88, R88, 0x308c0 ;  /* 0x000308c058588836 */ /* 0x000fe20000000000 */
[----:B------:R-:W-:Y:S01]  /*90e0*/  @!PT LDS RZ, [RZ] ;  /* 0x00000000fffff984 */ /* 0x000fe20000000800 */
[----:B------:R-:W-:Y:S01]  /*90f0*/  @!PT LDS RZ, [RZ] ;  /* 0x00000000fffff984 */ /* 0x000fe20000000800 */
[----:B------:R-:W-:Y:S01]  /*9100*/  @!PT LDS RZ, [RZ] ;  /* 0x00000000fffff984 */ /* 0x000fe20000000800 */
[----:B------:R-:W-:Y:S01]  /*9110*/  @!PT LDS RZ, [RZ] ;  /* 0x00000000fffff984 */ /* 0x000fe20000000800 */
[----:B------:R0:W-:Y:S06]  /*9120*/  MEMBAR.ALL.CTA ;  /* 0x0000000000007992 */ /* 0x0001ec0000008000 */
[----:B0-----:R-:W0:Y:S02]  /*9130*/  FENCE.VIEW.ASYNC.S ;  /* 0x00000000000073c6 */ /* 0x001e240000000000 */
[----:B0-----:R0:W-:Y:S01]  /*9140*/  BAR.SYNC.DEFER_BLOCKING R94, 0x80 ;  /* 0x0002005e0000751d */ /* 0x0011e20000010000 */
[----:B------:R-:W-:-:S02]  /*9150*/  ISETP.NE.AND P4, PT, R200, 0x2, PT ;  /* 0x00000002c800780c */ /* 0x000fc40003f85270 */
[----:B------:R-:W-:Y:S02]  /*9160*/  @!P0 PRMT R88, RZ, 0x654, R88 ;  /* 0x00000654ff588816 */ /* 0x000fe40000000058 */
[----:B-1----:R-:W-:Y:S02]  /*9170*/  SEL R11, RZ, 0x1, P4 ;  /* 0x00000001ff0b7807 */ /* 0x002fe40002000000 */
[----:B------:R-:W-:Y:S01]  /*9180*/  SEL R200, R200, RZ, P4 ;  /* 0x000000ffc8c87207 */ /* 0x000fe20002000000 */
[----:B------:R0:W-:Y:S01]  /*9190*/  @!P0 SYNCS.ARRIVE.TRANS64.RED.A1T0 RZ, [R88+URZ], RZ ;  /* 0x000000ff58ff89a7 */ /* 0x0001e2000810043f */
[----:B------:R-:W-:Y:S02]  /*91a0*/  PLOP3.LUT P0, PT, PT, PT, PT, 0x8, 0x0 ;  /* 0x000000000000781c */ /* 0x000fe40003f0e170 */
[----:B---3--:R-:W-:-:S05]  /*91b0*/  LOP3.LUT R12, R12, R11, RZ, 0x3c, !PT ;  /* 0x0000000b0c0c7212 */ /* 0x008fca00078e3cff */
[----:B------:R0:W-:Y:S01]  /*91c0*/  STL [R1+0x50], R12 ;  /* 0x0000500c01007387 */ /* 0x0001e20000100800 */
[----:B------:R-:W-:Y:S05]  /*91d0*/  @P3 BRA `(.L_x_1637) ;  /* 0xffffff9c00643947 */ /* 0x000fea000383ffff */
.L_x_1551:
[----:B------:R-:W3:Y:S01]  /*91e0*/  LDL R11, [R1+0x5c] ;  /* 0x00005c00010b7983 */ /* 0x000ee20000100800 */
[----:B------:R-:W1:Y:S01]  /*91f0*/  LDC R0, c[0x0][0x448] ;  /* 0x00011200ff007b82 */ /* 0x000e620000000800 */
[----:B------:R-:W-:Y:S01]  /*9200*/  IADD3 R7, R220, 0x1, -R219 ;  /* 0x00000001dc077810 */ /* 0x000fe20007ffe8db */
[----:B------:R-:W-:Y:S06]  /*9210*/  BSSY B0, `(.L_x_1638) ;  /* 0x000000d000007945 */ /* 0x000fec0003800000 */
[----:B------:R-:W4:Y:S01]  /*9220*/  LDC.64 R2, c[0x0][0x9e0] ;  /* 0x00027800ff027b82 */ /* 0x000f220000000a00 */
[----:B-1----:R-:W-:-:S02]  /*9230*/  ISETP.NE.AND P1, PT, R0, 0x1, PT ;  /* 0x000000010000780c */ /* 0x002fc40003f25270 */
[----:B----4-:R-:W-:-:S11]  /*9240*/  ISETP.GE.AND P2, PT, R3, 0x1, PT ;  /* 0x000000010300780c */ /* 0x010fd60003f46270 */
[----:B------:R-:W1:Y:S08]  /*9250*/  @P1 LDC R5, c[0x0][0x44c] ;  /* 0x00011300ff051b82 */ /* 0x000e700000000800 */
[----:B------:R-:W4:Y:S01]  /*9260*/  @P1 LDC R4, c[0x0][0x450] ;  /* 0x00011400ff041b82 */ /* 0x000f220000000800 */
[----:B---3--:R-:W-:-:S04]  /*9270*/  VIADD R0, R11, 0x7f ;  /* 0x0000007f0b007836 */ /* 0x008fc80000000000 */
[----:B-1----:R-:W-:-:S05]  /*9280*/  @P1 IMAD.HI.U32 R5, R0, R5, RZ ;  /* 0x0000000500051227 */ /* 0x002fca00078e00ff */
[----:B----4-:R-:W-:-:S05]  /*9290*/  @P1 SHF.R.U32.HI R0, RZ, R4, R5 ;  /* 0x00000004ff001219 */ /* 0x010fca0000011605 */
[----:B------:R-:W-:Y:S01]  /*92a0*/  IMAD.IADD R7, R7, 0x1, R0 ;  /* 0x0000000107077824 */ /* 0x000fe200078e0200 */
[----:B------:R-:W-:Y:S06]  /*92b0*/  @P0 BRA `(.L_x_1639) ;  /* 0x0000000000080947 */ /* 0x000fec0003800000 */
[----:B------:R-:W1:Y:S02]  /*92c0*/  FENCE.VIEW.ASYNC.G ;  /* 0x00000000000073c6 */ /* 0x000e640000000100 */
[----:B-1----:R-:W-:Y:S06]  /*92d0*/  BAR.ARV 0xc, 0x180 ;  /* 0x0306000000007b1d */ /* 0x002fec0000002000 */
.L_x_1639:
[----:B------:R-:W-:Y:S05]  /*92e0*/  BSYNC B0 ;  /* 0x0000000000007941 */ /* 0x000fea0003800000 */
.L_x_1638:
[----:B------:R-:W-:Y:S01]  /*92f0*/  IMAD.IADD R2, R7, 0x1, R2 ;  /* 0x0000000107027824 */ /* 0x000fe200078e0202 */
[----:B------:R-:W-:Y:S06]  /*9300*/  @!P2 BRA `(.L_x_1640) ;  /* 0x000000000048a947 */ /* 0x000fec0003800000 */
[C---:B------:R-:W-:Y:S01]  /*9310*/  ISETP.GT.AND P0, PT, R7.reuse, RZ, PT ;  /* 0x000000ff0700720c */ /* 0x040fe20003f04270 */
[----:B------:R-:W-:Y:S01]  /*9320*/  BSSY B0, `(.L_x_1641) ;  /* 0x000000e000007945 */ /* 0x000fe20003800000 */
[----:B------:R-:W-:-:S11]  /*9330*/  VIADD R0, R7, 0xffffffff ;  /* 0xffffffff07007836 */ /* 0x000fd60000000000 */
[----:B------:R-:W-:Y:S05]  /*9340*/  @P0 BRA `(.L_x_1642) ;  /* 0x00000000001c0947 */ /* 0x000fea0003800000 */
[----:B------:R-:W-:Y:S01]  /*9350*/  ISETP.NE.AND P0, PT, R3, 0x1, PT ;  /* 0x000000010300780c */ /* 0x000fe20003f05270 */
[----:B------:R-:W-:-:S12]  /*9360*/  IMAD.MOV R7, RZ, RZ, -R7 ;  /* 0x000000ffff077224 */ /* 0x000fd800078e0a07 */
[----:B------:R-:W1:Y:S02]  /*9370*/  @P0 LDC.64 R4, c[0x0][0x9e8] ;  /* 0x00027a00ff040b82 */ /* 0x000e640000000a00 */
[----:B-1----:R-:W-:-:S05]  /*9380*/  @P0 IMAD.HI.U32 R4, R7, R4, RZ ;  /* 0x0000000407040227 */ /* 0x002fca00078e00ff */
[----:B------:R-:W-:-:S04]  /*9390*/  @P0 SHF.R.U32.HI R7, RZ, R5, R4 ;  /* 0x00000005ff070219 */ /* 0x000fc80000011604 */
[----:B------:R-:W-:Y:S01]  /*93a0*/  LOP3.LUT R0, RZ, R7, RZ, 0x33, !PT ;  /* 0x00000007ff007212 */ /* 0x000fe200078e33ff */
[----:B------:R-:W-:Y:S06]  /*93b0*/  BRA `(.L_x_1643) ;  /* 0x0000000000107947 */ /* 0x000fec0003800000 */
.L_x_1642:
[----:B------:R-:W-:-:S13]  /*93c0*/  ISETP.NE.AND P0, PT, R3, 0x1, PT ;  /* 0x000000010300780c */ /* 0x000fda0003f05270 */
[----:B------:R-:W1:Y:S02]  /*93d0*/  @P0 LDC.64 R4, c[0x0][0x9e8] ;  /* 0x00027a00ff040b82 */ /* 0x000e640000000a00 */
[----:B-1----:R-:W-:-:S05]  /*93e0*/  @P0 IMAD.HI.U32 R4, R0, R4, RZ ;  /* 0x0000000400040227 */ /* 0x002fca00078e00ff */
[----:B------:R-:W-:-:S07]  /*93f0*/  @P0 SHF.R.U32.HI R0, RZ, R5, R4 ;  /* 0x00000005ff000219 */ /* 0x000fce0000011604 */
.L_x_1643:
[----:B------:R-:W-:Y:S05]  /*9400*/  BSYNC B0 ;  /* 0x0000000000007941 */ /* 0x000fea0003800000 */
.L_x_1641:
[----:B------:R-:W-:-:S05]  /*9410*/  IMAD R5, R0, R3, R3 ;  /* 0x0000000300057224 */ /* 0x000fca00078e0203 */
[----:B------:R-:W-:-:S07]  /*9420*/  VIMNMX R2, R2, R5, PT ;  /* 0x0000000502027248 */ /* 0x000fce0003fe0100 */
.L_x_1640:
[----:B------:R-:W1:Y:S01]  /*9430*/  @P1 LDC R0, c[0x0][0x44c] ;  /* 0x00011300ff001b82 */ /* 0x000e620000000800 */
[----:B------:R-:W-:Y:S01]  /*9440*/  VIADD R2, R2, 0x3f ;  /* 0x0000003f02027836 */ /* 0x000fe20000000000 */
[----:B------:R-:W-:Y:S01]  /*9450*/  ULDC UR4, c[0x0][0x9dc] ;  /* 0x0002770000047ab9 */ /* 0x000fe20000000800 */
[----:B------:R-:W-:-:S03]  /*9460*/  IMAD.MOV.U32 R7, RZ, RZ, R11 ;  /* 0x000000ffff077224 */ /* 0x000fc600078e000b */
[----:B------:R-:W-:Y:S02]  /*9470*/  SHF.R.S32.HI R5, RZ, 0x1f, R2 ;  /* 0x0000001fff057819 */ /* 0x000fe40000011402 */
[----:B------:R-:W3:Y:S02]  /*9480*/  @P1 LDC R9, c[0x0][0x450] ;  /* 0x00011400ff091b82 */ /* 0x000ee40000000800 */
[----:B------:R-:W-:Y:S01]  /*9490*/  LEA.HI R5, R5, R2, RZ, 0x6 ;  /* 0x0000000205057211 */ /* 0x000fe200078f30ff */
[----:B-1----:R-:W-:-:S05]  /*94a0*/  @P1 IMAD.HI.U32 R0, R11, R0, RZ ;  /* 0x000000000b001227 */ /* 0x002fca00078e00ff */
[----:B---3--:R-:W-:Y:S02]  /*94b0*/  @P1 SHF.R.U32.HI R7, RZ, R9, R0 ;  /* 0x00000009ff071219 */ /* 0x008fe40000011600 */
        /* <DEDUP_REMOVED lines=10> */
[----:B------:R-:W1:Y:S02]  /*9560*/  @P0 LDC.64 R4, c[0x0][0x9e8] ;  /* 0x00027a00ff040b82 */ /* 0x000e640000000a00 */
[----:B-1----:R-:W-:-:S05]  /*9570*/  @P0 IMAD.HI.U32 R4, R7, R4, RZ ;  /* 0x0000000407040227 */ /* 0x002fca00078e00ff */
[----:B------:R-:W-:-:S04]  /*9580*/  @P0 SHF.R.U32.HI R7, RZ, R5, R4 ;  /* 0x00000005ff070219 */ /* 0x000fc80000011604 */
[----:B------:R-:W-:Y:S01]  /*9590*/  LOP3.LUT R2, RZ, R7, RZ, 0x33, !PT ;  /* 0x00000007ff027212 */ /* 0x000fe200078e33ff */
[----:B------:R-:W-:Y:S06]  /*95a0*/  BRA `(.L_x_1647) ;  /* 0x0000000000107947 */ /* 0x000fec0003800000 */
.L_x_1646:
[----:B------:R-:W-:-:S13]  /*95b0*/  ISETP.NE.AND P0, PT, R3, 0x1, PT ;  /* 0x000000010300780c */ /* 0x000fda0003f05270 */
[----:B------:R-:W1:Y:S02]  /*95c0*/  @P0 LDC.64 R4, c[0x0][0x9e8] ;  /* 0x00027a00ff040b82 */ /* 0x000e640000000a00 */
[----:B-1----:R-:W-:-:S05]  /*95d0*/  @P0 IMAD.HI.U32 R4, R2, R4, RZ ;  /* 0x0000000402040227 */ /* 0x002fca00078e00ff */
[----:B------:R-:W-:-:S07]  /*95e0*/  @P0 SHF.R.U32.HI R2, RZ, R5, R4 ;  /* 0x00000005ff020219 */ /* 0x000fce0000011604 */
.L_x_1647:
[----:B------:R-:W-:Y:S05]  /*95f0*/  BSYNC B0 ;  /* 0x0000000000007941 */ /* 0x000fea0003800000 */
.L_x_1645:
[----:B------:R-:W-:-:S05]  /*9600*/  IMAD R3, R2, R3, RZ ;  /* 0x0000000302037224 */ /* 0x000fca00078e02ff */
[----:B------:R-:W-:-:S07]  /*9610*/  VIMNMX R0, R0, R3, !PT ;  /* 0x0000000300007248 */ /* 0x000fce0007fe0100 */
.L_x_1644:
[----:B------:R-:W-:Y:S01]  /*9620*/  SHF.R.S32.HI R3, RZ, 0x1f, R0 ;  /* 0x0000001fff037819 */ /* 0x000fe20000011400 */
[----:B------:R-:W-:Y:S01]  /*9630*/  BSSY B0, `(.L_x_1648) ;  /* 0x0000027000007945 */ /* 0x000fe20003800000 */
[----:B------:R-:W-:Y:S02]  /*9640*/  IMAD.MOV.U32 R93, RZ, RZ, RZ ;  /* 0x000000ffff5d7224 */ /* 0x000fe400078e00ff */
[----:B------:R-:W-:-:S04]  /*9650*/  LEA.HI R3, R3, R0, RZ, 0x6 ;  /* 0x0000000003037211 */ /* 0x000fc800078f30ff */
[----:B------:R-:W-:-:S04]  /*9660*/  SHF.R.S32.HI R3, RZ, 0x6, R3 ;  /* 0x00000006ff037819 */ /* 0x000fc80000011403 */
[----:B------:R-:W-:-:S04]  /*9670*/  VIMNMX R9, RZ, R3, !PT ;  /* 0x00000003ff097248 */ /* 0x000fc80007fe0100 */
[----:B------:R-:W-:-:S13]  /*9680*/  ISETP.GT.AND P0, PT, R6, R9, PT ;  /* 0x000000090600720c */ /* 0x000fda0003f04270 */
[----:B------:R-:W-:Y:S05]  /*9690*/  @!P0 BRA `(.L_x_1649) ;  /* 0x0000000000808947 */ /* 0x000fea0003800000 */
[----:B------:R-:W3:Y:S01]  /*96a0*/  LDL R2, [R1+0x88] ;  /* 0x0000880001027983 */ /* 0x000ee20000100800 */
[----:B------:R-:W-:Y:S01]  /*96b0*/  ULDC UR4, c[0x0][0x9f0] ;  /* 0x00027c0000047ab9 */ /* 0x000fe20000000800 */
[----:B---3--:R-:W-:-:S04]  /*96c0*/  ISETP.NE.AND P0, PT, R2, RZ, PT ;  /* 0x000000ff0200720c */ /* 0x008fc80003f05270 */
[----:B------:R-:W-:-:S04]  /*96d0*/  SEL R11, R2, UR4, P0 ;  /* 0x00000004020b7c07 */ /* 0x000fc80008000000 */
[-C--:B------:R-:W-:Y:S02]  /*96e0*/  IABS R5, R11.reuse ;  /* 0x0000000b00057213 */ /* 0x080fe40000000000 */
[----:B------:R-:W-:Y:S02]  /*96f0*/  IADD3 R0, R11, -0x1, R6 ;  /* 0xffffffff0b007810 */ /* 0x000fe40007ffe006 */
[----:B------:R-:W1:Y:S01]  /*9700*/  I2F.RP R4, R5 ;  /* 0x0000000500047306 */ /* 0x000e620000209400 */
[----:B------:R-:W-:Y:S02]  /*9710*/  IABS R10, R11 ;  /* 0x0000000b000a7213 */ /* 0x000fe40000000000 */
[----:B------:R-:W-:-:S05]  /*9720*/  IMAD.IADD R0, R0, 0x1, -R9 ;  /* 0x0000000100007824 */ /* 0x000fca00078e0a09 */
[----:B-1----:R-:W1:Y:S02]  /*9730*/  MUFU.RCP R4, R4 ;  /* 0x0000000400047308 */ /* 0x002e640000001000 */
[----:B-1----:R-:W-:Y:S02]  /*9740*/  VIADD R2, R4, 0xffffffe ;  /* 0x0ffffffe04027836 */ /* 0x002fe40000000000 */
[----:B------:R-:W-:-:S04]  /*9750*/  IMAD.MOV R4, RZ, RZ, -R10 ;  /* 0x000000ffff047224 */ /* 0x000fc800078e0a0a */
[----:B------:R1:W3:Y:S02]  /*9760*/  F2I.FTZ.U32.TRUNC.NTZ R3, R2 ;  /* 0x0000000200037305 */ /* 0x0002e4000021f000 */
[----:B-1----:R-:W-:Y:S02]  /*9770*/  IMAD.MOV.U32 R2, RZ, RZ, RZ ;  /* 0x000000ffff027224 */ /* 0x002fe400078e00ff */
[----:B---3--:R-:W-:-:S04]  /*9780*/  IMAD.MOV R8, RZ, RZ, -R3 ;  /* 0x000000ffff087224 */ /* 0x008fc800078e0a03 */
[----:B------:R-:W-:Y:S01]  /*9790*/  IMAD R7, R8, R5, RZ ;  /* 0x0000000508077224 */ /* 0x000fe200078e02ff */
[----:B------:R-:W-:Y:S02]  /*97a0*/  IABS R8, R0 ;  /* 0x0000000000087213 */ /* 0x000fe40000000000 */
[----:B------:R-:W-:Y:S01]  /*97b0*/  LOP3.LUT R0, R0, R11, RZ, 0x3c, !PT ;  /* 0x0000000b00007212 */ /* 0x000fe200078e3cff */
[----:B------:R-:W-:-:S03]  /*97c0*/  IMAD.HI.U32 R3, R3, R7, R2 ;  /* 0x0000000703037227 */ /* 0x000fc600078e0002 */
[----:B------:R-:W-:Y:S01]  /*97d0*/  ISETP.GE.AND P2, PT, R0, RZ, PT ;  /* 0x000000ff0000720c */ /* 0x000fe20003f46270 */
        /* <DEDUP_REMOVED lines=12> */
.L_x_1649:
[----:B------:R-:W-:Y:S05]  /*98a0*/  BSYNC B0 ;  /* 0x0000000000007941 */ /* 0x000fea0003800000 */
.L_x_1648:
[----:B------:R-:W3:Y:S01]  /*98b0*/  LDL R0, [R1+0x94] ;  /* 0x0000940001007983 */ /* 0x000ee20000100800 */
        /* <DEDUP_REMOVED lines=30> */
[----:B0-----:R-:W-:Y:S02]  /*9aa0*/  CS2R R94, SRZ ;  /* 0x00000000005e7805 */ /* 0x001fe4000001ff00 */
        /* <DEDUP_REMOVED lines=26> */
[----:B-----5:R-:W-:Y:S02]  /*9c50*/  CS2R R40, SRZ ;  /* 0x0000000000287805 */ /* 0x020fe4000001ff00 */
[----:B--2---:R-:W-:Y:S02]  /*9c60*/  CS2R R38, SRZ ;  /* 0x0000000000267805 */ /* 0x004fe4000001ff00 */
[----:B------:R-:W-:-:S02]  /*9c70*/  CS2R R36, SRZ ;  /* 0x0000000000247805 */ /* 0x000fc4000001ff00 */
[----:B------:R-:W-:Y:S02]  /*9c80*/  CS2R R34, SRZ ;  /* 0x0000000000227805 */ /* 0x000fe4000001ff00 */
[----:B------:R-:W-:Y:S02]  /*9c90*/  CS2R R32, SRZ ;  /* 0x0000000000207805 */ /* 0x000fe4000001ff00 */
[----:B------:R-:W-:Y:S02]  /*9ca0*/  CS2R R30, SRZ ;  /* 0x00000000001e7805 */ /* 0x000fe4000001ff00 */
[----:B------:R-:W-:Y:S02]  /*9cb0*/  CS2R R28, SRZ ;  /* 0x00000000001c7805 */ /* 0x000fe4000001ff00 */
[----:B------:R-:W-:Y:S02]  /*9cc0*/  CS2R R4, SRZ ;  /* 0x0000000000047805 */ /* 0x000fe4000001ff00 */
[----:B------:R-:W-:Y:S01]  /*9cd0*/  CS2R R152, SRZ ;  /* 0x0000000000987805 */ /* 0x000fe2000001ff00 */
[----:B---3--:R-:W-:-:S05]  /*9ce0*/  IMAD R0, R0, R93, R9 ;  /* 0x0000005d00007224 */ /* 0x008fca00078e0209 */
[----:B------:R0:W-:Y:S01]  /*9cf0*/  STL [R1+0x7c], R0 ;  /* 0x00007c0001007387 */ /* 0x0001e20000100800 */
[----:B------:R-:W-:-:S04]  /*9d00*/  VIADDMNMX R93, R0, R93, R6, PT ;  /* 0x0000005d005d7246 */ /* 0x000fc80003800106 */
[----:B------:R-:W-:-:S13]  /*9d10*/  ISETP.GT.AND P1, PT, R93, R0, PT ;  /* 0x000000005d00720c */ /* 0x000fda0003f24270 */
[----:B0-----:R-:W-:Y:S05]  /*9d20*/  @!P1 BRA `(.L_x_1650) ;  /* 0x0000017000a89947 */ /* 0x001fea0003800000 */
[----:B------:R-:W0:Y:S01]  /*9d30*/  S2R R0, SR_TID.X ;  /* 0x0000000000007919 */ /* 0x000e220000002100 */
[----:B------:R-:W-:Y:S01]  /*9d40*/  BSSY B6, `(.L_x_1651) ;  /* 0x0000020000067945 */ /* 0x000fe20003800000 */
[----:B0-----:R-:W-:-:S05]  /*9d50*/  VIADD R0, R0, 0xffffff80 ;  /* 0xffffff8000007836 */ /* 0x001fca0000000000 */
[----:B------:R-:W-:-:S04]  /*9d60*/  SHF.R.S32.HI R3, RZ, 0x1f, R0 ;  /* 0x0000001fff037819 */ /* 0x000fc80000011400 */
[----:B------:R-:W-:-:S04]  /*9d70*/  LEA.HI R3, R3, R0, RZ, 0x7 ;  /* 0x0000000003037211 */ /* 0x000fc800078f38ff */
[----:B------:R-:W-:-:S06]  /*9d80*/  SHF.R.S32.HI R0, RZ, 0x7, R3 ;  /* 0x00000007ff007819 */ /* 0x000fcc0000011403 */
[----:B------:R-:W0:Y:S02]  /*9d90*/  SHFL.IDX PT, R0, R0, RZ, 0x1f ;  /* 0x00001fff00007589 */ /* 0x000e2400000e0000 */
[----:B0-----:R-:W-:-:S04]  /*9da0*/  LEA.HI R2, R0, R0, RZ, 0x1 ;  /* 0x0000000000027211 */ /* 0x001fc800078f08ff */
[----:B------:R-:W-:Y:S01]  /*9db0*/  LOP3.LUT R3, R2, 0x1e, RZ, 0xc0, !PT ;  /* 0x0000001e02037812 */ /* 0x000fe200078ec0ff */
[----:B------:R-:W-:-:S04]  /*9dc0*/  VIADD R2, R17, 0x10400 ;  /* 0x0001040011027836 */ /* 0x000fc80000000000 */
[----:B------:R-:W-:Y:S01]  /*9dd0*/  IMAD.IADD R3, R0, 0x1, -R3 ;  /* 0x0000000100037824 */ /* 0x000fe200078e0a03 */
[----:B------:R-:W-:-:S03]  /*9de0*/  LOP3.LUT P0, RZ, R2, 0x3ff, RZ, 0xc0, !PT ;  /* 0x000003ff02ff7812 */ /* 0x000fc6000780c0ff */
[----:B------:R-:W-:Y:S01]  /*9df0*/  IMAD R3, R3, 0x2000, R2 ;  /* 0x0000200003037824 */ /* 0x000fe200078e0202 */
[----:B------:R-:W-:-:S04]  /*9e00*/  P2R R24, PR, RZ, 0x1 ;  /* 0x00000001ff187803 */ /* 0x000fc80000000000 */
        /* <DEDUP_REMOVED lines=19> */
.L_x_1652:
[----:B------:R-:W-:Y:S05]  /*9f40*/  BSYNC B6 ;  /* 0x0000000000067941 */ /* 0x000fea0003800000 */
.L_x_1651:
        /* <DEDUP_REMOVED lines=13> */
.L_x_1656:
[----:B-1----:R1:W2:Y:S02]  /*a020*/  SYNCS.PHASECHK.TRANS64.TRYWAIT P0, [R17+URZ+0x30800], R0 ;  /* 0x03080000110075a7 */ /* 0x0022a4000800017f */
[----:B--2---:R-:W-:Y:S05]  /*a030*/  @!P0 NANOSLEEP.SYNCS 0x989680 ;  /* 0x009896800000895d */ /* 0x004fea0003900000 */
[----:B------:R-:W2:Y:S02]  /*a040*/  @!P0 SYNCS.PHASECHK.TRANS64 P0, [R17+URZ+0x30800], R0 ;  /* 0x03080000110085a7 */ /* 0x000ea4000800007f */
[----:B--2---:R-:W-:Y:S05]  /*a050*/  @!P0 BRA `(.L_x_1656) ;  /* 0xfffffffc00f08947 */ /* 0x004fea000383ffff */
.L_x_1655:
[----:B------:R-:W-:Y:S05]  /*a060*/  BSYNC B0 ;  /* 0x0000000000007941 */ /* 0x000fea0003800000 */
.L_x_1654:
[----:B------:R-:W-:Y:S05]  /*a070*/  BRA `(.L_x_1657) ;  /* 0x0000009c00787947 */ /* 0x000fea0003800000 */
.L_x_1653:
[----:B------:R-:W-:Y:S01]  /*a080*/  ISETP.NE.AND P0, PT, R24, RZ, PT ;  /* 0x000000ff1800720c */ /* 0x000fe20003f05270 */
[----:B------:R-:W-:Y:S01]  /*a090*/  ULDC.64 UR4, c[0x0][0x3f8] ;  /* 0x0000fe0000047ab9 */ /* 0x000fe20000000a00 */
[----:B------:R-:W-:Y:S01]  /*a0a0*/  SHF.R.S32.HI R0, RZ, 0x1f, R92 ;  /* 0x0000001fff007819 */ /* 0x000fe2000001145c */
[----:B------:R-:W-:Y:S01]  /*a0b0*/  ULDC.64 UR6, c[0x0][0x408] ;  /* 0x0001020000067ab9 */ /* 0x000fe20000000a00 */
[----:B------:R-:W-:Y:S01]  /*a0c0*/  IMAD.WIDE.U32 R24, R92, UR4, RZ ;  /* 0x000000045c187c25 */ /* 0x000fe2000f8e00ff */
[----:B------:R-:W-:Y:S03]  /*a0d0*/  BSSY B6, `(.L_x_1658) ;  /* 0x0000019000067945 */ /* 0x000fe60003800000 */
[C---:B------:R-:W-:Y:S02]  /*a0e0*/  IMAD R3, R0.reuse, UR4, RZ ;  /* 0x0000000400037c24 */ /* 0x040fe4000f8e02ff */
[----:B------:R-:W-:-:S02]  /*a0f0*/  IMAD R5, R0, UR6, RZ ;  /* 0x0000000600057c24 */ /* 0x000fc4000f8e02ff */
[C---:B------:R-:W-:Y:S02]  /*a100*/  IMAD R3, R92.reuse, UR5, R3 ;  /* 0x000000055c037c24 */ /* 0x040fe4000f8e0203 */
[C---:B------:R-:W-:Y:S02]  /*a110*/  IMAD R5, R92.reuse, UR7, R5 ;  /* 0x000000075c057c24 */ /* 0x040fe4000f8e0205 */
[----:B------:R-:W-:-:S04]  /*a120*/  IMAD.WIDE.U32 R26, R92, UR6, RZ ;  /* 0x000000065c1a7c25 */ /* 0x000fc8000f8e00ff */
[----:B------:R-:W-:Y:S02]  /*a130*/  IMAD.IADD R33, R3, 0x1, R25 ;  /* 0x0000000103217824 */ /* 0x000fe400078e0219 */
[----:B------:R-:W-:Y:S01]  /*a140*/  IMAD.IADD R29, R5, 0x1, R27 ;  /* 0x00000001051d7824 */ /* 0x000fe200078e021b */
        /* <DEDUP_REMOVED lines=17> */
.L_x_1659:
[----:B------:R-:W-:Y:S05]  /*a260*/  BSYNC B6 ;  /* 0x0000000000067941 */ /* 0x000fea0003800000 */
.L_x_1658:
[----:B------:R-:W2:Y:S01]  /*a270*/  LDL R28, [R1+0x5c] ;  /* 0x00005c00011c7983 */ /* 0x000ea20000100800 */
[----:B------:R-:W-:-:S03]  /*a280*/  ULDC.U8 UR4, c[0x0][0x410] ;  /* 0x0001040000047ab9 */ /* 0x000fc60000000000 */
[----:B------:R-:W2:Y:S04]  /*a290*/  LDL R21, [R1+0x10] ;  /* 0x0000100001157983 */ /* 0x000ea80000100800 */
[----:B------:R-:W3:Y:S01]  /*a2a0*/  LDL R20, [R1+0x84] ;  /* 0x0000840001147983 */ /* 0x000ee20000100800 */
[----:B------:R-:W-:Y:S01]  /*a2b0*/  ISETP.NE.AND P0, PT, RZ, UR4, PT ;  /* 0x00000004ff007c0c */ /* 0x000fe2000bf05270 */
[----:B------:R-:W-:Y:S01]  /*a2c0*/  BSSY B0, `(.L_x_1660) ;  /* 0x00009b1000007945 */ /* 0x000fe20003800000 */
[----:B--2---:R-:W-:-:S04]  /*a2d0*/  IMAD.IADD R0, R21, 0x1, R28 ;  /* 0x0000000115007824 */ /* 0x004fc800078e021c */
[----:B---3--:R-:W-:-:S07]  /*a2e0*/  IMAD R3, R20, 0x20, R0 ;  /* 0x0000002014037824 */ /* 0x008fce00078e0200 */
[----:B------:R-:W-:Y:S05]  /*a2f0*/  @!P0 BRA `(.L_x_1661) ;  /* 0x0000004c00708947 */ /* 0x000fea0003800000 */
[----:B------:R-:W0:Y:S01]  /*a300*/  LDC R10, c[0x0][0x448] ;  /* 0x00011200ff0a7b82 */ /* 0x000e220000000800 */
[----:B------:R-:W-:Y:S01]  /*a310*/  ULDC.64 UR4, c[0x0][0x3f8] ;  /* 0x0000fe0000047ab9 */ /* 0x000fe20000000a00 */
[----:B------:R-:W-:Y:S01]  /*a320*/  ULDC.64 UR6, c[0x0][0x408] ;  /* 0x0001020000067ab9 */ /* 0x000fe20000000a00 */
[----:B------:R-:W-:Y:S01]  /*a330*/  IMAD.MOV.U32 R32, RZ, RZ, R24 ;  /* 0x000000ffff207224 */ /* 0x000fe200078e0018 */
[----:B0-----:R-:W-:-:S13]  /*a340*/  ISETP.NE.AND P0, PT, R10, 0x1, PT ;  /* 0x000000010a00780c */ /* 0x001fda0003f05270 */
[----:B------:R-:W0:Y:S08]  /*a350*/  @P0 LDC R4, c[0x0][0x44c] ;  /* 0x00011300ff040b82 */ /* 0x000e300000000800 */
[----:B------:R-:W1:Y:S01]  /*a360*/  @P0 LDC R5, c[0x0][0x450] ;  /* 0x00011400ff050b82 */ /* 0x000e620000000800 */
[----:B0-----:R-:W-:-:S05]  /*a370*/  @P0 IMAD.HI.U32 R4, R3, R4, RZ ;  /* 0x0000000403040227 */ /* 0x001fca00078e00ff */
[----:B-1----:R-:W-:Y:S01]  /*a380*/  @P0 SHF.R.U32.HI R3, RZ, R5, R4 ;  /* 0x00000005ff030219 */ /* 0x002fe20000011604 */
[----:B------:R-:W-:Y:S02]  /*a390*/  IMAD.MOV.U32 R4, RZ, RZ, R26 ;  /* 0x000000ffff047224 */ /* 0x000fe400078e001a */
[----:B------:R-:W-:Y:S01]  /*a3a0*/  IMAD.MOV.U32 R5, RZ, RZ, R29 ;  /* 0x000000ffff057224 */ /* 0x000fe200078e001d */
[----:B------:R-:W-:Y:S01]  /*a3b0*/  SHF.R.S32.HI R6, RZ, 0x1f, R3 ;  /* 0x0000001fff067819 */ /* 0x000fe20000011403 */
[----:B------:R-:W-:-:S04]  /*a3c0*/  IMAD.WIDE.U32 R32, R3, UR4, R32 ;  /* 0x0000000403207c25 */ /* 0x000fc8000f8e0020 */
[C---:B------:R-:W-:Y:S02]  /*a3d0*/  IMAD R8, R6.reuse, UR4, RZ ;  /* 0x0000000406087c24 */ /* 0x040fe4000f8e02ff */
[----:B------:R-:W-:Y:S02]  /*a3e0*/  IMAD R6, R6, UR6, RZ ;  /* 0x0000000606067c24 */ /* 0x000fe4000f8e02ff */
[C---:B------:R-:W-:Y:S01]  /*a3f0*/  IMAD R7, R3.reuse, UR5, R8 ;  /* 0x0000000503077c24 */ /* 0x040fe2000f8e0208 */
[----:B------:R-:W-:Y:S01]  /*a400*/  ULDC.64 UR4, c[0x0][0x3e8] ;  /* 0x0000fa0000047ab9 */ /* 0x000fe20000000a00 */
[C---:B------:R-:W-:Y:S01]  /*a410*/  IMAD.WIDE.U32 R4, R3.reuse, UR6, R4 ;  /* 0x0000000603047c25 */ /* 0x040fe2000f8e0004 */
[----:B------:R-:W-:Y:S01]  /*a420*/  LEA R30, P0, R32, UR4, 0x1 ;  /* 0x00000004201e7c11 */ /* 0x000fe2000f8008ff */
[----:B------:R-:W-:Y:S02]  /*a430*/  UMOV UR4, 0xffffffff ;  /* 0xffffffff00047882 */ /* 0x000fe40000000000 */
[----:B------:R-:W-:Y:S01]  /*a440*/  IMAD R9, R3, UR7, R6 ;  /* 0x0000000703097c24 */ /* 0x000fe2000f8e0206 */
[----:B------:R-:W-:Y:S01]  /*a450*/  ULDC.64 UR6, c[0x0][0x400] ;  /* 0x0001000000067ab9 */ /* 0x000fe20000000a00 */
[----:B------:R-:W-:Y:S01]  /*a460*/  IMAD.IADD R3, R33, 0x1, R7 ;  /* 0x0000000121037824 */ /* 0x000fe200078e0207 */
[----:B------:R-:W-:Y:S01]  /*a470*/  LEA R31, P1, R4, UR6, 0x1 ;  /* 0x00000006041f7c11 */ /* 0x000fe2000f8208ff */
[----:B------:R-:W-:-:S03]  /*a480*/  IMAD.IADD R33, R5, 0x1, R9 ;  /* 0x0000000105217824 */ /* 0x000fc600078e0209 */
[----:B------:R-:W-:Y:S02]  /*a490*/  LEA.HI.X R32, R32, UR5, R3, 0x1, P0 ;  /* 0x0000000520207c11 */ /* 0x000fe400080f0c03 */
[----:B------:R-:W-:Y:S01]  /*a4a0*/  LEA.HI.X R33, R4, UR7, R33, 0x1, P1 ;  /* 0x0000000704217c11 */ /* 0x000fe200088f0c21 */
[----:B------:R-:W-:Y:S06]  /*a4b0*/  BRA.DIV UR4, `(.L_x_1662) ;  /* 0x00000242045c7947 */ /* 0x000fec000b800000 */
[----:B------:R0:W1:Y:S04]  /*a4c0*/  SHFL.IDX PT, R9, R32, RZ, 0x181f ;  /* 0x00181fff20097589 */ /* 0x00006800000e0000 */
[----:B------:R0:W2:Y:S04]  /*a4d0*/  SHFL.IDX PT, R8, R30, RZ, 0x181f ;  /* 0x00181fff1e087589 */ /* 0x0000a800000e0000 */
[----:B------:R0:W3:Y:S04]  /*a4e0*/  SHFL.IDX PT, R26, R33, RZ, 0x181f ;  /* 0x00181fff211a7589 */ /* 0x0000e800000e0000 */
[----:B------:R0:W4:Y:S02]  /*a4f0*/  SHFL.IDX PT, R5, R31, RZ, 0x181f ;  /* 0x00181fff1f057589 */ /* 0x00012400000e0000 */
.L_x_2029:
[----:B------:R-:W-:Y:S01]  /*a500*/  IMAD R3, R219, R10, RZ ;  /* 0x0000000adb037224 */ /* 0x000fe200078e02ff */
[----:B------:R-:W-:Y:S01]  /*a510*/  BSSY B1, `(.L_x_1663) ;  /* 0x000003c000017945 */ /* 0x000fe20003800000 */
[----:B------:R-:W-:Y:S02]  /*a520*/  CS2R R62, SRZ ;  /* 0x00000000003e7805 */ /* 0x000fe4000001ff00 */
[----:B------:R-:W-:Y:S02]  /*a530*/  CS2R R66, SRZ ;  /* 0x0000000000427805 */ /* 0x000fe4000001ff00 */
[----:B------:R-:W-:Y:S02]  /*a540*/  CS2R R70, SRZ ;  /* 0x0000000000467805 */ /* 0x000fe4000001ff00 */
[----:B------:R-:W-:Y:S02]  /*a550*/  ISETP.GE.AND P0, PT, R0, R3, PT ;  /* 0x000000030000720c */ /* 0x000fe40003f06270 */
[----:B------:R-:W-:-:S02]  /*a560*/  CS2R R74, SRZ ;  /* 0x00000000004a7805 */ /* 0x000fc4000001ff00 */
[----:B------:R-:W-:Y:S02]  /*a570*/  CS2R R64, SRZ ;  /* 0x0000000000407805 */ /* 0x000fe4000001ff00 */
[----:B------:R-:W-:Y:S02]  /*a580*/  CS2R R68, SRZ ;  /* 0x0000000000447805 */ /* 0x000fe4000001ff00 */
[----:B------:R-:W-:Y:S02]  /*a590*/  CS2R R72, SRZ ;  /* 0x0000000000487805 */ /* 0x000fe4000001ff00 */
[----:B------:R-:W-:-:S03]  /*a5a0*/  CS2R R76, SRZ ;  /* 0x00000000004c7805 */ /* 0x000fc6000001ff00 */
[----:B------:R-:W-:Y:S05]  /*a5b0*/  @P0 BRA `(.L_x_1664) ;  /* 0x0000000000c40947 */ /* 0x000fea0003800000 */
[----:B------:R-:W3:Y:S01]  /*a5c0*/  LDL R7, [R1+0x18] ;  /* 0x0000180001077983 */ /* 0x000ee20000100800 */
[----:B------:R-:W-:-:S03]  /*a5d0*/  ULDC UR4, c[0x0][0x3f4] ;  /* 0x0000fd0000047ab9 */ /* 0x000fc60000000800 */
[----:B------:R-:W4:Y:S04]  /*a5e0*/  LDL R4, [R1+0x48] ;  /* 0x0000480001047983 */ /* 0x000f280000100800 */
[----:B------:R-:W4:Y:S04]  /*a5f0*/  LDL R29, [R1+0x4c] ;  /* 0x00004c00011d7983 */ /* 0x000f280000100800 */
[----:B------:R-:W4:Y:S04]  /*a600*/  LDL R6, [R1+0x9c] ;  /* 0x00009c0001067983 */ /* 0x000f280000100800 */
[----:B------:R-:W4:Y:S04]  /*a610*/  LDL R11, [R1+0xa0] ;  /* 0x0000a000010b7983 */ /* 0x000f280000100800 */
[----:B------:R-:W4:Y:S01]  /*a620*/  LDL R34, [R1+0x98] ;  /* 0x0000980001227983 */ /* 0x000f220000100800 */
[----:B------:R-:W-:-:S02]  /*a630*/  ISETP.GE.AND P3, PT, R204, UR4, PT ;  /* 0x00000004cc007c0c */ /* 0x000fc4000bf66270 */
[----:B------:R-:W-:Y:S02]  /*a640*/  CS2R R74, SRZ ;  /* 0x00000000004a7805 */ /* 0x000fe4000001ff00 */
[----:B------:R-:W-:Y:S02]  /*a650*/  CS2R R76, SRZ ;  /* 0x00000000004c7805 */ /* 0x000fe4000001ff00 */
[----:B------:R-:W-:Y:S02]  /*a660*/  CS2R R70, SRZ ;  /* 0x0000000000467805 */ /* 0x000fe4000001ff00 */
[----:B------:R-:W-:Y:S02]  /*a670*/  CS2R R72, SRZ ;  /* 0x0000000000487805 */ /* 0x000fe4000001ff00 */
[----:B------:R-:W-:Y:S02]  /*a680*/  CS2R R66, SRZ ;  /* 0x0000000000427805 */ /* 0x000fe4000001ff00 */
[----:B------:R-:W-:Y:S01]  /*a690*/  CS2R R68, SRZ ;  /* 0x0000000000447805 */ /* 0x000fe2000001ff00 */
[----:B-12---:R-:W-:Y:S01]  /*a6a0*/  @!P3 IMAD.WIDE R20, R204, 0x2, R8 ;  /* 0x00000002cc14b825 */ /* 0x006fe200078e0208 */
[----:B------:R-:W-:-:S02]  /*a6b0*/  CS2R R62, SRZ ;  /* 0x00000000003e7805 */ /* 0x000fc4000001ff00 */
[----:B------:R-:W-:Y:S02]  /*a6c0*/  CS2R R64, SRZ ;  /* 0x0000000000407805 */ /* 0x000fe4000001ff00 */
[----:B------:R1:W5:Y:S01]  /*a6d0*/  @!P3 LD.E.64 R74, desc[UR60][R20.64] ;  /* 0x0000003c144ab980 */ /* 0x000362000c101b00 */
[----:B---3--:R-:W-:Y:S02]  /*a6e0*/  ISETP.GE.AND P2, PT, R7, UR4, PT ;  /* 0x0000000407007c0c */ /* 0x008fe4000bf46270 */
[----:B----4-:R-:W-:Y:S02]  /*a6f0*/  ISETP.GE.AND P1, PT, R4, UR4, PT ;  /* 0x0000000404007c0c */ /* 0x010fe4000bf26270 */
[----:B------:R-:W-:-:S09]  /*a700*/  ISETP.GE.AND P0, PT, R29, UR4, PT ;  /* 0x000000041d007c0c */ /* 0x000fd2000bf06270 */
[C---:B------:R-:W-:Y:S02]  /*a710*/  @!P2 IMAD.SHL.U32 R12, R7.reuse, 0x2, RZ ;  /* 0x00000002070ca824 */ /* 0x040fe400078e00ff */
[C---:B------:R-:W-:Y:S01]  /*a720*/  @!P1 SHF.L.U64.HI R28, R4.reuse, 0x1, R6 ;  /* 0x00000001041c9819 */ /* 0x040fe20000010206 */
[----:B------:R-:W-:Y:S02]  /*a730*/  @!P1 IMAD.SHL.U32 R4, R4, 0x2, RZ ;  /* 0x0000000204049824 */ /* 0x000fe400078e00ff */
[CC--:B------:R-:W-:Y:S01]  /*a740*/  @!P2 IADD3 R14, P4, R8.reuse, R12.reuse, RZ ;  /* 0x0000000c080ea210 */ /* 0x0c0fe20007f9e0ff */
[----:B------:R-:W-:Y:S01]  /*a750*/  @!P3 IMAD.MOV.U32 R6, RZ, RZ, R5 ;  /* 0x000000ffff06b224 */ /* 0x000fe200078e0005 */
[----:B------:R-:W-:Y:S01]  /*a760*/  @!P2 SHF.L.U64.HI R11, R7, 0x1, R11 ;  /* 0x00000001070ba819 */ /* 0x000fe2000001020b */
[----:B------:R-:W-:Y:S01]  /*a770*/  @!P0 IMAD.SHL.U32 R27, R29, 0x2, RZ ;  /* 0x000000021d1b8824 */ /* 0x000fe200078e00ff */
[----:B------:R-:W-:Y:S01]  /*a780*/  @!P2 IADD3 R12, P6, R5, R12, RZ ;  /* 0x0000000c050ca210 */ /* 0x000fe20007fde0ff */
[----:B------:R-:W-:Y:S01]  /*a790*/  @!P3 IMAD.MOV.U32 R7, RZ, RZ, R26 ;  /* 0x000000ffff07b224 */ /* 0x000fe200078e001a */
[----:B------:R-:W-:Y:S01]  /*a7a0*/  @!P1 IADD3 R10, P5, R8, R4, RZ ;  /* 0x00000004080a9210 */ /* 0x000fe20007fbe0ff */
[----:B------:R-:W-:-:S02]  /*a7b0*/  @!P2 IMAD.X R15, R9, 0x1, R11, P4 ;  /* 0x00000001090fa824 */ /* 0x000fc400020e060b */
[----:B------:R-:W-:-:S04]  /*a7c0*/  @!P3 IMAD.WIDE R24, R204, 0x2, R6 ;  /* 0x00000002cc18b825 */ /* 0x000fc800078e0206 */
[----:B------:R-:W-:Y:S01]  /*a7d0*/  @!P2 IMAD.X R13, R26, 0x1, R11, P6 ;  /* 0x000000011a0da824 */ /* 0x000fe200030e060b */
[-C--:B------:R-:W-:Y:S01]  /*a7e0*/  @!P0 IADD3 R6, P6, R8, R27.reuse, RZ ;  /* 0x0000001b08068210 */ /* 0x080fe20007fde0ff */
[----:B------:R-:W-:Y:S01]  /*a7f0*/  @!P1 IMAD.X R11, R9, 0x1, R28, P5 ;  /* 0x00000001090b9824 */ /* 0x000fe200028e061c */
[----:B------:R-:W-:Y:S01]  /*a800*/  @!P0 IADD3 R8, P5, R5, R27, RZ ;  /* 0x0000001b05088210 */ /* 0x000fe20007fbe0ff */
[----:B------:R1:W5:Y:S01]  /*a810*/  @!P3 LD.E.64 R76, desc[UR60][R24.64] ;  /* 0x0000003c184cb980 */ /* 0x000362000c101b00 */
[----:B------:R-:W-:Y:S02]  /*a820*/  @!P0 SHF.L.U64.HI R27, R29, 0x1, R34 ;  /* 0x000000011d1b8819 */ /* 0x000fe40000010222 */
[----:B------:R-:W-:Y:S01]  /*a830*/  @!P1 IADD3 R4, P4, R5, R4, RZ ;  /* 0x0000000405049210 */ /* 0x000fe20007f9e0ff */
[----:B------:R1:W5:Y:S02]  /*a840*/  @!P2 LD.E.64 R70, desc[UR60][R14.64] ;  /* 0x0000003c0e46a980 */ /* 0x000364000c101b00 */
[----:B------:R-:W-:-:S02]  /*a850*/  @!P0 IMAD.X R7, R9, 0x1, R27, P6 ;  /* 0x0000000109078824 */ /* 0x000fc400030e061b */
[C---:B------:R-:W-:Y:S01]  /*a860*/  @!P1 IMAD.X R5, R26.reuse, 0x1, R28, P4 ;  /* 0x000000011a059824 */ /* 0x040fe200020e061c */
[----:B------:R1:W5:Y:S01]  /*a870*/  @!P2 LD.E.64 R72, desc[UR60][R12.64] ;  /* 0x0000003c0c48a980 */ /* 0x000362000c101b00 */
[----:B------:R-:W-:-:S03]  /*a880*/  @!P0 IMAD.X R9, R26, 0x1, R27, P5 ;  /* 0x000000011a098824 */ /* 0x000fc600028e061b */
[----:B------:R1:W5:Y:S04]  /*a890*/  @!P1 LD.E.64 R66, desc[UR60][R10.64] ;  /* 0x0000003c0a429980 */ /* 0x000368000c101b00 */
[----:B------:R1:W5:Y:S04]  /*a8a0*/  @!P1 LD.E.64 R68, desc[UR60][R4.64] ;  /* 0x0000003c04449980 */ /* 0x000368000c101b00 */
[----:B------:R1:W5:Y:S04]  /*a8b0*/  @!P0 LD.E.64 R62, desc[UR60][R6.64] ;  /* 0x0000003c063e8980 */ /* 0x000368000c101b00 */
[----:B------:R1:W5:Y:S02]  /*a8c0*/  @!P0 LD.E.64 R64, desc[UR60][R8.64] ;  /* 0x0000003c08408980 */ /* 0x000364000c101b00 */
.L_x_1664:
[----:B------:R-:W-:Y:S05]  /*a8d0*/  BSYNC B1 ;  /* 0x0000000000017941 */ /* 0x000fea0003800000 */
.L_x_1663:
[----:B-1---5:R-:W-:Y:S01]  /*a8e0*/  IMAD.MOV.U32 R4, RZ, RZ, R62 ;  /* 0x000000ffff047224 */ /* 0x022fe200078e003e */
[----:B------:R-:W-:Y:S01]  /*a8f0*/  UMOV UR4, 0xffffffff ;  /* 0xffffffff00047882 */ /* 0x000fe20000000000 */
[----:B----4-:R-:W-:Y:S01]  /*a900*/  IMAD.MOV.U32 R5, RZ, RZ, R63 ;  /* 0x000000ffff057224 */ /* 0x010fe200078e003f */
[----:B------:R-:W-:Y:S01]  /*a910*/  CS2R R46, SRZ ;  /* 0x00000000002e7805 */ /* 0x000fe2000001ff00 */
        /* <DEDUP_REMOVED lines=15> */
[----:B------:R-:W-:-:S02]  /*aa10*/  IMAD.MOV.U32 R6, RZ, RZ, R68 ;  /* 0x000000ffff067224 */ /* 0x000fc400078e0044 */
        /* <DEDUP_REMOVED lines=9> */
[----:B------:R-:W-:Y:S02]  /*aab0*/  PRMT R112, R112, 0x5410, R5 ;  /* 0x0000541070707816 */ /* 0x000fe40000000005 */
[----:B------:R-:W-:-:S02]  /*aac0*/  PRMT R92, R92, 0x5410, R6 ;  /* 0x000054105c5c7816 */ /* 0x000fc40000000006 */
[----:B------:R-:W-:Y:S01]  /*aad0*/  PRMT R95, R7, 0x7610, R95 ;  /* 0x00007610075f7816 */ /* 0x000fe2000000005f */
[----:B------:R-:W-:Y:S06]  /*aae0*/  BRA.DIV UR4, `(.L_x_1665) ;  /* 0x0000023e04447947 */ /* 0x000fec000b800000 */
[----:B------:R1:W4:Y:S04]  /*aaf0*/  SHFL.IDX PT, R9, R32, 0x1, 0x181f ;  /* 0x00381f0020097f89 */ /* 0x00032800000e0000 */
[----:B--2---:R1:W2:Y:S04]  /*ab00*/  SHFL.IDX PT, R8, R30, 0x1, 0x181f ;  /* 0x00381f001e087f89 */ /* 0x0042a800000e0000 */
[----:B---3--:R1:W3:Y:S04]  /*ab10*/  SHFL.IDX PT, R26, R33, 0x1, 0x181f ;  /* 0x00381f00211a7f89 */ /* 0x0082e800000e0000 */
[----:B------:R1:W0:Y:S02]  /*ab20*/  SHFL.IDX PT, R5, R31, 0x1, 0x181f ;  /* 0x00381f001f057f89 */ /* 0x00022400000e0000 */
.L_x_2035:
[----:B------:R-:W-:Y:S01]  /*ab30*/  VIADD R4, R0, 0x20 ;  /* 0x0000002000047836 */ /* 0x000fe20000000000 */
        /* <DEDUP_REMOVED lines=8> */
[----:B------:R-:W-:-:S05]  /*abc0*/  CS2R R60, SRZ ;  /* 0x00000000003c7805 */ /* 0x000fca000001ff00 */
[----:B------:R-:W-:Y:S05]  /*abd0*/  @P0 BRA `(.L_x_1667) ;  /* 0x0000000000c40947 */ /* 0x000fea0003800000 */
[----:B------:R-:W3:Y:S01]  /*abe0*/  LDL R10, [R1+0x18] ;  /* 0x00001800010a7983 */ /* 0x000ee20000100800 */
[----:B------:R-:W-:-:S03]  /*abf0*/  ULDC UR4, c[0x0][0x3f4] ;  /* 0x0000fd0000047ab9 */ /* 0x000fc60000000800 */
[----:B------:R-:W3:Y:S04]  /*ac00*/  LDL R6, [R1+0x48] ;  /* 0x0000480001067983 */ /* 0x000ee80000100800 */
[----:B------:R-:W3:Y:S04]  /*ac10*/  LDL R29, [R1+0x4c] ;  /* 0x00004c00011d7983 */ /* 0x000ee80000100800 */
[----:B------:R-:W3:Y:S04]  /*ac20*/  LDL R11, [R1+0xa0] ;  /* 0x0000a000010b7983 */ /* 0x000ee80000100800 */
[----:B------:R-:W3:Y:S04]  /*ac30*/  LDL R7, [R1+0x9c] ;  /* 0x00009c0001077983 */ /* 0x000ee80000100800 */
[----:B------:R-:W3:Y:S01]  /*ac40*/  LDL R34, [R1+0x98] ;  /* 0x0000980001227983 */ /* 0x000ee20000100800 */
[----:B------:R-:W-:-:S02]  /*ac50*/  ISETP.GE.AND P3, PT, R204, UR4, PT ;  /* 0x00000004cc007c0c */ /* 0x000fc4000bf66270 */
[----:B------:R-:W-:Y:S02]  /*ac60*/  CS2R R58, SRZ ;  /* 0x00000000003a7805 */ /* 0x000fe4000001ff00 */
[----:B------:R-:W-:Y:S02]  /*ac70*/  CS2R R60, SRZ ;  /* 0x00000000003c7805 */ /* 0x000fe4000001ff00 */
[----:B------:R-:W-:Y:S02]  /*ac80*/  CS2R R54, SRZ ;  /* 0x0000000000367805 */ /* 0x000fe4000001ff00 */
[----:B------:R-:W-:Y:S02]  /*ac90*/  CS2R R56, SRZ ;  /* 0x0000000000387805 */ /* 0x000fe4000001ff00 */
[----:B------:R-:W-:Y:S02]  /*aca0*/  CS2R R50, SRZ ;  /* 0x0000000000327805 */ /* 0x000fe4000001ff00 */
[----:B------:R-:W-:Y:S01]  /*acb0*/  CS2R R52, SRZ ;  /* 0x0000000000347805 */ /* 0x000fe2000001ff00 */
[----:B--2-4-:R-:W-:Y:S01]  /*acc0*/  @!P3 IMAD.WIDE R20, R204, 0x2, R8 ;  /* 0x00000002cc14b825 */ /* 0x014fe200078e0208 */
[----:B------:R-:W-:-:S02]  /*acd0*/  CS2R R46, SRZ ;  /* 0x00000000002e7805 */ /* 0x000fc4000001ff00 */
[----:B------:R-:W-:Y:S02]  /*ace0*/  CS2R R48, SRZ ;  /* 0x0000000000307805 */ /* 0x000fe4000001ff00 */
[----:B------:R2:W5:Y:S01]  /*acf0*/  @!P3 LD.E.64 R58, desc[UR60][R20.64] ;  /* 0x0000003c143ab980 */ /* 0x000562000c101b00 */
[----:B---3--:R-:W-:Y:S02]  /*ad00*/  ISETP.GE.AND P2, PT, R10, UR4, PT ;  /* 0x000000040a007c0c */ /* 0x008fe4000bf46270 */
[----:B------:R-:W-:Y:S02]  /*ad10*/  ISETP.GE.AND P1, PT, R6, UR4, PT ;  /* 0x0000000406007c0c */ /* 0x000fe4000bf26270 */
[----:B------:R-:W-:-:S09]  /*ad20*/  ISETP.GE.AND P0, PT, R29, UR4, PT ;  /* 0x000000041d007c0c */ /* 0x000fd2000bf06270 */
[----:B------:R-:W-:Y:S02]  /*ad30*/  @!P2 IMAD.SHL.U32 R12, R10, 0x2, RZ ;  /* 0x000000020a0ca824 */ /* 0x000fe400078e00ff */
[----:B------:R-:W-:-:S03]  /*ad40*/  @!P1 IMAD.SHL.U32 R4, R6, 0x2, RZ ;  /* 0x0000000206049824 */ /* 0x000fc600078e00ff */
[-C--:B------:R-:W-:Y:S02]  /*ad50*/  @!P2 IADD3 R14, P4, R8, R12.reuse, RZ ;  /* 0x0000000c080ea210 */ /* 0x080fe40007f9e0ff */
[----:B------:R-:W-:Y:S01]  /*ad60*/  @!P2 SHF.L.U64.HI R11, R10, 0x1, R11 ;  /* 0x000000010a0ba819 */ /* 0x000fe2000001020b */
[----:B------:R-:W-:Y:S01]  /*ad70*/  @!P0 IMAD.SHL.U32 R28, R29, 0x2, RZ ;  /* 0x000000021d1c8824 */ /* 0x000fe200078e00ff */
[----:B------:R-:W-:Y:S01]  /*ad80*/  @!P1 SHF.L.U64.HI R27, R6, 0x1, R7 ;  /* 0x00000001061b9819 */ /* 0x000fe20000010207 */
[----:B0-----:R-:W-:Y:S01]  /*ad90*/  @!P3 IMAD.MOV.U32 R6, RZ, RZ, R5 ;  /* 0x000000ffff06b224 */ /* 0x001fe200078e0005 */
[----:B------:R-:W-:Y:S01]  /*ada0*/  @!P2 IADD3 R12, P6, R5, R12, RZ ;  /* 0x0000000c050ca210 */ /* 0x000fe20007fde0ff */
[----:B------:R-:W-:Y:S01]  /*adb0*/  @!P3 IMAD.MOV.U32 R7, RZ, RZ, R26 ;  /* 0x000000ffff07b224 */ /* 0x000fe200078e001a */
[----:B------:R-:W-:Y:S01]  /*adc0*/  @!P1 IADD3 R10, P5, R8, R4, RZ ;  /* 0x00000004080a9210 */ /* 0x000fe20007fbe0ff */
[----:B------:R-:W-:Y:S02]  /*add0*/  @!P2 IMAD.X R15, R9, 0x1, R11, P4 ;  /* 0x00000001090fa824 */ /* 0x000fe400020e060b */
        /* <DEDUP_REMOVED lines=17> */
.L_x_1667:
[----:B------:R-:W-:Y:S05]  /*aef0*/  BSYNC B1 ;  /* 0x0000000000017941 */ /* 0x000fea0003800000 */
.L_x_1666:
[----:B--2--5:R-:W-:Y:S01]  /*af00*/  IMAD.MOV.U32 R4, RZ, RZ, R46 ;  /* 0x000000ffff047224 */ /* 0x024fe200078e002e */
[----:B------:R-:W-:Y:S01]  /*af10*/  UMOV UR4, 0xffffffff ;  /* 0xffffffff00047882 */ /* 0x000fe20000000000 */
[----:B0-----:R-:W-:Y:S02]  /*af20*/  IMAD.MOV.U32 R5, RZ, RZ, R47 ;  /* 0x000000ffff057224 */ /* 0x001fe400078e002f */
[----:B------:R-:W-:Y:S02]  /*af30*/  IMAD.MOV.U32 R6, RZ, RZ, R50 ;  /* 0x000000ffff067224 */ /* 0x000fe400078e0032 */
[----:B------:R-:W-:Y:S01]  /*af40*/  IMAD.MOV.U32 R7, RZ, RZ, R51 ;  /* 0x000000ffff077224 */ /* 0x000fe200078e0033 */
[----:B------:R-:W-:Y:S01]  /*af50*/  PRMT R86, R4, 0x5410, R5 ;  /* 0x0000541004567816 */ /* 0x000fe20000000005 */
[----:B------:R-:W-:Y:S02]  /*af60*/  IMAD.MOV.U32 R4, RZ, RZ, R54 ;  /* 0x000000ffff047224 */ /* 0x000fe400078e0036 */
[----:B------:R-:W-:Y:S01]  /*af70*/  IMAD.MOV.U32 R5, RZ, RZ, R55 ;  /* 0x000000ffff057224 */ /* 0x000fe200078e0037 */
[----:B------:R-:W-:Y:S01]  /*af80*/  PRMT R97, R7, 0x5410, R6 ;  /* 0x0000541007617816 */ /* 0x000fe20000000006 */
[----:B------:R-:W-:-:S02]  /*af90*/  IMAD.MOV.U32 R6, RZ, RZ, R58 ;  /* 0x000000ffff067224 */ /* 0x000fc400078e003a */
[----:B------:R-:W-:Y:S01]  /*afa0*/  IMAD.MOV.U32 R7, RZ, RZ, R59 ;  /* 0x000000ffff077224 */ /* 0x000fe200078e003b */
[----:B------:R-:W-:Y:S01]  /*afb0*/  PRMT R103, R4, 0x5410, R5 ;  /* 0x0000541004677816 */ /* 0x000fe20000000005 */
        /* <DEDUP_REMOVED lines=11> */
[----:B------:R-:W-:-:S04]  /*b070*/  PRMT R104, R4, 0x5410, R5 ;  /* 0x0000541004687816 */ /* 0x000fc80000000005 */
[----:B------:R-:W-:Y:S01]  /*b080*/  PRMT R107, R6, 0x5410, R7 ;  /* 0x00005410066b7816 */ /* 0x000fe20000000007 */
[----:B------:R-:W-:Y:S06]  /*b090*/  BRA.DIV UR4, `(.L_x_1668) ;  /* 0x0000023a044c7947 */ /* 0x000fec000b800000 */
[----:B----4-:R0:W2:Y:S04]  /*b0a0*/  SHFL.IDX PT, R9, R32, 0x2, 0x181f ;  /* 0x00581f0020097f89 */ /* 0x0100a800000e0000 */
[----:B------:R0:W4:Y:S04]  /*b0b0*/  SHFL.IDX PT, R8, R30, 0x2, 0x181f ;  /* 0x00581f001e087f89 */ /* 0x00012800000e0000 */
[----:B------:R0:W0:Y:S04]  /*b0c0*/  SHFL.IDX PT, R78, R33, 0x2, 0x181f ;  /* 0x00581f00214e7f89 */ /* 0x00002800000e0000 */
[----:B------:R0:W0:Y:S02]  /*b0d0*/  SHFL.IDX PT, R5, R31, 0x2, 0x181f ;  /* 0x00581f001f057f89 */ /* 0x00002400000e0000 */
.L_x_2041:
[----:B------:R-:W-:Y:S01]  /*b0e0*/  VIADD R4, R0, 0x40 ;  /* 0x0000004000047836 */ /* 0x000fe20000000000 */
[----:B------:R-:W-:Y:S01]  /*b0f0*/  BSSY B1, `(.L_x_1669) ;  /* 0x000003c000017945 */ /* 0x000fe20003800000 */
[----:B------:R-:W-:Y:S02]  /*b100*/  CS2R R28, SRZ ;  /* 0x00000000001c7805 */ /* 0x000fe4000001ff00 */
[----:B------:R-:W-:Y:S02]  /*b110*/  CS2R R34, SRZ ;  /* 0x0000000000227805 */ /* 0x000fe4000001ff00 */
[----:B------:R-:W-:Y:S02]  /*b120*/  CS2R R38, SRZ ;  /* 0x0000000000267805 */ /* 0x000fe4000001ff00 */
[----:B------:R-:W-:Y:S02]  /*b130*/  ISETP.GE.AND P0, PT, R4, R3, PT ;  /* 0x000000030400720c */ /* 0x000fe40003f06270 */
[----:B------:R-:W-:-:S02]  /*b140*/  CS2R R42, SRZ ;  /* 0x00000000002a7805 */ /* 0x000fc4000001ff00 */
[----:B---3--:R-:W-:Y:S02]  /*b150*/  CS2R R26, SRZ ;  /* 0x00000000001a7805 */ /* 0x008fe4000001ff00 */
[----:B------:R-:W-:Y:S02]  /*b160*/  CS2R R36, SRZ ;  /* 0x0000000000247805 */ /* 0x000fe4000001ff00 */
[----:B------:R-:W-:Y:S02]  /*b170*/  CS2R R40, SRZ ;  /* 0x0000000000287805 */ /* 0x000fe4000001ff00 */
[----:B------:R-:W-:-:S03]  /*b180*/  CS2R R44, SRZ ;  /* 0x00000000002c7805 */ /* 0x000fc6000001ff00 */
        /* <DEDUP_REMOVED lines=12> */
[----:B------:R-:W-:-:S05]  /*b250*/  CS2R R40, SRZ ;  /* 0x0000000000287805 */ /* 0x000fca000001ff00 */
[----:B--2-4-:R-:W-:Y:S01]  /*b260*/  @!P3 IMAD.WIDE R20, R204, 0x2, R8 ;  /* 0x00000002cc14b825 */ /* 0x014fe200078e0208 */
[----:B------:R-:W-:Y:S02]  /*b270*/  CS2R R34, SRZ ;  /* 0x0000000000227805 */ /* 0x000fe4000001ff00 */
[----:B------:R-:W-:Y:S02]  /*b280*/  CS2R R36, SRZ ;  /* 0x0000000000247805 */ /* 0x000fe4000001ff00 */
[----:B------:R-:W-:Y:S01]  /*b290*/  CS2R R28, SRZ ;  /* 0x00000000001c7805 */ /* 0x000fe2000001ff00 */
        /* <DEDUP_REMOVED lines=27> */
[----:B------:R-:W-:Y:S01]  /*b450*/  @!P0 IMAD.X R9, R78, 0x1, R27, P5 ;  /* 0x000000014e098824 */ /* 0x000fe200028e061b */
[----:B------:R-:W-:Y:S02]  /*b460*/  CS2R R26, SRZ ;  /* 0x00000000001a7805 */ /* 0x000fe4000001ff00 */
[----:B------:R2:W5:Y:S04]  /*b470*/  @!P1 LD.E.64 R34, desc[UR60][R10.64] ;  /* 0x0000003c0a229980 */ /* 0x000568000c101b00 */
[----:B------:R2:W5:Y:S04]  /*b480*/  @!P1 LD.E.64 R36, desc[UR60][R4.64] ;  /* 0x0000003c04249980 */ /* 0x000568000c101b00 */
[----:B------:R2:W5:Y:S04]  /*b490*/  @!P0 LD.E.64 R28, desc[UR60][R6.64] ;  /* 0x0000003c061c8980 */ /* 0x000568000c101b00 */
[----:B------:R2:W5:Y:S02]  /*b4a0*/  @!P0 LD.E.64 R26, desc[UR60][R8.64] ;  /* 0x0000003c081a8980 */ /* 0x000564000c101b00 */
.L_x_1670:
[----:B------:R-:W-:Y:S05]  /*b4b0*/  BSYNC B1 ;  /* 0x0000000000017941 */ /* 0x000fea0003800000 */
.L_x_1669:
[----:B0-2--5:R-:W-:Y:S01]  /*b4c0*/  IMAD.MOV.U32 R5, RZ, RZ, R34 ;  /* 0x000000ffff057224 */ /* 0x025fe200078e0022 */
[----:B------:R-:W-:Y:S01]  /*b4d0*/  UMOV UR4, 0xffffffff ;  /* 0xffffffff00047882 */ /* 0x000fe20000000000 */
[----:B------:R-:W-:Y:S02]  /*b4e0*/  IMAD.MOV.U32 R4, RZ, RZ, R35 ;  /* 0x000000ffff047224 */ /* 0x000fe400078e0023 */
        /* <DEDUP_REMOVED lines=22> */
[----:B------:R-:W-:Y:S01]  /*b650*/  PRMT R89, R7, 0x5410, R6 ;  /* 0x0000541007597816 */ /* 0x000fe20000000006 */
[----:B------:R-:W-:Y:S06]  /*b660*/  BRA.DIV UR4, `(.L_x_1671) ;  /* 0x00000236044c7947 */ /* 0x000fec000b800000 */
[----:B------:R0:W2:Y:S04]  /*b670*/  SHFL.IDX PT, R78, R32, 0x3, 0x181f ;  /* 0x00781f00204e7f89 */ /* 0x0000a800000e0000 */
[----:B------:R0:W3:Y:S04]  /*b680*/  SHFL.IDX PT, R80, R30, 0x3, 0x181f ;  /* 0x00781f001e507f89 */ /* 0x0000e800000e0000 */
[----:B------:R0:W0:Y:S04]  /*b690*/  SHFL.IDX PT, R79, R33, 0x3, 0x181f ;  /* 0x00781f00214f7f89 */ /* 0x00002800000e0000 */
[----:B------:R0:W0:Y:S02]  /*b6a0*/  SHFL.IDX PT, R12, R31, 0x3, 0x181f ;  /* 0x00781f001f0c7f89 */ /* 0x00002400000e0000 */
.L_x_2047:
[----:B------:R-:W-:Y:S01]  /*b6b0*/  VIADD R0, R0, 0x60 ;  /* 0x0000006000007836 */ /* 0x000fe20000000000 */
[----:B------:R-:W-:Y:S01]  /*b6c0*/  BSSY B1, `(.L_x_1672) ;  /* 0x000003d000017945 */ /* 0x000fe20003800000 */
[----:B------:R-:W-:Y:S02]  /*b6d0*/  CS2R R6, SRZ ;  /* 0x0000000000067805 */ /* 0x000fe4000001ff00 */
[----:B------:R-:W-:Y:S02]  /*b6e0*/  CS2R R20, SRZ ;  /* 0x0000000000147805 */ /* 0x000fe4000001ff00 */
[----:B01----:R-:W-:Y:S02]  /*b6f0*/  CS2R R30, SRZ ;  /* 0x00000000001e7805 */ /* 0x003fe4000001ff00 */
[----:B------:R-:W-:Y:S02]  /*b700*/  ISETP.GE.AND P0, PT, R0, R3, PT ;  /* 0x000000030000720c */ /* 0x000fe40003f06270 */
[----:B----4-:R-:W-:-:S02]  /*b710*/  CS2R R8, SRZ ;  /* 0x0000000000087805 */ /* 0x010fc4000001ff00 */
[----:B------:R-:W-:Y:S02]  /*b720*/  CS2R R10, SRZ ;  /* 0x00000000000a7805 */ /* 0x000fe4000001ff00 */
[----:B------:R-:W-:Y:S02]  /*b730*/  CS2R R24, SRZ ;  /* 0x0000000000187805 */ /* 0x000fe4000001ff00 */
[----:B------:R-:W-:-:S05]  /*b740*/  CS2R R32, SRZ ;  /* 0x0000000000207805 */ /* 0x000fca000001ff00 */
[----:B------:R-:W-:Y:S05]  /*b750*/  @P0 BRA `(.L_x_1673) ;  /* 0x0000000000cc0947 */ /* 0x000fea0003800000 */
[----:B------:R-:W4:Y:S01]  /*b760*/  LDL R90, [R1+0x18] ;  /* 0x00001800015a7983 */ /* 0x000f220000100800 */
        /* <DEDUP_REMOVED lines=8> */
[----:B------:R-:W-:-:S09]  /*b7f0*/  CS2R R30, SRZ ;  /* 0x00000000001e7805 */ /* 0x000fd2000001ff00 */
[----:B---3--:R-:W-:Y:S02]  /*b800*/  @!P2 IMAD.MOV.U32 R4, RZ, RZ, R80 ;  /* 0x000000ffff04a224 */ /* 0x008fe400078e0050 */
[----:B--2---:R-:W-:Y:S02]  /*b810*/  @!P2 IMAD.MOV.U32 R5, RZ, RZ, R78 ;  /* 0x000000ffff05a224 */ /* 0x004fe400078e004e */
[----:B------:R-:W-:Y:S02]  /*b820*/  @!P2 IMAD.MOV.U32 R6, RZ, RZ, R12 ;  /* 0x000000ffff06a224 */ /* 0x000fe400078e000c */
[----:B------:R-:W-:Y:S02]  /*b830*/  @!P2 IMAD.MOV.U32 R7, RZ, RZ, R79 ;  /* 0x000000ffff07a224 */ /* 0x000fe400078e004f */
[----:B------:R-:W-:-:S04]  /*b840*/  @!P2 IMAD.WIDE R8, R204, 0x2, R4 ;  /* 0x00000002cc08a825 */ /* 0x000fc800078e0204 */
[----:B------:R-:W-:Y:S01]  /*b850*/  @!P2 IMAD.WIDE R6, R204, 0x2, R6 ;  /* 0x00000002cc06a825 */ /* 0x000fe200078e0206 */
[----:B------:R-:W-:Y:S01]  /*b860*/  CS2R R20, SRZ ;  /* 0x0000000000147805 */ /* 0x000fe2000001ff00 */
[----:B------:R0:W5:Y:S04]  /*b870*/  @!P2 LD.E.64 R30, desc[UR60][R8.64] ;  /* 0x0000003c081ea980 */ /* 0x000168000c101b00 */
[----:B------:R1:W5:Y:S01]  /*b880*/  @!P2 LD.E.64 R32, desc[UR60][R6.64] ;  /* 0x0000003c0620a980 */ /* 0x000362000c101b00 */
[----:B------:R-:W-:Y:S02]  /*b890*/  CS2R R24, SRZ ;  /* 0x0000000000187805 */ /* 0x000fe4000001ff00 */
[----:B----4-:R-:W-:Y:S02]  /*b8a0*/  ISETP.GE.AND P3, PT, R90, UR4, PT ;  /* 0x000000045a007c0c */ /* 0x010fe4000bf66270 */
[----:B------:R-:W-:-:S11]  /*b8b0*/  ISETP.GE.AND P0, PT, R13, UR4, PT ;  /* 0x000000040d007c0c */ /* 0x000fd6000bf06270 */
[C---:B------:R-:W-:Y:S01]  /*b8c0*/  @!P3 IMAD.SHL.U32 R0, R90.reuse, 0x2, RZ ;  /* 0x000000025a00b824 */ /* 0x040fe200078e00ff */
[----:B------:R-:W-:-:S04]  /*b8d0*/  @!P3 SHF.L.U64.HI R10, R90, 0x1, R91 ;  /* 0x000000015a0ab819 */ /* 0x000fc8000001025b */
[----:B------:R-:W-:Y:S01]  /*b8e0*/  @!P3 IADD3 R4, P1, R80, R0, RZ ;  /* 0x000000005004b210 */ /* 0x000fe20007f3e0ff */
[----:B0-----:R-:W-:-:S04]  /*b8f0*/  @!P0 IMAD.SHL.U32 R8, R13, 0x2, RZ ;  /* 0x000000020d088824 */ /* 0x001fc800078e00ff */
[--C-:B------:R-:W-:Y:S01]  /*b900*/  @!P3 IMAD.X R5, R78, 0x1, R10.reuse, P1 ;  /* 0x000000014e05b824 */ /* 0x100fe200008e060a */
[----:B-1----:R-:W-:Y:S02]  /*b910*/  @!P3 IADD3 R6, P1, R12, R0, RZ ;  /* 0x000000000c06b210 */ /* 0x002fe40007f3e0ff */
[----:B------:R-:W-:Y:S02]  /*b920*/  @!P0 SHF.L.U64.HI R0, R13, 0x1, R85 ;  /* 0x000000010d008819 */ /* 0x000fe40000010255 */
[----:B------:R0:W5:Y:S01]  /*b930*/  @!P3 LD.E.64 R20, desc[UR60][R4.64] ;  /* 0x0000003c0414b980 */ /* 0x000162000c101b00 */
[----:B------:R-:W-:Y:S01]  /*b940*/  @!P3 IMAD.X R7, R79, 0x1, R10, P1 ;  /* 0x000000014f07b824 */ /* 0x000fe200008e060a */
[----:B------:R-:W-:-:S04]  /*b950*/  ISETP.GE.AND P2, PT, R14, UR4, PT ;  /* 0x000000040e007c0c */ /* 0x000fc8000bf46270 */
[----:B------:R1:W5:Y:S01]  /*b960*/  @!P3 LD.E.64 R24, desc[UR60][R6.64] ;  /* 0x0000003c0618b980 */ /* 0x000362000c101b00 */
[----:B0-----:R-:W-:-:S05]  /*b970*/  @!P0 IADD3 R4, P1, R80, R8, RZ ;  /* 0x0000000850048210 */ /* 0x001fca0007f3e0ff */
[----:B------:R-:W-:Y:S01]  /*b980*/  @!P0 IMAD.X R5, R78, 0x1, R0, P1 ;  /* 0x000000014e058824 */ /* 0x000fe200008e0600 */
[----:B-1----:R-:W-:Y:S02]  /*b990*/  CS2R R6, SRZ ;  /* 0x0000000000067805 */ /* 0x002fe4000001ff00 */
[----:B------:R-:W-:-:S04]  /*b9a0*/  CS2R R10, SRZ ;  /* 0x00000000000a7805 */ /* 0x000fc8000001ff00 */
[----:B------:R0:W5:Y:S01]  /*b9b0*/  @!P0 LD.E.64 R6, desc[UR60][R4.64] ;  /* 0x0000003c04068980 */ /* 0x000162000c101b00 */
[----:B------:R-:W-:Y:S01]  /*b9c0*/  @!P2 IMAD.SHL.U32 R13, R14, 0x2, RZ ;  /* 0x000000020e0da824 */ /* 0x000fe200078e00ff */
[----:B0-----:R-:W-:-:S05]  /*b9d0*/  @!P0 IADD3 R4, P1, R12, R8, RZ ;  /* 0x000000080c048210 */ /* 0x001fca0007f3e0ff */
[----:B------:R-:W-:Y:S01]  /*b9e0*/  @!P0 IMAD.X R5, R79, 0x1, R0, P1 ;  /* 0x000000014f058824 */ /* 0x000fe200008e0600 */
[----:B------:R-:W-:-:S04]  /*b9f0*/  @!P2 SHF.L.U64.HI R0, R14, 0x1, R15 ;  /* 0x000000010e00a819 */ /* 0x000fc8000001020f */
[----:B------:R0:W5:Y:S01]  /*ba00*/  @!P0 LD.E.64 R10, desc[UR60][R4.64] ;  /* 0x0000003c040a8980 */ /* 0x000162000c101b00 */
[-C--:B------:R-:W-:Y:S02]  /*ba10*/  @!P2 IADD3 R8, P0, R80, R13.reuse, RZ ;  /* 0x0000000d5008a210 */ /* 0x080fe40007f1e0ff */
[----:B------:R-:W-:-:S03]  /*ba20*/  @!P2 IADD3 R12, P1, R12, R13, RZ ;  /* 0x0000000d0c0ca210 */ /* 0x000fc60007f3e0ff */
[--C-:B------:R-:W-:Y:S01]  /*ba30*/  @!P2 IMAD.X R9, R78, 0x1, R0.reuse, P0 ;  /* 0x000000014e09a824 */ /* 0x100fe200000e0600 */
[----:B0-----:R-:W-:Y:S01]  /*ba40*/  CS2R R4, SRZ ;  /* 0x0000000000047805 */ /* 0x001fe2000001ff00 */
[----:B------:R-:W-:-:S05]  /*ba50*/  @!P2 IMAD.X R13, R79, 0x1, R0, P1 ;  /* 0x000000014f0da824 */ /* 0x000fca00008e0600 */
[----:B------:R0:W5:Y:S02]  /*ba60*/  @!P2 LD.E.64 R4, desc[UR60][R8.64] ;  /* 0x0000003c0804a980 */ /* 0x000164000c101b00 */
[----:B0-----:R-:W-:-:S06]  /*ba70*/  CS2R R8, SRZ ;  /* 0x0000000000087805 */ /* 0x001fcc000001ff00 */
[----:B------:R0:W5:Y:S02]  /*ba80*/  @!P2 LD.E.64 R8, desc[UR60][R12.64] ;  /* 0x0000003c0c08a980 */ /* 0x000164000c101b00 */
.L_x_1673:
[----:B------:R-:W-:Y:S05]  /*ba90*/  BSYNC B1 ;  /* 0x0000000000017941 */ /* 0x000fea0003800000 */
.L_x_1672:
[----:B0-----:R-:W4:Y:S01]  /*baa0*/  LDL R12, [R1+0x90] ;  /* 0x00009000010c7983 */ /* 0x001f220000100800 */
[----:B------:R-:W-:Y:S01]  /*bab0*/  BSSY B1, `(.L_x_1674) ;  /* 0x0000007000017945 */ /* 0x000fe20003800000 */
[----:B----4-:R-:W-:-:S04]  /*bac0*/  LEA.HI R0, R12, R12, RZ, 0x1 ;  /* 0x0000000c0c007211 */ /* 0x010fc800078f08ff */
[----:B------:R-:W-:-:S05]  /*bad0*/  LOP3.LUT R0, R0, 0xfffffffe, RZ, 0xc0, !PT ;  /* 0xfffffffe00007812 */ /* 0x000fca00078ec0ff */
[----:B------:R-:W-:-:S05]  /*bae0*/  IMAD.IADD R0, R12, 0x1, -R0 ;  /* 0x000000010c007824 */ /* 0x000fca00078e0a00 */
[----:B------:R-:W-:-:S04]  /*baf0*/  SHF.L.U32 R0, R0, 0x1f, RZ ;  /* 0x0000001f00007819 */ /* 0x000fc800000006ff */
[----:B------:R-:W0:Y:S02]  /*bb00*/  SYNCS.PHASECHK.TRANS64.TRYWAIT P0, [R17+URZ+0x30800], R0 ;  /* 0x03080000110075a7 */ /* 0x000e24000800017f */
[----:B0-----:R-:W-:Y:S05]  /*bb10*/  @!P0 BRA `(.L_x_1675) ;  /* 0x0000023000948947 */ /* 0x001fea0003800000 */
.L_x_2048:
[----:B------:R-:W-:Y:S05]  /*bb20*/  BSYNC B1 ;  /* 0x0000000000017941 */ /* 0x000fea0003800000 */
.L_x_1674:
[----:B------:R-:W4:Y:S04]  /*bb30*/  LDL R13, [R1+0x5c] ;  /* 0x00005c00010d7983 */ /* 0x000f280000100800 */
[----:B------:R-:W4:Y:S01]  /*bb40*/  LDL R113, [R1+0x10] ;  /* 0x0000100001717983 */ /* 0x000f220000100800 */
[----:B-----5:R-:W-:Y:S01]  /*bb50*/  IMAD.MOV.U32 R12, RZ, RZ, R4 ;  /* 0x000000ffff0c7224 */ /* 0x020fe200078e0004 */
[----:B------:R-:W-:Y:S01]  /*bb60*/  BSSY B1, `(.L_x_1676) ;  /* 0x00000e6000017945 */ /* 0x000fe20003800000 */
[----:B0-----:R-:W-:-:S05]  /*bb70*/  IMAD.MOV.U32 R0, RZ, RZ, R5 ;  /* 0x000000ffff007224 */ /* 0x001fca00078e0005 */
[----:B--2---:R-:W-:Y:S01]  /*bb80*/  PRMT R78, R12, 0x5410, R0 ;  /* 0x000054100c4e7816 */ /* 0x004fe20000000000 */
[----:B------:R-:W-:Y:S02]  /*bb90*/  IMAD.MOV.U32 R12, RZ, RZ, R6 ;  /* 0x000000ffff0c7224 */ /* 0x000fe400078e0006 */
[----:B------:R-:W-:-:S05]  /*bba0*/  IMAD.MOV.U32 R0, RZ, RZ, R7 ;  /* 0x000000ffff007224 */ /* 0x000fca00078e0007 */
[----:B---3--:R-:W-:Y:S01]  /*bbb0*/  PRMT R80, R12, 0x5410, R0 ;  /* 0x000054100c507816 */ /* 0x008fe20000000000 */
        /* <DEDUP_REMOVED lines=13> */
[----:B----4-:R-:W-:Y:S01]  /*bc90*/  VIADDMNMX R0, R3, -R13, 0x80, PT ;  /* 0x0000008003007446 */ /* 0x010fe2000380090d */
[----:B------:R-:W-:-:S03]  /*bca0*/  IMAD.MOV.U32 R3, RZ, RZ, R25 ;  /* 0x000000ffff037224 */ /* 0x000fc600078e0019 */
[----:B------:R-:W-:Y:S02]  /*bcb0*/  ISETP.GE.AND P0, PT, R113, R0, PT ;  /* 0x000000007100720c */ /* 0x000fe40003f06270 */
[----:B------:R-:W-:Y:S01]  /*bcc0*/  PRMT R91, R12, 0x5410, R3 ;  /* 0x000054100c5b7816 */ /* 0x000fe20000000003 */
[----:B------:R-:W-:Y:S02]  /*bcd0*/  IMAD.MOV.U32 R12, RZ, RZ, R32 ;  /* 0x000000ffff0c7224 */ /* 0x000fe400078e0020 */
[----:B------:R-:W-:-:S05]  /*bce0*/  IMAD.MOV.U32 R3, RZ, RZ, R33 ;  /* 0x000000ffff037224 */ /* 0x000fca00078e0021 */
[----:B------:R-:W-:-:S03]  /*bcf0*/  PRMT R105, R12, 0x5410, R3 ;  /* 0x000054100c697816 */ /* 0x000fc60000000003 */
[----:B------:R-:W-:Y:S05]  /*bd00*/  @P0 BRA `(.L_x_1677) ;  /* 0x0000000c002c0947 */ /* 0x000fea0003800000 */
[----:B------:R0:W5:Y:S01]  /*bd10*/  LDL R114, [R1+0x74] ;  /* 0x0000740001727983 */ /* 0x0001620000100800 */
[----:B------:R-:W1:Y:S01]  /*bd20*/  LDC R108, c[0x0][0x3f4] ;  /* 0x0000fd00ff6c7b82 */ /* 0x000e620000000800 */
[----:B------:R-:W-:Y:S01]  /*bd30*/  BSSY B2, `(.L_x_1678) ;  /* 0x0000031000027945 */ /* 0x000fe20003800000 */
[----:B-1----:R-:W-:-:S13]  /*bd40*/  ISETP.GE.AND P0, PT, R204, R108, PT ;  /* 0x0000006ccc00720c */ /* 0x002fda0003f06270 */
[----:B0-----:R-:W-:Y:S05]  /*bd50*/  @P0 BRA `(.L_x_1679) ;  /* 0x0000000000b80947 */ /* 0x001fea0003800000 */
[----:B-----5:R-:W0:Y:S01]  /*bd60*/  LDS.128 R12, [R114] ;  /* 0x00000000720c7984 */ /* 0x020e220000000c00 */
[----:B------:R-:W-:Y:S02]  /*bd70*/  SHF.R.U64 R3, R74, 0x10, R75 ;  /* 0x000000104a037819 */ /* 0x000fe4000000124b */
[--C-:B------:R-:W-:Y:S02]  /*bd80*/  SHF.R.U64 R74, R76, 0x10, R77.reuse ;  /* 0x000000104c4a7819 */ /* 0x100fe4000000124d */
[----:B------:R-:W-:Y:S02]  /*bd90*/  SHF.R.U32.HI R77, RZ, 0x10, R77 ;  /* 0x00000010ff4d7819 */ /* 0x000fe4000001164d */
[----:B------:R-:W-:Y:S02]  /*bda0*/  SHF.R.U32.HI R75, RZ, 0x10, R75 ;  /* 0x00000010ff4b7819 */ /* 0x000fe4000001164b */
[----:B------:R-:W-:Y:S02]  /*bdb0*/  PRMT R77, R95, 0x5410, R77 ;  /* 0x000054105f4d7816 */ /* 0x000fe4000000004d */
[----:B------:R-:W-:-:S02]  /*bdc0*/  PRMT R76, R94, 0x5410, R75 ;  /* 0x000054105e4c7816 */ /* 0x000fc4000000004b */
[C---:B------:R-:W-:Y:S02]  /*bdd0*/  PRMT R3, R92.reuse, 0x5410, R3 ;  /* 0x000054105c037816 */ /* 0x040fe40000000003 */
[----:B------:R-:W-:Y:S01]  /*bde0*/  PRMT R74, R92, 0x5432, R74 ;  /* 0x000054325c4a7816 */ /* 0x000fe2000000004a */
[----:B------:R-:W-:Y:S02]  /*bdf0*/  IMAD.U32 R92, R77, 0x10000, RZ ;  /* 0x000100004d5c7824 */ /* 0x000fe400078e00ff */
[----:B------:R-:W-:Y:S01]  /*be00*/  IMAD.U32 R95, R76, 0x10000, RZ ;  /* 0x000100004c5f7824 */ /* 0x000fe200078e00ff */
[C---:B0-----:R-:W-:Y:S01]  /*be10*/  LOP3.LUT R75, R14.reuse, 0xffff0000, RZ, 0xc0, !PT ;  /* 0xffff00000e4b7812 */ /* 0x041fe200078ec0ff */
[----:B------:R-:W-:-:S04]  /*be20*/  IMAD.U32 R94, R14, 0x10000, RZ ;  /* 0x000100000e5e7824 */ /* 0x000fc800078e00ff */
[C---:B------:R-:W-:Y:S01]  /*be30*/  FMUL.FTZ R14, R75.reuse, R92 ;  /* 0x0000005c4b0e7220 */ /* 0x040fe20000410000 */
[----:B------:R-:W-:-:S03]  /*be40*/  FMUL.FTZ R75, R75, R95 ;  /* 0x0000005f4b4b7220 */ /* 0x000fc60000410000 */
[C---:B------:R-:W-:Y:S01]  /*be50*/  FFMA.FTZ R14, R94.reuse, R95, -R14 ;  /* 0x0000005f5e0e7223 */ /* 0x040fe2000001080e */
[----:B------:R-:W-:Y:S01]  /*be60*/  FFMA.FTZ R75, R94, R92, R75 ;  /* 0x0000005c5e4b7223 */ /* 0x000fe2000001004b */
[----:B------:R-:W-:Y:S01]  /*be70*/  LOP3.LUT R92, R76, 0xffff0000, RZ, 0xc0, !PT ;  /* 0xffff00004c5c7812 */ /* 0x000fe200078ec0ff */
[----:B------:R-:W-:Y:S01]  /*be80*/  IMAD.U32 R94, R15, 0x10000, RZ ;  /* 0x000100000f5e7824 */ /* 0x000fe200078e00ff */
[----:B------:R-:W-:Y:S01]  /*be90*/  LOP3.LUT R76, R77, 0xffff0000, RZ, 0xc0, !PT ;  /* 0xffff00004d4c7812 */ /* 0x000fe200078ec0ff */
[----:B------:R-:W-:Y:S01]  /*bea0*/  IMAD.U32 R95, R3, 0x10000, RZ ;  /* 0x00010000035f7824 */ /* 0x000fe200078e00ff */
[----:B------:R-:W-:Y:S02]  /*beb0*/  LOP3.LUT R77, R15, 0xffff0000, RZ, 0xc0, !PT ;  /* 0xffff00000f4d7812 */ /* 0x000fe400078ec0ff */
[----:B------:R-:W-:Y:S02]  /*bec0*/  LOP3.LUT R3, R3, 0xffff0000, RZ, 0xc0, !PT ;  /* 0xffff000003037812 */ /* 0x000fe400078ec0ff */
[----:B------:R-:W-:Y:S01]  /*bed0*/  F2FP.BF16.F32.PACK_AB R14, R75, R14 ;  /* 0x0000000e4b0e723e */ /* 0x000fe200000010ff */
[C---:B------:R-:W-:Y:S01]  /*bee0*/  FMUL.FTZ R15, R77.reuse, R76 ;  /* 0x0000004c4d0f7220 */ /* 0x040fe20000410000 */
[----:B------:R-:W-:-:S03]  /*bef0*/  FMUL.FTZ R77, R77, R92 ;  /* 0x0000005c4d4d7220 */ /* 0x000fc60000410000 */
[C---:B------:R-:W-:Y:S01]  /*bf00*/  FFMA.FTZ R15, R94.reuse, R92, -R15 ;  /* 0x0000005c5e0f7223 */ /* 0x040fe2000001080f */
[----:B------:R-:W-:Y:S01]  /*bf10*/  FFMA.FTZ R76, R94, R76, R77 ;  /* 0x0000004c5e4c7223 */ /* 0x000fe2000001004d */
        /* <DEDUP_REMOVED lines=17> */
[----:B------:R0:W-:Y:S02]  /*c030*/  STS.128 [R114], R12 ;  /* 0x0000000c72007388 */ /* 0x0001e40000000c00 */
.L_x_1679:
[----:B------:R-:W-:Y:S05]  /*c040*/  BSYNC B2 ;  /* 0x0000000000027941 */ /* 0x000fea0003800000 */
.L_x_1678:
[----:B0-----:R-:W2:Y:S04]  /*c050*/  LDL R13, [R1+0x18] ;  /* 0x00001800010d7983 */ /* 0x001ea80000100800 */
[----:B------:R-:W3:Y:S04]  /*c060*/  LDL R12, [R1+0x48] ;  /* 0x00004800010c7983 */ /* 0x000ee80000100800 */
[----:B------:R-:W4:Y:S01]  /*c070*/  LDL R3, [R1+0x4c] ;  /* 0x00004c0001037983 */ /* 0x000f220000100800 */
[----:B------:R-:W-:Y:S01]  /*c080*/  BSSY B2, `(.L_x_1680) ;  /* 0x0000033000027945 */ /* 0x000fe20003800000 */
[----:B--2---:R-:W-:-:S02]  /*c090*/  ISETP.GE.AND P0, PT, R13, R108, PT ;  /* 0x0000006c0d00720c */ /* 0x004fc40003f06270 */
[-C--:B---3--:R-:W-:Y:S02]  /*c0a0*/  ISETP.GE.AND P1, PT, R12, R108.reuse, PT ;  /* 0x0000006c0c00720c */ /* 0x088fe40003f26270 */
[----:B----4-:R-:W-:-:S09]  /*c0b0*/  ISETP.GE.AND P2, PT, R3, R108, PT ;  /* 0x0000006c0300720c */ /* 0x010fd20003f46270 */
[----:B------:R-:W-:Y:S05]  /*c0c0*/  @P0 BRA `(.L_x_1681) ;  /* 0x0000000000b80947 */ /* 0x000fea0003800000 */
[----:B-----5:R-:W0:Y:S01]  /*c0d0*/  LDS.128 R12, [R114+0x4000] ;  /* 0x00400000720c7984 */ /* 0x020e220000000c00 */
[----:B------:R-:W-:Y:S02]  /*c0e0*/  SHF.R.U32.HI R3, RZ, 0x10, R71 ;  /* 0x00000010ff037819 */ /* 0x000fe40000011647 */
[----:B------:R-:W-:Y:S02]  /*c0f0*/  SHF.R.U32.HI R74, RZ, 0x10, R73 ;  /* 0x00000010ff4a7819 */ /* 0x000fe40000011649 */
[C---:B------:R-:W-:Y:S02]  /*c100*/  PRMT R3, R112.reuse, 0x5410, R3 ;  /* 0x0000541070037816 */ /* 0x040fe40000000003 */
[----:B------:R-:W-:Y:S02]  /*c110*/  PRMT R74, R112, 0x5432, R74 ;  /* 0x00005432704a7816 */ /* 0x000fe4000000004a */
[----:B------:R-:W-:Y:S01]  /*c120*/  SHF.R.U64 R70, R70, 0x10, R71 ;  /* 0x0000001046467819 */ /* 0x000fe20000001247 */
[C---:B------:R-:W-:Y:S01]  /*c130*/  IMAD.U32 R76, R3.reuse, 0x10000, RZ ;  /* 0x00010000034c7824 */ /* 0x040fe200078e00ff */
[----:B------:R-:W-:Y:S01]  /*c140*/  SHF.R.U64 R71, R72, 0x10, R73 ;  /* 0x0000001048477819 */ /* 0x000fe20000001249 */
[----:B------:R-:W-:Y:S01]  /*c150*/  IMAD.U32 R75, R74, 0x10000, RZ ;  /* 0x000100004a4b7824 */ /* 0x000fe200078e00ff */
[----:B------:R-:W-:-:S02]  /*c160*/  LOP3.LUT R72, R3, 0xffff0000, RZ, 0xc0, !PT ;  /* 0xffff000003487812 */ /* 0x000fc400078ec0ff */
[----:B------:R-:W-:Y:S02]  /*c170*/  LOP3.LUT R3, R74, 0xffff0000, RZ, 0xc0, !PT ;  /* 0xffff00004a037812 */ /* 0x000fe400078ec0ff */
[C---:B------:R-:W-:Y:S02]  /*c180*/  PRMT R71, R111.reuse, 0x5410, R71 ;  /* 0x000054106f477816 */ /* 0x040fe40000000047 */
[----:B------:R-:W-:Y:S02]  /*c190*/  PRMT R70, R111, 0x5432, R70 ;  /* 0x000054326f467816 */ /* 0x000fe40000000046 */
[C---:B0-----:R-:W-:Y:S01]  /*c1a0*/  LOP3.LUT R73, R15.reuse, 0xffff0000, RZ, 0xc0, !PT ;  /* 0xffff00000f497812 */ /* 0x041fe200078ec0ff */
[----:B------:R-:W-:Y:S01]  /*c1b0*/  IMAD.U32 R74, R15, 0x10000, RZ ;  /* 0x000100000f4a7824 */ /* 0x000fe200078e00ff */
[C---:B------:R-:W-:Y:S01]  /*c1c0*/  LOP3.LUT R92, R14.reuse, 0xffff0000, RZ, 0xc0, !PT ;  /* 0xffff00000e5c7812 */ /* 0x040fe200078ec0ff */
[----:B------:R-:W-:Y:S02]  /*c1d0*/  IMAD.U32 R14, R14, 0x10000, RZ ;  /* 0x000100000e0e7824 */ /* 0x000fe400078e00ff */
[C---:B------:R-:W-:Y:S01]  /*c1e0*/  FMUL.FTZ R15, R73.reuse, R3 ;  /* 0x00000003490f7220 */ /* 0x040fe20000410000 */
[----:B------:R-:W-:Y:S01]  /*c1f0*/  FMUL.FTZ R73, R73, R72 ;  /* 0x0000004849497220 */ /* 0x000fe20000410000 */
[C---:B------:R-:W-:Y:S01]  /*c200*/  FMUL.FTZ R77, R92.reuse, R75 ;  /* 0x0000004b5c4d7220 */ /* 0x040fe20000410000 */
[----:B------:R-:W-:Y:S01]  /*c210*/  FMUL.FTZ R92, R92, R76 ;  /* 0x0000004c5c5c7220 */ /* 0x000fe20000410000 */
[C---:B------:R-:W-:Y:S01]  /*c220*/  FFMA.FTZ R15, R74.reuse, R72, -R15 ;  /* 0x000000484a0f7223 */ /* 0x040fe2000001080f */
[----:B------:R-:W-:Y:S01]  /*c230*/  FFMA.FTZ R3, R74, R3, R73 ;  /* 0x000000034a037223 */ /* 0x000fe20000010049 */
[----:B------:R-:W-:Y:S01]  /*c240*/  FFMA.FTZ R77, R14, R76, -R77 ;  /* 0x0000004c0e4d7223 */ /* 0x000fe2000001084d */
        /* <DEDUP_REMOVED lines=8> */
[----:B------:R-:W-:Y:S01]  /*c2d0*/  FMUL.FTZ R74, R74, R75 ;  /* 0x0000004b4a4a7220 */ /* 0x000fe20000410000 */
[----:B------:R-:W-:Y:S02]  /*c2e0*/  F2FP.BF16.F32.PACK_AB R14, R14, R77 ;  /* 0x0000004d0e0e723e */ /* 0x000fe400000010ff */
[C---:B------:R-:W-:Y:S01]  /*c2f0*/  FFMA.FTZ R12, R72.reuse, R75, -R12 ;  /* 0x0000004b480c7223 */ /* 0x040fe2000001080c */
[----:B------:R-:W-:Y:S01]  /*c300*/  FFMA.FTZ R74, R72, R73, R74 ;  /* 0x00000049484a7223 */ /* 0x000fe2000001004a */
[C---:B------:R-:W-:Y:S01]  /*c310*/  LOP3.LUT R72, R13.reuse, 0xffff0000, RZ, 0xc0, !PT ;  /* 0xffff00000d487812 */ /* 0x040fe200078ec0ff */
[----:B------:R-:W-:Y:S01]  /*c320*/  IMAD.U32 R13, R13, 0x10000, RZ ;  /* 0x000100000d0d7824 */ /* 0x000fe200078e00ff */
[----:B------:R-:W-:Y:S02]  /*c330*/  F2FP.BF16.F32.PACK_AB R15, R3, R15 ;  /* 0x0000000f030f723e */ /* 0x000fe400000010ff */
[----:B------:R-:W-:Y:S01]  /*c340*/  F2FP.BF16.F32.PACK_AB R12, R74, R12 ;  /* 0x0000000c4a0c723e */ /* 0x000fe200000010ff */
[C---:B------:R-:W-:Y:S01]  /*c350*/  FMUL.FTZ R73, R72.reuse, R71 ;  /* 0x0000004748497220 */ /* 0x040fe20000410000 */
[----:B------:R-:W-:-:S03]  /*c360*/  FMUL.FTZ R72, R72, R70 ;  /* 0x0000004648487220 */ /* 0x000fc60000410000 */
[C---:B------:R-:W-:Y:S01]  /*c370*/  FFMA.FTZ R70, R13.reuse, R70, -R73 ;  /* 0x000000460d467223 */ /* 0x040fe20000010849 */
[----:B------:R-:W-:-:S05]  /*c380*/  FFMA.FTZ R13, R13, R71, R72 ;  /* 0x000000470d0d7223 */ /* 0x000fca0000010048 */
[----:B------:R-:W-:-:S05]  /*c390*/  F2FP.BF16.F32.PACK_AB R13, R13, R70 ;  /* 0x000000460d0d723e */ /* 0x000fca00000010ff */
[----:B------:R0:W-:Y:S02]  /*c3a0*/  STS.128 [R114+0x4000], R12 ;  /* 0x0040000c72007388 */ /* 0x0001e40000000c00 */
.L_x_1681:
[----:B------:R-:W-:Y:S05]  /*c3b0*/  BSYNC B2 ;  /* 0x0000000000027941 */ /* 0x000fea0003800000 */
.L_x_1680:
[----:B------:R-:W-:Y:S04]  /*c3c0*/  BSSY B2, `(.L_x_1682) ;  /* 0x0000030000027945 */ /* 0x000fe80003800000 */
[----:B------:R-:W-:Y:S05]  /*c3d0*/  @P1 BRA `(.L_x_1683) ;  /* 0x0000000000b81947 */ /* 0x000fea0003800000 */
[----:B0----5:R-:W0:Y:S01]  /*c3e0*/  LDS.128 R12, [R114+0x8000] ;  /* 0x00800000720c7984 */ /* 0x021e220000000c00 */
[----:B------:R-:W-:Y:S02]  /*c3f0*/  SHF.R.U64 R3, R66, 0x10, R67 ;  /* 0x0000001042037819 */ /* 0x000fe40000001243 */
[----:B------:R-:W-:Y:S02]  /*c400*/  SHF.R.U32.HI R66, RZ, 0x10, R69 ;  /* 0x00000010ff427819 */ /* 0x000fe40000011645 */
[----:B------:R-:W-:Y:S02]  /*c410*/  SHF.R.U32.HI R67, RZ, 0x10, R67 ;  /* 0x00000010ff437819 */ /* 0x000fe40000011643 */
[C---:B------:R-:W-:Y:S02]  /*c420*/  PRMT R66, R110.reuse, 0x5432, R66 ;  /* 0x000054326e427816 */ /* 0x040fe40000000042 */
[----:B------:R-:W-:Y:S02]  /*c430*/  PRMT R67, R110, 0x5410, R67 ;  /* 0x000054106e437816 */ /* 0x000fe40000000043 */
[----:B------:R-:W-:Y:S01]  /*c440*/  SHF.R.U64 R68, R68, 0x10, R69 ;  /* 0x0000001044447819 */ /* 0x000fe20000001245 */
[----:B------:R-:W-:Y:S01]  /*c450*/  IMAD.U32 R70, R66, 0x10000, RZ ;  /* 0x0001000042467824 */ /* 0x000fe200078e00ff */
[----:B------:R-:W-:Y:S01]  /*c460*/  PRMT R3, R109, 0x5432, R3 ;  /* 0x000054326d037816 */ /* 0x000fe20000000003 */
[C---:B------:R-:W-:Y:S01]  /*c470*/  IMAD.U32 R72, R67.reuse, 0x10000, RZ ;  /* 0x0001000043487824 */ /* 0x040fe200078e00ff */
[----:B------:R-:W-:-:S02]  /*c480*/  LOP3.LUT R67, R67, 0xffff0000, RZ, 0xc0, !PT ;  /* 0xffff000043437812 */ /* 0x000fc400078ec0ff */
[----:B------:R-:W-:Y:S02]  /*c490*/  PRMT R68, R109, 0x5410, R68 ;  /* 0x000054106d447816 */ /* 0x000fe40000000044 */
[C---:B0-----:R-:W-:Y:S01]  /*c4a0*/  LOP3.LUT R71, R14.reuse, 0xffff0000, RZ, 0xc0, !PT ;  /* 0xffff00000e477812 */ /* 0x041fe200078ec0ff */
[----:B------:R-:W-:-:S04]  /*c4b0*/  IMAD.U32 R69, R14, 0x10000, RZ ;  /* 0x000100000e457824 */ /* 0x000fc800078e00ff */
[C---:B------:R-:W-:Y:S01]  /*c4c0*/  FMUL.FTZ R14, R71.reuse, R70 ;  /* 0x00000046470e7220 */ /* 0x040fe20000410000 */
[----:B------:R-:W-:-:S03]  /*c4d0*/  FMUL.FTZ R71, R71, R72 ;  /* 0x0000004847477220 */ /* 0x000fc60000410000 */
[C---:B------:R-:W-:Y:S01]  /*c4e0*/  FFMA.FTZ R14, R69.reuse, R72, -R14 ;  /* 0x00000048450e7223 */ /* 0x040fe2000001080e */
[----:B------:R-:W-:Y:S01]  /*c4f0*/  FFMA.FTZ R69, R69, R70, R71 ;  /* 0x0000004645457223 */ /* 0x000fe20000010047 */
[----:B------:R-:W-:Y:S02]  /*c500*/  LOP3.LUT R70, R66, 0xffff0000, RZ, 0xc0, !PT ;  /* 0xffff000042467812 */ /* 0x000fe400078ec0ff */
[C---:B------:R-:W-:Y:S01]  /*c510*/  LOP3.LUT R66, R15.reuse, 0xffff0000, RZ, 0xc0, !PT ;  /* 0xffff00000f427812 */ /* 0x040fe200078ec0ff */
[----:B------:R-:W-:Y:S01]  /*c520*/  IMAD.U32 R15, R15, 0x10000, RZ ;  /* 0x000100000f0f7824 */ /* 0x000fe200078e00ff */
[----:B------:R-:W-:-:S03]  /*c530*/  F2FP.BF16.F32.PACK_AB R14, R69, R14 ;  /* 0x0000000e450e723e */ /* 0x000fc600000010ff */
[C---:B------:R-:W-:Y:S01]  /*c540*/  FMUL.FTZ R71, R66.reuse, R70 ;  /* 0x0000004642477220 */ /* 0x040fe20000410000 */
[----:B------:R-:W-:-:S03]  /*c550*/  FMUL.FTZ R72, R66, R67 ;  /* 0x0000004342487220 */ /* 0x000fc60000410000 */
        /* <DEDUP_REMOVED lines=21> */
[----:B------:R1:W-:Y:S02]  /*c6b0*/  STS.128 [R114+0x8000], R12 ;  /* 0x0080000c72007388 */ /* 0x0003e40000000c00 */
.L_x_1683:
[----:B------:R-:W-:Y:S05]  /*c6c0*/  BSYNC B2 ;  /* 0x0000000000027941 */ /* 0x000fea0003800000 */
.L_x_1682:
[----:B------:R-:W-:Y:S05]  /*c6d0*/  @P2 BRA `(.L_x_1677) ;  /* 0x0000000000b82947 */ /* 0x000fea0003800000 */
[----:B01---5:R-:W0:Y:S01]  /*c6e0*/  LDS.128 R12, [R114+0xc000] ;  /* 0x00c00000720c7984 */ /* 0x023e220000000c00 */
[----:B------:R-:W-:Y:S02]  /*c6f0*/  SHF.R.U64 R3, R62, 0x10, R63 ;  /* 0x000000103e037819 */ /* 0x000fe4000000123f */
[--C-:B------:R-:W-:Y:S02]  /*c700*/  SHF.R.U64 R62, R64, 0x10, R65.reuse ;  /* 0x00000010403e7819 */ /* 0x100fe40000001241 */
[----:B------:R-:W-:Y:S02]  /*c710*/  SHF.R.U32.HI R64, RZ, 0x10, R65 ;  /* 0x00000010ff407819 */ /* 0x000fe40000011641 */
[----:B------:R-:W-:Y:S02]  /*c720*/  SHF.R.U32.HI R63, RZ, 0x10, R63 ;  /* 0x00000010ff3f7819 */ /* 0x000fe4000001163f */
[----:B------:R-:W-:Y:S02]  /*c730*/  PRMT R62, R99, 0x5410, R62 ;  /* 0x00005410633e7816 */ /* 0x000fe4000000003e */
[----:B------:R-:W-:-:S02]  /*c740*/  PRMT R3, R98, 0x5410, R3 ;  /* 0x0000541062037816 */ /* 0x000fc40000000003 */
[----:B------:R-:W-:Y:S02]  /*c750*/  PRMT R99, R99, 0x5432, R64 ;  /* 0x0000543263637816 */ /* 0x000fe40000000040 */
[----:B------:R-:W-:-:S03]  /*c760*/  PRMT R98, R98, 0x5432, R63 ;  /* 0x0000543262627816 */ /* 0x000fc6000000003f */
[C---:B------:R-:W-:Y:S01]  /*c770*/  IMAD.U32 R68, R99.reuse, 0x10000, RZ ;  /* 0x0001000063447824 */ /* 0x040fe200078e00ff */
[----:B------:R-:W-:Y:S02]  /*c780*/  LOP3.LUT R99, R99, 0xffff0000, RZ, 0xc0, !PT ;  /* 0xffff000063637812 */ /* 0x000fe400078ec0ff */
[----:B0-----:R-:W-:Y:S01]  /*c790*/  LOP3.LUT R64, R14, 0xffff0000, RZ, 0xc0, !PT ;  /* 0xffff00000e407812 */ /* 0x001fe200078ec0ff */
[C---:B------:R-:W-:Y:S01]  /*c7a0*/  IMAD.U32 R67, R12.reuse, 0x10000, RZ ;  /* 0x000100000c437824 */ /* 0x040fe200078e00ff */
[----:B------:R-:W-:Y:S01]  /*c7b0*/  LOP3.LUT R65, R12, 0xffff0000, RZ, 0xc0, !PT ;  /* 0xffff00000c417812 */ /* 0x000fe200078ec0ff */
[----:B------:R-:W-:Y:S02]  /*c7c0*/  IMAD.U32 R63, R14, 0x10000, RZ ;  /* 0x000100000e3f7824 */ /* 0x000fe400078e00ff */
[C---:B------:R-:W-:Y:S01]  /*c7d0*/  IMAD.U32 R12, R98.reuse, 0x10000, RZ ;  /* 0x00010000620c7824 */ /* 0x040fe200078e00ff */
[----:B------:R-:W-:Y:S01]  /*c7e0*/  LOP3.LUT R98, R98, 0xffff0000, RZ, 0xc0, !PT ;  /* 0xffff000062627812 */ /* 0x000fe200078ec0ff */
[C---:B------:R-:W-:Y:S01]  /*c7f0*/  IMAD.U32 R14, R15.reuse, 0x10000, RZ ;  /* 0x000100000f0e7824 */ /* 0x040fe200078e00ff */
[----:B------:R-:W-:Y:S01]  /*c800*/  LOP3.LUT R15, R15, 0xffff0000, RZ, 0xc0, !PT ;  /* 0xffff00000f0f7812 */ /* 0x000fe200078ec0ff */
[C---:B------:R-:W-:Y:S01]  /*c810*/  FMUL.FTZ R69, R64.reuse, R68 ;  /* 0x0000004440457220 */ /* 0x040fe20000410000 */
[-C--:B------:R-:W-:Y:S01]  /*c820*/  FMUL.FTZ R64, R64, R12.reuse ;  /* 0x0000000c40407220 */ /* 0x080fe20000410000 */
[C---:B------:R-:W-:Y:S01]  /*c830*/  IMAD.U32 R66, R13.reuse, 0x10000, RZ ;  /* 0x000100000d427824 */ /* 0x040fe200078e00ff */
[----:B------:R-:W-:Y:S01]  /*c840*/  LOP3.LUT R13, R13, 0xffff0000, RZ, 0xc0, !PT ;  /* 0xffff00000d0d7812 */ /* 0x000fe200078ec0ff */
[-C--:B------:R-:W-:Y:S01]  /*c850*/  FMUL.FTZ R70, R15, R99.reuse ;  /* 0x000000630f467220 */ /* 0x080fe20000410000 */
[C---:B------:R-:W-:Y:S01]  /*c860*/  FFMA.FTZ R69, R63.reuse, R12, -R69 ;  /* 0x0000000c3f457223 */ /* 0x040fe20000010845 */
[----:B------:R-:W-:Y:S01]  /*c870*/  FFMA.FTZ R64, R63, R68, R64 ;  /* 0x000000443f407223 */ /* 0x000fe20000010040 */
[-C--:B------:R-:W-:Y:S01]  /*c880*/  FMUL.FTZ R15, R15, R98.reuse ;  /* 0x000000620f0f7220 */ /* 0x080fe20000410000 */
[C---:B------:R-:W-:Y:S01]  /*c890*/  IMAD.U32 R12, R62.reuse, 0x10000, RZ ;  /* 0x000100003e0c7824 */ /* 0x040fe200078e00ff */
[----:B------:R-:W-:Y:S01]  /*c8a0*/  LOP3.LUT R62, R62, 0xffff0000, RZ, 0xc0, !PT ;  /* 0xffff00003e3e7812 */ /* 0x000fe200078ec0ff */
[C---:B------:R-:W-:Y:S01]  /*c8b0*/  IMAD.U32 R63, R3.reuse, 0x10000, RZ ;  /* 0x00010000033f7824 */ /* 0x040fe200078e00ff */
[----:B------:R-:W-:Y:S01]  /*c8c0*/  LOP3.LUT R3, R3, 0xffff0000, RZ, 0xc0, !PT ;  /* 0xffff000003037812 */ /* 0x000fe200078ec0ff */
[C---:B------:R-:W-:Y:S01]  /*c8d0*/  FFMA.FTZ R70, R14.reuse, R98, -R70 ;  /* 0x000000620e467223 */ /* 0x040fe20000010846 */
[----:B------:R-:W-:Y:S01]  /*c8e0*/  FFMA.FTZ R15, R14, R99, R15 ;  /* 0x000000630e0f7223 */ /* 0x000fe2000001000f */
        /* <DEDUP_REMOVED lines=13> */
.L_x_1677:
[----:B------:R-:W-:Y:S05]  /*c9c0*/  BSYNC B1 ;  /* 0x0000000000017941 */ /* 0x000fea0003800000 */
.L_x_1676:
[----:B------:R-:W3:Y:S01]  /*c9d0*/  LDL R3, [R1+0xc8] ;  /* 0x0000c80001037983 */ /* 0x000ee20000100800 */
[----:B------:R-:W-:Y:S01]  /*c9e0*/  BSSY B1, `(.L_x_1684) ;  /* 0x00000ce000017945 */ /* 0x000fe20003800000 */
[----:B---3--:R-:W-:-:S13]  /*c9f0*/  ISETP.GE.AND P0, PT, R3, R0, PT ;  /* 0x000000000300720c */ /* 0x008fda0003f06270 */
[----:B------:R-:W-:Y:S05]  /*ca00*/  @P0 BRA `(.L_x_1685) ;  /* 0x0000000c002c0947 */ /* 0x000fea0003800000 */
[----:B012---:R-:W2:Y:S01]  /*ca10*/  LDL R14, [R1+0x18] ;  /* 0x00001800010e7983 */ /* 0x007ea20000100800 */
[----:B------:R-:W0:Y:S03]  /*ca20*/  LDC R3, c[0x0][0x3f4] ;  /* 0x0000fd00ff037b82 */ /* 0x000e260000000800 */
[----:B------:R-:W3:Y:S04]  /*ca30*/  LDL R13, [R1+0x48] ;  /* 0x00004800010d7983 */ /* 0x000ee80000100800 */
[----:B------:R-:W4:Y:S04]  /*ca40*/  LDL R12, [R1+0x4c] ;  /* 0x00004c00010c7983 */ /* 0x000f280000100800 */
[----:B------:R1:W5:Y:S01]  /*ca50*/  LDL R67, [R1+0x74] ;  /* 0x0000740001437983 */ /* 0x0003620000100800 */
[----:B------:R-:W-:Y:S01]  /*ca60*/  BSSY B2, `(.L_x_1686) ;  /* 0x0000034000027945 */ /* 0x000fe20003800000 */
[----:B0-----:R-:W-:-:S02]  /*ca70*/  ISETP.GE.AND P0, PT, R204, R3, PT ;  /* 0x00000003cc00720c */ /* 0x001fc40003f06270 */
[-C--:B--2---:R-:W-:Y:S02]  /*ca80*/  ISETP.GE.AND P1, PT, R14, R3.reuse, PT ;  /* 0x000000030e00720c */ /* 0x084fe40003f26270 */
[-C--:B---3--:R-:W-:Y:S02]  /*ca90*/  ISETP.GE.AND P2, PT, R13, R3.reuse, PT ;  /* 0x000000030d00720c */ /* 0x088fe40003f46270 */
[----:B----4-:R-:W-:-:S07]  /*caa0*/  ISETP.GE.AND P3, PT, R12, R3, PT ;  /* 0x000000030c00720c */ /* 0x010fce0003f66270 */
[----:B-1----:R-:W-:Y:S06]  /*cab0*/  @P0 BRA `(.L_x_1687) ;  /* 0x0000000000b80947 */ /* 0x002fec0003800000 */
[----:B-----5:R-:W0:Y:S01]  /*cac0*/  LDS.128 R12, [R67+0x1000] ;  /* 0x00100000430c7984 */ /* 0x020e220000000c00 */
        /* <DEDUP_REMOVED lines=45> */
.L_x_1687:
[----:B------:R-:W-:Y:S05]  /*cda0*/  BSYNC B2 ;  /* 0x0000000000027941 */ /* 0x000fea0003800000 */
.L_x_1686:
[----:B------:R-:W-:Y:S04]  /*cdb0*/  BSSY B2, `(.L_x_1688) ;  /* 0x0000030000027945 */ /* 0x000fe80003800000 */
[----:B------:R-:W-:Y:S05]  /*cdc0*/  @P1 BRA `(.L_x_1689) ;  /* 0x0000000000b81947 */ /* 0x000fea0003800000 */
[----:B0----5:R-:W0:Y:S01]  /*cdd0*/  LDS.128 R12, [R67+0x5000] ;  /* 0x00500000430c7984 */ /* 0x021e220000000c00 */
[--C-:B------:R-:W-:Y:S02]  /*cde0*/  SHF.R.U64 R58, R54, 0x10, R55.reuse ;  /* 0x00000010363a7819 */ /* 0x100fe40000001237 */
[----:B------:R-:W-:Y:S02]  /*cdf0*/  SHF.R.U32.HI R54, RZ, 0x10, R55 ;  /* 0x00000010ff367819 */ /* 0x000fe40000011637 */
[--C-:B------:R-:W-:Y:S02]  /*ce00*/  SHF.R.U64 R55, R56, 0x10, R57.reuse ;  /* 0x0000001038377819 */ /* 0x100fe40000001239 */
[----:B------:R-:W-:Y:S02]  /*ce10*/  SHF.R.U32.HI R57, RZ, 0x10, R57 ;  /* 0x00000010ff397819 */ /* 0x000fe40000011639 */
[C---:B------:R-:W-:Y:S02]  /*ce20*/  PRMT R3, R103.reuse, 0x5410, R58 ;  /* 0x0000541067037816 */ /* 0x040fe4000000003a */
[----:B------:R-:W-:-:S02]  /*ce30*/  PRMT R103, R103, 0x5432, R54 ;  /* 0x0000543267677816 */ /* 0x000fc40000000036 */
[C---:B------:R-:W-:Y:S02]  /*ce40*/  PRMT R54, R104.reuse, 0x5410, R55 ;  /* 0x0000541068367816 */ /* 0x040fe40000000037 */
[----:B------:R-:W-:Y:S01]  /*ce50*/  PRMT R104, R104, 0x5432, R57 ;  /* 0x0000543268687816 */ /* 0x000fe20000000039 */
[C---:B------:R-:W-:Y:S01]  /*ce60*/  IMAD.U32 R56, R103.reuse, 0x10000, RZ ;  /* 0x0001000067387824 */ /* 0x040fe200078e00ff */
[----:B------:R-:W-:Y:S02]  /*ce70*/  LOP3.LUT R61, R103, 0xffff0000, RZ, 0xc0, !PT ;  /* 0xffff0000673d7812 */ /* 0x000fe400078ec0ff */
[C---:B------:R-:W-:Y:S01]  /*ce80*/  LOP3.LUT R57, R104.reuse, 0xffff0000, RZ, 0xc0, !PT ;  /* 0xffff000068397812 */ /* 0x040fe200078ec0ff */
[----:B------:R-:W-:Y:S01]  /*ce90*/  IMAD.U32 R60, R104, 0x10000, RZ ;  /* 0x00010000683c7824 */ /* 0x000fe200078e00ff */
[C---:B0-----:R-:W-:Y:S01]  /*cea0*/  LOP3.LUT R63, R14.reuse, 0xffff0000, RZ, 0xc0, !PT ;  /* 0xffff00000e3f7812 */ /* 0x041fe200078ec0ff */
[----:B------:R-:W-:Y:S01]  /*ceb0*/  IMAD.U32 R59, R14, 0x10000, RZ ;  /* 0x000100000e3b7824 */ /* 0x000fe200078e00ff */
[C---:B------:R-:W-:Y:S01]  /*cec0*/  LOP3.LUT R58, R15.reuse, 0xffff0000, RZ, 0xc0, !PT ;  /* 0xffff00000f3a7812 */ /* 0x040fe200078ec0ff */
[----:B------:R-:W-:-:S02]  /*ced0*/  IMAD.U32 R14, R15, 0x10000, RZ ;  /* 0x000100000f0e7824 */ /* 0x000fc400078e00ff */
[C---:B------:R-:W-:Y:S01]  /*cee0*/  FMUL.FTZ R62, R63.reuse, R60 ;  /* 0x0000003c3f3e7220 */ /* 0x040fe20000410000 */
[-C--:B------:R-:W-:Y:S01]  /*cef0*/  FMUL.FTZ R63, R63, R56.reuse ;  /* 0x000000383f3f7220 */ /* 0x080fe20000410000 */
[----:B------:R-:W-:Y:S01]  /*cf00*/  FMUL.FTZ R65, R58, R57 ;  /* 0x000000393a417220 */ /* 0x000fe20000410000 */
[----:B------:R-:W-:Y:S02]  /*cf10*/  IMAD.U32 R55, R12, 0x10000, RZ ;  /* 0x000100000c377824 */ /* 0x000fe400078e00ff */
[C---:B------:R-:W-:Y:S01]  /*cf20*/  FFMA.FTZ R56, R59.reuse, R56, -R62 ;  /* 0x000000383b387223 */ /* 0x040fe2000001083e */
[----:B------:R-:W-:Y:S01]  /*cf30*/  FFMA.FTZ R59, R59, R60, R63 ;  /* 0x0000003c3b3b7223 */ /* 0x000fe2000001003f */
[C---:B------:R-:W-:Y:S02]  /*cf40*/  IMAD.U32 R15, R13.reuse, 0x10000, RZ ;  /* 0x000100000d0f7824 */ /* 0x040fe400078e00ff */
[-C--:B------:R-:W-:Y:S01]  /*cf50*/  FMUL.FTZ R63, R58, R61.reuse ;  /* 0x0000003d3a3f7220 */ /* 0x080fe20000410000 */
[----:B------:R-:W-:Y:S01]  /*cf60*/  IMAD.U32 R60, R54, 0x10000, RZ ;  /* 0x00010000363c7824 */ /* 0x000fe200078e00ff */
[----:B------:R-:W-:Y:S01]  /*cf70*/  LOP3.LUT R12, R12, 0xffff0000, RZ, 0xc0, !PT ;  /* 0xffff00000c0c7812 */ /* 0x000fe200078ec0ff */
[----:B------:R-:W-:Y:S01]  /*cf80*/  FFMA.FTZ R58, R14, R61, -R65 ;  /* 0x0000003d0e3a7223 */ /* 0x000fe20000010841 */
[----:B------:R-:W-:Y:S01]  /*cf90*/  LOP3.LUT R13, R13, 0xffff0000, RZ, 0xc0, !PT ;  /* 0xffff00000d0d7812 */ /* 0x000fe200078ec0ff */
[C---:B------:R-:W-:Y:S01]  /*cfa0*/  IMAD.U32 R61, R3.reuse, 0x10000, RZ ;  /* 0x00010000033d7824 */ /* 0x040fe200078e00ff */
        /* <DEDUP_REMOVED lines=16> */
.L_x_1689:
[----:B------:R-:W-:Y:S05]  /*d0b0*/  BSYNC B2 ;  /* 0x0000000000027941 */ /* 0x000fea0003800000 */
.L_x_1688:
[----:B------:R-:W-:Y:S04]  /*d0c0*/  BSSY B2, `(.L_x_1690) ;  /* 0x0000030000027945 */ /* 0x000fe80003800000 */
[----:B------:R-:W-:Y:S05]  /*d0d0*/  @P2 BRA `(.L_x_1691) ;  /* 0x0000000000b82947 */ /* 0x000fea0003800000 */
[----:B01---5:R-:W0:Y:S01]  /*d0e0*/  LDS.128 R12, [R67+0x9000] ;  /* 0x00900000430c7984 */ /* 0x023e220000000c00 */
[----:B------:R-:W-:Y:S02]  /*d0f0*/  SHF.R.U64 R3, R52, 0x10, R53 ;  /* 0x0000001034037819 */ /* 0x000fe40000001235 */
[----:B------:R-:W-:Y:S02]  /*d100*/  SHF.R.U64 R50, R50, 0x10, R51 ;  /* 0x0000001032327819 */ /* 0x000fe40000001233 */
[----:B------:R-:W-:Y:S02]  /*d110*/  SHF.R.U32.HI R53, RZ, 0x10, R53 ;  /* 0x00000010ff357819 */ /* 0x000fe40000011635 */
[----:B------:R-:W-:Y:S02]  /*d120*/  SHF.R.U32.HI R54, RZ, 0x10, R51 ;  /* 0x00000010ff367819 */ /* 0x000fe40000011633 */
[----:B------:R-:W-:Y:S02]  /*d130*/  PRMT R52, R96, 0x5432, R3 ;  /* 0x0000543260347816 */ /* 0x000fe40000000003 */
[----:B------:R-:W-:-:S02]  /*d140*/  PRMT R50, R97, 0x5432, R50 ;  /* 0x0000543261327816 */ /* 0x000fc40000000032 */
[----:B------:R-:W-:Y:S02]  /*d150*/  PRMT R96, R96, 0x5410, R53 ;  /* 0x0000541060607816 */ /* 0x000fe40000000035 */
[----:B------:R-:W-:-:S03]  /*d160*/  PRMT R97, R97, 0x5410, R54 ;  /* 0x0000541061617816 */ /* 0x000fc60000000036 */
[C---:B------:R-:W-:Y:S01]  /*d170*/  IMAD.U32 R57, R96.reuse, 0x10000, RZ ;  /* 0x0001000060397824 */ /* 0x040fe200078e00ff */
[----:B------:R-:W-:Y:S01]  /*d180*/  LOP3.LUT R96, R96, 0xffff0000, RZ, 0xc0, !PT ;  /* 0xffff000060607812 */ /* 0x000fe200078ec0ff */
[C---:B------:R-:W-:Y:S01]  /*d190*/  IMAD.U32 R56, R97.reuse, 0x10000, RZ ;  /* 0x0001000061387824 */ /* 0x040fe200078e00ff */
[----:B------:R-:W-:Y:S02]  /*d1a0*/  LOP3.LUT R58, R97, 0xffff0000, RZ, 0xc0, !PT ;  /* 0xffff0000613a7812 */ /* 0x000fe400078ec0ff */
[C---:B0-----:R-:W-:Y:S01]  /*d1b0*/  LOP3.LUT R54, R14.reuse, 0xffff0000, RZ, 0xc0, !PT ;  /* 0xffff00000e367812 */ /* 0x041fe200078ec0ff */
[----:B------:R-:W-:Y:S01]  /*d1c0*/  IMAD.U32 R53, R14, 0x10000, RZ ;  /* 0x000100000e357824 */ /* 0x000fe200078e00ff */
[C---:B------:R-:W-:Y:S01]  /*d1d0*/  LOP3.LUT R55, R15.reuse, 0xffff0000, RZ, 0xc0, !PT ;  /* 0xffff00000f377812 */ /* 0x040fe200078ec0ff */
[----:B------:R-:W-:Y:S01]  /*d1e0*/  IMAD.U32 R51, R15, 0x10000, RZ ;  /* 0x000100000f337824 */ /* 0x000fe200078e00ff */
[C---:B------:R-:W-:Y:S01]  /*d1f0*/  LOP3.LUT R15, R13.reuse, 0xffff0000, RZ, 0xc0, !PT ;  /* 0xffff00000d0f7812 */ /* 0x040fe200078ec0ff */
[C---:B------:R-:W-:Y:S01]  /*d200*/  FMUL.FTZ R60, R54.reuse, R57 ;  /* 0x00000039363c7220 */ /* 0x040fe20000410000 */
[----:B------:R-:W-:Y:S01]  /*d210*/  FMUL.FTZ R54, R54, R56 ;  /* 0x0000003836367220 */ /* 0x000fe20000410000 */
[----:B------:R-:W-:-:S02]  /*d220*/  IMAD.U32 R3, R13, 0x10000, RZ ;  /* 0x000100000d037824 */ /* 0x000fc400078e00ff */
[----:B------:R-:W-:Y:S01]  /*d230*/  FMUL.FTZ R62, R55, R96 ;  /* 0x00000060373e7220 */ /* 0x000fe20000410000 */
[C---:B------:R-:W-:Y:S01]  /*d240*/  FFMA.FTZ R13, R53.reuse, R56, -R60 ;  /* 0x00000038350d7223 */ /* 0x040fe2000001083c */
[----:B------:R-:W-:Y:S01]  /*d250*/  FFMA.FTZ R60, R53, R57, R54 ;  /* 0x00000039353c7223 */ /* 0x000fe20000010036 */
[-C--:B------:R-:W-:Y:S01]  /*d260*/  FMUL.FTZ R54, R55, R58.reuse ;  /* 0x0000003a37367220 */ /* 0x080fe20000410000 */
[C---:B------:R-:W-:Y:S01]  /*d270*/  IMAD.U32 R55, R52.reuse, 0x10000, RZ ;  /* 0x0001000034377824 */ /* 0x040fe200078e00ff */
[----:B------:R-:W-:Y:S01]  /*d280*/  LOP3.LUT R52, R52, 0xffff0000, RZ, 0xc0, !PT ;  /* 0xffff000034347812 */ /* 0x000fe200078ec0ff */
[C---:B------:R-:W-:Y:S01]  /*d290*/  IMAD.U32 R14, R12.reuse, 0x10000, RZ ;  /* 0x000100000c0e7824 */ /* 0x040fe200078e00ff */
[----:B------:R-:W-:Y:S01]  /*d2a0*/  LOP3.LUT R12, R12, 0xffff0000, RZ, 0xc0, !PT ;  /* 0xffff00000c0c7812 */ /* 0x000fe200078ec0ff */
[C---:B------:R-:W-:Y:S01]  /*d2b0*/  IMAD.U32 R53, R50.reuse, 0x10000, RZ ;  /* 0x0001000032357824 */ /* 0x040fe200078e00ff */
[----:B------:R-:W-:Y:S01]  /*d2c0*/  LOP3.LUT R50, R50, 0xffff0000, RZ, 0xc0, !PT ;  /* 0xffff000032327812 */ /* 0x000fe200078ec0ff */
[C---:B------:R-:W-:Y:S01]  /*d2d0*/  FFMA.FTZ R62, R51.reuse, R58, -R62 ;  /* 0x0000003a333e7223 */ /* 0x040fe2000001083e */
[----:B------:R-:W-:Y:S01]  /*d2e0*/  FFMA.FTZ R57, R51, R96, R54 ;  /* 0x0000006033397223 */ /* 0x000fe20000010036 */
[C---:B------:R-:W-:Y:S01]  /*d2f0*/  FMUL.FTZ R56, R15.reuse, R52 ;  /* 0x000000340f387220 */ /* 0x040fe20000410000 */
[C---:B------:R-:W-:Y:S01]  /*d300*/  FMUL.FTZ R51, R12.reuse, R55 ;  /* 0x000000370c337220 */ /* 0x040fe20000410000 */
[-C--:B------:R-:W-:Y:S01]  /*d310*/  FMUL.FTZ R54, R12, R53.reuse ;  /* 0x000000350c367220 */ /* 0x080fe20000410000 */
[-C--:B------:R-:W-:Y:S01]  /*d320*/  FMUL.FTZ R15, R15, R50.reuse ;  /* 0x000000320f0f7220 */ /* 0x080fe20000410000 */
[C---:B------:R-:W-:Y:S01]  /*d330*/  FFMA.FTZ R56, R3.reuse, R50, -R56 ;  /* 0x0000003203387223 */ /* 0x040fe20000010838 */
[C---:B------:R-:W-:Y:S01]  /*d340*/  FFMA.FTZ R12, R14.reuse, R53, -R51 ;  /* 0x000000350e0c7223 */ /* 0x040fe20000010833 */
[----:B------:R-:W-:Y:S01]  /*d350*/  FFMA.FTZ R55, R14, R55, R54 ;  /* 0x000000370e377223 */ /* 0x000fe20000010036 */
[----:B------:R-:W-:Y:S01]  /*d360*/  FFMA.FTZ R3, R3, R52, R15 ;  /* 0x0000003403037223 */ /* 0x000fe2000001000f */
[----:B------:R-:W-:-:S02]  /*d370*/  F2FP.BF16.F32.PACK_AB R14, R60, R13 ;  /* 0x0000000d3c0e723e */ /* 0x000fc400000010ff */
[----:B------:R-:W-:Y:S02]  /*d380*/  F2FP.BF16.F32.PACK_AB R15, R57, R62 ;  /* 0x0000003e390f723e */ /* 0x000fe400000010ff */
[----:B------:R-:W-:Y:S02]  /*d390*/  F2FP.BF16.F32.PACK_AB R12, R55, R12 ;  /* 0x0000000c370c723e */ /* 0x000fe400000010ff */
[----:B------:R-:W-:-:S05]  /*d3a0*/  F2FP.BF16.F32.PACK_AB R13, R3, R56 ;  /* 0x00000038030d723e */ /* 0x000fca00000010ff */
[----:B------:R2:W-:Y:S02]  /*d3b0*/  STS.128 [R67+0x9000], R12 ;  /* 0x0090000c43007388 */ /* 0x0005e40000000c00 */
.L_x_1691:
[----:B------:R-:W-:Y:S05]  /*d3c0*/  BSYNC B2 ;  /* 0x0000000000027941 */ /* 0x000fea0003800000 */
.L_x_1690:
[----:B------:R-:W-:Y:S05]  /*d3d0*/  @P3 BRA `(.L_x_1685) ;  /* 0x0000000000b83947 */ /* 0x000fea0003800000 */
[----:B012--5:R-:W0:Y:S01]  /*d3e0*/  LDS.128 R12, [R67+0xd000] ;  /* 0x00d00000430c7984 */ /* 0x027e220000000c00 */
        /* <DEDUP_REMOVED lines=13> */
[C---:B------:R-:W-:Y:S01]  /*d4c0*/  IMAD.U32 R48, R15.reuse, 0x10000, RZ ;  /* 0x000100000f307824 */ /* 0x040fe200078e00ff */
[----:B------:R-:W-:Y:S01]  /*d4d0*/  LOP3.LUT R15, R15, 0xffff0000, RZ, 0xc0, !PT ;  /* 0xffff00000f0f7812 */ /* 0x000fe200078ec0ff */
[----:B------:R-:W-:Y:S02]  /*d4e0*/  IMAD.U32 R46, R14, 0x10000, RZ ;  /* 0x000100000e2e7824 */ /* 0x000fe400078e00ff */
[C---:B------:R-:W-:Y:S01]  /*d4f0*/  FMUL.FTZ R53, R47.reuse, R52 ;  /* 0x000000342f357220 */ /* 0x040fe20000410000 */
[----:B------:R-:W-:Y:S01]  /*d500*/  FMUL.FTZ R47, R47, R50 ;  /* 0x000000322f2f7220 */ /* 0x000fe20000410000 */
[----:B------:R-:W-:Y:S01]  /*d510*/  FMUL.FTZ R57, R15, R87 ;  /* 0x000000570f397220 */ /* 0x000fe20000410000 */
[----:B------:R-:W-:-:S02]  /*d520*/  IMAD.U32 R3, R12, 0x10000, RZ ;  /* 0x000100000c037824 */ /* 0x000fc400078e00ff */
[C---:B------:R-:W-:Y:S01]  /*d530*/  FFMA.FTZ R54, R46.reuse, R50, -R53 ;  /* 0x000000322e367223 */ /* 0x040fe20000010835 */
[----:B------:R-:W-:Y:S01]  /*d540*/  FFMA.FTZ R55, R46, R52, R47 ;  /* 0x000000342e377223 */ /* 0x000fe2000001002f */
[-C--:B------:R-:W-:Y:S01]  /*d550*/  FMUL.FTZ R47, R15, R86.reuse ;  /* 0x000000560f2f7220 */ /* 0x080fe20000410000 */
[----:B------:R-:W-:Y:S01]  /*d560*/  IMAD.U32 R14, R13, 0x10000, RZ ;  /* 0x000100000d0e7824 */ /* 0x000fe200078e00ff */
[----:B------:R-:W-:Y:S01]  /*d570*/  LOP3.LUT R12, R12, 0xffff0000, RZ, 0xc0, !PT ;  /* 0xffff00000c0c7812 */ /* 0x000fe200078ec0ff */
[----:B------:R-:W-:Y:S01]  /*d580*/  IMAD.U32 R46, R51, 0x10000, RZ ;  /* 0x00010000332e7824 */ /* 0x000fe200078e00ff */
[----:B------:R-:W-:Y:S01]  /*d590*/  LOP3.LUT R13, R13, 0xffff0000, RZ, 0xc0, !PT ;  /* 0xffff00000d0d7812 */ /* 0x000fe200078ec0ff */
[----:B------:R-:W-:Y:S01]  /*d5a0*/  IMAD.U32 R15, R49, 0x10000, RZ ;  /* 0x00010000310f7824 */ /* 0x000fe200078e00ff */
[----:B------:R-:W-:Y:S01]  /*d5b0*/  LOP3.LUT R51, R51, 0xffff0000, RZ, 0xc0, !PT ;  /* 0xffff000033337812 */ /* 0x000fe200078ec0ff */
[C---:B------:R-:W-:Y:S01]  /*d5c0*/  FFMA.FTZ R57, R48.reuse, R86, -R57 ;  /* 0x0000005630397223 */ /* 0x040fe20000010839 */
[----:B------:R-:W-:Y:S01]  /*d5d0*/  LOP3.LUT R49, R49, 0xffff0000, RZ, 0xc0, !PT ;  /* 0xffff000031317812 */ /* 0x000fe200078ec0ff */
[----:B------:R-:W-:Y:S01]  /*d5e0*/  FFMA.FTZ R52, R48, R87, R47 ;  /* 0x0000005730347223 */ /* 0x000fe2000001002f */
[CC--:B------:R-:W-:Y:S01]  /*d5f0*/  FMUL.FTZ R48, R12.reuse, R46.reuse ;  /* 0x0000002e0c307220 */ /* 0x0c0fe20000410000 */
        /* <DEDUP_REMOVED lines=12> */
.L_x_1685:
[----:B------:R-:W-:Y:S05]  /*d6c0*/  BSYNC B1 ;  /* 0x0000000000017941 */ /* 0x000fea0003800000 */
.L_x_1684:
[----:B------:R-:W-:Y:S01]  /*d6d0*/  VIADD R3, R113, 0x40 ;  /* 0x0000004071037836 */ /* 0x000fe20000000000 */
[----:B------:R-:W-:Y:S04]  /*d6e0*/  BSSY B1, `(.L_x_1692) ;  /* 0x00000ce000017945 */ /* 0x000fe80003800000 */
[----:B------:R-:W-:-:S13]  /*d6f0*/  ISETP.GE.AND P0, PT, R3, R0, PT ;  /* 0x000000000300720c */ /* 0x000fda0003f06270 */
[----:B------:R-:W-:Y:S05]  /*d700*/  @P0 BRA `(.L_x_1693) ;  /* 0x0000000c002c0947 */ /* 0x000fea0003800000 */
[----:B0123--:R-:W2:Y:S01]  /*d710*/  LDL R14, [R1+0x18] ;  /* 0x00001800010e7983 */ /* 0x00fea20000100800 */
        /* <DEDUP_REMOVED lines=56> */
.L_x_1695:
[----:B------:R-:W-:Y:S05]  /*daa0*/  BSYNC B2 ;  /* 0x0000000000027941 */ /* 0x000fea0003800000 */
.L_x_1694:
[----:B------:R-:W-:Y:S04]  /*dab0*/  BSSY B2, `(.L_x_1696) ;  /* 0x0000030000027945 */ /* 0x000fe80003800000 */
[----:B------:R-:W-:Y:S05]  /*dac0*/  @P1 BRA `(.L_x_1697) ;  /* 0x0000000000b81947 */ /* 0x000fea0003800000 */
[----:B0----5:R-:W0:Y:S01]  /*dad0*/  LDS.128 R12, [R52+0x6000] ;  /* 0x00600000340c7984 */ /* 0x021e220000000c00 */
        /* <DEDUP_REMOVED lines=45> */
.L_x_1697:
[----:B------:R-:W-:Y:S05]  /*ddb0*/  BSYNC B2 ;  /* 0x0000000000027941 */ /* 0x000fea0003800000 */
.L_x_1696:
        /* <DEDUP_REMOVED lines=48> */
.L_x_1699:
[----:B------:R-:W-:Y:S05]  /*e0c0*/  BSYNC B2 ;  /* 0x0000000000027941 */ /* 0x000fea0003800000 */
.L_x_1698:
[----:B------:R-:W-:Y:S05]  /*e0d0*/  @P3 BRA `(.L_x_1693) ;  /* 0x0000000000b83947 */ /* 0x000fea0003800000 */
[----:B012--5:R-:W0:Y:S01]  /*e0e0*/  LDS.128 R12, [R52+0xe000] ;  /* 0x00e00000340c7984 */ /* 0x027e220000000c00 */
        /* <DEDUP_REMOVED lines=45> */
.L_x_1693:
[----:B------:R-:W-:Y:S05]  /*e3c0*/  BSYNC B1 ;  /* 0x0000000000017941 */ /* 0x000fea0003800000 */
.L_x_1692:
[----:B------:R-:W-:-:S05]  /*e3d0*/  VIADD R3, R113, 0x60 ;  /* 0x0000006071037836 */ /* 0x000fca0000000000 */
[----:B------:R-:W-:-:S13]  /*e3e0*/  ISETP.GE.AND P0, PT, R3, R0, PT ;  /* 0x000000000300720c */ /* 0x000fda0003f06270 */
[----:B------:R-:W-:Y:S05]  /*e3f0*/  @P0 BRA `(.L_x_1700) ;  /* 0x0000005800740947 */ /* 0x000fea0003800000 */
[----:B01234-:R-:W2:Y:S01]  /*e400*/  LDL R14, [R1+0x18] ;  /* 0x00001800010e7983 */ /* 0x01fea20000100800 */
        /* <DEDUP_REMOVED lines=18> */
[----:B------:R-:W-:Y:S02]  /*e530*/  PRMT R102, R102, 0x5432, R31 ;  /* 0x0000543266667816 */ /* 0x000fe4000000001f */
[C---:B------:R-:W-:Y:S01]  /*e540*/  LOP3.LUT R32, R105.reuse, 0xffff0000, RZ, 0xc0, !PT ;  /* 0xffff000069207812 */ /* 0x040fe200078ec0ff */
[----:B------:R-:W-:Y:S02]  /*e550*/  IMAD.U32 R31, R105, 0x10000, RZ ;  /* 0x00010000691f7824 */ /* 0x000fe400078e00ff */
[C---:B------:R-:W-:Y:S01]  /*e560*/  IMAD.U32 R29, R102.reuse, 0x10000, RZ ;  /* 0x00010000661d7824 */ /* 0x040fe200078e00ff */
[----:B------:R-:W-:Y:S01]  /*e570*/  LOP3.LUT R102, R102, 0xffff0000, RZ, 0xc0, !PT ;  /* 0xffff000066667812 */ /* 0x000fe200078ec0ff */
[C---:B0-----:R-:W-:Y:S01]  /*e580*/  IMAD.U32 R26, R14.reuse, 0x10000, RZ ;  /* 0x000100000e1a7824 */ /* 0x041fe200078e00ff */
[----:B------:R-:W-:Y:S01]  /*e590*/  LOP3.LUT R14, R14, 0xffff0000, RZ, 0xc0, !PT ;  /* 0xffff00000e0e7812 */ /* 0x000fe200078ec0ff */
[C---:B------:R-:W-:Y:S01]  /*e5a0*/  IMAD.U32 R27, R15.reuse, 0x10000, RZ ;  /* 0x000100000f1b7824 */ /* 0x040fe200078e00ff */
[----:B------:R-:W-:Y:S01]  /*e5b0*/  LOP3.LUT R15, R15, 0xffff0000, RZ, 0xc0, !PT ;  /* 0xffff00000f0f7812 */ /* 0x000fe200078ec0ff */
[C---:B------:R-:W-:Y:S01]  /*e5c0*/  IMAD.U32 R0, R12.reuse, 0x10000, RZ ;  /* 0x000100000c007824 */ /* 0x040fe200078e00ff */
[----:B------:R-:W-:Y:S01]  /*e5d0*/  LOP3.LUT R3, R12, 0xffff0000, RZ, 0xc0, !PT ;  /* 0xffff00000c037812 */ /* 0x000fe200078ec0ff */
        /* <DEDUP_REMOVED lines=27> */
.L_x_1702:
[----:B------:R-:W-:Y:S05]  /*e790*/  BSYNC B1 ;  /* 0x0000000000017941 */ /* 0x000fea0003800000 */
.L_x_1701:
[----:B------:R-:W-:Y:S04]  /*e7a0*/  BSSY B1, `(.L_x_1703) ;  /* 0x0000030000017945 */ /* 0x000fe80003800000 */
[----:B------:R-:W-:Y:S05]  /*e7b0*/  @P1 BRA `(.L_x_1704) ;  /* 0x0000000000b81947 */ /* 0x000fea0003800000 */
[----:B0----5:R-:W0:Y:S01]  /*e7c0*/  LDS.128 R12, [R35+0x7000] ;  /* 0x00700000230c7984 */ /* 0x021e220000000c00 */
[----:B------:R-:W-:Y:S02]  /*e7d0*/  SHF.R.U64 R26, R24, 0x10, R25 ;  /* 0x00000010181a7819 */ /* 0x000fe40000001219 */
[----:B------:R-:W-:Y:S02]  /*e7e0*/  SHF.R.U64 R3, R20, 0x10, R21 ;  /* 0x0000001014037819 */ /* 0x000fe40000001215 */
        /* <DEDUP_REMOVED lines=43> */
.L_x_1704:
[----:B------:R-:W-:Y:S05]  /*eaa0*/  BSYNC B1 ;  /* 0x0000000000017941 */ /* 0x000fea0003800000 */
.L_x_1703:
        /* <DEDUP_REMOVED lines=19> */
[----:B------:R-:W-:Y:S01]  /*ebe0*/  FMUL.FTZ R26, R10, R24 ;  /* 0x000000180a1a7220 */ /* 0x000fe20000410000 */
[----:B------:R-:W-:Y:S02]  /*ebf0*/  IMAD.U32 R0, R12, 0x10000, RZ ;  /* 0x000100000c007824 */ /* 0x000fe400078e00ff */
[----:B------:R-:W-:Y:S01]  /*ec00*/  FMUL.FTZ R25, R10, R15 ;  /* 0x0000000f0a197220 */ /* 0x000fe20000410000 */
[C---:B------:R-:W-:Y:S01]  /*ec10*/  FMUL.FTZ R10, R14.reuse, R85 ;  /* 0x000000550e0a7220 */ /* 0x040fe20000410000 */
[----:B------:R-:W-:Y:S01]  /*ec20*/  FMUL.FTZ R14, R14, R80 ;  /* 0x000000500e0e7220 */ /* 0x000fe20000410000 */
[----:B------:R-:W-:Y:S01]  /*ec30*/  LOP3.LUT R3, R12, 0xffff0000, RZ, 0xc0, !PT ;  /* 0xffff00000c037812 */ /* 0x000fe200078ec0ff */
[----:B------:R-:W-:-:S02]  /*ec40*/  IMAD.U32 R6, R13, 0x10000, RZ ;  /* 0x000100000d067824 */ /* 0x000fc400078e00ff */
[----:B------:R-:W-:Y:S01]  /*ec50*/  FFMA.FTZ R80, R11, R80, -R10 ;  /* 0x000000500b507223 */ /* 0x000fe2000001080a */
[----:B------:R-:W-:Y:S01]  /*ec60*/  IMAD.U32 R10, R21, 0x10000, RZ ;  /* 0x00010000150a7824 */ /* 0x000fe200078e00ff */
[----:B------:R-:W-:Y:S01]  /*ec70*/  LOP3.LUT R12, R13, 0xffff0000, RZ, 0xc0, !PT ;  /* 0xffff00000d0c7812 */ /* 0x000fe200078ec0ff */
[----:B------:R-:W-:Y:S01]  /*ec80*/  FFMA.FTZ R26, R7, R15, -R26 ;  /* 0x0000000f071a7223 */ /* 0x000fe2000001081a */
[----:B------:R-:W-:Y:S01]  /*ec90*/  LOP3.LUT R21, R21, 0xffff0000, RZ, 0xc0, !PT ;  /* 0xffff000015157812 */ /* 0x000fe200078ec0ff */
[----:B------:R-:W-:Y:S01]  /*eca0*/  FFMA.FTZ R25, R7, R24, R25 ;  /* 0x0000001807197223 */ /* 0x000fe20000010019 */
[C---:B------:R-:W-:Y:S01]  /*ecb0*/  LOP3.LUT R13, R20.reuse, 0xffff0000, RZ, 0xc0, !PT ;  /* 0xffff0000140d7812 */ /* 0x040fe200078ec0ff */
[----:B------:R-:W-:Y:S02]  /*ecc0*/  IMAD.U32 R7, R20, 0x10000, RZ ;  /* 0x0001000014077824 */ /* 0x000fe400078e00ff */
[----:B------:R-:W-:Y:S01]  /*ecd0*/  FFMA.FTZ R85, R11, R85, R14 ;  /* 0x000000550b557223 */ /* 0x000fe2000001000e */
[CC--:B------:R-:W-:Y:S01]  /*ece0*/  FMUL.FTZ R11, R3.reuse, R10.reuse ;  /* 0x0000000a030b7220 */ /* 0x0c0fe20000410000 */
[C---:B------:R-:W-:Y:S01]  /*ecf0*/  FMUL.FTZ R15, R12.reuse, R21 ;  /* 0x000000150c0f7220 */ /* 0x040fe20000410000 */
        /* <DEDUP_REMOVED lines=11> */
.L_x_1706:
[----:B------:R-:W-:Y:S05]  /*edb0*/  BSYNC B1 ;  /* 0x0000000000017941 */ /* 0x000fea0003800000 */
.L_x_1705:
        /* <DEDUP_REMOVED lines=18> */
[----:B------:R-:W-:Y:S01]  /*eee0*/  LOP3.LUT R3, R12, 0xffff0000, RZ, 0xc0, !PT ;  /* 0xffff00000c037812 */ /* 0x000fe200078ec0ff */
[C---:B------:R-:W-:Y:S01]  /*eef0*/  FMUL.FTZ R20, R6.reuse, R11 ;  /* 0x0000000b06147220 */ /* 0x040fe20000410000 */
[----:B------:R-:W-:Y:S01]  /*ef00*/  FMUL.FTZ R6, R6, R9 ;  /* 0x0000000906067220 */ /* 0x000fe20000410000 */
[----:B------:R-:W-:Y:S01]  /*ef10*/  FMUL.FTZ R24, R14, R79 ;  /* 0x0000004f0e187220 */ /* 0x000fe20000410000 */
[----:B------:R-:W-:-:S02]  /*ef20*/  IMAD.U32 R0, R12, 0x10000, RZ ;  /* 0x000100000c007824 */ /* 0x000fc400078e00ff */
[-C--:B------:R-:W-:Y:S01]  /*ef30*/  FMUL.FTZ R14, R14, R78.reuse ;  /* 0x0000004e0e0e7220 */ /* 0x080fe20000410000 */
[----:B------:R-:W-:Y:S01]  /*ef40*/  FFMA.FTZ R15, R5, R11, R6 ;  /* 0x0000000b050f7223 */ /* 0x000fe20000010006 */
[----:B------:R-:W-:Y:S01]  /*ef50*/  LOP3.LUT R12, R13, 0xffff0000, RZ, 0xc0, !PT ;  /* 0xffff00000d0c7812 */ /* 0x000fe200078ec0ff */
[----:B------:R-:W-:Y:S01]  /*ef60*/  FFMA.FTZ R20, R5, R9, -R20 ;  /* 0x0000000905147223 */ /* 0x000fe20000010814 */
[C---:B------:R-:W-:Y:S01]  /*ef70*/  IMAD.U32 R6, R10.reuse, 0x10000, RZ ;  /* 0x000100000a067824 */ /* 0x040fe200078e00ff */
[----:B------:R-:W-:Y:S01]  /*ef80*/  LOP3.LUT R11, R10, 0xffff0000, RZ, 0xc0, !PT ;  /* 0xffff00000a0b7812 */ /* 0x000fe200078ec0ff */
[C---:B------:R-:W-:Y:S01]  /*ef90*/  IMAD.U32 R5, R8.reuse, 0x10000, RZ ;  /* 0x0001000008057824 */ /* 0x040fe200078e00ff */
[----:B------:R-:W-:Y:S01]  /*efa0*/  LOP3.LUT R9, R8, 0xffff0000, RZ, 0xc0, !PT ;  /* 0xffff000008097812 */ /* 0x000fe200078ec0ff */
[C---:B------:R-:W-:Y:S01]  /*efb0*/  FFMA.FTZ R24, R7.reuse, R78, -R24 ;  /* 0x0000004e07187223 */ /* 0x040fe20000010818 */
[----:B------:R-:W-:Y:S01]  /*efc0*/  FFMA.FTZ R79, R7, R79, R14 ;  /* 0x0000004f074f7223 */ /* 0x000fe2000001000e */
[----:B------:R-:W-:-:S02]  /*efd0*/  IMAD.U32 R4, R13, 0x10000, RZ ;  /* 0x000100000d047824 */ /* 0x000fc400078e00ff */
        /* <DEDUP_REMOVED lines=10> */
[----:B------:R-:W-:Y:S02]  /*f080*/  F2FP.BF16.F32.PACK_AB R7, R79, R24 ;  /* 0x000000184f07723e */ /* 0x000fe400000010ff */
[----:B------:R-:W-:-:S05]  /*f090*/  F2FP.BF16.F32.PACK_AB R5, R12, R13 ;  /* 0x0000000d0c05723e */ /* 0x000fca00000010ff */
[----:B------:R0:W-:Y:S01]  /*f0a0*/  STS.128 [R35+0xf000], R4 ;  /* 0x00f0000423007388 */ /* 0x0001e20000000c00 */
[----:B------:R-:W-:Y:S05]  /*f0b0*/  BRA `(.L_x_1700) ;  /* 0x0000004c00447947 */ /* 0x000fea0003800000 */
.L_x_1661:
[----:B------:R-:W0:Y:S01]  /*f0c0*/  LDC R76, c[0x0][0x448] ;  /* 0x00011200ff4c7b82 */ /* 0x000e220000000800 */
[----:B------:R-:W-:Y:S01]  /*f0d0*/  ULDC.64 UR4, c[0x0][0x3f8] ;  /* 0x0000fe0000047ab9 */ /* 0x000fe20000000a00 */
[----:B------:R-:W-:Y:S01]  /*f0e0*/  ULDC.64 UR6, c[0x0][0x408] ;  /* 0x0001020000067ab9 */ /* 0x000fe20000000a00 */
[----:B------:R-:W-:Y:S02]  /*f0f0*/  IMAD.MOV.U32 R25, RZ, RZ, R33 ;  /* 0x000000ffff197224 */ /* 0x000fe400078e0021 */
[----:B------:R-:W-:Y:S01]  /*f100*/  IMAD.MOV.U32 R27, RZ, RZ, R29 ;  /* 0x000000ffff1b7224 */ /* 0x000fe200078e001d */
[----:B0-----:R-:W-:-:S13]  /*f110*/  ISETP.NE.AND P0, PT, R76, 0x1, PT ;  /* 0x000000014c00780c */ /* 0x001fda0003f05270 */
[----:B------:R-:W0:Y:S08]  /*f120*/  @P0 LDC R4, c[0x0][0x44c] ;  /* 0x00011300ff040b82 */ /* 0x000e300000000800 */
[----:B------:R-:W1:Y:S01]  /*f130*/  @P0 LDC R5, c[0x0][0x450] ;  /* 0x00011400ff050b82 */ /* 0x000e620000000800 */
[----:B0-----:R-:W-:-:S05]  /*f140*/  @P0 IMAD.HI.U32 R4, R3, R4, RZ ;  /* 0x0000000403040227 */ /* 0x001fca00078e00ff */
[----:B-1----:R-:W-:-:S04]  /*f150*/  @P0 SHF.R.U32.HI R3, RZ, R5, R4 ;  /* 0x00000005ff030219 */ /* 0x002fc80000011604 */
        /* <DEDUP_REMOVED lines=21> */
.L_x_2054:
        /* <DEDUP_REMOVED lines=12> */
[----:B------:R-:W-:Y:S01]  /*f370*/  ULDC UR4, c[0x0][0x3f4] ;  /* 0x0000fd0000047ab9 */ /* 0x000fe20000000800 */
[----:B------:R-:W-:Y:S02]  /*f380*/  CS2R R66, SRZ ;  /* 0x0000000000427805 */ /* 0x000fe4000001ff00 */
[----:B------:R-:W-:Y:S02]  /*f390*/  ISETP.GE.AND P4, PT, R18, UR4, PT ;  /* 0x0000000412007c0c */ /* 0x000fe4000bf86270 */
[----:B------:R-:W-:Y:S02]  /*f3a0*/  CS2R R64, SRZ ;  /* 0x0000000000407805 */ /* 0x000fe4000001ff00 */
[----:B------:R-:W-:Y:S02]  /*f3b0*/  ISETP.GE.AND P5, PT, R203, UR4, PT ;  /* 0x00000004cb007c0c */ /* 0x000fe4000bfa6270 */
[----:B------:R-:W-:-:S07]  /*f3c0*/  CS2R R58, SRZ ;  /* 0x00000000003a7805 */ /* 0x000fce000001ff00 */
[C---:B------:R-:W-:Y:S01]  /*f3d0*/  @!P4 IMAD.SHL.U32 R11, R18.reuse, 0x2, RZ ;  /* 0x00000002120bc824 */ /* 0x040fe200078e00ff */
[----:B------:R-:W-:-:S03]  /*f3e0*/  @!P4 SHF.L.U64.HI R24, R18, 0x1, R19 ;  /* 0x000000011218c819 */ /* 0x000fc60000010213 */
[C---:B------:R-:W-:Y:S01]  /*f3f0*/  @!P5 IMAD.SHL.U32 R5, R201.reuse, 0x2, RZ ;  /* 0x00000002c905d824 */ /* 0x040fe200078e00ff */
[----:B------:R-:W-:Y:S02]  /*f400*/  @!P5 SHF.L.U64.HI R12, R201, 0x1, R224 ;  /* 0x00000001c90cd819 */ /* 0x000fe400000102e0 */
[-C--:B--2---:R-:W-:Y:S02]  /*f410*/  @!P4 IADD3 R10, P0, R6, R11.reuse, RZ ;  /* 0x0000000b060ac210 */ /* 0x084fe40007f1e0ff */
[----:B----4-:R-:W-:Y:S02]  /*f420*/  @!P4 IADD3 R4, P1, R14, R11, RZ ;  /* 0x0000000b0e04c210 */ /* 0x010fe40007f3e0ff */
[-C--:B------:R-:W-:Y:S01]  /*f430*/  @!P5 IADD3 R6, P2, R6, R5.reuse, RZ ;  /* 0x000000050606d210 */ /* 0x080fe20007f5e0ff */
[--C-:B-1----:R-:W-:Y:S01]  /*f440*/  @!P4 IMAD.X R11, R7, 0x1, R24.reuse, P0 ;  /* 0x00000001070bc824 */ /* 0x102fe200000e0618 */
[----:B------:R-:W-:Y:S01]  /*f450*/  @!P5 IADD3 R8, P3, R14, R5, RZ ;  /* 0x000000050e08d210 */ /* 0x000fe20007f7e0ff */
[----:B---3--:R-:W-:Y:S01]  /*f460*/  @!P4 IMAD.X R5, R9, 0x1, R24, P1 ;  /* 0x000000010905c824 */ /* 0x008fe200008e0618 */
[----:B------:R-:W-:-:S02]  /*f470*/  CS2R R56, SRZ ;  /* 0x0000000000387805 */ /* 0x000fc4000001ff00 */
[----:B------:R-:W-:Y:S02]  /*f480*/  CS2R R70, SRZ ;  /* 0x0000000000467805 */ /* 0x000fe4000001ff00 */
[----:B------:R-:W-:Y:S02]  /*f490*/  CS2R R68, SRZ ;  /* 0x0000000000447805 */ /* 0x000fe4000001ff00 */
[----:B------:R-:W-:Y:S02]  /*f4a0*/  CS2R R62, SRZ ;  /* 0x00000000003e7805 */ /* 0x000fe4000001ff00 */
[----:B------:R-:W-:Y:S01]  /*f4b0*/  CS2R R60, SRZ ;  /* 0x00000000003c7805 */ /* 0x000fe2000001ff00 */
[--C-:B------:R-:W-:Y:S01]  /*f4c0*/  @!P5 IMAD.X R7, R7, 0x1, R12.reuse, P2 ;  /* 0x000000010707d824 */ /* 0x100fe200010e060c */
[----:B------:R1:W5:Y:S01]  /*f4d0*/  @!P4 LD.E.128 R64, desc[UR60][R10.64] ;  /* 0x0000003c0a40c980 */ /* 0x000362000c101d00 */
[----:B------:R-:W-:-:S03]  /*f4e0*/  @!P5 IMAD.X R9, R9, 0x1, R12, P3 ;  /* 0x000000010909d824 */ /* 0x000fc600018e060c */
[----:B------:R1:W5:Y:S04]  /*f4f0*/  @!P4 LD.E.128 R56, desc[UR60][R4.64] ;  /* 0x0000003c0438c980 */ /* 0x000368000c101d00 */
[----:B------:R1:W5:Y:S04]  /*f500*/  @!P5 LD.E.128 R68, desc[UR60][R6.64] ;  /* 0x0000003c0644d980 */ /* 0x000368000c101d00 */
[----:B------:R1:W5:Y:S02]  /*f510*/  @!P5 LD.E.128 R60, desc[UR60][R8.64] ;  /* 0x0000003c083cd980 */ /* 0x000364000c101d00 */
.L_x_1709:
[----:B------:R-:W-:Y:S05]  /*f520*/  BSYNC B1 ;  /* 0x0000000000017941 */ /* 0x000fea0003800000 */
.L_x_1708:
[----:B-1---5:R-:W-:Y:S01]  /*f530*/  IMAD.MOV.U32 R4, RZ, RZ, R70 ;  /* 0x000000ffff047224 */ /* 0x022fe200078e0046 */
[----:B------:R-:W-:Y:S01]  /*f540*/  UMOV UR4, 0xffffffff ;  /* 0xffffffff00047882 */ /* 0x000fe20000000000 */
[----:B------:R-:W-:Y:S01]  /*f550*/  IMAD.MOV.U32 R5, RZ, RZ, R71 ;  /* 0x000000ffff057224 */ /* 0x000fe200078e0047 */
[----:B------:R-:W-:Y:S01]  /*f560*/  CS2R R54, SRZ ;  /* 0x0000000000367805 */ /* 0x000fe2000001ff00 */
[----:B--2---:R-:W-:Y:S01]  /*f570*/  IMAD.MOV.U32 R6, RZ, RZ, R68 ;  /* 0x000000ffff067224 */ /* 0x004fe200078e0044 */
        /* <DEDUP_REMOVED lines=23> */
[----:B------:R-:W-:Y:S02]  /*f6f0*/  PRMT R104, R104, 0x5410, R5 ;  /* 0x0000541068687816 */ /* 0x000fe40000000005 */
[----:B------:R-:W-:Y:S02]  /*f700*/  PRMT R122, R122, 0x5410, R6 ;  /* 0x000054107a7a7816 */ /* 0x000fe40000000006 */
[----:B------:R-:W-:Y:S01]  /*f710*/  PRMT R103, R7, 0x5410, R4 ;  /* 0x0000541007677816 */ /* 0x000fe20000000004 */
[----:B------:R-:W-:Y:S06]  /*f720*/  BRA.DIV UR4, `(.L_x_1710) ;  /* 0x000001fa04147947 */ /* 0x000fec000b800000 */
[----:B------:R1:W2:Y:S04]  /*f730*/  SHFL.IDX PT, R7, R21, 0x1, 0x181f ;  /* 0x00381f0015077f89 */ /* 0x0002a800000e0000 */
[----:B------:R1:W0:Y:S04]  /*f740*/  SHFL.IDX PT, R6, R20, 0x1, 0x181f ;  /* 0x00381f0014067f89 */ /* 0x00022800000e0000 */
[----:B---3--:R1:W3:Y:S04]  /*f750*/  SHFL.IDX PT, R9, R72, 0x1, 0x181f ;  /* 0x00381f0048097f89 */ /* 0x0082e800000e0000 */
[----:B----4-:R1:W4:Y:S02]  /*f760*/  SHFL.IDX PT, R14, R3, 0x1, 0x181f ;  /* 0x00381f00030e7f89 */ /* 0x01032400000e0000 */
.L_x_2060:
        /* <DEDUP_REMOVED lines=19> */
[----:B------:R-:W-:Y:S01]  /*f8a0*/  @!P5 IMAD.SHL.U32 R11, R201, 0x2, RZ ;  /* 0x00000002c90bd824 */ /* 0x000fe200078e00ff */
[-C--:B0-----:R-:W-:Y:S02]  /*f8b0*/  @!P4 IADD3 R10, P0, R6, R5.reuse, RZ ;  /* 0x00000005060ac210 */ /* 0x081fe40007f1e0ff */
[C---:B----4-:R-:W-:Y:S02]  /*f8c0*/  @!P4 IADD3 R4, P1, R14.reuse, R5, RZ ;  /* 0x000000050e04c210 */ /* 0x050fe40007f3e0ff */
[-C--:B------:R-:W-:Y:S02]  /*f8d0*/  @!P5 IADD3 R8, P3, R14, R11.reuse, RZ ;  /* 0x0000000b0e08d210 */ /* 0x080fe40007f7e0ff */
[----:B------:R-:W-:Y:S01]  /*f8e0*/  @!P5 IADD3 R6, P2, R6, R11, RZ ;  /* 0x0000000b0606d210 */ /* 0x000fe20007f5e0ff */
[----:B--2---:R-:W-:Y:S01]  /*f8f0*/  @!P4 IMAD.X R11, R7, 0x1, R12, P0 ;  /* 0x00000001070bc824 */ /* 0x004fe200000e060c */
[----:B------:R-:W-:Y:S01]  /*f900*/  @!P5 SHF.L.U64.HI R14, R201, 0x1, R224 ;  /* 0x00000001c90ed819 */ /* 0x000fe200000102e0 */
        /* <DEDUP_REMOVED lines=12> */
.L_x_1712:
[----:B------:R-:W-:Y:S05]  /*f9d0*/  BSYNC B1 ;  /* 0x0000000000017941 */ /* 0x000fea0003800000 */
.L_x_1711:
[----:B0----5:R-:W-:Y:S01]  /*f9e0*/  IMAD.MOV.U32 R4, RZ, RZ, R54 ;  /* 0x000000ffff047224 */ /* 0x021fe200078e0036 */
[----:B------:R-:W-:Y:S01]  /*f9f0*/  UMOV UR4, 0xffffffff ;  /* 0xffffffff00047882 */ /* 0x000fe20000000000 */
[----:B------:R-:W-:Y:S02]  /*fa00*/  IMAD.MOV.U32 R5, RZ, RZ, R55 ;  /* 0x000000ffff057224 */ /* 0x000fe400078e0037 */
[----:B------:R-:W-:Y:S02]  /*fa10*/  IMAD.MOV.U32 R6, RZ, RZ, R52 ;  /* 0x000000ffff067224 */ /* 0x000fe400078e0034 */
[----:B--2---:R-:W-:Y:S01]  /*fa20*/  IMAD.MOV.U32 R7, RZ, RZ, R53 ;  /* 0x000000ffff077224 */ /* 0x004fe200078e0035 */
        /* <DEDUP_REMOVED lines=21> */
[----:B------:R0:W2:Y:S04]  /*fb80*/  SHFL.IDX PT, R7, R21, 0x2, 0x181f ;  /* 0x00581f0015077f89 */ /* 0x0000a800000e0000 */
[----:B------:R0:W0:Y:S04]  /*fb90*/  SHFL.IDX PT, R6, R20, 0x2, 0x181f ;  /* 0x00581f0014067f89 */ /* 0x00002800000e0000 */
[----:B---3--:R3:W0:Y:S04]  /*fba0*/  SHFL.IDX PT, R9, R72, 0x2, 0x181f ;  /* 0x00581f0048097f89 */ /* 0x00862800000e0000 */
[----:B----4-:R3:W4:Y:S02]  /*fbb0*/  SHFL.IDX PT, R14, R3, 0x2, 0x181f ;  /* 0x00581f00030e7f89 */ /* 0x01072400000e0000 */
.L_x_2066:
        /* <DEDUP_REMOVED lines=27> */
[----:B------:R-:W-:Y:S01]  /*fd70*/  @!P4 IMAD.X R5, R9, 0x1, R12, P1 ;  /* 0x000000010905c824 */ /* 0x000fe200008e060c */
        /* <DEDUP_REMOVED lines=11> */
.L_x_1715:
[----:B------:R-:W-:Y:S05]  /*fe30*/  BSYNC B1 ;  /* 0x0000000000017941 */ /* 0x000fea0003800000 */
.L_x_1714:
[----:B0----5:R-:W-:Y:S01]  /*fe40*/  IMAD.MOV.U32 R6, RZ, RZ, R38 ;  /* 0x000000ffff067224 */ /* 0x021fe200078e0026 */
[----:B------:R-:W-:Y:S01]  /*fe50*/  UMOV UR4, 0xffffffff ;  /* 0xffffffff00047882 */ /* 0x000fe20000000000 */
[----:B--2---:R-:W-:Y:S02]  /*fe60*/  IMAD.MOV.U32 R7, RZ, RZ, R39 ;  /* 0x000000ffff077224 */ /* 0x004fe400078e0027 */
        /* <DEDUP_REMOVED lines=24> */
[----:B-1----:R-:W0:Y:S04]  /*fff0*/  SHFL.IDX PT, R21, R21, 0x3, 0x181f ;  /* 0x00781f0015157f89 */ /* 0x002e2800000e0000 */
[----:B------:R-:W1:Y:S04]  /*10000*/  SHFL.IDX PT, R20, R20, 0x3, 0x181f ;  /* 0x00781f0014147f89 */ /* 0x000e6800000e0000 */
[----:B------:R2:W0:Y:S04]  /*10010*/  SHFL.IDX PT, R77, R72, 0x3, 0x181f ;  /* 0x00781f00484d7f89 */ /* 0x00042800000e0000 */
[----:B---3--:R-:W3:Y:S02]  /*10020*/  SHFL.IDX PT, R3, R3, 0x3, 0x181f ;  /* 0x00781f0003037f89 */ /* 0x008ee400000e0000 */
.L_x_2072:
[----:B------:R-:W-:Y:S01]  /*10030*/  VIADD R5, R0, 0x60 ;  /* 0x0000006000057836 */ /* 0x000fe20000000000 */
[----:B------:R-:W-:Y:S01]  /*10040*/  BSSY B1, `(.L_x_1717) ;  /* 0x0000025000017945 */ /* 0x000fe20003800000 */
[----:B------:R-:W-:Y:S02]  /*10050*/  CS2R R10, SRZ ;  /* 0x00000000000a7805 */ /* 0x000fe4000001ff00 */
[----:B------:R-:W-:Y:S02]  /*10060*/  CS2R R8, SRZ ;  /* 0x0000000000087805 */ /* 0x000fe4000001ff00 */
[----:B----4-:R-:W-:Y:S02]  /*10070*/  CS2R R14, SRZ ;  /* 0x00000000000e7805 */ /* 0x010fe4000001ff00 */
[----:B------:R-:W-:Y:S02]  /*10080*/  ISETP.GE.AND P0, PT, R5, R76, PT ;  /* 0x0000004c0500720c */ /* 0x000fe40003f06270 */
[----:B------:R-:W-:-:S02]  /*10090*/  CS2R R4, SRZ ;  /* 0x0000000000047805 */ /* 0x000fc4000001ff00 */
[----:B------:R-:W-:Y:S02]  /*100a0*/  CS2R R12, SRZ ;  /* 0x00000000000c7805 */ /* 0x000fe4000001ff00 */
[----:B------:R-:W-:Y:S02]  /*100b0*/  CS2R R74, SRZ ;  /* 0x00000000004a7805 */ /* 0x000fe4000001ff00 */
[----:B--2---:R-:W-:-:S05]  /*100c0*/  CS2R R72, SRZ ;  /* 0x0000000000487805 */ /* 0x004fca000001ff00 */
[----:B------:R-:W-:Y:S05]  /*100d0*/  @P0 BRA `(.L_x_1718) ;  /* 0x00000000006c0947 */ /* 0x000fea0003800000 */
[----:B------:R-:W-:Y:S01]  /*100e0*/  ULDC UR4, c[0x0][0x3f4] ;  /* 0x0000fd0000047ab9 */ /* 0x000fe20000000800 */
[----:B------:R-:W-:Y:S02]  /*100f0*/  CS2R R10, SRZ ;  /* 0x00000000000a7805 */ /* 0x000fe4000001ff00 */
[----:B------:R-:W-:Y:S02]  /*10100*/  ISETP.GE.AND P4, PT, R18, UR4, PT ;  /* 0x0000000412007c0c */ /* 0x000fe4000bf86270 */
[----:B------:R-:W-:Y:S02]  /*10110*/  CS2R R8, SRZ ;  /* 0x0000000000087805 */ /* 0x000fe4000001ff00 */
[----:B------:R-:W-:Y:S02]  /*10120*/  ISETP.GE.AND P5, PT, R203, UR4, PT ;  /* 0x00000004cb007c0c */ /* 0x000fe4000bfa6270 */
[----:B------:R-:W-:Y:S02]  /*10130*/  CS2R R74, SRZ ;  /* 0x00000000004a7805 */ /* 0x000fe4000001ff00 */
[----:B------:R-:W-:-:S05]  /*10140*/  CS2R R72, SRZ ;  /* 0x0000000000487805 */ /* 0x000fca000001ff00 */
[C---:B------:R-:W-:Y:S01]  /*10150*/  @!P4 IMAD.SHL.U32 R6, R18.reuse, 0x2, RZ ;  /* 0x000000021206c824 */ /* 0x040fe200078e00ff */
[----:B------:R-:W-:-:S03]  /*10160*/  @!P4 SHF.L.U64.HI R0, R18, 0x1, R19 ;  /* 0x000000011200c819 */ /* 0x000fc60000010213 */
[----:B------:R-:W-:Y:S01]  /*10170*/  @!P5 IMAD.SHL.U32 R5, R201, 0x2, RZ ;  /* 0x00000002c905d824 */ /* 0x000fe200078e00ff */
[CC--:B-1----:R-:W-:Y:S02]  /*10180*/  @!P4 IADD3 R4, P0, R20.reuse, R6.reuse, RZ ;  /* 0x000000061404c210 */ /* 0x0c2fe40007f1e0ff */
[C---:B---3--:R-:W-:Y:S02]  /*10190*/  @!P4 IADD3 R6, P1, R3.reuse, R6, RZ ;  /* 0x000000060306c210 */ /* 0x048fe40007f3e0ff */
[-C--:B------:R-:W-:Y:S02]  /*101a0*/  @!P5 IADD3 R12, P2, R20, R5.reuse, RZ ;  /* 0x00000005140cd210 */ /* 0x080fe40007f5e0ff */
[----:B------:R-:W-:Y:S01]  /*101b0*/  @!P5 IADD3 R20, P3, R3, R5, RZ ;  /* 0x000000050314d210 */ /* 0x000fe20007f7e0ff */
[--C-:B0-----:R-:W-:Y:S02]  /*101c0*/  @!P4 IMAD.X R5, R21, 0x1, R0.reuse, P0 ;  /* 0x000000011505c824 */ /* 0x101fe400000e0600 */
[----:B------:R-:W-:Y:S01]  /*101d0*/  @!P4 IMAD.X R7, R77, 0x1, R0, P1 ;  /* 0x000000014d07c824 */ /* 0x000fe200008e0600 */
[----:B------:R-:W-:-:S02]  /*101e0*/  @!P5 SHF.L.U64.HI R0, R201, 0x1, R224 ;  /* 0x00000001c900d819 */ /* 0x000fc400000102e0 */
[----:B------:R0:W5:Y:S04]  /*101f0*/  @!P4 LD.E.128 R8, desc[UR60][R4.64] ;  /* 0x0000003c0408c980 */ /* 0x000168000c101d00 */
[----:B------:R1:W5:Y:S01]  /*10200*/  @!P4 LD.E.128 R72, desc[UR60][R6.64] ;  /* 0x0000003c0648c980 */ /* 0x000362000c101d00 */
[--C-:B------:R-:W-:Y:S01]  /*10210*/  @!P5 IMAD.X R13, R21, 0x1, R0.reuse, P2 ;  /* 0x00000001150dd824 */ /* 0x100fe200010e0600 */
[----:B------:R-:W-:Y:S01]  /*10220*/  CS2R R14, SRZ ;  /* 0x00000000000e7805 */ /* 0x000fe2000001ff00 */
[----:B------:R-:W-:Y:S01]  /*10230*/  @!P5 IMAD.X R21, R77, 0x1, R0, P3 ;  /* 0x000000014d15d824 */ /* 0x000fe200018e0600 */
[----:B0-----:R-:W-:Y:S02]  /*10240*/  CS2R R4, SRZ ;  /* 0x0000000000047805 */ /* 0x001fe4000001ff00 */
[----:B-1----:R-:W-:-:S06]  /*10250*/  CS2R R6, SRZ ;  /* 0x0000000000067805 */ /* 0x002fcc000001ff00 */
[----:B------:R0:W5:Y:S02]  /*10260*/  @!P5 LD.E.128 R4, desc[UR60][R12.64] ;  /* 0x0000003c0c04d980 */ /* 0x000164000c101d00 */
[----:B0-----:R-:W-:-:S06]  /*10270*/  CS2R R12, SRZ ;  /* 0x00000000000c7805 */ /* 0x001fcc000001ff00 */
[----:B------:R2:W5:Y:S02]  /*10280*/  @!P5 LD.E.128 R12, desc[UR60][R20.64] ;  /* 0x0000003c140cd980 */ /* 0x000564000c101d00 */
.L_x_1718:
[----:B------:R-:W-:Y:S05]  /*10290*/  BSYNC B1 ;  /* 0x0000000000017941 */ /* 0x000fea0003800000 */
.L_x_1717:
[----:B---3--:R-:W3:Y:S01]  /*102a0*/  LDL R3, [R1+0x90] ;  /* 0x0000900001037983 */ /* 0x008ee20000100800 */
[----:B------:R-:W-:Y:S01]  /*102b0*/  BSSY B1, `(.L_x_1719) ;  /* 0x0000007000017945 */ /* 0x000fe20003800000 */
[----:B---3--:R-:W-:-:S04]  /*102c0*/  LEA.HI R0, R3, R3, RZ, 0x1 ;  /* 0x0000000303007211 */ /* 0x008fc800078f08ff */
[----:B------:R-:W-:-:S05]  /*102d0*/  LOP3.LUT R0, R0, 0xfffffffe, RZ, 0xc0, !PT ;  /* 0xfffffffe00007812 */ /* 0x000fca00078ec0ff */
[----:B------:R-:W-:-:S05]  /*102e0*/  IMAD.IADD R0, R3, 0x1, -R0 ;  /* 0x0000000103007824 */ /* 0x000fca00078e0a00 */
[----:B------:R-:W-:-:S04]  /*102f0*/  SHF.L.U32 R0, R0, 0x1f, RZ ;  /* 0x0000001f00007819 */ /* 0x000fc800000006ff */
[----:B------:R-:W3:Y:S02]  /*10300*/  SYNCS.PHASECHK.TRANS64.TRYWAIT P0, [R17+URZ+0x30800], R0 ;  /* 0x03080000110075a7 */ /* 0x000ee4000800017f */
[----:B---3--:R-:W-:Y:S05]  /*10310*/  @!P0 BRA `(.L_x_1720) ;  /* 0x000001f0006c8947 */ /* 0x008fea0003800000 */
.L_x_2073:
[----:B------:R-:W-:Y:S05]  /*10320*/  BSYNC B1 ;  /* 0x0000000000017941 */ /* 0x000fea0003800000 */
.L_x_1719:
[----:B-12---:R-:W2:Y:S04]  /*10330*/  LDL R20, [R1+0x5c] ;  /* 0x00005c0001147983 */ /* 0x006ea80000100800 */
[----:B------:R-:W4:Y:S01]  /*10340*/  LDL R123, [R1+0x10] ;  /* 0x00001000017b7983 */ /* 0x000f220000100800 */
[----:B-----5:R-:W-:Y:S01]  /*10350*/  IMAD.MOV.U32 R3, RZ, RZ, R6 ;  /* 0x000000ffff037224 */ /* 0x020fe200078e0006 */
[----:B------:R-:W-:Y:S01]  /*10360*/  BSSY B1, `(.L_x_1721) ;  /* 0x00000f5000017945 */ /* 0x000fe20003800000 */
[----:B---3--:R-:W-:-:S05]  /*10370*/  IMAD.MOV.U32 R0, RZ, RZ, R7 ;  /* 0x000000ffff007224 */ /* 0x008fca00078e0007 */
[----:B0-----:R-:W-:Y:S01]  /*10380*/  PRMT R21, R3, 0x5410, R0 ;  /* 0x0000541003157816 */ /* 0x001fe20000000000 */
        /* <DEDUP_REMOVED lines=16> */
[----:B--2---:R-:W-:Y:S01]  /*10490*/  VIADDMNMX R0, R76, -R20, 0x80, PT ;  /* 0x000000804c007446 */ /* 0x004fe20003800914 */
[----:B------:R-:W-:-:S03]  /*104a0*/  IMAD.MOV.U32 R20, RZ, RZ, R74 ;  /* 0x000000ffff147224 */ /* 0x000fc600078e004a */
[----:B----4-:R-:W-:Y:S02]  /*104b0*/  ISETP.GE.AND P0, PT, R123, R0, PT ;  /* 0x000000007b00720c */ /* 0x010fe40003f06270 */
[----:B------:R-:W-:Y:S01]  /*104c0*/  PRMT R100, R20, 0x5410, R3 ;  /* 0x0000541014647816 */ /* 0x000fe20000000003 */
[----:B------:R-:W-:Y:S02]  /*104d0*/  IMAD.MOV.U32 R20, RZ, RZ, R72 ;  /* 0x000000ffff147224 */ /* 0x000fe400078e0048 */
[----:B------:R-:W-:-:S05]  /*104e0*/  IMAD.MOV.U32 R3, RZ, RZ, R73 ;  /* 0x000000ffff037224 */ /* 0x000fca00078e0049 */
[----:B------:R-:W-:-:S03]  /*104f0*/  PRMT R101, R20, 0x5410, R3 ;  /* 0x0000541014657816 */ /* 0x000fc60000000003 */
[----:B------:R-:W-:Y:S05]  /*10500*/  @P0 BRA `(.L_x_1722) ;  /* 0x0000000c00680947 */ /* 0x000fea0003800000 */
[----:B------:R0:W5:Y:S01]  /*10510*/  LDL R126, [R1+0x64] ;  /* 0x00006400017e7983 */ /* 0x0001620000100800 */
[----:B------:R-:W1:Y:S03]  /*10520*/  LDC R3, c[0x0][0x3f4] ;  /* 0x0000fd00ff037b82 */ /* 0x000e660000000800 */
[----:B------:R0:W5:Y:S04]  /*10530*/  LDL R125, [R1+0xd0] ;  /* 0x0000d000017d7983 */ /* 0x0001680000100800 */
[----:B------:R0:W5:Y:S01]  /*10540*/  LDL R124, [R1+0x70] ;  /* 0x00007000017c7983 */ /* 0x0001620000100800 */
[----:B------:R-:W-:Y:S01]  /*10550*/  BSSY B2, `(.L_x_1723) ;  /* 0x000006b000027945 */ /* 0x000fe20003800000 */
[----:B-1----:R-:W-:-:S13]  /*10560*/  ISETP.GE.AND P0, PT, R18, R3, PT ;  /* 0x000000031200720c */ /* 0x002fda0003f06270 */
[----:B0-----:R-:W-:Y:S05]  /*10570*/  @P0 BRA `(.L_x_1724) ;  /* 0x0000000400a00947 */ /* 0x001fea0003800000 */
[----:B------:R-:W2:Y:S04]  /*10580*/  LDL R77, [R1+0x84] ;  /* 0x00008400014d7983 */ /* 0x000ea80000100800 */
[----:B------:R-:W3:Y:S01]  /*10590*/  LDL R127, [R1+0x74] ;  /* 0x00007400017f7983 */ /* 0x000ee20000100800 */
[----:B------:R-:W-:Y:S02]  /*105a0*/  SHF.R.U64 R92, R56, 0x10, R57 ;  /* 0x00000010385c7819 */ /* 0x000fe40000001239 */
[----:B------:R-:W-:Y:S02]  /*105b0*/  SHF.R.U64 R91, R64, 0x10, R65 ;  /* 0x00000010405b7819 */ /* 0x000fe40000001241 */
[----:B------:R-:W-:Y:S02]  /*105c0*/  PRMT R92, R122, 0x5432, R92 ;  /* 0x000054327a5c7816 */ /* 0x000fe4000000005c */
[----:B------:R-:W-:-:S02]  /*105d0*/  SHF.R.U64 R64, R66, 0x10, R67 ;  /* 0x0000001042407819 */ /* 0x000fc40000001243 */
[----:B------:R-:W-:Y:S02]  /*105e0*/  SHF.R.U32.HI R87, RZ, 0x10, R67 ;  /* 0x00000010ff577819 */ /* 0x000fe40000011643 */
[----:B------:R-:W-:Y:S02]  /*105f0*/  PRMT R91, R102, 0x5410, R91 ;  /* 0x00005410665b7816 */ /* 0x000fe4000000005b */
[----:B------:R-:W-:Y:S01]  /*10600*/  SHF.R.U32.HI R89, RZ, 0x10, R57 ;  /* 0x00000010ff597819 */ /* 0x000fe20000011639 */
[----:B------:R-:W-:Y:S01]  /*10610*/  IMAD.U32 R57, R92, 0x10000, RZ ;  /* 0x000100005c397824 */ /* 0x000fe200078e00ff */
[--C-:B------:R-:W-:Y:S02]  /*10620*/  SHF.R.U64 R66, R58, 0x10, R59.reuse ;  /* 0x000000103a427819 */ /* 0x100fe4000000123b */
[----:B------:R-:W-:Y:S02]  /*10630*/  SHF.R.U32.HI R58, RZ, 0x10, R59 ;  /* 0x00000010ff3a7819 */ /* 0x000fe4000001163b */
[----:B------:R-:W-:-:S02]  /*10640*/  PRMT R56, R88, 0x5432, R64 ;  /* 0x0000543258387816 */ /* 0x000fc40000000040 */
[----:B------:R-:W-:Y:S01]  /*10650*/  PRMT R87, R88, 0x5410, R87 ;  /* 0x0000541058577816 */ /* 0x000fe20000000057 */
[----:B------:R-:W-:Y:S01]  /*10660*/  IMAD.U32 R88, R91, 0x10000, RZ ;  /* 0x000100005b587824 */ /* 0x000fe200078e00ff */
[----:B------:R-:W-:Y:S02]  /*10670*/  SHF.R.U32.HI R90, RZ, 0x10, R65 ;  /* 0x00000010ff5a7819 */ /* 0x000fe40000011641 */
[----:B------:R-:W-:Y:S02]  /*10680*/  PRMT R89, R103, 0x5410, R89 ;  /* 0x0000541067597816 */ /* 0x000fe40000000059 */
[----:B------:R-:W-:Y:S02]  /*10690*/  PRMT R90, R102, 0x5432, R90 ;  /* 0x00005432665a7816 */ /* 0x000fe4000000005a */
[----:B------:R-:W-:Y:S01]  /*106a0*/  PRMT R58, R104, 0x5432, R58 ;  /* 0x00005432683a7816 */ /* 0x000fe2000000003a */
[----:B------:R-:W-:Y:S01]  /*106b0*/  IMAD.U32 R67, R89, 0x10000, RZ ;  /* 0x0001000059437824 */ /* 0x000fe200078e00ff */
[----:B------:R-:W-:Y:S01]  /*106c0*/  PRMT R66, R103, 0x5432, R66 ;  /* 0x0000543267427816 */ /* 0x000fe20000000042 */
[----:B------:R-:W-:Y:S01]  /*106d0*/  IMAD.U32 R104, R87, 0x10000, RZ ;  /* 0x0001000057687824 */ /* 0x000fe200078e00ff */
[----:B------:R-:W-:-:S02]  /*106e0*/  LOP3.LUT R92, R92, 0xffff0000, RZ, 0xc0, !PT ;  /* 0xffff00005c5c7812 */ /* 0x000fc400078ec0ff */
[----:B------:R-:W-:Y:S02]  /*106f0*/  LOP3.LUT R91, R91, 0xffff0000, RZ, 0xc0, !PT ;  /* 0xffff00005b5b7812 */ /* 0x000fe400078ec0ff */
[----:B--2---:R-:W-:-:S04]  /*10700*/  LEA.HI R20, R3, R77, RZ, 0x1d ;  /* 0x0000004d03147211 */ /* 0x004fc800078fe8ff */
[----:B------:R-:W-:Y:S01]  /*10710*/  SHF.R.S32.HI R76, RZ, 0x1f, R20 ;  /* 0x0000001fff4c7819 */ /* 0x000fe20000011414 */
[----:B---3--:R-:W0:Y:S03]  /*10720*/  LDS.128 R80, [R127] ;  /* 0x000000007f507984 */ /* 0x008e260000000c00 */
[----:B------:R-:W-:Y:S01]  /*10730*/  LEA.HI R76, R76, R20, RZ, 0x3 ;  /* 0x000000144c4c7211 */ /* 0x000fe200078f18ff */
[----:B------:R-:W-:-:S04]  /*10740*/  IMAD.SHL.U32 R20, R20, 0x8, RZ ;  /* 0x0000000814147824 */ /* 0x000fc800078e00ff */
[----:B------:R-:W-:Y:S01]  /*10750*/  IMAD.SHL.U32 R76, R76, 0x400, RZ ;  /* 0x000004004c4c7824 */ /* 0x000fe200078e00ff */
[----:B-----5:R-:W-:-:S04]  /*10760*/  LOP3.LUT R20, R126, 0x38, R20, 0xf8, !PT ;  /* 0x000000387e147812 */ /* 0x020fc800078ef814 */
[----:B------:R-:W-:Y:S02]  /*10770*/  LOP3.LUT R20, R20, R125, RZ, 0x3c, !PT ;  /* 0x0000007d14147212 */ /* 0x000fe400078e3cff */
[----:B------:R-:W-:-:S04]  /*10780*/  LOP3.LUT R76, R76, 0x7fffe000, RZ, 0xc0, !PT ;  /* 0x7fffe0004c4c7812 */ /* 0x000fc800078ec0ff */
[----:B------:R-:W-:-:S05]  /*10790*/  IADD3 R20, R20, R76, R124 ;  /* 0x0000004c14147210 */ /* 0x000fca0007ffe07c */
[----:B------:R-:W-:-:S05]  /*107a0*/  IMAD R20, R20, 0x2, R17 ;  /* 0x0000000214147824 */ /* 0x000fca00078e0211 */
[----:B------:R-:W1:Y:S01]  /*107b0*/  LDS.128 R76, [R20+0x10400] ;  /* 0x01040000144c7984 */ /* 0x000e620000000c00 */
[C---:B0-----:R-:W-:Y:S01]  /*107c0*/  IMAD.U32 R64, R80.reuse, 0x10000, RZ ;  /* 0x0001000050407824 */ /* 0x041fe200078e00ff */
[----:B------:R-:W-:Y:S01]  /*107d0*/  LOP3.LUT R80, R80, 0xffff0000, RZ, 0xc0, !PT ;  /* 0xffff000050507812 */ /* 0x000fe200078ec0ff */
[----:B-1----:R-:W-:Y:S02]  /*107e0*/  IMAD.U32 R59, R76, 0x10000, RZ ;  /* 0x000100004c3b7824 */ /* 0x002fe400078e00ff */
[C---:B------:R-:W-:Y:S01]  /*107f0*/  IMAD.U32 R102, R77.reuse, 0x10000, RZ ;  /* 0x000100004d667824 */ /* 0x040fe200078e00ff */
[----:B------:R-:W-:Y:S01]  /*10800*/  LOP3.LUT R77, R77, 0xffff0000, RZ, 0xc0, !PT ;  /* 0xffff00004d4d7812 */ /* 0x000fe200078ec0ff */
[CC--:B------:R-:W-:Y:S01]  /*10810*/  FMUL.FTZ R65, R59.reuse, R57.reuse ;  /* 0x000000393b417220 */ /* 0x0c0fe20000410000 */
[-C--:B------:R-:W-:Y:S01]  /*10820*/  FMUL.FTZ R59, R59, R88.reuse ;  /* 0x000000583b3b7220 */ /* 0x080fe20000410000 */
[C---:B------:R-:W-:Y:S01]  /*10830*/  IMAD.U32 R103, R79.reuse, 0x10000, RZ ;  /* 0x000100004f677824 */ /* 0x040fe200078e00ff */
[----:B------:R-:W-:Y:S01]  /*10840*/  LOP3.LUT R79, R79, 0xffff0000, RZ, 0xc0, !PT ;  /* 0xffff00004f4f7812 */ /* 0x000fe200078ec0ff */
[C---:B------:R-:W-:Y:S01]  /*10850*/  FFMA.FTZ R88, R64.reuse, R88, -R65 ;  /* 0x0000005840587223 */ /* 0x040fe20000010841 */
[----:B------:R-:W-:Y:S01]  /*10860*/  FFMA.FTZ R64, R64, R57, R59 ;  /* 0x0000003940407223 */ /* 0x000fe2000001003b */
[----:B------:R-:W-:-:S02]  /*10870*/  IMAD.U32 R65, R81, 0x10000, RZ ;  /* 0x0001000051417824 */ /* 0x000fc400078e00ff */
[----:B------:R-:W-:Y:S01]  /*10880*/  FMUL.FTZ R57, R102, R67 ;  /* 0x0000004366397220 */ /* 0x000fe20000410000 */
[----:B------:R-:W-:Y:S01]  /*10890*/  IMAD.U32 R59, R90, 0x10000, RZ ;  /* 0x000100005a3b7824 */ /* 0x000fe200078e00ff */
[----:B------:R-:W-:-:S03]  /*108a0*/  LOP3.LUT R81, R81, 0xffff0000, RZ, 0xc0, !PT ;  /* 0xffff000051517812 */ /* 0x000fc600078ec0ff */
[-C--:B------:R-:W-:Y:S01]  /*108b0*/  FFMA.FTZ R57, R65, R59.reuse, -R57 ;  /* 0x0000003b41397223 */ /* 0x080fe20000010839 */
[----:B------:R-:W-:Y:S01]  /*108c0*/  FMUL.FTZ R59, R102, R59 ;  /* 0x0000003b663b7220 */ /* 0x000fe20000410000 */
[C---:B------:R-:W-:Y:S01]  /*108d0*/  IMAD.U32 R102, R83.reuse, 0x10000, RZ ;  /* 0x0001000053667824 */ /* 0x040fe200078e00ff */
[----:B------:R-:W-:Y:S02]  /*108e0*/  LOP3.LUT R83, R83, 0xffff0000, RZ, 0xc0, !PT ;  /* 0xffff000053537812 */ /* 0x000fe400078ec0ff */
[----:B------:R-:W-:Y:S01]  /*108f0*/  FFMA.FTZ R65, R65, R67, R59 ;  /* 0x0000004341417223 */ /* 0x000fe2000001003b */
[C---:B------:R-:W-:Y:S01]  /*10900*/  IMAD.U32 R67, R58.reuse, 0x10000, RZ ;  /* 0x000100003a437824 */ /* 0x040fe200078e00ff */
[----:B------:R-:W-:-:S03]  /*10910*/  LOP3.LUT R58, R58, 0xffff0000, RZ, 0xc0, !PT ;  /* 0xffff00003a3a7812 */ /* 0x000fc600078ec0ff */
[C---:B------:R-:W-:Y:S01]  /*10920*/  FMUL.FTZ R59, R103.reuse, R67 ;  /* 0x00000043673b7220 */ /* 0x040fe20000410000 */
[----:B------:R-:W-:-:S03]  /*10930*/  FMUL.FTZ R103, R103, R104 ;  /* 0x0000006867677220 */ /* 0x000fc60000410000 */
[C---:B------:R-:W-:Y:S01]  /*10940*/  FFMA.FTZ R59, R102.reuse, R104, -R59 ;  /* 0x00000068663b7223 */ /* 0x040fe2000001083b */
[----:B------:R-:W-:Y:S01]  /*10950*/  FFMA.FTZ R67, R102, R67, R103 ;  /* 0x0000004366437223 */ /* 0x000fe20000010067 */
[----:B------:R-:W-:-:S05]  /*10960*/  LOP3.LUT R102, R76, 0xffff0000, RZ, 0xc0, !PT ;  /* 0xffff00004c667812 */ /* 0x000fca00078ec0ff */
[----:B------:R-:W-:-:S04]  /*10970*/  FMUL.FTZ R76, R102, R92 ;  /* 0x0000005c664c7220 */ /* 0x000fc80000410000 */
[-C--:B------:R-:W-:Y:S01]  /*10980*/  FFMA.FTZ R76, R80, R91.reuse, -R76 ;  /* 0x0000005b504c7223 */ /* 0x080fe2000001084c */
[----:B------:R-:W-:Y:S01]  /*10990*/  FMUL.FTZ R91, R102, R91 ;  /* 0x0000005b665b7220 */ /* 0x000fe20000410000 */
[C---:B------:R-:W-:Y:S01]  /*109a0*/  IMAD.U32 R102, R78.reuse, 0x10000, RZ ;  /* 0x000100004e667824 */ /* 0x040fe200078e00ff */
[----:B------:R-:W-:Y:S02]  /*109b0*/  LOP3.LUT R78, R78, 0xffff0000, RZ, 0xc0, !PT ;  /* 0xffff00004e4e7812 */ /* 0x000fe400078ec0ff */
[----:B------:R-:W-:Y:S01]  /*109c0*/  FFMA.FTZ R80, R80, R92, R91 ;  /* 0x0000005c50507223 */ /* 0x000fe2000001005b */
[----:B------:R-:W-:Y:S01]  /*109d0*/  LOP3.LUT R91, R89, 0xffff0000, RZ, 0xc0, !PT ;  /* 0xffff0000595b7812 */ /* 0x000fe200078ec0ff */
[----:B------:R-:W-:Y:S01]  /*109e0*/  IMAD.U32 R92, R66, 0x10000, RZ ;  /* 0x00010000425c7824 */ /* 0x000fe200078e00ff */
[----:B------:R-:W-:Y:S02]  /*109f0*/  LOP3.LUT R89, R90, 0xffff0000, RZ, 0xc0, !PT ;  /* 0xffff00005a597812 */ /* 0x000fe400078ec0ff */
[----:B------:R-:W-:Y:S01]  /*10a00*/  F2FP.BF16.F32.PACK_AB R64, R80, R64 ;  /* 0x000000405040723e */ /* 0x000fe200000010ff */
[----:B------:R-:W-:-:S02]  /*10a10*/  FMUL.FTZ R90, R77, R91 ;  /* 0x0000005b4d5a7220 */ /* 0x000fc40000410000 */
[-C--:B------:R-:W-:Y:S02]  /*10a20*/  FMUL.FTZ R77, R77, R89.reuse ;  /* 0x000000594d4d7220 */ /* 0x080fe40000410000 */
[C---:B------:R-:W-:Y:S02]  /*10a30*/  FFMA.FTZ R89, R81.reuse, R89, -R90 ;  /* 0x0000005951597223 */ /* 0x040fe4000001085a */
[----:B------:R-:W-:Y:S01]  /*10a40*/  FFMA.FTZ R90, R81, R91, R77 ;  /* 0x0000005b515a7223 */ /* 0x000fe2000001004d */
[----:B------:R-:W-:Y:S02]  /*10a50*/  IMAD.U32 R91, R82, 0x10000, RZ ;  /* 0x00010000525b7824 */ /* 0x000fe400078e00ff */
[----:B------:R-:W-:Y:S01]  /*10a60*/  FMUL.FTZ R81, R102, R92 ;  /* 0x0000005c66517220 */ /* 0x000fe20000410000 */
[C---:B------:R-:W-:Y:S01]  /*10a70*/  IMAD.U32 R77, R56.reuse, 0x10000, RZ ;  /* 0x00010000384d7824 */ /* 0x040fe200078e00ff */
[----:B------:R-:W-:Y:S02]  /*10a80*/  LOP3.LUT R56, R56, 0xffff0000, RZ, 0xc0, !PT ;  /* 0xffff000038387812 */ /* 0x000fe400078ec0ff */
[----:B------:R-:W-:Y:S01]  /*10a90*/  LOP3.LUT R82, R82, 0xffff0000, RZ, 0xc0, !PT ;  /* 0xffff000052527812 */ /* 0x000fe200078ec0ff */
[-C--:B------:R-:W-:Y:S01]  /*10aa0*/  FFMA.FTZ R81, R91, R77.reuse, -R81 ;  /* 0x0000004d5b517223 */ /* 0x080fe20000010851 */
[----:B------:R-:W-:Y:S01]  /*10ab0*/  FMUL.FTZ R77, R102, R77 ;  /* 0x0000004d664d7220 */ /* 0x000fe20000410000 */
[----:B------:R-:W-:-:S02]  /*10ac0*/  F2FP.BF16.F32.PACK_AB R57, R89, R57 ;  /* 0x000000395939723e */ /* 0x000fc400000010ff */
[----:B------:R-:W-:Y:S01]  /*10ad0*/  F2FP.BF16.F32.PACK_AB R65, R90, R65 ;  /* 0x000000415a41723e */ /* 0x000fe200000010ff */
[----:B------:R-:W-:Y:S01]  /*10ae0*/  FFMA.FTZ R77, R91, R92, R77 ;  /* 0x0000005c5b4d7223 */ /* 0x000fe2000001004d */
[----:B------:R-:W-:-:S05]  /*10af0*/  LOP3.LUT R91, R66, 0xffff0000, RZ, 0xc0, !PT ;  /* 0xffff0000425b7812 */ /* 0x000fca00078ec0ff */
[C---:B------:R-:W-:Y:S01]  /*10b00*/  FMUL.FTZ R66, R78.reuse, R91 ;  /* 0x0000005b4e427220 */ /* 0x040fe20000410000 */
[----:B------:R-:W-:-:S03]  /*10b10*/  FMUL.FTZ R78, R78, R56 ;  /* 0x000000384e4e7220 */ /* 0x000fc60000410000 */
[C---:B------:R-:W-:Y:S01]  /*10b20*/  FFMA.FTZ R66, R82.reuse, R56, -R66 ;  /* 0x0000003852427223 */ /* 0x040fe20000010842 */
[----:B------:R-:W-:Y:S01]  /*10b30*/  FFMA.FTZ R78, R82, R91, R78 ;  /* 0x0000005b524e7223 */ /* 0x000fe2000001004e */
[----:B------:R-:W-:Y:S01]  /*10b40*/  LOP3.LUT R82, R87, 0xffff0000, RZ, 0xc0, !PT ;  /* 0xffff000057527812 */ /* 0x000fe200078ec0ff */
[----:B------:R-:W-:-:S04]  /*10b50*/  FMUL.FTZ R56, R79, R58 ;  /* 0x0000003a4f387220 */ /* 0x000fc80000410000 */
[-C--:B------:R-:W-:Y:S01]  /*10b60*/  FMUL.FTZ R79, R79, R82.reuse ;  /* 0x000000524f4f7220 */ /* 0x080fe20000410000 */
[C---:B------:R-:W-:Y:S01]  /*10b70*/  FFMA.FTZ R82, R83.reuse, R82, -R56 ;  /* 0x0000005253527223 */ /* 0x040fe20000010838 */
[----:B------:R-:W-:Y:S02]  /*10b80*/  F2FP.BF16.F32.PACK_AB R56, R76, R88 ;  /* 0x000000584c38723e */ /* 0x000fe400000010ff */
[----:B------:R-:W-:Y:S01]  /*10b90*/  FFMA.FTZ R79, R83, R58, R79 ;  /* 0x0000003a534f7223 */ /* 0x000fe2000001004f */
[----:B------:R-:W-:Y:S02]  /*10ba0*/  F2FP.BF16.F32.PACK_AB R58, R66, R81 ;  /* 0x00000051423a723e */ /* 0x000fe400000010ff */
[----:B------:R-:W-:Y:S02]  /*10bb0*/  F2FP.BF16.F32.PACK_AB R59, R82, R59 ;  /* 0x0000003b523b723e */ /* 0x000fe400000010ff */
[----:B------:R-:W-:Y:S02]  /*10bc0*/  F2FP.BF16.F32.PACK_AB R66, R78, R77 ;  /* 0x0000004d4e42723e */ /* 0x000fe400000010ff */
[----:B------:R-:W-:Y:S01]  /*10bd0*/  F2FP.BF16.F32.PACK_AB R67, R79, R67 ;  /* 0x000000434f43723e */ /* 0x000fe200000010ff */
[----:B------:R0:W-:Y:S04]  /*10be0*/  STS.128 [R127], R56 ;  /* 0x000000387f007388 */ /* 0x0001e80000000c00 */
[----:B------:R0:W-:Y:S02]  /*10bf0*/  STS.128 [R20+0x10400], R64 ;  /* 0x0104004014007388 */ /* 0x0001e40000000c00 */
.L_x_1724:
[----:B------:R-:W-:Y:S05]  /*10c00*/  BSYNC B2 ;  /* 0x0000000000027941 */ /* 0x000fea0003800000 */
.L_x_1723:
[----:B------:R-:W-:-:S13]  /*10c10*/  ISETP.GE.AND P0, PT, R203, R3, PT ;  /* 0x00000003cb00720c */ /* 0x000fda0003f06270 */
[----:B------:R-:W-:Y:S05]  /*10c20*/  @P0 BRA `(.L_x_1722) ;  /* 0x0000000400a00947 */ /* 0x000fea0003800000 */
[----:B0-----:R-:W2:Y:S04]  /*10c30*/  LDL R20, [R1+0xa4] ;  /* 0x0000a40001147983 */ /* 0x001ea80000100800 */
[----:B------:R-:W3:Y:S01]  /*10c40*/  LDL R89, [R1+0xc4] ;  /* 0x0000c40001597983 */ /* 0x000ee20000100800 */
[----:B------:R-:W-:Y:S02]  /*10c50*/  SHF.R.U64 R78, R60, 0x10, R61 ;  /* 0x000000103c4e7819 */ /* 0x000fe4000000123d */
[----:B------:R-:W-:Y:S02]  /*10c60*/  SHF.R.U64 R79, R68, 0x10, R69 ;  /* 0x00000010444f7819 */ /* 0x000fe40000001245 */
[----:B------:R-:W-:Y:S02]  /*10c70*/  PRMT R78, R121, 0x5432, R78 ;  /* 0x00005432794e7816 */ /* 0x000fe4000000004e */
[----:B------:R-:W-:-:S02]  /*10c80*/  PRMT R79, R119, 0x5410, R79 ;  /* 0x00005410774f7816 */ /* 0x000fc4000000004f */
[----:B------:R-:W-:Y:S02]  /*10c90*/  SHF.R.U32.HI R76, RZ, 0x10, R61 ;  /* 0x00000010ff4c7819 */ /* 0x000fe4000001163d */
[----:B------:R-:W-:Y:S01]  /*10ca0*/  SHF.R.U32.HI R82, RZ, 0x10, R69 ;  /* 0x00000010ff527819 */ /* 0x000fe20000011645 */
[----:B------:R-:W-:Y:S01]  /*10cb0*/  IMAD.U32 R81, R79, 0x10000, RZ ;  /* 0x000100004f517824 */ /* 0x000fe200078e00ff */
[----:B------:R-:W-:Y:S02]  /*10cc0*/  PRMT R76, R119, 0x5432, R76 ;  /* 0x00005432774c7816 */ /* 0x000fe4000000004c */
[----:B------:R-:W-:Y:S02]  /*10cd0*/  PRMT R82, R120, 0x5432, R82 ;  /* 0x0000543278527816 */ /* 0x000fe40000000052 */
[----:B------:R-:W-:Y:S02]  /*10ce0*/  SHF.R.U32.HI R80, RZ, 0x10, R71 ;  /* 0x00000010ff507819 */ /* 0x000fe40000011647 */
[----:B------:R-:W-:Y:S01]  /*10cf0*/  LOP3.LUT R79, R79, 0xffff0000, RZ, 0xc0, !PT ;  /* 0xffff00004f4f7812 */ /* 0x000fe200078ec0ff */
[----:B------:R-:W-:Y:S01]  /*10d00*/  IMAD.U32 R69, R82, 0x10000, RZ ;  /* 0x0001000052457824 */ /* 0x000fe200078e00ff */
[----:B------:R-:W-:-:S02]  /*10d10*/  PRMT R80, R118, 0x5432, R80 ;  /* 0x0000543276507816 */ /* 0x000fc40000000050 */
[----:B------:R-:W-:Y:S02]  /*10d20*/  SHF.R.U64 R70, R70, 0x10, R71 ;  /* 0x0000001046467819 */ /* 0x000fe40000001247 */
[----:B--2---:R-:W-:-:S04]  /*10d30*/  LEA.HI R3, R3, R20, RZ, 0x1d ;  /* 0x0000001403037211 */ /* 0x004fc800078fe8ff */
[----:B------:R-:W-:Y:S01]  /*10d40*/  SHF.R.S32.HI R20, RZ, 0x1f, R3 ;  /* 0x0000001fff147819 */ /* 0x000fe20000011403 */
[----:B------:R-:W-:Y:S01]  /*10d50*/  IMAD.SHL.U32 R56, R3, 0x8, RZ ;  /* 0x0000000803387824 */ /* 0x000fe200078e00ff */
[----:B---3--:R-:W0:Y:S02]  /*10d60*/  LDS.128 R64, [R89] ;  /* 0x0000000059407984 */ /* 0x008e240000000c00 */
[----:B------:R-:W-:Y:S02]  /*10d70*/  LEA.HI R20, R20, R3, RZ, 0x3 ;  /* 0x0000000314147211 */ /* 0x000fe400078f18ff */
[----:B-----5:R-:W-:-:S03]  /*10d80*/  LOP3.LUT R56, R126, 0x38, R56, 0xf8, !PT ;  /* 0x000000387e387812 */ /* 0x020fc600078ef838 */
[----:B------:R-:W-:Y:S01]  /*10d90*/  IMAD.SHL.U32 R20, R20, 0x400, RZ ;  /* 0x0000040014147824 */ /* 0x000fe200078e00ff */
[----:B------:R-:W-:-:S04]  /*10da0*/  LOP3.LUT R56, R56, R125, RZ, 0x3c, !PT ;  /* 0x0000007d38387212 */ /* 0x000fc800078e3cff */
[----:B------:R-:W-:-:S04]  /*10db0*/  LOP3.LUT R20, R20, 0x7fffe000, RZ, 0xc0, !PT ;  /* 0x7fffe00014147812 */ /* 0x000fc800078ec0ff */
[----:B------:R-:W-:Y:S01]  /*10dc0*/  IADD3 R3, R56, R20, R124 ;  /* 0x0000001438037210 */ /* 0x000fe20007ffe07c */
[C---:B------:R-:W-:Y:S01]  /*10dd0*/  IMAD.U32 R20, R78.reuse, 0x10000, RZ ;  /* 0x000100004e147824 */ /* 0x040fe200078e00ff */
[----:B------:R-:W-:-:S03]  /*10de0*/  LOP3.LUT R78, R78, 0xffff0000, RZ, 0xc0, !PT ;  /* 0xffff00004e4e7812 */ /* 0x000fc600078ec0ff */
[----:B------:R-:W-:-:S05]  /*10df0*/  IMAD R3, R3, 0x2, R17 ;  /* 0x0000000203037824 */ /* 0x000fca00078e0211 */
[----:B------:R-:W1:Y:S01]  /*10e00*/  LDS.128 R56, [R3+0x10400] ;  /* 0x0104000003387984 */ /* 0x000e620000000c00 */
[----:B0-----:R-:W-:Y:S02]  /*10e10*/  IMAD.U32 R60, R64, 0x10000, RZ ;  /* 0x00010000403c7824 */ /* 0x001fe400078e00ff */
[----:B-1----:R-:W-:Y:S02]  /*10e20*/  IMAD.U32 R61, R56, 0x10000, RZ ;  /* 0x00010000383d7824 */ /* 0x002fe400078e00ff */
[C---:B------:R-:W-:Y:S01]  /*10e30*/  IMAD.U32 R87, R59.reuse, 0x10000, RZ ;  /* 0x000100003b577824 */ /* 0x040fe200078e00ff */
[----:B------:R-:W-:Y:S01]  /*10e40*/  LOP3.LUT R59, R59, 0xffff0000, RZ, 0xc0, !PT ;  /* 0xffff00003b3b7812 */ /* 0x000fe200078ec0ff */
[C---:B------:R-:W-:Y:S01]  /*10e50*/  FMUL.FTZ R68, R61.reuse, R20 ;  /* 0x000000143d447220 */ /* 0x040fe20000410000 */
[----:B------:R-:W-:-:S03]  /*10e60*/  FMUL.FTZ R61, R61, R81 ;  /* 0x000000513d3d7220 */ /* 0x000fc60000410000 */
[C---:B------:R-:W-:Y:S01]  /*10e70*/  FFMA.FTZ R81, R60.reuse, R81, -R68 ;  /* 0x000000513c517223 */ /* 0x040fe20000010844 */
[----:B------:R-:W-:Y:S01]  /*10e80*/  FFMA.FTZ R60, R60, R20, R61 ;  /* 0x000000143c3c7223 */ /* 0x000fe2000001003d */
[----:B------:R-:W-:Y:S02]  /*10e90*/  IMAD.U32 R20, R76, 0x10000, RZ ;  /* 0x000100004c147824 */ /* 0x000fe400078e00ff */
[----:B------:R-:W-:Y:S02]  /*10ea0*/  IMAD.U32 R68, R57, 0x10000, RZ ;  /* 0x0001000039447824 */ /* 0x000fe400078e00ff */
[C---:B------:R-:W-:Y:S01]  /*10eb0*/  IMAD.U32 R61, R65.reuse, 0x10000, RZ ;  /* 0x00010000413d7824 */ /* 0x040fe200078e00ff */
[----:B------:R-:W-:Y:S01]  /*10ec0*/  LOP3.LUT R65, R65, 0xffff0000, RZ, 0xc0, !PT ;  /* 0xffff000041417812 */ /* 0x000fe200078ec0ff */
[C---:B------:R-:W-:Y:S01]  /*10ed0*/  FMUL.FTZ R77, R68.reuse, R20 ;  /* 0x00000014444d7220 */ /* 0x040fe20000410000 */
[----:B------:R-:W-:-:S03]  /*10ee0*/  FMUL.FTZ R68, R68, R69 ;  /* 0x0000004544447220 */ /* 0x000fc60000410000 */
[C---:B------:R-:W-:Y:S01]  /*10ef0*/  FFMA.FTZ R69, R61.reuse, R69, -R77 ;  /* 0x000000453d457223 */ /* 0x040fe2000001084d */
[--C-:B------:R-:W-:Y:S01]  /*10f00*/  SHF.R.U32.HI R77, RZ, 0x10, R63.reuse ;  /* 0x00000010ff4d7819 */ /* 0x100fe2000001163f */
[----:B------:R-:W-:Y:S01]  /*10f10*/  FFMA.FTZ R61, R61, R20, R68 ;  /* 0x000000143d3d7223 */ /* 0x000fe20000010044 */
[----:B------:R-:W-:Y:S01]  /*10f20*/  IMAD.U32 R68, R80, 0x10000, RZ ;  /* 0x0001000050447824 */ /* 0x000fe200078e00ff */
[----:B------:R-:W-:Y:S01]  /*10f30*/  SHF.R.U64 R63, R62, 0x10, R63 ;  /* 0x000000103e3f7819 */ /* 0x000fe2000000123f */
[----:B------:R-:W-:Y:S01]  /*10f40*/  IMAD.U32 R20, R67, 0x10000, RZ ;  /* 0x0001000043147824 */ /* 0x000fe200078e00ff */
[----:B------:R-:W-:Y:S02]  /*10f50*/  PRMT R77, R118, 0x5410, R77 ;  /* 0x00005410764d7816 */ /* 0x000fe4000000004d */
[----:B------:R-:W-:Y:S01]  /*10f60*/  LOP3.LUT R62, R76, 0xffff0000, RZ, 0xc0, !PT ;  /* 0xffff00004c3e7812 */ /* 0x000fe200078ec0ff */
[----:B------:R-:W-:Y:S01]  /*10f70*/  IMAD.U32 R76, R58, 0x10000, RZ ;  /* 0x000100003a4c7824 */ /* 0x000fe200078e00ff */
[----:B------:R-:W-:Y:S01]  /*10f80*/  LOP3.LUT R80, R80, 0xffff0000, RZ, 0xc0, !PT ;  /* 0xffff000050507812 */ /* 0x000fe200078ec0ff */
[----:B------:R-:W-:Y:S01]  /*10f90*/  IMAD.U32 R83, R77, 0x10000, RZ ;  /* 0x000100004d537824 */ /* 0x000fe200078e00ff */
[----:B------:R-:W-:-:S03]  /*10fa0*/  LOP3.LUT R67, R67, 0xffff0000, RZ, 0xc0, !PT ;  /* 0xffff000043437812 */ /* 0x000fc600078ec0ff */
[C---:B------:R-:W-:Y:S01]  /*10fb0*/  FMUL.FTZ R88, R87.reuse, R83 ;  /* 0x0000005357587220 */ /* 0x040fe20000410000 */
[----:B------:R-:W-:-:S03]  /*10fc0*/  FMUL.FTZ R87, R87, R68 ;  /* 0x0000004457577220 */ /* 0x000fc60000410000 */
[C---:B------:R-:W-:Y:S01]  /*10fd0*/  FFMA.FTZ R68, R20.reuse, R68, -R88 ;  /* 0x0000004414447223 */ /* 0x040fe20000010858 */
[----:B------:R-:W-:Y:S01]  /*10fe0*/  FFMA.FTZ R20, R20, R83, R87 ;  /* 0x0000005314147223 */ /* 0x000fe20000010057 */
[----:B------:R-:W-:Y:S02]  /*10ff0*/  LOP3.LUT R83, R56, 0xffff0000, RZ, 0xc0, !PT ;  /* 0xffff000038537812 */ /* 0x000fe400078ec0ff */
[----:B------:R-:W-:-:S03]  /*11000*/  LOP3.LUT R56, R64, 0xffff0000, RZ, 0xc0, !PT ;  /* 0xffff000040387812 */ /* 0x000fc600078ec0ff */
[C---:B------:R-:W-:Y:S01]  /*11010*/  FMUL.FTZ R64, R83.reuse, R78 ;  /* 0x0000004e53407220 */ /* 0x040fe20000410000 */
[----:B------:R-:W-:-:S03]  /*11020*/  FMUL.FTZ R83, R83, R79 ;  /* 0x0000004f53537220 */ /* 0x000fc60000410000 */
[C---:B------:R-:W-:Y:S01]  /*11030*/  FFMA.FTZ R64, R56.reuse, R79, -R64 ;  /* 0x0000004f38407223 */ /* 0x040fe20000010840 */
[----:B------:R-:W-:Y:S01]  /*11040*/  FFMA.FTZ R83, R56, R78, R83 ;  /* 0x0000004e38537223 */ /* 0x000fe20000010053 */
[----:B------:R-:W-:Y:S02]  /*11050*/  LOP3.LUT R56, R57, 0xffff0000, RZ, 0xc0, !PT ;  /* 0xffff000039387812 */ /* 0x000fe400078ec0ff */
[----:B------:R-:W-:Y:S02]  /*11060*/  LOP3.LUT R57, R82, 0xffff0000, RZ, 0xc0, !PT ;  /* 0xffff000052397812 */ /* 0x000fe400078ec0ff */
[----:B------:R-:W-:Y:S01]  /*11070*/  F2FP.BF16.F32.PACK_AB R60, R83, R60 ;  /* 0x0000003c533c723e */ /* 0x000fe200000010ff */
[C---:B------:R-:W-:Y:S02]  /*11080*/  FMUL.FTZ R71, R56.reuse, R62 ;  /* 0x0000003e38477220 */ /* 0x040fe40000410000 */
[-C--:B------:R-:W-:Y:S02]  /*11090*/  FMUL.FTZ R56, R56, R57.reuse ;  /* 0x0000003938387220 */ /* 0x080fe40000410000 */
[----:B------:R-:W-:-:S02]  /*110a0*/  FFMA.FTZ R57, R65, R57, -R71 ;  /* 0x0000003941397223 */ /* 0x000fc40000010847 */
[----:B------:R-:W-:Y:S01]  /*110b0*/  FFMA.FTZ R62, R65, R62, R56 ;  /* 0x0000003e413e7223 */ /* 0x000fe20000010038 */
[C---:B------:R-:W-:Y:S01]  /*110c0*/  PRMT R65, R117.reuse, 0x5410, R63 ;  /* 0x0000541075417816 */ /* 0x040fe2000000003f */
[----:B------:R-:W-:Y:S01]  /*110d0*/  IMAD.U32 R63, R66, 0x10000, RZ ;  /* 0x00010000423f7824 */ /* 0x000fe200078e00ff */
[----:B------:R-:W-:Y:S02]  /*110e0*/  PRMT R56, R117, 0x5432, R70 ;  /* 0x0000543275387816 */ /* 0x000fe40000000046 */
[----:B------:R-:W-:Y:S01]  /*110f0*/  F2FP.BF16.F32.PACK_AB R61, R62, R61 ;  /* 0x0000003d3e3d723e */ /* 0x000fe200000010ff */
[----:B------:R-:W-:Y:S01]  /*11100*/  IMAD.U32 R71, R65, 0x10000, RZ ;  /* 0x0001000041477824 */ /* 0x000fe200078e00ff */
[----:B------:R-:W-:Y:S01]  /*11110*/  F2FP.BF16.F32.PACK_AB R57, R57, R69 ;  /* 0x000000453939723e */ /* 0x000fe200000010ff */
[----:B------:R-:W-:Y:S02]  /*11120*/  IMAD.U32 R70, R56, 0x10000, RZ ;  /* 0x0001000038467824 */ /* 0x000fe400078e00ff */
[----:B------:R-:W-:-:S02]  /*11130*/  FMUL.FTZ R78, R76, R71 ;  /* 0x000000474c4e7220 */ /* 0x000fc40000410000 */
[-C--:B------:R-:W-:Y:S02]  /*11140*/  FMUL.FTZ R76, R76, R70.reuse ;  /* 0x000000464c4c7220 */ /* 0x080fe40000410000 */
[C---:B------:R-:W-:Y:S02]  /*11150*/  FFMA.FTZ R70, R63.reuse, R70, -R78 ;  /* 0x000000463f467223 */ /* 0x040fe4000001084e */
[----:B------:R-:W-:Y:S01]  /*11160*/  FFMA.FTZ R63, R63, R71, R76 ;  /* 0x000000473f3f7223 */ /* 0x000fe2000001004c */
[----:B------:R-:W-:Y:S02]  /*11170*/  LOP3.LUT R71, R56, 0xffff0000, RZ, 0xc0, !PT ;  /* 0xffff000038477812 */ /* 0x000fe400078ec0ff */
[----:B------:R-:W-:Y:S02]  /*11180*/  LOP3.LUT R56, R65, 0xffff0000, RZ, 0xc0, !PT ;  /* 0xffff000041387812 */ /* 0x000fe400078ec0ff */
[----:B------:R-:W-:Y:S02]  /*11190*/  LOP3.LUT R76, R58, 0xffff0000, RZ, 0xc0, !PT ;  /* 0xffff00003a4c7812 */ /* 0x000fe400078ec0ff */
[----:B------:R-:W-:-:S03]  /*111a0*/  LOP3.LUT R65, R66, 0xffff0000, RZ, 0xc0, !PT ;  /* 0xffff000042417812 */ /* 0x000fc600078ec0ff */
[C---:B------:R-:W-:Y:S01]  /*111b0*/  FMUL.FTZ R58, R76.reuse, R56 ;  /* 0x000000384c3a7220 */ /* 0x040fe20000410000 */
[----:B------:R-:W-:-:S03]  /*111c0*/  FMUL.FTZ R66, R76, R71 ;  /* 0x000000474c427220 */ /* 0x000fc60000410000 */
[C---:B------:R-:W-:Y:S01]  /*111d0*/  FFMA.FTZ R58, R65.reuse, R71, -R58 ;  /* 0x00000047413a7223 */ /* 0x040fe2000001083a */
[----:B------:R-:W-:Y:S01]  /*111e0*/  FFMA.FTZ R65, R65, R56, R66 ;  /* 0x0000003841417223 */ /* 0x000fe20000010042 */
[----:B------:R-:W-:Y:S01]  /*111f0*/  LOP3.LUT R66, R77, 0xffff0000, RZ, 0xc0, !PT ;  /* 0xffff00004d427812 */ /* 0x000fe200078ec0ff */
[C---:B------:R-:W-:Y:S02]  /*11200*/  FMUL.FTZ R71, R59.reuse, R80 ;  /* 0x000000503b477220 */ /* 0x040fe40000410000 */
[----:B------:R-:W-:Y:S02]  /*11210*/  F2FP.BF16.F32.PACK_AB R58, R58, R70 ;  /* 0x000000463a3a723e */ /* 0x000fe400000010ff */
[-C--:B------:R-:W-:Y:S01]  /*11220*/  FMUL.FTZ R56, R59, R66.reuse ;  /* 0x000000423b387220 */ /* 0x080fe20000410000 */
[----:B------:R-:W-:Y:S01]  /*11230*/  FFMA.FTZ R66, R67, R66, R71 ;  /* 0x0000004243427223 */ /* 0x000fe20000010047 */
[----:B------:R-:W-:Y:S02]  /*11240*/  F2FP.BF16.F32.PACK_AB R62, R65, R63 ;  /* 0x0000003f413e723e */ /* 0x000fe400000010ff */
[----:B------:R-:W-:Y:S01]  /*11250*/  FFMA.FTZ R59, R67, R80, -R56 ;  /* 0x00000050433b7223 */ /* 0x000fe20000010838 */
[----:B------:R-:W-:-:S02]  /*11260*/  F2FP.BF16.F32.PACK_AB R56, R64, R81 ;  /* 0x000000514038723e */ /* 0x000fc400000010ff */
[----:B------:R-:W-:Y:S02]  /*11270*/  F2FP.BF16.F32.PACK_AB R63, R66, R20 ;  /* 0x00000014423f723e */ /* 0x000fe400000010ff */
[----:B------:R-:W-:-:S05]  /*11280*/  F2FP.BF16.F32.PACK_AB R59, R59, R68 ;  /* 0x000000443b3b723e */ /* 0x000fca00000010ff */
[----:B------:R1:W-:Y:S04]  /*11290*/  STS.128 [R89], R56 ;  /* 0x0000003859007388 */ /* 0x0003e80000000c00 */
[----:B------:R1:W-:Y:S02]  /*112a0*/  STS.128 [R3+0x10400], R60 ;  /* 0x0104003c03007388 */ /* 0x0003e40000000c00 */
.L_x_1722:
[----:B------:R-:W-:Y:S05]  /*112b0*/  BSYNC B1 ;  /* 0x0000000000017941 */ /* 0x000fea0003800000 */
.L_x_1721:
[----:B-1----:R-:W2:Y:S01]  /*112c0*/  LDL R3, [R1+0xc8] ;  /* 0x0000c80001037983 */ /* 0x002ea20000100800 */
[----:B------:R-:W-:Y:S01]  /*112d0*/  BSSY B1, `(.L_x_1725) ;  /* 0x00000dd000017945 */ /* 0x000fe20003800000 */
[----:B--2---:R-:W-:-:S13]  /*112e0*/  ISETP.GE.AND P0, PT, R3, R0, PT ;  /* 0x000000000300720c */ /* 0x004fda0003f06270 */
[----:B------:R-:W-:Y:S05]  /*112f0*/  @P0 BRA `(.L_x_1726) ;  /* 0x0000000c00680947 */ /* 0x000fea0003800000 */
[----:B------:R1:W5:Y:S01]  /*11300*/  LDL R81, [R1+0x60] ;  /* 0x0000600001517983 */ /* 0x0003620000100800 */
[----:B------:R-:W2:Y:S03]  /*11310*/  LDC R3, c[0x0][0x3f4] ;  /* 0x0000fd00ff037b82 */ /* 0x000ea60000000800 */
[----:B------:R1:W5:Y:S04]  /*11320*/  LDL R80, [R1+0xcc] ;  /* 0x0000cc0001507983 */ /* 0x0003680000100800 */
[----:B------:R1:W5:Y:S01]  /*11330*/  LDL R79, [R1+0x6c] ;  /* 0x00006c00014f7983 */ /* 0x0003620000100800 */
[----:B------:R-:W-:Y:S01]  /*11340*/  BSSY B2, `(.L_x_1727) ;  /* 0x000006c000027945 */ /* 0x000fe20003800000 */
[----:B--2---:R-:W-:-:S02]  /*11350*/  ISETP.GE.AND P0, PT, R18, R3, PT ;  /* 0x000000031200720c */ /* 0x004fc40003f06270 */
[----:B------:R-:W-:-:S11]  /*11360*/  ISETP.GE.AND P1, PT, R203, R3, PT ;  /* 0x00000003cb00720c */ /* 0x000fd60003f26270 */
[----:B-1----:R-:W-:Y:S05]  /*11370*/  @P0 BRA `(.L_x_1728) ;  /* 0x0000000400a00947 */ /* 0x002fea0003800000 */
[----:B0-----:R-:W2:Y:S04]  /*11380*/  LDL R20, [R1+0x84] ;  /* 0x0000840001147983 */ /* 0x001ea80000100800 */
[----:B------:R-:W3:Y:S01]  /*11390*/  LDL R82, [R1+0xc0] ;  /* 0x0000c00001527983 */ /* 0x000ee20000100800 */
[----:B------:R-:W-:Y:S02]  /*113a0*/  SHF.R.U64 R40, R40, 0x10, R41 ;  /* 0x0000001028287819 */ /* 0x000fe40000001229 */
[----:B------:R-:W-:Y:S02]  /*113b0*/  SHF.R.U64 R48, R48, 0x10, R49 ;  /* 0x0000001030307819 */ /* 0x000fe40000001231 */
[----:B------:R-:W-:Y:S02]  /*113c0*/  PRMT R40, R116, 0x5410, R40 ;  /* 0x0000541074287816 */ /* 0x000fe40000000028 */
[----:B------:R-:W-:-:S02]  /*113d0*/  PRMT R48, R114, 0x5410, R48 ;  /* 0x0000541072307816 */ /* 0x000fc40000000030 */
[----:B------:R-:W-:Y:S01]  /*113e0*/  SHF.R.U32.HI R41, RZ, 0x10, R41 ;  /* 0x00000010ff297819 */ /* 0x000fe20000011629 */
[----:B------:R-:W-:Y:S01]  /*113f0*/  IMAD.U32 R76, R40, 0x10000, RZ ;  /* 0x00010000284c7824 */ /* 0x000fe200078e00ff */
[----:B------:R-:W-:Y:S01]  /*11400*/  SHF.R.U32.HI R49, RZ, 0x10, R49 ;  /* 0x00000010ff317819 */ /* 0x000fe20000011631 */
[----:B------:R-:W-:Y:S01]  /*11410*/  IMAD.U32 R68, R48, 0x10000, RZ ;  /* 0x0001000030447824 */ /* 0x000fe200078e00ff */
[----:B------:R-:W-:Y:S02]  /*11420*/  PRMT R41, R116, 0x5432, R41 ;  /* 0x0000543274297816 */ /* 0x000fe40000000029 */
[----:B------:R-:W-:Y:S02]  /*11430*/  PRMT R49, R114, 0x5432, R49 ;  /* 0x0000543272317816 */ /* 0x000fe40000000031 */
[--C-:B------:R-:W-:Y:S02]  /*11440*/  SHF.R.U64 R42, R42, 0x10, R43.reuse ;  /* 0x000000102a2a7819 */ /* 0x100fe4000000122b */
[----:B------:R-:W-:-:S02]  /*11450*/  SHF.R.U32.HI R43, RZ, 0x10, R43 ;  /* 0x00000010ff2b7819 */ /* 0x000fc4000001162b */
[--C-:B------:R-:W-:Y:S02]  /*11460*/  SHF.R.U64 R50, R50, 0x10, R51.reuse ;  /* 0x0000001032327819 */ /* 0x100fe40000001233 */
[----:B------:R-:W-:Y:S02]  /*11470*/  SHF.R.U32.HI R51, RZ, 0x10, R51 ;  /* 0x00000010ff337819 */ /* 0x000fe40000011633 */
[----:B------:R-:W-:Y:S02]  /*11480*/  PRMT R43, R115, 0x5432, R43 ;  /* 0x00005432732b7816 */ /* 0x000fe4000000002b */
[----:B------:R-:W-:Y:S02]  /*11490*/  PRMT R51, R113, 0x5432, R51 ;  /* 0x0000543271337816 */ /* 0x000fe40000000033 */
[----:B------:R-:W-:Y:S02]  /*114a0*/  LOP3.LUT R40, R40, 0xffff0000, RZ, 0xc0, !PT ;  /* 0xffff000028287812 */ /* 0x000fe400078ec0ff */
[----:B------:R-:W-:-:S02]  /*114b0*/  LOP3.LUT R48, R48, 0xffff0000, RZ, 0xc0, !PT ;  /* 0xffff000030307812 */ /* 0x000fc400078ec0ff */
[----:B------:R-:W-:Y:S02]  /*114c0*/  PRMT R42, R115, 0x5410, R42 ;  /* 0x00005410732a7816 */ /* 0x000fe4000000002a */
[----:B------:R-:W-:Y:S02]  /*114d0*/  PRMT R50, R113, 0x5410, R50 ;  /* 0x0000541071327816 */ /* 0x000fe40000000032 */
[----:B--2---:R-:W-:-:S04]  /*114e0*/  LEA.HI R20, R3, R20, RZ, 0x1d ;  /* 0x0000001403147211 */ /* 0x004fc800078fe8ff */
[----:B------:R-:W-:Y:S01]  /*114f0*/  SHF.R.S32.HI R57, RZ, 0x1f, R20 ;  /* 0x0000001fff397819 */ /* 0x000fe20000011414 */
[----:B------:R-:W-:-:S03]  /*11500*/  IMAD.SHL.U32 R56, R20, 0x8, RZ ;  /* 0x0000000814387824 */ /* 0x000fc600078e00ff */
[----:B------:R-:W-:Y:S02]  /*11510*/  LEA.HI R57, R57, R20, RZ, 0x3 ;  /* 0x0000001439397211 */ /* 0x000fe400078f18ff */
[----:B-----5:R-:W-:-:S03]  /*11520*/  LOP3.LUT R20, R81, 0x38, R56, 0xf8, !PT ;  /* 0x0000003851147812 */ /* 0x020fc600078ef838 */
[----:B------:R-:W-:Y:S01]  /*11530*/  IMAD.SHL.U32 R57, R57, 0x400, RZ ;  /* 0x0000040039397824 */ /* 0x000fe200078e00ff */
[----:B------:R-:W-:-:S04]  /*11540*/  LOP3.LUT R20, R20, R80, RZ, 0x3c, !PT ;  /* 0x0000005014147212 */ /* 0x000fc800078e3cff */
[----:B------:R-:W-:-:S04]  /*11550*/  LOP3.LUT R57, R57, 0x7fffe000, RZ, 0xc0, !PT ;  /* 0x7fffe00039397812 */ /* 0x000fc800078ec0ff */
[----:B------:R-:W-:Y:S02]  /*11560*/  IADD3 R20, R20, R57, R79 ;  /* 0x0000003914147210 */ /* 0x000fe40007ffe04f */
[----:B---3--:R-:W0:Y:S03]  /*11570*/  LDS.128 R56, [R82] ;  /* 0x0000000052387984 */ /* 0x008e260000000c00 */
[----:B------:R-:W-:-:S05]  /*11580*/  IMAD R20, R20, 0x2, R17 ;  /* 0x0000000214147824 */ /* 0x000fca00078e0211 */
[----:B------:R-:W1:Y:S01]  /*11590*/  LDS.128 R60, [R20+0x10400] ;  /* 0x01040000143c7984 */ /* 0x000e620000000c00 */
[C---:B0-----:R-:W-:Y:S01]  /*115a0*/  IMAD.U32 R65, R56.reuse, 0x10000, RZ ;  /* 0x0001000038417824 */ /* 0x041fe200078e00ff */
[C---:B------:R-:W-:Y:S01]  /*115b0*/  LOP3.LUT R69, R59.reuse, 0xffff0000, RZ, 0xc0, !PT ;  /* 0xffff00003b457812 */ /* 0x040fe200078ec0ff */
[----:B------:R-:W-:Y:S01]  /*115c0*/  IMAD.U32 R67, R59, 0x10000, RZ ;  /* 0x000100003b437824 */ /* 0x000fe200078e00ff */
[----:B------:R-:W-:Y:S01]  /*115d0*/  LOP3.LUT R56, R56, 0xffff0000, RZ, 0xc0, !PT ;  /* 0xffff000038387812 */ /* 0x000fe200078ec0ff */
[----:B------:R-:W-:Y:S01]  /*115e0*/  IMAD.U32 R59, R41, 0x10000, RZ ;  /* 0x00010000293b7824 */ /* 0x000fe200078e00ff */
[C---:B------:R-:W-:Y:S01]  /*115f0*/  LOP3.LUT R66, R57.reuse, 0xffff0000, RZ, 0xc0, !PT ;  /* 0xffff000039427812 */ /* 0x040fe200078ec0ff */
[----:B------:R-:W-:Y:S02]  /*11600*/  IMAD.U32 R64, R57, 0x10000, RZ ;  /* 0x0001000039407824 */ /* 0x000fe400078e00ff */
[C---:B-1----:R-:W-:Y:S01]  /*11610*/  IMAD.U32 R70, R60.reuse, 0x10000, RZ ;  /* 0x000100003c467824 */ /* 0x042fe200078e00ff */
[----:B------:R-:W-:Y:S01]  /*11620*/  LOP3.LUT R60, R60, 0xffff0000, RZ, 0xc0, !PT ;  /* 0xffff00003c3c7812 */ /* 0x000fe200078ec0ff */
[C---:B------:R-:W-:Y:S01]  /*11630*/  IMAD.U32 R71, R61.reuse, 0x10000, RZ ;  /* 0x000100003d477824 */ /* 0x040fe200078e00ff */
[----:B------:R-:W-:Y:S01]  /*11640*/  LOP3.LUT R61, R61, 0xffff0000, RZ, 0xc0, !PT ;  /* 0xffff00003d3d7812 */ /* 0x000fe200078ec0ff */
[C---:B------:R-:W-:Y:S01]  /*11650*/  FMUL.FTZ R78, R70.reuse, R76 ;  /* 0x0000004c464e7220 */ /* 0x040fe20000410000 */
[-C--:B------:R-:W-:Y:S01]  /*11660*/  FMUL.FTZ R77, R70, R68.reuse ;  /* 0x00000044464d7220 */ /* 0x080fe20000410000 */
[C---:B------:R-:W-:Y:S01]  /*11670*/  IMAD.U32 R70, R49.reuse, 0x10000, RZ ;  /* 0x0001000031467824 */ /* 0x040fe200078e00ff */
[----:B------:R-:W-:Y:S01]  /*11680*/  LOP3.LUT R49, R49, 0xffff0000, RZ, 0xc0, !PT ;  /* 0xffff000031317812 */ /* 0x000fe200078ec0ff */
[C---:B------:R-:W-:Y:S01]  /*11690*/  FFMA.FTZ R68, R65.reuse, R68, -R78 ;  /* 0x0000004441447223 */ /* 0x040fe2000001084e */
[----:B------:R-:W-:Y:S01]  /*116a0*/  FFMA.FTZ R65, R65, R76, R77 ;  /* 0x0000004c41417223 */ /* 0x000fe2000001004d */
[C---:B------:R-:W-:Y:S01]  /*116b0*/  FMUL.FTZ R76, R71.reuse, R59 ;  /* 0x0000003b474c7220 */ /* 0x040fe20000410000 */
[----:B------:R-:W-:Y:S01]  /*116c0*/  FMUL.FTZ R71, R71, R70 ;  /* 0x0000004647477220 */ /* 0x000fe20000410000 */
[----:B------:R-:W-:-:S02]  /*116d0*/  IMAD.U32 R77, R63, 0x10000, RZ ;  /* 0x000100003f4d7824 */ /* 0x000fc400078e00ff */
[C---:B------:R-:W-:Y:S01]  /*116e0*/  FFMA.FTZ R76, R64.reuse, R70, -R76 ;  /* 0x00000046404c7223 */ /* 0x040fe2000001084c */
[----:B------:R-:W-:Y:S02]  /*116f0*/  IMAD.U32 R70, R43, 0x10000, RZ ;  /* 0x000100002b467824 */ /* 0x000fe400078e00ff */
[----:B------:R-:W-:Y:S01]  /*11700*/  FFMA.FTZ R71, R64, R59, R71 ;  /* 0x0000003b40477223 */ /* 0x000fe20000010047 */
[----:B------:R-:W-:Y:S01]  /*11710*/  IMAD.U32 R59, R51, 0x10000, RZ ;  /* 0x00010000333b7824 */ /* 0x000fe200078e00ff */
[----:B------:R-:W-:Y:S01]  /*11720*/  LOP3.LUT R43, R43, 0xffff0000, RZ, 0xc0, !PT ;  /* 0xffff00002b2b7812 */ /* 0x000fe200078ec0ff */
[C---:B------:R-:W-:Y:S01]  /*11730*/  FMUL.FTZ R64, R77.reuse, R70 ;  /* 0x000000464d407220 */ /* 0x040fe20000410000 */
[----:B------:R-:W-:Y:S02]  /*11740*/  IMAD.U32 R57, R58, 0x10000, RZ ;  /* 0x000100003a397824 */ /* 0x000fe400078e00ff */
[-C--:B------:R-:W-:Y:S01]  /*11750*/  FMUL.FTZ R77, R77, R59.reuse ;  /* 0x0000003b4d4d7220 */ /* 0x080fe20000410000 */
[----:B------:R-:W-:Y:S01]  /*11760*/  LOP3.LUT R51, R51, 0xffff0000, RZ, 0xc0, !PT ;  /* 0xffff000033337812 */ /* 0x000fe200078ec0ff */
[C---:B------:R-:W-:Y:S01]  /*11770*/  FFMA.FTZ R59, R67.reuse, R59, -R64 ;  /* 0x0000003b433b7223 */ /* 0x040fe20000010840 */
[C---:B------:R-:W-:Y:S01]  /*11780*/  FMUL.FTZ R64, R60.reuse, R40 ;  /* 0x000000283c407220 */ /* 0x040fe20000410000 */
[----:B------:R-:W-:Y:S01]  /*11790*/  FMUL.FTZ R60, R60, R48 ;  /* 0x000000303c3c7220 */ /* 0x000fe20000410000 */
[----:B------:R-:W-:Y:S01]  /*117a0*/  FFMA.FTZ R67, R67, R70, R77 ;  /* 0x0000004643437223 */ /* 0x000fe2000001004d */
[----:B------:R-:W-:Y:S01]  /*117b0*/  LOP3.LUT R77, R41, 0xffff0000, RZ, 0xc0, !PT ;  /* 0xffff0000294d7812 */ /* 0x000fe200078ec0ff */
[C---:B------:R-:W-:Y:S01]  /*117c0*/  FFMA.FTZ R64, R56.reuse, R48, -R64 ;  /* 0x0000003038407223 */ /* 0x040fe20000010840 */
[----:B------:R-:W-:Y:S01]  /*117d0*/  FFMA.FTZ R48, R56, R40, R60 ;  /* 0x0000002838307223 */ /* 0x000fe2000001003c */
[----:B------:R-:W-:Y:S01]  /*117e0*/  IMAD.U32 R60, R42, 0x10000, RZ ;  /* 0x000100002a3c7824 */ /* 0x000fe200078e00ff */
[C---:B------:R-:W-:Y:S01]  /*117f0*/  LOP3.LUT R40, R62.reuse, 0xffff0000, RZ, 0xc0, !PT ;  /* 0xffff00003e287812 */ /* 0x040fe200078ec0ff */
[----:B------:R-:W-:Y:S01]  /*11800*/  IMAD.U32 R41, R62, 0x10000, RZ ;  /* 0x000100003e297824 */ /* 0x000fe200078e00ff */
[----:B------:R-:W-:Y:S01]  /*11810*/  LOP3.LUT R62, R63, 0xffff0000, RZ, 0xc0, !PT ;  /* 0xffff00003f3e7812 */ /* 0x000fe200078ec0ff */
[----:B------:R-:W-:Y:S01]  /*11820*/  IMAD.U32 R70, R50, 0x10000, RZ ;  /* 0x0001000032467824 */ /* 0x000fe200078e00ff */
[----:B------:R-:W-:Y:S01]  /*11830*/  LOP3.LUT R42, R42, 0xffff0000, RZ, 0xc0, !PT ;  /* 0xffff00002a2a7812 */ /* 0x000fe200078ec0ff */
[C---:B------:R-:W-:Y:S01]  /*11840*/  FMUL.FTZ R63, R41.reuse, R60 ;  /* 0x0000003c293f7220 */ /* 0x040fe20000410000 */
[----:B------:R-:W-:Y:S01]  /*11850*/  LOP3.LUT R50, R50, 0xffff0000, RZ, 0xc0, !PT ;  /* 0xffff000032327812 */ /* 0x000fe200078ec0ff */
[-C--:B------:R-:W-:Y:S01]  /*11860*/  FMUL.FTZ R41, R41, R70.reuse ;  /* 0x0000004629297220 */ /* 0x080fe20000410000 */
[----:B------:R-:W-:Y:S01]  /*11870*/  LOP3.LUT R58, R58, 0xffff0000, RZ, 0xc0, !PT ;  /* 0xffff00003a3a7812 */ /* 0x000fe200078ec0ff */
[----:B------:R-:W-:Y:S01]  /*11880*/  FFMA.FTZ R63, R57, R70, -R63 ;  /* 0x00000046393f7223 */ /* 0x000fe2000001083f */
[----:B------:R-:W-:Y:S01]  /*11890*/  FMUL.FTZ R56, R61, R77 ;  /* 0x0000004d3d387220 */ /* 0x000fe20000410000 */
[----:B------:R-:W-:Y:S01]  /*118a0*/  FFMA.FTZ R57, R57, R60, R41 ;  /* 0x0000003c39397223 */ /* 0x000fe20000010029 */
[C---:B------:R-:W-:Y:S01]  /*118b0*/  FMUL.FTZ R41, R40.reuse, R42 ;  /* 0x0000002a28297220 */ /* 0x040fe20000410000 */
[-C--:B------:R-:W-:Y:S01]  /*118c0*/  FMUL.FTZ R60, R40, R50.reuse ;  /* 0x00000032283c7220 */ /* 0x080fe20000410000 */
[C---:B------:R-:W-:Y:S01]  /*118d0*/  FMUL.FTZ R40, R62.reuse, R43 ;  /* 0x0000002b3e287220 */ /* 0x040fe20000410000 */
[----:B------:R-:W-:Y:S01]  /*118e0*/  FMUL.FTZ R61, R61, R49 ;  /* 0x000000313d3d7220 */ /* 0x000fe20000410000 */
[----:B------:R-:W-:Y:S01]  /*118f0*/  FMUL.FTZ R62, R62, R51 ;  /* 0x000000333e3e7220 */ /* 0x000fe20000410000 */
[----:B------:R-:W-:Y:S01]  /*11900*/  FFMA.FTZ R56, R66, R49, -R56 ;  /* 0x0000003142387223 */ /* 0x000fe20000010838 */
[----:B------:R-:W-:Y:S01]  /*11910*/  FFMA.FTZ R50, R58, R50, -R41 ;  /* 0x000000323a327223 */ /* 0x000fe20000010829 */
[C---:B------:R-:W-:Y:S01]  /*11920*/  FFMA.FTZ R51, R69.reuse, R51, -R40 ;  /* 0x0000003345337223 */ /* 0x040fe20000010828 */
[----:B------:R-:W-:Y:S01]  /*11930*/  FFMA.FTZ R49, R66, R77, R61 ;  /* 0x0000004d42317223 */ /* 0x000fe2000001003d */
        /* <DEDUP_REMOVED lines=12> */
.L_x_1728:
[----:B------:R-:W-:Y:S05]  /*11a00*/  BSYNC B2 ;  /* 0x0000000000027941 */ /* 0x000fea0003800000 */
.L_x_1727:
[----:B------:R-:W-:Y:S05]  /*11a10*/  @P1 BRA `(.L_x_1726) ;  /* 0x0000000400a01947 */ /* 0x000fea0003800000 */
[----:B01----:R-:W2:Y:S04]  /*11a20*/  LDL R20, [R1+0xa4] ;  /* 0x0000a40001147983 */ /* 0x003ea80000100800 */
[----:B------:R-:W3:Y:S01]  /*11a30*/  LDL R67, [R1+0xbc] ;  /* 0x0000bc0001437983 */ /* 0x000ee20000100800 */
[--C-:B------:R-:W-:Y:S02]  /*11a40*/  SHF.R.U64 R59, R52, 0x10, R53.reuse ;  /* 0x00000010343b7819 */ /* 0x100fe40000001235 */
[----:B------:R-:W-:Y:S02]  /*11a50*/  SHF.R.U32.HI R57, RZ, 0x10, R53 ;  /* 0x00000010ff397819 */ /* 0x000fe40000011635 */
[----:B------:R-:W-:Y:S02]  /*11a60*/  SHF.R.U64 R53, R44, 0x10, R45 ;  /* 0x000000102c357819 */ /* 0x000fe4000000122d */
[----:B------:R-:W-:-:S02]  /*11a70*/  SHF.R.U64 R58, R54, 0x10, R55 ;  /* 0x00000010363a7819 */ /* 0x000fc40000001237 */
[----:B------:R-:W-:Y:S02]  /*11a80*/  SHF.R.U64 R54, R46, 0x10, R47 ;  /* 0x000000102e367819 */ /* 0x000fe4000000122f */
[----:B------:R-:W-:Y:S02]  /*11a90*/  SHF.R.U32.HI R56, RZ, 0x10, R55 ;  /* 0x00000010ff387819 */ /* 0x000fe40000011637 */
[----:B------:R-:W-:Y:S02]  /*11aa0*/  PRMT R46, R112, 0x5410, R53 ;  /* 0x00005410702e7816 */ /* 0x000fe40000000035 */
[----:B------:R-:W-:Y:S02]  /*11ab0*/  SHF.R.U32.HI R45, RZ, 0x10, R45 ;  /* 0x00000010ff2d7819 */ /* 0x000fe4000001162d */
[----:B------:R-:W-:Y:S01]  /*11ac0*/  SHF.R.U32.HI R52, RZ, 0x10, R47 ;  /* 0x00000010ff347819 */ /* 0x000fe2000001162f */
[----:B------:R-:W-:Y:S01]  /*11ad0*/  IMAD.U32 R63, R46, 0x10000, RZ ;  /* 0x000100002e3f7824 */ /* 0x000fe200078e00ff */
[----:B------:R-:W-:-:S02]  /*11ae0*/  PRMT R44, R109, 0x5410, R58 ;  /* 0x000054106d2c7816 */ /* 0x000fc4000000003a */
[----:B------:R-:W-:Y:S02]  /*11af0*/  PRMT R109, R109, 0x5432, R56 ;  /* 0x000054326d6d7816 */ /* 0x000fe40000000038 */
[----:B------:R-:W-:Y:S02]  /*11b00*/  PRMT R112, R112, 0x5432, R45 ;  /* 0x0000543270707816 */ /* 0x000fe4000000002d */
[C---:B------:R-:W-:Y:S02]  /*11b10*/  PRMT R45, R111.reuse, 0x5410, R54 ;  /* 0x000054106f2d7816 */ /* 0x040fe40000000036 */
[----:B------:R-:W-:Y:S01]  /*11b20*/  PRMT R111, R111, 0x5432, R52 ;  /* 0x000054326f6f7816 */ /* 0x000fe20000000034 */
[----:B------:R-:W-:Y:S01]  /*11b30*/  IMAD.U32 R60, R112, 0x10000, RZ ;  /* 0x00010000703c7824 */ /* 0x000fe200078e00ff */
[----:B------:R-:W-:Y:S02]  /*11b40*/  LOP3.LUT R46, R46, 0xffff0000, RZ, 0xc0, !PT ;  /* 0xffff00002e2e7812 */ /* 0x000fe400078ec0ff */
[----:B--2---:R-:W-:-:S04]  /*11b50*/  LEA.HI R3, R3, R20, RZ, 0x1d ;  /* 0x0000001403037211 */ /* 0x004fc800078fe8ff */
[----:B------:R-:W-:Y:S01]  /*11b60*/  SHF.R.S32.HI R40, RZ, 0x1f, R3 ;  /* 0x0000001fff287819 */ /* 0x000fe20000011403 */
[----:B------:R-:W-:-:S03]  /*11b70*/  IMAD.SHL.U32 R20, R3, 0x8, RZ ;  /* 0x0000000803147824 */ /* 0x000fc600078e00ff */
[----:B------:R-:W-:Y:S02]  /*11b80*/  LEA.HI R40, R40, R3, RZ, 0x3 ;  /* 0x0000000328287211 */ /* 0x000fe400078f18ff */
[----:B-----5:R-:W-:-:S03]  /*11b90*/  LOP3.LUT R3, R81, 0x38, R20, 0xf8, !PT ;  /* 0x0000003851037812 */ /* 0x020fc600078ef814 */
[----:B------:R-:W-:Y:S01]  /*11ba0*/  IMAD.SHL.U32 R40, R40, 0x400, RZ ;  /* 0x0000040028287824 */ /* 0x000fe200078e00ff */
[----:B------:R-:W-:-:S04]  /*11bb0*/  LOP3.LUT R3, R3, R80, RZ, 0x3c, !PT ;  /* 0x0000005003037212 */ /* 0x000fc800078e3cff */
[----:B------:R-:W-:Y:S02]  /*11bc0*/  LOP3.LUT R20, R40, 0x7fffe000, RZ, 0xc0, !PT ;  /* 0x7fffe00028147812 */ /* 0x000fe400078ec0ff */
[----:B---3--:R-:W0:Y:S02]  /*11bd0*/  LDS.128 R40, [R67] ;  /* 0x0000000043287984 */ /* 0x008e240000000c00 */
[----:B------:R-:W-:-:S05]  /*11be0*/  IADD3 R20, R3, R20, R79 ;  /* 0x0000001403147210 */ /* 0x000fca0007ffe04f */
[----:B------:R-:W-:Y:S01]  /*11bf0*/  IMAD R3, R20, 0x2, R17 ;  /* 0x0000000214037824 */ /* 0x000fe200078e0211 */
[C---:B------:R-:W-:Y:S02]  /*11c00*/  PRMT R20, R110.reuse, 0x5410, R59 ;  /* 0x000054106e147816 */ /* 0x040fe4000000003b */
[----:B------:R-:W-:Y:S02]  /*11c10*/  PRMT R110, R110, 0x5432, R57 ;  /* 0x000054326e6e7816 */ /* 0x000fe40000000039 */
[----:B------:R-:W1:Y:S01]  /*11c20*/  LDS.128 R48, [R3+0x10400] ;  /* 0x0104000003307984 */ /* 0x000e620000000c00 */
[C---:B------:R-:W-:Y:S01]  /*11c30*/  IMAD.U32 R61, R20.reuse, 0x10000, RZ ;  /* 0x00010000143d7824 */ /* 0x040fe200078e00ff */
[----:B------:R-:W-:Y:S01]  /*11c40*/  LOP3.LUT R20, R20, 0xffff0000, RZ, 0xc0, !PT ;  /* 0xffff000014147812 */ /* 0x000fe200078ec0ff */
[C---:B0-----:R-:W-:Y:S01]  /*11c50*/  IMAD.U32 R54, R41.reuse, 0x10000, RZ ;  /* 0x0001000029367824 */ /* 0x041fe200078e00ff */
[----:B------:R-:W-:Y:S01]  /*11c60*/  LOP3.LUT R52, R41, 0xffff0000, RZ, 0xc0, !PT ;  /* 0xffff000029347812 */ /* 0x000fe200078ec0ff */
[----:B------:R-:W-:Y:S01]  /*11c70*/  IMAD.U32 R55, R40, 0x10000, RZ ;  /* 0x0001000028377824 */ /* 0x000fe200078e00ff */
[C---:B------:R-:W-:Y:S01]  /*11c80*/  LOP3.LUT R41, R42.reuse, 0xffff0000, RZ, 0xc0, !PT ;  /* 0xffff00002a297812 */ /* 0x040fe200078ec0ff */
[----:B------:R-:W-:Y:S01]  /*11c90*/  IMAD.U32 R47, R42, 0x10000, RZ ;  /* 0x000100002a2f7824 */ /* 0x000fe200078e00ff */
[C---:B------:R-:W-:Y:S01]  /*11ca0*/  LOP3.LUT R42, R43.reuse, 0xffff0000, RZ, 0xc0, !PT ;  /* 0xffff00002b2a7812 */ /* 0x040fe200078ec0ff */
[----:B------:R-:W-:Y:S01]  /*11cb0*/  IMAD.U32 R53, R43, 0x10000, RZ ;  /* 0x000100002b357824 */ /* 0x000fe200078e00ff */
[----:B------:R-:W-:Y:S01]  /*11cc0*/  LOP3.LUT R40, R40, 0xffff0000, RZ, 0xc0, !PT ;  /* 0xffff000028287812 */ /* 0x000fe200078ec0ff */
        /* <DEDUP_REMOVED lines=8> */
[C---:B------:R-:W-:Y:S01]  /*11d50*/  IMAD.U32 R49, R51.reuse, 0x10000, RZ ;  /* 0x0001000033317824 */ /* 0x040fe200078e00ff */
[----:B------:R-:W-:Y:S01]  /*11d60*/  LOP3.LUT R50, R51, 0xffff0000, RZ, 0xc0, !PT ;  /* 0xffff000033327812 */ /* 0x000fe200078ec0ff */
[----:B------:R-:W-:Y:S01]  /*11d70*/  FFMA.FTZ R56, R55, R61, -R62 ;  /* 0x0000003d37387223 */ /* 0x000fe2000001083e */
[----:B------:R-:W-:-:S02]  /*11d80*/  IMAD.U32 R51, R110, 0x10000, RZ ;  /* 0x000100006e337824 */ /* 0x000fc400078e00ff */
[----:B------:R-:W-:Y:S01]  /*11d90*/  FMUL.FTZ R61, R59, R60 ;  /* 0x0000003c3b3d7220 */ /* 0x000fe20000410000 */
[----:B------:R-:W-:Y:S02]  /*11da0*/  IMAD.U32 R62, R111, 0x10000, RZ ;  /* 0x000100006f3e7824 */ /* 0x000fe400078e00ff */
[----:B------:R-:W-:Y:S01]  /*11db0*/  FFMA.FTZ R55, R55, R63, R64 ;  /* 0x0000003f37377223 */ /* 0x000fe20000010040 */
[----:B------:R-:W-:Y:S02]  /*11dc0*/  IMAD.U32 R64, R109, 0x10000, RZ ;  /* 0x000100006d407824 */ /* 0x000fe400078e00ff */
[-C--:B------:R-:W-:Y:S01]  /*11dd0*/  FMUL.FTZ R59, R59, R51.reuse ;  /* 0x000000333b3b7220 */ /* 0x080fe20000410000 */
[C---:B------:R-:W-:Y:S01]  /*11de0*/  FFMA.FTZ R51, R54.reuse, R51, -R61 ;  /* 0x0000003336337223 */ /* 0x040fe2000001083d */
[C---:B------:R-:W-:Y:S01]  /*11df0*/  FMUL.FTZ R66, R49.reuse, R62 ;  /* 0x0000003e31427220 */ /* 0x040fe20000410000 */
[----:B------:R-:W-:Y:S01]  /*11e00*/  FMUL.FTZ R61, R49, R64 ;  /* 0x00000040313d7220 */ /* 0x000fe20000410000 */
[----:B------:R-:W-:Y:S01]  /*11e10*/  FMUL.FTZ R63, R57, R46 ;  /* 0x0000002e393f7220 */ /* 0x000fe20000410000 */
[----:B------:R-:W-:Y:S01]  /*11e20*/  FFMA.FTZ R54, R54, R60, R59 ;  /* 0x0000003c36367223 */ /* 0x000fe2000001003b */
[C---:B------:R-:W-:Y:S01]  /*11e30*/  FFMA.FTZ R49, R53.reuse, R64, -R66 ;  /* 0x0000004035317223 */ /* 0x040fe20000010842 */
[----:B------:R-:W-:Y:S01]  /*11e40*/  FFMA.FTZ R53, R53, R62, R61 ;  /* 0x0000003e35357223 */ /* 0x000fe2000001003d */
[----:B------:R-:W-:Y:S01]  /*11e50*/  LOP3.LUT R61, R112, 0xffff0000, RZ, 0xc0, !PT ;  /* 0xffff0000703d7812 */ /* 0x000fe200078ec0ff */
[-C--:B------:R-:W-:Y:S01]  /*11e60*/  FMUL.FTZ R65, R57, R20.reuse ;  /* 0x0000001439417220 */ /* 0x080fe20000410000 */
[----:B------:R-:W-:Y:S01]  /*11e70*/  LOP3.LUT R59, R110, 0xffff0000, RZ, 0xc0, !PT ;  /* 0xffff00006e3b7812 */ /* 0x000fe200078ec0ff */
[----:B------:R-:W-:Y:S01]  /*11e80*/  FFMA.FTZ R57, R40, R20, -R63 ;  /* 0x0000001428397223 */ /* 0x000fe2000001083f */
[----:B------:R-:W-:-:S02]  /*11e90*/  IMAD.U32 R20, R45, 0x10000, RZ ;  /* 0x000100002d147824 */ /* 0x000fc400078e00ff */
[----:B------:R-:W-:Y:S01]  /*11ea0*/  FMUL.FTZ R63, R58, R61 ;  /* 0x0000003d3a3f7220 */ /* 0x000fe20000410000 */
[----:B------:R-:W-:Y:S02]  /*11eb0*/  IMAD.U32 R60, R44, 0x10000, RZ ;  /* 0x000100002c3c7824 */ /* 0x000fe400078e00ff */
[-C--:B------:R-:W-:Y:S01]  /*11ec0*/  FMUL.FTZ R62, R58, R59.reuse ;  /* 0x0000003b3a3e7220 */ /* 0x080fe20000410000 */
[----:B------:R-:W-:Y:S01]  /*11ed0*/  FFMA.FTZ R46, R40, R46, R65 ;  /* 0x0000002e282e7223 */ /* 0x000fe20000010041 */
[----:B------:R-:W-:Y:S01]  /*11ee0*/  FMUL.FTZ R40, R48, R20 ;  /* 0x0000001430287220 */ /* 0x000fe20000410000 */
[C---:B------:R-:W-:Y:S01]  /*11ef0*/  FFMA.FTZ R58, R52.reuse, R59, -R63 ;  /* 0x0000003b343a7223 */ /* 0x040fe2000001083f */
[----:B------:R-:W-:Y:S01]  /*11f00*/  FFMA.FTZ R59, R52, R61, R62 ;  /* 0x0000003d343b7223 */ /* 0x000fe2000001003e */
[-C--:B------:R-:W-:Y:S01]  /*11f10*/  FMUL.FTZ R52, R48, R60.reuse ;  /* 0x0000003c30347220 */ /* 0x080fe20000410000 */
[----:B------:R-:W-:Y:S01]  /*11f20*/  FFMA.FTZ R48, R47, R60, -R40 ;  /* 0x0000003c2f307223 */ /* 0x000fe20000010828 */
[----:B------:R-:W-:-:S02]  /*11f30*/  LOP3.LUT R40, R45, 0xffff0000, RZ, 0xc0, !PT ;  /* 0xffff00002d287812 */ /* 0x000fc400078ec0ff */
[----:B------:R-:W-:Y:S01]  /*11f40*/  LOP3.LUT R44, R44, 0xffff0000, RZ, 0xc0, !PT ;  /* 0xffff00002c2c7812 */ /* 0x000fe200078ec0ff */
[----:B------:R-:W-:Y:S01]  /*11f50*/  FFMA.FTZ R52, R47, R20, R52 ;  /* 0x000000142f347223 */ /* 0x000fe20000010034 */
[----:B------:R-:W-:Y:S01]  /*11f60*/  LOP3.LUT R111, R111, 0xffff0000, RZ, 0xc0, !PT ;  /* 0xffff00006f6f7812 */ /* 0x000fe200078ec0ff */
[----:B------:R-:W-:Y:S01]  /*11f70*/  FMUL.FTZ R20, R43, R40 ;  /* 0x000000282b147220 */ /* 0x000fe20000410000 */
[----:B------:R-:W-:Y:S01]  /*11f80*/  LOP3.LUT R109, R109, 0xffff0000, RZ, 0xc0, !PT ;  /* 0xffff00006d6d7812 */ /* 0x000fe200078ec0ff */
[-C--:B------:R-:W-:Y:S02]  /*11f90*/  FMUL.FTZ R45, R43, R44.reuse ;  /* 0x0000002c2b2d7220 */ /* 0x080fe40000410000 */
[C---:B------:R-:W-:Y:S01]  /*11fa0*/  FMUL.FTZ R61, R50.reuse, R111 ;  /* 0x0000006f323d7220 */ /* 0x040fe20000410000 */
[C---:B------:R-:W-:Y:S01]  /*11fb0*/  FFMA.FTZ R43, R41.reuse, R44, -R20 ;  /* 0x0000002c292b7223 */ /* 0x040fe20000010814 */
[-C--:B------:R-:W-:Y:S01]  /*11fc0*/  FMUL.FTZ R50, R50, R109.reuse ;  /* 0x0000006d32327220 */ /* 0x080fe20000410000 */
[----:B------:R-:W-:Y:S01]  /*11fd0*/  FFMA.FTZ R47, R41, R40, R45 ;  /* 0x00000028292f7223 */ /* 0x000fe2000001002d */
[----:B------:R-:W-:Y:S01]  /*11fe0*/  FFMA.FTZ R20, R42, R109, -R61 ;  /* 0x0000006d2a147223 */ /* 0x000fe2000001083d */
[----:B------:R-:W-:Y:S01]  /*11ff0*/  F2FP.BF16.F32.PACK_AB R44, R46, R55 ;  /* 0x000000372e2c723e */ /* 0x000fe200000010ff */
[----:B------:R-:W-:Y:S01]  /*12000*/  FFMA.FTZ R50, R42, R111, R50 ;  /* 0x0000006f2a327223 */ /* 0x000fe20000010032 */
[----:B------:R-:W-:-:S02]  /*12010*/  F2FP.BF16.F32.PACK_AB R42, R43, R48 ;  /* 0x000000302b2a723e */ /* 0x000fc400000010ff */
[----:B------:R-:W-:Y:S02]  /*12020*/  F2FP.BF16.F32.PACK_AB R40, R57, R56 ;  /* 0x000000383928723e */ /* 0x000fe400000010ff */
[----:B------:R-:W-:Y:S02]  /*12030*/  F2FP.BF16.F32.PACK_AB R41, R58, R51 ;  /* 0x000000333a29723e */ /* 0x000fe400000010ff */
[----:B------:R-:W-:Y:S02]  /*12040*/  F2FP.BF16.F32.PACK_AB R46, R47, R52 ;  /* 0x000000342f2e723e */ /* 0x000fe400000010ff */
[----:B------:R-:W-:Y:S02]  /*12050*/  F2FP.BF16.F32.PACK_AB R43, R20, R49 ;  /* 0x00000031142b723e */ /* 0x000fe400000010ff */
[----:B------:R-:W-:Y:S02]  /*12060*/  F2FP.BF16.F32.PACK_AB R45, R59, R54 ;  /* 0x000000363b2d723e */ /* 0x000fe400000010ff */
[----:B------:R-:W-:Y:S01]  /*12070*/  F2FP.BF16.F32.PACK_AB R47, R50, R53 ;  /* 0x00000035322f723e */ /* 0x000fe200000010ff */
[----:B------:R2:W-:Y:S04]  /*12080*/  STS.128 [R67], R40 ;  /* 0x0000002843007388 */ /* 0x0005e80000000c00 */
[----:B------:R2:W-:Y:S02]  /*12090*/  STS.128 [R3+0x10400], R44 ;  /* 0x0104002c03007388 */ /* 0x0005e40000000c00 */
.L_x_1726:
[----:B------:R-:W-:Y:S05]  /*120a0*/  BSYNC B1 ;  /* 0x0000000000017941 */ /* 0x000fea0003800000 */
.L_x_1725:
[----:B--2---:R-:W-:Y:S01]  /*120b0*/  VIADD R3, R123, 0x40 ;  /* 0x000000407b037836 */ /* 0x004fe20000000000 */
[----:B------:R-:W-:Y:S04]  /*120c0*/  BSSY B1, `(.L_x_1729) ;  /* 0x00000e8000017945 */ /* 0x000fe80003800000 */
[----:B------:R-:W-:-:S13]  /*120d0*/  ISETP.GE.AND P0, PT, R3, R0, PT ;  /* 0x000000000300720c */ /* 0x000fda0003f06270 */
[----:B------:R-:W-:Y:S05]  /*120e0*/  @P0 BRA `(.L_x_1730) ;  /* 0x0000000c00940947 */ /* 0x000fea0003800000 */
[----:B01----:R-:W0:Y:S01]  /*120f0*/  LDC R20, c[0x0][0x3f4] ;  /* 0x0000fd00ff147b82 */ /* 0x003e220000000800 */
[----:B------:R-:W-:Y:S01]  /*12100*/  BSSY B2, `(.L_x_1731) ;  /* 0x0000073000027945 */ /* 0x000fe20003800000 */
[-C--:B0-----:R-:W-:Y:S02]  /*12110*/  ISETP.GE.AND P0, PT, R18, R20.reuse, PT ;  /* 0x000000141200720c */ /* 0x081fe40003f06270 */
[----:B------:R-:W-:-:S11]  /*12120*/  ISETP.GE.AND P1, PT, R203, R20, PT ;  /* 0x00000014cb00720c */ /* 0x000fd60003f26270 */
[----:B------:R-:W-:Y:S05]  /*12130*/  @P0 BRA `(.L_x_1732) ;  /* 0x0000000400bc0947 */ /* 0x000fea0003800000 */
[----:B------:R-:W2:Y:S04]  /*12140*/  LDL R40, [R1+0x84] ;  /* 0x0000840001287983 */ /* 0x000ea80000100800 */
[----:B------:R-:W3:Y:S01]  /*12150*/  LDL R61, [R1+0xb8] ;  /* 0x0000b800013d7983 */ /* 0x000ee20000100800 */
[----:B------:R-:W-:Y:S01]  /*12160*/  IMAD.SHL.U32 R41, R3, 0x40, RZ ;  /* 0x0000004003297824 */ /* 0x000fe200078e00ff */
[----:B------:R-:W-:Y:S02]  /*12170*/  SHF.R.S32.HI R42, RZ, 0x1f, R3 ;  /* 0x0000001fff2a7819 */ /* 0x000fe40000011403 */
[----:B------:R-:W-:Y:S02]  /*12180*/  SHF.R.U64 R49, R24, 0x10, R25 ;  /* 0x0000001018317819 */ /* 0x000fe40000001219 */
[----:B------:R-:W-:-:S02]  /*12190*/  LOP3.LUT R44, R41, 0x1c0, RZ, 0xc0, !PT ;  /* 0x000001c0292c7812 */ /* 0x000fc400078ec0ff */
[----:B------:R-:W-:Y:S02]  /*121a0*/  LEA.HI R42, R42, R3, RZ, 0x3 ;  /* 0x000000032a2a7211 */ /* 0x000fe400078f18ff */
[--C-:B------:R-:W-:Y:S02]  /*121b0*/  SHF.R.U64 R53, R32, 0x10, R33.reuse ;  /* 0x0000001020357819 */ /* 0x100fe40000001221 */
[----:B------:R-:W-:Y:S01]  /*121c0*/  SHF.R.U32.HI R51, RZ, 0x10, R33 ;  /* 0x00000010ff337819 */ /* 0x000fe20000011621 */
[----:B------:R-:W-:Y:S01]  /*121d0*/  IMAD.SHL.U32 R42, R42, 0x40, RZ ;  /* 0x000000402a2a7824 */ /* 0x000fe200078e00ff */
[----:B------:R-:W-:Y:S02]  /*121e0*/  SHF.R.U64 R50, R34, 0x10, R35 ;  /* 0x0000001022327819 */ /* 0x000fe40000001223 */
[----:B------:R-:W-:Y:S02]  /*121f0*/  SHF.R.U32.HI R33, RZ, 0x10, R25 ;  /* 0x00000010ff217819 */ /* 0x000fe40000011619 */
[----:B------:R-:W-:-:S02]  /*12200*/  LOP3.LUT R42, R42, 0xfffffe00, RZ, 0xc0, !PT ;  /* 0xfffffe002a2a7812 */ /* 0x000fc400078ec0ff */
[----:B------:R-:W-:Y:S02]  /*12210*/  SHF.R.U64 R26, R26, 0x10, R27 ;  /* 0x000000101a1a7819 */ /* 0x000fe4000000121b */
[C---:B------:R-:W-:Y:S02]  /*12220*/  PRMT R49, R108.reuse, 0x5410, R49 ;  /* 0x000054106c317816 */ /* 0x040fe40000000031 */
[----:B------:R-:W-:Y:S02]  /*12230*/  SHF.R.U32.HI R32, RZ, 0x10, R27 ;  /* 0x00000010ff207819 */ /* 0x000fe4000001161b */
[----:B------:R-:W-:Y:S01]  /*12240*/  PRMT R24, R105, 0x5410, R50 ;  /* 0x0000541069187816 */ /* 0x000fe20000000032 */
[----:B------:R-:W-:Y:S01]  /*12250*/  IMAD.U32 R56, R49, 0x10000, RZ ;  /* 0x0001000031387824 */ /* 0x000fe200078e00ff */
[----:B------:R-:W-:Y:S02]  /*12260*/  PRMT R108, R108, 0x5432, R33 ;  /* 0x000054326c6c7816 */ /* 0x000fe40000000021 */
[----:B------:R-:W-:-:S02]  /*12270*/  PRMT R25, R106, 0x5410, R53 ;  /* 0x000054106a197816 */ /* 0x000fc40000000035 */
[C---:B------:R-:W-:Y:S02]  /*12280*/  PRMT R26, R107.reuse, 0x5410, R26 ;  /* 0x000054106b1a7816 */ /* 0x040fe4000000001a */
[----:B------:R-:W-:Y:S02]  /*12290*/  PRMT R107, R107, 0x5432, R32 ;  /* 0x000054326b6b7816 */ /* 0x000fe40000000020 */
[----:B------:R-:W-:Y:S02]  /*122a0*/  PRMT R106, R106, 0x5432, R51 ;  /* 0x000054326a6a7816 */ /* 0x000fe40000000033 */
[----:B------:R-:W-:Y:S01]  /*122b0*/  SHF.R.U32.HI R34, RZ, 0x10, R35 ;  /* 0x00000010ff227819 */ /* 0x000fe20000011623 */
[C---:B------:R-:W-:Y:S01]  /*122c0*/  IMAD.U32 R58, R107.reuse, 0x10000, RZ ;  /* 0x000100006b3a7824 */ /* 0x040fe200078e00ff */
[----:B------:R-:W-:Y:S02]  /*122d0*/  LOP3.LUT R107, R107, 0xffff0000, RZ, 0xc0, !PT ;  /* 0xffff00006b6b7812 */ /* 0x000fe400078ec0ff */
[----:B------:R-:W-:-:S02]  /*122e0*/  PRMT R105, R105, 0x5432, R34 ;  /* 0x0000543269697816 */ /* 0x000fc40000000022 */
[----:B--2---:R-:W-:-:S04]  /*122f0*/  LEA.HI R40, R20, R40, RZ, 0x1d ;  /* 0x0000002814287211 */ /* 0x004fc800078fe8ff */
[----:B------:R-:W-:Y:S01]  /*12300*/  SHF.R.S32.HI R43, RZ, 0x1f, R40 ;  /* 0x0000001fff2b7819 */ /* 0x000fe20000011428 */
[----:B------:R-:W-:-:S03]  /*12310*/  IMAD.SHL.U32 R41, R40, 0x8, RZ ;  /* 0x0000000828297824 */ /* 0x000fc600078e00ff */
[----:B------:R-:W-:Y:S02]  /*12320*/  LEA.HI R43, R43, R40, RZ, 0x3 ;  /* 0x000000282b2b7211 */ /* 0x000fe400078f18ff */
[----:B------:R-:W-:Y:S02]  /*12330*/  LOP3.LUT R40, R44, 0x38, R41, 0xf8, !PT ;  /* 0x000000382c287812 */ /* 0x000fe400078ef829 */
[----:B------:R-:W-:Y:S01]  /*12340*/  SHF.R.U32.HI R41, RZ, 0x3, R44 ;  /* 0x00000003ff297819 */ /* 0x000fe2000001162c */
[----:B------:R-:W-:-:S03]  /*12350*/  IMAD.SHL.U32 R43, R43, 0x400, RZ ;  /* 0x000004002b2b7824 */ /* 0x000fc600078e00ff */
[----:B------:R-:W-:Y:S02]  /*12360*/  LOP3.LUT R40, R40, R41, RZ, 0x3c, !PT ;  /* 0x0000002928287212 */ /* 0x000fe400078e3cff */
[----:B------:R-:W-:-:S04]  /*12370*/  LOP3.LUT R43, R43, 0x7fffe000, RZ, 0xc0, !PT ;  /* 0x7fffe0002b2b7812 */ /* 0x000fc800078ec0ff */
[----:B------:R-:W-:Y:S02]  /*12380*/  IADD3 R48, R40, R43, R42 ;  /* 0x0000002b28307210 */ /* 0x000fe40007ffe02a */
[----:B---3--:R-:W0:Y:S03]  /*12390*/  LDS.128 R40, [R61] ;  /* 0x000000003d287984 */ /* 0x008e260000000c00 */
        /* <DEDUP_REMOVED lines=14> */
[----:B------:R-:W-:-:S02]  /*12480*/  IMAD.U32 R43, R25, 0x10000, RZ ;  /* 0x00010000192b7824 */ /* 0x000fc400078e00ff */
[CC--:B------:R-:W-:Y:S01]  /*12490*/  FMUL.FTZ R45, R41.reuse, R56.reuse ;  /* 0x00000038292d7220 */ /* 0x0c0fe20000410000 */
[C---:B------:R-:W-:Y:S01]  /*124a0*/  IMAD.U32 R35, R46.reuse, 0x10000, RZ ;  /* 0x000100002e237824 */ /* 0x040fe200078e00ff */
[----:B------:R-:W-:Y:S01]  /*124b0*/  LOP3.LUT R34, R46, 0xffff0000, RZ, 0xc0, !PT ;  /* 0xffff00002e227812 */ /* 0x000fe200078ec0ff */
[-C--:B------:R-:W-:Y:S01]  /*124c0*/  FMUL.FTZ R57, R41, R43.reuse ;  /* 0x0000002b29397220 */ /* 0x080fe20000410000 */
[C---:B------:R-:W-:Y:S01]  /*124d0*/  IMAD.U32 R55, R47.reuse, 0x10000, RZ ;  /* 0x000100002f377824 */ /* 0x040fe200078e00ff */
[----:B------:R-:W-:Y:S01]  /*124e0*/  LOP3.LUT R46, R47, 0xffff0000, RZ, 0xc0, !PT ;  /* 0xffff00002f2e7812 */ /* 0x000fe200078ec0ff */
[----:B------:R-:W-:Y:S01]  /*124f0*/  FFMA.FTZ R41, R50, R43, -R45 ;  /* 0x0000002b32297223 */ /* 0x000fe2000001082d */
[----:B------:R-:W-:Y:S02]  /*12500*/  IMAD.U32 R47, R108, 0x10000, RZ ;  /* 0x000100006c2f7824 */ /* 0x000fe400078e00ff */
[----:B------:R-:W-:Y:S01]  /*12510*/  FFMA.FTZ R43, R50, R56, R57 ;  /* 0x00000038322b7223 */ /* 0x000fe20000010039 */
[----:B------:R-:W-:-:S02]  /*12520*/  IMAD.U32 R45, R106, 0x10000, RZ ;  /* 0x000100006a2d7824 */ /* 0x000fc400078e00ff */
[----:B------:R-:W-:Y:S01]  /*12530*/  FMUL.FTZ R60, R55, R58 ;  /* 0x0000003a373c7220 */ /* 0x000fe20000410000 */
[C---:B------:R-:W-:Y:S01]  /*12540*/  FMUL.FTZ R59, R54.reuse, R47 ;  /* 0x0000002f363b7220 */ /* 0x040fe20000410000 */
[----:B------:R-:W-:Y:S02]  /*12550*/  IMAD.U32 R56, R105, 0x10000, RZ ;  /* 0x0001000069387824 */ /* 0x000fe400078e00ff */
[-C--:B------:R-:W-:Y:S01]  /*12560*/  FMUL.FTZ R57, R54, R45.reuse ;  /* 0x0000002d36397220 */ /* 0x080fe20000410000 */
[----:B------:R-:W-:Y:S01]  /*12570*/  LOP3.LUT R54, R49, 0xffff0000, RZ, 0xc0, !PT ;  /* 0xffff000031367812 */ /* 0x000fe200078ec0ff */
[C---:B------:R-:W-:Y:S01]  /*12580*/  FFMA.FTZ R45, R52.reuse, R45, -R59 ;  /* 0x0000002d342d7223 */ /* 0x040fe2000001083b */
[-C--:B------:R-:W-:Y:S01]  /*12590*/  FMUL.FTZ R49, R55, R56.reuse ;  /* 0x0000003837317220 */ /* 0x080fe20000410000 */
[----:B------:R-:W-:Y:S01]  /*125a0*/  FFMA.FTZ R50, R52, R47, R57 ;  /* 0x0000002f34327223 */ /* 0x000fe20000010039 */
[----:B------:R-:W-:Y:S01]  /*125b0*/  FFMA.FTZ R47, R53, R56, -R60 ;  /* 0x00000038352f7223 */ /* 0x000fe2000001083c */
[----:B------:R-:W-:Y:S01]  /*125c0*/  LOP3.LUT R52, R25, 0xffff0000, RZ, 0xc0, !PT ;  /* 0xffff000019347812 */ /* 0x000fe200078ec0ff */
[----:B------:R-:W-:Y:S01]  /*125d0*/  FMUL.FTZ R56, R51, R54 ;  /* 0x0000003633387220 */ /* 0x000fe20000410000 */
[----:B------:R-:W-:Y:S01]  /*125e0*/  FFMA.FTZ R49, R53, R58, R49 ;  /* 0x0000003a35317223 */ /* 0x000fe20000010031 */
[----:B------:R-:W-:-:S02]  /*125f0*/  LOP3.LUT R53, R108, 0xffff0000, RZ, 0xc0, !PT ;  /* 0xffff00006c357812 */ /* 0x000fc400078ec0ff */
[-C--:B------:R-:W-:Y:S01]  /*12600*/  FMUL.FTZ R58, R51, R52.reuse ;  /* 0x00000034333a7220 */ /* 0x080fe20000410000 */
[----:B------:R-:W-:Y:S01]  /*12610*/  FFMA.FTZ R56, R33, R52, -R56 ;  /* 0x0000003421387223 */ /* 0x000fe20000010838 */
[----:B------:R-:W-:Y:S01]  /*12620*/  IMAD.U32 R52, R26, 0x10000, RZ ;  /* 0x000100001a347824 */ /* 0x000fe200078e00ff */
[----:B------:R-:W-:Y:S01]  /*12630*/  LOP3.LUT R25, R106, 0xffff0000, RZ, 0xc0, !PT ;  /* 0xffff00006a197812 */ /* 0x000fe200078ec0ff */
[----:B------:R-:W-:Y:S01]  /*12640*/  IMAD.U32 R51, R24, 0x10000, RZ ;  /* 0x0001000018337824 */ /* 0x000fe200078e00ff */
[----:B------:R-:W-:Y:S01]  /*12650*/  LOP3.LUT R26, R26, 0xffff0000, RZ, 0xc0, !PT ;  /* 0xffff00001a1a7812 */ /* 0x000fe200078ec0ff */
[CC--:B------:R-:W-:Y:S01]  /*12660*/  FMUL.FTZ R57, R35.reuse, R52.reuse ;  /* 0x0000003423397220 */ /* 0x0c0fe20000410000 */
[----:B------:R-:W-:Y:S01]  /*12670*/  FMUL.FTZ R55, R44, R53 ;  /* 0x000000352c377220 */ /* 0x000fe20000410000 */
[----:B------:R-:W-:Y:S01]  /*12680*/  FMUL.FTZ R35, R35, R51 ;  /* 0x0000003323237220 */ /* 0x000fe20000410000 */
[----:B------:R-:W-:Y:S01]  /*12690*/  LOP3.LUT R24, R24, 0xffff0000, RZ, 0xc0, !PT ;  /* 0xffff000018187812 */ /* 0x000fe200078ec0ff */
[----:B------:R-:W-:Y:S01]  /*126a0*/  FMUL.FTZ R60, R44, R25 ;  /* 0x000000192c3c7220 */ /* 0x000fe20000410000 */
[----:B------:R-:W-:Y:S01]  /*126b0*/  LOP3.LUT R105, R105, 0xffff0000, RZ, 0xc0, !PT ;  /* 0xffff000069697812 */ /* 0x000fe200078ec0ff */
[C---:B------:R-:W-:Y:S01]  /*126c0*/  FFMA.FTZ R57, R32.reuse, R51, -R57 ;  /* 0x0000003320397223 */ /* 0x040fe20000010839 */
[----:B------:R-:W-:Y:S01]  /*126d0*/  FFMA.FTZ R35, R32, R52, R35 ;  /* 0x0000003420237223 */ /* 0x000fe20000010023 */
[----:B------:R-:W-:Y:S01]  /*126e0*/  FFMA.FTZ R44, R40, R25, -R55 ;  /* 0x00000019282c7223 */ /* 0x000fe20000010837 */
[C---:B------:R-:W-:Y:S01]  /*126f0*/  FMUL.FTZ R32, R34.reuse, R26 ;  /* 0x0000001a22207220 */ /* 0x040fe20000410000 */
[----:B------:R-:W-:Y:S01]  /*12700*/  FMUL.FTZ R25, R34, R24 ;  /* 0x0000001822197220 */ /* 0x000fe20000410000 */
[C---:B------:R-:W-:Y:S01]  /*12710*/  FMUL.FTZ R51, R46.reuse, R107 ;  /* 0x0000006b2e337220 */ /* 0x040fe20000410000 */
[----:B------:R-:W-:Y:S01]  /*12720*/  FMUL.FTZ R52, R46, R105 ;  /* 0x000000692e347220 */ /* 0x000fe20000410000 */
[----:B------:R-:W-:Y:S01]  /*12730*/  FFMA.FTZ R58, R33, R54, R58 ;  /* 0x00000036213a7223 */ /* 0x000fe2000001003a */
[----:B------:R-:W-:Y:S01]  /*12740*/  FFMA.FTZ R33, R40, R53, R60 ;  /* 0x0000003528217223 */ /* 0x000fe2000001003c */
[C---:B------:R-:W-:Y:S01]  /*12750*/  FFMA.FTZ R34, R27.reuse, R24, -R32 ;  /* 0x000000181b227223 */ /* 0x040fe20000010820 */
[----:B------:R-:W-:Y:S01]  /*12760*/  FFMA.FTZ R40, R27, R26, R25 ;  /* 0x0000001a1b287223 */ /* 0x000fe20000010019 */
[C---:B------:R-:W-:Y:S01]  /*12770*/  FFMA.FTZ R46, R42.reuse, R105, -R51 ;  /* 0x000000692a2e7223 */ /* 0x040fe20000010833 */
        /* <DEDUP_REMOVED lines=8> */
[----:B------:R0:W-:Y:S01]  /*12800*/  STS.128 [R61], R24 ;  /* 0x000000183d007388 */ /* 0x0001e20000000c00 */
[----:B------:R-:W-:-:S05]  /*12810*/  F2FP.BF16.F32.PACK_AB R35, R52, R49 ;  /* 0x000000313423723e */ /* 0x000fca00000010ff */
[----:B------:R0:W-:Y:S02]  /*12820*/  STS.128 [R48+0x10400], R32 ;  /* 0x0104002030007388 */ /* 0x0001e40000000c00 */
.L_x_1732:
[----:B------:R-:W-:Y:S05]  /*12830*/  BSYNC B2 ;  /* 0x0000000000027941 */ /* 0x000fea0003800000 */
.L_x_1731:
[----:B------:R-:W-:Y:S05]  /*12840*/  @P1 BRA `(.L_x_1730) ;  /* 0x0000000400bc1947 */ /* 0x000fea0003800000 */
[----:B0-----:R-:W2:Y:S04]  /*12850*/  LDL R25, [R1+0xa4] ;  /* 0x0000a40001197983 */ /* 0x001ea80000100800 */
[----:B------:R-:W3:Y:S01]  /*12860*/  LDL R49, [R1+0xb4] ;  /* 0x0000b40001317983 */ /* 0x000ee20000100800 */
[----:B------:R-:W-:Y:S01]  /*12870*/  IMAD.SHL.U32 R24, R3, 0x40, RZ ;  /* 0x0000004003187824 */ /* 0x000fe200078e00ff */
[----:B------:R-:W-:Y:S02]  /*12880*/  SHF.R.S32.HI R26, RZ, 0x1f, R3 ;  /* 0x0000001fff1a7819 */ /* 0x000fe40000011403 */
[----:B------:R-:W-:Y:S02]  /*12890*/  SHF.R.U64 R43, R28, 0x10, R29 ;  /* 0x000000101c2b7819 */ /* 0x000fe4000000121d */
[----:B------:R-:W-:-:S02]  /*128a0*/  LOP3.LUT R27, R24, 0x1c0, RZ, 0xc0, !PT ;  /* 0x000001c0181b7812 */ /* 0x000fc400078ec0ff */
[----:B------:R-:W-:Y:S02]  /*128b0*/  LEA.HI R26, R26, R3, RZ, 0x3 ;  /* 0x000000031a1a7211 */ /* 0x000fe400078f18ff */
[----:B------:R-:W-:Y:S02]  /*128c0*/  SHF.R.U64 R28, R30, 0x10, R31 ;  /* 0x000000101e1c7819 */ /* 0x000fe4000000121f */
[----:B------:R-:W-:Y:S01]  /*128d0*/  SHF.R.U32.HI R29, RZ, 0x10, R29 ;  /* 0x00000010ff1d7819 */ /* 0x000fe2000001161d */
[----:B------:R-:W-:Y:S01]  /*128e0*/  IMAD.SHL.U32 R26, R26, 0x40, RZ ;  /* 0x000000401a1a7824 */ /* 0x000fe200078e00ff */
[----:B------:R-:W-:Y:S02]  /*128f0*/  SHF.R.U32.HI R30, RZ, 0x10, R31 ;  /* 0x00000010ff1e7819 */ /* 0x000fe4000001161f */
[----:B------:R-:W-:Y:S02]  /*12900*/  SHF.R.U64 R41, R36, 0x10, R37 ;  /* 0x0000001024297819 */ /* 0x000fe40000001225 */
[----:B------:R-:W-:-:S02]  /*12910*/  LOP3.LUT R26, R26, 0xfffffe00, RZ, 0xc0, !PT ;  /* 0xfffffe001a1a7812 */ /* 0x000fc400078ec0ff */
[----:B------:R-:W-:Y:S02]  /*12920*/  SHF.R.U32.HI R37, RZ, 0x10, R37 ;  /* 0x00000010ff257819 */ /* 0x000fe40000011625 */
[C---:B------:R-:W-:Y:S02]  /*12930*/  PRMT R43, R94.reuse, 0x5432, R43 ;  /* 0x000054325e2b7816 */ /* 0x040fe4000000002b */
[----:B------:R-:W-:Y:S02]  /*12940*/  PRMT R28, R95, 0x5432, R28 ;  /* 0x000054325f1c7816 */ /* 0x000fe4000000001c */
[----:B------:R-:W-:Y:S01]  /*12950*/  PRMT R94, R94, 0x5410, R29 ;  /* 0x000054105e5e7816 */ /* 0x000fe2000000001d */
[----:B------:R-:W-:Y:S01]  /*12960*/  IMAD.U32 R44, R43, 0x10000, RZ ;  /* 0x000100002b2c7824 */ /* 0x000fe200078e00ff */
[----:B------:R-:W-:Y:S02]  /*12970*/  PRMT R95, R95, 0x5410, R30 ;  /* 0x000054105f5f7816 */ /* 0x000fe4000000001e */
[----:B------:R-:W-:Y:S01]  /*12980*/  PRMT R41, R96, 0x5432, R41 ;  /* 0x0000543260297816 */ /* 0x000fe20000000029 */
[----:B------:R-:W-:Y:S01]  /*12990*/  IMAD.U32 R45, R94, 0x10000, RZ ;  /* 0x000100005e2d7824 */ /* 0x000fe200078e00ff */
[----:B------:R-:W-:-:S02]  /*129a0*/  PRMT R96, R96, 0x5410, R37 ;  /* 0x0000541060607816 */ /* 0x000fc40000000025 */
[----:B------:R-:W-:Y:S01]  /*129b0*/  LOP3.LUT R43, R43, 0xffff0000, RZ, 0xc0, !PT ;  /* 0xffff00002b2b7812 */ /* 0x000fe200078ec0ff */
[C---:B------:R-:W-:Y:S01]  /*129c0*/  IMAD.U32 R42, R41.reuse, 0x10000, RZ ;  /* 0x00010000292a7824 */ /* 0x040fe200078e00ff */
[----:B------:R-:W-:Y:S02]  /*129d0*/  LOP3.LUT R41, R41, 0xffff0000, RZ, 0xc0, !PT ;  /* 0xffff000029297812 */ /* 0x000fe400078ec0ff */
[----:B------:R-:W-:Y:S02]  /*129e0*/  LOP3.LUT R94, R94, 0xffff0000, RZ, 0xc0, !PT ;  /* 0xffff00005e5e7812 */ /* 0x000fe400078ec0ff */
        /* <DEDUP_REMOVED lines=11> */
[----:B------:R-:W-:Y:S01]  /*12aa0*/  IMAD R3, R20, 0x2, R17 ;  /* 0x0000000214037824 */ /* 0x000fe200078e0211 */
[--C-:B------:R-:W-:Y:S02]  /*12ab0*/  SHF.R.U64 R20, R38, 0x10, R39.reuse ;  /* 0x0000001026147819 */ /* 0x100fe40000001227 */
[----:B------:R-:W-:Y:S02]  /*12ac0*/  SHF.R.U32.HI R38, RZ, 0x10, R39 ;  /* 0x00000010ff267819 */ /* 0x000fe40000011627 */
[----:B------:R-:W1:Y:S01]  /*12ad0*/  LDS.128 R32, [R3+0x10400] ;  /* 0x0104000003207984 */ /* 0x000e620000000c00 */
[----:B------:R-:W-:-:S02]  /*12ae0*/  PRMT R20, R97, 0x5432, R20 ;  /* 0x0000543261147816 */ /* 0x000fc40000000014 */
[----:B------:R-:W-:Y:S01]  /*12af0*/  PRMT R97, R97, 0x5410, R38 ;  /* 0x0000541061617816 */ /* 0x000fe20000000026 */
        /* <DEDUP_REMOVED lines=17> */
[C---:B------:R-:W-:Y:S02]  /*12c10*/  IMAD.U32 R42, R96.reuse, 0x10000, RZ ;  /* 0x00010000602a7824 */ /* 0x040fe400078e00ff */
[----:B------:R-:W-:Y:S01]  /*12c20*/  FFMA.FTZ R48, R29, R44, R48 ;  /* 0x0000002c1d307223 */ /* 0x000fe20000010030 */
[----:B------:R-:W-:Y:S01]  /*12c30*/  IMAD.U32 R46, R95, 0x10000, RZ ;  /* 0x000100005f2e7824 */ /* 0x000fe200078e00ff */
[----:B------:R-:W-:Y:S01]  /*12c40*/  LOP3.LUT R96, R96, 0xffff0000, RZ, 0xc0, !PT ;  /* 0xffff000060607812 */ /* 0x000fe200078ec0ff */
[-C--:B------:R-:W-:Y:S01]  /*12c50*/  FMUL.FTZ R38, R38, R42.reuse ;  /* 0x0000002a26267220 */ /* 0x080fe20000410000 */
[----:B------:R-:W-:Y:S01]  /*12c60*/  FFMA.FTZ R50, R31, R42, -R50 ;  /* 0x0000002a1f327223 */ /* 0x000fe20000010832 */
[----:B------:R-:W-:Y:S02]  /*12c70*/  IMAD.U32 R29, R97, 0x10000, RZ ;  /* 0x00010000611d7824 */ /* 0x000fe400078e00ff */
[----:B------:R-:W-:Y:S01]  /*12c80*/  FMUL.FTZ R42, R40, R46 ;  /* 0x0000002e282a7220 */ /* 0x000fe20000410000 */
[----:B------:R-:W-:Y:S01]  /*12c90*/  FFMA.FTZ R45, R31, R45, R38 ;  /* 0x0000002d1f2d7223 */ /* 0x000fe20000010026 */
[----:B------:R-:W-:Y:S01]  /*12ca0*/  FMUL.FTZ R31, R32, R41 ;  /* 0x00000029201f7220 */ /* 0x000fe20000410000 */
[-C--:B------:R-:W-:Y:S01]  /*12cb0*/  FMUL.FTZ R47, R40, R29.reuse ;  /* 0x0000001d282f7220 */ /* 0x080fe20000410000 */
[----:B------:R-:W-:Y:S01]  /*12cc0*/  FFMA.FTZ R44, R37, R29, -R42 ;  /* 0x0000001d252c7223 */ /* 0x000fe2000001082a */
[----:B------:R-:W-:Y:S01]  /*12cd0*/  FMUL.FTZ R29, R32, R43 ;  /* 0x0000002b201d7220 */ /* 0x000fe20000410000 */
[----:B------:R-:W-:-:S02]  /*12ce0*/  IMAD.U32 R39, R34, 0x10000, RZ ;  /* 0x0001000022277824 */ /* 0x000fc400078e00ff */
[----:B------:R-:W-:Y:S01]  /*12cf0*/  FFMA.FTZ R47, R37, R46, R47 ;  /* 0x0000002e252f7223 */ /* 0x000fe2000001002f */
[----:B------:R-:W-:Y:S02]  /*12d00*/  IMAD.U32 R38, R28, 0x10000, RZ ;  /* 0x000100001c267824 */ /* 0x000fe400078e00ff */
[----:B------:R-:W-:Y:S01]  /*12d10*/  FFMA.FTZ R40, R30, R41, -R29 ;  /* 0x000000291e287223 */ /* 0x000fe2000001081d */
[----:B------:R-:W-:Y:S02]  /*12d20*/  IMAD.U32 R32, R20, 0x10000, RZ ;  /* 0x0001000014207824 */ /* 0x000fe400078e00ff */
[C---:B------:R-:W-:Y:S01]  /*12d30*/  FMUL.FTZ R29, R33.reuse, R94 ;  /* 0x0000005e211d7220 */ /* 0x040fe20000410000 */
[----:B------:R-:W-:Y:S01]  /*12d40*/  FMUL.FTZ R37, R33, R96 ;  /* 0x0000006021257220 */ /* 0x000fe20000410000 */
[----:B------:R-:W-:Y:S01]  /*12d50*/  FFMA.FTZ R43, R30, R43, R31 ;  /* 0x0000002b1e2b7223 */ /* 0x000fe2000001001f */
[----:B------:R-:W-:Y:S01]  /*12d60*/  LOP3.LUT R34, R34, 0xffff0000, RZ, 0xc0, !PT ;  /* 0xffff000022227812 */ /* 0x000fe200078ec0ff */
[C---:B------:R-:W-:Y:S01]  /*12d70*/  FMUL.FTZ R30, R39.reuse, R38 ;  /* 0x00000026271e7220 */ /* 0x040fe20000410000 */
[----:B------:R-:W-:Y:S01]  /*12d80*/  FFMA.FTZ R33, R36, R96, -R29 ;  /* 0x0000006024217223 */ /* 0x000fe2000001081d */
[-C--:B------:R-:W-:Y:S01]  /*12d90*/  FMUL.FTZ R42, R39, R32.reuse ;  /* 0x00000020272a7220 */ /* 0x080fe20000410000 */
[----:B------:R-:W-:Y:S01]  /*12da0*/  LOP3.LUT R31, R28, 0xffff0000, RZ, 0xc0, !PT ;  /* 0xffff00001c1f7812 */ /* 0x000fe200078ec0ff */
[----:B------:R-:W-:Y:S01]  /*12db0*/  FFMA.FTZ R30, R25, R32, -R30 ;  /* 0x00000020191e7223 */ /* 0x000fe2000001081e */
[----:B------:R-:W-:Y:S01]  /*12dc0*/  LOP3.LUT R35, R35, 0xffff0000, RZ, 0xc0, !PT ;  /* 0xffff000023237812 */ /* 0x000fe200078ec0ff */
[----:B------:R-:W-:Y:S01]  /*12dd0*/  FFMA.FTZ R42, R25, R38, R42 ;  /* 0x00000026192a7223 */ /* 0x000fe2000001002a */
[----:B------:R-:W-:Y:S01]  /*12de0*/  LOP3.LUT R29, R20, 0xffff0000, RZ, 0xc0, !PT ;  /* 0xffff0000141d7812 */ /* 0x000fe200078ec0ff */
[----:B------:R-:W-:Y:S01]  /*12df0*/  FFMA.FTZ R36, R36, R94, R37 ;  /* 0x0000005e24247223 */ /* 0x000fe20000010025 */
[----:B------:R-:W-:Y:S01]  /*12e00*/  LOP3.LUT R95, R95, 0xffff0000, RZ, 0xc0, !PT ;  /* 0xffff00005f5f7812 */ /* 0x000fe200078ec0ff */
[C---:B------:R-:W-:Y:S01]  /*12e10*/  FMUL.FTZ R25, R34.reuse, R31 ;  /* 0x0000001f22197220 */ /* 0x040fe20000410000 */
[----:B------:R-:W-:Y:S01]  /*12e20*/  LOP3.LUT R97, R97, 0xffff0000, RZ, 0xc0, !PT ;  /* 0xffff000061617812 */ /* 0x000fe200078ec0ff */
[----:B------:R-:W-:Y:S01]  /*12e30*/  FMUL.FTZ R34, R34, R29 ;  /* 0x0000001d22227220 */ /* 0x000fe20000410000 */
[----:B------:R-:W-:Y:S01]  /*12e40*/  F2FP.BF16.F32.PACK_AB R28, R43, R48 ;  /* 0x000000302b1c723e */ /* 0x000fe200000010ff */
        /* <DEDUP_REMOVED lines=11> */
[----:B------:R-:W-:Y:S02]  /*12f00*/  F2FP.BF16.F32.PACK_AB R29, R36, R45 ;  /* 0x0000002d241d723e */ /* 0x000fe400000010ff */
[----:B------:R-:W-:Y:S01]  /*12f10*/  F2FP.BF16.F32.PACK_AB R31, R20, R47 ;  /* 0x0000002f141f723e */ /* 0x000fe200000010ff */
[----:B------:R2:W-:Y:S04]  /*12f20*/  STS.128 [R49], R24 ;  /* 0x0000001831007388 */ /* 0x0005e80000000c00 */
[----:B------:R2:W-:Y:S02]  /*12f30*/  STS.128 [R3+0x10400], R28 ;  /* 0x0104001c03007388 */ /* 0x0005e40000000c00 */
.L_x_1730:
[----:B------:R-:W-:Y:S05]  /*12f40*/  BSYNC B1 ;  /* 0x0000000000017941 */ /* 0x000fea0003800000 */
.L_x_1729:
[----:B--2---:R-:W-:-:S05]  /*12f50*/  VIADD R3, R123, 0x60 ;  /* 0x000000607b037836 */ /* 0x004fca0000000000 */
[----:B------:R-:W-:-:S13]  /*12f60*/  ISETP.GE.AND P0, PT, R3, R0, PT ;  /* 0x000000000300720c */ /* 0x000fda0003f06270 */
[----:B------:R-:W-:Y:S05]  /*12f70*/  @P0 BRA `(.L_x_1700) ;  /* 0x0000000c00940947 */ /* 0x000fea0003800000 */
[----:B------:R-:W2:Y:S01]  /*12f80*/  LDC R0, c[0x0][0x3f4] ;  /* 0x0000fd00ff007b82 */ /* 0x000ea20000000800 */
[----:B------:R-:W-:Y:S01]  /*12f90*/  BSSY B1, `(.L_x_1733) ;  /* 0x0000073000017945 */ /* 0x000fe20003800000 */
[-C--:B--2---:R-:W-:Y:S02]  /*12fa0*/  ISETP.GE.AND P0, PT, R18, R0.reuse, PT ;  /* 0x000000001200720c */ /* 0x084fe40003f06270 */
[----:B------:R-:W-:-:S11]  /*12fb0*/  ISETP.GE.AND P1, PT, R203, R0, PT ;  /* 0x00000000cb00720c */ /* 0x000fd60003f26270 */
[----:B------:R-:W-:Y:S05]  /*12fc0*/  @P0 BRA `(.L_x_1734) ;  /* 0x0000000400bc0947 */ /* 0x000fea0003800000 */
[----:B01----:R-:W2:Y:S04]  /*12fd0*/  LDL R20, [R1+0x84] ;  /* 0x0000840001147983 */ /* 0x003ea80000100800 */
[----:B------:R-:W3:Y:S01]  /*12fe0*/  LDL R46, [R1+0xb0] ;  /* 0x0000b000012e7983 */ /* 0x000ee20000100800 */
[----:B------:R-:W-:Y:S01]  /*12ff0*/  IMAD.SHL.U32 R24, R3, 0x40, RZ ;  /* 0x0000004003187824 */ /* 0x000fe200078e00ff */
[----:B------:R-:W-:Y:S02]  /*13000*/  SHF.R.S32.HI R26, RZ, 0x1f, R3 ;  /* 0x0000001fff1a7819 */ /* 0x000fe40000011403 */
[----:B------:R-:W-:Y:S02]  /*13010*/  SHF.R.U64 R36, R8, 0x10, R9 ;  /* 0x0000001008247819 */ /* 0x000fe40000001209 */
[----:B------:R-:W-:-:S02]  /*13020*/  LOP3.LUT R27, R24, 0x1c0, RZ, 0xc0, !PT ;  /* 0x000001c0181b7812 */ /* 0x000fc400078ec0ff */
[----:B------:R-:W-:Y:S02]  /*13030*/  LEA.HI R26, R26, R3, RZ, 0x3 ;  /* 0x000000031a1a7211 */ /* 0x000fe400078f18ff */
[----:B------:R-:W-:Y:S02]  /*13040*/  SHF.R.U32.HI R32, RZ, 0x10, R9 ;  /* 0x00000010ff207819 */ /* 0x000fe40000011609 */
[----:B------:R-:W-:Y:S01]  /*13050*/  SHF.R.U64 R8, R72, 0x10, R73 ;  /* 0x0000001048087819 */ /* 0x000fe20000001249 */
[----:B------:R-:W-:Y:S01]  /*13060*/  IMAD.SHL.U32 R26, R26, 0x40, RZ ;  /* 0x000000401a1a7824 */ /* 0x000fe200078e00ff */
[----:B------:R-:W-:Y:S02]  /*13070*/  SHF.R.U64 R9, R74, 0x10, R75 ;  /* 0x000000104a097819 */ /* 0x000fe4000000124b */
[----:B------:R-:W-:Y:S02]  /*13080*/  SHF.R.U64 R33, R10, 0x10, R11 ;  /* 0x000000100a217819 */ /* 0x000fe4000000120b */
[----:B------:R-:W-:-:S02]  /*13090*/  LOP3.LUT R26, R26, 0xfffffe00, RZ, 0xc0, !PT ;  /* 0xfffffe001a1a7812 */ /* 0x000fc400078ec0ff */
[----:B------:R-:W-:Y:S02]  /*130a0*/  SHF.R.U32.HI R11, RZ, 0x10, R11 ;  /* 0x00000010ff0b7819 */ /* 0x000fe4000001160b */
[----:B------:R-:W-:Y:S02]  /*130b0*/  SHF.R.U32.HI R72, RZ, 0x10, R73 ;  /* 0x00000010ff487819 */ /* 0x000fe40000011649 */
[----:B------:R-:W-:Y:S02]  /*130c0*/  PRMT R39, R101, 0x5410, R8 ;  /* 0x0000541065277816 */ /* 0x000fe40000000008 */
[----:B------:R-:W-:Y:S02]  /*130d0*/  PRMT R42, R100, 0x5410, R9 ;  /* 0x00005410642a7816 */ /* 0x000fe40000000009 */
[----:B------:R-:W-:Y:S01]  /*130e0*/  PRMT R38, R98, 0x5410, R33 ;  /* 0x0000541062267816 */ /* 0x000fe20000000021 */
[----:B------:R-:W-:Y:S01]  /*130f0*/  IMAD.U32 R40, R39, 0x10000, RZ ;  /* 0x0001000027287824 */ /* 0x000fe200078e00ff */
[----:B------:R-:W-:-:S02]  /*13100*/  PRMT R36, R99, 0x5410, R36 ;  /* 0x0000541063247816 */ /* 0x000fc40000000024 */
[----:B------:R-:W-:Y:S02]  /*13110*/  PRMT R98, R98, 0x5432, R11 ;  /* 0x0000543262627816 */ /* 0x000fe4000000000b */
[----:B------:R-:W-:Y:S01]  /*13120*/  PRMT R99, R99, 0x5432, R32 ;  /* 0x0000543263637816 */ /* 0x000fe20000000020 */
[----:B------:R-:W-:Y:S01]  /*13130*/  IMAD.U32 R37, R36, 0x10000, RZ ;  /* 0x0001000024257824 */ /* 0x000fe200078e00ff */
[----:B------:R-:W-:Y:S02]  /*13140*/  PRMT R101, R101, 0x5432, R72 ;  /* 0x0000543265657816 */ /* 0x000fe40000000048 */
[----:B------:R-:W-:Y:S02]  /*13150*/  SHF.R.U32.HI R75, RZ, 0x10, R75 ;  /* 0x00000010ff4b7819 */ /* 0x000fe4000001164b */
[----:B------:R-:W-:Y:S01]  /*13160*/  LOP3.LUT R39, R39, 0xffff0000, RZ, 0xc0, !PT ;  /* 0xffff000027277812 */ /* 0x000fe200078ec0ff */
[----:B------:R-:W-:Y:S01]  /*13170*/  IMAD.U32 R41, R101, 0x10000, RZ ;  /* 0x0001000065297824 */ /* 0x000fe200078e00ff */
[----:B------:R-:W-:-:S02]  /*13180*/  PRMT R100, R100, 0x5432, R75 ;  /* 0x0000543264647816 */ /* 0x000fc4000000004b */
        /* <DEDUP_REMOVED lines=29> */
[----:B------:R-:W-:-:S02]  /*13360*/  IMAD.U32 R27, R99, 0x10000, RZ ;  /* 0x00010000631b7824 */ /* 0x000fc400078e00ff */
[----:B------:R-:W-:Y:S01]  /*13370*/  FMUL.FTZ R47, R33, R41 ;  /* 0x00000029212f7220 */ /* 0x000fe20000410000 */
[C---:B------:R-:W-:Y:S01]  /*13380*/  FFMA.FTZ R43, R8.reuse, R37, -R43 ;  /* 0x00000025082b7223 */ /* 0x040fe2000001082b */
[----:B------:R-:W-:Y:S02]  /*13390*/  IMAD.U32 R35, R31, 0x10000, RZ ;  /* 0x000100001f237824 */ /* 0x000fe400078e00ff */
[----:B------:R-:W-:Y:S01]  /*133a0*/  FFMA.FTZ R45, R8, R40, R45 ;  /* 0x00000028082d7223 */ /* 0x000fe2000001002d */
[----:B------:R-:W-:Y:S02]  /*133b0*/  IMAD.U32 R37, R100, 0x10000, RZ ;  /* 0x0001000064257824 */ /* 0x000fe400078e00ff */
[-C--:B------:R-:W-:Y:S01]  /*133c0*/  FMUL.FTZ R33, R33, R27.reuse ;  /* 0x0000001b21217220 */ /* 0x080fe20000410000 */
[----:B------:R-:W-:Y:S02]  /*133d0*/  IMAD.U32 R8, R98, 0x10000, RZ ;  /* 0x0001000062087824 */ /* 0x000fe400078e00ff */
[C---:B------:R-:W-:Y:S01]  /*133e0*/  FFMA.FTZ R47, R10.reuse, R27, -R47 ;  /* 0x0000001b0a2f7223 */ /* 0x040fe2000001082f */
[C---:B------:R-:W-:Y:S01]  /*133f0*/  FMUL.FTZ R27, R35.reuse, R37 ;  /* 0x00000025231b7220 */ /* 0x040fe20000410000 */
[----:B------:R-:W-:Y:S01]  /*13400*/  FFMA.FTZ R33, R10, R41, R33 ;  /* 0x000000290a217223 */ /* 0x000fe20000010021 */
[----:B------:R-:W-:Y:S01]  /*13410*/  FMUL.FTZ R40, R35, R8 ;  /* 0x0000000823287220 */ /* 0x000fe20000410000 */
[----:B------:R-:W-:-:S02]  /*13420*/  IMAD.U32 R34, R30, 0x10000, RZ ;  /* 0x000100001e227824 */ /* 0x000fc400078e00ff */
[----:B------:R-:W-:Y:S01]  /*13430*/  FFMA.FTZ R35, R32, R8, -R27 ;  /* 0x0000000820237223 */ /* 0x000fe2000001081b */
[----:B------:R-:W-:Y:S01]  /*13440*/  FMUL.FTZ R8, R28, R39 ;  /* 0x000000271c087220 */ /* 0x000fe20000410000 */
[----:B------:R-:W-:Y:S02]  /*13450*/  IMAD.U32 R10, R42, 0x10000, RZ ;  /* 0x000100002a0a7824 */ /* 0x000fe400078e00ff */
[-C--:B------:R-:W-:Y:S01]  /*13460*/  FMUL.FTZ R28, R28, R36.reuse ;  /* 0x000000241c1c7220 */ /* 0x080fe20000410000 */
[----:B------:R-:W-:Y:S01]  /*13470*/  LOP3.LUT R30, R30, 0xffff0000, RZ, 0xc0, !PT ;  /* 0xffff00001e1e7812 */ /* 0x000fe200078ec0ff */
[----:B------:R-:W-:Y:S01]  /*13480*/  FFMA.FTZ R36, R9, R36, -R8 ;  /* 0x0000002409247223 */ /* 0x000fe20000010808 */
[----:B------:R-:W-:Y:S01]  /*13490*/  LOP3.LUT R99, R99, 0xffff0000, RZ, 0xc0, !PT ;  /* 0xffff000063637812 */ /* 0x000fe200078ec0ff */
[----:B------:R-:W-:Y:S02]  /*134a0*/  IMAD.U32 R8, R38, 0x10000, RZ ;  /* 0x0001000026087824 */ /* 0x000fe400078e00ff */
[----:B------:R-:W-:Y:S01]  /*134b0*/  FMUL.FTZ R44, R34, R10 ;  /* 0x0000000a222c7220 */ /* 0x000fe20000410000 */
[----:B------:R-:W-:Y:S01]  /*134c0*/  LOP3.LUT R42, R42, 0xffff0000, RZ, 0xc0, !PT ;  /* 0xffff00002a2a7812 */ /* 0x000fe200078ec0ff */
[----:B------:R-:W-:Y:S01]  /*134d0*/  FFMA.FTZ R37, R32, R37, R40 ;  /* 0x0000002520257223 */ /* 0x000fe20000010028 */
[----:B------:R-:W-:Y:S01]  /*134e0*/  LOP3.LUT R31, R31, 0xffff0000, RZ, 0xc0, !PT ;  /* 0xffff00001f1f7812 */ /* 0x000fe200078ec0ff */
[-C--:B------:R-:W-:Y:S01]  /*134f0*/  FMUL.FTZ R34, R34, R8.reuse ;  /* 0x0000000822227220 */ /* 0x080fe20000410000 */
[----:B------:R-:W-:Y:S01]  /*13500*/  LOP3.LUT R38, R38, 0xffff0000, RZ, 0xc0, !PT ;  /* 0xffff000026267812 */ /* 0x000fe200078ec0ff */
[----:B------:R-:W-:Y:S01]  /*13510*/  FFMA.FTZ R44, R11, R8, -R44 ;  /* 0x000000080b2c7223 */ /* 0x000fe2000001082c */
[----:B------:R-:W-:Y:S01]  /*13520*/  LOP3.LUT R100, R100, 0xffff0000, RZ, 0xc0, !PT ;  /* 0xffff000064647812 */ /* 0x000fe200078ec0ff */
[C---:B------:R-:W-:Y:S01]  /*13530*/  FMUL.FTZ R27, R29.reuse, R101 ;  /* 0x000000651d1b7220 */ /* 0x040fe20000410000 */
[----:B------:R-:W-:Y:S01]  /*13540*/  LOP3.LUT R98, R98, 0xffff0000, RZ, 0xc0, !PT ;  /* 0xffff000062627812 */ /* 0x000fe200078ec0ff */
[----:B------:R-:W-:Y:S01]  /*13550*/  FMUL.FTZ R40, R29, R99 ;  /* 0x000000631d287220 */ /* 0x000fe20000410000 */
[----:B------:R-:W-:Y:S01]  /*13560*/  FFMA.FTZ R28, R9, R39, R28 ;  /* 0x00000027091c7223 */ /* 0x000fe2000001001c */
[C---:B------:R-:W-:Y:S01]  /*13570*/  FMUL.FTZ R8, R30.reuse, R42 ;  /* 0x0000002a1e087220 */ /* 0x040fe20000410000 */
[----:B------:R-:W-:Y:S01]  /*13580*/  FMUL.FTZ R9, R30, R38 ;  /* 0x000000261e097220 */ /* 0x000fe20000410000 */
[C---:B------:R-:W-:Y:S01]  /*13590*/  FMUL.FTZ R29, R31.reuse, R100 ;  /* 0x000000641f1d7220 */ /* 0x040fe20000410000 */
[----:B------:R-:W-:Y:S01]  /*135a0*/  FMUL.FTZ R31, R31, R98 ;  /* 0x000000621f1f7220 */ /* 0x000fe20000410000 */
[----:B------:R-:W-:Y:S01]  /*135b0*/  FFMA.FTZ R34, R11, R10, R34 ;  /* 0x0000000a0b227223 */ /* 0x000fe20000010022 */
[----:B------:R-:W-:Y:S01]  /*135c0*/  FFMA.FTZ R32, R24, R99, -R27 ;  /* 0x0000006318207223 */ /* 0x000fe2000001081b */
[C---:B------:R-:W-:Y:S01]  /*135d0*/  FFMA.FTZ R11, R25.reuse, R38, -R8 ;  /* 0x00000026190b7223 */ /* 0x040fe20000010808 */
[----:B------:R-:W-:Y:S01]  /*135e0*/  FFMA.FTZ R27, R25, R42, R9 ;  /* 0x0000002a191b7223 */ /* 0x000fe20000010009 */
        /* <DEDUP_REMOVED lines=13> */
.L_x_1734:
[----:B------:R-:W-:Y:S05]  /*136c0*/  BSYNC B1 ;  /* 0x0000000000017941 */ /* 0x000fea0003800000 */
.L_x_1733:
[----:B------:R-:W-:Y:S05]  /*136d0*/  @P1 BRA `(.L_x_1700) ;  /* 0x0000000400bc1947 */ /* 0x000fea0003800000 */
[----:B--2---:R-:W2:Y:S04]  /*136e0*/  LDL R9, [R1+0xa4] ;  /* 0x0000a40001097983 */ /* 0x004ea80000100800 */
[----:B0-----:R-:W3:Y:S01]  /*136f0*/  LDL R35, [R1+0xac] ;  /* 0x0000ac0001237983 */ /* 0x001ee20000100800 */
[----:B------:R-:W-:Y:S01]  /*13700*/  IMAD.SHL.U32 R8, R3, 0x40, RZ ;  /* 0x0000004003087824 */ /* 0x000fe200078e00ff */
[----:B------:R-:W-:Y:S02]  /*13710*/  SHF.R.S32.HI R10, RZ, 0x1f, R3 ;  /* 0x0000001fff0a7819 */ /* 0x000fe40000011403 */
[----:B------:R-:W-:Y:S02]  /*13720*/  SHF.R.U64 R31, R12, 0x10, R13 ;  /* 0x000000100c1f7819 */ /* 0x000fe4000000120d */
[----:B------:R-:W-:-:S02]  /*13730*/  LOP3.LUT R11, R8, 0x1c0, RZ, 0xc0, !PT ;  /* 0x000001c0080b7812 */ /* 0x000fc400078ec0ff */
[----:B------:R-:W-:Y:S02]  /*13740*/  LEA.HI R10, R10, R3, RZ, 0x3 ;  /* 0x000000030a0a7211 */ /* 0x000fe400078f18ff */
[----:B------:R-:W-:Y:S02]  /*13750*/  SHF.R.U64 R3, R4, 0x10, R5 ;  /* 0x0000001004037819 */ /* 0x000fe40000001205 */
[----:B-1----:R-:W-:Y:S01]  /*13760*/  SHF.R.U64 R20, R6, 0x10, R7 ;  /* 0x0000001006147819 */ /* 0x002fe20000001207 */
[----:B------:R-:W-:Y:S01]  /*13770*/  IMAD.SHL.U32 R10, R10, 0x40, RZ ;  /* 0x000000400a0a7824 */ /* 0x000fe200078e00ff */
[----:B------:R-:W-:Y:S02]  /*13780*/  SHF.R.U64 R4, R14, 0x10, R15 ;  /* 0x000000100e047819 */ /* 0x000fe4000000120f */
[----:B------:R-:W-:Y:S02]  /*13790*/  SHF.R.U32.HI R5, RZ, 0x10, R5 ;  /* 0x00000010ff057819 */ /* 0x000fe40000011605 */
[----:B------:R-:W-:-:S02]  /*137a0*/  LOP3.LUT R10, R10, 0xfffffe00, RZ, 0xc0, !PT ;  /* 0xfffffe000a0a7812 */ /* 0x000fc400078ec0ff */
[----:B------:R-:W-:Y:S02]  /*137b0*/  SHF.R.U32.HI R6, RZ, 0x10, R7 ;  /* 0x00000010ff067819 */ /* 0x000fe40000011607 */
[----:B------:R-:W-:Y:S02]  /*137c0*/  PRMT R31, R86, 0x5410, R31 ;  /* 0x00005410561f7816 */ /* 0x000fe4000000001f */
[----:B------:R-:W-:Y:S02]  /*137d0*/  SHF.R.U32.HI R13, RZ, 0x10, R13 ;  /* 0x00000010ff0d7819 */ /* 0x000fe4000001160d */
[----:B------:R-:W-:Y:S01]  /*137e0*/  PRMT R28, R84, 0x5410, R3 ;  /* 0x00005410541c7816 */ /* 0x000fe20000000003 */
[----:B------:R-:W-:Y:S01]  /*137f0*/  IMAD.U32 R32, R31, 0x10000, RZ ;  /* 0x000100001f207824 */ /* 0x000fe200078e00ff */
[----:B------:R-:W-:Y:S02]  /*13800*/  PRMT R29, R21, 0x5410, R20 ;  /* 0x00005410151d7816 */ /* 0x000fe40000000014 */
[----:B------:R-:W-:Y:S01]  /*13810*/  PRMT R33, R85, 0x5410, R4 ;  /* 0x0000541055217816 */ /* 0x000fe20000000004 */
[----:B------:R-:W-:Y:S01]  /*13820*/  IMAD.U32 R30, R28, 0x10000, RZ ;  /* 0x000100001c1e7824 */ /* 0x000fe200078e00ff */
[----:B------:R-:W-:-:S02]  /*13830*/  PRMT R84, R84, 0x5432, R5 ;  /* 0x0000543254547816 */ /* 0x000fc40000000005 */
[----:B------:R-:W-:Y:S02]  /*13840*/  PRMT R21, R21, 0x5432, R6 ;  /* 0x0000543215157816 */ /* 0x000fe40000000006 */
[----:B------:R-:W-:Y:S02]  /*13850*/  PRMT R86, R86, 0x5432, R13 ;  /* 0x0000543256567816 */ /* 0x000fe4000000000d */
[----:B------:R-:W-:Y:S02]  /*13860*/  SHF.R.U32.HI R14, RZ, 0x10, R15 ;  /* 0x00000010ff0e7819 */ /* 0x000fe4000001160f */
[----:B------:R-:W-:Y:S01]  /*13870*/  LOP3.LUT R31, R31, 0xffff0000, RZ, 0xc0, !PT ;  /* 0xffff00001f1f7812 */ /* 0x000fe200078ec0ff */
[----:B------:R-:W-:Y:S01]  /*13880*/  IMAD.U32 R34, R86, 0x10000, RZ ;  /* 0x0001000056227824 */ /* 0x000fe200078e00ff */
[----:B------:R-:W-:Y:S02]  /*13890*/  PRMT R85, R85, 0x5432, R14 ;  /* 0x0000543255557816 */ /* 0x000fe4000000000e */
        /* <DEDUP_REMOVED lines=30> */
[----:B------:R-:W-:Y:S02]  /*13a80*/  IMAD.U32 R30, R84, 0x10000, RZ ;  /* 0x00010000541e7824 */ /* 0x000fe400078e00ff */
[----:B------:R-:W-:Y:S01]  /*13a90*/  FFMA.FTZ R38, R3, R32, R38 ;  /* 0x0000002003267223 */ /* 0x000fe20000010026 */
[----:B------:R-:W-:Y:S01]  /*13aa0*/  IMAD.U32 R11, R85, 0x10000, RZ ;  /* 0x00010000550b7824 */ /* 0x000fe200078e00ff */
[----:B------:R-:W-:Y:S01]  /*13ab0*/  LOP3.LUT R15, R26, 0xffff0000, RZ, 0xc0, !PT ;  /* 0xffff00001a0f7812 */ /* 0x000fe200078ec0ff */
[----:B------:R-:W-:Y:S02]  /*13ac0*/  IMAD.U32 R3, R21, 0x10000, RZ ;  /* 0x0001000015037824 */ /* 0x000fe400078e00ff */
[-C--:B------:R-:W-:Y:S01]  /*13ad0*/  FMUL.FTZ R32, R13, R30.reuse ;  /* 0x0000001e0d207220 */ /* 0x080fe20000410000 */
[C---:B------:R-:W-:Y:S01]  /*13ae0*/  FFMA.FTZ R40, R5.reuse, R30, -R40 ;  /* 0x0000001e05287223 */ /* 0x040fe20000010828 */
[C---:B------:R-:W-:Y:S01]  /*13af0*/  FMUL.FTZ R30, R20.reuse, R11 ;  /* 0x0000000b141e7220 */ /* 0x040fe20000410000 */
[-C--:B------:R-:W-:Y:S01]  /*13b00*/  FMUL.FTZ R20, R20, R3.reuse ;  /* 0x0000000314147220 */ /* 0x080fe20000410000 */
[----:B------:R-:W-:Y:S01]  /*13b10*/  FFMA.FTZ R32, R5, R34, R32 ;  /* 0x0000002205207223 */ /* 0x000fe20000010020 */
[----:B------:R-:W-:Y:S01]  /*13b20*/  LOP3.LUT R5, R84, 0xffff0000, RZ, 0xc0, !PT ;  /* 0xffff000054057812 */ /* 0x000fe200078ec0ff */
[C---:B------:R-:W-:Y:S01]  /*13b30*/  FFMA.FTZ R30, R9.reuse, R3, -R30 ;  /* 0x00000003091e7223 */ /* 0x040fe2000001081e */
[----:B------:R-:W-:Y:S01]  /*13b40*/  FFMA.FTZ R20, R9, R11, R20 ;  /* 0x0000000b09147223 */ /* 0x000fe20000010014 */
[----:B------:R-:W-:Y:S01]  /*13b50*/  LOP3.LUT R9, R86, 0xffff0000, RZ, 0xc0, !PT ;  /* 0xffff000056097812 */ /* 0x000fe200078ec0ff */
[----:B------:R-:W-:Y:S01]  /*13b60*/  FMUL.FTZ R11, R12, R31 ;  /* 0x0000001f0c0b7220 */ /* 0x000fe20000410000 */
[----:B------:R-:W-:Y:S01]  /*13b70*/  LOP3.LUT R3, R28, 0xffff0000, RZ, 0xc0, !PT ;  /* 0xffff00001c037812 */ /* 0x000fe200078ec0ff */
[----:B------:R-:W-:Y:S01]  /*13b80*/  IMAD.U32 R14, R26, 0x10000, RZ ;  /* 0x000100001a0e7824 */ /* 0x000fe200078e00ff */
[----:B------:R-:W-:Y:S01]  /*13b90*/  LOP3.LUT R26, R27, 0xffff0000, RZ, 0xc0, !PT ;  /* 0xffff00001b1a7812 */ /* 0x000fe200078ec0ff */
[C---:B------:R-:W-:Y:S01]  /*13ba0*/  FMUL.FTZ R27, R24.reuse, R9 ;  /* 0x00000009181b7220 */ /* 0x040fe20000410000 */
[----:B------:R-:W-:Y:S01]  /*13bb0*/  FMUL.FTZ R24, R24, R5 ;  /* 0x0000000518187220 */ /* 0x000fe20000410000 */
[-C--:B------:R-:W-:Y:S01]  /*13bc0*/  FMUL.FTZ R25, R12, R3.reuse ;  /* 0x000000030c197220 */ /* 0x080fe20000410000 */
[----:B------:R-:W-:Y:S01]  /*13bd0*/  FFMA.FTZ R13, R4, R3, -R11 ;  /* 0x00000003040d7223 */ /* 0x000fe2000001080b */
[----:B------:R-:W-:-:S02]  /*13be0*/  IMAD.U32 R11, R33, 0x10000, RZ ;  /* 0x00010000210b7824 */ /* 0x000fc400078e00ff */
[----:B------:R-:W-:Y:S01]  /*13bf0*/  FFMA.FTZ R5, R8, R5, -R27 ;  /* 0x0000000508057223 */ /* 0x000fe2000001081b */
[----:B------:R-:W-:Y:S02]  /*13c00*/  IMAD.U32 R3, R29, 0x10000, RZ ;  /* 0x000100001d037824 */ /* 0x000fe400078e00ff */
[----:B------:R-:W-:Y:S01]  /*13c10*/  FFMA.FTZ R25, R4, R31, R25 ;  /* 0x0000001f04197223 */ /* 0x000fe20000010019 */
[----:B------:R-:W-:Y:S01]  /*13c20*/  FFMA.FTZ R9, R8, R9, R24 ;  /* 0x0000000908097223 */ /* 0x000fe20000010018 */
[C---:B------:R-:W-:Y:S01]  /*13c30*/  FMUL.FTZ R31, R14.reuse, R11 ;  /* 0x0000000b0e1f7220 */ /* 0x040fe20000410000 */
[-C--:B------:R-:W-:Y:S01]  /*13c40*/  FMUL.FTZ R27, R14, R3.reuse ;  /* 0x000000030e1b7220 */ /* 0x080fe20000410000 */
[----:B------:R-:W-:Y:S02]  /*13c50*/  LOP3.LUT R8, R33, 0xffff0000, RZ, 0xc0, !PT ;  /* 0xffff000021087812 */ /* 0x000fe400078ec0ff */
[----:B------:R-:W-:Y:S01]  /*13c60*/  LOP3.LUT R85, R85, 0xffff0000, RZ, 0xc0, !PT ;  /* 0xffff000055557812 */ /* 0x000fe200078ec0ff */
[C---:B------:R-:W-:Y:S01]  /*13c70*/  FFMA.FTZ R31, R6.reuse, R3, -R31 ;  /* 0x00000003061f7223 */ /* 0x040fe2000001081f */
[----:B------:R-:W-:Y:S01]  /*13c80*/  LOP3.LUT R4, R29, 0xffff0000, RZ, 0xc0, !PT ;  /* 0xffff00001d047812 */ /* 0x000fe200078ec0ff */
[----:B------:R-:W-:Y:S01]  /*13c90*/  FFMA.FTZ R27, R6, R11, R27 ;  /* 0x0000000b061b7223 */ /* 0x000fe2000001001b */
[----:B------:R-:W-:Y:S01]  /*13ca0*/  LOP3.LUT R21, R21, 0xffff0000, RZ, 0xc0, !PT ;  /* 0xffff000015157812 */ /* 0x000fe200078ec0ff */
[C---:B------:R-:W-:Y:S01]  /*13cb0*/  FMUL.FTZ R6, R15.reuse, R8 ;  /* 0x000000080f067220 */ /* 0x040fe20000410000 */
[C---:B------:R-:W-:Y:S01]  /*13cc0*/  FMUL.FTZ R3, R26.reuse, R85 ;  /* 0x000000551a037220 */ /* 0x040fe20000410000 */
[----:B------:R-:W-:Y:S01]  /*13cd0*/  FMUL.FTZ R15, R15, R4 ;  /* 0x000000040f0f7220 */ /* 0x000fe20000410000 */
[----:B------:R-:W-:Y:S01]  /*13ce0*/  F2FP.BF16.F32.PACK_AB R5, R5, R40 ;  /* 0x000000280505723e */ /* 0x000fe200000010ff */
        /* <DEDUP_REMOVED lines=8> */
[----:B------:R-:W-:Y:S02]  /*13d70*/  F2FP.BF16.F32.PACK_AB R8, R25, R38 ;  /* 0x000000261908723e */ /* 0x000fe400000010ff */
[----:B------:R-:W-:Y:S01]  /*13d80*/  F2FP.BF16.F32.PACK_AB R9, R9, R32 ;  /* 0x000000200909723e */ /* 0x000fe200000010ff */
[----:B------:R3:W-:Y:S01]  /*13d90*/  STS.128 [R35], R4 ;  /* 0x0000000423007388 */ /* 0x0007e20000000c00 */
[----:B------:R-:W-:Y:S02]  /*13da0*/  F2FP.BF16.F32.PACK_AB R10, R12, R27 ;  /* 0x0000001b0c0a723e */ /* 0x000fe400000010ff */
[----:B------:R-:W-:-:S05]  /*13db0*/  F2FP.BF16.F32.PACK_AB R11, R11, R20 ;  /* 0x000000140b0b723e */ /* 0x000fca00000010ff */
[----:B------:R3:W-:Y:S02]  /*13dc0*/  STS.128 [R0+0x10400], R8 ;  /* 0x0104000800007388 */ /* 0x0007e40000000c00 */
.L_x_1700:
[----:B------:R-:W-:Y:S05]  /*13dd0*/  BSYNC B0 ;  /* 0x0000000000007941 */ /* 0x000fea0003800000 */
.L_x_1660:
        /* <DEDUP_REMOVED lines=8> */
.L_x_1657:
[----:B01-3--:R-:W3:Y:S02]  /*13e60*/  LDL R0, [R1+0x68] ;  /* 0x0000680001007983 */ /* 0x00bee40000100800 */
[----:B---3--:R-:W-:-:S13]  /*13e70*/  R2UR UR4, R0 ;  /* 0x00000000000472ca */ /* 0x008fda00000e0000 */
[----:B------:R-:W-:-:S05]  /*13e80*/  IMAD.U32 R0, RZ, RZ, UR4 ;  /* 0x00000004ff007e24 */ /* 0x000fca000f8e00ff */
[----:B------:R-:W-:-:S13]  /*13e90*/  ISETP.NE.AND P0, PT, R0, 0x3, PT ;  /* 0x000000030000780c */ /* 0x000fda0003f05270 */
[----:B------:R-:W-:Y:S05]  /*13ea0*/  @!P0 BRA `(.L_x_1735) ;  /* 0x0000000000048947 */ /* 0x000fea0003800000 */
[----:B------:R-:W-:Y:S01]  /*13eb0*/  BPT.TRAP 0x1 ;  /* 0x000000040000795c */ /* 0x000fe20000300000 */
.L_x_1735:
[----:B------:R-:W-:Y:S01]  /*13ec0*/  IMAD R0, R202, 0x8, R17 ;  /* 0x00000008ca007824 */ /* 0x000fe200078e0211 */
[----:B------:R-:W-:-:S04]  /*13ed0*/  SHF.L.U32 R5, R218, 0x1f, RZ ;  /* 0x0000001fda057819 */ /* 0x000fc800000006ff */
[----:B------:R0:W1:Y:S01]  /*13ee0*/  SYNCS.PHASECHK.TRANS64.TRYWAIT P1, [R0+URZ+0x30830], R5 ;  /* 0x03083005000075a7 */ /* 0x000062000802017f */
[----:B------:R-:W-:Y:S05]  /*13ef0*/  @!P0 BRA `(.L_x_1736) ;  /* 0x0000000000048947 */ /* 0x000fea0003800000 */
[----:B------:R-:W-:Y:S01]  /*13f00*/  BPT.TRAP 0x1 ;  /* 0x000000040000795c */ /* 0x000fe20000300000 */
.L_x_1736:
[----:B------:R-:W-:Y:S01]  /*13f10*/  VIADD R3, R17, 0x20400 ;  /* 0x0002040011037836 */ /* 0x000fe20000000000 */
[----:B------:R-:W-:Y:S01]  /*13f20*/  LOP3.LUT R6, R2, 0x10000, RZ, 0xfc, !PT ;  /* 0x0001000002067812 */ /* 0x000fe200078efcff */
[----:B------:R-:W-:-:S03]  /*13f30*/  IMAD.MOV.U32 R7, RZ, RZ, 0x40000040 ;  /* 0x40000040ff077424 */ /* 0x000fc600078e00ff */
[----:B------:R-:W-:-:S04]  /*13f40*/  SHF.R.U32.HI R3, RZ, 0x4, R3 ;  /* 0x00000004ff037819 */ /* 0x000fc80000011603 */
[----:B------:R-:W-:-:S04]  /*13f50*/  LOP3.LUT R3, R3, 0x3fff, RZ, 0xc0, !PT ;  /* 0x00003fff03037812 */ /* 0x000fc800078ec0ff */
[----:B------:R-:W-:-:S05]  /*13f60*/  LOP3.LUT R2, R3, 0x10000, RZ, 0xfc, !PT ;  /* 0x0001000003027812 */ /* 0x000fca00078efcff */
[----:B------:R3:W-:Y:S01]  /*13f70*/  STL [R1+0x54], R2 ;  /* 0x0000540201007387 */ /* 0x0007e20000100800 */
[----:B-1----:R-:W-:Y:S05]  /*13f80*/  @P1 BRA `(.L_x_1737) ;  /* 0x0000000000081947 */ /* 0x002fea0003800000 */
[----:B------:R-:W1:Y:S02]  /*13f90*/  SYNCS.PHASECHK.TRANS64.TRYWAIT P1, [R0+URZ+0x30830], R5 ;  /* 0x03083005000075a7 */ /* 0x000e64000802017f */
[----:B-1----:R-:W-:Y:S05]  /*13fa0*/  @!P1 BRA `(.L_x_1738) ;  /* 0x000001b4005c9947 */ /* 0x002fea0003800000 */
.L_x_1737:
[----:B---3--:R-:W3:Y:S01]  /*13fb0*/  LDL R2, [R1+0x54] ;  /* 0x0000540001027983 */ /* 0x008ee20000100800 */
[----:B------:R-:W-:Y:S01]  /*13fc0*/  IMAD.MOV.U32 R3, RZ, RZ, 0x40000040 ;  /* 0x40000040ff037424 */ /* 0x000fe200078e00ff */
[----:B------:R-:W-:Y:S05]  /*13fd0*/  WARPSYNC.ALL ;  /* 0x0000000000007948 */ /* 0x000fea0003800000 */
[C---:B------:R-:W-:Y:S01]  /*13fe0*/  R2UR UR4, R6.reuse ;  /* 0x00000000060472ca */ /* 0x040fe200000e0000 */
[----:B--2-45:R-:W-:Y:S01]  /*13ff0*/  WARPGROUP.ARRIVE ;  /* 0x00000000000079c5 */ /* 0x034fe20000000000 */
[----:B------:R-:W-:Y:S01]  /*14000*/  R2UR UR5, R7 ;  /* 0x00000000070572ca */ /* 0x000fe200000e0000 */
[----:B------:R-:W-:Y:S01]  /*14010*/  VIADD R62, R6, 0x2 ;  /* 0x00000002063e7836 */ /* 0x000fe20000000000 */
[----:B------:R-:W-:Y:S01]  /*14020*/  R2UR UR7, R3 ;  /* 0x00000000030772ca */ /* 0x000fe200000e0000 */
[----:B------:R-:W-:-:S02]  /*14030*/  IMAD.MOV.U32 R63, RZ, RZ, 0x40000040 ;  /* 0x40000040ff3f7424 */ /* 0x000fc400078e00ff */
[----:B01----:R-:W-:Y:S02]  /*14040*/  IMAD.MOV.U32 R5, RZ, RZ, 0x40000040 ;  /* 0x40000040ff057424 */ /* 0x003fe400078e00ff */
[C---:B------:R-:W-:Y:S01]  /*14050*/  VIADD R60, R6.reuse, 0x4 ;  /* 0x00000004063c7836 */ /* 0x040fe20000000000 */
[----:B------:R0:W-:Y:S01]  /*14060*/  STL.64 [R1+0x40], R62 ;  /* 0x0000403e01007387 */ /* 0x0001e20000100a00 */
[----:B------:R-:W-:Y:S02]  /*14070*/  IMAD.MOV.U32 R61, RZ, RZ, 0x40000040 ;  /* 0x40000040ff3d7424 */ /* 0x000fe400078e00ff */
[C---:B------:R-:W-:Y:S02]  /*14080*/  VIADD R58, R6.reuse, 0x6 ;  /* 0x00000006063a7836 */ /* 0x040fe40000000000 */
[----:B------:R-:W-:Y:S01]  /*14090*/  IMAD.MOV.U32 R59, RZ, RZ, 0x40000040 ;  /* 0x40000040ff3b7424 */ /* 0x000fe200078e00ff */
[----:B------:R0:W-:Y:S01]  /*140a0*/  STL.64 [R1+0x38], R60 ;  /* 0x0000383c01007387 */ /* 0x0001e20000100a00 */
[----:B------:R-:W-:-:S02]  /*140b0*/  VIADD R56, R6, 0x400 ;  /* 0x0000040006387836 */ /* 0x000fc40000000000 */
[----:B------:R-:W-:Y:S01]  /*140c0*/  IMAD.MOV.U32 R57, RZ, RZ, 0x40000040 ;  /* 0x40000040ff397424 */ /* 0x000fe200078e00ff */
[----:B------:R0:W-:Y:S01]  /*140d0*/  STL.64 [R1+0x30], R58 ;  /* 0x0000303a01007387 */ /* 0x0001e20000100a00 */
[C---:B------:R-:W-:Y:S02]  /*140e0*/  VIADD R10, R6.reuse, 0x402 ;  /* 0x00000402060a7836 */ /* 0x040fe40000000000 */
[----:B------:R-:W-:Y:S01]  /*140f0*/  IMAD.MOV.U32 R11, RZ, RZ, 0x40000040 ;  /* 0x40000040ff0b7424 */ /* 0x000fe200078e00ff */
[----:B------:R0:W-:Y:S01]  /*14100*/  STL.64 [R1+0x28], R56 ;  /* 0x0000283801007387 */ /* 0x0001e20000100a00 */
[C---:B------:R-:W-:Y:S02]  /*14110*/  VIADD R216, R6.reuse, 0x404 ;  /* 0x0000040406d87836 */ /* 0x040fe40000000000 */
[----:B------:R-:W-:Y:S01]  /*14120*/  IMAD.MOV.U32 R217, RZ, RZ, 0x40000040 ;  /* 0x40000040ffd97424 */ /* 0x000fe200078e00ff */
[----:B------:R0:W-:Y:S01]  /*14130*/  STL.64 [R1+0x20], R10 ;  /* 0x0000200a01007387 */ /* 0x0001e20000100a00 */
[----:B------:R-:W-:-:S02]  /*14140*/  VIADD R214, R6, 0x406 ;  /* 0x0000040606d67836 */ /* 0x000fc40000000000 */
[----:B------:R-:W-:Y:S02]  /*14150*/  IMAD.MOV.U32 R215, RZ, RZ, 0x40000040 ;  /* 0x40000040ffd77424 */ /* 0x000fe400078e00ff */
[C---:B------:R-:W-:Y:S02]  /*14160*/  VIADD R212, R6.reuse, 0x800 ;  /* 0x0000080006d47836 */ /* 0x040fe40000000000 */
[----:B------:R-:W-:Y:S02]  /*14170*/  IMAD.MOV.U32 R213, RZ, RZ, 0x40000040 ;  /* 0x40000040ffd57424 */ /* 0x000fe400078e00ff */
[C---:B------:R-:W-:Y:S02]  /*14180*/  VIADD R210, R6.reuse, 0x802 ;  /* 0x0000080206d27836 */ /* 0x040fe40000000000 */
[----:B------:R-:W-:Y:S02]  /*14190*/  IMAD.MOV.U32 R211, RZ, RZ, 0x40000040 ;  /* 0x40000040ffd37424 */ /* 0x000fe400078e00ff */
        /* <DEDUP_REMOVED lines=10> */
[----:B------:R-:W-:Y:S02]  /*14240*/  VIADD R8, R6, 0xc06 ;  /* 0x00000c0606087836 */ /* 0x000fe40000000000 */
[----:B------:R-:W-:Y:S02]  /*14250*/  IMAD.MOV.U32 R9, RZ, RZ, 0x40000040 ;  /* 0x40000040ff097424 */ /* 0x000fe400078e00ff */
[----:B------:R-:W-:-:S02]  /*14260*/  IMAD.MOV.U32 R3, RZ, RZ, 0x40000040 ;  /* 0x40000040ff037424 */ /* 0x000fc400078e00ff */
[----:B---3--:R-:W-:-:S04]  /*14270*/  IMAD R2, R202, 0x800, R2 ;  /* 0x00000800ca027824 */ /* 0x008fc800078e0202 */
[C---:B------:R-:W-:Y:S01]  /*14280*/  VIADD R4, R2.reuse, 0x2 ;  /* 0x0000000202047836 */ /* 0x040fe20000000000 */
[----:B------:R-:W-:-:S13]  /*14290*/  R2UR UR6, R2 ;  /* 0x00000000020672ca */ /* 0x000fda00000e0000 */
[----:B------:R-:W-:Y:S01]  /*142a0*/  HGMMA.64x64x16.F32.BF16 R24, gdesc[UR4], RZ, !UPT, gsb0 ;  /* 0x00e00000041879f0 */ /* 0x000fe2000c0018ff */
[----:B------:R-:W-:Y:S02]  /*142b0*/  R2UR UR4, R62 ;  /* 0x000000003e0472ca */ /* 0x000fe400000e0000 */
[----:B------:R-:W-:Y:S02]  /*142c0*/  R2UR UR5, R63 ;  /* 0x000000003f0572ca */ /* 0x000fe400000e0000 */
[----:B------:R-:W-:Y:S01]  /*142d0*/  R2UR UR6, R4 ;  /* 0x00000000040672ca */ /* 0x000fe200000e0000 */
[----:B------:R-:W-:Y:S01]  /*142e0*/  VIADD R4, R2, 0x4 ;  /* 0x0000000402047836 */ /* 0x000fe20000000000 */
[----:B------:R-:W-:Y:S01]  /*142f0*/  R2UR UR7, R5 ;  /* 0x00000000050772ca */ /* 0x000fe200000e0000 */
[----:B------:R-:W-:Y:S01]  /*14300*/  IMAD.MOV.U32 R5, RZ, RZ, 0x40000040 ;  /* 0x40000040ff057424 */ /* 0x000fe200078e00ff */
[----:B------:R-:W-:Y:S02]  /*14310*/  WARPGROUP.DEPBAR.LE gsb0, 0x0 ;  /* 0x00008000000079c5 */ /* 0x000fe40000010000 */
[----:B------:R-:W-:-:S09]  /*14320*/  WARPGROUP.ARRIVE ;  /* 0x00000000000079c5 */ /* 0x000fd20000000000 */
[----:B------:R-:W-:Y:S01]  /*14330*/  HGMMA.64x64x16.F32.BF16 R24, gdesc[UR4], R24, gsb0 ;  /* 0x00e00000041879f0 */ /* 0x000fe20008001818 */
        /* <DEDUP_REMOVED lines=102> */
[C---:B------:R-:W-:Y:S01]  /*149a0*/  VIADD R4, R2.reuse, 0x604 ;  /* 0x0000060402047836 */ /* 0x040fe20000000000 */
[----:B------:R-:W-:Y:S01]  /*149b0*/  R2UR UR7, R5 ;  /* 0x00000000050772ca */ /* 0x000fe200000e0000 */
[----:B------:R-:W-:Y:S02]  /*149c0*/  IMAD.MOV.U32 R5, RZ, RZ, 0x40000040 ;  /* 0x40000040ff057424 */ /* 0x000fe400078e00ff */
[----:B------:R-:W-:Y:S01]  /*149d0*/  VIADD R2, R2, 0x606 ;  /* 0x0000060602027836 */ /* 0x000fe20000000000 */
[----:B------:R-:W-:-:S02]  /*149e0*/  WARPGROUP.DEPBAR.LE gsb0, 0x0 ;  /* 0x00008000000079c5 */ /* 0x000fc40000010000 */
[----:B------:R-:W-:-:S07]  /*149f0*/  WARPGROUP.ARRIVE ;  /* 0x00000000000079c5 */ /* 0x000fce0000000000 */
[----:B------:R-:W-:Y:S01]  /*14a00*/  HGMMA.64x64x16.F32.BF16 R24, gdesc[UR4], R24, gsb0 ;  /* 0x00e00000041879f0 */ /* 0x000fe20008001818 */
[----:B------:R-:W-:Y:S02]  /*14a10*/  R2UR UR4, R12 ;  /* 0x000000000c0472ca */ /* 0x000fe400000e0000 */
[----:B------:R-:W-:Y:S02]  /*14a20*/  R2UR UR5, R13 ;  /* 0x000000000d0572ca */ /* 0x000fe400000e0000 */
[----:B------:R-:W-:Y:S02]  /*14a30*/  R2UR UR6, R4 ;  /* 0x00000000040672ca */ /* 0x000fe400000e0000 */
[----:B------:R-:W-:Y:S01]  /*14a40*/  R2UR UR7, R5 ;  /* 0x00000000050772ca */ /* 0x000fe200000e0000 */
[----:B------:R-:W-:Y:S02]  /*14a50*/  WARPGROUP.DEPBAR.LE gsb0, 0x0 ;  /* 0x00008000000079c5 */ /* 0x000fe40000010000 */
[----:B------:R-:W-:-:S10]  /*14a60*/  WARPGROUP.ARRIVE ;  /* 0x00000000000079c5 */ /* 0x000fd40000000000 */
[----:B------:R-:W-:Y:S01]  /*14a70*/  HGMMA.64x64x16.F32.BF16 R24, gdesc[UR4], R24, gsb0 ;  /* 0x00e00000041879f0 */ /* 0x000fe20008001818 */
[----:B------:R-:W-:Y:S02]  /*14a80*/  R2UR UR4, R8 ;  /* 0x00000000080472ca */ /* 0x000fe400000e0000 */
[----:B------:R-:W-:Y:S02]  /*14a90*/  R2UR UR5, R9 ;  /* 0x00000000090572ca */ /* 0x000fe400000e0000 */
[----:B------:R-:W-:Y:S02]  /*14aa0*/  R2UR UR6, R2 ;  /* 0x00000000020672ca */ /* 0x000fe400000e0000 */
[----:B------:R-:W-:Y:S01]  /*14ab0*/  R2UR UR7, R3 ;  /* 0x00000000030772ca */ /* 0x000fe200000e0000 */
[----:B------:R-:W-:Y:S02]  /*14ac0*/  WARPGROUP.DEPBAR.LE gsb0, 0x0 ;  /* 0x00008000000079c5 */ /* 0x000fe40000010000 */
[----:B------:R-:W-:-:S10]  /*14ad0*/  WARPGROUP.ARRIVE ;  /* 0x00000000000079c5 */ /* 0x000fd40000000000 */
[----:B------:R-:W-:Y:S03]  /*14ae0*/  HGMMA.64x64x16.F32.BF16 R24, gdesc[UR4], R24, gsb0 ;  /* 0x00e00000041879f0 */ /* 0x000fe60008001818 */
[----:B------:R-:W-:Y:S02]  /*14af0*/  WARPGROUP.DEPBAR.LE gsb0, 0x0 ;  /* 0x00008000000079c5 */ /* 0x000fe40000010000 */
[----:B0-----:R-:W-:Y:S05]  /*14b00*/  @!P0 BRA `(.L_x_1739) ;  /* 0x0000000000048947 */ /* 0x001fea0003800000 */
[----:B------:R-:W-:Y:S01]  /*14b10*/  BPT.TRAP 0x1 ;  /* 0x000000040000795c */ /* 0x000fe20000300000 */
.L_x_1739:
[----:B------:R-:W2:Y:S01]  /*14b20*/  LDL R2, [R1+0x78] ;  /* 0x0000780001027983 */ /* 0x000ea20000100800 */
[----:B------:R-:W0:Y:S01]  /*14b30*/  LDC R78, c[0x0][0x448] ;  /* 0x00011200ff4e7b82 */ /* 0x000e220000000800 */
[----:B------:R-:W-:Y:S02]  /*14b40*/  ULDC UR4, c[0x0][0x9d8] ;  /* 0x0002760000047ab9 */ /* 0x000fe40000000800 */
[----:B------:R-:W2:Y:S04]  /*14b50*/  LDL R76, [R1+0x5c] ;  /* 0x00005c00014c7983 */ /* 0x000ea80000100800 */
[----:B------:R-:W3:Y:S01]  /*14b60*/  LDL R65, [R1+0xc] ;  /* 0x00000c0001417983 */ /* 0x000ee20000100800 */
[----:B0-----:R-:W-:-:S13]  /*14b70*/  ISETP.NE.AND P1, PT, R78, 0x1, PT ;  /* 0x000000014e00780c */ /* 0x001fda0003f25270 */
[----:B------:R-:W0:Y:S08]  /*14b80*/  @P1 LDC R3, c[0x0][0x44c] ;  /* 0x00011300ff031b82 */ /* 0x000e300000000800 */
[----:B------:R-:W1:Y:S01]  /*14b90*/  @P1 LDC R11, c[0x0][0x450] ;  /* 0x00011400ff0b1b82 */ /* 0x000e620000000800 */
[----:B------:R-:W-:Y:S01]  /*14ba0*/  FMUL.FTZ R64, R48, UR4 ;  /* 0x0000000430407c20 */ /* 0x000fe20008410000 */
[----:B------:R-:W-:-:S02]  /*14bb0*/  VIADD R0, R0, 0x30840 ;  /* 0x0003084000007836 */ /* 0x000fc40000000000 */
[----:B------:R-:W-:Y:S02]  /*14bc0*/  IMAD.MOV.U32 R66, RZ, RZ, -0x40 ;  /* 0xffffffc0ff427424 */ /* 0x000fe400078e00ff */
        /* <DEDUP_REMOVED lines=16> */
[----:B------:R-:W-:-:S02]  /*14cd0*/  IMAD R66, R93, R66, 0x40 ;  /* 0x000000405d427424 */ /* 0x000fc400078e0242 */
        /* <DEDUP_REMOVED lines=15> */
[----:B------:R-:W-:-:S02]  /*14dd0*/  ULDC UR4, c[0x0][0x9dc] ;  /* 0x0002770000047ab9 */ /* 0x000fc40000000800 */
[----:B------:R-:W-:Y:S01]  /*14de0*/  ULOP3.LUT UR5, URZ, UR4, URZ, 0x33, !UPT ;  /* 0x000000043f057292 */ /* 0x000fe2000f8e333f */
[----:B------:R-:W-:-:S04]  /*14df0*/  LOP3.LUT R16, R16, 0xffffffbf, RZ, 0xc0, !PT ;  /* 0xffffffbf10107812 */ /* 0x000fc800078ec0ff */
[----:B------:R-:W-:Y:S01]  /*14e00*/  @P1 LOP3.LUT R16, R16, 0x40, RZ, 0xfc, !PT ;  /* 0x0000004010101812 */ /* 0x000fe200078efcff */
        /* <DEDUP_REMOVED lines=22> */
[----:B------:R-:W1:Y:S01]  /*14f70*/  MUFU.TANH R33, R33 ;  /* 0x0000002100217308 */ /* 0x000e620000002400 */
[----:B--2---:R-:W-:-:S04]  /*14f80*/  IMAD.IADD R48, R2, 0x1, R76 ;  /* 0x0000000102307824 */ /* 0x004fc800078e024c */
[----:B0-----:R-:W-:-:S05]  /*14f90*/  @P1 IMAD.HI.U32 R2, R48, R3, RZ ;  /* 0x0000000330021227 */ /* 0x001fca00078e00ff */
[----:B-1----:R-:W-:Y:S02]  /*14fa0*/  @P1 SHF.R.U32.HI R48, RZ, R11, R2 ;  /* 0x0000000bff301219 */ /* 0x002fe40000011602 */
[----:B------:R-:W0:Y:S01]  /*14fb0*/  LDC.64 R10, c[0x0][0x9e0] ;  /* 0x00027800ff0a7b82 */ /* 0x000e220000000a00 */
[----:B---3--:R-:W-:-:S04]  /*14fc0*/  PRMT R2, R65, 0x654, R0 ;  /* 0x0000065441027816 */ /* 0x008fc80000000000 */
[----:B------:R1:W-:Y:S01]  /*14fd0*/  SYNCS.ARRIVE.TRANS64.RED.A1T0 RZ, [R2+URZ], RZ ;  /* 0x000000ff02ff79a7 */ /* 0x0003e2000810043f */
[----:B------:R-:W2:Y:S01]  /*14fe0*/  SHFL.IDX PT, R70, R48, RZ, 0x1c1f ;  /* 0x001c1fff30467589 */ /* 0x000ea200000e0000 */
[----:B-1----:R-:W-:-:S04]  /*14ff0*/  IADD3 R2, -R225, 0x1, R66 ;  /* 0x00000001e1027810 */ /* 0x002fc80007ffe142 */
[----:B------:R-:W-:Y:S01]  /*15000*/  IADD3 R3, -R219, R2, R220 ;  /* 0x00000002db037210 */ /* 0x000fe20007ffe1dc */
[----:B------:R-:W-:-:S05]  /*15010*/  IMAD.U32 R2, RZ, RZ, UR5 ;  /* 0x00000005ff027e24 */ /* 0x000fca000f8e00ff */
[----:B------:R1:W-:Y:S01]  /*15020*/  STL [R1], R2 ;  /* 0x0000000201007387 */ /* 0x0003e20000100800 */
[----:B0-----:R-:W-:Y:S01]  /*15030*/  ISETP.GE.AND P1, PT, R11, 0x1, PT ;  /* 0x000000010b00780c */ /* 0x001fe20003f26270 */
[----:B------:R-:W0:Y:S08]  /*15040*/  MUFU.TANH R34, R34 ;  /* 0x0000002200227308 */ /* 0x000e300000002400 */
[----:B------:R-:W3:Y:S08]  /*15050*/  MUFU.TANH R64, R64 ;  /* 0x0000004000407308 */ /* 0x000ef00000002400 */
[----:B------:R-:W0:Y:S08]  /*15060*/  MUFU.TANH R63, R63 ;  /* 0x0000003f003f7308 */ /* 0x000e300000002400 */
[----:B------:R-:W0:Y:S08]  /*15070*/  MUFU.TANH R35, R35 ;  /* 0x0000002300237308 */ /* 0x000e300000002400 */
[----:B------:R-:W0:Y:S08]  /*15080*/  MUFU.TANH R36, R36 ;  /* 0x0000002400247308 */ /* 0x000e300000002400 */
[----:B------:R-:W0:Y:S08]  /*15090*/  MUFU.TANH R52, R52 ;  /* 0x0000003400347308 */ /* 0x000e300000002400 */
[----:B------:R-:W0:Y:S08]  /*150a0*/  MUFU.TANH R50, R50 ;  /* 0x0000003200327308 */ /* 0x000e300000002400 */
[----:B------:R-:W0:Y:S01]  /*150b0*/  MUFU.TANH R38, R38 ;  /* 0x0000002600267308 */ /* 0x000e220000002400 */
[----:B------:R-:W-:Y:S01]  /*150c0*/  IADD3 R67, -R225, R220, R66 ;  /* 0x000000dce1437210 */ /* 0x000fe20007ffe142 */
[----:B------:R-:W-:Y:S01]  /*150d0*/  VIADD R65, R3, UR5 ;  /* 0x0000000503417c36 */ /* 0x000fe20008000000 */
[----:B------:R-:W-:-:S05]  /*150e0*/  LOP3.LUT R16, R16, 0xffffffdf, RZ, 0xc0, !PT ;  /* 0xffffffdf10107812 */ /* 0x000fca00078ec0ff */
[----:B------:R5:W0:Y:S01]  /*150f0*/  MUFU.TANH R0, R54 ;  /* 0x0000003600007308 */ /* 0x000a220000002400 */
[----:B------:R-:W-:Y:S01]  /*15100*/  @P1 LOP3.LUT R16, R16, 0x20, RZ, 0xfc, !PT ;  /* 0x0000002010101812 */ /* 0x000fe200078efcff */
[----:B--2---:R-:W-:Y:S01]  /*15110*/  IMAD.IADD R69, R65, 0x1, R70 ;  /* 0x0000000141457824 */ /* 0x004fe200078e0246 */
[----:B------:R-:W-:Y:S01]  /*15120*/  LEA R46, R93, 0xffffffc0, 0x6 ;  /* 0xffffffc05d2e7811 */ /* 0x000fe200078e30ff */
[----:B-----5:R-:W-:-:S05]  /*15130*/  IMAD.IADD R54, R3, 0x1, R10 ;  /* 0x0000000103367824 */ /* 0x020fca00078e020a */
[----:B------:R-:W-:Y:S01]  /*15140*/  VIADDMNMX R68, R70, R54, R67, PT ;  /* 0x0000003646447246 */ /* 0x000fe20003800143 */
[----:B-1-34-:R-:W-:Y:S06]  /*15150*/  @!P1 BRA `(.L_x_1740) ;  /* 0x0000000000509947 */ /* 0x01afec0003800000 */
[----:B------:R-:W-:Y:S01]  /*15160*/  IADD3 R39, -R219, R220, R70 ;  /* 0x000000dcdb277210 */ /* 0x000fe20007ffe146 */
[----:B------:R-:W-:Y:S03]  /*15170*/  BSSY B0, `(.L_x_1741) ;  /* 0x000000e000007945 */ /* 0x000fe60003800000 */
[----:B------:R-:W-:-:S13]  /*15180*/  ISETP.GT.AND P1, PT, R39, -0x1, PT ;  /* 0xffffffff2700780c */ /* 0x000fda0003f24270 */
        /* <DEDUP_REMOVED lines=8> */
.L_x_1742:
[----:B------:R-:W-:-:S13]  /*15210*/  ISETP.NE.AND P1, PT, R11, 0x1, PT ;  /* 0x000000010b00780c */ /* 0x000fda0003f25270 */
[----:B------:R-:W1:Y:S02]  /*15220*/  @P1 LDC.64 R2, c[0x0][0x9e8] ;  /* 0x00027a00ff021b82 */ /* 0x000e640000000a00 */
[----:B-1----:R-:W-:-:S05]  /*15230*/  @P1 IMAD.HI.U32 R2, R39, R2, RZ ;  /* 0x0000000227021227 */ /* 0x002fca00078e00ff */
[----:B------:R-:W-:-:S07]  /*15240*/  @P1 SHF.R.U32.HI R39, RZ, R3, R2 ;  /* 0x00000003ff271219 */ /* 0x000fce0000011602 */
.L_x_1743:
[----:B------:R-:W-:Y:S05]  /*15250*/  BSYNC B0 ;  /* 0x0000000000007941 */ /* 0x000fea0003800000 */
.L_x_1741:
[----:B------:R-:W-:-:S04]  /*15260*/  IMAD R2, R39, R11, -R46 ;  /* 0x0000000b27027224 */ /* 0x000fc800078e0a2e */
[----:B------:R-:W-:-:S05]  /*15270*/  IMAD.IADD R2, R2, 0x1, -R225 ;  /* 0x0000000102027824 */ /* 0x000fca00078e0ae1 */
[----:B------:R-:W-:Y:S02]  /*15280*/  VIMNMX R69, R69, R2, !PT ;  /* 0x0000000245457248 */ /* 0x000fe40007fe0100 */
[----:B------:R-:W-:-:S07]  /*15290*/  VIADDMNMX R68, R2, R11, R68, PT ;  /* 0x0000000b02447246 */ /* 0x000fce0003800144 */
.L_x_1740:
        /* <DEDUP_REMOVED lines=10> */
[----:B------:R-:W-:Y:S02]  /*15340*/  FSEL R39, R56, -INF , !P4 ;  /* 0xff80000038277808 */ /* 0x000fe40006000000 */
        /* <DEDUP_REMOVED lines=37> */
[----:B------:R-:W-:Y:S01]  /*155a0*/  FSEL R49, R44, -INF , !P3 ;  /* 0xff8000002c317808 */ /* 0x000fe20005800000 */
[----:B-1----:R-:W-:Y:S01]  /*155b0*/  IMAD.IADD R44, R65, 0x1, R48 ;  /* 0x00000001412c7824 */ /* 0x002fe200078e0230 */
        /* <DEDUP_REMOVED lines=13> */
[C---:B------:R-:W-:Y:S02]  /*15690*/  ISETP.GE.AND P6, PT, R66.reuse, 0x1, PT ;  /* 0x000000014200780c */ /* 0x040fe40003fc6270 */
[----:B0-----:R-:W-:Y:S02]  /*156a0*/  FSEL R63, R63, -INF , !P3 ;  /* 0xff8000003f3f7808 */ /* 0x001fe40005800000 */
[C---:B------:R-:W-:Y:S02]  /*156b0*/  ISETP.GE.AND P3, PT, R66.reuse, 0x39, PT ;  /* 0x000000394200780c */ /* 0x040fe40003f66270 */
[----:B------:R-:W-:Y:S02]  /*156c0*/  P2R R71, PR, RZ, 0x20 ;  /* 0x00000020ff477803 */ /* 0x000fe40000000000 */
[----:B------:R-:W-:Y:S02]  /*156d0*/  ISETP.GT.AND P4, PT, R69, 0x38, !P3 ;  /* 0x000000384500780c */ /* 0x000fe40005f84270 */
[----:B------:R-:W-:-:S02]  /*156e0*/  ISETP.GE.AND P5, PT, R66, 0x3a, PT ;  /* 0x0000003a4200780c */ /* 0x000fc40003fa6270 */
[----:B------:R-:W-:Y:S02]  /*156f0*/  ISETP.LT.OR P4, PT, R68, 0x39, P4 ;  /* 0x000000394400780c */ /* 0x000fe40002781670 */
[----:B------:R-:W-:Y:S02]  /*15700*/  VIADDMNMX R54, R48, R54, R67, PT ;  /* 0x0000003630367246 */ /* 0x000fe40003800143 */
[----:B------:R-:W-:Y:S02]  /*15710*/  FSEL R55, R52, -INF , !P4 ;  /* 0xff80000034377808 */ /* 0x000fe40006000000 */
[----:B------:R-:W-:-:S04]  /*15720*/  ISETP.GT.AND P4, PT, R69, RZ, !P6 ;  /* 0x000000ff4500720c */ /* 0x000fc80007784270 */
[----:B------:R-:W-:-:S04]  /*15730*/  ISETP.LT.OR P4, PT, R68, 0x1, P4 ;  /* 0x000000014400780c */ /* 0x000fc80002781670 */
[----:B------:R-:W-:Y:S02]  /*15740*/  FSEL R24, R24, -INF , !P4 ;  /* 0xff80000018187808 */ /* 0x000fe40006000000 */
[----:B------:R-:W-:-:S04]  /*15750*/  ISETP.GT.AND P4, PT, R69, 0x39, !P5 ;  /* 0x000000394500780c */ /* 0x000fc80006f84270 */
[----:B------:R-:W-:-:S04]  /*15760*/  ISETP.LT.OR P4, PT, R68, 0x3a, P4 ;  /* 0x0000003a4400780c */ /* 0x000fc80002781670 */
[----:B------:R-:W-:Y:S02]  /*15770*/  FSEL R69, R50, -INF , !P4 ;  /* 0xff80000032457808 */ /* 0x000fe40006000000 */
[----:B------:R-:W-:-:S13]  /*15780*/  ISETP.GE.AND P4, PT, R11, 0x1, PT ;  /* 0x000000010b00780c */ /* 0x000fda0003f86270 */
[----:B------:R-:W-:Y:S05]  /*15790*/  @!P4 BRA `(.L_x_1744) ;  /* 0x000000000050c947 */ /* 0x000fea0003800000 */
[----:B------:R-:W-:Y:S01]  /*157a0*/  IADD3 R65, -R219, R220, R48 ;  /* 0x000000dcdb417210 */ /* 0x000fe20007ffe130 */
[----:B------:R-:W-:Y:S03]  /*157b0*/  BSSY B0, `(.L_x_1745) ;  /* 0x000000e000007945 */ /* 0x000fe60003800000 */
        /* <DEDUP_REMOVED lines=9> */
.L_x_1746:
[----:B------:R-:W-:-:S13]  /*15850*/  ISETP.NE.AND P4, PT, R11, 0x1, PT ;  /* 0x000000010b00780c */ /* 0x000fda0003f85270 */
[----:B------:R-:W0:Y:S02]  /*15860*/  @P4 LDC.64 R2, c[0x0][0x9e8] ;  /* 0x00027a00ff024b82 */ /* 0x000e240000000a00 */
[----:B0-----:R-:W-:-:S05]  /*15870*/  @P4 IMAD.HI.U32 R2, R65, R2, RZ ;  /* 0x0000000241024227 */ /* 0x001fca00078e00ff */
[----:B------:R-:W-:-:S07]  /*15880*/  @P4 SHF.R.U32.HI R65, RZ, R3, R2 ;  /* 0x00000003ff414219 */ /* 0x000fce0000011602 */
.L_x_1747:
[----:B------:R-:W-:Y:S05]  /*15890*/  BSYNC B0 ;  /* 0x0000000000007941 */ /* 0x000fea0003800000 */
.L_x_1745:
[----:B------:R-:W-:-:S04]  /*158a0*/  IMAD R46, R65, R11, -R46 ;  /* 0x0000000b412e7224 */ /* 0x000fc800078e0a2e */
[----:B------:R-:W-:-:S05]  /*158b0*/  IMAD.IADD R3, R46, 0x1, -R225 ;  /* 0x000000012e037824 */ /* 0x000fca00078e0ae1 */
[----:B------:R-:W-:Y:S02]  /*158c0*/  VIMNMX R44, R44, R3, !PT ;  /* 0x000000032c2c7248 */ /* 0x000fe40007fe0100 */
[----:B------:R-:W-:-:S07]  /*158d0*/  VIADDMNMX R54, R3, R11, R54, PT ;  /* 0x0000000b03367246 */ /* 0x000fce0003800136 */
.L_x_1744:
[----:B------:R-:W-:Y:S01]  /*158e0*/  ISETP.GT.AND P1, PT, R44, 0x1, !P1 ;  /* 0x000000012c00780c */ /* 0x000fe20004f24270 */
[----:B------:R-:W-:Y:S01]  /*158f0*/  ULDC UR4, c[0x0][0x988] ;  /* 0x0002620000047ab9 */ /* 0x000fe20000000800 */
[----:B------:R-:W-:Y:S02]  /*15900*/  FMNMX.FTZ R2, R24, R39, !PT ;  /* 0x0000002718027209 */ /* 0x000fe40007810000 */
        /* <DEDUP_REMOVED lines=34> */
[----:B------:R-:W-:Y:S01]  /*15b30*/  ISETP.GT.AND P2, PT, R44, 0x8, !P2 ;  /* 0x000000082c00780c */ /* 0x000fe20005744270 */
[----:B------:R-:W0:Y:S01]  /*15b40*/  SHFL.BFLY PT, R2, R3, 0x2, 0x1f ;  /* 0x0c401f0003027f89 */ /* 0x000e2200000e0000 */
[C---:B------:R-:W-:Y:S02]  /*15b50*/  ISETP.LT.OR P1, PT, R54.reuse, 0x1a, P1 ;  /* 0x0000001a3600780c */ /* 0x040fe40000f21670 */
[----:B------:R-:W-:Y:S02]  /*15b60*/  ISETP.LT.OR P2, PT, R54, 0x9, P2 ;  /* 0x000000093600780c */ /* 0x000fe40001741670 */
[----:B------:R-:W-:Y:S02]  /*15b70*/  FSEL R71, R30, -INF , !P1 ;  /* 0xff8000001e477808 */ /* 0x000fe40004800000 */
[----:B------:R-:W-:Y:S02]  /*15b80*/  ISETP.NE.AND P1, PT, R72, RZ, PT ;  /* 0x000000ff4800720c */ /* 0x000fe40003f25270 */
[----:B------:R-:W-:-:S02]  /*15b90*/  ISETP.GT.AND P6, PT, R44, RZ, !P6 ;  /* 0x000000ff2c00720c */ /* 0x000fc400077c4270 */
[----:B------:R-:W-:Y:S02]  /*15ba0*/  ISETP.GT.AND P1, PT, R44, 0x20, !P1 ;  /* 0x000000202c00780c */ /* 0x000fe40004f24270 */
[----:B------:R-:W-:Y:S02]  /*15bb0*/  FSEL R25, R25, -INF , !P2 ;  /* 0xff80000019197808 */ /* 0x000fe40005000000 */
[----:B------:R-:W-:Y:S02]  /*15bc0*/  ISETP.LT.OR P1, PT, R54, 0x21, P1 ;  /* 0x000000213600780c */ /* 0x000fe40000f21670 */
[----:B------:R-:W-:Y:S02]  /*15bd0*/  ISETP.NE.AND P2, PT, R73, RZ, PT ;  /* 0x000000ff4900720c */ /* 0x000fe40003f45270 */
[----:B------:R-:W-:Y:S02]  /*15be0*/  FSEL R31, R31, -INF , !P1 ;  /* 0xff8000001f1f7808 */ /* 0x000fe40004800000 */
[----:B------:R-:W-:-:S02]  /*15bf0*/  ISETP.NE.AND P1, PT, R62, RZ, PT ;  /* 0x000000ff3e00720c */ /* 0x000fc40003f25270 */
[----:B------:R-:W-:Y:S02]  /*15c00*/  ISETP.LT.OR P6, PT, R54, 0x1, P6 ;  /* 0x000000013600780c */ /* 0x000fe400037c1670 */
[----:B------:R-:W-:Y:S02]  /*15c10*/  ISETP.GT.AND P1, PT, R44, 0x21, !P1 ;  /* 0x000000212c00780c */ /* 0x000fe40004f24270 */
[----:B------:R-:W-:Y:S02]  /*15c20*/  FSEL R26, R4, -INF , !P6 ;  /* 0xff800000041a7808 */ /* 0x000fe40007000000 */
[----:B------:R-:W-:Y:S02]  /*15c30*/  ISETP.LT.OR P1, PT, R54, 0x22, P1 ;  /* 0x000000223600780c */ /* 0x000fe40000f21670 */
[----:B------:R-:W-:Y:S02]  /*15c40*/  FMNMX.FTZ R30, R26, R5, !PT ;  /* 0x000000051a1e7209 */ /* 0x000fe40007810000 */
[----:B------:R-:W-:-:S02]  /*15c50*/  FSEL R73, R32, -INF , !P1 ;  /* 0xff80000020497808 */ /* 0x000fc40004800000 */
[----:B0-----:R-:W-:Y:S01]  /*15c60*/  FMNMX.FTZ R32, R3, R2, !PT ;  /* 0x0000000203207209 */ /* 0x001fe20007810000 */
[----:B------:R-:W-:Y:S01]  /*15c70*/  IMAD.U32 R2, RZ, RZ, UR4 ;  /* 0x00000004ff027e24 */ /* 0x000fe2000f8e00ff */
[----:B------:R-:W-:Y:S02]  /*15c80*/  FMNMX.FTZ R30, R25, R30, !PT ;  /* 0x0000001e191e7209 */ /* 0x000fe40007810000 */
[----:B------:R-:W-:Y:S01]  /*15c90*/  ISETP.GT.AND P1, PT, R44, 0x28, !P2 ;  /* 0x000000282c00780c */ /* 0x000fe20005724270 */
[----:B------:R-:W0:Y:S01]  /*15ca0*/  SHFL.BFLY PT, R77, R32, 0x1, 0x1f ;  /* 0x0c201f00204d7f89 */ /* 0x000e2200000e0000 */
[----:B------:R-:W-:Y:S02]  /*15cb0*/  FMNMX.FTZ R30, R65, R30, !PT ;  /* 0x0000001e411e7209 */ /* 0x000fe40007810000 */
[----:B------:R-:W-:Y:S02]  /*15cc0*/  ISETP.LT.OR P1, PT, R54, 0x29, P1 ;  /* 0x000000293600780c */ /* 0x000fe40000f21670 */
[----:B------:R-:W-:-:S02]  /*15cd0*/  FMNMX.FTZ R30, R27, R30, !PT ;  /* 0x0000001e1b1e7209 */ /* 0x000fc40007810000 */
[----:B------:R-:W-:Y:S02]  /*15ce0*/  ISETP.NE.AND P4, PT, R74, RZ, PT ;  /* 0x000000ff4a00720c */ /* 0x000fe40003f85270 */
[----:B------:R-:W-:Y:S02]  /*15cf0*/  FMNMX.FTZ R30, R67, R30, !PT ;  /* 0x0000001e431e7209 */ /* 0x000fe40007810000 */
[----:B------:R-:W-:Y:S02]  /*15d00*/  FSEL R33, R33, -INF , !P1 ;  /* 0xff80000021217808 */ /* 0x000fe40004800000 */
[----:B------:R-:W-:Y:S02]  /*15d10*/  ISETP.GT.AND P1, PT, R44, 0x29, !P4 ;  /* 0x000000292c00780c */ /* 0x000fe40006724270 */
[----:B------:R-:W-:Y:S02]  /*15d20*/  FMNMX.FTZ R30, R29, R30, !PT ;  /* 0x0000001e1d1e7209 */ /* 0x000fe40007810000 */
[----:B------:R-:W-:-:S02]  /*15d30*/  ISETP.LT.OR P1, PT, R54, 0x2a, P1 ;  /* 0x0000002a3600780c */ /* 0x000fc40000f21670 */
[----:B------:R-:W-:Y:S02]  /*15d40*/  FMNMX.FTZ R30, R71, R30, !PT ;  /* 0x0000001e471e7209 */ /* 0x000fe40007810000 */
[----:B------:R-:W-:Y:S02]  /*15d50*/  FSEL R75, R34, -INF , !P1 ;  /* 0xff800000224b7808 */ /* 0x000fe40004800000 */
[----:B------:R-:W-:Y:S02]  /*15d60*/  ISETP.NE.AND P2, PT, R40, RZ, PT ;  /* 0x000000ff2800720c */ /* 0x000fe40003f45270 */
[----:B0-----:R-:W-:Y:S02]  /*15d70*/  FMNMX.FTZ R4, R32, R77, !PT ;  /* 0x0000004d20047209 */ /* 0x001fe40007810000 */
[----:B------:R-:W-:Y:S02]  /*15d80*/  FMNMX.FTZ R30, R31, R30, !PT ;  /* 0x0000001e1f1e7209 */ /* 0x000fe40007810000 */
[C---:B------:R-:W-:Y:S01]  /*15d90*/  FSETP.NEU.FTZ.AND P1, PT, R4.reuse, -INF , PT ;  /* 0xff8000000400780b */ /* 0x040fe20003f3d000 */
[----:B------:R-:W-:Y:S01]  /*15da0*/  FMUL.FTZ R28, R4, R2 ;  /* 0x00000002041c7220 */ /* 0x000fe20000410000 */
[----:B------:R-:W-:-:S02]  /*15db0*/  ISETP.NE.AND P4, PT, R42, RZ, PT ;  /* 0x000000ff2a00720c */ /* 0x000fc40003f85270 */
[----:B------:R-:W-:Y:S02]  /*15dc0*/  FMNMX.FTZ R30, R73, R30, !PT ;  /* 0x0000001e491e7209 */ /* 0x000fe40007810000 */
[----:B------:R-:W-:Y:S02]  /*15dd0*/  FSEL R28, R28, RZ, P1 ;  /* 0x000000ff1c1c7208 */ /* 0x000fe40000800000 */
[C---:B------:R-:W-:Y:S02]  /*15de0*/  ISETP.GT.AND P1, PT, R44.reuse, 0x30, !P2 ;  /* 0x000000302c00780c */ /* 0x040fe40005724270 */
[----:B------:R-:W-:Y:S01]  /*15df0*/  ISETP.GT.AND P2, PT, R44, 0x31, !P4 ;  /* 0x000000312c00780c */ /* 0x000fe20006744270 */
[-CC-:B------:R-:W-:Y:S01]  /*15e00*/  FFMA.FTZ R196, R24, R2.reuse, -R28.reuse ;  /* 0x0000000218c47223 */ /* 0x180fe2000001081c */
[----:B------:R-:W-:Y:S01]  /*15e10*/  ISETP.LT.OR P1, PT, R54, 0x31, P1 ;  /* 0x000000313600780c */ /* 0x000fe20000f21670 */
[--C-:B------:R-:W-:Y:S01]  /*15e20*/  FFMA.FTZ R39, R39, R2, -R28.reuse ;  /* 0x0000000227277223 */ /* 0x100fe2000001081c */
[----:B------:R-:W-:Y:S01]  /*15e30*/  FMNMX.FTZ R30, R33, R30, !PT ;  /* 0x0000001e211e7209 */ /* 0x000fe20007810000 */
[-CC-:B------:R-:W-:Y:S01]  /*15e40*/  FFMA.FTZ R188, R45, R2.reuse, -R28.reuse ;  /* 0x000000022dbc7223 */ /* 0x180fe2000001081c */
[----:B------:R-:W-:Y:S01]  /*15e50*/  ISETP.GT.AND P3, PT, R44, 0x38, !P3 ;  /* 0x000000382c00780c */ /* 0x000fe20005f64270 */
[-CC-:B------:R-:W-:Y:S01]  /*15e60*/  FFMA.FTZ R45, R47, R2.reuse, -R28.reuse ;  /* 0x000000022f2d7223 */ /* 0x180fe2000001081c */
[----:B------:R-:W-:Y:S01]  /*15e70*/  ISETP.LT.OR P2, PT, R54, 0x32, P2 ;  /* 0x000000323600780c */ /* 0x000fe20001741670 */
[-CC-:B------:R-:W-:Y:S01]  /*15e80*/  FFMA.FTZ R198, R41, R2.reuse, -R28.reuse ;  /* 0x0000000229c67223 */ /* 0x180fe2000001081c */
[----:B------:R-:W-:Y:S01]  /*15e90*/  FSEL R35, R35, -INF , !P1 ;  /* 0xff80000023237808 */ /* 0x000fe20004800000 */
        /* <DEDUP_REMOVED lines=11> */
[----:B------:R-:W-:Y:S01]  /*15f50*/  ISETP.LT.OR P5, PT, R54, 0x3a, P5 ;  /* 0x0000003a3600780c */ /* 0x000fe20002fa1670 */
[-CC-:B------:R-:W-:Y:S01]  /*15f60*/  FFMA.FTZ R37, R37, R2.reuse, -R28.reuse ;  /* 0x0000000225257223 */ /* 0x180fe2000001081c */
[----:B------:R-:W-:Y:S01]  /*15f70*/  FSEL R79, R0, -INF , !P3 ;  /* 0xff800000004f7808 */ /* 0x000fe20005800000 */
[--C-:B------:R-:W-:Y:S01]  /*15f80*/  FFMA.FTZ R184, R53, R2, -R28.reuse ;  /* 0x0000000235b87223 */ /* 0x100fe2000001081c */
[----:B------:R-:W-:Y:S01]  /*15f90*/  FMNMX.FTZ R30, R77, R30, !PT ;  /* 0x0000001e4d1e7209 */ /* 0x000fe20007810000 */
[-CC-:B------:R-:W-:Y:S01]  /*15fa0*/  FFMA.FTZ R49, R63, R2.reuse, -R28.reuse ;  /* 0x000000023f317223 */ /* 0x180fe2000001081c */
[----:B------:R-:W-:Y:S01]  /*15fb0*/  FSEL R81, R38, -INF , !P5 ;  /* 0xff80000026517808 */ /* 0x000fe20006800000 */
[--C-:B------:R-:W-:Y:S01]  /*15fc0*/  FFMA.FTZ R186, R55, R2, -R28.reuse ;  /* 0x0000000237ba7223 */ /* 0x100fe2000001081c */
[----:B------:R-:W-:Y:S01]  /*15fd0*/  FMNMX.FTZ R30, R79, R30, !PT ;  /* 0x0000001e4f1e7209 */ /* 0x000fe20007810000 */
[----:B------:R-:W-:Y:S01]  /*15fe0*/  FFMA.FTZ R51, R69, R2, -R28 ;  /* 0x0000000245337223 */ /* 0x000fe2000001081c */
[----:B------:R-:W-:Y:S01]  /*15ff0*/  MUFU.EX2 R196, R196 ;  /* 0x000000c400c47308 */ /* 0x000fe20000000800 */
[----:B------:R-:W-:-:S02]  /*16000*/  ISETP.NE.AND P4, PT, R78, 0x1, PT ;  /* 0x000000014e00780c */ /* 0x000fc40003f85270 */
[----:B------:R-:W-:-:S05]  /*16010*/  FMNMX.FTZ R30, R81, R30, !PT ;  /* 0x0000001e511e7209 */ /* 0x000fca0007810000 */
[----:B------:R-:W0:Y:S01]  /*16020*/  SHFL.BFLY PT, R3, R30, 0x2, 0x1f ;  /* 0x0c401f001e037f89 */ /* 0x000e2200000e0000 */
[----:B------:R-:W1:Y:S05]  /*16030*/  MUFU.EX2 R39, R39 ;  /* 0x0000002700277308 */ /* 0x000e6a0000000800 */
[----:B------:R-:W2:Y:S03]  /*16040*/  @P4 LDC R40, c[0x0][0x450] ;  /* 0x00011400ff284b82 */ /* 0x000ea60000000800 */
[----:B------:R-:W3:Y:S08]  /*16050*/  MUFU.EX2 R198, R198 ;  /* 0x000000c600c67308 */ /* 0x000ef00000000800 */
[----:B------:R-:W4:Y:S01]  /*16060*/  MUFU.EX2 R41, R41 ;  /* 0x0000002900297308 */ /* 0x000f220000000800 */
[----:B0-----:R-:W-:-:S07]  /*16070*/  FMNMX.FTZ R0, R30, R3, !PT ;  /* 0x000000031e007209 */ /* 0x001fce0007810000 */
[----:B------:R-:W0:Y:S01]  /*16080*/  MUFU.EX2 R192, R192 ;  /* 0x000000c000c07308 */ /* 0x000e220000000800 */
[----:B------:R-:W5:Y:S07]  /*16090*/  SHFL.BFLY PT, R3, R0, 0x1, 0x1f ;  /* 0x0c201f0000037f89 */ /* 0x000f6e00000e0000 */
[----:B------:R-:W2:Y:S08]  /*160a0*/  MUFU.EX2 R43, R43 ;  /* 0x0000002b002b7308 */ /* 0x000eb00000000800 */
[----:B------:R-:W2:Y:S08]  /*160b0*/  MUFU.EX2 R194, R194 ;  /* 0x000000c200c27308 */ /* 0x000eb00000000800 */
[----:B------:R-:W2:Y:S01]  /*160c0*/  MUFU.EX2 R37, R37 ;  /* 0x0000002500257308 */ /* 0x000ea20000000800 */
[----:B-----5:R-:W-:-:S04]  /*160d0*/  FMNMX.FTZ R3, R0, R3, !PT ;  /* 0x0000000300037209 */ /* 0x020fc80007810000 */
[C---:B------:R-:W-:Y:S01]  /*160e0*/  FSETP.NEU.FTZ.AND P1, PT, R3.reuse, -INF , PT ;  /* 0xff8000000300780b */ /* 0x040fe20003f3d000 */
[----:B------:R-:W-:Y:S02]  /*160f0*/  FMUL.FTZ R0, R3, R2 ;  /* 0x0000000203007220 */ /* 0x000fe40000410000 */
[----:B------:R-:W-:Y:S03]  /*16100*/  MUFU.EX2 R188, R188 ;  /* 0x000000bc00bc7308 */ /* 0x000fe60000000800 */
[----:B------:R-:W-:-:S05]  /*16110*/  FSEL R28, R0, RZ, P1 ;  /* 0x000000ff001c7208 */ /* 0x000fca0000800000 */
[----:B------:R-:W-:Y:S01]  /*16120*/  MUFU.EX2 R45, R45 ;  /* 0x0000002d002d7308 */ /* 0x000fe20000000800 */
[-CC-:B------:R-:W-:Y:S01]  /*16130*/  FFMA.FTZ R197, R26, R2.reuse, -R28.reuse ;  /* 0x000000021ac57223 */ /* 0x180fe2000001081c */
[-CC-:B------:R-:W-:Y:S01]  /*16140*/  FFMA.FTZ R0, R5, R2.reuse, -R28.reuse ;  /* 0x0000000205007223 */ /* 0x180fe2000001081c */
[-CC-:B------:R-:W-:Y:S01]  /*16150*/  FFMA.FTZ R199, R25, R2.reuse, -R28.reuse ;  /* 0x0000000219c77223 */ /* 0x180fe2000001081c */
[-CC-:B------:R-:W-:Y:S01]  /*16160*/  FFMA.FTZ R24, R65, R2.reuse, -R28.reuse ;  /* 0x0000000241187223 */ /* 0x180fe2000001081c */
[-CC-:B------:R-:W-:Y:S01]  /*16170*/  FFMA.FTZ R193, R27, R2.reuse, -R28.reuse ;  /* 0x000000021bc17223 */ /* 0x180fe2000001081c */
[----:B-1----:R-:W-:Y:S01]  /*16180*/  FADD.FTZ R5, R196, R39 ;  /* 0x00000027c4057221 */ /* 0x002fe20000010000 */
[-CC-:B------:R-:W-:Y:S01]  /*16190*/  FFMA.FTZ R26, R67, R2.reuse, -R28.reuse ;  /* 0x00000002431a7223 */ /* 0x180fe2000001081c */
[----:B------:R-:W-:Y:S01]  /*161a0*/  MUFU.EX2 R197, R197 ;  /* 0x000000c500c57308 */ /* 0x000fe20000000800 */
[-CC-:B------:R-:W-:Y:S01]  /*161b0*/  FFMA.FTZ R195, R29, R2.reuse, -R28.reuse ;  /* 0x000000021dc37223 */ /* 0x180fe2000001081c */
[----:B---3--:R-:W-:Y:S01]  /*161c0*/  FADD.FTZ R34, R198, R5 ;  /* 0x00000005c6227221 */ /* 0x008fe20000010000 */
[-CC-:B------:R-:W-:Y:S01]  /*161d0*/  FFMA.FTZ R30, R71, R2.reuse, -R28.reuse ;  /* 0x00000002471e7223 */ /* 0x180fe2000001081c */
[-CC-:B------:R-:W-:Y:S01]  /*161e0*/  FFMA.FTZ R189, R31, R2.reuse, -R28.reuse ;  /* 0x000000021fbd7223 */ /* 0x180fe2000001081c */
[-C--:B------:R-:W-:Y:S01]  /*161f0*/  FFMA.FTZ R32, R73, R2.reuse, -R28 ;  /* 0x0000000249207223 */ /* 0x080fe2000001081c */
[----:B----4-:R-:W-:Y:S01]  /*16200*/  FADD.FTZ R5, R41, R34 ;  /* 0x0000002229057221 */ /* 0x010fe20000010000 */
[----:B------:R-:W1:Y:S01]  /*16210*/  @P4 LDC R29, c[0x0][0x44c] ;  /* 0x00011300ff1d4b82 */ /* 0x000e620000000800 */
[----:B------:R-:W3:Y:S01]  /*16220*/  MUFU.EX2 R0, R0 ;  /* 0x0000000000007308 */ /* 0x000ee20000000800 */
[-CC-:B------:R-:W-:Y:S01]  /*16230*/  FFMA.FTZ R191, R33, R2.reuse, -R28.reuse ;  /* 0x0000000221bf7223 */ /* 0x180fe2000001081c */
[----:B0-----:R-:W-:Y:S01]  /*16240*/  FADD.FTZ R38, R192, R5 ;  /* 0x00000005c0267221 */ /* 0x001fe20000010000 */
[-CC-:B------:R-:W-:Y:S01]  /*16250*/  FFMA.FTZ R34, R75, R2.reuse, -R28.reuse ;  /* 0x000000024b227223 */ /* 0x180fe2000001081c */
[-CC-:B------:R-:W-:Y:S01]  /*16260*/  FFMA.FTZ R185, R35, R2.reuse, -R28.reuse ;  /* 0x0000000223b97223 */ /* 0x180fe2000001081c */
[-C--:B------:R-:W-:Y:S01]  /*16270*/  FFMA.FTZ R77, R77, R2.reuse, -R28 ;  /* 0x000000024d4d7223 */ /* 0x080fe2000001081c */
[----:B--2---:R-:W-:Y:S01]  /*16280*/  FADD.FTZ R25, R43, R38 ;  /* 0x000000262b197221 */ /* 0x004fe20000010000 */
[-CC-:B------:R-:W-:Y:S01]  /*16290*/  FFMA.FTZ R79, R79, R2.reuse, -R28.reuse ;  /* 0x000000024f4f7223 */ /* 0x180fe2000001081c */
[----:B------:R-:W0:Y:S01]  /*162a0*/  MUFU.EX2 R199, R199 ;  /* 0x000000c700c77308 */ /* 0x000e220000000800 */
[----:B------:R-:W-:Y:S01]  /*162b0*/  FFMA.FTZ R81, R81, R2, -R28 ;  /* 0x0000000251517223 */ /* 0x000fe2000001081c */
[----:B------:R-:W-:Y:S01]  /*162c0*/  FADD.FTZ R38, R194, R25 ;  /* 0x00000019c2267221 */ /* 0x000fe20000010000 */
[----:B------:R-:W-:Y:S01]  /*162d0*/  IMAD.MOV.U32 R27, RZ, RZ, R76 ;  /* 0x000000ffff1b7224 */ /* 0x000fe200078e004c */
[----:B------:R-:W-:-:S02]  /*162e0*/  F2FP.BF16.F32.PACK_AB R196, R39, R196 ;  /* 0x000000c427c4723e */ /* 0x000fc400000010ff */
[----:B------:R-:W-:Y:S01]  /*162f0*/  FADD.FTZ R25, R37, R38 ;  /* 0x0000002625197221 */ /* 0x000fe20000010000 */
[----:B------:R-:W-:Y:S01]  /*16300*/  F2FP.BF16.F32.PACK_AB R198, R41, R198 ;  /* 0x000000c629c6723e */ /* 0x000fe200000010ff */
[----:B------:R-:W2:Y:S01]  /*16310*/  MUFU.EX2 R24, R24 ;  /* 0x0000001800187308 */ /* 0x000ea20000000800 */
[----:B---3--:R-:W-:Y:S01]  /*16320*/  FADD.FTZ R36, R197, R0 ;  /* 0x00000000c5247221 */ /* 0x008fe20000010000 */
[----:B------:R-:W-:Y:S01]  /*16330*/  FADD.FTZ R38, R188, R25 ;  /* 0x00000019bc267221 */ /* 0x000fe20000010000 */
[----:B------:R-:W-:Y:S02]  /*16340*/  F2FP.BF16.F32.PACK_AB R197, R0, R197 ;  /* 0x000000c500c5723e */ /* 0x000fe400000010ff */
[----:B------:R-:W-:Y:S01]  /*16350*/  F2FP.BF16.F32.PACK_AB R192, R43, R192 ;  /* 0x000000c02bc0723e */ /* 0x000fe200000010ff */
[----:B------:R-:W-:Y:S01]  /*16360*/  FADD.FTZ R25, R45, R38 ;  /* 0x000000262d197221 */ /* 0x000fe20000010000 */
[----:B-1----:R-:W-:Y:S01]  /*16370*/  @P4 IMAD.HI.U32 R29, R76, R29, RZ ;  /* 0x0000001d4c1d4227 */ /* 0x002fe200078e00ff */
[----:B------:R-:W1:Y:S03]  /*16380*/  MUFU.EX2 R193, R193 ;  /* 0x000000c100c17308 */ /* 0x000e660000000800 */
[----:B0-----:R-:W-:Y:S01]  /*16390*/  FADD.FTZ R5, R199, R36 ;  /* 0x00000024c7057221 */ /* 0x001fe20000010000 */
[----:B------:R-:W-:-:S02]  /*163a0*/  F2FP.BF16.F32.PACK_AB R194, R37, R194 ;  /* 0x000000c225c2723e */ /* 0x000fc400000010ff */
[----:B------:R-:W-:Y:S02]  /*163b0*/  @P4 SHF.R.U32.HI R27, RZ, R40, R29 ;  /* 0x00000028ff1b4219 */ /* 0x000fe4000001161d */
[----:B------:R-:W-:Y:S01]  /*163c0*/  ISETP.GE.AND P4, PT, R11, 0x1, PT ;  /* 0x000000010b00780c */ /* 0x000fe20003f86270 */
[----:B------:R-:W0:Y:S01]  /*163d0*/  MUFU.EX2 R26, R26 ;  /* 0x0000001a001a7308 */ /* 0x000e220000000800 */
[----:B--2---:R-:W-:Y:S01]  /*163e0*/  FADD.FTZ R36, R24, R5 ;  /* 0x0000000518247221 */ /* 0x004fe20000010000 */
[----:B------:R-:W-:Y:S01]  /*163f0*/  IMAD.IADD R27, R156, 0x1, R27 ;  /* 0x000000019c1b7824 */ /* 0x000fe200078e021b */
[----:B------:R-:W-:Y:S02]  /*16400*/  F2FP.BF16.F32.PACK_AB R188, R45, R188 ;  /* 0x000000bc2dbc723e */ /* 0x000fe400000010ff */
[----:B------:R-:W-:Y:S01]  /*16410*/  F2FP.BF16.F32.PACK_AB R199, R24, R199 ;  /* 0x000000c718c7723e */ /* 0x000fe200000010ff */
[----:B------:R-:W-:Y:S02]  /*16420*/  IMAD.IADD R10, R27, 0x1, R10 ;  /* 0x000000011b0a7824 */ /* 0x000fe400078e020a */
[----:B------:R-:W2:Y:S01]  /*16430*/  MUFU.EX2 R195, R195 ;  /* 0x000000c300c37308 */ /* 0x000ea20000000800 */
[----:B-1----:R-:W-:-:S07]  /*16440*/  FADD.FTZ R5, R193, R36 ;  /* 0x00000024c1057221 */ /* 0x002fce0000010000 */
[----:B------:R-:W1:Y:S01]  /*16450*/  MUFU.EX2 R30, R30 ;  /* 0x0000001e001e7308 */ /* 0x000e620000000800 */
[C---:B0-----:R-:W-:Y:S01]  /*16460*/  FADD.FTZ R36, R26.reuse, R5 ;  /* 0x000000051a247221 */ /* 0x041fe20000010000 */
[----:B------:R-:W-:-:S06]  /*16470*/  F2FP.BF16.F32.PACK_AB R193, R26, R193 ;  /* 0x000000c11ac1723e */ /* 0x000fcc00000010ff */
        /* <DEDUP_REMOVED lines=8> */
[----:B--2---:R-:W-:-:S07]  /*16500*/  FADD.FTZ R5, R189, R36 ;  /* 0x00000024bd057221 */ /* 0x004fce0000010000 */
[----:B------:R-:W2:Y:S01]  /*16510*/  MUFU.EX2 R184, R184 ;  /* 0x000000b800b87308 */ /* 0x000ea20000000800 */
[C---:B-1----:R-:W-:Y:S01]  /*16520*/  FADD.FTZ R25, R47.reuse, R38 ;  /* 0x000000262f197221 */ /* 0x042fe20000010000 */
[----:B------:R-:W-:-:S06]  /*16530*/  F2FP.BF16.F32.PACK_AB R190, R47, R190 ;  /* 0x000000be2fbe723e */ /* 0x000fcc00000010ff */
[----:B------:R-:W1:Y:S01]  /*16540*/  MUFU.EX2 R191, R191 ;  /* 0x000000bf00bf7308 */ /* 0x000e620000000800 */
[C---:B0-----:R-:W-:Y:S01]  /*16550*/  FADD.FTZ R36, R32.reuse, R5 ;  /* 0x0000000520247221 */ /* 0x041fe20000010000 */
[----:B------:R-:W-:-:S06]  /*16560*/  F2FP.BF16.F32.PACK_AB R189, R32, R189 ;  /* 0x000000bd20bd723e */ /* 0x000fcc00000010ff */
[----:B------:R-:W0:Y:S01]  /*16570*/  MUFU.EX2 R49, R49 ;  /* 0x0000003100317308 */ /* 0x000e220000000800 */
[----:B--2---:R-:W-:-:S07]  /*16580*/  FADD.FTZ R38, R184, R25 ;  /* 0x00000019b8267221 */ /* 0x004fce0000010000 */
[----:B------:R-:W2:Y:S01]  /*16590*/  MUFU.EX2 R34, R34 ;  /* 0x0000002200227308 */ /* 0x000ea20000000800 */
[----:B-1----:R-:W-:-:S07]  /*165a0*/  FADD.FTZ R5, R191, R36 ;  /* 0x00000024bf057221 */ /* 0x002fce0000010000 */
[----:B------:R-:W1:Y:S01]  /*165b0*/  MUFU.EX2 R185, R185 ;  /* 0x000000b900b97308 */ /* 0x000e620000000800 */
[C---:B0-----:R-:W-:Y:S01]  /*165c0*/  FADD.FTZ R25, R49.reuse, R38 ;  /* 0x0000002631197221 */ /* 0x041fe20000010000 */
[----:B------:R-:W-:-:S06]  /*165d0*/  F2FP.BF16.F32.PACK_AB R184, R49, R184 ;  /* 0x000000b831b8723e */ /* 0x000fcc00000010ff */
[----:B------:R-:W0:Y:S01]  /*165e0*/  MUFU.EX2 R28, R77 ;  /* 0x0000004d001c7308 */ /* 0x000e220000000800 */
[C---:B--2---:R-:W-:Y:S01]  /*165f0*/  FADD.FTZ R38, R34.reuse, R5 ;  /* 0x0000000522267221 */ /* 0x044fe20000010000 */
[----:B------:R-:W-:-:S06]  /*16600*/  F2FP.BF16.F32.PACK_AB R191, R34, R191 ;  /* 0x000000bf22bf723e */ /* 0x000fcc00000010ff */
[----:B------:R-:W2:Y:S01]  /*16610*/  MUFU.EX2 R186, R186 ;  /* 0x000000ba00ba7308 */ /* 0x000ea20000000800 */
[----:B-1----:R-:W-:-:S07]  /*16620*/  FADD.FTZ R5, R185, R38 ;  /* 0x00000026b9057221 */ /* 0x002fce0000010000 */
[----:B------:R-:W1:Y:S01]  /*16630*/  MUFU.EX2 R79, R79 ;  /* 0x0000004f004f7308 */ /* 0x000e620000000800 */
[C---:B0-----:R-:W-:Y:S01]  /*16640*/  FADD.FTZ R0, R28.reuse, R5 ;  /* 0x000000051c007221 */ /* 0x041fe20000010000 */
[----:B------:R-:W-:Y:S01]  /*16650*/  F2FP.BF16.F32.PACK_AB R185, R28, R185 ;  /* 0x000000b91cb9723e */ /* 0x000fe200000010ff */
[----:B------:R-:W-:-:S05]  /*16660*/  VIADD R5, R93, 0xfffffffe ;  /* 0xfffffffe5d057836 */ /* 0x000fca0000000000 */
[----:B------:R-:W0:Y:S01]  /*16670*/  MUFU.EX2 R51, R51 ;  /* 0x0000003300337308 */ /* 0x000e220000000800 */
[----:B--2---:R-:W-:-:S07]  /*16680*/  FADD.FTZ R40, R186, R25 ;  /* 0x00000019ba287221 */ /* 0x004fce0000010000 */
[----:B------:R-:W2:Y:S01]  /*16690*/  MUFU.EX2 R36, R81 ;  /* 0x0000005100247308 */ /* 0x000ea20000000800 */
[----:B-1----:R-:W-:Y:S01]  /*166a0*/  FADD.FTZ R221, R79, R0 ;  /* 0x000000004fdd7221 */ /* 0x002fe20000010000 */
[C---:B0-----:R-:W-:Y:S01]  /*166b0*/  FADD.FTZ R223, R51.reuse, R40 ;  /* 0x0000002833df7221 */ /* 0x041fe20000010000 */
[----:B------:R-:W-:Y:S02]  /*166c0*/  F2FP.BF16.F32.PACK_AB R186, R51, R186 ;  /* 0x000000ba33ba723e */ /* 0x000fe400000010ff */
[C---:B--2---:R-:W-:Y:S01]  /*166d0*/  FADD.FTZ R221, R36.reuse, R221 ;  /* 0x000000dd24dd7221 */ /* 0x044fe20000010000 */
[----:B------:R-:W-:Y:S01]  /*166e0*/  F2FP.BF16.F32.PACK_AB R187, R36, R79 ;  /* 0x0000004f24bb723e */ /* 0x000fe200000010ff */
[----:B------:R-:W-:Y:S06]  /*166f0*/  @!P4 BRA `(.L_x_1748) ;  /* 0x000000000048c947 */ /* 0x000fec0003800000 */
        /* <DEDUP_REMOVED lines=11> */
.L_x_1750:
[----:B------:R-:W-:-:S13]  /*167b0*/  ISETP.NE.AND P1, PT, R11, 0x1, PT ;  /* 0x000000010b00780c */ /* 0x000fda0003f25270 */
[----:B------:R-:W0:Y:S02]  /*167c0*/  @P1 LDC.64 R24, c[0x0][0x9e8] ;  /* 0x00027a00ff181b82 */ /* 0x000e240000000a00 */
[----:B0-----:R-:W-:-:S05]  /*167d0*/  @P1 IMAD.HI.U32 R24, R0, R24, RZ ;  /* 0x0000001800181227 */ /* 0x001fca00078e00ff */
[----:B------:R-:W-:-:S07]  /*167e0*/  @P1 SHF.R.U32.HI R0, RZ, R25, R24 ;  /* 0x00000019ff001219 */ /* 0x000fce0000011618 */
.L_x_1751:
[----:B------:R-:W-:Y:S05]  /*167f0*/  BSYNC B0 ;  /* 0x0000000000007941 */ /* 0x000fea0003800000 */
.L_x_1749:
[----:B------:R-:W-:-:S05]  /*16800*/  IMAD R11, R0, R11, R11 ;  /* 0x0000000b000b7224 */ /* 0x000fca00078e020b */
[----:B------:R-:W-:-:S07]  /*16810*/  VIMNMX R10, R10, R11, PT ;  /* 0x0000000b0a0a7248 */ /* 0x000fce0003fe0100 */
.L_x_1748:
[----:B------:R-:W2:Y:S01]  /*16820*/  LDL R24, [R1+0x7c] ;  /* 0x00007c0001187983 */ /* 0x000ea20000100800 */
[----:B------:R-:W-:Y:S01]  /*16830*/  SHF.R.S32.HI R11, RZ, 0x1f, R10 ;  /* 0x0000001fff0b7819 */ /* 0x000fe2000001140a */
[----:B------:R-:W-:Y:S01]  /*16840*/  BSSY B1, `(.L_x_1752) ;  /* 0x000036b000017945 */ /* 0x000fe20003800000 */
[----:B------:R-:W-:Y:S01]  /*16850*/  IMAD.MOV.U32 R0, RZ, RZ, 0x3f800000 ;  /* 0x3f800000ff007424 */ /* 0x000fe200078e00ff */
[----:B------:R-:W-:Y:S02]  /*16860*/  CS2R R150, SRZ ;  /* 0x0000000000967805 */ /* 0x000fe4000001ff00 */
[----:B------:R-:W-:Y:S01]  /*16870*/  LEA.HI R11, R11, R10, RZ, 0x6 ;  /* 0x0000000a0b0b7211 */ /* 0x000fe200078f30ff */
[----:B------:R-:W-:Y:S01]  /*16880*/  IMAD.MOV.U32 R10, RZ, RZ, 0x3f800000 ;  /* 0x3f800000ff0a7424 */ /* 0x000fe200078e00ff */
[----:B------:R-:W-:Y:S02]  /*16890*/  CS2R R148, SRZ ;  /* 0x0000000000947805 */ /* 0x000fe4000001ff00 */
[----:B------:R-:W-:-:S02]  /*168a0*/  CS2R R146, SRZ ;  /* 0x0000000000927805 */ /* 0x000fc4000001ff00 */
[----:B------:R-:W-:Y:S02]  /*168b0*/  SHF.R.S32.HI R11, RZ, 0x6, R11 ;  /* 0x00000006ff0b7819 */ /* 0x000fe4000001140b */
        /* <DEDUP_REMOVED lines=60> */
[----:B--2---:R-:W-:-:S04]  /*16c80*/  VIMNMX R24, R24, R11, !PT ;  /* 0x0000000b18187248 */ /* 0x004fc80007fe0100 */
[----:B------:R-:W-:Y:S01]  /*16c90*/  ISETP.GE.AND P1, PT, R5, R24, PT ;  /* 0x000000180500720c */ /* 0x000fe20003f26270 */
[----:B------:R0:W-:Y:S02]  /*16ca0*/  STL [R1+0x14], R24 ;  /* 0x0000141801007387 */ /* 0x0001e40000100800 */
[----:B0-----:R-:W-:-:S10]  /*16cb0*/  CS2R R24, SRZ ;  /* 0x0000000000187805 */ /* 0x001fd4000001ff00 */
[----:B------:R-:W-:Y:S05]  /*16cc0*/  @!P1 BRA `(.L_x_1753) ;  /* 0x0000003000889947 */ /* 0x000fea0003800000 */
[----:B------:R-:W-:Y:S01]  /*16cd0*/  BSSY B0, `(.L_x_1754) ;  /* 0x000031d000007945 */ /* 0x000fe20003800000 */
[----:B------:R-:W-:Y:S02]  /*16ce0*/  IMAD.MOV.U32 R0, RZ, RZ, 0x3f800000 ;  /* 0x3f800000ff007424 */ /* 0x000fe400078e00ff */
[----:B------:R-:W-:-:S07]  /*16cf0*/  IMAD.MOV.U32 R151, RZ, RZ, RZ ;  /* 0x000000ffff977224 */ /* 0x000fce00078e00ff */
.L_x_1775:
[----:B------:R-:W-:-:S05]  /*16d00*/  VIADD R222, R202, 0x1 ;  /* 0x00000001cade7836 */ /* 0x000fca0000000000 */
[----:B------:R-:W-:-:S04]  /*16d10*/  ISETP.NE.AND P1, PT, R222, 0x2, PT ;  /* 0x00000002de00780c */ /* 0x000fc80003f25270 */
[----:B------:R-:W-:Y:S02]  /*16d20*/  SEL R227, RZ, 0x1, P1 ;  /* 0x00000001ffe37807 */ /* 0x000fe40000800000 */
[----:B------:R-:W-:Y:S02]  /*16d30*/  SEL R222, R222, RZ, P1 ;  /* 0x000000ffdede7207 */ /* 0x000fe40000800000 */
[----:B------:R-:W-:Y:S01]  /*16d40*/  LOP3.LUT R227, R218, R227, RZ, 0x3c, !PT ;  /* 0x000000e3dae37212 */ /* 0x000fe200078e3cff */
[----:B------:R-:W-:Y:S06]  /*16d50*/  @!P0 BRA `(.L_x_1755) ;  /* 0x0000000000048947 */ /* 0x000fec0003800000 */
[----:B------:R-:W-:Y:S01]  /*16d60*/  BPT.TRAP 0x1 ;  /* 0x000000040000795c */ /* 0x000fe20000300000 */
.L_x_1755:
[----:B------:R-:W-:Y:S01]  /*16d70*/  IMAD R2, R222, 0x8, R17 ;  /* 0x00000008de027824 */ /* 0x000fe200078e0211 */
[----:B------:R-:W-:-:S04]  /*16d80*/  SHF.L.U32 R152, R227, 0x1f, RZ ;  /* 0x0000001fe3987819 */ /* 0x000fc800000006ff */
[----:B------:R0:W1:Y:S01]  /*16d90*/  SYNCS.PHASECHK.TRANS64.TRYWAIT P1, [R2+URZ+0x30830], R152 ;  /* 0x03083098020075a7 */ /* 0x000062000802017f */
[----:B------:R-:W-:Y:S05]  /*16da0*/  @!P0 BRA `(.L_x_1756) ;  /* 0x0000000000048947 */ /* 0x000fea0003800000 */
[----:B------:R-:W-:Y:S01]  /*16db0*/  BPT.TRAP 0x1 ;  /* 0x000000040000795c */ /* 0x000fe20000300000 */
.L_x_1756:
[----:B------:R-:W2:Y:S01]  /*16dc0*/  LDL R11, [R1+0x54] ;  /* 0x00005400010b7983 */ /* 0x000ea20000100800 */
[----:B------:R-:W-:Y:S01]  /*16dd0*/  BSSY B2, `(.L_x_1757) ;  /* 0x0000007000027945 */ /* 0x000fe20003800000 */
[----:B--2---:R-:W-:-:S04]  /*16de0*/  IMAD R11, R222, 0x800, R11 ;  /* 0x00000800de0b7824 */ /* 0x004fc800078e020b */
[C---:B------:R-:W-:Y:S02]  /*16df0*/  VIADD R156, R11.reuse, 0x2 ;  /* 0x000000020b9c7836 */ /* 0x040fe40000000000 */
[----:B------:R-:W-:Y:S01]  /*16e00*/  VIADD R155, R11, 0x4 ;  /* 0x000000040b9b7836 */ /* 0x000fe20000000000 */
[----:B-1----:R-:W-:Y:S06]  /*16e10*/  @P1 BRA `(.L_x_1758) ;  /* 0x0000000000081947 */ /* 0x002fec0003800000 */
[----:B------:R-:W1:Y:S02]  /*16e20*/  SYNCS.PHASECHK.TRANS64.TRYWAIT P1, [R2+URZ+0x30830], R152 ;  /* 0x03083098020075a7 */ /* 0x000e64000802017f */
[----:B-1----:R-:W-:Y:S05]  /*16e30*/  @!P1 BRA `(.L_x_1759) ;  /* 0x0000018400cc9947 */ /* 0x002fea0003800000 */
.L_x_1758:
[----:B------:R-:W-:Y:S05]  /*16e40*/  BSYNC B2 ;  /* 0x0000000000027941 */ /* 0x000fea0003800000 */
.L_x_1757:
[----:B------:R-:W-:Y:S04]  /*16e50*/  STL.64 [R1+0xf8], R18 ;  /* 0x0000f81201007387 */ /* 0x000fe80000100a00 */
[----:B------:R2:W-:Y:S04]  /*16e60*/  STL.64 [R1+0xf0], R16 ;  /* 0x0000f01001007387 */ /* 0x0005e80000100a00 */
[----:B--2---:R-:W2:Y:S04]  /*16e70*/  LDL.64 R16, [R1+0x38] ;  /* 0x0000380001107983 */ /* 0x004ea80000100a00 */
[----:B------:R3:W-:Y:S04]  /*16e80*/  STL.64 [R1+0xe8], R4 ;  /* 0x0000e80401007387 */ /* 0x0007e80000100a00 */
[----:B---3--:R-:W3:Y:S04]  /*16e90*/  LDL.64 R4, [R1+0x30] ;  /* 0x0000300001047983 */ /* 0x008ee80000100a00 */
[----:B------:R4:W-:Y:S04]  /*16ea0*/  STL.64 [R1+0xe0], R2 ;  /* 0x0000e00201007387 */ /* 0x0009e80000100a00 */
[----:B------:R-:W2:Y:S01]  /*16eb0*/  LDL.64 R18, [R1+0x40] ;  /* 0x0000400001127983 */ /* 0x000ea20000100a00 */
[----:B01----:R-:W-:-:S05]  /*16ec0*/  IMAD.MOV.U32 R152, RZ, RZ, R11 ;  /* 0x000000ffff987224 */ /* 0x003fca00078e000b */
[----:B------:R-:W-:Y:S01]  /*16ed0*/  R2UR UR6, R152 ;  /* 0x00000000980672ca */ /* 0x000fe200000e0000 */
[----:B------:R-:W-:Y:S01]  /*16ee0*/  IMAD.MOV.U32 R152, RZ, RZ, R156 ;  /* 0x000000ffff987224 */ /* 0x000fe200078e009c */
[----:B----4-:R-:W4:Y:S01]  /*16ef0*/  LDL.64 R2, [R1+0x28] ;  /* 0x0000280001027983 */ /* 0x010f220000100a00 */
[C---:B------:R-:W-:Y:S02]  /*16f00*/  VIADD R154, R11.reuse, 0x6 ;  /* 0x000000060b9a7836 */ /* 0x040fe40000000000 */
[----:B------:R-:W-:Y:S01]  /*16f10*/  IMAD.MOV.U32 R153, RZ, RZ, 0x40000040 ;  /* 0x40000040ff997424 */ /* 0x000fe200078e00ff */
[----:B------:R-:W-:Y:S01]  /*16f20*/  R2UR UR4, R152 ;  /* 0x00000000980472ca */ /* 0x000fe200000e0000 */
[----:B------:R-:W-:Y:S01]  /*16f30*/  IMAD.MOV.U32 R152, RZ, RZ, R155 ;  /* 0x000000ffff987224 */ /* 0x000fe200078e009b */
[----:B------:R-:W-:Y:S01]  /*16f40*/  R2UR UR10, R154 ;  /* 0x000000009a0a72ca */ /* 0x000fe200000e0000 */
[----:B------:R-:W-:Y:S02]  /*16f50*/  IMAD.MOV.U32 R155, RZ, RZ, 0x40000040 ;  /* 0x40000040ff9b7424 */ /* 0x000fe400078e00ff */
[-C--:B------:R-:W-:Y:S01]  /*16f60*/  FMUL.FTZ R24, R24, R10.reuse ;  /* 0x0000000a18187220 */ /* 0x080fe20000410000 */
[C---:B------:R-:W-:Y:S01]  /*16f70*/  VIADD R156, R11.reuse, 0x204 ;  /* 0x000002040b9c7836 */ /* 0x040fe20000000000 */
[----:B------:R-:W-:Y:S01]  /*16f80*/  R2UR UR8, R152 ;  /* 0x00000000980872ca */ /* 0x000fe200000e0000 */
[----:B------:R-:W-:Y:S01]  /*16f90*/  VIADD R152, R11, 0x200 ;  /* 0x000002000b987836 */ /* 0x000fe20000000000 */
[----:B------:R-:W-:Y:S01]  /*16fa0*/  R2UR UR11, R155 ;  /* 0x000000009b0b72ca */ /* 0x000fe200000e0000 */
[-C--:B------:R-:W-:Y:S01]  /*16fb0*/  FMUL.FTZ R25, R25, R10.reuse ;  /* 0x0000000a19197220 */ /* 0x080fe20000410000 */
[-C--:B------:R-:W-:Y:S01]  /*16fc0*/  FMUL.FTZ R28, R28, R10.reuse ;  /* 0x0000000a1c1c7220 */ /* 0x080fe20000410000 */
[----:B------:R-:W-:Y:S01]  /*16fd0*/  FMUL.FTZ R29, R29, R10 ;  /* 0x0000000a1d1d7220 */ /* 0x000fe20000410000 */
[----:B------:R-:W-:Y:S01]  /*16fe0*/  R2UR UR14, R152 ;  /* 0x00000000980e72ca */ /* 0x000fe200000e0000 */
[C---:B------:R-:W-:Y:S01]  /*16ff0*/  VIADD R152, R11.reuse, 0x206 ;  /* 0x000002060b987836 */ /* 0x040fe20000000000 */
[----:B------:R-:W-:Y:S01]  /*17000*/  R2UR UR22, R156 ;  /* 0x000000009c1672ca */ /* 0x000fe200000e0000 */
[----:B------:R-:W-:-:S02]  /*17010*/  VIADD R156, R11, 0x400 ;  /* 0x000004000b9c7836 */ /* 0x000fc40000000000 */
[-C--:B------:R-:W-:Y:S01]  /*17020*/  FMUL.FTZ R32, R32, R10.reuse ;  /* 0x0000000a20207220 */ /* 0x080fe20000410000 */
[-C--:B------:R-:W-:Y:S01]  /*17030*/  FMUL.FTZ R33, R33, R10.reuse ;  /* 0x0000000a21217220 */ /* 0x080fe20000410000 */
[-C--:B------:R-:W-:Y:S01]  /*17040*/  FMUL.FTZ R36, R36, R10.reuse ;  /* 0x0000000a24247220 */ /* 0x080fe20000410000 */
[-C--:B------:R-:W-:Y:S01]  /*17050*/  FMUL.FTZ R37, R37, R10.reuse ;  /* 0x0000000a25257220 */ /* 0x080fe20000410000 */
[-C--:B------:R-:W-:Y:S01]  /*17060*/  FMUL.FTZ R40, R40, R10.reuse ;  /* 0x0000000a28287220 */ /* 0x080fe20000410000 */
[----:B------:R-:W-:Y:S02]  /*17070*/  MOV R154, UR11 ;  /* 0x0000000b009a7c02 */ /* 0x000fe40008000f00 */
[----:B------:R-:W-:Y:S01]  /*17080*/  R2UR UR26, R152 ;  /* 0x00000000981a72ca */ /* 0x000fe200000e0000 */
[----:B------:R-:W-:Y:S02]  /*17090*/  VIADD R152, R11, 0x404 ;  /* 0x000004040b987836 */ /* 0x000fe40000000000 */
[----:B------:R-:W-:Y:S01]  /*170a0*/  FMUL.FTZ R41, R41, R10 ;  /* 0x0000000a29297220 */ /* 0x000fe20000410000 */
[----:B------:R0:W-:Y:S01]  /*170b0*/  STL [R1+0x4], R154 ;  /* 0x0000049a01007387 */ /* 0x0001e20000100800 */
        /* <DEDUP_REMOVED lines=9> */
[----:B0-----:R-:W-:Y:S02]  /*17150*/  VIADD R154, R11, 0x202 ;  /* 0x000002020b9a7836 */ /* 0x001fe40000000000 */
[-C--:B------:R-:W-:Y:S01]  /*17160*/  FMUL.FTZ R53, R53, R10.reuse ;  /* 0x0000000a35357220 */ /* 0x080fe20000410000 */
[-C--:B------:R-:W-:Y:S01]  /*17170*/  FMUL.FTZ R56, R56, R10.reuse ;  /* 0x0000000a38387220 */ /* 0x080fe20000410000 */
[-C--:B------:R-:W-:Y:S01]  /*17180*/  FMUL.FTZ R57, R57, R10.reuse ;  /* 0x0000000a39397220 */ /* 0x080fe20000410000 */
[----:B------:R-:W-:Y:S01]  /*17190*/  FMUL.FTZ R60, R60, R10 ;  /* 0x0000000a3c3c7220 */ /* 0x000fe20000410000 */
[----:B------:R-:W-:Y:S01]  /*171a0*/  R2UR UR18, R154 ;  /* 0x000000009a1272ca */ /* 0x000fe200000e0000 */
[C---:B------:R-:W-:Y:S01]  /*171b0*/  VIADD R154, R11.reuse, 0x402 ;  /* 0x000004020b9a7836 */ /* 0x040fe20000000000 */
[----:B------:R-:W-:Y:S01]  /*171c0*/  R2UR UR42, R156 ;  /* 0x000000009c2a72ca */ /* 0x000fe200000e0000 */
[C---:B------:R-:W-:Y:S01]  /*171d0*/  VIADD R156, R11.reuse, 0x602 ;  /* 0x000006020b9c7836 */ /* 0x040fe20000000000 */
        /* <DEDUP_REMOVED lines=50> */
[----:B------:R-:W4:Y:S01]  /*17500*/  LDL.64 R10, [R1+0x20] ;  /* 0x00002000010a7983 */ /* 0x000f220000100a00 */
        /* <DEDUP_REMOVED lines=63> */
[C---:B------:R-:W-:Y:S01]  /*17900*/  R2UR UR5, R153.reuse ;  /* 0x00000000990572ca */ /* 0x040fe200000e0000 */
[----:B------:R-:W4:Y:S01]  /*17910*/  LDL.LU R0, [R1+0x4] ;  /* 0x0000040001007983 */ /* 0x000f220000300800 */
[----:B------:R-:W-:Y:S01]  /*17920*/  MOV R228, UR10 ;  /* 0x0000000a00e47c02 */ /* 0x000fe20008000f00 */
[----:B------:R-:W-:Y:S01]  /*17930*/  UMOV UR10, UR4 ;  /* 0x00000004000a7c82 */ /* 0x000fe20008000000 */
[----:B------:R-:W-:Y:S01]  /*17940*/  R2UR UR7, R153 ;  /* 0x00000000990772ca */ /* 0x000fe200000e0000 */
[----:B------:R-:W-:Y:S01]  /*17950*/  IMAD.MOV.U32 R157, RZ, RZ, 0x40000040 ;  /* 0x40000040ff9d7424 */ /* 0x000fe200078e00ff */
[----:B------:R-:W-:-:S02]  /*17960*/  R2UR UR4, R6 ;  /* 0x00000000060472ca */ /* 0x000fc400000e0000 */
[----:B------:R-:W-:-:S05]  /*17970*/  R2UR UR9, R153 ;  /* 0x00000000990972ca */ /* 0x000fca00000e0000 */
[----:B------:R-:W-:Y:S01]  /*17980*/  UMOV UR11, UR5 ;  /* 0x00000005000b7c82 */ /* 0x000fe20008000000 */
[----:B------:R-:W-:Y:S02]  /*17990*/  R2UR UR5, R7 ;  /* 0x00000000070572ca */ /* 0x000fe400000e0000 */
[----:B------:R-:W-:Y:S02]  /*179a0*/  R2UR UR15, R153 ;  /* 0x00000000990f72ca */ /* 0x000fe400000e0000 */
[----:B------:R-:W-:Y:S02]  /*179b0*/  R2UR UR19, R155 ;  /* 0x000000009b1372ca */ /* 0x000fe400000e0000 */
[----:B------:R-:W-:Y:S02]  /*179c0*/  R2UR UR23, R157 ;  /* 0x000000009d1772ca */ /* 0x000fe400000e0000 */
[----:B------:R-:W-:Y:S02]  /*179d0*/  R2UR UR27, R153 ;  /* 0x00000000991b72ca */ /* 0x000fe400000e0000 */
[----:B------:R-:W-:-:S02]  /*179e0*/  R2UR UR31, R157 ;  /* 0x000000009d1f72ca */ /* 0x000fc400000e0000 */
        /* <DEDUP_REMOVED lines=10> */
[----:B------:R-:W-:-:S06]  /*17a90*/  WARPGROUP.ARRIVE ;  /* 0x00000000000079c5 */ /* 0x000fcc0000000000 */
[----:B------:R-:W-:Y:S01]  /*17aa0*/  HGMMA.64x64x16.F32.BF16 R152, gdesc[UR4], RZ, !UPT, gsb0 ;  /* 0x00e00000049879f0 */ /* 0x000fe2000c0018ff */
[----:B------:R-:W-:Y:S01]  /*17ab0*/  UMOV UR6, UR8 ;  /* 0x0000000800067c82 */ /* 0x000fe20008000000 */
[----:B------:R-:W-:Y:S01]  /*17ac0*/  UMOV UR7, UR9 ;  /* 0x0000000900077c82 */ /* 0x000fe20008000000 */
[----:B--2---:R-:W-:Y:S02]  /*17ad0*/  R2UR UR8, R18 ;  /* 0x00000000120872ca */ /* 0x004fe400000e0000 */
[----:B------:R-:W-:Y:S01]  /*17ae0*/  R2UR UR9, R19 ;  /* 0x00000000130972ca */ /* 0x000fe200000e0000 */
[----:B------:R-:W-:Y:S02]  /*17af0*/  WARPGROUP.DEPBAR.LE gsb0, 0x0 ;  /* 0x00008000000079c5 */ /* 0x000fe40000010000 */
[----:B------:R-:W-:Y:S01]  /*17b00*/  WARPGROUP.ARRIVE ;  /* 0x00000000000079c5 */ /* 0x000fe20000000000 */
[----:B------:R-:W-:Y:S01]  /*17b10*/  R2UR UR4, R16 ;  /* 0x00000000100472ca */ /* 0x000fe200000e0000 */
[----:B------:R0:W5:Y:S08]  /*17b20*/  LDL.LU.64 R18, [R1+0xf8] ;  /* 0x0000f80001127983 */ /* 0x0001700000300a00 */
[----:B------:R-:W-:Y:S01]  /*17b30*/  HGMMA.64x64x16.F32.BF16 R152, gdesc[UR8], R152, gsb0 ;  /* 0x00e00000089879f0 */ /* 0x000fe20008001898 */
[----:B------:R-:W-:-:S02]  /*17b40*/  R2UR UR5, R17 ;  /* 0x00000000110572ca */ /* 0x000fc400000e0000 */
[----:B------:R-:W-:Y:S01]  /*17b50*/  R2UR UR10, R228 ;  /* 0x00000000e40a72ca */ /* 0x000fe200000e0000 */
[----:B------:R0:W5:Y:S01]  /*17b60*/  LDL.LU.64 R16, [R1+0xf0] ;  /* 0x0000f00001107983 */ /* 0x0001620000300a00 */
[----:B------:R-:W-:Y:S02]  /*17b70*/  WARPGROUP.DEPBAR.LE gsb0, 0x0 ;  /* 0x00008000000079c5 */ /* 0x000fe40000010000 */
[----:B------:R-:W-:-:S07]  /*17b80*/  WARPGROUP.ARRIVE ;  /* 0x00000000000079c5 */ /* 0x000fce0000000000 */
[----:B------:R-:W-:Y:S01]  /*17b90*/  HGMMA.64x64x16.F32.BF16 R152, gdesc[UR4], R152, gsb0 ;  /* 0x00e00000049879f0 */ /* 0x000fe20008001898 */
[----:B---3--:R-:W-:Y:S02]  /*17ba0*/  R2UR UR8, R4 ;  /* 0x00000000040872ca */ /* 0x008fe400000e0000 */
[----:B------:R-:W-:Y:S02]  /*17bb0*/  R2UR UR9, R5 ;  /* 0x00000000050972ca */ /* 0x000fe400000e0000 */
[----:B----4-:R-:W-:Y:S01]  /*17bc0*/  R2UR UR12, R2 ;  /* 0x00000000020c72ca */ /* 0x010fe200000e0000 */
[----:B------:R0:W5:Y:S01]  /*17bd0*/  LDL.LU.64 R4, [R1+0xe8] ;  /* 0x0000e80001047983 */ /* 0x0001620000300a00 */
[----:B------:R-:W-:Y:S01]  /*17be0*/  R2UR UR11, R0 ;  /* 0x00000000000b72ca */ /* 0x000fe200000e0000 */
[----:B------:R-:W-:Y:S02]  /*17bf0*/  WARPGROUP.DEPBAR.LE gsb0, 0x0 ;  /* 0x00008000000079c5 */ /* 0x000fe40000010000 */
[----:B------:R-:W-:-:S10]  /*17c00*/  WARPGROUP.ARRIVE ;  /* 0x00000000000079c5 */ /* 0x000fd40000000000 */
[----:B------:R-:W-:Y:S01]  /*17c10*/  HGMMA.64x64x16.F32.BF16 R152, gdesc[UR8], R152, gsb0 ;  /* 0x00e00000089879f0 */ /* 0x000fe20008001898 */
[----:B------:R-:W-:Y:S02]  /*17c20*/  R2UR UR13, R3 ;  /* 0x00000000030d72ca */ /* 0x000fe400000e0000 */
[----:B------:R-:W-:Y:S01]  /*17c30*/  R2UR UR16, R10 ;  /* 0x000000000a1072ca */ /* 0x000fe200000e0000 */
[----:B------:R0:W5:Y:S01]  /*17c40*/  LDL.LU.64 R2, [R1+0xe0] ;  /* 0x0000e00001027983 */ /* 0x0001620000300a00 */
[----:B------:R-:W-:Y:S02]  /*17c50*/  WARPGROUP.DEPBAR.LE gsb0, 0x0 ;  /* 0x00008000000079c5 */ /* 0x000fe40000010000 */
[----:B------:R-:W-:-:S07]  /*17c60*/  WARPGROUP.ARRIVE ;  /* 0x00000000000079c5 */ /* 0x000fce0000000000 */
[----:B------:R-:W-:Y:S01]  /*17c70*/  HGMMA.64x64x16.F32.BF16 R152, gdesc[UR12], R152, gsb0 ;  /* 0x00e000000c9879f0 */ /* 0x000fe20008001898 */
[----:B------:R-:W-:Y:S02]  /*17c80*/  R2UR UR17, R11 ;  /* 0x000000000b1172ca */ /* 0x000fe400000e0000 */
[----:B------:R-:W-:Y:S02]  /*17c90*/  WARPGROUP.DEPBAR.LE gsb0, 0x0 ;  /* 0x00008000000079c5 */ /* 0x000fe40000010000 */
[----:B------:R-:W-:-:S09]  /*17ca0*/  WARPGROUP.ARRIVE ;  /* 0x00000000000079c5 */ /* 0x000fd20000000000 */
[----:B------:R-:W-:Y:S01]  /*17cb0*/  HGMMA.64x64x16.F32.BF16 R152, gdesc[UR16], R152, gsb0 ;  /* 0x00e00000109879f0 */ /* 0x000fe20008001898 */
[----:B------:R-:W-:Y:S02]  /*17cc0*/  R2UR UR20, R216 ;  /* 0x00000000d81472ca */ /* 0x000fe400000e0000 */
[----:B------:R-:W-:Y:S01]  /*17cd0*/  R2UR UR21, R217 ;  /* 0x00000000d91572ca */ /* 0x000fe200000e0000 */
[----:B------:R-:W-:Y:S02]  /*17ce0*/  WARPGROUP.DEPBAR.LE gsb0, 0x0 ;  /* 0x00008000000079c5 */ /* 0x000fe40000010000 */
[----:B------:R-:W-:-:S10]  /*17cf0*/  WARPGROUP.ARRIVE ;  /* 0x00000000000079c5 */ /* 0x000fd40000000000 */
        /* <DEDUP_REMOVED lines=49> */
.L_x_1760:
[----:B------:R-:W-:Y:S01]  /*18010*/  SHF.L.U32 R0, R218, 0x1f, RZ ;  /* 0x0000001fda007819 */ /* 0x000fe200000006ff */
[----:B-----5:R-:W-:-:S04]  /*18020*/  IMAD R218, R202, 0x8, R17 ;  /* 0x00000008cada7824 */ /* 0x020fc800078e0211 */
[----:B------:R0:W1:Y:S01]  /*18030*/  SYNCS.PHASECHK.TRANS64.TRYWAIT P1, [R218+URZ+0x30850], R0 ;  /* 0x03085000da0075a7 */ /* 0x000062000802017f */
[----:B------:R-:W-:Y:S05]  /*18040*/  @!P0 BRA `(.L_x_1761) ;  /* 0x0000000000048947 */ /* 0x000fea0003800000 */
[----:B------:R-:W-:Y:S01]  /*18050*/  BPT.TRAP 0x1 ;  /* 0x000000040000795c */ /* 0x000fe20000300000 */
.L_x_1761:
[----:B------:R-:W-:Y:S04]  /*18060*/  BSSY B2, `(.L_x_1762) ;  /* 0x0000004000027945 */ /* 0x000fe80003800000 */
[----:B-1----:R-:W-:Y:S05]  /*18070*/  @P1 BRA `(.L_x_1763) ;  /* 0x0000000000081947 */ /* 0x002fea0003800000 */
[----:B------:R-:W1:Y:S02]  /*18080*/  SYNCS.PHASECHK.TRANS64.TRYWAIT P1, [R218+URZ+0x30850], R0 ;  /* 0x03085000da0075a7 */ /* 0x000e64000802017f */
[----:B-1----:R-:W-:Y:S05]  /*18090*/  @!P1 BRA `(.L_x_1764) ;  /* 0x0000017400489947 */ /* 0x002fea0003800000 */
.L_x_1763:
[----:B------:R-:W-:Y:S05]  /*180a0*/  BSYNC B2 ;  /* 0x0000000000027941 */ /* 0x000fea0003800000 */
.L_x_1762:
[----:B01----:R-:W-:Y:S01]  /*180b0*/  VIADD R0, R17, 0x400 ;  /* 0x0000040011007836 */ /* 0x003fe20000000000 */
[----:B------:R-:W-:Y:S01]  /*180c0*/  WARPGROUP.ARRIVE ;  /* 0x00000000000079c5 */ /* 0x000fe20000000000 */
[----:B------:R-:W-:-:S03]  /*180d0*/  IMAD.MOV.U32 R11, RZ, RZ, 0x40000040 ;  /* 0x40000040ff0b7424 */ /* 0x000fc600078e00ff */
[----:B------:R-:W-:Y:S02]  /*180e0*/  SHF.R.U32.HI R0, RZ, 0x4, R0 ;  /* 0x00000004ff007819 */ /* 0x000fe40000011600 */
[----:B------:R-:W-:Y:S01]  /*180f0*/  R2UR UR7, R11 ;  /* 0x000000000b0772ca */ /* 0x000fe200000e0000 */
[----:B------:R-:W-:Y:S01]  /*18100*/  IMAD.MOV.U32 R11, RZ, RZ, 0x40000040 ;  /* 0x40000040ff0b7424 */ /* 0x000fe200078e00ff */
[----:B------:R-:W-:-:S04]  /*18110*/  LOP3.LUT R10, R0, 0x3fff, RZ, 0xc0, !PT ;  /* 0x00003fff000a7812 */ /* 0x000fc800078ec0ff */
[----:B------:R-:W-:-:S05]  /*18120*/  LOP3.LUT R10, R10, 0x2000000, RZ, 0xfc, !PT ;  /* 0x020000000a0a7812 */ /* 0x000fca00078efcff */
[----:B------:R-:W-:-:S05]  /*18130*/  IMAD R10, R202, 0x800, R10 ;  /* 0x00000800ca0a7824 */ /* 0x000fca00078e020a */
[----:B------:R-:W-:-:S13]  /*18140*/  R2UR UR6, R10 ;  /* 0x000000000a0672ca */ /* 0x000fda00000e0000 */
[----:B------:R-:W-:Y:S03]  /*18150*/  HGMMA.64x256x16.F32.BF16 R24, R196, gdesc[UR4].tnspB, R24, gsb0 ;  /* 0x43e00004c4187df0 */ /* 0x000fe60008001818 */
[----:B------:R-:W-:Y:S02]  /*18160*/  WARPGROUP.DEPBAR.LE gsb0, 0x0 ;  /* 0x00008000000079c5 */ /* 0x000fe40000010000 */
[----:B------:R-:W-:Y:S01]  /*18170*/  VIADD R196, R10, 0x80 ;  /* 0x000000800ac47836 */ /* 0x000fe20000000000 */
[----:B------:R-:W-:Y:S01]  /*18180*/  WARPGROUP.ARRIVE ;  /* 0x00000000000079c5 */ /* 0x000fe20000000000 */
[----:B------:R-:W-:-:S03]  /*18190*/  IMAD.MOV.U32 R197, RZ, RZ, 0x40000040 ;  /* 0x40000040ffc57424 */ /* 0x000fc600078e00ff */
[----:B------:R-:W-:Y:S02]  /*181a0*/  R2UR UR6, R196 ;  /* 0x00000000c40672ca */ /* 0x000fe400000e0000 */
[----:B------:R-:W-:-:S15]  /*181b0*/  R2UR UR7, R197 ;  /* 0x00000000c50772ca */ /* 0x000fde00000e0000 */
[----:B------:R-:W-:-:S01]  /*181c0*/  NOP ;  /* 0x0000000000007918 */ /* 0x000fc20000000000 */
[----:B------:R-:W-:Y:S03]  /*181d0*/  HGMMA.64x256x16.F32.BF16 R24, R192, gdesc[UR4].tnspB, R24, gsb0 ;  /* 0x43e00004c0187df0 */ /* 0x000fe60008001818 */
[----:B------:R-:W-:Y:S02]  /*181e0*/  WARPGROUP.DEPBAR.LE gsb0, 0x0 ;  /* 0x00008000000079c5 */ /* 0x000fe40000010000 */
[C---:B------:R-:W-:Y:S01]  /*181f0*/  VIADD R192, R10.reuse, 0x100 ;  /* 0x000001000ac07836 */ /* 0x040fe20000000000 */
[----:B------:R-:W-:Y:S01]  /*18200*/  WARPGROUP.ARRIVE ;  /* 0x00000000000079c5 */ /* 0x000fe20000000000 */
[----:B------:R-:W-:Y:S02]  /*18210*/  IMAD.MOV.U32 R193, RZ, RZ, 0x40000040 ;  /* 0x40000040ffc17424 */ /* 0x000fe400078e00ff */
[----:B------:R-:W-:Y:S01]  /*18220*/  VIADD R10, R10, 0x180 ;  /* 0x000001800a0a7836 */ /* 0x000fe20000000000 */
[----:B------:R-:W-:-:S02]  /*18230*/  R2UR UR6, R192 ;  /* 0x00000000c00672ca */ /* 0x000fc400000e0000 */
[----:B------:R-:W-:-:S15]  /*18240*/  R2UR UR7, R193 ;  /* 0x00000000c10772ca */ /* 0x000fde00000e0000 */
[----:B------:R-:W-:-:S01]  /*18250*/  NOP ;  /* 0x0000000000007918 */ /* 0x000fc20000000000 */
        /* <DEDUP_REMOVED lines=10> */
.L_x_1765:
[----:B------:R-:W2:Y:S01]  /*18300*/  LDL R10, [R1] ;  /* 0x00000000010a7983 */ /* 0x000ea20000100800 */
[----:B------:R-:W0:Y:S01]  /*18310*/  LDC R11, c[0x0][0x448] ;  /* 0x00011200ff0b7b82 */ /* 0x000e220000000800 */
[----:B------:R-:W-:Y:S02]  /*18320*/  ULDC UR5, c[0x0][0x9d8] ;  /* 0x0002760000057ab9 */ /* 0x000fe40000000800 */
[----:B------:R-:W3:Y:S04]  /*18330*/  LDL R184, [R1+0x5c] ;  /* 0x00005c0001b87983 */ /* 0x000ee80000100800 */
[----:B------:R-:W3:Y:S04]  /*18340*/  LDL R0, [R1+0x78] ;  /* 0x0000780001007983 */ /* 0x000ee80000100800 */
[----:B------:R-:W4:Y:S01]  /*18350*/  LDL R190, [R1+0xc] ;  /* 0x00000c0001be7983 */ /* 0x000f220000100800 */
[----:B0-----:R-:W-:-:S13]  /*18360*/  ISETP.NE.AND P1, PT, R11, 0x1, PT ;  /* 0x000000010b00780c */ /* 0x001fda0003f25270 */
[----:B------:R-:W0:Y:S01]  /*18370*/  @P1 LDC R11, c[0x0][0x44c] ;  /* 0x00011300ff0b1b82 */ /* 0x000e220000000800 */
[----:B------:R-:W-:Y:S02]  /*18380*/  VIADD R2, R2, 0x30840 ;  /* 0x0003084002027836 */ /* 0x000fe40000000000 */
        /* <DEDUP_REMOVED lines=16> */
[----:B------:R-:W-:Y:S01]  /*18490*/  LOP3.LUT P5, RZ, R16, 0x20, RZ, 0xc0, !PT ;  /* 0x0000002010ff7812 */ /* 0x000fe200078ac0ff */
        /* <DEDUP_REMOVED lines=16> */
[----:B--2---:R-:W-:-:S02]  /*185a0*/  R2UR UR4, R10 ;  /* 0x000000000a0472ca */ /* 0x004fc400000e0000 */
[----:B------:R-:W2:Y:S01]  /*185b0*/  @P1 LDC R10, c[0x0][0x450] ;  /* 0x00011400ff0a1b82 */ /* 0x000ea20000000800 */
[----:B---3--:R-:W-:-:S04]  /*185c0*/  IMAD.IADD R0, R0, 0x1, R184 ;  /* 0x0000000100007824 */ /* 0x008fc800078e02b8 */
[----:B0-----:R-:W-:Y:S01]  /*185d0*/  @P1 IMAD.HI.U32 R11, R0, R11, RZ ;  /* 0x0000000b000b1227 */ /* 0x001fe200078e00ff */
[----:B----4-:R-:W-:-:S03]  /*185e0*/  PRMT R2, R190, 0x654, R2 ;  /* 0x00000654be027816 */ /* 0x010fc60000000002 */
[----:B------:R-:W-:Y:S01]  /*185f0*/  FMUL.FTZ R184, R170, UR5 ;  /* 0x00000005aab87c20 */ /* 0x000fe20008410000 */
[----:B------:R-:W-:Y:S01]  /*18600*/  FMUL.FTZ R170, R171, UR5 ;  /* 0x00000005abaa7c20 */ /* 0x000fe20008410000 */
[----:B------:R-:W-:Y:S01]  /*18610*/  FMUL.FTZ R171, R174, UR5 ;  /* 0x00000005aeab7c20 */ /* 0x000fe20008410000 */
[----:B------:R-:W-:Y:S01]  /*18620*/  FMUL.FTZ R174, R179, UR5 ;  /* 0x00000005b3ae7c20 */ /* 0x000fe20008410000 */
[----:B------:R0:W-:Y:S01]  /*18630*/  SYNCS.ARRIVE.TRANS64.RED.A1T0 RZ, [R2+URZ], RZ ;  /* 0x000000ff02ff79a7 */ /* 0x0001e2000810043f */
[----:B--2---:R-:W-:Y:S01]  /*18640*/  @P1 SHF.R.U32.HI R0, RZ, R10, R11 ;  /* 0x0000000aff001219 */ /* 0x004fe2000001160b */
[----:B------:R-:W-:Y:S01]  /*18650*/  FMUL.FTZ R10, R152, UR5 ;  /* 0x00000005980a7c20 */ /* 0x000fe20008410000 */
[----:B------:R-:W-:-:S03]  /*18660*/  FMUL.FTZ R152, R153, UR5 ;  /* 0x0000000599987c20 */ /* 0x000fc60008410000 */
[----:B------:R-:W2:Y:S01]  /*18670*/  SHFL.IDX PT, R188, R0, RZ, 0x1c1f ;  /* 0x001c1fff00bc7589 */ /* 0x000ea200000e0000 */
[----:B------:R-:W-:Y:S01]  /*18680*/  FMUL.FTZ R11, R154, UR5 ;  /* 0x000000059a0b7c20 */ /* 0x000fe20008410000 */
[----:B------:R-:W-:Y:S01]  /*18690*/  FMUL.FTZ R153, R155, UR5 ;  /* 0x000000059b997c20 */ /* 0x000fe20008410000 */
[----:B------:R-:W-:Y:S01]  /*186a0*/  FMUL.FTZ R154, R156, UR5 ;  /* 0x000000059c9a7c20 */ /* 0x000fe20008410000 */
[----:B------:R-:W-:Y:S01]  /*186b0*/  FMUL.FTZ R155, R157, UR5 ;  /* 0x000000059d9b7c20 */ /* 0x000fe20008410000 */
[----:B------:R-:W-:Y:S01]  /*186c0*/  FMUL.FTZ R156, R158, UR5 ;  /* 0x000000059e9c7c20 */ /* 0x000fe20008410000 */
[----:B------:R-:W-:Y:S01]  /*186d0*/  FMUL.FTZ R157, R159, UR5 ;  /* 0x000000059f9d7c20 */ /* 0x000fe20008410000 */
[----:B------:R-:W-:Y:S01]  /*186e0*/  FMUL.FTZ R179, R180, UR5 ;  /* 0x00000005b4b37c20 */ /* 0x000fe20008410000 */
[----:B0-----:R-:W-:Y:S02]  /*186f0*/  IMAD.SHL.U32 R2, R5, 0x40, RZ ;  /* 0x0000004005027824 */ /* 0x001fe400078e00ff */
[----:B------:R-:W-:Y:S01]  /*18700*/  FMUL.FTZ R158, R160, UR5 ;  /* 0x00000005a09e7c20 */ /* 0x000fe20008410000 */
[----:B------:R-:W-:Y:S01]  /*18710*/  FMUL.FTZ R159, R161, UR5 ;  /* 0x00000005a19f7c20 */ /* 0x000fe20008410000 */
[----:B------:R-:W-:Y:S01]  /*18720*/  FMUL.FTZ R180, R181, UR5 ;  /* 0x00000005b5b47c20 */ /* 0x000fe20008410000 */
[----:B------:R-:W0:Y:S01]  /*18730*/  MUFU.TANH R10, R10 ;  /* 0x0000000a000a7308 */ /* 0x000e220000002400 */
[----:B------:R-:W-:Y:S01]  /*18740*/  IADD3 R183, -R225, 0x1, -R2 ;  /* 0x00000001e1b77810 */ /* 0x000fe20007ffe902 */
[----:B------:R-:W-:-:S03]  /*18750*/  ULDC UR5, c[0x0][0x9e0] ;  /* 0x0002780000057ab9 */ /* 0x000fc60000000800 */
[----:B------:R-:W-:-:S03]  /*18760*/  IADD3 R183, -R219, R183, R220 ;  /* 0x000000b7dbb77210 */ /* 0x000fc60007ffe1dc */
[----:B------:R-:W3:Y:S08]  /*18770*/  MUFU.TANH R152, R152 ;  /* 0x0000009800987308 */ /* 0x000ef00000002400 */
[----:B------:R-:W4:Y:S01]  /*18780*/  MUFU.TANH R11, R11 ;  /* 0x0000000b000b7308 */ /* 0x000f220000002400 */
[----:B------:R-:W-:-:S07]  /*18790*/  VIADD R187, R183, UR5 ;  /* 0x00000005b7bb7c36 */ /* 0x000fce0008000000 */
        /* <DEDUP_REMOVED lines=13> */
[----:B------:R-:W-:-:S02]  /*18870*/  VIADD R183, R183, UR4 ;  /* 0x00000004b7b77c36 */ /* 0x000fc40008000000 */
[--C-:B--2---:R-:W-:Y:S02]  /*18880*/  IMAD.IADD R182, R187, 0x1, R188.reuse ;  /* 0x00000001bbb67824 */ /* 0x104fe400078e02bc */
[----:B------:R-:W-:Y:S01]  /*18890*/  IMAD.IADD R181, R183, 0x1, R188 ;  /* 0x00000001b7b57824 */ /* 0x000fe200078e02bc */
[----:B-1-34-:R-:W-:Y:S06]  /*188a0*/  @!P5 BRA `(.L_x_1766) ;  /* 0x000000000060d947 */ /* 0x01afec0003800000 */
[----:B------:R-:W-:Y:S01]  /*188b0*/  IADD3 R188, -R219, R220, R188 ;  /* 0x000000dcdbbc7210 */ /* 0x000fe20007ffe1bc */
[----:B------:R-:W-:Y:S03]  /*188c0*/  BSSY B2, `(.L_x_1767) ;  /* 0x0000012000027945 */ /* 0x000fe60003800000 */
        /* <DEDUP_REMOVED lines=11> */
.L_x_1768:
[----:B------:R-:W-:Y:S02]  /*18980*/  ULDC UR4, c[0x0][0x9e4] ;  /* 0x0002790000047ab9 */ /* 0x000fe40000000800 */
[----:B------:R-:W-:-:S05]  /*18990*/  IMAD.U32 R189, RZ, RZ, UR4 ;  /* 0x00000004ffbd7e24 */ /* 0x000fca000f8e00ff */
[----:B------:R-:W-:-:S13]  /*189a0*/  ISETP.NE.AND P1, PT, R189, 0x1, PT ;  /* 0x00000001bd00780c */ /* 0x000fda0003f25270 */
[----:B------:R-:W1:Y:S02]  /*189b0*/  @P1 LDC.64 R160, c[0x0][0x9e8] ;  /* 0x00027a00ffa01b82 */ /* 0x000e640000000a00 */
[----:B-1----:R-:W-:-:S05]  /*189c0*/  @P1 IMAD.HI.U32 R160, R188, R160, RZ ;  /* 0x000000a0bca01227 */ /* 0x002fca00078e00ff */
[----:B------:R-:W-:-:S07]  /*189d0*/  @P1 SHF.R.U32.HI R188, RZ, R161, R160 ;  /* 0x000000a1ffbc1219 */ /* 0x000fce00000116a0 */
.L_x_1769:
[----:B------:R-:W-:Y:S05]  /*189e0*/  BSYNC B2 ;  /* 0x0000000000027941 */ /* 0x000fea0003800000 */
.L_x_1767:
[----:B------:R-:W-:-:S04]  /*189f0*/  IMAD R188, R188, R189, -R2 ;  /* 0x000000bdbcbc7224 */ /* 0x000fc800078e0a02 */
[----:B------:R-:W-:-:S05]  /*18a00*/  IMAD.IADD R188, R188, 0x1, -R225 ;  /* 0x00000001bcbc7824 */ /* 0x000fca00078e0ae1 */
[----:B------:R-:W-:Y:S02]  /*18a10*/  VIMNMX R181, R181, R188, !PT ;  /* 0x000000bcb5b57248 */ /* 0x000fe40007fe0100 */
[----:B------:R-:W-:-:S07]  /*18a20*/  VIADDMNMX R182, R188, R189, R182, PT ;  /* 0x000000bdbcb67246 */ /* 0x000fce00038001b6 */
.L_x_1766:
[----:B------:R-:W-:Y:S01]  /*18a30*/  ISETP.GT.AND P1, PT, R5, -0x1, PT ;  /* 0xffffffff0500780c */ /* 0x000fe20003f24270 */
[----:B------:R-:W1:Y:S03]  /*18a40*/  SHFL.IDX PT, R0, R0, 0x1, 0x1c1f ;  /* 0x003c1f0000007f89 */ /* 0x000e6600000e0000 */
[C---:B------:R-:W-:Y:S02]  /*18a50*/  ISETP.GT.AND P2, PT, R181.reuse, RZ, P1 ;  /* 0x000000ffb500720c */ /* 0x040fe40000f44270 */
[C---:B------:R-:W-:Y:S02]  /*18a60*/  ISETP.GT.AND P4, PT, R181.reuse, 0x1, P1 ;  /* 0x00000001b500780c */ /* 0x040fe40000f84270 */
[----:B------:R-:W-:Y:S02]  /*18a70*/  ISETP.LT.OR P3, PT, R182, 0x1, P2 ;  /* 0x00000001b600780c */ /* 0x000fe40001761670 */
[----:B------:R-:W-:-:S02]  /*18a80*/  ISETP.GT.AND P2, PT, R181, 0x8, P1 ;  /* 0x00000008b500780c */ /* 0x000fc40000f44270 */
[----:B0-----:R-:W-:Y:S02]  /*18a90*/  FSEL R10, R10, -INF , !P3 ;  /* 0xff8000000a0a7808 */ /* 0x001fe40005800000 */
[----:B------:R-:W-:Y:S02]  /*18aa0*/  ISETP.GT.AND P3, PT, R181, 0x9, P1 ;  /* 0x00000009b500780c */ /* 0x000fe40000f64270 */
[C---:B------:R-:W-:Y:S02]  /*18ab0*/  ISETP.LT.OR P4, PT, R182.reuse, 0x2, P4 ;  /* 0x00000002b600780c */ /* 0x040fe40002781670 */
[C---:B------:R-:W-:Y:S02]  /*18ac0*/  ISETP.LT.OR P2, PT, R182.reuse, 0x9, P2 ;  /* 0x00000009b600780c */ /* 0x040fe40001741670 */
[----:B------:R-:W-:Y:S02]  /*18ad0*/  ISETP.LT.OR P3, PT, R182, 0xa, P3 ;  /* 0x0000000ab600780c */ /* 0x000fe40001f61670 */
[----:B------:R-:W-:-:S02]  /*18ae0*/  FSEL R152, R152, -INF , !P4 ;  /* 0xff80000098987808 */ /* 0x000fc40006000000 */
[----:B------:R-:W-:Y:S01]  /*18af0*/  FSEL R160, R154, -INF , !P2 ;  /* 0xff8000009aa07808 */ /* 0x000fe20005000000 */
[--C-:B-1----:R-:W-:Y:S01]  /*18b00*/  IMAD.IADD R187, R187, 0x1, R0.reuse ;  /* 0x00000001bbbb7824 */ /* 0x102fe200078e0200 */
[----:B------:R-:W-:Y:S01]  /*18b10*/  FSEL R161, R155, -INF , !P3 ;  /* 0xff8000009ba17808 */ /* 0x000fe20005800000 */
[----:B------:R-:W-:Y:S01]  /*18b20*/  IMAD.IADD R183, R183, 0x1, R0 ;  /* 0x00000001b7b77824 */ /* 0x000fe200078e0200 */
[C---:B------:R-:W-:Y:S02]  /*18b30*/  ISETP.GT.AND P4, PT, R181.reuse, 0x10, P1 ;  /* 0x00000010b500780c */ /* 0x040fe40000f84270 */
[C---:B------:R-:W-:Y:S02]  /*18b40*/  ISETP.GT.AND P2, PT, R181.reuse, 0x11, P1 ;  /* 0x00000011b500780c */ /* 0x040fe40000f44270 */
[----:B------:R-:W-:Y:S02]  /*18b50*/  ISETP.GT.AND P3, PT, R181, 0x18, P1 ;  /* 0x00000018b500780c */ /* 0x000fe40000f64270 */
[----:B------:R-:W-:-:S02]  /*18b60*/  ISETP.LT.OR P4, PT, R182, 0x11, P4 ;  /* 0x00000011b600780c */ /* 0x000fc40002781670 */
[C---:B------:R-:W-:Y:S02]  /*18b70*/  ISETP.LT.OR P2, PT, R182.reuse, 0x12, P2 ;  /* 0x00000012b600780c */ /* 0x040fe40001741670 */
[----:B------:R-:W-:Y:S02]  /*18b80*/  ISETP.LT.OR P3, PT, R182, 0x19, P3 ;  /* 0x00000019b600780c */ /* 0x000fe40001f61670 */
[----:B------:R-:W-:Y:S02]  /*18b90*/  FSEL R158, R158, -INF , !P4 ;  /* 0xff8000009e9e7808 */ /* 0x000fe40006000000 */
[----:B------:R-:W-:Y:S02]  /*18ba0*/  FSEL R159, R159, -INF , !P2 ;  /* 0xff8000009f9f7808 */ /* 0x000fe40005000000 */
[----:B------:R-:W-:Y:S02]  /*18bb0*/  FSEL R164, R164, -INF , !P3 ;  /* 0xff800000a4a47808 */ /* 0x000fe40005800000 */
[----:B------:R-:W-:-:S02]  /*18bc0*/  ISETP.GT.AND P4, PT, R181, 0x19, P1 ;  /* 0x00000019b500780c */ /* 0x000fc40000f84270 */
[C---:B------:R-:W-:Y:S02]  /*18bd0*/  ISETP.GT.AND P2, PT, R181.reuse, 0x20, P1 ;  /* 0x00000020b500780c */ /* 0x040fe40000f44270 */
[----:B------:R-:W-:Y:S02]  /*18be0*/  ISETP.GT.AND P3, PT, R181, 0x21, P1 ;  /* 0x00000021b500780c */ /* 0x000fe40000f64270 */
[C---:B------:R-:W-:Y:S02]  /*18bf0*/  ISETP.LT.OR P4, PT, R182.reuse, 0x1a, P4 ;  /* 0x0000001ab600780c */ /* 0x040fe40002781670 */
[C---:B------:R-:W-:Y:S02]  /*18c00*/  ISETP.LT.OR P2, PT, R182.reuse, 0x21, P2 ;  /* 0x00000021b600780c */ /* 0x040fe40001741670 */
[----:B------:R-:W-:Y:S02]  /*18c10*/  ISETP.LT.OR P3, PT, R182, 0x22, P3 ;  /* 0x00000022b600780c */ /* 0x000fe40001f61670 */
[----:B------:R-:W-:-:S02]  /*18c20*/  FSEL R165, R165, -INF , !P4 ;  /* 0xff800000a5a57808 */ /* 0x000fc40006000000 */
[----:B------:R-:W-:Y:S02]  /*18c30*/  FSEL R168, R168, -INF , !P2 ;  /* 0xff800000a8a87808 */ /* 0x000fe40005000000 */
[----:B------:R-:W-:Y:S02]  /*18c40*/  FSEL R169, R169, -INF , !P3 ;  /* 0xff800000a9a97808 */ /* 0x000fe40005800000 */
        /* <DEDUP_REMOVED lines=17> */
[----:B------:R-:W-:Y:S01]  /*18d60*/  FSEL R180, R180, -INF , !P3 ;  /* 0xff800000b4b47808 */ /* 0x000fe20005800000 */
[----:B------:R-:W-:Y:S06]  /*18d70*/  @!P5 BRA `(.L_x_1770) ;  /* 0x000000000060d947 */ /* 0x000fec0003800000 */
        /* <DEDUP_REMOVED lines=13> */
.L_x_1772:
[----:B------:R-:W-:Y:S02]  /*18e50*/  ULDC UR4, c[0x0][0x9e4] ;  /* 0x0002790000047ab9 */ /* 0x000fe40000000800 */
[----:B------:R-:W-:-:S05]  /*18e60*/  IMAD.U32 R181, RZ, RZ, UR4 ;  /* 0x00000004ffb57e24 */ /* 0x000fca000f8e00ff */
[----:B------:R-:W-:-:S13]  /*18e70*/  ISETP.NE.AND P2, PT, R181, 0x1, PT ;  /* 0x00000001b500780c */ /* 0x000fda0003f45270 */
[----:B------:R-:W0:Y:S02]  /*18e80*/  @P2 LDC.64 R154, c[0x0][0x9e8] ;  /* 0x00027a00ff9a2b82 */ /* 0x000e240000000a00 */
[----:B0-----:R-:W-:-:S05]  /*18e90*/  @P2 IMAD.HI.U32 R154, R0, R154, RZ ;  /* 0x0000009a009a2227 */ /* 0x001fca00078e00ff */
[----:B------:R-:W-:-:S07]  /*18ea0*/  @P2 SHF.R.U32.HI R0, RZ, R155, R154 ;  /* 0x0000009bff002219 */ /* 0x000fce000001169a */
.L_x_1773:
[----:B------:R-:W-:Y:S05]  /*18eb0*/  BSYNC B2 ;  /* 0x0000000000027941 */ /* 0x000fea0003800000 */
.L_x_1771:
[----:B------:R-:W-:-:S04]  /*18ec0*/  IMAD R0, R0, R181, -R2 ;  /* 0x000000b500007224 */ /* 0x000fc800078e0a02 */
[----:B------:R-:W-:-:S05]  /*18ed0*/  IMAD.IADD R0, R0, 0x1, -R225 ;  /* 0x0000000100007824 */ /* 0x000fca00078e0ae1 */
[----:B------:R-:W-:Y:S02]  /*18ee0*/  VIMNMX R183, R183, R0, !PT ;  /* 0x00000000b7b77248 */ /* 0x000fe40007fe0100 */
[----:B------:R-:W-:-:S07]  /*18ef0*/  VIADDMNMX R187, R0, R181, R187, PT ;  /* 0x000000b500bb7246 */ /* 0x000fce00038001bb */
.L_x_1770:
[----:B------:R-:W-:Y:S01]  /*18f00*/  FMNMX.FTZ R2, R10, R4, !PT ;  /* 0x000000040a027209 */ /* 0x000fe20007810000 */
[----:B------:R-:W-:Y:S01]  /*18f10*/  ULDC UR4, c[0x0][0x988] ;  /* 0x0002620000047ab9 */ /* 0x000fe20000000800 */
[----:B------:R-:W-:Y:S02]  /*18f20*/  LOP3.LUT R16, R16, 0xffffdfff, RZ, 0xc0, !PT ;  /* 0xffffdfff10107812 */ /* 0x000fe400078ec0ff */
[----:B------:R-:W-:Y:S02]  /*18f30*/  FMNMX.FTZ R2, R152, R2, !PT ;  /* 0x0000000298027209 */ /* 0x000fe40007810000 */
[C---:B------:R-:W-:Y:S02]  /*18f40*/  ISETP.GT.AND P2, PT, R183.reuse, 0x1, P1 ;  /* 0x00000001b700780c */ /* 0x040fe40000f44270 */
[----:B------:R-:W-:Y:S02]  /*18f50*/  FMNMX.FTZ R2, R160, R2, !PT ;  /* 0x00000002a0027209 */ /* 0x000fe40007810000 */
[----:B------:R-:W-:-:S02]  /*18f60*/  ISETP.GT.AND P3, PT, R183, 0x8, P1 ;  /* 0x00000008b700780c */ /* 0x000fc40000f64270 */
[----:B------:R-:W-:Y:S02]  /*18f70*/  FMNMX.FTZ R2, R161, R2, !PT ;  /* 0x00000002a1027209 */ /* 0x000fe40007810000 */
[----:B------:R-:W-:Y:S02]  /*18f80*/  @P0 LOP3.LUT R16, R16, 0x2000, RZ, 0xfc, !PT ;  /* 0x0000200010100812 */ /* 0x000fe400078efcff */
[----:B------:R-:W-:Y:S02]  /*18f90*/  FMNMX.FTZ R2, R158, R2, !PT ;  /* 0x000000029e027209 */ /* 0x000fe40007810000 */
[----:B------:R-:W-:Y:S02]  /*18fa0*/  ISETP.LT.OR P2, PT, R187, 0x2, P2 ;  /* 0x00000002bb00780c */ /* 0x000fe40001741670 */
[----:B------:R-:W-:Y:S02]  /*18fb0*/  FMNMX.FTZ R2, R159, R2, !PT ;  /* 0x000000029f027209 */ /* 0x000fe40007810000 */
[----:B------:R-:W-:-:S02]  /*18fc0*/  ISETP.LT.OR P3, PT, R187, 0x9, P3 ;  /* 0x00000009bb00780c */ /* 0x000fc40001f61670 */
[----:B------:R-:W-:Y:S02]  /*18fd0*/  FMNMX.FTZ R2, R164, R2, !PT ;  /* 0x00000002a4027209 */ /* 0x000fe40007810000 */
[----:B------:R-:W-:Y:S02]  /*18fe0*/  ISETP.GT.AND P0, PT, R183, 0x21, P1 ;  /* 0x00000021b700780c */ /* 0x000fe40000f04270 */
[----:B------:R-:W-:Y:S02]  /*18ff0*/  FMNMX.FTZ R2, R165, R2, !PT ;  /* 0x00000002a5027209 */ /* 0x000fe40007810000 */
[----:B------:R-:W-:Y:S02]  /*19000*/  FSEL R0, R153, -INF , !P2 ;  /* 0xff80000099007808 */ /* 0x000fe40005000000 */
[----:B------:R-:W-:Y:S02]  /*19010*/  FMNMX.FTZ R2, R168, R2, !PT ;  /* 0x00000002a8027209 */ /* 0x000fe40007810000 */
[----:B------:R-:W-:-:S02]  /*19020*/  FSEL R156, R156, -INF , !P3 ;  /* 0xff8000009c9c7808 */ /* 0x000fc40005800000 */
[----:B------:R-:W-:Y:S02]  /*19030*/  FMNMX.FTZ R2, R169, R2, !PT ;  /* 0x00000002a9027209 */ /* 0x000fe40007810000 */
[----:B------:R-:W-:Y:S02]  /*19040*/  ISETP.GT.AND P4, PT, R183, 0x9, P1 ;  /* 0x00000009b700780c */ /* 0x000fe40000f84270 */
[----:B------:R-:W-:Y:S02]  /*19050*/  FMNMX.FTZ R2, R185, R2, !PT ;  /* 0x00000002b9027209 */ /* 0x000fe40007810000 */
[C---:B------:R-:W-:Y:S02]  /*19060*/  ISETP.GT.AND P2, PT, R183.reuse, 0x10, P1 ;  /* 0x00000010b700780c */ /* 0x040fe40000f44270 */
[----:B------:R-:W-:Y:S02]  /*19070*/  FMNMX.FTZ R2, R186, R2, !PT ;  /* 0x00000002ba027209 */ /* 0x000fe40007810000 */
[----:B------:R-:W-:-:S02]  /*19080*/  ISETP.GT.AND P3, PT, R183, 0x11, P1 ;  /* 0x00000011b700780c */ /* 0x000fc40000f64270 */
[----:B------:R-:W-:Y:S02]  /*19090*/  FMNMX.FTZ R2, R175, R2, !PT ;  /* 0x00000002af027209 */ /* 0x000fe40007810000 */
[C---:B------:R-:W-:Y:S02]  /*190a0*/  ISETP.LT.OR P4, PT, R187.reuse, 0xa, P4 ;  /* 0x0000000abb00780c */ /* 0x040fe40002781670 */
[----:B------:R-:W-:Y:S02]  /*190b0*/  FMNMX.FTZ R2, R176, R2, !PT ;  /* 0x00000002b0027209 */ /* 0x000fe40007810000 */
[----:B------:R-:W-:Y:S02]  /*190c0*/  ISETP.LT.OR P2, PT, R187, 0x11, P2 ;  /* 0x00000011bb00780c */ /* 0x000fe40001741670 */
[----:B------:R-:W-:Y:S02]  /*190d0*/  FMNMX.FTZ R2, R179, R2, !PT ;  /* 0x00000002b3027209 */ /* 0x000fe40007810000 */
[----:B------:R-:W-:-:S02]  /*190e0*/  ISETP.LT.OR P3, PT, R187, 0x12, P3 ;  /* 0x00000012bb00780c */ /* 0x000fc40001f61670 */
[----:B------:R-:W-:Y:S02]  /*190f0*/  FMNMX.FTZ R2, R180, R2, !PT ;  /* 0x00000002b4027209 */ /* 0x000fe40007810000 */
[----:B------:R-:W-:Y:S02]  /*19100*/  LOP3.LUT R16, R16, 0xffff7fff, RZ, 0xc0, !PT ;  /* 0xffff7fff10107812 */ /* 0x000fe400078ec0ff */
[----:B------:R-:W-:Y:S01]  /*19110*/  FSEL R157, R157, -INF , !P4 ;  /* 0xff8000009d9d7808 */ /* 0x000fe20006000000 */
[----:B------:R-:W0:Y:S01]  /*19120*/  SHFL.BFLY PT, R153, R2, 0x2, 0x1f ;  /* 0x0c401f0002997f89 */ /* 0x000e2200000e0000 */
[----:B------:R-:W-:Y:S02]  /*19130*/  FSEL R162, R162, -INF , !P2 ;  /* 0xff800000a2a27808 */ /* 0x000fe40005000000 */
[----:B------:R-:W-:Y:S02]  /*19140*/  FSEL R163, R163, -INF , !P3 ;  /* 0xff800000a3a37808 */ /* 0x000fe40005800000 */
[----:B------:R-:W-:-:S02]  /*19150*/  ISETP.GT.AND P4, PT, R183, 0x18, P1 ;  /* 0x00000018b700780c */ /* 0x000fc40000f84270 */
[C---:B------:R-:W-:Y:S02]  /*19160*/  ISETP.GT.AND P2, PT, R183.reuse, 0x19, P1 ;  /* 0x00000019b700780c */ /* 0x040fe40000f44270 */
[C---:B------:R-:W-:Y:S02]  /*19170*/  ISETP.GT.AND P3, PT, R183.reuse, 0x20, P1 ;  /* 0x00000020b700780c */ /* 0x040fe40000f64270 */
[----:B------:R-:W-:Y:S02]  /*19180*/  @P0 LOP3.LUT R16, R16, 0x8000, RZ, 0xfc, !PT ;  /* 0x0000800010100812 */ /* 0x000fe400078efcff */
[----:B------:R-:W-:Y:S02]  /*19190*/  ISETP.GT.AND P0, PT, R183, RZ, P1 ;  /* 0x000000ffb700720c */ /* 0x000fe40000f04270 */
[C---:B------:R-:W-:Y:S02]  /*191a0*/  ISETP.LT.OR P4, PT, R187.reuse, 0x19, P4 ;  /* 0x00000019bb00780c */ /* 0x040fe40002781670 */
[----:B------:R-:W-:-:S02]  /*191b0*/  ISETP.LT.OR P2, PT, R187, 0x1a, P2 ;  /* 0x0000001abb00780c */ /* 0x000fc40001741670 */
[----:B------:R-:W-:Y:S02]  /*191c0*/  ISETP.LT.OR P3, PT, R187, 0x21, P3 ;  /* 0x00000021bb00780c */ /* 0x000fe40001f61670 */
[----:B------:R-:W-:Y:S02]  /*191d0*/  FSEL R166, R166, -INF , !P4 ;  /* 0xff800000a6a67808 */ /* 0x000fe40006000000 */
[----:B------:R-:W-:Y:S02]  /*191e0*/  FSEL R167, R167, -INF , !P2 ;  /* 0xff800000a7a77808 */ /* 0x000fe40005000000 */
[----:B------:R-:W-:Y:S02]  /*191f0*/  FSEL R184, R184, -INF , !P3 ;  /* 0xff800000b8b87808 */ /* 0x000fe40005800000 */
[C---:B------:R-:W-:Y:S02]  /*19200*/  ISETP.GT.AND P2, PT, R183.reuse, 0x28, P1 ;  /* 0x00000028b700780c */ /* 0x040fe40000f44270 */
[----:B------:R-:W-:-:S02]  /*19210*/  ISETP.GT.AND P3, PT, R183, 0x29, P1 ;  /* 0x00000029b700780c */ /* 0x000fc40000f64270 */
[C---:B------:R-:W-:Y:S02]  /*19220*/  ISETP.GT.AND P4, PT, R183.reuse, 0x30, P1 ;  /* 0x00000030b700780c */ /* 0x040fe40000f84270 */
[C---:B------:R-:W-:Y:S02]  /*19230*/  ISETP.GT.AND P5, PT, R183.reuse, 0x31, P1 ;  /* 0x00000031b700780c */ /* 0x040fe40000fa4270 */
[C---:B------:R-:W-:Y:S02]  /*19240*/  ISETP.GT.AND P6, PT, R183.reuse, 0x38, P1 ;  /* 0x00000038b700780c */ /* 0x040fe40000fc4270 */
[----:B------:R-:W-:Y:S02]  /*19250*/  LOP3.LUT R16, R16, 0xfffffff7, RZ, 0xc0, !PT ;  /* 0xfffffff710107812 */ /* 0x000fe400078ec0ff */
[----:B------:R-:W-:Y:S02]  /*19260*/  ISETP.GT.AND P1, PT, R183, 0x39, P1 ;  /* 0x00000039b700780c */ /* 0x000fe40000f24270 */
[----:B------:R-:W-:-:S02]  /*19270*/  @P0 LOP3.LUT R16, R16, 0x8, RZ, 0xfc, !PT ;  /* 0x0000000810100812 */ /* 0x000fc400078efcff */
[----:B0-----:R-:W-:Y:S02]  /*19280*/  FMNMX.FTZ R153, R2, R153, !PT ;  /* 0x0000009902997209 */ /* 0x001fe40007810000 */
[C---:B------:R-:W-:Y:S02]  /*19290*/  LOP3.LUT P0, RZ, R16.reuse, 0x8000, RZ, 0xc0, !PT ;  /* 0x0000800010ff7812 */ /* 0x040fe4000780c0ff */
[----:B------:R-:W-:Y:S01]  /*192a0*/  LOP3.LUT R16, R16, 0xfffffffd, RZ, 0xc0, !PT ;  /* 0xfffffffd10107812 */ /* 0x000fe200078ec0ff */
[----:B------:R-:W0:Y:S01]  /*192b0*/  SHFL.BFLY PT, R2, R153, 0x1, 0x1f ;  /* 0x0c201f0099027f89 */ /* 0x000e2200000e0000 */
[C---:B------:R-:W-:Y:S02]  /*192c0*/  ISETP.LT.OR P0, PT, R187.reuse, 0x22, P0 ;  /* 0x00000022bb00780c */ /* 0x040fe40000701670 */
[----:B------:R-:W-:Y:S02]  /*192d0*/  ISETP.LT.OR P4, PT, R187, 0x31, P4 ;  /* 0x00000031bb00780c */ /* 0x000fe40002781670 */
[----:B------:R-:W-:-:S02]  /*192e0*/  @P1 LOP3.LUT R16, R16, 0x2, RZ, 0xfc, !PT ;  /* 0x0000000210101812 */ /* 0x000fc400078efcff */
[C---:B------:R-:W-:Y:S02]  /*192f0*/  ISETP.LT.OR P5, PT, R187.reuse, 0x32, P5 ;  /* 0x00000032bb00780c */ /* 0x040fe40002fa1670 */
[C---:B------:R-:W-:Y:S02]  /*19300*/  LOP3.LUT P1, RZ, R16.reuse, 0x8, RZ, 0xc0, !PT ;  /* 0x0000000810ff7812 */ /* 0x040fe4000782c0ff */
[----:B------:R-:W-:Y:S02]  /*19310*/  LOP3.LUT R16, R16, 0xffffffef, RZ, 0xc0, !PT ;  /* 0xffffffef10107812 */ /* 0x000fe400078ec0ff */
[----:B------:R-:W-:Y:S02]  /*19320*/  ISETP.LT.OR P1, PT, R187, 0x1, P1 ;  /* 0x00000001bb00780c */ /* 0x000fe40000f21670 */
[----:B------:R-:W-:Y:S02]  /*19330*/  @P0 LOP3.LUT R16, R16, 0x10, RZ, 0xfc, !PT ;  /* 0x0000001010100812 */ /* 0x000fe400078efcff */
[----:B------:R-:W-:-:S02]  /*19340*/  FSEL R11, R11, -INF , !P1 ;  /* 0xff8000000b0b7808 */ /* 0x000fc40004800000 */
[----:B------:R-:W-:Y:S02]  /*19350*/  ISETP.LT.OR P0, PT, R187, 0x29, P2 ;  /* 0x00000029bb00780c */ /* 0x000fe40001701670 */
[----:B------:R-:W-:Y:S02]  /*19360*/  FMNMX.FTZ R155, R11, R3, !PT ;  /* 0x000000030b9b7209 */ /* 0x000fe40007810000 */
[----:B------:R-:W-:Y:S02]  /*19370*/  LOP3.LUT P2, RZ, R16, 0x2, RZ, 0xc0, !PT ;  /* 0x0000000210ff7812 */ /* 0x000fe4000784c0ff */
[----:B------:R-:W-:Y:S02]  /*19380*/  FMNMX.FTZ R155, R0, R155, !PT ;  /* 0x0000009b009b7209 */ /* 0x000fe40007810000 */
[----:B------:R-:W-:Y:S02]  /*19390*/  LOP3.LUT R16, R16, 0xfffffffb, RZ, 0xc0, !PT ;  /* 0xfffffffb10107812 */ /* 0x000fe400078ec0ff */
[----:B0-----:R-:W-:-:S02]  /*193a0*/  FMNMX.FTZ R153, R153, R2, !PT ;  /* 0x0000000299997209 */ /* 0x001fc40007810000 */
[----:B------:R-:W-:Y:S02]  /*193b0*/  FMNMX.FTZ R155, R156, R155, !PT ;  /* 0x0000009b9c9b7209 */ /* 0x000fe40007810000 */
[----:B------:R-:W-:Y:S02]  /*193c0*/  @P0 LOP3.LUT R16, R16, 0x4, RZ, 0xfc, !PT ;  /* 0x0000000410100812 */ /* 0x000fe400078efcff */
[----:B------:R-:W-:Y:S02]  /*193d0*/  ISETP.LT.OR P0, PT, R187, 0x2a, P3 ;  /* 0x0000002abb00780c */ /* 0x000fe40001f01670 */
[----:B------:R-:W-:Y:S02]  /*193e0*/  FSETP.NEU.FTZ.AND P3, PT, R153, -INF , PT ;  /* 0xff8000009900780b */ /* 0x000fe40003f7d000 */
[----:B------:R-:W-:Y:S02]  /*193f0*/  FMNMX.FTZ R155, R157, R155, !PT ;  /* 0x0000009b9d9b7209 */ /* 0x000fe40007810000 */
[----:B------:R-:W-:-:S02]  /*19400*/  FSEL R2, R153, RZ, P3 ;  /* 0x000000ff99027208 */ /* 0x000fc40001800000 */
[----:B------:R-:W-:Y:S02]  /*19410*/  FMNMX.FTZ R155, R162, R155, !PT ;  /* 0x0000009ba29b7209 */ /* 0x000fe40007810000 */
[----:B------:R-:W-:Y:S01]  /*19420*/  LOP3.LUT R16, R16, 0xffffbfff, RZ, 0xc0, !PT ;  /* 0xffffbfff10107812 */ /* 0x000fe200078ec0ff */
[----:B------:R-:W-:Y:S01]  /*19430*/  FADD.FTZ R4, -R2, R4 ;  /* 0x0000000402047221 */ /* 0x000fe20000010100 */
[----:B------:R-:W-:Y:S01]  /*19440*/  FMNMX.FTZ R155, R163, R155, !PT ;  /* 0x0000009ba39b7209 */ /* 0x000fe20007810000 */
[----:B------:R-:W-:Y:S01]  /*19450*/  IMAD.U32 R2, RZ, RZ, UR4 ;  /* 0x00000004ff027e24 */ /* 0x000fe2000f8e00ff */
[----:B------:R-:W-:Y:S02]  /*19460*/  @P0 LOP3.LUT R16, R16, 0x4000, RZ, 0xfc, !PT ;  /* 0x0000400010100812 */ /* 0x000fe400078efcff */
[----:B------:R-:W-:Y:S01]  /*19470*/  FMNMX.FTZ R155, R166, R155, !PT ;  /* 0x0000009ba69b7209 */ /* 0x000fe20007810000 */
[----:B------:R-:W-:Y:S01]  /*19480*/  FMUL.FTZ R154, R153, R2 ;  /* 0x00000002999a7220 */ /* 0x000fe20000410000 */
[----:B------:R-:W-:-:S02]  /*19490*/  LOP3.LUT P0, RZ, R16, 0x10, RZ, 0xc0, !PT ;  /* 0x0000001010ff7812 */ /* 0x000fc4000780c0ff */
[----:B------:R-:W-:Y:S02]  /*194a0*/  FMNMX.FTZ R155, R167, R155, !PT ;  /* 0x0000009ba79b7209 */ /* 0x000fe40007810000 */
[----:B------:R-:W-:Y:S02]  /*194b0*/  FSEL R154, R154, RZ, P3 ;  /* 0x000000ff9a9a7208 */ /* 0x000fe40001800000 */
[----:B------:R-:W-:Y:S02]  /*194c0*/  LOP3.LUT P3, RZ, R16, 0x4, RZ, 0xc0, !PT ;  /* 0x0000000410ff7812 */ /* 0x000fe4000786c0ff */
[----:B------:R-:W-:Y:S01]  /*194d0*/  FSEL R170, R170, -INF , !P0 ;  /* 0xff800000aaaa7808 */ /* 0x000fe20004000000 */
[-CC-:B------:R-:W-:Y:S01]  /*194e0*/  FFMA.FTZ R10, R10, R2.reuse, -R154.reuse ;  /* 0x000000020a0a7223 */ /* 0x180fe2000001089a */
[----:B------:R-:W-:Y:S01]  /*194f0*/  FMNMX.FTZ R155, R184, R155, !PT ;  /* 0x0000009bb89b7209 */ /* 0x000fe20007810000 */
[-CC-:B------:R-:W-:Y:S01]  /*19500*/  FFMA.FTZ R152, R152, R2.reuse, -R154.reuse ;  /* 0x0000000298987223 */ /* 0x180fe2000001089a */
[----:B------:R-:W-:Y:S01]  /*19510*/  LOP3.LUT P0, RZ, R16, 0x4000, RZ, 0xc0, !PT ;  /* 0x0000400010ff7812 */ /* 0x000fe2000780c0ff */
[-CC-:B------:R-:W-:Y:S01]  /*19520*/  FFMA.FTZ R160, R160, R2.reuse, -R154.reuse ;  /* 0x00000002a0a07223 */ /* 0x180fe2000001089a */
[----:B------:R-:W-:Y:S01]  /*19530*/  FSEL R171, R171, -INF , !P3 ;  /* 0xff800000abab7808 */ /* 0x000fe20005800000 */
[-CC-:B------:R-:W-:Y:S01]  /*19540*/  FFMA.FTZ R161, R161, R2.reuse, -R154.reuse ;  /* 0x00000002a1a17223 */ /* 0x180fe2000001089a */
[----:B------:R-:W-:Y:S01]  /*19550*/  FMNMX.FTZ R155, R170, R155, !PT ;  /* 0x0000009baa9b7209 */ /* 0x000fe20007810000 */
        /* <DEDUP_REMOVED lines=9> */
[----:B------:R-:W-:Y:S01]  /*195f0*/  ISETP.LT.OR P6, PT, R187, 0x39, P6 ;  /* 0x00000039bb00780c */ /* 0x000fe200037c1670 */
        /* <DEDUP_REMOVED lines=11> */
[----:B------:R-:W-:Y:S01]  /*196b0*/  FSEL R178, R178, -INF , !P2 ;  /* 0xff800000b2b27808 */ /* 0x000fe20005000000 */
[----:B------:R-:W-:Y:S01]  /*196c0*/  FFMA.FTZ R154, R180, R2, -R154 ;  /* 0x00000002b49a7223 */ /* 0x000fe2000001089a */
[----:B------:R-:W-:Y:S01]  /*196d0*/  FMNMX.FTZ R155, R177, R155, !PT ;  /* 0x0000009bb19b7209 */ /* 0x000fe20007810000 */
[----:B------:R-:W-:Y:S01]  /*196e0*/  MUFU.EX2 R196, R10 ;  /* 0x0000000a00c47308 */ /* 0x000fe20000000800 */
[----:B------:R-:W-:-:S02]  /*196f0*/  LOP3.LUT P0, RZ, R16, 0x2000, RZ, 0xc0, !PT ;  /* 0x0000200010ff7812 */ /* 0x000fc4000780c0ff */
[----:B------:R-:W-:-:S05]  /*19700*/  FMNMX.FTZ R180, R178, R155, !PT ;  /* 0x0000009bb2b47209 */ /* 0x000fca0007810000 */
[----:B------:R-:W0:Y:S01]  /*19710*/  SHFL.BFLY PT, R155, R180, 0x2, 0x1f ;  /* 0x0c401f00b49b7f89 */ /* 0x000e2200000e0000 */
[----:B------:R-:W-:Y:S08]  /*19720*/  MUFU.EX2 R160, R160 ;  /* 0x000000a000a07308 */ /* 0x000ff00000000800 */
[----:B------:R-:W-:Y:S08]  /*19730*/  MUFU.EX2 R161, R161 ;  /* 0x000000a100a17308 */ /* 0x000ff00000000800 */
[----:B------:R-:W-:Y:S01]  /*19740*/  MUFU.EX2 R158, R158 ;  /* 0x0000009e009e7308 */ /* 0x000fe20000000800 */
[----:B0-----:R-:W-:-:S07]  /*19750*/  FMNMX.FTZ R180, R180, R155, !PT ;  /* 0x0000009bb4b47209 */ /* 0x001fce0007810000 */
[----:B------:R-:W-:Y:S01]  /*19760*/  MUFU.EX2 R159, R159 ;  /* 0x0000009f009f7308 */ /* 0x000fe20000000800 */
[----:B------:R-:W0:Y:S07]  /*19770*/  SHFL.BFLY PT, R181, R180, 0x1, 0x1f ;  /* 0x0c201f00b4b57f89 */ /* 0x000e2e00000e0000 */
[----:B------:R0:W-:Y:S08]  /*19780*/  MUFU.EX2 R155, R152 ;  /* 0x00000098009b7308 */ /* 0x0001f00000000800 */
[----:B------:R-:W-:Y:S08]  /*19790*/  MUFU.EX2 R164, R164 ;  /* 0x000000a400a47308 */ /* 0x000ff00000000800 */
[----:B------:R-:W-:Y:S01]  /*197a0*/  MUFU.EX2 R165, R165 ;  /* 0x000000a500a57308 */ /* 0x000fe20000000800 */
[----:B0-----:R-:W-:Y:S01]  /*197b0*/  FMNMX.FTZ R152, R180, R181, !PT ;  /* 0x000000b5b4987209 */ /* 0x001fe20007810000 */
[----:B------:R-:W-:-:S03]  /*197c0*/  FMUL.FTZ R180, R4, R2 ;  /* 0x0000000204b47220 */ /* 0x000fc60000410000 */
[----:B------:R-:W-:-:S03]  /*197d0*/  FSETP.NEU.FTZ.AND P1, PT, R152, -INF , PT ;  /* 0xff8000009800780b */ /* 0x000fc60003f3d000 */
[----:B------:R-:W-:Y:S01]  /*197e0*/  MUFU.EX2 R168, R168 ;  /* 0x000000a800a87308 */ /* 0x000fe20000000800 */
[----:B------:R-:W-:-:S05]  /*197f0*/  FSEL R10, R152, RZ, P1 ;  /* 0x000000ff980a7208 */ /* 0x000fca0000800000 */
[----:B------:R-:W-:Y:S01]  /*19800*/  FADD.FTZ R3, -R10, R3 ;  /* 0x000000030a037221 */ /* 0x000fe20000010100 */
[-C--:B------:R-:W-:Y:S01]  /*19810*/  FMUL.FTZ R10, R152, R2.reuse ;  /* 0x00000002980a7220 */ /* 0x080fe20000410000 */
[----:B------:R-:W-:Y:S02]  /*19820*/  MUFU.EX2 R169, R169 ;  /* 0x000000a900a97308 */ /* 0x000fe40000000800 */
[----:B------:R-:W-:Y:S02]  /*19830*/  FMUL.FTZ R3, R3, R2 ;  /* 0x0000000203037220 */ /* 0x000fe40000410000 */
[----:B------:R-:W-:-:S04]  /*19840*/  FSEL R4, R10, RZ, P1 ;  /* 0x000000ff0a047208 */ /* 0x000fc80000800000 */
[----:B------:R-:W0:Y:S01]  /*19850*/  MUFU.EX2 R10, R180 ;  /* 0x000000b4000a7308 */ /* 0x000e220000000800 */
[-CC-:B------:R-:W-:Y:S01]  /*19860*/  FFMA.FTZ R11, R11, R2.reuse, -R4.reuse ;  /* 0x000000020b0b7223 */ /* 0x180fe20000010804 */
[-CC-:B------:R-:W-:Y:S01]  /*19870*/  FFMA.FTZ R0, R0, R2.reuse, -R4.reuse ;  /* 0x0000000200007223 */ /* 0x180fe20000010804 */
[-CC-:B------:R-:W-:Y:S01]  /*19880*/  FFMA.FTZ R156, R156, R2.reuse, -R4.reuse ;  /* 0x000000029c9c7223 */ /* 0x180fe20000010804 */
[-CC-:B------:R-:W-:Y:S01]  /*19890*/  FFMA.FTZ R157, R157, R2.reuse, -R4.reuse ;  /* 0x000000029d9d7223 */ /* 0x180fe20000010804 */
[-CC-:B------:R-:W-:Y:S01]  /*198a0*/  FFMA.FTZ R162, R162, R2.reuse, -R4.reuse ;  /* 0x00000002a2a27223 */ /* 0x180fe20000010804 */
[-CC-:B------:R-:W-:Y:S01]  /*198b0*/  FFMA.FTZ R163, R163, R2.reuse, -R4.reuse ;  /* 0x00000002a3a37223 */ /* 0x180fe20000010804 */
[-CC-:B------:R-:W-:Y:S01]  /*198c0*/  FFMA.FTZ R166, R166, R2.reuse, -R4.reuse ;  /* 0x00000002a6a67223 */ /* 0x180fe20000010804 */
[----:B------:R-:W-:Y:S01]  /*198d0*/  MUFU.EX2 R197, R0 ;  /* 0x0000000000c57308 */ /* 0x000fe20000000800 */
        /* <DEDUP_REMOVED lines=9> */
[-CC-:B------:R-:W-:Y:S01]  /*19970*/  FFMA.FTZ R177, R177, R2.reuse, -R4.reuse ;  /* 0x00000002b1b17223 */ /* 0x180fe20000010804 */
[----:B------:R-:W-:-:S05]  /*19980*/  FFMA.FTZ R4, R178, R2, -R4 ;  /* 0x00000002b2047223 */ /* 0x000fca0000010804 */
[----:B------:R0:W1:Y:S08]  /*19990*/  MUFU.EX2 R0, R3 ;  /* 0x0000000300007308 */ /* 0x0000700000000800 */
[----:B------:R-:W2:Y:S01]  /*199a0*/  MUFU.EX2 R156, R156 ;  /* 0x0000009c009c7308 */ /* 0x000ea20000000800 */
[----:B0-----:R-:W-:-:S04]  /*199b0*/  FADD.FTZ R3, R155, R223 ;  /* 0x000000df9b037221 */ /* 0x001fc80000010000 */
[----:B------:R-:W-:-:S03]  /*199c0*/  FADD.FTZ R3, R160, R3 ;  /* 0x00000003a0037221 */ /* 0x000fc60000010000 */
[----:B------:R-:W0:Y:S01]  /*199d0*/  MUFU.EX2 R157, R157 ;  /* 0x0000009d009d7308 */ /* 0x000e220000000800 */
[----:B-1----:R-:W-:Y:S01]  /*199e0*/  FFMA.FTZ R221, R0, R221, R11 ;  /* 0x000000dd00dd7223 */ /* 0x002fe2000001000b */
[----:B------:R-:W-:-:S03]  /*199f0*/  FADD.FTZ R3, R161, R3 ;  /* 0x00000003a1037221 */ /* 0x000fc60000010000 */
[----:B------:R-:W-:Y:S01]  /*19a00*/  FADD.FTZ R178, R197, R221 ;  /* 0x000000ddc5b27221 */ /* 0x000fe20000010000 */
        /* <DEDUP_REMOVED lines=46> */
.L_x_1774:
        /* <DEDUP_REMOVED lines=9> */
[----:B------:R-:W-:-:S02]  /*19d80*/  F2FP.BF16.F32.PACK_AB R196, R155, R196 ;  /* 0x000000c49bc4723e */ /* 0x000fc400000010ff */
[----:B------:R-:W-:Y:S02]  /*19d90*/  F2FP.BF16.F32.PACK_AB R197, R197, R11 ;  /* 0x0000000bc5c5723e */ /* 0x000fe400000010ff */
[----:B------:R-:W-:Y:S02]  /*19da0*/  F2FP.BF16.F32.PACK_AB R198, R161, R160 ;  /* 0x000000a0a1c6723e */ /* 0x000fe400000010ff */
[----:B------:R-:W-:Y:S01]  /*19db0*/  F2FP.BF16.F32.PACK_AB R199, R157, R156 ;  /* 0x0000009c9dc7723e */ /* 0x000fe200000010ff */
[----:B0-----:R-:W-:Y:S01]  /*19dc0*/  IMAD.MOV.U32 R218, RZ, RZ, R227 ;  /* 0x000000ffffda7224 */ /* 0x001fe200078e00e3 */
        /* <DEDUP_REMOVED lines=9> */
[C---:B--2---:R-:W-:Y:S01]  /*19e60*/  ISETP.GT.AND P1, PT, R5.reuse, R3, PT ;  /* 0x000000030500720c */ /* 0x044fe20003f24270 */
[----:B------:R-:W-:Y:S02]  /*19e70*/  VIADD R5, R5, 0xffffffff ;  /* 0xffffffff05057836 */ /* 0x000fe40000000000 */
[----:B------:R-:W-:-:S10]  /*19e80*/  IMAD.MOV.U32 R3, RZ, RZ, R152 ;  /* 0x000000ffff037224 */ /* 0x000fd400078e0098 */
[----:B------:R-:W-:Y:S05]  /*19e90*/  @P1 BRA `(.L_x_1775) ;  /* 0xffffffcc00981947 */ /* 0x000fea000383ffff */
[----:B------:R-:W-:Y:S05]  /*19ea0*/  BSYNC B0 ;  /* 0x0000000000007941 */ /* 0x000fea0003800000 */
.L_x_1754:
[----:B------:R-:W-:Y:S02]  /*19eb0*/  IMAD.MOV.U32 R3, RZ, RZ, R152 ;  /* 0x000000ffff037224 */ /* 0x000fe400078e0098 */
[----:B------:R-:W-:Y:S02]  /*19ec0*/  IMAD.MOV.U32 R4, RZ, RZ, R153 ;  /* 0x000000ffff047224 */ /* 0x000fe400078e0099 */
[----:B------:R-:W-:Y:S02]  /*19ed0*/  IMAD.MOV.U32 R202, RZ, RZ, R222 ;  /* 0x000000ffffca7224 */ /* 0x000fe400078e00de */
[----:B------:R-:W-:-:S07]  /*19ee0*/  IMAD.MOV.U32 R218, RZ, RZ, R227 ;  /* 0x000000ffffda7224 */ /* 0x000fce00078e00e3 */
.L_x_1753:
[----:B------:R-:W-:Y:S05]  /*19ef0*/  BSYNC B1 ;  /* 0x0000000000017941 */ /* 0x000fea0003800000 */
.L_x_1752:
[----:B------:R-:W2:Y:S01]  /*19f00*/  LDL R152, [R1+0x5c] ;  /* 0x00005c0001987983 */ /* 0x000ea20000100800 */
[----:B------:R-:W0:Y:S01]  /*19f10*/  LDC R11, c[0x0][0x448] ;  /* 0x00011200ff0b7b82 */ /* 0x000e220000000800 */
[----:B------:R-:W-:Y:S01]  /*19f20*/  LOP3.LUT R16, R16, 0xffffffdf, RZ, 0xc0, !PT ;  /* 0xffffffdf10107812 */ /* 0x000fe200078ec0ff */
[----:B------:R-:W-:-:S06]  /*19f30*/  ULDC UR4, c[0x0][0x9dc] ;  /* 0x0002770000047ab9 */ /* 0x000fcc0000000800 */
[----:B------:R-:W1:Y:S01]  /*19f40*/  LDC R155, c[0x0][0x9e4] ;  /* 0x00027900ff9b7b82 */ /* 0x000e620000000800 */
[----:B0-----:R-:W-:-:S13]  /*19f50*/  ISETP.NE.AND P1, PT, R11, 0x1, PT ;  /* 0x000000010b00780c */ /* 0x001fda0003f25270 */
[----:B------:R-:W0:Y:S01]  /*19f60*/  @P1 LDC R153, c[0x0][0x44c] ;  /* 0x00011300ff991b82 */ /* 0x000e220000000800 */
[----:B------:R-:W-:-:S04]  /*19f70*/  @P1 LOP3.LUT R16, R16, 0x20, RZ, 0xfc, !PT ;  /* 0x0000002010101812 */ /* 0x000fc800078efcff */
[----:B------:R-:W-:-:S03]  /*19f80*/  LOP3.LUT R16, R16, 0xffffffbf, RZ, 0xc0, !PT ;  /* 0xffffffbf10107812 */ /* 0x000fc600078ec0ff */
[----:B------:R-:W3:Y:S01]  /*19f90*/  @P1 LDC R11, c[0x0][0x450] ;  /* 0x00011400ff0b1b82 */ /* 0x000ee20000000800 */
[----:B--2---:R-:W-:-:S04]  /*19fa0*/  VIADD R152, R152, 0x7f ;  /* 0x0000007f98987836 */ /* 0x004fc80000000000 */
[----:B0-----:R-:W-:-:S05]  /*19fb0*/  @P1 IMAD.HI.U32 R153, R152, R153, RZ ;  /* 0x0000009998991227 */ /* 0x001fca00078e00ff */
[----:B---3--:R-:W-:Y:S02]  /*19fc0*/  @P1 SHF.R.U32.HI R152, RZ, R11, R153 ;  /* 0x0000000bff981219 */ /* 0x008fe40000011699 */
[----:B-1----:R-:W-:Y:S02]  /*19fd0*/  ISETP.GE.AND P1, PT, R155, 0x1, PT ;  /* 0x000000019b00780c */ /* 0x002fe40003f26270 */
[----:B------:R-:W-:-:S05]  /*19fe0*/  IADD3 R11, R220, 0x1, -R219 ;  /* 0x00000001dc0b7810 */ /* 0x000fca0007ffe8db */
[----:B------:R-:W-:-:S04]  /*19ff0*/  IMAD.IADD R152, R11, 0x1, R152 ;  /* 0x000000010b987824 */ /* 0x000fc800078e0298 */
[----:B------:R-:W-:Y:S02]  /*1a000*/  VIADD R11, R152, -UR4 ;  /* 0x80000004980b7c36 */ /* 0x000fe40008000000 */
[----:B------:R-:W-:Y:S01]  /*1a010*/  @P1 LOP3.LUT R16, R16, 0x40, RZ, 0xfc, !PT ;  /* 0x0000004010101812 */ /* 0x000fe200078efcff */
        /* <DEDUP_REMOVED lines=12> */
.L_x_1778:
[----:B------:R-:W-:-:S13]  /*1a0e0*/  ISETP.NE.AND P1, PT, R155, 0x1, PT ;  /* 0x000000019b00780c */ /* 0x000fda0003f25270 */
[----:B------:R-:W0:Y:S02]  /*1a0f0*/  @P1 LDC.64 R152, c[0x0][0x9e8] ;  /* 0x00027a00ff981b82 */ /* 0x000e240000000a00 */
[----:B0-----:R-:W-:-:S05]  /*1a100*/  @P1 IMAD.HI.U32 R152, R154, R152, RZ ;  /* 0x000000989a981227 */ /* 0x001fca00078e00ff */
[----:B------:R-:W-:-:S07]  /*1a110*/  @P1 SHF.R.U32.HI R154, RZ, R153, R152 ;  /* 0x00000099ff9a1219 */ /* 0x000fce0000011698 */
.L_x_1779:
[----:B------:R-:W-:Y:S05]  /*1a120*/  BSYNC B0 ;  /* 0x0000000000007941 */ /* 0x000fea0003800000 */
.L_x_1777:
[----:B------:R-:W-:-:S05]  /*1a130*/  IMAD R154, R154, R155, RZ ;  /* 0x0000009b9a9a7224 */ /* 0x000fca00078e02ff */
[----:B------:R-:W-:-:S07]  /*1a140*/  VIMNMX R11, R11, R154, !PT ;  /* 0x0000009a0b0b7248 */ /* 0x000fce0007fe0100 */
.L_x_1776:
[----:B------:R-:W2:Y:S01]  /*1a150*/  LDL R153, [R1+0x7c] ;  /* 0x00007c0001997983 */ /* 0x000ea20000100800 */
[----:B------:R-:W-:Y:S01]  /*1a160*/  VIADD R11, R11, 0x3f ;  /* 0x0000003f0b0b7836 */ /* 0x000fe20000000000 */
[----:B------:R-:W-:Y:S04]  /*1a170*/  BSSY B0, `(.L_x_1780) ;  /* 0x0000268000007945 */ /* 0x000fe80003800000 */
[----:B------:R-:W-:-:S04]  /*1a180*/  SHF.R.S32.HI R152, RZ, 0x1f, R11 ;  /* 0x0000001fff987819 */ /* 0x000fc8000001140b */
[----:B------:R-:W-:-:S04]  /*1a190*/  LEA.HI R152, R152, R11, RZ, 0x6 ;  /* 0x0000000b98987211 */ /* 0x000fc800078f30ff */
[----:B------:R-:W-:-:S04]  /*1a1a0*/  SHF.R.S32.HI R152, RZ, 0x6, R152 ;  /* 0x00000006ff987819 */ /* 0x000fc80000011498 */
[----:B--2---:R-:W-:-:S04]  /*1a1b0*/  VIMNMX R153, R153, R152, !PT ;  /* 0x0000009899997248 */ /* 0x004fc80007fe0100 */
[----:B------:R-:W-:Y:S01]  /*1a1c0*/  ISETP.GE.AND P1, PT, R5, R153, PT ;  /* 0x000000990500720c */ /* 0x000fe20003f26270 */
[----:B------:R0:W-:-:S12]  /*1a1d0*/  STL [R1+0x58], R153 ;  /* 0x0000589901007387 */ /* 0x0001d80000100800 */
[----:B0-----:R-:W-:Y:S05]  /*1a1e0*/  @!P1 BRA `(.L_x_1781) ;  /* 0x0000002400809947 */ /* 0x001fea0003800000 */
[----:B------:R-:W-:Y:S01]  /*1a1f0*/  BSSY B1, `(.L_x_1782) ;  /* 0x000025e000017945 */ /* 0x000fe20003800000 */
[----:B------:R0:W-:Y:S01]  /*1a200*/  STL [R1+0x4], R5 ;  /* 0x0000040501007387 */ /* 0x0001e20000100800 */
[----:B------:R-:W-:Y:S02]  /*1a210*/  IMAD.MOV.U32 R228, RZ, RZ, R3 ;  /* 0x000000ffffe47224 */ /* 0x000fe400078e0003 */
[----:B------:R-:W-:Y:S02]  /*1a220*/  IMAD.MOV.U32 R227, RZ, RZ, R4 ;  /* 0x000000ffffe37224 */ /* 0x000fe400078e0004 */
[----:B------:R-:W-:Y:S02]  /*1a230*/  IMAD.MOV.U32 R11, RZ, RZ, R218 ;  /* 0x000000ffff0b7224 */ /* 0x000fe400078e00da */
[----:B0-----:R-:W-:-:S07]  /*1a240*/  IMAD.MOV.U32 R5, RZ, RZ, R202 ;  /* 0x000000ffff057224 */ /* 0x001fce00078e00ca */
.L_x_1795:
[----:B------:R-:W-:-:S04]  /*1a250*/  ISETP.NE.AND P1, PT, R5, 0x1, PT ;  /* 0x000000010500780c */ /* 0x000fc80003f25270 */
[----:B------:R-:W-:-:S04]  /*1a260*/  SEL R218, RZ, 0x1, P1 ;  /* 0x00000001ffda7807 */ /* 0x000fc80000800000 */
[----:B------:R-:W-:Y:S01]  /*1a270*/  LOP3.LUT R218, R11, R218, RZ, 0x3c, !PT ;  /* 0x000000da0bda7212 */ /* 0x000fe200078e3cff */
[----:B0-----:R-:W-:Y:S06]  /*1a280*/  @!P0 BRA `(.L_x_1783) ;  /* 0x0000000000048947 */ /* 0x001fec0003800000 */
[----:B------:R-:W-:Y:S01]  /*1a290*/  BPT.TRAP 0x1 ;  /* 0x000000040000795c */ /* 0x000fe20000300000 */
.L_x_1783:
        /* <DEDUP_REMOVED lines=8> */
.L_x_1784:
        /* <DEDUP_REMOVED lines=8> */
.L_x_1786:
[----:B------:R-:W-:Y:S05]  /*1a3a0*/  BSYNC B2 ;  /* 0x0000000000027941 */ /* 0x000fea0003800000 */
.L_x_1785:
[----:B------:R-:W-:Y:S04]  /*1a3b0*/  STL.64 [R1+0x100], R184 ;  /* 0x000100b801007387 */ /* 0x000fe80000100a00 */
[----:B------:R-:W-:Y:S04]  /*1a3c0*/  STL [R1+0xf8], R5 ;  /* 0x0000f80501007387 */ /* 0x000fe80000100800 */
        /* <DEDUP_REMOVED lines=10> */
[----:B------:R-:W-:Y:S02]  /*1a470*/  VIADD R152, R4, 0x6 ;  /* 0x0000000604987836 */ /* 0x000fe40000000000 */
[----:B------:R-:W-:Y:S01]  /*1a480*/  IMAD.MOV.U32 R3, RZ, RZ, 0x40000040 ;  /* 0x40000040ff037424 */ /* 0x000fe200078e00ff */
[----:B------:R-:W-:Y:S01]  /*1a490*/  R2UR UR4, R2 ;  /* 0x00000000020472ca */ /* 0x000fe200000e0000 */
[----:B------:R-:W-:Y:S01]  /*1a4a0*/  IMAD.MOV.U32 R2, RZ, RZ, R153 ;  /* 0x000000ffff027224 */ /* 0x000fe200078e0099 */
[----:B------:R-:W-:Y:S01]  /*1a4b0*/  R2UR UR10, R152 ;  /* 0x00000000980a72ca */ /* 0x000fe200000e0000 */
[----:B------:R-:W-:Y:S01]  /*1a4c0*/  IMAD.MOV.U32 R153, RZ, RZ, 0x40000040 ;  /* 0x40000040ff997424 */ /* 0x000fe200078e00ff */
[----:B------:R-:W-:Y:S01]  /*1a4d0*/  R2UR UR5, R3 ;  /* 0x00000000030572ca */ /* 0x000fe200000e0000 */
[----:B------:R-:W-:Y:S01]  /*1a4e0*/  VIADD R154, R4, 0x204 ;  /* 0x00000204049a7836 */ /* 0x000fe20000000000 */
[----:B------:R-:W-:Y:S01]  /*1a4f0*/  R2UR UR8, R2 ;  /* 0x00000000020872ca */ /* 0x000fe200000e0000 */
[C---:B------:R-:W-:Y:S01]  /*1a500*/  VIADD R2, R4.reuse, 0x200 ;  /* 0x0000020004027836 */ /* 0x040fe20000000000 */
[----:B------:R-:W-:Y:S01]  /*1a510*/  R2UR UR11, R153 ;  /* 0x00000000990b72ca */ /* 0x000fe200000e0000 */
[----:B------:R-:W-:Y:S01]  /*1a520*/  VIADD R152, R4, 0x202 ;  /* 0x0000020204987836 */ /* 0x000fe20000000000 */
        /* <DEDUP_REMOVED lines=10> */
[----:B------:R-:W-:Y:S01]  /*1a5d0*/  MOV R5, UR10 ;  /* 0x0000000a00057c02 */ /* 0x000fe20008000f00 */
[----:B------:R-:W-:Y:S01]  /*1a5e0*/  UMOV UR10, UR4 ;  /* 0x00000004000a7c82 */ /* 0x000fe20008000000 */
[----:B------:R-:W-:Y:S01]  /*1a5f0*/  MOV R156, UR11 ;  /* 0x0000000b009c7c02 */ /* 0x000fe20008000f00 */
[----:B------:R-:W-:Y:S01]  /*1a600*/  UMOV UR11, UR5 ;  /* 0x00000005000b7c82 */ /* 0x000fe20008000000 */
[----:B------:R-:W-:Y:S01]  /*1a610*/  R2UR UR38, R2 ;  /* 0x00000000022672ca */ /* 0x000fe200000e0000 */
[----:B------:R-:W-:Y:S01]  /*1a620*/  VIADD R2, R4, 0x600 ;  /* 0x0000060004027836 */ /* 0x000fe20000000000 */
[----:B------:R-:W-:Y:S01]  /*1a630*/  R2UR UR7, R3 ;  /* 0x00000000030772ca */ /* 0x000fe200000e0000 */
[----:B------:R-:W-:Y:S01]  /*1a640*/  IMAD.MOV.U32 R155, RZ, RZ, 0x40000040 ;  /* 0x40000040ff9b7424 */ /* 0x000fe200078e00ff */
[----:B------:R-:W-:Y:S01]  /*1a650*/  R2UR UR34, R152 ;  /* 0x00000000982272ca */ /* 0x000fe200000e0000 */
[----:B------:R-:W-:Y:S01]  /*1a660*/  VIADD R152, R4, 0x604 ;  /* 0x0000060404987836 */ /* 0x000fe20000000000 */
[----:B------:R-:W-:Y:S01]  /*1a670*/  R2UR UR42, R154 ;  /* 0x000000009a2a72ca */ /* 0x000fe200000e0000 */
[----:B------:R-:W-:Y:S01]  /*1a680*/  VIADD R154, R4, 0x602 ;  /* 0x00000602049a7836 */ /* 0x000fe20000000000 */
[----:B------:R-:W-:-:S02]  /*1a690*/  R2UR UR4, R6 ;  /* 0x00000000060472ca */ /* 0x000fc400000e0000 */
[----:B------:R-:W-:Y:S02]  /*1a6a0*/  R2UR UR5, R7 ;  /* 0x00000000070572ca */ /* 0x000fe400000e0000 */
[----:B------:R-:W-:Y:S01]  /*1a6b0*/  R2UR UR46, R2 ;  /* 0x00000000022e72ca */ /* 0x000fe200000e0000 */
[----:B------:R-:W-:Y:S01]  /*1a6c0*/  VIADD R2, R4, 0x606 ;  /* 0x0000060604027836 */ /* 0x000fe20000000000 */
[----:B------:R-:W-:Y:S01]  /*1a6d0*/  R2UR UR19, R153 ;  /* 0x00000000991372ca */ /* 0x000fe200000e0000 */
[----:B------:R-:W-:Y:S01]  /*1a6e0*/  IMAD.MOV.U32 R4, RZ, RZ, R156 ;  /* 0x000000ffff047224 */ /* 0x000fe200078e009c */
[C---:B------:R-:W-:Y:S02]  /*1a6f0*/  R2UR UR23, R155.reuse ;  /* 0x000000009b1772ca */ /* 0x040fe400000e0000 */
[----:B------:R-:W-:Y:S02]  /*1a700*/  R2UR UR31, R155 ;  /* 0x000000009b1f72ca */ /* 0x000fe400000e0000 */
[----:B------:R-:W-:-:S02]  /*1a710*/  R2UR UR35, R153 ;  /* 0x00000000992372ca */ /* 0x000fc400000e0000 */
[C---:B------:R-:W-:Y:S02]  /*1a720*/  R2UR UR43, R155.reuse ;  /* 0x000000009b2b72ca */ /* 0x040fe400000e0000 */
[----:B------:R-:W-:Y:S02]  /*1a730*/  R2UR UR50, R154 ;  /* 0x000000009a3272ca */ /* 0x000fe400000e0000 */
[----:B------:R-:W-:Y:S02]  /*1a740*/  R2UR UR51, R155 ;  /* 0x000000009b3372ca */ /* 0x000fe400000e0000 */
[----:B------:R-:W-:Y:S02]  /*1a750*/  R2UR UR54, R152 ;  /* 0x00000000983672ca */ /* 0x000fe400000e0000 */
[----:B------:R-:W-:Y:S02]  /*1a760*/  R2UR UR55, R153 ;  /* 0x00000000993772ca */ /* 0x000fe400000e0000 */
[----:B------:R-:W-:Y:S01]  /*1a770*/  WARPGROUP.ARRIVE ;  /* 0x00000000000079c5 */ /* 0x000fe20000000000 */
[----:B------:R-:W-:-:S02]  /*1a780*/  R2UR UR9, R3 ;  /* 0x00000000030972ca */ /* 0x000fc400000e0000 */
[C---:B------:R-:W-:Y:S02]  /*1a790*/  R2UR UR15, R3.reuse ;  /* 0x00000000030f72ca */ /* 0x040fe400000e0000 */
[C---:B------:R-:W-:Y:S01]  /*1a7a0*/  R2UR UR27, R3.reuse ;  /* 0x00000000031b72ca */ /* 0x040fe200000e0000 */
[----:B------:R-:W-:Y:S01]  /*1a7b0*/  HGMMA.64x64x16.F32.BF16 R152, gdesc[UR4], RZ, !UPT, gsb0 ;  /* 0x00e00000049879f0 */ /* 0x000fe2000c0018ff */
[----:B------:R-:W-:Y:S01]  /*1a7c0*/  UMOV UR6, UR8 ;  /* 0x0000000800067c82 */ /* 0x000fe20008000000 */
[C---:B------:R-:W-:Y:S02]  /*1a7d0*/  R2UR UR39, R3.reuse ;  /* 0x00000000032772ca */ /* 0x040fe400000e0000 */
[----:B------:R-:W-:-:S04]  /*1a7e0*/  R2UR UR47, R3 ;  /* 0x00000000032f72ca */ /* 0x000fc800000e0000 */
[----:B------:R-:W-:Y:S01]  /*1a7f0*/  UMOV UR7, UR9 ;  /* 0x0000000900077c82 */ /* 0x000fe20008000000 */
[----:B------:R-:W-:Y:S02]  /*1a800*/  R2UR UR58, R2 ;  /* 0x00000000023a72ca */ /* 0x000fe400000e0000 */
[----:B------:R-:W-:Y:S02]  /*1a810*/  R2UR UR59, R3 ;  /* 0x00000000033b72ca */ /* 0x000fe400000e0000 */
[----:B------:R-:W4:Y:S01]  /*1a820*/  LDL.64 R2, [R1+0x20] ;  /* 0x0000200001027983 */ /* 0x000f220000100a00 */
[----:B------:R-:W-:Y:S02]  /*1a830*/  WARPGROUP.DEPBAR.LE gsb0, 0x0 ;  /* 0x00008000000079c5 */ /* 0x000fe40000010000 */
[----:B------:R-:W-:Y:S01]  /*1a840*/  WARPGROUP.ARRIVE ;  /* 0x00000000000079c5 */ /* 0x000fe20000000000 */
[----:B--2---:R-:W-:Y:S02]  /*1a850*/  R2UR UR8, R184 ;  /* 0x00000000b80872ca */ /* 0x004fe400000e0000 */
[----:B------:R-:W-:-:S02]  /*1a860*/  R2UR UR9, R185 ;  /* 0x00000000b90972ca */ /* 0x000fc400000e0000 */
[----:B------:R-:W-:Y:S01]  /*1a870*/  R2UR UR4, R22 ;  /* 0x00000000160472ca */ /* 0x000fe200000e0000 */
[----:B------:R0:W5:Y:S10]  /*1a880*/  LDL.LU.64 R184, [R1+0x100] ;  /* 0x0001000001b87983 */ /* 0x0001740000300a00 */
[----:B------:R-:W-:Y:S01]  /*1a890*/  HGMMA.64x64x16.F32.BF16 R152, gdesc[UR8], R152, gsb0 ;  /* 0x00e00000089879f0 */ /* 0x000fe20008001898 */
[----:B------:R-:W-:-:S02]  /*1a8a0*/  R2UR UR5, R23 ;  /* 0x00000000170572ca */ /* 0x000fc400000e0000 */
[----:B------:R-:W-:Y:S02]  /*1a8b0*/  WARPGROUP.DEPBAR.LE gsb0, 0x0 ;  /* 0x00008000000079c5 */ /* 0x000fe40000010000 */
[----:B------:R-:W-:-:S09]  /*1a8c0*/  WARPGROUP.ARRIVE ;  /* 0x00000000000079c5 */ /* 0x000fd20000000000 */
[----:B------:R-:W-:Y:S01]  /*1a8d0*/  HGMMA.64x64x16.F32.BF16 R152, gdesc[UR4], R152, gsb0 ;  /* 0x00e00000049879f0 */ /* 0x000fe20008001898 */
[----:B------:R-:W-:Y:S02]  /*1a8e0*/  R2UR UR11, R4 ;  /* 0x00000000040b72ca */ /* 0x000fe400000e0000 */
[----:B------:R-:W-:Y:S02]  /*1a8f0*/  R2UR UR10, R5 ;  /* 0x00000000050a72ca */ /* 0x000fe400000e0000 */
[----:B---3--:R-:W-:Y:S01]  /*1a900*/  R2UR UR8, R18 ;  /* 0x00000000120872ca */ /* 0x008fe200000e0000 */
[----:B------:R0:W5:Y:S01]  /*1a910*/  LDL.LU R5, [R1+0xf8] ;  /* 0x0000f80001057983 */ /* 0x0001620000300800 */
[----:B------:R-:W-:Y:S02]  /*1a920*/  R2UR UR9, R19 ;  /* 0x00000000130972ca */ /* 0x000fe400000e0000 */
[----:B----4-:R-:W-:Y:S01]  /*1a930*/  R2UR UR12, R16 ;  /* 0x00000000100c72ca */ /* 0x010fe200000e0000 */
[----:B------:R0:W5:Y:S01]  /*1a940*/  LDL.LU.64 R22, [R1+0xf0] ;  /* 0x0000f00001167983 */ /* 0x0001620000300a00 */
[----:B------:R-:W-:-:S02]  /*1a950*/  R2UR UR13, R17 ;  /* 0x00000000110d72ca */ /* 0x000fc400000e0000 */
[----:B------:R-:W-:Y:S01]  /*1a960*/  R2UR UR16, R2 ;  /* 0x00000000021072ca */ /* 0x000fe200000e0000 */
[----:B------:R0:W5:Y:S01]  /*1a970*/  LDL.LU.64 R18, [R1+0xe8] ;  /* 0x0000e80001127983 */ /* 0x0001620000300a00 */
[----:B------:R-:W-:Y:S02]  /*1a980*/  R2UR UR17, R3 ;  /* 0x00000000031172ca */ /* 0x000fe400000e0000 */
[----:B------:R-:W-:Y:S01]  /*1a990*/  R2UR UR20, R216 ;  /* 0x00000000d81472ca */ /* 0x000fe200000e0000 */
[----:B------:R0:W5:Y:S01]  /*1a9a0*/  LDL.LU.64 R16, [R1+0xe0] ;  /* 0x0000e00001107983 */ /* 0x0001620000300a00 */
        /* <DEDUP_REMOVED lines=187> */
[----:B0-----:R-:W-:Y:S06]  /*1b560*/  @!P0 BRA `(.L_x_1788) ;  /* 0x0000000000048947 */ /* 0x001fec0003800000 */
[----:B------:R-:W-:Y:S01]  /*1b570*/  BPT.TRAP 0x1 ;  /* 0x000000040000795c */ /* 0x000fe20000300000 */
.L_x_1788:
[----:B------:R-:W-:Y:S01]  /*1b580*/  SHF.L.U32 R0, R11, 0x1f, RZ ;  /* 0x0000001f0b007819 */ /* 0x000fe200000006ff */
[----:B-----5:R-:W-:-:S04]  /*1b590*/  IMAD R11, R5, 0x8, R17 ;  /* 0x00000008050b7824 */ /* 0x020fc800078e0211 */
[----:B------:R0:W1:Y:S01]  /*1b5a0*/  SYNCS.PHASECHK.TRANS64.TRYWAIT P1, [R11+URZ+0x30850], R0 ;  /* 0x030850000b0075a7 */ /* 0x000062000802017f */
[----:B------:R-:W-:Y:S05]  /*1b5b0*/  @!P0 BRA `(.L_x_1789) ;  /* 0x0000000000048947 */ /* 0x000fea0003800000 */
[----:B------:R-:W-:Y:S01]  /*1b5c0*/  BPT.TRAP 0x1 ;  /* 0x000000040000795c */ /* 0x000fe20000300000 */
.L_x_1789:
[----:B------:R-:W-:Y:S04]  /*1b5d0*/  BSSY B2, `(.L_x_1790) ;  /* 0x0000004000027945 */ /* 0x000fe80003800000 */
[----:B-1----:R-:W-:Y:S05]  /*1b5e0*/  @P1 BRA `(.L_x_1791) ;  /* 0x0000000000081947 */ /* 0x002fea0003800000 */
[----:B------:R-:W1:Y:S02]  /*1b5f0*/  SYNCS.PHASECHK.TRANS64.TRYWAIT P1, [R11+URZ+0x30850], R0 ;  /* 0x030850000b0075a7 */ /* 0x000e64000802017f */
[----:B-1----:R-:W-:Y:S05]  /*1b600*/  @!P1 BRA `(.L_x_1792) ;  /* 0x0000014000149947 */ /* 0x002fea0003800000 */
.L_x_1791:
[----:B------:R-:W-:Y:S05]  /*1b610*/  BSYNC B2 ;  /* 0x0000000000027941 */ /* 0x000fea0003800000 */
.L_x_1790:
[----:B------:R-:W-:Y:S01]  /*1b620*/  VIADD R2, R17, 0x400 ;  /* 0x0000040011027836 */ /* 0x000fe20000000000 */
[----:B------:R-:W-:Y:S01]  /*1b630*/  WARPGROUP.ARRIVE ;  /* 0x00000000000079c5 */ /* 0x000fe20000000000 */
[----:B------:R-:W-:-:S03]  /*1b640*/  IMAD.MOV.U32 R3, RZ, RZ, 0x40000040 ;  /* 0x40000040ff037424 */ /* 0x000fc600078e00ff */
[----:B------:R-:W-:Y:S02]  /*1b650*/  SHF.R.U32.HI R2, RZ, 0x4, R2 ;  /* 0x00000004ff027819 */ /* 0x000fe40000011602 */
[----:B------:R-:W-:Y:S01]  /*1b660*/  R2UR UR7, R3 ;  /* 0x00000000030772ca */ /* 0x000fe200000e0000 */
[----:B------:R-:W-:Y:S01]  /*1b670*/  IMAD.MOV.U32 R3, RZ, RZ, 0x40000040 ;  /* 0x40000040ff037424 */ /* 0x000fe200078e00ff */
[----:B------:R-:W-:-:S04]  /*1b680*/  LOP3.LUT R2, R2, 0x3fff, RZ, 0xc0, !PT ;  /* 0x00003fff02027812 */ /* 0x000fc800078ec0ff */
[----:B------:R-:W-:-:S05]  /*1b690*/  LOP3.LUT R2, R2, 0x2000000, RZ, 0xfc, !PT ;  /* 0x0200000002027812 */ /* 0x000fca00078efcff */
[----:B------:R-:W-:Y:S02]  /*1b6a0*/  IMAD R2, R5, 0x800, R2 ;  /* 0x0000080005027824 */ /* 0x000fe400078e0202 */
[----:B------:R-:W-:Y:S02]  /*1b6b0*/  IMAD.MOV.U32 R5, RZ, RZ, 0x40000040 ;  /* 0x40000040ff057424 */ /* 0x000fe400078e00ff */
[C---:B------:R-:W-:Y:S01]  /*1b6c0*/  VIADD R4, R2.reuse, 0x80 ;  /* 0x0000008002047836 */ /* 0x040fe20000000000 */
[----:B------:R-:W-:-:S13]  /*1b6d0*/  R2UR UR6, R2 ;  /* 0x00000000020672ca */ /* 0x000fda00000e0000 */
        /* <DEDUP_REMOVED lines=25> */
.L_x_1793:
[----:B------:R-:W-:Y:S01]  /*1b870*/  ULDC UR4, c[0x0][0x9d8] ;  /* 0x0002760000047ab9 */ /* 0x000fe20000000800 */
[----:B------:R-:W2:Y:S01]  /*1b880*/  LDL R186, [R1+0xc] ;  /* 0x00000c0001ba7983 */ /* 0x000ea20000100800 */
[----:B01----:R-:W-:Y:S01]  /*1b890*/  FMUL.FTZ R0, R152, UR4 ;  /* 0x0000000498007c20 */ /* 0x003fe20008410000 */
        /* <DEDUP_REMOVED lines=39> */
[----:B------:R-:W-:Y:S01]  /*1bb10*/  ULDC UR4, c[0x0][0x988] ;  /* 0x0002620000047ab9 */ /* 0x000fe20000000800 */
[----:B------:R-:W-:-:S05]  /*1bb20*/  VIADD R222, R222, 0x30840 ;  /* 0x00030840dede7836 */ /* 0x000fca0000000000 */
[----:B------:R-:W3:Y:S01]  /*1bb30*/  MUFU.TANH R156, R156 ;  /* 0x0000009c009c7308 */ /* 0x000ee20000002400 */
[----:B0-----:R-:W-:-:S07]  /*1bb40*/  FMNMX.FTZ R2, R152, R2, !PT ;  /* 0x0000000298027209 */ /* 0x001fce0007810000 */
[----:B------:R-:W0:Y:S01]  /*1bb50*/  MUFU.TANH R157, R157 ;  /* 0x0000009d009d7308 */ /* 0x000e220000002400 */
[----:B-1----:R-:W-:-:S07]  /*1bb60*/  FMNMX.FTZ R2, R153, R2, !PT ;  /* 0x0000000299027209 */ /* 0x002fce0007810000 */
[----:B------:R-:W1:Y:S01]  /*1bb70*/  MUFU.TANH R160, R160 ;  /* 0x000000a000a07308 */ /* 0x000e620000002400 */
[----:B---3--:R-:W-:-:S07]  /*1bb80*/  FMNMX.FTZ R2, R156, R2, !PT ;  /* 0x000000029c027209 */ /* 0x008fce0007810000 */
        /* <DEDUP_REMOVED lines=19> */
[----:B0-----:R-:W-:-:S05]  /*1bcc0*/  FMNMX.FTZ R4, R176, R4, !PT ;  /* 0x00000004b0047209 */ /* 0x001fca0007810000 */
[----:B------:R-:W0:Y:S02]  /*1bcd0*/  SHFL.BFLY PT, R2, R4, 0x2, 0x1f ;  /* 0x0c401f0004027f89 */ /* 0x000e2400000e0000 */
[----:B------:R-:W4:Y:S08]  /*1bce0*/  MUFU.TANH R158, R158 ;  /* 0x0000009e009e7308 */ /* 0x000f300000002400 */
[----:B------:R-:W5:Y:S08]  /*1bcf0*/  MUFU.TANH R159, R159 ;  /* 0x0000009f009f7308 */ /* 0x000f700000002400 */
[----:B------:R-:W5:Y:S01]  /*1bd00*/  MUFU.TANH R162, R162 ;  /* 0x000000a200a27308 */ /* 0x000f620000002400 */
[----:B0-----:R-:W-:-:S07]  /*1bd10*/  FMNMX.FTZ R4, R4, R2, !PT ;  /* 0x0000000204047209 */ /* 0x001fce0007810000 */
[----:B------:R-:W0:Y:S01]  /*1bd20*/  MUFU.TANH R163, R163 ;  /* 0x000000a300a37308 */ /* 0x000e220000002400 */
[----:B------:R-:W1:Y:S07]  /*1bd30*/  SHFL.BFLY PT, R2, R4, 0x1, 0x1f ;  /* 0x0c201f0004027f89 */ /* 0x000e6e00000e0000 */
[----:B------:R-:W0:Y:S08]  /*1bd40*/  MUFU.TANH R166, R166 ;  /* 0x000000a600a67308 */ /* 0x000e300000002400 */
[----:B------:R-:W0:Y:S08]  /*1bd50*/  MUFU.TANH R167, R167 ;  /* 0x000000a700a77308 */ /* 0x000e300000002400 */
[----:B------:R-:W0:Y:S01]  /*1bd60*/  MUFU.TANH R170, R170 ;  /* 0x000000aa00aa7308 */ /* 0x000e220000002400 */
[----:B-1----:R-:W-:-:S02]  /*1bd70*/  FMNMX.FTZ R4, R4, R2, !PT ;  /* 0x0000000204047209 */ /* 0x002fc40007810000 */
[----:B------:R-:W-:-:S05]  /*1bd80*/  FMNMX.FTZ R2, R154, R228, !PT ;  /* 0x000000e49a027209 */ /* 0x000fca0007810000 */
[----:B------:R-:W1:Y:S01]  /*1bd90*/  MUFU.TANH R171, R171 ;  /* 0x000000ab00ab7308 */ /* 0x000e620000002400 */
[----:B---3--:R-:W-:Y:S01]  /*1bda0*/  FMNMX.FTZ R2, R155, R2, !PT ;  /* 0x000000029b027209 */ /* 0x008fe20007810000 */
[----:B------:R-:W-:-:S03]  /*1bdb0*/  FADD.FTZ R185, -R4, R227 ;  /* 0x000000e304b97221 */ /* 0x000fc60000010100 */
[----:B----4-:R-:W-:-:S03]  /*1bdc0*/  FMNMX.FTZ R2, R158, R2, !PT ;  /* 0x000000029e027209 */ /* 0x010fc60007810000 */
[----:B------:R-:W3:Y:S01]  /*1bdd0*/  MUFU.TANH R174, R174 ;  /* 0x000000ae00ae7308 */ /* 0x000ee20000002400 */
[----:B-----5:R-:W-:-:S04]  /*1bde0*/  FMNMX.FTZ R2, R159, R2, !PT ;  /* 0x000000029f027209 */ /* 0x020fc80007810000 */
[----:B------:R-:W-:-:S03]  /*1bdf0*/  FMNMX.FTZ R2, R162, R2, !PT ;  /* 0x00000002a2027209 */ /* 0x000fc60007810000 */
[----:B------:R-:W4:Y:S01]  /*1be00*/  MUFU.TANH R175, R175 ;  /* 0x000000af00af7308 */ /* 0x000f220000002400 */
[----:B0-----:R-:W-:-:S04]  /*1be10*/  FMNMX.FTZ R2, R163, R2, !PT ;  /* 0x00000002a3027209 */ /* 0x001fc80007810000 */
[----:B------:R-:W-:-:S03]  /*1be20*/  FMNMX.FTZ R2, R166, R2, !PT ;  /* 0x00000002a6027209 */ /* 0x000fc60007810000 */
[----:B------:R-:W0:Y:S01]  /*1be30*/  MUFU.TANH R177, R177 ;  /* 0x000000b100b17308 */ /* 0x000e220000002400 */
[----:B------:R-:W-:-:S04]  /*1be40*/  FMNMX.FTZ R2, R167, R2, !PT ;  /* 0x00000002a7027209 */ /* 0x000fc80007810000 */
[----:B------:R-:W-:-:S03]  /*1be50*/  FMNMX.FTZ R2, R170, R2, !PT ;  /* 0x00000002aa027209 */ /* 0x000fc60007810000 */
[----:B------:R-:W5:Y:S01]  /*1be60*/  MUFU.TANH R178, R178 ;  /* 0x000000b200b27308 */ /* 0x000f620000002400 */
[----:B-1----:R-:W-:-:S04]  /*1be70*/  FMNMX.FTZ R2, R171, R2, !PT ;  /* 0x00000002ab027209 */ /* 0x002fc80007810000 */
[----:B---3--:R-:W-:-:S03]  /*1be80*/  FMNMX.FTZ R2, R174, R2, !PT ;  /* 0x00000002ae027209 */ /* 0x008fc60007810000 */
[----:B------:R-:W1:Y:S01]  /*1be90*/  MUFU.TANH R179, R179 ;  /* 0x000000b300b37308 */ /* 0x000e620000002400 */
[----:B----4-:R-:W-:-:S04]  /*1bea0*/  FMNMX.FTZ R2, R175, R2, !PT ;  /* 0x00000002af027209 */ /* 0x010fc80007810000 */
[----:B0-----:R-:W-:-:S03]  /*1beb0*/  FMNMX.FTZ R2, R177, R2, !PT ;  /* 0x00000002b1027209 */ /* 0x001fc60007810000 */
[----:B------:R-:W0:Y:S01]  /*1bec0*/  MUFU.TANH R180, R180 ;  /* 0x000000b400b47308 */ /* 0x000e220000002400 */
[----:B-----5:R-:W-:-:S04]  /*1bed0*/  FMNMX.FTZ R2, R178, R2, !PT ;  /* 0x00000002b2027209 */ /* 0x020fc80007810000 */
[----:B-1----:R-:W-:-:S04]  /*1bee0*/  FMNMX.FTZ R2, R179, R2, !PT ;  /* 0x00000002b3027209 */ /* 0x002fc80007810000 */
[----:B0-----:R-:W-:-:S05]  /*1bef0*/  FMNMX.FTZ R2, R180, R2, !PT ;  /* 0x00000002b4027209 */ /* 0x001fca0007810000 */
[----:B------:R-:W0:Y:S01]  /*1bf00*/  SHFL.BFLY PT, R3, R2, 0x2, 0x1f ;  /* 0x0c401f0002037f89 */ /* 0x000e2200000e0000 */
[----:B--2---:R-:W-:Y:S02]  /*1bf10*/  PRMT R222, R186, 0x654, R222 ;  /* 0x00000654bade7816 */ /* 0x004fe400000000de */
[----:B0-----:R-:W-:Y:S02]  /*1bf20*/  FMNMX.FTZ R3, R2, R3, !PT ;  /* 0x0000000302037209 */ /* 0x001fe40007810000 */
[----:B------:R0:W-:Y:S03]  /*1bf30*/  SYNCS.ARRIVE.TRANS64.RED.A1T0 RZ, [R222+URZ], RZ ;  /* 0x000000ffdeff79a7 */ /* 0x0001e6000810043f */
[----:B------:R-:W1:Y:S02]  /*1bf40*/  SHFL.BFLY PT, R2, R3, 0x1, 0x1f ;  /* 0x0c201f0003027f89 */ /* 0x000e6400000e0000 */
[----:B-1----:R-:W-:Y:S01]  /*1bf50*/  FMNMX.FTZ R3, R3, R2, !PT ;  /* 0x0000000203037209 */ /* 0x002fe20007810000 */
[----:B------:R-:W-:-:S04]  /*1bf60*/  IMAD.U32 R2, RZ, RZ, UR4 ;  /* 0x00000004ff027e24 */ /* 0x000fc8000f8e00ff */
[-C--:B------:R-:W-:Y:S01]  /*1bf70*/  FMUL.FTZ R181, R4, R2.reuse ;  /* 0x0000000204b57220 */ /* 0x080fe20000410000 */
[----:B------:R-:W-:Y:S01]  /*1bf80*/  FADD.FTZ R184, -R3, R228 ;  /* 0x000000e403b87221 */ /* 0x000fe20000010100 */
[-C--:B------:R-:W-:Y:S02]  /*1bf90*/  FMUL.FTZ R185, R185, R2.reuse ;  /* 0x00000002b9b97220 */ /* 0x080fe40000410000 */
[-CC-:B------:R-:W-:Y:S01]  /*1bfa0*/  FFMA.FTZ R182, R0, R2.reuse, -R181.reuse ;  /* 0x0000000200b67223 */ /* 0x180fe200000108b5 */
        /* <DEDUP_REMOVED lines=14> */
[-C--:B------:R-:W-:Y:S01]  /*1c090*/  FFMA.FTZ R176, R176, R2.reuse, -R181 ;  /* 0x00000002b0b07223 */ /* 0x080fe200000108b5 */
[-C--:B------:R-:W-:Y:S01]  /*1c0a0*/  FMUL.FTZ R181, R3, R2.reuse ;  /* 0x0000000203b57220 */ /* 0x080fe20000410000 */
[-C--:B------:R-:W-:Y:S01]  /*1c0b0*/  FMUL.FTZ R184, R184, R2.reuse ;  /* 0x00000002b8b87220 */ /* 0x080fe20000410000 */
[----:B------:R-:W-:Y:S02]  /*1c0c0*/  MUFU.EX2 R10, R185 ;  /* 0x000000b9000a7308 */ /* 0x000fe40000000800 */
        /* <DEDUP_REMOVED lines=13> */
[-CC-:B------:R-:W-:Y:S01]  /*1c1a0*/  FFMA.FTZ R177, R177, R2.reuse, -R181.reuse ;  /* 0x00000002b1b17223 */ /* 0x180fe200000108b5 */
[----:B------:R-:W1:Y:S01]  /*1c1b0*/  MUFU.EX2 R182, R182 ;  /* 0x000000b600b67308 */ /* 0x000e620000000800 */
[-CC-:B------:R-:W-:Y:S01]  /*1c1c0*/  FFMA.FTZ R178, R178, R2.reuse, -R181.reuse ;  /* 0x00000002b2b27223 */ /* 0x180fe200000108b5 */
[-CC-:B------:R-:W-:Y:S01]  /*1c1d0*/  FFMA.FTZ R179, R179, R2.reuse, -R181.reuse ;  /* 0x00000002b3b37223 */ /* 0x180fe200000108b5 */
[----:B------:R-:W-:-:S05]  /*1c1e0*/  FFMA.FTZ R187, R180, R2, -R181 ;  /* 0x00000002b4bb7223 */ /* 0x000fca00000108b5 */
[----:B------:R-:W2:Y:S08]  /*1c1f0*/  MUFU.EX2 R154, R154 ;  /* 0x0000009a009a7308 */ /* 0x000eb00000000800 */
[----:B------:R-:W3:Y:S01]  /*1c200*/  MUFU.EX2 R183, R183 ;  /* 0x000000b700b77308 */ /* 0x000ee20000000800 */
[----:B-1----:R-:W-:-:S07]  /*1c210*/  FFMA.FTZ R223, R10, R223, R182 ;  /* 0x000000df0adf7223 */ /* 0x002fce00000100b6 */
[----:B------:R-:W1:Y:S01]  /*1c220*/  MUFU.EX2 R155, R155 ;  /* 0x0000009b009b7308 */ /* 0x000e620000000800 */
[----:B--2---:R-:W-:-:S07]  /*1c230*/  FFMA.FTZ R221, R0, R221, R154 ;  /* 0x000000dd00dd7223 */ /* 0x004fce000001009a */
[----:B------:R-:W2:Y:S01]  /*1c240*/  MUFU.EX2 R5, R5 ;  /* 0x0000000500057308 */ /* 0x000ea20000000800 */
[----:B---3--:R-:W-:-:S07]  /*1c250*/  FADD.FTZ R180, R183, R223 ;  /* 0x000000dfb7b47221 */ /* 0x008fce0000010000 */
[----:B------:R-:W3:Y:S01]  /*1c260*/  MUFU.EX2 R158, R158 ;  /* 0x0000009e009e7308 */ /* 0x000ee20000000800 */
[----:B-1----:R-:W-:-:S07]  /*1c270*/  FADD.FTZ R181, R155, R221 ;  /* 0x000000dd9bb57221 */ /* 0x002fce0000010000 */
[----:B------:R-:W1:Y:S01]  /*1c280*/  MUFU.EX2 R152, R152 ;  /* 0x0000009800987308 */ /* 0x000e620000000800 */
[----:B--2---:R-:W-:-:S07]  /*1c290*/  FADD.FTZ R180, R5, R180 ;  /* 0x000000b405b47221 */ /* 0x004fce0000010000 */
        /* <DEDUP_REMOVED lines=49> */
[----:B---3--:R-:W-:Y:S01]  /*1c5b0*/  FADD.FTZ R181, R179, R181 ;  /* 0x000000b5b3b57221 */ /* 0x008fe20000010000 */
[----:B-1----:R-:W-:-:S03]  /*1c5c0*/  FADD.FTZ R223, R176, R180 ;  /* 0x000000b4b0df7221 */ /* 0x002fc60000010000 */
[----:B--2---:R-:W-:Y:S01]  /*1c5d0*/  FADD.FTZ R221, R187, R181 ;  /* 0x000000b5bbdd7221 */ /* 0x004fe20000010000 */
[----:B0-----:R-:W-:Y:S06]  /*1c5e0*/  @!P0 BRA `(.L_x_1794) ;  /* 0x0000000000048947 */ /* 0x001fec0003800000 */
[----:B------:R-:W-:Y:S01]  /*1c5f0*/  BPT.TRAP 0x1 ;  /* 0x000000040000795c */ /* 0x000fe20000300000 */
.L_x_1794:
[----:B------:R-:W2:Y:S04]  /*1c600*/  LDL R181, [R1+0x58] ;  /* 0x0000580001b57983 */ /* 0x000ea80000100800 */
[----:B------:R-:W3:Y:S01]  /*1c610*/  LDL.LU R180, [R1+0x4] ;  /* 0x0000040001b47983 */ /* 0x000ee20000300800 */
[----:B------:R-:W-:Y:S01]  /*1c620*/  F2FP.BF16.F32.PACK_AB R198, R152, R5 ;  /* 0x0000000598c6723e */ /* 0x000fe200000010ff */
[----:B------:R-:W-:Y:S01]  /*1c630*/  VIADD R11, R11, 0x30860 ;  /* 0x000308600b0b7836 */ /* 0x000fe20000000000 */
[----:B------:R-:W-:Y:S01]  /*1c640*/  F2FP.BF16.F32.PACK_AB R196, R183, R182 ;  /* 0x000000b6b7c4723e */ /* 0x000fe200000010ff */
[----:B------:R-:W-:Y:S01]  /*1c650*/  IMAD.MOV.U32 R228, RZ, RZ, R3 ;  /* 0x000000ffffe47224 */ /* 0x000fe200078e0003 */
[----:B------:R-:W-:Y:S01]  /*1c660*/  F2FP.BF16.F32.PACK_AB R197, R155, R154 ;  /* 0x0000009a9bc5723e */ /* 0x000fe200000010ff */
[----:B------:R-:W-:Y:S01]  /*1c670*/  IMAD.MOV.U32 R227, RZ, RZ, R4 ;  /* 0x000000ffffe37224 */ /* 0x000fe200078e0004 */
[----:B------:R-:W-:Y:S01]  /*1c680*/  PRMT R11, R186, 0x654, R11 ;  /* 0x00000654ba0b7816 */ /* 0x000fe2000000000b */
[----:B------:R-:W-:Y:S01]  /*1c690*/  IMAD.MOV.U32 R5, RZ, RZ, R202 ;  /* 0x000000ffff057224 */ /* 0x000fe200078e00ca */
[----:B------:R-:W-:-:S02]  /*1c6a0*/  F2FP.BF16.F32.PACK_AB R199, R159, R158 ;  /* 0x0000009e9fc7723e */ /* 0x000fc400000010ff */
[----:B------:R0:W-:Y:S01]  /*1c6b0*/  SYNCS.ARRIVE.TRANS64.RED.A1T0 RZ, [R11+URZ], RZ ;  /* 0x000000ff0bff79a7 */ /* 0x0001e2000810043f */
[----:B------:R-:W-:Y:S02]  /*1c6c0*/  F2FP.BF16.F32.PACK_AB R192, R156, R153 ;  /* 0x000000999cc0723e */ /* 0x000fe400000010ff */
[----:B------:R-:W-:Y:S02]  /*1c6d0*/  F2FP.BF16.F32.PACK_AB R193, R163, R162 ;  /* 0x000000a2a3c1723e */ /* 0x000fe400000010ff */
[----:B------:R-:W-:Y:S02]  /*1c6e0*/  F2FP.BF16.F32.PACK_AB R194, R160, R157 ;  /* 0x0000009da0c2723e */ /* 0x000fe400000010ff */
[----:B------:R-:W-:Y:S01]  /*1c6f0*/  F2FP.BF16.F32.PACK_AB R195, R167, R166 ;  /* 0x000000a6a7c3723e */ /* 0x000fe200000010ff */
[----:B0-----:R-:W-:Y:S01]  /*1c700*/  IMAD.MOV.U32 R11, RZ, RZ, R218 ;  /* 0x000000ffff0b7224 */ /* 0x001fe200078e00da */
[----:B------:R-:W-:Y:S02]  /*1c710*/  F2FP.BF16.F32.PACK_AB R188, R161, R164 ;  /* 0x000000a4a1bc723e */ /* 0x000fe400000010ff */
[----:B------:R-:W-:-:S02]  /*1c720*/  F2FP.BF16.F32.PACK_AB R189, R171, R170 ;  /* 0x000000aaabbd723e */ /* 0x000fc400000010ff */
[----:B------:R-:W-:Y:S02]  /*1c730*/  F2FP.BF16.F32.PACK_AB R190, R168, R165 ;  /* 0x000000a5a8be723e */ /* 0x000fe400000010ff */
[----:B------:R-:W-:Y:S02]  /*1c740*/  F2FP.BF16.F32.PACK_AB R191, R175, R174 ;  /* 0x000000aeafbf723e */ /* 0x000fe400000010ff */
[----:B------:R-:W-:Y:S02]  /*1c750*/  F2FP.BF16.F32.PACK_AB R184, R172, R169 ;  /* 0x000000a9acb8723e */ /* 0x000fe400000010ff */
[----:B------:R-:W-:Y:S02]  /*1c760*/  F2FP.BF16.F32.PACK_AB R185, R178, R177 ;  /* 0x000000b1b2b9723e */ /* 0x000fe400000010ff */
[----:B------:R-:W-:Y:S02]  /*1c770*/  F2FP.BF16.F32.PACK_AB R186, R176, R173 ;  /* 0x000000adb0ba723e */ /* 0x000fe400000010ff */
[----:B------:R-:W-:Y:S01]  /*1c780*/  F2FP.BF16.F32.PACK_AB R187, R187, R179 ;  /* 0x000000b3bbbb723e */ /* 0x000fe200000010ff */
[C---:B---3--:R-:W-:Y:S01]  /*1c790*/  VIADD R152, R180.reuse, 0xffffffff ;  /* 0xffffffffb4987836 */ /* 0x048fe20000000000 */
[----:B--2---:R-:W-:-:S04]  /*1c7a0*/  ISETP.GT.AND P1, PT, R180, R181, PT ;  /* 0x000000b5b400720c */ /* 0x004fc80003f24270 */
[----:B------:R0:W-:Y:S09]  /*1c7b0*/  STL [R1+0x4], R152 ;  /* 0x0000049801007387 */ /* 0x0001f20000100800 */
[----:B------:R-:W-:Y:S05]  /*1c7c0*/  @P1 BRA `(.L_x_1795) ;  /* 0xffffffd800a01947 */ /* 0x000fea000383ffff */
[----:B------:R-:W-:Y:S05]  /*1c7d0*/  BSYNC B1 ;  /* 0x0000000000017941 */ /* 0x000fea0003800000 */
.L_x_1782:
[----:B------:R-:W-:-:S07]  /*1c7e0*/  IMAD.MOV.U32 R5, RZ, RZ, R152 ;  /* 0x000000ffff057224 */ /* 0x000fce00078e0098 */
.L_x_1781:
[----:B------:R-:W-:Y:S05]  /*1c7f0*/  BSYNC B0 ;  /* 0x0000000000007941 */ /* 0x000fea0003800000 */
.L_x_1780:
[----:B------:R-:W2:Y:S01]  /*1c800*/  LDL R11, [R1+0x7c] ;  /* 0x00007c00010b7983 */ /* 0x000ea20000100800 */
[----:B------:R-:W-:Y:S01]  /*1c810*/  BSSY B0, `(.L_x_1796) ;  /* 0x0000325000007945 */ /* 0x000fe20003800000 */
[----:B--2---:R-:W-:-:S13]  /*1c820*/  ISETP.GE.AND P1, PT, R5, R11, PT ;  /* 0x0000000b0500720c */ /* 0x004fda0003f26270 */
[----:B------:R-:W-:Y:S05]  /*1c830*/  @!P1 BRA `(.L_x_1797) ;  /* 0x0000003000889947 */ /* 0x000fea0003800000 */
[----:B------:R-:W-:Y:S02]  /*1c840*/  IMAD.MOV.U32 R228, RZ, RZ, R3 ;  /* 0x000000ffffe47224 */ /* 0x000fe400078e0003 */
[----:B------:R-:W-:Y:S02]  /*1c850*/  IMAD.MOV.U32 R227, RZ, RZ, R4 ;  /* 0x000000ffffe37224 */ /* 0x000fe400078e0004 */
[----:B------:R-:W-:Y:S02]  /*1c860*/  IMAD.MOV.U32 R222, RZ, RZ, R218 ;  /* 0x000000ffffde7224 */ /* 0x000fe400078e00da */
[----:B------:R-:W-:-:S07]  /*1c870*/  IMAD.MOV.U32 R11, RZ, RZ, R202 ;  /* 0x000000ffff0b7224 */ /* 0x000fce00078e00ca */
.L_x_1818:
[----:B------:R-:W-:-:S04]  /*1c880*/  ISETP.NE.AND P1, PT, R11, 0x1, PT ;  /* 0x000000010b00780c */ /* 0x000fc80003f25270 */
[----:B------:R-:W-:-:S04]  /*1c890*/  SEL R218, RZ, 0x1, P1 ;  /* 0x00000001ffda7807 */ /* 0x000fc80000800000 */
[----:B------:R-:W-:Y:S01]  /*1c8a0*/  LOP3.LUT R218, R222, R218, RZ, 0x3c, !PT ;  /* 0x000000dadeda7212 */ /* 0x000fe200078e3cff */
[----:B------:R-:W-:Y:S06]  /*1c8b0*/  @!P0 BRA `(.L_x_1798) ;  /* 0x0000000000048947 */ /* 0x000fec0003800000 */
[----:B------:R-:W-:Y:S01]  /*1c8c0*/  BPT.TRAP 0x1 ;  /* 0x000000040000795c */ /* 0x000fe20000300000 */
.L_x_1798:
[----:B------:R-:W-:Y:S01]  /*1c8d0*/  VIADD R202, R11, 0x1 ;  /* 0x000000010bca7836 */ /* 0x000fe20000000000 */
[----:B------:R-:W-:-:S04]  /*1c8e0*/  SHF.L.U32 R2, R218, 0x1f, RZ ;  /* 0x0000001fda027819 */ /* 0x000fc800000006ff */
[----:B------:R-:W-:-:S04]  /*1c8f0*/  ISETP.NE.AND P1, PT, R202, 0x2, PT ;  /* 0x00000002ca00780c */ /* 0x000fc80003f25270 */
[----:B------:R-:W-:-:S05]  /*1c900*/  SEL R202, R202, RZ, P1 ;  /* 0x000000ffcaca7207 */ /* 0x000fca0000800000 */
[----:B------:R-:W-:-:S04]  /*1c910*/  IMAD R4, R202, 0x8, R17 ;  /* 0x00000008ca047824 */ /* 0x000fc800078e0211 */
[----:B------:R1:W2:Y:S01]  /*1c920*/  SYNCS.PHASECHK.TRANS64.TRYWAIT P1, [R4+URZ+0x30830], R2 ;  /* 0x03083002040075a7 */ /* 0x0002a2000802017f */
[----:B------:R-:W-:Y:S05]  /*1c930*/  @!P0 BRA `(.L_x_1799) ;  /* 0x0000000000048947 */ /* 0x000fea0003800000 */
[----:B------:R-:W-:Y:S01]  /*1c940*/  BPT.TRAP 0x1 ;  /* 0x000000040000795c */ /* 0x000fe20000300000 */
.L_x_1799:
[----:B------:R-:W3:Y:S01]  /*1c950*/  LDL R3, [R1+0x54] ;  /* 0x0000540001037983 */ /* 0x000ee20000100800 */
[----:B------:R-:W-:Y:S01]  /*1c960*/  BSSY B1, `(.L_x_1800) ;  /* 0x0000007000017945 */ /* 0x000fe20003800000 */
[----:B---3--:R-:W-:-:S04]  /*1c970*/  IMAD R156, R202, 0x800, R3 ;  /* 0x00000800ca9c7824 */ /* 0x008fc800078e0203 */
[C---:B------:R-:W-:Y:S02]  /*1c980*/  VIADD R154, R156.reuse, 0x2 ;  /* 0x000000029c9a7836 */ /* 0x040fe40000000000 */
[----:B------:R-:W-:Y:S01]  /*1c990*/  VIADD R153, R156, 0x4 ;  /* 0x000000049c997836 */ /* 0x000fe20000000000 */
[----:B--2---:R-:W-:Y:S06]  /*1c9a0*/  @P1 BRA `(.L_x_1801) ;  /* 0x0000000000081947 */ /* 0x004fec0003800000 */
[----:B------:R-:W2:Y:S02]  /*1c9b0*/  SYNCS.PHASECHK.TRANS64.TRYWAIT P1, [R4+URZ+0x30830], R2 ;  /* 0x03083002040075a7 */ /* 0x000ea4000802017f */
[----:B--2---:R-:W-:Y:S05]  /*1c9c0*/  @!P1 BRA `(.L_x_1802) ;  /* 0x0000012c00389947 */ /* 0x004fea0003800000 */
.L_x_1801:
[----:B------:R-:W-:Y:S05]  /*1c9d0*/  BSYNC B1 ;  /* 0x0000000000017941 */ /* 0x000fea0003800000 */
.L_x_1800:
[----:B------:R-:W-:Y:S04]  /*1c9e0*/  STL.64 [R1+0x100], R22 ;  /* 0x0001001601007387 */ /* 0x000fe80000100a00 */
[----:B------:R-:W-:Y:S04]  /*1c9f0*/  STL [R1+0xf8], R11 ;  /* 0x0000f80b01007387 */ /* 0x000fe80000100800 */
[----:B------:R3:W-:Y:S04]  /*1ca00*/  STL.64 [R1+0xf0], R18 ;  /* 0x0000f01201007387 */ /* 0x0007e80000100a00 */
[----:B---3--:R-:W3:Y:S04]  /*1ca10*/  LDL.64 R18, [R1+0x38] ;  /* 0x0000380001127983 */ /* 0x008ee80000100a00 */
[----:B------:R4:W-:Y:S04]  /*1ca20*/  STL.64 [R1+0xe8], R16 ;  /* 0x0000e81001007387 */ /* 0x0009e80000100a00 */
[----:B----4-:R-:W4:Y:S04]  /*1ca30*/  LDL.64 R16, [R1+0x30] ;  /* 0x0000300001107983 */ /* 0x010f280000100a00 */
[----:B------:R0:W-:Y:S04]  /*1ca40*/  STL.64 [R1+0xe0], R4 ;  /* 0x0000e00401007387 */ /* 0x0001e80000100a00 */
[----:B------:R-:W3:Y:S01]  /*1ca50*/  LDL.64 R22, [R1+0x40] ;  /* 0x0000400001167983 */ /* 0x000ee20000100a00 */
[----:B-12---:R-:W-:-:S05]  /*1ca60*/  IMAD.MOV.U32 R2, RZ, RZ, R156 ;  /* 0x000000ffff027224 */ /* 0x006fca00078e009c */
[----:B------:R-:W-:Y:S01]  /*1ca70*/  R2UR UR6, R2 ;  /* 0x00000000020672ca */ /* 0x000fe200000e0000 */
[----:B------:R-:W-:Y:S01]  /*1ca80*/  IMAD.MOV.U32 R2, RZ, RZ, R154 ;  /* 0x000000ffff027224 */ /* 0x000fe200078e009a */
[----:B0-----:R-:W2:Y:S01]  /*1ca90*/  LDL.64 R4, [R1+0x28] ;  /* 0x0000280001047983 */ /* 0x001ea20000100a00 */
[----:B------:R-:W-:Y:S02]  /*1caa0*/  VIADD R152, R156, 0x6 ;  /* 0x000000069c987836 */ /* 0x000fe40000000000 */
[----:B------:R-:W-:Y:S01]  /*1cab0*/  IMAD.MOV.U32 R3, RZ, RZ, 0x40000040 ;  /* 0x40000040ff037424 */ /* 0x000fe200078e00ff */
[----:B------:R-:W-:Y:S01]  /*1cac0*/  R2UR UR4, R2 ;  /* 0x00000000020472ca */ /* 0x000fe200000e0000 */
[----:B------:R-:W-:Y:S01]  /*1cad0*/  IMAD.MOV.U32 R2, RZ, RZ, R153 ;  /* 0x000000ffff027224 */ /* 0x000fe200078e0099 */
[----:B------:R-:W-:Y:S01]  /*1cae0*/  R2UR UR10, R152 ;  /* 0x00000000980a72ca */ /* 0x000fe200000e0000 */
[----:B------:R-:W-:Y:S01]  /*1caf0*/  IMAD.MOV.U32 R153, RZ, RZ, 0x40000040 ;  /* 0x40000040ff997424 */ /* 0x000fe200078e00ff */
[----:B------:R-:W-:-:S02]  /*1cb00*/  R2UR UR7, R3 ;  /* 0x00000000030772ca */ /* 0x000fc400000e0000 */
[----:B------:R-:W-:Y:S01]  /*1cb10*/  R2UR UR8, R2 ;  /* 0x00000000020872ca */ /* 0x000fe200000e0000 */
[----:B------:R-:W-:Y:S01]  /*1cb20*/  VIADD R2, R156, 0x200 ;  /* 0x000002009c027836 */ /* 0x000fe20000000000 */
[----:B------:R-:W-:Y:S01]  /*1cb30*/  R2UR UR11, R153 ;  /* 0x00000000990b72ca */ /* 0x000fe200000e0000 */
[----:B------:R-:W-:Y:S01]  /*1cb40*/  FMUL.FTZ R24, R24, R10 ;  /* 0x0000000a18187220 */ /* 0x000fe20000410000 */
[C---:B------:R-:W-:Y:S02]  /*1cb50*/  R2UR UR5, R3.reuse ;  /* 0x00000000030572ca */ /* 0x040fe400000e0000 */
[----:B------:R-:W-:Y:S01]  /*1cb60*/  R2UR UR14, R2 ;  /* 0x00000000020e72ca */ /* 0x000fe200000e0000 */
[----:B------:R-:W-:Y:S01]  /*1cb70*/  VIADD R2, R156, 0x206 ;  /* 0x000002069c027836 */ /* 0x000fe20000000000 */
[----:B------:R-:W-:-:S04]  /*1cb80*/  R2UR UR9, R3 ;  /* 0x00000000030972ca */ /* 0x000fc800000e0000 */
[----:B------:R-:W-:Y:S01]  /*1cb90*/  R2UR UR26, R2 ;  /* 0x00000000021a72ca */ /* 0x000fe200000e0000 */
[----:B------:R-:W-:Y:S02]  /*1cba0*/  VIADD R2, R156, 0x404 ;  /* 0x000004049c027836 */ /* 0x000fe40000000000 */
[----:B------:R-:W-:-:S03]  /*1cbb0*/  MOV R152, UR11 ;  /* 0x0000000b00987c02 */ /* 0x000fc60008000f00 */
[----:B------:R-:W-:Y:S01]  /*1cbc0*/  R2UR UR38, R2 ;  /* 0x00000000022672ca */ /* 0x000fe200000e0000 */
[----:B------:R-:W-:-:S05]  /*1cbd0*/  VIADD R2, R156, 0x600 ;  /* 0x000006009c027836 */ /* 0x000fca0000000000 */
[----:B------:R-:W-:Y:S01]  /*1cbe0*/  R2UR UR46, R2 ;  /* 0x00000000022e72ca */ /* 0x000fe200000e0000 */
[----:B------:R-:W-:Y:S01]  /*1cbf0*/  VIADD R2, R156, 0x606 ;  /* 0x000006069c027836 */ /* 0x000fe20000000000 */
[----:B------:R0:W-:Y:S01]  /*1cc00*/  STL [R1+0x14], R152 ;  /* 0x0000149801007387 */ /* 0x0001e20000100800 */
[----:B------:R-:W-:Y:S01]  /*1cc10*/  R2UR UR15, R3 ;  /* 0x00000000030f72ca */ /* 0x000fe200000e0000 */
[-C--:B------:R-:W-:Y:S01]  /*1cc20*/  FMUL.FTZ R25, R25, R10.reuse ;  /* 0x0000000a19197220 */ /* 0x080fe20000410000 */
[C---:B------:R-:W-:Y:S01]  /*1cc30*/  R2UR UR27, R3.reuse ;  /* 0x00000000031b72ca */ /* 0x040fe200000e0000 */
[-C--:B------:R-:W-:Y:S01]  /*1cc40*/  FMUL.FTZ R28, R28, R10.reuse ;  /* 0x0000000a1c1c7220 */ /* 0x080fe20000410000 */
[----:B------:R-:W-:Y:S01]  /*1cc50*/  R2UR UR39, R3 ;  /* 0x00000000032772ca */ /* 0x000fe200000e0000 */
[-C--:B------:R-:W-:Y:S01]  /*1cc60*/  FMUL.FTZ R29, R29, R10.reuse ;  /* 0x0000000a1d1d7220 */ /* 0x080fe20000410000 */
[----:B------:R-:W-:Y:S01]  /*1cc70*/  R2UR UR47, R3 ;  /* 0x00000000032f72ca */ /* 0x000fe200000e0000 */
[-C--:B------:R-:W-:Y:S01]  /*1cc80*/  FMUL.FTZ R32, R32, R10.reuse ;  /* 0x0000000a20207220 */ /* 0x080fe20000410000 */
[----:B------:R-:W-:Y:S01]  /*1cc90*/  R2UR UR58, R2 ;  /* 0x00000000023a72ca */ /* 0x000fe200000e0000 */
[-C--:B------:R-:W-:Y:S01]  /*1cca0*/  FMUL.FTZ R33, R33, R10.reuse ;  /* 0x0000000a21217220 */ /* 0x080fe20000410000 */
[----:B------:R-:W-:Y:S01]  /*1ccb0*/  R2UR UR59, R3 ;  /* 0x00000000033b72ca */ /* 0x000fe200000e0000 */
[-C--:B------:R-:W-:Y:S01]  /*1ccc0*/  FMUL.FTZ R36, R36, R10.reuse ;  /* 0x0000000a24247220 */ /* 0x080fe20000410000 */
[----:B------:R-:W2:Y:S01]  /*1ccd0*/  LDL.64 R2, [R1+0x20] ;  /* 0x0000200001027983 */ /* 0x000ea20000100a00 */
        /* <DEDUP_REMOVED lines=56> */
[----:B------:R-:W-:-:S02]  /*1d060*/  FMUL.FTZ R149, R149, R10 ;  /* 0x0000000a95957220 */ /* 0x000fc40000410000 */
[----:B------:R-:W2:Y:S01]  /*1d070*/  LDL.LU R10, [R1+0x14] ;  /* 0x00001400010a7983 */ /* 0x000ea20000300800 */
[C---:B------:R-:W-:Y:S02]  /*1d080*/  VIADD R154, R156.reuse, 0x204 ;  /* 0x000002049c9a7836 */ /* 0x040fe40000000000 */
[----:B0-----:R-:W-:-:S03]  /*1d090*/  VIADD R152, R156, 0x202 ;  /* 0x000002029c987836 */ /* 0x001fc60000000000 */
[----:B------:R-:W-:Y:S01]  /*1d0a0*/  R2UR UR22, R154 ;  /* 0x000000009a1672ca */ /* 0x000fe200000e0000 */
[----:B------:R-:W-:Y:S01]  /*1d0b0*/  VIADD R154, R156, 0x400 ;  /* 0x000004009c9a7836 */ /* 0x000fe20000000000 */
[----:B------:R-:W-:Y:S01]  /*1d0c0*/  R2UR UR18, R152 ;  /* 0x00000000981272ca */ /* 0x000fe200000e0000 */
[----:B------:R-:W-:-:S03]  /*1d0d0*/  VIADD R152, R156, 0x402 ;  /* 0x000004029c987836 */ /* 0x000fc60000000000 */
[----:B------:R-:W-:Y:S01]  /*1d0e0*/  R2UR UR30, R154 ;  /* 0x000000009a1e72ca */ /* 0x000fe200000e0000 */
[----:B------:R-:W-:Y:S01]  /*1d0f0*/  VIADD R154, R156, 0x406 ;  /* 0x000004069c9a7836 */ /* 0x000fe20000000000 */
[----:B------:R-:W-:Y:S01]  /*1d100*/  MOV R11, UR10 ;  /* 0x0000000a000b7c02 */ /* 0x000fe20008000f00 */
[----:B------:R-:W-:Y:S01]  /*1d110*/  UMOV UR10, UR4 ;  /* 0x00000004000a7c82 */ /* 0x000fe20008000000 */
[----:B------:R-:W-:Y:S01]  /*1d120*/  UMOV UR11, UR5 ;  /* 0x00000005000b7c82 */ /* 0x000fe20008000000 */
        /* <DEDUP_REMOVED lines=8> */
[C---:B------:R-:W-:Y:S02]  /*1d1b0*/  R2UR UR23, R155.reuse ;  /* 0x000000009b1772ca */ /* 0x040fe400000e0000 */
[----:B------:R-:W-:Y:S02]  /*1d1c0*/  R2UR UR31, R155 ;  /* 0x000000009b1f72ca */ /* 0x000fe400000e0000 */
[----:B------:R-:W-:Y:S02]  /*1d1d0*/  R2UR UR35, R153 ;  /* 0x00000000992372ca */ /* 0x000fe400000e0000 */
[----:B------:R-:W-:Y:S02]  /*1d1e0*/  R2UR UR43, R155 ;  /* 0x000000009b2b72ca */ /* 0x000fe400000e0000 */
[----:B------:R-:W-:-:S02]  /*1d1f0*/  R2UR UR50, R154 ;  /* 0x000000009a3272ca */ /* 0x000fc400000e0000 */
[----:B------:R-:W-:Y:S02]  /*1d200*/  R2UR UR51, R155 ;  /* 0x000000009b3372ca */ /* 0x000fe400000e0000 */
[----:B------:R-:W-:Y:S02]  /*1d210*/  R2UR UR54, R152 ;  /* 0x00000000983672ca */ /* 0x000fe400000e0000 */
[----:B------:R-:W-:Y:S02]  /*1d220*/  R2UR UR55, R153 ;  /* 0x00000000993772ca */ /* 0x000fe400000e0000 */
[----:B------:R-:W-:-:S06]  /*1d230*/  WARPGROUP.ARRIVE ;  /* 0x00000000000079c5 */ /* 0x000fcc0000000000 */
[----:B------:R-:W-:Y:S01]  /*1d240*/  HGMMA.64x64x16.F32.BF16 R152, gdesc[UR4], RZ, !UPT, gsb0 ;  /* 0x00e00000049879f0 */ /* 0x000fe2000c0018ff */
[----:B------:R-:W-:Y:S01]  /*1d250*/  UMOV UR6, UR8 ;  /* 0x0000000800067c82 */ /* 0x000fe20008000000 */
[----:B------:R-:W-:Y:S01]  /*1d260*/  UMOV UR7, UR9 ;  /* 0x0000000900077c82 */ /* 0x000fe20008000000 */
[----:B------:R-:W-:Y:S02]  /*1d270*/  WARPGROUP.DEPBAR.LE gsb0, 0x0 ;  /* 0x00008000000079c5 */ /* 0x000fe40000010000 */
[----:B------:R-:W-:Y:S01]  /*1d280*/  WARPGROUP.ARRIVE ;  /* 0x00000000000079c5 */ /* 0x000fe20000000000 */
[----:B---3--:R-:W-:Y:S02]  /*1d290*/  R2UR UR8, R22 ;  /* 0x00000000160872ca */ /* 0x008fe400000e0000 */
[----:B------:R-:W-:Y:S02]  /*1d2a0*/  R2UR UR9, R23 ;  /* 0x00000000170972ca */ /* 0x000fe400000e0000 */
        /* <DEDUP_REMOVED lines=8> */
[----:B----4-:R-:W-:Y:S01]  /*1d330*/  R2UR UR8, R16 ;  /* 0x00000000100872ca */ /* 0x010fe200000e0000 */
[----:B------:R0:W5:Y:S01]  /*1d340*/  LDL.LU R11, [R1+0xf8] ;  /* 0x0000f800010b7983 */ /* 0x0001620000300800 */
[----:B------:R-:W-:Y:S02]  /*1d350*/  R2UR UR9, R17 ;  /* 0x00000000110972ca */ /* 0x000fe400000e0000 */
[----:B--2---:R-:W-:Y:S01]  /*1d360*/  R2UR UR12, R4 ;  /* 0x00000000040c72ca */ /* 0x004fe200000e0000 */
[----:B------:R0:W5:Y:S01]  /*1d370*/  LDL.LU.64 R18, [R1+0xf0] ;  /* 0x0000f00001127983 */ /* 0x0001620000300a00 */
[----:B------:R-:W-:Y:S02]  /*1d380*/  R2UR UR13, R5 ;  /* 0x00000000050d72ca */ /* 0x000fe400000e0000 */
[----:B------:R-:W-:Y:S01]  /*1d390*/  R2UR UR16, R2 ;  /* 0x00000000021072ca */ /* 0x000fe200000e0000 */
[----:B------:R0:W5:Y:S01]  /*1d3a0*/  LDL.LU.64 R16, [R1+0xe8] ;  /* 0x0000e80001107983 */ /* 0x0001620000300a00 */
[----:B------:R-:W-:-:S02]  /*1d3b0*/  R2UR UR17, R3 ;  /* 0x00000000031172ca */ /* 0x000fc400000e0000 */
[----:B------:R-:W-:Y:S01]  /*1d3c0*/  R2UR UR20, R216 ;  /* 0x00000000d81472ca */ /* 0x000fe200000e0000 */
[----:B------:R0:W5:Y:S01]  /*1d3d0*/  LDL.LU.64 R4, [R1+0xe0] ;  /* 0x0000e00001047983 */ /* 0x0001620000300a00 */
[----:B------:R-:W-:Y:S01]  /*1d3e0*/  R2UR UR11, R10 ;  /* 0x000000000a0b72ca */ /* 0x000fe200000e0000 */
[----:B------:R-:W-:Y:S02]  /*1d3f0*/  WARPGROUP.DEPBAR.LE gsb0, 0x0 ;  /* 0x00008000000079c5 */ /* 0x000fe40000010000 */
[----:B------:R-:W-:-:S10]  /*1d400*/  WARPGROUP.ARRIVE ;  /* 0x00000000000079c5 */ /* 0x000fd40000000000 */
        /* <DEDUP_REMOVED lines=121> */
[----:B0-----:R-:W-:Y:S05]  /*1dba0*/  @!P0 BRA `(.L_x_1803) ;  /* 0x0000000000048947 */ /* 0x001fea0003800000 */
[----:B------:R-:W-:Y:S01]  /*1dbb0*/  BPT.TRAP 0x1 ;  /* 0x000000040000795c */ /* 0x000fe20000300000 */
.L_x_1803:
[----:B------:R-:W-:Y:S01]  /*1dbc0*/  SHF.L.U32 R0, R222, 0x1f, RZ ;  /* 0x0000001fde007819 */ /* 0x000fe200000006ff */
[----:B-----5:R-:W-:-:S04]  /*1dbd0*/  IMAD R222, R11, 0x8, R17 ;  /* 0x000000080bde7824 */ /* 0x020fc800078e0211 */
[----:B------:R0:W1:Y:S01]  /*1dbe0*/  SYNCS.PHASECHK.TRANS64.TRYWAIT P1, [R222+URZ+0x30850], R0 ;  /* 0x03085000de0075a7 */ /* 0x000062000802017f */
[----:B------:R-:W-:Y:S05]  /*1dbf0*/  @!P0 BRA `(.L_x_1804) ;  /* 0x0000000000048947 */ /* 0x000fea0003800000 */
[----:B------:R-:W-:Y:S01]  /*1dc00*/  BPT.TRAP 0x1 ;  /* 0x000000040000795c */ /* 0x000fe20000300000 */
.L_x_1804:
[----:B------:R-:W-:Y:S04]  /*1dc10*/  BSSY B1, `(.L_x_1805) ;  /* 0x0000004000017945 */ /* 0x000fe80003800000 */
[----:B-1----:R-:W-:Y:S05]  /*1dc20*/  @P1 BRA `(.L_x_1806) ;  /* 0x0000000000081947 */ /* 0x002fea0003800000 */
[----:B------:R-:W1:Y:S02]  /*1dc30*/  SYNCS.PHASECHK.TRANS64.TRYWAIT P1, [R222+URZ+0x30850], R0 ;  /* 0x03085000de0075a7 */ /* 0x000e64000802017f */
[----:B-1----:R-:W-:Y:S05]  /*1dc40*/  @!P1 BRA `(.L_x_1807) ;  /* 0x0000011800ac9947 */ /* 0x002fea0003800000 */
.L_x_1806:
[----:B------:R-:W-:Y:S05]  /*1dc50*/  BSYNC B1 ;  /* 0x0000000000017941 */ /* 0x000fea0003800000 */
.L_x_1805:
        /* <DEDUP_REMOVED lines=37> */
.L_x_1808:
[----:B------:R-:W2:Y:S01]  /*1deb0*/  LDL R2, [R1] ;  /* 0x0000000001027983 */ /* 0x000ea20000100800 */
[----:B------:R-:W3:Y:S01]  /*1dec0*/  LDC R3, c[0x0][0x448] ;  /* 0x00011200ff037b82 */ /* 0x000ee20000000800 */
[----:B------:R-:W-:Y:S02]  /*1ded0*/  ULDC UR5, c[0x0][0x9d8] ;  /* 0x0002760000057ab9 */ /* 0x000fe40000000800 */
[----:B------:R-:W4:Y:S04]  /*1dee0*/  LDL R10, [R1+0x5c] ;  /* 0x00005c00010a7983 */ /* 0x000f280000100800 */
[----:B01----:R-:W4:Y:S01]  /*1def0*/  LDL R0, [R1+0x78] ;  /* 0x0000780001007983 */ /* 0x003f220000100800 */
[----:B------:R-:W0:Y:S03]  /*1df00*/  LDC R187, c[0x0][0x9e4] ;  /* 0x00027900ffbb7b82 */ /* 0x000e260000000800 */
[----:B------:R-:W5:Y:S01]  /*1df10*/  LDL R188, [R1+0xc] ;  /* 0x00000c0001bc7983 */ /* 0x000f620000100800 */
[----:B---3--:R-:W-:-:S13]  /*1df20*/  ISETP.NE.AND P1, PT, R3, 0x1, PT ;  /* 0x000000010300780c */ /* 0x008fda0003f25270 */
[----:B------:R-:W1:Y:S01]  /*1df30*/  @P1 LDC R3, c[0x0][0x44c] ;  /* 0x00011300ff031b82 */ /* 0x000e620000000800 */
        /* <DEDUP_REMOVED lines=26> */
[----:B----4-:R-:W-:-:S04]  /*1e0e0*/  IMAD.IADD R0, R0, 0x1, R10 ;  /* 0x0000000100007824 */ /* 0x010fc800078e020a */
[----:B-1----:R-:W-:-:S04]  /*1e0f0*/  @P1 IMAD.HI.U32 R3, R0, R3, RZ ;  /* 0x0000000300031227 */ /* 0x002fc800078e00ff */
[----:B------:R-:W-:Y:S01]  /*1e100*/  FMUL.FTZ R10, R153, UR5 ;  /* 0x00000005990a7c20 */ /* 0x000fe20008410000 */
[----:B------:R-:W-:Y:S01]  /*1e110*/  FMUL.FTZ R153, R157, UR5 ;  /* 0x000000059d997c20 */ /* 0x000fe20008410000 */
[----:B------:R-:W-:Y:S01]  /*1e120*/  FMUL.FTZ R157, R161, UR5 ;  /* 0x00000005a19d7c20 */ /* 0x000fe20008410000 */
[----:B-----5:R-:W-:Y:S01]  /*1e130*/  PRMT R4, R188, 0x654, R4 ;  /* 0x00000654bc047816 */ /* 0x020fe20000000004 */
[----:B------:R-:W-:Y:S01]  /*1e140*/  FMUL.FTZ R161, R163, UR5 ;  /* 0x00000005a3a17c20 */ /* 0x000fe20008410000 */
[----:B------:R-:W-:Y:S01]  /*1e150*/  FMUL.FTZ R163, R165, UR5 ;  /* 0x00000005a5a37c20 */ /* 0x000fe20008410000 */
[----:B--2---:R-:W-:Y:S01]  /*1e160*/  @P1 SHF.R.U32.HI R0, RZ, R2, R3 ;  /* 0x00000002ff001219 */ /* 0x004fe20000011603 */
[----:B------:R-:W-:Y:S01]  /*1e170*/  FMUL.FTZ R2, R152, UR5 ;  /* 0x0000000598027c20 */ /* 0x000fe20008410000 */
[----:B------:R-:W-:Y:S01]  /*1e180*/  FMUL.FTZ R152, R156, UR5 ;  /* 0x000000059c987c20 */ /* 0x000fe20008410000 */
[----:B------:R-:W-:Y:S01]  /*1e190*/  FMUL.FTZ R156, R160, UR5 ;  /* 0x00000005a09c7c20 */ /* 0x000fe20008410000 */
        /* <DEDUP_REMOVED lines=8> */
[----:B------:R2:W-:Y:S01]  /*1e220*/  SYNCS.ARRIVE.TRANS64.RED.A1T0 RZ, [R4+URZ], RZ ;  /* 0x000000ff04ff79a7 */ /* 0x0005e2000810043f */
[----:B------:R-:W-:Y:S01]  /*1e230*/  FMUL.FTZ R3, R154, UR5 ;  /* 0x000000059a037c20 */ /* 0x000fe20008410000 */
[----:B------:R-:W-:Y:S01]  /*1e240*/  FMUL.FTZ R170, R175, UR5 ;  /* 0x00000005afaa7c20 */ /* 0x000fe20008410000 */
[----:B------:R-:W-:Y:S01]  /*1e250*/  FMUL.FTZ R171, R178, UR5 ;  /* 0x00000005b2ab7c20 */ /* 0x000fe20008410000 */
[----:B------:R-:W-:Y:S01]  /*1e260*/  FMUL.FTZ R154, R158, UR5 ;  /* 0x000000059e9a7c20 */ /* 0x000fe20008410000 */
[----:B------:R-:W-:Y:S01]  /*1e270*/  FMUL.FTZ R178, R180, UR5 ;  /* 0x00000005b4b27c20 */ /* 0x000fe20008410000 */
[----:B------:R-:W-:Y:S01]  /*1e280*/  FMUL.FTZ R175, R182, UR5 ;  /* 0x00000005b6af7c20 */ /* 0x000fe20008410000 */
[----:B--2---:R-:W-:Y:S01]  /*1e290*/  IMAD.SHL.U32 R4, R5, 0x40, RZ ;  /* 0x0000004005047824 */ /* 0x004fe200078e00ff */
[----:B------:R-:W2:Y:S01]  /*1e2a0*/  MUFU.TANH R2, R2 ;  /* 0x0000000200027308 */ /* 0x000ea20000002400 */
[----:B------:R-:W-:-:S03]  /*1e2b0*/  ULDC UR5, c[0x0][0x9e0] ;  /* 0x0002780000057ab9 */ /* 0x000fc60000000800 */
[----:B------:R-:W-:-:S04]  /*1e2c0*/  IADD3 R182, -R225, 0x1, -R4 ;  /* 0x00000001e1b67810 */ /* 0x000fc80007ffe904 */
[----:B------:R-:W4:Y:S01]  /*1e2d0*/  MUFU.TANH R10, R10 ;  /* 0x0000000a000a7308 */ /* 0x000f220000002400 */
[----:B------:R-:W-:-:S07]  /*1e2e0*/  IADD3 R182, -R219, R182, R220 ;  /* 0x000000b6dbb67210 */ /* 0x000fce0007ffe1dc */
[----:B------:R-:W0:Y:S01]  /*1e2f0*/  MUFU.TANH R3, R3 ;  /* 0x0000000300037308 */ /* 0x000e220000002400 */
        /* <DEDUP_REMOVED lines=20> */
[--C-:B-1----:R-:W-:Y:S02]  /*1e440*/  IMAD.IADD R181, R183, 0x1, R186.reuse ;  /* 0x00000001b7b57824 */ /* 0x102fe400078e02ba */
[----:B------:R-:W-:Y:S01]  /*1e450*/  IMAD.IADD R180, R182, 0x1, R186 ;  /* 0x00000001b6b47824 */ /* 0x000fe200078e02ba */
[----:B--234-:R-:W-:Y:S06]  /*1e460*/  @!P5 BRA `(.L_x_1809) ;  /* 0x000000000060d947 */ /* 0x01cfec0003800000 */
        /* <DEDUP_REMOVED lines=13> */
.L_x_1811:
[----:B------:R-:W-:Y:S02]  /*1e540*/  ULDC UR4, c[0x0][0x9e4] ;  /* 0x0002790000047ab9 */ /* 0x000fe40000000800 */
[----:B------:R-:W-:-:S05]  /*1e550*/  IMAD.U32 R187, RZ, RZ, UR4 ;  /* 0x00000004ffbb7e24 */ /* 0x000fca000f8e00ff */
[----:B------:R-:W-:-:S13]  /*1e560*/  ISETP.NE.AND P1, PT, R187, 0x1, PT ;  /* 0x00000001bb00780c */ /* 0x000fda0003f25270 */
[----:B------:R-:W1:Y:S02]  /*1e570*/  @P1 LDC.64 R158, c[0x0][0x9e8] ;  /* 0x00027a00ff9e1b82 */ /* 0x000e640000000a00 */
[----:B-1----:R-:W-:-:S05]  /*1e580*/  @P1 IMAD.HI.U32 R158, R186, R158, RZ ;  /* 0x0000009eba9e1227 */ /* 0x002fca00078e00ff */
[----:B------:R-:W-:-:S07]  /*1e590*/  @P1 SHF.R.U32.HI R186, RZ, R159, R158 ;  /* 0x0000009fffba1219 */ /* 0x000fce000001169e */
.L_x_1812:
[----:B------:R-:W-:Y:S05]  /*1e5a0*/  BSYNC B1 ;  /* 0x0000000000017941 */ /* 0x000fea0003800000 */
.L_x_1810:
[----:B------:R-:W-:-:S04]  /*1e5b0*/  IMAD R186, R186, R187, -R4 ;  /* 0x000000bbbaba7224 */ /* 0x000fc800078e0a04 */
[----:B------:R-:W-:-:S05]  /*1e5c0*/  IMAD.IADD R186, R186, 0x1, -R225 ;  /* 0x00000001baba7824 */ /* 0x000fca00078e0ae1 */
[----:B------:R-:W-:Y:S02]  /*1e5d0*/  VIMNMX R180, R180, R186, !PT ;  /* 0x000000bab4b47248 */ /* 0x000fe40007fe0100 */
[----:B------:R-:W-:-:S07]  /*1e5e0*/  VIADDMNMX R181, R186, R187, R181, PT ;  /* 0x000000bbbab57246 */ /* 0x000fce00038001b5 */
.L_x_1809:
[----:B------:R-:W-:Y:S01]  /*1e5f0*/  ISETP.GT.AND P1, PT, R5, -0x1, PT ;  /* 0xffffffff0500780c */ /* 0x000fe20003f24270 */
[----:B------:R-:W1:Y:S03]  /*1e600*/  SHFL.IDX PT, R0, R0, 0x1, 0x1c1f ;  /* 0x003c1f0000007f89 */ /* 0x000e6600000e0000 */
[C---:B------:R-:W-:Y:S02]  /*1e610*/  ISETP.GT.AND P2, PT, R180.reuse, RZ, P1 ;  /* 0x000000ffb400720c */ /* 0x040fe40000f44270 */
[C---:B------:R-:W-:Y:S02]  /*1e620*/  ISETP.GT.AND P4, PT, R180.reuse, 0x1, P1 ;  /* 0x00000001b400780c */ /* 0x040fe40000f84270 */
[----:B------:R-:W-:Y:S02]  /*1e630*/  ISETP.LT.OR P3, PT, R181, 0x1, P2 ;  /* 0x00000001b500780c */ /* 0x000fe40001761670 */
[----:B------:R-:W-:-:S02]  /*1e640*/  ISETP.GT.AND P2, PT, R180, 0x8, P1 ;  /* 0x00000008b400780c */ /* 0x000fc40000f44270 */
[----:B------:R-:W-:Y:S02]  /*1e650*/  FSEL R158, R2, -INF , !P3 ;  /* 0xff800000029e7808 */ /* 0x000fe40005800000 */
[----:B------:R-:W-:Y:S02]  /*1e660*/  ISETP.GT.AND P3, PT, R180, 0x9, P1 ;  /* 0x00000009b400780c */ /* 0x000fe40000f64270 */
[C---:B------:R-:W-:Y:S02]  /*1e670*/  ISETP.LT.OR P4, PT, R181.reuse, 0x2, P4 ;  /* 0x00000002b500780c */ /* 0x040fe40002781670 */
[C---:B------:R-:W-:Y:S02]  /*1e680*/  ISETP.LT.OR P2, PT, R181.reuse, 0x9, P2 ;  /* 0x00000009b500780c */ /* 0x040fe40001741670 */
[----:B------:R-:W-:Y:S02]  /*1e690*/  ISETP.LT.OR P3, PT, R181, 0xa, P3 ;  /* 0x0000000ab500780c */ /* 0x000fe40001f61670 */
[----:B------:R-:W-:-:S02]  /*1e6a0*/  FSEL R10, R10, -INF , !P4 ;  /* 0xff8000000a0a7808 */ /* 0x000fc40006000000 */
[----:B0-----:R-:W-:Y:S01]  /*1e6b0*/  FSEL R159, R152, -INF , !P2 ;  /* 0xff800000989f7808 */ /* 0x001fe20005000000 */
        /* <DEDUP_REMOVED lines=53> */
.L_x_1815:
[----:B------:R-:W-:Y:S02]  /*1ea10*/  ULDC UR4, c[0x0][0x9e4] ;  /* 0x0002790000047ab9 */ /* 0x000fe40000000800 */
[----:B------:R-:W-:-:S05]  /*1ea20*/  IMAD.U32 R2, RZ, RZ, UR4 ;  /* 0x00000004ff027e24 */ /* 0x000fca000f8e00ff */
[----:B------:R-:W-:-:S13]  /*1ea30*/  ISETP.NE.AND P2, PT, R2, 0x1, PT ;  /* 0x000000010200780c */ /* 0x000fda0003f45270 */
[----:B------:R-:W0:Y:S02]  /*1ea40*/  @P2 LDC.64 R152, c[0x0][0x9e8] ;  /* 0x00027a00ff982b82 */ /* 0x000e240000000a00 */
[----:B0-----:R-:W-:-:S05]  /*1ea50*/  @P2 IMAD.HI.U32 R152, R0, R152, RZ ;  /* 0x0000009800982227 */ /* 0x001fca00078e00ff */
[----:B------:R-:W-:-:S07]  /*1ea60*/  @P2 SHF.R.U32.HI R0, RZ, R153, R152 ;  /* 0x00000099ff002219 */ /* 0x000fce0000011698 */
.L_x_1816:
[----:B------:R-:W-:Y:S05]  /*1ea70*/  BSYNC B1 ;  /* 0x0000000000017941 */ /* 0x000fea0003800000 */
.L_x_1814:
[----:B------:R-:W-:-:S04]  /*1ea80*/  IMAD R0, R0, R2, -R4 ;  /* 0x0000000200007224 */ /* 0x000fc800078e0a04 */
[----:B------:R-:W-:-:S05]  /*1ea90*/  IMAD.IADD R0, R0, 0x1, -R225 ;  /* 0x0000000100007824 */ /* 0x000fca00078e0ae1 */
[----:B------:R-:W-:Y:S02]  /*1eaa0*/  VIMNMX R182, R182, R0, !PT ;  /* 0x00000000b6b67248 */ /* 0x000fe40007fe0100 */
[----:B------:R-:W-:-:S07]  /*1eab0*/  VIADDMNMX R183, R0, R2, R183, PT ;  /* 0x0000000200b77246 */ /* 0x000fce00038001b7 */
.L_x_1813:
        /* <DEDUP_REMOVED lines=28> */
[C---:B------:R-:W-:Y:S02]  /*1ec80*/  ISETP.LT.OR P2, PT, R183.reuse, 0x11, P2 ;  /* 0x00000011b700780c */ /* 0x040fe40001741670 */
[----:B------:R-:W-:Y:S02]  /*1ec90*/  ISETP.LT.OR P3, PT, R183, 0x12, P3 ;  /* 0x00000012b700780c */ /* 0x000fe40001f61670 */
[----:B------:R-:W-:-:S02]  /*1eca0*/  LOP3.LUT R16, R16, 0xffff7fff, RZ, 0xc0, !PT ;  /* 0xffff7fff10107812 */ /* 0x000fc400078ec0ff */
[----:B------:R-:W-:Y:S02]  /*1ecb0*/  FMNMX.FTZ R0, R178, R0, !PT ;  /* 0x00000000b2007209 */ /* 0x000fe40007810000 */
[----:B------:R-:W-:Y:S02]  /*1ecc0*/  FSEL R155, R155, -INF , !P4 ;  /* 0xff8000009b9b7808 */ /* 0x000fe40006000000 */
[----:B------:R-:W-:Y:S02]  /*1ecd0*/  FSEL R160, R160, -INF , !P2 ;  /* 0xff800000a0a07808 */ /* 0x000fe40005000000 */
[----:B------:R-:W-:Y:S02]  /*1ece0*/  FSEL R161, R161, -INF , !P3 ;  /* 0xff800000a1a17808 */ /* 0x000fe40005800000 */
[C---:B------:R-:W-:Y:S02]  /*1ecf0*/  ISETP.GT.AND P4, PT, R182.reuse, 0x18, P1 ;  /* 0x00000018b600780c */ /* 0x040fe40000f84270 */
[----:B------:R-:W-:-:S02]  /*1ed00*/  ISETP.GT.AND P2, PT, R182, 0x19, P1 ;  /* 0x00000019b600780c */ /* 0x000fc40000f44270 */
[----:B------:R-:W-:Y:S02]  /*1ed10*/  ISETP.GT.AND P3, PT, R182, 0x20, P1 ;  /* 0x00000020b600780c */ /* 0x000fe40000f64270 */
[----:B------:R-:W-:Y:S02]  /*1ed20*/  @P0 LOP3.LUT R16, R16, 0x8000, RZ, 0xfc, !PT ;  /* 0x0000800010100812 */ /* 0x000fe400078efcff */
[----:B------:R-:W-:Y:S02]  /*1ed30*/  ISETP.GT.AND P0, PT, R182, RZ, P1 ;  /* 0x000000ffb600720c */ /* 0x000fe40000f04270 */
[----:B------:R-:W-:Y:S02]  /*1ed40*/  FMNMX.FTZ R0, R179, R0, !PT ;  /* 0x00000000b3007209 */ /* 0x000fe40007810000 */
[C---:B------:R-:W-:Y:S02]  /*1ed50*/  ISETP.LT.OR P4, PT, R183.reuse, 0x19, P4 ;  /* 0x00000019b700780c */ /* 0x040fe40002781670 */
[C---:B------:R-:W-:Y:S01]  /*1ed60*/  ISETP.LT.OR P2, PT, R183.reuse, 0x1a, P2 ;  /* 0x0000001ab700780c */ /* 0x040fe20001741670 */
[----:B------:R-:W0:Y:S01]  /*1ed70*/  SHFL.BFLY PT, R2, R0, 0x2, 0x1f ;  /* 0x0c401f0000027f89 */ /* 0x000e2200000e0000 */
[----:B------:R-:W-:-:S02]  /*1ed80*/  ISETP.LT.OR P3, PT, R183, 0x21, P3 ;  /* 0x00000021b700780c */ /* 0x000fc40001f61670 */
[----:B------:R-:W-:Y:S02]  /*1ed90*/  FSEL R164, R164, -INF , !P4 ;  /* 0xff800000a4a47808 */ /* 0x000fe40006000000 */
[----:B------:R-:W-:Y:S02]  /*1eda0*/  FSEL R165, R165, -INF , !P2 ;  /* 0xff800000a5a57808 */ /* 0x000fe40005000000 */
[----:B------:R-:W-:Y:S02]  /*1edb0*/  FSEL R168, R168, -INF , !P3 ;  /* 0xff800000a8a87808 */ /* 0x000fe40005800000 */
[C---:B------:R-:W-:Y:S02]  /*1edc0*/  ISETP.GT.AND P2, PT, R182.reuse, 0x28, P1 ;  /* 0x00000028b600780c */ /* 0x040fe40000f44270 */
[C---:B------:R-:W-:Y:S02]  /*1edd0*/  ISETP.GT.AND P3, PT, R182.reuse, 0x29, P1 ;  /* 0x00000029b600780c */ /* 0x040fe40000f64270 */
[----:B------:R-:W-:-:S02]  /*1ede0*/  ISETP.GT.AND P4, PT, R182, 0x30, P1 ;  /* 0x00000030b600780c */ /* 0x000fc40000f84270 */
[C---:B------:R-:W-:Y:S02]  /*1edf0*/  ISETP.GT.AND P5, PT, R182.reuse, 0x31, P1 ;  /* 0x00000031b600780c */ /* 0x040fe40000fa4270 */
[----:B------:R-:W-:Y:S02]  /*1ee00*/  ISETP.GT.AND P6, PT, R182, 0x38, P1 ;  /* 0x00000038b600780c */ /* 0x000fe40000fc4270 */
[----:B------:R-:W-:Y:S02]  /*1ee10*/  LOP3.LUT R16, R16, 0xfffffff7, RZ, 0xc0, !PT ;  /* 0xfffffff710107812 */ /* 0x000fe400078ec0ff */
[----:B------:R-:W-:Y:S02]  /*1ee20*/  ISETP.GT.AND P1, PT, R182, 0x39, P1 ;  /* 0x00000039b600780c */ /* 0x000fe40000f24270 */
[----:B------:R-:W-:Y:S02]  /*1ee30*/  @P0 LOP3.LUT R16, R16, 0x8, RZ, 0xfc, !PT ;  /* 0x0000000810100812 */ /* 0x000fe400078efcff */
[----:B0-----:R-:W-:-:S02]  /*1ee40*/  FMNMX.FTZ R2, R0, R2, !PT ;  /* 0x0000000200027209 */ /* 0x001fc40007810000 */
[C---:B------:R-:W-:Y:S02]  /*1ee50*/  LOP3.LUT P0, RZ, R16.reuse, 0x8000, RZ, 0xc0, !PT ;  /* 0x0000800010ff7812 */ /* 0x040fe4000780c0ff */
[----:B------:R-:W-:Y:S01]  /*1ee60*/  LOP3.LUT R16, R16, 0xfffffffd, RZ, 0xc0, !PT ;  /* 0xfffffffd10107812 */ /* 0x000fe200078ec0ff */
[----:B------:R-:W0:Y:S01]  /*1ee70*/  SHFL.BFLY PT, R4, R2, 0x1, 0x1f ;  /* 0x0c201f0002047f89 */ /* 0x000e2200000e0000 */
[C---:B------:R-:W-:Y:S02]  /*1ee80*/  ISETP.LT.OR P0, PT, R183.reuse, 0x22, P0 ;  /* 0x00000022b700780c */ /* 0x040fe40000701670 */
[C---:B------:R-:W-:Y:S02]  /*1ee90*/  ISETP.LT.OR P4, PT, R183.reuse, 0x31, P4 ;  /* 0x00000031b700780c */ /* 0x040fe40002781670 */
[----:B------:R-:W-:Y:S02]  /*1eea0*/  @P1 LOP3.LUT R16, R16, 0x2, RZ, 0xfc, !PT ;  /* 0x0000000210101812 */ /* 0x000fe400078efcff */
[----:B------:R-:W-:-:S02]  /*1eeb0*/  ISETP.LT.OR P5, PT, R183, 0x32, P5 ;  /* 0x00000032b700780c */ /* 0x000fc40002fa1670 */
[C---:B------:R-:W-:Y:S02]  /*1eec0*/  LOP3.LUT P1, RZ, R16.reuse, 0x8, RZ, 0xc0, !PT ;  /* 0x0000000810ff7812 */ /* 0x040fe4000782c0ff */
[----:B------:R-:W-:Y:S02]  /*1eed0*/  LOP3.LUT R16, R16, 0xffffffef, RZ, 0xc0, !PT ;  /* 0xffffffef10107812 */ /* 0x000fe400078ec0ff */
[----:B------:R-:W-:Y:S02]  /*1eee0*/  ISETP.LT.OR P1, PT, R183, 0x1, P1 ;  /* 0x00000001b700780c */ /* 0x000fe40000f21670 */
[----:B------:R-:W-:Y:S02]  /*1eef0*/  @P0 LOP3.LUT R16, R16, 0x10, RZ, 0xfc, !PT ;  /* 0x0000001010100812 */ /* 0x000fe400078efcff */
[----:B------:R-:W-:Y:S02]  /*1ef00*/  FSEL R153, R3, -INF , !P1 ;  /* 0xff80000003997808 */ /* 0x000fe40004800000 */
[----:B------:R-:W-:-:S02]  /*1ef10*/  ISETP.LT.OR P0, PT, R183, 0x29, P2 ;  /* 0x00000029b700780c */ /* 0x000fc40001701670 */
[----:B------:R-:W-:Y:S02]  /*1ef20*/  FMNMX.FTZ R3, R153, R228, !PT ;  /* 0x000000e499037209 */ /* 0x000fe40007810000 */
[C---:B------:R-:W-:Y:S02]  /*1ef30*/  LOP3.LUT P2, RZ, R16.reuse, 0x2, RZ, 0xc0, !PT ;  /* 0x0000000210ff7812 */ /* 0x040fe4000784c0ff */
[----:B------:R-:W-:Y:S02]  /*1ef40*/  FMNMX.FTZ R3, R11, R3, !PT ;  /* 0x000000030b037209 */ /* 0x000fe40007810000 */
[----:B------:R-:W-:Y:S02]  /*1ef50*/  LOP3.LUT R16, R16, 0xfffffffb, RZ, 0xc0, !PT ;  /* 0xfffffffb10107812 */ /* 0x000fe400078ec0ff */
[----:B------:R-:W-:Y:S02]  /*1ef60*/  FMNMX.FTZ R3, R154, R3, !PT ;  /* 0x000000039a037209 */ /* 0x000fe40007810000 */
[----:B0-----:R-:W-:Y:S01]  /*1ef70*/  FMNMX.FTZ R4, R2, R4, !PT ;  /* 0x0000000402047209 */ /* 0x001fe20007810000 */
[----:B------:R-:W-:Y:S01]  /*1ef80*/  IMAD.U32 R2, RZ, RZ, UR4 ;  /* 0x00000004ff027e24 */ /* 0x000fe2000f8e00ff */
[----:B------:R-:W-:-:S02]  /*1ef90*/  @P0 LOP3.LUT R16, R16, 0x4, RZ, 0xfc, !PT ;  /* 0x0000000410100812 */ /* 0x000fc400078efcff */
[----:B------:R-:W-:Y:S01]  /*1efa0*/  ISETP.LT.OR P0, PT, R183, 0x2a, P3 ;  /* 0x0000002ab700780c */ /* 0x000fe20001f01670 */
[----:B------:R-:W-:Y:S01]  /*1efb0*/  FMUL.FTZ R152, R4, R2 ;  /* 0x0000000204987220 */ /* 0x000fe20000410000 */
[----:B------:R-:W-:Y:S02]  /*1efc0*/  FMNMX.FTZ R3, R155, R3, !PT ;  /* 0x000000039b037209 */ /* 0x000fe40007810000 */
[----:B------:R-:W-:Y:S02]  /*1efd0*/  LOP3.LUT R16, R16, 0xffffbfff, RZ, 0xc0, !PT ;  /* 0xffffbfff10107812 */ /* 0x000fe400078ec0ff */
[----:B------:R-:W-:Y:S02]  /*1efe0*/  FMNMX.FTZ R3, R160, R3, !PT ;  /* 0x00000003a0037209 */ /* 0x000fe40007810000 */
[----:B------:R-:W-:Y:S02]  /*1eff0*/  FSETP.NEU.FTZ.AND P3, PT, R4, -INF , PT ;  /* 0xff8000000400780b */ /* 0x000fe40003f7d000 */
[----:B------:R-:W-:-:S02]  /*1f000*/  FMNMX.FTZ R3, R161, R3, !PT ;  /* 0x00000003a1037209 */ /* 0x000fc40007810000 */
[----:B------:R-:W-:Y:S02]  /*1f010*/  FSEL R0, R4, RZ, P3 ;  /* 0x000000ff04007208 */ /* 0x000fe40001800000 */
[----:B------:R-:W-:Y:S02]  /*1f020*/  @P0 LOP3.LUT R16, R16, 0x4000, RZ, 0xfc, !PT ;  /* 0x0000400010100812 */ /* 0x000fe400078efcff */
[----:B------:R-:W-:Y:S01]  /*1f030*/  FMNMX.FTZ R3, R164, R3, !PT ;  /* 0x00000003a4037209 */ /* 0x000fe20007810000 */
[----:B------:R-:W-:Y:S01]  /*1f040*/  FADD.FTZ R0, -R0, R227 ;  /* 0x000000e300007221 */ /* 0x000fe20000010100 */
[----:B------:R-:W-:Y:S02]  /*1f050*/  LOP3.LUT P0, RZ, R16, 0x10, RZ, 0xc0, !PT ;  /* 0x0000001010ff7812 */ /* 0x000fe4000780c0ff */
[----:B------:R-:W-:Y:S01]  /*1f060*/  FMNMX.FTZ R3, R165, R3, !PT ;  /* 0x00000003a5037209 */ /* 0x000fe20007810000 */
[----:B------:R-:W-:Y:S01]  /*1f070*/  FMUL.FTZ R180, R0, R2 ;  /* 0x0000000200b47220 */ /* 0x000fe20000410000 */
[----:B------:R-:W-:-:S02]  /*1f080*/  FSEL R152, R152, RZ, P3 ;  /* 0x000000ff98987208 */ /* 0x000fc40001800000 */
        /* <DEDUP_REMOVED lines=34> */
[----:B------:R0:W-:Y:S01]  /*1f2b0*/  MUFU.EX2 R196, R10 ;  /* 0x0000000a00c47308 */ /* 0x0001e20000000800 */
[----:B------:R-:W-:-:S02]  /*1f2c0*/  LOP3.LUT P0, RZ, R16, 0x2000, RZ, 0xc0, !PT ;  /* 0x0000200010ff7812 */ /* 0x000fc4000780c0ff */
[----:B------:R-:W-:-:S05]  /*1f2d0*/  FMNMX.FTZ R3, R177, R3, !PT ;  /* 0x00000003b1037209 */ /* 0x000fca0007810000 */
[----:B------:R-:W1:Y:S01]  /*1f2e0*/  SHFL.BFLY PT, R179, R3, 0x2, 0x1f ;  /* 0x0c401f0003b37f89 */ /* 0x000e6200000e0000 */
[----:B------:R-:W-:Y:S08]  /*1f2f0*/  MUFU.EX2 R158, R158 ;  /* 0x0000009e009e7308 */ /* 0x000ff00000000800 */
[----:B------:R-:W-:Y:S08]  /*1f300*/  MUFU.EX2 R159, R159 ;  /* 0x0000009f009f7308 */ /* 0x000ff00000000800 */
[----:B------:R-:W-:Y:S01]  /*1f310*/  MUFU.EX2 R186, R186 ;  /* 0x000000ba00ba7308 */ /* 0x000fe20000000800 */
[----:B-1----:R-:W-:-:S07]  /*1f320*/  FMNMX.FTZ R3, R3, R179, !PT ;  /* 0x000000b303037209 */ /* 0x002fce0007810000 */
[----:B------:R-:W-:Y:S01]  /*1f330*/  MUFU.EX2 R156, R156 ;  /* 0x0000009c009c7308 */ /* 0x000fe20000000800 */
[----:B------:R-:W1:Y:S07]  /*1f340*/  SHFL.BFLY PT, R179, R3, 0x1, 0x1f ;  /* 0x0c201f0003b37f89 */ /* 0x000e6e00000e0000 */
[----:B------:R-:W-:Y:S08]  /*1f350*/  MUFU.EX2 R157, R157 ;  /* 0x0000009d009d7308 */ /* 0x000ff00000000800 */
[----:B------:R-:W-:Y:S08]  /*1f360*/  MUFU.EX2 R162, R162 ;  /* 0x000000a200a27308 */ /* 0x000ff00000000800 */
[----:B------:R-:W-:Y:S01]  /*1f370*/  MUFU.EX2 R163, R163 ;  /* 0x000000a300a37308 */ /* 0x000fe20000000800 */
[----:B-1----:R-:W-:-:S04]  /*1f380*/  FMNMX.FTZ R3, R3, R179, !PT ;  /* 0x000000b303037209 */ /* 0x002fc80007810000 */
[C---:B------:R-:W-:Y:S01]  /*1f390*/  FSETP.NEU.FTZ.AND P1, PT, R3.reuse, -INF , PT ;  /* 0xff8000000300780b */ /* 0x040fe20003f3d000 */
[C---:B0-----:R-:W-:Y:S02]  /*1f3a0*/  FMUL.FTZ R10, R3.reuse, R2 ;  /* 0x00000002030a7220 */ /* 0x041fe40000410000 */
[----:B------:R-:W-:Y:S01]  /*1f3b0*/  MUFU.EX2 R166, R166 ;  /* 0x000000a600a67308 */ /* 0x000fe20000000800 */
[----:B------:R-:W-:Y:S02]  /*1f3c0*/  FSEL R179, R3, RZ, P1 ;  /* 0x000000ff03b37208 */ /* 0x000fe40000800000 */
[----:B------:R-:W-:-:S03]  /*1f3d0*/  FSEL R0, R10, RZ, P1 ;  /* 0x000000ff0a007208 */ /* 0x000fc60000800000 */
[----:B------:R-:W-:Y:S02]  /*1f3e0*/  FADD.FTZ R179, -R179, R228 ;  /* 0x000000e4b3b37221 */ /* 0x000fe40000010100 */
[----:B------:R-:W0:Y:S01]  /*1f3f0*/  MUFU.EX2 R10, R180 ;  /* 0x000000b4000a7308 */ /* 0x000e220000000800 */
[-CC-:B------:R-:W-:Y:S01]  /*1f400*/  FFMA.FTZ R153, R153, R2.reuse, -R0.reuse ;  /* 0x0000000299997223 */ /* 0x180fe20000010800 */
[-CC-:B------:R-:W-:Y:S01]  /*1f410*/  FFMA.FTZ R11, R11, R2.reuse, -R0.reuse ;  /* 0x000000020b0b7223 */ /* 0x180fe20000010800 */
[-C--:B------:R-:W-:Y:S01]  /*1f420*/  FMUL.FTZ R179, R179, R2.reuse ;  /* 0x00000002b3b37220 */ /* 0x080fe20000410000 */
        /* <DEDUP_REMOVED lines=13> */
[----:B------:R-:W-:Y:S01]  /*1f500*/  FFMA.FTZ R177, R177, R2, -R0 ;  /* 0x00000002b1b17223 */ /* 0x000fe20000010800 */
[----:B------:R-:W-:Y:S01]  /*1f510*/  MUFU.EX2 R153, R153 ;  /* 0x0000009900997308 */ /* 0x000fe20000000800 */
[----:B0-----:R-:W-:-:S07]  /*1f520*/  FFMA.FTZ R223, R10, R223, R158 ;  /* 0x000000df0adf7223 */ /* 0x001fce000001009e */
[----:B------:R0:W1:Y:S08]  /*1f530*/  MUFU.EX2 R0, R179 ;  /* 0x000000b300007308 */ /* 0x0000700000000800 */
        /* <DEDUP_REMOVED lines=55> */
.L_x_1817:
[----:B------:R-:W2:Y:S01]  /*1f8b0*/  LDL R179, [R1+0x7c] ;  /* 0x00007c0001b37983 */ /* 0x000ea20000100800 */
[----:B------:R-:W-:Y:S01]  /*1f8c0*/  VIADD R222, R222, 0x30860 ;  /* 0x00030860dede7836 */ /* 0x000fe20000000000 */
[----:B------:R-:W-:Y:S01]  /*1f8d0*/  F2FP.BF16.F32.PACK_AB R197, R11, R153 ;  /* 0x000000990bc5723e */ /* 0x000fe200000010ff */
[----:B------:R-:W-:Y:S01]  /*1f8e0*/  IMAD.MOV.U32 R228, RZ, RZ, R3 ;  /* 0x000000ffffe47224 */ /* 0x000fe200078e0003 */
[----:B------:R-:W-:Y:S01]  /*1f8f0*/  F2FP.BF16.F32.PACK_AB R198, R186, R159 ;  /* 0x0000009fbac6723e */ /* 0x000fe200000010ff */
[----:B------:R-:W-:Y:S01]  /*1f900*/  IMAD.MOV.U32 R227, RZ, RZ, R4 ;  /* 0x000000ffffe37224 */ /* 0x000fe200078e0004 */
[----:B------:R-:W-:Y:S01]  /*1f910*/  PRMT R222, R188, 0x654, R222 ;  /* 0x00000654bcde7816 */ /* 0x000fe200000000de */
[----:B------:R-:W-:Y:S01]  /*1f920*/  IMAD.MOV.U32 R11, RZ, RZ, R202 ;  /* 0x000000ffff0b7224 */ /* 0x000fe200078e00ca */
        /* <DEDUP_REMOVED lines=17> */
[----:B------:R-:W-:-:S12]  /*1fa40*/  VIADD R5, R5, 0xffffffff ;  /* 0xffffffff05057836 */ /* 0x000fd80000000000 */
[----:B------:R-:W-:Y:S05]  /*1fa50*/  @P1 BRA `(.L_x_1818) ;  /* 0xffffffcc00881947 */ /* 0x000fea000383ffff */
.L_x_1797:
[----:B------:R-:W-:Y:S05]  /*1fa60*/  BSYNC B0 ;  /* 0x0000000000007941 */ /* 0x000fea0003800000 */
.L_x_1796:
        /* <DEDUP_REMOVED lines=131> */
.L_x_1819:
[----:B------:R-:W-:Y:S01]  /*202a0*/  IMAD R5, R202, 0x8, R17 ;  /* 0x00000008ca057824 */ /* 0x000fe200078e0211 */
[----:B------:R-:W-:-:S04]  /*202b0*/  SHF.L.U32 R0, R218, 0x1f, RZ ;  /* 0x0000001fda007819 */ /* 0x000fc800000006ff */
[----:B------:R1:W2:Y:S01]  /*202c0*/  SYNCS.PHASECHK.TRANS64.TRYWAIT P1, [R5+URZ+0x30850], R0 ;  /* 0x03085000050075a7 */ /* 0x0002a2000802017f */
[----:B------:R-:W-:Y:S05]  /*202d0*/  @!P0 BRA `(.L_x_1820) ;  /* 0x0000000000048947 */ /* 0x000fea0003800000 */
[----:B------:R-:W-:Y:S01]  /*202e0*/  BPT.TRAP 0x1 ;  /* 0x000000040000795c */ /* 0x000fe20000300000 */
.L_x_1820:
[----:B------:R-:W-:Y:S04]  /*202f0*/  BSSY B0, `(.L_x_1821) ;  /* 0x0000004000007945 */ /* 0x000fe80003800000 */
[----:B--2---:R-:W-:Y:S05]  /*20300*/  @P1 BRA `(.L_x_1822) ;  /* 0x0000000000081947 */ /* 0x004fea0003800000 */
[----:B------:R-:W2:Y:S02]  /*20310*/  SYNCS.PHASECHK.TRANS64.TRYWAIT P1, [R5+URZ+0x30850], R0 ;  /* 0x03085000050075a7 */ /* 0x000ea4000802017f */
[----:B--2---:R-:W-:Y:S05]  /*20320*/  @!P1 BRA `(.L_x_1823) ;  /* 0x000000f400089947 */ /* 0x004fea0003800000 */
.L_x_1822:
[----:B------:R-:W-:Y:S05]  /*20330*/  BSYNC B0 ;  /* 0x0000000000007941 */ /* 0x000fea0003800000 */
.L_x_1821:
[----:B------:R-:W-:Y:S01]  /*20340*/  VIADD R17, R17, 0x400 ;  /* 0x0000040011117836 */ /* 0x000fe20000000000 */
[----:B------:R-:W-:Y:S01]  /*20350*/  WARPGROUP.ARRIVE ;  /* 0x00000000000079c5 */ /* 0x000fe20000000000 */
[----:B------:R-:W-:Y:S01]  /*20360*/  IMAD.MOV.U32 R7, RZ, RZ, 0x40000040 ;  /* 0x40000040ff077424 */ /* 0x000fe200078e00ff */
[----:B-12---:R-:W1:Y:S01]  /*20370*/  SHFL.BFLY PT, R0, R223, 0x2, 0x1f ;  /* 0x0c401f00df007f89 */ /* 0x006e6200000e0000 */
        /* <DEDUP_REMOVED lines=8> */
[----:B------:R-:W-:-:S04]  /*20400*/  IMAD R6, R202, 0x800, R17 ;  /* 0x00000800ca067824 */ /* 0x000fc800078e0211 */
[C---:B------:R-:W-:Y:S01]  /*20410*/  VIADD R8, R6.reuse, 0x80 ;  /* 0x0000008006087836 */ /* 0x040fe20000000000 */
[----:B------:R-:W-:Y:S01]  /*20420*/  R2UR UR6, R6 ;  /* 0x00000000060672ca */ /* 0x000fe200000e0000 */
[----:B-1----:R-:W-:-:S12]  /*20430*/  FADD.FTZ R0, R0, R223 ;  /* 0x000000df00007221 */ /* 0x002fd80000010000 */
        /* <DEDUP_REMOVED lines=18> */
[----:B------:R-:W1:Y:S04]  /*20560*/  SHFL.BFLY PT, R6, R221, 0x2, 0x1f ;  /* 0x0c401f00dd067f89 */ /* 0x000e6800000e0000 */
[----:B------:R-:W2:Y:S01]  /*20570*/  SHFL.BFLY PT, R7, R0, 0x1, 0x1f ;  /* 0x0c201f0000077f89 */ /* 0x000ea200000e0000 */
[----:B-1----:R-:W-:Y:S01]  /*20580*/  FADD.FTZ R6, R6, R221 ;  /* 0x000000dd06067221 */ /* 0x002fe20000010000 */
[----:B--2---:R-:W-:-:S04]  /*20590*/  FADD.FTZ R0, R0, R7 ;  /* 0x0000000700007221 */ /* 0x004fc80000010000 */
[----:B------:R-:W1:Y:S01]  /*205a0*/  SHFL.BFLY PT, R8, R6, 0x1, 0x1f ;  /* 0x0c201f0006087f89 */ /* 0x000e6200000e0000 */
[----:B------:R-:W-:-:S13]  /*205b0*/  FSETP.NE.FTZ.AND P1, PT, R0, RZ, PT ;  /* 0x000000ff0000720b */ /* 0x000fda0003f35000 */
[----:B------:R-:W2:Y:S01]  /*205c0*/  @P1 MUFU.LG2 R7, R0 ;  /* 0x0000000000071308 */ /* 0x000ea20000000c00 */
[----:B-1----:R-:W-:Y:S01]  /*205d0*/  FADD.FTZ R6, R6, R8 ;  /* 0x0000000806067221 */ /* 0x002fe20000010000 */
[----:B------:R-:W-:-:S04]  /*205e0*/  @P1 FMUL.FTZ R8, R2, 0.69314718246459960938 ;  /* 0x3f31721802081820 */ /* 0x000fc80000410000 */
[----:B------:R-:W-:Y:S01]  /*205f0*/  FSETP.NE.FTZ.AND P2, PT, R6, RZ, PT ;  /* 0x000000ff0600720b */ /* 0x000fe20003f55000 */
[----:B--2---:R-:W-:-:S04]  /*20600*/  @P1 FMUL.FTZ R7, R7, 0.69314718246459960938 ;  /* 0x3f31721807071820 */ /* 0x004fc80000410000 */
[----:B------:R-:W-:Y:S01]  /*20610*/  @P1 FFMA.FTZ R155, R8, R4, R7 ;  /* 0x00000004089b1223 */ /* 0x000fe20000010007 */
[----:B------:R-:W-:-:S07]  /*20620*/  IMAD.MOV.U32 R4, RZ, RZ, RZ ;  /* 0x000000ffff047224 */ /* 0x000fce00078e00ff */
[----:B------:R-:W1:Y:S01]  /*20630*/  @P2 MUFU.LG2 R7, R6 ;  /* 0x0000000600072308 */ /* 0x000e620000000c00 */
[----:B------:R-:W-:-:S07]  /*20640*/  @P2 FMUL.FTZ R2, R2, 0.69314718246459960938 ;  /* 0x3f31721802022820 */ /* 0x000fce0000410000 */
[----:B------:R2:W3:Y:S02]  /*20650*/  @P1 MUFU.RCP R4, R0 ;  /* 0x0000000000041308 */ /* 0x0004e40000001000 */
[----:B--2---:R-:W-:Y:S02]  /*20660*/  IMAD.MOV.U32 R0, RZ, RZ, RZ ;  /* 0x000000ffff007224 */ /* 0x004fe400078e00ff */
[----:B-1----:R-:W-:-:S04]  /*20670*/  @P2 FMUL.FTZ R7, R7, 0.69314718246459960938 ;  /* 0x3f31721807072820 */ /* 0x002fc80000410000 */
[----:B------:R-:W-:Y:S01]  /*20680*/  @P2 FFMA.FTZ R154, R2, R3, R7 ;  /* 0x00000003029a2223 */ /* 0x000fe20000010007 */
[----:B------:R1:W2:Y:S01]  /*20690*/  @P2 MUFU.RCP R0, R6 ;  /* 0x0000000600002308 */ /* 0x0002a20000001000 */
[----:B------:R-:W-:Y:S02]  /*206a0*/  WARPGROUP.DEPBAR.LE gsb0, 0x0 ;  /* 0x00008000000079c5 */ /* 0x000fe40000010000 */
[----:B------:R-:W-:-:S06]  /*206b0*/  WARPGROUP.ARRIVE ;  /* 0x00000000000079c5 */ /* 0x000fcc0000000000 */
[----:B------:R-:W-:Y:S03]  /*206c0*/  HGMMA.64x256x16.F32.BF16 R24, R184, gdesc[UR4].tnspB, R24, gsb0 ;  /* 0x43e00004b8187df0 */ /* 0x000fe60008001818 */
[----:B------:R-:W-:Y:S02]  /*206d0*/  WARPGROUP.DEPBAR.LE gsb0, 0x0 ;  /* 0x00008000000079c5 */ /* 0x000fe40000010000 */
[----:B---3--:R-:W-:Y:S05]  /*206e0*/  @!P0 BRA `(.L_x_1824) ;  /* 0x0000000000048947 */ /* 0x008fea0003800000 */
[----:B------:R-:W-:Y:S01]  /*206f0*/  BPT.TRAP 0x1 ;  /* 0x000000040000795c */ /* 0x000fe20000300000 */
.L_x_1824:
[----:B------:R-:W3:Y:S01]  /*20700*/  LDL.LU R2, [R1+0xc] ;  /* 0x00000c0001027983 */ /* 0x000ee20000300800 */
[----:B------:R-:W-:-:S03]  /*20710*/  VIADD R5, R5, 0x30860 ;  /* 0x0003086005057836 */ /* 0x000fc60000000000 */
[----:B-1----:R-:W4:Y:S01]  /*20720*/  LDL.LU R6, [R1+0x90] ;  /* 0x0000900001067983 */ /* 0x002f220000300800 */
[----:B------:R-:W-:Y:S02]  /*20730*/  VIADD R202, R202, 0x1 ;  /* 0x00000001caca7836 */ /* 0x000fe40000000000 */
[-C--:B0-----:R-:W-:Y:S01]  /*20740*/  FMUL.FTZ R152, R24, R4.reuse ;  /* 0x0000000418987220 */ /* 0x081fe20000410000 */
        /* <DEDUP_REMOVED lines=63> */
[-C--:B--2---:R-:W-:Y:S01]  /*20b40*/  FMUL.FTZ R30, R30, R0.reuse ;  /* 0x000000001e1e7220 */ /* 0x084fe20000410000 */
        /* <DEDUP_REMOVED lines=63> */
[----:B---3--:R-:W-:Y:S01]  /*20f40*/  PRMT R5, R2, 0x654, R5 ;  /* 0x0000065402057816 */ /* 0x008fe20000000005 */
[----:B----4-:R-:W-:-:S03]  /*20f50*/  VIADD R6, R6, 0x1 ;  /* 0x0000000106067836 */ /* 0x010fc60000000000 */
[----:B------:R0:W-:Y:S02]  /*20f60*/  SYNCS.ARRIVE.TRANS64.RED.A1T0 RZ, [R5+URZ], RZ ;  /* 0x000000ff05ff79a7 */ /* 0x0001e4000810043f */
[----:B------:R1:W-:Y:S01]  /*20f70*/  STL [R1+0x90], R6 ;  /* 0x0000900601007387 */ /* 0x0003e20000100800 */
[----:B------:R-:W-:Y:S01]  /*20f80*/  FMUL.FTZ R2, R92, R4 ;  /* 0x000000045c027220 */ /* 0x000fe20000410000 */
[-C--:B------:R-:W-:Y:S01]  /*20f90*/  FMUL.FTZ R4, R26, R0.reuse ;  /* 0x000000001a047220 */ /* 0x080fe20000410000 */
[----:B0-----:R-:W-:Y:S01]  /*20fa0*/  FMUL.FTZ R5, R27, R0 ;  /* 0x000000001b057220 */ /* 0x001fe20000410000 */
[----:B------:R-:W-:-:S04]  /*20fb0*/  SEL R0, RZ, 0x1, P1 ;  /* 0x00000001ff007807 */ /* 0x000fc80000800000 */
[----:B------:R-:W-:-:S07]  /*20fc0*/  LOP3.LUT R218, R218, R0, RZ, 0x3c, !PT ;  /* 0x00000000dada7212 */ /* 0x000fce00078e3cff */
.L_x_1650:
[----:B------:R-:W0:Y:S08]  /*20fd0*/  S2UR UR4, SR_CgaCtaId ;  /* 0x00000000000479c3 */ /* 0x000e300000008800 */
[----:B------:R-:W-:Y:S01]  /*20fe0*/  BAR.SYNC.DEFER_BLOCKING 0x5, 0x180 ;  /* 0x0146000000007b1d */ /* 0x000fe20000010000 */
[----:B------:R-:W-:-:S05]  /*20ff0*/  MOV R17, 0x400 ;  /* 0x0000040000117802 */ /* 0x000fca0000000f00 */
[----:B------:R-:W-:Y:S01]  /*21000*/  BSSY B0, `(.L_x_1825) ;  /* 0x0000484000007945 */ /* 0x000fe20003800000 */
[----:B0-----:R-:W-:-:S05]  /*21010*/  IMAD.U32 R0, RZ, RZ, UR4 ;  /* 0x00000004ff007e24 */ /* 0x001fca000f8e00ff */
[----:B------:R0:W-:Y:S01]  /*21020*/  STL [R1+0xc], R0 ;  /* 0x00000c0001007387 */ /* 0x0001e20000100800 */
[----:B------:R-:W-:-:S05]  /*21030*/  LEA R17, R0, R17, 0x18 ;  /* 0x0000001100117211 */ /* 0x000fca00078ec0ff */
[----:B------:R0:W2:Y:S01]  /*21040*/  LDS.128 R24, [R17+0x308d0] ;  /* 0x0308d00011187984 */ /* 0x0000a20000000c00 */
[----:B------:R-:W-:Y:S06]  /*21050*/  BAR.ARV 0x4, 0x180 ;  /* 0x0106000000007b1d */ /* 0x000fec0000002000 */
[----:B------:R-:W-:Y:S05]  /*21060*/  @P0 BRA `(.L_x_1826) ;  /* 0x0000003800700947 */ /* 0x000fea0003800000 */
[----:B------:R-:W3:Y:S01]  /*21070*/  LDL R8, [R1+0xd8] ;  /* 0x0000d80001087983 */ /* 0x000ee20000100800 */
[----:B0-----:R-:W0:Y:S01]  /*21080*/  S2R R0, SR_SWINHI ;  /* 0x0000000000007919 */ /* 0x001e220000002f00 */
[----:B------:R-:W-:Y:S01]  /*21090*/  F2FP.BF16.F32.PACK_AB R10, R29, R28 ;  /* 0x0000001c1d0a723e */ /* 0x000fe200000010ff */
[----:B------:R-:W-:Y:S01]  /*210a0*/  ULDC.64 UR6, c[0x0][0xc00] ;  /* 0x0003000000067ab9 */ /* 0x000fe20000000a00 */
[----:B------:R-:W-:Y:S01]  /*210b0*/  F2FP.BF16.F32.PACK_AB R11, R31, R30 ;  /* 0x0000001e1f0b723e */ /* 0x000fe200000010ff */
[----:B------:R-:W4:Y:S01]  /*210c0*/  LDL.LU R93, [R1+0x88] ;  /* 0x00008800015d7983 */ /* 0x000f220000300800 */
[----:B------:R-:W-:Y:S01]  /*210d0*/  F2FP.BF16.F32.PACK_AB R12, R33, R32 ;  /* 0x00000020210c723e */ /* 0x000fe200000010ff */
[----:B------:R-:W-:Y:S01]  /*210e0*/  ULDC.64 UR4, c[0x0][0xc08] ;  /* 0x0003020000047ab9 */ /* 0x000fe20000000a00 */
[----:B------:R-:W-:Y:S01]  /*210f0*/  F2FP.BF16.F32.PACK_AB R13, R35, R34 ;  /* 0x00000022230d723e */ /* 0x000fe200000010ff */
[----:B------:R-:W2:Y:S01]  /*21100*/  LDL R92, [R1+0x8c] ;  /* 0x00008c00015c7983 */ /* 0x000ea20000100800 */
[----:B-1----:R-:W-:-:S02]  /*21110*/  MOV R6, R17 ;  /* 0x0000001100067202 */ /* 0x002fc40000000f00 */
[----:B0-----:R-:W-:Y:S02]  /*21120*/  MOV R7, R0 ;  /* 0x0000000000077202 */ /* 0x001fe40000000f00 */
[----:B------:R-:W-:Y:S02]  /*21130*/  F2FP.BF16.F32.PACK_AB R14, R37, R36 ;  /* 0x00000024250e723e */ /* 0x000fe400000010ff */
[----:B------:R-:W-:Y:S01]  /*21140*/  F2FP.BF16.F32.PACK_AB R15, R39, R38 ;  /* 0x00000026270f723e */ /* 0x000fe200000010ff */
[----:B------:R-:W-:Y:S01]  /*21150*/  BAR.SYNC.DEFER_BLOCKING 0x1, 0x100 ;  /* 0x0044000000007b1d */ /* 0x000fe20000010000 */
[----:B---3--:R-:W-:-:S03]  /*21160*/  IMAD.WIDE R20, R8, 0x2, R6 ;  /* 0x0000000208147825 */ /* 0x008fc600078e0206 */
        /* <DEDUP_REMOVED lines=9> */
[----:B------:R-:W-:Y:S01]  /*21200*/  LOP3.LUT R0, R8, 0x380, RZ, 0xc0, !PT ;  /* 0x0000038008007812 */ /* 0x000fe200078ec0ff */
[----:B------:R-:W-:-:S03]  /*21210*/  IMAD.X R9, RZ, RZ, R21, P0 ;  /* 0x000000ffff097224 */ /* 0x000fc600000e0615 */
[----:B------:R-:W-:-:S04]  /*21220*/  SHF.R.U64 R0, R0, 0x3, RZ ;  /* 0x0000000300007819 */ /* 0x000fc800000012ff */
        /* <DEDUP_REMOVED lines=146> */
[----:B0-----:R-:W-:Y:S01]  /*21b50*/  IADD3 R0, P0, R20, 0xc060, RZ ;  /* 0x0000c06014007810 */ /* 0x001fe20007f1e0ff */
[----:B------:R-:W2:Y:S03]  /*21b60*/  LDC.64 R10, c[0x0][0xc00] ;  /* 0x00030000ff0a7b82 */ /* 0x000ea60000000a00 */
        /* <DEDUP_REMOVED lines=9> */
[----:B------:R0:W-:Y:S01]  /*21c00*/  STSM.16.M88.4 [R20], R12 ;  /* 0x0000000c14007844 */ /* 0x0001e20000000200 */
[----:B------:R-:W-:Y:S01]  /*21c10*/  BAR.SYNC.DEFER_BLOCKING 0x1, 0x100 ;  /* 0x0044000000007b1d */ /* 0x000fe20000010000 */
[----:B------:R-:W-:-:S04]  /*21c20*/  ISETP.NE.U32.AND P1, PT, RZ, UR6, PT ;  /* 0x00000006ff007c0c */ /* 0x000fc8000bf25070 */
[----:B------:R-:W-:Y:S01]  /*21c30*/  ISETP.NE.AND.EX P1, PT, RZ, UR7, PT, P1 ;  /* 0x00000007ff007c0c */ /* 0x000fe2000bf25310 */
[----:B------:R-:W-:Y:S02]  /*21c40*/  IMAD.MOV.U32 R0, RZ, RZ, RZ ;  /* 0x000000ffff007224 */ /* 0x000fe400078e00ff */
[----:B--2---:R-:W-:-:S10]  /*21c50*/  IMAD.WIDE R10, R92, 0x4, R10 ;  /* 0x000000045c0a7825 */ /* 0x004fd400078e020a */
[----:B------:R-:W5:Y:S01]  /*21c60*/  @P1 LDG.E R0, desc[UR60][R10.64] ;  /* 0x0000003c0a001981 */ /* 0x000f62000c1e1900 */
[----:B------:R-:W-:-:S04]  /*21c70*/  ISETP.NE.U32.AND P0, PT, RZ, UR4, PT ;  /* 0x00000004ff007c0c */ /* 0x000fc8000bf05070 */
[----:B------:R-:W-:-:S13]  /*21c80*/  ISETP.NE.AND.EX P0, PT, RZ, UR5, PT, P0 ;  /* 0x00000005ff007c0c */ /* 0x000fda000bf05300 */
[----:B------:R-:W1:Y:S01]  /*21c90*/  @P0 LDC.64 R8, c[0x0][0xc08] ;  /* 0x00030200ff080b82 */ /* 0x000e620000000a00 */
[----:B------:R-:W-:Y:S02]  /*21ca0*/  ULDC UR4, c[0x0][0xa88] ;  /* 0x0002a20000047ab9 */ /* 0x000fe40000000800 */
[----:B------:R-:W-:Y:S01]  /*21cb0*/  IMAD.U32 R24, RZ, RZ, UR4 ;  /* 0x00000004ff187e24 */ /* 0x000fe2000f8e00ff */
[----:B----4-:R-:W-:Y:S01]  /*21cc0*/  ISETP.NE.AND P2, PT, R93, RZ, PT ;  /* 0x000000ff5d00720c */ /* 0x010fe20003f45270 */
[----:B------:R-:W-:Y:S01]  /*21cd0*/  ULDC UR4, c[0x0][0xad4] ;  /* 0x0002b50000047ab9 */ /* 0x000fe20000000800 */
[----:B0-----:R-:W-:Y:S02]  /*21ce0*/  IMAD.MOV.U32 R20, RZ, RZ, 0x9b8 ;  /* 0x000009b8ff147424 */ /* 0x001fe400078e00ff */
[----:B-1----:R-:W-:-:S05]  /*21cf0*/  @P0 IMAD.WIDE R8, R92, 0x4, R8 ;  /* 0x000000045c080825 */ /* 0x002fca00078e0208 */
[----:B------:R0:W5:Y:S02]  /*21d00*/  @P0 LDG.E R24, desc[UR60][R8.64] ;  /* 0x0000003c08180981 */ /* 0x000164000c1e1900 */
[----:B0-----:R-:W-:-:S04]  /*21d10*/  SEL R8, R93, UR4, P2 ;  /* 0x000000045d087c07 */ /* 0x001fc80009000000 */
[----:B------:R-:W-:-:S04]  /*21d20*/  ISETP.GT.AND P2, PT, R8, 0x1, PT ;  /* 0x000000010800780c */ /* 0x000fc80003f44270 */
[----:B------:R-:W-:-:S04]  /*21d30*/  SEL R20, R20, 0x978, P2 ;  /* 0x0000097814147807 */ /* 0x000fc80001000000 */
[----:B------:R0:W1:Y:S08]  /*21d40*/  LDC.64 R12, c[0x0][R20+0x220] ;  /* 0x00008800140c7b82 */ /* 0x0000700000000a00 */
[----:B------:R0:W2:Y:S01]  /*21d50*/  LDC.64 R8, c[0x0][R20+0x218] ;  /* 0x0000860014087b82 */ /* 0x0000a20000000a00 */
[----:B------:R-:W-:Y:S05]  /*21d60*/  @P0 BRA `(.L_x_1827) ;  /* 0x0000000000100947 */ /* 0x000fea0003800000 */
[----:B------:R-:W-:Y:S05]  /*21d70*/  @!P1 BRA `(.L_x_1827) ;  /* 0x00000000000c9947 */ /* 0x000fea0003800000 */
[----:B-----5:R-:W3:Y:S04]  /*21d80*/  LDG.E R24, desc[UR60][R10.64] ;  /* 0x0000003c0a187981 */ /* 0x020ee8000c1e1900 */
[----:B------:R-:W3:Y:S02]  /*21d90*/  LDG.E R10, desc[UR60][R10.64+0x4] ;  /* 0x0000043c0a0a7981 */ /* 0x000ee4000c1e1900 */
[----:B---3--:R-:W-:-:S07]  /*21da0*/  IMAD.IADD R24, R10, 0x1, -R24 ;  /* 0x000000010a187824 */ /* 0x008fce00078e0a18 */
.L_x_1827:
[----:B------:R-:W3:Y:S01]  /*21db0*/  LDL R157, [R1+0x94] ;  /* 0x00009400019d7983 */ /* 0x000ee20000100800 */
[----:B------:R-:W4:Y:S03]  /*21dc0*/  LDC R156, c[0x0][0xbe8] ;  /* 0x0002fa00ff9c7b82 */ /* 0x000f260000000800 */
[----:B------:R-:W3:Y:S04]  /*21dd0*/  LDL R93, [R1+0x78] ;  /* 0x00007800015d7983 */ /* 0x000ee80000100800 */
[----:B------:R-:W3:Y:S04]  /*21de0*/  LDL R159, [R1+0x5c] ;  /* 0x00005c00019f7983 */ /* 0x000ee80000100800 */
[----:B------:R-:W3:Y:S04]  /*21df0*/  LDL R160, [R1+0xd4] ;  /* 0x0000d40001a07983 */ /* 0x000ee80000100800 */
[----:B------:R-:W3:Y:S01]  /*21e00*/  LDL R158, [R1+0xa8] ;  /* 0x0000a800019e7983 */ /* 0x000ee20000100800 */
[----:B------:R-:W0:Y:S01]  /*21e10*/  LDC.64 R14, c[0x0][R20+0x228] ;  /* 0x00008a00140e7b82 */ /* 0x000e220000000a00 */
[----:B------:R-:W-:-:S04]  /*21e20*/  ISETP.NE.U32.AND P0, PT, RZ, UR6, PT ;  /* 0x00000006ff007c0c */ /* 0x000fc8000bf05070 */
[----:B------:R-:W-:Y:S02]  /*21e30*/  ISETP.NE.AND.EX P0, PT, RZ, UR7, PT, P0 ;  /* 0x00000007ff007c0c */ /* 0x000fe4000bf05300 */
[----:B------:R-:W-:Y:S02]  /*21e40*/  SHF.R.S32.HI R11, RZ, 0x1f, R92 ;  /* 0x0000001fff0b7819 */ /* 0x000fe4000001145c */
[----:B------:R-:W-:Y:S02]  /*21e50*/  SEL R10, R92, RZ, !P0 ;  /* 0x000000ff5c0a7207 */ /* 0x000fe40004000000 */
[----:B----4-:R-:W-:Y:S02]  /*21e60*/  ISETP.NE.AND P1, PT, R156, 0x1, PT ;  /* 0x000000019c00780c */ /* 0x010fe40003f25270 */
[----:B------:R-:W-:Y:S01]  /*21e70*/  SEL R11, R11, RZ, !P0 ;  /* 0x000000ff0b0b7207 */ /* 0x000fe20004000000 */
[----:B-1----:R-:W-:-:S04]  /*21e80*/  IMAD R13, R13, R10, RZ ;  /* 0x0000000a0d0d7224 */ /* 0x002fc800078e02ff */
[C---:B------:R-:W-:Y:S02]  /*21e90*/  IMAD R11, R12.reuse, R11, R13 ;  /* 0x0000000b0c0b7224 */ /* 0x040fe400078e020d */
[----:B------:R-:W-:-:S04]  /*21ea0*/  IMAD.WIDE.U32 R12, R12, R10, RZ ;  /* 0x0000000a0c0c7225 */ /* 0x000fc800078e00ff */
[-C--:B--2---:R-:W-:Y:S02]  /*21eb0*/  IMAD R21, R9, R226.reuse, RZ ;  /* 0x000000e209157224 */ /* 0x084fe400078e02ff */
[----:B------:R-:W-:-:S04]  /*21ec0*/  IMAD.WIDE.U32 R8, R8, R226, RZ ;  /* 0x000000e208087225 */ /* 0x000fc800078e00ff */
[----:B------:R-:W-:Y:S02]  /*21ed0*/  IMAD.IADD R11, R13, 0x1, R11 ;  /* 0x000000010d0b7824 */ /* 0x000fe400078e020b */
[----:B------:R-:W1:Y:S01]  /*21ee0*/  @P1 LDC R13, c[0x0][0xbec] ;  /* 0x0002fb00ff0d1b82 */ /* 0x000e620000000800 */
[----:B-----5:R-:W-:Y:S01]  /*21ef0*/  IADD3 R8, P0, P3, R12, R8, R0 ;  /* 0x000000080c087210 */ /* 0x020fe20007b1e000 */
[----:B------:R-:W-:-:S06]  /*21f00*/  IMAD.IADD R92, R9, 0x1, R21 ;  /* 0x00000001095c7824 */ /* 0x000fcc00078e0215 */
[----:B------:R-:W2:Y:S01]  /*21f10*/  @P1 LDC R12, c[0x0][0xbf0] ;  /* 0x0002fc00ff0c1b82 */ /* 0x000ea20000000800 */
[----:B---3--:R-:W-:-:S05]  /*21f20*/  SEL R9, R157, RZ, P2 ;  /* 0x000000ff9d097207 */ /* 0x008fca0001000000 */
[-C--:B0-----:R-:W-:Y:S02]  /*21f30*/  IMAD R21, R15, R9.reuse, RZ ;  /* 0x000000090f157224 */ /* 0x081fe400078e02ff */
[----:B------:R-:W-:Y:S01]  /*21f40*/  IMAD.WIDE.U32 R14, R14, R9, RZ ;  /* 0x000000090e0e7225 */ /* 0x000fe200078e00ff */
[----:B------:R-:W-:-:S04]  /*21f50*/  SHF.R.S32.HI R9, RZ, 0x1f, R0 ;  /* 0x0000001fff097819 */ /* 0x000fc80000011400 */
[----:B------:R-:W-:Y:S01]  /*21f60*/  IADD3.X R11, R11, R92, R9, P0, P3 ;  /* 0x0000005c0b0b7210 */ /* 0x000fe200007e6409 */
[----:B------:R-:W-:-:S04]  /*21f70*/  IMAD.IADD R92, R93, 0x1, R159 ;  /* 0x000000015d5c7824 */ /* 0x000fc800078e029f */
[----:B-1----:R-:W-:-:S04]  /*21f80*/  @P1 IMAD.HI.U32 R13, R92, R13, RZ ;  /* 0x0000000d5c0d1227 */ /* 0x002fc800078e00ff */
[----:B------:R-:W-:Y:S01]  /*21f90*/  IMAD.MOV.U32 R93, RZ, RZ, R92 ;  /* 0x000000ffff5d7224 */ /* 0x000fe200078e005c */
[----:B--2---:R-:W-:Y:S02]  /*21fa0*/  @P1 SHF.R.U32.HI R93, RZ, R12, R13 ;  /* 0x0000000cff5d1219 */ /* 0x004fe4000001160d */
[----:B------:R0:W1:Y:S01]  /*21fb0*/  LDC.64 R12, c[0x0][R20+0x210] ;  /* 0x00008400140c7b82 */ /* 0x0000620000000a00 */
[----:B------:R-:W-:Y:S01]  /*21fc0*/  IMAD.IADD R21, R15, 0x1, R21 ;  /* 0x000000010f157824 */ /* 0x000fe200078e0215 */
[----:B------:R-:W-:Y:S02]  /*21fd0*/  IADD3 R14, P0, P3, R93, R8, R14 ;  /* 0x000000085d0e7210 */ /* 0x000fe40007b1e00e */
[----:B------:R-:W-:-:S04]  /*21fe0*/  SHF.R.S32.HI R8, RZ, 0x1f, R93 ;  /* 0x0000001fff087819 */ /* 0x000fc8000001145d */
[----:B------:R-:W-:Y:S02]  /*21ff0*/  IADD3.X R15, R8, R11, R21, P0, P3 ;  /* 0x0000000b080f7210 */ /* 0x000fe400007e6415 */
[----:B0-----:R-:W0:Y:S01]  /*22000*/  LDC.64 R20, c[0x0][0xba8] ;  /* 0x0002ea00ff147b82 */ /* 0x001e220000000a00 */
[----:B------:R-:W-:-:S04]  /*22010*/  IMAD.MOV R11, RZ, RZ, -R93 ;  /* 0x000000ffff0b7224 */ /* 0x000fc800078e0a5d */
[----:B------:R-:W-:-:S05]  /*22020*/  IMAD R11, R156, R11, R92 ;  /* 0x0000000b9c0b7224 */ /* 0x000fca00078e025c */
[----:B------:R-:W-:Y:S01]  /*22030*/  SHF.R.S32.HI R8, RZ, 0x1f, R11 ;  /* 0x0000001fff087819 */ /* 0x000fe2000001140b */
[----:B0-----:R-:W0:Y:S08]  /*22040*/  @!P2 LDC R20, c[0x0][0xb50] ;  /* 0x0002d400ff14ab82 */ /* 0x001e300000000800 */
[----:B------:R-:W2:Y:S01]  /*22050*/  @!P2 LDC R21, c[0x0][0xb54] ;  /* 0x0002d500ff15ab82 */ /* 0x000ea20000000800 */
[----:B-1----:R-:W-:-:S02]  /*22060*/  IMAD R13, R13, R11, RZ ;  /* 0x0000000b0d0d7224 */ /* 0x002fc400078e02ff */
[----:B------:R-:W-:-:S04]  /*22070*/  IMAD.WIDE.U32 R14, R12, R11, R14 ;  /* 0x0000000b0c0e7225 */ /* 0x000fc800078e000e */
[----:B------:R-:W-:-:S04]  /*22080*/  IMAD R8, R12, R8, R13 ;  /* 0x000000080c087224 */ /* 0x000fc800078e020d */
[----:B------:R-:W-:Y:S01]  /*22090*/  IMAD.IADD R8, R15, 0x1, R8 ;  /* 0x000000010f087824 */ /* 0x000fe200078e0208 */
[----:B0-----:R-:W-:-:S04]  /*220a0*/  LEA R20, P0, R14, R20, 0x2 ;  /* 0x000000140e147211 */ /* 0x001fc800078010ff */
[----:B--2---:R-:W-:Y:S01]  /*220b0*/  LEA.HI.X R8, R14, R21, R8, 0x2, P0 ;  /* 0x000000150e087211 */ /* 0x004fe200000f1408 */
[----:B------:R-:W-:Y:S04]  /*220c0*/  SHFL.IDX PT, R12, R20, RZ, 0x1c1f ;  /* 0x001c1fff140c7589 */ /* 0x000fe800000e0000 */
[----:B------:R-:W0:Y:S04]  /*220d0*/  SHFL.IDX PT, R13, R8, RZ, 0x1c1f ;  /* 0x001c1fff080d7589 */ /* 0x000e2800000e0000 */
[----:B------:R1:W-:Y:S04]  /*220e0*/  SHFL.IDX PT, R14, R20, 0x1, 0x1c1f ;  /* 0x003c1f00140e7f89 */ /* 0x0003e800000e0000 */
[----:B------:R2:W3:Y:S01]  /*220f0*/  SHFL.IDX PT, R15, R8, 0x1, 0x1c1f ;  /* 0x003c1f00080f7f89 */ /* 0x0004e200000e0000 */
[----:B-1----:R-:W-:Y:S01]  /*22100*/  IMAD.IADD R20, R160, 0x1, R159 ;  /* 0x00000001a0147824 */ /* 0x002fe200078e029f */
[----:B------:R-:W-:Y:S01]  /*22110*/  LOP3.LUT P0, RZ, R158, 0x3, RZ, 0xc0, !PT ;  /* 0x000000039eff7812 */ /* 0x000fe2000780c0ff */
[----:B--2---:R-:W-:-:S02]  /*22120*/  IMAD R8, R24, R156, RZ ;  /* 0x0000009c18087224 */ /* 0x004fc400078e02ff */
[----:B------:R-:W-:-:S03]  /*22130*/  VIADD R11, R20, 0x8 ;  /* 0x00000008140b7836 */ /* 0x000fc60000000000 */
[-C--:B------:R-:W-:Y:S02]  /*22140*/  ISETP.GE.OR P3, PT, R20, R8.reuse, P0 ;  /* 0x000000081400720c */ /* 0x080fe40000766670 */
[----:B------:R-:W-:-:S11]  /*22150*/  ISETP.GE.OR P0, PT, R11, R8, P0 ;  /* 0x000000080b00720c */ /* 0x000fd60000706670 */
[----:B0-----:R0:W-:Y:S04]  /*22160*/  @!P3 ST.E desc[UR60][R12.64], R155 ;  /* 0x0000009b0c00b985 */ /* 0x0011e8000c10193c */
[----:B---3--:R0:W-:Y:S01]  /*22170*/  @!P0 ST.E desc[UR60][R14.64], R154 ;  /* 0x0000009a0e008985 */ /* 0x0081e2000c10193c */
[----:B------:R-:W-:Y:S05]  /*22180*/  @P2 BRA `(.L_x_1828) ;  /* 0x0000000c00d02947 */ /* 0x000fea0003800000 */
[----:B------:R-:W2:Y:S01]  /*22190*/  LDL R160, [R1+0x84] ;  /* 0x0000840001a07983 */ /* 0x000ea20000100800 */
[----:B------:R-:W1:Y:S01]  /*221a0*/  @P1 LDC R21, c[0x0][0xbec] ;  /* 0x0002fb00ff151b82 */ /* 0x000e620000000800 */
[----:B------:R-:W-:Y:S02]  /*221b0*/  ULDC.64 UR4, c[0x0][0xaa0] ;  /* 0x0002a80000047ab9 */ /* 0x000fe40000000a00 */
[----:B------:R-:W2:Y:S04]  /*221c0*/  LDL R158, [R1+0x10] ;  /* 0x00001000019e7983 */ /* 0x000ea80000100800 */
[----:B------:R3:W5:Y:S01]  /*221d0*/  LDL R87, [R1+0x8] ;  /* 0x0000080001577983 */ /* 0x0007620000100800 */
[----:B------:R-:W4:Y:S01]  /*221e0*/  @P1 LDC R85, c[0x0][0xbf0] ;  /* 0x0002fc00ff551b82 */ /* 0x000f220000000800 */
[----:B------:R-:W-:-:S04]  /*221f0*/  IMAD R9, R9, UR4, RZ ;  /* 0x0000000409097c24 */ /* 0x000fc8000f8e02ff */
[----:B------:R-:W-:Y:S01]  /*22200*/  IMAD R9, R0, UR5, R9 ;  /* 0x0000000500097c24 */ /* 0x000fe2000f8e0209 */
[----:B------:R-:W-:Y:S01]  /*22210*/  SHF.R.S32.HI R11, RZ, 0x1f, R10 ;  /* 0x0000001fff0b7819 */ /* 0x000fe2000001140a */
[----:B------:R-:W-:Y:S01]  /*22220*/  BSSY B1, `(.L_x_1829) ;  /* 0x00000a6000017945 */ /* 0x000fe20003800000 */
[----:B--2---:R-:W-:-:S04]  /*22230*/  IMAD R3, R158, 0x8, R160 ;  /* 0x000000089e037824 */ /* 0x004fc800078e02a0 */
[----:B------:R-:W-:-:S04]  /*22240*/  IMAD.SHL.U32 R3, R3, 0x8, RZ ;  /* 0x0000000803037824 */ /* 0x000fc800078e00ff */
[----:B------:R-:W-:-:S03]  /*22250*/  IMAD.WIDE R6, R3, 0x2, R6 ;  /* 0x0000000203067825 */ /* 0x000fc600078e0206 */
[C---:B------:R-:W-:Y:S02]  /*22260*/  IADD3 R33, P2, R6.reuse, 0x3000, RZ ;  /* 0x0000300006217810 */ /* 0x040fe40007f5e0ff */
[C---:B0-----:R-:W-:Y:S02]  /*22270*/  IADD3 R13, P4, R6.reuse, 0x1000, RZ ;  /* 0x00001000060d7810 */ /* 0x041fe40007f9e0ff */
[----:B------:R-:W-:Y:S02]  /*22280*/  LOP3.LUT R32, R33, 0x380, RZ, 0xc0, !PT ;  /* 0x0000038021207812 */ /* 0x000fe400078ec0ff */
[----:B------:R-:W-:Y:S02]  /*22290*/  IADD3 R29, P3, R6, 0x2000, RZ ;  /* 0x00002000061d7810 */ /* 0x000fe40007f7e0ff */
[----:B------:R-:W-:Y:S02]  /*222a0*/  SHF.R.U64 R32, R32, 0x3, RZ ;  /* 0x0000000320207819 */ /* 0x000fe400000012ff */
[----:B------:R-:W-:-:S02]  /*222b0*/  LOP3.LUT R12, R13, 0x380, RZ, 0xc0, !PT ;  /* 0x000003800d0c7812 */ /* 0x000fc400078ec0ff */
[----:B------:R-:W-:Y:S01]  /*222c0*/  LOP3.LUT R32, R32, R33, RZ, 0x3c, !PT ;  /* 0x0000002120207212 */ /* 0x000fe200078e3cff */
[----:B------:R-:W-:Y:S01]  /*222d0*/  IMAD.X R33, RZ, RZ, R7, P2 ;  /* 0x000000ffff217224 */ /* 0x000fe200010e0607 */
[----:B------:R-:W-:Y:S02]  /*222e0*/  IADD3 R57, P2, R6, 0x9000, RZ ;  /* 0x0000900006397810 */ /* 0x000fe40007f5e0ff */
[----:B------:R-:W-:Y:S02]  /*222f0*/  LOP3.LUT R28, R29, 0x380, RZ, 0xc0, !PT ;  /* 0x000003801d1c7812 */ /* 0x000fe400078ec0ff */
[----:B------:R-:W-:Y:S01]  /*22300*/  LOP3.LUT R56, R57, 0x380, RZ, 0xc0, !PT ;  /* 0x0000038039387812 */ /* 0x000fe200078ec0ff */
[----:B------:R-:W-:Y:S01]  /*22310*/  IMAD R20, R160, 0x20, R158 ;  /* 0x00000020a0147824 */ /* 0x000fe200078e029e */
[----:B------:R-:W-:Y:S01]  /*22320*/  SHF.R.U64 R12, R12, 0x3, RZ ;  /* 0x000000030c0c7819 */ /* 0x000fe200000012ff */
[----:B------:R-:W5:Y:S01]  /*22330*/  LD.E.128 R32, desc[UR60][R32.64] ;  /* 0x0000003c20207980 */ /* 0x000f62000c101d00 */
[----:B------:R-:W-:-:S02]  /*22340*/  SHF.R.U64 R56, R56, 0x3, RZ ;  /* 0x0000000338387819 */ /* 0x000fc400000012ff */
[----:B------:R-:W-:Y:S02]  /*22350*/  SHF.R.U64 R28, R28, 0x3, RZ ;  /* 0x000000031c1c7819 */ /* 0x000fe400000012ff */
[----:B------:R-:W-:Y:S01]  /*22360*/  LOP3.LUT R56, R56, R57, RZ, 0x3c, !PT ;  /* 0x0000003938387212 */ /* 0x000fe200078e3cff */
[--C-:B------:R-:W-:Y:S01]  /*22370*/  IMAD.X R57, RZ, RZ, R7.reuse, P2 ;  /* 0x000000ffff397224 */ /* 0x100fe200010e0607 */
[----:B------:R-:W-:Y:S02]  /*22380*/  IADD3 R3, P2, R6, 0xf000, RZ ;  /* 0x0000f00006037810 */ /* 0x000fe40007f5e0ff */
[----:B------:R-:W-:Y:S01]  /*22390*/  LOP3.LUT R12, R12, R13, RZ, 0x3c, !PT ;  /* 0x0000000d0c0c7212 */ /* 0x000fe200078e3cff */
[--C-:B------:R-:W-:Y:S01]  /*223a0*/  IMAD.X R13, RZ, RZ, R7.reuse, P4 ;  /* 0x000000ffff0d7224 */ /* 0x100fe200020e0607 */
[----:B------:R-:W-:Y:S01]  /*223b0*/  LOP3.LUT R28, R28, R29, RZ, 0x3c, !PT ;  /* 0x0000001d1c1c7212 */ /* 0x000fe200078e3cff */
[----:B------:R-:W-:Y:S01]  /*223c0*/  IMAD.X R29, RZ, RZ, R7, P3 ;  /* 0x000000ffff1d7224 */ /* 0x000fe200018e0607 */
[----:B------:R-:W-:-:S02]  /*223d0*/  LOP3.LUT R2, R3, 0x380, RZ, 0xc0, !PT ;  /* 0x0000038003027812 */ /* 0x000fc400078ec0ff */
[C---:B------:R-:W-:Y:S02]  /*223e0*/  IADD3 R37, P0, R6.reuse, 0x4000, RZ ;  /* 0x0000400006257810 */ /* 0x040fe40007f1e0ff */
[C---:B------:R-:W-:Y:S02]  /*223f0*/  IADD3 R41, P6, R6.reuse, 0x5000, RZ ;  /* 0x0000500006297810 */ /* 0x040fe40007fde0ff */
[C---:B------:R-:W-:Y:S01]  /*22400*/  IADD3 R45, P5, R6.reuse, 0x6000, RZ ;  /* 0x00006000062d7810 */ /* 0x040fe20007fbe0ff */
[----:B------:R-:W-:Y:S01]  /*22410*/  IMAD.IADD R20, R159, 0x1, R20 ;  /* 0x000000019f147824 */ /* 0x000fe200078e0214 */
[C---:B------:R-:W-:Y:S01]  /*22420*/  IADD3 R49, P4, R6.reuse, 0x7000, RZ ;  /* 0x0000700006317810 */ /* 0x040fe20007f9e0ff */
[----:B------:R-:W-:Y:S01]  /*22430*/  IMAD.X R81, RZ, RZ, R7, P2 ;  /* 0x000000ffff517224 */ /* 0x000fe200010e0607 */
[----:B------:R-:W-:Y:S01]  /*22440*/  IADD3 R53, P3, R6, 0x8000, RZ ;  /* 0x0000800006357810 */ /* 0x000fe20007f7e0ff */
[----:B------:R-:W5:Y:S01]  /*22450*/  LD.E.128 R12, desc[UR60][R12.64] ;  /* 0x0000003c0c0c7980 */ /* 0x000f62000c101d00 */
[----:B------:R-:W-:-:S02]  /*22460*/  SHF.R.U64 R2, R2, 0x3, RZ ;  /* 0x0000000302027819 */ /* 0x000fc400000012ff */
[----:B------:R-:W-:Y:S01]  /*22470*/  LOP3.LUT R36, R37, 0x380, RZ, 0xc0, !PT ;  /* 0x0000038025247812 */ /* 0x000fe200078ec0ff */
[----:B------:R-:W5:Y:S01]  /*22480*/  LD.E.128 R28, desc[UR60][R28.64] ;  /* 0x0000003c1c1c7980 */ /* 0x000f62000c101d00 */
[----:B------:R-:W-:Y:S02]  /*22490*/  LOP3.LUT R40, R41, 0x380, RZ, 0xc0, !PT ;  /* 0x0000038029287812 */ /* 0x000fe400078ec0ff */
[----:B------:R-:W-:Y:S01]  /*224a0*/  LOP3.LUT R44, R45, 0x380, RZ, 0xc0, !PT ;  /* 0x000003802d2c7812 */ /* 0x000fe200078ec0ff */
[----:B------:R-:W5:Y:S01]  /*224b0*/  LD.E.128 R56, desc[UR60][R56.64] ;  /* 0x0000003c38387980 */ /* 0x000f62000c101d00 */
[----:B------:R-:W-:Y:S02]  /*224c0*/  LOP3.LUT R48, R49, 0x380, RZ, 0xc0, !PT ;  /* 0x0000038031307812 */ /* 0x000fe400078ec0ff */
[----:B------:R-:W-:Y:S02]  /*224d0*/  LOP3.LUT R52, R53, 0x380, RZ, 0xc0, !PT ;  /* 0x0000038035347812 */ /* 0x000fe400078ec0ff */
[----:B------:R-:W-:Y:S01]  /*224e0*/  LOP3.LUT R80, R2, R3, RZ, 0x3c, !PT ;  /* 0x0000000302507212 */ /* 0x000fe200078e3cff */
[----:B------:R-:W-:Y:S01]  /*224f0*/  IMAD.WIDE.U32 R2, R0, UR4, RZ ;  /* 0x0000000400027c25 */ /* 0x000fe2000f8e00ff */
[----:B------:R-:W-:Y:S01]  /*22500*/  SHF.R.U64 R36, R36, 0x3, RZ ;  /* 0x0000000324247819 */ /* 0x000fe200000012ff */
[----:B------:R-:W-:Y:S01]  /*22510*/  ULDC.64 UR4, c[0x0][0xae8] ;  /* 0x0002ba0000047ab9 */ /* 0x000fe20000000a00 */
[----:B------:R-:W-:-:S02]  /*22520*/  SHF.R.U64 R40, R40, 0x3, RZ ;  /* 0x0000000328287819 */ /* 0x000fc400000012ff */
[----:B------:R-:W-:Y:S02]  /*22530*/  SHF.R.U64 R44, R44, 0x3, RZ ;  /* 0x000000032c2c7819 */ /* 0x000fe400000012ff */
[----:B------:R-:W-:Y:S02]  /*22540*/  SHF.R.U64 R48, R48, 0x3, RZ ;  /* 0x0000000330307819 */ /* 0x000fe400000012ff */
[----:B------:R-:W-:Y:S01]  /*22550*/  SHF.R.U64 R52, R52, 0x3, RZ ;  /* 0x0000000334347819 */ /* 0x000fe200000012ff */
[----:B------:R-:W-:Y:S01]  /*22560*/  IMAD.IADD R3, R3, 0x1, R9 ;  /* 0x0000000103037824 */ /* 0x000fe200078e0209 */
        /* <DEDUP_REMOVED lines=10> */
[----:B------:R-:W-:Y:S01]  /*22610*/  IADD3 R61, P0, R6, 0xa000, RZ ;  /* 0x0000a000063d7810 */ /* 0x000fe20007f1e0ff */
[----:B------:R-:W-:Y:S01]  /*22620*/  IMAD.WIDE.U32 R2, R226, UR4, R2 ;  /* 0x00000004e2027c25 */ /* 0x000fe2000f8e0002 */
[C---:B------:R-:W-:Y:S01]  /*22630*/  IADD3 R65, P6, R6.reuse, 0xb000, RZ ;  /* 0x0000b00006417810 */ /* 0x040fe20007fde0ff */
[----:B------:R-:W5:Y:S01]  /*22640*/  LD.E.128 R36, desc[UR60][R36.64] ;  /* 0x0000003c24247980 */ /* 0x000f62000c101d00 */
[----:B------:R-:W-:-:S02]  /*22650*/  IADD3 R69, P5, R6, 0xc000, RZ ;  /* 0x0000c00006457810 */ /* 0x000fc40007fbe0ff */
[----:B------:R-:W-:Y:S01]  /*22660*/  IADD3 R73, P4, R6, 0xd000, RZ ;  /* 0x0000d00006497810 */ /* 0x000fe20007f9e0ff */
[----:B-1----:R-:W-:Y:S01]  /*22670*/  @P1 IMAD.HI.U32 R0, R20, R21, RZ ;  /* 0x0000001514001227 */ /* 0x002fe200078e00ff */
[----:B------:R-:W-:Y:S01]  /*22680*/  IADD3 R77, P3, R6, 0xe000, RZ ;  /* 0x0000e000064d7810 */ /* 0x000fe20007f7e0ff */
[----:B------:R-:W5:Y:S01]  /*22690*/  LD.E.128 R40, desc[UR60][R40.64] ;  /* 0x0000003c28287980 */ /* 0x000f62000c101d00 */
[----:B------:R-:W-:Y:S01]  /*226a0*/  LOP3.LUT R60, R61, 0x380, RZ, 0xc0, !PT ;  /* 0x000003803d3c7812 */ /* 0x000fe200078ec0ff */
[----:B------:R-:W-:Y:S01]  /*226b0*/  IMAD R3, R226, UR5, R3 ;  /* 0x00000005e2037c24 */ /* 0x000fe2000f8e0203 */
[----:B------:R-:W-:Y:S01]  /*226c0*/  LOP3.LUT R64, R65, 0x380, RZ, 0xc0, !PT ;  /* 0x0000038041407812 */ /* 0x000fe200078ec0ff */
[----:B------:R-:W-:Y:S01]  /*226d0*/  ULDC.64 UR4, c[0x0][0xaf0] ;  /* 0x0002bc0000047ab9 */ /* 0x000fe20000000a00 */
[----:B------:R-:W-:Y:S02]  /*226e0*/  LOP3.LUT R68, R69, 0x380, RZ, 0xc0, !PT ;  /* 0x0000038045447812 */ /* 0x000fe400078ec0ff */
[----:B------:R-:W-:Y:S01]  /*226f0*/  LOP3.LUT R5, R6, 0x380, RZ, 0xc0, !PT ;  /* 0x0000038006057812 */ /* 0x000fe200078ec0ff */
[----:B------:R-:W-:Y:S01]  /*22700*/  IMAD.MOV.U32 R9, RZ, RZ, R20 ;  /* 0x000000ffff097224 */ /* 0x000fe200078e0014 */
[----:B------:R-:W-:Y:S01]  /*22710*/  LOP3.LUT R72, R73, 0x380, RZ, 0xc0, !PT ;  /* 0x0000038049487812 */ /* 0x000fe200078ec0ff */
[----:B------:R-:W5:Y:S01]  /*22720*/  LD.E.128 R44, desc[UR60][R44.64] ;  /* 0x0000003c2c2c7980 */ /* 0x000f62000c101d00 */
[----:B------:R-:W-:Y:S01]  /*22730*/  LOP3.LUT R76, R77, 0x380, RZ, 0xc0, !PT ;  /* 0x000003804d4c7812 */ /* 0x000fe200078ec0ff */
[----:B------:R-:W-:Y:S01]  /*22740*/  IMAD R11, R11, UR4, RZ ;  /* 0x000000040b0b7c24 */ /* 0x000fe2000f8e02ff */
[----:B------:R-:W-:Y:S01]  /*22750*/  SHF.R.U64 R60, R60, 0x3, RZ ;  /* 0x000000033c3c7819 */ /* 0x000fe200000012ff */
[----:B------:R-:W5:Y:S01]  /*22760*/  LD.E.128 R48, desc[UR60][R48.64] ;  /* 0x0000003c30307980 */ /* 0x000f62000c101d00 */
[----:B------:R-:W-:-:S02]  /*22770*/  SHF.R.U64 R64, R64, 0x3, RZ ;  /* 0x0000000340407819 */ /* 0x000fc400000012ff */
[----:B------:R-:W-:Y:S01]  /*22780*/  SHF.R.U64 R68, R68, 0x3, RZ ;  /* 0x0000000344447819 */ /* 0x000fe200000012ff */
[----:B------:R-:W5:Y:S01]  /*22790*/  LD.E.128 R52, desc[UR60][R52.64] ;  /* 0x0000003c34347980 */ /* 0x000f62000c101d00 */
[----:B------:R-:W-:Y:S02]  /*227a0*/  SHF.R.U64 R72, R72, 0x3, RZ ;  /* 0x0000000348487819 */ /* 0x000fe400000012ff */
[----:B------:R-:W-:Y:S01]  /*227b0*/  SHF.R.U64 R76, R76, 0x3, RZ ;  /* 0x000000034c4c7819 */ /* 0x000fe200000012ff */
[----:B------:R-:W5:Y:S01]  /*227c0*/  LD.E.128 R80, desc[UR60][R80.64] ;  /* 0x0000003c50507980 */ /* 0x000f62000c101d00 */
[----:B------:R-:W-:Y:S02]  /*227d0*/  SHF.R.U64 R5, R5, 0x3, RZ ;  /* 0x0000000305057819 */ /* 0x000fe400000012ff */
[----:B----4-:R-:W-:Y:S01]  /*227e0*/  @P1 SHF.R.U32.HI R9, RZ, R85, R0 ;  /* 0x00000055ff091219 */ /* 0x010fe20000011600 */
[----:B------:R-:W-:Y:S01]  /*227f0*/  IMAD R11, R10, UR5, R11 ;  /* 0x000000050a0b7c24 */ /* 0x000fe2000f8e020b */
[----:B------:R-:W-:Y:S01]  /*22800*/  LOP3.LUT R60, R60, R61, RZ, 0x3c, !PT ;  /* 0x0000003d3c3c7212 */ /* 0x000fe200078e3cff */
[----:B------:R-:W-:Y:S01]  /*22810*/  IMAD.WIDE.U32 R2, R10, UR4, R2 ;  /* 0x000000040a027c25 */ /* 0x000fe2000f8e0002 */
[----:B------:R-:W-:Y:S01]  /*22820*/  LOP3.LUT R64, R64, R65, RZ, 0x3c, !PT ;  /* 0x0000004140407212 */ /* 0x000fe200078e3cff */
[----:B------:R-:W-:Y:S01]  /*22830*/  ULDC.64 UR4, c[0x0][0xae0] ;  /* 0x0002b80000047ab9 */ /* 0x000fe20000000a00 */
        /* <DEDUP_REMOVED lines=8> */
[----:B------:R-:W-:Y:S01]  /*228c0*/  SHF.R.S32.HI R0, RZ, 0x1f, R9 ;  /* 0x0000001fff007819 */ /* 0x000fe20000011409 */
[--C-:B------:R-:W-:Y:S01]  /*228d0*/  IMAD.X R77, RZ, RZ, R7.reuse, P3 ;  /* 0x000000ffff4d7224 */ /* 0x100fe200018e0607 */
[----:B------:R-:W5:Y:S01]  /*228e0*/  LD.E.128 R60, desc[UR60][R60.64] ;  /* 0x0000003c3c3c7980 */ /* 0x000f62000c101d00 */
[----:B------:R-:W-:-:S02]  /*228f0*/  IMAD.MOV.U32 R5, RZ, RZ, R7 ;  /* 0x000000ffff057224 */ /* 0x000fc400078e0007 */
[----:B------:R-:W-:Y:S01]  /*22900*/  IMAD.MOV R21, RZ, RZ, -R9 ;  /* 0x000000ffff157224 */ /* 0x000fe200078e0a09 */
[----:B------:R-:W5:Y:S01]  /*22910*/  LD.E.128 R64, desc[UR60][R64.64] ;  /* 0x0000003c40407980 */ /* 0x000f62000c101d00 */
[----:B------:R-:W-:Y:S02]  /*22920*/  IMAD.IADD R3, R3, 0x1, R11 ;  /* 0x0000000103037824 */ /* 0x000fe400078e020b */
[----:B------:R-:W-:Y:S01]  /*22930*/  IMAD R0, R0, UR4, RZ ;  /* 0x0000000400007c24 */ /* 0x000fe2000f8e02ff */
[----:B------:R-:W5:Y:S01]  /*22940*/  LD.E.128 R4, desc[UR60][R4.64] ;  /* 0x0000003c04047980 */ /* 0x000f62000c101d00 */
[----:B------:R-:W-:-:S03]  /*22950*/  IMAD R11, R156, R21, R20 ;  /* 0x000000159c0b7224 */ /* 0x000fc600078e0214 */
[----:B------:R-:W5:Y:S01]  /*22960*/  LD.E.128 R68, desc[UR60][R68.64] ;  /* 0x0000003c44447980 */ /* 0x000f62000c101d00 */
[----:B------:R-:W-:-:S03]  /*22970*/  IMAD R21, R9, UR5, R0 ;  /* 0x0000000509157c24 */ /* 0x000fc6000f8e0200 */
[----:B------:R-:W5:Y:S01]  /*22980*/  LD.E.128 R72, desc[UR60][R72.64] ;  /* 0x0000003c48487980 */ /* 0x000f62000c101d00 */
[----:B------:R-:W-:-:S03]  /*22990*/  SHF.R.S32.HI R0, RZ, 0x1f, R11 ;  /* 0x0000001fff007819 */ /* 0x000fc6000001140b */
[----:B------:R-:W5:Y:S01]  /*229a0*/  LD.E.128 R76, desc[UR60][R76.64] ;  /* 0x0000003c4c4c7980 */ /* 0x000f62000c101d00 */
[----:B------:R-:W-:Y:S01]  /*229b0*/  IMAD.WIDE.U32 R2, R9, UR4, R2 ;  /* 0x0000000409027c25 */ /* 0x000fe2000f8e0002 */
[----:B------:R-:W-:Y:S01]  /*229c0*/  ULDC.64 UR4, c[0x0][0xad8] ;  /* 0x0002b60000047ab9 */ /* 0x000fe20000000a00 */
[----:B------:R-:W-:Y:S01]  /*229d0*/  @!PT LDS RZ, [RZ] ;  /* 0x00000000fffff984 */ /* 0x000fe20000000800 */
[----:B------:R-:W-:Y:S01]  /*229e0*/  @!PT LDS RZ, [RZ] ;  /* 0x00000000fffff984 */ /* 0x000fe20000000800 */
[----:B------:R-:W-:Y:S01]  /*229f0*/  @!PT LDS RZ, [RZ] ;  /* 0x00000000fffff984 */ /* 0x000fe20000000800 */
[----:B------:R-:W-:Y:S01]  /*22a00*/  @!PT LDS RZ, [RZ] ;  /* 0x00000000fffff984 */ /* 0x000fe20000000800 */
[----:B------:R0:W-:Y:S06]  /*22a10*/  MEMBAR.ALL.CTA ;  /* 0x0000000000007992 */ /* 0x0001ec0000008000 */
[----:B0-----:R-:W0:Y:S01]  /*22a20*/  FENCE.VIEW.ASYNC.S ;  /* 0x00000000000073c6 */ /* 0x001e220000000000 */
[----:B------:R-:W-:-:S02]  /*22a30*/  IMAD.IADD R3, R3, 0x1, R21 ;  /* 0x0000000103037824 */ /* 0x000fc400078e0215 */
[----:B------:R-:W-:Y:S02]  /*22a40*/  IMAD R0, R0, UR4, RZ ;  /* 0x0000000400007c24 */ /* 0x000fe4000f8e02ff */
[----:B------:R-:W-:Y:S02]  /*22a50*/  IMAD.IADD R9, R158, 0x1, R159 ;  /* 0x000000019e097824 */ /* 0x000fe400078e029f */
[C---:B------:R-:W-:Y:S02]  /*22a60*/  IMAD R85, R11.reuse, UR5, R0 ;  /* 0x000000050b557c24 */ /* 0x040fe4000f8e0200 */
[----:B------:R-:W-:Y:S01]  /*22a70*/  IMAD.WIDE.U32 R2, R11, UR4, R2 ;  /* 0x000000040b027c25 */ /* 0x000fe2000f8e0002 */
[----:B------:R-:W-:Y:S01]  /*22a80*/  ISETP.GE.AND P2, PT, R9, R8, PT ;  /* 0x000000080900720c */ /* 0x000fe20003f46270 */
[----:B------:R-:W-:Y:S02]  /*22a90*/  ULDC.64 UR4, c[0x0][0xa80] ;  /* 0x0002a00000047ab9 */ /* 0x000fe40000000a00 */
[----:B------:R-:W-:Y:S01]  /*22aa0*/  VIADD R0, R17, 0x30820 ;  /* 0x0003082011007836 */ /* 0x000fe20000000000 */
[----:B------:R-:W-:Y:S01]  /*22ab0*/  LEA R24, P3, R2, UR4, 0x1 ;  /* 0x0000000402187c11 */ /* 0x000fe2000f8608ff */
[----:B------:R-:W-:-:S03]  /*22ac0*/  IMAD.IADD R3, R3, 0x1, R85 ;  /* 0x0000000103037824 */ /* 0x000fc600078e0255 */
[----:B------:R-:W-:Y:S02]  /*22ad0*/  PRMT R0, RZ, 0x654, R0 ;  /* 0x00000654ff007816 */ /* 0x000fe40000000000 */
[----:B------:R-:W-:Y:S01]  /*22ae0*/  LEA.HI.X R86, R2, UR5, R3, 0x1, P3 ;  /* 0x0000000502567c11 */ /* 0x000fe200098f0c03 */
[C---:B------:R-:W-:Y:S02]  /*22af0*/  VIADD R21, R9.reuse, 0x20 ;  /* 0x0000002009157836 */ /* 0x040fe40000000000 */
[----:B------:R-:W-:Y:S01]  /*22b00*/  VIADD R11, R9, 0x40 ;  /* 0x00000040090b7836 */ /* 0x000fe20000000000 */
[----:B0-----:R0:W-:Y:S01]  /*22b10*/  SYNCS.ARRIVE.TRANS64.RED.A1T0 RZ, [R0+URZ], RZ ;  /* 0x000000ff00ff79a7 */ /* 0x0011e2000810043f */
[----:B------:R3:W1:Y:S01]  /*22b20*/  SHFL.IDX PT, R84, R24, RZ, 0x181f ;  /* 0x00181fff18547589 */ /* 0x00066200000e0000 */
[-C--:B------:R-:W-:Y:S02]  /*22b30*/  ISETP.GE.AND P1, PT, R21, R8.reuse, PT ;  /* 0x000000081500720c */ /* 0x080fe40003f26270 */
[----:B------:R-:W-:Y:S01]  /*22b40*/  ISETP.GE.AND P0, PT, R11, R8, PT ;  /* 0x000000080b00720c */ /* 0x000fe20003f06270 */
[----:B0-----:R3:W0:Y:S01]  /*22b50*/  SHFL.IDX PT, R0, R86, RZ, 0x181f ;  /* 0x00181fff56007589 */ /* 0x00162200000e0000 */
[----:B------:R-:W-:Y:S11]  /*22b60*/  @P2 BRA `(.L_x_1830) ;  /* 0x0000000000442947 */ /* 0x000ff60003800000 */
[----:B------:R-:W-:Y:S02]  /*22b70*/  ULDC UR4, c[0x0][0xac8] ;  /* 0x0002b20000047ab9 */ /* 0x000fe40000000800 */
[----:B------:R-:W-:Y:S02]  /*22b80*/  ISETP.GE.AND P5, PT, R18, UR4, PT ;  /* 0x0000000412007c0c */ /* 0x000fe4000bfa6270 */
[----:B------:R-:W-:Y:S02]  /*22b90*/  ISETP.GE.AND P4, PT, R203, UR4, PT ;  /* 0x00000004cb007c0c */ /* 0x000fe4000bf86270 */
[----:B------:R-:W-:Y:S02]  /*22ba0*/  ISETP.GE.AND P3, PT, R22, UR4, PT ;  /* 0x0000000416007c0c */ /* 0x000fe4000bf66270 */
[----:B------:R-:W-:-:S07]  /*22bb0*/  ISETP.GE.AND P2, PT, R23, UR4, PT ;  /* 0x0000000417007c0c */ /* 0x000fce000bf46270 */
[----:B-1----:R-:W-:-:S04]  /*22bc0*/  @!P5 LEA R2, P6, R18, R84, 0x1 ;  /* 0x000000541202d211 */ /* 0x002fc800078c08ff */
[----:B0-----:R-:W-:Y:S02]  /*22bd0*/  @!P5 LEA.HI.X R3, R18, R0, R19, 0x1, P6 ;  /* 0x000000001203d211 */ /* 0x001fe400030f0c13 */
        /* <DEDUP_REMOVED lines=10> */
.L_x_1830:
[----:B------:R-:W-:Y:S05]  /*22c80*/  BSYNC B1 ;  /* 0x0000000000017941 */ /* 0x000fea0003800000 */
.L_x_1829:
[----:B0-----:R0:W4:Y:S01]  /*22c90*/  SHFL.IDX PT, R0, R86, 0x1, 0x181f ;  /* 0x00381f0056007f89 */ /* 0x00112200000e0000 */
[----:B------:R-:W-:Y:S03]  /*22ca0*/  BSSY B1, `(.L_x_1831) ;  /* 0x0000014000017945 */ /* 0x000fe60003800000 */
[----:B--2---:R0:W2:Y:S01]  /*22cb0*/  SHFL.IDX PT, R10, R24, 0x1, 0x181f ;  /* 0x00381f00180a7f89 */ /* 0x0040a200000e0000 */
[----:B------:R-:W-:Y:S05]  /*22cc0*/  @P1 BRA `(.L_x_1832) ;  /* 0x0000000000441947 */ /* 0x000fea0003800000 */
[----:B------:R-:W-:Y:S02]  /*22cd0*/  ULDC UR4, c[0x0][0xac8] ;  /* 0x0002b20000047ab9 */ /* 0x000fe40000000800 */
[----:B------:R-:W-:Y:S02]  /*22ce0*/  ISETP.GE.AND P4, PT, R18, UR4, PT ;  /* 0x0000000412007c0c */ /* 0x000fe4000bf86270 */
[----:B------:R-:W-:Y:S02]  /*22cf0*/  ISETP.GE.AND P3, PT, R203, UR4, PT ;  /* 0x00000004cb007c0c */ /* 0x000fe4000bf66270 */
[----:B------:R-:W-:Y:S02]  /*22d00*/  ISETP.GE.AND P2, PT, R22, UR4, PT ;  /* 0x0000000416007c0c */ /* 0x000fe4000bf46270 */
[----:B------:R-:W-:-:S07]  /*22d10*/  ISETP.GE.AND P1, PT, R23, UR4, PT ;  /* 0x0000000417007c0c */ /* 0x000fce000bf26270 */
[CC--:B--2---:R-:W-:Y:S02]  /*22d20*/  @!P4 LEA R2, P6, R18.reuse, R10.reuse, 0x1 ;  /* 0x0000000a1202c211 */ /* 0x0c4fe400078c08ff */
[C---:B-----5:R-:W-:Y:S02]  /*22d30*/  @!P3 LEA R4, P5, R201.reuse, R10, 0x1 ;  /* 0x0000000ac904b211 */ /* 0x060fe400078a08ff */
        /* <DEDUP_REMOVED lines=10> */
.L_x_1832:
[----:B------:R-:W-:Y:S05]  /*22de0*/  BSYNC B1 ;  /* 0x0000000000017941 */ /* 0x000fea0003800000 */
.L_x_1831:
[----:B----4-:R4:W0:Y:S01]  /*22df0*/  SHFL.IDX PT, R0, R86, 0x2, 0x181f ;  /* 0x00581f0056007f89 */ /* 0x01082200000e0000 */
        /* <DEDUP_REMOVED lines=8> */
[-C--:B--2---:R-:W-:Y:S02]  /*22e80*/  @!P3 LEA R2, P6, R18, R10.reuse, 0x1 ;  /* 0x0000000a1202b211 */ /* 0x084fe400078c08ff */
[-C--:B-----5:R-:W-:Y:S02]  /*22e90*/  @!P2 LEA R4, P5, R201, R10.reuse, 0x1 ;  /* 0x0000000ac904a211 */ /* 0x0a0fe400078a08ff */
[----:B------:R-:W-:Y:S02]  /*22ea0*/  @!P1 LEA R6, P4, R22, R10, 0x1 ;  /* 0x0000000a16069211 */ /* 0x000fe400078808ff */
[----:B0-----:R-:W-:Y:S02]  /*22eb0*/  @!P3 LEA.HI.X R3, R18, R0, R19, 0x1, P6 ;  /* 0x000000001203b211 */ /* 0x001fe400030f0c13 */
        /* <DEDUP_REMOVED lines=8> */
.L_x_1834:
[----:B------:R-:W-:Y:S05]  /*22f40*/  BSYNC B1 ;  /* 0x0000000000017941 */ /* 0x000fea0003800000 */
.L_x_1833:
[----:B------:R-:W-:Y:S01]  /*22f50*/  VIADD R9, R9, 0x60 ;  /* 0x0000006009097836 */ /* 0x000fe20000000000 */
[----:B0--34-:R-:W0:Y:S04]  /*22f60*/  SHFL.IDX PT, R86, R86, 0x3, 0x181f ;  /* 0x00781f0056567f89 */ /* 0x019e2800000e0000 */
[----:B------:R-:W-:Y:S01]  /*22f70*/  ISETP.GE.AND P0, PT, R9, R8, PT ;  /* 0x000000080900720c */ /* 0x000fe20003f06270 */
[----:B------:R-:W3:-:S12]  /*22f80*/  SHFL.IDX PT, R24, R24, 0x3, 0x181f ;  /* 0x00781f0018187f89 */ /* 0x000ed800000e0000 */
[----:B------:R-:W-:Y:S05]  /*22f90*/  @P0 BRA `(.L_x_1835) ;  /* 0x0000002800280947 */ /* 0x000fea0003800000 */
[----:B------:R-:W-:Y:S02]  /*22fa0*/  ULDC UR4, c[0x0][0xac8] ;  /* 0x0002b20000047ab9 */ /* 0x000fe40000000800 */
[----:B------:R-:W-:Y:S02]  /*22fb0*/  ISETP.GE.AND P3, PT, R18, UR4, PT ;  /* 0x0000000412007c0c */ /* 0x000fe4000bf66270 */
[----:B------:R-:W-:Y:S02]  /*22fc0*/  ISETP.GE.AND P4, PT, R203, UR4, PT ;  /* 0x00000004cb007c0c */ /* 0x000fe4000bf86270 */
[----:B------:R-:W-:-:S09]  /*22fd0*/  ISETP.GE.AND P5, PT, R22, UR4, PT ;  /* 0x0000000416007c0c */ /* 0x000fd2000bfa6270 */
[-C--:B---3--:R-:W-:Y:S02]  /*22fe0*/  @!P3 LEA R2, P0, R18, R24.reuse, 0x1 ;  /* 0x000000181202b211 */ /* 0x088fe400078008ff */
[CC--:B-----5:R-:W-:Y:S02]  /*22ff0*/  @!P4 LEA R4, P1, R201.reuse, R24.reuse, 0x1 ;  /* 0x00000018c904c211 */ /* 0x0e0fe400078208ff */
[----:B------:R-:W-:Y:S02]  /*23000*/  @!P5 LEA R6, P2, R22, R24, 0x1 ;  /* 0x000000181606d211 */ /* 0x000fe400078408ff */
[-C--:B0-----:R-:W-:Y:S02]  /*23010*/  @!P3 LEA.HI.X R3, R18, R86.reuse, R19, 0x1, P0 ;  /* 0x000000561203b211 */ /* 0x081fe400000f0c13 */
[-C--:B------:R-:W-:Y:S02]  /*23020*/  @!P4 LEA.HI.X R5, R201, R86.reuse, R224, 0x1, P1 ;  /* 0x00000056c905c211 */ /* 0x080fe400008f0ce0 */
[----:B------:R-:W-:Y:S01]  /*23030*/  @!P5 LEA.HI.X R7, R22, R86, R87, 0x1, P2 ;  /* 0x000000561607d211 */ /* 0x000fe200010f0c57 */
[----:B------:R4:W-:Y:S01]  /*23040*/  @!P3 ST.E.128 desc[UR60][R2.64], R32 ;  /* 0x000000200200b985 */ /* 0x0009e2000c101d3c */
[----:B------:R-:W-:-:S03]  /*23050*/  ISETP.GE.AND P0, PT, R23, UR4, PT ;  /* 0x0000000417007c0c */ /* 0x000fc6000bf06270 */
[----:B------:R4:W-:Y:S04]  /*23060*/  @!P4 ST.E.128 desc[UR60][R4.64], R48 ;  /* 0x000000300400c985 */ /* 0x0009e8000c101d3c */
[----:B------:R4:W-:Y:S06]  /*23070*/  @!P5 ST.E.128 desc[UR60][R6.64], R64 ;  /* 0x000000400600d985 */ /* 0x0009ec000c101d3c */
[----:B------:R-:W-:Y:S05]  /*23080*/  @P0 BRA `(.L_x_1835) ;  /* 0x0000002400ec0947 */ /* 0x000fea0003800000 */
[----:B----4-:R-:W-:-:S04]  /*23090*/  LEA R2, P0, R23, R24, 0x1 ;  /* 0x0000001817027211 */ /* 0x010fc800078008ff */
[----:B------:R-:W-:-:S05]  /*230a0*/  LEA.HI.X R3, R23, R86, R229, 0x1, P0 ;  /* 0x0000005617037211 */ /* 0x000fca00000f0ce5 */
[----:B------:R0:W-:Y:S01]  /*230b0*/  ST.E.128 desc[UR60][R2.64], R80 ;  /* 0x0000005002007985 */ /* 0x0001e2000c101d3c */
[----:B------:R-:W-:Y:S05]  /*230c0*/  BRA `(.L_x_1835) ;  /* 0x0000002400dc7947 */ /* 0x000fea0003800000 */
.L_x_1828:
[----:B------:R-:W1:Y:S01]  /*230d0*/  @P1 LDC R7, c[0x0][0xbec] ;  /* 0x0002fb00ff071b82 */ /* 0x000e620000000800 */
[----:B------:R-:W-:Y:S01]  /*230e0*/  ULDC.64 UR4, c[0x0][0xb08] ;  /* 0x0002c20000047ab9 */ /* 0x000fe20000000a00 */
[----:B0-----:R-:W-:Y:S01]  /*230f0*/  IMAD.MOV.U32 R12, RZ, RZ, R92 ;  /* 0x000000ffff0c7224 */ /* 0x001fe200078e005c */
[----:B------:R-:W-:Y:S01]  /*23100*/  BSSY B1, `(.L_x_1836) ;  /* 0x000010b000017945 */ /* 0x000fe20003800000 */
[----:B------:R-:W-:Y:S01]  /*23110*/  IMAD R9, R9, UR4, RZ ;  /* 0x0000000409097c24 */ /* 0x000fe2000f8e02ff */
[----:B------:R-:W-:Y:S01]  /*23120*/  SHF.R.S32.HI R220, RZ, 0x1f, R225 ;  /* 0x0000001fffdc7819 */ /* 0x000fe200000114e1 */
[C---:B------:R-:W-:Y:S02]  /*23130*/  VIADD R154, R225.reuse, 0xf0 ;  /* 0x000000f0e19a7836 */ /* 0x040fe40000000000 */
[----:B------:R-:W0:Y:S01]  /*23140*/  @P1 LDC R6, c[0x0][0xbf0] ;  /* 0x0002fc00ff061b82 */ /* 0x000e220000000800 */
[----:B------:R-:W-:Y:S02]  /*23150*/  IMAD R9, R0, UR5, R9 ;  /* 0x0000000500097c24 */ /* 0x000fe4000f8e0209 */
[C---:B------:R-:W-:Y:S01]  /*23160*/  VIADD R158, R225.reuse, 0xe0 ;  /* 0x000000e0e19e7836 */ /* 0x040fe20000000000 */
[----:B------:R-:W-:Y:S01]  /*23170*/  SHF.R.S32.HI R154, RZ, 0x1f, R154 ;  /* 0x0000001fff9a7819 */ /* 0x000fe2000001149a */
[----:B------:R-:W-:-:S02]  /*23180*/  VIADD R160, R225, 0xd8 ;  /* 0x000000d8e1a07836 */ /* 0x000fc40000000000 */
        /* <DEDUP_REMOVED lines=10> */
[----:B-1----:R-:W-:Y:S01]  /*23230*/  @P1 IMAD.HI.U32 R7, R92, R7, RZ ;  /* 0x000000075c071227 */ /* 0x002fe200078e00ff */
[----:B------:R-:W-:-:S02]  /*23240*/  SHF.R.S32.HI R168, RZ, 0x1f, R168 ;  /* 0x0000001fffa87819 */ /* 0x000fc400000114a8 */
[----:B------:R-:W-:Y:S01]  /*23250*/  SHF.R.S32.HI R170, RZ, 0x1f, R170 ;  /* 0x0000001fffaa7819 */ /* 0x000fe200000114aa */
[C---:B------:R-:W-:Y:S02]  /*23260*/  VIADD R172, R225.reuse, 0xa8 ;  /* 0x000000a8e1ac7836 */ /* 0x040fe40000000000 */
[----:B------:R-:W-:Y:S01]  /*23270*/  VIADD R174, R225, 0xa0 ;  /* 0x000000a0e1ae7836 */ /* 0x000fe20000000000 */
[----:B0-----:R-:W-:Y:S01]  /*23280*/  @P1 SHF.R.U32.HI R12, RZ, R6, R7 ;  /* 0x00000006ff0c1219 */ /* 0x001fe20000011607 */
[----:B------:R-:W-:Y:S01]  /*23290*/  IMAD.WIDE.U32 R6, R0, UR4, RZ ;  /* 0x0000000400067c25 */ /* 0x000fe2000f8e00ff */
[----:B------:R-:W-:Y:S01]  /*232a0*/  ULDC.64 UR4, c[0x0][0xb38] ;  /* 0x0002ce0000047ab9 */ /* 0x000fe20000000a00 */
[----:B------:R-:W-:Y:S02]  /*232b0*/  SHF.R.S32.HI R0, RZ, 0x1f, R10 ;  /* 0x0000001fff007819 */ /* 0x000fe4000001140a */
[----:B------:R-:W-:Y:S01]  /*232c0*/  IMAD.IADD R7, R7, 0x1, R9 ;  /* 0x0000000107077824 */ /* 0x000fe200078e0209 */
[----:B------:R-:W-:Y:S01]  /*232d0*/  SHF.R.S32.HI R9, RZ, 0x1f, R12 ;  /* 0x0000001fff097819 */ /* 0x000fe2000001140c */
[----:B------:R-:W-:Y:S01]  /*232e0*/  VIADD R176, R225, 0x98 ;  /* 0x00000098e1b07836 */ /* 0x000fe20000000000 */
[----:B------:R-:W-:Y:S01]  /*232f0*/  SHF.R.S32.HI R172, RZ, 0x1f, R172 ;  /* 0x0000001fffac7819 */ /* 0x000fe200000114ac */
[----:B------:R-:W-:Y:S01]  /*23300*/  IMAD.WIDE.U32 R6, R226, UR4, R6 ;  /* 0x00000004e2067c25 */ /* 0x000fe2000f8e0006 */
[----:B------:R-:W-:-:S02]  /*23310*/  SHF.R.S32.HI R174, RZ, 0x1f, R174 ;  /* 0x0000001fffae7819 */ /* 0x000fc400000114ae */
[----:B------:R-:W-:Y:S01]  /*23320*/  SHF.R.S32.HI R176, RZ, 0x1f, R176 ;  /* 0x0000001fffb07819 */ /* 0x000fe200000114b0 */
[----:B------:R-:W-:Y:S01]  /*23330*/  IMAD R7, R226, UR5, R7 ;  /* 0x00000005e2077c24 */ /* 0x000fe2000f8e0207 */
[----:B------:R-:W-:Y:S01]  /*23340*/  ULDC.64 UR4, c[0x0][0xb40] ;  /* 0x0002d00000047ab9 */ /* 0x000fe20000000a00 */
[----:B------:R-:W-:Y:S02]  /*23350*/  VIADD R178, R225, 0x90 ;  /* 0x00000090e1b27836 */ /* 0x000fe40000000000 */
[----:B------:R-:W-:Y:S02]  /*23360*/  IMAD R0, R0, UR4, RZ ;  /* 0x0000000400007c24 */ /* 0x000fe4000f8e02ff */
[----:B------:R-:W-:Y:S01]  /*23370*/  IMAD.WIDE.U32 R6, R10, UR4, R6 ;  /* 0x000000040a067c25 */ /* 0x000fe2000f8e0006 */
[----:B------:R-:W-:-:S03]  /*23380*/  SHF.R.S32.HI R178, RZ, 0x1f, R178 ;  /* 0x0000001fffb27819 */ /* 0x000fc600000114b2 */
[----:B------:R-:W-:Y:S01]  /*23390*/  IMAD R0, R10, UR5, R0 ;  /* 0x000000050a007c24 */ /* 0x000fe2000f8e0200 */
[----:B------:R-:W-:Y:S01]  /*233a0*/  ULDC.64 UR4, c[0x0][0xb48] ;  /* 0x0002d20000047ab9 */ /* 0x000fe20000000a00 */
[----:B------:R-:W-:Y:S02]  /*233b0*/  VIADD R180, R225, 0x88 ;  /* 0x00000088e1b47836 */ /* 0x000fe40000000000 */
[----:B------:R-:W-:Y:S02]  /*233c0*/  IMAD.IADD R7, R7, 0x1, R0 ;  /* 0x0000000107077824 */ /* 0x000fe400078e0200 */
[----:B------:R-:W-:Y:S01]  /*233d0*/  IMAD.MOV R0, RZ, RZ, -R12 ;  /* 0x000000ffff007224 */ /* 0x000fe200078e0a0c */
[----:B------:R-:W-:Y:S01]  /*233e0*/  SHF.R.S32.HI R180, RZ, 0x1f, R180 ;  /* 0x0000001fffb47819 */ /* 0x000fe200000114b4 */
[----:B------:R-:W-:-:S04]  /*233f0*/  IMAD.WIDE.U32 R6, R157, UR4, R6 ;  /* 0x000000049d067c25 */ /* 0x000fc8000f8e0006 */
[----:B------:R-:W-:Y:S01]  /*23400*/  IMAD R7, R157, UR5, R7 ;  /* 0x000000059d077c24 */ /* 0x000fe2000f8e0207 */
[----:B------:R-:W-:Y:S01]  /*23410*/  ULDC.64 UR4, c[0x0][0xb30] ;  /* 0x0002cc0000047ab9 */ /* 0x000fe20000000a00 */
[----:B------:R-:W-:Y:S02]  /*23420*/  IMAD R0, R156, R0, R92 ;  /* 0x000000009c007224 */ /* 0x000fe400078e025c */
[----:B------:R-:W-:Y:S02]  /*23430*/  IMAD R9, R9, UR4, RZ ;  /* 0x0000000409097c24 */ /* 0x000fe4000f8e02ff */
[----:B------:R-:W-:Y:S01]  /*23440*/  IMAD.WIDE.U32 R6, R12, UR4, R6 ;  /* 0x000000040c067c25 */ /* 0x000fe2000f8e0006 */
[----:B------:R-:W-:-:S03]  /*23450*/  SHF.R.S32.HI R10, RZ, 0x1f, R0 ;  /* 0x0000001fff0a7819 */ /* 0x000fc60000011400 */
[----:B------:R-:W-:Y:S01]  /*23460*/  IMAD R9, R12, UR5, R9 ;  /* 0x000000050c097c24 */ /* 0x000fe2000f8e0209 */
[----:B------:R-:W-:Y:S01]  /*23470*/  ULDC.64 UR4, c[0x0][0xb28] ;  /* 0x0002ca0000047ab9 */ /* 0x000fe20000000a00 */
[----:B------:R-:W-:Y:S02]  /*23480*/  VIADD R92, R225, 0xf8 ;  /* 0x000000f8e15c7836 */ /* 0x000fe40000000000 */
[----:B------:R-:W-:Y:S02]  /*23490*/  IMAD.IADD R7, R7, 0x1, R9 ;  /* 0x0000000107077824 */ /* 0x000fe400078e0209 */
[----:B------:R-:W-:Y:S01]  /*234a0*/  IMAD R10, R10, UR4, RZ ;  /* 0x000000040a0a7c24 */ /* 0x000fe2000f8e02ff */
[----:B------:R-:W-:Y:S01]  /*234b0*/  SHF.R.S32.HI R92, RZ, 0x1f, R92 ;  /* 0x0000001fff5c7819 */ /* 0x000fe2000001145c */
[----:B------:R-:W-:-:S04]  /*234c0*/  IMAD.WIDE.U32 R6, R0, UR4, R6 ;  /* 0x0000000400067c25 */ /* 0x000fc8000f8e0006 */
[----:B------:R-:W-:Y:S01]  /*234d0*/  IMAD R10, R0, UR5, R10 ;  /* 0x00000005000a7c24 */ /* 0x000fe2000f8e020a */
[----:B------:R-:W-:Y:S01]  /*234e0*/  ULDC.64 UR4, c[0x0][0xb00] ;  /* 0x0002c00000047ab9 */ /* 0x000fe20000000a00 */
[----:B------:R-:W-:Y:S01]  /*234f0*/  VIADD R156, R225, 0xe8 ;  /* 0x000000e8e19c7836 */ /* 0x000fe20000000000 */
[C---:B------:R-:W-:Y:S01]  /*23500*/  LEA R0, P0, R6.reuse, UR4, 0x2 ;  /* 0x0000000406007c11 */ /* 0x040fe2000f8010ff */
[----:B------:R-:W-:Y:S02]  /*23510*/  IMAD.IADD R9, R7, 0x1, R10 ;  /* 0x0000000107097824 */ /* 0x000fe400078e020a */
[C---:B------:R-:W-:Y:S01]  /*23520*/  VIADD R182, R225.reuse, 0x80 ;  /* 0x00000080e1b67836 */ /* 0x040fe20000000000 */
[----:B------:R-:W-:Y:S01]  /*23530*/  SHF.R.S32.HI R156, RZ, 0x1f, R156 ;  /* 0x0000001fff9c7819 */ /* 0x000fe2000001149c */
[----:B------:R-:W-:Y:S01]  /*23540*/  VIADD R184, R225, 0x78 ;  /* 0x00000078e1b87836 */ /* 0x000fe20000000000 */
[----:B------:R-:W-:Y:S01]  /*23550*/  LEA.HI.X R9, R6, UR5, R9, 0x2, P0 ;  /* 0x0000000506097c11 */ /* 0x000fe200080f1409 */
[----:B------:R-:W-:Y:S01]  /*23560*/  VIADD R6, R17, 0x30820 ;  /* 0x0003082011067836 */ /* 0x000fe20000000000 */
[----:B------:R-:W-:Y:S01]  /*23570*/  ISETP.GE.AND P0, PT, R20, R8, PT ;  /* 0x000000081400720c */ /* 0x000fe20003f06270 */
[C---:B------:R-:W-:Y:S01]  /*23580*/  VIADD R186, R225.reuse, 0x70 ;  /* 0x00000070e1ba7836 */ /* 0x040fe20000000000 */
[----:B------:R0:W1:Y:S01]  /*23590*/  SHFL.IDX PT, R20, R0, RZ, 0x1c1f ;  /* 0x001c1fff00147589 */ /* 0x00006200000e0000 */
[C---:B------:R-:W-:Y:S01]  /*235a0*/  VIADD R188, R225.reuse, 0x68 ;  /* 0x00000068e1bc7836 */ /* 0x040fe20000000000 */
[----:B------:R-:W-:Y:S01]  /*235b0*/  PRMT R6, RZ, 0x654, R6 ;  /* 0x00000654ff067816 */ /* 0x000fe20000000006 */
[C---:B------:R-:W-:Y:S01]  /*235c0*/  VIADD R190, R225.reuse, 0x60 ;  /* 0x00000060e1be7836 */ /* 0x040fe20000000000 */
[----:B------:R0:W2:Y:S01]  /*235d0*/  SHFL.IDX PT, R10, R9, RZ, 0x1c1f ;  /* 0x001c1fff090a7589 */ /* 0x0000a200000e0000 */
[C---:B------:R-:W-:Y:S01]  /*235e0*/  VIADD R192, R225.reuse, 0x58 ;  /* 0x00000058e1c07836 */ /* 0x040fe20000000000 */
[----:B------:R0:W-:Y:S01]  /*235f0*/  SYNCS.ARRIVE.TRANS64.RED.A1T0 RZ, [R6+URZ], RZ ;  /* 0x000000ff06ff79a7 */ /* 0x0001e2000810043f */
        /* <DEDUP_REMOVED lines=32> */
[----:B------:R-:W-:-:S02]  /*23800*/  VIADD R163, R225, 0xc8 ;  /* 0x000000c8e1a37836 */ /* 0x000fc40000000000 */
[C---:B------:R-:W-:Y:S02]  /*23810*/  VIADD R165, R225.reuse, 0xc0 ;  /* 0x000000c0e1a57836 */ /* 0x040fe40000000000 */
[C---:B------:R-:W-:Y:S02]  /*23820*/  VIADD R167, R225.reuse, 0xb8 ;  /* 0x000000b8e1a77836 */ /* 0x040fe40000000000 */
[C---:B------:R-:W-:Y:S02]  /*23830*/  VIADD R169, R225.reuse, 0xb0 ;  /* 0x000000b0e1a97836 */ /* 0x040fe40000000000 */
[C---:B------:R-:W-:Y:S02]  /*23840*/  VIADD R171, R225.reuse, 0xa8 ;  /* 0x000000a8e1ab7836 */ /* 0x040fe40000000000 */
[C---:B------:R-:W-:Y:S02]  /*23850*/  VIADD R173, R225.reuse, 0xa0 ;  /* 0x000000a0e1ad7836 */ /* 0x040fe40000000000 */
        /* <DEDUP_REMOVED lines=18> */
[----:B------:R-:W-:Y:S01]  /*23980*/  VIADD R217, R225, 0x8 ;  /* 0x00000008e1d97836 */ /* 0x000fe20000000000 */
[----:B012---:R-:W-:Y:S06]  /*23990*/  @P0 BRA `(.L_x_1837) ;  /* 0x0000000800040947 */ /* 0x007fec0003800000 */
[----:B------:R-:W-:Y:S02]  /*239a0*/  ULDC UR4, c[0x0][0xac8] ;  /* 0x0002b20000047ab9 */ /* 0x000fe40000000800 */
[----:B------:R-:W-:Y:S02]  /*239b0*/  ISETP.GE.AND P0, PT, R225, UR4, PT ;  /* 0x00000004e1007c0c */ /* 0x000fe4000bf06270 */
[----:B------:R-:W-:Y:S02]  /*239c0*/  ISETP.GE.AND P5, PT, R191, UR4, PT ;  /* 0x00000004bf007c0c */ /* 0x000fe4000bfa6270 */
[----:B------:R-:W-:Y:S02]  /*239d0*/  ISETP.GE.AND P4, PT, R189, UR4, PT ;  /* 0x00000004bd007c0c */ /* 0x000fe4000bf86270 */
[----:B------:R-:W-:-:S07]  /*239e0*/  ISETP.GE.AND P3, PT, R187, UR4, PT ;  /* 0x00000004bb007c0c */ /* 0x000fce000bf66270 */
[----:B------:R-:W-:-:S04]  /*239f0*/  @!P0 LEA R6, P1, R225, R20, 0x2 ;  /* 0x00000014e1068211 */ /* 0x000fc800078210ff */
[----:B------:R-:W-:-:S05]  /*23a00*/  @!P0 LEA.HI.X R7, R225, R10, R220, 0x2, P1 ;  /* 0x0000000ae1078211 */ /* 0x000fca00008f14dc */
        /* <DEDUP_REMOVED lines=55> */
[----:B------:R-:W-:Y:S02]  /*23d80*/  @!P0 LEA.HI.X R7, R185, R10, R186, 0x2, P4 ;  /* 0x0000000ab9078211 */ /* 0x000fe400020f14ba */
[----:B------:R-:W-:Y:S02]  /*23d90*/  ISETP.GE.AND P4, PT, R177, UR4, PT ;  /* 0x00000004b1007c0c */ /* 0x000fe4000bf86270 */
[-C--:B-1----:R-:W-:Y:S01]  /*23da0*/  @!P1 LEA R12, P5, R183, R20.reuse, 0x2 ;  /* 0x00000014b70c9211 */ /* 0x082fe200078a10ff */
[----:B------:R0:W-:Y:S01]  /*23db0*/  @!P0 ST.E.64 desc[UR60][R6.64], R80 ;  /* 0x0000005006008985 */ /* 0x0001e2000c101b3c */
[----:B--2---:R-:W-:Y:S02]  /*23dc0*/  @!P2 LEA R14, P6, R181, R20, 0x2 ;  /* 0x00000014b50ea211 */ /* 0x004fe400078c10ff */
        /* <DEDUP_REMOVED lines=12> */
[----:B------:R-:W-:Y:S02]  /*23e90*/  ISETP.GE.AND P0, PT, R169, UR4, PT ;  /* 0x00000004a9007c0c */ /* 0x000fe4000bf06270 */
[----:B--2---:R-:W-:Y:S01]  /*23ea0*/  @!P5 LEA R14, P6, R175, R20, 0x2 ;  /* 0x00000014af0ed211 */ /* 0x004fe200078c10ff */
[----:B------:R1:W-:Y:S01]  /*23eb0*/  @!P4 ST.E.64 desc[UR60][R12.64], R96 ;  /* 0x000000600c00c985 */ /* 0x0003e2000c101b3c */
[----:B------:R-:W-:Y:S02]  /*23ec0*/  ISETP.GE.AND P4, PT, R165, UR4, PT ;  /* 0x00000004a5007c0c */ /* 0x000fe4000bf86270 */
[----:B------:R-:W-:Y:S02]  /*23ed0*/  @!P5 LEA.HI.X R15, R175, R10, R176, 0x2, P6 ;  /* 0x0000000aaf0fd211 */ /* 0x000fe400030f14b0 */
[----:B0-----:R-:W-:-:S03]  /*23ee0*/  @!P2 LEA R2, P6, R173, R20, 0x2 ;  /* 0x00000014ad02a211 */ /* 0x001fc600078c10ff */
[----:B------:R-:W-:Y:S01]  /*23ef0*/  @!P5 ST.E.64 desc[UR60][R14.64], R100 ;  /* 0x000000640e00d985 */ /* 0x000fe2000c101b3c */
[----:B------:R-:W-:Y:S02]  /*23f00*/  @!P1 LEA R6, P3, R171, R20, 0x2 ;  /* 0x00000014ab069211 */ /* 0x000fe400078610ff */
[----:B------:R-:W-:Y:S02]  /*23f10*/  ISETP.GE.AND P5, PT, R167, UR4, PT ;  /* 0x00000004a7007c0c */ /* 0x000fe4000bfa6270 */
[----:B------:R-:W-:Y:S02]  /*23f20*/  @!P2 LEA.HI.X R3, R173, R10, R174, 0x2, P6 ;  /* 0x0000000aad03a211 */ /* 0x000fe400030f14ae */
[----:B-1----:R-:W-:Y:S02]  /*23f30*/  @!P0 LEA R12, P6, R169, R20, 0x2 ;  /* 0x00000014a90c8211 */ /* 0x002fe400078c10ff */
        /* <DEDUP_REMOVED lines=8> */
[----:B-1----:R-:W-:-:S02]  /*23fc0*/  @!P4 LEA R6, P2, R165, R20, 0x2 ;  /* 0x00000014a506c211 */ /* 0x002fc400078410ff */
[----:B------:R-:W-:Y:S02]  /*23fd0*/  @!P5 LEA.HI.X R3, R167, R10, R168, 0x2, P1 ;  /* 0x0000000aa703d211 */ /* 0x000fe400008f14a8 */
[----:B--2---:R-:W-:Y:S02]  /*23fe0*/  @!P3 LEA R12, P6, R163, R20, 0x2 ;  /* 0x00000014a30cb211 */ /* 0x004fe400078c10ff */
        /* <DEDUP_REMOVED lines=10> */
[----:B------:R-:W-:Y:S02]  /*24090*/  @!P0 LEA.HI.X R3, R161, R10, R162, 0x2, P5 ;  /* 0x0000000aa1038211 */ /* 0x000fe400028f14a2 */
[----:B------:R-:W-:Y:S02]  /*240a0*/  ISETP.GE.AND P5, PT, R24, UR4, PT ;  /* 0x0000000418007c0c */ /* 0x000fe4000bfa6270 */
[C---:B-1----:R-:W-:Y:S01]  /*240b0*/  @!P1 LEA R6, P6, R159.reuse, R20, 0x2 ;  /* 0x000000149f069211 */ /* 0x042fe200078c10ff */
[----:B------:R0:W-:Y:S03]  /*240c0*/  @!P0 ST.E.64 desc[UR60][R2.64], R128 ;  /* 0x0000008002008985 */ /* 0x0001e6000c101b3c */
[----:B------:R-:W-:Y:S02]  /*240d0*/  @!P1 LEA.HI.X R7, R159, R10, R160, 0x2, P6 ;  /* 0x0000000a9f079211 */ /* 0x000fe400030f14a0 */
[----:B--2---:R-:W-:-:S03]  /*240e0*/  @!P3 LEA R12, P6, R155, R20, 0x2 ;  /* 0x000000149b0cb211 */ /* 0x004fc600078c10ff */
[----:B------:R1:W-:Y:S01]  /*240f0*/  @!P1 ST.E.64 desc[UR60][R6.64], R132 ;  /* 0x0000008406009985 */ /* 0x0003e2000c101b3c */
[----:B------:R-:W-:Y:S02]  /*24100*/  @!P3 LEA.HI.X R13, R155, R10, R156, 0x2, P6 ;  /* 0x0000000a9b0db211 */ /* 0x000fe400030f149c */
[----:B0-----:R-:W-:-:S04]  /*24110*/  @!P4 LEA R2, P0, R157, R20, 0x2 ;  /* 0x000000149d02c211 */ /* 0x001fc800078010ff */
[----:B------:R-:W-:Y:S02]  /*24120*/  @!P4 LEA.HI.X R3, R157, R10, R158, 0x2, P0 ;  /* 0x0000000a9d03c211 */ /* 0x000fe400000f149e */
[----:B-1----:R-:W-:-:S03]  /*24130*/  @!P2 LEA R6, P1, R93, R20, 0x2 ;  /* 0x000000145d06a211 */ /* 0x002fc600078210ff */
[----:B------:R0:W-:Y:S01]  /*24140*/  @!P4 ST.E.64 desc[UR60][R2.64], R136 ;  /* 0x000000880200c985 */ /* 0x0001e2000c101b3c */
[C---:B------:R-:W-:Y:S02]  /*24150*/  @!P5 LEA R20, P0, R24.reuse, R20, 0x2 ;  /* 0x000000141814d211 */ /* 0x040fe400078010ff */
[-C--:B------:R-:W-:Y:S01]  /*24160*/  @!P2 LEA.HI.X R7, R93, R10.reuse, R154, 0x2, P1 ;  /* 0x0000000a5d07a211 */ /* 0x080fe200008f149a */
[----:B------:R0:W-:Y:S01]  /*24170*/  @!P3 ST.E.64 desc[UR60][R12.64], R140 ;  /* 0x0000008c0c00b985 */ /* 0x0001e2000c101b3c */
[----:B------:R-:W-:-:S03]  /*24180*/  @!P5 LEA.HI.X R21, R24, R10, R92, 0x2, P0 ;  /* 0x0000000a1815d211 */ /* 0x000fc600000f145c */
[----:B------:R0:W-:Y:S04]  /*24190*/  @!P2 ST.E.64 desc[UR60][R6.64], R144 ;  /* 0x000000900600a985 */ /* 0x0001e8000c101b3c */
[----:B------:R0:W-:Y:S02]  /*241a0*/  @!P5 ST.E.64 desc[UR60][R20.64], R148 ;  /* 0x000000941400d985 */ /* 0x0001e4000c101b3c */
.L_x_1837:
[----:B------:R-:W-:Y:S05]  /*241b0*/  BSYNC B1 ;  /* 0x0000000000017941 */ /* 0x000fea0003800000 */
.L_x_1836:
[----:B------:R-:W-:Y:S01]  /*241c0*/  ISETP.GE.AND P0, PT, R11, R8, PT ;  /* 0x000000080b00720c */ /* 0x000fe20003f06270 */
[----:B------:R-:W1:Y:S04]  /*241d0*/  SHFL.IDX PT, R9, R9, 0x1, 0x1c1f ;  /* 0x003c1f0009097f89 */ /* 0x000e6800000e0000 */
[----:B------:R-:W2:Y:S08]  /*241e0*/  SHFL.IDX PT, R0, R0, 0x1, 0x1c1f ;  /* 0x003c1f0000007f89 */ /* 0x000eb000000e0000 */
[----:B------:R-:W-:Y:S05]  /*241f0*/  @P0 BRA `(.L_x_1835) ;  /* 0x0000001400900947 */ /* 0x000fea0003800000 */
[----:B------:R-:W-:Y:S02]  /*24200*/  ULDC UR4, c[0x0][0xac8] ;  /* 0x0002b20000047ab9 */ /* 0x000fe40000000800 */
[----:B------:R-:W-:Y:S02]  /*24210*/  ISETP.GE.AND P4, PT, R225, UR4, PT ;  /* 0x00000004e1007c0c */ /* 0x000fe4000bf86270 */
[----:B------:R-:W-:Y:S02]  /*24220*/  ISETP.GE.AND P2, PT, R217, UR4, PT ;  /* 0x00000004d9007c0c */ /* 0x000fe4000bf46270 */
[----:B------:R-:W-:Y:S02]  /*24230*/  ISETP.GE.AND P1, PT, R215, UR4, PT ;  /* 0x00000004d7007c0c */ /* 0x000fe4000bf26270 */
[----:B------:R-:W-:-:S07]  /*24240*/  ISETP.GE.AND P0, PT, R213, UR4, PT ;  /* 0x00000004d5007c0c */ /* 0x000fce000bf06270 */
[----:B0-2---:R-:W-:-:S04]  /*24250*/  @!P4 LEA R2, P3, R225, R0, 0x2 ;  /* 0x00000000e102c211 */ /* 0x005fc800078610ff */
[----:B-1----:R-:W-:Y:S02]  /*24260*/  @!P4 LEA.HI.X R3, R225, R9, R220, 0x2, P3 ;  /* 0x00000009e103c211 */ /* 0x002fe400018f14dc */
[----:B------:R-:W-:-:S03]  /*24270*/  ISETP.GE.AND P3, PT, R211, UR4, PT ;  /* 0x00000004d3007c0c */ /* 0x000fc6000bf66270 */
[----:B------:R0:W-:Y:S01]  /*24280*/  @!P4 ST.E.64 desc[UR60][R2.64], R4 ;  /* 0x000000040200c985 */ /* 0x0001e2000c101b3c */
[----:B------:R-:W-:Y:S02]  /*24290*/  ISETP.GE.AND P4, PT, R209, UR4, PT ;  /* 0x00000004d1007c0c */ /* 0x000fe4000bf86270 */
[-C--:B0-----:R-:W-:Y:S02]  /*242a0*/  @!P2 LEA R2, P6, R217, R0.reuse, 0x2 ;  /* 0x00000000d902a211 */ /* 0x081fe400078c10ff */
[-C--:B------:R-:W-:Y:S02]  /*242b0*/  @!P1 LEA R4, P5, R215, R0.reuse, 0x2 ;  /* 0x00000000d7049211 */ /* 0x080fe400078a10ff */
[-C--:B------:R-:W-:Y:S02]  /*242c0*/  @!P2 LEA.HI.X R3, R217, R9.reuse, R219, 0x2, P6 ;  /* 0x00000009d903a211 */ /* 0x080fe400030f14db */
[----:B------:R-:W-:Y:S02]  /*242d0*/  @!P0 LEA R6, P6, R213, R0, 0x2 ;  /* 0x00000000d5068211 */ /* 0x000fe400078c10ff */
        /* <DEDUP_REMOVED lines=9> */
[-C--:B------:R-:W-:Y:S02]  /*24370*/  @!P3 LEA.HI.X R3, R211, R9.reuse, R212, 0x2, P1 ;  /* 0x00000009d303b211 */ /* 0x080fe400008f14d4 */
[----:B------:R-:W-:Y:S02]  /*24380*/  ISETP.GE.AND P1, PT, R197, UR4, PT ;  /* 0x00000004c5007c0c */ /* 0x000fe4000bf26270 */
[----:B------:R-:W-:Y:S01]  /*24390*/  @!P4 LEA.HI.X R5, R209, R9, R210, 0x2, P2 ;  /* 0x00000009d105c211 */ /* 0x000fe200010f14d2 */
[----:B------:R0:W-:Y:S01]  /*243a0*/  @!P3 ST.E.64 desc[UR60][R2.64], R42 ;  /* 0x0000002a0200b985 */ /* 0x0001e2000c101b3c */
[----:B------:R-:W-:Y:S02]  /*243b0*/  ISETP.GE.AND P2, PT, R195, UR4, PT ;  /* 0x00000004c3007c0c */ /* 0x000fe4000bf46270 */
[----:B--2---:R-:W-:Y:S01]  /*243c0*/  @!P5 LEA R6, P6, R207, R0, 0x2 ;  /* 0x00000000cf06d211 */ /* 0x004fe200078c10ff */
[----:B------:R1:W-:Y:S01]  /*243d0*/  @!P4 ST.E.64 desc[UR60][R4.64], R46 ;  /* 0x0000002e0400c985 */ /* 0x0003e2000c101b3c */
[----:B------:R-:W-:-:S02]  /*243e0*/  ISETP.GE.AND P3, PT, R193, UR4, PT ;  /* 0x00000004c1007c0c */ /* 0x000fc4000bf66270 */
[----:B------:R-:W-:Y:S02]  /*243f0*/  @!P5 LEA.HI.X R7, R207, R9, R208, 0x2, P6 ;  /* 0x00000009cf07d211 */ /* 0x000fe400030f14d0 */
[----:B------:R-:W-:-:S03]  /*24400*/  ISETP.GE.AND P4, PT, R191, UR4, PT ;  /* 0x00000004bf007c0c */ /* 0x000fc6000bf86270 */
[----:B------:R2:W-:Y:S01]  /*24410*/  @!P5 ST.E.64 desc[UR60][R6.64], R50 ;  /* 0x000000320600d985 */ /* 0x0005e2000c101b3c */
[-C--:B0-----:R-:W-:Y:S02]  /*24420*/  @!P0 LEA R2, P6, R199, R0.reuse, 0x2 ;  /* 0x00000000c7028211 */ /* 0x081fe400078c10ff */
[-C--:B-1----:R-:W-:Y:S02]  /*24430*/  @!P1 LEA R4, P5, R197, R0.reuse, 0x2 ;  /* 0x00000000c5049211 */ /* 0x082fe400078a10ff */
[-C--:B------:R-:W-:Y:S02]  /*24440*/  @!P0 LEA.HI.X R3, R199, R9.reuse, R206, 0x2, P6 ;  /* 0x00000009c7038211 */ /* 0x080fe400030f14ce */
[----:B------:R-:W-:Y:S02]  /*24450*/  @!P1 LEA.HI.X R5, R197, R9, R198, 0x2, P5 ;  /* 0x00000009c5059211 */ /* 0x000fe400028f14c6 */
[----:B------:R-:W-:Y:S01]  /*24460*/  ISETP.GE.AND P5, PT, R189, UR4, PT ;  /* 0x00000004bd007c0c */ /* 0x000fe2000bfa6270 */
[----:B------:R0:W-:Y:S01]  /*24470*/  @!P0 ST.E.64 desc[UR60][R2.64], R54 ;  /* 0x0000003602008985 */ /* 0x0001e2000c101b3c */
[----:B--2---:R-:W-:-:S02]  /*24480*/  @!P2 LEA R6, P6, R195, R0, 0x2 ;  /* 0x00000000c306a211 */ /* 0x004fc400078c10ff */
[----:B------:R-:W-:Y:S01]  /*24490*/  ISETP.GE.AND P0, PT, R187, UR4, PT ;  /* 0x00000004bb007c0c */ /* 0x000fe2000bf06270 */
[----:B------:R1:W-:Y:S01]  /*244a0*/  @!P1 ST.E.64 desc[UR60][R4.64], R58 ;  /* 0x0000003a04009985 */ /* 0x0003e2000c101b3c */
        /* <DEDUP_REMOVED lines=9> */
[----:B--2---:R-:W-:-:S03]  /*24540*/  @!P5 LEA R6, P6, R189, R0, 0x2 ;  /* 0x00000000bd06d211 */ /* 0x004fc600078c10ff */
[----:B------:R1:W-:Y:S01]  /*24550*/  @!P4 ST.E.64 desc[UR60][R4.64], R70 ;  /* 0x000000460400c985 */ /* 0x0003e2000c101b3c */
[----:B------:R-:W-:-:S05]  /*24560*/  @!P5 LEA.HI.X R7, R189, R9, R190, 0x2, P6 ;  /* 0x00000009bd07d211 */ /* 0x000fca00030f14be */
[----:B------:R2:W-:Y:S01]  /*24570*/  @!P5 ST.E.64 desc[UR60][R6.64], R74 ;  /* 0x0000004a0600d985 */ /* 0x0005e2000c101b3c */
[----:B------:R-:W-:Y:S02]  /*24580*/  ISETP.GE.AND P5, PT, R181, UR4, PT ;  /* 0x00000004b5007c0c */ /* 0x000fe4000bfa6270 */
[----:B0-----:R-:W-:-:S04]  /*24590*/  @!P0 LEA R2, P4, R187, R0, 0x2 ;  /* 0x00000000bb028211 */ /* 0x001fc800078810ff */
[-C--:B------:R-:W-:Y:S02]  /*245a0*/  @!P0 LEA.HI.X R3, R187, R9.reuse, R188, 0x2, P4 ;  /* 0x00000009bb038211 */ /* 0x080fe400020f14bc */
        /* <DEDUP_REMOVED lines=16> */
[-C--:B------:R-:W-:Y:S02]  /*246b0*/  @!P4 LEA.HI.X R5, R179, R9.reuse, R180, 0x2, P0 ;  /* 0x00000009b305c211 */ /* 0x080fe400000f14b4 */
[----:B------:R-:W-:Y:S02]  /*246c0*/  ISETP.GE.AND P0, PT, R171, UR4, PT ;  /* 0x00000004ab007c0c */ /* 0x000fe4000bf06270 */
[----:B--2---:R-:W-:Y:S01]  /*246d0*/  @!P3 LEA R6, P6, R177, R0, 0x2 ;  /* 0x00000000b106b211 */ /* 0x004fe200078c10ff */
[----:B------:R1:W-:Y:S01]  /*246e0*/  @!P4 ST.E.64 desc[UR60][R4.64], R94 ;  /* 0x0000005e0400c985 */ /* 0x0003e2000c101b3c */
[----:B------:R-:W-:Y:S02]  /*246f0*/  ISETP.GE.AND P4, PT, R167, UR4, PT ;  /* 0x00000004a7007c0c */ /* 0x000fe4000bf86270 */
[----:B------:R-:W-:-:S02]  /*24700*/  @!P3 LEA.HI.X R7, R177, R9, R178, 0x2, P6 ;  /* 0x00000009b107b211 */ /* 0x000fc400030f14b2 */
[----:B0-----:R-:W-:-:S03]  /*24710*/  @!P2 LEA R2, P6, R175, R0, 0x2 ;  /* 0x00000000af02a211 */ /* 0x001fc600078c10ff */
[----:B------:R0:W-:Y:S01]  /*24720*/  @!P3 ST.E.64 desc[UR60][R6.64], R98 ;  /* 0x000000620600b985 */ /* 0x0001e2000c101b3c */
[----:B------:R-:W-:Y:S02]  /*24730*/  @!P2 LEA.HI.X R3, R175, R9, R176, 0x2, P6 ;  /* 0x00000009af03a211 */ /* 0x000fe400030f14b0 */
[----:B-1----:R-:W-:-:S03]  /*24740*/  @!P1 LEA R4, P3, R173, R0, 0x2 ;  /* 0x00000000ad049211 */ /* 0x002fc600078610ff */
[----:B------:R1:W-:Y:S01]  /*24750*/  @!P2 ST.E.64 desc[UR60][R2.64], R102 ;  /* 0x000000660200a985 */ /* 0x0003e2000c101b3c */
[-C--:B------:R-:W-:Y:S02]  /*24760*/  @!P1 LEA.HI.X R5, R173, R9.reuse, R174, 0x2, P3 ;  /* 0x00000009ad059211 */ /* 0x080fe400018f14ae */
[----:B------:R-:W-:Y:S02]  /*24770*/  ISETP.GE.AND P3, PT, R165, UR4, PT ;  /* 0x00000004a5007c0c */ /* 0x000fe4000bf66270 */
[CC--:B0-----:R-:W-:Y:S01]  /*24780*/  @!P0 LEA R6, P6, R171.reuse, R0.reuse, 0x2 ;  /* 0x00000000ab068211 */ /* 0x0c1fe200078c10ff */
[----:B------:R0:W-:Y:S03]  /*24790*/  @!P1 ST.E.64 desc[UR60][R4.64], R106 ;  /* 0x0000006a04009985 */ /* 0x0001e6000c101b3c */
[----:B------:R-:W-:Y:S02]  /*247a0*/  @!P0 LEA.HI.X R7, R171, R9, R172, 0x2, P6 ;  /* 0x00000009ab078211 */ /* 0x000fe400030f14ac */
[----:B-1----:R-:W-:-:S03]  /*247b0*/  @!P5 LEA R2, P1, R169, R0, 0x2 ;  /* 0x00000000a902d211 */ /* 0x002fc600078210ff */
        /* <DEDUP_REMOVED lines=8> */
[-C--:B-1----:R-:W-:Y:S01]  /*24840*/  @!P3 LEA R6, P6, R165, R0.reuse, 0x2 ;  /* 0x00000000a506b211 */ /* 0x082fe200078c10ff */
[----:B------:R1:W-:Y:S01]  /*24850*/  @!P4 ST.E.64 desc[UR60][R4.64], R118 ;  /* 0x000000760400c985 */ /* 0x0003e2000c101b3c */
[----:B------:R-:W-:Y:S02]  /*24860*/  ISETP.GE.AND P4, PT, R159, UR4, PT ;  /* 0x000000049f007c0c */ /* 0x000fe4000bf86270 */
[----:B------:R-:W-:Y:S02]  /*24870*/  @!P3 LEA.HI.X R7, R165, R9, R166, 0x2, P6 ;  /* 0x00000009a507b211 */ /* 0x000fe400030f14a6 */
[----:B0-----:R-:W-:-:S03]  /*24880*/  @!P1 LEA R2, P6, R161, R0, 0x2 ;  /* 0x00000000a1029211 */ /* 0x001fc600078c10ff */
[----:B------:R0:W-:Y:S01]  /*24890*/  @!P3 ST.E.64 desc[UR60][R6.64], R122 ;  /* 0x0000007a0600b985 */ /* 0x0001e2000c101b3c */
[----:B------:R-:W-:Y:S02]  /*248a0*/  ISETP.GE.AND P3, PT, R157, UR4, PT ;  /* 0x000000049d007c0c */ /* 0x000fe4000bf66270 */
[----:B------:R-:W-:Y:S02]  /*248b0*/  @!P1 LEA.HI.X R3, R161, R9, R162, 0x2, P6 ;  /* 0x00000009a1039211 */ /* 0x000fe400030f14a2 */
[----:B-1----:R-:W-:-:S04]  /*248c0*/  @!P0 LEA R4, P5, R163, R0, 0x2 ;  /* 0x00000000a3048211 */ /* 0x002fc800078a10ff */
[----:B------:R-:W-:Y:S02]  /*248d0*/  @!P0 LEA.HI.X R5, R163, R9, R164, 0x2, P5 ;  /* 0x00000009a3058211 */ /* 0x000fe400028f14a4 */
[----:B------:R-:W-:-:S03]  /*248e0*/  ISETP.GE.AND P5, PT, R93, UR4, PT ;  /* 0x000000045d007c0c */ /* 0x000fc6000bfa6270 */
[----:B------:R1:W-:Y:S04]  /*248f0*/  @!P0 ST.E.64 desc[UR60][R4.64], R126 ;  /* 0x0000007e04008985 */ /* 0x0003e8000c101b3c */
[----:B------:R2:W-:Y:S01]  /*24900*/  @!P1 ST.E.64 desc[UR60][R2.64], R130 ;  /* 0x0000008202009985 */ /* 0x0005e2000c101b3c */
[----:B0-----:R-:W-:-:S04]  /*24910*/  @!P2 LEA R6, P1, R155, R0, 0x2 ;  /* 0x000000009b06a211 */ /* 0x001fc800078210ff */
[-C--:B------:R-:W-:Y:S02]  /*24920*/  @!P2 LEA.HI.X R7, R155, R9.reuse, R156, 0x2, P1 ;  /* 0x000000099b07a211 */ /* 0x080fe400008f149c */
[-C--:B-1----:R-:W-:Y:S02]  /*24930*/  @!P4 LEA R4, P0, R159, R0.reuse, 0x2 ;  /* 0x000000009f04c211 */ /* 0x082fe400078010ff */
[-C--:B--2---:R-:W-:Y:S02]  /*24940*/  @!P3 LEA R2, P6, R157, R0.reuse, 0x2 ;  /* 0x000000009d02b211 */ /* 0x084fe400078c10ff */
[-C--:B------:R-:W-:Y:S02]  /*24950*/  @!P4 LEA.HI.X R5, R159, R9.reuse, R160, 0x2, P0 ;  /* 0x000000099f05c211 */ /* 0x080fe400000f14a0 */
[----:B------:R-:W-:Y:S02]  /*24960*/  @!P5 LEA R10, P0, R93, R0, 0x2 ;  /* 0x000000005d0ad211 */ /* 0x000fe400078010ff */
[-C--:B------:R-:W-:Y:S01]  /*24970*/  @!P3 LEA.HI.X R3, R157, R9.reuse, R158, 0x2, P6 ;  /* 0x000000099d03b211 */ /* 0x080fe200030f149e */
[----:B------:R0:W-:Y:S01]  /*24980*/  @!P4 ST.E.64 desc[UR60][R4.64], R134 ;  /* 0x000000860400c985 */ /* 0x0001e2000c101b3c */
[----:B------:R-:W-:-:S02]  /*24990*/  @!P5 LEA.HI.X R11, R93, R9, R154, 0x2, P0 ;  /* 0x000000095d0bd211 */ /* 0x000fc400000f149a */
[----:B------:R-:W-:Y:S01]  /*249a0*/  ISETP.GE.AND P0, PT, R24, UR4, PT ;  /* 0x0000000418007c0c */ /* 0x000fe2000bf06270 */
[----:B------:R0:W-:Y:S04]  /*249b0*/  @!P3 ST.E.64 desc[UR60][R2.64], R138 ;  /* 0x0000008a0200b985 */ /* 0x0001e8000c101b3c */
[----:B------:R0:W-:Y:S04]  /*249c0*/  @!P2 ST.E.64 desc[UR60][R6.64], R142 ;  /* 0x0000008e0600a985 */ /* 0x0001e8000c101b3c */
[----:B------:R0:W-:Y:S04]  /*249d0*/  @!P5 ST.E.64 desc[UR60][R10.64], R146 ;  /* 0x000000920a00d985 */ /* 0x0001e8000c101b3c */
[----:B------:R-:W-:Y:S05]  /*249e0*/  @P0 BRA `(.L_x_1835) ;  /* 0x0000000c00940947 */ /* 0x000fea0003800000 */
[----:B0-----:R-:W-:-:S04]  /*249f0*/  LEA R2, P0, R24, R0, 0x2 ;  /* 0x0000000018027211 */ /* 0x001fc800078010ff */
[----:B------:R-:W-:-:S05]  /*24a00*/  LEA.HI.X R3, R24, R9, R92, 0x2, P0 ;  /* 0x0000000918037211 */ /* 0x000fca00000f145c */
[----:B------:R0:W-:Y:S01]  /*24a10*/  ST.E.64 desc[UR60][R2.64], R150 ;  /* 0x0000009602007985 */ /* 0x0001e2000c101b3c */
[----:B------:R-:W-:Y:S05]  /*24a20*/  BRA `(.L_x_1835) ;  /* 0x0000000c00847947 */ /* 0x000fea0003800000 */
.L_x_1826:
[----:B------:R-:W3:Y:S01]  /*24a30*/  LDL R8, [R1+0x8c] ;  /* 0x00008c0001087983 */ /* 0x000ee20000100800 */
[----:B------:R-:W-:Y:S01]  /*24a40*/  ULDC.64 UR4, c[0x0][0xc08] ;  /* 0x0003020000047ab9 */ /* 0x000fe20000000a00 */
[----:B------:R-:W3:Y:S01]  /*24a50*/  LDC.64 R2, c[0x0][0xc00] ;  /* 0x00030000ff027b82 */ /* 0x000ee20000000a00 */
[----:B------:R-:W-:Y:S01]  /*24a60*/  ISETP.NE.U32.AND P0, PT, RZ, UR4, PT ;  /* 0x00000004ff007c0c */ /* 0x000fe2000bf05070 */
[----:B------:R-:W4:Y:S01]  /*24a70*/  LDL R7, [R1+0x88] ;  /* 0x0000880001077983 */ /* 0x000f220000100800 */
[----:B------:R-:W-:Y:S02]  /*24a80*/  IMAD.MOV.U32 R15, RZ, RZ, RZ ;  /* 0x000000ffff0f7224 */ /* 0x000fe400078e00ff */
[----:B------:R-:W-:Y:S01]  /*24a90*/  ISETP.NE.AND.EX P1, PT, RZ, UR5, PT, P0 ;  /* 0x00000005ff007c0c */ /* 0x000fe2000bf25300 */
[----:B------:R-:W-:Y:S02]  /*24aa0*/  ULDC.64 UR4, c[0x0][0xc00] ;  /* 0x0003000000047ab9 */ /* 0x000fe40000000a00 */
[----:B------:R-:W-:-:S04]  /*24ab0*/  ISETP.NE.U32.AND P0, PT, RZ, UR4, PT ;  /* 0x00000004ff007c0c */ /* 0x000fc8000bf05070 */
[----:B------:R-:W-:-:S06]  /*24ac0*/  ISETP.NE.AND.EX P0, PT, RZ, UR5, PT, P0 ;  /* 0x00000005ff007c0c */ /* 0x000fcc000bf05300 */
[----:B------:R-:W1:Y:S01]  /*24ad0*/  @P1 LDC.64 R4, c[0x0][0xc08] ;  /* 0x00030200ff041b82 */ /* 0x000e620000000a00 */
[----:B------:R-:W-:Y:S02]  /*24ae0*/  ULDC UR4, c[0x0][0xa88] ;  /* 0x0002a20000047ab9 */ /* 0x000fe40000000800 */
[----:B0-----:R-:W-:Y:S01]  /*24af0*/  IMAD.U32 R0, RZ, RZ, UR4 ;  /* 0x00000004ff007e24 */ /* 0x001fe2000f8e00ff */
[----:B------:R-:W0:Y:S01]  /*24b00*/  S2R R35, SR_TID.X ;  /* 0x0000000000237919 */ /* 0x000e220000002100 */
[----:B---3--:R-:W-:-:S04]  /*24b10*/  IMAD.WIDE R2, R8, 0x4, R2 ;  /* 0x0000000408027825 */ /* 0x008fc800078e0202 */
[----:B-1----:R-:W-:Y:S01]  /*24b20*/  @P1 IMAD.WIDE R4, R8, 0x4, R4 ;  /* 0x0000000408041825 */ /* 0x002fe200078e0204 */
[----:B------:R1:W5:Y:S04]  /*24b30*/  @P0 LDG.E R15, desc[UR60][R2.64] ;  /* 0x0000003c020f0981 */ /* 0x000368000c1e1900 */
[----:B------:R1:W5:Y:S01]  /*24b40*/  @P1 LDG.E R0, desc[UR60][R4.64] ;  /* 0x0000003c04001981 */ /* 0x000362000c1e1900 */
[----:B----4-:R-:W-:Y:S01]  /*24b50*/  ISETP.NE.AND P2, PT, R7, RZ, PT ;  /* 0x000000ff0700720c */ /* 0x010fe20003f45270 */
[----:B0-----:R-:W-:Y:S01]  /*24b60*/  VIADD R6, R35, 0xffffff80 ;  /* 0xffffff8023067836 */ /* 0x001fe20000000000 */
[----:B------:R-:W-:-:S04]  /*24b70*/  SHF.R.S32.HI R28, RZ, 0x1f, R8 ;  /* 0x0000001fff1c7819 */ /* 0x000fc80000011408 */
[----:B------:R-:W-:-:S07]  /*24b80*/  ISETP.GT.AND P3, PT, R6, 0x7f, PT ;  /* 0x0000007f0600780c */ /* 0x000fce0003f64270 */
[----:B------:R-:W0:Y:S02]  /*24b90*/  @!P2 LDC R7, c[0x0][0xad4] ;  /* 0x0002b500ff07ab82 */ /* 0x000e240000000800 */
[----:B0-----:R1:W-:Y:S01]  /*24ba0*/  @!P2 STL [R1+0x88], R7 ;  /* 0x000088070100a387 */ /* 0x0013e20000100800 */
[----:B------:R-:W-:Y:S01]  /*24bb0*/  ISETP.GT.AND P2, PT, R7, 0x1, PT ;  /* 0x000000010700780c */ /* 0x000fe20003f44270 */
[----:B------:R-:W-:-:S12]  /*24bc0*/  @P1 BRA `(.L_x_1838) ;  /* 0x0000000000101947 */ /* 0x000fd80003800000 */
[----:B------:R-:W-:Y:S05]  /*24bd0*/  @!P0 BRA `(.L_x_1838) ;  /* 0x00000000000c8947 */ /* 0x000fea0003800000 */
[----:B-1----:R-:W3:Y:S04]  /*24be0*/  LDG.E R5, desc[UR60][R2.64] ;  /* 0x0000003c02057981 */ /* 0x002ee8000c1e1900 */
[----:B-----5:R-:W3:Y:S02]  /*24bf0*/  LDG.E R0, desc[UR60][R2.64+0x4] ;  /* 0x0000043c02007981 */ /* 0x020ee4000c1e1900 */
[----:B---3--:R-:W-:-:S07]  /*24c00*/  IMAD.IADD R0, R0, 0x1, -R5 ;  /* 0x0000000100007824 */ /* 0x008fce00078e0a05 */
.L_x_1838:
[----:B------:R-:W-:Y:S01]  /*24c10*/  BSSY B1, `(.L_x_1839) ;  /* 0x0000037000017945 */ /* 0x000fe20003800000 */
[----:B------:R-:W-:Y:S02]  /*24c20*/  SEL R33, R8, RZ, !P0 ;  /* 0x000000ff08217207 */ /* 0x000fe40004000000 */
[----:B------:R-:W-:Y:S02]  /*24c30*/  SEL R28, R28, RZ, !P0 ;  /* 0x000000ff1c1c7207 */ /* 0x000fe40004000000 */
[----:B--2--5:R-:W-:Y:S01]  /*24c40*/  SHF.R.S32.HI R24, RZ, 0x1f, R15 ;  /* 0x0000001fff187819 */ /* 0x024fe2000001140f */
[----:B------:R-:W-:Y:S06]  /*24c50*/  @P3 BRA `(.L_x_1840) ;  /* 0x0000000000c83947 */ /* 0x000fec0003800000 */
[----:B-1----:R-:W2:Y:S01]  /*24c60*/  LDL R3, [R1+0x5c] ;  /* 0x00005c0001037983 */ /* 0x002ea20000100800 */
[----:B------:R-:W0:Y:S02]  /*24c70*/  LDC R37, c[0x0][0xbe8] ;  /* 0x0002fa00ff257b82 */ /* 0x000e240000000800 */
[----:B0-----:R-:W-:Y:S01]  /*24c80*/  IMAD R2, R0, R37, RZ ;  /* 0x0000002500027224 */ /* 0x001fe200078e02ff */
[----:B--2---:R-:W-:-:S04]  /*24c90*/  IADD3 R35, R3, -0x80, R35 ;  /* 0xffffff8003237810 */ /* 0x004fc80007ffe023 */
[----:B------:R-:W-:-:S13]  /*24ca0*/  ISETP.GE.AND P0, PT, R35, R2, PT ;  /* 0x000000022300720c */ /* 0x000fda0003f06270 */
[----:B------:R-:W-:Y:S05]  /*24cb0*/  @P0 BRA `(.L_x_1840) ;  /* 0x0000000000b00947 */ /* 0x000fea0003800000 */
[----:B------:R-:W2:Y:S01]  /*24cc0*/  LDL.LU R30, [R1+0x94] ;  /* 0x00009400011e7983 */ /* 0x000ea20000300800 */
[----:B------:R-:W-:Y:S01]  /*24cd0*/  IMAD.MOV.U32 R20, RZ, RZ, 0x9b8 ;  /* 0x000009b8ff147424 */ /* 0x000fe200078e00ff */
[----:B------:R-:W-:Y:S01]  /*24ce0*/  ISETP.GT.AND P0, PT, R7, 0x1, PT ;  /* 0x000000010700780c */ /* 0x000fe20003f04270 */
[----:B------:R-:W0:Y:S01]  /*24cf0*/  LDC.64 R8, c[0x0][0xba8] ;  /* 0x0002ea00ff087b82 */ /* 0x000e220000000a00 */
[----:B------:R-:W-:Y:S01]  /*24d00*/  ISETP.NE.AND P1, PT, R37, 0x1, PT ;  /* 0x000000012500780c */ /* 0x000fe20003f25270 */
[----:B------:R-:W-:Y:S01]  /*24d10*/  IMAD.MOV.U32 R21, RZ, RZ, R35 ;  /* 0x000000ffff157224 */ /* 0x000fe200078e0023 */
[----:B------:R-:W-:-:S05]  /*24d20*/  SEL R20, R20, 0x978, P0 ;  /* 0x0000097814147807 */ /* 0x000fca0000000000 */
[----:B------:R-:W1:Y:S08]  /*24d30*/  LDC.64 R2, c[0x0][R20+0x220] ;  /* 0x0000880014027b82 */ /* 0x000e700000000a00 */
[----:B------:R-:W3:Y:S08]  /*24d40*/  LDC.64 R10, c[0x0][R20+0x218] ;  /* 0x00008600140a7b82 */ /* 0x000ef00000000a00 */
[----:B------:R-:W4:Y:S08]  /*24d50*/  LDC.64 R4, c[0x0][R20+0x228] ;  /* 0x00008a0014047b82 */ /* 0x000f300000000a00 */
[----:B------:R-:W5:Y:S08]  /*24d60*/  @P1 LDC R14, c[0x0][0xbec] ;  /* 0x0002fb00ff0e1b82 */ /* 0x000f700000000800 */
[----:B------:R-:W4:Y:S08]  /*24d70*/  LDC.64 R6, c[0x0][R20+0x210] ;  /* 0x0000840014067b82 */ /* 0x000f300000000a00 */
[----:B------:R-:W4:Y:S01]  /*24d80*/  @P1 LDC R31, c[0x0][0xbf0] ;  /* 0x0002fc00ff1f1b82 */ /* 0x000f220000000800 */
[----:B-----5:R-:W-:-:S07]  /*24d90*/  @P1 IMAD.HI.U32 R14, R35, R14, RZ ;  /* 0x0000000e230e1227 */ /* 0x020fce00078e00ff */
[----:B0-----:R-:W0:Y:S01]  /*24da0*/  @!P0 LDC R8, c[0x0][0xb50] ;  /* 0x0002d400ff088b82 */ /* 0x001e220000000800 */
[-C--:B-1----:R-:W-:Y:S02]  /*24db0*/  IMAD R3, R3, R33.reuse, RZ ;  /* 0x0000002103037224 */ /* 0x082fe400078e02ff */
[----:B------:R-:W-:-:S05]  /*24dc0*/  IMAD.WIDE.U32 R12, R2, R33, RZ ;  /* 0x00000021020c7225 */ /* 0x000fca00078e00ff */
[----:B------:R-:W1:Y:S01]  /*24dd0*/  @!P0 LDC R9, c[0x0][0xb54] ;  /* 0x0002d500ff098b82 */ /* 0x000e620000000800 */
[-C--:B---3--:R-:W-:Y:S02]  /*24de0*/  IMAD R29, R11, R226.reuse, RZ ;  /* 0x000000e20b1d7224 */ /* 0x088fe400078e02ff */
[----:B------:R-:W-:Y:S01]  /*24df0*/  IMAD.WIDE.U32 R10, R10, R226, RZ ;  /* 0x000000e20a0a7225 */ /* 0x000fe200078e00ff */
[----:B----4-:R-:W-:-:S03]  /*24e00*/  @P1 SHF.R.U32.HI R21, RZ, R31, R14 ;  /* 0x0000001fff151219 */ /* 0x010fc6000001160e */
        /* <DEDUP_REMOVED lines=23> */
.L_x_1840:
[----:B------:R-:W-:Y:S05]  /*24f80*/  BSYNC B1 ;  /* 0x0000000000017941 */ /* 0x000fea0003800000 */
.L_x_1839:
[----:B------:R-:W-:Y:S05]  /*24f90*/  @P2 BRA `(.L_x_1835) ;  /* 0x0000000800282947 */ /* 0x000fea0003800000 */
[----:B-1----:R-:W2:Y:S01]  /*24fa0*/  LDL R4, [R1+0x84] ;  /* 0x0000840001047983 */ /* 0x002ea20000100800 */
[----:B------:R-:W1:Y:S01]  /*24fb0*/  LDC R11, c[0x0][0xbe8] ;  /* 0x0002fa00ff0b7b82 */ /* 0x000e620000000800 */
[----:B------:R-:W-:Y:S01]  /*24fc0*/  ULDC.64 UR4, c[0x0][0xaa0] ;  /* 0x0002a80000047ab9 */ /* 0x000fe20000000a00 */
[----:B------:R-:W-:Y:S01]  /*24fd0*/  ULDC.64 UR6, c[0x0][0xaf0] ;  /* 0x0002bc0000067ab9 */ /* 0x000fe20000000a00 */
[----:B------:R-:W3:Y:S04]  /*24fe0*/  LDL.LU R10, [R1+0x5c] ;  /* 0x00005c00010a7983 */ /* 0x000ee80000300800 */
[----:B0-----:R-:W2:Y:S01]  /*24ff0*/  LDL R8, [R1+0x10] ;  /* 0x0000100001087983 */ /* 0x001ea20000100800 */
[----:B------:R-:W-:-:S03]  /*25000*/  IMAD R2, R24, UR4, RZ ;  /* 0x0000000418027c24 */ /* 0x000fc6000f8e02ff */
[----:B------:R0:W5:Y:S01]  /*25010*/  LDL R14, [R1+0x8] ;  /* 0x00000800010e7983 */ /* 0x0001620000100800 */
[C---:B------:R-:W-:Y:S02]  /*25020*/  IMAD R5, R15.reuse, UR5, R2 ;  /* 0x000000050f057c24 */ /* 0x040fe4000f8e0202 */
[----:B------:R-:W-:Y:S01]  /*25030*/  IMAD.WIDE.U32 R2, R15, UR4, RZ ;  /* 0x000000040f027c25 */ /* 0x000fe2000f8e00ff */
[----:B------:R-:W-:Y:S01]  /*25040*/  ULDC.64 UR4, c[0x0][0xae8] ;  /* 0x0002ba0000047ab9 */ /* 0x000fe20000000a00 */
[----:B-1----:R-:W-:-:S13]  /*25050*/  ISETP.NE.AND P0, PT, R11, 0x1, PT ;  /* 0x000000010b00780c */ /* 0x002fda0003f05270 */
[----:B------:R-:W1:Y:S08]  /*25060*/  @P0 LDC R6, c[0x0][0xbec] ;  /* 0x0002fb00ff060b82 */ /* 0x000e700000000800 */
[----:B------:R-:W4:Y:S01]  /*25070*/  @P0 LDC R7, c[0x0][0xbf0] ;  /* 0x0002fc00ff070b82 */ /* 0x000f220000000800 */
[----:B------:R-:W-:Y:S02]  /*25080*/  IMAD.IADD R3, R3, 0x1, R5 ;  /* 0x0000000103037824 */ /* 0x000fe400078e0205 */
[----:B------:R-:W-:-:S04]  /*25090*/  IMAD.WIDE.U32 R2, R226, UR4, R2 ;  /* 0x00000004e2027c25 */ /* 0x000fc8000f8e0002 */
[----:B------:R-:W-:Y:S01]  /*250a0*/  IMAD R3, R226, UR5, R3 ;  /* 0x00000005e2037c24 */ /* 0x000fe2000f8e0203 */
[----:B------:R-:W-:Y:S01]  /*250b0*/  ULDC.64 UR4, c[0x0][0xae0] ;  /* 0x0002b80000047ab9 */ /* 0x000fe20000000a00 */
[----:B------:R-:W-:-:S04]  /*250c0*/  IMAD.WIDE.U32 R2, R33, UR6, R2 ;  /* 0x0000000621027c25 */ /* 0x000fc8000f8e0002 */
[----:B------:R-:W-:Y:S01]  /*250d0*/  IMAD R13, R0, R11, RZ ;  /* 0x0000000b000d7224 */ /* 0x000fe200078e02ff */
[----:B------:R-:W-:Y:S01]  /*250e0*/  BSSY B1, `(.L_x_1841) ;  /* 0x0000033000017945 */ /* 0x000fe20003800000 */
[----:B--2---:R-:W-:-:S04]  /*250f0*/  IMAD R4, R4, 0x20, R8 ;  /* 0x0000002004047824 */ /* 0x004fc800078e0208 */
[----:B---3--:R-:W-:-:S04]  /*25100*/  IMAD.IADD R9, R10, 0x1, R4 ;  /* 0x000000010a097824 */ /* 0x008fc800078e0204 */
[----:B-1----:R-:W-:-:S04]  /*25110*/  @P0 IMAD.HI.U32 R4, R9, R6, RZ ;  /* 0x0000000609040227 */ /* 0x002fc800078e00ff */
[----:B------:R-:W-:Y:S01]  /*25120*/  IMAD.MOV.U32 R5, RZ, RZ, R9 ;  /* 0x000000ffff057224 */ /* 0x000fe200078e0009 */
[----:B----4-:R-:W-:Y:S01]  /*25130*/  @P0 SHF.R.U32.HI R5, RZ, R7, R4 ;  /* 0x00000007ff050219 */ /* 0x010fe20000011604 */
[----:B------:R-:W-:-:S03]  /*25140*/  IMAD R6, R28, UR6, RZ ;  /* 0x000000061c067c24 */ /* 0x000fc6000f8e02ff */
[--C-:B------:R-:W-:Y:S01]  /*25150*/  SHF.R.S32.HI R4, RZ, 0x1f, R5.reuse ;  /* 0x0000001fff047819 */ /* 0x100fe20000011405 */
[----:B------:R-:W-:Y:S02]  /*25160*/  IMAD R7, R33, UR7, R6 ;  /* 0x0000000721077c24 */ /* 0x000fe4000f8e0206 */
[----:B------:R-:W-:Y:S02]  /*25170*/  IMAD.MOV R6, RZ, RZ, -R5 ;  /* 0x000000ffff067224 */ /* 0x000fe400078e0a05 */
[----:B------:R-:W-:Y:S02]  /*25180*/  IMAD.IADD R3, R3, 0x1, R7 ;  /* 0x0000000103037824 */ /* 0x000fe400078e0207 */
[----:B------:R-:W-:Y:S02]  /*25190*/  IMAD R4, R4, UR4, RZ ;  /* 0x0000000404047c24 */ /* 0x000fe4000f8e02ff */
[----:B------:R-:W-:Y:S02]  /*251a0*/  IMAD R7, R11, R6, R9 ;  /* 0x000000060b077224 */ /* 0x000fe400078e0209 */
[----:B------:R-:W-:-:S02]  /*251b0*/  IMAD R9, R5, UR5, R4 ;  /* 0x0000000505097c24 */ /* 0x000fc4000f8e0204 */
[----:B------:R-:W-:Y:S01]  /*251c0*/  IMAD.WIDE.U32 R2, R5, UR4, R2 ;  /* 0x0000000405027c25 */ /* 0x000fe2000f8e0002 */
[----:B------:R-:W-:Y:S01]  /*251d0*/  SHF.R.S32.HI R4, RZ, 0x1f, R7 ;  /* 0x0000001fff047819 */ /* 0x000fe20000011407 */
[----:B------:R-:W-:Y:S02]  /*251e0*/  ULDC.64 UR4, c[0x0][0xad8] ;  /* 0x0002b60000047ab9 */ /* 0x000fe40000000a00 */
[----:B------:R-:W-:Y:S02]  /*251f0*/  IMAD.IADD R3, R3, 0x1, R9 ;  /* 0x0000000103037824 */ /* 0x000fe400078e0209 */
[----:B------:R-:W-:Y:S02]  /*25200*/  IMAD R4, R4, UR4, RZ ;  /* 0x0000000404047c24 */ /* 0x000fe4000f8e02ff */
[----:B------:R-:W-:Y:S02]  /*25210*/  IMAD.IADD R12, R8, 0x1, R10 ;  /* 0x00000001080c7824 */ /* 0x000fe400078e020a */
[----:B------:R-:W-:-:S02]  /*25220*/  IMAD R5, R7, UR5, R4 ;  /* 0x0000000507057c24 */ /* 0x000fc4000f8e0204 */
[----:B------:R-:W-:Y:S01]  /*25230*/  IMAD.WIDE.U32 R2, R7, UR4, R2 ;  /* 0x0000000407027c25 */ /* 0x000fe2000f8e0002 */
[C---:B------:R-:W-:Y:S01]  /*25240*/  ISETP.GE.AND P2, PT, R12.reuse, R13, PT ;  /* 0x0000000d0c00720c */ /* 0x040fe20003f46270 */
[----:B------:R-:W-:Y:S02]  /*25250*/  ULDC.64 UR4, c[0x0][0xa80] ;  /* 0x0002a00000047ab9 */ /* 0x000fe40000000a00 */
[----:B------:R-:W-:Y:S01]  /*25260*/  VIADD R0, R12, 0x20 ;  /* 0x000000200c007836 */ /* 0x000fe20000000000 */
[----:B------:R-:W-:Y:S01]  /*25270*/  LEA R10, P3, R2, UR4, 0x1 ;  /* 0x00000004020a7c11 */ /* 0x000fe2000f8608ff */
[----:B------:R-:W-:-:S03]  /*25280*/  IMAD.IADD R3, R3, 0x1, R5 ;  /* 0x0000000103037824 */ /* 0x000fc600078e0205 */
[-C--:B------:R-:W-:Y:S01]  /*25290*/  ISETP.GE.AND P1, PT, R0, R13.reuse, PT ;  /* 0x0000000d0000720c */ /* 0x080fe20003f26270 */
[----:B------:R-:W-:Y:S01]  /*252a0*/  VIADD R0, R12, 0x40 ;  /* 0x000000400c007836 */ /* 0x000fe20000000000 */
[----:B------:R-:W-:Y:S01]  /*252b0*/  LEA.HI.X R11, R2, UR5, R3, 0x1, P3 ;  /* 0x00000005020b7c11 */ /* 0x000fe200098f0c03 */
[----:B------:R0:W1:Y:S03]  /*252c0*/  SHFL.IDX PT, R8, R10, RZ, 0x181f ;  /* 0x00181fff0a087589 */ /* 0x00006600000e0000 */
[----:B------:R-:W-:Y:S02]  /*252d0*/  ISETP.GE.AND P0, PT, R0, R13, PT ;  /* 0x0000000d0000720c */ /* 0x000fe40003f06270 */
[----:B------:R0:W2:Y:S01]  /*252e0*/  SHFL.IDX PT, R0, R11, RZ, 0x181f ;  /* 0x00181fff0b007589 */ /* 0x0000a200000e0000 */
[----:B------:R-:W-:Y:S10]  /*252f0*/  @P2 BRA `(.L_x_1842) ;  /* 0x0000000000442947 */ /* 0x000ff40003800000 */
        /* <DEDUP_REMOVED lines=12> */
[----:B-----5:R-:W-:Y:S02]  /*253c0*/  @!P3 LEA.HI.X R7, R22, R0, R14, 0x1, P6 ;  /* 0x000000001607b211 */ /* 0x020fe400030f0c0e */
[----:B------:R-:W-:-:S03]  /*253d0*/  @!P2 LEA R8, P6, R23, R8, 0x1 ;  /* 0x000000081708a211 */ /* 0x000fc600078c08ff */
[----:B------:R3:W-:Y:S01]  /*253e0*/  @!P3 ST.E.128 desc[UR60][R6.64], RZ ;  /* 0x000000ff0600b985 */ /* 0x0007e2000c101d3c */
[----:B------:R-:W-:-:S05]  /*253f0*/  @!P2 LEA.HI.X R9, R23, R0, R229, 0x1, P6 ;  /* 0x000000001709a211 */ /* 0x000fca00030f0ce5 */
[----:B------:R3:W-:Y:S04]  /*25400*/  @!P2 ST.E.128 desc[UR60][R8.64], RZ ;  /* 0x000000ff0800a985 */ /* 0x0007e8000c101d3c */
.L_x_1842:
[----:B------:R-:W-:Y:S05]  /*25410*/  BSYNC B1 ;  /* 0x0000000000017941 */ /* 0x000fea0003800000 */
.L_x_1841:
        /* <DEDUP_REMOVED lines=9> */
[CC--:B-1----:R-:W-:Y:S02]  /*254b0*/  @!P4 LEA R2, P6, R18.reuse, R8.reuse, 0x1 ;  /* 0x000000081202c211 */ /* 0x0c2fe400078c08ff */
[C---:B------:R-:W-:Y:S02]  /*254c0*/  @!P3 LEA R4, P5, R201.reuse, R8, 0x1 ;  /* 0x00000008c904b211 */ /* 0x040fe400078a08ff */
[----:B----4-:R-:W-:Y:S02]  /*254d0*/  @!P4 LEA.HI.X R3, R18, R0, R19, 0x1, P6 ;  /* 0x000000001203c211 */ /* 0x010fe400030f0c13 */
[----:B------:R-:W-:Y:S02]  /*254e0*/  @!P2 LEA R6, P6, R22, R8, 0x1 ;  /* 0x000000081606a211 */ /* 0x000fe400078c08ff */
[----:B------:R-:W-:Y:S01]  /*254f0*/  @!P3 LEA.HI.X R5, R201, R0, R224, 0x1, P5 ;  /* 0x00000000c905b211 */ /* 0x000fe200028f0ce0 */
[----:B------:R3:W-:Y:S01]  /*25500*/  @!P4 ST.E.128 desc[UR60][R2.64], RZ ;  /* 0x000000ff0200c985 */ /* 0x0007e2000c101d3c */
[----:B------:R-:W-:-:S02]  /*25510*/  @!P1 LEA R8, P5, R23, R8, 0x1 ;  /* 0x0000000817089211 */ /* 0x000fc400078a08ff */
[-C--:B-----5:R-:W-:Y:S01]  /*25520*/  @!P2 LEA.HI.X R7, R22, R0.reuse, R14, 0x1, P6 ;  /* 0x000000001607a211 */ /* 0x0a0fe200030f0c0e */
[----:B------:R3:W-:Y:S01]  /*25530*/  @!P3 ST.E.128 desc[UR60][R4.64], RZ ;  /* 0x000000ff0400b985 */ /* 0x0007e2000c101d3c */
[----:B------:R-:W-:-:S03]  /*25540*/  @!P1 LEA.HI.X R9, R23, R0, R229, 0x1, P5 ;  /* 0x0000000017099211 */ /* 0x000fc600028f0ce5 */
[----:B------:R3:W-:Y:S04]  /*25550*/  @!P2 ST.E.128 desc[UR60][R6.64], RZ ;  /* 0x000000ff0600a985 */ /* 0x0007e8000c101d3c */
[----:B------:R3:W-:Y:S02]  /*25560*/  @!P1 ST.E.128 desc[UR60][R8.64], RZ ;  /* 0x000000ff08009985 */ /* 0x0007e4000c101d3c */
.L_x_1844:
[----:B------:R-:W-:Y:S05]  /*25570*/  BSYNC B1 ;  /* 0x0000000000017941 */ /* 0x000fea0003800000 */
.L_x_1843:
        /* <DEDUP_REMOVED lines=16> */
[----:B-----5:R-:W-:-:S02]  /*25680*/  @!P1 LEA.HI.X R7, R22, R0, R14, 0x1, P4 ;  /* 0x0000000016079211 */ /* 0x020fc400020f0c0e */
[----:B------:R-:W-:Y:S01]  /*25690*/  @!P0 LEA.HI.X R9, R23, R0, R229, 0x1, P6 ;  /* 0x0000000017098211 */ /* 0x000fe200030f0ce5 */
[----:B------:R3:W-:Y:S04]  /*256a0*/  @!P2 ST.E.128 desc[UR60][R4.64], RZ ;  /* 0x000000ff0400a985 */ /* 0x0007e8000c101d3c */
[----:B------:R3:W-:Y:S04]  /*256b0*/  @!P1 ST.E.128 desc[UR60][R6.64], RZ ;  /* 0x000000ff06009985 */ /* 0x0007e8000c101d3c */
[----:B------:R3:W-:Y:S02]  /*256c0*/  @!P0 ST.E.128 desc[UR60][R8.64], RZ ;  /* 0x000000ff08008985 */ /* 0x0007e4000c101d3c */
.L_x_1846:
[----:B------:R-:W-:Y:S05]  /*256d0*/  BSYNC B1 ;  /* 0x0000000000017941 */ /* 0x000fea0003800000 */
.L_x_1845:
        /* <DEDUP_REMOVED lines=10> */
[-C--:B--2---:R-:W-:Y:S02]  /*25780*/  @!P3 LEA R2, P6, R18, R8.reuse, 0x1 ;  /* 0x000000081202b211 */ /* 0x084fe400078c08ff */
[-C--:B------:R-:W-:Y:S02]  /*25790*/  @!P2 LEA R4, P5, R201, R8.reuse, 0x1 ;  /* 0x00000008c904a211 */ /* 0x080fe400078a08ff */
[-C--:B------:R-:W-:Y:S02]  /*257a0*/  @!P1 LEA R6, P4, R22, R8.reuse, 0x1 ;  /* 0x0000000816069211 */ /* 0x080fe400078808ff */
[-C--:B0-----:R-:W-:Y:S02]  /*257b0*/  @!P3 LEA.HI.X R3, R18, R11.reuse, R19, 0x1, P6 ;  /* 0x0000000b1203b211 */ /* 0x081fe400030f0c13 */
        /* <DEDUP_REMOVED lines=8> */
.L_x_1835:
[----:B------:R-:W-:Y:S05]  /*25840*/  BSYNC B0 ;  /* 0x0000000000007941 */ /* 0x000fea0003800000 */
.L_x_1825:
[----:B------:R-:W-:Y:S02]  /*25850*/  ULDC UR4, c[0x0][0xc3c] ;  /* 0x00030f0000047ab9 */ /* 0x000fe40000000800 */
[----:B------:R-:W-:-:S13]  /*25860*/  ISETP.GE.AND P0, PT, R27, UR4, PT ;  /* 0x000000041b007c0c */ /* 0x000fda000bf06270 */
[----:B------:R-:W-:Y:S05]  /*25870*/  @!P0 BRA `(.L_x_1847) ;  /* 0xfffffdc000208947 */ /* 0x000fea000383ffff */
[----:B------:R-:W-:Y:S05]  /*25880*/  BRA `(.L_x_1537) ;  /* 0x0000008400487947 */ /* 0x000fea0003800000 */
.L_x_1535:
        /* <DEDUP_REMOVED lines=16> */
.L_x_1848:
        /* <DEDUP_REMOVED lines=43> */
.L_x_1852:
[----:B------:R-:W0:Y:S01]  /*25c40*/  LDC R2, c[0x0][0xc3c] ;  /* 0x00030f00ff027b82 */ /* 0x000e220000000800 */
[----:B------:R-:W-:Y:S01]  /*25c50*/  UIADD3 UR4, UR4, 0x1f, URZ ;  /* 0x0000001f04047890 */ /* 0x000fe2000fffe03f */
[----:B------:R-:W-:Y:S02]  /*25c60*/  ULDC UR7, c[0x0][0xc3c] ;  /* 0x00030f0000077ab9 */ /* 0x000fe40000000800 */
[----:B------:R-:W-:-:S03]  /*25c70*/  IMAD.U32 R27, RZ, RZ, UR7 ;  /* 0x00000007ff1b7e24 */ /* 0x000fc6000f8e00ff */
[----:B0-----:R-:W-:-:S13]  /*25c80*/  ISETP.LE.AND P6, PT, R2, UR4, PT ;  /* 0x0000000402007c0c */ /* 0x001fda000bfc3270 */
[----:B------:R-:W-:Y:S05]  /*25c90*/  @P6 BRA `(.L_x_1851) ;  /* 0x0000000800a86947 */ /* 0x000fea0003800000 */
[----:B------:R-:W-:Y:S02]  /*25ca0*/  VIADD R11, R6, UR4 ;  /* 0x00000004060b7c36 */ /* 0x000fe40008000000 */
[----:B------:R-:W-:Y:S02]  /*25cb0*/  IMAD.MOV.U32 R7, RZ, RZ, RZ ;  /* 0x000000ffff077224 */ /* 0x000fe400078e00ff */
[----:B------:R-:W-:Y:S01]  /*25cc0*/  IMAD.MOV.U32 R8, RZ, RZ, RZ ;  /* 0x000000ffff087224 */ /* 0x000fe200078e00ff */
[----:B------:R-:W-:-:S13]  /*25cd0*/  ISETP.GE.OR P6, PT, R11, R2, !P0 ;  /* 0x000000020b00720c */ /* 0x000fda00047c6670 */
[----:B------:R-:W0:Y:S08]  /*25ce0*/  @!P6 LDC.64 R4, c[0x0][0xc80] ;  /* 0x00032000ff04eb82 */ /* 0x000e300000000a00 */
[----:B------:R-:W1:Y:S01]  /*25cf0*/  @!P6 LDC.64 R2, c[0x0][0xc78] ;  /* 0x00031e00ff02eb82 */ /* 0x000e620000000a00 */
[----:B0-----:R-:W-:-:S05]  /*25d00*/  @!P6 IMAD.WIDE R4, R11, 0x4, R4 ;  /* 0x000000040b04e825 */ /* 0x001fca00078e0204 */
[----:B------:R-:W2:Y:S01]  /*25d10*/  @!P6 LDG.E R7, desc[UR60][R4.64] ;  /* 0x0000003c0407e981 */ /* 0x000ea2000c1e1900 */
[----:B-1----:R-:W-:-:S05]  /*25d20*/  @!P6 IMAD.WIDE R2, R11, 0x4, R2 ;  /* 0x000000040b02e825 */ /* 0x002fca00078e0202 */
        /* <DEDUP_REMOVED lines=22> */
.L_x_1850:
        /* <DEDUP_REMOVED lines=11> */
[----:B------:R-:W-:-:S05]  /*25f40*/  VIADD R3, R27, 0xffffffff ;  /* 0xffffffff1b037836 */ /* 0x000fca0000000000 */
[----:B------:R0:W1:Y:S02]  /*25f50*/  SHFL.IDX PT, R24, R2, R3, 0x1f ;  /* 0x00001f0302187589 */ /* 0x00006400000e0000 */
.L_x_1853:
[----:B-1----:R-:W-:Y:S02]  /*25f60*/  IMAD R24, R24, UR5, R5 ;  /* 0x0000000518187c24 */ /* 0x002fe4000f8e0205 */
[----:B------:R-:W-:-:S03]  /*25f70*/  VIADD R27, R27, UR4 ;  /* 0x000000041b1b7c36 */ /* 0x000fc60008000000 */
[----:B------:R-:W-:Y:S01]  /*25f80*/  IADD3 R4, -R24, UR6, RZ ;  /* 0x0000000618047c10 */ /* 0x000fe2000fffe1ff */
[----:B------:R-:W-:Y:S06]  /*25f90*/  @!P1 BRA `(.L_x_1854) ;  /* 0x0000000000e89947 */ /* 0x000fec0003800000 */
[-C--:B--2---:R-:W-:Y:S02]  /*25fa0*/  IABS R12, R7.reuse ;  /* 0x00000007000c7213 */ /* 0x084fe40000000000 */
[----:B------:R-:W-:Y:S02]  /*25fb0*/  IABS R5, R8 ;  /* 0x0000000800057213 */ /* 0x000fe40000000000 */
[----:B------:R-:W1:Y:S01]  /*25fc0*/  I2F.RP R9, R12 ;  /* 0x0000000c00097306 */ /* 0x000e620000209400 */
[----:B------:R-:W-:-:S07]  /*25fd0*/  IABS R13, R7 ;  /* 0x00000007000d7213 */ /* 0x000fce0000000000 */
[----:B------:R-:W2:Y:S08]  /*25fe0*/  I2F.RP R10, R5 ;  /* 0x00000005000a7306 */ /* 0x000eb00000209400 */
[----:B-1----:R-:W0:Y:S08]  /*25ff0*/  MUFU.RCP R9, R9 ;  /* 0x0000000900097308 */ /* 0x002e300000001000 */
[----:B--2---:R-:W-:Y:S01]  /*26000*/  MUFU.RCP R10, R10 ;  /* 0x0000000a000a7308 */ /* 0x004fe20000001000 */
        /* <DEDUP_REMOVED lines=18> */
[----:B------:R-:W0:Y:S01]  /*26130*/  F2I.FTZ.U32.TRUNC.NTZ R3, R11 ;  /* 0x0000000b00037305 */ /* 0x000e22000021f000 */
[----:B------:R-:W-:-:S05]  /*26140*/  IABS R12, R8 ;  /* 0x00000008000c7213 */ /* 0x000fca0000000000 */
[----:B------:R-:W-:-:S05]  /*26150*/  IMAD.MOV R12, RZ, RZ, -R12 ;  /* 0x000000ffff0c7224 */ /* 0x000fca00078e0a0c */
[----:B------:R-:W-:-:S04]  /*26160*/  @P0 VIADD R2, R2, 0x1 ;  /* 0x0000000102020836 */ /* 0x000fc80000000000 */
[----:B------:R-:W-:Y:S02]  /*26170*/  IMAD.MOV.U32 R13, RZ, RZ, R2 ;  /* 0x000000ffff0d7224 */ /* 0x000fe400078e0002 */
[----:B0-----:R-:W-:Y:S02]  /*26180*/  IMAD.MOV R2, RZ, RZ, -R3 ;  /* 0x000000ffff027224 */ /* 0x001fe400078e0a03 */
[----:B------:R-:W-:Y:S01]  /*26190*/  @!P2 IMAD.MOV R13, RZ, RZ, -R13 ;  /* 0x000000ffff0da224 */ /* 0x000fe200078e0a0d */
[----:B------:R-:W-:Y:S01]  /*261a0*/  @!P1 LOP3.LUT R13, RZ, R7, RZ, 0x33, !PT ;  /* 0x00000007ff0d9212 */ /* 0x000fe200078e33ff */
[----:B------:R-:W-:Y:S02]  /*261b0*/  IMAD R9, R2, R5, RZ ;  /* 0x0000000502097224 */ /* 0x000fe400078e02ff */
[----:B------:R-:W-:Y:S01]  /*261c0*/  IMAD.MOV.U32 R2, RZ, RZ, RZ ;  /* 0x000000ffff027224 */ /* 0x000fe200078e00ff */
[----:B------:R-:W-:-:S03]  /*261d0*/  IABS R10, R13 ;  /* 0x0000000d000a7213 */ /* 0x000fc60000000000 */
[----:B------:R-:W-:-:S04]  /*261e0*/  IMAD.HI.U32 R2, R3, R9, R2 ;  /* 0x0000000903027227 */ /* 0x000fc800078e0002 */
[----:B------:R-:W-:Y:S02]  /*261f0*/  IMAD.MOV.U32 R3, RZ, RZ, R10 ;  /* 0x000000ffff037224 */ /* 0x000fe400078e000a */
[----:B------:R-:W-:Y:S02]  /*26200*/  IMAD.MOV.U32 R10, RZ, RZ, R12 ;  /* 0x000000ffff0a7224 */ /* 0x000fe400078e000c */
[----:B------:R-:W-:-:S04]  /*26210*/  IMAD.HI.U32 R2, R2, R3, RZ ;  /* 0x0000000302027227 */ /* 0x000fc800078e00ff */
[----:B------:R-:W-:Y:S01]  /*26220*/  IMAD R10, R2, R10, R3 ;  /* 0x0000000a020a7224 */ /* 0x000fe200078e0203 */
[----:B------:R-:W-:-:S04]  /*26230*/  LOP3.LUT R3, R13, R8, RZ, 0x3c, !PT ;  /* 0x000000080d037212 */ /* 0x000fc800078e3cff */
[----:B------:R-:W-:Y:S02]  /*26240*/  ISETP.GT.U32.AND P1, PT, R5, R10, PT ;  /* 0x0000000a0500720c */ /* 0x000fe40003f24070 */
[----:B------:R-:W-:-:S11]  /*26250*/  ISETP.GE.AND P2, PT, R3, RZ, PT ;  /* 0x000000ff0300720c */ /* 0x000fd60003f46270 */
[----:B------:R-:W-:Y:S02]  /*26260*/  @!P1 IMAD.IADD R10, R10, 0x1, -R5 ;  /* 0x000000010a0a9824 */ /* 0x000fe400078e0a05 */
[----:B------:R-:W-:Y:S01]  /*26270*/  @!P1 VIADD R2, R2, 0x1 ;  /* 0x0000000102029836 */ /* 0x000fe20000000000 */
[----:B------:R-:W-:Y:S02]  /*26280*/  ISETP.NE.AND P1, PT, R8, RZ, PT ;  /* 0x000000ff0800720c */ /* 0x000fe40003f25270 */
[----:B------:R-:W-:Y:S01]  /*26290*/  ISETP.GE.U32.AND P0, PT, R10, R5, PT ;  /* 0x000000050a00720c */ /* 0x000fe20003f06070 */
[----:B------:R-:W-:-:S12]  /*262a0*/  IMAD.MOV R5, RZ, RZ, -R13 ;  /* 0x000000ffff057224 */ /* 0x000fd800078e0a0d */
[----:B------:R-:W-:-:S04]  /*262b0*/  @P0 VIADD R2, R2, 0x1 ;  /* 0x0000000102020836 */ /* 0x000fc80000000000 */
        /* <DEDUP_REMOVED lines=8> */
.L_x_1854:
[----:B0-----:R-:W0:Y:S02]  /*26340*/  LDC.64 R2, c[0x0][0xc90] ;  /* 0x00032400ff027b82 */ /* 0x001e240000000a00 */
        /* <DEDUP_REMOVED lines=32> */
[----:B------:R-:W-:Y:S02]  /*26550*/  VIADDMNMX R8, R8, UR5, R13, PT ;  /* 0x0000000508087c46 */ /* 0x000fe4000b80010d */
[----:B------:R-:W-:-:S02]  /*26560*/  IADD3 R9, R9, 0x1000000, R4 ;  /* 0x0100000009097810 */ /* 0x000fc40007ffe004 */
        /* <DEDUP_REMOVED lines=25> */
[----:B------:R-:W-:-:S07]  /*26700*/  IMAD R26, R2, R26, R9 ;  /* 0x0000001a021a7224 */ /* 0x000fce00078e0209 */
.L_x_1855:
[----:B------:R-:W-:-:S05]  /*26710*/  LOP3.LUT R2, RZ, R2, RZ, 0x33, !PT ;  /* 0x00000002ff027212 */ /* 0x000fca00078e33ff */
[----:B------:R-:W-:Y:S01]  /*26720*/  IMAD.IADD R25, R7, 0x1, R2 ;  /* 0x0000000107197824 */ /* 0x000fe200078e0202 */
[----:B------:R-:W-:Y:S06]  /*26730*/  BRA `(.L_x_1856) ;  /* 0x00000000000c7947 */ /* 0x000fec0003800000 */
.L_x_1851:
[----:B------:R-:W-:Y:S02]  /*26740*/  IMAD.MOV.U32 R25, RZ, RZ, RZ ;  /* 0x000000ffff197224 */ /* 0x000fe400078e00ff */
[----:B------:R-:W-:Y:S02]  /*26750*/  IMAD.U32 R24, RZ, RZ, UR6 ;  /* 0x00000006ff187e24 */ /* 0x000fe4000f8e00ff */
[----:B------:R-:W-:-:S07]  /*26760*/  IMAD.MOV.U32 R26, RZ, RZ, RZ ;  /* 0x000000ffff1a7224 */ /* 0x000fce00078e00ff */
.L_x_1856:
[----:B------:R-:W-:-:S13]  /*26770*/  ISETP.NE.AND P0, PT, R6, RZ, PT ;  /* 0x000000ff0600720c */ /* 0x000fda0003f05270 */
[----:B------:R-:W0:Y:S01]  /*26780*/  @!P0 S2R R3, SR_CgaCtaId ;  /* 0x0000000000038919 */ /* 0x000e220000008800 */
[----:B------:R-:W-:-:S04]  /*26790*/  @!P0 MOV R2, 0x400 ;  /* 0x0000040000028802 */ /* 0x000fc80000000f00 */
[----:B0-----:R-:W-:-:S05]  /*267a0*/  @!P0 LEA R2, R3, R2, 0x18 ;  /* 0x0000000203028211 */ /* 0x001fca00078ec0ff */
[----:B------:R1:W-:Y:S01]  /*267b0*/  @!P0 STS.128 [R2+0x308d0], R24 ;  /* 0x0308d01802008388 */ /* 0x0003e20000000c00 */
[----:B------:R-:W-:Y:S06]  /*267c0*/  BAR.ARV 0x5, 0x180 ;  /* 0x0146000000007b1d */ /* 0x000fec0000002000 */
.L_x_1849:
        /* <DEDUP_REMOVED lines=8> */
[C---:B------:R-:W-:Y:S01]  /*26850*/  IMAD.SHL.U32 R36, R0.reuse, 0x8, RZ ;  /* 0x0000000800247824 */ /* 0x040fe200078e00ff */
[----:B------:R-:W-:Y:S01]  /*26860*/  LOP3.LUT R4, R0, 0x7f, RZ, 0xc0, !PT ;  /* 0x0000007f00047812 */ /* 0x000fe200078ec0ff */
[----:B------:R1:W-:Y:S01]  /*26870*/  STL [R1+0x2c], RZ ;  /* 0x00002cff01007387 */ /* 0x0003e20000100800 */
[----:B------:R-:W-:Y:S01]  /*26880*/  BSSY B8, `(.L_x_1857) ;  /* 0x0000719000087945 */ /* 0x000fe20003800000 */
[----:B------:R-:W-:Y:S01]  /*26890*/  IMAD.MOV.U32 R30, RZ, RZ, 0x1 ;  /* 0x00000001ff1e7424 */ /* 0x000fe200078e00ff */
[----:B------:R-:W-:Y:S01]  /*268a0*/  LOP3.LUT R3, R36, 0x1f8, RZ, 0xc0, !PT ;  /* 0x000001f824037812 */ /* 0x000fe200078ec0ff */
[----:B------:R-:W-:Y:S01]  /*268b0*/  IMAD.SHL.U32 R33, R4, 0x8, RZ ;  /* 0x0000000804217824 */ /* 0x000fe200078e00ff */
[----:B------:R-:W-:Y:S01]  /*268c0*/  LOP3.LUT R36, R36, 0x38, RZ, 0xc0, !PT ;  /* 0x0000003824247812 */ /* 0x000fe200078ec0ff */
[----:B------:R-:W-:Y:S01]  /*268d0*/  IMAD.MOV.U32 R28, RZ, RZ, RZ ;  /* 0x000000ffff1c7224 */ /* 0x000fe200078e00ff */
[----:B------:R-:W-:Y:S01]  /*268e0*/  ULDC.64 UR36, c[0x0][0x198] ;  /* 0x0000660000247ab9 */ /* 0x000fe20000000a00 */
[----:B------:R-:W-:Y:S01]  /*268f0*/  IMAD.MOV.U32 R22, RZ, RZ, RZ ;  /* 0x000000ffff167224 */ /* 0x000fe200078e00ff */
[----:B------:R-:W-:Y:S01]  /*26900*/  LOP3.LUT R37, R36, 0xc0, RZ, 0xfc, !PT ;  /* 0x000000c024257812 */ /* 0x000fe200078efcff */
[----:B------:R-:W-:Y:S01]  /*26910*/  IMAD.MOV.U32 R29, RZ, RZ, 0x1 ;  /* 0x00000001ff1d7424 */ /* 0x000fe200078e00ff */
[----:B------:R-:W-:Y:S01]  /*26920*/  ULDC UR38, c[0x0][0xc] ;  /* 0x0000030000267ab9 */ /* 0x000fe20000000800 */
[----:B--2---:R-:W-:-:S02]  /*26930*/  R2UR UR4, R2 ;  /* 0x00000000020472ca */ /* 0x004fc400000e0000 */
[----:B------:R-:W-:Y:S01]  /*26940*/  LOP3.LUT R2, R3, 0x38, R0, 0x78, !PT ;  /* 0x0000003803027812 */ /* 0x000fe200078e7800 */
[----:B------:R-:W-:-:S03]  /*26950*/  IMAD.SHL.U32 R0, R0, 0x10, RZ ;  /* 0x0000001000007824 */ /* 0x000fc600078e00ff */
[----:B------:R-:W-:Y:S02]  /*26960*/  LOP3.LUT R33, R2, 0x200, R33, 0xf8, !PT ;  /* 0x0000020002217812 */ /* 0x000fe400078ef821 */
[----:B------:R-:W-:-:S04]  /*26970*/  SHF.R.U32.HI R2, RZ, 0x3, R4 ;  /* 0x00000003ff027819 */ /* 0x000fc80000011604 */
[----:B------:R-:W-:Y:S01]  /*26980*/  LOP3.LUT R0, R2, 0x70, R0, 0xf8, !PT ;  /* 0x0000007002007812 */ /* 0x000fe200078ef800 */
[----:B------:R-:W-:Y:S01]  /*26990*/  ULOP3.LUT UR39, UR4, 0x2, URZ, 0xfc, !UPT ;  /* 0x0000000204277892 */ /* 0x000fe2000f8efc3f */
[C---:B------:R-:W-:Y:S02]  /*269a0*/  LOP3.LUT R2, R36.reuse, 0x40, RZ, 0xfc, !PT ;  /* 0x0000004024027812 */ /* 0x040fe400078efcff */
[----:B------:R-:W-:Y:S01]  /*269b0*/  UMOV UR4, 0x400 ;  /* 0x0000040000047882 */ /* 0x000fe20000000000 */
[----:B------:R-:W-:Y:S01]  /*269c0*/  LOP3.LUT R0, R36, 0x80, RZ, 0xfc, !PT ;  /* 0x0000008024007812 */ /* 0x000fe200078efcff */
[----:B0-----:R-:W-:-:S06]  /*269d0*/  ULEA UR4, UR5, UR4, 0x18 ;  /* 0x0000000405047291 */ /* 0x001fcc000f8ec03f */
[----:B------:R-:W-:-:S04]  /*269e0*/  IMAD.U32 R17, RZ, RZ, UR4 ;  /* 0x00000004ff117e24 */ /* 0x000fc8000f8e00ff */
[----:B-1----:R-:W-:-:S07]  /*269f0*/  IMAD R34, R33, 0x2, R17 ;  /* 0x0000000221227824 */ /* 0x002fce00078e0211 */
.L_x_1984:
[----:B------:R-:W-:Y:S05]  /*26a00*/  YIELD ;  /* 0x0000000000007946 */ /* 0x000fea0003800000 */
[----:B------:R-:W-:Y:S01]  /*26a10*/  ULDC.64 UR4, c[0x0][0xa28] ;  /* 0x00028a0000047ab9 */ /* 0x000fe20000000a00 */
[----:B------:R-:W-:Y:S01]  /*26a20*/  IMAD.MOV.U32 R11, RZ, RZ, RZ ;  /* 0x000000ffff0b7224 */ /* 0x000fe200078e00ff */
[----:B------:R-:W-:Y:S01]  /*26a30*/  ISETP.NE.U32.AND P0, PT, RZ, UR4, PT ;  /* 0x00000004ff007c0c */ /* 0x000fe2000bf05070 */
[----:B0-----:R-:W0:Y:S01]  /*26a40*/  LDC.64 R4, c[0x0][0xa00] ;  /* 0x00028000ff047b82 */ /* 0x001e220000000a00 */
[----:B------:R-:W-:Y:S02]  /*26a50*/  ULDC.64 UR6, c[0x0][0xa10] ;  /* 0x0002840000067ab9 */ /* 0x000fe40000000a00 */
[----:B------:R-:W-:Y:S01]  /*26a60*/  ISETP.NE.AND.EX P0, PT, RZ, UR5, PT, P0 ;  /* 0x00000005ff007c0c */ /* 0x000fe2000bf05300 */
[----:B------:R-:W-:-:S12]  /*26a70*/  ULDC.64 UR4, c[0x0][0xa18] ;  /* 0x0002860000047ab9 */ /* 0x000fd80000000a00 */
[----:B-1----:R-:W1:Y:S01]  /*26a80*/  @P0 LDC.64 R2, c[0x0][0xa28] ;  /* 0x00028a00ff020b82 */ /* 0x002e620000000a00 */
[----:B------:R-:W-:Y:S01]  /*26a90*/  ISETP.NE.U32.AND P1, PT, RZ, UR6, PT ;  /* 0x00000006ff007c0c */ /* 0x000fe2000bf25070 */
[----:B-1----:R-:W-:-:S05]  /*26aa0*/  @P0 IMAD.WIDE R2, R27, 0x4, R2 ;  /* 0x000000041b020825 */ /* 0x002fca00078e0202 */
[----:B------:R1:W2:Y:S01]  /*26ab0*/  @P0 LDG.E R11, desc[UR60][R2.64] ;  /* 0x0000003c020b0981 */ /* 0x0002a2000c1e1900 */
[----:B------:R-:W-:Y:S01]  /*26ac0*/  ISETP.NE.U32.AND P0, PT, RZ, UR4, PT ;  /* 0x00000004ff007c0c */ /* 0x000fe2000bf05070 */
[----:B------:R-:W-:Y:S01]  /*26ad0*/  IMAD.MOV.U32 R35, RZ, RZ, RZ ;  /* 0x000000ffff237224 */ /* 0x000fe200078e00ff */
[----:B------:R-:W-:Y:S01]  /*26ae0*/  ISETP.NE.AND.EX P1, PT, RZ, UR7, PT, P1 ;  /* 0x00000007ff007c0c */ /* 0x000fe2000bf25310 */
[----:B------:R-:W-:Y:S01]  /*26af0*/  IMAD.MOV.U32 R0, RZ, RZ, RZ ;  /* 0x000000ffff007224 */ /* 0x000fe200078e00ff */
[----:B------:R-:W-:Y:S01]  /*26b00*/  ISETP.NE.AND.EX P2, PT, RZ, UR5, PT, P0 ;  /* 0x00000005ff007c0c */ /* 0x000fe2000bf45300 */
[----:B------:R-:W-:Y:S01]  /*26b10*/  ULDC.64 UR4, c[0x0][0xa00] ;  /* 0x0002800000047ab9 */ /* 0x000fe20000000a00 */
[----:B0-----:R-:W-:Y:S01]  /*26b20*/  IMAD.WIDE R4, R27, 0x4, R4 ;  /* 0x000000041b047825 */ /* 0x001fe200078e0204 */
[----:B------:R-:W-:Y:S01]  /*26b30*/  ISETP.NE.U32.AND P0, PT, RZ, UR4, PT ;  /* 0x00000004ff007c0c */ /* 0x000fe2000bf05070 */
[----:B-1----:R-:W0:Y:S03]  /*26b40*/  LDC.64 R2, c[0x0][0xa10] ;  /* 0x00028400ff027b82 */ /* 0x002e260000000a00 */
[----:B------:R-:W-:-:S06]  /*26b50*/  ISETP.NE.AND.EX P0, PT, RZ, UR5, PT, P0 ;  /* 0x00000005ff007c0c */ /* 0x000fcc000bf05300 */
[----:B------:R-:W1:Y:S07]  /*26b60*/  @P2 LDC.64 R6, c[0x0][0xa18] ;  /* 0x00028600ff062b82 */ /* 0x000e6e0000000a00 */
[----:B------:R-:W5:Y:S01]  /*26b70*/  @P0 LDG.E R35, desc[UR60][R4.64] ;  /* 0x0000003c04230981 */ /* 0x000f62000c1e1900 */
[----:B0-----:R-:W-:-:S05]  /*26b80*/  IMAD.WIDE R2, R27, 0x4, R2 ;  /* 0x000000041b027825 */ /* 0x001fca00078e0202 */
[----:B------:R-:W5:Y:S01]  /*26b90*/  @P1 LDG.E R0, desc[UR60][R2.64] ;  /* 0x0000003c02001981 */ /* 0x000f62000c1e1900 */
[----:B------:R-:W-:Y:S02]  /*26ba0*/  ULDC UR4, c[0x0][0x288] ;  /* 0x0000a20000047ab9 */ /* 0x000fe40000000800 */
[----:B------:R-:W-:Y:S01]  /*26bb0*/  IMAD.U32 R31, RZ, RZ, UR4 ;  /* 0x00000004ff1f7e24 */ /* 0x000fe2000f8e00ff */
[----:B------:R-:W-:Y:S02]  /*26bc0*/  ULDC.64 UR4, c[0x0][0x418] ;  /* 0x0001060000047ab9 */ /* 0x000fe40000000a00 */
[----:B------:R-:W-:-:S03]  /*26bd0*/  UISETP.NE.U32.AND UP0, UPT, UR4, URZ, UPT ;  /* 0x0000003f0400728c */ /* 0x000fc6000bf05070 */
[----:B------:R-:W-:Y:S01]  /*26be0*/  ULDC UR4, c[0x0][0x424] ;  /* 0x0001090000047ab9 */ /* 0x000fe20000000800 */
[----:B------:R-:W-:Y:S01]  /*26bf0*/  UISETP.NE.AND.EX UP0, UPT, UR5, URZ, UPT, UP0 ;  /* 0x0000003f0500728c */ /* 0x000fe2000bf05300 */
[----:B-1----:R-:W-:Y:S02]  /*26c00*/  @P2 IMAD.WIDE R6, R27, 0x4, R6 ;  /* 0x000000041b062825 */ /* 0x002fe400078e0206 */
[----:B------:R-:W-:Y:S01]  /*26c10*/  ULDC UR5, c[0x0][0x2f0] ;  /* 0x0000bc0000057ab9 */ /* 0x000fe20000000800 */
[----:B------:R-:W-:Y:S02]  /*26c20*/  USEL UR4, UR4, 0x1, UP0 ;  /* 0x0000000104047887 */ /* 0x000fe40008000000 */
[----:B------:R0:W5:Y:S02]  /*26c30*/  @P2 LDG.E R31, desc[UR60][R6.64] ;  /* 0x0000003c061f2981 */ /* 0x000164000c1e1900 */
[----:B------:R-:W-:-:S03]  /*26c40*/  UIMAD UR4, UR4, UR5, URZ ;  /* 0x00000005040472a4 */ /* 0x000fc6000f8e023f */
[----:B------:R-:W-:-:S03]  /*26c50*/  ULDC UR5, c[0x0][0x348] ;  /* 0x0000d20000057ab9 */ /* 0x000fc60000000800 */
[----:B------:R-:W-:Y:S02]  /*26c60*/  IMAD.U32 R8, RZ, RZ, UR4 ;  /* 0x00000004ff087e24 */ /* 0x000fe4000f8e00ff */
[----:B0-----:R-:W-:Y:S01]  /*26c70*/  IMAD.U32 R7, RZ, RZ, UR5 ;  /* 0x00000005ff077e24 */ /* 0x001fe2000f8e00ff */
[----:B--2---:R0:W-:Y:S01]  /*26c80*/  STL [R1+0x10], R11 ;  /* 0x0000100b01007387 */ /* 0x0041e20000100800 */
[----:B---3--:R-:W-:Y:S05]  /*26c90*/  @P2 BRA `(.L_x_1858) ;  /* 0x0000000000102947 */ /* 0x008fea0003800000 */
[----:B------:R-:W-:Y:S05]  /*26ca0*/  @!P0 BRA `(.L_x_1858) ;  /* 0x00000000000c8947 */ /* 0x000fea0003800000 */
[----:B------:R-:W2:Y:S04]  /*26cb0*/  LDG.E R6, desc[UR60][R4.64] ;  /* 0x0000003c04067981 */ /* 0x000ea8000c1e1900 */
[----:B-----5:R-:W2:Y:S02]  /*26cc0*/  LDG.E R31, desc[UR60][R4.64+0x4] ;  /* 0x0000043c041f7981 */ /* 0x020ea4000c1e1900 */
[----:B--2---:R-:W-:-:S07]  /*26cd0*/  IMAD.IADD R31, R31, 0x1, -R6 ;  /* 0x000000011f1f7824 */ /* 0x004fce00078e0a06 */
.L_x_1858:
[----:B------:R-:W-:Y:S01]  /*26ce0*/  ULDC.64 UR4, c[0x0][0xa20] ;  /* 0x0002880000047ab9 */ /* 0x000fe20000000a00 */
[C---:B------:R-:W-:Y:S02]  /*26cf0*/  LOP3.LUT R4, R26.reuse, 0xff000000, RZ, 0xc0, !PT ;  /* 0xff0000001a047812 */ /* 0x040fe400078ec0ff */
[----:B------:R-:W-:Y:S02]  /*26d00*/  ISETP.NE.U32.AND P0, PT, RZ, UR4, PT ;  /* 0x00000004ff007c0c */ /* 0x000fe4000bf05070 */
[----:B------:R-:W-:Y:S02]  /*26d10*/  SHF.R.U32.HI R5, RZ, 0x8, R4 ;  /* 0x00000008ff057819 */ /* 0x000fe40000011604 */
[----:B------:R-:W-:Y:S02]  /*26d20*/  ISETP.NE.AND.EX P0, PT, RZ, UR5, PT, P0 ;  /* 0x00000005ff007c0c */ /* 0x000fe4000bf05300 */
[C---:B------:R-:W-:Y:S02]  /*26d30*/  LOP3.LUT R6, R26.reuse, 0xff0000, RZ, 0xc0, !PT ;  /* 0x00ff00001a067812 */ /* 0x040fe400078ec0ff */
[----:B------:R-:W-:-:S02]  /*26d40*/  LOP3.LUT R26, R26, 0xffff, RZ, 0xc0, !PT ;  /* 0x0000ffff1a1a7812 */ /* 0x000fc400078ec0ff */
[----:B------:R-:W-:-:S07]  /*26d50*/  LEA.HI R6, R6, R5, RZ, 0x10 ;  /* 0x0000000506067211 */ /* 0x000fce00078f80ff */
[----:B------:R-:W-:Y:S05]  /*26d60*/  @!P0 BRA `(.L_x_1859) ;  /* 0x0000000000108947 */ /* 0x000fea0003800000 */
[----:B------:R-:W1:Y:S02]  /*26d70*/  LDC.64 R4, c[0x0][0xa20] ;  /* 0x00028800ff047b82 */ /* 0x000e640000000a00 */
[----:B-1----:R-:W-:-:S05]  /*26d80*/  IMAD.WIDE R4, R27, 0x4, R4 ;  /* 0x000000041b047825 */ /* 0x002fca00078e0204 */
[----:B------:R1:W5:Y:S01]  /*26d90*/  LDG.E R8, desc[UR60][R4.64] ;  /* 0x0000003c04087981 */ /* 0x000362000c1e1900 */
[----:B------:R-:W-:Y:S05]  /*26da0*/  BRA `(.L_x_1860) ;  /* 0x0000000000247947 */ /* 0x000fea0003800000 */
.L_x_1859:
[----:B------:R-:W-:Y:S02]  /*26db0*/  ULDC.64 UR4, c[0x0][0xa08] ;  /* 0x0002820000047ab9 */ /* 0x000fe40000000a00 */
[----:B------:R-:W-:-:S04]  /*26dc0*/  ISETP.NE.U32.AND P0, PT, RZ, UR4, PT ;  /* 0x00000004ff007c0c */ /* 0x000fc8000bf05070 */
[----:B------:R-:W-:-:S13]  /*26dd0*/  ISETP.NE.AND.EX P0, PT, RZ, UR5, PT, P0 ;  /* 0x00000005ff007c0c */ /* 0x000fda000bf05300 */
[----:B------:R-:W-:Y:S05]  /*26de0*/  @!P0 BRA `(.L_x_1860) ;  /* 0x0000000000148947 */ /* 0x000fea0003800000 */
[----:B------:R-:W1:Y:S02]  /*26df0*/  LDC.64 R4, c[0x0][0xa08] ;  /* 0x00028200ff047b82 */ /* 0x000e640000000a00 */
[----:B-1----:R-:W-:-:S05]  /*26e00*/  IMAD.WIDE R4, R27, 0x4, R4 ;  /* 0x000000041b047825 */ /* 0x002fca00078e0204 */
[----:B------:R-:W2:Y:S04]  /*26e10*/  LDG.E R8, desc[UR60][R4.64] ;  /* 0x0000003c04087981 */ /* 0x000ea8000c1e1900 */
[----:B------:R-:W2:Y:S02]  /*26e20*/  LDG.E R9, desc[UR60][R4.64+0x4] ;  /* 0x0000043c04097981 */ /* 0x000ea4000c1e1900 */
[----:B--2---:R-:W-:-:S07]  /*26e30*/  IMAD.IADD R8, R9, 0x1, -R8 ;  /* 0x0000000109087824 */ /* 0x004fce00078e0a08 */
.L_x_1860:
[----:B------:R-:W2:Y:S01]  /*26e40*/  @P1 LDG.E R10, desc[UR60][R2.64] ;  /* 0x0000003c020a1981 */ /* 0x000ea2000c1e1900 */
[----:B-1----:R-:W1:Y:S03]  /*26e50*/  LDC R4, c[0x0][0x448] ;  /* 0x00011200ff047b82 */ /* 0x002e660000000800 */
[----:B------:R3:W2:Y:S01]  /*26e60*/  @P1 LDG.E R5, desc[UR60][R2.64+0x4] ;  /* 0x0000043c02051981 */ /* 0x0006a2000c1e1900 */
[----:B-----5:R-:W-:Y:S02]  /*26e70*/  IMAD.IADD R8, R8, 0x1, -R11 ;  /* 0x0000000108087824 */ /* 0x020fe400078e0a0b */
[----:B------:R-:W-:-:S04]  /*26e80*/  IMAD.SHL.U32 R25, R25, 0x80, RZ ;  /* 0x0000008019197824 */ /* 0x000fc800078e00ff */
[----:B------:R-:W-:Y:S01]  /*26e90*/  VIADD R9, R25, 0x7f ;  /* 0x0000007f19097836 */ /* 0x000fe20000000000 */
[----:B---3--:R-:W3:Y:S01]  /*26ea0*/  LDC.64 R2, c[0x0][0x9e0] ;  /* 0x00027800ff027b82 */ /* 0x008ee20000000a00 */
[----:B-1----:R-:W-:-:S13]  /*26eb0*/  ISETP.NE.AND P2, PT, R4, 0x1, PT ;  /* 0x000000010400780c */ /* 0x002fda0003f45270 */
[----:B------:R-:W1:Y:S01]  /*26ec0*/  @P2 LDC R12, c[0x0][0x44c] ;  /* 0x00011300ff0c2b82 */ /* 0x000e620000000800 */
[----:B---3--:R-:W-:-:S07]  /*26ed0*/  ISETP.GE.AND P3, PT, R3, 0x1, PT ;  /* 0x000000010300780c */ /* 0x008fce0003f66270 */
[----:B------:R-:W3:Y:S01]  /*26ee0*/  @P2 LDC R4, c[0x0][0x450] ;  /* 0x00011400ff042b82 */ /* 0x000ee20000000800 */
[----:B--2---:R-:W-:Y:S02]  /*26ef0*/  @P1 IMAD.IADD R7, R5, 0x1, -R10 ;  /* 0x0000000105071824 */ /* 0x004fe400078e0a0a */
[----:B-1----:R-:W-:-:S04]  /*26f00*/  @P2 IMAD.HI.U32 R5, R9, R12, RZ ;  /* 0x0000000c09052227 */ /* 0x002fc800078e00ff */
[----:B0-----:R-:W-:Y:S01]  /*26f10*/  IMAD.IADD R11, R8, 0x1, R7 ;  /* 0x00000001080b7824 */ /* 0x001fe200078e0207 */
[----:B---3--:R-:W-:-:S03]  /*26f20*/  @P2 SHF.R.U32.HI R9, RZ, R4, R5 ;  /* 0x00000004ff092219 */ /* 0x008fc60000011605 */
[C---:B------:R-:W-:Y:S01]  /*26f30*/  VIADD R4, R11.reuse, 0x3f ;  /* 0x0000003f0b047836 */ /* 0x040fe20000000000 */
[----:B------:R0:W-:Y:S01]  /*26f40*/  STL [R1+0x8], R11 ;  /* 0x0000080b01007387 */ /* 0x0001e20000100800 */
[----:B------:R-:W-:-:S03]  /*26f50*/  IADD3 R18, R11, 0x1, -R31 ;  /* 0x000000010b127810 */ /* 0x000fc60007ffe81f */
[----:B------:R-:W-:Y:S02]  /*26f60*/  SHF.R.S32.HI R5, RZ, 0x1f, R4 ;  /* 0x0000001fff057819 */ /* 0x000fe40000011404 */
[----:B------:R-:W-:Y:S02]  /*26f70*/  IMAD.IADD R9, R18, 0x1, R9 ;  /* 0x0000000112097824 */ /* 0x000fe400078e0209 */
[----:B------:R-:W-:Y:S02]  /*26f80*/  LEA.HI R5, R5, R4, RZ, 0x6 ;  /* 0x0000000405057211 */ /* 0x000fe400078f30ff */
[----:B------:R-:W-:Y:S02]  /*26f90*/  IMAD.IADD R2, R9, 0x1, R2 ;  /* 0x0000000109027824 */ /* 0x000fe400078e0202 */
[----:B------:R-:W-:Y:S01]  /*26fa0*/  SHF.R.S32.HI R19, RZ, 0x6, R5 ;  /* 0x00000006ff137819 */ /* 0x000fe20000011405 */
[----:B0-----:R-:W-:Y:S06]  /*26fb0*/  @!P3 BRA `(.L_x_1861) ;  /* 0x000000000048b947 */ /* 0x001fec0003800000 */
        /* <DEDUP_REMOVED lines=11> */
.L_x_1863:
[----:B------:R-:W-:-:S13]  /*27070*/  ISETP.NE.AND P0, PT, R3, 0x1, PT ;  /* 0x000000010300780c */ /* 0x000fda0003f05270 */
[----:B------:R-:W0:Y:S02]  /*27080*/  @P0 LDC.64 R4, c[0x0][0x9e8] ;  /* 0x00027a00ff040b82 */ /* 0x000e240000000a00 */
[----:B0-----:R-:W-:-:S05]  /*27090*/  @P0 IMAD.HI.U32 R4, R10, R4, RZ ;  /* 0x000000040a040227 */ /* 0x001fca00078e00ff */
[----:B------:R-:W-:-:S07]  /*270a0*/  @P0 SHF.R.U32.HI R10, RZ, R5, R4 ;  /* 0x00000005ff0a0219 */ /* 0x000fce0000011604 */
.L_x_1864:
[----:B------:R-:W-:Y:S05]  /*270b0*/  BSYNC B0 ;  /* 0x0000000000007941 */ /* 0x000fea0003800000 */
.L_x_1862:
[----:B------:R-:W-:-:S05]  /*270c0*/  IMAD R5, R10, R3, R3 ;  /* 0x000000030a057224 */ /* 0x000fca00078e0203 */
[----:B------:R-:W-:-:S07]  /*270d0*/  VIMNMX R2, R2, R5, PT ;  /* 0x0000000502027248 */ /* 0x000fce0003fe0100 */
.L_x_1861:
[----:B------:R-:W0:Y:S01]  /*270e0*/  @P2 LDC R4, c[0x0][0x44c] ;  /* 0x00011300ff042b82 */ /* 0x000e220000000800 */
[----:B------:R-:W-:Y:S01]  /*270f0*/  VIADD R2, R2, 0x3f ;  /* 0x0000003f02027836 */ /* 0x000fe20000000000 */
[----:B------:R-:W-:-:S06]  /*27100*/  ULDC UR4, c[0x0][0x9dc] ;  /* 0x0002770000047ab9 */ /* 0x000fcc0000000800 */
[----:B------:R-:W1:Y:S01]  /*27110*/  @P2 LDC R5, c[0x0][0x450] ;  /* 0x00011400ff052b82 */ /* 0x000e620000000800 */
[----:B0-----:R-:W-:-:S04]  /*27120*/  @P2 IMAD.HI.U32 R9, R25, R4, RZ ;  /* 0x0000000419092227 */ /* 0x001fc800078e00ff */
[----:B------:R-:W-:Y:S01]  /*27130*/  IMAD.MOV.U32 R4, RZ, RZ, R25 ;  /* 0x000000ffff047224 */ /* 0x000fe200078e0019 */
[----:B-1----:R-:W-:Y:S01]  /*27140*/  @P2 SHF.R.U32.HI R4, RZ, R5, R9 ;  /* 0x00000005ff042219 */ /* 0x002fe20000011609 */
[----:B------:R-:W-:Y:S01]  /*27150*/  IMAD.IADD R9, R11, 0x1, -R31 ;  /* 0x000000010b097824 */ /* 0x000fe200078e0a1f */
[----:B------:R-:W-:-:S03]  /*27160*/  SHF.R.S32.HI R5, RZ, 0x1f, R2 ;  /* 0x0000001fff057819 */ /* 0x000fc60000011402 */
[----:B------:R-:W-:Y:S01]  /*27170*/  IMAD.IADD R10, R9, 0x1, R4 ;  /* 0x00000001090a7824 */ /* 0x000fe200078e0204 */
[----:B------:R-:W-:-:S03]  /*27180*/  LEA.HI R5, R5, R2, RZ, 0x6 ;  /* 0x0000000205057211 */ /* 0x000fc600078f30ff */
[----:B------:R-:W-:Y:S01]  /*27190*/  VIADD R2, R10, -UR4 ;  /* 0x800000040a027c36 */ /* 0x000fe20008000000 */
[----:B------:R-:W-:-:S04]  /*271a0*/  SHF.R.S32.HI R11, RZ, 0x6, R5 ;  /* 0x00000006ff0b7819 */ /* 0x000fc80000011405 */
[----:B------:R-:W-:Y:S01]  /*271b0*/  VIMNMX R11, R19, R11, PT ;  /* 0x0000000b130b7248 */ /* 0x000fe20003fe0100 */
        /* <DEDUP_REMOVED lines=11> */
.L_x_1867:
[----:B------:R-:W-:-:S13]  /*27270*/  ISETP.NE.AND P0, PT, R3, 0x1, PT ;  /* 0x000000010300780c */ /* 0x000fda0003f05270 */
[----:B------:R-:W0:Y:S02]  /*27280*/  @P0 LDC.64 R4, c[0x0][0x9e8] ;  /* 0x00027a00ff040b82 */ /* 0x000e240000000a00 */
[----:B0-----:R-:W-:-:S05]  /*27290*/  @P0 IMAD.HI.U32 R4, R10, R4, RZ ;  /* 0x000000040a040227 */ /* 0x001fca00078e00ff */
[----:B------:R-:W-:-:S07]  /*272a0*/  @P0 SHF.R.U32.HI R10, RZ, R5, R4 ;  /* 0x00000005ff0a0219 */ /* 0x000fce0000011604 */
.L_x_1868:
[----:B------:R-:W-:Y:S05]  /*272b0*/  BSYNC B0 ;  /* 0x0000000000007941 */ /* 0x000fea0003800000 */
.L_x_1866:
[----:B------:R-:W-:-:S05]  /*272c0*/  IMAD R3, R10, R3, RZ ;  /* 0x000000030a037224 */ /* 0x000fca00078e02ff */
[----:B------:R-:W-:-:S07]  /*272d0*/  VIMNMX R2, R2, R3, !PT ;  /* 0x0000000302027248 */ /* 0x000fce0007fe0100 */
.L_x_1865:
[----:B------:R-:W-:Y:S01]  /*272e0*/  SHF.R.S32.HI R3, RZ, 0x1f, R2 ;  /* 0x0000001fff037819 */ /* 0x000fe20000011402 */
[----:B------:R-:W-:Y:S01]  /*272f0*/  BSSY B0, `(.L_x_1869) ;  /* 0x0000026000007945 */ /* 0x000fe20003800000 */
[----:B------:R-:W-:Y:S01]  /*27300*/  LOP3.LUT R10, R6, 0xff, RZ, 0xc0, !PT ;  /* 0x000000ff060a7812 */ /* 0x000fe200078ec0ff */
[----:B------:R-:W-:Y:S01]  /*27310*/  IMAD.MOV.U32 R14, RZ, RZ, RZ ;  /* 0x000000ffff0e7224 */ /* 0x000fe200078e00ff */
[----:B------:R-:W-:Y:S02]  /*27320*/  LEA.HI R3, R3, R2, RZ, 0x6 ;  /* 0x0000000203037211 */ /* 0x000fe400078f30ff */
[----:B------:R-:W-:Y:S02]  /*27330*/  SHF.R.U32.HI R6, RZ, 0x10, R6 ;  /* 0x00000010ff067819 */ /* 0x000fe40000011606 */
[----:B------:R-:W-:-:S04]  /*27340*/  SHF.R.S32.HI R3, RZ, 0x6, R3 ;  /* 0x00000006ff037819 */ /* 0x000fc80000011403 */
[----:B------:R-:W-:-:S04]  /*27350*/  VIMNMX R4, RZ, R3, !PT ;  /* 0x00000003ff047248 */ /* 0x000fc80007fe0100 */
[----:B------:R-:W-:-:S13]  /*27360*/  ISETP.GT.AND P0, PT, R11, R4, PT ;  /* 0x000000040b00720c */ /* 0x000fda0003f04270 */
[----:B------:R-:W-:Y:S05]  /*27370*/  @!P0 BRA `(.L_x_1870) ;  /* 0x0000000000748947 */ /* 0x000fea0003800000 */
[----:B------:R-:W-:Y:S01]  /*27380*/  ISETP.NE.AND P0, PT, R6, RZ, PT ;  /* 0x000000ff0600720c */ /* 0x000fe20003f05270 */
[----:B------:R-:W-:-:S03]  /*27390*/  ULDC UR4, c[0x0][0x9f0] ;  /* 0x00027c0000047ab9 */ /* 0x000fc60000000800 */
[----:B------:R-:W-:-:S04]  /*273a0*/  SEL R5, R6, UR4, P0 ;  /* 0x0000000406057c07 */ /* 0x000fc80008000000 */
[----:B------:R-:W-:Y:S02]  /*273b0*/  IABS R13, R5 ;  /* 0x00000005000d7213 */ /* 0x000fe40000000000 */
[----:B------:R-:W-:Y:S02]  /*273c0*/  IADD3 R12, R5, -0x1, R11 ;  /* 0xffffffff050c7810 */ /* 0x000fe40007ffe00b */
[----:B------:R-:W0:Y:S03]  /*273d0*/  I2F.RP R2, R13 ;  /* 0x0000000d00027306 */ /* 0x000e260000209400 */
[----:B------:R-:W-:-:S05]  /*273e0*/  IMAD.IADD R12, R12, 0x1, -R4 ;  /* 0x000000010c0c7824 */ /* 0x000fca00078e0a04 */
        /* <DEDUP_REMOVED lines=22> */
.L_x_1870:
[----:B------:R-:W-:Y:S05]  /*27550*/  BSYNC B0 ;  /* 0x0000000000007941 */ /* 0x000fea0003800000 */
.L_x_1869:
[-C--:B------:R-:W-:Y:S01]  /*27560*/  IMAD R4, R10, R14.reuse, R4 ;  /* 0x0000000e0a047224 */ /* 0x080fe200078e0204 */
[----:B------:R-:W-:Y:S04]  /*27570*/  BSSY B0, `(.L_x_1871) ;  /* 0x0000190000007945 */ /* 0x000fe80003800000 */
[C---:B------:R-:W-:Y:S01]  /*27580*/  VIADDMNMX R11, R4.reuse, R14, R11, PT ;  /* 0x0000000e040b7246 */ /* 0x040fe2000380010b */
[----:B------:R-:W-:-:S04]  /*27590*/  IMAD R4, R4, 0x40, -R8 ;  /* 0x0000004004047824 */ /* 0x000fc800078e0a08 */
[----:B------:R-:W-:Y:S01]  /*275a0*/  IMAD R8, R11, 0x40, -R8 ;  /* 0x000000400b087824 */ /* 0x000fe200078e0a08 */
[----:B------:R-:W-:-:S04]  /*275b0*/  VIMNMX R4, RZ, R4, !PT ;  /* 0x00000004ff047248 */ /* 0x000fc80007fe0100 */
[----:B------:R-:W-:-:S04]  /*275c0*/  VIMNMX R7, R8, R7, PT ;  /* 0x0000000708077248 */ /* 0x000fc80003fe0100 */
[----:B------:R-:W-:Y:S02]  /*275d0*/  ISETP.GT.AND P0, PT, R7, R4, PT ;  /* 0x000000040700720c */ /* 0x000fe40003f04270 */
[----:B------:R-:W-:-:S11]  /*275e0*/  SHF.R.U32.HI R4, RZ, 0x6, R4 ;  /* 0x00000006ff047819 */ /* 0x000fd60000011604 */
[----:B------:R-:W-:-:S05]  /*275f0*/  @P0 VIADD R2, R7, 0x3f ;  /* 0x0000003f07020836 */ /* 0x000fca0000000000 */
[----:B------:R-:W-:-:S04]  /*27600*/  @P0 SHF.R.S32.HI R3, RZ, 0x1f, R2 ;  /* 0x0000001fff030819 */ /* 0x000fc80000011402 */
[----:B------:R-:W-:Y:S01]  /*27610*/  @P0 LEA.HI R3, R3, R2, RZ, 0x6 ;  /* 0x0000000203030211 */ /* 0x000fe200078f30ff */
[----:B------:R-:W-:-:S03]  /*27620*/  IMAD.MOV.U32 R2, RZ, RZ, R4 ;  /* 0x000000ffff027224 */ /* 0x000fc600078e0004 */
[----:B------:R-:W-:Y:S02]  /*27630*/  @P0 SHF.R.S32.HI R2, RZ, 0x6, R3 ;  /* 0x00000006ff020819 */ /* 0x000fe40000011403 */
        /* <DEDUP_REMOVED lines=10> */
.L_x_2076:
[----:B-1----:R-:W-:Y:S02]  /*276e0*/  ISETP.NE.AND P0, PT, R14, RZ, PT ;  /* 0x000000ff0e00720c */ /* 0x002fe40003f05270 */
[----:B------:R-:W-:-:S11]  /*276f0*/  PLOP3.LUT P6, PT, PT, PT, PT, 0x8, 0x0 ;  /* 0x000000000000781c */ /* 0x000fd60003fce170 */
[----:B------:R-:W-:Y:S05]  /*27700*/  @P0 BRA `(.L_x_1874) ;  /* 0x00000000000c0947 */ /* 0x000fea0003800000 */
[----:B------:R-:W-:-:S03]  /*27710*/  UMOV UR4, 0xffffffff ;  /* 0xffffffff00047882 */ /* 0x000fc60000000000 */
[----:B------:R-:W-:Y:S05]  /*27720*/  BRA.DIV UR4, `(.L_x_1875) ;  /* 0x0000008204507947 */ /* 0x000fea000b800000 */
[----:B------:R-:W-:-:S13]  /*27730*/  ELECT P6, URZ, PT ;  /* 0x00000000003f782f */ /* 0x000fda00038c0000 */
.L_x_1874:
        /* <DEDUP_REMOVED lines=9> */
.L_x_2079:
[----:B------:R-:W-:Y:S05]  /*277d0*/  BSYNC B1 ;  /* 0x0000000000017941 */ /* 0x000fea0003800000 */
.L_x_1876:
        /* <DEDUP_REMOVED lines=10> */
.L_x_2080:
[----:B------:R-:W-:Y:S05]  /*27880*/  BSYNC B2 ;  /* 0x0000000000027941 */ /* 0x000fea0003800000 */
.L_x_1880:
[----:B------:R-:W-:Y:S04]  /*27890*/  BSSY B2, `(.L_x_1882) ;  /* 0x0000009000027945 */ /* 0x000fe80003800000 */
[----:B------:R-:W-:Y:S05]  /*278a0*/  @P1 BRA `(.L_x_1883) ;  /* 0x00000000001c1947 */ /* 0x000fea0003800000 */
[----:B------:R-:W2:Y:S01]  /*278b0*/  S2R R7, SR_TID.X ;  /* 0x0000000000077919 */ /* 0x000ea20000002100 */
[----:B------:R-:W-:-:S04]  /*278c0*/  IMAD.MOV.U32 R3, RZ, RZ, 0x8000 ;  /* 0x00008000ff037424 */ /* 0x000fc800078e00ff */
[----:B------:R3:W-:Y:S01]  /*278d0*/  SYNCS.ARRIVE.TRANS64 RZ, [R12+URZ+0x30890], R3 ;  /* 0x030890030cff79a7 */ /* 0x0007e2000800003f */
[----:B--2---:R-:W-:-:S04]  /*278e0*/  LOP3.LUT R7, R7, 0x1f, RZ, 0xc0, !PT ;  /* 0x0000001f07077812 */ /* 0x004fc800078ec0ff */
[----:B------:R-:W-:-:S13]  /*278f0*/  ISETP.NE.AND P0, PT, R7, RZ, PT ;  /* 0x000000ff0700720c */ /* 0x000fda0003f05270 */
[----:B---3--:R-:W-:Y:S05]  /*27900*/  @!P0 BRA `(.L_x_1883) ;  /* 0x0000000000048947 */ /* 0x008fea0003800000 */
[----:B------:R-:W-:Y:S01]  /*27910*/  BPT.TRAP 0x1 ;  /* 0x000000040000795c */ /* 0x000fe20000300000 */
.L_x_1883:
[----:B------:R-:W-:Y:S05]  /*27920*/  BSYNC B2 ;  /* 0x0000000000027941 */ /* 0x000fea0003800000 */
.L_x_1882:
[----:B------:R-:W-:Y:S01]  /*27930*/  IMAD.MOV.U32 R15, RZ, RZ, RZ ;  /* 0x000000ffff0f7224 */ /* 0x000fe200078e00ff */
[----:B------:R-:W-:Y:S01]  /*27940*/  UIADD3 UR4, UP0, UR36, 0x570, URZ ;  /* 0x0000057024047890 */ /* 0x000fe2000ff1e03f */
[----:B0-----:R-:W-:Y:S01]  /*27950*/  IMAD R8, R2, 0x40, R0 ;  /* 0x0000004002087824 */ /* 0x001fe200078e0200 */
[----:B------:R-:W-:Y:S01]  /*27960*/  PLOP3.LUT P0, PT, PT, PT, PT, 0x80, 0x0 ;  /* 0x000000000000781c */ /* 0x000fe20003f0f070 */
[----:B------:R-:W-:Y:S01]  /*27970*/  IMAD R7, R28, 0x8000, R17 ;  /* 0x000080001c077824 */ /* 0x000fe200078e0211 */
[----:B------:R-:W-:Y:S01]  /*27980*/  R2UR UR10, R15 ;  /* 0x000000000f0a72ca */ /* 0x000fe200000e0000 */
[----:B------:R-:W-:Y:S01]  /*27990*/  VIADD R8, R8, 0xffffffc0 ;  /* 0xffffffc008087836 */ /* 0x000fe20000000000 */
[----:B------:R-:W-:Y:S01]  /*279a0*/  UIADD3.X UR5, URZ, UR37, URZ, UP0, !UPT ;  /* 0x000000253f057290 */ /* 0x000fe200087fe43f */
[----:B------:R-:W-:Y:S01]  /*279b0*/  IMAD.SHL.U32 R14, R28, 0x4000, RZ ;  /* 0x000040001c0e7824 */ /* 0x000fe200078e00ff */
[----:B------:R-:W-:Y:S01]  /*279c0*/  UMOV UR6, 0x0 ;  /* 0x0000000000067882 */ /* 0x000fe20000000000 */
[----:B------:R-:W-:Y:S01]  /*279d0*/  VIADD R3, R12, 0x30890 ;  /* 0x000308900c037836 */ /* 0x000fe20000000000 */
[----:B------:R-:W-:Y:S01]  /*279e0*/  UMOV UR7, 0x12f00000 ;  /* 0x12f0000000077882 */ /* 0x000fe20000000000 */
[----:B------:R-:W-:-:S08]  /*279f0*/  VIADD R13, R7, 0x20400 ;  /* 0x00020400070d7836 */ /* 0x000fd00000000000 */
.L_x_1884:
        /* <DEDUP_REMOVED lines=16> */
.L_x_1885:
        /* <DEDUP_REMOVED lines=16> */
.L_x_1886:
        /* <DEDUP_REMOVED lines=16> */
.L_x_1887:
        /* <DEDUP_REMOVED lines=13> */
.L_x_2081:
[----:B------:R-:W-:Y:S05]  /*27dd0*/  BSYNC B2 ;  /* 0x0000000000027941 */ /* 0x000fea0003800000 */
.L_x_1888:
        /* <DEDUP_REMOVED lines=11> */
.L_x_1891:
[----:B------:R-:W-:Y:S05]  /*27e90*/  BSYNC B2 ;  /* 0x0000000000027941 */ /* 0x000fea0003800000 */
.L_x_1890:
[----:B------:R-:W-:Y:S01]  /*27ea0*/  R2UR UR10, R15 ;  /* 0x000000000f0a72ca */ /* 0x000fe200000e0000 */
[----:B------:R-:W-:Y:S01]  /*27eb0*/  IMAD R14, R14, 0x2, R17 ;  /* 0x000000020e0e7824 */ /* 0x000fe200078e0211 */
[----:B------:R-:W-:Y:S01]  /*27ec0*/  R2UR UR6, R20 ;  /* 0x00000000140672ca */ /* 0x000fe200000e0000 */
[----:B------:R-:W-:Y:S01]  /*27ed0*/  UIADD3 UR4, UP0, UR36, 0x670, URZ ;  /* 0x0000067024047890 */ /* 0x000fe2000ff1e03f */
[----:B------:R-:W-:Y:S01]  /*27ee0*/  R2UR UR7, R21 ;  /* 0x00000000150772ca */ /* 0x000fe200000e0000 */
[----:B01----:R-:W-:Y:S01]  /*27ef0*/  VIADD R12, R12, 0x308b0 ;  /* 0x000308b00c0c7836 */ /* 0x003fe20000000000 */
[----:B------:R-:W-:Y:S01]  /*27f00*/  PLOP3.LUT P0, PT, PT, PT, PT, 0x80, 0x0 ;  /* 0x000000000000781c */ /* 0x000fe20003f0f070 */
[----:B------:R-:W-:Y:S01]  /*27f10*/  VIADD R3, R14, 0x400 ;  /* 0x000004000e037836 */ /* 0x000fe20000000000 */
[----:B------:R-:W-:-:S12]  /*27f20*/  UIADD3.X UR5, URZ, UR37, URZ, UP0, !UPT ;  /* 0x000000253f057290 */ /* 0x000fd800087fe43f */
.L_x_1892:
        /* <DEDUP_REMOVED lines=15> */
.L_x_1893:
        /* <DEDUP_REMOVED lines=15> */
.L_x_1894:
        /* <DEDUP_REMOVED lines=15> */
.L_x_1895:
        /* <DEDUP_REMOVED lines=10> */
.L_x_1879:
[----:B------:R-:W-:Y:S05]  /*282a0*/  BSYNC B1 ;  /* 0x0000000000017941 */ /* 0x000fea0003800000 */
.L_x_1878:
[----:B0-----:R-:W-:Y:S01]  /*282b0*/  VIADD R8, R2, 0xfffffffe ;  /* 0xfffffffe02087836 */ /* 0x001fe20000000000 */
        /* <DEDUP_REMOVED lines=8> */
.L_x_1914:
[----:B------:R-:W-:Y:S05]  /*28340*/  YIELD ;  /* 0x0000000000007946 */ /* 0x000fea0003800000 */
[----:B------:R-:W-:Y:S04]  /*28350*/  BSSY B1, `(.L_x_1896) ;  /* 0x00000a9000017945 */ /* 0x000fe80003800000 */
[----:B------:R-:W-:Y:S05]  /*28360*/  @!P6 BRA `(.L_x_1897) ;  /* 0x00000008009ce947 */ /* 0x000fea0003800000 */
[----:B------:R-:W-:Y:S01]  /*28370*/  IMAD R7, R28, 0x8, R17 ;  /* 0x000000081c077824 */ /* 0x000fe200078e0211 */
[----:B------:R-:W-:Y:S01]  /*28380*/  SHF.L.U32 R3, R30, 0x1f, RZ ;  /* 0x0000001f1e037819 */ /* 0x000fe200000006ff */
[----:B------:R-:W0:Y:S01]  /*28390*/  S2R R2, SR_TID.X ;  /* 0x0000000000027919 */ /* 0x000e220000002100 */
[----:B------:R-:W-:Y:S02]  /*283a0*/  BSSY B2, `(.L_x_1898) ;  /* 0x0000005000027945 */ /* 0x000fe40003800000 */
[----:B------:R-:W1:Y:S01]  /*283b0*/  SYNCS.PHASECHK.TRANS64.TRYWAIT P1, [R7+URZ+0x308a0], R3 ;  /* 0x0308a003070075a7 */ /* 0x000e62000802017f */
[----:B0-----:R-:W-:-:S04]  /*283c0*/  LOP3.LUT R2, R2, 0x7f, RZ, 0xc0, !PT ;  /* 0x0000007f02027812 */ /* 0x001fc800078ec0ff */
[----:B------:R-:W-:Y:S01]  /*283d0*/  ISETP.NE.AND P2, PT, R2, RZ, PT ;  /* 0x000000ff0200720c */ /* 0x000fe20003f45270 */
[----:B-1----:R-:W-:-:S12]  /*283e0*/  @!P1 BRA `(.L_x_1899) ;  /* 0x00000074007c9947 */ /* 0x002fd80003800000 */
.L_x_2082:
[----:B------:R-:W-:Y:S05]  /*283f0*/  BSYNC B2 ;  /* 0x0000000000027941 */ /* 0x000fea0003800000 */
.L_x_1898:
[----:B------:R-:W-:Y:S04]  /*28400*/  BSSY B2, `(.L_x_1900) ;  /* 0x0000009000027945 */ /* 0x000fe80003800000 */
[----:B------:R-:W-:Y:S05]  /*28410*/  @P2 BRA `(.L_x_1901) ;  /* 0x00000000001c2947 */ /* 0x000fea0003800000 */
[----:B------:R-:W1:Y:S01]  /*28420*/  S2R R11, SR_TID.X ;  /* 0x00000000000b7919 */ /* 0x000e620000002100 */
[----:B------:R-:W-:-:S04]  /*28430*/  IMAD.MOV.U32 R2, RZ, RZ, 0x8000 ;  /* 0x00008000ff027424 */ /* 0x000fc800078e00ff */
[----:B------:R2:W-:Y:S01]  /*28440*/  SYNCS.ARRIVE.TRANS64 RZ, [R7+URZ+0x30890], R2 ;  /* 0x0308900207ff79a7 */ /* 0x0005e2000800003f */
[----:B-1----:R-:W-:-:S04]  /*28450*/  LOP3.LUT R11, R11, 0x1f, RZ, 0xc0, !PT ;  /* 0x0000001f0b0b7812 */ /* 0x002fc800078ec0ff */
[----:B------:R-:W-:-:S13]  /*28460*/  ISETP.NE.AND P1, PT, R11, RZ, PT ;  /* 0x000000ff0b00720c */ /* 0x000fda0003f25270 */
[----:B--2---:R-:W-:Y:S05]  /*28470*/  @!P1 BRA `(.L_x_1901) ;  /* 0x0000000000049947 */ /* 0x004fea0003800000 */
[----:B------:R-:W-:Y:S01]  /*28480*/  BPT.TRAP 0x1 ;  /* 0x000000040000795c */ /* 0x000fe20000300000 */
.L_x_1901:
[----:B------:R-:W-:Y:S05]  /*28490*/  BSYNC B2 ;  /* 0x0000000000027941 */ /* 0x000fea0003800000 */
.L_x_1900:
[----:B------:R-:W-:Y:S01]  /*284a0*/  IMAD.MOV.U32 R14, RZ, RZ, RZ ;  /* 0x000000ffff0e7224 */ /* 0x000fe200078e00ff */
[----:B------:R-:W-:Y:S01]  /*284b0*/  UIADD3 UR4, UP0, UR36, 0x570, URZ ;  /* 0x0000057024047890 */ /* 0x000fe2000ff1e03f */
[----:B------:R-:W-:Y:S01]  /*284c0*/  IMAD R11, R28, 0x8000, R17 ;  /* 0x000080001c0b7824 */ /* 0x000fe200078e0211 */
[----:B------:R-:W-:Y:S01]  /*284d0*/  PLOP3.LUT P1, PT, PT, PT, PT, 0x80, 0x0 ;  /* 0x000000000000781c */ /* 0x000fe20003f2f070 */
[----:B------:R-:W-:Y:S01]  /*284e0*/  IMAD R12, R8, 0x40, R0 ;  /* 0x00000040080c7824 */ /* 0x000fe200078e0200 */
[----:B------:R-:W-:Y:S01]  /*284f0*/  R2UR UR10, R14 ;  /* 0x000000000e0a72ca */ /* 0x000fe200000e0000 */
[----:B------:R-:W-:Y:S01]  /*28500*/  VIADD R2, R7, 0x30890 ;  /* 0x0003089007027836 */ /* 0x000fe20000000000 */
[----:B------:R-:W-:Y:S01]  /*28510*/  UIADD3.X UR5, URZ, UR37, URZ, UP0, !UPT ;  /* 0x000000253f057290 */ /* 0x000fe200087fe43f */
[----:B------:R-:W-:Y:S01]  /*28520*/  VIADD R13, R11, 0x20400 ;  /* 0x000204000b0d7836 */ /* 0x000fe20000000000 */
[----:B------:R-:W-:Y:S01]  /*28530*/  UMOV UR6, 0x0 ;  /* 0x0000000000067882 */ /* 0x000fe20000000000 */
[----:B------:R-:W-:-:S10]  /*28540*/  UMOV UR7, 0x12f00000 ;  /* 0x12f0000000077882 */ /* 0x000fd40000000000 */
.L_x_1902:
        /* <DEDUP_REMOVED lines=10> */
[----:B------:R-:W-:Y:S01]  /*285f0*/  IMAD.MOV.U32 R21, RZ, RZ, 0x40 ;  /* 0x00000040ff157424 */ /* 0x000fe200078e00ff */
[----:B------:R-:W-:Y:S01]  /*28600*/  PLOP3.LUT P1, PT, PT, PT, PT, 0x80, 0x0 ;  /* 0x000000000000781c */ /* 0x000fe20003f2f070 */
[----:B------:R-:W-:Y:S01]  /*28610*/  VIADD R13, R11, 0x22400 ;  /* 0x000224000b0d7836 */ /* 0x000fe20000000000 */
[----:B------:R-:W-:Y:S01]  /*28620*/  UMOV UR6, 0x0 ;  /* 0x0000000000067882 */ /* 0x000fe20000000000 */
[----:B------:R-:W-:Y:S01]  /*28630*/  UMOV UR7, 0x12f00000 ;  /* 0x12f0000000077882 */ /* 0x000fe20000000000 */
[----:B------:R-:W-:-:S15]  /*28640*/  R2UR UR10, R21 ;  /* 0x00000000150a72ca */ /* 0x000fde00000e0000 */
.L_x_1903:
        /* <DEDUP_REMOVED lines=16> */
.L_x_1904:
        /* <DEDUP_REMOVED lines=16> */
.L_x_1905:
        /* <DEDUP_REMOVED lines=10> */
[----:B------:R-:W1:Y:S01]  /*288f0*/  SYNCS.PHASECHK.TRANS64.TRYWAIT P1, [R7+URZ+0x308c0], R3 ;  /* 0x0308c003070075a7 */ /* 0x000e62000802017f */
[----:B------:R-:W-:Y:S04]  /*28900*/  BSSY B2, `(.L_x_1906) ;  /* 0x0000002000027945 */ /* 0x000fe80003800000 */
[----:B-1----:R-:W-:Y:S05]  /*28910*/  @!P1 BRA `(.L_x_1907) ;  /* 0x0000007000449947 */ /* 0x002fea0003800000 */
.L_x_2083:
[----:B------:R-:W-:Y:S05]  /*28920*/  BSYNC B2 ;  /* 0x0000000000027941 */ /* 0x000fea0003800000 */
.L_x_1906:
[----:B------:R-:W-:Y:S01]  /*28930*/  BSSY B2, `(.L_x_1908) ;  /* 0x000000b000027945 */ /* 0x000fe20003800000 */
[----:B------:R-:W-:Y:S02]  /*28940*/  IMAD.MOV.U32 R2, RZ, RZ, 0x0 ;  /* 0x00000000ff027424 */ /* 0x000fe400078e00ff */
[----:B01----:R-:W-:Y:S01]  /*28950*/  IMAD.MOV.U32 R3, RZ, RZ, 0x12f00000 ;  /* 0x12f00000ff037424 */ /* 0x003fe200078e00ff */
[----:B------:R-:W-:Y:S06]  /*28960*/  @P2 BRA `(.L_x_1909) ;  /* 0x00000000001c2947 */ /* 0x000fec0003800000 */
[----:B------:R-:W0:Y:S01]  /*28970*/  S2R R23, SR_TID.X ;  /* 0x0000000000177919 */ /* 0x000e220000002100 */
[----:B------:R-:W-:-:S04]  /*28980*/  IMAD.MOV.U32 R13, RZ, RZ, 0x8000 ;  /* 0x00008000ff0d7424 */ /* 0x000fc800078e00ff */
[----:B------:R1:W-:Y:S01]  /*28990*/  SYNCS.ARRIVE.TRANS64 RZ, [R7+URZ+0x308b0], R13 ;  /* 0x0308b00d07ff79a7 */ /* 0x0003e2000800003f */
[----:B0-----:R-:W-:-:S04]  /*289a0*/  LOP3.LUT R23, R23, 0x1f, RZ, 0xc0, !PT ;  /* 0x0000001f17177812 */ /* 0x001fc800078ec0ff */
[----:B------:R-:W-:-:S13]  /*289b0*/  ISETP.NE.AND P1, PT, R23, RZ, PT ;  /* 0x000000ff1700720c */ /* 0x000fda0003f25270 */
[----:B-1----:R-:W-:Y:S05]  /*289c0*/  @!P1 BRA `(.L_x_1909) ;  /* 0x0000000000049947 */ /* 0x002fea0003800000 */
[----:B------:R-:W-:Y:S01]  /*289d0*/  BPT.TRAP 0x1 ;  /* 0x000000040000795c */ /* 0x000fe20000300000 */
.L_x_1909:
[----:B------:R-:W-:Y:S05]  /*289e0*/  BSYNC B2 ;  /* 0x0000000000027941 */ /* 0x000fea0003800000 */
.L_x_1908:
[----:B------:R-:W-:Y:S01]  /*289f0*/  R2UR UR10, R14 ;  /* 0x000000000e0a72ca */ /* 0x000fe200000e0000 */
[----:B------:R-:W-:Y:S01]  /*28a00*/  UIADD3 UR4, UP0, UR36, 0x670, URZ ;  /* 0x0000067024047890 */ /* 0x000fe2000ff1e03f */
[----:B------:R-:W-:Y:S01]  /*28a10*/  R2UR UR6, R2 ;  /* 0x00000000020672ca */ /* 0x000fe200000e0000 */
[----:B------:R-:W-:Y:S01]  /*28a20*/  VIADD R7, R7, 0x308b0 ;  /* 0x000308b007077836 */ /* 0x000fe20000000000 */
[----:B------:R-:W-:Y:S01]  /*28a30*/  R2UR UR7, R3 ;  /* 0x00000000030772ca */ /* 0x000fe200000e0000 */
[----:B------:R-:W-:Y:S01]  /*28a40*/  VIADD R13, R11, 0x400 ;  /* 0x000004000b0d7836 */ /* 0x000fe20000000000 */
[----:B------:R-:W-:Y:S01]  /*28a50*/  PLOP3.LUT P1, PT, PT, PT, PT, 0x80, 0x0 ;  /* 0x000000000000781c */ /* 0x000fe20003f2f070 */
[----:B------:R-:W-:-:S12]  /*28a60*/  UIADD3.X UR5, URZ, UR37, URZ, UP0, !UPT ;  /* 0x000000253f057290 */ /* 0x000fd800087fe43f */
.L_x_1910:
        /* <DEDUP_REMOVED lines=15> */
.L_x_1911:
        /* <DEDUP_REMOVED lines=15> */
.L_x_1912:
        /* <DEDUP_REMOVED lines=15> */
.L_x_1913:
        /* <DEDUP_REMOVED lines=10> */
.L_x_1897:
[----:B------:R-:W-:Y:S05]  /*28de0*/  BSYNC B1 ;  /* 0x0000000000017941 */ /* 0x000fea0003800000 */
.L_x_1896:
        /* <DEDUP_REMOVED lines=8> */
.L_x_1872:
[----:B------:R-:W-:Y:S05]  /*28e70*/  BSYNC B0 ;  /* 0x0000000000007941 */ /* 0x000fea0003800000 */
.L_x_1871:
[----:B------:R-:W0:Y:S01]  /*28e80*/  LDC R0, c[0x0][0x448] ;  /* 0x00011200ff007b82 */ /* 0x000e220000000800 */
[----:B------:R-:W-:Y:S01]  /*28e90*/  VIADD R7, R25, 0x7f ;  /* 0x0000007f19077836 */ /* 0x000fe20000000000 */
[----:B------:R-:W-:Y:S06]  /*28ea0*/  @!P0 WARPSYNC.ALL ;  /* 0x0000000000008948 */ /* 0x000fec0003800000 */
[----:B------:R-:W-:Y:S01]  /*28eb0*/  @!P0 BAR.SYNC.DEFER_BLOCKING 0xc, 0x180 ;  /* 0x0306000000008b1d */ /* 0x000fe20000010000 */
[----:B0-----:R-:W-:-:S13]  /*28ec0*/  ISETP.NE.AND P1, PT, R0, 0x1, PT ;  /* 0x000000010000780c */ /* 0x001fda0003f25270 */
[----:B------:R-:W0:Y:S08]  /*28ed0*/  @P1 LDC R0, c[0x0][0x44c] ;  /* 0x00011300ff001b82 */ /* 0x000e300000000800 */
[----:B------:R-:W1:Y:S01]  /*28ee0*/  @P1 LDC R3, c[0x0][0x450] ;  /* 0x00011400ff031b82 */ /* 0x000e620000000800 */
[----:B0-----:R-:W-:-:S05]  /*28ef0*/  @P1 IMAD.HI.U32 R0, R7, R0, RZ ;  /* 0x0000000007001227 */ /* 0x001fca00078e00ff */
[----:B-1----:R-:W-:Y:S02]  /*28f00*/  @P1 SHF.R.U32.HI R7, RZ, R3, R0 ;  /* 0x00000003ff071219 */ /* 0x002fe40000011600 */
[----:B------:R-:W0:Y:S03]  /*28f10*/  LDC.64 R2, c[0x0][0x9e0] ;  /* 0x00027800ff027b82 */ /* 0x000e260000000a00 */
[----:B------:R-:W-:Y:S01]  /*28f20*/  IMAD.IADD R7, R18, 0x1, R7 ;  /* 0x0000000112077824 */ /* 0x000fe200078e0207 */
[----:B0-----:R-:W-:-:S03]  /*28f30*/  ISETP.GE.AND P2, PT, R3, 0x1, PT ;  /* 0x000000010300780c */ /* 0x001fc60003f46270 */
[----:B------:R-:W-:-:S10]  /*28f40*/  IMAD.IADD R2, R7, 0x1, R2 ;  /* 0x0000000107027824 */ /* 0x000fd400078e0202 */
[----:B------:R-:W-:Y:S05]  /*28f50*/  @!P2 BRA `(.L_x_1915) ;  /* 0x000000000048a947 */ /* 0x000fea0003800000 */
        /* <DEDUP_REMOVED lines=11> */
.L_x_1917:
[----:B------:R-:W-:-:S13]  /*29010*/  ISETP.NE.AND P0, PT, R3, 0x1, PT ;  /* 0x000000010300780c */ /* 0x000fda0003f05270 */
[----:B------:R-:W0:Y:S02]  /*29020*/  @P0 LDC.64 R4, c[0x0][0x9e8] ;  /* 0x00027a00ff040b82 */ /* 0x000e240000000a00 */
[----:B0-----:R-:W-:-:S05]  /*29030*/  @P0 IMAD.HI.U32 R4, R0, R4, RZ ;  /* 0x0000000400040227 */ /* 0x001fca00078e00ff */
[----:B------:R-:W-:-:S07]  /*29040*/  @P0 SHF.R.U32.HI R0, RZ, R5, R4 ;  /* 0x00000005ff000219 */ /* 0x000fce0000011604 */
.L_x_1918:
[----:B------:R-:W-:Y:S05]  /*29050*/  BSYNC B0 ;  /* 0x0000000000007941 */ /* 0x000fea0003800000 */
.L_x_1916:
[----:B------:R-:W-:-:S05]  /*29060*/  IMAD R5, R0, R3, R3 ;  /* 0x0000000300057224 */ /* 0x000fca00078e0203 */
[----:B------:R-:W-:-:S07]  /*29070*/  VIMNMX R2, R2, R5, PT ;  /* 0x0000000502027248 */ /* 0x000fce0003fe0100 */
.L_x_1915:
[----:B------:R-:W0:Y:S01]  /*29080*/  @P1 LDC R4, c[0x0][0x44c] ;  /* 0x00011300ff041b82 */ /* 0x000e220000000800 */
[----:B------:R-:W-:Y:S01]  /*29090*/  VIADD R2, R2, 0x3f ;  /* 0x0000003f02027836 */ /* 0x000fe20000000000 */
[----:B------:R-:W-:-:S04]  /*290a0*/  ULDC UR4, c[0x0][0x9dc] ;  /* 0x0002770000047ab9 */ /* 0x000fc80000000800 */
[----:B------:R-:W-:Y:S02]  /*290b0*/  SHF.R.S32.HI R5, RZ, 0x1f, R2 ;  /* 0x0000001fff057819 */ /* 0x000fe40000011402 */
[----:B------:R-:W1:Y:S02]  /*290c0*/  @P1 LDC R0, c[0x0][0x450] ;  /* 0x00011400ff001b82 */ /* 0x000e640000000800 */
[----:B------:R-:W-:Y:S01]  /*290d0*/  LEA.HI R5, R5, R2, RZ, 0x6 ;  /* 0x0000000205057211 */ /* 0x000fe200078f30ff */
[----:B------:R-:W-:Y:S02]  /*290e0*/  IMAD.MOV.U32 R2, RZ, RZ, R25 ;  /* 0x000000ffff027224 */ /* 0x000fe400078e0019 */
        /* <DEDUP_REMOVED lines=17> */
.L_x_1921:
[----:B------:R-:W-:-:S13]  /*29200*/  ISETP.NE.AND P0, PT, R3, 0x1, PT ;  /* 0x000000010300780c */ /* 0x000fda0003f05270 */
[----:B------:R-:W0:Y:S02]  /*29210*/  @P0 LDC.64 R4, c[0x0][0x9e8] ;  /* 0x00027a00ff040b82 */ /* 0x000e240000000a00 */
[----:B0-----:R-:W-:-:S05]  /*29220*/  @P0 IMAD.HI.U32 R4, R2, R4, RZ ;  /* 0x0000000402040227 */ /* 0x001fca00078e00ff */
[----:B------:R-:W-:-:S07]  /*29230*/  @P0 SHF.R.U32.HI R2, RZ, R5, R4 ;  /* 0x00000005ff020219 */ /* 0x000fce0000011604 */
.L_x_1922:
[----:B------:R-:W-:Y:S05]  /*29240*/  BSYNC B0 ;  /* 0x0000000000007941 */ /* 0x000fea0003800000 */
.L_x_1920:
[----:B------:R-:W-:-:S05]  /*29250*/  IMAD R3, R2, R3, RZ ;  /* 0x0000000302037224 */ /* 0x000fca00078e02ff */
[----:B------:R-:W-:-:S07]  /*29260*/  VIMNMX R0, R0, R3, !PT ;  /* 0x0000000300007248 */ /* 0x000fce0007fe0100 */
.L_x_1919:
[----:B------:R-:W-:Y:S01]  /*29270*/  ISETP.NE.AND P1, PT, R6, RZ, PT ;  /* 0x000000ff0600720c */ /* 0x000fe20003f25270 */
[----:B------:R-:W-:Y:S01]  /*29280*/  BSSY B0, `(.L_x_1923) ;  /* 0x0000024000007945 */ /* 0x000fe20003800000 */
[----:B------:R-:W-:-:S04]  /*29290*/  SHF.R.S32.HI R3, RZ, 0x1f, R0 ;  /* 0x0000001fff037819 */ /* 0x000fc80000011400 */
[----:B------:R-:W-:-:S04]  /*292a0*/  LEA.HI R3, R3, R0, RZ, 0x6 ;  /* 0x0000000003037211 */ /* 0x000fc800078f30ff */
[----:B------:R-:W-:Y:S01]  /*292b0*/  SHF.R.S32.HI R0, RZ, 0x6, R3 ;  /* 0x00000006ff007819 */ /* 0x000fe20000011403 */
[----:B------:R-:W-:Y:S02]  /*292c0*/  IMAD.MOV.U32 R3, RZ, RZ, RZ ;  /* 0x000000ffff037224 */ /* 0x000fe400078e00ff */
[----:B------:R-:W0:Y:S01]  /*292d0*/  @!P1 LDC R6, c[0x0][0x9f0] ;  /* 0x00027c00ff069b82 */ /* 0x000e220000000800 */
[----:B------:R-:W-:-:S04]  /*292e0*/  VIMNMX R0, RZ, R0, !PT ;  /* 0x00000000ff007248 */ /* 0x000fc80007fe0100 */
[----:B------:R-:W-:-:S13]  /*292f0*/  ISETP.GT.AND P0, PT, R19, R0, PT ;  /* 0x000000001300720c */ /* 0x000fda0003f04270 */
[----:B------:R-:W-:Y:S05]  /*29300*/  @!P0 BRA `(.L_x_1924) ;  /* 0x00000000006c8947 */ /* 0x000fea0003800000 */
[-C--:B0-----:R-:W-:Y:S01]  /*29310*/  IABS R4, R6.reuse ;  /* 0x0000000600047213 */ /* 0x081fe20000000000 */
[----:B------:R-:W-:Y:S01]  /*29320*/  IMAD.MOV.U32 R2, RZ, RZ, RZ ;  /* 0x000000ffff027224 */ /* 0x000fe200078e00ff */
[----:B------:R-:W-:Y:S02]  /*29330*/  IABS R8, R6 ;  /* 0x0000000600087213 */ /* 0x000fe40000000000 */
[----:B------:R-:W0:Y:S08]  /*29340*/  I2F.RP R5, R4 ;  /* 0x0000000400057306 */ /* 0x000e300000209400 */
[----:B0-----:R-:W0:Y:S02]  /*29350*/  MUFU.RCP R5, R5 ;  /* 0x0000000500057308 */ /* 0x001e240000001000 */
[----:B0-----:R-:W-:-:S06]  /*29360*/  VIADD R7, R5, 0xffffffe ;  /* 0x0ffffffe05077836 */ /* 0x001fcc0000000000 */
[----:B------:R0:W1:Y:S02]  /*29370*/  F2I.FTZ.U32.TRUNC.NTZ R3, R7 ;  /* 0x0000000700037305 */ /* 0x000064000021f000 */
[----:B0-----:R-:W-:Y:S02]  /*29380*/  IMAD.MOV R7, RZ, RZ, -R8 ;  /* 0x000000ffff077224 */ /* 0x001fe400078e0a08 */
[----:B-1----:R-:W-:-:S04]  /*29390*/  IMAD.MOV R9, RZ, RZ, -R3 ;  /* 0x000000ffff097224 */ /* 0x002fc800078e0a03 */
[----:B------:R-:W-:-:S04]  /*293a0*/  IMAD R9, R9, R4, RZ ;  /* 0x0000000409097224 */ /* 0x000fc800078e02ff */
[----:B------:R-:W-:Y:S01]  /*293b0*/  IMAD.HI.U32 R2, R3, R9, R2 ;  /* 0x0000000903027227 */ /* 0x000fe200078e0002 */
[----:B------:R-:W-:-:S05]  /*293c0*/  IADD3 R3, R6, -0x1, R19 ;  /* 0xffffffff06037810 */ /* 0x000fca0007ffe013 */
[----:B------:R-:W-:-:S05]  /*293d0*/  IMAD.IADD R3, R3, 0x1, -R0 ;  /* 0x0000000103037824 */ /* 0x000fca00078e0a00 */
        /* <DEDUP_REMOVED lines=14> */
.L_x_1924:
[----:B------:R-:W-:Y:S05]  /*294c0*/  BSYNC B0 ;  /* 0x0000000000007941 */ /* 0x000fea0003800000 */
.L_x_1923:
[-C--:B------:R-:W-:Y:S01]  /*294d0*/  IMAD R0, R10, R3.reuse, R0 ;  /* 0x000000030a007224 */ /* 0x080fe200078e0200 */
        /* <DEDUP_REMOVED lines=13> */
[----:B------:R-:W1:Y:S02]  /*295b0*/  FLO.U32 R0, UR4 ;  /* 0x0000000400007d00 */ /* 0x000e6400080e0000 */
        /* <DEDUP_REMOVED lines=9> */
.L_x_1926:
        /* <DEDUP_REMOVED lines=20> */
.L_x_1929:
[----:B------:R-:W-:Y:S05]  /*29790*/  BSYNC B6 ;  /* 0x0000000000067941 */ /* 0x000fea0003800000 */
.L_x_1928:
        /* <DEDUP_REMOVED lines=11> */
[----:B0-----:R-:W-:Y:S02]  /*29850*/  IMAD.U32 R6, RZ, RZ, UR8 ;  /* 0x00000008ff067e24 */ /* 0x001fe4000f8e00ff */
[----:B------:R-:W-:-:S02]  /*29860*/  IMAD.U32 R7, RZ, RZ, UR9 ;  /* 0x00000009ff077e24 */ /* 0x000fc4000f8e00ff */
[----:B------:R-:W-:Y:S02]  /*29870*/  IMAD.U32 R10, RZ, RZ, UR4 ;  /* 0x00000004ff0a7e24 */ /* 0x000fe4000f8e00ff */
[----:B------:R-:W-:Y:S02]  /*29880*/  IMAD.U32 R11, RZ, RZ, UR5 ;  /* 0x00000005ff0b7e24 */ /* 0x000fe4000f8e00ff */
[----:B------:R-:W-:Y:S02]  /*29890*/  IMAD.MOV.U32 R8, RZ, RZ, 0x70 ;  /* 0x00000070ff087424 */ /* 0x000fe400078e00ff */
[----:B------:R-:W-:Y:S02]  /*298a0*/  IMAD.MOV.U32 R12, RZ, RZ, 0x1 ;  /* 0x00000001ff0c7424 */ /* 0x000fe400078e00ff */
[----:B-1----:R-:W-:-:S07]  /*298b0*/  IMAD.MOV.U32 R13, RZ, RZ, RZ ;  /* 0x000000ffff0d7224 */ /* 0x002fce00078e00ff */
[----:B------:R-:W-:-:S07]  /*298c0*/  LEPC R20, `(.L_x_1932) ;  /* 0x000000001014794e */ /* 0x000fce0000000000 */
[----:B--2---:R-:W-:Y:S05]  /*298d0*/  CALL.ABS.NOINC R2 ;  /* 0x0000000002007343 */ /* 0x004fea0003c00000 */
.L_x_1932:
        /* <DEDUP_REMOVED lines=15> */
.L_x_1931:
[----:B------:R-:W-:Y:S05]  /*299d0*/  BSYNC B6 ;  /* 0x0000000000067941 */ /* 0x000fea0003800000 */
.L_x_1930:
[----:B------:R-:W-:Y:S01]  /*299e0*/  ULDC.64 UR4, c[0x0][0x9f8] ;  /* 0x00027e0000047ab9 */ /* 0x000fe20000000a00 */
[----:B------:R-:W2:Y:S01]  /*299f0*/  LDL R20, [R1+0x8] ;  /* 0x0000080001147983 */ /* 0x000ea20000100800 */
[----:B------:R-:W-:-:S03]  /*29a00*/  ISETP.NE.U32.AND P0, PT, RZ, UR4, PT ;  /* 0x00000004ff007c0c */ /* 0x000fc6000bf05070 */
[----:B------:R-:W3:Y:S01]  /*29a10*/  LDL R19, [R1+0x10] ;  /* 0x0000100001137983 */ /* 0x000ee20000100800 */
[----:B------:R-:W-:Y:S01]  /*29a20*/  ISETP.NE.AND.EX P0, PT, RZ, UR5, PT, P0 ;  /* 0x00000005ff007c0c */ /* 0x000fe2000bf05300 */
[----:B------:R-:W-:Y:S01]  /*29a30*/  IMAD.MOV.U32 R32, RZ, RZ, R27 ;  /* 0x000000ffff207224 */ /* 0x000fe200078e001b */
[----:B------:R-:W1:Y:S01]  /*29a40*/  LDC R5, c[0x0][0x430] ;  /* 0x00010c00ff057b82 */ /* 0x000e620000000800 */
[----:B------:R-:W4:Y:S01]  /*29a50*/  S2R R18, SR_TID.X ;  /* 0x0000000000127919 */ /* 0x000f220000002100 */
[----:B------:R-:W-:Y:S01]  /*29a60*/  VIADD R7, R23, 0xffffffff ;  /* 0xffffffff17077836 */ /* 0x000fe20000000000 */
[----:B------:R-:W-:Y:S01]  /*29a70*/  LOP3.LUT R16, R16, 0xfffffffe, RZ, 0xc0, !PT ;  /* 0xfffffffe10107812 */ /* 0x000fe200078ec0ff */
[----:B------:R-:W-:-:S07]  /*29a80*/  ULDC UR4, c[0x0][0x2f4] ;  /* 0x0000bd0000047ab9 */ /* 0x000fce0000000800 */
[----:B------:R-:W0:Y:S01]  /*29a90*/  @P0 LDC.64 R2, c[0x0][0x9f8] ;  /* 0x00027e00ff020b82 */ /* 0x000e220000000a00 */
[----:B----4-:R-:W-:Y:S01]  /*29aa0*/  LOP3.LUT R18, R18, 0x7f, RZ, 0xc0, !PT ;  /* 0x0000007f12127812 */ /* 0x010fe200078ec0ff */
[----:B0-----:R-:W-:-:S05]  /*29ab0*/  @P0 IMAD.WIDE R2, R27, 0x4, R2 ;  /* 0x000000041b020825 */ /* 0x001fca00078e0202 */
[----:B------:R0:W4:Y:S01]  /*29ac0*/  @P0 LDG.E R32, desc[UR60][R2.64] ;  /* 0x0000003c02200981 */ /* 0x000122000c1e1900 */
[----:B------:R-:W-:Y:S02]  /*29ad0*/  SHF.R.U32.HI R21, RZ, 0x3, R18 ;  /* 0x00000003ff157819 */ /* 0x000fe40000011612 */
[----:B-1----:R-:W-:Y:S01]  /*29ae0*/  ISETP.NE.AND P1, PT, R5, 0x1, PT ;  /* 0x000000010500780c */ /* 0x002fe20003f25270 */
[----:B------:R-:W1:-:S12]  /*29af0*/  S2R R18, SR_TID.X ;  /* 0x0000000000127919 */ /* 0x000e580000002100 */
[----:B------:R-:W0:Y:S08]  /*29b00*/  @P1 LDC R9, c[0x0][0x434] ;  /* 0x00010d00ff091b82 */ /* 0x000e300000000800 */
[----:B------:R-:W0:Y:S01]  /*29b10*/  @P1 LDC R6, c[0x0][0x438] ;  /* 0x00010e00ff061b82 */ /* 0x000e220000000800 */
[----:B-1----:R-:W-:-:S05]  /*29b20*/  IMAD.SHL.U32 R18, R18, 0x10, RZ ;  /* 0x0000001012127824 */ /* 0x002fca00078e00ff */
[----:B------:R-:W-:-:S05]  /*29b30*/  LOP3.LUT R18, R21, 0x70, R18, 0xf8, !PT ;  /* 0x0000007015127812 */ /* 0x000fca00078ef812 */
[----:B------:R-:W-:Y:S01]  /*29b40*/  IMAD R0, R7, 0x40, R18 ;  /* 0x0000004007007824 */ /* 0x000fe200078e0212 */
[----:B------:R-:W-:-:S04]  /*29b50*/  LOP3.LUT R10, R36, 0x40, RZ, 0xfc, !PT ;  /* 0x00000040240a7812 */ /* 0x000fc800078efcff */
[----:B------:R-:W-:Y:S01]  /*29b60*/  ISETP.GE.AND P3, PT, R10, UR4, PT ;  /* 0x000000040a007c0c */ /* 0x000fe2000bf66270 */
[----:B------:R-:W-:Y:S01]  /*29b70*/  UMOV UR5, 0xffffffff ;  /* 0xffffffff00057882 */ /* 0x000fe20000000000 */
[----:B--2---:R-:W-:-:S04]  /*29b80*/  ISETP.GE.AND P0, PT, R0, R20, PT ;  /* 0x000000140000720c */ /* 0x004fc80003f06270 */
[----:B------:R-:W-:Y:S01]  /*29b90*/  ISETP.GT.U32.OR P0, PT, R18, 0x3f, P0 ;  /* 0x0000003f1200780c */ /* 0x000fe20000704470 */
[----:B---3--:R-:W-:-:S04]  /*29ba0*/  IMAD.IADD R0, R0, 0x1, R19 ;  /* 0x0000000100007824 */ /* 0x008fc800078e0213 */
[----:B0-----:R-:W-:-:S04]  /*29bb0*/  @P1 IMAD.HI.U32 R9, R0, R9, RZ ;  /* 0x0000000900091227 */ /* 0x001fc800078e00ff */
[----:B------:R-:W-:Y:S01]  /*29bc0*/  IMAD.MOV.U32 R4, RZ, RZ, R0 ;  /* 0x000000ffff047224 */ /* 0x000fe200078e0000 */
[----:B------:R-:W-:-:S03]  /*29bd0*/  @P1 SHF.R.U32.HI R4, RZ, R6, R9 ;  /* 0x00000006ff041219 */ /* 0x000fc60000011609 */
[----:B------:R-:W0:Y:S02]  /*29be0*/  @!P0 LDC.64 R2, c[0x0][0x428] ;  /* 0x00010a00ff028b82 */ /* 0x000e240000000a00 */
[----:B------:R-:W-:-:S04]  /*29bf0*/  IMAD.MOV R6, RZ, RZ, -R4 ;  /* 0x000000ffff067224 */ /* 0x000fc800078e0a04 */
[----:B------:R-:W-:Y:S01]  /*29c00*/  IMAD R0, R5, R6, R0 ;  /* 0x0000000605007224 */ /* 0x000fe200078e0200 */
[----:B------:R-:W-:Y:S02]  /*29c10*/  @!P0 SHF.R.S32.HI R5, RZ, 0x1f, R4 ;  /* 0x0000001fff058819 */ /* 0x000fe40000011404 */
[----:B----4-:R-:W-:Y:S01]  /*29c20*/  SHF.R.S32.HI R8, RZ, 0x1f, R32 ;  /* 0x0000001fff087819 */ /* 0x010fe20000011420 */
[----:B0-----:R-:W-:-:S04]  /*29c30*/  @!P0 IMAD.WIDE.U32 R4, R32, R2, R4 ;  /* 0x0000000220048225 */ /* 0x001fc800078e0004 */
[----:B------:R-:W-:Y:S01]  /*29c40*/  @!P0 IMAD R6, R8, R2, RZ ;  /* 0x0000000208068224 */ /* 0x000fe200078e02ff */
[----:B------:R0:W-:Y:S03]  /*29c50*/  STL [R1+0x14], R8 ;  /* 0x0000140801007387 */ /* 0x0001e60000100800 */
[----:B------:R-:W-:Y:S02]  /*29c60*/  @!P0 IMAD R6, R32, R3, R6 ;  /* 0x0000000320068224 */ /* 0x000fe400078e0206 */
[----:B------:R-:W1:Y:S02]  /*29c70*/  @!P0 LDC.64 R2, c[0x0][0x418] ;  /* 0x00010600ff028b82 */ /* 0x000e640000000a00 */
[----:B------:R-:W-:Y:S02]  /*29c80*/  @!P0 IMAD.IADD R6, R5, 0x1, R6 ;  /* 0x0000000105068824 */ /* 0x000fe400078e0206 */
[----:B------:R-:W-:Y:S01]  /*29c90*/  IMAD.MOV.U32 R5, RZ, RZ, RZ ;  /* 0x000000ffff057224 */ /* 0x000fe200078e00ff */
[----:B-1----:R-:W-:-:S04]  /*29ca0*/  @!P0 LEA R2, P1, R4, R2, 0x2 ;  /* 0x0000000204028211 */ /* 0x002fc800078210ff */
[----:B------:R-:W-:Y:S01]  /*29cb0*/  @!P0 LEA.HI.X R3, R4, R3, R6, 0x2, P1 ;  /* 0x0000000304038211 */ /* 0x000fe200008f1406 */
[----:B------:R-:W-:-:S04]  /*29cc0*/  IMAD.U32 R4, RZ, RZ, UR39 ;  /* 0x00000027ff047e24 */ /* 0x000fc8000f8e00ff */
[----:B------:R1:W5:Y:S01]  /*29cd0*/  @!P0 LDG.E R5, desc[UR60][R2.64] ;  /* 0x0000003c02058981 */ /* 0x000362000c1e1900 */
[----:B------:R-:W-:Y:S02]  /*29ce0*/  ISETP.GT.U32.AND P0, PT, R18, 0x3f, PT ;  /* 0x0000003f1200780c */ /* 0x000fe40003f04070 */
[----:B------:R-:W-:Y:S02]  /*29cf0*/  ISETP.NE.AND P2, PT, R4, 0x3, PT ;  /* 0x000000030400780c */ /* 0x000fe40003f45270 */
[----:B0-----:R-:W-:-:S04]  /*29d00*/  LOP3.LUT R8, R36, 0x80, RZ, 0xfc, !PT ;  /* 0x0000008024087812 */ /* 0x001fc800078efcff */
[----:B------:R-:W-:-:S05]  /*29d10*/  ISETP.GE.AND P1, PT, R8, UR4, PT ;  /* 0x0000000408007c0c */ /* 0x000fca000bf26270 */
[----:B------:R-:W-:Y:S02]  /*29d20*/  @P0 LOP3.LUT R16, R16, 0x1, RZ, 0xfc, !PT ;  /* 0x0000000110100812 */ /* 0x000fe400078efcff */
[----:B------:R-:W-:Y:S02]  /*29d30*/  ISETP.GE.AND P0, PT, R36, UR4, PT ;  /* 0x0000000424007c0c */ /* 0x000fe4000bf06270 */
[----:B------:R-:W-:-:S04]  /*29d40*/  LOP3.LUT R16, R16, 0xffffffdf, RZ, 0xc0, !PT ;  /* 0xffffffdf10107812 */ /* 0x000fc800078ec0ff */
[----:B------:R-:W-:-:S04]  /*29d50*/  @P2 LOP3.LUT R16, R16, 0x20, RZ, 0xfc, !PT ;  /* 0x0000002010102812 */ /* 0x000fc800078efcff */
[----:B------:R-:W-:-:S04]  /*29d60*/  LOP3.LUT R16, R16, 0xffffffef, RZ, 0xc0, !PT ;  /* 0xffffffef10107812 */ /* 0x000fc800078ec0ff */
        /* <DEDUP_REMOVED lines=8> */
[----:B-1----:R-:W-:Y:S06]  /*29df0*/  BRA.DIV UR5, `(.L_x_1933) ;  /* 0x0000005e05207947 */ /* 0x002fec000b800000 */
.L_x_2086:
[----:B------:R-:W-:Y:S01]  /*29e00*/  IMAD.MOV.U32 R23, RZ, RZ, R7 ;  /* 0x000000ffff177224 */ /* 0x000fe200078e0007 */
[----:B------:R-:W-:Y:S06]  /*29e10*/  @!P2 BRA `(.L_x_1934) ;  /* 0x000000000004a947 */ /* 0x000fec0003800000 */
[----:B------:R-:W-:Y:S01]  /*29e20*/  BPT.TRAP 0x1 ;  /* 0x000000040000795c */ /* 0x000fe20000300000 */
.L_x_1934:
[----:B------:R-:W-:Y:S01]  /*29e30*/  SHF.R.S32.HI R6, RZ, 0x1f, R0 ;  /* 0x0000001fff067819 */ /* 0x000fe20000011400 */
[----:B------:R-:W-:Y:S01]  /*29e40*/  ULDC.64 UR4, c[0x0][0x328] ;  /* 0x0000ca0000047ab9 */ /* 0x000fe20000000a00 */
[----:B-----5:R-:W-:Y:S01]  /*29e50*/  SHF.R.S32.HI R8, RZ, 0x1f, R5 ;  /* 0x0000001fff087819 */ /* 0x020fe20000011405 */
[----:B------:R-:W-:Y:S01]  /*29e60*/  ULDC.64 UR6, c[0x0][0x318] ;  /* 0x0000c60000067ab9 */ /* 0x000fe20000000a00 */
[----:B------:R-:W-:Y:S01]  /*29e70*/  BSSY B0, `(.L_x_1935) ;  /* 0x0000013000007945 */ /* 0x000fe20003800000 */
        /* <DEDUP_REMOVED lines=18> */
.L_x_2087:
[----:B------:R-:W-:Y:S05]  /*29fa0*/  BSYNC B0 ;  /* 0x0000000000007941 */ /* 0x000fea0003800000 */
.L_x_1935:
[----:B------:R-:W2:Y:S01]  /*29fb0*/  LDL R10, [R1+0x8] ;  /* 0x00000800010a7983 */ /* 0x000ea20000100800 */
[----:B------:R-:W-:Y:S01]  /*29fc0*/  ULDC.64 UR4, c[0x0][0x300] ;  /* 0x0000c00000047ab9 */ /* 0x000fe20000000a00 */
[----:B------:R-:W-:Y:S01]  /*29fd0*/  ULDC.64 UR6, c[0x0][0x2e8] ;  /* 0x0000ba0000067ab9 */ /* 0x000fe20000000a00 */
[----:B------:R-:W-:Y:S01]  /*29fe0*/  IMAD R6, R6, UR4, RZ ;  /* 0x0000000406067c24 */ /* 0x000fe2000f8e02ff */
[----:B------:R-:W1:Y:S01]  /*29ff0*/  S2R R9, SR_TID.X ;  /* 0x0000000000097919 */ /* 0x000e620000002100 */
[----:B0-----:R-:W-:Y:S01]  /*2a000*/  IMAD.WIDE.U32 R2, R0, UR4, RZ ;  /* 0x0000000400027c25 */ /* 0x001fe2000f8e00ff */
[C---:B------:R-:W-:Y:S02]  /*2a010*/  LOP3.LUT P5, RZ, R16.reuse, 0x10, RZ, 0xc0, !PT ;  /* 0x0000001010ff7812 */ /* 0x040fe400078ac0ff */
[----:B------:R-:W-:Y:S01]  /*2a020*/  LOP3.LUT P4, RZ, R16, 0x8, RZ, 0xc0, !PT ;  /* 0x0000000810ff7812 */ /* 0x000fe2000788c0ff */
        /* <DEDUP_REMOVED lines=14> */
[----:B------:R-:W-:Y:S02]  /*2a110*/  LEA.HI.X R6, R2, UR7, R6, 0x1, P0 ;  /* 0x0000000702067c11 */ /* 0x000fe400080f0c06 */
[----:B-1----:R-:W-:-:S04]  /*2a120*/  LOP3.LUT R9, R9, 0x7f, RZ, 0xc0, !PT ;  /* 0x0000007f09097812 */ /* 0x002fc800078ec0ff */
[----:B------:R-:W-:Y:S01]  /*2a130*/  SHF.R.U32.HI R9, RZ, 0x3, R9 ;  /* 0x00000003ff097819 */ /* 0x000fe20000011609 */
[----:B--2---:R-:W-:Y:S02]  /*2a140*/  IMAD R5, R7, -0x40, R10 ;  /* 0xffffffc007057824 */ /* 0x004fe400078e020a */
[----:B------:R-:W-:Y:S02]  /*2a150*/  IMAD R7, R22, 0x4000, R33 ;  /* 0x0000400016077824 */ /* 0x000fe400078e0221 */
        /* <DEDUP_REMOVED lines=37> */
.L_x_2097:
        /* <DEDUP_REMOVED lines=13> */
.L_x_1938:
        /* <DEDUP_REMOVED lines=10> */
.L_x_1939:
[----:B------:R1:W-:Y:S02]  /*2a520*/  SYNCS.ARRIVE.TRANS64.A1T0 RZ, [R4+URZ+0x30830], RZ ;  /* 0x030830ff04ff79a7 */ /* 0x0003e4000810003f */
[----:B------:R-:W-:Y:S05]  /*2a530*/  WARPSYNC.ALL ;  /* 0x0000000000007948 */ /* 0x000fea0003800000 */
[----:B------:R-:W-:Y:S01]  /*2a540*/  ULDC.64 UR4, c[0x0][0xa00] ;  /* 0x0002800000047ab9 */ /* 0x000fe20000000a00 */
[----:B0-----:R-:W-:Y:S01]  /*2a550*/  VIADD R2, R17, 0x10400 ;  /* 0x0001040011027836 */ /* 0x001fe20000000000 */
[----:B------:R-:W-:Y:S01]  /*2a560*/  BAR.SYNC.DEFER_BLOCKING 0x8, 0x180 ;  /* 0x0206000000007b1d */ /* 0x000fe20000010000 */
[----:B------:R-:W-:Y:S02]  /*2a570*/  ISETP.NE.U32.AND P0, PT, RZ, UR4, PT ;  /* 0x00000004ff007c0c */ /* 0x000fe4000bf05070 */
[----:B------:R-:W-:-:S02]  /*2a580*/  SHF.R.S32.HI R0, RZ, 0x1f, R27 ;  /* 0x0000001fff007819 */ /* 0x000fc4000001141b */
[----:B------:R-:W-:Y:S01]  /*2a590*/  ISETP.NE.AND.EX P0, PT, RZ, UR5, PT, P0 ;  /* 0x00000005ff007c0c */ /* 0x000fe2000bf05300 */
[----:B------:R-:W-:Y:S01]  /*2a5a0*/  ULDC.64 UR4, c[0x0][0x298] ;  /* 0x0000a60000047ab9 */ /* 0x000fe20000000a00 */
[----:B------:R-:W-:Y:S01]  /*2a5b0*/  LOP3.LUT P1, RZ, R2, 0x3ff, RZ, 0xc0, !PT ;  /* 0x000003ff02ff7812 */ /* 0x000fe2000782c0ff */
[----:B------:R-:W-:Y:S01]  /*2a5c0*/  BSSY B6, `(.L_x_1940) ;  /* 0x000001c000067945 */ /* 0x000fe20003800000 */
[----:B------:R-:W-:Y:S02]  /*2a5d0*/  SEL R0, R0, RZ, !P0 ;  /* 0x000000ff00007207 */ /* 0x000fe40004000000 */
[----:B------:R-:W-:-:S03]  /*2a5e0*/  SEL R2, R27, RZ, !P0 ;  /* 0x000000ff1b027207 */ /* 0x000fc60004000000 */
[----:B------:R0:W-:Y:S04]  /*2a5f0*/  STL [R1+0x30], R0 ;  /* 0x0000300001007387 */ /* 0x0001e80000100800 */
[----:B------:R2:W-:Y:S01]  /*2a600*/  STL [R1+0x18], R2 ;  /* 0x0000180201007387 */ /* 0x0005e20000100800 */
[----:B0-----:R-:W-:Y:S01]  /*2a610*/  SHF.R.S32.HI R0, RZ, 0x1f, R35 ;  /* 0x0000001fff007819 */ /* 0x001fe20000011423 */
[----:B--2---:R-:W-:-:S04]  /*2a620*/  IMAD.WIDE.U32 R2, R35, UR4, RZ ;  /* 0x0000000423027c25 */ /* 0x004fc8000f8e00ff */
[----:B------:R-:W-:Y:S01]  /*2a630*/  IMAD R0, R0, UR4, RZ ;  /* 0x0000000400007c24 */ /* 0x000fe2000f8e02ff */
[----:B------:R0:W-:Y:S03]  /*2a640*/  STL.64 [R1+0x20], R2 ;  /* 0x0000200201007387 */ /* 0x0001e60000100a00 */
[----:B------:R-:W-:-:S04]  /*2a650*/  IMAD R0, R35, UR5, R0 ;  /* 0x0000000523007c24 */ /* 0x000fc8000f8e0200 */
[----:B------:R-:W-:Y:S01]  /*2a660*/  IMAD.IADD R35, R3, 0x1, R0 ;  /* 0x0000000103237824 */ /* 0x000fe200078e0200 */
[----:B------:R-:W-:Y:S06]  /*2a670*/  @!P1 BRA `(.L_x_1941) ;  /* 0x0000000000409947 */ /* 0x000fec0003800000 */
[----:B0-----:R-:W-:Y:S01]  /*2a680*/  MOV R2, 0x0 ;  /* 0x0000000000027802 */ /* 0x001fe20000000f00 */
[----:B------:R-:W-:Y:S01]  /*2a690*/  ULDC.64 UR4, c[0x4][0x138] ;  /* 0x01004e0000047ab9 */ /* 0x000fe20000000a00 */
[----:B------:R-:W-:Y:S01]  /*2a6a0*/  ULDC.64 UR6, c[0x4][0x140] ;  /* 0x0100500000067ab9 */ /* 0x000fe20000000a00 */
[----:B------:R-:W-:Y:S01]  /*2a6b0*/  ULDC.64 UR8, c[0x4][0xb0] ;  /* 0x01002c0000087ab9 */ /* 0x000fe20000000a00 */
[----:B-1----:R-:W-:Y:S02]  /*2a6c0*/  IMAD.U32 R4, RZ, RZ, UR4 ;  /* 0x00000004ff047e24 */ /* 0x002fe4000f8e00ff */
        /* <DEDUP_REMOVED lines=11> */
.L_x_1941:
[----:B------:R-:W-:Y:S05]  /*2a780*/  BSYNC B6 ;  /* 0x0000000000067941 */ /* 0x000fea0003800000 */
.L_x_1940:
[----:B------:R-:W2:Y:S01]  /*2a790*/  LDL.LU R20, [R1+0x30] ;  /* 0x0000300001147983 */ /* 0x000ea20000300800 */
[----:B------:R-:W-:Y:S01]  /*2a7a0*/  ULDC.64 UR4, c[0x0][0x2d8] ;  /* 0x0000b60000047ab9 */ /* 0x000fe20000000a00 */
[----:B------:R-:W3:Y:S02]  /*2a7b0*/  LDC R7, c[0x0][0x448] ;  /* 0x00011200ff077b82 */ /* 0x000ee40000000800 */
[----:B------:R-:W4:Y:S04]  /*2a7c0*/  LDL.LU R21, [R1+0x18] ;  /* 0x0000180001157983 */ /* 0x000f280000300800 */
[----:B0-----:R-:W5:Y:S01]  /*2a7d0*/  LDL.LU.64 R2, [R1+0x20] ;  /* 0x0000200001027983 */ /* 0x001f620000300a00 */
[C---:B------:R-:W-:Y:S02]  /*2a7e0*/  LOP3.LUT R9, R36.reuse, 0x40, RZ, 0xfc, !PT ;  /* 0x0000004024097812 */ /* 0x040fe400078efcff */
[----:B------:R-:W-:-:S02]  /*2a7f0*/  LOP3.LUT R8, R36, 0x80, RZ, 0xfc, !PT ;  /* 0x0000008024087812 */ /* 0x000fc400078efcff */
[----:B---3--:R-:W-:-:S13]  /*2a800*/  ISETP.NE.AND P0, PT, R7, 0x1, PT ;  /* 0x000000010700780c */ /* 0x008fda0003f05270 */
[----:B------:R-:W0:Y:S01]  /*2a810*/  @P0 LDC R6, c[0x0][0x44c] ;  /* 0x00011300ff060b82 */ /* 0x000e220000000800 */
[----:B-----5:R-:W-:Y:S02]  /*2a820*/  IMAD.MOV.U32 R3, RZ, RZ, R35 ;  /* 0x000000ffff037224 */ /* 0x020fe400078e0023 */
[----:B------:R-:W-:-:S04]  /*2a830*/  IMAD.WIDE.U32 R2, R26, UR4, R2 ;  /* 0x000000041a027c25 */ /* 0x000fc8000f8e0002 */
[----:B------:R-:W-:Y:S01]  /*2a840*/  IMAD R3, R26, UR5, R3 ;  /* 0x000000051a037c24 */ /* 0x000fe2000f8e0203 */
[----:B------:R-:W-:Y:S02]  /*2a850*/  ULDC.64 UR4, c[0x0][0x2e0] ;  /* 0x0000b80000047ab9 */ /* 0x000fe40000000a00 */
[----:B--2---:R-:W-:Y:S02]  /*2a860*/  IMAD R0, R20, UR4, RZ ;  /* 0x0000000414007c24 */ /* 0x004fe4000f8e02ff */
[----:B------:R-:W2:Y:S01]  /*2a870*/  S2R R20, SR_TID.X ;  /* 0x0000000000147919 */ /* 0x000ea20000002100 */
[----:B----4-:R-:W-:-:S04]  /*2a880*/  IMAD.WIDE.U32 R2, R21, UR4, R2 ;  /* 0x0000000415027c25 */ /* 0x010fc8000f8e0002 */
[----:B------:R-:W-:Y:S01]  /*2a890*/  IMAD R0, R21, UR5, R0 ;  /* 0x0000000515007c24 */ /* 0x000fe2000f8e0200 */
[----:B------:R-:W-:-:S03]  /*2a8a0*/  ULDC.64 UR4, c[0x0][0x2d0] ;  /* 0x0000b40000047ab9 */ /* 0x000fc60000000a00 */
[----:B------:R-:W-:Y:S02]  /*2a8b0*/  IMAD.IADD R3, R3, 0x1, R0 ;  /* 0x0000000103037824 */ /* 0x000fe400078e0200 */
[----:B------:R-:W3:Y:S01]  /*2a8c0*/  @P0 LDC R0, c[0x0][0x450] ;  /* 0x00011400ff000b82 */ /* 0x000ee20000000800 */
[----:B--2---:R-:W-:-:S04]  /*2a8d0*/  LOP3.LUT R20, R20, 0x7f, RZ, 0xc0, !PT ;  /* 0x0000007f14147812 */ /* 0x004fc800078ec0ff */
[----:B------:R-:W-:Y:S02]  /*2a8e0*/  SHF.R.U32.HI R21, RZ, 0x3, R20 ;  /* 0x00000003ff157819 */ /* 0x000fe40000011614 */
[----:B------:R-:W2:Y:S02]  /*2a8f0*/  S2R R20, SR_TID.X ;  /* 0x0000000000147919 */ /* 0x000ea40000002100 */
[----:B--2---:R-:W-:-:S05]  /*2a900*/  IMAD.SHL.U32 R20, R20, 0x10, RZ ;  /* 0x0000001014147824 */ /* 0x004fca00078e00ff */
[----:B------:R-:W-:-:S05]  /*2a910*/  LOP3.LUT R20, R21, 0x70, R20, 0xf8, !PT ;  /* 0x0000007015147812 */ /* 0x000fca00078ef814 */
[----:B------:R-:W-:Y:S02]  /*2a920*/  IMAD.IADD R5, R20, 0x1, R25 ;  /* 0x0000000114057824 */ /* 0x000fe400078e0219 */
[----:B------:R-:W2:Y:S02]  /*2a930*/  S2R R20, SR_TID.X ;  /* 0x0000000000147919 */ /* 0x000ea40000002100 */
[----:B0-----:R-:W-:-:S04]  /*2a940*/  @P0 IMAD.HI.U32 R6, R5, R6, RZ ;  /* 0x0000000605060227 */ /* 0x001fc800078e00ff */
[----:B-1----:R-:W-:Y:S01]  /*2a950*/  IMAD.MOV.U32 R4, RZ, RZ, R5 ;  /* 0x000000ffff047224 */ /* 0x002fe200078e0005 */
[----:B---3--:R-:W-:-:S05]  /*2a960*/  @P0 SHF.R.U32.HI R4, RZ, R0, R6 ;  /* 0x00000000ff040219 */ /* 0x008fca0000011606 */
[----:B------:R-:W-:Y:S02]  /*2a970*/  IMAD.MOV R0, RZ, RZ, -R4 ;  /* 0x000000ffff007224 */ /* 0x000fe400078e0a04 */
[----:B------:R-:W-:-:S04]  /*2a980*/  IMAD.WIDE.U32 R2, R4, UR4, R2 ;  /* 0x0000000404027c25 */ /* 0x000fc8000f8e0002 */
[----:B------:R-:W-:Y:S01]  /*2a990*/  IMAD R0, R7, R0, R5 ;  /* 0x0000000007007224 */ /* 0x000fe200078e0205 */
[----:B------:R-:W-:-:S05]  /*2a9a0*/  SHF.R.S32.HI R5, RZ, 0x1f, R4 ;  /* 0x0000001fff057819 */ /* 0x000fca0000011404 */
[----:B------:R-:W-:-:S04]  /*2a9b0*/  IMAD R5, R5, UR4, RZ ;  /* 0x0000000405057c24 */ /* 0x000fc8000f8e02ff */
[----:B------:R-:W-:Y:S01]  /*2a9c0*/  IMAD R5, R4, UR5, R5 ;  /* 0x0000000504057c24 */ /* 0x000fe2000f8e0205 */
[----:B------:R-:W-:Y:S01]  /*2a9d0*/  SHF.R.S32.HI R4, RZ, 0x1f, R0 ;  /* 0x0000001fff047819 */ /* 0x000fe20000011400 */
[----:B------:R-:W-:Y:S02]  /*2a9e0*/  ULDC.64 UR4, c[0x0][0x2c8] ;  /* 0x0000b20000047ab9 */ /* 0x000fe40000000a00 */
[----:B------:R-:W-:Y:S01]  /*2a9f0*/  IMAD.IADD R3, R3, 0x1, R5 ;  /* 0x0000000103037824 */ /* 0x000fe200078e0205 */
[----:B--2---:R-:W-:Y:S01]  /*2aa00*/  LOP3.LUT R20, R20, 0x7f, RZ, 0xc0, !PT ;  /* 0x0000007f14147812 */ /* 0x004fe200078ec0ff */
[----:B------:R-:W-:Y:S02]  /*2aa10*/  IMAD R4, R4, UR4, RZ ;  /* 0x0000000404047c24 */ /* 0x000fe4000f8e02ff */
[----:B------:R-:W-:-:S04]  /*2aa20*/  IMAD.WIDE.U32 R2, R0, UR4, R2 ;  /* 0x0000000400027c25 */ /* 0x000fc8000f8e0002 */
[----:B------:R-:W-:Y:S01]  /*2aa30*/  IMAD R5, R0, UR5, R4 ;  /* 0x0000000500057c24 */ /* 0x000fe2000f8e0204 */
[----:B------:R-:W-:Y:S02]  /*2aa40*/  ULDC.64 UR4, c[0x0][0x280] ;  /* 0x0000a00000047ab9 */ /* 0x000fe40000000a00 */
[----:B------:R-:W-:Y:S01]  /*2aa50*/  LEA R4, P0, R2, UR4, 0x1 ;  /* 0x0000000402047c11 */ /* 0x000fe2000f8008ff */
[----:B------:R-:W-:Y:S01]  /*2aa60*/  IMAD.IADD R0, R3, 0x1, R5 ;  /* 0x0000000103007824 */ /* 0x000fe200078e0205 */
[----:B------:R-:W-:Y:S02]  /*2aa70*/  ULDC UR4, c[0x0][0x2b8] ;  /* 0x0000ae0000047ab9 */ /* 0x000fe40000000800 */
[----:B------:R-:W-:Y:S02]  /*2aa80*/  ISETP.GE.AND P4, PT, R36, UR4, PT ;  /* 0x0000000424007c0c */ /* 0x000fe4000bf86270 */
[----:B------:R-:W-:Y:S01]  /*2aa90*/  LEA.HI.X R0, R2, UR5, R0, 0x1, P0 ;  /* 0x0000000502007c11 */ /* 0x000fe200080f0c00 */
[----:B------:R-:W-:Y:S01]  /*2aaa0*/  UMOV UR5, 0xffffffff ;  /* 0xffffffff00057882 */ /* 0x000fe20000000000 */
[----:B------:R-:W-:-:S02]  /*2aab0*/  ISETP.GE.AND P3, PT, R9, UR4, PT ;  /* 0x0000000409007c0c */ /* 0x000fc4000bf66270 */
[----:B------:R-:W-:Y:S02]  /*2aac0*/  ISETP.GE.AND P2, PT, R8, UR4, PT ;  /* 0x0000000408007c0c */ /* 0x000fe4000bf46270 */
[----:B------:R-:W-:Y:S02]  /*2aad0*/  ISETP.GE.AND P1, PT, R37, UR4, PT ;  /* 0x0000000425007c0c */ /* 0x000fe4000bf26270 */
[----:B------:R-:W-:Y:S01]  /*2aae0*/  SHF.R.U32.HI R8, RZ, 0x3, R20 ;  /* 0x00000003ff087819 */ /* 0x000fe20000011614 */
[----:B------:R-:W-:Y:S10]  /*2aaf0*/  BRA.DIV UR5, `(.L_x_1942) ;  /* 0x0000005605847947 */ /* 0x000ff4000b800000 */
[----:B------:R-:W0:Y:S01]  /*2ab00*/  SHFL.IDX PT, R3, R4, RZ, 0x181f ;  /* 0x00181fff04037589 */ /* 0x000e2200000e0000 */
[----:B------:R-:W-:Y:S02]  /*2ab10*/  IMAD R5, R31, R7, RZ ;  /* 0x000000071f057224 */ /* 0x000fe400078e02ff */
        /* <DEDUP_REMOVED lines=84> */
.L_x_2114:
[----:B0-----:R-:W-:Y:S01]  /*2b060*/  VIADD R0, R25, 0x70 ;  /* 0x0000007019007836 */ /* 0x001fe20000000000 */
[----:B------:R-:W-:Y:S04]  /*2b070*/  BSSY B0, `(.L_x_1943) ;  /* 0x000000c000007945 */ /* 0x000fe80003800000 */
[----:B------:R-:W-:-:S13]  /*2b080*/  ISETP.GE.AND P0, PT, R0, R5, PT ;  /* 0x000000050000720c */ /* 0x000fda0003f06270 */
[----:B------:R-:W-:Y:S05]  /*2b090*/  @P0 BRA `(.L_x_1944) ;  /* 0x0000000000240947 */ /* 0x000fea0003800000 */
[----:B------:R-:W-:-:S05]  /*2b0a0*/  LEA R2, P0, R36, R14, 0x1 ;  /* 0x0000000e24027211 */ /* 0x000fca00078008ff */
        /* <DEDUP_REMOVED lines=8> */
.L_x_1944:
[----:B------:R-:W-:Y:S05]  /*2b130*/  BSYNC B0 ;  /* 0x0000000000007941 */ /* 0x000fea0003800000 */
.L_x_1943:
[----:B------:R-:W-:Y:S01]  /*2b140*/  NOP ;  /* 0x0000000000007918 */ /* 0x000fe20000000000 */
[----:B------:R-:W-:-:S13]  /*2b150*/  PLOP3.LUT P0, PT, PT, PT, PT, 0x80, 0x0 ;  /* 0x000000000000781c */ /* 0x000fda0003f0f070 */
.L_x_1945:
        /* <DEDUP_REMOVED lines=20> */
.L_x_2115:
[----:B------:R-:W-:Y:S05]  /*2b2a0*/  BSYNC B0 ;  /* 0x0000000000007941 */ /* 0x000fea0003800000 */
.L_x_1946:
        /* <DEDUP_REMOVED lines=14> */
.L_x_1962:
[----:B0-----:R-:W2:Y:S01]  /*2b390*/  LDL R0, [R1+0x10] ;  /* 0x0000100001007983 */ /* 0x001ea20000100800 */
[----:B------:R-:W0:Y:S03]  /*2b3a0*/  LDC R12, c[0x0][0x430] ;  /* 0x00010c00ff0c7b82 */ /* 0x000e260000000800 */
[----:B------:R-:W3:Y:S01]  /*2b3b0*/  LDL R8, [R1+0x14] ;  /* 0x0000140001087983 */ /* 0x000ee20000100800 */
[----:B------:R-:W1:Y:S01]  /*2b3c0*/  S2R R2, SR_TID.X ;  /* 0x0000000000027919 */ /* 0x000e620000002100 */
[----:B------:R-:W4:Y:S01]  /*2b3d0*/  S2R R4, SR_TID.X ;  /* 0x0000000000047919 */ /* 0x000f220000002100 */
[----:B0-----:R-:W-:-:S13]  /*2b3e0*/  ISETP.NE.AND P0, PT, R12, 0x1, PT ;  /* 0x000000010c00780c */ /* 0x001fda0003f05270 */
[----:B------:R-:W0:Y:S01]  /*2b3f0*/  @P0 LDC R3, c[0x0][0x434] ;  /* 0x00010d00ff030b82 */ /* 0x000e220000000800 */
[----:B-1----:R-:W-:Y:S01]  /*2b400*/  LOP3.LUT R2, R2, 0x7f, RZ, 0xc0, !PT ;  /* 0x0000007f02027812 */ /* 0x002fe200078ec0ff */
[----:B----4-:R-:W-:-:S03]  /*2b410*/  IMAD.SHL.U32 R4, R4, 0x10, RZ ;  /* 0x0000001004047824 */ /* 0x010fc600078e00ff */
[----:B------:R-:W-:-:S04]  /*2b420*/  SHF.R.U32.HI R2, RZ, 0x3, R2 ;  /* 0x00000003ff027819 */ /* 0x000fc80000011602 */
[----:B------:R-:W-:Y:S02]  /*2b430*/  LOP3.LUT R4, R2, 0x70, R4, 0xf8, !PT ;  /* 0x0000007002047812 */ /* 0x000fe400078ef804 */
[----:B------:R-:W1:Y:S02]  /*2b440*/  @P0 LDC R2, c[0x0][0x438] ;  /* 0x00010e00ff020b82 */ /* 0x000e640000000800 */
[----:B------:R-:W-:Y:S01]  /*2b450*/  ISETP.GT.U32.AND P6, PT, R4, 0x3f, PT ;  /* 0x0000003f0400780c */ /* 0x000fe20003fc4070 */
[----:B--2---:R-:W-:-:S04]  /*2b460*/  IMAD R0, R7, 0x40, R0 ;  /* 0x0000004007007824 */ /* 0x004fc800078e0200 */
[----:B------:R-:W-:-:S08]  /*2b470*/  IMAD.IADD R0, R4, 0x1, R0 ;  /* 0x0000000104007824 */ /* 0x000fd000078e0200 */
[----:B------:R-:W2:Y:S01]  /*2b480*/  @!P6 LDC.64 R4, c[0x0][0x428] ;  /* 0x00010a00ff04eb82 */ /* 0x000ea20000000a00 */
        /* <DEDUP_REMOVED lines=10> */
[----:B------:R-:W-:-:S04]  /*2b530*/  IMAD.MOV R5, RZ, RZ, -R11 ;  /* 0x000000ffff057224 */ /* 0x000fc800078e0a0b */
[----:B------:R-:W-:Y:S02]  /*2b540*/  IMAD R5, R12, R5, R0 ;  /* 0x000000050c057224 */ /* 0x000fe400078e0200 */
[----:B------:R-:W-:Y:S01]  /*2b550*/  IMAD.MOV.U32 R0, RZ, RZ, RZ ;  /* 0x000000ffff007224 */ /* 0x000fe200078e00ff */
[----:B0-----:R-:W-:-:S04]  /*2b560*/  @!P6 LEA R8, P0, R2, R8, 0x2 ;  /* 0x000000080208e211 */ /* 0x001fc800078010ff */
[----:B------:R-:W-:-:S05]  /*2b570*/  @!P6 LEA.HI.X R9, R2, R9, R3, 0x2, P0 ;  /* 0x000000090209e211 */ /* 0x000fca00000f1403 */
[----:B------:R0:W5:Y:S01]  /*2b580*/  @!P6 LDG.E R0, desc[UR60][R8.64] ;  /* 0x0000003c0800e981 */ /* 0x000162000c1e1900 */
[----:B------:R-:W-:Y:S01]  /*2b590*/  LOP3.LUT P5, RZ, R16, 0x20, RZ, 0xc0, !PT ;  /* 0x0000002010ff7812 */ /* 0x000fe200078ac0ff */
[----:B------:R-:W-:-:S05]  /*2b5a0*/  VIADD R22, R6, 0x1 ;  /* 0x0000000106167836 */ /* 0x000fca0000000000 */
[C---:B------:R-:W-:Y:S01]  /*2b5b0*/  ISETP.NE.AND P0, PT, R22.reuse, 0x2, PT ;  /* 0x000000021600780c */ /* 0x040fe20003f05270 */
[----:B------:R-:W-:Y:S05]  /*2b5c0*/  YIELD ;  /* 0x0000000000007946 */ /* 0x000fea0003800000 */
[----:B------:R-:W-:Y:S01]  /*2b5d0*/  SEL R29, RZ, 0x1, P0 ;  /* 0x00000001ff1d7807 */ /* 0x000fe20000000000 */
[----:B------:R-:W-:Y:S01]  /*2b5e0*/  IMAD.MOV.U32 R23, RZ, RZ, R7 ;  /* 0x000000ffff177224 */ /* 0x000fe200078e0007 */
[----:B------:R-:W-:Y:S02]  /*2b5f0*/  SEL R22, R22, RZ, P0 ;  /* 0x000000ff16167207 */ /* 0x000fe40000000000 */
[----:B------:R-:W-:Y:S01]  /*2b600*/  LOP3.LUT R29, R10, R29, RZ, 0x3c, !PT ;  /* 0x0000001d0a1d7212 */ /* 0x000fe200078e3cff */
[----:B0-----:R-:W-:Y:S06]  /*2b610*/  @!P5 BRA `(.L_x_1950) ;  /* 0x000000000004d947 */ /* 0x001fec0003800000 */
[----:B------:R-:W-:Y:S01]  /*2b620*/  BPT.TRAP 0x1 ;  /* 0x000000040000795c */ /* 0x000fe20000300000 */
.L_x_1950:
[----:B------:R-:W-:Y:S01]  /*2b630*/  IMAD R7, R22, 0x8, R17 ;  /* 0x0000000816077824 */ /* 0x000fe200078e0211 */
[----:B------:R-:W-:Y:S01]  /*2b640*/  SHF.L.U32 R2, R29, 0x1f, RZ ;  /* 0x0000001f1d027819 */ /* 0x000fe200000006ff */
[----:B------:R-:W-:Y:S03]  /*2b650*/  BSSY B1, `(.L_x_1951) ;  /* 0x0000003000017945 */ /* 0x000fe60003800000 */
[----:B------:R-:W0:Y:S02]  /*2b660*/  SYNCS.PHASECHK.TRANS64.TRYWAIT P0, [R7+URZ+0x30840], R2 ;  /* 0x03084002070075a7 */ /* 0x000e24000800017f */
[----:B0-----:R-:W-:Y:S05]  /*2b670*/  @!P0 BRA `(.L_x_1952) ;  /* 0x00000054008c8947 */ /* 0x001fea0003800000 */
.L_x_2116:
[----:B------:R-:W-:Y:S05]  /*2b680*/  BSYNC B1 ;  /* 0x0000000000017941 */ /* 0x000fea0003800000 */
.L_x_1951:
[----:B------:R-:W-:Y:S01]  /*2b690*/  SHF.R.S32.HI R20, RZ, 0x1f, R5 ;  /* 0x0000001fff147819 */ /* 0x000fe20000011405 */
[----:B------:R-:W-:Y:S01]  /*2b6a0*/  ULDC.64 UR4, c[0x0][0x300] ;  /* 0x0000c00000047ab9 */ /* 0x000fe20000000a00 */
[----:B-----5:R-:W-:Y:S01]  /*2b6b0*/  SHF.R.S32.HI R25, RZ, 0x1f, R0 ;  /* 0x0000001fff197819 */ /* 0x020fe20000011400 */
[C---:B0-----:R-:W-:Y:S01]  /*2b6c0*/  IMAD.WIDE.U32 R2, R5.reuse, UR4, RZ ;  /* 0x0000000405027c25 */ /* 0x041fe2000f8e00ff */
        /* <DEDUP_REMOVED lines=55> */
.L_x_2126:
        /* <DEDUP_REMOVED lines=17> */
.L_x_1954:
        /* <DEDUP_REMOVED lines=10> */
.L_x_1955:
[----:B------:R2:W-:Y:S01]  /*2bbf0*/  SYNCS.ARRIVE.TRANS64.A1T0 RZ, [R7+URZ+0x30830], RZ ;  /* 0x030830ff07ff79a7 */ /* 0x0005e2000810003f */
[----:B------:R-:W-:Y:S05]  /*2bc00*/  @!P6 BRA `(.L_x_1956) ;  /* 0x000000000004e947 */ /* 0x000fea0003800000 */
[----:B------:R-:W-:Y:S01]  /*2bc10*/  BPT.TRAP 0x1 ;  /* 0x000000040000795c */ /* 0x000fe20000300000 */
.L_x_1956:
[----:B-1----:R-:W-:Y:S01]  /*2bc20*/  SHF.L.U32 R2, R10, 0x1f, RZ ;  /* 0x0000001f0a027819 */ /* 0x002fe200000006ff */
[----:B--2---:R-:W-:Y:S01]  /*2bc30*/  IMAD R7, R6, 0x8, R17 ;  /* 0x0000000806077824 */ /* 0x004fe200078e0211 */
[----:B------:R-:W-:Y:S03]  /*2bc40*/  BSSY B1, `(.L_x_1957) ;  /* 0x0000003000017945 */ /* 0x000fe60003800000 */
[----:B------:R-:W1:Y:S02]  /*2bc50*/  SYNCS.PHASECHK.TRANS64.TRYWAIT P0, [R7+URZ+0x30860], R2 ;  /* 0x03086002070075a7 */ /* 0x000e64000800017f */
[----:B-1----:R-:W-:Y:S05]  /*2bc60*/  @!P0 BRA `(.L_x_1958) ;  /* 0x0000005400988947 */ /* 0x002fea0003800000 */
.L_x_2127:
[----:B------:R-:W-:Y:S05]  /*2bc70*/  BSYNC B1 ;  /* 0x0000000000017941 */ /* 0x000fea0003800000 */
.L_x_1957:
        /* <DEDUP_REMOVED lines=49> */
.L_x_2137:
[----:B-1----:R-:W-:Y:S01]  /*2bf90*/  IADD3 R2, P0, R2, R4, RZ ;  /* 0x0000000402027210 */ /* 0x002fe20007f1e0ff */
        /* <DEDUP_REMOVED lines=27> */
[----:B0-----:R-:W-:-:S04]  /*2c150*/  LEA R18, P0, R2, UR6, 0x1 ;  /* 0x0000000602127c11 */ /* 0x001fc8000f8008ff */
[----:B------:R-:W-:Y:S02]  /*2c160*/  LEA.HI.X R19, R2, UR7, R3, 0x1, P0 ;  /* 0x0000000702137c11 */ /* 0x000fe400080f0c03 */
[----:B------:R-:W-:-:S13]  /*2c170*/  PLOP3.LUT P0, PT, PT, PT, PT, 0x80, 0x0 ;  /* 0x000000000000781c */ /* 0x000fda0003f0f070 */
.L_x_1960:
        /* <DEDUP_REMOVED lines=10> */
.L_x_1961:
[----:B------:R-:W2:Y:S01]  /*2c220*/  LDL R0, [R1+0xc] ;  /* 0x00000c0001007983 */ /* 0x000ea20000100800 */
[----:B------:R0:W-:Y:S01]  /*2c230*/  SYNCS.ARRIVE.TRANS64.A1T0 RZ, [R7+URZ+0x30850], RZ ;  /* 0x030850ff07ff79a7 */ /* 0x0001e2000810003f */
[----:B------:R-:W-:Y:S02]  /*2c240*/  IMAD.MOV.U32 R6, RZ, RZ, R22 ;  /* 0x000000ffff067224 */ /* 0x000fe400078e0016 */
[----:B------:R-:W-:Y:S02]  /*2c250*/  IMAD.MOV.U32 R10, RZ, RZ, R29 ;  /* 0x000000ffff0a7224 */ /* 0x000fe400078e001d */
[----:B------:R-:W-:Y:S02]  /*2c260*/  IMAD.MOV.U32 R31, RZ, RZ, R23 ;  /* 0x000000ffff1f7224 */ /* 0x000fe400078e0017 */
[C---:B0-----:R-:W-:Y:S01]  /*2c270*/  VIADD R7, R23.reuse, 0xffffffff ;  /* 0xffffffff17077836 */ /* 0x041fe20000000000 */
[----:B--2---:R-:W-:-:S13]  /*2c280*/  ISETP.GT.AND P0, PT, R23, R0, PT ;  /* 0x000000001700720c */ /* 0x004fda0003f04270 */
[----:B------:R-:W-:Y:S05]  /*2c290*/  @P0 BRA `(.L_x_1962) ;  /* 0xfffffff0003c0947 */ /* 0x000fea000383ffff */
.L_x_1949:
[----:B------:R-:W-:Y:S05]  /*2c2a0*/  BSYNC B0 ;  /* 0x0000000000007941 */ /* 0x000fea0003800000 */
.L_x_1948:
        /* <DEDUP_REMOVED lines=17> */
.L_x_1964:
[----:B------:R-:W-:Y:S05]  /*2c3c0*/  BSYNC B0 ;  /* 0x0000000000007941 */ /* 0x000fea0003800000 */
.L_x_1963:
[----:B------:R-:W-:-:S13]  /*2c3d0*/  LOP3.LUT P0, RZ, R16, 0x20, RZ, 0xc0, !PT ;  /* 0x0000002010ff7812 */ /* 0x000fda000780c0ff */
[----:B------:R-:W-:Y:S05]  /*2c3e0*/  @!P0 BRA `(.L_x_1965) ;  /* 0x0000000000048947 */ /* 0x000fea0003800000 */
[----:B------:R-:W-:Y:S01]  /*2c3f0*/  BPT.TRAP 0x1 ;  /* 0x000000040000795c */ /* 0x000fe20000300000 */
.L_x_1965:
[----:B------:R-:W2:Y:S01]  /*2c400*/  LDL.LU R0, [R1+0x8] ;  /* 0x0000080001007983 */ /* 0x000ea20000300800 */
[----:B------:R-:W-:Y:S01]  /*2c410*/  IMAD R4, R22, 0x8, R17 ;  /* 0x0000000816047824 */ /* 0x000fe200078e0211 */
[----:B------:R-:W-:Y:S01]  /*2c420*/  SHF.L.U32 R3, R29, 0x1f, RZ ;  /* 0x0000001f1d037819 */ /* 0x000fe200000006ff */
[----:B------:R-:W-:Y:S03]  /*2c430*/  BSSY B0, `(.L_x_1966) ;  /* 0x0000004000007945 */ /* 0x000fe60003800000 */
[----:B------:R-:W0:Y:S01]  /*2c440*/  SYNCS.PHASECHK.TRANS64.TRYWAIT P0, [R4+URZ+0x30860], R3 ;  /* 0x03086003040075a7 */ /* 0x000e22000800017f */
[----:B--2---:R-:W-:Y:S01]  /*2c450*/  IMAD R5, R23, -0x40, R0 ;  /* 0xffffffc017057824 */ /* 0x004fe200078e0200 */
[----:B0-----:R-:W-:Y:S06]  /*2c460*/  @!P0 BRA `(.L_x_1967) ;  /* 0x0000005400288947 */ /* 0x001fec0003800000 */
.L_x_2138:
[----:B------:R-:W-:Y:S05]  /*2c470*/  BSYNC B0 ;  /* 0x0000000000007941 */ /* 0x000fea0003800000 */
.L_x_1966:
[----:B------:R-:W2:Y:S01]  /*2c480*/  S2R R0, SR_TID.X ;  /* 0x0000000000007919 */ /* 0x000ea20000002100 */
[----:B------:R-:W-:Y:S01]  /*2c490*/  UMOV UR4, 0xffffffff ;  /* 0xffffffff00047882 */ /* 0x000fe20000000000 */
[----:B--2---:R-:W-:-:S04]  /*2c4a0*/  LOP3.LUT R0, R0, 0x7f, RZ, 0xc0, !PT ;  /* 0x0000007f00007812 */ /* 0x004fc800078ec0ff */
[----:B------:R-:W-:-:S05]  /*2c4b0*/  SHF.R.U32.HI R0, RZ, 0x3, R0 ;  /* 0x00000003ff007819 */ /* 0x000fca0000011600 */
[----:B------:R-:W-:Y:S02]  /*2c4c0*/  IMAD.IADD R5, R5, 0x1, -R0 ;  /* 0x0000000105057824 */ /* 0x000fe400078e0a00 */
[----:B------:R-:W-:Y:S01]  /*2c4d0*/  IMAD R0, R22, 0x4000, R33 ;  /* 0x0000400016007824 */ /* 0x000fe200078e0221 */
        /* <DEDUP_REMOVED lines=8> */
[----:B------:R-:W-:Y:S02]  /*2c560*/  ISETP.LT.OR P4, PT, R5, 0x1, P3 ;  /* 0x000000010500780c */ /* 0x000fe40001f81670 */
        /* <DEDUP_REMOVED lines=28> */
[----:B-1----:R-:W-:Y:S02]  /*2c730*/  IADD3 R2, P4, R14, R8, RZ ;  /* 0x000000080e027210 */ /* 0x002fe40007f9e0ff */
[----:B------:R1:W3:Y:S03]  /*2c740*/  SHFL.IDX PT, R14, R18, 0x3, 0x181f ;  /* 0x00781f00120e7f89 */ /* 0x0002e600000e0000 */
        /* <DEDUP_REMOVED lines=9> */
.L_x_2148:
        /* <DEDUP_REMOVED lines=15> */
.L_x_1969:
        /* <DEDUP_REMOVED lines=10> */
.L_x_1970:
[----:B------:R1:W-:Y:S01]  /*2c970*/  SYNCS.ARRIVE.TRANS64.A1T0 RZ, [R4+URZ+0x30850], RZ ;  /* 0x030850ff04ff79a7 */ /* 0x0003e2000810003f */
[----:B------:R-:W-:-:S05]  /*2c980*/  VIADD R22, R22, 0x1 ;  /* 0x0000000116167836 */ /* 0x000fca0000000000 */
[----:B------:R-:W-:-:S04]  /*2c990*/  ISETP.NE.AND P0, PT, R22, 0x2, PT ;  /* 0x000000021600780c */ /* 0x000fc80003f05270 */
[----:B0-----:R-:W-:Y:S02]  /*2c9a0*/  SEL R0, RZ, 0x1, P0 ;  /* 0x00000001ff007807 */ /* 0x001fe40000000000 */
[----:B------:R-:W-:Y:S02]  /*2c9b0*/  SEL R22, R22, RZ, P0 ;  /* 0x000000ff16167207 */ /* 0x000fe40000000000 */
[----:B-1----:R-:W-:-:S07]  /*2c9c0*/  LOP3.LUT R29, R29, R0, RZ, 0x3c, !PT ;  /* 0x000000001d1d7212 */ /* 0x002fce00078e3cff */
.L_x_1927:
[----:B------:R-:W-:Y:S05]  /*2c9d0*/  BSYNC B7 ;  /* 0x0000000000077941 */ /* 0x000fea0003800000 */
.L_x_1925:
[----:B------:R-:W-:-:S13]  /*2c9e0*/  LOP3.LUT P0, RZ, R16, 0x40, RZ, 0xc0, !PT ;  /* 0x0000004010ff7812 */ /* 0x000fda000780c0ff */
[----:B------:R-:W-:Y:S05]  /*2c9f0*/  @!P0 BRA `(.L_x_1971) ;  /* 0x0000000000248947 */ /* 0x000fea0003800000 */
[----:B------:R-:W-:Y:S05]  /*2ca00*/  WARPSYNC.ALL ;  /* 0x0000000000007948 */ /* 0x000fea0003800000 */
[----:B------:R-:W1:Y:S08]  /*2ca10*/  S2UR UR5, SR_CgaCtaId ;  /* 0x00000000000579c3 */ /* 0x000e700000008800 */
[----:B------:R-:W-:Y:S06]  /*2ca20*/  BAR.SYNC.DEFER_BLOCKING 0x5, 0x180 ;  /* 0x0146000000007b1d */ /* 0x000fec0000010000 */
[----:B------:R-:W-:-:S02]  /*2ca30*/  UMOV UR4, 0x400 ;  /* 0x0000040000047882 */ /* 0x000fc40000000000 */
[----:B-1----:R-:W-:-:S06]  /*2ca40*/  ULEA UR4, UR5, UR4, 0x18 ;  /* 0x0000000405047291 */ /* 0x002fcc000f8ec03f */
[----:B------:R-:W-:-:S05]  /*2ca50*/  IMAD.U32 R17, RZ, RZ, UR4 ;  /* 0x00000004ff117e24 */ /* 0x000fca000f8e00ff */
[----:B------:R1:W2:Y:S01]  /*2ca60*/  LDS.128 R24, [R17+0x308d0] ;  /* 0x0308d00011187984 */ /* 0x0002a20000000c00 */
[----:B------:R-:W-:Y:S06]  /*2ca70*/  BAR.ARV 0x4, 0x180 ;  /* 0x0106000000007b1d */ /* 0x000fec0000002000 */
[----:B------:R-:W-:Y:S05]  /*2ca80*/  BRA `(.L_x_1972) ;  /* 0x0000000c00d47947 */ /* 0x000fea0003800000 */
.L_x_1971:
[----:B------:R-:W1:Y:S01]  /*2ca90*/  S2R R10, SR_TID.X ;  /* 0x00000000000a7919 */ /* 0x000e620000002100 */
[----:B------:R-:W-:Y:S01]  /*2caa0*/  UMOV UR4, 0xffffffff ;  /* 0xffffffff00047882 */ /* 0x000fe20000000000 */
[----:B-1----:R-:W-:-:S04]  /*2cab0*/  LOP3.LUT R10, R10, 0x1f, RZ, 0xc0, !PT ;  /* 0x0000001f0a0a7812 */ /* 0x002fc800078ec0ff */
[----:B------:R-:W-:Y:S01]  /*2cac0*/  ISETP.NE.AND P0, PT, R10, 0x1f, PT ;  /* 0x0000001f0a00780c */ /* 0x000fe20003f05270 */
[----:B------:R-:W-:-:S12]  /*2cad0*/  BRA.DIV UR4, `(.L_x_1973) ;  /* 0x0000005604447947 */ /* 0x000fd8000b800000 */
[----:B------:R-:W-:Y:S01]  /*2cae0*/  IMAD.IADD R9, R27, 0x1, R10 ;  /* 0x000000011b097824 */ /* 0x000fe200078e020a */
[----:B------:R-:W-:-:S04]  /*2caf0*/  ULDC UR4, c[0x0][0xc3c] ;  /* 0x00030f0000047ab9 */ /* 0x000fc80000000800 */
        /* <DEDUP_REMOVED lines=14> */
[----:B0-----:R0:W-:Y:S02]  /*2cbe0*/  SHFL.IDX PT, R6, R24, 0x1, 0x1f ;  /* 0x00201f0018067f89 */ /* 0x0011e400000e0000 */
[----:B0-----:R-:W-:-:S02]  /*2cbf0*/  IMAD.MOV.U32 R24, RZ, RZ, RZ ;  /* 0x000000ffff187224 */ /* 0x001fc400078e00ff */
[----:B---3--:R-:W-:Y:S02]  /*2cc00*/  @!P1 IMAD.MOV.U32 R25, RZ, RZ, R7 ;  /* 0x000000ffff199224 */ /* 0x008fe400078e0007 */
        /* <DEDUP_REMOVED lines=19> */
.L_x_2158:
[----:B------:R-:W-:Y:S02]  /*2cd40*/  ULDC UR4, c[0x0][0xc38] ;  /* 0x00030e0000047ab9 */ /* 0x000fe40000000800 */
[----:B------:R-:W-:-:S04]  /*2cd50*/  IMAD.U32 R4, RZ, RZ, UR4 ;  /* 0x00000004ff047e24 */ /* 0x000fc8000f8e00ff */
[----:B-1----:R-:W-:-:S04]  /*2cd60*/  IMAD R5, R14, R4, RZ ;  /* 0x000000040e057224 */ /* 0x002fc800078e02ff */
[----:B------:R-:W-:-:S05]  /*2cd70*/  IMAD.IADD R6, R6, 0x1, R5 ;  /* 0x0000000106067824 */ /* 0x000fca00078e0205 */
[----:B------:R-:W-:-:S13]  /*2cd80*/  ISETP.GT.AND P6, PT, R6, R0, PT ;  /* 0x000000000600720c */ /* 0x000fda0003fc4270 */
[----:B------:R-:W-:Y:S05]  /*2cd90*/  @P6 BRA `(.L_x_1974) ;  /* 0x0000000000a46947 */ /* 0x000fea0003800000 */
.L_x_1977:
[----:B------:R-:W1:Y:S01]  /*2cda0*/  LDC R2, c[0x0][0xc3c] ;  /* 0x00030f00ff027b82 */ /* 0x000e620000000800 */
[----:B------:R-:W-:-:S05]  /*2cdb0*/  VIADD R27, R27, 0x1f ;  /* 0x0000001f1b1b7836 */ /* 0x000fca0000000000 */
[----:B-1----:R-:W-:-:S13]  /*2cdc0*/  ISETP.GE.AND P6, PT, R27, R2, PT ;  /* 0x000000021b00720c */ /* 0x002fda0003fc6270 */
[----:B------:R-:W-:Y:S05]  /*2cdd0*/  @P6 BRA `(.L_x_1975) ;  /* 0x0000000800bc6947 */ /* 0x000fea0003800000 */
[----:B0-----:R-:W0:Y:S01]  /*2cde0*/  S2R R3, SR_TID.X ;  /* 0x0000000000037919 */ /* 0x001e220000002100 */
[----:B------:R-:W-:Y:S01]  /*2cdf0*/  IMAD.MOV.U32 R25, RZ, RZ, RZ ;  /* 0x000000ffff197224 */ /* 0x000fe200078e00ff */
[----:B0-----:R-:W-:-:S05]  /*2ce00*/  LOP3.LUT R3, R3, 0x1f, RZ, 0xc0, !PT ;  /* 0x0000001f03037812 */ /* 0x001fca00078ec0ff */
[----:B------:R-:W-:-:S05]  /*2ce10*/  IMAD.IADD R7, R27, 0x1, R3 ;  /* 0x000000011b077824 */ /* 0x000fca00078e0203 */
[----:B------:R-:W-:-:S13]  /*2ce20*/  ISETP.GE.OR P6, PT, R7, R2, !P0 ;  /* 0x000000020700720c */ /* 0x000fda00047c6670 */
[----:B------:R-:W0:Y:S08]  /*2ce30*/  @!P6 LDC.64 R2, c[0x0][0xc80] ;  /* 0x00032000ff02eb82 */ /* 0x000e300000000a00 */
[----:B------:R-:W1:Y:S01]  /*2ce40*/  @!P6 LDC.64 R4, c[0x0][0xc78] ;  /* 0x00031e00ff04eb82 */ /* 0x000e620000000a00 */
[----:B------:R-:W-:Y:S02]  /*2ce50*/  IMAD.MOV.U32 R8, RZ, RZ, RZ ;  /* 0x000000ffff087224 */ /* 0x000fe400078e00ff */
[----:B0-----:R-:W-:-:S05]  /*2ce60*/  @!P6 IMAD.WIDE R2, R7, 0x4, R2 ;  /* 0x000000040702e825 */ /* 0x001fca00078e0202 */
[----:B------:R1:W2:Y:S02]  /*2ce70*/  @!P6 LDG.E R25, desc[UR60][R2.64] ;  /* 0x0000003c0219e981 */ /* 0x0002a4000c1e1900 */
[----:B-1----:R-:W-:-:S05]  /*2ce80*/  @!P6 IMAD.WIDE R2, R7, 0x4, R4 ;  /* 0x000000040702e825 */ /* 0x002fca00078e0204 */
        /* <DEDUP_REMOVED lines=20> */
.L_x_2166:
[----:B------:R-:W-:Y:S02]  /*2cfd0*/  ULDC UR4, c[0x0][0xc38] ;  /* 0x00030e0000047ab9 */ /* 0x000fe40000000800 */
[----:B------:R-:W-:-:S04]  /*2cfe0*/  IMAD.U32 R4, RZ, RZ, UR4 ;  /* 0x00000004ff047e24 */ /* 0x000fc8000f8e00ff */
[----:B-1----:R-:W-:-:S04]  /*2cff0*/  IMAD R5, R14, R4, RZ ;  /* 0x000000040e057224 */ /* 0x002fc800078e02ff */
[----:B------:R-:W-:-:S05]  /*2d000*/  IMAD.IADD R6, R5, 0x1, R6 ;  /* 0x0000000105067824 */ /* 0x000fca00078e0206 */
[----:B------:R-:W-:-:S13]  /*2d010*/  ISETP.GT.AND P6, PT, R6, R0, PT ;  /* 0x000000000600720c */ /* 0x000fda0003fc4270 */
[----:B------:R-:W-:Y:S05]  /*2d020*/  @!P6 BRA `(.L_x_1977) ;  /* 0xfffffffc005ce947 */ /* 0x000fea000383ffff */
.L_x_1974:
        /* <DEDUP_REMOVED lines=10> */
.L_x_2171:
[----:B------:R-:W-:-:S13]  /*2d0d0*/  ISETP.NE.AND P0, PT, R2, RZ, PT ;  /* 0x000000ff0200720c */ /* 0x000fda0003f05270 */
[----:B------:R-:W-:Y:S05]  /*2d0e0*/  @!P0 BRA `(.L_x_1979) ;  /* 0x0000000000108947 */ /* 0x000fea0003800000 */
[----:B------:R-:W-:Y:S01]  /*2d0f0*/  UMOV UR4, 0xffffffff ;  /* 0xffffffff00047882 */ /* 0x000fe20000000000 */
[----:B-1----:R-:W-:Y:S02]  /*2d100*/  VIADD R12, R12, 0xffffffff ;  /* 0xffffffff0c0c7836 */ /* 0x002fe40000000000 */
[----:B------:R-:W-:Y:S05]  /*2d110*/  BRA.DIV UR4, `(.L_x_1980) ;  /* 0x0000005a04007947 */ /* 0x000fea000b800000 */
[----:B------:R4:W1:Y:S02]  /*2d120*/  SHFL.IDX PT, R24, R3, R12, 0x1f ;  /* 0x00001f0c03187589 */ /* 0x00086400000e0000 */
.L_x_1979:
[----:B---3--:R-:W-:Y:S01]  /*2d130*/  ISETP.NE.AND P0, PT, R8, 0x1, PT ;  /* 0x000000010800780c */ /* 0x008fe20003f05270 */
[----:B-1----:R-:W-:-:S04]  /*2d140*/  IMAD R24, R24, R4, R5 ;  /* 0x0000000418187224 */ /* 0x002fc800078e0205 */
[----:B------:R-:W-:-:S08]  /*2d150*/  IMAD.IADD R0, R0, 0x1, -R24 ;  /* 0x0000000100007824 */ /* 0x000fd000078e0a18 */
[----:B------:R-:W-:Y:S05]  /*2d160*/  @!P0 BRA `(.L_x_1981) ;  /* 0x0000000000dc8947 */ /* 0x000fea0003800000 */
[----:B--2---:R-:W-:Y:S02]  /*2d170*/  IABS R4, R25 ;  /* 0x0000001900047213 */ /* 0x004fe40000000000 */
[----:B------:R-:W-:Y:S02]  /*2d180*/  IABS R5, R8 ;  /* 0x0000000800057213 */ /* 0x000fe40000000000 */
[----:B------:R-:W1:Y:S08]  /*2d190*/  I2F.RP R6, R4 ;  /* 0x0000000400067306 */ /* 0x000e700000209400 */
[----:B------:R-:W2:Y:S08]  /*2d1a0*/  I2F.RP R9, R5 ;  /* 0x0000000500097306 */ /* 0x000eb00000209400 */
[----:B-1----:R-:W1:Y:S08]  /*2d1b0*/  MUFU.RCP R6, R6 ;  /* 0x0000000600067308 */ /* 0x002e700000001000 */
[----:B--2---:R-:W-:Y:S01]  /*2d1c0*/  MUFU.RCP R9, R9 ;  /* 0x0000000900097308 */ /* 0x004fe20000001000 */
[----:B-1----:R-:W-:-:S07]  /*2d1d0*/  VIADD R2, R6, 0xffffffe ;  /* 0x0ffffffe06027836 */ /* 0x002fce0000000000 */
[----:B0---4-:R0:W1:Y:S02]  /*2d1e0*/  F2I.FTZ.U32.TRUNC.NTZ R3, R2 ;  /* 0x0000000200037305 */ /* 0x011064000021f000 */
[----:B0-----:R-:W-:Y:S02]  /*2d1f0*/  IMAD.MOV.U32 R2, RZ, RZ, RZ ;  /* 0x000000ffff027224 */ /* 0x001fe400078e00ff */
[----:B-1----:R-:W-:-:S04]  /*2d200*/  IMAD.MOV R7, RZ, RZ, -R3 ;  /* 0x000000ffff077224 */ /* 0x002fc800078e0a03 */
[----:B------:R-:W-:-:S04]  /*2d210*/  IMAD R7, R7, R4, RZ ;  /* 0x0000000407077224 */ /* 0x000fc800078e02ff */
[----:B------:R-:W-:Y:S01]  /*2d220*/  IMAD.HI.U32 R3, R3, R7, R2 ;  /* 0x0000000703037227 */ /* 0x000fe200078e0002 */
[----:B------:R-:W-:Y:S02]  /*2d230*/  IABS R7, R0 ;  /* 0x0000000000077213 */ /* 0x000fe40000000000 */
[----:B------:R-:W-:-:S03]  /*2d240*/  IABS R2, R25 ;  /* 0x0000001900027213 */ /* 0x000fc60000000000 */
[----:B------:R-:W-:-:S04]  /*2d250*/  IMAD.HI.U32 R6, R3, R7, RZ ;  /* 0x0000000703067227 */ /* 0x000fc800078e00ff */
[----:B------:R-:W-:Y:S02]  /*2d260*/  IMAD.MOV R2, RZ, RZ, -R2 ;  /* 0x000000ffff027224 */ /* 0x000fe400078e0a02 */
        /* <DEDUP_REMOVED lines=39> */
.L_x_1981:
        /* <DEDUP_REMOVED lines=37> */
[----:B0-----:R-:W-:-:S06]  /*2d730*/  VIADD R3, R8, 0xffffffe ;  /* 0x0ffffffe08037836 */ /* 0x001fcc0000000000 */
[----:B------:R-:W0:Y:S02]  /*2d740*/  F2I.FTZ.U32.TRUNC.NTZ R3, R3 ;  /* 0x0000000300037305 */ /* 0x000e24000021f000 */
[----:B0-----:R-:W-:-:S04]  /*2d750*/  IMAD.MOV R0, RZ, RZ, -R3 ;  /* 0x000000ffff007224 */ /* 0x001fc800078e0a03 */
[----:B------:R-:W-:Y:S01]  /*2d760*/  IMAD R9, R0, R7, RZ ;  /* 0x0000000700097224 */ /* 0x000fe200078e02ff */
[----:B------:R-:W-:-:S03]  /*2d770*/  IABS R0, R4 ;  /* 0x0000000400007213 */ /* 0x000fc60000000000 */
        /* <DEDUP_REMOVED lines=10> */
[----:B------:R-:W-:Y:S02]  /*2d820*/  LOP3.LUT R0, R5, R4, RZ, 0x3c, !PT ;  /* 0x0000000405007212 */ /* 0x000fe400078e3cff */
[----:B------:R-:W-:Y:S02]  /*2d830*/  IADD3 R5, R6, 0x1000000, R5 ;  /* 0x0100000006057810 */ /* 0x000fe40007ffe005 */
[----:B------:R-:W-:-:S07]  /*2d840*/  ISETP.GE.AND P2, PT, R0, RZ, PT ;  /* 0x000000ff0000720c */ /* 0x000fce0003f46270 */
[----:B------:R-:W-:-:S06]  /*2d850*/  @P0 VIADD R2, R2, 0x1 ;  /* 0x0000000102020836 */ /* 0x000fcc0000000000 */
[----:B------:R-:W-:Y:S01]  /*2d860*/  @!P2 IMAD.MOV R2, RZ, RZ, -R2 ;  /* 0x000000ffff02a224 */ /* 0x000fe200078e0a02 */
[----:B------:R-:W-:Y:S01]  /*2d870*/  @!P1 LOP3.LUT R2, RZ, R4, RZ, 0x33, !PT ;  /* 0x00000004ff029212 */ /* 0x000fe200078e33ff */
[----:B------:R-:W-:-:S04]  /*2d880*/  IMAD.MOV R4, RZ, RZ, -R4 ;  /* 0x000000ffff047224 */ /* 0x000fc800078e0a04 */
[----:B------:R-:W-:-:S07]  /*2d890*/  IMAD R26, R2, R4, R5 ;  /* 0x00000004021a7224 */ /* 0x000fce00078e0205 */
.L_x_1982:
[----:B------:R-:W-:-:S05]  /*2d8a0*/  LOP3.LUT R2, RZ, R2, RZ, 0x33, !PT ;  /* 0x00000002ff027212 */ /* 0x000fca00078e33ff */
[----:B------:R-:W-:Y:S01]  /*2d8b0*/  IMAD.IADD R25, R25, 0x1, R2 ;  /* 0x0000000119197824 */ /* 0x000fe200078e0202 */
[----:B------:R-:W-:Y:S06]  /*2d8c0*/  BRA `(.L_x_1983) ;  /* 0x00000000001c7947 */ /* 0x000fec0003800000 */
.L_x_1975:
[----:B------:R-:W-:Y:S01]  /*2d8d0*/  UMOV UR4, URZ ;  /* 0x0000003f00047c82 */ /* 0x000fe20008000000 */
[----:B------:R-:W-:Y:S01]  /*2d8e0*/  UMOV UR5, URZ ;  /* 0x0000003f00057c82 */ /* 0x000fe20008000000 */
[----:B------:R-:W-:Y:S01]  /*2d8f0*/  ULDC UR6, c[0x0][0xc3c] ;  /* 0x00030f0000067ab9 */ /* 0x000fe20000000800 */
[----:B------:R-:W-:Y:S02]  /*2d900*/  IMAD.MOV.U32 R24, RZ, RZ, R0 ;  /* 0x000000ffff187224 */ /* 0x000fe400078e0000 */
[----:B------:R-:W-:Y:S02]  /*2d910*/  IMAD.U32 R25, RZ, RZ, UR4 ;  /* 0x00000004ff197e24 */ /* 0x000fe4000f8e00ff */
[----:B------:R-:W-:Y:S02]  /*2d920*/  IMAD.U32 R26, RZ, RZ, UR5 ;  /* 0x00000005ff1a7e24 */ /* 0x000fe4000f8e00ff */
[----:B------:R-:W-:-:S07]  /*2d930*/  IMAD.U32 R27, RZ, RZ, UR6 ;  /* 0x00000006ff1b7e24 */ /* 0x000fce000f8e00ff */
.L_x_1983:
[----:B------:R-:W1:Y:S01]  /*2d940*/  S2R R0, SR_TID.X ;  /* 0x0000000000007919 */ /* 0x000e620000002100 */
[----:B------:R-:W-:Y:S05]  /*2d950*/  WARPSYNC.ALL ;  /* 0x0000000000007948 */ /* 0x000fea0003800000 */
[----:B------:R-:W-:Y:S01]  /*2d960*/  BAR.SYNC.DEFER_BLOCKING 0x4, 0x180 ;  /* 0x0106000000007b1d */ /* 0x000fe20000010000 */
[----:B-1----:R-:W-:-:S04]  /*2d970*/  LOP3.LUT R0, R0, 0x1f, RZ, 0xc0, !PT ;  /* 0x0000001f00007812 */ /* 0x002fc800078ec0ff */
[----:B------:R-:W-:-:S13]  /*2d980*/  ISETP.NE.AND P0, PT, R0, RZ, PT ;  /* 0x000000ff0000720c */ /* 0x000fda0003f05270 */
[----:B0-----:R-:W0:Y:S01]  /*2d990*/  @!P0 S2R R3, SR_CgaCtaId ;  /* 0x0000000000038919 */ /* 0x001e220000008800 */
[----:B------:R-:W-:-:S04]  /*2d9a0*/  @!P0 MOV R0, 0x400 ;  /* 0x0000040000008802 */ /* 0x000fc80000000f00 */
[----:B0-----:R-:W-:-:S05]  /*2d9b0*/  @!P0 LEA R17, R3, R0, 0x18 ;  /* 0x0000000003118211 */ /* 0x001fca00078ec0ff */
[----:B------:R3:W-:Y:S01]  /*2d9c0*/  @!P0 STS.128 [R17+0x308d0], R24 ;  /* 0x0308d01811008388 */ /* 0x0007e20000000c00 */
[----:B------:R-:W-:Y:S06]  /*2d9d0*/  BAR.ARV 0x5, 0x180 ;  /* 0x0146000000007b1d */ /* 0x000fec0000002000 */
.L_x_1972:
[----:B------:R-:W-:Y:S02]  /*2d9e0*/  ULDC UR4, c[0x0][0xc3c] ;  /* 0x00030f0000047ab9 */ /* 0x000fe40000000800 */
[----:B--2---:R-:W-:-:S13]  /*2d9f0*/  ISETP.GE.AND P0, PT, R27, UR4, PT ;  /* 0x000000041b007c0c */ /* 0x004fda000bf06270 */
[----:B------:R-:W-:Y:S05]  /*2da00*/  @!P0 BRA `(.L_x_1984) ;  /* 0xffffff8c00fc8947 */ /* 0x000fea000383ffff */
[----:B------:R-:W-:Y:S05]  /*2da10*/  BSYNC B8 ;  /* 0x0000000000087941 */ /* 0x000fea0003800000 */
.L_x_1857:
[----:B------:R-:W2:Y:S01]  /*2da20*/  LDL.LU R0, [R1+0x2c] ;  /* 0x00002c0001007983 */ /* 0x000ea20000300800 */
[----:B------:R-:W-:Y:S01]  /*2da30*/  BSSY B0, `(.L_x_1985) ;  /* 0x000000b000007945 */ /* 0x000fe20003800000 */
[----:B------:R-:W4:Y:S01]  /*2da40*/  S2R R5, SR_CgaCtaId ;  /* 0x0000000000057919 */ /* 0x000f220000008800 */
[----:B--2---:R-:W-:-:S05]  /*2da50*/  VIADD R0, R0, 0x1 ;  /* 0x0000000100007836 */ /* 0x004fca0000000000 */
        /* <DEDUP_REMOVED lines=8> */
.L_x_2174:
[----:B------:R-:W-:Y:S05]  /*2dae0*/  BSYNC B0 ;  /* 0x0000000000007941 */ /* 0x000fea0003800000 */
.L_x_1985:
[----:B------:R-:W-:-:S03]  /*2daf0*/  UMOV UR4, 0xffffffff ;  /* 0xffffffff00047882 */ /* 0x000fc60000000000 */
[----:B------:R-:W-:Y:S05]  /*2db00*/  BRA.DIV UR4, `(.L_x_1987) ;  /* 0x0000004e04c07947 */ /* 0x000fea000b800000 */
[----:B-1----:R-:W1:Y:S02]  /*2db10*/  S2R R0, SR_TID.X ;  /* 0x0000000000007919 */ /* 0x002e640000002100 */
[----:B-1----:R-:W-:-:S04]  /*2db20*/  SHF.R.U32.HI R0, RZ, 0x5, R0 ;  /* 0x00000005ff007819 */ /* 0x002fc80000011600 */
[----:B------:R-:W-:-:S05]  /*2db30*/  LOP3.LUT R0, R0, 0x3, RZ, 0xc0, !PT ;  /* 0x0000000300007812 */ /* 0x000fca00078ec0ff */
[----:B------:R1:W2:Y:S02]  /*2db40*/  SHFL.IDX PT, R14, R0, RZ, 0x1f ;  /* 0x00001fff000e7589 */ /* 0x0002a400000e0000 */
.L_x_2177:
[----:B--2---:R-:W-:-:S13]  /*2db50*/  ISETP.NE.AND P0, PT, R14, RZ, PT ;  /* 0x000000ff0e00720c */ /* 0x004fda0003f05270 */
[----:B------:R-:W-:Y:S05]  /*2db60*/  @P0 BRA `(.L_x_1537) ;  /* 0x0000000000900947 */ /* 0x000fea0003800000 */
[----:B------:R-:W-:-:S03]  /*2db70*/  UMOV UR4, 0xffffffff ;  /* 0xffffffff00047882 */ /* 0x000fc60000000000 */
[----:B------:R-:W-:Y:S05]  /*2db80*/  BRA.DIV UR4, `(.L_x_1988) ;  /* 0x0000004e04d47947 */ /* 0x000fea000b800000 */
[----:B------:R-:W-:-:S13]  /*2db90*/  ELECT P6, URZ, PT ;  /* 0x00000000003f782f */ /* 0x000fda00038c0000 */
.L_x_2180:
        /* <DEDUP_REMOVED lines=8> */
.L_x_1989:
[C---:B------:R-:W-:Y:S01]  /*2dc20*/  IMAD R3, R22.reuse, 0x8, R5 ;  /* 0x0000000816037824 */ /* 0x040fe200078e0205 */
[----:B------:R-:W-:Y:S01]  /*2dc30*/  SHF.L.U32 R2, R29, 0x1f, RZ ;  /* 0x0000001f1d027819 */ /* 0x000fe200000006ff */
[----:B------:R-:W-:-:S03]  /*2dc40*/  VIADD R22, R22, 0x1 ;  /* 0x0000000116167836 */ /* 0x000fc60000000000 */
[----:B------:R-:W1:Y:S02]  /*2dc50*/  SYNCS.PHASECHK.TRANS64.TRYWAIT P1, [R3+URZ+0x30840], R2 ;  /* 0x03084002030075a7 */ /* 0x000e64000802017f */
[----:B------:R-:W-:-:S04]  /*2dc60*/  ISETP.NE.AND P2, PT, R22, 0x2, PT ;  /* 0x000000021600780c */ /* 0x000fc80003f45270 */
[----:B------:R-:W-:Y:S01]  /*2dc70*/  SEL R0, RZ, 0x1, P2 ;  /* 0x00000001ff007807 */ /* 0x000fe20001000000 */
[----:B-1----:R-:W-:Y:S08]  /*2dc80*/  @!P1 BRA `(.L_x_1990) ;  /* 0x0000004c00b49947 */ /* 0x002ff00003800000 */
.L_x_2181:
[----:B------:R-:W-:Y:S02]  /*2dc90*/  SEL R22, R22, RZ, P2 ;  /* 0x000000ff16167207 */ /* 0x000fe40001000000 */
[----:B------:R-:W-:Y:S01]  /*2dca0*/  LOP3.LUT R0, R29, R0, RZ, 0x3c, !PT ;  /* 0x000000001d007212 */ /* 0x000fe200078e3cff */
[----:B------:R-:W-:Y:S06]  /*2dcb0*/  @!P0 BRA `(.L_x_1991) ;  /* 0x0000000000048947 */ /* 0x000fec0003800000 */
[----:B------:R-:W-:Y:S01]  /*2dcc0*/  BPT.TRAP 0x1 ;  /* 0x000000040000795c */ /* 0x000fe20000300000 */
.L_x_1991:
[----:B------:R-:W-:Y:S01]  /*2dcd0*/  IMAD R5, R22, 0x8, R5 ;  /* 0x0000000816057824 */ /* 0x000fe200078e0205 */
[----:B------:R-:W-:-:S04]  /*2dce0*/  SHF.L.U32 R0, R0, 0x1f, RZ ;  /* 0x0000001f00007819 */ /* 0x000fc800000006ff */
[----:B------:R-:W2:Y:S02]  /*2dcf0*/  SYNCS.PHASECHK.TRANS64.TRYWAIT P1, [R5+URZ+0x30840], R0 ;  /* 0x03084000050075a7 */ /* 0x000ea4000802017f */
[----:B--2---:R-:W-:Y:S05]  /*2dd00*/  @!P1 BRA `(.L_x_1992) ;  /* 0x0000004c00a89947 */ /* 0x004fea0003800000 */
.L_x_2182:
[----:B------:R-:W-:Y:S05]  /*2dd10*/  @!P0 BRA `(.L_x_1993) ;  /* 0x0000000000048947 */ /* 0x000fea0003800000 */
[----:B------:R-:W-:Y:S01]  /*2dd20*/  BPT.TRAP 0x1 ;  /* 0x000000040000795c */ /* 0x000fe20000300000 */
.L_x_1993:
[----:B------:R-:W4:Y:S02]  /*2dd30*/  SYNCS.PHASECHK.TRANS64.TRYWAIT P1, [R3+URZ+0x30860], R2 ;  /* 0x03086002030075a7 */ /* 0x000f24000802017f */
[----:B----4-:R-:W-:Y:S05]  /*2dd40*/  @!P1 BRA `(.L_x_1994) ;  /* 0x0000004c00ac9947 */ /* 0x010fea0003800000 */
.L_x_2183:
[----:B------:R-:W-:Y:S05]  /*2dd50*/  @!P0 BRA `(.L_x_1995) ;  /* 0x0000000000048947 */ /* 0x000fea0003800000 */
[----:B------:R-:W-:Y:S01]  /*2dd60*/  BPT.TRAP 0x1 ;  /* 0x000000040000795c */ /* 0x000fe20000300000 */
.L_x_1995:
[----:B------:R0:W0:Y:S02]  /*2dd70*/  SYNCS.PHASECHK.TRANS64.TRYWAIT P0, [R5+URZ+0x30860], R0 ;  /* 0x03086000050075a7 */ /* 0x000024000800017f */
[----:B0-----:R-:W-:Y:S05]  /*2dd80*/  @!P0 NANOSLEEP.SYNCS 0x989680 ;  /* 0x009896800000895d */ /* 0x001fea0003900000 */
[----:B------:R-:W0:Y:S02]  /*2dd90*/  @!P0 SYNCS.PHASECHK.TRANS64 P0, [R5+URZ+0x30860], R0 ;  /* 0x03086000050085a7 */ /* 0x000e24000800007f */
[----:B0-----:R-:W-:Y:S05]  /*2dda0*/  @!P0 BRA `(.L_x_1995) ;  /* 0xfffffffc00f08947 */ /* 0x001fea000383ffff */
.L_x_1537:
[----:B------:R-:W-:Y:S05]  /*2ddb0*/  BSYNC B9 ;  /* 0x0000000000097941 */ /* 0x000fea0003800000 */
.L_x_1534:
[----:B------:R-:W-:Y:S05]  /*2ddc0*/  EXIT ;  /* 0x000000000000794d */ /* 0x000fea0003800000 */
.L_x_1565:
[----:B0-----:R0:W1:Y:S02]  /*2ddd0*/  SYNCS.PHASECHK.TRANS64.TRYWAIT P6, [R88+URZ+0x30890], R100 ;  /* 0x03089064580075a7 */ /* 0x00106400080c017f */
[----:B-1----:R-:W-:Y:S05]  /*2dde0*/  @!P6 NANOSLEEP.SYNCS 0x989680 ;  /* 0x009896800000e95d */ /* 0x002fea0003900000 */
[----:B------:R-:W1:Y:S02]  /*2ddf0*/  @!P6 SYNCS.PHASECHK.TRANS64 P6, [R88+URZ+0x30890], R100 ;  /* 0x030890645800e5a7 */ /* 0x000e6400080c007f */
[----:B-1----:R-:W-:Y:S05]  /*2de00*/  @!P6 BRA `(.L_x_1565) ;  /* 0xfffffffc00f0e947 */ /* 0x002fea000383ffff */
[----:B------:R-:W-:Y:S05]  /*2de10*/  BRA `(.L_x_1996) ;  /* 0xfffffd5c00e87947 */ /* 0x000fea000383ffff */
.L_x_1566:
        /* <DEDUP_REMOVED lines=8> */
.L_x_1998:
[----:B------:R-:W-:Y:S05]  /*2dea0*/  BSYNC B1 ;  /* 0x0000000000017941 */ /* 0x000fea0003800000 */
.L_x_1997:
        /* <DEDUP_REMOVED lines=8> */
.L_x_1999:
[----:B------:R-:W-:Y:S01]  /*2df30*/  IMAD.MOV.U32 R11, RZ, RZ, R14 ;  /* 0x000000ffff0b7224 */ /* 0x000fe200078e000e */
[----:B------:R-:W-:Y:S06]  /*2df40*/  BRA `(.L_x_2000) ;  /* 0xfffffd5c00b07947 */ /* 0x000fec000383ffff */
.L_x_1583:
        /* <DEDUP_REMOVED lines=8> */
.L_x_2002:
[----:B------:R-:W-:Y:S05]  /*2dfd0*/  BSYNC B1 ;  /* 0x0000000000017941 */ /* 0x000fea0003800000 */
.L_x_2001:
        /* <DEDUP_REMOVED lines=8> */
.L_x_2003:
[----:B------:R-:W-:Y:S01]  /*2e060*/  IMAD.MOV.U32 R104, RZ, RZ, R14 ;  /* 0x000000ffff687224 */ /* 0x000fe200078e000e */
[----:B------:R-:W-:Y:S06]  /*2e070*/  BRA `(.L_x_2004) ;  /* 0xfffffd6c00147947 */ /* 0x000fec000383ffff */
.L_x_1605:
[----:B0-----:R0:W1:Y:S02]  /*2e080*/  SYNCS.PHASECHK.TRANS64.TRYWAIT P6, [R88+URZ+0x30890], R100 ;  /* 0x03089064580075a7 */ /* 0x00106400080c017f */
[----:B-1----:R-:W-:Y:S05]  /*2e090*/  @!P6 NANOSLEEP.SYNCS 0x989680 ;  /* 0x009896800000e95d */ /* 0x002fea0003900000 */
[----:B------:R-:W1:Y:S02]  /*2e0a0*/  @!P6 SYNCS.PHASECHK.TRANS64 P6, [R88+URZ+0x30890], R100 ;  /* 0x030890645800e5a7 */ /* 0x000e6400080c007f */
[----:B-1----:R-:W-:Y:S05]  /*2e0b0*/  @!P6 BRA `(.L_x_1605) ;  /* 0xfffffffc00f0e947 */ /* 0x002fea000383ffff */
[----:B------:R-:W-:Y:S05]  /*2e0c0*/  BRA `(.L_x_2005) ;  /* 0xfffffd8000c87947 */ /* 0x000fea000383ffff */
.L_x_1606:
        /* <DEDUP_REMOVED lines=8> */
.L_x_2007:
[----:B------:R-:W-:Y:S05]  /*2e150*/  BSYNC B1 ;  /* 0x0000000000017941 */ /* 0x000fea0003800000 */
.L_x_2006:
        /* <DEDUP_REMOVED lines=8> */
.L_x_2008:
[----:B------:R-:W-:Y:S01]  /*2e1e0*/  IMAD.MOV.U32 R11, RZ, RZ, R14 ;  /* 0x000000ffff0b7224 */ /* 0x000fe200078e000e */
[----:B------:R-:W-:Y:S06]  /*2e1f0*/  BRA `(.L_x_2009) ;  /* 0xfffffd8000947947 */ /* 0x000fec000383ffff */
.L_x_1615:
        /* <DEDUP_REMOVED lines=8> */
.L_x_2011:
[----:B------:R-:W-:Y:S05]  /*2e280*/  BSYNC B1 ;  /* 0x0000000000017941 */ /* 0x000fea0003800000 */
.L_x_2010:
        /* <DEDUP_REMOVED lines=8> */
.L_x_2012:
[----:B------:R-:W-:Y:S01]  /*2e310*/  IMAD.MOV.U32 R104, RZ, RZ, R14 ;  /* 0x000000ffff687224 */ /* 0x000fe200078e000e */
[----:B------:R-:W-:Y:S06]  /*2e320*/  BRA `(.L_x_2013) ;  /* 0xfffffd9000647947 */ /* 0x000fec000383ffff */
.L_x_1624:
[----:B0-----:R0:W1:Y:S02]  /*2e330*/  SYNCS.PHASECHK.TRANS64.TRYWAIT P0, [R88+URZ+0x30890], R100 ;  /* 0x03089064580075a7 */ /* 0x001064000800017f */
[----:B-1----:R-:W-:Y:S05]  /*2e340*/  @!P0 NANOSLEEP.SYNCS 0x989680 ;  /* 0x009896800000895d */ /* 0x002fea0003900000 */
[----:B------:R-:W1:Y:S02]  /*2e350*/  @!P0 SYNCS.PHASECHK.TRANS64 P0, [R88+URZ+0x30890], R100 ;  /* 0x03089064580085a7 */ /* 0x000e64000800007f */
[----:B-1----:R-:W-:Y:S05]  /*2e360*/  @!P0 BRA `(.L_x_1624) ;  /* 0xfffffffc00f08947 */ /* 0x002fea000383ffff */
[----:B------:R-:W-:Y:S05]  /*2e370*/  BRA `(.L_x_2014) ;  /* 0xfffffda0008c7947 */ /* 0x000fea000383ffff */
.L_x_1625:
        /* <DEDUP_REMOVED lines=8> */
.L_x_2016:
[----:B------:R-:W-:Y:S05]  /*2e400*/  BSYNC B1 ;  /* 0x0000000000017941 */ /* 0x000fea0003800000 */
.L_x_2015:
        /* <DEDUP_REMOVED lines=8> */
.L_x_2017:
[----:B------:R-:W-:Y:S01]  /*2e490*/  IMAD.MOV.U32 R39, RZ, RZ, R14 ;  /* 0x000000ffff277224 */ /* 0x000fe200078e000e */
[----:B------:R-:W-:Y:S06]  /*2e4a0*/  BRA `(.L_x_2018) ;  /* 0xfffffda000ac7947 */ /* 0x000fec000383ffff */
.L_x_1628:
[----:B------:R-:W-:Y:S01]  /*2e4b0*/  BSSY B1, `(.L_x_2019) ;  /* 0x0000008000017945 */ /* 0x000fe20003800000 */
[----:B----4-:R-:W-:Y:S02]  /*2e4c0*/  IMAD.MOV.U32 R13, RZ, RZ, R41 ;  /* 0x000000ffff0d7224 */ /* 0x010fe400078e0029 */
[----:B------:R-:W-:Y:S02]  /*2e4d0*/  IMAD.MOV.U32 R12, RZ, RZ, 0x1 ;  /* 0x00000001ff0c7424 */ /* 0x000fe400078e00ff */
[----:B------:R-:W-:Y:S02]  /*2e4e0*/  IMAD.MOV.U32 R11, RZ, RZ, 0x181f ;  /* 0x0000181fff0b7424 */ /* 0x000fe400078e00ff */
[----:B------:R-:W-:-:S07]  /*2e4f0*/  IMAD.MOV.U32 R15, RZ, RZ, -0x1 ;  /* 0xffffffffff0f7424 */ /* 0x000fce00078e00ff */
[----:B0123--:R-:W-:Y:S05]  /*2e500*/  WARPSYNC.COLLECTIVE R15, `(.L_x_2020) ;  /* 0x000000000f087348 */ /* 0x00ffea0003c00000 */
[----:B------:R4:W0:Y:S02]  /*2e510*/  SHFL.IDX P6, R14, R13, R12, R11 ;  /* 0x0000000c0d0e7389 */ /* 0x00082400000c000b */
[----:B01234-:R-:W-:Y:S01]  /*2e520*/  ENDCOLLECTIVE ;  /* 0x000000000000791b */ /* 0x01ffe20003800000 */
.L_x_2020:
[----:B------:R-:W-:Y:S05]  /*2e530*/  BSYNC B1 ;  /* 0x0000000000017941 */ /* 0x000fea0003800000 */
.L_x_2019:
        /* <DEDUP_REMOVED lines=8> */
.L_x_2021:
[----:B------:R-:W-:Y:S01]  /*2e5c0*/  IMAD.MOV.U32 R39, RZ, RZ, R14 ;  /* 0x000000ffff277224 */ /* 0x000fe200078e000e */
[----:B------:R-:W-:Y:S06]  /*2e5d0*/  BRA `(.L_x_2022) ;  /* 0xfffffda000d47947 */ /* 0x000fec000383ffff */
.L_x_1632:
[----:B------:R0:W0:Y:S02]  /*2e5e0*/  SYNCS.PHASECHK.TRANS64.TRYWAIT P4, [R88+URZ+0x308b0], R100 ;  /* 0x0308b064580075a7 */ /* 0x000024000808017f */
[----:B0-----:R-:W-:Y:S05]  /*2e5f0*/  @!P4 NANOSLEEP.SYNCS 0x989680 ;  /* 0x009896800000c95d */ /* 0x001fea0003900000 */
[----:B------:R-:W0:Y:S02]  /*2e600*/  @!P4 SYNCS.PHASECHK.TRANS64 P4, [R88+URZ+0x308b0], R100 ;  /* 0x0308b0645800c5a7 */ /* 0x000e24000808007f */
[----:B0-----:R-:W-:Y:S05]  /*2e610*/  @!P4 BRA `(.L_x_1632) ;  /* 0xfffffffc00f0c947 */ /* 0x001fea000383ffff */
[----:B------:R-:W-:Y:S05]  /*2e620*/  BRA `(.L_x_2023) ;  /* 0xfffffda400787947 */ /* 0x000fea000383ffff */
.L_x_1662:
        /* <DEDUP_REMOVED lines=8> */
.L_x_2025:
[----:B------:R-:W-:Y:S05]  /*2e6b0*/  BSYNC B1 ;  /* 0x0000000000017941 */ /* 0x000fea0003800000 */
.L_x_2024:
        /* <DEDUP_REMOVED lines=8> */
.L_x_2026:
[----:B------:R-:W-:Y:S02]  /*2e740*/  IMAD.MOV.U32 R13, RZ, RZ, R33 ;  /* 0x000000ffff0d7224 */ /* 0x000fe400078e0021 */
[----:B------:R-:W-:-:S07]  /*2e750*/  IMAD.MOV.U32 R8, RZ, RZ, R14 ;  /* 0x000000ffff087224 */ /* 0x000fce00078e000e */
[----:B------:R-:W-:Y:S05]  /*2e760*/  WARPSYNC.COLLECTIVE R15, `(.L_x_2027) ;  /* 0x000000000f087348 */ /* 0x000fea0003c00000 */
[----:B------:R0:W1:Y:S02]  /*2e770*/  SHFL.IDX P6, R14, R13, R12, R11 ;  /* 0x0000000c0d0e7389 */ /* 0x00006400000c000b */
[----:B01----:R-:W-:Y:S01]  /*2e780*/  ENDCOLLECTIVE ;  /* 0x000000000000791b */ /* 0x003fe20003800000 */
.L_x_2027:
[----:B------:R-:W-:Y:S02]  /*2e790*/  IMAD.MOV.U32 R13, RZ, RZ, R31 ;  /* 0x000000ffff0d7224 */ /* 0x000fe400078e001f */
[----:B------:R-:W-:-:S07]  /*2e7a0*/  IMAD.MOV.U32 R26, RZ, RZ, R14 ;  /* 0x000000ffff1a7224 */ /* 0x000fce00078e000e */
[----:B------:R-:W-:Y:S05]  /*2e7b0*/  WARPSYNC.COLLECTIVE R15, `(.L_x_2028) ;  /* 0x000000000f087348 */ /* 0x000fea0003c00000 */
[----:B------:R0:W1:Y:S02]  /*2e7c0*/  SHFL.IDX P6, R14, R13, R12, R11 ;  /* 0x0000000c0d0e7389 */ /* 0x00006400000c000b */
[----:B01----:R-:W-:Y:S01]  /*2e7d0*/  ENDCOLLECTIVE ;  /* 0x000000000000791b */ /* 0x003fe20003800000 */
.L_x_2028:
[----:B------:R-:W-:Y:S01]  /*2e7e0*/  IMAD.MOV.U32 R5, RZ, RZ, R14 ;  /* 0x000000ffff057224 */ /* 0x000fe200078e000e */
[----:B------:R-:W-:Y:S06]  /*2e7f0*/  BRA `(.L_x_2029) ;  /* 0xfffffdbc00407947 */ /* 0x000fec000383ffff */
.L_x_1665:
[----:B------:R-:W-:Y:S01]  /*2e800*/  BSSY B1, `(.L_x_2030) ;  /* 0x0000008000017945 */ /* 0x000fe20003800000 */
[----:B------:R-:W-:Y:S02]  /*2e810*/  IMAD.MOV.U32 R13, RZ, RZ, R32 ;  /* 0x000000ffff0d7224 */ /* 0x000fe400078e0020 */
[----:B------:R-:W-:Y:S02]  /*2e820*/  IMAD.MOV.U32 R12, RZ, RZ, 0x1 ;  /* 0x00000001ff0c7424 */ /* 0x000fe400078e00ff */
[----:B------:R-:W-:Y:S02]  /*2e830*/  IMAD.MOV.U32 R11, RZ, RZ, 0x181f ;  /* 0x0000181fff0b7424 */ /* 0x000fe400078e00ff */
[----:B------:R-:W-:-:S07]  /*2e840*/  IMAD.MOV.U32 R15, RZ, RZ, -0x1 ;  /* 0xffffffffff0f7424 */ /* 0x000fce00078e00ff */
[----:B0-23--:R-:W-:Y:S05]  /*2e850*/  WARPSYNC.COLLECTIVE R15, `(.L_x_2031) ;  /* 0x000000000f087348 */ /* 0x00dfea0003c00000 */
[----:B------:R1:W4:Y:S02]  /*2e860*/  SHFL.IDX P6, R14, R13, R12, R11 ;  /* 0x0000000c0d0e7389 */ /* 0x00032400000c000b */
[----:B01234-:R-:W-:Y:S01]  /*2e870*/  ENDCOLLECTIVE ;  /* 0x000000000000791b */ /* 0x01ffe20003800000 */
.L_x_2031:
[----:B------:R-:W-:Y:S05]  /*2e880*/  BSYNC B1 ;  /* 0x0000000000017941 */ /* 0x000fea0003800000 */
.L_x_2030:
        /* <DEDUP_REMOVED lines=8> */
.L_x_2032:
[----:B------:R-:W-:Y:S02]  /*2e910*/  IMAD.MOV.U32 R13, RZ, RZ, R33 ;  /* 0x000000ffff0d7224 */ /* 0x000fe400078e0021 */
[----:B------:R-:W-:-:S07]  /*2e920*/  IMAD.MOV.U32 R8, RZ, RZ, R14 ;  /* 0x000000ffff087224 */ /* 0x000fce00078e000e */
[----:B------:R-:W-:Y:S05]  /*2e930*/  WARPSYNC.COLLECTIVE R15, `(.L_x_2033) ;  /* 0x000000000f087348 */ /* 0x000fea0003c00000 */
[----:B------:R0:W1:Y:S02]  /*2e940*/  SHFL.IDX P6, R14, R13, R12, R11 ;  /* 0x0000000c0d0e7389 */ /* 0x00006400000c000b */
[----:B01----:R-:W-:Y:S01]  /*2e950*/  ENDCOLLECTIVE ;  /* 0x000000000000791b */ /* 0x003fe20003800000 */
.L_x_2033:
[----:B------:R-:W-:Y:S02]  /*2e960*/  IMAD.MOV.U32 R13, RZ, RZ, R31 ;  /* 0x000000ffff0d7224 */ /* 0x000fe400078e001f */
[----:B------:R-:W-:-:S07]  /*2e970*/  IMAD.MOV.U32 R26, RZ, RZ, R14 ;  /* 0x000000ffff1a7224 */ /* 0x000fce00078e000e */
[----:B------:R-:W-:Y:S05]  /*2e980*/  WARPSYNC.COLLECTIVE R15, `(.L_x_2034) ;  /* 0x000000000f087348 */ /* 0x000fea0003c00000 */
[----:B------:R0:W1:Y:S02]  /*2e990*/  SHFL.IDX P6, R14, R13, R12, R11 ;  /* 0x0000000c0d0e7389 */ /* 0x00006400000c000b */
[----:B01----:R-:W-:Y:S01]  /*2e9a0*/  ENDCOLLECTIVE ;  /* 0x000000000000791b */ /* 0x003fe20003800000 */
.L_x_2034:
[----:B------:R-:W-:Y:S01]  /*2e9b0*/  IMAD.MOV.U32 R5, RZ, RZ, R14 ;  /* 0x000000ffff057224 */ /* 0x000fe200078e000e */
[----:B------:R-:W-:Y:S06]  /*2e9c0*/  BRA `(.L_x_2035) ;  /* 0xfffffdc000587947 */ /* 0x000fec000383ffff */
.L_x_1668:
[----:B------:R-:W-:Y:S01]  /*2e9d0*/  BSSY B1, `(.L_x_2036) ;  /* 0x0000008000017945 */ /* 0x000fe20003800000 */
[----:B------:R-:W-:Y:S02]  /*2e9e0*/  IMAD.MOV.U32 R13, RZ, RZ, R32 ;  /* 0x000000ffff0d7224 */ /* 0x000fe400078e0020 */
[----:B------:R-:W-:Y:S02]  /*2e9f0*/  IMAD.MOV.U32 R12, RZ, RZ, 0x2 ;  /* 0x00000002ff0c7424 */ /* 0x000fe400078e00ff */
[----:B------:R-:W-:Y:S02]  /*2ea00*/  IMAD.MOV.U32 R11, RZ, RZ, 0x181f ;  /* 0x0000181fff0b7424 */ /* 0x000fe400078e00ff */
[----:B------:R-:W-:-:S07]  /*2ea10*/  IMAD.MOV.U32 R15, RZ, RZ, -0x1 ;  /* 0xffffffffff0f7424 */ /* 0x000fce00078e00ff */
[----:B-1-34-:R-:W-:Y:S05]  /*2ea20*/  WARPSYNC.COLLECTIVE R15, `(.L_x_2037) ;  /* 0x000000000f087348 */ /* 0x01afea0003c00000 */
[----:B------:R0:W2:Y:S02]  /*2ea30*/  SHFL.IDX P6, R14, R13, R12, R11 ;  /* 0x0000000c0d0e7389 */ /* 0x0000a400000c000b */
[----:B01234-:R-:W-:Y:S01]  /*2ea40*/  ENDCOLLECTIVE ;  /* 0x000000000000791b */ /* 0x01ffe20003800000 */
.L_x_2037:
[----:B------:R-:W-:Y:S05]  /*2ea50*/  BSYNC B1 ;  /* 0x0000000000017941 */ /* 0x000fea0003800000 */
.L_x_2036:
        /* <DEDUP_REMOVED lines=8> */
.L_x_2038:
[----:B------:R-:W-:Y:S02]  /*2eae0*/  IMAD.MOV.U32 R13, RZ, RZ, R33 ;  /* 0x000000ffff0d7224 */ /* 0x000fe400078e0021 */
[----:B------:R-:W-:-:S07]  /*2eaf0*/  IMAD.MOV.U32 R8, RZ, RZ, R14 ;  /* 0x000000ffff087224 */ /* 0x000fce00078e000e */
[----:B------:R-:W-:Y:S05]  /*2eb00*/  WARPSYNC.COLLECTIVE R15, `(.L_x_2039) ;  /* 0x000000000f087348 */ /* 0x000fea0003c00000 */
[----:B------:R0:W1:Y:S02]  /*2eb10*/  SHFL.IDX P6, R14, R13, R12, R11 ;  /* 0x0000000c0d0e7389 */ /* 0x00006400000c000b */
[----:B01----:R-:W-:Y:S01]  /*2eb20*/  ENDCOLLECTIVE ;  /* 0x000000000000791b */ /* 0x003fe20003800000 */
.L_x_2039:
[----:B------:R-:W-:Y:S02]  /*2eb30*/  IMAD.MOV.U32 R13, RZ, RZ, R31 ;  /* 0x000000ffff0d7224 */ /* 0x000fe400078e001f */
[----:B------:R-:W-:-:S07]  /*2eb40*/  IMAD.MOV.U32 R78, RZ, RZ, R14 ;  /* 0x000000ffff4e7224 */ /* 0x000fce00078e000e */
[----:B------:R-:W-:Y:S05]  /*2eb50*/  WARPSYNC.COLLECTIVE R15, `(.L_x_2040) ;  /* 0x000000000f087348 */ /* 0x000fea0003c00000 */
[----:B------:R0:W1:Y:S02]  /*2eb60*/  SHFL.IDX P6, R14, R13, R12, R11 ;  /* 0x0000000c0d0e7389 */ /* 0x00006400000c000b */
[----:B01----:R-:W-:Y:S01]  /*2eb70*/  ENDCOLLECTIVE ;  /* 0x000000000000791b */ /* 0x003fe20003800000 */
.L_x_2040:
[----:B------:R-:W-:Y:S01]  /*2eb80*/  IMAD.MOV.U32 R5, RZ, RZ, R14 ;  /* 0x000000ffff057224 */ /* 0x000fe200078e000e */
[----:B------:R-:W-:Y:S06]  /*2eb90*/  BRA `(.L_x_2041) ;  /* 0xfffffdc400507947 */ /* 0x000fec000383ffff */
.L_x_1671:
[----:B------:R-:W-:Y:S01]  /*2eba0*/  BSSY B1, `(.L_x_2042) ;  /* 0x0000008000017945 */ /* 0x000fe20003800000 */
[----:B------:R-:W-:Y:S02]  /*2ebb0*/  IMAD.MOV.U32 R13, RZ, RZ, R32 ;  /* 0x000000ffff0d7224 */ /* 0x000fe400078e0020 */
[----:B------:R-:W-:Y:S02]  /*2ebc0*/  IMAD.MOV.U32 R12, RZ, RZ, 0x3 ;  /* 0x00000003ff0c7424 */ /* 0x000fe400078e00ff */
[----:B------:R-:W-:Y:S02]  /*2ebd0*/  IMAD.MOV.U32 R11, RZ, RZ, 0x181f ;  /* 0x0000181fff0b7424 */ /* 0x000fe400078e00ff */
[----:B------:R-:W-:-:S07]  /*2ebe0*/  IMAD.MOV.U32 R15, RZ, RZ, -0x1 ;  /* 0xffffffffff0f7424 */ /* 0x000fce00078e00ff */
[----:B-1--4-:R-:W-:Y:S05]  /*2ebf0*/  WARPSYNC.COLLECTIVE R15, `(.L_x_2043) ;  /* 0x000000000f087348 */ /* 0x012fea0003c00000 */
[----:B------:R0:W2:Y:S02]  /*2ec00*/  SHFL.IDX P6, R14, R13, R12, R11 ;  /* 0x0000000c0d0e7389 */ /* 0x0000a400000c000b */
[----:B012-4-:R-:W-:Y:S01]  /*2ec10*/  ENDCOLLECTIVE ;  /* 0x000000000000791b */ /* 0x017fe20003800000 */
.L_x_2043:
[----:B------:R-:W-:Y:S05]  /*2ec20*/  BSYNC B1 ;  /* 0x0000000000017941 */ /* 0x000fea0003800000 */
.L_x_2042:
        /* <DEDUP_REMOVED lines=8> */
.L_x_2044:
[----:B------:R-:W-:Y:S02]  /*2ecb0*/  IMAD.MOV.U32 R13, RZ, RZ, R33 ;  /* 0x000000ffff0d7224 */ /* 0x000fe400078e0021 */
[----:B------:R-:W-:-:S07]  /*2ecc0*/  IMAD.MOV.U32 R80, RZ, RZ, R14 ;  /* 0x000000ffff507224 */ /* 0x000fce00078e000e */
[----:B------:R-:W-:Y:S05]  /*2ecd0*/  WARPSYNC.COLLECTIVE R15, `(.L_x_2045) ;  /* 0x000000000f087348 */ /* 0x000fea0003c00000 */
[----:B------:R0:W1:Y:S02]  /*2ece0*/  SHFL.IDX P6, R14, R13, R12, R11 ;  /* 0x0000000c0d0e7389 */ /* 0x00006400000c000b */
[----:B01----:R-:W-:Y:S01]  /*2ecf0*/  ENDCOLLECTIVE ;  /* 0x000000000000791b */ /* 0x003fe20003800000 */
.L_x_2045:
[----:B------:R-:W-:Y:S02]  /*2ed00*/  IMAD.MOV.U32 R13, RZ, RZ, R31 ;  /* 0x000000ffff0d7224 */ /* 0x000fe400078e001f */
[----:B------:R-:W-:-:S07]  /*2ed10*/  IMAD.MOV.U32 R79, RZ, RZ, R14 ;  /* 0x000000ffff4f7224 */ /* 0x000fce00078e000e */
[----:B------:R-:W-:Y:S05]  /*2ed20*/  WARPSYNC.COLLECTIVE R15, `(.L_x_2046) ;  /* 0x000000000f087348 */ /* 0x000fea0003c00000 */
[----:B------:R0:W1:Y:S02]  /*2ed30*/  SHFL.IDX P6, R14, R13, R12, R11 ;  /* 0x0000000c0d0e7389 */ /* 0x00006400000c000b */
[----:B01----:R-:W-:Y:S01]  /*2ed40*/  ENDCOLLECTIVE ;  /* 0x000000000000791b */ /* 0x003fe20003800000 */
.L_x_2046:
[----:B------:R-:W-:Y:S01]  /*2ed50*/  IMAD.MOV.U32 R12, RZ, RZ, R14 ;  /* 0x000000ffff0c7224 */ /* 0x000fe200078e000e */
[----:B------:R-:W-:Y:S06]  /*2ed60*/  BRA `(.L_x_2047) ;  /* 0xfffffdc800507947 */ /* 0x000fec000383ffff */
.L_x_1675:
[----:B0-----:R0:W1:Y:S02]  /*2ed70*/  SYNCS.PHASECHK.TRANS64.TRYWAIT P0, [R17+URZ+0x30800], R0 ;  /* 0x03080000110075a7 */ /* 0x001064000800017f */
[----:B-1----:R-:W-:Y:S05]  /*2ed80*/  @!P0 NANOSLEEP.SYNCS 0x989680 ;  /* 0x009896800000895d */ /* 0x002fea0003900000 */
[----:B------:R-:W1:Y:S02]  /*2ed90*/  @!P0 SYNCS.PHASECHK.TRANS64 P0, [R17+URZ+0x30800], R0 ;  /* 0x03080000110085a7 */ /* 0x000e64000800007f */
[----:B-1----:R-:W-:Y:S05]  /*2eda0*/  @!P0 BRA `(.L_x_1675) ;  /* 0xfffffffc00f08947 */ /* 0x002fea000383ffff */
[----:B------:R-:W-:Y:S05]  /*2edb0*/  BRA `(.L_x_2048) ;  /* 0xfffffdcc00587947 */ /* 0x000fea000383ffff */
.L_x_1707:
        /* <DEDUP_REMOVED lines=8> */
.L_x_2050:
[----:B------:R-:W-:Y:S05]  /*2ee40*/  BSYNC B1 ;  /* 0x0000000000017941 */ /* 0x000fea0003800000 */
.L_x_2049:
        /* <DEDUP_REMOVED lines=8> */
.L_x_2051:
[----:B------:R-:W-:Y:S02]  /*2eed0*/  IMAD.MOV.U32 R13, RZ, RZ, R72 ;  /* 0x000000ffff0d7224 */ /* 0x000fe400078e0048 */
[----:B------:R-:W-:-:S07]  /*2eee0*/  IMAD.MOV.U32 R6, RZ, RZ, R14 ;  /* 0x000000ffff067224 */ /* 0x000fce00078e000e */
[----:B------:R-:W-:Y:S05]  /*2eef0*/  WARPSYNC.COLLECTIVE R15, `(.L_x_2052) ;  /* 0x000000000f087348 */ /* 0x000fea0003c00000 */
[----:B------:R0:W1:Y:S02]  /*2ef00*/  SHFL.IDX P6, R14, R13, R12, R11 ;  /* 0x0000000c0d0e7389 */ /* 0x00006400000c000b */
[----:B01----:R-:W-:Y:S01]  /*2ef10*/  ENDCOLLECTIVE ;  /* 0x000000000000791b */ /* 0x003fe20003800000 */
.L_x_2052:
[----:B------:R-:W-:Y:S02]  /*2ef20*/  IMAD.MOV.U32 R13, RZ, RZ, R3 ;  /* 0x000000ffff0d7224 */ /* 0x000fe400078e0003 */
[----:B------:R-:W-:-:S07]  /*2ef30*/  IMAD.MOV.U32 R9, RZ, RZ, R14 ;  /* 0x000000ffff097224 */ /* 0x000fce00078e000e */
[----:B------:R-:W-:Y:S05]  /*2ef40*/  WARPSYNC.COLLECTIVE R15, `(.L_x_2053) ;  /* 0x000000000f087348 */ /* 0x000fea0003c00000 */
[----:B------:R0:W1:Y:S02]  /*2ef50*/  SHFL.IDX P6, R14, R13, R12, R11 ;  /* 0x0000000c0d0e7389 */ /* 0x00006400000c000b */
[----:B01----:R-:W-:Y:S01]  /*2ef60*/  ENDCOLLECTIVE ;  /* 0x000000000000791b */ /* 0x003fe20003800000 */
.L_x_2053:
[----:B------:R-:W-:Y:S05]  /*2ef70*/  BRA `(.L_x_2054) ;  /* 0xfffffe0000cc7947 */ /* 0x000fea000383ffff */
.L_x_1710:
[----:B------:R-:W-:Y:S01]  /*2ef80*/  BSSY B1, `(.L_x_2055) ;  /* 0x0000008000017945 */ /* 0x000fe20003800000 */
[----:B------:R-:W-:Y:S02]  /*2ef90*/  IMAD.MOV.U32 R13, RZ, RZ, R21 ;  /* 0x000000ffff0d7224 */ /* 0x000fe400078e0015 */
[----:B------:R-:W-:Y:S02]  /*2efa0*/  IMAD.MOV.U32 R12, RZ, RZ, 0x1 ;  /* 0x00000001ff0c7424 */ /* 0x000fe400078e00ff */
[----:B------:R-:W-:Y:S02]  /*2efb0*/  IMAD.MOV.U32 R11, RZ, RZ, 0x181f ;  /* 0x0000181fff0b7424 */ /* 0x000fe400078e00ff */
[----:B------:R-:W-:-:S07]  /*2efc0*/  IMAD.MOV.U32 R15, RZ, RZ, -0x1 ;  /* 0xffffffffff0f7424 */ /* 0x000fce00078e00ff */
[----:B0--34-:R-:W-:Y:S05]  /*2efd0*/  WARPSYNC.COLLECTIVE R15, `(.L_x_2056) ;  /* 0x000000000f087348 */ /* 0x019fea0003c00000 */
[----:B----4-:R1:W2:Y:S02]  /*2efe0*/  SHFL.IDX P6, R14, R13, R12, R11 ;  /* 0x0000000c0d0e7389 */ /* 0x0102a400000c000b */
[----:B0123--:R-:W-:Y:S01]  /*2eff0*/  ENDCOLLECTIVE ;  /* 0x000000000000791b */ /* 0x00ffe20003800000 */
.L_x_2056:
[----:B------:R-:W-:Y:S05]  /*2f000*/  BSYNC B1 ;  /* 0x0000000000017941 */ /* 0x000fea0003800000 */
.L_x_2055:
        /* <DEDUP_REMOVED lines=8> */
.L_x_2057:
[----:B------:R-:W-:Y:S02]  /*2f090*/  IMAD.MOV.U32 R13, RZ, RZ, R72 ;  /* 0x000000ffff0d7224 */ /* 0x000fe400078e0048 */
[----:B------:R-:W-:-:S07]  /*2f0a0*/  IMAD.MOV.U32 R6, RZ, RZ, R14 ;  /* 0x000000ffff067224 */ /* 0x000fce00078e000e */
[----:B------:R-:W-:Y:S05]  /*2f0b0*/  WARPSYNC.COLLECTIVE R15, `(.L_x_2058) ;  /* 0x000000000f087348 */ /* 0x000fea0003c00000 */
[----:B------:R0:W1:Y:S02]  /*2f0c0*/  SHFL.IDX P6, R14, R13, R12, R11 ;  /* 0x0000000c0d0e7389 */ /* 0x00006400000c000b */
[----:B01----:R-:W-:Y:S01]  /*2f0d0*/  ENDCOLLECTIVE ;  /* 0x000000000000791b */ /* 0x003fe20003800000 */
.L_x_2058:
[----:B------:R-:W-:Y:S02]  /*2f0e0*/  IMAD.MOV.U32 R13, RZ, RZ, R3 ;  /* 0x000000ffff0d7224 */ /* 0x000fe400078e0003 */
[----:B------:R-:W-:-:S07]  /*2f0f0*/  IMAD.MOV.U32 R9, RZ, RZ, R14 ;  /* 0x000000ffff097224 */ /* 0x000fce00078e000e */
[----:B------:R-:W-:Y:S05]  /*2f100*/  WARPSYNC.COLLECTIVE R15, `(.L_x_2059) ;  /* 0x000000000f087348 */ /* 0x000fea0003c00000 */
[----:B------:R0:W1:Y:S02]  /*2f110*/  SHFL.IDX P6, R14, R13, R12, R11 ;  /* 0x0000000c0d0e7389 */ /* 0x00006400000c000b */
[----:B01----:R-:W-:Y:S01]  /*2f120*/  ENDCOLLECTIVE ;  /* 0x000000000000791b */ /* 0x003fe20003800000 */
.L_x_2059:
[----:B------:R-:W-:Y:S05]  /*2f130*/  BRA `(.L_x_2060) ;  /* 0xfffffe04008c7947 */ /* 0x000fea000383ffff */
.L_x_1713:
[----:B------:R-:W-:Y:S01]  /*2f140*/  BSSY B1, `(.L_x_2061) ;  /* 0x0000008000017945 */ /* 0x000fe20003800000 */
[----:B------:R-:W-:Y:S02]  /*2f150*/  IMAD.MOV.U32 R13, RZ, RZ, R21 ;  /* 0x000000ffff0d7224 */ /* 0x000fe400078e0015 */
[----:B------:R-:W-:Y:S02]  /*2f160*/  IMAD.MOV.U32 R12, RZ, RZ, 0x2 ;  /* 0x00000002ff0c7424 */ /* 0x000fe400078e00ff */
[----:B------:R-:W-:Y:S02]  /*2f170*/  IMAD.MOV.U32 R11, RZ, RZ, 0x181f ;  /* 0x0000181fff0b7424 */ /* 0x000fe400078e00ff */
[----:B------:R-:W-:-:S07]  /*2f180*/  IMAD.MOV.U32 R15, RZ, RZ, -0x1 ;  /* 0xffffffffff0f7424 */ /* 0x000fce00078e00ff */
[----:B-1-34-:R-:W-:Y:S05]  /*2f190*/  WARPSYNC.COLLECTIVE R15, `(.L_x_2062) ;  /* 0x000000000f087348 */ /* 0x01afea0003c00000 */
[----:B----4-:R0:W2:Y:S02]  /*2f1a0*/  SHFL.IDX P6, R14, R13, R12, R11 ;  /* 0x0000000c0d0e7389 */ /* 0x0100a400000c000b */
[----:B0123--:R-:W-:Y:S01]  /*2f1b0*/  ENDCOLLECTIVE ;  /* 0x000000000000791b */ /* 0x00ffe20003800000 */
.L_x_2062:
[----:B------:R-:W-:Y:S05]  /*2f1c0*/  BSYNC B1 ;  /* 0x0000000000017941 */ /* 0x000fea0003800000 */
.L_x_2061:
        /* <DEDUP_REMOVED lines=8> */
.L_x_2063:
[----:B------:R-:W-:Y:S02]  /*2f250*/  IMAD.MOV.U32 R13, RZ, RZ, R72 ;  /* 0x000000ffff0d7224 */ /* 0x000fe400078e0048 */
[----:B------:R-:W-:-:S07]  /*2f260*/  IMAD.MOV.U32 R6, RZ, RZ, R14 ;  /* 0x000000ffff067224 */ /* 0x000fce00078e000e */
[----:B------:R-:W-:Y:S05]  /*2f270*/  WARPSYNC.COLLECTIVE R15, `(.L_x_2064) ;  /* 0x000000000f087348 */ /* 0x000fea0003c00000 */
[----:B------:R0:W1:Y:S02]  /*2f280*/  SHFL.IDX P6, R14, R13, R12, R11 ;  /* 0x0000000c0d0e7389 */ /* 0x00006400000c000b */
[----:B01----:R-:W-:Y:S01]  /*2f290*/  ENDCOLLECTIVE ;  /* 0x000000000000791b */ /* 0x003fe20003800000 */
.L_x_2064:
[----:B------:R-:W-:Y:S02]  /*2f2a0*/  IMAD.MOV.U32 R13, RZ, RZ, R3 ;  /* 0x000000ffff0d7224 */ /* 0x000fe400078e0003 */
[----:B------:R-:W-:-:S07]  /*2f2b0*/  IMAD.MOV.U32 R9, RZ, RZ, R14 ;  /* 0x000000ffff097224 */ /* 0x000fce00078e000e */
[----:B------:R-:W-:Y:S05]  /*2f2c0*/  WARPSYNC.COLLECTIVE R15, `(.L_x_2065) ;  /* 0x000000000f087348 */ /* 0x000fea0003c00000 */
[----:B------:R0:W1:Y:S02]  /*2f2d0*/  SHFL.IDX P6, R14, R13, R12, R11 ;  /* 0x0000000c0d0e7389 */ /* 0x00006400000c000b */
[----:B01----:R-:W-:Y:S01]  /*2f2e0*/  ENDCOLLECTIVE ;  /* 0x000000000000791b */ /* 0x003fe20003800000 */
.L_x_2065:
[----:B------:R-:W-:Y:S05]  /*2f2f0*/  BRA `(.L_x_2066) ;  /* 0xfffffe0800307947 */ /* 0x000fea000383ffff */
.L_x_1716:
        /* <DEDUP_REMOVED lines=8> */
.L_x_2068:
[----:B------:R-:W-:Y:S05]  /*2f380*/  BSYNC B1 ;  /* 0x0000000000017941 */ /* 0x000fea0003800000 */
.L_x_2067:
        /* <DEDUP_REMOVED lines=8> */
.L_x_2069:
[----:B------:R-:W-:Y:S02]  /*2f410*/  IMAD.MOV.U32 R13, RZ, RZ, R72 ;  /* 0x000000ffff0d7224 */ /* 0x000fe400078e0048 */
[----:B------:R-:W-:-:S07]  /*2f420*/  IMAD.MOV.U32 R20, RZ, RZ, R14 ;  /* 0x000000ffff147224 */ /* 0x000fce00078e000e */
[----:B------:R-:W-:Y:S05]  /*2f430*/  WARPSYNC.COLLECTIVE R15, `(.L_x_2070) ;  /* 0x000000000f087348 */ /* 0x000fea0003c00000 */
[----:B------:R0:W1:Y:S02]  /*2f440*/  SHFL.IDX P6, R14, R13, R12, R11 ;  /* 0x0000000c0d0e7389 */ /* 0x00006400000c000b */
[----:B01----:R-:W-:Y:S01]  /*2f450*/  ENDCOLLECTIVE ;  /* 0x000000000000791b */ /* 0x003fe20003800000 */
.L_x_2070:
[----:B------:R-:W-:Y:S02]  /*2f460*/  IMAD.MOV.U32 R13, RZ, RZ, R3 ;  /* 0x000000ffff0d7224 */ /* 0x000fe400078e0003 */
[----:B------:R-:W-:-:S07]  /*2f470*/  IMAD.MOV.U32 R77, RZ, RZ, R14 ;  /* 0x000000ffff4d7224 */ /* 0x000fce00078e000e */
[----:B------:R-:W-:Y:S05]  /*2f480*/  WARPSYNC.COLLECTIVE R15, `(.L_x_2071) ;  /* 0x000000000f087348 */ /* 0x000fea0003c00000 */
[----:B------:R0:W1:Y:S02]  /*2f490*/  SHFL.IDX P6, R14, R13, R12, R11 ;  /* 0x0000000c0d0e7389 */ /* 0x00006400000c000b */
[----:B01----:R-:W-:Y:S01]  /*2f4a0*/  ENDCOLLECTIVE ;  /* 0x000000000000791b */ /* 0x003fe20003800000 */
.L_x_2071:
[----:B------:R-:W-:Y:S01]  /*2f4b0*/  IMAD.MOV.U32 R3, RZ, RZ, R14 ;  /* 0x000000ffff037224 */ /* 0x000fe200078e000e */
[----:B------:R-:W-:Y:S06]  /*2f4c0*/  BRA `(.L_x_2072) ;  /* 0xfffffe0800d87947 */ /* 0x000fec000383ffff */
.L_x_1720:
[----:B---3--:R3:W4:Y:S02]  /*2f4d0*/  SYNCS.PHASECHK.TRANS64.TRYWAIT P0, [R17+URZ+0x30800], R0 ;  /* 0x03080000110075a7 */ /* 0x008724000800017f */
[----:B----4-:R-:W-:Y:S05]  /*2f4e0*/  @!P0 NANOSLEEP.SYNCS 0x989680 ;  /* 0x009896800000895d */ /* 0x010fea0003900000 */
[----:B------:R-:W4:Y:S02]  /*2f4f0*/  @!P0 SYNCS.PHASECHK.TRANS64 P0, [R17+URZ+0x30800], R0 ;  /* 0x03080000110085a7 */ /* 0x000f24000800007f */
[----:B----4-:R-:W-:Y:S05]  /*2f500*/  @!P0 BRA `(.L_x_1720) ;  /* 0xfffffffc00f08947 */ /* 0x010fea000383ffff */
[----:B------:R-:W-:Y:S05]  /*2f510*/  BRA `(.L_x_2073) ;  /* 0xfffffe0c00807947 */ /* 0x000fea000383ffff */
.L_x_1738:
[----:B-1----:R1:W0:Y:S02]  /*2f520*/  SYNCS.PHASECHK.TRANS64.TRYWAIT P1, [R0+URZ+0x30830], R5 ;  /* 0x03083005000075a7 */ /* 0x002224000802017f */
[----:B0-----:R-:W-:Y:S05]  /*2f530*/  @!P1 NANOSLEEP.SYNCS 0x989680 ;  /* 0x009896800000995d */ /* 0x001fea0003900000 */
[----:B------:R-:W0:Y:S02]  /*2f540*/  @!P1 SYNCS.PHASECHK.TRANS64 P1, [R0+URZ+0x30830], R5 ;  /* 0x03083005000095a7 */ /* 0x000e24000802007f */
[----:B0-----:R-:W-:Y:S05]  /*2f550*/  @!P1 BRA `(.L_x_1738) ;  /* 0xfffffffc00f09947 */ /* 0x001fea000383ffff */
[----:B------:R-:W-:Y:S05]  /*2f560*/  BRA `(.L_x_1737) ;  /* 0xfffffe4800907947 */ /* 0x000fea000383ffff */
.L_x_1759:
[----:B-1----:R1:W2:Y:S02]  /*2f570*/  SYNCS.PHASECHK.TRANS64.TRYWAIT P1, [R2+URZ+0x30830], R152 ;  /* 0x03083098020075a7 */ /* 0x0022a4000802017f */
[----:B--2---:R-:W-:Y:S05]  /*2f580*/  @!P1 NANOSLEEP.SYNCS 0x989680 ;  /* 0x009896800000995d */ /* 0x004fea0003900000 */
[----:B------:R-:W2:Y:S02]  /*2f590*/  @!P1 SYNCS.PHASECHK.TRANS64 P1, [R2+URZ+0x30830], R152 ;  /* 0x03083098020095a7 */ /* 0x000ea4000802007f */
[----:B--2---:R-:W-:Y:S05]  /*2f5a0*/  @!P1 BRA `(.L_x_1759) ;  /* 0xfffffffc00f09947 */ /* 0x004fea000383ffff */
[----:B------:R-:W-:Y:S05]  /*2f5b0*/  BRA `(.L_x_1758) ;  /* 0xfffffe7800207947 */ /* 0x000fea000383ffff */
.L_x_1764:
[----:B-1----:R1:W2:Y:S02]  /*2f5c0*/  SYNCS.PHASECHK.TRANS64.TRYWAIT P1, [R218+URZ+0x30850], R0 ;  /* 0x03085000da0075a7 */ /* 0x0022a4000802017f */
[----:B--2---:R-:W-:Y:S05]  /*2f5d0*/  @!P1 NANOSLEEP.SYNCS 0x989680 ;  /* 0x009896800000995d */ /* 0x004fea0003900000 */
[----:B------:R-:W2:Y:S02]  /*2f5e0*/  @!P1 SYNCS.PHASECHK.TRANS64 P1, [R218+URZ+0x30850], R0 ;  /* 0x03085000da0095a7 */ /* 0x000ea4000802007f */
[----:B--2---:R-:W-:Y:S05]  /*2f5f0*/  @!P1 BRA `(.L_x_1764) ;  /* 0xfffffffc00f09947 */ /* 0x004fea000383ffff */
[----:B------:R-:W-:Y:S05]  /*2f600*/  BRA `(.L_x_1763) ;  /* 0xfffffe8800a47947 */ /* 0x000fea000383ffff */
.L_x_1787:
[----:B-1----:R1:W2:Y:S02]  /*2f610*/  SYNCS.PHASECHK.TRANS64.TRYWAIT P1, [R222+URZ+0x30830], R2 ;  /* 0x03083002de0075a7 */ /* 0x0022a4000802017f */
[----:B--2---:R-:W-:Y:S05]  /*2f620*/  @!P1 NANOSLEEP.SYNCS 0x989680 ;  /* 0x009896800000995d */ /* 0x004fea0003900000 */
[----:B------:R-:W2:Y:S02]  /*2f630*/  @!P1 SYNCS.PHASECHK.TRANS64 P1, [R222+URZ+0x30830], R2 ;  /* 0x03083002de0095a7 */ /* 0x000ea4000802007f */
[----:B--2---:R-:W-:Y:S05]  /*2f640*/  @!P1 BRA `(.L_x_1787) ;  /* 0xfffffffc00f09947 */ /* 0x004fea000383ffff */
[----:B------:R-:W-:Y:S05]  /*2f650*/  BRA `(.L_x_1786) ;  /* 0xfffffeac00507947 */ /* 0x000fea000383ffff */
.L_x_1792:
[----:B-1----:R1:W2:Y:S02]  /*2f660*/  SYNCS.PHASECHK.TRANS64.TRYWAIT P1, [R11+URZ+0x30850], R0 ;  /* 0x030850000b0075a7 */ /* 0x0022a4000802017f */
[----:B--2---:R-:W-:Y:S05]  /*2f670*/  @!P1 NANOSLEEP.SYNCS 0x989680 ;  /* 0x009896800000995d */ /* 0x004fea0003900000 */
[----:B------:R-:W2:Y:S02]  /*2f680*/  @!P1 SYNCS.PHASECHK.TRANS64 P1, [R11+URZ+0x30850], R0 ;  /* 0x030850000b0095a7 */ /* 0x000ea4000802007f */
[----:B--2---:R-:W-:Y:S05]  /*2f690*/  @!P1 BRA `(.L_x_1792) ;  /* 0xfffffffc00f09947 */ /* 0x004fea000383ffff */
[----:B------:R-:W-:Y:S05]  /*2f6a0*/  BRA `(.L_x_1791) ;  /* 0xfffffebc00d87947 */ /* 0x000fea000383ffff */
.L_x_1802:
[----:B--2---:R2:W3:Y:S02]  /*2f6b0*/  SYNCS.PHASECHK.TRANS64.TRYWAIT P1, [R4+URZ+0x30830], R2 ;  /* 0x03083002040075a7 */ /* 0x0044e4000802017f */
[----:B---3--:R-:W-:Y:S05]  /*2f6c0*/  @!P1 NANOSLEEP.SYNCS 0x989680 ;  /* 0x009896800000995d */ /* 0x008fea0003900000 */
[----:B------:R-:W3:Y:S02]  /*2f6d0*/  @!P1 SYNCS.PHASECHK.TRANS64 P1, [R4+URZ+0x30830], R2 ;  /* 0x03083002040095a7 */ /* 0x000ee4000802007f */
[----:B---3--:R-:W-:Y:S05]  /*2f6e0*/  @!P1 BRA `(.L_x_1802) ;  /* 0xfffffffc00f09947 */ /* 0x008fea000383ffff */
[----:B------:R-:W-:Y:S05]  /*2f6f0*/  BRA `(.L_x_1801) ;  /* 0xfffffed000b47947 */ /* 0x000fea000383ffff */
.L_x_1807:
[----:B-1----:R1:W2:Y:S02]  /*2f700*/  SYNCS.PHASECHK.TRANS64.TRYWAIT P1, [R222+URZ+0x30850], R0 ;  /* 0x03085000de0075a7 */ /* 0x0022a4000802017f */
[----:B--2---:R-:W-:Y:S05]  /*2f710*/  @!P1 NANOSLEEP.SYNCS 0x989680 ;  /* 0x009896800000995d */ /* 0x004fea0003900000 */
[----:B------:R-:W2:Y:S02]  /*2f720*/  @!P1 SYNCS.PHASECHK.TRANS64 P1, [R222+URZ+0x30850], R0 ;  /* 0x03085000de0095a7 */ /* 0x000ea4000802007f */
[----:B--2---:R-:W-:Y:S05]  /*2f730*/  @!P1 BRA `(.L_x_1807) ;  /* 0xfffffffc00f09947 */ /* 0x004fea000383ffff */
[----:B------:R-:W-:Y:S05]  /*2f740*/  BRA `(.L_x_1806) ;  /* 0xfffffee400407947 */ /* 0x000fea000383ffff */
.L_x_1823:
[----:B--2---:R2:W3:Y:S02]  /*2f750*/  SYNCS.PHASECHK.TRANS64.TRYWAIT P1, [R5+URZ+0x30850], R0 ;  /* 0x03085000050075a7 */ /* 0x0044e4000802017f */
[----:B---3--:R-:W-:Y:S05]  /*2f760*/  @!P1 NANOSLEEP.SYNCS 0x989680 ;  /* 0x009896800000995d */ /* 0x008fea0003900000 */
[----:B------:R-:W3:Y:S02]  /*2f770*/  @!P1 SYNCS.PHASECHK.TRANS64 P1, [R5+URZ+0x30850], R0 ;  /* 0x03085000050095a7 */ /* 0x000ee4000802007f */
[----:B---3--:R-:W-:Y:S05]  /*2f780*/  @!P1 BRA `(.L_x_1823) ;  /* 0xfffffffc00f09947 */ /* 0x008fea000383ffff */
[----:B------:R-:W-:Y:S05]  /*2f790*/  BRA `(.L_x_1822) ;  /* 0xffffff0800e47947 */ /* 0x000fea000383ffff */
.L_x_1873:
[----:B------:R-:W0:Y:S01]  /*2f7a0*/  S2R R12, SR_TID.X ;  /* 0x00000000000c7919 */ /* 0x000e220000002100 */
[----:B------:R-:W-:Y:S01]  /*2f7b0*/  BSSY B1, `(.L_x_2074) ;  /* 0x000000a000017945 */ /* 0x000fe20003800000 */
[----:B------:R-:W-:Y:S02]  /*2f7c0*/  IMAD.MOV.U32 R11, RZ, RZ, 0x1f ;  /* 0x0000001fff0b7424 */ /* 0x000fe400078e00ff */
[----:B------:R-:W-:Y:S01]  /*2f7d0*/  IMAD.MOV.U32 R15, RZ, RZ, -0x1 ;  /* 0xffffffffff0f7424 */ /* 0x000fe200078e00ff */
[----:B0-----:R-:W-:-:S04]  /*2f7e0*/  SHF.R.U32.HI R12, RZ, 0x5, R12 ;  /* 0x00000005ff0c7819 */ /* 0x001fc8000001160c */
[----:B------:R-:W-:-:S05]  /*2f7f0*/  LOP3.LUT R12, R12, 0x3, RZ, 0xc0, !PT ;  /* 0x000000030c0c7812 */ /* 0x000fca00078ec0ff */
[----:B------:R-:W-:Y:S02]  /*2f800*/  IMAD.MOV.U32 R13, RZ, RZ, R12 ;  /* 0x000000ffff0d7224 */ /* 0x000fe400078e000c */
[----:B------:R-:W-:-:S07]  /*2f810*/  IMAD.MOV.U32 R12, RZ, RZ, RZ ;  /* 0x000000ffff0c7224 */ /* 0x000fce00078e00ff */
[----:B------:R-:W-:Y:S05]  /*2f820*/  WARPSYNC.COLLECTIVE R15, `(.L_x_2075) ;  /* 0x000000000f087348 */ /* 0x000fea0003c00000 */
[----:B------:R0:W1:Y:S02]  /*2f830*/  SHFL.IDX P6, R14, R13, R12, R11 ;  /* 0x0000000c0d0e7389 */ /* 0x00006400000c000b */
[----:B01----:R-:W-:Y:S01]  /*2f840*/  ENDCOLLECTIVE ;  /* 0x000000000000791b */ /* 0x003fe20003800000 */
.L_x_2075:
[----:B------:R-:W-:Y:S05]  /*2f850*/  BSYNC B1 ;  /* 0x0000000000017941 */ /* 0x000fea0003800000 */
.L_x_2074:
[----:B------:R-:W-:Y:S05]  /*2f860*/  BRA `(.L_x_2076) ;  /* 0xffffff7c009c7947 */ /* 0x000fea000383ffff */
.L_x_1875:
[----:B------:R-:W-:Y:S01]  /*2f870*/  BSSY B1, `(.L_x_2077) ;  /* 0x0000006000017945 */ /* 0x000fe20003800000 */
[----:B------:R-:W-:-:S07]  /*2f880*/  IMAD.MOV.U32 R15, RZ, RZ, -0x1 ;  /* 0xffffffffff0f7424 */ /* 0x000fce00078e00ff */
[----:B0-----:R-:W-:Y:S05]  /*2f890*/  WARPSYNC.COLLECTIVE R15, `(.L_x_2078) ;  /* 0x000000000f0c7348 */ /* 0x001fea0003c00000 */
[----:B------:R-:W-:Y:S02]  /*2f8a0*/  ELECT P6, UR62, PT ;  /* 0x00000000003e782f */ /* 0x000fe400038c0000 */
[----:B------:R-:W-:Y:S01]  /*2f8b0*/  MOV R14, UR62 ;  /* 0x0000003e000e7c02 */ /* 0x000fe20008000f00 */
[----:B0-----:R-:W-:Y:S10]  /*2f8c0*/  ENDCOLLECTIVE ;  /* 0x000000000000791b */ /* 0x001ff40003800000 */
.L_x_2078:
[----:B------:R-:W-:Y:S05]  /*2f8d0*/  BSYNC B1 ;  /* 0x0000000000017941 */ /* 0x000fea0003800000 */
.L_x_2077:
[----:B------:R-:W-:Y:S05]  /*2f8e0*/  BRA `(.L_x_1874) ;  /* 0xffffff7c00947947 */ /* 0x000fea000383ffff */
.L_x_1877:
[----:B0-----:R0:W1:Y:S02]  /*2f8f0*/  SYNCS.PHASECHK.TRANS64.TRYWAIT P0, [R17+URZ+0x30820], R8 ;  /* 0x03082008110075a7 */ /* 0x001064000800017f */
[----:B-1----:R-:W-:Y:S05]  /*2f900*/  @!P0 NANOSLEEP.SYNCS 0x989680 ;  /* 0x009896800000895d */ /* 0x002fea0003900000 */
[----:B------:R-:W1:Y:S02]  /*2f910*/  @!P0 SYNCS.PHASECHK.TRANS64 P0, [R17+URZ+0x30820], R8 ;  /* 0x03082008110085a7 */ /* 0x000e64000800007f */
[----:B-1----:R-:W-:Y:S05]  /*2f920*/  @!P0 BRA `(.L_x_1877) ;  /* 0xfffffffc00f08947 */ /* 0x002fea000383ffff */
[----:B------:R-:W-:Y:S05]  /*2f930*/  BRA `(.L_x_2079) ;  /* 0xffffff7c00a47947 */ /* 0x000fea000383ffff */
.L_x_1881:
[----:B-1----:R1:W2:Y:S02]  /*2f940*/  SYNCS.PHASECHK.TRANS64.TRYWAIT P0, [R12+URZ+0x308a0], R11 ;  /* 0x0308a00b0c0075a7 */ /* 0x0022a4000800017f */
[----:B--2---:R-:W-:Y:S05]  /*2f950*/  @!P0 NANOSLEEP.SYNCS 0x989680 ;  /* 0x009896800000895d */ /* 0x004fea0003900000 */
[----:B------:R-:W2:Y:S02]  /*2f960*/  @!P0 SYNCS.PHASECHK.TRANS64 P0, [R12+URZ+0x308a0], R11 ;  /* 0x0308a00b0c0085a7 */ /* 0x000ea4000800007f */
[----:B--2---:R-:W-:Y:S05]  /*2f970*/  @!P0 BRA `(.L_x_1881) ;  /* 0xfffffffc00f08947 */ /* 0x004fea000383ffff */
[----:B------:R-:W-:Y:S05]  /*2f980*/  BRA `(.L_x_2080) ;  /* 0xffffff7c00bc7947 */ /* 0x000fea000383ffff */
.L_x_1889:
[----:B0-----:R0:W2:Y:S02]  /*2f990*/  SYNCS.PHASECHK.TRANS64.TRYWAIT P0, [R12+URZ+0x308c0], R11 ;  /* 0x0308c00b0c0075a7 */ /* 0x0010a4000800017f */
[----:B--2---:R-:W-:Y:S05]  /*2f9a0*/  @!P0 NANOSLEEP.SYNCS 0x989680 ;  /* 0x009896800000895d */ /* 0x004fea0003900000 */
[----:B------:R-:W2:Y:S02]  /*2f9b0*/  @!P0 SYNCS.PHASECHK.TRANS64 P0, [R12+URZ+0x308c0], R11 ;  /* 0x0308c00b0c0085a7 */ /* 0x000ea4000800007f */
[----:B--2---:R-:W-:Y:S05]  /*2f9c0*/  @!P0 BRA `(.L_x_1889) ;  /* 0xfffffffc00f08947 */ /* 0x004fea000383ffff */
[----:B------:R-:W-:Y:S05]  /*2f9d0*/  BRA `(.L_x_2081) ;  /* 0xffffff8000fc7947 */ /* 0x000fea000383ffff */
.L_x_1899:
[----:B0-----:R0:W1:Y:S02]  /*2f9e0*/  SYNCS.PHASECHK.TRANS64.TRYWAIT P1, [R7+URZ+0x308a0], R3 ;  /* 0x0308a003070075a7 */ /* 0x001064000802017f */
[----:B-1----:R-:W-:Y:S05]  /*2f9f0*/  @!P1 NANOSLEEP.SYNCS 0x989680 ;  /* 0x009896800000995d */ /* 0x002fea0003900000 */
[----:B------:R-:W1:Y:S02]  /*2fa00*/  @!P1 SYNCS.PHASECHK.TRANS64 P1, [R7+URZ+0x308a0], R3 ;  /* 0x0308a003070095a7 */ /* 0x000e64000802007f */
[----:B-1----:R-:W-:Y:S05]  /*2fa10*/  @!P1 BRA `(.L_x_1899) ;  /* 0xfffffffc00f09947 */ /* 0x002fea000383ffff */
[----:B------:R-:W-:Y:S05]  /*2fa20*/  BRA `(.L_x_2082) ;  /* 0xffffff8800707947 */ /* 0x000fea000383ffff */
.L_x_1907:
[----:B-1----:R1:W2:Y:S02]  /*2fa30*/  SYNCS.PHASECHK.TRANS64.TRYWAIT P1, [R7+URZ+0x308c0], R3 ;  /* 0x0308c003070075a7 */ /* 0x0022a4000802017f */
[----:B--2---:R-:W-:Y:S05]  /*2fa40*/  @!P1 NANOSLEEP.SYNCS 0x989680 ;  /* 0x009896800000995d */ /* 0x004fea0003900000 */
[----:B------:R-:W2:Y:S02]  /*2fa50*/  @!P1 SYNCS.PHASECHK.TRANS64 P1, [R7+URZ+0x308c0], R3 ;  /* 0x0308c003070095a7 */ /* 0x000ea4000802007f */
[----:B--2---:R-:W-:Y:S05]  /*2fa60*/  @!P1 BRA `(.L_x_1907) ;  /* 0xfffffffc00f09947 */ /* 0x004fea000383ffff */
[----:B------:R-:W-:Y:S05]  /*2fa70*/  BRA `(.L_x_2083) ;  /* 0xffffff8c00a87947 */ /* 0x000fea000383ffff */
.L_x_1933:
        /* <DEDUP_REMOVED lines=11> */
.L_x_2085:
[----:B------:R-:W-:Y:S05]  /*2fb30*/  BSYNC B0 ;  /* 0x0000000000007941 */ /* 0x000fea0003800000 */
.L_x_2084:
[----:B------:R-:W-:Y:S05]  /*2fb40*/  BRA `(.L_x_2086) ;  /* 0xffffffa000ac7947 */ /* 0x000fea000383ffff */
.L_x_1936:
[----:B0-----:R0:W1:Y:S02]  /*2fb50*/  SYNCS.PHASECHK.TRANS64.TRYWAIT P0, [R4+URZ+0x30840], R2 ;  /* 0x03084002040075a7 */ /* 0x001064000800017f */
[----:B-1----:R-:W-:Y:S05]  /*2fb60*/  @!P0 NANOSLEEP.SYNCS 0x989680 ;  /* 0x009896800000895d */ /* 0x002fea0003900000 */
[----:B------:R-:W1:Y:S02]  /*2fb70*/  @!P0 SYNCS.PHASECHK.TRANS64 P0, [R4+URZ+0x30840], R2 ;  /* 0x03084002040085a7 */ /* 0x000e64000800007f */
[----:B-1----:R-:W-:Y:S05]  /*2fb80*/  @!P0 BRA `(.L_x_1936) ;  /* 0xfffffffc00f08947 */ /* 0x002fea000383ffff */
[----:B------:R-:W-:Y:S05]  /*2fb90*/  BRA `(.L_x_2087) ;  /* 0xffffffa400007947 */ /* 0x000fea000383ffff */
.L_x_1937:
        /* <DEDUP_REMOVED lines=8> */
.L_x_2089:
[----:B------:R-:W-:Y:S05]  /*2fc20*/  BSYNC B0 ;  /* 0x0000000000007941 */ /* 0x000fea0003800000 */
.L_x_2088:
        /* <DEDUP_REMOVED lines=9> */
.L_x_2090:
[----:B------:R-:W-:Y:S02]  /*2fcc0*/  IMAD.MOV.U32 R13, RZ, RZ, R6 ;  /* 0x000000ffff0d7224 */ /* 0x000fe400078e0006 */
[----:B------:R-:W-:Y:S02]  /*2fcd0*/  IMAD.MOV.U32 R12, RZ, RZ, 0x1 ;  /* 0x00000001ff0c7424 */ /* 0x000fe400078e00ff */
[----:B------:R-:W-:-:S07]  /*2fce0*/  IMAD.MOV.U32 R3, RZ, RZ, R14 ;  /* 0x000000ffff037224 */ /* 0x000fce00078e000e */
[----:B------:R-:W-:Y:S05]  /*2fcf0*/  WARPSYNC.COLLECTIVE R15, `(.L_x_2091) ;  /* 0x000000000f087348 */ /* 0x000fea0003c00000 */
[----:B------:R0:W1:Y:S02]  /*2fd00*/  SHFL.IDX P6, R14, R13, R12, R11 ;  /* 0x0000000c0d0e7389 */ /* 0x00006400000c000b */
[----:B01----:R-:W-:Y:S01]  /*2fd10*/  ENDCOLLECTIVE ;  /* 0x000000000000791b */ /* 0x003fe20003800000 */
.L_x_2091:
        /* <DEDUP_REMOVED lines=10> */
.L_x_2092:
        /* <DEDUP_REMOVED lines=14> */
.L_x_2093:
        /* <DEDUP_REMOVED lines=16> */
.L_x_2094:
[----:B------:R-:W-:Y:S02]  /*2ffa0*/  @P0 IMAD R9, R7, 0x2, R17 ;  /* 0x0000000207090824 */ /* 0x000fe400078e0211 */
[----:B------:R-:W-:Y:S02]  /*2ffb0*/  IMAD.MOV.U32 R13, RZ, RZ, R6 ;  /* 0x000000ffff0d7224 */ /* 0x000fe400078e0006 */
[----:B------:R-:W-:Y:S02]  /*2ffc0*/  IMAD.MOV.U32 R12, RZ, RZ, 0x3 ;  /* 0x00000003ff0c7424 */ /* 0x000fe400078e00ff */
[----:B------:R-:W-:-:S07]  /*2ffd0*/  IMAD.MOV.U32 R2, RZ, RZ, R14 ;  /* 0x000000ffff027224 */ /* 0x000fce00078e000e */
[----:B------:R-:W-:Y:S05]  /*2ffe0*/  WARPSYNC.COLLECTIVE R15, `(.L_x_2095) ;  /* 0x000000000f087348 */ /* 0x000fea0003c00000 */
[----:B------:R0:W1:Y:S02]  /*2fff0*/  SHFL.IDX P6, R14, R13, R12, R11 ;  /* 0x0000000c0d0e7389 */ /* 0x00006400000c000b */
[----:B01----:R-:W-:Y:S01]  /*30000*/  ENDCOLLECTIVE ;  /* 0x000000000000791b */ /* 0x003fe20003800000 */
.L_x_2095:
        /* <DEDUP_REMOVED lines=14> */
.L_x_2096:
[----:B------:R-:W-:Y:S01]  /*300f0*/  IMAD.MOV.U32 R0, RZ, RZ, R14 ;  /* 0x000000ffff007224 */ /* 0x000fe200078e000e */
[----:B------:R-:W-:Y:S06]  /*30100*/  BRA `(.L_x_2097) ;  /* 0xffffffa000a87947 */ /* 0x000fec000383ffff */
.L_x_1942:
        /* <DEDUP_REMOVED lines=9> */
.L_x_2098:
[----:B------:R-:W-:Y:S01]  /*301a0*/  ISETP.GE.AND P0, PT, R25, R5, PT ;  /* 0x000000051900720c */ /* 0x000fe20003f06270 */
[----:B------:R-:W-:Y:S02]  /*301b0*/  IMAD.MOV.U32 R13, RZ, RZ, R4 ;  /* 0x000000ffff0d7224 */ /* 0x000fe400078e0004 */
[----:B------:R-:W-:-:S10]  /*301c0*/  IMAD.MOV.U32 R2, RZ, RZ, R14 ;  /* 0x000000ffff027224 */ /* 0x000fd400078e000e */
[----:B------:R-:W-:Y:S05]  /*301d0*/  WARPSYNC.COLLECTIVE R15, `(.L_x_2099) ;  /* 0x000000000f087348 */ /* 0x000fea0003c00000 */
[----:B------:R0:W1:Y:S02]  /*301e0*/  SHFL.IDX P6, R14, R13, R12, R11 ;  /* 0x0000000c0d0e7389 */ /* 0x00006400000c000b */
[----:B01----:R-:W-:Y:S01]  /*301f0*/  ENDCOLLECTIVE ;  /* 0x000000000000791b */ /* 0x003fe20003800000 */
.L_x_2099:
[----:B------:R-:W-:Y:S02]  /*30200*/  IMAD.MOV.U32 R13, RZ, RZ, R0 ;  /* 0x000000ffff0d7224 */ /* 0x000fe400078e0000 */
[----:B------:R-:W-:Y:S02]  /*30210*/  IMAD.MOV.U32 R12, RZ, RZ, 0x1 ;  /* 0x00000001ff0c7424 */ /* 0x000fe400078e00ff */
[----:B------:R-:W-:-:S07]  /*30220*/  IMAD.MOV.U32 R3, RZ, RZ, R14 ;  /* 0x000000ffff037224 */ /* 0x000fce00078e000e */
[----:B------:R-:W-:Y:S05]  /*30230*/  WARPSYNC.COLLECTIVE R15, `(.L_x_2100) ;  /* 0x000000000f087348 */ /* 0x000fea0003c00000 */
[----:B------:R0:W1:Y:S02]  /*30240*/  SHFL.IDX P6, R14, R13, R12, R11 ;  /* 0x0000000c0d0e7389 */ /* 0x00006400000c000b */
[----:B01----:R-:W-:Y:S01]  /*30250*/  ENDCOLLECTIVE ;  /* 0x000000000000791b */ /* 0x003fe20003800000 */
.L_x_2100:
[----:B------:R-:W-:-:S05]  /*30260*/  @!P0 LEA R6, P5, R36, R3, 0x1 ;  /* 0x0000000324068211 */ /* 0x000fca00078a08ff */
[----:B------:R-:W-:Y:S02]  /*30270*/  @!P0 IMAD.X R3, RZ, RZ, R2, P5 ;  /* 0x000000ffff038224 */ /* 0x000fe400028e0602 */
[----:B------:R-:W-:Y:S02]  /*30280*/  @!P0 IMAD.MOV.U32 R2, RZ, RZ, R6 ;  /* 0x000000ffff028224 */ /* 0x000fe400078e0006 */
[----:B------:R-:W-:Y:S02]  /*30290*/  VIADD R6, R25, 0x10 ;  /* 0x0000001019067836 */ /* 0x000fe40000000000 */
[----:B------:R-:W-:Y:S01]  /*302a0*/  IMAD.MOV.U32 R13, RZ, RZ, R4 ;  /* 0x000000ffff0d7224 */ /* 0x000fe200078e0004 */
[----:B------:R-:W-:Y:S01]  /*302b0*/  @!PT LDS RZ, [RZ] ;  /* 0x00000000fffff984 */ /* 0x000fe20000000800 */
[----:B------:R-:W-:Y:S01]  /*302c0*/  @!PT LDS RZ, [RZ] ;  /* 0x00000000fffff984 */ /* 0x000fe20000000800 */
[----:B------:R-:W-:Y:S01]  /*302d0*/  @!PT LDS RZ, [RZ] ;  /* 0x00000000fffff984 */ /* 0x000fe20000000800 */
[----:B------:R-:W-:Y:S04]  /*302e0*/  @!P0 LDGSTS.E.BYPASS.LTC128B.128 [R34+0x10400], desc[UR60][R2.64], !P4 ;  /* 0x1040000002228fae */ /* 0x000fe8000e101d7c */
[----:B------:R-:W-:Y:S04]  /*302f0*/  @!P0 LDGSTS.E.BYPASS.LTC128B.128 [R34+0x14400], desc[UR60][R2.64+0x80], !P3 ;  /* 0x1440008002228fae */ /* 0x000fe8000d901d7c */
[----:B------:R-:W-:Y:S04]  /*30300*/  @!P0 LDGSTS.E.BYPASS.LTC128B.128 [R34+0x18400], desc[UR60][R2.64+0x100], !P2 ;  /* 0x1840010002228fae */ /* 0x000fe8000d101d7c */
[----:B------:R0:W-:Y:S01]  /*30310*/  @!P0 LDGSTS.E.BYPASS.LTC128B.128 [R34+0x1c400], desc[UR60][R2.64+0x180], !P1 ;  /* 0x1c40018002228fae */ /* 0x0001e2000c901d7c */
[----:B------:R-:W-:Y:S01]  /*30320*/  ISETP.GE.AND P0, PT, R6, R5, PT ;  /* 0x000000050600720c */ /* 0x000fe20003f06270 */
[----:B0-----:R-:W-:-:S12]  /*30330*/  IMAD.MOV.U32 R2, RZ, RZ, R14 ;  /* 0x000000ffff027224 */ /* 0x001fd800078e000e */
[----:B------:R-:W-:Y:S05]  /*30340*/  WARPSYNC.COLLECTIVE R15, `(.L_x_2101) ;  /* 0x000000000f087348 */ /* 0x000fea0003c00000 */
[----:B------:R0:W1:Y:S02]  /*30350*/  SHFL.IDX P6, R14, R13, R12, R11 ;  /* 0x0000000c0d0e7389 */ /* 0x00006400000c000b */
[----:B01----:R-:W-:Y:S01]  /*30360*/  ENDCOLLECTIVE ;  /* 0x000000000000791b */ /* 0x003fe20003800000 */
.L_x_2101:
[----:B------:R-:W-:Y:S02]  /*30370*/  IMAD.MOV.U32 R13, RZ, RZ, R0 ;  /* 0x000000ffff0d7224 */ /* 0x000fe400078e0000 */
[----:B------:R-:W-:Y:S02]  /*30380*/  IMAD.MOV.U32 R12, RZ, RZ, 0x2 ;  /* 0x00000002ff0c7424 */ /* 0x000fe400078e00ff */
[----:B------:R-:W-:-:S07]  /*30390*/  IMAD.MOV.U32 R3, RZ, RZ, R14 ;  /* 0x000000ffff037224 */ /* 0x000fce00078e000e */
[----:B------:R-:W-:Y:S05]  /*303a0*/  WARPSYNC.COLLECTIVE R15, `(.L_x_2102) ;  /* 0x000000000f087348 */ /* 0x000fea0003c00000 */
[----:B------:R0:W1:Y:S02]  /*303b0*/  SHFL.IDX P6, R14, R13, R12, R11 ;  /* 0x0000000c0d0e7389 */ /* 0x00006400000c000b */
[----:B01----:R-:W-:Y:S01]  /*303c0*/  ENDCOLLECTIVE ;  /* 0x000000000000791b */ /* 0x003fe20003800000 */
.L_x_2102:
[----:B------:R-:W-:-:S05]  /*303d0*/  @!P0 LEA R6, P5, R36, R3, 0x1 ;  /* 0x0000000324068211 */ /* 0x000fca00078a08ff */
[----:B------:R-:W-:Y:S02]  /*303e0*/  @!P0 IMAD.X R7, RZ, RZ, R2, P5 ;  /* 0x000000ffff078224 */ /* 0x000fe400028e0602 */
[----:B------:R-:W-:Y:S02]  /*303f0*/  @!P0 IMAD.MOV.U32 R2, RZ, RZ, R6 ;  /* 0x000000ffff028224 */ /* 0x000fe400078e0006 */
[----:B------:R-:W-:Y:S02]  /*30400*/  @!P0 IMAD.MOV.U32 R3, RZ, RZ, R7 ;  /* 0x000000ffff038224 */ /* 0x000fe400078e0007 */
[----:B------:R-:W-:Y:S02]  /*30410*/  IMAD.MOV.U32 R13, RZ, RZ, R4 ;  /* 0x000000ffff0d7224 */ /* 0x000fe400078e0004 */
[----:B------:R-:W-:Y:S01]  /*30420*/  VIADD R6, R25, 0x20 ;  /* 0x0000002019067836 */ /* 0x000fe20000000000 */
        /* <DEDUP_REMOVED lines=12> */
.L_x_2103:
[----:B------:R-:W-:Y:S02]  /*304f0*/  IMAD.MOV.U32 R13, RZ, RZ, R0 ;  /* 0x000000ffff0d7224 */ /* 0x000fe400078e0000 */
[----:B------:R-:W-:Y:S02]  /*30500*/  IMAD.MOV.U32 R12, RZ, RZ, 0x3 ;  /* 0x00000003ff0c7424 */ /* 0x000fe400078e00ff */
[----:B------:R-:W-:-:S07]  /*30510*/  IMAD.MOV.U32 R3, RZ, RZ, R14 ;  /* 0x000000ffff037224 */ /* 0x000fce00078e000e */
[----:B------:R-:W-:Y:S05]  /*30520*/  WARPSYNC.COLLECTIVE R15, `(.L_x_2104) ;  /* 0x000000000f087348 */ /* 0x000fea0003c00000 */
[----:B------:R0:W1:Y:S02]  /*30530*/  SHFL.IDX P6, R14, R13, R12, R11 ;  /* 0x0000000c0d0e7389 */ /* 0x00006400000c000b */
[----:B01----:R-:W-:Y:S01]  /*30540*/  ENDCOLLECTIVE ;  /* 0x000000000000791b */ /* 0x003fe20003800000 */
.L_x_2104:
        /* <DEDUP_REMOVED lines=18> */
.L_x_2105:
[----:B------:R-:W-:Y:S02]  /*30670*/  IMAD.MOV.U32 R13, RZ, RZ, R0 ;  /* 0x000000ffff0d7224 */ /* 0x000fe400078e0000 */
[----:B------:R-:W-:Y:S02]  /*30680*/  IMAD.MOV.U32 R12, RZ, RZ, 0x4 ;  /* 0x00000004ff0c7424 */ /* 0x000fe400078e00ff */
[----:B------:R-:W-:-:S07]  /*30690*/  IMAD.MOV.U32 R3, RZ, RZ, R14 ;  /* 0x000000ffff037224 */ /* 0x000fce00078e000e */
[----:B------:R-:W-:Y:S05]  /*306a0*/  WARPSYNC.COLLECTIVE R15, `(.L_x_2106) ;  /* 0x000000000f087348 */ /* 0x000fea0003c00000 */
[----:B------:R0:W1:Y:S02]  /*306b0*/  SHFL.IDX P6, R14, R13, R12, R11 ;  /* 0x0000000c0d0e7389 */ /* 0x00006400000c000b */
[----:B01----:R-:W-:Y:S01]  /*306c0*/  ENDCOLLECTIVE ;  /* 0x000000000000791b */ /* 0x003fe20003800000 */
.L_x_2106:
        /* <DEDUP_REMOVED lines=18> */
.L_x_2107:
[----:B------:R-:W-:Y:S02]  /*307f0*/  IMAD.MOV.U32 R13, RZ, RZ, R0 ;  /* 0x000000ffff0d7224 */ /* 0x000fe400078e0000 */
[----:B------:R-:W-:Y:S02]  /*30800*/  IMAD.MOV.U32 R12, RZ, RZ, 0x5 ;  /* 0x00000005ff0c7424 */ /* 0x000fe400078e00ff */
[----:B------:R-:W-:-:S07]  /*30810*/  IMAD.MOV.U32 R3, RZ, RZ, R14 ;  /* 0x000000ffff037224 */ /* 0x000fce00078e000e */
[----:B------:R-:W-:Y:S05]  /*30820*/  WARPSYNC.COLLECTIVE R15, `(.L_x_2108) ;  /* 0x000000000f087348 */ /* 0x000fea0003c00000 */
[----:B------:R0:W1:Y:S02]  /*30830*/  SHFL.IDX P6, R14, R13, R12, R11 ;  /* 0x0000000c0d0e7389 */ /* 0x00006400000c000b */
[----:B01----:R-:W-:Y:S01]  /*30840*/  ENDCOLLECTIVE ;  /* 0x000000000000791b */ /* 0x003fe20003800000 */
.L_x_2108:
        /* <DEDUP_REMOVED lines=18> */
.L_x_2109:
[----:B------:R-:W-:Y:S02]  /*30970*/  IMAD.MOV.U32 R13, RZ, RZ, R0 ;  /* 0x000000ffff0d7224 */ /* 0x000fe400078e0000 */
[----:B------:R-:W-:Y:S02]  /*30980*/  IMAD.MOV.U32 R12, RZ, RZ, 0x6 ;  /* 0x00000006ff0c7424 */ /* 0x000fe400078e00ff */
[----:B------:R-:W-:-:S07]  /*30990*/  IMAD.MOV.U32 R3, RZ, RZ, R14 ;  /* 0x000000ffff037224 */ /* 0x000fce00078e000e */
[----:B------:R-:W-:Y:S05]  /*309a0*/  WARPSYNC.COLLECTIVE R15, `(.L_x_2110) ;  /* 0x000000000f087348 */ /* 0x000fea0003c00000 */
[----:B------:R0:W1:Y:S02]  /*309b0*/  SHFL.IDX P6, R14, R13, R12, R11 ;  /* 0x0000000c0d0e7389 */ /* 0x00006400000c000b */
[----:B01----:R-:W-:Y:S01]  /*309c0*/  ENDCOLLECTIVE ;  /* 0x000000000000791b */ /* 0x003fe20003800000 */
.L_x_2110:
        /* <DEDUP_REMOVED lines=18> */
.L_x_2111:
[----:B------:R-:W-:Y:S02]  /*30af0*/  IMAD.MOV.U32 R13, RZ, RZ, R0 ;  /* 0x000000ffff0d7224 */ /* 0x000fe400078e0000 */
[----:B------:R-:W-:Y:S02]  /*30b00*/  IMAD.MOV.U32 R12, RZ, RZ, 0x7 ;  /* 0x00000007ff0c7424 */ /* 0x000fe400078e00ff */
[----:B------:R-:W-:-:S07]  /*30b10*/  IMAD.MOV.U32 R3, RZ, RZ, R14 ;  /* 0x000000ffff037224 */ /* 0x000fce00078e000e */
[----:B------:R-:W-:Y:S05]  /*30b20*/  WARPSYNC.COLLECTIVE R15, `(.L_x_2112) ;  /* 0x000000000f087348 */ /* 0x000fea0003c00000 */
[----:B------:R0:W1:Y:S02]  /*30b30*/  SHFL.IDX P6, R14, R13, R12, R11 ;  /* 0x0000000c0d0e7389 */ /* 0x00006400000c000b */
[----:B01----:R-:W-:Y:S01]  /*30b40*/  ENDCOLLECTIVE ;  /* 0x000000000000791b */ /* 0x003fe20003800000 */
.L_x_2112:
[----:B------:R-:W-:-:S05]  /*30b50*/  @!P0 LEA R6, P5, R36, R3, 0x1 ;  /* 0x0000000324068211 */ /* 0x000fca00078a08ff */
[----:B------:R-:W-:Y:S02]  /*30b60*/  @!P0 IMAD.X R7, RZ, RZ, R2, P5 ;  /* 0x000000ffff078224 */ /* 0x000fe400028e0602 */
[----:B------:R-:W-:Y:S02]  /*30b70*/  @!P0 IMAD.MOV.U32 R2, RZ, RZ, R6 ;  /* 0x000000ffff028224 */ /* 0x000fe400078e0006 */
[----:B------:R-:W-:Y:S02]  /*30b80*/  @!P0 IMAD.MOV.U32 R3, RZ, RZ, R7 ;  /* 0x000000ffff038224 */ /* 0x000fe400078e0007 */
[----:B------:R-:W-:-:S03]  /*30b90*/  IMAD.MOV.U32 R13, RZ, RZ, R4 ;  /* 0x000000ffff0d7224 */ /* 0x000fc600078e0004 */
[----:B------:R-:W-:Y:S01]  /*30ba0*/  @!PT LDS RZ, [RZ] ;  /* 0x00000000fffff984 */ /* 0x000fe20000000800 */
[----:B------:R-:W-:Y:S01]  /*30bb0*/  @!PT LDS RZ, [RZ] ;  /* 0x00000000fffff984 */ /* 0x000fe20000000800 */
[----:B------:R-:W-:Y:S01]  /*30bc0*/  @!PT LDS RZ, [RZ] ;  /* 0x00000000fffff984 */ /* 0x000fe20000000800 */
[----:B------:R0:W-:Y:S04]  /*30bd0*/  @!P0 LDGSTS.E.BYPASS.LTC128B.128 [R34+0x13400], desc[UR60][R2.64], !P4 ;  /* 0x1340000002228fae */ /* 0x0001e8000e101d7c */
[----:B------:R0:W-:Y:S01]  /*30be0*/  @!P0 LDGSTS.E.BYPASS.LTC128B.128 [R34+0x17400], desc[UR60][R2.64+0x80], !P3 ;  /* 0x1740008002228fae */ /* 0x0001e2000d901d7c */
[----:B------:R-:W-:-:S03]  /*30bf0*/  IMAD.MOV.U32 R6, RZ, RZ, R14 ;  /* 0x000000ffff067224 */ /* 0x000fc600078e000e */
[----:B------:R0:W-:Y:S04]  /*30c00*/  @!P0 LDGSTS.E.BYPASS.LTC128B.128 [R34+0x1b400], desc[UR60][R2.64+0x100], !P2 ;  /* 0x1b40010002228fae */ /* 0x0001e8000d101d7c */
[----:B------:R0:W-:Y:S02]  /*30c10*/  @!P0 LDGSTS.E.BYPASS.LTC128B.128 [R34+0x1f400], desc[UR60][R2.64+0x180], !P1 ;  /* 0x1f40018002228fae */ /* 0x0001e4000c901d7c */
[----:B0-----:R-:W-:Y:S05]  /*30c20*/  WARPSYNC.COLLECTIVE R15, `(.L_x_2113) ;  /* 0x000000000f087348 */ /* 0x001fea0003c00000 */
[----:B------:R1:W2:Y:S02]  /*30c30*/  SHFL.IDX P6, R14, R13, R12, R11 ;  /* 0x0000000c0d0e7389 */ /* 0x0002a400000c000b */
[----:B012---:R-:W-:Y:S01]  /*30c40*/  ENDCOLLECTIVE ;  /* 0x000000000000791b */ /* 0x007fe20003800000 */
.L_x_2113:
[----:B------:R-:W-:Y:S05]  /*30c50*/  BRA `(.L_x_2114) ;  /* 0xffffffa400007947 */ /* 0x000fea000383ffff */
.L_x_1947:
[----:B0-----:R0:W2:Y:S02]  /*30c60*/  SYNCS.PHASECHK.TRANS64.TRYWAIT P0, [R17+URZ+0x30820], R0 ;  /* 0x03082000110075a7 */ /* 0x0010a4000800017f */
[----:B--2---:R-:W-:Y:S05]  /*30c70*/  @!P0 NANOSLEEP.SYNCS 0x989680 ;  /* 0x009896800000895d */ /* 0x004fea0003900000 */
[----:B------:R-:W2:Y:S02]  /*30c80*/  @!P0 SYNCS.PHASECHK.TRANS64 P0, [R17+URZ+0x30820], R0 ;  /* 0x03082000110085a7 */ /* 0x000ea4000800007f */
[----:B--2---:R-:W-:Y:S05]  /*30c90*/  @!P0 BRA `(.L_x_1947) ;  /* 0xfffffffc00f08947 */ /* 0x004fea000383ffff */
[----:B------:R-:W-:Y:S05]  /*30ca0*/  BRA `(.L_x_2115) ;  /* 0xffffffa4007c7947 */ /* 0x000fea000383ffff */
.L_x_1952:
[----:B0-----:R0:W1:Y:S02]  /*30cb0*/  SYNCS.PHASECHK.TRANS64.TRYWAIT P0, [R7+URZ+0x30840], R2 ;  /* 0x03084002070075a7 */ /* 0x001064000800017f */
[----:B-1----:R-:W-:Y:S05]  /*30cc0*/  @!P0 NANOSLEEP.SYNCS 0x989680 ;  /* 0x009896800000895d */ /* 0x002fea0003900000 */
[----:B------:R-:W1:Y:S02]  /*30cd0*/  @!P0 SYNCS.PHASECHK.TRANS64 P0, [R7+URZ+0x30840], R2 ;  /* 0x03084002070085a7 */ /* 0x000e64000800007f */
[----:B-1----:R-:W-:Y:S05]  /*30ce0*/  @!P0 BRA `(.L_x_1952) ;  /* 0xfffffffc00f08947 */ /* 0x002fea000383ffff */
[----:B------:R-:W-:Y:S05]  /*30cf0*/  BRA `(.L_x_2116) ;  /* 0xffffffa800607947 */ /* 0x000fea000383ffff */
.L_x_1953:
        /* <DEDUP_REMOVED lines=8> */
.L_x_2118:
[----:B------:R-:W-:Y:S05]  /*30d80*/  BSYNC B1 ;  /* 0x0000000000017941 */ /* 0x000fea0003800000 */
.L_x_2117:
        /* <DEDUP_REMOVED lines=12> */
.L_x_2119:
        /* <DEDUP_REMOVED lines=13> */
.L_x_2120:
        /* <DEDUP_REMOVED lines=14> */
.L_x_2121:
[----:B------:R-:W-:Y:S02]  /*31000*/  IMAD.MOV.U32 R13, RZ, RZ, R21 ;  /* 0x000000ffff0d7224 */ /* 0x000fe400078e0015 */
[----:B------:R-:W-:Y:S02]  /*31010*/  IMAD.MOV.U32 R12, RZ, RZ, 0x2 ;  /* 0x00000002ff0c7424 */ /* 0x000fe400078e00ff */
[----:B------:R-:W-:-:S07]  /*31020*/  IMAD.MOV.U32 R2, RZ, RZ, R14 ;  /* 0x000000ffff027224 */ /* 0x000fce00078e000e */
[----:B------:R-:W-:Y:S05]  /*31030*/  WARPSYNC.COLLECTIVE R15, `(.L_x_2122) ;  /* 0x000000000f087348 */ /* 0x000fea0003c00000 */
[----:B------:R0:W1:Y:S02]  /*31040*/  SHFL.IDX P6, R14, R13, R12, R11 ;  /* 0x0000000c0d0e7389 */ /* 0x00006400000c000b */
[----:B01----:R-:W-:Y:S01]  /*31050*/  ENDCOLLECTIVE ;  /* 0x000000000000791b */ /* 0x003fe20003800000 */
.L_x_2122:
        /* <DEDUP_REMOVED lines=14> */
.L_x_2123:
[----:B------:R-:W-:Y:S02]  /*31140*/  IMAD.MOV.U32 R13, RZ, RZ, R21 ;  /* 0x000000ffff0d7224 */ /* 0x000fe400078e0015 */
[----:B------:R-:W-:Y:S02]  /*31150*/  IMAD.MOV.U32 R12, RZ, RZ, 0x3 ;  /* 0x00000003ff0c7424 */ /* 0x000fe400078e00ff */
[----:B------:R-:W-:-:S07]  /*31160*/  IMAD.MOV.U32 R2, RZ, RZ, R14 ;  /* 0x000000ffff027224 */ /* 0x000fce00078e000e */
[----:B------:R-:W-:Y:S05]  /*31170*/  WARPSYNC.COLLECTIVE R15, `(.L_x_2124) ;  /* 0x000000000f087348 */ /* 0x000fea0003c00000 */
[----:B------:R0:W1:Y:S02]  /*31180*/  SHFL.IDX P6, R14, R13, R12, R11 ;  /* 0x0000000c0d0e7389 */ /* 0x00006400000c000b */
[----:B01----:R-:W-:Y:S01]  /*31190*/  ENDCOLLECTIVE ;  /* 0x000000000000791b */ /* 0x003fe20003800000 */
.L_x_2124:
        /* <DEDUP_REMOVED lines=17> */
.L_x_2125:
[----:B------:R-:W-:Y:S01]  /*312b0*/  IMAD.MOV.U32 R2, RZ, RZ, R14 ;  /* 0x000000ffff027224 */ /* 0x000fe200078e000e */
[----:B------:R-:W-:Y:S06]  /*312c0*/  BRA `(.L_x_2126) ;  /* 0xffffffa400dc7947 */ /* 0x000fec000383ffff */
.L_x_1958:
[----:B-1----:R1:W2:Y:S02]  /*312d0*/  SYNCS.PHASECHK.TRANS64.TRYWAIT P0, [R7+URZ+0x30860], R2 ;  /* 0x03086002070075a7 */ /* 0x0022a4000800017f */
[----:B--2---:R-:W-:Y:S05]  /*312e0*/  @!P0 NANOSLEEP.SYNCS 0x989680 ;  /* 0x009896800000895d */ /* 0x004fea0003900000 */
[----:B------:R-:W2:Y:S02]  /*312f0*/  @!P0 SYNCS.PHASECHK.TRANS64 P0, [R7+URZ+0x30860], R2 ;  /* 0x03086002070085a7 */ /* 0x000ea4000800007f */
[----:B--2---:R-:W-:Y:S05]  /*31300*/  @!P0 BRA `(.L_x_1958) ;  /* 0xfffffffc00f08947 */ /* 0x004fea000383ffff */
[----:B------:R-:W-:Y:S05]  /*31310*/  BRA `(.L_x_2127) ;  /* 0xffffffa800547947 */ /* 0x000fea000383ffff */
.L_x_1959:
        /* <DEDUP_REMOVED lines=8> */
.L_x_2129:
[----:B------:R-:W-:Y:S05]  /*313a0*/  BSYNC B1 ;  /* 0x0000000000017941 */ /* 0x000fea0003800000 */
.L_x_2128:
        /* <DEDUP_REMOVED lines=9> */
.L_x_2130:
[----:B------:R-:W-:Y:S02]  /*31440*/  IMAD.MOV.U32 R13, RZ, RZ, R19 ;  /* 0x000000ffff0d7224 */ /* 0x000fe400078e0013 */
[----:B------:R-:W-:Y:S02]  /*31450*/  IMAD.MOV.U32 R12, RZ, RZ, 0x1 ;  /* 0x00000001ff0c7424 */ /* 0x000fe400078e00ff */
[----:B------:R-:W-:-:S07]  /*31460*/  IMAD.MOV.U32 R2, RZ, RZ, R14 ;  /* 0x000000ffff027224 */ /* 0x000fce00078e000e */
[----:B------:R-:W-:Y:S05]  /*31470*/  WARPSYNC.COLLECTIVE R15, `(.L_x_2131) ;  /* 0x000000000f087348 */ /* 0x000fea0003c00000 */
[----:B------:R0:W1:Y:S02]  /*31480*/  SHFL.IDX P6, R14, R13, R12, R11 ;  /* 0x0000000c0d0e7389 */ /* 0x00006400000c000b */
[----:B01----:R-:W-:Y:S01]  /*31490*/  ENDCOLLECTIVE ;  /* 0x000000000000791b */ /* 0x003fe20003800000 */
.L_x_2131:
        /* <DEDUP_REMOVED lines=18> */
.L_x_2132:
[----:B------:R-:W-:Y:S02]  /*315c0*/  IMAD.MOV.U32 R13, RZ, RZ, R19 ;  /* 0x000000ffff0d7224 */ /* 0x000fe400078e0013 */
[----:B------:R-:W-:Y:S02]  /*315d0*/  IMAD.MOV.U32 R12, RZ, RZ, 0x2 ;  /* 0x00000002ff0c7424 */ /* 0x000fe400078e00ff */
[----:B------:R-:W-:-:S07]  /*315e0*/  IMAD.MOV.U32 R2, RZ, RZ, R14 ;  /* 0x000000ffff027224 */ /* 0x000fce00078e000e */
[----:B------:R-:W-:Y:S05]  /*315f0*/  WARPSYNC.COLLECTIVE R15, `(.L_x_2133) ;  /* 0x000000000f087348 */ /* 0x000fea0003c00000 */
[----:B------:R0:W1:Y:S02]  /*31600*/  SHFL.IDX P6, R14, R13, R12, R11 ;  /* 0x0000000c0d0e7389 */ /* 0x00006400000c000b */
[----:B01----:R-:W-:Y:S01]  /*31610*/  ENDCOLLECTIVE ;  /* 0x000000000000791b */ /* 0x003fe20003800000 */
.L_x_2133:
        /* <DEDUP_REMOVED lines=18> */
.L_x_2134:
[----:B------:R-:W-:Y:S02]  /*31740*/  IMAD.MOV.U32 R13, RZ, RZ, R19 ;  /* 0x000000ffff0d7224 */ /* 0x000fe400078e0013 */
[----:B------:R-:W-:Y:S02]  /*31750*/  IMAD.MOV.U32 R12, RZ, RZ, 0x3 ;  /* 0x00000003ff0c7424 */ /* 0x000fe400078e00ff */
[----:B------:R-:W-:-:S07]  /*31760*/  IMAD.MOV.U32 R2, RZ, RZ, R14 ;  /* 0x000000ffff027224 */ /* 0x000fce00078e000e */
[----:B------:R-:W-:Y:S05]  /*31770*/  WARPSYNC.COLLECTIVE R15, `(.L_x_2135) ;  /* 0x000000000f087348 */ /* 0x000fea0003c00000 */
[----:B------:R0:W1:Y:S02]  /*31780*/  SHFL.IDX P6, R14, R13, R12, R11 ;  /* 0x0000000c0d0e7389 */ /* 0x00006400000c000b */
[----:B01----:R-:W-:Y:S01]  /*31790*/  ENDCOLLECTIVE ;  /* 0x000000000000791b */ /* 0x003fe20003800000 */
.L_x_2135:
        /* <DEDUP_REMOVED lines=13> */
.L_x_2136:
[----:B------:R-:W-:Y:S01]  /*31870*/  @!PT LDS RZ, [RZ] ;  /* 0x00000000fffff984 */ /* 0x000fe20000000800 */
[----:B------:R-:W-:Y:S01]  /*31880*/  @!PT LDS RZ, [RZ] ;  /* 0x00000000fffff984 */ /* 0x000fe20000000800 */
[----:B------:R-:W-:Y:S01]  /*31890*/  @!PT LDS RZ, [RZ] ;  /* 0x00000000fffff984 */ /* 0x000fe20000000800 */
[----:B------:R-:W-:Y:S01]  /*318a0*/  LDGSTS.E.BYPASS.LTC128B.128 [R6+0x3400], desc[UR60][R2.64+0x80], !P0 ;  /* 0x0340008002067fae */ /* 0x000fe2000c101d7c */
[----:B------:R-:W-:-:S13]  /*318b0*/  ISETP.LT.OR P0, PT, R8, 0x21, P2 ;  /* 0x000000210800780c */ /* 0x000fda0001701670 */
[----:B------:R-:W-:Y:S01]  /*318c0*/  LDGSTS.E.BYPASS.LTC128B.128 [R6+0x5400], desc[UR60][R2.64+0x100], !P0 ;  /* 0x0540010002067fae */ /* 0x000fe2000c101d7c */
[----:B------:R-:W-:-:S13]  /*318d0*/  ISETP.LT.OR P0, PT, R8, 0x21, P1 ;  /* 0x000000210800780c */ /* 0x000fda0000f01670 */
[----:B------:R0:W-:Y:S02]  /*318e0*/  LDGSTS.E.BYPASS.LTC128B.128 [R6+0x7400], desc[UR60][R2.64+0x180], !P0 ;  /* 0x0740018002067fae */ /* 0x0001e4000c101d7c */
[----:B0-----:R-:W-:Y:S01]  /*318f0*/  IMAD.MOV.U32 R2, RZ, RZ, R14 ;  /* 0x000000ffff027224 */ /* 0x001fe200078e000e */
[----:B------:R-:W-:Y:S06]  /*31900*/  BRA `(.L_x_2137) ;  /* 0xffffffa400a07947 */ /* 0x000fec000383ffff */
.L_x_1967:
[----:B0-----:R0:W2:Y:S02]  /*31910*/  SYNCS.PHASECHK.TRANS64.TRYWAIT P0, [R4+URZ+0x30860], R3 ;  /* 0x03086003040075a7 */ /* 0x0010a4000800017f */
[----:B--2---:R-:W-:Y:S05]  /*31920*/  @!P0 NANOSLEEP.SYNCS 0x989680 ;  /* 0x009896800000895d */ /* 0x004fea0003900000 */
[----:B------:R-:W2:Y:S02]  /*31930*/  @!P0 SYNCS.PHASECHK.TRANS64 P0, [R4+URZ+0x30860], R3 ;  /* 0x03086003040085a7 */ /* 0x000ea4000800007f */
[----:B--2---:R-:W-:Y:S05]  /*31940*/  @!P0 BRA `(.L_x_1967) ;  /* 0xfffffffc00f08947 */ /* 0x004fea000383ffff */
[----:B------:R-:W-:Y:S05]  /*31950*/  BRA `(.L_x_2138) ;  /* 0xffffffa800c47947 */ /* 0x000fea000383ffff */
.L_x_1968:
[----:B------:R-:W-:Y:S01]  /*31960*/  BSSY B0, `(.L_x_2139) ;  /* 0x0000008000007945 */ /* 0x000fe20003800000 */
[----:B------:R-:W-:Y:S02]  /*31970*/  IMAD.MOV.U32 R13, RZ, RZ, R19 ;  /* 0x000000ffff0d7224 */ /* 0x000fe400078e0013 */
[----:B------:R-:W-:Y:S02]  /*31980*/  IMAD.MOV.U32 R12, RZ, RZ, RZ ;  /* 0x000000ffff0c7224 */ /* 0x000fe400078e00ff */
[----:B------:R-:W-:Y:S02]  /*31990*/  IMAD.MOV.U32 R11, RZ, RZ, 0x181f ;  /* 0x0000181fff0b7424 */ /* 0x000fe400078e00ff */
[----:B------:R-:W-:-:S07]  /*319a0*/  IMAD.MOV.U32 R15, RZ, RZ, -0x1 ;  /* 0xffffffffff0f7424 */ /* 0x000fce00078e00ff */
[----:B01----:R-:W-:Y:S05]  /*319b0*/  WARPSYNC.COLLECTIVE R15, `(.L_x_2140) ;  /* 0x000000000f087348 */ /* 0x003fea0003c00000 */
[----:B------:R2:W3:Y:S02]  /*319c0*/  SHFL.IDX P6, R14, R13, R12, R11 ;  /* 0x0000000c0d0e7389 */ /* 0x0004e400000c000b */
[----:B0123--:R-:W-:Y:S01]  /*319d0*/  ENDCOLLECTIVE ;  /* 0x000000000000791b */ /* 0x00ffe20003800000 */
.L_x_2140:
[----:B------:R-:W-:Y:S05]  /*319e0*/  BSYNC B0 ;  /* 0x0000000000007941 */ /* 0x000fea0003800000 */
.L_x_2139:
[----:B------:R-:W-:Y:S01]  /*319f0*/  IMAD.MOV.U32 R13, RZ, RZ, R18 ;  /* 0x000000ffff0d7224 */ /* 0x000fe200078e0012 */
[C---:B------:R-:W-:Y:S01]  /*31a00*/  LOP3.LUT R7, R36.reuse, 0x40, RZ, 0xfc, !PT ;  /* 0x0000004024077812 */ /* 0x040fe200078efcff */
[----:B------:R-:W-:Y:S01]  /*31a10*/  IMAD.MOV.U32 R12, RZ, RZ, RZ ;  /* 0x000000ffff0c7224 */ /* 0x000fe200078e00ff */
[C---:B------:R-:W-:Y:S01]  /*31a20*/  LOP3.LUT R6, R36.reuse, 0x80, RZ, 0xfc, !PT ;  /* 0x0000008024067812 */ /* 0x040fe200078efcff */
[----:B------:R-:W-:Y:S02]  /*31a30*/  IMAD.MOV.U32 R11, RZ, RZ, 0x181f ;  /* 0x0000181fff0b7424 */ /* 0x000fe400078e00ff */
[----:B------:R-:W-:Y:S02]  /*31a40*/  IMAD.MOV.U32 R15, RZ, RZ, -0x1 ;  /* 0xffffffffff0f7424 */ /* 0x000fe400078e00ff */
[----:B------:R-:W-:Y:S02]  /*31a50*/  IMAD.MOV.U32 R3, RZ, RZ, R14 ;  /* 0x000000ffff037224 */ /* 0x000fe400078e000e */
[----:B------:R-:W-:-:S07]  /*31a60*/  IMAD.SHL.U32 R8, R36, 0x2, RZ ;  /* 0x0000000224087824 */ /* 0x000fce00078e00ff */
[----:B------:R-:W-:Y:S05]  /*31a70*/  WARPSYNC.COLLECTIVE R15, `(.L_x_2141) ;  /* 0x000000000f087348 */ /* 0x000fea0003c00000 */
[----:B------:R0:W1:Y:S02]  /*31a80*/  SHFL.IDX P6, R14, R13, R12, R11 ;  /* 0x0000000c0d0e7389 */ /* 0x00006400000c000b */
[----:B01----:R-:W-:Y:S01]  /*31a90*/  ENDCOLLECTIVE ;  /* 0x000000000000791b */ /* 0x003fe20003800000 */
.L_x_2141:
        /* <DEDUP_REMOVED lines=21> */
.L_x_2142:
[----:B------:R-:W-:Y:S01]  /*31bf0*/  @!PT LDS RZ, [RZ] ;  /* 0x00000000fffff984 */ /* 0x000fe20000000800 */
[----:B------:R-:W-:Y:S01]  /*31c00*/  @!PT LDS RZ, [RZ] ;  /* 0x00000000fffff984 */ /* 0x000fe20000000800 */
[----:B------:R-:W-:Y:S01]  /*31c10*/  @!PT LDS RZ, [RZ] ;  /* 0x00000000fffff984 */ /* 0x000fe20000000800 */
[----:B------:R-:W-:Y:S01]  /*31c20*/  LDGSTS.E.BYPASS.LTC128B.128 [R0+0x4400], desc[UR60][R2.64+0x100], !P4 ;  /* 0x0440010002007fae */ /* 0x000fe2000e101d7c */
[----:B------:R-:W-:Y:S01]  /*31c30*/  ISETP.LT.OR P4, PT, R5, 0x1, P0 ;  /* 0x000000010500780c */ /* 0x000fe20000781670 */
[----:B------:R-:W-:-:S12]  /*31c40*/  IMAD.MOV.U32 R13, RZ, RZ, R18 ;  /* 0x000000ffff0d7224 */ /* 0x000fd800078e0012 */
[----:B------:R0:W-:Y:S02]  /*31c50*/  LDGSTS.E.BYPASS.LTC128B.128 [R0+0x6400], desc[UR60][R2.64+0x180], !P4 ;  /* 0x0640018002007fae */ /* 0x0001e4000e101d7c */
[----:B0-----:R-:W-:-:S07]  /*31c60*/  IMAD.MOV.U32 R3, RZ, RZ, R14 ;  /* 0x000000ffff037224 */ /* 0x001fce00078e000e */
[----:B------:R-:W-:Y:S05]  /*31c70*/  WARPSYNC.COLLECTIVE R15, `(.L_x_2143) ;  /* 0x000000000f087348 */ /* 0x000fea0003c00000 */
[----:B------:R0:W1:Y:S02]  /*31c80*/  SHFL.IDX P6, R14, R13, R12, R11 ;  /* 0x0000000c0d0e7389 */ /* 0x00006400000c000b */
[----:B01----:R-:W-:Y:S01]  /*31c90*/  ENDCOLLECTIVE ;  /* 0x000000000000791b */ /* 0x003fe20003800000 */
.L_x_2143:
[----:B------:R-:W-:Y:S02]  /*31ca0*/  IMAD.MOV.U32 R13, RZ, RZ, R19 ;  /* 0x000000ffff0d7224 */ /* 0x000fe400078e0013 */
[----:B------:R-:W-:Y:S01]  /*31cb0*/  IMAD.MOV.U32 R12, RZ, RZ, 0x2 ;  /* 0x00000002ff0c7424 */ /* 0x000fe200078e00ff */
[----:B------:R-:W-:-:S13]  /*31cc0*/  IADD3 R2, P4, R14, R8, RZ ;  /* 0x000000080e027210 */ /* 0x000fda0007f9e0ff */
[----:B------:R-:W-:Y:S05]  /*31cd0*/  WARPSYNC.COLLECTIVE R15, `(.L_x_2144) ;  /* 0x000000000f087348 */ /* 0x000fea0003c00000 */
[----:B------:R0:W1:Y:S02]  /*31ce0*/  SHFL.IDX P6, R14, R13, R12, R11 ;  /* 0x0000000c0d0e7389 */ /* 0x00006400000c000b */
[----:B01----:R-:W-:Y:S01]  /*31cf0*/  ENDCOLLECTIVE ;  /* 0x000000000000791b */ /* 0x003fe20003800000 */
.L_x_2144:
        /* <DEDUP_REMOVED lines=12> */
.L_x_2145:
        /* <DEDUP_REMOVED lines=14> */
.L_x_2146:
        /* <DEDUP_REMOVED lines=12> */
.L_x_2147:
        /* <DEDUP_REMOVED lines=9> */
.L_x_1973:
        /* <DEDUP_REMOVED lines=8> */
.L_x_2150:
[----:B------:R-:W-:Y:S05]  /*32070*/  BSYNC B0 ;  /* 0x0000000000007941 */ /* 0x000fea0003800000 */
.L_x_2149:
        /* <DEDUP_REMOVED lines=9> */
.L_x_2151:
[----:B------:R-:W-:Y:S02]  /*32110*/  ULDC UR4, c[0x0][0xc3c] ;  /* 0x00030f0000047ab9 */ /* 0x000fe40000000800 */
[----:B------:R-:W-:-:S13]  /*32120*/  ISETP.GE.OR P1, PT, R9, UR4, !P0 ;  /* 0x0000000409007c0c */ /* 0x000fda000c726670 */
[----:B------:R-:W0:Y:S08]  /*32130*/  @!P1 LDC.64 R2, c[0x0][0xc80] ;  /* 0x00032000ff029b82 */ /* 0x000e300000000a00 */
[----:B------:R-:W1:Y:S01]  /*32140*/  @!P1 LDC.64 R4, c[0x0][0xc78] ;  /* 0x00031e00ff049b82 */ /* 0x000e620000000a00 */
[----:B------:R-:W-:Y:S01]  /*32150*/  CS2R R24, SRZ ;  /* 0x0000000000187805 */ /* 0x000fe2000001ff00 */
[----:B------:R-:W-:-:S02]  /*32160*/  IMAD.MOV.U32 R8, RZ, RZ, RZ ;  /* 0x000000ffff087224 */ /* 0x000fc400078e00ff */
[----:B------:R-:W-:Y:S02]  /*32170*/  IMAD.MOV.U32 R11, RZ, RZ, RZ ;  /* 0x000000ffff0b7224 */ /* 0x000fe400078e00ff */
[----:B------:R-:W-:Y:S02]  /*32180*/  IMAD.MOV.U32 R6, RZ, RZ, R14 ;  /* 0x000000ffff067224 */ /* 0x000fe400078e000e */
[----:B0-----:R-:W-:-:S05]  /*32190*/  @!P1 IMAD.WIDE R2, R9, 0x4, R2 ;  /* 0x0000000409029825 */ /* 0x001fca00078e0202 */
[----:B------:R1:W2:Y:S02]  /*321a0*/  @!P1 LDG.E R7, desc[UR60][R2.64] ;  /* 0x0000003c02079981 */ /* 0x0002a4000c1e1900 */
[----:B-1----:R-:W-:-:S05]  /*321b0*/  @!P1 IMAD.WIDE R2, R9, 0x4, R4 ;  /* 0x0000000409029825 */ /* 0x002fca00078e0204 */
[----:B------:R-:W3:Y:S01]  /*321c0*/  @!P1 LDG.E R4, desc[UR60][R2.64] ;  /* 0x0000003c02049981 */ /* 0x000ee2000c1e1900 */
[C---:B------:R-:W-:Y:S02]  /*321d0*/  ISETP.GE.U32.AND P2, PT, R10.reuse, 0x2, PT ;  /* 0x000000020a00780c */ /* 0x040fe40003f46070 */
[C---:B------:R-:W-:Y:S02]  /*321e0*/  ISETP.GE.U32.AND P3, PT, R10.reuse, 0x4, PT ;  /* 0x000000040a00780c */ /* 0x040fe40003f66070 */
[C---:B------:R-:W-:Y:S02]  /*321f0*/  ISETP.GE.U32.AND P4, PT, R10.reuse, 0x8, PT ;  /* 0x000000080a00780c */ /* 0x040fe40003f86070 */
[C---:B------:R-:W-:Y:S01]  /*32200*/  ISETP.GE.U32.AND P5, PT, R10.reuse, 0x10, PT ;  /* 0x000000100a00780c */ /* 0x040fe20003fa6070 */
[----:B--2---:R-:W-:Y:S02]  /*32210*/  @!P1 IMAD.MOV.U32 R25, RZ, RZ, R7 ;  /* 0x000000ffff199224 */ /* 0x004fe400078e0007 */
[----:B---3--:R-:W-:Y:S01]  /*32220*/  @!P1 IMAD.MOV.U32 R8, RZ, RZ, R4 ;  /* 0x000000ffff089224 */ /* 0x008fe200078e0004 */
[----:B------:R-:W-:-:S03]  /*32230*/  ISETP.NE.AND P1, PT, R10, RZ, PT ;  /* 0x000000ff0a00720c */ /* 0x000fc60003f25270 */
[----:B------:R-:W-:-:S10]  /*32240*/  IMAD R13, R8, R25, RZ ;  /* 0x00000019080d7224 */ /* 0x000fd400078e02ff */
[----:B------:R-:W-:Y:S05]  /*32250*/  WARPSYNC.COLLECTIVE R15, `(.L_x_2152) ;  /* 0x000000000f087348 */ /* 0x000fea0003c00000 */
[----:B------:R0:W1:Y:S02]  /*32260*/  SHFL.UP P6, R14, R13, R12, R11 ;  /* 0x0400000c0d0e7389 */ /* 0x00006400000c000b */
[----:B01----:R-:W-:Y:S01]  /*32270*/  ENDCOLLECTIVE ;  /* 0x000000000000791b */ /* 0x003fe20003800000 */
.L_x_2152:
[----:B------:R-:W-:Y:S01]  /*32280*/  IMAD.MOV.U32 R12, RZ, RZ, 0x2 ;  /* 0x00000002ff0c7424 */ /* 0x000fe200078e00ff */
[----:B------:R-:W-:-:S05]  /*32290*/  SEL R4, R14, RZ, P1 ;  /* 0x000000ff0e047207 */ /* 0x000fca0000800000 */
[----:B------:R-:W-:-:S04]  /*322a0*/  IMAD.IADD R4, R13, 0x1, R4 ;  /* 0x000000010d047824 */ /* 0x000fc800078e0204 */
[----:B------:R-:W-:-:S07]  /*322b0*/  IMAD.MOV.U32 R13, RZ, RZ, R4 ;  /* 0x000000ffff0d7224 */ /* 0x000fce00078e0004 */
[----:B------:R-:W-:Y:S05]  /*322c0*/  WARPSYNC.COLLECTIVE R15, `(.L_x_2153) ;  /* 0x000000000f087348 */ /* 0x000fea0003c00000 */
[----:B------:R0:W1:Y:S02]  /*322d0*/  SHFL.UP P6, R14, R13, R12, R11 ;  /* 0x0400000c0d0e7389 */ /* 0x00006400000c000b */
[----:B01----:R-:W-:Y:S01]  /*322e0*/  ENDCOLLECTIVE ;  /* 0x000000000000791b */ /* 0x003fe20003800000 */
.L_x_2153:
[----:B------:R-:W-:Y:S01]  /*322f0*/  IMAD.MOV.U32 R12, RZ, RZ, 0x4 ;  /* 0x00000004ff0c7424 */ /* 0x000fe200078e00ff */
[----:B------:R-:W-:-:S05]  /*32300*/  SEL R3, R14, RZ, P2 ;  /* 0x000000ff0e037207 */ /* 0x000fca0001000000 */
[----:B------:R-:W-:-:S04]  /*32310*/  IMAD.IADD R2, R4, 0x1, R3 ;  /* 0x0000000104027824 */ /* 0x000fc800078e0203 */
[----:B------:R-:W-:-:S07]  /*32320*/  IMAD.MOV.U32 R13, RZ, RZ, R2 ;  /* 0x000000ffff0d7224 */ /* 0x000fce00078e0002 */
[----:B------:R-:W-:Y:S05]  /*32330*/  WARPSYNC.COLLECTIVE R15, `(.L_x_2154) ;  /* 0x000000000f087348 */ /* 0x000fea0003c00000 */
[----:B------:R0:W1:Y:S02]  /*32340*/  SHFL.UP P6, R14, R13, R12, R11 ;  /* 0x0400000c0d0e7389 */ /* 0x00006400000c000b */
[----:B01----:R-:W-:Y:S01]  /*32350*/  ENDCOLLECTIVE ;  /* 0x000000000000791b */ /* 0x003fe20003800000 */
.L_x_2154:
[----:B------:R-:W-:Y:S01]  /*32360*/  IMAD.MOV.U32 R12, RZ, RZ, 0x8 ;  /* 0x00000008ff0c7424 */ /* 0x000fe200078e00ff */
[----:B------:R-:W-:-:S05]  /*32370*/  SEL R3, R14, RZ, P3 ;  /* 0x000000ff0e037207 */ /* 0x000fca0001800000 */
[----:B------:R-:W-:-:S04]  /*32380*/  IMAD.IADD R3, R2, 0x1, R3 ;  /* 0x0000000102037824 */ /* 0x000fc800078e0203 */
[----:B------:R-:W-:-:S07]  /*32390*/  IMAD.MOV.U32 R13, RZ, RZ, R3 ;  /* 0x000000ffff0d7224 */ /* 0x000fce00078e0003 */
[----:B------:R-:W-:Y:S05]  /*323a0*/  WARPSYNC.COLLECTIVE R15, `(.L_x_2155) ;  /* 0x000000000f087348 */ /* 0x000fea0003c00000 */
[----:B------:R0:W1:Y:S02]  /*323b0*/  SHFL.UP P6, R14, R13, R12, R11 ;  /* 0x0400000c0d0e7389 */ /* 0x00006400000c000b */
[----:B01----:R-:W-:Y:S01]  /*323c0*/  ENDCOLLECTIVE ;  /* 0x000000000000791b */ /* 0x003fe20003800000 */
.L_x_2155:
[----:B------:R-:W-:Y:S01]  /*323d0*/  IMAD.MOV.U32 R12, RZ, RZ, 0x10 ;  /* 0x00000010ff0c7424 */ /* 0x000fe200078e00ff */
[----:B------:R-:W-:-:S05]  /*323e0*/  SEL R4, R14, RZ, P4 ;  /* 0x000000ff0e047207 */ /* 0x000fca0002000000 */
[----:B------:R-:W-:-:S04]  /*323f0*/  IMAD.IADD R4, R3, 0x1, R4 ;  /* 0x0000000103047824 */ /* 0x000fc800078e0204 */
[----:B------:R-:W-:-:S07]  /*32400*/  IMAD.MOV.U32 R13, RZ, RZ, R4 ;  /* 0x000000ffff0d7224 */ /* 0x000fce00078e0004 */
[----:B------:R-:W-:Y:S05]  /*32410*/  WARPSYNC.COLLECTIVE R15, `(.L_x_2156) ;  /* 0x000000000f087348 */ /* 0x000fea0003c00000 */
[----:B------:R0:W1:Y:S02]  /*32420*/  SHFL.UP P6, R14, R13, R12, R11 ;  /* 0x0400000c0d0e7389 */ /* 0x00006400000c000b */
[----:B01----:R-:W-:Y:S01]  /*32430*/  ENDCOLLECTIVE ;  /* 0x000000000000791b */ /* 0x003fe20003800000 */
.L_x_2156:
        /* <DEDUP_REMOVED lines=8> */
.L_x_2157:
[----:B------:R-:W-:Y:S05]  /*324c0*/  BRA `(.L_x_2158) ;  /* 0xffffffa8001c7947 */ /* 0x000fea000383ffff */
.L_x_1976:
[----:B------:R-:W-:Y:S01]  /*324d0*/  BSSY B0, `(.L_x_2159) ;  /* 0x0000007000007945 */ /* 0x000fe20003800000 */
[----:B------:R-:W-:Y:S02]  /*324e0*/  IMAD.MOV.U32 R12, RZ, RZ, 0x1 ;  /* 0x00000001ff0c7424 */ /* 0x000fe400078e00ff */
[----:B------:R-:W-:Y:S02]  /*324f0*/  IMAD.MOV.U32 R11, RZ, RZ, RZ ;  /* 0x000000ffff0b7224 */ /* 0x000fe400078e00ff */
[----:B------:R-:W-:-:S07]  /*32500*/  IMAD.MOV.U32 R15, RZ, RZ, -0x1 ;  /* 0xffffffffff0f7424 */ /* 0x000fce00078e00ff */
[----:B------:R-:W-:Y:S05]  /*32510*/  WARPSYNC.COLLECTIVE R15, `(.L_x_2160) ;  /* 0x000000000f087348 */ /* 0x000fea0003c00000 */
[----:B------:R0:W1:Y:S02]  /*32520*/  SHFL.UP P6, R14, R13, R12, R11 ;  /* 0x0400000c0d0e7389 */ /* 0x00006400000c000b */
[----:B01----:R-:W-:Y:S01]  /*32530*/  ENDCOLLECTIVE ;  /* 0x000000000000791b */ /* 0x003fe20003800000 */
.L_x_2160:
[----:B------:R-:W-:Y:S05]  /*32540*/  BSYNC B0 ;  /* 0x0000000000007941 */ /* 0x000fea0003800000 */
.L_x_2159:
        /* <DEDUP_REMOVED lines=8> */
.L_x_2161:
[----:B------:R-:W-:Y:S01]  /*325d0*/  IMAD.MOV.U32 R12, RZ, RZ, 0x4 ;  /* 0x00000004ff0c7424 */ /* 0x000fe200078e00ff */
[----:B------:R-:W-:-:S05]  /*325e0*/  SEL R2, R14, RZ, P2 ;  /* 0x000000ff0e027207 */ /* 0x000fca0001000000 */
[----:B------:R-:W-:-:S04]  /*325f0*/  IMAD.IADD R2, R13, 0x1, R2 ;  /* 0x000000010d027824 */ /* 0x000fc800078e0202 */
[----:B------:R-:W-:-:S07]  /*32600*/  IMAD.MOV.U32 R13, RZ, RZ, R2 ;  /* 0x000000ffff0d7224 */ /* 0x000fce00078e0002 */
[----:B------:R-:W-:Y:S05]  /*32610*/  WARPSYNC.COLLECTIVE R15, `(.L_x_2162) ;  /* 0x000000000f087348 */ /* 0x000fea0003c00000 */
[----:B------:R0:W1:Y:S02]  /*32620*/  SHFL.UP P6, R14, R13, R12, R11 ;  /* 0x0400000c0d0e7389 */ /* 0x00006400000c000b */
[----:B01----:R-:W-:Y:S01]  /*32630*/  ENDCOLLECTIVE ;  /* 0x000000000000791b */ /* 0x003fe20003800000 */
.L_x_2162:
[----:B------:R-:W-:Y:S01]  /*32640*/  IMAD.MOV.U32 R12, RZ, RZ, 0x8 ;  /* 0x00000008ff0c7424 */ /* 0x000fe200078e00ff */
[----:B------:R-:W-:-:S05]  /*32650*/  SEL R3, R14, RZ, P3 ;  /* 0x000000ff0e037207 */ /* 0x000fca0001800000 */
[----:B------:R-:W-:-:S04]  /*32660*/  IMAD.IADD R3, R2, 0x1, R3 ;  /* 0x0000000102037824 */ /* 0x000fc800078e0203 */
[----:B------:R-:W-:-:S07]  /*32670*/  IMAD.MOV.U32 R13, RZ, RZ, R3 ;  /* 0x000000ffff0d7224 */ /* 0x000fce00078e0003 */
[----:B------:R-:W-:Y:S05]  /*32680*/  WARPSYNC.COLLECTIVE R15, `(.L_x_2163) ;  /* 0x000000000f087348 */ /* 0x000fea0003c00000 */
[----:B------:R0:W1:Y:S02]  /*32690*/  SHFL.UP P6, R14, R13, R12, R11 ;  /* 0x0400000c0d0e7389 */ /* 0x00006400000c000b */
[----:B01----:R-:W-:Y:S01]  /*326a0*/  ENDCOLLECTIVE ;  /* 0x000000000000791b */ /* 0x003fe20003800000 */
.L_x_2163:
[----:B------:R-:W-:Y:S01]  /*326b0*/  IMAD.MOV.U32 R12, RZ, RZ, 0x10 ;  /* 0x00000010ff0c7424 */ /* 0x000fe200078e00ff */
[----:B------:R-:W-:-:S05]  /*326c0*/  SEL R4, R14, RZ, P4 ;  /* 0x000000ff0e047207 */ /* 0x000fca0002000000 */
[----:B------:R-:W-:-:S04]  /*326d0*/  IMAD.IADD R4, R3, 0x1, R4 ;  /* 0x0000000103047824 */ /* 0x000fc800078e0204 */
[----:B------:R-:W-:-:S07]  /*326e0*/  IMAD.MOV.U32 R13, RZ, RZ, R4 ;  /* 0x000000ffff0d7224 */ /* 0x000fce00078e0004 */
[----:B------:R-:W-:Y:S05]  /*326f0*/  WARPSYNC.COLLECTIVE R15, `(.L_x_2164) ;  /* 0x000000000f087348 */ /* 0x000fea0003c00000 */
[----:B------:R0:W1:Y:S02]  /*32700*/  SHFL.UP P6, R14, R13, R12, R11 ;  /* 0x0400000c0d0e7389 */ /* 0x00006400000c000b */
[----:B01----:R-:W-:Y:S01]  /*32710*/  ENDCOLLECTIVE ;  /* 0x000000000000791b */ /* 0x003fe20003800000 */
.L_x_2164:
        /* <DEDUP_REMOVED lines=8> */
.L_x_2165:
[----:B------:R-:W-:Y:S05]  /*327a0*/  BRA `(.L_x_2166) ;  /* 0xffffffa800087947 */ /* 0x000fea000383ffff */
.L_x_1978:
[----:B------:R-:W-:Y:S01]  /*327b0*/  BSSY B0, `(.L_x_2167) ;  /* 0x0000006000007945 */ /* 0x000fe20003800000 */
[----:B------:R-:W-:Y:S01]  /*327c0*/  PLOP3.LUT P6, PT, P6, PT, PT, 0x8, 0x0 ;  /* 0x000000000000781c */ /* 0x000fe200037ce170 */
[----:B------:R-:W-:-:S12]  /*327d0*/  IMAD.MOV.U32 R15, RZ, RZ, -0x1 ;  /* 0xffffffffff0f7424 */ /* 0x000fd800078e00ff */
[----:B0-----:R-:W-:Y:S05]  /*327e0*/  WARPSYNC.COLLECTIVE R15, `(.L_x_2168) ;  /* 0x000000000f087348 */ /* 0x001fea0003c00000 */
[----:B------:R-:W-:Y:S01]  /*327f0*/  VOTE.ANY R14, PT, P6 ;  /* 0x00000000000e7806 */ /* 0x000fe200030e0100 */
[----:B0-----:R-:W-:Y:S06]  /*32800*/  ENDCOLLECTIVE ;  /* 0x000000000000791b */ /* 0x001fec0003800000 */
.L_x_2168:
[----:B------:R-:W-:Y:S05]  /*32810*/  BSYNC B0 ;  /* 0x0000000000007941 */ /* 0x000fea0003800000 */
.L_x_2167:
        /* <DEDUP_REMOVED lines=8> */
.L_x_2169:
[----:B------:R-:W-:Y:S02]  /*328a0*/  IMAD.IADD R27, R12, 0x1, R27 ;  /* 0x000000010c1b7824 */ /* 0x000fe400078e021b */
[----:B------:R-:W-:Y:S02]  /*328b0*/  IMAD.MOV.U32 R13, RZ, RZ, R8 ;  /* 0x000000ffff0d7224 */ /* 0x000fe400078e0008 */
[----:B------:R-:W-:-:S07]  /*328c0*/  IMAD.MOV.U32 R25, RZ, RZ, R14 ;  /* 0x000000ffff197224 */ /* 0x000fce00078e000e */
[----:B------:R-:W-:Y:S05]  /*328d0*/  WARPSYNC.COLLECTIVE R15, `(.L_x_2170) ;  /* 0x000000000f087348 */ /* 0x000fea0003c00000 */
[----:B------:R0:W1:Y:S02]  /*328e0*/  SHFL.IDX P6, R14, R13, R12, R11 ;  /* 0x0000000c0d0e7389 */ /* 0x00006400000c000b */
[----:B01----:R-:W-:Y:S01]  /*328f0*/  ENDCOLLECTIVE ;  /* 0x000000000000791b */ /* 0x003fe20003800000 */
.L_x_2170:
[----:B------:R-:W-:Y:S01]  /*32900*/  IMAD.MOV.U32 R8, RZ, RZ, R14 ;  /* 0x000000ffff087224 */ /* 0x000fe200078e000e */
[----:B------:R-:W-:Y:S06]  /*32910*/  BRA `(.L_x_2171) ;  /* 0xffffffa400ec7947 */ /* 0x000fec000383ffff */
.L_x_1980:
[----:B------:R-:W-:Y:S01]  /*32920*/  BSSY B0, `(.L_x_2172) ;  /* 0x0000007000007945 */ /* 0x000fe20003800000 */
[----:B------:R-:W-:Y:S02]  /*32930*/  IMAD.MOV.U32 R13, RZ, RZ, R3 ;  /* 0x000000ffff0d7224 */ /* 0x000fe400078e0003 */
[----:B------:R-:W-:Y:S02]  /*32940*/  IMAD.MOV.U32 R11, RZ, RZ, 0x1f ;  /* 0x0000001fff0b7424 */ /* 0x000fe400078e00ff */
[----:B------:R-:W-:-:S07]  /*32950*/  IMAD.MOV.U32 R15, RZ, RZ, -0x1 ;  /* 0xffffffffff0f7424 */ /* 0x000fce00078e00ff */
[----:B0-23--:R-:W-:Y:S05]  /*32960*/  WARPSYNC.COLLECTIVE R15, `(.L_x_2173) ;  /* 0x000000000f087348 */ /* 0x00dfea0003c00000 */
[----:B------:R1:W4:Y:S02]  /*32970*/  SHFL.IDX P6, R14, R13, R12, R11 ;  /* 0x0000000c0d0e7389 */ /* 0x00032400000c000b */
[----:B01234-:R-:W-:Y:S01]  /*32980*/  ENDCOLLECTIVE ;  /* 0x000000000000791b */ /* 0x01ffe20003800000 */
.L_x_2173:
[----:B------:R-:W-:Y:S05]  /*32990*/  BSYNC B0 ;  /* 0x0000000000007941 */ /* 0x000fea0003800000 */
.L_x_2172:
[----:B------:R-:W-:Y:S01]  /*329a0*/  IMAD.MOV.U32 R24, RZ, RZ, R14 ;  /* 0x000000ffff187224 */ /* 0x000fe200078e000e */
[----:B------:R-:W-:Y:S06]  /*329b0*/  BRA `(.L_x_1979) ;  /* 0xffffffa400dc7947 */ /* 0x000fec000383ffff */
.L_x_1986:
[----:B-1----:R1:W2:Y:S02]  /*329c0*/  SYNCS.PHASECHK.TRANS64.TRYWAIT P0, [R5+URZ+0x30820], R0 ;  /* 0x03082000050075a7 */ /* 0x0022a4000800017f */
[----:B--2---:R-:W-:Y:S05]  /*329d0*/  @!P0 NANOSLEEP.SYNCS 0x989680 ;  /* 0x009896800000895d */ /* 0x004fea0003900000 */
[----:B------:R-:W2:Y:S02]  /*329e0*/  @!P0 SYNCS.PHASECHK.TRANS64 P0, [R5+URZ+0x30820], R0 ;  /* 0x03082000050085a7 */ /* 0x000ea4000800007f */
[----:B--2---:R-:W-:Y:S05]  /*329f0*/  @!P0 BRA `(.L_x_1986) ;  /* 0xfffffffc00f08947 */ /* 0x004fea000383ffff */
[----:B------:R-:W-:Y:S05]  /*32a00*/  BRA `(.L_x_2174) ;  /* 0xffffffb000347947 */ /* 0x000fea000383ffff */
.L_x_1987:
[----:B------:R-:W2:Y:S01]  /*32a10*/  S2R R2, SR_TID.X ;  /* 0x0000000000027919 */ /* 0x000ea20000002100 */
[----:B------:R-:W-:Y:S01]  /*32a20*/  BSSY B0, `(.L_x_2175) ;  /* 0x000000a000007945 */ /* 0x000fe20003800000 */
[----:B------:R-:W-:Y:S02]  /*32a30*/  IMAD.MOV.U32 R12, RZ, RZ, RZ ;  /* 0x000000ffff0c7224 */ /* 0x000fe400078e00ff */
[----:B------:R-:W-:Y:S02]  /*32a40*/  IMAD.MOV.U32 R11, RZ, RZ, 0x1f ;  /* 0x0000001fff0b7424 */ /* 0x000fe400078e00ff */
[----:B------:R-:W-:Y:S01]  /*32a50*/  IMAD.MOV.U32 R15, RZ, RZ, -0x1 ;  /* 0xffffffffff0f7424 */ /* 0x000fe200078e00ff */
[----:B--2---:R-:W-:-:S04]  /*32a60*/  SHF.R.U32.HI R2, RZ, 0x5, R2 ;  /* 0x00000005ff027819 */ /* 0x004fc80000011602 */
[----:B------:R-:W-:-:S05]  /*32a70*/  LOP3.LUT R2, R2, 0x3, RZ, 0xc0, !PT ;  /* 0x0000000302027812 */ /* 0x000fca00078ec0ff */
[----:B------:R-:W-:-:S07]  /*32a80*/  IMAD.MOV.U32 R13, RZ, RZ, R2 ;  /* 0x000000ffff0d7224 */ /* 0x000fce00078e0002 */
[----:B01-3--:R-:W-:Y:S05]  /*32a90*/  WARPSYNC.COLLECTIVE R15, `(.L_x_2176) ;  /* 0x000000000f087348 */ /* 0x00bfea0003c00000 */
[----:B------:R2:W4:Y:S02]  /*32aa0*/  SHFL.IDX P6, R14, R13, R12, R11 ;  /* 0x0000000c0d0e7389 */ /* 0x00052400000c000b */
[----:B01234-:R-:W-:Y:S01]  /*32ab0*/  ENDCOLLECTIVE ;  /* 0x000000000000791b */ /* 0x01ffe20003800000 */
.L_x_2176:
[----:B------:R-:W-:Y:S05]  /*32ac0*/  BSYNC B0 ;  /* 0x0000000000007941 */ /* 0x000fea0003800000 */
.L_x_2175:
[----:B------:R-:W-:Y:S05]  /*32ad0*/  BRA `(.L_x_2177) ;  /* 0xffffffb0001c7947 */ /* 0x000fea000383ffff */
.L_x_1988:
[----:B------:R-:W-:Y:S01]  /*32ae0*/  BSSY B0, `(.L_x_2178) ;  /* 0x0000006000007945 */ /* 0x000fe20003800000 */
[----:B------:R-:W-:-:S07]  /*32af0*/  IMAD.MOV.U32 R15, RZ, RZ, -0x1 ;  /* 0xffffffffff0f7424 */ /* 0x000fce00078e00ff */
[----:B01-3--:R-:W-:Y:S05]  /*32b00*/  WARPSYNC.COLLECTIVE R15, `(.L_x_2179) ;  /* 0x000000000f0c7348 */ /* 0x00bfea0003c00000 */
[----:B------:R-:W-:Y:S02]  /*32b10*/  ELECT P6, UR62, PT ;  /* 0x00000000003e782f */ /* 0x000fe400038c0000 */
[----:B------:R-:W-:Y:S01]  /*32b20*/  MOV R14, UR62 ;  /* 0x0000003e000e7c02 */ /* 0x000fe20008000f00 */
[----:B01-3--:R-:W-:Y:S10]  /*32b30*/  ENDCOLLECTIVE ;  /* 0x000000000000791b */ /* 0x00bff40003800000 */
.L_x_2179:
[----:B------:R-:W-:Y:S05]  /*32b40*/  BSYNC B0 ;  /* 0x0000000000007941 */ /* 0x000fea0003800000 */
.L_x_2178:
[----:B------:R-:W-:Y:S05]  /*32b50*/  BRA `(.L_x_2180) ;  /* 0xffffffb000107947 */ /* 0x000fea000383ffff */
.L_x_1990:
[----:B-1----:R1:W2:Y:S02]  /*32b60*/  SYNCS.PHASECHK.TRANS64.TRYWAIT P1, [R3+URZ+0x30840], R2 ;  /* 0x03084002030075a7 */ /* 0x0022a4000802017f */
[----:B--2---:R-:W-:Y:S05]  /*32b70*/  @!P1 NANOSLEEP.SYNCS 0x989680 ;  /* 0x009896800000995d */ /* 0x004fea0003900000 */
[----:B------:R-:W2:Y:S02]  /*32b80*/  @!P1 SYNCS.PHASECHK.TRANS64 P1, [R3+URZ+0x30840], R2 ;  /* 0x03084002030095a7 */ /* 0x000ea4000802007f */
[----:B--2---:R-:W-:Y:S05]  /*32b90*/  @!P1 BRA `(.L_x_1990) ;  /* 0xfffffffc00f09947 */ /* 0x004fea000383ffff */
[----:B------:R-:W-:Y:S05]  /*32ba0*/  BRA `(.L_x_2181) ;  /* 0xffffffb000387947 */ /* 0x000fea000383ffff */
.L_x_1992:
[----:B--2---:R2:W4:Y:S02]  /*32bb0*/  SYNCS.PHASECHK.TRANS64.TRYWAIT P1, [R5+URZ+0x30840], R0 ;  /* 0x03084000050075a7 */ /* 0x004524000802017f */
[----:B----4-:R-:W-:Y:S05]  /*32bc0*/  @!P1 NANOSLEEP.SYNCS 0x989680 ;  /* 0x009896800000995d */ /* 0x010fea0003900000 */
[----:B------:R-:W4:Y:S02]  /*32bd0*/  @!P1 SYNCS.PHASECHK.TRANS64 P1, [R5+URZ+0x30840], R0 ;  /* 0x03084000050095a7 */ /* 0x000f24000802007f */
[----:B----4-:R-:W-:Y:S05]  /*32be0*/  @!P1 BRA `(.L_x_1992) ;  /* 0xfffffffc00f09947 */ /* 0x010fea000383ffff */
[----:B------:R-:W-:Y:S05]  /*32bf0*/  BRA `(.L_x_2182) ;  /* 0xffffffb000447947 */ /* 0x000fea000383ffff */
.L_x_1994:
[----:B----4-:R4:W0:Y:S02]  /*32c00*/  SYNCS.PHASECHK.TRANS64.TRYWAIT P1, [R3+URZ+0x30860], R2 ;  /* 0x03086002030075a7 */ /* 0x010824000802017f */
[----:B0-----:R-:W-:Y:S05]  /*32c10*/  @!P1 NANOSLEEP.SYNCS 0x989680 ;  /* 0x009896800000995d */ /* 0x001fea0003900000 */
[----:B------:R-:W0:Y:S02]  /*32c20*/  @!P1 SYNCS.PHASECHK.TRANS64 P1, [R3+URZ+0x30860], R2 ;  /* 0x03086002030095a7 */ /* 0x000e24000802007f */
[----:B0-----:R-:W-:Y:S05]  /*32c30*/  @!P1 BRA `(.L_x_1994) ;  /* 0xfffffffc00f09947 */ /* 0x001fea000383ffff */
[----:B------:R-:W-:Y:S05]  /*32c40*/  BRA `(.L_x_2183) ;  /* 0xffffffb000407947 */ /* 0x000fea000383ffff */
.L_x_2184:
        /* <DEDUP_REMOVED lines=11> */
.L_x_15960:


//--------------------- .text._ZN7cutlass13device_kernelIN5flash11enable_sm90INS1_16FlashAttnFwdSm90INS1_25CollectiveMainloopFwdSm90ILi2EN4cute5tupleIJNS5_1CILi1EEES8_S8_EEENS6_IJNS7_ILi128EEENS7_ILi80EEENS7_ILi256EEEEEELi256ENS_10bfloat16_tEfNS_4arch4Sm90ELb1ELb0ELb1ELb0ELb1ELb0ELb0ELb1ELb1ELb1ELb1ELb0EEENS1_21CollectiveEpilogueFwdINS6_IJSA_SC_SB_EEES9_SE_SG_Li256ELb0ELb1ELb1ELb0EEENS1_19SingleTileSchedulerILb0ELb1ELb1ELi128EEEEEEEEEvNT_6ParamsE --------------------------
	.section	.text._ZN7cutlass13device_kernelIN5flash11enable_sm90INS1_16FlashAttnFwdSm90INS1_25CollectiveMainloopFwdSm90ILi2EN4cute5tupleIJNS5_1CILi1EEES8_S8_EEENS6_IJNS7_ILi128EEENS7_ILi80EEENS7_ILi256EEEEEELi256ENS_10bfloat16_tEfNS_4arch4Sm90ELb1ELb0ELb1ELb0ELb1ELb0ELb0ELb1ELb1ELb1ELb1ELb0EEENS1_21CollectiveEpilogueFwdINS6_IJSA_SC_SB_EEES9_SE_SG_Li256ELb0ELb1ELb1ELb0EEENS1_19SingleTileSchedulerILb0ELb1ELb1ELi128EEEEEEEEEvNT_6ParamsE,"ax",@progbits
	.align	128
.text._ZN7cutlass13device_kernelIN5flash11enable_sm90INS1_16FlashAttnFwdSm90INS1_25CollectiveMainloopFwdSm90ILi2EN4cute5tupleIJNS5_1CILi1EEES8_S8_EEENS6_IJNS7_ILi128EEENS7_ILi80EEENS7_ILi256EEEEEELi256ENS_10bfloat16_tEfNS_4arch4Sm90ELb1ELb0ELb1ELb0ELb1ELb0ELb0ELb1ELb1ELb1ELb1ELb0EEENS1_21CollectiveEpilogueFwdINS6_IJSA_SC_SB_EEES9_SE_SG_Li256ELb0ELb1ELb1ELb0EEENS1_19SingleTileSchedulerILb0ELb1ELb1ELi128EEEEEEEEEvNT_6ParamsE:
        .type           _ZN7cutlass13device_kernelIN5flash11enable_sm90INS1_16FlashAttnFwdSm90INS1_25CollectiveMainloopFwdSm90ILi2EN4cute5tupleIJNS5_1CILi1EEES8_S8_EEENS6_IJNS7_ILi128EEENS7_ILi80EEENS7_ILi256EEEEEELi256ENS_10bfloat16_tEfNS_4arch4Sm90ELb1ELb0ELb1ELb0ELb1ELb0ELb0ELb1ELb1ELb1ELb1ELb0EEENS1_21CollectiveEpilogueFwdINS6_IJSA_SC_SB_EEES9_SE_SG_Li256ELb0ELb1ELb1ELb0EEENS1_19SingleTileSchedulerILb0ELb1ELb1ELi128EEEEEEEEEvNT_6ParamsE,@function
        .size           _ZN7cutlass13device_kernelIN5flash11enable_sm90INS1_16FlashAttnFwdSm90INS1_25CollectiveMainloopFwdSm90ILi2EN4cute5tupleIJNS5_1CILi1EEES8_S8_EEENS6_IJNS7_ILi128EEENS7_ILi80EEENS7_ILi256EEEEEELi256ENS_10bfloat16_tEfNS_4arch4Sm90ELb1ELb0ELb1ELb0ELb1ELb0ELb0ELb1ELb1ELb1ELb1ELb0EEENS1_21CollectiveEpilogueFwdINS6_IJSA_SC_SB_EEES9_SE_SG_Li256ELb0ELb1ELb1ELb0EEENS1_19SingleTileSchedulerILb0ELb1ELb1ELi128EEEEEEEEEvNT_6ParamsE,(.L_x_15961 - _ZN7cutlass13device_kernelIN5flash11enable_sm90INS1_16FlashAttnFwdSm90INS1_25CollectiveMainloopFwdSm90ILi2EN4cute5tupleIJNS5_1CILi1EEES8_S8_EEENS6_IJNS7_ILi128EEENS7_ILi80EEENS7_ILi256EEEEEELi256ENS_10bfloat16_tEfNS_4arch4Sm90ELb1ELb0ELb1ELb0ELb1ELb0ELb0ELb1ELb1ELb1ELb1ELb0EEENS1_21CollectiveEpilogueFwdINS6_IJSA_SC_SB_EEES9_SE_SG_Li256ELb0ELb1ELb1ELb0EEENS1_19SingleTileSchedulerILb0ELb1ELb1ELi128EEEEEEEEEvNT_6ParamsE)
        .other          _ZN7cutlass13device_kernelIN5flash11enable_sm90INS1_16FlashAttnFwdSm90INS1_25CollectiveMainloopFwdSm90ILi2EN4cute5tupleIJNS5_1CILi1EEES8_S8_EEENS6_IJNS7_ILi128EEENS7_ILi80EEENS7_ILi256EEEEEELi256ENS_10bfloat16_tEfNS_4arch4Sm90ELb1ELb0ELb1ELb0ELb1ELb0ELb0ELb1ELb1ELb1ELb1ELb0EEENS1_21CollectiveEpilogueFwdINS6_IJSA_SC_SB_EEES9_SE_SG_Li256ELb0ELb1ELb1ELb0EEENS1_19SingleTileSchedulerILb0ELb1ELb1ELi128EEEEEEEEEvNT_6ParamsE,@"STO_CUDA_ENTRY STV_DEFAULT"
_ZN7cutlass13device_kernelIN5flash11enable_sm90INS1_16FlashAttnFwdSm90INS1_25CollectiveMainloopFwdSm90ILi2EN4cute5tupleIJNS5_1CILi1EEES8_S8_EEENS6_IJNS7_ILi128EEENS7_ILi80EEENS7_ILi256EEEEEELi256ENS_10bfloat16_tEfNS_4arch4Sm90ELb1ELb0ELb1ELb0ELb1ELb0ELb0ELb1ELb1ELb1ELb1ELb0EEENS1_21CollectiveEpilogueFwdINS6_IJSA_SC_SB_EEES9_SE_SG_Li256ELb0ELb1ELb1ELb0EEENS1_19SingleTileSchedulerILb0ELb1ELb1ELi128EEEEEEEEEvNT_6ParamsE:
        /* <DEDUP_REMOVED lines=45> */
.L_x_2185:
        /* <DEDUP_REMOVED lines=22> */
.L_x_2186:
        /* <DEDUP_REMOVED lines=18> */
.L_x_2187:
        /* <DEDUP_REMOVED lines=22> */
.L_x_2188:
        /* <DEDUP_REMOVED lines=23> */
.L_x_2189:
        /* <DEDUP_REMOVED lines=10> */
.L_x_2192:
        /* <DEDUP_REMOVED lines=19> */
[----:B------:R-:W1:Y:S01]  /*09f0*/  S2UR UR60, SR_CTAID.X ;  /* 0x00000000003c79c3 */ /* 0x000e620000002500 */
[----:B------:R-:W-:Y:S01]  /*0a00*/  ULDC UR4, c[0x0][0x448] ;  /* 0x0001120000047ab9 */ /* 0x000fe20000000800 */
[----:B------:R-:W-:Y:S01]  /*0a10*/  ULDC UR6, c[0x0][0x424] ;  /* 0x0001090000067ab9 */ /* 0x000fe20000000800 */
[----:B------:R-:W-:Y:S01]  /*0a20*/  UISETP.NE.AND UP1, UPT, UR4, 0x1, UPT ;  /* 0x000000010400788c */ /* 0x000fe2000bf25270 */
[----:B------:R-:W-:Y:S02]  /*0a30*/  ULDC UR7, c[0x0][0x288] ;  /* 0x0000a20000077ab9 */ /* 0x000fe40000000800 */
[----:B------:R-:W-:Y:S01]  /*0a40*/  ULDC.64 UR4, c[0x0][0x418] ;  /* 0x0001060000047ab9 */ /* 0x000fe20000000a00 */
[----:B------:R-:W-:Y:S02]  /*0a50*/  UIADD3 UR7, -UR7, 0x50, URZ ;  /* 0x0000005007077890 */ /* 0x000fe4000fffe13f */
[----:B------:R-:W-:Y:S02]  /*0a60*/  UISETP.NE.U32.AND UP0, UPT, UR4, URZ, UPT ;  /* 0x0000003f0400728c */ /* 0x000fe4000bf05070 */
[----:B------:R-:W-:-:S02]  /*0a70*/  UP2UR UR4, UPR, URZ, 0x2 ;  /* 0x000000023f047883 */ /* 0x000fc40008000000 */
[----:B------:R-:W-:Y:S01]  /*0a80*/  UISETP.NE.AND.EX UP0, UPT, UR5, URZ, UPT, UP0 ;  /* 0x0000003f0500728c */ /* 0x000fe2000bf05300 */
[----:B------:R-:W-:Y:S02]  /*0a90*/  ULDC UR8, c[0x0][0x2f0] ;  /* 0x0000bc0000087ab9 */ /* 0x000fe40000000800 */
[----:B------:R-:W-:Y:S01]  /*0aa0*/  @UP1 ULDC UR5, c[0x0][0x44c] ;  /* 0x0001130000051ab9 */ /* 0x000fe20000000800 */
[----:B------:R-:W-:Y:S01]  /*0ab0*/  MOV R19, UR4 ;  /* 0x0000000400137c02 */ /* 0x000fe20008000f00 */
[----:B------:R-:W-:Y:S01]  /*0ac0*/  USEL UR11, UR6, 0x1, UP0 ;  /* 0x00000001060b7887 */ /* 0x000fe20008000000 */
[----:B------:R-:W-:Y:S01]  /*0ad0*/  @UP1 ULDC UR10, c[0x0][0x450] ;  /* 0x00011400000a1ab9 */ /* 0x000fe20000000800 */
[----:B------:R-:W-:Y:S02]  /*0ae0*/  USHF.R.U32.HI UR12, URZ, 0x10, UR9 ;  /* 0x000000103f0c7899 */ /* 0x000fe40008011609 */
[----:B------:R-:W-:Y:S02]  /*0af0*/  UIMAD UR7, UR11, UR8, UR7 ;  /* 0x000000080b0772a4 */ /* 0x000fe4000f8e0207 */
[----:B------:R-:W-:Y:S01]  /*0b00*/  IMAD.U32 R17, RZ, RZ, UR11 ;  /* 0x0000000bff117e24 */ /* 0x000fe2000f8e00ff */
[----:B-1----:R-:W-:-:S04]  /*0b10*/  USHF.L.U32 UR60, UR60, 0x7, URZ ;  /* 0x000000073c3c7899 */ /* 0x002fc8000800063f */
[----:B------:R-:W-:Y:S02]  /*0b20*/  @UP1 UIADD3 UR4, UR60, 0x7f, URZ ;  /* 0x0000007f3c041890 */ /* 0x000fe4000fffe03f */
[----:B------:R-:W-:Y:S02]  /*0b30*/  UIADD3 UR6, UR60, 0x7f, URZ ;  /* 0x0000007f3c067890 */ /* 0x000fe4000fffe03f */
[----:B------:R-:W-:Y:S02]  /*0b40*/  UIMAD.WIDE.U32 UR4, UR4, UR5, URZ ;  /* 0x00000005040472a5 */ /* 0x000fe4000f8e003f */
[----:B------:R-:W-:Y:S02]  /*0b50*/  UIMAD UR4, UR11, UR8, 0x4f ;  /* 0x0000004f0b0474a4 */ /* 0x000fe4000f8e0208 */
[----:B------:R-:W-:Y:S02]  /*0b60*/  @UP1 USHF.R.U32.HI UR6, URZ, UR10, UR5 ;  /* 0x0000000a3f061299 */ /* 0x000fe40008011605 */
[----:B------:R-:W-:-:S02]  /*0b70*/  UIMAD.WIDE UR4, UR4, 0x66666667, URZ ;  /* 0x66666667040478a5 */ /* 0x000fc4000f8e023f */
[----:B------:R-:W-:Y:S02]  /*0b80*/  UIADD3 UR6, UR7, UR6, URZ ;  /* 0x0000000607067290 */ /* 0x000fe4000fffe03f */
[----:B------:R-:W-:Y:S02]  /*0b90*/  USHF.R.U32.HI UR4, URZ, 0x1f, UR5 ;  /* 0x0000001f3f047899 */ /* 0x000fe40008011605 */
[----:B------:R-:W-:Y:S02]  /*0ba0*/  UIMAD.WIDE UR6, UR6, 0x66666667, URZ ;  /* 0x66666667060678a5 */ /* 0x000fe4000f8e023f */
[----:B------:R-:W-:Y:S02]  /*0bb0*/  ULEA.HI.SX32 UR4, UR5, UR4, 0x1b ;  /* 0x0000000405047291 */ /* 0x000fe4000f8fda3f */
[----:B------:R-:W-:-:S04]  /*0bc0*/  USHF.R.U32.HI UR6, URZ, 0x1f, UR7 ;  /* 0x0000001f3f067899 */ /* 0x000fc80008011607 */
[----:B------:R-:W-:Y:S02]  /*0bd0*/  ULEA.HI.SX32 UR6, UR7, UR6, 0x1b ;  /* 0x0000000607067291 */ /* 0x000fe4000f8fda3f */
[----:B------:R-:W-:Y:S02]  /*0be0*/  ULOP3.LUT UR7, UR9, 0xffff, URZ, 0xc0, !UPT ;  /* 0x0000ffff09077892 */ /* 0x000fe4000f8ec03f */
[----:B------:R-:W-:-:S04]  /*0bf0*/  UISETP.LT.AND UP0, UPT, UR4, UR6, UPT ;  /* 0x000000060400728c */ /* 0x000fc8000bf01270 */
[----:B------:R-:W-:Y:S02]  /*0c00*/  USEL UR11, UR4, UR6, UP0 ;  /* 0x00000006040b7287 */ /* 0x000fe40008000000 */
[----:B------:R-:W-:Y:S02]  /*0c10*/  UISETP.NE.AND UP0, UPT, UR12, URZ, UPT ;  /* 0x0000003f0c00728c */ /* 0x000fe4000bf05270 */
[----:B------:R-:W-:Y:S01]  /*0c20*/  UISETP.GE.AND UP1, UPT, UR11, 0x1, UPT ;  /* 0x000000010b00788c */ /* 0x000fe2000bf26270 */
[----:B------:R-:W-:-:S05]  /*0c30*/  UMOV UR4, URZ ;  /* 0x0000003f00047c82 */ /* 0x000fca0008000000 */
[----:B------:R-:W-:-:S03]  /*0c40*/  PLOP3.LUT P0, PT, PT, PT, UP1, 0x80, 0x0 ;  /* 0x000000000000781c */ /* 0x000fc60003f0f018 */
[----:B------:R-:W-:-:S10]  /*0c50*/  @!UP0 ULDC UR12, c[0x0][0x9f0] ;  /* 0x00027c00000c8ab9 */ /* 0x000fd40000000800 */
[----:B------:R-:W-:Y:S05]  /*0c60*/  @!P0 BRA `(.L_x_2194) ;  /* 0x0000000000848947 */ /* 0x000fea0003800000 */
[----:B------:R-:W-:Y:S01]  /*0c70*/  IMAD.U32 R3, RZ, RZ, UR12 ;  /* 0x0000000cff037e24 */ /* 0x000fe2000f8e00ff */
[----:B------:R-:W-:Y:S01]  /*0c80*/  UIADD3 UR6, UR12, -0x1, UR11 ;  /* 0xffffffff0c067890 */ /* 0x000fe2000fffe00b */
[----:B------:R-:W-:-:S03]  /*0c90*/  UMOV UR4, URZ ;  /* 0x0000003f00047c82 */ /* 0x000fc60008000000 */
[-C--:B------:R-:W-:Y:S02]  /*0ca0*/  IABS R0, R3.reuse ;  /* 0x0000000300007213 */ /* 0x080fe40000000000 */
[----:B------:R-:W-:Y:S01]  /*0cb0*/  MOV R4, UR6 ;  /* 0x0000000600047c02 */ /* 0x000fe20008000f00 */
[----:B------:R-:W-:Y:S01]  /*0cc0*/  ULOP3.LUT UR6, UR6, UR12, URZ, 0x3c, !UPT ;  /* 0x0000000c06067292 */ /* 0x000fe2000f8e3c3f */
[----:B------:R-:W-:Y:S02]  /*0cd0*/  R2UR UR13, R0 ;  /* 0x00000000000d72ca */ /* 0x000fe400000e0000 */
[----:B------:R-:W-:Y:S02]  /*0ce0*/  IABS R4, R4 ;  /* 0x0000000400047213 */ /* 0x000fe40000000000 */
[----:B------:R-:W-:-:S03]  /*0cf0*/  IABS R5, R3 ;  /* 0x0000000300057213 */ /* 0x000fc60000000000 */
        /* <DEDUP_REMOVED lines=24> */
.L_x_2194:
[----:B------:R-:W-:Y:S01]  /*0e80*/  UIMAD UR6, UR7, UR4, URZ ;  /* 0x00000004070672a4 */ /* 0x000fe2000f8e023f */
[----:B------:R-:W-:Y:S01]  /*0e90*/  IMAD.U32 R0, RZ, RZ, UR11 ;  /* 0x0000000bff007e24 */ /* 0x000fe2000f8e00ff */
[----:B------:R-:W-:Y:S01]  /*0ea0*/  MOV R3, UR4 ;  /* 0x0000000400037c02 */ /* 0x000fe20008000f00 */
[----:B------:R-:W-:Y:S01]  /*0eb0*/  VIADD R18, R25, 0xffffff80 ;  /* 0xffffff8019127836 */ /* 0x000fe20000000000 */
[----:B------:R-:W-:Y:S01]  /*0ec0*/  R2UR UR5, R17 ;  /* 0x00000000110572ca */ /* 0x000fe200000e0000 */
[----:B0-----:R-:W-:Y:S01]  /*0ed0*/  IMAD.MOV.U32 R2, RZ, RZ, RZ ;  /* 0x000000ffff027224 */ /* 0x001fe200078e00ff */
[----:B------:R-:W-:Y:S01]  /*0ee0*/  VIADDMNMX R0, R3, UR6, R0, PT ;  /* 0x0000000603007c46 */ /* 0x000fe2000b800100 */
[----:B------:R-:W-:Y:S01]  /*0ef0*/  IMAD.U32 R22, RZ, RZ, UR6 ;  /* 0x00000006ff167e24 */ /* 0x000fe2000f8e00ff */
[----:B------:R-:W-:Y:S02]  /*0f00*/  PLOP3.LUT P0, PT, PT, PT, PT, 0x80, 0x0 ;  /* 0x000000000000781c */ /* 0x000fe40003f0f070 */
[----:B------:R-:W-:-:S02]  /*0f10*/  CS2R R150, SRZ ;  /* 0x0000000000967805 */ /* 0x000fc4000001ff00 */
[----:B------:R-:W-:Y:S02]  /*0f20*/  R2UR UR61, R0 ;  /* 0x00000000003d72ca */ /* 0x000fe400000e0000 */
[----:B------:R-:W-:Y:S02]  /*0f30*/  CS2R R148, SRZ ;  /* 0x0000000000947805 */ /* 0x000fe4000001ff00 */
[----:B------:R-:W-:Y:S02]  /*0f40*/  MOV R0, RZ ;  /* 0x000000ff00007202 */ /* 0x000fe40000000f00 */
[----:B------:R-:W-:Y:S02]  /*0f50*/  CS2R R146, SRZ ;  /* 0x0000000000927805 */ /* 0x000fe4000001ff00 */
[----:B------:R-:W-:Y:S02]  /*0f60*/  CS2R R144, SRZ ;  /* 0x0000000000907805 */ /* 0x000fe4000001ff00 */
[----:B------:R-:W-:-:S02]  /*0f70*/  CS2R R142, SRZ ;  /* 0x00000000008e7805 */ /* 0x000fc4000001ff00 */
[----:B------:R-:W-:Y:S01]  /*0f80*/  CS2R R140, SRZ ;  /* 0x00000000008c7805 */ /* 0x000fe2000001ff00 */
[----:B------:R-:W-:Y:S01]  /*0f90*/  UIMAD UR4, UR5, UR8, URZ ;  /* 0x00000008050472a4 */ /* 0x000fe2000f8e023f */
[----:B------:R-:W-:Y:S02]  /*0fa0*/  CS2R R138, SRZ ;  /* 0x00000000008a7805 */ /* 0x000fe4000001ff00 */
[----:B------:R-:W-:Y:S02]  /*0fb0*/  CS2R R136, SRZ ;  /* 0x0000000000887805 */ /* 0x000fe4000001ff00 */
[----:B------:R-:W-:Y:S02]  /*0fc0*/  CS2R R134, SRZ ;  /* 0x0000000000867805 */ /* 0x000fe4000001ff00 */
[----:B------:R-:W-:Y:S02]  /*0fd0*/  CS2R R132, SRZ ;  /* 0x0000000000847805 */ /* 0x000fe4000001ff00 */
[----:B------:R-:W-:Y:S01]  /*0fe0*/  CS2R R130, SRZ ;  /* 0x0000000000827805 */ /* 0x000fe2000001ff00 */
[----:B------:R-:W-:Y:S01]  /*0ff0*/  UISETP.GT.AND UP0, UPT, UR61, UR6, UPT ;  /* 0x000000063d00728c */ /* 0x000fe2000bf04270 */
[----:B------:R-:W-:Y:S01]  /*1000*/  IMAD.U32 R152, RZ, RZ, UR4 ;  /* 0x00000004ff987e24 */ /* 0x000fe2000f8e00ff */
[----:B------:R-:W-:-:S02]  /*1010*/  CS2R R128, SRZ ;  /* 0x0000000000807805 */ /* 0x000fc4000001ff00 */
[----:B------:R-:W-:Y:S02]  /*1020*/  CS2R R126, SRZ ;  /* 0x00000000007e7805 */ /* 0x000fe4000001ff00 */
[----:B------:R-:W-:Y:S02]  /*1030*/  CS2R R124, SRZ ;  /* 0x00000000007c7805 */ /* 0x000fe4000001ff00 */
[----:B------:R-:W-:Y:S02]  /*1040*/  CS2R R122, SRZ ;  /* 0x00000000007a7805 */ /* 0x000fe4000001ff00 */
[----:B------:R-:W-:Y:S02]  /*1050*/  PLOP3.LUT P1, PT, PT, PT, UP0, 0x80, 0x0 ;  /* 0x000000000000781c */ /* 0x000fe40003f2f008 */
        /* <DEDUP_REMOVED lines=85> */
.L_x_2196:
[----:B------:R-:W-:Y:S02]  /*15b0*/  R2UR UR4, R16 ;  /* 0x00000000100472ca */ /* 0x000fe400000e0000 */
[----:B------:R-:W-:-:S11]  /*15c0*/  SHF.L.U32 R0, RZ, 0x1f, RZ ;  /* 0x0000001fff007819 */ /* 0x000fd600000006ff */
[----:B------:R-:W0:Y:S02]  /*15d0*/  SYNCS.PHASECHK.TRANS64.TRYWAIT P0, [UR4+0x38800], R0 ;  /* 0x03880000ff0075a7 */ /* 0x000e240008000144 */
[----:B0-----:R-:W-:Y:S05]  /*15e0*/  @!P0 BRA `(.L_x_2197) ;  /* 0x0000014400308947 */ /* 0x001fea0003800000 */
.L_x_2284:
[----:B------:R-:W2:Y:S02]  /*15f0*/  LDL R2, [R1+0x4] ;  /* 0x0000040001027983 */ /* 0x000ea40000100800 */
[----:B--2---:R-:W-:-:S13]  /*1600*/  R2UR UR4, R2 ;  /* 0x00000000020472ca */ /* 0x004fda00000e0000 */
[----:B------:R-:W-:-:S06]  /*1610*/  ULOP3.LUT UR4, UR4, 0x1, URZ, 0xfc, !UPT ;  /* 0x0000000104047892 */ /* 0x000fcc000f8efc3f */
[----:B------:R-:W-:-:S04]  /*1620*/  MOV R2, UR4 ;  /* 0x0000000400027c02 */ /* 0x000fc80008000f00 */
[----:B------:R-:W-:-:S13]  /*1630*/  ISETP.NE.AND P0, PT, R2, 0x3, PT ;  /* 0x000000030200780c */ /* 0x000fda0003f05270 */
[----:B------:R-:W-:Y:S05]  /*1640*/  @!P0 BRA `(.L_x_2198) ;  /* 0x0000000000048947 */ /* 0x000fea0003800000 */
[----:B------:R-:W-:Y:S01]  /*1650*/  BPT.TRAP 0x1 ;  /* 0x000000040000795c */ /* 0x000fe20000300000 */
.L_x_2198:
[----:B------:R-:W-:-:S13]  /*1660*/  R2UR UR4, R16 ;  /* 0x00000000100472ca */ /* 0x000fda00000e0000 */
[----:B------:R1:W2:Y:S01]  /*1670*/  SYNCS.PHASECHK.TRANS64.TRYWAIT P1, [UR4+0x38830], R0 ;  /* 0x03883000ff0075a7 */ /* 0x0002a20008020144 */
[----:B------:R-:W-:Y:S05]  /*1680*/  @!P0 BRA `(.L_x_2199) ;  /* 0x0000000000048947 */ /* 0x000fea0003800000 */
[----:B------:R-:W-:Y:S01]  /*1690*/  BPT.TRAP 0x1 ;  /* 0x000000040000795c */ /* 0x000fe20000300000 */
.L_x_2199:
[----:B------:R-:W-:-:S05]  /*16a0*/  IMAD.U32 R4, RZ, RZ, UR36 ;  /* 0x00000024ff047e24 */ /* 0x000fca000f8e00ff */
[----:B------:R-:W-:Y:S01]  /*16b0*/  LOP3.LUT R4, R4, 0x10000, RZ, 0xfc, !PT ;  /* 0x0001000004047812 */ /* 0x000fe200078efcff */
[----:B--2---:R-:W-:Y:S06]  /*16c0*/  @P1 BRA `(.L_x_2200) ;  /* 0x00000000000c1947 */ /* 0x004fec0003800000 */
[----:B------:R-:W-:-:S13]  /*16d0*/  R2UR UR4, R16 ;  /* 0x00000000100472ca */ /* 0x000fda00000e0000 */
[----:B------:R-:W2:Y:S02]  /*16e0*/  SYNCS.PHASECHK.TRANS64.TRYWAIT P1, [UR4+0x38830], R0 ;  /* 0x03883000ff0075a7 */ /* 0x000ea40008020144 */
[----:B--2---:R-:W-:Y:S05]  /*16f0*/  @!P1 BRA `(.L_x_2201) ;  /* 0x0000014400089947 */ /* 0x004fea0003800000 */
.L_x_2200:
[----:B------:R-:W-:Y:S05]  /*1700*/  WARPSYNC.ALL ;  /* 0x0000000000007948 */ /* 0x000fea0003800000 */
[----:B------:R-:W-:Y:S01]  /*1710*/  IMAD.MOV.U32 R5, RZ, RZ, 0x40000040 ;  /* 0x40000040ff057424 */ /* 0x000fe200078e00ff */
[----:B------:R-:W-:Y:S01]  /*1720*/  R2UR UR4, R16 ;  /* 0x00000000100472ca */ /* 0x000fe200000e0000 */
[----:B------:R-:W-:-:S03]  /*1730*/  WARPGROUP.ARRIVE ;  /* 0x00000000000079c5 */ /* 0x000fc60000000000 */
        /* <DEDUP_REMOVED lines=16> */
[----:B------:R-:W-:Y:S01]  /*1840*/  R2UR UR21, R5 ;  /* 0x00000000051572ca */ /* 0x000fe200000e0000 */
[----:B------:R-:W-:Y:S01]  /*1850*/  IMAD.U32 R11, RZ, RZ, UR27 ;  /* 0x0000001bff0b7e24 */ /* 0x000fe2000f8e00ff */
[----:B------:R-:W-:Y:S01]  /*1860*/  R2UR UR4, R4 ;  /* 0x00000000040472ca */ /* 0x000fe200000e0000 */
[----:B------:R-:W-:Y:S01]  /*1870*/  ULOP3.LUT UR6, UR6, 0x3fff, URZ, 0xc0, !UPT ;  /* 0x00003fff06067892 */ /* 0x000fe2000f8ec03f */
[----:B------:R-:W-:Y:S01]  /*1880*/  UMOV UR31, 0x40000040 ;  /* 0x40000040001f7882 */ /* 0x000fe20000000000 */
[----:B------:R-:W-:-:S02]  /*1890*/  UMOV UR35, 0x40000040 ;  /* 0x4000004000237882 */ /* 0x000fc40000000000 */
[----:B------:R-:W-:Y:S01]  /*18a0*/  ULOP3.LUT UR24, UR6, 0x10000, URZ, 0xfc, !UPT ;  /* 0x0001000006187892 */ /* 0x000fe2000f8efc3f */
[----:B------:R-:W-:Y:S01]  /*18b0*/  UMOV UR39, 0x40000040 ;  /* 0x4000004000277882 */ /* 0x000fe20000000000 */
[----:B------:R-:W-:Y:S02]  /*18c0*/  UMOV UR43, 0x40000040 ;  /* 0x40000040002b7882 */ /* 0x000fe40000000000 */
[----:B------:R-:W-:Y:S02]  /*18d0*/  UIADD3 UR10, UR24, 0x80, URZ ;  /* 0x00000080180a7890 */ /* 0x000fe4000fffe03f */
[----:B------:R-:W-:Y:S02]  /*18e0*/  UIADD3 UR14, UR24, 0x100, URZ ;  /* 0x00000100180e7890 */ /* 0x000fe4000fffe03f */
[----:B------:R-:W-:Y:S01]  /*18f0*/  IMAD.U32 R15, RZ, RZ, UR24 ;  /* 0x00000018ff0f7e24 */ /* 0x000fe2000f8e00ff */
[----:B------:R-:W-:Y:S01]  /*1900*/  UMOV UR6, UR24 ;  /* 0x0000001800067c82 */ /* 0x000fe20008000000 */
[----:B------:R-:W-:Y:S01]  /*1910*/  UIADD3 UR18, UR24, 0x180, URZ ;  /* 0x0000018018127890 */ /* 0x000fe2000fffe03f */
[----:B------:R-:W-:Y:S01]  /*1920*/  HGMMA.64x16x16.F32.BF16 R56, gdesc[UR4], RZ, !UPT, gsb0 ;  /* 0x00200000043879f0 */ /* 0x000fe2000c0018ff */
[----:B------:R-:W-:Y:S01]  /*1930*/  UIADD3 UR22, UR24, 0x200, URZ ;  /* 0x0000020018167890 */ /* 0x000fe2000fffe03f */
[----:B------:R-:W-:Y:S01]  /*1940*/  R2UR UR6, R4 ;  /* 0x00000000040672ca */ /* 0x000fe200000e0000 */
[----:B------:R-:W-:Y:S01]  /*1950*/  UMOV UR5, 0x40000040 ;  /* 0x4000004000057882 */ /* 0x000fe20000000000 */
[----:B------:R-:W-:Y:S01]  /*1960*/  UIADD3 UR7, UR24, 0x204, URZ ;  /* 0x0000020418077890 */ /* 0x000fe2000fffe03f */
[----:B------:R-:W-:Y:S01]  /*1970*/  UMOV UR47, 0x40000040 ;  /* 0x40000040002f7882 */ /* 0x000fe20000000000 */
[----:B------:R-:W-:Y:S01]  /*1980*/  UMOV UR51, 0x40000040 ;  /* 0x4000004000337882 */ /* 0x000fe20000000000 */
[----:B------:R-:W-:Y:S01]  /*1990*/  UMOV UR55, 0x40000040 ;  /* 0x4000004000377882 */ /* 0x000fe20000000000 */
[----:B------:R-:W-:-:S07]  /*19a0*/  UMOV UR59, 0x40000040 ;  /* 0x40000040003b7882 */ /* 0x000fce0000000000 */
[----:B------:R-:W-:-:S07]  /*19b0*/  UIADD3 UR4, UR6, 0x2, URZ ;  /* 0x0000000206047890 */ /* 0x000fce000fffe03f */
[----:B------:R-:W-:Y:S01]  /*19c0*/  UMOV UR26, UR4 ;  /* 0x00000004001a7c82 */ /* 0x000fe20008000000 */
[----:B------:R-:W-:Y:S01]  /*19d0*/  UIADD3 UR4, UR24, 0x202, URZ ;  /* 0x0000020218047890 */ /* 0x000fe2000fffe03f */
[----:B------:R-:W-:Y:S01]  /*19e0*/  MOV R10, UR26 ;  /* 0x0000001a000a7c02 */ /* 0x000fe20008000f00 */
        /* <DEDUP_REMOVED lines=52> */
[----:B------:R-:W-:-:S06]  /*1d30*/  UMOV UR27, 0x40000040 ;  /* 0x40000040001b7882 */ /* 0x000fcc0000000000 */
        /* <DEDUP_REMOVED lines=120> */
[----:B------:R-:W-:Y:S01]  /*24c0*/  IMAD.U32 R9, RZ, RZ, UR15 ;  /* 0x0000000fff097e24 */ /* 0x000fe2000f8e00ff */
        /* <DEDUP_REMOVED lines=345> */
.L_x_2202:
[----:B------:R-:W-:Y:S01]  /*3a60*/  LOP3.LUT R3, R64, 0xffffff80, RZ, 0xc0, !PT ;  /* 0xffffff8040037812 */ /* 0x000fe200078ec0ff */
[----:B------:R-:W-:Y:S01]  /*3a70*/  UMOV UR7, 0xffffffb0 ;  /* 0xffffffb000077882 */ /* 0x000fe20000000000 */
[----:B------:R-:W-:Y:S01]  /*3a80*/  R2UR UR6, R19 ;  /* 0x00000000130672ca */ /* 0x000fe200000e0000 */
[----:B------:R-:W-:Y:S01]  /*3a90*/  UIMAD UR7, UR61, UR7, 0x51 ;  /* 0x000000513d0774a4 */ /* 0x000fe2000f8e0207 */
[----:B------:R-:W-:Y:S01]  /*3aa0*/  IADD3 R3, R18, -R3, RZ ;  /* 0x8000000312037210 */ /* 0x000fe20007ffe0ff */
[----:B------:R-:W-:Y:S01]  /*3ab0*/  ULDC UR10, c[0x0][0x9d8] ;  /* 0x00027600000a7ab9 */ /* 0x000fe20000000800 */
[----:B------:R-:W-:Y:S01]  /*3ac0*/  LEA.HI R65, R65, R18, RZ, 0x2 ;  /* 0x0000001241417211 */ /* 0x000fe200078f10ff */
[----:B------:R-:W-:Y:S01]  /*3ad0*/  FMUL.FTZ R58, R58, UR10 ;  /* 0x0000000a3a3a7c20 */ /* 0x000fe20008410000 */
[----:B------:R-:W-:Y:S01]  /*3ae0*/  SHF.R.S32.HI R0, RZ, 0x1f, R3 ;  /* 0x0000001fff007819 */ /* 0x000fe20000011403 */
[----:B------:R-:W-:Y:S01]  /*3af0*/  FMUL.FTZ R59, R59, UR10 ;  /* 0x0000000a3b3b7c20 */ /* 0x000fe20008410000 */
[----:B------:R-:W-:Y:S01]  /*3b00*/  LOP3.LUT R65, R65, 0xfffffffc, RZ, 0xc0, !PT ;  /* 0xfffffffc41417812 */ /* 0x000fe200078ec0ff */
[----:B------:R-:W-:Y:S01]  /*3b10*/  FMUL.FTZ R62, R62, UR10 ;  /* 0x0000000a3e3e7c20 */ /* 0x000fe20008410000 */
[CC--:B------:R-:W-:Y:S01]  /*3b20*/  LEA.HI R2, R0.reuse, R3.reuse, RZ, 0x2 ;  /* 0x0000000300027211 */ /* 0x0c0fe200078f10ff */
[----:B------:R-:W0:Y:S01]  /*3b30*/  MUFU.TANH R58, R58 ;  /* 0x0000003a003a7308 */ /* 0x000e220000002400 */
[----:B------:R-:W-:Y:S01]  /*3b40*/  LEA.HI R6, R0, R3, RZ, 0x5 ;  /* 0x0000000300067211 */ /* 0x000fe200078f28ff */
[----:B------:R-:W-:Y:S01]  /*3b50*/  IMAD.IADD R65, R18, 0x1, -R65 ;  /* 0x0000000112417824 */ /* 0x000fe200078e0a41 */
[--C-:B------:R-:W-:Y:S01]  /*3b60*/  SHF.R.S32.HI R0, RZ, 0x2, R2.reuse ;  /* 0x00000002ff007819 */ /* 0x100fe20000011402 */
[----:B------:R-:W-:Y:S01]  /*3b70*/  UISETP.NE.AND UP0, UPT, UR6, URZ, UPT ;  /* 0x0000003f0600728c */ /* 0x000fe2000bf05270 */
[----:B------:R-:W-:Y:S01]  /*3b80*/  SHF.R.S32.HI R7, RZ, 0x1f, R2 ;  /* 0x0000001fff077819 */ /* 0x000fe20000011402 */
[----:B------:R-:W-:Y:S01]  /*3b90*/  FMUL.FTZ R63, R63, UR10 ;  /* 0x0000000a3f3f7c20 */ /* 0x000fe20008410000 */
[----:B------:R-:W-:Y:S01]  /*3ba0*/  LEA.HI R12, R66, R66, RZ, 0x1 ;  /* 0x00000042420c7211 */ /* 0x000fe200078f08ff */
[----:B------:R-:W1:Y:S01]  /*3bb0*/  MUFU.TANH R59, R59 ;  /* 0x0000003b003b7308 */ /* 0x000e620000002400 */
[----:B------:R-:W-:Y:S01]  /*3bc0*/  SHF.R.S32.HI R6, RZ, 0x5, R6 ;  /* 0x00000005ff067819 */ /* 0x000fe20000011406 */
[----:B------:R-:W-:Y:S01]  /*3bd0*/  ULDC UR14, c[0x0][0x288] ;  /* 0x0000a200000e7ab9 */ /* 0x000fe20000000800 */
[-C--:B------:R-:W-:Y:S01]  /*3be0*/  LEA.HI R7, R7, R0.reuse, RZ, 0x3 ;  /* 0x0000000007077211 */ /* 0x080fe200078f18ff */
[----:B------:R-:W-:Y:S01]  /*3bf0*/  FMUL.FTZ R50, R50, UR10 ;  /* 0x0000000a32327c20 */ /* 0x000fe20008410000 */
[----:B------:R-:W-:Y:S01]  /*3c00*/  LOP3.LUT R13, R12, 0x3fffffe, RZ, 0xc0, !PT ;  /* 0x03fffffe0c0d7812 */ /* 0x000fe200078ec0ff */
[----:B------:R-:W-:Y:S01]  /*3c10*/  FMUL.FTZ R49, R49, UR10 ;  /* 0x0000000a31317c20 */ /* 0x000fe20008410000 */
[----:B------:R-:W-:Y:S01]  /*3c20*/  LEA R12, R6, UR60, 0x4 ;  /* 0x0000003c060c7c11 */ /* 0x000fe2000f8e20ff */
[----:B------:R-:W-:Y:S01]  /*3c30*/  @UP0 ULDC UR6, c[0x0][0x44c] ;  /* 0x0001130000060ab9 */ /* 0x000fe20000000800 */
[----:B------:R-:W-:Y:S01]  /*3c40*/  LOP3.LUT R7, R7, 0xfffffff8, RZ, 0xc0, !PT ;  /* 0xfffffff807077812 */ /* 0x000fe200078ec0ff */
[----:B------:R-:W-:Y:S01]  /*3c50*/  IMAD.IADD R13, R66, 0x1, -R13 ;  /* 0x00000001420d7824 */ /* 0x000fe200078e0a0d */
[----:B------:R-:W-:Y:S01]  /*3c60*/  LEA.HI R6, R65, R65, RZ, 0x1 ;  /* 0x0000004141067211 */ /* 0x000fe200078f08ff */
[----:B------:R-:W2:Y:S01]  /*3c70*/  MUFU.TANH R62, R62 ;  /* 0x0000003e003e7308 */ /* 0x000ea20000002400 */
[----:B------:R-:W-:Y:S01]  /*3c80*/  IADD3 R12, R12, R0, -R7 ;  /* 0x000000000c0c7210 */ /* 0x000fe20007ffe807 */
[----:B------:R-:W-:Y:S01]  /*3c90*/  FMUL.FTZ R52, R52, UR10 ;  /* 0x0000000a34347c20 */ /* 0x000fe20008410000 */
[----:B------:R-:W-:Y:S01]  /*3ca0*/  LOP3.LUT R6, R6, 0x1ffffffe, RZ, 0xc0, !PT ;  /* 0x1ffffffe06067812 */ /* 0x000fe200078ec0ff */
[----:B------:R-:W-:Y:S01]  /*3cb0*/  FMUL.FTZ R51, R51, UR10 ;  /* 0x0000000a33337c20 */ /* 0x000fe20008410000 */
[----:B------:R-:W-:Y:S01]  /*3cc0*/  PLOP3.LUT P1, PT, PT, PT, UP0, 0x80, 0x0 ;  /* 0x000000000000781c */ /* 0x000fe20003f2f008 */
[----:B------:R-:W-:Y:S01]  /*3cd0*/  FMUL.FTZ R42, R42, UR10 ;  /* 0x0000000a2a2a7c20 */ /* 0x000fe20008410000 */
[----:B------:R-:W-:Y:S01]  /*3ce0*/  LEA R13, R13, R12, 0x6 ;  /* 0x0000000c0d0d7211 */ /* 0x000fe200078e30ff */
[----:B------:R-:W-:Y:S01]  /*3cf0*/  IMAD.IADD R6, R65, 0x1, -R6 ;  /* 0x0000000141067824 */ /* 0x000fe200078e0a06 */
[----:B------:R-:W-:Y:S01]  /*3d00*/  PLOP3.LUT P2, PT, PT, PT, UP0, 0x80, 0x0 ;  /* 0x000000000000781c */ /* 0x000fe20003f4f008 */
[----:B------:R-:W3:Y:S01]  /*3d10*/  MUFU.TANH R63, R63 ;  /* 0x0000003f003f7308 */ /* 0x000ee20000002400 */
[----:B------:R-:W-:Y:S01]  /*3d20*/  R2UR UR22, R152 ;  /* 0x00000000981672ca */ /* 0x000fe200000e0000 */
[----:B------:R-:W-:Y:S01]  /*3d30*/  IMAD R14, R6, 0x8, R13 ;  /* 0x00000008060e7824 */ /* 0x000fe200078e020d */
[----:B------:R-:W-:Y:S01]  /*3d40*/  LOP3.LUT R18, R2, 0x7ffffffc, RZ, 0xc0, !PT ;  /* 0x7ffffffc02127812 */ /* 0x000fe200078ec0ff */
[----:B------:R-:W-:Y:S01]  /*3d50*/  FMUL.FTZ R43, R43, UR10 ;  /* 0x0000000a2b2b7c20 */ /* 0x000fe20008410000 */
[----:B------:R-:W-:Y:S01]  /*3d60*/  FMUL.FTZ R54, R54, UR10 ;  /* 0x0000000a36367c20 */ /* 0x000fe20008410000 */
[----:B------:R-:W-:-:S02]  /*3d70*/  IMAD.MOV.U32 R0, RZ, RZ, R14 ;  /* 0x000000ffff007224 */ /* 0x000fc400078e000e */
[----:B------:R-:W-:Y:S01]  /*3d80*/  FMUL.FTZ R46, R46, UR10 ;  /* 0x0000000a2e2e7c20 */ /* 0x000fe20008410000 */
[----:B------:R-:W-:Y:S01]  /*3d90*/  @P1 IMAD.HI.U32 R6, R14, UR6, RZ ;  /* 0x000000060e061c27 */ /* 0x000fe2000f8e00ff */
[----:B------:R-:W-:Y:S01]  /*3da0*/  @UP0 ULDC UR6, c[0x0][0x450] ;  /* 0x0001140000060ab9 */ /* 0x000fe20000000800 */
[----:B------:R-:W-:Y:S02]  /*3db0*/  MUFU.TANH R50, R50 ;  /* 0x0000003200327308 */ /* 0x000fe40000002400 */
[----:B------:R-:W-:Y:S01]  /*3dc0*/  FMUL.FTZ R55, R55, UR10 ;  /* 0x0000000a37377c20 */ /* 0x000fe20008410000 */
[----:B------:R-:W-:Y:S01]  /*3dd0*/  IMAD.IADD R18, R3, 0x1, -R18 ;  /* 0x0000000103127824 */ /* 0x000fe200078e0a12 */
[----:B------:R-:W-:Y:S01]  /*3de0*/  @P2 SHF.R.U32.HI R0, RZ, UR6, R6 ;  /* 0x00000006ff002c19 */ /* 0x000fe20008011606 */
[----:B------:R-:W-:Y:S01]  /*3df0*/  UIMAD UR6, UR61, -0x50, UR22 ;  /* 0xffffffb03d0678a4 */ /* 0x000fe2000f8e0216 */
[----:B------:R-:W-:Y:S01]  /*3e00*/  MOV R3, UR7 ;  /* 0x0000000700037c02 */ /* 0x000fe20008000f00 */
[----:B------:R-:W-:-:S02]  /*3e10*/  IMAD.U32 R12, RZ, RZ, UR22 ;  /* 0x00000016ff0c7e24 */ /* 0x000fc4000f8e00ff */
[----:B------:R-:W-:Y:S01]  /*3e20*/  FMUL.FTZ R47, R47, UR10 ;  /* 0x0000000a2f2f7c20 */ /* 0x000fe20008410000 */
[----:B------:R-:W4:Y:S01]  /*3e30*/  SHFL.IDX PT, R6, R0, 0x1, 0x1c1f ;  /* 0x003c1f0000067f89 */ /* 0x000f2200000e0000 */
[----:B------:R-:W-:Y:S01]  /*3e40*/  UIADD3 UR6, UR6, 0x50, URZ ;  /* 0x0000005006067890 */ /* 0x000fe2000fffe03f */
[----:B------:R-:W-:Y:S01]  /*3e50*/  IMAD R3, R18, -0x2, R3 ;  /* 0xfffffffe12037824 */ /* 0x000fe200078e0203 */
[----:B------:R-:W-:Y:S01]  /*3e60*/  MUFU.TANH R64, R49 ;  /* 0x0000003100407308 */ /* 0x000fe20000002400 */
[----:B------:R-:W-:Y:S01]  /*3e70*/  FMUL.FTZ R48, R48, UR10 ;  /* 0x0000000a30307c20 */ /* 0x000fe20008410000 */
[----:B------:R-:W-:Y:S01]  /*3e80*/  FMUL.FTZ R57, R57, UR10 ;  /* 0x0000000a39397c20 */ /* 0x000fe20008410000 */
[----:B------:R-:W-:Y:S01]  /*3e90*/  FMUL.FTZ R34, R34, UR10 ;  /* 0x0000000a22227c20 */ /* 0x000fe20008410000 */
[----:B------:R-:W-:Y:S01]  /*3ea0*/  IMAD.U32 R7, RZ, RZ, UR6 ;  /* 0x00000006ff077e24 */ /* 0x000fe2000f8e00ff */
[----:B------:R-:W-:Y:S01]  /*3eb0*/  IADD3 R3, R3, -UR14, R12 ;  /* 0x8000000e03037c10 */ /* 0x000fe2000fffe00c */
[----:B------:R-:W-:Y:S01]  /*3ec0*/  FMUL.FTZ R38, R38, UR10 ;  /* 0x0000000a26267c20 */ /* 0x000fe20008410000 */
[----:B------:R-:W-:Y:S01]  /*3ed0*/  FMUL.FTZ R35, R35, UR10 ;  /* 0x0000000a23237c20 */ /* 0x000fe20008410000 */
[----:B------:R-:W-:Y:S01]  /*3ee0*/  IMAD R2, R18, -0x2, R7 ;  /* 0xfffffffe12027824 */ /* 0x000fe200078e0207 */
        /* <DEDUP_REMOVED lines=10> */
[----:B------:R-:W2:Y:S01]  /*3f90*/  SHFL.IDX PT, R0, R0, RZ, 0x1c1f ;  /* 0x001c1fff00007589 */ /* 0x000ea200000e0000 */
[----:B------:R-:W-:Y:S01]  /*3fa0*/  FMUL.FTZ R53, R53, UR10 ;  /* 0x0000000a35357c20 */ /* 0x000fe20008410000 */
[--C-:B----4-:R-:W-:Y:S01]  /*3fb0*/  VIADDMNMX R6, R6, R3, R2.reuse, PT ;  /* 0x0000000306067246 */ /* 0x110fe20003800102 */
[----:B------:R-:W-:Y:S01]  /*3fc0*/  FMUL.FTZ R40, R40, UR10 ;  /* 0x0000000a28287c20 */ /* 0x000fe20008410000 */
[----:B------:R-:W-:Y:S01]  /*3fd0*/  FMUL.FTZ R41, R41, UR10 ;  /* 0x0000000a29297c20 */ /* 0x000fe20008410000 */
[----:B------:R-:W-:Y:S01]  /*3fe0*/  FMUL.FTZ R44, R44, UR10 ;  /* 0x0000000a2c2c7c20 */ /* 0x000fe20008410000 */
[C---:B------:R-:W-:Y:S01]  /*3ff0*/  ISETP.GT.AND P1, PT, R6.reuse, RZ, PT ;  /* 0x000000ff0600720c */ /* 0x040fe20003f24270 */
[----:B------:R0:W-:Y:S01]  /*4000*/  MUFU.TANH R13, R42 ;  /* 0x0000002a000d7308 */ /* 0x0001e20000002400 */
[----:B------:R-:W-:Y:S01]  /*4010*/  ISETP.GT.AND P2, PT, R6, 0x1, PT ;  /* 0x000000010600780c */ /* 0x000fe20003f44270 */
[----:B------:R-:W-:Y:S01]  /*4020*/  FMUL.FTZ R24, R24, UR10 ;  /* 0x0000000a18187c20 */ /* 0x000fe20008410000 */
[----:B------:R-:W-:Y:S01]  /*4030*/  ISETP.GT.AND P3, PT, R6, 0x8, PT ;  /* 0x000000080600780c */ /* 0x000fe20003f64270 */
[----:B------:R-:W-:Y:S01]  /*4040*/  FMUL.FTZ R45, R45, UR10 ;  /* 0x0000000a2d2d7c20 */ /* 0x000fe20008410000 */
[----:B------:R-:W-:Y:S01]  /*4050*/  FMUL.FTZ R25, R25, UR10 ;  /* 0x0000000a19197c20 */ /* 0x000fe20008410000 */
[----:B------:R-:W-:Y:S01]  /*4060*/  FMUL.FTZ R32, R32, UR10 ;  /* 0x0000000a20207c20 */ /* 0x000fe20008410000 */
[----:B------:R-:W-:Y:S01]  /*4070*/  FMUL.FTZ R28, R28, UR10 ;  /* 0x0000000a1c1c7c20 */ /* 0x000fe20008410000 */
[----:B------:R1:W-:Y:S01]  /*4080*/  MUFU.TANH R52, R43 ;  /* 0x0000002b00347308 */ /* 0x0003e20000002400 */
[----:B0-----:R-:W-:Y:S01]  /*4090*/  FSEL R42, R58, -INF , P1 ;  /* 0xff8000003a2a7808 */ /* 0x001fe20000800000 */
[----:B------:R-:W-:Y:S01]  /*40a0*/  FMUL.FTZ R33, R33, UR10 ;  /* 0x0000000a21217c20 */ /* 0x000fe20008410000 */
[----:B------:R-:W-:Y:S01]  /*40b0*/  ISETP.GT.AND P1, PT, R6, 0x9, PT ;  /* 0x000000090600780c */ /* 0x000fe20003f24270 */
[----:B------:R-:W-:Y:S01]  /*40c0*/  ULDC UR6, c[0x0][0x988] ;  /* 0x0002620000067ab9 */ /* 0x000fe20000000800 */
[----:B------:R-:W-:Y:S01]  /*40d0*/  FMUL.FTZ R36, R36, UR10 ;  /* 0x0000000a24247c20 */ /* 0x000fe20008410000 */
[----:B------:R-:W-:Y:S01]  /*40e0*/  FMUL.FTZ R37, R37, UR10 ;  /* 0x0000000a25257c20 */ /* 0x000fe20008410000 */
[----:B------:R-:W-:Y:S01]  /*40f0*/  FMUL.FTZ R29, R29, UR10 ;  /* 0x0000000a1d1d7c20 */ /* 0x000fe20008410000 */
[----:B------:R-:W0:Y:S01]  /*4100*/  MUFU.TANH R54, R54 ;  /* 0x0000003600367308 */ /* 0x000e220000002400 */
[----:B-1----:R-:W-:Y:S01]  /*4110*/  FSEL R43, R59, -INF , P2 ;  /* 0xff8000003b2b7808 */ /* 0x002fe20001000000 */
[----:B------:R-:W-:Y:S01]  /*4120*/  @UP0 ULDC UR10, c[0x0][0x44c] ;  /* 0x00011300000a0ab9 */ /* 0x000fe20000000800 */
[----:B------:R-:W-:Y:S01]  /*4130*/  ISETP.GT.AND P2, PT, R6, 0x10, PT ;  /* 0x000000100600780c */ /* 0x000fe20003f44270 */
[----:B------:R-:W-:Y:S01]  /*4140*/  @UP0 ULDC UR15, c[0x0][0x450] ;  /* 0x00011400000f0ab9 */ /* 0x000fe20000000800 */
[----:B------:R-:W-:Y:S01]  /*4150*/  FMNMX.FTZ R7, R42, R43, !PT ;  /* 0x0000002b2a077209 */ /* 0x000fe20007810000 */
[----:B------:R-:W-:Y:S01]  /*4160*/  UIADD3 UR18, UR61, -0x2, URZ ;  /* 0xfffffffe3d127890 */ /* 0x000fe2000fffe03f */
[----:B--2---:R-:W-:Y:S01]  /*4170*/  VIADDMNMX R0, R0, R3, R2, PT ;  /* 0x0000000300007246 */ /* 0x004fe20003800102 */
[----:B------:R1:W-:Y:S01]  /*4180*/  MUFU.TANH R20, R46 ;  /* 0x0000002e00147308 */ /* 0x0003e20000002400 */
[----:B------:R-:W-:Y:S01]  /*4190*/  R2UR UR11, R16 ;  /* 0x00000000100b72ca */ /* 0x000fe200000e0000 */
[----:B------:R-:W-:Y:S01]  /*41a0*/  UMOV UR61, URZ ;  /* 0x0000003f003d7c82 */ /* 0x000fe20008000000 */
[----:B------:R-:W-:Y:S01]  /*41b0*/  R2UR UR19, R22 ;  /* 0x00000000161372ca */ /* 0x000fe200000e0000 */
[----:B------:R-:W-:Y:S01]  /*41c0*/  IMAD.U32 R212, RZ, RZ, UR18 ;  /* 0x00000012ffd47e24 */ /* 0x000fe2000f8e00ff */
[----:B------:R-:W-:-:S02]  /*41d0*/  CS2R R150, SRZ ;  /* 0x0000000000967805 */ /* 0x000fc4000001ff00 */
[----:B------:R-:W-:Y:S02]  /*41e0*/  CS2R R148, SRZ ;  /* 0x0000000000947805 */ /* 0x000fe4000001ff00 */
[----:B------:R-:W-:Y:S01]  /*41f0*/  CS2R R146, SRZ ;  /* 0x0000000000927805 */ /* 0x000fe2000001ff00 */
[----:B------:R-:W2:Y:S01]  /*4200*/  MUFU.TANH R51, R55 ;  /* 0x0000003700337308 */ /* 0x000ea20000002400 */
[----:B-1----:R-:W-:Y:S02]  /*4210*/  FSEL R46, R62, -INF , P3 ;  /* 0xff8000003e2e7808 */ /* 0x002fe40001800000 */
[----:B------:R-:W-:Y:S02]  /*4220*/  CS2R R144, SRZ ;  /* 0x0000000000907805 */ /* 0x000fe4000001ff00 */
[----:B------:R-:W-:Y:S02]  /*4230*/  ISETP.GT.AND P3, PT, R0, 0x8, PT ;  /* 0x000000080000780c */ /* 0x000fe40003f64270 */
[----:B------:R-:W-:-:S02]  /*4240*/  CS2R R142, SRZ ;  /* 0x00000000008e7805 */ /* 0x000fc4000001ff00 */
[----:B------:R-:W-:Y:S01]  /*4250*/  FMNMX.FTZ R12, R46, R7, !PT ;  /* 0x000000072e0c7209 */ /* 0x000fe20007810000 */
[----:B------:R-:W-:Y:S01]  /*4260*/  UIADD3 UR7, UR11, 0x38840, URZ ;  /* 0x000388400b077890 */ /* 0x000fe2000fffe03f */
[----:B------:R-:W-:Y:S01]  /*4270*/  CS2R R140, SRZ ;  /* 0x00000000008c7805 */ /* 0x000fe2000001ff00 */
[----:B------:R3:W1:Y:S01]  /*4280*/  MUFU.TANH R21, R47 ;  /* 0x0000002f00157308 */ /* 0x0006620000002400 */
[----:B------:R-:W-:Y:S01]  /*4290*/  UIMAD.WIDE.U32 UR10, UR60, UR10, URZ ;  /* 0x0000000a3c0a72a5 */ /* 0x000fe2000f8e003f */
[----:B------:R-:W-:Y:S02]  /*42a0*/  CS2R R138, SRZ ;  /* 0x00000000008a7805 */ /* 0x000fe4000001ff00 */
[----:B------:R-:W-:Y:S02]  /*42b0*/  CS2R R136, SRZ ;  /* 0x0000000000887805 */ /* 0x000fe4000001ff00 */
[----:B------:R-:W-:Y:S01]  /*42c0*/  CS2R R134, SRZ ;  /* 0x0000000000867805 */ /* 0x000fe2000001ff00 */
[----:B------:R-:W-:Y:S01]  /*42d0*/  @UP0 USHF.R.U32.HI UR60, URZ, UR15, UR11 ;  /* 0x0000000f3f3c0299 */ /* 0x000fe2000801160b */
[----:B------:R-:W-:-:S02]  /*42e0*/  CS2R R132, SRZ ;  /* 0x0000000000847805 */ /* 0x000fc4000001ff00 */
[----:B------:R-:W-:Y:S01]  /*42f0*/  CS2R R130, SRZ ;  /* 0x0000000000827805 */ /* 0x000fe2000001ff00 */
[----:B------:R4:W-:Y:S01]  /*4300*/  MUFU.TANH R71, R48 ;  /* 0x0000003000477308 */ /* 0x0009e20000002400 */
[----:B---3--:R-:W-:Y:S01]  /*4310*/  FSEL R47, R63, -INF , P1 ;  /* 0xff8000003f2f7808 */ /* 0x008fe20000800000 */
[----:B------:R-:W-:Y:S01]  /*4320*/  UIADD3 UR10, UR60, -UR14, UR22 ;  /* 0x8000000e3c0a7290 */ /* 0x000fe2000fffe016 */
[----:B------:R-:W-:Y:S01]  /*4330*/  ISETP.GT.AND P1, PT, R6, 0x11, PT ;  /* 0x000000110600780c */ /* 0x000fe20003f24270 */
[----:B------:R-:W3:Y:S01]  /*4340*/  S2UR UR22, SR_CgaCtaId ;  /* 0x00000000001679c3 */ /* 0x000ee20000008800 */
[----:B------:R-:W-:Y:S01]  /*4350*/  FMNMX.FTZ R7, R47, R12, !PT ;  /* 0x0000000c2f077209 */ /* 0x000fe20007810000 */
[----:B------:R-:W-:Y:S01]  /*4360*/  UIMAD.WIDE UR10, UR10, 0x66666667, URZ ;  /* 0x666666670a0a78a5 */ /* 0x000fe2000f8e023f */
[----:B-----5:R-:W-:Y:S01]  /*4370*/  FSEL R49, R49, -INF , P1 ;  /* 0xff80000031317808 */ /* 0x020fe20000800000 */
[----:B------:R-:W-:Y:S01]  /*4380*/  MUFU.TANH R68, R57 ;  /* 0x0000003900447308 */ /* 0x000fe20000002400 */
[----:B----4-:R-:W-:Y:S01]  /*4390*/  FSEL R48, R50, -INF , P2 ;  /* 0xff80000032307808 */ /* 0x010fe20001000000 */
[----:B------:R-:W-:Y:S01]  /*43a0*/  USHF.R.U32.HI UR10, URZ, 0x1f, UR11 ;  /* 0x0000001f3f0a7899 */ /* 0x000fe2000801160b */
[----:B------:R-:W-:-:S02]  /*43b0*/  ISETP.GT.AND P2, PT, R6, 0x18, PT ;  /* 0x000000180600780c */ /* 0x000fc40003f44270 */
[----:B------:R-:W-:Y:S02]  /*43c0*/  CS2R R128, SRZ ;  /* 0x0000000000807805 */ /* 0x000fe4000001ff00 */
[----:B------:R-:W-:Y:S01]  /*43d0*/  FMNMX.FTZ R12, R48, R7, !PT ;  /* 0x00000007300c7209 */ /* 0x000fe20007810000 */
[----:B------:R-:W-:Y:S01]  /*43e0*/  ULEA.HI.SX32 UR10, UR11, UR10, 0x1b ;  /* 0x0000000a0b0a7291 */ /* 0x000fe2000f8fda3f */
[----:B------:R-:W-:Y:S01]  /*43f0*/  ISETP.GT.AND P1, PT, R6, 0x19, PT ;  /* 0x000000190600780c */ /* 0x000fe20003f24270 */
[----:B------:R-:W4:Y:S01]  /*4400*/  MUFU.TANH R34, R34 ;  /* 0x0000002200227308 */ /* 0x000f220000002400 */
[----:B0-----:R-:W-:Y:S01]  /*4410*/  FSEL R50, R54, -INF , P2 ;  /* 0xff80000036327808 */ /* 0x001fe20001000000 */
[----:B------:R-:W-:Y:S01]  /*4420*/  UISETP.LT.AND UP0, UPT, UR19, UR10, UPT ;  /* 0x0000000a1300728c */ /* 0x000fe2000bf01270 */
[----:B------:R-:W-:Y:S02]  /*4430*/  FMNMX.FTZ R7, R49, R12, !PT ;  /* 0x0000000c31077209 */ /* 0x000fe40007810000 */
[----:B------:R-:W-:-:S02]  /*4440*/  CS2R R126, SRZ ;  /* 0x00000000007e7805 */ /* 0x000fc4000001ff00 */
[----:B------:R-:W-:Y:S01]  /*4450*/  ISETP.GT.AND P2, PT, R6, 0x20, PT ;  /* 0x000000200600780c */ /* 0x000fe20003f44270 */
[----:B------:R-:W-:Y:S01]  /*4460*/  USEL UR11, UR19, UR10, !UP0 ;  /* 0x0000000a130b7287 */ /* 0x000fe2000c000000 */
[----:B--2---:R-:W-:Y:S01]  /*4470*/  FSEL R51, R51, -INF , P1 ;  /* 0xff80000033337808 */ /* 0x004fe20000800000 */
[----:B------:R0:W2:Y:S01]  /*4480*/  MUFU.TANH R57, R38 ;  /* 0x0000002600397308 */ /* 0x0000a20000002400 */
[----:B------:R-:W-:Y:S01]  /*4490*/  FMNMX.FTZ R12, R50, R7, !PT ;  /* 0x00000007320c7209 */ /* 0x000fe20007810000 */
[----:B------:R-:W-:Y:S01]  /*44a0*/  UISETP.GE.AND UP0, UPT, UR18, UR11, UPT ;  /* 0x0000000b1200728c */ /* 0x000fe2000bf06270 */
[----:B------:R-:W-:Y:S01]  /*44b0*/  ISETP.GT.AND P1, PT, R6, 0x21, PT ;  /* 0x000000210600780c */ /* 0x000fe20003f24270 */
[----:B---3--:R-:W-:Y:S01]  /*44c0*/  UPRMT UR7, UR22, 0x654, UR7 ;  /* 0x0000065416077896 */ /* 0x008fe20008000007 */
[----:B------:R-:W-:Y:S01]  /*44d0*/  FMNMX.FTZ R7, R51, R12, !PT ;  /* 0x0000000c33077209 */ /* 0x000fe20007810000 */
[----:B------:R-:W-:Y:S01]  /*44e0*/  IMAD.U32 R213, RZ, RZ, UR11 ;  /* 0x0000000bffd57e24 */ /* 0x000fe2000f8e00ff */
[----:B------:R-:W-:Y:S01]  /*44f0*/  FSEL R52, R52, -INF , P1 ;  /* 0xff80000034347808 */ /* 0x000fe20000800000 */
[----:B------:R-:W3:Y:S01]  /*4500*/  MUFU.TANH R35, R35 ;  /* 0x0000002300237308 */ /* 0x000ee20000002400 */
[----:B0-----:R-:W-:-:S02]  /*4510*/  FSEL R38, R13, -INF , P2 ;  /* 0xff8000000d267808 */ /* 0x001fc40001000000 */
[----:B------:R-:W-:Y:S02]  /*4520*/  CS2R R124, SRZ ;  /* 0x00000000007c7805 */ /* 0x000fe4000001ff00 */
[----:B------:R-:W-:Y:S02]  /*4530*/  ISETP.GT.AND P2, PT, R6, 0x28, PT ;  /* 0x000000280600780c */ /* 0x000fe40003f44270 */
[----:B------:R-:W-:Y:S02]  /*4540*/  CS2R R122, SRZ ;  /* 0x00000000007a7805 */ /* 0x000fe4000001ff00 */
[----:B------:R-:W-:Y:S01]  /*4550*/  FMNMX.FTZ R7, R38, R7, !PT ;  /* 0x0000000726077209 */ /* 0x000fe20007810000 */
[----:B------:R-:W-:Y:S01]  /*4560*/  SYNCS.ARRIVE.TRANS64.RED.A1T0 RZ, [UR7], RZ ;  /* 0x000000ffffff79a7 */ /* 0x000fe20008100407 */
[----:B------:R-:W-:Y:S01]  /*4570*/  ISETP.GT.AND P1, PT, R6, 0x29, PT ;  /* 0x000000290600780c */ /* 0x000fe20003f24270 */
[----:B------:R0:W5:Y:S01]  /*4580*/  MUFU.TANH R58, R39 ;  /* 0x00000027003a7308 */ /* 0x0001620000002400 */
[----:B------:R-:W-:Y:S01]  /*4590*/  FMNMX.FTZ R12, R52, R7, !PT ;  /* 0x00000007340c7209 */ /* 0x000fe20007810000 */
[----:B------:R-:W-:Y:S01]  /*45a0*/  UMOV UR7, URZ ;  /* 0x0000003f00077c82 */ /* 0x000fe20008000000 */
[----:B-1----:R-:W-:-:S02]  /*45b0*/  FSEL R54, R21, -INF , P1 ;  /* 0xff80000015367808 */ /* 0x002fc40000800000 */
[----:B------:R-:W-:Y:S02]  /*45c0*/  CS2R R120, SRZ ;  /* 0x0000000000787805 */ /* 0x000fe4000001ff00 */
[----:B------:R-:W-:Y:S02]  /*45d0*/  ISETP.GT.AND P1, PT, R6, 0x31, PT ;  /* 0x000000310600780c */ /* 0x000fe40003f24270 */
[----:B------:R-:W-:Y:S02]  /*45e0*/  CS2R R118, SRZ ;  /* 0x0000000000767805 */ /* 0x000fe4000001ff00 */
[----:B------:R-:W-:Y:S01]  /*45f0*/  CS2R R116, SRZ ;  /* 0x0000000000747805 */ /* 0x000fe2000001ff00 */
[----:B------:R-:W1:Y:S01]  /*4600*/  MUFU.TANH R26, R26 ;  /* 0x0000001a001a7308 */ /* 0x000e620000002400 */
[----:B0-----:R-:W-:Y:S02]  /*4610*/  FSEL R39, R20, -INF , P2 ;  /* 0xff80000014277808 */ /* 0x001fe40001000000 */
[----:B------:R-:W-:-:S02]  /*4620*/  CS2R R114, SRZ ;  /* 0x0000000000727805 */ /* 0x000fc4000001ff00 */
[----:B------:R-:W-:Y:S02]  /*4630*/  ISETP.GT.AND P2, PT, R6, 0x30, PT ;  /* 0x000000300600780c */ /* 0x000fe40003f44270 */
[----:B------:R-:W-:Y:S02]  /*4640*/  CS2R R112, SRZ ;  /* 0x0000000000707805 */ /* 0x000fe4000001ff00 */
[----:B------:R-:W-:Y:S02]  /*4650*/  FMNMX.FTZ R7, R39, R12, !PT ;  /* 0x0000000c27077209 */ /* 0x000fe40007810000 */
[----:B------:R-:W-:Y:S02]  /*4660*/  CS2R R110, SRZ ;  /* 0x00000000006e7805 */ /* 0x000fe4000001ff00 */
[----:B----4-:R-:W-:Y:S01]  /*4670*/  FSEL R55, R34, -INF , P2 ;  /* 0xff80000022377808 */ /* 0x010fe20001000000 */
[----:B------:R3:W-:Y:S01]  /*4680*/  MUFU.TANH R67, R56 ;  /* 0x0000003800437308 */ /* 0x0007e20000002400 */
[----:B------:R-:W-:-:S02]  /*4690*/  FMNMX.FTZ R12, R54, R7, !PT ;  /* 0x00000007360c7209 */ /* 0x000fc40007810000 */
[----:B------:R-:W-:Y:S02]  /*46a0*/  CS2R R108, SRZ ;  /* 0x00000000006c7805 */ /* 0x000fe4000001ff00 */
[----:B------:R-:W-:Y:S02]  /*46b0*/  ISETP.GT.AND P2, PT, R6, 0x38, PT ;  /* 0x000000380600780c */ /* 0x000fe40003f44270 */
[----:B------:R-:W-:Y:S02]  /*46c0*/  CS2R R106, SRZ ;  /* 0x00000000006a7805 */ /* 0x000fe4000001ff00 */
[----:B------:R-:W-:Y:S02]  /*46d0*/  FMNMX.FTZ R7, R55, R12, !PT ;  /* 0x0000000c37077209 */ /* 0x000fe40007810000 */
[----:B------:R-:W-:Y:S02]  /*46e0*/  CS2R R104, SRZ ;  /* 0x0000000000687805 */ /* 0x000fe4000001ff00 */
[----:B--2---:R-:W-:Y:S01]  /*46f0*/  FSEL R57, R57, -INF , P2 ;  /* 0xff80000039397808 */ /* 0x004fe20001000000 */
[----:B------:R-:W0:Y:S01]  /*4700*/  MUFU.TANH R27, R27 ;  /* 0x0000001b001b7308 */ /* 0x000e220000002400 */
[----:B---3--:R-:W-:-:S02]  /*4710*/  FSEL R56, R35, -INF , P1 ;  /* 0xff80000023387808 */ /* 0x008fc40000800000 */
[----:B------:R-:W-:Y:S02]  /*4720*/  CS2R R102, SRZ ;  /* 0x0000000000667805 */ /* 0x000fe4000001ff00 */
[----:B------:R-:W-:Y:S02]  /*4730*/  ISETP.GT.AND P1, PT, R6, 0x39, PT ;  /* 0x000000390600780c */ /* 0x000fe40003f24270 */
[----:B------:R-:W-:Y:S02]  /*4740*/  CS2R R100, SRZ ;  /* 0x0000000000647805 */ /* 0x000fe4000001ff00 */
[----:B------:R-:W-:Y:S02]  /*4750*/  FMNMX.FTZ R12, R56, R7, !PT ;  /* 0x00000007380c7209 */ /* 0x000fe40007810000 */
[----:B------:R-:W-:Y:S02]  /*4760*/  CS2R R98, SRZ ;  /* 0x0000000000627805 */ /* 0x000fe4000001ff00 */
[----:B------:R-:W-:Y:S01]  /*4770*/  ISETP.GT.AND P2, PT, R6, 0x40, PT ;  /* 0x000000400600780c */ /* 0x000fe20003f44270 */
[----:B------:R-:W-:Y:S01]  /*4780*/  MUFU.TANH R30, R30 ;  /* 0x0000001e001e7308 */ /* 0x000fe20000002400 */
[----:B-----5:R-:W-:-:S02]  /*4790*/  FSEL R58, R58, -INF , P1 ;  /* 0xff8000003a3a7808 */ /* 0x020fc40000800000 */
[----:B------:R-:W-:Y:S02]  /*47a0*/  CS2R R96, SRZ ;  /* 0x0000000000607805 */ /* 0x000fe4000001ff00 */
[----:B------:R-:W-:Y:S02]  /*47b0*/  FMNMX.FTZ R7, R57, R12, !PT ;  /* 0x0000000c39077209 */ /* 0x000fe40007810000 */
[----:B------:R-:W-:Y:S02]  /*47c0*/  CS2R R94, SRZ ;  /* 0x00000000005e7805 */ /* 0x000fe4000001ff00 */
[----:B------:R-:W-:Y:S02]  /*47d0*/  ISETP.GT.AND P1, PT, R6, 0x41, PT ;  /* 0x000000410600780c */ /* 0x000fe40003f24270 */
[----:B------:R-:W-:Y:S02]  /*47e0*/  CS2R R92, SRZ ;  /* 0x00000000005c7805 */ /* 0x000fe4000001ff00 */
[----:B-1----:R-:W-:Y:S01]  /*47f0*/  FSEL R59, R26, -INF , P2 ;  /* 0xff8000001a3b7808 */ /* 0x002fe20001000000 */
[----:B------:R-:W1:Y:S01]  /*4800*/  MUFU.TANH R31, R31 ;  /* 0x0000001f001f7308 */ /* 0x000e620000002400 */
[----:B------:R-:W-:-:S02]  /*4810*/  FMNMX.FTZ R12, R58, R7, !PT ;  /* 0x000000073a0c7209 */ /* 0x000fc40007810000 */
[----:B------:R-:W-:Y:S02]  /*4820*/  CS2R R90, SRZ ;  /* 0x00000000005a7805 */ /* 0x000fe4000001ff00 */
[----:B------:R-:W-:Y:S02]  /*4830*/  ISETP.GT.AND P2, PT, R6, 0x48, PT ;  /* 0x000000480600780c */ /* 0x000fe40003f44270 */
[----:B------:R-:W-:Y:S02]  /*4840*/  CS2R R88, SRZ ;  /* 0x0000000000587805 */ /* 0x000fe4000001ff00 */
[----:B------:R-:W-:Y:S02]  /*4850*/  FMNMX.FTZ R7, R59, R12, !PT ;  /* 0x0000000c3b077209 */ /* 0x000fe40007810000 */
[----:B------:R-:W-:Y:S02]  /*4860*/  CS2R R86, SRZ ;  /* 0x0000000000567805 */ /* 0x000fe4000001ff00 */
[----:B------:R-:W-:Y:S01]  /*4870*/  CS2R R84, SRZ ;  /* 0x0000000000547805 */ /* 0x000fe2000001ff00 */
[----:B------:R0:W2:Y:S01]  /*4880*/  MUFU.TANH R69, R60 ;  /* 0x0000003c00457308 */ /* 0x0000a20000002400 */
[----:B------:R-:W-:-:S02]  /*4890*/  CS2R R82, SRZ ;  /* 0x0000000000527805 */ /* 0x000fc4000001ff00 */
[----:B------:R-:W-:Y:S02]  /*48a0*/  CS2R R80, SRZ ;  /* 0x0000000000507805 */ /* 0x000fe4000001ff00 */
[----:B------:R-:W-:Y:S02]  /*48b0*/  CS2R R78, SRZ ;  /* 0x00000000004e7805 */ /* 0x000fe4000001ff00 */
[----:B------:R-:W-:Y:S02]  /*48c0*/  CS2R R76, SRZ ;  /* 0x00000000004c7805 */ /* 0x000fe4000001ff00 */
[----:B------:R-:W-:Y:S02]  /*48d0*/  CS2R R74, SRZ ;  /* 0x00000000004a7805 */ /* 0x000fe4000001ff00 */
[----:B------:R-:W-:Y:S01]  /*48e0*/  CS2R R72, SRZ ;  /* 0x0000000000487805 */ /* 0x000fe2000001ff00 */
[----:B------:R3:W4:Y:S01]  /*48f0*/  MUFU.TANH R70, R61 ;  /* 0x0000003d00467308 */ /* 0x0007220000002400 */
[----:B0-----:R-:W-:-:S02]  /*4900*/  FSEL R60, R27, -INF , P1 ;  /* 0xff8000001b3c7808 */ /* 0x001fc40000800000 */
[----:B------:R-:W-:Y:S02]  /*4910*/  ISETP.GT.AND P1, PT, R6, 0x49, PT ;  /* 0x000000490600780c */ /* 0x000fe40003f24270 */
[----:B------:R-:W-:Y:S02]  /*4920*/  FMNMX.FTZ R6, R60, R7, !PT ;  /* 0x000000073c067209 */ /* 0x000fe40007810000 */
[----:B-1----:R-:W-:Y:S01]  /*4930*/  FSEL R62, R31, -INF , P1 ;  /* 0xff8000001f3e7808 */ /* 0x002fe20000800000 */
[----:B------:R-:W0:Y:S01]  /*4940*/  MUFU.TANH R53, R53 ;  /* 0x0000003500357308 */ /* 0x000e220000002400 */
[----:B---3--:R-:W-:Y:S02]  /*4950*/  FSEL R61, R30, -INF , P2 ;  /* 0xff8000001e3d7808 */ /* 0x008fe40001000000 */
[----:B------:R-:W-:Y:S02]  /*4960*/  ISETP.GT.AND P1, PT, R0, RZ, PT ;  /* 0x000000ff0000720c */ /* 0x000fe40003f24270 */
[----:B------:R-:W-:-:S02]  /*4970*/  FMNMX.FTZ R7, R61, R6, !PT ;  /* 0x000000063d077209 */ /* 0x000fc40007810000 */
[----:B------:R-:W-:Y:S01]  /*4980*/  ISETP.GT.AND P2, PT, R0, 0x1, PT ;  /* 0x000000010000780c */ /* 0x000fe20003f44270 */
[----:B------:R-:W1:Y:S01]  /*4990*/  MUFU.TANH R26, R40 ;  /* 0x00000028001a7308 */ /* 0x000e620000002400 */
[----:B------:R-:W-:Y:S02]  /*49a0*/  FMNMX.FTZ R7, R62, R7, !PT ;  /* 0x000000073e077209 */ /* 0x000fe40007810000 */
[----:B------:R-:W-:Y:S02]  /*49b0*/  FSEL R2, R67, -INF , P1 ;  /* 0xff80000043027808 */ /* 0x000fe40000800000 */
[----:B------:R-:W-:Y:S01]  /*49c0*/  ISETP.GT.AND P1, PT, R0, 0x9, PT ;  /* 0x000000090000780c */ /* 0x000fe20003f24270 */
[----:B------:R-:W3:Y:S01]  /*49d0*/  SHFL.BFLY PT, R6, R7, 0x2, 0x1f ;  /* 0x0c401f0007067f89 */ /* 0x000ee200000e0000 */
[----:B--2---:R-:W-:Y:S01]  /*49e0*/  FSEL R12, R69, -INF , P3 ;  /* 0xff800000450c7808 */ /* 0x004fe20001800000 */
[----:B------:R-:W2:Y:S01]  /*49f0*/  MUFU.TANH R41, R41 ;  /* 0x0000002900297308 */ /* 0x000ea20000002400 */
[----:B----4-:R-:W-:-:S02]  /*4a00*/  FSEL R13, R70, -INF , P1 ;  /* 0xff800000460d7808 */ /* 0x010fc40000800000 */
[C---:B------:R-:W-:Y:S02]  /*4a10*/  ISETP.GT.AND P1, PT, R0.reuse, 0x11, PT ;  /* 0x000000110000780c */ /* 0x040fe40003f24270 */
[----:B------:R-:W-:-:S03]  /*4a20*/  ISETP.GT.AND P3, PT, R0, 0x28, PT ;  /* 0x000000280000780c */ /* 0x000fc60003f64270 */
[----:B------:R-:W4:Y:S08]  /*4a30*/  MUFU.TANH R44, R44 ;  /* 0x0000002c002c7308 */ /* 0x000f300000002400 */
[----:B------:R-:W-:Y:S01]  /*4a40*/  MUFU.TANH R40, R24 ;  /* 0x0000001800287308 */ /* 0x000fe20000002400 */
[----:B---3--:R-:W-:Y:S02]  /*4a50*/  FMNMX.FTZ R20, R7, R6, !PT ;  /* 0x0000000607147209 */ /* 0x008fe40007810000 */
[----:B------:R-:W-:-:S05]  /*4a60*/  FSEL R7, R68, -INF , P2 ;  /* 0xff80000044077808 */ /* 0x000fca0001000000 */
[----:B------:R-:W3:Y:S01]  /*4a70*/  MUFU.TANH R45, R45 ;  /* 0x0000002d002d7308 */ /* 0x000ee20000002400 */
[----:B------:R-:W-:Y:S01]  /*4a80*/  ISETP.GT.AND P2, PT, R0, 0x10, PT ;  /* 0x000000100000780c */ /* 0x000fe20003f44270 */
[----:B------:R-:W5:Y:S01]  /*4a90*/  SHFL.BFLY PT, R21, R20, 0x1, 0x1f ;  /* 0x0c201f0014157f89 */ /* 0x000f6200000e0000 */
[----:B------:R-:W-:Y:S02]  /*4aa0*/  FMNMX.FTZ R3, R2, R7, !PT ;  /* 0x0000000702037209 */ /* 0x000fe40007810000 */
[----:B------:R-:W-:Y:S02]  /*4ab0*/  CS2R R68, SRZ ;  /* 0x0000000000447805 */ /* 0x000fe4000001ff00 */
[----:B------:R-:W-:Y:S01]  /*4ac0*/  FMNMX.FTZ R6, R12, R3, !PT ;  /* 0x000000030c067209 */ /* 0x000fe20007810000 */
[----:B------:R-:W-:Y:S03]  /*4ad0*/  MUFU.TANH R63, R25 ;  /* 0x00000019003f7308 */ /* 0x000fe60000002400 */
[----:B------:R-:W-:-:S05]  /*4ae0*/  FMNMX.FTZ R27, R13, R6, !PT ;  /* 0x000000060d1b7209 */ /* 0x000fca0007810000 */
[----:B------:R-:W3:Y:S08]  /*4af0*/  MUFU.TANH R30, R32 ;  /* 0x00000020001e7308 */ /* 0x000ef00000002400 */
[----:B------:R0:W-:Y:S01]  /*4b00*/  MUFU.TANH R65, R28 ;  /* 0x0000001c00417308 */ /* 0x0001e20000002400 */
[----:B-----5:R-:W-:Y:S02]  /*4b10*/  FMNMX.FTZ R3, R20, R21, !PT ;  /* 0x0000001514037209 */ /* 0x020fe40007810000 */
[----:B------:R-:W-:-:S02]  /*4b20*/  FSEL R20, R71, -INF , P2 ;  /* 0xff80000047147808 */ /* 0x000fc40001000000 */
[----:B------:R-:W-:Y:S02]  /*4b30*/  CS2R R70, SRZ ;  /* 0x0000000000467805 */ /* 0x000fe4000001ff00 */
[----:B------:R-:W-:Y:S02]  /*4b40*/  ISETP.GT.AND P2, PT, R0, 0x18, PT ;  /* 0x000000180000780c */ /* 0x000fe40003f44270 */
[----:B------:R-:W-:Y:S01]  /*4b50*/  FSEL R21, R64, -INF , P1 ;  /* 0xff80000040157808 */ /* 0x000fe20000800000 */
[----:B0-----:R-:W-:Y:S01]  /*4b60*/  FMUL.FTZ R28, R3, UR6 ;  /* 0x00000006031c7c20 */ /* 0x001fe20008410000 */
[----:B------:R-:W-:Y:S01]  /*4b70*/  FMNMX.FTZ R6, R20, R27, !PT ;  /* 0x0000001b14067209 */ /* 0x000fe20007810000 */
[----:B------:R-:W0:Y:S01]  /*4b80*/  MUFU.TANH R34, R33 ;  /* 0x0000002100227308 */ /* 0x000e220000002400 */
[----:B------:R-:W-:Y:S02]  /*4b90*/  ISETP.GT.AND P1, PT, R0, 0x19, PT ;  /* 0x000000190000780c */ /* 0x000fe40003f24270 */
[----:B------:R-:W-:-:S02]  /*4ba0*/  FSEL R24, R66, -INF , P2 ;  /* 0xff80000042187808 */ /* 0x000fc40001000000 */
[----:B------:R-:W-:Y:S02]  /*4bb0*/  CS2R R66, SRZ ;  /* 0x0000000000427805 */ /* 0x000fe4000001ff00 */
[----:B------:R-:W-:Y:S02]  /*4bc0*/  FMNMX.FTZ R27, R21, R6, !PT ;  /* 0x00000006151b7209 */ /* 0x000fe40007810000 */
[----:B------:R-:W-:Y:S01]  /*4bd0*/  ISETP.GT.AND P2, PT, R0, 0x20, PT ;  /* 0x000000200000780c */ /* 0x000fe20003f44270 */
[----:B------:R-:W5:Y:S01]  /*4be0*/  MUFU.TANH R36, R36 ;  /* 0x0000002400247308 */ /* 0x000f620000002400 */
[----:B------:R-:W-:Y:S02]  /*4bf0*/  FSEL R25, R53, -INF , P1 ;  /* 0xff80000035197808 */ /* 0x000fe40000800000 */
[----:B------:R-:W-:Y:S02]  /*4c00*/  FMNMX.FTZ R6, R24, R27, !PT ;  /* 0x0000001b18067209 */ /* 0x000fe40007810000 */
[----:B------:R-:W-:-:S02]  /*4c10*/  ISETP.GT.AND P1, PT, R0, 0x21, PT ;  /* 0x000000210000780c */ /* 0x000fc40003f24270 */
[----:B-1----:R-:W-:Y:S01]  /*4c20*/  FSEL R26, R26, -INF , P2 ;  /* 0xff8000001a1a7808 */ /* 0x002fe20001000000 */
[----:B------:R-:W1:Y:S01]  /*4c30*/  MUFU.TANH R37, R37 ;  /* 0x0000002500257308 */ /* 0x000e620000002400 */
[----:B------:R-:W-:Y:S02]  /*4c40*/  FMNMX.FTZ R31, R25, R6, !PT ;  /* 0x00000006191f7209 */ /* 0x000fe40007810000 */
[----:B------:R-:W-:Y:S02]  /*4c50*/  FSETP.NEU.FTZ.AND P2, PT, R3, -INF , PT ;  /* 0xff8000000300780b */ /* 0x000fe40003f5d000 */
[----:B--2---:R-:W-:Y:S02]  /*4c60*/  FSEL R27, R41, -INF , P1 ;  /* 0xff800000291b7808 */ /* 0x004fe40000800000 */
[----:B------:R-:W-:Y:S01]  /*4c70*/  FMNMX.FTZ R6, R26, R31, !PT ;  /* 0x0000001f1a067209 */ /* 0x000fe20007810000 */
[----:B------:R3:W2:Y:S01]  /*4c80*/  MUFU.TANH R64, R29 ;  /* 0x0000001d00407308 */ /* 0x0006a20000002400 */
[----:B------:R-:W-:-:S02]  /*4c90*/  FSEL R41, R28, RZ, P2 ;  /* 0x000000ff1c297208 */ /* 0x000fc40001000000 */
[----:B------:R-:W-:Y:S02]  /*4ca0*/  ISETP.GT.AND P1, PT, R0, 0x29, PT ;  /* 0x000000290000780c */ /* 0x000fe40003f24270 */
[----:B----4-:R-:W-:Y:S01]  /*4cb0*/  FSEL R28, R44, -INF , P3 ;  /* 0xff8000002c1c7808 */ /* 0x010fe20001800000 */
[--C-:B------:R-:W-:Y:S01]  /*4cc0*/  FFMA.FTZ R42, R42, UR6, -R41.reuse ;  /* 0x000000062a2a7c23 */ /* 0x100fe20008010829 */
[----:B------:R-:W-:Y:S01]  /*4cd0*/  FMNMX.FTZ R31, R27, R6, !PT ;  /* 0x000000061b1f7209 */ /* 0x000fe20007810000 */
[--C-:B------:R-:W-:Y:S01]  /*4ce0*/  FFMA.FTZ R43, R43, UR6, -R41.reuse ;  /* 0x000000062b2b7c23 */ /* 0x100fe20008010829 */
[----:B------:R-:W-:Y:S01]  /*4cf0*/  ISETP.GT.AND P2, PT, R0, 0x30, PT ;  /* 0x000000300000780c */ /* 0x000fe20003f44270 */
[--C-:B------:R-:W-:Y:S01]  /*4d00*/  FFMA.FTZ R46, R46, UR6, -R41.reuse ;  /* 0x000000062e2e7c23 */ /* 0x100fe20008010829 */
[----:B---3--:R-:W-:Y:S01]  /*4d10*/  FSEL R29, R45, -INF , P1 ;  /* 0xff8000002d1d7808 */ /* 0x008fe20000800000 */
[----:B------:R-:W-:Y:S01]  /*4d20*/  MUFU.EX2 R42, R42 ;  /* 0x0000002a002a7308 */ /* 0x000fe20000000800 */
[----:B------:R-:W-:Y:S01]  /*4d30*/  FMNMX.FTZ R6, R28, R31, !PT ;  /* 0x0000001f1c067209 */ /* 0x000fe20007810000 */
[--C-:B------:R-:W-:Y:S01]  /*4d40*/  FFMA.FTZ R47, R47, UR6, -R41.reuse ;  /* 0x000000062f2f7c23 */ /* 0x100fe20008010829 */
[----:B------:R-:W-:Y:S01]  /*4d50*/  ISETP.GT.AND P1, PT, R0, 0x31, PT ;  /* 0x000000310000780c */ /* 0x000fe20003f24270 */
[--C-:B------:R-:W-:Y:S01]  /*4d60*/  FFMA.FTZ R48, R48, UR6, -R41.reuse ;  /* 0x0000000630307c23 */ /* 0x100fe20008010829 */
[----:B------:R-:W-:Y:S01]  /*4d70*/  FSEL R30, R30, -INF , P2 ;  /* 0xff8000001e1e7808 */ /* 0x000fe20001000000 */
[--C-:B------:R-:W-:Y:S01]  /*4d80*/  FFMA.FTZ R49, R49, UR6, -R41.reuse ;  /* 0x0000000631317c23 */ /* 0x100fe20008010829 */
[----:B------:R-:W-:Y:S01]  /*4d90*/  FMNMX.FTZ R33, R29, R6, !PT ;  /* 0x000000061d217209 */ /* 0x000fe20007810000 */
[----:B------:R-:W3:Y:S01]  /*4da0*/  MUFU.EX2 R43, R43 ;  /* 0x0000002b002b7308 */ /* 0x000ee20000000800 */
[----:B------:R-:W-:Y:S01]  /*4db0*/  ISETP.GT.AND P2, PT, R0, 0x38, PT ;  /* 0x000000380000780c */ /* 0x000fe20003f44270 */
[--C-:B------:R-:W-:Y:S01]  /*4dc0*/  FFMA.FTZ R50, R50, UR6, -R41.reuse ;  /* 0x0000000632327c23 */ /* 0x100fe20008010829 */
[----:B0-----:R-:W-:Y:S01]  /*4dd0*/  FSEL R31, R34, -INF , P1 ;  /* 0xff800000221f7808 */ /* 0x001fe20000800000 */
[--C-:B------:R-:W-:Y:S01]  /*4de0*/  FFMA.FTZ R51, R51, UR6, -R41.reuse ;  /* 0x0000000633337c23 */ /* 0x100fe20008010829 */
[----:B------:R-:W-:Y:S01]  /*4df0*/  FMNMX.FTZ R6, R30, R33, !PT ;  /* 0x000000211e067209 */ /* 0x000fe20007810000 */
[--C-:B------:R-:W-:Y:S01]  /*4e00*/  FFMA.FTZ R52, R52, UR6, -R41.reuse ;  /* 0x0000000634347c23 */ /* 0x100fe20008010829 */
[----:B------:R-:W-:Y:S01]  /*4e10*/  ISETP.GT.AND P1, PT, R0, 0x39, PT ;  /* 0x000000390000780c */ /* 0x000fe20003f24270 */
[----:B------:R-:W-:Y:S01]  /*4e20*/  MUFU.EX2 R46, R46 ;  /* 0x0000002e002e7308 */ /* 0x000fe20000000800 */
[----:B-----5:R-:W-:Y:S01]  /*4e30*/  FSEL R32, R36, -INF , P2 ;  /* 0xff80000024207808 */ /* 0x020fe20001000000 */
[--C-:B------:R-:W-:Y:S01]  /*4e40*/  FFMA.FTZ R39, R39, UR6, -R41.reuse ;  /* 0x0000000627277c23 */ /* 0x100fe20008010829 */
[----:B------:R-:W-:Y:S01]  /*4e50*/  FMNMX.FTZ R35, R31, R6, !PT ;  /* 0x000000061f237209 */ /* 0x000fe20007810000 */
[--C-:B------:R-:W-:Y:S01]  /*4e60*/  FFMA.FTZ R54, R54, UR6, -R41.reuse ;  /* 0x0000000636367c23 */ /* 0x100fe20008010829 */
[----:B------:R-:W-:Y:S01]  /*4e70*/  ISETP.GT.AND P2, PT, R0, 0x40, PT ;  /* 0x000000400000780c */ /* 0x000fe20003f44270 */
[--C-:B------:R-:W-:Y:S01]  /*4e80*/  FFMA.FTZ R55, R55, UR6, -R41.reuse ;  /* 0x0000000637377c23 */ /* 0x100fe20008010829 */
[----:B-1----:R-:W-:Y:S01]  /*4e90*/  FSEL R33, R37, -INF , P1 ;  /* 0xff80000025217808 */ /* 0x002fe20000800000 */
[----:B------:R-:W0:Y:S01]  /*4ea0*/  MUFU.EX2 R47, R47 ;  /* 0x0000002f002f7308 */ /* 0x000e220000000800 */
[----:B------:R-:W-:Y:S01]  /*4eb0*/  FMNMX.FTZ R6, R32, R35, !PT ;  /* 0x0000002320067209 */ /* 0x000fe20007810000 */
[--C-:B------:R-:W-:Y:S01]  /*4ec0*/  FFMA.FTZ R56, R56, UR6, -R41.reuse ;  /* 0x0000000638387c23 */ /* 0x100fe20008010829 */
[----:B------:R-:W-:Y:S01]  /*4ed0*/  ISETP.GT.AND P1, PT, R0, 0x41, PT ;  /* 0x000000410000780c */ /* 0x000fe20003f24270 */
[--C-:B------:R-:W-:Y:S01]  /*4ee0*/  FFMA.FTZ R57, R57, UR6, -R41.reuse ;  /* 0x0000000639397c23 */ /* 0x100fe20008010829 */
[----:B------:R-:W-:Y:S01]  /*4ef0*/  FSEL R34, R40, -INF , P2 ;  /* 0xff80000028227808 */ /* 0x000fe20001000000 */
[--C-:B------:R-:W-:Y:S01]  /*4f00*/  FFMA.FTZ R40, R38, UR6, -R41.reuse ;  /* 0x0000000626287c23 */ /* 0x100fe20008010829 */
[----:B------:R-:W-:Y:S01]  /*4f10*/  FMNMX.FTZ R37, R33, R6, !PT ;  /* 0x0000000621257209 */ /* 0x000fe20007810000 */
[----:B------:R-:W-:Y:S01]  /*4f20*/  MUFU.EX2 R48, R48 ;  /* 0x0000003000307308 */ /* 0x000fe20000000800 */
[----:B------:R-:W-:Y:S01]  /*4f30*/  ISETP.GT.AND P2, PT, R0, 0x48, PT ;  /* 0x000000480000780c */ /* 0x000fe20003f44270 */
[--C-:B------:R-:W-:Y:S01]  /*4f40*/  FFMA.FTZ R58, R58, UR6, -R41.reuse ;  /* 0x000000063a3a7c23 */ /* 0x100fe20008010829 */
[----:B------:R-:W-:Y:S01]  /*4f50*/  FSEL R35, R63, -INF , P1 ;  /* 0xff8000003f237808 */ /* 0x000fe20000800000 */
[--C-:B------:R-:W-:Y:S01]  /*4f60*/  FFMA.FTZ R59, R59, UR6, -R41.reuse ;  /* 0x000000063b3b7c23 */ /* 0x100fe20008010829 */
[----:B------:R-:W-:Y:S01]  /*4f70*/  FMNMX.FTZ R6, R34, R37, !PT ;  /* 0x0000002522067209 */ /* 0x000fe20007810000 */
[--C-:B------:R-:W-:Y:S01]  /*4f80*/  FFMA.FTZ R60, R60, UR6, -R41.reuse ;  /* 0x000000063c3c7c23 */ /* 0x100fe20008010829 */
[----:B------:R-:W-:Y:S01]  /*4f90*/  ISETP.GT.AND P1, PT, R0, 0x49, PT ;  /* 0x000000490000780c */ /* 0x000fe20003f24270 */
[----:B------:R-:W1:Y:S01]  /*4fa0*/  MUFU.EX2 R49, R49 ;  /* 0x0000003100317308 */ /* 0x000e620000000800 */
[----:B------:R-:W-:Y:S01]  /*4fb0*/  FSEL R0, R65, -INF , P2 ;  /* 0xff80000041007808 */ /* 0x000fe20001000000 */
[--C-:B------:R-:W-:Y:S01]  /*4fc0*/  FFMA.FTZ R61, R61, UR6, -R41.reuse ;  /* 0x000000063d3d7c23 */ /* 0x100fe20008010829 */
[----:B------:R-:W-:Y:S01]  /*4fd0*/  FMNMX.FTZ R37, R35, R6, !PT ;  /* 0x0000000623257209 */ /* 0x000fe20007810000 */
[----:B------:R-:W-:Y:S01]  /*4fe0*/  FFMA.FTZ R41, R62, UR6, -R41 ;  /* 0x000000063e297c23 */ /* 0x000fe20008010829 */
[----:B--2---:R-:W-:-:S02]  /*4ff0*/  FSEL R36, R64, -INF , P1 ;  /* 0xff80000040247808 */ /* 0x004fc40000800000 */
[----:B------:R-:W-:Y:S02]  /*5000*/  CS2R R64, SRZ ;  /* 0x0000000000407805 */ /* 0x000fe4000001ff00 */
[----:B------:R-:W-:Y:S01]  /*5010*/  FMNMX.FTZ R37, R0, R37, !PT ;  /* 0x0000002500257209 */ /* 0x000fe20007810000 */
[----:B------:R-:W-:Y:S01]  /*5020*/  MUFU.EX2 R50, R50 ;  /* 0x0000003200327308 */ /* 0x000fe20000000800 */
[----:B---3--:R-:W-:Y:S02]  /*5030*/  F2FP.BF16.F32.PACK_AB R209, R43, R42 ;  /* 0x0000002a2bd1723e */ /* 0x008fe400000010ff */
[----:B------:R-:W-:Y:S02]  /*5040*/  CS2R R62, SRZ ;  /* 0x00000000003e7805 */ /* 0x000fe4000001ff00 */
[----:B------:R-:W-:Y:S02]  /*5050*/  FMNMX.FTZ R37, R36, R37, !PT ;  /* 0x0000002524257209 */ /* 0x000fe40007810000 */
[----:B0-----:R-:W-:-:S03]  /*5060*/  F2FP.BF16.F32.PACK_AB R211, R47, R46 ;  /* 0x0000002e2fd3723e */ /* 0x001fc600000010ff */
[----:B------:R-:W0:Y:S01]  /*5070*/  SHFL.BFLY PT, R6, R37, 0x2, 0x1f ;  /* 0x0c401f0025067f89 */ /* 0x000e2200000e0000 */
[----:B------:R-:W2:Y:S01]  /*5080*/  MUFU.EX2 R51, R51 ;  /* 0x0000003300337308 */ /* 0x000ea20000000800 */
[----:B-1----:R-:W-:-:S07]  /*5090*/  F2FP.BF16.F32.PACK_AB R205, R49, R48 ;  /* 0x0000003031cd723e */ /* 0x002fce00000010ff */
[----:B------:R-:W-:Y:S08]  /*50a0*/  MUFU.EX2 R40, R40 ;  /* 0x0000002800287308 */ /* 0x000ff00000000800 */
[----:B------:R-:W-:Y:S01]  /*50b0*/  MUFU.EX2 R201, R52 ;  /* 0x0000003400c97308 */ /* 0x000fe20000000800 */
[----:B--2---:R-:W-:Y:S02]  /*50c0*/  F2FP.BF16.F32.PACK_AB R207, R51, R50 ;  /* 0x0000003233cf723e */ /* 0x004fe400000010ff */
[----:B0-----:R-:W-:-:S05]  /*50d0*/  FMNMX.FTZ R38, R37, R6, !PT ;  /* 0x0000000625267209 */ /* 0x001fca0007810000 */
[----:B------:R-:W-:Y:S01]  /*50e0*/  MUFU.EX2 R39, R39 ;  /* 0x0000002700277308 */ /* 0x000fe20000000800 */
[----:B------:R-:W0:Y:S07]  /*50f0*/  SHFL.BFLY PT, R37, R38, 0x1, 0x1f ;  /* 0x0c201f0026257f89 */ /* 0x000e2e00000e0000 */
[----:B------:R-:W1:Y:S08]  /*5100*/  MUFU.EX2 R54, R54 ;  /* 0x0000003600367308 */ /* 0x000e700000000800 */
[----:B------:R-:W-:Y:S08]  /*5110*/  MUFU.EX2 R55, R55 ;  /* 0x0000003700377308 */ /* 0x000ff00000000800 */
[----:B------:R-:W2:Y:S01]  /*5120*/  MUFU.EX2 R56, R56 ;  /* 0x0000003800387308 */ /* 0x000ea20000000800 */
[----:B-1----:R-:W-:-:S02]  /*5130*/  F2FP.BF16.F32.PACK_AB R203, R54, R39 ;  /* 0x0000002736cb723e */ /* 0x002fc400000010ff */
[----:B0-----:R-:W-:-:S04]  /*5140*/  FMNMX.FTZ R6, R38, R37, !PT ;  /* 0x0000002526067209 */ /* 0x001fc80007810000 */
[C---:B------:R-:W-:Y:S01]  /*5150*/  FSETP.NEU.FTZ.AND P1, PT, R6.reuse, -INF , PT ;  /* 0xff8000000600780b */ /* 0x040fe20003f3d000 */
[----:B------:R-:W-:Y:S01]  /*5160*/  FMUL.FTZ R37, R6, UR6 ;  /* 0x0000000606257c20 */ /* 0x000fe20008410000 */
[----:B------:R-:W-:Y:S04]  /*5170*/  MUFU.EX2 R57, R57 ;  /* 0x0000003900397308 */ /* 0x000fe80000000800 */
[----:B------:R-:W-:Y:S02]  /*5180*/  FSEL R37, R37, RZ, P1 ;  /* 0x000000ff25257208 */ /* 0x000fe40000800000 */
[----:B------:R-:W-:Y:S02]  /*5190*/  PLOP3.LUT P1, PT, PT, PT, UP0, 0x80, 0x0 ;  /* 0x000000000000781c */ /* 0x000fe40003f2f008 */
        /* <DEDUP_REMOVED lines=23> */
[----:B--2---:R-:W-:Y:S01]  /*5310*/  F2FP.BF16.F32.PACK_AB R197, R56, R55 ;  /* 0x0000003738c5723e */ /* 0x004fe200000010ff */
[----:B------:R-:W2:Y:S01]  /*5320*/  MUFU.EX2 R12, R12 ;  /* 0x0000000c000c7308 */ /* 0x000ea20000000800 */
[----:B0-----:R-:W-:-:S07]  /*5330*/  F2FP.BF16.F32.PACK_AB R199, R58, R57 ;  /* 0x000000393ac7723e */ /* 0x001fce00000010ff */
[----:B------:R-:W0:Y:S01]  /*5340*/  MUFU.EX2 R13, R13 ;  /* 0x0000000d000d7308 */ /* 0x000e220000000800 */
[----:B-1----:R-:W-:Y:S01]  /*5350*/  FADD.FTZ R45, R2, R7 ;  /* 0x00000007022d7221 */ /* 0x002fe20000010000 */
[----:B------:R-:W-:-:S06]  /*5360*/  F2FP.BF16.F32.PACK_AB R208, R7, R2 ;  /* 0x0000000207d0723e */ /* 0x000fcc00000010ff */
[----:B------:R-:W1:Y:S01]  /*5370*/  MUFU.EX2 R20, R20 ;  /* 0x0000001400147308 */ /* 0x000e620000000800 */
[----:B--2---:R-:W-:Y:S01]  /*5380*/  FADD.FTZ R38, R12, R45 ;  /* 0x0000002d0c267221 */ /* 0x004fe20000010000 */
[----:B------:R-:W-:-:S06]  /*5390*/  FADD.FTZ R45, R42, R43 ;  /* 0x0000002b2a2d7221 */ /* 0x000fcc0000010000 */
[----:B------:R-:W2:Y:S01]  /*53a0*/  MUFU.EX2 R21, R21 ;  /* 0x0000001500157308 */ /* 0x000ea20000000800 */
[C---:B0-----:R-:W-:Y:S01]  /*53b0*/  FADD.FTZ R53, R13.reuse, R38 ;  /* 0x000000260d357221 */ /* 0x041fe20000010000 */
[----:B------:R-:W-:Y:S01]  /*53c0*/  FADD.FTZ R38, R46, R45 ;  /* 0x0000002d2e267221 */ /* 0x000fe20000010000 */
[----:B------:R-:W-:-:S03]  /*53d0*/  F2FP.BF16.F32.PACK_AB R210, R13, R12 ;  /* 0x0000000c0dd2723e */ /* 0x000fc600000010ff */
[----:B------:R-:W-:Y:S01]  /*53e0*/  FADD.FTZ R45, R47, R38 ;  /* 0x000000262f2d7221 */ /* 0x000fe20000010000 */
[----:B------:R-:W-:Y:S01]  /*53f0*/  CS2R R46, SRZ ;  /* 0x00000000002e7805 */ /* 0x000fe2000001ff00 */
[----:B------:R-:W0:Y:S01]  /*5400*/  MUFU.EX2 R24, R24 ;  /* 0x0000001800187308 */ /* 0x000e220000000800 */
[----:B-1----:R-:W-:Y:S01]  /*5410*/  FADD.FTZ R44, R20, R53 ;  /* 0x00000035142c7221 */ /* 0x002fe20000010000 */
[----:B------:R-:W-:-:S04]  /*5420*/  FADD.FTZ R38, R48, R45 ;  /* 0x0000002d30267221 */ /* 0x000fc80000010000 */
[----:B------:R-:W-:Y:S01]  /*5430*/  FADD.FTZ R45, R49, R38 ;  /* 0x00000026312d7221 */ /* 0x000fe20000010000 */
[----:B------:R-:W-:Y:S01]  /*5440*/  CS2R R48, SRZ ;  /* 0x0000000000307805 */ /* 0x000fe2000001ff00 */
[----:B------:R-:W1:Y:S01]  /*5450*/  MUFU.EX2 R25, R25 ;  /* 0x0000001900197308 */ /* 0x000e620000000800 */
[C---:B--2---:R-:W-:Y:S01]  /*5460*/  FADD.FTZ R53, R21.reuse, R44 ;  /* 0x0000002c15357221 */ /* 0x044fe20000010000 */
[----:B------:R-:W-:Y:S01]  /*5470*/  FADD.FTZ R38, R50, R45 ;  /* 0x0000002d32267221 */ /* 0x000fe20000010000 */
[----:B------:R-:W-:-:S03]  /*5480*/  F2FP.BF16.F32.PACK_AB R204, R21, R20 ;  /* 0x0000001415cc723e */ /* 0x000fc600000010ff */
[----:B------:R-:W-:Y:S01]  /*5490*/  FADD.FTZ R37, R51, R38 ;  /* 0x0000002633257221 */ /* 0x000fe20000010000 */
[----:B------:R-:W-:Y:S01]  /*54a0*/  CS2R R50, SRZ ;  /* 0x0000000000327805 */ /* 0x000fe2000001ff00 */
[----:B------:R-:W2:Y:S01]  /*54b0*/  MUFU.EX2 R26, R26 ;  /* 0x0000001a001a7308 */ /* 0x000ea20000000800 */
[----:B0-----:R-:W-:Y:S01]  /*54c0*/  FADD.FTZ R44, R24, R53 ;  /* 0x00000035182c7221 */ /* 0x001fe20000010000 */
[----:B------:R-:W-:-:S04]  /*54d0*/  FADD.FTZ R38, R40, R37 ;  /* 0x0000002528267221 */ /* 0x000fc80000010000 */
[C---:B------:R-:W-:Y:S01]  /*54e0*/  FADD.FTZ R38, R201.reuse, R38 ;  /* 0x00000026c9267221 */ /* 0x040fe20000010000 */
[----:B------:R-:W-:Y:S01]  /*54f0*/  F2FP.BF16.F32.PACK_AB R201, R201, R40 ;  /* 0x00000028c9c9723e */ /* 0x000fe200000010ff */
[----:B------:R-:W0:Y:S01]  /*5500*/  MUFU.EX2 R27, R27 ;  /* 0x0000001b001b7308 */ /* 0x000e220000000800 */
[----:B-1----:R-:W-:Y:S01]  /*5510*/  FADD.FTZ R53, R25, R44 ;  /* 0x0000002c19357221 */ /* 0x002fe20000010000 */
[----:B------:R-:W-:Y:S01]  /*5520*/  FADD.FTZ R7, R39, R38 ;  /* 0x0000002627077221 */ /* 0x000fe20000010000 */
[----:B------:R-:W-:Y:S02]  /*5530*/  F2FP.BF16.F32.PACK_AB R206, R25, R24 ;  /* 0x0000001819ce723e */ /* 0x000fe400000010ff */
[----:B------:R-:W-:Y:S02]  /*5540*/  CS2R R44, SRZ ;  /* 0x00000000002c7805 */ /* 0x000fe4000001ff00 */
[----:B------:R-:W-:Y:S01]  /*5550*/  CS2R R38, SRZ ;  /* 0x0000000000267805 */ /* 0x000fe2000001ff00 */
[----:B------:R-:W-:Y:S01]  /*5560*/  FADD.FTZ R2, R54, R7 ;  /* 0x0000000736027221 */ /* 0x000fe20000010000 */
[----:B------:R-:W-:Y:S01]  /*5570*/  CS2R R24, SRZ ;  /* 0x0000000000187805 */ /* 0x000fe2000001ff00 */
[----:B------:R-:W1:Y:S01]  /*5580*/  MUFU.EX2 R28, R28 ;  /* 0x0000001c001c7308 */ /* 0x000e620000000800 */
[----:B--2---:R-:W-:Y:S01]  /*5590*/  FADD.FTZ R42, R26, R53 ;  /* 0x000000351a2a7221 */ /* 0x004fe20000010000 */
[----:B------:R-:W-:Y:S01]  /*55a0*/  FADD.FTZ R13, R55, R2 ;  /* 0x00000002370d7221 */ /* 0x000fe20000010000 */
[----:B------:R-:W-:-:S02]  /*55b0*/  CS2R R54, SRZ ;  /* 0x0000000000367805 */ /* 0x000fc4000001ff00 */
[----:B------:R-:W-:Y:S01]  /*55c0*/  CS2R R52, SRZ ;  /* 0x0000000000347805 */ /* 0x000fe2000001ff00 */
[----:B------:R-:W-:Y:S02]  /*55d0*/  FADD.FTZ R2, R56, R13 ;  /* 0x0000000d38027221 */ /* 0x000fe40000010000 */
[----:B------:R-:W2:Y:S01]  /*55e0*/  MUFU.EX2 R29, R29 ;  /* 0x0000001d001d7308 */ /* 0x000ea20000000800 */
[----:B0-----:R-:W-:Y:S01]  /*55f0*/  FADD.FTZ R43, R27, R42 ;  /* 0x0000002a1b2b7221 */ /* 0x001fe20000010000 */
[----:B------:R-:W-:Y:S01]  /*5600*/  FADD.FTZ R13, R57, R2 ;  /* 0x00000002390d7221 */ /* 0x000fe20000010000 */
[----:B------:R-:W-:Y:S02]  /*5610*/  F2FP.BF16.F32.PACK_AB R200, R27, R26 ;  /* 0x0000001a1bc8723e */ /* 0x000fe400000010ff */
[----:B------:R-:W-:Y:S02]  /*5620*/  CS2R R56, SRZ ;  /* 0x0000000000387805 */ /* 0x000fe4000001ff00 */
[----:B------:R-:W-:Y:S01]  /*5630*/  CS2R R26, SRZ ;  /* 0x00000000001a7805 */ /* 0x000fe2000001ff00 */
[----:B------:R-:W0:Y:S01]  /*5640*/  MUFU.EX2 R30, R30 ;  /* 0x0000001e001e7308 */ /* 0x000e220000000800 */
[----:B-1----:R-:W-:-:S07]  /*5650*/  FADD.FTZ R42, R28, R43 ;  /* 0x0000002b1c2a7221 */ /* 0x002fce0000010000 */
[----:B------:R-:W1:Y:S01]  /*5660*/  MUFU.EX2 R31, R31 ;  /* 0x0000001f001f7308 */ /* 0x000e620000000800 */
[C---:B--2---:R-:W-:Y:S01]  /*5670*/  FADD.FTZ R37, R29.reuse, R42 ;  /* 0x0000002a1d257221 */ /* 0x044fe20000010000 */
[----:B------:R-:W-:Y:S02]  /*5680*/  F2FP.BF16.F32.PACK_AB R202, R29, R28 ;  /* 0x0000001c1dca723e */ /* 0x000fe400000010ff */
[----:B------:R-:W-:Y:S02]  /*5690*/  CS2R R42, SRZ ;  /* 0x00000000002a7805 */ /* 0x000fe4000001ff00 */
[----:B------:R-:W-:Y:S02]  /*56a0*/  CS2R R28, SRZ ;  /* 0x00000000001c7805 */ /* 0x000fe4000001ff00 */
[----:B------:R-:W2:Y:S01]  /*56b0*/  MUFU.EX2 R32, R32 ;  /* 0x0000002000207308 */ /* 0x000ea20000000800 */
[----:B0-----:R-:W-:-:S07]  /*56c0*/  FADD.FTZ R12, R30, R37 ;  /* 0x000000251e0c7221 */ /* 0x001fce0000010000 */
[----:B------:R-:W0:Y:S01]  /*56d0*/  MUFU.EX2 R33, R33 ;  /* 0x0000002100217308 */ /* 0x000e220000000800 */
[C---:B-1----:R-:W-:Y:S01]  /*56e0*/  FADD.FTZ R7, R31.reuse, R12 ;  /* 0x0000000c1f077221 */ /* 0x042fe20000010000 */
[----:B------:R-:W-:Y:S02]  /*56f0*/  F2FP.BF16.F32.PACK_AB R196, R31, R30 ;  /* 0x0000001e1fc4723e */ /* 0x000fe400000010ff */
[----:B------:R-:W-:-:S04]  /*5700*/  CS2R R30, SRZ ;  /* 0x00000000001e7805 */ /* 0x000fc8000001ff00 */
[----:B------:R-:W1:Y:S01]  /*5710*/  MUFU.EX2 R34, R34 ;  /* 0x0000002200227308 */ /* 0x000e620000000800 */
[----:B--2---:R-:W-:-:S07]  /*5720*/  FADD.FTZ R12, R32, R7 ;  /* 0x00000007200c7221 */ /* 0x004fce0000010000 */
[----:B------:R-:W2:Y:S01]  /*5730*/  MUFU.EX2 R35, R35 ;  /* 0x0000002300237308 */ /* 0x000ea20000000800 */
[C---:B0-----:R-:W-:Y:S01]  /*5740*/  FADD.FTZ R21, R33.reuse, R12 ;  /* 0x0000000c21157221 */ /* 0x041fe20000010000 */
[----:B------:R-:W-:Y:S01]  /*5750*/  FADD.FTZ R12, R58, R13 ;  /* 0x0000000d3a0c7221 */ /* 0x000fe20000010000 */
[----:B------:R-:W-:Y:S02]  /*5760*/  F2FP.BF16.F32.PACK_AB R198, R33, R32 ;  /* 0x0000002021c6723e */ /* 0x000fe400000010ff */
[----:B------:R-:W-:-:S03]  /*5770*/  CS2R R32, SRZ ;  /* 0x0000000000207805 */ /* 0x000fc6000001ff00 */
[----:B------:R-:W0:Y:S01]  /*5780*/  MUFU.EX2 R59, R59 ;  /* 0x0000003b003b7308 */ /* 0x000e220000000800 */
[----:B-1----:R-:W-:-:S07]  /*5790*/  FADD.FTZ R20, R34, R21 ;  /* 0x0000001522147221 */ /* 0x002fce0000010000 */
[----:B------:R-:W1:Y:S01]  /*57a0*/  MUFU.EX2 R0, R0 ;  /* 0x0000000000007308 */ /* 0x000e620000000800 */
[C---:B--2---:R-:W-:Y:S01]  /*57b0*/  FADD.FTZ R21, R35.reuse, R20 ;  /* 0x0000001423157221 */ /* 0x044fe20000010000 */
[----:B------:R-:W-:Y:S02]  /*57c0*/  F2FP.BF16.F32.PACK_AB R192, R35, R34 ;  /* 0x0000002223c0723e */ /* 0x000fe400000010ff */
[----:B------:R-:W-:-:S04]  /*57d0*/  CS2R R34, SRZ ;  /* 0x0000000000227805 */ /* 0x000fc8000001ff00 */
[----:B------:R-:W2:Y:S01]  /*57e0*/  MUFU.EX2 R60, R60 ;  /* 0x0000003c003c7308 */ /* 0x000ea20000000800 */
[----:B0-----:R-:W-:-:S07]  /*57f0*/  FADD.FTZ R13, R59, R12 ;  /* 0x0000000c3b0d7221 */ /* 0x001fce0000010000 */
[----:B------:R0:W3:Y:S01]  /*5800*/  MUFU.EX2 R7, R36 ;  /* 0x0000002400077308 */ /* 0x0000e20000000800 */
[----:B-1----:R-:W-:-:S07]  /*5810*/  FADD.FTZ R20, R0, R21 ;  /* 0x0000001500147221 */ /* 0x002fce0000010000 */
[----:B------:R-:W1:Y:S01]  /*5820*/  MUFU.EX2 R61, R61 ;  /* 0x0000003d003d7308 */ /* 0x000e620000000800 */
[C---:B--2---:R-:W-:Y:S01]  /*5830*/  FADD.FTZ R12, R60.reuse, R13 ;  /* 0x0000000d3c0c7221 */ /* 0x044fe20000010000 */
[----:B------:R-:W-:Y:S02]  /*5840*/  F2FP.BF16.F32.PACK_AB R193, R60, R59 ;  /* 0x0000003b3cc1723e */ /* 0x000fe400000010ff */
[----:B------:R-:W-:Y:S02]  /*5850*/  CS2R R58, SRZ ;  /* 0x00000000003a7805 */ /* 0x000fe4000001ff00 */
[----:B0-----:R-:W-:Y:S02]  /*5860*/  CS2R R36, SRZ ;  /* 0x0000000000247805 */ /* 0x001fe4000001ff00 */
[----:B------:R0:W2:Y:S01]  /*5870*/  MUFU.EX2 R2, R41 ;  /* 0x0000002900027308 */ /* 0x0000a20000000800 */
[C---:B---3--:R-:W-:Y:S01]  /*5880*/  FADD.FTZ R13, R7.reuse, R20 ;  /* 0x00000014070d7221 */ /* 0x048fe20000010000 */
[----:B------:R-:W-:Y:S01]  /*5890*/  F2FP.BF16.F32.PACK_AB R194, R7, R0 ;  /* 0x0000000007c2723e */ /* 0x000fe200000010ff */
[----:B------:R-:W-:-:S02]  /*58a0*/  IMAD.MOV.U32 R0, RZ, RZ, 0x3f800000 ;  /* 0x3f800000ff007424 */ /* 0x000fc400078e00ff */
[----:B-1----:R-:W-:Y:S01]  /*58b0*/  FADD.FTZ R7, R61, R12 ;  /* 0x0000000c3d077221 */ /* 0x002fe20000010000 */
[----:B0-----:R-:W-:-:S03]  /*58c0*/  CS2R R40, SRZ ;  /* 0x0000000000287805 */ /* 0x001fc6000001ff00 */
[C---:B--2---:R-:W-:Y:S01]  /*58d0*/  FADD.FTZ R12, R2.reuse, R7 ;  /* 0x00000007020c7221 */ /* 0x044fe20000010000 */
[----:B------:R-:W-:Y:S01]  /*58e0*/  IMAD.U32 R7, RZ, RZ, UR7 ;  /* 0x00000007ff077e24 */ /* 0x000fe2000f8e00ff */
[----:B------:R-:W-:Y:S02]  /*58f0*/  F2FP.BF16.F32.PACK_AB R195, R2, R61 ;  /* 0x0000003d02c3723e */ /* 0x000fe400000010ff */
[----:B------:R-:W-:Y:S02]  /*5900*/  CS2R R60, SRZ ;  /* 0x00000000003c7805 */ /* 0x000fe4000001ff00 */
[----:B------:R-:W-:Y:S01]  /*5910*/  MOV R2, 0x3f800000 ;  /* 0x3f80000000027802 */ /* 0x000fe20000000f00 */
[----:B------:R-:W-:Y:S06]  /*5920*/  @!P1 BRA `(.L_x_2203) ;  /* 0x0000004400bc9947 */ /* 0x000fec0003800000 */
[----:B------:R-:W-:Y:S01]  /*5930*/  R2UR UR7, R212 ;  /* 0x00000000d40772ca */ /* 0x000fe200000e0000 */
[----:B------:R-:W-:Y:S01]  /*5940*/  UMOV UR6, URZ ;  /* 0x0000003f00067c82 */ /* 0x000fe20008000000 */
[----:B------:R-:W-:Y:S01]  /*5950*/  MOV R21, R3 ;  /* 0x0000000300157202 */ /* 0x000fe20000000f00 */
[----:B------:R-:W-:Y:S02]  /*5960*/  IMAD.MOV.U32 R20, RZ, RZ, R6 ;  /* 0x000000ffff147224 */ /* 0x000fe400078e0006 */
[----:B------:R-:W-:Y:S02]  /*5970*/  IMAD.U32 R217, RZ, RZ, UR6 ;  /* 0x00000006ffd97e24 */ /* 0x000fe4000f8e00ff */
[----:B------:R-:W-:Y:S02]  /*5980*/  IMAD.MOV.U32 R2, RZ, RZ, 0x3f800000 ;  /* 0x3f800000ff027424 */ /* 0x000fe400078e00ff */
[----:B------:R-:W-:Y:S02]  /*5990*/  IMAD.MOV.U32 R151, RZ, RZ, RZ ;  /* 0x000000ffff977224 */ /* 0x000fe400078e00ff */
[----:B------:R-:W-:-:S02]  /*59a0*/  IMAD.U32 R218, RZ, RZ, UR6 ;  /* 0x00000006ffda7e24 */ /* 0x000fc4000f8e00ff */
[----:B------:R-:W-:-:S07]  /*59b0*/  MOV R212, UR7 ;  /* 0x0000000700d47c02 */ /* 0x000fce0008000f00 */
.L_x_2214:
        /* <DEDUP_REMOVED lines=8> */
.L_x_2204:
[----:B------:R-:W-:Y:S02]  /*5a40*/  R2UR UR10, R218 ;  /* 0x00000000da0a72ca */ /* 0x000fe400000e0000 */
[----:B------:R-:W-:Y:S02]  /*5a50*/  R2UR UR6, R16 ;  /* 0x00000000100672ca */ /* 0x000fe400000e0000 */
[----:B------:R-:W-:-:S09]  /*5a60*/  R2UR UR7, R7 ;  /* 0x00000000070772ca */ /* 0x000fd200000e0000 */
[----:B------:R-:W-:-:S04]  /*5a70*/  UIADD3 UR61, UR10, 0x1, URZ ;  /* 0x000000010a3d7890 */ /* 0x000fc8000fffe03f */
[----:B------:R-:W-:Y:S01]  /*5a80*/  UISETP.NE.AND UP0, UPT, UR61, 0x2, UPT ;  /* 0x000000023d00788c */ /* 0x000fe2000bf05270 */
[----:B------:R-:W-:-:S03]  /*5a90*/  MOV R3, UR7 ;  /* 0x0000000700037c02 */ /* 0x000fc60008000f00 */
[----:B------:R-:W-:Y:S01]  /*5aa0*/  USEL UR61, UR61, URZ, UP0 ;  /* 0x0000003f3d3d7287 */ /* 0x000fe20008000000 */
[----:B------:R-:W-:-:S03]  /*5ab0*/  SHF.L.U32 R3, R3, 0x1f, RZ ;  /* 0x0000001f03037819 */ /* 0x000fc600000006ff */
[----:B------:R-:W-:-:S06]  /*5ac0*/  ULEA UR6, UR61, UR6, 0x3 ;  /* 0x000000063d067291 */ /* 0x000fcc000f8e183f */
[----:B------:R-:W-:-:S03]  /*5ad0*/  IMAD.U32 R214, RZ, RZ, UR6 ;  /* 0x00000006ffd67e24 */ /* 0x000fc6000f8e00ff */
[----:B------:R0:W1:Y:S01]  /*5ae0*/  SYNCS.PHASECHK.TRANS64.TRYWAIT P1, [UR6+0x38830], R3 ;  /* 0x03883003ff0075a7 */ /* 0x0000620008020146 */
[----:B------:R-:W-:Y:S05]  /*5af0*/  @!P0 BRA `(.L_x_2205) ;  /* 0x0000000000048947 */ /* 0x000fea0003800000 */
[----:B------:R-:W-:Y:S01]  /*5b00*/  BPT.TRAP 0x1 ;  /* 0x000000040000795c */ /* 0x000fe20000300000 */
.L_x_2205:
[----:B-1----:R-:W-:Y:S05]  /*5b10*/  @P1 BRA `(.L_x_2206) ;  /* 0x00000000000c1947 */ /* 0x002fea0003800000 */
[----:B------:R-:W-:-:S13]  /*5b20*/  R2UR UR6, R214 ;  /* 0x00000000d60672ca */ /* 0x000fda00000e0000 */
[----:B------:R-:W1:Y:S02]  /*5b30*/  SYNCS.PHASECHK.TRANS64.TRYWAIT P1, [UR6+0x38830], R3 ;  /* 0x03883003ff0075a7 */ /* 0x000e640008020146 */
[----:B-1----:R-:W-:Y:S05]  /*5b40*/  @!P1 BRA `(.L_x_2207) ;  /* 0x0000010000109947 */ /* 0x002fea0003800000 */
.L_x_2206:
[----:B------:R-:W-:Y:S01]  /*5b50*/  R2UR UR6, R15 ;  /* 0x000000000f0672ca */ /* 0x000fe200000e0000 */
[----:B------:R-:W-:Y:S01]  /*5b60*/  WARPGROUP.ARRIVE ;  /* 0x00000000000079c5 */ /* 0x000fe20000000000 */
        /* <DEDUP_REMOVED lines=11> */
[----:B------:R-:W-:Y:S01]  /*5c20*/  UIMAD UR60, UR61, 0xa00, UR6 ;  /* 0x00000a003d3c78a4 */ /* 0x000fe2000f8e0206 */
[----:B------:R-:W-:Y:S01]  /*5c30*/  MOV R215, UR53 ;  /* 0x0000003500d77c02 */ /* 0x000fe20008000f00 */
[----:B------:R-:W-:Y:S01]  /*5c40*/  UMOV UR23, 0x40000040 ;  /* 0x4000004000177882 */ /* 0x000fe20000000000 */
[----:B------:R-:W-:Y:S01]  /*5c50*/  MOV R216, UR52 ;  /* 0x0000003400d87c02 */ /* 0x000fe20008000f00 */
[----:B------:R-:W-:Y:S01]  /*5c60*/  UIADD3 UR6, UR60, 0x80, URZ ;  /* 0x000000803c067890 */ /* 0x000fe2000fffe03f */
[----:B------:R-:W-:Y:S01]  /*5c70*/  R2UR UR52, R10 ;  /* 0x000000000a3472ca */ /* 0x000fe200000e0000 */
[----:B------:R-:W-:Y:S01]  /*5c80*/  UIADD3 UR7, UR60, 0x102, URZ ;  /* 0x000001023c077890 */ /* 0x000fe2000fffe03f */
[----:B------:R-:W-:Y:S01]  /*5c90*/  R2UR UR53, R11 ;  /* 0x000000000b3572ca */ /* 0x000fe200000e0000 */
[----:B------:R-:W-:Y:S01]  /*5ca0*/  UMOV UR58, UR60 ;  /* 0x0000003c003a7c82 */ /* 0x000fe20008000000 */
[----:B------:R-:W-:Y:S01]  /*5cb0*/  UIADD3 UR14, UR60, 0x280, URZ ;  /* 0x000002803c0e7890 */ /* 0x000fe2000fffe03f */
[----:B------:R-:W-:Y:S01]  /*5cc0*/  HGMMA.64x16x16.F32.BF16 R184, gdesc[UR56], RZ, !UPT, gsb0 ;  /* 0x0020000038b879f0 */ /* 0x000fe2000c0018ff */
[----:B------:R-:W-:Y:S01]  /*5cd0*/  UMOV UR50, UR6 ;  /* 0x0000000600327c82 */ /* 0x000fe20008000000 */
[----:B------:R-:W-:Y:S01]  /*5ce0*/  R2UR UR56, R4 ;  /* 0x00000000043872ca */ /* 0x000fe200000e0000 */
[----:B------:R-:W-:Y:S01]  /*5cf0*/  UIADD3 UR58, UR60, 0x100, URZ ;  /* 0x000001003c3a7890 */ /* 0x000fe2000fffe03f */
[----:B------:R-:W-:Y:S01]  /*5d00*/  R2UR UR57, R5 ;  /* 0x00000000053972ca */ /* 0x000fe200000e0000 */
[----:B------:R-:W-:Y:S01]  /*5d10*/  UMOV UR59, 0x40000040 ;  /* 0x40000040003b7882 */ /* 0x000fe20000000000 */
[----:B------:R-:W-:Y:S01]  /*5d20*/  UIADD3 UR6, UR60, 0x180, URZ ;  /* 0x000001803c067890 */ /* 0x000fe2000fffe03f */
[-C--:B------:R-:W-:Y:S01]  /*5d30*/  FMUL.FTZ R24, R24, R0.reuse ;  /* 0x0000000018187220 */ /* 0x080fe20000410000 */
[----:B------:R-:W-:Y:S01]  /*5d40*/  UMOV UR10, UR52 ;  /* 0x00000034000a7c82 */ /* 0x000fe20008000000 */
        /* <DEDUP_REMOVED lines=52> */
[----:B------:R-:W-:Y:S01]  /*6090*/  UMOV UR50, UR6 ;  /* 0x0000000600327c82 */ /* 0x000fe20008000000 */
[----:B------:R-:W-:Y:S01]  /*60a0*/  R2UR UR49, R5 ;  /* 0x00000000053172ca */ /* 0x000fe200000e0000 */
[----:B------:R-:W-:Y:S01]  /*60b0*/  UMOV UR51, 0x40000040 ;  /* 0x4000004000337882 */ /* 0x000fe20000000000 */
[----:B------:R-:W-:Y:S01]  /*60c0*/  UIADD3 UR6, UR60, 0x2, URZ ;  /* 0x000000023c067890 */ /* 0x000fe2000fffe03f */
[-C--:B------:R-:W-:Y:S01]  /*60d0*/  FMUL.FTZ R92, R92, R0.reuse ;  /* 0x000000005c5c7220 */ /* 0x080fe20000410000 */
[-C--:B------:R-:W-:Y:S01]  /*60e0*/  FMUL.FTZ R93, R93, R0.reuse ;  /* 0x000000005d5d7220 */ /* 0x080fe20000410000 */
[-C--:B------:R-:W-:Y:S01]  /*60f0*/  FMUL.FTZ R96, R96, R0.reuse ;  /* 0x0000000060607220 */ /* 0x080fe20000410000 */
[-C--:B------:R-:W-:Y:S01]  /*6100*/  FMUL.FTZ R97, R97, R0.reuse ;  /* 0x0000000061617220 */ /* 0x080fe20000410000 */
[-C--:B------:R-:W-:Y:S01]  /*6110*/  FMUL.FTZ R100, R100, R0.reuse ;  /* 0x0000000064647220 */ /* 0x080fe20000410000 */
[-C--:B------:R-:W-:Y:S01]  /*6120*/  FMUL.FTZ R101, R101, R0.reuse ;  /* 0x0000000065657220 */ /* 0x080fe20000410000 */
[----:B------:R-:W-:Y:S01]  /*6130*/  UMOV UR54, UR6 ;  /* 0x0000000600367c82 */ /* 0x000fe20008000000 */
        /* <DEDUP_REMOVED lines=99> */
[----:B------:R-:W-:Y:S01]  /*6770*/  R2UR UR49, R3 ;  /* 0x00000000033172ca */ /* 0x000fe200000e0000 */
[----:B------:R-:W-:Y:S01]  /*6780*/  UIADD3 UR50, UR60, 0x782, URZ ;  /* 0x000007823c327890 */ /* 0x000fe2000fffe03f */
[----:B------:R-:W-:Y:S01]  /*6790*/  R2UR UR48, R6 ;  /* 0x00000000063072ca */ /* 0x000fe200000e0000 */
[----:B------:R-:W-:Y:S01]  /*67a0*/  UMOV UR51, 0x40000040 ;  /* 0x4000004000337882 */ /* 0x000fe20000000000 */
[----:B------:R-:W-:Y:S02]  /*67b0*/  MOV R3, UR9 ;  /* 0x0000000900037c02 */ /* 0x000fe40008000f00 */
        /* <DEDUP_REMOVED lines=441> */
.L_x_2208:
        /* <DEDUP_REMOVED lines=9> */
.L_x_2209:
[----:B-1----:R-:W-:Y:S05]  /*83e0*/  @P1 BRA `(.L_x_2210) ;  /* 0x0000000000081947 */ /* 0x002fea0003800000 */
[----:B------:R-:W1:Y:S02]  /*83f0*/  SYNCS.PHASECHK.TRANS64.TRYWAIT P1, [UR10+0x38850], R0 ;  /* 0x03885000ff0075a7 */ /* 0x000e64000802014a */
[----:B-1----:R-:W-:Y:S05]  /*8400*/  @!P1 BRA `(.L_x_2211) ;  /* 0x000000d400fc9947 */ /* 0x002fea0003800000 */
.L_x_2210:
[----:B------:R-:W-:Y:S01]  /*8410*/  R2UR UR6, R16 ;  /* 0x00000000100672ca */ /* 0x000fe200000e0000 */
[----:B------:R-:W-:Y:S01]  /*8420*/  WARPGROUP.ARRIVE ;  /* 0x00000000000079c5 */ /* 0x000fe20000000000 */
[----:B------:R-:W-:-:S11]  /*8430*/  R2UR UR7, R218 ;  /* 0x00000000da0772ca */ /* 0x000fd600000e0000 */
[----:B------:R-:W-:-:S04]  /*8440*/  UIADD3 UR6, UR6, 0x400, URZ ;  /* 0x0000040006067890 */ /* 0x000fc8000fffe03f */
[----:B------:R-:W-:-:S04]  /*8450*/  USHF.R.U32.HI UR6, URZ, 0x4, UR6 ;  /* 0x000000043f067899 */ /* 0x000fc80008011606 */
[----:B------:R-:W-:-:S04]  /*8460*/  ULOP3.LUT UR6, UR6, 0x3fff, URZ, 0xc0, !UPT ;  /* 0x00003fff06067892 */ /* 0x000fc8000f8ec03f */
[----:B------:R-:W-:-:S04]  /*8470*/  ULOP3.LUT UR6, UR6, 0x2800000, URZ, 0xfc, !UPT ;  /* 0x0280000006067892 */ /* 0x000fc8000f8efc3f */
[----:B------:R-:W-:-:S03]  /*8480*/  UIMAD UR11, UR7, 0xa00, UR6 ;  /* 0x00000a00070b78a4 */ /* 0x000fc6000f8e0206 */
[----:B------:R-:W-:-:S04]  /*8490*/  UMOV UR7, 0x40000040 ;  /* 0x4000004000077882 */ /* 0x000fc80000000000 */
        /* <DEDUP_REMOVED lines=29> */
.L_x_2212:
[----:B------:R-:W-:Y:S01]  /*8670*/  R2UR UR6, R19 ;  /* 0x00000000130672ca */ /* 0x000fe200000e0000 */
[----:B------:R-:W-:Y:S01]  /*8680*/  ULDC UR7, c[0x0][0x9d8] ;  /* 0x0002760000077ab9 */ /* 0x000fe20000000800 */
[----:B------:R-:W-:Y:S01]  /*8690*/  R2UR UR15, R212 ;  /* 0x00000000d40f72ca */ /* 0x000fe200000e0000 */
[----:B------:R-:W-:Y:S01]  /*86a0*/  FMUL.FTZ R176, R176, UR7 ;  /* 0x00000007b0b07c20 */ /* 0x000fe20008410000 */
[----:B-1----:R-:W-:Y:S01]  /*86b0*/  FMUL.FTZ R3, R185, UR7 ;  /* 0x00000007b9037c20 */ /* 0x002fe20008410000 */
[----:B------:R-:W-:Y:S01]  /*86c0*/  FMUL.FTZ R185, R191, UR7 ;  /* 0x00000007bfb97c20 */ /* 0x000fe20008410000 */
[----:B0-----:R-:W-:Y:S01]  /*86d0*/  FMUL.FTZ R0, R180, UR7 ;  /* 0x00000007b4007c20 */ /* 0x001fe20008410000 */
[----:B------:R-:W-:Y:S01]  /*86e0*/  MUFU.TANH R191, R176 ;  /* 0x000000b000bf7308 */ /* 0x000fe20000002400 */
[----:B------:R-:W-:Y:S01]  /*86f0*/  IMAD.MOV.U32 R180, RZ, RZ, R14 ;  /* 0x000000ffffb47224 */ /* 0x000fe200078e000e */
[----:B------:R-:W-:Y:S01]  /*8700*/  R2UR UR14, R17 ;  /* 0x00000000110e72ca */ /* 0x000fe200000e0000 */
[----:B------:R-:W-:Y:S01]  /*8710*/  FMUL.FTZ R2, R184, UR7 ;  /* 0x00000007b8027c20 */ /* 0x000fe20008410000 */
[----:B------:R-:W-:Y:S01]  /*8720*/  FMUL.FTZ R192, R189, UR7 ;  /* 0x00000007bdc07c20 */ /* 0x000fe20008410000 */
[----:B------:R-:W-:Y:S01]  /*8730*/  MOV R189, 0xfffffffe ;  /* 0xfffffffe00bd7802 */ /* 0x000fe20000000f00 */
[----:B------:R-:W-:Y:S01]  /*8740*/  UISETP.NE.AND UP0, UPT, UR6, URZ, UPT ;  /* 0x0000003f0600728c */ /* 0x000fe2000bf05270 */
[----:B------:R-:W-:Y:S01]  /*8750*/  FMUL.FTZ R193, R188, UR7 ;  /* 0x00000007bcc17c20 */ /* 0x000fe20008410000 */
[----:B------:R-:W-:Y:S01]  /*8760*/  ULDC UR11, c[0x0][0x2f0] ;  /* 0x0000bc00000b7ab9 */ /* 0x000fe20000000800 */
[----:B------:R0:W-:Y:S01]  /*8770*/  MUFU.TANH R194, R0 ;  /* 0x0000000000c27308 */ /* 0x0001e20000002400 */
        /* <DEDUP_REMOVED lines=8> */
[----:B------:R-:W1:Y:S01]  /*8800*/  MUFU.TANH R2, R2 ;  /* 0x0000000200027308 */ /* 0x000e620000002400 */
[----:B0-----:R-:W-:Y:S01]  /*8810*/  IMAD.U32 R0, RZ, RZ, UR11 ;  /* 0x0000000bff007e24 */ /* 0x001fe2000f8e00ff */
[----:B------:R-:W-:Y:S01]  /*8820*/  ULDC UR11, c[0x0][0x288] ;  /* 0x0000a200000b7ab9 */ /* 0x000fe20000000800 */
[----:B------:R-:W-:Y:S01]  /*8830*/  FMUL.FTZ R184, R187, UR7 ;  /* 0x00000007bbb87c20 */ /* 0x000fe20008410000 */
[----:B------:R-:W-:Y:S01]  /*8840*/  FMUL.FTZ R187, R178, UR7 ;  /* 0x00000007b2bb7c20 */ /* 0x000fe20008410000 */
[----:B------:R-:W-:Y:S01]  /*8850*/  FMUL.FTZ R168, R168, UR7 ;  /* 0x00000007a8a87c20 */ /* 0x000fe20008410000 */
[----:B------:R-:W-:Y:S01]  /*8860*/  FMUL.FTZ R169, R169, UR7 ;  /* 0x00000007a9a97c20 */ /* 0x000fe20008410000 */
[----:B------:R-:W-:Y:S01]  /*8870*/  @P1 IMAD.HI.U32 R176, R14, UR6, RZ ;  /* 0x000000060eb01c27 */ /* 0x000fe2000f8e00ff */
[----:B------:R-:W-:Y:S01]  /*8880*/  @UP0 ULDC UR6, c[0x0][0x450] ;  /* 0x0001140000060ab9 */ /* 0x000fe20000000800 */
[----:B------:R-:W0:Y:S02]  /*8890*/  MUFU.TANH R3, R3 ;  /* 0x0000000300037308 */ /* 0x000e240000002400 */
[----:B------:R-:W-:Y:S01]  /*88a0*/  FMUL.FTZ R173, R173, UR7 ;  /* 0x00000007adad7c20 */ /* 0x000fe20008410000 */
[----:B------:R-:W-:Y:S01]  /*88b0*/  FMUL.FTZ R172, R172, UR7 ;  /* 0x00000007acac7c20 */ /* 0x000fe20008410000 */
[----:B------:R-:W-:Y:S01]  /*88c0*/  @P2 SHF.R.U32.HI R180, RZ, UR6, R176 ;  /* 0x00000006ffb42c19 */ /* 0x000fe200080116b0 */
[----:B------:R-:W-:Y:S01]  /*88d0*/  UMOV UR6, 0x1 ;  /* 0x0000000100067882 */ /* 0x000fe20000000000 */
[----:B------:R-:W-:Y:S01]  /*88e0*/  FMUL.FTZ R160, R160, UR7 ;  /* 0x00000007a0a07c20 */ /* 0x000fe20008410000 */
[----:B------:R-:W-:Y:S01]  /*88f0*/  UIMAD UR6, UR15, -0x50, UR6 ;  /* 0xffffffb00f0678a4 */ /* 0x000fe2000f8e0206 */
[----:B------:R-:W-:Y:S01]  /*8900*/  FMUL.FTZ R161, R161, UR7 ;  /* 0x00000007a1a17c20 */ /* 0x000fe20008410000 */
[----:B------:R-:W2:Y:S01]  /*8910*/  SHFL.IDX PT, R176, R180, RZ, 0x1c1f ;  /* 0x001c1fffb4b07589 */ /* 0x000ea200000e0000 */
[----:B------:R-:W3:Y:S01]  /*8920*/  MUFU.TANH R193, R193 ;  /* 0x000000c100c17308 */ /* 0x000ee20000002400 */
[----:B------:R-:W-:Y:S01]  /*8930*/  FMUL.FTZ R164, R164, UR7 ;  /* 0x00000007a4a47c20 */ /* 0x000fe20008410000 */
[----:B------:R-:W-:Y:S01]  /*8940*/  FMUL.FTZ R165, R165, UR7 ;  /* 0x00000007a5a57c20 */ /* 0x000fe20008410000 */
[----:B------:R-:W-:-:S02]  /*8950*/  IMAD R189, R18, R189, UR6 ;  /* 0x0000000612bd7e24 */ /* 0x000fc4000f8e02bd */
[----:B------:R-:W-:Y:S01]  /*8960*/  FMUL.FTZ R152, R152, UR7 ;  /* 0x0000000798987c20 */ /* 0x000fe20008410000 */
[----:B------:R-:W-:Y:S01]  /*8970*/  FMUL.FTZ R153, R153, UR7 ;  /* 0x0000000799997c20 */ /* 0x000fe20008410000 */
[----:B------:R-:W-:Y:S01]  /*8980*/  FMUL.FTZ R182, R182, UR7 ;  /* 0x00000007b6b67c20 */ /* 0x000fe20008410000 */
[----:B------:R-:W-:Y:S01]  /*8990*/  IMAD R189, R0, UR14, R189 ;  /* 0x0000000e00bd7c24 */ /* 0x000fe2000f8e02bd */
[----:B------:R-:W4:Y:S01]  /*89a0*/  MUFU.TANH R192, R192 ;  /* 0x000000c000c07308 */ /* 0x000f220000002400 */
[----:B------:R-:W-:Y:S01]  /*89b0*/  FMUL.FTZ R183, R183, UR7 ;  /* 0x00000007b7b77c20 */ /* 0x000fe20008410000 */
[----:B------:R-:W-:Y:S01]  /*89c0*/  FMUL.FTZ R170, R170, UR7 ;  /* 0x00000007aaaa7c20 */ /* 0x000fe20008410000 */
[----:B------:R-:W-:Y:S01]  /*89d0*/  FMUL.FTZ R171, R171, UR7 ;  /* 0x00000007abab7c20 */ /* 0x000fe20008410000 */
[----:B------:R-:W-:Y:S01]  /*89e0*/  FMUL.FTZ R174, R174, UR7 ;  /* 0x00000007aeae7c20 */ /* 0x000fe20008410000 */
[----:B------:R-:W-:Y:S01]  /*89f0*/  ULDC UR6, c[0x0][0x988] ;  /* 0x0002620000067ab9 */ /* 0x000fe20000000800 */
[----:B------:R-:W-:-:S02]  /*8a00*/  FMUL.FTZ R175, R175, UR7 ;  /* 0x00000007afaf7c20 */ /* 0x000fc40008410000 */
[----:B------:R1:W-:Y:S01]  /*8a10*/  MUFU.TANH R195, R181 ;  /* 0x000000b500c37308 */ /* 0x0003e20000002400 */
[----:B--2---:R-:W-:-:S07]  /*8a20*/  IADD3 R0, R176, -UR11, R189 ;  /* 0x8000000bb0007c10 */ /* 0x004fce000fffe0bd */
[----:B------:R-:W2:Y:S01]  /*8a30*/  MUFU.TANH R190, R190 ;  /* 0x000000be00be7308 */ /* 0x000ea20000002400 */
[C---:B------:R-:W-:Y:S02]  /*8a40*/  ISETP.GT.AND P1, PT, R0.reuse, RZ, PT ;  /* 0x000000ff0000720c */ /* 0x040fe40003f24270 */
[----:B------:R-:W-:Y:S02]  /*8a50*/  ISETP.GT.AND P2, PT, R0, 0x1, PT ;  /* 0x000000010000780c */ /* 0x000fe40003f44270 */
[----:B-1----:R-:W-:-:S03]  /*8a60*/  FSEL R181, R2, -INF , P1 ;  /* 0xff80000002b57808 */ /* 0x002fc60000800000 */
[----:B------:R-:W1:Y:S01]  /*8a70*/  MUFU.TANH R196, R168 ;  /* 0x000000a800c47308 */ /* 0x000e620000002400 */
[C---:B------:R-:W-:Y:S02]  /*8a80*/  ISETP.GT.AND P1, PT, R0.reuse, 0x8, PT ;  /* 0x000000080000780c */ /* 0x040fe40003f24270 */
[----:B0-----:R-:W-:Y:S02]  /*8a90*/  FSEL R179, R3, -INF , P2 ;  /* 0xff80000003b37808 */ /* 0x001fe40001000000 */
[----:B------:R-:W-:Y:S02]  /*8aa0*/  FMNMX.FTZ R2, R181, R20, !PT ;  /* 0x00000014b5027209 */ /* 0x000fe40007810000 */
[----:B------:R-:W-:Y:S01]  /*8ab0*/  ISETP.GT.AND P2, PT, R0, 0x9, PT ;  /* 0x000000090000780c */ /* 0x000fe20003f44270 */
[----:B------:R-:W0:Y:S01]  /*8ac0*/  MUFU.TANH R197, R169 ;  /* 0x000000a900c57308 */ /* 0x000e220000002400 */
[----:B---3--:R-:W-:Y:S02]  /*8ad0*/  FSEL R178, R193, -INF , P1 ;  /* 0xff800000c1b27808 */ /* 0x008fe40000800000 */
[----:B------:R-:W-:-:S02]  /*8ae0*/  FMNMX.FTZ R3, R179, R2, !PT ;  /* 0x00000002b3037209 */ /* 0x000fc40007810000 */
[----:B------:R-:W-:Y:S02]  /*8af0*/  ISETP.GT.AND P1, PT, R0, 0x10, PT ;  /* 0x000000100000780c */ /* 0x000fe40003f24270 */
[----:B----4-:R-:W-:Y:S01]  /*8b00*/  FSEL R177, R192, -INF , P2 ;  /* 0xff800000c0b17808 */ /* 0x010fe20001000000 */
[----:B------:R2:W3:Y:S01]  /*8b10*/  MUFU.TANH R199, R173 ;  /* 0x000000ad00c77308 */ /* 0x0004e20000002400 */
[----:B------:R-:W-:Y:S02]  /*8b20*/  FMNMX.FTZ R2, R178, R3, !PT ;  /* 0x00000003b2027209 */ /* 0x000fe40007810000 */
[C---:B------:R-:W-:Y:S02]  /*8b30*/  ISETP.GT.AND P2, PT, R0.reuse, 0x11, PT ;  /* 0x000000110000780c */ /* 0x040fe40003f44270 */
[----:B------:R-:W-:Y:S02]  /*8b40*/  FSEL R176, R191, -INF , P1 ;  /* 0xff800000bfb07808 */ /* 0x000fe40000800000 */
[----:B------:R-:W-:Y:S01]  /*8b50*/  FMNMX.FTZ R3, R177, R2, !PT ;  /* 0x00000002b1037209 */ /* 0x000fe20007810000 */
[----:B------:R4:W5:Y:S01]  /*8b60*/  MUFU.TANH R198, R172 ;  /* 0x000000ac00c67308 */ /* 0x0009620000002400 */
[----:B------:R-:W-:-:S02]  /*8b70*/  ISETP.GT.AND P1, PT, R0, 0x18, PT ;  /* 0x000000180000780c */ /* 0x000fc40003f24270 */
[----:B--2---:R-:W-:Y:S01]  /*8b80*/  FSEL R173, R190, -INF , P2 ;  /* 0xff800000bead7808 */ /* 0x004fe20001000000 */
[----:B------:R-:W-:Y:S01]  /*8b90*/  FMUL.FTZ R190, R157, UR7 ;  /* 0x000000079dbe7c20 */ /* 0x000fe20008410000 */
[----:B------:R-:W-:Y:S02]  /*8ba0*/  FMNMX.FTZ R2, R176, R3, !PT ;  /* 0x00000003b0027209 */ /* 0x000fe40007810000 */
[----:B------:R-:W-:Y:S01]  /*8bb0*/  ISETP.GT.AND P2, PT, R0, 0x19, PT ;  /* 0x000000190000780c */ /* 0x000fe20003f44270 */
[----:B------:R-:W2:Y:S01]  /*8bc0*/  MUFU.TANH R200, R160 ;  /* 0x000000a000c87308 */ /* 0x000ea20000002400 */
[----:B----4-:R-:W-:Y:S02]  /*8bd0*/  FSEL R172, R194, -INF , P1 ;  /* 0xff800000c2ac7808 */ /* 0x010fe40000800000 */
[----:B------:R-:W-:Y:S02]  /*8be0*/  FMNMX.FTZ R3, R173, R2, !PT ;  /* 0x00000002ad037209 */ /* 0x000fe40007810000 */
[----:B------:R-:W-:-:S02]  /*8bf0*/  ISETP.GT.AND P1, PT, R0, 0x20, PT ;  /* 0x000000200000780c */ /* 0x000fc40003f24270 */
[----:B------:R-:W-:Y:S01]  /*8c00*/  FSEL R168, R195, -INF , P2 ;  /* 0xff800000c3a87808 */ /* 0x000fe20001000000 */
[----:B------:R-:W4:Y:S01]  /*8c10*/  MUFU.TANH R193, R161 ;  /* 0x000000a100c17308 */ /* 0x000f220000002400 */
[----:B------:R-:W-:Y:S02]  /*8c20*/  FMNMX.FTZ R3, R172, R3, !PT ;  /* 0x00000003ac037209 */ /* 0x000fe40007810000 */
[----:B------:R-:W-:Y:S02]  /*8c30*/  ISETP.GT.AND P2, PT, R0, 0x21, PT ;  /* 0x000000210000780c */ /* 0x000fe40003f44270 */
[----:B-1----:R-:W-:Y:S02]  /*8c40*/  FSEL R169, R196, -INF , P1 ;  /* 0xff800000c4a97808 */ /* 0x002fe40000800000 */
[----:B------:R-:W-:Y:S01]  /*8c50*/  FMNMX.FTZ R2, R168, R3, !PT ;  /* 0x00000003a8027209 */ /* 0x000fe20007810000 */
[----:B------:R0:W1:Y:S01]  /*8c60*/  MUFU.TANH R191, R164 ;  /* 0x000000a400bf7308 */ /* 0x0000620000002400 */
[----:B------:R-:W-:-:S02]  /*8c70*/  ISETP.GT.AND P1, PT, R0, 0x28, PT ;  /* 0x000000280000780c */ /* 0x000fc40003f24270 */
[----:B------:R-:W-:-:S05]  /*8c80*/  FMNMX.FTZ R3, R169, R2, !PT ;  /* 0x00000002a9037209 */ /* 0x000fca0007810000 */
[----:B------:R5:W1:Y:S01]  /*8c90*/  MUFU.TANH R194, R165 ;  /* 0x000000a500c27308 */ /* 0x000a620000002400 */
[----:B0-----:R-:W-:Y:S02]  /*8ca0*/  FSEL R164, R197, -INF , P2 ;  /* 0xff800000c5a47808 */ /* 0x001fe40001000000 */
[----:B------:R-:W-:Y:S02]  /*8cb0*/  ISETP.GT.AND P2, PT, R0, 0x29, PT ;  /* 0x000000290000780c */ /* 0x000fe40003f44270 */
[----:B------:R-:W-:Y:S02]  /*8cc0*/  FMNMX.FTZ R2, R164, R3, !PT ;  /* 0x00000003a4027209 */ /* 0x000fe40007810000 */
[----:B---3--:R-:W-:Y:S01]  /*8cd0*/  FSEL R160, R199, -INF , P2 ;  /* 0xff800000c7a07808 */ /* 0x008fe20001000000 */
[----:B------:R0:W3:Y:S01]  /*8ce0*/  MUFU.TANH R195, R152 ;  /* 0x0000009800c37308 */ /* 0x0000e20000002400 */
[----:B-----5:R-:W-:Y:S02]  /*8cf0*/  FSEL R165, R198, -INF , P1 ;  /* 0xff800000c6a57808 */ /* 0x020fe40000800000 */
[----:B------:R-:W-:-:S02]  /*8d00*/  ISETP.GT.AND P1, PT, R0, 0x30, PT ;  /* 0x000000300000780c */ /* 0x000fc40003f24270 */
[----:B------:R-:W-:Y:S01]  /*8d10*/  FMNMX.FTZ R3, R165, R2, !PT ;  /* 0x00000002a5037209 */ /* 0x000fe20007810000 */
[----:B------:R-:W-:Y:S01]  /*8d20*/  FMUL.FTZ R2, R156, UR7 ;  /* 0x000000079c027c20 */ /* 0x000fe20008410000 */
[----:B------:R-:W-:Y:S01]  /*8d30*/  ISETP.GT.AND P2, PT, R0, 0x31, PT ;  /* 0x000000310000780c */ /* 0x000fe20003f44270 */
[----:B------:R3:W5:Y:S01]  /*8d40*/  MUFU.TANH R196, R153 ;  /* 0x0000009900c47308 */ /* 0x0007620000002400 */
[----:B--2---:R-:W-:Y:S02]  /*8d50*/  FSEL R161, R200, -INF , P1 ;  /* 0xff800000c8a17808 */ /* 0x004fe40000800000 */
[----:B0-----:R-:W-:Y:S02]  /*8d60*/  FMNMX.FTZ R152, R160, R3, !PT ;  /* 0x00000003a0987209 */ /* 0x001fe40007810000 */
[----:B------:R-:W-:Y:S02]  /*8d70*/  ISETP.GT.AND P1, PT, R0, 0x38, PT ;  /* 0x000000380000780c */ /* 0x000fe40003f24270 */
[----:B----4-:R-:W-:Y:S01]  /*8d80*/  FSEL R156, R193, -INF , P2 ;  /* 0xff800000c19c7808 */ /* 0x010fe20001000000 */
[----:B------:R0:W2:Y:S01]  /*8d90*/  MUFU.TANH R197, R2 ;  /* 0x0000000200c57308 */ /* 0x0000a20000002400 */
[----:B------:R-:W-:-:S02]  /*8da0*/  FMNMX.FTZ R3, R161, R152, !PT ;  /* 0x00000098a1037209 */ /* 0x000fc40007810000 */
[----:B------:R-:W-:Y:S02]  /*8db0*/  ISETP.GT.AND P2, PT, R0, 0x39, PT ;  /* 0x000000390000780c */ /* 0x000fe40003f44270 */
[----:B-1----:R-:W-:Y:S02]  /*8dc0*/  FSEL R157, R191, -INF , P1 ;  /* 0xff800000bf9d7808 */ /* 0x002fe40000800000 */
[----:B------:R-:W-:Y:S01]  /*8dd0*/  FMNMX.FTZ R192, R156, R3, !PT ;  /* 0x000000039cc07209 */ /* 0x000fe20007810000 */
[----:B------:R1:W4:Y:S01]  /*8de0*/  MUFU.TANH R193, R190 ;  /* 0x000000be00c17308 */ /* 0x0003220000002400 */
[----:B------:R-:W-:Y:S02]  /*8df0*/  ISETP.GT.AND P1, PT, R0, 0x40, PT ;  /* 0x000000400000780c */ /* 0x000fe40003f24270 */
[----:B------:R-:W-:Y:S01]  /*8e00*/  FSEL R152, R194, -INF , P2 ;  /* 0xff800000c2987808 */ /* 0x000fe20001000000 */
[----:B------:R-:W-:Y:S01]  /*8e10*/  FMUL.FTZ R194, R154, UR7 ;  /* 0x000000079ac27c20 */ /* 0x000fe20008410000 */
[----:B------:R-:W-:-:S02]  /*8e20*/  FMNMX.FTZ R3, R157, R192, !PT ;  /* 0x000000c09d037209 */ /* 0x000fc40007810000 */
[----:B------:R-:W-:Y:S01]  /*8e30*/  ISETP.GT.AND P2, PT, R0, 0x41, PT ;  /* 0x000000410000780c */ /* 0x000fe20003f44270 */
[----:B------:R-:W4:Y:S01]  /*8e40*/  MUFU.TANH R6, R6 ;  /* 0x0000000600067308 */ /* 0x000f220000002400 */
[----:B---3--:R-:W-:Y:S01]  /*8e50*/  FSEL R153, R195, -INF , P1 ;  /* 0xff800000c3997808 */ /* 0x008fe20000800000 */
[----:B------:R-:W-:Y:S01]  /*8e60*/  FMUL.FTZ R195, R155, UR7 ;  /* 0x000000079bc37c20 */ /* 0x000fe20008410000 */
[----:B0-----:R-:W-:Y:S02]  /*8e70*/  FMNMX.FTZ R2, R152, R3, !PT ;  /* 0x0000000398027209 */ /* 0x001fe40007810000 */
[----:B------:R-:W-:Y:S02]  /*8e80*/  ISETP.GT.AND P1, PT, R0, 0x48, PT ;  /* 0x000000480000780c */ /* 0x000fe40003f24270 */
[----:B-----5:R-:W-:Y:S01]  /*8e90*/  FSEL R3, R196, -INF , P2 ;  /* 0xff800000c4037808 */ /* 0x020fe20001000000 */
[----:B------:R-:W0:Y:S01]  /*8ea0*/  MUFU.TANH R184, R184 ;  /* 0x000000b800b87308 */ /* 0x000e220000002400 */
[----:B-1----:R-:W-:Y:S01]  /*8eb0*/  FMNMX.FTZ R190, R153, R2, !PT ;  /* 0x0000000299be7209 */ /* 0x002fe20007810000 */
[----:B------:R-:W-:Y:S01]  /*8ec0*/  FMUL.FTZ R196, R158, UR7 ;  /* 0x000000079ec47c20 */ /* 0x000fe20008410000 */
[----:B------:R-:W-:-:S02]  /*8ed0*/  ISETP.GT.AND P2, PT, R0, 0x49, PT ;  /* 0x000000490000780c */ /* 0x000fc40003f44270 */
[----:B--2---:R-:W-:Y:S01]  /*8ee0*/  FSEL R2, R197, -INF , P1 ;  /* 0xff800000c5027808 */ /* 0x004fe20000800000 */
[----:B------:R-:W-:Y:S01]  /*8ef0*/  FMUL.FTZ R197, R159, UR7 ;  /* 0x000000079fc57c20 */ /* 0x000fe20008410000 */
[----:B------:R-:W-:Y:S01]  /*8f00*/  FMNMX.FTZ R191, R3, R190, !PT ;  /* 0x000000be03bf7209 */ /* 0x000fe20007810000 */
[----:B------:R-:W-:Y:S01]  /*8f10*/  FMUL.FTZ R190, R162, UR7 ;  /* 0x00000007a2be7c20 */ /* 0x000fe20008410000 */
[----:B----4-:R-:W-:Y:S01]  /*8f20*/  FSEL R0, R193, -INF , P2 ;  /* 0xff800000c1007808 */ /* 0x010fe20001000000 */
[----:B------:R-:W1:Y:S01]  /*8f30*/  SHFL.IDX PT, R162, R180, 0x1, 0x1c1f ;  /* 0x003c1f00b4a27f89 */ /* 0x000e6200000e0000 */
[----:B------:R-:W-:Y:S01]  /*8f40*/  FMNMX.FTZ R191, R2, R191, !PT ;  /* 0x000000bf02bf7209 */ /* 0x000fe20007810000 */
[----:B------:R-:W2:Y:S03]  /*8f50*/  MUFU.TANH R186, R186 ;  /* 0x000000ba00ba7308 */ /* 0x000ea60000002400 */
[----:B------:R-:W-:Y:S01]  /*8f60*/  FMNMX.FTZ R192, R0, R191, !PT ;  /* 0x000000bf00c07209 */ /* 0x000fe20007810000 */
[----:B------:R-:W-:-:S04]  /*8f70*/  FMUL.FTZ R191, R163, UR7 ;  /* 0x00000007a3bf7c20 */ /* 0x000fc80008410000 */
[----:B------:R-:W3:Y:S01]  /*8f80*/  SHFL.BFLY PT, R193, R192, 0x2, 0x1f ;  /* 0x0c401f00c0c17f89 */ /* 0x000ee200000e0000 */
[----:B------:R-:W4:Y:S08]  /*8f90*/  MUFU.TANH R185, R185 ;  /* 0x000000b900b97308 */ /* 0x000f300000002400 */
[----:B------:R-:W5:Y:S01]  /*8fa0*/  MUFU.TANH R187, R187 ;  /* 0x000000bb00bb7308 */ /* 0x000f620000002400 */
[----:B-1----:R-:W-:Y:S01]  /*8fb0*/  IADD3 R189, R162, -UR11, R189 ;  /* 0x8000000ba2bd7c10 */ /* 0x002fe2000fffe0bd */
[----:B------:R-:W1:Y:S06]  /*8fc0*/  S2UR UR11, SR_CgaCtaId ;  /* 0x00000000000b79c3 */ /* 0x000e6c0000008800 */
[----:B------:R-:W1:Y:S01]  /*8fd0*/  MUFU.TANH R188, R188 ;  /* 0x000000bc00bc7308 */ /* 0x000e620000002400 */
[----:B------:R-:W-:-:S02]  /*8fe0*/  ISETP.GT.AND P1, PT, R189, RZ, PT ;  /* 0x000000ffbd00720c */ /* 0x000fc40003f24270 */
[C---:B------:R-:W-:Y:S02]  /*8ff0*/  ISETP.GT.AND P2, PT, R189.reuse, 0x1, PT ;  /* 0x00000001bd00780c */ /* 0x040fe40003f44270 */
[----:B------:R-:W-:Y:S02]  /*9000*/  FSEL R154, R6, -INF , P1 ;  /* 0xff800000069a7808 */ /* 0x000fe40000800000 */
[----:B---3--:R-:W-:Y:S01]  /*9010*/  FMNMX.FTZ R163, R192, R193, !PT ;  /* 0x000000c1c0a37209 */ /* 0x008fe20007810000 */
[----:B------:R-:W-:Y:S01]  /*9020*/  FMUL.FTZ R192, R166, UR7 ;  /* 0x00000007a6c07c20 */ /* 0x000fe20008410000 */
[----:B------:R-:W-:Y:S01]  /*9030*/  ISETP.GT.AND P1, PT, R189, 0x8, PT ;  /* 0x00000008bd00780c */ /* 0x000fe20003f24270 */
[----:B------:R-:W3:Y:S01]  /*9040*/  MUFU.TANH R182, R182 ;  /* 0x000000b600b67308 */ /* 0x000ee20000002400 */
[----:B0-----:R-:W-:Y:S01]  /*9050*/  FSEL R184, R184, -INF , P2 ;  /* 0xff800000b8b87808 */ /* 0x001fe20001000000 */
[----:B------:R-:W0:Y:S01]  /*9060*/  SHFL.BFLY PT, R166, R163, 0x1, 0x1f ;  /* 0x0c201f00a3a67f89 */ /* 0x000e2200000e0000 */
[----:B------:R-:W-:Y:S01]  /*9070*/  FMNMX.FTZ R155, R154, R21, !PT ;  /* 0x000000159a9b7209 */ /* 0x000fe20007810000 */
[----:B------:R-:W-:Y:S01]  /*9080*/  FMUL.FTZ R193, R167, UR7 ;  /* 0x00000007a7c17c20 */ /* 0x000fe20008410000 */
[----:B------:R-:W-:-:S02]  /*9090*/  ISETP.GT.AND P2, PT, R189, 0x9, PT ;  /* 0x00000009bd00780c */ /* 0x000fc40003f44270 */
[----:B--2---:R-:W-:Y:S01]  /*90a0*/  FSEL R186, R186, -INF , P1 ;  /* 0xff800000baba7808 */ /* 0x004fe20000800000 */
[----:B------:R-:W2:Y:S01]  /*90b0*/  MUFU.TANH R183, R183 ;  /* 0x000000b700b77308 */ /* 0x000ea20000002400 */
[----:B------:R-:W-:Y:S02]  /*90c0*/  FMNMX.FTZ R155, R184, R155, !PT ;  /* 0x0000009bb89b7209 */ /* 0x000fe40007810000 */
[----:B------:R-:W-:Y:S02]  /*90d0*/  ISETP.GT.AND P1, PT, R189, 0x10, PT ;  /* 0x00000010bd00780c */ /* 0x000fe40003f24270 */
[----:B----4-:R-:W-:Y:S02]  /*90e0*/  FSEL R185, R185, -INF , P2 ;  /* 0xff800000b9b97808 */ /* 0x010fe40001000000 */
[----:B------:R-:W-:Y:S01]  /*90f0*/  FMNMX.FTZ R158, R186, R155, !PT ;  /* 0x0000009bba9e7209 */ /* 0x000fe20007810000 */
[----:B------:R-:W4:Y:S01]  /*9100*/  MUFU.TANH R170, R170 ;  /* 0x000000aa00aa7308 */ /* 0x000f220000002400 */
[----:B------:R-:W-:-:S02]  /*9110*/  ISETP.GT.AND P2, PT, R189, 0x11, PT ;  /* 0x00000011bd00780c */ /* 0x000fc40003f44270 */
[----:B-----5:R-:W-:Y:S02]  /*9120*/  FSEL R155, R187, -INF , P1 ;  /* 0xff800000bb9b7808 */ /* 0x020fe40000800000 */
[----:B------:R-:W-:Y:S02]  /*9130*/  FMNMX.FTZ R162, R185, R158, !PT ;  /* 0x0000009eb9a27209 */ /* 0x000fe40007810000 */
[----:B------:R-:W-:Y:S01]  /*9140*/  ISETP.GT.AND P3, PT, R189, 0x18, PT ;  /* 0x00000018bd00780c */ /* 0x000fe20003f64270 */
[----:B------:R-:W5:Y:S01]  /*9150*/  MUFU.TANH R171, R171 ;  /* 0x000000ab00ab7308 */ /* 0x000f620000002400 */
[----:B-1----:R-:W-:Y:S02]  /*9160*/  FSEL R158, R188, -INF , P2 ;  /* 0xff800000bc9e7808 */ /* 0x002fe40001000000 */
[----:B0-----:R-:W-:Y:S02]  /*9170*/  FMNMX.FTZ R6, R163, R166, !PT ;  /* 0x000000a6a3067209 */ /* 0x001fe40007810000 */
[----:B------:R-:W-:-:S02]  /*9180*/  FMNMX.FTZ R163, R155, R162, !PT ;  /* 0x000000a29ba37209 */ /* 0x000fc40007810000 */
[C---:B------:R-:W-:Y:S01]  /*9190*/  FSETP.NEU.FTZ.AND P1, PT, R6.reuse, -INF , PT ;  /* 0xff8000000600780b */ /* 0x040fe20003f3d000 */
[----:B------:R-:W-:Y:S01]  /*91a0*/  FMUL.FTZ R187, R6, UR6 ;  /* 0x0000000606bb7c20 */ /* 0x000fe20008410000 */
[----:B------:R-:W0:Y:S01]  /*91b0*/  MUFU.TANH R174, R174 ;  /* 0x000000ae00ae7308 */ /* 0x000e220000002400 */
[----:B------:R-:W-:Y:S02]  /*91c0*/  ISETP.GT.AND P4, PT, R189, 0x19, PT ;  /* 0x00000019bd00780c */ /* 0x000fe40003f84270 */
[----:B---3--:R-:W-:Y:S02]  /*91d0*/  FSEL R159, R182, -INF , P3 ;  /* 0xff800000b69f7808 */ /* 0x008fe40001800000 */
[----:B------:R-:W-:Y:S02]  /*91e0*/  FMNMX.FTZ R166, R158, R163, !PT ;  /* 0x000000a39ea67209 */ /* 0x000fe40007810000 */
[----:B------:R-:W-:Y:S01]  /*91f0*/  FSEL R187, R187, RZ, P1 ;  /* 0x000000ffbbbb7208 */ /* 0x000fe20000800000 */
[----:B------:R-:W1:Y:S01]  /*9200*/  MUFU.TANH R175, R175 ;  /* 0x000000af00af7308 */ /* 0x000e620000002400 */
[----:B------:R-:W-:-:S02]  /*9210*/  ISETP.GT.AND P2, PT, R189, 0x20, PT ;  /* 0x00000020bd00780c */ /* 0x000fc40003f44270 */
[----:B--2---:R-:W-:Y:S01]  /*9220*/  FSEL R162, R183, -INF , P4 ;  /* 0xff800000b7a27808 */ /* 0x004fe20002000000 */
[--C-:B------:R-:W-:Y:S01]  /*9230*/  FFMA.FTZ R182, R181, UR6, -R187.reuse ;  /* 0x00000006b5b67c23 */ /* 0x100fe200080108bb */
[----:B------:R-:W-:Y:S01]  /*9240*/  FMNMX.FTZ R163, R159, R166, !PT ;  /* 0x000000a69fa37209 */ /* 0x000fe20007810000 */
[--C-:B------:R-:W-:Y:S01]  /*9250*/  FFMA.FTZ R208, R179, UR6, -R187.reuse ;  /* 0x00000006b3d07c23 */ /* 0x100fe200080108bb */
[C---:B------:R-:W-:Y:S01]  /*9260*/  ISETP.GT.AND P3, PT, R189.reuse, 0x21, PT ;  /* 0x00000021bd00780c */ /* 0x040fe20003f64270 */
[----:B------:R-:W2:Y:S01]  /*9270*/  MUFU.TANH R190, R190 ;  /* 0x000000be00be7308 */ /* 0x000ea20000002400 */
[----:B----4-:R-:W-:Y:S01]  /*9280*/  FSEL R166, R170, -INF , P2 ;  /* 0xff800000aaa67808 */ /* 0x010fe20001000000 */
[--C-:B------:R-:W-:Y:S01]  /*9290*/  FFMA.FTZ R210, R178, UR6, -R187.reuse ;  /* 0x00000006b2d27c23 */ /* 0x100fe200080108bb */
[----:B------:R-:W-:Y:S01]  /*92a0*/  FMNMX.FTZ R181, R162, R163, !PT ;  /* 0x000000a3a2b57209 */ /* 0x000fe20007810000 */
[--C-:B------:R-:W-:Y:S01]  /*92b0*/  FFMA.FTZ R204, R176, UR6, -R187.reuse ;  /* 0x00000006b0cc7c23 */ /* 0x100fe200080108bb */
[----:B------:R-:W-:Y:S01]  /*92c0*/  ISETP.GT.AND P2, PT, R189, 0x28, PT ;  /* 0x00000028bd00780c */ /* 0x000fe20003f44270 */
[--C-:B------:R-:W-:Y:S01]  /*92d0*/  FFMA.FTZ R206, R172, UR6, -R187.reuse ;  /* 0x00000006acce7c23 */ /* 0x100fe200080108bb */
[----:B-----5:R-:W-:Y:S01]  /*92e0*/  FSEL R167, R171, -INF , P3 ;  /* 0xff800000aba77808 */ /* 0x020fe20001800000 */
[----:B------:R-:W3:Y:S01]  /*92f0*/  MUFU.TANH R191, R191 ;  /* 0x000000bf00bf7308 */ /* 0x000ee20000002400 */
[----:B------:R-:W-:Y:S01]  /*9300*/  FMNMX.FTZ R180, R166, R181, !PT ;  /* 0x000000b5a6b47209 */ /* 0x000fe20007810000 */
[--C-:B------:R-:W-:Y:S01]  /*9310*/  FFMA.FTZ R202, R165, UR6, -R187.reuse ;  /* 0x00000006a5ca7c23 */ /* 0x100fe200080108bb */
[----:B------:R-:W-:Y:S01]  /*9320*/  ISETP.GT.AND P3, PT, R189, 0x29, PT ;  /* 0x00000029bd00780c */ /* 0x000fe20003f64270 */
[--C-:B------:R-:W-:Y:S01]  /*9330*/  FFMA.FTZ R165, R160, UR6, -R187.reuse ;  /* 0x00000006a0a57c23 */ /* 0x100fe200080108bb */
[----:B0-----:R-:W-:Y:S01]  /*9340*/  FSEL R170, R174, -INF , P2 ;  /* 0xff800000aeaa7808 */ /* 0x001fe20001000000 */
[--C-:B------:R-:W-:Y:S01]  /*9350*/  FFMA.FTZ R200, R169, UR6, -R187.reuse ;  /* 0x00000006a9c87c23 */ /* 0x100fe200080108bb */
[----:B------:R-:W-:Y:S01]  /*9360*/  FMNMX.FTZ R179, R167, R180, !PT ;  /* 0x000000b4a7b37209 */ /* 0x000fe20007810000 */
[----:B------:R-:W0:Y:S01]  /*9370*/  MUFU.TANH R192, R192 ;  /* 0x000000c000c07308 */ /* 0x000e220000002400 */
[----:B------:R-:W-:Y:S01]  /*9380*/  ISETP.GT.AND P2, PT, R189, 0x30, PT ;  /* 0x00000030bd00780c */ /* 0x000fe20003f44270 */
[--C-:B------:R-:W-:Y:S01]  /*9390*/  FFMA.FTZ R198, R157, UR6, -R187.reuse ;  /* 0x000000069dc67c23 */ /* 0x100fe200080108bb */
[----:B-1----:R-:W-:Y:S01]  /*93a0*/  FSEL R171, R175, -INF , P3 ;  /* 0xff800000afab7808 */ /* 0x002fe20001800000 */
[--C-:B------:R-:W-:Y:S01]  /*93b0*/  FFMA.FTZ R177, R177, UR6, -R187.reuse ;  /* 0x00000006b1b17c23 */ /* 0x100fe200080108bb */
[----:B------:R-:W-:Y:S01]  /*93c0*/  FMNMX.FTZ R180, R170, R179, !PT ;  /* 0x000000b3aab47209 */ /* 0x000fe20007810000 */
[--C-:B------:R-:W-:Y:S01]  /*93d0*/  FFMA.FTZ R169, R164, UR6, -R187.reuse ;  /* 0x00000006a4a97c23 */ /* 0x100fe200080108bb */
[----:B------:R-:W-:Y:S01]  /*93e0*/  ISETP.GT.AND P3, PT, R189, 0x31, PT ;  /* 0x00000031bd00780c */ /* 0x000fe20003f64270 */
[----:B------:R-:W1:Y:S01]  /*93f0*/  MUFU.TANH R193, R193 ;  /* 0x000000c100c17308 */ /* 0x000e620000002400 */
[----:B--2---:R-:W-:Y:S01]  /*9400*/  FSEL R174, R190, -INF , P2 ;  /* 0xff800000beae7808 */ /* 0x004fe20001000000 */
[----:B------:R-:W-:Y:S01]  /*9410*/  FFMA.FTZ R157, R152, UR6, -R187 ;  /* 0x00000006989d7c23 */ /* 0x000fe200080108bb */
[----:B------:R-:W-:-:S02]  /*9420*/  FMNMX.FTZ R179, R171, R180, !PT ;  /* 0x000000b4abb37209 */ /* 0x000fc40007810000 */
[----:B------:R-:W-:Y:S02]  /*9430*/  ISETP.GT.AND P2, PT, R189, 0x38, PT ;  /* 0x00000038bd00780c */ /* 0x000fe40003f44270 */
[----:B---3--:R-:W-:Y:S01]  /*9440*/  FSEL R175, R191, -INF , P3 ;  /* 0xff800000bfaf7808 */ /* 0x008fe20001800000 */
[----:B------:R-:W2:Y:S01]  /*9450*/  MUFU.TANH R194, R194 ;  /* 0x000000c200c27308 */ /* 0x000ea20000002400 */
[----:B------:R-:W-:Y:S02]  /*9460*/  FMNMX.FTZ R180, R174, R179, !PT ;  /* 0x000000b3aeb47209 */ /* 0x000fe40007810000 */
[----:B------:R-:W-:Y:S02]  /*9470*/  ISETP.GT.AND P3, PT, R189, 0x39, PT ;  /* 0x00000039bd00780c */ /* 0x000fe40003f64270 */
[----:B0-----:R-:W-:Y:S01]  /*9480*/  FSEL R178, R192, -INF , P2 ;  /* 0xff800000c0b27808 */ /* 0x001fe20001000000 */
[--C-:B------:R-:W-:Y:S01]  /*9490*/  FFMA.FTZ R192, R153, UR6, -R187.reuse ;  /* 0x0000000699c07c23 */ /* 0x100fe200080108bb */
[----:B------:R-:W-:Y:S01]  /*94a0*/  FMNMX.FTZ R181, R175, R180, !PT ;  /* 0x000000b4afb57209 */ /* 0x000fe20007810000 */
[----:B------:R-:W0:Y:S01]  /*94b0*/  MUFU.TANH R195, R195 ;  /* 0x000000c300c37308 */ /* 0x000e220000002400 */
[----:B------:R-:W-:Y:S01]  /*94c0*/  ISETP.GT.AND P2, PT, R189, 0x40, PT ;  /* 0x00000040bd00780c */ /* 0x000fe20003f44270 */
[----:B------:R-:W-:Y:S01]  /*94d0*/  FFMA.FTZ R153, R3, UR6, -R187 ;  /* 0x0000000603997c23 */ /* 0x000fe200080108bb */
[----:B-1----:R-:W-:-:S02]  /*94e0*/  FSEL R179, R193, -INF , P3 ;  /* 0xff800000c1b37808 */ /* 0x002fc40001800000 */
[C---:B------:R-:W-:Y:S02]  /*94f0*/  ISETP.GT.AND P3, PT, R189.reuse, 0x41, PT ;  /* 0x00000041bd00780c */ /* 0x040fe40003f64270 */
[----:B------:R-:W-:Y:S01]  /*9500*/  R2UR UR7, R214 ;  /* 0x00000000d60772ca */ /* 0x000fe200000e0000 */
[----:B------:R-:W-:Y:S01]  /*9510*/  MUFU.TANH R196, R196 ;  /* 0x000000c400c47308 */ /* 0x000fe20000002400 */
[----:B--2---:R-:W-:Y:S01]  /*9520*/  FSEL R180, R194, -INF , P2 ;  /* 0xff800000c2b47808 */ /* 0x004fe20001000000 */
[----:B------:R-:W-:Y:S01]  /*9530*/  FFMA.FTZ R194, R2, UR6, -R187 ;  /* 0x0000000602c27c23 */ /* 0x000fe200080108bb */
[----:B------:R-:W-:-:S05]  /*9540*/  ISETP.GT.AND P2, PT, R189, 0x48, PT ;  /* 0x00000048bd00780c */ /* 0x000fca0003f44270 */
[----:B------:R-:W1:Y:S01]  /*9550*/  MUFU.TANH R197, R197 ;  /* 0x000000c500c57308 */ /* 0x000e620000002400 */
[----:B0-----:R-:W-:Y:S02]  /*9560*/  FSEL R176, R195, -INF , P3 ;  /* 0xff800000c3b07808 */ /* 0x001fe40001800000 */
[----:B------:R-:W-:Y:S01]  /*9570*/  ISETP.GT.AND P3, PT, R189, 0x49, PT ;  /* 0x00000049bd00780c */ /* 0x000fe20003f64270 */
[----:B------:R-:W-:Y:S01]  /*9580*/  FFMA.FTZ R189, R173, UR6, -R187 ;  /* 0x00000006adbd7c23 */ /* 0x000fe200080108bb */
[----:B------:R-:W-:-:S03]  /*9590*/  UIADD3 UR7, UR7, 0x38840, URZ ;  /* 0x0003884007077890 */ /* 0x000fc6000fffe03f */
[----:B------:R0:W-:Y:S01]  /*95a0*/  MUFU.EX2 R163, R182 ;  /* 0x000000b600a37308 */ /* 0x0001e20000000800 */
[----:B------:R-:W-:-:S07]  /*95b0*/  UPRMT UR7, UR11, 0x654, UR7 ;  /* 0x000006540b077896 */ /* 0x000fce0008000007 */
[----:B------:R-:W-:Y:S01]  /*95c0*/  MUFU.EX2 R208, R208 ;  /* 0x000000d000d07308 */ /* 0x000fe20000000800 */
[----:B0-----:R-:W-:Y:S01]  /*95d0*/  FMNMX.FTZ R182, R178, R181, !PT ;  /* 0x000000b5b2b67209 */ /* 0x001fe20007810000 */
[----:B------:R-:W-:Y:S01]  /*95e0*/  SYNCS.ARRIVE.TRANS64.RED.A1T0 RZ, [UR7], RZ ;  /* 0x000000ffffff79a7 */ /* 0x000fe20008100407 */
[----:B-1----:R-:W-:Y:S02]  /*95f0*/  FSEL R188, R197, -INF , P3 ;  /* 0xff800000c5bc7808 */ /* 0x002fe40001800000 */
[----:B------:R-:W-:Y:S02]  /*9600*/  FMNMX.FTZ R181, R179, R182, !PT ;  /* 0x000000b6b3b57209 */ /* 0x000fe40007810000 */
[----:B------:R-:W-:Y:S01]  /*9610*/  FSEL R182, R196, -INF , P2 ;  /* 0xff800000c4b67808 */ /* 0x000fe20001000000 */
[--C-:B------:R-:W-:Y:S01]  /*9620*/  FFMA.FTZ R196, R161, UR6, -R187.reuse ;  /* 0x00000006a1c47c23 */ /* 0x100fe200080108bb */
[----:B------:R-:W-:Y:S01]  /*9630*/  FMNMX.FTZ R181, R180, R181, !PT ;  /* 0x000000b5b4b57209 */ /* 0x000fe20007810000 */
[----:B------:R-:W-:Y:S01]  /*9640*/  FFMA.FTZ R161, R156, UR6, -R187 ;  /* 0x000000069ca17c23 */ /* 0x000fe200080108bb */
[----:B------:R-:W-:Y:S02]  /*9650*/  MUFU.EX2 R210, R210 ;  /* 0x000000d200d27308 */ /* 0x000fe40000000800 */
[----:B------:R-:W-:-:S04]  /*9660*/  FMNMX.FTZ R173, R176, R181, !PT ;  /* 0x000000b5b0ad7209 */ /* 0x000fc80007810000 */
[----:B------:R-:W-:Y:S02]  /*9670*/  FMNMX.FTZ R173, R182, R173, !PT ;  /* 0x000000adb6ad7209 */ /* 0x000fe40007810000 */
[----:B------:R-:W-:Y:S02]  /*9680*/  MUFU.EX2 R177, R177 ;  /* 0x000000b100b17308 */ /* 0x000fe40000000800 */
[----:B------:R-:W-:Y:S01]  /*9690*/  FMNMX.FTZ R172, R188, R173, !PT ;  /* 0x000000adbcac7209 */ /* 0x000fe20007810000 */
[----:B------:R-:W-:-:S04]  /*96a0*/  FFMA.FTZ R173, R168, UR6, -R187 ;  /* 0x00000006a8ad7c23 */ /* 0x000fc800080108bb */
[----:B------:R-:W0:Y:S01]  /*96b0*/  SHFL.BFLY PT, R183, R172, 0x2, 0x1f ;  /* 0x0c401f00acb77f89 */ /* 0x000e2200000e0000 */
[----:B------:R-:W-:Y:S08]  /*96c0*/  MUFU.EX2 R204, R204 ;  /* 0x000000cc00cc7308 */ /* 0x000ff00000000800 */
        /* <DEDUP_REMOVED lines=8> */
[----:B0-----:R-:W-:Y:S01]  /*9750*/  FMNMX.FTZ R3, R183, R160, !PT ;  /* 0x000000a0b7037209 */ /* 0x001fe20007810000 */
[----:B------:R-:W-:-:S03]  /*9760*/  FFMA.FTZ R183, R0, UR6, -R187 ;  /* 0x0000000600b77c23 */ /* 0x000fc600080108bb */
[C---:B------:R-:W-:Y:S01]  /*9770*/  FSETP.NEU.FTZ.AND P2, PT, R3.reuse, -INF , PT ;  /* 0xff8000000300780b */ /* 0x040fe20003f5d000 */
[C---:B------:R-:W-:Y:S02]  /*9780*/  FMUL.FTZ R2, R3.reuse, UR6 ;  /* 0x0000000603027c20 */ /* 0x040fe40008410000 */
[----:B------:R-:W-:Y:S01]  /*9790*/  MUFU.EX2 R165, R165 ;  /* 0x000000a500a57308 */ /* 0x000fe20000000800 */
[----:B------:R-:W-:Y:S02]  /*97a0*/  FSEL R0, R3, RZ, P2 ;  /* 0x000000ff03007208 */ /* 0x000fe40001000000 */
[----:B------:R-:W-:-:S03]  /*97b0*/  FSEL R187, R2, RZ, P2 ;  /* 0x000000ff02bb7208 */ /* 0x000fc60001000000 */
[----:B------:R-:W-:Y:S02]  /*97c0*/  FADD.FTZ R2, -R0, R21 ;  /* 0x0000001500027221 */ /* 0x000fe40000010100 */
[----:B------:R-:W-:Y:S01]  /*97d0*/  MUFU.EX2 R196, R196 ;  /* 0x000000c400c47308 */ /* 0x000fe20000000800 */
[--C-:B------:R-:W-:Y:S01]  /*97e0*/  FFMA.FTZ R205, R155, UR6, -R187.reuse ;  /* 0x000000069bcd7c23 */ /* 0x100fe200080108bb */
[----:B------:R-:W-:Y:S01]  /*97f0*/  FSEL R155, R6, RZ, P1 ;  /* 0x000000ff069b7208 */ /* 0x000fe20000800000 */
[--C-:B------:R-:W-:Y:S01]  /*9800*/  FFMA.FTZ R209, R154, UR6, -R187.reuse ;  /* 0x000000069ad17c23 */ /* 0x100fe200080108bb */
[----:B------:R-:W-:Y:S01]  /*9810*/  FMUL.FTZ R2, R2, UR6 ;  /* 0x0000000602027c20 */ /* 0x000fe20008410000 */
[--C-:B------:R-:W-:Y:S01]  /*9820*/  FFMA.FTZ R152, R184, UR6, -R187.reuse ;  /* 0x00000006b8987c23 */ /* 0x100fe200080108bb */
[--C-:B------:R-:W-:Y:S01]  /*9830*/  FFMA.FTZ R211, R186, UR6, -R187.reuse ;  /* 0x00000006bad37c23 */ /* 0x100fe200080108bb */
[----:B------:R-:W-:Y:S01]  /*9840*/  FADD.FTZ R155, -R155, R20 ;  /* 0x000000149b9b7221 */ /* 0x000fe20000010100 */
[--C-:B------:R-:W-:Y:S01]  /*9850*/  FFMA.FTZ R154, R185, UR6, -R187.reuse ;  /* 0x00000006b99a7c23 */ /* 0x100fe200080108bb */
        /* <DEDUP_REMOVED lines=14> */
[----:B------:R-:W-:-:S02]  /*9940*/  FFMA.FTZ R182, R182, UR6, -R187 ;  /* 0x00000006b6b67c23 */ /* 0x000fc400080108bb */
[----:B------:R-:W1:Y:S08]  /*9950*/  MUFU.EX2 R2, R2 ;  /* 0x0000000200027308 */ /* 0x000e700000000800 */
[----:B------:R-:W2:Y:S01]  /*9960*/  MUFU.EX2 R152, R152 ;  /* 0x0000009800987308 */ /* 0x000ea20000000800 */
[----:B0-----:R-:W-:-:S04]  /*9970*/  FFMA.FTZ R13, R0, R13, R163 ;  /* 0x0000000d000d7223 */ /* 0x001fc800000100a3 */
[----:B------:R-:W-:-:S03]  /*9980*/  FADD.FTZ R13, R208, R13 ;  /* 0x0000000dd00d7221 */ /* 0x000fc60000010000 */
[----:B------:R-:W0:Y:S01]  /*9990*/  MUFU.EX2 R211, R211 ;  /* 0x000000d300d37308 */ /* 0x000e220000000800 */
[----:B-1----:R-:W-:Y:S01]  /*99a0*/  FFMA.FTZ R21, R2, R12, R209 ;  /* 0x0000000c02157223 */ /* 0x002fe200000100d1 */
[----:B------:R-:W-:-:S06]  /*99b0*/  FADD.FTZ R164, R210, R13 ;  /* 0x0000000dd2a47221 */ /* 0x000fcc0000010000 */
[----:B------:R-:W1:Y:S01]  /*99c0*/  MUFU.EX2 R154, R154 ;  /* 0x0000009a009a7308 */ /* 0x000e620000000800 */
[----:B--2---:R-:W-:Y:S01]  /*99d0*/  FADD.FTZ R12, R152, R21 ;  /* 0x00000015980c7221 */ /* 0x004fe20000010000 */
[----:B------:R-:W-:-:S04]  /*99e0*/  FADD.FTZ R21, R177, R164 ;  /* 0x000000a4b1157221 */ /* 0x000fc80000010000 */
[----:B------:R-:W-:Y:S02]  /*99f0*/  FADD.FTZ R164, R204, R21 ;  /* 0x00000015cca47221 */ /* 0x000fe40000010000 */
[----:B------:R-:W2:Y:S01]  /*9a00*/  MUFU.EX2 R205, R205 ;  /* 0x000000cd00cd7308 */ /* 0x000ea20000000800 */
[----:B0-----:R-:W-:Y:S01]  /*9a10*/  FADD.FTZ R13, R211, R12 ;  /* 0x0000000cd30d7221 */ /* 0x001fe20000010000 */
[----:B------:R-:W-:Y:S01]  /*9a20*/  FADD.FTZ R21, R181, R164 ;  /* 0x000000a4b5157221 */ /* 0x000fe20000010000 */
[----:B------:R-:W-:-:S03]  /*9a30*/  FFMA.FTZ R164, R179, UR6, -R187 ;  /* 0x00000006b3a47c23 */ /* 0x000fc600080108bb */
[----:B------:R-:W-:Y:S02]  /*9a40*/  FADD.FTZ R166, R206, R21 ;  /* 0x00000015cea67221 */ /* 0x000fe40000010000 */
[----:B------:R-:W0:Y:S01]  /*9a50*/  MUFU.EX2 R156, R156 ;  /* 0x0000009c009c7308 */ /* 0x000e220000000800 */
[----:B-1----:R-:W-:Y:S01]  /*9a60*/  FADD.FTZ R12, R154, R13 ;  /* 0x0000000d9a0c7221 */ /* 0x002fe20000010000 */
[----:B------:R-:W-:-:S04]  /*9a70*/  FADD.FTZ R21, R173, R166 ;  /* 0x000000a6ad157221 */ /* 0x000fc80000010000 */
[----:B------:R-:W-:Y:S02]  /*9a80*/  FADD.FTZ R166, R200, R21 ;  /* 0x00000015c8a67221 */ /* 0x000fe40000010000 */
[----:B------:R-:W1:Y:S01]  /*9a90*/  MUFU.EX2 R207, R207 ;  /* 0x000000cf00cf7308 */ /* 0x000e620000000800 */
[----:B--2---:R-:W-:Y:S01]  /*9aa0*/  FADD.FTZ R13, R205, R12 ;  /* 0x0000000ccd0d7221 */ /* 0x004fe20000010000 */
[----:B------:R-:W-:Y:S01]  /*9ab0*/  FADD.FTZ R21, R169, R166 ;  /* 0x000000a6a9157221 */ /* 0x000fe20000010000 */
[--C-:B------:R-:W-:Y:S01]  /*9ac0*/  FFMA.FTZ R166, R176, UR6, -R187.reuse ;  /* 0x00000006b0a67c23 */ /* 0x100fe200080108bb */
[----:B------:R-:W-:Y:S02]  /*9ad0*/  FFMA.FTZ R187, R188, UR6, -R187 ;  /* 0x00000006bcbb7c23 */ /* 0x000fe400080108bb */
        /* <DEDUP_REMOVED lines=47> */
.L_x_2213:
[----:B------:R-:W0:Y:S01]  /*9dd0*/  S2UR UR14, SR_CgaCtaId ;  /* 0x00000000000e79c3 */ /* 0x000e220000008800 */
[----:B------:R-:W-:Y:S01]  /*9de0*/  R2UR UR11, R213 ;  /* 0x00000000d50b72ca */ /* 0x000fe200000e0000 */
[----:B------:R-:W-:Y:S01]  /*9df0*/  UIADD3 UR10, UR10, 0x38860, URZ ;  /* 0x000388600a0a7890 */ /* 0x000fe2000fffe03f */
[----:B------:R-:W-:Y:S01]  /*9e00*/  R2UR UR7, R212 ;  /* 0x00000000d40772ca */ /* 0x000fe200000e0000 */
[----:B------:R-:W-:Y:S01]  /*9e10*/  IMAD.MOV.U32 R21, RZ, RZ, R3 ;  /* 0x000000ffff157224 */ /* 0x000fe200078e0003 */
[----:B------:R-:W-:Y:S01]  /*9e20*/  F2FP.BF16.F32.PACK_AB R201, R20, R201 ;  /* 0x000000c914c9723e */ /* 0x000fe200000010ff */
[----:B------:R-:W-:Y:S01]  /*9e30*/  IMAD.MOV.U32 R20, RZ, RZ, R6 ;  /* 0x000000ffff147224 */ /* 0x000fe200078e0006 */
[----:B------:R-:W-:Y:S01]  /*9e40*/  F2FP.BF16.F32.PACK_AB R208, R208, R163 ;  /* 0x000000a3d0d0723e */ /* 0x000fe200000010ff */
[----:B------:R-:W-:Y:S01]  /*9e50*/  IMAD.U32 R218, RZ, RZ, UR61 ;  /* 0x0000003dffda7e24 */ /* 0x000fe2000f8e00ff */
[----:B------:R-:W-:Y:S02]  /*9e60*/  F2FP.BF16.F32.PACK_AB R209, R152, R209 ;  /* 0x000000d198d1723e */ /* 0x000fe400000010ff */
[----:B------:R-:W-:-:S02]  /*9e70*/  F2FP.BF16.F32.PACK_AB R210, R177, R210 ;  /* 0x000000d2b1d2723e */ /* 0x000fc400000010ff */
[----:B------:R-:W-:Y:S02]  /*9e80*/  F2FP.BF16.F32.PACK_AB R211, R154, R211 ;  /* 0x000000d39ad3723e */ /* 0x000fe400000010ff */
[----:B------:R-:W-:Y:S01]  /*9e90*/  F2FP.BF16.F32.PACK_AB R204, R181, R204 ;  /* 0x000000ccb5cc723e */ /* 0x000fe200000010ff */
[----:B------:R-:W-:Y:S01]  /*9ea0*/  UISETP.GT.AND UP0, UPT, UR7, UR11, UPT ;  /* 0x0000000b0700728c */ /* 0x000fe2000bf04270 */
[----:B------:R-:W-:Y:S01]  /*9eb0*/  F2FP.BF16.F32.PACK_AB R205, R156, R205 ;  /* 0x000000cd9ccd723e */ /* 0x000fe200000010ff */
[----:B------:R-:W-:Y:S01]  /*9ec0*/  UIADD3 UR7, UR7, -0x1, URZ ;  /* 0xffffffff07077890 */ /* 0x000fe2000fffe03f */
[----:B------:R-:W-:Y:S02]  /*9ed0*/  F2FP.BF16.F32.PACK_AB R206, R173, R206 ;  /* 0x000000ceadce723e */ /* 0x000fe400000010ff */
[----:B------:R-:W-:Y:S02]  /*9ee0*/  F2FP.BF16.F32.PACK_AB R207, R158, R207 ;  /* 0x000000cf9ecf723e */ /* 0x000fe400000010ff */
[----:B------:R-:W-:Y:S01]  /*9ef0*/  PLOP3.LUT P1, PT, PT, PT, UP0, 0x80, 0x0 ;  /* 0x000000000000781c */ /* 0x000fe20003f2f008 */
[----:B0-----:R-:W-:Y:S01]  /*9f00*/  UPRMT UR10, UR14, 0x654, UR10 ;  /* 0x000006540e0a7896 */ /* 0x001fe2000800000a */
[----:B------:R-:W-:Y:S01]  /*9f10*/  IMAD.U32 R212, RZ, RZ, UR7 ;  /* 0x00000007ffd47e24 */ /* 0x000fe2000f8e00ff */
[----:B------:R-:W-:-:S02]  /*9f20*/  F2FP.BF16.F32.PACK_AB R200, R169, R200 ;  /* 0x000000c8a9c8723e */ /* 0x000fc400000010ff */
[----:B------:R-:W-:Y:S02]  /*9f30*/  F2FP.BF16.F32.PACK_AB R202, R165, R202 ;  /* 0x000000caa5ca723e */ /* 0x000fe400000010ff */
[----:B------:R-:W-:Y:S02]  /*9f40*/  F2FP.BF16.F32.PACK_AB R203, R160, R203 ;  /* 0x000000cba0cb723e */ /* 0x000fe400000010ff */
[----:B------:R-:W-:Y:S01]  /*9f50*/  F2FP.BF16.F32.PACK_AB R196, R161, R196 ;  /* 0x000000c4a1c4723e */ /* 0x000fe200000010ff */
        /* <DEDUP_REMOVED lines=8> */
[----:B------:R-:W-:Y:S02]  /*9fe0*/  MOV R217, UR10 ;  /* 0x0000000a00d97c02 */ /* 0x000fe40008000f00 */
[----:B------:R-:W-:Y:S01]  /*9ff0*/  F2FP.BF16.F32.PACK_AB R195, R187, R182 ;  /* 0x000000b6bbc3723e */ /* 0x000fe200000010ff */
[----:B------:R-:W-:Y:S06]  /*a000*/  @P1 BRA `(.L_x_2214) ;  /* 0xffffffb8006c1947 */ /* 0x000fec000383ffff */
[----:B------:R-:W-:-:S07]  /*a010*/  IMAD.U32 R212, RZ, RZ, UR7 ;  /* 0x00000007ffd47e24 */ /* 0x000fce000f8e00ff */
.L_x_2203:
[----:B------:R-:W-:Y:S02]  /*a020*/  R2UR UR10, R22 ;  /* 0x00000000160a72ca */ /* 0x000fe400000e0000 */
[----:B------:R-:W-:-:S13]  /*a030*/  R2UR UR7, R212 ;  /* 0x00000000d40772ca */ /* 0x000fda00000e0000 */
[----:B------:R-:W-:-:S06]  /*a040*/  UISETP.GE.AND UP0, UPT, UR7, UR10, UPT ;  /* 0x0000000a0700728c */ /* 0x000fcc000bf06270 */
[----:B------:R-:W-:-:S13]  /*a050*/  PLOP3.LUT P1, PT, PT, PT, UP0, 0x80, 0x0 ;  /* 0x000000000000781c */ /* 0x000fda0003f2f008 */
[----:B------:R-:W-:Y:S05]  /*a060*/  @!P1 BRA `(.L_x_2215) ;  /* 0x00000040000c9947 */ /* 0x000fea0003800000 */
[----:B------:R-:W-:Y:S01]  /*a070*/  R2UR UR6, R7 ;  /* 0x00000000070672ca */ /* 0x000fe200000e0000 */
[----:B------:R-:W-:Y:S01]  /*a080*/  IMAD.MOV.U32 R17, RZ, RZ, R6 ;  /* 0x000000ffff117224 */ /* 0x000fe200078e0006 */
[----:B------:R-:W-:Y:S01]  /*a090*/  MOV R14, R3 ;  /* 0x00000003000e7202 */ /* 0x000fe20000000f00 */
[----:B------:R-:W-:Y:S01]  /*a0a0*/  UMOV UR60, UR61 ;  /* 0x0000003d003c7c82 */ /* 0x000fe20008000000 */
[----:B------:R-:W-:-:S09]  /*a0b0*/  ULDC UR7, c[0x0][0x9d8] ;  /* 0x0002760000077ab9 */ /* 0x000fd20000000800 */
[----:B------:R-:W-:-:S07]  /*a0c0*/  IMAD.U32 R214, RZ, RZ, UR6 ;  /* 0x00000006ffd67e24 */ /* 0x000fce000f8e00ff */
.L_x_2226:
        /* <DEDUP_REMOVED lines=9> */
.L_x_2216:
[----:B------:R-:W-:Y:S02]  /*a160*/  R2UR UR6, R16 ;  /* 0x00000000100672ca */ /* 0x000fe400000e0000 */
[----:B------:R-:W-:-:S11]  /*a170*/  R2UR UR10, R7 ;  /* 0x00000000070a72ca */ /* 0x000fd600000e0000 */
[----:B------:R-:W-:Y:S02]  /*a180*/  ULEA UR6, UR61, UR6, 0x3 ;  /* 0x000000063d067291 */ /* 0x000fe4000f8e183f */
[----:B------:R-:W-:-:S04]  /*a190*/  MOV R3, UR10 ;  /* 0x0000000a00037c02 */ /* 0x000fc80008000f00 */
[----:B------:R-:W-:Y:S01]  /*a1a0*/  SHF.L.U32 R3, R3, 0x1f, RZ ;  /* 0x0000001f03037819 */ /* 0x000fe200000006ff */
[----:B------:R-:W-:-:S03]  /*a1b0*/  IMAD.U32 R213, RZ, RZ, UR6 ;  /* 0x00000006ffd57e24 */ /* 0x000fc6000f8e00ff */
[----:B------:R0:W1:Y:S01]  /*a1c0*/  SYNCS.PHASECHK.TRANS64.TRYWAIT P1, [UR6+0x38830], R3 ;  /* 0x03883003ff0075a7 */ /* 0x0000620008020146 */
[----:B------:R-:W-:Y:S05]  /*a1d0*/  @!P0 BRA `(.L_x_2217) ;  /* 0x0000000000048947 */ /* 0x000fea0003800000 */
[----:B------:R-:W-:Y:S01]  /*a1e0*/  BPT.TRAP 0x1 ;  /* 0x000000040000795c */ /* 0x000fe20000300000 */
.L_x_2217:
[----:B-1----:R-:W-:Y:S05]  /*a1f0*/  @P1 BRA `(.L_x_2218) ;  /* 0x00000000000c1947 */ /* 0x002fea0003800000 */
[----:B------:R-:W-:-:S13]  /*a200*/  R2UR UR6, R213 ;  /* 0x00000000d50672ca */ /* 0x000fda00000e0000 */
[----:B------:R-:W1:Y:S02]  /*a210*/  SYNCS.PHASECHK.TRANS64.TRYWAIT P1, [UR6+0x38830], R3 ;  /* 0x03883003ff0075a7 */ /* 0x000e640008020146 */
[----:B-1----:R-:W-:Y:S05]  /*a220*/  @!P1 BRA `(.L_x_2219) ;  /* 0x000000b8008c9947 */ /* 0x002fea0003800000 */
.L_x_2218:
        /* <DEDUP_REMOVED lines=35> */
[----:B------:R-:W-:Y:S01]  /*a460*/  R2UR UR14, R10 ;  /* 0x000000000a0e72ca */ /* 0x000fe200000e0000 */
[----:B------:R-:W-:Y:S01]  /*a470*/  UMOV UR54, UR10 ;  /* 0x0000000a00367c82 */ /* 0x000fe20008000000 */
[----:B------:R-:W-:Y:S01]  /*a480*/  R2UR UR15, R11 ;  /* 0x000000000b0f72ca */ /* 0x000fe200000e0000 */
        /* <DEDUP_REMOVED lines=303> */
[----:B------:R-:W-:Y:S02]  /*b780*/  R2UR UR14, R8 ;  /* 0x00000000080e72ca */ /* 0x000fe400000e0000 */
[----:B------:R-:W-:-:S11]  /*b790*/  R2UR UR15, R9 ;  /* 0x00000000090f72ca */ /* 0x000fd600000e0000 */
        /* <DEDUP_REMOVED lines=308> */
.L_x_2220:
        /* <DEDUP_REMOVED lines=8> */
.L_x_2221:
[----:B-1----:R-:W-:Y:S05]  /*cb60*/  @P1 BRA `(.L_x_2222) ;  /* 0x0000000000081947 */ /* 0x002fea0003800000 */
[----:B------:R-:W1:Y:S02]  /*cb70*/  SYNCS.PHASECHK.TRANS64.TRYWAIT P1, [UR14+0x38850], R0 ;  /* 0x03885000ff0075a7 */ /* 0x000e64000802014e */
[----:B-1----:R-:W-:Y:S05]  /*cb80*/  @!P1 BRA `(.L_x_2223) ;  /* 0x0000009000509947 */ /* 0x002fea0003800000 */
.L_x_2222:
        /* <DEDUP_REMOVED lines=37> */
.L_x_2224:
        /* <DEDUP_REMOVED lines=45> */
[----:B------:R-:W-:Y:S01]  /*d0b0*/  ULDC UR6, c[0x0][0x988] ;  /* 0x0002620000067ab9 */ /* 0x000fe20000000800 */
[----:B------:R-:W2:Y:S01]  /*d0c0*/  MUFU.TANH R20, R20 ;  /* 0x0000001400147308 */ /* 0x000ea20000002400 */
[----:B0-----:R-:W-:Y:S01]  /*d0d0*/  FMNMX.FTZ R3, R18, R3, !PT ;  /* 0x0000000312037209 */ /* 0x001fe20007810000 */
[----:B------:R-:W0:Y:S01]  /*d0e0*/  S2UR UR11, SR_CgaCtaId ;  /* 0x00000000000b79c3 */ /* 0x000e220000008800 */
[----:B------:R-:W-:-:S05]  /*d0f0*/  R2UR UR10, R213 ;  /* 0x00000000d50a72ca */ /* 0x000fca00000e0000 */
[----:B------:R-:W3:Y:S01]  /*d100*/  MUFU.TANH R187, R187 ;  /* 0x000000bb00bb7308 */ /* 0x000ee20000002400 */
[----:B-1----:R-:W-:Y:S01]  /*d110*/  FMNMX.FTZ R0, R186, R167, !PT ;  /* 0x000000a7ba007209 */ /* 0x002fe20007810000 */
[----:B------:R-:W-:-:S06]  /*d120*/  FMUL.FTZ R167, R153, UR7 ;  /* 0x0000000799a77c20 */ /* 0x000fcc0008410000 */
[----:B------:R-:W1:Y:S01]  /*d130*/  MUFU.TANH R21, R21 ;  /* 0x0000001500157308 */ /* 0x000e620000002400 */
[----:B--2---:R-:W-:Y:S01]  /*d140*/  FMNMX.FTZ R2, R20, R3, !PT ;  /* 0x0000000314027209 */ /* 0x004fe20007810000 */
[----:B------:R-:W-:-:S06]  /*d150*/  UIADD3 UR10, UR10, 0x38840, URZ ;  /* 0x000388400a0a7890 */ /* 0x000fcc000fffe03f */
[----:B------:R-:W2:Y:S01]  /*d160*/  MUFU.TANH R188, R188 ;  /* 0x000000bc00bc7308 */ /* 0x000ea20000002400 */
[----:B---3--:R-:W-:Y:S01]  /*d170*/  FMNMX.FTZ R3, R187, R0, !PT ;  /* 0x00000000bb037209 */ /* 0x008fe20007810000 */
[----:B0-----:R-:W-:-:S06]  /*d180*/  UPRMT UR10, UR11, 0x654, UR10 ;  /* 0x000006540b0a7896 */ /* 0x001fcc000800000a */
[----:B------:R-:W0:Y:S01]  /*d190*/  MUFU.TANH R176, R176 ;  /* 0x000000b000b07308 */ /* 0x000e220000002400 */
[----:B-1----:R-:W-:Y:S02]  /*d1a0*/  FMNMX.FTZ R153, R21, R2, !PT ;  /* 0x0000000215997209 */ /* 0x002fe40007810000 */
[----:B------:R-:W-:Y:S05]  /*d1b0*/  SYNCS.ARRIVE.TRANS64.RED.A1T0 RZ, [UR10], RZ ;  /* 0x000000ffffff79a7 */ /* 0x000fea000810040a */
[----:B------:R-:W1:Y:S01]  /*d1c0*/  MUFU.TANH R189, R189 ;  /* 0x000000bd00bd7308 */ /* 0x000e620000002400 */
[----:B--2---:R-:W-:-:S07]  /*d1d0*/  FMNMX.FTZ R0, R188, R3, !PT ;  /* 0x00000003bc007209 */ /* 0x004fce0007810000 */
[----:B------:R-:W2:Y:S01]  /*d1e0*/  MUFU.TANH R177, R177 ;  /* 0x000000b100b17308 */ /* 0x000ea20000002400 */
[----:B0-----:R-:W-:Y:S01]  /*d1f0*/  FMNMX.FTZ R2, R176, R153, !PT ;  /* 0x00000099b0027209 */ /* 0x001fe20007810000 */
[----:B------:R-:W-:-:S06]  /*d200*/  FMUL.FTZ R153, R155, UR7 ;  /* 0x000000079b997c20 */ /* 0x000fcc0008410000 */
        /* <DEDUP_REMOVED lines=31> */
[----:B-1----:R-:W-:Y:S01]  /*d400*/  FMNMX.FTZ R2, R160, R155, !PT ;  /* 0x0000009ba0027209 */ /* 0x002fe20007810000 */
[----:B------:R-:W-:-:S06]  /*d410*/  FMUL.FTZ R155, R159, UR7 ;  /* 0x000000079f9b7c20 */ /* 0x000fcc0008410000 */
        /* <DEDUP_REMOVED lines=23> */
[----:B-1----:R-:W-:Y:S02]  /*d590*/  FMNMX.FTZ R2, R154, R159, !PT ;  /* 0x0000009f9a027209 */ /* 0x002fe40007810000 */
[----:B--2---:R-:W-:-:S05]  /*d5a0*/  FMNMX.FTZ R0, R157, R0, !PT ;  /* 0x000000009d007209 */ /* 0x004fca0007810000 */
[----:B------:R-:W1:Y:S01]  /*d5b0*/  SHFL.BFLY PT, R3, R0, 0x2, 0x1f ;  /* 0x0c401f0000037f89 */ /* 0x000e6200000e0000 */
[----:B0-----:R-:W-:-:S05]  /*d5c0*/  FMNMX.FTZ R2, R155, R2, !PT ;  /* 0x000000029b027209 */ /* 0x001fca0007810000 */
[----:B------:R-:W0:Y:S01]  /*d5d0*/  SHFL.BFLY PT, R159, R2, 0x2, 0x1f ;  /* 0x0c401f00029f7f89 */ /* 0x000e2200000e0000 */
[----:B-1----:R-:W-:-:S05]  /*d5e0*/  FMNMX.FTZ R158, R0, R3, !PT ;  /* 0x00000003009e7209 */ /* 0x002fca0007810000 */
[----:B------:R-:W1:Y:S01]  /*d5f0*/  SHFL.BFLY PT, R3, R158, 0x1, 0x1f ;  /* 0x0c201f009e037f89 */ /* 0x000e6200000e0000 */
[----:B0-----:R-:W-:-:S05]  /*d600*/  FMNMX.FTZ R159, R2, R159, !PT ;  /* 0x0000009f029f7209 */ /* 0x001fca0007810000 */
[----:B------:R-:W0:Y:S01]  /*d610*/  SHFL.BFLY PT, R190, R159, 0x1, 0x1f ;  /* 0x0c201f009fbe7f89 */ /* 0x000e2200000e0000 */
[----:B-1----:R-:W-:-:S05]  /*d620*/  FMNMX.FTZ R6, R158, R3, !PT ;  /* 0x000000039e067209 */ /* 0x002fca0007810000 */
[C---:B------:R-:W-:Y:S01]  /*d630*/  FADD.FTZ R17, -R6.reuse, R17 ;  /* 0x0000001106117221 */ /* 0x040fe20000010100 */
[----:B------:R-:W-:Y:S01]  /*d640*/  FMUL.FTZ R191, R6, UR6 ;  /* 0x0000000606bf7c20 */ /* 0x000fe20008410000 */
[----:B0-----:R-:W-:Y:S02]  /*d650*/  FMNMX.FTZ R3, R159, R190, !PT ;  /* 0x000000be9f037209 */ /* 0x001fe40007810000 */
[----:B------:R-:W-:Y:S01]  /*d660*/  FMUL.FTZ R190, R17, UR6 ;  /* 0x0000000611be7c20 */ /* 0x000fe20008410000 */
[--C-:B------:R-:W-:Y:S01]  /*d670*/  FFMA.FTZ R17, R184, UR6, -R191.reuse ;  /* 0x00000006b8117c23 */ /* 0x100fe200080108bf */
[--C-:B------:R-:W-:Y:S01]  /*d680*/  FFMA.FTZ R208, R185, UR6, -R191.reuse ;  /* 0x00000006b9d07c23 */ /* 0x100fe200080108bf */
[--C-:B------:R-:W-:Y:S01]  /*d690*/  FFMA.FTZ R210, R186, UR6, -R191.reuse ;  /* 0x00000006bad27c23 */ /* 0x100fe200080108bf */
[----:B------:R-:W-:Y:S01]  /*d6a0*/  FADD.FTZ R14, -R3, R14 ;  /* 0x0000000e030e7221 */ /* 0x000fe20000010100 */
[----:B------:R-:W-:Y:S01]  /*d6b0*/  MUFU.EX2 R0, R190 ;  /* 0x000000be00007308 */ /* 0x000fe20000000800 */
[--C-:B------:R-:W-:Y:S01]  /*d6c0*/  FFMA.FTZ R159, R187, UR6, -R191.reuse ;  /* 0x00000006bb9f7c23 */ /* 0x100fe200080108bf */
[--C-:B------:R-:W-:Y:S01]  /*d6d0*/  FFMA.FTZ R204, R188, UR6, -R191.reuse ;  /* 0x00000006bccc7c23 */ /* 0x100fe200080108bf */
[----:B------:R-:W-:Y:S01]  /*d6e0*/  FMUL.FTZ R14, R14, UR6 ;  /* 0x000000060e0e7c20 */ /* 0x000fe20008410000 */
        /* <DEDUP_REMOVED lines=13> */
[----:B0-----:R-:W-:Y:S01]  /*d7c0*/  FMUL.FTZ R14, R3, UR6 ;  /* 0x00000006030e7c20 */ /* 0x001fe20008410000 */
[--C-:B------:R-:W-:Y:S01]  /*d7d0*/  FFMA.FTZ R175, R175, UR6, -R191.reuse ;  /* 0x00000006afaf7c23 */ /* 0x100fe200080108bf */
[--C-:B------:R-:W-:Y:S01]  /*d7e0*/  FFMA.FTZ R165, R165, UR6, -R191.reuse ;  /* 0x00000006a5a57c23 */ /* 0x100fe200080108bf */
[----:B------:R-:W-:Y:S01]  /*d7f0*/  FFMA.FTZ R167, R167, UR6, -R191 ;  /* 0x00000006a7a77c23 */ /* 0x000fe200080108bf */
        /* <DEDUP_REMOVED lines=12> */
[----:B-1----:R-:W-:Y:S01]  /*d8c0*/  FFMA.FTZ R13, R0, R13, R17 ;  /* 0x0000000d000d7223 */ /* 0x002fe20000010011 */
        /* <DEDUP_REMOVED lines=9> */
[----:B------:R-:W-:Y:S01]  /*d960*/  FFMA.FTZ R154, R154, UR6, -R14 ;  /* 0x000000069a9a7c23 */ /* 0x000fe2000801080e */
[----:B------:R-:W-:-:S04]  /*d970*/  FFMA.FTZ R157, R157, UR6, -R191 ;  /* 0x000000069d9d7c23 */ /* 0x000fc800080108bf */
[----:B------:R-:W0:Y:S01]  /*d980*/  MUFU.EX2 R210, R210 ;  /* 0x000000d200d27308 */ /* 0x000e220000000800 */
[----:B--2---:R-:W-:-:S07]  /*d990*/  FFMA.FTZ R19, R2, R12, R209 ;  /* 0x0000000c02137223 */ /* 0x004fce00000100d1 */
        /* <DEDUP_REMOVED lines=16> */
[--C-:B------:R-:W-:Y:S01]  /*daa0*/  FFMA.FTZ R162, R163, UR6, -R14.reuse ;  /* 0x00000006a3a27c23 */ /* 0x100fe2000801080e */
[----:B------:R-:W-:-:S05]  /*dab0*/  FFMA.FTZ R14, R155, UR6, -R14 ;  /* 0x000000069b0e7c23 */ /* 0x000fca000801080e */
        /* <DEDUP_REMOVED lines=58> */
.L_x_2225:
[----:B------:R-:W0:Y:S01]  /*de60*/  S2UR UR15, SR_CgaCtaId ;  /* 0x00000000000f79c3 */ /* 0x000e220000008800 */
[----:B------:R-:W-:Y:S01]  /*de70*/  R2UR UR11, R22 ;  /* 0x00000000160b72ca */ /* 0x000fe200000e0000 */
[----:B------:R-:W-:Y:S01]  /*de80*/  UIADD3 UR14, UR14, 0x38860, URZ ;  /* 0x000388600e0e7890 */ /* 0x000fe2000fffe03f */
[----:B------:R-:W-:Y:S01]  /*de90*/  R2UR UR10, R212 ;  /* 0x00000000d40a72ca */ /* 0x000fe200000e0000 */
[----:B------:R-:W-:Y:S01]  /*dea0*/  UMOV UR60, UR61 ;  /* 0x0000003d003c7c82 */ /* 0x000fe20008000000 */
[----:B------:R-:W-:Y:S02]  /*deb0*/  F2FP.BF16.F32.PACK_AB R208, R208, R17 ;  /* 0x00000011d0d0723e */ /* 0x000fe400000010ff */
[----:B------:R-:W-:Y:S01]  /*dec0*/  F2FP.BF16.F32.PACK_AB R195, R14, R195 ;  /* 0x000000c30ec3723e */ /* 0x000fe200000010ff */
[----:B------:R-:W-:Y:S01]  /*ded0*/  IMAD.MOV.U32 R14, RZ, RZ, R3 ;  /* 0x000000ffff0e7224 */ /* 0x000fe200078e0003 */
[----:B------:R-:W-:Y:S02]  /*dee0*/  F2FP.BF16.F32.PACK_AB R209, R18, R209 ;  /* 0x000000d112d1723e */ /* 0x000fe400000010ff */
[----:B------:R-:W-:-:S02]  /*def0*/  F2FP.BF16.F32.PACK_AB R210, R159, R210 ;  /* 0x000000d29fd2723e */ /* 0x000fc400000010ff */
[----:B------:R-:W-:Y:S02]  /*df00*/  F2FP.BF16.F32.PACK_AB R211, R20, R211 ;  /* 0x000000d314d3723e */ /* 0x000fe400000010ff */
[----:B------:R-:W-:Y:S01]  /*df10*/  F2FP.BF16.F32.PACK_AB R204, R185, R204 ;  /* 0x000000ccb9cc723e */ /* 0x000fe200000010ff */
[----:B------:R-:W-:Y:S01]  /*df20*/  UISETP.GT.AND UP0, UPT, UR10, UR11, UPT ;  /* 0x0000000b0a00728c */ /* 0x000fe2000bf04270 */
[----:B------:R-:W-:Y:S01]  /*df30*/  R2UR UR11, R7 ;  /* 0x00000000070b72ca */ /* 0x000fe200000e0000 */
        /* <DEDUP_REMOVED lines=8> */
[----:B------:R-:W-:Y:S01]  /*dfc0*/  IMAD.U32 R214, RZ, RZ, UR11 ;  /* 0x0000000bffd67e24 */ /* 0x000fe2000f8e00ff */
[----:B------:R-:W-:Y:S02]  /*dfd0*/  F2FP.BF16.F32.PACK_AB R201, R164, R201 ;  /* 0x000000c9a4c9723e */ /* 0x000fe400000010ff */
[----:B------:R-:W-:Y:S01]  /*dfe0*/  SYNCS.ARRIVE.TRANS64.RED.A1T0 RZ, [UR14], RZ ;  /* 0x000000ffffff79a7 */ /* 0x000fe2000810040e */
        /* <DEDUP_REMOVED lines=9> */
[----:B------:R-:W-:Y:S01]  /*e080*/  MOV R17, R6 ;  /* 0x0000000600117202 */ /* 0x000fe20000000f00 */
[----:B------:R-:W-:Y:S06]  /*e090*/  @P1 BRA `(.L_x_2226) ;  /* 0xffffffc0000c1947 */ /* 0x000fec000383ffff */
.L_x_2215:
        /* <DEDUP_REMOVED lines=131> */
.L_x_2227:
        /* <DEDUP_REMOVED lines=8> */
.L_x_2228:
[----:B-1----:R-:W-:Y:S05]  /*e950*/  @P1 BRA `(.L_x_2229) ;  /* 0x0000000000081947 */ /* 0x002fea0003800000 */
[----:B------:R-:W1:Y:S02]  /*e960*/  SYNCS.PHASECHK.TRANS64.TRYWAIT P1, [UR5+0x38850], R0 ;  /* 0x03885000ff0075a7 */ /* 0x000e640008020145 */
[----:B-1----:R-:W-:Y:S05]  /*e970*/  @!P1 BRA `(.L_x_2230) ;  /* 0x0000007000ec9947 */ /* 0x002fea0003800000 */
.L_x_2229:
[----:B------:R-:W-:Y:S01]  /*e980*/  R2UR UR4, R16 ;  /* 0x00000000100472ca */ /* 0x000fe200000e0000 */
[----:B------:R-:W-:Y:S01]  /*e990*/  WARPGROUP.ARRIVE ;  /* 0x00000000000079c5 */ /* 0x000fe20000000000 */
[----:B------:R-:W-:Y:S01]  /*e9a0*/  UMOV UR11, 0x40000040 ;  /* 0x40000040000b7882 */ /* 0x000fe20000000000 */
[----:B01----:R-:W0:Y:S04]  /*e9b0*/  SHFL.BFLY PT, R0, R13, 0x2, 0x1f ;  /* 0x0c401f000d007f89 */ /* 0x003e2800000e0000 */
[----:B------:R-:W1:Y:S06]  /*e9c0*/  SHFL.BFLY PT, R5, R12, 0x2, 0x1f ;  /* 0x0c401f000c057f89 */ /* 0x000e6c00000e0000 */
[----:B------:R-:W-:-:S04]  /*e9d0*/  UIADD3 UR4, UR4, 0x400, URZ ;  /* 0x0000040004047890 */ /* 0x000fc8000fffe03f */
[----:B------:R-:W-:-:S04]  /*e9e0*/  USHF.R.U32.HI UR4, URZ, 0x4, UR4 ;  /* 0x000000043f047899 */ /* 0x000fc80008011604 */
[----:B------:R-:W-:-:S04]  /*e9f0*/  ULOP3.LUT UR4, UR4, 0x3fff, URZ, 0xc0, !UPT ;  /* 0x00003fff04047892 */ /* 0x000fc8000f8ec03f */
[----:B------:R-:W-:Y:S01]  /*ea00*/  ULOP3.LUT UR4, UR4, 0x2800000, URZ, 0xfc, !UPT ;  /* 0x0280000004047892 */ /* 0x000fe2000f8efc3f */
[----:B0-----:R-:W-:Y:S01]  /*ea10*/  FADD.FTZ R0, R0, R13 ;  /* 0x0000000d00007221 */ /* 0x001fe20000010000 */
[----:B------:R-:W-:Y:S02]  /*ea20*/  IMAD.U32 R13, RZ, RZ, UR6 ;  /* 0x00000006ff0d7e24 */ /* 0x000fe4000f8e00ff */
[----:B------:R-:W-:Y:S01]  /*ea30*/  UIMAD UR4, UR61, 0xa00, UR4 ;  /* 0x00000a003d0478a4 */ /* 0x000fe2000f8e0204 */
[----:B-1----:R-:W-:-:S03]  /*ea40*/  FADD.FTZ R2, R5, R12 ;  /* 0x0000000c05027221 */ /* 0x002fc60000010000 */
[----:B------:R-:W-:Y:S01]  /*ea50*/  UIADD3 UR8, UR4, 0x80, URZ ;  /* 0x0000008004087890 */ /* 0x000fe2000fffe03f */
[----:B------:R-:W0:Y:S02]  /*ea60*/  SHFL.BFLY PT, R5, R0, 0x1, 0x1f ;  /* 0x0c201f0000057f89 */ /* 0x000e2400000e0000 */
[----:B------:R-:W-:-:S06]  /*ea70*/  UMOV UR10, UR4 ;  /* 0x00000004000a7c82 */ /* 0x000fcc0008000000 */
[----:B------:R-:W-:Y:S01]  /*ea80*/  HGMMA.64x256x16.F32.BF16 R24, R208, gdesc[UR8].tnspB, R24, gsb0 ;  /* 0x43e00008d0187df0 */ /* 0x000fe20008001818 */
[----:B------:R-:W-:Y:S01]  /*ea90*/  UMOV UR11, 0x40000040 ;  /* 0x40000040000b7882 */ /* 0x000fe20000000000 */
[----:B------:R-:W-:Y:S01]  /*eaa0*/  UMOV UR10, UR8 ;  /* 0x00000008000a7c82 */ /* 0x000fe20008000000 */
[----:B------:R-:W-:Y:S01]  /*eab0*/  UIADD3 UR8, UR4, 0x100, URZ ;  /* 0x0000010004087890 */ /* 0x000fe2000fffe03f */
[----:B------:R-:W1:Y:S01]  /*eac0*/  SHFL.BFLY PT, R7, R2, 0x1, 0x1f ;  /* 0x0c201f0002077f89 */ /* 0x000e6200000e0000 */
[----:B0-----:R-:W-:Y:S01]  /*ead0*/  FADD.FTZ R11, R0, R5 ;  /* 0x00000005000b7221 */ /* 0x001fe20000010000 */
[----:B------:R-:W-:Y:S01]  /*eae0*/  CS2R R4, SRZ ;  /* 0x0000000000047805 */ /* 0x000fe2000001ff00 */
[----:B------:R-:W-:-:S03]  /*eaf0*/  IMAD.MOV.U32 R0, RZ, RZ, -0x800000 ;  /* 0xff800000ff007424 */ /* 0x000fc600078e00ff */
[----:B------:R-:W-:Y:S01]  /*eb00*/  FSETP.NE.FTZ.AND P1, PT, R11, RZ, PT ;  /* 0x000000ff0b00720b */ /* 0x000fe20003f35000 */
[----:B-1----:R-:W-:Y:S01]  /*eb10*/  FADD.FTZ R14, R2, R7 ;  /* 0x00000007020e7221 */ /* 0x002fe20000010000 */
[----:B------:R-:W-:Y:S02]  /*eb20*/  MOV R7, UR6 ;  /* 0x0000000600077c02 */ /* 0x000fe40008000f00 */
[----:B------:R-:W-:Y:S02]  /*eb30*/  MOV R2, 0xff800000 ;  /* 0xff80000000027802 */ /* 0x000fe40000000f00 */
        /* <DEDUP_REMOVED lines=37> */
.L_x_2231:
        /* <DEDUP_REMOVED lines=133> */
.L_x_2195:
[----:B------:R-:W-:Y:S05]  /*f5e0*/  @P0 BRA `(.L_x_2232) ;  /* 0x0000002000600947 */ /* 0x000fea0003800000 */
[----:B------:R-:W0:Y:S01]  /*f5f0*/  S2R R3, SR_TID.X ;  /* 0x0000000000037919 */ /* 0x000e220000002100 */
[----:B------:R-:W-:Y:S01]  /*f600*/  R2UR UR13, R23 ;  /* 0x00000000170d72ca */ /* 0x000fe200000e0000 */
[----:B------:R-:W1:Y:S01]  /*f610*/  S2UR UR12, SR_CTAID.Z ;  /* 0x00000000000c79c3 */ /* 0x000e620000002700 */
[----:B------:R-:W-:Y:S01]  /*f620*/  ULDC.64 UR8, c[0x0][0xbd0] ;  /* 0x0002f40000087ab9 */ /* 0x000fe20000000a00 */
[----:B------:R-:W-:Y:S01]  /*f630*/  ULDC.64 UR14, c[0x0][0x208] ;  /* 0x00008200000e7ab9 */ /* 0x000fe20000000a00 */
[----:B------:R-:W-:Y:S05]  /*f640*/  BSSY B0, `(.L_x_2233) ;  /* 0x000014c000007945 */ /* 0x000fea0003800000 */
[----:B------:R-:W2:Y:S04]  /*f650*/  LDC.64 R18, c[0x0][0xbd8] ;  /* 0x0002f600ff127b82 */ /* 0x000ea80000000a00 */
[----:B------:R-:W-:-:S02]  /*f660*/  USHF.R.S32.HI UR7, URZ, 0x1f, UR13 ;  /* 0x0000001f3f077899 */ /* 0x000fc4000801140d */
[----:B------:R-:W-:Y:S02]  /*f670*/  UIMAD.WIDE.U32 UR4, UR13, UR8, URZ ;  /* 0x000000080d0472a5 */ /* 0x000fe4000f8e003f */
[----:B------:R-:W-:Y:S01]  /*f680*/  UIMAD UR6, UR7, UR8, URZ ;  /* 0x00000008070672a4 */ /* 0x000fe2000f8e023f */
[----:B------:R-:W3:Y:S03]  /*f690*/  S2UR UR11, SR_CTAID.Y ;  /* 0x00000000000b79c3 */ /* 0x000ee60000002600 */
[----:B------:R-:W-:-:S03]  /*f6a0*/  UIMAD UR6, UR13, UR9, UR6 ;  /* 0x000000090d0672a4 */ /* 0x000fc6000f8e0206 */
[----:B------:R-:W-:Y:S01]  /*f6b0*/  ULDC.64 UR8, c[0x0][0xb38] ;  /* 0x0002ce0000087ab9 */ /* 0x000fe20000000a00 */
[----:B------:R-:W-:Y:S01]  /*f6c0*/  UIADD3 UR6, UR5, UR6, URZ ;  /* 0x0000000605067290 */ /* 0x000fe2000fffe03f */
[----:B------:R-:W3:Y:S01]  /*f6d0*/  LDC R153, c[0x0][0xc50] ;  /* 0x00031400ff997b82 */ /* 0x000ee20000000800 */
[----:B------:R-:W-:Y:S02]  /*f6e0*/  UIMAD UR7, UR7, UR8, URZ ;  /* 0x00000008070772a4 */ /* 0x000fe4000f8e023f */
[----:B-1----:R-:W-:Y:S01]  /*f6f0*/  USHF.R.S32.HI UR10, URZ, 0x1f, UR12 ;  /* 0x0000001f3f0a7899 */ /* 0x002fe2000801140c */
[----:B0-----:R-:W-:-:S04]  /*f700*/  VIADD R5, R3, 0xffffff80 ;  /* 0xffffff8003057836 */ /* 0x001fc80000000000 */
[----:B------:R-:W0:Y:S01]  /*f710*/  LDC.64 R20, c[0x0][0xb40] ;  /* 0x0002d000ff147b82 */ /* 0x000e220000000a00 */
[----:B------:R-:W-:-:S04]  /*f720*/  SHF.R.S32.HI R4, RZ, 0x1f, R5 ;  /* 0x0000001fff047819 */ /* 0x000fc80000011405 */
[CC--:B------:R-:W-:Y:S02]  /*f730*/  LEA.HI R6, R4.reuse, R5.reuse, RZ, 0x7 ;  /* 0x0000000504067211 */ /* 0x0c0fe400078f38ff */
[----:B------:R-:W-:Y:S02]  /*f740*/  LEA.HI R11, R4, R5, RZ, 0x2 ;  /* 0x00000005040b7211 */ /* 0x000fe400078f10ff */
[----:B------:R-:W-:Y:S02]  /*f750*/  LOP3.LUT R8, R6, 0xffffff80, RZ, 0xc0, !PT ;  /* 0xffffff8006087812 */ /* 0x000fe400078ec0ff */
[----:B------:R-:W-:-:S03]  /*f760*/  SHF.R.S32.HI R7, RZ, 0x7, R6 ;  /* 0x00000007ff077819 */ /* 0x000fc60000011406 */
[----:B------:R-:W-:Y:S01]  /*f770*/  IMAD.IADD R3, R5, 0x1, -R8 ;  /* 0x0000000105037824 */ /* 0x000fe200078e0a08 */
[----:B------:R-:W-:Y:S01]  /*f780*/  LEA.HI R4, R6, R7, RZ, 0x1 ;  /* 0x0000000706047211 */ /* 0x000fe200078f08ff */
[----:B------:R-:W1:Y:S01]  /*f790*/  LDC R8, c[0x0][0xbe8] ;  /* 0x0002fa00ff087b82 */ /* 0x000e620000000800 */
[----:B------:R-:W-:Y:S02]  /*f7a0*/  LOP3.LUT R6, R11, 0xfffffffc, RZ, 0xc0, !PT ;  /* 0xfffffffc0b067812 */ /* 0x000fe400078ec0ff */
[----:B------:R-:W-:Y:S02]  /*f7b0*/  SHF.R.S32.HI R12, RZ, 0x1f, R3 ;  /* 0x0000001fff0c7819 */ /* 0x000fe40000011403 */
[----:B------:R-:W-:Y:S02]  /*f7c0*/  LOP3.LUT R4, R4, 0x3fffffe, RZ, 0xc0, !PT ;  /* 0x03fffffe04047812 */ /* 0x000fe400078ec0ff */
[----:B------:R-:W-:Y:S02]  /*f7d0*/  LEA.HI R10, R12, R3, RZ, 0x2 ;  /* 0x000000030c0a7211 */ /* 0x000fe400078f10ff */
[----:B------:R-:W-:Y:S01]  /*f7e0*/  IADD3 R5, R5, -R6, RZ ;  /* 0x8000000605057210 */ /* 0x000fe20007ffe0ff */
[----:B------:R-:W-:Y:S01]  /*f7f0*/  IMAD.IADD R6, R7, 0x1, -R4 ;  /* 0x0000000107067824 */ /* 0x000fe200078e0a04 */
[----:B------:R-:W-:-:S02]  /*f800*/  SHF.R.S32.HI R9, RZ, 0x2, R10 ;  /* 0x00000002ff097819 */ /* 0x000fc4000001140a */
[----:B------:R-:W-:Y:S02]  /*f810*/  SHF.R.S32.HI R14, RZ, 0x1f, R10 ;  /* 0x0000001fff0e7819 */ /* 0x000fe4000001140a */
[----:B------:R-:W-:Y:S02]  /*f820*/  LEA.HI R7, R5, R5, RZ, 0x1 ;  /* 0x0000000505077211 */ /* 0x000fe400078f08ff */
[----:B------:R-:W-:Y:S02]  /*f830*/  LEA.HI R14, R14, R9, RZ, 0x3 ;  /* 0x000000090e0e7211 */ /* 0x000fe400078f18ff */
[----:B------:R-:W-:Y:S02]  /*f840*/  LEA.HI R12, R12, R3, RZ, 0x5 ;  /* 0x000000030c0c7211 */ /* 0x000fe400078f28ff */
[----:B------:R-:W-:Y:S02]  /*f850*/  LOP3.LUT R14, R14, 0xfffffff8, RZ, 0xc0, !PT ;  /* 0xfffffff80e0e7812 */ /* 0x000fe400078ec0ff */
[----:B------:R-:W-:Y:S01]  /*f860*/  LOP3.LUT R10, R10, 0x7ffffffc, RZ, 0xc0, !PT ;  /* 0x7ffffffc0a0a7812 */ /* 0x000fe200078ec0ff */
[----:B------:R-:W-:Y:S01]  /*f870*/  BAR.SYNC.DEFER_BLOCKING 0x1, 0x100 ;  /* 0x0044000000007b1d */ /* 0x000fe20000010000 */
[----:B-1----:R-:W-:Y:S01]  /*f880*/  ISETP.NE.AND P0, PT, R8, 0x1, PT ;  /* 0x000000010800780c */ /* 0x002fe20003f05270 */
[----:B------:R-:W-:Y:S01]  /*f890*/  IMAD.IADD R4, R9, 0x1, -R14 ;  /* 0x0000000109047824 */ /* 0x000fe200078e0a0e */
[----:B------:R-:W-:-:S02]  /*f8a0*/  LOP3.LUT R14, R7, 0x1ffffffe, RZ, 0xc0, !PT ;  /* 0x1ffffffe070e7812 */ /* 0x000fc400078ec0ff */
[----:B------:R-:W-:Y:S01]  /*f8b0*/  SHF.R.S32.HI R7, RZ, 0x5, R12 ;  /* 0x00000005ff077819 */ /* 0x000fe2000001140c */
[----:B--2---:R-:W-:Y:S01]  /*f8c0*/  IMAD R12, R18, UR10, RZ ;  /* 0x0000000a120c7c24 */ /* 0x004fe2000f8e02ff */
[----:B------:R-:W-:Y:S01]  /*f8d0*/  IADD3 R11, R5, -R14, RZ ;  /* 0x8000000e050b7210 */ /* 0x000fe20007ffe0ff */
[----:B------:R-:W1:Y:S01]  /*f8e0*/  S2R R9, SR_CTAID.X ;  /* 0x0000000000097919 */ /* 0x000e620000002500 */
[----:B------:R-:W-:Y:S01]  /*f8f0*/  MOV R5, UR5 ;  /* 0x0000000500057c02 */ /* 0x000fe20008000f00 */
[----:B------:R-:W-:Y:S02]  /*f900*/  IMAD R7, R7, 0x10, R4 ;  /* 0x0000001007077824 */ /* 0x000fe400078e0204 */
[----:B------:R-:W-:Y:S01]  /*f910*/  IMAD.U32 R4, RZ, RZ, UR4 ;  /* 0x00000004ff047e24 */ /* 0x000fe2000f8e00ff */
[----:B------:R-:W-:Y:S01]  /*f920*/  UIMAD.WIDE.U32 UR4, UR13, UR8, URZ ;  /* 0x000000080d0472a5 */ /* 0x000fe2000f8e003f */
[----:B------:R-:W2:Y:S01]  /*f930*/  @P0 LDC R14, c[0x0][0xbec] ;  /* 0x0002fb00ff0e0b82 */ /* 0x000ea20000000800 */
[----:B------:R-:W-:-:S02]  /*f940*/  IMAD R16, R6, 0x40, R7 ;  /* 0x0000004006107824 */ /* 0x000fc400078e0207 */
[----:B------:R-:W-:Y:S01]  /*f950*/  IMAD.U32 R5, RZ, RZ, UR6 ;  /* 0x00000006ff057e24 */ /* 0x000fe2000f8e00ff */
[----:B------:R-:W-:Y:S01]  /*f960*/  UIMAD UR6, UR13, UR9, UR7 ;  /* 0x000000090d0672a4 */ /* 0x000fe2000f8e0207 */
[----:B------:R-:W-:Y:S01]  /*f970*/  IMAD R15, R19, UR12, R12 ;  /* 0x0000000c130f7c24 */ /* 0x000fe2000f8e020c */
[----:B------:R-:W-:Y:S01]  /*f980*/  LEA R6, R11, R16, 0x3 ;  /* 0x000000100b067211 */ /* 0x000fe200078e18ff */
[----:B------:R-:W-:Y:S01]  /*f990*/  IMAD.WIDE.U32 R4, R18, UR12, R4 ;  /* 0x0000000c12047c25 */ /* 0x000fe2000f8e0004 */
[----:B------:R-:W4:Y:S01]  /*f9a0*/  @P0 LDC R17, c[0x0][0xbf0] ;  /* 0x0002fc00ff110b82 */ /* 0x000f220000000800 */
[----:B------:R-:W-:Y:S02]  /*f9b0*/  UIADD3 UR6, UR5, UR6, URZ ;  /* 0x0000000605067290 */ /* 0x000fe4000fffe03f */
[----:B------:R-:W-:Y:S01]  /*f9c0*/  MOV R7, UR5 ;  /* 0x0000000500077c02 */ /* 0x000fe20008000f00 */
[----:B------:R-:W-:Y:S01]  /*f9d0*/  IMAD R18, RZ, RZ, -UR13 ;  /* 0x8000000dff127e24 */ /* 0x000fe2000f8e02ff */
[----:B------:R-:W-:Y:S01]  /*f9e0*/  ULDC.64 UR8, c[0x0][0xb28] ;  /* 0x0002ca0000087ab9 */ /* 0x000fe20000000a00 */
[----:B------:R-:W-:-:S02]  /*f9f0*/  IMAD.IADD R5, R5, 0x1, R15 ;  /* 0x0000000105057824 */ /* 0x000fc400078e020f */
[----:B------:R-:W-:Y:S01]  /*fa00*/  IMAD.U32 R7, RZ, RZ, UR6 ;  /* 0x00000006ff077e24 */ /* 0x000fe2000f8e00ff */
[----:B------:R-:W5:Y:S01]  /*fa10*/  @P0 LDC R22, c[0x0][0xbec] ;  /* 0x0002fb00ff160b82 */ /* 0x000f620000000800 */
[----:B---3--:R-:W-:Y:S01]  /*fa20*/  IMAD R153, R153, R18, UR11 ;  /* 0x0000000b99997e24 */ /* 0x008fe2000f8e0212 */
[----:B------:R-:W-:-:S06]  /*fa30*/  ULDC.64 UR6, c[0x0][0xb48] ;  /* 0x0002d20000067ab9 */ /* 0x000fcc0000000a00 */
[----:B------:R-:W3:Y:S01]  /*fa40*/  @P0 LDC R155, c[0x0][0xbf0] ;  /* 0x0002fc00ff9b0b82 */ /* 0x000ee20000000800 */
[----:B-1----:R-:W-:Y:S02]  /*fa50*/  IMAD R11, R9, 0x80, R6 ;  /* 0x00000080090b7824 */ /* 0x002fe400078e0206 */
[----:B------:R-:W-:Y:S01]  /*fa60*/  IMAD.U32 R6, RZ, RZ, UR4 ;  /* 0x00000004ff067e24 */ /* 0x000fe2000f8e00ff */
[----:B------:R-:W-:Y:S01]  /*fa70*/  ULDC.64 UR4, c[0x0][0xbe0] ;  /* 0x0002f80000047ab9 */ /* 0x000fe20000000a00 */
[----:B--2---:R-:W-:Y:S01]  /*fa80*/  @P0 IMAD.HI.U32 R12, R11, R14, RZ ;  /* 0x0000000e0b0c0227 */ /* 0x004fe200078e00ff */
[----:B------:R-:W-:-:S03]  /*fa90*/  MOV R13, R11 ;  /* 0x0000000b000d7202 */ /* 0x000fc60000000f00 */
[C---:B0-----:R-:W-:Y:S01]  /*faa0*/  IMAD R14, R20.reuse, UR10, RZ ;  /* 0x0000000a140e7c24 */ /* 0x041fe2000f8e02ff */
[----:B----4-:R-:W-:Y:S01]  /*fab0*/  @P0 SHF.R.U32.HI R13, RZ, R17, R12 ;  /* 0x00000011ff0d0219 */ /* 0x010fe2000001160c */
[----:B------:R-:W-:-:S04]  /*fac0*/  IMAD.WIDE.U32 R6, R20, UR12, R6 ;  /* 0x0000000c14067c25 */ /* 0x000fc8000f8e0006 */
[----:B------:R-:W-:Y:S01]  /*fad0*/  IMAD R17, R21, UR12, R14 ;  /* 0x0000000c15117c24 */ /* 0x000fe2000f8e020e */
[----:B------:R-:W-:Y:S01]  /*fae0*/  SHF.R.S32.HI R14, RZ, 0x1f, R153 ;  /* 0x0000001fff0e7819 */ /* 0x000fe20000011499 */
[----:B-----5:R-:W-:-:S03]  /*faf0*/  @P0 IMAD.HI.U32 R22, R11, R22, RZ ;  /* 0x000000160b160227 */ /* 0x020fc600078e00ff */
[----:B------:R-:W-:Y:S01]  /*fb00*/  IADD3 R7, R7, R17, RZ ;  /* 0x0000001107077210 */ /* 0x000fe20007ffe0ff */
[----:B------:R-:W-:Y:S02]  /*fb10*/  IMAD.MOV.U32 R15, RZ, RZ, R11 ;  /* 0x000000ffff0f7224 */ /* 0x000fe400078e000b */
[C---:B------:R-:W-:Y:S01]  /*fb20*/  IMAD R12, R14.reuse, UR4, RZ ;  /* 0x000000040e0c7c24 */ /* 0x040fe2000f8e02ff */
[----:B---3--:R-:W-:Y:S01]  /*fb30*/  @P0 SHF.R.U32.HI R15, RZ, R155, R22 ;  /* 0x0000009bff0f0219 */ /* 0x008fe20000011616 */
[----:B------:R-:W-:Y:S02]  /*fb40*/  IMAD R17, R14, UR6, RZ ;  /* 0x000000060e117c24 */ /* 0x000fe4000f8e02ff */
[----:B------:R-:W-:-:S04]  /*fb50*/  IMAD.WIDE.U32 R4, R153, UR4, R4 ;  /* 0x0000000499047c25 */ /* 0x000fc8000f8e0004 */
[----:B------:R-:W-:Y:S01]  /*fb60*/  IMAD R14, R153, UR5, R12 ;  /* 0x00000005990e7c24 */ /* 0x000fe2000f8e020c */
[----:B------:R-:W-:Y:S01]  /*fb70*/  IADD3 R4, P0, R13, R4, RZ ;  /* 0x000000040d047210 */ /* 0x000fe20007f1e0ff */
[C---:B------:R-:W-:Y:S01]  /*fb80*/  IMAD R19, R153.reuse, UR7, R17 ;  /* 0x0000000799137c24 */ /* 0x040fe2000f8e0211 */
[--C-:B------:R-:W-:Y:S01]  /*fb90*/  SHF.R.S32.HI R17, RZ, 0x1f, R13.reuse ;  /* 0x0000001fff117819 */ /* 0x100fe2000001140d */
[----:B------:R-:W-:Y:S01]  /*fba0*/  IMAD.MOV R13, RZ, RZ, -R13 ;  /* 0x000000ffff0d7224 */ /* 0x000fe200078e0a0d */
[----:B------:R-:W-:Y:S01]  /*fbb0*/  SHF.R.S32.HI R12, RZ, 0x1f, R15 ;  /* 0x0000001fff0c7819 */ /* 0x000fe2000001140f */
[----:B------:R-:W-:Y:S01]  /*fbc0*/  ULDC.64 UR4, c[0x0][0xb30] ;  /* 0x0002cc0000047ab9 */ /* 0x000fe20000000a00 */
[----:B------:R-:W-:Y:S01]  /*fbd0*/  IMAD.WIDE.U32 R6, R153, UR6, R6 ;  /* 0x0000000699067c25 */ /* 0x000fe2000f8e0006 */
[----:B------:R-:W-:Y:S01]  /*fbe0*/  IADD3.X R5, R17, R5, R14, P0, !PT ;  /* 0x0000000511057210 */ /* 0x000fe200007fe40e */
[----:B------:R-:W-:Y:S02]  /*fbf0*/  ULDC.64 UR6, c[0x0][0xbc8] ;  /* 0x0002f20000067ab9 */ /* 0x000fe40000000a00 */
[----:B------:R-:W-:Y:S01]  /*fc00*/  IMAD.MOV R18, RZ, RZ, -R15 ;  /* 0x000000ffff127224 */ /* 0x000fe200078e0a0f */
[----:B------:R-:W-:Y:S01]  /*fc10*/  IADD3 R7, R7, R19, RZ ;  /* 0x0000001307077210 */ /* 0x000fe20007ffe0ff */
[----:B------:R-:W-:-:S02]  /*fc20*/  IMAD R12, R12, UR4, RZ ;  /* 0x000000040c0c7c24 */ /* 0x000fc4000f8e02ff */
[C-C-:B------:R-:W-:Y:S02]  /*fc30*/  IMAD R13, R8.reuse, R13, R11.reuse ;  /* 0x0000000d080d7224 */ /* 0x140fe400078e020b */
[----:B------:R-:W-:Y:S02]  /*fc40*/  IMAD R11, R8, R18, R11 ;  /* 0x00000012080b7224 */ /* 0x000fe400078e020b */
[C---:B------:R-:W-:Y:S01]  /*fc50*/  IMAD R17, R15.reuse, UR5, R12 ;  /* 0x000000050f117c24 */ /* 0x040fe2000f8e020c */
[----:B------:R-:W-:Y:S01]  /*fc60*/  SHF.R.S32.HI R12, RZ, 0x1f, R13 ;  /* 0x0000001fff0c7819 */ /* 0x000fe2000001140d */
[----:B------:R-:W-:Y:S01]  /*fc70*/  IMAD.WIDE.U32 R6, R15, UR4, R6 ;  /* 0x000000040f067c25 */ /* 0x000fe2000f8e0006 */
[----:B------:R-:W-:Y:S01]  /*fc80*/  SHF.R.S32.HI R14, RZ, 0x1f, R11 ;  /* 0x0000001fff0e7819 */ /* 0x000fe2000001140b */
[----:B------:R-:W0:Y:S01]  /*fc90*/  S2UR UR5, SR_CgaCtaId ;  /* 0x00000000000579c3 */ /* 0x000e220000008800 */
[----:B------:R-:W-:Y:S01]  /*fca0*/  UMOV UR4, 0x400 ;  /* 0x0000040000047882 */ /* 0x000fe20000000000 */
[----:B------:R-:W-:-:S02]  /*fcb0*/  IMAD R12, R12, UR6, RZ ;  /* 0x000000060c0c7c24 */ /* 0x000fc4000f8e02ff */
[----:B------:R-:W-:Y:S02]  /*fcc0*/  IMAD.IADD R7, R7, 0x1, R17 ;  /* 0x0000000107077824 */ /* 0x000fe400078e0211 */
[----:B------:R-:W-:Y:S02]  /*fcd0*/  IMAD R14, R14, UR8, RZ ;  /* 0x000000080e0e7c24 */ /* 0x000fe4000f8e02ff */
[C---:B------:R-:W-:Y:S02]  /*fce0*/  IMAD R15, R13.reuse, UR7, R12 ;  /* 0x000000070d0f7c24 */ /* 0x040fe4000f8e020c */
[----:B------:R-:W-:Y:S01]  /*fcf0*/  IMAD.WIDE.U32 R4, R13, UR6, R4 ;  /* 0x000000060d047c25 */ /* 0x000fe2000f8e0004 */
[----:B------:R-:W-:-:S03]  /*fd00*/  ULDC.64 UR6, c[0x0][0xba8] ;  /* 0x0002ea0000067ab9 */ /* 0x000fc60000000a00 */
[C---:B------:R-:W-:Y:S01]  /*fd10*/  IMAD R17, R11.reuse, UR9, R14 ;  /* 0x000000090b117c24 */ /* 0x040fe2000f8e020e */
[----:B------:R-:W-:Y:S01]  /*fd20*/  LEA R18, P0, R4, UR6, 0x2 ;  /* 0x0000000604127c11 */ /* 0x000fe2000f8010ff */
[----:B------:R-:W-:Y:S01]  /*fd30*/  IMAD.WIDE.U32 R12, R11, UR8, R6 ;  /* 0x000000080b0c7c25 */ /* 0x000fe2000f8e0006 */
[----:B------:R-:W-:Y:S01]  /*fd40*/  ULDC.64 UR8, c[0x0][0xb00] ;  /* 0x0002c00000087ab9 */ /* 0x000fe20000000a00 */
[----:B------:R-:W-:Y:S02]  /*fd50*/  ULDC UR6, c[0x0][0xa88] ;  /* 0x0002a20000067ab9 */ /* 0x000fe40000000800 */
[----:B------:R-:W-:Y:S01]  /*fd60*/  IMAD.IADD R5, R5, 0x1, R15 ;  /* 0x0000000105057824 */ /* 0x000fe200078e020f */
[----:B------:R-:W-:Y:S01]  /*fd70*/  IADD3 R7, R13, R17, RZ ;  /* 0x000000110d077210 */ /* 0x000fe20007ffe0ff */
[----:B------:R-:W-:Y:S01]  /*fd80*/  SHFL.IDX PT, R14, R18, 0x1, 0x1c1f ;  /* 0x003c1f00120e7f89 */ /* 0x000fe200000e0000 */
[----:B------:R-:W-:Y:S01]  /*fd90*/  LEA R6, P1, R12, UR8, 0x2 ;  /* 0x000000080c067c11 */ /* 0x000fe2000f8210ff */
[----:B------:R-:W-:Y:S01]  /*fda0*/  IMAD R11, R9, 0x80, R16 ;  /* 0x00000080090b7824 */ /* 0x000fe200078e0210 */
[----:B------:R-:W-:Y:S01]  /*fdb0*/  LEA.HI.X R17, R4, UR7, R5, 0x2, P0 ;  /* 0x0000000704117c11 */ /* 0x000fe200080f1405 */
[----:B0-----:R-:W-:Y:S01]  /*fdc0*/  ULEA UR4, UR5, UR4, 0x18 ;  /* 0x0000000405047291 */ /* 0x001fe2000f8ec03f */
[----:B------:R-:W-:Y:S01]  /*fdd0*/  LEA.HI.X R7, R12, UR9, R7, 0x2, P1 ;  /* 0x000000090c077c11 */ /* 0x000fe200088f1407 */
[----:B------:R-:W-:Y:S01]  /*fde0*/  IMAD R8, R8, UR6, RZ ;  /* 0x0000000608087c24 */ /* 0x000fe2000f8e02ff */
[----:B------:R-:W-:Y:S01]  /*fdf0*/  SHFL.IDX PT, R12, R18, RZ, 0x1c1f ;  /* 0x001c1fff120c7589 */ /* 0x000fe200000e0000 */
[----:B------:R-:W-:Y:S01]  /*fe00*/  LOP3.LUT P0, RZ, R3, 0x3, RZ, 0xc0, !PT ;  /* 0x0000000303ff7812 */ /* 0x000fe2000780c0ff */
[C---:B------:R-:W-:Y:S01]  /*fe10*/  VIADD R9, R11.reuse, 0x8 ;  /* 0x000000080b097836 */ /* 0x040fe20000000000 */
[----:B------:R-:W-:Y:S01]  /*fe20*/  UIADD3 UR4, UR4, 0x38820, URZ ;  /* 0x0003882004047890 */ /* 0x000fe2000fffe03f */
[----:B------:R-:W0:Y:S01]  /*fe30*/  SHFL.IDX PT, R13, R17, RZ, 0x1c1f ;  /* 0x001c1fff110d7589 */ /* 0x000e2200000e0000 */
[----:B------:R-:W-:-:S02]  /*fe40*/  ISETP.GE.OR P1, PT, R11, R8, P0 ;  /* 0x000000080b00720c */ /* 0x000fc40000726670 */
[-C--:B------:R-:W-:Y:S01]  /*fe50*/  ISETP.GE.OR P0, PT, R9, R8.reuse, P0 ;  /* 0x000000080900720c */ /* 0x080fe20000706670 */
[----:B------:R-:W1:Y:S01]  /*fe60*/  SHFL.IDX PT, R15, R17, 0x1, 0x1c1f ;  /* 0x003c1f00110f7f89 */ /* 0x000e6200000e0000 */
[----:B------:R-:W-:Y:S01]  /*fe70*/  ISETP.GE.AND P2, PT, R11, R8, PT ;  /* 0x000000080b00720c */ /* 0x000fe20003f46270 */
[----:B------:R-:W-:Y:S01]  /*fe80*/  UPRMT UR4, URZ, 0x654, UR4 ;  /* 0x000006543f047896 */ /* 0x000fe20008000004 */
[----:B------:R-:W-:Y:S01]  /*fe90*/  IADD3 R3, R3, -R10, RZ ;  /* 0x8000000a03037210 */ /* 0x000fe20007ffe0ff */
[----:B------:R2:W3:Y:S04]  /*fea0*/  SHFL.IDX PT, R4, R6, RZ, 0x1c1f ;  /* 0x001c1fff06047589 */ /* 0x0004e800000e0000 */
[----:B------:R2:W4:Y:S01]  /*feb0*/  SHFL.IDX PT, R5, R7, RZ, 0x1c1f ;  /* 0x001c1fff07057589 */ /* 0x00052200000e0000 */
[----:B------:R-:W-:-:S02]  /*fec0*/  IMAD.SHL.U32 R3, R3, 0x2, RZ ;  /* 0x0000000203037824 */ /* 0x000fc400078e00ff */
[----:B------:R-:W-:Y:S01]  /*fed0*/  SYNCS.ARRIVE.TRANS64.RED.A1T0 RZ, [UR4], RZ ;  /* 0x000000ffffff79a7 */ /* 0x000fe20008100404 */
[----:B0-----:R2:W-:Y:S04]  /*fee0*/  @!P1 ST.E desc[UR14][R12.64], R0 ;  /* 0x000000000c009985 */ /* 0x0015e8000c10190e */
[----:B-1----:R2:W-:Y:S01]  /*fef0*/  @!P0 ST.E desc[UR14][R14.64], R2 ;  /* 0x000000020e008985 */ /* 0x0025e2000c10190e */
[----:B------:R-:W-:Y:S05]  /*ff00*/  @P2 BRA `(.L_x_2234) ;  /* 0x0000000800fc2947 */ /* 0x000fea0003800000 */
[C---:B--2---:R-:W-:Y:S01]  /*ff10*/  VIADD R0, R3.reuse, 0x8 ;  /* 0x0000000803007836 */ /* 0x044fe20000000000 */
[C---:B------:R-:W-:Y:S01]  /*ff20*/  IADD3 R2, R3.reuse, 0x10, RZ ;  /* 0x0000001003027810 */ /* 0x040fe20007ffe0ff */
[C---:B------:R-:W-:Y:S01]  /*ff30*/  VIADD R10, R3.reuse, 0x18 ;  /* 0x00000018030a7836 */ /* 0x040fe20000000000 */
[----:B------:R-:W-:Y:S01]  /*ff40*/  ULDC UR4, c[0x0][0xac8] ;  /* 0x0002b20000047ab9 */ /* 0x000fe20000000800 */
[C---:B------:R-:W-:Y:S01]  /*ff50*/  VIADD R18, R3.reuse, 0x20 ;  /* 0x0000002003127836 */ /* 0x040fe20000000000 */
[----:B------:R-:W-:Y:S01]  /*ff60*/  ISETP.GE.AND P3, PT, R0, UR4, PT ;  /* 0x0000000400007c0c */ /* 0x000fe2000bf66270 */
[----:B------:R-:W-:Y:S01]  /*ff70*/  ULDC.64 UR6, c[0x0][0x208] ;  /* 0x0000820000067ab9 */ /* 0x000fe20000000a00 */
[----:B------:R-:W-:Y:S01]  /*ff80*/  ISETP.GE.AND P4, PT, R2, UR4, PT ;  /* 0x0000000402007c0c */ /* 0x000fe2000bf86270 */
[C---:B------:R-:W-:Y:S01]  /*ff90*/  VIADD R21, R3.reuse, 0x48 ;  /* 0x0000004803157836 */ /* 0x040fe20000000000 */
[----:B------:R-:W-:Y:S01]  /*ffa0*/  ISETP.GE.AND P5, PT, R10, UR4, PT ;  /* 0x000000040a007c0c */ /* 0x000fe2000bfa6270 */
[C---:B------:R-:W-:Y:S01]  /*ffb0*/  VIADD R22, R3.reuse, 0x50 ;  /* 0x0000005003167836 */ /* 0x040fe20000000000 */
[----:B------:R-:W-:-:S02]  /*ffc0*/  ISETP.GE.AND P2, PT, R3, UR4, PT ;  /* 0x0000000403007c0c */ /* 0x000fc4000bf46270 */
[----:B------:R-:W-:Y:S02]  /*ffd0*/  IADD3 R19, R3, 0x28, RZ ;  /* 0x0000002803137810 */ /* 0x000fe40007ffe0ff */
[----:B------:R-:W-:Y:S02]  /*ffe0*/  ISETP.GE.AND P0, PT, R18, UR4, PT ;  /* 0x0000000412007c0c */ /* 0x000fe4000bf06270 */
[----:B------:R-:W-:Y:S02]  /*fff0*/  ISETP.GE.AND P1, PT, R19, UR4, PT ;  /* 0x0000000413007c0c */ /* 0x000fe4000bf26270 */
[----:B------:R-:W-:Y:S02]  /*10000*/  @!P3 LEA.HI R0, R0, R0, RZ, 0x1 ;  /* 0x000000000000b211 */ /* 0x000fe400078f08ff */
[----:B------:R-:W-:Y:S02]  /*10010*/  @!P4 LEA.HI R2, R2, R2, RZ, 0x1 ;  /* 0x000000020202c211 */ /* 0x000fe400078f08ff */
[----:B------:R-:W-:-:S02]  /*10020*/  @!P5 LEA.HI R10, R10, R10, RZ, 0x1 ;  /* 0x0000000a0a0ad211 */ /* 0x000fc400078f08ff */
[----:B------:R-:W-:Y:S01]  /*10030*/  @!P3 LOP3.LUT R13, R0, 0xfffffffe, RZ, 0xc0, !PT ;  /* 0xfffffffe000db812 */ /* 0x000fe200078ec0ff */
[C---:B------:R-:W-:Y:S01]  /*10040*/  VIADD R0, R3.reuse, 0x30 ;  /* 0x0000003003007836 */ /* 0x040fe20000000000 */
[----:B------:R-:W-:Y:S01]  /*10050*/  @!P4 LOP3.LUT R15, R2, 0xfffffffe, RZ, 0xc0, !PT ;  /* 0xfffffffe020fc812 */ /* 0x000fe200078ec0ff */
[C---:B------:R-:W-:Y:S01]  /*10060*/  VIADD R2, R3.reuse, 0x38 ;  /* 0x0000003803027836 */ /* 0x040fe20000000000 */
[----:B------:R-:W-:Y:S01]  /*10070*/  @!P5 LOP3.LUT R17, R10, 0xfffffffe, RZ, 0xc0, !PT ;  /* 0xfffffffe0a11d812 */ /* 0x000fe200078ec0ff */
[C-C-:B---34-:R-:W-:Y:S01]  /*10080*/  @!P2 IMAD.WIDE R10, R3.reuse, 0x4, R4.reuse ;  /* 0x00000004030aa825 */ /* 0x158fe200078e0204 */
[----:B------:R-:W-:Y:S02]  /*10090*/  IADD3 R20, R3, 0x40, RZ ;  /* 0x0000004003147810 */ /* 0x000fe40007ffe0ff */
[----:B------:R-:W-:Y:S01]  /*100a0*/  ISETP.GE.AND P6, PT, R22, UR4, PT ;  /* 0x0000000416007c0c */ /* 0x000fe2000bfc6270 */
[----:B------:R-:W-:Y:S01]  /*100b0*/  @!P3 IMAD.WIDE R12, R13, 0x4, R4 ;  /* 0x000000040d0cb825 */ /* 0x000fe200078e0204 */
[----:B------:R0:W-:Y:S01]  /*100c0*/  @!P2 ST.E.64 desc[UR6][R10.64], R24 ;  /* 0x000000180a00a985 */ /* 0x0001e2000c101b06 */
[----:B------:R-:W-:-:S02]  /*100d0*/  ISETP.GE.AND P2, PT, R0, UR4, PT ;  /* 0x0000000400007c0c */ /* 0x000fc4000bf46270 */
[--C-:B------:R-:W-:Y:S01]  /*100e0*/  @!P4 IMAD.WIDE R14, R15, 0x4, R4.reuse ;  /* 0x000000040f0ec825 */ /* 0x100fe200078e0204 */
[----:B------:R1:W-:Y:S01]  /*100f0*/  @!P3 ST.E.64 desc[UR6][R12.64], R28 ;  /* 0x0000001c0c00b985 */ /* 0x0003e2000c101b06 */
[----:B------:R-:W-:Y:S02]  /*10100*/  ISETP.GE.AND P3, PT, R2, UR4, PT ;  /* 0x0000000402007c0c */ /* 0x000fe4000bf66270 */
[----:B------:R-:W-:Y:S01]  /*10110*/  @!P5 IMAD.WIDE R16, R17, 0x4, R4 ;  /* 0x000000041110d825 */ /* 0x000fe200078e0204 */
[----:B------:R2:W-:Y:S01]  /*10120*/  @!P4 ST.E.64 desc[UR6][R14.64], R32 ;  /* 0x000000200e00c985 */ /* 0x0005e2000c101b06 */
[----:B------:R-:W-:Y:S02]  /*10130*/  ISETP.GE.AND P4, PT, R20, UR4, PT ;  /* 0x0000000414007c0c */ /* 0x000fe4000bf86270 */
[----:B------:R-:W-:Y:S01]  /*10140*/  @!P0 LEA.HI R18, R18, R18, RZ, 0x1 ;  /* 0x0000001212128211 */ /* 0x000fe200078f08ff */
[----:B------:R3:W-:Y:S01]  /*10150*/  @!P5 ST.E.64 desc[UR6][R16.64], R36 ;  /* 0x000000241000d985 */ /* 0x0007e2000c101b06 */
[----:B------:R-:W-:-:S02]  /*10160*/  ISETP.GE.AND P5, PT, R21, UR4, PT ;  /* 0x0000000415007c0c */ /* 0x000fc4000bfa6270 */
[----:B------:R-:W-:Y:S02]  /*10170*/  @!P1 LEA.HI R19, R19, R19, RZ, 0x1 ;  /* 0x0000001313139211 */ /* 0x000fe400078f08ff */
[----:B0-----:R-:W-:Y:S01]  /*10180*/  @!P0 LOP3.LUT R11, R18, 0xfffffffe, RZ, 0xc0, !PT ;  /* 0xfffffffe120b8812 */ /* 0x001fe200078ec0ff */
[----:B-1----:R-:W-:Y:S01]  /*10190*/  VIADD R28, R3, 0x60 ;  /* 0x00000060031c7836 */ /* 0x002fe20000000000 */
[----:B------:R-:W-:Y:S02]  /*101a0*/  @!P1 LOP3.LUT R13, R19, 0xfffffffe, RZ, 0xc0, !PT ;  /* 0xfffffffe130d9812 */ /* 0x000fe400078ec0ff */
        /* <DEDUP_REMOVED lines=11> */
[C---:B------:R-:W-:Y:S01]  /*10260*/  VIADD R0, R3.reuse, 0x68 ;  /* 0x0000006803007836 */ /* 0x040fe20000000000 */
[----:B------:R-:W-:Y:S01]  /*10270*/  @!P4 LOP3.LUT R19, R20, 0xfffffffe, RZ, 0xc0, !PT ;  /* 0xfffffffe1413c812 */ /* 0x000fe200078ec0ff */
[----:B------:R-:W-:Y:S01]  /*10280*/  VIADD R20, R3, 0x78 ;  /* 0x0000007803147836 */ /* 0x000fe20000000000 */
[----:B------:R-:W-:Y:S02]  /*10290*/  @!P5 LOP3.LUT R21, R21, 0xfffffffe, RZ, 0xc0, !PT ;  /* 0xfffffffe1515d812 */ /* 0x000fe400078ec0ff */
[----:B------:R-:W-:Y:S02]  /*102a0*/  IADD3 R24, R3, 0x58, RZ ;  /* 0x0000005803187810 */ /* 0x000fe40007ffe0ff */
[----:B------:R-:W-:Y:S01]  /*102b0*/  @!P6 LOP3.LUT R25, R22, 0xfffffffe, RZ, 0xc0, !PT ;  /* 0xfffffffe1619e812 */ /* 0x000fe200078ec0ff */
[----:B0-----:R-:W-:Y:S01]  /*102c0*/  @!P2 IMAD.WIDE R10, R15, 0x4, R4 ;  /* 0x000000040f0aa825 */ /* 0x001fe200078e0204 */
[----:B------:R-:W-:-:S02]  /*102d0*/  ISETP.GE.AND P1, PT, R24, UR4, PT ;  /* 0x0000000418007c0c */ /* 0x000fc4000bf26270 */
[----:B------:R-:W-:Y:S01]  /*102e0*/  ISETP.GE.AND P0, PT, R28, UR4, PT ;  /* 0x000000041c007c0c */ /* 0x000fe2000bf06270 */
[--C-:B-1----:R-:W-:Y:S01]  /*102f0*/  @!P3 IMAD.WIDE R12, R17, 0x4, R4.reuse ;  /* 0x00000004110cb825 */ /* 0x102fe200078e0204 */
[----:B------:R0:W-:Y:S01]  /*10300*/  @!P2 ST.E.64 desc[UR6][R10.64], R48 ;  /* 0x000000300a00a985 */ /* 0x0001e2000c101b06 */
[----:B------:R-:W-:Y:S02]  /*10310*/  IADD3 R2, R3, 0x70, RZ ;  /* 0x0000007003027810 */ /* 0x000fe40007ffe0ff */
[--C-:B------:R-:W-:Y:S01]  /*10320*/  @!P4 IMAD.WIDE R14, R19, 0x4, R4.reuse ;  /* 0x00000004130ec825 */ /* 0x100fe200078e0204 */
[----:B------:R1:W-:Y:S01]  /*10330*/  @!P3 ST.E.64 desc[UR6][R12.64], R52 ;  /* 0x000000340c00b985 */ /* 0x0003e2000c101b06 */
[----:B------:R-:W-:Y:S02]  /*10340*/  IADD3 R22, R3, 0x88, RZ ;  /* 0x0000008803167810 */ /* 0x000fe40007ffe0ff */
[----:B------:R-:W-:Y:S01]  /*10350*/  @!P5 IMAD.WIDE R16, R21, 0x4, R4 ;  /* 0x000000041510d825 */ /* 0x000fe200078e0204 */
[----:B------:R2:W-:Y:S01]  /*10360*/  @!P4 ST.E.64 desc[UR6][R14.64], R56 ;  /* 0x000000380e00c985 */ /* 0x0005e2000c101b06 */
[----:B------:R-:W-:-:S02]  /*10370*/  ISETP.GE.AND P2, PT, R0, UR4, PT ;  /* 0x0000000400007c0c */ /* 0x000fc4000bf46270 */
        /* <DEDUP_REMOVED lines=29> */
[----:B------:R-:W-:Y:S01]  /*10550*/  @!P3 LOP3.LUT R25, R22, 0xfffffffe, RZ, 0xc0, !PT ;  /* 0xfffffffe1619b812 */ /* 0x000fe200078ec0ff */
[----:B------:R-:W-:Y:S01]  /*10560*/  VIADD R22, R3, 0xc0 ;  /* 0x000000c003167836 */ /* 0x000fe20000000000 */
[----:B------:R-:W-:Y:S01]  /*10570*/  ISETP.GE.AND P0, PT, R24, UR4, PT ;  /* 0x0000000418007c0c */ /* 0x000fe2000bf06270 */
[--C-:B0-----:R-:W-:Y:S01]  /*10580*/  @!P2 IMAD.WIDE R10, R15, 0x4, R4.reuse ;  /* 0x000000040f0aa825 */ /* 0x101fe200078e0204 */
[----:B------:R-:W-:Y:S02]  /*10590*/  IADD3 R0, R3, 0xa0, RZ ;  /* 0x000000a003007810 */ /* 0x000fe40007ffe0ff */
[----:B------:R-:W-:Y:S01]  /*105a0*/  ISETP.GE.AND P1, PT, R28, UR4, PT ;  /* 0x000000041c007c0c */ /* 0x000fe2000bf26270 */
[--C-:B-1----:R-:W-:Y:S01]  /*105b0*/  @!P6 IMAD.WIDE R12, R17, 0x4, R4.reuse ;  /* 0x00000004110ce825 */ /* 0x102fe200078e0204 */
[----:B------:R0:W-:Y:S01]  /*105c0*/  @!P2 ST.E.64 desc[UR6][R10.64], R76 ;  /* 0x0000004c0a00a985 */ /* 0x0001e2000c101b06 */
[----:B------:R-:W-:Y:S02]  /*105d0*/  ISETP.GE.AND P2, PT, R0, UR4, PT ;  /* 0x0000000400007c0c */ /* 0x000fe4000bf46270 */
[----:B------:R-:W-:Y:S01]  /*105e0*/  @!P5 IMAD.WIDE R14, R19, 0x4, R4 ;  /* 0x00000004130ed825 */ /* 0x000fe200078e0204 */
[----:B------:R1:W-:Y:S01]  /*105f0*/  @!P6 ST.E.64 desc[UR6][R12.64], R80 ;  /* 0x000000500c00e985 */ /* 0x0003e2000c101b06 */
[----:B------:R-:W-:-:S02]  /*10600*/  ISETP.GE.AND P6, PT, R22, UR4, PT ;  /* 0x0000000416007c0c */ /* 0x000fc4000bfc6270 */
[--C-:B------:R-:W-:Y:S01]  /*10610*/  @!P4 IMAD.WIDE R16, R21, 0x4, R4.reuse ;  /* 0x000000041510c825 */ /* 0x100fe200078e0204 */
[----:B------:R2:W-:Y:S01]  /*10620*/  @!P5 ST.E.64 desc[UR6][R14.64], R84 ;  /* 0x000000540e00d985 */ /* 0x0005e2000c101b06 */
[----:B------:R-:W-:Y:S02]  /*10630*/  IADD3 R21, R3, 0xb8, RZ ;  /* 0x000000b803157810 */ /* 0x000fe40007ffe0ff */
[----:B------:R-:W-:Y:S01]  /*10640*/  @!P3 IMAD.WIDE R18, R25, 0x4, R4 ;  /* 0x000000041912b825 */ /* 0x000fe200078e0204 */
[----:B------:R3:W-:Y:S01]  /*10650*/  @!P4 ST.E.64 desc[UR6][R16.64], R88 ;  /* 0x000000581000c985 */ /* 0x0007e2000c101b06 */
[----:B------:R-:W-:Y:S02]  /*10660*/  ISETP.GE.AND P4, PT, R20, UR4, PT ;  /* 0x0000000414007c0c */ /* 0x000fe4000bf86270 */
[----:B------:R-:W-:Y:S01]  /*10670*/  ISETP.GE.AND P5, PT, R21, UR4, PT ;  /* 0x0000000415007c0c */ /* 0x000fe2000bfa6270 */
[----:B------:R4:W-:Y:S01]  /*10680*/  @!P3 ST.E.64 desc[UR6][R18.64], R92 ;  /* 0x0000005c1200b985 */ /* 0x0009e2000c101b06 */
[----:B------:R-:W-:-:S02]  /*10690*/  ISETP.GE.AND P3, PT, R2, UR4, PT ;  /* 0x0000000402007c0c */ /* 0x000fc4000bf66270 */
[----:B------:R-:W-:Y:S02]  /*106a0*/  @!P0 LEA.HI R24, R24, R24, RZ, 0x1 ;  /* 0x0000001818188211 */ /* 0x000fe400078f08ff */
[----:B------:R-:W-:Y:S02]  /*106b0*/  @!P1 LEA.HI R28, R28, R28, RZ, 0x1 ;  /* 0x0000001c1c1c9211 */ /* 0x000fe400078f08ff */
[----:B0-----:R-:W-:Y:S02]  /*106c0*/  @!P0 LOP3.LUT R11, R24, 0xfffffffe, RZ, 0xc0, !PT ;  /* 0xfffffffe180b8812 */ /* 0x001fe400078ec0ff */
[----:B------:R-:W-:Y:S02]  /*106d0*/  @!P2 LEA.HI R0, R0, R0, RZ, 0x1 ;  /* 0x000000000000a211 */ /* 0x000fe400078f08ff */
[----:B-1----:R-:W-:Y:S01]  /*106e0*/  @!P1 LOP3.LUT R13, R28, 0xfffffffe, RZ, 0xc0, !PT ;  /* 0xfffffffe1c0d9812 */ /* 0x002fe200078ec0ff */
[----:B------:R-:W-:Y:S01]  /*106f0*/  @!P0 IMAD.WIDE R10, R11, 0x4, R4 ;  /* 0x000000040b0a8825 */ /* 0x000fe200078e0204 */
[----:B------:R-:W-:-:S02]  /*10700*/  @!P4 LEA.HI R20, R20, R20, RZ, 0x1 ;  /* 0x000000141414c211 */ /* 0x000fc400078f08ff */
        /* <DEDUP_REMOVED lines=22> */
[----:B-1----:R-:W-:Y:S01]  /*10870*/  @!P4 IMAD.WIDE R12, R19, 0x4, R4 ;  /* 0x00000004130cc825 */ /* 0x002fe200078e0204 */
[----:B--2---:R-:W-:-:S03]  /*10880*/  IADD3 R14, R3, 0xe8, RZ ;  /* 0x000000e8030e7810 */ /* 0x004fc60007ffe0ff */
[----:B------:R-:W-:Y:S01]  /*10890*/  @!P6 IMAD.WIDE R18, R25, 0x4, R4 ;  /* 0x000000041912e825 */ /* 0x000fe200078e0204 */
[----:B------:R1:W-:Y:S01]  /*108a0*/  @!P4 ST.E.64 desc[UR6][R12.64], R112 ;  /* 0x000000700c00c985 */ /* 0x0003e2000c101b06 */
[----:B------:R-:W-:Y:S02]  /*108b0*/  ISETP.GE.AND P4, PT, R14, UR4, PT ;  /* 0x000000040e007c0c */ /* 0x000fe4000bf86270 */
[C---:B------:R-:W-:Y:S01]  /*108c0*/  VIADD R21, R3.reuse, 0xe0 ;  /* 0x000000e003157836 */ /* 0x040fe20000000000 */
[----:B------:R2:W-:Y:S01]  /*108d0*/  @!P5 ST.E.64 desc[UR6][R16.64], R116 ;  /* 0x000000741000d985 */ /* 0x0005e2000c101b06 */
[C---:B------:R-:W-:Y:S01]  /*108e0*/  VIADD R15, R3.reuse, 0xf0 ;  /* 0x000000f0030f7836 */ /* 0x040fe20000000000 */
[----:B------:R-:W-:Y:S01]  /*108f0*/  @!P0 LEA.HI R0, R0, R0, RZ, 0x1 ;  /* 0x0000000000008211 */ /* 0x000fe200078f08ff */
[----:B0-----:R-:W-:Y:S01]  /*10900*/  VIADD R11, R3, 0xf8 ;  /* 0x000000f8030b7836 */ /* 0x001fe20000000000 */
[----:B------:R0:W-:Y:S01]  /*10910*/  @!P6 ST.E.64 desc[UR6][R18.64], R120 ;  /* 0x000000781200e985 */ /* 0x0001e2000c101b06 */
[----:B------:R-:W-:-:S02]  /*10920*/  ISETP.GE.AND P3, PT, R21, UR4, PT ;  /* 0x0000000415007c0c */ /* 0x000fc4000bf66270 */
[----:B------:R-:W-:Y:S02]  /*10930*/  ISETP.GE.AND P5, PT, R15, UR4, PT ;  /* 0x000000040f007c0c */ /* 0x000fe4000bfa6270 */
[----:B------:R-:W-:Y:S02]  /*10940*/  ISETP.GE.AND P6, PT, R11, UR4, PT ;  /* 0x000000040b007c0c */ /* 0x000fe4000bfc6270 */
[----:B------:R-:W-:Y:S02]  /*10950*/  @!P1 LEA.HI R2, R2, R2, RZ, 0x1 ;  /* 0x0000000202029211 */ /* 0x000fe400078f08ff */
[----:B------:R-:W-:Y:S02]  /*10960*/  @!P2 LEA.HI R20, R20, R20, RZ, 0x1 ;  /* 0x000000141414a211 */ /* 0x000fe400078f08ff */
[----:B------:R-:W-:Y:S02]  /*10970*/  @!P4 LEA.HI R14, R14, R14, RZ, 0x1 ;  /* 0x0000000e0e0ec211 */ /* 0x000fe400078f08ff */
[----:B-1----:R-:W-:-:S02]  /*10980*/  @!P1 LOP3.LUT R13, R2, 0xfffffffe, RZ, 0xc0, !PT ;  /* 0xfffffffe020d9812 */ /* 0x002fc400078ec0ff */
[----:B------:R-:W-:Y:S02]  /*10990*/  @!P3 LEA.HI R21, R21, R21, RZ, 0x1 ;  /* 0x000000151515b211 */ /* 0x000fe400078f08ff */
[----:B------:R-:W-:Y:S02]  /*109a0*/  @!P5 LEA.HI R10, R15, R15, RZ, 0x1 ;  /* 0x0000000f0f0ad211 */ /* 0x000fe400078f08ff */
[----:B------:R-:W-:Y:S02]  /*109b0*/  @!P6 LEA.HI R12, R11, R11, RZ, 0x1 ;  /* 0x0000000b0b0ce211 */ /* 0x000fe400078f08ff */
[----:B------:R-:W-:Y:S02]  /*109c0*/  @!P0 LOP3.LUT R11, R0, 0xfffffffe, RZ, 0xc0, !PT ;  /* 0xfffffffe000b8812 */ /* 0x000fe400078ec0ff */
[----:B------:R-:W-:Y:S02]  /*109d0*/  @!P2 LOP3.LUT R15, R20, 0xfffffffe, RZ, 0xc0, !PT ;  /* 0xfffffffe140fa812 */ /* 0x000fe400078ec0ff */
[----:B--2---:R-:W-:-:S02]  /*109e0*/  @!P3 LOP3.LUT R17, R21, 0xfffffffe, RZ, 0xc0, !PT ;  /* 0xfffffffe1511b812 */ /* 0x004fc400078ec0ff */
        /* <DEDUP_REMOVED lines=17> */
.L_x_2234:
[----:B------:R-:W-:Y:S05]  /*10b00*/  BSYNC B0 ;  /* 0x0000000000007941 */ /* 0x000fea0003800000 */
.L_x_2233:
[----:B------:R-:W-:Y:S01]  /*10b10*/  ISETP.GE.AND P0, PT, R9, R8, PT ;  /* 0x000000080900720c */ /* 0x000fe20003f06270 */
[----:B0---4-:R1:W4:Y:S04]  /*10b20*/  SHFL.IDX PT, R5, R7, 0x1, 0x1c1f ;  /* 0x003c1f0007057f89 */ /* 0x01132800000e0000 */
[----:B---3--:R1:W3:Y:S08]  /*10b30*/  SHFL.IDX PT, R4, R6, 0x1, 0x1c1f ;  /* 0x003c1f0006047f89 */ /* 0x0082f000000e0000 */
[----:B-1----:R-:W-:Y:S05]  /*10b40*/  @P0 BRA `(.L_x_2193) ;  /* 0x0000004c00d00947 */ /* 0x002fea0003800000 */
[C---:B--2---:R-:W-:Y:S01]  /*10b50*/  IADD3 R0, R3.reuse, 0x8, RZ ;  /* 0x0000000803007810 */ /* 0x044fe20007ffe0ff */
[C---:B------:R-:W-:Y:S01]  /*10b60*/  VIADD R2, R3.reuse, 0x10 ;  /* 0x0000001003027836 */ /* 0x040fe20000000000 */
[----:B------:R-:W-:Y:S01]  /*10b70*/  ULDC UR4, c[0x0][0xac8] ;  /* 0x0002b20000047ab9 */ /* 0x000fe20000000800 */
[C---:B------:R-:W-:Y:S01]  /*10b80*/  VIADD R12, R3.reuse, 0x18 ;  /* 0x00000018030c7836 */ /* 0x040fe20000000000 */
[----:B------:R-:W-:Y:S01]  /*10b90*/  ISETP.GE.AND P1, PT, R0, UR4, PT ;  /* 0x0000000400007c0c */ /* 0x000fe2000bf26270 */
[----:B------:R-:W-:Y:S01]  /*10ba0*/  ULDC.64 UR6, c[0x0][0x208] ;  /* 0x0000820000067ab9 */ /* 0x000fe20000000a00 */
[----:B------:R-:W-:Y:S01]  /*10bb0*/  ISETP.GE.AND P2, PT, R2, UR4, PT ;  /* 0x0000000402007c0c */ /* 0x000fe2000bf46270 */
[C---:B------:R-:W-:Y:S01]  /*10bc0*/  VIADD R15, R3.reuse, 0x40 ;  /* 0x00000040030f7836 */ /* 0x040fe20000000000 */
[C---:B------:R-:W-:Y:S01]  /*10bd0*/  ISETP.GE.AND P0, PT, R3.reuse, UR4, PT ;  /* 0x0000000403007c0c */ /* 0x040fe2000bf06270 */
[C---:B------:R-:W-:Y:S01]  /*10be0*/  VIADD R16, R3.reuse, 0x48 ;  /* 0x0000004803107836 */ /* 0x040fe20000000000 */
[C---:B------:R-:W-:Y:S01]  /*10bf0*/  IADD3 R13, R3.reuse, 0x20, RZ ;  /* 0x00000020030d7810 */ /* 0x040fe20007ffe0ff */
[----:B------:R-:W-:Y:S01]  /*10c00*/  VIADD R20, R3, 0x58 ;  /* 0x0000005803147836 */ /* 0x000fe20000000000 */
[----:B------:R-:W-:-:S02]  /*10c10*/  ISETP.GE.AND P5, PT, R12, UR4, PT ;  /* 0x000000040c007c0c */ /* 0x000fc4000bfa6270 */
[----:B------:R-:W-:Y:S02]  /*10c20*/  ISETP.GE.AND P6, PT, R13, UR4, PT ;  /* 0x000000040d007c0c */ /* 0x000fe4000bfc6270 */
[C---:B------:R-:W-:Y:S02]  /*10c30*/  IADD3 R14, R3.reuse, 0x38, RZ ;  /* 0x00000038030e7810 */ /* 0x040fe40007ffe0ff */
[----:B------:R-:W-:Y:S02]  /*10c40*/  @!P1 LEA.HI R0, R0, R0, RZ, 0x1 ;  /* 0x0000000000009211 */ /* 0x000fe400078f08ff */
[----:B------:R-:W-:Y:S01]  /*10c50*/  @!P2 LEA.HI R2, R2, R2, RZ, 0x1 ;  /* 0x000000020202a211 */ /* 0x000fe200078f08ff */
[C-C-:B---34-:R-:W-:Y:S01]  /*10c60*/  @!P0 IMAD.WIDE R6, R3.reuse, 0x4, R4.reuse ;  /* 0x0000000403068825 */ /* 0x158fe200078e0204 */
[----:B------:R-:W-:Y:S02]  /*10c70*/  @!P1 LOP3.LUT R9, R0, 0xfffffffe, RZ, 0xc0, !PT ;  /* 0xfffffffe00099812 */ /* 0x000fe400078ec0ff */
[----:B------:R-:W-:Y:S01]  /*10c80*/  @!P2 LOP3.LUT R11, R2, 0xfffffffe, RZ, 0xc0, !PT ;  /* 0xfffffffe020ba812 */ /* 0x000fe200078ec0ff */
[----:B------:R-:W-:Y:S01]  /*10c90*/  VIADD R0, R3, 0x28 ;  /* 0x0000002803007836 */ /* 0x000fe20000000000 */
[----:B------:R0:W-:Y:S01]  /*10ca0*/  @!P0 ST.E.64 desc[UR6][R6.64], R26 ;  /* 0x0000001a06008985 */ /* 0x0001e2000c101b06 */
[----:B------:R-:W-:Y:S01]  /*10cb0*/  @!P1 IMAD.WIDE R8, R9, 0x4, R4 ;  /* 0x0000000409089825 */ /* 0x000fe200078e0204 */
[----:B------:R-:W-:-:S02]  /*10cc0*/  ISETP.GE.AND P3, PT, R15, UR4, PT ;  /* 0x000000040f007c0c */ /* 0x000fc4000bf66270 */
[----:B------:R-:W-:Y:S01]  /*10cd0*/  ISETP.GE.AND P0, PT, R0, UR4, PT ;  /* 0x0000000400007c0c */ /* 0x000fe2000bf06270 */
[----:B------:R-:W-:Y:S01]  /*10ce0*/  @!P2 IMAD.WIDE R10, R11, 0x4, R4 ;  /* 0x000000040b0aa825 */ /* 0x000fe200078e0204 */
[----:B------:R1:W-:Y:S01]  /*10cf0*/  @!P1 ST.E.64 desc[UR6][R8.64], R30 ;  /* 0x0000001e08009985 */ /* 0x0003e2000c101b06 */
[----:B------:R-:W-:Y:S02]  /*10d00*/  ISETP.GE.AND P4, PT, R16, UR4, PT ;  /* 0x0000000410007c0c */ /* 0x000fe4000bf86270 */
[----:B------:R-:W-:Y:S01]  /*10d10*/  VIADD R2, R3, 0x30 ;  /* 0x0000003003027836 */ /* 0x000fe20000000000 */
[----:B------:R2:W-:Y:S01]  /*10d20*/  @!P2 ST.E.64 desc[UR6][R10.64], R34 ;  /* 0x000000220a00a985 */ /* 0x0005e2000c101b06 */
[----:B------:R-:W-:Y:S02]  /*10d30*/  ISETP.GE.AND P2, PT, R14, UR4, PT ;  /* 0x000000040e007c0c */ /* 0x000fe4000bf46270 */
[----:B------:R-:W-:Y:S02]  /*10d40*/  @!P5 LEA.HI R12, R12, R12, RZ, 0x1 ;  /* 0x0000000c0c0cd211 */ /* 0x000fe400078f08ff */
[----:B------:R-:W-:-:S02]  /*10d50*/  ISETP.GE.AND P1, PT, R2, UR4, PT ;  /* 0x0000000402007c0c */ /* 0x000fc4000bf26270 */
[----:B------:R-:W-:Y:S02]  /*10d60*/  @!P6 LEA.HI R13, R13, R13, RZ, 0x1 ;  /* 0x0000000d0d0de211 */ /* 0x000fe400078f08ff */
[----:B0-----:R-:W-:Y:S02]  /*10d70*/  @!P5 LOP3.LUT R7, R12, 0xfffffffe, RZ, 0xc0, !PT ;  /* 0xfffffffe0c07d812 */ /* 0x001fe400078ec0ff */
[----:B-1----:R-:W-:Y:S02]  /*10d80*/  @!P6 LOP3.LUT R9, R13, 0xfffffffe, RZ, 0xc0, !PT ;  /* 0xfffffffe0d09e812 */ /* 0x002fe400078ec0ff */
[----:B------:R-:W-:Y:S01]  /*10d90*/  @!P0 LEA.HI R0, R0, R0, RZ, 0x1 ;  /* 0x0000000000008211 */ /* 0x000fe200078f08ff */
[--C-:B------:R-:W-:Y:S01]  /*10da0*/  @!P5 IMAD.WIDE R6, R7, 0x4, R4.reuse ;  /* 0x000000040706d825 */ /* 0x100fe200078e0204 */
[----:B------:R-:W-:Y:S02]  /*10db0*/  @!P2 LEA.HI R14, R14, R14, RZ, 0x1 ;  /* 0x0000000e0e0ea211 */ /* 0x000fe400078f08ff */
[----:B--2---:R-:W-:Y:S01]  /*10dc0*/  @!P3 LEA.HI R10, R15, R15, RZ, 0x1 ;  /* 0x0000000f0f0ab211 */ /* 0x004fe200078f08ff */
[----:B------:R-:W-:Y:S01]  /*10dd0*/  @!P6 IMAD.WIDE R8, R9, 0x4, R4 ;  /* 0x000000040908e825 */ /* 0x000fe200078e0204 */
[----:B------:R-:W-:Y:S01]  /*10de0*/  @!P1 LEA.HI R2, R2, R2, RZ, 0x1 ;  /* 0x0000000202029211 */ /* 0x000fe200078f08ff */
[----:B------:R0:W-:Y:S01]  /*10df0*/  @!P5 ST.E.64 desc[UR6][R6.64], R38 ;  /* 0x000000260600d985 */ /* 0x0001e2000c101b06 */
[----:B------:R-:W-:-:S02]  /*10e00*/  @!P4 LEA.HI R16, R16, R16, RZ, 0x1 ;  /* 0x000000101010c211 */ /* 0x000fc400078f08ff */
[----:B------:R-:W-:Y:S01]  /*10e10*/  @!P0 LOP3.LUT R11, R0, 0xfffffffe, RZ, 0xc0, !PT ;  /* 0xfffffffe000b8812 */ /* 0x000fe200078ec0ff */
[----:B------:R1:W-:Y:S01]  /*10e20*/  @!P6 ST.E.64 desc[UR6][R8.64], R42 ;  /* 0x0000002a0800e985 */ /* 0x0003e2000c101b06 */
[----:B------:R-:W-:Y:S01]  /*10e30*/  @!P1 LOP3.LUT R13, R2, 0xfffffffe, RZ, 0xc0, !PT ;  /* 0xfffffffe020d9812 */ /* 0x000fe200078ec0ff */
[C---:B------:R-:W-:Y:S01]  /*10e40*/  VIADD R0, R3.reuse, 0x60 ;  /* 0x0000006003007836 */ /* 0x040fe20000000000 */
[----:B------:R-:W-:Y:S02]  /*10e50*/  @!P2 LOP3.LUT R15, R14, 0xfffffffe, RZ, 0xc0, !PT ;  /* 0xfffffffe0e0fa812 */ /* 0x000fe400078ec0ff */
[----:B------:R-:W-:Y:S02]  /*10e60*/  @!P3 LOP3.LUT R17, R10, 0xfffffffe, RZ, 0xc0, !PT ;  /* 0xfffffffe0a11b812 */ /* 0x000fe400078ec0ff */
        /* <DEDUP_REMOVED lines=8> */
[----:B------:R-:W-:Y:S02]  /*10ef0*/  IADD3 R2, R3, 0x68, RZ ;  /* 0x0000006803027810 */ /* 0x000fe40007ffe0ff */
[--C-:B------:R-:W-:Y:S01]  /*10f00*/  @!P2 IMAD.WIDE R10, R15, 0x4, R4.reuse ;  /* 0x000000040f0aa825 */ /* 0x100fe200078e0204 */
[----:B------:R1:W-:Y:S03]  /*10f10*/  @!P1 ST.E.64 desc[UR6][R8.64], R50 ;  /* 0x0000003208009985 */ /* 0x0003e6000c101b06 */
[----:B------:R-:W-:Y:S01]  /*10f20*/  @!P3 IMAD.WIDE R12, R17, 0x4, R4 ;  /* 0x00000004110cb825 */ /* 0x000fe200078e0204 */
[----:B------:R2:W-:Y:S01]  /*10f30*/  @!P2 ST.E.64 desc[UR6][R10.64], R54 ;  /* 0x000000360a00a985 */ /* 0x0005e2000c101b06 */
[----:B------:R-:W-:-:S02]  /*10f40*/  ISETP.GE.AND P2, PT, R16, UR4, PT ;  /* 0x0000000410007c0c */ /* 0x000fc4000bf46270 */
[----:B------:R-:W-:Y:S01]  /*10f50*/  @!P4 IMAD.WIDE R14, R19, 0x4, R4 ;  /* 0x00000004130ec825 */ /* 0x000fe200078e0204 */
[----:B------:R3:W-:Y:S01]  /*10f60*/  @!P3 ST.E.64 desc[UR6][R12.64], R58 ;  /* 0x0000003a0c00b985 */ /* 0x0007e2000c101b06 */
[C---:B------:R-:W-:Y:S02]  /*10f70*/  IADD3 R19, R3.reuse, 0x80, RZ ;  /* 0x0000008003137810 */ /* 0x040fe40007ffe0ff */
[----:B------:R-:W-:Y:S01]  /*10f80*/  VIADD R17, R3, 0x78 ;  /* 0x0000007803117836 */ /* 0x000fe20000000000 */
[----:B------:R4:W-:Y:S01]  /*10f90*/  @!P4 ST.E.64 desc[UR6][R14.64], R62 ;  /* 0x0000003e0e00c985 */ /* 0x0009e2000c101b06 */
[----:B------:R-:W-:Y:S02]  /*10fa0*/  ISETP.GE.AND P4, PT, R0, UR4, PT ;  /* 0x0000000400007c0c */ /* 0x000fe4000bf86270 */
[----:B------:R-:W-:Y:S02]  /*10fb0*/  ISETP.GE.AND P3, PT, R2, UR4, PT ;  /* 0x0000000402007c0c */ /* 0x000fe4000bf66270 */
[----:B------:R-:W-:-:S02]  /*10fc0*/  ISETP.GE.AND P1, PT, R17, UR4, PT ;  /* 0x0000000411007c0c */ /* 0x000fc4000bf26270 */
[----:B------:R-:W-:Y:S02]  /*10fd0*/  ISETP.GE.AND P0, PT, R19, UR4, PT ;  /* 0x0000000413007c0c */ /* 0x000fe4000bf06270 */
        /* <DEDUP_REMOVED lines=37> */
[----:B------:R-:W-:Y:S02]  /*11230*/  @!P6 LEA.HI R18, R18, R18, RZ, 0x1 ;  /* 0x000000121212e211 */ /* 0x000fe400078f08ff */
[----:B------:R-:W-:Y:S01]  /*11240*/  VIADD R19, R3, 0xb8 ;  /* 0x000000b803137836 */ /* 0x000fe20000000000 */
[----:B------:R-:W-:Y:S01]  /*11250*/  @!P0 ST.E.64 desc[UR6][R14.64], R90 ;  /* 0x0000005a0e008985 */ /* 0x000fe2000c101b06 */
[----:B------:R-:W-:-:S02]  /*11260*/  ISETP.GE.AND P0, PT, R0, UR4, PT ;  /* 0x0000000400007c0c */ /* 0x000fc4000bf06270 */
[----:B------:R-:W-:Y:S02]  /*11270*/  @!P5 LEA.HI R20, R20, R20, RZ, 0x1 ;  /* 0x000000141414d211 */ /* 0x000fe400078f08ff */
        /* <DEDUP_REMOVED lines=9> */
[----:B------:R0:W-:Y:S01]  /*11310*/  @!P6 ST.E.64 desc[UR6][R6.64], R94 ;  /* 0x0000005e0600e985 */ /* 0x0001e2000c101b06 */
[----:B------:R-:W-:Y:S02]  /*11320*/  @!P3 LEA.HI R16, R16, R16, RZ, 0x1 ;  /* 0x000000101010b211 */ /* 0x000fe400078f08ff */
[----:B--2---:R-:W-:Y:S01]  /*11330*/  @!P0 LOP3.LUT R11, R0, 0xfffffffe, RZ, 0xc0, !PT ;  /* 0xfffffffe000b8812 */ /* 0x004fe200078ec0ff */
[----:B------:R1:W-:Y:S01]  /*11340*/  @!P5 ST.E.64 desc[UR6][R8.64], R98 ;  /* 0x000000620800d985 */ /* 0x0003e2000c101b06 */
[----:B------:R-:W-:Y:S01]  /*11350*/  ISETP.GE.AND P5, PT, R18, UR4, PT ;  /* 0x0000000412007c0c */ /* 0x000fe2000bfa6270 */
[----:B------:R-:W-:Y:S01]  /*11360*/  VIADD R0, R3, 0xd0 ;  /* 0x000000d003007836 */ /* 0x000fe20000000000 */
[----:B------:R-:W-:Y:S02]  /*11370*/  @!P2 LEA.HI R17, R17, R17, RZ, 0x1 ;  /* 0x000000111111a211 */ /* 0x000fe400078f08ff */
[----:B------:R-:W-:-:S02]  /*11380*/  IADD3 R20, R3, 0xc8, RZ ;  /* 0x000000c803147810 */ /* 0x000fc40007ffe0ff */
[----:B------:R-:W-:Y:S02]  /*11390*/  @!P1 LEA.HI R19, R19, R19, RZ, 0x1 ;  /* 0x0000001313139211 */ /* 0x000fe400078f08ff */
[----:B---3--:R-:W-:Y:S01]  /*113a0*/  @!P4 LOP3.LUT R13, R2, 0xfffffffe, RZ, 0xc0, !PT ;  /* 0xfffffffe020dc812 */ /* 0x008fe200078ec0ff */
[--C-:B0-----:R-:W-:Y:S01]  /*113b0*/  @!P0 IMAD.WIDE R6, R11, 0x4, R4.reuse ;  /* 0x000000040b068825 */ /* 0x101fe200078e0204 */
[----:B------:R-:W-:Y:S02]  /*113c0*/  @!P3 LOP3.LUT R15, R16, 0xfffffffe, RZ, 0xc0, !PT ;  /* 0xfffffffe100fb812 */ /* 0x000fe400078ec0ff */
[----:B------:R-:W-:Y:S01]  /*113d0*/  @!P2 LOP3.LUT R17, R17, 0xfffffffe, RZ, 0xc0, !PT ;  /* 0xfffffffe1111a812 */ /* 0x000fe200078ec0ff */
[--C-:B-1----:R-:W-:Y:S01]  /*113e0*/  @!P4 IMAD.WIDE R8, R13, 0x4, R4.reuse ;  /* 0x000000040d08c825 */ /* 0x102fe200078e0204 */
[----:B------:R-:W-:Y:S01]  /*113f0*/  ISETP.GE.AND P6, PT, R20, UR4, PT ;  /* 0x0000000414007c0c */ /* 0x000fe2000bfc6270 */
[----:B------:R0:W-:Y:S01]  /*11400*/  @!P0 ST.E.64 desc[UR6][R6.64], R102 ;  /* 0x0000006606008985 */ /* 0x0001e2000c101b06 */
[----:B------:R-:W-:Y:S01]  /*11410*/  @!P1 LOP3.LUT R19, R19, 0xfffffffe, RZ, 0xc0, !PT ;  /* 0xfffffffe13139812 */ /* 0x000fe200078ec0ff */
[--C-:B------:R-:W-:Y:S01]  /*11420*/  @!P3 IMAD.WIDE R10, R15, 0x4, R4.reuse ;  /* 0x000000040f0ab825 */ /* 0x100fe200078e0204 */
[----:B------:R-:W-:Y:S01]  /*11430*/  ISETP.GE.AND P0, PT, R0, UR4, PT ;  /* 0x0000000400007c0c */ /* 0x000fe2000bf06270 */
[----:B------:R1:W-:Y:S01]  /*11440*/  @!P4 ST.E.64 desc[UR6][R8.64], R106 ;  /* 0x0000006a0800c985 */ /* 0x0003e2000c101b06 */
[----:B------:R-:W-:Y:S01]  /*11450*/  IADD3 R16, R3, 0xe0, RZ ;  /* 0x000000e003107810 */ /* 0x000fe20007ffe0ff */
[--C-:B------:R-:W-:Y:S01]  /*11460*/  @!P2 IMAD.WIDE R12, R17, 0x4, R4.reuse ;  /* 0x00000004110ca825 */ /* 0x100fe200078e0204 */
[----:B------:R-:W-:Y:S01]  /*11470*/  @!P5 LEA.HI R18, R18, R18, RZ, 0x1 ;  /* 0x000000121212d211 */ /* 0x000fe200078f08ff */
[----:B------:R2:W-:Y:S02]  /*11480*/  @!P3 ST.E.64 desc[UR6][R10.64], R110 ;  /* 0x0000006e0a00b985 */ /* 0x0005e4000c101b06 */
[----:B------:R-:W-:-:S02]  /*11490*/  @!P1 IMAD.WIDE R14, R19, 0x4, R4 ;  /* 0x00000004130e9825 */ /* 0x000fc400078e0204 */
[----:B------:R-:W-:Y:S01]  /*114a0*/  @!P2 ST.E.64 desc[UR6][R12.64], R114 ;  /* 0x000000720c00a985 */ /* 0x000fe2000c101b06 */
[----:B------:R-:W-:Y:S01]  /*114b0*/  ISETP.GE.AND P2, PT, R16, UR4, PT ;  /* 0x0000000410007c0c */ /* 0x000fe2000bf46270 */
[C---:B------:R-:W-:Y:S01]  /*114c0*/  VIADD R2, R3.reuse, 0xd8 ;  /* 0x000000d803027836 */ /* 0x040fe20000000000 */
[----:B0-----:R-:W-:Y:S01]  /*114d0*/  @!P5 LOP3.LUT R7, R18, 0xfffffffe, RZ, 0xc0, !PT ;  /* 0xfffffffe1207d812 */ /* 0x001fe200078ec0ff */
[C---:B------:R-:W-:Y:S01]  /*114e0*/  VIADD R17, R3.reuse, 0xe8 ;  /* 0x000000e803117836 */ /* 0x040fe20000000000 */
[----:B------:R-:W-:Y:S01]  /*114f0*/  @!P1 ST.E.64 desc[UR6][R14.64], R118 ;  /* 0x000000760e009985 */ /* 0x000fe2000c101b06 */
[----:B------:R-:W-:Y:S01]  /*11500*/  VIADD R19, R3, 0xf0 ;  /* 0x000000f003137836 */ /* 0x000fe20000000000 */
[----:B------:R-:W-:Y:S01]  /*11510*/  ISETP.GE.AND P1, PT, R2, UR4, PT ;  /* 0x0000000402007c0c */ /* 0x000fe2000bf26270 */
[----:B------:R-:W-:Y:S01]  /*11520*/  @!P5 IMAD.WIDE R6, R7, 0x4, R4 ;  /* 0x000000040706d825 */ /* 0x000fe200078e0204 */
[----:B------:R-:W-:Y:S02]  /*11530*/  @!P6 LEA.HI R20, R20, R20, RZ, 0x1 ;  /* 0x000000141414e211 */ /* 0x000fe400078f08ff */
[----:B------:R-:W-:-:S02]  /*11540*/  ISETP.GE.AND P3, PT, R17, UR4, PT ;  /* 0x0000000411007c0c */ /* 0x000fc4000bf66270 */
[----:B------:R-:W-:Y:S01]  /*11550*/  ISETP.GE.AND P4, PT, R19, UR4, PT ;  /* 0x0000000413007c0c */ /* 0x000fe2000bf86270 */
[----:B------:R0:W-:Y:S01]  /*11560*/  @!P5 ST.E.64 desc[UR6][R6.64], R122 ;  /* 0x0000007a0600d985 */ /* 0x0001e2000c101b06 */
[----:B------:R-:W-:Y:S02]  /*11570*/  @!P0 LEA.HI R0, R0, R0, RZ, 0x1 ;  /* 0x0000000000008211 */ /* 0x000fe400078f08ff */
[----:B-1----:R-:W-:Y:S02]  /*11580*/  @!P6 LOP3.LUT R9, R20, 0xfffffffe, RZ, 0xc0, !PT ;  /* 0xfffffffe1409e812 */ /* 0x002fe400078ec0ff */
[----:B--2---:R-:W-:Y:S02]  /*11590*/  @!P0 LOP3.LUT R11, R0, 0xfffffffe, RZ, 0xc0, !PT ;  /* 0xfffffffe000b8812 */ /* 0x004fe400078ec0ff */
[----:B------:R-:W-:Y:S01]  /*115a0*/  @!P1 LEA.HI R2, R2, R2, RZ, 0x1 ;  /* 0x0000000202029211 */ /* 0x000fe200078f08ff */
[----:B------:R-:W-:Y:S01]  /*115b0*/  @!P6 IMAD.WIDE R8, R9, 0x4, R4 ;  /* 0x000000040908e825 */ /* 0x000fe200078e0204 */
[----:B------:R-:W-:-:S02]  /*115c0*/  @!P2 LEA.HI R16, R16, R16, RZ, 0x1 ;  /* 0x000000101010a211 */ /* 0x000fc400078f08ff */
[----:B------:R-:W-:Y:S02]  /*115d0*/  IADD3 R3, R3, 0xf8, RZ ;  /* 0x000000f803037810 */ /* 0x000fe40007ffe0ff */
[----:B------:R-:W-:Y:S01]  /*115e0*/  @!P3 LEA.HI R17, R17, R17, RZ, 0x1 ;  /* 0x000000111111b211 */ /* 0x000fe200078f08ff */
[----:B0-----:R-:W-:Y:S01]  /*115f0*/  @!P0 IMAD.WIDE R6, R11, 0x4, R4 ;  /* 0x000000040b068825 */ /* 0x001fe200078e0204 */
[----:B------:R0:W-:Y:S01]  /*11600*/  @!P6 ST.E.64 desc[UR6][R8.64], R126 ;  /* 0x0000007e0800e985 */ /* 0x0001e2000c101b06 */
[----:B------:R-:W-:Y:S02]  /*11610*/  @!P4 LEA.HI R19, R19, R19, RZ, 0x1 ;  /* 0x000000131313c211 */ /* 0x000fe400078f08ff */
[----:B------:R-:W-:Y:S01]  /*11620*/  @!P1 LOP3.LUT R13, R2, 0xfffffffe, RZ, 0xc0, !PT ;  /* 0xfffffffe020d9812 */ /* 0x000fe200078ec0ff */
[----:B------:R1:W-:Y:S01]  /*11630*/  @!P0 ST.E.64 desc[UR6][R6.64], R130 ;  /* 0x0000008206008985 */ /* 0x0003e2000c101b06 */
[----:B------:R-:W-:Y:S02]  /*11640*/  @!P2 LOP3.LUT R15, R16, 0xfffffffe, RZ, 0xc0, !PT ;  /* 0xfffffffe100fa812 */ /* 0x000fe400078ec0ff */
[----:B------:R-:W-:-:S02]  /*11650*/  ISETP.GE.AND P0, PT, R3, UR4, PT ;  /* 0x0000000403007c0c */ /* 0x000fc4000bf06270 */
[----:B------:R-:W-:Y:S01]  /*11660*/  @!P3 LOP3.LUT R17, R17, 0xfffffffe, RZ, 0xc0, !PT ;  /* 0xfffffffe1111b812 */ /* 0x000fe200078ec0ff */
[----:B------:R-:W-:Y:S01]  /*11670*/  @!P2 IMAD.WIDE R10, R15, 0x4, R4 ;  /* 0x000000040f0aa825 */ /* 0x000fe200078e0204 */
[----:B------:R-:W-:-:S03]  /*11680*/  @!P4 LOP3.LUT R19, R19, 0xfffffffe, RZ, 0xc0, !PT ;  /* 0xfffffffe1313c812 */ /* 0x000fc600078ec0ff */
[----:B0-----:R-:W-:-:S04]  /*11690*/  @!P1 IMAD.WIDE R8, R13, 0x4, R4 ;  /* 0x000000040d089825 */ /* 0x001fc800078e0204 */
        /* <DEDUP_REMOVED lines=13> */
.L_x_2232:
        /* <DEDUP_REMOVED lines=12> */
[----:B------:R-:W-:Y:S01]  /*11830*/  ISETP.NE.AND P0, PT, R6, 0x1, PT ;  /* 0x000000010600780c */ /* 0x000fe20003f05270 */
[----:B------:R-:W0:Y:S01]  /*11840*/  S2UR UR7, SR_CTAID.Z ;  /* 0x00000000000779c3 */ /* 0x000e220000002700 */
[----:B------:R-:W-:Y:S01]  /*11850*/  R2UR UR11, R23 ;  /* 0x00000000170b72ca */ /* 0x000fe200000e0000 */
[----:B------:R-:W-:Y:S01]  /*11860*/  ULDC.64 UR8, c[0x0][0xbd0] ;  /* 0x0002f40000087ab9 */ /* 0x000fe20000000a00 */
[----:B------:R-:W-:Y:S01]  /*11870*/  IMAD.MOV.U32 R5, RZ, RZ, R0 ;  /* 0x000000ffff057224 */ /* 0x000fe200078e0000 */
        /* <DEDUP_REMOVED lines=9> */
[----:B------:R-:W-:Y:S01]  /*11910*/  MOV R3, UR5 ;  /* 0x0000000500037c02 */ /* 0x000fe20008000f00 */
[----:B------:R-:W-:Y:S01]  /*11920*/  UIADD3 UR6, UR5, UR6, URZ ;  /* 0x0000000605067290 */ /* 0x000fe2000fffe03f */
[----:B------:R-:W-:Y:S02]  /*11930*/  IMAD.U32 R2, RZ, RZ, UR4 ;  /* 0x00000004ff027e24 */ /* 0x000fe4000f8e00ff */
[----:B------:R-:W-:Y:S02]  /*11940*/  ULDC.64 UR4, c[0x0][0xbe0] ;  /* 0x0002f80000047ab9 */ /* 0x000fe40000000a00 */
[----:B------:R-:W0:Y:S01]  /*11950*/  S2UR UR10, SR_CTAID.Y ;  /* 0x00000000000a79c3 */ /* 0x000e220000002600 */
[----:B------:R-:W-:-:S02]  /*11960*/  IMAD.U32 R3, RZ, RZ, UR6 ;  /* 0x00000006ff037e24 */ /* 0x000fc4000f8e00ff */
[C---:B-1----:R-:W-:Y:S02]  /*11970*/  IMAD R12, R10.reuse, UR8, RZ ;  /* 0x000000080a0c7c24 */ /* 0x042fe4000f8e02ff */
[----:B------:R-:W-:-:S03]  /*11980*/  IMAD.WIDE.U32 R2, R10, UR7, R2 ;  /* 0x000000070a027c25 */ /* 0x000fc6000f8e0002 */
[----:B------:R-:W0:Y:S01]  /*11990*/  LDC R8, c[0x0][0xc50] ;  /* 0x00031400ff087b82 */ /* 0x000e220000000800 */
[----:B--2---:R-:W-:-:S04]  /*119a0*/  @P0 IMAD.HI.U32 R4, R0, R7, RZ ;  /* 0x0000000700040227 */ /* 0x004fc800078e00ff */
[----:B------:R-:W-:Y:S02]  /*119b0*/  IMAD R7, RZ, RZ, -UR11 ;  /* 0x8000000bff077e24 */ /* 0x000fe4000f8e02ff */
[----:B------:R-:W-:Y:S01]  /*119c0*/  IMAD R11, R11, UR7, R12 ;  /* 0x000000070b0b7c24 */ /* 0x000fe2000f8e020c */
[----:B---3--:R-:W-:-:S03]  /*119d0*/  @P0 SHF.R.U32.HI R5, RZ, R9, R4 ;  /* 0x00000009ff050219 */ /* 0x008fc60000011604 */
[----:B------:R-:W-:Y:S02]  /*119e0*/  IMAD.IADD R3, R11, 0x1, R3 ;  /* 0x000000010b037824 */ /* 0x000fe400078e0203 */
[----:B0-----:R-:W-:Y:S01]  /*119f0*/  IMAD R9, R8, R7, UR10 ;  /* 0x0000000a08097e24 */ /* 0x001fe2000f8e0207 */
[----:B------:R-:W-:-:S03]  /*11a00*/  IADD3 R7, -R5, RZ, RZ ;  /* 0x000000ff05077210 */ /* 0x000fc60007ffe1ff */
        /* <DEDUP_REMOVED lines=20> */
.L_x_2191:
        /* <DEDUP_REMOVED lines=18> */
.L_x_2235:
[----:B------:R-:W-:Y:S01]  /*11c70*/  ULDC UR42, c[0x0][0xc50] ;  /* 0x00031400002a7ab9 */ /* 0x000fe20000000800 */
[----:B------:R-:W-:Y:S01]  /*11c80*/  UMOV UR39, UR6 ;  /* 0x0000000600277c82 */ /* 0x000fe20008000000 */
[----:B------:R-:W-:-:S11]  /*11c90*/  UISETP.NE.AND UP0, UPT, UR42, 0x1, UPT ;  /* 0x000000012a00788c */ /* 0x000fd6000bf05270 */
[----:B------:R-:W-:Y:S01]  /*11ca0*/  @UP0 ULDC UR4, c[0x0][0xc54] ;  /* 0x0003150000040ab9 */ /* 0x000fe20000000800 */
[----:B------:R-:W-:Y:S01]  /*11cb0*/  @UP0 ULDC UR7, c[0x0][0xc58] ;  /* 0x0003160000070ab9 */ /* 0x000fe20000000800 */
[----:B------:R-:W-:-:S04]  /*11cc0*/  UIMAD.WIDE.U32 UR4, UR6, UR4, URZ ;  /* 0x00000004060472a5 */ /* 0x000fc8000f8e003f */
[----:B------:R-:W-:-:S12]  /*11cd0*/  @UP0 USHF.R.U32.HI UR39, URZ, UR7, UR5 ;  /* 0x000000073f270299 */ /* 0x000fd80008011605 */
.L_x_2236:
        /* <DEDUP_REMOVED lines=12> */
[----:B0-----:R-:W-:-:S04]  /*11da0*/  ISETP.NE.U32.AND P0, PT, R2, RZ, PT ;  /* 0x000000ff0200720c */ /* 0x001fc80003f05070 */
[----:B------:R-:W-:-:S13]  /*11db0*/  ISETP.NE.AND.EX P0, PT, R3, RZ, PT, P0 ;  /* 0x000000ff0300720c */ /* 0x000fda0003f05300 */
[----:B------:R-:W0:Y:S08]  /*11dc0*/  @P0 LDC.64 R2, c[0x0][0xa28] ;  /* 0x00028a00ff020b82 */ /* 0x000e300000000a00 */
[----:B------:R-:W1:Y:S01]  /*11dd0*/  S2UR UR46, SR_CTAID.X ;  /* 0x00000000002e79c3 */ /* 0x000e620000002500 */
[----:B0-----:R-:W-:-:S05]  /*11de0*/  @P0 IMAD.WIDE R2, R26, 0x4, R2 ;  /* 0x000000041a020825 */ /* 0x001fca00078e0202 */
[----:B------:R0:W5:Y:S01]  /*11df0*/  @P0 LDG.E R23, desc[UR4][R2.64] ;  /* 0x0000000402170981 */ /* 0x000162000c1e1900 */
[----:B------:R-:W-:Y:S01]  /*11e00*/  ULDC UR4, c[0x0][0x448] ;  /* 0x0001120000047ab9 */ /* 0x000fe20000000800 */
[----:B------:R-:W-:Y:S02]  /*11e10*/  USHF.R.U32.HI UR9, URZ, 0x10, UR42 ;  /* 0x000000103f097899 */ /* 0x000fe4000801162a */
[----:B------:R-:W-:Y:S02]  /*11e20*/  UISETP.NE.AND UP1, UPT, UR4, 0x1, UPT ;  /* 0x000000010400788c */ /* 0x000fe4000bf25270 */
[----:B-1----:R-:W-:Y:S01]  /*11e30*/  ULEA UR6, UR46, 0x7f, 0x7 ;  /* 0x0000007f2e067891 */ /* 0x002fe2000f8e383f */
[----:B------:R-:W-:Y:S01]  /*11e40*/  ULDC.64 UR4, c[0x0][0x418] ;  /* 0x0001060000047ab9 */ /* 0x000fe20000000a00 */
[----:B------:R-:W-:Y:S02]  /*11e50*/  UP2UR UR47, UPR, URZ, 0x2 ;  /* 0x000000023f2f7883 */ /* 0x000fe40008000000 */
[----:B------:R-:W-:-:S02]  /*11e60*/  UISETP.NE.U32.AND UP0, UPT, UR4, URZ, UPT ;  /* 0x0000003f0400728c */ /* 0x000fc4000bf05070 */
[----:B------:R-:W-:Y:S02]  /*11e70*/  ULOP3.LUT UR42, UR42, 0xffff, URZ, 0xc0, !UPT ;  /* 0x0000ffff2a2a7892 */ /* 0x000fe4000f8ec03f */
[----:B------:R-:W-:Y:S01]  /*11e80*/  UISETP.NE.AND.EX UP0, UPT, UR5, URZ, UPT, UP0 ;  /* 0x0000003f0500728c */ /* 0x000fe2000bf05300 */
[----:B------:R-:W-:Y:S02]  /*11e90*/  ULDC UR4, c[0x0][0x424] ;  /* 0x0001090000047ab9 */ /* 0x000fe40000000800 */
[----:B------:R-:W-:Y:S01]  /*11ea0*/  @UP1 ULDC UR5, c[0x0][0x44c] ;  /* 0x0001130000051ab9 */ /* 0x000fe20000000800 */
[----:B------:R-:W-:Y:S02]  /*11eb0*/  USEL UR40, UR4, 0x1, UP0 ;  /* 0x0000000104287887 */ /* 0x000fe40008000000 */
[----:B------:R-:W-:Y:S02]  /*11ec0*/  UIMAD.WIDE.U32 UR4, UR6, UR5, URZ ;  /* 0x00000005060472a5 */ /* 0x000fe4000f8e003f */
[----:B------:R-:W-:Y:S01]  /*11ed0*/  UIMAD UR40, UR40, UR7, URZ ;  /* 0x00000007282872a4 */ /* 0x000fe2000f8e023f */
[----:B------:R-:W-:-:S02]  /*11ee0*/  UMOV UR38, URZ ;  /* 0x0000003f00267c82 */ /* 0x000fc40008000000 */
[----:B------:R-:W-:Y:S01]  /*11ef0*/  @UP1 ULDC UR7, c[0x0][0x450] ;  /* 0x0001140000071ab9 */ /* 0x000fe20000000800 */
[----:B------:R-:W-:Y:S02]  /*11f00*/  UIADD3 UR4, UR40, 0x4f, URZ ;  /* 0x0000004f28047890 */ /* 0x000fe4000fffe03f */
[----:B------:R-:W-:Y:S02]  /*11f10*/  @UP1 USHF.R.U32.HI UR6, URZ, UR7, UR5 ;  /* 0x000000073f061299 */ /* 0x000fe40008011605 */
[----:B------:R-:W-:-:S04]  /*11f20*/  UIADD3 UR5, UR40, 0x50, -UR8 ;  /* 0x0000005028057890 */ /* 0x000fc8000fffe808 */
[----:B------:R-:W-:Y:S02]  /*11f30*/  UIADD3 UR6, UR5, UR6, URZ ;  /* 0x0000000605067290 */ /* 0x000fe4000fffe03f */
[----:B------:R-:W-:Y:S02]  /*11f40*/  UIMAD.WIDE UR4, UR4, 0x66666667, URZ ;  /* 0x66666667040478a5 */ /* 0x000fe4000f8e023f */
[----:B------:R-:W-:Y:S02]  /*11f50*/  UIMAD.WIDE UR6, UR6, 0x66666667, URZ ;  /* 0x66666667060678a5 */ /* 0x000fe4000f8e023f */
[----:B------:R-:W-:Y:S02]  /*11f60*/  USHF.R.U32.HI UR41, URZ, 0x1f, UR5 ;  /* 0x0000001f3f297899 */ /* 0x000fe40008011605 */
[----:B------:R-:W-:Y:S02]  /*11f70*/  USHF.R.U32.HI UR43, URZ, 0x1f, UR7 ;  /* 0x0000001f3f2b7899 */ /* 0x000fe40008011607 */
[----:B------:R-:W-:-:S02]  /*11f80*/  ULEA.HI.SX32 UR41, UR5, UR41, 0x1b ;  /* 0x0000002905297291 */ /* 0x000fc4000f8fda3f */
[----:B------:R-:W-:-:S04]  /*11f90*/  ULEA.HI.SX32 UR43, UR7, UR43, 0x1b ;  /* 0x0000002b072b7291 */ /* 0x000fc8000f8fda3f */
[----:B------:R-:W-:-:S04]  /*11fa0*/  UISETP.LT.AND UP0, UPT, UR41, UR43, UPT ;  /* 0x0000002b2900728c */ /* 0x000fc8000bf01270 */
[----:B------:R-:W-:Y:S02]  /*11fb0*/  USEL UR11, UR41, UR43, UP0 ;  /* 0x0000002b290b7287 */ /* 0x000fe40008000000 */
[----:B------:R-:W-:Y:S02]  /*11fc0*/  UISETP.NE.AND UP0, UPT, UR9, URZ, UPT ;  /* 0x0000003f0900728c */ /* 0x000fe4000bf05270 */
[----:B------:R-:W-:-:S06]  /*11fd0*/  UISETP.GE.AND UP1, UPT, UR11, 0x1, UPT ;  /* 0x000000010b00788c */ /* 0x000fcc000bf26270 */
[----:B------:R-:W-:-:S03]  /*11fe0*/  PLOP3.LUT P0, PT, PT, PT, UP1, 0x80, 0x0 ;  /* 0x000000000000781c */ /* 0x000fc60003f0f018 */
[----:B------:R-:W-:-:S10]  /*11ff0*/  @!UP0 ULDC UR9, c[0x0][0x9f0] ;  /* 0x00027c0000098ab9 */ /* 0x000fd40000000800 */
[----:B0-----:R-:W-:Y:S05]  /*12000*/  @!P0 BRA `(.L_x_2238) ;  /* 0x0000000000788947 */ /* 0x001fea0003800000 */
[----:B------:R-:W-:Y:S01]  /*12010*/  IABS R2, UR9 ;  /* 0x0000000900027c13 */ /* 0x000fe20008000000 */
[----:B------:R-:W-:Y:S02]  /*12020*/  UIADD3 UR6, UR9, -0x1, UR11 ;  /* 0xffffffff09067890 */ /* 0x000fe4000fffe00b */
[----:B------:R-:W-:Y:S01]  /*12030*/  IABS R5, UR9 ;  /* 0x0000000900057c13 */ /* 0x000fe20008000000 */
[----:B------:R-:W-:Y:S01]  /*12040*/  UMOV UR4, URZ ;  /* 0x0000003f00047c82 */ /* 0x000fe20008000000 */
[----:B------:R-:W-:Y:S02]  /*12050*/  R2UR UR10, R2 ;  /* 0x00000000020a72ca */ /* 0x000fe400000e0000 */
[----:B------:R-:W-:Y:S01]  /*12060*/  IABS R4, UR6 ;  /* 0x0000000600047c13 */ /* 0x000fe20008000000 */
[----:B------:R-:W-:-:S03]  /*12070*/  ULOP3.LUT UR6, UR6, UR9, URZ, 0x3c, !UPT ;  /* 0x0000000906067292 */ /* 0x000fc6000f8e3c3f */
[----:B------:R-:W-:-:S07]  /*12080*/  R2UR UR8, R4 ;  /* 0x00000000040872ca */ /* 0x000fce00000e0000 */
        /* <DEDUP_REMOVED lines=22> */
.L_x_2238:
[----:B------:R-:W-:Y:S02]  /*121f0*/  UIMAD UR48, UR42, UR38, URZ ;  /* 0x000000262a3072a4 */ /* 0x000fe4000f8e023f */
[----:B------:R-:W-:Y:S02]  /*12200*/  IMAD.U32 R2, RZ, RZ, UR38 ;  /* 0x00000026ff027e24 */ /* 0x000fe4000f8e00ff */
[----:B------:R-:W-:Y:S02]  /*12210*/  IMAD.MOV.U32 R6, RZ, RZ, 0x1 ;  /* 0x00000001ff067424 */ /* 0x000fe400078e00ff */
[----:B------:R-:W-:-:S05]  /*12220*/  IMAD.U32 R19, RZ, RZ, UR48 ;  /* 0x00000030ff137e24 */ /* 0x000fca000f8e00ff */
[----:B------:R-:W-:Y:S02]  /*12230*/  VIADDMNMX R19, R19, R2, UR11, PT ;  /* 0x0000000b13137e46 */ /* 0x000fe4000b800102 */
[----:B------:R-:W-:Y:S02]  /*12240*/  MOV R2, RZ ;  /* 0x000000ff00027202 */ /* 0x000fe40000000f00 */
        /* <DEDUP_REMOVED lines=25> */
.L_x_2239:
        /* <DEDUP_REMOVED lines=20> */
.L_x_2241:
[----:B------:R0:W1:Y:S01]  /*12520*/  LDC.64 R2, c[0x4][R16] ;  /* 0x0100000010027b82 */ /* 0x0000620000000a00 */
[----:B------:R-:W-:Y:S01]  /*12530*/  ULDC.64 UR4, c[0x4][0x138] ;  /* 0x01004e0000047ab9 */ /* 0x000fe20000000a00 */
[----:B------:R-:W-:Y:S01]  /*12540*/  ULDC.64 UR6, c[0x4][0x140] ;  /* 0x0100500000067ab9 */ /* 0x000fe20000000a00 */
[----:B------:R-:W-:Y:S01]  /*12550*/  IMAD.U32 R4, RZ, RZ, UR4 ;  /* 0x00000004ff047e24 */ /* 0x000fe2000f8e00ff */
        /* <DEDUP_REMOVED lines=11> */
.L_x_2240:
[----:B------:R-:W0:Y:S01]  /*12610*/  LDC.64 R2, c[0x0][0x9f8] ;  /* 0x00027e00ff027b82 */ /* 0x000e220000000a00 */
[----:B------:R-:W-:Y:S01]  /*12620*/  IMAD.MOV.U32 R34, RZ, RZ, R26 ;  /* 0x000000ffff227224 */ /* 0x000fe200078e001a */
[----:B------:R-:W-:-:S06]  /*12630*/  ULDC.64 UR4, c[0x0][0x208] ;  /* 0x0000820000047ab9 */ /* 0x000fcc0000000a00 */
[----:B------:R-:W1:Y:S01]  /*12640*/  LDC R18, c[0x0][0x430] ;  /* 0x00010c00ff127b82 */ /* 0x000e620000000800 */
[----:B0-----:R-:W-:-:S04]  /*12650*/  ISETP.NE.U32.AND P0, PT, R2, RZ, PT ;  /* 0x000000ff0200720c */ /* 0x001fc80003f05070 */
[----:B------:R-:W-:-:S13]  /*12660*/  ISETP.NE.AND.EX P0, PT, R3, RZ, PT, P0 ;  /* 0x000000ff0300720c */ /* 0x000fda0003f05300 */
[----:B------:R-:W0:Y:S02]  /*12670*/  @P0 LDC.64 R2, c[0x0][0x9f8] ;  /* 0x00027e00ff020b82 */ /* 0x000e240000000a00 */
[----:B0-----:R-:W-:-:S05]  /*12680*/  @P0 IMAD.WIDE R2, R26, 0x4, R2 ;  /* 0x000000041a020825 */ /* 0x001fca00078e0202 */
[----:B------:R0:W2:Y:S01]  /*12690*/  @P0 LDG.E R34, desc[UR4][R2.64] ;  /* 0x0000000402220981 */ /* 0x0000a2000c1e1900 */
[----:B------:R-:W-:Y:S01]  /*126a0*/  SHF.L.U32 R24, R25, 0x4, RZ ;  /* 0x0000000419187819 */ /* 0x000fe200000006ff */
[----:B------:R-:W-:Y:S01]  /*126b0*/  VIADD R29, R19, 0xffffffff ;  /* 0xffffffff131d7836 */ /* 0x000fe20000000000 */
[----:B------:R-:W-:Y:S02]  /*126c0*/  LOP3.LUT R6, R25, 0x7f, RZ, 0xc0, !PT ;  /* 0x0000007f19067812 */ /* 0x000fe400078ec0ff */
[----:B------:R-:W-:Y:S02]  /*126d0*/  LOP3.LUT R24, R24, 0x70, RZ, 0xc0, !PT ;  /* 0x0000007018187812 */ /* 0x000fe400078ec0ff */
[----:B------:R-:W-:Y:S02]  /*126e0*/  SHF.R.U32.HI R0, RZ, 0x3, R6 ;  /* 0x00000003ff007819 */ /* 0x000fe40000011606 */
[----:B-1----:R-:W-:Y:S02]  /*126f0*/  ISETP.NE.AND P1, PT, R18, 0x1, PT ;  /* 0x000000011200780c */ /* 0x002fe40003f25270 */
[----:B------:R-:W-:-:S02]  /*12700*/  LOP3.LUT R17, R24, R0, RZ, 0xfc, !PT ;  /* 0x0000000018117212 */ /* 0x000fc400078efcff */
[----:B------:R-:W-:-:S03]  /*12710*/  LOP3.LUT R16, R16, 0xffffffbf, RZ, 0xc0, !PT ;  /* 0xffffffbf10107812 */ /* 0x000fc600078ec0ff */
[----:B------:R-:W-:-:S04]  /*12720*/  IMAD R4, R29, 0x50, R17 ;  /* 0x000000501d047824 */ /* 0x000fc800078e0211 */
[C---:B-----5:R-:W-:Y:S01]  /*12730*/  IMAD.IADD R7, R4.reuse, 0x1, R23 ;  /* 0x0000000104077824 */ /* 0x060fe200078e0217 */
[----:B------:R-:W-:Y:S01]  /*12740*/  ISETP.GE.AND P0, PT, R4, UR40, PT ;  /* 0x0000002804007c0c */ /* 0x000fe2000bf06270 */
[----:B------:R-:W1:Y:S01]  /*12750*/  @P1 LDC R0, c[0x0][0x434] ;  /* 0x00010d00ff001b82 */ /* 0x000e620000000800 */
[----:B------:R-:W-:Y:S02]  /*12760*/  @P1 LOP3.LUT R16, R16, 0x40, RZ, 0xfc, !PT ;  /* 0x0000004010101812 */ /* 0x000fe400078efcff */
[----:B------:R-:W-:Y:S02]  /*12770*/  ISETP.GT.U32.OR P0, PT, R17, 0x4f, P0 ;  /* 0x0000004f1100780c */ /* 0x000fe40000704470 */
[----:B------:R-:W-:-:S03]  /*12780*/  MOV R10, R7 ;  /* 0x00000007000a7202 */ /* 0x000fc60000000f00 */
[----:B0-----:R-:W0:Y:S08]  /*12790*/  @P1 LDC R3, c[0x0][0x438] ;  /* 0x00010e00ff031b82 */ /* 0x001e300000000800 */
[----:B------:R-:W3:Y:S08]  /*127a0*/  @!P0 LDC.64 R8, c[0x0][0x428] ;  /* 0x00010a00ff088b82 */ /* 0x000ef00000000a00 */
[----:B------:R-:W4:Y:S01]  /*127b0*/  @!P0 LDC.64 R4, c[0x0][0x418] ;  /* 0x00010600ff048b82 */ /* 0x000f220000000a00 */
[----:B-1----:R-:W-:-:S05]  /*127c0*/  @P1 IMAD.HI.U32 R0, R7, R0, RZ ;  /* 0x0000000007001227 */ /* 0x002fca00078e00ff */
[----:B0-----:R-:W-:-:S04]  /*127d0*/  @P1 SHF.R.U32.HI R10, RZ, R3, R0 ;  /* 0x00000003ff0a1219 */ /* 0x001fc80000011600 */
[--C-:B------:R-:W-:Y:S01]  /*127e0*/  @!P0 SHF.R.S32.HI R3, RZ, 0x1f, R10.reuse ;  /* 0x0000001fff038819 */ /* 0x100fe2000001140a */
[----:B------:R-:W-:Y:S01]  /*127f0*/  @!P0 IMAD.MOV.U32 R2, RZ, RZ, R10 ;  /* 0x000000ffff028224 */ /* 0x000fe200078e000a */
[----:B------:R-:W-:Y:S02]  /*12800*/  LOP3.LUT R16, R16, 0xffffffef, RZ, 0xc0, !PT ;  /* 0xffffffef10107812 */ /* 0x000fe400078ec0ff */
[----:B--2---:R-:W-:Y:S01]  /*12810*/  SHF.R.S32.HI R11, RZ, 0x1f, R34 ;  /* 0x0000001fff0b7819 */ /* 0x004fe20000011422 */
[----:B---3--:R-:W-:-:S04]  /*12820*/  @!P0 IMAD.WIDE.U32 R2, R34, R8, R2 ;  /* 0x0000000822028225 */ /* 0x008fc800078e0002 */
[----:B------:R-:W-:Y:S01]  /*12830*/  @!P0 IMAD R0, R11, R8, RZ ;  /* 0x000000080b008224 */ /* 0x000fe200078e02ff */
[----:B----4-:R-:W-:Y:S01]  /*12840*/  @!P0 LEA R4, P1, R2, R4, 0x2 ;  /* 0x0000000402048211 */ /* 0x010fe200078210ff */
[----:B------:R0:W-:Y:S02]  /*12850*/  STL [R1], R11 ;  /* 0x0000000b01007387 */ /* 0x0001e40000100800 */
[----:B------:R-:W-:-:S04]  /*12860*/  @!P0 IMAD R9, R34, R9, R0 ;  /* 0x0000000922098224 */ /* 0x000fc800078e0200 */
[----:B------:R-:W-:-:S05]  /*12870*/  @!P0 IMAD.IADD R0, R3, 0x1, R9 ;  /* 0x0000000103008824 */ /* 0x000fca00078e0209 */
[----:B------:R-:W-:Y:S02]  /*12880*/  @!P0 LEA.HI.X R5, R2, R5, R0, 0x2, P1 ;  /* 0x0000000502058211 */ /* 0x000fe400008f1400 */
[----:B------:R-:W-:-:S06]  /*12890*/  MOV R0, RZ ;  /* 0x000000ff00007202 */ /* 0x000fcc0000000f00 */
[----:B------:R1:W5:Y:S01]  /*128a0*/  @!P0 LDG.E R0, desc[UR4][R4.64] ;  /* 0x0000000404008981 */ /* 0x000362000c1e1900 */
[----:B------:R-:W-:Y:S01]  /*128b0*/  ULDC UR4, c[0x0][0x2f4] ;  /* 0x0000bd0000047ab9 */ /* 0x000fe20000000800 */
[----:B------:R-:W-:Y:S01]  /*128c0*/  UMOV UR5, 0xffffffff ;  /* 0xffffffff00057882 */ /* 0x000fe20000000000 */
[----:B-1----:R-:W-:-:S05]  /*128d0*/  IMAD.SHL.U32 R4, R25, 0x8, RZ ;  /* 0x0000000819047824 */ /* 0x002fca00078e00ff */
        /* <DEDUP_REMOVED lines=15> */
[----:B0-----:R-:W-:Y:S06]  /*129d0*/  BRA.DIV UR5, `(.L_x_2242) ;  /* 0x0000003205ec7947 */ /* 0x001fec000b800000 */
.L_x_2286:
[----:B------:R-:W2:Y:S01]  /*129e0*/  LDL R2, [R1+0x4] ;  /* 0x0000040001027983 */ /* 0x000ea20000100800 */
[----:B------:R-:W-:Y:S01]  /*129f0*/  ISETP.GT.U32.AND P1, PT, R17, 0x4f, PT ;  /* 0x0000004f1100780c */ /* 0x000fe20003f24070 */
[----:B------:R-:W-:Y:S01]  /*12a00*/  IMAD.U32 R33, RZ, RZ, UR39 ;  /* 0x00000027ff217e24 */ /* 0x000fe2000f8e00ff */
[----:B------:R-:W-:Y:S01]  /*12a10*/  LOP3.LUT R16, R16, 0xfffffffe, RZ, 0xc0, !PT ;  /* 0xfffffffe10107812 */ /* 0x000fe200078ec0ff */
[----:B------:R-:W-:-:S03]  /*12a20*/  IMAD.MOV R8, RZ, RZ, -R10 ;  /* 0x000000ffff087224 */ /* 0x000fc600078e0a0a */
[----:B------:R-:W-:Y:S01]  /*12a30*/  SHF.R.S32.HI R33, RZ, 0x1f, R33 ;  /* 0x0000001fff217819 */ /* 0x000fe20000011421 */
[----:B------:R-:W-:-:S06]  /*12a40*/  IMAD R8, R18, R8, R7 ;  /* 0x0000000812087224 */ /* 0x000fcc00078e0207 */
[----:B------:R-:W-:-:S04]  /*12a50*/  @P1 LOP3.LUT R16, R16, 0x1, RZ, 0xfc, !PT ;  /* 0x0000000110101812 */ /* 0x000fc800078efcff */
[----:B------:R-:W-:Y:S02]  /*12a60*/  LOP3.LUT R16, R16, 0xffffffdf, RZ, 0xc0, !PT ;  /* 0xffffffdf10107812 */ /* 0x000fe400078ec0ff */
[----:B--2---:R-:W-:-:S13]  /*12a70*/  R2UR UR4, R2 ;  /* 0x00000000020472ca */ /* 0x004fda00000e0000 */
[----:B------:R-:W-:-:S06]  /*12a80*/  ULOP3.LUT UR4, UR4, 0x2, URZ, 0xfc, !UPT ;  /* 0x0000000204047892 */ /* 0x000fcc000f8efc3f */
[----:B------:R-:W-:-:S04]  /*12a90*/  MOV R2, UR4 ;  /* 0x0000000400027c02 */ /* 0x000fc80008000f00 */
[----:B------:R-:W-:-:S13]  /*12aa0*/  ISETP.NE.AND P0, PT, R2, 0x3, PT ;  /* 0x000000030200780c */ /* 0x000fda0003f05270 */
[----:B------:R-:W-:Y:S01]  /*12ab0*/  @P0 LOP3.LUT R16, R16, 0x20, RZ, 0xfc, !PT ;  /* 0x0000002010100812 */ /* 0x000fe200078efcff */
[----:B------:R-:W-:Y:S06]  /*12ac0*/  @!P0 BRA `(.L_x_2243) ;  /* 0x0000000000048947 */ /* 0x000fec0003800000 */
[----:B------:R-:W-:Y:S01]  /*12ad0*/  BPT.TRAP 0x1 ;  /* 0x000000040000795c */ /* 0x000fe20000300000 */
.L_x_2243:
        /* <DEDUP_REMOVED lines=26> */
.L_x_2287:
[----:B------:R-:W-:Y:S01]  /*12c80*/  ULDC.64 UR4, c[0x0][0x300] ;  /* 0x0000c00000047ab9 */ /* 0x000fe20000000a00 */
[----:B------:R-:W-:Y:S01]  /*12c90*/  R2UR UR6, R33 ;  /* 0x00000000210672ca */ /* 0x000fe200000e0000 */
[----:B------:R-:W-:Y:S01]  /*12ca0*/  IMAD R7, R7, UR4, RZ ;  /* 0x0000000407077c24 */ /* 0x000fe2000f8e02ff */
[----:B------:R-:W-:Y:S01]  /*12cb0*/  SHF.R.U32.HI R27, RZ, 0x3, R6 ;  /* 0x00000003ff1b7819 */ /* 0x000fe20000011606 */
[----:B0-----:R-:W-:Y:S01]  /*12cc0*/  IMAD.WIDE.U32 R2, R8, UR4, RZ ;  /* 0x0000000408027c25 */ /* 0x001fe2000f8e00ff */
[----:B------:R-:W-:-:S03]  /*12cd0*/  SHF.L.U32 R31, R6, 0x3, RZ ;  /* 0x00000003061f7819 */ /* 0x000fc600000006ff */
[----:B------:R-:W-:Y:S01]  /*12ce0*/  IMAD R7, R8, UR5, R7 ;  /* 0x0000000508077c24 */ /* 0x000fe2000f8e0207 */
[----:B------:R-:W-:Y:S02]  /*12cf0*/  ULDC.64 UR4, c[0x0][0x310] ;  /* 0x0000c40000047ab9 */ /* 0x000fe40000000a00 */
[----:B------:R-:W-:Y:S02]  /*12d00*/  IMAD R5, R5, UR4, RZ ;  /* 0x0000000405057c24 */ /* 0x000fe4000f8e02ff */
[----:B------:R-:W-:Y:S02]  /*12d10*/  IMAD.IADD R3, R3, 0x1, R7 ;  /* 0x0000000103037824 */ /* 0x000fe400078e0207 */
[C---:B------:R-:W-:Y:S02]  /*12d20*/  IMAD R5, R0.reuse, UR5, R5 ;  /* 0x0000000500057c24 */ /* 0x040fe4000f8e0205 */
[----:B------:R-:W-:Y:S01]  /*12d30*/  IMAD.WIDE.U32 R2, R0, UR4, R2 ;  /* 0x0000000400027c25 */ /* 0x000fe2000f8e0002 */
        /* <DEDUP_REMOVED lines=8> */
[----:B------:R-:W-:Y:S01]  /*12dc0*/  LEA R0, P0, R2, UR6, 0x1 ;  /* 0x0000000602007c11 */ /* 0x000fe2000f8008ff */
[----:B------:R-:W-:Y:S01]  /*12dd0*/  UMOV UR4, 0xffffffff ;  /* 0xffffffff00047882 */ /* 0x000fe20000000000 */
[----:B------:R-:W-:Y:S02]  /*12de0*/  LOP3.LUT R3, R4, 0x1c0, RZ, 0xc0, !PT ;  /* 0x000001c004037812 */ /* 0x000fe400078ec0ff */
[----:B------:R-:W-:Y:S01]  /*12df0*/  LEA.HI.X R7, R2, UR7, R7, 0x1, P0 ;  /* 0x0000000702077c11 */ /* 0x000fe200080f0c07 */
[----:B------:R-:W-:Y:S01]  /*12e00*/  IMAD.MOV.U32 R2, RZ, RZ, -0x50 ;  /* 0xffffffb0ff027424 */ /* 0x000fe200078e00ff */
[----:B------:R-:W-:-:S03]  /*12e10*/  LOP3.LUT R4, R3, 0x38, R4, 0xf8, !PT ;  /* 0x0000003803047812 */ /* 0x000fc600078ef804 */
[----:B------:R-:W-:Y:S01]  /*12e20*/  IMAD R6, R29, R2, UR40 ;  /* 0x000000281d067e24 */ /* 0x000fe2000f8e0202 */
[----:B------:R-:W-:-:S03]  /*12e30*/  LOP3.LUT R4, R4, 0x38, R25, 0x78, !PT ;  /* 0x0000003804047812 */ /* 0x000fc600078e7819 */
[----:B------:R-:W-:Y:S01]  /*12e40*/  IMAD.IADD R6, R6, 0x1, -R27 ;  /* 0x0000000106067824 */ /* 0x000fe200078e0a1b */
[----:B------:R-:W-:-:S04]  /*12e50*/  LOP3.LUT R31, R4, 0x200, R31, 0xf8, !PT ;  /* 0x00000200041f7812 */ /* 0x000fc800078ef81f */
        /* <DEDUP_REMOVED lines=44> */
.L_x_2299:
        /* <DEDUP_REMOVED lines=19> */
.L_x_2247:
[----:B------:R-:W-:Y:S05]  /*13250*/  BSYNC B0 ;  /* 0x0000000000007941 */ /* 0x000fea0003800000 */
.L_x_2246:
[----:B------:R-:W-:Y:S01]  /*13260*/  NOP ;  /* 0x0000000000007918 */ /* 0x000fe20000000000 */
[----:B------:R-:W-:Y:S01]  /*13270*/  SYNCS.ARRIVE.TRANS64.RED.A0T1 RZ, [UR44+0x38830], RZ ;  /* 0x038830ffffff79a7 */ /* 0x000fe2000820042c */
[----:B------:R-:W-:Y:S01]  /*13280*/  ARRIVES.LDGSTSBAR.64.TRANSCNT [UR44+0x38830] ;  /* 0x03883000ff0079b0 */ /* 0x000fe20008000aac */
[----:B------:R-:W-:Y:S01]  /*13290*/  NOP ;  /* 0x0000000000007918 */ /* 0x000fe20000000000 */
[----:B------:R-:W-:-:S13]  /*132a0*/  LOP3.LUT P0, RZ, R16, 0x20, RZ, 0xc0, !PT ;  /* 0x0000002010ff7812 */ /* 0x000fda000780c0ff */
[----:B------:R-:W-:Y:S05]  /*132b0*/  @!P0 BRA `(.L_x_2248) ;  /* 0x0000000000048947 */ /* 0x000fea0003800000 */
[----:B------:R-:W-:Y:S01]  /*132c0*/  BPT.TRAP 0x1 ;  /* 0x000000040000795c */ /* 0x000fe20000300000 */
.L_x_2248:
        /* <DEDUP_REMOVED lines=30> */
.L_x_2249:
[----:B0-----:R-:W0:Y:S01]  /*134b0*/  S2R R2, SR_TID.X ;  /* 0x0000000000027919 */ /* 0x001e220000002100 */
[----:B------:R-:W-:Y:S01]  /*134c0*/  UISETP.NE.AND UP0, UPT, UR47, URZ, UPT ;  /* 0x0000003f2f00728c */ /* 0x000fe2000bf05270 */
[----:B------:R-:W-:Y:S01]  /*134d0*/  IMAD.U32 R0, RZ, RZ, UR46 ;  /* 0x0000002eff007e24 */ /* 0x000fe2000f8e00ff */
[----:B------:R-:W1:Y:S01]  /*134e0*/  LDC R7, c[0x0][0x448] ;  /* 0x00011200ff077b82 */ /* 0x000e620000000800 */
[----:B------:R-:W-:Y:S01]  /*134f0*/  IMAD.U32 R4, RZ, RZ, UR36 ;  /* 0x00000024ff047e24 */ /* 0x000fe2000f8e00ff */
[----:B------:R-:W-:Y:S01]  /*13500*/  MOV R5, UR37 ;  /* 0x0000002500057c02 */ /* 0x000fe20008000f00 */
[----:B------:R-:W-:Y:S01]  /*13510*/  IMAD.U32 R3, RZ, RZ, UR45 ;  /* 0x0000002dff037e24 */ /* 0x000fe2000f8e00ff */
[----:B------:R-:W-:-:S05]  /*13520*/  PLOP3.LUT P0, PT, PT, PT, UP0, 0x80, 0x0 ;  /* 0x000000000000781c */ /* 0x000fca0003f0f008 */
[----:B------:R-:W-:Y:S01]  /*13530*/  @UP0 ULDC UR4, c[0x0][0x44c] ;  /* 0x0001130000040ab9 */ /* 0x000fe20000000800 */
[----:B0-----:R-:W-:-:S04]  /*13540*/  LOP3.LUT R2, R2, 0x7f, RZ, 0xc0, !PT ;  /* 0x0000007f02027812 */ /* 0x001fc800078ec0ff */
[----:B------:R-:W-:-:S04]  /*13550*/  SHF.R.U32.HI R2, RZ, 0x3, R2 ;  /* 0x00000003ff027819 */ /* 0x000fc80000011602 */
[----:B------:R-:W-:-:S05]  /*13560*/  LOP3.LUT R2, R24, R2, RZ, 0xfc, !PT ;  /* 0x0000000218027212 */ /* 0x000fca00078efcff */
[----:B------:R-:W-:-:S04]  /*13570*/  IMAD R0, R0, 0x80, R2 ;  /* 0x0000008000007824 */ /* 0x000fc800078e0202 */
[----:B------:R-:W-:Y:S01]  /*13580*/  @P0 IMAD.HI.U32 R2, R0, UR4, RZ ;  /* 0x0000000400020c27 */ /* 0x000fe2000f8e00ff */
[----:B------:R-:W-:Y:S01]  /*13590*/  PLOP3.LUT P0, PT, PT, PT, UP0, 0x80, 0x0 ;  /* 0x000000000000781c */ /* 0x000fe20003f0f008 */
[----:B------:R-:W-:Y:S01]  /*135a0*/  @UP0 ULDC UR4, c[0x0][0x450] ;  /* 0x0001140000040ab9 */ /* 0x000fe20000000800 */
[----:B------:R-:W-:-:S11]  /*135b0*/  MOV R9, R0 ;  /* 0x0000000000097202 */ /* 0x000fd60000000f00 */
[----:B------:R-:W-:Y:S01]  /*135c0*/  @P0 SHF.R.U32.HI R9, RZ, UR4, R2 ;  /* 0x00000004ff090c19 */ /* 0x000fe20008011602 */
[----:B------:R-:W-:Y:S01]  /*135d0*/  ULDC.64 UR4, c[0x0][0x2e0] ;  /* 0x0000b80000047ab9 */ /* 0x000fe20000000a00 */
[----:B------:R-:W-:Y:S02]  /*135e0*/  IMAD.MOV.U32 R2, RZ, RZ, R4 ;  /* 0x000000ffff027224 */ /* 0x000fe400078e0004 */
[----:B------:R-:W-:Y:S01]  /*135f0*/  IADD3 R5, -R9, RZ, RZ ;  /* 0x000000ff09057210 */ /* 0x000fe20007ffe1ff */
[----:B------:R-:W-:Y:S02]  /*13600*/  IMAD R25, R25, UR4, RZ ;  /* 0x0000000419197c24 */ /* 0x000fe4000f8e02ff */
[----:B------:R-:W-:-:S04]  /*13610*/  IMAD.WIDE.U32 R2, R26, UR4, R2 ;  /* 0x000000041a027c25 */ /* 0x000fc8000f8e0002 */
[----:B-1----:R-:W-:Y:S01]  /*13620*/  IMAD R5, R7, R5, R0 ;  /* 0x0000000507057224 */ /* 0x002fe200078e0200 */
[----:B------:R-:W-:Y:S01]  /*13630*/  SHF.R.S32.HI R0, RZ, 0x1f, R9 ;  /* 0x0000001fff007819 */ /* 0x000fe20000011409 */
[----:B------:R-:W-:Y:S01]  /*13640*/  IMAD R25, R26, UR5, R25 ;  /* 0x000000051a197c24 */ /* 0x000fe2000f8e0219 */
[----:B------:R-:W-:-:S03]  /*13650*/  ULDC.64 UR4, c[0x0][0x2d0] ;  /* 0x0000b40000047ab9 */ /* 0x000fc60000000a00 */
[----:B------:R-:W-:Y:S02]  /*13660*/  IMAD.IADD R3, R3, 0x1, R25 ;  /* 0x0000000103037824 */ /* 0x000fe400078e0219 */
[----:B------:R-:W-:Y:S02]  /*13670*/  IMAD R0, R0, UR4, RZ ;  /* 0x0000000400007c24 */ /* 0x000fe4000f8e02ff */
        /* <DEDUP_REMOVED lines=19> */
[----:B------:R-:W-:Y:S01]  /*137b0*/  SHFL.IDX PT, R3, R6, RZ, 0x181f ;  /* 0x00181fff06037589 */ /* 0x000fe200000e0000 */
[----:B------:R-:W-:Y:S01]  /*137c0*/  MOV R8, UR46 ;  /* 0x0000002e00087c02 */ /* 0x000fe20008000f00 */
[----:B------:R-:W-:Y:S01]  /*137d0*/  ULDC UR4, c[0x0][0x288] ;  /* 0x0000a20000047ab9 */ /* 0x000fe20000000800 */
[----:B------:R-:W-:Y:S01]  /*137e0*/  ULDC.64 UR6, c[0x0][0x208] ;  /* 0x0000820000067ab9 */ /* 0x000fe20000000a00 */
[----:B------:R-:W0:Y:S01]  /*137f0*/  SHFL.IDX PT, R2, R0, RZ, 0x181f ;  /* 0x00181fff00027589 */ /* 0x000e2200000e0000 */
[----:B------:R-:W-:Y:S02]  /*13800*/  IMAD R7, R7, UR4, RZ ;  /* 0x0000000407077c24 */ /* 0x000fe4000f8e02ff */
[----:B------:R-:W-:Y:S01]  /*13810*/  IMAD R8, R8, 0x80, R27 ;  /* 0x0000008008087824 */ /* 0x000fe200078e021b */
[----:B------:R-:W-:Y:S03]  /*13820*/  SHFL.IDX PT, R5, R6, 0x1, 0x181f ;  /* 0x00381f0006057f89 */ /* 0x000fe600000e0000 */
[C---:B------:R-:W-:Y:S01]  /*13830*/  VIADD R10, R8.reuse, 0x10 ;  /* 0x00000010080a7836 */ /* 0x040fe20000000000 */
[----:B------:R-:W-:Y:S01]  /*13840*/  ISETP.GE.AND P0, PT, R8, R7, PT ;  /* 0x000000070800720c */ /* 0x000fe20003f06270 */
[----:B------:R-:W1:Y:S04]  /*13850*/  SHFL.IDX PT, R4, R0, 0x1, 0x181f ;  /* 0x00381f0000047f89 */ /* 0x000e6800000e0000 */
[----:B------:R-:W-:Y:S08]  /*13860*/  SHFL.IDX PT, R14, R0, 0x7, 0x181f ;  /* 0x00f81f00000e7f89 */ /* 0x000ff000000e0000 */
[----:B------:R-:W-:Y:S01]  /*13870*/  @!P0 LEA R9, R31, UR44, 0x1 ;  /* 0x0000002c1f098c11 */ /* 0x000fe2000f8e08ff */
[----:B0-----:R-:W-:-:S05]  /*13880*/  @!P0 IMAD.WIDE.U32 R2, R22, 0x2, R2 ;  /* 0x0000000216028825 */ /* 0x001fca00078e0002 */
[----:B------:R-:W-:Y:S04]  /*13890*/  @!P0 LDGSTS.E.BYPASS.LTC128B.128 [R9+0x14400], desc[UR6][R2.64], !P4 ;  /* 0x1440000002098fae */ /* 0x000fe8000e101d46 */
[----:B------:R-:W-:Y:S04]  /*138a0*/  @!P0 LDGSTS.E.BYPASS.LTC128B.128 [R9+0x18400], desc[UR6][R2.64+0x80], !P3 ;  /* 0x1840008002098fae */ /* 0x000fe8000d901d46 */
[----:B------:R-:W-:Y:S04]  /*138b0*/  @!P0 LDGSTS.E.BYPASS.LTC128B.128 [R9+0x1c400], desc[UR6][R2.64+0x100], !P2 ;  /* 0x1c40010002098fae */ /* 0x000fe8000d101d46 */
[----:B------:R0:W-:Y:S01]  /*138c0*/  @!P0 LDGSTS.E.BYPASS.LTC128B.128 [R9+0x20400], desc[UR6][R2.64+0x180], !P1 ;  /* 0x2040018002098fae */ /* 0x0001e2000c901d46 */
[----:B------:R-:W-:-:S02]  /*138d0*/  ISETP.GE.AND P0, PT, R10, R7, PT ;  /* 0x000000070a00720c */ /* 0x000fc40003f06270 */
[----:B------:R-:W-:Y:S01]  /*138e0*/  IADD3 R10, R8, 0x20, RZ ;  /* 0x00000020080a7810 */ /* 0x000fe20007ffe0ff */
        /* <DEDUP_REMOVED lines=56> */
.L_x_2316:
[----:B------:R-:W-:Y:S01]  /*13c70*/  VIADD R8, R8, 0x70 ;  /* 0x0000007008087836 */ /* 0x000fe20000000000 */
[----:B------:R-:W-:Y:S01]  /*13c80*/  BSSY B0, `(.L_x_2251) ;  /* 0x000000f000007945 */ /* 0x000fe20003800000 */
[----:B-1----:R-:W-:Y:S01]  /*13c90*/  MOV R2, R14 ;  /* 0x0000000e00027202 */ /* 0x002fe20000000f00 */
[----:B------:R-:W-:Y:S02]  /*13ca0*/  IMAD.MOV.U32 R3, RZ, RZ, R6 ;  /* 0x000000ffff037224 */ /* 0x000fe400078e0006 */
[----:B------:R-:W-:-:S13]  /*13cb0*/  ISETP.GE.AND P0, PT, R8, R7, PT ;  /* 0x000000070800720c */ /* 0x000fda0003f06270 */
        /* <DEDUP_REMOVED lines=11> */
.L_x_2252:
[----:B------:R-:W-:Y:S05]  /*13d70*/  BSYNC B0 ;  /* 0x0000000000007941 */ /* 0x000fea0003800000 */
.L_x_2251:
[----:B------:R-:W-:Y:S01]  /*13d80*/  NOP ;  /* 0x0000000000007918 */ /* 0x000fe20000000000 */
[----:B------:R-:W-:Y:S01]  /*13d90*/  SYNCS.ARRIVE.TRANS64.RED.A0T1 RZ, [UR44+0x38800], RZ ;  /* 0x038800ffffff79a7 */ /* 0x000fe2000820042c */
[----:B------:R-:W-:Y:S01]  /*13da0*/  IMAD.MOV.U32 R0, RZ, RZ, 0x1 ;  /* 0x00000001ff007424 */ /* 0x000fe200078e00ff */
[----:B------:R-:W-:Y:S01]  /*13db0*/  IADD3 R19, R19, -0x2, RZ ;  /* 0xfffffffe13137810 */ /* 0x000fe20007ffe0ff */
[----:B------:R-:W-:Y:S01]  /*13dc0*/  ARRIVES.LDGSTSBAR.64.TRANSCNT [UR44+0x38800] ;  /* 0x03880000ff0079b0 */ /* 0x000fe20008000aac */
[----:B------:R-:W-:Y:S02]  /*13dd0*/  IMAD.MOV.U32 R26, RZ, RZ, 0x1 ;  /* 0x00000001ff1a7424 */ /* 0x000fe400078e00ff */
[----:B------:R-:W-:Y:S01]  /*13de0*/  SHF.L.U32 R0, R0, 0x1f, RZ ;  /* 0x0000001f00007819 */ /* 0x000fe200000006ff */
[----:B------:R-:W-:Y:S01]  /*13df0*/  NOP ;  /* 0x0000000000007918 */ /* 0x000fe20000000000 */
[----:B------:R-:W-:Y:S02]  /*13e00*/  SYNCS.ARRIVE.TRANS64.A1T0 RZ, [UR44+0x38800], RZ ;  /* 0x038800ffffff79a7 */ /* 0x000fe4000810002c */
[----:B------:R-:W1:Y:S02]  /*13e10*/  SYNCS.PHASECHK.TRANS64.TRYWAIT P0, [UR44+0x38820], R0 ;  /* 0x03882000ff0075a7 */ /* 0x000e64000800016c */
[----:B-1----:R-:W-:Y:S05]  /*13e20*/  @!P0 BRA `(.L_x_2253) ;  /* 0x0000003000888947 */ /* 0x002fea0003800000 */
.L_x_2317:
[----:B------:R-:W-:Y:S01]  /*13e30*/  ISETP.GE.AND P0, PT, R19, UR48, PT ;  /* 0x0000003013007c0c */ /* 0x000fe2000bf06270 */
[----:B------:R-:W-:-:S12]  /*13e40*/  IMAD.MOV.U32 R21, RZ, RZ, RZ ;  /* 0x000000ffff157224 */ /* 0x000fd800078e00ff */
[----:B------:R-:W-:Y:S05]  /*13e50*/  @!P0 BRA `(.L_x_2254) ;  /* 0x0000001000888947 */ /* 0x000fea0003800000 */
[----:B0-----:R-:W0:Y:S01]  /*13e60*/  S2R R2, SR_TID.X ;  /* 0x0000000000027919 */ /* 0x001e220000002100 */
[----:B------:R-:W-:Y:S01]  /*13e70*/  UIADD3 UR4, UR42, 0x1, URZ ;  /* 0x000000012a047890 */ /* 0x000fe2000fffe03f */
[----:B------:R-:W-:Y:S01]  /*13e80*/  LOP3.LUT R0, RZ, UR41, RZ, 0x33, !PT ;  /* 0x00000029ff007c12 */ /* 0x000fe2000f8e33ff */
[----:B------:R-:W-:Y:S01]  /*13e90*/  ULOP3.LUT UR5, URZ, UR43, URZ, 0x33, !UPT ;  /* 0x0000002b3f057292 */ /* 0x000fe2000f8e333f */
[----:B------:R-:W-:Y:S01]  /*13ea0*/  BSSY B0, `(.L_x_2254) ;  /* 0x000011d000007945 */ /* 0x000fe20003800000 */
[----:B------:R-:W-:Y:S01]  /*13eb0*/  UIMAD UR4, UR4, UR38, URZ ;  /* 0x00000026040472a4 */ /* 0x000fe2000f8e023f */
[----:B------:R-:W-:-:S05]  /*13ec0*/  MOV R20, RZ ;  /* 0x000000ff00147202 */ /* 0x000fca0000000f00 */
[----:B------:R-:W-:Y:S01]  /*13ed0*/  LOP3.LUT R3, RZ, UR4, RZ, 0x33, !PT ;  /* 0x00000004ff037c12 */ /* 0x000fe2000f8e33ff */
[----:B------:R-:W-:Y:S02]  /*13ee0*/  ULDC UR4, c[0x0][0x2f4] ;  /* 0x0000bd0000047ab9 */ /* 0x000fe40000000800 */
[----:B------:R-:W-:Y:S02]  /*13ef0*/  ISETP.GE.AND P4, PT, R22, UR4, PT ;  /* 0x0000000416007c0c */ /* 0x000fe4000bf86270 */
[----:B------:R-:W-:Y:S02]  /*13f00*/  VIMNMX3 R0, R0, UR5, R3, !PT ;  /* 0x0000000500007c0f */ /* 0x000fe4000f800103 */
        /* <DEDUP_REMOVED lines=9> */
[----:B------:R-:W-:Y:S01]  /*13fa0*/  IADD3 R3, R23, -0xf0, RZ ;  /* 0xffffff1017037810 */ /* 0x000fe20007ffe0ff */
[----:B------:R-:W-:Y:S02]  /*13fb0*/  IMAD.MOV.U32 R23, RZ, RZ, 0x1 ;  /* 0x00000001ff177424 */ /* 0x000fe400078e00ff */
[C---:B------:R-:W-:Y:S02]  /*13fc0*/  IMAD R5, R0.reuse, 0x50, R5 ;  /* 0x0000005000057824 */ /* 0x040fe400078e0205 */
[----:B------:R-:W-:Y:S02]  /*13fd0*/  IMAD R10, R0, -0x50, R3 ;  /* 0xffffffb0000a7824 */ /* 0x000fe400078e0203 */
[----:B------:R-:W-:-:S07]  /*13fe0*/  VIADD R0, R5, 0xa0 ;  /* 0x000000a005007836 */ /* 0x000fce0000000000 */
.L_x_2267:
        /* <DEDUP_REMOVED lines=37> */
.L_x_2255:
[----:B------:R-:W-:Y:S01]  /*14240*/  LEA R19, R21, UR44, 0x3 ;  /* 0x0000002c15137c11 */ /* 0x000fe2000f8e18ff */
[----:B------:R-:W-:Y:S01]  /*14250*/  BSSY B1, `(.L_x_2256) ;  /* 0x0000004000017945 */ /* 0x000fe20003800000 */
[----:B------:R-:W-:-:S04]  /*14260*/  SHF.L.U32 R2, R26, 0x1f, RZ ;  /* 0x0000001f1a027819 */ /* 0x000fc800000006ff */
[----:B------:R-:W1:Y:S02]  /*14270*/  SYNCS.PHASECHK.TRANS64.TRYWAIT P0, [R19+URZ+0x38840], R2 ;  /* 0x03884002130075a7 */ /* 0x000e64000800017f */
[----:B-1----:R-:W-:Y:S05]  /*14280*/  @!P0 BRA `(.L_x_2257) ;  /* 0x0000002c00888947 */ /* 0x002fea0003800000 */
.L_x_2318:
[----:B------:R-:W-:Y:S05]  /*14290*/  BSYNC B1 ;  /* 0x0000000000017941 */ /* 0x000fea0003800000 */
.L_x_2256:
        /* <DEDUP_REMOVED lines=73> */
.L_x_2330:
        /* <DEDUP_REMOVED lines=18> */
.L_x_2259:
        /* <DEDUP_REMOVED lines=10> */
.L_x_2260:
[----:B------:R1:W-:Y:S01]  /*148f0*/  SYNCS.ARRIVE.TRANS64.A1T0 RZ, [R19+URZ+0x38830], RZ ;  /* 0x038830ff13ff79a7 */ /* 0x0003e2000810003f */
[----:B------:R-:W-:Y:S05]  /*14900*/  @!P6 BRA `(.L_x_2261) ;  /* 0x000000000004e947 */ /* 0x000fea0003800000 */
[----:B------:R-:W-:Y:S01]  /*14910*/  BPT.TRAP 0x1 ;  /* 0x000000040000795c */ /* 0x000fe20000300000 */
.L_x_2261:
[----:B0-----:R-:W-:Y:S01]  /*14920*/  SHF.L.U32 R3, R23, 0x1f, RZ ;  /* 0x0000001f17037819 */ /* 0x001fe200000006ff */
[----:B------:R-:W-:Y:S01]  /*14930*/  BSSY B1, `(.L_x_2262) ;  /* 0x0000004000017945 */ /* 0x000fe20003800000 */
[----:B------:R-:W-:-:S04]  /*14940*/  LEA R4, R20, UR44, 0x3 ;  /* 0x0000002c14047c11 */ /* 0x000fc8000f8e18ff */
[----:B------:R-:W0:Y:S02]  /*14950*/  SYNCS.PHASECHK.TRANS64.TRYWAIT P0, [R4+URZ+0x38860], R3 ;  /* 0x03886003040075a7 */ /* 0x000e24000800017f */
[----:B0-----:R-:W-:Y:S05]  /*14960*/  @!P0 BRA `(.L_x_2263) ;  /* 0x0000002c00b08947 */ /* 0x001fea0003800000 */
.L_x_2331:
[----:B------:R-:W-:Y:S05]  /*14970*/  BSYNC B1 ;  /* 0x0000000000017941 */ /* 0x000fea0003800000 */
.L_x_2262:
        /* <DEDUP_REMOVED lines=56> */
.L_x_2343:
        /* <DEDUP_REMOVED lines=26> */
.L_x_2265:
        /* <DEDUP_REMOVED lines=10> */
.L_x_2266:
        /* <DEDUP_REMOVED lines=20> */
.L_x_2254:
[----:B------:R-:W-:-:S13]  /*15080*/  LOP3.LUT P0, RZ, R16, 0x20, RZ, 0xc0, !PT ;  /* 0x0000002010ff7812 */ /* 0x000fda000780c0ff */
[----:B------:R-:W-:Y:S05]  /*15090*/  @!P0 BRA `(.L_x_2268) ;  /* 0x0000000000048947 */ /* 0x000fea0003800000 */
[----:B------:R-:W-:Y:S01]  /*150a0*/  BPT.TRAP 0x1 ;  /* 0x000000040000795c */ /* 0x000fe20000300000 */
.L_x_2268:
        /* <DEDUP_REMOVED lines=12> */
.L_x_2344:
[----:B------:R-:W-:Y:S05]  /*15170*/  BSYNC B0 ;  /* 0x0000000000007941 */ /* 0x000fea0003800000 */
.L_x_2269:
        /* <DEDUP_REMOVED lines=62> */
.L_x_2356:
        /* <DEDUP_REMOVED lines=17> */
.L_x_2272:
        /* <DEDUP_REMOVED lines=10> */
.L_x_2273:
[----:B------:R-:W-:Y:S01]  /*15710*/  VIADD R2, R21, 0x1 ;  /* 0x0000000115027836 */ /* 0x000fe20000000000 */
[----:B------:R1:W-:Y:S04]  /*15720*/  SYNCS.ARRIVE.TRANS64.A1T0 RZ, [R0+URZ+0x38850], RZ ;  /* 0x038850ff00ff79a7 */ /* 0x0003e8000810003f */
[----:B------:R-:W-:-:S04]  /*15730*/  ISETP.NE.AND P0, PT, R2, 0x2, PT ;  /* 0x000000020200780c */ /* 0x000fc80003f05270 */
[----:B------:R-:W-:Y:S02]  /*15740*/  SEL R3, RZ, 0x1, P0 ;  /* 0x00000001ff037807 */ /* 0x000fe40000000000 */
[----:B------:R-:W-:Y:S02]  /*15750*/  SEL R2, R2, RZ, P0 ;  /* 0x000000ff02027207 */ /* 0x000fe40000000000 */
[----:B-1----:R-:W-:-:S07]  /*15760*/  LOP3.LUT R0, R26, R3, RZ, 0x3c, !PT ;  /* 0x000000031a007212 */ /* 0x002fce00078e3cff */
.L_x_2237:
[----:B0-----:R-:W0:Y:S01]  /*15770*/  S2R R4, SR_CgaCtaId ;  /* 0x0000000000047919 */ /* 0x001e220000008800 */
[----:B------:R-:W-:Y:S02]  /*15780*/  MOV R3, 0x400 ;  /* 0x0000040000037802 */ /* 0x000fe40000000f00 */
[----:B------:R-:W-:Y:S02]  /*15790*/  SHF.L.U32 R6, R6, 0x1f, RZ ;  /* 0x0000001f06067819 */ /* 0x000fe400000006ff */
[----:B0-----:R-:W-:-:S04]  /*157a0*/  LEA R7, R4, R3, 0x18 ;  /* 0x0000000304077211 */ /* 0x001fc800078ec0ff */
[----:B------:R-:W0:Y:S02]  /*157b0*/  SYNCS.PHASECHK.TRANS64.TRYWAIT P0, [R7+URZ+0x38820], R6 ;  /* 0x03882006070075a7 */ /* 0x000e24000800017f */
[----:B0-----:R-:W-:Y:S05]  /*157c0*/  @!P0 BRA `(.L_x_2274) ;  /* 0x0000002c00fc8947 */ /* 0x001fea0003800000 */
.L_x_2357:
[----:B------:R-:W-:-:S03]  /*157d0*/  UMOV UR4, 0xffffffff ;  /* 0xffffffff00047882 */ /* 0x000fc60000000000 */
[----:B------:R-:W-:Y:S05]  /*157e0*/  BRA.DIV UR4, `(.L_x_2275) ;  /* 0x0000003204087947 */ /* 0x000fea000b800000 */
[----:B------:R-:W1:Y:S02]  /*157f0*/  S2R R3, SR_TID.X ;  /* 0x0000000000037919 */ /* 0x000e640000002100 */
[----:B-1----:R-:W-:-:S04]  /*15800*/  SHF.R.U32.HI R3, RZ, 0x5, R3 ;  /* 0x00000005ff037819 */ /* 0x002fc80000011603 */
[----:B------:R-:W-:-:S05]  /*15810*/  LOP3.LUT R3, R3, 0x3, RZ, 0xc0, !PT ;  /* 0x0000000303037812 */ /* 0x000fca00078ec0ff */
[----:B------:R1:W2:Y:S02]  /*15820*/  SHFL.IDX PT, R14, R3, RZ, 0x1f ;  /* 0x00001fff030e7589 */ /* 0x0002a400000e0000 */
.L_x_2360:
[----:B--2---:R-:W-:-:S13]  /*15830*/  ISETP.NE.AND P0, PT, R14, RZ, PT ;  /* 0x000000ff0e00720c */ /* 0x004fda0003f05270 */
[----:B------:R-:W-:Y:S05]  /*15840*/  @P0 BRA `(.L_x_2193) ;  /* 0x0000000000900947 */ /* 0x000fea0003800000 */
[----:B------:R-:W-:-:S03]  /*15850*/  UMOV UR4, 0xffffffff ;  /* 0xffffffff00047882 */ /* 0x000fc60000000000 */
[----:B------:R-:W-:Y:S05]  /*15860*/  BRA.DIV UR4, `(.L_x_2276) ;  /* 0x00000032041c7947 */ /* 0x000fea000b800000 */
[----:B------:R-:W-:-:S13]  /*15870*/  ELECT P6, URZ, PT ;  /* 0x00000000003f782f */ /* 0x000fda00038c0000 */
.L_x_2363:
        /* <DEDUP_REMOVED lines=8> */
.L_x_2277:
[C---:B------:R-:W-:Y:S01]  /*15900*/  LEA R5, R2.reuse, R7, 0x3 ;  /* 0x0000000702057211 */ /* 0x040fe200078e18ff */
[----:B------:R-:W-:Y:S01]  /*15910*/  VIADD R2, R2, 0x1 ;  /* 0x0000000102027836 */ /* 0x000fe20000000000 */
[----:B------:R-:W-:-:S04]  /*15920*/  SHF.L.U32 R4, R0, 0x1f, RZ ;  /* 0x0000001f00047819 */ /* 0x000fc800000006ff */
[----:B------:R-:W1:Y:S01]  /*15930*/  SYNCS.PHASECHK.TRANS64.TRYWAIT P1, [R5+URZ+0x38840], R4 ;  /* 0x03884004050075a7 */ /* 0x000e62000802017f */
[----:B------:R-:W-:-:S04]  /*15940*/  ISETP.NE.AND P2, PT, R2, 0x2, PT ;  /* 0x000000020200780c */ /* 0x000fc80003f45270 */
[----:B------:R-:W-:Y:S01]  /*15950*/  SEL R3, RZ, 0x1, P2 ;  /* 0x00000001ff037807 */ /* 0x000fe20001000000 */
[----:B-1----:R-:W-:Y:S08]  /*15960*/  @!P1 BRA `(.L_x_2278) ;  /* 0x0000002c00fc9947 */ /* 0x002ff00003800000 */
.L_x_2364:
[----:B------:R-:W-:Y:S02]  /*15970*/  SEL R2, R2, RZ, P2 ;  /* 0x000000ff02027207 */ /* 0x000fe40001000000 */
[----:B------:R-:W-:Y:S01]  /*15980*/  LOP3.LUT R0, R0, R3, RZ, 0x3c, !PT ;  /* 0x0000000300007212 */ /* 0x000fe200078e3cff */
[----:B------:R-:W-:Y:S06]  /*15990*/  @!P0 BRA `(.L_x_2279) ;  /* 0x0000000000048947 */ /* 0x000fec0003800000 */
[----:B------:R-:W-:Y:S01]  /*159a0*/  BPT.TRAP 0x1 ;  /* 0x000000040000795c */ /* 0x000fe20000300000 */
.L_x_2279:
[----:B------:R-:W-:Y:S01]  /*159b0*/  IMAD R3, R2, 0x8, R7 ;  /* 0x0000000802037824 */ /* 0x000fe200078e0207 */
[----:B------:R-:W-:-:S04]  /*159c0*/  SHF.L.U32 R0, R0, 0x1f, RZ ;  /* 0x0000001f00007819 */ /* 0x000fc800000006ff */
[----:B------:R-:W2:Y:S02]  /*159d0*/  SYNCS.PHASECHK.TRANS64.TRYWAIT P1, [R3+URZ+0x38840], R0 ;  /* 0x03884000030075a7 */ /* 0x000ea4000802017f */
[----:B--2---:R-:W-:Y:S05]  /*159e0*/  @!P1 BRA `(.L_x_2280) ;  /* 0x0000002c00f09947 */ /* 0x004fea0003800000 */
.L_x_2365:
[----:B------:R-:W-:Y:S05]  /*159f0*/  @!P0 BRA `(.L_x_2281) ;  /* 0x0000000000048947 */ /* 0x000fea0003800000 */
[----:B------:R-:W-:Y:S01]  /*15a00*/  BPT.TRAP 0x1 ;  /* 0x000000040000795c */ /* 0x000fe20000300000 */
.L_x_2281:
[----:B------:R-:W3:Y:S02]  /*15a10*/  SYNCS.PHASECHK.TRANS64.TRYWAIT P1, [R5+URZ+0x38860], R4 ;  /* 0x03886004050075a7 */ /* 0x000ee4000802017f */
[----:B---3--:R-:W-:Y:S05]  /*15a20*/  @!P1 BRA `(.L_x_2282) ;  /* 0x0000002c00f49947 */ /* 0x008fea0003800000 */
.L_x_2366:
[----:B------:R-:W-:Y:S05]  /*15a30*/  @!P0 BRA `(.L_x_2283) ;  /* 0x0000000000048947 */ /* 0x000fea0003800000 */
[----:B------:R-:W-:Y:S01]  /*15a40*/  BPT.TRAP 0x1 ;  /* 0x000000040000795c */ /* 0x000fe20000300000 */
.L_x_2283:
[----:B----4-:R4:W0:Y:S02]  /*15a50*/  SYNCS.PHASECHK.TRANS64.TRYWAIT P0, [R3+URZ+0x38860], R0 ;  /* 0x03886000030075a7 */ /* 0x010824000800017f */
[----:B0-----:R-:W-:Y:S05]  /*15a60*/  @!P0 NANOSLEEP.SYNCS 0x989680 ;  /* 0x009896800000895d */ /* 0x001fea0003900000 */
[----:B------:R-:W0:Y:S02]  /*15a70*/  @!P0 SYNCS.PHASECHK.TRANS64 P0, [R3+URZ+0x38860], R0 ;  /* 0x03886000030085a7 */ /* 0x000e24000800007f */
[----:B0-----:R-:W-:Y:S05]  /*15a80*/  @!P0 BRA `(.L_x_2283) ;  /* 0xfffffffc00f08947 */ /* 0x001fea000383ffff */
.L_x_2193:
[----:B------:R-:W-:Y:S05]  /*15a90*/  BSYNC B6 ;  /* 0x0000000000067941 */ /* 0x000fea0003800000 */
.L_x_2190:
[----:B------:R-:W-:Y:S05]  /*15aa0*/  EXIT ;  /* 0x000000000000794d */ /* 0x000fea0003800000 */
.L_x_2197:
[----:B------:R-:W-:-:S13]  /*15ab0*/  R2UR UR4, R16 ;  /* 0x00000000100472ca */ /* 0x000fda00000e0000 */
[----:B0-----:R-:W-:-:S04]  /*15ac0*/  MOV R3, UR4 ;  /* 0x0000000400037c02 */ /* 0x001fc80008000f00 */
[----:B------:R0:W1:Y:S03]  /*15ad0*/  SYNCS.PHASECHK.TRANS64.TRYWAIT P0, [R3+URZ+0x38800], R0 ;  /* 0x03880000030075a7 */ /* 0x000066000800017f */
[----:B-1----:R-:W-:Y:S05]  /*15ae0*/  @!P0 NANOSLEEP.SYNCS 0x989680 ;  /* 0x009896800000895d */ /* 0x002fea0003900000 */
[----:B------:R-:W1:Y:S02]  /*15af0*/  @!P0 SYNCS.PHASECHK.TRANS64 P0, [R3+URZ+0x38800], R0 ;  /* 0x03880000030085a7 */ /* 0x000e64000800007f */
[----:B-1----:R-:W-:Y:S05]  /*15b00*/  @!P0 BRA `(.L_x_2197) ;  /* 0xfffffffc00e88947 */ /* 0x002fea000383ffff */
[----:B------:R-:W-:Y:S05]  /*15b10*/  BRA `(.L_x_2284) ;  /* 0xfffffeb800b47947 */ /* 0x000fea000383ffff */
.L_x_2201:
[----:B------:R-:W-:-:S13]  /*15b20*/  R2UR UR4, R16 ;  /* 0x00000000100472ca */ /* 0x000fda00000e0000 */
[----:B0-----:R-:W-:-:S04]  /*15b30*/  IMAD.U32 R3, RZ, RZ, UR4 ;  /* 0x00000004ff037e24 */ /* 0x001fc8000f8e00ff */
[----:B------:R0:W2:Y:S03]  /*15b40*/  SYNCS.PHASECHK.TRANS64.TRYWAIT P1, [R3+URZ+0x38830], R0 ;  /* 0x03883000030075a7 */ /* 0x0000a6000802017f */
[----:B--2---:R-:W-:Y:S05]  /*15b50*/  @!P1 NANOSLEEP.SYNCS 0x989680 ;  /* 0x009896800000995d */ /* 0x004fea0003900000 */
[----:B------:R-:W2:Y:S02]  /*15b60*/  @!P1 SYNCS.PHASECHK.TRANS64 P1, [R3+URZ+0x38830], R0 ;  /* 0x03883000030095a7 */ /* 0x000ea4000802007f */
[----:B--2---:R-:W-:Y:S05]  /*15b70*/  @!P1 BRA `(.L_x_2201) ;  /* 0xfffffffc00e89947 */ /* 0x004fea000383ffff */
[----:B------:R-:W-:Y:S05]  /*15b80*/  BRA `(.L_x_2200) ;  /* 0xfffffeb800dc7947 */ /* 0x000fea000383ffff */
.L_x_2207:
[----:B------:R-:W-:-:S13]  /*15b90*/  R2UR UR6, R214 ;  /* 0x00000000d60672ca */ /* 0x000fda00000e0000 */
[----:B-1----:R-:W-:-:S04]  /*15ba0*/  IMAD.U32 R6, RZ, RZ, UR6 ;  /* 0x00000006ff067e24 */ /* 0x002fc8000f8e00ff */
[----:B------:R1:W2:Y:S03]  /*15bb0*/  SYNCS.PHASECHK.TRANS64.TRYWAIT P1, [R6+URZ+0x38830], R3 ;  /* 0x03883003060075a7 */ /* 0x0002a6000802017f */
[----:B--2---:R-:W-:Y:S05]  /*15bc0*/  @!P1 NANOSLEEP.SYNCS 0x989680 ;  /* 0x009896800000995d */ /* 0x004fea0003900000 */
[----:B------:R-:W2:Y:S02]  /*15bd0*/  @!P1 SYNCS.PHASECHK.TRANS64 P1, [R6+URZ+0x38830], R3 ;  /* 0x03883003060095a7 */ /* 0x000ea4000802007f */
[----:B--2---:R-:W-:Y:S05]  /*15be0*/  @!P1 BRA `(.L_x_2207) ;  /* 0xfffffffc00e89947 */ /* 0x004fea000383ffff */
[----:B------:R-:W-:Y:S05]  /*15bf0*/  BRA `(.L_x_2206) ;  /* 0xfffffefc00d47947 */ /* 0x000fea000383ffff */
.L_x_2211:
[----:B-1----:R-:W-:-:S04]  /*15c00*/  MOV R3, UR10 ;  /* 0x0000000a00037c02 */ /* 0x002fc80008000f00 */
[----:B------:R1:W2:Y:S03]  /*15c10*/  SYNCS.PHASECHK.TRANS64.TRYWAIT P1, [R3+URZ+0x38850], R0 ;  /* 0x03885000030075a7 */ /* 0x0002a6000802017f */
[----:B--2---:R-:W-:Y:S05]  /*15c20*/  @!P1 NANOSLEEP.SYNCS 0x989680 ;  /* 0x009896800000995d */ /* 0x004fea0003900000 */
[----:B------:R-:W2:Y:S02]  /*15c30*/  @!P1 SYNCS.PHASECHK.TRANS64 P1, [R3+URZ+0x38850], R0 ;  /* 0x03885000030095a7 */ /* 0x000ea4000802007f */
[----:B--2---:R-:W-:Y:S05]  /*15c40*/  @!P1 BRA `(.L_x_2211) ;  /* 0xfffffffc00ec9947 */ /* 0x004fea000383ffff */
[----:B------:R-:W-:Y:S05]  /*15c50*/  BRA `(.L_x_2210) ;  /* 0xffffff2400ec7947 */ /* 0x000fea000383ffff */
.L_x_2219:
[----:B------:R-:W-:-:S13]  /*15c60*/  R2UR UR6, R213 ;  /* 0x00000000d50672ca */ /* 0x000fda00000e0000 */
[----:B-1----:R-:W-:-:S04]  /*15c70*/  IMAD.U32 R6, RZ, RZ, UR6 ;  /* 0x00000006ff067e24 */ /* 0x002fc8000f8e00ff */
[----:B------:R1:W2:Y:S03]  /*15c80*/  SYNCS.PHASECHK.TRANS64.TRYWAIT P1, [R6+URZ+0x38830], R3 ;  /* 0x03883003060075a7 */ /* 0x0002a6000802017f */
[----:B--2---:R-:W-:Y:S05]  /*15c90*/  @!P1 NANOSLEEP.SYNCS 0x989680 ;  /* 0x009896800000995d */ /* 0x004fea0003900000 */
[----:B------:R-:W2:Y:S02]  /*15ca0*/  @!P1 SYNCS.PHASECHK.TRANS64 P1, [R6+URZ+0x38830], R3 ;  /* 0x03883003060095a7 */ /* 0x000ea4000802007f */
[----:B--2---:R-:W-:Y:S05]  /*15cb0*/  @!P1 BRA `(.L_x_2219) ;  /* 0xfffffffc00e89947 */ /* 0x004fea000383ffff */
[----:B------:R-:W-:Y:S05]  /*15cc0*/  BRA `(.L_x_2218) ;  /* 0xffffff4400587947 */ /* 0x000fea000383ffff */
.L_x_2223:
[----:B-1----:R-:W-:-:S04]  /*15cd0*/  IMAD.U32 R3, RZ, RZ, UR14 ;  /* 0x0000000eff037e24 */ /* 0x002fc8000f8e00ff */
[----:B------:R1:W2:Y:S03]  /*15ce0*/  SYNCS.PHASECHK.TRANS64.TRYWAIT P1, [R3+URZ+0x38850], R0 ;  /* 0x03885000030075a7 */ /* 0x0002a6000802017f */
[----:B--2---:R-:W-:Y:S05]  /*15cf0*/  @!P1 NANOSLEEP.SYNCS 0x989680 ;  /* 0x009896800000995d */ /* 0x004fea0003900000 */
[----:B------:R-:W2:Y:S02]  /*15d00*/  @!P1 SYNCS.PHASECHK.TRANS64 P1, [R3+URZ+0x38850], R0 ;  /* 0x03885000030095a7 */ /* 0x000ea4000802007f */
[----:B--2---:R-:W-:Y:S05]  /*15d10*/  @!P1 BRA `(.L_x_2223) ;  /* 0xfffffffc00ec9947 */ /* 0x004fea000383ffff */
[----:B------:R-:W-:Y:S05]  /*15d20*/  BRA `(.L_x_2222) ;  /* 0xffffff6c00987947 */ /* 0x000fea000383ffff */
.L_x_2230:
[----:B-1----:R-:W-:-:S04]  /*15d30*/  MOV R5, UR5 ;  /* 0x0000000500057c02 */ /* 0x002fc80008000f00 */
[----:B------:R1:W2:Y:S03]  /*15d40*/  SYNCS.PHASECHK.TRANS64.TRYWAIT P1, [R5+URZ+0x38850], R0 ;  /* 0x03885000050075a7 */ /* 0x0002a6000802017f */
[----:B--2---:R-:W-:Y:S05]  /*15d50*/  @!P1 NANOSLEEP.SYNCS 0x989680 ;  /* 0x009896800000995d */ /* 0x004fea0003900000 */
[----:B------:R-:W2:Y:S02]  /*15d60*/  @!P1 SYNCS.PHASECHK.TRANS64 P1, [R5+URZ+0x38850], R0 ;  /* 0x03885000050095a7 */ /* 0x000ea4000802007f */
[----:B--2---:R-:W-:Y:S05]  /*15d70*/  @!P1 BRA `(.L_x_2230) ;  /* 0xfffffffc00ec9947 */ /* 0x004fea000383ffff */
[----:B------:R-:W-:Y:S05]  /*15d80*/  BRA `(.L_x_2229) ;  /* 0xffffff8800fc7947 */ /* 0x000fea000383ffff */
.L_x_2242:
[----:B------:R-:W-:Y:S01]  /*15d90*/  IMAD.MOV.U32 R13, RZ, RZ, R27 ;  /* 0x000000ffff0d7224 */ /* 0x000fe200078e001b */
[----:B------:R-:W-:Y:S01]  /*15da0*/  MOV R11, 0x1f ;  /* 0x0000001f000b7802 */ /* 0x000fe20000000f00 */
[----:B------:R-:W-:Y:S02]  /*15db0*/  IMAD.MOV.U32 R12, RZ, RZ, RZ ;  /* 0x000000ffff0c7224 */ /* 0x000fe400078e00ff */
[----:B------:R-:W-:-:S07]  /*15dc0*/  IMAD.MOV.U32 R15, RZ, RZ, -0x1 ;  /* 0xffffffffff0f7424 */ /* 0x000fce00078e00ff */
[----:B-----5:R-:W-:Y:S05]  /*15dd0*/  WARPSYNC.COLLECTIVE R15, `(.L_x_2285) ;  /* 0x000000000f087348 */ /* 0x020fea0003c00000 */
[----:B------:R0:W1:Y:S02]  /*15de0*/  SHFL.IDX P6, R14, R13, R12, R11 ;  /* 0x0000000c0d0e7389 */ /* 0x00006400000c000b */
[----:B01---5:R-:W-:Y:S01]  /*15df0*/  ENDCOLLECTIVE ;  /* 0x000000000000791b */ /* 0x023fe20003800000 */
.L_x_2285:
[----:B------:R-:W-:Y:S05]  /*15e00*/  BRA `(.L_x_2286) ;  /* 0xffffffc800f47947 */ /* 0x000fea000383ffff */
.L_x_2244:
[----:B0-----:R-:W-:-:S04]  /*15e10*/  IMAD.U32 R3, RZ, RZ, UR44 ;  /* 0x0000002cff037e24 */ /* 0x001fc8000f8e00ff */
[----:B------:R0:W1:Y:S03]  /*15e20*/  SYNCS.PHASECHK.TRANS64.TRYWAIT P0, [R3+URZ+0x38840], R2 ;  /* 0x03884002030075a7 */ /* 0x000066000800017f */
[----:B-1----:R-:W-:Y:S05]  /*15e30*/  @!P0 NANOSLEEP.SYNCS 0x989680 ;  /* 0x009896800000895d */ /* 0x002fea0003900000 */
[----:B------:R-:W1:Y:S02]  /*15e40*/  @!P0 SYNCS.PHASECHK.TRANS64 P0, [R3+URZ+0x38840], R2 ;  /* 0x03884002030085a7 */ /* 0x000e64000800007f */
[----:B-1----:R-:W-:Y:S05]  /*15e50*/  @!P0 BRA `(.L_x_2244) ;  /* 0xfffffffc00ec8947 */ /* 0x002fea000383ffff */
[----:B------:R-:W-:Y:S05]  /*15e60*/  BRA `(.L_x_2287) ;  /* 0xffffffcc00847947 */ /* 0x000fea000383ffff */
.L_x_2245:
        /* <DEDUP_REMOVED lines=8> */
.L_x_2289:
[----:B------:R-:W-:Y:S05]  /*15ef0*/  BSYNC B0 ;  /* 0x0000000000007941 */ /* 0x000fea0003800000 */
.L_x_2288:
[----:B------:R-:W-:Y:S01]  /*15f00*/  IMAD.MOV.U32 R13, RZ, RZ, R0 ;  /* 0x000000ffff0d7224 */ /* 0x000fe200078e0000 */
[----:B------:R-:W-:Y:S01]  /*15f10*/  MOV R12, RZ ;  /* 0x000000ff000c7202 */ /* 0x000fe20000000f00 */
[----:B------:R-:W-:Y:S01]  /*15f20*/  IMAD.MOV.U32 R11, RZ, RZ, 0x181f ;  /* 0x0000181fff0b7424 */ /* 0x000fe200078e00ff */
[C---:B------:R-:W-:Y:S01]  /*15f30*/  LOP3.LUT P4, RZ, R16.reuse, 0x10, RZ, 0xc0, !PT ;  /* 0x0000001010ff7812 */ /* 0x040fe2000788c0ff */
[----:B------:R-:W-:Y:S01]  /*15f40*/  IMAD.MOV.U32 R15, RZ, RZ, -0x1 ;  /* 0xffffffffff0f7424 */ /* 0x000fe200078e00ff */
[C---:B------:R-:W-:Y:S01]  /*15f50*/  LOP3.LUT P3, RZ, R16.reuse, 0x8, RZ, 0xc0, !PT ;  /* 0x0000000810ff7812 */ /* 0x040fe2000786c0ff */
[----:B------:R-:W-:Y:S01]  /*15f60*/  IMAD.MOV.U32 R5, RZ, RZ, R14 ;  /* 0x000000ffff057224 */ /* 0x000fe200078e000e */
[----:B------:R-:W-:-:S13]  /*15f70*/  LOP3.LUT P2, RZ, R16, 0x4, RZ, 0xc0, !PT ;  /* 0x0000000410ff7812 */ /* 0x000fda000784c0ff */
[----:B------:R-:W-:Y:S05]  /*15f80*/  WARPSYNC.COLLECTIVE R15, `(.L_x_2290) ;  /* 0x000000000f087348 */ /* 0x000fea0003c00000 */
[----:B------:R0:W1:Y:S02]  /*15f90*/  SHFL.IDX P6, R14, R13, R12, R11 ;  /* 0x0000000c0d0e7389 */ /* 0x00006400000c000b */
[----:B01----:R-:W-:Y:S01]  /*15fa0*/  ENDCOLLECTIVE ;  /* 0x000000000000791b */ /* 0x003fe20003800000 */
.L_x_2290:
[----:B------:R-:W-:Y:S01]  /*15fb0*/  LOP3.LUT P1, RZ, R16, 0x2, RZ, 0xc0, !PT ;  /* 0x0000000210ff7812 */ /* 0x000fe2000782c0ff */
[----:B------:R-:W-:Y:S01]  /*15fc0*/  ULDC.64 UR4, c[0x0][0x208] ;  /* 0x0000820000047ab9 */ /* 0x000fe20000000a00 */
[----:B------:R-:W-:Y:S01]  /*15fd0*/  @P0 LEA R9, R31, UR44, 0x1 ;  /* 0x0000002c1f090c11 */ /* 0x000fe2000f8e08ff */
        /* <DEDUP_REMOVED lines=15> */
.L_x_2291:
[----:B------:R-:W-:Y:S01]  /*160d0*/  @P0 LEA R21, R31, UR44, 0x1 ;  /* 0x0000002c1f150c11 */ /* 0x000fe2000f8e08ff */
[----:B------:R-:W-:Y:S01]  /*160e0*/  IMAD.MOV.U32 R13, RZ, RZ, R0 ;  /* 0x000000ffff0d7224 */ /* 0x000fe200078e0000 */
[----:B------:R-:W-:-:S07]  /*160f0*/  MOV R3, R14 ;  /* 0x0000000e00037202 */ /* 0x000fce0000000f00 */
[----:B------:R-:W-:Y:S05]  /*16100*/  WARPSYNC.COLLECTIVE R15, `(.L_x_2292) ;  /* 0x000000000f087348 */ /* 0x000fea0003c00000 */
[----:B------:R0:W1:Y:S02]  /*16110*/  SHFL.IDX P6, R14, R13, R12, R11 ;  /* 0x0000000c0d0e7389 */ /* 0x00006400000c000b */
[----:B01----:R-:W-:Y:S01]  /*16120*/  ENDCOLLECTIVE ;  /* 0x000000000000791b */ /* 0x003fe20003800000 */
.L_x_2292:
        /* <DEDUP_REMOVED lines=16> */
.L_x_2293:
[----:B------:R-:W-:Y:S02]  /*16230*/  @P0 LEA R9, R31, UR44, 0x1 ;  /* 0x0000002c1f090c11 */ /* 0x000fe4000f8e08ff */
[----:B------:R-:W-:Y:S01]  /*16240*/  MOV R13, R0 ;  /* 0x00000000000d7202 */ /* 0x000fe20000000f00 */
[----:B------:R-:W-:-:S07]  /*16250*/  IMAD.MOV.U32 R5, RZ, RZ, R14 ;  /* 0x000000ffff057224 */ /* 0x000fce00078e000e */
[----:B------:R-:W-:Y:S05]  /*16260*/  WARPSYNC.COLLECTIVE R15, `(.L_x_2294) ;  /* 0x000000000f087348 */ /* 0x000fea0003c00000 */
[----:B------:R0:W1:Y:S02]  /*16270*/  SHFL.IDX P6, R14, R13, R12, R11 ;  /* 0x0000000c0d0e7389 */ /* 0x00006400000c000b */
[----:B01----:R-:W-:Y:S01]  /*16280*/  ENDCOLLECTIVE ;  /* 0x000000000000791b */ /* 0x003fe20003800000 */
.L_x_2294:
        /* <DEDUP_REMOVED lines=16> */
.L_x_2295:
[----:B------:R-:W-:Y:S01]  /*16390*/  @P0 LEA R21, R31, UR44, 0x1 ;  /* 0x0000002c1f150c11 */ /* 0x000fe2000f8e08ff */
[----:B------:R-:W-:Y:S02]  /*163a0*/  IMAD.MOV.U32 R13, RZ, RZ, R0 ;  /* 0x000000ffff0d7224 */ /* 0x000fe400078e0000 */
[----:B------:R-:W-:-:S07]  /*163b0*/  IMAD.MOV.U32 R3, RZ, RZ, R14 ;  /* 0x000000ffff037224 */ /* 0x000fce00078e000e */
[----:B------:R-:W-:Y:S05]  /*163c0*/  WARPSYNC.COLLECTIVE R15, `(.L_x_2296) ;  /* 0x000000000f087348 */ /* 0x000fea0003c00000 */
[----:B------:R0:W1:Y:S02]  /*163d0*/  SHFL.IDX P6, R14, R13, R12, R11 ;  /* 0x0000000c0d0e7389 */ /* 0x00006400000c000b */
[----:B01----:R-:W-:Y:S01]  /*163e0*/  ENDCOLLECTIVE ;  /* 0x000000000000791b */ /* 0x003fe20003800000 */
.L_x_2296:
        /* <DEDUP_REMOVED lines=15> */
.L_x_2297:
[----:B------:R-:W-:Y:S01]  /*164e0*/  IMAD.MOV.U32 R13, RZ, RZ, R0 ;  /* 0x000000ffff0d7224 */ /* 0x000fe200078e0000 */
[----:B------:R-:W-:-:S07]  /*164f0*/  MOV R4, R14 ;  /* 0x0000000e00047202 */ /* 0x000fce0000000f00 */
[----:B------:R-:W-:Y:S05]  /*16500*/  WARPSYNC.COLLECTIVE R15, `(.L_x_2298) ;  /* 0x000000000f087348 */ /* 0x000fea0003c00000 */
[----:B------:R0:W1:Y:S02]  /*16510*/  SHFL.IDX P6, R14, R13, R12, R11 ;  /* 0x0000000c0d0e7389 */ /* 0x00006400000c000b */
[----:B01----:R-:W-:Y:S01]  /*16520*/  ENDCOLLECTIVE ;  /* 0x000000000000791b */ /* 0x003fe20003800000 */
.L_x_2298:
[----:B------:R-:W-:Y:S05]  /*16530*/  BRA `(.L_x_2299) ;  /* 0xffffffc800f87947 */ /* 0x000fea000383ffff */
.L_x_2250:
[----:B------:R-:W-:Y:S01]  /*16540*/  IMAD.MOV.U32 R13, RZ, RZ, R6 ;  /* 0x000000ffff0d7224 */ /* 0x000fe200078e0006 */
[----:B------:R-:W-:Y:S01]  /*16550*/  MOV R12, RZ ;  /* 0x000000ff000c7202 */ /* 0x000fe20000000f00 */
[----:B------:R-:W-:Y:S01]  /*16560*/  IMAD.MOV.U32 R11, RZ, RZ, 0x181f ;  /* 0x0000181fff0b7424 */ /* 0x000fe200078e00ff */
[----:B------:R-:W-:Y:S01]  /*16570*/  MOV R8, UR46 ;  /* 0x0000002e00087c02 */ /* 0x000fe20008000f00 */
[----:B------:R-:W-:-:S04]  /*16580*/  IMAD.MOV.U32 R15, RZ, RZ, -0x1 ;  /* 0xffffffffff0f7424 */ /* 0x000fc800078e00ff */
[----:B------:R-:W-:-:S07]  /*16590*/  IMAD R8, R8, 0x80, R27 ;  /* 0x0000008008087824 */ /* 0x000fce00078e021b */
[----:B------:R-:W-:Y:S05]  /*165a0*/  WARPSYNC.COLLECTIVE R15, `(.L_x_2300) ;  /* 0x000000000f087348 */ /* 0x000fea0003c00000 */
[----:B------:R0:W1:Y:S02]  /*165b0*/  SHFL.IDX P6, R14, R13, R12, R11 ;  /* 0x0000000c0d0e7389 */ /* 0x00006400000c000b */
[----:B01----:R-:W-:Y:S01]  /*165c0*/  ENDCOLLECTIVE ;  /* 0x000000000000791b */ /* 0x003fe20003800000 */
.L_x_2300:
[----:B------:R-:W-:Y:S02]  /*165d0*/  VIADD R4, R8, 0x10 ;  /* 0x0000001008047836 */ /* 0x000fe40000000000 */
[----:B------:R-:W-:Y:S01]  /*165e0*/  IMAD.MOV.U32 R13, RZ, RZ, R0 ;  /* 0x000000ffff0d7224 */ /* 0x000fe200078e0000 */
[----:B------:R-:W-:-:S07]  /*165f0*/  MOV R3, R14 ;  /* 0x0000000e00037202 */ /* 0x000fce0000000f00 */
[----:B------:R-:W-:Y:S05]  /*16600*/  WARPSYNC.COLLECTIVE R15, `(.L_x_2301) ;  /* 0x000000000f087348 */ /* 0x000fea0003c00000 */
[----:B------:R0:W1:Y:S02]  /*16610*/  SHFL.IDX P6, R14, R13, R12, R11 ;  /* 0x0000000c0d0e7389 */ /* 0x00006400000c000b */
[----:B01----:R-:W-:Y:S01]  /*16620*/  ENDCOLLECTIVE ;  /* 0x000000000000791b */ /* 0x003fe20003800000 */
.L_x_2301:
[----:B------:R-:W-:Y:S01]  /*16630*/  ULDC UR4, c[0x0][0x288] ;  /* 0x0000a20000047ab9 */ /* 0x000fe20000000800 */
[----:B------:R-:W-:Y:S01]  /*16640*/  ULDC.64 UR6, c[0x0][0x208] ;  /* 0x0000820000067ab9 */ /* 0x000fe20000000a00 */
[----:B------:R-:W-:-:S05]  /*16650*/  IMAD R7, R7, UR4, RZ ;  /* 0x0000000407077c24 */ /* 0x000fca000f8e02ff */
[----:B------:R-:W-:Y:S02]  /*16660*/  ISETP.GE.AND P0, PT, R8, R7, PT ;  /* 0x000000070800720c */ /* 0x000fe40003f06270 */
[----:B------:R-:W-:Y:S01]  /*16670*/  MOV R13, R6 ;  /* 0x00000006000d7202 */ /* 0x000fe20000000f00 */
[----:B------:R-:W-:-:S10]  /*16680*/  IMAD.MOV.U32 R12, RZ, RZ, 0x1 ;  /* 0x00000001ff0c7424 */ /* 0x000fd400078e00ff */
[----:B------:R-:W-:Y:S01]  /*16690*/  @!P0 LEA R9, R31, UR44, 0x1 ;  /* 0x0000002c1f098c11 */ /* 0x000fe2000f8e08ff */
        /* <DEDUP_REMOVED lines=13> */
.L_x_2302:
[----:B------:R-:W-:Y:S01]  /*16770*/  VIADD R2, R8, 0x20 ;  /* 0x0000002008027836 */ /* 0x000fe20000000000 */
[----:B------:R-:W-:Y:S02]  /*16780*/  @!P0 LEA R21, R31, UR44, 0x1 ;  /* 0x0000002c1f158c11 */ /* 0x000fe4000f8e08ff */
[----:B------:R-:W-:Y:S01]  /*16790*/  MOV R13, R0 ;  /* 0x00000000000d7202 */ /* 0x000fe20000000f00 */
[----:B------:R-:W-:-:S07]  /*167a0*/  IMAD.MOV.U32 R5, RZ, RZ, R14 ;  /* 0x000000ffff057224 */ /* 0x000fce00078e000e */
[----:B------:R-:W-:Y:S05]  /*167b0*/  WARPSYNC.COLLECTIVE R15, `(.L_x_2303) ;  /* 0x000000000f087348 */ /* 0x000fea0003c00000 */
[----:B------:R0:W1:Y:S02]  /*167c0*/  SHFL.IDX P6, R14, R13, R12, R11 ;  /* 0x0000000c0d0e7389 */ /* 0x00006400000c000b */
[----:B01----:R-:W-:Y:S01]  /*167d0*/  ENDCOLLECTIVE ;  /* 0x000000000000791b */ /* 0x003fe20003800000 */
.L_x_2303:
        /* <DEDUP_REMOVED lines=16> */
.L_x_2304:
[----:B------:R-:W-:Y:S01]  /*168e0*/  VIADD R4, R8, 0x30 ;  /* 0x0000003008047836 */ /* 0x000fe20000000000 */
[----:B------:R-:W-:Y:S02]  /*168f0*/  @!P0 LEA R9, R31, UR44, 0x1 ;  /* 0x0000002c1f098c11 */ /* 0x000fe4000f8e08ff */
[----:B------:R-:W-:Y:S01]  /*16900*/  MOV R13, R0 ;  /* 0x00000000000d7202 */ /* 0x000fe20000000f00 */
[----:B------:R-:W-:-:S07]  /*16910*/  IMAD.MOV.U32 R3, RZ, RZ, R14 ;  /* 0x000000ffff037224 */ /* 0x000fce00078e000e */
[----:B------:R-:W-:Y:S05]  /*16920*/  WARPSYNC.COLLECTIVE R15, `(.L_x_2305) ;  /* 0x000000000f087348 */ /* 0x000fea0003c00000 */
[----:B------:R0:W1:Y:S02]  /*16930*/  SHFL.IDX P6, R14, R13, R12, R11 ;  /* 0x0000000c0d0e7389 */ /* 0x00006400000c000b */
[----:B01----:R-:W-:Y:S01]  /*16940*/  ENDCOLLECTIVE ;  /* 0x000000000000791b */ /* 0x003fe20003800000 */
.L_x_2305:
        /* <DEDUP_REMOVED lines=16> */
.L_x_2306:
[----:B------:R-:W-:Y:S01]  /*16a50*/  VIADD R2, R8, 0x40 ;  /* 0x0000004008027836 */ /* 0x000fe20000000000 */
[----:B------:R-:W-:Y:S02]  /*16a60*/  @!P0 LEA R21, R31, UR44, 0x1 ;  /* 0x0000002c1f158c11 */ /* 0x000fe4000f8e08ff */
[----:B------:R-:W-:Y:S01]  /*16a70*/  MOV R13, R0 ;  /* 0x00000000000d7202 */ /* 0x000fe20000000f00 */
[----:B------:R-:W-:-:S07]  /*16a80*/  IMAD.MOV.U32 R5, RZ, RZ, R14 ;  /* 0x000000ffff057224 */ /* 0x000fce00078e000e */
[----:B------:R-:W-:Y:S05]  /*16a90*/  WARPSYNC.COLLECTIVE R15, `(.L_x_2307) ;  /* 0x000000000f087348 */ /* 0x000fea0003c00000 */
[----:B------:R0:W1:Y:S02]  /*16aa0*/  SHFL.IDX P6, R14, R13, R12, R11 ;  /* 0x0000000c0d0e7389 */ /* 0x00006400000c000b */
[----:B01----:R-:W-:Y:S01]  /*16ab0*/  ENDCOLLECTIVE ;  /* 0x000000000000791b */ /* 0x003fe20003800000 */
.L_x_2307:
        /* <DEDUP_REMOVED lines=16> */
.L_x_2308:
[----:B------:R-:W-:Y:S01]  /*16bc0*/  VIADD R4, R8, 0x50 ;  /* 0x0000005008047836 */ /* 0x000fe20000000000 */
[----:B------:R-:W-:Y:S02]  /*16bd0*/  @!P0 LEA R9, R31, UR44, 0x1 ;  /* 0x0000002c1f098c11 */ /* 0x000fe4000f8e08ff */
[----:B------:R-:W-:Y:S01]  /*16be0*/  MOV R13, R0 ;  /* 0x00000000000d7202 */ /* 0x000fe20000000f00 */
[----:B------:R-:W-:-:S07]  /*16bf0*/  IMAD.MOV.U32 R3, RZ, RZ, R14 ;  /* 0x000000ffff037224 */ /* 0x000fce00078e000e */
[----:B------:R-:W-:Y:S05]  /*16c00*/  WARPSYNC.COLLECTIVE R15, `(.L_x_2309) ;  /* 0x000000000f087348 */ /* 0x000fea0003c00000 */
[----:B------:R0:W1:Y:S02]  /*16c10*/  SHFL.IDX P6, R14, R13, R12, R11 ;  /* 0x0000000c0d0e7389 */ /* 0x00006400000c000b */
[----:B01----:R-:W-:Y:S01]  /*16c20*/  ENDCOLLECTIVE ;  /* 0x000000000000791b */ /* 0x003fe20003800000 */
.L_x_2309:
        /* <DEDUP_REMOVED lines=16> */
.L_x_2310:
[----:B------:R-:W-:Y:S01]  /*16d30*/  VIADD R2, R8, 0x60 ;  /* 0x0000006008027836 */ /* 0x000fe20000000000 */
[----:B------:R-:W-:Y:S02]  /*16d40*/  @!P0 LEA R21, R31, UR44, 0x1 ;  /* 0x0000002c1f158c11 */ /* 0x000fe4000f8e08ff */
[----:B------:R-:W-:Y:S01]  /*16d50*/  MOV R13, R0 ;  /* 0x00000000000d7202 */ /* 0x000fe20000000f00 */
[----:B------:R-:W-:-:S07]  /*16d60*/  IMAD.MOV.U32 R5, RZ, RZ, R14 ;  /* 0x000000ffff057224 */ /* 0x000fce00078e000e */
[----:B------:R-:W-:Y:S05]  /*16d70*/  WARPSYNC.COLLECTIVE R15, `(.L_x_2311) ;  /* 0x000000000f087348 */ /* 0x000fea0003c00000 */
[----:B------:R0:W1:Y:S02]  /*16d80*/  SHFL.IDX P6, R14, R13, R12, R11 ;  /* 0x0000000c0d0e7389 */ /* 0x00006400000c000b */
[----:B01----:R-:W-:Y:S01]  /*16d90*/  ENDCOLLECTIVE ;  /* 0x000000000000791b */ /* 0x003fe20003800000 */
.L_x_2311:
        /* <DEDUP_REMOVED lines=16> */
.L_x_2312:
[----:B------:R-:W-:Y:S02]  /*16ea0*/  @!P0 LEA R9, R31, UR44, 0x1 ;  /* 0x0000002c1f098c11 */ /* 0x000fe4000f8e08ff */
[----:B------:R-:W-:Y:S01]  /*16eb0*/  MOV R13, R0 ;  /* 0x00000000000d7202 */ /* 0x000fe20000000f00 */
[----:B------:R-:W-:-:S07]  /*16ec0*/  IMAD.MOV.U32 R3, RZ, RZ, R14 ;  /* 0x000000ffff037224 */ /* 0x000fce00078e000e */
[----:B------:R-:W-:Y:S05]  /*16ed0*/  WARPSYNC.COLLECTIVE R15, `(.L_x_2313) ;  /* 0x000000000f087348 */ /* 0x000fea0003c00000 */
[----:B------:R0:W1:Y:S02]  /*16ee0*/  SHFL.IDX P6, R14, R13, R12, R11 ;  /* 0x0000000c0d0e7389 */ /* 0x00006400000c000b */
[----:B01----:R-:W-:Y:S01]  /*16ef0*/  ENDCOLLECTIVE ;  /* 0x000000000000791b */ /* 0x003fe20003800000 */
.L_x_2313:
        /* <DEDUP_REMOVED lines=15> */
.L_x_2314:
[----:B------:R-:W-:Y:S02]  /*16ff0*/  IMAD.MOV.U32 R13, RZ, RZ, R0 ;  /* 0x000000ffff0d7224 */ /* 0x000fe400078e0000 */
[----:B------:R-:W-:-:S07]  /*17000*/  IMAD.MOV.U32 R6, RZ, RZ, R14 ;  /* 0x000000ffff067224 */ /* 0x000fce00078e000e */
[----:B------:R-:W-:Y:S05]  /*17010*/  WARPSYNC.COLLECTIVE R15, `(.L_x_2315) ;  /* 0x000000000f087348 */ /* 0x000fea0003c00000 */
[----:B------:R0:W1:Y:S02]  /*17020*/  SHFL.IDX P6, R14, R13, R12, R11 ;  /* 0x0000000c0d0e7389 */ /* 0x00006400000c000b */
[----:B01----:R-:W-:Y:S01]  /*17030*/  ENDCOLLECTIVE ;  /* 0x000000000000791b */ /* 0x003fe20003800000 */
.L_x_2315:
[----:B------:R-:W-:Y:S05]  /*17040*/  BRA `(.L_x_2316) ;  /* 0xffffffcc00087947 */ /* 0x000fea000383ffff */
.L_x_2253:
[----:B0-----:R-:W-:-:S04]  /*17050*/  MOV R3, UR44 ;  /* 0x0000002c00037c02 */ /* 0x001fc80008000f00 */
[----:B------:R0:W1:Y:S03]  /*17060*/  SYNCS.PHASECHK.TRANS64.TRYWAIT P0, [R3+URZ+0x38820], R0 ;  /* 0x03882000030075a7 */ /* 0x000066000800017f */
[----:B-1----:R-:W-:Y:S05]  /*17070*/  @!P0 NANOSLEEP.SYNCS 0x989680 ;  /* 0x009896800000895d */ /* 0x002fea0003900000 */
[----:B------:R-:W1:Y:S02]  /*17080*/  @!P0 SYNCS.PHASECHK.TRANS64 P0, [R3+URZ+0x38820], R0 ;  /* 0x03882000030085a7 */ /* 0x000e64000800007f */
[----:B-1----:R-:W-:Y:S05]  /*17090*/  @!P0 BRA `(.L_x_2253) ;  /* 0xfffffffc00ec8947 */ /* 0x002fea000383ffff */
[----:B------:R-:W-:Y:S05]  /*170a0*/  BRA `(.L_x_2317) ;  /* 0xffffffcc00607947 */ /* 0x000fea000383ffff */
.L_x_2257:
[----:B-1----:R1:W2:Y:S02]  /*170b0*/  SYNCS.PHASECHK.TRANS64.TRYWAIT P0, [R19+URZ+0x38840], R2 ;  /* 0x03884002130075a7 */ /* 0x0022a4000800017f */
[----:B--2---:R-:W-:Y:S05]  /*170c0*/  @!P0 NANOSLEEP.SYNCS 0x989680 ;  /* 0x009896800000895d */ /* 0x004fea0003900000 */
[----:B------:R-:W2:Y:S02]  /*170d0*/  @!P0 SYNCS.PHASECHK.TRANS64 P0, [R19+URZ+0x38840], R2 ;  /* 0x03884002130085a7 */ /* 0x000ea4000800007f */
[----:B--2---:R-:W-:Y:S05]  /*170e0*/  @!P0 BRA `(.L_x_2257) ;  /* 0xfffffffc00f08947 */ /* 0x004fea000383ffff */
[----:B------:R-:W-:Y:S05]  /*170f0*/  BRA `(.L_x_2318) ;  /* 0xffffffd000647947 */ /* 0x000fea000383ffff */
.L_x_2258:
        /* <DEDUP_REMOVED lines=8> */
.L_x_2320:
[----:B------:R-:W-:Y:S05]  /*17180*/  BSYNC B1 ;  /* 0x0000000000017941 */ /* 0x000fea0003800000 */
.L_x_2319:
        /* <DEDUP_REMOVED lines=11> */
.L_x_2321:
        /* <DEDUP_REMOVED lines=20> */
.L_x_2322:
[----:B------:R-:W-:Y:S01]  /*17380*/  MOV R13, R24 ;  /* 0x00000018000d7202 */ /* 0x000fe20000000f00 */
[----:B------:R-:W-:-:S07]  /*17390*/  IMAD.MOV.U32 R5, RZ, RZ, R14 ;  /* 0x000000ffff057224 */ /* 0x000fce00078e000e */
[----:B------:R-:W-:Y:S05]  /*173a0*/  WARPSYNC.COLLECTIVE R15, `(.L_x_2323) ;  /* 0x000000000f087348 */ /* 0x000fea0003c00000 */
[----:B------:R0:W1:Y:S02]  /*173b0*/  SHFL.IDX P6, R14, R13, R12, R11 ;  /* 0x0000000c0d0e7389 */ /* 0x00006400000c000b */
[----:B01----:R-:W-:Y:S01]  /*173c0*/  ENDCOLLECTIVE ;  /* 0x000000000000791b */ /* 0x003fe20003800000 */
.L_x_2323:
        /* <DEDUP_REMOVED lines=17> */
.L_x_2324:
[----:B------:R-:W-:Y:S01]  /*174e0*/  IMAD.MOV.U32 R13, RZ, RZ, R24 ;  /* 0x000000ffff0d7224 */ /* 0x000fe200078e0018 */
[----:B------:R-:W-:-:S07]  /*174f0*/  MOV R5, R14 ;  /* 0x0000000e00057202 */ /* 0x000fce0000000f00 */
[----:B------:R-:W-:Y:S05]  /*17500*/  WARPSYNC.COLLECTIVE R15, `(.L_x_2325) ;  /* 0x000000000f087348 */ /* 0x000fea0003c00000 */
[----:B------:R0:W1:Y:S02]  /*17510*/  SHFL.IDX P6, R14, R13, R12, R11 ;  /* 0x0000000c0d0e7389 */ /* 0x00006400000c000b */
[----:B01----:R-:W-:Y:S01]  /*17520*/  ENDCOLLECTIVE ;  /* 0x000000000000791b */ /* 0x003fe20003800000 */
.L_x_2325:
        /* <DEDUP_REMOVED lines=18> */
.L_x_2326:
[----:B------:R-:W-:Y:S02]  /*17650*/  IMAD.MOV.U32 R13, RZ, RZ, R24 ;  /* 0x000000ffff0d7224 */ /* 0x000fe400078e0018 */
[----:B------:R-:W-:-:S07]  /*17660*/  IMAD.MOV.U32 R32, RZ, RZ, R14 ;  /* 0x000000ffff207224 */ /* 0x000fce00078e000e */
[----:B------:R-:W-:Y:S05]  /*17670*/  WARPSYNC.COLLECTIVE R15, `(.L_x_2327) ;  /* 0x000000000f087348 */ /* 0x000fea0003c00000 */
[----:B------:R0:W1:Y:S02]  /*17680*/  SHFL.IDX P6, R14, R13, R12, R11 ;  /* 0x0000000c0d0e7389 */ /* 0x00006400000c000b */
[----:B01----:R-:W-:Y:S01]  /*17690*/  ENDCOLLECTIVE ;  /* 0x000000000000791b */ /* 0x003fe20003800000 */
.L_x_2327:
        /* <DEDUP_REMOVED lines=19> */
.L_x_2328:
[----:B------:R-:W-:Y:S01]  /*177d0*/  MOV R13, R24 ;  /* 0x00000018000d7202 */ /* 0x000fe20000000f00 */
[----:B------:R-:W-:-:S07]  /*177e0*/  IMAD.MOV.U32 R27, RZ, RZ, R14 ;  /* 0x000000ffff1b7224 */ /* 0x000fce00078e000e */
[----:B------:R-:W-:Y:S05]  /*177f0*/  WARPSYNC.COLLECTIVE R15, `(.L_x_2329) ;  /* 0x000000000f087348 */ /* 0x000fea0003c00000 */
[----:B------:R0:W1:Y:S02]  /*17800*/  SHFL.IDX P6, R14, R13, R12, R11 ;  /* 0x0000000c0d0e7389 */ /* 0x00006400000c000b */
[----:B01----:R-:W-:Y:S01]  /*17810*/  ENDCOLLECTIVE ;  /* 0x000000000000791b */ /* 0x003fe20003800000 */
.L_x_2329:
[----:B------:R-:W-:Y:S05]  /*17820*/  BRA `(.L_x_2330) ;  /* 0xffffffcc00c07947 */ /* 0x000fea000383ffff */
.L_x_2263:
[----:B0-----:R0:W2:Y:S02]  /*17830*/  SYNCS.PHASECHK.TRANS64.TRYWAIT P0, [R4+URZ+0x38860], R3 ;  /* 0x03886003040075a7 */ /* 0x0010a4000800017f */
[----:B--2---:R-:W-:Y:S05]  /*17840*/  @!P0 NANOSLEEP.SYNCS 0x989680 ;  /* 0x009896800000895d */ /* 0x004fea0003900000 */
[----:B------:R-:W2:Y:S02]  /*17850*/  @!P0 SYNCS.PHASECHK.TRANS64 P0, [R4+URZ+0x38860], R3 ;  /* 0x03886003040085a7 */ /* 0x000ea4000800007f */
[----:B--2---:R-:W-:Y:S05]  /*17860*/  @!P0 BRA `(.L_x_2263) ;  /* 0xfffffffc00f08947 */ /* 0x004fea000383ffff */
[----:B------:R-:W-:Y:S05]  /*17870*/  BRA `(.L_x_2331) ;  /* 0xffffffd0003c7947 */ /* 0x000fea000383ffff */
.L_x_2264:
        /* <DEDUP_REMOVED lines=8> */
.L_x_2333:
[----:B------:R-:W-:Y:S05]  /*17900*/  BSYNC B1 ;  /* 0x0000000000017941 */ /* 0x000fea0003800000 */
.L_x_2332:
        /* <DEDUP_REMOVED lines=9> */
.L_x_2334:
        /* <DEDUP_REMOVED lines=19> */
.L_x_2335:
[----:B------:R-:W-:Y:S02]  /*17ad0*/  IMAD.MOV.U32 R13, RZ, RZ, R17 ;  /* 0x000000ffff0d7224 */ /* 0x000fe400078e0011 */
[----:B------:R-:W-:-:S07]  /*17ae0*/  IMAD.MOV.U32 R3, RZ, RZ, R14 ;  /* 0x000000ffff037224 */ /* 0x000fce00078e000e */
[----:B------:R-:W-:Y:S05]  /*17af0*/  WARPSYNC.COLLECTIVE R15, `(.L_x_2336) ;  /* 0x000000000f087348 */ /* 0x000fea0003c00000 */
[----:B------:R0:W1:Y:S02]  /*17b00*/  SHFL.IDX P6, R14, R13, R12, R11 ;  /* 0x0000000c0d0e7389 */ /* 0x00006400000c000b */
[----:B01----:R-:W-:Y:S01]  /*17b10*/  ENDCOLLECTIVE ;  /* 0x000000000000791b */ /* 0x003fe20003800000 */
.L_x_2336:
        /* <DEDUP_REMOVED lines=19> */
.L_x_2337:
[----:B------:R-:W-:Y:S01]  /*17c50*/  IMAD.MOV.U32 R13, RZ, RZ, R17 ;  /* 0x000000ffff0d7224 */ /* 0x000fe200078e0011 */
[----:B------:R-:W-:-:S07]  /*17c60*/  MOV R3, R14 ;  /* 0x0000000e00037202 */ /* 0x000fce0000000f00 */
[----:B------:R-:W-:Y:S05]  /*17c70*/  WARPSYNC.COLLECTIVE R15, `(.L_x_2338) ;  /* 0x000000000f087348 */ /* 0x000fea0003c00000 */
[----:B------:R0:W1:Y:S02]  /*17c80*/  SHFL.IDX P6, R14, R13, R12, R11 ;  /* 0x0000000c0d0e7389 */ /* 0x00006400000c000b */
[----:B01----:R-:W-:Y:S01]  /*17c90*/  ENDCOLLECTIVE ;  /* 0x000000000000791b */ /* 0x003fe20003800000 */
.L_x_2338:
        /* <DEDUP_REMOVED lines=19> */
.L_x_2339:
[----:B------:R-:W-:Y:S01]  /*17dd0*/  MOV R13, R17 ;  /* 0x00000011000d7202 */ /* 0x000fe20000000f00 */
[----:B------:R-:W-:-:S07]  /*17de0*/  IMAD.MOV.U32 R3, RZ, RZ, R14 ;  /* 0x000000ffff037224 */ /* 0x000fce00078e000e */
[----:B------:R-:W-:Y:S05]  /*17df0*/  WARPSYNC.COLLECTIVE R15, `(.L_x_2340) ;  /* 0x000000000f087348 */ /* 0x000fea0003c00000 */
[----:B------:R0:W1:Y:S02]  /*17e00*/  SHFL.IDX P6, R14, R13, R12, R11 ;  /* 0x0000000c0d0e7389 */ /* 0x00006400000c000b */
[----:B01----:R-:W-:Y:S01]  /*17e10*/  ENDCOLLECTIVE ;  /* 0x000000000000791b */ /* 0x003fe20003800000 */
.L_x_2340:
        /* <DEDUP_REMOVED lines=19> */
.L_x_2341:
[----:B------:R-:W-:Y:S02]  /*17f50*/  IMAD.MOV.U32 R13, RZ, RZ, R17 ;  /* 0x000000ffff0d7224 */ /* 0x000fe400078e0011 */
[----:B------:R-:W-:-:S07]  /*17f60*/  IMAD.MOV.U32 R18, RZ, RZ, R14 ;  /* 0x000000ffff127224 */ /* 0x000fce00078e000e */
[----:B------:R-:W-:Y:S05]  /*17f70*/  WARPSYNC.COLLECTIVE R15, `(.L_x_2342) ;  /* 0x000000000f087348 */ /* 0x000fea0003c00000 */
[----:B------:R0:W1:Y:S02]  /*17f80*/  SHFL.IDX P6, R14, R13, R12, R11 ;  /* 0x0000000c0d0e7389 */ /* 0x00006400000c000b */
[----:B01----:R-:W-:Y:S01]  /*17f90*/  ENDCOLLECTIVE ;  /* 0x000000000000791b */ /* 0x003fe20003800000 */
.L_x_2342:
[----:B------:R-:W-:Y:S05]  /*17fa0*/  BRA `(.L_x_2343) ;  /* 0xffffffcc00547947 */ /* 0x000fea000383ffff */
.L_x_2270:
[----:B0-----:R0:W1:Y:S02]  /*17fb0*/  SYNCS.PHASECHK.TRANS64.TRYWAIT P0, [R0+URZ+0x38860], R3 ;  /* 0x03886003000075a7 */ /* 0x001064000800017f */
[----:B-1----:R-:W-:Y:S05]  /*17fc0*/  @!P0 NANOSLEEP.SYNCS 0x989680 ;  /* 0x009896800000895d */ /* 0x002fea0003900000 */
[----:B------:R-:W1:Y:S02]  /*17fd0*/  @!P0 SYNCS.PHASECHK.TRANS64 P0, [R0+URZ+0x38860], R3 ;  /* 0x03886003000085a7 */ /* 0x000e64000800007f */
[----:B-1----:R-:W-:Y:S05]  /*17fe0*/  @!P0 BRA `(.L_x_2270) ;  /* 0xfffffffc00f08947 */ /* 0x002fea000383ffff */
[----:B------:R-:W-:Y:S05]  /*17ff0*/  BRA `(.L_x_2344) ;  /* 0xffffffd0005c7947 */ /* 0x000fea000383ffff */
.L_x_2271:
        /* <DEDUP_REMOVED lines=8> */
.L_x_2346:
[----:B------:R-:W-:Y:S05]  /*18080*/  BSYNC B0 ;  /* 0x0000000000007941 */ /* 0x000fea0003800000 */
.L_x_2345:
        /* <DEDUP_REMOVED lines=9> */
.L_x_2347:
        /* <DEDUP_REMOVED lines=26> */
.L_x_2348:
[----:B------:R-:W-:Y:S01]  /*182c0*/  IMAD.MOV.U32 R13, RZ, RZ, R17 ;  /* 0x000000ffff0d7224 */ /* 0x000fe200078e0011 */
[----:B------:R-:W-:-:S07]  /*182d0*/  MOV R6, R14 ;  /* 0x0000000e00067202 */ /* 0x000fce0000000f00 */
[----:B------:R-:W-:Y:S05]  /*182e0*/  WARPSYNC.COLLECTIVE R15, `(.L_x_2349) ;  /* 0x000000000f087348 */ /* 0x000fea0003c00000 */
[----:B------:R0:W1:Y:S02]  /*182f0*/  SHFL.IDX P6, R14, R13, R12, R11 ;  /* 0x0000000c0d0e7389 */ /* 0x00006400000c000b */
[----:B01----:R-:W-:Y:S01]  /*18300*/  ENDCOLLECTIVE ;  /* 0x000000000000791b */ /* 0x003fe20003800000 */
.L_x_2349:
        /* <DEDUP_REMOVED lines=20> */
.L_x_2350:
[----:B------:R-:W-:Y:S01]  /*18450*/  IMAD.MOV.U32 R13, RZ, RZ, R17 ;  /* 0x000000ffff0d7224 */ /* 0x000fe200078e0011 */
[----:B------:R-:W-:-:S07]  /*18460*/  MOV R6, R14 ;  /* 0x0000000e00067202 */ /* 0x000fce0000000f00 */
[----:B------:R-:W-:Y:S05]  /*18470*/  WARPSYNC.COLLECTIVE R15, `(.L_x_2351) ;  /* 0x000000000f087348 */ /* 0x000fea0003c00000 */
[----:B------:R0:W1:Y:S02]  /*18480*/  SHFL.IDX P6, R14, R13, R12, R11 ;  /* 0x0000000c0d0e7389 */ /* 0x00006400000c000b */
[----:B01----:R-:W-:Y:S01]  /*18490*/  ENDCOLLECTIVE ;  /* 0x000000000000791b */ /* 0x003fe20003800000 */
.L_x_2351:
        /* <DEDUP_REMOVED lines=20> */
.L_x_2352:
[----:B------:R-:W-:Y:S01]  /*185e0*/  IMAD.MOV.U32 R13, RZ, RZ, R17 ;  /* 0x000000ffff0d7224 */ /* 0x000fe200078e0011 */
[----:B------:R-:W-:-:S07]  /*185f0*/  MOV R6, R14 ;  /* 0x0000000e00067202 */ /* 0x000fce0000000f00 */
[----:B------:R-:W-:Y:S05]  /*18600*/  WARPSYNC.COLLECTIVE R15, `(.L_x_2353) ;  /* 0x000000000f087348 */ /* 0x000fea0003c00000 */
[----:B------:R0:W1:Y:S02]  /*18610*/  SHFL.IDX P6, R14, R13, R12, R11 ;  /* 0x0000000c0d0e7389 */ /* 0x00006400000c000b */
[----:B01----:R-:W-:Y:S01]  /*18620*/  ENDCOLLECTIVE ;  /* 0x000000000000791b */ /* 0x003fe20003800000 */
.L_x_2353:
        /* <DEDUP_REMOVED lines=19> */
.L_x_2354:
[----:B------:R-:W-:Y:S01]  /*18760*/  IMAD.MOV.U32 R13, RZ, RZ, R17 ;  /* 0x000000ffff0d7224 */ /* 0x000fe200078e0011 */
[----:B------:R-:W-:-:S07]  /*18770*/  MOV R18, R14 ;  /* 0x0000000e00127202 */ /* 0x000fce0000000f00 */
[----:B------:R-:W-:Y:S05]  /*18780*/  WARPSYNC.COLLECTIVE R15, `(.L_x_2355) ;  /* 0x000000000f087348 */ /* 0x000fea0003c00000 */
[----:B------:R0:W1:Y:S02]  /*18790*/  SHFL.IDX P6, R14, R13, R12, R11 ;  /* 0x0000000c0d0e7389 */ /* 0x00006400000c000b */
[----:B01----:R-:W-:Y:S01]  /*187a0*/  ENDCOLLECTIVE ;  /* 0x000000000000791b */ /* 0x003fe20003800000 */
.L_x_2355:
[----:B------:R-:W-:Y:S05]  /*187b0*/  BRA `(.L_x_2356) ;  /* 0xffffffcc00687947 */ /* 0x000fea000383ffff */
.L_x_2274:
[----:B0-----:R0:W1:Y:S02]  /*187c0*/  SYNCS.PHASECHK.TRANS64.TRYWAIT P0, [R7+URZ+0x38820], R6 ;  /* 0x03882006070075a7 */ /* 0x001064000800017f */
[----:B-1----:R-:W-:Y:S05]  /*187d0*/  @!P0 NANOSLEEP.SYNCS 0x989680 ;  /* 0x009896800000895d */ /* 0x002fea0003900000 */
[----:B------:R-:W1:Y:S02]  /*187e0*/  @!P0 SYNCS.PHASECHK.TRANS64 P0, [R7+URZ+0x38820], R6 ;  /* 0x03882006070085a7 */ /* 0x000e64000800007f */
[----:B-1----:R-:W-:Y:S05]  /*187f0*/  @!P0 BRA `(.L_x_2274) ;  /* 0xfffffffc00f08947 */ /* 0x002fea000383ffff */
[----:B------:R-:W-:Y:S05]  /*18800*/  BRA `(.L_x_2357) ;  /* 0xffffffcc00f07947 */ /* 0x000fea000383ffff */
.L_x_2275:
        /* <DEDUP_REMOVED lines=11> */
.L_x_2359:
[----:B------:R-:W-:Y:S05]  /*188c0*/  BSYNC B0 ;  /* 0x0000000000007941 */ /* 0x000fea0003800000 */
.L_x_2358:
[----:B------:R-:W-:Y:S05]  /*188d0*/  BRA `(.L_x_2360) ;  /* 0xffffffcc00d47947 */ /* 0x000fea000383ffff */
.L_x_2276:
[----:B------:R-:W-:Y:S01]  /*188e0*/  BSSY B0, `(.L_x_2361) ;  /* 0x0000006000007945 */ /* 0x000fe20003800000 */
[----:B------:R-:W-:-:S07]  /*188f0*/  IMAD.MOV.U32 R15, RZ, RZ, -0x1 ;  /* 0xffffffffff0f7424 */ /* 0x000fce00078e00ff */
[----:B01---5:R-:W-:Y:S05]  /*18900*/  WARPSYNC.COLLECTIVE R15, `(.L_x_2362) ;  /* 0x000000000f0c7348 */ /* 0x023fea0003c00000 */
[----:B------:R-:W-:Y:S02]  /*18910*/  ELECT P6, UR62, PT ;  /* 0x00000000003e782f */ /* 0x000fe400038c0000 */
[----:B------:R-:W-:Y:S01]  /*18920*/  MOV R14, UR62 ;  /* 0x0000003e000e7c02 */ /* 0x000fe20008000f00 */
[----:B01---5:R-:W-:Y:S10]  /*18930*/  ENDCOLLECTIVE ;  /* 0x000000000000791b */ /* 0x023ff40003800000 */
.L_x_2362:
[----:B------:R-:W-:Y:S05]  /*18940*/  BSYNC B0 ;  /* 0x0000000000007941 */ /* 0x000fea0003800000 */
.L_x_2361:
[----:B------:R-:W-:Y:S05]  /*18950*/  BRA `(.L_x_2363) ;  /* 0xffffffcc00c87947 */ /* 0x000fea000383ffff */
.L_x_2278:
[----:B-1----:R1:W2:Y:S02]  /*18960*/  SYNCS.PHASECHK.TRANS64.TRYWAIT P1, [R5+URZ+0x38840], R4 ;  /* 0x03884004050075a7 */ /* 0x0022a4000802017f */
[----:B--2---:R-:W-:Y:S05]  /*18970*/  @!P1 NANOSLEEP.SYNCS 0x989680 ;  /* 0x009896800000995d */ /* 0x004fea0003900000 */
[----:B------:R-:W2:Y:S02]  /*18980*/  @!P1 SYNCS.PHASECHK.TRANS64 P1, [R5+URZ+0x38840], R4 ;  /* 0x03884004050095a7 */ /* 0x000ea4000802007f */
[----:B--2---:R-:W-:Y:S05]  /*18990*/  @!P1 BRA `(.L_x_2278) ;  /* 0xfffffffc00f09947 */ /* 0x004fea000383ffff */
[----:B------:R-:W-:Y:S05]  /*189a0*/  BRA `(.L_x_2364) ;  /* 0xffffffcc00f07947 */ /* 0x000fea000383ffff */
.L_x_2280:
[----:B--2---:R2:W3:Y:S02]  /*189b0*/  SYNCS.PHASECHK.TRANS64.TRYWAIT P1, [R3+URZ+0x38840], R0 ;  /* 0x03884000030075a7 */ /* 0x0044e4000802017f */
[----:B---3--:R-:W-:Y:S05]  /*189c0*/  @!P1 NANOSLEEP.SYNCS 0x989680 ;  /* 0x009896800000995d */ /* 0x008fea0003900000 */
[----:B------:R-:W3:Y:S02]  /*189d0*/  @!P1 SYNCS.PHASECHK.TRANS64 P1, [R3+URZ+0x38840], R0 ;  /* 0x03884000030095a7 */ /* 0x000ee4000802007f */
[----:B---3--:R-:W-:Y:S05]  /*189e0*/  @!P1 BRA `(.L_x_2280) ;  /* 0xfffffffc00f09947 */ /* 0x008fea000383ffff */
[----:B------:R-:W-:Y:S05]  /*189f0*/  BRA `(.L_x_2365) ;  /* 0xffffffcc00fc7947 */ /* 0x000fea000383ffff */
.L_x_2282:
[----:B---3--:R3:W4:Y:S02]  /*18a00*/  SYNCS.PHASECHK.TRANS64.TRYWAIT P1, [R5+URZ+0x38860], R4 ;  /* 0x03886004050075a7 */ /* 0x008724000802017f */
[----:B----4-:R-:W-:Y:S05]  /*18a10*/  @!P1 NANOSLEEP.SYNCS 0x989680 ;  /* 0x009896800000995d */ /* 0x010fea0003900000 */
[----:B------:R-:W4:Y:S02]  /*18a20*/  @!P1 SYNCS.PHASECHK.TRANS64 P1, [R5+URZ+0x38860], R4 ;  /* 0x03886004050095a7 */ /* 0x000f24000802007f */
[----:B----4-:R-:W-:Y:S05]  /*18a30*/  @!P1 BRA `(.L_x_2282) ;  /* 0xfffffffc00f09947 */ /* 0x010fea000383ffff */
[----:B------:R-:W-:Y:S05]  /*18a40*/  BRA `(.L_x_2366) ;  /* 0xffffffcc00f87947 */ /* 0x000fea000383ffff */
.L_x_2367:
        /* <DEDUP_REMOVED lines=11> */
.L_x_15961:


//--------------------- .text._ZN7cutlass13device_kernelIN5flash11enable_sm90INS1_16FlashAttnFwdSm90INS1_25CollectiveMainloopFwdSm90ILi2EN4cute5tupleIJNS5_1CILi1EEES8_S8_EEENS6_IJNS7_ILi128EEENS7_ILi80EEENS7_ILi256EEEEEELi256ENS_10bfloat16_tEfNS_4arch4Sm90ELb1ELb0ELb1ELb1ELb1ELb0ELb0ELb1ELb1ELb1ELb1ELb0EEENS1_21CollectiveEpilogueFwdINS6_IJSA_SC_SB_EEES9_SE_SG_Li256ELb1ELb1ELb1ELb0EEENS1_36VarlenDynamicPersistentTileSchedulerILi128ELi80ELi256ELi128ELb1ELb1ELb1ELb1ELb1ELb1EEEEEEEEEvNT_6ParamsE --------------------------
	.section	.text._ZN7cutlass13device_kernelIN5flash11enable_sm90INS1_16FlashAttnFwdSm90INS1_25CollectiveMainloopFwdSm90ILi2EN4cute5tupleIJNS5_1CILi1EEES8_S8_EEENS6_IJNS7_ILi128EEENS7_ILi80EEENS7_ILi256EEEEEELi256ENS_10bfloat16_tEfNS_4arch4Sm90ELb1ELb0ELb1ELb1ELb1ELb0ELb0ELb1ELb1ELb1ELb1ELb0EEENS1_21CollectiveEpilogueFwdINS6_IJSA_SC_SB_EEES9_SE_SG_Li256ELb1ELb1ELb1ELb0EEENS1_36VarlenDynamicPersistentTileSchedulerILi128ELi80ELi256ELi128ELb1ELb1ELb1ELb1ELb1ELb1EEEEEEEEEvNT_6ParamsE,"ax",@progbits
	.align	128
.text._ZN7cutlass13device_kernelIN5flash11enable_sm90INS1_16FlashAttnFwdSm90INS1_25CollectiveMainloopFwdSm90ILi2EN4cute5tupleIJNS5_1CILi1EEES8_S8_EEENS6_IJNS7_ILi128EEENS7_ILi80EEENS7_ILi256EEEEEELi256ENS_10bfloat16_tEfNS_4arch4Sm90ELb1ELb0ELb1ELb1ELb1ELb0ELb0ELb1ELb1ELb1ELb1ELb0EEENS1_21CollectiveEpilogueFwdINS6_IJSA_SC_SB_EEES9_SE_SG_Li256ELb1ELb1ELb1ELb0EEENS1_36VarlenDynamicPersistentTileSchedulerILi128ELi80ELi256ELi128ELb1ELb1ELb1ELb1ELb1ELb1EEEEEEEEEvNT_6ParamsE:
        .type           _ZN7cutlass13device_kernelIN5flash11enable_sm90INS1_16FlashAttnFwdSm90INS1_25CollectiveMainloopFwdSm90ILi2EN4cute5tupleIJNS5_1CILi1EEES8_S8_EEENS6_IJNS7_ILi128EEENS7_ILi80EEENS7_ILi256EEEEEELi256ENS_10bfloat16_tEfNS_4arch4Sm90ELb1ELb0ELb1ELb1ELb1ELb0ELb0ELb1ELb1ELb1ELb1ELb0EEENS1_21CollectiveEpilogueFwdINS6_IJSA_SC_SB_EEES9_SE_SG_Li256ELb1ELb1ELb1ELb0EEENS1_36VarlenDynamicPersistentTileSchedulerILi128ELi80ELi256ELi128ELb1ELb1ELb1ELb1ELb1ELb1EEEEEEEEEvNT_6ParamsE,@function
        .size           _ZN7cutlass13device_kernelIN5flash11enable_sm90INS1_16FlashAttnFwdSm90INS1_25CollectiveMainloopFwdSm90ILi2EN4cute5tupleIJNS5_1CILi1EEES8_S8_EEENS6_IJNS7_ILi128EEENS7_ILi80EEENS7_ILi256EEEEEELi256ENS_10bfloat16_tEfNS_4arch4Sm90ELb1ELb0ELb1ELb1ELb1ELb0ELb0ELb1ELb1ELb1ELb1ELb0EEENS1_21CollectiveEpilogueFwdINS6_IJSA_SC_SB_EEES9_SE_SG_Li256ELb1ELb1ELb1ELb0EEENS1_36VarlenDynamicPersistentTileSchedulerILi128ELi80ELi256ELi128ELb1ELb1ELb1ELb1ELb1ELb1EEEEEEEEEvNT_6ParamsE,(.L_x_15962 - _ZN7cutlass13device_kernelIN5flash11enable_sm90INS1_16FlashAttnFwdSm90INS1_25CollectiveMainloopFwdSm90ILi2EN4cute5tupleIJNS5_1CILi1EEES8_S8_EEENS6_IJNS7_ILi128EEENS7_ILi80EEENS7_ILi256EEEEEELi256ENS_10bfloat16_tEfNS_4arch4Sm90ELb1ELb0ELb1ELb1ELb1ELb0ELb0ELb1ELb1ELb1ELb1ELb0EEENS1_21CollectiveEpilogueFwdINS6_IJSA_SC_SB_EEES9_SE_SG_Li256ELb1ELb1ELb1ELb0EEENS1_36VarlenDynamicPersistentTileSchedulerILi128ELi80ELi256ELi128ELb1ELb1ELb1ELb1ELb1ELb1EEEEEEEEEvNT_6ParamsE)
        .other          _ZN7cutlass13device_kernelIN5flash11enable_sm90INS1_16FlashAttnFwdSm90INS1_25CollectiveMainloopFwdSm90ILi2EN4cute5tupleIJNS5_1CILi1EEES8_S8_EEENS6_IJNS7_ILi128EEENS7_ILi80EEENS7_ILi256EEEEEELi256ENS_10bfloat16_tEfNS_4arch4Sm90ELb1ELb0ELb1ELb1ELb1ELb0ELb0ELb1ELb1ELb1ELb1ELb0EEENS1_21CollectiveEpilogueFwdINS6_IJSA_SC_SB_EEES9_SE_SG_Li256ELb1ELb1ELb1ELb0EEENS1_36VarlenDynamicPersistentTileSchedulerILi128ELi80ELi256ELi128ELb1ELb1ELb1ELb1ELb1ELb1EEEEEEEEEvNT_6ParamsE,@"STO_CUDA_ENTRY STV_DEFAULT"
_ZN7cutlass13device_kernelIN5flash11enable_sm90INS1_16FlashAttnFwdSm90INS1_25CollectiveMainloopFwdSm90ILi2EN4cute5tupleIJNS5_1CILi1EEES8_S8_EEENS6_IJNS7_ILi128EEENS7_ILi80EEENS7_ILi256EEEEEELi256ENS_10bfloat16_tEfNS_4arch4Sm90ELb1ELb0ELb1ELb1ELb1ELb0ELb0ELb1ELb1ELb1ELb1ELb0EEENS1_21CollectiveEpilogueFwdINS6_IJSA_SC_SB_EEES9_SE_SG_Li256ELb1ELb1ELb1ELb0EEENS1_36VarlenDynamicPersistentTileSchedulerILi128ELi80ELi256ELi128ELb1ELb1ELb1ELb1ELb1ELb1EEEEEEEEEvNT_6ParamsE:
        /* <DEDUP_REMOVED lines=45> */
.L_x_2368:
        /* <DEDUP_REMOVED lines=22> */
.L_x_2369:
        /* <DEDUP_REMOVED lines=18> */
.L_x_2370:
        /* <DEDUP_REMOVED lines=22> */
.L_x_2371:
        /* <DEDUP_REMOVED lines=23> */
.L_x_2372:
        /* <DEDUP_REMOVED lines=10> */
.L_x_2374:
        /* <DEDUP_REMOVED lines=27> */
[C---:B------:R-:W-:Y:S01]  /*0a70*/  IMAD.IADD R13, R0.reuse, 0x1, -R5 ;  /* 0x00000001000d7824 */ /* 0x040fe200078e0a05 */
[CC--:B------:R-:W-:Y:S01]  /*0a80*/  LEA.HI R5, R3.reuse, R0.reuse, RZ, 0x2 ;  /* 0x0000000003057211 */ /* 0x0c0fe200078f10ff */
[----:B------:R-:W-:Y:S01]  /*0a90*/  ULOP3.LUT UR8, UR4, 0x1, URZ, 0xfc, !UPT ;  /* 0x0000000104087892 */ /* 0x000fe2000f8efc3f */
[----:B------:R-:W-:Y:S02]  /*0aa0*/  LEA.HI R3, R3, R0, RZ, 0x4 ;  /* 0x0000000003037211 */ /* 0x000fe400078f20ff */
[----:B------:R-:W-:Y:S01]  /*0ab0*/  SHF.R.S32.HI R8, RZ, 0x1f, R13 ;  /* 0x0000001fff087819 */ /* 0x000fe2000001140d */
[----:B------:R-:W-:Y:S01]  /*0ac0*/  STL [R1+0x38], R13 ;  /* 0x0000380d01007387 */ /* 0x000fe20000100800 */
[----:B------:R-:W-:Y:S01]  /*0ad0*/  LOP3.LUT R11, R5, 0xfffffffc, RZ, 0xc0, !PT ;  /* 0xfffffffc050b7812 */ /* 0x000fe200078ec0ff */
[----:B------:R-:W-:Y:S01]  /*0ae0*/  UMOV UR4, URZ ;  /* 0x0000003f00047c82 */ /* 0x000fe20008000000 */
[C---:B------:R-:W-:Y:S02]  /*0af0*/  LOP3.LUT R5, R3.reuse, 0x3fffff0, RZ, 0xc0, !PT ;  /* 0x03fffff003057812 */ /* 0x040fe400078ec0ff */
[----:B------:R-:W-:Y:S01]  /*0b00*/  SHF.R.S32.HI R4, RZ, 0x4, R3 ;  /* 0x00000004ff047819 */ /* 0x000fe20000011403 */
[----:B------:R-:W-:Y:S01]  /*0b10*/  IMAD.IADD R12, R0, 0x1, -R11 ;  /* 0x00000001000c7824 */ /* 0x000fe200078e0a0b */
[----:B------:R-:W-:Y:S01]  /*0b20*/  LEA.HI R9, R8, R13, RZ, 0x2 ;  /* 0x0000000d08097211 */ /* 0x000fe200078f10ff */
[----:B------:R-:W-:Y:S01]  /*0b30*/  IMAD.IADD R5, R0, 0x1, -R5 ;  /* 0x0000000100057824 */ /* 0x000fe200078e0a05 */
[----:B------:R-:W-:-:S02]  /*0b40*/  LEA.HI R0, R3, R4, RZ, 0x1 ;  /* 0x0000000403007211 */ /* 0x000fc400078f08ff */
[--C-:B------:R-:W-:Y:S01]  /*0b50*/  SHF.R.S32.HI R10, RZ, 0x2, R9.reuse ;  /* 0x00000002ff0a7819 */ /* 0x100fe20000011409 */
[----:B------:R-:W-:Y:S01]  /*0b60*/  IMAD R6, R5, 0x40, R6 ;  /* 0x0000004005067824 */ /* 0x000fe200078e0206 */
[----:B------:R-:W-:Y:S02]  /*0b70*/  SHF.R.S32.HI R7, RZ, 0x1f, R9 ;  /* 0x0000001fff077819 */ /* 0x000fe40000011409 */
        /* <DEDUP_REMOVED lines=21> */
[C---:B------:R-:W-:Y:S01]  /*0cd0*/  IADD3 R18, R23.reuse, 0x20, RZ ;  /* 0x0000002017127810 */ /* 0x040fe20007ffe0ff */
[----:B0-----:R-:W-:Y:S01]  /*0ce0*/  IMAD R0, R2, 0x40, R11 ;  /* 0x0000004002007824 */ /* 0x001fe200078e020b */
[C---:B------:R-:W-:Y:S01]  /*0cf0*/  IADD3 R218, R23.reuse, 0xd8, RZ ;  /* 0x000000d817da7810 */ /* 0x040fe20007ffe0ff */
[----:B------:R-:W-:Y:S01]  /*0d00*/  IMAD.U32 R2, RZ, RZ, UR8 ;  /* 0x00000008ff027e24 */ /* 0x000fe2000f8e00ff */
[----:B------:R-:W-:Y:S01]  /*0d10*/  SHF.R.S32.HI R5, RZ, 0x1f, R5 ;  /* 0x0000001fff057819 */ /* 0x000fe20000011405 */
[C---:B------:R-:W-:Y:S01]  /*0d20*/  VIADD R4, R23.reuse, 0x90 ;  /* 0x0000009017047836 */ /* 0x040fe20000000000 */
[----:B------:R-:W-:Y:S01]  /*0d30*/  STL [R1+0x3c], R0 ;  /* 0x00003c0001007387 */ /* 0x000fe20000100800 */
        /* <DEDUP_REMOVED lines=14> */
[----:B0-----:R-:W-:Y:S01]  /*0e20*/  IMAD.U32 R2, RZ, RZ, UR4 ;  /* 0x00000004ff027e24 */ /* 0x001fe2000f8e00ff */
        /* <DEDUP_REMOVED lines=34> */
[----:B------:R-:W-:Y:S01]  /*1050*/  SHF.R.S32.HI R4, RZ, 0x1f, R223 ;  /* 0x0000001fff047819 */ /* 0x000fe200000114df */
[----:B------:R-:W-:Y:S01]  /*1060*/  IMAD.U32 R17, RZ, RZ, UR4 ;  /* 0x00000004ff117e24 */ /* 0x000fe2000f8e00ff */
[----:B------:R-:W-:-:S07]  /*1070*/  SHF.R.S32.HI R2, RZ, 0x1f, R222 ;  /* 0x0000001fff027819 */ /* 0x000fce00000114de */
.L_x_2438:
[----:B------:R-:W-:Y:S01]  /*1080*/  ULDC.64 UR8, c[0x0][0xc88] ;  /* 0x0003220000087ab9 */ /* 0x000fe20000000a00 */
[----:B------:R-:W-:Y:S01]  /*1090*/  ULDC.64 UR10, c[0x0][0xa18] ;  /* 0x00028600000a7ab9 */ /* 0x000fe20000000a00 */
[----:B------:R-:W-:Y:S02]  /*10a0*/  UIMAD.WIDE UR8, UR7, 0x4, UR8 ;  /* 0x00000004070878a5 */ /* 0x000fe4000f8e0208 */
[----:B------:R-:W-:Y:S01]  /*10b0*/  UISETP.NE.U32.AND UP1, UPT, UR10, URZ, UPT ;  /* 0x0000003f0a00728c */ /* 0x000fe2000bf25070 */
[----:B------:R-:W-:-:S03]  /*10c0*/  ULDC UR7, c[0x0][0x424] ;  /* 0x0001090000077ab9 */ /* 0x000fc60000000800 */
        /* <DEDUP_REMOVED lines=11> */
[----:B------:R-:W-:Y:S01]  /*1180*/  IMAD.U32 R221, RZ, RZ, UR4 ;  /* 0x00000004ffdd7e24 */ /* 0x000fe2000f8e00ff */
[----:B------:R-:W-:-:S04]  /*1190*/  @UP0 ULEA UR8, UP2, UR4, UR8, 0x2 ;  /* 0x0000000804080291 */ /* 0x000fc8000f84103f */
[----:B------:R-:W-:Y:S02]  /*11a0*/  @UP0 ULEA.HI.X UR9, UR4, UR9, UR12, 0x2, UP2 ;  /* 0x0000000904090291 */ /* 0x000fe400090f140c */
[----:B------:R-:W-:Y:S01]  /*11b0*/  IMAD.U32 R6, RZ, RZ, UR12 ;  /* 0x0000000cff067e24 */ /* 0x000fe2000f8e00ff */
[----:B------:R-:W-:Y:S01]  /*11c0*/  @UP1 ULEA UR10, UP0, UR4, UR10, 0x2 ;  /* 0x0000000a040a1291 */ /* 0x000fe2000f80103f */
[----:B------:R-:W-:-:S03]  /*11d0*/  IMAD.U32 R2, RZ, RZ, UR8 ;  /* 0x00000008ff027e24 */ /* 0x000fc6000f8e00ff */
[----:B------:R-:W-:Y:S01]  /*11e0*/  @UP1 ULEA.HI.X UR11, UR4, UR11, UR12, 0x2, UP0 ;  /* 0x0000000b040b1291 */ /* 0x000fe200080f140c */
[----:B------:R-:W-:Y:S01]  /*11f0*/  IMAD.U32 R3, RZ, RZ, UR9 ;  /* 0x00000009ff037e24 */ /* 0x000fe2000f8e00ff */
[----:B------:R-:W-:Y:S01]  /*1200*/  ULDC.64 UR8, c[0x0][0x418] ;  /* 0x0001060000087ab9 */ /* 0x000fe20000000a00 */
[----:B------:R-:W-:Y:S01]  /*1210*/  IMAD.U32 R4, RZ, RZ, UR10 ;  /* 0x0000000aff047e24 */ /* 0x000fe2000f8e00ff */
[----:B------:R0:W-:Y:S02]  /*1220*/  STL [R1+0x30], R6 ;  /* 0x0000300601007387 */ /* 0x0001e40000100800 */
[----:B------:R-:W-:Y:S02]  /*1230*/  IMAD.U32 R5, RZ, RZ, UR11 ;  /* 0x0000000bff057e24 */ /* 0x000fe4000f8e00ff */
[----:B------:R-:W2:Y:S01]  /*1240*/  @P0 LDG.E R2, desc[UR38][R2.64] ;  /* 0x0000002602020981 */ /* 0x000ea2000c1e1900 */
[----:B------:R-:W-:Y:S01]  /*1250*/  UISETP.NE.U32.AND UP0, UPT, UR8, URZ, UPT ;  /* 0x0000003f0800728c */ /* 0x000fe2000bf05070 */
[----:B------:R-:W-:-:S02]  /*1260*/  ULDC.64 UR10, c[0x0][0xa20] ;  /* 0x00028800000a7ab9 */ /* 0x000fc40000000a00 */
[----:B---3--:R-:W3:Y:S01]  /*1270*/  @P2 LDG.E R4, desc[UR38][R4.64] ;  /* 0x0000002604042981 */ /* 0x008ee2000c1e1900 */
[----:B------:R-:W-:Y:S01]  /*1280*/  UISETP.NE.AND.EX UP0, UPT, UR9, URZ, UPT, UP0 ;  /* 0x0000003f0900728c */ /* 0x000fe2000bf05300 */
[----:B------:R-:W-:Y:S01]  /*1290*/  ISETP.NE.U32.AND P1, PT, RZ, UR10, PT ;  /* 0x0000000aff007c0c */ /* 0x000fe2000bf25070 */
[----:B------:R-:W-:Y:S02]  /*12a0*/  ULOP3.LUT UR9, UR5, 0xffff, URZ, 0xc0, !UPT ;  /* 0x0000ffff05097892 */ /* 0x000fe4000f8ec03f */
[----:B------:R-:W-:Y:S01]  /*12b0*/  USEL UR7, UR7, 0x1, UP0 ;  /* 0x0000000107077887 */ /* 0x000fe20008000000 */
[----:B------:R-:W-:Y:S01]  /*12c0*/  ISETP.NE.AND.EX P1, PT, RZ, UR11, PT, P1 ;  /* 0x0000000bff007c0c */ /* 0x000fe2000bf25310 */
[----:B------:R-:W-:Y:S01]  /*12d0*/  ULDC UR8, c[0x0][0x2f0] ;  /* 0x0000bc0000087ab9 */ /* 0x000fe20000000800 */
[----:B------:R-:W-:Y:S01]  /*12e0*/  UMOV UR4, URZ ;  /* 0x0000003f00047c82 */ /* 0x000fe20008000000 */
[----:B-----5:R-:W-:Y:S01]  /*12f0*/  IMAD.U32 R0, RZ, RZ, UR9 ;  /* 0x00000009ff007e24 */ /* 0x020fe2000f8e00ff */
[----:B------:R-:W-:-:S04]  /*1300*/  UIMAD UR7, UR7, UR8, URZ ;  /* 0x00000008070772a4 */ /* 0x000fc8000f8e023f */
[----:B------:R0:W-:Y:S01]  /*1310*/  STL [R1+0x2c], R0 ;  /* 0x00002c0001007387 */ /* 0x0001e20000100800 */
[----:B--2---:R-:W-:Y:S02]  /*1320*/  @P0 R2UR UR4, R2 ;  /* 0x00000000020402ca */ /* 0x004fe400000e0000 */
[----:B---3--:R-:W-:-:S13]  /*1330*/  @P2 R2UR UR8, R4 ;  /* 0x00000000040822ca */ /* 0x008fda00000e0000 */
[----:B------:R-:W-:Y:S01]  /*1340*/  IMAD.U32 R22, RZ, RZ, UR8 ;  /* 0x00000008ff167e24 */ /* 0x000fe2000f8e00ff */
[----:B0---4-:R-:W-:Y:S06]  /*1350*/  @P2 BRA `(.L_x_2375) ;  /* 0x0000000000442947 */ /* 0x011fec0003800000 */
[----:B------:R-:W-:Y:S02]  /*1360*/  ULDC.64 UR8, c[0x0][0xa00] ;  /* 0x0002800000087ab9 */ /* 0x000fe40000000a00 */
[----:B------:R-:W-:Y:S01]  /*1370*/  ISETP.NE.U32.AND P0, PT, RZ, UR8, PT ;  /* 0x00000008ff007c0c */ /* 0x000fe2000bf05070 */
[----:B------:R-:W-:Y:S02]  /*1380*/  ULDC UR8, c[0x0][0x288] ;  /* 0x0000a20000087ab9 */ /* 0x000fe40000000800 */
[----:B------:R-:W-:Y:S01]  /*1390*/  IMAD.U32 R22, RZ, RZ, UR8 ;  /* 0x00000008ff167e24 */ /* 0x000fe2000f8e00ff */
[----:B------:R-:W-:-:S13]  /*13a0*/  ISETP.NE.AND.EX P0, PT, RZ, UR9, PT, P0 ;  /* 0x00000009ff007c0c */ /* 0x000fda000bf05300 */
[----:B------:R-:W-:Y:S05]  /*13b0*/  @!P0 BRA `(.L_x_2375) ;  /* 0x00000000002c8947 */ /* 0x000fea0003800000 */
[----:B------:R-:W-:Y:S01]  /*13c0*/  R2UR UR12, R221 ;  /* 0x00000000dd0c72ca */ /* 0x000fe200000e0000 */
[----:B------:R-:W-:-:S12]  /*13d0*/  ULDC.64 UR8, c[0x0][0xa00] ;  /* 0x0002800000087ab9 */ /* 0x000fd80000000a00 */
[----:B------:R-:W-:-:S06]  /*13e0*/  UIMAD.WIDE UR8, UR12, 0x4, UR8 ;  /* 0x000000040c0878a5 */ /* 0x000fcc000f8e0208 */
[----:B------:R-:W-:Y:S02]  /*13f0*/  IMAD.U32 R2, RZ, RZ, UR8 ;  /* 0x00000008ff027e24 */ /* 0x000fe4000f8e00ff */
[----:B------:R-:W-:-:S05]  /*1400*/  IMAD.U32 R3, RZ, RZ, UR9 ;  /* 0x00000009ff037e24 */ /* 0x000fca000f8e00ff */
[----:B------:R-:W2:Y:S04]  /*1410*/  LDG.E R4, desc[UR38][R2.64] ;  /* 0x0000002602047981 */ /* 0x000ea8000c1e1900 */
[----:B------:R-:W3:Y:S01]  /*1420*/  LDG.E R0, desc[UR38][R2.64+0x4] ;  /* 0x0000042602007981 */ /* 0x000ee2000c1e1900 */
[----:B--2---:R-:W-:Y:S02]  /*1430*/  R2UR UR8, R4 ;  /* 0x00000000040872ca */ /* 0x004fe400000e0000 */
[----:B---3--:R-:W-:-:S13]  /*1440*/  R2UR UR9, R0 ;  /* 0x00000000000972ca */ /* 0x008fda00000e0000 */
[----:B------:R-:W-:-:S06]  /*1450*/  UIADD3 UR8, -UR8, UR9, URZ ;  /* 0x0000000908087290 */ /* 0x000fcc000fffe13f */
[----:B------:R-:W-:-:S07]  /*1460*/  IMAD.U32 R22, RZ, RZ, UR8 ;  /* 0x00000008ff167e24 */ /* 0x000fce000f8e00ff */
.L_x_2375:
[----:B------:R-:W-:Y:S05]  /*1470*/  @!P1 BRA `(.L_x_2376) ;  /* 0x0000000000249947 */ /* 0x000fea0003800000 */
[----:B------:R-:W-:Y:S02]  /*1480*/  R2UR UR8, R221 ;  /* 0x00000000dd0872ca */ /* 0x000fe400000e0000 */
[----:B------:R-:W-:-:S11]  /*1490*/  R2UR UR9, R6 ;  /* 0x00000000060972ca */ /* 0x000fd600000e0000 */
[----:B------:R-:W-:-:S04]  /*14a0*/  ULEA UR7, UP0, UR8, UR10, 0x2 ;  /* 0x0000000a08077291 */ /* 0x000fc8000f80103f */
[----:B------:R-:W-:Y:S02]  /*14b0*/  ULEA.HI.X UR8, UR8, UR11, UR9, 0x2, UP0 ;  /* 0x0000000b08087291 */ /* 0x000fe400080f1409 */
[----:B------:R-:W-:-:S04]  /*14c0*/  IMAD.U32 R2, RZ, RZ, UR7 ;  /* 0x00000007ff027e24 */ /* 0x000fc8000f8e00ff */
[----:B------:R-:W-:-:S05]  /*14d0*/  IMAD.U32 R3, RZ, RZ, UR8 ;  /* 0x00000008ff037e24 */ /* 0x000fca000f8e00ff */
[----:B------:R-:W2:Y:S02]  /*14e0*/  LDG.E R2, desc[UR38][R2.64] ;  /* 0x0000002602027981 */ /* 0x000ea4000c1e1900 */
[----:B--2---:R-:W-:Y:S01]  /*14f0*/  R2UR UR7, R2 ;  /* 0x00000000020772ca */ /* 0x004fe200000e0000 */
[----:B------:R-:W-:-:S14]  /*1500*/  BRA `(.L_x_2377) ;  /* 0x0000000000387947 */ /* 0x000fdc0003800000 */
.L_x_2376:
[----:B------:R-:W-:Y:S02]  /*1510*/  ULDC.64 UR8, c[0x0][0xa08] ;  /* 0x0002820000087ab9 */ /* 0x000fe40000000a00 */
[----:B------:R-:W-:-:S04]  /*1520*/  ISETP.NE.U32.AND P0, PT, RZ, UR8, PT ;  /* 0x00000008ff007c0c */ /* 0x000fc8000bf05070 */
        /* <DEDUP_REMOVED lines=12> */
.L_x_2377:
[----:B------:R-:W-:Y:S01]  /*15f0*/  ULDC UR8, c[0x0][0x448] ;  /* 0x0001120000087ab9 */ /* 0x000fe20000000800 */
[----:B------:R-:W-:Y:S01]  /*1600*/  R2UR UR9, R22 ;  /* 0x00000000160972ca */ /* 0x000fe200000e0000 */
[----:B------:R-:W-:Y:S02]  /*1610*/  UISETP.NE.AND UP0, UPT, UR8, 0x1, UPT ;  /* 0x000000010800788c */ /* 0x000fe4000bf05270 */
[----:B------:R-:W-:Y:S02]  /*1620*/  USHF.L.U32 UR6, UR6, 0x7, URZ ;  /* 0x0000000706067899 */ /* 0x000fe4000800063f */
[----:B------:R-:W-:Y:S02]  /*1630*/  UIADD3 UR10, -UR4, UR7, URZ ;  /* 0x00000007040a7290 */ /* 0x000fe4000fffe13f */
[----:B------:R-:W-:Y:S02]  /*1640*/  UP2UR UR4, UPR, URZ, 0x1 ;  /* 0x000000013f047883 */ /* 0x000fe40008000000 */
[----:B------:R-:W-:-:S02]  /*1650*/  UIADD3 UR8, UR6, 0x7f, URZ ;  /* 0x0000007f06087890 */ /* 0x000fc4000fffe03f */
[----:B------:R-:W-:Y:S01]  /*1660*/  IMAD.U32 R215, RZ, RZ, UR6 ;  /* 0x00000006ffd77e24 */ /* 0x000fe2000f8e00ff */
[----:B------:R-:W-:Y:S01]  /*1670*/  MOV R212, UR10 ;  /* 0x0000000a00d47c02 */ /* 0x000fe20008000f00 */
[----:B------:R-:W-:Y:S01]  /*1680*/  @UP0 ULDC UR6, c[0x0][0x44c] ;  /* 0x0001130000060ab9 */ /* 0x000fe20000000800 */
[----:B------:R-:W-:Y:S01]  /*1690*/  IMAD.U32 R213, RZ, RZ, UR4 ;  /* 0x00000004ffd57e24 */ /* 0x000fe2000f8e00ff */
[----:B------:R-:W-:Y:S02]  /*16a0*/  UIMAD.WIDE.U32 UR6, UR8, UR6, URZ ;  /* 0x00000006080672a5 */ /* 0x000fe4000f8e003f */
[----:B------:R-:W-:Y:S02]  /*16b0*/  UIADD3 UR4, UR10, 0x50, -UR9 ;  /* 0x000000500a047890 */ /* 0x000fe4000fffe809 */
[----:B------:R-:W-:Y:S01]  /*16c0*/  UIADD3 UR6, UR10, 0x4f, URZ ;  /* 0x0000004f0a067890 */ /* 0x000fe2000fffe03f */
[----:B------:R-:W-:Y:S02]  /*16d0*/  @UP0 ULDC UR9, c[0x0][0x450] ;  /* 0x0001140000090ab9 */ /* 0x000fe40000000800 */
[----:B------:R-:W-:-:S02]  /*16e0*/  @UP0 USHF.R.U32.HI UR8, URZ, UR9, UR7 ;  /* 0x000000093f080299 */ /* 0x000fc40008011607 */
[----:B------:R-:W-:Y:S02]  /*16f0*/  UIMAD.WIDE UR6, UR6, 0x66666667, URZ ;  /* 0x66666667060678a5 */ /* 0x000fe4000f8e023f */
[----:B------:R-:W-:Y:S02]  /*1700*/  UIADD3 UR8, UR4, UR8, URZ ;  /* 0x0000000804087290 */ /* 0x000fe4000fffe03f */
[----:B------:R-:W-:Y:S02]  /*1710*/  USHF.R.U32.HI UR4, URZ, 0x1f, UR7 ;  /* 0x0000001f3f047899 */ /* 0x000fe40008011607 */
[----:B------:R-:W-:Y:S02]  /*1720*/  UIMAD.WIDE UR8, UR8, 0x66666667, URZ ;  /* 0x66666667080878a5 */ /* 0x000fe4000f8e023f */
[----:B------:R-:W-:Y:S02]  /*1730*/  ULEA.HI.SX32 UR7, UR7, UR4, 0x1b ;  /* 0x0000000407077291 */ /* 0x000fe4000f8fda3f */
[----:B------:R-:W-:-:S02]  /*1740*/  USHF.R.U32.HI UR6, URZ, 0x1f, UR9 ;  /* 0x0000001f3f067899 */ /* 0x000fc40008011609 */
[----:B------:R-:W-:Y:S02]  /*1750*/  ULOP3.LUT UR4, UR5, 0xff000000, URZ, 0xc0, !UPT ;  /* 0xff00000005047892 */ /* 0x000fe4000f8ec03f */
[----:B------:R-:W-:Y:S02]  /*1760*/  ULEA.HI.SX32 UR6, UR9, UR6, 0x1b ;  /* 0x0000000609067291 */ /* 0x000fe4000f8fda3f */
[----:B------:R-:W-:Y:S02]  /*1770*/  ULOP3.LUT UR5, UR5, 0xff0000, URZ, 0xc0, !UPT ;  /* 0x00ff000005057892 */ /* 0x000fe4000f8ec03f */
[----:B------:R-:W-:Y:S02]  /*1780*/  UISETP.LT.AND UP0, UPT, UR7, UR6, UPT ;  /* 0x000000060700728c */ /* 0x000fe4000bf01270 */
[----:B------:R-:W-:Y:S02]  /*1790*/  USHF.R.U32.HI UR4, URZ, 0x8, UR4 ;  /* 0x000000083f047899 */ /* 0x000fe40008011604 */
[----:B------:R-:W-:-:S02]  /*17a0*/  USEL UR9, UR7, UR6, UP0 ;  /* 0x0000000607097287 */ /* 0x000fc40008000000 */
[----:B------:R-:W-:Y:S02]  /*17b0*/  ULEA.HI UR5, UR5, UR4, URZ, 0x10 ;  /* 0x0000000405057291 */ /* 0x000fe4000f8f803f */
[----:B------:R-:W-:Y:S02]  /*17c0*/  UISETP.GE.AND UP0, UPT, UR9, 0x1, UPT ;  /* 0x000000010900788c */ /* 0x000fe4000bf06270 */
[----:B------:R-:W-:Y:S02]  /*17d0*/  ULOP3.LUT UR6, UR5, 0xff, URZ, 0xc0, !UPT ;  /* 0x000000ff05067892 */ /* 0x000fe4000f8ec03f */
[----:B------:R-:W-:Y:S02]  /*17e0*/  USHF.R.U32.HI UR5, URZ, 0x10, UR5 ;  /* 0x000000103f057899 */ /* 0x000fe40008011605 */
[----:B------:R-:W-:Y:S01]  /*17f0*/  PLOP3.LUT P0, PT, PT, PT, UP0, 0x80, 0x0 ;  /* 0x000000000000781c */ /* 0x000fe20003f0f008 */
[----:B------:R-:W-:Y:S01]  /*1800*/  UMOV UR4, URZ ;  /* 0x0000003f00047c82 */ /* 0x000fe20008000000 */
[----:B------:R-:W-:-:S02]  /*1810*/  IMAD.U32 R220, RZ, RZ, UR6 ;  /* 0x00000006ffdc7e24 */ /* 0x000fc4000f8e00ff */
[----:B------:R-:W-:-:S09]  /*1820*/  IMAD.U32 R217, RZ, RZ, UR5 ;  /* 0x00000005ffd97e24 */ /* 0x000fd2000f8e00ff */
[----:B------:R-:W-:Y:S05]  /*1830*/  @!P0 BRA `(.L_x_2378) ;  /* 0x0000000000948947 */ /* 0x000fea0003800000 */
        /* <DEDUP_REMOVED lines=37> */
.L_x_2378:
[----:B------:R-:W-:Y:S01]  /*1a90*/  R2UR UR5, R220 ;  /* 0x00000000dc0572ca */ /* 0x000fe200000e0000 */
[----:B------:R-:W-:Y:S01]  /*1aa0*/  IMAD.U32 R0, RZ, RZ, UR9 ;  /* 0x00000009ff007e24 */ /* 0x000fe2000f8e00ff */
[----:B------:R-:W-:Y:S01]  /*1ab0*/  PLOP3.LUT P0, PT, PT, PT, PT, 0x80, 0x0 ;  /* 0x000000000000781c */ /* 0x000fe20003f0f070 */
[----:B------:R-:W-:Y:S01]  /*1ac0*/  IMAD.U32 R3, RZ, RZ, UR4 ;  /* 0x00000004ff037e24 */ /* 0x000fe2000f8e00ff */
[----:B------:R-:W-:Y:S01]  /*1ad0*/  CS2R R150, SRZ ;  /* 0x0000000000967805 */ /* 0x000fe2000001ff00 */
[----:B------:R-:W-:Y:S01]  /*1ae0*/  IMAD.MOV.U32 R2, RZ, RZ, RZ ;  /* 0x000000ffff027224 */ /* 0x000fe200078e00ff */
[----:B------:R-:W-:Y:S02]  /*1af0*/  CS2R R148, SRZ ;  /* 0x0000000000947805 */ /* 0x000fe4000001ff00 */
[----:B------:R-:W-:Y:S02]  /*1b00*/  CS2R R146, SRZ ;  /* 0x0000000000927805 */ /* 0x000fe4000001ff00 */
[----:B------:R-:W-:-:S02]  /*1b10*/  CS2R R144, SRZ ;  /* 0x0000000000907805 */ /* 0x000fc4000001ff00 */
[----:B------:R-:W-:Y:S02]  /*1b20*/  CS2R R142, SRZ ;  /* 0x00000000008e7805 */ /* 0x000fe4000001ff00 */
[----:B------:R-:W-:Y:S02]  /*1b30*/  CS2R R140, SRZ ;  /* 0x00000000008c7805 */ /* 0x000fe4000001ff00 */
[----:B------:R-:W-:Y:S02]  /*1b40*/  CS2R R138, SRZ ;  /* 0x00000000008a7805 */ /* 0x000fe4000001ff00 */
[----:B------:R-:W-:Y:S01]  /*1b50*/  CS2R R136, SRZ ;  /* 0x0000000000887805 */ /* 0x000fe2000001ff00 */
[----:B------:R-:W-:Y:S01]  /*1b60*/  UIMAD UR5, UR5, UR4, URZ ;  /* 0x00000004050572a4 */ /* 0x000fe2000f8e023f */
[----:B------:R-:W-:Y:S02]  /*1b70*/  CS2R R134, SRZ ;  /* 0x0000000000867805 */ /* 0x000fe4000001ff00 */
[----:B------:R-:W-:-:S02]  /*1b80*/  CS2R R132, SRZ ;  /* 0x0000000000847805 */ /* 0x000fc4000001ff00 */
[----:B------:R-:W-:Y:S02]  /*1b90*/  CS2R R130, SRZ ;  /* 0x0000000000827805 */ /* 0x000fe4000001ff00 */
[----:B------:R-:W-:Y:S02]  /*1ba0*/  CS2R R128, SRZ ;  /* 0x0000000000807805 */ /* 0x000fe4000001ff00 */
[----:B------:R-:W-:Y:S02]  /*1bb0*/  CS2R R126, SRZ ;  /* 0x00000000007e7805 */ /* 0x000fe4000001ff00 */
[----:B------:R-:W-:Y:S01]  /*1bc0*/  VIADDMNMX R0, R3, UR5, R0, PT ;  /* 0x0000000503007c46 */ /* 0x000fe2000b800100 */
[----:B------:R-:W-:Y:S01]  /*1bd0*/  IMAD.U32 R214, RZ, RZ, UR5 ;  /* 0x00000005ffd67e24 */ /* 0x000fe2000f8e00ff */
[----:B------:R-:W-:Y:S02]  /*1be0*/  CS2R R124, SRZ ;  /* 0x00000000007c7805 */ /* 0x000fe4000001ff00 */
[----:B------:R-:W-:-:S02]  /*1bf0*/  CS2R R122, SRZ ;  /* 0x00000000007a7805 */ /* 0x000fc4000001ff00 */
[----:B------:R-:W-:Y:S01]  /*1c00*/  R2UR UR61, R0 ;  /* 0x00000000003d72ca */ /* 0x000fe200000e0000 */
[----:B------:R-:W-:Y:S01]  /*1c10*/  IMAD.MOV.U32 R0, RZ, RZ, RZ ;  /* 0x000000ffff007224 */ /* 0x000fe200078e00ff */
        /* <DEDUP_REMOVED lines=56> */
[----:B------:R-:W-:Y:S02]  /*1fa0*/  UIADD3 UR6, UR7, 0x14400, URZ ;  /* 0x0001440007067890 */ /* 0x000fe4000fffe03f */
[----:B------:R-:W-:Y:S02]  /*1fb0*/  IMAD.U32 R16, RZ, RZ, UR7 ;  /* 0x00000007ff107e24 */ /* 0x000fe4000f8e00ff */
[----:B0-----:R-:W-:Y:S01]  /*1fc0*/  VIADD R0, R0, 0xffffff80 ;  /* 0xffffff8000007836 */ /* 0x001fe20000000000 */
[----:B------:R-:W-:-:S04]  /*1fd0*/  ULOP3.LUT UP0, URZ, UR6, 0x9f, URZ, 0xc0, !UPT ;  /* 0x0000009f063f7892 */ /* 0x000fc8000f80c03f */
[----:B------:R-:W-:Y:S02]  /*1fe0*/  SHF.R.S32.HI R3, RZ, 0x1f, R0 ;  /* 0x0000001fff037819 */ /* 0x000fe40000011400 */
        /* <DEDUP_REMOVED lines=19> */
[----:B------:R-:W-:Y:S01]  /*2120*/  IMAD.U32 R10, RZ, RZ, UR6 ;  /* 0x00000006ff0a7e24 */ /* 0x000fe2000f8e00ff */
[----:B------:R-:W-:Y:S01]  /*2130*/  MOV R13, RZ ;  /* 0x000000ff000d7202 */ /* 0x000fe20000000f00 */
[----:B------:R-:W-:Y:S02]  /*2140*/  IMAD.U32 R6, RZ, RZ, UR4 ;  /* 0x00000004ff067e24 */ /* 0x000fe4000f8e00ff */
[----:B------:R-:W-:-:S02]  /*2150*/  IMAD.U32 R7, RZ, RZ, UR5 ;  /* 0x00000005ff077e24 */ /* 0x000fc4000f8e00ff */
[----:B------:R-:W-:Y:S02]  /*2160*/  IMAD.U32 R11, RZ, RZ, UR7 ;  /* 0x00000007ff0b7e24 */ /* 0x000fe4000f8e00ff */
[----:B------:R-:W-:Y:S02]  /*2170*/  IMAD.MOV.U32 R8, RZ, RZ, 0x70 ;  /* 0x00000070ff087424 */ /* 0x000fe400078e00ff */
[----:B0-----:R-:W-:-:S07]  /*2180*/  IMAD.MOV.U32 R12, RZ, RZ, 0x1 ;  /* 0x00000001ff0c7424 */ /* 0x001fce00078e00ff */
[----:B------:R-:W-:-:S07]  /*2190*/  LEPC R20, `(.L_x_2380) ;  /* 0x000000001014794e */ /* 0x000fce0000000000 */
[----:B-1----:R-:W-:Y:S05]  /*21a0*/  CALL.ABS.NOINC R2 ;  /* 0x0000000002007343 */ /* 0x002fea0003c00000 */
.L_x_2380:
[----:B------:R-:W2:Y:S04]  /*21b0*/  LDL R18, [R1+0x34] ;  /* 0x0000340001127983 */ /* 0x000ea80000100800 */
[----:B------:R-:W3:Y:S01]  /*21c0*/  LDL R2, [R1+0x44] ;  /* 0x0000440001027983 */ /* 0x000ee20000100800 */
[----:B------:R-:W-:Y:S02]  /*21d0*/  R2UR UR6, R16 ;  /* 0x00000000100672ca */ /* 0x000fe400000e0000 */
        /* <DEDUP_REMOVED lines=11> */
.L_x_2529:
[----:B------:R-:W-:Y:S05]  /*2290*/  @!P0 BRA `(.L_x_2382) ;  /* 0x0000000000048947 */ /* 0x000fea0003800000 */
[----:B------:R-:W-:Y:S01]  /*22a0*/  BPT.TRAP 0x1 ;  /* 0x000000040000795c */ /* 0x000fe20000300000 */
.L_x_2382:
[----:B------:R-:W-:Y:S01]  /*22b0*/  R2UR UR5, R17 ;  /* 0x00000000110572ca */ /* 0x000fe200000e0000 */
[----:B0-----:R-:W-:Y:S01]  /*22c0*/  IMAD.U32 R0, RZ, RZ, UR36 ;  /* 0x00000024ff007e24 */ /* 0x001fe2000f8e00ff */
[----:B------:R-:W-:-:S11]  /*22d0*/  R2UR UR4, R16 ;  /* 0x00000000100472ca */ /* 0x000fd600000e0000 */
[----:B------:R-:W-:Y:S02]  /*22e0*/  IMAD.U32 R3, RZ, RZ, UR5 ;  /* 0x00000005ff037e24 */ /* 0x000fe4000f8e00ff */
[----:B------:R-:W-:-:S03]  /*22f0*/  LEA R0, R0, UR4, 0x3 ;  /* 0x0000000400007c11 */ /* 0x000fc6000f8e18ff */
[----:B------:R-:W-:-:S04]  /*2300*/  SHF.L.U32 R3, R3, 0x1f, RZ ;  /* 0x0000001f03037819 */ /* 0x000fc800000006ff */
[----:B------:R0:W1:Y:S01]  /*2310*/  SYNCS.PHASECHK.TRANS64.TRYWAIT P1, [R0+URZ+0x38830], R3 ;  /* 0x03883003000075a7 */ /* 0x000062000802017f */
[----:B------:R-:W-:Y:S05]  /*2320*/  @!P0 BRA `(.L_x_2383) ;  /* 0x0000000000048947 */ /* 0x000fea0003800000 */
[----:B------:R-:W-:Y:S01]  /*2330*/  BPT.TRAP 0x1 ;  /* 0x000000040000795c */ /* 0x000fe20000300000 */
.L_x_2383:
[----:B-1----:R-:W-:Y:S05]  /*2340*/  @P1 BRA `(.L_x_2384) ;  /* 0x0000000000081947 */ /* 0x002fea0003800000 */
[----:B------:R-:W1:Y:S02]  /*2350*/  SYNCS.PHASECHK.TRANS64.TRYWAIT P1, [R0+URZ+0x38830], R3 ;  /* 0x03883003000075a7 */ /* 0x000e64000802017f */
[----:B-1----:R-:W-:Y:S05]  /*2360*/  @!P1 BRA `(.L_x_2385) ;  /* 0x0000018400f89947 */ /* 0x002fea0003800000 */
.L_x_2384:
        /* <DEDUP_REMOVED lines=23> */
[----:B01----:R-:W-:Y:S01]  /*24e0*/  MOV R3, UR38 ;  /* 0x0000002600037c02 */ /* 0x003fe20008000f00 */
[----:B------:R-:W-:Y:S01]  /*24f0*/  UMOV UR43, 0x40000040 ;  /* 0x40000040002b7882 */ /* 0x000fe20000000000 */
[----:B------:R-:W-:Y:S01]  /*2500*/  UMOV UR47, 0x40000040 ;  /* 0x40000040002f7882 */ /* 0x000fe20000000000 */
[----:B------:R-:W-:Y:S01]  /*2510*/  ULOP3.LUT UR6, UR4, 0x10000, URZ, 0xfc, !UPT ;  /* 0x0001000004067892 */ /* 0x000fe2000f8efc3f */
[----:B------:R-:W-:Y:S01]  /*2520*/  MOV R4, UR36 ;  /* 0x0000002400047c02 */ /* 0x000fe20008000f00 */
[----:B------:R-:W-:Y:S01]  /*2530*/  UMOV UR51, 0x40000040 ;  /* 0x4000004000337882 */ /* 0x000fe20000000000 */
[----:B------:R-:W-:Y:S01]  /*2540*/  UMOV UR55, 0x40000040 ;  /* 0x4000004000377882 */ /* 0x000fe20000000000 */
[----:B------:R-:W-:-:S02]  /*2550*/  UIMAD UR4, UR36, 0xa00, UR6 ;  /* 0x00000a00240478a4 */ /* 0x000fc4000f8e0206 */
[----:B------:R-:W-:Y:S01]  /*2560*/  IMAD.U32 R19, RZ, RZ, UR6 ;  /* 0x00000006ff137e24 */ /* 0x000fe2000f8e00ff */
[----:B------:R-:W-:Y:S01]  /*2570*/  UMOV UR37, 0x40000040 ;  /* 0x4000004000257882 */ /* 0x000fe20000000000 */
[----:B------:R-:W-:Y:S01]  /*2580*/  UIADD3 UR10, UR4, 0x80, URZ ;  /* 0x00000080040a7890 */ /* 0x000fe2000fffe03f */
[----:B------:R-:W-:Y:S01]  /*2590*/  IMAD.U32 R7, RZ, RZ, UR37 ;  /* 0x00000025ff077e24 */ /* 0x000fe2000f8e00ff */
[----:B------:R-:W-:Y:S02]  /*25a0*/  UIADD3 UR14, UR4, 0x100, URZ ;  /* 0x00000100040e7890 */ /* 0x000fe4000fffe03f */
[----:B------:R-:W-:Y:S01]  /*25b0*/  UMOV UR18, UR4 ;  /* 0x0000000400127c82 */ /* 0x000fe20008000000 */
[----:B------:R-:W-:Y:S01]  /*25c0*/  UIADD3 UR6, UR4, 0x200, URZ ;  /* 0x0000020004067890 */ /* 0x000fe2000fffe03f */
[----:B------:R-:W-:Y:S01]  /*25d0*/  HGMMA.64x16x16.F32.BF16 R56, gdesc[UR16], RZ, !UPT, gsb0 ;  /* 0x00200000103879f0 */ /* 0x000fe2000c0018ff */
[----:B------:R-:W-:Y:S01]  /*25e0*/  UIADD3 UR7, UR4, 0x2, URZ ;  /* 0x0000000204077890 */ /* 0x000fe2000fffe03f */
[----:B------:R-:W-:Y:S01]  /*25f0*/  UMOV UR19, 0x40000040 ;  /* 0x4000004000137882 */ /* 0x000fe20000000000 */
[----:B------:R-:W-:-:S02]  /*2600*/  UIADD3 UR22, UR4, 0x384, URZ ;  /* 0x0000038404167890 */ /* 0x000fc4000fffe03f */
[----:B------:R-:W-:-:S03]  /*2610*/  UIADD3 UR26, UR4, 0x386, URZ ;  /* 0x00000386041a7890 */ /* 0x000fc6000fffe03f */
[----:B------:R-:W-:Y:S01]  /*2620*/  UMOV UR18, UR7 ;  /* 0x0000000700127c82 */ /* 0x000fe20008000000 */
        /* <DEDUP_REMOVED lines=8> */
[----:B------:R-:W-:Y:S01]  /*26b0*/  UIADD3 UR58, UR4, 0x806, URZ ;  /* 0x00000806043a7890 */ /* 0x000fe2000fffe03f */
        /* <DEDUP_REMOVED lines=22> */
[----:B------:R-:W-:Y:S02]  /*2820*/  UMOV UR17, 0x40000040 ;  /* 0x4000004000117882 */ /* 0x000fe40000000000 */
[----:B------:R-:W-:Y:S01]  /*2830*/  UMOV UR13, UR17 ;  /* 0x00000011000d7c82 */ /* 0x000fe20008000000 */
[----:B------:R-:W-:-:S03]  /*2840*/  IMAD.U32 R13, RZ, RZ, UR17 ;  /* 0x00000011ff0d7e24 */ /* 0x000fc6000f8e00ff */
[----:B------:R-:W-:Y:S01]  /*2850*/  UMOV UR16, UR6 ;  /* 0x0000000600107c82 */ /* 0x000fe20008000000 */
[----:B------:R-:W-:Y:S01]  /*2860*/  UIADD3 UR6, UR4, 0x202, URZ ;  /* 0x0000020204067890 */ /* 0x000fe2000fffe03f */
[----:B------:R-:W-:Y:S01]  /*2870*/  IMAD.U32 R12, RZ, RZ, UR16 ;  /* 0x00000010ff0c7e24 */ /* 0x000fe2000f8e00ff */
[----:B------:R-:W-:Y:S01]  /*2880*/  UMOV UR12, UR16 ;  /* 0x00000010000c7c82 */ /* 0x000fe20008000000 */
        /* <DEDUP_REMOVED lines=180> */
[----:B------:R-:W-:Y:S02]  /*33d0*/  UMOV UR15, UR37 ;  /* 0x00000025000f7c82 */ /* 0x000fe40008000000 */
        /* <DEDUP_REMOVED lines=253> */
[----:B------:R-:W-:Y:S02]  /*43b0*/  UIADD3 UR6, UR5, 0xc06, URZ ;  /* 0x00000c0605067890 */ /* 0x000fe4000fffe03f */
[----:B------:R-:W-:-:S05]  /*43c0*/  UIADD3 UR5, UR4, 0x786, URZ ;  /* 0x0000078604057890 */ /* 0x000fca000fffe03f */
[----:B------:R-:W-:Y:S01]  /*43d0*/  UMOV UR36, UR6 ;  /* 0x0000000600247c82 */ /* 0x000fe20008000000 */
[----:B------:R-:W-:Y:S01]  /*43e0*/  UIADD3 UR6, UR4, 0x906, URZ ;  /* 0x0000090604067890 */ /* 0x000fe2000fffe03f */
[----:B------:R-:W-:Y:S01]  /*43f0*/  IMAD.U32 R6, RZ, RZ, UR36 ;  /* 0x00000024ff067e24 */ /* 0x000fe2000f8e00ff */
[----:B------:R-:W-:Y:S01]  /*4400*/  UMOV UR38, UR5 ;  /* 0x0000000500267c82 */ /* 0x000fe20008000000 */
[----:B------:R-:W-:Y:S01]  /*4410*/  UMOV UR56, UR36 ;  /* 0x0000002400387c82 */ /* 0x000fe20008000000 */
[----:B------:R-:W-:Y:S01]  /*4420*/  UIADD3 UR5, UR4, 0x886, URZ ;  /* 0x0000088604057890 */ /* 0x000fe2000fffe03f */
[----:B------:R-:W-:Y:S02]  /*4430*/  UMOV UR14, UR36 ;  /* 0x00000024000e7c82 */ /* 0x000fe40008000000 */
[----:B------:R-:W-:Y:S01]  /*4440*/  UMOV UR4, UR14 ;  /* 0x0000000e00047c82 */ /* 0x000fe20008000000 */
[----:B------:R-:W-:Y:S02]  /*4450*/  WARPGROUP.DEPBAR.LE gsb0, 0x0 ;  /* 0x00008000000079c5 */ /* 0x000fe40000010000 */
[----:B------:R-:W-:-:S06]  /*4460*/  WARPGROUP.ARRIVE ;  /* 0x00000000000079c5 */ /* 0x000fcc0000000000 */
[----:B------:R-:W-:Y:S03]  /*4470*/  HGMMA.64x16x16.F32.BF16 R24, gdesc[UR52], R24, gsb0 ;  /* 0x00200000341879f0 */ /* 0x000fe60008001818 */
[----:B------:R-:W-:Y:S02]  /*4480*/  WARPGROUP.DEPBAR.LE gsb0, 0x0 ;  /* 0x00008000000079c5 */ /* 0x000fe40000010000 */
[----:B------:R-:W-:-:S06]  /*4490*/  WARPGROUP.ARRIVE ;  /* 0x00000000000079c5 */ /* 0x000fcc0000000000 */
[----:B------:R-:W-:Y:S01]  /*44a0*/  HGMMA.64x16x16.F32.BF16 R56, gdesc[UR36], R56, gsb0 ;  /* 0x00200000243879f0 */ /* 0x000fe20008001838 */
[----:B------:R-:W-:Y:S02]  /*44b0*/  R2UR UR39, R2 ;  /* 0x00000000022772ca */ /* 0x000fe400000e0000 */
        /* <DEDUP_REMOVED lines=26> */
.L_x_2386:
[----:B------:R-:W-:Y:S01]  /*4660*/  R2UR UR4, R213 ;  /* 0x00000000d50472ca */ /* 0x000fe200000e0000 */
[----:B------:R-:W-:Y:S01]  /*4670*/  ULDC UR6, c[0x0][0x9d8] ;  /* 0x0002760000067ab9 */ /* 0x000fe20000000800 */
[----:B------:R-:W-:Y:S01]  /*4680*/  R2UR UR7, R215 ;  /* 0x00000000d70772ca */ /* 0x000fe200000e0000 */
[----:B------:R-:W-:Y:S01]  /*4690*/  FMUL.FTZ R4, R59, UR6 ;  /* 0x000000063b047c20 */ /* 0x000fe20008410000 */
[----:B------:R-:W-:Y:S01]  /*46a0*/  FMUL.FTZ R2, R58, UR6 ;  /* 0x000000063a027c20 */ /* 0x000fe20008410000 */
[----:B------:R-:W-:Y:S01]  /*46b0*/  FMUL.FTZ R58, R60, UR6 ;  /* 0x000000063c3a7c20 */ /* 0x000fe20008410000 */
[----:B------:R-:W-:Y:S01]  /*46c0*/  R2UR UR15, R212 ;  /* 0x00000000d40f72ca */ /* 0x000fe200000e0000 */
[----:B------:R0:W-:Y:S01]  /*46d0*/  MUFU.TANH R21, R4 ;  /* 0x0000000400157308 */ /* 0x0001e20000002400 */
[----:B------:R-:W-:Y:S01]  /*46e0*/  R2UR UR18, R22 ;  /* 0x00000000161272ca */ /* 0x000fe200000e0000 */
[----:B------:R-:W-:Y:S01]  /*46f0*/  FMUL.FTZ R62, R62, UR6 ;  /* 0x000000063e3e7c20 */ /* 0x000fe20008410000 */
[----:B------:R-:W-:Y:S01]  /*4700*/  FMUL.FTZ R55, R55, UR6 ;  /* 0x0000000637377c20 */ /* 0x000fe20008410000 */
[----:B------:R-:W-:Y:S01]  /*4710*/  FMUL.FTZ R3, R56, UR6 ;  /* 0x0000000638037c20 */ /* 0x000fe20008410000 */
[----:B------:R-:W-:Y:S01]  /*4720*/  FMUL.FTZ R56, R57, UR6 ;  /* 0x0000000639387c20 */ /* 0x000fe20008410000 */
[----:B------:R-:W-:Y:S01]  /*4730*/  UISETP.NE.AND UP0, UPT, UR4, URZ, UPT ;  /* 0x0000003f0400728c */ /* 0x000fe2000bf05270 */
[----:B------:R-:W-:Y:S01]  /*4740*/  FMUL.FTZ R63, R63, UR6 ;  /* 0x000000063f3f7c20 */ /* 0x000fe20008410000 */
[----:B------:R1:W2:Y:S01]  /*4750*/  MUFU.TANH R20, R2 ;  /* 0x0000000200147308 */ /* 0x0002a20000002400 */
[----:B0-----:R-:W-:-:S02]  /*4760*/  VIADD R4, R216, UR7 ;  /* 0x00000007d8047c36 */ /* 0x001fc40008000000 */
[----:B------:R-:W-:Y:S01]  /*4770*/  FMUL.FTZ R57, R61, UR6 ;  /* 0x000000063d397c20 */ /* 0x000fe20008410000 */
[----:B------:R-:W-:Y:S01]  /*4780*/  FMUL.FTZ R50, R50, UR6 ;  /* 0x0000000632327c20 */ /* 0x000fe20008410000 */
[----:B------:R-:W-:Y:S01]  /*4790*/  PLOP3.LUT P1, PT, PT, PT, UP0, 0x80, 0x0 ;  /* 0x000000000000781c */ /* 0x000fe20003f2f008 */
[----:B------:R-:W-:Y:S01]  /*47a0*/  IMAD.MOV.U32 R60, RZ, RZ, R4 ;  /* 0x000000ffff3c7224 */ /* 0x000fe200078e0004 */
[----:B------:R-:W-:Y:S01]  /*47b0*/  PLOP3.LUT P2, PT, PT, PT, UP0, 0x80, 0x0 ;  /* 0x000000000000781c */ /* 0x000fe20003f4f008 */
[----:B------:R-:W-:Y:S01]  /*47c0*/  UIMAD UR5, UR61, -0x50, UR15 ;  /* 0xffffffb03d0578a4 */ /* 0x000fe2000f8e020f */
[----:B------:R-:W0:Y:S01]  /*47d0*/  MUFU.TANH R61, R62 ;  /* 0x0000003e003d7308 */ /* 0x000e220000002400 */
[----:B------:R-:W-:Y:S01]  /*47e0*/  @UP0 ULDC UR4, c[0x0][0x44c] ;  /* 0x0001130000040ab9 */ /* 0x000fe20000000800 */
[----:B-1----:R-:W-:Y:S01]  /*47f0*/  FMUL.FTZ R2, R51, UR6 ;  /* 0x0000000633027c20 */ /* 0x002fe20008410000 */
[----:B------:R-:W-:Y:S01]  /*4800*/  FMUL.FTZ R54, R54, UR6 ;  /* 0x0000000636367c20 */ /* 0x000fe20008410000 */
[----:B------:R-:W-:Y:S01]  /*4810*/  FMUL.FTZ R51, R52, UR6 ;  /* 0x0000000634337c20 */ /* 0x000fe20008410000 */
[----:B------:R-:W-:-:S02]  /*4820*/  IMAD.U32 R18, RZ, RZ, UR5 ;  /* 0x00000005ff127e24 */ /* 0x000fc4000f8e00ff */
[----:B------:R-:W-:Y:S01]  /*4830*/  FMUL.FTZ R59, R48, UR6 ;  /* 0x00000006303b7c20 */ /* 0x000fe20008410000 */
[----:B------:R-:W-:Y:S01]  /*4840*/  FMUL.FTZ R42, R42, UR6 ;  /* 0x000000062a2a7c20 */ /* 0x000fe20008410000 */
[----:B------:R1:W-:Y:S01]  /*4850*/  MUFU.TANH R65, R2 ;  /* 0x0000000200417308 */ /* 0x0003e20000002400 */
[----:B------:R-:W-:Y:S01]  /*4860*/  @P1 IMAD.HI.U32 R5, R4, UR4, RZ ;  /* 0x0000000404051c27 */ /* 0x000fe2000f8e00ff */
[----:B------:R-:W-:-:S03]  /*4870*/  @UP0 ULDC UR4, c[0x0][0x450] ;  /* 0x0001140000040ab9 */ /* 0x000fc60000000800 */
[----:B------:R-:W-:Y:S01]  /*4880*/  FMUL.FTZ R43, R43, UR6 ;  /* 0x000000062b2b7c20 */ /* 0x000fe20008410000 */
[----:B------:R-:W-:Y:S01]  /*4890*/  FMUL.FTZ R34, R34, UR6 ;  /* 0x0000000622227c20 */ /* 0x000fe20008410000 */
[----:B------:R-:W-:Y:S01]  /*48a0*/  FMUL.FTZ R46, R46, UR6 ;  /* 0x000000062e2e7c20 */ /* 0x000fe20008410000 */
[----:B------:R-:W-:Y:S01]  /*48b0*/  @P2 SHF.R.U32.HI R60, RZ, UR4, R5 ;  /* 0x00000004ff3c2c19 */ /* 0x000fe20008011605 */
[----:B------:R-:W-:Y:S01]  /*48c0*/  UIMAD UR4, UR61, -0x50, URZ ;  /* 0xffffffb03d0478a4 */ /* 0x000fe2000f8e023f */
[----:B------:R-:W-:Y:S01]  /*48d0*/  IMAD.U32 R5, RZ, RZ, UR18 ;  /* 0x00000012ff057e24 */ /* 0x000fe2000f8e00ff */
[----:B------:R3:W-:Y:S01]  /*48e0*/  MUFU.TANH R67, R55 ;  /* 0x0000003700437308 */ /* 0x0007e20000002400 */
[----:B------:R-:W-:Y:S01]  /*48f0*/  FMUL.FTZ R35, R35, UR6 ;  /* 0x0000000623237c20 */ /* 0x000fe20008410000 */
[----:B------:R-:W4:Y:S01]  /*4900*/  SHFL.IDX PT, R4, R60, 0x1, 0x1c1f ;  /* 0x003c1f003c047f89 */ /* 0x000f2200000e0000 */
[----:B------:R-:W-:Y:S01]  /*4910*/  FMUL.FTZ R47, R47, UR6 ;  /* 0x000000062f2f7c20 */ /* 0x000fe20008410000 */
[----:B-1----:R-:W-:-:S02]  /*4920*/  IMAD.U32 R2, RZ, RZ, UR4 ;  /* 0x00000004ff027e24 */ /* 0x002fc4000f8e00ff */
[----:B------:R-:W-:Y:S01]  /*4930*/  FMUL.FTZ R38, R38, UR6 ;  /* 0x0000000626267c20 */ /* 0x000fe20008410000 */
[----:B------:R-:W-:Y:S01]  /*4940*/  FMUL.FTZ R26, R26, UR6 ;  /* 0x000000061a1a7c20 */ /* 0x000fe20008410000 */
[----:B------:R-:W-:Y:S01]  /*4950*/  FMUL.FTZ R30, R30, UR6 ;  /* 0x000000061e1e7c20 */ /* 0x000fe20008410000 */
[----:B------:R-:W1:Y:S01]  /*4960*/  MUFU.TANH R63, R63 ;  /* 0x0000003f003f7308 */ /* 0x000e620000002400 */
[----:B------:R-:W-:Y:S01]  /*4970*/  IADD3 R2, -R23, 0x51, R2 ;  /* 0x0000005117027810 */ /* 0x000fe20007ffe102 */
[----:B------:R-:W-:Y:S01]  /*4980*/  FMUL.FTZ R31, R31, UR6 ;  /* 0x000000061f1f7c20 */ /* 0x000fe20008410000 */
[----:B---3--:R-:W-:Y:S01]  /*4990*/  IADD3 R55, -R23, 0x50, R18 ;  /* 0x0000005017377810 */ /* 0x008fe20007ffe112 */
[----:B------:R-:W3:Y:S01]  /*49a0*/  SHFL.IDX PT, R60, R60, RZ, 0x1c1f ;  /* 0x001c1fff3c3c7589 */ /* 0x000ee200000e0000 */
[----:B------:R-:W-:Y:S01]  /*49b0*/  IADD3 R62, -R5, UR15, R2 ;  /* 0x0000000f053e7c10 */ /* 0x000fe2000fffe102 */
        /* <DEDUP_REMOVED lines=10> */
[----:B------:R2:W3:Y:S01]  /*4a60*/  MUFU.TANH R66, R54 ;  /* 0x0000003600427308 */ /* 0x0004e20000002400 */
[----:B------:R-:W-:Y:S01]  /*4a70*/  FMUL.FTZ R25, R25, UR6 ;  /* 0x0000000619197c20 */ /* 0x000fe20008410000 */
[----:B----4-:R-:W-:Y:S01]  /*4a80*/  VIADDMNMX R18, R4, R62, R55, PT ;  /* 0x0000003e04127246 */ /* 0x010fe20003800137 */
[----:B------:R-:W-:Y:S01]  /*4a90*/  FMUL.FTZ R28, R28, UR6 ;  /* 0x000000061c1c7c20 */ /* 0x000fe20008410000 */
[----:B------:R-:W-:Y:S01]  /*4aa0*/  FMUL.FTZ R33, R33, UR6 ;  /* 0x0000000621217c20 */ /* 0x000fe20008410000 */
[----:B------:R-:W-:Y:S01]  /*4ab0*/  FMUL.FTZ R36, R36, UR6 ;  /* 0x0000000624247c20 */ /* 0x000fe20008410000 */
[C---:B------:R-:W-:Y:S01]  /*4ac0*/  ISETP.GT.AND P1, PT, R18.reuse, RZ, PT ;  /* 0x000000ff1200720c */ /* 0x040fe20003f24270 */
[----:B------:R-:W-:Y:S01]  /*4ad0*/  FMUL.FTZ R29, R29, UR6 ;  /* 0x000000061d1d7c20 */ /* 0x000fe20008410000 */
[C---:B------:R-:W-:Y:S01]  /*4ae0*/  ISETP.GT.AND P2, PT, R18.reuse, 0x1, PT ;  /* 0x000000011200780c */ /* 0x040fe20003f44270 */
[----:B------:R5:W4:Y:S01]  /*4af0*/  MUFU.TANH R68, R42 ;  /* 0x0000002a00447308 */ /* 0x000b220000002400 */
[----:B------:R-:W-:Y:S01]  /*4b00*/  ISETP.GT.AND P3, PT, R18, 0x8, PT ;  /* 0x000000081200780c */ /* 0x000fe20003f64270 */
[----:B------:R-:W-:Y:S01]  /*4b10*/  ULDC UR5, c[0x0][0x988] ;  /* 0x0002620000057ab9 */ /* 0x000fe20000000800 */
[----:B--2---:R-:W-:Y:S01]  /*4b20*/  FSEL R54, R20, -INF , P1 ;  /* 0xff80000014367808 */ /* 0x004fe20000800000 */
[----:B------:R-:W-:Y:S01]  /*4b30*/  FMUL.FTZ R37, R37, UR6 ;  /* 0x0000000625257c20 */ /* 0x000fe20008410000 */
[----:B------:R-:W-:Y:S01]  /*4b40*/  FSEL R52, R21, -INF , P2 ;  /* 0xff80000015347808 */ /* 0x000fe20001000000 */
[----:B------:R-:W-:Y:S01]  /*4b50*/  UMOV UR10, UR7 ;  /* 0x00000007000a7c82 */ /* 0x000fe20008000000 */
[----:B------:R-:W-:Y:S01]  /*4b60*/  ISETP.GT.AND P1, PT, R18, 0x9, PT ;  /* 0x000000091200780c */ /* 0x000fe20003f24270 */
[----:B------:R-:W2:Y:S01]  /*4b70*/  MUFU.TANH R69, R43 ;  /* 0x0000002b00457308 */ /* 0x000ea20000002400 */
[----:B0-----:R-:W-:Y:S01]  /*4b80*/  FSEL R50, R61, -INF , P3 ;  /* 0xff8000003d327808 */ /* 0x001fe20001800000 */
[----:B------:R-:W-:Y:S01]  /*4b90*/  @UP0 ULDC UR11, c[0x0][0x450] ;  /* 0x00011400000b0ab9 */ /* 0x000fe20000000800 */
[----:B------:R-:W-:Y:S01]  /*4ba0*/  FMNMX.FTZ R5, R54, R52, !PT ;  /* 0x0000003436057209 */ /* 0x000fe20007810000 */
[----:B------:R-:W-:Y:S01]  /*4bb0*/  UIADD3 UR61, UR61, -0x2, URZ ;  /* 0xfffffffe3d3d7890 */ /* 0x000fe2000fffe03f */
[----:B------:R-:W-:-:S02]  /*4bc0*/  ISETP.GT.AND P2, PT, R18, 0x10, PT ;  /* 0x000000101200780c */ /* 0x000fc40003f44270 */
[----:B------:R-:W-:Y:S02]  /*4bd0*/  CS2R R150, SRZ ;  /* 0x0000000000967805 */ /* 0x000fe4000001ff00 */
[----:B-1----:R-:W-:Y:S01]  /*4be0*/  FSEL R48, R63, -INF , P1 ;  /* 0xff8000003f307808 */ /* 0x002fe20000800000 */
[----:B------:R0:W-:Y:S01]  /*4bf0*/  MUFU.TANH R71, R34 ;  /* 0x0000002200477308 */ /* 0x0001e20000002400 */
[----:B------:R-:W-:Y:S02]  /*4c00*/  FMNMX.FTZ R5, R50, R5, !PT ;  /* 0x0000000532057209 */ /* 0x000fe40007810000 */
[----:B------:R-:W-:Y:S02]  /*4c10*/  CS2R R148, SRZ ;  /* 0x0000000000947805 */ /* 0x000fe4000001ff00 */
[----:B------:R-:W-:Y:S02]  /*4c20*/  ISETP.GT.AND P1, PT, R18, 0x11, PT ;  /* 0x000000111200780c */ /* 0x000fe40003f24270 */
[----:B------:R-:W-:-:S02]  /*4c30*/  CS2R R146, SRZ ;  /* 0x0000000000927805 */ /* 0x000fc4000001ff00 */
[----:B-----5:R-:W-:Y:S02]  /*4c40*/  FSEL R42, R64, -INF , P2 ;  /* 0xff800000402a7808 */ /* 0x020fe40001000000 */
[----:B------:R-:W-:Y:S02]  /*4c50*/  CS2R R144, SRZ ;  /* 0x0000000000907805 */ /* 0x000fe4000001ff00 */
[----:B------:R-:W-:Y:S01]  /*4c60*/  FMNMX.FTZ R5, R48, R5, !PT ;  /* 0x0000000530057209 */ /* 0x000fe20007810000 */
[----:B------:R-:W1:Y:S01]  /*4c70*/  MUFU.TANH R46, R46 ;  /* 0x0000002e002e7308 */ /* 0x000e620000002400 */
[----:B------:R-:W-:Y:S02]  /*4c80*/  ISETP.GT.AND P2, PT, R18, 0x18, PT ;  /* 0x000000181200780c */ /* 0x000fe40003f44270 */
[----:B------:R-:W-:Y:S02]  /*4c90*/  CS2R R142, SRZ ;  /* 0x00000000008e7805 */ /* 0x000fe4000001ff00 */
[----:B0-----:R-:W-:-:S02]  /*4ca0*/  FSEL R34, R65, -INF , P1 ;  /* 0xff80000041227808 */ /* 0x001fc40000800000 */
[----:B------:R-:W-:Y:S02]  /*4cb0*/  CS2R R140, SRZ ;  /* 0x00000000008c7805 */ /* 0x000fe4000001ff00 */
[----:B------:R-:W-:Y:S02]  /*4cc0*/  FMNMX.FTZ R5, R42, R5, !PT ;  /* 0x000000052a057209 */ /* 0x000fe40007810000 */
[----:B------:R-:W-:Y:S02]  /*4cd0*/  CS2R R138, SRZ ;  /* 0x00000000008a7805 */ /* 0x000fe4000001ff00 */
[----:B------:R-:W-:Y:S01]  /*4ce0*/  ISETP.GT.AND P1, PT, R18, 0x19, PT ;  /* 0x000000191200780c */ /* 0x000fe20003f24270 */
[----:B------:R0:W-:Y:S01]  /*4cf0*/  MUFU.TANH R20, R35 ;  /* 0x0000002300147308 */ /* 0x0001e20000002400 */
[----:B------:R-:W-:Y:S02]  /*4d00*/  FMNMX.FTZ R4, R34, R5, !PT ;  /* 0x0000000522047209 */ /* 0x000fe40007810000 */
[----:B------:R-:W-:-:S02]  /*4d10*/  CS2R R136, SRZ ;  /* 0x0000000000887805 */ /* 0x000fc4000001ff00 */
[----:B------:R-:W-:Y:S02]  /*4d20*/  FSEL R39, R67, -INF , P1 ;  /* 0xff80000043277808 */ /* 0x000fe40000800000 */
[----:B------:R-:W-:Y:S02]  /*4d30*/  CS2R R134, SRZ ;  /* 0x0000000000867805 */ /* 0x000fe4000001ff00 */
[----:B------:R-:W-:Y:S02]  /*4d40*/  ISETP.GT.AND P1, PT, R18, 0x21, PT ;  /* 0x000000211200780c */ /* 0x000fe40003f24270 */
[----:B------:R-:W-:Y:S02]  /*4d50*/  CS2R R132, SRZ ;  /* 0x0000000000847805 */ /* 0x000fe4000001ff00 */
[----:B---3--:R-:W-:Y:S01]  /*4d60*/  VIADDMNMX R60, R60, R62, R55, PT ;  /* 0x0000003e3c3c7246 */ /* 0x008fe20003800137 */
[----:B------:R2:W3:Y:S01]  /*4d70*/  MUFU.TANH R70, R47 ;  /* 0x0000002f00467308 */ /* 0x0004e20000002400 */
[----:B0-----:R-:W-:-:S02]  /*4d80*/  FSEL R35, R66, -INF , P2 ;  /* 0xff80000042237808 */ /* 0x001fc40001000000 */
[----:B------:R-:W-:Y:S02]  /*4d90*/  CS2R R130, SRZ ;  /* 0x0000000000827805 */ /* 0x000fe4000001ff00 */
[----:B------:R-:W-:Y:S02]  /*4da0*/  ISETP.GT.AND P2, PT, R18, 0x20, PT ;  /* 0x000000201200780c */ /* 0x000fe40003f44270 */
[----:B------:R-:W-:Y:S02]  /*4db0*/  CS2R R128, SRZ ;  /* 0x0000000000807805 */ /* 0x000fe4000001ff00 */
[----:B------:R-:W-:Y:S02]  /*4dc0*/  FMNMX.FTZ R4, R35, R4, !PT ;  /* 0x0000000423047209 */ /* 0x000fe40007810000 */
[----:B------:R-:W-:Y:S02]  /*4dd0*/  CS2R R126, SRZ ;  /* 0x00000000007e7805 */ /* 0x000fe4000001ff00 */
[----:B----4-:R-:W-:Y:S01]  /*4de0*/  FSEL R43, R68, -INF , P2 ;  /* 0xff800000442b7808 */ /* 0x010fe20001000000 */
[----:B------:R3:W0:Y:S01]  /*4df0*/  MUFU.TANH R21, R38 ;  /* 0x0000002600157308 */ /* 0x0006220000002400 */
[----:B------:R-:W-:-:S02]  /*4e00*/  FMNMX.FTZ R4, R39, R4, !PT ;  /* 0x0000000427047209 */ /* 0x000fc40007810000 */
[----:B------:R-:W-:Y:S02]  /*4e10*/  CS2R R124, SRZ ;  /* 0x00000000007c7805 */ /* 0x000fe4000001ff00 */
[C---:B------:R-:W-:Y:S02]  /*4e20*/  ISETP.GT.AND P2, PT, R18.reuse, 0x28, PT ;  /* 0x000000281200780c */ /* 0x040fe40003f44270 */
[----:B------:R-:W-:Y:S02]  /*4e30*/  CS2R R122, SRZ ;  /* 0x00000000007a7805 */ /* 0x000fe4000001ff00 */
[----:B--2---:R-:W-:Y:S02]  /*4e40*/  FSEL R47, R69, -INF , P1 ;  /* 0xff800000452f7808 */ /* 0x004fe40000800000 */
[----:B------:R-:W-:Y:S02]  /*4e50*/  CS2R R120, SRZ ;  /* 0x0000000000787805 */ /* 0x000fe4000001ff00 */
[----:B------:R-:W-:Y:S01]  /*4e60*/  FMNMX.FTZ R4, R43, R4, !PT ;  /* 0x000000042b047209 */ /* 0x000fe20007810000 */
[----:B------:R2:W4:Y:S01]  /*4e70*/  MUFU.TANH R61, R2 ;  /* 0x00000002003d7308 */ /* 0x0005220000002400 */
[----:B------:R-:W-:-:S02]  /*4e80*/  ISETP.GT.AND P1, PT, R18, 0x29, PT ;  /* 0x000000291200780c */ /* 0x000fc40003f24270 */
[----:B------:R-:W-:Y:S02]  /*4e90*/  CS2R R118, SRZ ;  /* 0x0000000000767805 */ /* 0x000fe4000001ff00 */
[----:B-1----:R-:W-:Y:S02]  /*4ea0*/  FSEL R46, R46, -INF , P2 ;  /* 0xff8000002e2e7808 */ /* 0x002fe40001000000 */
[----:B------:R-:W-:Y:S02]  /*4eb0*/  CS2R R116, SRZ ;  /* 0x0000000000747805 */ /* 0x000fe4000001ff00 */
[----:B------:R-:W-:Y:S02]  /*4ec0*/  FMNMX.FTZ R5, R47, R4, !PT ;  /* 0x000000042f057209 */ /* 0x000fe40007810000 */
[----:B------:R-:W-:Y:S02]  /*4ed0*/  CS2R R114, SRZ ;  /* 0x0000000000727805 */ /* 0x000fe4000001ff00 */
[----:B------:R-:W-:Y:S01]  /*4ee0*/  ISETP.GT.AND P2, PT, R18, 0x30, PT ;  /* 0x000000301200780c */ /* 0x000fe20003f44270 */
[----:B------:R-:W1:Y:S01]  /*4ef0*/  MUFU.TANH R63, R26 ;  /* 0x0000001a003f7308 */ /* 0x000e620000002400 */
[----:B---3--:R-:W-:Y:S01]  /*4f00*/  FSEL R38, R70, -INF , P1 ;  /* 0xff80000046267808 */ /* 0x008fe20000800000 */
[----:B--2---:R-:W-:Y:S01]  /*4f10*/  FMUL.FTZ R2, R27, UR6 ;  /* 0x000000061b027c20 */ /* 0x004fe20008410000 */
[----:B------:R-:W-:Y:S01]  /*4f20*/  FMNMX.FTZ R5, R46, R5, !PT ;  /* 0x000000052e057209 */ /* 0x000fe20007810000 */
[----:B------:R-:W-:Y:S01]  /*4f30*/  @UP0 ULDC UR6, c[0x0][0x44c] ;  /* 0x0001130000060ab9 */ /* 0x000fe20000000800 */
[----:B------:R-:W-:Y:S01]  /*4f40*/  ISETP.GT.AND P1, PT, R18, 0x31, PT ;  /* 0x000000311200780c */ /* 0x000fe20003f24270 */
[----:B------:R-:W-:Y:S01]  /*4f50*/  UIMAD.WIDE.U32 UR6, UR7, UR6, URZ ;  /* 0x00000006070672a5 */ /* 0x000fe2000f8e003f */
[----:B------:R-:W-:Y:S01]  /*4f60*/  FSEL R4, R71, -INF , P2 ;  /* 0xff80000047047808 */ /* 0x000fe20001000000 */
[----:B------:R2:W3:Y:S01]  /*4f70*/  MUFU.TANH R64, R2 ;  /* 0x0000000200407308 */ /* 0x0004e20000002400 */
[----:B------:R-:W-:Y:S01]  /*4f80*/  FMNMX.FTZ R5, R38, R5, !PT ;  /* 0x0000000526057209 */ /* 0x000fe20007810000 */
[----:B------:R-:W-:Y:S01]  /*4f90*/  @UP0 USHF.R.U32.HI UR10, URZ, UR11, UR7 ;  /* 0x0000000b3f0a0299 */ /* 0x000fe20008011607 */
[----:B------:R-:W-:-:S02]  /*4fa0*/  ISETP.GT.AND P2, PT, R18, 0x38, PT ;  /* 0x000000381200780c */ /* 0x000fc40003f44270 */
[----:B------:R-:W-:Y:S02]  /*4fb0*/  CS2R R112, SRZ ;  /* 0x0000000000707805 */ /* 0x000fe4000001ff00 */
[----:B------:R-:W-:Y:S01]  /*4fc0*/  FSEL R27, R20, -INF , P1 ;  /* 0xff800000141b7808 */ /* 0x000fe20000800000 */
[----:B------:R-:W-:Y:S01]  /*4fd0*/  UIADD3 UR6, UR10, UR15, -UR18 ;  /* 0x0000000f0a067290 */ /* 0x000fe2000fffe812 */
[----:B------:R-:W-:Y:S01]  /*4fe0*/  ISETP.GT.AND P1, PT, R18, 0x39, PT ;  /* 0x000000391200780c */ /* 0x000fe20003f24270 */
[----:B------:R-:W5:Y:S01]  /*4ff0*/  MUFU.TANH R30, R30 ;  /* 0x0000001e001e7308 */ /* 0x000f620000002400 */
[----:B--2---:R-:W-:Y:S01]  /*5000*/  FMNMX.FTZ R2, R4, R5, !PT ;  /* 0x0000000504027209 */ /* 0x004fe20007810000 */
[----:B------:R-:W-:Y:S01]  /*5010*/  UIMAD.WIDE UR6, UR6, 0x66666667, URZ ;  /* 0x66666667060678a5 */ /* 0x000fe2000f8e023f */
[----:B0-----:R-:W-:Y:S01]  /*5020*/  FSEL R21, R21, -INF , P2 ;  /* 0xff80000015157808 */ /* 0x001fe20001000000 */
[----:B------:R-:W0:Y:S01]  /*5030*/  S2UR UR15, SR_CgaCtaId ;  /* 0x00000000000f79c3 */ /* 0x000e220000008800 */
[----:B------:R-:W-:Y:S01]  /*5040*/  FMNMX.FTZ R2, R27, R2, !PT ;  /* 0x000000021b027209 */ /* 0x000fe20007810000 */
[----:B------:R-:W-:Y:S01]  /*5050*/  USHF.R.U32.HI UR6, URZ, 0x1f, UR7 ;  /* 0x0000001f3f067899 */ /* 0x000fe20008011607 */
[----:B------:R-:W-:Y:S01]  /*5060*/  ISETP.GT.AND P2, PT, R18, 0x40, PT ;  /* 0x000000401200780c */ /* 0x000fe20003f44270 */
[----:B------:R2:W0:Y:S01]  /*5070*/  MUFU.TANH R65, R31 ;  /* 0x0000001f00417308 */ /* 0x0004220000002400 */
[----:B----4-:R-:W-:Y:S01]  /*5080*/  FSEL R26, R61, -INF , P1 ;  /* 0xff8000003d1a7808 */ /* 0x010fe20000800000 */
[----:B------:R-:W-:Y:S01]  /*5090*/  ULEA.HI.SX32 UR6, UR7, UR6, 0x1b ;  /* 0x0000000607067291 */ /* 0x000fe2000f8fda3f */
[----:B------:R-:W-:-:S02]  /*50a0*/  FMNMX.FTZ R5, R21, R2, !PT ;  /* 0x0000000215057209 */ /* 0x000fc40007810000 */
[----:B------:R-:W-:Y:S02]  /*50b0*/  CS2R R110, SRZ ;  /* 0x00000000006e7805 */ /* 0x000fe4000001ff00 */
[----:B------:R-:W-:Y:S02]  /*50c0*/  ISETP.GT.AND P1, PT, R18, 0x41, PT ;  /* 0x000000411200780c */ /* 0x000fe40003f24270 */
[----:B------:R-:W-:Y:S02]  /*50d0*/  CS2R R108, SRZ ;  /* 0x00000000006c7805 */ /* 0x000fe4000001ff00 */
[----:B-1----:R-:W-:Y:S01]  /*50e0*/  FSEL R20, R63, -INF , P2 ;  /* 0xff8000003f147808 */ /* 0x002fe20001000000 */
[----:B------:R-:W-:Y:S01]  /*50f0*/  MUFU.TANH R3, R3 ;  /* 0x0000000300037308 */ /* 0x000fe20000002400 */
[----:B------:R-:W-:Y:S02]  /*5100*/  FMNMX.FTZ R61, R26, R5, !PT ;  /* 0x000000051a3d7209 */ /* 0x000fe40007810000 */
[----:B------:R-:W-:-:S02]  /*5110*/  CS2R R106, SRZ ;  /* 0x00000000006a7805 */ /* 0x000fc4000001ff00 */
[----:B------:R-:W-:Y:S02]  /*5120*/  ISETP.GT.AND P2, PT, R18, 0x48, PT ;  /* 0x000000481200780c */ /* 0x000fe40003f44270 */
[----:B------:R-:W-:Y:S02]  /*5130*/  CS2R R104, SRZ ;  /* 0x0000000000687805 */ /* 0x000fe4000001ff00 */
[----:B---3--:R-:W-:Y:S02]  /*5140*/  FSEL R5, R64, -INF , P1 ;  /* 0xff80000040057808 */ /* 0x008fe40000800000 */
[----:B------:R-:W-:Y:S02]  /*5150*/  CS2R R102, SRZ ;  /* 0x0000000000667805 */ /* 0x000fe4000001ff00 */
[----:B------:R-:W-:Y:S01]  /*5160*/  FMNMX.FTZ R2, R20, R61, !PT ;  /* 0x0000003d14027209 */ /* 0x000fe20007810000 */
[----:B------:R-:W-:Y:S01]  /*5170*/  MUFU.TANH R56, R56 ;  /* 0x0000003800387308 */ /* 0x000fe20000002400 */
[----:B------:R-:W-:-:S02]  /*5180*/  ISETP.GT.AND P1, PT, R18, 0x49, PT ;  /* 0x000000491200780c */ /* 0x000fc40003f24270 */
[----:B------:R-:W-:Y:S02]  /*5190*/  CS2R R100, SRZ ;  /* 0x0000000000647805 */ /* 0x000fe4000001ff00 */
[----:B-----5:R-:W-:Y:S02]  /*51a0*/  FSEL R18, R30, -INF , P2 ;  /* 0xff8000001e127808 */ /* 0x020fe40001000000 */
[----:B------:R-:W-:Y:S02]  /*51b0*/  CS2R R98, SRZ ;  /* 0x0000000000627805 */ /* 0x000fe4000001ff00 */
[----:B--2---:R-:W-:Y:S02]  /*51c0*/  FMNMX.FTZ R31, R5, R2, !PT ;  /* 0x00000002051f7209 */ /* 0x004fe40007810000 */
[----:B------:R-:W-:Y:S02]  /*51d0*/  CS2R R96, SRZ ;  /* 0x0000000000607805 */ /* 0x000fe4000001ff00 */
[----:B0-----:R-:W-:Y:S01]  /*51e0*/  FSEL R2, R65, -INF , P1 ;  /* 0xff80000041027808 */ /* 0x001fe20000800000 */
[----:B------:R-:W0:Y:S01]  /*51f0*/  MUFU.TANH R58, R58 ;  /* 0x0000003a003a7308 */ /* 0x000e220000002400 */
[----:B------:R-:W-:-:S02]  /*5200*/  FMNMX.FTZ R31, R18, R31, !PT ;  /* 0x0000001f121f7209 */ /* 0x000fc40007810000 */
[----:B------:R-:W-:Y:S02]  /*5210*/  CS2R R94, SRZ ;  /* 0x00000000005e7805 */ /* 0x000fe4000001ff00 */
[----:B------:R-:W-:Y:S02]  /*5220*/  ISETP.GT.AND P1, PT, R60, RZ, PT ;  /* 0x000000ff3c00720c */ /* 0x000fe40003f24270 */
[----:B------:R-:W-:Y:S02]  /*5230*/  CS2R R92, SRZ ;  /* 0x00000000005c7805 */ /* 0x000fe4000001ff00 */
[----:B------:R-:W-:Y:S02]  /*5240*/  FMNMX.FTZ R31, R2, R31, !PT ;  /* 0x0000001f021f7209 */ /* 0x000fe40007810000 */
[----:B------:R-:W-:Y:S02]  /*5250*/  CS2R R90, SRZ ;  /* 0x00000000005a7805 */ /* 0x000fe4000001ff00 */
[C---:B------:R-:W-:Y:S01]  /*5260*/  ISETP.GT.AND P2, PT, R60.reuse, 0x1, PT ;  /* 0x000000013c00780c */ /* 0x040fe20003f44270 */
[----:B------:R-:W1:Y:S01]  /*5270*/  MUFU.TANH R57, R57 ;  /* 0x0000003900397308 */ /* 0x000e620000002400 */
[----:B------:R-:W-:Y:S01]  /*5280*/  ISETP.GT.AND P3, PT, R60, 0x8, PT ;  /* 0x000000083c00780c */ /* 0x000fe20003f64270 */
[----:B------:R-:W2:Y:S01]  /*5290*/  SHFL.BFLY PT, R30, R31, 0x2, 0x1f ;  /* 0x0c401f001f1e7f89 */ /* 0x000ea200000e0000 */
[----:B------:R-:W-:-:S02]  /*52a0*/  R2UR UR4, R0 ;  /* 0x00000000000472ca */ /* 0x000fc400000e0000 */
[----:B------:R-:W-:Y:S02]  /*52b0*/  CS2R R88, SRZ ;  /* 0x0000000000587805 */ /* 0x000fe4000001ff00 */
[----:B------:R-:W-:Y:S02]  /*52c0*/  R2UR UR14, R214 ;  /* 0x00000000d60e72ca */ /* 0x000fe400000e0000 */
[----:B------:R-:W-:Y:S02]  /*52d0*/  CS2R R86, SRZ ;  /* 0x0000000000567805 */ /* 0x000fe4000001ff00 */
[----:B------:R-:W-:Y:S01]  /*52e0*/  CS2R R84, SRZ ;  /* 0x0000000000547805 */ /* 0x000fe2000001ff00 */
[----:B------:R-:W3:Y:S01]  /*52f0*/  MUFU.TANH R59, R59 ;  /* 0x0000003b003b7308 */ /* 0x000ee20000002400 */
[----:B0-----:R-:W-:Y:S02]  /*5300*/  FSEL R58, R58, -INF , P3 ;  /* 0xff8000003a3a7808 */ /* 0x001fe40001800000 */
[----:B------:R-:W-:-:S02]  /*5310*/  CS2R R82, SRZ ;  /* 0x0000000000527805 */ /* 0x000fc4000001ff00 */
[----:B------:R-:W-:Y:S02]  /*5320*/  ISETP.GT.AND P3, PT, R60, 0x28, PT ;  /* 0x000000283c00780c */ /* 0x000fe40003f64270 */
[----:B------:R-:W-:Y:S02]  /*5330*/  CS2R R80, SRZ ;  /* 0x0000000000507805 */ /* 0x000fe4000001ff00 */
[----:B------:R-:W-:Y:S02]  /*5340*/  CS2R R78, SRZ ;  /* 0x00000000004e7805 */ /* 0x000fe4000001ff00 */
[----:B------:R-:W-:Y:S02]  /*5350*/  CS2R R76, SRZ ;  /* 0x00000000004c7805 */ /* 0x000fe4000001ff00 */
[----:B------:R-:W-:Y:S01]  /*5360*/  CS2R R74, SRZ ;  /* 0x00000000004a7805 */ /* 0x000fe2000001ff00 */
[----:B------:R2:W-:Y:S01]  /*5370*/  MUFU.TANH R61, R40 ;  /* 0x00000028003d7308 */ /* 0x0005e20000002400 */
[----:B------:R-:W-:Y:S01]  /*5380*/  UIADD3 UR4, UR4, 0x38840, URZ ;  /* 0x0003884004047890 */ /* 0x000fe2000fffe03f */
[----:B------:R-:W-:Y:S01]  /*5390*/  CS2R R72, SRZ ;  /* 0x0000000000487805 */ /* 0x000fe2000001ff00 */
[----:B------:R-:W-:Y:S01]  /*53a0*/  UISETP.LT.AND UP0, UPT, UR14, UR6, UPT ;  /* 0x000000060e00728c */ /* 0x000fe2000bf01270 */
[----:B------:R-:W-:Y:S01]  /*53b0*/  CS2R R70, SRZ ;  /* 0x0000000000467805 */ /* 0x000fe2000001ff00 */
[----:B------:R-:W-:-:S02]  /*53c0*/  UPRMT UR4, UR15, 0x654, UR4 ;  /* 0x000006540f047896 */ /* 0x000fc40008000004 */
[----:B------:R-:W-:Y:S01]  /*53d0*/  USEL UR7, UR14, UR6, !UP0 ;  /* 0x000000060e077287 */ /* 0x000fe2000c000000 */
[----:B------:R-:W0:Y:S01]  /*53e0*/  MUFU.TANH R49, R49 ;  /* 0x0000003100317308 */ /* 0x000e220000002400 */
[----:B--2---:R-:W-:Y:S02]  /*53f0*/  FMNMX.FTZ R40, R31, R30, !PT ;  /* 0x0000001e1f287209 */ /* 0x004fe40007810000 */
[----:B------:R-:W-:Y:S01]  /*5400*/  UISETP.GE.AND UP0, UPT, UR61, UR7, UPT ;  /* 0x000000073d00728c */ /* 0x000fe2000bf06270 */
[----:B------:R-:W-:Y:S02]  /*5410*/  FSEL R30, R3, -INF , P1 ;  /* 0xff800000031e7808 */ /* 0x000fe40000800000 */
[----:B------:R-:W-:Y:S01]  /*5420*/  FSEL R31, R56, -INF , P2 ;  /* 0xff800000381f7808 */ /* 0x000fe20001000000 */
[----:B------:R-:W-:Y:S01]  /*5430*/  SYNCS.ARRIVE.TRANS64.RED.A1T0 RZ, [UR4], RZ ;  /* 0x000000ffffff79a7 */ /* 0x000fe20008100404 */
[----:B------:R-:W2:Y:S01]  /*5440*/  MUFU.TANH R51, R51 ;  /* 0x0000003300337308 */ /* 0x000ea20000002400 */
[----:B------:R-:W-:-:S02]  /*5450*/  ISETP.GT.AND P1, PT, R60, 0x9, PT ;  /* 0x000000093c00780c */ /* 0x000fc40003f24270 */
[----:B------:R-:W-:Y:S02]  /*5460*/  FMNMX.FTZ R3, R30, R31, !PT ;  /* 0x0000001f1e037209 */ /* 0x000fe40007810000 */
[C---:B------:R-:W-:Y:S02]  /*5470*/  ISETP.GT.AND P2, PT, R60.reuse, 0x10, PT ;  /* 0x000000103c00780c */ /* 0x040fe40003f44270 */
[----:B-1----:R-:W-:Y:S01]  /*5480*/  FSEL R57, R57, -INF , P1 ;  /* 0xff80000039397808 */ /* 0x002fe20000800000 */
[----:B------:R1:W-:Y:S01]  /*5490*/  MUFU.TANH R63, R41 ;  /* 0x00000029003f7308 */ /* 0x0003e20000002400 */
[C---:B------:R-:W-:Y:S02]  /*54a0*/  ISETP.GT.AND P1, PT, R60.reuse, 0x11, PT ;  /* 0x000000113c00780c */ /* 0x040fe40003f24270 */
[----:B---3--:R-:W-:Y:S02]  /*54b0*/  FSEL R59, R59, -INF , P2 ;  /* 0xff8000003b3b7808 */ /* 0x008fe40001000000 */
[----:B------:R-:W-:-:S02]  /*54c0*/  ISETP.GT.AND P2, PT, R60, 0x18, PT ;  /* 0x000000183c00780c */ /* 0x000fc40003f44270 */
[----:B0-----:R-:W-:Y:S01]  /*54d0*/  FSEL R49, R49, -INF , P1 ;  /* 0xff80000031317808 */ /* 0x001fe20000800000 */
[----:B------:R-:W0:Y:S01]  /*54e0*/  MUFU.TANH R53, R53 ;  /* 0x0000003500357308 */ /* 0x000e220000002400 */
[----:B-1----:R-:W1:Y:S01]  /*54f0*/  SHFL.BFLY PT, R41, R40, 0x1, 0x1f ;  /* 0x0c201f0028297f89 */ /* 0x002e6200000e0000 */
[C---:B------:R-:W-:Y:S02]  /*5500*/  ISETP.GT.AND P1, PT, R60.reuse, 0x19, PT ;  /* 0x000000193c00780c */ /* 0x040fe40003f24270 */
[----:B--2---:R-:W-:Y:S02]  /*5510*/  FSEL R51, R51, -INF , P2 ;  /* 0xff80000033337808 */ /* 0x004fe40001000000 */
[----:B------:R-:W-:Y:S02]  /*5520*/  ISETP.GT.AND P2, PT, R60, 0x20, PT ;  /* 0x000000203c00780c */ /* 0x000fe40003f44270 */
[----:B------:R2:W-:Y:S08]  /*5530*/  MUFU.TANH R62, R24 ;  /* 0x00000018003e7308 */ /* 0x0005f00000002400 */
[----:B------:R-:W3:Y:S01]  /*5540*/  MUFU.TANH R44, R44 ;  /* 0x0000002c002c7308 */ /* 0x000ee20000002400 */
[----:B--2---:R-:W-:-:S04]  /*5550*/  FMNMX.FTZ R24, R58, R3, !PT ;  /* 0x000000033a187209 */ /* 0x004fc80007810000 */
[----:B------:R-:W-:-:S03]  /*5560*/  FMNMX.FTZ R24, R57, R24, !PT ;  /* 0x0000001839187209 */ /* 0x000fc60007810000 */
[----:B------:R-:W2:Y:S01]  /*5570*/  MUFU.TANH R45, R45 ;  /* 0x0000002d002d7308 */ /* 0x000ea20000002400 */
[----:B------:R-:W-:Y:S02]  /*5580*/  FMNMX.FTZ R24, R59, R24, !PT ;  /* 0x000000183b187209 */ /* 0x000fe40007810000 */
[----:B-1----:R-:W-:Y:S02]  /*5590*/  FMNMX.FTZ R3, R40, R41, !PT ;  /* 0x0000002928037209 */ /* 0x002fe40007810000 */
[----:B------:R-:W-:-:S03]  /*55a0*/  FMNMX.FTZ R24, R49, R24, !PT ;  /* 0x0000001831187209 */ /* 0x000fc60007810000 */
[----:B------:R0:W1:Y:S08]  /*55b0*/  MUFU.TANH R64, R32 ;  /* 0x0000002000407308 */ /* 0x0000700000002400 */
[----:B------:R4:W-:Y:S01]  /*55c0*/  MUFU.TANH R56, R25 ;  /* 0x0000001900387308 */ /* 0x0009e20000002400 */
[----:B0-----:R-:W-:Y:S02]  /*55d0*/  FSEL R32, R53, -INF , P1 ;  /* 0xff80000035207808 */ /* 0x001fe40000800000 */
[----:B------:R-:W-:-:S05]  /*55e0*/  ISETP.GT.AND P1, PT, R60, 0x21, PT ;  /* 0x000000213c00780c */ /* 0x000fca0003f24270 */
[----:B------:R0:W-:Y:S01]  /*55f0*/  MUFU.TANH R68, R28 ;  /* 0x0000001c00447308 */ /* 0x0001e20000002400 */
[----:B----4-:R-:W-:-:S04]  /*5600*/  FMNMX.FTZ R25, R51, R24, !PT ;  /* 0x0000001833197209 */ /* 0x010fc80007810000 */
[----:B------:R-:W-:-:S03]  /*5610*/  FMNMX.FTZ R25, R32, R25, !PT ;  /* 0x0000001920197209 */ /* 0x000fc60007810000 */
[----:B------:R4:W5:Y:S01]  /*5620*/  MUFU.TANH R65, R33 ;  /* 0x0000002100417308 */ /* 0x0009620000002400 */
[----:B0-----:R-:W-:Y:S02]  /*5630*/  FSEL R28, R61, -INF , P2 ;  /* 0xff8000003d1c7808 */ /* 0x001fe40001000000 */
[----:B------:R-:W-:Y:S02]  /*5640*/  FSETP.NEU.FTZ.AND P2, PT, R3, -INF , PT ;  /* 0xff8000000300780b */ /* 0x000fe40003f5d000 */
[----:B------:R-:W-:-:S03]  /*5650*/  FMNMX.FTZ R24, R28, R25, !PT ;  /* 0x000000191c187209 */ /* 0x000fc60007810000 */
[----:B------:R0:W5:Y:S01]  /*5660*/  MUFU.TANH R66, R36 ;  /* 0x0000002400427308 */ /* 0x0001620000002400 */
[----:B----4-:R-:W-:Y:S02]  /*5670*/  FSEL R33, R63, -INF , P1 ;  /* 0xff8000003f217808 */ /* 0x010fe40000800000 */
[----:B------:R-:W-:Y:S02]  /*5680*/  ISETP.GT.AND P1, PT, R60, 0x29, PT ;  /* 0x000000293c00780c */ /* 0x000fe40003f24270 */
[----:B------:R-:W-:-:S03]  /*5690*/  FMNMX.FTZ R24, R33, R24, !PT ;  /* 0x0000001821187209 */ /* 0x000fc60007810000 */
[----:B------:R3:W-:Y:S01]  /*56a0*/  MUFU.TANH R69, R29 ;  /* 0x0000001d00457308 */ /* 0x0007e20000002400 */
[----:B0-----:R-:W-:-:S05]  /*56b0*/  FMUL.FTZ R36, R3, UR5 ;  /* 0x0000000503247c20 */ /* 0x001fca0008410000 */
[----:B------:R-:W-:Y:S02]  /*56c0*/  FSEL R25, R36, RZ, P2 ;  /* 0x000000ff24197208 */ /* 0x000fe40001000000 */
[----:B------:R1:W0:Y:S01]  /*56d0*/  MUFU.TANH R67, R37 ;  /* 0x0000002500437308 */ /* 0x0002220000002400 */
[----:B---3--:R-:W-:Y:S02]  /*56e0*/  FSEL R29, R44, -INF , P3 ;  /* 0xff8000002c1d7808 */ /* 0x008fe40001800000 */
[----:B------:R-:W-:Y:S01]  /*56f0*/  ISETP.GT.AND P2, PT, R60, 0x30, PT ;  /* 0x000000303c00780c */ /* 0x000fe20003f44270 */
[--C-:B------:R-:W-:Y:S01]  /*5700*/  FFMA.FTZ R209, R54, UR5, -R25.reuse ;  /* 0x0000000536d17c23 */ /* 0x100fe20008010819 */
[----:B--2---:R-:W-:Y:S01]  /*5710*/  FSEL R36, R45, -INF , P1 ;  /* 0xff8000002d247808 */ /* 0x004fe20000800000 */
[--C-:B------:R-:W-:Y:S01]  /*5720*/  FFMA.FTZ R54, R52, UR5, -R25.reuse ;  /* 0x0000000534367c23 */ /* 0x100fe20008010819 */
[----:B------:R-:W-:Y:S01]  /*5730*/  FMNMX.FTZ R41, R29, R24, !PT ;  /* 0x000000181d297209 */ /* 0x000fe20007810000 */
[--C-:B------:R-:W-:Y:S01]  /*5740*/  FFMA.FTZ R55, R50, UR5, -R25.reuse ;  /* 0x0000000532377c23 */ /* 0x100fe20008010819 */
[----:B------:R-:W-:Y:S01]  /*5750*/  ISETP.GT.AND P1, PT, R60, 0x31, PT ;  /* 0x000000313c00780c */ /* 0x000fe20003f24270 */
[--C-:B------:R-:W-:Y:S01]  /*5760*/  FFMA.FTZ R35, R35, UR5, -R25.reuse ;  /* 0x0000000523237c23 */ /* 0x100fe20008010819 */
[----:B-1----:R-:W-:Y:S01]  /*5770*/  FSEL R37, R64, -INF , P2 ;  /* 0xff80000040257808 */ /* 0x002fe20001000000 */
[--C-:B------:R-:W-:Y:S01]  /*5780*/  FFMA.FTZ R197, R4, UR5, -R25.reuse ;  /* 0x0000000504c57c23 */ /* 0x100fe20008010819 */
[----:B------:R-:W-:Y:S01]  /*5790*/  FMNMX.FTZ R24, R36, R41, !PT ;  /* 0x0000002924187209 */ /* 0x000fe20007810000 */
[----:B------:R-:W-:Y:S01]  /*57a0*/  MUFU.EX2 R207, R35 ;  /* 0x0000002300cf7308 */ /* 0x000fe20000000800 */
[----:B------:R-:W-:Y:S01]  /*57b0*/  ISETP.GT.AND P2, PT, R60, 0x38, PT ;  /* 0x000000383c00780c */ /* 0x000fe20003f44270 */
[--C-:B------:R-:W-:Y:S01]  /*57c0*/  FFMA.FTZ R199, R21, UR5, -R25.reuse ;  /* 0x0000000515c77c23 */ /* 0x100fe20008010819 */
[----:B-----5:R-:W-:Y:S01]  /*57d0*/  FSEL R40, R65, -INF , P1 ;  /* 0xff80000041287808 */ /* 0x020fe20000800000 */
[--C-:B------:R-:W-:Y:S01]  /*57e0*/  FFMA.FTZ R21, R20, UR5, -R25.reuse ;  /* 0x0000000514157c23 */ /* 0x100fe20008010819 */
[----:B------:R-:W-:Y:S01]  /*57f0*/  FMNMX.FTZ R45, R37, R24, !PT ;  /* 0x00000018252d7209 */ /* 0x000fe20007810000 */
[--C-:B------:R-:W-:Y:S01]  /*5800*/  FFMA.FTZ R42, R42, UR5, -R25.reuse ;  /* 0x000000052a2a7c23 */ /* 0x100fe20008010819 */
[----:B------:R-:W-:Y:S01]  /*5810*/  ISETP.GT.AND P1, PT, R60, 0x39, PT ;  /* 0x000000393c00780c */ /* 0x000fe20003f24270 */
[----:B------:R1:W-:Y:S01]  /*5820*/  MUFU.EX2 R24, R54 ;  /* 0x0000003600187308 */ /* 0x0003e20000000800 */
[----:B------:R-:W-:Y:S01]  /*5830*/  FSEL R41, R66, -INF , P2 ;  /* 0xff80000042297808 */ /* 0x000fe20001000000 */
[--C-:B------:R-:W-:Y:S01]  /*5840*/  FFMA.FTZ R5, R5, UR5, -R25.reuse ;  /* 0x0000000505057c23 */ /* 0x100fe20008010819 */
[----:B------:R-:W-:Y:S01]  /*5850*/  FMNMX.FTZ R52, R40, R45, !PT ;  /* 0x0000002d28347209 */ /* 0x000fe20007810000 */
[--C-:B------:R-:W-:Y:S01]  /*5860*/  FFMA.FTZ R18, R18, UR5, -R25.reuse ;  /* 0x0000000512127c23 */ /* 0x100fe20008010819 */
[----:B------:R-:W-:Y:S01]  /*5870*/  ISETP.GT.AND P2, PT, R60, 0x40, PT ;  /* 0x000000403c00780c */ /* 0x000fe20003f44270 */
[--C-:B------:R-:W-:Y:S01]  /*5880*/  FFMA.FTZ R38, R38, UR5, -R25.reuse ;  /* 0x0000000526267c23 */ /* 0x100fe20008010819 */
[----:B0-----:R-:W-:Y:S01]  /*5890*/  FSEL R44, R67, -INF , P1 ;  /* 0xff800000432c7808 */ /* 0x001fe20000800000 */
[----:B------:R-:W-:Y:S01]  /*58a0*/  MUFU.EX2 R209, R209 ;  /* 0x000000d100d17308 */ /* 0x000fe20000000800 */
[----:B------:R-:W-:Y:S01]  /*58b0*/  FMNMX.FTZ R53, R41, R52, !PT ;  /* 0x0000003429357209 */ /* 0x000fe20007810000 */
[--C-:B-1----:R-:W-:Y:S01]  /*58c0*/  FFMA.FTZ R54, R48, UR5, -R25.reuse ;  /* 0x0000000530367c23 */ /* 0x102fe20008010819 */
        /* <DEDUP_REMOVED lines=13> */
[----:B------:R-:W0:Y:S01]  /*59a0*/  MUFU.EX2 R54, R54 ;  /* 0x0000003600367308 */ /* 0x000e220000000800 */
[----:B------:R-:W-:Y:S01]  /*59b0*/  FSEL R48, R68, -INF , P2 ;  /* 0xff80000044307808 */ /* 0x000fe20001000000 */
[--C-:B------:R-:W-:Y:S01]  /*59c0*/  FFMA.FTZ R46, R46, UR5, -R25.reuse ;  /* 0x000000052e2e7c23 */ /* 0x100fe20008010819 */
[----:B------:R-:W-:Y:S01]  /*59d0*/  FMNMX.FTZ R53, R50, R53, !PT ;  /* 0x0000003532357209 */ /* 0x000fe20007810000 */
[--C-:B------:R-:W-:Y:S01]  /*59e0*/  FFMA.FTZ R26, R26, UR5, -R25.reuse ;  /* 0x000000051a1a7c23 */ /* 0x100fe20008010819 */
[----:B------:R-:W-:Y:S01]  /*59f0*/  FSEL R52, R69, -INF , P1 ;  /* 0xff80000045347808 */ /* 0x000fe20000800000 */
[----:B------:R-:W-:Y:S01]  /*5a00*/  FFMA.FTZ R2, R2, UR5, -R25 ;  /* 0x0000000502027c23 */ /* 0x000fe20008010819 */
[----:B------:R-:W-:Y:S01]  /*5a10*/  FMNMX.FTZ R53, R48, R53, !PT ;  /* 0x0000003530357209 */ /* 0x000fe20007810000 */
[----:B------:R-:W-:Y:S01]  /*5a20*/  MUFU.EX2 R42, R42 ;  /* 0x0000002a002a7308 */ /* 0x000fe20000000800 */
[----:B------:R-:W-:-:S02]  /*5a30*/  CS2R R68, SRZ ;  /* 0x0000000000447805 */ /* 0x000fc4000001ff00 */
[----:B------:R-:W-:Y:S02]  /*5a40*/  CS2R R66, SRZ ;  /* 0x0000000000427805 */ /* 0x000fe4000001ff00 */
[----:B------:R-:W-:Y:S02]  /*5a50*/  FMNMX.FTZ R53, R52, R53, !PT ;  /* 0x0000003534357209 */ /* 0x000fe40007810000 */
[----:B------:R-:W-:-:S03]  /*5a60*/  CS2R R64, SRZ ;  /* 0x0000000000407805 */ /* 0x000fc6000001ff00 */
[----:B------:R-:W1:Y:S01]  /*5a70*/  SHFL.BFLY PT, R34, R53, 0x2, 0x1f ;  /* 0x0c401f0035227f89 */ /* 0x000e6200000e0000 */
[----:B------:R-:W-:Y:S01]  /*5a80*/  MUFU.EX2 R205, R56 ;  /* 0x0000003800cd7308 */ /* 0x000fe20000000800 */
[----:B0-----:R-:W-:-:S07]  /*5a90*/  F2FP.BF16.F32.PACK_AB R211, R54, R55 ;  /* 0x0000003736d3723e */ /* 0x001fce00000010ff */
[----:B------:R0:W-:Y:S08]  /*5aa0*/  MUFU.EX2 R195, R18 ;  /* 0x0000001200c37308 */ /* 0x0001f00000000800 */
[----:B------:R-:W-:Y:S01]  /*5ab0*/  MUFU.EX2 R203, R38 ;  /* 0x0000002600cb7308 */ /* 0x000fe20000000800 */
[----:B0-----:R-:W-:Y:S01]  /*5ac0*/  FADD.FTZ R18, R209, R24 ;  /* 0x00000018d1127221 */ /* 0x001fe20000010000 */
[----:B------:R-:W-:-:S02]  /*5ad0*/  F2FP.BF16.F32.PACK_AB R209, R24, R209 ;  /* 0x000000d118d1723e */ /* 0x000fc400000010ff */
[----:B-1----:R-:W-:-:S04]  /*5ae0*/  FMNMX.FTZ R34, R53, R34, !PT ;  /* 0x0000002235227209 */ /* 0x002fc80007810000 */
[----:B------:R-:W-:Y:S01]  /*5af0*/  MUFU.EX2 R60, R39 ;  /* 0x00000027003c7308 */ /* 0x000fe20000000800 */
[----:B------:R-:W0:Y:S07]  /*5b00*/  SHFL.BFLY PT, R35, R34, 0x1, 0x1f ;  /* 0x0c201f0022237f89 */ /* 0x000e2e00000e0000 */
[----:B------:R-:W-:Y:S08]  /*5b10*/  MUFU.EX2 R56, R27 ;  /* 0x0000001b00387308 */ /* 0x000ff00000000800 */
[----:B------:R-:W-:Y:S08]  /*5b20*/  MUFU.EX2 R43, R43 ;  /* 0x0000002b002b7308 */ /* 0x000ff00000000800 */
[----:B------:R-:W1:Y:S01]  /*5b30*/  MUFU.EX2 R62, R47 ;  /* 0x0000002f003e7308 */ /* 0x000e620000000800 */
[----:B0-----:R-:W-:-:S04]  /*5b40*/  FMNMX.FTZ R4, R34, R35, !PT ;  /* 0x0000002322047209 */ /* 0x001fc80007810000 */
[C---:B------:R-:W-:Y:S01]  /*5b50*/  FSETP.NEU.FTZ.AND P1, PT, R4.reuse, -INF , PT ;  /* 0xff8000000400780b */ /* 0x040fe20003f3d000 */
[----:B------:R-:W-:Y:S02]  /*5b60*/  FMUL.FTZ R20, R4, UR5 ;  /* 0x0000000504147c20 */ /* 0x000fe40008410000 */
[----:B------:R-:W-:Y:S03]  /*5b70*/  MUFU.EX2 R34, R5 ;  /* 0x0000000500227308 */ /* 0x000fe60000000800 */
[----:B------:R-:W-:Y:S02]  /*5b80*/  FSEL R20, R20, RZ, P1 ;  /* 0x000000ff14147208 */ /* 0x000fe40000800000 */
[----:B------:R-:W-:-:S03]  /*5b90*/  PLOP3.LUT P1, PT, PT, PT, UP0, 0x80, 0x0 ;  /* 0x000000000000781c */ /* 0x000fc60003f2f008 */
        /* <DEDUP_REMOVED lines=22> */
[----:B------:R-:W-:Y:S01]  /*5d00*/  FFMA.FTZ R20, R52, UR5, -R20 ;  /* 0x0000000534147c23 */ /* 0x000fe20008010814 */
[----:B-1----:R-:W-:Y:S01]  /*5d10*/  F2FP.BF16.F32.PACK_AB R201, R62, R43 ;  /* 0x0000002b3ec9723e */ /* 0x002fe200000010ff */
[----:B------:R-:W1:Y:S01]  /*5d20*/  MUFU.EX2 R58, R58 ;  /* 0x0000003a003a7308 */ /* 0x000e620000000800 */
[----:B------:R-:W-:-:S07]  /*5d30*/  CS2R R52, SRZ ;  /* 0x0000000000347805 */ /* 0x000fce000001ff00 */
[----:B------:R-:W2:Y:S01]  /*5d40*/  MUFU.EX2 R57, R57 ;  /* 0x0000003900397308 */ /* 0x000ea20000000800 */
[----:B0-----:R-:W-:Y:S01]  /*5d50*/  FADD.FTZ R5, R30, R31 ;  /* 0x0000001f1e057221 */ /* 0x001fe20000010000 */
[----:B------:R-:W-:Y:S02]  /*5d60*/  F2FP.BF16.F32.PACK_AB R208, R31, R30 ;  /* 0x0000001e1fd0723e */ /* 0x000fe400000010ff */
[----:B------:R-:W-:-:S04]  /*5d70*/  CS2R R30, SRZ ;  /* 0x00000000001e7805 */ /* 0x000fc8000001ff00 */
        /* <DEDUP_REMOVED lines=9> */
[C---:B------:R-:W-:Y:S01]  /*5e10*/  FADD.FTZ R0, R205.reuse, R0 ;  /* 0x00000000cd007221 */ /* 0x040fe20000010000 */
[----:B------:R-:W-:Y:S01]  /*5e20*/  F2FP.BF16.F32.PACK_AB R205, R205, R42 ;  /* 0x0000002acdcd723e */ /* 0x000fe200000010ff */
[----:B------:R-:W2:Y:S01]  /*5e30*/  MUFU.EX2 R51, R51 ;  /* 0x0000003300337308 */ /* 0x000ea20000000800 */
[----:B0-----:R-:W-:Y:S01]  /*5e40*/  FADD.FTZ R27, R59, R38 ;  /* 0x000000263b1b7221 */ /* 0x001fe20000010000 */
[----:B------:R-:W-:Y:S01]  /*5e50*/  FADD.FTZ R25, R207, R0 ;  /* 0x00000000cf197221 */ /* 0x000fe20000010000 */
[C---:B------:R-:W-:Y:S02]  /*5e60*/  F2FP.BF16.F32.PACK_AB R207, R60.reuse, R207 ;  /* 0x000000cf3ccf723e */ /* 0x040fe400000010ff */
[----:B------:R-:W-:Y:S01]  /*5e70*/  CS2R R38, SRZ ;  /* 0x0000000000267805 */ /* 0x000fe2000001ff00 */
[----:B------:R-:W-:Y:S01]  /*5e80*/  FADD.FTZ R0, R60, R25 ;  /* 0x000000193c007221 */ /* 0x000fe20000010000 */
[----:B------:R-:W-:Y:S01]  /*5e90*/  CS2R R60, SRZ ;  /* 0x00000000003c7805 */ /* 0x000fe2000001ff00 */
[----:B------:R-:W0:Y:S01]  /*5ea0*/  MUFU.EX2 R32, R32 ;  /* 0x0000002000207308 */ /* 0x000e220000000800 */
[C---:B-1----:R-:W-:Y:S01]  /*5eb0*/  FADD.FTZ R18, R204.reuse, R27 ;  /* 0x0000001bcc127221 */ /* 0x042fe20000010000 */
[----:B------:R-:W-:-:S02]  /*5ec0*/  F2FP.BF16.F32.PACK_AB R204, R204, R59 ;  /* 0x0000003bcccc723e */ /* 0x000fc400000010ff */
[----:B------:R-:W-:-:S04]  /*5ed0*/  CS2R R58, SRZ ;  /* 0x00000000003a7805 */ /* 0x000fc8000001ff00 */
[----:B------:R-:W1:Y:S01]  /*5ee0*/  MUFU.EX2 R28, R28 ;  /* 0x0000001c001c7308 */ /* 0x000e620000000800 */
[----:B--2---:R-:W-:-:S07]  /*5ef0*/  FADD.FTZ R5, R51, R18 ;  /* 0x0000001233057221 */ /* 0x004fce0000010000 */
[----:B------:R-:W2:Y:S01]  /*5f00*/  MUFU.EX2 R33, R33 ;  /* 0x0000002100217308 */ /* 0x000ea20000000800 */
[C---:B0-----:R-:W-:Y:S01]  /*5f10*/  FADD.FTZ R5, R32.reuse, R5 ;  /* 0x0000000520057221 */ /* 0x041fe20000010000 */
[----:B------:R-:W-:-:S06]  /*5f20*/  F2FP.BF16.F32.PACK_AB R206, R32, R51 ;  /* 0x0000003320ce723e */ /* 0x000fcc00000010ff */
[----:B------:R-:W0:Y:S01]  /*5f30*/  MUFU.EX2 R29, R29 ;  /* 0x0000001d001d7308 */ /* 0x000e220000000800 */
[----:B-1----:R-:W-:Y:S01]  /*5f40*/  FADD.FTZ R18, R28, R5 ;  /* 0x000000051c127221 */ /* 0x002fe20000010000 */
[----:B------:R-:W-:Y:S01]  /*5f50*/  FADD.FTZ R5, R43, R0 ;  /* 0x000000002b057221 */ /* 0x000fe20000010000 */
[----:B------:R-:W-:-:S03]  /*5f60*/  CS2R R42, SRZ ;  /* 0x00000000002a7805 */ /* 0x000fc6000001ff00 */
[----:B------:R-:W-:Y:S01]  /*5f70*/  FADD.FTZ R5, R62, R5 ;  /* 0x000000053e057221 */ /* 0x000fe20000010000 */
[----:B------:R-:W-:Y:S01]  /*5f80*/  CS2R R62, SRZ ;  /* 0x00000000003e7805 */ /* 0x000fe2000001ff00 */
[----:B------:R-:W1:Y:S01]  /*5f90*/  MUFU.EX2 R36, R36 ;  /* 0x0000002400247308 */ /* 0x000e620000000800 */
[C---:B--2---:R-:W-:Y:S01]  /*5fa0*/  FADD.FTZ R18, R33.reuse, R18 ;  /* 0x0000001221127221 */ /* 0x044fe20000010000 */
[----:B------:R-:W-:Y:S01]  /*5fb0*/  FADD.FTZ R0, R46, R5 ;  /* 0x000000052e007221 */ /* 0x000fe20000010000 */
[----:B------:R-:W-:Y:S02]  /*5fc0*/  F2FP.BF16.F32.PACK_AB R200, R33, R28 ;  /* 0x0000001c21c8723e */ /* 0x000fe400000010ff */
[----:B------:R-:W-:Y:S01]  /*5fd0*/  CS2R R32, SRZ ;  /* 0x0000000000207805 */ /* 0x000fe2000001ff00 */
[C---:B------:R-:W-:Y:S01]  /*5fe0*/  FADD.FTZ R0, R203.reuse, R0 ;  /* 0x00000000cb007221 */ /* 0x040fe20000010000 */
[----:B------:R-:W-:Y:S01]  /*5ff0*/  F2FP.BF16.F32.PACK_AB R203, R203, R46 ;  /* 0x0000002ecbcb723e */ /* 0x000fe200000010ff */
[----:B------:R-:W2:Y:S01]  /*6000*/  MUFU.EX2 R37, R37 ;  /* 0x0000002500257308 */ /* 0x000ea20000000800 */
[----:B0-----:R-:W-:Y:S01]  /*6010*/  FADD.FTZ R25, R29, R18 ;  /* 0x000000121d197221 */ /* 0x001fe20000010000 */
[----:B------:R-:W-:-:S06]  /*6020*/  CS2R R46, SRZ ;  /* 0x00000000002e7805 */ /* 0x000fcc000001ff00 */
[----:B------:R-:W0:Y:S01]  /*6030*/  MUFU.EX2 R197, R197 ;  /* 0x000000c500c57308 */ /* 0x000e220000000800 */
[C---:B-1----:R-:W-:Y:S01]  /*6040*/  FADD.FTZ R18, R36.reuse, R25 ;  /* 0x0000001924127221 */ /* 0x042fe20000010000 */
[----:B------:R-:W-:Y:S02]  /*6050*/  F2FP.BF16.F32.PACK_AB R202, R36, R29 ;  /* 0x0000001d24ca723e */ /* 0x000fe400000010ff */
[----:B------:R-:W-:-:S04]  /*6060*/  CS2R R28, SRZ ;  /* 0x00000000001c7805 */ /* 0x000fc8000001ff00 */
[----:B------:R-:W1:Y:S01]  /*6070*/  MUFU.EX2 R40, R40 ;  /* 0x0000002800287308 */ /* 0x000e620000000800 */
[----:B--2---:R-:W-:-:S07]  /*6080*/  FADD.FTZ R5, R37, R18 ;  /* 0x0000001225057221 */ /* 0x004fce0000010000 */
[----:B------:R-:W2:Y:S01]  /*6090*/  MUFU.EX2 R41, R41 ;  /* 0x0000002900297308 */ /* 0x000ea20000000800 */
[----:B0-----:R-:W-:Y:S01]  /*60a0*/  FADD.FTZ R25, R197, R0 ;  /* 0x00000000c5197221 */ /* 0x001fe20000010000 */
[----:B------:R-:W-:-:S03]  /*60b0*/  F2FP.BF16.F32.PACK_AB R197, R56, R197 ;  /* 0x000000c538c5723e */ /* 0x000fc600000010ff */
[----:B------:R-:W-:Y:S01]  /*60c0*/  FADD.FTZ R18, R56, R25 ;  /* 0x0000001938127221 */ /* 0x000fe20000010000 */
[----:B------:R-:W-:Y:S02]  /*60d0*/  CS2R R56, SRZ ;  /* 0x0000000000387805 */ /* 0x000fe4000001ff00 */
[----:B------:R-:W0:Y:S01]  /*60e0*/  MUFU.EX2 R199, R199 ;  /* 0x000000c700c77308 */ /* 0x000e220000000800 */
[C---:B-1----:R-:W-:Y:S01]  /*60f0*/  FADD.FTZ R0, R40.reuse, R5 ;  /* 0x0000000528007221 */ /* 0x042fe20000010000 */
[----:B------:R-:W-:Y:S02]  /*6100*/  F2FP.BF16.F32.PACK_AB R196, R40, R37 ;  /* 0x0000002528c4723e */ /* 0x000fe400000010ff */
[----:B------:R-:W-:-:S04]  /*6110*/  CS2R R36, SRZ ;  /* 0x0000000000247805 */ /* 0x000fc8000001ff00 */
[----:B------:R-:W1:Y:S01]  /*6120*/  MUFU.EX2 R44, R44 ;  /* 0x0000002c002c7308 */ /* 0x000e620000000800 */
[----:B--2---:R-:W-:-:S07]  /*6130*/  FADD.FTZ R25, R41, R0 ;  /* 0x0000000029197221 */ /* 0x004fce0000010000 */
[----:B------:R-:W2:Y:S01]  /*6140*/  MUFU.EX2 R26, R26 ;  /* 0x0000001a001a7308 */ /* 0x000ea20000000800 */
[----:B0-----:R-:W-:-:S07]  /*6150*/  FADD.FTZ R27, R199, R18 ;  /* 0x00000012c71b7221 */ /* 0x001fce0000010000 */
[----:B------:R-:W0:Y:S01]  /*6160*/  MUFU.EX2 R45, R45 ;  /* 0x0000002d002d7308 */ /* 0x000e220000000800 */
[C---:B-1----:R-:W-:Y:S01]  /*6170*/  FADD.FTZ R0, R44.reuse, R25 ;  /* 0x000000192c007221 */ /* 0x042fe20000010000 */
[----:B------:R-:W-:Y:S02]  /*6180*/  F2FP.BF16.F32.PACK_AB R198, R44, R41 ;  /* 0x000000292cc6723e */ /* 0x000fe400000010ff */
[----:B------:R-:W-:-:S04]  /*6190*/  CS2R R40, SRZ ;  /* 0x0000000000287805 */ /* 0x000fc8000001ff00 */
[----:B------:R-:W1:Y:S01]  /*61a0*/  MUFU.EX2 R21, R21 ;  /* 0x0000001500157308 */ /* 0x000e620000000800 */
[C---:B--2---:R-:W-:Y:S01]  /*61b0*/  FADD.FTZ R18, R26.reuse, R27 ;  /* 0x0000001b1a127221 */ /* 0x044fe20000010000 */
[----:B------:R-:W-:-:S06]  /*61c0*/  F2FP.BF16.F32.PACK_AB R199, R26, R199 ;  /* 0x000000c71ac7723e */ /* 0x000fcc00000010ff */
[----:B------:R-:W2:Y:S01]  /*61d0*/  MUFU.EX2 R50, R50 ;  /* 0x0000003200327308 */ /* 0x000ea20000000800 */
[----:B0-----:R-:W-:-:S07]  /*61e0*/  FADD.FTZ R25, R45, R0 ;  /* 0x000000002d197221 */ /* 0x001fce0000010000 */
[----:B------:R-:W0:Y:S01]  /*61f0*/  MUFU.EX2 R48, R48 ;  /* 0x0000003000307308 */ /* 0x000e220000000800 */
[----:B-1----:R-:W-:Y:S01]  /*6200*/  FADD.FTZ R27, R21, R18 ;  /* 0x00000012151b7221 */ /* 0x002fe20000010000 */
[----:B------:R-:W-:-:S03]  /*6210*/  F2FP.BF16.F32.PACK_AB R193, R34, R21 ;  /* 0x0000001522c1723e */ /* 0x000fc600000010ff */
[----:B------:R-:W-:Y:S01]  /*6220*/  FADD.FTZ R0, R34, R27 ;  /* 0x0000001b22007221 */ /* 0x000fe20000010000 */
[----:B------:R-:W-:Y:S02]  /*6230*/  CS2R R34, SRZ ;  /* 0x0000000000227805 */ /* 0x000fe4000001ff00 */
[----:B------:R-:W-:Y:S01]  /*6240*/  CS2R R26, SRZ ;  /* 0x00000000001a7805 */ /* 0x000fe2000001ff00 */
[----:B------:R1:W3:Y:S01]  /*6250*/  MUFU.EX2 R5, R20 ;  /* 0x0000001400057308 */ /* 0x0002e20000000800 */
[C---:B--2---:R-:W-:Y:S01]  /*6260*/  FADD.FTZ R25, R50.reuse, R25 ;  /* 0x0000001932197221 */ /* 0x044fe20000010000 */
[----:B------:R-:W-:Y:S02]  /*6270*/  F2FP.BF16.F32.PACK_AB R192, R50, R45 ;  /* 0x0000002d32c0723e */ /* 0x000fe400000010ff */
[----:B------:R-:W-:Y:S02]  /*6280*/  CS2R R50, SRZ ;  /* 0x0000000000327805 */ /* 0x000fe4000001ff00 */
[----:B------:R-:W-:-:S02]  /*6290*/  CS2R R44, SRZ ;  /* 0x00000000002c7805 */ /* 0x000fc4000001ff00 */
[----:B------:R-:W2:Y:S01]  /*62a0*/  MUFU.EX2 R2, R2 ;  /* 0x0000000200027308 */ /* 0x000ea20000000800 */
[----:B0-----:R-:W-:Y:S01]  /*62b0*/  FADD.FTZ R18, R48, R25 ;  /* 0x0000001930127221 */ /* 0x001fe20000010000 */
[----:B------:R-:W-:Y:S01]  /*62c0*/  FADD.FTZ R25, R195, R0 ;  /* 0x00000000c3197221 */ /* 0x000fe20000010000 */
[----:B-1----:R-:W-:Y:S01]  /*62d0*/  MOV R20, UR7 ;  /* 0x0000000700147c02 */ /* 0x002fe20008000f00 */
[----:B------:R-:W-:Y:S02]  /*62e0*/  IMAD.MOV.U32 R0, RZ, RZ, 0x3f800000 ;  /* 0x3f800000ff007424 */ /* 0x000fe400078e00ff */
[C---:B---3--:R-:W-:Y:S01]  /*62f0*/  FADD.FTZ R18, R5.reuse, R18 ;  /* 0x0000001205127221 */ /* 0x048fe20000010000 */
[----:B------:R-:W-:Y:S02]  /*6300*/  F2FP.BF16.F32.PACK_AB R194, R5, R48 ;  /* 0x0000003005c2723e */ /* 0x000fe400000010ff */
[----:B------:R-:W-:Y:S01]  /*6310*/  CS2R R48, SRZ ;  /* 0x0000000000307805 */ /* 0x000fe2000001ff00 */
[C---:B--2---:R-:W-:Y:S01]  /*6320*/  FADD.FTZ R5, R2.reuse, R25 ;  /* 0x0000001902057221 */ /* 0x044fe20000010000 */
[----:B------:R-:W-:Y:S01]  /*6330*/  F2FP.BF16.F32.PACK_AB R195, R2, R195 ;  /* 0x000000c302c3723e */ /* 0x000fe200000010ff */
[----:B------:R-:W-:Y:S01]  /*6340*/  IMAD.MOV.U32 R2, RZ, RZ, 0x3f800000 ;  /* 0x3f800000ff027424 */ /* 0x000fe200078e00ff */
[----:B------:R-:W-:Y:S01]  /*6350*/  CS2R R24, SRZ ;  /* 0x0000000000187805 */ /* 0x000fe2000001ff00 */
[----:B------:R-:W-:Y:S06]  /*6360*/  @!P1 BRA `(.L_x_2387) ;  /* 0x0000004000cc9947 */ /* 0x000fec0003800000 */
[----:B------:R-:W-:Y:S01]  /*6370*/  R2UR UR4, R17 ;  /* 0x00000000110472ca */ /* 0x000fe200000e0000 */
[----:B------:R-:W-:Y:S01]  /*6380*/  IMAD.MOV.U32 R21, RZ, RZ, R3 ;  /* 0x000000ffff157224 */ /* 0x000fe200078e0003 */
[----:B------:R-:W-:Y:S01]  /*6390*/  UMOV UR60, UR61 ;  /* 0x0000003d003c7c82 */ /* 0x000fe20008000000 */
[----:B------:R-:W-:Y:S01]  /*63a0*/  IMAD.MOV.U32 R228, RZ, RZ, R4 ;  /* 0x000000ffffe47224 */ /* 0x000fe200078e0004 */
[----:B------:R-:W-:Y:S01]  /*63b0*/  UMOV UR37, UR36 ;  /* 0x0000002400257c82 */ /* 0x000fe20008000000 */
[----:B------:R-:W-:Y:S02]  /*63c0*/  IMAD.MOV.U32 R2, RZ, RZ, 0x3f800000 ;  /* 0x3f800000ff027424 */ /* 0x000fe400078e00ff */
[----:B------:R-:W-:-:S06]  /*63d0*/  IMAD.MOV.U32 R151, RZ, RZ, RZ ;  /* 0x000000ffff977224 */ /* 0x000fcc00078e00ff */
[----:B------:R-:W-:-:S07]  /*63e0*/  IMAD.U32 R229, RZ, RZ, UR4 ;  /* 0x00000004ffe57e24 */ /* 0x000fce000f8e00ff */
.L_x_2398:
[----:B------:R-:W-:Y:S01]  /*63f0*/  R2UR UR5, R229 ;  /* 0x00000000e50572ca */ /* 0x000fe200000e0000 */
[----:B------:R-:W-:-:S04]  /*6400*/  UISETP.NE.AND UP0, UPT, UR37, 0x1, UPT ;  /* 0x000000012500788c */ /* 0x000fc8000bf05270 */
[----:B------:R-:W-:-:S08]  /*6410*/  USEL UR4, URZ, 0x1, UP0 ;  /* 0x000000013f047887 */ /* 0x000fd00008000000 */
[----:B------:R-:W-:-:S06]  /*6420*/  ULOP3.LUT UR4, UR5, UR4, URZ, 0x3c, !UPT ;  /* 0x0000000405047292 */ /* 0x000fcc000f8e3c3f */
[----:B------:R-:W-:Y:S01]  /*6430*/  IMAD.U32 R17, RZ, RZ, UR4 ;  /* 0x00000004ff117e24 */ /* 0x000fe2000f8e00ff */
[----:B------:R-:W-:Y:S06]  /*6440*/  @!P0 BRA `(.L_x_2388) ;  /* 0x0000000000048947 */ /* 0x000fec0003800000 */
[----:B------:R-:W-:Y:S01]  /*6450*/  BPT.TRAP 0x1 ;  /* 0x000000040000795c */ /* 0x000fe20000300000 */
.L_x_2388:
[----:B------:R-:W-:Y:S01]  /*6460*/  R2UR UR5, R16 ;  /* 0x00000000100572ca */ /* 0x000fe200000e0000 */
[----:B------:R-:W-:Y:S01]  /*6470*/  UIADD3 UR36, UR37, 0x1, URZ ;  /* 0x0000000125247890 */ /* 0x000fe2000fffe03f */
[----:B------:R-:W-:-:S03]  /*6480*/  R2UR UR4, R17 ;  /* 0x00000000110472ca */ /* 0x000fc600000e0000 */
[----:B------:R-:W-:-:S04]  /*6490*/  UISETP.NE.AND UP0, UPT, UR36, 0x2, UPT ;  /* 0x000000022400788c */ /* 0x000fc8000bf05270 */
[----:B------:R-:W-:-:S04]  /*64a0*/  USEL UR36, UR36, URZ, UP0 ;  /* 0x0000003f24247287 */ /* 0x000fc80008000000 */
[----:B------:R-:W-:Y:S02]  /*64b0*/  ULEA UR61, UR36, UR5, 0x3 ;  /* 0x00000005243d7291 */ /* 0x000fe4000f8e183f */
[----:B------:R-:W-:-:S05]  /*64c0*/  IMAD.U32 R3, RZ, RZ, UR4 ;  /* 0x00000004ff037e24 */ /* 0x000fca000f8e00ff */
[----:B------:R-:W-:-:S04]  /*64d0*/  SHF.L.U32 R3, R3, 0x1f, RZ ;  /* 0x0000001f03037819 */ /* 0x000fc800000006ff */
[----:B------:R0:W1:Y:S01]  /*64e0*/  SYNCS.PHASECHK.TRANS64.TRYWAIT P1, [UR61+0x38830], R3 ;  /* 0x03883003ff0075a7 */ /* 0x000062000802017d */
[----:B------:R-:W-:Y:S05]  /*64f0*/  @!P0 BRA `(.L_x_2389) ;  /* 0x0000000000048947 */ /* 0x000fea0003800000 */
[----:B------:R-:W-:Y:S01]  /*6500*/  BPT.TRAP 0x1 ;  /* 0x000000040000795c */ /* 0x000fe20000300000 */
.L_x_2389:
[----:B-1----:R-:W-:Y:S05]  /*6510*/  @P1 BRA `(.L_x_2390) ;  /* 0x0000000000081947 */ /* 0x002fea0003800000 */
[----:B------:R-:W1:Y:S02]  /*6520*/  SYNCS.PHASECHK.TRANS64.TRYWAIT P1, [UR61+0x38830], R3 ;  /* 0x03883003ff0075a7 */ /* 0x000e64000802017d */
[----:B-1----:R-:W-:Y:S05]  /*6530*/  @!P1 BRA `(.L_x_2391) ;  /* 0x0000014400989947 */ /* 0x002fea0003800000 */
.L_x_2390:
[----:B------:R-:W-:Y:S01]  /*6540*/  R2UR UR4, R19 ;  /* 0x00000000130472ca */ /* 0x000fe200000e0000 */
[----:B------:R-:W-:Y:S01]  /*6550*/  WARPGROUP.ARRIVE ;  /* 0x00000000000079c5 */ /* 0x000fe20000000000 */
[----:B------:R-:W-:Y:S01]  /*6560*/  R2UR UR6, R14 ;  /* 0x000000000e0672ca */ /* 0x000fe200000e0000 */
[----:B------:R-:W-:Y:S01]  /*6570*/  UMOV UR59, 0x40000040 ;  /* 0x40000040003b7882 */ /* 0x000fe20000000000 */
        /* <DEDUP_REMOVED lines=9> */
[----:B------:R-:W-:Y:S01]  /*6610*/  UIMAD UR4, UR36, 0xa00, UR4 ;  /* 0x00000a00240478a4 */ /* 0x000fe2000f8e0204 */
[-C--:B------:R-:W-:Y:S01]  /*6620*/  FMUL.FTZ R24, R24, R0.reuse ;  /* 0x0000000018187220 */ /* 0x080fe20000410000 */
[----:B------:R-:W-:Y:S01]  /*6630*/  UMOV UR56, UR6 ;  /* 0x0000000600387c82 */ /* 0x000fe20008000000 */
[----:B------:R-:W-:Y:S01]  /*6640*/  UMOV UR35, 0x40000040 ;  /* 0x4000004000237882 */ /* 0x000fe20000000000 */
[----:B------:R-:W-:Y:S01]  /*6650*/  UMOV UR57, UR7 ;  /* 0x0000000700397c82 */ /* 0x000fe20008000000 */
[----:B------:R-:W-:Y:S01]  /*6660*/  UIADD3 UR18, UR4, 0x284, URZ ;  /* 0x0000028404127890 */ /* 0x000fe2000fffe03f */
[-C--:B------:R-:W-:Y:S01]  /*6670*/  FMUL.FTZ R25, R25, R0.reuse ;  /* 0x0000000019197220 */ /* 0x080fe20000410000 */
[----:B------:R-:W-:Y:S01]  /*6680*/  UMOV UR58, UR4 ;  /* 0x00000004003a7c82 */ /* 0x000fe20008000000 */
[----:B------:R-:W-:Y:S01]  /*6690*/  UIADD3 UR22, UR4, 0x286, URZ ;  /* 0x0000028604167890 */ /* 0x000fe2000fffe03f */
[----:B------:R-:W-:Y:S01]  /*66a0*/  HGMMA.64x16x16.F32.BF16 R184, gdesc[UR56], RZ, !UPT, gsb0 ;  /* 0x0020000038b879f0 */ /* 0x000fe2000c0018ff */
[----:B------:R-:W-:Y:S01]  /*66b0*/  UIADD3 UR58, UR4, 0x80, URZ ;  /* 0x00000080043a7890 */ /* 0x000fe2000fffe03f */
[-C--:B------:R-:W-:Y:S01]  /*66c0*/  FMUL.FTZ R28, R28, R0.reuse ;  /* 0x000000001c1c7220 */ /* 0x080fe20000410000 */
[----:B------:R-:W-:Y:S01]  /*66d0*/  UMOV UR59, 0x40000040 ;  /* 0x40000040003b7882 */ /* 0x000fe20000000000 */
[----:B------:R-:W-:Y:S01]  /*66e0*/  UMOV UR56, UR6 ;  /* 0x0000000600387c82 */ /* 0x000fe20008000000 */
[----:B------:R-:W-:Y:S01]  /*66f0*/  UMOV UR57, UR7 ;  /* 0x0000000700397c82 */ /* 0x000fe20008000000 */
        /* <DEDUP_REMOVED lines=56> */
[----:B------:R-:W-:Y:S01]  /*6a80*/  UMOV UR59, 0x40000040 ;  /* 0x40000040003b7882 */ /* 0x000fe20000000000 */
[----:B------:R-:W-:Y:S01]  /*6a90*/  UMOV UR56, UR6 ;  /* 0x0000000600387c82 */ /* 0x000fe20008000000 */
[----:B------:R-:W-:Y:S01]  /*6aa0*/  UMOV UR57, UR7 ;  /* 0x0000000700397c82 */ /* 0x000fe20008000000 */
        /* <DEDUP_REMOVED lines=95> */
[----:B------:R-:W-:Y:S01]  /*70a0*/  UMOV UR59, 0x40000040 ;  /* 0x40000040003b7882 */ /* 0x000fe20000000000 */
[----:B------:R-:W-:Y:S01]  /*70b0*/  UMOV UR56, UR6 ;  /* 0x0000000600387c82 */ /* 0x000fe20008000000 */
[----:B------:R-:W-:Y:S01]  /*70c0*/  UMOV UR57, UR7 ;  /* 0x0000000700397c82 */ /* 0x000fe20008000000 */
[----:B------:R-:W-:Y:S02]  /*70d0*/  R2UR UR6, R8 ;  /* 0x00000000080672ca */ /* 0x000fe400000e0000 */
[----:B------:R-:W-:Y:S01]  /*70e0*/  R2UR UR7, R9 ;  /* 0x00000000090772ca */ /* 0x000fe200000e0000 */
[----:B------:R-:W-:Y:S02]  /*70f0*/  WARPGROUP.DEPBAR.LE gsb0, 0x0 ;  /* 0x00008000000079c5 */ /* 0x000fe40000010000 */
[----:B------:R-:W-:-:S06]  /*7100*/  WARPGROUP.ARRIVE ;  /* 0x00000000000079c5 */ /* 0x000fcc0000000000 */
[----:B------:R-:W-:Y:S01]  /*7110*/  HGMMA.64x16x16.F32.BF16 R152, gdesc[UR56], RZ, !UPT, gsb0 ;  /* 0x00200000389879f0 */ /* 0x000fe2000c0018ff */
[----:B------:R-:W-:Y:S01]  /*7120*/  UIADD3 UR58, UR4, 0x2, URZ ;  /* 0x00000002043a7890 */ /* 0x000fe2000fffe03f */
[----:B------:R-:W-:Y:S01]  /*7130*/  UMOV UR59, 0x40000040 ;  /* 0x40000040003b7882 */ /* 0x000fe20000000000 */
[----:B------:R-:W-:Y:S01]  /*7140*/  UMOV UR56, UR14 ;  /* 0x0000000e00387c82 */ /* 0x000fe20008000000 */
[----:B------:R-:W-:Y:S01]  /*7150*/  UMOV UR57, UR15 ;  /* 0x0000000f00397c82 */ /* 0x000fe20008000000 */
[----:B------:R-:W-:Y:S02]  /*7160*/  WARPGROUP.DEPBAR.LE gsb0, 0x0 ;  /* 0x00008000000079c5 */ /* 0x000fe40000010000 */
[----:B------:R-:W-:-:S06]  /*7170*/  WARPGROUP.ARRIVE ;  /* 0x00000000000079c5 */ /* 0x000fcc0000000000 */
[----:B------:R-:W-:Y:S01]  /*7180*/  HGMMA.64x16x16.F32.BF16 R184, gdesc[UR56], R184, gsb0 ;  /* 0x0020000038b879f0 */ /* 0x000fe200080018b8 */
        /* <DEDUP_REMOVED lines=25> */
[----:B------:R-:W-:Y:S01]  /*7320*/  UIADD3 UR14, UR4, 0x282, URZ ;  /* 0x00000282040e7890 */ /* 0x000fe2000fffe03f */
[----:B------:R-:W-:Y:S01]  /*7330*/  UMOV UR15, 0x40000040 ;  /* 0x40000040000f7882 */ /* 0x000fe20000000000 */
        /* <DEDUP_REMOVED lines=366> */
[----:B------:R-:W-:Y:S05]  /*8a20*/  @!P0 BRA `(.L_x_2392) ;  /* 0x0000000000048947 */ /* 0x000fea0003800000 */
[----:B------:R-:W-:Y:S01]  /*8a30*/  BPT.TRAP 0x1 ;  /* 0x000000040000795c */ /* 0x000fe20000300000 */
.L_x_2392:
        /* <DEDUP_REMOVED lines=8> */
.L_x_2393:
[----:B---3--:R-:W-:Y:S05]  /*8ac0*/  @P1 BRA `(.L_x_2394) ;  /* 0x0000000000081947 */ /* 0x008fea0003800000 */
[----:B------:R-:W3:Y:S02]  /*8ad0*/  SYNCS.PHASECHK.TRANS64.TRYWAIT P1, [UR4+0x38850], R0 ;  /* 0x03885000ff0075a7 */ /* 0x000ee40008020144 */
[----:B---3--:R-:W-:Y:S05]  /*8ae0*/  @!P1 BRA `(.L_x_2395) ;  /* 0x0000012000449947 */ /* 0x008fea0003800000 */
.L_x_2394:
        /* <DEDUP_REMOVED lines=37> */
.L_x_2396:
[----:B------:R-:W-:Y:S01]  /*8d40*/  R2UR UR5, R213 ;  /* 0x00000000d50572ca */ /* 0x000fe200000e0000 */
[----:B------:R-:W-:Y:S01]  /*8d50*/  ULDC UR6, c[0x0][0x9d8] ;  /* 0x0002760000067ab9 */ /* 0x000fe20000000800 */
[----:B------:R-:W-:Y:S01]  /*8d60*/  R2UR UR11, R22 ;  /* 0x00000000160b72ca */ /* 0x000fe200000e0000 */
[----:B------:R-:W-:Y:S01]  /*8d70*/  FMUL.FTZ R200, R168, UR6 ;  /* 0x00000006a8c87c20 */ /* 0x000fe20008410000 */
[----:B------:R-:W-:Y:S01]  /*8d80*/  FMUL.FTZ R168, R170, UR6 ;  /* 0x00000006aaa87c20 */ /* 0x000fe20008410000 */
[----:B------:R-:W-:Y:S01]  /*8d90*/  R2UR UR10, R212 ;  /* 0x00000000d40a72ca */ /* 0x000fe200000e0000 */
[----:B------:R-:W-:Y:S01]  /*8da0*/  FMUL.FTZ R196, R160, UR6 ;  /* 0x00000006a0c47c20 */ /* 0x000fe20008410000 */
[----:B------:R-:W-:Y:S01]  /*8db0*/  FMUL.FTZ R202, R172, UR6 ;  /* 0x00000006acca7c20 */ /* 0x000fe20008410000 */
[----:B------:R-:W-:Y:S01]  /*8dc0*/  FMUL.FTZ R201, R171, UR6 ;  /* 0x00000006abc97c20 */ /* 0x000fe20008410000 */
[----:B------:R-:W-:Y:S01]  /*8dd0*/  FMUL.FTZ R171, R173, UR6 ;  /* 0x00000006adab7c20 */ /* 0x000fe20008410000 */
[----:B------:R-:W-:Y:S01]  /*8de0*/  FMUL.FTZ R210, R188, UR6 ;  /* 0x00000006bcd27c20 */ /* 0x000fe20008410000 */
[----:B------:R-:W-:Y:S01]  /*8df0*/  FMUL.FTZ R203, R175, UR6 ;  /* 0x00000006afcb7c20 */ /* 0x000fe20008410000 */
[----:B------:R-:W-:Y:S01]  /*8e00*/  FMUL.FTZ R175, R153, UR6 ;  /* 0x0000000699af7c20 */ /* 0x000fe20008410000 */
[----:B------:R-:W-:Y:S01]  /*8e10*/  UISETP.NE.AND UP0, UPT, UR5, URZ, UPT ;  /* 0x0000003f0500728c */ /* 0x000fe2000bf05270 */
[----:B------:R-:W-:Y:S01]  /*8e20*/  R2UR UR5, R215 ;  /* 0x00000000d70572ca */ /* 0x000fe200000e0000 */
[----:B------:R-:W-:-:S02]  /*8e30*/  IMAD.U32 R173, RZ, RZ, UR11 ;  /* 0x0000000bffad7e24 */ /* 0x000fc4000f8e00ff */
[----:B01----:R-:W-:Y:S01]  /*8e40*/  FMUL.FTZ R3, R189, UR6 ;  /* 0x00000006bd037c20 */ /* 0x003fe20008410000 */
[----:B------:R-:W0:Y:S01]  /*8e50*/  MUFU.TANH R210, R210 ;  /* 0x000000d200d27308 */ /* 0x000e220000002400 */
        /* <DEDUP_REMOVED lines=8> */
[----:B--23--:R-:W-:Y:S01]  /*8ee0*/  FMUL.FTZ R0, R186, UR6 ;  /* 0x00000006ba007c20 */ /* 0x00cfe20008410000 */
[----:B------:R-:W-:Y:S01]  /*8ef0*/  VIADD R170, R216, UR5 ;  /* 0x00000005d8aa7c36 */ /* 0x000fe20008000000 */
[----:B------:R-:W-:Y:S01]  /*8f00*/  UIMAD UR5, UR60, -0x50, URZ ;  /* 0xffffffb03c0578a4 */ /* 0x000fe2000f8e023f */
[----:B------:R-:W-:Y:S01]  /*8f10*/  FMUL.FTZ R2, R185, UR6 ;  /* 0x00000006b9027c20 */ /* 0x000fe20008410000 */
[----:B------:R-:W-:Y:S01]  /*8f20*/  FMUL.FTZ R206, R180, UR6 ;  /* 0x00000006b4ce7c20 */ /* 0x000fe20008410000 */
[----:B------:R-:W-:Y:S01]  /*8f30*/  FMUL.FTZ R205, R179, UR6 ;  /* 0x00000006b3cd7c20 */ /* 0x000fe20008410000 */
[----:B------:R-:W-:Y:S01]  /*8f40*/  @P1 IMAD.HI.U32 R172, R170, UR7, RZ ;  /* 0x00000007aaac1c27 */ /* 0x000fe2000f8e00ff */
[----:B------:R-:W-:Y:S01]  /*8f50*/  @UP0 ULDC UR7, c[0x0][0x450] ;  /* 0x0001140000070ab9 */ /* 0x000fe20000000800 */
[----:B------:R-:W2:Y:S02]  /*8f60*/  MUFU.TANH R200, R200 ;  /* 0x000000c800c87308 */ /* 0x000ea40000002400 */
[----:B------:R-:W-:Y:S01]  /*8f70*/  FMUL.FTZ R180, R181, UR6 ;  /* 0x00000006b5b47c20 */ /* 0x000fe20008410000 */
[----:B------:R-:W-:Y:S01]  /*8f80*/  IMAD.U32 R160, RZ, RZ, UR5 ;  /* 0x00000005ffa07e24 */ /* 0x000fe2000f8e00ff */
[----:B------:R-:W-:Y:S01]  /*8f90*/  @P2 SHF.R.U32.HI R170, RZ, UR7, R172 ;  /* 0x00000007ffaa2c19 */ /* 0x000fe200080116ac */
[----:B------:R-:W-:Y:S01]  /*8fa0*/  FMUL.FTZ R204, R176, UR6 ;  /* 0x00000006b0cc7c20 */ /* 0x000fe20008410000 */
[----:B------:R-:W-:Y:S01]  /*8fb0*/  FMUL.FTZ R181, R169, UR6 ;  /* 0x00000006a9b57c20 */ /* 0x000fe20008410000 */
[----:B------:R-:W-:Y:S01]  /*8fc0*/  FMUL.FTZ R169, R174, UR6 ;  /* 0x00000006aea97c20 */ /* 0x000fe20008410000 */
[----:B------:R-:W-:Y:S01]  /*8fd0*/  IADD3 R160, -R23, 0x1, R160 ;  /* 0x0000000117a07810 */ /* 0x000fe20007ffe1a0 */
[----:B------:R-:W-:Y:S01]  /*8fe0*/  SHFL.IDX PT, R153, R170, 0x1, 0x1c1f ;  /* 0x003c1f00aa997f89 */ /* 0x000fe200000e0000 */
[----:B------:R-:W3:Y:S01]  /*8ff0*/  MUFU.TANH R177, R177 ;  /* 0x000000b100b17308 */ /* 0x000ee20000002400 */
[----:B------:R-:W-:Y:S01]  /*9000*/  FMUL.FTZ R174, R161, UR6 ;  /* 0x00000006a1ae7c20 */ /* 0x000fe20008410000 */
[----:B------:R-:W-:Y:S01]  /*9010*/  IADD3 R173, -R173, UR10, R160 ;  /* 0x0000000aadad7c10 */ /* 0x000fe2000fffe1a0 */
[----:B------:R-:W-:Y:S01]  /*9020*/  FMUL.FTZ R161, R165, UR6 ;  /* 0x00000006a5a17c20 */ /* 0x000fe20008410000 */
[----:B------:R-:W4:Y:S01]  /*9030*/  SHFL.IDX PT, R160, R170, RZ, 0x1c1f ;  /* 0x001c1fffaaa07589 */ /* 0x000f2200000e0000 */
        /* <DEDUP_REMOVED lines=9> */
[----:B------:R-:W-:Y:S01]  /*90d0*/  ULDC UR5, c[0x0][0x988] ;  /* 0x0002620000057ab9 */ /* 0x000fe20000000800 */
[----:B------:R-:W-:Y:S01]  /*90e0*/  FMUL.FTZ R178, R182, UR6 ;  /* 0x00000006b6b27c20 */ /* 0x000fe20008410000 */
[----:B------:R-:W5:Y:S01]  /*90f0*/  MUFU.TANH R208, R208 ;  /* 0x000000d000d07308 */ /* 0x000f620000002400 */
[----:B------:R-:W-:Y:S01]  /*9100*/  FMUL.FTZ R166, R166, UR6 ;  /* 0x00000006a6a67c20 */ /* 0x000fe20008410000 */
[----:B------:R-:W-:Y:S01]  /*9110*/  FMUL.FTZ R199, R167, UR6 ;  /* 0x00000006a7c77c20 */ /* 0x000fe20008410000 */
[----:B------:R-:W-:Y:S01]  /*9120*/  FMUL.FTZ R193, R155, UR6 ;  /* 0x000000069bc17c20 */ /* 0x000fe20008410000 */
[----:B------:R-:W-:Y:S01]  /*9130*/  FMUL.FTZ R195, R158, UR6 ;  /* 0x000000069ec37c20 */ /* 0x000fe20008410000 */
[----:B------:R-:W-:Y:S01]  /*9140*/  FMUL.FTZ R159, R159, UR6 ;  /* 0x000000069f9f7c20 */ /* 0x000fe20008410000 */
[----:B------:R-:W3:Y:S01]  /*9150*/  S2UR UR7, SR_CgaCtaId ;  /* 0x00000000000779c3 */ /* 0x000ee20000008800 */
[----:B------:R-:W-:Y:S01]  /*9160*/  UIADD3 UR61, UR61, 0x38840, URZ ;  /* 0x000388403d3d7890 */ /* 0x000fe2000fffe03f */
[----:B------:R-:W5:Y:S01]  /*9170*/  MUFU.TANH R171, R171 ;  /* 0x000000ab00ab7308 */ /* 0x000f620000002400 */
[----:B----4-:R-:W-:-:S07]  /*9180*/  IMAD.IADD R152, R173, 0x1, R160 ;  /* 0x00000001ad987824 */ /* 0x010fce00078e02a0 */
[----:B------:R-:W4:Y:S01]  /*9190*/  MUFU.TANH R0, R0 ;  /* 0x0000000000007308 */ /* 0x000f220000002400 */
[C---:B------:R-:W-:Y:S02]  /*91a0*/  ISETP.GT.AND P4, PT, R152.reuse, 0x8, PT ;  /* 0x000000089800780c */ /* 0x040fe40003f84270 */
[----:B------:R-:W-:Y:S02]  /*91b0*/  ISETP.GT.AND P6, PT, R152, 0x9, PT ;  /* 0x000000099800780c */ /* 0x000fe40003fc4270 */
[----:B0-----:R-:W-:Y:S02]  /*91c0*/  FSEL R210, R210, -INF , P4 ;  /* 0xff800000d2d27808 */ /* 0x001fe40002000000 */
[C---:B------:R-:W-:Y:S01]  /*91d0*/  ISETP.GT.AND P4, PT, R152.reuse, 0x20, PT ;  /* 0x000000209800780c */ /* 0x040fe20003f84270 */
[----:B------:R-:W0:Y:S01]  /*91e0*/  MUFU.TANH R2, R2 ;  /* 0x0000000200027308 */ /* 0x000e220000002400 */
[----:B------:R-:W-:Y:S02]  /*91f0*/  ISETP.GT.AND P1, PT, R152, 0x11, PT ;  /* 0x000000119800780c */ /* 0x000fe40003f24270 */
[----:B-1----:R-:W-:Y:S01]  /*9200*/  FSEL R179, R3, -INF , P6 ;  /* 0xff80000003b37808 */ /* 0x002fe20003000000 */
[----:B------:R-:W-:Y:S01]  /*9210*/  IMAD.IADD R3, R173, 0x1, R153 ;  /* 0x00000001ad037824 */ /* 0x000fe200078e0299 */
[----:B--2---:R-:W-:Y:S01]  /*9220*/  FSEL R200, R200, -INF , P4 ;  /* 0xff800000c8c87808 */ /* 0x004fe20002000000 */
[----:B---3--:R-:W-:Y:S01]  /*9230*/  UPRMT UR61, UR7, 0x654, UR61 ;  /* 0x00000654073d7896 */ /* 0x008fe2000800003d */
[C---:B------:R-:W-:Y:S01]  /*9240*/  ISETP.GT.AND P4, PT, R152.reuse, 0x38, PT ;  /* 0x000000389800780c */ /* 0x040fe20003f84270 */
[----:B------:R-:W1:Y:S01]  /*9250*/  MUFU.TANH R204, R204 ;  /* 0x000000cc00cc7308 */ /* 0x000e620000002400 */
[----:B------:R-:W-:-:S02]  /*9260*/  ISETP.GT.AND P2, PT, R152, RZ, PT ;  /* 0x000000ff9800720c */ /* 0x000fc40003f44270 */
[----:B------:R-:W-:Y:S02]  /*9270*/  FSEL R165, R177, -INF , P1 ;  /* 0xff800000b1a57808 */ /* 0x000fe40000800000 */
[----:B------:R-:W-:Y:S02]  /*9280*/  ISETP.GT.AND P1, PT, R152, 0x29, PT ;  /* 0x000000299800780c */ /* 0x000fe40003f24270 */
[----:B-----5:R-:W-:Y:S01]  /*9290*/  FSEL R198, R198, -INF , P4 ;  /* 0xff800000c6c67808 */ /* 0x020fe20002000000 */
[----:B------:R-:W2:Y:S01]  /*92a0*/  MUFU.TANH R206, R206 ;  /* 0x000000ce00ce7308 */ /* 0x000ea20000002400 */
[----:B------:R-:W-:Y:S01]  /*92b0*/  ISETP.GT.AND P4, PT, R3, RZ, PT ;  /* 0x000000ff0300720c */ /* 0x000fe20003f84270 */
[----:B------:R-:W-:Y:S01]  /*92c0*/  SYNCS.ARRIVE.TRANS64.RED.A1T0 RZ, [UR61], RZ ;  /* 0x000000ffffff79a7 */ /* 0x000fe2000810043d */
[----:B------:R-:W-:Y:S02]  /*92d0*/  ISETP.GT.AND P3, PT, R152, 0x1, PT ;  /* 0x000000019800780c */ /* 0x000fe40003f64270 */
[----:B------:R-:W-:-:S02]  /*92e0*/  FSEL R208, R208, -INF , P2 ;  /* 0xff800000d0d07808 */ /* 0x000fc40001000000 */
[----:B------:R-:W-:Y:S01]  /*92f0*/  FSEL R160, R171, -INF , P1 ;  /* 0xff800000aba07808 */ /* 0x000fe20000800000 */
[----:B------:R-:W3:Y:S01]  /*9300*/  MUFU.TANH R180, R180 ;  /* 0x000000b400b47308 */ /* 0x000ee20000002400 */
[----:B----4-:R-:W-:Y:S02]  /*9310*/  FSEL R171, R0, -INF , P4 ;  /* 0xff80000000ab7808 */ /* 0x010fe40002000000 */
[----:B0-----:R-:W-:Y:S02]  /*9320*/  FSEL R170, R2, -INF , P3 ;  /* 0xff80000002aa7808 */ /* 0x001fe40001800000 */
[----:B------:R-:W-:Y:S02]  /*9330*/  FMNMX.FTZ R0, R208, R228, !PT ;  /* 0x000000e4d0007209 */ /* 0x000fe40007810000 */
[----:B------:R-:W-:Y:S01]  /*9340*/  ISETP.GT.AND P5, PT, R152, 0x10, PT ;  /* 0x000000109800780c */ /* 0x000fe20003fa4270 */
[----:B------:R-:W0:Y:S01]  /*9350*/  MUFU.TANH R181, R181 ;  /* 0x000000b500b57308 */ /* 0x000e220000002400 */
[----:B------:R-:W-:-:S02]  /*9360*/  FMNMX.FTZ R0, R170, R0, !PT ;  /* 0x00000000aa007209 */ /* 0x000fc40007810000 */
[----:B-1----:R-:W-:Y:S02]  /*9370*/  FSEL R204, R204, -INF , P5 ;  /* 0xff800000cccc7808 */ /* 0x002fe40002800000 */
[----:B------:R-:W-:Y:S02]  /*9380*/  FMNMX.FTZ R0, R210, R0, !PT ;  /* 0x00000000d2007209 */ /* 0x000fe40007810000 */
[C---:B------:R-:W-:Y:S01]  /*9390*/  ISETP.GT.AND P2, PT, R152.reuse, 0x18, PT ;  /* 0x000000189800780c */ /* 0x040fe20003f44270 */
[----:B------:R-:W1:Y:S01]  /*93a0*/  MUFU.TANH R202, R202 ;  /* 0x000000ca00ca7308 */ /* 0x000e620000002400 */
[----:B------:R-:W-:Y:S02]  /*93b0*/  FMNMX.FTZ R0, R179, R0, !PT ;  /* 0x00000000b3007209 */ /* 0x000fe40007810000 */
[----:B------:R-:W-:Y:S02]  /*93c0*/  ISETP.GT.AND P3, PT, R152, 0x19, PT ;  /* 0x000000199800780c */ /* 0x000fe40003f64270 */
[----:B------:R-:W-:-:S02]  /*93d0*/  FMNMX.FTZ R0, R204, R0, !PT ;  /* 0x00000000cc007209 */ /* 0x000fc40007810000 */
[----:B--2---:R-:W-:Y:S01]  /*93e0*/  FSEL R206, R206, -INF , P2 ;  /* 0xff800000cece7808 */ /* 0x004fe20001000000 */
[----:B------:R-:W2:Y:S01]  /*93f0*/  MUFU.TANH R196, R196 ;  /* 0x000000c400c47308 */ /* 0x000ea20000002400 */
[----:B------:R-:W-:Y:S02]  /*9400*/  FMNMX.FTZ R0, R165, R0, !PT ;  /* 0x00000000a5007209 */ /* 0x000fe40007810000 */
[----:B---3--:R-:W-:Y:S02]  /*9410*/  FSEL R177, R180, -INF , P3 ;  /* 0xff800000b4b17808 */ /* 0x008fe40001800000 */
[----:B------:R-:W-:Y:S02]  /*9420*/  FMNMX.FTZ R0, R206, R0, !PT ;  /* 0x00000000ce007209 */ /* 0x000fe40007810000 */
[----:B------:R-:W-:Y:S01]  /*9430*/  ISETP.GT.AND P6, PT, R152, 0x21, PT ;  /* 0x000000219800780c */ /* 0x000fe20003fc4270 */
[----:B------:R-:W3:Y:S01]  /*9440*/  MUFU.TANH R174, R174 ;  /* 0x000000ae00ae7308 */ /* 0x000ee20000002400 */
[----:B------:R-:W-:-:S02]  /*9450*/  FMNMX.FTZ R0, R177, R0, !PT ;  /* 0x00000000b1007209 */ /* 0x000fc40007810000 */
[----:B------:R-:W-:Y:S02]  /*9460*/  ISETP.GT.AND P5, PT, R152, 0x28, PT ;  /* 0x000000289800780c */ /* 0x000fe40003fa4270 */
[----:B0-----:R-:W-:Y:S02]  /*9470*/  FSEL R172, R181, -INF , P6 ;  /* 0xff800000b5ac7808 */ /* 0x001fe40003000000 */
[----:B------:R-:W-:Y:S01]  /*9480*/  FMNMX.FTZ R0, R200, R0, !PT ;  /* 0x00000000c8007209 */ /* 0x000fe20007810000 */
[----:B------:R-:W0:Y:S01]  /*9490*/  MUFU.TANH R161, R161 ;  /* 0x000000a100a17308 */ /* 0x000e220000002400 */
[----:B-1----:R-:W-:Y:S02]  /*94a0*/  FSEL R202, R202, -INF , P5 ;  /* 0xff800000caca7808 */ /* 0x002fe40002800000 */
[----:B------:R-:W-:Y:S02]  /*94b0*/  FMNMX.FTZ R0, R172, R0, !PT ;  /* 0x00000000ac007209 */ /* 0x000fe40007810000 */
[----:B------:R-:W-:-:S02]  /*94c0*/  ISETP.GT.AND P2, PT, R152, 0x30, PT ;  /* 0x000000309800780c */ /* 0x000fc40003f44270 */
[----:B------:R-:W-:Y:S01]  /*94d0*/  FMNMX.FTZ R0, R202, R0, !PT ;  /* 0x00000000ca007209 */ /* 0x000fe20007810000 */
[----:B------:R-:W1:Y:S01]  /*94e0*/  MUFU.TANH R192, R192 ;  /* 0x000000c000c07308 */ /* 0x000e620000002400 */
[----:B------:R-:W-:Y:S02]  /*94f0*/  ISETP.GT.AND P3, PT, R152, 0x31, PT ;  /* 0x000000319800780c */ /* 0x000fe40003f64270 */
[----:B--2---:R-:W-:Y:S02]  /*9500*/  FSEL R196, R196, -INF , P2 ;  /* 0xff800000c4c47808 */ /* 0x004fe40001000000 */
[----:B------:R-:W-:Y:S02]  /*9510*/  FMNMX.FTZ R0, R160, R0, !PT ;  /* 0x00000000a0007209 */ /* 0x000fe40007810000 */
[----:B---3--:R-:W-:Y:S01]  /*9520*/  FSEL R2, R174, -INF , P3 ;  /* 0xff800000ae027808 */ /* 0x008fe20001800000 */
[----:B------:R-:W2:Y:S01]  /*9530*/  MUFU.TANH R175, R175 ;  /* 0x000000af00af7308 */ /* 0x000ea20000002400 */
[----:B------:R-:W-:-:S02]  /*9540*/  FMNMX.FTZ R0, R196, R0, !PT ;  /* 0x00000000c4007209 */ /* 0x000fc40007810000 */
[----:B------:R-:W-:Y:S02]  /*9550*/  ISETP.GT.AND P6, PT, R152, 0x39, PT ;  /* 0x000000399800780c */ /* 0x000fe40003fc4270 */
[----:B------:R-:W-:Y:S02]  /*9560*/  FMNMX.FTZ R0, R2, R0, !PT ;  /* 0x0000000002007209 */ /* 0x000fe40007810000 */
[C---:B------:R-:W-:Y:S01]  /*9570*/  ISETP.GT.AND P5, PT, R152.reuse, 0x40, PT ;  /* 0x000000409800780c */ /* 0x040fe20003fa4270 */
[----:B------:R-:W3:Y:S01]  /*9580*/  MUFU.TANH R194, R194 ;  /* 0x000000c200c27308 */ /* 0x000ee20000002400 */
[C---:B------:R-:W-:Y:S02]  /*9590*/  ISETP.GT.AND P1, PT, R152.reuse, 0x41, PT ;  /* 0x000000419800780c */ /* 0x040fe40003f24270 */
[C---:B------:R-:W-:Y:S02]  /*95a0*/  ISETP.GT.AND P2, PT, R152.reuse, 0x48, PT ;  /* 0x000000489800780c */ /* 0x040fe40003f44270 */
[----:B------:R-:W-:-:S02]  /*95b0*/  ISETP.GT.AND P3, PT, R152, 0x49, PT ;  /* 0x000000499800780c */ /* 0x000fc40003f64270 */
[----:B0-----:R-:W-:Y:S01]  /*95c0*/  FSEL R156, R161, -INF , P6 ;  /* 0xff800000a19c7808 */ /* 0x001fe20003000000 */
[----:B------:R0:W4:Y:S01]  /*95d0*/  MUFU.TANH R152, R157 ;  /* 0x0000009d00987308 */ /* 0x0001220000002400 */
[----:B------:R-:W-:Y:S02]  /*95e0*/  FMNMX.FTZ R0, R198, R0, !PT ;  /* 0x00000000c6007209 */ /* 0x000fe40007810000 */
[----:B-1----:R-:W-:Y:S02]  /*95f0*/  FSEL R192, R192, -INF , P5 ;  /* 0xff800000c0c07808 */ /* 0x002fe40002800000 */
[----:B------:R-:W-:Y:S02]  /*9600*/  FMNMX.FTZ R0, R156, R0, !PT ;  /* 0x000000009c007209 */ /* 0x000fe40007810000 */
[----:B--2---:R-:W-:Y:S01]  /*9610*/  FSEL R175, R175, -INF , P1 ;  /* 0xff800000afaf7808 */ /* 0x004fe20000800000 */
[----:B------:R-:W1:Y:S01]  /*9620*/  MUFU.TANH R4, R4 ;  /* 0x0000000400047308 */ /* 0x000e620000002400 */
[----:B------:R-:W-:Y:S01]  /*9630*/  FMNMX.FTZ R0, R192, R0, !PT ;  /* 0x00000000c0007209 */ /* 0x000fe20007810000 */
[----:B0-----:R-:W-:Y:S01]  /*9640*/  FMUL.FTZ R157, R162, UR6 ;  /* 0x00000006a29d7c20 */ /* 0x001fe20008410000 */
[----:B---3--:R-:W-:-:S02]  /*9650*/  FSEL R194, R194, -INF , P2 ;  /* 0xff800000c2c27808 */ /* 0x008fc40001000000 */
[----:B------:R-:W-:Y:S02]  /*9660*/  FMNMX.FTZ R0, R175, R0, !PT ;  /* 0x00000000af007209 */ /* 0x000fe40007810000 */
[C---:B------:R-:W-:Y:S01]  /*9670*/  ISETP.GT.AND P5, PT, R3.reuse, 0x8, PT ;  /* 0x000000080300780c */ /* 0x040fe20003fa4270 */
[----:B------:R-:W0:Y:S01]  /*9680*/  MUFU.TANH R176, R176 ;  /* 0x000000b000b07308 */ /* 0x000e220000002400 */
[----:B----4-:R-:W-:Y:S02]  /*9690*/  FSEL R152, R152, -INF , P3 ;  /* 0xff80000098987808 */ /* 0x010fe40001800000 */
[----:B------:R-:W-:Y:S02]  /*96a0*/  FMNMX.FTZ R0, R194, R0, !PT ;  /* 0x00000000c2007209 */ /* 0x000fe40007810000 */
[----:B------:R-:W-:Y:S02]  /*96b0*/  ISETP.GT.AND P2, PT, R3, 0x10, PT ;  /* 0x000000100300780c */ /* 0x000fe40003f44270 */
[----:B------:R-:W-:Y:S01]  /*96c0*/  FMNMX.FTZ R0, R152, R0, !PT ;  /* 0x0000000098007209 */ /* 0x000fe20007810000 */
[----:B------:R-:W2:Y:S01]  /*96d0*/  MUFU.TANH R209, R209 ;  /* 0x000000d100d17308 */ /* 0x000ea20000002400 */
[----:B-1----:R-:W-:-:S02]  /*96e0*/  FSEL R174, R4, -INF , P5 ;  /* 0xff80000004ae7808 */ /* 0x002fc40002800000 */
[C---:B------:R-:W-:Y:S01]  /*96f0*/  ISETP.GT.AND P6, PT, R3.reuse, 0x1, PT ;  /* 0x000000010300780c */ /* 0x040fe20003fc4270 */
[----:B------:R-:W1:Y:S01]  /*9700*/  SHFL.BFLY PT, R4, R0, 0x2, 0x1f ;  /* 0x0c401f0000047f89 */ /* 0x000e6200000e0000 */
[C---:B------:R-:W-:Y:S02]  /*9710*/  ISETP.GT.AND P5, PT, R3.reuse, 0x20, PT ;  /* 0x000000200300780c */ /* 0x040fe40003fa4270 */
[C---:B------:R-:W-:Y:S01]  /*9720*/  ISETP.GT.AND P1, PT, R3.reuse, 0x9, PT ;  /* 0x000000090300780c */ /* 0x040fe20003f24270 */
[----:B------:R-:W3:Y:S01]  /*9730*/  MUFU.TANH R169, R169 ;  /* 0x000000a900a97308 */ /* 0x000ee20000002400 */
[----:B0-----:R-:W-:Y:S02]  /*9740*/  FSEL R173, R176, -INF , P2 ;  /* 0xff800000b0ad7808 */ /* 0x001fe40001000000 */
[C---:B------:R-:W-:Y:S02]  /*9750*/  ISETP.GT.AND P2, PT, R3.reuse, 0x28, PT ;  /* 0x000000280300780c */ /* 0x040fe40003f44270 */
[----:B------:R-:W-:-:S02]  /*9760*/  ISETP.GT.AND P3, PT, R3, 0x11, PT ;  /* 0x000000110300780c */ /* 0x000fc40003f64270 */
[----:B------:R-:W-:Y:S01]  /*9770*/  ISETP.GT.AND P4, PT, R3, 0x18, PT ;  /* 0x000000180300780c */ /* 0x000fe20003f84270 */
[----:B------:R-:W0:Y:S01]  /*9780*/  MUFU.TANH R207, R207 ;  /* 0x000000cf00cf7308 */ /* 0x000e220000002400 */
[----:B--2---:R-:W-:Y:S02]  /*9790*/  FSEL R209, R209, -INF , P6 ;  /* 0xff800000d1d17808 */ /* 0x004fe40003000000 */
[----:B------:R-:W-:-:S05]  /*97a0*/  ISETP.GT.AND P6, PT, R3, 0x19, PT ;  /* 0x000000190300780c */ /* 0x000fca0003fc4270 */
[----:B------:R-:W2:Y:S01]  /*97b0*/  MUFU.TANH R168, R168 ;  /* 0x000000a800a87308 */ /* 0x000ea20000002400 */
[----:B---3--:R-:W-:Y:S02]  /*97c0*/  FSEL R153, R169, -INF , P2 ;  /* 0xff800000a9997808 */ /* 0x008fe40001000000 */
[----:B------:R-:W-:Y:S02]  /*97d0*/  ISETP.GT.AND P2, PT, R3, 0x40, PT ;  /* 0x000000400300780c */ /* 0x000fe40003f44270 */
[----:B-1----:R-:W-:-:S03]  /*97e0*/  FMNMX.FTZ R4, R0, R4, !PT ;  /* 0x0000000400047209 */ /* 0x002fc60007810000 */
[----:B------:R-:W-:Y:S01]  /*97f0*/  MUFU.TANH R163, R163 ;  /* 0x000000a300a37308 */ /* 0x000fe20000002400 */
[----:B0-----:R-:W-:Y:S01]  /*9800*/  FSEL R207, R207, -INF , P6 ;  /* 0xff800000cfcf7808 */ /* 0x001fe20003000000 */
[----:B------:R-:W0:Y:S06]  /*9810*/  SHFL.BFLY PT, R0, R4, 0x1, 0x1f ;  /* 0x0c201f0004007f89 */ /* 0x000e2c00000e0000 */
[----:B------:R-:W1:Y:S01]  /*9820*/  MUFU.TANH R211, R211 ;  /* 0x000000d300d37308 */ /* 0x000e620000002400 */
[----:B--2---:R-:W-:Y:S02]  /*9830*/  FSEL R161, R168, -INF , P5 ;  /* 0xff800000a8a17808 */ /* 0x004fe40002800000 */
[----:B------:R-:W-:-:S05]  /*9840*/  ISETP.GT.AND P5, PT, R3, 0x49, PT ;  /* 0x000000490300780c */ /* 0x000fca0003fa4270 */
[----:B------:R-:W2:Y:S08]  /*9850*/  MUFU.TANH R205, R205 ;  /* 0x000000cd00cd7308 */ /* 0x000eb00000002400 */
[----:B------:R-:W3:Y:S01]  /*9860*/  MUFU.TANH R178, R178 ;  /* 0x000000b200b27308 */ /* 0x000ee20000002400 */
[----:B-1----:R-:W-:Y:S02]  /*9870*/  FSEL R211, R211, -INF , P1 ;  /* 0xff800000d3d37808 */ /* 0x002fe40000800000 */
[----:B0-----:R-:W-:-:S02]  /*9880*/  FMNMX.FTZ R4, R4, R0, !PT ;  /* 0x0000000004047209 */ /* 0x001fc40007810000 */
[----:B------:R-:W-:Y:S02]  /*9890*/  ISETP.GT.AND P1, PT, R3, 0x21, PT ;  /* 0x000000210300780c */ /* 0x000fe40003f24270 */
[C---:B------:R-:W-:Y:S01]  /*98a0*/  FSETP.NEU.FTZ.AND P6, PT, R4.reuse, -INF , PT ;  /* 0xff8000000400780b */ /* 0x040fe20003fdd000 */
[C---:B------:R-:W-:Y:S01]  /*98b0*/  FMUL.FTZ R169, R4.reuse, UR5 ;  /* 0x0000000504a97c20 */ /* 0x040fe20008410000 */
[----:B------:R-:W0:Y:S01]  /*98c0*/  MUFU.TANH R201, R201 ;  /* 0x000000c900c97308 */ /* 0x000e220000002400 */
[----:B--2---:R-:W-:Y:S02]  /*98d0*/  FSEL R205, R205, -INF , P3 ;  /* 0xff800000cdcd7808 */ /* 0x004fe40001800000 */
[----:B------:R-:W-:Y:S02]  /*98e0*/  FSEL R0, R4, RZ, P6 ;  /* 0x000000ff04007208 */ /* 0x000fe40003000000 */
[----:B------:R-:W-:Y:S02]  /*98f0*/  FSEL R169, R169, RZ, P6 ;  /* 0x000000ffa9a97208 */ /* 0x000fe40003000000 */
[----:B------:R-:W-:Y:S01]  /*9900*/  ISETP.GT.AND P6, PT, R3, 0x31, PT ;  /* 0x000000310300780c */ /* 0x000fe20003fc4270 */
[----:B------:R-:W1:Y:S01]  /*9910*/  MUFU.TANH R203, R203 ;  /* 0x000000cb00cb7308 */ /* 0x000e620000002400 */
[----:B---3--:R-:W-:Y:S01]  /*9920*/  FSEL R164, R178, -INF , P4 ;  /* 0xff800000b2a47808 */ /* 0x008fe20002000000 */
[--C-:B------:R-:W-:Y:S01]  /*9930*/  FFMA.FTZ R208, R208, UR5, -R169.reuse ;  /* 0x00000005d0d07c23 */ /* 0x100fe200080108a9 */
[----:B------:R-:W-:Y:S01]  /*9940*/  FSEL R197, R163, -INF , P6 ;  /* 0xff800000a3c57808 */ /* 0x000fe20003000000 */
        /* <DEDUP_REMOVED lines=19> */
[----:B------:R-:W-:Y:S01]  /*9a80*/  FMNMX.FTZ R169, R171, R21, !PT ;  /* 0x00000015aba97209 */ /* 0x000fe20007810000 */
[----:B------:R-:W2:Y:S01]  /*9a90*/  MUFU.TANH R157, R157 ;  /* 0x0000009d009d7308 */ /* 0x000ea20000002400 */
[----:B0-----:R-:W-:Y:S01]  /*9aa0*/  FSEL R201, R201, -INF , P1 ;  /* 0xff800000c9c97808 */ /* 0x001fe20000800000 */
[----:B------:R-:W-:Y:S01]  /*9ab0*/  FMUL.FTZ R172, R154, UR6 ;  /* 0x000000069aac7c20 */ /* 0x000fe20008410000 */
[----:B------:R-:W-:Y:S01]  /*9ac0*/  FMNMX.FTZ R169, R209, R169, !PT ;  /* 0x000000a9d1a97209 */ /* 0x000fe20007810000 */
[----:B------:R-:W-:Y:S01]  /*9ad0*/  FADD.FTZ R0, -R0, R228 ;  /* 0x000000e400007221 */ /* 0x000fe20000010100 */
[----:B------:R-:W-:-:S02]  /*9ae0*/  ISETP.GT.AND P3, PT, R3, 0x29, PT ;  /* 0x000000290300780c */ /* 0x000fc40003f64270 */
[----:B------:R-:W-:Y:S01]  /*9af0*/  FMNMX.FTZ R169, R174, R169, !PT ;  /* 0x000000a9aea97209 */ /* 0x000fe20007810000 */
[----:B------:R-:W0:Y:S01]  /*9b00*/  MUFU.TANH R166, R166 ;  /* 0x000000a600a67308 */ /* 0x000e220000002400 */
[----:B------:R-:W-:Y:S01]  /*9b10*/  ISETP.GT.AND P4, PT, R3, 0x30, PT ;  /* 0x000000300300780c */ /* 0x000fe20003f84270 */
[----:B------:R-:W-:Y:S01]  /*9b20*/  FMUL.FTZ R0, R0, UR5 ;  /* 0x0000000500007c20 */ /* 0x000fe20008410000 */
[----:B------:R-:W-:Y:S02]  /*9b30*/  FMNMX.FTZ R169, R211, R169, !PT ;  /* 0x000000a9d3a97209 */ /* 0x000fe40007810000 */
[----:B-1----:R-:W-:Y:S02]  /*9b40*/  FSEL R203, R203, -INF , P3 ;  /* 0xff800000cbcb7808 */ /* 0x002fe40001800000 */
[----:B------:R-:W-:Y:S01]  /*9b50*/  FMNMX.FTZ R169, R173, R169, !PT ;  /* 0x000000a9ada97209 */ /* 0x000fe20007810000 */
[----:B------:R-:W1:Y:S01]  /*9b60*/  MUFU.TANH R199, R199 ;  /* 0x000000c700c77308 */ /* 0x000e620000002400 */
[----:B--2---:R-:W-:-:S02]  /*9b70*/  FSEL R157, R157, -INF , P4 ;  /* 0xff8000009d9d7808 */ /* 0x004fc40002000000 */
[----:B------:R-:W-:Y:S02]  /*9b80*/  FMNMX.FTZ R169, R205, R169, !PT ;  /* 0x000000a9cda97209 */ /* 0x000fe40007810000 */
[C---:B------:R-:W-:Y:S02]  /*9b90*/  ISETP.GT.AND P6, PT, R3.reuse, 0x38, PT ;  /* 0x000000380300780c */ /* 0x040fe40003fc4270 */
[----:B------:R-:W-:Y:S01]  /*9ba0*/  FMNMX.FTZ R169, R164, R169, !PT ;  /* 0x000000a9a4a97209 */ /* 0x000fe20007810000 */
[----:B------:R-:W2:Y:S01]  /*9bb0*/  MUFU.TANH R172, R172 ;  /* 0x000000ac00ac7308 */ /* 0x000ea20000002400 */
[----:B------:R-:W-:Y:S02]  /*9bc0*/  ISETP.GT.AND P1, PT, R3, 0x39, PT ;  /* 0x000000390300780c */ /* 0x000fe40003f24270 */
[----:B------:R-:W-:Y:S02]  /*9bd0*/  FMNMX.FTZ R169, R207, R169, !PT ;  /* 0x000000a9cfa97209 */ /* 0x000fe40007810000 */
[----:B------:R-:W-:-:S02]  /*9be0*/  ISETP.GT.AND P3, PT, R3, 0x41, PT ;  /* 0x000000410300780c */ /* 0x000fc40003f64270 */
[----:B------:R-:W-:Y:S01]  /*9bf0*/  FMNMX.FTZ R169, R161, R169, !PT ;  /* 0x000000a9a1a97209 */ /* 0x000fe20007810000 */
[----:B------:R-:W3:Y:S01]  /*9c00*/  MUFU.TANH R193, R193 ;  /* 0x000000c100c17308 */ /* 0x000ee20000002400 */
[----:B------:R-:W-:Y:S02]  /*9c10*/  ISETP.GT.AND P4, PT, R3, 0x48, PT ;  /* 0x000000480300780c */ /* 0x000fe40003f84270 */
[----:B------:R-:W-:Y:S02]  /*9c20*/  FMNMX.FTZ R169, R201, R169, !PT ;  /* 0x000000a9c9a97209 */ /* 0x000fe40007810000 */
[----:B0-----:R-:W-:Y:S02]  /*9c30*/  FSEL R155, R166, -INF , P6 ;  /* 0xff800000a69b7808 */ /* 0x001fe40003000000 */
[----:B------:R-:W-:Y:S01]  /*9c40*/  FMNMX.FTZ R169, R153, R169, !PT ;  /* 0x000000a999a97209 */ /* 0x000fe20007810000 */
[----:B------:R-:W0:Y:S01]  /*9c50*/  MUFU.TANH R195, R195 ;  /* 0x000000c300c37308 */ /* 0x000e220000002400 */
[----:B-1----:R-:W-:-:S02]  /*9c60*/  FSEL R199, R199, -INF , P1 ;  /* 0xff800000c7c77808 */ /* 0x002fc40000800000 */
[----:B------:R-:W-:Y:S02]  /*9c70*/  FMNMX.FTZ R169, R203, R169, !PT ;  /* 0x000000a9cba97209 */ /* 0x000fe40007810000 */
[----:B--2---:R-:W-:Y:S02]  /*9c80*/  FSEL R172, R172, -INF , P2 ;  /* 0xff800000acac7808 */ /* 0x004fe40001000000 */
[----:B------:R-:W-:Y:S01]  /*9c90*/  FMNMX.FTZ R169, R157, R169, !PT ;  /* 0x000000a99da97209 */ /* 0x000fe20007810000 */
[----:B------:R-:W-:Y:S01]  /*9ca0*/  MUFU.EX2 R158, R2 ;  /* 0x00000002009e7308 */ /* 0x000fe20000000800 */
[----:B---3--:R-:W-:Y:S02]  /*9cb0*/  FSEL R193, R193, -INF , P3 ;  /* 0xff800000c1c17808 */ /* 0x008fe40001800000 */
[----:B------:R-:W-:-:S04]  /*9cc0*/  FMNMX.FTZ R3, R197, R169, !PT ;  /* 0x000000a9c5037209 */ /* 0x000fc80007810000 */
[----:B------:R-:W-:Y:S01]  /*9cd0*/  FMNMX.FTZ R3, R155, R3, !PT ;  /* 0x000000039b037209 */ /* 0x000fe20007810000 */
[----:B------:R-:W1:Y:S01]  /*9ce0*/  MUFU.TANH R169, R159 ;  /* 0x0000009f00a97308 */ /* 0x000e620000002400 */
[----:B0-----:R-:W-:Y:S02]  /*9cf0*/  FSEL R195, R195, -INF , P4 ;  /* 0xff800000c3c37808 */ /* 0x001fe40002000000 */
[----:B------:R-:W-:-:S04]  /*9d00*/  FMNMX.FTZ R3, R199, R3, !PT ;  /* 0x00000003c7037209 */ /* 0x000fc80007810000 */
[----:B------:R-:W-:Y:S01]  /*9d10*/  FMNMX.FTZ R3, R172, R3, !PT ;  /* 0x00000003ac037209 */ /* 0x000fe20007810000 */
[----:B------:R-:W-:Y:S03]  /*9d20*/  MUFU.EX2 R208, R208 ;  /* 0x000000d000d07308 */ /* 0x000fe60000000800 */
[----:B------:R-:W-:-:S04]  /*9d30*/  FMNMX.FTZ R3, R193, R3, !PT ;  /* 0x00000003c1037209 */ /* 0x000fc80007810000 */
[----:B------:R-:W-:Y:S01]  /*9d40*/  FMNMX.FTZ R3, R195, R3, !PT ;  /* 0x00000003c3037209 */ /* 0x000fe20007810000 */
[----:B------:R-:W0:Y:S01]  /*9d50*/  MUFU.EX2 R0, R0 ;  /* 0x0000000000007308 */ /* 0x000e220000000800 */
[----:B-1----:R-:W-:-:S04]  /*9d60*/  FSEL R169, R169, -INF , P5 ;  /* 0xff800000a9a97808 */ /* 0x002fc80002800000 */
[----:B------:R-:W-:-:S03]  /*9d70*/  FMNMX.FTZ R3, R169, R3, !PT ;  /* 0x00000003a9037209 */ /* 0x000fc60007810000 */
[----:B------:R-:W1:Y:S02]  /*9d80*/  MUFU.EX2 R170, R170 ;  /* 0x000000aa00aa7308 */ /* 0x000e640000000800 */
[----:B------:R-:W2:Y:S06]  /*9d90*/  SHFL.BFLY PT, R154, R3, 0x2, 0x1f ;  /* 0x0c401f00039a7f89 */ /* 0x000eac00000e0000 */
[----:B------:R-:W-:Y:S01]  /*9da0*/  MUFU.EX2 R210, R210 ;  /* 0x000000d200d27308 */ /* 0x000fe20000000800 */
[----:B0-----:R-:W-:-:S07]  /*9db0*/  FFMA.FTZ R18, R0, R18, R208 ;  /* 0x0000001200127223 */ /* 0x001fce00000100d0 */
[----:B------:R-:W-:Y:S01]  /*9dc0*/  MUFU.EX2 R168, R168 ;  /* 0x000000a800a87308 */ /* 0x000fe20000000800 */
[----:B-1----:R-:W-:-:S07]  /*9dd0*/  FADD.FTZ R18, R170, R18 ;  /* 0x00000012aa127221 */ /* 0x002fce0000010000 */
[----:B------:R-:W-:Y:S01]  /*9de0*/  MUFU.EX2 R204, R204 ;  /* 0x000000cc00cc7308 */ /* 0x000fe20000000800 */
[----:B--2---:R-:W-:-:S05]  /*9df0*/  FMNMX.FTZ R3, R3, R154, !PT ;  /* 0x0000009a03037209 */ /* 0x004fca0007810000 */
[----:B------:R-:W0:Y:S02]  /*9e00*/  SHFL.BFLY PT, R154, R3, 0x1, 0x1f ;  /* 0x0c201f00039a7f89 */ /* 0x000e2400000e0000 */
[----:B------:R-:W-:Y:S08]  /*9e10*/  MUFU.EX2 R165, R165 ;  /* 0x000000a500a57308 */ /* 0x000ff00000000800 */
[----:B------:R-:W-:Y:S08]  /*9e20*/  MUFU.EX2 R206, R206 ;  /* 0x000000ce00ce7308 */ /* 0x000ff00000000800 */
[----:B------:R-:W-:Y:S01]  /*9e30*/  MUFU.EX2 R163, R163 ;  /* 0x000000a300a37308 */ /* 0x000fe20000000800 */
[----:B0-----:R-:W-:-:S07]  /*9e40*/  FMNMX.FTZ R3, R3, R154, !PT ;  /* 0x0000009a03037209 */ /* 0x001fce0007810000 */
[----:B------:R-:W-:Y:S01]  /*9e50*/  MUFU.EX2 R200, R200 ;  /* 0x000000c800c87308 */ /* 0x000fe20000000800 */
[----:B------:R-:W-:-:S04]  /*9e60*/  FSETP.NEU.FTZ.AND P1, PT, R3, -INF , PT ;  /* 0xff8000000300780b */ /* 0x000fc80003f3d000 */
[----:B------:R-:W-:-:S03]  /*9e70*/  FSEL R2, R3, RZ, P1 ;  /* 0x000000ff03027208 */ /* 0x000fc60000800000 */
[----:B------:R-:W-:Y:S02]  /*9e80*/  MUFU.EX2 R162, R162 ;  /* 0x000000a200a27308 */ /* 0x000fe40000000800 */
[----:B------:R-:W-:Y:S01]  /*9e90*/  FADD.FTZ R2, -R2, R21 ;  /* 0x0000001502027221 */ /* 0x000fe20000010100 */
[----:B------:R-:W-:-:S03]  /*9ea0*/  FMUL.FTZ R21, R3, UR5 ;  /* 0x0000000503157c20 */ /* 0x000fc60008410000 */
[----:B------:R-:W-:Y:S02]  /*9eb0*/  FMUL.FTZ R2, R2, UR5 ;  /* 0x0000000502027c20 */ /* 0x000fe40008410000 */
[----:B------:R-:W-:Y:S01]  /*9ec0*/  MUFU.EX2 R202, R202 ;  /* 0x000000ca00ca7308 */ /* 0x000fe20000000800 */
[----:B------:R-:W-:-:S05]  /*9ed0*/  FSEL R21, R21, RZ, P1 ;  /* 0x000000ff15157208 */ /* 0x000fca0000800000 */
        /* <DEDUP_REMOVED lines=20> */
[----:B------:R-:W-:Y:S08]  /*a020*/  MUFU.EX2 R2, R2 ;  /* 0x0000000200027308 */ /* 0x000ff00000000800 */
[----:B------:R-:W0:Y:S08]  /*a030*/  MUFU.EX2 R169, R171 ;  /* 0x000000ab00a97308 */ /* 0x000e300000000800 */
        /* <DEDUP_REMOVED lines=17> */
[----:B------:R-:W-:-:S04]  /*a150*/  FADD.FTZ R5, R200, R5 ;  /* 0x00000005c8057221 */ /* 0x000fc80000010000 */
[----:B------:R-:W-:Y:S02]  /*a160*/  FADD.FTZ R5, R162, R5 ;  /* 0x00000005a2057221 */ /* 0x000fe40000010000 */
[----:B------:R-:W1:Y:S01]  /*a170*/  MUFU.EX2 R207, R207 ;  /* 0x000000cf00cf7308 */ /* 0x000e620000000800 */
[----:B--2---:R-:W-:Y:S01]  /*a180*/  FADD.FTZ R18, R205, R18 ;  /* 0x00000012cd127221 */ /* 0x004fe20000010000 */
[----:B------:R-:W-:-:S06]  /*a190*/  FADD.FTZ R5, R202, R5 ;  /* 0x00000005ca057221 */ /* 0x000fcc0000010000 */
        /* <DEDUP_REMOVED lines=45> */
.L_x_2397:
[----:B------:R-:W0:Y:S01]  /*a470*/  S2UR UR7, SR_CgaCtaId ;  /* 0x00000000000779c3 */ /* 0x000e220000008800 */
[----:B------:R-:W-:Y:S01]  /*a480*/  R2UR UR6, R20 ;  /* 0x00000000140672ca */ /* 0x000fe200000e0000 */
[----:B------:R-:W-:Y:S01]  /*a490*/  UIADD3 UR4, UR4, 0x38860, URZ ;  /* 0x0003886004047890 */ /* 0x000fe2000fffe03f */
[----:B------:R-:W-:Y:S01]  /*a4a0*/  F2FP.BF16.F32.PACK_AB R195, R21, R195 ;  /* 0x000000c315c3723e */ /* 0x000fe200000010ff */
[----:B------:R-:W-:Y:S01]  /*a4b0*/  UMOV UR37, UR36 ;  /* 0x0000002400257c82 */ /* 0x000fe20008000000 */
[----:B------:R-:W-:Y:S01]  /*a4c0*/  F2FP.BF16.F32.PACK_AB R208, R170, R208 ;  /* 0x000000d0aad0723e */ /* 0x000fe200000010ff */
[----:B------:R-:W-:Y:S01]  /*a4d0*/  IMAD.MOV.U32 R21, RZ, RZ, R3 ;  /* 0x000000ffff157224 */ /* 0x000fe200078e0003 */
[----:B------:R-:W-:Y:S01]  /*a4e0*/  F2FP.BF16.F32.PACK_AB R209, R209, R169 ;  /* 0x000000a9d1d1723e */ /* 0x000fe200000010ff */
[----:B------:R-:W-:Y:S01]  /*a4f0*/  IMAD.MOV.U32 R228, RZ, RZ, R4 ;  /* 0x000000ffffe47224 */ /* 0x000fe200078e0004 */
[----:B------:R-:W-:Y:S02]  /*a500*/  F2FP.BF16.F32.PACK_AB R210, R168, R210 ;  /* 0x000000d2a8d2723e */ /* 0x000fe400000010ff */
[----:B------:R-:W-:-:S02]  /*a510*/  F2FP.BF16.F32.PACK_AB R211, R211, R167 ;  /* 0x000000a7d3d3723e */ /* 0x000fc400000010ff */
[----:B------:R-:W-:Y:S01]  /*a520*/  F2FP.BF16.F32.PACK_AB R204, R165, R204 ;  /* 0x000000cca5cc723e */ /* 0x000fe200000010ff */
[----:B------:R-:W-:Y:S01]  /*a530*/  UISETP.GT.AND UP0, UPT, UR60, UR6, UPT ;  /* 0x000000063c00728c */ /* 0x000fe2000bf04270 */
[----:B------:R-:W-:Y:S01]  /*a540*/  F2FP.BF16.F32.PACK_AB R205, R205, R166 ;  /* 0x000000a6cdcd723e */ /* 0x000fe200000010ff */
[----:B------:R-:W-:Y:S01]  /*a550*/  UIADD3 UR60, UR60, -0x1, URZ ;  /* 0xffffffff3c3c7890 */ /* 0x000fe2000fffe03f */
[----:B------:R-:W-:Y:S02]  /*a560*/  F2FP.BF16.F32.PACK_AB R206, R163, R206 ;  /* 0x000000cea3ce723e */ /* 0x000fe400000010ff */
[----:B------:R-:W-:Y:S02]  /*a570*/  F2FP.BF16.F32.PACK_AB R207, R207, R164 ;  /* 0x000000a4cfcf723e */ /* 0x000fe400000010ff */
[----:B------:R-:W-:Y:S02]  /*a580*/  PLOP3.LUT P1, PT, PT, PT, UP0, 0x80, 0x0 ;  /* 0x000000000000781c */ /* 0x000fe40003f2f008 */
        /* <DEDUP_REMOVED lines=13> */
[----:B------:R-:W-:Y:S01]  /*a660*/  F2FP.BF16.F32.PACK_AB R194, R152, R194 ;  /* 0x000000c298c2723e */ /* 0x000fe200000010ff */
[----:B------:R-:W-:Y:S01]  /*a670*/  IMAD.U32 R229, RZ, RZ, UR4 ;  /* 0x00000004ffe57e24 */ /* 0x000fe2000f8e00ff */
[----:B------:R-:W-:Y:S06]  /*a680*/  @P1 BRA `(.L_x_2398) ;  /* 0xffffffbc00581947 */ /* 0x000fec000383ffff */
[----:B------:R-:W-:-:S05]  /*a690*/  UMOV UR61, UR60 ;  /* 0x0000003c003d7c82 */ /* 0x000fca0008000000 */
.L_x_2387:
[----:B------:R-:W-:-:S13]  /*a6a0*/  R2UR UR4, R214 ;  /* 0x00000000d60472ca */ /* 0x000fda00000e0000 */
[----:B------:R-:W-:-:S06]  /*a6b0*/  UISETP.GE.AND UP0, UPT, UR61, UR4, UPT ;  /* 0x000000043d00728c */ /* 0x000fcc000bf06270 */
[----:B------:R-:W-:-:S13]  /*a6c0*/  PLOP3.LUT P1, PT, PT, PT, UP0, 0x80, 0x0 ;  /* 0x000000000000781c */ /* 0x000fda0003f2f008 */
[----:B------:R-:W-:Y:S05]  /*a6d0*/  @!P1 BRA `(.L_x_2399) ;  /* 0x0000003c00149947 */ /* 0x000fea0003800000 */
[----:B------:R-:W-:Y:S01]  /*a6e0*/  R2UR UR4, R17 ;  /* 0x00000000110472ca */ /* 0x000fe200000e0000 */
[----:B------:R-:W-:Y:S01]  /*a6f0*/  IMAD.MOV.U32 R20, RZ, RZ, R3 ;  /* 0x000000ffff147224 */ /* 0x000fe200078e0003 */
[----:B------:R-:W-:Y:S01]  /*a700*/  UMOV UR60, UR36 ;  /* 0x00000024003c7c82 */ /* 0x000fe20008000000 */
[----:B------:R-:W-:Y:S01]  /*a710*/  IMAD.MOV.U32 R21, RZ, RZ, R4 ;  /* 0x000000ffff157224 */ /* 0x000fe200078e0004 */
[----:B------:R-:W-:-:S09]  /*a720*/  ULDC UR37, c[0x0][0x9d8] ;  /* 0x0002760000257ab9 */ /* 0x000fd20000000800 */
[----:B------:R-:W-:-:S07]  /*a730*/  IMAD.U32 R22, RZ, RZ, UR4 ;  /* 0x00000004ff167e24 */ /* 0x000fce000f8e00ff */
.L_x_2410:
        /* <DEDUP_REMOVED lines=9> */
.L_x_2400:
        /* <DEDUP_REMOVED lines=8> */
.L_x_2401:
[----:B-1----:R-:W-:Y:S05]  /*a850*/  @P1 BRA `(.L_x_2402) ;  /* 0x0000000000081947 */ /* 0x002fea0003800000 */
[----:B------:R-:W1:Y:S02]  /*a860*/  SYNCS.PHASECHK.TRANS64.TRYWAIT P1, [UR4+0x38830], R3 ;  /* 0x03883003ff0075a7 */ /* 0x000e640008020144 */
[----:B-1----:R-:W-:Y:S05]  /*a870*/  @!P1 BRA `(.L_x_2403) ;  /* 0x0000010000f89947 */ /* 0x002fea0003800000 */
.L_x_2402:
        /* <DEDUP_REMOVED lines=592> */
.L_x_2404:
        /* <DEDUP_REMOVED lines=8> */
.L_x_2405:
[----:B---3--:R-:W-:Y:S05]  /*ce00*/  @P1 BRA `(.L_x_2406) ;  /* 0x0000000000081947 */ /* 0x008fea0003800000 */
[----:B------:R-:W3:Y:S02]  /*ce10*/  SYNCS.PHASECHK.TRANS64.TRYWAIT P1, [UR4+0x38850], R0 ;  /* 0x03885000ff0075a7 */ /* 0x000ee40008020144 */
[----:B---3--:R-:W-:Y:S05]  /*ce20*/  @!P1 BRA `(.L_x_2407) ;  /* 0x000000dc00a49947 */ /* 0x008fea0003800000 */
.L_x_2406:
        /* <DEDUP_REMOVED lines=37> */
.L_x_2408:
        /* <DEDUP_REMOVED lines=51> */
[----:B------:R-:W0:Y:S01]  /*d3b0*/  S2UR UR7, SR_CgaCtaId ;  /* 0x00000000000779c3 */ /* 0x000e220000008800 */
[----:B------:R-:W-:-:S02]  /*d3c0*/  R2UR UR6, R16 ;  /* 0x00000000100672ca */ /* 0x000fc400000e0000 */
[----:B------:R-:W3:Y:S01]  /*d3d0*/  MUFU.TANH R177, R177 ;  /* 0x000000b100b17308 */ /* 0x000ee20000002400 */
[----:B-1----:R-:W-:-:S07]  /*d3e0*/  FMNMX.FTZ R3, R176, R3, !PT ;  /* 0x00000003b0037209 */ /* 0x002fce0007810000 */
[----:B------:R-:W1:Y:S01]  /*d3f0*/  MUFU.TANH R180, R180 ;  /* 0x000000b400b47308 */ /* 0x000e620000002400 */
[----:B--2---:R-:W-:Y:S02]  /*d400*/  FMNMX.FTZ R3, R185, R3, !PT ;  /* 0x00000003b9037209 */ /* 0x004fe40007810000 */
[----:B------:R-:W-:-:S04]  /*d410*/  ULEA UR6, UR36, UR6, 0x3 ;  /* 0x0000000624067291 */ /* 0x000fc8000f8e183f */
[----:B------:R-:W-:Y:S01]  /*d420*/  UIADD3 UR6, UR6, 0x38840, URZ ;  /* 0x0003884006067890 */ /* 0x000fe2000fffe03f */
[----:B------:R-:W2:Y:S01]  /*d430*/  MUFU.TANH R168, R168 ;  /* 0x000000a800a87308 */ /* 0x000ea20000002400 */
[----:B---3--:R-:W-:Y:S02]  /*d440*/  FMNMX.FTZ R3, R177, R3, !PT ;  /* 0x00000003b1037209 */ /* 0x008fe40007810000 */
[----:B0-----:R-:W-:-:S05]  /*d450*/  UPRMT UR6, UR7, 0x654, UR6 ;  /* 0x0000065407067896 */ /* 0x001fca0008000006 */
[----:B------:R-:W0:Y:S01]  /*d460*/  MUFU.TANH R169, R169 ;  /* 0x000000a900a97308 */ /* 0x000e220000002400 */
[----:B-1----:R-:W-:-:S03]  /*d470*/  FMNMX.FTZ R3, R180, R3, !PT ;  /* 0x00000003b4037209 */ /* 0x002fc60007810000 */
[----:B------:R-:W-:Y:S04]  /*d480*/  SYNCS.ARRIVE.TRANS64.RED.A1T0 RZ, [UR6], RZ ;  /* 0x000000ffffff79a7 */ /* 0x000fe80008100406 */
        /* <DEDUP_REMOVED lines=200> */
.L_x_2409:
[----:B------:R-:W0:Y:S01]  /*e110*/  S2UR UR7, SR_CgaCtaId ;  /* 0x00000000000779c3 */ /* 0x000e220000008800 */
[----:B------:R-:W-:Y:S01]  /*e120*/  R2UR UR6, R214 ;  /* 0x00000000d60672ca */ /* 0x000fe200000e0000 */
[----:B------:R-:W-:Y:S01]  /*e130*/  UIADD3 UR4, UR4, 0x38860, URZ ;  /* 0x0003886004047890 */ /* 0x000fe2000fffe03f */
[----:B------:R-:W-:Y:S01]  /*e140*/  F2FP.BF16.F32.PACK_AB R210, R184, R22 ;  /* 0x00000016b8d2723e */ /* 0x000fe200000010ff */
[----:B------:R-:W-:Y:S01]  /*e150*/  UMOV UR60, UR36 ;  /* 0x00000024003c7c82 */ /* 0x000fe20008000000 */
[----:B------:R-:W-:Y:S01]  /*e160*/  F2FP.BF16.F32.PACK_AB R208, R189, R21 ;  /* 0x00000015bdd0723e */ /* 0x000fe200000010ff */
[----:B------:R-:W-:Y:S01]  /*e170*/  IMAD.MOV.U32 R21, RZ, RZ, R4 ;  /* 0x000000ffff157224 */ /* 0x000fe200078e0004 */
[----:B------:R-:W-:Y:S02]  /*e180*/  F2FP.BF16.F32.PACK_AB R194, R20, R156 ;  /* 0x0000009c14c2723e */ /* 0x000fe400000010ff */
        /* <DEDUP_REMOVED lines=24> */
[----:B------:R-:W-:Y:S01]  /*e310*/  MOV R20, R3 ;  /* 0x0000000300147202 */ /* 0x000fe20000000f00 */
[----:B------:R-:W-:Y:S06]  /*e320*/  @P1 BRA `(.L_x_2410) ;  /* 0xffffffc400041947 */ /* 0x000fec000383ffff */
.L_x_2399:
        /* <DEDUP_REMOVED lines=131> */
.L_x_2411:
        /* <DEDUP_REMOVED lines=8> */
.L_x_2412:
[----:B-1----:R-:W-:Y:S05]  /*ebe0*/  @P1 BRA `(.L_x_2413) ;  /* 0x0000000000081947 */ /* 0x002fea0003800000 */
[----:B------:R-:W1:Y:S02]  /*ebf0*/  SYNCS.PHASECHK.TRANS64.TRYWAIT P1, [UR8+0x38850], R0 ;  /* 0x03885000ff0075a7 */ /* 0x000e640008020148 */
[----:B-1----:R-:W-:Y:S05]  /*ec00*/  @!P1 BRA `(.L_x_2414) ;  /* 0x000000c000449947 */ /* 0x002fea0003800000 */
.L_x_2413:
[----:B------:R-:W-:Y:S01]  /*ec10*/  R2UR UR4, R16 ;  /* 0x00000000100472ca */ /* 0x000fe200000e0000 */
[----:B------:R-:W-:Y:S01]  /*ec20*/  WARPGROUP.ARRIVE ;  /* 0x00000000000079c5 */ /* 0x000fe20000000000 */
[----:B------:R-:W-:Y:S01]  /*ec30*/  UMOV UR7, 0x40000040 ;  /* 0x4000004000077882 */ /* 0x000fe20000000000 */
[----:B-1----:R-:W1:Y:S01]  /*ec40*/  SHFL.BFLY PT, R7, R18, 0x2, 0x1f ;  /* 0x0c401f0012077f89 */ /* 0x002e6200000e0000 */
[----:B------:R-:W-:Y:S02]  /*ec50*/  IMAD.MOV.U32 R6, RZ, RZ, RZ ;  /* 0x000000ffff067224 */ /* 0x000fe400078e00ff */
[----:B------:R-:W-:Y:S01]  /*ec60*/  IMAD.U32 R13, RZ, RZ, UR5 ;  /* 0x00000005ff0d7e24 */ /* 0x000fe2000f8e00ff */
[----:B0-----:R-:W0:Y:S06]  /*ec70*/  SHFL.BFLY PT, R0, R5, 0x2, 0x1f ;  /* 0x0c401f0005007f89 */ /* 0x001e2c00000e0000 */
[----:B------:R-:W-:-:S04]  /*ec80*/  UIADD3 UR4, UR4, 0x400, URZ ;  /* 0x0000040004047890 */ /* 0x000fc8000fffe03f */
[----:B------:R-:W-:-:S04]  /*ec90*/  USHF.R.U32.HI UR4, URZ, 0x4, UR4 ;  /* 0x000000043f047899 */ /* 0x000fc80008011604 */
[----:B------:R-:W-:-:S04]  /*eca0*/  ULOP3.LUT UR4, UR4, 0x3fff, URZ, 0xc0, !UPT ;  /* 0x00003fff04047892 */ /* 0x000fc8000f8ec03f */
[----:B------:R-:W-:Y:S01]  /*ecb0*/  ULOP3.LUT UR4, UR4, 0x2800000, URZ, 0xfc, !UPT ;  /* 0x0280000004047892 */ /* 0x000fe2000f8efc3f */
[----:B-1----:R-:W-:-:S03]  /*ecc0*/  FADD.FTZ R7, R7, R18 ;  /* 0x0000001207077221 */ /* 0x002fc60000010000 */
[----:B------:R-:W-:Y:S01]  /*ecd0*/  UIMAD UR4, UR36, 0xa00, UR4 ;  /* 0x00000a00240478a4 */ /* 0x000fe2000f8e0204 */
[----:B0-----:R-:W-:Y:S01]  /*ece0*/  FADD.FTZ R2, R0, R5 ;  /* 0x0000000500027221 */ /* 0x001fe20000010000 */
[----:B------:R-:W-:Y:S01]  /*ecf0*/  IMAD.MOV.U32 R5, RZ, RZ, RZ ;  /* 0x000000ffff057224 */ /* 0x000fe200078e00ff */
[----:B------:R-:W0:Y:S04]  /*ed00*/  SHFL.BFLY PT, R0, R7, 0x1, 0x1f ;  /* 0x0c201f0007007f89 */ /* 0x000e2800000e0000 */
[----:B------:R-:W-:Y:S01]  /*ed10*/  UMOV UR6, UR4 ;  /* 0x0000000400067c82 */ /* 0x000fe20008000000 */
[----:B------:R-:W1:Y:S01]  /*ed20*/  SHFL.BFLY PT, R9, R2, 0x1, 0x1f ;  /* 0x0c201f0002097f89 */ /* 0x000e6200000e0000 */
[----:B------:R-:W-:Y:S01]  /*ed30*/  HGMMA.64x256x16.F32.BF16 R24, R208, gdesc[UR4].tnspB, R24, gsb0 ;  /* 0x43e00004d0187df0 */ /* 0x000fe20008001818 */
[----:B------:R-:W-:Y:S01]  /*ed40*/  UIADD3 UR6, UR4, 0x80, URZ ;  /* 0x0000008004067890 */ /* 0x000fe2000fffe03f */
[----:B------:R-:W-:Y:S01]  /*ed50*/  UMOV UR7, 0x40000040 ;  /* 0x4000004000077882 */ /* 0x000fe20000000000 */
[----:B0-----:R-:W-:Y:S01]  /*ed60*/  FADD.FTZ R11, R7, R0 ;  /* 0x00000000070b7221 */ /* 0x001fe20000010000 */
[----:B------:R-:W-:-:S02]  /*ed70*/  IMAD.U32 R7, RZ, RZ, UR5 ;  /* 0x00000005ff077e24 */ /* 0x000fc4000f8e00ff */
        /* <DEDUP_REMOVED lines=39> */
.L_x_2415:
[----:B------:R-:W2:Y:S01]  /*eff0*/  LDL.LU R3, [R1+0x34] ;  /* 0x0000340001037983 */ /* 0x000ea20000300800 */
[----:B------:R-:W0:Y:S01]  /*f000*/  S2UR UR6, SR_CgaCtaId ;  /* 0x00000000000679c3 */ /* 0x000e220000008800 */
[----:B------:R-:W-:Y:S01]  /*f010*/  UIADD3 UR4, UR8, 0x38860, URZ ;  /* 0x0003886008047890 */ /* 0x000fe2000fffe03f */
[-C--:B------:R-:W-:Y:S01]  /*f020*/  FMUL.FTZ R24, R24, R6.reuse ;  /* 0x0000000618187220 */ /* 0x080fe20000410000 */
        /* <DEDUP_REMOVED lines=134> */
[----:B--2---:R-:W-:-:S13]  /*f890*/  R2UR UR5, R3 ;  /* 0x00000000030572ca */ /* 0x004fda00000e0000 */
[----:B------:R-:W-:-:S06]  /*f8a0*/  UIADD3 UR5, UR5, 0x1, URZ ;  /* 0x0000000105057890 */ /* 0x000fcc000fffe03f */
[----:B------:R-:W-:Y:S01]  /*f8b0*/  IMAD.U32 R3, RZ, RZ, UR5 ;  /* 0x00000005ff037e24 */ /* 0x000fe2000f8e00ff */
[----:B------:R-:W-:-:S04]  /*f8c0*/  R2UR UR5, R17 ;  /* 0x00000000110572ca */ /* 0x000fc800000e0000 */
[----:B------:R0:W-:Y:S09]  /*f8d0*/  STL [R1+0x34], R3 ;  /* 0x0000340301007387 */ /* 0x0001f20000100800 */
[----:B------:R-:W-:-:S06]  /*f8e0*/  ULOP3.LUT UR5, UR5, UR4, URZ, 0x3c, !UPT ;  /* 0x0000000405057292 */ /* 0x000fcc000f8e3c3f */
[----:B0-----:R-:W-:-:S07]  /*f8f0*/  IMAD.U32 R17, RZ, RZ, UR5 ;  /* 0x00000005ff117e24 */ /* 0x001fce000f8e00ff */
.L_x_2379:
[----:B------:R-:W0:Y:S08]  /*f900*/  S2UR UR4, SR_CgaCtaId ;  /* 0x00000000000479c3 */ /* 0x000e300000008800 */
[----:B------:R-:W-:Y:S06]  /*f910*/  BAR.SYNC.DEFER_BLOCKING 0x5, 0x180 ;  /* 0x0146000000007b1d */ /* 0x000fec0000010000 */
[----:B------:R-:W-:Y:S01]  /*f920*/  UMOV UR8, 0x400 ;  /* 0x0000040000087882 */ /* 0x000fe20000000000 */
[----:B------:R-:W-:Y:S01]  /*f930*/  BSSY B0, `(.L_x_2416) ;  /* 0x00004c4000007945 */ /* 0x000fe20003800000 */
[----:B0-----:R-:W-:-:S09]  /*f940*/  ULEA UR8, UR4, UR8, 0x18 ;  /* 0x0000000804087291 */ /* 0x001fd2000f8ec03f */
[----:B------:R-:W0:Y:S02]  /*f950*/  LDS.128 R4, [UR8+0x388d0] ;  /* 0x0388d008ff047984 */ /* 0x000e240008000c00 */
[----:B0-----:R-:W-:Y:S02]  /*f960*/  R2UR UR6, R5 ;  /* 0x00000000050672ca */ /* 0x001fe400000e0000 */
[----:B------:R-:W-:Y:S02]  /*f970*/  R2UR UR5, R6 ;  /* 0x00000000060572ca */ /* 0x000fe400000e0000 */
[----:B------:R-:W-:Y:S01]  /*f980*/  R2UR UR7, R7 ;  /* 0x00000000070772ca */ /* 0x000fe200000e0000 */
[----:B------:R-:W-:Y:S06]  /*f990*/  BAR.ARV 0x4, 0x180 ;  /* 0x0106000000007b1d */ /* 0x000fec0000002000 */
[----:B------:R-:W-:Y:S08]  /*f9a0*/  @P0 BRA `(.L_x_2417) ;  /* 0x0000003800e00947 */ /* 0x000ff00003800000 */
[----:B------:R-:W2:Y:S01]  /*f9b0*/  LDL.LU R8, [R1+0x30] ;  /* 0x0000300001087983 */ /* 0x000ea20000300800 */
[----:B------:R-:W0:Y:S01]  /*f9c0*/  S2UR UR4, SR_SWINHI ;  /* 0x00000000000479c3 */ /* 0x000e220000002f00 */
[----:B------:R-:W-:Y:S01]  /*f9d0*/  IMAD.MOV.U32 R12, RZ, RZ, 0x2 ;  /* 0x00000002ff0c7424 */ /* 0x000fe200078e00ff */
[----:B------:R-:W-:Y:S01]  /*f9e0*/  F2FP.BF16.F32.PACK_AB R6, R29, R28 ;  /* 0x0000001c1d06723e */ /* 0x000fe200000010ff */
[----:B------:R-:W3:Y:S01]  /*f9f0*/  LDL R3, [R1+0x40] ;  /* 0x0000400001037983 */ /* 0x000ee20000100800 */
[----:B------:R-:W-:Y:S01]  /*fa00*/  F2FP.BF16.F32.PACK_AB R7, R31, R30 ;  /* 0x0000001e1f07723e */ /* 0x000fe200000010ff */
[----:B------:R-:W-:Y:S01]  /*fa10*/  ULDC.64 UR16, c[0x0][0xc00] ;  /* 0x0003000000107ab9 */ /* 0x000fe20000000a00 */
[----:B------:R-:W-:Y:S01]  /*fa20*/  R2UR UR9, R221 ;  /* 0x00000000dd0972ca */ /* 0x000fe200000e0000 */
[----:B------:R-:W-:Y:S01]  /*fa30*/  ULDC.64 UR12, c[0x0][0xc00] ;  /* 0x00030000000c7ab9 */ /* 0x000fe20000000a00 */
[----:B------:R-:W4:Y:S01]  /*fa40*/  LDL R170, [R1+0x2c] ;  /* 0x00002c0001aa7983 */ /* 0x000f220000100800 */
[----:B------:R-:W-:Y:S01]  /*fa50*/  ULDC.64 UR14, c[0x0][0xc08] ;  /* 0x00030200000e7ab9 */ /* 0x000fe20000000a00 */
[----:B------:R-:W-:Y:S01]  /*fa60*/  R2UR UR20, R217 ;  /* 0x00000000d91472ca */ /* 0x000fe200000e0000 */
[----:B------:R-:W-:Y:S01]  /*fa70*/  ULDC UR22, c[0x0][0xbe8] ;  /* 0x0002fa0000167ab9 */ /* 0x000fe20000000800 */
[----:B------:R-:W-:-:S02]  /*fa80*/  R2UR UR28, R215 ;  /* 0x00000000d71c72ca */ /* 0x000fc400000e0000 */
[----:B------:R-:W-:-:S05]  /*fa90*/  R2UR UR19, R220 ;  /* 0x00000000dc1372ca */ /* 0x000fca00000e0000 */
[----:B------:R-:W-:Y:S01]  /*faa0*/  UIMAD.WIDE UR12, UR9, 0x4, UR12 ;  /* 0x00000004090c78a5 */ /* 0x000fe2000f8e020c */
[----:B------:R-:W-:Y:S01]  /*fab0*/  UMOV UR10, UR8 ;  /* 0x00000008000a7c82 */ /* 0x000fe20008000000 */
[----:B0-----:R-:W-:Y:S01]  /*fac0*/  UMOV UR11, UR4 ;  /* 0x00000004000b7c82 */ /* 0x001fe20008000000 */
[----:B------:R-:W-:Y:S01]  /*fad0*/  UISETP.NE.U32.AND UP0, UPT, UR14, URZ, UPT ;  /* 0x0000003f0e00728c */ /* 0x000fe2000bf05070 */
[----:B------:R-:W-:-:S03]  /*fae0*/  ULDC UR4, c[0x0][0xad4] ;  /* 0x0002b50000047ab9 */ /* 0x000fc60000000800 */
[----:B------:R-:W-:-:S11]  /*faf0*/  UISETP.NE.AND.EX UP0, UPT, UR15, URZ, UPT, UP0 ;  /* 0x0000003f0f00728c */ /* 0x000fd6000bf05300 */
[----:B------:R-:W-:Y:S01]  /*fb00*/  @UP0 ULEA UR14, UP1, UR9, UR14, 0x2 ;  /* 0x0000000e090e0291 */ /* 0x000fe2000f82103f */
[----:B------:R-:W-:Y:S01]  /*fb10*/  BAR.SYNC.DEFER_BLOCKING 0x1, 0x100 ;  /* 0x0044000000007b1d */ /* 0x000fe20000010000 */
[----:B--2---:R-:W-:Y:S01]  /*fb20*/  R2UR UR18, R8 ;  /* 0x00000000081272ca */ /* 0x004fe200000e0000 */
[----:B---3--:R-:W-:-:S03]  /*fb30*/  IMAD.WIDE R12, R3, R12, UR10 ;  /* 0x0000000a030c7e25 */ /* 0x008fc6000f8e020c */
[C---:B------:R-:W-:Y:S02]  /*fb40*/  IADD3 R15, P1, R12.reuse, 0x20, RZ ;  /* 0x000000200c0f7810 */ /* 0x040fe40007f3e0ff */
[C---:B------:R-:W-:Y:S02]  /*fb50*/  IADD3 R157, P4, R12.reuse, 0x60, RZ ;  /* 0x000000600c9d7810 */ /* 0x040fe40007f9e0ff */
[----:B------:R-:W-:Y:S02]  /*fb60*/  LOP3.LUT R14, R15, 0x380, RZ, 0xc0, !PT ;  /* 0x000003800f0e7812 */ /* 0x000fe400078ec0ff */
[C---:B------:R-:W-:Y:S02]  /*fb70*/  IADD3 R161, P6, R12.reuse, 0x4020, RZ ;  /* 0x000040200ca17810 */ /* 0x040fe40007fde0ff */
[----:B------:R-:W-:Y:S02]  /*fb80*/  LOP3.LUT R156, R157, 0x380, RZ, 0xc0, !PT ;  /* 0x000003809d9c7812 */ /* 0x000fe400078ec0ff */
[----:B------:R-:W-:-:S02]  /*fb90*/  LOP3.LUT R5, R12, 0x380, RZ, 0xc0, !PT ;  /* 0x000003800c057812 */ /* 0x000fc400078ec0ff */
[----:B------:R-:W-:Y:S02]  /*fba0*/  SHF.R.U64 R14, R14, 0x3, RZ ;  /* 0x000000030e0e7819 */ /* 0x000fe400000012ff */
[----:B------:R-:W-:Y:S02]  /*fbb0*/  LOP3.LUT R160, R161, 0x380, RZ, 0xc0, !PT ;  /* 0x00000380a1a07812 */ /* 0x000fe400078ec0ff */
[----:B------:R-:W-:Y:S02]  /*fbc0*/  SHF.R.U64 R156, R156, 0x3, RZ ;  /* 0x000000039c9c7819 */ /* 0x000fe400000012ff */
[----:B------:R-:W-:Y:S02]  /*fbd0*/  IADD3 R159, P3, R12, 0x4000, RZ ;  /* 0x000040000c9f7810 */ /* 0x000fe40007f7e0ff */
[----:B------:R-:W-:Y:S02]  /*fbe0*/  SHF.R.U64 R5, R5, 0x3, RZ ;  /* 0x0000000305057819 */ /* 0x000fe400000012ff */
[----:B------:R-:W-:Y:S01]  /*fbf0*/  LOP3.LUT R14, R14, R15, RZ, 0x3c, !PT ;  /* 0x0000000f0e0e7212 */ /* 0x000fe200078e3cff */
[----:B------:R-:W-:Y:S01]  /*fc00*/  IMAD.X R15, RZ, RZ, R13, P1 ;  /* 0x000000ffff0f7224 */ /* 0x000fe200008e060d */
[----:B------:R-:W-:-:S02]  /*fc10*/  SHF.R.U64 R160, R160, 0x3, RZ ;  /* 0x00000003a0a07819 */ /* 0x000fc400000012ff */
[----:B------:R-:W-:Y:S02]  /*fc20*/  IADD3 R155, P0, R12, 0x40, RZ ;  /* 0x000000400c9b7810 */ /* 0x000fe40007f1e0ff */
[----:B------:R-:W-:Y:S01]  /*fc30*/  LOP3.LUT R156, R156, R157, RZ, 0x3c, !PT ;  /* 0x0000009d9c9c7212 */ /* 0x000fe200078e3cff */
[----:B------:R-:W-:Y:S01]  /*fc40*/  IMAD.X R157, RZ, RZ, R13, P4 ;  /* 0x000000ffff9d7224 */ /* 0x000fe200020e060d */
[C---:B------:R-:W-:Y:S02]  /*fc50*/  IADD3 R163, P5, R12.reuse, 0x4040, RZ ;  /* 0x000040400ca37810 */ /* 0x040fe40007fbe0ff */
[C---:B------:R-:W-:Y:S02]  /*fc60*/  IADD3 R165, P2, R12.reuse, 0x4060, RZ ;  /* 0x000040600ca57810 */ /* 0x040fe40007f5e0ff */
[----:B------:R-:W-:Y:S02]  /*fc70*/  IADD3 R167, P1, R12, 0x8000, RZ ;  /* 0x000080000ca77810 */ /* 0x000fe40007f3e0ff */
[----:B------:R-:W-:-:S02]  /*fc80*/  LOP3.LUT R158, R159, 0x380, RZ, 0xc0, !PT ;  /* 0x000003809f9e7812 */ /* 0x000fc400078ec0ff */
[----:B------:R-:W-:Y:S01]  /*fc90*/  LOP3.LUT R4, R5, R12, RZ, 0x3c, !PT ;  /* 0x0000000c05047212 */ /* 0x000fe200078e3cff */
[--C-:B------:R-:W-:Y:S01]  /*fca0*/  IMAD.MOV.U32 R5, RZ, RZ, R13.reuse ;  /* 0x000000ffff057224 */ /* 0x100fe200078e000d */
[----:B------:R-:W-:Y:S02]  /*fcb0*/  IADD3 R9, P4, R12, 0x8040, RZ ;  /* 0x000080400c097810 */ /* 0x000fe40007f9e0ff */
[----:B------:R-:W-:Y:S01]  /*fcc0*/  LOP3.LUT R160, R160, R161, RZ, 0x3c, !PT ;  /* 0x000000a1a0a07212 */ /* 0x000fe200078e3cff */
[----:B------:R-:W-:Y:S01]  /*fcd0*/  IMAD.X R161, RZ, RZ, R13, P6 ;  /* 0x000000ffffa17224 */ /* 0x000fe200030e060d */
[----:B------:R-:W-:Y:S02]  /*fce0*/  LOP3.LUT R154, R155, 0x380, RZ, 0xc0, !PT ;  /* 0x000003809b9a7812 */ /* 0x000fe400078ec0ff */
[----:B------:R-:W-:Y:S02]  /*fcf0*/  LOP3.LUT R162, R163, 0x380, RZ, 0xc0, !PT ;  /* 0x00000380a3a27812 */ /* 0x000fe400078ec0ff */
[----:B------:R-:W-:-:S02]  /*fd00*/  LOP3.LUT R164, R165, 0x380, RZ, 0xc0, !PT ;  /* 0x00000380a5a47812 */ /* 0x000fc400078ec0ff */
[----:B------:R-:W-:Y:S02]  /*fd10*/  LOP3.LUT R166, R167, 0x380, RZ, 0xc0, !PT ;  /* 0x00000380a7a67812 */ /* 0x000fe400078ec0ff */
[----:B------:R-:W-:Y:S02]  /*fd20*/  SHF.R.U64 R158, R158, 0x3, RZ ;  /* 0x000000039e9e7819 */ /* 0x000fe400000012ff */
[----:B------:R-:W-:Y:S02]  /*fd30*/  IADD3 R19, P6, R12, 0xc000, RZ ;  /* 0x0000c0000c137810 */ /* 0x000fe40007fde0ff */
[----:B------:R-:W-:Y:S02]  /*fd40*/  LOP3.LUT R8, R9, 0x380, RZ, 0xc0, !PT ;  /* 0x0000038009087812 */ /* 0x000fe400078ec0ff */
[----:B------:R-:W-:Y:S02]  /*fd50*/  MOV R3, R4 ;  /* 0x0000000400037202 */ /* 0x000fe40000000f00 */
[----:B------:R-:W-:-:S02]  /*fd60*/  SHF.R.U64 R154, R154, 0x3, RZ ;  /* 0x000000039a9a7819 */ /* 0x000fc400000012ff */
[----:B------:R-:W-:Y:S02]  /*fd70*/  SHF.R.U64 R162, R162, 0x3, RZ ;  /* 0x00000003a2a27819 */ /* 0x000fe400000012ff */
[----:B------:R-:W-:Y:S02]  /*fd80*/  SHF.R.U64 R164, R164, 0x3, RZ ;  /* 0x00000003a4a47819 */ /* 0x000fe400000012ff */
[----:B------:R-:W-:Y:S02]  /*fd90*/  SHF.R.U64 R166, R166, 0x3, RZ ;  /* 0x00000003a6a67819 */ /* 0x000fe400000012ff */
[----:B------:R-:W-:Y:S02]  /*fda0*/  F2FP.BF16.F32.PACK_AB R4, R25, R24 ;  /* 0x000000181904723e */ /* 0x000fe400000010ff */
[----:B------:R-:W-:Y:S02]  /*fdb0*/  F2FP.BF16.F32.PACK_AB R5, R27, R26 ;  /* 0x0000001a1b05723e */ /* 0x000fe400000010ff */
[----:B------:R-:W-:Y:S01]  /*fdc0*/  LOP3.LUT R158, R158, R159, RZ, 0x3c, !PT ;  /* 0x0000009f9e9e7212 */ /* 0x000fe200078e3cff */
[----:B------:R-:W-:Y:S01]  /*fdd0*/  IMAD.X R159, RZ, RZ, R13, P3 ;  /* 0x000000ffff9f7224 */ /* 0x000fe200018e060d */
[----:B------:R-:W-:Y:S01]  /*fde0*/  LOP3.LUT R10, R19, 0x380, RZ, 0xc0, !PT ;  /* 0x00000380130a7812 */ /* 0x000fe200078ec0ff */
[----:B------:R0:W-:Y:S01]  /*fdf0*/  STSM.16.M88.4 [R3], R4 ;  /* 0x0000000403007844 */ /* 0x0001e20000000200 */
[----:B------:R-:W-:-:S02]  /*fe00*/  SHF.R.U64 R8, R8, 0x3, RZ ;  /* 0x0000000308087819 */ /* 0x000fc400000012ff */
[----:B------:R-:W-:Y:S02]  /*fe10*/  IADD3 R11, P3, R12, 0x8060, RZ ;  /* 0x000080600c0b7810 */ /* 0x000fe40007f7e0ff */
        /* <DEDUP_REMOVED lines=8> */
[----:B------:R-:W-:-:S02]  /*fea0*/  SHF.R.U64 R10, R10, 0x3, RZ ;  /* 0x000000030a0a7819 */ /* 0x000fc400000012ff */
[C---:B------:R-:W-:Y:S02]  /*feb0*/  IADD3 R169, P0, R12.reuse, 0x8020, RZ ;  /* 0x000080200ca97810 */ /* 0x040fe40007f1e0ff */
[----:B------:R-:W-:Y:S02]  /*fec0*/  IADD3 R20, P5, R12, 0xc020, RZ ;  /* 0x0000c0200c147810 */ /* 0x000fe40007fbe0ff */
[----:B0-----:R-:W-:Y:S01]  /*fed0*/  LOP3.LUT R4, R8, R9, RZ, 0x3c, !PT ;  /* 0x0000000908047212 */ /* 0x001fe200078e3cff */
[----:B------:R-:W-:Y:S01]  /*fee0*/  IMAD.X R9, RZ, RZ, R13, P3 ;  /* 0x000000ffff097224 */ /* 0x000fe200018e060d */
[C---:B------:R-:W-:Y:S02]  /*fef0*/  IADD3 R153, P2, R12.reuse, 0xc040, RZ ;  /* 0x0000c0400c997810 */ /* 0x040fe40007f5e0ff */
[----:B------:R-:W-:Y:S02]  /*ff00*/  IADD3 R18, P1, R12, 0xc060, RZ ;  /* 0x0000c0600c127810 */ /* 0x000fe40007f3e0ff */
[----:B------:R-:W-:-:S02]  /*ff10*/  LOP3.LUT R8, R11, 0x380, RZ, 0xc0, !PT ;  /* 0x000003800b087812 */ /* 0x000fc400078ec0ff */
[----:B------:R-:W-:Y:S02]  /*ff20*/  LOP3.LUT R10, R10, R19, RZ, 0x3c, !PT ;  /* 0x000000130a0a7212 */ /* 0x000fe400078e3cff */
[----:B------:R-:W-:Y:S02]  /*ff30*/  IADD3.X R5, RZ, R13, RZ, P4, !PT ;  /* 0x0000000dff057210 */ /* 0x000fe400027fe4ff */
[----:B------:R-:W-:Y:S02]  /*ff40*/  LOP3.LUT R168, R169, 0x380, RZ, 0xc0, !PT ;  /* 0x00000380a9a87812 */ /* 0x000fe400078ec0ff */
[----:B------:R-:W-:Y:S02]  /*ff50*/  LOP3.LUT R21, R20, 0x380, RZ, 0xc0, !PT ;  /* 0x0000038014157812 */ /* 0x000fe400078ec0ff */
[----:B------:R-:W-:Y:S02]  /*ff60*/  LOP3.LUT R152, R153, 0x380, RZ, 0xc0, !PT ;  /* 0x0000038099987812 */ /* 0x000fe400078ec0ff */
[----:B------:R-:W-:-:S02]  /*ff70*/  LOP3.LUT R19, R18, 0x380, RZ, 0xc0, !PT ;  /* 0x0000038012137812 */ /* 0x000fc400078ec0ff */
[----:B------:R-:W-:Y:S02]  /*ff80*/  SHF.R.U64 R8, R8, 0x3, RZ ;  /* 0x0000000308087819 */ /* 0x000fe400000012ff */
[----:B------:R-:W-:Y:S02]  /*ff90*/  MOV R16, R4 ;  /* 0x0000000400107202 */ /* 0x000fe40000000f00 */
[----:B------:R-:W-:Y:S02]  /*ffa0*/  SHF.R.U64 R168, R168, 0x3, RZ ;  /* 0x00000003a8a87819 */ /* 0x000fe400000012ff */
[----:B------:R-:W-:Y:S02]  /*ffb0*/  SHF.R.U64 R21, R21, 0x3, RZ ;  /* 0x0000000315157819 */ /* 0x000fe400000012ff */
[----:B------:R-:W-:Y:S02]  /*ffc0*/  SHF.R.U64 R152, R152, 0x3, RZ ;  /* 0x0000000398987819 */ /* 0x000fe400000012ff */
[----:B------:R-:W-:-:S02]  /*ffd0*/  SHF.R.U64 R19, R19, 0x3, RZ ;  /* 0x0000000313137819 */ /* 0x000fc400000012ff */
[----:B------:R-:W-:Y:S02]  /*ffe0*/  MOV R14, R14 ;  /* 0x0000000e000e7202 */ /* 0x000fe40000000f00 */
[----:B------:R-:W-:Y:S02]  /*fff0*/  F2FP.BF16.F32.PACK_AB R4, R33, R32 ;  /* 0x000000202104723e */ /* 0x000fe400000010ff */
[----:B------:R-:W-:Y:S02]  /*10000*/  F2FP.BF16.F32.PACK_AB R5, R35, R34 ;  /* 0x000000222305723e */ /* 0x000fe400000010ff */
[----:B------:R-:W-:Y:S02]  /*10010*/  F2FP.BF16.F32.PACK_AB R6, R37, R36 ;  /* 0x000000242506723e */ /* 0x000fe400000010ff */
[----:B------:R-:W-:Y:S02]  /*10020*/  F2FP.BF16.F32.PACK_AB R7, R39, R38 ;  /* 0x000000262707723e */ /* 0x000fe400000010ff */
        /* <DEDUP_REMOVED lines=18> */
[----:B------:R-:W-:Y:S02]  /*10150*/  MOV R158, R158 ;  /* 0x0000009e009e7202 */ /* 0x000fe40000000f00 */
[----:B0-----:R-:W-:Y:S02]  /*10160*/  F2FP.BF16.F32.PACK_AB R14, R45, R44 ;  /* 0x0000002c2d0e723e */ /* 0x001fe400000010ff */
[----:B------:R-:W-:Y:S02]  /*10170*/  F2FP.BF16.F32.PACK_AB R4, R49, R48 ;  /* 0x000000303104723e */ /* 0x000fe400000010ff */
[----:B------:R-:W-:Y:S01]  /*10180*/  F2FP.BF16.F32.PACK_AB R5, R51, R50 ;  /* 0x000000323305723e */ /* 0x000fe200000010ff */
[----:B------:R0:W-:Y:S01]  /*10190*/  STSM.16.M88.4 [R154], R12 ;  /* 0x0000000c9a007844 */ /* 0x0001e20000000200 */
[----:B------:R-:W-:Y:S02]  /*101a0*/  F2FP.BF16.F32.PACK_AB R6, R53, R52 ;  /* 0x000000343506723e */ /* 0x000fe400000010ff */
[----:B------:R-:W-:-:S02]  /*101b0*/  F2FP.BF16.F32.PACK_AB R7, R55, R54 ;  /* 0x000000363707723e */ /* 0x000fc400000010ff */
[----:B------:R-:W-:Y:S02]  /*101c0*/  F2FP.BF16.F32.PACK_AB R8, R57, R56 ;  /* 0x000000383908723e */ /* 0x000fe400000010ff */
[----:B------:R-:W-:Y:S01]  /*101d0*/  F2FP.BF16.F32.PACK_AB R9, R59, R58 ;  /* 0x0000003a3b09723e */ /* 0x000fe200000010ff */
[----:B------:R1:W-:Y:S01]  /*101e0*/  STSM.16.M88.4 [R156], R4 ;  /* 0x000000049c007844 */ /* 0x0003e20000000200 */
[----:B------:R-:W-:Y:S02]  /*101f0*/  F2FP.BF16.F32.PACK_AB R10, R61, R60 ;  /* 0x0000003c3d0a723e */ /* 0x000fe400000010ff */
[----:B------:R-:W-:Y:S02]  /*10200*/  F2FP.BF16.F32.PACK_AB R11, R63, R62 ;  /* 0x0000003e3f0b723e */ /* 0x000fe400000010ff */
[----:B------:R-:W-:Y:S02]  /*10210*/  MOV R20, R20 ;  /* 0x0000001400147202 */ /* 0x000fe40000000f00 */
[----:B------:R-:W-:Y:S01]  /*10220*/  MOV R160, R160 ;  /* 0x000000a000a07202 */ /* 0x000fe20000000f00 */
[----:B------:R2:W-:Y:S01]  /*10230*/  STSM.16.M88.4 [R158], R8 ;  /* 0x000000089e007844 */ /* 0x0005e20000000200 */
[----:B------:R-:W-:-:S02]  /*10240*/  MOV R21, R152 ;  /* 0x0000009800157202 */ /* 0x000fc40000000f00 */
[----:B0-----:R-:W-:Y:S02]  /*10250*/  F2FP.BF16.F32.PACK_AB R12, R65, R64 ;  /* 0x00000040410c723e */ /* 0x001fe400000010ff */
[----:B------:R-:W-:Y:S02]  /*10260*/  F2FP.BF16.F32.PACK_AB R13, R67, R66 ;  /* 0x00000042430d723e */ /* 0x000fe400000010ff */
[----:B------:R-:W-:Y:S02]  /*10270*/  F2FP.BF16.F32.PACK_AB R14, R69, R68 ;  /* 0x00000044450e723e */ /* 0x000fe400000010ff */
[----:B------:R-:W-:Y:S02]  /*10280*/  F2FP.BF16.F32.PACK_AB R15, R71, R70 ;  /* 0x00000046470f723e */ /* 0x000fe400000010ff */
[----:B------:R-:W-:Y:S02]  /*10290*/  MOV R162, R162 ;  /* 0x000000a200a27202 */ /* 0x000fe40000000f00 */
[----:B------:R-:W-:Y:S01]  /*102a0*/  F2FP.BF16.F32.PACK_AB R152, R73, R72 ;  /* 0x000000484998723e */ /* 0x000fe200000010ff */
[----:B------:R0:W-:Y:S01]  /*102b0*/  STSM.16.M88.4 [R160], R12 ;  /* 0x0000000ca0007844 */ /* 0x0001e20000000200 */
[----:B------:R-:W-:-:S02]  /*102c0*/  F2FP.BF16.F32.PACK_AB R153, R75, R74 ;  /* 0x0000004a4b99723e */ /* 0x000fc400000010ff */
[----:B------:R-:W-:Y:S02]  /*102d0*/  F2FP.BF16.F32.PACK_AB R154, R77, R76 ;  /* 0x0000004c4d9a723e */ /* 0x000fe400000010ff */
[----:B------:R-:W-:Y:S02]  /*102e0*/  F2FP.BF16.F32.PACK_AB R155, R79, R78 ;  /* 0x0000004e4f9b723e */ /* 0x000fe400000010ff */
[----:B------:R-:W-:Y:S02]  /*102f0*/  MOV R164, R164 ;  /* 0x000000a400a47202 */ /* 0x000fe40000000f00 */
[----:B-1----:R-:W-:Y:S01]  /*10300*/  F2FP.BF16.F32.PACK_AB R156, R81, R80 ;  /* 0x00000050519c723e */ /* 0x002fe200000010ff */
[----:B------:R1:W-:Y:S01]  /*10310*/  STSM.16.M88.4 [R162], R152 ;  /* 0x00000098a2007844 */ /* 0x0003e20000000200 */
[----:B------:R-:W-:Y:S02]  /*10320*/  F2FP.BF16.F32.PACK_AB R157, R83, R82 ;  /* 0x00000052539d723e */ /* 0x000fe400000010ff */
[----:B--2---:R-:W-:-:S02]  /*10330*/  F2FP.BF16.F32.PACK_AB R158, R85, R84 ;  /* 0x00000054559e723e */ /* 0x004fc400000010ff */
[----:B------:R-:W-:Y:S02]  /*10340*/  F2FP.BF16.F32.PACK_AB R159, R87, R86 ;  /* 0x00000056579f723e */ /* 0x000fe400000010ff */
[----:B------:R-:W-:Y:S02]  /*10350*/  MOV R166, R166 ;  /* 0x000000a600a67202 */ /* 0x000fe40000000f00 */
[----:B------:R-:W-:Y:S01]  /*10360*/  F2FP.BF16.F32.PACK_AB R4, R89, R88 ;  /* 0x000000585904723e */ /* 0x000fe200000010ff */
[----:B------:R2:W-:Y:S01]  /*10370*/  STSM.16.M88.4 [R164], R156 ;  /* 0x0000009ca4007844 */ /* 0x0005e20000000200 */
[----:B------:R-:W-:Y:S02]  /*10380*/  F2FP.BF16.F32.PACK_AB R5, R91, R90 ;  /* 0x0000005a5b05723e */ /* 0x000fe400000010ff */
[----:B------:R-:W-:Y:S02]  /*10390*/  F2FP.BF16.F32.PACK_AB R6, R93, R92 ;  /* 0x0000005c5d06723e */ /* 0x000fe400000010ff */
[----:B------:R-:W-:-:S02]  /*103a0*/  F2FP.BF16.F32.PACK_AB R7, R95, R94 ;  /* 0x0000005e5f07723e */ /* 0x000fc400000010ff */
[----:B------:R-:W-:Y:S02]  /*103b0*/  MOV R168, R168 ;  /* 0x000000a800a87202 */ /* 0x000fe40000000f00 */
[----:B------:R-:W-:Y:S01]  /*103c0*/  F2FP.BF16.F32.PACK_AB R8, R97, R96 ;  /* 0x000000606108723e */ /* 0x000fe200000010ff */
[----:B------:R-:W-:Y:S01]  /*103d0*/  STSM.16.M88.4 [R166], R4 ;  /* 0x00000004a6007844 */ /* 0x000fe20000000200 */
[----:B------:R-:W-:Y:S02]  /*103e0*/  F2FP.BF16.F32.PACK_AB R9, R99, R98 ;  /* 0x000000626309723e */ /* 0x000fe400000010ff */
[----:B------:R-:W-:Y:S02]  /*103f0*/  F2FP.BF16.F32.PACK_AB R10, R101, R100 ;  /* 0x00000064650a723e */ /* 0x000fe400000010ff */
[----:B------:R-:W-:Y:S02]  /*10400*/  F2FP.BF16.F32.PACK_AB R11, R103, R102 ;  /* 0x00000066670b723e */ /* 0x000fe400000010ff */
[----:B0-----:R-:W-:-:S02]  /*10410*/  F2FP.BF16.F32.PACK_AB R12, R105, R104 ;  /* 0x00000068690c723e */ /* 0x001fc400000010ff */
[----:B------:R-:W-:Y:S01]  /*10420*/  F2FP.BF16.F32.PACK_AB R13, R107, R106 ;  /* 0x0000006a6b0d723e */ /* 0x000fe200000010ff */
[----:B------:R-:W-:Y:S01]  /*10430*/  STSM.16.M88.4 [R168], R8 ;  /* 0x00000008a8007844 */ /* 0x000fe20000000200 */
[----:B------:R-:W-:Y:S02]  /*10440*/  F2FP.BF16.F32.PACK_AB R14, R109, R108 ;  /* 0x0000006c6d0e723e */ /* 0x000fe400000010ff */
[----:B------:R-:W-:Y:S02]  /*10450*/  F2FP.BF16.F32.PACK_AB R15, R111, R110 ;  /* 0x0000006e6f0f723e */ /* 0x000fe400000010ff */
[----:B-1----:R-:W-:Y:S02]  /*10460*/  F2FP.BF16.F32.PACK_AB R152, R113, R112 ;  /* 0x000000707198723e */ /* 0x002fe400000010ff */
[----:B------:R-:W-:Y:S01]  /*10470*/  F2FP.BF16.F32.PACK_AB R153, R115, R114 ;  /* 0x000000727399723e */ /* 0x000fe200000010ff */
[----:B------:R0:W-:Y:S01]  /*10480*/  STSM.16.M88.4 [R16], R12 ;  /* 0x0000000c10007844 */ /* 0x0001e20000000200 */
[----:B------:R-:W-:-:S02]  /*10490*/  F2FP.BF16.F32.PACK_AB R154, R117, R116 ;  /* 0x00000074759a723e */ /* 0x000fc400000010ff */
[----:B------:R-:W-:Y:S02]  /*104a0*/  F2FP.BF16.F32.PACK_AB R155, R119, R118 ;  /* 0x00000076779b723e */ /* 0x000fe400000010ff */
[----:B--2---:R-:W-:Y:S02]  /*104b0*/  F2FP.BF16.F32.PACK_AB R156, R121, R120 ;  /* 0x00000078799c723e */ /* 0x004fe400000010ff */
[----:B------:R-:W-:Y:S01]  /*104c0*/  F2FP.BF16.F32.PACK_AB R157, R123, R122 ;  /* 0x0000007a7b9d723e */ /* 0x000fe200000010ff */
[----:B------:R-:W-:Y:S01]  /*104d0*/  STSM.16.M88.4 [R22], R152 ;  /* 0x0000009816007844 */ /* 0x000fe20000000200 */
[----:B------:R-:W-:Y:S02]  /*104e0*/  F2FP.BF16.F32.PACK_AB R158, R125, R124 ;  /* 0x0000007c7d9e723e */ /* 0x000fe400000010ff */
[----:B------:R-:W-:Y:S02]  /*104f0*/  F2FP.BF16.F32.PACK_AB R159, R127, R126 ;  /* 0x0000007e7f9f723e */ /* 0x000fe400000010ff */
[----:B------:R-:W-:-:S02]  /*10500*/  F2FP.BF16.F32.PACK_AB R160, R129, R128 ;  /* 0x0000008081a0723e */ /* 0x000fc400000010ff */
[----:B------:R-:W-:Y:S01]  /*10510*/  F2FP.BF16.F32.PACK_AB R161, R131, R130 ;  /* 0x0000008283a1723e */ /* 0x000fe200000010ff */
[----:B------:R-:W-:Y:S01]  /*10520*/  STSM.16.M88.4 [R3], R156 ;  /* 0x0000009c03007844 */ /* 0x000fe20000000200 */
[----:B------:R-:W-:Y:S01]  /*10530*/  F2FP.BF16.F32.PACK_AB R162, R133, R132 ;  /* 0x0000008485a2723e */ /* 0x000fe200000010ff */
[----:B0-----:R-:W-:Y:S01]  /*10540*/  IMAD.U32 R12, RZ, RZ, UR12 ;  /* 0x0000000cff0c7e24 */ /* 0x001fe2000f8e00ff */
[----:B------:R-:W-:Y:S01]  /*10550*/  F2FP.BF16.F32.PACK_AB R163, R135, R134 ;  /* 0x0000008687a3723e */ /* 0x000fe200000010ff */
[----:B------:R-:W-:Y:S01]  /*10560*/  IMAD.U32 R13, RZ, RZ, UR13 ;  /* 0x0000000dff0d7e24 */ /* 0x000fe2000f8e00ff */
[----:B------:R-:W-:Y:S02]  /*10570*/  F2FP.BF16.F32.PACK_AB R4, R137, R136 ;  /* 0x000000888904723e */ /* 0x000fe400000010ff */
[----:B------:R-:W-:Y:S01]  /*10580*/  F2FP.BF16.F32.PACK_AB R5, R139, R138 ;  /* 0x0000008a8b05723e */ /* 0x000fe200000010ff */
[----:B------:R-:W-:Y:S01]  /*10590*/  STSM.16.M88.4 [R20], R160 ;  /* 0x000000a014007844 */ /* 0x000fe20000000200 */
[----:B------:R-:W-:-:S02]  /*105a0*/  F2FP.BF16.F32.PACK_AB R6, R141, R140 ;  /* 0x0000008c8d06723e */ /* 0x000fc400000010ff */
[----:B------:R-:W-:Y:S02]  /*105b0*/  F2FP.BF16.F32.PACK_AB R7, R143, R142 ;  /* 0x0000008e8f07723e */ /* 0x000fe400000010ff */
[----:B------:R-:W-:Y:S02]  /*105c0*/  MOV R18, R18 ;  /* 0x0000001200127202 */ /* 0x000fe40000000f00 */
[----:B------:R-:W-:Y:S01]  /*105d0*/  F2FP.BF16.F32.PACK_AB R8, R145, R144 ;  /* 0x000000909108723e */ /* 0x000fe200000010ff */
[----:B------:R0:W-:Y:S01]  /*105e0*/  STSM.16.M88.4 [R21], R4 ;  /* 0x0000000415007844 */ /* 0x0001e20000000200 */
[----:B------:R-:W-:Y:S02]  /*105f0*/  F2FP.BF16.F32.PACK_AB R9, R147, R146 ;  /* 0x000000929309723e */ /* 0x000fe400000010ff */
[----:B------:R-:W-:Y:S02]  /*10600*/  F2FP.BF16.F32.PACK_AB R10, R149, R148 ;  /* 0x00000094950a723e */ /* 0x000fe400000010ff */
[----:B------:R-:W-:-:S02]  /*10610*/  F2FP.BF16.F32.PACK_AB R11, R151, R150 ;  /* 0x00000096970b723e */ /* 0x000fc400000010ff */
[----:B------:R-:W-:Y:S01]  /*10620*/  ISETP.NE.U32.AND P0, PT, RZ, UR16, PT ;  /* 0x00000010ff007c0c */ /* 0x000fe2000bf05070 */
[----:B------:R-:W-:Y:S01]  /*10630*/  UMOV UR25, 0x9b8 ;  /* 0x000009b800197882 */ /* 0x000fe20000000000 */
[----:B----4-:R-:W-:Y:S01]  /*10640*/  R2UR UR26, R170 ;  /* 0x00000000aa1a72ca */ /* 0x010fe200000e0000 */
[----:B------:R1:W-:Y:S01]  /*10650*/  STSM.16.M88.4 [R18], R8 ;  /* 0x0000000812007844 */ /* 0x0003e20000000200 */
[----:B------:R-:W-:Y:S01]  /*10660*/  BAR.SYNC.DEFER_BLOCKING 0x1, 0x100 ;  /* 0x0044000000007b1d */ /* 0x000fe20000010000 */
[----:B------:R-:W-:-:S13]  /*10670*/  ISETP.NE.AND.EX P0, PT, RZ, UR17, PT, P0 ;  /* 0x00000011ff007c0c */ /* 0x000fda000bf05300 */
[----:B------:R-:W2:Y:S01]  /*10680*/  @P0 LDG.E R12, desc[UR38][R12.64] ;  /* 0x000000260c0c0981 */ /* 0x000ea2000c1e1900 */
[----:B------:R-:W-:Y:S01]  /*10690*/  PLOP3.LUT P4, PT, PT, PT, UP0, 0x80, 0x0 ;  /* 0x000000000000781c */ /* 0x000fe20003f8f008 */
[----:B------:R-:W-:Y:S01]  /*106a0*/  @UP0 ULEA.HI.X UR15, UR9, UR15, UR18, 0x2, UP1 ;  /* 0x0000000f090f0291 */ /* 0x000fe200088f1412 */
[----:B0-----:R-:W-:-:S05]  /*106b0*/  IMAD.U32 R4, RZ, RZ, UR14 ;  /* 0x0000000eff047e24 */ /* 0x001fca000f8e00ff */
[----:B------:R-:W-:-:S06]  /*106c0*/  IMAD.U32 R5, RZ, RZ, UR15 ;  /* 0x0000000fff057e24 */ /* 0x000fcc000f8e00ff */
[----:B------:R0:W3:Y:S01]  /*106d0*/  @P4 LDG.E R6, desc[UR38][R4.64] ;  /* 0x0000002604064981 */ /* 0x0000e2000c1e1900 */
[----:B------:R-:W-:Y:S01]  /*106e0*/  UISETP.NE.AND UP0, UPT, UR20, URZ, UPT ;  /* 0x0000003f1400728c */ /* 0x000fe2000bf05270 */
[----:B------:R-:W-:Y:S01]  /*106f0*/  VIADD R3, R216, UR28 ;  /* 0x0000001cd8037c36 */ /* 0x000fe20008000000 */
[----:B------:R-:W-:Y:S02]  /*10700*/  UISETP.NE.AND UP1, UPT, UR22, 0x1, UPT ;  /* 0x000000011600788c */ /* 0x000fe4000bf25270 */
[----:B------:R-:W-:Y:S02]  /*10710*/  USEL UR4, UR20, UR4, UP0 ;  /* 0x0000000414047287 */ /* 0x000fe40008000000 */
[----:B------:R-:W-:Y:S02]  /*10720*/  UISETP.NE.U32.AND UP0, UPT, UR16, URZ, UPT ;  /* 0x0000003f1000728c */ /* 0x000fe4000bf05070 */
[----:B------:R-:W-:Y:S01]  /*10730*/  UISETP.GT.AND UP2, UPT, UR4, 0x1, UPT ;  /* 0x000000010400788c */ /* 0x000fe2000bf44270 */
[----:B------:R-:W-:Y:S01]  /*10740*/  PLOP3.LUT P1, PT, PT, PT, UP1, 0x80, 0x0 ;  /* 0x000000000000781c */ /* 0x000fe20003f2f018 */
[----:B------:R-:W-:Y:S01]  /*10750*/  UISETP.NE.AND.EX UP0, UPT, UR17, URZ, UPT, UP0 ;  /* 0x0000003f1100728c */ /* 0x000fe2000bf05300 */
[----:B0-----:R-:W-:Y:S01]  /*10760*/  IMAD.MOV.U32 R5, RZ, RZ, R3 ;  /* 0x000000ffff057224 */ /* 0x001fe200078e0003 */
[----:B------:R-:W-:Y:S01]  /*10770*/  USEL UR25, UR25, 0x978, UP2 ;  /* 0x0000097819197887 */ /* 0x000fe20009000000 */
[----:B------:R-:W-:Y:S01]  /*10780*/  UMOV UR4, URZ ;  /* 0x0000003f00047c82 */ /* 0x000fe20008000000 */
[----:B------:R-:W-:Y:S01]  /*10790*/  USEL UR9, UR9, URZ, !UP0 ;  /* 0x0000003f09097287 */ /* 0x000fe2000c000000 */
[----:B------:R-:W-:Y:S01]  /*107a0*/  @UP1 ULDC UR27, c[0x0][0xbec] ;  /* 0x0002fb00001b1ab9 */ /* 0x000fe20000000800 */
[----:B------:R-:W-:-:S02]  /*107b0*/  USEL UR23, UR19, URZ, UP2 ;  /* 0x0000003f13177287 */ /* 0x000fc40009000000 */
[----:B------:R-:W-:-:S04]  /*107c0*/  USEL UR24, UR18, URZ, !UP0 ;  /* 0x0000003f12187287 */ /* 0x000fc8000c000000 */
[----:B------:R-:W-:Y:S01]  /*107d0*/  @P1 IMAD.HI.U32 R4, R3, UR27, RZ ;  /* 0x0000001b03041c27 */ /* 0x000fe2000f8e00ff */
[----:B------:R-:W-:Y:S01]  /*107e0*/  @UP1 ULDC UR30, c[0x0][0xbf0] ;  /* 0x0002fc00001e1ab9 */ /* 0x000fe20000000800 */
[----:B------:R-:W-:Y:S01]  /*107f0*/  ULDC.64 UR18, c[0x0][UR25+0x220] ;  /* 0x0000880019127abb */ /* 0x000fe20008000a00 */
[----:B------:R-:W-:Y:S01]  /*10800*/  ULDC.64 UR16, c[0x0][UR25+0x218] ;  /* 0x0000860019107abb */ /* 0x000fe20008000a00 */
[----:B------:R-:W-:Y:S01]  /*10810*/  UIMAD UR19, UR19, UR9, URZ ;  /* 0x00000009131372a4 */ /* 0x000fe2000f8e023f */
[----:B------:R-:W-:Y:S01]  /*10820*/  @P1 SHF.R.U32.HI R5, RZ, UR30, R4 ;  /* 0x0000001eff051c19 */ /* 0x000fe20008011604 */
[----:B------:R-:W-:Y:S01]  /*10830*/  ULDC.64 UR20, c[0x0][UR25+0x228] ;  /* 0x00008a0019147abb */ /* 0x000fe20008000a00 */
[----:B------:R-:W-:Y:S02]  /*10840*/  UIMAD.WIDE.U32 UR14, UR16, UR26, URZ ;  /* 0x0000001a100e72a5 */ /* 0x000fe4000f8e003f */
[----:B------:R-:W-:Y:S01]  /*10850*/  UIMAD UR26, UR17, UR26, URZ ;  /* 0x0000001a111a72a4 */ /* 0x000fe2000f8e023f */
[----:B------:R-:W-:Y:S01]  /*10860*/  IMAD.MOV R4, RZ, RZ, -R5 ;  /* 0x000000ffff047224 */ /* 0x000fe200078e0a05 */
[----:B------:R-:W-:-:S02]  /*10870*/  UIMAD.WIDE.U32 UR28, UR20, UR23, URZ ;  /* 0x00000017141c72a5 */ /* 0x000fc4000f8e003f */
[----:B------:R-:W-:Y:S01]  /*10880*/  UIMAD.WIDE.U32 UR16, UR18, UR9, URZ ;  /* 0x00000009121072a5 */ /* 0x000fe2000f8e003f */
[----:B------:R-:W-:Y:S01]  /*10890*/  IMAD R7, R4, UR22, R3 ;  /* 0x0000001604077c24 */ /* 0x000fe2000f8e0203 */
[----:B------:R-:W-:Y:S02]  /*108a0*/  UIMAD UR20, UR21, UR23, URZ ;  /* 0x00000017151472a4 */ /* 0x000fe4000f8e023f */
[----:B------:R-:W-:Y:S01]  /*108b0*/  UIMAD UR19, UR18, UR24, UR19 ;  /* 0x00000018121372a4 */ /* 0x000fe2000f8e0213 */
[----:B-1----:R-:W-:Y:S01]  /*108c0*/  IMAD.U32 R8, RZ, RZ, UR28 ;  /* 0x0000001cff087e24 */ /* 0x002fe2000f8e00ff */
[----:B------:R-:W-:Y:S02]  /*108d0*/  UIADD3 UR20, UR29, UR20, URZ ;  /* 0x000000141d147290 */ /* 0x000fe4000fffe03f */
[----:B------:R-:W-:Y:S02]  /*108e0*/  UIADD3 UR19, UR17, UR19, URZ ;  /* 0x0000001311137290 */ /* 0x000fe4000fffe03f */
[----:B------:R-:W-:-:S02]  /*108f0*/  UIADD3 UR26, UR15, UR26, URZ ;  /* 0x0000001a0f1a7290 */ /* 0x000fc4000fffe03f */
[----:B------:R-:W-:Y:S01]  /*10900*/  IMAD.U32 R10, RZ, RZ, UR20 ;  /* 0x00000014ff0a7e24 */ /* 0x000fe2000f8e00ff */
[----:B--2---:R-:W-:-:S13]  /*10910*/  @P0 R2UR UR4, R12 ;  /* 0x000000000c0402ca */ /* 0x004fda00000e0000 */
        /* <DEDUP_REMOVED lines=15> */
[----:B---3--:R-:W-:Y:S02]  /*10a10*/  @P4 R2UR UR14, R6 ;  /* 0x00000000060e42ca */ /* 0x008fe400000e0000 */
        /* <DEDUP_REMOVED lines=14> */
.L_x_2418:
[----:B------:R-:W2:Y:S04]  /*10b00*/  LDL R11, [R1+0x3c] ;  /* 0x00003c00010b7983 */ /* 0x000ea80000100800 */
[----:B------:R-:W3:Y:S01]  /*10b10*/  LDL R8, [R1+0x38] ;  /* 0x0000380001087983 */ /* 0x000ee20000100800 */
[----:B------:R-:W-:Y:S01]  /*10b20*/  R2UR UR12, R215 ;  /* 0x00000000d70c72ca */ /* 0x000fe200000e0000 */
[----:B------:R-:W-:Y:S01]  /*10b30*/  UIMAD UR16, UR14, UR22, URZ ;  /* 0x000000160e1072a4 */ /* 0x000fe2000f8e023f */
[----:B------:R-:W-:Y:S01]  /*10b40*/  PLOP3.LUT P3, PT, PT, PT, UP2, 0x80, 0x0 ;  /* 0x000000000000781c */ /* 0x000fe20003f6f028 */
        /* <DEDUP_REMOVED lines=23> */
[----:B------:R-:W-:Y:S01]  /*10cc0*/  IMAD.MOV.U32 R3, RZ, RZ, 0x2 ;  /* 0x00000002ff037424 */ /* 0x000fe200078e00ff */
[----:B------:R-:W-:-:S05]  /*10cd0*/  IADD3 R16, R0, -R5, RZ ;  /* 0x8000000500107210 */ /* 0x000fca0007ffe0ff */
[----:B------:R-:W-:-:S04]  /*10ce0*/  IMAD.SHL.U32 R0, R16, 0x8, RZ ;  /* 0x0000000810007824 */ /* 0x000fc800078e00ff */
[----:B------:R-:W-:-:S04]  /*10cf0*/  IMAD R2, R19, 0x40, R0 ;  /* 0x0000004013027824 */ /* 0x000fc800078e0200 */
        /* <DEDUP_REMOVED lines=13> */
[----:B------:R-:W-:Y:S01]  /*10dd0*/  UIMAD UR12, UR17, UR14, URZ ;  /* 0x0000000e110c72a4 */ /* 0x000fe2000f8e023f */
[----:B------:R-:W-:Y:S01]  /*10de0*/  LOP3.LUT R48, R49, 0x380, RZ, 0xc0, !PT ;  /* 0x0000038031307812 */ /* 0x000fe200078ec0ff */
[----:B------:R-:W-:Y:S01]  /*10df0*/  UIMAD.WIDE.U32 UR10, UR4, UR14, URZ ;  /* 0x0000000e040a72a5 */ /* 0x000fe2000f8e003f */
        /* <DEDUP_REMOVED lines=8> */
[----:B------:R-:W-:Y:S01]  /*10e80*/  UIMAD UR12, UR4, UR15, UR12 ;  /* 0x0000000f040c72a4 */ /* 0x000fe2000f8e020c */
[C---:B------:R-:W-:Y:S01]  /*10e90*/  IADD3 R41, P4, R2.reuse, 0x7000, RZ ;  /* 0x0000700002297810 */ /* 0x040fe20007f9e0ff */
[----:B------:R-:W-:Y:S01]  /*10ea0*/  @UP1 ULDC UR14, c[0x0][0xbec] ;  /* 0x0002fb00000e1ab9 */ /* 0x000fe20000000800 */
        /* <DEDUP_REMOVED lines=11> */
[----:B------:R-:W-:Y:S01]  /*10f60*/  IMAD.X R49, RZ, RZ, R3, P2 ;  /* 0x000000ffff317224 */ /* 0x000fe200010e0603 */
[----:B------:R-:W-:-:S02]  /*10f70*/  IADD3 R5, P2, R2, 0xf000, RZ ;  /* 0x0000f00002057810 */ /* 0x000fc40007f5e0ff */
[----:B------:R-:W-:Y:S02]  /*10f80*/  SHF.R.U64 R28, R28, 0x3, RZ ;  /* 0x000000031c1c7819 */ /* 0x000fe400000012ff */
[----:B------:R-:W-:Y:S02]  /*10f90*/  SHF.R.U64 R32, R32, 0x3, RZ ;  /* 0x0000000320207819 */ /* 0x000fe400000012ff */
[----:B------:R-:W-:Y:S01]  /*10fa0*/  SHF.R.U64 R7, R7, 0x3, RZ ;  /* 0x0000000307077819 */ /* 0x000fe200000012ff */
[----:B------:R-:W-:Y:S01]  /*10fb0*/  UIADD3 UR11, UR11, UR12, URZ ;  /* 0x0000000c0b0b7290 */ /* 0x000fe2000fffe03f */
[----:B------:R-:W-:Y:S01]  /*10fc0*/  SHF.R.U64 R36, R36, 0x3, RZ ;  /* 0x0000000324247819 */ /* 0x000fe200000012ff */
[----:B------:R-:W-:Y:S01]  /*10fd0*/  USHF.R.S32.HI UR4, URZ, 0x1f, UR9 ;  /* 0x0000001f3f047899 */ /* 0x000fe20008011409 */
[----:B------:R-:W-:Y:S01]  /*10fe0*/  SHF.R.U64 R40, R40, 0x3, RZ ;  /* 0x0000000328287819 */ /* 0x000fe200000012ff */
[----:B------:R-:W-:Y:S01]  /*10ff0*/  ULDC.64 UR12, c[0x0][0xae8] ;  /* 0x0002ba00000c7ab9 */ /* 0x000fe20000000a00 */
[----:B------:R-:W-:Y:S01]  /*11000*/  SHF.R.U64 R44, R44, 0x3, RZ ;  /* 0x000000032c2c7819 */ /* 0x000fe200000012ff */
[--C-:B------:R-:W-:Y:S01]  /*11010*/  IMAD.X R73, RZ, RZ, R3.reuse, P2 ;  /* 0x000000ffff497224 */ /* 0x100fe200010e0603 */
[----:B------:R-:W-:Y:S01]  /*11020*/  LOP3.LUT R4, R5, 0x380, RZ, 0xc0, !PT ;  /* 0x0000038005047812 */ /* 0x000fe200078ec0ff */
[----:B------:R-:W5:Y:S01]  /*11030*/  LD.E.128 R48, desc[UR38][R48.64] ;  /* 0x0000002630307980 */ /* 0x000f62000c101d00 */
        /* <DEDUP_REMOVED lines=11> */
[----:B------:R-:W-:Y:S01]  /*110f0*/  UIMAD.WIDE.U32 UR10, UR19, UR12, UR10 ;  /* 0x0000000c130a72a5 */ /* 0x000fe2000f8e000a */
[C---:B------:R-:W-:Y:S01]  /*11100*/  IADD3 R57, P6, R2.reuse, 0xb000, RZ ;  /* 0x0000b00002397810 */ /* 0x040fe20007fde0ff */
[----:B------:R-:W5:Y:S01]  /*11110*/  LD.E.128 R28, desc[UR38][R28.64] ;  /* 0x000000261c1c7980 */ /* 0x000f62000c101d00 */
[----:B------:R-:W-:-:S02]  /*11120*/  IADD3 R61, P5, R2, 0xc000, RZ ;  /* 0x0000c000023d7810 */ /* 0x000fc40007fbe0ff */
[C---:B------:R-:W-:Y:S01]  /*11130*/  IADD3 R65, P4, R2.reuse, 0xd000, RZ ;  /* 0x0000d00002417810 */ /* 0x040fe20007f9e0ff */
[----:B------:R-:W5:Y:S01]  /*11140*/  LD.E.128 R32, desc[UR38][R32.64] ;  /* 0x0000002620207980 */ /* 0x000f62000c101d00 */
[----:B------:R-:W-:Y:S02]  /*11150*/  IADD3 R69, P3, R2, 0xe000, RZ ;  /* 0x0000e00002457810 */ /* 0x000fe40007f7e0ff */
[----:B------:R-:W-:Y:S01]  /*11160*/  SHF.R.U64 R4, R4, 0x3, RZ ;  /* 0x0000000304047819 */ /* 0x000fe200000012ff */
[----:B------:R-:W5:Y:S01]  /*11170*/  LD.E.128 R36, desc[UR38][R36.64] ;  /* 0x0000002624247980 */ /* 0x000f62000c101d00 */
[----:B------:R-:W-:Y:S02]  /*11180*/  LOP3.LUT R2, R7, R2, RZ, 0x3c, !PT ;  /* 0x0000000207027212 */ /* 0x000fe400078e3cff */
[----:B------:R-:W-:Y:S01]  /*11190*/  LOP3.LUT R72, R4, R5, RZ, 0x3c, !PT ;  /* 0x0000000504487212 */ /* 0x000fe200078e3cff */
[----:B------:R-:W-:Y:S01]  /*111a0*/  UIMAD UR11, UR19, UR13, UR11 ;  /* 0x0000000d130b72a4 */ /* 0x000fe2000f8e020b */
[----:B------:R-:W-:Y:S01]  /*111b0*/  LOP3.LUT R52, R53, 0x380, RZ, 0xc0, !PT ;  /* 0x0000038035347812 */ /* 0x000fe200078ec0ff */
[----:B------:R0:W5:Y:S01]  /*111c0*/  LD.E.128 R4, desc[UR38][R2.64] ;  /* 0x0000002602047980 */ /* 0x000162000c101d00 */
[----:B------:R-:W-:Y:S01]  /*111d0*/  ULDC.64 UR12, c[0x0][0xaf0] ;  /* 0x0002bc00000c7ab9 */ /* 0x000fe20000000a00 */
[----:B------:R-:W-:Y:S01]  /*111e0*/  LOP3.LUT R56, R57, 0x380, RZ, 0xc0, !PT ;  /* 0x0000038039387812 */ /* 0x000fe200078ec0ff */
[----:B------:R-:W-:Y:S01]  /*111f0*/  UIMAD UR4, UR4, UR12, URZ ;  /* 0x0000000c040472a4 */ /* 0x000fe2000f8e023f */
[----:B------:R-:W-:Y:S01]  /*11200*/  LOP3.LUT R60, R61, 0x380, RZ, 0xc0, !PT ;  /* 0x000003803d3c7812 */ /* 0x000fe200078ec0ff */
[----:B------:R-:W5:Y:S01]  /*11210*/  LD.E.128 R40, desc[UR38][R40.64] ;  /* 0x0000002628287980 */ /* 0x000f62000c101d00 */
[----:B------:R-:W-:-:S02]  /*11220*/  LOP3.LUT R64, R65, 0x380, RZ, 0xc0, !PT ;  /* 0x0000038041407812 */ /* 0x000fc400078ec0ff */
[----:B------:R-:W-:Y:S01]  /*11230*/  LOP3.LUT R68, R69, 0x380, RZ, 0xc0, !PT ;  /* 0x0000038045447812 */ /* 0x000fe200078ec0ff */
[----:B------:R-:W5:Y:S01]  /*11240*/  LD.E.128 R44, desc[UR38][R44.64] ;  /* 0x000000262c2c7980 */ /* 0x000f62000c101d00 */
[----:B0-----:R-:W-:Y:S01]  /*11250*/  IMAD R2, R16, 0x20, R19 ;  /* 0x0000002010027824 */ /* 0x001fe200078e0213 */
[----:B------:R-:W-:Y:S01]  /*11260*/  UIMAD UR4, UR9, UR13, UR4 ;  /* 0x0000000d090472a4 */ /* 0x000fe2000f8e0204 */
[----:B------:R-:W-:Y:S01]  /*11270*/  SHF.R.U64 R52, R52, 0x3, RZ ;  /* 0x0000000334347819 */ /* 0x000fe200000012ff */
[----:B------:R-:W5:Y:S01]  /*11280*/  LD.E.128 R72, desc[UR38][R72.64] ;  /* 0x0000002648487980 */ /* 0x000f62000c101d00 */
[----:B------:R-:W-:Y:S01]  /*11290*/  VIADD R18, R2, UR18 ;  /* 0x0000001202127c36 */ /* 0x000fe20008000000 */
[----:B------:R-:W-:Y:S01]  /*112a0*/  UIMAD.WIDE.U32 UR10, UR9, UR12, UR10 ;  /* 0x0000000c090a72a5 */ /* 0x000fe2000f8e000a */
[----:B------:R-:W-:Y:S02]  /*112b0*/  SHF.R.U64 R56, R56, 0x3, RZ ;  /* 0x0000000338387819 */ /* 0x000fe400000012ff */
[----:B------:R-:W-:Y:S01]  /*112c0*/  @P1 IMAD.HI.U32 R2, R18, UR14, RZ ;  /* 0x0000000e12021c27 */ /* 0x000fe2000f8e00ff */
[----:B------:R-:W-:Y:S01]  /*112d0*/  @UP1 ULDC UR9, c[0x0][0xbf0] ;  /* 0x0002fc0000091ab9 */ /* 0x000fe20000000800 */
[----:B------:R-:W-:-:S02]  /*112e0*/  SHF.R.U64 R60, R60, 0x3, RZ ;  /* 0x000000033c3c7819 */ /* 0x000fc400000012ff */
[----:B------:R-:W-:Y:S01]  /*112f0*/  IMAD.MOV.U32 R21, RZ, RZ, R18 ;  /* 0x000000ffff157224 */ /* 0x000fe200078e0012 */
[----:B------:R-:W-:Y:S02]  /*11300*/  SHF.R.U64 R64, R64, 0x3, RZ ;  /* 0x0000000340407819 */ /* 0x000fe400000012ff */
[----:B------:R-:W-:Y:S02]  /*11310*/  SHF.R.U64 R68, R68, 0x3, RZ ;  /* 0x0000000344447819 */ /* 0x000fe400000012ff */
[----:B------:R-:W-:Y:S01]  /*11320*/  @P1 SHF.R.U32.HI R21, RZ, UR9, R2 ;  /* 0x00000009ff151c19 */ /* 0x000fe20008011602 */
[----:B------:R-:W-:Y:S01]  /*11330*/  UIADD3 UR4, UR11, UR4, URZ ;  /* 0x000000040b047290 */ /* 0x000fe2000fffe03f */
        /* <DEDUP_REMOVED lines=10> */
[--C-:B------:R-:W-:Y:S01]  /*113e0*/  SHF.R.S32.HI R16, RZ, 0x1f, R21.reuse ;  /* 0x0000001fff107819 */ /* 0x100fe20000011415 */
[----:B------:R-:W-:Y:S01]  /*113f0*/  IMAD.MOV R77, RZ, RZ, -R21 ;  /* 0x000000ffff4d7224 */ /* 0x000fe200078e0a15 */
[----:B------:R-:W-:Y:S01]  /*11400*/  MOV R3, UR11 ;  /* 0x0000000b00037c02 */ /* 0x000fe20008000f00 */
[----:B------:R-:W-:Y:S01]  /*11410*/  IMAD.U32 R2, RZ, RZ, UR10 ;  /* 0x0000000aff027e24 */ /* 0x000fe2000f8e00ff */
[----:B------:R-:W-:Y:S01]  /*11420*/  ULDC.64 UR10, c[0x0][0xae0] ;  /* 0x0002b800000a7ab9 */ /* 0x000fe20000000a00 */
[----:B------:R-:W-:Y:S01]  /*11430*/  IMAD.U32 R3, RZ, RZ, UR4 ;  /* 0x00000004ff037e24 */ /* 0x000fe2000f8e00ff */
[----:B------:R-:W5:Y:S01]  /*11440*/  LD.E.128 R52, desc[UR38][R52.64] ;  /* 0x0000002634347980 */ /* 0x000f62000c101d00 */
[----:B------:R-:W-:-:S02]  /*11450*/  IMAD R16, R16, UR10, RZ ;  /* 0x0000000a10107c24 */ /* 0x000fc4000f8e02ff */
[----:B------:R-:W-:Y:S01]  /*11460*/  IMAD R77, R77, UR22, R18 ;  /* 0x000000164d4d7c24 */ /* 0x000fe2000f8e0212 */
[----:B------:R-:W5:Y:S01]  /*11470*/  LD.E.128 R56, desc[UR38][R56.64] ;  /* 0x0000002638387980 */ /* 0x000f62000c101d00 */
[----:B------:R-:W-:-:S03]  /*11480*/  IMAD.WIDE.U32 R2, R21, UR10, R2 ;  /* 0x0000000a15027c25 */ /* 0x000fc6000f8e0002 */
[----:B------:R-:W5:Y:S01]  /*11490*/  LD.E.128 R60, desc[UR38][R60.64] ;  /* 0x000000263c3c7980 */ /* 0x000f62000c101d00 */
[----:B------:R-:W-:Y:S01]  /*114a0*/  IMAD R21, R21, UR11, R16 ;  /* 0x0000000b15157c24 */ /* 0x000fe2000f8e0210 */
[----:B------:R-:W-:Y:S01]  /*114b0*/  SHF.R.S32.HI R16, RZ, 0x1f, R77 ;  /* 0x0000001fff107819 */ /* 0x000fe2000001144d */
[----:B------:R-:W-:Y:S01]  /*114c0*/  ULDC.64 UR10, c[0x0][0xad8] ;  /* 0x0002b600000a7ab9 */ /* 0x000fe20000000a00 */
[----:B------:R-:W5:Y:S01]  /*114d0*/  LD.E.128 R64, desc[UR38][R64.64] ;  /* 0x0000002640407980 */ /* 0x000f62000c101d00 */
[----:B------:R-:W-:Y:S02]  /*114e0*/  IMAD.IADD R3, R3, 0x1, R21 ;  /* 0x0000000103037824 */ /* 0x000fe400078e0215 */
[----:B------:R-:W-:Y:S01]  /*114f0*/  IMAD R16, R16, UR10, RZ ;  /* 0x0000000a10107c24 */ /* 0x000fe2000f8e02ff */
[----:B------:R-:W5:Y:S01]  /*11500*/  LD.E.128 R68, desc[UR38][R68.64] ;  /* 0x0000002644447980 */ /* 0x000f62000c101d00 */
[----:B------:R-:W-:Y:S01]  /*11510*/  VIADD R78, R19, UR18 ;  /* 0x00000012134e7c36 */ /* 0x000fe20008000000 */
[----:B------:R-:W-:Y:S01]  /*11520*/  @!PT LDS RZ, [RZ] ;  /* 0x00000000fffff984 */ /* 0x000fe20000000800 */
[----:B------:R-:W-:Y:S01]  /*11530*/  @!PT LDS RZ, [RZ] ;  /* 0x00000000fffff984 */ /* 0x000fe20000000800 */
[----:B------:R-:W-:Y:S01]  /*11540*/  @!PT LDS RZ, [RZ] ;  /* 0x00000000fffff984 */ /* 0x000fe20000000800 */
[----:B------:R-:W-:Y:S01]  /*11550*/  @!PT LDS RZ, [RZ] ;  /* 0x00000000fffff984 */ /* 0x000fe20000000800 */
[----:B------:R0:W-:Y:S06]  /*11560*/  MEMBAR.ALL.CTA ;  /* 0x0000000000007992 */ /* 0x0001ec0000008000 */
[----:B0-----:R-:W0:Y:S01]  /*11570*/  FENCE.VIEW.ASYNC.S ;  /* 0x00000000000073c6 */ /* 0x001e220000000000 */
[----:B------:R-:W-:-:S02]  /*11580*/  IMAD R19, R77, UR11, R16 ;  /* 0x0000000b4d137c24 */ /* 0x000fc4000f8e0210 */
[----:B------:R-:W-:Y:S01]  /*11590*/  IMAD.WIDE.U32 R2, R77, UR10, R2 ;  /* 0x0000000a4d027c25 */ /* 0x000fe2000f8e0002 */
        /* <DEDUP_REMOVED lines=40> */
.L_x_2421:
[----:B------:R-:W-:Y:S05]  /*11820*/  BSYNC B1 ;  /* 0x0000000000017941 */ /* 0x000fea0003800000 */
.L_x_2420:
        /* <DEDUP_REMOVED lines=21> */
.L_x_2423:
[----:B------:R-:W-:Y:S05]  /*11980*/  BSYNC B1 ;  /* 0x0000000000017941 */ /* 0x000fea0003800000 */
.L_x_2422:
        /* <DEDUP_REMOVED lines=21> */
.L_x_2425:
[----:B------:R-:W-:Y:S05]  /*11ae0*/  BSYNC B1 ;  /* 0x0000000000017941 */ /* 0x000fea0003800000 */
.L_x_2424:
        /* <DEDUP_REMOVED lines=24> */
.L_x_2419:
        /* <DEDUP_REMOVED lines=25> */
[----:B------:R-:W-:Y:S01]  /*11e00*/  VIADD R171, R23, 0x58 ;  /* 0x0000005817ab7836 */ /* 0x000fe20000000000 */
        /* <DEDUP_REMOVED lines=9> */
[C---:B------:R-:W-:Y:S01]  /*11ea0*/  VIADD R173, R23.reuse, 0x50 ;  /* 0x0000005017ad7836 */ /* 0x040fe20000000000 */
[----:B------:R-:W-:Y:S01]  /*11eb0*/  BSSY B1, `(.L_x_2427) ;  /* 0x00000d8000017945 */ /* 0x000fe20003800000 */
[----:B------:R-:W-:Y:S01]  /*11ec0*/  UIMAD UR4, UR16, UR13, UR11 ;  /* 0x0000000d100472a4 */ /* 0x000fe2000f8e020b */
[--C-:B------:R-:W-:Y:S01]  /*11ed0*/  SHF.R.S32.HI R0, RZ, 0x1f, R5.reuse ;  /* 0x0000001fff007819 */ /* 0x100fe20000011405 */
[----:B------:R-:W-:Y:S01]  /*11ee0*/  IMAD.MOV R2, RZ, RZ, -R5 ;  /* 0x000000ffff027224 */ /* 0x000fe200078e0a05 */
[----:B------:R-:W-:Y:S01]  /*11ef0*/  ULDC.64 UR12, c[0x0][0xb30] ;  /* 0x0002cc00000c7ab9 */ /* 0x000fe20000000a00 */
[----:B------:R-:W-:Y:S01]  /*11f00*/  VIADD R175, R23, 0x48 ;  /* 0x0000004817af7836 */ /* 0x000fe20000000000 */
[----:B------:R-:W-:Y:S01]  /*11f10*/  SYNCS.ARRIVE.TRANS64.RED.A1T0 RZ, [UR8], RZ ;  /* 0x000000ffffff79a7 */ /* 0x000fe20008100408 */
[----:B------:R-:W-:Y:S01]  /*11f20*/  IMAD R7, R2, UR22, R3 ;  /* 0x0000001602077c24 */ /* 0x000fe2000f8e0203 */
[----:B------:R-:W-:Y:S01]  /*11f30*/  SHF.R.S32.HI R16, RZ, 0x1f, R222 ;  /* 0x0000001fff107819 */ /* 0x000fe200000114de */
[----:B------:R-:W-:Y:S01]  /*11f40*/  IMAD R0, R0, UR12, RZ ;  /* 0x0000000c00007c24 */ /* 0x000fe2000f8e02ff */
[----:B------:R-:W-:Y:S01]  /*11f50*/  SHF.R.S32.HI R18, RZ, 0x1f, R223 ;  /* 0x0000001fff127819 */ /* 0x000fe200000114df */
[----:B------:R-:W-:Y:S01]  /*11f60*/  IMAD.U32 R3, RZ, RZ, UR11 ;  /* 0x0000000bff037e24 */ /* 0x000fe2000f8e00ff */
        /* <DEDUP_REMOVED lines=14> */
[----:B------:R-:W-:Y:S01]  /*12050*/  IMAD R5, R7, UR11, R0 ;  /* 0x0000000b07057c24 */ /* 0x000fe2000f8e0200 */
[----:B------:R-:W-:Y:S01]  /*12060*/  IADD3 R158, R23, 0x88, RZ ;  /* 0x00000088179e7810 */ /* 0x000fe20007ffe0ff */
        /* <DEDUP_REMOVED lines=48> */
[----:B------:R-:W-:Y:S01]  /*12370*/  VIADD R190, R23, 0x8 ;  /* 0x0000000817be7836 */ /* 0x000fe20000000000 */
        /* <DEDUP_REMOVED lines=77> */
[-C--:B-1----:R-:W-:Y:S02]  /*12850*/  @!P3 LEA R6, P6, R156, R2.reuse, 0x2 ;  /* 0x000000029c06b211 */ /* 0x082fe400078c10ff */
        /* <DEDUP_REMOVED lines=61> */
.L_x_2428:
[----:B------:R-:W-:Y:S05]  /*12c30*/  BSYNC B1 ;  /* 0x0000000000017941 */ /* 0x000fea0003800000 */
.L_x_2427:
        /* <DEDUP_REMOVED lines=80> */
[----:B0-----:R-:W-:Y:S02]  /*13140*/  @!P2 LEA R8, P6, R156, R2, 0x2 ;  /* 0x000000029c08a211 */ /* 0x001fe400078c10ff */
        /* <DEDUP_REMOVED lines=28> */
[-C--:B0-----:R-:W-:Y:S01]  /*13310*/  @!P0 LEA R6, P6, R219, R2.reuse, 0x2 ;  /* 0x00000002db068211 */ /* 0x081fe200078c10ff */
[----:B------:R0:W-:Y:S01]  /*13320*/  @!P3 ST.E.64 desc[UR38][R8.64], R122 ;  /* 0x0000007a0800b985 */ /* 0x0001e2000c101b26 */
[----:B------:R-:W-:Y:S01]  /*13330*/  SHF.R.S32.HI R11, RZ, 0x1f, R218 ;  /* 0x0000001fff0b7819 */ /* 0x000fe200000114da */
[----:B--2---:R-:W-:Y:S01]  /*13340*/  VIADD R13, R23, 0xe8 ;  /* 0x000000e8170d7836 */ /* 0x004fe20000000000 */
[C---:B------:R-:W-:Y:S02]  /*13350*/  @!P1 LEA R4, P5, R222.reuse, R2, 0x2 ;  /* 0x00000002de049211 */ /* 0x040fe400078a10ff */
[-C--:B------:R-:W-:Y:S02]  /*13360*/  @!P0 LEA.HI.X R7, R219, R3.reuse, R0, 0x2, P6 ;  /* 0x00000003db078211 */ /* 0x080fe400030f1400 */
[----:B------:R-:W-:Y:S02]  /*13370*/  ISETP.GE.AND P3, PT, R13, UR4, PT ;  /* 0x000000040d007c0c */ /* 0x000fe4000bf66270 */
[----:B------:R-:W-:-:S02]  /*13380*/  @!P1 LEA.HI.X R5, R222, R3, R16, 0x2, P5 ;  /* 0x00000003de059211 */ /* 0x000fc400028f1410 */
[CC--:B------:R-:W-:Y:S02]  /*13390*/  @!P2 LEA R10, P5, R218.reuse, R2.reuse, 0x2 ;  /* 0x00000002da0aa211 */ /* 0x0c0fe400078a10ff */
[----:B------:R-:W-:Y:S01]  /*133a0*/  ISETP.GE.AND P6, PT, R21, UR4, PT ;  /* 0x0000000415007c0c */ /* 0x000fe2000bfc6270 */
[----:B------:R1:W-:Y:S01]  /*133b0*/  @!P1 ST.E.64 desc[UR38][R4.64], R126 ;  /* 0x0000007e04009985 */ /* 0x0003e2000c101b26 */
[----:B------:R-:W-:Y:S02]  /*133c0*/  @!P2 LEA.HI.X R11, R218, R3, R11, 0x2, P5 ;  /* 0x00000003da0ba211 */ /* 0x000fe400028f140b */
[----:B------:R-:W-:Y:S01]  /*133d0*/  SHF.R.S32.HI R0, RZ, 0x1f, R19 ;  /* 0x0000001fff007819 */ /* 0x000fe20000011413 */
        /* <DEDUP_REMOVED lines=21> */
.L_x_2417:
[----:B------:R-:W2:Y:S01]  /*13530*/  LDL R8, [R1+0x30] ;  /* 0x0000300001087983 */ /* 0x000ea20000100800 */
[----:B------:R-:W-:Y:S01]  /*13540*/  R2UR UR4, R221 ;  /* 0x00000000dd0472ca */ /* 0x000fe200000e0000 */
[----:B------:R-:W-:Y:S01]  /*13550*/  ULDC.64 UR8, c[0x0][0xc00] ;  /* 0x0003000000087ab9 */ /* 0x000fe20000000a00 */
[----:B------:R-:W-:Y:S01]  /*13560*/  R2UR UR10, R217 ;  /* 0x00000000d90a72ca */ /* 0x000fe200000e0000 */
[----:B------:R-:W-:-:S04]  /*13570*/  UISETP.NE.U32.AND UP0, UPT, UR8, URZ, UPT ;  /* 0x0000003f0800728c */ /* 0x000fc8000bf05070 */
[----:B------:R-:W-:-:S03]  /*13580*/  UISETP.NE.AND.EX UP0, UPT, UR9, URZ, UPT, UP0 ;  /* 0x0000003f0900728c */ /* 0x000fc6000bf05300 */
[----:B------:R-:W-:-:S03]  /*13590*/  ULDC.64 UR8, c[0x0][0xc00] ;  /* 0x0003000000087ab9 */ /* 0x000fc60000000a00 */
[----:B------:R-:W-:Y:S01]  /*135a0*/  UIMAD.WIDE UR8, UR4, 0x4, UR8 ;  /* 0x00000004040878a5 */ /* 0x000fe2000f8e0208 */
[----:B------:R-:W-:-:S05]  /*135b0*/  PLOP3.LUT P1, PT, PT, PT, UP0, 0x80, 0x0 ;  /* 0x000000000000781c */ /* 0x000fca0003f2f008 */
[----:B------:R-:W-:Y:S02]  /*135c0*/  IMAD.U32 R2, RZ, RZ, UR8 ;  /* 0x00000008ff027e24 */ /* 0x000fe4000f8e00ff */
[----:B------:R-:W-:Y:S01]  /*135d0*/  IMAD.U32 R3, RZ, RZ, UR9 ;  /* 0x00000009ff037e24 */ /* 0x000fe2000f8e00ff */
[----:B------:R-:W-:Y:S02]  /*135e0*/  ULDC.64 UR8, c[0x0][0xc08] ;  /* 0x0003020000087ab9 */ /* 0x000fe40000000a00 */
[----:B------:R-:W-:-:S03]  /*135f0*/  UISETP.NE.U32.AND UP1, UPT, UR8, URZ, UPT ;  /* 0x0000003f0800728c */ /* 0x000fc6000bf25070 */
[----:B------:R-:W3:Y:S01]  /*13600*/  @P1 LDG.E R7, desc[UR38][R2.64] ;  /* 0x0000002602071981 */ /* 0x000ee2000c1e1900 */
[----:B------:R-:W-:-:S06]  /*13610*/  UISETP.NE.AND.EX UP1, UPT, UR9, URZ, UPT, UP1 ;  /* 0x0000003f0900728c */ /* 0x000fcc000bf25310 */
[----:B------:R-:W-:-:S05]  /*13620*/  PLOP3.LUT P2, PT, PT, PT, UP1, 0x80, 0x0 ;  /* 0x000000000000781c */ /* 0x000fca0003f4f018 */
[----:B------:R-:W-:-:S06]  /*13630*/  @UP1 ULEA UR8, UP2, UR4, UR8, 0x2 ;  /* 0x0000000804081291 */ /* 0x000fcc000f84103f */
[----:B------:R-:W-:Y:S01]  /*13640*/  IMAD.U32 R4, RZ, RZ, UR8 ;  /* 0x00000008ff047e24 */ /* 0x000fe2000f8e00ff */
[----:B--2---:R-:W-:-:S13]  /*13650*/  R2UR UR11, R8 ;  /* 0x00000000080b72ca */ /* 0x004fda00000e0000 */
[----:B------:R-:W-:-:S03]  /*13660*/  @UP1 ULEA.HI.X UR9, UR4, UR9, UR11, 0x2, UP2 ;  /* 0x0000000904091291 */ /* 0x000fc600090f140b */
[----:B------:R-:W-:Y:S02]  /*13670*/  ULDC UR4, c[0x0][0xa88] ;  /* 0x0002a20000047ab9 */ /* 0x000fe40000000800 */
[----:B------:R-:W-:Y:S01]  /*13680*/  IMAD.U32 R0, RZ, RZ, UR4 ;  /* 0x00000004ff007e24 */ /* 0x000fe2000f8e00ff */
[----:B------:R-:W-:-:S05]  /*13690*/  MOV R5, UR9 ;  /* 0x0000000900057c02 */ /* 0x000fca0008000f00 */
[----:B------:R0:W5:Y:S01]  /*136a0*/  @P2 LDG.E R0, desc[UR38][R4.64] ;  /* 0x0000002604002981 */ /* 0x000162000c1e1900 */
[----:B------:R-:W1:Y:S01]  /*136b0*/  S2R R6, SR_TID.X ;  /* 0x0000000000067919 */ /* 0x000e620000002100 */
[----:B------:R-:W-:Y:S01]  /*136c0*/  UMOV UR4, URZ ;  /* 0x0000003f00047c82 */ /* 0x000fe20008000000 */
[----:B---3--:R-:W-:Y:S01]  /*136d0*/  @P1 R2UR UR4, R7 ;  /* 0x00000000070412ca */ /* 0x008fe200000e0000 */
[----:B------:R-:W-:-:S11]  /*136e0*/  UISETP.NE.AND UP1, UPT, UR10, URZ, UPT ;  /* 0x0000003f0a00728c */ /* 0x000fd6000bf25270 */
[----:B------:R-:W-:Y:S01]  /*136f0*/  @!UP1 ULDC UR10, c[0x0][0xad4] ;  /* 0x0002b500000a9ab9 */ /* 0x000fe20000000800 */
[----:B------:R-:W-:Y:S01]  /*13700*/  USHF.R.S32.HI UR21, URZ, 0x1f, UR4 ;  /* 0x0000001f3f157899 */ /* 0x000fe20008011404 */
[----:B------:R-:W-:Y:S02]  /*13710*/  IMAD.U32 R217, RZ, RZ, UR10 ;  /* 0x0000000affd97e24 */ /* 0x000fe4000f8e00ff */
[----:B-1----:R-:W-:-:S05]  /*13720*/  VIADD R6, R6, 0xffffff80 ;  /* 0xffffff8006067836 */ /* 0x002fca0000000000 */
[----:B------:R-:W-:Y:S01]  /*13730*/  ISETP.GT.AND P0, PT, R6, 0x7f, PT ;  /* 0x0000007f0600780c */ /* 0x000fe20003f04270 */
[----:B0-----:R-:W-:-:S12]  /*13740*/  @P2 BRA `(.L_x_2429) ;  /* 0x0000000000102947 */ /* 0x001fd80003800000 */
[----:B------:R-:W-:Y:S05]  /*13750*/  @!P1 BRA `(.L_x_2429) ;  /* 0x00000000000c9947 */ /* 0x000fea0003800000 */
[----:B------:R-:W2:Y:S04]  /*13760*/  LDG.E R5, desc[UR38][R2.64] ;  /* 0x0000002602057981 */ /* 0x000ea8000c1e1900 */
[----:B-----5:R-:W2:Y:S02]  /*13770*/  LDG.E R0, desc[UR38][R2.64+0x4] ;  /* 0x0000042602007981 */ /* 0x020ea4000c1e1900 */
[----:B--2---:R-:W-:-:S07]  /*13780*/  IMAD.IADD R0, R0, 0x1, -R5 ;  /* 0x0000000100007824 */ /* 0x004fce00078e0a05 */
.L_x_2429:
[----:B------:R-:W-:Y:S01]  /*13790*/  R2UR UR9, R221 ;  /* 0x00000000dd0972ca */ /* 0x000fe200000e0000 */
[----:B------:R-:W-:Y:S01]  /*137a0*/  BSSY B1, `(.L_x_2430) ;  /* 0x000003f000017945 */ /* 0x000fe20003800000 */
[----:B------:R-:W-:-:S11]  /*137b0*/  R2UR UR8, R8 ;  /* 0x00000000080872ca */ /* 0x000fd600000e0000 */
[----:B------:R-:W-:Y:S02]  /*137c0*/  USEL UR12, UR9, URZ, !UP0 ;  /* 0x0000003f090c7287 */ /* 0x000fe4000c000000 */
[----:B------:R-:W-:Y:S01]  /*137d0*/  USEL UR13, UR8, URZ, !UP0 ;  /* 0x0000003f080d7287 */ /* 0x000fe2000c000000 */
[----:B------:R-:W-:Y:S11]  /*137e0*/  @P0 BRA `(.L_x_2431) ;  /* 0x0000000000e80947 */ /* 0x000ff60003800000 */
[----:B------:R-:W0:Y:S01]  /*137f0*/  S2R R4, SR_TID.X ;  /* 0x0000000000047919 */ /* 0x000e220000002100 */
[----:B------:R-:W1:Y:S01]  /*13800*/  LDC R9, c[0x0][0xbe8] ;  /* 0x0002fa00ff097b82 */ /* 0x000e620000000800 */
[----:B------:R-:W-:-:S13]  /*13810*/  R2UR UR8, R215 ;  /* 0x00000000d70872ca */ /* 0x000fda00000e0000 */
[----:B------:R-:W-:Y:S02]  /*13820*/  IMAD.U32 R3, RZ, RZ, UR8 ;  /* 0x00000008ff037e24 */ /* 0x000fe4000f8e00ff */
[----:B-1---5:R-:W-:-:S03]  /*13830*/  IMAD R2, R0, R9, RZ ;  /* 0x0000000900027224 */ /* 0x022fc600078e02ff */
[----:B0-----:R-:W-:-:S04]  /*13840*/  IADD3 R4, R3, -0x80, R4 ;  /* 0xffffff8003047810 */ /* 0x001fc80007ffe004 */
[----:B------:R-:W-:-:S13]  /*13850*/  ISETP.GE.AND P0, PT, R4, R2, PT ;  /* 0x000000020400720c */ /* 0x000fda0003f06270 */
[----:B------:R-:W-:Y:S05]  /*13860*/  @P0 BRA `(.L_x_2431) ;  /* 0x0000000000c80947 */ /* 0x000fea0003800000 */
[----:B------:R-:W2:Y:S01]  /*13870*/  LDL R5, [R1+0x2c] ;  /* 0x00002c0001057983 */ /* 0x000ea20000100800 */
[----:B------:R-:W-:Y:S01]  /*13880*/  ISETP.NE.AND P0, PT, R9, 0x1, PT ;  /* 0x000000010900780c */ /* 0x000fe20003f05270 */
[----:B------:R-:W-:Y:S01]  /*13890*/  UMOV UR19, 0x9b8 ;  /* 0x000009b800137882 */ /* 0x000fe20000000000 */
[----:B------:R-:W-:Y:S02]  /*138a0*/  R2UR UR9, R217 ;  /* 0x00000000d90972ca */ /* 0x000fe400000e0000 */
[----:B------:R-:W-:-:S09]  /*138b0*/  R2UR UR8, R220 ;  /* 0x00000000dc0872ca */ /* 0x000fd200000e0000 */
        /* <DEDUP_REMOVED lines=8> */
[----:B------:R-:W-:Y:S02]  /*13940*/  UIMAD UR15, UR15, UR12, URZ ;  /* 0x0000000c0f0f72a4 */ /* 0x000fe4000f8e023f */
[----:B------:R-:W-:Y:S01]  /*13950*/  UIMAD.WIDE.U32 UR22, UR16, UR18, URZ ;  /* 0x00000012101672a5 */ /* 0x000fe2000f8e003f */
[----:B0-----:R-:W-:Y:S01]  /*13960*/  @P0 IMAD.HI.U32 R2, R4, R3, RZ ;  /* 0x0000000304020227 */ /* 0x001fe200078e00ff */
[----:B------:R-:W-:Y:S02]  /*13970*/  UIMAD UR16, UR17, UR18, URZ ;  /* 0x00000012111072a4 */ /* 0x000fe4000f8e023f */
[----:B------:R-:W-:Y:S02]  /*13980*/  UIMAD UR15, UR14, UR13, UR15 ;  /* 0x0000000d0e0f72a4 */ /* 0x000fe4000f8e020f */
[----:B------:R-:W-:-:S02]  /*13990*/  UIADD3 UR16, UR23, UR16, URZ ;  /* 0x0000001017107290 */ /* 0x000fc4000fffe03f */
[----:B------:R-:W-:-:S04]  /*139a0*/  IMAD.U32 R3, RZ, RZ, UR23 ;  /* 0x00000017ff037e24 */ /* 0x000fc8000f8e00ff */
[----:B------:R-:W-:Y:S01]  /*139b0*/  IMAD.U32 R8, RZ, RZ, UR16 ;  /* 0x00000010ff087e24 */ /* 0x000fe2000f8e00ff */
[----:B--2---:R-:W-:Y:S01]  /*139c0*/  R2UR UR20, R5 ;  /* 0x00000000051472ca */ /* 0x004fe200000e0000 */
[----:B------:R-:W-:Y:S01]  /*139d0*/  IMAD.MOV.U32 R5, RZ, RZ, R4 ;  /* 0x000000ffff057224 */ /* 0x000fe200078e0004 */
[----:B-1----:R-:W-:Y:S01]  /*139e0*/  @P0 SHF.R.U32.HI R5, RZ, R7, R2 ;  /* 0x00000007ff050219 */ /* 0x002fe20000011602 */
[----:B------:R-:W-:-:S04]  /*139f0*/  IMAD.U32 R2, RZ, RZ, UR22 ;  /* 0x00000016ff027e24 */ /* 0x000fc8000f8e00ff */
[----:B------:R-:W-:-:S04]  /*13a00*/  IMAD.MOV R7, RZ, RZ, -R5 ;  /* 0x000000ffff077224 */ /* 0x000fc800078e0a05 */
[----:B------:R-:W-:Y:S02]  /*13a10*/  IMAD R7, R9, R7, R4 ;  /* 0x0000000709077224 */ /* 0x000fe400078e0204 */
[----:B------:R-:W-:Y:S02]  /*13a20*/  UIMAD.WIDE.U32 UR10, UR8, UR20, URZ ;  /* 0x00000014080a72a5 */ /* 0x000fe4000f8e003f */
[----:B------:R-:W-:Y:S01]  /*13a30*/  UIMAD UR20, UR9, UR20, URZ ;  /* 0x00000014091472a4 */ /* 0x000fe2000f8e023f */
[----:B------:R-:W-:Y:S01]  /*13a40*/  SHF.R.S32.HI R4, RZ, 0x1f, R7 ;  /* 0x0000001fff047819 */ /* 0x000fe20000011407 */
[----:B------:R-:W-:Y:S02]  /*13a50*/  UIMAD.WIDE.U32 UR8, UR14, UR12, URZ ;  /* 0x0000000c0e0872a5 */ /* 0x000fe4000f8e003f */
[----:B------:R-:W-:Y:S02]  /*13a60*/  UIADD3 UR20, UR11, UR20, URZ ;  /* 0x000000140b147290 */ /* 0x000fe4000fffe03f */
[----:B------:R-:W-:-:S02]  /*13a70*/  UIADD3 UR10, UP1, UP2, UR8, UR10, UR4 ;  /* 0x0000000a080a7290 */ /* 0x000fc4000fa3e004 */
[----:B------:R-:W-:-:S03]  /*13a80*/  UIADD3 UR15, UR9, UR15, URZ ;  /* 0x0000000f090f7290 */ /* 0x000fc6000fffe03f */
[----:B------:R-:W-:Y:S01]  /*13a90*/  ULDC.64 UR8, c[0x0][UR19+0x210] ;  /* 0x0000840013087abb */ /* 0x000fe20008000a00 */
[----:B------:R-:W-:Y:S01]  /*13aa0*/  IADD3 R2, P0, P1, R5, UR10, R2 ;  /* 0x0000000a05027c10 */ /* 0x000fe2000f91e002 */
[----:B------:R-:W-:Y:S01]  /*13ab0*/  UIADD3.X UR10, UR15, UR20, UR21, UP1, UP2 ;  /* 0x000000140f0a7290 */ /* 0x000fe20008fe4415 */
[----:B------:R-:W-:Y:S01]  /*13ac0*/  SHF.R.S32.HI R5, RZ, 0x1f, R5 ;  /* 0x0000001fff057819 */ /* 0x000fe20000011405 */
[----:B------:R-:W-:-:S04]  /*13ad0*/  IMAD R9, R7, UR9, RZ ;  /* 0x0000000907097c24 */ /* 0x000fc8000f8e02ff */
[----:B------:R-:W-:Y:S01]  /*13ae0*/  IADD3.X R3, R5, UR10, R8, P0, P1 ;  /* 0x0000000a05037c10 */ /* 0x000fe200087e2408 */
[----:B------:R-:W-:Y:S01]  /*13af0*/  IMAD R9, R4, UR8, R9 ;  /* 0x0000000804097c24 */ /* 0x000fe2000f8e0209 */
[----:B------:R-:W-:Y:S01]  /*13b00*/  ULDC.64 UR10, c[0x0][0xba8] ;  /* 0x0002ea00000a7ab9 */ /* 0x000fe20000000a00 */
        /* <DEDUP_REMOVED lines=8> */
.L_x_2431:
[----:B------:R-:W-:Y:S05]  /*13b90*/  BSYNC B1 ;  /* 0x0000000000017941 */ /* 0x000fea0003800000 */
.L_x_2430:
        /* <DEDUP_REMOVED lines=14> */
[----:B------:R-:W-:Y:S01]  /*13c80*/  ULDC.64 UR10, c[0x0][0xae8] ;  /* 0x0002ba00000a7ab9 */ /* 0x000fe20000000a00 */
[----:B-1----:R-:W-:-:S13]  /*13c90*/  ISETP.NE.AND P0, PT, R11, 0x1, PT ;  /* 0x000000010b00780c */ /* 0x002fda0003f05270 */
[----:B------:R-:W0:Y:S01]  /*13ca0*/  @P0 LDC R7, c[0x0][0xbf0] ;  /* 0x0002fc00ff070b82 */ /* 0x000e220000000800 */
[----:B--2---:R-:W-:Y:S02]  /*13cb0*/  R2UR UR15, R2 ;  /* 0x00000000020f72ca */ /* 0x004fe400000e0000 */
[----:B------:R-:W-:-:S05]  /*13cc0*/  LEA.HI R2, R3, R6, RZ, 0x3 ;  /* 0x0000000603027211 */ /* 0x000fca00078f18ff */
[----:B------:R-:W1:Y:S01]  /*13cd0*/  @P0 LDC R3, c[0x0][0xbec] ;  /* 0x0002fb00ff030b82 */ /* 0x000e620000000800 */
[----:B------:R-:W-:Y:S02]  /*13ce0*/  LOP3.LUT R5, R2, 0xfffffff8, RZ, 0xc0, !PT ;  /* 0xfffffff802057812 */ /* 0x000fe400078ec0ff */
[----:B------:R-:W-:-:S03]  /*13cf0*/  SHF.R.S32.HI R13, RZ, 0x3, R2 ;  /* 0x00000003ff0d7819 */ /* 0x000fc60000011402 */
[----:B------:R-:W-:Y:S01]  /*13d00*/  IMAD.IADD R8, R6, 0x1, -R5 ;  /* 0x0000000106087824 */ /* 0x000fe200078e0a05 */
[----:B------:R-:W-:-:S03]  /*13d10*/  UIMAD.WIDE.U32 UR8, UR15, UR10, UR8 ;  /* 0x0000000a0f0872a5 */ /* 0x000fc6000f8e0008 */
[----:B------:R-:W-:Y:S01]  /*13d20*/  IMAD R2, R8, 0x20, R13 ;  /* 0x0000002008027824 */ /* 0x000fe200078e020d */
[----:B------:R-:W-:-:S03]  /*13d30*/  UIMAD UR9, UR15, UR11, UR9 ;  /* 0x0000000b0f0972a4 */ /* 0x000fc6000f8e0209 */
[----:B------:R-:W-:Y:S01]  /*13d40*/  VIADD R6, R2, UR14 ;  /* 0x0000000e02067c36 */ /* 0x000fe20008000000 */
[----:B------:R-:W-:Y:S02]  /*13d50*/  ULDC.64 UR10, c[0x0][0xaf0] ;  /* 0x0002bc00000a7ab9 */ /* 0x000fe40000000a00 */
[----:B------:R-:W-:Y:S01]  /*13d60*/  UIMAD UR13, UR13, UR10, URZ ;  /* 0x0000000a0d0d72a4 */ /* 0x000fe2000f8e023f */
[----:B------:R-:W-:-:S03]  /*13d70*/  IMAD.MOV.U32 R5, RZ, RZ, R6 ;  /* 0x000000ffff057224 */ /* 0x000fc600078e0006 */
[----:B------:R-:W-:Y:S01]  /*13d80*/  UIMAD UR4, UR12, UR11, UR13 ;  /* 0x0000000b0c0472a4 */ /* 0x000fe2000f8e020d */
[----:B-1----:R-:W-:Y:S01]  /*13d90*/  @P0 IMAD.HI.U32 R2, R6, R3, RZ ;  /* 0x0000000306020227 */ /* 0x002fe200078e00ff */
[----:B------:R-:W-:-:S03]  /*13da0*/  UIMAD.WIDE.U32 UR12, UR12, UR10, UR8 ;  /* 0x0000000a0c0c72a5 */ /* 0x000fc6000f8e0008 */
[----:B------:R-:W-:Y:S01]  /*13db0*/  ULDC.64 UR8, c[0x0][0xae0] ;  /* 0x0002b80000087ab9 */ /* 0x000fe20000000a00 */
[----:B0-----:R-:W-:Y:S01]  /*13dc0*/  @P0 SHF.R.U32.HI R5, RZ, R7, R2 ;  /* 0x00000007ff050219 */ /* 0x001fe20000011602 */
[----:B------:R-:W-:Y:S02]  /*13dd0*/  UIADD3 UR4, UR13, UR4, URZ ;  /* 0x000000040d047290 */ /* 0x000fe4000fffe03f */
[----:B------:R-:W-:Y:S01]  /*13de0*/  IMAD.U32 R3, RZ, RZ, UR13 ;  /* 0x0000000dff037e24 */ /* 0x000fe2000f8e00ff */
[--C-:B------:R-:W-:Y:S01]  /*13df0*/  SHF.R.S32.HI R4, RZ, 0x1f, R5.reuse ;  /* 0x0000001fff047819 */ /* 0x100fe20000011405 */
[----:B------:R-:W-:Y:S02]  /*13e00*/  IMAD.MOV R7, RZ, RZ, -R5 ;  /* 0x000000ffff077224 */ /* 0x000fe400078e0a05 */
[----:B------:R-:W-:Y:S02]  /*13e10*/  IMAD.U32 R2, RZ, RZ, UR12 ;  /* 0x0000000cff027e24 */ /* 0x000fe4000f8e00ff */
[----:B------:R-:W-:-:S02]  /*13e20*/  IMAD R7, R11, R7, R6 ;  /* 0x000000070b077224 */ /* 0x000fc400078e0206 */
        /* <DEDUP_REMOVED lines=8> */
[----:B------:R-:W-:Y:S02]  /*13eb0*/  VIADD R6, R13, UR14 ;  /* 0x0000000e0d067c36 */ /* 0x000fe40008000000 */
[C---:B------:R-:W-:Y:S02]  /*13ec0*/  IMAD R5, R7.reuse, UR9, R4 ;  /* 0x0000000907057c24 */ /* 0x040fe4000f8e0204 */
[----:B------:R-:W-:Y:S01]  /*13ed0*/  IMAD.WIDE.U32 R2, R7, UR8, R2 ;  /* 0x0000000807027c25 */ /* 0x000fe2000f8e0002 */
[----:B------:R-:W-:Y:S01]  /*13ee0*/  ULDC.64 UR8, c[0x0][0xa80] ;  /* 0x0002a00000087ab9 */ /* 0x000fe20000000a00 */
[----:B------:R-:W-:-:S02]  /*13ef0*/  IADD3 R4, R6, 0x40, RZ ;  /* 0x0000004006047810 */ /* 0x000fc40007ffe0ff */
[----:B-----5:R-:W-:Y:S02]  /*13f00*/  IMAD R11, R0, R11, RZ ;  /* 0x0000000b000b7224 */ /* 0x020fe400078e02ff */
        /* <DEDUP_REMOVED lines=35> */
.L_x_2433:
[----:B------:R-:W-:Y:S05]  /*14140*/  BSYNC B1 ;  /* 0x0000000000017941 */ /* 0x000fea0003800000 */
.L_x_2432:
        /* <DEDUP_REMOVED lines=21> */
.L_x_2435:
[----:B------:R-:W-:Y:S05]  /*142a0*/  BSYNC B1 ;  /* 0x0000000000017941 */ /* 0x000fea0003800000 */
.L_x_2434:
        /* <DEDUP_REMOVED lines=21> */
.L_x_2437:
[----:B------:R-:W-:Y:S05]  /*14400*/  BSYNC B1 ;  /* 0x0000000000017941 */ /* 0x000fea0003800000 */
.L_x_2436:
        /* <DEDUP_REMOVED lines=22> */
.L_x_2426:
[----:B------:R-:W-:Y:S05]  /*14570*/  BSYNC B0 ;  /* 0x0000000000007941 */ /* 0x000fea0003800000 */
.L_x_2416:
[----:B------:R-:W-:Y:S02]  /*14580*/  ULDC UR4, c[0x0][0xc3c] ;  /* 0x00030f0000047ab9 */ /* 0x000fe40000000800 */
[----:B------:R-:W-:-:S06]  /*14590*/  UISETP.GE.AND UP0, UPT, UR7, UR4, UPT ;  /* 0x000000040700728c */ /* 0x000fcc000bf06270 */
[----:B------:R-:W-:-:S13]  /*145a0*/  PLOP3.LUT P0, PT, PT, PT, UP0, 0x80, 0x0 ;  /* 0x000000000000781c */ /* 0x000fda0003f0f008 */
[----:B------:R-:W-:Y:S05]  /*145b0*/  @!P0 BRA `(.L_x_2438) ;  /* 0xfffffec800b08947 */ /* 0x000fea000383ffff */
[----:B------:R-:W-:Y:S05]  /*145c0*/  EXIT ;  /* 0x000000000000794d */ /* 0x000fea0003800000 */
.L_x_2373:
        /* <DEDUP_REMOVED lines=16> */
.L_x_2439:
        /* <DEDUP_REMOVED lines=43> */
.L_x_2443:
        /* <DEDUP_REMOVED lines=30> */
[----:B------:R-:W0:Y:S02]  /*14b60*/  SHFL.IDX PT, R2, R5, 0x1f, 0x1f ;  /* 0x03e01f0005027f89 */ /* 0x000e2400000e0000 */
[----:B0-----:R-:W-:-:S04]  /*14b70*/  IMAD R3, R2, UR5, RZ ;  /* 0x0000000502037c24 */ /* 0x001fc8000f8e02ff */
[----:B------:R-:W-:-:S05]  /*14b80*/  IMAD.IADD R8, R3, 0x1, R8 ;  /* 0x0000000103087824 */ /* 0x000fca00078e0208 */
[----:B------:R-:W-:-:S13]  /*14b90*/  ISETP.GT.AND P6, PT, R8, UR6, PT ;  /* 0x0000000608007c0c */ /* 0x000fda000bfc4270 */
[----:B------:R-:W-:Y:S05]  /*14ba0*/  @!P6 BRA `(.L_x_2443) ;  /* 0xfffffffc0074e947 */ /* 0x000fea000383ffff */
.L_x_2441:
        /* <DEDUP_REMOVED lines=13> */
.L_x_2444:
        /* <DEDUP_REMOVED lines=53> */
[----:B------:R-:W-:-:S06]  /*14fd0*/  @P0 IADD3 R2, R2, 0x1, RZ ;  /* 0x0000000102020810 */ /* 0x000fcc0007ffe0ff */
        /* <DEDUP_REMOVED lines=8> */
.L_x_2445:
        /* <DEDUP_REMOVED lines=57> */
[----:B------:R-:W-:-:S06]  /*153f0*/  @P0 IADD3 R2, R2, 0x1, RZ ;  /* 0x0000000102020810 */ /* 0x000fcc0007ffe0ff */
[----:B------:R-:W-:Y:S01]  /*15400*/  @!P2 IMAD.MOV R2, RZ, RZ, -R2 ;  /* 0x000000ffff02a224 */ /* 0x000fe200078e0a02 */
[----:B------:R-:W-:-:S05]  /*15410*/  @!P1 LOP3.LUT R2, RZ, R13, RZ, 0x33, !PT ;  /* 0x0000000dff029212 */ /* 0x000fca00078e33ff */
[----:B------:R-:W-:-:S07]  /*15420*/  IMAD R18, R2, R18, R3 ;  /* 0x0000001202127224 */ /* 0x000fce00078e0203 */
.L_x_2446:
[----:B------:R-:W-:-:S05]  /*15430*/  LOP3.LUT R17, RZ, R2, RZ, 0x33, !PT ;  /* 0x00000002ff117212 */ /* 0x000fca00078e33ff */
[----:B------:R-:W-:Y:S01]  /*15440*/  IMAD.IADD R17, R6, 0x1, R17 ;  /* 0x0000000106117824 */ /* 0x000fe200078e0211 */
[----:B------:R-:W-:Y:S06]  /*15450*/  BRA `(.L_x_2447) ;  /* 0x0000000000147947 */ /* 0x000fec0003800000 */
.L_x_2442:
[----:B------:R-:W-:Y:S01]  /*15460*/  ULDC UR4, c[0x0][0xc3c] ;  /* 0x00030f0000047ab9 */ /* 0x000fe20000000800 */
[----:B------:R-:W-:Y:S02]  /*15470*/  IMAD.MOV.U32 R17, RZ, RZ, RZ ;  /* 0x000000ffff117224 */ /* 0x000fe400078e00ff */
[----:B------:R-:W-:Y:S02]  /*15480*/  IMAD.U32 R16, RZ, RZ, UR6 ;  /* 0x00000006ff107e24 */ /* 0x000fe4000f8e00ff */
[----:B------:R-:W-:Y:S02]  /*15490*/  IMAD.MOV.U32 R18, RZ, RZ, RZ ;  /* 0x000000ffff127224 */ /* 0x000fe400078e00ff */
[----:B------:R-:W-:-:S07]  /*154a0*/  IMAD.U32 R19, RZ, RZ, UR4 ;  /* 0x00000004ff137e24 */ /* 0x000fce000f8e00ff */
.L_x_2447:
[----:B------:R-:W-:-:S13]  /*154b0*/  ISETP.NE.AND P0, PT, R7, RZ, PT ;  /* 0x000000ff0700720c */ /* 0x000fda0003f05270 */
[----:B------:R-:W0:Y:S01]  /*154c0*/  @!P0 S2R R3, SR_CgaCtaId ;  /* 0x0000000000038919 */ /* 0x000e220000008800 */
[----:B------:R-:W-:-:S04]  /*154d0*/  @!P0 MOV R2, 0x400 ;  /* 0x0000040000028802 */ /* 0x000fc80000000f00 */
[----:B0-----:R-:W-:-:S05]  /*154e0*/  @!P0 LEA R2, R3, R2, 0x18 ;  /* 0x0000000203028211 */ /* 0x001fca00078ec0ff */
[----:B------:R1:W-:Y:S01]  /*154f0*/  @!P0 STS.128 [R2+0x388d0], R16 ;  /* 0x0388d01002008388 */ /* 0x0003e20000000c00 */
[----:B------:R-:W-:Y:S06]  /*15500*/  BAR.ARV 0x5, 0x180 ;  /* 0x0146000000007b1d */ /* 0x000fec0000002000 */
.L_x_2440:
        /* <DEDUP_REMOVED lines=8> */
[----:B------:R-:W-:Y:S01]  /*15590*/  IMAD.SHL.U32 R32, R0, 0x8, RZ ;  /* 0x0000000800207824 */ /* 0x000fe200078e00ff */
[----:B------:R-:W-:Y:S01]  /*155a0*/  BSSY B8, `(.L_x_2448) ;  /* 0x0000517000087945 */ /* 0x000fe20003800000 */
[----:B------:R1:W-:Y:S01]  /*155b0*/  STL [R1+0x24], RZ ;  /* 0x000024ff01007387 */ /* 0x0003e20000100800 */
[----:B------:R-:W-:Y:S01]  /*155c0*/  IMAD.MOV.U32 R28, RZ, RZ, 0x1 ;  /* 0x00000001ff1c7424 */ /* 0x000fe200078e00ff */
[----:B------:R-:W-:Y:S01]  /*155d0*/  ULDC UR37, c[0x0][0xc] ;  /* 0x0000030000257ab9 */ /* 0x000fe20000000800 */
[----:B------:R-:W-:Y:S01]  /*155e0*/  LOP3.LUT R3, R32, 0x1f8, RZ, 0xc0, !PT ;  /* 0x000001f820037812 */ /* 0x000fe200078ec0ff */
[----:B------:R-:W-:-:S03]  /*155f0*/  IMAD.MOV.U32 R27, RZ, RZ, RZ ;  /* 0x000000ffff1b7224 */ /* 0x000fc600078e00ff */
        /* <DEDUP_REMOVED lines=16> */
.L_x_2515:
[----:B0-----:R-:W0:Y:S02]  /*15700*/  LDC.64 R2, c[0x0][0xc88] ;  /* 0x00032200ff027b82 */ /* 0x001e240000000a00 */
[----:B0-----:R-:W-:-:S05]  /*15710*/  IMAD.WIDE R2, R19, 0x4, R2 ;  /* 0x0000000413027825 */ /* 0x001fca00078e0202 */
[----:B------:R-:W2:Y:S01]  /*15720*/  LDG.E R29, desc[UR38][R2.64] ;  /* 0x00000026021d7981 */ /* 0x000ea2000c1e1900 */
        /* <DEDUP_REMOVED lines=14> */
[----:B-1----:R1:W2:Y:S01]  /*15810*/  @P0 LDG.E R6, desc[UR38][R2.64] ;  /* 0x0000002602060981 */ /* 0x0022a2000c1e1900 */
        /* <DEDUP_REMOVED lines=31> */
.L_x_2449:
        /* <DEDUP_REMOVED lines=9> */
.L_x_2450:
        /* <DEDUP_REMOVED lines=8> */
[----:B--2---:R-:W-:-:S07]  /*15b20*/  IADD3 R0, -R0, R5, RZ ;  /* 0x0000000500007210 */ /* 0x004fce0007ffe1ff */
.L_x_2451:
[----:B------:R-:W3:Y:S01]  /*15b30*/  LDL R5, [R1+0x10] ;  /* 0x0000100001057983 */ /* 0x000ee20000100800 */
[----:B-12---:R-:W1:Y:S01]  /*15b40*/  LDC R2, c[0x0][0x448] ;  /* 0x00011200ff027b82 */ /* 0x006e620000000800 */
[----:B-----5:R-:W-:Y:S01]  /*15b50*/  IMAD.IADD R0, R0, 0x1, -R6 ;  /* 0x0000000100007824 */ /* 0x020fe200078e0a06 */
[----:B------:R-:W-:Y:S01]  /*15b60*/  LOP3.LUT R23, R23, 0xfffffeff, RZ, 0xc0, !PT ;  /* 0xfffffeff17177812 */ /* 0x000fe200078ec0ff */
[----:B------:R-:W-:Y:S03]  /*15b70*/  BSSY B0, `(.L_x_2452) ;  /* 0x0000039000007945 */ /* 0x000fe60003800000 */
[----:B------:R2:W-:Y:S01]  /*15b80*/  STL [R1], R0 ;  /* 0x0000000001007387 */ /* 0x0005e20000100800 */
[----:B-1----:R-:W-:Y:S01]  /*15b90*/  ISETP.NE.AND P0, PT, R2, 0x1, PT ;  /* 0x000000010200780c */ /* 0x002fe20003f05270 */
[----:B------:R-:W-:-:S04]  /*15ba0*/  IMAD.SHL.U32 R2, R17, 0x80, RZ ;  /* 0x0000008011027824 */ /* 0x000fc800078e00ff */
[----:B------:R-:W-:-:S08]  /*15bb0*/  VIADD R2, R2, 0x7f ;  /* 0x0000007f02027836 */ /* 0x000fd00000000000 */
[----:B------:R-:W1:Y:S01]  /*15bc0*/  @P0 LDC R3, c[0x0][0x44c] ;  /* 0x00011300ff030b82 */ /* 0x000e620000000800 */
[----:B------:R-:W-:-:S07]  /*15bd0*/  @P0 LOP3.LUT R23, R23, 0x100, RZ, 0xfc, !PT ;  /* 0x0000010017170812 */ /* 0x000fce00078efcff */
[----:B0-----:R-:W0:Y:S01]  /*15be0*/  @P0 LDC R4, c[0x0][0x450] ;  /* 0x00011400ff040b82 */ /* 0x001e220000000800 */
[----:B-1----:R-:W-:-:S05]  /*15bf0*/  @P0 IMAD.HI.U32 R3, R2, R3, RZ ;  /* 0x0000000302030227 */ /* 0x002fca00078e00ff */
[----:B0-----:R-:W-:Y:S02]  /*15c00*/  @P0 SHF.R.U32.HI R2, RZ, R4, R3 ;  /* 0x00000004ff020219 */ /* 0x001fe40000011603 */
[C---:B---3--:R-:W-:Y:S01]  /*15c10*/  IADD3 R3, R0.reuse, 0x50, -R5 ;  /* 0x0000005000037810 */ /* 0x048fe20007ffe805 */
[----:B--2---:R-:W-:-:S04]  /*15c20*/  VIADD R0, R0, 0x4f ;  /* 0x0000004f00007836 */ /* 0x004fc80000000000 */
[----:B------:R-:W-:-:S04]  /*15c30*/  IMAD.HI R0, R0, 0x66666667, RZ ;  /* 0x6666666700007827 */ /* 0x000fc800078e02ff */
[----:B------:R-:W-:Y:S01]  /*15c40*/  IMAD.IADD R2, R3, 0x1, R2 ;  /* 0x0000000103027824 */ /* 0x000fe200078e0202 */
[----:B------:R-:W-:-:S03]  /*15c50*/  SHF.R.U32.HI R3, RZ, 0x1f, R0 ;  /* 0x0000001fff037819 */ /* 0x000fc60000011600 */
[----:B------:R-:W-:Y:S01]  /*15c60*/  IMAD.HI R2, R2, 0x66666667, RZ ;  /* 0x6666666702027827 */ /* 0x000fe200078e02ff */
[----:B------:R-:W-:-:S04]  /*15c70*/  LEA.HI.SX32 R0, R0, R3, 0x1b ;  /* 0x0000000300007211 */ /* 0x000fc800078fdaff */
[----:B------:R-:W-:-:S04]  /*15c80*/  SHF.R.U32.HI R3, RZ, 0x1f, R2 ;  /* 0x0000001fff037819 */ /* 0x000fc80000011602 */
[----:B------:R-:W-:Y:S02]  /*15c90*/  LEA.HI.SX32 R3, R2, R3, 0x1b ;  /* 0x0000000302037211 */ /* 0x000fe400078fdaff */
[----:B------:R-:W-:Y:S02]  /*15ca0*/  LOP3.LUT R2, R18, 0xff000000, RZ, 0xc0, !PT ;  /* 0xff00000012027812 */ /* 0x000fe400078ec0ff */
[----:B------:R-:W-:Y:S02]  /*15cb0*/  VIMNMX R0, R0, R3, PT ;  /* 0x0000000300007248 */ /* 0x000fe40003fe0100 */
[----:B------:R-:W-:Y:S02]  /*15cc0*/  SHF.R.U32.HI R2, RZ, 0x8, R2 ;  /* 0x00000008ff027819 */ /* 0x000fe40000011602 */
[----:B------:R-:W-:Y:S02]  /*15cd0*/  ISETP.GE.AND P0, PT, R0, 0x1, PT ;  /* 0x000000010000780c */ /* 0x000fe40003f06270 */
[----:B------:R-:W-:-:S04]  /*15ce0*/  LOP3.LUT R3, R18, 0xff0000, RZ, 0xc0, !PT ;  /* 0x00ff000012037812 */ /* 0x000fc800078ec0ff */
[----:B------:R-:W-:Y:S01]  /*15cf0*/  LEA.HI R2, R3, R2, RZ, 0x10 ;  /* 0x0000000203027211 */ /* 0x000fe200078f80ff */
[----:B------:R-:W-:-:S03]  /*15d00*/  IMAD.MOV.U32 R3, RZ, RZ, RZ ;  /* 0x000000ffff037224 */ /* 0x000fc600078e00ff */
[----:B------:R-:W-:-:S03]  /*15d10*/  LOP3.LUT R4, R2, 0xff, RZ, 0xc0, !PT ;  /* 0x000000ff02047812 */ /* 0x000fc600078ec0ff */
[----:B------:R-:W-:Y:S05]  /*15d20*/  @!P0 BRA `(.L_x_2453) ;  /* 0x0000000000748947 */ /* 0x000fea0003800000 */
        /* <DEDUP_REMOVED lines=10> */
[----:B------:R-:W0:Y:S02]  /*15dd0*/  F2I.FTZ.U32.TRUNC.NTZ R3, R10 ;  /* 0x0000000a00037305 */ /* 0x000e24000021f000 */
[----:B0-----:R-:W-:-:S04]  /*15de0*/  IMAD.MOV R2, RZ, RZ, -R3 ;  /* 0x000000ffff027224 */ /* 0x001fc800078e0a03 */
        /* <DEDUP_REMOVED lines=17> */
.L_x_2453:
[----:B------:R-:W-:Y:S05]  /*15f00*/  BSYNC B0 ;  /* 0x0000000000007941 */ /* 0x000fea0003800000 */
.L_x_2452:
        /* <DEDUP_REMOVED lines=24> */
.L_x_2455:
        /* <DEDUP_REMOVED lines=20> */
.L_x_2458:
[----:B------:R-:W-:Y:S05]  /*161d0*/  BSYNC B6 ;  /* 0x0000000000067941 */ /* 0x000fea0003800000 */
.L_x_2457:
        /* <DEDUP_REMOVED lines=20> */
.L_x_2461:
        /* <DEDUP_REMOVED lines=15> */
.L_x_2460:
[----:B------:R-:W-:Y:S05]  /*16410*/  BSYNC B6 ;  /* 0x0000000000067941 */ /* 0x000fea0003800000 */
.L_x_2459:
[----:B------:R-:W-:Y:S01]  /*16420*/  ULDC.64 UR4, c[0x0][0x9f8] ;  /* 0x00027e0000047ab9 */ /* 0x000fe20000000a00 */
[----:B------:R-:W0:Y:S01]  /*16430*/  LDC R9, c[0x0][0x430] ;  /* 0x00010c00ff097b82 */ /* 0x000e220000000800 */
[----:B------:R-:W-:-:S04]  /*16440*/  ISETP.NE.U32.AND P0, PT, RZ, UR4, PT ;  /* 0x00000004ff007c0c */ /* 0x000fc8000bf05070 */
[----:B------:R-:W-:-:S13]  /*16450*/  ISETP.NE.AND.EX P0, PT, RZ, UR5, PT, P0 ;  /* 0x00000005ff007c0c */ /* 0x000fda000bf05300 */
[----:B------:R-:W-:Y:S01]  /*16460*/  @P0 IADD3 R24, P1, R24, UR4, RZ ;  /* 0x0000000418180c10 */ /* 0x000fe2000ff3e0ff */
[----:B------:R-:W-:-:S03]  /*16470*/  ULDC UR4, c[0x0][0x2f4] ;  /* 0x0000bd0000047ab9 */ /* 0x000fc60000000800 */
[----:B------:R-:W-:-:S05]  /*16480*/  @P0 IADD3.X R25, R25, UR5, RZ, P1, !PT ;  /* 0x0000000519190c10 */ /* 0x000fca0008ffe4ff */
[----:B------:R1:W5:Y:S01]  /*16490*/  @P0 LDG.E R30, desc[UR38][R24.64] ;  /* 0x00000026181e0981 */ /* 0x000362000c1e1900 */
[----:B------:R-:W-:Y:S01]  /*164a0*/  ISETP.GE.AND P0, PT, R32, UR4, PT ;  /* 0x0000000420007c0c */ /* 0x000fe2000bf06270 */
[----:B------:R-:W-:Y:S01]  /*164b0*/  UMOV UR5, 0xffffffff ;  /* 0xffffffff00057882 */ /* 0x000fe20000000000 */
[----:B------:R-:W-:Y:S02]  /*164c0*/  ISETP.GE.AND P2, PT, R37, UR4, PT ;  /* 0x0000000425007c0c */ /* 0x000fe4000bf46270 */
[----:B------:R-:W-:Y:S02]  /*164d0*/  LOP3.LUT R23, R23, 0xffffffef, RZ, 0xc0, !PT ;  /* 0xffffffef17177812 */ /* 0x000fe400078ec0ff */
[----:B------:R-:W-:-:S07]  /*164e0*/  ISETP.GE.AND P1, PT, R36, UR4, PT ;  /* 0x0000000424007c0c */ /* 0x000fce000bf26270 */
        /* <DEDUP_REMOVED lines=8> */
[----:B01----:R-:W-:Y:S06]  /*16570*/  BRA.DIV UR5, `(.L_x_2462) ;  /* 0x0000004a05007947 */ /* 0x003fec000b800000 */
.L_x_2532:
[----:B------:R-:W2:Y:S04]  /*16580*/  LDL R0, [R1+0x20] ;  /* 0x0000200001007983 */ /* 0x000ea80000100800 */
[----:B------:R-:W3:Y:S04]  /*16590*/  LDL R5, [R1] ;  /* 0x0000000001057983 */ /* 0x000ee80000100800 */
[----:B------:R-:W4:Y:S01]  /*165a0*/  LDL R2, [R1+0x8] ;  /* 0x0000080001027983 */ /* 0x000f220000100800 */
[----:B------:R-:W0:Y:S01]  /*165b0*/  S2R R3, SR_TID.X ;  /* 0x0000000000037919 */ /* 0x000e220000002100 */
[----:B------:R-:W1:Y:S01]  /*165c0*/  S2R R8, SR_TID.X ;  /* 0x0000000000087919 */ /* 0x000e620000002100 */
[----:B------:R-:W-:-:S02]  /*165d0*/  ISETP.NE.AND P1, PT, R9, 0x1, PT ;  /* 0x000000010900780c */ /* 0x000fc40003f25270 */
[----:B0-----:R-:W-:-:S04]  /*165e0*/  LOP3.LUT R3, R3, 0x7f, RZ, 0xc0, !PT ;  /* 0x0000007f03037812 */ /* 0x001fc800078ec0ff */
[----:B------:R-:W-:Y:S01]  /*165f0*/  SHF.R.U32.HI R3, RZ, 0x3, R3 ;  /* 0x00000003ff037819 */ /* 0x000fe20000011603 */
[----:B-1----:R-:W-:-:S05]  /*16600*/  IMAD.SHL.U32 R8, R8, 0x10, RZ ;  /* 0x0000001008087824 */ /* 0x002fca00078e00ff */
[----:B------:R-:W-:Y:S02]  /*16610*/  LOP3.LUT R8, R3, 0x70, R8, 0xf8, !PT ;  /* 0x0000007003087812 */ /* 0x000fe400078ef808 */
[----:B------:R-:W0:Y:S01]  /*16620*/  @P1 LDC R3, c[0x0][0x434] ;  /* 0x00010d00ff031b82 */ /* 0x000e220000000800 */
[----:B-----5:R-:W-:Y:S02]  /*16630*/  SHF.R.S32.HI R10, RZ, 0x1f, R30 ;  /* 0x0000001fff0a7819 */ /* 0x020fe4000001141e */
[----:B------:R-:W-:-:S04]  /*16640*/  LOP3.LUT R23, R23, 0xffffffbf, RZ, 0xc0, !PT ;  /* 0xffffffbf17177812 */ /* 0x000fc800078ec0ff */
[----:B------:R-:W-:Y:S01]  /*16650*/  @P1 LOP3.LUT R23, R23, 0x40, RZ, 0xfc, !PT ;  /* 0x0000004017171812 */ /* 0x000fe200078efcff */
[----:B------:R1:W-:Y:S03]  /*16660*/  STL [R1+0xc], R10 ;  /* 0x00000c0a01007387 */ /* 0x0003e60000100800 */
[----:B------:R-:W-:Y:S02]  /*16670*/  LOP3.LUT R23, R23, 0xffffffdf, RZ, 0xc0, !PT ;  /* 0xffffffdf17177812 */ /* 0x000fe400078ec0ff */
[----:B------:R-:W-:Y:S02]  /*16680*/  LOP3.LUT R25, R18, 0xffff, RZ, 0xc0, !PT ;  /* 0x0000ffff12197812 */ /* 0x000fe400078ec0ff */
[----:B--2---:R-:W-:Y:S02]  /*16690*/  IADD3 R26, R0, -0x1, RZ ;  /* 0xffffffff001a7810 */ /* 0x004fe40007ffe0ff */
[----:B------:R-:W2:Y:S03]  /*166a0*/  @P1 LDC R0, c[0x0][0x438] ;  /* 0x00010e00ff001b82 */ /* 0x000ea60000000800 */
[----:B------:R-:W-:-:S05]  /*166b0*/  IMAD R6, R26, 0x50, R8 ;  /* 0x000000501a067824 */ /* 0x000fca00078e0208 */
[C---:B---3--:R-:W-:Y:S01]  /*166c0*/  ISETP.GE.AND P0, PT, R6.reuse, R5, PT ;  /* 0x000000050600720c */ /* 0x048fe20003f06270 */
[----:B----4-:R-:W-:-:S03]  /*166d0*/  IMAD.IADD R6, R6, 0x1, R2 ;  /* 0x0000000106067824 */ /* 0x010fc600078e0202 */
[----:B------:R-:W-:Y:S01]  /*166e0*/  ISETP.GT.U32.OR P0, PT, R8, 0x4f, P0 ;  /* 0x0000004f0800780c */ /* 0x000fe20000704470 */
[----:B0-----:R-:W-:-:S04]  /*166f0*/  @P1 IMAD.HI.U32 R3, R6, R3, RZ ;  /* 0x0000000306031227 */ /* 0x001fc800078e00ff */
[----:B------:R-:W-:Y:S01]  /*16700*/  IMAD.MOV.U32 R7, RZ, RZ, R6 ;  /* 0x000000ffff077224 */ /* 0x000fe200078e0006 */
[----:B--2---:R-:W-:-:S07]  /*16710*/  @P1 SHF.R.U32.HI R7, RZ, R0, R3 ;  /* 0x00000000ff071219 */ /* 0x004fce0000011603 */
        /* <DEDUP_REMOVED lines=8> */
[----:B0-----:R-:W-:-:S04]  /*167a0*/  @!P0 LEA R2, P1, R4, R2, 0x2 ;  /* 0x0000000204028211 */ /* 0x001fc800078210ff */
[----:B------:R-:W-:Y:S01]  /*167b0*/  @!P0 LEA.HI.X R3, R4, R3, R0, 0x2, P1 ;  /* 0x0000000304038211 */ /* 0x000fe200008f1400 */
[----:B------:R-:W-:-:S06]  /*167c0*/  IMAD.MOV.U32 R0, RZ, RZ, RZ ;  /* 0x000000ffff007224 */ /* 0x000fcc00078e00ff */
[----:B------:R0:W5:Y:S02]  /*167d0*/  @!P0 LDG.E R0, desc[UR38][R2.64] ;  /* 0x0000002602008981 */ /* 0x000164000c1e1900 */
[----:B0-----:R-:W-:-:S05]  /*167e0*/  IMAD.U32 R2, RZ, RZ, UR36 ;  /* 0x00000024ff027e24 */ /* 0x001fca000f8e00ff */
[----:B------:R-:W-:Y:S02]  /*167f0*/  ISETP.NE.AND P2, PT, R2, 0x3, PT ;  /* 0x000000030200780c */ /* 0x000fe40003f45270 */
[----:B------:R-:W-:Y:S01]  /*16800*/  ISETP.GT.U32.AND P0, PT, R8, 0x4f, PT ;  /* 0x0000004f0800780c */ /* 0x000fe20003f04070 */
[----:B------:R-:W-:-:S10]  /*16810*/  IMAD.MOV R5, RZ, RZ, -R7 ;  /* 0x000000ffff057224 */ /* 0x000fd400078e0a07 */
[----:B------:R-:W-:-:S04]  /*16820*/  @P2 LOP3.LUT R23, R23, 0x20, RZ, 0xfc, !PT ;  /* 0x0000002017172812 */ /* 0x000fc800078efcff */
[----:B------:R-:W-:Y:S01]  /*16830*/  LOP3.LUT R23, R23, 0xfffffffe, RZ, 0xc0, !PT ;  /* 0xfffffffe17177812 */ /* 0x000fe200078ec0ff */
[----:B------:R-:W-:-:S03]  /*16840*/  IMAD R4, R9, R5, R6 ;  /* 0x0000000509047224 */ /* 0x000fc600078e0206 */
[----:B------:R-:W-:Y:S01]  /*16850*/  @P0 LOP3.LUT R23, R23, 0x1, RZ, 0xfc, !PT ;  /* 0x0000000117170812 */ /* 0x000fe200078efcff */
[----:B-1----:R-:W-:Y:S06]  /*16860*/  @!P2 BRA `(.L_x_2463) ;  /* 0x000000000004a947 */ /* 0x002fec0003800000 */
[----:B------:R-:W-:Y:S01]  /*16870*/  BPT.TRAP 0x1 ;  /* 0x000000040000795c */ /* 0x000fe20000300000 */
.L_x_2463:
        /* <DEDUP_REMOVED lines=23> */
.L_x_2533:
[----:B------:R-:W-:Y:S05]  /*169f0*/  BSYNC B0 ;  /* 0x0000000000007941 */ /* 0x000fea0003800000 */
.L_x_2464:
        /* <DEDUP_REMOVED lines=74> */
.L_x_2545:
        /* <DEDUP_REMOVED lines=8> */
[----:B0-----:R-:W-:-:S04]  /*16f20*/  LEA R2, P0, R32, R0, 0x1 ;  /* 0x0000000020027211 */ /* 0x001fc800078008ff */
[----:B--2---:R-:W-:-:S05]  /*16f30*/  IADD3.X R3, RZ, R8, RZ, P0, !PT ;  /* 0x00000008ff037210 */ /* 0x004fca00007fe4ff */
[----:B------:R-:W-:Y:S01]  /*16f40*/  @!PT LDS RZ, [RZ] ;  /* 0x00000000fffff984 */ /* 0x000fe20000000800 */
[----:B------:R-:W-:Y:S01]  /*16f50*/  @!PT LDS RZ, [RZ] ;  /* 0x00000000fffff984 */ /* 0x000fe20000000800 */
[----:B------:R-:W-:Y:S01]  /*16f60*/  @!PT LDS RZ, [RZ] ;  /* 0x00000000fffff984 */ /* 0x000fe20000000800 */
[----:B------:R1:W-:Y:S04]  /*16f70*/  LDGSTS.E.BYPASS.LTC128B.128 [R7+0x26400], desc[UR38][R2.64], !P4 ;  /* 0x2640000002077fae */ /* 0x0003e8000e101d66 */
[----:B------:R1:W-:Y:S04]  /*16f80*/  LDGSTS.E.BYPASS.LTC128B.128 [R7+0x28c00], desc[UR38][R2.64+0x80], !P3 ;  /* 0x28c0008002077fae */ /* 0x0003e8000d901d66 */
[----:B------:R1:W-:Y:S04]  /*16f90*/  LDGSTS.E.BYPASS.LTC128B.128 [R7+0x2b400], desc[UR38][R2.64+0x100], !P2 ;  /* 0x2b40010002077fae */ /* 0x0003e8000d101d66 */
[----:B------:R1:W-:Y:S02]  /*16fa0*/  LDGSTS.E.BYPASS.LTC128B.128 [R7+0x2dc00], desc[UR38][R2.64+0x180], !P1 ;  /* 0x2dc0018002077fae */ /* 0x0003e4000c901d66 */
.L_x_2468:
[----:B------:R-:W-:Y:S05]  /*16fb0*/  BSYNC B0 ;  /* 0x0000000000007941 */ /* 0x000fea0003800000 */
.L_x_2467:
[----:B------:R-:W-:Y:S01]  /*16fc0*/  NOP ;  /* 0x0000000000007918 */ /* 0x000fe20000000000 */
[----:B------:R-:W-:-:S13]  /*16fd0*/  PLOP3.LUT P0, PT, PT, PT, PT, 0x80, 0x0 ;  /* 0x000000000000781c */ /* 0x000fda0003f0f070 */
.L_x_2469:
        /* <DEDUP_REMOVED lines=10> */
.L_x_2470:
        /* <DEDUP_REMOVED lines=23> */
[----:B------:R-:W-:Y:S02]  /*171f0*/  IMAD.U32 R4, RZ, RZ, UR6 ;  /* 0x00000006ff047e24 */ /* 0x000fe4000f8e00ff */
[----:B------:R-:W0:Y:S01]  /*17200*/  LDC.64 R2, c[0x4][R2] ;  /* 0x0100000002027b82 */ /* 0x000e220000000a00 */
[----:B---3--:R-:W-:Y:S02]  /*17210*/  IMAD.U32 R5, RZ, RZ, UR7 ;  /* 0x00000007ff057e24 */ /* 0x008fe4000f8e00ff */
        /* <DEDUP_REMOVED lines=9> */
.L_x_2472:
[----:B------:R-:W-:Y:S05]  /*172b0*/  BSYNC B6 ;  /* 0x0000000000067941 */ /* 0x000fea0003800000 */
.L_x_2471:
[----:B------:R-:W4:Y:S01]  /*172c0*/  LDL.LU R2, [R1+0x28] ;  /* 0x0000280001027983 */ /* 0x000f220000300800 */
[----:B------:R-:W-:Y:S01]  /*172d0*/  ULDC.64 UR6, c[0x0][0x2e0] ;  /* 0x0000b80000067ab9 */ /* 0x000fe20000000a00 */
[----:B------:R-:W-:Y:S01]  /*172e0*/  IMAD.MOV.U32 R3, RZ, RZ, R35 ;  /* 0x000000ffff037224 */ /* 0x000fe200078e0023 */
[----:B------:R-:W-:Y:S01]  /*172f0*/  ULDC.64 UR4, c[0x0][0x2d8] ;  /* 0x0000b60000047ab9 */ /* 0x000fe20000000a00 */
[----:B------:R-:W2:Y:S04]  /*17300*/  LDL.LU.64 R20, [R1+0x18] ;  /* 0x0000180001147983 */ /* 0x000ea80000300a00 */
[----:B------:R0:W5:Y:S01]  /*17310*/  LDL R9, [R1+0x10] ;  /* 0x0000100001097983 */ /* 0x0001620000100800 */
[----:B----4-:R-:W-:Y:S02]  /*17320*/  IMAD.MOV.U32 R0, RZ, RZ, R2 ;  /* 0x000000ffff007224 */ /* 0x010fe400078e0002 */
[----:B--2---:R-:W-:Y:S01]  /*17330*/  IMAD.MOV.U32 R2, RZ, RZ, R20 ;  /* 0x000000ffff027224 */ /* 0x004fe200078e0014 */
[----:B------:R-:W1:Y:S01]  /*17340*/  LDC R21, c[0x0][0x448] ;  /* 0x00011200ff157b82 */ /* 0x000e620000000800 */
[----:B------:R-:W2:Y:S01]  /*17350*/  S2R R20, SR_TID.X ;  /* 0x0000000000147919 */ /* 0x000ea20000002100 */
[----:B------:R-:W-:-:S02]  /*17360*/  IMAD R4, R0, UR6, RZ ;  /* 0x0000000600047c24 */ /* 0x000fc4000f8e02ff */
[----:B------:R-:W-:-:S04]  /*17370*/  IMAD.WIDE.U32 R2, R25, UR4, R2 ;  /* 0x0000000419027c25 */ /* 0x000fc8000f8e0002 */
[----:B------:R-:W-:Y:S01]  /*17380*/  IMAD R3, R25, UR5, R3 ;  /* 0x0000000519037c24 */ /* 0x000fe2000f8e0203 */
[----:B------:R-:W-:Y:S01]  /*17390*/  ULDC.64 UR4, c[0x0][0x2d0] ;  /* 0x0000b40000047ab9 */ /* 0x000fe20000000a00 */
[C---:B------:R-:W-:Y:S02]  /*173a0*/  IMAD R4, R29.reuse, UR7, R4 ;  /* 0x000000071d047c24 */ /* 0x040fe4000f8e0204 */
[----:B------:R-:W-:Y:S01]  /*173b0*/  IMAD.WIDE.U32 R2, R29, UR6, R2 ;  /* 0x000000061d027c25 */ /* 0x000fe2000f8e0002 */
[----:B-1----:R-:W-:Y:S02]  /*173c0*/  ISETP.NE.AND P6, PT, R21, 0x1, PT ;  /* 0x000000011500780c */ /* 0x002fe40003fc5270 */
[----:B--2---:R-:W-:-:S04]  /*173d0*/  LOP3.LUT R20, R20, 0x7f, RZ, 0xc0, !PT ;  /* 0x0000007f14147812 */ /* 0x004fc800078ec0ff */
[----:B------:R-:W-:-:S07]  /*173e0*/  SHF.R.U32.HI R21, RZ, 0x3, R20 ;  /* 0x00000003ff157819 */ /* 0x000fce0000011614 */
[----:B------:R-:W1:Y:S01]  /*173f0*/  @P6 LDC R7, c[0x0][0x44c] ;  /* 0x00011300ff076b82 */ /* 0x000e620000000800 */
[----:B------:R-:W2:Y:S07]  /*17400*/  S2R R20, SR_TID.X ;  /* 0x0000000000147919 */ /* 0x000eae0000002100 */
[----:B---3--:R-:W3:Y:S01]  /*17410*/  @P6 LDC R5, c[0x0][0x450] ;  /* 0x00011400ff056b82 */ /* 0x008ee20000000800 */
[----:B--2---:R-:W-:-:S05]  /*17420*/  IMAD.SHL.U32 R20, R20, 0x10, RZ ;  /* 0x0000001014147824 */ /* 0x004fca00078e00ff */
[----:B------:R-:W-:-:S05]  /*17430*/  LOP3.LUT R20, R21, 0x70, R20, 0xf8, !PT ;  /* 0x0000007015147812 */ /* 0x000fca00078ef814 */
[----:B------:R-:W-:-:S04]  /*17440*/  IMAD R6, R17, 0x80, R20 ;  /* 0x0000008011067824 */ /* 0x000fc800078e0214 */
[----:B-1----:R-:W-:-:S04]  /*17450*/  @P6 IMAD.HI.U32 R7, R6, R7, RZ ;  /* 0x0000000706076227 */ /* 0x002fc800078e00ff */
[----:B------:R-:W-:Y:S01]  /*17460*/  IMAD.MOV.U32 R0, RZ, RZ, R6 ;  /* 0x000000ffff007224 */ /* 0x000fe200078e0006 */
[----:B---3--:R-:W-:Y:S02]  /*17470*/  @P6 SHF.R.U32.HI R0, RZ, R5, R7 ;  /* 0x00000005ff006219 */ /* 0x008fe40000011607 */
[----:B------:R-:W1:Y:S01]  /*17480*/  LDC R5, c[0x0][0x448] ;  /* 0x00011200ff057b82 */ /* 0x000e620000000800 */
[----:B------:R-:W-:Y:S02]  /*17490*/  IMAD.IADD R3, R3, 0x1, R4 ;  /* 0x0000000103037824 */ /* 0x000fe400078e0204 */
[----:B------:R-:W-:Y:S01]  /*174a0*/  IMAD.MOV R4, RZ, RZ, -R0 ;  /* 0x000000ffff047224 */ /* 0x000fe200078e0a00 */
[----:B------:R-:W2:Y:S01]  /*174b0*/  S2R R20, SR_TID.X ;  /* 0x0000000000147919 */ /* 0x000ea20000002100 */
[----:B------:R-:W-:-:S04]  /*174c0*/  IMAD.WIDE.U32 R2, R0, UR4, R2 ;  /* 0x0000000400027c25 */ /* 0x000fc8000f8e0002 */
[----:B-1----:R-:W-:Y:S01]  /*174d0*/  IMAD R4, R5, R4, R6 ;  /* 0x0000000405047224 */ /* 0x002fe200078e0206 */
[----:B------:R-:W-:-:S05]  /*174e0*/  SHF.R.S32.HI R6, RZ, 0x1f, R0 ;  /* 0x0000001fff067819 */ /* 0x000fca0000011400 */
        /* <DEDUP_REMOVED lines=10> */
[----:B------:R-:W-:Y:S01]  /*17590*/  ULDC UR4, c[0x0][0x2b8] ;  /* 0x0000ae0000047ab9 */ /* 0x000fe20000000800 */
[----:B------:R-:W-:Y:S02]  /*175a0*/  IADD3 R3, R3, R0, RZ ;  /* 0x0000000003037210 */ /* 0x000fe40007ffe0ff */
[----:B--2---:R-:W-:Y:S02]  /*175b0*/  LOP3.LUT R20, R20, 0x7f, RZ, 0xc0, !PT ;  /* 0x0000007f14147812 */ /* 0x004fe400078ec0ff */
[----:B------:R-:W-:Y:S01]  /*175c0*/  LEA.HI.X R0, R2, UR5, R3, 0x1, P0 ;  /* 0x0000000502007c11 */ /* 0x000fe200080f0c03 */
[----:B------:R-:W-:Y:S01]  /*175d0*/  UMOV UR5, 0xffffffff ;  /* 0xffffffff00057882 */ /* 0x000fe20000000000 */
[----:B------:R-:W-:-:S02]  /*175e0*/  ISETP.GE.AND P4, PT, R32, UR4, PT ;  /* 0x0000000420007c0c */ /* 0x000fc4000bf86270 */
[----:B------:R-:W-:Y:S02]  /*175f0*/  ISETP.GE.AND P3, PT, R37, UR4, PT ;  /* 0x0000000425007c0c */ /* 0x000fe4000bf66270 */
[----:B------:R-:W-:Y:S02]  /*17600*/  ISETP.GE.AND P2, PT, R36, UR4, PT ;  /* 0x0000000424007c0c */ /* 0x000fe4000bf46270 */
[----:B------:R-:W-:Y:S02]  /*17610*/  ISETP.GE.AND P1, PT, R34, UR4, PT ;  /* 0x0000000422007c0c */ /* 0x000fe4000bf26270 */
[----:B------:R-:W-:Y:S01]  /*17620*/  SHF.R.U32.HI R8, RZ, 0x3, R20 ;  /* 0x00000003ff087819 */ /* 0x000fe20000011614 */
[----:B0-----:R-:W-:Y:S10]  /*17630*/  BRA.DIV UR5, `(.L_x_2473) ;  /* 0x0000003e05dc7947 */ /* 0x001ff4000b800000 */
[----:B------:R-:W0:Y:S01]  /*17640*/  SHFL.IDX PT, R14, R4, RZ, 0x181f ;  /* 0x00181fff040e7589 */ /* 0x000e2200000e0000 */
[----:B-----5:R-:W-:Y:S02]  /*17650*/  IMAD R5, R9, R5, RZ ;  /* 0x0000000509057224 */ /* 0x020fe400078e02ff */
[----:B------:R-:W-:Y:S01]  /*17660*/  IMAD R17, R17, 0x80, R8 ;  /* 0x0000008011117824 */ /* 0x000fe200078e0208 */
        /* <DEDUP_REMOVED lines=63> */
[----:B-1----:R-:W-:Y:S01]  /*17a60*/  @!P0 IMAD.X R7, RZ, RZ, R2, P5 ;  /* 0x000000ffff078224 */ /* 0x002fe200028e0602 */
[----:B------:R-:W-:Y:S02]  /*17a70*/  @!P0 MOV R2, R14 ;  /* 0x0000000e00028202 */ /* 0x000fe40000000f00 */
[----:B------:R-:W0:Y:S01]  /*17a80*/  SHFL.IDX PT, R14, R4, 0x6, 0x181f ;  /* 0x00d81f00040e7f89 */ /* 0x000e2200000e0000 */
[----:B------:R-:W-:-:S05]  /*17a90*/  @!P0 IMAD.MOV.U32 R3, RZ, RZ, R7 ;  /* 0x000000ffff038224 */ /* 0x000fca00078e0007 */
        /* <DEDUP_REMOVED lines=16> */
.L_x_2562:
        /* <DEDUP_REMOVED lines=13> */
.L_x_2475:
[----:B------:R-:W-:Y:S05]  /*17c70*/  BSYNC B0 ;  /* 0x0000000000007941 */ /* 0x000fea0003800000 */
.L_x_2474:
[----:B------:R-:W-:Y:S01]  /*17c80*/  NOP ;  /* 0x0000000000007918 */ /* 0x000fe20000000000 */
[----:B------:R-:W-:-:S13]  /*17c90*/  PLOP3.LUT P0, PT, PT, PT, PT, 0x80, 0x0 ;  /* 0x000000000000781c */ /* 0x000fda0003f0f070 */
.L_x_2476:
        /* <DEDUP_REMOVED lines=20> */
.L_x_2563:
[----:B------:R-:W-:Y:S05]  /*17de0*/  BSYNC B0 ;  /* 0x0000000000007941 */ /* 0x000fea0003800000 */
.L_x_2477:
        /* <DEDUP_REMOVED lines=12> */
.L_x_2493:
        /* <DEDUP_REMOVED lines=38> */
[----:B------:R-:W-:Y:S02]  /*18110*/  SEL R27, R27, RZ, P0 ;  /* 0x000000ff1b1b7207 */ /* 0x000fe40000000000 */
[----:B------:R-:W-:Y:S02]  /*18120*/  MOV R26, R0 ;  /* 0x00000000001a7202 */ /* 0x000fe40000000f00 */
[----:B------:R-:W-:Y:S01]  /*18130*/  LOP3.LUT R28, R17, R28, RZ, 0x3c, !PT ;  /* 0x0000001c111c7212 */ /* 0x000fe200078e3cff */
[----:B0-----:R-:W-:Y:S06]  /*18140*/  @!P5 BRA `(.L_x_2481) ;  /* 0x000000000004d947 */ /* 0x001fec0003800000 */
[----:B------:R-:W-:Y:S01]  /*18150*/  BPT.TRAP 0x1 ;  /* 0x000000040000795c */ /* 0x000fe20000300000 */
.L_x_2481:
[----:B------:R-:W-:Y:S01]  /*18160*/  IMAD R6, R27, 0x8, R22 ;  /* 0x000000081b067824 */ /* 0x000fe200078e0216 */
[----:B------:R-:W-:Y:S01]  /*18170*/  SHF.L.U32 R3, R28, 0x1f, RZ ;  /* 0x0000001f1c037819 */ /* 0x000fe200000006ff */
[----:B------:R-:W-:Y:S03]  /*18180*/  BSSY B1, `(.L_x_2482) ;  /* 0x0000003000017945 */ /* 0x000fe60003800000 */
[----:B------:R-:W0:Y:S02]  /*18190*/  SYNCS.PHASECHK.TRANS64.TRYWAIT P0, [R6+URZ+0x38840], R3 ;  /* 0x03884003060075a7 */ /* 0x000e24000800017f */
[----:B0-----:R-:W-:Y:S05]  /*181a0*/  @!P0 BRA `(.L_x_2483) ;  /* 0x0000003c00cc8947 */ /* 0x001fea0003800000 */
.L_x_2564:
[----:B------:R-:W-:Y:S05]  /*181b0*/  BSYNC B1 ;  /* 0x0000000000017941 */ /* 0x000fea0003800000 */
.L_x_2482:
        /* <DEDUP_REMOVED lines=67> */
.L_x_2576:
        /* <DEDUP_REMOVED lines=17> */
.L_x_2485:
        /* <DEDUP_REMOVED lines=10> */
.L_x_2486:
[----:B------:R2:W-:Y:S01]  /*187a0*/  SYNCS.ARRIVE.TRANS64.A1T0 RZ, [R6+URZ+0x38830], RZ ;  /* 0x038830ff06ff79a7 */ /* 0x0005e2000810003f */
[----:B------:R-:W-:Y:S05]  /*187b0*/  @!P6 BRA `(.L_x_2487) ;  /* 0x000000000004e947 */ /* 0x000fea0003800000 */
[----:B------:R-:W-:Y:S01]  /*187c0*/  BPT.TRAP 0x1 ;  /* 0x000000040000795c */ /* 0x000fe20000300000 */
.L_x_2487:
[----:B-1----:R-:W-:Y:S01]  /*187d0*/  SHF.L.U32 R2, R17, 0x1f, RZ ;  /* 0x0000001f11027819 */ /* 0x002fe200000006ff */
[----:B--2---:R-:W-:Y:S01]  /*187e0*/  IMAD R6, R7, 0x8, R22 ;  /* 0x0000000807067824 */ /* 0x004fe200078e0216 */
[----:B------:R-:W-:Y:S03]  /*187f0*/  BSSY B1, `(.L_x_2488) ;  /* 0x0000003000017945 */ /* 0x000fe60003800000 */
[----:B------:R-:W1:Y:S02]  /*18800*/  SYNCS.PHASECHK.TRANS64.TRYWAIT P0, [R6+URZ+0x38860], R2 ;  /* 0x03886002060075a7 */ /* 0x000e64000800017f */
[----:B-1----:R-:W-:Y:S05]  /*18810*/  @!P0 BRA `(.L_x_2489) ;  /* 0x0000004000088947 */ /* 0x002fea0003800000 */
.L_x_2577:
[----:B------:R-:W-:Y:S05]  /*18820*/  BSYNC B1 ;  /* 0x0000000000017941 */ /* 0x000fea0003800000 */
.L_x_2488:
        /* <DEDUP_REMOVED lines=60> */
.L_x_2589:
        /* <DEDUP_REMOVED lines=28> */
[----:B------:R-:W-:-:S04]  /*18db0*/  LEA R18, P0, R2, UR6, 0x1 ;  /* 0x0000000602127c11 */ /* 0x000fc8000f8008ff */
[----:B------:R-:W-:Y:S02]  /*18dc0*/  LEA.HI.X R24, R2, UR7, R3, 0x1, P0 ;  /* 0x0000000702187c11 */ /* 0x000fe400080f0c03 */
[----:B------:R-:W-:-:S13]  /*18dd0*/  PLOP3.LUT P0, PT, PT, PT, PT, 0x80, 0x0 ;  /* 0x000000000000781c */ /* 0x000fda0003f0f070 */
.L_x_2491:
        /* <DEDUP_REMOVED lines=10> */
.L_x_2492:
        /* <DEDUP_REMOVED lines=8> */
.L_x_2480:
[----:B------:R-:W-:Y:S05]  /*18f00*/  BSYNC B0 ;  /* 0x0000000000007941 */ /* 0x000fea0003800000 */
.L_x_2479:
        /* <DEDUP_REMOVED lines=8> */
[----:B------:R-:W2:Y:S02]  /*18f90*/  FLO.U32 R0, UR4 ;  /* 0x0000000400007d00 */ /* 0x000ea400080e0000 */
[----:B--2---:R-:W-:-:S06]  /*18fa0*/  ISETP.EQ.U32.AND P0, PT, R0, R5, PT ;  /* 0x000000050000720c */ /* 0x004fcc0003f02070 */
[----:B------:R-:W0:Y:S07]  /*18fb0*/  POPC R5, UR4 ;  /* 0x0000000400057d09 */ /* 0x000e2e0008000000 */
[----:B0-----:R-:W2:Y:S01]  /*18fc0*/  @P0 ATOMG.E.ADD.STRONG.GPU PT, R3, desc[UR38][R2.64], R5 ;  /* 0x00000005020309a8 */ /* 0x001ea200081ee1e6 */
[----:B------:R-:W0:Y:S02]  /*18fd0*/  S2R R4, SR_LTMASK ;  /* 0x0000000000047919 */ /* 0x000e240000003900 */
[----:B0-----:R-:W-:-:S04]  /*18fe0*/  LOP3.LUT R4, R4, UR4, RZ, 0xc0, !PT ;  /* 0x0000000404047c12 */ /* 0x001fc8000f8ec0ff */
[----:B------:R-:W0:Y:S01]  /*18ff0*/  POPC R7, R4 ;  /* 0x0000000400077309 */ /* 0x000e220000000000 */
[----:B--2---:R-:W0:Y:S02]  /*19000*/  SHFL.IDX PT, R0, R3, R0, 0x1f ;  /* 0x00001f0003007589 */ /* 0x004e2400000e0000 */
[----:B0-----:R-:W-:-:S07]  /*19010*/  IADD3 R16, R0, UR37, R7 ;  /* 0x0000002500107c10 */ /* 0x001fce000fffe007 */
.L_x_2495:
[----:B------:R-:W-:Y:S05]  /*19020*/  BSYNC B0 ;  /* 0x0000000000007941 */ /* 0x000fea0003800000 */
.L_x_2494:
[----:B------:R-:W-:-:S13]  /*19030*/  LOP3.LUT P0, RZ, R23, 0x20, RZ, 0xc0, !PT ;  /* 0x0000002017ff7812 */ /* 0x000fda000780c0ff */
[----:B------:R-:W-:Y:S05]  /*19040*/  @!P0 BRA `(.L_x_2496) ;  /* 0x0000000000048947 */ /* 0x000fea0003800000 */
[----:B------:R-:W-:Y:S01]  /*19050*/  BPT.TRAP 0x1 ;  /* 0x000000040000795c */ /* 0x000fe20000300000 */
.L_x_2496:
[----:B------:R-:W2:Y:S01]  /*19060*/  LDL.LU R0, [R1] ;  /* 0x0000000001007983 */ /* 0x000ea20000300800 */
[----:B------:R-:W-:Y:S01]  /*19070*/  IMAD R4, R27, 0x8, R22 ;  /* 0x000000081b047824 */ /* 0x000fe200078e0216 */
[----:B0-----:R-:W-:Y:S01]  /*19080*/  SHF.L.U32 R3, R28, 0x1f, RZ ;  /* 0x0000001f1c037819 */ /* 0x001fe200000006ff */
[----:B------:R-:W-:Y:S03]  /*19090*/  BSSY B0, `(.L_x_2497) ;  /* 0x0000004000007945 */ /* 0x000fe60003800000 */
[----:B------:R-:W0:Y:S01]  /*190a0*/  SYNCS.PHASECHK.TRANS64.TRYWAIT P0, [R4+URZ+0x38860], R3 ;  /* 0x03886003040075a7 */ /* 0x000e22000800017f */
[----:B--2---:R-:W-:Y:S01]  /*190b0*/  IMAD R5, R26, -0x50, R0 ;  /* 0xffffffb01a057824 */ /* 0x004fe200078e0200 */
[----:B0-----:R-:W-:Y:S06]  /*190c0*/  @!P0 BRA `(.L_x_2498) ;  /* 0x0000003c00c88947 */ /* 0x001fec0003800000 */
.L_x_2590:
[----:B------:R-:W-:Y:S05]  /*190d0*/  BSYNC B0 ;  /* 0x0000000000007941 */ /* 0x000fea0003800000 */
.L_x_2497:
        /* <DEDUP_REMOVED lines=64> */
.L_x_2602:
        /* <DEDUP_REMOVED lines=15> */
.L_x_2500:
        /* <DEDUP_REMOVED lines=10> */
.L_x_2501:
[----:B------:R1:W-:Y:S01]  /*19670*/  SYNCS.ARRIVE.TRANS64.A1T0 RZ, [R4+URZ+0x38850], RZ ;  /* 0x038850ff04ff79a7 */ /* 0x0003e2000810003f */
[----:B------:R-:W-:-:S05]  /*19680*/  VIADD R27, R27, 0x1 ;  /* 0x000000011b1b7836 */ /* 0x000fca0000000000 */
[----:B------:R-:W-:-:S04]  /*19690*/  ISETP.NE.AND P0, PT, R27, 0x2, PT ;  /* 0x000000021b00780c */ /* 0x000fc80003f05270 */
[----:B0-----:R-:W-:Y:S02]  /*196a0*/  SEL R3, RZ, 0x1, P0 ;  /* 0x00000001ff037807 */ /* 0x001fe40000000000 */
[----:B------:R-:W-:Y:S02]  /*196b0*/  SEL R27, R27, RZ, P0 ;  /* 0x000000ff1b1b7207 */ /* 0x000fe40000000000 */
[----:B-1----:R-:W-:-:S07]  /*196c0*/  LOP3.LUT R28, R28, R3, RZ, 0x3c, !PT ;  /* 0x000000031c1c7212 */ /* 0x002fce00078e3cff */
.L_x_2456:
[----:B------:R-:W-:Y:S05]  /*196d0*/  BSYNC B7 ;  /* 0x0000000000077941 */ /* 0x000fea0003800000 */
.L_x_2454:
        /* <DEDUP_REMOVED lines=8> */
[----:B------:R1:W2:Y:S01]  /*19760*/  LDS.128 R16, [R22+0x388d0] ;  /* 0x0388d00016107984 */ /* 0x0002a20000000c00 */
[----:B------:R-:W-:Y:S06]  /*19770*/  BAR.ARV 0x4, 0x180 ;  /* 0x0106000000007b1d */ /* 0x000fec0000002000 */
[----:B------:R-:W-:Y:S05]  /*19780*/  BRA `(.L_x_2503) ;  /* 0x0000000c00d47947 */ /* 0x000fea0003800000 */
.L_x_2502:
        /* <DEDUP_REMOVED lines=39> */
[----:B------:R-:W0:Y:S02]  /*19a00*/  SHFL.UP PT, R14, R5, 0x10, RZ ;  /* 0x06000000050e7989 */ /* 0x000e2400000e00ff */
[----:B0-----:R-:W-:-:S05]  /*19a10*/  SEL R14, R14, RZ, P5 ;  /* 0x000000ff0e0e7207 */ /* 0x001fca0002800000 */
[----:B------:R-:W-:-:S05]  /*19a20*/  IMAD.IADD R2, R5, 0x1, R14 ;  /* 0x0000000105027824 */ /* 0x000fca00078e020e */
[----:B------:R0:W1:Y:S02]  /*19a30*/  SHFL.IDX PT, R14, R2, 0x1f, 0x1f ;  /* 0x03e01f00020e7f89 */ /* 0x00006400000e0000 */
.L_x_2612:
[----:B------:R-:W-:Y:S02]  /*19a40*/  ULDC UR4, c[0x0][0xc38] ;  /* 0x00030e0000047ab9 */ /* 0x000fe40000000800 */
[----:B------:R-:W-:-:S04]  /*19a50*/  IMAD.U32 R5, RZ, RZ, UR4 ;  /* 0x00000004ff057e24 */ /* 0x000fc8000f8e00ff */
[----:B-1----:R-:W-:-:S04]  /*19a60*/  IMAD R14, R14, R5, RZ ;  /* 0x000000050e0e7224 */ /* 0x002fc800078e02ff */
[----:B------:R-:W-:-:S05]  /*19a70*/  IMAD.IADD R7, R7, 0x1, R14 ;  /* 0x0000000107077824 */ /* 0x000fca00078e020e */
[----:B------:R-:W-:-:S13]  /*19a80*/  ISETP.GT.AND P6, PT, R7, R0, PT ;  /* 0x000000000700720c */ /* 0x000fda0003fc4270 */
[----:B------:R-:W-:Y:S05]  /*19a90*/  @P6 BRA `(.L_x_2505) ;  /* 0x0000000000a46947 */ /* 0x000fea0003800000 */
.L_x_2508:
        /* <DEDUP_REMOVED lines=35> */
.L_x_2620:
[----:B------:R-:W-:Y:S02]  /*19cd0*/  ULDC UR4, c[0x0][0xc38] ;  /* 0x00030e0000047ab9 */ /* 0x000fe40000000800 */
[----:B------:R-:W-:-:S04]  /*19ce0*/  IMAD.U32 R5, RZ, RZ, UR4 ;  /* 0x00000004ff057e24 */ /* 0x000fc8000f8e00ff */
[----:B-1----:R-:W-:-:S04]  /*19cf0*/  IMAD R14, R14, R5, RZ ;  /* 0x000000050e0e7224 */ /* 0x002fc800078e02ff */
[----:B------:R-:W-:-:S05]  /*19d00*/  IMAD.IADD R7, R14, 0x1, R7 ;  /* 0x000000010e077824 */ /* 0x000fca00078e0207 */
[----:B------:R-:W-:-:S13]  /*19d10*/  ISETP.GT.AND P6, PT, R7, R0, PT ;  /* 0x000000000700720c */ /* 0x000fda0003fc4270 */
[----:B------:R-:W-:Y:S05]  /*19d20*/  @!P6 BRA `(.L_x_2508) ;  /* 0xfffffffc005ce947 */ /* 0x000fea000383ffff */
.L_x_2505:
        /* <DEDUP_REMOVED lines=10> */
.L_x_2625:
[----:B------:R-:W-:-:S13]  /*19dd0*/  ISETP.NE.AND P0, PT, R3, RZ, PT ;  /* 0x000000ff0300720c */ /* 0x000fda0003f05270 */
[----:B------:R-:W-:Y:S05]  /*19de0*/  @!P0 BRA `(.L_x_2510) ;  /* 0x0000000000108947 */ /* 0x000fea0003800000 */
[----:B------:R-:W-:Y:S01]  /*19df0*/  UMOV UR4, 0xffffffff ;  /* 0xffffffff00047882 */ /* 0x000fe20000000000 */
[----:B-1----:R-:W-:Y:S02]  /*19e00*/  VIADD R12, R12, 0xffffffff ;  /* 0xffffffff0c0c7836 */ /* 0x002fe40000000000 */
[----:B------:R-:W-:Y:S05]  /*19e10*/  BRA.DIV UR4, `(.L_x_2511) ;  /* 0x0000004204dc7947 */ /* 0x000fea000b800000 */
[----:B------:R4:W1:Y:S02]  /*19e20*/  SHFL.IDX PT, R6, R2, R12, 0x1f ;  /* 0x00001f0c02067589 */ /* 0x00086400000e0000 */
.L_x_2510:
        /* <DEDUP_REMOVED lines=13> */
[----:B0-----:R-:W-:Y:S01]  /*19f00*/  MOV R2, RZ ;  /* 0x000000ff00027202 */ /* 0x001fe20000000f00 */
        /* <DEDUP_REMOVED lines=45> */
.L_x_2512:
        /* <DEDUP_REMOVED lines=19> */
[-C--:B------:R-:W-:Y:S01]  /*1a310*/  @!P1 IADD3 R3, R3, -R4.reuse, RZ ;  /* 0x8000000403039210 */ /* 0x080fe20007ffe0ff */
        /* <DEDUP_REMOVED lines=40> */
.L_x_2513:
[----:B------:R-:W-:-:S05]  /*1a5a0*/  LOP3.LUT R2, RZ, R2, RZ, 0x33, !PT ;  /* 0x00000002ff027212 */ /* 0x000fca00078e33ff */
[----:B------:R-:W-:Y:S01]  /*1a5b0*/  IMAD.IADD R17, R17, 0x1, R2 ;  /* 0x0000000111117824 */ /* 0x000fe200078e0202 */
[----:B------:R-:W-:Y:S06]  /*1a5c0*/  BRA `(.L_x_2514) ;  /* 0x00000000001c7947 */ /* 0x000fec0003800000 */
.L_x_2506:
[----:B------:R-:W-:Y:S01]  /*1a5d0*/  UMOV UR4, URZ ;  /* 0x0000003f00047c82 */ /* 0x000fe20008000000 */
[----:B------:R-:W-:Y:S01]  /*1a5e0*/  UMOV UR5, URZ ;  /* 0x0000003f00057c82 */ /* 0x000fe20008000000 */
[----:B------:R-:W-:Y:S01]  /*1a5f0*/  ULDC UR6, c[0x0][0xc3c] ;  /* 0x00030f0000067ab9 */ /* 0x000fe20000000800 */
[----:B------:R-:W-:Y:S02]  /*1a600*/  IMAD.MOV.U32 R16, RZ, RZ, R0 ;  /* 0x000000ffff107224 */ /* 0x000fe400078e0000 */
[----:B------:R-:W-:Y:S02]  /*1a610*/  IMAD.U32 R17, RZ, RZ, UR4 ;  /* 0x00000004ff117e24 */ /* 0x000fe4000f8e00ff */
[----:B------:R-:W-:Y:S02]  /*1a620*/  IMAD.U32 R18, RZ, RZ, UR5 ;  /* 0x00000005ff127e24 */ /* 0x000fe4000f8e00ff */
[----:B------:R-:W-:-:S07]  /*1a630*/  IMAD.U32 R19, RZ, RZ, UR6 ;  /* 0x00000006ff137e24 */ /* 0x000fce000f8e00ff */
.L_x_2514:
        /* <DEDUP_REMOVED lines=10> */
.L_x_2503:
[----:B------:R-:W-:Y:S02]  /*1a6e0*/  ULDC UR4, c[0x0][0xc3c] ;  /* 0x00030f0000047ab9 */ /* 0x000fe40000000800 */
[----:B--2---:R-:W-:-:S13]  /*1a6f0*/  ISETP.GE.AND P0, PT, R19, UR4, PT ;  /* 0x0000000413007c0c */ /* 0x004fda000bf06270 */
[----:B------:R-:W-:Y:S05]  /*1a700*/  @!P0 BRA `(.L_x_2515) ;  /* 0xffffffac00fc8947 */ /* 0x000fea000383ffff */
[----:B------:R-:W-:Y:S05]  /*1a710*/  BSYNC B8 ;  /* 0x0000000000087941 */ /* 0x000fea0003800000 */
.L_x_2448:
[----:B------:R-:W2:Y:S01]  /*1a720*/  LDL.LU R0, [R1+0x24] ;  /* 0x0000240001007983 */ /* 0x000ea20000300800 */
[----:B------:R-:W-:Y:S01]  /*1a730*/  BSSY B0, `(.L_x_2516) ;  /* 0x000000b000007945 */ /* 0x000fe20003800000 */
[----:B------:R-:W3:Y:S01]  /*1a740*/  S2R R5, SR_CgaCtaId ;  /* 0x0000000000057919 */ /* 0x000ee20000008800 */
[----:B--2---:R-:W-:-:S05]  /*1a750*/  VIADD R0, R0, 0x1 ;  /* 0x0000000100007836 */ /* 0x004fca0000000000 */
[----:B-1----:R-:W-:-:S04]  /*1a760*/  LEA.HI R2, R0, R0, RZ, 0x1 ;  /* 0x0000000000027211 */ /* 0x002fc800078f08ff */
[----:B------:R-:W-:Y:S02]  /*1a770*/  LOP3.LUT R3, R2, 0xfffffffe, RZ, 0xc0, !PT ;  /* 0xfffffffe02037812 */ /* 0x000fe400078ec0ff */
[----:B------:R-:W-:-:S03]  /*1a780*/  MOV R2, 0x400 ;  /* 0x0000040000027802 */ /* 0x000fc60000000f00 */
[----:B------:R-:W-:Y:S01]  /*1a790*/  IMAD.IADD R0, R0, 0x1, -R3 ;  /* 0x0000000100007824 */ /* 0x000fe200078e0a03 */
[----:B---3--:R-:W-:-:S04]  /*1a7a0*/  LEA R4, R5, R2, 0x18 ;  /* 0x0000000205047211 */ /* 0x008fc800078ec0ff */
[----:B------:R-:W-:-:S04]  /*1a7b0*/  SHF.L.U32 R0, R0, 0x1f, RZ ;  /* 0x0000001f00007819 */ /* 0x000fc800000006ff */
[----:B------:R-:W1:Y:S02]  /*1a7c0*/  SYNCS.PHASECHK.TRANS64.TRYWAIT P0, [R4+URZ+0x38820], R0 ;  /* 0x03882000040075a7 */ /* 0x000e64000800017f */
[----:B-1----:R-:W-:Y:S05]  /*1a7d0*/  @!P0 BRA `(.L_x_2517) ;  /* 0x0000003800948947 */ /* 0x002fea0003800000 */
.L_x_2628:
[----:B------:R-:W-:Y:S05]  /*1a7e0*/  BSYNC B0 ;  /* 0x0000000000007941 */ /* 0x000fea0003800000 */
.L_x_2516:
[----:B------:R-:W-:-:S03]  /*1a7f0*/  UMOV UR4, 0xffffffff ;  /* 0xffffffff00047882 */ /* 0x000fc60000000000 */
[----:B------:R-:W-:Y:S05]  /*1a800*/  BRA.DIV UR4, `(.L_x_2518) ;  /* 0x0000003a049c7947 */ /* 0x000fea000b800000 */
[----:B-1----:R-:W1:Y:S02]  /*1a810*/  S2R R0, SR_TID.X ;  /* 0x0000000000007919 */ /* 0x002e640000002100 */
[----:B-1----:R-:W-:-:S04]  /*1a820*/  SHF.R.U32.HI R0, RZ, 0x5, R0 ;  /* 0x00000005ff007819 */ /* 0x002fc80000011600 */
[----:B------:R-:W-:-:S05]  /*1a830*/  LOP3.LUT R0, R0, 0x3, RZ, 0xc0, !PT ;  /* 0x0000000300007812 */ /* 0x000fca00078ec0ff */
[----:B------:R1:W2:Y:S02]  /*1a840*/  SHFL.IDX PT, R14, R0, RZ, 0x1f ;  /* 0x00001fff000e7589 */ /* 0x0002a400000e0000 */
.L_x_2631:
[----:B--2---:R-:W-:Y:S01]  /*1a850*/  ISETP.NE.AND P0, PT, R14, RZ, PT ;  /* 0x000000ff0e00720c */ /* 0x004fe20003f05270 */
[----:B------:R-:W-:-:S12]  /*1a860*/  BSSY B0, `(.L_x_2519) ;  /* 0x0000026000007945 */ /* 0x000fd80003800000 */
[----:B------:R-:W-:Y:S05]  /*1a870*/  @P0 BRA `(.L_x_2520) ;  /* 0x0000000000900947 */ /* 0x000fea0003800000 */
[----:B------:R-:W-:-:S03]  /*1a880*/  UMOV UR4, 0xffffffff ;  /* 0xffffffff00047882 */ /* 0x000fc60000000000 */
[----:B------:R-:W-:Y:S05]  /*1a890*/  BRA.DIV UR4, `(.L_x_2521) ;  /* 0x0000003a04ac7947 */ /* 0x000fea000b800000 */
[----:B------:R-:W-:-:S13]  /*1a8a0*/  ELECT P6, URZ, PT ;  /* 0x00000000003f782f */ /* 0x000fda00038c0000 */
.L_x_2634:
[----:B------:R-:W-:Y:S05]  /*1a8b0*/  @!P6 BRA `(.L_x_2520) ;  /* 0x000000000080e947 */ /* 0x000fea0003800000 */
[----:B-1----:R-:W2:Y:S02]  /*1a8c0*/  LDL R0, [R1+0x48] ;  /* 0x0000480001007983 */ /* 0x002ea40000100800 */
[----:B--2---:R-:W-:-:S13]  /*1a8d0*/  R2UR UR4, R0 ;  /* 0x00000000000472ca */ /* 0x004fda00000e0000 */
[----:B------:R-:W-:-:S06]  /*1a8e0*/  ULOP3.LUT UR4, UR4, 0x2, URZ, 0xfc, !UPT ;  /* 0x0000000204047892 */ /* 0x000fcc000f8efc3f */
[----:B------:R-:W-:-:S04]  /*1a8f0*/  MOV R0, UR4 ;  /* 0x0000000400007c02 */ /* 0x000fc80008000f00 */
[----:B------:R-:W-:-:S13]  /*1a900*/  ISETP.NE.AND P0, PT, R0, 0x3, PT ;  /* 0x000000030000780c */ /* 0x000fda0003f05270 */
[----:B------:R-:W-:Y:S05]  /*1a910*/  @!P0 BRA `(.L_x_2522) ;  /* 0x0000000000048947 */ /* 0x000fea0003800000 */
[----:B------:R-:W-:Y:S01]  /*1a920*/  BPT.TRAP 0x1 ;  /* 0x000000040000795c */ /* 0x000fe20000300000 */
.L_x_2522:
[C---:B------:R-:W-:Y:S01]  /*1a930*/  IMAD R5, R27.reuse, 0x8, R4 ;  /* 0x000000081b057824 */ /* 0x040fe200078e0204 */
[----:B------:R-:W-:Y:S01]  /*1a940*/  SHF.L.U32 R0, R28, 0x1f, RZ ;  /* 0x0000001f1c007819 */ /* 0x000fe200000006ff */
[----:B------:R-:W-:-:S03]  /*1a950*/  VIADD R27, R27, 0x1 ;  /* 0x000000011b1b7836 */ /* 0x000fc60000000000 */
[----:B------:R-:W1:Y:S02]  /*1a960*/  SYNCS.PHASECHK.TRANS64.TRYWAIT P1, [R5+URZ+0x38840], R0 ;  /* 0x03884000050075a7 */ /* 0x000e64000802017f */
[----:B------:R-:W-:-:S04]  /*1a970*/  ISETP.NE.AND P2, PT, R27, 0x2, PT ;  /* 0x000000021b00780c */ /* 0x000fc80003f45270 */
[----:B------:R-:W-:Y:S01]  /*1a980*/  SEL R3, RZ, 0x1, P2 ;  /* 0x00000001ff037807 */ /* 0x000fe20001000000 */
[----:B-1----:R-:W-:Y:S08]  /*1a990*/  @!P1 BRA `(.L_x_2523) ;  /* 0x00000038008c9947 */ /* 0x002ff00003800000 */
.L_x_2635:
[----:B------:R-:W-:Y:S02]  /*1a9a0*/  SEL R27, R27, RZ, P2 ;  /* 0x000000ff1b1b7207 */ /* 0x000fe40001000000 */
[----:B------:R-:W-:Y:S01]  /*1a9b0*/  LOP3.LUT R2, R28, R3, RZ, 0x3c, !PT ;  /* 0x000000031c027212 */ /* 0x000fe200078e3cff */
[----:B------:R-:W-:Y:S06]  /*1a9c0*/  @!P0 BRA `(.L_x_2524) ;  /* 0x0000000000048947 */ /* 0x000fec0003800000 */
[----:B------:R-:W-:Y:S01]  /*1a9d0*/  BPT.TRAP 0x1 ;  /* 0x000000040000795c */ /* 0x000fe20000300000 */
.L_x_2524:
[----:B------:R-:W-:Y:S01]  /*1a9e0*/  IMAD R27, R27, 0x8, R4 ;  /* 0x000000081b1b7824 */ /* 0x000fe200078e0204 */
[----:B------:R-:W-:-:S04]  /*1a9f0*/  SHF.L.U32 R2, R2, 0x1f, RZ ;  /* 0x0000001f02027819 */ /* 0x000fc800000006ff */
[----:B------:R-:W2:Y:S02]  /*1aa00*/  SYNCS.PHASECHK.TRANS64.TRYWAIT P1, [R27+URZ+0x38840], R2 ;  /* 0x038840021b0075a7 */ /* 0x000ea4000802017f */
[----:B--2---:R-:W-:Y:S05]  /*1aa10*/  @!P1 BRA `(.L_x_2525) ;  /* 0x0000003800809947 */ /* 0x004fea0003800000 */
.L_x_2636:
[----:B------:R-:W-:Y:S05]  /*1aa20*/  @!P0 BRA `(.L_x_2526) ;  /* 0x0000000000048947 */ /* 0x000fea0003800000 */
[----:B------:R-:W-:Y:S01]  /*1aa30*/  BPT.TRAP 0x1 ;  /* 0x000000040000795c */ /* 0x000fe20000300000 */
.L_x_2526:
[----:B------:R-:W3:Y:S02]  /*1aa40*/  SYNCS.PHASECHK.TRANS64.TRYWAIT P1, [R5+URZ+0x38860], R0 ;  /* 0x03886000050075a7 */ /* 0x000ee4000802017f */
[----:B---3--:R-:W-:Y:S05]  /*1aa50*/  @!P1 BRA `(.L_x_2527) ;  /* 0x0000003800849947 */ /* 0x008fea0003800000 */
.L_x_2637:
[----:B------:R-:W-:Y:S05]  /*1aa60*/  @!P0 BRA `(.L_x_2528) ;  /* 0x0000000000048947 */ /* 0x000fea0003800000 */
[----:B------:R-:W-:Y:S01]  /*1aa70*/  BPT.TRAP 0x1 ;  /* 0x000000040000795c */ /* 0x000fe20000300000 */
.L_x_2528:
[----:B----4-:R4:W0:Y:S02]  /*1aa80*/  SYNCS.PHASECHK.TRANS64.TRYWAIT P0, [R27+URZ+0x38860], R2 ;  /* 0x038860021b0075a7 */ /* 0x010824000800017f */
[----:B0-----:R-:W-:Y:S05]  /*1aa90*/  @!P0 NANOSLEEP.SYNCS 0x989680 ;  /* 0x009896800000895d */ /* 0x001fea0003900000 */
[----:B------:R-:W0:Y:S02]  /*1aaa0*/  @!P0 SYNCS.PHASECHK.TRANS64 P0, [R27+URZ+0x38860], R2 ;  /* 0x038860021b0085a7 */ /* 0x000e24000800007f */
[----:B0-----:R-:W-:Y:S05]  /*1aab0*/  @!P0 BRA `(.L_x_2528) ;  /* 0xfffffffc00f08947 */ /* 0x001fea000383ffff */
.L_x_2520:
[----:B------:R-:W-:Y:S05]  /*1aac0*/  BSYNC B0 ;  /* 0x0000000000007941 */ /* 0x000fea0003800000 */
.L_x_2519:
[----:B------:R-:W-:Y:S05]  /*1aad0*/  EXIT ;  /* 0x000000000000794d */ /* 0x000fea0003800000 */
.L_x_2381:
[----:B------:R-:W-:-:S13]  /*1aae0*/  R2UR UR4, R16 ;  /* 0x00000000100472ca */ /* 0x000fda00000e0000 */
[----:B0-----:R-:W-:-:S04]  /*1aaf0*/  IMAD.U32 R3, RZ, RZ, UR4 ;  /* 0x00000004ff037e24 */ /* 0x001fc8000f8e00ff */
[----:B------:R0:W1:Y:S03]  /*1ab00*/  SYNCS.PHASECHK.TRANS64.TRYWAIT P1, [R3+URZ+0x38800], R0 ;  /* 0x03880000030075a7 */ /* 0x000066000802017f */
[----:B-1----:R-:W-:Y:S05]  /*1ab10*/  @!P1 NANOSLEEP.SYNCS 0x989680 ;  /* 0x009896800000995d */ /* 0x002fea0003900000 */
[----:B------:R-:W1:Y:S02]  /*1ab20*/  @!P1 SYNCS.PHASECHK.TRANS64 P1, [R3+URZ+0x38800], R0 ;  /* 0x03880000030095a7 */ /* 0x000e64000802007f */
[----:B-1----:R-:W-:Y:S05]  /*1ab30*/  @!P1 BRA `(.L_x_2381) ;  /* 0xfffffffc00e89947 */ /* 0x002fea000383ffff */
[----:B------:R-:W-:Y:S05]  /*1ab40*/  BRA `(.L_x_2529) ;  /* 0xfffffe7400d07947 */ /* 0x000fea000383ffff */
.L_x_2385:
[----:B-1----:R1:W2:Y:S02]  /*1ab50*/  SYNCS.PHASECHK.TRANS64.TRYWAIT P1, [R0+URZ+0x38830], R3 ;  /* 0x03883003000075a7 */ /* 0x0022a4000802017f */
[----:B--2---:R-:W-:Y:S05]  /*1ab60*/  @!P1 NANOSLEEP.SYNCS 0x989680 ;  /* 0x009896800000995d */ /* 0x004fea0003900000 */
[----:B------:R-:W2:Y:S02]  /*1ab70*/  @!P1 SYNCS.PHASECHK.TRANS64 P1, [R0+URZ+0x38830], R3 ;  /* 0x03883003000095a7 */ /* 0x000ea4000802007f */
[----:B--2---:R-:W-:Y:S05]  /*1ab80*/  @!P1 BRA `(.L_x_2385) ;  /* 0xfffffffc00f09947 */ /* 0x004fea000383ffff */
[----:B------:R-:W-:Y:S05]  /*1ab90*/  BRA `(.L_x_2384) ;  /* 0xfffffe7400f47947 */ /* 0x000fea000383ffff */
.L_x_2391:
[----:B-1----:R-:W-:-:S04]  /*1aba0*/  IMAD.U32 R4, RZ, RZ, UR61 ;  /* 0x0000003dff047e24 */ /* 0x002fc8000f8e00ff */
[----:B------:R1:W2:Y:S03]  /*1abb0*/  SYNCS.PHASECHK.TRANS64.TRYWAIT P1, [R4+URZ+0x38830], R3 ;  /* 0x03883003040075a7 */ /* 0x0002a6000802017f */
[----:B--2---:R-:W-:Y:S05]  /*1abc0*/  @!P1 NANOSLEEP.SYNCS 0x989680 ;  /* 0x009896800000995d */ /* 0x004fea0003900000 */
[----:B------:R-:W2:Y:S02]  /*1abd0*/  @!P1 SYNCS.PHASECHK.TRANS64 P1, [R4+URZ+0x38830], R3 ;  /* 0x03883003040095a7 */ /* 0x000ea4000802007f */
[----:B--2---:R-:W-:Y:S05]  /*1abe0*/  @!P1 BRA `(.L_x_2391) ;  /* 0xfffffffc00ec9947 */ /* 0x004fea000383ffff */
[----:B------:R-:W-:Y:S05]  /*1abf0*/  BRA `(.L_x_2390) ;  /* 0xfffffeb800507947 */ /* 0x000fea000383ffff */
.L_x_2395:
[----:B---3--:R-:W-:-:S04]  /*1ac00*/  IMAD.U32 R2, RZ, RZ, UR4 ;  /* 0x00000004ff027e24 */ /* 0x008fc8000f8e00ff */
[----:B------:R3:W4:Y:S03]  /*1ac10*/  SYNCS.PHASECHK.TRANS64.TRYWAIT P1, [R2+URZ+0x38850], R0 ;  /* 0x03885000020075a7 */ /* 0x000726000802017f */
[----:B----4-:R-:W-:Y:S05]  /*1ac20*/  @!P1 NANOSLEEP.SYNCS 0x989680 ;  /* 0x009896800000995d */ /* 0x010fea0003900000 */
[----:B------:R-:W4:Y:S02]  /*1ac30*/  @!P1 SYNCS.PHASECHK.TRANS64 P1, [R2+URZ+0x38850], R0 ;  /* 0x03885000020095a7 */ /* 0x000f24000802007f */
[----:B----4-:R-:W-:Y:S05]  /*1ac40*/  @!P1 BRA `(.L_x_2395) ;  /* 0xfffffffc00ec9947 */ /* 0x010fea000383ffff */
[----:B------:R-:W-:Y:S05]  /*1ac50*/  BRA `(.L_x_2394) ;  /* 0xfffffedc00a47947 */ /* 0x000fea000383ffff */
.L_x_2403:
[----:B-1----:R-:W-:-:S04]  /*1ac60*/  IMAD.U32 R4, RZ, RZ, UR4 ;  /* 0x00000004ff047e24 */ /* 0x002fc8000f8e00ff */
[----:B------:R1:W2:Y:S03]  /*1ac70*/  SYNCS.PHASECHK.TRANS64.TRYWAIT P1, [R4+URZ+0x38830], R3 ;  /* 0x03883003040075a7 */ /* 0x0002a6000802017f */
[----:B--2---:R-:W-:Y:S05]  /*1ac80*/  @!P1 NANOSLEEP.SYNCS 0x989680 ;  /* 0x009896800000995d */ /* 0x004fea0003900000 */
[----:B------:R-:W2:Y:S02]  /*1ac90*/  @!P1 SYNCS.PHASECHK.TRANS64 P1, [R4+URZ+0x38830], R3 ;  /* 0x03883003040095a7 */ /* 0x000ea4000802007f */
[----:B--2---:R-:W-:Y:S05]  /*1aca0*/  @!P1 BRA `(.L_x_2403) ;  /* 0xfffffffc00ec9947 */ /* 0x004fea000383ffff */
[----:B------:R-:W-:Y:S05]  /*1acb0*/  BRA `(.L_x_2402) ;  /* 0xfffffef800f07947 */ /* 0x000fea000383ffff */
.L_x_2407:
[----:B---3--:R-:W-:-:S04]  /*1acc0*/  IMAD.U32 R2, RZ, RZ, UR4 ;  /* 0x00000004ff027e24 */ /* 0x008fc8000f8e00ff */
[----:B------:R3:W4:Y:S03]  /*1acd0*/  SYNCS.PHASECHK.TRANS64.TRYWAIT P1, [R2+URZ+0x38850], R0 ;  /* 0x03885000020075a7 */ /* 0x000726000802017f */
[----:B----4-:R-:W-:Y:S05]  /*1ace0*/  @!P1 NANOSLEEP.SYNCS 0x989680 ;  /* 0x009896800000995d */ /* 0x010fea0003900000 */
[----:B------:R-:W4:Y:S02]  /*1acf0*/  @!P1 SYNCS.PHASECHK.TRANS64 P1, [R2+URZ+0x38850], R0 ;  /* 0x03885000020095a7 */ /* 0x000f24000802007f */
[----:B----4-:R-:W-:Y:S05]  /*1ad00*/  @!P1 BRA `(.L_x_2407) ;  /* 0xfffffffc00ec9947 */ /* 0x010fea000383ffff */
[----:B------:R-:W-:Y:S05]  /*1ad10*/  BRA `(.L_x_2406) ;  /* 0xffffff2000447947 */ /* 0x000fea000383ffff */
.L_x_2414:
[----:B-1----:R-:W-:-:S04]  /*1ad20*/  IMAD.U32 R7, RZ, RZ, UR8 ;  /* 0x00000008ff077e24 */ /* 0x002fc8000f8e00ff */
[----:B------:R1:W2:Y:S03]  /*1ad30*/  SYNCS.PHASECHK.TRANS64.TRYWAIT P1, [R7+URZ+0x38850], R0 ;  /* 0x03885000070075a7 */ /* 0x0002a6000802017f */
[----:B--2---:R-:W-:Y:S05]  /*1ad40*/  @!P1 NANOSLEEP.SYNCS 0x989680 ;  /* 0x009896800000995d */ /* 0x004fea0003900000 */
[----:B------:R-:W2:Y:S02]  /*1ad50*/  @!P1 SYNCS.PHASECHK.TRANS64 P1, [R7+URZ+0x38850], R0 ;  /* 0x03885000070095a7 */ /* 0x000ea4000802007f */
[----:B--2---:R-:W-:Y:S05]  /*1ad60*/  @!P1 BRA `(.L_x_2414) ;  /* 0xfffffffc00ec9947 */ /* 0x004fea000383ffff */
[----:B------:R-:W-:Y:S05]  /*1ad70*/  BRA `(.L_x_2413) ;  /* 0xffffff3c00a47947 */ /* 0x000fea000383ffff */
.L_x_2462:
        /* <DEDUP_REMOVED lines=11> */
.L_x_2531:
[----:B------:R-:W-:Y:S05]  /*1ae30*/  BSYNC B0 ;  /* 0x0000000000007941 */ /* 0x000fea0003800000 */
.L_x_2530:
[----:B------:R-:W-:Y:S05]  /*1ae40*/  BRA `(.L_x_2532) ;  /* 0xffffffb400cc7947 */ /* 0x000fea000383ffff */
.L_x_2465:
[----:B0-----:R0:W1:Y:S02]  /*1ae50*/  SYNCS.PHASECHK.TRANS64.TRYWAIT P0, [R5+URZ+0x38840], R2 ;  /* 0x03884002050075a7 */ /* 0x001064000800017f */
[----:B-1----:R-:W-:Y:S05]  /*1ae60*/  @!P0 NANOSLEEP.SYNCS 0x989680 ;  /* 0x009896800000895d */ /* 0x002fea0003900000 */
[----:B------:R-:W1:Y:S02]  /*1ae70*/  @!P0 SYNCS.PHASECHK.TRANS64 P0, [R5+URZ+0x38840], R2 ;  /* 0x03884002050085a7 */ /* 0x000e64000800007f */
[----:B-1----:R-:W-:Y:S05]  /*1ae80*/  @!P0 BRA `(.L_x_2465) ;  /* 0xfffffffc00f08947 */ /* 0x002fea000383ffff */
[----:B------:R-:W-:Y:S05]  /*1ae90*/  BRA `(.L_x_2533) ;  /* 0xffffffb800d47947 */ /* 0x000fea000383ffff */
.L_x_2466:
        /* <DEDUP_REMOVED lines=8> */
.L_x_2535:
[----:B------:R-:W-:Y:S05]  /*1af20*/  BSYNC B0 ;  /* 0x0000000000007941 */ /* 0x000fea0003800000 */
.L_x_2534:
[----:B------:R-:W-:Y:S01]  /*1af30*/  IMAD.MOV.U32 R13, RZ, RZ, R0 ;  /* 0x000000ffff0d7224 */ /* 0x000fe200078e0000 */
[----:B------:R-:W-:Y:S01]  /*1af40*/  MOV R15, 0xffffffff ;  /* 0xffffffff000f7802 */ /* 0x000fe20000000f00 */
[----:B------:R-:W-:Y:S01]  /*1af50*/  IMAD.MOV.U32 R12, RZ, RZ, RZ ;  /* 0x000000ffff0c7224 */ /* 0x000fe200078e00ff */
[C---:B------:R-:W-:Y:S01]  /*1af60*/  LOP3.LUT P5, RZ, R23.reuse, 0x10, RZ, 0xc0, !PT ;  /* 0x0000001017ff7812 */ /* 0x040fe200078ac0ff */
[----:B------:R-:W-:Y:S01]  /*1af70*/  IMAD.MOV.U32 R11, RZ, RZ, 0x181f ;  /* 0x0000181fff0b7424 */ /* 0x000fe200078e00ff */
[C---:B------:R-:W-:Y:S01]  /*1af80*/  LOP3.LUT P4, RZ, R23.reuse, 0x8, RZ, 0xc0, !PT ;  /* 0x0000000817ff7812 */ /* 0x040fe2000788c0ff */
[----:B------:R-:W-:Y:S01]  /*1af90*/  IMAD.MOV.U32 R2, RZ, RZ, R14 ;  /* 0x000000ffff027224 */ /* 0x000fe200078e000e */
[----:B------:R-:W-:Y:S01]  /*1afa0*/  LOP3.LUT P3, RZ, R23, 0x4, RZ, 0xc0, !PT ;  /* 0x0000000417ff7812 */ /* 0x000fe2000786c0ff */
[----:B------:R-:W-:-:S12]  /*1afb0*/  @P0 IMAD R9, R7, 0x2, R22 ;  /* 0x0000000207090824 */ /* 0x000fd800078e0216 */
[----:B------:R-:W-:Y:S05]  /*1afc0*/  WARPSYNC.COLLECTIVE R15, `(.L_x_2536) ;  /* 0x000000000f087348 */ /* 0x000fea0003c00000 */
[----:B------:R0:W1:Y:S02]  /*1afd0*/  SHFL.IDX P6, R14, R13, R12, R11 ;  /* 0x0000000c0d0e7389 */ /* 0x00006400000c000b */
[----:B01----:R-:W-:Y:S01]  /*1afe0*/  ENDCOLLECTIVE ;  /* 0x000000000000791b */ /* 0x003fe20003800000 */
.L_x_2536:
[----:B------:R-:W-:Y:S01]  /*1aff0*/  LOP3.LUT P2, RZ, R23, 0x2, RZ, 0xc0, !PT ;  /* 0x0000000217ff7812 */ /* 0x000fe2000784c0ff */
[----:B------:R-:W-:Y:S02]  /*1b000*/  IMAD.MOV.U32 R13, RZ, RZ, R6 ;  /* 0x000000ffff0d7224 */ /* 0x000fe400078e0006 */
[----:B------:R-:W-:Y:S02]  /*1b010*/  IMAD.MOV.U32 R12, RZ, RZ, 0x1 ;  /* 0x00000001ff0c7424 */ /* 0x000fe400078e00ff */
[----:B------:R-:W-:-:S08]  /*1b020*/  IMAD.MOV.U32 R3, RZ, RZ, R14 ;  /* 0x000000ffff037224 */ /* 0x000fd000078e000e */
[----:B------:R-:W-:Y:S05]  /*1b030*/  WARPSYNC.COLLECTIVE R15, `(.L_x_2537) ;  /* 0x000000000f087348 */ /* 0x000fea0003c00000 */
[----:B------:R0:W1:Y:S02]  /*1b040*/  SHFL.IDX P6, R14, R13, R12, R11 ;  /* 0x0000000c0d0e7389 */ /* 0x00006400000c000b */
[----:B01----:R-:W-:Y:S01]  /*1b050*/  ENDCOLLECTIVE ;  /* 0x000000000000791b */ /* 0x003fe20003800000 */
.L_x_2537:
        /* <DEDUP_REMOVED lines=10> */
.L_x_2538:
        /* <DEDUP_REMOVED lines=14> */
.L_x_2539:
        /* <DEDUP_REMOVED lines=16> */
.L_x_2540:
[----:B------:R-:W-:Y:S02]  /*1b2e0*/  @P0 IMAD R9, R7, 0x2, R22 ;  /* 0x0000000207090824 */ /* 0x000fe400078e0216 */
[----:B------:R-:W-:Y:S02]  /*1b2f0*/  IMAD.MOV.U32 R13, RZ, RZ, R6 ;  /* 0x000000ffff0d7224 */ /* 0x000fe400078e0006 */
[----:B------:R-:W-:Y:S02]  /*1b300*/  IMAD.MOV.U32 R12, RZ, RZ, 0x3 ;  /* 0x00000003ff0c7424 */ /* 0x000fe400078e00ff */
[----:B------:R-:W-:-:S07]  /*1b310*/  IMAD.MOV.U32 R2, RZ, RZ, R14 ;  /* 0x000000ffff027224 */ /* 0x000fce00078e000e */
[----:B------:R-:W-:Y:S05]  /*1b320*/  WARPSYNC.COLLECTIVE R15, `(.L_x_2541) ;  /* 0x000000000f087348 */ /* 0x000fea0003c00000 */
[----:B------:R0:W1:Y:S02]  /*1b330*/  SHFL.IDX P6, R14, R13, R12, R11 ;  /* 0x0000000c0d0e7389 */ /* 0x00006400000c000b */
[----:B01----:R-:W-:Y:S01]  /*1b340*/  ENDCOLLECTIVE ;  /* 0x000000000000791b */ /* 0x003fe20003800000 */
.L_x_2541:
        /* <DEDUP_REMOVED lines=15> */
.L_x_2542:
[----:B------:R-:W-:Y:S02]  /*1b440*/  @P0 IMAD R21, R7, 0x2, R22 ;  /* 0x0000000207150824 */ /* 0x000fe400078e0216 */
[----:B------:R-:W-:Y:S02]  /*1b450*/  IMAD.MOV.U32 R13, RZ, RZ, R6 ;  /* 0x000000ffff0d7224 */ /* 0x000fe400078e0006 */
[----:B------:R-:W-:Y:S01]  /*1b460*/  IMAD.MOV.U32 R12, RZ, RZ, 0x4 ;  /* 0x00000004ff0c7424 */ /* 0x000fe200078e00ff */
[----:B------:R-:W-:-:S07]  /*1b470*/  MOV R2, R14 ;  /* 0x0000000e00027202 */ /* 0x000fce0000000f00 */
[----:B------:R-:W-:Y:S05]  /*1b480*/  WARPSYNC.COLLECTIVE R15, `(.L_x_2543) ;  /* 0x000000000f087348 */ /* 0x000fea0003c00000 */
[----:B------:R0:W1:Y:S02]  /*1b490*/  SHFL.IDX P6, R14, R13, R12, R11 ;  /* 0x0000000c0d0e7389 */ /* 0x00006400000c000b */
[----:B01----:R-:W-:Y:S01]  /*1b4a0*/  ENDCOLLECTIVE ;  /* 0x000000000000791b */ /* 0x003fe20003800000 */
.L_x_2543:
        /* <DEDUP_REMOVED lines=14> */
.L_x_2544:
[----:B------:R-:W-:Y:S01]  /*1b590*/  IMAD.MOV.U32 R0, RZ, RZ, R14 ;  /* 0x000000ffff007224 */ /* 0x000fe200078e000e */
[----:B------:R-:W-:Y:S06]  /*1b5a0*/  BRA `(.L_x_2545) ;  /* 0xffffffb8003c7947 */ /* 0x000fec000383ffff */
.L_x_2473:
[----:B------:R-:W-:Y:S02]  /*1b5b0*/  IMAD.MOV.U32 R13, RZ, RZ, R0 ;  /* 0x000000ffff0d7224 */ /* 0x000fe400078e0000 */
[----:B------:R-:W-:Y:S02]  /*1b5c0*/  IMAD.MOV.U32 R12, RZ, RZ, RZ ;  /* 0x000000ffff0c7224 */ /* 0x000fe400078e00ff */
[----:B------:R-:W-:Y:S02]  /*1b5d0*/  IMAD.MOV.U32 R11, RZ, RZ, 0x181f ;  /* 0x0000181fff0b7424 */ /* 0x000fe400078e00ff */
[----:B------:R-:W-:Y:S02]  /*1b5e0*/  IMAD.MOV.U32 R15, RZ, RZ, -0x1 ;  /* 0xffffffffff0f7424 */ /* 0x000fe400078e00ff */
[----:B-----5:R-:W-:Y:S02]  /*1b5f0*/  IMAD R5, R9, R5, RZ ;  /* 0x0000000509057224 */ /* 0x020fe400078e02ff */
[----:B------:R-:W-:-:S07]  /*1b600*/  IMAD R17, R17, 0x80, R8 ;  /* 0x0000008011117824 */ /* 0x000fce00078e0208 */
[----:B------:R-:W-:Y:S05]  /*1b610*/  WARPSYNC.COLLECTIVE R15, `(.L_x_2546) ;  /* 0x000000000f087348 */ /* 0x000fea0003c00000 */
[----:B------:R0:W1:Y:S02]  /*1b620*/  SHFL.IDX P6, R14, R13, R12, R11 ;  /* 0x0000000c0d0e7389 */ /* 0x00006400000c000b */
[----:B01----:R-:W-:Y:S01]  /*1b630*/  ENDCOLLECTIVE ;  /* 0x000000000000791b */ /* 0x003fe20003800000 */
.L_x_2546:
[C---:B------:R-:W-:Y:S01]  /*1b640*/  VIADD R6, R17.reuse, 0x10 ;  /* 0x0000001011067836 */ /* 0x040fe20000000000 */
[----:B------:R-:W-:Y:S01]  /*1b650*/  ISETP.GE.AND P0, PT, R17, R5, PT ;  /* 0x000000051100720c */ /* 0x000fe20003f06270 */
[----:B------:R-:W-:Y:S02]  /*1b660*/  IMAD.MOV.U32 R13, RZ, RZ, R4 ;  /* 0x000000ffff0d7224 */ /* 0x000fe400078e0004 */
[----:B------:R-:W-:-:S10]  /*1b670*/  IMAD.MOV.U32 R2, RZ, RZ, R14 ;  /* 0x000000ffff027224 */ /* 0x000fd400078e000e */
[----:B------:R-:W-:Y:S05]  /*1b680*/  WARPSYNC.COLLECTIVE R15, `(.L_x_2547) ;  /* 0x000000000f087348 */ /* 0x000fea0003c00000 */
[----:B------:R0:W1:Y:S02]  /*1b690*/  SHFL.IDX P6, R14, R13, R12, R11 ;  /* 0x0000000c0d0e7389 */ /* 0x00006400000c000b */
[----:B01----:R-:W-:Y:S01]  /*1b6a0*/  ENDCOLLECTIVE ;  /* 0x000000000000791b */ /* 0x003fe20003800000 */
.L_x_2547:
        /* <DEDUP_REMOVED lines=8> */
.L_x_2548:
        /* <DEDUP_REMOVED lines=14> */
.L_x_2549:
[----:B------:R-:W-:Y:S02]  /*1b810*/  IMAD.MOV.U32 R13, RZ, RZ, R0 ;  /* 0x000000ffff0d7224 */ /* 0x000fe400078e0000 */
[----:B------:R-:W-:Y:S01]  /*1b820*/  IMAD.MOV.U32 R12, RZ, RZ, 0x2 ;  /* 0x00000002ff0c7424 */ /* 0x000fe200078e00ff */
[----:B------:R-:W-:-:S04]  /*1b830*/  @!P0 LEA R14, P5, R32, R14, 0x1 ;  /* 0x0000000e200e8211 */ /* 0x000fc800078a08ff */
[----:B------:R-:W-:Y:S01]  /*1b840*/  @!P0 IADD3.X R7, RZ, R2, RZ, P5, !PT ;  /* 0x00000002ff078210 */ /* 0x000fe20002ffe4ff */
[----:B------:R-:W-:-:S08]  /*1b850*/  @!P0 IMAD.MOV.U32 R2, RZ, RZ, R14 ;  /* 0x000000ffff028224 */ /* 0x000fd000078e000e */
[----:B------:R-:W-:Y:S05]  /*1b860*/  WARPSYNC.COLLECTIVE R15, `(.L_x_2550) ;  /* 0x000000000f087348 */ /* 0x000fea0003c00000 */
[----:B------:R0:W1:Y:S02]  /*1b870*/  SHFL.IDX P6, R14, R13, R12, R11 ;  /* 0x0000000c0d0e7389 */ /* 0x00006400000c000b */
[----:B01----:R-:W-:Y:S01]  /*1b880*/  ENDCOLLECTIVE ;  /* 0x000000000000791b */ /* 0x003fe20003800000 */
.L_x_2550:
        /* <DEDUP_REMOVED lines=15> */
.L_x_2551:
        /* <DEDUP_REMOVED lines=8> */
.L_x_2552:
        /* <DEDUP_REMOVED lines=15> */
.L_x_2553:
        /* <DEDUP_REMOVED lines=8> */
.L_x_2554:
        /* <DEDUP_REMOVED lines=10> */
[----:B------:R-:W-:Y:S01]  /*1bc10*/  VIADD R6, R17, 0x50 ;  /* 0x0000005011067836 */ /* 0x000fe20000000000 */
[----:B0-----:R-:W-:-:S11]  /*1bc20*/  MOV R2, R14 ;  /* 0x0000000e00027202 */ /* 0x001fd60000000f00 */
[----:B------:R-:W-:Y:S05]  /*1bc30*/  WARPSYNC.COLLECTIVE R15, `(.L_x_2555) ;  /* 0x000000000f087348 */ /* 0x000fea0003c00000 */
[----:B------:R0:W1:Y:S02]  /*1bc40*/  SHFL.IDX P6, R14, R13, R12, R11 ;  /* 0x0000000c0d0e7389 */ /* 0x00006400000c000b */
[----:B01----:R-:W-:Y:S01]  /*1bc50*/  ENDCOLLECTIVE ;  /* 0x000000000000791b */ /* 0x003fe20003800000 */
.L_x_2555:
        /* <DEDUP_REMOVED lines=8> */
.L_x_2556:
        /* <DEDUP_REMOVED lines=15> */
.L_x_2557:
        /* <DEDUP_REMOVED lines=8> */
.L_x_2558:
        /* <DEDUP_REMOVED lines=14> */
.L_x_2559:
        /* <DEDUP_REMOVED lines=8> */
.L_x_2560:
        /* <DEDUP_REMOVED lines=13> */
.L_x_2561:
[----:B------:R-:W-:Y:S05]  /*1c080*/  BRA `(.L_x_2562) ;  /* 0xffffffb800c47947 */ /* 0x000fea000383ffff */
.L_x_2478:
[----:B0-----:R0:W2:Y:S02]  /*1c090*/  SYNCS.PHASECHK.TRANS64.TRYWAIT P0, [R22+URZ+0x38820], R3 ;  /* 0x03882003160075a7 */ /* 0x0010a4000800017f */
[----:B--2---:R-:W-:Y:S05]  /*1c0a0*/  @!P0 NANOSLEEP.SYNCS 0x989680 ;  /* 0x009896800000895d */ /* 0x004fea0003900000 */
[----:B------:R-:W2:Y:S02]  /*1c0b0*/  @!P0 SYNCS.PHASECHK.TRANS64 P0, [R22+URZ+0x38820], R3 ;  /* 0x03882003160085a7 */ /* 0x000ea4000800007f */
[----:B--2---:R-:W-:Y:S05]  /*1c0c0*/  @!P0 BRA `(.L_x_2478) ;  /* 0xfffffffc00f08947 */ /* 0x004fea000383ffff */
[----:B------:R-:W-:Y:S05]  /*1c0d0*/  BRA `(.L_x_2563) ;  /* 0xffffffbc00407947 */ /* 0x000fea000383ffff */
.L_x_2483:
[----:B0-----:R0:W1:Y:S02]  /*1c0e0*/  SYNCS.PHASECHK.TRANS64.TRYWAIT P0, [R6+URZ+0x38840], R3 ;  /* 0x03884003060075a7 */ /* 0x001064000800017f */
[----:B-1----:R-:W-:Y:S05]  /*1c0f0*/  @!P0 NANOSLEEP.SYNCS 0x989680 ;  /* 0x009896800000895d */ /* 0x002fea0003900000 */
[----:B------:R-:W1:Y:S02]  /*1c100*/  @!P0 SYNCS.PHASECHK.TRANS64 P0, [R6+URZ+0x38840], R3 ;  /* 0x03884003060085a7 */ /* 0x000e64000800007f */
[----:B-1----:R-:W-:Y:S05]  /*1c110*/  @!P0 BRA `(.L_x_2483) ;  /* 0xfffffffc00f08947 */ /* 0x002fea000383ffff */
[----:B------:R-:W-:Y:S05]  /*1c120*/  BRA `(.L_x_2564) ;  /* 0xffffffc000207947 */ /* 0x000fea000383ffff */
.L_x_2484:
        /* <DEDUP_REMOVED lines=8> */
.L_x_2566:
[----:B------:R-:W-:Y:S05]  /*1c1b0*/  BSYNC B1 ;  /* 0x0000000000017941 */ /* 0x000fea0003800000 */
.L_x_2565:
        /* <DEDUP_REMOVED lines=12> */
.L_x_2567:
        /* <DEDUP_REMOVED lines=13> */
.L_x_2568:
        /* <DEDUP_REMOVED lines=14> */
.L_x_2569:
[----:B------:R-:W-:Y:S01]  /*1c430*/  MOV R13, R10 ;  /* 0x0000000a000d7202 */ /* 0x000fe20000000f00 */
[----:B------:R-:W-:Y:S02]  /*1c440*/  IMAD.MOV.U32 R12, RZ, RZ, 0x2 ;  /* 0x00000002ff0c7424 */ /* 0x000fe400078e00ff */
[----:B------:R-:W-:-:S07]  /*1c450*/  IMAD.MOV.U32 R2, RZ, RZ, R14 ;  /* 0x000000ffff027224 */ /* 0x000fce00078e000e */
[----:B------:R-:W-:Y:S05]  /*1c460*/  WARPSYNC.COLLECTIVE R15, `(.L_x_2570) ;  /* 0x000000000f087348 */ /* 0x000fea0003c00000 */
[----:B------:R0:W1:Y:S02]  /*1c470*/  SHFL.IDX P6, R14, R13, R12, R11 ;  /* 0x0000000c0d0e7389 */ /* 0x00006400000c000b */
[----:B01----:R-:W-:Y:S01]  /*1c480*/  ENDCOLLECTIVE ;  /* 0x000000000000791b */ /* 0x003fe20003800000 */
.L_x_2570:
        /* <DEDUP_REMOVED lines=14> */
.L_x_2571:
[----:B------:R-:W-:Y:S02]  /*1c570*/  IMAD.MOV.U32 R13, RZ, RZ, R10 ;  /* 0x000000ffff0d7224 */ /* 0x000fe400078e000a */
[----:B------:R-:W-:Y:S02]  /*1c580*/  IMAD.MOV.U32 R12, RZ, RZ, 0x3 ;  /* 0x00000003ff0c7424 */ /* 0x000fe400078e00ff */
[----:B------:R-:W-:-:S07]  /*1c590*/  IMAD.MOV.U32 R2, RZ, RZ, R14 ;  /* 0x000000ffff027224 */ /* 0x000fce00078e000e */
[----:B------:R-:W-:Y:S05]  /*1c5a0*/  WARPSYNC.COLLECTIVE R15, `(.L_x_2572) ;  /* 0x000000000f087348 */ /* 0x000fea0003c00000 */
[----:B------:R0:W1:Y:S02]  /*1c5b0*/  SHFL.IDX P6, R14, R13, R12, R11 ;  /* 0x0000000c0d0e7389 */ /* 0x00006400000c000b */
[----:B01----:R-:W-:Y:S01]  /*1c5c0*/  ENDCOLLECTIVE ;  /* 0x000000000000791b */ /* 0x003fe20003800000 */
.L_x_2572:
        /* <DEDUP_REMOVED lines=14> */
.L_x_2573:
[----:B------:R-:W-:Y:S02]  /*1c6b0*/  IMAD.MOV.U32 R13, RZ, RZ, R10 ;  /* 0x000000ffff0d7224 */ /* 0x000fe400078e000a */
[----:B------:R-:W-:Y:S02]  /*1c6c0*/  IMAD.MOV.U32 R12, RZ, RZ, 0x4 ;  /* 0x00000004ff0c7424 */ /* 0x000fe400078e00ff */
[----:B------:R-:W-:-:S07]  /*1c6d0*/  IMAD.MOV.U32 R2, RZ, RZ, R14 ;  /* 0x000000ffff027224 */ /* 0x000fce00078e000e */
[----:B------:R-:W-:Y:S05]  /*1c6e0*/  WARPSYNC.COLLECTIVE R15, `(.L_x_2574) ;  /* 0x000000000f087348 */ /* 0x000fea0003c00000 */
[----:B------:R0:W1:Y:S02]  /*1c6f0*/  SHFL.IDX P6, R14, R13, R12, R11 ;  /* 0x0000000c0d0e7389 */ /* 0x00006400000c000b */
[----:B01----:R-:W-:Y:S01]  /*1c700*/  ENDCOLLECTIVE ;  /* 0x000000000000791b */ /* 0x003fe20003800000 */
.L_x_2574:
        /* <DEDUP_REMOVED lines=17> */
.L_x_2575:
[----:B------:R-:W-:Y:S01]  /*1c820*/  IMAD.MOV.U32 R2, RZ, RZ, R14 ;  /* 0x000000ffff027224 */ /* 0x000fe200078e000e */
[----:B------:R-:W-:Y:S06]  /*1c830*/  BRA `(.L_x_2576) ;  /* 0xffffffbc006c7947 */ /* 0x000fec000383ffff */
.L_x_2489:
[----:B-1----:R1:W2:Y:S02]  /*1c840*/  SYNCS.PHASECHK.TRANS64.TRYWAIT P0, [R6+URZ+0x38860], R2 ;  /* 0x03886002060075a7 */ /* 0x0022a4000800017f */
[----:B--2---:R-:W-:Y:S05]  /*1c850*/  @!P0 NANOSLEEP.SYNCS 0x989680 ;  /* 0x009896800000895d */ /* 0x004fea0003900000 */
[----:B------:R-:W2:Y:S02]  /*1c860*/  @!P0 SYNCS.PHASECHK.TRANS64 P0, [R6+URZ+0x38860], R2 ;  /* 0x03886002060085a7 */ /* 0x000ea4000800007f */
[----:B--2---:R-:W-:Y:S05]  /*1c870*/  @!P0 BRA `(.L_x_2489) ;  /* 0xfffffffc00f08947 */ /* 0x004fea000383ffff */
[----:B------:R-:W-:Y:S05]  /*1c880*/  BRA `(.L_x_2577) ;  /* 0xffffffbc00e47947 */ /* 0x000fea000383ffff */
.L_x_2490:
        /* <DEDUP_REMOVED lines=8> */
.L_x_2579:
[----:B------:R-:W-:Y:S05]  /*1c910*/  BSYNC B1 ;  /* 0x0000000000017941 */ /* 0x000fea0003800000 */
.L_x_2578:
[----:B------:R-:W-:Y:S01]  /*1c920*/  MOV R13, R18 ;  /* 0x00000012000d7202 */ /* 0x000fe20000000f00 */
        /* <DEDUP_REMOVED lines=8> */
.L_x_2580:
[----:B------:R-:W-:Y:S02]  /*1c9b0*/  IMAD.MOV.U32 R13, RZ, RZ, R24 ;  /* 0x000000ffff0d7224 */ /* 0x000fe400078e0018 */
[----:B------:R-:W-:Y:S02]  /*1c9c0*/  IMAD.MOV.U32 R12, RZ, RZ, 0x1 ;  /* 0x00000001ff0c7424 */ /* 0x000fe400078e00ff */
[----:B------:R-:W-:-:S07]  /*1c9d0*/  IMAD.MOV.U32 R2, RZ, RZ, R14 ;  /* 0x000000ffff027224 */ /* 0x000fce00078e000e */
[----:B------:R-:W-:Y:S05]  /*1c9e0*/  WARPSYNC.COLLECTIVE R15, `(.L_x_2581) ;  /* 0x000000000f087348 */ /* 0x000fea0003c00000 */
[----:B------:R0:W1:Y:S02]  /*1c9f0*/  SHFL.IDX P6, R14, R13, R12, R11 ;  /* 0x0000000c0d0e7389 */ /* 0x00006400000c000b */
[----:B01----:R-:W-:Y:S01]  /*1ca00*/  ENDCOLLECTIVE ;  /* 0x000000000000791b */ /* 0x003fe20003800000 */
.L_x_2581:
        /* <DEDUP_REMOVED lines=18> */
.L_x_2582:
[----:B------:R-:W-:Y:S02]  /*1cb30*/  IMAD.MOV.U32 R13, RZ, RZ, R24 ;  /* 0x000000ffff0d7224 */ /* 0x000fe400078e0018 */
[----:B------:R-:W-:Y:S02]  /*1cb40*/  IMAD.MOV.U32 R12, RZ, RZ, 0x2 ;  /* 0x00000002ff0c7424 */ /* 0x000fe400078e00ff */
[----:B------:R-:W-:-:S07]  /*1cb50*/  IMAD.MOV.U32 R2, RZ, RZ, R14 ;  /* 0x000000ffff027224 */ /* 0x000fce00078e000e */
[----:B------:R-:W-:Y:S05]  /*1cb60*/  WARPSYNC.COLLECTIVE R15, `(.L_x_2583) ;  /* 0x000000000f087348 */ /* 0x000fea0003c00000 */
[----:B------:R0:W1:Y:S02]  /*1cb70*/  SHFL.IDX P6, R14, R13, R12, R11 ;  /* 0x0000000c0d0e7389 */ /* 0x00006400000c000b */
[----:B01----:R-:W-:Y:S01]  /*1cb80*/  ENDCOLLECTIVE ;  /* 0x000000000000791b */ /* 0x003fe20003800000 */
.L_x_2583:
        /* <DEDUP_REMOVED lines=18> */
.L_x_2584:
[----:B------:R-:W-:Y:S02]  /*1ccb0*/  IMAD.MOV.U32 R13, RZ, RZ, R24 ;  /* 0x000000ffff0d7224 */ /* 0x000fe400078e0018 */
[----:B------:R-:W-:Y:S02]  /*1ccc0*/  IMAD.MOV.U32 R12, RZ, RZ, 0x3 ;  /* 0x00000003ff0c7424 */ /* 0x000fe400078e00ff */
[----:B------:R-:W-:-:S07]  /*1ccd0*/  IMAD.MOV.U32 R2, RZ, RZ, R14 ;  /* 0x000000ffff027224 */ /* 0x000fce00078e000e */
[----:B------:R-:W-:Y:S05]  /*1cce0*/  WARPSYNC.COLLECTIVE R15, `(.L_x_2585) ;  /* 0x000000000f087348 */ /* 0x000fea0003c00000 */
[----:B------:R0:W1:Y:S02]  /*1ccf0*/  SHFL.IDX P6, R14, R13, R12, R11 ;  /* 0x0000000c0d0e7389 */ /* 0x00006400000c000b */
[----:B01----:R-:W-:Y:S01]  /*1cd00*/  ENDCOLLECTIVE ;  /* 0x000000000000791b */ /* 0x003fe20003800000 */
.L_x_2585:
[----:B------:R-:W-:-:S05]  /*1cd10*/  IADD3 R2, P0, R2, R0, RZ ;  /* 0x0000000002027210 */ /* 0x000fca0007f1e0ff */
        /* <DEDUP_REMOVED lines=17> */
.L_x_2586:
[----:B------:R-:W-:Y:S02]  /*1ce30*/  IMAD.MOV.U32 R13, RZ, RZ, R24 ;  /* 0x000000ffff0d7224 */ /* 0x000fe400078e0018 */
[----:B------:R-:W-:Y:S02]  /*1ce40*/  IMAD.MOV.U32 R12, RZ, RZ, 0x4 ;  /* 0x00000004ff0c7424 */ /* 0x000fe400078e00ff */
[----:B------:R-:W-:-:S07]  /*1ce50*/  IMAD.MOV.U32 R2, RZ, RZ, R14 ;  /* 0x000000ffff027224 */ /* 0x000fce00078e000e */
[----:B------:R-:W-:Y:S05]  /*1ce60*/  WARPSYNC.COLLECTIVE R15, `(.L_x_2587) ;  /* 0x000000000f087348 */ /* 0x000fea0003c00000 */
[----:B------:R0:W1:Y:S02]  /*1ce70*/  SHFL.IDX P6, R14, R13, R12, R11 ;  /* 0x0000000c0d0e7389 */ /* 0x00006400000c000b */
[----:B01----:R-:W-:Y:S01]  /*1ce80*/  ENDCOLLECTIVE ;  /* 0x000000000000791b */ /* 0x003fe20003800000 */
.L_x_2587:
        /* <DEDUP_REMOVED lines=13> */
.L_x_2588:
        /* <DEDUP_REMOVED lines=9> */
.L_x_2498:
[----:B0-----:R0:W2:Y:S02]  /*1cff0*/  SYNCS.PHASECHK.TRANS64.TRYWAIT P0, [R4+URZ+0x38860], R3 ;  /* 0x03886003040075a7 */ /* 0x0010a4000800017f */
[----:B--2---:R-:W-:Y:S05]  /*1d000*/  @!P0 NANOSLEEP.SYNCS 0x989680 ;  /* 0x009896800000895d */ /* 0x004fea0003900000 */
[----:B------:R-:W2:Y:S02]  /*1d010*/  @!P0 SYNCS.PHASECHK.TRANS64 P0, [R4+URZ+0x38860], R3 ;  /* 0x03886003040085a7 */ /* 0x000ea4000800007f */
[----:B--2---:R-:W-:Y:S05]  /*1d020*/  @!P0 BRA `(.L_x_2498) ;  /* 0xfffffffc00f08947 */ /* 0x004fea000383ffff */
[----:B------:R-:W-:Y:S05]  /*1d030*/  BRA `(.L_x_2590) ;  /* 0xffffffc000247947 */ /* 0x000fea000383ffff */
.L_x_2499:
        /* <DEDUP_REMOVED lines=8> */
.L_x_2592:
[----:B------:R-:W-:Y:S05]  /*1d0c0*/  BSYNC B0 ;  /* 0x0000000000007941 */ /* 0x000fea0003800000 */
.L_x_2591:
        /* <DEDUP_REMOVED lines=9> */
.L_x_2593:
        /* <DEDUP_REMOVED lines=21> */
.L_x_2594:
[----:B------:R-:W-:Y:S01]  /*1d2b0*/  @!PT LDS RZ, [RZ] ;  /* 0x00000000fffff984 */ /* 0x000fe20000000800 */
[----:B------:R-:W-:Y:S01]  /*1d2c0*/  @!PT LDS RZ, [RZ] ;  /* 0x00000000fffff984 */ /* 0x000fe20000000800 */
[----:B------:R-:W-:Y:S01]  /*1d2d0*/  @!PT LDS RZ, [RZ] ;  /* 0x00000000fffff984 */ /* 0x000fe20000000800 */
[----:B------:R0:W-:Y:S01]  /*1d2e0*/  LDGSTS.E.BYPASS.LTC128B.128 [R0+0x5400], desc[UR38][R2.64+0x100], !P4 ;  /* 0x0540010002007fae */ /* 0x0001e2000e101d66 */
[----:B------:R-:W-:Y:S02]  /*1d2f0*/  ISETP.LT.OR P4, PT, R5, 0x1, P0 ;  /* 0x000000010500780c */ /* 0x000fe40000781670 */
[----:B------:R-:W-:-:S11]  /*1d300*/  MOV R13, R18 ;  /* 0x00000012000d7202 */ /* 0x000fd60000000f00 */
[----:B------:R0:W-:Y:S01]  /*1d310*/  LDGSTS.E.BYPASS.LTC128B.128 [R0+0x7c00], desc[UR38][R2.64+0x180], !P4 ;  /* 0x07c0018002007fae */ /* 0x0001e2000e101d66 */
[----:B------:R-:W-:-:S07]  /*1d320*/  IMAD.MOV.U32 R7, RZ, RZ, R14 ;  /* 0x000000ffff077224 */ /* 0x000fce00078e000e */
[----:B0-----:R-:W-:Y:S05]  /*1d330*/  WARPSYNC.COLLECTIVE R15, `(.L_x_2595) ;  /* 0x000000000f087348 */ /* 0x001fea0003c00000 */
[----:B------:R1:W2:Y:S02]  /*1d340*/  SHFL.IDX P6, R14, R13, R12, R11 ;  /* 0x0000000c0d0e7389 */ /* 0x0002a400000c000b */
[----:B012---:R-:W-:Y:S01]  /*1d350*/  ENDCOLLECTIVE ;  /* 0x000000000000791b */ /* 0x007fe20003800000 */
.L_x_2595:
[----:B------:R-:W-:Y:S02]  /*1d360*/  IMAD.MOV.U32 R13, RZ, RZ, R24 ;  /* 0x000000ffff0d7224 */ /* 0x000fe400078e0018 */
[----:B------:R-:W-:Y:S01]  /*1d370*/  IMAD.MOV.U32 R12, RZ, RZ, 0x2 ;  /* 0x00000002ff0c7424 */ /* 0x000fe200078e00ff */
[----:B------:R-:W-:-:S13]  /*1d380*/  IADD3 R2, P4, R14, R8, RZ ;  /* 0x000000080e027210 */ /* 0x000fda0007f9e0ff */
[----:B------:R-:W-:Y:S05]  /*1d390*/  WARPSYNC.COLLECTIVE R15, `(.L_x_2596) ;  /* 0x000000000f087348 */ /* 0x000fea0003c00000 */
[----:B------:R0:W1:Y:S02]  /*1d3a0*/  SHFL.IDX P6, R14, R13, R12, R11 ;  /* 0x0000000c0d0e7389 */ /* 0x00006400000c000b */
[----:B01----:R-:W-:Y:S01]  /*1d3b0*/  ENDCOLLECTIVE ;  /* 0x000000000000791b */ /* 0x003fe20003800000 */
.L_x_2596:
        /* <DEDUP_REMOVED lines=12> */
.L_x_2597:
        /* <DEDUP_REMOVED lines=14> */
.L_x_2598:
        /* <DEDUP_REMOVED lines=12> */
.L_x_2599:
        /* <DEDUP_REMOVED lines=14> */
.L_x_2600:
        /* <DEDUP_REMOVED lines=12> */
.L_x_2601:
        /* <DEDUP_REMOVED lines=9> */
.L_x_2504:
        /* <DEDUP_REMOVED lines=8> */
.L_x_2604:
[----:B------:R-:W-:Y:S05]  /*1d8d0*/  BSYNC B0 ;  /* 0x0000000000007941 */ /* 0x000fea0003800000 */
.L_x_2603:
[----:B------:R-:W-:Y:S01]  /*1d8e0*/  IMAD.MOV.U32 R13, RZ, RZ, R16 ;  /* 0x000000ffff0d7224 */ /* 0x000fe200078e0010 */
[----:B------:R-:W-:Y:S01]  /*1d8f0*/  MOV R12, 0x1 ;  /* 0x00000001000c7802 */ /* 0x000fe20000000f00 */
[----:B------:R-:W-:Y:S02]  /*1d900*/  IMAD.MOV.U32 R11, RZ, RZ, 0x1f ;  /* 0x0000001fff0b7424 */ /* 0x000fe400078e00ff */
[----:B------:R-:W-:Y:S02]  /*1d910*/  IMAD.MOV.U32 R15, RZ, RZ, -0x1 ;  /* 0xffffffffff0f7424 */ /* 0x000fe400078e00ff */
[----:B------:R-:W-:Y:S02]  /*1d920*/  IMAD.IADD R9, R19, 0x1, R8 ;  /* 0x0000000113097824 */ /* 0x000fe400078e0208 */
[----:B------:R-:W-:-:S07]  /*1d930*/  IMAD.MOV.U32 R0, RZ, RZ, R14 ;  /* 0x000000ffff007224 */ /* 0x000fce00078e000e */
[----:B------:R-:W-:Y:S05]  /*1d940*/  WARPSYNC.COLLECTIVE R15, `(.L_x_2605) ;  /* 0x000000000f087348 */ /* 0x000fea0003c00000 */
[----:B------:R0:W1:Y:S02]  /*1d950*/  SHFL.IDX P6, R14, R13, R12, R11 ;  /* 0x0000000c0d0e7389 */ /* 0x00006400000c000b */
[----:B01----:R-:W-:Y:S01]  /*1d960*/  ENDCOLLECTIVE ;  /* 0x000000000000791b */ /* 0x003fe20003800000 */
.L_x_2605:
        /* <DEDUP_REMOVED lines=24> */
.L_x_2606:
[----:B------:R-:W-:Y:S01]  /*1daf0*/  IMAD.MOV.U32 R12, RZ, RZ, 0x2 ;  /* 0x00000002ff0c7424 */ /* 0x000fe200078e00ff */
[----:B------:R-:W-:-:S05]  /*1db00*/  SEL R14, R14, RZ, P1 ;  /* 0x000000ff0e0e7207 */ /* 0x000fca0000800000 */
[----:B------:R-:W-:-:S04]  /*1db10*/  IMAD.IADD R5, R13, 0x1, R14 ;  /* 0x000000010d057824 */ /* 0x000fc800078e020e */
[----:B------:R-:W-:-:S07]  /*1db20*/  IMAD.MOV.U32 R13, RZ, RZ, R5 ;  /* 0x000000ffff0d7224 */ /* 0x000fce00078e0005 */
[----:B------:R-:W-:Y:S05]  /*1db30*/  WARPSYNC.COLLECTIVE R15, `(.L_x_2607) ;  /* 0x000000000f087348 */ /* 0x000fea0003c00000 */
[----:B------:R0:W1:Y:S02]  /*1db40*/  SHFL.UP P6, R14, R13, R12, R11 ;  /* 0x0400000c0d0e7389 */ /* 0x00006400000c000b */
[----:B01----:R-:W-:Y:S01]  /*1db50*/  ENDCOLLECTIVE ;  /* 0x000000000000791b */ /* 0x003fe20003800000 */
.L_x_2607:
[----:B------:R-:W-:Y:S01]  /*1db60*/  IMAD.MOV.U32 R12, RZ, RZ, 0x4 ;  /* 0x00000004ff0c7424 */ /* 0x000fe200078e00ff */
[----:B------:R-:W-:-:S05]  /*1db70*/  SEL R2, R14, RZ, P2 ;  /* 0x000000ff0e027207 */ /* 0x000fca0001000000 */
[----:B------:R-:W-:-:S04]  /*1db80*/  IMAD.IADD R2, R5, 0x1, R2 ;  /* 0x0000000105027824 */ /* 0x000fc800078e0202 */
[----:B------:R-:W-:-:S07]  /*1db90*/  IMAD.MOV.U32 R13, RZ, RZ, R2 ;  /* 0x000000ffff0d7224 */ /* 0x000fce00078e0002 */
[----:B------:R-:W-:Y:S05]  /*1dba0*/  WARPSYNC.COLLECTIVE R15, `(.L_x_2608) ;  /* 0x000000000f087348 */ /* 0x000fea0003c00000 */
[----:B------:R0:W1:Y:S02]  /*1dbb0*/  SHFL.UP P6, R14, R13, R12, R11 ;  /* 0x0400000c0d0e7389 */ /* 0x00006400000c000b */
[----:B01----:R-:W-:Y:S01]  /*1dbc0*/  ENDCOLLECTIVE ;  /* 0x000000000000791b */ /* 0x003fe20003800000 */
.L_x_2608:
[----:B------:R-:W-:Y:S01]  /*1dbd0*/  IMAD.MOV.U32 R12, RZ, RZ, 0x8 ;  /* 0x00000008ff0c7424 */ /* 0x000fe200078e00ff */
[----:B------:R-:W-:-:S05]  /*1dbe0*/  SEL R3, R14, RZ, P3 ;  /* 0x000000ff0e037207 */ /* 0x000fca0001800000 */
[----:B------:R-:W-:-:S04]  /*1dbf0*/  IMAD.IADD R3, R2, 0x1, R3 ;  /* 0x0000000102037824 */ /* 0x000fc800078e0203 */
[----:B------:R-:W-:-:S07]  /*1dc00*/  IMAD.MOV.U32 R13, RZ, RZ, R3 ;  /* 0x000000ffff0d7224 */ /* 0x000fce00078e0003 */
[----:B------:R-:W-:Y:S05]  /*1dc10*/  WARPSYNC.COLLECTIVE R15, `(.L_x_2609) ;  /* 0x000000000f087348 */ /* 0x000fea0003c00000 */
[----:B------:R0:W1:Y:S02]  /*1dc20*/  SHFL.UP P6, R14, R13, R12, R11 ;  /* 0x0400000c0d0e7389 */ /* 0x00006400000c000b */
[----:B01----:R-:W-:Y:S01]  /*1dc30*/  ENDCOLLECTIVE ;  /* 0x000000000000791b */ /* 0x003fe20003800000 */
.L_x_2609:
[----:B------:R-:W-:Y:S01]  /*1dc40*/  IMAD.MOV.U32 R12, RZ, RZ, 0x10 ;  /* 0x00000010ff0c7424 */ /* 0x000fe200078e00ff */
[----:B------:R-:W-:-:S05]  /*1dc50*/  SEL R14, R14, RZ, P4 ;  /* 0x000000ff0e0e7207 */ /* 0x000fca0002000000 */
[----:B------:R-:W-:-:S04]  /*1dc60*/  IMAD.IADD R5, R3, 0x1, R14 ;  /* 0x0000000103057824 */ /* 0x000fc800078e020e */
[----:B------:R-:W-:-:S07]  /*1dc70*/  IMAD.MOV.U32 R13, RZ, RZ, R5 ;  /* 0x000000ffff0d7224 */ /* 0x000fce00078e0005 */
[----:B------:R-:W-:Y:S05]  /*1dc80*/  WARPSYNC.COLLECTIVE R15, `(.L_x_2610) ;  /* 0x000000000f087348 */ /* 0x000fea0003c00000 */
[----:B------:R0:W1:Y:S02]  /*1dc90*/  SHFL.UP P6, R14, R13, R12, R11 ;  /* 0x0400000c0d0e7389 */ /* 0x00006400000c000b */
[----:B01----:R-:W-:Y:S01]  /*1dca0*/  ENDCOLLECTIVE ;  /* 0x000000000000791b */ /* 0x003fe20003800000 */
.L_x_2610:
[----:B------:R-:W-:Y:S02]  /*1dcb0*/  IMAD.MOV.U32 R12, RZ, RZ, 0x1f ;  /* 0x0000001fff0c7424 */ /* 0x000fe400078e00ff */
[----:B------:R-:W-:Y:S01]  /*1dcc0*/  IMAD.MOV.U32 R11, RZ, RZ, 0x1f ;  /* 0x0000001fff0b7424 */ /* 0x000fe200078e00ff */
[----:B------:R-:W-:-:S04]  /*1dcd0*/  SEL R2, R14, RZ, P5 ;  /* 0x000000ff0e027207 */ /* 0x000fc80002800000 */
[----:B------:R-:W-:-:S05]  /*1dce0*/  IADD3 R2, R5, R2, RZ ;  /* 0x0000000205027210 */ /* 0x000fca0007ffe0ff */
[----:B------:R-:W-:-:S07]  /*1dcf0*/  IMAD.MOV.U32 R13, RZ, RZ, R2 ;  /* 0x000000ffff0d7224 */ /* 0x000fce00078e0002 */
[----:B------:R-:W-:Y:S05]  /*1dd00*/  WARPSYNC.COLLECTIVE R15, `(.L_x_2611) ;  /* 0x000000000f087348 */ /* 0x000fea0003c00000 */
[----:B------:R0:W1:Y:S02]  /*1dd10*/  SHFL.IDX P6, R14, R13, R12, R11 ;  /* 0x0000000c0d0e7389 */ /* 0x00006400000c000b */
[----:B01----:R-:W-:Y:S01]  /*1dd20*/  ENDCOLLECTIVE ;  /* 0x000000000000791b */ /* 0x003fe20003800000 */
.L_x_2611:
[----:B------:R-:W-:Y:S05]  /*1dd30*/  BRA `(.L_x_2612) ;  /* 0xffffffbc00407947 */ /* 0x000fea000383ffff */
.L_x_2507:
[----:B------:R-:W-:Y:S01]  /*1dd40*/  BSSY B0, `(.L_x_2613) ;  /* 0x0000007000007945 */ /* 0x000fe20003800000 */
[----:B------:R-:W-:Y:S02]  /*1dd50*/  IMAD.MOV.U32 R12, RZ, RZ, 0x1 ;  /* 0x00000001ff0c7424 */ /* 0x000fe400078e00ff */
[----:B------:R-:W-:Y:S02]  /*1dd60*/  IMAD.MOV.U32 R11, RZ, RZ, RZ ;  /* 0x000000ffff0b7224 */ /* 0x000fe400078e00ff */
[----:B------:R-:W-:-:S07]  /*1dd70*/  IMAD.MOV.U32 R15, RZ, RZ, -0x1 ;  /* 0xffffffffff0f7424 */ /* 0x000fce00078e00ff */
[----:B------:R-:W-:Y:S05]  /*1dd80*/  WARPSYNC.COLLECTIVE R15, `(.L_x_2614) ;  /* 0x000000000f087348 */ /* 0x000fea0003c00000 */
[----:B------:R0:W1:Y:S02]  /*1dd90*/  SHFL.UP P6, R14, R13, R12, R11 ;  /* 0x0400000c0d0e7389 */ /* 0x00006400000c000b */
[----:B01----:R-:W-:Y:S01]  /*1dda0*/  ENDCOLLECTIVE ;  /* 0x000000000000791b */ /* 0x003fe20003800000 */
.L_x_2614:
[----:B------:R-:W-:Y:S05]  /*1ddb0*/  BSYNC B0 ;  /* 0x0000000000007941 */ /* 0x000fea0003800000 */
.L_x_2613:
        /* <DEDUP_REMOVED lines=8> */
.L_x_2615:
[----:B------:R-:W-:Y:S01]  /*1de40*/  IMAD.MOV.U32 R12, RZ, RZ, 0x4 ;  /* 0x00000004ff0c7424 */ /* 0x000fe200078e00ff */
[----:B------:R-:W-:-:S05]  /*1de50*/  SEL R2, R14, RZ, P2 ;  /* 0x000000ff0e027207 */ /* 0x000fca0001000000 */
[----:B------:R-:W-:-:S04]  /*1de60*/  IMAD.IADD R2, R13, 0x1, R2 ;  /* 0x000000010d027824 */ /* 0x000fc800078e0202 */
[----:B------:R-:W-:-:S07]  /*1de70*/  IMAD.MOV.U32 R13, RZ, RZ, R2 ;  /* 0x000000ffff0d7224 */ /* 0x000fce00078e0002 */
[----:B------:R-:W-:Y:S05]  /*1de80*/  WARPSYNC.COLLECTIVE R15, `(.L_x_2616) ;  /* 0x000000000f087348 */ /* 0x000fea0003c00000 */
[----:B------:R0:W1:Y:S02]  /*1de90*/  SHFL.UP P6, R14, R13, R12, R11 ;  /* 0x0400000c0d0e7389 */ /* 0x00006400000c000b */
[----:B01----:R-:W-:Y:S01]  /*1dea0*/  ENDCOLLECTIVE ;  /* 0x000000000000791b */ /* 0x003fe20003800000 */
.L_x_2616:
[----:B------:R-:W-:Y:S01]  /*1deb0*/  IMAD.MOV.U32 R12, RZ, RZ, 0x8 ;  /* 0x00000008ff0c7424 */ /* 0x000fe200078e00ff */
[----:B------:R-:W-:-:S05]  /*1dec0*/  SEL R3, R14, RZ, P3 ;  /* 0x000000ff0e037207 */ /* 0x000fca0001800000 */
[----:B------:R-:W-:-:S04]  /*1ded0*/  IMAD.IADD R3, R2, 0x1, R3 ;  /* 0x0000000102037824 */ /* 0x000fc800078e0203 */
[----:B------:R-:W-:-:S07]  /*1dee0*/  IMAD.MOV.U32 R13, RZ, RZ, R3 ;  /* 0x000000ffff0d7224 */ /* 0x000fce00078e0003 */
[----:B------:R-:W-:Y:S05]  /*1def0*/  WARPSYNC.COLLECTIVE R15, `(.L_x_2617) ;  /* 0x000000000f087348 */ /* 0x000fea0003c00000 */
[----:B------:R0:W1:Y:S02]  /*1df00*/  SHFL.UP P6, R14, R13, R12, R11 ;  /* 0x0400000c0d0e7389 */ /* 0x00006400000c000b */
[----:B01----:R-:W-:Y:S01]  /*1df10*/  ENDCOLLECTIVE ;  /* 0x000000000000791b */ /* 0x003fe20003800000 */
.L_x_2617:
[----:B------:R-:W-:Y:S01]  /*1df20*/  IMAD.MOV.U32 R12, RZ, RZ, 0x10 ;  /* 0x00000010ff0c7424 */ /* 0x000fe200078e00ff */
[----:B------:R-:W-:-:S05]  /*1df30*/  SEL R14, R14, RZ, P4 ;  /* 0x000000ff0e0e7207 */ /* 0x000fca0002000000 */
[----:B------:R-:W-:-:S04]  /*1df40*/  IMAD.IADD R5, R3, 0x1, R14 ;  /* 0x0000000103057824 */ /* 0x000fc800078e020e */
[----:B------:R-:W-:-:S07]  /*1df50*/  IMAD.MOV.U32 R13, RZ, RZ, R5 ;  /* 0x000000ffff0d7224 */ /* 0x000fce00078e0005 */
[----:B------:R-:W-:Y:S05]  /*1df60*/  WARPSYNC.COLLECTIVE R15, `(.L_x_2618) ;  /* 0x000000000f087348 */ /* 0x000fea0003c00000 */
[----:B------:R0:W1:Y:S02]  /*1df70*/  SHFL.UP P6, R14, R13, R12, R11 ;  /* 0x0400000c0d0e7389 */ /* 0x00006400000c000b */
[----:B01----:R-:W-:Y:S01]  /*1df80*/  ENDCOLLECTIVE ;  /* 0x000000000000791b */ /* 0x003fe20003800000 */
.L_x_2618:
[----:B------:R-:W-:Y:S02]  /*1df90*/  IMAD.MOV.U32 R12, RZ, RZ, 0x1f ;  /* 0x0000001fff0c7424 */ /* 0x000fe400078e00ff */
[----:B------:R-:W-:Y:S01]  /*1dfa0*/  IMAD.MOV.U32 R11, RZ, RZ, 0x1f ;  /* 0x0000001fff0b7424 */ /* 0x000fe200078e00ff */
[----:B------:R-:W-:-:S05]  /*1dfb0*/  SEL R2, R14, RZ, P5 ;  /* 0x000000ff0e027207 */ /* 0x000fca0002800000 */
[----:B------:R-:W-:-:S05]  /*1dfc0*/  IMAD.IADD R2, R5, 0x1, R2 ;  /* 0x0000000105027824 */ /* 0x000fca00078e0202 */
[----:B------:R-:W-:-:S07]  /*1dfd0*/  MOV R13, R2 ;  /* 0x00000002000d7202 */ /* 0x000fce0000000f00 */
[----:B------:R-:W-:Y:S05]  /*1dfe0*/  WARPSYNC.COLLECTIVE R15, `(.L_x_2619) ;  /* 0x000000000f087348 */ /* 0x000fea0003c00000 */
[----:B------:R0:W1:Y:S02]  /*1dff0*/  SHFL.IDX P6, R14, R13, R12, R11 ;  /* 0x0000000c0d0e7389 */ /* 0x00006400000c000b */
[----:B01----:R-:W-:Y:S01]  /*1e000*/  ENDCOLLECTIVE ;  /* 0x000000000000791b */ /* 0x003fe20003800000 */
.L_x_2619:
[----:B------:R-:W-:Y:S05]  /*1e010*/  BRA `(.L_x_2620) ;  /* 0xffffffbc002c7947 */ /* 0x000fea000383ffff */
.L_x_2509:
[----:B------:R-:W-:Y:S01]  /*1e020*/  BSSY B0, `(.L_x_2621) ;  /* 0x0000006000007945 */ /* 0x000fe20003800000 */
[----:B------:R-:W-:Y:S01]  /*1e030*/  PLOP3.LUT P6, PT, P6, PT, PT, 0x8, 0x0 ;  /* 0x000000000000781c */ /* 0x000fe200037ce170 */
[----:B------:R-:W-:-:S12]  /*1e040*/  IMAD.MOV.U32 R15, RZ, RZ, -0x1 ;  /* 0xffffffffff0f7424 */ /* 0x000fd800078e00ff */
[----:B0-----:R-:W-:Y:S05]  /*1e050*/  WARPSYNC.COLLECTIVE R15, `(.L_x_2622) ;  /* 0x000000000f087348 */ /* 0x001fea0003c00000 */
[----:B------:R-:W-:Y:S01]  /*1e060*/  VOTE.ANY R14, PT, P6 ;  /* 0x00000000000e7806 */ /* 0x000fe200030e0100 */
[----:B0-----:R-:W-:Y:S06]  /*1e070*/  ENDCOLLECTIVE ;  /* 0x000000000000791b */ /* 0x001fec0003800000 */
.L_x_2622:
[----:B------:R-:W-:Y:S05]  /*1e080*/  BSYNC B0 ;  /* 0x0000000000007941 */ /* 0x000fea0003800000 */
.L_x_2621:
        /* <DEDUP_REMOVED lines=8> */
.L_x_2623:
[----:B------:R-:W-:Y:S02]  /*1e110*/  IMAD.IADD R19, R12, 0x1, R19 ;  /* 0x000000010c137824 */ /* 0x000fe400078e0213 */
[----:B------:R-:W-:Y:S02]  /*1e120*/  IMAD.MOV.U32 R13, RZ, RZ, R4 ;  /* 0x000000ffff0d7224 */ /* 0x000fe400078e0004 */
[----:B------:R-:W-:-:S07]  /*1e130*/  IMAD.MOV.U32 R17, RZ, RZ, R14 ;  /* 0x000000ffff117224 */ /* 0x000fce00078e000e */
[----:B------:R-:W-:Y:S05]  /*1e140*/  WARPSYNC.COLLECTIVE R15, `(.L_x_2624) ;  /* 0x000000000f087348 */ /* 0x000fea0003c00000 */
[----:B------:R0:W1:Y:S02]  /*1e150*/  SHFL.IDX P6, R14, R13, R12, R11 ;  /* 0x0000000c0d0e7389 */ /* 0x00006400000c000b */
[----:B01----:R-:W-:Y:S01]  /*1e160*/  ENDCOLLECTIVE ;  /* 0x000000000000791b */ /* 0x003fe20003800000 */
.L_x_2624:
[----:B------:R-:W-:Y:S01]  /*1e170*/  IMAD.MOV.U32 R4, RZ, RZ, R14 ;  /* 0x000000ffff047224 */ /* 0x000fe200078e000e */
[----:B------:R-:W-:Y:S06]  /*1e180*/  BRA `(.L_x_2625) ;  /* 0xffffffbc00107947 */ /* 0x000fec000383ffff */
.L_x_2511:
[----:B------:R-:W-:Y:S01]  /*1e190*/  BSSY B0, `(.L_x_2626) ;  /* 0x0000007000007945 */ /* 0x000fe20003800000 */
[----:B------:R-:W-:Y:S02]  /*1e1a0*/  IMAD.MOV.U32 R13, RZ, RZ, R2 ;  /* 0x000000ffff0d7224 */ /* 0x000fe400078e0002 */
[----:B------:R-:W-:Y:S02]  /*1e1b0*/  IMAD.MOV.U32 R11, RZ, RZ, 0x1f ;  /* 0x0000001fff0b7424 */ /* 0x000fe400078e00ff */
[----:B------:R-:W-:-:S07]  /*1e1c0*/  IMAD.MOV.U32 R15, RZ, RZ, -0x1 ;  /* 0xffffffffff0f7424 */ /* 0x000fce00078e00ff */
[----:B0-23--:R-:W-:Y:S05]  /*1e1d0*/  WARPSYNC.COLLECTIVE R15, `(.L_x_2627) ;  /* 0x000000000f087348 */ /* 0x00dfea0003c00000 */
[----:B------:R1:W4:Y:S02]  /*1e1e0*/  SHFL.IDX P6, R14, R13, R12, R11 ;  /* 0x0000000c0d0e7389 */ /* 0x00032400000c000b */
[----:B01234-:R-:W-:Y:S01]  /*1e1f0*/  ENDCOLLECTIVE ;  /* 0x000000000000791b */ /* 0x01ffe20003800000 */
.L_x_2627:
[----:B------:R-:W-:Y:S05]  /*1e200*/  BSYNC B0 ;  /* 0x0000000000007941 */ /* 0x000fea0003800000 */
.L_x_2626:
[----:B------:R-:W-:Y:S01]  /*1e210*/  IMAD.MOV.U32 R6, RZ, RZ, R14 ;  /* 0x000000ffff067224 */ /* 0x000fe200078e000e */
[----:B------:R-:W-:Y:S06]  /*1e220*/  BRA `(.L_x_2510) ;  /* 0xffffffbc00007947 */ /* 0x000fec000383ffff */
.L_x_2517:
[----:B-1----:R1:W2:Y:S02]  /*1e230*/  SYNCS.PHASECHK.TRANS64.TRYWAIT P0, [R4+URZ+0x38820], R0 ;  /* 0x03882000040075a7 */ /* 0x0022a4000800017f */
[----:B--2---:R-:W-:Y:S05]  /*1e240*/  @!P0 NANOSLEEP.SYNCS 0x989680 ;  /* 0x009896800000895d */ /* 0x004fea0003900000 */
[----:B------:R-:W2:Y:S02]  /*1e250*/  @!P0 SYNCS.PHASECHK.TRANS64 P0, [R4+URZ+0x38820], R0 ;  /* 0x03882000040085a7 */ /* 0x000ea4000800007f */
[----:B--2---:R-:W-:Y:S05]  /*1e260*/  @!P0 BRA `(.L_x_2517) ;  /* 0xfffffffc00f08947 */ /* 0x004fea000383ffff */
[----:B------:R-:W-:Y:S05]  /*1e270*/  BRA `(.L_x_2628) ;  /* 0xffffffc400587947 */ /* 0x000fea000383ffff */
.L_x_2518:
        /* <DEDUP_REMOVED lines=8> */
[----:B01----:R-:W-:Y:S05]  /*1e300*/  WARPSYNC.COLLECTIVE R15, `(.L_x_2630) ;  /* 0x000000000f087348 */ /* 0x003fea0003c00000 */
[----:B------:R2:W3:Y:S02]  /*1e310*/  SHFL.IDX P6, R14, R13, R12, R11 ;  /* 0x0000000c0d0e7389 */ /* 0x0004e400000c000b */
[----:B0123--:R-:W-:Y:S01]  /*1e320*/  ENDCOLLECTIVE ;  /* 0x000000000000791b */ /* 0x00ffe20003800000 */
.L_x_2630:
[----:B------:R-:W-:Y:S05]  /*1e330*/  BSYNC B0 ;  /* 0x0000000000007941 */ /* 0x000fea0003800000 */
.L_x_2629:
[----:B------:R-:W-:Y:S05]  /*1e340*/  BRA `(.L_x_2631) ;  /* 0xffffffc400407947 */ /* 0x000fea000383ffff */
.L_x_2521:
[----:B------:R-:W-:Y:S01]  /*1e350*/  BSSY B1, `(.L_x_2632) ;  /* 0x0000006000017945 */ /* 0x000fe20003800000 */
[----:B------:R-:W-:-:S07]  /*1e360*/  IMAD.MOV.U32 R15, RZ, RZ, -0x1 ;  /* 0xffffffffff0f7424 */ /* 0x000fce00078e00ff */
[----:B01----:R-:W-:Y:S05]  /*1e370*/  WARPSYNC.COLLECTIVE R15, `(.L_x_2633) ;  /* 0x000000000f0c7348 */ /* 0x003fea0003c00000 */
[----:B------:R-:W-:Y:S02]  /*1e380*/  ELECT P6, UR62, PT ;  /* 0x00000000003e782f */ /* 0x000fe400038c0000 */
[----:B------:R-:W-:Y:S01]  /*1e390*/  MOV R14, UR62 ;  /* 0x0000003e000e7c02 */ /* 0x000fe20008000f00 */
[----:B01----:R-:W-:Y:S10]  /*1e3a0*/  ENDCOLLECTIVE ;  /* 0x000000000000791b */ /* 0x003ff40003800000 */
.L_x_2633:
[----:B------:R-:W-:Y:S05]  /*1e3b0*/  BSYNC B1 ;  /* 0x0000000000017941 */ /* 0x000fea0003800000 */
.L_x_2632:
[----:B------:R-:W-:Y:S05]  /*1e3c0*/  BRA `(.L_x_2634) ;  /* 0xffffffc400387947 */ /* 0x000fea000383ffff */
.L_x_2523:
[----:B-1----:R1:W2:Y:S02]  /*1e3d0*/  SYNCS.PHASECHK.TRANS64.TRYWAIT P1, [R5+URZ+0x38840], R0 ;  /* 0x03884000050075a7 */ /* 0x0022a4000802017f */
[----:B--2---:R-:W-:Y:S05]  /*1e3e0*/  @!P1 NANOSLEEP.SYNCS 0x989680 ;  /* 0x009896800000995d */ /* 0x004fea0003900000 */
[----:B------:R-:W2:Y:S02]  /*1e3f0*/  @!P1 SYNCS.PHASECHK.TRANS64 P1, [R5+URZ+0x38840], R0 ;  /* 0x03884000050095a7 */ /* 0x000ea4000802007f */
[----:B--2---:R-:W-:Y:S05]  /*1e400*/  @!P1 BRA `(.L_x_2523) ;  /* 0xfffffffc00f09947 */ /* 0x004fea000383ffff */
[----:B------:R-:W-:Y:S05]  /*1e410*/  BRA `(.L_x_2635) ;  /* 0xffffffc400607947 */ /* 0x000fea000383ffff */
.L_x_2525:
[----:B--2---:R2:W3:Y:S02]  /*1e420*/  SYNCS.PHASECHK.TRANS64.TRYWAIT P1, [R27+URZ+0x38840], R2 ;  /* 0x038840021b0075a7 */ /* 0x0044e4000802017f */
[----:B---3--:R-:W-:Y:S05]  /*1e430*/  @!P1 NANOSLEEP.SYNCS 0x989680 ;  /* 0x009896800000995d */ /* 0x008fea0003900000 */
[----:B------:R-:W3:Y:S02]  /*1e440*/  @!P1 SYNCS.PHASECHK.TRANS64 P1, [R27+URZ+0x38840], R2 ;  /* 0x038840021b0095a7 */ /* 0x000ee4000802007f */
[----:B---3--:R-:W-:Y:S05]  /*1e450*/  @!P1 BRA `(.L_x_2525) ;  /* 0xfffffffc00f09947 */ /* 0x008fea000383ffff */
[----:B------:R-:W-:Y:S05]  /*1e460*/  BRA `(.L_x_2636) ;  /* 0xffffffc4006c7947 */ /* 0x000fea000383ffff */
.L_x_2527:
[----:B---3--:R3:W4:Y:S02]  /*1e470*/  SYNCS.PHASECHK.TRANS64.TRYWAIT P1, [R5+URZ+0x38860], R0 ;  /* 0x03886000050075a7 */ /* 0x008724000802017f */
[----:B----4-:R-:W-:Y:S05]  /*1e480*/  @!P1 NANOSLEEP.SYNCS 0x989680 ;  /* 0x009896800000995d */ /* 0x010fea0003900000 */
[----:B------:R-:W4:Y:S02]  /*1e490*/  @!P1 SYNCS.PHASECHK.TRANS64 P1, [R5+URZ+0x38860], R0 ;  /* 0x03886000050095a7 */ /* 0x000f24000802007f */
[----:B----4-:R-:W-:Y:S05]  /*1e4a0*/  @!P1 BRA `(.L_x_2527) ;  /* 0xfffffffc00f09947 */ /* 0x010fea000383ffff */
[----:B------:R-:W-:Y:S05]  /*1e4b0*/  BRA `(.L_x_2637) ;  /* 0xffffffc400687947 */ /* 0x000fea000383ffff */
.L_x_2638:
        /* <DEDUP_REMOVED lines=12> */
.L_x_15962:


//--------------------- .text._ZN7cutlass13device_kernelIN5flash11enable_sm90INS1_16FlashAttnFwdSm90INS1_25CollectiveMainloopFwdSm90ILi2EN4cute5tupleIJNS5_1CILi1EEES8_S8_EEENS6_IJNS7_ILi128EEENS7_ILi80EEENS7_ILi256EEEEEELi256ENS_10bfloat16_tEfNS_4arch4Sm90ELb1ELb0ELb1ELb1ELb1ELb1ELb0ELb1ELb1ELb1ELb1ELb0EEENS1_21CollectiveEpilogueFwdINS6_IJSA_SC_SB_EEES9_SE_SG_Li256ELb1ELb1ELb1ELb0EEENS1_36VarlenDynamicPersistentTileSchedulerILi128ELi80ELi256ELi128ELb1ELb1ELb1ELb1ELb1ELb1EEEEEEEEEvNT_6ParamsE --------------------------
	.section	.text._ZN7cutlass13device_kernelIN5flash11enable_sm90INS1_16FlashAttnFwdSm90INS1_25CollectiveMainloopFwdSm90ILi2EN4cute5tupleIJNS5_1CILi1EEES8_S8_EEENS6_IJNS7_ILi128EEENS7_ILi80EEENS7_ILi256EEEEEELi256ENS_10bfloat16_tEfNS_4arch4Sm90ELb1ELb0ELb1ELb1ELb1ELb1ELb0ELb1ELb1ELb1ELb1ELb0EEENS1_21CollectiveEpilogueFwdINS6_IJSA_SC_SB_EEES9_SE_SG_Li256ELb1ELb1ELb1ELb0EEENS1_36VarlenDynamicPersistentTileSchedulerILi128ELi80ELi256ELi128ELb1ELb1ELb1ELb1ELb1ELb1EEEEEEEEEvNT_6ParamsE,"ax",@progbits
	.align	128
.text._ZN7cutlass13device_kernelIN5flash11enable_sm90INS1_16FlashAttnFwdSm90INS1_25CollectiveMainloopFwdSm90ILi2EN4cute5tupleIJNS5_1CILi1EEES8_S8_EEENS6_IJNS7_ILi128EEENS7_ILi80EEENS7_ILi256EEEEEELi256ENS_10bfloat16_tEfNS_4arch4Sm90ELb1ELb0ELb1ELb1ELb1ELb1ELb0ELb1ELb1ELb1ELb1ELb0EEENS1_21CollectiveEpilogueFwdINS6_IJSA_SC_SB_EEES9_SE_SG_Li256ELb1ELb1ELb1ELb0EEENS1_36VarlenDynamicPersistentTileSchedulerILi128ELi80ELi256ELi128ELb1ELb1ELb1ELb1ELb1ELb1EEEEEEEEEvNT_6ParamsE:
        .type           _ZN7cutlass13device_kernelIN5flash11enable_sm90INS1_16FlashAttnFwdSm90INS1_25CollectiveMainloopFwdSm90ILi2EN4cute5tupleIJNS5_1CILi1EEES8_S8_EEENS6_IJNS7_ILi128EEENS7_ILi80EEENS7_ILi256EEEEEELi256ENS_10bfloat16_tEfNS_4arch4Sm90ELb1ELb0ELb1ELb1ELb1ELb1ELb0ELb1ELb1ELb1ELb1ELb0EEENS1_21CollectiveEpilogueFwdINS6_IJSA_SC_SB_EEES9_SE_SG_Li256ELb1ELb1ELb1ELb0EEENS1_36VarlenDynamicPersistentTileSchedulerILi128ELi80ELi256ELi128ELb1ELb1ELb1ELb1ELb1ELb1EEEEEEEEEvNT_6ParamsE,@function
        .size           _ZN7cutlass13device_kernelIN5flash11enable_sm90INS1_16FlashAttnFwdSm90INS1_25CollectiveMainloopFwdSm90ILi2EN4cute5tupleIJNS5_1CILi1EEES8_S8_EEENS6_IJNS7_ILi128EEENS7_ILi80EEENS7_ILi256EEEEEELi256ENS_10bfloat16_tEfNS_4arch4Sm90ELb1ELb0ELb1ELb1ELb1ELb1ELb0ELb1ELb1ELb1ELb1ELb0EEENS1_21CollectiveEpilogueFwdINS6_IJSA_SC_SB_EEES9_SE_SG_Li256ELb1ELb1ELb1ELb0EEENS1_36VarlenDynamicPersistentTileSchedulerILi128ELi80ELi256ELi128ELb1ELb1ELb1ELb1ELb1ELb1EEEEEEEEEvNT_6ParamsE,(.L_x_15963 - _ZN7cutlass13device_kernelIN5flash11enable_sm90INS1_16FlashAttnFwdSm90INS1_25CollectiveMainloopFwdSm90ILi2EN4cute5tupleIJNS5_1CILi1EEES8_S8_EEENS6_IJNS7_ILi128EEENS7_ILi80EEENS7_ILi256EEEEEELi256ENS_10bfloat16_tEfNS_4arch4Sm90ELb1ELb0ELb1ELb1ELb1ELb1ELb0ELb1ELb1ELb1ELb1ELb0EEENS1_21CollectiveEpilogueFwdINS6_IJSA_SC_SB_EEES9_SE_SG_Li256ELb1ELb1ELb1ELb0EEENS1_36VarlenDynamicPersistentTileSchedulerILi128ELi80ELi256ELi128ELb1ELb1ELb1ELb1ELb1ELb1EEEEEEEEEvNT_6ParamsE)
        .other          _ZN7cutlass13device_kernelIN5flash11enable_sm90INS1_16FlashAttnFwdSm90INS1_25CollectiveMainloopFwdSm90ILi2EN4cute5tupleIJNS5_1CILi1EEES8_S8_EEENS6_IJNS7_ILi128EEENS7_ILi80EEENS7_ILi256EEEEEELi256ENS_10bfloat16_tEfNS_4arch4Sm90ELb1ELb0ELb1ELb1ELb1ELb1ELb0ELb1ELb1ELb1ELb1ELb0EEENS1_21CollectiveEpilogueFwdINS6_IJSA_SC_SB_EEES9_SE_SG_Li256ELb1ELb1ELb1ELb0EEENS1_36VarlenDynamicPersistentTileSchedulerILi128ELi80ELi256ELi128ELb1ELb1ELb1ELb1ELb1ELb1EEEEEEEEEvNT_6ParamsE,@"STO_CUDA_ENTRY STV_DEFAULT"
_ZN7cutlass13device_kernelIN5flash11enable_sm90INS1_16FlashAttnFwdSm90INS1_25CollectiveMainloopFwdSm90ILi2EN4cute5tupleIJNS5_1CILi1EEES8_S8_EEENS6_IJNS7_ILi128EEENS7_ILi80EEENS7_ILi256EEEEEELi256ENS_10bfloat16_tEfNS_4arch4Sm90ELb1ELb0ELb1ELb1ELb1ELb1ELb0ELb1ELb1ELb1ELb1ELb0EEENS1_21CollectiveEpilogueFwdINS6_IJSA_SC_SB_EEES9_SE_SG_Li256ELb1ELb1ELb1ELb0EEENS1_36VarlenDynamicPersistentTileSchedulerILi128ELi80ELi256ELi128ELb1ELb1ELb1ELb1ELb1ELb1EEEEEEEEEvNT_6ParamsE:
        /* <DEDUP_REMOVED lines=18> */
.L_x_2640:
[----:B------:R-:W-:Y:S05]  /*0120*/  BSYNC B0 ;  /* 0x0000000000007941 */ /* 0x000fea0003800000 */
.L_x_2639:
        /* <DEDUP_REMOVED lines=41> */
.L_x_2641:
        /* <DEDUP_REMOVED lines=22> */
.L_x_2642:
        /* <DEDUP_REMOVED lines=18> */
.L_x_2643:
        /* <DEDUP_REMOVED lines=22> */
.L_x_2644:
        /* <DEDUP_REMOVED lines=22> */
.L_x_2645:
        /* <DEDUP_REMOVED lines=10> */
.L_x_2648:
        /* <DEDUP_REMOVED lines=17> */
[----:B------:R-:W-:Y:S01]  /*0ab0*/  VIADD R0, R0, 0xffffff80 ;  /* 0xffffff8000007836 */ /* 0x000fe20000000000 */
[----:B------:R-:W-:Y:S01]  /*0ac0*/  R2UR UR4, R23 ;  /* 0x00000000170472ca */ /* 0x000fe200000e0000 */
[----:B------:R-:W-:Y:S02]  /*0ad0*/  IMAD.MOV.U32 R213, RZ, RZ, RZ ;  /* 0x000000ffffd57224 */ /* 0x000fe400078e00ff */
[----:B------:R-:W-:Y:S01]  /*0ae0*/  IMAD.MOV.U32 R229, RZ, RZ, RZ ;  /* 0x000000ffffe57224 */ /* 0x000fe200078e00ff */
[----:B0-----:R-:W-:Y:S01]  /*0af0*/  SHF.R.S32.HI R3, RZ, 0x1f, R0 ;  /* 0x0000001fff037819 */ /* 0x001fe20000011400 */
[----:B------:R-:W-:Y:S02]  /*0b00*/  IMAD.MOV.U32 R226, RZ, RZ, RZ ;  /* 0x000000ffffe27224 */ /* 0x000fe400078e00ff */
[----:B------:R-:W-:Y:S01]  /*0b10*/  IMAD.MOV.U32 R220, RZ, RZ, RZ ;  /* 0x000000ffffdc7224 */ /* 0x000fe200078e00ff */
[----:B------:R-:W-:-:S02]  /*0b20*/  LEA.HI R9, R3, R0, RZ, 0x2 ;  /* 0x0000000003097211 */ /* 0x000fc400078f10ff */
[CC--:B------:R-:W-:Y:S02]  /*0b30*/  LEA.HI R4, R3.reuse, R0.reuse, RZ, 0x4 ;  /* 0x0000000003047211 */ /* 0x0c0fe400078f20ff */
[-C--:B------:R-:W-:Y:S01]  /*0b40*/  LEA.HI R225, R3, R0.reuse, RZ, 0x3 ;  /* 0x0000000003e17211 */ /* 0x080fe200078f18ff */
[----:B------:R-:W-:Y:S01]  /*0b50*/  UIADD3 UR4, UR4, 0x14400, URZ ;  /* 0x0001440004047890 */ /* 0x000fe2000fffe03f */
[----:B------:R-:W-:Y:S02]  /*0b60*/  LOP3.LUT R11, R9, 0xfffffffc, RZ, 0xc0, !PT ;  /* 0xfffffffc090b7812 */ /* 0x000fe400078ec0ff */
[CC--:B------:R-:W-:Y:S02]  /*0b70*/  LEA.HI R6, R3.reuse, R0.reuse, RZ, 0x5 ;  /* 0x0000000003067211 */ /* 0x0c0fe400078f28ff */
[----:B------:R-:W-:Y:S01]  /*0b80*/  LEA.HI R8, R3, R0, RZ, 0x6 ;  /* 0x0000000003087211 */ /* 0x000fe200078f30ff */
[----:B------:R-:W-:Y:S01]  /*0b90*/  IMAD.IADD R12, R0, 0x1, -R11 ;  /* 0x00000001000c7824 */ /* 0x000fe200078e0a0b */
[----:B------:R-:W-:Y:S01]  /*0ba0*/  LOP3.LUT R7, R225, 0xfffffff8, RZ, 0xc0, !PT ;  /* 0xfffffff8e1077812 */ /* 0x000fe200078ec0ff */
[----:B------:R-:W-:Y:S01]  /*0bb0*/  IMAD.SHL.U32 R6, R6, 0x20, RZ ;  /* 0x0000002006067824 */ /* 0x000fe200078e00ff */
[----:B------:R-:W-:Y:S01]  /*0bc0*/  SHF.R.S32.HI R225, RZ, 0x3, R225 ;  /* 0x00000003ffe17819 */ /* 0x000fe200000114e1 */
[----:B------:R-:W-:-:S02]  /*0bd0*/  IMAD.SHL.U32 R8, R8, 0x8, RZ ;  /* 0x0000000808087824 */ /* 0x000fc400078e00ff */
[----:B------:R-:W-:Y:S01]  /*0be0*/  IMAD.IADD R16, R0, 0x1, -R7 ;  /* 0x0000000100107824 */ /* 0x000fe200078e0a07 */
[----:B------:R-:W-:Y:S02]  /*0bf0*/  SHF.R.S32.HI R7, RZ, 0x4, R4 ;  /* 0x00000004ff077819 */ /* 0x000fe40000011404 */
[----:B------:R-:W-:Y:S01]  /*0c00*/  LOP3.LUT R6, R6, 0xfffffc00, RZ, 0xc0, !PT ;  /* 0xfffffc0006067812 */ /* 0x000fe200078ec0ff */
[----:B------:R-:W-:Y:S01]  /*0c10*/  IMAD.SHL.U32 R216, R16, 0x4, RZ ;  /* 0x0000000410d87824 */ /* 0x000fe200078e00ff */
[----:B------:R-:W-:-:S03]  /*0c20*/  LOP3.LUT R25, R8, 0xfffffe00, RZ, 0xc0, !PT ;  /* 0xfffffe0008197812 */ /* 0x000fc600078ec0ff */
[C---:B------:R-:W-:Y:S01]  /*0c30*/  VIADD R222, R216.reuse, 0x40 ;  /* 0x00000040d8de7836 */ /* 0x040fe20000000000 */
[----:B------:R-:W-:Y:S01]  /*0c40*/  SHF.R.S32.HI R217, RZ, 0x1f, R216 ;  /* 0x0000001fffd97819 */ /* 0x000fe200000114d8 */
[C---:B------:R-:W-:Y:S02]  /*0c50*/  VIADD R221, R216.reuse, 0x20 ;  /* 0x00000020d8dd7836 */ /* 0x040fe40000000000 */
[C---:B------:R-:W-:Y:S02]  /*0c60*/  IMAD.IADD R214, R216.reuse, 0x1, R222 ;  /* 0x00000001d8d67824 */ /* 0x040fe400078e02de */
[----:B------:R-:W-:Y:S01]  /*0c70*/  VIADD R223, R216, 0x60 ;  /* 0x00000060d8df7836 */ /* 0x000fe20000000000 */
[----:B--2---:R-:W-:Y:S02]  /*0c80*/  R2UR UR5, R2 ;  /* 0x00000000020572ca */ /* 0x004fe400000e0000 */
[----:B------:R-:W-:Y:S02]  /*0c90*/  LEA.HI R2, R3, R0, RZ, 0x7 ;  /* 0x0000000003027211 */ /* 0x000fe400078f38ff */
[----:B------:R-:W-:-:S02]  /*0ca0*/  LOP3.LUT R3, R4, 0x3fffff0, RZ, 0xc0, !PT ;  /* 0x03fffff004037812 */ /* 0x000fc400078ec0ff */
[----:B------:R-:W-:Y:S02]  /*0cb0*/  LOP3.LUT R5, R2, 0xffffff80, RZ, 0xc0, !PT ;  /* 0xffffff8002057812 */ /* 0x000fe400078ec0ff */
[----:B------:R-:W-:-:S03]  /*0cc0*/  LEA.HI R4, R4, R7, RZ, 0x1 ;  /* 0x0000000704047211 */ /* 0x000fc600078f08ff */
[----:B------:R-:W-:Y:S01]  /*0cd0*/  IMAD.IADD R21, R0, 0x1, -R5 ;  /* 0x0000000100157824 */ /* 0x000fe200078e0a05 */
[----:B------:R-:W-:Y:S01]  /*0ce0*/  LOP3.LUT R4, R4, 0x1ffffffe, RZ, 0xc0, !PT ;  /* 0x1ffffffe04047812 */ /* 0x000fe200078ec0ff */
[----:B------:R-:W-:Y:S01]  /*0cf0*/  IMAD.IADD R5, R0, 0x1, -R3 ;  /* 0x0000000100057824 */ /* 0x000fe200078e0a03 */
[----:B------:R-:W-:Y:S01]  /*0d00*/  SHF.R.S32.HI R3, RZ, 0x7, R2 ;  /* 0x00000007ff037819 */ /* 0x000fe20000011402 */
[----:B------:R-:W-:Y:S01]  /*0d10*/  ULOP3.LUT UR5, UR5, 0x1, URZ, 0xfc, !UPT ;  /* 0x0000000105057892 */ /* 0x000fe2000f8efc3f */
[----:B------:R-:W-:Y:S01]  /*0d20*/  SHF.R.S32.HI R9, RZ, 0x1f, R21 ;  /* 0x0000001fff097819 */ /* 0x000fe20000011415 */
[----:B------:R-:W-:Y:S01]  /*0d30*/  IMAD.IADD R4, R7, 0x1, -R4 ;  /* 0x0000000107047824 */ /* 0x000fe200078e0a04 */
[----:B------:R-:W-:Y:S01]  /*0d40*/  LEA.HI R2, R2, R3, RZ, 0x1 ;  /* 0x0000000302027211 */ /* 0x000fe200078f08ff */
[----:B------:R-:W-:Y:S01]  /*0d50*/  IMAD R5, R5, 0x40, R6 ;  /* 0x0000004005057824 */ /* 0x000fe200078e0206 */
[-C--:B------:R-:W-:Y:S01]  /*0d60*/  LEA.HI R10, R9, R21.reuse, RZ, 0x2 ;  /* 0x00000015090a7211 */ /* 0x080fe200078f10ff */
[----:B------:R-:W-:Y:S01]  /*0d70*/  VIADD R7, R225, 0x20 ;  /* 0x00000020e1077836 */ /* 0x000fe20000000000 */
[----:B------:R-:W-:Y:S01]  /*0d80*/  LEA.HI R9, R9, R21, RZ, 0x5 ;  /* 0x0000001509097211 */ /* 0x000fe200078f28ff */
[----:B------:R-:W-:Y:S01]  /*0d90*/  STL [R1+0x13c], R21 ;  /* 0x00013c1501007387 */ /* 0x000fe20000100800 */
[----:B------:R-:W-:-:S02]  /*0da0*/  SHF.R.S32.HI R0, RZ, 0x2, R10 ;  /* 0x00000002ff007819 */ /* 0x000fc4000001140a */
[----:B------:R-:W-:Y:S01]  /*0db0*/  SHF.R.S32.HI R11, RZ, 0x1f, R10 ;  /* 0x0000001fff0b7819 */ /* 0x000fe2000001140a */
[----:B------:R-:W-:Y:S01]  /*0dc0*/  STL [R1+0x8c], R16 ;  /* 0x00008c1001007387 */ /* 0x000fe20000100800 */
[----:B------:R-:W-:Y:S02]  /*0dd0*/  SHF.R.S32.HI R9, RZ, 0x5, R9 ;  /* 0x00000005ff097819 */ /* 0x000fe40000011409 */
[----:B------:R-:W-:Y:S02]  /*0de0*/  LEA.HI R11, R11, R0, RZ, 0x3 ;  /* 0x000000000b0b7211 */ /* 0x000fe400078f18ff */
[----:B------:R-:W-:Y:S02]  /*0df0*/  LOP3.LUT R2, R2, 0x3fffffe, RZ, 0xc0, !PT ;  /* 0x03fffffe02027812 */ /* 0x000fe400078ec0ff */
[----:B------:R-:W-:Y:S02]  /*0e00*/  LOP3.LUT R11, R11, 0xfffffff8, RZ, 0xc0, !PT ;  /* 0xfffffff80b0b7812 */ /* 0x000fe400078ec0ff */
[----:B------:R-:W-:Y:S01]  /*0e10*/  SHF.R.S32.HI R6, RZ, 0x1f, R7 ;  /* 0x0000001fff067819 */ /* 0x000fe20000011407 */
[----:B------:R-:W-:Y:S01]  /*0e20*/  IMAD.IADD R2, R3, 0x1, -R2 ;  /* 0x0000000103027824 */ /* 0x000fe200078e0a02 */
[----:B------:R-:W-:Y:S01]  /*0e30*/  LOP3.LUT R10, R10, 0x7ffffffc, RZ, 0xc0, !PT ;  /* 0x7ffffffc0a0a7812 */ /* 0x000fe200078ec0ff */
[----:B------:R-:W-:Y:S01]  /*0e40*/  IMAD.IADD R0, R0, 0x1, -R11 ;  /* 0x0000000100007824 */ /* 0x000fe200078e0a0b */
[----:B------:R-:W-:Y:S01]  /*0e50*/  LEA.HI R6, R6, R7, RZ, 0x3 ;  /* 0x0000000706067211 */ /* 0x000fe200078f18ff */
[----:B------:R-:W-:Y:S01]  /*0e60*/  IMAD R3, R4, 0x8, R5 ;  /* 0x0000000804037824 */ /* 0x000fe200078e0205 */
[----:B------:R-:W-:Y:S01]  /*0e70*/  SHF.R.S32.HI R5, RZ, 0x1f, R214 ;  /* 0x0000001fff057819 */ /* 0x000fe200000114d6 */
[----:B------:R-:W-:-:S02]  /*0e80*/  IMAD R9, R9, 0x10, R0 ;  /* 0x0000001009097824 */ /* 0x000fc400078e0200 */
[----:B------:R-:W-:Y:S01]  /*0e90*/  IMAD.SHL.U32 R0, R225, 0x40, RZ ;  /* 0x00000040e1007824 */ /* 0x000fe200078e00ff */
[----:B------:R0:W-:Y:S01]  /*0ea0*/  STL [R1+0x1d0], R3 ;  /* 0x0001d00301007387 */ /* 0x0001e20000100800 */
[----:B------:R-:W-:Y:S01]  /*0eb0*/  IMAD.SHL.U32 R4, R7, 0x40, RZ ;  /* 0x0000004007047824 */ /* 0x000fe200078e00ff */
[----:B------:R-:W-:Y:S01]  /*0ec0*/  LEA.HI R212, R5, R214, RZ, 0x3 ;  /* 0x000000d605d47211 */ /* 0x000fe200078f18ff */
[----:B------:R-:W-:Y:S01]  /*0ed0*/  IMAD.SHL.U32 R6, R6, 0x40, RZ ;  /* 0x0000004006067824 */ /* 0x000fe200078e00ff */
[----:B------:R-:W-:Y:S01]  /*0ee0*/  LOP3.LUT R19, R0, 0x1c0, RZ, 0xc0, !PT ;  /* 0x000001c000137812 */ /* 0x000fe200078ec0ff */
[----:B------:R-:W-:Y:S01]  /*0ef0*/  IMAD R11, R2, 0x40, R9 ;  /* 0x00000040020b7824 */ /* 0x000fe200078e0209 */
[----:B------:R-:W-:Y:S01]  /*0f00*/  LEA.HI R0, R12, R12, RZ, 0x1 ;  /* 0x0000000c0c007211 */ /* 0x000fe200078f08ff */
[----:B------:R-:W-:Y:S01]  /*0f10*/  STL [R1+0x68], R25 ;  /* 0x0000681901007387 */ /* 0x000fe20000100800 */
[----:B------:R-:W-:Y:S01]  /*0f20*/  LOP3.LUT R24, R4, 0x1c0, RZ, 0xc0, !PT ;  /* 0x000001c004187812 */ /* 0x000fe200078ec0ff */
[----:B------:R-:W-:Y:S01]  /*0f30*/  VIADD R9, R225, 0x40 ;  /* 0x00000040e1097836 */ /* 0x000fe20000000000 */
[----:B0-----:R-:W-:Y:S01]  /*0f40*/  LOP3.LUT R3, R0, 0x1ffffffe, RZ, 0xc0, !PT ;  /* 0x1ffffffe00037812 */ /* 0x001fe200078ec0ff */
[----:B------:R-:W-:Y:S01]  /*0f50*/  IMAD.SHL.U32 R16, R16, 0x8, RZ ;  /* 0x0000000810107824 */ /* 0x000fe200078e00ff */
[----:B------:R-:W-:Y:S01]  /*0f60*/  LEA.HI R0, R5, R214, RZ, 0x6 ;  /* 0x000000d605007211 */ /* 0x000fe200078f30ff */
[----:B------:R-:W-:Y:S01]  /*0f70*/  IMAD.IADD R10, R21, 0x1, -R10 ;  /* 0x00000001150a7824 */ /* 0x000fe200078e0a0a */
[----:B------:R-:W-:Y:S01]  /*0f80*/  SHF.R.U32.HI R26, RZ, 0x3, R19 ;  /* 0x00000003ff1a7819 */ /* 0x000fe20000011613 */
[----:B------:R-:W-:Y:S01]  /*0f90*/  IMAD.IADD R3, R12, 0x1, -R3 ;  /* 0x000000010c037824 */ /* 0x000fe200078e0a03 */
[----:B------:R-:W-:Y:S01]  /*0fa0*/  LOP3.LUT R18, R6, 0xfffffe00, RZ, 0xc0, !PT ;  /* 0xfffffe0006127812 */ /* 0x000fe200078ec0ff */
[----:B------:R-:W-:Y:S01]  /*0fb0*/  IMAD.SHL.U32 R4, R0, 0x80, RZ ;  /* 0x0000008000047824 */ /* 0x000fe200078e00ff */
[----:B------:R-:W-:Y:S01]  /*0fc0*/  LOP3.LUT R0, R19, 0x38, R212, 0xf8, !PT ;  /* 0x0000003813007812 */ /* 0x000fe200078ef8d4 */
[----:B------:R-:W-:Y:S01]  /*0fd0*/  IMAD.U32 R12, RZ, RZ, UR4 ;  /* 0x00000004ff0c7e24 */ /* 0x000fe2000f8e00ff */
[----:B------:R-:W-:Y:S01]  /*0fe0*/  SHF.R.S32.HI R2, RZ, 0x1f, R9 ;  /* 0x0000001fff027819 */ /* 0x000fe20000011409 */
[----:B------:R-:W-:Y:S01]  /*0ff0*/  STL [R1+0x64], R18 ;  /* 0x0000641201007387 */ /* 0x000fe20000100800 */
[----:B------:R-:W-:Y:S01]  /*1000*/  LOP3.LUT R5, R0, R26, RZ, 0x3c, !PT ;  /* 0x0000001a00057212 */ /* 0x000fe200078e3cff */
[----:B------:R-:W-:Y:S01]  /*1010*/  IMAD.U32 R0, RZ, RZ, UR5 ;  /* 0x00000005ff007e24 */ /* 0x000fe2000f8e00ff */
[----:B------:R-:W-:Y:S01]  /*1020*/  LOP3.LUT R4, R4, 0xffffe000, RZ, 0xc0, !PT ;  /* 0xffffe00004047812 */ /* 0x000fe200078ec0ff */
[----:B------:R-:W-:Y:S01]  /*1030*/  STL [R1+0x1cc], R11 ;  /* 0x0001cc0b01007387 */ /* 0x000fe20000100800 */
[----:B------:R-:W-:Y:S01]  /*1040*/  LEA.HI R2, R2, R9, RZ, 0x3 ;  /* 0x0000000902027211 */ /* 0x000fe200078f18ff */
[----:B------:R-:W-:Y:S01]  /*1050*/  IMAD.MOV.U32 R6, RZ, RZ, R14 ;  /* 0x000000ffff067224 */ /* 0x000fe200078e000e */
[----:B------:R-:W-:Y:S01]  /*1060*/  SHF.R.U32.HI R20, RZ, 0x3, R24 ;  /* 0x00000003ff147819 */ /* 0x000fe20000011618 */
[----:B------:R-:W-:Y:S01]  /*1070*/  STL [R1+0xa0], RZ ;  /* 0x0000a0ff01007387 */ /* 0x000fe20000100800 */
[----:B------:R-:W-:Y:S01]  /*1080*/  LOP3.LUT R7, R24, 0x38, R212, 0xf8, !PT ;  /* 0x0000003818077812 */ /* 0x000fe200078ef8d4 */
[----:B------:R-:W-:Y:S01]  /*1090*/  IMAD.SHL.U32 R2, R2, 0x40, RZ ;  /* 0x0000004002027824 */ /* 0x000fe200078e00ff */
[----:B------:R-:W-:Y:S01]  /*10a0*/  IADD3 R8, R5, R4, R25 ;  /* 0x0000000405087210 */ /* 0x000fe20007ffe019 */
[----:B------:R0:W-:Y:S01]  /*10b0*/  STL [R1+0x5c], R0 ;  /* 0x00005c0001007387 */ /* 0x0001e20000100800 */
[----:B------:R-:W-:Y:S01]  /*10c0*/  IMAD.MOV.U32 R5, RZ, RZ, R13 ;  /* 0x000000ffff057224 */ /* 0x000fe200078e000d */
[----:B------:R-:W-:Y:S01]  /*10d0*/  LOP3.LUT R7, R7, R20, RZ, 0x3c, !PT ;  /* 0x0000001407077212 */ /* 0x000fe200078e3cff */
[----:B------:R-:W-:Y:S01]  /*10e0*/  IMAD.SHL.U32 R45, R10, 0x2, RZ ;  /* 0x000000020a2d7824 */ /* 0x000fe200078e00ff */
[----:B------:R-:W-:Y:S01]  /*10f0*/  SHF.R.S32.HI R14, RZ, 0x1f, R221 ;  /* 0x0000001fff0e7819 */ /* 0x000fe200000114dd */
[----:B------:R1:W-:Y:S01]  /*1100*/  STL [R1+0x128], R12 ;  /* 0x0001280c01007387 */ /* 0x0003e20000100800 */
[----:B------:R-:W-:Y:S01]  /*1110*/  IADD3 R4, R7, R4, R18 ;  /* 0x0000000407047210 */ /* 0x000fe20007ffe012 */
[----:B------:R-:W-:Y:S01]  /*1120*/  IMAD.MOV.U32 R7, RZ, RZ, R15 ;  /* 0x000000ffff077224 */ /* 0x000fe200078e000f */
[----:B------:R-:W-:Y:S01]  /*1130*/  SHF.R.S32.HI R15, RZ, 0x1f, R222 ;  /* 0x0000001fff0f7819 */ /* 0x000fe200000114de */
[----:B------:R-:W-:Y:S01]  /*1140*/  VIADD R44, R45, 0x8 ;  /* 0x000000082d2c7836 */ /* 0x000fe20000000000 */
[----:B------:R-:W-:Y:S01]  /*1150*/  LOP3.LUT R2, R2, 0xfffffe00, RZ, 0xc0, !PT ;  /* 0xfffffe0002027812 */ /* 0x000fe200078ec0ff */
[----:B0-----:R-:W-:Y:S01]  /*1160*/  IMAD.SHL.U32 R0, R9, 0x40, RZ ;  /* 0x0000004009007824 */ /* 0x001fe200078e00ff */
[----:B------:R-:W-:Y:S01]  /*1170*/  SHF.R.S32.HI R17, RZ, 0x1f, R16 ;  /* 0x0000001fff117819 */ /* 0x000fe20000011410 */
[----:B------:R-:W-:-:S02]  /*1180*/  VIADD R43, R45, 0x10 ;  /* 0x000000102d2b7836 */ /* 0x000fc40000000000 */
[C---:B------:R-:W-:Y:S01]  /*1190*/  VIADD R42, R45.reuse, 0x18 ;  /* 0x000000182d2a7836 */ /* 0x040fe20000000000 */
[----:B------:R-:W-:Y:S01]  /*11a0*/  LOP3.LUT R9, R0, 0x1c0, RZ, 0xc0, !PT ;  /* 0x000001c000097812 */ /* 0x000fe200078ec0ff */
[----:B------:R-:W-:Y:S01]  /*11b0*/  VIADD R41, R45, 0x20 ;  /* 0x000000202d297836 */ /* 0x000fe20000000000 */
[----:B------:R-:W-:Y:S01]  /*11c0*/  LOP3.LUT R0, R19, 0x38, R16, 0xf8, !PT ;  /* 0x0000003813007812 */ /* 0x000fe200078ef810 */
[C---:B------:R-:W-:Y:S01]  /*11d0*/  VIADD R40, R45.reuse, 0x28 ;  /* 0x000000282d287836 */ /* 0x040fe20000000000 */
[----:B-1----:R-:W-:Y:S01]  /*11e0*/  SHF.R.U32.HI R12, RZ, 0x3, R9 ;  /* 0x00000003ff0c7819 */ /* 0x002fe20000011609 */
[----:B------:R-:W-:Y:S01]  /*11f0*/  VIADD R39, R45, 0x30 ;  /* 0x000000302d277836 */ /* 0x000fe20000000000 */
[----:B------:R-:W-:Y:S01]  /*1200*/  LOP3.LUT R13, R25, R0, R26, 0xf6, !PT ;  /* 0x00000000190d7212 */ /* 0x000fe200078ef61a */
[----:B------:R-:W-:Y:S01]  /*1210*/  VIADD R38, R45, 0x38 ;  /* 0x000000382d267836 */ /* 0x000fe20000000000 */
[--C-:B------:R-:W-:Y:S01]  /*1220*/  LOP3.LUT R9, R9, 0x38, R16.reuse, 0xf8, !PT ;  /* 0x0000003809097812 */ /* 0x100fe200078ef810 */
[C---:B------:R-:W-:Y:S01]  /*1230*/  VIADD R37, R45.reuse, 0x40 ;  /* 0x000000402d257836 */ /* 0x040fe20000000000 */
[----:B------:R-:W-:Y:S01]  /*1240*/  LOP3.LUT R0, R24, 0x38, R16, 0xf8, !PT ;  /* 0x0000003818007812 */ /* 0x000fe200078ef810 */
[----:B------:R0:W-:Y:S01]  /*1250*/  STL [R1+0x88], R13 ;  /* 0x0000880d01007387 */ /* 0x0001e20000100800 */
[----:B------:R-:W-:Y:S01]  /*1260*/  LOP3.LUT R9, R2, R9, R12, 0xf6, !PT ;  /* 0x0000000902097212 */ /* 0x000fe200078ef60c */
[C---:B------:R-:W-:Y:S01]  /*1270*/  VIADD R36, R45.reuse, 0x48 ;  /* 0x000000482d247836 */ /* 0x040fe20000000000 */
[----:B------:R-:W-:Y:S01]  /*1280*/  LOP3.LUT R0, R18, R0, R20, 0xf6, !PT ;  /* 0x0000000012007212 */ /* 0x000fe200078ef614 */
[----:B------:R1:W-:Y:S01]  /*1290*/  STL [R1+0x134], R14 ;  /* 0x0001340e01007387 */ /* 0x0003e20000100800 */
[----:B------:R-:W-:-:S02]  /*12a0*/  VIADD R35, R45, 0x50 ;  /* 0x000000502d237836 */ /* 0x000fc40000000000 */
[C---:B------:R-:W-:Y:S01]  /*12b0*/  VIADD R34, R45.reuse, 0x58 ;  /* 0x000000582d227836 */ /* 0x040fe20000000000 */
[----:B------:R2:W-:Y:S01]  /*12c0*/  STL [R1+0x130], R15 ;  /* 0x0001300f01007387 */ /* 0x0005e20000100800 */
[----:B------:R-:W-:Y:S01]  /*12d0*/  VIADD R33, R45, 0x60 ;  /* 0x000000602d217836 */ /* 0x000fe20000000000 */
[----:B0-----:R-:W-:Y:S01]  /*12e0*/  LEA R13, R13, UR4, 0x1 ;  /* 0x000000040d0d7c11 */ /* 0x001fe2000f8e08ff */
[C---:B------:R-:W-:Y:S02]  /*12f0*/  VIADD R32, R45.reuse, 0x68 ;  /* 0x000000682d207836 */ /* 0x040fe40000000000 */
[C---:B------:R-:W-:Y:S01]  /*1300*/  VIADD R31, R45.reuse, 0x70 ;  /* 0x000000702d1f7836 */ /* 0x040fe20000000000 */
[----:B-1----:R-:W-:Y:S01]  /*1310*/  SHF.R.S32.HI R14, RZ, 0x1f, R223 ;  /* 0x0000001fff0e7819 */ /* 0x002fe200000114df */
[C---:B------:R-:W-:Y:S02]  /*1320*/  VIADD R30, R45.reuse, 0x78 ;  /* 0x000000782d1e7836 */ /* 0x040fe40000000000 */
[----:B------:R-:W-:-:S02]  /*1330*/  VIADD R29, R45, 0x80 ;  /* 0x000000802d1d7836 */ /* 0x000fc40000000000 */
[----:B------:R-:W-:Y:S01]  /*1340*/  STL [R1+0x12c], R14 ;  /* 0x00012c0e01007387 */ /* 0x000fe20000100800 */
[C---:B------:R-:W-:Y:S02]  /*1350*/  VIADD R28, R45.reuse, 0x88 ;  /* 0x000000882d1c7836 */ /* 0x040fe40000000000 */
        /* <DEDUP_REMOVED lines=9> */
[C---:B------:R-:W-:Y:S02]  /*13f0*/  VIADD R18, R45.reuse, 0xc0 ;  /* 0x000000c02d127836 */ /* 0x040fe40000000000 */
[C---:B--2---:R-:W-:Y:S01]  /*1400*/  VIADD R15, R45.reuse, 0xc8 ;  /* 0x000000c82d0f7836 */ /* 0x044fe20000000000 */
[----:B0-----:R-:W-:Y:S01]  /*1410*/  SHF.R.S32.HI R2, RZ, 0x3, R212 ;  /* 0x00000003ff027819 */ /* 0x001fe200000114d4 */
[C---:B------:R-:W-:Y:S01]  /*1420*/  VIADD R14, R45.reuse, 0xd0 ;  /* 0x000000d02d0e7836 */ /* 0x040fe20000000000 */
[----:B------:R-:W-:Y:S01]  /*1430*/  LOP3.LUT R212, R212, 0xfffffff8, RZ, 0xc0, !PT ;  /* 0xfffffff8d4d47812 */ /* 0x000fe200078ec0ff */
[C---:B------:R-:W-:Y:S02]  /*1440*/  VIADD R13, R45.reuse, 0xd8 ;  /* 0x000000d82d0d7836 */ /* 0x040fe40000000000 */
[----:B------:R0:W-:Y:S01]  /*1450*/  STL [R1+0x138], R2 ;  /* 0x0001380201007387 */ /* 0x0001e20000100800 */
[C---:B------:R-:W-:Y:S01]  /*1460*/  VIADD R12, R45.reuse, 0xe0 ;  /* 0x000000e02d0c7836 */ /* 0x040fe20000000000 */
[----:B------:R-:W-:Y:S01]  /*1470*/  SHF.R.S32.HI R215, RZ, 0x1f, R212 ;  /* 0x0000001fffd77819 */ /* 0x000fe200000114d4 */
[----:B------:R-:W-:-:S02]  /*1480*/  VIADD R10, R45, 0xe8 ;  /* 0x000000e82d0a7836 */ /* 0x000fc40000000000 */
[----:B------:R-:W-:Y:S02]  /*1490*/  IMAD R3, R3, 0x8, R11 ;  /* 0x0000000803037824 */ /* 0x000fe400078e020b */
[C---:B------:R-:W-:Y:S02]  /*14a0*/  VIADD R19, R16.reuse, 0x80 ;  /* 0x0000008010137836 */ /* 0x040fe40000000000 */
[----:B------:R-:W-:Y:S01]  /*14b0*/  VIADD R22, R16, 0xc0 ;  /* 0x000000c010167836 */ /* 0x000fe20000000000 */
[----:B0-----:R-:W-:Y:S02]  /*14c0*/  LEA R2, R0, UR4, 0x1 ;  /* 0x0000000400027c11 */ /* 0x001fe4000f8e08ff */
[----:B------:R-:W-:Y:S02]  /*14d0*/  LEA R0, R9, UR4, 0x1 ;  /* 0x0000000409007c11 */ /* 0x000fe4000f8e08ff */
[----:B------:R-:W-:Y:S01]  /*14e0*/  SHF.R.S32.HI R9, RZ, 0x1f, R43 ;  /* 0x0000001fff097819 */ /* 0x000fe2000001142b */
[----:B------:R0:W-:Y:S01]  /*14f0*/  STL [R1+0x1c4], R2 ;  /* 0x0001c40201007387 */ /* 0x0001e20000100800 */
[----:B------:R-:W-:-:S02]  /*1500*/  SHF.R.S32.HI R219, RZ, 0x1f, R19 ;  /* 0x0000001fffdb7819 */ /* 0x000fc40000011413 */
[----:B------:R-:W-:Y:S01]  /*1510*/  SHF.R.S32.HI R218, RZ, 0x1f, R22 ;  /* 0x0000001fffda7819 */ /* 0x000fe20000011416 */
[----:B------:R1:W-:Y:S04]  /*1520*/  STL [R1+0x1bc], R0 ;  /* 0x0001bc0001007387 */ /* 0x0003e80000100800 */
[----:B------:R2:W-:Y:S01]  /*1530*/  STL [R1+0x120], R44 ;  /* 0x0001202c01007387 */ /* 0x0005e20000100800 */
[----:B0-----:R-:W-:-:S03]  /*1540*/  VIADD R2, R45, 0xf0 ;  /* 0x000000f02d027836 */ /* 0x001fc60000000000 */
[----:B------:R-:W-:Y:S01]  /*1550*/  STL [R1+0x11c], R43 ;  /* 0x00011c2b01007387 */ /* 0x000fe20000100800 */
[----:B-1----:R-:W-:-:S03]  /*1560*/  VIADD R0, R45, 0xf8 ;  /* 0x000000f82d007836 */ /* 0x002fc60000000000 */
[----:B------:R0:W-:Y:S01]  /*1570*/  STL [R1+0x118], R42 ;  /* 0x0001182a01007387 */ /* 0x0001e20000100800 */
[----:B--2---:R-:W-:-:S03]  /*1580*/  SHF.R.S32.HI R44, RZ, 0x1f, R44 ;  /* 0x0000001fff2c7819 */ /* 0x004fc6000001142c */
[----:B------:R1:W-:Y:S04]  /*1590*/  STL [R1+0x114], R41 ;  /* 0x0001142901007387 */ /* 0x0003e80000100800 */
[----:B------:R-:W-:Y:S01]  /*15a0*/  STL [R1+0x110], R40 ;  /* 0x0001102801007387 */ /* 0x000fe20000100800 */
[----:B0-----:R-:W-:-:S03]  /*15b0*/  SHF.R.S32.HI R42, RZ, 0x1f, R42 ;  /* 0x0000001fff2a7819 */ /* 0x001fc6000001142a */
[----:B------:R0:W-:Y:S01]  /*15c0*/  STL [R1+0x10c], R39 ;  /* 0x00010c2701007387 */ /* 0x0001e20000100800 */
[----:B-1----:R-:W-:-:S03]  /*15d0*/  SHF.R.S32.HI R41, RZ, 0x1f, R41 ;  /* 0x0000001fff297819 */ /* 0x002fc60000011429 */
        /* <DEDUP_REMOVED lines=40> */
[----:B------:R-:W-:Y:S04]  /*1860*/  STL [R1+0x1b8], R44 ;  /* 0x0001b82c01007387 */ /* 0x000fe80000100800 */
[----:B------:R1:W-:Y:S01]  /*1870*/  STL [R1+0xa8], R0 ;  /* 0x0000a80001007387 */ /* 0x0003e20000100800 */
[----:B0-----:R-:W-:-:S03]  /*1880*/  SHF.R.S32.HI R2, RZ, 0x1f, R2 ;  /* 0x0000001fff027819 */ /* 0x001fc60000011402 */
[----:B------:R0:W-:Y:S04]  /*1890*/  STL [R1+0x1b4], R9 ;  /* 0x0001b40901007387 */ /* 0x0001e80000100800 */
[----:B------:R-:W-:Y:S01]  /*18a0*/  STL [R1+0x1b0], R42 ;  /* 0x0001b02a01007387 */ /* 0x000fe20000100800 */
[----:B-1----:R-:W-:-:S03]  /*18b0*/  SHF.R.S32.HI R0, RZ, 0x1f, R0 ;  /* 0x0000001fff007819 */ /* 0x002fc60000011400 */
[----:B------:R-:W-:Y:S01]  /*18c0*/  STL [R1+0x1ac], R41 ;  /* 0x0001ac2901007387 */ /* 0x000fe20000100800 */
[----:B0-----:R-:W-:-:S05]  /*18d0*/  SHF.R.S32.HI R9, RZ, 0x1f, R40 ;  /* 0x0000001fff097819 */ /* 0x001fca0000011428 */
[----:B------:R0:W-:Y:S04]  /*18e0*/  STL [R1+0x1a8], R9 ;  /* 0x0001a80901007387 */ /* 0x0001e80000100800 */
[----:B------:R-:W-:Y:S04]  /*18f0*/  STL [R1+0x1a4], R39 ;  /* 0x0001a42701007387 */ /* 0x000fe80000100800 */
        /* <DEDUP_REMOVED lines=30> */
[----:B------:R-:W-:Y:S04]  /*1ae0*/  STL [R1+0x148], R9 ;  /* 0x0001480901007387 */ /* 0x000fe80000100800 */
[----:B------:R0:W-:Y:S04]  /*1af0*/  STL [R1+0x144], R2 ;  /* 0x0001440201007387 */ /* 0x0001e80000100800 */
[----:B------:R1:W-:Y:S04]  /*1b00*/  STL [R1+0x140], R0 ;  /* 0x0001400001007387 */ /* 0x0003e80000100800 */
[----:B------:R2:W-:Y:S01]  /*1b10*/  STL [R1+0x84], R3 ;  /* 0x0000840301007387 */ /* 0x0005e20000100800 */
[----:B0-----:R-:W-:-:S02]  /*1b20*/  LEA R2, R8, UR4, 0x1 ;  /* 0x0000000408027c11 */ /* 0x001fc4000f8e08ff */
[----:B-1----:R-:W-:-:S05]  /*1b30*/  LEA R0, R4, UR4, 0x1 ;  /* 0x0000000404007c11 */ /* 0x002fca000f8e08ff */
[----:B------:R2:W-:Y:S04]  /*1b40*/  STL [R1+0x1c0], R0 ;  /* 0x0001c00001007387 */ /* 0x0005e80000100800 */
[----:B------:R2:W-:Y:S02]  /*1b50*/  STL [R1+0x1c8], R2 ;  /* 0x0001c80201007387 */ /* 0x0005e40000100800 */
.L_x_2927:
[----:B0-23--:R-:W0:Y:S01]  /*1b60*/  LDC.64 R2, c[0x0][0xc88] ;  /* 0x00032200ff027b82 */ /* 0x00de220000000a00 */
[----:B------:R-:W-:Y:S01]  /*1b70*/  ULDC.64 UR4, c[0x0][0xa28] ;  /* 0x00028a0000047ab9 */ /* 0x000fe20000000a00 */
[----:B------:R-:W-:Y:S01]  /*1b80*/  ULDC.64 UR8, c[0x0][0xa18] ;  /* 0x0002860000087ab9 */ /* 0x000fe20000000a00 */
[----:B------:R-:W-:Y:S01]  /*1b90*/  ULDC.64 UR6, c[0x0][0xa08] ;  /* 0x0002820000067ab9 */ /* 0x000fe20000000a00 */
[----:B0-----:R-:W-:-:S05]  /*1ba0*/  IMAD.WIDE R2, R7, 0x4, R2 ;  /* 0x0000000407027825 */ /* 0x001fca00078e0202 */
[----:B------:R-:W2:Y:S01]  /*1bb0*/  LDG.E R25, desc[UR60][R2.64] ;  /* 0x0000003c02197981 */ /* 0x000ea2000c1e1900 */
[----:B------:R-:W-:Y:S01]  /*1bc0*/  ISETP.NE.U32.AND P2, PT, RZ, UR4, PT ;  /* 0x00000004ff007c0c */ /* 0x000fe2000bf45070 */
[----:B----4-:R-:W-:Y:S01]  /*1bd0*/  IMAD.MOV.U32 R11, RZ, RZ, RZ ;  /* 0x000000ffff0b7224 */ /* 0x010fe200078e00ff */
[----:B------:R-:W-:Y:S01]  /*1be0*/  ISETP.NE.U32.AND P1, PT, RZ, UR8, PT ;  /* 0x00000008ff007c0c */ /* 0x000fe2000bf25070 */
[----:B------:R-:W-:Y:S01]  /*1bf0*/  IMAD.MOV.U32 R115, RZ, RZ, RZ ;  /* 0x000000ffff737224 */ /* 0x000fe200078e00ff */
[----:B------:R-:W-:Y:S02]  /*1c00*/  ISETP.NE.AND.EX P2, PT, RZ, UR5, PT, P2 ;  /* 0x00000005ff007c0c */ /* 0x000fe4000bf45320 */
[----:B------:R-:W-:Y:S02]  /*1c10*/  ISETP.NE.AND.EX P1, PT, RZ, UR9, PT, P1 ;  /* 0x00000009ff007c0c */ /* 0x000fe4000bf25310 */
[----:B------:R-:W-:-:S04]  /*1c20*/  ISETP.NE.U32.AND P0, PT, RZ, UR6, PT ;  /* 0x00000006ff007c0c */ /* 0x000fc8000bf05070 */
[----:B------:R-:W-:Y:S02]  /*1c30*/  ISETP.NE.AND.EX P0, PT, RZ, UR7, PT, P0 ;  /* 0x00000007ff007c0c */ /* 0x000fe4000bf05300 */
[----:B--2---:R-:W-:Y:S01]  /*1c40*/  SHF.R.S32.HI R0, RZ, 0x1f, R25 ;  /* 0x0000001fff007819 */ /* 0x004fe20000011419 */
[C---:B------:R-:W-:Y:S02]  /*1c50*/  IMAD.SHL.U32 R28, R25.reuse, 0x4, RZ ;  /* 0x00000004191c7824 */ /* 0x040fe400078e00ff */
[C---:B------:R-:W-:Y:S01]  /*1c60*/  @P2 LEA R8, P3, R25.reuse, UR4, 0x2 ;  /* 0x0000000419082c11 */ /* 0x040fe2000f8610ff */
[----:B------:R-:W-:Y:S01]  /*1c70*/  STL [R1+0x94], R25 ;  /* 0x0000941901007387 */ /* 0x000fe20000100800 */
[C-C-:B------:R-:W-:Y:S02]  /*1c80*/  SHF.L.U64.HI R27, R25.reuse, 0x2, R0.reuse ;  /* 0x00000002191b7819 */ /* 0x140fe40000010200 */
[----:B------:R-:W-:Y:S01]  /*1c90*/  @P2 LEA.HI.X R9, R25, UR5, R0, 0x2, P3 ;  /* 0x0000000519092c11 */ /* 0x000fe200098f1400 */
[----:B------:R-:W-:Y:S01]  /*1ca0*/  ULDC UR4, c[0x0][0x288] ;  /* 0x0000a20000047ab9 */ /* 0x000fe20000000800 */
[----:B------:R0:W-:Y:S01]  /*1cb0*/  STL [R1+0x124], R0 ;  /* 0x0001240001007387 */ /* 0x0001e20000100800 */
[----:B------:R-:W-:-:S03]  /*1cc0*/  IADD3 R2, P4, R28, UR6, RZ ;  /* 0x000000061c027c10 */ /* 0x000fc6000ff9e0ff */
[----:B-1---5:R1:W5:Y:S01]  /*1cd0*/  @P2 LDG.E R11, desc[UR60][R8.64] ;  /* 0x0000003c080b2981 */ /* 0x022362000c1e1900 */
[----:B------:R-:W-:Y:S01]  /*1ce0*/  IADD3.X R3, R27, UR7, RZ, P4, !PT ;  /* 0x000000071b037c10 */ /* 0x000fe2000a7fe4ff */
[----:B------:R-:W-:Y:S01]  /*1cf0*/  ULDC.64 UR6, c[0x0][0xa20] ;  /* 0x0002880000067ab9 */ /* 0x000fe20000000a00 */
[----:B------:R-:W-:Y:S01]  /*1d00*/  LOP3.LUT R4, R6, 0xff000000, RZ, 0xc0, !PT ;  /* 0xff00000006047812 */ /* 0x000fe200078ec0ff */
[----:B------:R-:W-:Y:S01]  /*1d10*/  STL [R1+0x98], R28 ;  /* 0x0000981c01007387 */ /* 0x000fe20000100800 */
[----:B0-----:R-:W-:Y:S01]  /*1d20*/  IMAD.U32 R0, RZ, RZ, UR4 ;  /* 0x00000004ff007e24 */ /* 0x001fe2000f8e00ff */
[----:B------:R-:W-:Y:S02]  /*1d30*/  ULDC.64 UR4, c[0x0][0x418] ;  /* 0x0001060000047ab9 */ /* 0x000fe40000000a00 */
[----:B------:R0:W5:Y:S01]  /*1d40*/  @P0 LDG.E R115, desc[UR60][R2.64] ;  /* 0x0000003c02730981 */ /* 0x000162000c1e1900 */
[----:B-1----:R-:W-:-:S03]  /*1d50*/  @P1 IADD3 R8, P2, R28, UR8, RZ ;  /* 0x000000081c081c10 */ /* 0x002fc6000ff5e0ff */
[----:B------:R-:W-:Y:S01]  /*1d60*/  STL [R1+0x9c], R27 ;  /* 0x00009c1b01007387 */ /* 0x000fe20000100800 */
[----:B------:R-:W-:-:S05]  /*1d70*/  @P1 IADD3.X R9, R27, UR9, RZ, P2, !PT ;  /* 0x000000091b091c10 */ /* 0x000fca00097fe4ff */
[----:B------:R-:W2:Y:S01]  /*1d80*/  @P1 LDG.E R0, desc[UR60][R8.64] ;  /* 0x0000003c08001981 */ /* 0x000ea2000c1e1900 */
[----:B------:R-:W-:-:S03]  /*1d90*/  UISETP.NE.U32.AND UP0, UPT, UR4, URZ, UPT ;  /* 0x0000003f0400728c */ /* 0x000fc6000bf05070 */
[----:B------:R-:W-:Y:S01]  /*1da0*/  ULDC UR4, c[0x0][0x424] ;  /* 0x0001090000047ab9 */ /* 0x000fe20000000800 */
[----:B------:R-:W-:Y:S01]  /*1db0*/  UISETP.NE.AND.EX UP0, UPT, UR5, URZ, UPT, UP0 ;  /* 0x0000003f0500728c */ /* 0x000fe2000bf05300 */
[----:B------:R-:W-:Y:S02]  /*1dc0*/  ISETP.NE.U32.AND P2, PT, RZ, UR6, PT ;  /* 0x00000006ff007c0c */ /* 0x000fe4000bf45070 */
[----:B------:R-:W-:Y:S01]  /*1dd0*/  ULDC UR5, c[0x0][0x2f0] ;  /* 0x0000bc0000057ab9 */ /* 0x000fe20000000800 */
[----:B------:R-:W-:Y:S01]  /*1de0*/  USEL UR4, UR4, 0x1, UP0 ;  /* 0x0000000104047887 */ /* 0x000fe20008000000 */
[----:B------:R-:W-:Y:S02]  /*1df0*/  SHF.R.U32.HI R7, RZ, 0x8, R4 ;  /* 0x00000008ff077819 */ /* 0x000fe40000011604 */
[----:B------:R-:W-:Y:S01]  /*1e00*/  ISETP.NE.AND.EX P2, PT, RZ, UR7, PT, P2 ;  /* 0x00000007ff007c0c */ /* 0x000fe2000bf45320 */
[----:B------:R-:W-:-:S03]  /*1e10*/  UIMAD UR4, UR4, UR5, URZ ;  /* 0x00000005040472a4 */ /* 0x000fc6000f8e023f */
[----:B------:R-:W-:Y:S01]  /*1e20*/  ULDC UR5, c[0x0][0x348] ;  /* 0x0000d20000057ab9 */ /* 0x000fe20000000800 */
[C---:B------:R-:W-:Y:S01]  /*1e30*/  LOP3.LUT R224, R6.reuse, 0xffff, RZ, 0xc0, !PT ;  /* 0x0000ffff06e07812 */ /* 0x040fe200078ec0ff */
[----:B--2---:R1:W-:Y:S01]  /*1e40*/  STL [R1+0x6c], R0 ;  /* 0x00006c0001007387 */ /* 0x0043e20000100800 */
[----:B------:R-:W-:Y:S01]  /*1e50*/  IMAD.MOV.U32 R10, RZ, RZ, R0 ;  /* 0x000000ffff0a7224 */ /* 0x000fe200078e0000 */
[----:B-1----:R-:W-:-:S04]  /*1e60*/  LOP3.LUT R0, R6, 0xff0000, RZ, 0xc0, !PT ;  /* 0x00ff000006007812 */ /* 0x002fc800078ec0ff */
[----:B------:R-:W-:Y:S01]  /*1e70*/  LEA.HI R8, R0, R7, RZ, 0x10 ;  /* 0x0000000700087211 */ /* 0x000fe200078f80ff */
[----:B0-----:R-:W-:Y:S06]  /*1e80*/  @P1 BRA `(.L_x_2650) ;  /* 0x0000000000281947 */ /* 0x001fec0003800000 */
[----:B------:R-:W-:Y:S02]  /*1e90*/  ULDC.64 UR8, c[0x0][0xa00] ;  /* 0x0002800000087ab9 */ /* 0x000fe40000000a00 */
[----:B------:R-:W-:-:S04]  /*1ea0*/  ISETP.NE.U32.AND P1, PT, RZ, UR8, PT ;  /* 0x00000008ff007c0c */ /* 0x000fc8000bf25070 */
[----:B------:R-:W-:-:S13]  /*1eb0*/  ISETP.NE.AND.EX P1, PT, RZ, UR9, PT, P1 ;  /* 0x00000009ff007c0c */ /* 0x000fda000bf25310 */
[----:B------:R-:W-:Y:S05]  /*1ec0*/  @!P1 BRA `(.L_x_2650) ;  /* 0x0000000000189947 */ /* 0x000fea0003800000 */
[----:B------:R-:W0:Y:S02]  /*1ed0*/  LDC.64 R6, c[0x0][0xa00] ;  /* 0x00028000ff067b82 */ /* 0x000e240000000a00 */
[----:B0-----:R-:W-:-:S05]  /*1ee0*/  IMAD.WIDE R6, R25, 0x4, R6 ;  /* 0x0000000419067825 */ /* 0x001fca00078e0206 */
[----:B------:R-:W2:Y:S04]  /*1ef0*/  LDG.E R0, desc[UR60][R6.64] ;  /* 0x0000003c06007981 */ /* 0x000ea8000c1e1900 */
[----:B------:R-:W2:Y:S02]  /*1f00*/  LDG.E R9, desc[UR60][R6.64+0x4] ;  /* 0x0000043c06097981 */ /* 0x000ea4000c1e1900 */
[----:B--2---:R-:W-:-:S05]  /*1f10*/  IMAD.IADD R10, R9, 0x1, -R0 ;  /* 0x00000001090a7824 */ /* 0x004fca00078e0a00 */
[----:B------:R0:W-:Y:S02]  /*1f20*/  STL [R1+0x6c], R10 ;  /* 0x00006c0a01007387 */ /* 0x0001e40000100800 */
.L_x_2650:
[----:B------:R-:W-:Y:S02]  /*1f30*/  IMAD.U32 R24, RZ, RZ, UR5 ;  /* 0x00000005ff187e24 */ /* 0x000fe4000f8e00ff */
[----:B------:R-:W-:Y:S01]  /*1f40*/  IMAD.U32 R26, RZ, RZ, UR4 ;  /* 0x00000004ff1a7e24 */ /* 0x000fe2000f8e00ff */
[----:B------:R-:W-:Y:S06]  /*1f50*/  @!P2 BRA `(.L_x_2651) ;  /* 0x000000000010a947 */ /* 0x000fec0003800000 */
[----:B------:R-:W-:-:S04]  /*1f60*/  IADD3 R2, P0, R28, UR6, RZ ;  /* 0x000000061c027c10 */ /* 0x000fc8000ff1e0ff */
[----:B------:R-:W-:-:S05]  /*1f70*/  IADD3.X R3, R27, UR7, RZ, P0, !PT ;  /* 0x000000071b037c10 */ /* 0x000fca00087fe4ff */
[----:B------:R1:W5:Y:S01]  /*1f80*/  LDG.E R26, desc[UR60][R2.64] ;  /* 0x0000003c021a7981 */ /* 0x000362000c1e1900 */
[----:B------:R-:W-:Y:S05]  /*1f90*/  BRA `(.L_x_2652) ;  /* 0x0000000000107947 */ /* 0x000fea0003800000 */
.L_x_2651:
[----:B------:R-:W-:Y:S05]  /*1fa0*/  @!P0 BRA `(.L_x_2652) ;  /* 0x00000000000c8947 */ /* 0x000fea0003800000 */
[----:B------:R-:W2:Y:S04]  /*1fb0*/  LDG.E R7, desc[UR60][R2.64] ;  /* 0x0000003c02077981 */ /* 0x000ea8000c1e1900 */
[----:B------:R-:W2:Y:S02]  /*1fc0*/  LDG.E R26, desc[UR60][R2.64+0x4] ;  /* 0x0000043c021a7981 */ /* 0x000ea4000c1e1900 */
[----:B--2---:R-:W-:-:S07]  /*1fd0*/  IMAD.IADD R26, R26, 0x1, -R7 ;  /* 0x000000011a1a7824 */ /* 0x004fce00078e0a07 */
.L_x_2652:
[----:B------:R-:W-:Y:S01]  /*1fe0*/  ULDC.64 UR4, c[0x0][0xa10] ;  /* 0x0002840000047ab9 */ /* 0x000fe20000000a00 */
[----:B------:R-:W2:Y:S01]  /*1ff0*/  LDC R4, c[0x0][0x448] ;  /* 0x00011200ff047b82 */ /* 0x000ea20000000800 */
[----:B------:R-:W-:-:S04]  /*2000*/  ISETP.NE.U32.AND P0, PT, RZ, UR4, PT ;  /* 0x00000004ff007c0c */ /* 0x000fc8000bf05070 */
[----:B------:R-:W-:Y:S01]  /*2010*/  ISETP.NE.AND.EX P0, PT, RZ, UR5, PT, P0 ;  /* 0x00000005ff007c0c */ /* 0x000fe2000bf05300 */
[----:B------:R-:W-:-:S12]  /*2020*/  ULDC.64 UR4, c[0x0][0xa30] ;  /* 0x00028c0000047ab9 */ /* 0x000fd80000000a00 */
[----:B-1----:R-:W1:Y:S02]  /*2030*/  @P0 LDC.64 R2, c[0x0][0xa10] ;  /* 0x00028400ff020b82 */ /* 0x002e640000000a00 */
[----:B-1----:R-:W-:-:S05]  /*2040*/  @P0 IMAD.WIDE R2, R25, 0x4, R2 ;  /* 0x0000000419020825 */ /* 0x002fca00078e0202 */
[----:B------:R-:W3:Y:S04]  /*2050*/  @P0 LDG.E R0, desc[UR60][R2.64] ;  /* 0x0000003c02000981 */ /* 0x000ee8000c1e1900 */
[----:B------:R1:W3:Y:S01]  /*2060*/  @P0 LDG.E R7, desc[UR60][R2.64+0x4] ;  /* 0x0000043c02070981 */ /* 0x0002e2000c1e1900 */
[----:B------:R-:W-:Y:S01]  /*2070*/  ISETP.NE.U32.AND P1, PT, RZ, UR4, PT ;  /* 0x00000004ff007c0c */ /* 0x000fe2000bf25070 */
[----:B-----5:R-:W-:-:S03]  /*2080*/  IMAD.MOV.U32 R152, RZ, RZ, R26 ;  /* 0x000000ffff987224 */ /* 0x020fc600078e001a */
[----:B------:R-:W-:-:S13]  /*2090*/  ISETP.NE.AND.EX P1, PT, RZ, UR5, PT, P1 ;  /* 0x00000005ff007c0c */ /* 0x000fda000bf25310 */
[----:B-1----:R-:W-:-:S04]  /*20a0*/  @P1 IADD3 R2, P2, R28, UR4, RZ ;  /* 0x000000041c021c10 */ /* 0x002fc8000ff5e0ff */
[----:B------:R-:W-:-:S05]  /*20b0*/  @P1 IADD3.X R3, R27, UR5, RZ, P2, !PT ;  /* 0x000000051b031c10 */ /* 0x000fca00097fe4ff */
[----:B------:R1:W5:Y:S01]  /*20c0*/  @P1 LDG.E R152, desc[UR60][R2.64] ;  /* 0x0000003c02981981 */ /* 0x000362000c1e1900 */
[----:B--2---:R-:W-:Y:S01]  /*20d0*/  ISETP.NE.AND P1, PT, R4, 0x1, PT ;  /* 0x000000010400780c */ /* 0x004fe20003f25270 */
[----:B------:R-:W-:Y:S01]  /*20e0*/  IMAD.SHL.U32 R5, R5, 0x80, RZ ;  /* 0x0000008005057824 */ /* 0x000fe200078e00ff */
[----:B------:R-:W-:Y:S01]  /*20f0*/  LOP3.LUT R12, R8, 0xff, RZ, 0xc0, !PT ;  /* 0x000000ff080c7812 */ /* 0x000fe200078ec0ff */
[----:B------:R-:W-:Y:S01]  /*2100*/  IMAD.IADD R11, R26, 0x1, -R11 ;  /* 0x000000011a0b7824 */ /* 0x000fe200078e0a0b */
[----:B------:R-:W-:Y:S01]  /*2110*/  BSSY B0, `(.L_x_2653) ;  /* 0x0000038000007945 */ /* 0x000fe20003800000 */
[----:B------:R-:W-:Y:S01]  /*2120*/  VIADD R4, R5, 0x7f ;  /* 0x0000007f05047836 */ /* 0x000fe20000000000 */
[----:B------:R-:W-:Y:S07]  /*2130*/  STL [R1+0x74], R5 ;  /* 0x0000740501007387 */ /* 0x000fee0000100800 */
[----:B------:R-:W2:Y:S08]  /*2140*/  @P1 LDC R9, c[0x0][0x44c] ;  /* 0x00011300ff091b82 */ /* 0x000eb00000000800 */
[----:B------:R-:W4:Y:S01]  /*2150*/  @P1 LDC R13, c[0x0][0x450] ;  /* 0x00011400ff0d1b82 */ /* 0x000f220000000800 */
[----:B---3--:R-:W-:-:S02]  /*2160*/  @P0 IMAD.IADD R24, R7, 0x1, -R0 ;  /* 0x0000000107180824 */ /* 0x008fc400078e0a00 */
[----:B--2---:R-:W-:-:S04]  /*2170*/  @P1 IMAD.HI.U32 R0, R4, R9, RZ ;  /* 0x0000000904001227 */ /* 0x004fc800078e00ff */
[----:B-1----:R-:W-:Y:S01]  /*2180*/  IMAD.IADD R2, R11, 0x1, R24 ;  /* 0x000000010b027824 */ /* 0x002fe200078e0218 */
[----:B----4-:R-:W-:-:S03]  /*2190*/  @P1 SHF.R.U32.HI R4, RZ, R13, R0 ;  /* 0x0000000dff041219 */ /* 0x010fc60000011600 */
[C---:B------:R-:W-:Y:S01]  /*21a0*/  VIADD R0, R2.reuse, 0x4f ;  /* 0x0000004f02007836 */ /* 0x040fe20000000000 */
[----:B------:R-:W-:Y:S01]  /*21b0*/  IADD3 R130, R2, 0x50, -R10 ;  /* 0x0000005002827810 */ /* 0x000fe20007ffe80a */
[----:B------:R1:W-:Y:S02]  /*21c0*/  STL [R1+0x78], R2 ;  /* 0x0000780201007387 */ /* 0x0003e40000100800 */
[----:B------:R-:W-:Y:S02]  /*21d0*/  IMAD.HI R0, R0, 0x66666667, RZ ;  /* 0x6666666700007827 */ /* 0x000fe400078e02ff */
[----:B------:R2:W-:Y:S02]  /*21e0*/  STL [R1+0xa4], R12 ;  /* 0x0000a40c01007387 */ /* 0x0005e40000100800 */
[----:B------:R-:W-:Y:S01]  /*21f0*/  IMAD.IADD R4, R130, 0x1, R4 ;  /* 0x0000000182047824 */ /* 0x000fe200078e0204 */
[----:B------:R-:W-:-:S03]  /*2200*/  SHF.R.U32.HI R131, RZ, 0x1f, R0 ;  /* 0x0000001fff837819 */ /* 0x000fc60000011600 */
[----:B------:R-:W-:Y:S01]  /*2210*/  IMAD.HI R4, R4, 0x66666667, RZ ;  /* 0x6666666704047827 */ /* 0x000fe200078e02ff */
[----:B-1----:R-:W-:Y:S02]  /*2220*/  SHF.R.U32.HI R2, RZ, 0x10, R8 ;  /* 0x00000010ff027819 */ /* 0x002fe40000011608 */
[----:B------:R-:W-:Y:S01]  /*2230*/  LEA.HI.SX32 R131, R0, R131, 0x1b ;  /* 0x0000008300837211 */ /* 0x000fe200078fdaff */
[----:B------:R-:W-:Y:S01]  /*2240*/  IMAD.MOV.U32 R0, RZ, RZ, RZ ;  /* 0x000000ffff007224 */ /* 0x000fe200078e00ff */
[----:B------:R-:W-:Y:S01]  /*2250*/  SHF.R.U32.HI R3, RZ, 0x1f, R4 ;  /* 0x0000001fff037819 */ /* 0x000fe20000011604 */
[----:B------:R2:W-:Y:S03]  /*2260*/  STL [R1+0x90], R2 ;  /* 0x0000900201007387 */ /* 0x0005e60000100800 */
[----:B------:R-:W-:-:S04]  /*2270*/  LEA.HI.SX32 R4, R4, R3, 0x1b ;  /* 0x0000000304047211 */ /* 0x000fc800078fdaff */
[----:B------:R-:W-:-:S04]  /*2280*/  VIMNMX R6, R131, R4, PT ;  /* 0x0000000483067248 */ /* 0x000fc80003fe0100 */
[----:B------:R-:W-:-:S13]  /*2290*/  ISETP.GE.AND P0, PT, R6, 0x1, PT ;  /* 0x000000010600780c */ /* 0x000fda0003f06270 */
[----:B--2---:R-:W-:Y:S05]  /*22a0*/  @!P0 BRA `(.L_x_2654) ;  /* 0x0000000000788947 */ /* 0x004fea0003800000 */
[----:B------:R-:W-:Y:S01]  /*22b0*/  ISETP.NE.AND P0, PT, R2, RZ, PT ;  /* 0x000000ff0200720c */ /* 0x000fe20003f05270 */
[----:B------:R-:W-:-:S03]  /*22c0*/  ULDC UR4, c[0x0][0x9f0] ;  /* 0x00027c0000047ab9 */ /* 0x000fc60000000800 */
[----:B------:R-:W-:-:S04]  /*22d0*/  SEL R9, R2, UR4, P0 ;  /* 0x0000000402097c07 */ /* 0x000fc80008000000 */
[-C--:B------:R-:W-:Y:S02]  /*22e0*/  IABS R5, R9.reuse ;  /* 0x0000000900057213 */ /* 0x080fe40000000000 */
[----:B------:R-:W-:Y:S02]  /*22f0*/  IADD3 R0, R9, -0x1, R6 ;  /* 0xffffffff09007810 */ /* 0x000fe40007ffe006 */
[----:B------:R-:W1:Y:S01]  /*2300*/  I2F.RP R4, R5 ;  /* 0x0000000500047306 */ /* 0x000e620000209400 */
[----:B0-----:R-:W-:-:S05]  /*2310*/  IABS R10, R9 ;  /* 0x00000009000a7213 */ /* 0x001fca0000000000 */
[----:B------:R-:W-:Y:S02]  /*2320*/  IMAD.MOV R10, RZ, RZ, -R10 ;  /* 0x000000ffff0a7224 */ /* 0x000fe400078e0a0a */
[----:B-1----:R-:W0:Y:S02]  /*2330*/  MUFU.RCP R4, R4 ;  /* 0x0000000400047308 */ /* 0x002e240000001000 */
        /* <DEDUP_REMOVED lines=21> */
.L_x_2654:
[----:B------:R-:W-:Y:S05]  /*2490*/  BSYNC B0 ;  /* 0x0000000000007941 */ /* 0x000fea0003800000 */
.L_x_2653:
[----:B------:R-:W-:-:S05]  /*24a0*/  IMAD R3, R12, R0, RZ ;  /* 0x000000000c037224 */ /* 0x000fca00078e02ff */
[C---:B------:R-:W-:Y:S01]  /*24b0*/  VIADDMNMX R0, R3.reuse, R0, R6, PT ;  /* 0x0000000003007246 */ /* 0x040fe20003800106 */
[----:B------:R-:W-:-:S04]  /*24c0*/  IMAD R3, R3, 0x50, -R11 ;  /* 0x0000005003037824 */ /* 0x000fc800078e0a0b */
[----:B------:R-:W-:Y:S01]  /*24d0*/  IMAD R5, R0, 0x50, -R11 ;  /* 0x0000005000057824 */ /* 0x000fe200078e0a0b */
[----:B------:R-:W-:-:S04]  /*24e0*/  VIMNMX R3, RZ, R3, !PT ;  /* 0x00000003ff037248 */ /* 0x000fc80007fe0100 */
[----:B------:R-:W-:-:S04]  /*24f0*/  VIMNMX R0, R5, R24, PT ;  /* 0x0000001805007248 */ /* 0x000fc80003fe0100 */
[----:B------:R-:W-:Y:S01]  /*2500*/  ISETP.GT.AND P0, PT, R0, R3, PT ;  /* 0x000000030000720c */ /* 0x000fe20003f04270 */
[----:B------:R-:W-:-:S05]  /*2510*/  IMAD.WIDE.U32 R2, R3, -0x33333333, RZ ;  /* 0xcccccccd03027825 */ /* 0x000fca00078e00ff */
[----:B------:R-:W-:-:S05]  /*2520*/  SHF.R.U32.HI R113, RZ, 0x6, R3 ;  /* 0x00000006ff717819 */ /* 0x000fca0000011603 */
[----:B------:R-:W-:Y:S02]  /*2530*/  IMAD.MOV.U32 R2, RZ, RZ, R113 ;  /* 0x000000ffff027224 */ /* 0x000fe400078e0071 */
        /* <DEDUP_REMOVED lines=16> */
[----:B------:R-:W1:Y:S01]  /*2640*/  LDC.64 R14, c[0x4][R14] ;  /* 0x010000000e0e7b82 */ /* 0x000e620000000a00 */
[----:B------:R-:W-:Y:S01]  /*2650*/  ULDC.64 UR4, c[0x4][0x140] ;  /* 0x0100500000047ab9 */ /* 0x000fe20000000a00 */
        /* <DEDUP_REMOVED lines=8> */
[----:B-1---5:R-:W-:Y:S05]  /*26e0*/  CALL.ABS.NOINC R14 ;  /* 0x000000000e007343 */ /* 0x022fea0003c00000 */
.L_x_2657:
[----:B------:R-:W-:Y:S05]  /*26f0*/  BSYNC B6 ;  /* 0x0000000000067941 */ /* 0x000fea0003800000 */
.L_x_2656:
        /* <DEDUP_REMOVED lines=20> */
.L_x_2659:
[----:B------:R-:W-:Y:S05]  /*2840*/  BSYNC B6 ;  /* 0x0000000000067941 */ /* 0x000fea0003800000 */
.L_x_2658:
[----:B------:R-:W-:Y:S01]  /*2850*/  ULDC.64 UR4, c[0x0][0x9f8] ;  /* 0x00027e0000047ab9 */ /* 0x000fe20000000a00 */
[----:B------:R-:W1:Y:S01]  /*2860*/  LDC R7, c[0x0][0x3f4] ;  /* 0x0000fd00ff077b82 */ /* 0x000e620000000800 */
[----:B------:R-:W-:Y:S01]  /*2870*/  ISETP.NE.U32.AND P0, PT, RZ, UR4, PT ;  /* 0x00000004ff007c0c */ /* 0x000fe2000bf05070 */
[----:B------:R-:W-:Y:S01]  /*2880*/  IMAD.MOV.U32 R0, RZ, RZ, R25 ;  /* 0x000000ffff007224 */ /* 0x000fe200078e0019 */
[----:B------:R-:W2:Y:S02]  /*2890*/  LDL R20, [R1+0x60] ;  /* 0x0000600001147983 */ /* 0x000ea40000100800 */
[----:B------:R-:W-:-:S03]  /*28a0*/  ISETP.NE.AND.EX P0, PT, RZ, UR5, PT, P0 ;  /* 0x00000005ff007c0c */ /* 0x000fc6000bf05300 */
[----:B------:R-:W3:Y:S01]  /*28b0*/  LDC.64 R96, c[0x0][0x3f8] ;  /* 0x0000fe00ff607b82 */ /* 0x000ee20000000a00 */
[----:B------:R-:W-:-:S07]  /*28c0*/  SHF.R.S32.HI R9, RZ, 0x1f, R225 ;  /* 0x0000001fff097819 */ /* 0x000fce00000114e1 */
[----:B------:R-:W4:Y:S02]  /*28d0*/  LDC.64 R90, c[0x0][0x408] ;  /* 0x00010200ff5a7b82 */ /* 0x000f240000000a00 */
[----:B------:R-:W-:Y:S01]  /*28e0*/  @P0 IADD3 R4, P1, R28, UR4, RZ ;  /* 0x000000041c040c10 */ /* 0x000fe2000ff3e0ff */
[----:B------:R-:W-:Y:S01]  /*28f0*/  ULDC UR4, c[0x0][0x2f4] ;  /* 0x0000bd0000047ab9 */ /* 0x000fe20000000800 */
[----:B------:R-:W2:Y:S02]  /*2900*/  LDL R28, [R1+0x68] ;  /* 0x00006800011c7983 */ /* 0x000ea40000100800 */
[----:B------:R-:W-:Y:S02]  /*2910*/  @P0 IADD3.X R5, R27, UR5, RZ, P1, !PT ;  /* 0x000000051b050c10 */ /* 0x000fe40008ffe4ff */
[----:B------:R-:W4:Y:S01]  /*2920*/  LDL R27, [R1+0x64] ;  /* 0x00006400011b7983 */ /* 0x000f220000100800 */
[----:B------:R-:W-:-:S03]  /*2930*/  ISETP.GE.AND P1, PT, R214, UR4, PT ;  /* 0x00000004d6007c0c */ /* 0x000fc6000bf26270 */
[----:B------:R0:W2:Y:S01]  /*2940*/  @P0 LDG.E R0, desc[UR60][R4.64] ;  /* 0x0000003c04000981 */ /* 0x0000a2000c1e1900 */
[----:B------:R-:W-:Y:S02]  /*2950*/  SEL R6, RZ, 0xffffffff, P1 ;  /* 0xffffffffff067807 */ /* 0x000fe40000800000 */
[----:B------:R-:W-:Y:S02]  /*2960*/  ISETP.GE.AND P0, PT, R16, UR4, PT ;  /* 0x0000000410007c0c */ /* 0x000fe4000bf06270 */
[----:B------:R-:W-:Y:S01]  /*2970*/  ISETP.GE.AND P2, PT, R19, UR4, PT ;  /* 0x0000000413007c0c */ /* 0x000fe2000bf46270 */
[----:B------:R-:W-:Y:S01]  /*2980*/  IMAD.SHL.U32 R6, R6, 0x2, RZ ;  /* 0x0000000206067824 */ /* 0x000fe200078e00ff */
[----:B------:R-:W-:Y:S02]  /*2990*/  SEL R3, RZ, 0x1, P0 ;  /* 0x00000001ff037807 */ /* 0x000fe40000000000 */
[----:B0-----:R-:W-:Y:S02]  /*29a0*/  SEL R4, RZ, 0x4, P2 ;  /* 0x00000004ff047807 */ /* 0x001fe40001000000 */
[----:B------:R-:W-:-:S02]  /*29b0*/  LOP3.LUT R3, R6, 0x2, R3, 0xe2, !PT ;  /* 0x0000000206037812 */ /* 0x000fc400078ee203 */
[-C--:B-1----:R-:W-:Y:S01]  /*29c0*/  ISETP.GE.AND P2, PT, R16, R7.reuse, PT ;  /* 0x000000071000720c */ /* 0x082fe20003f46270 */
[----:B---3--:R-:W-:Y:S01]  /*29d0*/  IMAD R8, R9, R96, RZ ;  /* 0x0000006009087224 */ /* 0x008fe200078e02ff */
[----:B------:R-:W-:Y:S02]  /*29e0*/  LOP3.LUT R4, R3, R4, RZ, 0xfc, !PT ;  /* 0x0000000403047212 */ /* 0x000fe400078efcff */
[----:B------:R-:W-:Y:S01]  /*29f0*/  SEL R3, R7, RZ, P2 ;  /* 0x000000ff07037207 */ /* 0x000fe20001000000 */
[----:B------:R-:W-:Y:S01]  /*2a00*/  IMAD.WIDE.U32 R100, R225, R96, R216 ;  /* 0x00000060e1647225 */ /* 0x000fe200078e00d8 */
[----:B------:R-:W-:-:S03]  /*2a10*/  ISETP.GE.AND P1, PT, R214, R7, PT ;  /* 0x00000007d600720c */ /* 0x000fc60003f26270 */
[C---:B------:R-:W-:Y:S02]  /*2a20*/  IMAD R5, R225.reuse, R97, R8 ;  /* 0x00000061e1057224 */ /* 0x040fe400078e0208 */
[----:B------:R-:W-:-:S04]  /*2a30*/  IMAD.WIDE.U32 R98, R225, R96, R16 ;  /* 0x00000060e1627225 */ /* 0x000fc800078e0010 */
[----:B------:R-:W-:Y:S02]  /*2a40*/  IMAD.IADD R3, R16, 0x1, R3 ;  /* 0x0000000110037824 */ /* 0x000fe400078e0203 */
[C---:B------:R-:W-:Y:S02]  /*2a50*/  VIADD R31, R225.reuse, 0x20 ;  /* 0x00000020e11f7836 */ /* 0x040fe40000000000 */
[----:B------:R-:W-:Y:S02]  /*2a60*/  VIADD R25, R225, 0x20 ;  /* 0x00000020e1197836 */ /* 0x000fe40000000000 */
[----:B------:R-:W-:Y:S02]  /*2a70*/  IMAD.IADD R101, R101, 0x1, R5 ;  /* 0x0000000165657824 */ /* 0x000fe400078e0205 */
[----:B------:R-:W-:Y:S01]  /*2a80*/  IMAD.IADD R99, R5, 0x1, R99 ;  /* 0x0000000105637824 */ /* 0x000fe200078e0263 */
[----:B------:R-:W-:Y:S01]  /*2a90*/  SEL R5, R7, RZ, P1 ;  /* 0x000000ff07057207 */ /* 0x000fe20000800000 */
[----:B------:R-:W-:Y:S01]  /*2aa0*/  IMAD.SHL.U32 R31, R31, 0x40, RZ ;  /* 0x000000401f1f7824 */ /* 0x000fe200078e00ff */
[----:B------:R-:W-:Y:S01]  /*2ab0*/  SHF.R.S32.HI R10, RZ, 0x1f, R3 ;  /* 0x0000001fff0a7819 */ /* 0x000fe20000011403 */
[----:B------:R-:W-:-:S02]  /*2ac0*/  IMAD.SHL.U32 R25, R25, 0x40, RZ ;  /* 0x0000004019197824 */ /* 0x000fc400078e00ff */
[----:B------:R-:W-:Y:S01]  /*2ad0*/  IMAD.IADD R8, R214, 0x1, R5 ;  /* 0x00000001d6087824 */ /* 0x000fe200078e0205 */
[CC--:B------:R-:W-:Y:S02]  /*2ae0*/  LEA.HI R5, R10.reuse, R3.reuse, RZ, 0x6 ;  /* 0x000000030a057211 */ /* 0x0c0fe400078f30ff */
[----:B------:R-:W-:Y:S02]  /*2af0*/  LEA.HI R10, R10, R3, RZ, 0x3 ;  /* 0x000000030a0a7211 */ /* 0x000fe400078f18ff */
[----:B------:R-:W-:Y:S02]  /*2b00*/  LOP3.LUT R31, R31, 0x1c0, RZ, 0xc0, !PT ;  /* 0x000001c01f1f7812 */ /* 0x000fe400078ec0ff */
[----:B------:R-:W-:Y:S02]  /*2b10*/  LOP3.LUT R25, R25, 0x1c0, RZ, 0xc0, !PT ;  /* 0x000001c019197812 */ /* 0x000fe400078ec0ff */
[----:B------:R-:W-:Y:S02]  /*2b20*/  SHF.R.S32.HI R5, RZ, 0x6, R5 ;  /* 0x00000006ff057819 */ /* 0x000fe40000011405 */
[----:B------:R-:W-:-:S02]  /*2b30*/  LOP3.LUT R11, R31, 0x38, R10, 0xf8, !PT ;  /* 0x000000381f0b7812 */ /* 0x000fc400078ef80a */
[----:B------:R-:W-:-:S04]  /*2b40*/  SHF.R.U32.HI R25, RZ, 0x3, R25 ;  /* 0x00000003ff197819 */ /* 0x000fc80000011619 */
[----:B------:R-:W-:Y:S01]  /*2b50*/  LOP3.LUT R12, R11, R25, RZ, 0x3c, !PT ;  /* 0x000000190b0c7212 */ /* 0x000fe200078e3cff */
[----:B----4-:R-:W-:-:S04]  /*2b60*/  IMAD R125, R5, 0x1400, R27 ;  /* 0x00001400057d7824 */ /* 0x010fc800078e021b */
[----:B------:R-:W-:Y:S02]  /*2b70*/  IMAD.IADD R125, R125, 0x1, R12 ;  /* 0x000000017d7d7824 */ /* 0x000fe400078e020c */
[----:B------:R-:W3:Y:S01]  /*2b80*/  LDL R12, [R1+0x8c] ;  /* 0x00008c00010c7983 */ /* 0x000ee20000100800 */
[-C--:B------:R-:W-:Y:S02]  /*2b90*/  IMAD R6, R9, R90.reuse, RZ ;  /* 0x0000005a09067224 */ /* 0x080fe400078e02ff */
[C---:B------:R-:W-:Y:S02]  /*2ba0*/  IMAD.SHL.U32 R32, R225.reuse, 0x40, RZ ;  /* 0x00000040e1207824 */ /* 0x040fe400078e00ff */
[C---:B------:R-:W-:Y:S02]  /*2bb0*/  IMAD.SHL.U32 R29, R225.reuse, 0x40, RZ ;  /* 0x00000040e11d7824 */ /* 0x040fe400078e00ff */
[----:B------:R-:W-:-:S04]  /*2bc0*/  IMAD.WIDE.U32 R94, R225, R90, R216 ;  /* 0x0000005ae15e7225 */ /* 0x000fc800078e00d8 */
[C---:B------:R-:W-:Y:S02]  /*2bd0*/  IMAD R9, R225.reuse, R91, R6 ;  /* 0x0000005be1097224 */ /* 0x040fe400078e0206 */
[----:B------:R-:W-:Y:S01]  /*2be0*/  IMAD.WIDE.U32 R92, R225, R90, R16 ;  /* 0x0000005ae15c7225 */ /* 0x000fe200078e0010 */
[----:B------:R-:W-:Y:S02]  /*2bf0*/  LOP3.LUT R32, R32, 0x1c0, RZ, 0xc0, !PT ;  /* 0x000001c020207812 */ /* 0x000fe400078ec0ff */
[----:B------:R-:W-:Y:S01]  /*2c00*/  LOP3.LUT R29, R29, 0x1c0, RZ, 0xc0, !PT ;  /* 0x000001c01d1d7812 */ /* 0x000fe200078ec0ff */
[----:B------:R-:W-:Y:S02]  /*2c10*/  IMAD.IADD R95, R95, 0x1, R9 ;  /* 0x000000015f5f7824 */ /* 0x000fe400078e0209 */
[----:B------:R-:W-:Y:S01]  /*2c20*/  IMAD.IADD R93, R9, 0x1, R93 ;  /* 0x00000001095d7824 */ /* 0x000fe200078e025d */
[----:B------:R-:W-:Y:S01]  /*2c30*/  SHF.R.S32.HI R9, RZ, 0x1f, R8 ;  /* 0x0000001fff097819 */ /* 0x000fe20000011408 */
[----:B------:R-:W-:-:S02]  /*2c40*/  VIADD R30, R225, 0x40 ;  /* 0x00000040e11e7836 */ /* 0x000fc40000000000 */
[----:B------:R-:W-:Y:S01]  /*2c50*/  VIADD R15, R225, 0x40 ;  /* 0x00000040e10f7836 */ /* 0x000fe20000000000 */
[----:B------:R-:W0:Y:S01]  /*2c60*/  S2R R155, SR_TID.X ;  /* 0x00000000009b7919 */ /* 0x000e220000002100 */
[----:B------:R-:W-:Y:S01]  /*2c70*/  LOP3.LUT R3, R32, 0x38, R10, 0xf8, !PT ;  /* 0x0000003820037812 */ /* 0x000fe200078ef80a */
[----:B------:R-:W-:Y:S01]  /*2c80*/  IMAD.SHL.U32 R30, R30, 0x40, RZ ;  /* 0x000000401e1e7824 */ /* 0x000fe200078e00ff */
[----:B------:R-:W-:Y:S01]  /*2c90*/  SHF.R.U32.HI R29, RZ, 0x3, R29 ;  /* 0x00000003ff1d7819 */ /* 0x000fe2000001161d */
[----:B------:R-:W-:Y:S01]  /*2ca0*/  IMAD.SHL.U32 R15, R15, 0x40, RZ ;  /* 0x000000400f0f7824 */ /* 0x000fe200078e00ff */
[CC--:B------:R-:W-:Y:S02]  /*2cb0*/  LEA.HI R21, R9.reuse, R8.reuse, RZ, 0x3 ;  /* 0x0000000809157211 */ /* 0x0c0fe400078f18ff */
[----:B------:R-:W-:Y:S01]  /*2cc0*/  LEA.HI R8, R9, R8, RZ, 0x6 ;  /* 0x0000000809087211 */ /* 0x000fe200078f30ff */
[----:B--2---:R-:W-:Y:S01]  /*2cd0*/  IMAD R127, R5, 0x1400, R28 ;  /* 0x00001400057f7824 */ /* 0x004fe200078e021c */
[----:B------:R-:W-:Y:S01]  /*2ce0*/  LOP3.LUT R6, R3, R29, RZ, 0x3c, !PT ;  /* 0x0000001d03067212 */ /* 0x000fe200078e3cff */
[----:B------:R-:W-:Y:S01]  /*2cf0*/  IMAD R123, R5, 0x1400, R20 ;  /* 0x00001400057b7824 */ /* 0x000fe200078e0214 */
[----:B------:R-:W-:-:S02]  /*2d00*/  LOP3.LUT R30, R30, 0x1c0, RZ, 0xc0, !PT ;  /* 0x000001c01e1e7812 */ /* 0x000fc400078ec0ff */
[----:B------:R-:W-:Y:S02]  /*2d10*/  LOP3.LUT R15, R15, 0x1c0, RZ, 0xc0, !PT ;  /* 0x000001c00f0f7812 */ /* 0x000fe400078ec0ff */
[----:B------:R-:W-:Y:S02]  /*2d20*/  SHF.R.S32.HI R8, RZ, 0x6, R8 ;  /* 0x00000006ff087819 */ /* 0x000fe40000011408 */
[----:B------:R-:W-:Y:S01]  /*2d30*/  LOP3.LUT R5, R31, 0x38, R21, 0xf8, !PT ;  /* 0x000000381f057812 */ /* 0x000fe200078ef815 */
[----:B------:R-:W-:Y:S01]  /*2d40*/  IMAD.IADD R127, R127, 0x1, R6 ;  /* 0x000000017f7f7824 */ /* 0x000fe200078e0206 */
[----:B------:R-:W-:Y:S01]  /*2d50*/  SHF.R.U32.HI R15, RZ, 0x3, R15 ;  /* 0x00000003ff0f7819 */ /* 0x000fe2000001160f */
[----:B------:R-:W-:Y:S01]  /*2d60*/  IMAD R124, R8, 0x1400, R27 ;  /* 0x00001400087c7824 */ /* 0x000fe200078e021b */
[--C-:B------:R-:W-:Y:S02]  /*2d70*/  LOP3.LUT R3, R32, 0x38, R21.reuse, 0xf8, !PT ;  /* 0x0000003820037812 */ /* 0x100fe400078ef815 */
[----:B------:R-:W-:-:S02]  /*2d80*/  LOP3.LUT R6, R30, 0x38, R21, 0xf8, !PT ;  /* 0x000000381e067812 */ /* 0x000fc400078ef815 */
[----:B------:R-:W-:Y:S02]  /*2d90*/  LOP3.LUT R5, R5, R25, RZ, 0x3c, !PT ;  /* 0x0000001905057212 */ /* 0x000fe400078e3cff */
[----:B-----5:R-:W-:Y:S01]  /*2da0*/  SHF.R.S32.HI R11, RZ, 0x1f, R152 ;  /* 0x0000001fff0b7819 */ /* 0x020fe20000011498 */
[C---:B------:R-:W-:Y:S01]  /*2db0*/  IMAD R126, R8.reuse, 0x1400, R28 ;  /* 0x00001400087e7824 */ /* 0x040fe200078e021c */
[----:B------:R-:W-:Y:S01]  /*2dc0*/  LOP3.LUT R3, R3, R29, RZ, 0x3c, !PT ;  /* 0x0000001d03037212 */ /* 0x000fe200078e3cff */
[----:B------:R-:W-:Y:S01]  /*2dd0*/  IMAD R122, R8, 0x1400, R20 ;  /* 0x00001400087a7824 */ /* 0x000fe200078e0214 */
[-C--:B------:R-:W-:Y:S01]  /*2de0*/  LOP3.LUT R9, R6, R15.reuse, RZ, 0x3c, !PT ;  /* 0x0000000f06097212 */ /* 0x080fe200078e3cff */
[----:B------:R-:W-:Y:S01]  /*2df0*/  IMAD.IADD R124, R124, 0x1, R5 ;  /* 0x000000017c7c7824 */ /* 0x000fe200078e0205 */
[----:B------:R-:W-:Y:S01]  /*2e00*/  LOP3.LUT R13, R30, 0x38, R10, 0xf8, !PT ;  /* 0x000000381e0d7812 */ /* 0x000fe200078ef80a */
[----:B------:R-:W-:Y:S01]  /*2e10*/  IMAD R5, R11, R96, RZ ;  /* 0x000000600b057224 */ /* 0x000fe200078e02ff */
[----:B------:R-:W-:Y:S01]  /*2e20*/  ISETP.GE.AND P0, PT, R22, UR4, PT ;  /* 0x0000000416007c0c */ /* 0x000fe2000bf06270 */
[----:B------:R-:W-:Y:S01]  /*2e30*/  IMAD.IADD R126, R126, 0x1, R3 ;  /* 0x000000017e7e7824 */ /* 0x000fe200078e0203 */
[----:B------:R-:W-:Y:S01]  /*2e40*/  LOP3.LUT R14, R13, R15, RZ, 0x3c, !PT ;  /* 0x0000000f0d0e7212 */ /* 0x000fe200078e3cff */
[----:B------:R-:W-:Y:S01]  /*2e50*/  IMAD.IADD R122, R122, 0x1, R9 ;  /* 0x000000017a7a7824 */ /* 0x000fe200078e0209 */
[C-C-:B------:R-:W-:Y:S01]  /*2e60*/  SHF.L.U64.HI R3, R96.reuse, 0x5, R97.reuse ;  /* 0x0000000560037819 */ /* 0x140fe20000010261 */
[----:B------:R-:W-:Y:S01]  /*2e70*/  IMAD R9, R97, 0x50, RZ ;  /* 0x0000005061097824 */ /* 0x000fe200078e02ff */
[----:B------:R-:W-:Y:S01]  /*2e80*/  SHF.L.U64.HI R105, R96, 0x6, R97 ;  /* 0x0000000660697819 */ /* 0x000fe20000010261 */
[----:B------:R-:W-:-:S02]  /*2e90*/  IMAD R13, R152, R97, R5 ;  /* 0x00000061980d7224 */ /* 0x000fc400078e0205 */
[C---:B------:R-:W-:Y:S02]  /*2ea0*/  IMAD.SHL.U32 R102, R96.reuse, 0x20, RZ ;  /* 0x0000002060667824 */ /* 0x040fe400078e00ff */
[----:B------:R-:W-:Y:S02]  /*2eb0*/  IMAD.SHL.U32 R106, R96, 0x40, RZ ;  /* 0x00000040606a7824 */ /* 0x000fe400078e00ff */
[----:B------:R-:W-:Y:S01]  /*2ec0*/  IMAD.WIDE.U32 R100, R152, R96, R100 ;  /* 0x0000006098647225 */ /* 0x000fe200078e0064 */
[----:B------:R-:W-:-:S03]  /*2ed0*/  SEL R5, RZ, 0x8, P0 ;  /* 0x00000008ff057807 */ /* 0x000fc60000000000 */
[----:B------:R-:W-:-:S04]  /*2ee0*/  IMAD.WIDE.U32 R98, R152, R96, R98 ;  /* 0x0000006098627225 */ /* 0x000fc800078e0062 */
[----:B------:R-:W-:-:S04]  /*2ef0*/  IMAD.WIDE.U32 R96, R96, 0x50, RZ ;  /* 0x0000005060607825 */ /* 0x000fc800078e00ff */
[-C--:B------:R-:W-:Y:S01]  /*2f00*/  IMAD R11, R11, R90.reuse, RZ ;  /* 0x0000005a0b0b7224 */ /* 0x080fe200078e02ff */
[C---:B------:R-:W-:Y:S01]  /*2f10*/  SHF.L.U64.HI R103, R90.reuse, 0x5, R91 ;  /* 0x000000055a677819 */ /* 0x040fe2000001025b */
[----:B------:R-:W-:Y:S01]  /*2f20*/  IMAD.IADD R116, R97, 0x1, R9 ;  /* 0x0000000161747824 */ /* 0x000fe200078e0209 */
[----:B------:R-:W-:Y:S01]  /*2f30*/  SHF.L.U64.HI R107, R90, 0x6, R91 ;  /* 0x000000065a6b7819 */ /* 0x000fe2000001025b */
[----:B------:R-:W-:Y:S01]  /*2f40*/  IMAD R117, R91, 0x50, RZ ;  /* 0x000000505b757824 */ /* 0x000fe200078e02ff */
[----:B------:R-:W-:Y:S01]  /*2f50*/  LOP3.LUT R27, R4, R5, RZ, 0xfc, !PT ;  /* 0x00000005041b7212 */ /* 0x000fe200078efcff */
[----:B------:R-:W-:Y:S01]  /*2f60*/  IMAD R11, R152, R91, R11 ;  /* 0x0000005b980b7224 */ /* 0x000fe200078e020b */
[----:B------:R-:W-:Y:S01]  /*2f70*/  SHF.R.S32.HI R9, RZ, 0x3, R10 ;  /* 0x00000003ff097819 */ /* 0x000fe2000001140a */
[C---:B------:R-:W-:Y:S01]  /*2f80*/  IMAD.SHL.U32 R104, R90.reuse, 0x20, RZ ;  /* 0x000000205a687824 */ /* 0x040fe200078e00ff */
[----:B------:R-:W-:Y:S01]  /*2f90*/  SHF.R.S32.HI R20, RZ, 0x3, R21 ;  /* 0x00000003ff147819 */ /* 0x000fe20000011415 */
[----:B------:R-:W-:Y:S01]  /*2fa0*/  IMAD.SHL.U32 R108, R90, 0x40, RZ ;  /* 0x000000405a6c7824 */ /* 0x000fe200078e00ff */
[----:B------:R-:W-:Y:S01]  /*2fb0*/  LOP3.LUT R10, R10, 0xfffffff8, RZ, 0xc0, !PT ;  /* 0xfffffff80a0a7812 */ /* 0x000fe200078ec0ff */
[----:B------:R-:W-:Y:S01]  /*2fc0*/  IMAD.WIDE.U32 R94, R152, R90, R94 ;  /* 0x0000005a985e7225 */ /* 0x000fe200078e005e */
[----:B------:R-:W-:-:S03]  /*2fd0*/  LOP3.LUT R21, R21, 0xfffffff8, RZ, 0xc0, !PT ;  /* 0xfffffff815157812 */ /* 0x000fc600078ec0ff */
[----:B------:R-:W-:Y:S01]  /*2fe0*/  IMAD.WIDE.U32 R92, R152, R90, R92 ;  /* 0x0000005a985c7225 */ /* 0x000fe200078e005c */
[----:B------:R-:W-:-:S03]  /*2ff0*/  LOP3.LUT R25, R27, 0x2, RZ, 0xc0, !PT ;  /* 0x000000021b197812 */ /* 0x000fc600078ec0ff */
[----:B------:R-:W-:Y:S01]  /*3000*/  IMAD.WIDE.U32 R90, R90, 0x50, RZ ;  /* 0x000000505a5a7825 */ /* 0x000fe200078e00ff */
[----:B0-----:R-:W-:-:S03]  /*3010*/  LEA.HI R155, R155, 0x8, RZ, 0x19 ;  /* 0x000000089b9b7811 */ /* 0x001fc600078fc8ff */
[----:B------:R-:W-:Y:S01]  /*3020*/  IMAD.IADD R115, R115, 0x1, R26 ;  /* 0x0000000173737824 */ /* 0x000fe200078e021a */
[----:B------:R-:W-:Y:S01]  /*3030*/  LOP3.LUT R26, R27, 0x4, RZ, 0xc0, !PT ;  /* 0x000000041b1a7812 */ /* 0x000fe200078ec0ff */
[----:B------:R-:W-:Y:S01]  /*3040*/  IMAD.SHL.U32 R112, R7, 0x2, RZ ;  /* 0x0000000207707824 */ /* 0x000fe200078e00ff */
[----:B------:R-:W-:Y:S01]  /*3050*/  LOP3.LUT R4, R4, 0x1, RZ, 0xc0, !PT ;  /* 0x0000000104047812 */ /* 0x000fe200078ec0ff */
[----:B------:R-:W-:Y:S01]  /*3060*/  IMAD.IADD R123, R123, 0x1, R14 ;  /* 0x000000017b7b7824 */ /* 0x000fe200078e020e */
[----:B------:R-:W-:Y:S01]  /*3070*/  LOP3.LUT R27, R27, 0x8, RZ, 0xc0, !PT ;  /* 0x000000081b1b7812 */ /* 0x000fe200078ec0ff */
[----:B------:R-:W-:Y:S01]  /*3080*/  IMAD.IADD R117, R91, 0x1, R117 ;  /* 0x000000015b757824 */ /* 0x000fe200078e0275 */
[----:B------:R-:W-:Y:S01]  /*3090*/  SHF.R.S32.HI R114, RZ, 0x1f, R0 ;  /* 0x0000001fff727819 */ /* 0x000fe20000011400 */
[----:B------:R-:W-:Y:S01]  /*30a0*/  IMAD.IADD R5, R101, 0x1, R13 ;  /* 0x0000000165057824 */ /* 0x000fe200078e020d */
[----:B------:R-:W-:Y:S01]  /*30b0*/  SHF.R.S32.HI R28, RZ, 0x1f, R10 ;  /* 0x0000001fff1c7819 */ /* 0x000fe2000001140a */
[----:B------:R-:W-:Y:S01]  /*30c0*/  IMAD.IADD R6, R13, 0x1, R99 ;  /* 0x000000010d067824 */ /* 0x000fe200078e0263 */
[----:B------:R-:W-:Y:S01]  /*30d0*/  SHF.R.S32.HI R29, RZ, 0x1f, R21 ;  /* 0x0000001fff1d7819 */ /* 0x000fe20000011415 */
[----:B------:R-:W-:-:S02]  /*30e0*/  IMAD.IADD R7, R95, 0x1, R11 ;  /* 0x000000015f077824 */ /* 0x000fc400078e020b */
[----:B------:R-:W-:Y:S02]  /*30f0*/  IMAD.IADD R8, R11, 0x1, R93 ;  /* 0x000000010b087824 */ /* 0x000fe400078e025d */
[----:B---3--:R-:W-:-:S07]  /*3100*/  IMAD R109, R12, 0x20, R225 ;  /* 0x000000200c6d7824 */ /* 0x008fce00078e02e1 */
.L_x_2776:
[----:B------:R-:W2:Y:S01]  /*3110*/  LDL R34, [R1+0x88] ;  /* 0x0000880001227983 */ /* 0x000ea20000100800 */
[----:B------:R-:W0:Y:S01]  /*3120*/  LDC R32, c[0x0][0x430] ;  /* 0x00010c00ff207b82 */ /* 0x000e220000000800 */
[----:B------:R-:W-:-:S04]  /*3130*/  VIADD R2, R2, 0xffffffff ;  /* 0xffffffff02027836 */ /* 0x000fc80000000000 */
        /* <DEDUP_REMOVED lines=9> */
[----:B----4-:R-:W4:Y:S08]  /*31d0*/  @P3 LDC R30, c[0x0][0x434] ;  /* 0x00010d00ff1e3b82 */ /* 0x010f300000000800 */
[----:B------:R-:W1:Y:S01]  /*31e0*/  @P3 LDC R31, c[0x0][0x438] ;  /* 0x00010e00ff1f3b82 */ /* 0x000e620000000800 */
[----:B----4-:R-:W-:-:S05]  /*31f0*/  @P3 IMAD.HI.U32 R30, R35, R30, RZ ;  /* 0x0000001e231e3227 */ /* 0x010fca00078e00ff */
[----:B-1----:R-:W-:Y:S01]  /*3200*/  @P3 SHF.R.U32.HI R11, RZ, R31, R30 ;  /* 0x0000001fff0b3219 */ /* 0x002fe2000001161e */
[----:B0-----:R-:W-:-:S03]  /*3210*/  @!P0 IMAD R30, R114, R14, RZ ;  /* 0x0000000e721e8224 */ /* 0x001fc600078e02ff */
[--C-:B------:R-:W-:Y:S01]  /*3220*/  @!P0 SHF.R.S32.HI R31, RZ, 0x1f, R11.reuse ;  /* 0x0000001fff1f8819 */ /* 0x100fe2000001140b */
[----:B------:R-:W-:Y:S02]  /*3230*/  @!P0 IMAD R33, R0, R15, R30 ;  /* 0x0000000f00218224 */ /* 0x000fe400078e021e */
[----:B------:R-:W-:-:S04]  /*3240*/  @!P0 IMAD.MOV.U32 R30, RZ, RZ, R11 ;  /* 0x000000ffff1e8224 */ /* 0x000fc800078e000b */
[----:B------:R-:W-:-:S04]  /*3250*/  @!P0 IMAD.WIDE.U32 R14, R0, R14, R30 ;  /* 0x0000000e000e8225 */ /* 0x000fc800078e001e */
[----:B------:R-:W-:Y:S01]  /*3260*/  @!P0 IMAD.IADD R15, R15, 0x1, R33 ;  /* 0x000000010f0f8824 */ /* 0x000fe200078e0221 */
[----:B---3--:R-:W-:Y:S01]  /*3270*/  @!P0 LEA R12, P3, R14, R12, 0x2 ;  /* 0x0000000c0e0c8211 */ /* 0x008fe200078610ff */
[----:B------:R-:W-:-:S03]  /*3280*/  IMAD.MOV.U32 R30, RZ, RZ, RZ ;  /* 0x000000ffff1e7224 */ /* 0x000fc600078e00ff */
[----:B------:R-:W-:-:S05]  /*3290*/  @!P0 LEA.HI.X R13, R14, R13, R15, 0x2, P3 ;  /* 0x0000000d0e0d8211 */ /* 0x000fca00018f140f */
[----:B------:R0:W5:Y:S01]  /*32a0*/  @!P0 LDG.E R30, desc[UR60][R12.64] ;  /* 0x0000003c0c1e8981 */ /* 0x000162000c1e1900 */
[----:B------:R-:W-:Y:S01]  /*32b0*/  ISETP.GE.AND P0, PT, R111, 0x1, PT ;  /* 0x000000016f00780c */ /* 0x000fe20003f06270 */
[----:B------:R-:W-:Y:S01]  /*32c0*/  IMAD.MOV R31, RZ, RZ, -R11 ;  /* 0x000000ffff1f7224 */ /* 0x000fe200078e0a0b */
[----:B------:R-:W-:Y:S01]  /*32d0*/  ISETP.GT.AND P3, PT, R2, R113, PT ;  /* 0x000000710200720c */ /* 0x000fe20003f64270 */
[----:B------:R-:W-:Y:S05]  /*32e0*/  YIELD ;  /* 0x0000000000007946 */ /* 0x000fea0003800000 */
[----:B------:R-:W-:Y:S01]  /*32f0*/  BSSY B0, `(.L_x_2660) ;  /* 0x0000836000007945 */ /* 0x000fe20003800000 */
[----:B------:R-:W-:Y:S01]  /*3300*/  IMAD R31, R32, R31, R35 ;  /* 0x0000001f201f7224 */ /* 0x000fe200078e0223 */
[----:B------:R-:W-:Y:S01]  /*3310*/  P2R R110, PR, RZ, 0x8 ;  /* 0x00000008ff6e7803 */ /* 0x000fe20000000000 */
        /* <DEDUP_REMOVED lines=56> */
[-C--:B------:R-:W-:Y:S02]  /*36a0*/  ISETP.GE.AND P4, PT, R221, R111.reuse, PT ;  /* 0x0000006fdd00720c */ /* 0x080fe40003f86270 */
        /* <DEDUP_REMOVED lines=20> */
.L_x_2664:
[----:B------:R-:W-:Y:S05]  /*37f0*/  BSYNC B1 ;  /* 0x0000000000017941 */ /* 0x000fea0003800000 */
.L_x_2663:
[----:B0----5:R-:W-:Y:S01]  /*3800*/  IMAD.MOV.U32 R32, RZ, RZ, R64 ;  /* 0x000000ffff207224 */ /* 0x021fe200078e0040 */
[----:B------:R-:W-:Y:S01]  /*3810*/  BSSY B1, `(.L_x_2665) ;  /* 0x0000042000017945 */ /* 0x000fe20003800000 */
[----:B------:R-:W-:Y:S01]  /*3820*/  IMAD.MOV.U32 R34, RZ, RZ, R65 ;  /* 0x000000ffff227224 */ /* 0x000fe200078e0041 */
[----:B------:R-:W-:Y:S01]  /*3830*/  CS2R R52, SRZ ;  /* 0x0000000000347805 */ /* 0x000fe2000001ff00 */
[----:B------:R-:W-:Y:S01]  /*3840*/  IMAD.MOV.U32 R33, RZ, RZ, R68 ;  /* 0x000000ffff217224 */ /* 0x000fe200078e0044 */
[----:B------:R-:W-:Y:S01]  /*3850*/  CS2R R56, SRZ ;  /* 0x0000000000387805 */ /* 0x000fe2000001ff00 */
[----:B------:R-:W-:Y:S01]  /*3860*/  VIADD R35, R225, 0x20 ;  /* 0x00000020e1237836 */ /* 0x000fe20000000000 */
[----:B------:R-:W-:Y:S01]  /*3870*/  PRMT R147, R34, 0x5410, R32 ;  /* 0x0000541022937816 */ /* 0x000fe20000000020 */
[----:B------:R-:W-:Y:S01]  /*3880*/  IMAD.MOV.U32 R32, RZ, RZ, R69 ;  /* 0x000000ffff207224 */ /* 0x000fe200078e0045 */
[----:B------:R-:W-:Y:S01]  /*3890*/  CS2R R60, SRZ ;  /* 0x00000000003c7805 */ /* 0x000fe2000001ff00 */
[----:B------:R-:W-:Y:S01]  /*38a0*/  IMAD.MOV.U32 R34, RZ, RZ, R76 ;  /* 0x000000ffff227224 */ /* 0x000fe200078e004c */
[----:B------:R-:W-:-:S02]  /*38b0*/  ISETP.GE.AND P4, PT, R35, R87, PT ;  /* 0x000000572300720c */ /* 0x000fc40003f86270 */
[----:B------:R-:W-:Y:S02]  /*38c0*/  CS2R R50, SRZ ;  /* 0x0000000000327805 */ /* 0x000fe4000001ff00 */
[----:B------:R-:W-:Y:S01]  /*38d0*/  PRMT R149, R32, 0x5410, R33 ;  /* 0x0000541020957816 */ /* 0x000fe20000000021 */
[----:B------:R-:W-:Y:S01]  /*38e0*/  IMAD.MOV.U32 R33, RZ, RZ, R72 ;  /* 0x000000ffff217224 */ /* 0x000fe200078e0048 */
[----:B------:R-:W-:Y:S01]  /*38f0*/  CS2R R54, SRZ ;  /* 0x0000000000367805 */ /* 0x000fe2000001ff00 */
[----:B------:R-:W-:Y:S01]  /*3900*/  IMAD.MOV.U32 R32, RZ, RZ, R73 ;  /* 0x000000ffff207224 */ /* 0x000fe200078e0049 */
[----:B------:R-:W-:Y:S02]  /*3910*/  CS2R R58, SRZ ;  /* 0x00000000003a7805 */ /* 0x000fe4000001ff00 */
[----:B------:R-:W-:Y:S02]  /*3920*/  CS2R R62, SRZ ;  /* 0x00000000003e7805 */ /* 0x000fe4000001ff00 */
[----:B------:R-:W-:Y:S01]  /*3930*/  PRMT R150, R32, 0x5410, R33 ;  /* 0x0000541020967816 */ /* 0x000fe20000000021 */
[----:B------:R-:W-:-:S02]  /*3940*/  IMAD.MOV.U32 R33, RZ, RZ, R77 ;  /* 0x000000ffff217224 */ /* 0x000fc400078e004d */
[----:B------:R-:W-:-:S03]  /*3950*/  IMAD.MOV.U32 R32, RZ, RZ, R66 ;  /* 0x000000ffff207224 */ /* 0x000fc600078e0042 */
[----:B------:R-:W-:Y:S01]  /*3960*/  PRMT R83, R33, 0x5410, R34 ;  /* 0x0000541021537816 */ /* 0x000fe20000000022 */
[----:B------:R-:W-:Y:S02]  /*3970*/  IMAD.MOV.U32 R34, RZ, RZ, R67 ;  /* 0x000000ffff227224 */ /* 0x000fe400078e0043 */
[----:B------:R-:W-:-:S03]  /*3980*/  IMAD.MOV.U32 R33, RZ, RZ, R70 ;  /* 0x000000ffff217224 */ /* 0x000fc600078e0046 */
[----:B------:R-:W-:Y:S01]  /*3990*/  PRMT R146, R34, 0x5410, R32 ;  /* 0x0000541022927816 */ /* 0x000fe20000000020 */
[----:B------:R-:W-:Y:S02]  /*39a0*/  IMAD.MOV.U32 R32, RZ, RZ, R71 ;  /* 0x000000ffff207224 */ /* 0x000fe400078e0047 */
[----:B------:R-:W-:-:S03]  /*39b0*/  IMAD.MOV.U32 R34, RZ, RZ, R74 ;  /* 0x000000ffff227224 */ /* 0x000fc600078e004a */
[----:B------:R-:W-:Y:S01]  /*39c0*/  PRMT R148, R32, 0x5410, R33 ;  /* 0x0000541020947816 */ /* 0x000fe20000000021 */
[----:B------:R-:W-:Y:S01]  /*39d0*/  IMAD.MOV.U32 R33, RZ, RZ, R75 ;  /* 0x000000ffff217224 */ /* 0x000fe200078e004b */
[----:B------:R-:W-:Y:S01]  /*39e0*/  PRMT R151, R151, 0x5410, R34 ;  /* 0x0000541097977816 */ /* 0x000fe20000000022 */
[----:B------:R-:W-:Y:S02]  /*39f0*/  IMAD.MOV.U32 R32, RZ, RZ, R78 ;  /* 0x000000ffff207224 */ /* 0x000fe400078e004e */
[----:B------:R-:W-:Y:S01]  /*3a00*/  IMAD.MOV.U32 R34, RZ, RZ, R79 ;  /* 0x000000ffff227224 */ /* 0x000fe200078e004f */
[----:B------:R-:W-:Y:S02]  /*3a10*/  PRMT R153, R153, 0x5410, R33 ;  /* 0x0000541099997816 */ /* 0x000fe40000000021 */
[----:B------:R-:W-:Y:S02]  /*3a20*/  PRMT R120, R120, 0x5410, R32 ;  /* 0x0000541078787816 */ /* 0x000fe40000000020 */
[----:B------:R-:W-:Y:S01]  /*3a30*/  PRMT R121, R121, 0x5410, R34 ;  /* 0x0000541079797816 */ /* 0x000fe20000000022 */
[----:B------:R-:W-:Y:S06]  /*3a40*/  @P4 BRA `(.L_x_2666) ;  /* 0x0000000000784947 */ /* 0x000fec0003800000 */
[----:B------:R-:W-:Y:S01]  /*3a50*/  IADD3 R32, P0, P5, R100, R14, R102 ;  /* 0x0000000e64207210 */ /* 0x000fe20007d1e066 */
[----:B------:R-:W-:Y:S01]  /*3a60*/  ULDC.64 UR4, c[0x0][0x3e8] ;  /* 0x0000fa0000047ab9 */ /* 0x000fe20000000a00 */
[----:B------:R-:W-:Y:S01]  /*3a70*/  ULDC.64 UR6, c[0x0][0x400] ;  /* 0x0001000000067ab9 */ /* 0x000fe20000000a00 */
[----:B------:R-:W-:Y:S02]  /*3a80*/  CS2R R60, SRZ ;  /* 0x00000000003c7805 */ /* 0x000fe4000001ff00 */
[----:B------:R-:W-:Y:S02]  /*3a90*/  IADD3.X R35, R5, R11, R3, P0, P5 ;  /* 0x0000000b05237210 */ /* 0x000fe400007ea403 */
[----:B------:R-:W-:Y:S02]  /*3aa0*/  CS2R R62, SRZ ;  /* 0x00000000003e7805 */ /* 0x000fe4000001ff00 */
[----:B------:R-:W-:-:S04]  /*3ab0*/  IADD3 R33, P0, P5, R94, R12, R104 ;  /* 0x0000000c5e217210 */ /* 0x000fc80007d1e068 */
[----:B------:R-:W-:Y:S02]  /*3ac0*/  IADD3.X R36, R7, R80, R103, P0, P5 ;  /* 0x0000005007247210 */ /* 0x000fe400007ea467 */
[----:B------:R-:W-:Y:S02]  /*3ad0*/  LEA R34, P0, R32, UR4, 0x1 ;  /* 0x0000000420227c11 */ /* 0x000fe4000f8008ff */
[----:B------:R-:W-:Y:S02]  /*3ae0*/  ISETP.GE.AND P5, PT, R216, R111, PT ;  /* 0x0000006fd800720c */ /* 0x000fe40003fa6270 */
[----:B------:R-:W-:Y:S02]  /*3af0*/  LEA.HI.X R35, R32, UR5, R35, 0x1, P0 ;  /* 0x0000000520237c11 */ /* 0x000fe400080f0c23 */
[----:B------:R-:W-:-:S04]  /*3b00*/  LEA R32, P0, R33, UR6, 0x1 ;  /* 0x0000000621207c11 */ /* 0x000fc8000f8008ff */
[----:B------:R-:W-:Y:S02]  /*3b10*/  LEA.HI.X R33, R33, UR7, R36, 0x1, P0 ;  /* 0x0000000721217c11 */ /* 0x000fe400080f0c24 */
[-C--:B------:R-:W-:Y:S02]  /*3b20*/  ISETP.GE.AND P0, PT, R221, R111.reuse, PT ;  /* 0x0000006fdd00720c */ /* 0x080fe40003f06270 */
[----:B------:R-:W-:Y:S02]  /*3b30*/  CS2R R56, SRZ ;  /* 0x0000000000387805 */ /* 0x000fe4000001ff00 */
[----:B------:R-:W-:Y:S01]  /*3b40*/  CS2R R58, SRZ ;  /* 0x00000000003a7805 */ /* 0x000fe2000001ff00 */
        /* <DEDUP_REMOVED lines=8> */
[----:B------:R-:W-:-:S02]  /*3bd0*/  CS2R R54, SRZ ;  /* 0x0000000000367805 */ /* 0x000fc4000001ff00 */
[----:B------:R-:W-:Y:S01]  /*3be0*/  CS2R R50, SRZ ;  /* 0x0000000000327805 */ /* 0x000fe2000001ff00 */
[----:B------:R0:W5:Y:S04]  /*3bf0*/  @!P5 LDG.E.64 R52, desc[UR60][R34.64+0x80] ;  /* 0x0000803c2234d981 */ /* 0x000168000c1e1b00 */
[----:B------:R0:W5:Y:S04]  /*3c00*/  @!P5 LDG.E.64 R54, desc[UR60][R32.64+0x80] ;  /* 0x0000803c2036d981 */ /* 0x000168000c1e1b00 */
[----:B------:R0:W5:Y:S04]  /*3c10*/  @!P0 LDG.E.64 R48, desc[UR60][R34.64+0xc0] ;  /* 0x0000c03c22308981 */ /* 0x000168000c1e1b00 */
[----:B------:R0:W5:Y:S02]  /*3c20*/  @!P0 LDG.E.64 R50, desc[UR60][R32.64+0xc0] ;  /* 0x0000c03c20328981 */ /* 0x000164000c1e1b00 */
.L_x_2666:
[----:B------:R-:W-:Y:S05]  /*3c30*/  BSYNC B1 ;  /* 0x0000000000017941 */ /* 0x000fea0003800000 */
.L_x_2665:
[----:B0----5:R-:W-:Y:S01]  /*3c40*/  IMAD.MOV.U32 R33, RZ, RZ, R52 ;  /* 0x000000ffff217224 */ /* 0x021fe200078e0034 */
[----:B------:R-:W-:Y:S01]  /*3c50*/  BSSY B1, `(.L_x_2667) ;  /* 0x0000043000017945 */ /* 0x000fe20003800000 */
[----:B------:R-:W-:Y:S01]  /*3c60*/  IMAD.MOV.U32 R32, RZ, RZ, R53 ;  /* 0x000000ffff207224 */ /* 0x000fe200078e0035 */
[----:B------:R-:W-:Y:S01]  /*3c70*/  CS2R R40, SRZ ;  /* 0x0000000000287805 */ /* 0x000fe2000001ff00 */
        /* <DEDUP_REMOVED lines=64> */
.L_x_2668:
[----:B------:R-:W-:Y:S05]  /*4080*/  BSYNC B1 ;  /* 0x0000000000017941 */ /* 0x000fea0003800000 */
.L_x_2667:
[----:B------:R-:W2:Y:S01]  /*4090*/  LDL R11, [R1+0x5c] ;  /* 0x00005c00010b7983 */ /* 0x000ea20000100800 */
[----:B0----5:R-:W-:Y:S01]  /*40a0*/  IMAD.MOV.U32 R12, RZ, RZ, R32 ;  /* 0x000000ffff0c7224 */ /* 0x021fe200078e0020 */
        /* <DEDUP_REMOVED lines=31> */
.L_x_2669:
[----:B------:R-:W-:Y:S01]  /*42a0*/  IMAD R88, R213, 0x8, R23 ;  /* 0x00000008d5587824 */ /* 0x000fe200078e0217 */
[----:B------:R-:W-:Y:S01]  /*42b0*/  SHF.L.U32 R89, R229, 0x1f, RZ ;  /* 0x0000001fe5597819 */ /* 0x000fe200000006ff */
[----:B------:R-:W-:Y:S03]  /*42c0*/  BSSY B1, `(.L_x_2670) ;  /* 0x0000003000017945 */ /* 0x000fe60003800000 */
[----:B------:R-:W0:Y:S02]  /*42d0*/  SYNCS.PHASECHK.TRANS64.TRYWAIT P6, [R88+URZ+0x38890], R89 ;  /* 0x03889059580075a7 */ /* 0x000e2400080c017f */
[----:B0-----:R-:W-:Y:S05]  /*42e0*/  @!P6 BRA `(.L_x_2671) ;  /* 0x000002f40078e947 */ /* 0x001fea0003800000 */
.L_x_3062:
[----:B------:R-:W-:Y:S05]  /*42f0*/  BSYNC B1 ;  /* 0x0000000000017941 */ /* 0x000fea0003800000 */
.L_x_2670:
[----:B------:R-:W-:-:S03]  /*4300*/  UMOV UR4, 0xffffffff ;  /* 0xffffffff00047882 */ /* 0x000fc60000000000 */
[----:B------:R-:W-:Y:S05]  /*4310*/  BRA.DIV UR4, `(.L_x_2672) ;  /* 0x000002f604807947 */ /* 0x000fea000b800000 */
[----:B------:R1:W2:Y:S04]  /*4320*/  SHFL.IDX PT, R80, R118, RZ, 0x181f ;  /* 0x00181fff76507589 */ /* 0x0002a800000e0000 */
[----:B------:R1:W3:Y:S02]  /*4330*/  SHFL.IDX PT, R11, R119, RZ, 0x181f ;  /* 0x00181fff770b7589 */ /* 0x0002e400000e0000 */
.L_x_3066:
        /* <DEDUP_REMOVED lines=9> */
[----:B------:R-:W-:Y:S02]  /*43d0*/  SHF.R.U64 R76, R76, 0x10, R77 ;  /* 0x000000104c4c7819 */ /* 0x000fe4000000124d */
[----:B------:R-:W-:Y:S02]  /*43e0*/  SHF.R.U64 R78, R78, 0x10, R79 ;  /* 0x000000104e4e7819 */ /* 0x000fe4000000124f */
[----:B------:R-:W-:Y:S02]  /*43f0*/  SHF.R.U32.HI R81, RZ, 0x10, R77 ;  /* 0x00000010ff517819 */ /* 0x000fe4000001164d */
[----:B------:R-:W-:Y:S02]  /*4400*/  PRMT R77, R83, 0x5432, R76 ;  /* 0x00005432534d7816 */ /* 0x000fe4000000004c */
[----:B------:R-:W-:Y:S02]  /*4410*/  PRMT R76, R120, 0x5432, R78 ;  /* 0x00005432784c7816 */ /* 0x000fe4000000004e */
[----:B------:R-:W-:-:S02]  /*4420*/  SHF.R.U32.HI R82, RZ, 0x10, R79 ;  /* 0x00000010ff527819 */ /* 0x000fc4000001164f */
[----:B------:R-:W-:Y:S02]  /*4430*/  PRMT R79, R83, 0x5410, R81 ;  /* 0x00005410534f7816 */ /* 0x000fe40000000051 */
[----:B0-----:R-:W-:Y:S02]  /*4440*/  LOP3.LUT R83, R13, 0xffff0000, RZ, 0xc0, !PT ;  /* 0xffff00000d537812 */ /* 0x001fe400078ec0ff */
[C---:B------:R-:W-:Y:S01]  /*4450*/  LOP3.LUT R78, R76.reuse, 0xffff0000, RZ, 0xc0, !PT ;  /* 0xffff00004c4e7812 */ /* 0x040fe200078ec0ff */
[----:B------:R-:W-:Y:S01]  /*4460*/  IMAD.U32 R76, R76, 0x10000, RZ ;  /* 0x000100004c4c7824 */ /* 0x000fe200078e00ff */
[C---:B------:R-:W-:Y:S01]  /*4470*/  LOP3.LUT R120, R77.reuse, 0xffff0000, RZ, 0xc0, !PT ;  /* 0xffff00004d787812 */ /* 0x040fe200078ec0ff */
[----:B------:R-:W-:Y:S01]  /*4480*/  IMAD.U32 R77, R77, 0x10000, RZ ;  /* 0x000100004d4d7824 */ /* 0x000fe200078e00ff */
[----:B------:R-:W-:Y:S01]  /*4490*/  PRMT R81, R121, 0x5432, R82 ;  /* 0x0000543279517816 */ /* 0x000fe20000000052 */
[----:B------:R-:W-:Y:S02]  /*44a0*/  IMAD.U32 R82, R13, 0x10000, RZ ;  /* 0x000100000d527824 */ /* 0x000fe400078e00ff */
[C---:B------:R-:W-:Y:S01]  /*44b0*/  FMUL.FTZ R13, R83.reuse, R78 ;  /* 0x0000004e530d7220 */ /* 0x040fe20000410000 */
[-C--:B------:R-:W-:Y:S01]  /*44c0*/  FMUL.FTZ R83, R83, R120.reuse ;  /* 0x0000007853537220 */ /* 0x080fe20000410000 */
[C---:B------:R-:W-:Y:S01]  /*44d0*/  IMAD.U32 R121, R79.reuse, 0x10000, RZ ;  /* 0x000100004f797824 */ /* 0x040fe200078e00ff */
[----:B------:R-:W-:Y:S01]  /*44e0*/  LOP3.LUT R79, R79, 0xffff0000, RZ, 0xc0, !PT ;  /* 0xffff00004f4f7812 */ /* 0x000fe200078ec0ff */
[C---:B------:R-:W-:Y:S01]  /*44f0*/  FFMA.FTZ R13, R82.reuse, R120, -R13 ;  /* 0x00000078520d7223 */ /* 0x040fe2000001080d */
        /* <DEDUP_REMOVED lines=26> */
.L_x_2678:
[----:B------:R-:W-:Y:S05]  /*46a0*/  BSYNC B3 ;  /* 0x0000000000037941 */ /* 0x000fea0003800000 */
.L_x_2677:
[----:B---3--:R-:W-:-:S04]  /*46b0*/  LEA R76, P3, R16, R11, 0x1 ;  /* 0x0000000b104c7211 */ /* 0x008fc800078608ff */
[----:B--2---:R-:W-:-:S05]  /*46c0*/  LEA.HI.X R77, R16, R80, R17, 0x1, P3 ;  /* 0x00000050104d7211 */ /* 0x004fca00018f0c11 */
[----:B0-----:R4:W-:Y:S04]  /*46d0*/  ST.E.128 desc[UR60][R76.64], R12 ;  /* 0x0000000c4c007985 */ /* 0x0019e8000c101d3c */
.L_x_2676:
[----:B------:R-:W-:Y:S05]  /*46e0*/  BSYNC B2 ;  /* 0x0000000000027941 */ /* 0x000fea0003800000 */
.L_x_2675:
[----:B------:R-:W-:Y:S01]  /*46f0*/  ISETP.NE.AND P3, PT, R25, RZ, PT ;  /* 0x000000ff1900720c */ /* 0x000fe20003f65270 */
[----:B------:R-:W-:-:S12]  /*4700*/  BSSY B2, `(.L_x_2679) ;  /* 0x0000038000027945 */ /* 0x000fd80003800000 */
[----:B------:R-:W-:Y:S05]  /*4710*/  @!P3 BRA `(.L_x_2680) ;  /* 0x0000000000d8b947 */ /* 0x000fea0003800000 */
[----:B----4-:R4:W0:Y:S01]  /*4720*/  LDS.128 R12, [R84+0x26c00] ;  /* 0x026c0000540c7984 */ /* 0x0108220000000c00 */
[----:B------:R-:W-:Y:S01]  /*4730*/  ISETP.GE.AND P3, PT, R221, R111, PT ;  /* 0x0000006fdd00720c */ /* 0x000fe20003f66270 */
[----:B------:R-:W-:-:S12]  /*4740*/  BSSY B3, `(.L_x_2681) ;  /* 0x0000030000037945 */ /* 0x000fd80003800000 */
[----:B----4-:R-:W-:Y:S05]  /*4750*/  @P3 BRA `(.L_x_2682) ;  /* 0x0000000000b83947 */ /* 0x010fea0003800000 */
[----:B------:R-:W-:Y:S01]  /*4760*/  SHF.R.U64 R74, R74, 0x10, R75 ;  /* 0x000000104a4a7819 */ /* 0x000fe2000000124b */
[----:B0-----:R-:W-:Y:S01]  /*4770*/  IMAD.U32 R78, R13, 0x10000, RZ ;  /* 0x000100000d4e7824 */ /* 0x001fe200078e00ff */
[----:B------:R-:W-:Y:S02]  /*4780*/  SHF.R.U64 R72, R72, 0x10, R73 ;  /* 0x0000001048487819 */ /* 0x000fe40000001249 */
[----:B------:R-:W-:Y:S02]  /*4790*/  PRMT R74, R151, 0x5432, R74 ;  /* 0x00005432974a7816 */ /* 0x000fe4000000004a */
[----:B------:R-:W-:Y:S02]  /*47a0*/  PRMT R72, R150, 0x5432, R72 ;  /* 0x0000543296487816 */ /* 0x000fe40000000048 */
[----:B------:R-:W-:Y:S02]  /*47b0*/  SHF.R.U32.HI R76, RZ, 0x10, R75 ;  /* 0x00000010ff4c7819 */ /* 0x000fe4000001164b */
[----:B------:R-:W-:-:S02]  /*47c0*/  LOP3.LUT R75, R13, 0xffff0000, RZ, 0xc0, !PT ;  /* 0xffff00000d4b7812 */ /* 0x000fc400078ec0ff */
[C---:B------:R-:W-:Y:S01]  /*47d0*/  LOP3.LUT R77, R74.reuse, 0xffff0000, RZ, 0xc0, !PT ;  /* 0xffff00004a4d7812 */ /* 0x040fe200078ec0ff */
[----:B------:R-:W-:Y:S01]  /*47e0*/  IMAD.U32 R74, R74, 0x10000, RZ ;  /* 0x000100004a4a7824 */ /* 0x000fe200078e00ff */
[C---:B------:R-:W-:Y:S01]  /*47f0*/  LOP3.LUT R79, R72.reuse, 0xffff0000, RZ, 0xc0, !PT ;  /* 0xffff0000484f7812 */ /* 0x040fe200078ec0ff */
[----:B------:R-:W-:Y:S01]  /*4800*/  IMAD.U32 R72, R72, 0x10000, RZ ;  /* 0x0001000048487824 */ /* 0x000fe200078e00ff */
[----:B------:R-:W-:Y:S01]  /*4810*/  SHF.R.U32.HI R73, RZ, 0x10, R73 ;  /* 0x00000010ff497819 */ /* 0x000fe20000011649 */
[----:B------:R-:W-:Y:S01]  /*4820*/  FMUL.FTZ R13, R75, R77 ;  /* 0x0000004d4b0d7220 */ /* 0x000fe20000410000 */
[----:B------:R-:W-:Y:S01]  /*4830*/  PRMT R76, R153, 0x5432, R76 ;  /* 0x00005432994c7816 */ /* 0x000fe2000000004c */
[-C--:B------:R-:W-:Y:S01]  /*4840*/  FMUL.FTZ R75, R75, R79.reuse ;  /* 0x0000004f4b4b7220 */ /* 0x080fe20000410000 */
[----:B------:R-:W-:Y:S01]  /*4850*/  PRMT R73, R150, 0x5410, R73 ;  /* 0x0000541096497816 */ /* 0x000fe20000000049 */
        /* <DEDUP_REMOVED lines=8> */
[CC--:B------:R-:W-:Y:S01]  /*48e0*/  FMUL.FTZ R14, R79.reuse, R78.reuse ;  /* 0x0000004e4f0e7220 */ /* 0x0c0fe20000410000 */
[----:B------:R-:W-:Y:S01]  /*48f0*/  FMUL.FTZ R79, R79, R81 ;  /* 0x000000514f4f7220 */ /* 0x000fe20000410000 */
[----:B------:R-:W-:Y:S02]  /*4900*/  F2FP.BF16.F32.PACK_AB R13, R75, R13 ;  /* 0x0000000d4b0d723e */ /* 0x000fe400000010ff */
        /* <DEDUP_REMOVED lines=17> */
[----:B------:R-:W-:-:S04]  /*4a20*/  IMAD.MOV.U32 R15, RZ, RZ, R73 ;  /* 0x000000ffff0f7224 */ /* 0x000fc800078e0049 */
[----:B------:R-:W-:-:S07]  /*4a30*/  IMAD.MOV.U32 R12, RZ, RZ, R76 ;  /* 0x000000ffff0c7224 */ /* 0x000fce00078e004c */
.L_x_2682:
[----:B------:R-:W-:Y:S05]  /*4a40*/  BSYNC B3 ;  /* 0x0000000000037941 */ /* 0x000fea0003800000 */
.L_x_2681:
[----:B---3--:R-:W-:-:S04]  /*4a50*/  LEA R72, P3, R212, R11, 0x1 ;  /* 0x0000000bd4487211 */ /* 0x008fc800078608ff */
[----:B--2---:R-:W-:-:S05]  /*4a60*/  LEA.HI.X R73, R212, R80, R215, 0x1, P3 ;  /* 0x00000050d4497211 */ /* 0x004fca00018f0cd7 */
[----:B0-----:R0:W-:Y:S04]  /*4a70*/  ST.E.128 desc[UR60][R72.64], R12 ;  /* 0x0000000c48007985 */ /* 0x0011e8000c101d3c */
.L_x_2680:
[----:B------:R-:W-:Y:S05]  /*4a80*/  BSYNC B2 ;  /* 0x0000000000027941 */ /* 0x000fea0003800000 */
.L_x_2679:
        /* <DEDUP_REMOVED lines=54> */
.L_x_2686:
[----:B------:R-:W-:Y:S05]  /*4df0*/  BSYNC B3 ;  /* 0x0000000000037941 */ /* 0x000fea0003800000 */
.L_x_2685:
[----:B---3--:R-:W-:-:S04]  /*4e00*/  LEA R68, P3, R19, R11, 0x1 ;  /* 0x0000000b13447211 */ /* 0x008fc800078608ff */
[----:B--2---:R-:W-:-:S05]  /*4e10*/  LEA.HI.X R69, R19, R80, R219, 0x1, P3 ;  /* 0x0000005013457211 */ /* 0x004fca00018f0cdb */
[----:B----4-:R0:W-:Y:S04]  /*4e20*/  ST.E.128 desc[UR60][R68.64], R12 ;  /* 0x0000000c44007985 */ /* 0x0101e8000c101d3c */
.L_x_2684:
[----:B------:R-:W-:Y:S05]  /*4e30*/  BSYNC B2 ;  /* 0x0000000000027941 */ /* 0x000fea0003800000 */
.L_x_2683:
        /* <DEDUP_REMOVED lines=53> */
.L_x_2688:
[----:B------:R-:W-:Y:S05]  /*5190*/  BSYNC B2 ;  /* 0x0000000000027941 */ /* 0x000fea0003800000 */
.L_x_2687:
[----:B---3--:R-:W-:-:S04]  /*51a0*/  LEA R64, P3, R22, R11, 0x1 ;  /* 0x0000000b16407211 */ /* 0x008fc800078608ff */
[----:B--2---:R-:W-:-:S05]  /*51b0*/  LEA.HI.X R65, R22, R80, R218, 0x1, P3 ;  /* 0x0000005016417211 */ /* 0x004fca00018f0cda */
[----:B----4-:R0:W-:Y:S04]  /*51c0*/  ST.E.128 desc[UR60][R64.64], R12 ;  /* 0x0000000c40007985 */ /* 0x0101e8000c101d3c */
.L_x_2674:
[----:B------:R-:W-:Y:S05]  /*51d0*/  BSYNC B1 ;  /* 0x0000000000017941 */ /* 0x000fea0003800000 */
.L_x_2673:
[----:B------:R-:W-:-:S03]  /*51e0*/  UMOV UR4, 0xffffffff ;  /* 0xffffffff00047882 */ /* 0x000fc60000000000 */
[----:B------:R-:W-:Y:S05]  /*51f0*/  BRA.DIV UR4, `(.L_x_2689) ;  /* 0x000002ea04147947 */ /* 0x000fea000b800000 */
[----:B0-----:R0:W0:Y:S04]  /*5200*/  SHFL.IDX PT, R64, R118, 0x1, 0x181f ;  /* 0x00381f0076407f89 */ /* 0x00102800000e0000 */
[----:B---3--:R3:W0:Y:S02]  /*5210*/  SHFL.IDX PT, R11, R119, 0x1, 0x181f ;  /* 0x00381f00770b7f89 */ /* 0x00862400000e0000 */
.L_x_3070:
        /* <DEDUP_REMOVED lines=21> */
[----:B------:R-:W-:Y:S01]  /*5370*/  PRMT R62, R145, 0x5432, R62 ;  /* 0x00005432913e7816 */ /* 0x000fe2000000003e */
[----:B------:R-:W-:Y:S01]  /*5380*/  IMAD.U32 R60, R60, 0x10000, RZ ;  /* 0x000100003c3c7824 */ /* 0x000fe200078e00ff */
[----:B------:R-:W-:Y:S01]  /*5390*/  PRMT R65, R144, 0x5432, R65 ;  /* 0x0000543290417816 */ /* 0x000fe20000000041 */
[-C--:B------:R-:W-:Y:S01]  /*53a0*/  FFMA.FTZ R63, R66, R13.reuse, -R63 ;  /* 0x0000000d423f7223 */ /* 0x080fe2000001083f */
[----:B------:R-:W-:-:S03]  /*53b0*/  FMUL.FTZ R13, R68, R13 ;  /* 0x0000000d440d7220 */ /* 0x000fc60000410000 */
        /* <DEDUP_REMOVED lines=30> */
.L_x_2695:
[----:B------:R-:W-:Y:S05]  /*55a0*/  BSYNC B3 ;  /* 0x0000000000037941 */ /* 0x000fea0003800000 */
.L_x_2694:
[----:B0-----:R-:W-:-:S04]  /*55b0*/  LEA R60, P3, R16, R11, 0x1 ;  /* 0x0000000b103c7211 */ /* 0x001fc800078608ff */
[----:B------:R-:W-:-:S05]  /*55c0*/  LEA.HI.X R61, R16, R64, R17, 0x1, P3 ;  /* 0x00000040103d7211 */ /* 0x000fca00018f0c11 */
[----:B------:R0:W-:Y:S04]  /*55d0*/  ST.E.128 desc[UR60][R60.64], R12 ;  /* 0x0000000c3c007985 */ /* 0x0001e8000c101d3c */
.L_x_2693:
[----:B------:R-:W-:Y:S05]  /*55e0*/  BSYNC B2 ;  /* 0x0000000000027941 */ /* 0x000fea0003800000 */
.L_x_2692:
        /* <DEDUP_REMOVED lines=54> */
.L_x_2699:
[----:B------:R-:W-:Y:S05]  /*5950*/  BSYNC B3 ;  /* 0x0000000000037941 */ /* 0x000fea0003800000 */
.L_x_2698:
[----:B------:R-:W-:-:S04]  /*5960*/  LEA R56, P3, R212, R11, 0x1 ;  /* 0x0000000bd4387211 */ /* 0x000fc800078608ff */
[----:B------:R-:W-:-:S05]  /*5970*/  LEA.HI.X R57, R212, R64, R215, 0x1, P3 ;  /* 0x00000040d4397211 */ /* 0x000fca00018f0cd7 */
[----:B----4-:R0:W-:Y:S04]  /*5980*/  ST.E.128 desc[UR60][R56.64], R12 ;  /* 0x0000000c38007985 */ /* 0x0101e8000c101d3c */
.L_x_2697:
[----:B------:R-:W-:Y:S05]  /*5990*/  BSYNC B2 ;  /* 0x0000000000027941 */ /* 0x000fea0003800000 */
.L_x_2696:
        /* <DEDUP_REMOVED lines=54> */
.L_x_2703:
[----:B------:R-:W-:Y:S05]  /*5d00*/  BSYNC B3 ;  /* 0x0000000000037941 */ /* 0x000fea0003800000 */
.L_x_2702:
[----:B------:R-:W-:-:S04]  /*5d10*/  LEA R52, P3, R19, R11, 0x1 ;  /* 0x0000000b13347211 */ /* 0x000fc800078608ff */
[----:B------:R-:W-:-:S05]  /*5d20*/  LEA.HI.X R53, R19, R64, R219, 0x1, P3 ;  /* 0x0000004013357211 */ /* 0x000fca00018f0cdb */
[----:B----4-:R0:W-:Y:S04]  /*5d30*/  ST.E.128 desc[UR60][R52.64], R12 ;  /* 0x0000000c34007985 */ /* 0x0101e8000c101d3c */
.L_x_2701:
[----:B------:R-:W-:Y:S05]  /*5d40*/  BSYNC B2 ;  /* 0x0000000000027941 */ /* 0x000fea0003800000 */
.L_x_2700:
[----:B------:R-:W-:-:S13]  /*5d50*/  ISETP.NE.AND P3, PT, R27, RZ, PT ;  /* 0x000000ff1b00720c */ /* 0x000fda0003f65270 */
[----:B------:R-:W-:Y:S05]  /*5d60*/  @!P3 BRA `(.L_x_2691) ;  /* 0x0000000000dcb947 */ /* 0x000fea0003800000 */
[----:B0---4-:R0:W4:Y:S01]  /*5d70*/  LDS.128 R12, [R84+0x2cc00] ;  /* 0x02cc0000540c7984 */ /* 0x0111220000000c00 */
[----:B------:R-:W-:Y:S01]  /*5d80*/  ISETP.GE.AND P3, PT, R223, R111, PT ;  /* 0x0000006fdf00720c */ /* 0x000fe20003f66270 */
[----:B------:R-:W-:-:S12]  /*5d90*/  BSSY B2, `(.L_x_2704) ;  /* 0x0000031000027945 */ /* 0x000fd80003800000 */
[----:B0-----:R-:W-:Y:S05]  /*5da0*/  @P3 BRA `(.L_x_2705) ;  /* 0x0000000000bc3947 */ /* 0x001fea0003800000 */
[--C-:B------:R-:W-:Y:S02]  /*5db0*/  SHF.R.U64 R48, R48, 0x10, R49.reuse ;  /* 0x0000001030307819 */ /* 0x100fe40000001231 */
[----:B------:R-:W-:Y:S02]  /*5dc0*/  SHF.R.U32.HI R52, RZ, 0x10, R49 ;  /* 0x00000010ff347819 */ /* 0x000fe40000011631 */
[--C-:B------:R-:W-:Y:S02]  /*5dd0*/  SHF.R.U64 R49, R50, 0x10, R51.reuse ;  /* 0x0000001032317819 */ /* 0x100fe40000001233 */
[----:B------:R-:W-:Y:S02]  /*5de0*/  SHF.R.U32.HI R50, RZ, 0x10, R51 ;  /* 0x00000010ff327819 */ /* 0x000fe40000011633 */
[----:B------:R-:W-:Y:S02]  /*5df0*/  PRMT R49, R136, 0x5432, R49 ;  /* 0x0000543288317816 */ /* 0x000fe40000000031 */
[----:B------:R-:W-:-:S02]  /*5e00*/  PRMT R48, R137, 0x5432, R48 ;  /* 0x0000543289307816 */ /* 0x000fc40000000030 */
[----:B------:R-:W-:Y:S02]  /*5e10*/  PRMT R136, R136, 0x5410, R50 ;  /* 0x0000541088887816 */ /* 0x000fe40000000032 */
[C---:B----4-:R-:W-:Y:S01]  /*5e20*/  LOP3.LUT R53, R13.reuse, 0xffff0000, RZ, 0xc0, !PT ;  /* 0xffff00000d357812 */ /* 0x050fe200078ec0ff */
[----:B------:R-:W-:Y:S01]  /*5e30*/  IMAD.U32 R13, R13, 0x10000, RZ ;  /* 0x000100000d0d7824 */ /* 0x000fe200078e00ff */
[C---:B------:R-:W-:Y:S01]  /*5e40*/  LOP3.LUT R51, R49.reuse, 0xffff0000, RZ, 0xc0, !PT ;  /* 0xffff000031337812 */ /* 0x040fe200078ec0ff */
[----:B------:R-:W-:Y:S01]  /*5e50*/  IMAD.U32 R49, R49, 0x10000, RZ ;  /* 0x0001000031317824 */ /* 0x000fe200078e00ff */
[C---:B------:R-:W-:Y:S01]  /*5e60*/  LOP3.LUT R50, R48.reuse, 0xffff0000, RZ, 0xc0, !PT ;  /* 0xffff000030327812 */ /* 0x040fe200078ec0ff */
[----:B------:R-:W-:Y:S01]  /*5e70*/  IMAD.U32 R48, R48, 0x10000, RZ ;  /* 0x0001000030307824 */ /* 0x000fe200078e00ff */
[----:B------:R-:W-:Y:S01]  /*5e80*/  PRMT R52, R137, 0x5410, R52 ;  /* 0x0000541089347816 */ /* 0x000fe20000000034 */
[C---:B------:R-:W-:Y:S02]  /*5e90*/  FMUL.FTZ R54, R53.reuse, R51 ;  /* 0x0000003335367220 */ /* 0x040fe40000410000 */
[----:B------:R-:W-:-:S02]  /*5ea0*/  FMUL.FTZ R53, R53, R50 ;  /* 0x0000003235357220 */ /* 0x000fc40000410000 */
[C---:B------:R-:W-:Y:S01]  /*5eb0*/  FFMA.FTZ R50, R13.reuse, R50, -R54 ;  /* 0x000000320d327223 */ /* 0x040fe20000010836 */
        /* <DEDUP_REMOVED lines=30> */
.L_x_2705:
[----:B------:R-:W-:Y:S05]  /*60a0*/  BSYNC B2 ;  /* 0x0000000000027941 */ /* 0x000fea0003800000 */
.L_x_2704:
[----:B------:R-:W-:-:S04]  /*60b0*/  LEA R48, P3, R22, R11, 0x1 ;  /* 0x0000000b16307211 */ /* 0x000fc800078608ff */
[----:B------:R-:W-:-:S05]  /*60c0*/  LEA.HI.X R49, R22, R64, R218, 0x1, P3 ;  /* 0x0000004016317211 */ /* 0x000fca00018f0cda */
[----:B----4-:R0:W-:Y:S04]  /*60d0*/  ST.E.128 desc[UR60][R48.64], R12 ;  /* 0x0000000c30007985 */ /* 0x0101e8000c101d3c */
.L_x_2691:
[----:B------:R-:W-:Y:S05]  /*60e0*/  BSYNC B1 ;  /* 0x0000000000017941 */ /* 0x000fea0003800000 */
.L_x_2690:
[----:B------:R-:W-:-:S03]  /*60f0*/  UMOV UR4, 0xffffffff ;  /* 0xffffffff00047882 */ /* 0x000fc60000000000 */
[----:B------:R-:W-:Y:S05]  /*6100*/  BRA.DIV UR4, `(.L_x_2706) ;  /* 0x000002da049c7947 */ /* 0x000fea000b800000 */
[----:B01----:R-:W0:Y:S04]  /*6110*/  SHFL.IDX PT, R118, R118, 0x2, 0x181f ;  /* 0x00581f0076767f89 */ /* 0x003e2800000e0000 */
[----:B---3--:R-:W1:Y:S02]  /*6120*/  SHFL.IDX PT, R119, R119, 0x2, 0x181f ;  /* 0x00581f0077777f89 */ /* 0x008e6400000e0000 */
.L_x_3074:
[----:B------:R-:W-:Y:S05]  /*6130*/  @P5 BRA `(.L_x_2707) ;  /* 0x0000005400445947 */ /* 0x000fea0003800000 */
[----:B------:R-:W-:Y:S01]  /*6140*/  ISETP.NE.AND P3, PT, R4, RZ, PT ;  /* 0x000000ff0400720c */ /* 0x000fe20003f65270 */
[----:B------:R-:W-:-:S12]  /*6150*/  BSSY B1, `(.L_x_2708) ;  /* 0x0000039000017945 */ /* 0x000fd80003800000 */
[----:B------:R-:W-:Y:S05]  /*6160*/  @!P3 BRA `(.L_x_2709) ;  /* 0x0000000000dcb947 */ /* 0x000fea0003800000 */
[----:B----4-:R3:W4:Y:S01]  /*6170*/  LDS.128 R12, [R84+0x26400] ;  /* 0x02640000540c7984 */ /* 0x0107220000000c00 */
[----:B------:R-:W-:Y:S01]  /*6180*/  ISETP.GE.AND P3, PT, R216, R111, PT ;  /* 0x0000006fd800720c */ /* 0x000fe20003f66270 */
[----:B------:R-:W-:-:S12]  /*6190*/  BSSY B2, `(.L_x_2710) ;  /* 0x0000031000027945 */ /* 0x000fd80003800000 */
[----:B---3--:R-:W-:Y:S05]  /*61a0*/  @P3 BRA `(.L_x_2711) ;  /* 0x0000000000bc3947 */ /* 0x008fea0003800000 */
        /* <DEDUP_REMOVED lines=13> */
[C---:B------:R-:W-:Y:S01]  /*6280*/  FMUL.FTZ R48, R49.reuse, R45 ;  /* 0x0000002d31307220 */ /* 0x040fe20000410000 */
        /* <DEDUP_REMOVED lines=33> */
.L_x_2711:
[----:B------:R-:W-:Y:S05]  /*64a0*/  BSYNC B2 ;  /* 0x0000000000027941 */ /* 0x000fea0003800000 */
.L_x_2710:
[----:B-1----:R-:W-:-:S04]  /*64b0*/  LEA R44, P3, R16, R119, 0x1 ;  /* 0x00000077102c7211 */ /* 0x002fc800078608ff */
[----:B0-----:R-:W-:-:S05]  /*64c0*/  LEA.HI.X R45, R16, R118, R17, 0x1, P3 ;  /* 0x00000076102d7211 */ /* 0x001fca00018f0c11 */
[----:B----4-:R3:W-:Y:S04]  /*64d0*/  ST.E.128 desc[UR60][R44.64], R12 ;  /* 0x0000000c2c007985 */ /* 0x0107e8000c101d3c */
.L_x_2709:
[----:B------:R-:W-:Y:S05]  /*64e0*/  BSYNC B1 ;  /* 0x0000000000017941 */ /* 0x000fea0003800000 */
.L_x_2708:
        /* <DEDUP_REMOVED lines=56> */
.L_x_2715:
[----:B------:R-:W-:Y:S05]  /*6870*/  BSYNC B2 ;  /* 0x0000000000027941 */ /* 0x000fea0003800000 */
.L_x_2714:
[----:B----4-:R0:W-:Y:S02]  /*6880*/  ST.E.128 desc[UR60][R44.64], R12 ;  /* 0x0000000c2c007985 */ /* 0x0101e4000c101d3c */
.L_x_2713:
[----:B------:R-:W-:Y:S05]  /*6890*/  BSYNC B1 ;  /* 0x0000000000017941 */ /* 0x000fea0003800000 */
.L_x_2712:
        /* <DEDUP_REMOVED lines=9> */
[--C-:B------:R-:W-:Y:S01]  /*6930*/  SHF.R.U64 R11, R36, 0x10, R37.reuse ;  /* 0x00000010240b7819 */ /* 0x100fe20000001225 */
[----:B---3--:R-:W-:Y:S01]  /*6940*/  IMAD.U32 R46, R13, 0x10000, RZ ;  /* 0x000100000d2e7824 */ /* 0x008fe200078e00ff */
[----:B------:R-:W-:Y:S02]  /*6950*/  SHF.R.U32.HI R36, RZ, 0x10, R37 ;  /* 0x00000010ff247819 */ /* 0x000fe40000011625 */
[----:B------:R-:W-:Y:S02]  /*6960*/  SHF.R.U64 R37, R38, 0x10, R39 ;  /* 0x0000001026257819 */ /* 0x000fe40000001227 */
[----:B------:R-:W-:Y:S02]  /*6970*/  PRMT R11, R132, 0x5410, R11 ;  /* 0x00005410840b7816 */ /* 0x000fe4000000000b */
[----:B------:R-:W-:Y:S02]  /*6980*/  PRMT R37, R133, 0x5410, R37 ;  /* 0x0000541085257816 */ /* 0x000fe40000000025 */
[----:B------:R-:W-:Y:S01]  /*6990*/  SHF.R.U32.HI R42, RZ, 0x10, R39 ;  /* 0x00000010ff2a7819 */ /* 0x000fe20000011627 */
[----:B------:R-:W-:Y:S01]  /*69a0*/  IMAD.U32 R39, R14, 0x10000, RZ ;  /* 0x000100000e277824 */ /* 0x000fe200078e00ff */
[----:B------:R-:W-:-:S02]  /*69b0*/  LOP3.LUT R44, R13, 0xffff0000, RZ, 0xc0, !PT ;  /* 0xffff00000d2c7812 */ /* 0x000fc400078ec0ff */
        /* <DEDUP_REMOVED lines=9> */
[----:B------:R-:W-:Y:S02]  /*6a50*/  IMAD.U32 R13, R42, 0x10000, RZ ;  /* 0x000100002a0d7824 */ /* 0x000fe400078e00ff */
[----:B------:R-:W-:Y:S01]  /*6a60*/  FFMA.FTZ R47, R46, R45, -R47 ;  /* 0x0000002d2e2f7223 */ /* 0x000fe2000001082f */
[----:B------:R-:W-:-:S02]  /*6a70*/  IMAD.U32 R45, R36, 0x10000, RZ ;  /* 0x00010000242d7824 */ /* 0x000fc400078e00ff */
[----:B------:R-:W-:Y:S01]  /*6a80*/  FFMA.FTZ R44, R46, R43, R44 ;  /* 0x0000002b2e2c7223 */ /* 0x000fe2000001002c */
[----:B------:R-:W-:Y:S01]  /*6a90*/  FMUL.FTZ R43, R14, R13 ;  /* 0x0000000d0e2b7220 */ /* 0x000fe20000410000 */
[----:B------:R-:W-:Y:S01]  /*6aa0*/  LOP3.LUT R38, R15, 0xffff0000, RZ, 0xc0, !PT ;  /* 0xffff00000f267812 */ /* 0x000fe200078ec0ff */
[----:B------:R-:W-:Y:S02]  /*6ab0*/  IMAD.U32 R46, R12, 0x10000, RZ ;  /* 0x000100000c2e7824 */ /* 0x000fe400078e00ff */
[-C--:B------:R-:W-:Y:S01]  /*6ac0*/  FMUL.FTZ R14, R14, R45.reuse ;  /* 0x0000002d0e0e7220 */ /* 0x080fe20000410000 */
[----:B------:R-:W-:Y:S01]  /*6ad0*/  LOP3.LUT R42, R42, 0xffff0000, RZ, 0xc0, !PT ;  /* 0xffff00002a2a7812 */ /* 0x000fe200078ec0ff */
[C---:B------:R-:W-:Y:S01]  /*6ae0*/  FFMA.FTZ R43, R39.reuse, R45, -R43 ;  /* 0x0000002d272b7223 */ /* 0x040fe2000001082b */
[----:B------:R-:W-:Y:S01]  /*6af0*/  LOP3.LUT R36, R36, 0xffff0000, RZ, 0xc0, !PT ;  /* 0xffff000024247812 */ /* 0x000fe200078ec0ff */
[----:B------:R-:W-:Y:S01]  /*6b00*/  FFMA.FTZ R14, R39, R13, R14 ;  /* 0x0000000d270e7223 */ /* 0x000fe2000001000e */
[----:B------:R-:W-:Y:S01]  /*6b10*/  LOP3.LUT R12, R12, 0xffff0000, RZ, 0xc0, !PT ;  /* 0xffff00000c0c7812 */ /* 0x000fe200078ec0ff */
[----:B------:R-:W-:Y:S01]  /*6b20*/  FMUL.FTZ R13, R38, R42 ;  /* 0x0000002a260d7220 */ /* 0x000fe20000410000 */
[----:B------:R-:W-:-:S02]  /*6b30*/  IMAD.U32 R15, R15, 0x10000, RZ ;  /* 0x000100000f0f7824 */ /* 0x000fc400078e00ff */
[-C--:B------:R-:W-:Y:S01]  /*6b40*/  FMUL.FTZ R39, R38, R36.reuse ;  /* 0x0000002426277220 */ /* 0x080fe20000410000 */
[----:B------:R-:W-:Y:S01]  /*6b50*/  F2FP.BF16.F32.PACK_AB R44, R44, R47 ;  /* 0x0000002f2c2c723e */ /* 0x000fe200000010ff */
[C---:B------:R-:W-:Y:S01]  /*6b60*/  FMUL.FTZ R38, R12.reuse, R37 ;  /* 0x000000250c267220 */ /* 0x040fe20000410000 */
[-C--:B------:R-:W-:Y:S01]  /*6b70*/  FMUL.FTZ R12, R12, R11.reuse ;  /* 0x0000000b0c0c7220 */ /* 0x080fe20000410000 */
[C---:B------:R-:W-:Y:S01]  /*6b80*/  FFMA.FTZ R13, R15.reuse, R36, -R13 ;  /* 0x000000240f0d7223 */ /* 0x040fe2000001080d */
[----:B------:R-:W-:Y:S01]  /*6b90*/  FFMA.FTZ R39, R15, R42, R39 ;  /* 0x0000002a0f277223 */ /* 0x000fe20000010027 */
[C---:B------:R-:W-:Y:S01]  /*6ba0*/  FFMA.FTZ R38, R46.reuse, R11, -R38 ;  /* 0x0000000b2e267223 */ /* 0x040fe20000010826 */
[----:B------:R-:W-:Y:S01]  /*6bb0*/  FFMA.FTZ R12, R46, R37, R12 ;  /* 0x000000252e0c7223 */ /* 0x000fe2000001000c */
[----:B------:R-:W-:Y:S02]  /*6bc0*/  F2FP.BF16.F32.PACK_AB R14, R14, R43 ;  /* 0x0000002b0e0e723e */ /* 0x000fe400000010ff */
[----:B------:R-:W-:Y:S01]  /*6bd0*/  F2FP.BF16.F32.PACK_AB R15, R39, R13 ;  /* 0x0000000d270f723e */ /* 0x000fe200000010ff */
[----:B------:R-:W-:Y:S01]  /*6be0*/  IMAD.MOV.U32 R13, RZ, RZ, R44 ;  /* 0x000000ffff0d7224 */ /* 0x000fe200078e002c */
[----:B------:R-:W-:-:S07]  /*6bf0*/  F2FP.BF16.F32.PACK_AB R12, R12, R38 ;  /* 0x000000260c0c723e */ /* 0x000fce00000010ff */
.L_x_2719:
[----:B------:R-:W-:Y:S05]  /*6c00*/  BSYNC B2 ;  /* 0x0000000000027941 */ /* 0x000fea0003800000 */
.L_x_2718:
[----:B---3--:R0:W-:Y:S02]  /*6c10*/  ST.E.128 desc[UR60][R40.64], R12 ;  /* 0x0000000c28007985 */ /* 0x0081e4000c101d3c */
.L_x_2717:
[----:B------:R-:W-:Y:S05]  /*6c20*/  BSYNC B1 ;  /* 0x0000000000017941 */ /* 0x000fea0003800000 */
.L_x_2716:
        /* <DEDUP_REMOVED lines=10> */
[----:B------:R-:W-:Y:S01]  /*6cd0*/  SHF.R.U32.HI R38, RZ, 0x10, R35 ;  /* 0x00000010ff267819 */ /* 0x000fe20000011623 */
[----:B------:R-:W-:Y:S01]  /*6ce0*/  IMAD.U32 R39, R12, 0x10000, RZ ;  /* 0x000100000c277824 */ /* 0x000fe200078e00ff */
[----:B------:R-:W-:Y:S02]  /*6cf0*/  SHF.R.U32.HI R33, RZ, 0x10, R33 ;  /* 0x00000010ff217819 */ /* 0x000fe40000011621 */
        /* <DEDUP_REMOVED lines=8> */
[----:B------:R-:W-:Y:S02]  /*6d80*/  LOP3.LUT R14, R14, 0xffff0000, RZ, 0xc0, !PT ;  /* 0xffff00000e0e7812 */ /* 0x000fe400078ec0ff */
[----:B------:R-:W-:Y:S02]  /*6d90*/  LOP3.LUT R13, R13, 0xffff0000, RZ, 0xc0, !PT ;  /* 0xffff00000d0d7812 */ /* 0x000fe400078ec0ff */
[----:B------:R-:W-:Y:S01]  /*6da0*/  LOP3.LUT R44, R32, 0xffff0000, RZ, 0xc0, !PT ;  /* 0xffff0000202c7812 */ /* 0x000fe200078ec0ff */
[C---:B------:R-:W-:Y:S01]  /*6db0*/  FMUL.FTZ R46, R14.reuse, R41 ;  /* 0x000000290e2e7220 */ /* 0x040fe20000410000 */
        /* <DEDUP_REMOVED lines=10> */
[C---:B------:R-:W-:Y:S01]  /*6e60*/  FFMA.FTZ R46, R35.reuse, R42, -R46 ;  /* 0x0000002a232e7223 */ /* 0x040fe2000001082e */
[----:B------:R-:W-:Y:S01]  /*6e70*/  FFMA.FTZ R35, R35, R41, R14 ;  /* 0x0000002923237223 */ /* 0x000fe2000001000e */
[C---:B------:R-:W-:Y:S01]  /*6e80*/  FFMA.FTZ R40, R43.reuse, R45, -R40 ;  /* 0x0000002d2b287223 */ /* 0x040fe20000010828 */
[----:B------:R-:W-:Y:S01]  /*6e90*/  FFMA.FTZ R13, R43, R44, R13 ;  /* 0x0000002c2b0d7223 */ /* 0x000fe2000001000d */
[C---:B------:R-:W-:Y:S01]  /*6ea0*/  FMUL.FTZ R14, R12.reuse, R32 ;  /* 0x000000200c0e7220 */ /* 0x040fe20000410000 */
[----:B------:R-:W-:Y:S01]  /*6eb0*/  FMUL.FTZ R41, R12, R11 ;  /* 0x0000000b0c297220 */ /* 0x000fe20000410000 */
[----:B------:R-:W-:Y:S02]  /*6ec0*/  IMAD.U32 R15, R15, 0x10000, RZ ;  /* 0x000100000f0f7824 */ /* 0x000fe400078e00ff */
        /* <DEDUP_REMOVED lines=8> */
[----:B------:R-:W-:Y:S01]  /*6f50*/  F2FP.BF16.F32.PACK_AB R13, R13, R40 ;  /* 0x000000280d0d723e */ /* 0x000fe200000010ff */
[----:B------:R-:W-:Y:S01]  /*6f60*/  IMAD.MOV.U32 R14, RZ, RZ, R46 ;  /* 0x000000ffff0e7224 */ /* 0x000fe200078e002e */
[----:B------:R-:W-:-:S07]  /*6f70*/  F2FP.BF16.F32.PACK_AB R15, R43, R42 ;  /* 0x0000002a2b0f723e */ /* 0x000fce00000010ff */
.L_x_2721:
[----:B------:R-:W-:Y:S05]  /*6f80*/  BSYNC B1 ;  /* 0x0000000000017941 */ /* 0x000fea0003800000 */
.L_x_2720:
[----:B---3--:R0:W-:Y:S01]  /*6f90*/  ST.E.128 desc[UR60][R36.64], R12 ;  /* 0x0000000c24007985 */ /* 0x0081e2000c101d3c */
[----:B------:R-:W-:Y:S05]  /*6fa0*/  BRA `(.L_x_2707) ;  /* 0x0000004400a87947 */ /* 0x000fea0003800000 */
.L_x_2662:
        /* <DEDUP_REMOVED lines=14> */
[-C--:B------:R-:W-:Y:S02]  /*7090*/  ISETP.GE.AND P4, PT, R16, R111.reuse, PT ;  /* 0x0000006f1000720c */ /* 0x080fe40003f86270 */
[----:B------:R-:W-:Y:S02]  /*70a0*/  CS2R R38, SRZ ;  /* 0x0000000000267805 */ /* 0x000fe4000001ff00 */
[----:B------:R-:W-:Y:S01]  /*70b0*/  LEA R40, P5, R32, UR4, 0x1 ;  /* 0x0000000420287c11 */ /* 0x000fe2000f8a08ff */
[----:B------:R-:W-:Y:S01]  /*70c0*/  IMAD.X R33, R11, 0x1, R6, P0 ;  /* 0x000000010b217824 */ /* 0x000fe200000e0606 */
[----:B------:R-:W-:Y:S02]  /*70d0*/  ISETP.GE.AND P0, PT, R214, R111, PT ;  /* 0x0000006fd600720c */ /* 0x000fe40003f06270 */
[----:B------:R-:W-:-:S02]  /*70e0*/  CS2R R36, SRZ ;  /* 0x0000000000247805 */ /* 0x000fc4000001ff00 */
[----:B------:R-:W-:Y:S02]  /*70f0*/  CS2R R34, SRZ ;  /* 0x0000000000227805 */ /* 0x000fe4000001ff00 */
[----:B------:R-:W-:Y:S01]  /*7100*/  LEA.HI.X R41, R32, UR5, R33, 0x1, P5 ;  /* 0x0000000520297c11 */ /* 0x000fe2000a8f0c21 */
[----:B------:R-:W-:Y:S01]  /*7110*/  ULDC.64 UR4, c[0x0][0x400] ;  /* 0x0001000000047ab9 */ /* 0x000fe20000000a00 */
[----:B------:R-:W-:Y:S02]  /*7120*/  IADD3 R42, P5, R92, R12, RZ ;  /* 0x0000000c5c2a7210 */ /* 0x000fe40007fbe0ff */
[----:B------:R-:W-:Y:S02]  /*7130*/  CS2R R32, SRZ ;  /* 0x0000000000207805 */ /* 0x000fe4000001ff00 */
[----:B------:R-:W-:Y:S01]  /*7140*/  CS2R R46, SRZ ;  /* 0x00000000002e7805 */ /* 0x000fe2000001ff00 */
[----:B------:R-:W5:Y:S01]  /*7150*/  @!P4 LDG.E.128 R36, desc[UR60][R40.64] ;  /* 0x0000003c2824c981 */ /* 0x000f62000c1e1d00 */
[----:B------:R-:W-:Y:S01]  /*7160*/  IMAD.X R43, R80, 0x1, R8, P5 ;  /* 0x00000001502b7824 */ /* 0x000fe200028e0608 */
[----:B------:R-:W-:-:S02]  /*7170*/  LEA R48, P5, R42, UR4, 0x1 ;  /* 0x000000042a307c11 */ /* 0x000fc4000f8a08ff */
[----:B------:R0:W5:Y:S01]  /*7180*/  @!P0 LDG.E.128 R32, desc[UR60][R40.64+0x80] ;  /* 0x0000803c28208981 */ /* 0x000162000c1e1d00 */
[----:B------:R-:W-:Y:S02]  /*7190*/  CS2R R44, SRZ ;  /* 0x00000000002c7805 */ /* 0x000fe4000001ff00 */
[----:B------:R-:W-:Y:S02]  /*71a0*/  LEA.HI.X R49, R42, UR5, R43, 0x1, P5 ;  /* 0x000000052a317c11 */ /* 0x000fe4000a8f0c2b */
[----:B------:R-:W-:-:S03]  /*71b0*/  CS2R R42, SRZ ;  /* 0x00000000002a7805 */ /* 0x000fc6000001ff00 */
[----:B------:R1:W5:Y:S01]  /*71c0*/  @!P4 LDG.E.128 R44, desc[UR60][R48.64] ;  /* 0x0000003c302cc981 */ /* 0x000362000c1e1d00 */
[----:B0-----:R-:W-:-:S06]  /*71d0*/  CS2R R40, SRZ ;  /* 0x0000000000287805 */ /* 0x001fcc000001ff00 */
[----:B------:R1:W5:Y:S02]  /*71e0*/  @!P0 LDG.E.128 R40, desc[UR60][R48.64+0x80] ;  /* 0x0000803c30288981 */ /* 0x000364000c1e1d00 */
.L_x_2723:
[----:B------:R-:W-:Y:S05]  /*71f0*/  BSYNC B1 ;  /* 0x0000000000017941 */ /* 0x000fea0003800000 */
.L_x_2722:
[----:B-1---5:R-:W-:Y:S01]  /*7200*/  IMAD.MOV.U32 R48, RZ, RZ, R34 ;  /* 0x000000ffff307224 */ /* 0x022fe200078e0022 */
        /* <DEDUP_REMOVED lines=21> */
[----:B------:R-:W-:-:S03]  /*7360*/  IMAD.MOV.U32 R48, RZ, RZ, R42 ;  /* 0x000000ffff307224 */ /* 0x000fc600078e002a */
[----:B------:R-:W-:Y:S01]  /*7370*/  PRMT R135, R135, 0x5410, R49 ;  /* 0x0000541087877816 */ /* 0x000fe20000000031 */
[----:B------:R-:W-:Y:S01]  /*7380*/  IMAD.MOV.U32 R49, RZ, RZ, R40 ;  /* 0x000000ffff317224 */ /* 0x000fe200078e0028 */
        /* <DEDUP_REMOVED lines=10> */
[----:B------:R-:W-:-:S02]  /*7430*/  CS2R R48, SRZ ;  /* 0x0000000000307805 */ /* 0x000fc4000001ff00 */
        /* <DEDUP_REMOVED lines=12> */
[----:B------:R-:W-:Y:S02]  /*7500*/  LEA R64, P5, R50, UR6, 0x1 ;  /* 0x0000000632407c11 */ /* 0x000fe4000f8a08ff */
[----:B------:R-:W-:Y:S02]  /*7510*/  LEA.HI.X R57, R48, UR5, R49, 0x1, P0 ;  /* 0x0000000530397c11 */ /* 0x000fe400080f0c31 */
[----:B------:R-:W-:Y:S02]  /*7520*/  CS2R R48, SRZ ;  /* 0x0000000000307805 */ /* 0x000fe4000001ff00 */
[----:B------:R-:W-:-:S02]  /*7530*/  LEA.HI.X R65, R50, UR7, R51, 0x1, P5 ;  /* 0x0000000732417c11 */ /* 0x000fc4000a8f0c33 */
[----:B------:R-:W-:Y:S02]  /*7540*/  CS2R R50, SRZ ;  /* 0x0000000000327805 */ /* 0x000fe4000001ff00 */
[-C--:B------:R-:W-:Y:S02]  /*7550*/  ISETP.GE.AND P0, PT, R16, R111.reuse, PT ;  /* 0x0000006f1000720c */ /* 0x080fe40003f06270 */
[----:B------:R-:W-:Y:S02]  /*7560*/  ISETP.GE.AND P5, PT, R214, R111, PT ;  /* 0x0000006fd600720c */ /* 0x000fe40003fa6270 */
[----:B------:R-:W-:Y:S02]  /*7570*/  CS2R R62, SRZ ;  /* 0x00000000003e7805 */ /* 0x000fe4000001ff00 */
[----:B------:R-:W-:Y:S02]  /*7580*/  CS2R R60, SRZ ;  /* 0x00000000003c7805 */ /* 0x000fe4000001ff00 */
[----:B------:R-:W-:-:S05]  /*7590*/  CS2R R58, SRZ ;  /* 0x00000000003a7805 */ /* 0x000fca000001ff00 */
[----:B------:R-:W5:Y:S04]  /*75a0*/  @!P0 LDG.E.128 R52, desc[UR60][R56.64] ;  /* 0x0000003c38348981 */ /* 0x000f68000c1e1d00 */
[----:B------:R0:W5:Y:S04]  /*75b0*/  @!P5 LDG.E.128 R48, desc[UR60][R56.64+0x80] ;  /* 0x0000803c3830d981 */ /* 0x000168000c1e1d00 */
[----:B------:R1:W5:Y:S01]  /*75c0*/  @!P0 LDG.E.128 R60, desc[UR60][R64.64] ;  /* 0x0000003c403c8981 */ /* 0x000362000c1e1d00 */
[----:B0-----:R-:W-:-:S06]  /*75d0*/  CS2R R56, SRZ ;  /* 0x0000000000387805 */ /* 0x001fcc000001ff00 */
[----:B------:R1:W5:Y:S02]  /*75e0*/  @!P5 LDG.E.128 R56, desc[UR60][R64.64+0x80] ;  /* 0x0000803c4038d981 */ /* 0x000364000c1e1d00 */
.L_x_2725:
[----:B------:R-:W-:Y:S05]  /*75f0*/  BSYNC B1 ;  /* 0x0000000000017941 */ /* 0x000fea0003800000 */
.L_x_2724:
[----:B-1---5:R-:W-:Y:S01]  /*7600*/  IMAD.MOV.U32 R65, RZ, RZ, R48 ;  /* 0x000000ffff417224 */ /* 0x022fe200078e0030 */
        /* <DEDUP_REMOVED lines=30> */
[----:B------:R-:W-:Y:S02]  /*77f0*/  PRMT R148, R67, 0x5410, R66 ;  /* 0x0000541043947816 */ /* 0x000fe40000000042 */
[----:B------:R-:W-:-:S02]  /*7800*/  CS2R R66, SRZ ;  /* 0x0000000000427805 */ /* 0x000fc4000001ff00 */
[----:B------:R-:W-:Y:S02]  /*7810*/  PRMT R154, R65, 0x5410, R64 ;  /* 0x00005410419a7816 */ /* 0x000fe40000000040 */
[----:B------:R-:W-:Y:S01]  /*7820*/  CS2R R64, SRZ ;  /* 0x0000000000407805 */ /* 0x000fe2000001ff00 */
[----:B------:R-:W-:Y:S06]  /*7830*/  @P5 BRA `(.L_x_2727) ;  /* 0x0000000000505947 */ /* 0x000fec0003800000 */
[----:B------:R-:W-:Y:S01]  /*7840*/  IADD3 R15, P0, P6, R98, R106, R14 ;  /* 0x0000006a620f7210 */ /* 0x000fe20007e1e00e */
[----:B------:R-:W-:-:S03]  /*7850*/  ULDC.64 UR4, c[0x0][0x3e8] ;  /* 0x0000fa0000047ab9 */ /* 0x000fc60000000a00 */
        /* <DEDUP_REMOVED lines=18> */
.L_x_2727:
[----:B------:R-:W-:Y:S05]  /*7980*/  BSYNC B1 ;  /* 0x0000000000017941 */ /* 0x000fea0003800000 */
.L_x_2726:
        /* <DEDUP_REMOVED lines=33> */
.L_x_2728:
[----:B------:R-:W-:Y:S01]  /*7ba0*/  IMAD R88, R213, 0x8, R23 ;  /* 0x00000008d5587824 */ /* 0x000fe200078e0217 */
[----:B------:R-:W-:Y:S01]  /*7bb0*/  SHF.L.U32 R89, R229, 0x1f, RZ ;  /* 0x0000001fe5597819 */ /* 0x000fe200000006ff */
[----:B------:R-:W-:Y:S03]  /*7bc0*/  BSSY B1, `(.L_x_2729) ;  /* 0x0000003000017945 */ /* 0x000fe60003800000 */
[----:B------:R-:W0:Y:S02]  /*7bd0*/  SYNCS.PHASECHK.TRANS64.TRYWAIT P6, [R88+URZ+0x38890], R89 ;  /* 0x03889059580075a7 */ /* 0x000e2400080c017f */
[----:B0-----:R-:W-:Y:S05]  /*7be0*/  @!P6 BRA `(.L_x_2730) ;  /* 0x000002c00030e947 */ /* 0x001fea0003800000 */
.L_x_3075:
[----:B------:R-:W-:Y:S05]  /*7bf0*/  BSYNC B1 ;  /* 0x0000000000017941 */ /* 0x000fea0003800000 */
.L_x_2729:
[----:B------:R-:W1:Y:S01]  /*7c00*/  LDC R128, c[0x0][0x2f4] ;  /* 0x0000bd00ff807b82 */ /* 0x000e620000000800 */
[----:B------:R-:W-:Y:S01]  /*7c10*/  UMOV UR4, 0xffffffff ;  /* 0xffffffff00047882 */ /* 0x000fe20000000000 */
[----:B-1----:R-:W-:Y:S02]  /*7c20*/  IMAD.IADD R129, R128, 0x1, -R112 ;  /* 0x0000000180817824 */ /* 0x002fe400078e0a70 */
[----:B------:R-:W-:Y:S05]  /*7c30*/  BRA.DIV UR4, `(.L_x_2731) ;  /* 0x000002c204307947 */ /* 0x000fea000b800000 */
[----:B------:R1:W2:Y:S04]  /*7c40*/  SHFL.IDX PT, R121, R118, RZ, 0x181f ;  /* 0x00181fff76797589 */ /* 0x0002a800000e0000 */
[----:B------:R1:W3:Y:S02]  /*7c50*/  SHFL.IDX PT, R11, R119, RZ, 0x181f ;  /* 0x00181fff770b7589 */ /* 0x0002e400000e0000 */
.L_x_3079:
        /* <DEDUP_REMOVED lines=8> */
[C---:B------:R-:W-:Y:S01]  /*7ce0*/  IMAD.SHL.U32 R14, R225.reuse, 0x40, RZ ;  /* 0x00000040e10e7824 */ /* 0x040fe200078e00ff */
        /* <DEDUP_REMOVED lines=30> */
[--C-:B------:R-:W-:Y:S02]  /*7ed0*/  SHF.R.U64 R44, R46, 0x10, R47.reuse ;  /* 0x000000102e2c7819 */ /* 0x100fe4000000122f */
[----:B------:R-:W-:Y:S02]  /*7ee0*/  SHF.R.U32.HI R135, RZ, 0x10, R47 ;  /* 0x00000010ff877819 */ /* 0x000fe4000001162f */
[----:B------:R-:W-:Y:S02]  /*7ef0*/  PRMT R36, R133, 0x5432, R36 ;  /* 0x0000543285247816 */ /* 0x000fe40000000024 */
[----:B------:R-:W-:Y:S02]  /*7f00*/  PRMT R47, R161, 0x5410, R45 ;  /* 0x00005410a12f7816 */ /* 0x000fe4000000002d */
[----:B------:R-:W-:Y:S02]  /*7f10*/  SHF.R.U32.HI R133, RZ, 0x10, R39 ;  /* 0x00000010ff857819 */ /* 0x000fe40000011627 */
[----:B------:R-:W-:-:S02]  /*7f20*/  PRMT R39, R140, 0x5410, R37 ;  /* 0x000054108c277816 */ /* 0x000fc40000000025 */
[----:B------:R-:W-:Y:S02]  /*7f30*/  PRMT R37, R141, 0x5432, R38 ;  /* 0x000054328d257816 */ /* 0x000fe40000000026 */
[----:B------:R-:W-:Y:S01]  /*7f40*/  PRMT R38, R140, 0x5432, R44 ;  /* 0x000054328c267816 */ /* 0x000fe2000000002c */
[----:B---3--:R-:W-:Y:S01]  /*7f50*/  IMAD.U32 R140, R81, 0x10000, RZ ;  /* 0x00010000518c7824 */ /* 0x008fe200078e00ff */
[----:B------:R-:W-:Y:S01]  /*7f60*/  PRMT R46, R141, 0x5410, R133 ;  /* 0x000054108d2e7816 */ /* 0x000fe20000000085 */
[C---:B------:R-:W-:Y:S01]  /*7f70*/  IMAD.U32 R44, R47.reuse, 0x10000, RZ ;  /* 0x000100002f2c7824 */ /* 0x040fe200078e00ff */
[----:B------:R-:W-:Y:S01]  /*7f80*/  PRMT R133, R160, 0x5410, R135 ;  /* 0x00005410a0857816 */ /* 0x000fe20000000087 */
[----:B------:R-:W-:Y:S01]  /*7f90*/  IMAD.U32 R141, R134, 0x10000, RZ ;  /* 0x00010000868d7824 */ /* 0x000fe200078e00ff */
[----:B------:R-:W-:Y:S01]  /*7fa0*/  LOP3.LUT R47, R47, 0xffff0000, RZ, 0xc0, !PT ;  /* 0xffff00002f2f7812 */ /* 0x000fe200078ec0ff */
[----:B------:R-:W-:Y:S01]  /*7fb0*/  FMUL.FTZ R45, R140, R44 ;  /* 0x0000002c8c2d7220 */ /* 0x000fe20000410000 */
[----:B----4-:R-:W-:-:S02]  /*7fc0*/  IMAD.U32 R135, R13, 0x10000, RZ ;  /* 0x000100000d877824 */ /* 0x010fc400078e00ff */
[-C--:B------:R-:W-:Y:S01]  /*7fd0*/  FMUL.FTZ R140, R140, R141.reuse ;  /* 0x0000008d8c8c7220 */ /* 0x080fe20000410000 */
[----:B------:R-:W-:Y:S01]  /*7fe0*/  LOP3.LUT R81, R81, 0xffff0000, RZ, 0xc0, !PT ;  /* 0xffff000051517812 */ /* 0x000fe200078ec0ff */
[C---:B------:R-:W-:Y:S02]  /*7ff0*/  FFMA.FTZ R45, R135.reuse, R141, -R45 ;  /* 0x0000008d872d7223 */ /* 0x040fe4000001082d */
[----:B------:R-:W-:Y:S01]  /*8000*/  FFMA.FTZ R44, R135, R44, R140 ;  /* 0x0000002c872c7223 */ /* 0x000fe2000001008c */
[----:B------:R-:W-:Y:S01]  /*8010*/  LOP3.LUT R135, R134, 0xffff0000, RZ, 0xc0, !PT ;  /* 0xffff000086877812 */ /* 0x000fe200078ec0ff */
[----:B------:R-:W-:Y:S01]  /*8020*/  IMAD.U32 R140, R83, 0x10000, RZ ;  /* 0x00010000538c7824 */ /* 0x000fe200078e00ff */
[----:B------:R-:W-:Y:S01]  /*8030*/  LOP3.LUT R134, R13, 0xffff0000, RZ, 0xc0, !PT ;  /* 0xffff00000d867812 */ /* 0x000fe200078ec0ff */
[C---:B------:R-:W-:Y:S01]  /*8040*/  FMUL.FTZ R13, R81.reuse, R47 ;  /* 0x0000002f510d7220 */ /* 0x040fe20000410000 */
[----:B------:R-:W-:Y:S02]  /*8050*/  IMAD.U32 R141, R46, 0x10000, RZ ;  /* 0x000100002e8d7824 */ /* 0x000fe400078e00ff */
[-C--:B------:R-:W-:Y:S01]  /*8060*/  FMUL.FTZ R81, R81, R135.reuse ;  /* 0x0000008751517220 */ /* 0x080fe20000410000 */
[----:B------:R-:W-:Y:S01]  /*8070*/  LOP3.LUT R83, R83, 0xffff0000, RZ, 0xc0, !PT ;  /* 0xffff000053537812 */ /* 0x000fe200078ec0ff */
[----:B------:R-:W-:Y:S01]  /*8080*/  FFMA.FTZ R13, R134, R135, -R13 ;  /* 0x00000087860d7223 */ /* 0x000fe2000001080d */
[----:B------:R-:W-:-:S02]  /*8090*/  IMAD.U32 R135, R15, 0x10000, RZ ;  /* 0x000100000f877824 */ /* 0x000fc400078e00ff */
[----:B------:R-:W-:Y:S01]  /*80a0*/  FFMA.FTZ R47, R134, R47, R81 ;  /* 0x0000002f862f7223 */ /* 0x000fe20000010051 */
[C---:B------:R-:W-:Y:S01]  /*80b0*/  IMAD.U32 R134, R133.reuse, 0x10000, RZ ;  /* 0x0001000085867824 */ /* 0x040fe200078e00ff */
[----:B------:R-:W-:Y:S02]  /*80c0*/  LOP3.LUT R133, R133, 0xffff0000, RZ, 0xc0, !PT ;  /* 0xffff000085857812 */ /* 0x000fe400078ec0ff */
[----:B------:R-:W-:Y:S01]  /*80d0*/  F2FP.BF16.F32.PACK_AB R13, R13, R45 ;  /* 0x0000002d0d0d723e */ /* 0x000fe200000010ff */
[C---:B------:R-:W-:Y:S01]  /*80e0*/  FMUL.FTZ R81, R140.reuse, R134 ;  /* 0x000000868c517220 */ /* 0x040fe20000410000 */
[-C--:B------:R-:W-:Y:S01]  /*80f0*/  FMUL.FTZ R140, R140, R141.reuse ;  /* 0x0000008d8c8c7220 */ /* 0x080fe20000410000 */
[----:B------:R-:W-:Y:S01]  /*8100*/  F2FP.BF16.F32.PACK_AB R44, R47, R44 ;  /* 0x0000002c2f2c723e */ /* 0x000fe200000010ff */
[----:B------:R-:W-:Y:S02]  /*8110*/  IMAD.U32 R47, R12, 0x10000, RZ ;  /* 0x000100000c2f7824 */ /* 0x000fe400078e00ff */
[C---:B------:R-:W-:Y:S01]  /*8120*/  FFMA.FTZ R81, R135.reuse, R141, -R81 ;  /* 0x0000008d87517223 */ /* 0x040fe20000010851 */
[----:B------:R-:W-:Y:S01]  /*8130*/  FFMA.FTZ R134, R135, R134, R140 ;  /* 0x0000008687867223 */ /* 0x000fe2000001008c */
[----:B------:R-:W-:-:S02]  /*8140*/  LOP3.LUT R135, R46, 0xffff0000, RZ, 0xc0, !PT ;  /* 0xffff00002e877812 */ /* 0x000fc400078ec0ff */
[----:B------:R-:W-:Y:S01]  /*8150*/  LOP3.LUT R46, R15, 0xffff0000, RZ, 0xc0, !PT ;  /* 0xffff00000f2e7812 */ /* 0x000fe200078ec0ff */
[C---:B------:R-:W-:Y:S02]  /*8160*/  FMUL.FTZ R15, R83.reuse, R133 ;  /* 0x00000085530f7220 */ /* 0x040fe40000410000 */
[-C--:B------:R-:W-:Y:S02]  /*8170*/  FMUL.FTZ R83, R83, R135.reuse ;  /* 0x0000008753537220 */ /* 0x080fe40000410000 */
[C---:B------:R-:W-:Y:S02]  /*8180*/  FFMA.FTZ R15, R46.reuse, R135, -R15 ;  /* 0x000000872e0f7223 */ /* 0x040fe4000001080f */
[----:B------:R-:W-:Y:S01]  /*8190*/  FFMA.FTZ R46, R46, R133, R83 ;  /* 0x000000852e2e7223 */ /* 0x000fe20000010053 */
[C---:B------:R-:W-:Y:S01]  /*81a0*/  IMAD.U32 R83, R36.reuse, 0x10000, RZ ;  /* 0x0001000024537824 */ /* 0x040fe200078e00ff */
[----:B------:R-:W-:Y:S02]  /*81b0*/  LOP3.LUT R36, R36, 0xffff0000, RZ, 0xc0, !PT ;  /* 0xffff000024247812 */ /* 0x000fe400078ec0ff */
[----:B------:R-:W-:Y:S01]  /*81c0*/  F2FP.BF16.F32.PACK_AB R15, R15, R81 ;  /* 0x000000510f0f723e */ /* 0x000fe200000010ff */
[----:B------:R-:W-:Y:S01]  /*81d0*/  IMAD.U32 R81, R80, 0x10000, RZ ;  /* 0x0001000050517824 */ /* 0x000fe200078e00ff */
[----:B------:R-:W-:Y:S01]  /*81e0*/  F2FP.BF16.F32.PACK_AB R134, R46, R134 ;  /* 0x000000862e86723e */ /* 0x000fe200000010ff */
[C---:B------:R-:W-:Y:S01]  /*81f0*/  IMAD.U32 R46, R37.reuse, 0x10000, RZ ;  /* 0x00010000252e7824 */ /* 0x040fe200078e00ff */
[----:B------:R-:W-:-:S03]  /*8200*/  LOP3.LUT R37, R37, 0xffff0000, RZ, 0xc0, !PT ;  /* 0xffff000025257812 */ /* 0x000fc600078ec0ff */
[C---:B------:R-:W-:Y:S01]  /*8210*/  FMUL.FTZ R45, R81.reuse, R46 ;  /* 0x0000002e512d7220 */ /* 0x040fe20000410000 */
[----:B------:R-:W-:-:S03]  /*8220*/  FMUL.FTZ R81, R81, R83 ;  /* 0x0000005351517220 */ /* 0x000fc60000410000 */
        /* <DEDUP_REMOVED lines=33> */
.L_x_2737:
[----:B------:R-:W-:Y:S05]  /*8440*/  BSYNC B3 ;  /* 0x0000000000037941 */ /* 0x000fea0003800000 */
.L_x_2736:
[----:B------:R-:W-:-:S04]  /*8450*/  LEA R36, P3, R10, R11, 0x1 ;  /* 0x0000000b0a247211 */ /* 0x000fc800078608ff */
[----:B--2---:R-:W-:Y:S02]  /*8460*/  LEA.HI.X R37, R10, R121, R28, 0x1, P3 ;  /* 0x000000790a257211 */ /* 0x004fe400018f0c1c */
[----:B------:R-:W-:-:S03]  /*8470*/  ISETP.GE.AND P3, PT, R132, R128, PT ;  /* 0x000000808400720c */ /* 0x000fc60003f66270 */
[----:B----4-:R2:W-:Y:S10]  /*8480*/  ST.E.128 desc[UR60][R36.64], R12 ;  /* 0x0000000c24007985 */ /* 0x0105f4000c101d3c */
[----:B--2---:R-:W-:-:S05]  /*8490*/  @!P3 IMAD.WIDE R12, R132, 0x2, R120 ;  /* 0x00000002840cb825 */ /* 0x004fca00078e0278 */
[----:B---3--:R3:W-:Y:S02]  /*84a0*/  @!P3 ST.E.128 desc[UR60][R12.64], R80 ;  /* 0x000000500c00b985 */ /* 0x0087e4000c101d3c */
.L_x_2735:
[----:B------:R-:W-:Y:S05]  /*84b0*/  BSYNC B2 ;  /* 0x0000000000027941 */ /* 0x000fea0003800000 */
.L_x_2734:
[----:B------:R-:W-:-:S13]  /*84c0*/  ISETP.NE.AND P3, PT, R25, RZ, PT ;  /* 0x000000ff1900720c */ /* 0x000fda0003f65270 */
[----:B------:R-:W-:Y:S05]  /*84d0*/  @!P3 BRA `(.L_x_2733) ;  /* 0x000000080000b947 */ /* 0x000fea0003800000 */
[----:B------:R-:W4:Y:S01]  /*84e0*/  LDL R15, [R1+0x68] ;  /* 0x00006800010f7983 */ /* 0x000f220000100800 */
[----:B---3--:R-:W-:Y:S01]  /*84f0*/  SEL R12, R112, R129, !P1 ;  /* 0x00000081700c7207 */ /* 0x008fe20004800000 */
        /* <DEDUP_REMOVED lines=119> */
.L_x_2739:
[----:B------:R-:W-:Y:S05]  /*8c70*/  BSYNC B2 ;  /* 0x0000000000027941 */ /* 0x000fea0003800000 */
.L_x_2738:
[----:B------:R-:W-:-:S04]  /*8c80*/  LEA R32, P3, R21, R11, 0x1 ;  /* 0x0000000b15207211 */ /* 0x000fc800078608ff */
[----:B--2---:R-:W-:Y:S02]  /*8c90*/  LEA.HI.X R33, R21, R121, R29, 0x1, P3 ;  /* 0x0000007915217211 */ /* 0x004fe400018f0c1d */
[----:B------:R-:W-:-:S03]  /*8ca0*/  ISETP.GE.AND P3, PT, R44, R128, PT ;  /* 0x000000802c00720c */ /* 0x000fc60003f66270 */
[----:B----4-:R4:W-:Y:S10]  /*8cb0*/  ST.E.128 desc[UR60][R32.64], R12 ;  /* 0x0000000c20007985 */ /* 0x0109f4000c101d3c */
[----:B------:R-:W-:-:S05]  /*8cc0*/  @!P3 IMAD.WIDE R120, R44, 0x2, R120 ;  /* 0x000000022c78b825 */ /* 0x000fca00078e0278 */
[----:B---3--:R4:W-:Y:S02]  /*8cd0*/  @!P3 ST.E.128 desc[UR60][R120.64], R36 ;  /* 0x000000247800b985 */ /* 0x0089e4000c101d3c */
.L_x_2733:
[----:B------:R-:W-:Y:S05]  /*8ce0*/  BSYNC B1 ;  /* 0x0000000000017941 */ /* 0x000fea0003800000 */
.L_x_2732:
[----:B------:R-:W-:-:S03]  /*8cf0*/  UMOV UR4, 0xffffffff ;  /* 0xffffffff00047882 */ /* 0x000fc60000000000 */
[----:B------:R-:W-:Y:S05]  /*8d00*/  BRA.DIV UR4, `(.L_x_2740) ;  /* 0x000002b204487947 */ /* 0x000fea000b800000 */
[----:B----4-:R4:W0:Y:S04]  /*8d10*/  SHFL.IDX PT, R37, R118, 0x1, 0x181f ;  /* 0x00381f0076257f89 */ /* 0x01082800000e0000 */
[----:B---3--:R4:W3:Y:S02]  /*8d20*/  SHFL.IDX PT, R11, R119, 0x1, 0x181f ;  /* 0x00381f00770b7f89 */ /* 0x0088e400000e0000 */
.L_x_3083:
        /* <DEDUP_REMOVED lines=8> */
[C---:B------:R-:W-:Y:S01]  /*8db0*/  VIADD R14, R225.reuse, 0x20 ;  /* 0x00000020e10e7836 */ /* 0x040fe20000000000 */
        /* <DEDUP_REMOVED lines=48> */
[----:B------:R-:W-:Y:S01]  /*90c0*/  FMUL.FTZ R13, R33, R60 ;  /* 0x0000003c210d7220 */ /* 0x000fe20000410000 */
        /* <DEDUP_REMOVED lines=69> */
.L_x_2746:
[----:B------:R-:W-:Y:S05]  /*9520*/  BSYNC B3 ;  /* 0x0000000000037941 */ /* 0x000fea0003800000 */
.L_x_2745:
[----:B------:R-:W-:-:S04]  /*9530*/  LEA R38, P3, R10, R11, 0x1 ;  /* 0x0000000b0a267211 */ /* 0x000fc800078608ff */
[----:B0-----:R-:W-:Y:S02]  /*9540*/  LEA.HI.X R39, R10, R37, R28, 0x1, P3 ;  /* 0x000000250a277211 */ /* 0x001fe400018f0c1c */
[----:B------:R-:W-:-:S03]  /*9550*/  ISETP.GE.AND P3, PT, R40, R128, PT ;  /* 0x000000802800720c */ /* 0x000fc60003f66270 */
[----:B------:R0:W-:Y:S10]  /*9560*/  ST.E.128 desc[UR60][R38.64], R12 ;  /* 0x0000000c26007985 */ /* 0x0001f4000c101d3c */
[----:B0-----:R-:W-:-:S05]  /*9570*/  @!P3 IMAD.WIDE R12, R40, 0x2, R36 ;  /* 0x00000002280cb825 */ /* 0x001fca00078e0224 */
[----:B---3--:R3:W-:Y:S02]  /*9580*/  @!P3 ST.E.128 desc[UR60][R12.64], R32 ;  /* 0x000000200c00b985 */ /* 0x0087e4000c101d3c */
.L_x_2744:
[----:B------:R-:W-:Y:S05]  /*9590*/  BSYNC B2 ;  /* 0x0000000000027941 */ /* 0x000fea0003800000 */
.L_x_2743:
[----:B------:R-:W-:-:S13]  /*95a0*/  ISETP.NE.AND P3, PT, R25, RZ, PT ;  /* 0x000000ff1900720c */ /* 0x000fda0003f65270 */
[----:B------:R-:W-:Y:S05]  /*95b0*/  @!P3 BRA `(.L_x_2742) ;  /* 0x000000080000b947 */ /* 0x000fea0003800000 */
[----:B------:R-:W5:Y:S01]  /*95c0*/  LDL R15, [R1+0x64] ;  /* 0x00006400010f7983 */ /* 0x000f620000100800 */
[----:B---3--:R-:W-:Y:S01]  /*95d0*/  SEL R12, R112, R129, !P1 ;  /* 0x00000081700c7207 */ /* 0x008fe20004800000 */
        /* <DEDUP_REMOVED lines=119> */
.L_x_2748:
[----:B------:R-:W-:Y:S05]  /*9d50*/  BSYNC B2 ;  /* 0x0000000000027941 */ /* 0x000fea0003800000 */
.L_x_2747:
[----:B------:R-:W-:Y:S02]  /*9d60*/  ISETP.GE.AND P4, PT, R40, R128, PT ;  /* 0x000000802800720c */ /* 0x000fe40003f86270 */
[----:B------:R-:W-:-:S04]  /*9d70*/  LEA R38, P3, R21, R11, 0x1 ;  /* 0x0000000b15267211 */ /* 0x000fc800078608ff */
[----:B0-----:R-:W-:-:S05]  /*9d80*/  LEA.HI.X R39, R21, R37, R29, 0x1, P3 ;  /* 0x0000002515277211 */ /* 0x001fca00018f0c1d */
[----:B------:R0:W-:Y:S02]  /*9d90*/  ST.E.128 desc[UR60][R38.64], R12 ;  /* 0x0000000c26007985 */ /* 0x0001e4000c101d3c */
[----:B------:R-:W-:-:S05]  /*9da0*/  @!P4 IMAD.WIDE R36, R40, 0x2, R36 ;  /* 0x000000022824c825 */ /* 0x000fca00078e0224 */
[----:B---3--:R0:W-:Y:S02]  /*9db0*/  @!P4 ST.E.128 desc[UR60][R36.64], R32 ;  /* 0x000000202400c985 */ /* 0x0081e4000c101d3c */
.L_x_2742:
[----:B------:R-:W-:Y:S05]  /*9dc0*/  BSYNC B1 ;  /* 0x0000000000017941 */ /* 0x000fea0003800000 */
.L_x_2741:
[----:B------:R-:W-:-:S03]  /*9dd0*/  UMOV UR4, 0xffffffff ;  /* 0xffffffff00047882 */ /* 0x000fc60000000000 */
[----:B------:R-:W-:Y:S05]  /*9de0*/  BRA.DIV UR4, `(.L_x_2749) ;  /* 0x000002a2045c7947 */ /* 0x000fea000b800000 */
[----:B-1--4-:R-:W1:Y:S04]  /*9df0*/  SHFL.IDX PT, R118, R118, 0x2, 0x181f ;  /* 0x00581f0076767f89 */ /* 0x012e6800000e0000 */
[----:B------:R-:W4:Y:S02]  /*9e00*/  SHFL.IDX PT, R119, R119, 0x2, 0x181f ;  /* 0x00581f0077777f89 */ /* 0x000f2400000e0000 */
.L_x_3087:
        /* <DEDUP_REMOVED lines=32> */
[----:B------:R-:W0:Y:S04]  /*a010*/  LDS.128 R32, [R32+0x24400] ;  /* 0x0244000020207984 */ /* 0x000e280000000c00 */
[----:B------:R-:W1:Y:S01]  /*a020*/  LDS.128 R12, [R12+0x24400] ;  /* 0x024400000c0c7984 */ /* 0x000e620000000c00 */
[----:B------:R-:W-:Y:S05]  /*a030*/  @P3 BRA `(.L_x_2753) ;  /* 0x0000000400743947 */ /* 0x000fea0003800000 */
[----:B------:R-:W-:Y:S01]  /*a040*/  SHF.R.U64 R40, R76, 0x10, R77 ;  /* 0x000000104c287819 */ /* 0x000fe2000000124d */
[----:B0-----:R-:W-:Y:S01]  /*a050*/  IMAD.U32 R45, R33, 0x10000, RZ ;  /* 0x00010000212d7824 */ /* 0x001fe200078e00ff */
[----:B------:R-:W-:Y:S01]  /*a060*/  SHF.R.U64 R38, R68, 0x10, R69 ;  /* 0x0000001044267819 */ /* 0x000fe20000001245 */
[----:B-1----:R-:W-:Y:S01]  /*a070*/  IMAD.U32 R42, R13, 0x10000, RZ ;  /* 0x000100000d2a7824 */ /* 0x002fe200078e00ff */
[----:B------:R-:W-:Y:S01]  /*a080*/  SHF.R.U32.HI R76, RZ, 0x10, R77 ;  /* 0x00000010ff4c7819 */ /* 0x000fe2000001164d */
[----:B------:R-:W-:Y:S01]  /*a090*/  IMAD.U32 R48, R35, 0x10000, RZ ;  /* 0x0001000023307824 */ /* 0x000fe200078e00ff */
[----:B------:R-:W-:Y:S02]  /*a0a0*/  SHF.R.U32.HI R68, RZ, 0x10, R69 ;  /* 0x00000010ff447819 */ /* 0x000fe40000011645 */
[----:B------:R-:W-:Y:S02]  /*a0b0*/  PRMT R76, R145, 0x5432, R76 ;  /* 0x00005432914c7816 */ /* 0x000fe4000000004c */
[----:B------:R-:W-:-:S02]  /*a0c0*/  PRMT R68, R143, 0x5432, R68 ;  /* 0x000054328f447816 */ /* 0x000fc40000000044 */
[--C-:B------:R-:W-:Y:S01]  /*a0d0*/  SHF.R.U64 R41, R78, 0x10, R79.reuse ;  /* 0x000000104e297819 */ /* 0x100fe2000000124f */
[----:B------:R-:W-:Y:S01]  /*a0e0*/  IMAD.U32 R44, R76, 0x10000, RZ ;  /* 0x000100004c2c7824 */ /* 0x000fe200078e00ff */
[----:B------:R-:W-:Y:S01]  /*a0f0*/  SHF.R.U32.HI R78, RZ, 0x10, R79 ;  /* 0x00000010ff4e7819 */ /* 0x000fe2000001164f */
[----:B------:R-:W-:Y:S01]  /*a100*/  IMAD.U32 R43, R68, 0x10000, RZ ;  /* 0x00010000442b7824 */ /* 0x000fe200078e00ff */
[--C-:B------:R-:W-:Y:S01]  /*a110*/  SHF.R.U64 R39, R70, 0x10, R71.reuse ;  /* 0x0000001046277819 */ /* 0x100fe20000001247 */
[CC--:B------:R-:W-:Y:S01]  /*a120*/  FMUL.FTZ R46, R45.reuse, R44.reuse ;  /* 0x0000002c2d2e7220 */ /* 0x0c0fe20000410000 */
[----:B------:R-:W-:Y:S01]  /*a130*/  LOP3.LUT R68, R68, 0xffff0000, RZ, 0xc0, !PT ;  /* 0xffff000044447812 */ /* 0x000fe200078ec0ff */
[-C--:B------:R-:W-:Y:S01]  /*a140*/  FMUL.FTZ R45, R45, R43.reuse ;  /* 0x0000002b2d2d7220 */ /* 0x080fe20000410000 */
[----:B------:R-:W-:Y:S01]  /*a150*/  SHF.R.U32.HI R70, RZ, 0x10, R71 ;  /* 0x00000010ff467819 */ /* 0x000fe20000011647 */
[----:B------:R-:W-:Y:S01]  /*a160*/  FFMA.FTZ R43, R42, R43, -R46 ;  /* 0x0000002b2a2b7223 */ /* 0x000fe2000001082e */
[----:B------:R-:W-:Y:S01]  /*a170*/  PRMT R78, R144, 0x5432, R78 ;  /* 0x00005432904e7816 */ /* 0x000fe2000000004e */
[----:B------:R-:W-:Y:S01]  /*a180*/  FFMA.FTZ R42, R42, R44, R45 ;  /* 0x0000002c2a2a7223 */ /* 0x000fe2000001002d */
[----:B------:R-:W-:Y:S01]  /*a190*/  LOP3.LUT R44, R76, 0xffff0000, RZ, 0xc0, !PT ;  /* 0xffff00004c2c7812 */ /* 0x000fe200078ec0ff */
[----:B------:R-:W-:Y:S01]  /*a1a0*/  IMAD.U32 R46, R15, 0x10000, RZ ;  /* 0x000100000f2e7824 */ /* 0x000fe200078e00ff */
[----:B------:R-:W-:Y:S01]  /*a1b0*/  LOP3.LUT R45, R33, 0xffff0000, RZ, 0xc0, !PT ;  /* 0xffff0000212d7812 */ /* 0x000fe200078ec0ff */
[----:B------:R-:W-:Y:S01]  /*a1c0*/  IMAD.U32 R47, R78, 0x10000, RZ ;  /* 0x000100004e2f7824 */ /* 0x000fe200078e00ff */
[----:B------:R-:W-:-:S02]  /*a1d0*/  LOP3.LUT R13, R13, 0xffff0000, RZ, 0xc0, !PT ;  /* 0xffff00000d0d7812 */ /* 0x000fc400078ec0ff */
[----:B------:R-:W-:Y:S01]  /*a1e0*/  PRMT R70, R142, 0x5432, R70 ;  /* 0x000054328e467816 */ /* 0x000fe20000000046 */
[C---:B------:R-:W-:Y:S01]  /*a1f0*/  FMUL.FTZ R33, R45.reuse, R44 ;  /* 0x0000002c2d217220 */ /* 0x040fe20000410000 */
[-C--:B------:R-:W-:Y:S01]  /*a200*/  FMUL.FTZ R45, R45, R68.reuse ;  /* 0x000000442d2d7220 */ /* 0x080fe20000410000 */
[----:B------:R-:W-:Y:S02]  /*a210*/  LOP3.LUT R78, R78, 0xffff0000, RZ, 0xc0, !PT ;  /* 0xffff00004e4e7812 */ /* 0x000fe400078ec0ff */
[C---:B------:R-:W-:Y:S01]  /*a220*/  FFMA.FTZ R33, R13.reuse, R68, -R33 ;  /* 0x000000440d217223 */ /* 0x040fe20000010821 */
[----:B------:R-:W-:Y:S01]  /*a230*/  FFMA.FTZ R13, R13, R44, R45 ;  /* 0x0000002c0d0d7223 */ /* 0x000fe2000001002d */
[----:B------:R-:W-:Y:S02]  /*a240*/  IMAD.U32 R44, R70, 0x10000, RZ ;  /* 0x00010000462c7824 */ /* 0x000fe400078e00ff */
[----:B------:R-:W-:Y:S01]  /*a250*/  FMUL.FTZ R45, R48, R47 ;  /* 0x0000002f302d7220 */ /* 0x000fe20000410000 */
[----:B------:R-:W-:-:S02]  /*a260*/  PRMT R40, R145, 0x5410, R40 ;  /* 0x0000541091287816 */ /* 0x000fc40000000028 */
[----:B------:R-:W-:Y:S01]  /*a270*/  LOP3.LUT R70, R70, 0xffff0000, RZ, 0xc0, !PT ;  /* 0xffff000046467812 */ /* 0x000fe200078ec0ff */
[-C--:B------:R-:W-:Y:S01]  /*a280*/  FFMA.FTZ R45, R46, R44.reuse, -R45 ;  /* 0x0000002c2e2d7223 */ /* 0x080fe2000001082d */
[----:B------:R-:W-:Y:S01]  /*a290*/  FMUL.FTZ R44, R48, R44 ;  /* 0x0000002c302c7220 */ /* 0x000fe20000410000 */
[----:B------:R-:W-:Y:S01]  /*a2a0*/  PRMT R38, R143, 0x5410, R38 ;  /* 0x000054108f267816 */ /* 0x000fe20000000026 */
[----:B------:R-:W-:Y:S01]  /*a2b0*/  IMAD.U32 R48, R32, 0x10000, RZ ;  /* 0x0001000020307824 */ /* 0x000fe200078e00ff */
[----:B------:R-:W-:Y:S01]  /*a2c0*/  LOP3.LUT R15, R15, 0xffff0000, RZ, 0xc0, !PT ;  /* 0xffff00000f0f7812 */ /* 0x000fe200078ec0ff */
[----:B------:R-:W-:Y:S01]  /*a2d0*/  FFMA.FTZ R44, R46, R47, R44 ;  /* 0x0000002f2e2c7223 */ /* 0x000fe2000001002c */
[----:B------:R-:W-:Y:S01]  /*a2e0*/  LOP3.LUT R46, R35, 0xffff0000, RZ, 0xc0, !PT ;  /* 0xffff0000232e7812 */ /* 0x000fe200078ec0ff */
[----:B------:R-:W-:Y:S01]  /*a2f0*/  IMAD.U32 R47, R40, 0x10000, RZ ;  /* 0x00010000282f7824 */ /* 0x000fe200078e00ff */
[----:B------:R-:W-:Y:S01]  /*a300*/  LOP3.LUT R32, R32, 0xffff0000, RZ, 0xc0, !PT ;  /* 0xffff000020207812 */ /* 0x000fe200078ec0ff */
[----:B------:R-:W-:Y:S01]  /*a310*/  IMAD.U32 R49, R38, 0x10000, RZ ;  /* 0x0001000026317824 */ /* 0x000fe200078e00ff */
[----:B------:R-:W-:Y:S01]  /*a320*/  LOP3.LUT R40, R40, 0xffff0000, RZ, 0xc0, !PT ;  /* 0xffff000028287812 */ /* 0x000fe200078ec0ff */
[C---:B------:R-:W-:Y:S01]  /*a330*/  FMUL.FTZ R35, R46.reuse, R78 ;  /* 0x0000004e2e237220 */ /* 0x040fe20000410000 */
[-C--:B------:R-:W-:Y:S01]  /*a340*/  FMUL.FTZ R46, R46, R70.reuse ;  /* 0x000000462e2e7220 */ /* 0x080fe20000410000 */
[C---:B------:R-:W-:Y:S01]  /*a350*/  FMUL.FTZ R50, R48.reuse, R47 ;  /* 0x0000002f30327220 */ /* 0x040fe20000410000 */
[----:B------:R-:W-:Y:S01]  /*a360*/  FMUL.FTZ R48, R48, R49 ;  /* 0x0000003130307220 */ /* 0x000fe20000410000 */
[C---:B------:R-:W-:Y:S01]  /*a370*/  FFMA.FTZ R35, R15.reuse, R70, -R35 ;  /* 0x000000460f237223 */ /* 0x040fe20000010823 */
[----:B------:R-:W-:Y:S01]  /*a380*/  FFMA.FTZ R15, R15, R78, R46 ;  /* 0x0000004e0f0f7223 */ /* 0x000fe2000001002e */
[----:B------:R-:W-:Y:S01]  /*a390*/  IMAD.U32 R46, R12, 0x10000, RZ ;  /* 0x000100000c2e7824 */ /* 0x000fe200078e00ff */
[----:B------:R-:W-:-:S02]  /*a3a0*/  LOP3.LUT R38, R38, 0xffff0000, RZ, 0xc0, !PT ;  /* 0xffff000026267812 */ /* 0x000fc400078ec0ff */
[----:B------:R-:W-:Y:S01]  /*a3b0*/  PRMT R41, R144, 0x5410, R41 ;  /* 0x0000541090297816 */ /* 0x000fe20000000029 */
[C---:B------:R-:W-:Y:S01]  /*a3c0*/  FFMA.FTZ R50, R46.reuse, R49, -R50 ;  /* 0x000000312e327223 */ /* 0x040fe20000010832 */
[----:B------:R-:W-:Y:S01]  /*a3d0*/  FFMA.FTZ R48, R46, R47, R48 ;  /* 0x0000002f2e307223 */ /* 0x000fe20000010030 */
[----:B------:R-:W-:Y:S01]  /*a3e0*/  LOP3.LUT R46, R12, 0xffff0000, RZ, 0xc0, !PT ;  /* 0xffff00000c2e7812 */ /* 0x000fe200078ec0ff */
        /* <DEDUP_REMOVED lines=17> */
[C---:B------:R-:W-:Y:S01]  /*a500*/  FMUL.FTZ R38, R34.reuse, R41 ;  /* 0x0000002922267220 */ /* 0x040fe20000410000 */
[----:B------:R-:W-:Y:S01]  /*a510*/  FMUL.FTZ R34, R34, R39 ;  /* 0x0000002722227220 */ /* 0x000fe20000410000 */
[----:B------:R-:W-:Y:S02]  /*a520*/  F2FP.BF16.F32.PACK_AB R33, R33, R43 ;  /* 0x0000002b2121723e */ /* 0x000fe400000010ff */
[C---:B------:R-:W-:Y:S01]  /*a530*/  FFMA.FTZ R38, R14.reuse, R39, -R38 ;  /* 0x000000270e267223 */ /* 0x040fe20000010826 */
[----:B------:R-:W-:Y:S01]  /*a540*/  F2FP.BF16.F32.PACK_AB R35, R35, R45 ;  /* 0x0000002d2323723e */ /* 0x000fe200000010ff */
[----:B------:R-:W-:Y:S01]  /*a550*/  FFMA.FTZ R34, R14, R41, R34 ;  /* 0x000000290e227223 */ /* 0x000fe20000010022 */
[----:B------:R-:W-:Y:S01]  /*a560*/  F2FP.BF16.F32.PACK_AB R42, R13, R42 ;  /* 0x0000002a0d2a723e */ /* 0x000fe200000010ff */
[----:B------:R-:W-:Y:S01]  /*a570*/  IMAD.MOV.U32 R13, RZ, RZ, R33 ;  /* 0x000000ffff0d7224 */ /* 0x000fe200078e0021 */
        /* <DEDUP_REMOVED lines=8> */
[----:B------:R-:W-:-:S07]  /*a600*/  F2FP.BF16.F32.PACK_AB R34, R34, R46 ;  /* 0x0000002e2222723e */ /* 0x000fce00000010ff */
.L_x_2753:
[----:B------:R-:W-:Y:S05]  /*a610*/  BSYNC B2 ;  /* 0x0000000000027941 */ /* 0x000fea0003800000 */
.L_x_2752:
[----:B------:R-:W-:Y:S02]  /*a620*/  ISETP.GE.AND P4, PT, R11, R128, PT ;  /* 0x000000800b00720c */ /* 0x000fe40003f86270 */
[----:B------:R-:W-:-:S04]  /*a630*/  LEA R38, P3, R10, R119, 0x1 ;  /* 0x000000770a267211 */ /* 0x000fc800078608ff */
[----:B------:R-:W-:-:S05]  /*a640*/  LEA.HI.X R39, R10, R118, R28, 0x1, P3 ;  /* 0x000000760a277211 */ /* 0x000fca00018f0c1c */
[----:B-1----:R1:W-:Y:S02]  /*a650*/  ST.E.128 desc[UR60][R38.64], R12 ;  /* 0x0000000c26007985 */ /* 0x0023e4000c101d3c */
[----:B-1----:R-:W-:-:S05]  /*a660*/  @!P4 IMAD.WIDE R12, R11, 0x2, R36 ;  /* 0x000000020b0cc825 */ /* 0x002fca00078e0224 */
[----:B0-----:R0:W-:Y:S02]  /*a670*/  @!P4 ST.E.128 desc[UR60][R12.64], R32 ;  /* 0x000000200c00c985 */ /* 0x0011e4000c101d3c */
.L_x_2751:
[----:B------:R-:W-:Y:S05]  /*a680*/  BSYNC B1 ;  /* 0x0000000000017941 */ /* 0x000fea0003800000 */
.L_x_2750:
[----:B------:R-:W-:-:S13]  /*a690*/  ISETP.NE.AND P3, PT, R25, RZ, PT ;  /* 0x000000ff1900720c */ /* 0x000fda0003f65270 */
[----:B------:R-:W-:Y:S05]  /*a6a0*/  @!P3 BRA `(.L_x_2707) ;  /* 0x0000000c00e8b947 */ /* 0x000fea0003800000 */
[----:B------:R-:W4:Y:S01]  /*a6b0*/  LDL R15, [R1+0x60] ;  /* 0x00006000010f7983 */ /* 0x000f220000100800 */
[----:B------:R-:W-:Y:S01]  /*a6c0*/  SEL R129, R112, R129, !P1 ;  /* 0x0000008170817207 */ /* 0x000fe20004800000 */
[C---:B------:R-:W-:Y:S01]  /*a6d0*/  VIADD R14, R225.reuse, 0x40 ;  /* 0x00000040e10e7836 */ /* 0x040fe20000000000 */
[----:B------:R-:W-:Y:S01]  /*a6e0*/  ISETP.GE.AND P4, PT, R214, R111, PT ;  /* 0x0000006fd600720c */ /* 0x000fe20003f86270 */
[----:B0--3--:R-:W-:Y:S01]  /*a6f0*/  VIADD R12, R225, 0x40 ;  /* 0x00000040e10c7836 */ /* 0x009fe20000000000 */
        /* <DEDUP_REMOVED lines=45> */
[----:B------:R-:W-:-:S02]  /*a9d0*/  LOP3.LUT R43, R33, 0xffff0000, RZ, 0xc0, !PT ;  /* 0xffff0000212b7812 */ /* 0x000fc400078ec0ff */
[----:B------:R-:W-:Y:S02]  /*a9e0*/  PRMT R64, R137, 0x5410, R64 ;  /* 0x0000541089407816 */ /* 0x000fe40000000040 */
[----:B------:R-:W-:Y:S01]  /*a9f0*/  SHF.R.U64 R74, R74, 0x10, R75 ;  /* 0x000000104a4a7819 */ /* 0x000fe2000000124b */
[C---:B------:R-:W-:Y:S01]  /*aa00*/  FMUL.FTZ R33, R43.reuse, R42 ;  /* 0x0000002a2b217220 */ /* 0x040fe20000410000 */
[-C--:B------:R-:W-:Y:S01]  /*aa10*/  FMUL.FTZ R43, R43, R44.reuse ;  /* 0x0000002c2b2b7220 */ /* 0x080fe20000410000 */
[----:B------:R-:W-:Y:S02]  /*aa20*/  SHF.R.U64 R66, R66, 0x10, R67 ;  /* 0x0000001042427819 */ /* 0x000fe40000001243 */
[C---:B------:R-:W-:Y:S01]  /*aa30*/  FFMA.FTZ R33, R13.reuse, R44, -R33 ;  /* 0x0000002c0d217223 */ /* 0x040fe20000010821 */
[----:B------:R-:W-:Y:S01]  /*aa40*/  FFMA.FTZ R13, R13, R42, R43 ;  /* 0x0000002a0d0d7223 */ /* 0x000fe2000001002b */
[----:B------:R-:W-:Y:S01]  /*aa50*/  SHF.R.U32.HI R43, RZ, 0x10, R75 ;  /* 0x00000010ff2b7819 */ /* 0x000fe2000001164b */
[----:B------:R-:W-:Y:S01]  /*aa60*/  IMAD.U32 R44, R15, 0x10000, RZ ;  /* 0x000100000f2c7824 */ /* 0x000fe200078e00ff */
[----:B------:R-:W-:-:S02]  /*aa70*/  SHF.R.U32.HI R42, RZ, 0x10, R67 ;  /* 0x00000010ff2a7819 */ /* 0x000fc40000011643 */
        /* <DEDUP_REMOVED lines=8> */
[----:B------:R-:W-:Y:S01]  /*ab00*/  PRMT R74, R138, 0x5410, R74 ;  /* 0x000054108a4a7816 */ /* 0x000fe2000000004a */
[-C--:B------:R-:W-:Y:S01]  /*ab10*/  FMUL.FTZ R48, R48, R46.reuse ;  /* 0x0000002e30307220 */ /* 0x080fe20000410000 */
[----:B------:R-:W-:Y:S01]  /*ab20*/  PRMT R66, R136, 0x5410, R66 ;  /* 0x0000541088427816 */ /* 0x000fe20000000042 */
[----:B------:R-:W-:Y:S01]  /*ab30*/  FFMA.FTZ R47, R44, R46, -R47 ;  /* 0x0000002e2c2f7223 */ /* 0x000fe2000001082f */
[----:B------:R-:W-:-:S02]  /*ab40*/  IMAD.U32 R46, R32, 0x10000, RZ ;  /* 0x00010000202e7824 */ /* 0x000fc400078e00ff */
[----:B------:R-:W-:Y:S01]  /*ab50*/  FFMA.FTZ R48, R44, R45, R48 ;  /* 0x0000002d2c307223 */ /* 0x000fe20000010030 */
[----:B------:R-:W-:Y:S01]  /*ab60*/  LOP3.LUT R44, R35, 0xffff0000, RZ, 0xc0, !PT ;  /* 0xffff0000232c7812 */ /* 0x000fe200078ec0ff */
[----:B------:R-:W-:Y:S01]  /*ab70*/  IMAD.U32 R49, R74, 0x10000, RZ ;  /* 0x000100004a317824 */ /* 0x000fe200078e00ff */
[----:B------:R-:W-:Y:S02]  /*ab80*/  LOP3.LUT R32, R32, 0xffff0000, RZ, 0xc0, !PT ;  /* 0xffff000020207812 */ /* 0x000fe400078ec0ff */
[----:B------:R-:W-:Y:S01]  /*ab90*/  LOP3.LUT R74, R74, 0xffff0000, RZ, 0xc0, !PT ;  /* 0xffff00004a4a7812 */ /* 0x000fe200078ec0ff */
[C---:B------:R-:W-:Y:S01]  /*aba0*/  FMUL.FTZ R35, R44.reuse, R43 ;  /* 0x0000002b2c237220 */ /* 0x040fe20000410000 */
[-C--:B------:R-:W-:Y:S01]  /*abb0*/  FMUL.FTZ R44, R44, R42.reuse ;  /* 0x0000002a2c2c7220 */ /* 0x080fe20000410000 */
[----:B------:R-:W-:Y:S02]  /*abc0*/  F2FP.BF16.F32.PACK_AB R33, R33, R41 ;  /* 0x000000292121723e */ /* 0x000fe400000010ff */
[----:B------:R-:W-:Y:S01]  /*abd0*/  FFMA.FTZ R35, R15, R42, -R35 ;  /* 0x0000002a0f237223 */ /* 0x000fe20000010823 */
[----:B------:R-:W-:-:S02]  /*abe0*/  IMAD.U32 R42, R72, 0x10000, RZ ;  /* 0x00010000482a7824 */ /* 0x000fc400078e00ff */
[----:B------:R-:W-:Y:S01]  /*abf0*/  FFMA.FTZ R44, R15, R43, R44 ;  /* 0x0000002b0f2c7223 */ /* 0x000fe2000001002c */
[----:B------:R-:W-:Y:S01]  /*ac00*/  IMAD.U32 R43, R64, 0x10000, RZ ;  /* 0x00010000402b7824 */ /* 0x000fe200078e00ff */
[----:B------:R-:W-:Y:S01]  /*ac10*/  LOP3.LUT R72, R72, 0xffff0000, RZ, 0xc0, !PT ;  /* 0xffff000048487812 */ /* 0x000fe200078ec0ff */
[----:B------:R-:W-:Y:S02]  /*ac20*/  IMAD.U32 R15, R12, 0x10000, RZ ;  /* 0x000100000c0f7824 */ /* 0x000fe400078e00ff */
[----:B------:R-:W-:Y:S01]  /*ac30*/  FMUL.FTZ R45, R46, R42 ;  /* 0x0000002a2e2d7220 */ /* 0x000fe20000410000 */
[----:B------:R-:W-:Y:S01]  /*ac40*/  LOP3.LUT R64, R64, 0xffff0000, RZ, 0xc0, !PT ;  /* 0xffff000040407812 */ /* 0x000fe200078ec0ff */
[-C--:B------:R-:W-:Y:S01]  /*ac50*/  FMUL.FTZ R46, R46, R43.reuse ;  /* 0x0000002b2e2e7220 */ /* 0x080fe20000410000 */
[----:B------:R-:W-:Y:S01]  /*ac60*/  LOP3.LUT R12, R12, 0xffff0000, RZ, 0xc0, !PT ;  /* 0xffff00000c0c7812 */ /* 0x000fe200078ec0ff */
[C---:B------:R-:W-:Y:S01]  /*ac70*/  FFMA.FTZ R45, R15.reuse, R43, -R45 ;  /* 0x0000002b0f2d7223 */ /* 0x040fe2000001082d */
[C---:B------:R-:W-:Y:S01]  /*ac80*/  FMUL.FTZ R43, R32.reuse, R72 ;  /* 0x00000048202b7220 */ /* 0x040fe20000410000 */
[----:B------:R-:W-:Y:S01]  /*ac90*/  FFMA.FTZ R46, R15, R42, R46 ;  /* 0x0000002a0f2e7223 */ /* 0x000fe2000001002e */
[----:B------:R-:W-:Y:S01]  /*aca0*/  FMUL.FTZ R32, R32, R64 ;  /* 0x0000004020207220 */ /* 0x000fe20000410000 */
[----:B------:R-:W-:-:S02]  /*acb0*/  IMAD.U32 R42, R34, 0x10000, RZ ;  /* 0x00010000222a7824 */ /* 0x000fc400078e00ff */
[----:B------:R-:W-:Y:S01]  /*acc0*/  FFMA.FTZ R43, R12, R64, -R43 ;  /* 0x000000400c2b7223 */ /* 0x000fe2000001082b */
[----:B------:R-:W-:Y:S02]  /*acd0*/  IMAD.U32 R15, R14, 0x10000, RZ ;  /* 0x000100000e0f7824 */ /* 0x000fe400078e00ff */
[----:B------:R-:W-:Y:S01]  /*ace0*/  FFMA.FTZ R32, R12, R72, R32 ;  /* 0x000000480c207223 */ /* 0x000fe20000010020 */
[----:B------:R-:W-:Y:S01]  /*acf0*/  LOP3.LUT R34, R34, 0xffff0000, RZ, 0xc0, !PT ;  /* 0xffff000022227812 */ /* 0x000fe200078ec0ff */
[----:B------:R-:W-:Y:S02]  /*ad00*/  IMAD.U32 R12, R66, 0x10000, RZ ;  /* 0x00010000420c7824 */ /* 0x000fe400078e00ff */
[----:B------:R-:W-:Y:S01]  /*ad10*/  FMUL.FTZ R50, R42, R49 ;  /* 0x000000312a327220 */ /* 0x000fe20000410000 */
[----:B------:R-:W-:Y:S02]  /*ad20*/  LOP3.LUT R66, R66, 0xffff0000, RZ, 0xc0, !PT ;  /* 0xffff000042427812 */ /* 0x000fe400078ec0ff */
[----:B------:R-:W-:Y:S01]  /*ad30*/  LOP3.LUT R14, R14, 0xffff0000, RZ, 0xc0, !PT ;  /* 0xffff00000e0e7812 */ /* 0x000fe200078ec0ff */
[-C--:B------:R-:W-:Y:S01]  /*ad40*/  FMUL.FTZ R42, R42, R12.reuse ;  /* 0x0000000c2a2a7220 */ /* 0x080fe20000410000 */
[----:B------:R-:W-:Y:S01]  /*ad50*/  FFMA.FTZ R50, R15, R12, -R50 ;  /* 0x0000000c0f327223 */ /* 0x000fe20000010832 */
[C---:B------:R-:W-:Y:S01]  /*ad60*/  FMUL.FTZ R12, R34.reuse, R74 ;  /* 0x0000004a220c7220 */ /* 0x040fe20000410000 */
[-C--:B------:R-:W-:Y:S01]  /*ad70*/  FMUL.FTZ R34, R34, R66.reuse ;  /* 0x0000004222227220 */ /* 0x080fe20000410000 */
[----:B------:R-:W-:Y:S01]  /*ad80*/  F2FP.BF16.F32.PACK_AB R35, R35, R47 ;  /* 0x0000002f2323723e */ /* 0x000fe200000010ff */
[----:B------:R-:W-:Y:S01]  /*ad90*/  FFMA.FTZ R42, R15, R49, R42 ;  /* 0x000000310f2a7223 */ /* 0x000fe2000001002a */
[C---:B------:R-:W-:Y:S01]  /*ada0*/  FFMA.FTZ R12, R14.reuse, R66, -R12 ;  /* 0x000000420e0c7223 */ /* 0x040fe2000001080c */
[----:B------:R-:W-:Y:S01]  /*adb0*/  FFMA.FTZ R34, R14, R74, R34 ;  /* 0x0000004a0e227223 */ /* 0x000fe20000010022 */
[----:B------:R-:W-:Y:S01]  /*adc0*/  F2FP.BF16.F32.PACK_AB R14, R43, R45 ;  /* 0x0000002d2b0e723e */ /* 0x000fe200000010ff */
[----:B------:R-:W-:Y:S01]  /*add0*/  IMAD.MOV.U32 R15, RZ, RZ, R35 ;  /* 0x000000ffff0f7224 */ /* 0x000fe200078e0023 */
[----:B------:R-:W-:Y:S01]  /*ade0*/  F2FP.BF16.F32.PACK_AB R40, R13, R40 ;  /* 0x000000280d28723e */ /* 0x000fe200000010ff */
[----:B------:R-:W-:Y:S01]  /*adf0*/  IMAD.MOV.U32 R13, RZ, RZ, R33 ;  /* 0x000000ffff0d7224 */ /* 0x000fe200078e0021 */
[----:B------:R-:W-:-:S02]  /*ae00*/  F2FP.BF16.F32.PACK_AB R44, R44, R48 ;  /* 0x000000302c2c723e */ /* 0x000fc400000010ff */
[----:B------:R-:W-:Y:S01]  /*ae10*/  F2FP.BF16.F32.PACK_AB R50, R12, R50 ;  /* 0x000000320c32723e */ /* 0x000fe200000010ff */
[----:B------:R-:W-:Y:S01]  /*ae20*/  IMAD.MOV.U32 R12, RZ, RZ, R14 ;  /* 0x000000ffff0c7224 */ /* 0x000fe200078e000e */
[----:B------:R-:W-:Y:S01]  /*ae30*/  F2FP.BF16.F32.PACK_AB R32, R32, R46 ;  /* 0x0000002e2020723e */ /* 0x000fe200000010ff */
[----:B------:R-:W-:Y:S01]  /*ae40*/  IMAD.MOV.U32 R33, RZ, RZ, R40 ;  /* 0x000000ffff217224 */ /* 0x000fe200078e0028 */
[----:B------:R-:W-:Y:S01]  /*ae50*/  F2FP.BF16.F32.PACK_AB R34, R34, R42 ;  /* 0x0000002a2222723e */ /* 0x000fe200000010ff */
[----:B------:R-:W-:Y:S02]  /*ae60*/  IMAD.MOV.U32 R14, RZ, RZ, R50 ;  /* 0x000000ffff0e7224 */ /* 0x000fe400078e0032 */
[----:B------:R-:W-:-:S07]  /*ae70*/  IMAD.MOV.U32 R35, RZ, RZ, R44 ;  /* 0x000000ffff237224 */ /* 0x000fce00078e002c */
.L_x_2755:
[----:B------:R-:W-:Y:S05]  /*ae80*/  BSYNC B1 ;  /* 0x0000000000017941 */ /* 0x000fea0003800000 */
.L_x_2754:
[----:B0-----:R0:W-:Y:S01]  /*ae90*/  ST.E.128 desc[UR60][R38.64], R12 ;  /* 0x0000000c26007985 */ /* 0x0011e2000c101d3c */
[----:B------:R-:W-:-:S13]  /*aea0*/  ISETP.GE.AND P3, PT, R11, R128, PT ;  /* 0x000000800b00720c */ /* 0x000fda0003f66270 */
[----:B------:R-:W-:Y:S05]  /*aeb0*/  @P3 BRA `(.L_x_2707) ;  /* 0x0000000400e43947 */ /* 0x000fea0003800000 */
[----:B------:R-:W-:-:S05]  /*aec0*/  IMAD.WIDE R36, R11, 0x2, R36 ;  /* 0x000000020b247825 */ /* 0x000fca00078e0224 */
[----:B-1----:R1:W-:Y:S01]  /*aed0*/  ST.E.128 desc[UR60][R36.64], R32 ;  /* 0x0000002024007985 */ /* 0x0023e2000c101d3c */
[----:B------:R-:W-:Y:S05]  /*aee0*/  BRA `(.L_x_2707) ;  /* 0x0000000400d87947 */ /* 0x000fea0003800000 */
.L_x_2661:
[----:B------:R-:W2:Y:S02]  /*aef0*/  LDL R11, [R1+0x5c] ;  /* 0x00005c00010b7983 */ /* 0x000ea40000100800 */
[----:B--2---:R-:W-:-:S13]  /*af00*/  R2UR UR4, R11 ;  /* 0x000000000b0472ca */ /* 0x004fda00000e0000 */
[----:B------:R-:W-:-:S06]  /*af10*/  UISETP.NE.AND UP0, UPT, UR4, 0x3, UPT ;  /* 0x000000030400788c */ /* 0x000fcc000bf05270 */
[----:B------:R-:W-:-:S13]  /*af20*/  PLOP3.LUT P0, PT, PT, PT, UP0, 0x80, 0x0 ;  /* 0x000000000000781c */ /* 0x000fda0003f0f008 */
[----:B------:R-:W-:Y:S05]  /*af30*/  @!P0 BRA `(.L_x_2756) ;  /* 0x0000000000048947 */ /* 0x000fea0003800000 */
[----:B------:R-:W-:Y:S01]  /*af40*/  BPT.TRAP 0x1 ;  /* 0x000000040000795c */ /* 0x000fe20000300000 */
.L_x_2756:
[----:B------:R-:W-:Y:S01]  /*af50*/  IMAD R88, R213, 0x8, R23 ;  /* 0x00000008d5587824 */ /* 0x000fe200078e0217 */
[----:B------:R-:W-:Y:S01]  /*af60*/  SHF.L.U32 R89, R229, 0x1f, RZ ;  /* 0x0000001fe5597819 */ /* 0x000fe200000006ff */
[----:B------:R-:W-:Y:S01]  /*af70*/  BSSY B1, `(.L_x_2757) ;  /* 0x0000004000017945 */ /* 0x000fe20003800000 */
[----:B------:R-:W-:Y:S02]  /*af80*/  SHF.R.S32.HI R85, RZ, 0x1f, R31 ;  /* 0x0000001fff557819 */ /* 0x000fe4000001141f */
[----:B------:R-:W0:Y:S02]  /*af90*/  SYNCS.PHASECHK.TRANS64.TRYWAIT P3, [R88+URZ+0x38890], R89 ;  /* 0x03889059580075a7 */ /* 0x000e24000806017f */
[----:B0-----:R-:W-:Y:S05]  /*afa0*/  @!P3 BRA `(.L_x_2758) ;  /* 0x000002900038b947 */ /* 0x001fea0003800000 */
.L_x_3088:
[----:B------:R-:W-:Y:S05]  /*afb0*/  BSYNC B1 ;  /* 0x0000000000017941 */ /* 0x000fea0003800000 */
.L_x_2757:
        /* <DEDUP_REMOVED lines=25> */
.L_x_3092:
[----:B------:R-:W-:Y:S04]  /*b150*/  BSSY B1, `(.L_x_2760) ;  /* 0x0000017000017945 */ /* 0x000fe80003800000 */
[----:B------:R-:W-:Y:S05]  /*b160*/  @!P3 BRA `(.L_x_2761) ;  /* 0x000000000054b947 */ /* 0x000fea0003800000 */
[----:B------:R-:W-:Y:S02]  /*b170*/  ULDC UR4, c[0x0][0x2f4] ;  /* 0x0000bd0000047ab9 */ /* 0x000fe40000000800 */
[----:B------:R-:W-:Y:S02]  /*b180*/  ISETP.GE.AND P4, PT, R16, UR4, PT ;  /* 0x0000000410007c0c */ /* 0x000fe4000bf86270 */
[----:B------:R-:W-:-:S11]  /*b190*/  ISETP.GE.AND P3, PT, R214, UR4, PT ;  /* 0x00000004d6007c0c */ /* 0x000fd6000bf66270 */
[----:B------:R-:W4:Y:S01]  /*b1a0*/  @!P4 LDS.128 R12, [R84+0x24400] ;  /* 0x02440000540cc984 */ /* 0x000f220000000c00 */
[----:B---3--:R-:W-:-:S04]  /*b1b0*/  @!P4 LEA R32, P5, R16, R11, 0x1 ;  /* 0x0000000b1020c211 */ /* 0x008fc800078a08ff */
[----:B--2---:R-:W-:-:S05]  /*b1c0*/  @!P4 LEA.HI.X R33, R16, R37, R17, 0x1, P5 ;  /* 0x000000251021c211 */ /* 0x004fca00028f0c11 */
[----:B----4-:R2:W-:Y:S01]  /*b1d0*/  @!P4 ST.E.128 desc[UR60][R32.64], R12 ;  /* 0x0000000c2000c985 */ /* 0x0105e2000c101d3c */
        /* <DEDUP_REMOVED lines=8> */
[----:B------:R-:W-:-:S05]  /*b260*/  @!P4 LEA.HI.X R33, R19, R37, R219, 0x1, P5 ;  /* 0x000000251321c211 */ /* 0x000fca00028f0cdb */
[----:B---3--:R2:W-:Y:S04]  /*b270*/  @!P4 ST.E.128 desc[UR60][R32.64], R12 ;  /* 0x0000000c2000c985 */ /* 0x0085e8000c101d3c */
[----:B------:R-:W3:Y:S01]  /*b280*/  @!P3 LDS.128 R12, [R84+0x2bc00] ;  /* 0x02bc0000540cb984 */ /* 0x000ee20000000c00 */
[----:B--2---:R-:W-:-:S04]  /*b290*/  @!P3 LEA R32, P4, R22, R11, 0x1 ;  /* 0x0000000b1620b211 */ /* 0x004fc800078808ff */
[----:B------:R-:W-:-:S05]  /*b2a0*/  @!P3 LEA.HI.X R33, R22, R37, R218, 0x1, P4 ;  /* 0x000000251621b211 */ /* 0x000fca00020f0cda */
[----:B---3--:R4:W-:Y:S04]  /*b2b0*/  @!P3 ST.E.128 desc[UR60][R32.64], R12 ;  /* 0x0000000c2000b985 */ /* 0x0089e8000c101d3c */
.L_x_2761:
[----:B------:R-:W-:Y:S05]  /*b2c0*/  BSYNC B1 ;  /* 0x0000000000017941 */ /* 0x000fea0003800000 */
.L_x_2760:
[----:B------:R-:W-:-:S03]  /*b2d0*/  UMOV UR4, 0xffffffff ;  /* 0xffffffff00047882 */ /* 0x000fc60000000000 */
[----:B------:R-:W-:Y:S05]  /*b2e0*/  BRA.DIV UR4, `(.L_x_2762) ;  /* 0x0000028e04c87947 */ /* 0x000fea000b800000 */
[----:B--2---:R2:W0:Y:S04]  /*b2f0*/  SHFL.IDX PT, R37, R35, 0x1, 0x181f ;  /* 0x00381f0023257f89 */ /* 0x00442800000e0000 */
[----:B---3--:R2:W3:Y:S02]  /*b300*/  SHFL.IDX PT, R11, R34, 0x1, 0x181f ;  /* 0x00381f00220b7f89 */ /* 0x0084e400000e0000 */
.L_x_3096:
[----:B------:R-:W-:Y:S01]  /*b310*/  ISETP.GE.AND P3, PT, R36, 0x21, PT ;  /* 0x000000212400780c */ /* 0x000fe20003f66270 */
[----:B------:R-:W-:-:S12]  /*b320*/  BSSY B1, `(.L_x_2763) ;  /* 0x0000017000017945 */ /* 0x000fd80003800000 */
[----:B------:R-:W-:Y:S05]  /*b330*/  @!P3 BRA `(.L_x_2764) ;  /* 0x000000000054b947 */ /* 0x000fea0003800000 */
        /* <DEDUP_REMOVED lines=15> */
[----:B------:R-:W-:-:S05]  /*b430*/  @!P3 LEA.HI.X R33, R19, R37, R219, 0x1, P5 ;  /* 0x000000251321b211 */ /* 0x000fca00028f0cdb */
[----:B---3--:R0:W-:Y:S04]  /*b440*/  @!P3 ST.E.128 desc[UR60][R32.64], R12 ;  /* 0x0000000c2000b985 */ /* 0x0081e8000c101d3c */
[----:B------:R-:W3:Y:S01]  /*b450*/  @!P4 LDS.128 R12, [R84+0x2cc00] ;  /* 0x02cc0000540cc984 */ /* 0x000ee20000000c00 */
[----:B0-----:R-:W-:-:S04]  /*b460*/  @!P4 LEA R32, P3, R22, R11, 0x1 ;  /* 0x0000000b1620c211 */ /* 0x001fc800078608ff */
[----:B------:R-:W-:-:S05]  /*b470*/  @!P4 LEA.HI.X R33, R22, R37, R218, 0x1, P3 ;  /* 0x000000251621c211 */ /* 0x000fca00018f0cda */
[----:B---3--:R0:W-:Y:S04]  /*b480*/  @!P4 ST.E.128 desc[UR60][R32.64], R12 ;  /* 0x0000000c2000c985 */ /* 0x0081e8000c101d3c */
.L_x_2764:
[----:B------:R-:W-:Y:S05]  /*b490*/  BSYNC B1 ;  /* 0x0000000000017941 */ /* 0x000fea0003800000 */
.L_x_2763:
[----:B------:R-:W-:-:S03]  /*b4a0*/  UMOV UR4, 0xffffffff ;  /* 0xffffffff00047882 */ /* 0x000fc60000000000 */
[----:B------:R-:W-:Y:S05]  /*b4b0*/  BRA.DIV UR4, `(.L_x_2765) ;  /* 0x0000028e04a07947 */ /* 0x000fea000b800000 */
[----:B-12---:R-:W1:Y:S04]  /*b4c0*/  SHFL.IDX PT, R35, R35, 0x2, 0x181f ;  /* 0x00581f0023237f89 */ /* 0x006e6800000e0000 */
[----:B------:R-:W2:Y:S02]  /*b4d0*/  SHFL.IDX PT, R34, R34, 0x2, 0x181f ;  /* 0x00581f0022227f89 */ /* 0x000ea400000e0000 */
.L_x_3100:
[----:B------:R-:W-:-:S13]  /*b4e0*/  ISETP.GE.AND P3, PT, R36, 0x41, PT ;  /* 0x000000412400780c */ /* 0x000fda0003f66270 */
[----:B------:R-:W-:Y:S05]  /*b4f0*/  @!P3 BRA `(.L_x_2707) ;  /* 0x000000000054b947 */ /* 0x000fea0003800000 */
[----:B------:R-:W-:Y:S02]  /*b500*/  ULDC UR4, c[0x0][0x2f4] ;  /* 0x0000bd0000047ab9 */ /* 0x000fe40000000800 */
[----:B------:R-:W-:Y:S02]  /*b510*/  ISETP.GE.AND P5, PT, R16, UR4, PT ;  /* 0x0000000410007c0c */ /* 0x000fe4000bfa6270 */
[----:B------:R-:W-:-:S11]  /*b520*/  ISETP.GE.AND P4, PT, R214, UR4, PT ;  /* 0x00000004d6007c0c */ /* 0x000fd6000bf86270 */
[----:B0---4-:R-:W0:Y:S01]  /*b530*/  @!P5 LDS.128 R12, [R84+0x26400] ;  /* 0x02640000540cd984 */ /* 0x011e220000000c00 */
        /* <DEDUP_REMOVED lines=11> */
[----:B------:R-:W-:-:S05]  /*b5f0*/  @!P3 LEA.HI.X R33, R19, R35, R219, 0x1, P5 ;  /* 0x000000231321b211 */ /* 0x000fca00028f0cdb */
[----:B-1----:R0:W-:Y:S04]  /*b600*/  @!P3 ST.E.128 desc[UR60][R32.64], R12 ;  /* 0x0000000c2000b985 */ /* 0x0021e8000c101d3c */
[----:B------:R-:W1:Y:S01]  /*b610*/  @!P4 LDS.128 R12, [R84+0x2dc00] ;  /* 0x02dc0000540cc984 */ /* 0x000e620000000c00 */
[----:B0-----:R-:W-:-:S04]  /*b620*/  @!P4 LEA R32, P3, R22, R34, 0x1 ;  /* 0x000000221620c211 */ /* 0x001fc800078608ff */
[----:B------:R-:W-:-:S05]  /*b630*/  @!P4 LEA.HI.X R33, R22, R35, R218, 0x1, P3 ;  /* 0x000000231621c211 */ /* 0x000fca00018f0cda */
[----:B-1----:R0:W-:Y:S04]  /*b640*/  @!P4 ST.E.128 desc[UR60][R32.64], R12 ;  /* 0x0000000c2000c985 */ /* 0x0021e8000c101d3c */
.L_x_2707:
[----:B------:R-:W-:Y:S05]  /*b650*/  BSYNC B0 ;  /* 0x0000000000007941 */ /* 0x000fea0003800000 */
.L_x_2660:
        /* <DEDUP_REMOVED lines=17> */
.L_x_2767:
[----:B------:R-:W-:Y:S05]  /*b770*/  BSYNC B0 ;  /* 0x0000000000007941 */ /* 0x000fea0003800000 */
.L_x_2766:
[----:B------:R-:W5:Y:S01]  /*b780*/  SYNCS.PHASECHK.TRANS64.TRYWAIT P0, [R88+URZ+0x388b0], R89 ;  /* 0x0388b059580075a7 */ /* 0x000f62000800017f */
[----:B------:R-:W-:Y:S04]  /*b790*/  BSSY B0, `(.L_x_2768) ;  /* 0x0000002000007945 */ /* 0x000fe80003800000 */
[----:B-----5:R-:W-:Y:S05]  /*b7a0*/  @!P0 BRA `(.L_x_2769) ;  /* 0x0000028c00308947 */ /* 0x020fea0003800000 */
.L_x_3101:
[----:B------:R-:W-:Y:S05]  /*b7b0*/  BSYNC B0 ;  /* 0x0000000000007941 */ /* 0x000fea0003800000 */
.L_x_2768:
[----:B------:R-:W-:Y:S01]  /*b7c0*/  ULDC.64 UR4, c[0x0][0x328] ;  /* 0x0000ca0000047ab9 */ /* 0x000fe20000000a00 */
[----:B------:R-:W-:Y:S01]  /*b7d0*/  IMAD.IADD R87, R87, 0x1, -R225 ;  /* 0x0000000157577824 */ /* 0x000fe200078e0ae1 */
[----:B------:R-:W-:Y:S01]  /*b7e0*/  ULDC.64 UR6, c[0x0][0x318] ;  /* 0x0000c60000067ab9 */ /* 0x000fe20000000a00 */
[----:B0---4-:R-:W-:Y:S01]  /*b7f0*/  IMAD R14, R85, UR4, RZ ;  /* 0x00000004550e7c24 */ /* 0x011fe2000f8e02ff */
[----:B------:R-:W-:Y:S01]  /*b800*/  BSSY B0, `(.L_x_2770) ;  /* 0x0000028000007945 */ /* 0x000fe20003800000 */
[----:B------:R-:W-:Y:S01]  /*b810*/  IMAD.WIDE.U32 R12, R31, UR4, RZ ;  /* 0x000000041f0c7c25 */ /* 0x000fe2000f8e00ff */
[C---:B------:R-:W-:Y:S02]  /*b820*/  ISETP.GE.AND P4, PT, R87.reuse, 0x1, PT ;  /* 0x000000015700780c */ /* 0x040fe40003f86270 */
[----:B------:R-:W-:Y:S01]  /*b830*/  ISETP.GE.AND P0, PT, R87, 0x21, PT ;  /* 0x000000215700780c */ /* 0x000fe20003f06270 */
[----:B------:R-:W-:Y:S01]  /*b840*/  IMAD R31, R31, UR5, R14 ;  /* 0x000000051f1f7c24 */ /* 0x000fe2000f8e020e */
[----:B------:R-:W-:-:S02]  /*b850*/  ULDC.64 UR4, c[0x0][0x338] ;  /* 0x0000ce0000047ab9 */ /* 0x000fc40000000a00 */
        /* <DEDUP_REMOVED lines=9> */
[----:B-1----:R-:W-:Y:S01]  /*b8f0*/  LEA.HI.X R32, R12, UR7, R13, 0x1, P5 ;  /* 0x000000070c207c11 */ /* 0x002fe2000a8f0c0d */
[----:B--2---:R0:W1:Y:S04]  /*b900*/  SHFL.IDX PT, R34, R11, RZ, 0x181f ;  /* 0x00181fff0b227589 */ /* 0x00406800000e0000 */
[----:B------:R0:W2:Y:S01]  /*b910*/  SHFL.IDX PT, R33, R32, RZ, 0x181f ;  /* 0x00181fff20217589 */ /* 0x0000a200000e0000 */
[----:B------:R-:W-:Y:S05]  /*b920*/  @!P4 BRA `(.L_x_2771) ;  /* 0x000000000054c947 */ /* 0x000fea0003800000 */
[----:B------:R-:W-:Y:S02]  /*b930*/  ULDC UR4, c[0x0][0x2f4] ;  /* 0x0000bd0000047ab9 */ /* 0x000fe40000000800 */
[----:B------:R-:W-:-:S13]  /*b940*/  ISETP.GE.AND P5, PT, R16, UR4, PT ;  /* 0x0000000410007c0c */ /* 0x000fda000bfa6270 */
        /* <DEDUP_REMOVED lines=19> */
.L_x_2771:
[----:B------:R-:W-:Y:S05]  /*ba80*/  BSYNC B0 ;  /* 0x0000000000007941 */ /* 0x000fea0003800000 */
.L_x_2770:
[----:B--2---:R2:W4:Y:S01]  /*ba90*/  SHFL.IDX PT, R33, R32, 0x1, 0x181f ;  /* 0x00381f0020217f89 */ /* 0x00452200000e0000 */
[----:B------:R-:W-:Y:S03]  /*baa0*/  BSSY B0, `(.L_x_2772) ;  /* 0x0000018000007945 */ /* 0x000fe60003800000 */
[----:B-1----:R2:W1:Y:S01]  /*bab0*/  SHFL.IDX PT, R34, R11, 0x1, 0x181f ;  /* 0x00381f000b227f89 */ /* 0x00246200000e0000 */
[----:B------:R-:W-:Y:S05]  /*bac0*/  @!P0 BRA `(.L_x_2773) ;  /* 0x0000000000548947 */ /* 0x000fea0003800000 */
[----:B------:R-:W-:Y:S02]  /*bad0*/  ULDC UR4, c[0x0][0x2f4] ;  /* 0x0000bd0000047ab9 */ /* 0x000fe40000000800 */
[----:B------:R-:W-:Y:S02]  /*bae0*/  ISETP.GE.AND P5, PT, R16, UR4, PT ;  /* 0x0000000410007c0c */ /* 0x000fe4000bfa6270 */
[----:B------:R-:W-:-:S11]  /*baf0*/  ISETP.GE.AND P4, PT, R214, UR4, PT ;  /* 0x00000004d6007c0c */ /* 0x000fd6000bf86270 */
[----:B---3--:R-:W3:Y:S01]  /*bb00*/  @!P5 LDS.128 R12, [R84+0x1400] ;  /* 0x00140000540cd984 */ /* 0x008ee20000000c00 */
[----:B-1----:R-:W-:-:S04]  /*bb10*/  @!P5 LEA R30, P0, R16, R34, 0x1 ;  /* 0x00000022101ed211 */ /* 0x002fc800078008ff */
[----:B----4-:R-:W-:Y:S02]  /*bb20*/  @!P5 LEA.HI.X R31, R16, R33, R17, 0x1, P0 ;  /* 0x00000021101fd211 */ /* 0x010fe400000f0c11 */
[----:B------:R-:W-:-:S03]  /*bb30*/  ISETP.GE.AND P0, PT, R19, UR4, PT ;  /* 0x0000000413007c0c */ /* 0x000fc6000bf06270 */
[----:B---3--:R1:W-:Y:S04]  /*bb40*/  @!P5 ST.E.128 desc[UR60][R30.64], R12 ;  /* 0x0000000c1e00d985 */ /* 0x0083e8000c101d3c */
[----:B------:R-:W3:Y:S01]  /*bb50*/  @!P4 LDS.128 R12, [R84+0x3c00] ;  /* 0x003c0000540cc984 */ /* 0x000ee20000000c00 */
[----:B-1----:R-:W-:-:S04]  /*bb60*/  @!P4 LEA R30, P5, R212, R34, 0x1 ;  /* 0x00000022d41ec211 */ /* 0x002fc800078a08ff */
[----:B------:R-:W-:-:S05]  /*bb70*/  @!P4 LEA.HI.X R31, R212, R33, R215, 0x1, P5 ;  /* 0x00000021d41fc211 */ /* 0x000fca00028f0cd7 */
[----:B---3--:R1:W-:Y:S01]  /*bb80*/  @!P4 ST.E.128 desc[UR60][R30.64], R12 ;  /* 0x0000000c1e00c985 */ /* 0x0083e2000c101d3c */
[----:B------:R-:W-:-:S03]  /*bb90*/  ISETP.GE.AND P4, PT, R22, UR4, PT ;  /* 0x0000000416007c0c */ /* 0x000fc6000bf86270 */
[----:B------:R-:W3:Y:S01]  /*bba0*/  @!P0 LDS.128 R12, [R84+0x6400] ;  /* 0x00640000540c8984 */ /* 0x000ee20000000c00 */
[----:B-1----:R-:W-:-:S04]  /*bbb0*/  @!P0 LEA R30, P5, R19, R34, 0x1 ;  /* 0x00000022131e8211 */ /* 0x002fc800078a08ff */
[----:B------:R-:W-:-:S05]  /*bbc0*/  @!P0 LEA.HI.X R31, R19, R33, R219, 0x1, P5 ;  /* 0x00000021131f8211 */ /* 0x000fca00028f0cdb */
[----:B---3--:R1:W-:Y:S04]  /*bbd0*/  @!P0 ST.E.128 desc[UR60][R30.64], R12 ;  /* 0x0000000c1e008985 */ /* 0x0083e8000c101d3c */
[----:B------:R-:W3:Y:S01]  /*bbe0*/  @!P4 LDS.128 R12, [R84+0x8c00] ;  /* 0x008c0000540cc984 */ /* 0x000ee20000000c00 */
[----:B-1----:R-:W-:-:S04]  /*bbf0*/  @!P4 LEA R30, P0, R22, R34, 0x1 ;  /* 0x00000022161ec211 */ /* 0x002fc800078008ff */
[----:B------:R-:W-:-:S05]  /*bc00*/  @!P4 LEA.HI.X R31, R22, R33, R218, 0x1, P0 ;  /* 0x00000021161fc211 */ /* 0x000fca00000f0cda */
[----:B---3--:R1:W-:Y:S04]  /*bc10*/  @!P4 ST.E.128 desc[UR60][R30.64], R12 ;  /* 0x0000000c1e00c985 */ /* 0x0083e8000c101d3c */
.L_x_2773:
[----:B------:R-:W-:Y:S05]  /*bc20*/  BSYNC B0 ;  /* 0x0000000000007941 */ /* 0x000fea0003800000 */
.L_x_2772:
[----:B------:R-:W-:Y:S01]  /*bc30*/  ISETP.GE.AND P0, PT, R87, 0x41, PT ;  /* 0x000000415700780c */ /* 0x000fe20003f06270 */
[----:B0-2---:R-:W0:Y:S01]  /*bc40*/  SHFL.IDX PT, R32, R32, 0x2, 0x181f ;  /* 0x00581f0020207f89 */ /* 0x005e2200000e0000 */
[----:B------:R-:W-:Y:S03]  /*bc50*/  BSSY B0, `(.L_x_2774) ;  /* 0x0000018000007945 */ /* 0x000fe60003800000 */
[----:B------:R-:W2:Y:S08]  /*bc60*/  SHFL.IDX PT, R11, R11, 0x2, 0x181f ;  /* 0x00581f000b0b7f89 */ /* 0x000eb000000e0000 */
[----:B------:R-:W-:Y:S05]  /*bc70*/  @!P0 BRA `(.L_x_2775) ;  /* 0x0000000000548947 */ /* 0x000fea0003800000 */
[----:B------:R-:W-:Y:S02]  /*bc80*/  ULDC UR4, c[0x0][0x2f4] ;  /* 0x0000bd0000047ab9 */ /* 0x000fe40000000800 */
[----:B------:R-:W-:Y:S02]  /*bc90*/  ISETP.GE.AND P5, PT, R16, UR4, PT ;  /* 0x0000000410007c0c */ /* 0x000fe4000bfa6270 */
[----:B------:R-:W-:-:S11]  /*bca0*/  ISETP.GE.AND P4, PT, R214, UR4, PT ;  /* 0x00000004d6007c0c */ /* 0x000fd6000bf86270 */
[----:B-1-3--:R-:W1:Y:S01]  /*bcb0*/  @!P5 LDS.128 R12, [R84+0x2400] ;  /* 0x00240000540cd984 */ /* 0x00ae620000000c00 */
[----:B--2---:R-:W-:-:S04]  /*bcc0*/  @!P5 LEA R30, P0, R16, R11, 0x1 ;  /* 0x0000000b101ed211 */ /* 0x004fc800078008ff */
[----:B0-----:R-:W-:Y:S02]  /*bcd0*/  @!P5 LEA.HI.X R31, R16, R32, R17, 0x1, P0 ;  /* 0x00000020101fd211 */ /* 0x001fe400000f0c11 */
[----:B------:R-:W-:-:S03]  /*bce0*/  ISETP.GE.AND P0, PT, R19, UR4, PT ;  /* 0x0000000413007c0c */ /* 0x000fc6000bf06270 */
[----:B-1----:R0:W-:Y:S04]  /*bcf0*/  @!P5 ST.E.128 desc[UR60][R30.64], R12 ;  /* 0x0000000c1e00d985 */ /* 0x0021e8000c101d3c */
        /* <DEDUP_REMOVED lines=13> */
.L_x_2775:
[----:B------:R-:W-:Y:S05]  /*bdd0*/  BSYNC B0 ;  /* 0x0000000000007941 */ /* 0x000fea0003800000 */
.L_x_2774:
        /* <DEDUP_REMOVED lines=8> */
[----:B------:R-:W-:Y:S01]  /*be60*/  ISETP.NE.AND P4, PT, R110, RZ, PT ;  /* 0x000000ff6e00720c */ /* 0x000fe20003f85270 */
[----:B------:R-:W-:-:S02]  /*be70*/  VIADD R213, R213, 0x1 ;  /* 0x00000001d5d57836 */ /* 0x000fc40000000000 */
[----:B------:R-:W-:Y:S02]  /*be80*/  @!P3 PRMT R88, RZ, 0x654, R88 ;  /* 0x00000654ff58b816 */ /* 0x000fe40000000058 */
[----:B------:R-:W-:Y:S02]  /*be90*/  PLOP3.LUT P0, PT, PT, PT, PT, 0x8, 0x0 ;  /* 0x000000000000781c */ /* 0x000fe40003f0e170 */
[----:B------:R2:W-:Y:S01]  /*bea0*/  @!P3 SYNCS.ARRIVE.TRANS64.RED.A1T0 RZ, [R88+URZ], RZ ;  /* 0x000000ff58ffb9a7 */ /* 0x0005e2000810043f */
[----:B------:R-:W-:-:S04]  /*beb0*/  ISETP.NE.AND P3, PT, R213, 0x2, PT ;  /* 0x00000002d500780c */ /* 0x000fc80003f65270 */
[----:B01-3--:R-:W-:Y:S02]  /*bec0*/  SEL R12, RZ, 0x1, P3 ;  /* 0x00000001ff0c7807 */ /* 0x00bfe40001800000 */
[----:B------:R-:W-:Y:S02]  /*bed0*/  SEL R213, R213, RZ, P3 ;  /* 0x000000ffd5d57207 */ /* 0x000fe40001800000 */
[----:B------:R-:W-:Y:S01]  /*bee0*/  LOP3.LUT R229, R229, R12, RZ, 0x3c, !PT ;  /* 0x0000000ce5e57212 */ /* 0x000fe200078e3cff */
[----:B--2---:R-:W-:Y:S06]  /*bef0*/  @P4 BRA `(.L_x_2776) ;  /* 0xffffff7000844947 */ /* 0x004fec000383ffff */
.L_x_2655:
[----:B------:R-:W2:Y:S01]  /*bf00*/  LDL R11, [R1+0x74] ;  /* 0x00007400010b7983 */ /* 0x000ea20000100800 */
[----:B------:R-:W1:Y:S01]  /*bf10*/  LDC R0, c[0x0][0x448] ;  /* 0x00011200ff007b82 */ /* 0x000e620000000800 */
[----:B------:R-:W-:Y:S01]  /*bf20*/  BSSY B0, `(.L_x_2777) ;  /* 0x0000011000007945 */ /* 0x000fe20003800000 */
[----:B------:R-:W-:Y:S01]  /*bf30*/  IMAD.MOV.U32 R2, RZ, RZ, RZ ;  /* 0x000000ffff027224 */ /* 0x000fe200078e00ff */
[----:B-1----:R-:W-:-:S13]  /*bf40*/  ISETP.NE.AND P1, PT, R0, 0x1, PT ;  /* 0x000000010000780c */ /* 0x002fda0003f25270 */
[----:B------:R-:W1:Y:S08]  /*bf50*/  @P1 LDC R0, c[0x0][0x44c] ;  /* 0x00011300ff001b82 */ /* 0x000e700000000800 */
[----:B------:R-:W3:Y:S01]  /*bf60*/  @P1 LDC R5, c[0x0][0x450] ;  /* 0x00011400ff051b82 */ /* 0x000ee20000000800 */
[----:B--2---:R-:W-:-:S04]  /*bf70*/  VIADD R3, R11, 0x7f ;  /* 0x0000007f0b037836 */ /* 0x004fc80000000000 */
[----:B-1----:R-:W-:-:S05]  /*bf80*/  @P1 IMAD.HI.U32 R0, R3, R0, RZ ;  /* 0x0000000003001227 */ /* 0x002fca00078e00ff */
[----:B---3--:R-:W-:-:S05]  /*bf90*/  @P1 SHF.R.U32.HI R3, RZ, R5, R0 ;  /* 0x00000005ff031219 */ /* 0x008fca0000011600 */
[----:B------:R-:W-:-:S04]  /*bfa0*/  IMAD.IADD R3, R130, 0x1, R3 ;  /* 0x0000000182037824 */ /* 0x000fc800078e0203 */
[----:B------:R-:W-:-:S05]  /*bfb0*/  IMAD.HI R3, R3, 0x66666667, RZ ;  /* 0x6666666703037827 */ /* 0x000fca00078e02ff */
[----:B------:R-:W-:-:S04]  /*bfc0*/  SHF.R.U32.HI R0, RZ, 0x1f, R3 ;  /* 0x0000001fff007819 */ /* 0x000fc80000011603 */
[----:B------:R-:W-:-:S04]  /*bfd0*/  LEA.HI.SX32 R0, R3, R0, 0x1b ;  /* 0x0000000003007211 */ /* 0x000fc800078fdaff */
[----:B------:R-:W-:-:S04]  /*bfe0*/  VIMNMX R131, R131, R0, PT ;  /* 0x0000000083837248 */ /* 0x000fc80003fe0100 */
[----:B------:R-:W-:Y:S01]  /*bff0*/  ISETP.GE.AND P1, PT, R131, 0x1, PT ;  /* 0x000000018300780c */ /* 0x000fe20003f26270 */
[----:B------:R-:W-:-:S12]  /*c000*/  @P0 BRA `(.L_x_2778) ;  /* 0x0000000000080947 */ /* 0x000fd80003800000 */
[----:B------:R-:W1:Y:S02]  /*c010*/  FENCE.VIEW.ASYNC.G ;  /* 0x00000000000073c6 */ /* 0x000e640000000100 */
[----:B-1----:R-:W-:Y:S06]  /*c020*/  BAR.ARV 0xc, 0x180 ;  /* 0x0306000000007b1d */ /* 0x002fec0000002000 */
.L_x_2778:
[----:B------:R-:W-:Y:S05]  /*c030*/  BSYNC B0 ;  /* 0x0000000000007941 */ /* 0x000fea0003800000 */
.L_x_2777:
[----:B------:R-:W-:Y:S04]  /*c040*/  BSSY B0, `(.L_x_2779) ;  /* 0x0000021000007945 */ /* 0x000fe80003800000 */
[----:B------:R-:W-:Y:S05]  /*c050*/  @!P1 BRA `(.L_x_2780) ;  /* 0x00000000007c9947 */ /* 0x000fea0003800000 */
[----:B------:R-:W2:Y:S01]  /*c060*/  LDL R0, [R1+0x90] ;  /* 0x0000900001007983 */ /* 0x000ea20000100800 */
[----:B------:R-:W-:Y:S01]  /*c070*/  ULDC UR4, c[0x0][0x9f0] ;  /* 0x00027c0000047ab9 */ /* 0x000fe20000000800 */
[----:B--2---:R-:W-:-:S04]  /*c080*/  ISETP.NE.AND P0, PT, R0, RZ, PT ;  /* 0x000000ff0000720c */ /* 0x004fc80003f05270 */
[----:B------:R-:W-:-:S04]  /*c090*/  SEL R6, R0, UR4, P0 ;  /* 0x0000000400067c07 */ /* 0x000fc80008000000 */
[-C--:B------:R-:W-:Y:S02]  /*c0a0*/  IABS R5, R6.reuse ;  /* 0x0000000600057213 */ /* 0x080fe40000000000 */
[----:B------:R-:W-:Y:S02]  /*c0b0*/  IADD3 R0, R6, -0x1, R131 ;  /* 0xffffffff06007810 */ /* 0x000fe40007ffe083 */
[----:B------:R-:W1:Y:S01]  /*c0c0*/  I2F.RP R4, R5 ;  /* 0x0000000500047306 */ /* 0x000e620000209400 */
[----:B------:R-:W-:-:S05]  /*c0d0*/  IABS R9, R6 ;  /* 0x0000000600097213 */ /* 0x000fca0000000000 */
[----:B------:R-:W-:Y:S02]  /*c0e0*/  IMAD.MOV R9, RZ, RZ, -R9 ;  /* 0x000000ffff097224 */ /* 0x000fe400078e0a09 */
[----:B-1----:R-:W1:Y:S02]  /*c0f0*/  MUFU.RCP R4, R4 ;  /* 0x0000000400047308 */ /* 0x002e640000001000 */
[----:B-1----:R-:W-:Y:S01]  /*c100*/  VIADD R2, R4, 0xffffffe ;  /* 0x0ffffffe04027836 */ /* 0x002fe20000000000 */
[----:B------:R-:W-:Y:S02]  /*c110*/  IABS R4, R0 ;  /* 0x0000000000047213 */ /* 0x000fe40000000000 */
[----:B------:R-:W-:-:S03]  /*c120*/  LOP3.LUT R0, R0, R6, RZ, 0x3c, !PT ;  /* 0x0000000600007212 */ /* 0x000fc600078e3cff */
[----:B------:R1:W2:Y:S01]  /*c130*/  F2I.FTZ.U32.TRUNC.NTZ R3, R2 ;  /* 0x0000000200037305 */ /* 0x0002a2000021f000 */
[----:B------:R-:W-:Y:S01]  /*c140*/  ISETP.GE.AND P2, PT, R0, RZ, PT ;  /* 0x000000ff0000720c */ /* 0x000fe20003f46270 */
[----:B-1----:R-:W-:Y:S02]  /*c150*/  IMAD.MOV.U32 R2, RZ, RZ, RZ ;  /* 0x000000ffff027224 */ /* 0x002fe400078e00ff */
        /* <DEDUP_REMOVED lines=15> */
.L_x_2780:
[----:B------:R-:W-:Y:S05]  /*c250*/  BSYNC B0 ;  /* 0x0000000000007941 */ /* 0x000fea0003800000 */
.L_x_2779:
[----:B------:R-:W2:Y:S01]  /*c260*/  LDL R0, [R1+0xa4] ;  /* 0x0000a40001007983 */ /* 0x000ea20000100800 */
[----:B------:R-:W-:Y:S01]  /*c270*/  PLOP3.LUT P0, PT, PT, PT, PT, 0x80, 0x0 ;  /* 0x000000000000781c */ /* 0x000fe20003f0f070 */
[----:B------:R-:W-:Y:S01]  /*c280*/  IMAD.MOV.U32 R153, RZ, RZ, RZ ;  /* 0x000000ffff997224 */ /* 0x000fe200078e00ff */
[----:B------:R-:W-:Y:S01]  /*c290*/  CS2R R150, SRZ ;  /* 0x0000000000967805 */ /* 0x000fe2000001ff00 */
[----:B------:R-:W-:Y:S01]  /*c2a0*/  IMAD.MOV.U32 R154, RZ, RZ, RZ ;  /* 0x000000ffff9a7224 */ /* 0x000fe200078e00ff */
        /* <DEDUP_REMOVED lines=57> */
[----:B----4-:R-:W-:-:S02]  /*c640*/  CS2R R32, SRZ ;  /* 0x0000000000207805 */ /* 0x010fc4000001ff00 */
        /* <DEDUP_REMOVED lines=9> */
[----:B-1----:R-:W-:Y:S05]  /*c6e0*/  @!P1 BRA `(.L_x_2781) ;  /* 0x000001a8003c9947 */ /* 0x002fea0003800000 */
[----:B------:R-:W2:Y:S02]  /*c6f0*/  LDL R0, [R1+0x128] ;  /* 0x0001280001007983 */ /* 0x000ea40000100800 */
[----:B--2---:R-:W-:Y:S02]  /*c700*/  R2UR UR4, R0 ;  /* 0x00000000000472ca */ /* 0x004fe400000e0000 */
[----:B------:R-:W1:Y:S11]  /*c710*/  S2R R0, SR_TID.X ;  /* 0x0000000000007919 */ /* 0x000e760000002100 */
[----:B------:R-:W-:-:S06]  /*c720*/  ULOP3.LUT UP0, URZ, UR4, 0x9f, URZ, 0xc0, !UPT ;  /* 0x0000009f043f7892 */ /* 0x000fcc000f80c03f */
[----:B------:R-:W-:Y:S01]  /*c730*/  PLOP3.LUT P0, PT, PT, PT, UP0, 0x80, 0x0 ;  /* 0x000000000000781c */ /* 0x000fe20003f0f008 */
[----:B-1----:R-:W-:-:S05]  /*c740*/  VIADD R0, R0, 0xffffff80 ;  /* 0xffffff8000007836 */ /* 0x002fca0000000000 */
[----:B------:R-:W-:-:S04]  /*c750*/  SHF.R.S32.HI R3, RZ, 0x1f, R0 ;  /* 0x0000001fff037819 */ /* 0x000fc80000011400 */
[----:B------:R-:W-:-:S04]  /*c760*/  LEA.HI R3, R3, R0, RZ, 0x7 ;  /* 0x0000000003037211 */ /* 0x000fc800078f38ff */
[----:B------:R-:W-:-:S06]  /*c770*/  SHF.R.S32.HI R0, RZ, 0x7, R3 ;  /* 0x00000007ff007819 */ /* 0x000fcc0000011403 */
[----:B------:R-:W1:Y:S02]  /*c780*/  SHFL.IDX PT, R0, R0, RZ, 0x1f ;  /* 0x00001fff00007589 */ /* 0x000e6400000e0000 */
[----:B-1----:R-:W-:-:S04]  /*c790*/  LEA.HI R3, R0, R0, RZ, 0x1 ;  /* 0x0000000000037211 */ /* 0x002fc800078f08ff */
        /* <DEDUP_REMOVED lines=11> */
[----:B------:R-:W1:Y:S01]  /*c850*/  LDC.64 R14, c[0x4][R14] ;  /* 0x010000000e0e7b82 */ /* 0x000e620000000a00 */
[----:B------:R-:W-:Y:S01]  /*c860*/  ULDC.64 UR4, c[0x4][0xb8] ;  /* 0x01002e0000047ab9 */ /* 0x000fe20000000a00 */
[----:B------:R-:W-:Y:S02]  /*c870*/  IMAD.U32 R6, RZ, RZ, UR6 ;  /* 0x00000006ff067e24 */ /* 0x000fe4000f8e00ff */
[----:B------:R-:W-:-:S02]  /*c880*/  IMAD.U32 R7, RZ, RZ, UR7 ;  /* 0x00000007ff077e24 */ /* 0x000fc4000f8e00ff */
[----:B0-----:R-:W-:Y:S02]  /*c890*/  IMAD.U32 R10, RZ, RZ, UR4 ;  /* 0x00000004ff0a7e24 */ /* 0x001fe4000f8e00ff */
[----:B------:R-:W-:Y:S02]  /*c8a0*/  IMAD.U32 R11, RZ, RZ, UR5 ;  /* 0x00000005ff0b7e24 */ /* 0x000fe4000f8e00ff */
[----:B------:R-:W-:Y:S02]  /*c8b0*/  IMAD.MOV.U32 R8, RZ, RZ, 0x70 ;  /* 0x00000070ff087424 */ /* 0x000fe400078e00ff */
[----:B------:R-:W-:Y:S02]  /*c8c0*/  IMAD.MOV.U32 R12, RZ, RZ, 0x1 ;  /* 0x00000001ff0c7424 */ /* 0x000fe400078e00ff */
[----:B------:R-:W-:-:S07]  /*c8d0*/  IMAD.MOV.U32 R13, RZ, RZ, RZ ;  /* 0x000000ffff0d7224 */ /* 0x000fce00078e00ff */
[----:B------:R-:W-:-:S07]  /*c8e0*/  LEPC R20, `(.L_x_2782) ;  /* 0x000000001014794e */ /* 0x000fce0000000000 */
[----:B-1---5:R-:W-:Y:S05]  /*c8f0*/  CALL.ABS.NOINC R14 ;  /* 0x000000000e007343 */ /* 0x022fea0003c00000 */
.L_x_2782:
        /* <DEDUP_REMOVED lines=8> */
[----:B------:R1:W2:Y:S03]  /*c980*/  SYNCS.PHASECHK.TRANS64.TRYWAIT P0, [R23+URZ+0x38800], R0 ;  /* 0x03880000170075a7 */ /* 0x0002a6000800017f */
[----:B--2---:R-:W-:Y:S05]  /*c990*/  @!P0 NANOSLEEP.SYNCS 0x989680 ;  /* 0x009896800000895d */ /* 0x004fea0003900000 */
[----:B------:R-:W2:Y:S01]  /*c9a0*/  @!P0 SYNCS.PHASECHK.TRANS64 P0, [R23+URZ+0x38800], R0 ;  /* 0x03880000170085a7 */ /* 0x000ea2000800007f */
[----:B------:R-:W-:Y:S04]  /*c9b0*/  BSSY B0, `(.L_x_2784) ;  /* 0x0000006000007945 */ /* 0x000fe80003800000 */
[----:B--2---:R-:W-:Y:S05]  /*c9c0*/  @P0 BRA `(.L_x_2785) ;  /* 0x0000000000100947 */ /* 0x004fea0003800000 */
.L_x_2786:
[----:B--2---:R2:W3:Y:S02]  /*c9d0*/  SYNCS.PHASECHK.TRANS64.TRYWAIT P0, [R23+URZ+0x38800], R0 ;  /* 0x03880000170075a7 */ /* 0x0044e4000800017f */
[----:B---3--:R-:W-:Y:S05]  /*c9e0*/  @!P0 NANOSLEEP.SYNCS 0x989680 ;  /* 0x009896800000895d */ /* 0x008fea0003900000 */
[----:B------:R-:W3:Y:S02]  /*c9f0*/  @!P0 SYNCS.PHASECHK.TRANS64 P0, [R23+URZ+0x38800], R0 ;  /* 0x03880000170085a7 */ /* 0x000ee4000800007f */
[----:B---3--:R-:W-:Y:S05]  /*ca00*/  @!P0 BRA `(.L_x_2786) ;  /* 0xfffffffc00f08947 */ /* 0x008fea000383ffff */
.L_x_2785:
[----:B------:R-:W-:Y:S05]  /*ca10*/  BSYNC B0 ;  /* 0x0000000000007941 */ /* 0x000fea0003800000 */
.L_x_2784:
[----:B------:R-:W-:Y:S05]  /*ca20*/  BRA `(.L_x_2787) ;  /* 0x0000009c00a47947 */ /* 0x000fea0003800000 */
.L_x_2783:
[----:B------:R-:W2:Y:S01]  /*ca30*/  LDL R0, [R1+0x128] ;  /* 0x0001280001007983 */ /* 0x000ea20000100800 */
[----:B------:R-:W-:Y:S01]  /*ca40*/  ULDC.64 UR6, c[0x0][0x408] ;  /* 0x0001020000067ab9 */ /* 0x000fe20000000a00 */
[----:B--2---:R-:W-:Y:S02]  /*ca50*/  R2UR UR4, R0 ;  /* 0x00000000000472ca */ /* 0x004fe400000e0000 */
[----:B-----5:R-:W-:-:S05]  /*ca60*/  SHF.R.S32.HI R0, RZ, 0x1f, R152 ;  /* 0x0000001fff007819 */ /* 0x020fca0000011498 */
[----:B------:R-:W-:-:S04]  /*ca70*/  IMAD R5, R0, UR6, RZ ;  /* 0x0000000600057c24 */ /* 0x000fc8000f8e02ff */
[----:B------:R-:W-:Y:S02]  /*ca80*/  IMAD R5, R152, UR7, R5 ;  /* 0x0000000798057c24 */ /* 0x000fe4000f8e0205 */
[----:B------:R-:W-:-:S03]  /*ca90*/  ULOP3.LUT UP0, URZ, UR4, 0x3ff, URZ, 0xc0, !UPT ;  /* 0x000003ff043f7892 */ /* 0x000fc6000f80c03f */
[----:B------:R-:W-:Y:S02]  /*caa0*/  ULDC.64 UR4, c[0x0][0x3f8] ;  /* 0x0000fe0000047ab9 */ /* 0x000fe40000000a00 */
[----:B------:R-:W-:Y:S01]  /*cab0*/  IMAD R3, R0, UR4, RZ ;  /* 0x0000000400037c24 */ /* 0x000fe2000f8e02ff */
[----:B------:R-:W-:Y:S01]  /*cac0*/  PLOP3.LUT P0, PT, PT, PT, UP0, 0x80, 0x0 ;  /* 0x000000000000781c */ /* 0x000fe20003f0f008 */
[----:B------:R-:W-:-:S04]  /*cad0*/  IMAD.WIDE.U32 R24, R152, UR4, RZ ;  /* 0x0000000498187c25 */ /* 0x000fc8000f8e00ff */
        /* <DEDUP_REMOVED lines=20> */
[----:B-1----:R-:W-:Y:S05]  /*cc20*/  CALL.ABS.NOINC R14 ;  /* 0x000000000e007343 */ /* 0x002fea0003c00000 */
.L_x_2788:
[----:B------:R-:W2:Y:S01]  /*cc30*/  LDL R21, [R1+0x74] ;  /* 0x0000740001157983 */ /* 0x000ea20000100800 */
[----:B------:R-:W-:-:S03]  /*cc40*/  ULDC.U8 UR4, c[0x0][0x410] ;  /* 0x0001040000047ab9 */ /* 0x000fc60000000000 */
[----:B------:R-:W3:Y:S01]  /*cc50*/  LDL R20, [R1+0x8c] ;  /* 0x00008c0001147983 */ /* 0x000ee20000100800 */
[----:B------:R-:W-:Y:S01]  /*cc60*/  ISETP.NE.AND P0, PT, RZ, UR4, PT ;  /* 0x00000004ff007c0c */ /* 0x000fe2000bf05270 */
[----:B------:R-:W-:Y:S01]  /*cc70*/  BSSY B0, `(.L_x_2789) ;  /* 0x00009bc000007945 */ /* 0x000fe20003800000 */
[----:B--2---:R-:W-:-:S04]  /*cc80*/  IMAD.IADD R0, R225, 0x1, R21 ;  /* 0x00000001e1007824 */ /* 0x004fc800078e0215 */
[----:B---3--:R-:W-:-:S07]  /*cc90*/  IMAD R3, R20, 0x20, R0 ;  /* 0x0000002014037824 */ /* 0x008fce00078e0200 */
[----:B------:R-:W-:Y:S05]  /*cca0*/  @!P0 BRA `(.L_x_2790) ;  /* 0x0000004c002c8947 */ /* 0x000fea0003800000 */
[----:B------:R-:W1:Y:S01]  /*ccb0*/  LDC R20, c[0x0][0x448] ;  /* 0x00011200ff147b82 */ /* 0x000e620000000800 */
[----:B------:R-:W-:Y:S01]  /*ccc0*/  ULDC.64 UR4, c[0x0][0x3f8] ;  /* 0x0000fe0000047ab9 */ /* 0x000fe20000000a00 */
[----:B------:R-:W-:Y:S01]  /*ccd0*/  ULDC.64 UR6, c[0x0][0x408] ;  /* 0x0001020000067ab9 */ /* 0x000fe20000000a00 */
[----:B------:R-:W-:Y:S02]  /*cce0*/  IMAD.MOV.U32 R6, RZ, RZ, R24 ;  /* 0x000000ffff067224 */ /* 0x000fe400078e0018 */
[----:B------:R-:W-:Y:S01]  /*ccf0*/  IMAD.MOV.U32 R7, RZ, RZ, R27 ;  /* 0x000000ffff077224 */ /* 0x000fe200078e001b */
[----:B-1----:R-:W-:-:S13]  /*cd00*/  ISETP.NE.AND P0, PT, R20, 0x1, PT ;  /* 0x000000011400780c */ /* 0x002fda0003f05270 */
[----:B------:R-:W1:Y:S08]  /*cd10*/  @P0 LDC R4, c[0x0][0x44c] ;  /* 0x00011300ff040b82 */ /* 0x000e700000000800 */
[----:B------:R-:W2:Y:S01]  /*cd20*/  @P0 LDC R5, c[0x0][0x450] ;  /* 0x00011400ff050b82 */ /* 0x000ea20000000800 */
[----:B-1----:R-:W-:-:S05]  /*cd30*/  @P0 IMAD.HI.U32 R4, R3, R4, RZ ;  /* 0x0000000403040227 */ /* 0x002fca00078e00ff */
[----:B--2---:R-:W-:Y:S01]  /*cd40*/  @P0 SHF.R.U32.HI R3, RZ, R5, R4 ;  /* 0x00000005ff030219 */ /* 0x004fe20000011604 */
[----:B------:R-:W-:Y:S02]  /*cd50*/  IMAD.MOV.U32 R4, RZ, RZ, R152 ;  /* 0x000000ffff047224 */ /* 0x000fe400078e0098 */
[----:B------:R-:W-:Y:S01]  /*cd60*/  IMAD.MOV.U32 R5, RZ, RZ, R29 ;  /* 0x000000ffff057224 */ /* 0x000fe200078e001d */
[----:B------:R-:W-:Y:S01]  /*cd70*/  SHF.R.S32.HI R8, RZ, 0x1f, R3 ;  /* 0x0000001fff087819 */ /* 0x000fe20000011403 */
[----:B------:R-:W-:-:S04]  /*cd80*/  IMAD.WIDE.U32 R6, R3, UR4, R6 ;  /* 0x0000000403067c25 */ /* 0x000fc8000f8e0006 */
[C---:B0-----:R-:W-:Y:S02]  /*cd90*/  IMAD R10, R8.reuse, UR4, RZ ;  /* 0x00000004080a7c24 */ /* 0x041fe4000f8e02ff */
        /* <DEDUP_REMOVED lines=18> */
.L_x_3107:
[----:B------:R-:W5:Y:S01]  /*cec0*/  LDL R3, [R1+0x6c] ;  /* 0x00006c0001037983 */ /* 0x000f620000100800 */
        /* <DEDUP_REMOVED lines=9> */
[----:B-----5:R-:W-:-:S05]  /*cf60*/  IMAD R3, R3, R20, RZ ;  /* 0x0000001403037224 */ /* 0x020fca00078e02ff */
[----:B------:R-:W-:-:S13]  /*cf70*/  ISETP.GE.AND P0, PT, R0, R3, PT ;  /* 0x000000030000720c */ /* 0x000fda0003f06270 */
[----:B------:R-:W-:Y:S05]  /*cf80*/  @P0 BRA `(.L_x_2793) ;  /* 0x0000000000c00947 */ /* 0x000fea0003800000 */
[----:B------:R-:W3:Y:S01]  /*cf90*/  LDL R11, [R1+0x134] ;  /* 0x00013400010b7983 */ /* 0x000ee20000100800 */
[----:B------:R-:W-:-:S03]  /*cfa0*/  ULDC UR4, c[0x0][0x3f4] ;  /* 0x0000fd0000047ab9 */ /* 0x000fc60000000800 */
[----:B------:R-:W3:Y:S04]  /*cfb0*/  LDL R10, [R1+0x130] ;  /* 0x00013000010a7983 */ /* 0x000ee80000100800 */
[----:B------:R-:W3:Y:S01]  /*cfc0*/  LDL R5, [R1+0x12c] ;  /* 0x00012c0001057983 */ /* 0x000ee20000100800 */
[----:B------:R-:W-:Y:S02]  /*cfd0*/  ISETP.GE.AND P3, PT, R216, UR4, PT ;  /* 0x00000004d8007c0c */ /* 0x000fe4000bf66270 */
[----:B------:R-:W-:Y:S02]  /*cfe0*/  CS2R R74, SRZ ;  /* 0x00000000004a7805 */ /* 0x000fe4000001ff00 */
[----:B------:R-:W-:Y:S02]  /*cff0*/  ISETP.GE.AND P2, PT, R221, UR4, PT ;  /* 0x00000004dd007c0c */ /* 0x000fe4000bf46270 */
[----:B------:R-:W-:-:S02]  /*d000*/  CS2R R76, SRZ ;  /* 0x00000000004c7805 */ /* 0x000fc4000001ff00 */
[----:B------:R-:W-:Y:S02]  /*d010*/  ISETP.GE.AND P1, PT, R222, UR4, PT ;  /* 0x00000004de007c0c */ /* 0x000fe4000bf26270 */
[----:B------:R-:W-:-:S03]  /*d020*/  ISETP.GE.AND P0, PT, R223, UR4, PT ;  /* 0x00000004df007c0c */ /* 0x000fc6000bf06270 */
[C---:B------:R-:W-:Y:S01]  /*d030*/  @!P3 IMAD.SHL.U32 R21, R216.reuse, 0x2, RZ ;  /* 0x00000002d815b824 */ /* 0x040fe200078e00ff */
[----:B------:R-:W-:-:S03]  /*d040*/  @!P3 SHF.L.U64.HI R4, R216, 0x1, R217 ;  /* 0x00000001d804b819 */ /* 0x000fc600000102d9 */
[----:B------:R-:W-:Y:S01]  /*d050*/  @!P2 IMAD.SHL.U32 R13, R221, 0x2, RZ ;  /* 0x00000002dd0da824 */ /* 0x000fe200078e00ff */
[-C--:B--2---:R-:W-:Y:S02]  /*d060*/  @!P3 IADD3 R24, P5, R6, R21.reuse, RZ ;  /* 0x000000150618b210 */ /* 0x084fe40007fbe0ff */
[----:B----4-:R-:W-:Y:S02]  /*d070*/  @!P3 IADD3 R20, P4, R8, R21, RZ ;  /* 0x000000150814b210 */ /* 0x010fe40007f9e0ff */
[-C--:B------:R-:W-:Y:S01]  /*d080*/  @!P2 IADD3 R14, P6, R6, R13.reuse, RZ ;  /* 0x0000000d060ea210 */ /* 0x080fe20007fde0ff */
[--C-:B-1----:R-:W-:Y:S01]  /*d090*/  @!P3 IMAD.X R25, R7, 0x1, R4.reuse, P5 ;  /* 0x000000010719b824 */ /* 0x102fe200028e0604 */
[----:B------:R-:W-:Y:S01]  /*d0a0*/  @!P2 IADD3 R12, P5, R8, R13, RZ ;  /* 0x0000000d080ca210 */ /* 0x000fe20007fbe0ff */
[----:B---3--:R-:W-:Y:S01]  /*d0b0*/  @!P3 IMAD.X R21, R9, 0x1, R4, P4 ;  /* 0x000000010915b824 */ /* 0x008fe200020e0604 */
[----:B------:R-:W-:Y:S02]  /*d0c0*/  CS2R R70, SRZ ;  /* 0x0000000000467805 */ /* 0x000fe4000001ff00 */
[----:B------:R-:W-:-:S02]  /*d0d0*/  CS2R R72, SRZ ;  /* 0x0000000000487805 */ /* 0x000fc4000001ff00 */
[----:B------:R-:W-:Y:S02]  /*d0e0*/  CS2R R66, SRZ ;  /* 0x0000000000427805 */ /* 0x000fe4000001ff00 */
[----:B------:R-:W-:Y:S02]  /*d0f0*/  CS2R R68, SRZ ;  /* 0x0000000000447805 */ /* 0x000fe4000001ff00 */
[----:B------:R-:W-:Y:S02]  /*d100*/  CS2R R62, SRZ ;  /* 0x00000000003e7805 */ /* 0x000fe4000001ff00 */
[----:B------:R-:W-:Y:S01]  /*d110*/  CS2R R64, SRZ ;  /* 0x0000000000407805 */ /* 0x000fe2000001ff00 */
[----:B------:R1:W5:Y:S04]  /*d120*/  @!P3 LD.E.64 R74, desc[UR60][R24.64] ;  /* 0x0000003c184ab980 */ /* 0x000368000c101b00 */
[----:B------:R1:W5:Y:S01]  /*d130*/  @!P3 LD.E.64 R76, desc[UR60][R20.64] ;  /* 0x0000003c144cb980 */ /* 0x000362000c101b00 */
[----:B------:R-:W-:Y:S01]  /*d140*/  @!P2 SHF.L.U64.HI R34, R221, 0x1, R11 ;  /* 0x00000001dd22a819 */ /* 0x000fe2000001020b */
[C---:B------:R-:W-:Y:S01]  /*d150*/  @!P1 IMAD.SHL.U32 R11, R222.reuse, 0x2, RZ ;  /* 0x00000002de0b9824 */ /* 0x040fe200078e00ff */
[----:B------:R-:W-:-:S03]  /*d160*/  @!P1 SHF.L.U64.HI R28, R222, 0x1, R10 ;  /* 0x00000001de1c9819 */ /* 0x000fc6000001020a */
[--C-:B------:R-:W-:Y:S01]  /*d170*/  @!P2 IMAD.X R15, R7, 0x1, R34.reuse, P6 ;  /* 0x00000001070fa824 */ /* 0x100fe200030e0622 */
[-C--:B------:R-:W-:Y:S01]  /*d180*/  @!P1 IADD3 R10, P4, R6, R11.reuse, RZ ;  /* 0x0000000b060a9210 */ /* 0x080fe20007f9e0ff */
[----:B------:R-:W-:Y:S01]  /*d190*/  @!P2 IMAD.X R13, R9, 0x1, R34, P5 ;  /* 0x00000001090da824 */ /* 0x000fe200028e0622 */
[C---:B------:R-:W-:Y:S01]  /*d1a0*/  @!P0 SHF.L.U64.HI R26, R223.reuse, 0x1, R5 ;  /* 0x00000001df1a8819 */ /* 0x040fe20000010205 */
[----:B------:R-:W-:Y:S01]  /*d1b0*/  @!P0 IMAD.SHL.U32 R5, R223, 0x2, RZ ;  /* 0x00000002df058824 */ /* 0x000fe200078e00ff */
[----:B------:R-:W-:Y:S01]  /*d1c0*/  @!P1 IADD3 R4, P6, R8, R11, RZ ;  /* 0x0000000b08049210 */ /* 0x000fe20007fde0ff */
[--C-:B------:R-:W-:Y:S01]  /*d1d0*/  @!P1 IMAD.X R11, R7, 0x1, R28.reuse, P4 ;  /* 0x00000001070b9824 */ /* 0x100fe200020e061c */
[----:B------:R1:W5:Y:S02]  /*d1e0*/  @!P2 LD.E.64 R70, desc[UR60][R14.64] ;  /* 0x0000003c0e46a980 */ /* 0x000364000c101b00 */
[-C--:B------:R-:W-:Y:S02]  /*d1f0*/  @!P0 IADD3 R6, P5, R6, R5.reuse, RZ ;  /* 0x0000000506068210 */ /* 0x080fe40007fbe0ff */
[----:B------:R-:W-:Y:S01]  /*d200*/  @!P0 IADD3 R8, P4, R8, R5, RZ ;  /* 0x0000000508088210 */ /* 0x000fe20007f9e0ff */
[----:B------:R-:W-:Y:S01]  /*d210*/  @!P1 IMAD.X R5, R9, 0x1, R28, P6 ;  /* 0x0000000109059824 */ /* 0x000fe200030e061c */
[----:B------:R1:W5:Y:S01]  /*d220*/  @!P2 LD.E.64 R72, desc[UR60][R12.64] ;  /* 0x0000003c0c48a980 */ /* 0x000362000c101b00 */
[----:B------:R-:W-:-:S02]  /*d230*/  @!P0 IMAD.X R7, R7, 0x1, R26, P5 ;  /* 0x0000000107078824 */ /* 0x000fc400028e061a */
[----:B------:R-:W-:Y:S01]  /*d240*/  @!P0 IMAD.X R9, R9, 0x1, R26, P4 ;  /* 0x0000000109098824 */ /* 0x000fe200020e061a */
[----:B------:R1:W5:Y:S04]  /*d250*/  @!P1 LD.E.64 R66, desc[UR60][R10.64] ;  /* 0x0000003c0a429980 */ /* 0x000368000c101b00 */
[----:B------:R1:W5:Y:S04]  /*d260*/  @!P1 LD.E.64 R68, desc[UR60][R4.64] ;  /* 0x0000003c04449980 */ /* 0x000368000c101b00 */
[----:B------:R1:W5:Y:S04]  /*d270*/  @!P0 LD.E.64 R62, desc[UR60][R6.64] ;  /* 0x0000003c063e8980 */ /* 0x000368000c101b00 */
[----:B------:R1:W5:Y:S02]  /*d280*/  @!P0 LD.E.64 R64, desc[UR60][R8.64] ;  /* 0x0000003c08408980 */ /* 0x000364000c101b00 */
.L_x_2793:
[----:B------:R-:W-:Y:S05]  /*d290*/  BSYNC B1 ;  /* 0x0000000000017941 */ /* 0x000fea0003800000 */
.L_x_2792:
[----:B-1---5:R-:W-:Y:S01]  /*d2a0*/  IMAD.MOV.U32 R4, RZ, RZ, R62 ;  /* 0x000000ffff047224 */ /* 0x022fe200078e003e */
[----:B------:R-:W-:Y:S01]  /*d2b0*/  UMOV UR4, 0xffffffff ;  /* 0xffffffff00047882 */ /* 0x000fe20000000000 */
[----:B------:R-:W-:Y:S01]  /*d2c0*/  IMAD.MOV.U32 R5, RZ, RZ, R63 ;  /* 0x000000ffff057224 */ /* 0x000fe200078e003f */
[----:B------:R-:W-:Y:S01]  /*d2d0*/  CS2R R46, SRZ ;  /* 0x00000000002e7805 */ /* 0x000fe2000001ff00 */
[----:B--2---:R-:W-:Y:S02]  /*d2e0*/  IMAD.MOV.U32 R6, RZ, RZ, R66 ;  /* 0x000000ffff067224 */ /* 0x004fe400078e0042 */
        /* <DEDUP_REMOVED lines=28> */
[----:B------:R1:W2:Y:S04]  /*d4b0*/  SHFL.IDX PT, R7, R33, 0x1, 0x181f ;  /* 0x00381f0021077f89 */ /* 0x0002a800000e0000 */
[----:B------:R1:W0:Y:S04]  /*d4c0*/  SHFL.IDX PT, R6, R32, 0x1, 0x181f ;  /* 0x00381f0020067f89 */ /* 0x00022800000e0000 */
[----:B---3--:R1:W3:Y:S04]  /*d4d0*/  SHFL.IDX PT, R9, R31, 0x1, 0x181f ;  /* 0x00381f001f097f89 */ /* 0x0082e800000e0000 */
[----:B----4-:R1:W4:Y:S02]  /*d4e0*/  SHFL.IDX PT, R8, R30, 0x1, 0x181f ;  /* 0x00381f001e087f89 */ /* 0x01032400000e0000 */
.L_x_3113:
        /* <DEDUP_REMOVED lines=14> */
[----:B------:R-:W3:Y:S01]  /*d5d0*/  LDL R10, [R1+0x12c] ;  /* 0x00012c00010a7983 */ /* 0x000ee20000100800 */
[----:B------:R-:W-:Y:S02]  /*d5e0*/  ISETP.GE.AND P3, PT, R216, UR4, PT ;  /* 0x00000004d8007c0c */ /* 0x000fe4000bf66270 */
[----:B------:R-:W-:Y:S02]  /*d5f0*/  ISETP.GE.AND P2, PT, R221, UR4, PT ;  /* 0x00000004dd007c0c */ /* 0x000fe4000bf46270 */
[----:B------:R-:W-:Y:S02]  /*d600*/  ISETP.GE.AND P1, PT, R222, UR4, PT ;  /* 0x00000004de007c0c */ /* 0x000fe4000bf26270 */
[----:B------:R-:W-:-:S07]  /*d610*/  ISETP.GE.AND P0, PT, R223, UR4, PT ;  /* 0x00000004df007c0c */ /* 0x000fce000bf06270 */
[C---:B------:R-:W-:Y:S01]  /*d620*/  @!P3 IMAD.SHL.U32 R21, R216.reuse, 0x2, RZ ;  /* 0x00000002d815b824 */ /* 0x040fe200078e00ff */
[----:B------:R-:W-:Y:S01]  /*d630*/  @!P3 SHF.L.U64.HI R4, R216, 0x1, R217 ;  /* 0x00000001d804b819 */ /* 0x000fe200000102d9 */
[----:B------:R-:W-:-:S03]  /*d640*/  @!P2 IMAD.SHL.U32 R13, R221, 0x2, RZ ;  /* 0x00000002dd0da824 */ /* 0x000fc600078e00ff */
[-C--:B0-----:R-:W-:Y:S02]  /*d650*/  @!P3 IADD3 R24, P5, R6, R21.reuse, RZ ;  /* 0x000000150618b210 */ /* 0x081fe40007fbe0ff */
[----:B----4-:R-:W-:Y:S02]  /*d660*/  @!P3 IADD3 R20, P4, R8, R21, RZ ;  /* 0x000000150814b210 */ /* 0x010fe40007f9e0ff */
[-C--:B------:R-:W-:Y:S01]  /*d670*/  @!P2 IADD3 R14, P6, R6, R13.reuse, RZ ;  /* 0x0000000d060ea210 */ /* 0x080fe20007fde0ff */
[--C-:B--2---:R-:W-:Y:S01]  /*d680*/  @!P3 IMAD.X R25, R7, 0x1, R4.reuse, P5 ;  /* 0x000000010719b824 */ /* 0x104fe200028e0604 */
[----:B------:R-:W-:Y:S01]  /*d690*/  @!P2 IADD3 R12, P5, R8, R13, RZ ;  /* 0x0000000d080ca210 */ /* 0x000fe20007fbe0ff */
[----:B---3--:R-:W-:Y:S02]  /*d6a0*/  @!P3 IMAD.X R21, R9, 0x1, R4, P4 ;  /* 0x000000010915b824 */ /* 0x008fe400020e0604 */
[----:B------:R-:W-:Y:S01]  /*d6b0*/  @!P0 IMAD.SHL.U32 R27, R223, 0x2, RZ ;  /* 0x00000002df1b8824 */ /* 0x000fe200078e00ff */
        /* <DEDUP_REMOVED lines=8> */
[----:B------:R0:W5:Y:S04]  /*d740*/  @!P3 LD.E.64 R58, desc[UR60][R24.64] ;  /* 0x0000003c183ab980 */ /* 0x000168000c101b00 */
[----:B------:R0:W5:Y:S01]  /*d750*/  @!P3 LD.E.64 R60, desc[UR60][R20.64] ;  /* 0x0000003c143cb980 */ /* 0x000162000c101b00 */
[C---:B------:R-:W-:Y:S01]  /*d760*/  @!P1 SHF.L.U64.HI R28, R222.reuse, 0x1, R5 ;  /* 0x00000001de1c9819 */ /* 0x040fe20000010205 */
[----:B------:R-:W-:Y:S01]  /*d770*/  @!P1 IMAD.SHL.U32 R5, R222, 0x2, RZ ;  /* 0x00000002de059824 */ /* 0x000fe200078e00ff */
[----:B------:R-:W-:Y:S02]  /*d780*/  @!P2 SHF.L.U64.HI R26, R221, 0x1, R11 ;  /* 0x00000001dd1aa819 */ /* 0x000fe4000001020b */
[----:B------:R-:W-:-:S02]  /*d790*/  @!P0 SHF.L.U64.HI R34, R223, 0x1, R10 ;  /* 0x00000001df228819 */ /* 0x000fc4000001020a */
[-C--:B------:R-:W-:Y:S01]  /*d7a0*/  @!P1 IADD3 R10, P4, R6, R5.reuse, RZ ;  /* 0x00000005060a9210 */ /* 0x080fe20007f9e0ff */
[--C-:B------:R-:W-:Y:S01]  /*d7b0*/  @!P2 IMAD.X R15, R7, 0x1, R26.reuse, P6 ;  /* 0x00000001070fa824 */ /* 0x100fe200030e061a */
[----:B------:R-:W-:Y:S01]  /*d7c0*/  @!P1 IADD3 R4, P6, R8, R5, RZ ;  /* 0x0000000508049210 */ /* 0x000fe20007fde0ff */
[----:B------:R-:W-:Y:S01]  /*d7d0*/  @!P2 IMAD.X R13, R9, 0x1, R26, P5 ;  /* 0x00000001090da824 */ /* 0x000fe200028e061a */
[-C--:B------:R-:W-:Y:S01]  /*d7e0*/  @!P0 IADD3 R6, P5, R6, R27.reuse, RZ ;  /* 0x0000001b06068210 */ /* 0x080fe20007fbe0ff */
[--C-:B------:R-:W-:Y:S01]  /*d7f0*/  @!P1 IMAD.X R11, R7, 0x1, R28.reuse, P4 ;  /* 0x00000001070b9824 */ /* 0x100fe200020e061c */
[----:B------:R-:W-:Y:S01]  /*d800*/  @!P0 IADD3 R8, P4, R8, R27, RZ ;  /* 0x0000001b08088210 */ /* 0x000fe20007f9e0ff */
[----:B------:R-:W-:Y:S01]  /*d810*/  @!P1 IMAD.X R5, R9, 0x1, R28, P6 ;  /* 0x0000000109059824 */ /* 0x000fe200030e061c */
[----:B------:R0:W5:Y:S01]  /*d820*/  @!P2 LD.E.64 R54, desc[UR60][R14.64] ;  /* 0x0000003c0e36a980 */ /* 0x000162000c101b00 */
[--C-:B------:R-:W-:Y:S02]  /*d830*/  @!P0 IMAD.X R7, R7, 0x1, R34.reuse, P5 ;  /* 0x0000000107078824 */ /* 0x100fe400028e0622 */
[----:B------:R-:W-:Y:S01]  /*d840*/  @!P0 IMAD.X R9, R9, 0x1, R34, P4 ;  /* 0x0000000109098824 */ /* 0x000fe200020e0622 */
[----:B------:R0:W5:Y:S04]  /*d850*/  @!P2 LD.E.64 R56, desc[UR60][R12.64] ;  /* 0x0000003c0c38a980 */ /* 0x000168000c101b00 */
[----:B------:R0:W5:Y:S04]  /*d860*/  @!P1 LD.E.64 R50, desc[UR60][R10.64] ;  /* 0x0000003c0a329980 */ /* 0x000168000c101b00 */
[----:B------:R0:W5:Y:S04]  /*d870*/  @!P1 LD.E.64 R52, desc[UR60][R4.64] ;  /* 0x0000003c04349980 */ /* 0x000168000c101b00 */
[----:B------:R0:W5:Y:S04]  /*d880*/  @!P0 LD.E.64 R46, desc[UR60][R6.64] ;  /* 0x0000003c062e8980 */ /* 0x000168000c101b00 */
[----:B------:R0:W5:Y:S02]  /*d890*/  @!P0 LD.E.64 R48, desc[UR60][R8.64] ;  /* 0x0000003c08308980 */ /* 0x000164000c101b00 */
.L_x_2796:
[----:B------:R-:W-:Y:S05]  /*d8a0*/  BSYNC B1 ;  /* 0x0000000000017941 */ /* 0x000fea0003800000 */
.L_x_2795:
        /* <DEDUP_REMOVED lines=30> */
.L_x_3119:
        /* <DEDUP_REMOVED lines=24> */
[----:B------:R-:W-:-:S04]  /*dc10*/  @!P2 IMAD.SHL.U32 R12, R221, 0x2, RZ ;  /* 0x00000002dd0ca824 */ /* 0x000fc800078e00ff */
[----:B------:R-:W-:Y:S01]  /*dc20*/  @!P1 IMAD.SHL.U32 R4, R222, 0x2, RZ ;  /* 0x00000002de049824 */ /* 0x000fe200078e00ff */
[-C--:B0-----:R-:W-:Y:S01]  /*dc30*/  @!P3 IADD3 R24, P5, R6, R21.reuse, RZ ;  /* 0x000000150618b210 */ /* 0x081fe20007fbe0ff */
[----:B------:R-:W-:Y:S01]  /*dc40*/  @!P0 IMAD.SHL.U32 R27, R223, 0x2, RZ ;  /* 0x00000002df1b8824 */ /* 0x000fe200078e00ff */
[----:B----4-:R-:W-:Y:S02]  /*dc50*/  @!P3 IADD3 R20, P4, R8, R21, RZ ;  /* 0x000000150814b210 */ /* 0x010fe40007f9e0ff */
[-C--:B------:R-:W-:Y:S01]  /*dc60*/  @!P2 IADD3 R14, P6, R6, R12.reuse, RZ ;  /* 0x0000000c060ea210 */ /* 0x080fe20007fde0ff */
[--C-:B--2---:R-:W-:Y:S01]  /*dc70*/  @!P3 IMAD.X R25, R7, 0x1, R10.reuse, P5 ;  /* 0x000000010719b824 */ /* 0x104fe200028e060a */
[----:B------:R-:W-:Y:S01]  /*dc80*/  @!P2 IADD3 R12, P5, R8, R12, RZ ;  /* 0x0000000c080ca210 */ /* 0x000fe20007fbe0ff */
[----:B------:R-:W-:Y:S01]  /*dc90*/  @!P3 IMAD.X R21, R9, 0x1, R10, P4 ;  /* 0x000000010915b824 */ /* 0x000fe200020e060a */
[----:B------:R-:W-:Y:S02]  /*dca0*/  @!P1 IADD3 R10, P4, R6, R4, RZ ;  /* 0x00000004060a9210 */ /* 0x000fe40007f9e0ff */
[----:B------:R-:W-:-:S02]  /*dcb0*/  CS2R R38, SRZ ;  /* 0x0000000000267805 */ /* 0x000fc4000001ff00 */
[----:B------:R-:W-:Y:S02]  /*dcc0*/  CS2R R40, SRZ ;  /* 0x0000000000287805 */ /* 0x000fe4000001ff00 */
[----:B------:R-:W-:Y:S02]  /*dcd0*/  CS2R R34, SRZ ;  /* 0x0000000000227805 */ /* 0x000fe4000001ff00 */
[----:B------:R-:W-:Y:S02]  /*dce0*/  CS2R R36, SRZ ;  /* 0x0000000000247805 */ /* 0x000fe4000001ff00 */
[----:B------:R-:W-:Y:S01]  /*dcf0*/  CS2R R28, SRZ ;  /* 0x00000000001c7805 */ /* 0x000fe2000001ff00 */
[----:B------:R0:W5:Y:S04]  /*dd00*/  @!P3 LD.E.64 R42, desc[UR60][R24.64] ;  /* 0x0000003c182ab980 */ /* 0x000168000c101b00 */
[----:B------:R0:W5:Y:S01]  /*dd10*/  @!P3 LD.E.64 R44, desc[UR60][R20.64] ;  /* 0x0000003c142cb980 */ /* 0x000162000c101b00 */
[----:B---3--:R-:W-:-:S02]  /*dd20*/  @!P2 SHF.L.U64.HI R11, R221, 0x1, R11 ;  /* 0x00000001dd0ba819 */ /* 0x008fc4000001020b */
[----:B------:R-:W-:-:S03]  /*dd30*/  @!P1 SHF.L.U64.HI R5, R222, 0x1, R5 ;  /* 0x00000001de059819 */ /* 0x000fc60000010205 */
[----:B------:R-:W-:Y:S01]  /*dd40*/  @!P2 IMAD.X R15, R7, 0x1, R11, P6 ;  /* 0x00000001070fa824 */ /* 0x000fe200030e060b */
[----:B------:R-:W-:Y:S02]  /*dd50*/  @!P1 IADD3 R4, P6, R8, R4, RZ ;  /* 0x0000000408049210 */ /* 0x000fe40007fde0ff */
[----:B------:R-:W-:Y:S01]  /*dd60*/  @!P0 SHF.L.U64.HI R26, R223, 0x1, R13 ;  /* 0x00000001df1a8819 */ /* 0x000fe2000001020d */
[----:B------:R-:W-:Y:S01]  /*dd70*/  @!P2 IMAD.X R13, R9, 0x1, R11, P5 ;  /* 0x00000001090da824 */ /* 0x000fe200028e060b */
[-C--:B------:R-:W-:Y:S01]  /*dd80*/  @!P0 IADD3 R6, P5, R6, R27.reuse, RZ ;  /* 0x0000001b06068210 */ /* 0x080fe20007fbe0ff */
[--C-:B------:R-:W-:Y:S01]  /*dd90*/  @!P1 IMAD.X R11, R7, 0x1, R5.reuse, P4 ;  /* 0x00000001070b9824 */ /* 0x100fe200020e0605 */
[----:B------:R-:W-:Y:S01]  /*dda0*/  @!P0 IADD3 R8, P4, R8, R27, RZ ;  /* 0x0000001b08088210 */ /* 0x000fe20007f9e0ff */
[----:B------:R-:W-:Y:S01]  /*ddb0*/  @!P1 IMAD.X R5, R9, 0x1, R5, P6 ;  /* 0x0000000109059824 */ /* 0x000fe200030e0605 */
[----:B------:R0:W5:Y:S01]  /*ddc0*/  @!P2 LD.E.64 R38, desc[UR60][R14.64] ;  /* 0x0000003c0e26a980 */ /* 0x000162000c101b00 */
[----:B------:R-:W-:-:S02]  /*ddd0*/  @!P0 IMAD.X R7, R7, 0x1, R26, P5 ;  /* 0x0000000107078824 */ /* 0x000fc400028e061a */
[----:B------:R-:W-:Y:S01]  /*dde0*/  @!P0 IMAD.X R9, R9, 0x1, R26, P4 ;  /* 0x0000000109098824 */ /* 0x000fe200020e061a */
[----:B------:R-:W-:Y:S01]  /*ddf0*/  CS2R R26, SRZ ;  /* 0x00000000001a7805 */ /* 0x000fe2000001ff00 */
[----:B------:R0:W5:Y:S04]  /*de00*/  @!P2 LD.E.64 R40, desc[UR60][R12.64] ;  /* 0x0000003c0c28a980 */ /* 0x000168000c101b00 */
[----:B------:R0:W5:Y:S04]  /*de10*/  @!P1 LD.E.64 R34, desc[UR60][R10.64] ;  /* 0x0000003c0a229980 */ /* 0x000168000c101b00 */
[----:B------:R0:W5:Y:S04]  /*de20*/  @!P1 LD.E.64 R36, desc[UR60][R4.64] ;  /* 0x0000003c04249980 */ /* 0x000168000c101b00 */
[----:B------:R0:W5:Y:S04]  /*de30*/  @!P0 LD.E.64 R28, desc[UR60][R6.64] ;  /* 0x0000003c061c8980 */ /* 0x000168000c101b00 */
[----:B------:R0:W5:Y:S02]  /*de40*/  @!P0 LD.E.64 R26, desc[UR60][R8.64] ;  /* 0x0000003c081a8980 */ /* 0x000164000c101b00 */
.L_x_2799:
[----:B------:R-:W-:Y:S05]  /*de50*/  BSYNC B1 ;  /* 0x0000000000017941 */ /* 0x000fea0003800000 */
.L_x_2798:
[----:B0----5:R-:W-:Y:S01]  /*de60*/  IMAD.MOV.U32 R5, RZ, RZ, R34 ;  /* 0x000000ffff057224 */ /* 0x021fe200078e0022 */
[----:B------:R-:W-:Y:S01]  /*de70*/  UMOV UR4, 0xffffffff ;  /* 0xffffffff00047882 */ /* 0x000fe20000000000 */
[----:B------:R-:W-:Y:S02]  /*de80*/  IMAD.MOV.U32 R4, RZ, RZ, R35 ;  /* 0x000000ffff047224 */ /* 0x000fe400078e0023 */
[----:B--2---:R-:W-:Y:S02]  /*de90*/  IMAD.MOV.U32 R7, RZ, RZ, R28 ;  /* 0x000000ffff077224 */ /* 0x004fe400078e001c */
        /* <DEDUP_REMOVED lines=24> */
[----:B------:R0:W0:Y:S04]  /*e020*/  SHFL.IDX PT, R80, R32, 0x3, 0x181f ;  /* 0x00781f0020507f89 */ /* 0x00002800000e0000 */
[----:B------:R0:W0:Y:S04]  /*e030*/  SHFL.IDX PT, R79, R31, 0x3, 0x181f ;  /* 0x00781f001f4f7f89 */ /* 0x00002800000e0000 */
[----:B------:R0:W0:Y:S02]  /*e040*/  SHFL.IDX PT, R12, R30, 0x3, 0x181f ;  /* 0x00781f001e0c7f89 */ /* 0x00002400000e0000 */
.L_x_3125:
[----:B------:R-:W-:Y:S01]  /*e050*/  VIADD R0, R0, 0x60 ;  /* 0x0000006000007836 */ /* 0x000fe20000000000 */
[----:B------:R-:W-:Y:S01]  /*e060*/  BSSY B1, `(.L_x_2801) ;  /* 0x000003a000017945 */ /* 0x000fe20003800000 */
[----:B------:R-:W-:Y:S02]  /*e070*/  CS2R R6, SRZ ;  /* 0x0000000000067805 */ /* 0x000fe4000001ff00 */
[----:B------:R-:W-:Y:S02]  /*e080*/  CS2R R20, SRZ ;  /* 0x0000000000147805 */ /* 0x000fe4000001ff00 */
[----:B01-3--:R-:W-:Y:S02]  /*e090*/  CS2R R30, SRZ ;  /* 0x00000000001e7805 */ /* 0x00bfe4000001ff00 */
[----:B------:R-:W-:Y:S02]  /*e0a0*/  ISETP.GE.AND P0, PT, R0, R3, PT ;  /* 0x000000030000720c */ /* 0x000fe40003f06270 */
[----:B----4-:R-:W-:-:S02]  /*e0b0*/  CS2R R8, SRZ ;  /* 0x0000000000087805 */ /* 0x010fc4000001ff00 */
[----:B------:R-:W-:Y:S02]  /*e0c0*/  CS2R R10, SRZ ;  /* 0x00000000000a7805 */ /* 0x000fe4000001ff00 */
[----:B------:R-:W-:Y:S02]  /*e0d0*/  CS2R R24, SRZ ;  /* 0x0000000000187805 */ /* 0x000fe4000001ff00 */
[----:B------:R-:W-:-:S05]  /*e0e0*/  CS2R R32, SRZ ;  /* 0x0000000000207805 */ /* 0x000fca000001ff00 */
[----:B------:R-:W-:Y:S05]  /*e0f0*/  @P0 BRA `(.L_x_2802) ;  /* 0x0000000000c00947 */ /* 0x000fea0003800000 */
[----:B------:R-:W3:Y:S01]  /*e100*/  LDL R15, [R1+0x134] ;  /* 0x00013400010f7983 */ /* 0x000ee20000100800 */
[----:B------:R-:W-:-:S03]  /*e110*/  ULDC UR4, c[0x0][0x3f4] ;  /* 0x0000fd0000047ab9 */ /* 0x000fc60000000800 */
[----:B------:R-:W4:Y:S04]  /*e120*/  LDL R13, [R1+0x130] ;  /* 0x00013000010d7983 */ /* 0x000f280000100800 */
[----:B------:R-:W4:Y:S01]  /*e130*/  LDL R14, [R1+0x12c] ;  /* 0x00012c00010e7983 */ /* 0x000f220000100800 */
[----:B------:R-:W-:Y:S02]  /*e140*/  ISETP.GE.AND P2, PT, R216, UR4, PT ;  /* 0x00000004d8007c0c */ /* 0x000fe4000bf46270 */
[----:B------:R-:W-:Y:S02]  /*e150*/  CS2R R30, SRZ ;  /* 0x00000000001e7805 */ /* 0x000fe4000001ff00 */
[----:B------:R-:W-:Y:S02]  /*e160*/  ISETP.GE.AND P3, PT, R221, UR4, PT ;  /* 0x00000004dd007c0c */ /* 0x000fe4000bf66270 */
[----:B------:R-:W-:-:S07]  /*e170*/  CS2R R32, SRZ ;  /* 0x0000000000207805 */ /* 0x000fce000001ff00 */
[C---:B------:R-:W-:Y:S01]  /*e180*/  @!P2 IMAD.SHL.U32 R4, R216.reuse, 0x2, RZ ;  /* 0x00000002d804a824 */ /* 0x040fe200078e00ff */
[----:B------:R-:W-:-:S03]  /*e190*/  @!P2 SHF.L.U64.HI R5, R216, 0x1, R217 ;  /* 0x00000001d805a819 */ /* 0x000fc600000102d9 */
[----:B------:R-:W-:Y:S01]  /*e1a0*/  @!P3 IMAD.SHL.U32 R0, R221, 0x2, RZ ;  /* 0x00000002dd00b824 */ /* 0x000fe200078e00ff */
[-C--:B------:R-:W-:Y:S02]  /*e1b0*/  @!P2 IADD3 R6, P0, R80, R4.reuse, RZ ;  /* 0x000000045006a210 */ /* 0x080fe40007f1e0ff */
[----:B------:R-:W-:-:S03]  /*e1c0*/  @!P2 IADD3 R4, P1, R12, R4, RZ ;  /* 0x000000040c04a210 */ /* 0x000fc60007f3e0ff */
[--C-:B--2---:R-:W-:Y:S02]  /*e1d0*/  @!P2 IMAD.X R7, R78, 0x1, R5.reuse, P0 ;  /* 0x000000014e07a824 */ /* 0x104fe400000e0605 */
[----:B------:R-:W-:Y:S01]  /*e1e0*/  @!P2 IMAD.X R5, R79, 0x1, R5, P1 ;  /* 0x000000014f05a824 */ /* 0x000fe200008e0605 */
[----:B------:R-:W-:Y:S02]  /*e1f0*/  ISETP.GE.AND P1, PT, R222, UR4, PT ;  /* 0x00000004de007c0c */ /* 0x000fe4000bf26270 */
[----:B------:R0:W5:Y:S04]  /*e200*/  @!P2 LD.E.64 R30, desc[UR60][R6.64] ;  /* 0x0000003c061ea980 */ /* 0x000168000c101b00 */
[----:B------:R1:W5:Y:S01]  /*e210*/  @!P2 LD.E.64 R32, desc[UR60][R4.64] ;  /* 0x0000003c0420a980 */ /* 0x000362000c101b00 */
[----:B0-----:R-:W-:-:S02]  /*e220*/  @!P3 IADD3 R6, P0, R80, R0, RZ ;  /* 0x000000005006b210 */ /* 0x001fc40007f1e0ff */
[----:B------:R-:W-:Y:S02]  /*e230*/  CS2R R24, SRZ ;  /* 0x0000000000187805 */ /* 0x000fe4000001ff00 */
[----:B------:R-:W-:Y:S02]  /*e240*/  CS2R R20, SRZ ;  /* 0x0000000000147805 */ /* 0x000fe4000001ff00 */
[----:B------:R-:W-:Y:S02]  /*e250*/  ISETP.GE.AND P2, PT, R223, UR4, PT ;  /* 0x00000004df007c0c */ /* 0x000fe4000bf46270 */
[----:B------:R-:W-:Y:S02]  /*e260*/  CS2R R10, SRZ ;  /* 0x00000000000a7805 */ /* 0x000fe4000001ff00 */
[----:B---3--:R-:W-:-:S05]  /*e270*/  @!P3 SHF.L.U64.HI R8, R221, 0x1, R15 ;  /* 0x00000001dd08b819 */ /* 0x008fca000001020f */
[----:B------:R-:W-:Y:S01]  /*e280*/  @!P3 IMAD.X R7, R78, 0x1, R8, P0 ;  /* 0x000000014e07b824 */ /* 0x000fe200000e0608 */
[----:B-1----:R-:W-:-:S04]  /*e290*/  @!P3 IADD3 R4, P0, R12, R0, RZ ;  /* 0x000000000c04b210 */ /* 0x002fc80007f1e0ff */
[----:B------:R0:W5:Y:S01]  /*e2a0*/  @!P3 LD.E.64 R20, desc[UR60][R6.64] ;  /* 0x0000003c0614b980 */ /* 0x000162000c101b00 */
[----:B------:R-:W-:Y:S02]  /*e2b0*/  @!P3 IMAD.X R5, R79, 0x1, R8, P0 ;  /* 0x000000014f05b824 */ /* 0x000fe400000e0608 */
[C---:B------:R-:W-:Y:S01]  /*e2c0*/  @!P1 IMAD.SHL.U32 R8, R222.reuse, 0x2, RZ ;  /* 0x00000002de089824 */ /* 0x040fe200078e00ff */
[----:B----4-:R-:W-:Y:S02]  /*e2d0*/  @!P1 SHF.L.U64.HI R0, R222, 0x1, R13 ;  /* 0x00000001de009819 */ /* 0x010fe4000001020d */
[----:B------:R1:W5:Y:S01]  /*e2e0*/  @!P3 LD.E.64 R24, desc[UR60][R4.64] ;  /* 0x0000003c0418b980 */ /* 0x000362000c101b00 */
[----:B0-----:R-:W-:Y:S02]  /*e2f0*/  CS2R R6, SRZ ;  /* 0x0000000000067805 */ /* 0x001fe4000001ff00 */
[----:B-1----:R-:W-:-:S05]  /*e300*/  @!P1 IADD3 R4, P0, R80, R8, RZ ;  /* 0x0000000850049210 */ /* 0x002fca0007f1e0ff */
[----:B------:R-:W-:Y:S02]  /*e310*/  @!P1 IMAD.X R5, R78, 0x1, R0, P0 ;  /* 0x000000014e059824 */ /* 0x000fe400000e0600 */
[----:B------:R-:W-:-:S03]  /*e320*/  @!P2 IMAD.SHL.U32 R13, R223, 0x2, RZ ;  /* 0x00000002df0da824 */ /* 0x000fc600078e00ff */
[----:B------:R0:W5:Y:S02]  /*e330*/  @!P1 LD.E.64 R6, desc[UR60][R4.64] ;  /* 0x0000003c04069980 */ /* 0x000164000c101b00 */
[----:B0-----:R-:W-:-:S05]  /*e340*/  @!P1 IADD3 R4, P0, R12, R8, RZ ;  /* 0x000000080c049210 */ /* 0x001fca0007f1e0ff */
[----:B------:R-:W-:Y:S01]  /*e350*/  @!P1 IMAD.X R5, R79, 0x1, R0, P0 ;  /* 0x000000014f059824 */ /* 0x000fe200000e0600 */
[-C--:B------:R-:W-:Y:S02]  /*e360*/  @!P2 IADD3 R8, P0, R80, R13.reuse, RZ ;  /* 0x0000000d5008a210 */ /* 0x080fe40007f1e0ff */
[----:B------:R-:W-:Y:S02]  /*e370*/  @!P2 SHF.L.U64.HI R0, R223, 0x1, R14 ;  /* 0x00000001df00a819 */ /* 0x000fe4000001020e */
[----:B------:R0:W5:Y:S01]  /*e380*/  @!P1 LD.E.64 R10, desc[UR60][R4.64] ;  /* 0x0000003c040a9980 */ /* 0x000162000c101b00 */
[----:B------:R-:W-:Y:S02]  /*e390*/  @!P2 IADD3 R12, P1, R12, R13, RZ ;  /* 0x0000000d0c0ca210 */ /* 0x000fe40007f3e0ff */
[--C-:B------:R-:W-:Y:S01]  /*e3a0*/  @!P2 IMAD.X R9, R78, 0x1, R0.reuse, P0 ;  /* 0x000000014e09a824 */ /* 0x100fe200000e0600 */
[----:B0-----:R-:W-:Y:S02]  /*e3b0*/  CS2R R4, SRZ ;  /* 0x0000000000047805 */ /* 0x001fe4000001ff00 */
[----:B------:R-:W-:-:S04]  /*e3c0*/  @!P2 IMAD.X R13, R79, 0x1, R0, P1 ;  /* 0x000000014f0da824 */ /* 0x000fc800008e0600 */
[----:B------:R0:W5:Y:S02]  /*e3d0*/  @!P2 LD.E.64 R4, desc[UR60][R8.64] ;  /* 0x0000003c0804a980 */ /* 0x000164000c101b00 */
[----:B0-----:R-:W-:-:S06]  /*e3e0*/  CS2R R8, SRZ ;  /* 0x0000000000087805 */ /* 0x001fcc000001ff00 */
[----:B------:R0:W5:Y:S02]  /*e3f0*/  @!P2 LD.E.64 R8, desc[UR60][R12.64] ;  /* 0x0000003c0c08a980 */ /* 0x000164000c101b00 */
.L_x_2802:
[----:B------:R-:W-:Y:S05]  /*e400*/  BSYNC B1 ;  /* 0x0000000000017941 */ /* 0x000fea0003800000 */
.L_x_2801:
[----:B0-----:R-:W3:Y:S01]  /*e410*/  LDL R12, [R1+0xa0] ;  /* 0x0000a000010c7983 */ /* 0x001ee20000100800 */
[----:B------:R-:W-:Y:S01]  /*e420*/  BSSY B1, `(.L_x_2803) ;  /* 0x0000007000017945 */ /* 0x000fe20003800000 */
[----:B---3--:R-:W-:-:S04]  /*e430*/  LEA.HI R0, R12, R12, RZ, 0x1 ;  /* 0x0000000c0c007211 */ /* 0x008fc800078f08ff */
[----:B------:R-:W-:-:S05]  /*e440*/  LOP3.LUT R0, R0, 0xfffffffe, RZ, 0xc0, !PT ;  /* 0xfffffffe00007812 */ /* 0x000fca00078ec0ff */
[----:B------:R-:W-:-:S05]  /*e450*/  IMAD.IADD R0, R12, 0x1, -R0 ;  /* 0x000000010c007824 */ /* 0x000fca00078e0a00 */
[----:B------:R-:W-:-:S04]  /*e460*/  SHF.L.U32 R0, R0, 0x1f, RZ ;  /* 0x0000001f00007819 */ /* 0x000fc800000006ff */
[----:B------:R-:W0:Y:S02]  /*e470*/  SYNCS.PHASECHK.TRANS64.TRYWAIT P0, [R23+URZ+0x38800], R0 ;  /* 0x03880000170075a7 */ /* 0x000e24000800017f */
[----:B0-----:R-:W-:Y:S05]  /*e480*/  @!P0 BRA `(.L_x_2804) ;  /* 0x0000026400dc8947 */ /* 0x001fea0003800000 */
.L_x_3126:
[----:B------:R-:W-:Y:S05]  /*e490*/  BSYNC B1 ;  /* 0x0000000000017941 */ /* 0x000fea0003800000 */
.L_x_2803:
[----:B------:R-:W3:Y:S01]  /*e4a0*/  LDL R13, [R1+0x74] ;  /* 0x00007400010d7983 */ /* 0x000ee20000100800 */
[----:B-----5:R-:W-:Y:S01]  /*e4b0*/  IMAD.MOV.U32 R12, RZ, RZ, R4 ;  /* 0x000000ffff0c7224 */ /* 0x020fe200078e0004 */
[----:B------:R-:W-:Y:S01]  /*e4c0*/  BSSY B1, `(.L_x_2805) ;  /* 0x00000e3000017945 */ /* 0x000fe20003800000 */
[----:B0-----:R-:W-:-:S05]  /*e4d0*/  IMAD.MOV.U32 R0, RZ, RZ, R5 ;  /* 0x000000ffff007224 */ /* 0x001fca00078e0005 */
[----:B--2---:R-:W-:Y:S01]  /*e4e0*/  PRMT R78, R12, 0x5410, R0 ;  /* 0x000054100c4e7816 */ /* 0x004fe20000000000 */
        /* <DEDUP_REMOVED lines=16> */
[----:B---3--:R-:W-:Y:S01]  /*e5f0*/  VIADDMNMX R0, R3, -R13, 0x80, PT ;  /* 0x0000008003007446 */ /* 0x008fe2000380090d */
        /* <DEDUP_REMOVED lines=17> */
[C---:B------:R-:W-:Y:S02]  /*e710*/  PRMT R76, R94.reuse, 0x5432, R76 ;  /* 0x000054325e4c7816 */ /* 0x040fe4000000004c */
[----:B------:R-:W-:-:S02]  /*e720*/  PRMT R75, R94, 0x5410, R75 ;  /* 0x000054105e4b7816 */ /* 0x000fc4000000004b */
[C---:B------:R-:W-:Y:S01]  /*e730*/  PRMT R3, R93.reuse, 0x5410, R3 ;  /* 0x000054105d037816 */ /* 0x040fe20000000003 */
[C---:B------:R-:W-:Y:S01]  /*e740*/  IMAD.U32 R77, R76.reuse, 0x10000, RZ ;  /* 0x000100004c4d7824 */ /* 0x040fe200078e00ff */
[----:B------:R-:W-:Y:S01]  /*e750*/  PRMT R74, R93, 0x5432, R74 ;  /* 0x000054325d4a7816 */ /* 0x000fe2000000004a */
[C---:B------:R-:W-:Y:S01]  /*e760*/  IMAD.U32 R95, R75.reuse, 0x10000, RZ ;  /* 0x000100004b5f7824 */ /* 0x040fe200078e00ff */
[----:B------:R-:W-:Y:S02]  /*e770*/  LOP3.LUT R76, R76, 0xffff0000, RZ, 0xc0, !PT ;  /* 0xffff00004c4c7812 */ /* 0x000fe400078ec0ff */
[----:B------:R-:W-:Y:S02]  /*e780*/  LOP3.LUT R75, R75, 0xffff0000, RZ, 0xc0, !PT ;  /* 0xffff00004b4b7812 */ /* 0x000fe400078ec0ff */
[C---:B0-----:R-:W-:Y:S01]  /*e790*/  LOP3.LUT R94, R14.reuse, 0xffff0000, RZ, 0xc0, !PT ;  /* 0xffff00000e5e7812 */ /* 0x041fe200078ec0ff */
[----:B------:R-:W-:-:S04]  /*e7a0*/  IMAD.U32 R93, R14, 0x10000, RZ ;  /* 0x000100000e5d7824 */ /* 0x000fc800078e00ff */
[C---:B------:R-:W-:Y:S01]  /*e7b0*/  FMUL.FTZ R14, R94.reuse, R77 ;  /* 0x0000004d5e0e7220 */ /* 0x040fe20000410000 */
[----:B------:R-:W-:-:S03]  /*e7c0*/  FMUL.FTZ R94, R94, R95 ;  /* 0x0000005f5e5e7220 */ /* 0x000fc60000410000 */
[C---:B------:R-:W-:Y:S01]  /*e7d0*/  FFMA.FTZ R14, R93.reuse, R95, -R14 ;  /* 0x0000005f5d0e7223 */ /* 0x040fe2000001080e */
[----:B------:R-:W-:Y:S01]  /*e7e0*/  FFMA.FTZ R77, R93, R77, R94 ;  /* 0x0000004d5d4d7223 */ /* 0x000fe2000001005e */
[C---:B------:R-:W-:Y:S01]  /*e7f0*/  IMAD.U32 R93, R15.reuse, 0x10000, RZ ;  /* 0x000100000f5d7824 */ /* 0x040fe200078e00ff */
[----:B------:R-:W-:-:S03]  /*e800*/  LOP3.LUT R15, R15, 0xffff0000, RZ, 0xc0, !PT ;  /* 0xffff00000f0f7812 */ /* 0x000fc600078ec0ff */
[----:B------:R-:W-:Y:S01]  /*e810*/  F2FP.BF16.F32.PACK_AB R14, R77, R14 ;  /* 0x0000000e4d0e723e */ /* 0x000fe200000010ff */
[----:B------:R-:W-:Y:S02]  /*e820*/  IMAD.U32 R77, R3, 0x10000, RZ ;  /* 0x00010000034d7824 */ /* 0x000fe400078e00ff */
[CC--:B------:R-:W-:Y:S01]  /*e830*/  FMUL.FTZ R94, R15.reuse, R76.reuse ;  /* 0x0000004c0f5e7220 */ /* 0x0c0fe20000410000 */
[-C--:B------:R-:W-:Y:S01]  /*e840*/  FMUL.FTZ R15, R15, R75.reuse ;  /* 0x0000004b0f0f7220 */ /* 0x080fe20000410000 */
[----:B------:R-:W-:Y:S02]  /*e850*/  LOP3.LUT R3, R3, 0xffff0000, RZ, 0xc0, !PT ;  /* 0xffff000003037812 */ /* 0x000fe400078ec0ff */
[C---:B------:R-:W-:Y:S01]  /*e860*/  FFMA.FTZ R94, R93.reuse, R75, -R94 ;  /* 0x0000004b5d5e7223 */ /* 0x040fe2000001085e */
[----:B------:R-:W-:Y:S01]  /*e870*/  FFMA.FTZ R15, R93, R76, R15 ;  /* 0x0000004c5d0f7223 */ /* 0x000fe2000001000f */
[----:B------:R-:W-:Y:S01]  /*e880*/  LOP3.LUT R75, R12, 0xffff0000, RZ, 0xc0, !PT ;  /* 0xffff00000c4b7812 */ /* 0x000fe200078ec0ff */
[----:B------:R-:W-:-:S02]  /*e890*/  IMAD.U32 R76, R74, 0x10000, RZ ;  /* 0x000100004a4c7824 */ /* 0x000fc400078e00ff */
[----:B------:R-:W-:Y:S01]  /*e8a0*/  IMAD.U32 R12, R12, 0x10000, RZ ;  /* 0x000100000c0c7824 */ /* 0x000fe200078e00ff */
[----:B------:R-:W-:Y:S01]  /*e8b0*/  F2FP.BF16.F32.PACK_AB R15, R15, R94 ;  /* 0x0000005e0f0f723e */ /* 0x000fe200000010ff */
        /* <DEDUP_REMOVED lines=11> */
[----:B------:R-:W-:-:S05]  /*e970*/  FFMA.FTZ R13, R13, R75, R74 ;  /* 0x0000004b0d0d7223 */ /* 0x000fca000001004a */
[----:B------:R-:W-:-:S05]  /*e980*/  F2FP.BF16.F32.PACK_AB R13, R13, R76 ;  /* 0x0000004c0d0d723e */ /* 0x000fca00000010ff */
[----:B------:R0:W-:Y:S02]  /*e990*/  STS.128 [R113], R12 ;  /* 0x0000000c71007388 */ /* 0x0001e40000000c00 */
.L_x_2808:
[----:B------:R-:W-:Y:S05]  /*e9a0*/  BSYNC B2 ;  /* 0x0000000000027941 */ /* 0x000fea0003800000 */
.L_x_2807:
[----:B------:R-:W-:Y:S01]  /*e9b0*/  ISETP.GE.AND P0, PT, R221, R109, PT ;  /* 0x0000006ddd00720c */ /* 0x000fe20003f06270 */
[----:B------:R-:W-:-:S12]  /*e9c0*/  BSSY B2, `(.L_x_2809) ;  /* 0x0000030000027945 */ /* 0x000fd80003800000 */
[----:B------:R-:W-:Y:S05]  /*e9d0*/  @P0 BRA `(.L_x_2810) ;  /* 0x0000000000b80947 */ /* 0x000fea0003800000 */
[----:B0----5:R-:W0:Y:S01]  /*e9e0*/  LDS.128 R12, [R113+0x4000] ;  /* 0x00400000710c7984 */ /* 0x021e220000000c00 */
[--C-:B------:R-:W-:Y:S02]  /*e9f0*/  SHF.R.U64 R3, R70, 0x10, R71.reuse ;  /* 0x0000001046037819 */ /* 0x100fe40000001247 */
[----:B------:R-:W-:Y:S02]  /*ea00*/  SHF.R.U32.HI R70, RZ, 0x10, R71 ;  /* 0x00000010ff467819 */ /* 0x000fe40000011647 */
[----:B------:R-:W-:Y:S02]  /*ea10*/  SHF.R.U32.HI R71, RZ, 0x10, R73 ;  /* 0x00000010ff477819 */ /* 0x000fe40000011649 */
[C---:B------:R-:W-:Y:S02]  /*ea20*/  PRMT R70, R112.reuse, 0x5432, R70 ;  /* 0x0000543270467816 */ /* 0x040fe40000000046 */
[----:B------:R-:W-:Y:S02]  /*ea30*/  PRMT R71, R112, 0x5410, R71 ;  /* 0x0000541070477816 */ /* 0x000fe40000000047 */
[----:B------:R-:W-:Y:S01]  /*ea40*/  SHF.R.U64 R72, R72, 0x10, R73 ;  /* 0x0000001048487819 */ /* 0x000fe20000001249 */
[C---:B------:R-:W-:Y:S01]  /*ea50*/  IMAD.U32 R75, R70.reuse, 0x10000, RZ ;  /* 0x00010000464b7824 */ /* 0x040fe200078e00ff */
[----:B------:R-:W-:Y:S01]  /*ea60*/  LOP3.LUT R70, R70, 0xffff0000, RZ, 0xc0, !PT ;  /* 0xffff000046467812 */ /* 0x000fe200078ec0ff */
[C---:B------:R-:W-:Y:S01]  /*ea70*/  IMAD.U32 R74, R71.reuse, 0x10000, RZ ;  /* 0x00010000474a7824 */ /* 0x040fe200078e00ff */
[----:B------:R-:W-:-:S02]  /*ea80*/  LOP3.LUT R71, R71, 0xffff0000, RZ, 0xc0, !PT ;  /* 0xffff000047477812 */ /* 0x000fc400078ec0ff */
[----:B------:R-:W-:Y:S02]  /*ea90*/  PRMT R3, R111, 0x5432, R3 ;  /* 0x000054326f037816 */ /* 0x000fe40000000003 */
[C---:B0-----:R-:W-:Y:S01]  /*eaa0*/  LOP3.LUT R77, R14.reuse, 0xffff0000, RZ, 0xc0, !PT ;  /* 0xffff00000e4d7812 */ /* 0x041fe200078ec0ff */
[----:B------:R-:W-:Y:S01]  /*eab0*/  IMAD.U32 R14, R14, 0x10000, RZ ;  /* 0x000100000e0e7824 */ /* 0x000fe200078e00ff */
[C---:B------:R-:W-:Y:S01]  /*eac0*/  LOP3.LUT R73, R15.reuse, 0xffff0000, RZ, 0xc0, !PT ;  /* 0xffff00000f497812 */ /* 0x040fe200078ec0ff */
[----:B------:R-:W-:Y:S02]  /*ead0*/  IMAD.U32 R15, R15, 0x10000, RZ ;  /* 0x000100000f0f7824 */ /* 0x000fe400078e00ff */
[C---:B------:R-:W-:Y:S01]  /*eae0*/  FMUL.FTZ R76, R77.reuse, R74 ;  /* 0x0000004a4d4c7220 */ /* 0x040fe20000410000 */
[----:B------:R-:W-:-:S03]  /*eaf0*/  FMUL.FTZ R77, R77, R75 ;  /* 0x0000004b4d4d7220 */ /* 0x000fc60000410000 */
[C---:B------:R-:W-:Y:S01]  /*eb00*/  FFMA.FTZ R76, R14.reuse, R75, -R76 ;  /* 0x0000004b0e4c7223 */ /* 0x040fe2000001084c */
[----:B------:R-:W-:Y:S01]  /*eb10*/  FFMA.FTZ R14, R14, R74, R77 ;  /* 0x0000004a0e0e7223 */ /* 0x000fe2000001004d */
[CC--:B------:R-:W-:Y:S01]  /*eb20*/  FMUL.FTZ R74, R73.reuse, R71.reuse ;  /* 0x00000047494a7220 */ /* 0x0c0fe20000410000 */
[-C--:B------:R-:W-:Y:S01]  /*eb30*/  FMUL.FTZ R73, R73, R70.reuse ;  /* 0x0000004649497220 */ /* 0x080fe20000410000 */
[C---:B------:R-:W-:Y:S01]  /*eb40*/  IMAD.U32 R75, R3.reuse, 0x10000, RZ ;  /* 0x00010000034b7824 */ /* 0x040fe200078e00ff */
[----:B------:R-:W-:Y:S01]  /*eb50*/  LOP3.LUT R3, R3, 0xffff0000, RZ, 0xc0, !PT ;  /* 0xffff000003037812 */ /* 0x000fe200078ec0ff */
[C---:B------:R-:W-:Y:S01]  /*eb60*/  FFMA.FTZ R70, R15.reuse, R70, -R74 ;  /* 0x000000460f467223 */ /* 0x040fe2000001084a */
[----:B------:R-:W-:Y:S01]  /*eb70*/  FFMA.FTZ R15, R15, R71, R73 ;  /* 0x000000470f0f7223 */ /* 0x000fe20000010049 */
[----:B------:R-:W-:Y:S01]  /*eb80*/  PRMT R71, R111, 0x5410, R72 ;  /* 0x000054106f477816 */ /* 0x000fe20000000048 */
[C---:B------:R-:W-:Y:S01]  /*eb90*/  IMAD.U32 R72, R12.reuse, 0x10000, RZ ;  /* 0x000100000c487824 */ /* 0x040fe200078e00ff */
[----:B------:R-:W-:-:S02]  /*eba0*/  LOP3.LUT R74, R12, 0xffff0000, RZ, 0xc0, !PT ;  /* 0xffff00000c4a7812 */ /* 0x000fc400078ec0ff */
[----:B------:R-:W-:Y:S01]  /*ebb0*/  F2FP.BF16.F32.PACK_AB R14, R14, R76 ;  /* 0x0000004c0e0e723e */ /* 0x000fe200000010ff */
[C---:B------:R-:W-:Y:S01]  /*ebc0*/  IMAD.U32 R73, R71.reuse, 0x10000, RZ ;  /* 0x0001000047497824 */ /* 0x040fe200078e00ff */
[----:B------:R-:W-:Y:S02]  /*ebd0*/  LOP3.LUT R71, R71, 0xffff0000, RZ, 0xc0, !PT ;  /* 0xffff000047477812 */ /* 0x000fe400078ec0ff */
        /* <DEDUP_REMOVED lines=14> */
.L_x_2810:
[----:B------:R-:W-:Y:S05]  /*ecc0*/  BSYNC B2 ;  /* 0x0000000000027941 */ /* 0x000fea0003800000 */
.L_x_2809:
[-C--:B------:R-:W-:Y:S01]  /*ecd0*/  ISETP.GE.AND P0, PT, R222, R109.reuse, PT ;  /* 0x0000006dde00720c */ /* 0x080fe20003f06270 */
[----:B------:R-:W-:Y:S01]  /*ece0*/  BSSY B2, `(.L_x_2811) ;  /* 0x0000031000027945 */ /* 0x000fe20003800000 */
[----:B------:R-:W-:-:S11]  /*ecf0*/  ISETP.GE.AND P1, PT, R223, R109, PT ;  /* 0x0000006ddf00720c */ /* 0x000fd60003f26270 */
[----:B------:R-:W-:Y:S05]  /*ed00*/  @P0 BRA `(.L_x_2812) ;  /* 0x0000000000b80947 */ /* 0x000fea0003800000 */
[----:B01---5:R-:W0:Y:S01]  /*ed10*/  LDS.128 R12, [R113+0x8000] ;  /* 0x00800000710c7984 */ /* 0x023e220000000c00 */
        /* <DEDUP_REMOVED lines=45> */
.L_x_2812:
[----:B------:R-:W-:Y:S05]  /*eff0*/  BSYNC B2 ;  /* 0x0000000000027941 */ /* 0x000fea0003800000 */
.L_x_2811:
        /* <DEDUP_REMOVED lines=9> */
[----:B------:R-:W-:Y:S01]  /*f090*/  PRMT R3, R106, 0x5432, R3 ;  /* 0x000054326a037816 */ /* 0x000fe20000000003 */
[C---:B------:R-:W-:Y:S01]  /*f0a0*/  IMAD.U32 R66, R64.reuse, 0x10000, RZ ;  /* 0x0001000040427824 */ /* 0x040fe200078e00ff */
[----:B------:R-:W-:Y:S01]  /*f0b0*/  LOP3.LUT R64, R64, 0xffff0000, RZ, 0xc0, !PT ;  /* 0xffff000040407812 */ /* 0x000fe200078ec0ff */
[----:B------:R-:W-:Y:S01]  /*f0c0*/  IMAD.U32 R67, R62, 0x10000, RZ ;  /* 0x000100003e437824 */ /* 0x000fe200078e00ff */
[C---:B0-----:R-:W-:Y:S01]  /*f0d0*/  LOP3.LUT R68, R14.reuse, 0xffff0000, RZ, 0xc0, !PT ;  /* 0xffff00000e447812 */ /* 0x041fe200078ec0ff */
[----:B------:R-:W-:Y:S02]  /*f0e0*/  IMAD.U32 R65, R14, 0x10000, RZ ;  /* 0x000100000e417824 */ /* 0x000fe400078e00ff */
[C---:B------:R-:W-:Y:S01]  /*f0f0*/  IMAD.U32 R14, R15.reuse, 0x10000, RZ ;  /* 0x000100000f0e7824 */ /* 0x040fe200078e00ff */
[----:B------:R-:W-:Y:S01]  /*f100*/  LOP3.LUT R15, R15, 0xffff0000, RZ, 0xc0, !PT ;  /* 0xffff00000f0f7812 */ /* 0x000fe200078ec0ff */
[C---:B------:R-:W-:Y:S01]  /*f110*/  FMUL.FTZ R69, R68.reuse, R66 ;  /* 0x0000004244457220 */ /* 0x040fe20000410000 */
[----:B------:R-:W-:-:S03]  /*f120*/  FMUL.FTZ R68, R68, R67 ;  /* 0x0000004344447220 */ /* 0x000fc60000410000 */
[C---:B------:R-:W-:Y:S01]  /*f130*/  FFMA.FTZ R67, R65.reuse, R67, -R69 ;  /* 0x0000004341437223 */ /* 0x040fe20000010845 */
[----:B------:R-:W-:Y:S01]  /*f140*/  FFMA.FTZ R68, R65, R66, R68 ;  /* 0x0000004241447223 */ /* 0x000fe20000010044 */
[----:B------:R-:W-:Y:S01]  /*f150*/  IMAD.U32 R65, R12, 0x10000, RZ ;  /* 0x000100000c417824 */ /* 0x000fe200078e00ff */
        /* <DEDUP_REMOVED lines=11> */
[C---:B------:R-:W-:Y:S01]  /*f210*/  FMUL.FTZ R64, R66.reuse, R69 ;  /* 0x0000004542407220 */ /* 0x040fe20000410000 */
[----:B------:R-:W-:Y:S01]  /*f220*/  LOP3.LUT R63, R63, 0xffff0000, RZ, 0xc0, !PT ;  /* 0xffff00003f3f7812 */ /* 0x000fe200078ec0ff */
[----:B------:R-:W-:Y:S01]  /*f230*/  FMUL.FTZ R66, R66, R14 ;  /* 0x0000000e42427220 */ /* 0x000fe20000410000 */
[----:B------:R-:W-:Y:S01]  /*f240*/  F2FP.BF16.F32.PACK_AB R15, R15, R12 ;  /* 0x0000000c0f0f723e */ /* 0x000fe200000010ff */
[----:B------:R-:W-:Y:S01]  /*f250*/  FFMA.FTZ R64, R65, R14, -R64 ;  /* 0x0000000e41407223 */ /* 0x000fe20000010840 */
[C---:B------:R-:W-:Y:S01]  /*f260*/  FMUL.FTZ R14, R13.reuse, R3 ;  /* 0x000000030d0e7220 */ /* 0x040fe20000410000 */
[----:B------:R-:W-:Y:S01]  /*f270*/  FMUL.FTZ R13, R13, R63 ;  /* 0x0000003f0d0d7220 */ /* 0x000fe20000410000 */
[----:B------:R-:W-:-:S02]  /*f280*/  FFMA.FTZ R66, R65, R69, R66 ;  /* 0x0000004541427223 */ /* 0x000fc40000010042 */
[C---:B------:R-:W-:Y:S01]  /*f290*/  FFMA.FTZ R63, R62.reuse, R63, -R14 ;  /* 0x0000003f3e3f7223 */ /* 0x040fe2000001080e */
[----:B------:R-:W-:Y:S01]  /*f2a0*/  FFMA.FTZ R13, R62, R3, R13 ;  /* 0x000000033e0d7223 */ /* 0x000fe2000001000d */
[----:B------:R-:W-:Y:S02]  /*f2b0*/  F2FP.BF16.F32.PACK_AB R14, R68, R67 ;  /* 0x00000043440e723e */ /* 0x000fe400000010ff */
[----:B------:R-:W-:Y:S02]  /*f2c0*/  F2FP.BF16.F32.PACK_AB R12, R66, R64 ;  /* 0x00000040420c723e */ /* 0x000fe400000010ff */
[----:B------:R-:W-:-:S05]  /*f2d0*/  F2FP.BF16.F32.PACK_AB R13, R13, R63 ;  /* 0x0000003f0d0d723e */ /* 0x000fca00000010ff */
[----:B------:R3:W-:Y:S02]  /*f2e0*/  STS.128 [R113+0xc000], R12 ;  /* 0x00c0000c71007388 */ /* 0x0007e40000000c00 */
.L_x_2806:
[----:B------:R-:W-:Y:S05]  /*f2f0*/  BSYNC B1 ;  /* 0x0000000000017941 */ /* 0x000fea0003800000 */
.L_x_2805:
[----:B------:R-:W-:Y:S01]  /*f300*/  VIADD R3, R225, 0x20 ;  /* 0x00000020e1037836 */ /* 0x000fe20000000000 */
[----:B------:R-:W-:Y:S04]  /*f310*/  BSSY B1, `(.L_x_2813) ;  /* 0x00000cb000017945 */ /* 0x000fe80003800000 */
[----:B------:R-:W-:-:S13]  /*f320*/  ISETP.GE.AND P0, PT, R3, R0, PT ;  /* 0x000000000300720c */ /* 0x000fda0003f06270 */
[----:B------:R-:W-:Y:S05]  /*f330*/  @P0 BRA `(.L_x_2814) ;  /* 0x0000000c00200947 */ /* 0x000fea0003800000 */
[----:B------:R4:W5:Y:S01]  /*f340*/  LDL R67, [R1+0x70] ;  /* 0x0000700001437983 */ /* 0x0009620000100800 */
[----:B------:R-:W0:Y:S01]  /*f350*/  LDC R3, c[0x0][0x3f4] ;  /* 0x0000fd00ff037b82 */ /* 0x000e220000000800 */
[----:B------:R-:W-:Y:S01]  /*f360*/  BSSY B2, `(.L_x_2815) ;  /* 0x0000034000027945 */ /* 0x000fe20003800000 */
[-C--:B0-----:R-:W-:Y:S02]  /*f370*/  ISETP.GE.AND P0, PT, R216, R3.reuse, PT ;  /* 0x00000003d800720c */ /* 0x081fe40003f06270 */
[-C--:B------:R-:W-:Y:S02]  /*f380*/  ISETP.GE.AND P1, PT, R221, R3.reuse, PT ;  /* 0x00000003dd00720c */ /* 0x080fe40003f26270 */
[-C--:B------:R-:W-:Y:S02]  /*f390*/  ISETP.GE.AND P2, PT, R222, R3.reuse, PT ;  /* 0x00000003de00720c */ /* 0x080fe40003f46270 */
[----:B------:R-:W-:-:S07]  /*f3a0*/  ISETP.GE.AND P3, PT, R223, R3, PT ;  /* 0x00000003df00720c */ /* 0x000fce0003f66270 */
[----:B----4-:R-:W-:Y:S06]  /*f3b0*/  @P0 BRA `(.L_x_2816) ;  /* 0x0000000000b80947 */ /* 0x010fec0003800000 */
[----:B-123-5:R-:W0:Y:S01]  /*f3c0*/  LDS.128 R12, [R67+0x1000] ;  /* 0x00100000430c7984 */ /* 0x02ee220000000c00 */
        /* <DEDUP_REMOVED lines=45> */
.L_x_2816:
[----:B------:R-:W-:Y:S05]  /*f6a0*/  BSYNC B2 ;  /* 0x0000000000027941 */ /* 0x000fea0003800000 */
.L_x_2815:
[----:B------:R-:W-:Y:S04]  /*f6b0*/  BSSY B2, `(.L_x_2817) ;  /* 0x0000030000027945 */ /* 0x000fe80003800000 */
[----:B------:R-:W-:Y:S05]  /*f6c0*/  @P1 BRA `(.L_x_2818) ;  /* 0x0000000000b81947 */ /* 0x000fea0003800000 */
[----:B0123-5:R-:W0:Y:S01]  /*f6d0*/  LDS.128 R12, [R67+0x5000] ;  /* 0x00500000430c7984 */ /* 0x02fe220000000c00 */
        /* <DEDUP_REMOVED lines=45> */
.L_x_2818:
[----:B------:R-:W-:Y:S05]  /*f9b0*/  BSYNC B2 ;  /* 0x0000000000027941 */ /* 0x000fea0003800000 */
.L_x_2817:
[----:B------:R-:W-:Y:S04]  /*f9c0*/  BSSY B2, `(.L_x_2819) ;  /* 0x0000030000027945 */ /* 0x000fe80003800000 */
[----:B------:R-:W-:Y:S05]  /*f9d0*/  @P2 BRA `(.L_x_2820) ;  /* 0x0000000000b82947 */ /* 0x000fea0003800000 */
[----:B012345:R-:W0:Y:S01]  /*f9e0*/  LDS.128 R12, [R67+0x9000] ;  /* 0x00900000430c7984 */ /* 0x03fe220000000c00 */
        /* <DEDUP_REMOVED lines=45> */
.L_x_2820:
[----:B------:R-:W-:Y:S05]  /*fcc0*/  BSYNC B2 ;  /* 0x0000000000027941 */ /* 0x000fea0003800000 */
.L_x_2819:
        /* <DEDUP_REMOVED lines=15> */
[C---:B------:R-:W-:Y:S01]  /*fdc0*/  IMAD.U32 R12, R90.reuse, 0x10000, RZ ;  /* 0x000100005a0c7824 */ /* 0x040fe200078e00ff */
[----:B------:R-:W-:Y:S01]  /*fdd0*/  LOP3.LUT R90, R90, 0xffff0000, RZ, 0xc0, !PT ;  /* 0xffff00005a5a7812 */ /* 0x000fe200078ec0ff */
[----:B------:R-:W-:Y:S02]  /*fde0*/  IMAD.U32 R47, R14, 0x10000, RZ ;  /* 0x000100000e2f7824 */ /* 0x000fe400078e00ff */
[C---:B------:R-:W-:Y:S01]  /*fdf0*/  FMUL.FTZ R53, R48.reuse, R52 ;  /* 0x0000003430357220 */ /* 0x040fe20000410000 */
[C---:B------:R-:W-:Y:S01]  /*fe00*/  IMAD.U32 R14, R15.reuse, 0x10000, RZ ;  /* 0x000100000f0e7824 */ /* 0x040fe200078e00ff */
[----:B------:R-:W-:Y:S01]  /*fe10*/  LOP3.LUT R15, R15, 0xffff0000, RZ, 0xc0, !PT ;  /* 0xffff00000f0f7812 */ /* 0x000fe200078ec0ff */
[-C--:B------:R-:W-:Y:S01]  /*fe20*/  FMUL.FTZ R48, R48, R12.reuse ;  /* 0x0000000c30307220 */ /* 0x080fe20000410000 */
[----:B------:R-:W-:Y:S01]  /*fe30*/  FFMA.FTZ R53, R47, R12, -R53 ;  /* 0x0000000c2f357223 */ /* 0x000fe20000010835 */
[C---:B------:R-:W-:Y:S01]  /*fe40*/  IMAD.U32 R50, R13.reuse, 0x10000, RZ ;  /* 0x000100000d327824 */ /* 0x040fe200078e00ff */
[----:B------:R-:W-:Y:S01]  /*fe50*/  LOP3.LUT R13, R13, 0xffff0000, RZ, 0xc0, !PT ;  /* 0xffff00000d0d7812 */ /* 0x000fe200078ec0ff */
[----:B------:R-:W-:Y:S01]  /*fe60*/  FMUL.FTZ R54, R15, R89 ;  /* 0x000000590f367220 */ /* 0x000fe20000410000 */
[----:B------:R-:W-:Y:S01]  /*fe70*/  FFMA.FTZ R48, R47, R52, R48 ;  /* 0x000000342f307223 */ /* 0x000fe20000010030 */
[----:B------:R-:W-:-:S02]  /*fe80*/  IMAD.U32 R12, R46, 0x10000, RZ ;  /* 0x000100002e0c7824 */ /* 0x000fc400078e00ff */
[-C--:B------:R-:W-:Y:S01]  /*fe90*/  FMUL.FTZ R15, R15, R90.reuse ;  /* 0x0000005a0f0f7220 */ /* 0x080fe20000410000 */
[C---:B------:R-:W-:Y:S01]  /*fea0*/  IMAD.U32 R52, R3.reuse, 0x10000, RZ ;  /* 0x0001000003347824 */ /* 0x040fe200078e00ff */
[----:B------:R-:W-:Y:S01]  /*feb0*/  LOP3.LUT R46, R46, 0xffff0000, RZ, 0xc0, !PT ;  /* 0xffff00002e2e7812 */ /* 0x000fe200078ec0ff */
[C---:B------:R-:W-:Y:S01]  /*fec0*/  FFMA.FTZ R54, R14.reuse, R90, -R54 ;  /* 0x0000005a0e367223 */ /* 0x040fe20000010836 */
[----:B------:R-:W-:Y:S01]  /*fed0*/  LOP3.LUT R3, R3, 0xffff0000, RZ, 0xc0, !PT ;  /* 0xffff000003037812 */ /* 0x000fe200078ec0ff */
[----:B------:R-:W-:Y:S01]  /*fee0*/  FFMA.FTZ R15, R14, R89, R15 ;  /* 0x000000590e0f7223 */ /* 0x000fe2000001000f */
[----:B------:R-:W-:Y:S01]  /*fef0*/  FMUL.FTZ R14, R49, R12 ;  /* 0x0000000c310e7220 */ /* 0x000fe20000410000 */
[----:B------:R-:W-:Y:S01]  /*ff00*/  FMUL.FTZ R47, R13, R46 ;  /* 0x0000002e0d2f7220 */ /* 0x000fe20000410000 */
        /* <DEDUP_REMOVED lines=11> */
.L_x_2814:
[----:B------:R-:W-:Y:S05]  /*ffc0*/  BSYNC B1 ;  /* 0x0000000000017941 */ /* 0x000fea0003800000 */
.L_x_2813:
[----:B------:R-:W-:Y:S01]  /*ffd0*/  VIADD R3, R225, 0x40 ;  /* 0x00000040e1037836 */ /* 0x000fe20000000000 */
[----:B------:R-:W-:Y:S04]  /*ffe0*/  BSSY B1, `(.L_x_2821) ;  /* 0x00000cb000017945 */ /* 0x000fe80003800000 */
[----:B------:R-:W-:-:S13]  /*fff0*/  ISETP.GE.AND P0, PT, R3, R0, PT ;  /* 0x000000000300720c */ /* 0x000fda0003f06270 */
[----:B------:R-:W-:Y:S05]  /*10000*/  @P0 BRA `(.L_x_2822) ;  /* 0x0000000c00200947 */ /* 0x000fea0003800000 */
[----:B------:R0:W5:Y:S01]  /*10010*/  LDL R56, [R1+0x70] ;  /* 0x0000700001387983 */ /* 0x0001620000100800 */
[----:B------:R-:W1:Y:S01]  /*10020*/  LDC R3, c[0x0][0x3f4] ;  /* 0x0000fd00ff037b82 */ /* 0x000e620000000800 */
[----:B------:R-:W-:Y:S01]  /*10030*/  BSSY B2, `(.L_x_2823) ;  /* 0x0000034000027945 */ /* 0x000fe20003800000 */
[-C--:B-1----:R-:W-:Y:S02]  /*10040*/  ISETP.GE.AND P0, PT, R216, R3.reuse, PT ;  /* 0x00000003d800720c */ /* 0x082fe40003f06270 */
[-C--:B------:R-:W-:Y:S02]  /*10050*/  ISETP.GE.AND P1, PT, R221, R3.reuse, PT ;  /* 0x00000003dd00720c */ /* 0x080fe40003f26270 */
[-C--:B------:R-:W-:Y:S02]  /*10060*/  ISETP.GE.AND P2, PT, R222, R3.reuse, PT ;  /* 0x00000003de00720c */ /* 0x080fe40003f46270 */
[----:B------:R-:W-:-:S07]  /*10070*/  ISETP.GE.AND P3, PT, R223, R3, PT ;  /* 0x00000003df00720c */ /* 0x000fce0003f66270 */
[----:B0-----:R-:W-:Y:S06]  /*10080*/  @P0 BRA `(.L_x_2824) ;  /* 0x0000000000b80947 */ /* 0x001fec0003800000 */
[----:B--2345:R-:W0:Y:S01]  /*10090*/  LDS.128 R12, [R56+0x2000] ;  /* 0x00200000380c7984 */ /* 0x03ce220000000c00 */
        /* <DEDUP_REMOVED lines=9> */
[----:B------:R-:W-:Y:S01]  /*10130*/  IMAD.U32 R53, R101, 0x10000, RZ ;  /* 0x0001000065357824 */ /* 0x000fe200078e00ff */
[C---:B------:R-:W-:Y:S01]  /*10140*/  LOP3.LUT R51, R100.reuse, 0xffff0000, RZ, 0xc0, !PT ;  /* 0xffff000064337812 */ /* 0x040fe200078ec0ff */
[----:B------:R-:W-:Y:S01]  /*10150*/  IMAD.U32 R49, R100, 0x10000, RZ ;  /* 0x0001000064317824 */ /* 0x000fe200078e00ff */
[----:B------:R-:W-:Y:S02]  /*10160*/  LOP3.LUT R50, R42, 0xffff0000, RZ, 0xc0, !PT ;  /* 0xffff00002a327812 */ /* 0x000fe400078ec0ff */
[C---:B0-----:R-:W-:Y:S01]  /*10170*/  LOP3.LUT R46, R14.reuse, 0xffff0000, RZ, 0xc0, !PT ;  /* 0xffff00000e2e7812 */ /* 0x041fe200078ec0ff */
[----:B------:R-:W-:Y:S01]  /*10180*/  IMAD.U32 R44, R14, 0x10000, RZ ;  /* 0x000100000e2c7824 */ /* 0x000fe200078e00ff */
[----:B------:R-:W-:Y:S01]  /*10190*/  LOP3.LUT R48, R15, 0xffff0000, RZ, 0xc0, !PT ;  /* 0xffff00000f307812 */ /* 0x000fe200078ec0ff */
[C---:B------:R-:W-:Y:S01]  /*101a0*/  IMAD.U32 R43, R13.reuse, 0x10000, RZ ;  /* 0x000100000d2b7824 */ /* 0x040fe200078e00ff */
[----:B------:R-:W-:Y:S01]  /*101b0*/  LOP3.LUT R47, R13, 0xffff0000, RZ, 0xc0, !PT ;  /* 0xffff00000d2f7812 */ /* 0x000fe200078ec0ff */
[C---:B------:R-:W-:Y:S01]  /*101c0*/  FMUL.FTZ R55, R46.reuse, R53 ;  /* 0x000000352e377220 */ /* 0x040fe20000410000 */
[----:B------:R-:W-:Y:S01]  /*101d0*/  FMUL.FTZ R46, R46, R49 ;  /* 0x000000312e2e7220 */ /* 0x000fe20000410000 */
[----:B------:R-:W-:-:S02]  /*101e0*/  IMAD.U32 R14, R15, 0x10000, RZ ;  /* 0x000100000f0e7824 */ /* 0x000fc400078e00ff */
[----:B------:R-:W-:Y:S01]  /*101f0*/  FMUL.FTZ R57, R48, R45 ;  /* 0x0000002d30397220 */ /* 0x000fe20000410000 */
[----:B------:R-:W-:Y:S01]  /*10200*/  FFMA.FTZ R13, R44, R49, -R55 ;  /* 0x000000312c0d7223 */ /* 0x000fe20000010837 */
[----:B------:R-:W-:Y:S02]  /*10210*/  IMAD.U32 R15, R12, 0x10000, RZ ;  /* 0x000100000c0f7824 */ /* 0x000fe400078e00ff */
[----:B------:R-:W-:Y:S01]  /*10220*/  FFMA.FTZ R44, R44, R53, R46 ;  /* 0x000000352c2c7223 */ /* 0x000fe2000001002e */
[----:B------:R-:W-:Y:S01]  /*10230*/  IMAD.U32 R49, R42, 0x10000, RZ ;  /* 0x000100002a317824 */ /* 0x000fe200078e00ff */
[----:B------:R-:W-:Y:S01]  /*10240*/  LOP3.LUT R12, R12, 0xffff0000, RZ, 0xc0, !PT ;  /* 0xffff00000c0c7812 */ /* 0x000fe200078ec0ff */
[-C--:B------:R-:W-:Y:S01]  /*10250*/  FMUL.FTZ R53, R48, R51.reuse ;  /* 0x0000003330357220 */ /* 0x080fe20000410000 */
[C---:B------:R-:W-:Y:S01]  /*10260*/  LOP3.LUT R42, R3.reuse, 0xffff0000, RZ, 0xc0, !PT ;  /* 0xffff0000032a7812 */ /* 0x040fe200078ec0ff */
[----:B------:R-:W-:Y:S02]  /*10270*/  IMAD.U32 R48, R3, 0x10000, RZ ;  /* 0x0001000003307824 */ /* 0x000fe400078e00ff */
[C---:B------:R-:W-:Y:S01]  /*10280*/  FFMA.FTZ R46, R14.reuse, R51, -R57 ;  /* 0x000000330e2e7223 */ /* 0x040fe20000010839 */
[----:B------:R-:W-:Y:S01]  /*10290*/  FFMA.FTZ R53, R14, R45, R53 ;  /* 0x0000002d0e357223 */ /* 0x000fe20000010035 */
[C---:B------:R-:W-:Y:S01]  /*102a0*/  FMUL.FTZ R54, R47.reuse, R50 ;  /* 0x000000322f367220 */ /* 0x040fe20000410000 */
[CC--:B------:R-:W-:Y:S01]  /*102b0*/  FMUL.FTZ R14, R12.reuse, R49.reuse ;  /* 0x000000310c0e7220 */ /* 0x0c0fe20000410000 */
[----:B------:R-:W-:Y:S01]  /*102c0*/  FMUL.FTZ R52, R12, R48 ;  /* 0x000000300c347220 */ /* 0x000fe20000410000 */
[-C--:B------:R-:W-:Y:S01]  /*102d0*/  FMUL.FTZ R47, R47, R42.reuse ;  /* 0x0000002a2f2f7220 */ /* 0x080fe20000410000 */
[----:B------:R-:W-:Y:S01]  /*102e0*/  FFMA.FTZ R54, R43, R42, -R54 ;  /* 0x0000002a2b367223 */ /* 0x000fe20000010836 */
        /* <DEDUP_REMOVED lines=8> */
.L_x_2824:
[----:B------:R-:W-:Y:S05]  /*10370*/  BSYNC B2 ;  /* 0x0000000000027941 */ /* 0x000fea0003800000 */
.L_x_2823:
[----:B------:R-:W-:Y:S04]  /*10380*/  BSSY B2, `(.L_x_2825) ;  /* 0x0000030000027945 */ /* 0x000fe80003800000 */
[----:B------:R-:W-:Y:S05]  /*10390*/  @P1 BRA `(.L_x_2826) ;  /* 0x0000000000b81947 */ /* 0x000fea0003800000 */
[----:B0-2345:R-:W0:Y:S01]  /*103a0*/  LDS.128 R12, [R56+0x6000] ;  /* 0x00600000380c7984 */ /* 0x03de220000000c00 */
        /* <DEDUP_REMOVED lines=13> */
[C---:B------:R-:W-:Y:S01]  /*10480*/  IMAD.U32 R41, R15.reuse, 0x10000, RZ ;  /* 0x000100000f297824 */ /* 0x040fe200078e00ff */
[----:B------:R-:W-:Y:S01]  /*10490*/  LOP3.LUT R15, R15, 0xffff0000, RZ, 0xc0, !PT ;  /* 0xffff00000f0f7812 */ /* 0x000fe200078ec0ff */
[----:B------:R-:W-:-:S02]  /*104a0*/  IMAD.U32 R39, R14, 0x10000, RZ ;  /* 0x000100000e277824 */ /* 0x000fc400078e00ff */
[CC--:B------:R-:W-:Y:S01]  /*104b0*/  FMUL.FTZ R46, R40.reuse, R45.reuse ;  /* 0x0000002d282e7220 */ /* 0x0c0fe20000410000 */
[----:B------:R-:W-:Y:S01]  /*104c0*/  FMUL.FTZ R40, R40, R42 ;  /* 0x0000002a28287220 */ /* 0x000fe20000410000 */
[----:B------:R-:W-:Y:S01]  /*104d0*/  FMUL.FTZ R48, R15, R92 ;  /* 0x0000005c0f307220 */ /* 0x000fe20000410000 */
[----:B------:R-:W-:Y:S02]  /*104e0*/  IMAD.U32 R14, R12, 0x10000, RZ ;  /* 0x000100000c0e7824 */ /* 0x000fe400078e00ff */
[----:B------:R-:W-:Y:S01]  /*104f0*/  FFMA.FTZ R46, R39, R42, -R46 ;  /* 0x0000002a272e7223 */ /* 0x000fe2000001082e */
[-C--:B------:R-:W-:Y:S01]  /*10500*/  FMUL.FTZ R42, R15, R44.reuse ;  /* 0x0000002c0f2a7220 */ /* 0x080fe20000410000 */
[----:B------:R-:W-:Y:S02]  /*10510*/  IMAD.U32 R3, R13, 0x10000, RZ ;  /* 0x000100000d037824 */ /* 0x000fe400078e00ff */
[----:B------:R-:W-:Y:S01]  /*10520*/  FFMA.FTZ R45, R39, R45, R40 ;  /* 0x0000002d272d7223 */ /* 0x000fe20000010028 */
[----:B------:R-:W-:Y:S01]  /*10530*/  IMAD.U32 R15, R38, 0x10000, RZ ;  /* 0x00010000260f7824 */ /* 0x000fe200078e00ff */
[----:B------:R-:W-:Y:S01]  /*10540*/  LOP3.LUT R12, R12, 0xffff0000, RZ, 0xc0, !PT ;  /* 0xffff00000c0c7812 */ /* 0x000fe200078ec0ff */
[----:B------:R-:W-:Y:S01]  /*10550*/  IMAD.U32 R39, R43, 0x10000, RZ ;  /* 0x000100002b277824 */ /* 0x000fe200078e00ff */
[----:B------:R-:W-:Y:S01]  /*10560*/  LOP3.LUT R13, R13, 0xffff0000, RZ, 0xc0, !PT ;  /* 0xffff00000d0d7812 */ /* 0x000fe200078ec0ff */
[----:B------:R-:W-:Y:S01]  /*10570*/  FFMA.FTZ R48, R41, R44, -R48 ;  /* 0x0000002c29307223 */ /* 0x000fe20000010830 */
[----:B------:R-:W-:Y:S01]  /*10580*/  LOP3.LUT R40, R43, 0xffff0000, RZ, 0xc0, !PT ;  /* 0xffff00002b287812 */ /* 0x000fe200078ec0ff */
[----:B------:R-:W-:Y:S01]  /*10590*/  FFMA.FTZ R47, R41, R92, R42 ;  /* 0x0000005c292f7223 */ /* 0x000fe2000001002a */
[----:B------:R-:W-:Y:S01]  /*105a0*/  LOP3.LUT R38, R38, 0xffff0000, RZ, 0xc0, !PT ;  /* 0xffff000026267812 */ /* 0x000fe200078ec0ff */
[C---:B------:R-:W-:Y:S01]  /*105b0*/  FMUL.FTZ R41, R12.reuse, R39 ;  /* 0x000000270c297220 */ /* 0x040fe20000410000 */
[----:B------:R-:W-:Y:S01]  /*105c0*/  FMUL.FTZ R42, R12, R15 ;  /* 0x0000000f0c2a7220 */ /* 0x000fe20000410000 */
[----:B------:R-:W-:-:S02]  /*105d0*/  FMUL.FTZ R44, R13, R40 ;  /* 0x000000280d2c7220 */ /* 0x000fc40000410000 */
[-C--:B------:R-:W-:Y:S01]  /*105e0*/  FMUL.FTZ R43, R13, R38.reuse ;  /* 0x000000260d2b7220 */ /* 0x080fe20000410000 */
        /* <DEDUP_REMOVED lines=9> */
.L_x_2826:
[----:B------:R-:W-:Y:S05]  /*10680*/  BSYNC B2 ;  /* 0x0000000000027941 */ /* 0x000fea0003800000 */
.L_x_2825:
[----:B------:R-:W-:Y:S04]  /*10690*/  BSSY B2, `(.L_x_2827) ;  /* 0x0000030000027945 */ /* 0x000fe80003800000 */
[----:B------:R-:W-:Y:S05]  /*106a0*/  @P2 BRA `(.L_x_2828) ;  /* 0x0000000000b82947 */ /* 0x000fea0003800000 */
[----:B012345:R-:W0:Y:S01]  /*106b0*/  LDS.128 R12, [R56+0xa000] ;  /* 0x00a00000380c7984 */ /* 0x03fe220000000c00 */
        /* <DEDUP_REMOVED lines=45> */
.L_x_2828:
[----:B------:R-:W-:Y:S05]  /*10990*/  BSYNC B2 ;  /* 0x0000000000027941 */ /* 0x000fea0003800000 */
.L_x_2827:
        /* <DEDUP_REMOVED lines=47> */
.L_x_2822:
[----:B------:R-:W-:Y:S05]  /*10c90*/  BSYNC B1 ;  /* 0x0000000000017941 */ /* 0x000fea0003800000 */
.L_x_2821:
[----:B------:R-:W-:-:S05]  /*10ca0*/  VIADD R3, R225, 0x60 ;  /* 0x00000060e1037836 */ /* 0x000fca0000000000 */
        /* <DEDUP_REMOVED lines=56> */
.L_x_2831:
[----:B------:R-:W-:Y:S05]  /*11030*/  BSYNC B1 ;  /* 0x0000000000017941 */ /* 0x000fea0003800000 */
.L_x_2830:
[----:B------:R-:W-:Y:S04]  /*11040*/  BSSY B1, `(.L_x_2832) ;  /* 0x0000030000017945 */ /* 0x000fe80003800000 */
[----:B------:R-:W-:Y:S05]  /*11050*/  @P1 BRA `(.L_x_2833) ;  /* 0x0000000000b81947 */ /* 0x000fea0003800000 */
[----:B0-2345:R-:W0:Y:S01]  /*11060*/  LDS.128 R12, [R35+0x7000] ;  /* 0x00700000230c7984 */ /* 0x03de220000000c00 */
        /* <DEDUP_REMOVED lines=27> */
[C---:B------:R-:W-:Y:S01]  /*11220*/  IMAD.U32 R14, R24.reuse, 0x10000, RZ ;  /* 0x00010000180e7824 */ /* 0x040fe200078e00ff */
[----:B------:R-:W-:Y:S01]  /*11230*/  LOP3.LUT R27, R27, 0xffff0000, RZ, 0xc0, !PT ;  /* 0xffff00001b1b7812 */ /* 0x000fe200078ec0ff */
[C---:B------:R-:W-:Y:S01]  /*11240*/  FFMA.FTZ R30, R21.reuse, R26, -R30 ;  /* 0x0000001a151e7223 */ /* 0x040fe2000001081e */
[----:B------:R-:W-:Y:S01]  /*11250*/  LOP3.LUT R24, R24, 0xffff0000, RZ, 0xc0, !PT ;  /* 0xffff000018187812 */ /* 0x000fe200078ec0ff */
        /* <DEDUP_REMOVED lines=14> */
.L_x_2833:
[----:B------:R-:W-:Y:S05]  /*11340*/  BSYNC B1 ;  /* 0x0000000000017941 */ /* 0x000fea0003800000 */
.L_x_2832:
        /* <DEDUP_REMOVED lines=48> */
.L_x_2835:
[----:B------:R-:W-:Y:S05]  /*11650*/  BSYNC B1 ;  /* 0x0000000000017941 */ /* 0x000fea0003800000 */
.L_x_2834:
        /* <DEDUP_REMOVED lines=48> */
.L_x_2790:
        /* <DEDUP_REMOVED lines=33> */
.L_x_3132:
        /* <DEDUP_REMOVED lines=40> */
.L_x_2838:
[----:B------:R-:W-:Y:S05]  /*11df0*/  BSYNC B1 ;  /* 0x0000000000017941 */ /* 0x000fea0003800000 */
.L_x_2837:
        /* <DEDUP_REMOVED lines=29> */
[----:B------:R-:W-:-:S03]  /*11fd0*/  IMAD.MOV.U32 R7, RZ, RZ, R57 ;  /* 0x000000ffff077224 */ /* 0x000fc600078e0039 */
[----:B------:R-:W-:Y:S02]  /*11fe0*/  PRMT R96, R6, 0x7610, R96 ;  /* 0x0000761006607816 */ /* 0x000fe40000000060 */
[----:B------:R-:W-:Y:S01]  /*11ff0*/  PRMT R121, R7, 0x5410, R5 ;  /* 0x0000541007797816 */ /* 0x000fe20000000005 */
[----:B------:R-:W-:Y:S06]  /*12000*/  BRA.DIV UR4, `(.L_x_2839) ;  /* 0x0000022e04807947 */ /* 0x000fec000b800000 */
[----:B------:R1:W2:Y:S04]  /*12010*/  SHFL.IDX PT, R7, R73, 0x1, 0x181f ;  /* 0x00381f0049077f89 */ /* 0x0002a800000e0000 */
[----:B------:R1:W0:Y:S04]  /*12020*/  SHFL.IDX PT, R6, R72, 0x1, 0x181f ;  /* 0x00381f0048067f89 */ /* 0x00022800000e0000 */
[----:B---3--:R1:W3:Y:S04]  /*12030*/  SHFL.IDX PT, R9, R20, 0x1, 0x181f ;  /* 0x00381f0014097f89 */ /* 0x0082e800000e0000 */
[----:B----4-:R1:W4:Y:S02]  /*12040*/  SHFL.IDX PT, R14, R21, 0x1, 0x181f ;  /* 0x00381f00150e7f89 */ /* 0x01032400000e0000 */
.L_x_3138:
        /* <DEDUP_REMOVED lines=24> */
[--C-:B--2---:R-:W-:Y:S01]  /*121d0*/  @!P4 IMAD.X R11, R7, 0x1, R12.reuse, P0 ;  /* 0x00000001070bc824 */ /* 0x104fe200000e060c */
        /* <DEDUP_REMOVED lines=13> */
.L_x_2841:
[----:B------:R-:W-:Y:S05]  /*122b0*/  BSYNC B1 ;  /* 0x0000000000017941 */ /* 0x000fea0003800000 */
.L_x_2840:
        /* <DEDUP_REMOVED lines=29> */
[----:B------:R3:W0:Y:S02]  /*12490*/  SHFL.IDX PT, R8, R21, 0x2, 0x181f ;  /* 0x00581f0015087f89 */ /* 0x00062400000e0000 */
.L_x_3144:
        /* <DEDUP_REMOVED lines=21> */
[----:B----4-:R-:W-:Y:S02]  /*125f0*/  @!P5 SHF.L.U64.HI R14, R212, 0x1, R215 ;  /* 0x00000001d40ed819 */ /* 0x010fe400000102d7 */
[-C--:B0-----:R-:W-:Y:S02]  /*12600*/  @!P4 IADD3 R10, P0, R6, R11.reuse, RZ ;  /* 0x0000000b060ac210 */ /* 0x081fe40007f1e0ff */
[----:B------:R-:W-:Y:S02]  /*12610*/  @!P4 IADD3 R4, P1, R8, R11, RZ ;  /* 0x0000000b0804c210 */ /* 0x000fe40007f3e0ff */
[-C--:B------:R-:W-:Y:S01]  /*12620*/  @!P5 IADD3 R6, P2, R6, R5.reuse, RZ ;  /* 0x000000050606d210 */ /* 0x080fe20007f5e0ff */
[--C-:B--2---:R-:W-:Y:S01]  /*12630*/  @!P4 IMAD.X R11, R7, 0x1, R12.reuse, P0 ;  /* 0x00000001070bc824 */ /* 0x104fe200000e060c */
[----:B------:R-:W-:Y:S01]  /*12640*/  @!P5 IADD3 R8, P3, R8, R5, RZ ;  /* 0x000000050808d210 */ /* 0x000fe20007f7e0ff */
        /* <DEDUP_REMOVED lines=12> */
.L_x_2844:
[----:B------:R-:W-:Y:S05]  /*12710*/  BSYNC B1 ;  /* 0x0000000000017941 */ /* 0x000fea0003800000 */
.L_x_2843:
        /* <DEDUP_REMOVED lines=30> */
[----:B-1-3--:R-:W1:Y:S02]  /*12900*/  SHFL.IDX PT, R21, R21, 0x3, 0x181f ;  /* 0x00781f0015157f89 */ /* 0x00ae6400000e0000 */
.L_x_3150:
[----:B------:R-:W-:Y:S01]  /*12910*/  VIADD R0, R0, 0x60 ;  /* 0x0000006000007836 */ /* 0x000fe20000000000 */
[----:B------:R-:W-:Y:S01]  /*12920*/  BSSY B1, `(.L_x_2846) ;  /* 0x0000025000017945 */ /* 0x000fe20003800000 */
[----:B------:R-:W-:Y:S02]  /*12930*/  CS2R R4, SRZ ;  /* 0x0000000000047805 */ /* 0x000fe4000001ff00 */
[----:B------:R-:W-:Y:S02]  /*12940*/  CS2R R10, SRZ ;  /* 0x00000000000a7805 */ /* 0x000fe4000001ff00 */
[----:B------:R-:W-:Y:S02]  /*12950*/  CS2R R8, SRZ ;  /* 0x0000000000087805 */ /* 0x000fe4000001ff00 */
[----:B------:R-:W-:Y:S02]  /*12960*/  ISETP.GE.AND P0, PT, R0, R3, PT ;  /* 0x000000030000720c */ /* 0x000fe40003f06270 */
[----:B----4-:R-:W-:-:S02]  /*12970*/  CS2R R14, SRZ ;  /* 0x00000000000e7805 */ /* 0x010fc4000001ff00 */
[----:B------:R-:W-:Y:S02]  /*12980*/  CS2R R12, SRZ ;  /* 0x00000000000c7805 */ /* 0x000fe4000001ff00 */
[----:B------:R-:W-:Y:S02]  /*12990*/  CS2R R74, SRZ ;  /* 0x00000000004a7805 */ /* 0x000fe4000001ff00 */
[----:B0-----:R-:W-:-:S05]  /*129a0*/  CS2R R72, SRZ ;  /* 0x0000000000487805 */ /* 0x001fca000001ff00 */
[----:B------:R-:W-:Y:S05]  /*129b0*/  @P0 BRA `(.L_x_2847) ;  /* 0x00000000006c0947 */ /* 0x000fea0003800000 */
[----:B------:R-:W-:Y:S01]  /*129c0*/  ULDC UR4, c[0x0][0x3f4] ;  /* 0x0000fd0000047ab9 */ /* 0x000fe20000000800 */
[----:B------:R-:W-:Y:S02]  /*129d0*/  CS2R R10, SRZ ;  /* 0x00000000000a7805 */ /* 0x000fe4000001ff00 */
[----:B------:R-:W-:Y:S02]  /*129e0*/  ISETP.GE.AND P1, PT, R16, UR4, PT ;  /* 0x0000000410007c0c */ /* 0x000fe4000bf26270 */
[----:B------:R-:W-:Y:S02]  /*129f0*/  CS2R R8, SRZ ;  /* 0x0000000000087805 */ /* 0x000fe4000001ff00 */
[----:B------:R-:W-:-:S09]  /*12a00*/  ISETP.GE.AND P2, PT, R214, UR4, PT ;  /* 0x00000004d6007c0c */ /* 0x000fd2000bf46270 */
[C---:B------:R-:W-:Y:S01]  /*12a10*/  @!P1 IMAD.SHL.U32 R4, R16.reuse, 0x2, RZ ;  /* 0x0000000210049824 */ /* 0x040fe200078e00ff */
[----:B------:R-:W-:-:S04]  /*12a20*/  @!P1 SHF.L.U64.HI R0, R16, 0x1, R17 ;  /* 0x0000000110009819 */ /* 0x000fc80000010211 */
[----:B------:R-:W-:Y:S01]  /*12a30*/  @!P1 IADD3 R6, P0, R78, R4, RZ ;  /* 0x000000044e069210 */ /* 0x000fe20007f1e0ff */
[----:B------:R-:W-:-:S04]  /*12a40*/  @!P2 IMAD.SHL.U32 R20, R212, 0x2, RZ ;  /* 0x00000002d414a824 */ /* 0x000fc800078e00ff */
[--C-:B--2---:R-:W-:Y:S01]  /*12a50*/  @!P1 IMAD.X R7, R76, 0x1, R0.reuse, P0 ;  /* 0x000000014c079824 */ /* 0x104fe200000e0600 */
[----:B-1----:R-:W-:Y:S02]  /*12a60*/  @!P1 IADD3 R4, P0, R21, R4, RZ ;  /* 0x0000000415049210 */ /* 0x002fe40007f1e0ff */
[----:B------:R-:W-:Y:S02]  /*12a70*/  CS2R R74, SRZ ;  /* 0x00000000004a7805 */ /* 0x000fe4000001ff00 */
[----:B------:R-:W-:Y:S01]  /*12a80*/  CS2R R72, SRZ ;  /* 0x0000000000487805 */ /* 0x000fe2000001ff00 */
[----:B------:R0:W5:Y:S01]  /*12a90*/  @!P1 LD.E.128 R8, desc[UR60][R6.64] ;  /* 0x0000003c06089980 */ /* 0x000162000c101d00 */
[----:B------:R-:W-:Y:S01]  /*12aa0*/  @!P1 IMAD.X R5, R77, 0x1, R0, P0 ;  /* 0x000000014d059824 */ /* 0x000fe200000e0600 */
[----:B------:R-:W-:Y:S02]  /*12ab0*/  @!P2 IADD3 R12, P0, R78, R20, RZ ;  /* 0x000000144e0ca210 */ /* 0x000fe40007f1e0ff */
[----:B------:R-:W-:-:S02]  /*12ac0*/  @!P2 SHF.L.U64.HI R0, R212, 0x1, R215 ;  /* 0x00000001d400a819 */ /* 0x000fc400000102d7 */
[----:B------:R1:W5:Y:S01]  /*12ad0*/  @!P1 LD.E.128 R72, desc[UR60][R4.64] ;  /* 0x0000003c04489980 */ /* 0x000362000c101d00 */
[----:B------:R-:W-:Y:S02]  /*12ae0*/  @!P2 IADD3 R20, P1, R21, R20, RZ ;  /* 0x000000141514a210 */ /* 0x000fe40007f3e0ff */
[--C-:B------:R-:W-:Y:S01]  /*12af0*/  @!P2 IMAD.X R13, R76, 0x1, R0.reuse, P0 ;  /* 0x000000014c0da824 */ /* 0x100fe200000e0600 */
[----:B0-----:R-:W-:Y:S02]  /*12b00*/  CS2R R6, SRZ ;  /* 0x0000000000067805 */ /* 0x001fe4000001ff00 */
[----:B-1----:R-:W-:Y:S02]  /*12b10*/  CS2R R4, SRZ ;  /* 0x0000000000047805 */ /* 0x002fe4000001ff00 */
[----:B------:R-:W-:Y:S01]  /*12b20*/  CS2R R14, SRZ ;  /* 0x00000000000e7805 */ /* 0x000fe2000001ff00 */
[----:B------:R-:W-:-:S03]  /*12b30*/  @!P2 IMAD.X R21, R77, 0x1, R0, P1 ;  /* 0x000000014d15a824 */ /* 0x000fc600008e0600 */
[----:B------:R0:W5:Y:S02]  /*12b40*/  @!P2 LD.E.128 R4, desc[UR60][R12.64] ;  /* 0x0000003c0c04a980 */ /* 0x000164000c101d00 */
[----:B0-----:R-:W-:-:S06]  /*12b50*/  CS2R R12, SRZ ;  /* 0x00000000000c7805 */ /* 0x001fcc000001ff00 */
[----:B------:R0:W5:Y:S02]  /*12b60*/  @!P2 LD.E.128 R12, desc[UR60][R20.64] ;  /* 0x0000003c140ca980 */ /* 0x000164000c101d00 */
.L_x_2847:
[----:B------:R-:W-:Y:S05]  /*12b70*/  BSYNC B1 ;  /* 0x0000000000017941 */ /* 0x000fea0003800000 */
.L_x_2846:
        /* <DEDUP_REMOVED lines=8> */
.L_x_3151:
[----:B------:R-:W-:Y:S05]  /*12c00*/  BSYNC B1 ;  /* 0x0000000000017941 */ /* 0x000fea0003800000 */
.L_x_2848:
[----:B-1----:R-:W3:Y:S01]  /*12c10*/  LDL R21, [R1+0x74] ;  /* 0x0000740001157983 */ /* 0x002ee20000100800 */
[----:B-----5:R-:W-:Y:S01]  /*12c20*/  IMAD.MOV.U32 R20, RZ, RZ, R6 ;  /* 0x000000ffff147224 */ /* 0x020fe200078e0006 */
[----:B------:R-:W-:Y:S01]  /*12c30*/  BSSY B1, `(.L_x_2850) ;  /* 0x00000f8000017945 */ /* 0x000fe20003800000 */
[----:B0-----:R-:W-:-:S05]  /*12c40*/  IMAD.MOV.U32 R0, RZ, RZ, R7 ;  /* 0x000000ffff007224 */ /* 0x001fca00078e0007 */
        /* <DEDUP_REMOVED lines=27> */
[C---:B------:R-:W-:Y:S01]  /*12e00*/  IMAD.SHL.U32 R123, R225.reuse, 0x40, RZ ;  /* 0x00000040e17b7824 */ /* 0x040fe200078e00ff */
[----:B------:R-:W-:Y:S01]  /*12e10*/  BSSY B2, `(.L_x_2852) ;  /* 0x000006f000027945 */ /* 0x000fe20003800000 */
[----:B------:R-:W-:-:S03]  /*12e20*/  IMAD.SHL.U32 R124, R225, 0x40, RZ ;  /* 0x00000040e17c7824 */ /* 0x000fc600078e00ff */
[----:B------:R-:W-:Y:S02]  /*12e30*/  LOP3.LUT R123, R123, 0x1c0, RZ, 0xc0, !PT ;  /* 0x000001c07b7b7812 */ /* 0x000fe400078ec0ff */
[----:B------:R-:W-:Y:S02]  /*12e40*/  LOP3.LUT R124, R124, 0x1c0, RZ, 0xc0, !PT ;  /* 0x000001c07c7c7812 */ /* 0x000fe400078ec0ff */
[----:B------:R-:W-:Y:S02]  /*12e50*/  SHF.R.U32.HI R123, RZ, 0x3, R123 ;  /* 0x00000003ff7b7819 */ /* 0x000fe4000001167b */
[----:B-1----:R-:W-:-:S13]  /*12e60*/  ISETP.GE.AND P0, PT, R16, R3, PT ;  /* 0x000000031000720c */ /* 0x002fda0003f06270 */
[----:B0-----:R-:W-:Y:S05]  /*12e70*/  @P0 BRA `(.L_x_2853) ;  /* 0x0000000400a00947 */ /* 0x001fea0003800000 */
[----:B------:R-:W3:Y:S04]  /*12e80*/  LDL R21, [R1+0x8c] ;  /* 0x00008c0001157983 */ /* 0x000ee80000100800 */
[----:B------:R-:W4:Y:S01]  /*12e90*/  LDL R125, [R1+0x70] ;  /* 0x00007000017d7983 */ /* 0x000f220000100800 */
[----:B------:R-:W-:Y:S02]  /*12ea0*/  SHF.R.U64 R93, R56, 0x10, R57 ;  /* 0x00000010385d7819 */ /* 0x000fe40000001239 */
[----:B------:R-:W-:Y:S02]  /*12eb0*/  SHF.R.U64 R92, R64, 0x10, R65 ;  /* 0x00000010405c7819 */ /* 0x000fe40000001241 */
[----:B------:R-:W-:Y:S02]  /*12ec0*/  PRMT R93, R96, 0x5410, R93 ;  /* 0x00005410605d7816 */ /* 0x000fe4000000005d */
[----:B------:R-:W-:-:S02]  /*12ed0*/  PRMT R92, R95, 0x5432, R92 ;  /* 0x000054325f5c7816 */ /* 0x000fc4000000005c */
[----:B------:R-:W-:Y:S02]  /*12ee0*/  SHF.R.U64 R85, R58, 0x10, R59 ;  /* 0x000000103a557819 */ /* 0x000fe4000000123b */
[----:B------:R-:W-:Y:S01]  /*12ef0*/  SHF.R.U32.HI R91, RZ, 0x10, R57 ;  /* 0x00000010ff5b7819 */ /* 0x000fe20000011639 */
[----:B------:R-:W-:Y:S01]  /*12f00*/  IMAD.U32 R57, R93, 0x10000, RZ ;  /* 0x000100005d397824 */ /* 0x000fe200078e00ff */
[----:B------:R-:W-:Y:S01]  /*12f10*/  SHF.R.U32.HI R58, RZ, 0x10, R59 ;  /* 0x00000010ff3a7819 */ /* 0x000fe2000001163b */
[----:B------:R-:W-:Y:S01]  /*12f20*/  IMAD.U32 R56, R92, 0x10000, RZ ;  /* 0x000100005c387824 */ /* 0x000fe200078e00ff */
[----:B------:R-:W-:Y:S02]  /*12f30*/  SHF.R.U32.HI R90, RZ, 0x10, R65 ;  /* 0x00000010ff5a7819 */ /* 0x000fe40000011641 */
[----:B------:R-:W-:Y:S02]  /*12f40*/  PRMT R91, R121, 0x5410, R91 ;  /* 0x00005410795b7816 */ /* 0x000fe4000000005b */
[----:B------:R-:W-:-:S02]  /*12f50*/  SHF.R.U64 R66, R66, 0x10, R67 ;  /* 0x0000001042427819 */ /* 0x000fc40000001243 */
[----:B------:R-:W-:Y:S02]  /*12f60*/  PRMT R90, R96, 0x5432, R90 ;  /* 0x00005432605a7816 */ /* 0x000fe4000000005a */
[----:B------:R-:W-:Y:S02]  /*12f70*/  PRMT R66, R94, 0x5432, R66 ;  /* 0x000054325e427816 */ /* 0x000fe40000000042 */
[----:B------:R-:W-:Y:S02]  /*12f80*/  PRMT R58, R121, 0x5432, R58 ;  /* 0x00005432793a7816 */ /* 0x000fe4000000003a */
[----:B------:R-:W-:Y:S02]  /*12f90*/  PRMT R85, R95, 0x5410, R85 ;  /* 0x000054105f557816 */ /* 0x000fe40000000055 */
[----:B------:R-:W-:Y:S01]  /*12fa0*/  LOP3.LUT R93, R93, 0xffff0000, RZ, 0xc0, !PT ;  /* 0xffff00005d5d7812 */ /* 0x000fe200078ec0ff */
[----:B------:R-:W-:Y:S01]  /*12fb0*/  IMAD.U32 R95, R58, 0x10000, RZ ;  /* 0x000100003a5f7824 */ /* 0x000fe200078e00ff */
[----:B------:R-:W-:-:S02]  /*12fc0*/  LOP3.LUT R92, R92, 0xffff0000, RZ, 0xc0, !PT ;  /* 0xffff00005c5c7812 */ /* 0x000fc400078ec0ff */
[----:B------:R-:W-:Y:S02]  /*12fd0*/  LOP3.LUT R58, R58, 0xffff0000, RZ, 0xc0, !PT ;  /* 0xffff00003a3a7812 */ /* 0x000fe400078ec0ff */
[----:B---3--:R-:W-:-:S04]  /*12fe0*/  LEA.HI R20, R3, R21, RZ, 0x1d ;  /* 0x0000001503147211 */ /* 0x008fc800078fe8ff */
[----:B------:R-:W-:Y:S01]  /*12ff0*/  SHF.R.S32.HI R21, RZ, 0x1f, R20 ;  /* 0x0000001fff157819 */ /* 0x000fe20000011414 */
[----:B----4-:R-:W0:Y:S03]  /*13000*/  LDS.128 R80, [R125] ;  /* 0x000000007d507984 */ /* 0x010e260000000c00 */
[----:B------:R-:W-:Y:S01]  /*13010*/  LEA.HI R21, R21, R20, RZ, 0x3 ;  /* 0x0000001415157211 */ /* 0x000fe200078f18ff */
[----:B------:R-:W-:-:S04]  /*13020*/  IMAD.SHL.U32 R20, R20, 0x8, RZ ;  /* 0x0000000814147824 */ /* 0x000fc800078e00ff */
[----:B------:R-:W-:Y:S01]  /*13030*/  IMAD.SHL.U32 R21, R21, 0x400, RZ ;  /* 0x0000040015157824 */ /* 0x000fe200078e00ff */
[----:B------:R-:W-:-:S04]  /*13040*/  LOP3.LUT R20, R124, 0x38, R20, 0xf8, !PT ;  /* 0x000000387c147812 */ /* 0x000fc800078ef814 */
[----:B------:R-:W-:Y:S02]  /*13050*/  LOP3.LUT R20, R20, R123, RZ, 0x3c, !PT ;  /* 0x0000007b14147212 */ /* 0x000fe400078e3cff */
[----:B------:R-:W-:-:S04]  /*13060*/  LOP3.LUT R21, R21, 0x7fffe000, RZ, 0xc0, !PT ;  /* 0x7fffe00015157812 */ /* 0x000fc800078ec0ff */
[----:B-----5:R-:W-:Y:S02]  /*13070*/  IADD3 R20, R20, R21, R122 ;  /* 0x0000001514147210 */ /* 0x020fe40007ffe07a */
[----:B------:R-:W-:-:S03]  /*13080*/  SHF.R.U32.HI R21, RZ, 0x10, R67 ;  /* 0x00000010ff157819 */ /* 0x000fc60000011643 */
[----:B------:R-:W-:Y:S01]  /*13090*/  IMAD R20, R20, 0x2, R23 ;  /* 0x0000000214147824 */ /* 0x000fe200078e0217 */
[----:B------:R-:W-:Y:S01]  /*130a0*/  PRMT R21, R94, 0x5410, R21 ;  /* 0x000054105e157816 */ /* 0x000fe20000000015 */
[C---:B------:R-:W-:Y:S01]  /*130b0*/  IMAD.U32 R94, R90.reuse, 0x10000, RZ ;  /* 0x000100005a5e7824 */ /* 0x040fe200078e00ff */
[----:B------:R-:W-:Y:S02]  /*130c0*/  LOP3.LUT R90, R90, 0xffff0000, RZ, 0xc0, !PT ;  /* 0xffff00005a5a7812 */ /* 0x000fe400078ec0ff */
[----:B--2---:R-:W1:Y:S01]  /*130d0*/  LDS.128 R76, [R20+0x14400] ;  /* 0x01440000144c7984 */ /* 0x004e620000000c00 */
[C---:B0-----:R-:W-:Y:S01]  /*130e0*/  IMAD.U32 R64, R80.reuse, 0x10000, RZ ;  /* 0x0001000050407824 */ /* 0x041fe200078e00ff */
[----:B------:R-:W-:Y:S01]  /*130f0*/  LOP3.LUT R80, R80, 0xffff0000, RZ, 0xc0, !PT ;  /* 0xffff000050507812 */ /* 0x000fe200078ec0ff */
[C---:B------:R-:W-:Y:S01]  /*13100*/  IMAD.U32 R67, R81.reuse, 0x10000, RZ ;  /* 0x0001000051437824 */ /* 0x040fe200078e00ff */
[----:B------:R-:W-:Y:S01]  /*13110*/  LOP3.LUT R81, R81, 0xffff0000, RZ, 0xc0, !PT ;  /* 0xffff000051517812 */ /* 0x000fe200078ec0ff */
[----:B-1----:R-:W-:-:S02]  /*13120*/  IMAD.U32 R59, R76, 0x10000, RZ ;  /* 0x000100004c3b7824 */ /* 0x002fc400078e00ff */
[----:B------:R-:W-:Y:S02]  /*13130*/  IMAD.U32 R96, R79, 0x10000, RZ ;  /* 0x000100004f607824 */ /* 0x000fe400078e00ff */
[C---:B------:R-:W-:Y:S01]  /*13140*/  FMUL.FTZ R65, R59.reuse, R57 ;  /* 0x000000393b417220 */ /* 0x040fe20000410000 */
[----:B------:R-:W-:-:S03]  /*13150*/  FMUL.FTZ R59, R59, R56 ;  /* 0x000000383b3b7220 */ /* 0x000fc60000410000 */
[C---:B------:R-:W-:Y:S01]  /*13160*/  FFMA.FTZ R56, R64.reuse, R56, -R65 ;  /* 0x0000003840387223 */ /* 0x040fe20000010841 */
[----:B------:R-:W-:Y:S01]  /*13170*/  FFMA.FTZ R64, R64, R57, R59 ;  /* 0x0000003940407223 */ /* 0x000fe2000001003b */
[C---:B------:R-:W-:Y:S01]  /*13180*/  IMAD.U32 R65, R91.reuse, 0x10000, RZ ;  /* 0x000100005b417824 */ /* 0x040fe200078e00ff */
[----:B------:R-:W-:Y:S01]  /*13190*/  LOP3.LUT R91, R91, 0xffff0000, RZ, 0xc0, !PT ;  /* 0xffff00005b5b7812 */ /* 0x000fe200078ec0ff */
[C---:B------:R-:W-:Y:S01]  /*131a0*/  IMAD.U32 R59, R77.reuse, 0x10000, RZ ;  /* 0x000100004d3b7824 */ /* 0x040fe200078e00ff */
[----:B------:R-:W-:-:S03]  /*131b0*/  LOP3.LUT R77, R77, 0xffff0000, RZ, 0xc0, !PT ;  /* 0xffff00004d4d7812 */ /* 0x000fc600078ec0ff */
[C---:B------:R-:W-:Y:S01]  /*131c0*/  FMUL.FTZ R57, R59.reuse, R65 ;  /* 0x000000413b397220 */ /* 0x040fe20000410000 */
[----:B------:R-:W-:-:S03]  /*131d0*/  FMUL.FTZ R59, R59, R94 ;  /* 0x0000005e3b3b7220 */ /* 0x000fc60000410000 */
[C---:B------:R-:W-:Y:S01]  /*131e0*/  FFMA.FTZ R57, R67.reuse, R94, -R57 ;  /* 0x0000005e43397223 */ /* 0x040fe20000010839 */
[----:B------:R-:W-:Y:S01]  /*131f0*/  FFMA.FTZ R65, R67, R65, R59 ;  /* 0x0000004143417223 */ /* 0x000fe2000001003b */
[----:B------:R-:W-:Y:S02]  /*13200*/  IMAD.U32 R94, R83, 0x10000, RZ ;  /* 0x00010000535e7824 */ /* 0x000fe400078e00ff */
[----:B------:R-:W-:Y:S01]  /*13210*/  FMUL.FTZ R59, R96, R95 ;  /* 0x0000005f603b7220 */ /* 0x000fe20000410000 */
[C---:B------:R-:W-:Y:S01]  /*13220*/  IMAD.U32 R67, R21.reuse, 0x10000, RZ ;  /* 0x0001000015437824 */ /* 0x040fe200078e00ff */
[----:B------:R-:W-:-:S03]  /*13230*/  LOP3.LUT R21, R21, 0xffff0000, RZ, 0xc0, !PT ;  /* 0xffff000015157812 */ /* 0x000fc600078ec0ff */
[-C--:B------:R-:W-:Y:S01]  /*13240*/  FFMA.FTZ R59, R94, R67.reuse, -R59 ;  /* 0x000000435e3b7223 */ /* 0x080fe2000001083b */
[----:B------:R-:W-:-:S04]  /*13250*/  FMUL.FTZ R67, R96, R67 ;  /* 0x0000004360437220 */ /* 0x000fc80000410000 */
[----:B------:R-:W-:Y:S01]  /*13260*/  FFMA.FTZ R67, R94, R95, R67 ;  /* 0x0000005f5e437223 */ /* 0x000fe20000010043 */
[----:B------:R-:W-:-:S05]  /*13270*/  LOP3.LUT R94, R76, 0xffff0000, RZ, 0xc0, !PT ;  /* 0xffff00004c5e7812 */ /* 0x000fca00078ec0ff */
[----:B------:R-:W-:-:S04]  /*13280*/  FMUL.FTZ R76, R94, R93 ;  /* 0x0000005d5e4c7220 */ /* 0x000fc80000410000 */
[-C--:B------:R-:W-:Y:S01]  /*13290*/  FFMA.FTZ R76, R80, R92.reuse, -R76 ;  /* 0x0000005c504c7223 */ /* 0x080fe2000001084c */
[----:B------:R-:W-:Y:S01]  /*132a0*/  FMUL.FTZ R92, R94, R92 ;  /* 0x0000005c5e5c7220 */ /* 0x000fe20000410000 */
[----:B------:R-:W-:-:S03]  /*132b0*/  IMAD.U32 R94, R66, 0x10000, RZ ;  /* 0x00010000425e7824 */ /* 0x000fc600078e00ff */
[----:B------:R-:W-:Y:S01]  /*132c0*/  FFMA.FTZ R80, R80, R93, R92 ;  /* 0x0000005d50507223 */ /* 0x000fe2000001005c */
[CC--:B------:R-:W-:Y:S01]  /*132d0*/  FMUL.FTZ R92, R77.reuse, R91.reuse ;  /* 0x0000005b4d5c7220 */ /* 0x0c0fe20000410000 */
[-C--:B------:R-:W-:Y:S01]  /*132e0*/  FMUL.FTZ R77, R77, R90.reuse ;  /* 0x0000005a4d4d7220 */ /* 0x080fe20000410000 */
[C---:B------:R-:W-:Y:S01]  /*132f0*/  IMAD.U32 R93, R82.reuse, 0x10000, RZ ;  /* 0x00010000525d7824 */ /* 0x040fe200078e00ff */
[----:B------:R-:W-:Y:S01]  /*13300*/  LOP3.LUT R82, R82, 0xffff0000, RZ, 0xc0, !PT ;  /* 0xffff000052527812 */ /* 0x000fe200078ec0ff */
[C---:B------:R-:W-:Y:S01]  /*13310*/  FFMA.FTZ R90, R81.reuse, R90, -R92 ;  /* 0x0000005a515a7223 */ /* 0x040fe2000001085c */
[----:B------:R-:W-:Y:S01]  /*13320*/  FFMA.FTZ R91, R81, R91, R77 ;  /* 0x0000005b515b7223 */ /* 0x000fe2000001004d */
[C---:B------:R-:W-:Y:S01]  /*13330*/  IMAD.U32 R77, R85.reuse, 0x10000, RZ ;  /* 0x00010000554d7824 */ /* 0x040fe200078e00ff */
[----:B------:R-:W-:Y:S01]  /*13340*/  LOP3.LUT R85, R85, 0xffff0000, RZ, 0xc0, !PT ;  /* 0xffff000055557812 */ /* 0x000fe200078ec0ff */
[C---:B------:R-:W-:Y:S01]  /*13350*/  IMAD.U32 R92, R78.reuse, 0x10000, RZ ;  /* 0x000100004e5c7824 */ /* 0x040fe200078e00ff */
[----:B------:R-:W-:-:S02]  /*13360*/  LOP3.LUT R78, R78, 0xffff0000, RZ, 0xc0, !PT ;  /* 0xffff00004e4e7812 */ /* 0x000fc400078ec0ff */
[----:B------:R-:W-:Y:S01]  /*13370*/  F2FP.BF16.F32.PACK_AB R56, R76, R56 ;  /* 0x000000384c38723e */ /* 0x000fe200000010ff */
[C---:B------:R-:W-:Y:S01]  /*13380*/  FMUL.FTZ R81, R92.reuse, R77 ;  /* 0x0000004d5c517220 */ /* 0x040fe20000410000 */
[-C--:B------:R-:W-:Y:S01]  /*13390*/  FMUL.FTZ R92, R92, R94.reuse ;  /* 0x0000005e5c5c7220 */ /* 0x080fe20000410000 */
[----:B------:R-:W-:Y:S02]  /*133a0*/  F2FP.BF16.F32.PACK_AB R57, R90, R57 ;  /* 0x000000395a39723e */ /* 0x000fe400000010ff */
[C---:B------:R-:W-:Y:S01]  /*133b0*/  FFMA.FTZ R81, R93.reuse, R94, -R81 ;  /* 0x0000005e5d517223 */ /* 0x040fe20000010851 */
[----:B------:R-:W-:Y:S01]  /*133c0*/  FFMA.FTZ R77, R93, R77, R92 ;  /* 0x0000004d5d4d7223 */ /* 0x000fe2000001005c */
[----:B------:R-:W-:Y:S01]  /*133d0*/  LOP3.LUT R92, R66, 0xffff0000, RZ, 0xc0, !PT ;  /* 0xffff0000425c7812 */ /* 0x000fe200078ec0ff */
[----:B------:R-:W-:Y:S01]  /*133e0*/  FMUL.FTZ R66, R78, R85 ;  /* 0x000000554e427220 */ /* 0x000fe20000410000 */
[----:B------:R-:W-:Y:S02]  /*133f0*/  F2FP.BF16.F32.PACK_AB R64, R80, R64 ;  /* 0x000000405040723e */ /* 0x000fe400000010ff */
[----:B------:R-:W-:Y:S01]  /*13400*/  F2FP.BF16.F32.PACK_AB R65, R91, R65 ;  /* 0x000000415b41723e */ /* 0x000fe200000010ff */
[-C--:B------:R-:W-:Y:S01]  /*13410*/  FMUL.FTZ R78, R78, R92.reuse ;  /* 0x0000005c4e4e7220 */ /* 0x080fe20000410000 */
[----:B------:R-:W-:-:S03]  /*13420*/  FFMA.FTZ R66, R82, R92, -R66 ;  /* 0x0000005c52427223 */ /* 0x000fc60000010842 */
[----:B------:R-:W-:Y:S01]  /*13430*/  FFMA.FTZ R85, R82, R85, R78 ;  /* 0x0000005552557223 */ /* 0x000fe2000001004e */
[----:B------:R-:W-:Y:S02]  /*13440*/  LOP3.LUT R78, R79, 0xffff0000, RZ, 0xc0, !PT ;  /* 0xffff00004f4e7812 */ /* 0x000fe400078ec0ff */
[----:B------:R-:W-:-:S03]  /*13450*/  LOP3.LUT R82, R83, 0xffff0000, RZ, 0xc0, !PT ;  /* 0xffff000053527812 */ /* 0x000fc600078ec0ff */
[C---:B------:R-:W-:Y:S01]  /*13460*/  FMUL.FTZ R79, R78.reuse, R58 ;  /* 0x0000003a4e4f7220 */ /* 0x040fe20000410000 */
[----:B------:R-:W-:-:S03]  /*13470*/  FMUL.FTZ R83, R78, R21 ;  /* 0x000000154e537220 */ /* 0x000fc60000410000 */
[C---:B------:R-:W-:Y:S01]  /*13480*/  FFMA.FTZ R78, R82.reuse, R21, -R79 ;  /* 0x00000015524e7223 */ /* 0x040fe2000001084f */
[----:B------:R-:W-:Y:S01]  /*13490*/  FFMA.FTZ R21, R82, R58, R83 ;  /* 0x0000003a52157223 */ /* 0x000fe20000010053 */
[----:B------:R-:W-:Y:S02]  /*134a0*/  F2FP.BF16.F32.PACK_AB R58, R66, R81 ;  /* 0x00000051423a723e */ /* 0x000fe400000010ff */
[----:B------:R-:W-:Y:S02]  /*134b0*/  F2FP.BF16.F32.PACK_AB R66, R85, R77 ;  /* 0x0000004d5542723e */ /* 0x000fe400000010ff */
[----:B------:R-:W-:Y:S02]  /*134c0*/  F2FP.BF16.F32.PACK_AB R59, R78, R59 ;  /* 0x0000003b4e3b723e */ /* 0x000fe400000010ff */
[----:B------:R-:W-:-:S03]  /*134d0*/  F2FP.BF16.F32.PACK_AB R67, R21, R67 ;  /* 0x000000431543723e */ /* 0x000fc600000010ff */
[----:B------:R0:W-:Y:S04]  /*134e0*/  STS.128 [R125], R56 ;  /* 0x000000387d007388 */ /* 0x0001e80000000c00 */
[----:B------:R0:W-:Y:S02]  /*134f0*/  STS.128 [R20+0x14400], R64 ;  /* 0x0144004014007388 */ /* 0x0001e40000000c00 */
.L_x_2853:
[----:B------:R-:W-:Y:S05]  /*13500*/  BSYNC B2 ;  /* 0x0000000000027941 */ /* 0x000fea0003800000 */
.L_x_2852:
[----:B------:R-:W-:-:S13]  /*13510*/  ISETP.GE.AND P0, PT, R214, R3, PT ;  /* 0x00000003d600720c */ /* 0x000fda0003f06270 */
[----:B------:R-:W-:Y:S05]  /*13520*/  @P0 BRA `(.L_x_2851) ;  /* 0x0000000400a00947 */ /* 0x000fea0003800000 */
[----:B0-----:R-:W3:Y:S04]  /*13530*/  LDL R20, [R1+0x138] ;  /* 0x0001380001147983 */ /* 0x001ee80000100800 */
[----:B------:R-:W4:Y:S01]  /*13540*/  LDL R85, [R1+0x1c8] ;  /* 0x0001c80001557983 */ /* 0x000f220000100800 */
[----:B--2---:R-:W-:Y:S02]  /*13550*/  SHF.R.U64 R76, R60, 0x10, R61 ;  /* 0x000000103c4c7819 */ /* 0x004fe4000000123d */
[----:B------:R-:W-:Y:S02]  /*13560*/  SHF.R.U64 R77, R68, 0x10, R69 ;  /* 0x00000010444d7819 */ /* 0x000fe40000001245 */
[C---:B------:R-:W-:Y:S02]  /*13570*/  PRMT R76, R120.reuse, 0x5410, R76 ;  /* 0x00005410784c7816 */ /* 0x040fe4000000004c */
[----:B------:R-:W-:-:S02]  /*13580*/  PRMT R77, R120, 0x5432, R77 ;  /* 0x00005432784d7816 */ /* 0x000fc4000000004d */
[----:B------:R-:W-:Y:S02]  /*13590*/  SHF.R.U32.HI R79, RZ, 0x10, R69 ;  /* 0x00000010ff4f7819 */ /* 0x000fe40000011645 */
[----:B------:R-:W-:Y:S01]  /*135a0*/  SHF.R.U32.HI R69, RZ, 0x10, R61 ;  /* 0x00000010ff457819 */ /* 0x000fe2000001163d */
[----:B------:R-:W-:Y:S01]  /*135b0*/  IMAD.U32 R78, R77, 0x10000, RZ ;  /* 0x000100004d4e7824 */ /* 0x000fe200078e00ff */
[C---:B------:R-:W-:Y:S02]  /*135c0*/  PRMT R79, R119.reuse, 0x5432, R79 ;  /* 0x00005432774f7816 */ /* 0x040fe4000000004f */
[----:B------:R-:W-:Y:S02]  /*135d0*/  PRMT R69, R119, 0x5410, R69 ;  /* 0x0000541077457816 */ /* 0x000fe40000000045 */
[----:B------:R-:W-:Y:S01]  /*135e0*/  SHF.R.U64 R70, R70, 0x10, R71 ;  /* 0x0000001046467819 */ /* 0x000fe20000001247 */
[----:B------:R-:W-:Y:S01]  /*135f0*/  IMAD.U32 R68, R79, 0x10000, RZ ;  /* 0x000100004f447824 */ /* 0x000fe200078e00ff */
[----:B------:R-:W-:-:S02]  /*13600*/  LOP3.LUT R77, R77, 0xffff0000, RZ, 0xc0, !PT ;  /* 0xffff00004d4d7812 */ /* 0x000fc400078ec0ff */
[----:B------:R-:W-:Y:S02]  /*13610*/  PRMT R70, R117, 0x5432, R70 ;  /* 0x0000543275467816 */ /* 0x000fe40000000046 */
        /* <DEDUP_REMOVED lines=9> */
[----:B-----5:R-:W-:Y:S01]  /*136b0*/  IADD3 R3, R3, R20, R122 ;  /* 0x0000001403037210 */ /* 0x020fe20007ffe07a */
        /* <DEDUP_REMOVED lines=19> */
[----:B------:R-:W-:Y:S01]  /*137f0*/  SHF.R.U32.HI R80, RZ, 0x10, R71 ;  /* 0x00000010ff507819 */ /* 0x000fe20000011647 */
[----:B------:R-:W-:Y:S01]  /*13800*/  FFMA.FTZ R61, R61, R20, R21 ;  /* 0x000000143d3d7223 */ /* 0x000fe20000010015 */
[----:B------:R-:W-:Y:S01]  /*13810*/  SHF.R.U32.HI R71, RZ, 0x10, R63 ;  /* 0x00000010ff477819 */ /* 0x000fe2000001163f */
[----:B------:R-:W-:Y:S01]  /*13820*/  IMAD.U32 R20, R67, 0x10000, RZ ;  /* 0x0001000043147824 */ /* 0x000fe200078e00ff */
[C---:B------:R-:W-:Y:S02]  /*13830*/  PRMT R80, R118.reuse, 0x5432, R80 ;  /* 0x0000543276507816 */ /* 0x040fe40000000050 */
[----:B------:R-:W-:Y:S02]  /*13840*/  PRMT R71, R118, 0x5410, R71 ;  /* 0x0000541076477816 */ /* 0x000fe40000000047 */
[----:B------:R-:W-:Y:S01]  /*13850*/  SHF.R.U64 R63, R62, 0x10, R63 ;  /* 0x000000103e3f7819 */ /* 0x000fe2000000123f */
[C---:B------:R-:W-:Y:S01]  /*13860*/  IMAD.U32 R21, R80.reuse, 0x10000, RZ ;  /* 0x0001000050157824 */ /* 0x040fe200078e00ff */
[----:B------:R-:W-:Y:S01]  /*13870*/  LOP3.LUT R62, R69, 0xffff0000, RZ, 0xc0, !PT ;  /* 0xffff0000453e7812 */ /* 0x000fe200078ec0ff */
[----:B------:R-:W-:Y:S01]  /*13880*/  IMAD.U32 R81, R71, 0x10000, RZ ;  /* 0x0001000047517824 */ /* 0x000fe200078e00ff */
[----:B------:R-:W-:-:S02]  /*13890*/  LOP3.LUT R80, R80, 0xffff0000, RZ, 0xc0, !PT ;  /* 0xffff000050507812 */ /* 0x000fc400078ec0ff */
[----:B------:R-:W-:Y:S01]  /*138a0*/  LOP3.LUT R67, R67, 0xffff0000, RZ, 0xc0, !PT ;  /* 0xffff000043437812 */ /* 0x000fe200078ec0ff */
        /* <DEDUP_REMOVED lines=10> */
[----:B------:R-:W-:Y:S01]  /*13950*/  LOP3.LUT R56, R57, 0xffff0000, RZ, 0xc0, !PT ;  /* 0xffff000039387812 */ /* 0x000fe200078ec0ff */
[----:B------:R-:W-:Y:S01]  /*13960*/  IMAD.U32 R76, R58, 0x10000, RZ ;  /* 0x000100003a4c7824 */ /* 0x000fe200078e00ff */
[----:B------:R-:W-:Y:S02]  /*13970*/  LOP3.LUT R57, R79, 0xffff0000, RZ, 0xc0, !PT ;  /* 0xffff00004f397812 */ /* 0x000fe400078ec0ff */
[----:B------:R-:W-:Y:S01]  /*13980*/  F2FP.BF16.F32.PACK_AB R60, R81, R60 ;  /* 0x0000003c513c723e */ /* 0x000fe200000010ff */
[C---:B------:R-:W-:Y:S02]  /*13990*/  FMUL.FTZ R69, R56.reuse, R62 ;  /* 0x0000003e38457220 */ /* 0x040fe40000410000 */
[-C--:B------:R-:W-:Y:S02]  /*139a0*/  FMUL.FTZ R56, R56, R57.reuse ;  /* 0x0000003938387220 */ /* 0x080fe40000410000 */
[----:B------:R-:W-:Y:S01]  /*139b0*/  FFMA.FTZ R57, R65, R57, -R69 ;  /* 0x0000003941397223 */ /* 0x000fe20000010845 */
[----:B------:R-:W-:-:S02]  /*139c0*/  IMAD.U32 R69, R70, 0x10000, RZ ;  /* 0x0001000046457824 */ /* 0x000fc400078e00ff */
[----:B------:R-:W-:Y:S01]  /*139d0*/  FFMA.FTZ R62, R65, R62, R56 ;  /* 0x0000003e413e7223 */ /* 0x000fe20000010038 */
[----:B------:R-:W-:Y:S01]  /*139e0*/  PRMT R56, R117, 0x5410, R63 ;  /* 0x0000541075387816 */ /* 0x000fe2000000003f */
[----:B------:R-:W-:Y:S01]  /*139f0*/  IMAD.U32 R63, R66, 0x10000, RZ ;  /* 0x00010000423f7824 */ /* 0x000fe200078e00ff */
[----:B------:R-:W-:Y:S02]  /*13a00*/  LOP3.LUT R70, R70, 0xffff0000, RZ, 0xc0, !PT ;  /* 0xffff000046467812 */ /* 0x000fe400078ec0ff */
        /* <DEDUP_REMOVED lines=26> */
.L_x_2851:
[----:B------:R-:W-:Y:S05]  /*13bb0*/  BSYNC B1 ;  /* 0x0000000000017941 */ /* 0x000fea0003800000 */
.L_x_2850:
[----:B-1----:R-:W-:Y:S01]  /*13bc0*/  VIADD R3, R225, 0x20 ;  /* 0x00000020e1037836 */ /* 0x002fe20000000000 */
[----:B------:R-:W-:Y:S04]  /*13bd0*/  BSSY B1, `(.L_x_2854) ;  /* 0x00000e2000017945 */ /* 0x000fe80003800000 */
[----:B------:R-:W-:-:S13]  /*13be0*/  ISETP.GE.AND P0, PT, R3, R0, PT ;  /* 0x000000000300720c */ /* 0x000fda0003f06270 */
[----:B------:R-:W-:Y:S05]  /*13bf0*/  @P0 BRA `(.L_x_2855) ;  /* 0x0000000c007c0947 */ /* 0x000fea0003800000 */
[----:B--2---:R1:W5:Y:S01]  /*13c00*/  LDL R76, [R1+0x64] ;  /* 0x00006400014c7983 */ /* 0x0043620000100800 */
[----:B------:R-:W2:Y:S01]  /*13c10*/  LDC R3, c[0x0][0x3f4] ;  /* 0x0000fd00ff037b82 */ /* 0x000ea20000000800 */
        /* <DEDUP_REMOVED lines=11> */
[----:B0-----:R-:W2:Y:S04]  /*13cd0*/  LDL R20, [R1+0x8c] ;  /* 0x00008c0001147983 */ /* 0x001ea80000100800 */
[----:B------:R-:W3:Y:S01]  /*13ce0*/  LDL R79, [R1+0x1c4] ;  /* 0x0001c400014f7983 */ /* 0x000ee20000100800 */
[--C-:B------:R-:W-:Y:S02]  /*13cf0*/  SHF.R.U64 R40, R40, 0x10, R41.reuse ;  /* 0x0000001028287819 */ /* 0x100fe40000001229 */
[----:B------:R-:W-:-:S04]  /*13d00*/  SHF.R.U32.HI R41, RZ, 0x10, R41 ;  /* 0x00000010ff297819 */ /* 0x000fc80000011629 */
[----:B------:R-:W-:Y:S02]  /*13d10*/  PRMT R41, R116, 0x5432, R41 ;  /* 0x0000543274297816 */ /* 0x000fe40000000029 */
[----:B--2---:R-:W-:-:S04]  /*13d20*/  LEA.HI R20, R3, R20, RZ, 0x1d ;  /* 0x0000001403147211 */ /* 0x004fc800078fe8ff */
[----:B------:R-:W-:Y:S01]  /*13d30*/  SHF.R.S32.HI R21, RZ, 0x1f, R20 ;  /* 0x0000001fff157819 */ /* 0x000fe20000011414 */
[----:B------:R-:W-:Y:S01]  /*13d40*/  IMAD.SHL.U32 R56, R20, 0x8, RZ ;  /* 0x0000000814387824 */ /* 0x000fe200078e00ff */
[----:B---3--:R-:W0:Y:S02]  /*13d50*/  LDS.128 R60, [R79] ;  /* 0x000000004f3c7984 */ /* 0x008e240000000c00 */
[----:B------:R-:W-:Y:S02]  /*13d60*/  LEA.HI R21, R21, R20, RZ, 0x3 ;  /* 0x0000001415157211 */ /* 0x000fe400078f18ff */
[----:B------:R-:W-:-:S03]  /*13d70*/  LOP3.LUT R56, R78, 0x38, R56, 0xf8, !PT ;  /* 0x000000384e387812 */ /* 0x000fc600078ef838 */
[----:B------:R-:W-:Y:S01]  /*13d80*/  IMAD.SHL.U32 R21, R21, 0x400, RZ ;  /* 0x0000040015157824 */ /* 0x000fe200078e00ff */
[----:B------:R-:W-:-:S04]  /*13d90*/  LOP3.LUT R56, R56, R77, RZ, 0x3c, !PT ;  /* 0x0000004d38387212 */ /* 0x000fc800078e3cff */
[----:B------:R-:W-:-:S04]  /*13da0*/  LOP3.LUT R21, R21, 0x7fffe000, RZ, 0xc0, !PT ;  /* 0x7fffe00015157812 */ /* 0x000fc800078ec0ff */
[----:B-----5:R-:W-:Y:S02]  /*13db0*/  IADD3 R20, R56, R21, R76 ;  /* 0x0000001538147210 */ /* 0x020fe40007ffe04c */
[----:B------:R-:W-:Y:S02]  /*13dc0*/  SHF.R.U64 R21, R48, 0x10, R49 ;  /* 0x0000001030157819 */ /* 0x000fe40000001231 */
[----:B------:R-:W-:Y:S01]  /*13dd0*/  SHF.R.U64 R48, R50, 0x10, R51 ;  /* 0x0000001032307819 */ /* 0x000fe20000001233 */
[----:B------:R-:W-:Y:S01]  /*13de0*/  IMAD R20, R20, 0x2, R23 ;  /* 0x0000000214147824 */ /* 0x000fe200078e0217 */
[----:B------:R-:W-:Y:S02]  /*13df0*/  SHF.R.U32.HI R50, RZ, 0x10, R51 ;  /* 0x00000010ff327819 */ /* 0x000fe40000011633 */
[----:B------:R-:W-:Y:S02]  /*13e00*/  PRMT R51, R116, 0x5410, R40 ;  /* 0x0000541074337816 */ /* 0x000fe40000000028 */
[----:B------:R-:W1:Y:S01]  /*13e10*/  LDS.128 R56, [R20+0x14400] ;  /* 0x0144000014387984 */ /* 0x000e620000000c00 */
[----:B------:R-:W-:-:S02]  /*13e20*/  PRMT R21, R114, 0x5410, R21 ;  /* 0x0000541072157816 */ /* 0x000fc40000000015 */
[----:B------:R-:W-:Y:S01]  /*13e30*/  IMAD.U32 R64, R51, 0x10000, RZ ;  /* 0x0001000033407824 */ /* 0x000fe200078e00ff */
[----:B------:R-:W-:Y:S02]  /*13e40*/  SHF.R.U32.HI R49, RZ, 0x10, R49 ;  /* 0x00000010ff317819 */ /* 0x000fe40000011631 */
[----:B------:R-:W-:Y:S01]  /*13e50*/  IMAD.U32 R65, R21, 0x10000, RZ ;  /* 0x0001000015417824 */ /* 0x000fe200078e00ff */
[--C-:B------:R-:W-:Y:S02]  /*13e60*/  SHF.R.U64 R40, R42, 0x10, R43.reuse ;  /* 0x000000102a287819 */ /* 0x100fe4000000122b */
[----:B------:R-:W-:Y:S02]  /*13e70*/  SHF.R.U32.HI R42, RZ, 0x10, R43 ;  /* 0x00000010ff2a7819 */ /* 0x000fe4000001162b */
[----:B------:R-:W-:Y:S02]  /*13e80*/  PRMT R49, R114, 0x5432, R49 ;  /* 0x0000543272317816 */ /* 0x000fe40000000031 */
[----:B------:R-:W-:Y:S01]  /*13e90*/  PRMT R68, R115, 0x5432, R42 ;  /* 0x0000543273447816 */ /* 0x000fe2000000002a */
[----:B0-----:R-:W-:Y:S01]  /*13ea0*/  IMAD.U32 R67, R60, 0x10000, RZ ;  /* 0x000100003c437824 */ /* 0x001fe200078e00ff */
[----:B------:R-:W-:Y:S01]  /*13eb0*/  PRMT R50, R113, 0x5432, R50 ;  /* 0x0000543271327816 */ /* 0x000fe20000000032 */
[----:B------:R-:W-:Y:S01]  /*13ec0*/  IMAD.U32 R42, R61, 0x10000, RZ ;  /* 0x000100003d2a7824 */ /* 0x000fe200078e00ff */
[----:B------:R-:W-:-:S02]  /*13ed0*/  LOP3.LUT R51, R51, 0xffff0000, RZ, 0xc0, !PT ;  /* 0xffff000033337812 */ /* 0x000fc400078ec0ff */
[----:B------:R-:W-:Y:S02]  /*13ee0*/  LOP3.LUT R60, R60, 0xffff0000, RZ, 0xc0, !PT ;  /* 0xffff00003c3c7812 */ /* 0x000fe400078ec0ff */
[----:B------:R-:W-:Y:S02]  /*13ef0*/  LOP3.LUT R21, R21, 0xffff0000, RZ, 0xc0, !PT ;  /* 0xffff000015157812 */ /* 0x000fe400078ec0ff */
[----:B------:R-:W-:Y:S02]  /*13f00*/  LOP3.LUT R61, R61, 0xffff0000, RZ, 0xc0, !PT ;  /* 0xffff00003d3d7812 */ /* 0x000fe400078ec0ff */
[----:B------:R-:W-:Y:S02]  /*13f10*/  PRMT R40, R115, 0x5410, R40 ;  /* 0x0000541073287816 */ /* 0x000fe40000000028 */
[----:B------:R-:W-:Y:S01]  /*13f20*/  PRMT R48, R113, 0x5410, R48 ;  /* 0x0000541071307816 */ /* 0x000fe20000000030 */
[C---:B-1----:R-:W-:Y:S01]  /*13f30*/  IMAD.U32 R66, R56.reuse, 0x10000, RZ ;  /* 0x0001000038427824 */ /* 0x042fe200078e00ff */
[----:B------:R-:W-:Y:S01]  /*13f40*/  LOP3.LUT R56, R56, 0xffff0000, RZ, 0xc0, !PT ;  /* 0xffff000038387812 */ /* 0x000fe200078ec0ff */
[C---:B------:R-:W-:Y:S01]  /*13f50*/  IMAD.U32 R70, R59.reuse, 0x10000, RZ ;  /* 0x000100003b467824 */ /* 0x040fe200078e00ff */
[----:B------:R-:W-:Y:S01]  /*13f60*/  LOP3.LUT R59, R59, 0xffff0000, RZ, 0xc0, !PT ;  /* 0xffff00003b3b7812 */ /* 0x000fe200078ec0ff */
        /* <DEDUP_REMOVED lines=10> */
[C---:B------:R-:W-:Y:S02]  /*14010*/  FMUL.FTZ R69, R65.reuse, R64 ;  /* 0x0000004041457220 */ /* 0x040fe40000410000 */
[----:B------:R-:W-:-:S02]  /*14020*/  FMUL.FTZ R65, R65, R67 ;  /* 0x0000004341417220 */ /* 0x000fc40000410000 */
[----:B------:R-:W-:Y:S01]  /*14030*/  FFMA.FTZ R67, R42, R67, -R69 ;  /* 0x000000432a437223 */ /* 0x000fe20000010845 */
[----:B------:R-:W-:Y:S02]  /*14040*/  IMAD.U32 R69, R68, 0x10000, RZ ;  /* 0x0001000044457824 */ /* 0x000fe400078e00ff */
[----:B------:R-:W-:Y:S01]  /*14050*/  FFMA.FTZ R42, R42, R64, R65 ;  /* 0x000000402a2a7223 */ /* 0x000fe20000010041 */
[----:B------:R-:W-:Y:S01]  /*14060*/  IMAD.U32 R65, R50, 0x10000, RZ ;  /* 0x0001000032417824 */ /* 0x000fe200078e00ff */
[----:B------:R-:W-:Y:S01]  /*14070*/  LOP3.LUT R68, R68, 0xffff0000, RZ, 0xc0, !PT ;  /* 0xffff000044447812 */ /* 0x000fe200078ec0ff */
[----:B------:R-:W-:Y:S02]  /*14080*/  IMAD.U32 R64, R63, 0x10000, RZ ;  /* 0x000100003f407824 */ /* 0x000fe400078e00ff */
[C---:B------:R-:W-:Y:S01]  /*14090*/  FMUL.FTZ R71, R70.reuse, R69 ;  /* 0x0000004546477220 */ /* 0x040fe20000410000 */
[----:B------:R-:W-:-:S03]  /*140a0*/  FMUL.FTZ R70, R70, R65 ;  /* 0x0000004146467220 */ /* 0x000fc60000410000 */
[C---:B------:R-:W-:Y:S01]  /*140b0*/  FFMA.FTZ R65, R64.reuse, R65, -R71 ;  /* 0x0000004140417223 */ /* 0x040fe20000010847 */
[----:B------:R-:W-:Y:S01]  /*140c0*/  FFMA.FTZ R64, R64, R69, R70 ;  /* 0x0000004540407223 */ /* 0x000fe20000010046 */
[C---:B------:R-:W-:Y:S01]  /*140d0*/  FMUL.FTZ R69, R56.reuse, R51 ;  /* 0x0000003338457220 */ /* 0x040fe20000410000 */
[----:B------:R-:W-:-:S03]  /*140e0*/  FMUL.FTZ R56, R56, R21 ;  /* 0x0000001538387220 */ /* 0x000fc60000410000 */
[C---:B------:R-:W-:Y:S01]  /*140f0*/  FFMA.FTZ R69, R60.reuse, R21, -R69 ;  /* 0x000000153c457223 */ /* 0x040fe20000010845 */
[C---:B------:R-:W-:Y:S01]  /*14100*/  FMUL.FTZ R21, R57.reuse, R41 ;  /* 0x0000002939157220 */ /* 0x040fe20000410000 */
[----:B------:R-:W-:Y:S01]  /*14110*/  FMUL.FTZ R57, R57, R49 ;  /* 0x0000003139397220 */ /* 0x000fe20000410000 */
[----:B------:R-:W-:Y:S01]  /*14120*/  FFMA.FTZ R56, R60, R51, R56 ;  /* 0x000000333c387223 */ /* 0x000fe20000010038 */
[----:B------:R-:W-:Y:S02]  /*14130*/  IMAD.U32 R60, R62, 0x10000, RZ ;  /* 0x000100003e3c7824 */ /* 0x000fe400078e00ff */
[C---:B------:R-:W-:Y:S01]  /*14140*/  FFMA.FTZ R21, R61.reuse, R49, -R21 ;  /* 0x000000313d157223 */ /* 0x040fe20000010815 */
[----:B------:R-:W-:Y:S01]  /*14150*/  FFMA.FTZ R49, R61, R41, R57 ;  /* 0x000000293d317223 */ /* 0x000fe20000010039 */
[----:B------:R-:W-:Y:S01]  /*14160*/  IMAD.U32 R61, R40, 0x10000, RZ ;  /* 0x00010000283d7824 */ /* 0x000fe200078e00ff */
[----:B------:R-:W-:Y:S01]  /*14170*/  LOP3.LUT R57, R62, 0xffff0000, RZ, 0xc0, !PT ;  /* 0xffff00003e397812 */ /* 0x000fe200078ec0ff */
        /* <DEDUP_REMOVED lines=9> */
[----:B------:R-:W-:Y:S01]  /*14210*/  LOP3.LUT R51, R50, 0xffff0000, RZ, 0xc0, !PT ;  /* 0xffff000032337812 */ /* 0x000fe200078ec0ff */
        /* <DEDUP_REMOVED lines=19> */
.L_x_2857:
[----:B------:R-:W-:Y:S05]  /*14350*/  BSYNC B2 ;  /* 0x0000000000027941 */ /* 0x000fea0003800000 */
.L_x_2856:
[----:B------:R-:W-:Y:S05]  /*14360*/  @P1 BRA `(.L_x_2855) ;  /* 0x0000000400a01947 */ /* 0x000fea0003800000 */
[----:B01----:R-:W2:Y:S04]  /*14370*/  LDL R20, [R1+0x138] ;  /* 0x0001380001147983 */ /* 0x003ea80000100800 */
[----:B------:R-:W3:Y:S01]  /*14380*/  LDL R68, [R1+0x1c0] ;  /* 0x0001c00001447983 */ /* 0x000ee20000100800 */
[----:B------:R-:W-:-:S04]  /*14390*/  SHF.R.U64 R44, R44, 0x10, R45 ;  /* 0x000000102c2c7819 */ /* 0x000fc8000000122d */
[----:B------:R-:W-:-:S05]  /*143a0*/  PRMT R44, R112, 0x5410, R44 ;  /* 0x00005410702c7816 */ /* 0x000fca000000002c */
[C---:B------:R-:W-:Y:S01]  /*143b0*/  IMAD.U32 R63, R44.reuse, 0x10000, RZ ;  /* 0x000100002c3f7824 */ /* 0x040fe200078e00ff */
[----:B------:R-:W-:Y:S02]  /*143c0*/  LOP3.LUT R44, R44, 0xffff0000, RZ, 0xc0, !PT ;  /* 0xffff00002c2c7812 */ /* 0x000fe400078ec0ff */
[----:B--2---:R-:W-:-:S04]  /*143d0*/  LEA.HI R3, R3, R20, RZ, 0x1d ;  /* 0x0000001403037211 */ /* 0x004fc800078fe8ff */
[----:B------:R-:W-:Y:S01]  /*143e0*/  SHF.R.S32.HI R20, RZ, 0x1f, R3 ;  /* 0x0000001fff147819 */ /* 0x000fe20000011403 */
[----:B------:R-:W-:Y:S01]  /*143f0*/  IMAD.SHL.U32 R21, R3, 0x8, RZ ;  /* 0x0000000803157824 */ /* 0x000fe200078e00ff */
[----:B---3--:R-:W0:Y:S02]  /*14400*/  LDS.128 R40, [R68] ;  /* 0x0000000044287984 */ /* 0x008e240000000c00 */
[----:B------:R-:W-:Y:S02]  /*14410*/  LEA.HI R20, R20, R3, RZ, 0x3 ;  /* 0x0000000314147211 */ /* 0x000fe400078f18ff */
[----:B------:R-:W-:-:S03]  /*14420*/  LOP3.LUT R21, R78, 0x38, R21, 0xf8, !PT ;  /* 0x000000384e157812 */ /* 0x000fc600078ef815 */
[----:B------:R-:W-:Y:S01]  /*14430*/  IMAD.SHL.U32 R20, R20, 0x400, RZ ;  /* 0x0000040014147824 */ /* 0x000fe200078e00ff */
[----:B------:R-:W-:Y:S02]  /*14440*/  LOP3.LUT R3, R21, R77, RZ, 0x3c, !PT ;  /* 0x0000004d15037212 */ /* 0x000fe400078e3cff */
[--C-:B------:R-:W-:Y:S02]  /*14450*/  SHF.R.U64 R21, R54, 0x10, R55.reuse ;  /* 0x0000001036157819 */ /* 0x100fe40000001237 */
[----:B------:R-:W-:Y:S02]  /*14460*/  LOP3.LUT R20, R20, 0x7fffe000, RZ, 0xc0, !PT ;  /* 0x7fffe00014147812 */ /* 0x000fe400078ec0ff */
[----:B------:R-:W-:Y:S02]  /*14470*/  SHF.R.U32.HI R54, RZ, 0x10, R55 ;  /* 0x00000010ff367819 */ /* 0x000fe40000011637 */
[----:B-----5:R-:W-:Y:S02]  /*14480*/  IADD3 R3, R3, R20, R76 ;  /* 0x0000001403037210 */ /* 0x020fe40007ffe04c */
[----:B------:R-:W-:-:S02]  /*14490*/  SHF.R.U64 R20, R52, 0x10, R53 ;  /* 0x0000001034147819 */ /* 0x000fc40000001235 */
[----:B------:R-:W-:Y:S01]  /*144a0*/  SHF.R.U32.HI R52, RZ, 0x10, R53 ;  /* 0x00000010ff347819 */ /* 0x000fe20000011635 */
[----:B------:R-:W-:Y:S01]  /*144b0*/  IMAD R3, R3, 0x2, R23 ;  /* 0x0000000203037824 */ /* 0x000fe200078e0217 */
[----:B------:R-:W-:Y:S02]  /*144c0*/  PRMT R20, R110, 0x5410, R20 ;  /* 0x000054106e147816 */ /* 0x000fe40000000014 */
[----:B------:R-:W-:Y:S02]  /*144d0*/  SHF.R.U32.HI R53, RZ, 0x10, R45 ;  /* 0x00000010ff357819 */ /* 0x000fe4000001162d */
[----:B------:R-:W1:Y:S01]  /*144e0*/  LDS.128 R48, [R3+0x14400] ;  /* 0x0144000003307984 */ /* 0x000e620000000c00 */
[--C-:B------:R-:W-:Y:S01]  /*144f0*/  SHF.R.U64 R45, R46, 0x10, R47.reuse ;  /* 0x000000102e2d7819 */ /* 0x100fe2000000122f */
[----:B------:R-:W-:Y:S01]  /*14500*/  IMAD.U32 R64, R20, 0x10000, RZ ;  /* 0x0001000014407824 */ /* 0x000fe200078e00ff */
[----:B------:R-:W-:Y:S02]  /*14510*/  SHF.R.U32.HI R46, RZ, 0x10, R47 ;  /* 0x00000010ff2e7819 */ /* 0x000fe4000001162f */
[----:B------:R-:W-:-:S02]  /*14520*/  PRMT R53, R112, 0x5432, R53 ;  /* 0x0000543270357816 */ /* 0x000fc40000000035 */
[----:B------:R-:W-:Y:S02]  /*14530*/  PRMT R52, R110, 0x5432, R52 ;  /* 0x000054326e347816 */ /* 0x000fe40000000034 */
[----:B------:R-:W-:Y:S01]  /*14540*/  PRMT R46, R111, 0x5432, R46 ;  /* 0x000054326f2e7816 */ /* 0x000fe2000000002e */
[----:B------:R-:W-:Y:S01]  /*14550*/  IMAD.U32 R65, R53, 0x10000, RZ ;  /* 0x0001000035417824 */ /* 0x000fe200078e00ff */
[----:B------:R-:W-:Y:S01]  /*14560*/  PRMT R54, R109, 0x5432, R54 ;  /* 0x000054326d367816 */ /* 0x000fe20000000036 */
[----:B------:R-:W-:Y:S01]  /*14570*/  IMAD.U32 R67, R52, 0x10000, RZ ;  /* 0x0001000034437824 */ /* 0x000fe200078e00ff */
[----:B------:R-:W-:Y:S01]  /*14580*/  LOP3.LUT R20, R20, 0xffff0000, RZ, 0xc0, !PT ;  /* 0xffff000014147812 */ /* 0x000fe200078ec0ff */
[C---:B0-----:R-:W-:Y:S01]  /*14590*/  IMAD.U32 R55, R41.reuse, 0x10000, RZ ;  /* 0x0001000029377824 */ /* 0x041fe200078e00ff */
[----:B------:R-:W-:Y:S01]  /*145a0*/  LOP3.LUT R57, R41, 0xffff0000, RZ, 0xc0, !PT ;  /* 0xffff000029397812 */ /* 0x000fe200078ec0ff */
[C---:B------:R-:W-:Y:S01]  /*145b0*/  IMAD.U32 R56, R42.reuse, 0x10000, RZ ;  /* 0x000100002a387824 */ /* 0x040fe200078e00ff */
[----:B------:R-:W-:Y:S01]  /*145c0*/  LOP3.LUT R41, R42, 0xffff0000, RZ, 0xc0, !PT ;  /* 0xffff00002a297812 */ /* 0x000fe200078ec0ff */
[----:B------:R-:W-:Y:S01]  /*145d0*/  IMAD.U32 R47, R40, 0x10000, RZ ;  /* 0x00010000282f7824 */ /* 0x000fe200078e00ff */
[----:B------:R-:W-:Y:S01]  /*145e0*/  PRMT R45, R111, 0x5410, R45 ;  /* 0x000054106f2d7816 */ /* 0x000fe2000000002d */
[----:B------:R-:W-:Y:S01]  /*145f0*/  IMAD.U32 R66, R46, 0x10000, RZ ;  /* 0x000100002e427824 */ /* 0x000fe200078e00ff */
[----:B------:R-:W-:Y:S01]  /*14600*/  LOP3.LUT R40, R40, 0xffff0000, RZ, 0xc0, !PT ;  /* 0xffff000028287812 */ /* 0x000fe200078ec0ff */
[----:B------:R-:W-:Y:S01]  /*14610*/  IMAD.U32 R58, R43, 0x10000, RZ ;  /* 0x000100002b3a7824 */ /* 0x000fe200078e00ff */
[----:B------:R-:W-:-:S02]  /*14620*/  PRMT R21, R109, 0x5410, R21 ;  /* 0x000054106d157816 */ /* 0x000fc40000000015 */
[----:B------:R-:W-:Y:S02]  /*14630*/  LOP3.LUT R53, R53, 0xffff0000, RZ, 0xc0, !PT ;  /* 0xffff000035357812 */ /* 0x000fe400078ec0ff */
        /* <DEDUP_REMOVED lines=15> */
[C---:B------:R-:W-:Y:S01]  /*14730*/  FMUL.FTZ R50, R59.reuse, R65 ;  /* 0x000000413b327220 */ /* 0x040fe20000410000 */
[----:B------:R-:W-:Y:S01]  /*14740*/  FMUL.FTZ R59, R59, R67 ;  /* 0x000000433b3b7220 */ /* 0x000fe20000410000 */
[C---:B------:R-:W-:Y:S01]  /*14750*/  FMUL.FTZ R63, R62.reuse, R66 ;  /* 0x000000423e3f7220 */ /* 0x040fe20000410000 */
[----:B------:R-:W-:Y:S01]  /*14760*/  FMUL.FTZ R62, R62, R47 ;  /* 0x0000002f3e3e7220 */ /* 0x000fe20000410000 */
[C---:B------:R-:W-:Y:S01]  /*14770*/  FFMA.FTZ R50, R55.reuse, R67, -R50 ;  /* 0x0000004337327223 */ /* 0x040fe20000010832 */
[----:B------:R-:W-:Y:S01]  /*14780*/  FFMA.FTZ R59, R55, R65, R59 ;  /* 0x00000041373b7223 */ /* 0x000fe2000001003b */
[----:B------:R-:W-:Y:S01]  /*14790*/  FFMA.FTZ R63, R58, R47, -R63 ;  /* 0x0000002f3a3f7223 */ /* 0x000fe2000001083f */
[----:B------:R-:W-:Y:S01]  /*147a0*/  FMUL.FTZ R55, R42, R44 ;  /* 0x0000002c2a377220 */ /* 0x000fe20000410000 */
[----:B------:R-:W-:Y:S01]  /*147b0*/  FFMA.FTZ R47, R58, R66, R62 ;  /* 0x000000423a2f7223 */ /* 0x000fe2000001003e */
[----:B------:R-:W-:Y:S01]  /*147c0*/  FMUL.FTZ R42, R42, R20 ;  /* 0x000000142a2a7220 */ /* 0x000fe20000410000 */
[----:B------:R-:W-:-:S02]  /*147d0*/  IMAD.U32 R58, R45, 0x10000, RZ ;  /* 0x000100002d3a7824 */ /* 0x000fc400078e00ff */
[C---:B------:R-:W-:Y:S01]  /*147e0*/  FFMA.FTZ R55, R40.reuse, R20, -R55 ;  /* 0x0000001428377223 */ /* 0x040fe20000010837 */
[----:B------:R-:W-:Y:S02]  /*147f0*/  IMAD.U32 R62, R21, 0x10000, RZ ;  /* 0x00010000153e7824 */ /* 0x000fe400078e00ff */
[----:B------:R-:W-:Y:S01]  /*14800*/  FFMA.FTZ R44, R40, R44, R42 ;  /* 0x0000002c282c7223 */ /* 0x000fe2000001002a */
[----:B------:R-:W-:Y:S01]  /*14810*/  FMUL.FTZ R40, R49, R58 ;  /* 0x0000003a31287220 */ /* 0x000fe20000410000 */
[----:B------:R-:W-:Y:S01]  /*14820*/  FMUL.FTZ R20, R61, R53 ;  /* 0x000000353d147220 */ /* 0x000fe20000410000 */
[-C--:B------:R-:W-:Y:S01]  /*14830*/  FMUL.FTZ R49, R49, R62.reuse ;  /* 0x0000003e31317220 */ /* 0x080fe20000410000 */
[----:B------:R-:W-:Y:S01]  /*14840*/  LOP3.LUT R45, R45, 0xffff0000, RZ, 0xc0, !PT ;  /* 0xffff00002d2d7812 */ /* 0x000fe200078ec0ff */
[----:B------:R-:W-:Y:S01]  /*14850*/  FFMA.FTZ R42, R56, R62, -R40 ;  /* 0x0000003e382a7223 */ /* 0x000fe20000010828 */
        /* <DEDUP_REMOVED lines=10> */
[----:B------:R-:W-:Y:S01]  /*14900*/  FFMA.FTZ R21, R41, R21, -R52 ;  /* 0x0000001529157223 */ /* 0x000fe20000010834 */
[----:B------:R-:W-:Y:S01]  /*14910*/  FFMA.FTZ R49, R43, R54, -R49 ;  /* 0x000000362b317223 */ /* 0x000fe20000010831 */
        /* <DEDUP_REMOVED lines=13> */
.L_x_2855:
[----:B------:R-:W-:Y:S05]  /*149f0*/  BSYNC B1 ;  /* 0x0000000000017941 */ /* 0x000fea0003800000 */
.L_x_2854:
[----:B---3--:R-:W-:Y:S01]  /*14a00*/  VIADD R3, R225, 0x40 ;  /* 0x00000040e1037836 */ /* 0x008fe20000000000 */
[----:B------:R-:W-:Y:S04]  /*14a10*/  BSSY B1, `(.L_x_2858) ;  /* 0x00000ec000017945 */ /* 0x000fe80003800000 */
[----:B------:R-:W-:-:S13]  /*14a20*/  ISETP.GE.AND P0, PT, R3, R0, PT ;  /* 0x000000000300720c */ /* 0x000fda0003f06270 */
[----:B------:R-:W-:Y:S05]  /*14a30*/  @P0 BRA `(.L_x_2859) ;  /* 0x0000000c00a40947 */ /* 0x000fea0003800000 */
[----:B------:R3:W5:Y:S01]  /*14a40*/  LDL R61, [R1+0x60] ;  /* 0x00006000013d7983 */ /* 0x0007620000100800 */
[----:B------:R-:W4:Y:S01]  /*14a50*/  LDC R3, c[0x0][0x3f4] ;  /* 0x0000fd00ff037b82 */ /* 0x000f220000000800 */
        /* <DEDUP_REMOVED lines=8> */
[-C--:B----4-:R-:W-:Y:S02]  /*14ae0*/  ISETP.GE.AND P0, PT, R16, R3.reuse, PT ;  /* 0x000000031000720c */ /* 0x090fe40003f06270 */
[----:B------:R-:W-:-:S11]  /*14af0*/  ISETP.GE.AND P1, PT, R214, R3, PT ;  /* 0x00000003d600720c */ /* 0x000fd60003f26270 */
[----:B---3--:R-:W-:Y:S05]  /*14b00*/  @P0 BRA `(.L_x_2861) ;  /* 0x0000000400a00947 */ /* 0x008fea0003800000 */
[----:B01----:R-:W3:Y:S04]  /*14b10*/  LDL R20, [R1+0x8c] ;  /* 0x00008c0001147983 */ /* 0x003ee80000100800 */
[----:B------:R-:W4:Y:S01]  /*14b20*/  LDL R64, [R1+0x1bc] ;  /* 0x0001bc0001407983 */ /* 0x000f220000100800 */
[----:B------:R-:W-:-:S04]  /*14b30*/  SHF.R.U64 R24, R24, 0x10, R25 ;  /* 0x0000001018187819 */ /* 0x000fc80000001219 */
[----:B------:R-:W-:-:S05]  /*14b40*/  PRMT R24, R108, 0x5410, R24 ;  /* 0x000054106c187816 */ /* 0x000fca0000000018 */
[C---:B------:R-:W-:Y:S01]  /*14b50*/  IMAD.U32 R56, R24.reuse, 0x10000, RZ ;  /* 0x0001000018387824 */ /* 0x040fe200078e00ff */
[----:B------:R-:W-:Y:S02]  /*14b60*/  LOP3.LUT R24, R24, 0xffff0000, RZ, 0xc0, !PT ;  /* 0xffff000018187812 */ /* 0x000fe400078ec0ff */
[----:B---3--:R-:W-:-:S04]  /*14b70*/  LEA.HI R20, R3, R20, RZ, 0x1d ;  /* 0x0000001403147211 */ /* 0x008fc800078fe8ff */
[----:B------:R-:W-:Y:S01]  /*14b80*/  SHF.R.S32.HI R41, RZ, 0x1f, R20 ;  /* 0x0000001fff297819 */ /* 0x000fe20000011414 */
[----:B------:R-:W-:-:S03]  /*14b90*/  IMAD.SHL.U32 R21, R20, 0x8, RZ ;  /* 0x0000000814157824 */ /* 0x000fc600078e00ff */
[----:B------:R-:W-:Y:S02]  /*14ba0*/  LEA.HI R41, R41, R20, RZ, 0x3 ;  /* 0x0000001429297211 */ /* 0x000fe400078f18ff */
[----:B------:R-:W-:Y:S02]  /*14bb0*/  LOP3.LUT R20, R63, 0x38, R21, 0xf8, !PT ;  /* 0x000000383f147812 */ /* 0x000fe400078ef815 */
[----:B------:R-:W-:Y:S01]  /*14bc0*/  SHF.R.U64 R21, R32, 0x10, R33 ;  /* 0x0000001020157819 */ /* 0x000fe20000001221 */
[----:B------:R-:W-:Y:S01]  /*14bd0*/  IMAD.SHL.U32 R41, R41, 0x400, RZ ;  /* 0x0000040029297824 */ /* 0x000fe200078e00ff */
[----:B------:R-:W-:Y:S02]  /*14be0*/  LOP3.LUT R20, R20, R62, RZ, 0x3c, !PT ;  /* 0x0000003e14147212 */ /* 0x000fe400078e3cff */
[----:B------:R-:W-:Y:S02]  /*14bf0*/  SHF.R.U64 R32, R34, 0x10, R35 ;  /* 0x0000001022207819 */ /* 0x000fe40000001223 */
[----:B------:R-:W-:-:S02]  /*14c00*/  LOP3.LUT R41, R41, 0x7fffe000, RZ, 0xc0, !PT ;  /* 0x7fffe00029297812 */ /* 0x000fc400078ec0ff */
[----:B------:R-:W-:Y:S02]  /*14c10*/  PRMT R21, R106, 0x5410, R21 ;  /* 0x000054106a157816 */ /* 0x000fe40000000015 */
[----:B-----5:R-:W-:Y:S02]  /*14c20*/  IADD3 R20, R20, R41, R61 ;  /* 0x0000002914147210 */ /* 0x020fe40007ffe03d */
[----:B----4-:R-:W0:Y:S01]  /*14c30*/  LDS.128 R40, [R64] ;  /* 0x0000000040287984 */ /* 0x010e220000000c00 */
[----:B------:R-:W-:Y:S01]  /*14c40*/  SHF.R.U32.HI R34, RZ, 0x10, R35 ;  /* 0x00000010ff227819 */ /* 0x000fe20000011623 */
[----:B------:R-:W-:Y:S01]  /*14c50*/  IMAD.U32 R57, R21, 0x10000, RZ ;  /* 0x0001000015397824 */ /* 0x000fe200078e00ff */
[----:B------:R-:W-:Y:S01]  /*14c60*/  SHF.R.U32.HI R35, RZ, 0x10, R25 ;  /* 0x00000010ff237819 */ /* 0x000fe20000011619 */
[----:B------:R-:W-:Y:S01]  /*14c70*/  IMAD R20, R20, 0x2, R23 ;  /* 0x0000000214147824 */ /* 0x000fe200078e0217 */
[--C-:B------:R-:W-:Y:S02]  /*14c80*/  SHF.R.U64 R25, R26, 0x10, R27.reuse ;  /* 0x000000101a197819 */ /* 0x100fe4000000121b */
[----:B------:R-:W-:-:S02]  /*14c90*/  SHF.R.U32.HI R26, RZ, 0x10, R27 ;  /* 0x00000010ff1a7819 */ /* 0x000fc4000001161b */
[----:B------:R-:W1:Y:S01]  /*14ca0*/  LDS.128 R44, [R20+0x14400] ;  /* 0x01440000142c7984 */ /* 0x000e620000000c00 */
[----:B------:R-:W-:Y:S02]  /*14cb0*/  SHF.R.U32.HI R33, RZ, 0x10, R33 ;  /* 0x00000010ff217819 */ /* 0x000fe40000011621 */
[----:B------:R-:W-:Y:S02]  /*14cc0*/  PRMT R26, R107, 0x5432, R26 ;  /* 0x000054326b1a7816 */ /* 0x000fe4000000001a */
[----:B------:R-:W-:Y:S02]  /*14cd0*/  PRMT R34, R105, 0x5432, R34 ;  /* 0x0000543269227816 */ /* 0x000fe40000000022 */
[----:B------:R-:W-:Y:S01]  /*14ce0*/  PRMT R35, R108, 0x5432, R35 ;  /* 0x000054326c237816 */ /* 0x000fe20000000023 */
[----:B------:R-:W-:Y:S01]  /*14cf0*/  IMAD.U32 R59, R26, 0x10000, RZ ;  /* 0x000100001a3b7824 */ /* 0x000fe200078e00ff */
[----:B------:R-:W-:Y:S02]  /*14d00*/  PRMT R33, R106, 0x5432, R33 ;  /* 0x000054326a217816 */ /* 0x000fe40000000021 */
[----:B------:R-:W-:Y:S01]  /*14d10*/  LOP3.LUT R21, R21, 0xffff0000, RZ, 0xc0, !PT ;  /* 0xffff000015157812 */ /* 0x000fe200078ec0ff */
[----:B------:R-:W-:Y:S01]  /*14d20*/  IMAD.U32 R58, R35, 0x10000, RZ ;  /* 0x00010000233a7824 */ /* 0x000fe200078e00ff */
[----:B------:R-:W-:Y:S01]  /*14d30*/  PRMT R25, R107, 0x5410, R25 ;  /* 0x000054106b197816 */ /* 0x000fe20000000019 */
[----:B------:R-:W-:Y:S01]  /*14d40*/  IMAD.U32 R60, R33, 0x10000, RZ ;  /* 0x00010000213c7824 */ /* 0x000fe200078e00ff */
[----:B------:R-:W-:-:S02]  /*14d50*/  LOP3.LUT R35, R35, 0xffff0000, RZ, 0xc0, !PT ;  /* 0xffff000023237812 */ /* 0x000fc400078ec0ff */
[----:B------:R-:W-:Y:S02]  /*14d60*/  LOP3.LUT R33, R33, 0xffff0000, RZ, 0xc0, !PT ;  /* 0xffff000021217812 */ /* 0x000fe400078ec0ff */
[----:B------:R-:W-:Y:S02]  /*14d70*/  PRMT R32, R105, 0x5410, R32 ;  /* 0x0000541069207816 */ /* 0x000fe40000000020 */
        /* <DEDUP_REMOVED lines=30> */
[C---:B------:R-:W-:Y:S01]  /*14f60*/  FMUL.FTZ R59, R42.reuse, R24 ;  /* 0x000000182a3b7220 */ /* 0x040fe20000410000 */
[-C--:B------:R-:W-:Y:S01]  /*14f70*/  FMUL.FTZ R51, R42, R21.reuse ;  /* 0x000000152a337220 */ /* 0x080fe20000410000 */
[C---:B------:R-:W-:Y:S01]  /*14f80*/  IMAD.U32 R48, R25.reuse, 0x10000, RZ ;  /* 0x0001000019307824 */ /* 0x040fe200078e00ff */
[----:B------:R-:W-:Y:S01]  /*14f90*/  LOP3.LUT R25, R25, 0xffff0000, RZ, 0xc0, !PT ;  /* 0xffff000019197812 */ /* 0x000fe200078ec0ff */
[----:B------:R-:W-:Y:S01]  /*14fa0*/  FFMA.FTZ R42, R40, R21, -R59 ;  /* 0x00000015282a7223 */ /* 0x000fe2000001083b */
[C---:B------:R-:W-:Y:S01]  /*14fb0*/  FMUL.FTZ R21, R54.reuse, R35 ;  /* 0x0000002336157220 */ /* 0x040fe20000410000 */
[----:B------:R-:W-:Y:S01]  /*14fc0*/  FMUL.FTZ R54, R54, R33 ;  /* 0x0000002136367220 */ /* 0x000fe20000410000 */
[----:B------:R-:W-:-:S02]  /*14fd0*/  IMAD.U32 R56, R32, 0x10000, RZ ;  /* 0x0001000020387824 */ /* 0x000fc400078e00ff */
[----:B------:R-:W-:Y:S01]  /*14fe0*/  FFMA.FTZ R40, R40, R24, R51 ;  /* 0x0000001828287223 */ /* 0x000fe20000010033 */
[C---:B------:R-:W-:Y:S01]  /*14ff0*/  FMUL.FTZ R24, R45.reuse, R48 ;  /* 0x000000302d187220 */ /* 0x040fe20000410000 */
[C---:B------:R-:W-:Y:S01]  /*15000*/  FFMA.FTZ R33, R50.reuse, R33, -R21 ;  /* 0x0000002132217223 */ /* 0x040fe20000010815 */
[----:B------:R-:W-:Y:S01]  /*15010*/  FFMA.FTZ R35, R50, R35, R54 ;  /* 0x0000002332237223 */ /* 0x000fe20000010036 */
[-C--:B------:R-:W-:Y:S01]  /*15020*/  FMUL.FTZ R50, R45, R56.reuse ;  /* 0x000000382d327220 */ /* 0x080fe20000410000 */
[C---:B------:R-:W-:Y:S01]  /*15030*/  FFMA.FTZ R56, R49.reuse, R56, -R24 ;  /* 0x0000003831387223 */ /* 0x040fe20000010818 */
[----:B------:R-:W-:Y:S02]  /*15040*/  LOP3.LUT R32, R32, 0xffff0000, RZ, 0xc0, !PT ;  /* 0xffff000020207812 */ /* 0x000fe400078ec0ff */
        /* <DEDUP_REMOVED lines=20> */
.L_x_2861:
[----:B------:R-:W-:Y:S05]  /*15190*/  BSYNC B2 ;  /* 0x0000000000027941 */ /* 0x000fea0003800000 */
.L_x_2860:
[----:B------:R-:W-:Y:S05]  /*151a0*/  @P1 BRA `(.L_x_2859) ;  /* 0x0000000400c81947 */ /* 0x000fea0003800000 */
[----:B------:R-:W4:Y:S04]  /*151b0*/  LDL R21, [R1+0x128] ;  /* 0x0001280001157983 */ /* 0x000f280000100800 */
[----:B01-3--:R-:W3:Y:S01]  /*151c0*/  LDL R20, [R1+0x138] ;  /* 0x0001380001147983 */ /* 0x00bee20000100800 */
[----:B------:R-:W-:Y:S02]  /*151d0*/  SHF.R.U64 R41, R36, 0x10, R37 ;  /* 0x0000001024297819 */ /* 0x000fe40000001225 */
[----:B------:R-:W-:Y:S02]  /*151e0*/  SHF.R.U64 R40, R38, 0x10, R39 ;  /* 0x0000001026287819 */ /* 0x000fe40000001227 */
[----:B------:R-:W-:Y:S02]  /*151f0*/  SHF.R.U64 R36, R30, 0x10, R31 ;  /* 0x000000101e247819 */ /* 0x000fe4000000121f */
[----:B------:R-:W-:-:S02]  /*15200*/  SHF.R.U32.HI R38, RZ, 0x10, R39 ;  /* 0x00000010ff267819 */ /* 0x000fc40000011627 */
[----:B------:R-:W-:Y:S02]  /*15210*/  SHF.R.U32.HI R30, RZ, 0x10, R31 ;  /* 0x00000010ff1e7819 */ /* 0x000fe4000001161f */
[----:B----4-:R-:W-:Y:S02]  /*15220*/  R2UR UR4, R21 ;  /* 0x00000000150472ca */ /* 0x010fe400000e0000 */
[----:B------:R-:W-:Y:S02]  /*15230*/  SHF.R.S32.HI R21, RZ, 0x1f, R214 ;  /* 0x0000001fff157819 */ /* 0x000fe400000114d6 */
[----:B---3--:R-:W-:Y:S02]  /*15240*/  LEA.HI R3, R3, R20, RZ, 0x1d ;  /* 0x0000001403037211 */ /* 0x008fe400078fe8ff */
[CC--:B------:R-:W-:Y:S02]  /*15250*/  LEA.HI R24, R21.reuse, R214.reuse, RZ, 0x6 ;  /* 0x000000d615187211 */ /* 0x0c0fe400078f30ff */
[----:B------:R-:W-:-:S02]  /*15260*/  LEA.HI R21, R21, R214, RZ, 0x3 ;  /* 0x000000d615157211 */ /* 0x000fc400078f18ff */
[----:B------:R-:W-:Y:S02]  /*15270*/  SHF.R.S32.HI R20, RZ, 0x1f, R3 ;  /* 0x0000001fff147819 */ /* 0x000fe40000011403 */
[----:B------:R-:W-:Y:S02]  /*15280*/  LOP3.LUT R21, R63, 0x38, R21, 0xf8, !PT ;  /* 0x000000383f157812 */ /* 0x000fe400078ef815 */
[----:B------:R-:W-:Y:S01]  /*15290*/  LEA.HI R20, R20, R3, RZ, 0x3 ;  /* 0x0000000314147211 */ /* 0x000fe200078f18ff */
[----:B------:R-:W-:Y:S01]  /*152a0*/  IMAD.SHL.U32 R3, R3, 0x8, RZ ;  /* 0x0000000803037824 */ /* 0x000fe200078e00ff */
[----:B------:R-:W-:-:S03]  /*152b0*/  LOP3.LUT R25, R21, R62, RZ, 0x3c, !PT ;  /* 0x0000003e15197212 */ /* 0x000fc600078e3cff */
[----:B------:R-:W-:Y:S01]  /*152c0*/  IMAD.SHL.U32 R21, R20, 0x400, RZ ;  /* 0x0000040014157824 */ /* 0x000fe200078e00ff */
[----:B------:R-:W-:Y:S01]  /*152d0*/  LOP3.LUT R3, R63, 0x38, R3, 0xf8, !PT ;  /* 0x000000383f037812 */ /* 0x000fe200078ef803 */
[----:B------:R-:W-:-:S03]  /*152e0*/  IMAD.SHL.U32 R24, R24, 0x80, RZ ;  /* 0x0000008018187824 */ /* 0x000fc600078e00ff */
[----:B------:R-:W-:Y:S02]  /*152f0*/  LOP3.LUT R20, R3, R62, RZ, 0x3c, !PT ;  /* 0x0000003e03147212 */ /* 0x000fe400078e3cff */
[----:B------:R-:W-:Y:S02]  /*15300*/  LOP3.LUT R21, R21, 0x7fffe000, RZ, 0xc0, !PT ;  /* 0x7fffe00015157812 */ /* 0x000fe400078ec0ff */
[----:B------:R-:W-:Y:S02]  /*15310*/  LOP3.LUT R24, R24, 0xffffe000, RZ, 0xc0, !PT ;  /* 0xffffe00018187812 */ /* 0x000fe400078ec0ff */
[--C-:B-----5:R-:W-:Y:S02]  /*15320*/  IADD3 R20, R20, R21, R61.reuse ;  /* 0x0000001514147210 */ /* 0x120fe40007ffe03d */
[----:B------:R-:W-:-:S03]  /*15330*/  IADD3 R24, R25, R24, R61 ;  /* 0x0000001819187210 */ /* 0x000fc60007ffe03d */
[----:B------:R-:W-:Y:S01]  /*15340*/  IMAD R20, R20, 0x2, R23 ;  /* 0x0000000214147824 */ /* 0x000fe200078e0217 */
[----:B------:R-:W-:-:S04]  /*15350*/  LEA R3, R24, UR4, 0x1 ;  /* 0x0000000418037c11 */ /* 0x000fc8000f8e08ff */
[----:B------:R-:W0:Y:S04]  /*15360*/  LDS.128 R32, [R20+0x14400] ;  /* 0x0144000014207984 */ /* 0x000e280000000c00 */
[----:B------:R-:W1:Y:S01]  /*15370*/  LDS.128 R24, [R3] ;  /* 0x0000000003187984 */ /* 0x000e620000000c00 */
[----:B------:R-:W-:Y:S02]  /*15380*/  SHF.R.U32.HI R21, RZ, 0x10, R37 ;  /* 0x00000010ff157819 */ /* 0x000fe40000011625 */
[--C-:B------:R-:W-:Y:S02]  /*15390*/  SHF.R.U64 R37, R28, 0x10, R29.reuse ;  /* 0x000000101c257819 */ /* 0x100fe4000000121d */
[----:B------:R-:W-:Y:S02]  /*153a0*/  SHF.R.U32.HI R29, RZ, 0x10, R29 ;  /* 0x00000010ff1d7819 */ /* 0x000fe4000001161d */
[----:B------:R-:W-:-:S02]  /*153b0*/  PRMT R37, R104, 0x5410, R37 ;  /* 0x0000541068257816 */ /* 0x000fc40000000025 */
[----:B------:R-:W-:Y:S02]  /*153c0*/  PRMT R28, R102, 0x5410, R41 ;  /* 0x00005410661c7816 */ /* 0x000fe40000000029 */
[----:B------:R-:W-:Y:S01]  /*153d0*/  PRMT R104, R104, 0x5432, R29 ;  /* 0x0000543268687816 */ /* 0x000fe2000000001d */
[----:B------:R-:W-:Y:S01]  /*153e0*/  IMAD.U32 R45, R37, 0x10000, RZ ;  /* 0x00010000252d7824 */ /* 0x000fe200078e00ff */
[----:B------:R-:W-:Y:S01]  /*153f0*/  PRMT R102, R102, 0x5432, R21 ;  /* 0x0000543266667816 */ /* 0x000fe20000000015 */
[----:B------:R-:W-:Y:S01]  /*15400*/  IMAD.U32 R44, R28, 0x10000, RZ ;  /* 0x000100001c2c7824 */ /* 0x000fe200078e00ff */
[----:B------:R-:W-:Y:S02]  /*15410*/  PRMT R21, R101, 0x5410, R40 ;  /* 0x0000541065157816 */ /* 0x000fe40000000028 */
[----:B------:R-:W-:Y:S02]  /*15420*/  PRMT R29, R103, 0x5410, R36 ;  /* 0x00005410671d7816 */ /* 0x000fe40000000024 */
[----:B------:R-:W-:-:S02]  /*15430*/  PRMT R101, R101, 0x5432, R38 ;  /* 0x0000543265657816 */ /* 0x000fc40000000026 */
[----:B------:R-:W-:Y:S01]  /*15440*/  PRMT R103, R103, 0x5432, R30 ;  /* 0x0000543267677816 */ /* 0x000fe2000000001e */
[----:B------:R-:W-:Y:S02]  /*15450*/  IMAD.U32 R46, R104, 0x10000, RZ ;  /* 0x00010000682e7824 */ /* 0x000fe400078e00ff */
[C---:B0-----:R-:W-:Y:S01]  /*15460*/  IMAD.U32 R39, R32.reuse, 0x10000, RZ ;  /* 0x0001000020277824 */ /* 0x041fe200078e00ff */
[----:B------:R-:W-:Y:S01]  /*15470*/  LOP3.LUT R36, R32, 0xffff0000, RZ, 0xc0, !PT ;  /* 0xffff000020247812 */ /* 0x000fe200078ec0ff */
[----:B------:R-:W-:Y:S02]  /*15480*/  IMAD.U32 R42, R33, 0x10000, RZ ;  /* 0x00010000212a7824 */ /* 0x000fe400078e00ff */
[C---:B-1----:R-:W-:Y:S01]  /*15490*/  IMAD.U32 R38, R24.reuse, 0x10000, RZ ;  /* 0x0001000018267824 */ /* 0x042fe200078e00ff */
[----:B------:R-:W-:Y:S01]  /*154a0*/  LOP3.LUT R30, R24, 0xffff0000, RZ, 0xc0, !PT ;  /* 0xffff0000181e7812 */ /* 0x000fe200078ec0ff */
[C---:B------:R-:W-:Y:S01]  /*154b0*/  IMAD.U32 R41, R25.reuse, 0x10000, RZ ;  /* 0x0001000019297824 */ /* 0x040fe200078e00ff */
[----:B------:R-:W-:Y:S01]  /*154c0*/  LOP3.LUT R31, R25, 0xffff0000, RZ, 0xc0, !PT ;  /* 0xffff0000191f7812 */ /* 0x000fe200078ec0ff */
[C---:B------:R-:W-:Y:S01]  /*154d0*/  IMAD.U32 R25, R26.reuse, 0x10000, RZ ;  /* 0x000100001a197824 */ /* 0x040fe200078e00ff */
[----:B------:R-:W-:Y:S01]  /*154e0*/  LOP3.LUT R24, R26, 0xffff0000, RZ, 0xc0, !PT ;  /* 0xffff00001a187812 */ /* 0x000fe200078ec0ff */
[----:B------:R-:W-:Y:S01]  /*154f0*/  FMUL.FTZ R47, R39, R45 ;  /* 0x0000002d272f7220 */ /* 0x000fe20000410000 */
[C---:B------:R-:W-:Y:S01]  /*15500*/  IMAD.U32 R40, R27.reuse, 0x10000, RZ ;  /* 0x000100001b287824 */ /* 0x040fe200078e00ff */
[----:B------:R-:W-:Y:S01]  /*15510*/  LOP3.LUT R26, R27, 0xffff0000, RZ, 0xc0, !PT ;  /* 0xffff00001b1a7812 */ /* 0x000fe200078ec0ff */
[C---:B------:R-:W-:Y:S01]  /*15520*/  IMAD.U32 R32, R34.reuse, 0x10000, RZ ;  /* 0x0001000022207824 */ /* 0x040fe200078e00ff */
[----:B------:R-:W-:Y:S01]  /*15530*/  LOP3.LUT R27, R34, 0xffff0000, RZ, 0xc0, !PT ;  /* 0xffff0000221b7812 */ /* 0x000fe200078ec0ff */
[----:B------:R-:W-:Y:S01]  /*15540*/  FMUL.FTZ R49, R39, R44 ;  /* 0x0000002c27317220 */ /* 0x000fe20000410000 */
[C---:B------:R-:W-:Y:S01]  /*15550*/  IMAD.U32 R43, R35.reuse, 0x10000, RZ ;  /* 0x00010000232b7824 */ /* 0x040fe200078e00ff */
[----:B------:R-:W-:Y:S01]  /*15560*/  LOP3.LUT R34, R35, 0xffff0000, RZ, 0xc0, !PT ;  /* 0xffff000023227812 */ /* 0x000fe200078ec0ff */
[----:B------:R-:W-:-:S02]  /*15570*/  IMAD.U32 R39, R102, 0x10000, RZ ;  /* 0x0001000066277824 */ /* 0x000fc400078e00ff */
[----:B------:R-:W-:Y:S01]  /*15580*/  FFMA.FTZ R35, R38, R44, -R47 ;  /* 0x0000002c26237223 */ /* 0x000fe2000001082f */
[C---:B------:R-:W-:Y:S01]  /*15590*/  FMUL.FTZ R48, R42.reuse, R46 ;  /* 0x0000002e2a307220 */ /* 0x040fe20000410000 */
[----:B------:R-:W-:Y:S02]  /*155a0*/  IMAD.U32 R47, R103, 0x10000, RZ ;  /* 0x00010000672f7824 */ /* 0x000fe400078e00ff */
[----:B------:R-:W-:Y:S02]  /*155b0*/  IMAD.U32 R44, R101, 0x10000, RZ ;  /* 0x00010000652c7824 */ /* 0x000fe400078e00ff */
[----:B------:R-:W-:Y:S01]  /*155c0*/  FMUL.FTZ R42, R42, R39 ;  /* 0x000000272a2a7220 */ /* 0x000fe20000410000 */
[----:B------:R-:W-:Y:S01]  /*155d0*/  FFMA.FTZ R38, R38, R45, R49 ;  /* 0x0000002d26267223 */ /* 0x000fe20000010031 */
[----:B------:R-:W-:Y:S01]  /*155e0*/  FFMA.FTZ R39, R41, R39, -R48 ;  /* 0x0000002729277223 */ /* 0x000fe20000010830 */
[C---:B------:R-:W-:Y:S01]  /*155f0*/  FMUL.FTZ R49, R43.reuse, R47 ;  /* 0x0000002f2b317220 */ /* 0x040fe20000410000 */
[----:B------:R-:W-:Y:S01]  /*15600*/  FMUL.FTZ R48, R43, R44 ;  /* 0x0000002c2b307220 */ /* 0x000fe20000410000 */
[----:B------:R-:W-:-:S02]  /*15610*/  LOP3.LUT R45, R37, 0xffff0000, RZ, 0xc0, !PT ;  /* 0xffff0000252d7812 */ /* 0x000fc400078ec0ff */
[----:B------:R-:W-:Y:S01]  /*15620*/  LOP3.LUT R43, R28, 0xffff0000, RZ, 0xc0, !PT ;  /* 0xffff00001c2b7812 */ /* 0x000fe200078ec0ff */
[C---:B------:R-:W-:Y:S01]  /*15630*/  FFMA.FTZ R37, R40.reuse, R44, -R49 ;  /* 0x0000002c28257223 */ /* 0x040fe20000010831 */
[----:B------:R-:W-:Y:S01]  /*15640*/  FFMA.FTZ R40, R40, R47, R48 ;  /* 0x0000002f28287223 */ /* 0x000fe20000010030 */
[----:B------:R-:W-:Y:S01]  /*15650*/  FFMA.FTZ R41, R41, R46, R42 ;  /* 0x0000002e29297223 */ /* 0x000fe2000001002a */
[C---:B------:R-:W-:Y:S01]  /*15660*/  FMUL.FTZ R47, R36.reuse, R45 ;  /* 0x0000002d242f7220 */ /* 0x040fe20000410000 */
[-C--:B------:R-:W-:Y:S01]  /*15670*/  FMUL.FTZ R49, R36, R43.reuse ;  /* 0x0000002b24317220 */ /* 0x080fe20000410000 */
[----:B------:R-:W-:Y:S01]  /*15680*/  IMAD.U32 R42, R29, 0x10000, RZ ;  /* 0x000100001d2a7824 */ /* 0x000fe200078e00ff */
[----:B------:R-:W-:Y:S01]  /*15690*/  LOP3.LUT R33, R33, 0xffff0000, RZ, 0xc0, !PT ;  /* 0xffff000021217812 */ /* 0x000fe200078ec0ff */
[----:B------:R-:W-:Y:S01]  /*156a0*/  IMAD.U32 R36, R21, 0x10000, RZ ;  /* 0x0001000015247824 */ /* 0x000fe200078e00ff */
[----:B------:R-:W-:Y:S01]  /*156b0*/  LOP3.LUT R104, R104, 0xffff0000, RZ, 0xc0, !PT ;  /* 0xffff000068687812 */ /* 0x000fe200078ec0ff */
[----:B------:R-:W-:Y:S01]  /*156c0*/  FFMA.FTZ R28, R30, R43, -R47 ;  /* 0x0000002b1e1c7223 */ /* 0x000fe2000001082f */
[----:B------:R-:W-:Y:S01]  /*156d0*/  LOP3.LUT R102, R102, 0xffff0000, RZ, 0xc0, !PT ;  /* 0xffff000066667812 */ /* 0x000fe200078ec0ff */
[----:B------:R-:W-:Y:S01]  /*156e0*/  FFMA.FTZ R49, R30, R45, R49 ;  /* 0x0000002d1e317223 */ /* 0x000fe20000010031 */
[C---:B------:R-:W-:Y:S01]  /*156f0*/  FMUL.FTZ R30, R32.reuse, R42 ;  /* 0x0000002a201e7220 */ /* 0x040fe20000410000 */
[----:B------:R-:W-:Y:S01]  /*15700*/  FMUL.FTZ R32, R32, R36 ;  /* 0x0000002420207220 */ /* 0x000fe20000410000 */
[----:B------:R-:W-:Y:S01]  /*15710*/  LOP3.LUT R29, R29, 0xffff0000, RZ, 0xc0, !PT ;  /* 0xffff00001d1d7812 */ /* 0x000fe200078ec0ff */
[----:B------:R-:W-:Y:S01]  /*15720*/  FMUL.FTZ R44, R33, R104 ;  /* 0x00000068212c7220 */ /* 0x000fe20000410000 */
[----:B------:R-:W-:Y:S01]  /*15730*/  LOP3.LUT R21, R21, 0xffff0000, RZ, 0xc0, !PT ;  /* 0xffff000015157812 */ /* 0x000fe200078ec0ff */
[----:B------:R-:W-:Y:S01]  /*15740*/  FMUL.FTZ R33, R33, R102 ;  /* 0x0000006621217220 */ /* 0x000fe20000410000 */
[----:B------:R-:W-:Y:S01]  /*15750*/  LOP3.LUT R103, R103, 0xffff0000, RZ, 0xc0, !PT ;  /* 0xffff000067677812 */ /* 0x000fe200078ec0ff */
[----:B------:R-:W-:Y:S01]  /*15760*/  FFMA.FTZ R30, R25, R36, -R30 ;  /* 0x00000024191e7223 */ /* 0x000fe2000001081e */
[----:B------:R-:W-:Y:S01]  /*15770*/  LOP3.LUT R101, R101, 0xffff0000, RZ, 0xc0, !PT ;  /* 0xffff000065657812 */ /* 0x000fe200078ec0ff */
[----:B------:R-:W-:Y:S01]  /*15780*/  FFMA.FTZ R32, R25, R42, R32 ;  /* 0x0000002a19207223 */ /* 0x000fe20000010020 */
[----:B------:R-:W-:Y:S01]  /*15790*/  FMUL.FTZ R25, R27, R29 ;  /* 0x0000001d1b197220 */ /* 0x000fe20000410000 */
[C---:B------:R-:W-:Y:S01]  /*157a0*/  FFMA.FTZ R44, R31.reuse, R102, -R44 ;  /* 0x000000661f2c7223 */ /* 0x040fe2000001082c */
[----:B------:R-:W-:Y:S01]  /*157b0*/  FFMA.FTZ R104, R31, R104, R33 ;  /* 0x000000681f687223 */ /* 0x000fe20000010021 */
[----:B------:R-:W-:Y:S01]  /*157c0*/  FMUL.FTZ R36, R27, R21 ;  /* 0x000000151b247220 */ /* 0x000fe20000410000 */
[C---:B------:R-:W-:Y:S01]  /*157d0*/  FMUL.FTZ R31, R34.reuse, R103 ;  /* 0x00000067221f7220 */ /* 0x040fe20000410000 */
[----:B------:R-:W-:Y:S01]  /*157e0*/  FMUL.FTZ R42, R34, R101 ;  /* 0x00000065222a7220 */ /* 0x000fe20000410000 */
[C---:B------:R-:W-:Y:S01]  /*157f0*/  FFMA.FTZ R21, R24.reuse, R21, -R25 ;  /* 0x0000001518157223 */ /* 0x040fe20000010819 */
[----:B------:R-:W-:Y:S01]  /*15800*/  FFMA.FTZ R27, R24, R29, R36 ;  /* 0x0000001d181b7223 */ /* 0x000fe20000010024 */
[C---:B------:R-:W-:Y:S01]  /*15810*/  FFMA.FTZ R34, R26.reuse, R101, -R31 ;  /* 0x000000651a227223 */ /* 0x040fe2000001081f */
[----:B------:R-:W-:-:S02]  /*15820*/  FFMA.FTZ R31, R26, R103, R42 ;  /* 0x000000671a1f7223 */ /* 0x000fc4000001002a */
        /* <DEDUP_REMOVED lines=8> */
[----:B------:R4:W-:Y:S04]  /*158b0*/  STS.128 [R3], R24 ;  /* 0x0000001803007388 */ /* 0x0009e80000000c00 */
[----:B------:R4:W-:Y:S02]  /*158c0*/  STS.128 [R20+0x14400], R28 ;  /* 0x0144001c14007388 */ /* 0x0009e40000000c00 */
.L_x_2859:
[----:B------:R-:W-:Y:S05]  /*158d0*/  BSYNC B1 ;  /* 0x0000000000017941 */ /* 0x000fea0003800000 */
.L_x_2858:
[----:B----4-:R-:W-:-:S05]  /*158e0*/  VIADD R3, R225, 0x60 ;  /* 0x00000060e1037836 */ /* 0x010fca0000000000 */
[----:B------:R-:W-:-:S13]  /*158f0*/  ISETP.GE.AND P0, PT, R3, R0, PT ;  /* 0x000000000300720c */ /* 0x000fda0003f06270 */
[----:B------:R-:W-:Y:S05]  /*15900*/  @P0 BRA `(.L_x_2829) ;  /* 0x0000000c00c80947 */ /* 0x000fea0003800000 */
[----:B------:R4:W5:Y:S01]  /*15910*/  LDL R45, [R1+0x128] ;  /* 0x00012800012d7983 */ /* 0x0009620000100800 */
[----:B------:R-:W0:Y:S01]  /*15920*/  LDC R21, c[0x0][0x3f4] ;  /* 0x0000fd00ff157b82 */ /* 0x000e220000000800 */
[----:B------:R-:W-:Y:S01]  /*15930*/  BSSY B1, `(.L_x_2862) ;  /* 0x0000076000017945 */ /* 0x000fe20003800000 */
[-C--:B0-----:R-:W-:Y:S02]  /*15940*/  ISETP.GE.AND P0, PT, R16, R21.reuse, PT ;  /* 0x000000151000720c */ /* 0x081fe40003f06270 */
[----:B------:R-:W-:-:S11]  /*15950*/  ISETP.GE.AND P1, PT, R214, R21, PT ;  /* 0x00000015d600720c */ /* 0x000fd60003f26270 */
[----:B----4-:R-:W-:Y:S05]  /*15960*/  @P0 BRA `(.L_x_2863) ;  /* 0x0000000400c80947 */ /* 0x010fea0003800000 */
[----:B---3--:R-:W3:Y:S01]  /*15970*/  LDL R24, [R1+0x8c] ;  /* 0x00008c0001187983 */ /* 0x008ee20000100800 */
[----:B-1----:R-:W-:Y:S02]  /*15980*/  SHF.R.S32.HI R20, RZ, 0x1f, R3 ;  /* 0x0000001fff147819 */ /* 0x002fe40000011403 */
[----:B-----5:R-:W-:Y:S02]  /*15990*/  R2UR UR4, R45 ;  /* 0x000000002d0472ca */ /* 0x020fe400000e0000 */
[----:B------:R-:W-:Y:S02]  /*159a0*/  LEA.HI R20, R20, R3, RZ, 0x3 ;  /* 0x0000000314147211 */ /* 0x000fe400078f18ff */
[----:B------:R-:W-:Y:S02]  /*159b0*/  SHF.R.U64 R41, R72, 0x10, R73 ;  /* 0x0000001048297819 */ /* 0x000fe40000001249 */
[----:B------:R-:W-:Y:S01]  /*159c0*/  SHF.R.U64 R33, R8, 0x10, R9 ;  /* 0x0000001008217819 */ /* 0x000fe20000001209 */
[----:B------:R-:W-:Y:S01]  /*159d0*/  IMAD.SHL.U32 R20, R20, 0x40, RZ ;  /* 0x0000004014147824 */ /* 0x000fe200078e00ff */
[----:B------:R-:W-:-:S02]  /*159e0*/  SHF.R.U64 R8, R10, 0x10, R11 ;  /* 0x000000100a087819 */ /* 0x000fc4000000120b */
[----:B------:R-:W-:Y:S02]  /*159f0*/  SHF.R.U32.HI R32, RZ, 0x10, R11 ;  /* 0x00000010ff207819 */ /* 0x000fe4000001160b */
[----:B------:R-:W-:Y:S02]  /*15a00*/  PRMT R41, R100, 0x5410, R41 ;  /* 0x0000541064297816 */ /* 0x000fe40000000029 */
[----:B------:R-:W-:Y:S02]  /*15a10*/  PRMT R40, R98, 0x5410, R33 ;  /* 0x0000541062287816 */ /* 0x000fe40000000021 */
[----:B------:R-:W-:Y:S01]  /*15a20*/  PRMT R8, R97, 0x5410, R8 ;  /* 0x0000541061087816 */ /* 0x000fe20000000008 */
[----:B------:R-:W-:Y:S01]  /*15a30*/  IMAD.U32 R44, R41, 0x10000, RZ ;  /* 0x00010000292c7824 */ /* 0x000fe200078e00ff */
[----:B------:R-:W-:Y:S01]  /*15a40*/  PRMT R97, R97, 0x5432, R32 ;  /* 0x0000543261617816 */ /* 0x000fe20000000020 */
[----:B------:R-:W-:Y:S01]  /*15a50*/  IMAD.U32 R42, R40, 0x10000, RZ ;  /* 0x00010000282a7824 */ /* 0x000fe200078e00ff */
[----:B------:R-:W-:-:S02]  /*15a60*/  SHF.R.U32.HI R73, RZ, 0x10, R73 ;  /* 0x00000010ff497819 */ /* 0x000fc40000011649 */
[----:B------:R-:W-:Y:S02]  /*15a70*/  SHF.R.U32.HI R9, RZ, 0x10, R9 ;  /* 0x00000010ff097819 */ /* 0x000fe40000011609 */
[--C-:B------:R-:W-:Y:S02]  /*15a80*/  SHF.R.U64 R10, R74, 0x10, R75.reuse ;  /* 0x000000104a0a7819 */ /* 0x100fe4000000124b */
[----:B------:R-:W-:Y:S02]  /*15a90*/  LOP3.LUT R41, R41, 0xffff0000, RZ, 0xc0, !PT ;  /* 0xffff000029297812 */ /* 0x000fe400078ec0ff */
[----:B------:R-:W-:Y:S02]  /*15aa0*/  SHF.R.U32.HI R74, RZ, 0x10, R75 ;  /* 0x00000010ff4a7819 */ /* 0x000fe4000001164b */
[----:B------:R-:W-:Y:S02]  /*15ab0*/  PRMT R100, R100, 0x5432, R73 ;  /* 0x0000543264647816 */ /* 0x000fe40000000049 */
[----:B------:R-:W-:-:S02]  /*15ac0*/  PRMT R98, R98, 0x5432, R9 ;  /* 0x0000543262627816 */ /* 0x000fc40000000009 */
[C---:B------:R-:W-:Y:S02]  /*15ad0*/  PRMT R11, R99.reuse, 0x5410, R10 ;  /* 0x00005410630b7816 */ /* 0x040fe4000000000a */
[----:B------:R-:W-:Y:S02]  /*15ae0*/  PRMT R99, R99, 0x5432, R74 ;  /* 0x0000543263637816 */ /* 0x000fe4000000004a */
[----:B---3--:R-:W-:Y:S01]  /*15af0*/  LEA.HI R0, R21, R24, RZ, 0x1d ;  /* 0x0000001815007211 */ /* 0x008fe200078fe8ff */
[----:B------:R-:W-:-:S03]  /*15b00*/  IMAD.SHL.U32 R24, R3, 0x40, RZ ;  /* 0x0000004003187824 */ /* 0x000fc600078e00ff */
[----:B------:R-:W-:Y:S02]  /*15b10*/  SHF.R.S32.HI R25, RZ, 0x1f, R0 ;  /* 0x0000001fff197819 */ /* 0x000fe40000011400 */
[----:B------:R-:W-:Y:S02]  /*15b20*/  LOP3.LUT R27, R24, 0x1c0, RZ, 0xc0, !PT ;  /* 0x000001c0181b7812 */ /* 0x000fe400078ec0ff */
[----:B------:R-:W-:Y:S01]  /*15b30*/  LEA.HI R25, R25, R0, RZ, 0x3 ;  /* 0x0000000019197211 */ /* 0x000fe200078f18ff */
[----:B------:R-:W-:Y:S01]  /*15b40*/  IMAD.SHL.U32 R0, R0, 0x8, RZ ;  /* 0x0000000800007824 */ /* 0x000fe200078e00ff */
[----:B------:R-:W-:Y:S02]  /*15b50*/  SHF.R.U32.HI R29, RZ, 0x3, R27 ;  /* 0x00000003ff1d7819 */ /* 0x000fe4000001161b */
[----:B------:R-:W-:Y:S01]  /*15b60*/  LOP3.LUT R24, R20, 0xfffffe00, RZ, 0xc0, !PT ;  /* 0xfffffe0014187812 */ /* 0x000fe200078ec0ff */
[----:B------:R-:W-:Y:S01]  /*15b70*/  IMAD.SHL.U32 R25, R25, 0x400, RZ ;  /* 0x0000040019197824 */ /* 0x000fe200078e00ff */
[----:B------:R-:W-:-:S02]  /*15b80*/  LOP3.LUT R0, R27, 0x38, R0, 0xf8, !PT ;  /* 0x000000381b007812 */ /* 0x000fc400078ef800 */
[----:B------:R-:W-:Y:S02]  /*15b90*/  LOP3.LUT R26, R27, 0x38, R16, 0xf8, !PT ;  /* 0x000000381b1a7812 */ /* 0x000fe400078ef810 */
[----:B------:R-:W-:Y:S02]  /*15ba0*/  LOP3.LUT R20, R0, R29, RZ, 0x3c, !PT ;  /* 0x0000001d00147212 */ /* 0x000fe400078e3cff */
[----:B------:R-:W-:Y:S02]  /*15bb0*/  LOP3.LUT R25, R25, 0x7fffe000, RZ, 0xc0, !PT ;  /* 0x7fffe00019197812 */ /* 0x000fe400078ec0ff */
[----:B------:R-:W-:Y:S02]  /*15bc0*/  LOP3.LUT R26, R24, R26, R29, 0xf6, !PT ;  /* 0x0000001a181a7212 */ /* 0x000fe400078ef61d */
[----:B------:R-:W-:Y:S02]  /*15bd0*/  IADD3 R20, R20, R25, R24 ;  /* 0x0000001914147210 */ /* 0x000fe40007ffe018 */
[----:B------:R-:W-:-:S03]  /*15be0*/  LEA R0, R26, UR4, 0x1 ;  /* 0x000000041a007c11 */ /* 0x000fc6000f8e08ff */
[----:B------:R-:W-:Y:S02]  /*15bf0*/  IMAD R20, R20, 0x2, R23 ;  /* 0x0000000214147824 */ /* 0x000fe400078e0217 */
[----:B------:R-:W0:Y:S04]  /*15c00*/  LDS.128 R24, [R0] ;  /* 0x0000000000187984 */ /* 0x000e280000000c00 */
[----:B------:R-:W1:Y:S01]  /*15c10*/  LDS.128 R28, [R20+0x14400] ;  /* 0x01440000141c7984 */ /* 0x000e620000000c00 */
[C---:B0-----:R-:W-:Y:S01]  /*15c20*/  IMAD.U32 R35, R25.reuse, 0x10000, RZ ;  /* 0x0001000019237824 */ /* 0x041fe200078e00ff */
        /* <DEDUP_REMOVED lines=8> */
[----:B------:R-:W-:Y:S01]  /*15cb0*/  FMUL.FTZ R46, R25, R44 ;  /* 0x0000002c192e7220 */ /* 0x000fe20000410000 */
[----:B------:R-:W-:Y:S01]  /*15cc0*/  LOP3.LUT R30, R31, 0xffff0000, RZ, 0xc0, !PT ;  /* 0xffff00001f1e7812 */ /* 0x000fe200078ec0ff */
[-C--:B------:R-:W-:Y:S01]  /*15cd0*/  FMUL.FTZ R48, R25, R42.reuse ;  /* 0x0000002a19307220 */ /* 0x080fe20000410000 */
[----:B------:R-:W-:Y:S01]  /*15ce0*/  LOP3.LUT R31, R40, 0xffff0000, RZ, 0xc0, !PT ;  /* 0xffff0000281f7812 */ /* 0x000fe200078ec0ff */
[C---:B------:R-:W-:Y:S01]  /*15cf0*/  IMAD.U32 R10, R26.reuse, 0x10000, RZ ;  /* 0x000100001a0a7824 */ /* 0x040fe200078e00ff */
[----:B------:R-:W-:Y:S01]  /*15d00*/  LOP3.LUT R9, R26, 0xffff0000, RZ, 0xc0, !PT ;  /* 0xffff00001a097812 */ /* 0x000fe200078ec0ff */
[----:B------:R-:W-:Y:S01]  /*15d10*/  FMUL.FTZ R43, R28, R41 ;  /* 0x000000291c2b7220 */ /* 0x000fe20000410000 */
[C---:B------:R-:W-:Y:S01]  /*15d20*/  IMAD.U32 R36, R27.reuse, 0x10000, RZ ;  /* 0x000100001b247824 */ /* 0x040fe200078e00ff */
[----:B------:R-:W-:Y:S01]  /*15d30*/  LOP3.LUT R26, R27, 0xffff0000, RZ, 0xc0, !PT ;  /* 0xffff00001b1a7812 */ /* 0x000fe200078ec0ff */
[----:B------:R-:W-:Y:S01]  /*15d40*/  FFMA.FTZ R25, R33, R42, -R46 ;  /* 0x0000002a21197223 */ /* 0x000fe2000001082e */
[----:B------:R-:W-:-:S02]  /*15d50*/  IMAD.U32 R37, R29, 0x10000, RZ ;  /* 0x000100001d257824 */ /* 0x000fc400078e00ff */
[----:B------:R-:W-:Y:S01]  /*15d60*/  FFMA.FTZ R27, R33, R44, R48 ;  /* 0x0000002c211b7223 */ /* 0x000fe20000010030 */
[----:B------:R-:W-:Y:S02]  /*15d70*/  IMAD.U32 R42, R100, 0x10000, RZ ;  /* 0x00010000642a7824 */ /* 0x000fe400078e00ff */
[-C--:B------:R-:W-:Y:S01]  /*15d80*/  FMUL.FTZ R33, R28, R31.reuse ;  /* 0x0000001f1c217220 */ /* 0x080fe20000410000 */
[----:B------:R-:W-:Y:S02]  /*15d90*/  IMAD.U32 R40, R98, 0x10000, RZ ;  /* 0x0001000062287824 */ /* 0x000fe400078e00ff */
[----:B------:R-:W-:Y:S01]  /*15da0*/  FFMA.FTZ R28, R34, R31, -R43 ;  /* 0x0000001f221c7223 */ /* 0x000fe2000001082b */
[----:B------:R-:W-:Y:S02]  /*15db0*/  IMAD.U32 R43, R99, 0x10000, RZ ;  /* 0x00010000632b7824 */ /* 0x000fe400078e00ff */
[----:B------:R-:W-:Y:S01]  /*15dc0*/  FMUL.FTZ R44, R37, R42 ;  /* 0x0000002a252c7220 */ /* 0x000fe20000410000 */
[----:B------:R-:W-:Y:S01]  /*15dd0*/  LOP3.LUT R29, R29, 0xffff0000, RZ, 0xc0, !PT ;  /* 0xffff00001d1d7812 */ /* 0x000fe200078ec0ff */
[----:B------:R-:W-:Y:S01]  /*15de0*/  FMUL.FTZ R37, R37, R40 ;  /* 0x0000002825257220 */ /* 0x000fe20000410000 */
[----:B------:R-:W-:Y:S01]  /*15df0*/  LOP3.LUT R100, R100, 0xffff0000, RZ, 0xc0, !PT ;  /* 0xffff000064647812 */ /* 0x000fe200078ec0ff */
[----:B------:R-:W-:Y:S01]  /*15e00*/  FFMA.FTZ R34, R34, R41, R33 ;  /* 0x0000002922227223 */ /* 0x000fe20000010021 */
[----:B------:R-:W-:Y:S01]  /*15e10*/  LOP3.LUT R98, R98, 0xffff0000, RZ, 0xc0, !PT ;  /* 0xffff000062627812 */ /* 0x000fe200078ec0ff */
[----:B------:R-:W-:-:S02]  /*15e20*/  IMAD.U32 R31, R97, 0x10000, RZ ;  /* 0x00010000611f7824 */ /* 0x000fc400078e00ff */
[----:B------:R-:W-:Y:S01]  /*15e30*/  FMUL.FTZ R33, R39, R43 ;  /* 0x0000002b27217220 */ /* 0x000fe20000410000 */
[C---:B------:R-:W-:Y:S01]  /*15e40*/  FFMA.FTZ R44, R35.reuse, R40, -R44 ;  /* 0x00000028232c7223 */ /* 0x040fe2000001082c */
[----:B------:R-:W-:Y:S01]  /*15e50*/  FFMA.FTZ R37, R35, R42, R37 ;  /* 0x0000002a23257223 */ /* 0x000fe20000010025 */
[----:B------:R-:W-:Y:S01]  /*15e60*/  FMUL.FTZ R35, R29, R100 ;  /* 0x000000641d237220 */ /* 0x000fe20000410000 */
[-C--:B------:R-:W-:Y:S01]  /*15e70*/  FMUL.FTZ R39, R39, R31.reuse ;  /* 0x0000001f27277220 */ /* 0x080fe20000410000 */
[----:B------:R-:W-:Y:S01]  /*15e80*/  FFMA.FTZ R40, R36, R31, -R33 ;  /* 0x0000001f24287223 */ /* 0x000fe20000010821 */
[-C--:B------:R-:W-:Y:S01]  /*15e90*/  FMUL.FTZ R29, R29, R98.reuse ;  /* 0x000000621d1d7220 */ /* 0x080fe20000410000 */
[----:B------:R-:W-:Y:S02]  /*15ea0*/  IMAD.U32 R33, R11, 0x10000, RZ ;  /* 0x000100000b217824 */ /* 0x000fe400078e00ff */
[----:B------:R-:W-:Y:S01]  /*15eb0*/  FFMA.FTZ R35, R32, R98, -R35 ;  /* 0x0000006220237223 */ /* 0x000fe20000010823 */
[----:B------:R-:W-:-:S02]  /*15ec0*/  IMAD.U32 R31, R8, 0x10000, RZ ;  /* 0x00010000081f7824 */ /* 0x000fc400078e00ff */
        /* <DEDUP_REMOVED lines=14> */
[C---:B------:R-:W-:Y:S01]  /*15fb0*/  FFMA.FTZ R30, R9.reuse, R11, R24 ;  /* 0x0000000b091e7223 */ /* 0x040fe20000010018 */
[----:B------:R-:W-:Y:S01]  /*15fc0*/  FFMA.FTZ R10, R9, R8, -R10 ;  /* 0x00000008090a7223 */ /* 0x000fe2000001080a */
        /* <DEDUP_REMOVED lines=9> */
[----:B------:R0:W-:Y:S01]  /*16060*/  STS.128 [R0], R8 ;  /* 0x0000000800007388 */ /* 0x0001e20000000c00 */
[----:B------:R-:W-:-:S05]  /*16070*/  F2FP.BF16.F32.PACK_AB R27, R99, R36 ;  /* 0x00000024631b723e */ /* 0x000fca00000010ff */
[----:B------:R0:W-:Y:S02]  /*16080*/  STS.128 [R20+0x14400], R24 ;  /* 0x0144001814007388 */ /* 0x0001e40000000c00 */
.L_x_2863:
[----:B------:R-:W-:Y:S05]  /*16090*/  BSYNC B1 ;  /* 0x0000000000017941 */ /* 0x000fea0003800000 */
.L_x_2862:
[----:B------:R-:W-:Y:S05]  /*160a0*/  @P1 BRA `(.L_x_2829) ;  /* 0x0000000400e01947 */ /* 0x000fea0003800000 */
[----:B0-----:R-:W4:Y:S01]  /*160b0*/  LDL R9, [R1+0x138] ;  /* 0x0001380001097983 */ /* 0x001f220000100800 */
[----:B------:R-:W-:Y:S01]  /*160c0*/  SHF.R.S32.HI R0, RZ, 0x1f, R3 ;  /* 0x0000001fff007819 */ /* 0x000fe20000011403 */
[----:B------:R-:W-:Y:S01]  /*160d0*/  IMAD.SHL.U32 R8, R3, 0x40, RZ ;  /* 0x0000004003087824 */ /* 0x000fe200078e00ff */
[----:B------:R-:W-:Y:S02]  /*160e0*/  SHF.R.S32.HI R11, RZ, 0x1f, R214 ;  /* 0x0000001fff0b7819 */ /* 0x000fe400000114d6 */
[----:B------:R-:W-:Y:S02]  /*160f0*/  LEA.HI R3, R0, R3, RZ, 0x3 ;  /* 0x0000000300037211 */ /* 0x000fe400078f18ff */
[CC--:B-1-3--:R-:W-:Y:S02]  /*16100*/  LEA.HI R20, R11.reuse, R214.reuse, RZ, 0x6 ;  /* 0x000000d60b147211 */ /* 0x0cafe400078f30ff */
[----:B------:R-:W-:Y:S02]  /*16110*/  LEA.HI R10, R11, R214, RZ, 0x3 ;  /* 0x000000d60b0a7211 */ /* 0x000fe400078f18ff */
[----:B-----5:R-:W-:Y:S01]  /*16120*/  R2UR UR4, R45 ;  /* 0x000000002d0472ca */ /* 0x020fe200000e0000 */
[----:B------:R-:W-:Y:S01]  /*16130*/  IMAD.SHL.U32 R24, R20, 0x80, RZ ;  /* 0x0000008014187824 */ /* 0x000fe200078e00ff */
[----:B------:R-:W-:-:S02]  /*16140*/  SHF.R.U64 R28, R4, 0x10, R5 ;  /* 0x00000010041c7819 */ /* 0x000fc40000001205 */
[----:B------:R-:W-:Y:S02]  /*16150*/  SHF.R.U32.HI R4, RZ, 0x10, R5 ;  /* 0x00000010ff047819 */ /* 0x000fe40000011605 */
[----:B------:R-:W-:Y:S02]  /*16160*/  SHF.R.U64 R5, R14, 0x10, R15 ;  /* 0x000000100e057819 */ /* 0x000fe4000000120f */
[----:B------:R-:W-:Y:S02]  /*16170*/  SHF.R.U64 R29, R6, 0x10, R7 ;  /* 0x00000010061d7819 */ /* 0x000fe40000001207 */
[----:B------:R-:W-:Y:S02]  /*16180*/  SHF.R.U64 R30, R12, 0x10, R13 ;  /* 0x000000100c1e7819 */ /* 0x000fe4000000120d */
[----:B------:R-:W-:Y:S02]  /*16190*/  SHF.R.U32.HI R7, RZ, 0x10, R7 ;  /* 0x00000010ff077819 */ /* 0x000fe40000011607 */
[----:B------:R-:W-:-:S02]  /*161a0*/  SHF.R.U32.HI R12, RZ, 0x10, R13 ;  /* 0x00000010ff0c7819 */ /* 0x000fc4000001160d */
[C---:B------:R-:W-:Y:S02]  /*161b0*/  PRMT R28, R87.reuse, 0x5410, R28 ;  /* 0x00005410571c7816 */ /* 0x040fe4000000001c */
[----:B------:R-:W-:Y:S02]  /*161c0*/  PRMT R87, R87, 0x5432, R4 ;  /* 0x0000543257577816 */ /* 0x000fe40000000004 */
[----:B------:R-:W-:Y:S02]  /*161d0*/  PRMT R32, R88, 0x5410, R5 ;  /* 0x0000541058207816 */ /* 0x000fe40000000005 */
[C---:B------:R-:W-:Y:S02]  /*161e0*/  PRMT R29, R86.reuse, 0x5410, R29 ;  /* 0x00005410561d7816 */ /* 0x040fe4000000001d */
[----:B------:R-:W-:Y:S02]  /*161f0*/  PRMT R30, R89, 0x5410, R30 ;  /* 0x00005410591e7816 */ /* 0x000fe4000000001e */
[----:B------:R-:W-:-:S02]  /*16200*/  PRMT R86, R86, 0x5432, R7 ;  /* 0x0000543256567816 */ /* 0x000fc40000000007 */
[----:B------:R-:W-:Y:S01]  /*16210*/  PRMT R89, R89, 0x5432, R12 ;  /* 0x0000543259597816 */ /* 0x000fe2000000000c */
[C---:B------:R-:W-:Y:S01]  /*16220*/  IMAD.U32 R31, R30.reuse, 0x10000, RZ ;  /* 0x000100001e1f7824 */ /* 0x040fe200078e00ff */
[----:B------:R-:W-:Y:S02]  /*16230*/  SHF.R.U32.HI R15, RZ, 0x10, R15 ;  /* 0x00000010ff0f7819 */ /* 0x000fe4000001160f */
[----:B------:R-:W-:Y:S02]  /*16240*/  LOP3.LUT R30, R30, 0xffff0000, RZ, 0xc0, !PT ;  /* 0xffff00001e1e7812 */ /* 0x000fe400078ec0ff */
[----:B------:R-:W-:Y:S02]  /*16250*/  PRMT R88, R88, 0x5432, R15 ;  /* 0x0000543258587816 */ /* 0x000fe4000000000f */
[----:B----4-:R-:W-:Y:S02]  /*16260*/  LEA.HI R21, R21, R9, RZ, 0x1d ;  /* 0x0000000915157211 */ /* 0x010fe400078fe8ff */
[----:B------:R-:W-:Y:S01]  /*16270*/  LOP3.LUT R9, R8, 0x1c0, RZ, 0xc0, !PT ;  /* 0x000001c008097812 */ /* 0x000fe200078ec0ff */
[----:B------:R-:W-:Y:S01]  /*16280*/  IMAD.SHL.U32 R8, R3, 0x40, RZ ;  /* 0x0000004003087824 */ /* 0x000fe200078e00ff */
[----:B------:R-:W-:-:S02]  /*16290*/  SHF.R.S32.HI R0, RZ, 0x1f, R21 ;  /* 0x0000001fff007819 */ /* 0x000fc40000011415 */
[----:B------:R-:W-:Y:S02]  /*162a0*/  LOP3.LUT R10, R9, 0x38, R10, 0xf8, !PT ;  /* 0x00000038090a7812 */ /* 0x000fe400078ef80a */
[----:B------:R-:W-:Y:S01]  /*162b0*/  LEA.HI R3, R0, R21, RZ, 0x3 ;  /* 0x0000001500037211 */ /* 0x000fe200078f18ff */
[----:B------:R-:W-:Y:S01]  /*162c0*/  IMAD.SHL.U32 R0, R21, 0x8, RZ ;  /* 0x0000000815007824 */ /* 0x000fe200078e00ff */
[----:B------:R-:W-:Y:S02]  /*162d0*/  SHF.R.U32.HI R11, RZ, 0x3, R9 ;  /* 0x00000003ff0b7819 */ /* 0x000fe40000011609 */
[----:B------:R-:W-:Y:S01]  /*162e0*/  LOP3.LUT R20, R8, 0xfffffe00, RZ, 0xc0, !PT ;  /* 0xfffffe0008147812 */ /* 0x000fe200078ec0ff */
[----:B------:R-:W-:Y:S01]  /*162f0*/  IMAD.SHL.U32 R8, R3, 0x400, RZ ;  /* 0x0000040003087824 */ /* 0x000fe200078e00ff */
[----:B------:R-:W-:Y:S02]  /*16300*/  LOP3.LUT R0, R9, 0x38, R0, 0xf8, !PT ;  /* 0x0000003809007812 */ /* 0x000fe400078ef800 */
[----:B------:R-:W-:-:S02]  /*16310*/  LOP3.LUT R21, R24, 0xffffe000, RZ, 0xc0, !PT ;  /* 0xffffe00018157812 */ /* 0x000fc400078ec0ff */
[-C--:B------:R-:W-:Y:S02]  /*16320*/  LOP3.LUT R10, R10, R11.reuse, RZ, 0x3c, !PT ;  /* 0x0000000b0a0a7212 */ /* 0x080fe400078e3cff */
[----:B------:R-:W-:Y:S02]  /*16330*/  LOP3.LUT R3, R0, R11, RZ, 0x3c, !PT ;  /* 0x0000000b00037212 */ /* 0x000fe400078e3cff */
[----:B------:R-:W-:Y:S02]  /*16340*/  LOP3.LUT R8, R8, 0x7fffe000, RZ, 0xc0, !PT ;  /* 0x7fffe00008087812 */ /* 0x000fe400078ec0ff */
[--C-:B------:R-:W-:Y:S02]  /*16350*/  IADD3 R10, R10, R21, R20.reuse ;  /* 0x000000150a0a7210 */ /* 0x100fe40007ffe014 */
        /* <DEDUP_REMOVED lines=20> */
[----:B------:R-:W-:Y:S01]  /*164a0*/  FMUL.FTZ R34, R13, R30 ;  /* 0x0000001e0d227220 */ /* 0x000fe20000410000 */
[-C--:B------:R-:W-:Y:S01]  /*164b0*/  FMUL.FTZ R11, R11, R25.reuse ;  /* 0x000000190b0b7220 */ /* 0x080fe20000410000 */
[----:B------:R-:W-:Y:S01]  /*164c0*/  FFMA.FTZ R33, R4, R25, -R33 ;  /* 0x0000001904217223 */ /* 0x000fe20000010821 */
[----:B------:R-:W-:Y:S01]  /*164d0*/  IMAD.U32 R25, R89, 0x10000, RZ ;  /* 0x0001000059197824 */ /* 0x000fe200078e00ff */
[----:B------:R-:W-:Y:S01]  /*164e0*/  LOP3.LUT R20, R26, 0xffff0000, RZ, 0xc0, !PT ;  /* 0xffff00001a147812 */ /* 0x000fe200078ec0ff */
[----:B------:R-:W-:Y:S01]  /*164f0*/  FFMA.FTZ R31, R4, R31, R11 ;  /* 0x0000001f041f7223 */ /* 0x000fe2000001000b */
[-C--:B------:R-:W-:Y:S01]  /*16500*/  FMUL.FTZ R4, R13, R28.reuse ;  /* 0x0000001c0d047220 */ /* 0x080fe20000410000 */
[----:B------:R-:W-:Y:S02]  /*16510*/  IMAD.U32 R21, R27, 0x10000, RZ ;  /* 0x000100001b157824 */ /* 0x000fe400078e00ff */
[----:B------:R-:W-:Y:S01]  /*16520*/  FFMA.FTZ R34, R5, R28, -R34 ;  /* 0x0000001c05227223 */ /* 0x000fe20000010822 */
[----:B------:R-:W-:Y:S01]  /*16530*/  IMAD.U32 R15, R26, 0x10000, RZ ;  /* 0x000100001a0f7824 */ /* 0x000fe200078e00ff */
[----:B------:R-:W-:Y:S01]  /*16540*/  LOP3.LUT R26, R27, 0xffff0000, RZ, 0xc0, !PT ;  /* 0xffff00001b1a7812 */ /* 0x000fe200078ec0ff */
[----:B------:R-:W-:-:S02]  /*16550*/  IMAD.U32 R11, R87, 0x10000, RZ ;  /* 0x00010000570b7824 */ /* 0x000fc400078e00ff */
[----:B------:R-:W-:Y:S01]  /*16560*/  FMUL.FTZ R27, R14, R25 ;  /* 0x000000190e1b7220 */ /* 0x000fe20000410000 */
[----:B------:R-:W-:Y:S02]  /*16570*/  IMAD.U32 R13, R88, 0x10000, RZ ;  /* 0x00010000580d7824 */ /* 0x000fe400078e00ff */
[----:B------:R-:W-:Y:S01]  /*16580*/  FFMA.FTZ R30, R5, R30, R4 ;  /* 0x0000001e051e7223 */ /* 0x000fe20000010004 */
[----:B------:R-:W-:Y:S02]  /*16590*/  IMAD.U32 R4, R86, 0x10000, RZ ;  /* 0x0001000056047824 */ /* 0x000fe400078e00ff */
[----:B------:R-:W-:Y:S01]  /*165a0*/  FMUL.FTZ R14, R14, R11 ;  /* 0x0000000b0e0e7220 */ /* 0x000fe20000410000 */
[----:B------:R-:W-:Y:S01]  /*165b0*/  FMUL.FTZ R5, R21, R13 ;  /* 0x0000000d15057220 */ /* 0x000fe20000410000 */
[----:B------:R-:W-:Y:S01]  /*165c0*/  LOP3.LUT R89, R89, 0xffff0000, RZ, 0xc0, !PT ;  /* 0xffff000059597812 */ /* 0x000fe200078ec0ff */
[C---:B------:R-:W-:Y:S01]  /*165d0*/  FFMA.FTZ R27, R6.reuse, R11, -R27 ;  /* 0x0000000b061b7223 */ /* 0x040fe2000001081b */
[----:B------:R-:W-:Y:S01]  /*165e0*/  LOP3.LUT R87, R87, 0xffff0000, RZ, 0xc0, !PT ;  /* 0xffff000057577812 */ /* 0x000fe200078ec0ff */
[-C--:B------:R-:W-:Y:S01]  /*165f0*/  FMUL.FTZ R11, R21, R4.reuse ;  /* 0x00000004150b7220 */ /* 0x080fe20000410000 */
[----:B------:R-:W-:Y:S01]  /*16600*/  FFMA.FTZ R14, R6, R25, R14 ;  /* 0x00000019060e7223 */ /* 0x000fe2000001000e */
[----:B------:R-:W-:Y:S01]  /*16610*/  FFMA.FTZ R21, R12, R4, -R5 ;  /* 0x000000040c157223 */ /* 0x000fe20000010805 */
[----:B------:R-:W-:-:S02]  /*16620*/  IMAD.U32 R6, R32, 0x10000, RZ ;  /* 0x0001000020067824 */ /* 0x000fc400078e00ff */
[C---:B------:R-:W-:Y:S01]  /*16630*/  FMUL.FTZ R5, R24.reuse, R89 ;  /* 0x0000005918057220 */ /* 0x040fe20000410000 */
[C---:B------:R-:W-:Y:S02]  /*16640*/  IMAD.U32 R4, R29.reuse, 0x10000, RZ ;  /* 0x000100001d047824 */ /* 0x040fe400078e00ff */
[----:B------:R-:W-:Y:S01]  /*16650*/  FMUL.FTZ R24, R24, R87 ;  /* 0x0000005718187220 */ /* 0x000fe20000410000 */
[----:B------:R-:W-:Y:S01]  /*16660*/  FFMA.FTZ R25, R12, R13, R11 ;  /* 0x0000000d0c197223 */ /* 0x000fe2000001000b */
[----:B------:R-:W-:Y:S01]  /*16670*/  LOP3.LUT R29, R29, 0xffff0000, RZ, 0xc0, !PT ;  /* 0xffff00001d1d7812 */ /* 0x000fe200078ec0ff */
[C---:B------:R-:W-:Y:S01]  /*16680*/  FMUL.FTZ R28, R15.reuse, R6 ;  /* 0x000000060f1c7220 */ /* 0x040fe20000410000 */
[----:B------:R-:W-:Y:S01]  /*16690*/  FFMA.FTZ R12, R8, R87, -R5 ;  /* 0x00000057080c7223 */ /* 0x000fe20000010805 */
[----:B------:R-:W-:Y:S01]  /*166a0*/  LOP3.LUT R32, R32, 0xffff0000, RZ, 0xc0, !PT ;  /* 0xffff000020207812 */ /* 0x000fe200078ec0ff */
[----:B------:R-:W-:Y:S01]  /*166b0*/  FFMA.FTZ R89, R8, R89, R24 ;  /* 0x0000005908597223 */ /* 0x000fe20000010018 */
[----:B------:R-:W-:Y:S01]  /*166c0*/  LOP3.LUT R11, R88, 0xffff0000, RZ, 0xc0, !PT ;  /* 0xffff0000580b7812 */ /* 0x000fe200078ec0ff */
[-C--:B------:R-:W-:Y:S01]  /*166d0*/  FMUL.FTZ R8, R15, R4.reuse ;  /* 0x000000040f087220 */ /* 0x080fe20000410000 */
[----:B------:R-:W-:Y:S01]  /*166e0*/  LOP3.LUT R5, R86, 0xffff0000, RZ, 0xc0, !PT ;  /* 0xffff000056057812 */ /* 0x000fe200078ec0ff */
[C---:B------:R-:W-:Y:S01]  /*166f0*/  FFMA.FTZ R28, R7.reuse, R4, -R28 ;  /* 0x00000004071c7223 */ /* 0x040fe2000001081c */
[C---:B------:R-:W-:Y:S01]  /*16700*/  FMUL.FTZ R13, R20.reuse, R29 ;  /* 0x0000001d140d7220 */ /* 0x040fe20000410000 */
[----:B------:R-:W-:Y:S01]  /*16710*/  FMUL.FTZ R4, R20, R32 ;  /* 0x0000002014047220 */ /* 0x000fe20000410000 */
[C---:B------:R-:W-:Y:S01]  /*16720*/  FMUL.FTZ R15, R26.reuse, R11 ;  /* 0x0000000b1a0f7220 */ /* 0x040fe20000410000 */
[----:B------:R-:W-:Y:S01]  /*16730*/  FMUL.FTZ R26, R26, R5 ;  /* 0x000000051a1a7220 */ /* 0x000fe20000410000 */
[----:B------:R-:W-:Y:S01]  /*16740*/  FFMA.FTZ R7, R7, R6, R8 ;  /* 0x0000000607077223 */ /* 0x000fe20000010008 */
[C---:B------:R-:W-:Y:S01]  /*16750*/  FFMA.FTZ R32, R9.reuse, R32, R13 ;  /* 0x0000002009207223 */ /* 0x040fe2000001000d */
[----:B------:R-:W-:Y:S01]  /*16760*/  FFMA.FTZ R29, R9, R29, -R4 ;  /* 0x0000001d091d7223 */ /* 0x000fe20000010804 */
        /* <DEDUP_REMOVED lines=12> */
.L_x_2829:
[----:B------:R-:W-:Y:S05]  /*16830*/  BSYNC B0 ;  /* 0x0000000000007941 */ /* 0x000fea0003800000 */
.L_x_2789:
        /* <DEDUP_REMOVED lines=8> */
.L_x_2787:
[----:B012-4-:R-:W2:Y:S02]  /*168c0*/  LDL R0, [R1+0x5c] ;  /* 0x00005c0001007983 */ /* 0x017ea40000100800 */
[----:B--2---:R-:W-:-:S13]  /*168d0*/  R2UR UR4, R0 ;  /* 0x00000000000472ca */ /* 0x004fda00000e0000 */
[----:B------:R-:W-:-:S05]  /*168e0*/  IMAD.U32 R0, RZ, RZ, UR4 ;  /* 0x00000004ff007e24 */ /* 0x000fca000f8e00ff */
[----:B------:R-:W-:-:S13]  /*168f0*/  ISETP.NE.AND P0, PT, R0, 0x3, PT ;  /* 0x000000030000780c */ /* 0x000fda0003f05270 */
[----:B------:R-:W-:Y:S05]  /*16900*/  @!P0 BRA `(.L_x_2864) ;  /* 0x0000000000048947 */ /* 0x000fea0003800000 */
[----:B------:R-:W-:Y:S01]  /*16910*/  BPT.TRAP 0x1 ;  /* 0x000000040000795c */ /* 0x000fe20000300000 */
.L_x_2864:
[----:B------:R-:W-:Y:S01]  /*16920*/  IMAD R0, R220, 0x8, R23 ;  /* 0x00000008dc007824 */ /* 0x000fe200078e0217 */
[----:B------:R-:W-:-:S04]  /*16930*/  SHF.L.U32 R3, R226, 0x1f, RZ ;  /* 0x0000001fe2037819 */ /* 0x000fc800000006ff */
[----:B------:R0:W1:Y:S01]  /*16940*/  SYNCS.PHASECHK.TRANS64.TRYWAIT P1, [R0+URZ+0x38830], R3 ;  /* 0x03883003000075a7 */ /* 0x000062000802017f */
[----:B------:R-:W-:Y:S05]  /*16950*/  @!P0 BRA `(.L_x_2865) ;  /* 0x0000000000048947 */ /* 0x000fea0003800000 */
[----:B------:R-:W-:Y:S01]  /*16960*/  BPT.TRAP 0x1 ;  /* 0x000000040000795c */ /* 0x000fe20000300000 */
.L_x_2865:
[----:B-1----:R-:W-:Y:S05]  /*16970*/  @P1 BRA `(.L_x_2866) ;  /* 0x0000000000081947 */ /* 0x002fea0003800000 */
[----:B------:R-:W1:Y:S02]  /*16980*/  SYNCS.PHASECHK.TRANS64.TRYWAIT P1, [R0+URZ+0x38830], R3 ;  /* 0x03883003000075a7 */ /* 0x000e64000802017f */
[----:B-1----:R-:W-:Y:S05]  /*16990*/  @!P1 BRA `(.L_x_2867) ;  /* 0x000001e800889947 */ /* 0x002fea0003800000 */
.L_x_2866:
[----:B------:R-:W-:Y:S05]  /*169a0*/  WARPSYNC.ALL ;  /* 0x0000000000007948 */ /* 0x000fea0003800000 */
[----:B01----:R-:W-:Y:S01]  /*169b0*/  VIADD R3, R23, 0x24400 ;  /* 0x0002440017037836 */ /* 0x003fe20000000000 */
[----:B------:R-:W-:Y:S01]  /*169c0*/  R2UR UR20, R84 ;  /* 0x00000000541472ca */ /* 0x000fe200000e0000 */
[----:B------:R-:W-:Y:S01]  /*169d0*/  IMAD.MOV.U32 R5, RZ, RZ, 0x40000040 ;  /* 0x40000040ff057424 */ /* 0x000fe200078e00ff */
        /* <DEDUP_REMOVED lines=9> */
[----:B------:R-:W-:Y:S01]  /*16a70*/  IMAD.MOV.U32 R7, RZ, RZ, 0x40000040 ;  /* 0x40000040ff077424 */ /* 0x000fe200078e00ff */
[----:B------:R-:W-:Y:S01]  /*16a80*/  LOP3.LUT R4, R3, 0x10000, RZ, 0xfc, !PT ;  /* 0x0001000003047812 */ /* 0x000fe200078efcff */
[----:B------:R-:W-:Y:S01]  /*16a90*/  ULOP3.LUT UR20, UR20, 0x10000, URZ, 0xfc, !UPT ;  /* 0x0001000014147892 */ /* 0x000fe2000f8efc3f */
[----:B------:R-:W-:Y:S01]  /*16aa0*/  R2UR UR15, R9 ;  /* 0x00000000090f72ca */ /* 0x000fe200000e0000 */
[----:B------:R-:W-:Y:S01]  /*16ab0*/  UMOV UR9, UR17 ;  /* 0x0000001100097c82 */ /* 0x000fe20008000000 */
[C---:B------:R-:W-:Y:S01]  /*16ac0*/  R2UR UR11, R7.reuse ;  /* 0x00000000070b72ca */ /* 0x040fe200000e0000 */
[----:B------:R0:W-:Y:S01]  /*16ad0*/  STL [R1+0x54], R4 ;  /* 0x0000540401007387 */ /* 0x0001e20000100800 */
[----:B------:R-:W-:Y:S01]  /*16ae0*/  UMOV UR13, UR17 ;  /* 0x00000011000d7c82 */ /* 0x000fe20008000000 */
[----:B------:R-:W-:Y:S01]  /*16af0*/  R2UR UR19, R7 ;  /* 0x00000000071372ca */ /* 0x000fe200000e0000 */
[----:B------:R-:W-:Y:S01]  /*16b00*/  UMOV UR24, UR20 ;  /* 0x0000001400187c82 */ /* 0x000fe20008000000 */
[----:B------:R-:W-:Y:S01]  /*16b10*/  IMAD.MOV.U32 R7, RZ, RZ, 0x40000040 ;  /* 0x40000040ff077424 */ /* 0x000fe200078e00ff */
[----:B------:R-:W-:Y:S01]  /*16b20*/  UMOV UR16, UR24 ;  /* 0x0000001800107c82 */ /* 0x000fe20008000000 */
[----:B---3--:R-:W-:Y:S01]  /*16b30*/  IMAD.U32 R12, RZ, RZ, UR24 ;  /* 0x00000018ff0c7e24 */ /* 0x008fe2000f8e00ff */
        /* <DEDUP_REMOVED lines=19> */
[----:B------:R-:W-:Y:S01]  /*16c70*/  VIADD R8, R4, 0x82 ;  /* 0x0000008204087836 */ /* 0x000fe20000000000 */
[----:B------:R-:W-:Y:S01]  /*16c80*/  R2UR UR18, R6 ;  /* 0x00000000061272ca */ /* 0x000fe200000e0000 */
[----:B------:R-:W-:Y:S01]  /*16c90*/  HGMMA.64x16x16.F32.BF16 R56, gdesc[UR24], RZ, !UPT, gsb0 ;  /* 0x00200000183879f0 */ /* 0x000fe2000c0018ff */
[----:B------:R-:W-:Y:S01]  /*16ca0*/  VIADD R6, R4, 0x2 ;  /* 0x0000000204067836 */ /* 0x000fe20000000000 */
[----:B------:R-:W-:Y:S01]  /*16cb0*/  R2UR UR27, R7 ;  /* 0x00000000071b72ca */ /* 0x000fe200000e0000 */
[----:B------:R-:W-:Y:S01]  /*16cc0*/  UMOV UR25, 0x40000040 ;  /* 0x4000004000197882 */ /* 0x000fe20000000000 */
[----:B------:R-:W-:Y:S01]  /*16cd0*/  IMAD.MOV.U32 R11, RZ, RZ, 0x40000040 ;  /* 0x40000040ff0b7424 */ /* 0x000fe200078e00ff */
[----:B------:R-:W-:Y:S01]  /*16ce0*/  UMOV UR53, 0x40000040 ;  /* 0x4000004000357882 */ /* 0x000fe20000000000 */
[----:B------:R-:W-:Y:S01]  /*16cf0*/  R2UR UR26, R6 ;  /* 0x00000000061a72ca */ /* 0x000fe200000e0000 */
[----:B------:R-:W-:Y:S01]  /*16d00*/  VIADD R6, R4, 0x182 ;  /* 0x0000018204067836 */ /* 0x000fe20000000000 */
[----:B------:R-:W-:Y:S01]  /*16d10*/  UIADD3 UR48, UR20, 0xc00, URZ ;  /* 0x00000c0014307890 */ /* 0x000fe2000fffe03f */
[----:B------:R-:W-:Y:S01]  /*16d20*/  IMAD.MOV.U32 R7, RZ, RZ, 0x40000040 ;  /* 0x40000040ff077424 */ /* 0x000fe200078e00ff */
        /* <DEDUP_REMOVED lines=710> */
.L_x_2868:
[----:B------:R-:W2:Y:S01]  /*19990*/  LDL R9, [R1+0x84] ;  /* 0x0000840001097983 */ /* 0x000ea20000100800 */
[----:B------:R-:W-:Y:S01]  /*199a0*/  ULDC UR4, c[0x0][0x9d8] ;  /* 0x0002760000047ab9 */ /* 0x000fe20000000800 */
[----:B------:R-:W0:Y:S02]  /*199b0*/  LDC R6, c[0x0][0x448] ;  /* 0x00011200ff067b82 */ /* 0x000e240000000800 */
[----:B------:R-:W2:Y:S01]  /*199c0*/  LDL R65, [R1+0x74] ;  /* 0x0000740001417983 */ /* 0x000ea20000100800 */
[----:B------:R-:W-:Y:S01]  /*199d0*/  FMUL.FTZ R4, R57, UR4 ;  /* 0x0000000439047c20 */ /* 0x000fe20008410000 */
[----:B------:R-:W-:Y:S01]  /*199e0*/  FMUL.FTZ R8, R59, UR4 ;  /* 0x000000043b087c20 */ /* 0x000fe20008410000 */
[----:B------:R-:W-:Y:S01]  /*199f0*/  FMUL.FTZ R72, R58, UR4 ;  /* 0x000000043a487c20 */ /* 0x000fe20008410000 */
[----:B------:R-:W3:Y:S01]  /*19a00*/  LDL R57, [R1+0x78] ;  /* 0x0000780001397983 */ /* 0x000ee20000100800 */
[----:B------:R-:W-:Y:S01]  /*19a10*/  FMUL.FTZ R5, R60, UR4 ;  /* 0x000000043c057c20 */ /* 0x000fe20008410000 */
[----:B------:R-:W-:-:S02]  /*19a20*/  FMUL.FTZ R60, R62, UR4 ;  /* 0x000000043e3c7c20 */ /* 0x000fc40008410000 */
[----:B------:R-:W4:Y:S01]  /*19a30*/  LDL R14, [R1+0x80] ;  /* 0x00008000010e7983 */ /* 0x000f220000100800 */
[----:B------:R-:W1:Y:S01]  /*19a40*/  MUFU.TANH R72, R72 ;  /* 0x0000004800487308 */ /* 0x000e620000002400 */
[----:B------:R-:W-:Y:S01]  /*19a50*/  FMUL.FTZ R50, R50, UR4 ;  /* 0x0000000432327c20 */ /* 0x000fe20008410000 */
[----:B------:R-:W-:Y:S01]  /*19a60*/  FMUL.FTZ R51, R51, UR4 ;  /* 0x0000000433337c20 */ /* 0x000fe20008410000 */
[----:B------:R-:W5:Y:S01]  /*19a70*/  LDL R59, [R1+0x6c] ;  /* 0x00006c00013b7983 */ /* 0x000f620000100800 */
        /* <DEDUP_REMOVED lines=9> */
[----:B0-----:R-:W-:Y:S01]  /*19b10*/  ISETP.NE.AND P4, PT, R6, 0x1, PT ;  /* 0x000000010600780c */ /* 0x001fe20003f85270 */
        /* <DEDUP_REMOVED lines=11> */
[----:B------:R-:W-:Y:S01]  /*19bd0*/  VIADD R0, R0, 0x38840 ;  /* 0x0003884000007836 */ /* 0x000fe20000000000 */
[----:B------:R-:W1:Y:S01]  /*19be0*/  @P4 LDC R6, c[0x0][0x44c] ;  /* 0x00011300ff064b82 */ /* 0x000e620000000800 */
[----:B------:R-:W-:Y:S01]  /*19bf0*/  LOP3.LUT R18, R18, 0xfffffffd, RZ, 0xc0, !PT ;  /* 0xfffffffd12127812 */ /* 0x000fe200078ec0ff */
[----:B------:R-:W-:Y:S01]  /*19c00*/  ULDC UR38, c[0x0][0x9d8] ;  /* 0x0002760000267ab9 */ /* 0x000fe20000000800 */
[----:B------:R-:W-:Y:S01]  /*19c10*/  ULDC UR39, c[0x0][0x9d8] ;  /* 0x0002760000277ab9 */ /* 0x000fe20000000800 */
[----:B------:R-:W-:Y:S01]  /*19c20*/  ULDC UR42, c[0x0][0x988] ;  /* 0x00026200002a7ab9 */ /* 0x000fe20000000800 */
[----:B------:R-:W-:Y:S01]  /*19c30*/  ULDC UR43, c[0x0][0x988] ;  /* 0x00026200002b7ab9 */ /* 0x000fe20000000800 */
[----:B------:R-:W-:Y:S02]  /*19c40*/  MUFU.TANH R51, R51 ;  /* 0x0000003300337308 */ /* 0x000fe40000002400 */
[----:B------:R-:W0:Y:S06]  /*19c50*/  @P4 LDC R15, c[0x0][0x450] ;  /* 0x00011400ff0f4b82 */ /* 0x000e2c0000000800 */
[----:B------:R-:W5:Y:S08]  /*19c60*/  MUFU.TANH R58, R58 ;  /* 0x0000003a003a7308 */ /* 0x000f700000002400 */
[----:B------:R-:W5:Y:S08]  /*19c70*/  MUFU.TANH R54, R54 ;  /* 0x0000003600367308 */ /* 0x000f700000002400 */
[----:B------:R-:W5:Y:S08]  /*19c80*/  MUFU.TANH R48, R55 ;  /* 0x0000003700307308 */ /* 0x000f700000002400 */
[----:B------:R-:W5:Y:S08]  /*19c90*/  MUFU.TANH R42, R42 ;  /* 0x0000002a002a7308 */ /* 0x000f700000002400 */
[----:B------:R-:W5:Y:S08]  /*19ca0*/  MUFU.TANH R43, R43 ;  /* 0x0000002b002b7308 */ /* 0x000f700000002400 */
[----:B------:R-:W-:Y:S08]  /*19cb0*/  MUFU.TANH R10, R10 ;  /* 0x0000000a000a7308 */ /* 0x000ff00000002400 */
[----:B------:R-:W-:Y:S08]  /*19cc0*/  MUFU.TANH R20, R34 ;  /* 0x0000002200147308 */ /* 0x000ff00000002400 */
[----:B------:R-:W-:Y:S08]  /*19cd0*/  MUFU.TANH R39, R39 ;  /* 0x0000002700277308 */ /* 0x000ff00000002400 */
[----:B------:R-:W-:Y:S08]  /*19ce0*/  MUFU.TANH R34, R26 ;  /* 0x0000001a00227308 */ /* 0x000ff00000002400 */
[----:B------:R-:W-:Y:S08]  /*19cf0*/  MUFU.TANH R31, R31 ;  /* 0x0000001f001f7308 */ /* 0x000ff00000002400 */
[----:B------:R-:W-:Y:S08]  /*19d00*/  MUFU.TANH R3, R3 ;  /* 0x0000000300037308 */ /* 0x000ff00000002400 */
[----:B------:R-:W-:Y:S01]  /*19d10*/  MUFU.TANH R4, R4 ;  /* 0x0000000400047308 */ /* 0x000fe20000002400 */
[----:B------:R-:W-:Y:S01]  /*19d20*/  FMUL.FTZ R13, R49, UR4 ;  /* 0x00000004310d7c20 */ /* 0x000fe20008410000 */
[----:B------:R-:W-:-:S06]  /*19d30*/  FMUL.FTZ R74, R33, UR4 ;  /* 0x00000004214a7c20 */ /* 0x000fcc0008410000 */
[----:B------:R-:W-:Y:S08]  /*19d40*/  MUFU.TANH R5, R5 ;  /* 0x0000000500057308 */ /* 0x000ff00000002400 */
[----:B------:R-:W-:Y:S01]  /*19d50*/  MUFU.TANH R7, R7 ;  /* 0x0000000700077308 */ /* 0x000fe20000002400 */
[----:B--2---:R-:W-:-:S07]  /*19d60*/  IMAD.IADD R9, R9, 0x1, R65 ;  /* 0x0000000109097824 */ /* 0x004fce00078e0241 */
[----:B------:R-:W-:Y:S01]  /*19d70*/  MUFU.TANH R11, R11 ;  /* 0x0000000b000b7308 */ /* 0x000fe20000002400 */
[----:B------:R-:W-:Y:S01]  /*19d80*/  FMUL.FTZ R84, R28, UR4 ;  /* 0x000000041c547c20 */ /* 0x000fe20008410000 */
[----:B------:R-:W-:Y:S01]  /*19d90*/  FMUL.FTZ R66, R41, UR4 ;  /* 0x0000000429427c20 */ /* 0x000fe20008410000 */
[----:B-1----:R-:W-:-:S04]  /*19da0*/  @P4 IMAD.HI.U32 R6, R9, R6, RZ ;  /* 0x0000000609064227 */ /* 0x002fc800078e00ff */
[----:B------:R-:W-:Y:S01]  /*19db0*/  FMUL.FTZ R76, R36, UR4 ;  /* 0x00000004244c7c20 */ /* 0x000fe20008410000 */
[----:B------:R-:W-:Y:S01]  /*19dc0*/  FMUL.FTZ R68, R44, UR4 ;  /* 0x000000042c447c20 */ /* 0x000fe20008410000 */
[----:B------:R-:W-:Y:S01]  /*19dd0*/  FMUL.FTZ R70, R45, UR4 ;  /* 0x000000042d467c20 */ /* 0x000fe20008410000 */
[----:B------:R-:W-:Y:S01]  /*19de0*/  FMUL.FTZ R78, R37, UR4 ;  /* 0x00000004254e7c20 */ /* 0x000fe20008410000 */
[----:B0-----:R-:W-:Y:S01]  /*19df0*/  @P4 SHF.R.U32.HI R9, RZ, R15, R6 ;  /* 0x0000000fff094219 */ /* 0x001fe20000011606 */
[----:B------:R-:W-:Y:S01]  /*19e00*/  FMUL.FTZ R80, R25, UR4 ;  /* 0x0000000419507c20 */ /* 0x000fe20008410000 */
[----:B------:R-:W-:Y:S01]  /*19e10*/  FMUL.FTZ R29, R29, UR4 ;  /* 0x000000041d1d7c20 */ /* 0x000fe20008410000 */
[----:B------:R-:W2:Y:S04]  /*19e20*/  LDL R49, [R1+0x50] ;  /* 0x0000500001317983 */ /* 0x000ea80000100800 */
[----:B------:R-:W0:Y:S01]  /*19e30*/  SHFL.IDX PT, R12, R9, 0x1, 0x1c1f ;  /* 0x003c1f00090c7f89 */ /* 0x000e2200000e0000 */
[----:B------:R-:W-:-:S02]  /*19e40*/  IMAD R6, R2, -0x50, RZ ;  /* 0xffffffb002067824 */ /* 0x000fc400078e02ff */
[----:B---3--:R-:W-:-:S03]  /*19e50*/  IMAD R15, R2, -0x50, R57 ;  /* 0xffffffb0020f7824 */ /* 0x008fc600078e0239 */
[C---:B----4-:R-:W-:Y:S02]  /*19e60*/  IADD3 R6, -R14.reuse, 0x51, R6 ;  /* 0x000000510e067810 */ /* 0x050fe40007ffe106 */
[----:B------:R-:W-:Y:S02]  /*19e70*/  IADD3 R15, -R14, 0x50, R15 ;  /* 0x000000500e0f7810 */ /* 0x000fe40007ffe10f */
[----:B-----5:R-:W-:-:S04]  /*19e80*/  IADD3 R64, -R59, R6, R57 ;  /* 0x000000063b407210 */ /* 0x020fc80007ffe139 */
[----:B0-----:R-:W-:-:S04]  /*19e90*/  VIADDMNMX R6, R12, R64, R15, PT ;  /* 0x000000400c067246 */ /* 0x001fc8000380010f */
[C---:B------:R-:W-:Y:S02]  /*19ea0*/  ISETP.GT.AND P1, PT, R6.reuse, RZ, PT ;  /* 0x000000ff0600720c */ /* 0x040fe40003f24270 */
[C---:B------:R-:W-:Y:S02]  /*19eb0*/  ISETP.GT.AND P2, PT, R6.reuse, 0x1, PT ;  /* 0x000000010600780c */ /* 0x040fe40003f44270 */
[----:B------:R-:W-:Y:S02]  /*19ec0*/  ISETP.GT.AND P3, PT, R6, 0x8, PT ;  /* 0x000000080600780c */ /* 0x000fe40003f64270 */
[----:B------:R-:W-:Y:S02]  /*19ed0*/  FSEL R72, R72, -INF , P1 ;  /* 0xff80000048487808 */ /* 0x000fe40000800000 */
[----:B------:R-:W-:Y:S02]  /*19ee0*/  FSEL R62, R8, -INF , P2 ;  /* 0xff800000083e7808 */ /* 0x000fe40001000000 */
[----:B------:R-:W-:-:S02]  /*19ef0*/  ISETP.GT.AND P1, PT, R6, 0x9, PT ;  /* 0x000000090600780c */ /* 0x000fc40003f24270 */
[----:B------:R-:W-:Y:S02]  /*19f00*/  FSEL R60, R60, -INF , P3 ;  /* 0xff8000003c3c7808 */ /* 0x000fe40001800000 */
[----:B------:R-:W-:Y:S02]  /*19f10*/  FMNMX.FTZ R21, R72, R62, !PT ;  /* 0x0000003e48157209 */ /* 0x000fe40007810000 */
[----:B------:R-:W-:Y:S02]  /*19f20*/  ISETP.GT.AND P2, PT, R6, 0x10, PT ;  /* 0x000000100600780c */ /* 0x000fe40003f44270 */
[----:B------:R-:W-:Y:S02]  /*19f30*/  FSEL R58, R58, -INF , P1 ;  /* 0xff8000003a3a7808 */ /* 0x000fe40000800000 */
[----:B------:R-:W-:Y:S02]  /*19f40*/  FMNMX.FTZ R21, R60, R21, !PT ;  /* 0x000000153c157209 */ /* 0x000fe40007810000 */
        /* <DEDUP_REMOVED lines=8> */
[----:B------:R-:W-:Y:S01]  /*19fd0*/  FMNMX.FTZ R21, R50, R21, !PT ;  /* 0x0000001532157209 */ /* 0x000fe20007810000 */
[----:B------:R-:W0:Y:S01]  /*19fe0*/  MUFU.TANH R14, R47 ;  /* 0x0000002f000e7308 */ /* 0x000e220000002400 */
[----:B------:R-:W-:Y:S02]  /*19ff0*/  ISETP.GT.AND P2, PT, R6, 0x20, PT ;  /* 0x000000200600780c */ /* 0x000fe40003f44270 */
[----:B------:R-:W-:Y:S02]  /*1a000*/  FSEL R48, R48, -INF , P1 ;  /* 0xff80000030307808 */ /* 0x000fe40000800000 */
[----:B------:R-:W-:Y:S02]  /*1a010*/  FMNMX.FTZ R21, R54, R21, !PT ;  /* 0x0000001536157209 */ /* 0x000fe40007810000 */
[----:B------:R-:W-:-:S02]  /*1a020*/  ISETP.GT.AND P1, PT, R6, 0x21, PT ;  /* 0x000000210600780c */ /* 0x000fc40003f24270 */
[----:B------:R-:W-:Y:S02]  /*1a030*/  FSEL R46, R42, -INF , P2 ;  /* 0xff8000002a2e7808 */ /* 0x000fe40001000000 */
[----:B------:R-:W-:Y:S01]  /*1a040*/  FMNMX.FTZ R21, R48, R21, !PT ;  /* 0x0000001530157209 */ /* 0x000fe20007810000 */
[----:B------:R-:W1:Y:S01]  /*1a050*/  MUFU.TANH R8, R35 ;  /* 0x0000002300087308 */ /* 0x000e620000002400 */
[----:B------:R-:W-:Y:S02]  /*1a060*/  ISETP.GT.AND P2, PT, R6, 0x28, PT ;  /* 0x000000280600780c */ /* 0x000fe40003f44270 */
[----:B------:R-:W-:Y:S02]  /*1a070*/  FSEL R42, R43, -INF , P1 ;  /* 0xff8000002b2a7808 */ /* 0x000fe40000800000 */
[----:B------:R-:W-:Y:S02]  /*1a080*/  FMNMX.FTZ R21, R46, R21, !PT ;  /* 0x000000152e157209 */ /* 0x000fe40007810000 */
[----:B------:R-:W-:Y:S01]  /*1a090*/  ISETP.GT.AND P1, PT, R6, 0x29, PT ;  /* 0x000000290600780c */ /* 0x000fe20003f24270 */
[----:B------:R3:W4:Y:S01]  /*1a0a0*/  MUFU.TANH R12, R38 ;  /* 0x00000026000c7308 */ /* 0x0007220000002400 */
[----:B------:R-:W-:-:S02]  /*1a0b0*/  FMNMX.FTZ R21, R42, R21, !PT ;  /* 0x000000152a157209 */ /* 0x000fc40007810000 */
[----:B0-----:R-:W-:Y:S02]  /*1a0c0*/  FSEL R14, R14, -INF , P1 ;  /* 0xff8000000e0e7808 */ /* 0x001fe40000800000 */
[----:B---3--:R-:W-:Y:S02]  /*1a0d0*/  FSEL R38, R10, -INF , P2 ;  /* 0xff8000000a267808 */ /* 0x008fe40001000000 */
[----:B------:R-:W-:Y:S02]  /*1a0e0*/  ISETP.GT.AND P2, PT, R6, 0x30, PT ;  /* 0x000000300600780c */ /* 0x000fe40003f44270 */
[----:B------:R-:W-:Y:S02]  /*1a0f0*/  FMNMX.FTZ R21, R38, R21, !PT ;  /* 0x0000001526157209 */ /* 0x000fe40007810000 */
[----:B------:R-:W-:Y:S02]  /*1a100*/  ISETP.GT.AND P1, PT, R6, 0x31, PT ;  /* 0x000000310600780c */ /* 0x000fe40003f24270 */
[----:B------:R-:W-:-:S02]  /*1a110*/  FSEL R20, R20, -INF , P2 ;  /* 0xff80000014147808 */ /* 0x000fc40001000000 */
[----:B------:R-:W-:Y:S01]  /*1a120*/  FMNMX.FTZ R21, R14, R21, !PT ;  /* 0x000000150e157209 */ /* 0x000fe20007810000 */
[----:B------:R0:W3:Y:S01]  /*1a130*/  MUFU.TANH R35, R27 ;  /* 0x0000001b00237308 */ /* 0x0000e20000002400 */
[----:B------:R-:W-:Y:S01]  /*1a140*/  FMUL.FTZ R10, R30, UR4 ;  /* 0x000000041e0a7c20 */ /* 0x000fe20008410000 */
[----:B------:R-:W-:Y:S02]  /*1a150*/  ISETP.GT.AND P2, PT, R6, 0x38, PT ;  /* 0x000000380600780c */ /* 0x000fe40003f44270 */
[----:B-1----:R-:W-:Y:S02]  /*1a160*/  FSEL R8, R8, -INF , P1 ;  /* 0xff80000008087808 */ /* 0x002fe40000800000 */
[----:B------:R-:W-:Y:S02]  /*1a170*/  FMNMX.FTZ R21, R20, R21, !PT ;  /* 0x0000001514157209 */ /* 0x000fe40007810000 */
[----:B------:R3:W1:Y:S01]  /*1a180*/  MUFU.TANH R43, R10 ;  /* 0x0000000a002b7308 */ /* 0x0006620000002400 */
[----:B------:R-:W-:-:S02]  /*1a190*/  ISETP.GT.AND P1, PT, R6, 0x39, PT ;  /* 0x000000390600780c */ /* 0x000fc40003f24270 */
[----:B----4-:R-:W-:Y:S02]  /*1a1a0*/  FSEL R26, R12, -INF , P2 ;  /* 0xff8000000c1a7808 */ /* 0x010fe40001000000 */
[----:B------:R-:W-:Y:S02]  /*1a1b0*/  FMNMX.FTZ R21, R8, R21, !PT ;  /* 0x0000001508157209 */ /* 0x000fe40007810000 */
[----:B------:R-:W-:Y:S02]  /*1a1c0*/  ISETP.GT.AND P2, PT, R6, 0x40, PT ;  /* 0x000000400600780c */ /* 0x000fe40003f44270 */
[----:B------:R-:W-:Y:S02]  /*1a1d0*/  FSEL R30, R39, -INF , P1 ;  /* 0xff800000271e7808 */ /* 0x000fe40000800000 */
[----:B0-----:R-:W-:Y:S02]  /*1a1e0*/  FMNMX.FTZ R27, R26, R21, !PT ;  /* 0x000000151a1b7209 */ /* 0x001fe40007810000 */
[----:B------:R-:W-:-:S02]  /*1a1f0*/  ISETP.GT.AND P1, PT, R6, 0x41, PT ;  /* 0x000000410600780c */ /* 0x000fc40003f24270 */
[----:B------:R-:W-:Y:S02]  /*1a200*/  FSEL R34, R34, -INF , P2 ;  /* 0xff80000022227808 */ /* 0x000fe40001000000 */
[----:B------:R-:W-:Y:S02]  /*1a210*/  FMNMX.FTZ R27, R30, R27, !PT ;  /* 0x0000001b1e1b7209 */ /* 0x000fe40007810000 */
[----:B------:R-:W-:Y:S02]  /*1a220*/  ISETP.GT.AND P2, PT, R6, 0x48, PT ;  /* 0x000000480600780c */ /* 0x000fe40003f44270 */
[----:B---3--:R-:W-:Y:S02]  /*1a230*/  FSEL R10, R35, -INF , P1 ;  /* 0xff800000230a7808 */ /* 0x008fe40000800000 */
[----:B------:R-:W-:Y:S02]  /*1a240*/  FMNMX.FTZ R27, R34, R27, !PT ;  /* 0x0000001b221b7209 */ /* 0x000fe40007810000 */
[----:B------:R-:W-:-:S02]  /*1a250*/  ISETP.GT.AND P1, PT, R6, 0x49, PT ;  /* 0x000000490600780c */ /* 0x000fc40003f24270 */
[----:B-1----:R-:W-:Y:S02]  /*1a260*/  FSEL R12, R43, -INF , P2 ;  /* 0xff8000002b0c7808 */ /* 0x002fe40001000000 */
[----:B------:R-:W-:Y:S02]  /*1a270*/  FMNMX.FTZ R27, R10, R27, !PT ;  /* 0x0000001b0a1b7209 */ /* 0x000fe40007810000 */
[----:B------:R-:W-:Y:S02]  /*1a280*/  FSEL R6, R31, -INF , P1 ;  /* 0xff8000001f067808 */ /* 0x000fe40000800000 */
[----:B------:R-:W-:-:S04]  /*1a290*/  FMNMX.FTZ R31, R12, R27, !PT ;  /* 0x0000001b0c1f7209 */ /* 0x000fc80007810000 */
[----:B------:R-:W-:Y:S01]  /*1a2a0*/  FMNMX.FTZ R35, R6, R31, !PT ;  /* 0x0000001f06237209 */ /* 0x000fe20007810000 */
[----:B------:R-:W-:-:S04]  /*1a2b0*/  FMUL.FTZ R27, R40, UR4 ;  /* 0x00000004281b7c20 */ /* 0x000fc80008410000 */
[----:B------:R-:W0:Y:S04]  /*1a2c0*/  SHFL.BFLY PT, R40, R35, 0x2, 0x1f ;  /* 0x0c401f0023287f89 */ /* 0x000e2800000e0000 */
[----:B------:R-:W1:Y:S01]  /*1a2d0*/  SHFL.IDX PT, R9, R9, RZ, 0x1c1f ;  /* 0x001c1fff09097589 */ /* 0x000e6200000e0000 */
[----:B------:R-:W-:Y:S01]  /*1a2e0*/  FMUL.FTZ R21, R52, UR4 ;  /* 0x0000000434157c20 */ /* 0x000fe20008410000 */
[----:B------:R-:W3:Y:S01]  /*1a2f0*/  MUFU.TANH R13, R13 ;  /* 0x0000000d000d7308 */ /* 0x000ee20000002400 */
[----:B------:R-:W-:Y:S01]  /*1a300*/  FMUL.FTZ R33, R24, UR4 ;  /* 0x0000000418217c20 */ /* 0x000fe20008410000 */
[----:B------:R-:W-:Y:S01]  /*1a310*/  FMUL.FTZ R52, R53, UR4 ;  /* 0x0000000435347c20 */ /* 0x000fe20008410000 */
[----:B0-----:R-:W-:Y:S02]  /*1a320*/  FMNMX.FTZ R40, R35, R40, !PT ;  /* 0x0000002823287209 */ /* 0x001fe40007810000 */
[----:B-1----:R-:W-:-:S03]  /*1a330*/  VIADDMNMX R15, R9, R64, R15, PT ;  /* 0x00000040090f7246 */ /* 0x002fc6000380010f */
[----:B------:R-:W0:Y:S01]  /*1a340*/  SHFL.BFLY PT, R35, R40, 0x1, 0x1f ;  /* 0x0c201f0028237f89 */ /* 0x000e2200000e0000 */
[C---:B------:R-:W-:Y:S02]  /*1a350*/  ISETP.GT.AND P1, PT, R15.reuse, RZ, PT ;  /* 0x000000ff0f00720c */ /* 0x040fe40003f24270 */
[C---:B------:R-:W-:Y:S02]  /*1a360*/  ISETP.GT.AND P2, PT, R15.reuse, 0x1, PT ;  /* 0x000000010f00780c */ /* 0x040fe40003f44270 */
[----:B------:R-:W-:Y:S02]  /*1a370*/  ISETP.GT.AND P3, PT, R15, 0x8, PT ;  /* 0x000000080f00780c */ /* 0x000fe40003f64270 */
[----:B------:R-:W-:Y:S02]  /*1a380*/  FSEL R24, R3, -INF , P1 ;  /* 0xff80000003187808 */ /* 0x000fe40000800000 */
[----:B------:R-:W-:Y:S01]  /*1a390*/  FSEL R9, R4, -INF , P2 ;  /* 0xff80000004097808 */ /* 0x000fe20001000000 */
[----:B------:R-:W1:Y:S01]  /*1a3a0*/  MUFU.TANH R21, R21 ;  /* 0x0000001500157308 */ /* 0x000e620000002400 */
[----:B------:R-:W-:-:S02]  /*1a3b0*/  ISETP.GT.AND P1, PT, R15, 0x9, PT ;  /* 0x000000090f00780c */ /* 0x000fc40003f24270 */
[----:B------:R-:W-:Y:S02]  /*1a3c0*/  FSEL R28, R5, -INF , P3 ;  /* 0xff800000051c7808 */ /* 0x000fe40001800000 */
[----:B------:R-:W-:Y:S01]  /*1a3d0*/  FMNMX.FTZ R3, R24, R9, !PT ;  /* 0x0000000918037209 */ /* 0x000fe20007810000 */
[----:B------:R-:W-:Y:S01]  /*1a3e0*/  FMUL.FTZ R31, R32, UR4 ;  /* 0x00000004201f7c20 */ /* 0x000fe20008410000 */
[----:B------:R-:W-:Y:S01]  /*1a3f0*/  ISETP.GT.AND P2, PT, R15, 0x10, PT ;  /* 0x000000100f00780c */ /* 0x000fe20003f44270 */
[----:B------:R-:W4:Y:S01]  /*1a400*/  MUFU.TANH R52, R52 ;  /* 0x0000003400347308 */ /* 0x000f220000002400 */
[----:B------:R-:W-:Y:S01]  /*1a410*/  FSEL R32, R7, -INF , P1 ;  /* 0xff80000007207808 */ /* 0x000fe20000800000 */
[----:B------:R-:W-:Y:S01]  /*1a420*/  ULDC UR4, c[0x0][0x988] ;  /* 0x0002620000047ab9 */ /* 0x000fe20000000800 */
[----:B------:R-:W-:Y:S02]  /*1a430*/  FMNMX.FTZ R3, R28, R3, !PT ;  /* 0x000000031c037209 */ /* 0x000fe40007810000 */
[----:B------:R-:W-:-:S02]  /*1a440*/  ISETP.GT.AND P1, PT, R15, 0x11, PT ;  /* 0x000000110f00780c */ /* 0x000fc40003f24270 */
[----:B------:R-:W-:Y:S01]  /*1a450*/  FSEL R36, R11, -INF , P2 ;  /* 0xff8000000b247808 */ /* 0x000fe20001000000 */
[----:B------:R-:W5:Y:S01]  /*1a460*/  MUFU.TANH R27, R27 ;  /* 0x0000001b001b7308 */ /* 0x000f620000002400 */
[----:B------:R-:W-:Y:S02]  /*1a470*/  FMNMX.FTZ R3, R32, R3, !PT ;  /* 0x0000000320037209 */ /* 0x000fe40007810000 */
[----:B0-----:R-:W-:Y:S02]  /*1a480*/  FMNMX.FTZ R4, R40, R35, !PT ;  /* 0x0000002328047209 */ /* 0x001fe40007810000 */
[----:B------:R-:W-:Y:S02]  /*1a490*/  ISETP.GT.AND P2, PT, R15, 0x18, PT ;  /* 0x000000180f00780c */ /* 0x000fe40003f44270 */
[----:B---3--:R-:W-:Y:S01]  /*1a4a0*/  FSEL R40, R13, -INF , P1 ;  /* 0xff8000000d287808 */ /* 0x008fe20000800000 */
[----:B------:R-:W0:Y:S01]  /*1a4b0*/  MUFU.TANH R66, R66 ;  /* 0x0000004200427308 */ /* 0x000e220000002400 */
[----:B------:R-:W-:-:S02]  /*1a4c0*/  FMNMX.FTZ R5, R36, R3, !PT ;  /* 0x0000000324057209 */ /* 0x000fc40007810000 */
[----:B------:R-:W-:Y:S02]  /*1a4d0*/  ISETP.GT.AND P1, PT, R15, 0x19, PT ;  /* 0x000000190f00780c */ /* 0x000fe40003f24270 */
[----:B-1----:R-:W-:Y:S02]  /*1a4e0*/  FSEL R44, R21, -INF , P2 ;  /* 0xff800000152c7808 */ /* 0x002fe40001000000 */
[----:B------:R-:W-:Y:S01]  /*1a4f0*/  FMNMX.FTZ R5, R40, R5, !PT ;  /* 0x0000000528057209 */ /* 0x000fe20007810000 */
[----:B------:R-:W1:Y:S01]  /*1a500*/  MUFU.TANH R68, R68 ;  /* 0x0000004400447308 */ /* 0x000e620000002400 */
[----:B------:R-:W-:Y:S02]  /*1a510*/  ISETP.GT.AND P2, PT, R15, 0x20, PT ;  /* 0x000000200f00780c */ /* 0x000fe40003f44270 */
[----:B----4-:R-:W-:Y:S02]  /*1a520*/  FSEL R52, R52, -INF , P1 ;  /* 0xff80000034347808 */ /* 0x010fe40000800000 */
[----:B------:R-:W-:-:S03]  /*1a530*/  FMNMX.FTZ R5, R44, R5, !PT ;  /* 0x000000052c057209 */ /* 0x000fc60007810000 */
[----:B------:R-:W3:Y:S01]  /*1a540*/  MUFU.TANH R70, R70 ;  /* 0x0000004600467308 */ /* 0x000ee20000002400 */
[----:B------:R-:W-:Y:S01]  /*1a550*/  ISETP.GT.AND P1, PT, R15, 0x21, PT ;  /* 0x000000210f00780c */ /* 0x000fe20003f24270 */
[----:B------:R-:W-:Y:S01]  /*1a560*/  IMAD.U32 R3, RZ, RZ, UR4 ;  /* 0x00000004ff037e24 */ /* 0x000fe2000f8e00ff */
[----:B-----5:R-:W-:Y:S02]  /*1a570*/  FSEL R64, R27, -INF , P2 ;  /* 0xff8000001b407808 */ /* 0x020fe40001000000 */
[----:B------:R-:W-:-:S03]  /*1a580*/  FMNMX.FTZ R5, R52, R5, !PT ;  /* 0x0000000534057209 */ /* 0x000fc60007810000 */
[----:B------:R-:W4:Y:S01]  /*1a590*/  MUFU.TANH R31, R31 ;  /* 0x0000001f001f7308 */ /* 0x000f220000002400 */
[----:B------:R-:W-:Y:S01]  /*1a5a0*/  ISETP.GT.AND P3, PT, R15, 0x28, PT ;  /* 0x000000280f00780c */ /* 0x000fe20003f64270 */
[----:B------:R-:W-:Y:S01]  /*1a5b0*/  FMUL.FTZ R7, R4, R3 ;  /* 0x0000000304077220 */ /* 0x000fe20000410000 */
[----:B0-----:R-:W-:Y:S02]  /*1a5c0*/  FSEL R66, R66, -INF , P1 ;  /* 0xff80000042427808 */ /* 0x001fe40000800000 */
[----:B------:R-:W-:-:S03]  /*1a5d0*/  FMNMX.FTZ R5, R64, R5, !PT ;  /* 0x0000000540057209 */ /* 0x000fc60007810000 */
[----:B------:R-:W0:Y:S01]  /*1a5e0*/  MUFU.TANH R74, R74 ;  /* 0x0000004a004a7308 */ /* 0x000e220000002400 */
[----:B------:R-:W-:Y:S02]  /*1a5f0*/  FSETP.NEU.FTZ.AND P2, PT, R4, -INF , PT ;  /* 0xff8000000400780b */ /* 0x000fe40003f5d000 */
[----:B------:R-:W-:Y:S02]  /*1a600*/  ISETP.GT.AND P1, PT, R15, 0x29, PT ;  /* 0x000000290f00780c */ /* 0x000fe40003f24270 */
[----:B-1----:R-:W-:Y:S02]  /*1a610*/  FSEL R68, R68, -INF , P3 ;  /* 0xff80000044447808 */ /* 0x002fe40001800000 */
[----:B------:R-:W-:Y:S01]  /*1a620*/  FMNMX.FTZ R5, R66, R5, !PT ;  /* 0x0000000542057209 */ /* 0x000fe20007810000 */
[----:B------:R-:W1:Y:S01]  /*1a630*/  MUFU.TANH R76, R76 ;  /* 0x0000004c004c7308 */ /* 0x000e620000002400 */
[----:B------:R-:W-:Y:S02]  /*1a640*/  FSEL R7, R7, RZ, P2 ;  /* 0x000000ff07077208 */ /* 0x000fe40001000000 */
[----:B------:R-:W-:-:S02]  /*1a650*/  ISETP.GT.AND P2, PT, R15, 0x30, PT ;  /* 0x000000300f00780c */ /* 0x000fc40003f44270 */
[----:B---3--:R-:W-:Y:S02]  /*1a660*/  FSEL R70, R70, -INF , P1 ;  /* 0xff80000046467808 */ /* 0x008fe40000800000 */
[----:B------:R-:W-:Y:S01]  /*1a670*/  FMNMX.FTZ R5, R68, R5, !PT ;  /* 0x0000000544057209 */ /* 0x000fe20007810000 */
[----:B------:R-:W3:Y:S01]  /*1a680*/  MUFU.TANH R78, R78 ;  /* 0x0000004e004e7308 */ /* 0x000ee20000002400 */
[----:B------:R-:W-:Y:S01]  /*1a690*/  FFMA.FTZ R209, R72, R3, -R7 ;  /* 0x0000000348d17223 */ /* 0x000fe20000010807 */
[----:B------:R-:W-:Y:S02]  /*1a6a0*/  ISETP.GT.AND P1, PT, R15, 0x31, PT ;  /* 0x000000310f00780c */ /* 0x000fe40003f24270 */
[----:B----4-:R-:W-:Y:S02]  /*1a6b0*/  FSEL R72, R31, -INF , P2 ;  /* 0xff8000001f487808 */ /* 0x010fe40001000000 */
[----:B------:R-:W-:Y:S02]  /*1a6c0*/  FMNMX.FTZ R5, R70, R5, !PT ;  /* 0x0000000546057209 */ /* 0x000fe40007810000 */
[----:B------:R-:W4:Y:S01]  /*1a6d0*/  MUFU.TANH R25, R33 ;  /* 0x0000002100197308 */ /* 0x000f220000002400 */
[----:B------:R-:W-:-:S02]  /*1a6e0*/  ISETP.GT.AND P2, PT, R15, 0x38, PT ;  /* 0x000000380f00780c */ /* 0x000fc40003f44270 */
[----:B0-----:R-:W-:Y:S02]  /*1a6f0*/  FSEL R74, R74, -INF , P1 ;  /* 0xff8000004a4a7808 */ /* 0x001fe40000800000 */
[----:B------:R-:W-:-:S03]  /*1a700*/  FMNMX.FTZ R5, R72, R5, !PT ;  /* 0x0000000548057209 */ /* 0x000fc60007810000 */
[----:B------:R-:W0:Y:S01]  /*1a710*/  MUFU.TANH R80, R80 ;  /* 0x0000005000507308 */ /* 0x000e220000002400 */
[----:B------:R-:W-:Y:S02]  /*1a720*/  ISETP.GT.AND P1, PT, R15, 0x39, PT ;  /* 0x000000390f00780c */ /* 0x000fe40003f24270 */
[----:B-1----:R-:W-:Y:S02]  /*1a730*/  FSEL R76, R76, -INF , P2 ;  /* 0xff8000004c4c7808 */ /* 0x002fe40001000000 */
[----:B------:R-:W-:-:S03]  /*1a740*/  FMNMX.FTZ R5, R74, R5, !PT ;  /* 0x000000054a057209 */ /* 0x000fc60007810000 */
[----:B------:R-:W1:Y:S01]  /*1a750*/  MUFU.TANH R84, R84 ;  /* 0x0000005400547308 */ /* 0x000e620000002400 */
[----:B------:R-:W-:Y:S02]  /*1a760*/  ISETP.GT.AND P2, PT, R15, 0x40, PT ;  /* 0x000000400f00780c */ /* 0x000fe40003f44270 */
[----:B---3--:R-:W-:Y:S02]  /*1a770*/  FSEL R78, R78, -INF , P1 ;  /* 0xff8000004e4e7808 */ /* 0x008fe40000800000 */
[----:B------:R-:W-:-:S03]  /*1a780*/  FMNMX.FTZ R5, R76, R5, !PT ;  /* 0x000000054c057209 */ /* 0x000fc60007810000 */
[----:B------:R-:W3:Y:S01]  /*1a790*/  MUFU.TANH R29, R29 ;  /* 0x0000001d001d7308 */ /* 0x000ee20000002400 */
[----:B------:R-:W-:Y:S01]  /*1a7a0*/  FFMA.FTZ R211, R60, R3, -R7 ;  /* 0x000000033cd37223 */ /* 0x000fe20000010807 */
[----:B------:R-:W-:Y:S02]  /*1a7b0*/  ISETP.GT.AND P1, PT, R15, 0x41, PT ;  /* 0x000000410f00780c */ /* 0x000fe40003f24270 */
[----:B----4-:R-:W-:Y:S02]  /*1a7c0*/  FSEL R60, R25, -INF , P2 ;  /* 0xff800000193c7808 */ /* 0x010fe40001000000 */
[----:B------:R-:W-:Y:S02]  /*1a7d0*/  FMNMX.FTZ R5, R78, R5, !PT ;  /* 0x000000054e057209 */ /* 0x000fe40007810000 */
[----:B------:R-:W-:Y:S02]  /*1a7e0*/  ISETP.GT.AND P2, PT, R15, 0x48, PT ;  /* 0x000000480f00780c */ /* 0x000fe40003f44270 */
[----:B0-----:R-:W-:-:S02]  /*1a7f0*/  FSEL R80, R80, -INF , P1 ;  /* 0xff80000050507808 */ /* 0x001fc40000800000 */
[----:B------:R-:W-:Y:S02]  /*1a800*/  FMNMX.FTZ R5, R60, R5, !PT ;  /* 0x000000053c057209 */ /* 0x000fe40007810000 */
[----:B------:R-:W-:Y:S02]  /*1a810*/  ISETP.GT.AND P1, PT, R15, 0x49, PT ;  /* 0x000000490f00780c */ /* 0x000fe40003f24270 */
[----:B-1----:R-:W-:Y:S02]  /*1a820*/  FSEL R84, R84, -INF , P2 ;  /* 0xff80000054547808 */ /* 0x002fe40001000000 */
[----:B------:R-:W-:Y:S02]  /*1a830*/  FMNMX.FTZ R5, R80, R5, !PT ;  /* 0x0000000550057209 */ /* 0x000fe40007810000 */
[----:B---3--:R-:W-:Y:S02]  /*1a840*/  FSEL R82, R29, -INF , P1 ;  /* 0xff8000001d527808 */ /* 0x008fe40000800000 */
[----:B------:R-:W-:Y:S01]  /*1a850*/  FMNMX.FTZ R5, R84, R5, !PT ;  /* 0x0000000554057209 */ /* 0x000fe20007810000 */
[-CC-:B------:R-:W-:Y:S01]  /*1a860*/  FFMA.FTZ R205, R56, R3.reuse, -R7.reuse ;  /* 0x0000000338cd7223 */ /* 0x180fe20000010807 */
[----:B------:R-:W-:Y:S01]  /*1a870*/  FFMA.FTZ R197, R20, R3, -R7 ;  /* 0x0000000314c57223 */ /* 0x000fe20000010807 */
[----:B------:R-:W0:Y:S01]  /*1a880*/  @P4 LDC R29, c[0x0][0x450] ;  /* 0x00011400ff1d4b82 */ /* 0x000e220000000800 */
[----:B------:R-:W-:-:S05]  /*1a890*/  FMNMX.FTZ R5, R82, R5, !PT ;  /* 0x0000000552057209 */ /* 0x000fca0007810000 */
[----:B------:R-:W1:Y:S02]  /*1a8a0*/  SHFL.BFLY PT, R56, R5, 0x2, 0x1f ;  /* 0x0c401f0005387f89 */ /* 0x000e6400000e0000 */
[----:B-1----:R-:W-:-:S05]  /*1a8b0*/  FMNMX.FTZ R56, R5, R56, !PT ;  /* 0x0000003805387209 */ /* 0x002fca0007810000 */
[----:B------:R-:W1:Y:S02]  /*1a8c0*/  SHFL.BFLY PT, R5, R56, 0x1, 0x1f ;  /* 0x0c201f0038057f89 */ /* 0x000e6400000e0000 */
[----:B-1----:R-:W-:-:S04]  /*1a8d0*/  FMNMX.FTZ R5, R56, R5, !PT ;  /* 0x0000000538057209 */ /* 0x002fc80007810000 */
[C---:B------:R-:W-:Y:S01]  /*1a8e0*/  FSETP.NEU.FTZ.AND P1, PT, R5.reuse, -INF , PT ;  /* 0xff8000000500780b */ /* 0x040fe20003f3d000 */
[----:B------:R-:W-:-:S05]  /*1a8f0*/  FMUL.FTZ R13, R5, R3 ;  /* 0x00000003050d7220 */ /* 0x000fca0000410000 */
[----:B------:R-:W-:-:S05]  /*1a900*/  FSEL R13, R13, RZ, P1 ;  /* 0x000000ff0d0d7208 */ /* 0x000fca0000800000 */
[-C--:B------:R-:W-:Y:S02]  /*1a910*/  FFMA.FTZ R210, R28, R3.reuse, -R13 ;  /* 0x000000031cd27223 */ /* 0x080fe4000001080d */
[----:B------:R-:W3:Y:S01]  /*1a920*/  LDL R28, [R1+0x7c] ;  /* 0x00007c00011c7983 */ /* 0x000ee20000100800 */
[-CC-:B------:R-:W-:Y:S01]  /*1a930*/  FFMA.FTZ R20, R8, R3.reuse, -R7.reuse ;  /* 0x0000000308147223 */ /* 0x180fe20000010807 */
[-CC-:B------:R-:W-:Y:S02]  /*1a940*/  FFMA.FTZ R8, R10, R3.reuse, -R7.reuse ;  /* 0x000000030a087223 */ /* 0x180fe40000010807 */
[----:B------:R-:W1:Y:S01]  /*1a950*/  @P4 LDC R10, c[0x0][0x44c] ;  /* 0x00011300ff0a4b82 */ /* 0x000e620000000800 */
[-C--:B------:R-:W-:Y:S01]  /*1a960*/  FFMA.FTZ R62, R62, R3.reuse, -R7 ;  /* 0x000000033e3e7223 */ /* 0x080fe20000010807 */
[-CC-:B------:R-:W-:Y:S01]  /*1a970*/  FFMA.FTZ R208, R24, R3.reuse, -R13.reuse ;  /* 0x0000000318d07223 */ /* 0x180fe2000001080d */
[-C--:B------:R-:W-:Y:S01]  /*1a980*/  FFMA.FTZ R9, R9, R3.reuse, -R13 ;  /* 0x0000000309097223 */ /* 0x080fe2000001080d */
[----:B------:R-:W-:Y:S01]  /*1a990*/  MUFU.EX2 R209, R209 ;  /* 0x000000d100d17308 */ /* 0x000fe20000000800 */
[-C--:B------:R-:W-:Y:S01]  /*1a9a0*/  FFMA.FTZ R58, R58, R3.reuse, -R7 ;  /* 0x000000033a3a7223 */ /* 0x080fe20000010807 */
[----:B------:R-:W-:-:S06]  /*1a9b0*/  FFMA.FTZ R11, R32, R3, -R13 ;  /* 0x00000003200b7223 */ /* 0x000fcc000001080d */
[----:B------:R-:W4:Y:S01]  /*1a9c0*/  MUFU.EX2 R62, R62 ;  /* 0x0000003e003e7308 */ /* 0x000f220000000800 */
[----:B------:R-:W-:-:S07]  /*1a9d0*/  FFMA.FTZ R204, R36, R3, -R13 ;  /* 0x0000000324cc7223 */ /* 0x000fce000001080d */
[----:B------:R-:W-:Y:S08]  /*1a9e0*/  MUFU.EX2 R208, R208 ;  /* 0x000000d000d07308 */ /* 0x000ff00000000800 */
[----:B------:R-:W5:Y:S01]  /*1a9f0*/  MUFU.EX2 R9, R9 ;  /* 0x0000000900097308 */ /* 0x000f620000000800 */
[----:B------:R-:W-:-:S07]  /*1aa00*/  FFMA.FTZ R50, R50, R3, -R7 ;  /* 0x0000000332327223 */ /* 0x000fce0000010807 */
[----:B------:R-:W2:Y:S01]  /*1aa10*/  MUFU.EX2 R211, R211 ;  /* 0x000000d300d37308 */ /* 0x000ea20000000800 */
[----:B------:R-:W-:Y:S01]  /*1aa20*/  FFMA.FTZ R15, R40, R3, -R13 ;  /* 0x00000003280f7223 */ /* 0x000fe2000001080d */
[----:B-1----:R-:W-:-:S06]  /*1aa30*/  @P4 IMAD.HI.U32 R10, R65, R10, RZ ;  /* 0x0000000a410a4227 */ /* 0x002fcc00078e00ff */
[----:B------:R-:W1:Y:S01]  /*1aa40*/  MUFU.EX2 R210, R210 ;  /* 0x000000d200d27308 */ /* 0x000e620000000800 */
[-CC-:B------:R-:W-:Y:S01]  /*1aa50*/  FFMA.FTZ R207, R54, R3.reuse, -R7.reuse ;  /* 0x0000000336cf7223 */ /* 0x180fe20000010807 */
[----:B------:R-:W-:-:S06]  /*1aa60*/  FFMA.FTZ R195, R12, R3, -R7 ;  /* 0x000000030cc37223 */ /* 0x000fcc0000010807 */
[----:B------:R-:W1:Y:S01]  /*1aa70*/  MUFU.EX2 R58, R58 ;  /* 0x0000003a003a7308 */ /* 0x000e620000000800 */
[----:B------:R-:W-:Y:S01]  /*1aa80*/  FFMA.FTZ R206, R44, R3, -R13 ;  /* 0x000000032cce7223 */ /* 0x000fe2000001080d */
[----:B------:R-:W-:-:S06]  /*1aa90*/  IMAD.MOV.U32 R12, RZ, RZ, R65 ;  /* 0x000000ffff0c7224 */ /* 0x000fcc00078e0041 */
[----:B------:R-:W1:Y:S01]  /*1aaa0*/  MUFU.EX2 R11, R11 ;  /* 0x0000000b000b7308 */ /* 0x000e620000000800 */
[----:B0-----:R-:W-:Y:S01]  /*1aab0*/  @P4 SHF.R.U32.HI R12, RZ, R29, R10 ;  /* 0x0000001dff0c4219 */ /* 0x001fe2000001160a */
[----:B----4-:R-:W-:-:S06]  /*1aac0*/  FADD.FTZ R10, R209, R62 ;  /* 0x0000003ed10a7221 */ /* 0x010fcc0000010000 */
[----:B------:R-:W0:Y:S01]  /*1aad0*/  MUFU.EX2 R205, R205 ;  /* 0x000000cd00cd7308 */ /* 0x000e220000000800 */
[----:B------:R-:W-:Y:S01]  /*1aae0*/  FFMA.FTZ R48, R48, R3, -R7 ;  /* 0x0000000330307223 */ /* 0x000fe20000010807 */
[----:B-----5:R-:W-:-:S06]  /*1aaf0*/  FADD.FTZ R31, R208, R9 ;  /* 0x00000009d01f7221 */ /* 0x020fcc0000010000 */
[----:B------:R-:W4:Y:S01]  /*1ab00*/  MUFU.EX2 R204, R204 ;  /* 0x000000cc00cc7308 */ /* 0x000f220000000800 */
[----:B------:R-:W-:Y:S01]  /*1ab10*/  FFMA.FTZ R21, R52, R3, -R13 ;  /* 0x0000000334157223 */ /* 0x000fe2000001080d */
[----:B--2---:R-:W-:-:S06]  /*1ab20*/  FADD.FTZ R33, R211, R10 ;  /* 0x0000000ad3217221 */ /* 0x004fcc0000010000 */
[----:B------:R-:W2:Y:S01]  /*1ab30*/  MUFU.EX2 R50, R50 ;  /* 0x0000003200327308 */ /* 0x000ea20000000800 */
[----:B------:R-:W-:Y:S01]  /*1ab40*/  FFMA.FTZ R201, R46, R3, -R7 ;  /* 0x000000032ec97223 */ /* 0x000fe20000010807 */
[----:B-1----:R-:W-:-:S06]  /*1ab50*/  FADD.FTZ R10, R210, R31 ;  /* 0x0000001fd20a7221 */ /* 0x002fcc0000010000 */
[----:B------:R-:W1:Y:S01]  /*1ab60*/  MUFU.EX2 R15, R15 ;  /* 0x0000000f000f7308 */ /* 0x000e620000000800 */
[----:B------:R-:W-:Y:S01]  /*1ab70*/  FFMA.FTZ R200, R64, R3, -R13 ;  /* 0x0000000340c87223 */ /* 0x000fe2000001080d */
[----:B------:R-:W-:Y:S01]  /*1ab80*/  IADD3 R24, R12, R57, -R59 ;  /* 0x000000390c187210 */ /* 0x000fe20007ffe83b */
[----:B------:R-:W-:-:S05]  /*1ab90*/  FADD.FTZ R12, R58, R33 ;  /* 0x000000213a0c7221 */ /* 0x000fca0000010000 */
[----:B------:R-:W5:Y:S01]  /*1aba0*/  MUFU.EX2 R207, R207 ;  /* 0x000000cf00cf7308 */ /* 0x000f620000000800 */
[----:B------:R-:W-:Y:S01]  /*1abb0*/  FFMA.FTZ R42, R42, R3, -R7 ;  /* 0x000000032a2a7223 */ /* 0x000fe20000010807 */
[----:B------:R-:W-:-:S06]  /*1abc0*/  FADD.FTZ R31, R11, R10 ;  /* 0x0000000a0b1f7221 */ /* 0x000fcc0000010000 */
[----:B------:R-:W5:Y:S01]  /*1abd0*/  MUFU.EX2 R206, R206 ;  /* 0x000000ce00ce7308 */ /* 0x000f620000000800 */
[----:B------:R-:W-:Y:S01]  /*1abe0*/  FFMA.FTZ R25, R66, R3, -R13 ;  /* 0x0000000342197223 */ /* 0x000fe2000001080d */
[----:B0-----:R-:W-:-:S06]  /*1abf0*/  FADD.FTZ R33, R205, R12 ;  /* 0x0000000ccd217221 */ /* 0x001fcc0000010000 */
[----:B------:R-:W0:Y:S01]  /*1ac00*/  MUFU.EX2 R48, R48 ;  /* 0x0000003000307308 */ /* 0x000e220000000800 */
[----:B------:R-:W-:Y:S01]  /*1ac10*/  FFMA.FTZ R203, R38, R3, -R7 ;  /* 0x0000000326cb7223 */ /* 0x000fe20000010807 */
[----:B----4-:R-:W-:-:S06]  /*1ac20*/  FADD.FTZ R10, R204, R31 ;  /* 0x0000001fcc0a7221 */ /* 0x010fcc0000010000 */
[----:B------:R-:W4:Y:S01]  /*1ac30*/  MUFU.EX2 R21, R21 ;  /* 0x0000001500157308 */ /* 0x000f220000000800 */
[----:B------:R-:W-:Y:S01]  /*1ac40*/  FFMA.FTZ R202, R68, R3, -R13 ;  /* 0x0000000344ca7223 */ /* 0x000fe2000001080d */
[----:B------:R-:W-:Y:S01]  /*1ac50*/  PRMT R0, R49, 0x654, R0 ;  /* 0x0000065431007816 */ /* 0x000fe20000000000 */
[----:B--2---:R-:W-:-:S05]  /*1ac60*/  FADD.FTZ R12, R50, R33 ;  /* 0x00000021320c7221 */ /* 0x004fca0000010000 */
[----:B------:R-:W2:Y:S01]  /*1ac70*/  MUFU.EX2 R201, R201 ;  /* 0x000000c900c97308 */ /* 0x000ea20000000800 */
[-C--:B------:R-:W-:Y:S01]  /*1ac80*/  FFMA.FTZ R14, R14, R3.reuse, -R7 ;  /* 0x000000030e0e7223 */ /* 0x080fe20000010807 */
[----:B-1----:R-:W-:Y:S01]  /*1ac90*/  FADD.FTZ R31, R15, R10 ;  /* 0x0000000a0f1f7221 */ /* 0x002fe20000010000 */
[----:B------:R-:W-:Y:S01]  /*1aca0*/  FFMA.FTZ R27, R70, R3, -R13 ;  /* 0x00000003461b7223 */ /* 0x000fe2000001080d */
[----:B------:R1:W-:Y:S04]  /*1acb0*/  SYNCS.ARRIVE.TRANS64.RED.A1T0 RZ, [R0+URZ], RZ ;  /* 0x000000ff00ff79a7 */ /* 0x0003e8000810043f */
[----:B------:R-:W2:Y:S01]  /*1acc0*/  MUFU.EX2 R200, R200 ;  /* 0x000000c800c87308 */ /* 0x000ea20000000800 */
[----:B-----5:R-:W-:-:S07]  /*1acd0*/  FADD.FTZ R33, R207, R12 ;  /* 0x0000000ccf217221 */ /* 0x020fce0000010000 */
[----:B------:R-:W5:Y:S01]  /*1ace0*/  MUFU.EX2 R42, R42 ;  /* 0x0000002a002a7308 */ /* 0x000f620000000800 */
[----:B-1----:R-:W-:Y:S01]  /*1acf0*/  FFMA.FTZ R0, R6, R3, -R7 ;  /* 0x0000000306007223 */ /* 0x002fe20000010807 */
[----:B------:R-:W-:-:S06]  /*1ad00*/  FADD.FTZ R6, R206, R31 ;  /* 0x0000001fce067221 */ /* 0x000fcc0000010000 */
[----:B------:R-:W1:Y:S01]  /*1ad10*/  MUFU.EX2 R25, R25 ;  /* 0x0000001900197308 */ /* 0x000e620000000800 */
[----:B------:R-:W-:Y:S01]  /*1ad20*/  FFMA.FTZ R196, R72, R3, -R13 ;  /* 0x0000000348c47223 */ /* 0x000fe2000001080d */
[----:B0-----:R-:W-:-:S06]  /*1ad30*/  FADD.FTZ R10, R48, R33 ;  /* 0x00000021300a7221 */ /* 0x001fcc0000010000 */
[----:B------:R-:W0:Y:S01]  /*1ad40*/  MUFU.EX2 R203, R203 ;  /* 0x000000cb00cb7308 */ /* 0x000e220000000800 */
[----:B----4-:R-:W-:Y:S01]  /*1ad50*/  FADD.FTZ R31, R21, R6 ;  /* 0x00000006151f7221 */ /* 0x010fe20000010000 */
[----:B------:R-:W-:-:S06]  /*1ad60*/  FFMA.FTZ R29, R74, R3, -R13 ;  /* 0x000000034a1d7223 */ /* 0x000fcc000001080d */
[----:B------:R-:W4:Y:S01]  /*1ad70*/  MUFU.EX2 R202, R202 ;  /* 0x000000ca00ca7308 */ /* 0x000f220000000800 */
[----:B--2---:R-:W-:Y:S01]  /*1ad80*/  FADD.FTZ R33, R201, R10 ;  /* 0x0000000ac9217221 */ /* 0x004fe20000010000 */
[----:B------:R-:W-:-:S06]  /*1ad90*/  FADD.FTZ R10, R200, R31 ;  /* 0x0000001fc80a7221 */ /* 0x000fcc0000010000 */
[----:B------:R-:W2:Y:S01]  /*1ada0*/  MUFU.EX2 R14, R14 ;  /* 0x0000000e000e7308 */ /* 0x000ea20000000800 */
[----:B------:R-:W-:-:S07]  /*1adb0*/  FFMA.FTZ R198, R76, R3, -R13 ;  /* 0x000000034cc67223 */ /* 0x000fce000001080d */
[----:B------:R-:W2:Y:S01]  /*1adc0*/  MUFU.EX2 R27, R27 ;  /* 0x0000001b001b7308 */ /* 0x000ea20000000800 */
[----:B------:R-:W-:Y:S01]  /*1add0*/  FFMA.FTZ R199, R26, R3, -R7 ;  /* 0x000000031ac77223 */ /* 0x000fe20000010807 */
[----:B-----5:R-:W-:-:S06]  /*1ade0*/  FADD.FTZ R12, R42, R33 ;  /* 0x000000212a0c7221 */ /* 0x020fcc0000010000 */
[----:B------:R-:W5:Y:S01]  /*1adf0*/  MUFU.EX2 R197, R197 ;  /* 0x000000c500c57308 */ /* 0x000f620000000800 */
[----:B-1----:R-:W-:-:S07]  /*1ae00*/  FADD.FTZ R31, R25, R10 ;  /* 0x0000000a191f7221 */ /* 0x002fce0000010000 */
[----:B------:R-:W1:Y:S01]  /*1ae10*/  MUFU.EX2 R196, R196 ;  /* 0x000000c400c47308 */ /* 0x000e620000000800 */
[-C--:B------:R-:W-:Y:S01]  /*1ae20*/  FFMA.FTZ R26, R30, R3.reuse, -R7 ;  /* 0x000000031e1a7223 */ /* 0x080fe20000010807 */
[----:B------:R-:W-:Y:S01]  /*1ae30*/  FFMA.FTZ R78, R78, R3, -R13 ;  /* 0x000000034e4e7223 */ /* 0x000fe2000001080d */
[----:B0-----:R-:W-:-:S05]  /*1ae40*/  FADD.FTZ R33, R203, R12 ;  /* 0x0000000ccb217221 */ /* 0x001fca0000010000 */
[----:B------:R-:W0:Y:S01]  /*1ae50*/  MUFU.EX2 R20, R20 ;  /* 0x0000001400147308 */ /* 0x000e220000000800 */
[----:B----4-:R-:W-:Y:S01]  /*1ae60*/  FADD.FTZ R10, R202, R31 ;  /* 0x0000001fca0a7221 */ /* 0x010fe20000010000 */
[----:B------:R-:W-:-:S06]  /*1ae70*/  FFMA.FTZ R192, R60, R3, -R13 ;  /* 0x000000033cc07223 */ /* 0x000fcc000001080d */
[----:B------:R-:W4:Y:S01]  /*1ae80*/  MUFU.EX2 R29, R29 ;  /* 0x0000001d001d7308 */ /* 0x000f220000000800 */
[----:B------:R-:W-:Y:S01]  /*1ae90*/  FFMA.FTZ R193, R34, R3, -R7 ;  /* 0x0000000322c17223 */ /* 0x000fe20000010807 */
[----:B--2---:R-:W-:Y:S01]  /*1aea0*/  FADD.FTZ R12, R14, R33 ;  /* 0x000000210e0c7221 */ /* 0x004fe20000010000 */
[----:B------:R-:W-:-:S05]  /*1aeb0*/  FADD.FTZ R31, R27, R10 ;  /* 0x0000000a1b1f7221 */ /* 0x000fca0000010000 */
[----:B------:R-:W2:Y:S01]  /*1aec0*/  MUFU.EX2 R198, R198 ;  /* 0x000000c600c67308 */ /* 0x000ea20000000800 */
[----:B------:R-:W-:-:S07]  /*1aed0*/  IMAD.HI R24, R24, 0x66666667, RZ ;  /* 0x6666666718187827 */ /* 0x000fce00078e02ff */
[----:B------:R-:W2:Y:S01]  /*1aee0*/  MUFU.EX2 R199, R199 ;  /* 0x000000c700c77308 */ /* 0x000ea20000000800 */
[----:B------:R-:W-:Y:S01]  /*1aef0*/  FFMA.FTZ R80, R80, R3, -R13 ;  /* 0x0000000350507223 */ /* 0x000fe2000001080d */
[----:B-----5:R-:W-:Y:S01]  /*1af00*/  FADD.FTZ R33, R197, R12 ;  /* 0x0000000cc5217221 */ /* 0x020fe20000010000 */
[----:B-1----:R-:W-:-:S05]  /*1af10*/  FADD.FTZ R10, R196, R31 ;  /* 0x0000001fc40a7221 */ /* 0x002fca0000010000 */
[----:B------:R-:W1:Y:S01]  /*1af20*/  MUFU.EX2 R7, R78 ;  /* 0x0000004e00077308 */ /* 0x000e620000000800 */
[-CC-:B------:R-:W-:Y:S01]  /*1af30*/  FFMA.FTZ R84, R84, R3.reuse, -R13.reuse ;  /* 0x0000000354547223 */ /* 0x180fe2000001080d */
[----:B------:R-:W-:-:S06]  /*1af40*/  FFMA.FTZ R82, R82, R3, -R13 ;  /* 0x0000000352527223 */ /* 0x000fcc000001080d */
[----:B------:R-:W5:Y:S01]  /*1af50*/  MUFU.EX2 R26, R26 ;  /* 0x0000001a001a7308 */ /* 0x000f620000000800 */
[----:B0-----:R-:W-:Y:S01]  /*1af60*/  FADD.FTZ R12, R20, R33 ;  /* 0x00000021140c7221 */ /* 0x001fe20000010000 */
[----:B------:R-:W-:Y:S01]  /*1af70*/  SHF.R.U32.HI R35, RZ, 0x1f, R24 ;  /* 0x0000001fff237819 */ /* 0x000fe20000011618 */
[----:B----4-:R-:W-:-:S05]  /*1af80*/  FADD.FTZ R33, R29, R10 ;  /* 0x0000000a1d217221 */ /* 0x010fca0000010000 */
[----:B------:R-:W0:Y:S08]  /*1af90*/  MUFU.EX2 R192, R192 ;  /* 0x000000c000c07308 */ /* 0x000e300000000800 */
[----:B------:R-:W4:Y:S01]  /*1afa0*/  MUFU.EX2 R193, R193 ;  /* 0x000000c100c17308 */ /* 0x000f220000000800 */
[----:B------:R-:W-:Y:S01]  /*1afb0*/  LEA.HI.SX32 R6, R24, R35, 0x1b ;  /* 0x0000002318067211 */ /* 0x000fe200078fdaff */
[----:B--2---:R-:W-:-:S06]  /*1afc0*/  FADD.FTZ R10, R198, R33 ;  /* 0x00000021c60a7221 */ /* 0x004fcc0000010000 */
[----:B------:R-:W2:Y:S01]  /*1afd0*/  MUFU.EX2 R13, R80 ;  /* 0x00000050000d7308 */ /* 0x000ea20000000800 */
[----:B------:R-:W-:-:S07]  /*1afe0*/  FADD.FTZ R35, R199, R12 ;  /* 0x0000000cc7237221 */ /* 0x000fce0000010000 */
[----:B------:R-:W3:Y:S01]  /*1aff0*/  MUFU.EX2 R8, R8 ;  /* 0x0000000800087308 */ /* 0x000ee20000000800 */
[----:B------:R-:W-:Y:S01]  /*1b000*/  F2FP.BF16.F32.PACK_AB R208, R9, R208 ;  /* 0x000000d009d0723e */ /* 0x000fe200000010ff */
[----:B-1----:R-:W-:Y:S01]  /*1b010*/  FADD.FTZ R9, R7, R10 ;  /* 0x0000000a07097221 */ /* 0x002fe20000010000 */
[----:B-----5:R-:W-:-:S03]  /*1b020*/  FADD.FTZ R12, R26, R35 ;  /* 0x000000231a0c7221 */ /* 0x020fc60000010000 */
[----:B0-----:R-:W-:Y:S01]  /*1b030*/  FADD.FTZ R10, R192, R9 ;  /* 0x00000009c00a7221 */ /* 0x001fe20000010000 */
[----:B----4-:R-:W-:Y:S01]  /*1b040*/  FADD.FTZ R9, R193, R12 ;  /* 0x0000000cc1097221 */ /* 0x010fe20000010000 */
[----:B------:R-:W-:Y:S01]  /*1b050*/  F2FP.BF16.F32.PACK_AB R210, R11, R210 ;  /* 0x000000d20bd2723e */ /* 0x000fe200000010ff */
[----:B------:R-:W-:Y:S01]  /*1b060*/  MUFU.EX2 R195, R195 ;  /* 0x000000c300c37308 */ /* 0x000fe20000000800 */
[----:B--2---:R-:W-:Y:S01]  /*1b070*/  FADD.FTZ R11, R13, R10 ;  /* 0x0000000a0d0b7221 */ /* 0x004fe20000010000 */
[----:B---3--:R-:W-:-:S06]  /*1b080*/  VIMNMX R28, R28, R6, !PT ;  /* 0x000000061c1c7248 */ /* 0x008fcc0007fe0100 */
[----:B------:R-:W0:Y:S01]  /*1b090*/  MUFU.EX2 R84, R84 ;  /* 0x0000005400547308 */ /* 0x000e220000000800 */
[C---:B------:R-:W-:Y:S01]  /*1b0a0*/  FADD.FTZ R10, R8.reuse, R9 ;  /* 0x00000009080a7221 */ /* 0x040fe20000010000 */
[----:B------:R-:W-:Y:S01]  /*1b0b0*/  F2FP.BF16.F32.PACK_AB R193, R8, R193 ;  /* 0x000000c108c1723e */ /* 0x000fe200000010ff */
[----:B------:R-:W-:-:S05]  /*1b0c0*/  VIADD R8, R2, 0xfffffffe ;  /* 0xfffffffe02087836 */ /* 0x000fca0000000000 */
[----:B------:R-:W1:Y:S01]  /*1b0d0*/  MUFU.EX2 R31, R82 ;  /* 0x00000052001f7308 */ /* 0x000e620000000800 */
[----:B------:R-:W-:-:S07]  /*1b0e0*/  ISETP.GE.AND P1, PT, R8, R28, PT ;  /* 0x0000001c0800720c */ /* 0x000fce0003f26270 */
[----:B------:R-:W2:Y:S01]  /*1b0f0*/  MUFU.EX2 R0, R0 ;  /* 0x0000000000007308 */ /* 0x000ea20000000800 */
[----:B0-----:R-:W-:Y:S01]  /*1b100*/  FADD.FTZ R228, R84, R11 ;  /* 0x0000000b54e47221 */ /* 0x001fe20000010000 */
[----:B------:R-:W-:Y:S01]  /*1b110*/  FADD.FTZ R227, R195, R10 ;  /* 0x0000000ac3e37221 */ /* 0x000fe20000010000 */
[----:B------:R-:W-:Y:S01]  /*1b120*/  BSSY B0, `(.L_x_2869) ;  /* 0x00005a7000007945 */ /* 0x000fe20003800000 */
[----:B------:R-:W-:Y:S01]  /*1b130*/  F2FP.BF16.F32.PACK_AB R209, R62, R209 ;  /* 0x000000d13ed1723e */ /* 0x000fe200000010ff */
[----:B------:R0:W-:Y:S01]  /*1b140*/  STL [R1+0x58], R28 ;  /* 0x0000581c01007387 */ /* 0x0001e20000100800 */
[----:B------:R-:W-:Y:S01]  /*1b150*/  F2FP.BF16.F32.PACK_AB R211, R58, R211 ;  /* 0x000000d33ad3723e */ /* 0x000fe200000010ff */
[----:B------:R-:W-:Y:S01]  /*1b160*/  IMAD.MOV.U32 R2, RZ, RZ, 0x3f800000 ;  /* 0x3f800000ff027424 */ /* 0x000fe200078e00ff */
[----:B------:R-:W-:Y:S01]  /*1b170*/  F2FP.BF16.F32.PACK_AB R205, R50, R205 ;  /* 0x000000cd32cd723e */ /* 0x000fe200000010ff */
[----:B-1----:R-:W-:Y:S01]  /*1b180*/  FADD.FTZ R228, R31, R228 ;  /* 0x000000e41fe47221 */ /* 0x002fe20000010000 */
[----:B------:R-:W-:-:S02]  /*1b190*/  F2FP.BF16.F32.PACK_AB R207, R48, R207 ;  /* 0x000000cf30cf723e */ /* 0x000fc400000010ff */
[----:B------:R-:W-:Y:S02]  /*1b1a0*/  CS2R R150, SRZ ;  /* 0x0000000000967805 */ /* 0x000fe4000001ff00 */
[----:B------:R-:W-:Y:S02]  /*1b1b0*/  F2FP.BF16.F32.PACK_AB R201, R42, R201 ;  /* 0x000000c92ac9723e */ /* 0x000fe400000010ff */
[----:B------:R-:W-:Y:S02]  /*1b1c0*/  CS2R R148, SRZ ;  /* 0x0000000000947805 */ /* 0x000fe4000001ff00 */
[----:B------:R-:W-:Y:S02]  /*1b1d0*/  F2FP.BF16.F32.PACK_AB R199, R26, R199 ;  /* 0x000000c71ac7723e */ /* 0x000fe400000010ff */
[----:B------:R-:W-:Y:S02]  /*1b1e0*/  CS2R R146, SRZ ;  /* 0x0000000000927805 */ /* 0x000fe4000001ff00 */
[----:B------:R-:W-:Y:S01]  /*1b1f0*/  F2FP.BF16.F32.PACK_AB R200, R25, R200 ;  /* 0x000000c819c8723e */ /* 0x000fe200000010ff */
[----:B--2---:R-:W-:Y:S01]  /*1b200*/  FADD.FTZ R227, R0, R227 ;  /* 0x000000e300e37221 */ /* 0x004fe20000010000 */
[----:B------:R-:W-:-:S02]  /*1b210*/  F2FP.BF16.F32.PACK_AB R202, R27, R202 ;  /* 0x000000ca1bca723e */ /* 0x000fc400000010ff */
[----:B------:R-:W-:Y:S02]  /*1b220*/  CS2R R144, SRZ ;  /* 0x0000000000907805 */ /* 0x000fe4000001ff00 */
[----:B------:R-:W-:Y:S02]  /*1b230*/  F2FP.BF16.F32.PACK_AB R196, R29, R196 ;  /* 0x000000c41dc4723e */ /* 0x000fe400000010ff */
[----:B------:R-:W-:Y:S02]  /*1b240*/  CS2R R142, SRZ ;  /* 0x00000000008e7805 */ /* 0x000fe4000001ff00 */
[----:B------:R-:W-:Y:S02]  /*1b250*/  F2FP.BF16.F32.PACK_AB R194, R31, R84 ;  /* 0x000000541fc2723e */ /* 0x000fe400000010ff */
[----:B------:R-:W-:Y:S02]  /*1b260*/  CS2R R140, SRZ ;  /* 0x00000000008c7805 */ /* 0x000fe4000001ff00 */
[----:B------:R-:W-:Y:S01]  /*1b270*/  F2FP.BF16.F32.PACK_AB R195, R0, R195 ;  /* 0x000000c300c3723e */ /* 0x000fe200000010ff */
[----:B------:R-:W-:Y:S01]  /*1b280*/  IMAD.MOV.U32 R0, RZ, RZ, 0x3f800000 ;  /* 0x3f800000ff007424 */ /* 0x000fe200078e00ff */
[----:B------:R-:W-:-:S02]  /*1b290*/  @P4 LOP3.LUT R18, R18, 0x2, RZ, 0xfc, !PT ;  /* 0x0000000212124812 */ /* 0x000fc400078efcff */
[----:B------:R-:W-:Y:S02]  /*1b2a0*/  CS2R R138, SRZ ;  /* 0x00000000008a7805 */ /* 0x000fe4000001ff00 */
[----:B------:R-:W-:Y:S02]  /*1b2b0*/  F2FP.BF16.F32.PACK_AB R203, R14, R203 ;  /* 0x000000cb0ecb723e */ /* 0x000fe400000010ff */
[----:B------:R-:W-:Y:S02]  /*1b2c0*/  CS2R R136, SRZ ;  /* 0x0000000000887805 */ /* 0x000fe4000001ff00 */
[----:B------:R-:W-:Y:S02]  /*1b2d0*/  F2FP.BF16.F32.PACK_AB R197, R20, R197 ;  /* 0x000000c514c5723e */ /* 0x000fe400000010ff */
[----:B------:R-:W-:Y:S02]  /*1b2e0*/  CS2R R134, SRZ ;  /* 0x0000000000867805 */ /* 0x000fe4000001ff00 */
[----:B------:R-:W-:-:S02]  /*1b2f0*/  F2FP.BF16.F32.PACK_AB R204, R15, R204 ;  /* 0x000000cc0fcc723e */ /* 0x000fc400000010ff */
[----:B------:R-:W-:Y:S02]  /*1b300*/  CS2R R132, SRZ ;  /* 0x0000000000847805 */ /* 0x000fe4000001ff00 */
[----:B------:R-:W-:Y:S02]  /*1b310*/  F2FP.BF16.F32.PACK_AB R206, R21, R206 ;  /* 0x000000ce15ce723e */ /* 0x000fe400000010ff */
[----:B------:R-:W-:Y:S02]  /*1b320*/  CS2R R130, SRZ ;  /* 0x0000000000827805 */ /* 0x000fe4000001ff00 */
[----:B------:R-:W-:Y:S02]  /*1b330*/  F2FP.BF16.F32.PACK_AB R198, R7, R198 ;  /* 0x000000c607c6723e */ /* 0x000fe400000010ff */
[----:B------:R-:W-:Y:S02]  /*1b340*/  CS2R R128, SRZ ;  /* 0x0000000000807805 */ /* 0x000fe4000001ff00 */
[----:B------:R-:W-:-:S02]  /*1b350*/  F2FP.BF16.F32.PACK_AB R192, R13, R192 ;  /* 0x000000c00dc0723e */ /* 0x000fc400000010ff */
        /* <DEDUP_REMOVED lines=49> */
[----:B0-----:R-:W-:Y:S02]  /*1b670*/  CS2R R28, SRZ ;  /* 0x00000000001c7805 */ /* 0x001fe4000001ff00 */
[----:B------:R-:W-:Y:S02]  /*1b680*/  CS2R R26, SRZ ;  /* 0x00000000001a7805 */ /* 0x000fe4000001ff00 */
[----:B------:R-:W-:Y:S01]  /*1b690*/  CS2R R24, SRZ ;  /* 0x0000000000187805 */ /* 0x000fe2000001ff00 */
[----:B------:R-:W-:Y:S06]  /*1b6a0*/  @!P1 BRA `(.L_x_2870) ;  /* 0x0000005400389947 */ /* 0x000fec0003800000 */
[----:B------:R-:W-:Y:S01]  /*1b6b0*/  BSSY B1, `(.L_x_2870) ;  /* 0x000054d000017945 */ /* 0x000fe20003800000 */
[----:B------:R-:W-:Y:S02]  /*1b6c0*/  IMAD.MOV.U32 R13, RZ, RZ, R4 ;  /* 0x000000ffff0d7224 */ /* 0x000fe400078e0004 */
[----:B------:R-:W-:Y:S02]  /*1b6d0*/  IMAD.MOV.U32 R12, RZ, RZ, R5 ;  /* 0x000000ffff0c7224 */ /* 0x000fe400078e0005 */
[----:B------:R-:W-:Y:S02]  /*1b6e0*/  IMAD.MOV.U32 R7, RZ, RZ, R226 ;  /* 0x000000ffff077224 */ /* 0x000fe400078e00e2 */
[----:B------:R-:W-:Y:S02]  /*1b6f0*/  IMAD.MOV.U32 R6, RZ, RZ, R220 ;  /* 0x000000ffff067224 */ /* 0x000fe400078e00dc */
[----:B------:R-:W-:Y:S02]  /*1b700*/  IMAD.MOV.U32 R2, RZ, RZ, 0x3f800000 ;  /* 0x3f800000ff027424 */ /* 0x000fe400078e00ff */
[----:B------:R-:W-:-:S07]  /*1b710*/  IMAD.MOV.U32 R151, RZ, RZ, RZ ;  /* 0x000000ffff977224 */ /* 0x000fce00078e00ff */
.L_x_2883:
[----:B------:R-:W-:-:S04]  /*1b720*/  ISETP.NE.AND P1, PT, R6, 0x1, PT ;  /* 0x000000010600780c */ /* 0x000fc80003f25270 */
[----:B------:R-:W-:-:S04]  /*1b730*/  SEL R226, RZ, 0x1, P1 ;  /* 0x00000001ffe27807 */ /* 0x000fc80000800000 */
[----:B------:R-:W-:Y:S01]  /*1b740*/  LOP3.LUT R226, R7, R226, RZ, 0x3c, !PT ;  /* 0x000000e207e27212 */ /* 0x000fe200078e3cff */
[----:B------:R-:W-:Y:S06]  /*1b750*/  @!P0 BRA `(.L_x_2871) ;  /* 0x0000000000048947 */ /* 0x000fec0003800000 */
[----:B------:R-:W-:Y:S01]  /*1b760*/  BPT.TRAP 0x1 ;  /* 0x000000040000795c */ /* 0x000fe20000300000 */
.L_x_2871:
        /* <DEDUP_REMOVED lines=8> */
.L_x_2872:
        /* <DEDUP_REMOVED lines=8> */
.L_x_2874:
[----:B------:R-:W-:Y:S05]  /*1b870*/  BSYNC B2 ;  /* 0x0000000000027941 */ /* 0x000fea0003800000 */
.L_x_2873:
[----:B------:R-:W2:Y:S01]  /*1b880*/  LDL.64 R152, [R1+0x48] ;  /* 0x0000480001987983 */ /* 0x000ea20000100a00 */
[----:B01----:R-:W-:-:S03]  /*1b890*/  IMAD.MOV.U32 R4, RZ, RZ, R3 ;  /* 0x000000ffff047224 */ /* 0x003fc600078e0003 */
[----:B------:R-:W3:Y:S01]  /*1b8a0*/  LDL.64 R20, [R1+0x40] ;  /* 0x0000400001147983 */ /* 0x000ee20000100a00 */
[----:B------:R-:W-:Y:S01]  /*1b8b0*/  IMAD.MOV.U32 R5, RZ, RZ, 0x40000040 ;  /* 0x40000040ff057424 */ /* 0x000fe200078e00ff */
[----:B------:R-:W-:-:S04]  /*1b8c0*/  R2UR UR14, R4 ;  /* 0x00000000040e72ca */ /* 0x000fc800000e0000 */
[----:B------:R-:W-:Y:S01]  /*1b8d0*/  R2UR UR15, R5 ;  /* 0x00000000050f72ca */ /* 0x000fe200000e0000 */
[----:B------:R-:W-:Y:S01]  /*1b8e0*/  WARPGROUP.ARRIVE ;  /* 0x00000000000079c5 */ /* 0x000fe20000000000 */
[----:B------:R-:W-:Y:S01]  /*1b8f0*/  IMAD.MOV.U32 R11, RZ, RZ, 0x40000040 ;  /* 0x40000040ff0b7424 */ /* 0x000fe200078e00ff */
[----:B------:R-:W-:-:S04]  /*1b900*/  R2UR UR26, R10 ;  /* 0x000000000a1a72ca */ /* 0x000fc800000e0000 */
[----:B------:R-:W-:Y:S01]  /*1b910*/  R2UR UR27, R11 ;  /* 0x000000000b1b72ca */ /* 0x000fe200000e0000 */
[----:B------:R-:W-:Y:S01]  /*1b920*/  IMAD.MOV.U32 R4, RZ, RZ, R15 ;  /* 0x000000ffff047224 */ /* 0x000fe200078e000f */
[----:B------:R-:W-:-:S04]  /*1b930*/  R2UR UR19, R5 ;  /* 0x00000000051372ca */ /* 0x000fc800000e0000 */
[----:B------:R-:W-:Y:S01]  /*1b940*/  R2UR UR18, R4 ;  /* 0x00000000041272ca */ /* 0x000fe200000e0000 */
[----:B------:R-:W-:Y:S01]  /*1b950*/  VIADD R10, R3, 0x180 ;  /* 0x00000180030a7836 */ /* 0x000fe20000000000 */
[----:B------:R-:W-:-:S04]  /*1b960*/  R2UR UR7, R11 ;  /* 0x000000000b0772ca */ /* 0x000fc800000e0000 */
[----:B------:R-:W-:Y:S02]  /*1b970*/  R2UR UR6, R10 ;  /* 0x000000000a0672ca */ /* 0x000fe400000e0000 */
[----:B--2---:R-:W-:Y:S02]  /*1b980*/  R2UR UR8, R152 ;  /* 0x00000000980872ca */ /* 0x004fe400000e0000 */
[----:B------:R-:W-:Y:S02]  /*1b990*/  R2UR UR9, R153 ;  /* 0x00000000990972ca */ /* 0x000fe400000e0000 */
[----:B------:R-:W2:Y:S01]  /*1b9a0*/  LDL.64 R152, [R1+0x38] ;  /* 0x0000380001987983 */ /* 0x000ea20000100a00 */
[----:B------:R-:W-:Y:S01]  /*1b9b0*/  VIADD R14, R3, 0x200 ;  /* 0x00000200030e7836 */ /* 0x000fe20000000000 */
[----:B---3--:R-:W-:Y:S02]  /*1b9c0*/  R2UR UR32, R20 ;  /* 0x00000000142072ca */ /* 0x008fe400000e0000 */
[----:B------:R-:W-:-:S05]  /*1b9d0*/  R2UR UR33, R21 ;  /* 0x00000000152172ca */ /* 0x000fca00000e0000 */
[----:B------:R-:W-:Y:S02]  /*1b9e0*/  UMOV UR12, UR8 ;  /* 0x00000008000c7c82 */ /* 0x000fe40008000000 */
[----:B------:R-:W-:Y:S01]  /*1b9f0*/  UMOV UR13, UR9 ;  /* 0x00000009000d7c82 */ /* 0x000fe20008000000 */
[----:B------:R-:W-:Y:S01]  /*1ba00*/  UMOV UR24, UR8 ;  /* 0x0000000800187c82 */ /* 0x000fe20008000000 */
[----:B------:R-:W-:Y:S01]  /*1ba10*/  HGMMA.64x16x16.F32.BF16 R184, gdesc[UR12], RZ, !UPT, gsb0 ;  /* 0x002000000cb879f0 */ /* 0x000fe2000c0018ff */
[----:B------:R-:W-:Y:S01]  /*1ba20*/  UMOV UR25, UR9 ;  /* 0x0000000900197c82 */ /* 0x000fe20008000000 */
[----:B------:R-:W-:Y:S01]  /*1ba30*/  UMOV UR16, UR8 ;  /* 0x0000000800107c82 */ /* 0x000fe20008000000 */
[----:B------:R-:W-:Y:S01]  /*1ba40*/  UMOV UR17, UR9 ;  /* 0x0000000900117c82 */ /* 0x000fe20008000000 */
[----:B------:R-:W-:Y:S01]  /*1ba50*/  UMOV UR4, UR8 ;  /* 0x0000000800047c82 */ /* 0x000fe20008000000 */
[----:B------:R-:W-:Y:S01]  /*1ba60*/  UMOV UR5, UR9 ;  /* 0x0000000900057c82 */ /* 0x000fe20008000000 */
[----:B------:R-:W-:Y:S01]  /*1ba70*/  IMAD.MOV.U32 R15, RZ, RZ, 0x40000040 ;  /* 0x40000040ff0f7424 */ /* 0x000fe200078e00ff */
[----:B------:R-:W-:Y:S01]  /*1ba80*/  R2UR UR22, R14 ;  /* 0x000000000e1672ca */ /* 0x000fe200000e0000 */
[----:B------:R-:W-:Y:S01]  /*1ba90*/  UMOV UR20, UR8 ;  /* 0x0000000800147c82 */ /* 0x000fe20008000000 */
[----:B------:R-:W-:Y:S01]  /*1baa0*/  UMOV UR21, UR9 ;  /* 0x0000000900157c82 */ /* 0x000fe20008000000 */
[----:B------:R-:W-:Y:S01]  /*1bab0*/  VIADD R4, R3, 0x2 ;  /* 0x0000000203047836 */ /* 0x000fe20000000000 */
[----:B------:R-:W-:Y:S01]  /*1bac0*/  R2UR UR11, R5 ;  /* 0x00000000050b72ca */ /* 0x000fe200000e0000 */
[----:B------:R-:W-:-:S02]  /*1bad0*/  VIADD R10, R3, 0x82 ;  /* 0x00000082030a7836 */ /* 0x000fc40000000000 */
[----:B------:R-:W-:Y:S01]  /*1bae0*/  IMAD.MOV.U32 R11, RZ, RZ, 0x40000040 ;  /* 0x40000040ff0b7424 */ /* 0x000fe200078e00ff */
[----:B------:R-:W-:Y:S01]  /*1baf0*/  UMOV UR28, UR32 ;  /* 0x00000020001c7c82 */ /* 0x000fe20008000000 */
[----:B------:R-:W3:Y:S01]  /*1bb00*/  LDL.64 R20, [R1+0x30] ;  /* 0x0000300001147983 */ /* 0x000ee20000100a00 */
[----:B------:R-:W-:Y:S02]  /*1bb10*/  WARPGROUP.DEPBAR.LE gsb0, 0x0 ;  /* 0x00008000000079c5 */ /* 0x000fe40000010000 */
[----:B------:R-:W-:-:S06]  /*1bb20*/  WARPGROUP.ARRIVE ;  /* 0x00000000000079c5 */ /* 0x000fcc0000000000 */
[----:B------:R-:W-:Y:S03]  /*1bb30*/  HGMMA.64x16x16.F32.BF16 R176, gdesc[UR24], RZ, !UPT, gsb0 ;  /* 0x0020000018b079f0 */ /* 0x000fe6000c0018ff */
[----:B------:R-:W-:Y:S02]  /*1bb40*/  WARPGROUP.DEPBAR.LE gsb0, 0x0 ;  /* 0x00008000000079c5 */ /* 0x000fe40000010000 */
[----:B------:R-:W-:-:S06]  /*1bb50*/  WARPGROUP.ARRIVE ;  /* 0x00000000000079c5 */ /* 0x000fcc0000000000 */
[----:B------:R-:W-:Y:S03]  /*1bb60*/  HGMMA.64x16x16.F32.BF16 R168, gdesc[UR16], RZ, !UPT, gsb0 ;  /* 0x0020000010a879f0 */ /* 0x000fe6000c0018ff */
[----:B------:R-:W-:Y:S02]  /*1bb70*/  WARPGROUP.DEPBAR.LE gsb0, 0x0 ;  /* 0x00008000000079c5 */ /* 0x000fe40000010000 */
[----:B------:R-:W-:-:S06]  /*1bb80*/  WARPGROUP.ARRIVE ;  /* 0x00000000000079c5 */ /* 0x000fcc0000000000 */
[----:B------:R-:W-:Y:S01]  /*1bb90*/  HGMMA.64x16x16.F32.BF16 R160, gdesc[UR4], RZ, !UPT, gsb0 ;  /* 0x0020000004a079f0 */ /* 0x000fe2000c0018ff */
[----:B------:R-:W-:Y:S02]  /*1bba0*/  R2UR UR23, R15 ;  /* 0x000000000f1772ca */ /* 0x000fe400000e0000 */
[----:B------:R-:W-:Y:S01]  /*1bbb0*/  R2UR UR10, R4 ;  /* 0x00000000040a72ca */ /* 0x000fe200000e0000 */
[----:B------:R-:W-:Y:S02]  /*1bbc0*/  WARPGROUP.DEPBAR.LE gsb0, 0x0 ;  /* 0x00008000000079c5 */ /* 0x000fe40000010000 */
[----:B--2---:R-:W-:Y:S02]  /*1bbd0*/  R2UR UR34, R152 ;  /* 0x00000000982272ca */ /* 0x004fe400000e0000 */
[----:B------:R-:W-:Y:S01]  /*1bbe0*/  R2UR UR35, R153 ;  /* 0x00000000992372ca */ /* 0x000fe200000e0000 */
[----:B------:R-:W-:Y:S01]  /*1bbf0*/  UMOV UR8, UR32 ;  /* 0x0000002000087c82 */ /* 0x000fe20008000000 */
[----:B------:R-:W-:Y:S01]  /*1bc00*/  WARPGROUP.ARRIVE ;  /* 0x00000000000079c5 */ /* 0x000fe20000000000 */
[----:B------:R-:W-:Y:S01]  /*1bc10*/  UMOV UR9, UR33 ;  /* 0x0000002100097c82 */ /* 0x000fe20008000000 */
[----:B------:R-:W-:-:S02]  /*1bc20*/  R2UR UR14, R10 ;  /* 0x000000000a0e72ca */ /* 0x000fc400000e0000 */
[----:B------:R-:W-:Y:S01]  /*1bc30*/  R2UR UR15, R11 ;  /* 0x000000000b0f72ca */ /* 0x000fe200000e0000 */
[----:B------:R-:W-:Y:S01]  /*1bc40*/  UMOV UR12, UR32 ;  /* 0x00000020000c7c82 */ /* 0x000fe20008000000 */
[----:B------:R-:W-:Y:S01]  /*1bc50*/  HGMMA.64x16x16.F32.BF16 R152, gdesc[UR20], RZ, !UPT, gsb0 ;  /* 0x00200000149879f0 */ /* 0x000fe2000c0018ff */
[----:B------:R-:W-:Y:S01]  /*1bc60*/  UMOV UR13, UR33 ;  /* 0x00000021000d7c82 */ /* 0x000fe20008000000 */
[----:B------:R-:W-:Y:S01]  /*1bc70*/  IMAD.MOV.U32 R5, RZ, RZ, 0x40000040 ;  /* 0x40000040ff057424 */ /* 0x000fe200078e00ff */
[----:B------:R-:W-:Y:S01]  /*1bc80*/  UMOV UR24, UR32 ;  /* 0x0000002000187c82 */ /* 0x000fe20008000000 */
[----:B------:R-:W-:Y:S01]  /*1bc90*/  UMOV UR25, UR33 ;  /* 0x0000002100197c82 */ /* 0x000fe20008000000 */
[----:B------:R-:W-:Y:S01]  /*1bca0*/  UMOV UR29, UR33 ;  /* 0x00000021001d7c82 */ /* 0x000fe20008000000 */
[----:B------:R-:W-:Y:S01]  /*1bcb0*/  UMOV UR16, UR32 ;  /* 0x0000002000107c82 */ /* 0x000fe20008000000 */
[----:B------:R-:W-:Y:S01]  /*1bcc0*/  UMOV UR17, UR33 ;  /* 0x0000002100117c82 */ /* 0x000fe20008000000 */
[----:B------:R-:W2:Y:S01]  /*1bcd0*/  LDL.64 R14, [R1+0x28] ;  /* 0x00002800010e7983 */ /* 0x000ea20000100a00 */
[----:B------:R-:W-:-:S02]  /*1bce0*/  WARPGROUP.DEPBAR.LE gsb0, 0x0 ;  /* 0x00008000000079c5 */ /* 0x000fc40000010000 */
[----:B------:R-:W-:-:S06]  /*1bcf0*/  WARPGROUP.ARRIVE ;  /* 0x00000000000079c5 */ /* 0x000fcc0000000000 */
[----:B------:R-:W-:Y:S01]  /*1bd00*/  HGMMA.64x16x16.F32.BF16 R184, gdesc[UR8], R184, gsb0 ;  /* 0x0020000008b879f0 */ /* 0x000fe200080018b8 */
[----:B------:R-:W-:Y:S02]  /*1bd10*/  VIADD R4, R3, 0x102 ;  /* 0x0000010203047836 */ /* 0x000fe40000000000 */
[----:B------:R-:W-:Y:S02]  /*1bd20*/  WARPGROUP.DEPBAR.LE gsb0, 0x0 ;  /* 0x00008000000079c5 */ /* 0x000fe40000010000 */
        /* <DEDUP_REMOVED lines=11> */
[----:B------:R-:W-:Y:S02]  /*1bde0*/  VIADD R4, R3, 0x202 ;  /* 0x0000020203047836 */ /* 0x000fe40000000000 */
[----:B------:R-:W-:Y:S01]  /*1bdf0*/  IMAD.MOV.U32 R5, RZ, RZ, 0x40000040 ;  /* 0x40000040ff057424 */ /* 0x000fe200078e00ff */
[----:B------:R-:W-:Y:S01]  /*1be00*/  UMOV UR4, UR34 ;  /* 0x0000002200047c82 */ /* 0x000fe20008000000 */
[----:B------:R-:W-:Y:S01]  /*1be10*/  UMOV UR5, UR35 ;  /* 0x0000002300057c82 */ /* 0x000fe20008000000 */
[----:B------:R-:W-:Y:S02]  /*1be20*/  WARPGROUP.DEPBAR.LE gsb0, 0x0 ;  /* 0x00008000000079c5 */ /* 0x000fe40000010000 */
[----:B------:R-:W-:Y:S01]  /*1be30*/  WARPGROUP.ARRIVE ;  /* 0x00000000000079c5 */ /* 0x000fe20000000000 */
[----:B------:R-:W-:Y:S01]  /*1be40*/  UMOV UR20, UR34 ;  /* 0x0000002200147c82 */ /* 0x000fe20008000000 */
        /* <DEDUP_REMOVED lines=8> */
[----:B------:R-:W-:Y:S01]  /*1bed0*/  VIADD R4, R3, 0x4 ;  /* 0x0000000403047836 */ /* 0x000fe20000000000 */
[----:B------:R-:W-:Y:S01]  /*1bee0*/  UMOV UR12, UR34 ;  /* 0x00000022000c7c82 */ /* 0x000fe20008000000 */
[----:B------:R-:W-:Y:S01]  /*1bef0*/  UMOV UR13, UR35 ;  /* 0x00000023000d7c82 */ /* 0x000fe20008000000 */
[----:B---3--:R-:W-:Y:S01]  /*1bf00*/  R2UR UR32, R20 ;  /* 0x00000000142072ca */ /* 0x008fe200000e0000 */
[----:B------:R-:W3:Y:S01]  /*1bf10*/  LDL.64 R10, [R1+0x20] ;  /* 0x00002000010a7983 */ /* 0x000ee20000100a00 */
[----:B------:R-:W-:-:S02]  /*1bf20*/  WARPGROUP.DEPBAR.LE gsb0, 0x0 ;  /* 0x00008000000079c5 */ /* 0x000fc40000010000 */
[----:B------:R-:W-:-:S06]  /*1bf30*/  WARPGROUP.ARRIVE ;  /* 0x00000000000079c5 */ /* 0x000fcc0000000000 */
        /* <DEDUP_REMOVED lines=36> */
[----:B------:R-:W-:Y:S01]  /*1c180*/  IMAD.MOV.U32 R5, RZ, RZ, 0x40000040 ;  /* 0x40000040ff057424 */ /* 0x000fe200078e00ff */
[----:B------:R-:W-:Y:S02]  /*1c190*/  R2UR UR33, R21 ;  /* 0x00000000152172ca */ /* 0x000fe400000e0000 */
[----:B------:R-:W-:Y:S02]  /*1c1a0*/  R2UR UR30, R4 ;  /* 0x00000000041e72ca */ /* 0x000fe400000e0000 */
[----:B------:R-:W-:Y:S01]  /*1c1b0*/  R2UR UR31, R5 ;  /* 0x00000000051f72ca */ /* 0x000fe200000e0000 */
[----:B------:R-:W-:-:S08]  /*1c1c0*/  UMOV UR28, UR32 ;  /* 0x00000020001c7c82 */ /* 0x000fd00008000000 */
        /* <DEDUP_REMOVED lines=189> */
[----:B------:R-:W3:Y:S01]  /*1cda0*/  LDL.64 R10, [R1] ;  /* 0x00000000010a7983 */ /* 0x000ee20000100a00 */
        /* <DEDUP_REMOVED lines=535> */
.L_x_2876:
[----:B------:R-:W-:Y:S01]  /*1ef20*/  SHF.L.U32 R0, R7, 0x1f, RZ ;  /* 0x0000001f07007819 */ /* 0x000fe200000006ff */
[----:B------:R-:W-:-:S04]  /*1ef30*/  IMAD R7, R6, 0x8, R23 ;  /* 0x0000000806077824 */ /* 0x000fc800078e0217 */
[----:B------:R0:W1:Y:S01]  /*1ef40*/  SYNCS.PHASECHK.TRANS64.TRYWAIT P1, [R7+URZ+0x38850], R0 ;  /* 0x03885000070075a7 */ /* 0x000062000802017f */
[----:B------:R-:W-:Y:S05]  /*1ef50*/  @!P0 BRA `(.L_x_2877) ;  /* 0x0000000000048947 */ /* 0x000fea0003800000 */
[----:B------:R-:W-:Y:S01]  /*1ef60*/  BPT.TRAP 0x1 ;  /* 0x000000040000795c */ /* 0x000fe20000300000 */
.L_x_2877:
[----:B------:R-:W-:Y:S04]  /*1ef70*/  BSSY B2, `(.L_x_2878) ;  /* 0x0000004000027945 */ /* 0x000fe80003800000 */
[----:B-1----:R-:W-:Y:S05]  /*1ef80*/  @P1 BRA `(.L_x_2879) ;  /* 0x0000000000081947 */ /* 0x002fea0003800000 */
[----:B------:R-:W1:Y:S02]  /*1ef90*/  SYNCS.PHASECHK.TRANS64.TRYWAIT P1, [R7+URZ+0x38850], R0 ;  /* 0x03885000070075a7 */ /* 0x000e64000802017f */
[----:B-1----:R-:W-:Y:S05]  /*1efa0*/  @!P1 BRA `(.L_x_2880) ;  /* 0x00000164002c9947 */ /* 0x002fea0003800000 */
.L_x_2879:
[----:B------:R-:W-:Y:S05]  /*1efb0*/  BSYNC B2 ;  /* 0x0000000000027941 */ /* 0x000fea0003800000 */
.L_x_2878:
[----:B01----:R-:W-:Y:S01]  /*1efc0*/  VIADD R0, R23, 0x400 ;  /* 0x0000040017007836 */ /* 0x003fe20000000000 */
[----:B------:R-:W-:Y:S01]  /*1efd0*/  WARPGROUP.ARRIVE ;  /* 0x00000000000079c5 */ /* 0x000fe20000000000 */
[----:B------:R-:W-:Y:S02]  /*1efe0*/  IMAD.MOV.U32 R3, RZ, RZ, 0x40000040 ;  /* 0x40000040ff037424 */ /* 0x000fe400078e00ff */
        /* <DEDUP_REMOVED lines=42> */
.L_x_2881:
[----:B------:R-:W2:Y:S01]  /*1f290*/  LDL R4, [R1+0x74] ;  /* 0x0000740001047983 */ /* 0x000ea20000100800 */
[----:B------:R-:W0:Y:S03]  /*1f2a0*/  LDC R0, c[0x0][0x448] ;  /* 0x00011200ff007b82 */ /* 0x000e260000000800 */
[----:B------:R-:W2:Y:S04]  /*1f2b0*/  LDL R3, [R1+0x84] ;  /* 0x0000840001037983 */ /* 0x000ea80000100800 */
[----:B------:R-:W3:Y:S04]  /*1f2c0*/  LDL R192, [R1+0x50] ;  /* 0x0000500001c07983 */ /* 0x000ee80000100800 */
[----:B------:R-:W4:Y:S04]  /*1f2d0*/  LDL R195, [R1+0x80] ;  /* 0x0000800001c37983 */ /* 0x000f280000100800 */
[----:B------:R-:W5:Y:S04]  /*1f2e0*/  LDL R194, [R1+0x78] ;  /* 0x0000780001c27983 */ /* 0x000f680000100800 */
[----:B------:R-:W5:Y:S01]  /*1f2f0*/  LDL R193, [R1+0x6c] ;  /* 0x00006c0001c17983 */ /* 0x000f620000100800 */
[----:B0-----:R-:W-:-:S13]  /*1f300*/  ISETP.NE.AND P1, PT, R0, 0x1, PT ;  /* 0x000000010000780c */ /* 0x001fda0003f25270 */
[----:B------:R-:W0:Y:S08]  /*1f310*/  @P1 LDC R2, c[0x0][0x44c] ;  /* 0x00011300ff021b82 */ /* 0x000e300000000800 */
[----:B------:R-:W1:Y:S01]  /*1f320*/  @P1 LDC R0, c[0x0][0x450] ;  /* 0x00011400ff001b82 */ /* 0x000e620000000800 */
[----:B------:R-:W-:Y:S01]  /*1f330*/  FMUL.FTZ R15, R169, UR39 ;  /* 0x00000027a90f7c20 */ /* 0x000fe20008410000 */
[----:B------:R-:W-:Y:S01]  /*1f340*/  FMUL.FTZ R14, R168, UR39 ;  /* 0x00000027a80e7c20 */ /* 0x000fe20008410000 */
[----:B------:R-:W-:-:S02]  /*1f350*/  VIADD R9, R9, 0x38840 ;  /* 0x0003884009097836 */ /* 0x000fc40000000000 */
[----:B------:R-:W-:Y:S01]  /*1f360*/  FMUL.FTZ R5, R189, UR39 ;  /* 0x00000027bd057c20 */ /* 0x000fe20008410000 */
[----:B------:R-:W-:Y:S01]  /*1f370*/  FMUL.FTZ R6, R176, UR39 ;  /* 0x00000027b0067c20 */ /* 0x000fe20008410000 */
[----:B------:R-:W-:Y:S01]  /*1f380*/  FMUL.FTZ R10, R180, UR39 ;  /* 0x00000027b40a7c20 */ /* 0x000fe20008410000 */
[----:B------:R-:W-:Y:S01]  /*1f390*/  FMUL.FTZ R11, R181, UR39 ;  /* 0x00000027b50b7c20 */ /* 0x000fe20008410000 */
[----:B------:R-:W-:Y:S02]  /*1f3a0*/  FMUL.FTZ R20, R172, UR39 ;  /* 0x00000027ac147c20 */ /* 0x000fe40008410000 */
[----:B------:R-:W-:Y:S01]  /*1f3b0*/  MUFU.TANH R5, R5 ;  /* 0x0000000500057308 */ /* 0x000fe20000002400 */
[----:B------:R-:W-:Y:S01]  /*1f3c0*/  FMUL.FTZ R21, R173, UR39 ;  /* 0x00000027ad157c20 */ /* 0x000fe20008410000 */
[----:B------:R-:W-:Y:S01]  /*1f3d0*/  FMUL.FTZ R160, R160, UR39 ;  /* 0x00000027a0a07c20 */ /* 0x000fe20008410000 */
[----:B------:R-:W-:-:S05]  /*1f3e0*/  FMUL.FTZ R161, R161, UR39 ;  /* 0x00000027a1a17c20 */ /* 0x000fca0008410000 */
[----:B------:R-:W-:Y:S01]  /*1f3f0*/  MUFU.TANH R6, R6 ;  /* 0x0000000600067308 */ /* 0x000fe20000002400 */
[----:B------:R-:W-:-:S07]  /*1f400*/  FMUL.FTZ R164, R164, UR39 ;  /* 0x00000027a4a47c20 */ /* 0x000fce0008410000 */
[----:B------:R-:W-:Y:S08]  /*1f410*/  MUFU.TANH R10, R10 ;  /* 0x0000000a000a7308 */ /* 0x000ff00000002400 */
        /* <DEDUP_REMOVED lines=8> */
[----:B------:R-:W-:Y:S01]  /*1f4a0*/  FMUL.FTZ R152, R152, UR39 ;  /* 0x0000002798987c20 */ /* 0x000fe20008410000 */
[----:B------:R-:W-:-:S06]  /*1f4b0*/  FMUL.FTZ R153, R153, UR39 ;  /* 0x0000002799997c20 */ /* 0x000fcc0008410000 */
[----:B------:R-:W-:Y:S01]  /*1f4c0*/  MUFU.TANH R153, R153 ;  /* 0x0000009900997308 */ /* 0x000fe20000002400 */
[----:B--2---:R-:W-:-:S04]  /*1f4d0*/  IMAD.IADD R3, R3, 0x1, R4 ;  /* 0x0000000103037824 */ /* 0x004fc800078e0204 */
[----:B0-----:R-:W-:-:S05]  /*1f4e0*/  @P1 IMAD.HI.U32 R2, R3, R2, RZ ;  /* 0x0000000203021227 */ /* 0x001fca00078e00ff */
[----:B-1----:R-:W-:-:S05]  /*1f4f0*/  @P1 SHF.R.U32.HI R3, RZ, R0, R2 ;  /* 0x00000000ff031219 */ /* 0x002fca0000011602 */
[----:B------:R-:W0:Y:S04]  /*1f500*/  SHFL.IDX PT, R169, R3, RZ, 0x1c1f ;  /* 0x001c1fff03a97589 */ /* 0x000e2800000e0000 */
[----:B------:R1:W2:Y:S01]  /*1f510*/  SHFL.IDX PT, R168, R3, 0x1, 0x1c1f ;  /* 0x003c1f0003a87f89 */ /* 0x0002a200000e0000 */
[----:B---3--:R-:W-:Y:S01]  /*1f520*/  PRMT R9, R192, 0x654, R9 ;  /* 0x00000654c0097816 */ /* 0x008fe20000000009 */
[----:B------:R-:W-:Y:S01]  /*1f530*/  FMUL.FTZ R0, R184, UR39 ;  /* 0x00000027b8007c20 */ /* 0x000fe20008410000 */
[----:B------:R-:W-:Y:S01]  /*1f540*/  FMUL.FTZ R2, R185, UR39 ;  /* 0x00000027b9027c20 */ /* 0x000fe20008410000 */
[----:B------:R-:W-:Y:S01]  /*1f550*/  FMUL.FTZ R4, R188, UR39 ;  /* 0x00000027bc047c20 */ /* 0x000fe20008410000 */
[----:B------:R3:W-:Y:S01]  /*1f560*/  SYNCS.ARRIVE.TRANS64.RED.A1T0 RZ, [R9+URZ], RZ ;  /* 0x000000ff09ff79a7 */ /* 0x0007e2000810043f */
[----:B-1----:R-:W-:-:S02]  /*1f570*/  IMAD R3, R8, -0x50, RZ ;  /* 0xffffffb008037824 */ /* 0x002fc400078e02ff */
[----:B------:R-:W1:Y:S01]  /*1f580*/  MUFU.TANH R0, R0 ;  /* 0x0000000000007308 */ /* 0x000e620000002400 */
[----:B---3--:R-:W-:Y:S02]  /*1f590*/  FMUL.FTZ R9, R177, UR39 ;  /* 0x00000027b1097c20 */ /* 0x008fe40008410000 */
[----:B----4-:R-:W-:-:S05]  /*1f5a0*/  IADD3 R3, -R195, 0x1, R3 ;  /* 0x00000001c3037810 */ /* 0x010fca0007ffe103 */
[----:B------:R-:W3:Y:S01]  /*1f5b0*/  MUFU.TANH R2, R2 ;  /* 0x0000000200027308 */ /* 0x000ee20000002400 */
[----:B-----5:R-:W-:-:S07]  /*1f5c0*/  IADD3 R172, -R193, R3, R194 ;  /* 0x00000003c1ac7210 */ /* 0x020fce0007ffe1c2 */
[----:B------:R-:W4:Y:S01]  /*1f5d0*/  MUFU.TANH R4, R4 ;  /* 0x0000000400047308 */ /* 0x000f220000002400 */
[----:B0-----:R-:W-:-:S07]  /*1f5e0*/  IMAD.IADD R3, R172, 0x1, R169 ;  /* 0x00000001ac037824 */ /* 0x001fce00078e02a9 */
[----:B------:R-:W0:Y:S01]  /*1f5f0*/  MUFU.TANH R9, R9 ;  /* 0x0000000900097308 */ /* 0x000e220000002400 */
[----:B--2---:R-:W-:Y:S01]  /*1f600*/  IMAD.IADD R168, R172, 0x1, R168 ;  /* 0x00000001aca87824 */ /* 0x004fe200078e02a8 */
[C---:B------:R-:W-:Y:S02]  /*1f610*/  ISETP.GT.AND P2, PT, R3.reuse, RZ, PT ;  /* 0x000000ff0300720c */ /* 0x040fe40003f44270 */
[C---:B------:R-:W-:Y:S02]  /*1f620*/  ISETP.GT.AND P1, PT, R3.reuse, 0x1, PT ;  /* 0x000000010300780c */ /* 0x040fe40003f24270 */
[C---:B------:R-:W-:Y:S02]  /*1f630*/  ISETP.GT.AND P5, PT, R3.reuse, 0x8, PT ;  /* 0x000000080300780c */ /* 0x040fe40003fa4270 */
[----:B------:R3:W2:Y:S01]  /*1f640*/  MUFU.TANH R172, R164 ;  /* 0x000000a400ac7308 */ /* 0x0006a20000002400 */
[C---:B------:R-:W-:Y:S02]  /*1f650*/  ISETP.GT.AND P4, PT, R3.reuse, 0x9, PT ;  /* 0x000000090300780c */ /* 0x040fe40003f84270 */
[----:B------:R-:W-:-:S02]  /*1f660*/  ISETP.GT.AND P3, PT, R3, 0x10, PT ;  /* 0x000000100300780c */ /* 0x000fc40003f64270 */
[----:B-1----:R-:W-:Y:S02]  /*1f670*/  FSEL R169, R0, -INF , P2 ;  /* 0xff80000000a97808 */ /* 0x002fe40001000000 */
[C---:B------:R-:W-:Y:S02]  /*1f680*/  ISETP.GT.AND P2, PT, R3.reuse, 0x11, PT ;  /* 0x000000110300780c */ /* 0x040fe40003f44270 */
[----:B---3--:R-:W-:Y:S02]  /*1f690*/  FSEL R164, R2, -INF , P1 ;  /* 0xff80000002a47808 */ /* 0x008fe40000800000 */
[C---:B------:R-:W-:Y:S02]  /*1f6a0*/  ISETP.GT.AND P1, PT, R3.reuse, 0x18, PT ;  /* 0x000000180300780c */ /* 0x040fe40003f24270 */
[----:B----4-:R-:W-:Y:S02]  /*1f6b0*/  FSEL R0, R4, -INF , P5 ;  /* 0xff80000004007808 */ /* 0x010fe40002800000 */
[----:B------:R-:W-:-:S02]  /*1f6c0*/  ISETP.GT.AND P5, PT, R3, 0x19, PT ;  /* 0x000000190300780c */ /* 0x000fc40003fa4270 */
[----:B------:R-:W-:Y:S02]  /*1f6d0*/  FSEL R2, R5, -INF , P4 ;  /* 0xff80000005027808 */ /* 0x000fe40002000000 */
[C---:B------:R-:W-:Y:S02]  /*1f6e0*/  ISETP.GT.AND P4, PT, R3.reuse, 0x20, PT ;  /* 0x000000200300780c */ /* 0x040fe40003f84270 */
[----:B------:R-:W-:Y:S02]  /*1f6f0*/  FSEL R4, R6, -INF , P3 ;  /* 0xff80000006047808 */ /* 0x000fe40001800000 */
[----:B------:R-:W-:Y:S02]  /*1f700*/  ISETP.GT.AND P3, PT, R3, 0x21, PT ;  /* 0x000000210300780c */ /* 0x000fe40003f64270 */
[----:B0-----:R-:W-:Y:S02]  /*1f710*/  FSEL R6, R9, -INF , P2 ;  /* 0xff80000009067808 */ /* 0x001fe40001000000 */
[----:B------:R-:W-:-:S02]  /*1f720*/  ISETP.GT.AND P2, PT, R3, 0x28, PT ;  /* 0x000000280300780c */ /* 0x000fc40003f44270 */
[----:B------:R-:W-:Y:S02]  /*1f730*/  FSEL R9, R10, -INF , P1 ;  /* 0xff8000000a097808 */ /* 0x000fe40000800000 */
[----:B------:R-:W-:Y:S02]  /*1f740*/  ISETP.GT.AND P1, PT, R3, 0x29, PT ;  /* 0x000000290300780c */ /* 0x000fe40003f24270 */
[----:B------:R-:W-:Y:S02]  /*1f750*/  FSEL R10, R11, -INF , P5 ;  /* 0xff8000000b0a7808 */ /* 0x000fe40002800000 */
[C---:B------:R-:W-:Y:S02]  /*1f760*/  ISETP.GT.AND P5, PT, R3.reuse, 0x30, PT ;  /* 0x000000300300780c */ /* 0x040fe40003fa4270 */
[----:B------:R-:W-:Y:S02]  /*1f770*/  FSEL R11, R14, -INF , P4 ;  /* 0xff8000000e0b7808 */ /* 0x000fe40002000000 */
[----:B------:R-:W-:-:S02]  /*1f780*/  ISETP.GT.AND P4, PT, R3, 0x31, PT ;  /* 0x000000310300780c */ /* 0x000fc40003f84270 */
[----:B------:R-:W-:Y:S02]  /*1f790*/  FSEL R14, R15, -INF , P3 ;  /* 0xff8000000f0e7808 */ /* 0x000fe40001800000 */
[----:B------:R-:W-:Y:S02]  /*1f7a0*/  ISETP.GT.AND P3, PT, R3, 0x38, PT ;  /* 0x000000380300780c */ /* 0x000fe40003f64270 */
[----:B------:R-:W-:Y:S02]  /*1f7b0*/  FSEL R15, R20, -INF , P2 ;  /* 0xff800000140f7808 */ /* 0x000fe40001000000 */
[----:B------:R-:W-:Y:S02]  /*1f7c0*/  FSEL R20, R21, -INF , P1 ;  /* 0xff80000015147808 */ /* 0x000fe40000800000 */
[----:B------:R-:W-:Y:S02]  /*1f7d0*/  FSEL R21, R160, -INF , P5 ;  /* 0xff800000a0157808 */ /* 0x000fe40002800000 */
[----:B------:R-:W-:-:S02]  /*1f7e0*/  FSEL R160, R161, -INF , P4 ;  /* 0xff800000a1a07808 */ /* 0x000fc40002000000 */
[----:B--2---:R-:W-:Y:S02]  /*1f7f0*/  FSEL R161, R172, -INF , P3 ;  /* 0xff800000aca17808 */ /* 0x004fe40001800000 */
[C---:B------:R-:W-:Y:S02]  /*1f800*/  ISETP.GT.AND P2, PT, R3.reuse, 0x39, PT ;  /* 0x000000390300780c */ /* 0x040fe40003f44270 */
[C---:B------:R-:W-:Y:S02]  /*1f810*/  ISETP.GT.AND P1, PT, R3.reuse, 0x40, PT ;  /* 0x000000400300780c */ /* 0x040fe40003f24270 */
[C---:B------:R-:W-:Y:S02]  /*1f820*/  ISETP.GT.AND P5, PT, R3.reuse, 0x41, PT ;  /* 0x000000410300780c */ /* 0x040fe40003fa4270 */
[C---:B------:R-:W-:Y:S02]  /*1f830*/  ISETP.GT.AND P4, PT, R3.reuse, 0x48, PT ;  /* 0x000000480300780c */ /* 0x040fe40003f84270 */
[----:B------:R-:W-:-:S02]  /*1f840*/  ISETP.GT.AND P3, PT, R3, 0x49, PT ;  /* 0x000000490300780c */ /* 0x000fc40003f64270 */
[----:B------:R-:W-:-:S04]  /*1f850*/  FMNMX.FTZ R3, R169, R12, !PT ;  /* 0x0000000ca9037209 */ /* 0x000fc80007810000 */
[----:B------:R-:W-:-:S04]  /*1f860*/  FMNMX.FTZ R3, R164, R3, !PT ;  /* 0x00000003a4037209 */ /* 0x000fc80007810000 */
[----:B------:R-:W-:-:S04]  /*1f870*/  FMNMX.FTZ R3, R0, R3, !PT ;  /* 0x0000000300037209 */ /* 0x000fc80007810000 */
[----:B------:R-:W-:-:S04]  /*1f880*/  FMNMX.FTZ R3, R2, R3, !PT ;  /* 0x0000000302037209 */ /* 0x000fc80007810000 */
[----:B------:R-:W-:-:S04]  /*1f890*/  FMNMX.FTZ R3, R4, R3, !PT ;  /* 0x0000000304037209 */ /* 0x000fc80007810000 */
[----:B------:R-:W-:-:S04]  /*1f8a0*/  FMNMX.FTZ R5, R6, R3, !PT ;  /* 0x0000000306057209 */ /* 0x000fc80007810000 */
[----:B------:R-:W-:Y:S01]  /*1f8b0*/  FMNMX.FTZ R5, R9, R5, !PT ;  /* 0x0000000509057209 */ /* 0x000fe20007810000 */
[----:B------:R0:W1:Y:S03]  /*1f8c0*/  MUFU.TANH R3, R165 ;  /* 0x000000a500037308 */ /* 0x0000660000002400 */
[----:B0-----:R-:W-:-:S04]  /*1f8d0*/  FMNMX.FTZ R165, R10, R5, !PT ;  /* 0x000000050aa57209 */ /* 0x001fc80007810000 */
[----:B------:R-:W-:-:S04]  /*1f8e0*/  FMNMX.FTZ R165, R11, R165, !PT ;  /* 0x000000a50ba57209 */ /* 0x000fc80007810000 */
[----:B------:R-:W-:Y:S01]  /*1f8f0*/  FMNMX.FTZ R165, R14, R165, !PT ;  /* 0x000000a50ea57209 */ /* 0x000fe20007810000 */
[----:B------:R1:W0:Y:S03]  /*1f900*/  MUFU.TANH R5, R152 ;  /* 0x0000009800057308 */ /* 0x0002260000002400 */
[----:B------:R-:W-:Y:S01]  /*1f910*/  FMNMX.FTZ R165, R15, R165, !PT ;  /* 0x000000a50fa57209 */ /* 0x000fe20007810000 */
[----:B------:R-:W-:-:S03]  /*1f920*/  FMUL.FTZ R172, R156, UR39 ;  /* 0x000000279cac7c20 */ /* 0x000fc60008410000 */
[----:B------:R-:W-:-:S04]  /*1f930*/  FMNMX.FTZ R165, R20, R165, !PT ;  /* 0x000000a514a57209 */ /* 0x000fc80007810000 */
[----:B------:R-:W-:Y:S01]  /*1f940*/  FMNMX.FTZ R156, R21, R165, !PT ;  /* 0x000000a5159c7209 */ /* 0x000fe20007810000 */
[----:B------:R-:W-:Y:S01]  /*1f950*/  FMUL.FTZ R165, R157, UR39 ;  /* 0x000000279da57c20 */ /* 0x000fe20008410000 */
[----:B------:R-:W2:Y:S02]  /*1f960*/  MUFU.TANH R172, R172 ;  /* 0x000000ac00ac7308 */ /* 0x000ea40000002400 */
[----:B------:R-:W-:Y:S02]  /*1f970*/  FMNMX.FTZ R156, R160, R156, !PT ;  /* 0x0000009ca09c7209 */ /* 0x000fe40007810000 */
[----:B-1----:R-:W-:Y:S02]  /*1f980*/  FSEL R152, R3, -INF , P2 ;  /* 0xff80000003987808 */ /* 0x002fe40001000000 */
[----:B------:R-:W-:Y:S02]  /*1f990*/  FMNMX.FTZ R3, R161, R156, !PT ;  /* 0x0000009ca1037209 */ /* 0x000fe40007810000 */
[----:B------:R-:W1:Y:S01]  /*1f9a0*/  MUFU.TANH R165, R165 ;  /* 0x000000a500a57308 */ /* 0x000e620000002400 */
[----:B0-----:R-:W-:-:S02]  /*1f9b0*/  FSEL R156, R5, -INF , P1 ;  /* 0xff800000059c7808 */ /* 0x001fc40000800000 */
[----:B------:R-:W-:Y:S02]  /*1f9c0*/  FMNMX.FTZ R3, R152, R3, !PT ;  /* 0x0000000398037209 */ /* 0x000fe40007810000 */
[----:B------:R-:W-:Y:S02]  /*1f9d0*/  FSEL R153, R153, -INF , P5 ;  /* 0xff80000099997808 */ /* 0x000fe40002800000 */
[----:B------:R-:W-:Y:S02]  /*1f9e0*/  FMNMX.FTZ R3, R156, R3, !PT ;  /* 0x000000039c037209 */ /* 0x000fe40007810000 */
[----:B--2---:R-:W-:Y:S02]  /*1f9f0*/  FSEL R157, R172, -INF , P4 ;  /* 0xff800000ac9d7808 */ /* 0x004fe40002000000 */
[----:B------:R-:W-:-:S04]  /*1fa00*/  FMNMX.FTZ R3, R153, R3, !PT ;  /* 0x0000000399037209 */ /* 0x000fc80007810000 */
[----:B------:R-:W-:Y:S02]  /*1fa10*/  FMNMX.FTZ R3, R157, R3, !PT ;  /* 0x000000039d037209 */ /* 0x000fe40007810000 */
[----:B-1----:R-:W-:-:S04]  /*1fa20*/  FSEL R165, R165, -INF , P3 ;  /* 0xff800000a5a57808 */ /* 0x002fc80001800000 */
[----:B------:R-:W-:-:S05]  /*1fa30*/  FMNMX.FTZ R5, R165, R3, !PT ;  /* 0x00000003a5057209 */ /* 0x000fca0007810000 */
[----:B------:R-:W0:Y:S01]  /*1fa40*/  SHFL.BFLY PT, R3, R5, 0x2, 0x1f ;  /* 0x0c401f0005037f89 */ /* 0x000e2200000e0000 */
[----:B------:R-:W-:Y:S01]  /*1fa50*/  FMUL.FTZ R184, R186, UR39 ;  /* 0x00000027bab87c20 */ /* 0x000fe20008410000 */
[----:B------:R-:W-:Y:S01]  /*1fa60*/  FMUL.FTZ R173, R187, UR39 ;  /* 0x00000027bbad7c20 */ /* 0x000fe20008410000 */
[----:B------:R-:W-:Y:S01]  /*1fa70*/  FMUL.FTZ R177, R191, UR39 ;  /* 0x00000027bfb17c20 */ /* 0x000fe20008410000 */
[----:B0-----:R-:W-:Y:S01]  /*1fa80*/  FMNMX.FTZ R5, R5, R3, !PT ;  /* 0x0000000305057209 */ /* 0x001fe20007810000 */
[----:B------:R-:W-:-:S04]  /*1fa90*/  FMUL.FTZ R3, R182, UR39 ;  /* 0x00000027b6037c20 */ /* 0x000fc80008410000 */
[----:B------:R-:W0:Y:S01]  /*1faa0*/  SHFL.BFLY PT, R182, R5, 0x1, 0x1f ;  /* 0x0c201f0005b67f89 */ /* 0x000e2200000e0000 */
[----:B------:R-:W-:Y:S01]  /*1fab0*/  FMUL.FTZ R172, R190, UR39 ;  /* 0x00000027beac7c20 */ /* 0x000fe20008410000 */
[----:B------:R-:W-:Y:S01]  /*1fac0*/  FMUL.FTZ R178, R178, UR39 ;  /* 0x00000027b2b27c20 */ /* 0x000fe20008410000 */
[----:B------:R-:W1:Y:S01]  /*1fad0*/  MUFU.TANH R184, R184 ;  /* 0x000000b800b87308 */ /* 0x000e620000002400 */
[----:B------:R-:W-:Y:S01]  /*1fae0*/  FMUL.FTZ R176, R183, UR39 ;  /* 0x00000027b7b07c20 */ /* 0x000fe20008410000 */
[----:B------:R-:W-:Y:S01]  /*1faf0*/  FMUL.FTZ R179, R179, UR39 ;  /* 0x00000027b3b37c20 */ /* 0x000fe20008410000 */
[----:B------:R-:W-:-:S05]  /*1fb00*/  FMUL.FTZ R180, R170, UR39 ;  /* 0x00000027aab47c20 */ /* 0x000fca0008410000 */
[----:B------:R-:W-:Y:S01]  /*1fb10*/  MUFU.TANH R173, R173 ;  /* 0x000000ad00ad7308 */ /* 0x000fe20000002400 */
[----:B------:R-:W-:Y:S01]  /*1fb20*/  FMUL.FTZ R171, R171, UR39 ;  /* 0x00000027abab7c20 */ /* 0x000fe20008410000 */
[----:B------:R-:W-:-:S06]  /*1fb30*/  FMUL.FTZ R175, R175, UR39 ;  /* 0x00000027afaf7c20 */ /* 0x000fcc0008410000 */
[----:B------:R-:W-:Y:S01]  /*1fb40*/  MUFU.TANH R177, R177 ;  /* 0x000000b100b17308 */ /* 0x000fe20000002400 */
[----:B0-----:R-:W-:-:S07]  /*1fb50*/  FMNMX.FTZ R5, R5, R182, !PT ;  /* 0x000000b605057209 */ /* 0x001fce0007810000 */
[----:B------:R-:W0:Y:S01]  /*1fb60*/  MUFU.TANH R172, R172 ;  /* 0x000000ac00ac7308 */ /* 0x000e220000002400 */
[----:B------:R-:W-:Y:S01]  /*1fb70*/  FSETP.NEU.FTZ.AND P1, PT, R5, -INF , PT ;  /* 0xff8000000500780b */ /* 0x000fe20003f3d000 */
[----:B------:R-:W-:-:S06]  /*1fb80*/  FMUL.FTZ R181, R174, UR39 ;  /* 0x00000027aeb57c20 */ /* 0x000fcc0008410000 */
[----:B------:R-:W2:Y:S01]  /*1fb90*/  MUFU.TANH R178, R178 ;  /* 0x000000b200b27308 */ /* 0x000ea20000002400 */
[----:B------:R-:W-:Y:S01]  /*1fba0*/  FMUL.FTZ R183, R162, UR39 ;  /* 0x00000027a2b77c20 */ /* 0x000fe20008410000 */
[----:B------:R-:W-:-:S06]  /*1fbb0*/  FMUL.FTZ R185, R163, UR39 ;  /* 0x00000027a3b97c20 */ /* 0x000fcc0008410000 */
[----:B------:R-:W3:Y:S01]  /*1fbc0*/  MUFU.TANH R176, R176 ;  /* 0x000000b000b07308 */ /* 0x000ee20000002400 */
[----:B------:R-:W-:-:S07]  /*1fbd0*/  ISETP.GT.AND P3, PT, R168, RZ, PT ;  /* 0x000000ffa800720c */ /* 0x000fce0003f64270 */
[----:B------:R-:W4:Y:S01]  /*1fbe0*/  MUFU.TANH R179, R179 ;  /* 0x000000b300b37308 */ /* 0x000f220000002400 */
[----:B------:R-:W-:-:S07]  /*1fbf0*/  ISETP.GT.AND P4, PT, R168, 0x1, PT ;  /* 0x00000001a800780c */ /* 0x000fce0003f84270 */
[----:B------:R-:W5:Y:S01]  /*1fc00*/  MUFU.TANH R3, R3 ;  /* 0x0000000300037308 */ /* 0x000f620000002400 */
[C---:B------:R-:W-:Y:S02]  /*1fc10*/  ISETP.GT.AND P2, PT, R168.reuse, 0x9, PT ;  /* 0x00000009a800780c */ /* 0x040fe40003f44270 */
[----:B------:R-:W-:-:S05]  /*1fc20*/  ISETP.GT.AND P5, PT, R168, 0x8, PT ;  /* 0x00000008a800780c */ /* 0x000fca0003fa4270 */
[----:B------:R-:W5:Y:S01]  /*1fc30*/  MUFU.TANH R180, R180 ;  /* 0x000000b400b47308 */ /* 0x000f620000002400 */
[----:B-1----:R-:W-:-:S07]  /*1fc40*/  FSEL R163, R184, -INF , P3 ;  /* 0xff800000b8a37808 */ /* 0x002fce0001800000 */
[----:B------:R1:W5:Y:S01]  /*1fc50*/  MUFU.TANH R182, R175 ;  /* 0x000000af00b67308 */ /* 0x0003620000002400 */
[----:B------:R-:W-:-:S07]  /*1fc60*/  ISETP.GT.AND P3, PT, R168, 0x10, PT ;  /* 0x00000010a800780c */ /* 0x000fce0003f64270 */
[----:B------:R-:W5:Y:S01]  /*1fc70*/  MUFU.TANH R171, R171 ;  /* 0x000000ab00ab7308 */ /* 0x000f620000002400 */
[----:B-1----:R-:W-:Y:S02]  /*1fc80*/  FSEL R175, R5, RZ, P1 ;  /* 0x000000ff05af7208 */ /* 0x002fe40000800000 */
[----:B0-----:R-:W-:-:S03]  /*1fc90*/  FSEL R172, R172, -INF , P5 ;  /* 0xff800000acac7808 */ /* 0x001fc60002800000 */
[----:B------:R-:W-:Y:S01]  /*1fca0*/  FADD.FTZ R175, -R175, R12 ;  /* 0x0000000cafaf7221 */ /* 0x000fe20000010100 */
[----:B------:R-:W-:Y:S01]  /*1fcb0*/  FSEL R12, R173, -INF , P4 ;  /* 0xff800000ad0c7808 */ /* 0x000fe20002000000 */
[----:B------:R-:W0:Y:S01]  /*1fcc0*/  MUFU.TANH R181, R181 ;  /* 0x000000b500b57308 */ /* 0x000e220000002400 */
[----:B------:R-:W-:Y:S02]  /*1fcd0*/  FSEL R173, R177, -INF , P2 ;  /* 0xff800000b1ad7808 */ /* 0x000fe40001000000 */
[C---:B------:R-:W-:Y:S02]  /*1fce0*/  ISETP.GT.AND P2, PT, R168.reuse, 0x19, PT ;  /* 0x00000019a800780c */ /* 0x040fe40003f44270 */
[----:B------:R-:W-:-:S03]  /*1fcf0*/  ISETP.GT.AND P4, PT, R168, 0x11, PT ;  /* 0x00000011a800780c */ /* 0x000fc60003f84270 */
[----:B------:R-:W1:Y:S01]  /*1fd00*/  MUFU.TANH R183, R183 ;  /* 0x000000b700b77308 */ /* 0x000e620000002400 */
[----:B------:R-:W-:Y:S02]  /*1fd10*/  ISETP.GT.AND P5, PT, R168, 0x18, PT ;  /* 0x00000018a800780c */ /* 0x000fe40003fa4270 */
[----:B--2---:R-:W-:-:S05]  /*1fd20*/  FSEL R174, R178, -INF , P3 ;  /* 0xff800000b2ae7808 */ /* 0x004fca0001800000 */
[----:B------:R-:W2:Y:S01]  /*1fd30*/  MUFU.TANH R185, R185 ;  /* 0x000000b900b97308 */ /* 0x000ea20000002400 */
[----:B------:R-:W-:Y:S02]  /*1fd40*/  ISETP.GT.AND P3, PT, R168, 0x20, PT ;  /* 0x00000020a800780c */ /* 0x000fe40003f64270 */
[----:B---3--:R-:W-:Y:S02]  /*1fd50*/  FSEL R176, R176, -INF , P2 ;  /* 0xff800000b0b07808 */ /* 0x008fe40001000000 */
[----:B----4-:R-:W-:Y:S02]  /*1fd60*/  FSEL R162, R179, -INF , P4 ;  /* 0xff800000b3a27808 */ /* 0x010fe40002000000 */
[----:B-----5:R-:W-:Y:S01]  /*1fd70*/  FSEL R170, R3, -INF , P5 ;  /* 0xff80000003aa7808 */ /* 0x020fe20002800000 */
[----:B------:R-:W-:Y:S01]  /*1fd80*/  IMAD.U32 R3, RZ, RZ, UR43 ;  /* 0x0000002bff037e24 */ /* 0x000fe2000f8e00ff */
[C---:B------:R-:W-:Y:S02]  /*1fd90*/  ISETP.GT.AND P2, PT, R168.reuse, 0x29, PT ;  /* 0x00000029a800780c */ /* 0x040fe40003f44270 */
[----:B------:R-:W-:-:S02]  /*1fda0*/  ISETP.GT.AND P4, PT, R168, 0x21, PT ;  /* 0x00000021a800780c */ /* 0x000fc40003f84270 */
[----:B------:R-:W-:Y:S02]  /*1fdb0*/  FSEL R177, R180, -INF , P3 ;  /* 0xff800000b4b17808 */ /* 0x000fe40001800000 */
[----:B------:R-:W-:Y:S01]  /*1fdc0*/  FSEL R180, R182, -INF , P2 ;  /* 0xff800000b6b47808 */ /* 0x000fe20001000000 */
[----:B------:R-:W-:Y:S01]  /*1fdd0*/  FMUL.FTZ R182, R5, R3 ;  /* 0x0000000305b67220 */ /* 0x000fe20000410000 */
[C---:B------:R-:W-:Y:S02]  /*1fde0*/  ISETP.GT.AND P5, PT, R168.reuse, 0x28, PT ;  /* 0x00000028a800780c */ /* 0x040fe40003fa4270 */
[----:B------:R-:W-:Y:S02]  /*1fdf0*/  FSEL R178, R171, -INF , P4 ;  /* 0xff800000abb27808 */ /* 0x000fe40002000000 */
[C---:B------:R-:W-:Y:S02]  /*1fe00*/  ISETP.GT.AND P3, PT, R168.reuse, 0x30, PT ;  /* 0x00000030a800780c */ /* 0x040fe40003f64270 */
[----:B------:R-:W-:-:S02]  /*1fe10*/  ISETP.GT.AND P4, PT, R168, 0x31, PT ;  /* 0x00000031a800780c */ /* 0x000fc40003f84270 */
[----:B0-----:R-:W-:Y:S02]  /*1fe20*/  FSEL R179, R181, -INF , P5 ;  /* 0xff800000b5b37808 */ /* 0x001fe40002800000 */
[----:B-1----:R-:W-:Y:S02]  /*1fe30*/  FSEL R181, R183, -INF , P3 ;  /* 0xff800000b7b57808 */ /* 0x002fe40001800000 */
[----:B--2---:R-:W-:Y:S02]  /*1fe40*/  FSEL R171, R185, -INF , P4 ;  /* 0xff800000b9ab7808 */ /* 0x004fe40002000000 */
[----:B------:R-:W-:Y:S02]  /*1fe50*/  FSEL R182, R182, RZ, P1 ;  /* 0x000000ffb6b67208 */ /* 0x000fe40000800000 */
[C---:B------:R-:W-:Y:S02]  /*1fe60*/  ISETP.GT.AND P2, PT, R168.reuse, 0x39, PT ;  /* 0x00000039a800780c */ /* 0x040fe40003f44270 */
[----:B------:R-:W-:-:S02]  /*1fe70*/  ISETP.GT.AND P3, PT, R168, 0x40, PT ;  /* 0x00000040a800780c */ /* 0x000fc40003f64270 */
[C---:B------:R-:W-:Y:S02]  /*1fe80*/  ISETP.GT.AND P4, PT, R168.reuse, 0x41, PT ;  /* 0x00000041a800780c */ /* 0x040fe40003f84270 */
[C---:B------:R-:W-:Y:S02]  /*1fe90*/  ISETP.GT.AND P5, PT, R168.reuse, 0x48, PT ;  /* 0x00000048a800780c */ /* 0x040fe40003fa4270 */
[C---:B------:R-:W-:Y:S02]  /*1fea0*/  ISETP.GT.AND P6, PT, R168.reuse, 0x49, PT ;  /* 0x00000049a800780c */ /* 0x040fe40003fc4270 */
[----:B------:R-:W-:Y:S02]  /*1feb0*/  ISETP.GT.AND P1, PT, R168, 0x38, PT ;  /* 0x00000038a800780c */ /* 0x000fe40003f24270 */
[----:B------:R-:W-:-:S04]  /*1fec0*/  FMNMX.FTZ R168, R163, R13, !PT ;  /* 0x0000000da3a87209 */ /* 0x000fc80007810000 */
[----:B------:R-:W-:-:S04]  /*1fed0*/  FMNMX.FTZ R168, R12, R168, !PT ;  /* 0x000000a80ca87209 */ /* 0x000fc80007810000 */
[----:B------:R-:W-:-:S04]  /*1fee0*/  FMNMX.FTZ R168, R172, R168, !PT ;  /* 0x000000a8aca87209 */ /* 0x000fc80007810000 */
[----:B------:R-:W-:-:S04]  /*1fef0*/  FMNMX.FTZ R168, R173, R168, !PT ;  /* 0x000000a8ada87209 */ /* 0x000fc80007810000 */
[----:B------:R-:W-:-:S04]  /*1ff00*/  FMNMX.FTZ R168, R174, R168, !PT ;  /* 0x000000a8aea87209 */ /* 0x000fc80007810000 */
[----:B------:R-:W-:-:S04]  /*1ff10*/  FMNMX.FTZ R168, R162, R168, !PT ;  /* 0x000000a8a2a87209 */ /* 0x000fc80007810000 */
[----:B------:R-:W-:Y:S01]  /*1ff20*/  FMNMX.FTZ R168, R170, R168, !PT ;  /* 0x000000a8aaa87209 */ /* 0x000fe20007810000 */
[----:B------:R-:W-:-:S03]  /*1ff30*/  FMUL.FTZ R166, R166, UR39 ;  /* 0x00000027a6a67c20 */ /* 0x000fc60008410000 */
[----:B------:R-:W-:Y:S01]  /*1ff40*/  FMNMX.FTZ R168, R176, R168, !PT ;  /* 0x000000a8b0a87209 */ /* 0x000fe20007810000 */
[----:B------:R-:W-:-:S03]  /*1ff50*/  FMUL.FTZ R167, R167, UR39 ;  /* 0x00000027a7a77c20 */ /* 0x000fc60008410000 */
[----:B------:R-:W-:Y:S01]  /*1ff60*/  FMNMX.FTZ R168, R177, R168, !PT ;  /* 0x000000a8b1a87209 */ /* 0x000fe20007810000 */
[----:B------:R-:W0:Y:S01]  /*1ff70*/  MUFU.TANH R166, R166 ;  /* 0x000000a600a67308 */ /* 0x000e220000002400 */
        /* <DEDUP_REMOVED lines=20> */
[----:B------:R-:W-:Y:S01]  /*200c0*/  FMUL.FTZ R154, R154, UR39 ;  /* 0x000000279a9a7c20 */ /* 0x000fe20008410000 */
[----:B------:R-:W-:Y:S01]  /*200d0*/  FMNMX.FTZ R182, R178, R168, !PT ;  /* 0x000000a8b2b67209 */ /* 0x000fe20007810000 */
[----:B------:R-:W1:Y:S01]  /*200e0*/  MUFU.TANH R167, R167 ;  /* 0x000000a700a77308 */ /* 0x000e620000002400 */
[----:B------:R-:W-:-:S02]  /*200f0*/  FMUL.FTZ R155, R155, UR39 ;  /* 0x000000279b9b7c20 */ /* 0x000fc40008410000 */
[----:B------:R-:W-:-:S05]  /*20100*/  FMNMX.FTZ R182, R179, R182, !PT ;  /* 0x000000b6b3b67209 */ /* 0x000fca0007810000 */
[----:B------:R-:W2:Y:S01]  /*20110*/  MUFU.TANH R154, R154 ;  /* 0x0000009a009a7308 */ /* 0x000ea20000002400 */
[----:B------:R-:W-:Y:S01]  /*20120*/  FMUL.FTZ R158, R158, UR39 ;  /* 0x000000279e9e7c20 */ /* 0x000fe20008410000 */
[----:B------:R-:W-:-:S06]  /*20130*/  FMUL.FTZ R183, R159, UR39 ;  /* 0x000000279fb77c20 */ /* 0x000fcc0008410000 */
[----:B------:R3:W4:Y:S01]  /*20140*/  MUFU.TANH R168, R155 ;  /* 0x0000009b00a87308 */ /* 0x0007220000002400 */
[----:B0-----:R-:W-:Y:S02]  /*20150*/  FSEL R166, R166, -INF , P1 ;  /* 0xff800000a6a67808 */ /* 0x001fe40000800000 */
[----:B---3--:R-:W-:-:S04]  /*20160*/  FMNMX.FTZ R155, R180, R182, !PT ;  /* 0x000000b6b49b7209 */ /* 0x008fc80007810000 */
[----:B------:R-:W-:Y:S01]  /*20170*/  FMNMX.FTZ R155, R181, R155, !PT ;  /* 0x0000009bb59b7209 */ /* 0x000fe20007810000 */
[----:B------:R0:W3:Y:S03]  /*20180*/  MUFU.TANH R182, R158 ;  /* 0x0000009e00b67308 */ /* 0x0000e60000002400 */
[----:B0-----:R-:W-:-:S05]  /*20190*/  FMNMX.FTZ R158, R171, R155, !PT ;  /* 0x0000009bab9e7209 */ /* 0x001fca0007810000 */
[----:B------:R-:W0:Y:S01]  /*201a0*/  MUFU.TANH R183, R183 ;  /* 0x000000b700b77308 */ /* 0x000e220000002400 */
[----:B-1----:R-:W-:Y:S02]  /*201b0*/  FSEL R155, R167, -INF , P2 ;  /* 0xff800000a79b7808 */ /* 0x002fe40001000000 */
[----:B------:R-:W-:Y:S02]  /*201c0*/  FMNMX.FTZ R159, R166, R158, !PT ;  /* 0x0000009ea69f7209 */ /* 0x000fe40007810000 */
[----:B--2---:R-:W-:Y:S02]  /*201d0*/  FSEL R158, R154, -INF , P3 ;  /* 0xff8000009a9e7808 */ /* 0x004fe40001800000 */
[----:B------:R-:W-:Y:S02]  /*201e0*/  FMNMX.FTZ R154, R155, R159, !PT ;  /* 0x0000009f9b9a7209 */ /* 0x000fe40007810000 */
[----:B----4-:R-:W-:Y:S02]  /*201f0*/  FSEL R159, R168, -INF , P4 ;  /* 0xff800000a89f7808 */ /* 0x010fe40002000000 */
[----:B------:R-:W-:-:S02]  /*20200*/  FMNMX.FTZ R154, R158, R154, !PT ;  /* 0x0000009a9e9a7209 */ /* 0x000fc40007810000 */
[----:B---3--:R-:W-:Y:S02]  /*20210*/  FSEL R167, R182, -INF , P5 ;  /* 0xff800000b6a77808 */ /* 0x008fe40002800000 */
[----:B------:R-:W-:Y:S02]  /*20220*/  FMNMX.FTZ R154, R159, R154, !PT ;  /* 0x0000009a9f9a7209 */ /* 0x000fe40007810000 */
[----:B0-----:R-:W-:Y:S02]  /*20230*/  FSEL R168, R183, -INF , P6 ;  /* 0xff800000b7a87808 */ /* 0x001fe40003000000 */
[----:B------:R-:W-:-:S04]  /*20240*/  FMNMX.FTZ R154, R167, R154, !PT ;  /* 0x0000009aa79a7209 */ /* 0x000fc80007810000 */
[----:B------:R-:W-:-:S05]  /*20250*/  FMNMX.FTZ R182, R168, R154, !PT ;  /* 0x0000009aa8b67209 */ /* 0x000fca0007810000 */
[----:B------:R-:W0:Y:S02]  /*20260*/  SHFL.BFLY PT, R154, R182, 0x2, 0x1f ;  /* 0x0c401f00b69a7f89 */ /* 0x000e2400000e0000 */
[----:B0-----:R-:W-:-:S05]  /*20270*/  FMNMX.FTZ R182, R182, R154, !PT ;  /* 0x0000009ab6b67209 */ /* 0x001fca0007810000 */
[----:B------:R-:W0:Y:S01]  /*20280*/  SHFL.BFLY PT, R183, R182, 0x1, 0x1f ;  /* 0x0c201f00b6b77f89 */ /* 0x000e2200000e0000 */
[----:B------:R0:W-:Y:S08]  /*20290*/  MUFU.EX2 R204, R4 ;  /* 0x0000000400cc7308 */ /* 0x0001f00000000800 */
[----:B------:R1:W-:Y:S08]  /*202a0*/  MUFU.EX2 R210, R0 ;  /* 0x0000000000d27308 */ /* 0x0003f00000000800 */
[----:B------:R2:W-:Y:S01]  /*202b0*/  MUFU.EX2 R154, R2 ;  /* 0x00000002009a7308 */ /* 0x0005e20000000800 */
[----:B0-----:R-:W-:-:S04]  /*202c0*/  FMNMX.FTZ R4, R182, R183, !PT ;  /* 0x000000b7b6047209 */ /* 0x001fc80007810000 */
[C---:B------:R-:W-:Y:S01]  /*202d0*/  FSETP.NEU.FTZ.AND P1, PT, R4.reuse, -INF , PT ;  /* 0xff8000000400780b */ /* 0x040fe20003f3d000 */
[----:B-1----:R-:W-:-:S03]  /*202e0*/  FMUL.FTZ R0, R4, R3 ;  /* 0x0000000304007220 */ /* 0x002fc60000410000 */
[----:B--2---:R-:W-:Y:S02]  /*202f0*/  FSEL R2, R4, RZ, P1 ;  /* 0x000000ff04027208 */ /* 0x004fe40000800000 */
[----:B------:R-:W-:-:S03]  /*20300*/  FSEL R0, R0, RZ, P1 ;  /* 0x000000ff00007208 */ /* 0x000fc60000800000 */
[----:B------:R-:W-:Y:S02]  /*20310*/  FADD.FTZ R2, -R2, R13 ;  /* 0x0000000d02027221 */ /* 0x000fe40000010100 */
[-CC-:B------:R-:W-:Y:S02]  /*20320*/  FFMA.FTZ R163, R163, R3.reuse, -R0.reuse ;  /* 0x00000003a3a37223 */ /* 0x180fe40000010800 */
[-C--:B------:R-:W-:Y:S01]  /*20330*/  FMUL.FTZ R2, R2, R3.reuse ;  /* 0x0000000302027220 */ /* 0x080fe20000410000 */
        /* <DEDUP_REMOVED lines=20> */
[----:B------:R-:W-:Y:S08]  /*20480*/  MUFU.EX2 R169, R169 ;  /* 0x000000a900a97308 */ /* 0x000ff00000000800 */
[----:B------:R-:W-:Y:S08]  /*20490*/  MUFU.EX2 R163, R163 ;  /* 0x000000a300a37308 */ /* 0x000ff00000000800 */
[----:B------:R-:W0:Y:S08]  /*204a0*/  MUFU.EX2 R0, R175 ;  /* 0x000000af00007308 */ /* 0x000e300000000800 */
[----:B------:R-:W1:Y:S08]  /*204b0*/  MUFU.EX2 R2, R2 ;  /* 0x0000000200027308 */ /* 0x000e700000000800 */
[----:B------:R-:W2:Y:S08]  /*204c0*/  MUFU.EX2 R164, R164 ;  /* 0x000000a400a47308 */ /* 0x000eb00000000800 */
[----:B------:R-:W3:Y:S08]  /*204d0*/  MUFU.EX2 R12, R12 ;  /* 0x0000000c000c7308 */ /* 0x000ef00000000800 */
[----:B------:R-:W4:Y:S01]  /*204e0*/  MUFU.EX2 R172, R172 ;  /* 0x000000ac00ac7308 */ /* 0x000f220000000800 */
[----:B0-----:R-:W-:Y:S01]  /*204f0*/  FFMA.FTZ R228, R0, R228, R169 ;  /* 0x000000e400e47223 */ /* 0x001fe200000100a9 */
[----:B-1----:R-:W-:-:S06]  /*20500*/  FFMA.FTZ R227, R2, R227, R163 ;  /* 0x000000e302e37223 */ /* 0x002fcc00000100a3 */
[----:B------:R-:W0:Y:S01]  /*20510*/  MUFU.EX2 R173, R173 ;  /* 0x000000ad00ad7308 */ /* 0x000e220000000800 */
[----:B--2---:R-:W-:Y:S01]  /*20520*/  FADD.FTZ R13, R164, R228 ;  /* 0x000000e4a40d7221 */ /* 0x004fe20000010000 */
[----:B---3--:R-:W-:-:S06]  /*20530*/  FADD.FTZ R175, R12, R227 ;  /* 0x000000e30caf7221 */ /* 0x008fcc0000010000 */
[----:B------:R-:W1:Y:S01]  /*20540*/  MUFU.EX2 R174, R174 ;  /* 0x000000ae00ae7308 */ /* 0x000e620000000800 */
[----:B------:R-:W-:Y:S01]  /*20550*/  FADD.FTZ R13, R210, R13 ;  /* 0x0000000dd20d7221 */ /* 0x000fe20000010000 */
[----:B----4-:R-:W-:-:S06]  /*20560*/  FADD.FTZ R175, R172, R175 ;  /* 0x000000afacaf7221 */ /* 0x010fcc0000010000 */
[----:B------:R-:W2:Y:S08]  /*20570*/  MUFU.EX2 R6, R6 ;  /* 0x0000000600067308 */ /* 0x000eb00000000800 */
[----:B------:R-:W3:Y:S01]  /*20580*/  MUFU.EX2 R162, R162 ;  /* 0x000000a200a27308 */ /* 0x000ee20000000800 */
[----:B------:R-:W-:Y:S01]  /*20590*/  FADD.FTZ R13, R154, R13 ;  /* 0x0000000d9a0d7221 */ /* 0x000fe20000010000 */
[----:B0-----:R-:W-:-:S06]  /*205a0*/  FADD.FTZ R175, R173, R175 ;  /* 0x000000afadaf7221 */ /* 0x001fcc0000010000 */
[----:B------:R-:W0:Y:S08]  /*205b0*/  MUFU.EX2 R9, R9 ;  /* 0x0000000900097308 */ /* 0x000e300000000800 */
[----:B------:R-:W4:Y:S01]  /*205c0*/  MUFU.EX2 R170, R170 ;  /* 0x000000aa00aa7308 */ /* 0x000f220000000800 */
[----:B------:R-:W-:Y:S01]  /*205d0*/  FADD.FTZ R13, R204, R13 ;  /* 0x0000000dcc0d7221 */ /* 0x000fe20000010000 */
[----:B-1----:R-:W-:-:S06]  /*205e0*/  FADD.FTZ R175, R174, R175 ;  /* 0x000000afaeaf7221 */ /* 0x002fcc0000010000 */
[----:B------:R-:W1:Y:S08]  /*205f0*/  MUFU.EX2 R10, R10 ;  /* 0x0000000a000a7308 */ /* 0x000e700000000800 */
[----:B------:R-:W5:Y:S01]  /*20600*/  MUFU.EX2 R176, R176 ;  /* 0x000000b000b07308 */ /* 0x000f620000000800 */
[----:B--2---:R-:W-:Y:S01]  /*20610*/  FADD.FTZ R13, R6, R13 ;  /* 0x0000000d060d7221 */ /* 0x004fe20000010000 */
[----:B---3--:R-:W-:-:S06]  /*20620*/  FADD.FTZ R175, R162, R175 ;  /* 0x000000afa2af7221 */ /* 0x008fcc0000010000 */
[----:B------:R-:W2:Y:S08]  /*20630*/  MUFU.EX2 R11, R11 ;  /* 0x0000000b000b7308 */ /* 0x000eb00000000800 */
[----:B------:R-:W3:Y:S01]  /*20640*/  MUFU.EX2 R177, R177 ;  /* 0x000000b100b17308 */ /* 0x000ee20000000800 */
[----:B0-----:R-:W-:Y:S01]  /*20650*/  FADD.FTZ R13, R9, R13 ;  /* 0x0000000d090d7221 */ /* 0x001fe20000010000 */
[----:B----4-:R-:W-:-:S06]  /*20660*/  FADD.FTZ R175, R170, R175 ;  /* 0x000000afaaaf7221 */ /* 0x010fcc0000010000 */
[----:B------:R-:W0:Y:S08]  /*20670*/  MUFU.EX2 R14, R14 ;  /* 0x0000000e000e7308 */ /* 0x000e300000000800 */
[----:B------:R-:W4:Y:S01]  /*20680*/  MUFU.EX2 R178, R178 ;  /* 0x000000b200b27308 */ /* 0x000f220000000800 */
[----:B-1----:R-:W-:Y:S01]  /*20690*/  FADD.FTZ R13, R10, R13 ;  /* 0x0000000d0a0d7221 */ /* 0x002fe20000010000 */
[----:B-----5:R-:W-:-:S06]  /*206a0*/  FADD.FTZ R175, R176, R175 ;  /* 0x000000afb0af7221 */ /* 0x020fcc0000010000 */
        /* <DEDUP_REMOVED lines=39> */
[----:B---3--:R-:W-:-:S03]  /*20920*/  FADD.FTZ R175, R159, R175 ;  /* 0x000000af9faf7221 */ /* 0x008fc60000010000 */
[----:B0-----:R-:W-:Y:S01]  /*20930*/  FADD.FTZ R13, R157, R13 ;  /* 0x0000000d9d0d7221 */ /* 0x001fe20000010000 */
[----:B----4-:R-:W-:-:S03]  /*20940*/  FADD.FTZ R175, R167, R175 ;  /* 0x000000afa7af7221 */ /* 0x010fc60000010000 */
[----:B-1----:R-:W-:Y:S01]  /*20950*/  FADD.FTZ R228, R165, R13 ;  /* 0x0000000da5e47221 */ /* 0x002fe20000010000 */
[----:B-----5:R-:W-:Y:S01]  /*20960*/  FADD.FTZ R227, R168, R175 ;  /* 0x000000afa8e37221 */ /* 0x020fe20000010000 */
[----:B------:R-:W-:Y:S06]  /*20970*/  @!P0 BRA `(.L_x_2882) ;  /* 0x0000000000048947 */ /* 0x000fec0003800000 */
[----:B------:R-:W-:Y:S01]  /*20980*/  BPT.TRAP 0x1 ;  /* 0x000000040000795c */ /* 0x000fe20000300000 */
.L_x_2882:
        /* <DEDUP_REMOVED lines=27> */
[C---:B--2---:R-:W-:Y:S01]  /*20b40*/  ISETP.GT.AND P1, PT, R8.reuse, R13, PT ;  /* 0x0000000d0800720c */ /* 0x044fe20003f24270 */
[----:B------:R-:W-:Y:S02]  /*20b50*/  VIADD R8, R8, 0xffffffff ;  /* 0xffffffff08087836 */ /* 0x000fe40000000000 */
[----:B------:R-:W-:-:S10]  /*20b60*/  IMAD.MOV.U32 R13, RZ, RZ, R4 ;  /* 0x000000ffff0d7224 */ /* 0x000fd400078e0004 */
[----:B------:R-:W-:Y:S05]  /*20b70*/  @P1 BRA `(.L_x_2883) ;  /* 0xffffffa800e81947 */ /* 0x000fea000383ffff */
[----:B------:R-:W-:Y:S05]  /*20b80*/  BSYNC B1 ;  /* 0x0000000000017941 */ /* 0x000fea0003800000 */
.L_x_2870:
[----:B------:R-:W-:Y:S05]  /*20b90*/  BSYNC B0 ;  /* 0x0000000000007941 */ /* 0x000fea0003800000 */
.L_x_2869:
        /* <DEDUP_REMOVED lines=8> */
.L_x_2898:
[----:B------:R-:W-:-:S05]  /*20c20*/  VIADD R13, R7, 0x1 ;  /* 0x00000001070d7836 */ /* 0x000fca0000000000 */
[----:B------:R-:W-:-:S04]  /*20c30*/  ISETP.NE.AND P1, PT, R13, 0x2, PT ;  /* 0x000000020d00780c */ /* 0x000fc80003f25270 */
[----:B------:R-:W-:Y:S02]  /*20c40*/  SEL R13, R13, RZ, P1 ;  /* 0x000000ff0d0d7207 */ /* 0x000fe40000800000 */
[----:B------:R-:W-:-:S03]  /*20c50*/  SEL R226, RZ, 0x1, P1 ;  /* 0x00000001ffe27807 */ /* 0x000fc60000800000 */
[----:B------:R-:W-:Y:S01]  /*20c60*/  IMAD.MOV.U32 R220, RZ, RZ, R13 ;  /* 0x000000ffffdc7224 */ /* 0x000fe200078e000d */
[----:B------:R-:W-:Y:S01]  /*20c70*/  LOP3.LUT R226, R6, R226, RZ, 0x3c, !PT ;  /* 0x000000e206e27212 */ /* 0x000fe200078e3cff */
[----:B------:R-:W-:Y:S06]  /*20c80*/  @!P0 BRA `(.L_x_2886) ;  /* 0x0000000000048947 */ /* 0x000fec0003800000 */
[----:B------:R-:W-:Y:S01]  /*20c90*/  BPT.TRAP 0x1 ;  /* 0x000000040000795c */ /* 0x000fe20000300000 */
.L_x_2886:
[----:B------:R-:W-:Y:S01]  /*20ca0*/  IMAD R4, R220, 0x8, R23 ;  /* 0x00000008dc047824 */ /* 0x000fe200078e0217 */
[----:B------:R-:W-:-:S04]  /*20cb0*/  SHF.L.U32 R5, R226, 0x1f, RZ ;  /* 0x0000001fe2057819 */ /* 0x000fc800000006ff */
[----:B------:R0:W1:Y:S01]  /*20cc0*/  SYNCS.PHASECHK.TRANS64.TRYWAIT P1, [R4+URZ+0x38830], R5 ;  /* 0x03883005040075a7 */ /* 0x000062000802017f */
[----:B------:R-:W-:Y:S05]  /*20cd0*/  @!P0 BRA `(.L_x_2887) ;  /* 0x0000000000048947 */ /* 0x000fea0003800000 */
[----:B------:R-:W-:Y:S01]  /*20ce0*/  BPT.TRAP 0x1 ;  /* 0x000000040000795c */ /* 0x000fe20000300000 */
.L_x_2887:
        /* <DEDUP_REMOVED lines=8> */
.L_x_2889:
[----:B------:R-:W-:Y:S05]  /*20d70*/  BSYNC B1 ;  /* 0x0000000000017941 */ /* 0x000fea0003800000 */
.L_x_2888:
        /* <DEDUP_REMOVED lines=874> */
.L_x_2891:
[----:B------:R-:W-:Y:S01]  /*24420*/  SHF.L.U32 R0, R6, 0x1f, RZ ;  /* 0x0000001f06007819 */ /* 0x000fe200000006ff */
[----:B------:R-:W-:-:S04]  /*24430*/  IMAD R6, R7, 0x8, R23 ;  /* 0x0000000807067824 */ /* 0x000fc800078e0217 */
[----:B------:R0:W1:Y:S01]  /*24440*/  SYNCS.PHASECHK.TRANS64.TRYWAIT P1, [R6+URZ+0x38850], R0 ;  /* 0x03885000060075a7 */ /* 0x000062000802017f */
[----:B------:R-:W-:Y:S05]  /*24450*/  @!P0 BRA `(.L_x_2892) ;  /* 0x0000000000048947 */ /* 0x000fea0003800000 */
[----:B------:R-:W-:Y:S01]  /*24460*/  BPT.TRAP 0x1 ;  /* 0x000000040000795c */ /* 0x000fe20000300000 */
.L_x_2892:
[----:B------:R-:W-:Y:S04]  /*24470*/  BSSY B1, `(.L_x_2893) ;  /* 0x0000004000017945 */ /* 0x000fe80003800000 */
[----:B-1----:R-:W-:Y:S05]  /*24480*/  @P1 BRA `(.L_x_2894) ;  /* 0x0000000000081947 */ /* 0x002fea0003800000 */
[----:B------:R-:W1:Y:S02]  /*24490*/  SYNCS.PHASECHK.TRANS64.TRYWAIT P1, [R6+URZ+0x38850], R0 ;  /* 0x03885000060075a7 */ /* 0x000e64000802017f */
[----:B-1----:R-:W-:Y:S05]  /*244a0*/  @!P1 BRA `(.L_x_2895) ;  /* 0x0000011000149947 */ /* 0x002fea0003800000 */
.L_x_2894:
[----:B------:R-:W-:Y:S05]  /*244b0*/  BSYNC B1 ;  /* 0x0000000000017941 */ /* 0x000fea0003800000 */
.L_x_2893:
        /* <DEDUP_REMOVED lines=45> */
.L_x_2896:
[----:B------:R-:W-:Y:S02]  /*24790*/  FMUL.FTZ R0, R184, UR38 ;  /* 0x00000026b8007c20 */ /* 0x000fe40008410000 */
[----:B------:R-:W2:Y:S01]  /*247a0*/  LDL R184, [R1+0x50] ;  /* 0x0000500001b87983 */ /* 0x000ea20000100800 */
        /* <DEDUP_REMOVED lines=24> */
[----:B------:R-:W-:-:S02]  /*24930*/  IMAD R4, R13, 0x8, R23 ;  /* 0x000000080d047824 */ /* 0x000fc400078e0217 */
        /* <DEDUP_REMOVED lines=25> */
[----:B------:R-:W-:Y:S01]  /*24ad0*/  VIADD R4, R4, 0x38840 ;  /* 0x0003884004047836 */ /* 0x000fe20000000000 */
        /* <DEDUP_REMOVED lines=31> */
[----:B-1----:R-:W-:-:S05]  /*24cd0*/  FMNMX.FTZ R5, R157, R3, !PT ;  /* 0x000000039d057209 */ /* 0x002fca0007810000 */
[----:B------:R-:W1:Y:S02]  /*24ce0*/  SHFL.BFLY PT, R3, R5, 0x2, 0x1f ;  /* 0x0c401f0005037f89 */ /* 0x000e6400000e0000 */
[----:B------:R-:W4:Y:S08]  /*24cf0*/  MUFU.TANH R176, R176 ;  /* 0x000000b000b07308 */ /* 0x000f300000002400 */
[----:B------:R-:W5:Y:S08]  /*24d00*/  MUFU.TANH R177, R177 ;  /* 0x000000b100b17308 */ /* 0x000f700000002400 */
[----:B------:R-:W5:Y:S01]  /*24d10*/  MUFU.TANH R178, R178 ;  /* 0x000000b200b27308 */ /* 0x000f620000002400 */
[----:B-1----:R-:W-:-:S07]  /*24d20*/  FMNMX.FTZ R5, R5, R3, !PT ;  /* 0x0000000305057209 */ /* 0x002fce0007810000 */
[----:B------:R-:W1:Y:S01]  /*24d30*/  MUFU.TANH R179, R179 ;  /* 0x000000b300b37308 */ /* 0x000e620000002400 */
[----:B------:R-:W3:Y:S07]  /*24d40*/  SHFL.BFLY PT, R3, R5, 0x1, 0x1f ;  /* 0x0c201f0005037f89 */ /* 0x000eee00000e0000 */
[----:B------:R-:W1:Y:S08]  /*24d50*/  MUFU.TANH R180, R180 ;  /* 0x000000b400b47308 */ /* 0x000e700000002400 */
[----:B------:R-:W1:Y:S08]  /*24d60*/  MUFU.TANH R181, R181 ;  /* 0x000000b500b57308 */ /* 0x000e700000002400 */
[----:B------:R-:W1:Y:S01]  /*24d70*/  MUFU.TANH R170, R170 ;  /* 0x000000aa00aa7308 */ /* 0x000e620000002400 */
[----:B---3--:R-:W-:-:S02]  /*24d80*/  FMNMX.FTZ R5, R5, R3, !PT ;  /* 0x0000000305057209 */ /* 0x008fc40007810000 */
[----:B------:R-:W-:-:S05]  /*24d90*/  FMNMX.FTZ R3, R165, R12, !PT ;  /* 0x0000000ca5037209 */ /* 0x000fca0007810000 */
[----:B------:R-:W3:Y:S01]  /*24da0*/  MUFU.TANH R171, R171 ;  /* 0x000000ab00ab7308 */ /* 0x000ee20000002400 */
[----:B0-----:R-:W-:Y:S01]  /*24db0*/  FMNMX.FTZ R3, R13, R3, !PT ;  /* 0x000000030d037209 */ /* 0x001fe20007810000 */
[----:B------:R-:W-:-:S03]  /*24dc0*/  FADD.FTZ R154, -R5, R9 ;  /* 0x00000009059a7221 */ /* 0x000fc60000010100 */
[----:B----4-:R-:W-:-:S03]  /*24dd0*/  FMNMX.FTZ R3, R176, R3, !PT ;  /* 0x00000003b0037209 */ /* 0x010fc60007810000 */
[----:B------:R-:W0:Y:S01]  /*24de0*/  MUFU.TANH R174, R174 ;  /* 0x000000ae00ae7308 */ /* 0x000e220000002400 */
[----:B-----5:R-:W-:-:S04]  /*24df0*/  FMNMX.FTZ R3, R177, R3, !PT ;  /* 0x00000003b1037209 */ /* 0x020fc80007810000 */
[----:B------:R-:W-:-:S03]  /*24e00*/  FMNMX.FTZ R3, R178, R3, !PT ;  /* 0x00000003b2037209 */ /* 0x000fc60007810000 */
[----:B------:R-:W4:Y:S01]  /*24e10*/  MUFU.TANH R175, R175 ;  /* 0x000000af00af7308 */ /* 0x000f220000002400 */
[----:B-1----:R-:W-:-:S04]  /*24e20*/  FMNMX.FTZ R3, R179, R3, !PT ;  /* 0x00000003b3037209 */ /* 0x002fc80007810000 */
[----:B------:R-:W-:-:S03]  /*24e30*/  FMNMX.FTZ R3, R180, R3, !PT ;  /* 0x00000003b4037209 */ /* 0x000fc60007810000 */
[----:B------:R-:W1:Y:S01]  /*24e40*/  MUFU.TANH R162, R162 ;  /* 0x000000a200a27308 */ /* 0x000e620000002400 */
[----:B------:R-:W-:-:S04]  /*24e50*/  FMNMX.FTZ R3, R181, R3, !PT ;  /* 0x00000003b5037209 */ /* 0x000fc80007810000 */
[----:B------:R-:W-:-:S03]  /*24e60*/  FMNMX.FTZ R3, R170, R3, !PT ;  /* 0x00000003aa037209 */ /* 0x000fc60007810000 */
[----:B------:R-:W5:Y:S01]  /*24e70*/  MUFU.TANH R197, R197 ;  /* 0x000000c500c57308 */ /* 0x000f620000002400 */
[----:B---3--:R-:W-:-:S04]  /*24e80*/  FMNMX.FTZ R3, R171, R3, !PT ;  /* 0x00000003ab037209 */ /* 0x008fc80007810000 */
[----:B0-----:R-:W-:-:S03]  /*24e90*/  FMNMX.FTZ R3, R174, R3, !PT ;  /* 0x00000003ae037209 */ /* 0x001fc60007810000 */
[----:B------:R-:W0:Y:S01]  /*24ea0*/  MUFU.TANH R199, R199 ;  /* 0x000000c700c77308 */ /* 0x000e220000002400 */
[----:B----4-:R-:W-:-:S04]  /*24eb0*/  FMNMX.FTZ R3, R175, R3, !PT ;  /* 0x00000003af037209 */ /* 0x010fc80007810000 */
[----:B-1----:R-:W-:-:S03]  /*24ec0*/  FMNMX.FTZ R3, R162, R3, !PT ;  /* 0x00000003a2037209 */ /* 0x002fc60007810000 */
[----:B------:R-:W1:Y:S01]  /*24ed0*/  MUFU.TANH R167, R167 ;  /* 0x000000a700a77308 */ /* 0x000e620000002400 */
[----:B-----5:R-:W-:-:S07]  /*24ee0*/  FMNMX.FTZ R3, R197, R3, !PT ;  /* 0x00000003c5037209 */ /* 0x020fce0007810000 */
[----:B------:R-:W3:Y:S01]  /*24ef0*/  MUFU.TANH R193, R193 ;  /* 0x000000c100c17308 */ /* 0x000ee20000002400 */
[----:B0-----:R-:W-:-:S07]  /*24f00*/  FMNMX.FTZ R3, R199, R3, !PT ;  /* 0x00000003c7037209 */ /* 0x001fce0007810000 */
[----:B------:R-:W0:Y:S01]  /*24f10*/  MUFU.TANH R166, R166 ;  /* 0x000000a600a67308 */ /* 0x000e220000002400 */
[----:B-1----:R-:W-:Y:S02]  /*24f20*/  FMNMX.FTZ R3, R167, R3, !PT ;  /* 0x00000003a7037209 */ /* 0x002fe40007810000 */
[----:B--2---:R-:W-:-:S04]  /*24f30*/  PRMT R4, R184, 0x654, R4 ;  /* 0x00000654b8047816 */ /* 0x004fc80000000004 */
[----:B------:R1:W-:Y:S01]  /*24f40*/  SYNCS.ARRIVE.TRANS64.RED.A1T0 RZ, [R4+URZ], RZ ;  /* 0x000000ff04ff79a7 */ /* 0x0003e2000810043f */
[----:B------:R-:W2:Y:S01]  /*24f50*/  MUFU.TANH R195, R195 ;  /* 0x000000c300c37308 */ /* 0x000ea20000002400 */
[----:B---3--:R-:W-:-:S07]  /*24f60*/  FMNMX.FTZ R3, R193, R3, !PT ;  /* 0x00000003c1037209 */ /* 0x008fce0007810000 */
[----:B------:R-:W3:Y:S01]  /*24f70*/  MUFU.TANH R163, R163 ;  /* 0x000000a300a37308 */ /* 0x000ee20000002400 */
[----:B0-----:R-:W-:-:S04]  /*24f80*/  FMNMX.FTZ R3, R166, R3, !PT ;  /* 0x00000003a6037209 */ /* 0x001fc80007810000 */
[----:B--2---:R-:W-:-:S04]  /*24f90*/  FMNMX.FTZ R3, R195, R3, !PT ;  /* 0x00000003c3037209 */ /* 0x004fc80007810000 */
[----:B---3--:R-:W-:-:S05]  /*24fa0*/  FMNMX.FTZ R3, R163, R3, !PT ;  /* 0x00000003a3037209 */ /* 0x008fca0007810000 */
[----:B-1----:R-:W0:Y:S02]  /*24fb0*/  SHFL.BFLY PT, R4, R3, 0x2, 0x1f ;  /* 0x0c401f0003047f89 */ /* 0x002e2400000e0000 */
[----:B0-----:R-:W-:-:S05]  /*24fc0*/  FMNMX.FTZ R4, R3, R4, !PT ;  /* 0x0000000403047209 */ /* 0x001fca0007810000 */
[----:B------:R-:W0:Y:S02]  /*24fd0*/  SHFL.BFLY PT, R3, R4, 0x1, 0x1f ;  /* 0x0c201f0004037f89 */ /* 0x000e2400000e0000 */
[----:B0-----:R-:W-:Y:S01]  /*24fe0*/  FMNMX.FTZ R4, R4, R3, !PT ;  /* 0x0000000304047209 */ /* 0x001fe20007810000 */
[----:B------:R-:W-:-:S04]  /*24ff0*/  IMAD.U32 R3, RZ, RZ, UR42 ;  /* 0x0000002aff037e24 */ /* 0x000fc8000f8e00ff */
[----:B------:R-:W-:Y:S01]  /*25000*/  FADD.FTZ R155, -R4, R12 ;  /* 0x0000000c049b7221 */ /* 0x000fe20000010100 */
[-C--:B------:R-:W-:Y:S01]  /*25010*/  FMUL.FTZ R9, R5, R3.reuse ;  /* 0x0000000305097220 */ /* 0x080fe20000410000 */
[-C--:B------:R-:W-:Y:S02]  /*25020*/  FMUL.FTZ R12, R154, R3.reuse ;  /* 0x000000039a0c7220 */ /* 0x080fe40000410000 */
[-C--:B------:R-:W-:Y:S01]  /*25030*/  FMUL.FTZ R154, R155, R3.reuse ;  /* 0x000000039b9a7220 */ /* 0x080fe20000410000 */
        /* <DEDUP_REMOVED lines=12> */
[-C--:B0-----:R-:W-:Y:S01]  /*25100*/  FMUL.FTZ R154, R4, R3.reuse ;  /* 0x00000003049a7220 */ /* 0x081fe20000410000 */
[-CC-:B------:R-:W-:Y:S01]  /*25110*/  FFMA.FTZ R192, R153, R3.reuse, -R9.reuse ;  /* 0x0000000399c07223 */ /* 0x180fe20000010809 */
[-CC-:B------:R-:W-:Y:S01]  /*25120*/  FFMA.FTZ R194, R156, R3.reuse, -R9.reuse ;  /* 0x000000039cc27223 */ /* 0x180fe20000010809 */
[-CC-:B------:R-:W-:Y:S01]  /*25130*/  FFMA.FTZ R15, R157, R3.reuse, -R9.reuse ;  /* 0x000000039d0f7223 */ /* 0x180fe20000010809 */
[-CC-:B------:R-:W-:Y:S01]  /*25140*/  FFMA.FTZ R209, R165, R3.reuse, -R154.reuse ;  /* 0x00000003a5d17223 */ /* 0x180fe2000001089a */
[-CC-:B------:R-:W-:Y:S01]  /*25150*/  FFMA.FTZ R161, R13, R3.reuse, -R154.reuse ;  /* 0x000000030da17223 */ /* 0x180fe2000001089a */
[-CC-:B------:R-:W-:Y:S01]  /*25160*/  FFMA.FTZ R211, R176, R3.reuse, -R154.reuse ;  /* 0x00000003b0d37223 */ /* 0x180fe2000001089a */
[----:B------:R-:W0:Y:S01]  /*25170*/  MUFU.EX2 R208, R208 ;  /* 0x000000d000d07308 */ /* 0x000e220000000800 */
[-CC-:B-1----:R-:W-:Y:S01]  /*25180*/  FFMA.FTZ R12, R21, R3.reuse, -R9.reuse ;  /* 0x00000003150c7223 */ /* 0x182fe20000010809 */
        /* <DEDUP_REMOVED lines=17> */
[-CC-:B------:R-:W-:Y:S01]  /*252a0*/  FFMA.FTZ R193, R193, R3.reuse, -R154.reuse ;  /* 0x00000003c1c17223 */ /* 0x180fe2000001089a */
[-CC-:B------:R-:W-:Y:S01]  /*252b0*/  FFMA.FTZ R195, R195, R3.reuse, -R154.reuse ;  /* 0x00000003c3c37223 */ /* 0x180fe2000001089a */
[-C--:B------:R-:W-:Y:S01]  /*252c0*/  FFMA.FTZ R13, R163, R3.reuse, -R154 ;  /* 0x00000003a30d7223 */ /* 0x080fe2000001089a */
[-CC-:B------:R-:W-:Y:S01]  /*252d0*/  FFMA.FTZ R200, R168, R3.reuse, -R9.reuse ;  /* 0x00000003a8c87223 */ /* 0x180fe20000010809 */
[----:B------:R-:W-:Y:S01]  /*252e0*/  FFMA.FTZ R169, R169, R3, -R9 ;  /* 0x00000003a9a97223 */ /* 0x000fe20000010809 */
[----:B------:R-:W0:Y:S01]  /*252f0*/  MUFU.EX2 R161, R161 ;  /* 0x000000a100a17308 */ /* 0x000e220000000800 */
[----:B-1----:R-:W-:Y:S01]  /*25300*/  FFMA.FTZ R227, R2, R227, R209 ;  /* 0x000000e302e37223 */ /* 0x002fe200000100d1 */
[-CC-:B------:R-:W-:Y:S01]  /*25310*/  FFMA.FTZ R202, R172, R3.reuse, -R9.reuse ;  /* 0x00000003acca7223 */ /* 0x180fe20000010809 */
[-CC-:B------:R-:W-:Y:S01]  /*25320*/  FFMA.FTZ R10, R173, R3.reuse, -R9.reuse ;  /* 0x00000003ad0a7223 */ /* 0x180fe20000010809 */
[----:B------:R-:W-:-:S04]  /*25330*/  FFMA.FTZ R164, R164, R3, -R9 ;  /* 0x00000003a4a47223 */ /* 0x000fc80000010809 */
[----:B------:R-:W-:Y:S08]  /*25340*/  MUFU.EX2 R152, R7 ;  /* 0x0000000700987308 */ /* 0x000ff00000000800 */
[----:B------:R-:W1:Y:S01]  /*25350*/  MUFU.EX2 R211, R211 ;  /* 0x000000d300d37308 */ /* 0x000e620000000800 */
[----:B0-----:R-:W-:-:S07]  /*25360*/  FADD.FTZ R163, R161, R227 ;  /* 0x000000e3a1a37221 */ /* 0x001fce0000010000 */
[----:B------:R-:W-:Y:S08]  /*25370*/  MUFU.EX2 R210, R210 ;  /* 0x000000d200d27308 */ /* 0x000ff00000000800 */
[----:B------:R-:W0:Y:S01]  /*25380*/  MUFU.EX2 R160, R160 ;  /* 0x000000a000a07308 */ /* 0x000e220000000800 */
[----:B-1----:R-:W-:-:S07]  /*25390*/  FADD.FTZ R163, R211, R163 ;  /* 0x000000a3d3a37221 */ /* 0x002fce0000010000 */
[----:B------:R-:W-:Y:S08]  /*253a0*/  MUFU.EX2 R20, R11 ;  /* 0x0000000b00147308 */ /* 0x000ff00000000800 */
[----:B------:R-:W1:Y:S01]  /*253b0*/  MUFU.EX2 R205, R205 ;  /* 0x000000cd00cd7308 */ /* 0x000e620000000800 */
[----:B0-----:R-:W-:-:S07]  /*253c0*/  FADD.FTZ R163, R160, R163 ;  /* 0x000000a3a0a37221 */ /* 0x001fce0000010000 */
[----:B------:R0:W-:Y:S08]  /*253d0*/  MUFU.EX2 R7, R21 ;  /* 0x0000001500077308 */ /* 0x0001f00000000800 */
[----:B------:R-:W-:Y:S01]  /*253e0*/  MUFU.EX2 R204, R204 ;  /* 0x000000cc00cc7308 */ /* 0x000fe20000000800 */
[----:B0-----:R-:W-:Y:S01]  /*253f0*/  FFMA.FTZ R21, R166, R3, -R154 ;  /* 0x00000003a6157223 */ /* 0x001fe2000001089a */
[----:B-1----:R-:W-:-:S06]  /*25400*/  FADD.FTZ R163, R205, R163 ;  /* 0x000000a3cda37221 */ /* 0x002fcc0000010000 */
[----:B------:R-:W0:Y:S08]  /*25410*/  MUFU.EX2 R159, R159 ;  /* 0x0000009f009f7308 */ /* 0x000e300000000800 */
        /* <DEDUP_REMOVED lines=63> */
.L_x_2897:
[----:B------:R-:W2:Y:S01]  /*25810*/  LDL R162, [R1+0x7c] ;  /* 0x00007c0001a27983 */ /* 0x000ea20000100800 */
[----:B------:R-:W-:Y:S01]  /*25820*/  VIADD R6, R6, 0x38860 ;  /* 0x0003886006067836 */ /* 0x000fe20000000000 */
[----:B------:R-:W-:Y:S01]  /*25830*/  F2FP.BF16.F32.PACK_AB R200, R200, R12 ;  /* 0x0000000cc8c8723e */ /* 0x000fe200000010ff */
[----:B------:R-:W-:Y:S01]  /*25840*/  IMAD.MOV.U32 R12, RZ, RZ, R4 ;  /* 0x000000ffff0c7224 */ /* 0x000fe200078e0004 */
[----:B------:R-:W-:Y:S01]  /*25850*/  F2FP.BF16.F32.PACK_AB R198, R9, R198 ;  /* 0x000000c609c6723e */ /* 0x000fe200000010ff */
[----:B------:R-:W-:Y:S01]  /*25860*/  IMAD.MOV.U32 R9, RZ, RZ, R5 ;  /* 0x000000ffff097224 */ /* 0x000fe200078e0005 */
[----:B------:R-:W-:Y:S02]  /*25870*/  PRMT R6, R184, 0x654, R6 ;  /* 0x00000654b8067816 */ /* 0x000fe40000000006 */
[----:B------:R-:W-:Y:S01]  /*25880*/  F2FP.BF16.F32.PACK_AB R192, R192, R7 ;  /* 0x00000007c0c0723e */ /* 0x000fe200000010ff */
[----:B------:R-:W-:Y:S01]  /*25890*/  IMAD.MOV.U32 R7, RZ, RZ, R220 ;  /* 0x000000ffff077224 */ /* 0x000fe200078e00dc */
        /* <DEDUP_REMOVED lines=20> */
[----:B------:R-:W-:-:S12]  /*259e0*/  VIADD R8, R8, 0xffffffff ;  /* 0xffffffff08087836 */ /* 0x000fd80000000000 */
[----:B------:R-:W-:Y:S05]  /*259f0*/  @P1 BRA `(.L_x_2898) ;  /* 0xffffffb000881947 */ /* 0x000fea000383ffff */
.L_x_2885:
[----:B------:R-:W-:Y:S05]  /*25a00*/  BSYNC B0 ;  /* 0x0000000000007941 */ /* 0x000fea0003800000 */
.L_x_2884:
        /* <DEDUP_REMOVED lines=131> */
.L_x_2899:
[----:B------:R-:W-:Y:S01]  /*26240*/  IMAD R10, R220, 0x8, R23 ;  /* 0x00000008dc0a7824 */ /* 0x000fe200078e0217 */
[----:B------:R-:W-:-:S04]  /*26250*/  SHF.L.U32 R0, R226, 0x1f, RZ ;  /* 0x0000001fe2007819 */ /* 0x000fc800000006ff */
[----:B------:R0:W1:Y:S01]  /*26260*/  SYNCS.PHASECHK.TRANS64.TRYWAIT P1, [R10+URZ+0x38850], R0 ;  /* 0x038850000a0075a7 */ /* 0x000062000802017f */
[----:B------:R-:W-:Y:S05]  /*26270*/  @!P0 BRA `(.L_x_2900) ;  /* 0x0000000000048947 */ /* 0x000fea0003800000 */
[----:B------:R-:W-:Y:S01]  /*26280*/  BPT.TRAP 0x1 ;  /* 0x000000040000795c */ /* 0x000fe20000300000 */
.L_x_2900:
[----:B------:R-:W-:Y:S04]  /*26290*/  BSSY B0, `(.L_x_2901) ;  /* 0x0000004000007945 */ /* 0x000fe80003800000 */
[----:B-1----:R-:W-:Y:S05]  /*262a0*/  @P1 BRA `(.L_x_2902) ;  /* 0x0000000000081947 */ /* 0x002fea0003800000 */
[----:B------:R-:W1:Y:S02]  /*262b0*/  SYNCS.PHASECHK.TRANS64.TRYWAIT P1, [R10+URZ+0x38850], R0 ;  /* 0x038850000a0075a7 */ /* 0x000e64000802017f */
[----:B-1----:R-:W-:Y:S05]  /*262c0*/  @!P1 BRA `(.L_x_2903) ;  /* 0x000000f000a09947 */ /* 0x002fea0003800000 */
.L_x_2902:
[----:B------:R-:W-:Y:S05]  /*262d0*/  BSYNC B0 ;  /* 0x0000000000007941 */ /* 0x000fea0003800000 */
.L_x_2901:
        /* <DEDUP_REMOVED lines=15> */
[----:B0-----:R-:W-:-:S05]  /*263d0*/  FADD.FTZ R0, R0, R228 ;  /* 0x000000e400007221 */ /* 0x001fca0000010000 */
[----:B------:R-:W0:Y:S07]  /*263e0*/  SHFL.BFLY PT, R2, R0, 0x1, 0x1f ;  /* 0x0c201f0000027f89 */ /* 0x000e2e00000e0000 */
[----:B------:R-:W-:Y:S01]  /*263f0*/  HGMMA.64x256x16.F32.BF16 R24, R208, gdesc[UR4].tnspB, R24, gsb0 ;  /* 0x43e00004d0187df0 */ /* 0x000fe20008001818 */
[----:B------:R-:W-:Y:S01]  /*26400*/  R2UR UR6, R8 ;  /* 0x00000000080672ca */ /* 0x000fe200000e0000 */
[----:B------:R-:W-:Y:S01]  /*26410*/  VIADD R8, R6, 0x100 ;  /* 0x0000010006087836 */ /* 0x000fe20000000000 */
[----:B------:R-:W-:Y:S01]  /*26420*/  R2UR UR7, R9 ;  /* 0x00000000090772ca */ /* 0x000fe200000e0000 */
[----:B------:R-:W-:-:S02]  /*26430*/  IMAD.MOV.U32 R9, RZ, RZ, 0x40000040 ;  /* 0x40000040ff097424 */ /* 0x000fc400078e00ff */
[----:B0-----:R-:W-:-:S05]  /*26440*/  FADD.FTZ R0, R0, R2 ;  /* 0x0000000200007221 */ /* 0x001fca0000010000 */
[----:B------:R-:W-:-:S13]  /*26450*/  FSETP.NE.FTZ.AND P1, PT, R0, RZ, PT ;  /* 0x000000ff0000720b */ /* 0x000fda0003f35000 */
[----:B------:R-:W0:Y:S02]  /*26460*/  @P1 MUFU.LG2 R2, R0 ;  /* 0x0000000000021308 */ /* 0x000e240000000c00 */
[----:B0-----:R-:W-:Y:S01]  /*26470*/  @P1 FMUL.FTZ R2, R2, 0.69314718246459960938 ;  /* 0x3f31721802021820 */ /* 0x001fe20000410000 */
[----:B------:R-:W-:Y:S02]  /*26480*/  WARPGROUP.DEPBAR.LE gsb0, 0x0 ;  /* 0x00008000000079c5 */ /* 0x000fe40000010000 */
[----:B------:R-:W-:-:S06]  /*26490*/  WARPGROUP.ARRIVE ;  /* 0x00000000000079c5 */ /* 0x000fcc0000000000 */
        /* <DEDUP_REMOVED lines=18> */
[----:B------:R-:W0:Y:S02]  /*265c0*/  SHFL.BFLY PT, R6, R227, 0x2, 0x1f ;  /* 0x0c401f00e3067f89 */ /* 0x000e2400000e0000 */
[----:B0-----:R-:W-:-:S05]  /*265d0*/  FADD.FTZ R6, R6, R227 ;  /* 0x000000e306067221 */ /* 0x001fca0000010000 */
[----:B------:R-:W0:Y:S02]  /*265e0*/  SHFL.BFLY PT, R7, R6, 0x1, 0x1f ;  /* 0x0c201f0006077f89 */ /* 0x000e2400000e0000 */
[----:B0-----:R-:W-:Y:S01]  /*265f0*/  FADD.FTZ R6, R6, R7 ;  /* 0x0000000706067221 */ /* 0x001fe20000010000 */
[----:B------:R-:W-:-:S04]  /*26600*/  @P1 FMUL.FTZ R7, R3, 0.69314718246459960938 ;  /* 0x3f31721803071820 */ /* 0x000fc80000410000 */
[----:B------:R-:W-:Y:S01]  /*26610*/  FSETP.NE.FTZ.AND P2, PT, R6, RZ, PT ;  /* 0x000000ff0600720b */ /* 0x000fe20003f55000 */
[----:B------:R-:W-:Y:S01]  /*26620*/  @P1 FFMA.FTZ R154, R7, R5, R2 ;  /* 0x00000005079a1223 */ /* 0x000fe20000010002 */
[----:B------:R-:W-:-:S06]  /*26630*/  IMAD.MOV.U32 R2, RZ, RZ, RZ ;  /* 0x000000ffff027224 */ /* 0x000fcc00078e00ff */
[----:B------:R0:W-:Y:S05]  /*26640*/  @P1 MUFU.RCP R2, R0 ;  /* 0x0000000000021308 */ /* 0x0001ea0000001000 */
[----:B------:R-:W-:-:S03]  /*26650*/  @P2 FMUL.FTZ R3, R3, 0.69314718246459960938 ;  /* 0x3f31721803032820 */ /* 0x000fc60000410000 */
[----:B------:R-:W1:Y:S01]  /*26660*/  @P2 MUFU.LG2 R5, R6 ;  /* 0x0000000600052308 */ /* 0x000e620000000c00 */
[----:B0-----:R-:W-:-:S07]  /*26670*/  IMAD.MOV.U32 R0, RZ, RZ, RZ ;  /* 0x000000ffff007224 */ /* 0x001fce00078e00ff */
[----:B------:R0:W2:Y:S01]  /*26680*/  @P2 MUFU.RCP R0, R6 ;  /* 0x0000000600002308 */ /* 0x0000a20000001000 */
[----:B-1----:R-:W-:-:S04]  /*26690*/  @P2 FMUL.FTZ R5, R5, 0.69314718246459960938 ;  /* 0x3f31721805052820 */ /* 0x002fc80000410000 */
[----:B------:R-:W-:Y:S01]  /*266a0*/  @P2 FFMA.FTZ R153, R3, R4, R5 ;  /* 0x0000000403992223 */ /* 0x000fe20000010005 */
[----:B------:R-:W-:Y:S02]  /*266b0*/  WARPGROUP.DEPBAR.LE gsb0, 0x0 ;  /* 0x00008000000079c5 */ /* 0x000fe40000010000 */
[----:B------:R-:W-:-:S06]  /*266c0*/  WARPGROUP.ARRIVE ;  /* 0x00000000000079c5 */ /* 0x000fcc0000000000 */
[----:B------:R-:W-:Y:S03]  /*266d0*/  HGMMA.64x256x16.F32.BF16 R24, R192, gdesc[UR4].tnspB, R24, gsb0 ;  /* 0x43e00004c0187df0 */ /* 0x000fe60008001818 */
[----:B------:R-:W-:Y:S02]  /*266e0*/  WARPGROUP.DEPBAR.LE gsb0, 0x0 ;  /* 0x00008000000079c5 */ /* 0x000fe40000010000 */
[----:B0-2---:R-:W-:Y:S05]  /*266f0*/  @!P0 BRA `(.L_x_2904) ;  /* 0x0000000000048947 */ /* 0x005fea0003800000 */
[----:B------:R-:W-:Y:S01]  /*26700*/  BPT.TRAP 0x1 ;  /* 0x000000040000795c */ /* 0x000fe20000300000 */
.L_x_2904:
[----:B------:R-:W2:Y:S01]  /*26710*/  LDL.LU R3, [R1+0x50] ;  /* 0x0000500001037983 */ /* 0x000ea20000300800 */
[----:B------:R-:W-:-:S05]  /*26720*/  VIADD R10, R10, 0x38860 ;  /* 0x000388600a0a7836 */ /* 0x000fca0000000000 */
[----:B--2---:R-:W-:Y:S02]  /*26730*/  PRMT R10, R3, 0x654, R10 ;  /* 0x00000654030a7816 */ /* 0x004fe4000000000a */
[----:B------:R-:W2:Y:S01]  /*26740*/  LDL.LU R3, [R1+0xa0] ;  /* 0x0000a00001037983 */ /* 0x000ea20000300800 */
[----:B------:R-:W-:Y:S01]  /*26750*/  VIADD R220, R220, 0x1 ;  /* 0x00000001dcdc7836 */ /* 0x000fe20000000000 */
[----:B------:R1:W-:Y:S01]  /*26760*/  SYNCS.ARRIVE.TRANS64.RED.A1T0 RZ, [R10+URZ], RZ ;  /* 0x000000ff0aff79a7 */ /* 0x0003e2000810043f */
        /* <DEDUP_REMOVED lines=65> */
[----:B------:R-:W-:Y:S01]  /*26b80*/  SEL R0, RZ, 0x1, P1 ;  /* 0x00000001ff007807 */ /* 0x000fe20000800000 */
        /* <DEDUP_REMOVED lines=65> */
[----:B------:R-:W-:Y:S02]  /*26fa0*/  LOP3.LUT R226, R226, R0, RZ, 0x3c, !PT ;  /* 0x00000000e2e27212 */ /* 0x000fe400078e3cff */
[----:B------:R-:W-:Y:S01]  /*26fb0*/  SEL R220, R220, RZ, P1 ;  /* 0x000000ffdcdc7207 */ /* 0x000fe20000800000 */
[----:B--2---:R-:W-:-:S05]  /*26fc0*/  VIADD R3, R3, 0x1 ;  /* 0x0000000103037836 */ /* 0x004fca0000000000 */
[----:B------:R1:W-:Y:S03]  /*26fd0*/  STL [R1+0xa0], R3 ;  /* 0x0000a00301007387 */ /* 0x0003e60000100800 */
.L_x_2781:
[----:B------:R-:W2:Y:S08]  /*26fe0*/  S2UR UR4, SR_CgaCtaId ;  /* 0x00000000000479c3 */ /* 0x000eb00000008800 */
[----:B------:R-:W-:Y:S01]  /*26ff0*/  BAR.SYNC.DEFER_BLOCKING 0x5, 0x180 ;  /* 0x0146000000007b1d */ /* 0x000fe20000010000 */
[----:B------:R-:W-:-:S05]  /*27000*/  MOV R23, 0x400 ;  /* 0x0000040000177802 */ /* 0x000fca0000000f00 */
[----:B------:R-:W-:Y:S01]  /*27010*/  BSSY B0, `(.L_x_2905) ;  /* 0x0000464000007945 */ /* 0x000fe20003800000 */
[----:B--2---:R-:W-:-:S05]  /*27020*/  IMAD.U32 R0, RZ, RZ, UR4 ;  /* 0x00000004ff007e24 */ /* 0x004fca000f8e00ff */
[----:B------:R2:W-:Y:S01]  /*27030*/  STL [R1+0x50], R0 ;  /* 0x0000500001007387 */ /* 0x0005e20000100800 */
[----:B------:R-:W-:-:S05]  /*27040*/  LEA R23, R0, R23, 0x18 ;  /* 0x0000001700177211 */ /* 0x000fca00078ec0ff */
[----:B------:R2:W3:Y:S01]  /*27050*/  LDS.128 R4, [R23+0x388d0] ;  /* 0x0388d00017047984 */ /* 0x0004e20000000c00 */
[----:B------:R-:W-:Y:S06]  /*27060*/  BAR.ARV 0x4, 0x180 ;  /* 0x0106000000007b1d */ /* 0x000fec0000002000 */
[----:B------:R-:W-:Y:S05]  /*27070*/  @P0 BRA `(.L_x_2906) ;  /* 0x0000003400ec0947 */ /* 0x000fea0003800000 */
[----:B------:R-:W4:Y:S01]  /*27080*/  LDL R2, [R1+0x1d0] ;  /* 0x0001d00001027983 */ /* 0x000f220000100800 */
[----:B--2---:R-:W2:Y:S01]  /*27090*/  S2R R0, SR_SWINHI ;  /* 0x0000000000007919 */ /* 0x004ea20000002f00 */
[----:B01----:R-:W-:Y:S01]  /*270a0*/  F2FP.BF16.F32.PACK_AB R10, R29, R28 ;  /* 0x0000001c1d0a723e */ /* 0x003fe200000010ff */
[----:B------:R-:W-:Y:S01]  /*270b0*/  ULDC.64 UR6, c[0x0][0xc00] ;  /* 0x0003000000067ab9 */ /* 0x000fe20000000a00 */
[----:B------:R-:W-:Y:S01]  /*270c0*/  F2FP.BF16.F32.PACK_AB R11, R31, R30 ;  /* 0x0000001e1f0b723e */ /* 0x000fe200000010ff */
[----:B------:R-:W4:Y:S01]  /*270d0*/  LDL.LU R155, [R1+0x98] ;  /* 0x00009800019b7983 */ /* 0x000f220000300800 */
[----:B------:R-:W-:Y:S01]  /*270e0*/  F2FP.BF16.F32.PACK_AB R12, R33, R32 ;  /* 0x00000020210c723e */ /* 0x000fe200000010ff */
[----:B------:R-:W-:Y:S01]  /*270f0*/  ULDC.64 UR4, c[0x0][0xc08] ;  /* 0x0003020000047ab9 */ /* 0x000fe20000000a00 */
[----:B------:R-:W-:Y:S01]  /*27100*/  F2FP.BF16.F32.PACK_AB R13, R35, R34 ;  /* 0x00000022230d723e */ /* 0x000fe200000010ff */
[----:B-----5:R-:W4:Y:S01]  /*27110*/  LDL.LU R152, [R1+0x9c] ;  /* 0x00009c0001987983 */ /* 0x020f220000300800 */
[----:B------:R-:W-:-:S02]  /*27120*/  F2FP.BF16.F32.PACK_AB R14, R37, R36 ;  /* 0x00000024250e723e */ /* 0x000fc400000010ff */
[----:B------:R-:W-:Y:S01]  /*27130*/  F2FP.BF16.F32.PACK_AB R15, R39, R38 ;  /* 0x00000026270f723e */ /* 0x000fe200000010ff */
[----:B---3--:R-:W3:Y:S01]  /*27140*/  LDL.LU R4, [R1+0x90] ;  /* 0x0000900001047983 */ /* 0x008ee20000300800 */
[----:B------:R-:W-:Y:S02]  /*27150*/  MOV R20, R23 ;  /* 0x0000001700147202 */ /* 0x000fe40000000f00 */
[----:B--2---:R-:W-:Y:S01]  /*27160*/  MOV R21, R0 ;  /* 0x0000000000157202 */ /* 0x004fe20000000f00 */
[----:B------:R-:W-:Y:S02]  /*27170*/  BAR.SYNC.DEFER_BLOCKING 0x1, 0x100 ;  /* 0x0044000000007b1d */ /* 0x000fe40000010000 */
[----:B----4-:R-:W-:-:S03]  /*27180*/  IMAD.WIDE R2, R2, 0x2, R20 ;  /* 0x0000000202027825 */ /* 0x010fc600078e0214 */
        /* <DEDUP_REMOVED lines=171> */
[----:B------:R-:W-:Y:S02]  /*27c40*/  ISETP.NE.AND.EX P1, PT, RZ, UR7, PT, P1 ;  /* 0x00000007ff007c0c */ /* 0x000fe4000bf25310 */
[----:B------:R-:W-:Y:S01]  /*27c50*/  IADD3 R10, P0, R155, UR6, RZ ;  /* 0x000000069b0a7c10 */ /* 0x000fe2000ff1e0ff */
[----:B------:R-:W-:-:S03]  /*27c60*/  IMAD.MOV.U32 R3, RZ, RZ, RZ ;  /* 0x000000ffff037224 */ /* 0x000fc600078e00ff */
[----:B------:R-:W-:-:S07]  /*27c70*/  IADD3.X R11, R152, UR7, RZ, P0, !PT ;  /* 0x00000007980b7c10 */ /* 0x000fce00087fe4ff */
[----:B------:R-:W5:Y:S01]  /*27c80*/  @P1 LDG.E R3, desc[UR60][R10.64] ;  /* 0x0000003c0a031981 */ /* 0x000f62000c1e1900 */
[----:B------:R-:W-:-:S04]  /*27c90*/  ISETP.NE.U32.AND P0, PT, RZ, UR4, PT ;  /* 0x00000004ff007c0c */ /* 0x000fc8000bf05070 */
[----:B------:R-:W-:Y:S01]  /*27ca0*/  ISETP.NE.AND.EX P0, PT, RZ, UR5, PT, P0 ;  /* 0x00000005ff007c0c */ /* 0x000fe2000bf05300 */
[----:B0-----:R-:W-:-:S12]  /*27cb0*/  IMAD.MOV.U32 R15, RZ, RZ, 0x9b8 ;  /* 0x000009b8ff0f7424 */ /* 0x001fd800078e00ff */
[----:B------:R-:W-:Y:S01]  /*27cc0*/  @P0 IADD3 R8, P2, R155, UR4, RZ ;  /* 0x000000049b080c10 */ /* 0x000fe2000ff5e0ff */
[----:B------:R-:W-:-:S03]  /*27cd0*/  ULDC UR4, c[0x0][0xa88] ;  /* 0x0002a20000047ab9 */ /* 0x000fc60000000800 */
[----:B------:R-:W-:Y:S01]  /*27ce0*/  @P0 IADD3.X R9, R152, UR5, RZ, P2, !PT ;  /* 0x0000000598090c10 */ /* 0x000fe200097fe4ff */
[----:B------:R-:W-:Y:S01]  /*27cf0*/  IMAD.U32 R0, RZ, RZ, UR4 ;  /* 0x00000004ff007e24 */ /* 0x000fe2000f8e00ff */
[----:B---3--:R-:W-:Y:S01]  /*27d00*/  ISETP.NE.AND P2, PT, R4, RZ, PT ;  /* 0x000000ff0400720c */ /* 0x008fe20003f45270 */
[----:B------:R-:W-:-:S03]  /*27d10*/  ULDC UR4, c[0x0][0xad4] ;  /* 0x0002b50000047ab9 */ /* 0x000fc60000000800 */
[----:B------:R-:W-:Y:S01]  /*27d20*/  SEL R2, R4, UR4, P2 ;  /* 0x0000000404027c07 */ /* 0x000fe20009000000 */
[----:B------:R0:W5:Y:S03]  /*27d30*/  @P0 LDG.E R0, desc[UR60][R8.64] ;  /* 0x0000003c08000981 */ /* 0x000166000c1e1900 */
[----:B------:R-:W-:-:S04]  /*27d40*/  ISETP.GT.AND P2, PT, R2, 0x1, PT ;  /* 0x000000010200780c */ /* 0x000fc80003f44270 */
[----:B------:R-:W-:-:S04]  /*27d50*/  SEL R15, R15, 0x978, P2 ;  /* 0x000009780f0f7807 */ /* 0x000fc80001000000 */
[----:B------:R1:W2:Y:S08]  /*27d60*/  LDC.64 R12, c[0x0][R15+0x220] ;  /* 0x000088000f0c7b82 */ /* 0x0002b00000000a00 */
[----:B0-----:R1:W0:Y:S01]  /*27d70*/  LDC.64 R8, c[0x0][R15+0x218] ;  /* 0x000086000f087b82 */ /* 0x0012220000000a00 */
[----:B------:R-:W-:Y:S05]  /*27d80*/  @P0 BRA `(.L_x_2907) ;  /* 0x0000000000100947 */ /* 0x000fea0003800000 */
[----:B------:R-:W-:Y:S05]  /*27d90*/  @!P1 BRA `(.L_x_2907) ;  /* 0x00000000000c9947 */ /* 0x000fea0003800000 */
[----:B-----5:R-:W3:Y:S04]  /*27da0*/  LDG.E R0, desc[UR60][R10.64] ;  /* 0x0000003c0a007981 */ /* 0x020ee8000c1e1900 */
[----:B------:R-:W3:Y:S02]  /*27db0*/  LDG.E R10, desc[UR60][R10.64+0x4] ;  /* 0x0000043c0a0a7981 */ /* 0x000ee4000c1e1900 */
[----:B---3--:R-:W-:-:S07]  /*27dc0*/  IMAD.IADD R0, R10, 0x1, -R0 ;  /* 0x000000010a007824 */ /* 0x008fce00078e0a00 */
.L_x_2907:
[----:B------:R-:W3:Y:S01]  /*27dd0*/  LDL.LU R2, [R1+0x94] ;  /* 0x0000940001027983 */ /* 0x000ee20000300800 */
[----:B------:R-:W4:Y:S03]  /*27de0*/  LDC R156, c[0x0][0xbe8] ;  /* 0x0002fa00ff9c7b82 */ /* 0x000f260000000800 */
[----:B------:R-:W2:Y:S04]  /*27df0*/  LDL.LU R4, [R1+0x124] ;  /* 0x0001240001047983 */ /* 0x000ea80000300800 */
[----:B------:R-:W2:Y:S04]  /*27e00*/  LDL R157, [R1+0xa4] ;  /* 0x0000a400019d7983 */ /* 0x000ea80000100800 */
[----:B------:R-:W2:Y:S04]  /*27e10*/  LDL R155, [R1+0x84] ;  /* 0x00008400019b7983 */ /* 0x000ea80000100800 */
[----:B------:R-:W2:Y:S04]  /*27e20*/  LDL R158, [R1+0x74] ;  /* 0x00007400019e7983 */ /* 0x000ea80000100800 */
[----:B------:R-:W2:Y:S04]  /*27e30*/  LDL R160, [R1+0x1cc] ;  /* 0x0001cc0001a07983 */ /* 0x000ea80000100800 */
[----:B------:R-:W2:Y:S01]  /*27e40*/  LDL R159, [R1+0x13c] ;  /* 0x00013c00019f7983 */ /* 0x000ea20000100800 */
[----:B------:R-:W1:Y:S01]  /*27e50*/  LDC.64 R10, c[0x0][R15+0x228] ;  /* 0x00008a000f0a7b82 */ /* 0x000e620000000a00 */
[----:B------:R-:W-:-:S02]  /*27e60*/  ISETP.NE.U32.AND P0, PT, RZ, UR6, PT ;  /* 0x00000006ff007c0c */ /* 0x000fc4000bf05070 */
[----:B----4-:R-:W-:Y:S02]  /*27e70*/  ISETP.NE.AND P1, PT, R156, 0x1, PT ;  /* 0x000000019c00780c */ /* 0x010fe40003f25270 */
[----:B------:R-:W-:Y:S01]  /*27e80*/  ISETP.NE.AND.EX P0, PT, RZ, UR7, PT, P0 ;  /* 0x00000007ff007c0c */ /* 0x000fe2000bf05300 */
[-C--:B0-----:R-:W-:Y:S02]  /*27e90*/  IMAD R14, R9, R224.reuse, RZ ;  /* 0x000000e0090e7224 */ /* 0x081fe400078e02ff */
[----:B------:R-:W-:-:S04]  /*27ea0*/  IMAD.WIDE.U32 R8, R8, R224, RZ ;  /* 0x000000e008087225 */ /* 0x000fc800078e00ff */
[----:B------:R-:W-:-:S04]  /*27eb0*/  IMAD.IADD R14, R9, 0x1, R14 ;  /* 0x00000001090e7824 */ /* 0x000fc800078e020e */
[----:B------:R-:W0:Y:S01]  /*27ec0*/  @P1 LDC R9, c[0x0][0xbec] ;  /* 0x0002fb00ff091b82 */ /* 0x000e220000000800 */
[----:B-----5:R-:W-:Y:S01]  /*27ed0*/  IMAD R0, R0, R156, RZ ;  /* 0x0000009c00007224 */ /* 0x020fe200078e02ff */
[----:B---3--:R-:W-:Y:S02]  /*27ee0*/  SEL R2, R2, RZ, !P0 ;  /* 0x000000ff02027207 */ /* 0x008fe40004000000 */
[----:B--2---:R-:W-:-:S03]  /*27ef0*/  SEL R4, R4, RZ, !P0 ;  /* 0x000000ff04047207 */ /* 0x004fc60004000000 */
[----:B------:R-:W-:-:S04]  /*27f00*/  IMAD R13, R13, R2, RZ ;  /* 0x000000020d0d7224 */ /* 0x000fc800078e02ff */
[C---:B------:R-:W-:Y:S02]  /*27f10*/  IMAD R4, R12.reuse, R4, R13 ;  /* 0x000000040c047224 */ /* 0x040fe400078e020d */
[----:B------:R-:W-:-:S03]  /*27f20*/  IMAD.WIDE.U32 R12, R12, R2, RZ ;  /* 0x000000020c0c7225 */ /* 0x000fc600078e00ff */
[----:B------:R-:W-:Y:S02]  /*27f30*/  IADD3 R12, P0, P3, R12, R8, R3 ;  /* 0x000000080c0c7210 */ /* 0x000fe40007b1e003 */
[----:B------:R-:W2:Y:S01]  /*27f40*/  @P1 LDC R8, c[0x0][0xbf0] ;  /* 0x0002fc00ff081b82 */ /* 0x000ea20000000800 */
[----:B------:R-:W-:Y:S01]  /*27f50*/  IMAD.IADD R13, R13, 0x1, R4 ;  /* 0x000000010d0d7824 */ /* 0x000fe200078e0204 */
[----:B------:R-:W-:-:S05]  /*27f60*/  SEL R4, R157, RZ, P2 ;  /* 0x000000ff9d047207 */ /* 0x000fca0001000000 */
[-C--:B-1----:R-:W-:Y:S02]  /*27f70*/  IMAD R152, R11, R4.reuse, RZ ;  /* 0x000000040b987224 */ /* 0x082fe400078e02ff */
[----:B------:R-:W-:Y:S01]  /*27f80*/  IMAD.WIDE.U32 R10, R10, R4, RZ ;  /* 0x000000040a0a7225 */ /* 0x000fe200078e00ff */
[----:B------:R-:W-:-:S04]  /*27f90*/  SHF.R.S32.HI R4, RZ, 0x1f, R3 ;  /* 0x0000001fff047819 */ /* 0x000fc80000011403 */
[----:B------:R-:W-:Y:S01]  /*27fa0*/  IADD3.X R13, R13, R14, R4, P0, P3 ;  /* 0x0000000e0d0d7210 */ /* 0x000fe200007e6404 */
[----:B------:R-:W-:-:S04]  /*27fb0*/  IMAD.IADD R14, R155, 0x1, R158 ;  /* 0x000000019b0e7824 */ /* 0x000fc800078e029e */
[----:B0-----:R-:W-:-:S04]  /*27fc0*/  @P1 IMAD.HI.U32 R9, R14, R9, RZ ;  /* 0x000000090e091227 */ /* 0x001fc800078e00ff */
[----:B------:R-:W-:Y:S01]  /*27fd0*/  IMAD.MOV.U32 R155, RZ, RZ, R14 ;  /* 0x000000ffff9b7224 */ /* 0x000fe200078e000e */
[----:B--2---:R-:W-:Y:S02]  /*27fe0*/  @P1 SHF.R.U32.HI R155, RZ, R8, R9 ;  /* 0x00000008ff9b1219 */ /* 0x004fe40000011609 */
[----:B------:R0:W1:Y:S03]  /*27ff0*/  LDC.64 R8, c[0x0][R15+0x210] ;  /* 0x000084000f087b82 */ /* 0x0000660000000a00 */
[----:B0-----:R-:W-:-:S04]  /*28000*/  IMAD.MOV R15, RZ, RZ, -R155 ;  /* 0x000000ffff0f7224 */ /* 0x001fc800078e0a9b */
[----:B------:R-:W-:Y:S01]  /*28010*/  IMAD R15, R156, R15, R14 ;  /* 0x0000000f9c0f7224 */ /* 0x000fe200078e020e */
[----:B------:R-:W-:Y:S01]  /*28020*/  IADD3 R10, P0, P3, R155, R12, R10 ;  /* 0x0000000c9b0a7210 */ /* 0x000fe20007b1e00a */
[----:B------:R-:W-:Y:S01]  /*28030*/  IMAD.IADD R152, R11, 0x1, R152 ;  /* 0x000000010b987824 */ /* 0x000fe200078e0298 */
[----:B------:R-:W-:Y:S02]  /*28040*/  SHF.R.S32.HI R11, RZ, 0x1f, R155 ;  /* 0x0000001fff0b7819 */ /* 0x000fe4000001149b */
[----:B------:R-:W-:Y:S02]  /*28050*/  SHF.R.S32.HI R12, RZ, 0x1f, R15 ;  /* 0x0000001fff0c7819 */ /* 0x000fe4000001140f */
[----:B------:R-:W-:Y:S01]  /*28060*/  IADD3.X R11, R11, R13, R152, P0, P3 ;  /* 0x0000000d0b0b7210 */ /* 0x000fe200007e6498 */
[----:B-1----:R-:W-:-:S04]  /*28070*/  IMAD R9, R9, R15, RZ ;  /* 0x0000000f09097224 */ /* 0x002fc800078e02ff */
[C---:B------:R-:W-:Y:S02]  /*28080*/  IMAD R9, R8.reuse, R12, R9 ;  /* 0x0000000c08097224 */ /* 0x040fe400078e0209 */
[----:B------:R-:W0:Y:S01]  /*28090*/  LDC.64 R12, c[0x0][0xba8] ;  /* 0x0002ea00ff0c7b82 */ /* 0x000e220000000a00 */
[----:B------:R-:W-:-:S07]  /*280a0*/  IMAD.WIDE.U32 R10, R8, R15, R10 ;  /* 0x0000000f080a7225 */ /* 0x000fce00078e000a */
[----:B0-----:R-:W0:Y:S08]  /*280b0*/  @!P2 LDC R12, c[0x0][0xb50] ;  /* 0x0002d400ff0cab82 */ /* 0x001e300000000800 */
[----:B------:R-:W1:Y:S01]  /*280c0*/  @!P2 LDC R13, c[0x0][0xb54] ;  /* 0x0002d500ff0dab82 */ /* 0x000e620000000800 */
[----:B------:R-:W-:Y:S01]  /*280d0*/  IMAD.IADD R9, R11, 0x1, R9 ;  /* 0x000000010b097824 */ /* 0x000fe200078e0209 */
[----:B0-----:R-:W-:-:S04]  /*280e0*/  LEA R12, P0, R10, R12, 0x2 ;  /* 0x0000000c0a0c7211 */ /* 0x001fc800078010ff */
[----:B-1----:R-:W-:Y:S01]  /*280f0*/  LEA.HI.X R13, R10, R13, R9, 0x2, P0 ;  /* 0x0000000d0a0d7211 */ /* 0x002fe200000f1409 */
[----:B------:R-:W-:Y:S04]  /*28100*/  SHFL.IDX PT, R8, R12, RZ, 0x1c1f ;  /* 0x001c1fff0c087589 */ /* 0x000fe800000e0000 */
[----:B------:R-:W0:Y:S04]  /*28110*/  SHFL.IDX PT, R9, R13, RZ, 0x1c1f ;  /* 0x001c1fff0d097589 */ /* 0x000e2800000e0000 */
[----:B------:R-:W-:Y:S04]  /*28120*/  SHFL.IDX PT, R10, R12, 0x1, 0x1c1f ;  /* 0x003c1f000c0a7f89 */ /* 0x000fe800000e0000 */
[----:B------:R1:W2:Y:S01]  /*28130*/  SHFL.IDX PT, R11, R13, 0x1, 0x1c1f ;  /* 0x003c1f000d0b7f89 */ /* 0x0002a200000e0000 */
[----:B------:R-:W-:Y:S01]  /*28140*/  LOP3.LUT P0, RZ, R159, 0x3, RZ, 0xc0, !PT ;  /* 0x000000039fff7812 */ /* 0x000fe2000780c0ff */
[----:B-1----:R-:W-:-:S04]  /*28150*/  IMAD.IADD R13, R160, 0x1, R158 ;  /* 0x00000001a00d7824 */ /* 0x002fc800078e029e */
[C---:B------:R-:W-:Y:S01]  /*28160*/  VIADD R12, R13.reuse, 0x8 ;  /* 0x000000080d0c7836 */ /* 0x040fe20000000000 */
[----:B------:R-:W-:-:S04]  /*28170*/  ISETP.GE.OR P3, PT, R13, R0, P0 ;  /* 0x000000000d00720c */ /* 0x000fc80000766670 */
[----:B------:R-:W-:-:S09]  /*28180*/  ISETP.GE.OR P0, PT, R12, R0, P0 ;  /* 0x000000000c00720c */ /* 0x000fd20000706670 */
[----:B0-----:R0:W-:Y:S04]  /*28190*/  @!P3 ST.E desc[UR60][R8.64], R154 ;  /* 0x0000009a0800b985 */ /* 0x0011e8000c10193c */
[----:B--2---:R0:W-:Y:S01]  /*281a0*/  @!P0 ST.E desc[UR60][R10.64], R153 ;  /* 0x000000990a008985 */ /* 0x0041e2000c10193c */
[----:B------:R-:W-:Y:S05]  /*281b0*/  @P2 BRA `(.L_x_2908) ;  /* 0x0000000c00c82947 */ /* 0x000fea0003800000 */
[----:B------:R-:W0:Y:S01]  /*281c0*/  LDL R159, [R1+0x8c] ;  /* 0x00008c00019f7983 */ /* 0x000e220000100800 */
[----:B------:R-:W1:Y:S01]  /*281d0*/  @P1 LDC R85, c[0x0][0xbec] ;  /* 0x0002fb00ff551b82 */ /* 0x000e620000000800 */
[----:B------:R-:W-:Y:S02]  /*281e0*/  ULDC.64 UR4, c[0x0][0xaa0] ;  /* 0x0002a80000047ab9 */ /* 0x000fe40000000a00 */
[----:B------:R-:W-:-:S05]  /*281f0*/  IMAD R4, R4, UR4, RZ ;  /* 0x0000000404047c24 */ /* 0x000fca000f8e02ff */
[----:B------:R-:W2:Y:S01]  /*28200*/  @P1 LDC R82, c[0x0][0xbf0] ;  /* 0x0002fc00ff521b82 */ /* 0x000ea20000000800 */
[----:B------:R-:W-:Y:S01]  /*28210*/  IMAD R81, R3, UR5, R4 ;  /* 0x0000000503517c24 */ /* 0x000fe2000f8e0204 */
[----:B------:R-:W-:Y:S01]  /*28220*/  SHF.R.S32.HI R83, RZ, 0x1f, R2 ;  /* 0x0000001fff537819 */ /* 0x000fe20000011402 */
[----:B------:R-:W-:Y:S01]  /*28230*/  BSSY B1, `(.L_x_2909) ;  /* 0x00000a6000017945 */ /* 0x000fe20003800000 */
[----:B0-----:R-:W-:-:S04]  /*28240*/  IMAD R9, R225, 0x8, R159 ;  /* 0x00000008e1097824 */ /* 0x001fc800078e029f */
[----:B------:R-:W-:-:S04]  /*28250*/  IMAD.SHL.U32 R9, R9, 0x8, RZ ;  /* 0x0000000809097824 */ /* 0x000fc800078e00ff */
[----:B------:R-:W-:-:S03]  /*28260*/  IMAD.WIDE R20, R9, 0x2, R20 ;  /* 0x0000000209147825 */ /* 0x000fc600078e0214 */
[C---:B------:R-:W-:Y:S02]  /*28270*/  IADD3 R13, P4, R20.reuse, 0x1000, RZ ;  /* 0x00001000140d7810 */ /* 0x040fe40007f9e0ff */
[----:B------:R-:W-:Y:S02]  /*28280*/  IADD3 R25, P3, R20, 0x2000, RZ ;  /* 0x0000200014197810 */ /* 0x000fe40007f7e0ff */
[----:B------:R-:W-:Y:S02]  /*28290*/  LOP3.LUT R12, R13, 0x380, RZ, 0xc0, !PT ;  /* 0x000003800d0c7812 */ /* 0x000fe400078ec0ff */
[----:B------:R-:W-:Y:S02]  /*282a0*/  LOP3.LUT R24, R25, 0x380, RZ, 0xc0, !PT ;  /* 0x0000038019187812 */ /* 0x000fe400078ec0ff */
[----:B------:R-:W-:Y:S02]  /*282b0*/  SHF.R.U64 R12, R12, 0x3, RZ ;  /* 0x000000030c0c7819 */ /* 0x000fe400000012ff */
[----:B------:R-:W-:-:S02]  /*282c0*/  SHF.R.U64 R24, R24, 0x3, RZ ;  /* 0x0000000318187819 */ /* 0x000fc400000012ff */
[----:B------:R-:W-:Y:S02]  /*282d0*/  IADD3 R29, P2, R20, 0x3000, RZ ;  /* 0x00003000141d7810 */ /* 0x000fe40007f5e0ff */
[----:B------:R-:W-:Y:S01]  /*282e0*/  LOP3.LUT R12, R12, R13, RZ, 0x3c, !PT ;  /* 0x0000000d0c0c7212 */ /* 0x000fe200078e3cff */
[--C-:B------:R-:W-:Y:S01]  /*282f0*/  IMAD.X R13, RZ, RZ, R21.reuse, P4 ;  /* 0x000000ffff0d7224 */ /* 0x100fe200020e0615 */
[----:B------:R-:W-:Y:S01]  /*28300*/  LOP3.LUT R24, R24, R25, RZ, 0x3c, !PT ;  /* 0x0000001918187212 */ /* 0x000fe200078e3cff */
[----:B------:R-:W-:Y:S01]  /*28310*/  IMAD.X R25, RZ, RZ, R21, P3 ;  /* 0x000000ffff197224 */ /* 0x000fe200018e0615 */
[----:B------:R-:W-:Y:S02]  /*28320*/  LOP3.LUT R28, R29, 0x380, RZ, 0xc0, !PT ;  /* 0x000003801d1c7812 */ /* 0x000fe400078ec0ff */
[C---:B------:R-:W-:Y:S01]  /*28330*/  IADD3 R33, P0, R20.reuse, 0x4000, RZ ;  /* 0x0000400014217810 */ /* 0x040fe20007f1e0ff */
[----:B------:R-:W-:Y:S01]  /*28340*/  IMAD R80, R159, 0x20, R225 ;  /* 0x000000209f507824 */ /* 0x000fe200078e02e1 */
[C---:B------:R-:W-:Y:S01]  /*28350*/  IADD3 R37, P6, R20.reuse, 0x5000, RZ ;  /* 0x0000500014257810 */ /* 0x040fe20007fde0ff */
[----:B------:R-:W5:Y:S01]  /*28360*/  LD.E.128 R12, desc[UR60][R12.64] ;  /* 0x0000003c0c0c7980 */ /* 0x000f62000c101d00 */
[----:B------:R-:W-:-:S02]  /*28370*/  IADD3 R41, P5, R20, 0x6000, RZ ;  /* 0x0000600014297810 */ /* 0x000fc40007fbe0ff */
[C---:B------:R-:W-:Y:S01]  /*28380*/  IADD3 R45, P4, R20.reuse, 0x7000, RZ ;  /* 0x00007000142d7810 */ /* 0x040fe20007f9e0ff */
[----:B------:R-:W5:Y:S01]  /*28390*/  LD.E.128 R24, desc[UR60][R24.64] ;  /* 0x0000003c18187980 */ /* 0x000f62000c101d00 */
[----:B------:R-:W-:Y:S02]  /*283a0*/  IADD3 R49, P3, R20, 0x8000, RZ ;  /* 0x0000800014317810 */ /* 0x000fe40007f7e0ff */
[----:B------:R-:W-:Y:S02]  /*283b0*/  SHF.R.U64 R28, R28, 0x3, RZ ;  /* 0x000000031c1c7819 */ /* 0x000fe400000012ff */
[----:B------:R-:W-:Y:S02]  /*283c0*/  LOP3.LUT R32, R33, 0x380, RZ, 0xc0, !PT ;  /* 0x0000038021207812 */ /* 0x000fe400078ec0ff */
[----:B------:R-:W-:Y:S02]  /*283d0*/  LOP3.LUT R36, R37, 0x380, RZ, 0xc0, !PT ;  /* 0x0000038025247812 */ /* 0x000fe400078ec0ff */
[----:B------:R-:W-:-:S02]  /*283e0*/  LOP3.LUT R40, R41, 0x380, RZ, 0xc0, !PT ;  /* 0x0000038029287812 */ /* 0x000fc400078ec0ff */
[----:B------:R-:W-:Y:S02]  /*283f0*/  LOP3.LUT R44, R45, 0x380, RZ, 0xc0, !PT ;  /* 0x000003802d2c7812 */ /* 0x000fe400078ec0ff */
[----:B------:R-:W-:Y:S02]  /*28400*/  LOP3.LUT R48, R49, 0x380, RZ, 0xc0, !PT ;  /* 0x0000038031307812 */ /* 0x000fe400078ec0ff */
[----:B------:R-:W-:Y:S01]  /*28410*/  LOP3.LUT R28, R28, R29, RZ, 0x3c, !PT ;  /* 0x0000001d1c1c7212 */ /* 0x000fe200078e3cff */
[----:B------:R-:W-:Y:S01]  /*28420*/  IMAD.X R29, RZ, RZ, R21, P2 ;  /* 0x000000ffff1d7224 */ /* 0x000fe200010e0615 */
[----:B------:R-:W-:Y:S02]  /*28430*/  SHF.R.U64 R32, R32, 0x3, RZ ;  /* 0x0000000320207819 */ /* 0x000fe400000012ff */
[----:B------:R-:W-:Y:S02]  /*28440*/  SHF.R.U64 R36, R36, 0x3, RZ ;  /* 0x0000000324247819 */ /* 0x000fe400000012ff */
[----:B------:R-:W-:-:S02]  /*28450*/  SHF.R.U64 R40, R40, 0x3, RZ ;  /* 0x0000000328287819 */ /* 0x000fc400000012ff */
[----:B------:R-:W-:Y:S01]  /*28460*/  LOP3.LUT R9, R20, 0x380, RZ, 0xc0, !PT ;  /* 0x0000038014097812 */ /* 0x000fe200078ec0ff */
[----:B------:R-:W-:Y:S01]  /*28470*/  IMAD.IADD R80, R158, 0x1, R80 ;  /* 0x000000019e507824 */ /* 0x000fe200078e0250 */
[----:B------:R-:W-:Y:S01]  /*28480*/  IADD3 R53, P2, R20, 0x9000, RZ ;  /* 0x0000900014357810 */ /* 0x000fe20007f5e0ff */
[----:B------:R-:W5:Y:S01]  /*28490*/  LD.E.128 R28, desc[UR60][R28.64] ;  /* 0x0000003c1c1c7980 */ /* 0x000f62000c101d00 */
        /* <DEDUP_REMOVED lines=8> */
[----:B------:R-:W-:Y:S01]  /*28520*/  LOP3.LUT R52, R53, 0x380, RZ, 0xc0, !PT ;  /* 0x0000038035347812 */ /* 0x000fe200078ec0ff */
[----:B------:R-:W5:Y:S01]  /*28530*/  LD.E.128 R32, desc[UR60][R32.64] ;  /* 0x0000003c20207980 */ /* 0x000f62000c101d00 */
        /* <DEDUP_REMOVED lines=10> */
[----:B------:R-:W-:Y:S01]  /*285e0*/  IADD3 R73, P3, R20, 0xe000, RZ ;  /* 0x0000e00014497810 */ /* 0x000fe20007f7e0ff */
[----:B------:R-:W5:Y:S01]  /*285f0*/  LD.E.128 R44, desc[UR60][R44.64] ;  /* 0x0000003c2c2c7980 */ /* 0x000f62000c101d00 */
[----:B------:R-:W-:Y:S02]  /*28600*/  SHF.R.U64 R52, R52, 0x3, RZ ;  /* 0x0000000334347819 */ /* 0x000fe400000012ff */
[----:B------:R-:W-:Y:S01]  /*28610*/  LOP3.LUT R56, R57, 0x380, RZ, 0xc0, !PT ;  /* 0x0000038039387812 */ /* 0x000fe200078ec0ff */
[----:B------:R-:W5:Y:S01]  /*28620*/  LD.E.128 R48, desc[UR60][R48.64] ;  /* 0x0000003c30307980 */ /* 0x000f62000c101d00 */
[----:B------:R-:W-:-:S02]  /*28630*/  LOP3.LUT R60, R61, 0x380, RZ, 0xc0, !PT ;  /* 0x000003803d3c7812 */ /* 0x000fc400078ec0ff */
[----:B------:R-:W-:Y:S02]  /*28640*/  LOP3.LUT R64, R65, 0x380, RZ, 0xc0, !PT ;  /* 0x0000038041407812 */ /* 0x000fe400078ec0ff */
[----:B------:R-:W-:Y:S02]  /*28650*/  LOP3.LUT R68, R69, 0x380, RZ, 0xc0, !PT ;  /* 0x0000038045447812 */ /* 0x000fe400078ec0ff */
[----:B------:R-:W-:Y:S02]  /*28660*/  LOP3.LUT R72, R73, 0x380, RZ, 0xc0, !PT ;  /* 0x0000038049487812 */ /* 0x000fe400078ec0ff */
[----:B------:R-:W-:Y:S01]  /*28670*/  LOP3.LUT R52, R52, R53, RZ, 0x3c, !PT ;  /* 0x0000003534347212 */ /* 0x000fe200078e3cff */
[----:B------:R-:W-:Y:S01]  /*28680*/  IMAD.X R53, RZ, RZ, R21, P2 ;  /* 0x000000ffff357224 */ /* 0x000fe200010e0615 */
[----:B------:R-:W-:Y:S02]  /*28690*/  SHF.R.U64 R56, R56, 0x3, RZ ;  /* 0x0000000338387819 */ /* 0x000fe400000012ff */
[----:B------:R-:W-:-:S02]  /*286a0*/  SHF.R.U64 R60, R60, 0x3, RZ ;  /* 0x000000033c3c7819 */ /* 0x000fc400000012ff */
[----:B------:R-:W-:Y:S01]  /*286b0*/  SHF.R.U64 R64, R64, 0x3, RZ ;  /* 0x0000000340407819 */ /* 0x000fe200000012ff */
[----:B------:R-:W5:Y:S01]  /*286c0*/  LD.E.128 R52, desc[UR60][R52.64] ;  /* 0x0000003c34347980 */ /* 0x000f62000c101d00 */
[----:B------:R-:W-:Y:S02]  /*286d0*/  SHF.R.U64 R68, R68, 0x3, RZ ;  /* 0x0000000344447819 */ /* 0x000fe400000012ff */
[----:B------:R-:W-:Y:S02]  /*286e0*/  SHF.R.U64 R72, R72, 0x3, RZ ;  /* 0x0000000348487819 */ /* 0x000fe400000012ff */
[----:B------:R-:W-:Y:S02]  /*286f0*/  IADD3 R11, P2, R20, 0xf000, RZ ;  /* 0x0000f000140b7810 */ /* 0x000fe40007f5e0ff */
        /* <DEDUP_REMOVED lines=13> */
[----:B------:R-:W-:Y:S01]  /*287d0*/  LOP3.LUT R10, R11, 0x380, RZ, 0xc0, !PT ;  /* 0x000003800b0a7812 */ /* 0x000fe200078ec0ff */
[----:B------:R-:W-:Y:S01]  /*287e0*/  IMAD.MOV.U32 R9, RZ, RZ, R21 ;  /* 0x000000ffff097224 */ /* 0x000fe200078e0015 */
[----:B------:R-:W5:Y:S01]  /*287f0*/  LD.E.128 R56, desc[UR60][R56.64] ;  /* 0x0000003c38387980 */ /* 0x000f62000c101d00 */
[----:B------:R-:W-:Y:S01]  /*28800*/  IMAD.WIDE.U32 R20, R3, UR4, RZ ;  /* 0x0000000403147c25 */ /* 0x000fe2000f8e00ff */
[----:B------:R-:W-:Y:S01]  /*28810*/  ULDC.64 UR4, c[0x0][0xae8] ;  /* 0x0002ba0000047ab9 */ /* 0x000fe20000000a00 */
[----:B------:R-:W-:Y:S01]  /*28820*/  SHF.R.U64 R10, R10, 0x3, RZ ;  /* 0x000000030a0a7819 */ /* 0x000fe200000012ff */
[----:B------:R-:W5:Y:S01]  /*28830*/  LD.E.128 R60, desc[UR60][R60.64] ;  /* 0x0000003c3c3c7980 */ /* 0x000f62000c101d00 */
[----:B------:R-:W-:-:S02]  /*28840*/  IMAD.IADD R21, R21, 0x1, R81 ;  /* 0x0000000115157824 */ /* 0x000fc400078e0251 */
[----:B-1----:R-:W-:Y:S01]  /*28850*/  @P1 IMAD.HI.U32 R3, R80, R85, RZ ;  /* 0x0000005550031227 */ /* 0x002fe200078e00ff */
[----:B------:R-:W-:Y:S01]  /*28860*/  LOP3.LUT R76, R10, R11, RZ, 0x3c, !PT ;  /* 0x0000000b0a4c7212 */ /* 0x000fe200078e3cff */
[----:B------:R-:W5:Y:S02]  /*28870*/  LD.E.128 R64, desc[UR60][R64.64] ;  /* 0x0000003c40407980 */ /* 0x000f64000c101d00 */
[C---:B------:R-:W-:Y:S02]  /*28880*/  IMAD.WIDE.U32 R20, R224.reuse, UR4, R20 ;  /* 0x00000004e0147c25 */ /* 0x040fe4000f8e0014 */
[----:B------:R-:W5:Y:S02]  /*28890*/  LD.E.128 R8, desc[UR60][R8.64] ;  /* 0x0000003c08087980 */ /* 0x000f64000c101d00 */
[----:B------:R-:W-:Y:S01]  /*288a0*/  IMAD R21, R224, UR5, R21 ;  /* 0x00000005e0157c24 */ /* 0x000fe2000f8e0215 */
[----:B------:R-:W-:Y:S01]  /*288b0*/  ULDC.64 UR4, c[0x0][0xaf0] ;  /* 0x0002bc0000047ab9 */ /* 0x000fe20000000a00 */
[----:B------:R-:W-:Y:S01]  /*288c0*/  IMAD.MOV.U32 R81, RZ, RZ, R80 ;  /* 0x000000ffff517224 */ /* 0x000fe200078e0050 */
[----:B--2---:R-:W-:Y:S01]  /*288d0*/  @P1 SHF.R.U32.HI R81, RZ, R82, R3 ;  /* 0x00000052ff511219 */ /* 0x004fe20000011603 */
[----:B------:R-:W-:Y:S01]  /*288e0*/  IMAD R83, R83, UR4, RZ ;  /* 0x0000000453537c24 */ /* 0x000fe2000f8e02ff */
[----:B------:R-:W5:Y:S03]  /*288f0*/  LD.E.128 R68, desc[UR60][R68.64] ;  /* 0x0000003c44447980 */ /* 0x000f66000c101d00 */
[C---:B------:R-:W-:Y:S01]  /*28900*/  IMAD R83, R2.reuse, UR5, R83 ;  /* 0x0000000502537c24 */ /* 0x040fe2000f8e0253 */
[----:B------:R-:W5:Y:S01]  /*28910*/  LD.E.128 R72, desc[UR60][R72.64] ;  /* 0x0000003c48487980 */ /* 0x000f62000c101d00 */
[----:B------:R-:W-:Y:S01]  /*28920*/  IMAD.WIDE.U32 R2, R2, UR4, R20 ;  /* 0x0000000402027c25 */ /* 0x000fe2000f8e0014 */
[--C-:B------:R-:W-:Y:S01]  /*28930*/  SHF.R.S32.HI R4, RZ, 0x1f, R81.reuse ;  /* 0x0000001fff047819 */ /* 0x100fe20000011451 */
[----:B------:R-:W-:Y:S01]  /*28940*/  ULDC.64 UR4, c[0x0][0xae0] ;  /* 0x0002b80000047ab9 */ /* 0x000fe20000000a00 */
[----:B------:R-:W5:Y:S01]  /*28950*/  LD.E.128 R76, desc[UR60][R76.64] ;  /* 0x0000003c4c4c7980 */ /* 0x000f62000c101d00 */
[----:B------:R-:W-:-:S02]  /*28960*/  IMAD.MOV R21, RZ, RZ, -R81 ;  /* 0x000000ffff157224 */ /* 0x000fc400078e0a51 */
[----:B------:R-:W-:Y:S01]  /*28970*/  IMAD.IADD R3, R3, 0x1, R83 ;  /* 0x0000000103037824 */ /* 0x000fe200078e0253 */
[----:B------:R-:W-:Y:S01]  /*28980*/  @!PT LDS RZ, [RZ] ;  /* 0x00000000fffff984 */ /* 0x000fe20000000800 */
[----:B------:R-:W-:Y:S01]  /*28990*/  @!PT LDS RZ, [RZ] ;  /* 0x00000000fffff984 */ /* 0x000fe20000000800 */
[----:B------:R-:W-:Y:S01]  /*289a0*/  @!PT LDS RZ, [RZ] ;  /* 0x00000000fffff984 */ /* 0x000fe20000000800 */
[----:B------:R-:W-:Y:S01]  /*289b0*/  @!PT LDS RZ, [RZ] ;  /* 0x00000000fffff984 */ /* 0x000fe20000000800 */
[----:B------:R0:W-:Y:S06]  /*289c0*/  MEMBAR.ALL.CTA ;  /* 0x0000000000007992 */ /* 0x0001ec0000008000 */
[----:B0-----:R-:W0:Y:S01]  /*289d0*/  FENCE.VIEW.ASYNC.S ;  /* 0x00000000000073c6 */ /* 0x001e220000000000 */
[----:B------:R-:W-:Y:S02]  /*289e0*/  IMAD R21, R156, R21, R80 ;  /* 0x000000159c157224 */ /* 0x000fe400078e0250 */
[----:B------:R-:W-:-:S02]  /*289f0*/  IMAD R4, R4, UR4, RZ ;  /* 0x0000000404047c24 */ /* 0x000fc4000f8e02ff */
[----:B------:R-:W-:Y:S01]  /*28a00*/  IMAD.WIDE.U32 R2, R81, UR4, R2 ;  /* 0x0000000451027c25 */ /* 0x000fe2000f8e0002 */
[----:B------:R-:W-:-:S03]  /*28a10*/  SHF.R.S32.HI R20, RZ, 0x1f, R21 ;  /* 0x0000001fff147819 */ /* 0x000fc60000011415 */
[----:B------:R-:W-:Y:S01]  /*28a20*/  IMAD R83, R81, UR5, R4 ;  /* 0x0000000551537c24 */ /* 0x000fe2000f8e0204 */
[----:B------:R-:W-:Y:S01]  /*28a30*/  ULDC.64 UR4, c[0x0][0xad8] ;  /* 0x0002b60000047ab9 */ /* 0x000fe20000000a00 */
[----:B------:R-:W-:Y:S02]  /*28a40*/  IMAD.IADD R4, R225, 0x1, R158 ;  /* 0x00000001e1047824 */ /* 0x000fe400078e029e */
[----:B------:R-:W-:Y:S02]  /*28a50*/  IMAD.IADD R3, R3, 0x1, R83 ;  /* 0x0000000103037824 */ /* 0x000fe400078e0253 */
[----:B------:R-:W-:Y:S02]  /*28a60*/  IMAD R20, R20, UR4, RZ ;  /* 0x0000000414147c24 */ /* 0x000fe4000f8e02ff */
[----:B------:R-:W-:Y:S01]  /*28a70*/  IMAD.WIDE.U32 R2, R21, UR4, R2 ;  /* 0x0000000415027c25 */ /* 0x000fe2000f8e0002 */
[----:B------:R-:W-:-:S03]  /*28a80*/  ISETP.GE.AND P2, PT, R4, R0, PT ;  /* 0x000000000400720c */ /* 0x000fc60003f46270 */
[----:B------:R-:W-:Y:S01]  /*28a90*/  IMAD R85, R21, UR5, R20 ;  /* 0x0000000515557c24 */ /* 0x000fe2000f8e0214 */
[----:B------:R-:W-:Y:S01]  /*28aa0*/  ULDC.64 UR4, c[0x0][0xa80] ;  /* 0x0002a00000047ab9 */ /* 0x000fe20000000a00 */
[----:B------:R-:W-:Y:S01]  /*28ab0*/  VIADD R20, R23, 0x38820 ;  /* 0x0003882017147836 */ /* 0x000fe20000000000 */
[----:B------:R-:W-:Y:S01]  /*28ac0*/  LEA R84, P3, R2, UR4, 0x1 ;  /* 0x0000000402547c11 */ /* 0x000fe2000f8608ff */
[----:B------:R-:W-:-:S03]  /*28ad0*/  IMAD.IADD R85, R3, 0x1, R85 ;  /* 0x0000000103557824 */ /* 0x000fc600078e0255 */
[----:B------:R-:W-:Y:S02]  /*28ae0*/  PRMT R20, RZ, 0x654, R20 ;  /* 0x00000654ff147816 */ /* 0x000fe40000000014 */
[----:B------:R-:W-:Y:S01]  /*28af0*/  LEA.HI.X R85, R2, UR5, R85, 0x1, P3 ;  /* 0x0000000502557c11 */ /* 0x000fe200098f0c55 */
[C---:B------:R-:W-:Y:S01]  /*28b00*/  VIADD R81, R4.reuse, 0x20 ;  /* 0x0000002004517836 */ /* 0x040fe20000000000 */
[----:B0-----:R0:W-:Y:S01]  /*28b10*/  SYNCS.ARRIVE.TRANS64.RED.A1T0 RZ, [R20+URZ], RZ ;  /* 0x000000ff14ff79a7 */ /* 0x0011e2000810043f */
[----:B------:R-:W-:Y:S01]  /*28b20*/  VIADD R21, R4, 0x40 ;  /* 0x0000004004157836 */ /* 0x000fe20000000000 */
[----:B------:R0:W1:Y:S04]  /*28b30*/  SHFL.IDX PT, R87, R84, RZ, 0x181f ;  /* 0x00181fff54577589 */ /* 0x00006800000e0000 */
[----:B------:R0:W2:Y:S01]  /*28b40*/  SHFL.IDX PT, R83, R85, RZ, 0x181f ;  /* 0x00181fff55537589 */ /* 0x0000a200000e0000 */
[----:B------:R-:W-:-:S02]  /*28b50*/  ISETP.GE.AND P1, PT, R81, R0, PT ;  /* 0x000000005100720c */ /* 0x000fc40003f26270 */
[----:B------:R-:W-:Y:S01]  /*28b60*/  ISETP.GE.AND P0, PT, R21, R0, PT ;  /* 0x000000001500720c */ /* 0x000fe20003f06270 */
        /* <DEDUP_REMOVED lines=18> */
.L_x_2910:
[----:B------:R-:W-:Y:S05]  /*28c90*/  BSYNC B1 ;  /* 0x0000000000017941 */ /* 0x000fea0003800000 */
.L_x_2909:
        /* <DEDUP_REMOVED lines=21> */
.L_x_2912:
[----:B------:R-:W-:Y:S05]  /*28df0*/  BSYNC B1 ;  /* 0x0000000000017941 */ /* 0x000fea0003800000 */
.L_x_2911:
        /* <DEDUP_REMOVED lines=21> */
.L_x_2914:
[----:B------:R-:W-:Y:S05]  /*28f50*/  BSYNC B1 ;  /* 0x0000000000017941 */ /* 0x000fea0003800000 */
.L_x_2913:
[----:B0-----:R-:W-:Y:S01]  /*28f60*/  VIADD R3, R4, 0x60 ;  /* 0x0000006004037836 */ /* 0x001fe20000000000 */
[----:B---3--:R-:W0:Y:S04]  /*28f70*/  SHFL.IDX PT, R85, R85, 0x3, 0x181f ;  /* 0x00781f0055557f89 */ /* 0x008e2800000e0000 */
[----:B------:R-:W-:Y:S01]  /*28f80*/  ISETP.GE.AND P0, PT, R3, R0, PT ;  /* 0x000000000300720c */ /* 0x000fe20003f06270 */
[----:B------:R3:W0:-:S12]  /*28f90*/  SHFL.IDX PT, R13, R84, 0x3, 0x181f ;  /* 0x00781f00540d7f89 */ /* 0x00061800000e0000 */
[----:B---3--:R-:W-:Y:S05]  /*28fa0*/  @P0 BRA `(.L_x_2915) ;  /* 0x0000002400a80947 */ /* 0x008fea0003800000 */
[----:B------:R-:W-:Y:S02]  /*28fb0*/  ULDC UR4, c[0x0][0xac8] ;  /* 0x0002b20000047ab9 */ /* 0x000fe40000000800 */
[----:B------:R-:W-:Y:S02]  /*28fc0*/  ISETP.GE.AND P3, PT, R16, UR4, PT ;  /* 0x0000000410007c0c */ /* 0x000fe4000bf66270 */
[----:B------:R-:W-:Y:S02]  /*28fd0*/  ISETP.GE.AND P4, PT, R214, UR4, PT ;  /* 0x00000004d6007c0c */ /* 0x000fe4000bf86270 */
[----:B------:R-:W-:-:S09]  /*28fe0*/  ISETP.GE.AND P5, PT, R19, UR4, PT ;  /* 0x0000000413007c0c */ /* 0x000fd2000bfa6270 */
[-C--:B0-----:R-:W-:Y:S02]  /*28ff0*/  @!P3 LEA R2, P0, R16, R13.reuse, 0x1 ;  /* 0x0000000d1002b211 */ /* 0x081fe400078008ff */
[-C--:B------:R-:W-:Y:S02]  /*29000*/  @!P4 LEA R8, P1, R212, R13.reuse, 0x1 ;  /* 0x0000000dd408c211 */ /* 0x080fe400078208ff */
[C---:B------:R-:W-:Y:S02]  /*29010*/  @!P5 LEA R10, P2, R19.reuse, R13, 0x1 ;  /* 0x0000000d130ad211 */ /* 0x040fe400078408ff */
        /* <DEDUP_REMOVED lines=8> */
[----:B---3--:R-:W-:-:S04]  /*290a0*/  LEA R2, P0, R22, R13, 0x1 ;  /* 0x0000000d16027211 */ /* 0x008fc800078008ff */
[----:B------:R-:W-:-:S05]  /*290b0*/  LEA.HI.X R3, R22, R85, R218, 0x1, P0 ;  /* 0x0000005516037211 */ /* 0x000fca00000f0cda */
[----:B------:R0:W-:Y:S01]  /*290c0*/  ST.E.128 desc[UR60][R2.64], R76 ;  /* 0x0000004c02007985 */ /* 0x0001e2000c101d3c */
[----:B------:R-:W-:Y:S05]  /*290d0*/  BRA `(.L_x_2915) ;  /* 0x00000024005c7947 */ /* 0x000fea0003800000 */
.L_x_2908:
[----:B0-----:R-:W0:Y:S01]  /*290e0*/  @P1 LDC R9, c[0x0][0xbec] ;  /* 0x0002fb00ff091b82 */ /* 0x001e220000000800 */
[----:B------:R-:W-:Y:S01]  /*290f0*/  ULDC.64 UR4, c[0x0][0xb08] ;  /* 0x0002c20000047ab9 */ /* 0x000fe20000000a00 */
[----:B------:R-:W-:Y:S01]  /*29100*/  IMAD.MOV.U32 R10, RZ, RZ, R14 ;  /* 0x000000ffff0a7224 */ /* 0x000fe200078e000e */
[----:B------:R1:W5:Y:S01]  /*29110*/  LDL R227, [R1+0x1b8] ;  /* 0x0001b80001e37983 */ /* 0x0003620000100800 */
[----:B------:R-:W-:-:S03]  /*29120*/  IMAD R4, R4, UR4, RZ ;  /* 0x0000000404047c24 */ /* 0x000fc6000f8e02ff */
[----:B------:R1:W5:Y:S01]  /*29130*/  LDL R211, [R1+0x1b4] ;  /* 0x0001b40001d37983 */ /* 0x0003620000100800 */
[----:B------:R-:W2:Y:S01]  /*29140*/  @P1 LDC R8, c[0x0][0xbf0] ;  /* 0x0002fc00ff081b82 */ /* 0x000ea20000000800 */
[----:B------:R-:W-:Y:S02]  /*29150*/  IMAD R4, R3, UR5, R4 ;  /* 0x0000000503047c24 */ /* 0x000fe4000f8e0204 */
        /* <DEDUP_REMOVED lines=8> */
[----:B------:R-:W-:Y:S01]  /*291e0*/  IMAD.WIDE.U32 R8, R3, UR4, RZ ;  /* 0x0000000403087c25 */ /* 0x000fe2000f8e00ff */
        /* <DEDUP_REMOVED lines=25> */
[----:B------:R-:W-:Y:S01]  /*29380*/  IMAD R3, R3, UR4, RZ ;  /* 0x0000000403037c24 */ /* 0x000fe2000f8e02ff */
[----:B------:R-:W-:Y:S01]  /*29390*/  SHF.R.S32.HI R4, RZ, 0x1f, R2 ;  /* 0x0000001fff047819 */ /* 0x000fe20000011402 */
[C---:B------:R-:W-:Y:S01]  /*293a0*/  IMAD.WIDE.U32 R8, R10.reuse, UR4, R8 ;  /* 0x000000040a087c25 */ /* 0x040fe2000f8e0008 */
[----:B------:R1:W5:Y:S03]  /*293b0*/  LDL R197, [R1+0x198] ;  /* 0x0001980001c57983 */ /* 0x0003660000100800 */
[----:B------:R-:W-:Y:S01]  /*293c0*/  IMAD R3, R10, UR5, R3 ;  /* 0x000000050a037c24 */ /* 0x000fe2000f8e0203 */
[----:B------:R-:W-:Y:S01]  /*293d0*/  ULDC.64 UR4, c[0x0][0xb28] ;  /* 0x0002ca0000047ab9 */ /* 0x000fe20000000a00 */
[----:B------:R1:W5:Y:S01]  /*293e0*/  LDL R196, [R1+0x100] ;  /* 0x0001000001c47983 */ /* 0x0003620000100800 */
[----:B------:R-:W-:-:S02]  /*293f0*/  IMAD R4, R4, UR4, RZ ;  /* 0x0000000404047c24 */ /* 0x000fc4000f8e02ff */
[----:B------:R-:W-:Y:S01]  /*29400*/  IMAD.IADD R9, R9, 0x1, R3 ;  /* 0x0000000109097824 */ /* 0x000fe200078e0203 */
[----:B------:R1:W5:Y:S01]  /*29410*/  LDL R195, [R1+0x194] ;  /* 0x0001940001c37983 */ /* 0x0003620000100800 */
[C---:B------:R-:W-:Y:S02]  /*29420*/  IMAD R4, R2.reuse, UR5, R4 ;  /* 0x0000000502047c24 */ /* 0x040fe4000f8e0204 */
[----:B------:R-:W-:Y:S01]  /*29430*/  IMAD.WIDE.U32 R8, R2, UR4, R8 ;  /* 0x0000000402087c25 */ /* 0x000fe2000f8e0008 */
[----:B------:R-:W-:Y:S01]  /*29440*/  ULDC.64 UR4, c[0x0][0xb00] ;  /* 0x0002c00000047ab9 */ /* 0x000fe20000000a00 */
[----:B------:R1:W5:Y:S02]  /*29450*/  LDL R194, [R1+0xfc] ;  /* 0x0000fc0001c27983 */ /* 0x0003640000100800 */
[----:B------:R-:W-:Y:S01]  /*29460*/  IMAD.IADD R20, R9, 0x1, R4 ;  /* 0x0000000109147824 */ /* 0x000fe200078e0204 */
[C---:B------:R-:W-:Y:S01]  /*29470*/  LEA R4, P0, R8.reuse, UR4, 0x2 ;  /* 0x0000000408047c11 */ /* 0x040fe2000f8010ff */
[----:B------:R1:W5:Y:S03]  /*29480*/  LDL R193, [R1+0x190] ;  /* 0x0001900001c17983 */ /* 0x0003660000100800 */
[----:B------:R-:W-:Y:S01]  /*29490*/  LEA.HI.X R20, R8, UR5, R20, 0x2, P0 ;  /* 0x0000000508147c11 */ /* 0x000fe200080f1414 */
[----:B------:R1:W5:Y:S01]  /*294a0*/  LDL R192, [R1+0xf8] ;  /* 0x0000f80001c07983 */ /* 0x0003620000100800 */
[----:B------:R-:W-:-:S03]  /*294b0*/  ISETP.GE.AND P0, PT, R13, R0, PT ;  /* 0x000000000d00720c */ /* 0x000fc60003f06270 */
        /* <DEDUP_REMOVED lines=41> */
[----:B------:R-:W-:-:S05]  /*29750*/  VIADD R2, R23, 0x38820 ;  /* 0x0003882017027836 */ /* 0x000fca0000000000 */
[----:B------:R-:W-:Y:S01]  /*29760*/  PRMT R2, RZ, 0x654, R2 ;  /* 0x00000654ff027816 */ /* 0x000fe20000000002 */
[----:B------:R1:W0:Y:S01]  /*29770*/  SHFL.IDX PT, R3, R20, RZ, 0x1c1f ;  /* 0x001c1fff14037589 */ /* 0x00022200000e0000 */
[----:B------:R-:W-:Y:S02]  /*29780*/  BSSY B1, `(.L_x_2916) ;  /* 0x0000084000017945 */ /* 0x000fe40003800000 */
[----:B------:R2:W-:Y:S02]  /*29790*/  SYNCS.ARRIVE.TRANS64.RED.A1T0 RZ, [R2+URZ], RZ ;  /* 0x000000ff02ff79a7 */ /* 0x0005e4000810043f */
[----:B--2---:R1:W2:Y:S01]  /*297a0*/  SHFL.IDX PT, R2, R4, RZ, 0x1c1f ;  /* 0x001c1fff04027589 */ /* 0x0042a200000e0000 */
[----:B------:R-:W-:Y:S05]  /*297b0*/  @P0 BRA `(.L_x_2917) ;  /* 0x0000000800000947 */ /* 0x000fea0003800000 */
[----:B------:R-:W-:Y:S02]  /*297c0*/  ULDC UR4, c[0x0][0xac8] ;  /* 0x0002b20000047ab9 */ /* 0x000fe40000000800 */
        /* <DEDUP_REMOVED lines=74> */
[----:B--2---:R-:W-:-:S03]  /*29c70*/  @!P4 LEA R10, P0, R178, R2, 0x2 ;  /* 0x00000002b20ac211 */ /* 0x004fc600078010ff */
[----:B------:R0:W-:Y:S01]  /*29c80*/  @!P3 ST.E.64 desc[UR60][R8.64], R92 ;  /* 0x0000005c0800b985 */ /* 0x0001e2000c101b3c */
[-C--:B------:R-:W-:Y:S02]  /*29c90*/  @!P4 LEA.HI.X R11, R178, R3.reuse, R179, 0x2, P0 ;  /* 0x00000003b20bc211 */ /* 0x080fe400000f14b3 */
[----:B------:R-:W-:Y:S02]  /*29ca0*/  ISETP.GE.AND P0, PT, R170, UR4, PT ;  /* 0x00000004aa007c0c */ /* 0x000fe4000bf06270 */
[-C--:B---3--:R-:W-:Y:S01]  /*29cb0*/  @!P5 LEA R14, P6, R176, R2.reuse, 0x2 ;  /* 0x00000002b00ed211 */ /* 0x088fe200078c10ff */
[----:B------:R2:W-:Y:S01]  /*29cc0*/  @!P4 ST.E.64 desc[UR60][R10.64], R96 ;  /* 0x000000600a00c985 */ /* 0x0005e2000c101b3c */
[----:B------:R-:W-:Y:S02]  /*29cd0*/  ISETP.GE.AND P4, PT, R166, UR4, PT ;  /* 0x00000004a6007c0c */ /* 0x000fe4000bf86270 */
[----:B------:R-:W-:Y:S02]  /*29ce0*/  @!P5 LEA.HI.X R15, R176, R3, R177, 0x2, P6 ;  /* 0x00000003b00fd211 */ /* 0x000fe400030f14b1 */
[----:B0-----:R-:W-:-:S03]  /*29cf0*/  @!P2 LEA R8, P6, R174, R2, 0x2 ;  /* 0x00000002ae08a211 */ /* 0x001fc600078c10ff */
[----:B------:R0:W-:Y:S01]  /*29d00*/  @!P5 ST.E.64 desc[UR60][R14.64], R100 ;  /* 0x000000640e00d985 */ /* 0x0001e2000c101b3c */
[----:B------:R-:W-:Y:S02]  /*29d10*/  ISETP.GE.AND P5, PT, R168, UR4, PT ;  /* 0x00000004a8007c0c */ /* 0x000fe4000bfa6270 */
[----:B------:R-:W-:Y:S02]  /*29d20*/  @!P2 LEA.HI.X R9, R174, R3, R175, 0x2, P6 ;  /* 0x00000003ae09a211 */ /* 0x000fe400030f14af */
[----:B--2---:R-:W-:-:S03]  /*29d30*/  @!P1 LEA R10, P3, R172, R2, 0x2 ;  /* 0x00000002ac0a9211 */ /* 0x004fc600078610ff */
[----:B------:R2:W-:Y:S01]  /*29d40*/  @!P2 ST.E.64 desc[UR60][R8.64], R104 ;  /* 0x000000680800a985 */ /* 0x0005e2000c101b3c */
[-C--:B------:R-:W-:Y:S02]  /*29d50*/  @!P1 LEA.HI.X R11, R172, R3.reuse, R173, 0x2, P3 ;  /* 0x00000003ac0b9211 */ /* 0x080fe400018f14ad */
[----:B------:R-:W-:Y:S02]  /*29d60*/  ISETP.GE.AND P3, PT, R164, UR4, PT ;  /* 0x00000004a4007c0c */ /* 0x000fe4000bf66270 */
[CC--:B0-----:R-:W-:Y:S01]  /*29d70*/  @!P0 LEA R14, P6, R170.reuse, R2.reuse, 0x2 ;  /* 0x00000002aa0e8211 */ /* 0x0c1fe200078c10ff */
[----:B------:R0:W-:Y:S03]  /*29d80*/  @!P1 ST.E.64 desc[UR60][R10.64], R108 ;  /* 0x0000006c0a009985 */ /* 0x0001e6000c101b3c */
[----:B------:R-:W-:Y:S02]  /*29d90*/  @!P0 LEA.HI.X R15, R170, R3, R171, 0x2, P6 ;  /* 0x00000003aa0f8211 */ /* 0x000fe400030f14ab */
[----:B--2---:R-:W-:-:S03]  /*29da0*/  @!P5 LEA R8, P1, R168, R2, 0x2 ;  /* 0x00000002a808d211 */ /* 0x004fc600078210ff */
        /* <DEDUP_REMOVED lines=8> */
[-C--:B--2---:R-:W-:Y:S01]  /*29e30*/  @!P3 LEA R14, P6, R164, R2.reuse, 0x2 ;  /* 0x00000002a40eb211 */ /* 0x084fe200078c10ff */
[----:B------:R2:W-:Y:S01]  /*29e40*/  @!P4 ST.E.64 desc[UR60][R10.64], R120 ;  /* 0x000000780a00c985 */ /* 0x0005e2000c101b3c */
[----:B------:R-:W-:Y:S02]  /*29e50*/  ISETP.GE.AND P4, PT, R158, UR4, PT ;  /* 0x000000049e007c0c */ /* 0x000fe4000bf86270 */
[----:B------:R-:W-:Y:S02]  /*29e60*/  @!P3 LEA.HI.X R15, R164, R3, R165, 0x2, P6 ;  /* 0x00000003a40fb211 */ /* 0x000fe400030f14a5 */
[----:B0-----:R-:W-:-:S03]  /*29e70*/  @!P0 LEA R8, P5, R162, R2, 0x2 ;  /* 0x00000002a2088211 */ /* 0x001fc600078a10ff */
[----:B------:R0:W-:Y:S01]  /*29e80*/  @!P3 ST.E.64 desc[UR60][R14.64], R124 ;  /* 0x0000007c0e00b985 */ /* 0x0001e2000c101b3c */
[----:B------:R-:W-:Y:S02]  /*29e90*/  ISETP.GE.AND P3, PT, R156, UR4, PT ;  /* 0x000000049c007c0c */ /* 0x000fe4000bf66270 */
[-C--:B------:R-:W-:Y:S02]  /*29ea0*/  @!P0 LEA.HI.X R9, R162, R3.reuse, R163, 0x2, P5 ;  /* 0x00000003a2098211 */ /* 0x080fe400028f14a3 */
[----:B------:R-:W-:Y:S02]  /*29eb0*/  ISETP.GE.AND P5, PT, R152, UR4, PT ;  /* 0x0000000498007c0c */ /* 0x000fe4000bfa6270 */
[C---:B--2---:R-:W-:Y:S01]  /*29ec0*/  @!P1 LEA R10, P6, R160.reuse, R2, 0x2 ;  /* 0x00000002a00a9211 */ /* 0x044fe200078c10ff */
[----:B------:R2:W-:Y:S03]  /*29ed0*/  @!P0 ST.E.64 desc[UR60][R8.64], R128 ;  /* 0x0000008008008985 */ /* 0x0005e6000c101b3c */
[----:B------:R-:W-:-:S03]  /*29ee0*/  @!P1 LEA.HI.X R11, R160, R3, R161, 0x2, P6 ;  /* 0x00000003a00b9211 */ /* 0x000fc600030f14a1 */
[CC--:B0-----:R-:W-:Y:S02]  /*29ef0*/  @!P3 LEA R14, P6, R156.reuse, R2.reuse, 0x2 ;  /* 0x000000029c0eb211 */ /* 0x0c1fe400078c10ff */
[----:B------:R0:W-:Y:S02]  /*29f00*/  @!P1 ST.E.64 desc[UR60][R10.64], R132 ;  /* 0x000000840a009985 */ /* 0x0001e4000c101b3c */
[----:B------:R-:W-:Y:S02]  /*29f10*/  @!P3 LEA.HI.X R15, R156, R3, R157, 0x2, P6 ;  /* 0x000000039c0fb211 */ /* 0x000fe400030f149d */
[----:B--2---:R-:W-:-:S04]  /*29f20*/  @!P4 LEA R8, P0, R158, R2, 0x2 ;  /* 0x000000029e08c211 */ /* 0x004fc800078010ff */
[----:B------:R-:W-:Y:S02]  /*29f30*/  @!P4 LEA.HI.X R9, R158, R3, R159, 0x2, P0 ;  /* 0x000000039e09c211 */ /* 0x000fe400000f149f */
[----:B0-----:R-:W-:-:S03]  /*29f40*/  @!P2 LEA R10, P1, R154, R2, 0x2 ;  /* 0x000000029a0aa211 */ /* 0x001fc600078210ff */
[----:B------:R3:W-:Y:S01]  /*29f50*/  @!P4 ST.E.64 desc[UR60][R8.64], R136 ;  /* 0x000000880800c985 */ /* 0x0007e2000c101b3c */
[----:B------:R-:W-:Y:S02]  /*29f60*/  @!P5 LEA R2, P0, R152, R2, 0x2 ;  /* 0x000000029802d211 */ /* 0x000fe400078010ff */
[-C--:B------:R-:W-:Y:S01]  /*29f70*/  @!P2 LEA.HI.X R11, R154, R3.reuse, R155, 0x2, P1 ;  /* 0x000000039a0ba211 */ /* 0x080fe200008f149b */
[----:B------:R3:W-:Y:S01]  /*29f80*/  @!P3 ST.E.64 desc[UR60][R14.64], R140 ;  /* 0x0000008c0e00b985 */ /* 0x0007e2000c101b3c */
[----:B------:R-:W-:-:S03]  /*29f90*/  @!P5 LEA.HI.X R3, R152, R3, R153, 0x2, P0 ;  /* 0x000000039803d211 */ /* 0x000fc600000f1499 */
[----:B------:R3:W-:Y:S04]  /*29fa0*/  @!P2 ST.E.64 desc[UR60][R10.64], R144 ;  /* 0x000000900a00a985 */ /* 0x0007e8000c101b3c */
[----:B------:R3:W-:Y:S02]  /*29fb0*/  @!P5 ST.E.64 desc[UR60][R2.64], R148 ;  /* 0x000000940200d985 */ /* 0x0007e4000c101b3c */
.L_x_2917:
[----:B------:R-:W-:Y:S05]  /*29fc0*/  BSYNC B1 ;  /* 0x0000000000017941 */ /* 0x000fea0003800000 */
.L_x_2916:
[----:B------:R-:W-:Y:S01]  /*29fd0*/  ISETP.GE.AND P0, PT, R12, R0, PT ;  /* 0x000000000c00720c */ /* 0x000fe20003f06270 */
[----:B------:R4:W0:Y:S04]  /*29fe0*/  SHFL.IDX PT, R21, R20, 0x1, 0x1c1f ;  /* 0x003c1f0014157f89 */ /* 0x00082800000e0000 */
[----:B-1----:R4:W1:Y:S08]  /*29ff0*/  SHFL.IDX PT, R20, R4, 0x1, 0x1c1f ;  /* 0x003c1f0004147f89 */ /* 0x00287000000e0000 */
[----:B----4-:R-:W-:Y:S05]  /*2a000*/  @P0 BRA `(.L_x_2915) ;  /* 0x0000001400900947 */ /* 0x010fea0003800000 */
[----:B------:R-:W-:Y:S02]  /*2a010*/  ULDC UR4, c[0x0][0xac8] ;  /* 0x0002b20000047ab9 */ /* 0x000fe40000000800 */
[----:B-----5:R-:W-:Y:S02]  /*2a020*/  ISETP.GE.AND P3, PT, R13, UR4, PT ;  /* 0x000000040d007c0c */ /* 0x020fe4000bf66270 */
[----:B------:R-:W-:Y:S02]  /*2a030*/  ISETP.GE.AND P2, PT, R224, UR4, PT ;  /* 0x00000004e0007c0c */ /* 0x000fe4000bf46270 */
[----:B------:R-:W-:Y:S02]  /*2a040*/  ISETP.GE.AND P1, PT, R210, UR4, PT ;  /* 0x00000004d2007c0c */ /* 0x000fe4000bf26270 */
[----:B------:R-:W-:Y:S02]  /*2a050*/  ISETP.GE.AND P0, PT, R208, UR4, PT ;  /* 0x00000004d0007c0c */ /* 0x000fe4000bf06270 */
[----:B------:R-:W-:-:S05]  /*2a060*/  ISETP.GE.AND P4, PT, R204, UR4, PT ;  /* 0x00000004cc007c0c */ /* 0x000fca000bf86270 */
[----:B0123--:R-:W-:-:S04]  /*2a070*/  @!P3 IMAD.WIDE R2, R13, 0x4, R20 ;  /* 0x000000040d02b825 */ /* 0x00ffc800078e0214 */
        /* <DEDUP_REMOVED lines=14> */
[----:B-1----:R-:W-:Y:S02]  /*2a160*/  @!P4 LEA R8, P2, R204, R20, 0x2 ;  /* 0x00000014cc08c211 */ /* 0x002fe400078410ff */
[----:B------:R-:W-:-:S02]  /*2a170*/  @!P3 LEA.HI.X R3, R206, R21, R207, 0x2, P1 ;  /* 0x00000015ce03b211 */ /* 0x000fc400008f14cf */
[----:B------:R-:W-:Y:S02]  /*2a180*/  ISETP.GE.AND P1, PT, R198, UR4, PT ;  /* 0x00000004c6007c0c */ /* 0x000fe4000bf26270 */
[-C--:B------:R-:W-:Y:S01]  /*2a190*/  @!P4 LEA.HI.X R9, R204, R21.reuse, R205, 0x2, P2 ;  /* 0x00000015cc09c211 */ /* 0x080fe200010f14cd */
[----:B------:R0:W-:Y:S01]  /*2a1a0*/  @!P3 ST.E.64 desc[UR60][R2.64], R42 ;  /* 0x0000002a0200b985 */ /* 0x0001e2000c101b3c */
[----:B------:R-:W-:Y:S02]  /*2a1b0*/  ISETP.GE.AND P2, PT, R196, UR4, PT ;  /* 0x00000004c4007c0c */ /* 0x000fe4000bf46270 */
[----:B--2---:R-:W-:Y:S01]  /*2a1c0*/  @!P5 LEA R10, P6, R202, R20, 0x2 ;  /* 0x00000014ca0ad211 */ /* 0x004fe200078c10ff */
[----:B------:R1:W-:Y:S01]  /*2a1d0*/  @!P4 ST.E.64 desc[UR60][R8.64], R46 ;  /* 0x0000002e0800c985 */ /* 0x0003e2000c101b3c */
[----:B------:R-:W-:Y:S02]  /*2a1e0*/  ISETP.GE.AND P3, PT, R194, UR4, PT ;  /* 0x00000004c2007c0c */ /* 0x000fe4000bf66270 */
[----:B------:R-:W-:-:S02]  /*2a1f0*/  @!P5 LEA.HI.X R11, R202, R21, R203, 0x2, P6 ;  /* 0x00000015ca0bd211 */ /* 0x000fc400030f14cb */
        /* <DEDUP_REMOVED lines=99> */
.L_x_2906:
[----:B---3--:R-:W3:Y:S01]  /*2a830*/  LDL.LU R4, [R1+0x98] ;  /* 0x0000980001047983 */ /* 0x008ee20000300800 */
[----:B------:R-:W-:Y:S01]  /*2a840*/  ULDC.64 UR6, c[0x0][0xc08] ;  /* 0x0003020000067ab9 */ /* 0x000fe20000000a00 */
[----:B------:R-:W-:Y:S02]  /*2a850*/  ULDC.64 UR4, c[0x0][0xc00] ;  /* 0x0003000000047ab9 */ /* 0x000fe40000000a00 */
[----:B--2---:R-:W2:Y:S04]  /*2a860*/  LDL.LU R0, [R1+0x9c] ;  /* 0x00009c0001007983 */ /* 0x004ea80000300800 */
[----:B01----:R-:W4:Y:S01]  /*2a870*/  LDL R10, [R1+0x90] ;  /* 0x00009000010a7983 */ /* 0x003f220000100800 */
[----:B------:R-:W-:Y:S01]  /*2a880*/  ISETP.NE.U32.AND P1, PT, RZ, UR6, PT ;  /* 0x00000006ff007c0c */ /* 0x000fe2000bf25070 */
[----:B------:R-:W-:Y:S01]  /*2a890*/  IMAD.MOV.U32 R25, RZ, RZ, RZ ;  /* 0x000000ffff197224 */ /* 0x000fe200078e00ff */
[----:B------:R-:W-:-:S02]  /*2a8a0*/  ISETP.NE.U32.AND P0, PT, RZ, UR4, PT ;  /* 0x00000004ff007c0c */ /* 0x000fc4000bf05070 */
[----:B------:R-:W-:Y:S02]  /*2a8b0*/  ISETP.NE.AND.EX P1, PT, RZ, UR7, PT, P1 ;  /* 0x00000007ff007c0c */ /* 0x000fe4000bf25310 */
[----:B------:R-:W-:Y:S01]  /*2a8c0*/  ISETP.NE.AND.EX P0, PT, RZ, UR5, PT, P0 ;  /* 0x00000005ff007c0c */ /* 0x000fe2000bf05300 */
[----:B------:R-:W0:Y:S01]  /*2a8d0*/  S2R R35, SR_TID.X ;  /* 0x0000000000237919 */ /* 0x000e220000002100 */
[----:B---3--:R-:W-:-:S04]  /*2a8e0*/  IADD3 R2, P2, R4, UR4, RZ ;  /* 0x0000000404027c10 */ /* 0x008fc8000ff5e0ff */
[----:B--2---:R-:W-:-:S05]  /*2a8f0*/  IADD3.X R3, R0, UR5, RZ, P2, !PT ;  /* 0x0000000500037c10 */ /* 0x004fca00097fe4ff */
[----:B------:R-:W-:Y:S01]  /*2a900*/  @P1 IADD3 R8, P2, R4, UR6, RZ ;  /* 0x0000000604081c10 */ /* 0x000fe2000ff5e0ff */
[----:B------:R-:W-:Y:S01]  /*2a910*/  ULDC UR4, c[0x0][0xa88] ;  /* 0x0002a20000047ab9 */ /* 0x000fe20000000800 */
[----:B------:R1:W5:Y:S02]  /*2a920*/  @P0 LDG.E R25, desc[UR60][R2.64] ;  /* 0x0000003c02190981 */ /* 0x000364000c1e1900 */
[----:B------:R-:W-:Y:S01]  /*2a930*/  @P1 IADD3.X R9, R0, UR7, RZ, P2, !PT ;  /* 0x0000000700091c10 */ /* 0x000fe200097fe4ff */
[----:B------:R-:W-:-:S06]  /*2a940*/  IMAD.U32 R0, RZ, RZ, UR4 ;  /* 0x00000004ff007e24 */ /* 0x000fcc000f8e00ff */
[----:B------:R1:W5:Y:S01]  /*2a950*/  @P1 LDG.E R0, desc[UR60][R8.64] ;  /* 0x0000003c08001981 */ /* 0x000362000c1e1900 */
[----:B----4-:R-:W-:Y:S01]  /*2a960*/  ISETP.NE.AND P2, PT, R10, RZ, PT ;  /* 0x000000ff0a00720c */ /* 0x010fe20003f45270 */
[----:B0-----:R-:W-:-:S05]  /*2a970*/  VIADD R4, R35, 0xffffff80 ;  /* 0xffffff8023047836 */ /* 0x001fca0000000000 */
[----:B------:R-:W-:-:S07]  /*2a980*/  ISETP.GT.AND P3, PT, R4, 0x7f, PT ;  /* 0x0000007f0400780c */ /* 0x000fce0003f64270 */
[----:B------:R-:W0:Y:S02]  /*2a990*/  @!P2 LDC R10, c[0x0][0xad4] ;  /* 0x0002b500ff0aab82 */ /* 0x000e240000000800 */
[----:B0-----:R1:W-:Y:S01]  /*2a9a0*/  @!P2 STL [R1+0x90], R10 ;  /* 0x0000900a0100a387 */ /* 0x0013e20000100800 */
[----:B------:R-:W-:Y:S01]  /*2a9b0*/  ISETP.GT.AND P2, PT, R10, 0x1, PT ;  /* 0x000000010a00780c */ /* 0x000fe20003f44270 */
[----:B------:R-:W-:-:S12]  /*2a9c0*/  @P1 BRA `(.L_x_2918) ;  /* 0x0000000000101947 */ /* 0x000fd80003800000 */
[----:B------:R-:W-:Y:S05]  /*2a9d0*/  @!P0 BRA `(.L_x_2918) ;  /* 0x00000000000c8947 */ /* 0x000fea0003800000 */
[----:B-1----:R-:W2:Y:S04]  /*2a9e0*/  LDG.E R9, desc[UR60][R2.64] ;  /* 0x0000003c02097981 */ /* 0x002ea8000c1e1900 */
[----:B-----5:R-:W2:Y:S02]  /*2a9f0*/  LDG.E R0, desc[UR60][R2.64+0x4] ;  /* 0x0000043c02007981 */ /* 0x020ea4000c1e1900 */
[----:B--2---:R-:W-:-:S07]  /*2aa00*/  IMAD.IADD R0, R0, 0x1, -R9 ;  /* 0x0000000100007824 */ /* 0x004fce00078e0a09 */
.L_x_2918:
[----:B-1----:R-:W2:Y:S04]  /*2aa10*/  LDL.LU R3, [R1+0x94] ;  /* 0x0000940001037983 */ /* 0x002ea80000300800 */
        /* <DEDUP_REMOVED lines=56> */
.L_x_2920:
[----:B------:R-:W-:Y:S05]  /*2ada0*/  BSYNC B1 ;  /* 0x0000000000017941 */ /* 0x000fea0003800000 */
.L_x_2919:
[----:B------:R-:W-:Y:S05]  /*2adb0*/  @P2 BRA `(.L_x_2915) ;  /* 0x0000000800242947 */ /* 0x000fea0003800000 */
[----:B------:R-:W2:Y:S01]  /*2adc0*/  LDL.LU R2, [R1+0x74] ;  /* 0x0000740001027983 */ /* 0x000ea20000300800 */
[----:B------:R-:W1:Y:S01]  /*2add0*/  LDC R15, c[0x0][0xbe8] ;  /* 0x0002fa00ff0f7b82 */ /* 0x000e620000000800 */
[----:B------:R-:W-:Y:S01]  /*2ade0*/  ULDC.64 UR4, c[0x0][0xaa0] ;  /* 0x0002a80000047ab9 */ /* 0x000fe20000000a00 */
[----:B------:R-:W-:Y:S01]  /*2adf0*/  ULDC.64 UR6, c[0x0][0xaf0] ;  /* 0x0002bc0000067ab9 */ /* 0x000fe20000000a00 */
[----:B------:R-:W3:Y:S01]  /*2ae00*/  LDL R4, [R1+0x8c] ;  /* 0x00008c0001047983 */ /* 0x000ee20000100800 */
[----:B------:R-:W-:Y:S01]  /*2ae10*/  BSSY B1, `(.L_x_2921) ;  /* 0x0000041000017945 */ /* 0x000fe20003800000 */
[----:B-1----:R-:W-:Y:S01]  /*2ae20*/  ISETP.NE.AND P0, PT, R15, 0x1, PT ;  /* 0x000000010f00780c */ /* 0x002fe20003f05270 */
[----:B------:R-:W-:-:S12]  /*2ae30*/  IMAD R21, R0, R15, RZ ;  /* 0x0000000f00157224 */ /* 0x000fd800078e02ff */
[----:B------:R-:W1:Y:S08]  /*2ae40*/  @P0 LDC R8, c[0x0][0xbec] ;  /* 0x0002fb00ff080b82 */ /* 0x000e700000000800 */
[----:B------:R-:W4:Y:S01]  /*2ae50*/  @P0 LDC R11, c[0x0][0xbf0] ;  /* 0x0002fc00ff0b0b82 */ /* 0x000f220000000800 */
[----:B--2---:R-:W-:Y:S02]  /*2ae60*/  IMAD.MOV.U32 R10, RZ, RZ, R2 ;  /* 0x000000ffff0a7224 */ /* 0x004fe400078e0002 */
[----:B------:R-:W-:-:S02]  /*2ae70*/  IMAD R2, R26, UR4, RZ ;  /* 0x000000041a027c24 */ /* 0x000fc4000f8e02ff */
[----:B---3--:R-:W-:Y:S02]  /*2ae80*/  IMAD R4, R4, 0x20, R225 ;  /* 0x0000002004047824 */ /* 0x008fe400078e02e1 */
[C---:B------:R-:W-:Y:S02]  /*2ae90*/  IMAD R9, R25.reuse, UR5, R2 ;  /* 0x0000000519097c24 */ /* 0x040fe4000f8e0202 */
[----:B0-----:R-:W-:Y:S01]  /*2aea0*/  IMAD.WIDE.U32 R2, R25, UR4, RZ ;  /* 0x0000000419027c25 */ /* 0x001fe2000f8e00ff */
[----:B------:R-:W-:-:S03]  /*2aeb0*/  ULDC.64 UR4, c[0x0][0xae8] ;  /* 0x0002ba0000047ab9 */ /* 0x000fc60000000a00 */
[----:B------:R-:W-:Y:S02]  /*2aec0*/  IMAD.IADD R13, R10, 0x1, R4 ;  /* 0x000000010a0d7824 */ /* 0x000fe400078e0204 */
[----:B------:R-:W-:Y:S02]  /*2aed0*/  IMAD.IADD R3, R3, 0x1, R9 ;  /* 0x0000000103037824 */ /* 0x000fe400078e0209 */
[----:B-1----:R-:W-:-:S04]  /*2aee0*/  @P0 IMAD.HI.U32 R4, R13, R8, RZ ;  /* 0x000000080d040227 */ /* 0x002fc800078e00ff */
[----:B------:R-:W-:-:S04]  /*2aef0*/  IMAD.WIDE.U32 R2, R224, UR4, R2 ;  /* 0x00000004e0027c25 */ /* 0x000fc8000f8e0002 */
[----:B------:R-:W-:Y:S01]  /*2af00*/  IMAD.MOV.U32 R9, RZ, RZ, R13 ;  /* 0x000000ffff097224 */ /* 0x000fe200078e000d */
[----:B----4-:R-:W-:Y:S01]  /*2af10*/  @P0 SHF.R.U32.HI R9, RZ, R11, R4 ;  /* 0x0000000bff090219 */ /* 0x010fe20000011604 */
[----:B------:R-:W-:Y:S02]  /*2af20*/  IMAD R8, R28, UR6, RZ ;  /* 0x000000061c087c24 */ /* 0x000fe4000f8e02ff */
[----:B------:R-:W-:Y:S01]  /*2af30*/  IMAD R3, R224, UR5, R3 ;  /* 0x00000005e0037c24 */ /* 0x000fe2000f8e0203 */
[----:B------:R-:W-:Y:S01]  /*2af40*/  SHF.R.S32.HI R4, RZ, 0x1f, R9 ;  /* 0x0000001fff047819 */ /* 0x000fe20000011409 */
[C---:B------:R-:W-:Y:S01]  /*2af50*/  IMAD R11, R33.reuse, UR7, R8 ;  /* 0x00000007210b7c24 */ /* 0x040fe2000f8e0208 */
[----:B------:R-:W-:Y:S01]  /*2af60*/  ULDC.64 UR4, c[0x0][0xae0] ;  /* 0x0002b80000047ab9 */ /* 0x000fe20000000a00 */
[----:B------:R-:W-:-:S04]  /*2af70*/  IMAD.WIDE.U32 R2, R33, UR6, R2 ;  /* 0x0000000621027c25 */ /* 0x000fc8000f8e0002 */
[----:B------:R-:W-:Y:S02]  /*2af80*/  IMAD.MOV R8, RZ, RZ, -R9 ;  /* 0x000000ffff087224 */ /* 0x000fe400078e0a09 */
[----:B------:R-:W-:Y:S02]  /*2af90*/  IMAD.IADD R3, R3, 0x1, R11 ;  /* 0x0000000103037824 */ /* 0x000fe400078e020b */
[----:B------:R-:W-:Y:S02]  /*2afa0*/  IMAD R4, R4, UR4, RZ ;  /* 0x0000000404047c24 */ /* 0x000fe4000f8e02ff */
[----:B------:R-:W-:Y:S02]  /*2afb0*/  IMAD R11, R15, R8, R13 ;  /* 0x000000080f0b7224 */ /* 0x000fe400078e020d */
[C---:B------:R-:W-:Y:S02]  /*2afc0*/  IMAD R13, R9.reuse, UR5, R4 ;  /* 0x00000005090d7c24 */ /* 0x040fe4000f8e0204 */
[----:B------:R-:W-:Y:S01]  /*2afd0*/  IMAD.WIDE.U32 R2, R9, UR4, R2 ;  /* 0x0000000409027c25 */ /* 0x000fe2000f8e0002 */
[----:B------:R-:W-:Y:S01]  /*2afe0*/  SHF.R.S32.HI R4, RZ, 0x1f, R11 ;  /* 0x0000001fff047819 */ /* 0x000fe2000001140b */
[----:B------:R-:W-:-:S02]  /*2aff0*/  ULDC.64 UR4, c[0x0][0xad8] ;  /* 0x0002b60000047ab9 */ /* 0x000fc40000000a00 */
[----:B------:R-:W-:Y:S02]  /*2b000*/  IMAD.IADD R3, R3, 0x1, R13 ;  /* 0x0000000103037824 */ /* 0x000fe400078e020d */
[----:B------:R-:W-:Y:S02]  /*2b010*/  IMAD R4, R4, UR4, RZ ;  /* 0x0000000404047c24 */ /* 0x000fe4000f8e02ff */
[----:B------:R-:W-:Y:S02]  /*2b020*/  IMAD.IADD R20, R225, 0x1, R10 ;  /* 0x00000001e1147824 */ /* 0x000fe400078e020a */
[C---:B------:R-:W-:Y:S02]  /*2b030*/  IMAD R9, R11.reuse, UR5, R4 ;  /* 0x000000050b097c24 */ /* 0x040fe4000f8e0204 */
[----:B------:R-:W-:Y:S01]  /*2b040*/  IMAD.WIDE.U32 R2, R11, UR4, R2 ;  /* 0x000000040b027c25 */ /* 0x000fe2000f8e0002 */
[----:B------:R-:W-:Y:S01]  /*2b050*/  ISETP.GE.AND P2, PT, R20, R21, PT ;  /* 0x000000151400720c */ /* 0x000fe20003f46270 */
[----:B------:R-:W-:-:S02]  /*2b060*/  ULDC.64 UR4, c[0x0][0xa80] ;  /* 0x0002a00000047ab9 */ /* 0x000fc40000000a00 */
[----:B------:R-:W-:Y:S01]  /*2b070*/  IMAD.IADD R3, R3, 0x1, R9 ;  /* 0x0000000103037824 */ /* 0x000fe200078e0209 */
[----:B------:R-:W-:Y:S01]  /*2b080*/  LEA R4, P3, R2, UR4, 0x1 ;  /* 0x0000000402047c11 */ /* 0x000fe2000f8608ff */
[----:B------:R-:W-:-:S03]  /*2b090*/  VIADD R0, R20, 0x20 ;  /* 0x0000002014007836 */ /* 0x000fc60000000000 */
[----:B------:R-:W-:Y:S01]  /*2b0a0*/  LEA.HI.X R14, R2, UR5, R3, 0x1, P3 ;  /* 0x00000005020e7c11 */ /* 0x000fe200098f0c03 */
[----:B------:R0:W1:Y:S01]  /*2b0b0*/  SHFL.IDX PT, R15, R4, RZ, 0x181f ;  /* 0x00181fff040f7589 */ /* 0x00006200000e0000 */
[-C--:B------:R-:W-:Y:S01]  /*2b0c0*/  ISETP.GE.AND P1, PT, R0, R21.reuse, PT ;  /* 0x000000150000720c */ /* 0x080fe20003f26270 */
[----:B------:R-:W-:Y:S02]  /*2b0d0*/  VIADD R0, R20, 0x40 ;  /* 0x0000004014007836 */ /* 0x000fe40000000000 */
[----:B------:R0:W2:Y:S03]  /*2b0e0*/  SHFL.IDX PT, R13, R14, RZ, 0x181f ;  /* 0x00181fff0e0d7589 */ /* 0x0000a600000e0000 */
        /* <DEDUP_REMOVED lines=19> */
.L_x_2922:
[----:B------:R-:W-:Y:S05]  /*2b220*/  BSYNC B1 ;  /* 0x0000000000017941 */ /* 0x000fea0003800000 */
.L_x_2921:
[----:B--23--:R2:W3:Y:S01]  /*2b230*/  SHFL.IDX PT, R13, R14, 0x1, 0x181f ;  /* 0x00381f000e0d7f89 */ /* 0x00c4e200000e0000 */
[----:B------:R-:W-:Y:S03]  /*2b240*/  BSSY B1, `(.L_x_2923) ;  /* 0x0000014000017945 */ /* 0x000fe60003800000 */
[----:B------:R2:W4:Y:S01]  /*2b250*/  SHFL.IDX PT, R11, R4, 0x1, 0x181f ;  /* 0x00381f00040b7f89 */ /* 0x00052200000e0000 */
        /* <DEDUP_REMOVED lines=18> */
.L_x_2924:
[----:B------:R-:W-:Y:S05]  /*2b380*/  BSYNC B1 ;  /* 0x0000000000017941 */ /* 0x000fea0003800000 */
.L_x_2923:
        /* <DEDUP_REMOVED lines=15> */
[----:B------:R0:W-:Y:S01]  /*2b480*/  @!P3 ST.E.128 desc[UR60][R2.64], RZ ;  /* 0x000000ff0200b985 */ /* 0x0001e2000c101d3c */
[----:B----4-:R-:W-:-:S02]  /*2b490*/  @!P1 LEA.HI.X R11, R19, R13, R219, 0x1, P4 ;  /* 0x0000000d130b9211 */ /* 0x010fc400020f0cdb */
[----:B------:R-:W-:Y:S01]  /*2b4a0*/  @!P0 LEA.HI.X R13, R22, R13, R218, 0x1, P6 ;  /* 0x0000000d160d8211 */ /* 0x000fe200030f0cda */
[----:B------:R0:W-:Y:S04]  /*2b4b0*/  @!P2 ST.E.128 desc[UR60][R8.64], RZ ;  /* 0x000000ff0800a985 */ /* 0x0001e8000c101d3c */
[----:B------:R0:W-:Y:S04]  /*2b4c0*/  @!P1 ST.E.128 desc[UR60][R10.64], RZ ;  /* 0x000000ff0a009985 */ /* 0x0001e8000c101d3c */
[----:B------:R0:W-:Y:S02]  /*2b4d0*/  @!P0 ST.E.128 desc[UR60][R12.64], RZ ;  /* 0x000000ff0c008985 */ /* 0x0001e4000c101d3c */
.L_x_2926:
[----:B------:R-:W-:Y:S05]  /*2b4e0*/  BSYNC B1 ;  /* 0x0000000000017941 */ /* 0x000fea0003800000 */
.L_x_2925:
[----:B------:R-:W-:Y:S01]  /*2b4f0*/  VIADD R0, R20, 0x60 ;  /* 0x0000006014007836 */ /* 0x000fe20000000000 */
[----:B0-----:R0:W0:Y:S04]  /*2b500*/  SHFL.IDX PT, R13, R14, 0x3, 0x181f ;  /* 0x00781f000e0d7f89 */ /* 0x00102800000e0000 */
[----:B------:R-:W-:Y:S01]  /*2b510*/  ISETP.GE.AND P0, PT, R0, R21, PT ;  /* 0x000000150000720c */ /* 0x000fe20003f06270 */
[----:B------:R0:W0:-:S12]  /*2b520*/  SHFL.IDX PT, R9, R4, 0x3, 0x181f ;  /* 0x00781f0004097f89 */ /* 0x00001800000e0000 */
        /* <DEDUP_REMOVED lines=18> */
.L_x_2915:
[----:B------:R-:W-:Y:S05]  /*2b650*/  BSYNC B0 ;  /* 0x0000000000007941 */ /* 0x000fea0003800000 */
.L_x_2905:
[----:B------:R-:W-:Y:S02]  /*2b660*/  ULDC UR4, c[0x0][0xc3c] ;  /* 0x00030f0000047ab9 */ /* 0x000fe40000000800 */
[----:B------:R-:W-:-:S13]  /*2b670*/  ISETP.GE.AND P0, PT, R7, UR4, PT ;  /* 0x0000000407007c0c */ /* 0x000fda000bf06270 */
[----:B------:R-:W-:Y:S05]  /*2b680*/  @!P0 BRA `(.L_x_2927) ;  /* 0xfffffd6400348947 */ /* 0x000fea000383ffff */
[----:B------:R-:W-:Y:S05]  /*2b690*/  BRA `(.L_x_2649) ;  /* 0x0000008000847947 */ /* 0x000fea0003800000 */
.L_x_2647:
        /* <DEDUP_REMOVED lines=16> */
.L_x_2928:
        /* <DEDUP_REMOVED lines=43> */
.L_x_2932:
        /* <DEDUP_REMOVED lines=37> */
.L_x_2930:
        /* <DEDUP_REMOVED lines=13> */
.L_x_2933:
        /* <DEDUP_REMOVED lines=62> */
.L_x_2934:
        /* <DEDUP_REMOVED lines=61> */
.L_x_2935:
[----:B------:R-:W-:-:S05]  /*2c520*/  LOP3.LUT R2, RZ, R2, RZ, 0x33, !PT ;  /* 0x00000002ff027212 */ /* 0x000fca00078e33ff */
[----:B------:R-:W-:Y:S01]  /*2c530*/  IMAD.IADD R25, R7, 0x1, R2 ;  /* 0x0000000107197824 */ /* 0x000fe200078e0202 */
[----:B------:R-:W-:Y:S06]  /*2c540*/  BRA `(.L_x_2936) ;  /* 0x00000000000c7947 */ /* 0x000fec0003800000 */
.L_x_2931:
[----:B------:R-:W-:Y:S02]  /*2c550*/  IMAD.MOV.U32 R25, RZ, RZ, RZ ;  /* 0x000000ffff197224 */ /* 0x000fe400078e00ff */
[----:B------:R-:W-:Y:S02]  /*2c560*/  IMAD.U32 R24, RZ, RZ, UR6 ;  /* 0x00000006ff187e24 */ /* 0x000fe4000f8e00ff */
[----:B------:R-:W-:-:S07]  /*2c570*/  IMAD.MOV.U32 R26, RZ, RZ, RZ ;  /* 0x000000ffff1a7224 */ /* 0x000fce00078e00ff */
.L_x_2936:
[----:B------:R-:W-:-:S13]  /*2c580*/  ISETP.NE.AND P0, PT, R6, RZ, PT ;  /* 0x000000ff0600720c */ /* 0x000fda0003f05270 */
[----:B------:R-:W0:Y:S01]  /*2c590*/  @!P0 S2R R3, SR_CgaCtaId ;  /* 0x0000000000038919 */ /* 0x000e220000008800 */
[----:B------:R-:W-:-:S04]  /*2c5a0*/  @!P0 MOV R2, 0x400 ;  /* 0x0000040000028802 */ /* 0x000fc80000000f00 */
[----:B0-----:R-:W-:-:S05]  /*2c5b0*/  @!P0 LEA R2, R3, R2, 0x18 ;  /* 0x0000000203028211 */ /* 0x001fca00078ec0ff */
[----:B------:R1:W-:Y:S01]  /*2c5c0*/  @!P0 STS.128 [R2+0x388d0], R24 ;  /* 0x0388d01802008388 */ /* 0x0003e20000000c00 */
[----:B------:R-:W-:Y:S06]  /*2c5d0*/  BAR.ARV 0x5, 0x180 ;  /* 0x0146000000007b1d */ /* 0x000fec0000002000 */
.L_x_2929:
        /* <DEDUP_REMOVED lines=35> */
.L_x_3050:
[----:B0-----:R-:W0:Y:S02]  /*2c810*/  LDC.64 R2, c[0x0][0xc88] ;  /* 0x00032200ff027b82 */ /* 0x001e240000000a00 */
[----:B0-----:R-:W-:-:S05]  /*2c820*/  IMAD.WIDE R2, R27, 0x4, R2 ;  /* 0x000000041b027825 */ /* 0x001fca00078e0202 */
[----:B------:R-:W2:Y:S01]  /*2c830*/  LDG.E R31, desc[UR60][R2.64] ;  /* 0x0000003c021f7981 */ /* 0x000ea2000c1e1900 */
[----:B------:R-:W-:Y:S05]  /*2c840*/  YIELD ;  /* 0x0000000000007946 */ /* 0x000fea0003800000 */
[----:B------:R-:W-:Y:S01]  /*2c850*/  ULDC.64 UR4, c[0x0][0xa28] ;  /* 0x00028a0000047ab9 */ /* 0x000fe20000000a00 */
[----:B------:R-:W-:Y:S01]  /*2c860*/  ULDC.64 UR8, c[0x0][0xa18] ;  /* 0x0002860000087ab9 */ /* 0x000fe20000000a00 */
[----:B------:R-:W-:Y:S01]  /*2c870*/  ISETP.NE.U32.AND P0, PT, RZ, UR4, PT ;  /* 0x00000004ff007c0c */ /* 0x000fe2000bf05070 */
[----:B-1----:R-:W-:Y:S01]  /*2c880*/  IMAD.MOV.U32 R11, RZ, RZ, RZ ;  /* 0x000000ffff0b7224 */ /* 0x002fe200078e00ff */
[----:B------:R-:W-:-:S02]  /*2c890*/  ULDC.64 UR6, c[0x0][0xa10] ;  /* 0x0002840000067ab9 */ /* 0x000fc40000000a00 */
[----:B------:R-:W-:Y:S02]  /*2c8a0*/  ISETP.NE.AND.EX P0, PT, RZ, UR5, PT, P0 ;  /* 0x00000005ff007c0c */ /* 0x000fe4000bf05300 */
[----:B------:R-:W-:-:S04]  /*2c8b0*/  ISETP.NE.U32.AND P2, PT, RZ, UR8, PT ;  /* 0x00000008ff007c0c */ /* 0x000fc8000bf45070 */
[----:B------:R-:W-:Y:S01]  /*2c8c0*/  ISETP.NE.AND.EX P2, PT, RZ, UR9, PT, P2 ;  /* 0x00000009ff007c0c */ /* 0x000fe2000bf45320 */
[----:B------:R-:W-:Y:S01]  /*2c8d0*/  IMAD.MOV.U32 R35, RZ, RZ, RZ ;  /* 0x000000ffff237224 */ /* 0x000fe200078e00ff */
[----:B--2---:R-:W-:-:S05]  /*2c8e0*/  SHF.R.S32.HI R0, RZ, 0x1f, R31 ;  /* 0x0000001fff007819 */ /* 0x004fca000001141f */
        /* <DEDUP_REMOVED lines=8> */
[----:B------:R-:W-:Y:S01]  /*2c970*/  ISETP.NE.U32.AND P1, PT, RZ, UR6, PT ;  /* 0x00000006ff007c0c */ /* 0x000fe2000bf25070 */
[----:B0-----:R-:W-:Y:S01]  /*2c980*/  IMAD.MOV.U32 R0, RZ, RZ, RZ ;  /* 0x000000ffff007224 */ /* 0x001fe200078e00ff */
[----:B------:R-:W-:Y:S02]  /*2c990*/  ISETP.NE.AND.EX P0, PT, RZ, UR5, PT, P0 ;  /* 0x00000005ff007c0c */ /* 0x000fe4000bf05300 */
[----:B------:R-:W-:Y:S02]  /*2c9a0*/  ISETP.NE.AND.EX P1, PT, RZ, UR7, PT, P1 ;  /* 0x00000007ff007c0c */ /* 0x000fe4000bf25310 */
[C---:B------:R-:W-:Y:S02]  /*2c9b0*/  IADD3 R4, P4, R17.reuse, UR6, RZ ;  /* 0x0000000611047c10 */ /* 0x040fe4000ff9e0ff */
[----:B-1----:R-:W-:Y:S01]  /*2c9c0*/  IADD3 R2, P3, R17, UR4, RZ ;  /* 0x0000000411027c10 */ /* 0x002fe2000ff7e0ff */
[----:B------:R-:W-:Y:S01]  /*2c9d0*/  ULDC UR4, c[0x0][0x288] ;  /* 0x0000a20000047ab9 */ /* 0x000fe20000000800 */
[----:B------:R-:W-:-:S02]  /*2c9e0*/  IADD3.X R5, R19, UR7, RZ, P4, !PT ;  /* 0x0000000713057c10 */ /* 0x000fc4000a7fe4ff */
[----:B------:R-:W-:Y:S02]  /*2c9f0*/  IADD3.X R3, R19, UR5, RZ, P3, !PT ;  /* 0x0000000513037c10 */ /* 0x000fe40009ffe4ff */
[----:B------:R-:W-:Y:S01]  /*2ca00*/  @P2 IADD3 R6, P3, R17, UR8, RZ ;  /* 0x0000000811062c10 */ /* 0x000fe2000ff7e0ff */
[----:B------:R-:W-:Y:S01]  /*2ca10*/  IMAD.U32 R8, RZ, RZ, UR4 ;  /* 0x00000004ff087e24 */ /* 0x000fe2000f8e00ff */
[----:B------:R-:W-:Y:S01]  /*2ca20*/  ULDC.64 UR4, c[0x0][0x418] ;  /* 0x0001060000047ab9 */ /* 0x000fe20000000a00 */
[----:B------:R-:W5:Y:S01]  /*2ca30*/  @P0 LDG.E R35, desc[UR60][R2.64] ;  /* 0x0000003c02230981 */ /* 0x000f62000c1e1900 */
[----:B------:R-:W-:-:S03]  /*2ca40*/  @P2 IADD3.X R7, R19, UR9, RZ, P3, !PT ;  /* 0x0000000913072c10 */ /* 0x000fc60009ffe4ff */
[----:B------:R-:W5:Y:S04]  /*2ca50*/  @P1 LDG.E R0, desc[UR60][R4.64] ;  /* 0x0000003c04001981 */ /* 0x000f68000c1e1900 */
[----:B---3--:R0:W3:Y:S01]  /*2ca60*/  @P2 LDG.E R8, desc[UR60][R6.64] ;  /* 0x0000003c06082981 */ /* 0x0080e2000c1e1900 */
[----:B------:R-:W-:-:S03]  /*2ca70*/  UISETP.NE.U32.AND UP0, UPT, UR4, URZ, UPT ;  /* 0x0000003f0400728c */ /* 0x000fc6000bf05070 */
[----:B------:R-:W-:Y:S01]  /*2ca80*/  ULDC UR4, c[0x0][0x424] ;  /* 0x0001090000047ab9 */ /* 0x000fe20000000800 */
[----:B------:R-:W-:-:S03]  /*2ca90*/  UISETP.NE.AND.EX UP0, UPT, UR5, URZ, UPT, UP0 ;  /* 0x0000003f0500728c */ /* 0x000fc6000bf05300 */
[----:B------:R-:W-:Y:S01]  /*2caa0*/  ULDC UR5, c[0x0][0x2f0] ;  /* 0x0000bc0000057ab9 */ /* 0x000fe20000000800 */
[----:B------:R-:W-:-:S04]  /*2cab0*/  USEL UR4, UR4, 0x1, UP0 ;  /* 0x0000000104047887 */ /* 0x000fc80008000000 */
[----:B------:R-:W-:-:S03]  /*2cac0*/  UIMAD UR4, UR4, UR5, URZ ;  /* 0x00000005040472a4 */ /* 0x000fc6000f8e023f */
[----:B------:R-:W-:Y:S02]  /*2cad0*/  ULDC UR5, c[0x0][0x348] ;  /* 0x0000d20000057ab9 */ /* 0x000fe40000000800 */
[----:B0-----:R-:W-:Y:S01]  /*2cae0*/  IMAD.U32 R6, RZ, RZ, UR5 ;  /* 0x00000005ff067e24 */ /* 0x001fe2000f8e00ff */
[----:B---3--:R0:W-:Y:S01]  /*2caf0*/  STL [R1+0x1c], R8 ;  /* 0x00001c0801007387 */ /* 0x0081e20000100800 */
[----:B------:R-:W-:-:S03]  /*2cb00*/  IMAD.MOV.U32 R9, RZ, RZ, R8 ;  /* 0x000000ffff097224 */ /* 0x000fc600078e0008 */
[----:B--2---:R1:W-:Y:S01]  /*2cb10*/  STL [R1+0x10], R11 ;  /* 0x0000100b01007387 */ /* 0x0043e20000100800 */
[----:B0-----:R-:W-:Y:S01]  /*2cb20*/  IMAD.U32 R8, RZ, RZ, UR4 ;  /* 0x00000004ff087e24 */ /* 0x001fe2000f8e00ff */
[----:B------:R-:W-:Y:S06]  /*2cb30*/  @P2 BRA `(.L_x_2938) ;  /* 0x0000000000142947 */ /* 0x000fec0003800000 */
[----:B------:R-:W-:Y:S05]  /*2cb40*/  @!P0 BRA `(.L_x_2938) ;  /* 0x0000000000108947 */ /* 0x000fea0003800000 */
[----:B------:R-:W2:Y:S04]  /*2cb50*/  LDG.E R7, desc[UR60][R2.64] ;  /* 0x0000003c02077981 */ /* 0x000ea8000c1e1900 */
[----:B------:R-:W2:Y:S02]  /*2cb60*/  LDG.E R10, desc[UR60][R2.64+0x4] ;  /* 0x0000043c020a7981 */ /* 0x000ea4000c1e1900 */
[----:B--2---:R-:W-:-:S05]  /*2cb70*/  IMAD.IADD R9, R10, 0x1, -R7 ;  /* 0x000000010a097824 */ /* 0x004fca00078e0a07 */
[----:B------:R0:W-:Y:S02]  /*2cb80*/  STL [R1+0x1c], R9 ;  /* 0x00001c0901007387 */ /* 0x0001e40000100800 */
.L_x_2938:
[----:B------:R-:W-:Y:S01]  /*2cb90*/  ULDC.64 UR4, c[0x0][0xa20] ;  /* 0x0002880000047ab9 */ /* 0x000fe20000000a00 */
[C---:B------:R-:W-:Y:S01]  /*2cba0*/  LOP3.LUT R2, R26.reuse, 0xff000000, RZ, 0xc0, !PT ;  /* 0xff0000001a027812 */ /* 0x040fe200078ec0ff */
[----:B------:R-:W-:Y:S01]  /*2cbb0*/  IMAD.MOV.U32 R32, RZ, RZ, R31 ;  /* 0x000000ffff207224 */ /* 0x000fe200078e001f */
[----:B------:R-:W-:Y:S02]  /*2cbc0*/  ISETP.NE.U32.AND P0, PT, RZ, UR4, PT ;  /* 0x00000004ff007c0c */ /* 0x000fe4000bf05070 */
[----:B------:R-:W-:Y:S02]  /*2cbd0*/  SHF.R.U32.HI R2, RZ, 0x8, R2 ;  /* 0x00000008ff027819 */ /* 0x000fe40000011602 */
[----:B------:R-:W-:Y:S02]  /*2cbe0*/  ISETP.NE.AND.EX P0, PT, RZ, UR5, PT, P0 ;  /* 0x00000005ff007c0c */ /* 0x000fe4000bf05300 */
[C---:B------:R-:W-:Y:S02]  /*2cbf0*/  LOP3.LUT R7, R26.reuse, 0xff0000, RZ, 0xc0, !PT ;  /* 0x00ff00001a077812 */ /* 0x040fe400078ec0ff */
[----:B------:R-:W-:-:S02]  /*2cc00*/  LOP3.LUT R26, R26, 0xffff, RZ, 0xc0, !PT ;  /* 0x0000ffff1a1a7812 */ /* 0x000fc400078ec0ff */
[----:B------:R-:W-:-:S07]  /*2cc10*/  LEA.HI R7, R7, R2, RZ, 0x10 ;  /* 0x0000000207077211 */ /* 0x000fce00078f80ff */
[----:B------:R-:W-:Y:S05]  /*2cc20*/  @!P0 BRA `(.L_x_2939) ;  /* 0x0000000000108947 */ /* 0x000fea0003800000 */
[----:B------:R-:W-:-:S04]  /*2cc30*/  IADD3 R2, P0, R17, UR4, RZ ;  /* 0x0000000411027c10 */ /* 0x000fc8000ff1e0ff */
[----:B------:R-:W-:-:S05]  /*2cc40*/  IADD3.X R3, R19, UR5, RZ, P0, !PT ;  /* 0x0000000513037c10 */ /* 0x000fca00087fe4ff */
[----:B------:R2:W5:Y:S01]  /*2cc50*/  LDG.E R8, desc[UR60][R2.64] ;  /* 0x0000003c02087981 */ /* 0x000562000c1e1900 */
[----:B------:R-:W-:Y:S05]  /*2cc60*/  BRA `(.L_x_2940) ;  /* 0x0000000000247947 */ /* 0x000fea0003800000 */
.L_x_2939:
[----:B------:R-:W-:Y:S02]  /*2cc70*/  ULDC.64 UR4, c[0x0][0xa08] ;  /* 0x0002820000047ab9 */ /* 0x000fe40000000a00 */
[----:B------:R-:W-:-:S04]  /*2cc80*/  ISETP.NE.U32.AND P0, PT, RZ, UR4, PT ;  /* 0x00000004ff007c0c */ /* 0x000fc8000bf05070 */
[----:B------:R-:W-:-:S13]  /*2cc90*/  ISETP.NE.AND.EX P0, PT, RZ, UR5, PT, P0 ;  /* 0x00000005ff007c0c */ /* 0x000fda000bf05300 */
[----:B------:R-:W-:Y:S05]  /*2cca0*/  @!P0 BRA `(.L_x_2940) ;  /* 0x0000000000148947 */ /* 0x000fea0003800000 */
[----:B------:R-:W2:Y:S02]  /*2ccb0*/  LDC.64 R2, c[0x0][0xa08] ;  /* 0x00028200ff027b82 */ /* 0x000ea40000000a00 */
[----:B--2---:R-:W-:-:S05]  /*2ccc0*/  IMAD.WIDE R2, R32, 0x4, R2 ;  /* 0x0000000420027825 */ /* 0x004fca00078e0202 */
[----:B------:R-:W2:Y:S04]  /*2ccd0*/  LDG.E R8, desc[UR60][R2.64] ;  /* 0x0000003c02087981 */ /* 0x000ea8000c1e1900 */
[----:B------:R-:W2:Y:S02]  /*2cce0*/  LDG.E R2, desc[UR60][R2.64+0x4] ;  /* 0x0000043c02027981 */ /* 0x000ea4000c1e1900 */
[----:B--2---:R-:W-:-:S07]  /*2ccf0*/  IMAD.IADD R8, R2, 0x1, -R8 ;  /* 0x0000000102087824 */ /* 0x004fce00078e0a08 */
.L_x_2940:
[----:B--2---:R-:W2:Y:S01]  /*2cd00*/  @P1 LDG.E R2, desc[UR60][R4.64] ;  /* 0x0000003c04021981 */ /* 0x004ea2000c1e1900 */
[----:B------:R-:W3:Y:S03]  /*2cd10*/  LDC R3, c[0x0][0x448] ;  /* 0x00011200ff037b82 */ /* 0x000ee60000000800 */
[----:B------:R4:W2:Y:S01]  /*2cd20*/  @P1 LDG.E R5, desc[UR60][R4.64+0x4] ;  /* 0x0000043c04051981 */ /* 0x0008a2000c1e1900 */
[----:B-----5:R-:W-:Y:S01]  /*2cd30*/  IMAD.IADD R8, R8, 0x1, -R11 ;  /* 0x0000000108087824 */ /* 0x020fe200078e0a0b */
[----:B------:R-:W-:Y:S01]  /*2cd40*/  BSSY B0, `(.L_x_2941) ;  /* 0x0000037000007945 */ /* 0x000fe20003800000 */
[----:B------:R-:W-:Y:S02]  /*2cd50*/  LOP3.LUT R21, R7, 0xff, RZ, 0xc0, !PT ;  /* 0x000000ff07157812 */ /* 0x000fe400078ec0ff */
[----:B---3--:R-:W-:-:S13]  /*2cd60*/  ISETP.NE.AND P0, PT, R3, 0x1, PT ;  /* 0x000000010300780c */ /* 0x008fda0003f05270 */
[----:B----4-:R-:W3:Y:S08]  /*2cd70*/  @P0 LDC R4, c[0x0][0x44c] ;  /* 0x00011300ff040b82 */ /* 0x010ef00000000800 */
[----:B------:R-:W4:Y:S01]  /*2cd80*/  @P0 LDC R3, c[0x0][0x450] ;  /* 0x00011400ff030b82 */ /* 0x000f220000000800 */
[----:B--2---:R-:W-:Y:S02]  /*2cd90*/  @P1 IMAD.IADD R6, R5, 0x1, -R2 ;  /* 0x0000000105061824 */ /* 0x004fe400078e0a02 */
[----:B------:R-:W-:-:S04]  /*2cda0*/  IMAD.SHL.U32 R2, R25, 0x80, RZ ;  /* 0x0000008019027824 */ /* 0x000fc800078e00ff */
[----:B------:R-:W-:-:S04]  /*2cdb0*/  VIADD R2, R2, 0x7f ;  /* 0x0000007f02027836 */ /* 0x000fc80000000000 */
[----:B---3--:R-:W-:-:S05]  /*2cdc0*/  @P0 IMAD.HI.U32 R4, R2, R4, RZ ;  /* 0x0000000402040227 */ /* 0x008fca00078e00ff */
[----:B----4-:R-:W-:Y:S01]  /*2cdd0*/  @P0 SHF.R.U32.HI R2, RZ, R3, R4 ;  /* 0x00000003ff020219 */ /* 0x010fe20000011604 */
[----:B------:R-:W-:Y:S01]  /*2cde0*/  IMAD.IADD R3, R8, 0x1, R6 ;  /* 0x0000000108037824 */ /* 0x000fe200078e0206 */
[----:B------:R-:W-:-:S03]  /*2cdf0*/  SHF.R.U32.HI R4, RZ, 0x10, R7 ;  /* 0x00000010ff047819 */ /* 0x000fc60000011607 */
[C---:B------:R-:W-:Y:S01]  /*2ce00*/  VIADD R20, R3.reuse, 0x4f ;  /* 0x0000004f03147836 */ /* 0x040fe20000000000 */
[----:B------:R-:W-:Y:S01]  /*2ce10*/  IADD3 R5, R3, 0x50, -R9 ;  /* 0x0000005003057810 */ /* 0x000fe20007ffe809 */
[----:B------:R2:W-:Y:S02]  /*2ce20*/  STL [R1+0x8], R3 ;  /* 0x0000080301007387 */ /* 0x0005e40000100800 */
[----:B------:R-:W-:-:S04]  /*2ce30*/  IMAD.HI R20, R20, 0x66666667, RZ ;  /* 0x6666666714147827 */ /* 0x000fc800078e02ff */
[----:B------:R-:W-:-:S04]  /*2ce40*/  IMAD.IADD R2, R5, 0x1, R2 ;  /* 0x0000000105027824 */ /* 0x000fc800078e0202 */
[----:B------:R-:W-:Y:S01]  /*2ce50*/  IMAD.HI R2, R2, 0x66666667, RZ ;  /* 0x6666666702027827 */ /* 0x000fe200078e02ff */
[----:B--2---:R-:W-:-:S04]  /*2ce60*/  SHF.R.U32.HI R3, RZ, 0x1f, R20 ;  /* 0x0000001fff037819 */ /* 0x004fc80000011614 */
[----:B------:R-:W-:Y:S02]  /*2ce70*/  LEA.HI.SX32 R20, R20, R3, 0x1b ;  /* 0x0000000314147211 */ /* 0x000fe400078fdaff */
[----:B------:R-:W-:-:S04]  /*2ce80*/  SHF.R.U32.HI R3, RZ, 0x1f, R2 ;  /* 0x0000001fff037819 */ /* 0x000fc80000011602 */
[----:B------:R-:W-:Y:S01]  /*2ce90*/  LEA.HI.SX32 R3, R2, R3, 0x1b ;  /* 0x0000000302037211 */ /* 0x000fe200078fdaff */
[----:B------:R-:W-:-:S03]  /*2cea0*/  IMAD.MOV.U32 R2, RZ, RZ, RZ ;  /* 0x000000ffff027224 */ /* 0x000fc600078e00ff */
[----:B0-----:R-:W-:-:S04]  /*2ceb0*/  VIMNMX R9, R20, R3, PT ;  /* 0x0000000314097248 */ /* 0x001fc80003fe0100 */
[----:B------:R-:W-:-:S13]  /*2cec0*/  ISETP.GE.AND P0, PT, R9, 0x1, PT ;  /* 0x000000010900780c */ /* 0x000fda0003f06270 */
[----:B------:R-:W-:Y:S05]  /*2ced0*/  @!P0 BRA `(.L_x_2942) ;  /* 0x0000000000748947 */ /* 0x000fea0003800000 */
[----:B------:R-:W-:Y:S01]  /*2cee0*/  ISETP.NE.AND P0, PT, R4, RZ, PT ;  /* 0x000000ff0400720c */ /* 0x000fe20003f05270 */
[----:B------:R-:W-:-:S03]  /*2cef0*/  ULDC UR4, c[0x0][0x9f0] ;  /* 0x00027c0000047ab9 */ /* 0x000fc60000000800 */
[----:B------:R-:W-:-:S04]  /*2cf00*/  SEL R7, R4, UR4, P0 ;  /* 0x0000000404077c07 */ /* 0x000fc80008000000 */
[----:B------:R-:W-:Y:S02]  /*2cf10*/  IABS R10, R7 ;  /* 0x00000007000a7213 */ /* 0x000fe40000000000 */
[----:B-1----:R-:W-:Y:S02]  /*2cf20*/  IADD3 R11, R7, -0x1, R9 ;  /* 0xffffffff070b7810 */ /* 0x002fe40007ffe009 */
        /* <DEDUP_REMOVED lines=12> */
[----:B------:R-:W-:-:S04]  /*2cff0*/  IMAD.MOV R2, RZ, RZ, -R2 ;  /* 0x000000ffff027224 */ /* 0x000fc800078e0a02 */
        /* <DEDUP_REMOVED lines=11> */
.L_x_2942:
[----:B------:R-:W-:Y:S05]  /*2d0b0*/  BSYNC B0 ;  /* 0x0000000000007941 */ /* 0x000fea0003800000 */
.L_x_2941:
[-C--:B------:R-:W-:Y:S01]  /*2d0c0*/  IMAD R3, R21, R2.reuse, RZ ;  /* 0x0000000215037224 */ /* 0x080fe200078e02ff */
[----:B------:R-:W-:Y:S04]  /*2d0d0*/  BSSY B0, `(.L_x_2943) ;  /* 0x0000191000007945 */ /* 0x000fe80003800000 */
        /* <DEDUP_REMOVED lines=22> */
[----:B------:R0:W2:Y:S02]  /*2d240*/  SHFL.IDX PT, R14, R7, RZ, 0x1f ;  /* 0x00001fff070e7589 */ /* 0x0000a400000e0000 */
.L_x_3154:
[----:B--2---:R-:W-:Y:S02]  /*2d250*/  ISETP.NE.AND P0, PT, R14, RZ, PT ;  /* 0x000000ff0e00720c */ /* 0x004fe40003f05270 */
[----:B------:R-:W-:-:S11]  /*2d260*/  PLOP3.LUT P6, PT, PT, PT, PT, 0x8, 0x0 ;  /* 0x000000000000781c */ /* 0x000fd60003fce170 */
[----:B------:R-:W-:Y:S05]  /*2d270*/  @P0 BRA `(.L_x_2946) ;  /* 0x00000000000c0947 */ /* 0x000fea0003800000 */
[----:B------:R-:W-:-:S03]  /*2d280*/  UMOV UR4, 0xffffffff ;  /* 0xffffffff00047882 */ /* 0x000fc60000000000 */
[----:B------:R-:W-:Y:S05]  /*2d290*/  BRA.DIV UR4, `(.L_x_2947) ;  /* 0x0000008204f47947 */ /* 0x000fea000b800000 */
[----:B------:R-:W-:-:S13]  /*2d2a0*/  ELECT P6, URZ, PT ;  /* 0x00000000003f782f */ /* 0x000fda00038c0000 */
.L_x_2946:
        /* <DEDUP_REMOVED lines=9> */
.L_x_3157:
[----:B------:R-:W-:Y:S05]  /*2d340*/  BSYNC B1 ;  /* 0x0000000000017941 */ /* 0x000fea0003800000 */
.L_x_2948:
[----:B------:R-:W-:Y:S04]  /*2d350*/  BSSY B1, `(.L_x_2950) ;  /* 0x00000ab000017945 */ /* 0x000fe80003800000 */
[----:B------:R-:W-:Y:S05]  /*2d360*/  @!P6 BRA `(.L_x_2951) ;  /* 0x0000000800a4e947 */ /* 0x000fea0003800000 */
[----:B-1----:R-:W-:Y:S01]  /*2d370*/  IMAD R11, R28, 0x8, R16 ;  /* 0x000000081c0b7824 */ /* 0x002fe200078e0210 */
[----:B------:R-:W-:Y:S01]  /*2d380*/  SHF.L.U32 R10, R30, 0x1f, RZ ;  /* 0x0000001f1e0a7819 */ /* 0x000fe200000006ff */
[----:B------:R-:W1:Y:S01]  /*2d390*/  S2R R8, SR_TID.X ;  /* 0x0000000000087919 */ /* 0x000e620000002100 */
[----:B------:R-:W-:Y:S02]  /*2d3a0*/  BSSY B2, `(.L_x_2952) ;  /* 0x0000005000027945 */ /* 0x000fe40003800000 */
[----:B------:R-:W2:Y:S01]  /*2d3b0*/  SYNCS.PHASECHK.TRANS64.TRYWAIT P0, [R11+URZ+0x388a0], R10 ;  /* 0x0388a00a0b0075a7 */ /* 0x000ea2000800017f */
[----:B-1----:R-:W-:-:S04]  /*2d3c0*/  LOP3.LUT R8, R8, 0x7f, RZ, 0xc0, !PT ;  /* 0x0000007f08087812 */ /* 0x002fc800078ec0ff */
[----:B------:R-:W-:Y:S01]  /*2d3d0*/  ISETP.NE.AND P1, PT, R8, RZ, PT ;  /* 0x000000ff0800720c */ /* 0x000fe20003f25270 */
[----:B--2---:R-:W-:-:S12]  /*2d3e0*/  @!P0 BRA `(.L_x_2953) ;  /* 0x0000008000d48947 */ /* 0x004fd80003800000 */
.L_x_3158:
[----:B------:R-:W-:Y:S05]  /*2d3f0*/  BSYNC B2 ;  /* 0x0000000000027941 */ /* 0x000fea0003800000 */
.L_x_2952:
        /* <DEDUP_REMOVED lines=9> */
.L_x_2955:
[----:B------:R-:W-:Y:S05]  /*2d490*/  BSYNC B2 ;  /* 0x0000000000027941 */ /* 0x000fea0003800000 */
.L_x_2954:
[----:B0-----:R-:W-:Y:S01]  /*2d4a0*/  IMAD.MOV.U32 R7, RZ, RZ, RZ ;  /* 0x000000ffff077224 */ /* 0x001fe200078e00ff */
        /* <DEDUP_REMOVED lines=9> */
[----:B------:R-:W-:Y:S01]  /*2d540*/  VIADD R12, R9, 0x24400 ;  /* 0x00024400090c7836 */ /* 0x000fe20000000000 */
[----:B------:R-:W-:-:S09]  /*2d550*/  UMOV UR7, 0x12f00000 ;  /* 0x12f0000000077882 */ /* 0x000fd20000000000 */
.L_x_2956:
        /* <DEDUP_REMOVED lines=16> */
.L_x_2957:
        /* <DEDUP_REMOVED lines=16> */
.L_x_2958:
        /* <DEDUP_REMOVED lines=16> */
.L_x_2959:
        /* <DEDUP_REMOVED lines=13> */
.L_x_3159:
[----:B------:R-:W-:Y:S05]  /*2d930*/  BSYNC B2 ;  /* 0x0000000000027941 */ /* 0x000fea0003800000 */
.L_x_2960:
[----:B------:R-:W-:Y:S01]  /*2d940*/  BSSY B2, `(.L_x_2962) ;  /* 0x000000b000027945 */ /* 0x000fe20003800000 */
[----:B------:R-:W-:Y:S02]  /*2d950*/  IMAD.MOV.U32 R12, RZ, RZ, 0x0 ;  /* 0x00000000ff0c7424 */ /* 0x000fe400078e00ff */
[----:B------:R-:W-:Y:S01]  /*2d960*/  IMAD.MOV.U32 R13, RZ, RZ, 0x12f00000 ;  /* 0x12f00000ff0d7424 */ /* 0x000fe200078e00ff */
[----:B------:R-:W-:Y:S06]  /*2d970*/  @P1 BRA `(.L_x_2963) ;  /* 0x00000000001c1947 */ /* 0x000fec0003800000 */
[----:B01----:R-:W0:Y:S01]  /*2d980*/  S2R R10, SR_TID.X ;  /* 0x00000000000a7919 */ /* 0x003e220000002100 */
[----:B------:R-:W-:-:S04]  /*2d990*/  IMAD.MOV.U32 R7, RZ, RZ, 0xa000 ;  /* 0x0000a000ff077424 */ /* 0x000fc800078e00ff */
[----:B------:R2:W-:Y:S01]  /*2d9a0*/  SYNCS.ARRIVE.TRANS64 RZ, [R11+URZ+0x388b0], R7 ;  /* 0x0388b0070bff79a7 */ /* 0x0005e2000800003f */
[----:B0-----:R-:W-:-:S04]  /*2d9b0*/  LOP3.LUT R10, R10, 0x1f, RZ, 0xc0, !PT ;  /* 0x0000001f0a0a7812 */ /* 0x001fc800078ec0ff */
[----:B------:R-:W-:-:S13]  /*2d9c0*/  ISETP.NE.AND P0, PT, R10, RZ, PT ;  /* 0x000000ff0a00720c */ /* 0x000fda0003f05270 */
[----:B--2---:R-:W-:Y:S05]  /*2d9d0*/  @!P0 BRA `(.L_x_2963) ;  /* 0x0000000000048947 */ /* 0x004fea0003800000 */
[----:B------:R-:W-:Y:S01]  /*2d9e0*/  BPT.TRAP 0x1 ;  /* 0x000000040000795c */ /* 0x000fe20000300000 */
.L_x_2963:
[----:B------:R-:W-:Y:S05]  /*2d9f0*/  BSYNC B2 ;  /* 0x0000000000027941 */ /* 0x000fea0003800000 */
.L_x_2962:
        /* <DEDUP_REMOVED lines=9> */
.L_x_2964:
        /* <DEDUP_REMOVED lines=15> */
.L_x_2965:
        /* <DEDUP_REMOVED lines=15> */
.L_x_2966:
        /* <DEDUP_REMOVED lines=15> */
.L_x_2967:
        /* <DEDUP_REMOVED lines=9> */
[----:B--2---:R-:W-:Y:S05]  /*2ddf0*/  @P0 BRA.U.ANY `(.L_x_2967) ;  /* 0xfffffffd00d80947 */ /* 0x004fea000393ffff */
.L_x_2951:
[----:B------:R-:W-:Y:S05]  /*2de00*/  BSYNC B1 ;  /* 0x0000000000017941 */ /* 0x000fea0003800000 */
.L_x_2950:
[----:B-1----:R-:W-:Y:S01]  /*2de10*/  VIADD R11, R3, 0xfffffffe ;  /* 0xfffffffe030b7836 */ /* 0x002fe20000000000 */
        /* <DEDUP_REMOVED lines=8> */
.L_x_2986:
        /* <DEDUP_REMOVED lines=11> */
.L_x_3160:
[----:B------:R-:W-:Y:S05]  /*2df50*/  BSYNC B2 ;  /* 0x0000000000027941 */ /* 0x000fea0003800000 */
.L_x_2970:
        /* <DEDUP_REMOVED lines=9> */
.L_x_2973:
[----:B------:R-:W-:Y:S05]  /*2dff0*/  BSYNC B2 ;  /* 0x0000000000027941 */ /* 0x000fea0003800000 */
.L_x_2972:
        /* <DEDUP_REMOVED lines=11> */
.L_x_2974:
        /* <DEDUP_REMOVED lines=14> */
[----:B------:R-:W-:Y:S01]  /*2e190*/  R2UR UR10, R12 ;  /* 0x000000000c0a72ca */ /* 0x000fe200000e0000 */
[----:B------:R-:W-:-:S14]  /*2e1a0*/  VIADD R12, R8, 0x26c00 ;  /* 0x00026c00080c7836 */ /* 0x000fdc0000000000 */
.L_x_2975:
        /* <DEDUP_REMOVED lines=16> */
.L_x_2976:
        /* <DEDUP_REMOVED lines=16> */
.L_x_2977:
        /* <DEDUP_REMOVED lines=13> */
.L_x_3161:
[----:B------:R-:W-:Y:S05]  /*2e480*/  BSYNC B2 ;  /* 0x0000000000027941 */ /* 0x000fea0003800000 */
.L_x_2978:
        /* <DEDUP_REMOVED lines=11> */
.L_x_2981:
[----:B------:R-:W-:Y:S05]  /*2e540*/  BSYNC B2 ;  /* 0x0000000000027941 */ /* 0x000fea0003800000 */
.L_x_2980:
        /* <DEDUP_REMOVED lines=8> */
.L_x_2982:
        /* <DEDUP_REMOVED lines=16> */
.L_x_2983:
        /* <DEDUP_REMOVED lines=15> */
.L_x_2984:
        /* <DEDUP_REMOVED lines=15> */
.L_x_2985:
        /* <DEDUP_REMOVED lines=10> */
.L_x_2969:
[----:B------:R-:W-:Y:S05]  /*2e950*/  BSYNC B1 ;  /* 0x0000000000017941 */ /* 0x000fea0003800000 */
.L_x_2968:
[C---:B------:R-:W-:Y:S01]  /*2e960*/  ISETP.GT.AND P2, PT, R11.reuse, R6, PT ;  /* 0x000000060b00720c */ /* 0x040fe20003f44270 */
[----:B------:R-:W-:Y:S02]  /*2e970*/  VIADD R28, R28, 0x1 ;  /* 0x000000011c1c7836 */ /* 0x000fe40000000000 */
[----:B------:R-:W-:-:S03]  /*2e980*/  VIADD R11, R11, 0xffffffff ;  /* 0xffffffff0b0b7836 */ /* 0x000fc60000000000 */
[----:B------:R-:W-:-:S04]  /*2e990*/  ISETP.NE.AND P1, PT, R28, 0x2, PT ;  /* 0x000000021c00780c */ /* 0x000fc80003f25270 */
[----:B------:R-:W-:Y:S02]  /*2e9a0*/  SEL R3, RZ, 0x1, P1 ;  /* 0x00000001ff037807 */ /* 0x000fe40000800000 */
[----:B------:R-:W-:Y:S02]  /*2e9b0*/  SEL R28, R28, RZ, P1 ;  /* 0x000000ff1c1c7207 */ /* 0x000fe40000800000 */
[----:B------:R-:W-:Y:S01]  /*2e9c0*/  LOP3.LUT R30, R30, R3, RZ, 0x3c, !PT ;  /* 0x000000031e1e7212 */ /* 0x000fe200078e3cff */
[----:B------:R-:W-:Y:S06]  /*2e9d0*/  @P2 BRA `(.L_x_2986) ;  /* 0xfffffff400302947 */ /* 0x000fec000383ffff */
.L_x_2944:
[----:B------:R-:W-:Y:S05]  /*2e9e0*/  BSYNC B0 ;  /* 0x0000000000007941 */ /* 0x000fea0003800000 */
.L_x_2943:
[----:B------:R-:W2:Y:S01]  /*2e9f0*/  LDC R0, c[0x0][0x448] ;  /* 0x00011200ff007b82 */ /* 0x000ea20000000800 */
[----:B------:R-:W-:Y:S01]  /*2ea00*/  LEA R2, R25, 0x7f, 0x7 ;  /* 0x0000007f19027811 */ /* 0x000fe200078e38ff */
[----:B------:R-:W-:Y:S06]  /*2ea10*/  @!P0 WARPSYNC.ALL ;  /* 0x0000000000008948 */ /* 0x000fec0003800000 */
[----:B------:R-:W-:Y:S01]  /*2ea20*/  @!P0 BAR.SYNC.DEFER_BLOCKING 0xc, 0x180 ;  /* 0x0306000000008b1d */ /* 0x000fe20000010000 */
[----:B------:R-:W-:-:S05]  /*2ea30*/  ISETP.NE.AND P2, PT, R4, RZ, PT ;  /* 0x000000ff0400720c */ /* 0x000fca0003f45270 */
[----:B------:R-:W-:Y:S08]  /*2ea40*/  BSSY B0, `(.L_x_2987) ;  /* 0x0000029000007945 */ /* 0x000ff00003800000 */
[----:B------:R-:W3:Y:S01]  /*2ea50*/  @!P2 LDC R4, c[0x0][0x9f0] ;  /* 0x00027c00ff04ab82 */ /* 0x000ee20000000800 */
[----:B--2---:R-:W-:-:S13]  /*2ea60*/  ISETP.NE.AND P1, PT, R0, 0x1, PT ;  /* 0x000000010000780c */ /* 0x004fda0003f25270 */
[----:B------:R-:W2:Y:S08]  /*2ea70*/  @P1 LDC R3, c[0x0][0x44c] ;  /* 0x00011300ff031b82 */ /* 0x000eb00000000800 */
[----:B------:R-:W4:Y:S01]  /*2ea80*/  @P1 LDC R0, c[0x0][0x450] ;  /* 0x00011400ff001b82 */ /* 0x000f220000000800 */
[----:B--2---:R-:W-:-:S05]  /*2ea90*/  @P1 IMAD.HI.U32 R3, R2, R3, RZ ;  /* 0x0000000302031227 */ /* 0x004fca00078e00ff */
[----:B----4-:R-:W-:Y:S01]  /*2eaa0*/  @P1 SHF.R.U32.HI R2, RZ, R0, R3 ;  /* 0x00000000ff021219 */ /* 0x010fe20000011603 */
[----:B------:R-:W-:-:S04]  /*2eab0*/  IMAD.MOV.U32 R0, RZ, RZ, RZ ;  /* 0x000000ffff007224 */ /* 0x000fc800078e00ff */
[----:B------:R-:W-:-:S04]  /*2eac0*/  IMAD.IADD R2, R5, 0x1, R2 ;  /* 0x0000000105027824 */ /* 0x000fc800078e0202 */
[----:B------:R-:W-:-:S05]  /*2ead0*/  IMAD.HI R2, R2, 0x66666667, RZ ;  /* 0x6666666702027827 */ /* 0x000fca00078e02ff */
[----:B------:R-:W-:-:S04]  /*2eae0*/  SHF.R.U32.HI R3, RZ, 0x1f, R2 ;  /* 0x0000001fff037819 */ /* 0x000fc80000011602 */
[----:B------:R-:W-:-:S04]  /*2eaf0*/  LEA.HI.SX32 R3, R2, R3, 0x1b ;  /* 0x0000000302037211 */ /* 0x000fc800078fdaff */
[----:B------:R-:W-:-:S04]  /*2eb00*/  VIMNMX R20, R20, R3, PT ;  /* 0x0000000314147248 */ /* 0x000fc80003fe0100 */
[----:B------:R-:W-:-:S13]  /*2eb10*/  ISETP.GE.AND P1, PT, R20, 0x1, PT ;  /* 0x000000011400780c */ /* 0x000fda0003f26270 */
[----:B---3--:R-:W-:Y:S05]  /*2eb20*/  @!P1 BRA `(.L_x_2988) ;  /* 0x0000000000689947 */ /* 0x008fea0003800000 */
[-C--:B------:R-:W-:Y:S02]  /*2eb30*/  IABS R0, R4.reuse ;  /* 0x0000000400007213 */ /* 0x080fe40000000000 */
[----:B------:R-:W-:Y:S02]  /*2eb40*/  IABS R6, R4 ;  /* 0x0000000400067213 */ /* 0x000fe40000000000 */
[----:B0-----:R-:W0:Y:S03]  /*2eb50*/  I2F.RP R7, R0 ;  /* 0x0000000000077306 */ /* 0x001e260000209400 */
        /* <DEDUP_REMOVED lines=23> */
.L_x_2988:
[----:B------:R-:W-:Y:S05]  /*2ecd0*/  BSYNC B0 ;  /* 0x0000000000007941 */ /* 0x000fea0003800000 */
.L_x_2987:
[-C--:B------:R-:W-:Y:S01]  /*2ece0*/  IMAD R3, R21, R0.reuse, RZ ;  /* 0x0000000015037224 */ /* 0x080fe200078e02ff */
[----:B------:R-:W-:Y:S04]  /*2ecf0*/  BSSY B7, `(.L_x_2989) ;  /* 0x000037e000077945 */ /* 0x000fe80003800000 */
[----:B------:R-:W-:Y:S01]  /*2ed00*/  VIADDMNMX R2, R3, R0, R20, PT ;  /* 0x0000000003027246 */ /* 0x000fe20003800114 */
[----:B------:R2:W-:Y:S03]  /*2ed10*/  STL [R1+0xc], R3 ;  /* 0x00000c0301007387 */ /* 0x0005e60000100800 */
[----:B------:R-:W-:Y:S01]  /*2ed20*/  ISETP.GT.AND P0, PT, R2, R3, PT ;  /* 0x000000030200720c */ /* 0x000fe20003f04270 */
[----:B------:R2:W-:-:S12]  /*2ed30*/  STL [R1+0x28], R2 ;  /* 0x0000280201007387 */ /* 0x0005d80000100800 */
[----:B--2---:R-:W-:Y:S05]  /*2ed40*/  @P0 BRA `(.L_x_2990) ;  /* 0x0000000000440947 */ /* 0x004fea0003800000 */
[----:B------:R-:W2:Y:S02]  /*2ed50*/  S2R R2, SR_TID.X ;  /* 0x0000000000027919 */ /* 0x000ea40000002100 */
[----:B--2---:R-:W-:-:S04]  /*2ed60*/  LOP3.LUT R2, R2, 0x7f, RZ, 0xc0, !PT ;  /* 0x0000007f02027812 */ /* 0x004fc800078ec0ff */
[----:B------:R-:W-:-:S13]  /*2ed70*/  ISETP.NE.AND P0, PT, R2, RZ, PT ;  /* 0x000000ff0200720c */ /* 0x000fda0003f05270 */
[----:B------:R-:W-:Y:S05]  /*2ed80*/  @P0 BRA `(.L_x_2991) ;  /* 0x0000003400d00947 */ /* 0x000fea0003800000 */
[----:B------:R-:W2:Y:S01]  /*2ed90*/  S2R R5, SR_LANEID ;  /* 0x0000000000057919 */ /* 0x000ea20000000000 */
[----:B------:R-:W-:Y:S01]  /*2eda0*/  VOTEU.ANY UR4, UPT, PT ;  /* 0x0000000000047886 */ /* 0x000fe200038e0100 */
[----:B------:R-:W3:Y:S01]  /*2edb0*/  LDC.64 R2, c[0x0][0xc60] ;  /* 0x00031800ff027b82 */ /* 0x000ee20000000a00 */
[----:B------:R-:W2:Y:S02]  /*2edc0*/  FLO.U32 R0, UR4 ;  /* 0x0000000400007d00 */ /* 0x000ea400080e0000 */
[----:B--2---:R-:W-:-:S06]  /*2edd0*/  ISETP.EQ.U32.AND P0, PT, R0, R5, PT ;  /* 0x000000050000720c */ /* 0x004fcc0003f02070 */
[----:B------:R-:W3:Y:S07]  /*2ede0*/  POPC R5, UR4 ;  /* 0x0000000400057d09 */ /* 0x000eee0008000000 */
[----:B---3--:R-:W2:Y:S01]  /*2edf0*/  @P0 ATOMG.E.ADD.STRONG.GPU PT, R3, desc[UR60][R2.64], R5 ;  /* 0x00000005020309a8 */ /* 0x008ea200081ee1fc */
[----:B------:R-:W3:Y:S02]  /*2ee00*/  S2R R4, SR_LTMASK ;  /* 0x0000000000047919 */ /* 0x000ee40000003900 */
[----:B---3--:R-:W-:-:S04]  /*2ee10*/  LOP3.LUT R4, R4, UR4, RZ, 0xc0, !PT ;  /* 0x0000000404047c12 */ /* 0x008fc8000f8ec0ff */
[----:B0-----:R-:W0:Y:S01]  /*2ee20*/  POPC R7, R4 ;  /* 0x0000000400077309 */ /* 0x001e220000000000 */
[----:B--2---:R-:W0:Y:S02]  /*2ee30*/  SHFL.IDX PT, R0, R3, R0, 0x1f ;  /* 0x00001f0003007589 */ /* 0x004e2400000e0000 */
[----:B0-----:R-:W-:Y:S01]  /*2ee40*/  IADD3 R24, R0, UR38, R7 ;  /* 0x0000002600187c10 */ /* 0x001fe2000fffe007 */
[----:B------:R-:W-:Y:S06]  /*2ee50*/  BRA `(.L_x_2991) ;  /* 0x00000034009c7947 */ /* 0x000fec0003800000 */
.L_x_2990:
        /* <DEDUP_REMOVED lines=9> */
[----:B------:R-:W2:Y:S01]  /*2eef0*/  LDC.64 R2, c[0x4][R2] ;  /* 0x0100000002027b82 */ /* 0x000ea20000000a00 */
[----:B------:R-:W-:Y:S02]  /*2ef00*/  IMAD.U32 R5, RZ, RZ, UR7 ;  /* 0x00000007ff057e24 */ /* 0x000fe4000f8e00ff */
[----:B------:R-:W-:Y:S02]  /*2ef10*/  IMAD.U32 R6, RZ, RZ, UR8 ;  /* 0x00000008ff067e24 */ /* 0x000fe4000f8e00ff */
[----:B0-----:R-:W-:-:S02]  /*2ef20*/  IMAD.U32 R7, RZ, RZ, UR9 ;  /* 0x00000009ff077e24 */ /* 0x001fc4000f8e00ff */
[----:B------:R-:W-:Y:S02]  /*2ef30*/  IMAD.U32 R10, RZ, RZ, UR4 ;  /* 0x00000004ff0a7e24 */ /* 0x000fe4000f8e00ff */
[----:B-1----:R-:W-:Y:S02]  /*2ef40*/  IMAD.U32 R11, RZ, RZ, UR5 ;  /* 0x00000005ff0b7e24 */ /* 0x002fe4000f8e00ff */
[----:B------:R-:W-:Y:S02]  /*2ef50*/  IMAD.MOV.U32 R8, RZ, RZ, 0x70 ;  /* 0x00000070ff087424 */ /* 0x000fe400078e00ff */
[----:B------:R-:W-:Y:S02]  /*2ef60*/  IMAD.MOV.U32 R12, RZ, RZ, 0x1 ;  /* 0x00000001ff0c7424 */ /* 0x000fe400078e00ff */
[----:B------:R-:W-:-:S07]  /*2ef70*/  IMAD.MOV.U32 R13, RZ, RZ, RZ ;  /* 0x000000ffff0d7224 */ /* 0x000fce00078e00ff */
[----:B------:R-:W-:-:S07]  /*2ef80*/  LEPC R20, `(.L_x_2993) ;  /* 0x000000001014794e */ /* 0x000fce0000000000 */
[----:B--2---:R-:W-:Y:S05]  /*2ef90*/  CALL.ABS.NOINC R2 ;  /* 0x0000000002007343 */ /* 0x004fea0003c00000 */
.L_x_2993:
[----:B------:R-:W-:Y:S05]  /*2efa0*/  BSYNC B6 ;  /* 0x0000000000067941 */ /* 0x000fea0003800000 */
.L_x_2992:
        /* <DEDUP_REMOVED lines=8> */
[----:B------:R2:W3:Y:S01]  /*2f030*/  LDC.64 R2, c[0x4][R22] ;  /* 0x0100000016027b82 */ /* 0x0004e20000000a00 */
[----:B------:R-:W-:Y:S02]  /*2f040*/  IMAD.U32 R4, RZ, RZ, UR6 ;  /* 0x00000006ff047e24 */ /* 0x000fe4000f8e00ff */
[----:B------:R-:W-:Y:S02]  /*2f050*/  IMAD.U32 R5, RZ, RZ, UR7 ;  /* 0x00000007ff057e24 */ /* 0x000fe4000f8e00ff */
[----:B------:R-:W-:Y:S02]  /*2f060*/  IMAD.U32 R6, RZ, RZ, UR8 ;  /* 0x00000008ff067e24 */ /* 0x000fe4000f8e00ff */
[----:B0-----:R-:W-:-:S02]  /*2f070*/  IMAD.U32 R7, RZ, RZ, UR9 ;  /* 0x00000009ff077e24 */ /* 0x001fc4000f8e00ff */
[----:B------:R-:W-:Y:S02]  /*2f080*/  IMAD.U32 R10, RZ, RZ, UR4 ;  /* 0x00000004ff0a7e24 */ /* 0x000fe4000f8e00ff */
[----:B-1----:R-:W-:Y:S02]  /*2f090*/  IMAD.U32 R11, RZ, RZ, UR5 ;  /* 0x00000005ff0b7e24 */ /* 0x002fe4000f8e00ff */
[----:B------:R-:W-:Y:S02]  /*2f0a0*/  IMAD.MOV.U32 R8, RZ, RZ, 0x70 ;  /* 0x00000070ff087424 */ /* 0x000fe400078e00ff */
[----:B------:R-:W-:Y:S02]  /*2f0b0*/  IMAD.MOV.U32 R12, RZ, RZ, 0x1 ;  /* 0x00000001ff0c7424 */ /* 0x000fe400078e00ff */
[----:B--2---:R-:W-:-:S07]  /*2f0c0*/  IMAD.MOV.U32 R13, RZ, RZ, RZ ;  /* 0x000000ffff0d7224 */ /* 0x004fce00078e00ff */
[----:B------:R-:W-:-:S07]  /*2f0d0*/  LEPC R20, `(.L_x_2996) ;  /* 0x000000001014794e */ /* 0x000fce0000000000 */
[----:B---3--:R-:W-:Y:S05]  /*2f0e0*/  CALL.ABS.NOINC R2 ;  /* 0x0000000002007343 */ /* 0x008fea0003c00000 */
.L_x_2996:
        /* <DEDUP_REMOVED lines=15> */
.L_x_2995:
[----:B------:R-:W-:Y:S05]  /*2f1e0*/  BSYNC B6 ;  /* 0x0000000000067941 */ /* 0x000fea0003800000 */
.L_x_2994:
[----:B------:R-:W2:Y:S01]  /*2f1f0*/  LDL R22, [R1+0x28] ;  /* 0x0000280001167983 */ /* 0x000ea20000100800 */
[----:B------:R-:W-:Y:S01]  /*2f200*/  ULDC.64 UR4, c[0x0][0x9f8] ;  /* 0x00027e0000047ab9 */ /* 0x000fe20000000a00 */
[----:B------:R-:W3:Y:S02]  /*2f210*/  LDC R0, c[0x0][0x430] ;  /* 0x00010c00ff007b82 */ /* 0x000ee40000000800 */
[----:B------:R-:W4:Y:S01]  /*2f220*/  LDL R6, [R1+0x8] ;  /* 0x0000080001067983 */ /* 0x000f220000100800 */
[----:B------:R-:W-:-:S03]  /*2f230*/  ISETP.NE.U32.AND P0, PT, RZ, UR4, PT ;  /* 0x00000004ff007c0c */ /* 0x000fc6000bf05070 */
[----:B------:R-:W4:Y:S01]  /*2f240*/  LDL R21, [R1+0x10] ;  /* 0x0000100001157983 */ /* 0x000f220000100800 */
[----:B------:R-:W-:Y:S01]  /*2f250*/  ISETP.NE.AND.EX P0, PT, RZ, UR5, PT, P0 ;  /* 0x00000005ff007c0c */ /* 0x000fe2000bf05300 */
[----:B------:R-:W0:-:S12]  /*2f260*/  S2R R20, SR_TID.X ;  /* 0x0000000000147919 */ /* 0x000e180000002100 */
[----:B------:R-:W-:Y:S01]  /*2f270*/  @P0 IADD3 R2, P1, R17, UR4, RZ ;  /* 0x0000000411020c10 */ /* 0x000fe2000ff3e0ff */
[----:B------:R-:W-:-:S03]  /*2f280*/  ULDC UR4, c[0x0][0x2f4] ;  /* 0x0000bd0000047ab9 */ /* 0x000fc60000000800 */
[----:B------:R-:W-:-:S05]  /*2f290*/  @P0 IADD3.X R3, R19, UR5, RZ, P1, !PT ;  /* 0x0000000513030c10 */ /* 0x000fca0008ffe4ff */
[----:B------:R1:W4:Y:S01]  /*2f2a0*/  @P0 LDG.E R32, desc[UR60][R2.64] ;  /* 0x0000003c02200981 */ /* 0x000322000c1e1900 */
[----:B0-----:R-:W-:-:S04]  /*2f2b0*/  LOP3.LUT R20, R20, 0x7f, RZ, 0xc0, !PT ;  /* 0x0000007f14147812 */ /* 0x001fc800078ec0ff */
[----:B------:R-:W-:Y:S02]  /*2f2c0*/  SHF.R.U32.HI R4, RZ, 0x3, R20 ;  /* 0x00000003ff047819 */ /* 0x000fe40000011614 */
[----:B------:R-:W0:Y:S01]  /*2f2d0*/  S2R R20, SR_TID.X ;  /* 0x0000000000147919 */ /* 0x000e220000002100 */
[----:B---3--:R-:W-:-:S13]  /*2f2e0*/  ISETP.NE.AND P1, PT, R0, 0x1, PT ;  /* 0x000000010000780c */ /* 0x008fda0003f25270 */
[----:B-1----:R-:W1:Y:S01]  /*2f2f0*/  @P1 LDC R2, c[0x0][0x438] ;  /* 0x00010e00ff021b82 */ /* 0x002e620000000800 */
        /* <DEDUP_REMOVED lines=9> */
[C---:B----4-:R-:W-:Y:S01]  /*2f390*/  ISETP.GE.AND P0, PT, R5.reuse, R6, PT ;  /* 0x000000060500720c */ /* 0x050fe20003f06270 */
[----:B------:R-:W-:-:S03]  /*2f3a0*/  IMAD.IADD R5, R5, 0x1, R21 ;  /* 0x0000000105057824 */ /* 0x000fc600078e0215 */
[----:B------:R-:W-:Y:S01]  /*2f3b0*/  ISETP.GT.U32.OR P0, PT, R20, 0x4f, P0 ;  /* 0x0000004f1400780c */ /* 0x000fe20000704470 */
[----:B0-----:R-:W-:-:S04]  /*2f3c0*/  @P1 IMAD.HI.U32 R3, R5, R4, RZ ;  /* 0x0000000405031227 */ /* 0x001fc800078e00ff */
[----:B------:R-:W-:Y:S01]  /*2f3d0*/  IMAD.MOV.U32 R4, RZ, RZ, R5 ;  /* 0x000000ffff047224 */ /* 0x000fe200078e0005 */
[----:B-1----:R-:W-:-:S07]  /*2f3e0*/  @P1 SHF.R.U32.HI R4, RZ, R2, R3 ;  /* 0x00000002ff041219 */ /* 0x002fce0000011603 */
[----:B------:R-:W0:Y:S01]  /*2f3f0*/  @!P0 LDC.64 R2, c[0x0][0x428] ;  /* 0x00010a00ff028b82 */ /* 0x000e220000000a00 */
[----:B------:R-:W-:Y:S01]  /*2f400*/  IMAD.MOV R6, RZ, RZ, -R4 ;  /* 0x000000ffff067224 */ /* 0x000fe200078e0a04 */
[----:B------:R-:W-:-:S03]  /*2f410*/  SHF.R.S32.HI R7, RZ, 0x1f, R32 ;  /* 0x0000001fff077819 */ /* 0x000fc60000011420 */
        /* <DEDUP_REMOVED lines=31> */
.L_x_3164:
[----:B------:R-:W-:Y:S05]  /*2f610*/  @!P2 BRA `(.L_x_2998) ;  /* 0x000000000004a947 */ /* 0x000fea0003800000 */
[----:B------:R-:W-:Y:S01]  /*2f620*/  BPT.TRAP 0x1 ;  /* 0x000000040000795c */ /* 0x000fe20000300000 */
.L_x_2998:
        /* <DEDUP_REMOVED lines=23> */
.L_x_3165:
[----:B------:R-:W-:Y:S05]  /*2f7a0*/  BSYNC B0 ;  /* 0x0000000000007941 */ /* 0x000fea0003800000 */
.L_x_2999:
        /* <DEDUP_REMOVED lines=74> */
.L_x_3177:
[----:B------:R-:W-:Y:S01]  /*2fc50*/  ISETP.GE.AND P0, PT, R4, 0x41, PT ;  /* 0x000000410400780c */ /* 0x000fe20003f06270 */
[----:B------:R-:W-:-:S12]  /*2fc60*/  BSSY B0, `(.L_x_3002) ;  /* 0x0000010000007945 */ /* 0x000fd80003800000 */
[----:B------:R-:W-:Y:S05]  /*2fc70*/  @!P0 BRA `(.L_x_3003) ;  /* 0x0000000000388947 */ /* 0x000fea0003800000 */
[C---:B------:R-:W-:Y:S01]  /*2fc80*/  LOP3.LUT P4, RZ, R18.reuse, 0x10, RZ, 0xc0, !PT ;  /* 0x0000001012ff7812 */ /* 0x040fe2000788c0ff */
        /* <DEDUP_REMOVED lines=13> */
.L_x_3003:
[----:B------:R-:W-:Y:S05]  /*2fd60*/  BSYNC B0 ;  /* 0x0000000000007941 */ /* 0x000fea0003800000 */
.L_x_3002:
[----:B------:R-:W-:Y:S01]  /*2fd70*/  NOP ;  /* 0x0000000000007918 */ /* 0x000fe20000000000 */
[----:B------:R-:W-:-:S13]  /*2fd80*/  PLOP3.LUT P0, PT, PT, PT, PT, 0x80, 0x0 ;  /* 0x000000000000781c */ /* 0x000fda0003f0f070 */
.L_x_3004:
        /* <DEDUP_REMOVED lines=10> */
.L_x_3005:
        /* <DEDUP_REMOVED lines=37> */
.L_x_3007:
[----:B------:R-:W-:Y:S05]  /*30080*/  BSYNC B6 ;  /* 0x0000000000067941 */ /* 0x000fea0003800000 */
.L_x_3006:
[----:B------:R-:W3:Y:S01]  /*30090*/  LDL.LU R20, [R1+0x30] ;  /* 0x0000300001147983 */ /* 0x000ee20000300800 */
[----:B------:R-:W-:Y:S01]  /*300a0*/  ULDC.64 UR4, c[0x0][0x2d8] ;  /* 0x0000b60000047ab9 */ /* 0x000fe20000000a00 */
[----:B------:R-:W0:Y:S02]  /*300b0*/  LDC R6, c[0x0][0x448] ;  /* 0x00011200ff067b82 */ /* 0x000e240000000800 */
[----:B------:R-:W4:Y:S04]  /*300c0*/  LDL.LU.64 R2, [R1+0x20] ;  /* 0x0000200001027983 */ /* 0x000f280000300a00 */
[----:B------:R1:W5:Y:S01]  /*300d0*/  LDL R9, [R1+0x1c] ;  /* 0x00001c0001097983 */ /* 0x0003620000100800 */
[----:B0-----:R-:W-:-:S13]  /*300e0*/  ISETP.NE.AND P0, PT, R6, 0x1, PT ;  /* 0x000000010600780c */ /* 0x001fda0003f05270 */
[----:B------:R-:W0:Y:S01]  /*300f0*/  @P0 LDC R7, c[0x0][0x44c] ;  /* 0x00011300ff070b82 */ /* 0x000e220000000800 */
[C---:B------:R-:W-:Y:S02]  /*30100*/  LOP3.LUT R10, R34.reuse, 0x40, RZ, 0xfc, !PT ;  /* 0x00000040220a7812 */ /* 0x040fe400078efcff */
[----:B--2---:R-:W-:Y:S01]  /*30110*/  LOP3.LUT R8, R34, 0x80, RZ, 0xfc, !PT ;  /* 0x0000008022087812 */ /* 0x004fe200078efcff */
[----:B----4-:R-:W-:Y:S02]  /*30120*/  IMAD.MOV.U32 R3, RZ, RZ, R35 ;  /* 0x000000ffff037224 */ /* 0x010fe400078e0023 */
        /* <DEDUP_REMOVED lines=15> */
[----:B------:R-:W-:-:S04]  /*30220*/  IMAD R5, R25, 0x80, R20 ;  /* 0x0000008019057824 */ /* 0x000fc800078e0214 */
        /* <DEDUP_REMOVED lines=19> */
[----:B------:R-:W-:Y:S01]  /*30360*/  ULDC UR4, c[0x0][0x2b8] ;  /* 0x0000ae0000047ab9 */ /* 0x000fe20000000800 */
[----:B0-----:R-:W-:-:S03]  /*30370*/  LOP3.LUT R20, R20, 0x7f, RZ, 0xc0, !PT ;  /* 0x0000007f14147812 */ /* 0x001fc600078ec0ff */
[----:B------:R-:W-:Y:S01]  /*30380*/  LEA.HI.X R0, R2, UR5, R0, 0x1, P0 ;  /* 0x0000000502007c11 */ /* 0x000fe200080f0c00 */
[----:B------:R-:W-:Y:S01]  /*30390*/  UMOV UR5, 0xffffffff ;  /* 0xffffffff00057882 */ /* 0x000fe20000000000 */
[----:B------:R-:W-:Y:S02]  /*303a0*/  ISETP.GE.AND P4, PT, R34, UR4, PT ;  /* 0x0000000422007c0c */ /* 0x000fe4000bf86270 */
[----:B------:R-:W-:Y:S02]  /*303b0*/  ISETP.GE.AND P3, PT, R10, UR4, PT ;  /* 0x000000040a007c0c */ /* 0x000fe4000bf66270 */
[----:B------:R-:W-:Y:S02]  /*303c0*/  ISETP.GE.AND P2, PT, R8, UR4, PT ;  /* 0x0000000408007c0c */ /* 0x000fe4000bf46270 */
[----:B------:R-:W-:Y:S02]  /*303d0*/  ISETP.GE.AND P1, PT, R37, UR4, PT ;  /* 0x0000000425007c0c */ /* 0x000fe4000bf26270 */
[----:B------:R-:W-:Y:S01]  /*303e0*/  SHF.R.U32.HI R8, RZ, 0x3, R20 ;  /* 0x00000003ff087819 */ /* 0x000fe20000011614 */
[----:B-1----:R-:W-:Y:S10]  /*303f0*/  BRA.DIV UR5, `(.L_x_3008) ;  /* 0x0000005e052c7947 */ /* 0x002ff4000b800000 */
[----:B------:R-:W0:Y:S01]  /*30400*/  SHFL.IDX PT, R3, R4, RZ, 0x181f ;  /* 0x00181fff04037589 */ /* 0x000e2200000e0000 */
[----:B-----5:R-:W-:Y:S02]  /*30410*/  IMAD R5, R9, R6, RZ ;  /* 0x0000000609057224 */ /* 0x020fe400078e02ff */
[----:B------:R-:W-:Y:S01]  /*30420*/  IMAD R25, R25, 0x80, R8 ;  /* 0x0000008019197824 */ /* 0x000fe200078e0208 */
        /* <DEDUP_REMOVED lines=83> */
.L_x_3194:
        /* <DEDUP_REMOVED lines=13> */
.L_x_3010:
[----:B------:R-:W-:Y:S05]  /*30a30*/  BSYNC B0 ;  /* 0x0000000000007941 */ /* 0x000fea0003800000 */
.L_x_3009:
[----:B------:R-:W-:Y:S01]  /*30a40*/  NOP ;  /* 0x0000000000007918 */ /* 0x000fe20000000000 */
[----:B------:R-:W-:-:S13]  /*30a50*/  PLOP3.LUT P0, PT, PT, PT, PT, 0x80, 0x0 ;  /* 0x000000000000781c */ /* 0x000fda0003f0f070 */
.L_x_3011:
        /* <DEDUP_REMOVED lines=20> */
.L_x_3195:
[----:B------:R-:W-:Y:S05]  /*30ba0*/  BSYNC B0 ;  /* 0x0000000000007941 */ /* 0x000fea0003800000 */
.L_x_3012:
[----:B------:R-:W2:Y:S01]  /*30bb0*/  LDL R2, [R1+0xc] ;  /* 0x00000c0001027983 */ /* 0x000ea20000100800 */
[----:B------:R-:W-:Y:S01]  /*30bc0*/  BSSY B0, `(.L_x_3014) ;  /* 0x0000112000007945 */ /* 0x000fe20003800000 */
[----:B--2---:R-:W-:-:S13]  /*30bd0*/  ISETP.GE.AND P0, PT, R0, R2, PT ;  /* 0x000000020000720c */ /* 0x004fda0003f06270 */
[----:B------:R-:W-:Y:S05]  /*30be0*/  @!P0 BRA `(.L_x_3015) ;  /* 0x00000010003c8947 */ /* 0x000fea0003800000 */
[C---:B------:R-:W-:Y:S01]  /*30bf0*/  LOP3.LUT R4, R34.reuse, 0x40, RZ, 0xfc, !PT ;  /* 0x0000004022047812 */ /* 0x040fe200078efcff */
[----:B------:R-:W-:Y:S01]  /*30c00*/  ULDC UR4, c[0x0][0x2f4] ;  /* 0x0000bd0000047ab9 */ /* 0x000fe20000000800 */
[C---:B------:R-:W-:Y:S01]  /*30c10*/  LOP3.LUT R2, R34.reuse, 0x80, RZ, 0xfc, !PT ;  /* 0x0000008022027812 */ /* 0x040fe200078efcff */
[----:B------:R-:W-:Y:S01]  /*30c20*/  IMAD.MOV.U32 R7, RZ, RZ, R23 ;  /* 0x000000ffff077224 */ /* 0x000fe200078e0017 */
[----:B------:R-:W-:Y:S01]  /*30c30*/  ISETP.GE.AND P4, PT, R34, UR4, PT ;  /* 0x0000000422007c0c */ /* 0x000fe2000bf86270 */
[----:B------:R-:W-:Y:S01]  /*30c40*/  IMAD.MOV.U32 R20, RZ, RZ, R29 ;  /* 0x000000ffff147224 */ /* 0x000fe200078e001d */
[----:B------:R-:W-:Y:S01]  /*30c50*/  ISETP.GE.AND P3, PT, R4, UR4, PT ;  /* 0x0000000404007c0c */ /* 0x000fe2000bf66270 */
[----:B------:R-:W-:Y:S01]  /*30c60*/  IMAD.MOV.U32 R31, RZ, RZ, R22 ;  /* 0x000000ffff1f7224 */ /* 0x000fe200078e0016 */
[----:B------:R-:W-:Y:S02]  /*30c70*/  ISETP.GE.AND P2, PT, R2, UR4, PT ;  /* 0x0000000402007c0c */ /* 0x000fe4000bf46270 */
[----:B------:R-:W-:-:S13]  /*30c80*/  ISETP.GE.AND P1, PT, R37, UR4, PT ;  /* 0x0000000425007c0c */ /* 0x000fda000bf26270 */
.L_x_3028:
[----:B------:R-:W1:Y:S01]  /*30c90*/  LDL R5, [R1+0x10] ;  /* 0x0000100001057983 */ /* 0x000e620000100800 */
[----:B------:R-:W2:Y:S03]  /*30ca0*/  LDC R11, c[0x0][0x430] ;  /* 0x00010c00ff0b7b82 */ /* 0x000ea60000000800 */
[----:B------:R-:W3:Y:S01]  /*30cb0*/  LDL R8, [R1+0x14] ;  /* 0x0000140001087983 */ /* 0x000ee20000100800 */
[----:B------:R-:W4:Y:S01]  /*30cc0*/  S2R R2, SR_TID.X ;  /* 0x0000000000027919 */ /* 0x000f220000002100 */
[----:B------:R-:W4:Y:S01]  /*30cd0*/  S2R R4, SR_TID.X ;  /* 0x0000000000047919 */ /* 0x000f220000002100 */
[----:B--2---:R-:W-:-:S13]  /*30ce0*/  ISETP.NE.AND P0, PT, R11, 0x1, PT ;  /* 0x000000010b00780c */ /* 0x004fda0003f05270 */
[----:B0-----:R-:W0:Y:S01]  /*30cf0*/  @P0 LDC R3, c[0x0][0x434] ;  /* 0x00010d00ff030b82 */ /* 0x001e220000000800 */
[----:B----4-:R-:W-:Y:S01]  /*30d00*/  LOP3.LUT R2, R2, 0x7f, RZ, 0xc0, !PT ;  /* 0x0000007f02027812 */ /* 0x010fe200078ec0ff */
[----:B------:R-:W-:-:S03]  /*30d10*/  IMAD.SHL.U32 R4, R4, 0x10, RZ ;  /* 0x0000001004047824 */ /* 0x000fc600078e00ff */
[----:B------:R-:W-:-:S04]  /*30d20*/  SHF.R.U32.HI R2, RZ, 0x3, R2 ;  /* 0x00000003ff027819 */ /* 0x000fc80000011602 */
[----:B------:R-:W-:Y:S02]  /*30d30*/  LOP3.LUT R4, R2, 0x70, R4, 0xf8, !PT ;  /* 0x0000007002047812 */ /* 0x000fe400078ef804 */
[----:B------:R-:W2:Y:S02]  /*30d40*/  @P0 LDC R2, c[0x0][0x438] ;  /* 0x00010e00ff020b82 */ /* 0x000ea40000000800 */
[----:B------:R-:W-:Y:S01]  /*30d50*/  ISETP.GT.U32.AND P6, PT, R4, 0x4f, PT ;  /* 0x0000004f0400780c */ /* 0x000fe20003fc4070 */
[----:B-1----:R-:W-:-:S04]  /*30d60*/  IMAD R6, R0, 0x50, R5 ;  /* 0x0000005000067824 */ /* 0x002fc800078e0205 */
[----:B------:R-:W-:-:S08]  /*30d70*/  IMAD.IADD R6, R4, 0x1, R6 ;  /* 0x0000000104067824 */ /* 0x000fd000078e0206 */
[----:B------:R-:W1:Y:S01]  /*30d80*/  @!P6 LDC.64 R4, c[0x0][0x428] ;  /* 0x00010a00ff04eb82 */ /* 0x000e620000000a00 */
[----:B0-----:R-:W-:-:S04]  /*30d90*/  @P0 IMAD.HI.U32 R3, R6, R3, RZ ;  /* 0x0000000306030227 */ /* 0x001fc800078e00ff */
[----:B------:R-:W-:Y:S01]  /*30da0*/  IMAD.MOV.U32 R10, RZ, RZ, R6 ;  /* 0x000000ffff0a7224 */ /* 0x000fe200078e0006 */
[----:B--2---:R-:W-:-:S04]  /*30db0*/  @P0 SHF.R.U32.HI R10, RZ, R2, R3 ;  /* 0x00000002ff0a0219 */ /* 0x004fc80000011603 */
[--C-:B------:R-:W-:Y:S01]  /*30dc0*/  @!P6 SHF.R.S32.HI R3, RZ, 0x1f, R10.reuse ;  /* 0x0000001fff03e819 */ /* 0x100fe2000001140a */
[----:B------:R-:W-:-:S04]  /*30dd0*/  @!P6 IMAD.MOV.U32 R2, RZ, RZ, R10 ;  /* 0x000000ffff02e224 */ /* 0x000fc800078e000a */
[----:B-1----:R-:W-:-:S04]  /*30de0*/  @!P6 IMAD.WIDE.U32 R2, R32, R4, R2 ;  /* 0x000000042002e225 */ /* 0x002fc800078e0002 */
        /* <DEDUP_REMOVED lines=8> */
[----:B------:R-:W-:Y:S01]  /*30e70*/  LOP3.LUT P5, RZ, R18, 0x20, RZ, 0xc0, !PT ;  /* 0x0000002012ff7812 */ /* 0x000fe200078ac0ff */
[----:B------:R-:W-:-:S05]  /*30e80*/  VIADD R23, R7, 0x1 ;  /* 0x0000000107177836 */ /* 0x000fca0000000000 */
[----:B------:R-:W-:Y:S01]  /*30e90*/  ISETP.NE.AND P0, PT, R23, 0x2, PT ;  /* 0x000000021700780c */ /* 0x000fe20003f05270 */
[----:B------:R-:W-:Y:S01]  /*30ea0*/  IMAD.MOV R5, RZ, RZ, -R10 ;  /* 0x000000ffff057224 */ /* 0x000fe200078e0a0a */
[----:B------:R-:W-:Y:S05]  /*30eb0*/  YIELD ;  /* 0x0000000000007946 */ /* 0x000fea0003800000 */
[----:B------:R-:W-:Y:S01]  /*30ec0*/  SEL R29, RZ, 0x1, P0 ;  /* 0x00000001ff1d7807 */ /* 0x000fe20000000000 */
[----:B------:R-:W-:Y:S01]  /*30ed0*/  IMAD R5, R11, R5, R6 ;  /* 0x000000050b057224 */ /* 0x000fe200078e0206 */
[----:B------:R-:W-:Y:S01]  /*30ee0*/  SEL R23, R23, RZ, P0 ;  /* 0x000000ff17177207 */ /* 0x000fe20000000000 */
[----:B------:R-:W-:Y:S01]  /*30ef0*/  IMAD.MOV.U32 R22, RZ, RZ, R0 ;  /* 0x000000ffff167224 */ /* 0x000fe200078e0000 */
[----:B------:R-:W-:Y:S01]  /*30f00*/  LOP3.LUT R29, R20, R29, RZ, 0x3c, !PT ;  /* 0x0000001d141d7212 */ /* 0x000fe200078e3cff */
[----:B0-----:R-:W-:Y:S06]  /*30f10*/  @!P5 BRA `(.L_x_3016) ;  /* 0x000000000004d947 */ /* 0x001fec0003800000 */
[----:B------:R-:W-:Y:S01]  /*30f20*/  BPT.TRAP 0x1 ;  /* 0x000000040000795c */ /* 0x000fe20000300000 */
.L_x_3016:
[----:B------:R-:W-:Y:S01]  /*30f30*/  IMAD R6, R23, 0x8, R16 ;  /* 0x0000000817067824 */ /* 0x000fe200078e0210 */
[----:B------:R-:W-:Y:S01]  /*30f40*/  SHF.L.U32 R3, R29, 0x1f, RZ ;  /* 0x0000001f1d037819 */ /* 0x000fe200000006ff */
[----:B------:R-:W-:Y:S03]  /*30f50*/  BSSY B1, `(.L_x_3017) ;  /* 0x0000003000017945 */ /* 0x000fe60003800000 */
[----:B------:R-:W0:Y:S02]  /*30f60*/  SYNCS.PHASECHK.TRANS64.TRYWAIT P0, [R6+URZ+0x38840], R3 ;  /* 0x03884003060075a7 */ /* 0x000e24000800017f */
[----:B0-----:R-:W-:Y:S05]  /*30f70*/  @!P0 BRA `(.L_x_3018) ;  /* 0x0000005c00348947 */ /* 0x001fea0003800000 */
.L_x_3196:
[----:B------:R-:W-:Y:S05]  /*30f80*/  BSYNC B1 ;  /* 0x0000000000017941 */ /* 0x000fea0003800000 */
.L_x_3017:
        /* <DEDUP_REMOVED lines=67> */
.L_x_3208:
        /* <DEDUP_REMOVED lines=17> */
.L_x_3020:
        /* <DEDUP_REMOVED lines=10> */
.L_x_3021:
[----:B------:R2:W-:Y:S01]  /*31570*/  SYNCS.ARRIVE.TRANS64.A1T0 RZ, [R6+URZ+0x38830], RZ ;  /* 0x038830ff06ff79a7 */ /* 0x0005e2000810003f */
[----:B------:R-:W-:Y:S05]  /*31580*/  @!P6 BRA `(.L_x_3022) ;  /* 0x000000000004e947 */ /* 0x000fea0003800000 */
[----:B------:R-:W-:Y:S01]  /*31590*/  BPT.TRAP 0x1 ;  /* 0x000000040000795c */ /* 0x000fe20000300000 */
.L_x_3022:
[----:B-1----:R-:W-:Y:S01]  /*315a0*/  SHF.L.U32 R2, R20, 0x1f, RZ ;  /* 0x0000001f14027819 */ /* 0x002fe200000006ff */
[----:B--2---:R-:W-:Y:S01]  /*315b0*/  IMAD R6, R7, 0x8, R16 ;  /* 0x0000000807067824 */ /* 0x004fe200078e0210 */
[----:B------:R-:W-:Y:S03]  /*315c0*/  BSSY B1, `(.L_x_3023) ;  /* 0x0000003000017945 */ /* 0x000fe60003800000 */
[----:B------:R-:W1:Y:S02]  /*315d0*/  SYNCS.PHASECHK.TRANS64.TRYWAIT P0, [R6+URZ+0x38860], R2 ;  /* 0x03886002060075a7 */ /* 0x000e64000800017f */
[----:B-1----:R-:W-:Y:S05]  /*315e0*/  @!P0 BRA `(.L_x_3024) ;  /* 0x0000005c00708947 */ /* 0x002fea0003800000 */
.L_x_3209:
[----:B------:R-:W-:Y:S05]  /*315f0*/  BSYNC B1 ;  /* 0x0000000000017941 */ /* 0x000fea0003800000 */
.L_x_3023:
        /* <DEDUP_REMOVED lines=61> */
.L_x_3221:
        /* <DEDUP_REMOVED lines=31> */
.L_x_3026:
        /* <DEDUP_REMOVED lines=10> */
.L_x_3027:
        /* <DEDUP_REMOVED lines=8> */
.L_x_3015:
[----:B------:R-:W-:Y:S05]  /*31ce0*/  BSYNC B0 ;  /* 0x0000000000007941 */ /* 0x000fea0003800000 */
.L_x_3014:
        /* <DEDUP_REMOVED lines=17> */
.L_x_3030:
[----:B------:R-:W-:Y:S05]  /*31e00*/  BSYNC B0 ;  /* 0x0000000000007941 */ /* 0x000fea0003800000 */
.L_x_3029:
[----:B------:R-:W-:-:S13]  /*31e10*/  LOP3.LUT P0, RZ, R18, 0x20, RZ, 0xc0, !PT ;  /* 0x0000002012ff7812 */ /* 0x000fda000780c0ff */
[----:B------:R-:W-:Y:S05]  /*31e20*/  @!P0 BRA `(.L_x_3031) ;  /* 0x0000000000048947 */ /* 0x000fea0003800000 */
[----:B------:R-:W-:Y:S01]  /*31e30*/  BPT.TRAP 0x1 ;  /* 0x000000040000795c */ /* 0x000fe20000300000 */
.L_x_3031:
[----:B------:R-:W2:Y:S01]  /*31e40*/  LDL.LU R0, [R1+0x8] ;  /* 0x0000080001007983 */ /* 0x000ea20000300800 */
[----:B------:R-:W-:Y:S01]  /*31e50*/  IMAD R4, R23, 0x8, R16 ;  /* 0x0000000817047824 */ /* 0x000fe200078e0210 */
[----:B0-----:R-:W-:Y:S01]  /*31e60*/  SHF.L.U32 R3, R29, 0x1f, RZ ;  /* 0x0000001f1d037819 */ /* 0x001fe200000006ff */
[----:B------:R-:W-:Y:S03]  /*31e70*/  BSSY B0, `(.L_x_3032) ;  /* 0x0000004000007945 */ /* 0x000fe60003800000 */
[----:B------:R-:W0:Y:S01]  /*31e80*/  SYNCS.PHASECHK.TRANS64.TRYWAIT P0, [R4+URZ+0x38860], R3 ;  /* 0x03886003040075a7 */ /* 0x000e22000800017f */
[----:B--2---:R-:W-:Y:S01]  /*31e90*/  IMAD R5, R22, -0x50, R0 ;  /* 0xffffffb016057824 */ /* 0x004fe200078e0200 */
[----:B0-----:R-:W-:Y:S06]  /*31ea0*/  @!P0 BRA `(.L_x_3033) ;  /* 0x0000005c00308947 */ /* 0x001fec0003800000 */
.L_x_3222:
[----:B------:R-:W-:Y:S05]  /*31eb0*/  BSYNC B0 ;  /* 0x0000000000007941 */ /* 0x000fea0003800000 */
.L_x_3032:
[----:B------:R-:W2:Y:S01]  /*31ec0*/  S2R R0, SR_TID.X ;  /* 0x0000000000007919 */ /* 0x000ea20000002100 */
[----:B------:R-:W-:Y:S01]  /*31ed0*/  UMOV UR4, 0xffffffff ;  /* 0xffffffff00047882 */ /* 0x000fe20000000000 */
[----:B------:R-:W-:Y:S01]  /*31ee0*/  IMAD R7, R23, 0x5000, R33 ;  /* 0x0000500017077824 */ /* 0x000fe200078e0221 */
        /* <DEDUP_REMOVED lines=63> */
.L_x_3234:
        /* <DEDUP_REMOVED lines=15> */
.L_x_3035:
        /* <DEDUP_REMOVED lines=10> */
.L_x_3036:
[----:B------:R1:W-:Y:S01]  /*32470*/  SYNCS.ARRIVE.TRANS64.A1T0 RZ, [R4+URZ+0x38850], RZ ;  /* 0x038850ff04ff79a7 */ /* 0x0003e2000810003f */
[----:B------:R-:W-:-:S05]  /*32480*/  VIADD R23, R23, 0x1 ;  /* 0x0000000117177836 */ /* 0x000fca0000000000 */
[----:B------:R-:W-:-:S04]  /*32490*/  ISETP.NE.AND P0, PT, R23, 0x2, PT ;  /* 0x000000021700780c */ /* 0x000fc80003f05270 */
[----:B0-----:R-:W-:Y:S02]  /*324a0*/  SEL R0, RZ, 0x1, P0 ;  /* 0x00000001ff007807 */ /* 0x001fe40000000000 */
[----:B------:R-:W-:Y:S02]  /*324b0*/  SEL R23, R23, RZ, P0 ;  /* 0x000000ff17177207 */ /* 0x000fe40000000000 */
[----:B-1----:R-:W-:-:S07]  /*324c0*/  LOP3.LUT R29, R29, R0, RZ, 0x3c, !PT ;  /* 0x000000001d1d7212 */ /* 0x002fce00078e3cff */
.L_x_2991:
[----:B------:R-:W-:Y:S05]  /*324d0*/  BSYNC B7 ;  /* 0x0000000000077941 */ /* 0x000fea0003800000 */
.L_x_2989:
[----:B------:R-:W-:-:S13]  /*324e0*/  LOP3.LUT P0, RZ, R18, 0x40, RZ, 0xc0, !PT ;  /* 0x0000004012ff7812 */ /* 0x000fda000780c0ff */
[----:B------:R-:W-:Y:S05]  /*324f0*/  @!P0 BRA `(.L_x_3037) ;  /* 0x0000000000248947 */ /* 0x000fea0003800000 */
[----:B------:R-:W-:Y:S05]  /*32500*/  WARPSYNC.ALL ;  /* 0x0000000000007948 */ /* 0x000fea0003800000 */
[----:B------:R-:W2:Y:S08]  /*32510*/  S2UR UR5, SR_CgaCtaId ;  /* 0x00000000000579c3 */ /* 0x000eb00000008800 */
[----:B------:R-:W-:Y:S06]  /*32520*/  BAR.SYNC.DEFER_BLOCKING 0x5, 0x180 ;  /* 0x0146000000007b1d */ /* 0x000fec0000010000 */
[----:B------:R-:W-:-:S02]  /*32530*/  UMOV UR4, 0x400 ;  /* 0x0000040000047882 */ /* 0x000fc40000000000 */
[----:B--2---:R-:W-:-:S06]  /*32540*/  ULEA UR4, UR5, UR4, 0x18 ;  /* 0x0000000405047291 */ /* 0x004fcc000f8ec03f */
[----:B0-----:R-:W-:-:S05]  /*32550*/  IMAD.U32 R16, RZ, RZ, UR4 ;  /* 0x00000004ff107e24 */ /* 0x001fca000f8e00ff */
[----:B------:R0:W2:Y:S01]  /*32560*/  LDS.128 R24, [R16+0x388d0] ;  /* 0x0388d00010187984 */ /* 0x0000a20000000c00 */
[----:B------:R-:W-:Y:S06]  /*32570*/  BAR.ARV 0x4, 0x180 ;  /* 0x0106000000007b1d */ /* 0x000fec0000002000 */
[----:B------:R-:W-:Y:S05]  /*32580*/  BRA `(.L_x_3038) ;  /* 0x0000000c00d47947 */ /* 0x000fea0003800000 */
.L_x_3037:
[----:B------:R-:W2:Y:S01]  /*32590*/  S2R R10, SR_TID.X ;  /* 0x00000000000a7919 */ /* 0x000ea20000002100 */
[----:B------:R-:W-:Y:S01]  /*325a0*/  UMOV UR4, 0xffffffff ;  /* 0xffffffff00047882 */ /* 0x000fe20000000000 */
[----:B--2---:R-:W-:-:S04]  /*325b0*/  LOP3.LUT R10, R10, 0x1f, RZ, 0xc0, !PT ;  /* 0x0000001f0a0a7812 */ /* 0x004fc800078ec0ff */
[----:B------:R-:W-:Y:S01]  /*325c0*/  ISETP.NE.AND P0, PT, R10, 0x1f, PT ;  /* 0x0000001f0a00780c */ /* 0x000fe20003f05270 */
[----:B------:R-:W-:-:S12]  /*325d0*/  BRA.DIV UR4, `(.L_x_3039) ;  /* 0x0000005e04787947 */ /* 0x000fd8000b800000 */
[----:B------:R-:W-:Y:S01]  /*325e0*/  IMAD.IADD R9, R27, 0x1, R10 ;  /* 0x000000011b097824 */ /* 0x000fe200078e020a */
[----:B------:R-:W-:-:S04]  /*325f0*/  ULDC UR4, c[0x0][0xc3c] ;  /* 0x00030f0000047ab9 */ /* 0x000fc80000000800 */
[----:B------:R-:W-:-:S13]  /*32600*/  ISETP.GE.OR P1, PT, R9, UR4, !P0 ;  /* 0x0000000409007c0c */ /* 0x000fda000c726670 */
[----:B------:R-:W2:Y:S08]  /*32610*/  @!P1 LDC.64 R2, c[0x0][0xc80] ;  /* 0x00032000ff029b82 */ /* 0x000eb00000000a00 */
[----:B------:R-:W3:Y:S01]  /*32620*/  @!P1 LDC.64 R4, c[0x0][0xc78] ;  /* 0x00031e00ff049b82 */ /* 0x000ee20000000a00 */
[----:B--2---:R-:W-:-:S05]  /*32630*/  @!P1 IMAD.WIDE R2, R9, 0x4, R2 ;  /* 0x0000000409029825 */ /* 0x004fca00078e0202 */
[----:B0-----:R3:W2:Y:S02]  /*32640*/  @!P1 LDG.E R7, desc[UR60][R2.64] ;  /* 0x0000003c02079981 */ /* 0x0016a4000c1e1900 */
[----:B---3--:R-:W-:-:S05]  /*32650*/  @!P1 IMAD.WIDE R2, R9, 0x4, R4 ;  /* 0x0000000409029825 */ /* 0x008fca00078e0204 */
        /* <DEDUP_REMOVED lines=8> */
[----:B------:R0:W-:Y:S02]  /*326e0*/  SHFL.IDX PT, R6, R24, 0x1, 0x1f ;  /* 0x00201f0018067f89 */ /* 0x0001e400000e0000 */
[----:B0-----:R-:W-:-:S02]  /*326f0*/  IMAD.MOV.U32 R24, RZ, RZ, RZ ;  /* 0x000000ffff187224 */ /* 0x001fc400078e00ff */
[----:B--2---:R-:W-:Y:S02]  /*32700*/  @!P1 IMAD.MOV.U32 R25, RZ, RZ, R7 ;  /* 0x000000ffff199224 */ /* 0x004fe400078e0007 */
        /* <DEDUP_REMOVED lines=18> */
[----:B------:R0:W2:Y:S02]  /*32830*/  SHFL.IDX PT, R14, R3, 0x1f, 0x1f ;  /* 0x03e01f00030e7f89 */ /* 0x0000a400000e0000 */
.L_x_3244:
[----:B------:R-:W-:Y:S02]  /*32840*/  ULDC UR4, c[0x0][0xc38] ;  /* 0x00030e0000047ab9 */ /* 0x000fe40000000800 */
[----:B------:R-:W-:-:S04]  /*32850*/  IMAD.U32 R4, RZ, RZ, UR4 ;  /* 0x00000004ff047e24 */ /* 0x000fc8000f8e00ff */
[----:B--2---:R-:W-:-:S04]  /*32860*/  IMAD R5, R14, R4, RZ ;  /* 0x000000040e057224 */ /* 0x004fc800078e02ff */
[----:B------:R-:W-:-:S05]  /*32870*/  IMAD.IADD R6, R6, 0x1, R5 ;  /* 0x0000000106067824 */ /* 0x000fca00078e0205 */
[----:B------:R-:W-:-:S13]  /*32880*/  ISETP.GT.AND P6, PT, R6, R0, PT ;  /* 0x000000000600720c */ /* 0x000fda0003fc4270 */
[----:B------:R-:W-:Y:S05]  /*32890*/  @P6 BRA `(.L_x_3040) ;  /* 0x0000000000a46947 */ /* 0x000fea0003800000 */
.L_x_3043:
[----:B------:R-:W2:Y:S01]  /*328a0*/  LDC R2, c[0x0][0xc3c] ;  /* 0x00030f00ff027b82 */ /* 0x000ea20000000800 */
[----:B------:R-:W-:-:S05]  /*328b0*/  VIADD R27, R27, 0x1f ;  /* 0x0000001f1b1b7836 */ /* 0x000fca0000000000 */
[----:B--2---:R-:W-:-:S13]  /*328c0*/  ISETP.GE.AND P6, PT, R27, R2, PT ;  /* 0x000000021b00720c */ /* 0x004fda0003fc6270 */
[----:B------:R-:W-:Y:S05]  /*328d0*/  @P6 BRA `(.L_x_3041) ;  /* 0x0000000800bc6947 */ /* 0x000fea0003800000 */
[----:B0-----:R-:W0:Y:S01]  /*328e0*/  S2R R3, SR_TID.X ;  /* 0x0000000000037919 */ /* 0x001e220000002100 */
[----:B------:R-:W-:Y:S01]  /*328f0*/  IMAD.MOV.U32 R25, RZ, RZ, RZ ;  /* 0x000000ffff197224 */ /* 0x000fe200078e00ff */
[----:B0-----:R-:W-:-:S05]  /*32900*/  LOP3.LUT R3, R3, 0x1f, RZ, 0xc0, !PT ;  /* 0x0000001f03037812 */ /* 0x001fca00078ec0ff */
[----:B------:R-:W-:-:S05]  /*32910*/  IMAD.IADD R7, R27, 0x1, R3 ;  /* 0x000000011b077824 */ /* 0x000fca00078e0203 */
[----:B------:R-:W-:-:S13]  /*32920*/  ISETP.GE.OR P6, PT, R7, R2, !P0 ;  /* 0x000000020700720c */ /* 0x000fda00047c6670 */
[----:B------:R-:W0:Y:S08]  /*32930*/  @!P6 LDC.64 R2, c[0x0][0xc80] ;  /* 0x00032000ff02eb82 */ /* 0x000e300000000a00 */
[----:B------:R-:W2:Y:S01]  /*32940*/  @!P6 LDC.64 R4, c[0x0][0xc78] ;  /* 0x00031e00ff04eb82 */ /* 0x000ea20000000a00 */
[----:B------:R-:W-:Y:S02]  /*32950*/  IMAD.MOV.U32 R8, RZ, RZ, RZ ;  /* 0x000000ffff087224 */ /* 0x000fe400078e00ff */
[----:B0-----:R-:W-:-:S05]  /*32960*/  @!P6 IMAD.WIDE R2, R7, 0x4, R2 ;  /* 0x000000040702e825 */ /* 0x001fca00078e0202 */
[----:B------:R2:W3:Y:S02]  /*32970*/  @!P6 LDG.E R25, desc[UR60][R2.64] ;  /* 0x0000003c0219e981 */ /* 0x0004e4000c1e1900 */
[----:B--2---:R-:W-:-:S05]  /*32980*/  @!P6 IMAD.WIDE R2, R7, 0x4, R4 ;  /* 0x000000040702e825 */ /* 0x004fca00078e0204 */
[----:B------:R-:W3:Y:S01]  /*32990*/  @!P6 LDG.E R8, desc[UR60][R2.64] ;  /* 0x0000003c0208e981 */ /* 0x000ee2000c1e1900 */
[----:B------:R-:W-:Y:S01]  /*329a0*/  UMOV UR4, 0xffffffff ;  /* 0xffffffff00047882 */ /* 0x000fe20000000000 */
[----:B---3--:R-:W-:Y:S02]  /*329b0*/  IMAD R13, R8, R25, RZ ;  /* 0x00000019080d7224 */ /* 0x008fe400078e02ff */
        /* <DEDUP_REMOVED lines=17> */
.L_x_3252:
[----:B------:R-:W-:Y:S02]  /*32ad0*/  ULDC UR4, c[0x0][0xc38] ;  /* 0x00030e0000047ab9 */ /* 0x000fe40000000800 */
[----:B------:R-:W-:-:S04]  /*32ae0*/  IMAD.U32 R4, RZ, RZ, UR4 ;  /* 0x00000004ff047e24 */ /* 0x000fc8000f8e00ff */
[----:B--2---:R-:W-:-:S04]  /*32af0*/  IMAD R5, R14, R4, RZ ;  /* 0x000000040e057224 */ /* 0x004fc800078e02ff */
[----:B------:R-:W-:-:S05]  /*32b00*/  IMAD.IADD R6, R5, 0x1, R6 ;  /* 0x0000000105067824 */ /* 0x000fca00078e0206 */
[----:B------:R-:W-:-:S13]  /*32b10*/  ISETP.GT.AND P6, PT, R6, R0, PT ;  /* 0x000000000600720c */ /* 0x000fda0003fc4270 */
[----:B------:R-:W-:Y:S05]  /*32b20*/  @!P6 BRA `(.L_x_3043) ;  /* 0xfffffffc005ce947 */ /* 0x000fea000383ffff */
.L_x_3040:
[----:B------:R-:W-:Y:S01]  /*32b30*/  IMAD.IADD R5, R6, 0x1, -R5 ;  /* 0x0000000106057824 */ /* 0x000fe200078e0a05 */
[----:B------:R-:W-:-:S03]  /*32b40*/  UMOV UR4, 0xffffffff ;  /* 0xffffffff00047882 */ /* 0x000fc60000000000 */
[----:B------:R-:W-:-:S05]  /*32b50*/  IMAD R7, R3, R4, R5 ;  /* 0x0000000403077224 */ /* 0x000fca00078e0205 */
[----:B------:R-:W-:Y:S01]  /*32b60*/  ISETP.GT.AND P6, PT, R7, R0, PT ;  /* 0x000000000700720c */ /* 0x000fe20003fc4270 */
[----:B------:R-:W-:-:S12]  /*32b70*/  BRA.DIV UR4, `(.L_x_3044) ;  /* 0x0000006204007947 */ /* 0x000fd8000b800000 */
[----:B------:R-:W-:-:S04]  /*32b80*/  VOTE.ANY R2, PT, !P6 ;  /* 0x0000000000027806 */ /* 0x000fc800070e0100 */
[----:B------:R-:W2:Y:S02]  /*32b90*/  POPC R12, R2 ;  /* 0x00000002000c7309 */ /* 0x000ea40000000000 */
[----:B--2---:R2:W3:Y:S01]  /*32ba0*/  SHFL.IDX PT, R25, R25, R12, 0x1f ;  /* 0x00001f0c19197589 */ /* 0x0044e200000e0000 */
[----:B------:R-:W-:-:S03]  /*32bb0*/  IMAD.IADD R27, R12, 0x1, R27 ;  /* 0x000000010c1b7824 */ /* 0x000fc600078e021b */
[----:B------:R2:W4:Y:S04]  /*32bc0*/  SHFL.IDX PT, R8, R8, R12, 0x1f ;  /* 0x00001f0c08087589 */ /* 0x00052800000e0000 */
.L_x_3257:
[----:B------:R-:W-:-:S13]  /*32bd0*/  ISETP.NE.AND P0, PT, R2, RZ, PT ;  /* 0x000000ff0200720c */ /* 0x000fda0003f05270 */
[----:B------:R-:W-:Y:S05]  /*32be0*/  @!P0 BRA `(.L_x_3045) ;  /* 0x0000000000108947 */ /* 0x000fea0003800000 */
[----:B------:R-:W-:Y:S01]  /*32bf0*/  UMOV UR4, 0xffffffff ;  /* 0xffffffff00047882 */ /* 0x000fe20000000000 */
[----:B--2---:R-:W-:Y:S02]  /*32c00*/  VIADD R12, R12, 0xffffffff ;  /* 0xffffffff0c0c7836 */ /* 0x004fe40000000000 */
[----:B------:R-:W-:Y:S05]  /*32c10*/  BRA.DIV UR4, `(.L_x_3046) ;  /* 0x0000006204347947 */ /* 0x000fea000b800000 */
[----:B------:R2:W0:Y:S02]  /*32c20*/  SHFL.IDX PT, R24, R3, R12, 0x1f ;  /* 0x00001f0c03187589 */ /* 0x00042400000e0000 */
.L_x_3045:
[----:B----4-:R-:W-:Y:S01]  /*32c30*/  ISETP.NE.AND P0, PT, R8, 0x1, PT ;  /* 0x000000010800780c */ /* 0x010fe20003f05270 */
[----:B0-----:R-:W-:-:S04]  /*32c40*/  IMAD R24, R24, R4, R5 ;  /* 0x0000000418187224 */ /* 0x001fc800078e0205 */
[----:B------:R-:W-:-:S08]  /*32c50*/  IMAD.IADD R0, R0, 0x1, -R24 ;  /* 0x0000000100007824 */ /* 0x000fd000078e0a18 */
[----:B------:R-:W-:Y:S05]  /*32c60*/  @!P0 BRA `(.L_x_3047) ;  /* 0x0000000000dc8947 */ /* 0x000fea0003800000 */
[----:B---3--:R-:W-:Y:S02]  /*32c70*/  IABS R4, R25 ;  /* 0x0000001900047213 */ /* 0x008fe40000000000 */
[----:B------:R-:W-:Y:S02]  /*32c80*/  IABS R5, R8 ;  /* 0x0000000800057213 */ /* 0x000fe40000000000 */
[----:B------:R-:W0:Y:S08]  /*32c90*/  I2F.RP R6, R4 ;  /* 0x0000000400067306 */ /* 0x000e300000209400 */
[----:B------:R-:W3:Y:S08]  /*32ca0*/  I2F.RP R9, R5 ;  /* 0x0000000500097306 */ /* 0x000ef00000209400 */
[----:B0-----:R-:W0:Y:S08]  /*32cb0*/  MUFU.RCP R6, R6 ;  /* 0x0000000600067308 */ /* 0x001e300000001000 */
[----:B---3--:R-:W-:Y:S01]  /*32cc0*/  MUFU.RCP R9, R9 ;  /* 0x0000000900097308 */ /* 0x008fe20000001000 */
[----:B0-----:R-:W-:-:S07]  /*32cd0*/  VIADD R2, R6, 0xffffffe ;  /* 0x0ffffffe06027836 */ /* 0x001fce0000000000 */
[----:B--2---:R0:W2:Y:S02]  /*32ce0*/  F2I.FTZ.U32.TRUNC.NTZ R3, R2 ;  /* 0x0000000200037305 */ /* 0x0040a4000021f000 */
[----:B0-----:R-:W-:Y:S02]  /*32cf0*/  IMAD.MOV.U32 R2, RZ, RZ, RZ ;  /* 0x000000ffff027224 */ /* 0x001fe400078e00ff */
[----:B--2---:R-:W-:-:S04]  /*32d00*/  IMAD.MOV R7, RZ, RZ, -R3 ;  /* 0x000000ffff077224 */ /* 0x004fc800078e0a03 */
        /* <DEDUP_REMOVED lines=45> */
.L_x_3047:
[----:B--2---:R-:W0:Y:S02]  /*32fe0*/  LDC.64 R2, c[0x0][0xc90] ;  /* 0x00032400ff027b82 */ /* 0x004e240000000a00 */
[----:B0-----:R-:W-:-:S05]  /*32ff0*/  IMAD.WIDE R2, R27, 0x4, R2 ;  /* 0x000000041b027825 */ /* 0x001fca00078e0202 */
[----:B------:R0:W3:Y:S02]  /*33000*/  LDG.E R7, desc[UR60][R2.64] ;  /* 0x0000003c02077981 */ /* 0x0000e4000c1e1900 */
[----:B0-----:R-:W-:Y:S02]  /*33010*/  IMAD.MOV.U32 R2, RZ, RZ, RZ ;  /* 0x000000ffff027224 */ /* 0x001fe400078e00ff */
[----:B---3--:R-:W-:-:S05]  /*33020*/  IMAD R5, R25, R7, RZ ;  /* 0x0000000719057224 */ /* 0x008fca00078e02ff */
[----:B------:R-:W-:-:S04]  /*33030*/  IABS R6, R5 ;  /* 0x0000000500067213 */ /* 0x000fc80000000000 */
[----:B------:R-:W0:Y:S08]  /*33040*/  I2F.RP R8, R6 ;  /* 0x0000000600087306 */ /* 0x000e300000209400 */
[----:B0-----:R-:W0:Y:S02]  /*33050*/  MUFU.RCP R8, R8 ;  /* 0x0000000800087308 */ /* 0x001e240000001000 */
[----:B0-----:R-:W-:-:S06]  /*33060*/  VIADD R9, R8, 0xffffffe ;  /* 0x0ffffffe08097836 */ /* 0x001fcc0000000000 */
[----:B------:R-:W1:Y:S02]  /*33070*/  F2I.FTZ.U32.TRUNC.NTZ R3, R9 ;  /* 0x0000000900037305 */ /* 0x000e64000021f000 */
        /* <DEDUP_REMOVED lines=50> */
.L_x_3048:
[----:B------:R-:W-:-:S05]  /*333a0*/  LOP3.LUT R2, RZ, R2, RZ, 0x33, !PT ;  /* 0x00000002ff027212 */ /* 0x000fca00078e33ff */
[----:B------:R-:W-:Y:S01]  /*333b0*/  IMAD.IADD R25, R25, 0x1, R2 ;  /* 0x0000000119197824 */ /* 0x000fe200078e0202 */
[----:B------:R-:W-:Y:S06]  /*333c0*/  BRA `(.L_x_3049) ;  /* 0x00000000001c7947 */ /* 0x000fec0003800000 */
.L_x_3041:
[----:B------:R-:W-:Y:S01]  /*333d0*/  UMOV UR4, URZ ;  /* 0x0000003f00047c82 */ /* 0x000fe20008000000 */
[----:B------:R-:W-:Y:S01]  /*333e0*/  UMOV UR5, URZ ;  /* 0x0000003f00057c82 */ /* 0x000fe20008000000 */
[----:B------:R-:W-:Y:S01]  /*333f0*/  ULDC UR6, c[0x0][0xc3c] ;  /* 0x00030f0000067ab9 */ /* 0x000fe20000000800 */
[----:B------:R-:W-:Y:S02]  /*33400*/  IMAD.MOV.U32 R24, RZ, RZ, R0 ;  /* 0x000000ffff187224 */ /* 0x000fe400078e0000 */
[----:B------:R-:W-:Y:S02]  /*33410*/  IMAD.U32 R25, RZ, RZ, UR4 ;  /* 0x00000004ff197e24 */ /* 0x000fe4000f8e00ff */
[----:B------:R-:W-:Y:S02]  /*33420*/  IMAD.U32 R26, RZ, RZ, UR5 ;  /* 0x00000005ff1a7e24 */ /* 0x000fe4000f8e00ff */
[----:B------:R-:W-:-:S07]  /*33430*/  IMAD.U32 R27, RZ, RZ, UR6 ;  /* 0x00000006ff1b7e24 */ /* 0x000fce000f8e00ff */
.L_x_3049:
[----:B------:R-:W2:Y:S01]  /*33440*/  S2R R0, SR_TID.X ;  /* 0x0000000000007919 */ /* 0x000ea20000002100 */
[----:B------:R-:W-:Y:S05]  /*33450*/  WARPSYNC.ALL ;  /* 0x0000000000007948 */ /* 0x000fea0003800000 */
[----:B------:R-:W-:Y:S01]  /*33460*/  BAR.SYNC.DEFER_BLOCKING 0x4, 0x180 ;  /* 0x0106000000007b1d */ /* 0x000fe20000010000 */
[----:B--2---:R-:W-:-:S04]  /*33470*/  LOP3.LUT R0, R0, 0x1f, RZ, 0xc0, !PT ;  /* 0x0000001f00007812 */ /* 0x004fc800078ec0ff */
[----:B------:R-:W-:-:S13]  /*33480*/  ISETP.NE.AND P0, PT, R0, RZ, PT ;  /* 0x000000ff0000720c */ /* 0x000fda0003f05270 */
[----:B0-----:R-:W0:Y:S01]  /*33490*/  @!P0 S2R R3, SR_CgaCtaId ;  /* 0x0000000000038919 */ /* 0x001e220000008800 */
[----:B------:R-:W-:-:S04]  /*334a0*/  @!P0 MOV R0, 0x400 ;  /* 0x0000040000008802 */ /* 0x000fc80000000f00 */
[----:B0-----:R-:W-:-:S05]  /*334b0*/  @!P0 LEA R16, R3, R0, 0x18 ;  /* 0x0000000003108211 */ /* 0x001fca00078ec0ff */
[----:B------:R3:W-:Y:S01]  /*334c0*/  @!P0 STS.128 [R16+0x388d0], R24 ;  /* 0x0388d01810008388 */ /* 0x0007e20000000c00 */
[----:B------:R-:W-:Y:S06]  /*334d0*/  BAR.ARV 0x5, 0x180 ;  /* 0x0146000000007b1d */ /* 0x000fec0000002000 */
.L_x_3038:
[----:B------:R-:W-:Y:S02]  /*334e0*/  ULDC UR4, c[0x0][0xc3c] ;  /* 0x00030f0000047ab9 */ /* 0x000fe40000000800 */
[----:B--2---:R-:W-:-:S13]  /*334f0*/  ISETP.GE.AND P0, PT, R27, UR4, PT ;  /* 0x000000041b007c0c */ /* 0x004fda000bf06270 */
[----:B------:R-:W-:Y:S05]  /*33500*/  @!P0 BRA `(.L_x_3050) ;  /* 0xffffff9000c08947 */ /* 0x000fea000383ffff */
[----:B------:R-:W-:Y:S05]  /*33510*/  BSYNC B8 ;  /* 0x0000000000087941 */ /* 0x000fea0003800000 */
.L_x_2937:
        /* <DEDUP_REMOVED lines=12> */
.L_x_3260:
[----:B------:R-:W-:Y:S05]  /*335e0*/  BSYNC B0 ;  /* 0x0000000000007941 */ /* 0x000fea0003800000 */
.L_x_3051:
[----:B------:R-:W-:-:S03]  /*335f0*/  UMOV UR4, 0xffffffff ;  /* 0xffffffff00047882 */ /* 0x000fc60000000000 */
[----:B------:R-:W-:Y:S05]  /*33600*/  BRA.DIV UR4, `(.L_x_3053) ;  /* 0x0000005604f47947 */ /* 0x000fea000b800000 */
[----:B-1----:R-:W1:Y:S02]  /*33610*/  S2R R0, SR_TID.X ;  /* 0x0000000000007919 */ /* 0x002e640000002100 */
[----:B-1----:R-:W-:-:S04]  /*33620*/  SHF.R.U32.HI R0, RZ, 0x5, R0 ;  /* 0x00000005ff007819 */ /* 0x002fc80000011600 */
[----:B------:R-:W-:-:S05]  /*33630*/  LOP3.LUT R0, R0, 0x3, RZ, 0xc0, !PT ;  /* 0x0000000300007812 */ /* 0x000fca00078ec0ff */
[----:B------:R1:W2:Y:S02]  /*33640*/  SHFL.IDX PT, R14, R0, RZ, 0x1f ;  /* 0x00001fff000e7589 */ /* 0x0002a400000e0000 */
.L_x_3263:
[----:B--2---:R-:W-:-:S13]  /*33650*/  ISETP.NE.AND P0, PT, R14, RZ, PT ;  /* 0x000000ff0e00720c */ /* 0x004fda0003f05270 */
[----:B------:R-:W-:Y:S05]  /*33660*/  @P0 BRA `(.L_x_2649) ;  /* 0x0000000000900947 */ /* 0x000fea0003800000 */
[----:B------:R-:W-:-:S03]  /*33670*/  UMOV UR4, 0xffffffff ;  /* 0xffffffff00047882 */ /* 0x000fc60000000000 */
[----:B------:R-:W-:Y:S05]  /*33680*/  BRA.DIV UR4, `(.L_x_3054) ;  /* 0x0000005a04087947 */ /* 0x000fea000b800000 */
[----:B------:R-:W-:-:S13]  /*33690*/  ELECT P6, URZ, PT ;  /* 0x00000000003f782f */ /* 0x000fda00038c0000 */
.L_x_3266:
        /* <DEDUP_REMOVED lines=8> */
.L_x_3055:
[----:B------:R-:W-:Y:S01]  /*33720*/  IMAD R3, R23, 0x8, R5 ;  /* 0x0000000817037824 */ /* 0x000fe200078e0205 */
[----:B------:R-:W-:Y:S01]  /*33730*/  SHF.L.U32 R2, R29, 0x1f, RZ ;  /* 0x0000001f1d027819 */ /* 0x000fe200000006ff */
[----:B------:R-:W-:-:S03]  /*33740*/  VIADD R23, R23, 0x1 ;  /* 0x0000000117177836 */ /* 0x000fc60000000000 */
[----:B------:R-:W1:Y:S02]  /*33750*/  SYNCS.PHASECHK.TRANS64.TRYWAIT P1, [R3+URZ+0x38840], R2 ;  /* 0x03884002030075a7 */ /* 0x000e64000802017f */
[----:B------:R-:W-:-:S04]  /*33760*/  ISETP.NE.AND P2, PT, R23, 0x2, PT ;  /* 0x000000021700780c */ /* 0x000fc80003f45270 */
[----:B------:R-:W-:Y:S01]  /*33770*/  SEL R0, RZ, 0x1, P2 ;  /* 0x00000001ff007807 */ /* 0x000fe20001000000 */
[----:B-1----:R-:W-:Y:S08]  /*33780*/  @!P1 BRA `(.L_x_3056) ;  /* 0x0000005400e89947 */ /* 0x002ff00003800000 */
.L_x_3267:
[----:B------:R-:W-:Y:S02]  /*33790*/  SEL R23, R23, RZ, P2 ;  /* 0x000000ff17177207 */ /* 0x000fe40001000000 */
[----:B------:R-:W-:Y:S01]  /*337a0*/  LOP3.LUT R0, R29, R0, RZ, 0x3c, !PT ;  /* 0x000000001d007212 */ /* 0x000fe200078e3cff */
[----:B------:R-:W-:Y:S06]  /*337b0*/  @!P0 BRA `(.L_x_3057) ;  /* 0x0000000000048947 */ /* 0x000fec0003800000 */
[----:B------:R-:W-:Y:S01]  /*337c0*/  BPT.TRAP 0x1 ;  /* 0x000000040000795c */ /* 0x000fe20000300000 */
.L_x_3057:
[----:B------:R-:W-:Y:S01]  /*337d0*/  IMAD R23, R23, 0x8, R5 ;  /* 0x0000000817177824 */ /* 0x000fe200078e0205 */
[----:B------:R-:W-:-:S04]  /*337e0*/  SHF.L.U32 R0, R0, 0x1f, RZ ;  /* 0x0000001f00007819 */ /* 0x000fc800000006ff */
[----:B------:R-:W2:Y:S02]  /*337f0*/  SYNCS.PHASECHK.TRANS64.TRYWAIT P1, [R23+URZ+0x38840], R0 ;  /* 0x03884000170075a7 */ /* 0x000ea4000802017f */
[----:B--2---:R-:W-:Y:S05]  /*33800*/  @!P1 BRA `(.L_x_3058) ;  /* 0x0000005400dc9947 */ /* 0x004fea0003800000 */
.L_x_3268:
[----:B------:R-:W-:Y:S05]  /*33810*/  @!P0 BRA `(.L_x_3059) ;  /* 0x0000000000048947 */ /* 0x000fea0003800000 */
[----:B------:R-:W-:Y:S01]  /*33820*/  BPT.TRAP 0x1 ;  /* 0x000000040000795c */ /* 0x000fe20000300000 */
.L_x_3059:
[----:B------:R-:W4:Y:S02]  /*33830*/  SYNCS.PHASECHK.TRANS64.TRYWAIT P1, [R3+URZ+0x38860], R2 ;  /* 0x03886002030075a7 */ /* 0x000f24000802017f */
[----:B----4-:R-:W-:Y:S05]  /*33840*/  @!P1 BRA `(.L_x_3060) ;  /* 0x0000005400e09947 */ /* 0x010fea0003800000 */
.L_x_3269:
[----:B------:R-:W-:Y:S05]  /*33850*/  @!P0 BRA `(.L_x_3061) ;  /* 0x0000000000048947 */ /* 0x000fea0003800000 */
[----:B------:R-:W-:Y:S01]  /*33860*/  BPT.TRAP 0x1 ;  /* 0x000000040000795c */ /* 0x000fe20000300000 */
.L_x_3061:
[----:B------:R0:W0:Y:S02]  /*33870*/  SYNCS.PHASECHK.TRANS64.TRYWAIT P0, [R23+URZ+0x38860], R0 ;  /* 0x03886000170075a7 */ /* 0x000024000800017f */
[----:B0-----:R-:W-:Y:S05]  /*33880*/  @!P0 NANOSLEEP.SYNCS 0x989680 ;  /* 0x009896800000895d */ /* 0x001fea0003900000 */
[----:B------:R-:W0:Y:S02]  /*33890*/  @!P0 SYNCS.PHASECHK.TRANS64 P0, [R23+URZ+0x38860], R0 ;  /* 0x03886000170085a7 */ /* 0x000e24000800007f */
[----:B0-----:R-:W-:Y:S05]  /*338a0*/  @!P0 BRA `(.L_x_3061) ;  /* 0xfffffffc00f08947 */ /* 0x001fea000383ffff */
.L_x_2649:
[----:B------:R-:W-:Y:S05]  /*338b0*/  BSYNC B9 ;  /* 0x0000000000097941 */ /* 0x000fea0003800000 */
.L_x_2646:
[----:B------:R-:W-:Y:S05]  /*338c0*/  EXIT ;  /* 0x000000000000794d */ /* 0x000fea0003800000 */
.L_x_2671:
[----:B0-----:R0:W1:Y:S02]  /*338d0*/  SYNCS.PHASECHK.TRANS64.TRYWAIT P6, [R88+URZ+0x38890], R89 ;  /* 0x03889059580075a7 */ /* 0x00106400080c017f */
[----:B-1----:R-:W-:Y:S05]  /*338e0*/  @!P6 NANOSLEEP.SYNCS 0x989680 ;  /* 0x009896800000e95d */ /* 0x002fea0003900000 */
[----:B------:R-:W1:Y:S02]  /*338f0*/  @!P6 SYNCS.PHASECHK.TRANS64 P6, [R88+URZ+0x38890], R89 ;  /* 0x038890595800e5a7 */ /* 0x000e6400080c007f */
[----:B-1----:R-:W-:Y:S05]  /*33900*/  @!P6 BRA `(.L_x_2671) ;  /* 0xfffffffc00f0e947 */ /* 0x002fea000383ffff */
[----:B------:R-:W-:Y:S05]  /*33910*/  BRA `(.L_x_3062) ;  /* 0xfffffd0800747947 */ /* 0x000fea000383ffff */
.L_x_2672:
        /* <DEDUP_REMOVED lines=8> */
.L_x_3064:
[----:B------:R-:W-:Y:S05]  /*339a0*/  BSYNC B1 ;  /* 0x0000000000017941 */ /* 0x000fea0003800000 */
.L_x_3063:
        /* <DEDUP_REMOVED lines=8> */
.L_x_3065:
[----:B------:R-:W-:Y:S01]  /*33a30*/  IMAD.MOV.U32 R11, RZ, RZ, R14 ;  /* 0x000000ffff0b7224 */ /* 0x000fe200078e000e */
[----:B------:R-:W-:Y:S06]  /*33a40*/  BRA `(.L_x_3066) ;  /* 0xfffffd08003c7947 */ /* 0x000fec000383ffff */
.L_x_2689:
        /* <DEDUP_REMOVED lines=8> */
.L_x_3068:
[----:B------:R-:W-:Y:S05]  /*33ad0*/  BSYNC B1 ;  /* 0x0000000000017941 */ /* 0x000fea0003800000 */
.L_x_3067:
        /* <DEDUP_REMOVED lines=8> */
.L_x_3069:
[----:B------:R-:W-:Y:S01]  /*33b60*/  IMAD.MOV.U32 R11, RZ, RZ, R14 ;  /* 0x000000ffff0b7224 */ /* 0x000fe200078e000e */
[----:B------:R-:W-:Y:S06]  /*33b70*/  BRA `(.L_x_3070) ;  /* 0xfffffd1400a87947 */ /* 0x000fec000383ffff */
.L_x_2706:
        /* <DEDUP_REMOVED lines=8> */
.L_x_3072:
[----:B------:R-:W-:Y:S05]  /*33c00*/  BSYNC B1 ;  /* 0x0000000000017941 */ /* 0x000fea0003800000 */
.L_x_3071:
        /* <DEDUP_REMOVED lines=8> */
.L_x_3073:
[----:B------:R-:W-:Y:S01]  /*33c90*/  IMAD.MOV.U32 R119, RZ, RZ, R14 ;  /* 0x000000ffff777224 */ /* 0x000fe200078e000e */
[----:B------:R-:W-:Y:S06]  /*33ca0*/  BRA `(.L_x_3074) ;  /* 0xfffffd2400207947 */ /* 0x000fec000383ffff */
.L_x_2730:
[----:B0-----:R0:W1:Y:S02]  /*33cb0*/  SYNCS.PHASECHK.TRANS64.TRYWAIT P6, [R88+URZ+0x38890], R89 ;  /* 0x03889059580075a7 */ /* 0x00106400080c017f */
[----:B-1----:R-:W-:Y:S05]  /*33cc0*/  @!P6 NANOSLEEP.SYNCS 0x989680 ;  /* 0x009896800000e95d */ /* 0x002fea0003900000 */
[----:B------:R-:W1:Y:S02]  /*33cd0*/  @!P6 SYNCS.PHASECHK.TRANS64 P6, [R88+URZ+0x38890], R89 ;  /* 0x038890595800e5a7 */ /* 0x000e6400080c007f */
[----:B-1----:R-:W-:Y:S05]  /*33ce0*/  @!P6 BRA `(.L_x_2730) ;  /* 0xfffffffc00f0e947 */ /* 0x002fea000383ffff */
[----:B------:R-:W-:Y:S05]  /*33cf0*/  BRA `(.L_x_3075) ;  /* 0xfffffd3c00bc7947 */ /* 0x000fea000383ffff */
.L_x_2731:
        /* <DEDUP_REMOVED lines=8> */
.L_x_3077:
[----:B------:R-:W-:Y:S05]  /*33d80*/  BSYNC B1 ;  /* 0x0000000000017941 */ /* 0x000fea0003800000 */
.L_x_3076:
        /* <DEDUP_REMOVED lines=8> */
.L_x_3078:
[----:B------:R-:W-:Y:S01]  /*33e10*/  IMAD.MOV.U32 R11, RZ, RZ, R14 ;  /* 0x000000ffff0b7224 */ /* 0x000fe200078e000e */
[----:B------:R-:W-:Y:S06]  /*33e20*/  BRA `(.L_x_3079) ;  /* 0xfffffd3c008c7947 */ /* 0x000fec000383ffff */
.L_x_2740:
        /* <DEDUP_REMOVED lines=8> */
.L_x_3081:
[----:B------:R-:W-:Y:S05]  /*33eb0*/  BSYNC B1 ;  /* 0x0000000000017941 */ /* 0x000fea0003800000 */
.L_x_3080:
        /* <DEDUP_REMOVED lines=8> */
.L_x_3082:
[----:B------:R-:W-:Y:S01]  /*33f40*/  IMAD.MOV.U32 R11, RZ, RZ, R14 ;  /* 0x000000ffff0b7224 */ /* 0x000fe200078e000e */
[----:B------:R-:W-:Y:S06]  /*33f50*/  BRA `(.L_x_3083) ;  /* 0xfffffd4c00747947 */ /* 0x000fec000383ffff */
.L_x_2749:
        /* <DEDUP_REMOVED lines=8> */
.L_x_3085:
[----:B------:R-:W-:Y:S05]  /*33fe0*/  BSYNC B1 ;  /* 0x0000000000017941 */ /* 0x000fea0003800000 */
.L_x_3084:
        /* <DEDUP_REMOVED lines=8> */
.L_x_3086:
[----:B------:R-:W-:Y:S01]  /*34070*/  IMAD.MOV.U32 R119, RZ, RZ, R14 ;  /* 0x000000ffff777224 */ /* 0x000fe200078e000e */
[----:B------:R-:W-:Y:S06]  /*34080*/  BRA `(.L_x_3087) ;  /* 0xfffffd5c00607947 */ /* 0x000fec000383ffff */
.L_x_2758:
[----:B0-----:R0:W1:Y:S02]  /*34090*/  SYNCS.PHASECHK.TRANS64.TRYWAIT P3, [R88+URZ+0x38890], R89 ;  /* 0x03889059580075a7 */ /* 0x001064000806017f */
[----:B-1----:R-:W-:Y:S05]  /*340a0*/  @!P3 NANOSLEEP.SYNCS 0x989680 ;  /* 0x009896800000b95d */ /* 0x002fea0003900000 */
[----:B------:R-:W1:Y:S02]  /*340b0*/  @!P3 SYNCS.PHASECHK.TRANS64 P3, [R88+URZ+0x38890], R89 ;  /* 0x038890595800b5a7 */ /* 0x000e64000806007f */
[----:B-1----:R-:W-:Y:S05]  /*340c0*/  @!P3 BRA `(.L_x_2758) ;  /* 0xfffffffc00f0b947 */ /* 0x002fea000383ffff */
[----:B------:R-:W-:Y:S05]  /*340d0*/  BRA `(.L_x_3088) ;  /* 0xfffffd6c00b47947 */ /* 0x000fea000383ffff */
.L_x_2759:
        /* <DEDUP_REMOVED lines=8> */
.L_x_3090:
[----:B------:R-:W-:Y:S05]  /*34160*/  BSYNC B1 ;  /* 0x0000000000017941 */ /* 0x000fea0003800000 */
.L_x_3089:
        /* <DEDUP_REMOVED lines=8> */
.L_x_3091:
[----:B------:R-:W-:Y:S01]  /*341f0*/  IMAD.MOV.U32 R11, RZ, RZ, R14 ;  /* 0x000000ffff0b7224 */ /* 0x000fe200078e000e */
[----:B------:R-:W-:Y:S06]  /*34200*/  BRA `(.L_x_3092) ;  /* 0xfffffd6c00d07947 */ /* 0x000fec000383ffff */
.L_x_2762:
[----:B------:R-:W-:Y:S01]  /*34210*/  BSSY B1, `(.L_x_3093) ;  /* 0x0000008000017945 */ /* 0x000fe20003800000 */
[----:B----4-:R-:W-:Y:S02]  /*34220*/  IMAD.MOV.U32 R13, RZ, RZ, R35 ;  /* 0x000000ffff0d7224 */ /* 0x010fe400078e0023 */
[----:B------:R-:W-:Y:S02]  /*34230*/  IMAD.MOV.U32 R12, RZ, RZ, 0x1 ;  /* 0x00000001ff0c7424 */ /* 0x000fe400078e00ff */
[----:B---3--:R-:W-:Y:S02]  /*34240*/  IMAD.MOV.U32 R11, RZ, RZ, 0x181f ;  /* 0x0000181fff0b7424 */ /* 0x008fe400078e00ff */
[----:B------:R-:W-:-:S07]  /*34250*/  IMAD.MOV.U32 R15, RZ, RZ, -0x1 ;  /* 0xffffffffff0f7424 */ /* 0x000fce00078e00ff */
[----:B012---:R-:W-:Y:S05]  /*34260*/  WARPSYNC.COLLECTIVE R15, `(.L_x_3094) ;  /* 0x000000000f087348 */ /* 0x007fea0003c00000 */
[----:B------:R3:W4:Y:S02]  /*34270*/  SHFL.IDX P6, R14, R13, R12, R11 ;  /* 0x0000000c0d0e7389 */ /* 0x00072400000c000b */
[----:B01234-:R-:W-:Y:S01]  /*34280*/  ENDCOLLECTIVE ;  /* 0x000000000000791b */ /* 0x01ffe20003800000 */
.L_x_3094:
[----:B------:R-:W-:Y:S05]  /*34290*/  BSYNC B1 ;  /* 0x0000000000017941 */ /* 0x000fea0003800000 */
.L_x_3093:
        /* <DEDUP_REMOVED lines=8> */
.L_x_3095:
[----:B------:R-:W-:Y:S01]  /*34320*/  IMAD.MOV.U32 R11, RZ, RZ, R14 ;  /* 0x000000ffff0b7224 */ /* 0x000fe200078e000e */
[----:B------:R-:W-:Y:S06]  /*34330*/  BRA `(.L_x_3096) ;  /* 0xfffffd6c00f47947 */ /* 0x000fec000383ffff */
.L_x_2765:
        /* <DEDUP_REMOVED lines=8> */
.L_x_3098:
[----:B------:R-:W-:Y:S05]  /*343c0*/  BSYNC B1 ;  /* 0x0000000000017941 */ /* 0x000fea0003800000 */
.L_x_3097:
        /* <DEDUP_REMOVED lines=8> */
.L_x_3099:
[----:B------:R-:W-:Y:S01]  /*34450*/  IMAD.MOV.U32 R34, RZ, RZ, R14 ;  /* 0x000000ffff227224 */ /* 0x000fe200078e000e */
[----:B------:R-:W-:Y:S06]  /*34460*/  BRA `(.L_x_3100) ;  /* 0xfffffd70001c7947 */ /* 0x000fec000383ffff */
.L_x_2769:
[----:B------:R0:W0:Y:S02]  /*34470*/  SYNCS.PHASECHK.TRANS64.TRYWAIT P0, [R88+URZ+0x388b0], R89 ;  /* 0x0388b059580075a7 */ /* 0x000024000800017f */
[----:B0-----:R-:W-:Y:S05]  /*34480*/  @!P0 NANOSLEEP.SYNCS 0x989680 ;  /* 0x009896800000895d */ /* 0x001fea0003900000 */
[----:B------:R-:W0:Y:S02]  /*34490*/  @!P0 SYNCS.PHASECHK.TRANS64 P0, [R88+URZ+0x388b0], R89 ;  /* 0x0388b059580085a7 */ /* 0x000e24000800007f */
[----:B0-----:R-:W-:Y:S05]  /*344a0*/  @!P0 BRA `(.L_x_2769) ;  /* 0xfffffffc00f08947 */ /* 0x001fea000383ffff */
[----:B------:R-:W-:Y:S05]  /*344b0*/  BRA `(.L_x_3101) ;  /* 0xfffffd7000bc7947 */ /* 0x000fea000383ffff */
.L_x_2791:
        /* <DEDUP_REMOVED lines=8> */
.L_x_3103:
[----:B------:R-:W-:Y:S05]  /*34540*/  BSYNC B1 ;  /* 0x0000000000017941 */ /* 0x000fea0003800000 */
.L_x_3102:
        /* <DEDUP_REMOVED lines=8> */
.L_x_3104:
[----:B------:R-:W-:Y:S02]  /*345d0*/  IMAD.MOV.U32 R13, RZ, RZ, R31 ;  /* 0x000000ffff0d7224 */ /* 0x000fe400078e001f */
[----:B------:R-:W-:-:S07]  /*345e0*/  IMAD.MOV.U32 R6, RZ, RZ, R14 ;  /* 0x000000ffff067224 */ /* 0x000fce00078e000e */
[----:B------:R-:W-:Y:S05]  /*345f0*/  WARPSYNC.COLLECTIVE R15, `(.L_x_3105) ;  /* 0x000000000f087348 */ /* 0x000fea0003c00000 */
[----:B------:R0:W1:Y:S02]  /*34600*/  SHFL.IDX P6, R14, R13, R12, R11 ;  /* 0x0000000c0d0e7389 */ /* 0x00006400000c000b */
[----:B01----:R-:W-:Y:S01]  /*34610*/  ENDCOLLECTIVE ;  /* 0x000000000000791b */ /* 0x003fe20003800000 */
.L_x_3105:
[----:B------:R-:W-:Y:S02]  /*34620*/  IMAD.MOV.U32 R13, RZ, RZ, R30 ;  /* 0x000000ffff0d7224 */ /* 0x000fe400078e001e */
[----:B------:R-:W-:-:S07]  /*34630*/  IMAD.MOV.U32 R9, RZ, RZ, R14 ;  /* 0x000000ffff097224 */ /* 0x000fce00078e000e */
[----:B------:R-:W-:Y:S05]  /*34640*/  WARPSYNC.COLLECTIVE R15, `(.L_x_3106) ;  /* 0x000000000f087348 */ /* 0x000fea0003c00000 */
[----:B------:R0:W1:Y:S02]  /*34650*/  SHFL.IDX P6, R14, R13, R12, R11 ;  /* 0x0000000c0d0e7389 */ /* 0x00006400000c000b */
[----:B01----:R-:W-:Y:S01]  /*34660*/  ENDCOLLECTIVE ;  /* 0x000000000000791b */ /* 0x003fe20003800000 */
.L_x_3106:
[----:B------:R-:W-:Y:S01]  /*34670*/  IMAD.MOV.U32 R8, RZ, RZ, R14 ;  /* 0x000000ffff087224 */ /* 0x000fe200078e000e */
[----:B------:R-:W-:Y:S06]  /*34680*/  BRA `(.L_x_3107) ;  /* 0xfffffd88000c7947 */ /* 0x000fec000383ffff */
.L_x_2794:
[----:B------:R-:W-:Y:S01]  /*34690*/  BSSY B1, `(.L_x_3108) ;  /* 0x0000008000017945 */ /* 0x000fe20003800000 */
[----:B------:R-:W-:Y:S02]  /*346a0*/  IMAD.MOV.U32 R13, RZ, RZ, R33 ;  /* 0x000000ffff0d7224 */ /* 0x000fe400078e0021 */
[----:B------:R-:W-:Y:S02]  /*346b0*/  IMAD.MOV.U32 R12, RZ, RZ, 0x1 ;  /* 0x00000001ff0c7424 */ /* 0x000fe400078e00ff */
[----:B------:R-:W-:Y:S02]  /*346c0*/  IMAD.MOV.U32 R11, RZ, RZ, 0x181f ;  /* 0x0000181fff0b7424 */ /* 0x000fe400078e00ff */
[----:B------:R-:W-:-:S07]  /*346d0*/  IMAD.MOV.U32 R15, RZ, RZ, -0x1 ;  /* 0xffffffffff0f7424 */ /* 0x000fce00078e00ff */
[----:B0--34-:R-:W-:Y:S05]  /*346e0*/  WARPSYNC.COLLECTIVE R15, `(.L_x_3109) ;  /* 0x000000000f087348 */ /* 0x019fea0003c00000 */
[----:B------:R1:W2:Y:S02]  /*346f0*/  SHFL.IDX P6, R14, R13, R12, R11 ;  /* 0x0000000c0d0e7389 */ /* 0x0002a400000c000b */
[----:B01234-:R-:W-:Y:S01]  /*34700*/  ENDCOLLECTIVE ;  /* 0x000000000000791b */ /* 0x01ffe20003800000 */
.L_x_3109:
[----:B------:R-:W-:Y:S05]  /*34710*/  BSYNC B1 ;  /* 0x0000000000017941 */ /* 0x000fea0003800000 */
.L_x_3108:
        /* <DEDUP_REMOVED lines=8> */
.L_x_3110:
[----:B------:R-:W-:Y:S02]  /*347a0*/  IMAD.MOV.U32 R13, RZ, RZ, R31 ;  /* 0x000000ffff0d7224 */ /* 0x000fe400078e001f */
[----:B------:R-:W-:-:S07]  /*347b0*/  IMAD.MOV.U32 R6, RZ, RZ, R14 ;  /* 0x000000ffff067224 */ /* 0x000fce00078e000e */
[----:B------:R-:W-:Y:S05]  /*347c0*/  WARPSYNC.COLLECTIVE R15, `(.L_x_3111) ;  /* 0x000000000f087348 */ /* 0x000fea0003c00000 */
[----:B------:R0:W1:Y:S02]  /*347d0*/  SHFL.IDX P6, R14, R13, R12, R11 ;  /* 0x0000000c0d0e7389 */ /* 0x00006400000c000b */
[----:B01----:R-:W-:Y:S01]  /*347e0*/  ENDCOLLECTIVE ;  /* 0x000000000000791b */ /* 0x003fe20003800000 */
.L_x_3111:
[----:B------:R-:W-:Y:S02]  /*347f0*/  IMAD.MOV.U32 R13, RZ, RZ, R30 ;  /* 0x000000ffff0d7224 */ /* 0x000fe400078e001e */
[----:B------:R-:W-:-:S07]  /*34800*/  IMAD.MOV.U32 R9, RZ, RZ, R14 ;  /* 0x000000ffff097224 */ /* 0x000fce00078e000e */
[----:B------:R-:W-:Y:S05]  /*34810*/  WARPSYNC.COLLECTIVE R15, `(.L_x_3112) ;  /* 0x000000000f087348 */ /* 0x000fea0003c00000 */
[----:B------:R0:W1:Y:S02]  /*34820*/  SHFL.IDX P6, R14, R13, R12, R11 ;  /* 0x0000000c0d0e7389 */ /* 0x00006400000c000b */
[----:B01----:R-:W-:Y:S01]  /*34830*/  ENDCOLLECTIVE ;  /* 0x000000000000791b */ /* 0x003fe20003800000 */
.L_x_3112:
[----:B------:R-:W-:Y:S01]  /*34840*/  IMAD.MOV.U32 R8, RZ, RZ, R14 ;  /* 0x000000ffff087224 */ /* 0x000fe200078e000e */
[----:B------:R-:W-:Y:S06]  /*34850*/  BRA `(.L_x_3113) ;  /* 0xfffffd8c00247947 */ /* 0x000fec000383ffff */
.L_x_2797:
        /* <DEDUP_REMOVED lines=8> */
.L_x_3115:
[----:B------:R-:W-:Y:S05]  /*348e0*/  BSYNC B1 ;  /* 0x0000000000017941 */ /* 0x000fea0003800000 */
.L_x_3114:
        /* <DEDUP_REMOVED lines=8> */
.L_x_3116:
[----:B------:R-:W-:Y:S02]  /*34970*/  IMAD.MOV.U32 R13, RZ, RZ, R31 ;  /* 0x000000ffff0d7224 */ /* 0x000fe400078e001f */
[----:B------:R-:W-:-:S07]  /*34980*/  IMAD.MOV.U32 R6, RZ, RZ, R14 ;  /* 0x000000ffff067224 */ /* 0x000fce00078e000e */
[----:B------:R-:W-:Y:S05]  /*34990*/  WARPSYNC.COLLECTIVE R15, `(.L_x_3117) ;  /* 0x000000000f087348 */ /* 0x000fea0003c00000 */
[----:B------:R0:W1:Y:S02]  /*349a0*/  SHFL.IDX P6, R14, R13, R12, R11 ;  /* 0x0000000c0d0e7389 */ /* 0x00006400000c000b */
[----:B01----:R-:W-:Y:S01]  /*349b0*/  ENDCOLLECTIVE ;  /* 0x000000000000791b */ /* 0x003fe20003800000 */
.L_x_3117:
[----:B------:R-:W-:Y:S02]  /*349c0*/  IMAD.MOV.U32 R13, RZ, RZ, R30 ;  /* 0x000000ffff0d7224 */ /* 0x000fe400078e001e */
[----:B------:R-:W-:-:S07]  /*349d0*/  IMAD.MOV.U32 R9, RZ, RZ, R14 ;  /* 0x000000ffff097224 */ /* 0x000fce00078e000e */
[----:B------:R-:W-:Y:S05]  /*349e0*/  WARPSYNC.COLLECTIVE R15, `(.L_x_3118) ;  /* 0x000000000f087348 */ /* 0x000fea0003c00000 */
[----:B------:R0:W1:Y:S02]  /*349f0*/  SHFL.IDX P6, R14, R13, R12, R11 ;  /* 0x0000000c0d0e7389 */ /* 0x00006400000c000b */
[----:B01----:R-:W-:Y:S01]  /*34a00*/  ENDCOLLECTIVE ;  /* 0x000000000000791b */ /* 0x003fe20003800000 */
.L_x_3118:
[----:B------:R-:W-:Y:S01]  /*34a10*/  IMAD.MOV.U32 R8, RZ, RZ, R14 ;  /* 0x000000ffff087224 */ /* 0x000fe200078e000e */
[----:B------:R-:W-:Y:S06]  /*34a20*/  BRA `(.L_x_3119) ;  /* 0xfffffd9000187947 */ /* 0x000fec000383ffff */
.L_x_2800:
        /* <DEDUP_REMOVED lines=8> */
.L_x_3121:
[----:B------:R-:W-:Y:S05]  /*34ab0*/  BSYNC B1 ;  /* 0x0000000000017941 */ /* 0x000fea0003800000 */
.L_x_3120:
        /* <DEDUP_REMOVED lines=8> */
.L_x_3122:
[----:B------:R-:W-:Y:S02]  /*34b40*/  IMAD.MOV.U32 R13, RZ, RZ, R31 ;  /* 0x000000ffff0d7224 */ /* 0x000fe400078e001f */
[----:B------:R-:W-:-:S07]  /*34b50*/  IMAD.MOV.U32 R80, RZ, RZ, R14 ;  /* 0x000000ffff507224 */ /* 0x000fce00078e000e */
[----:B------:R-:W-:Y:S05]  /*34b60*/  WARPSYNC.COLLECTIVE R15, `(.L_x_3123) ;  /* 0x000000000f087348 */ /* 0x000fea0003c00000 */
[----:B------:R0:W1:Y:S02]  /*34b70*/  SHFL.IDX P6, R14, R13, R12, R11 ;  /* 0x0000000c0d0e7389 */ /* 0x00006400000c000b */
[----:B01----:R-:W-:Y:S01]  /*34b80*/  ENDCOLLECTIVE ;  /* 0x000000000000791b */ /* 0x003fe20003800000 */
.L_x_3123:
[----:B------:R-:W-:Y:S02]  /*34b90*/  IMAD.MOV.U32 R13, RZ, RZ, R30 ;  /* 0x000000ffff0d7224 */ /* 0x000fe400078e001e */
[----:B------:R-:W-:-:S07]  /*34ba0*/  IMAD.MOV.U32 R79, RZ, RZ, R14 ;  /* 0x000000ffff4f7224 */ /* 0x000fce00078e000e */
[----:B------:R-:W-:Y:S05]  /*34bb0*/  WARPSYNC.COLLECTIVE R15, `(.L_x_3124) ;  /* 0x000000000f087348 */ /* 0x000fea0003c00000 */
[----:B------:R0:W1:Y:S02]  /*34bc0*/  SHFL.IDX P6, R14, R13, R12, R11 ;  /* 0x0000000c0d0e7389 */ /* 0x00006400000c000b */
[----:B01----:R-:W-:Y:S01]  /*34bd0*/  ENDCOLLECTIVE ;  /* 0x000000000000791b */ /* 0x003fe20003800000 */
.L_x_3124:
[----:B------:R-:W-:Y:S01]  /*34be0*/  IMAD.MOV.U32 R12, RZ, RZ, R14 ;  /* 0x000000ffff0c7224 */ /* 0x000fe200078e000e */
[----:B------:R-:W-:Y:S06]  /*34bf0*/  BRA `(.L_x_3125) ;  /* 0xfffffd9400147947 */ /* 0x000fec000383ffff */
.L_x_2804:
[----:B0-----:R0:W1:Y:S02]  /*34c00*/  SYNCS.PHASECHK.TRANS64.TRYWAIT P0, [R23+URZ+0x38800], R0 ;  /* 0x03880000170075a7 */ /* 0x001064000800017f */
[----:B-1----:R-:W-:Y:S05]  /*34c10*/  @!P0 NANOSLEEP.SYNCS 0x989680 ;  /* 0x009896800000895d */ /* 0x002fea0003900000 */
[----:B------:R-:W1:Y:S02]  /*34c20*/  @!P0 SYNCS.PHASECHK.TRANS64 P0, [R23+URZ+0x38800], R0 ;  /* 0x03880000170085a7 */ /* 0x000e64000800007f */
[----:B-1----:R-:W-:Y:S05]  /*34c30*/  @!P0 BRA `(.L_x_2804) ;  /* 0xfffffffc00f08947 */ /* 0x002fea000383ffff */
[----:B------:R-:W-:Y:S05]  /*34c40*/  BRA `(.L_x_3126) ;  /* 0xfffffd9800107947 */ /* 0x000fea000383ffff */
.L_x_2836:
        /* <DEDUP_REMOVED lines=8> */
.L_x_3128:
[----:B------:R-:W-:Y:S05]  /*34cd0*/  BSYNC B1 ;  /* 0x0000000000017941 */ /* 0x000fea0003800000 */
.L_x_3127:
        /* <DEDUP_REMOVED lines=8> */
.L_x_3129:
[----:B------:R-:W-:Y:S02]  /*34d60*/  IMAD.MOV.U32 R13, RZ, RZ, R20 ;  /* 0x000000ffff0d7224 */ /* 0x000fe400078e0014 */
[----:B------:R-:W-:-:S07]  /*34d70*/  IMAD.MOV.U32 R6, RZ, RZ, R14 ;  /* 0x000000ffff067224 */ /* 0x000fce00078e000e */
[----:B------:R-:W-:Y:S05]  /*34d80*/  WARPSYNC.COLLECTIVE R15, `(.L_x_3130) ;  /* 0x000000000f087348 */ /* 0x000fea0003c00000 */
[----:B------:R0:W1:Y:S02]  /*34d90*/  SHFL.IDX P6, R14, R13, R12, R11 ;  /* 0x0000000c0d0e7389 */ /* 0x00006400000c000b */
[----:B01----:R-:W-:Y:S01]  /*34da0*/  ENDCOLLECTIVE ;  /* 0x000000000000791b */ /* 0x003fe20003800000 */
.L_x_3130:
[----:B------:R-:W-:Y:S02]  /*34db0*/  IMAD.MOV.U32 R13, RZ, RZ, R21 ;  /* 0x000000ffff0d7224 */ /* 0x000fe400078e0015 */
[----:B------:R-:W-:-:S07]  /*34dc0*/  IMAD.MOV.U32 R9, RZ, RZ, R14 ;  /* 0x000000ffff097224 */ /* 0x000fce00078e000e */
[----:B------:R-:W-:Y:S05]  /*34dd0*/  WARPSYNC.COLLECTIVE R15, `(.L_x_3131) ;  /* 0x000000000f087348 */ /* 0x000fea0003c00000 */
[----:B------:R0:W1:Y:S02]  /*34de0*/  SHFL.IDX P6, R14, R13, R12, R11 ;  /* 0x0000000c0d0e7389 */ /* 0x00006400000c000b */
[----:B01----:R-:W-:Y:S01]  /*34df0*/  ENDCOLLECTIVE ;  /* 0x000000000000791b */ /* 0x003fe20003800000 */
.L_x_3131:
[----:B------:R-:W-:Y:S05]  /*34e00*/  BRA `(.L_x_3132) ;  /* 0xfffffdcc00587947 */ /* 0x000fea000383ffff */
.L_x_2839:
        /* <DEDUP_REMOVED lines=8> */
.L_x_3134:
[----:B------:R-:W-:Y:S05]  /*34e90*/  BSYNC B1 ;  /* 0x0000000000017941 */ /* 0x000fea0003800000 */
.L_x_3133:
        /* <DEDUP_REMOVED lines=8> */
.L_x_3135:
[----:B------:R-:W-:Y:S02]  /*34f20*/  IMAD.MOV.U32 R13, RZ, RZ, R20 ;  /* 0x000000ffff0d7224 */ /* 0x000fe400078e0014 */
[----:B------:R-:W-:-:S07]  /*34f30*/  IMAD.MOV.U32 R6, RZ, RZ, R14 ;  /* 0x000000ffff067224 */ /* 0x000fce00078e000e */
[----:B------:R-:W-:Y:S05]  /*34f40*/  WARPSYNC.COLLECTIVE R15, `(.L_x_3136) ;  /* 0x000000000f087348 */ /* 0x000fea0003c00000 */
[----:B------:R0:W1:Y:S02]  /*34f50*/  SHFL.IDX P6, R14, R13, R12, R11 ;  /* 0x0000000c0d0e7389 */ /* 0x00006400000c000b */
[----:B01----:R-:W-:Y:S01]  /*34f60*/  ENDCOLLECTIVE ;  /* 0x000000000000791b */ /* 0x003fe20003800000 */
.L_x_3136:
[----:B------:R-:W-:Y:S02]  /*34f70*/  IMAD.MOV.U32 R13, RZ, RZ, R21 ;  /* 0x000000ffff0d7224 */ /* 0x000fe400078e0015 */
[----:B------:R-:W-:-:S07]  /*34f80*/  IMAD.MOV.U32 R9, RZ, RZ, R14 ;  /* 0x000000ffff097224 */ /* 0x000fce00078e000e */
[----:B------:R-:W-:Y:S05]  /*34f90*/  WARPSYNC.COLLECTIVE R15, `(.L_x_3137) ;  /* 0x000000000f087348 */ /* 0x000fea0003c00000 */
[----:B------:R0:W1:Y:S02]  /*34fa0*/  SHFL.IDX P6, R14, R13, R12, R11 ;  /* 0x0000000c0d0e7389 */ /* 0x00006400000c000b */
[----:B01----:R-:W-:Y:S01]  /*34fb0*/  ENDCOLLECTIVE ;  /* 0x000000000000791b */ /* 0x003fe20003800000 */
.L_x_3137:
[----:B------:R-:W-:Y:S05]  /*34fc0*/  BRA `(.L_x_3138) ;  /* 0xfffffdd000207947 */ /* 0x000fea000383ffff */
.L_x_2842:
        /* <DEDUP_REMOVED lines=8> */
.L_x_3140:
[----:B------:R-:W-:Y:S05]  /*35050*/  BSYNC B1 ;  /* 0x0000000000017941 */ /* 0x000fea0003800000 */
.L_x_3139:
        /* <DEDUP_REMOVED lines=8> */
.L_x_3141:
[----:B------:R-:W-:Y:S02]  /*350e0*/  IMAD.MOV.U32 R13, RZ, RZ, R20 ;  /* 0x000000ffff0d7224 */ /* 0x000fe400078e0014 */
[----:B------:R-:W-:-:S07]  /*350f0*/  IMAD.MOV.U32 R6, RZ, RZ, R14 ;  /* 0x000000ffff067224 */ /* 0x000fce00078e000e */
[----:B------:R-:W-:Y:S05]  /*35100*/  WARPSYNC.COLLECTIVE R15, `(.L_x_3142) ;  /* 0x000000000f087348 */ /* 0x000fea0003c00000 */
[----:B------:R0:W1:Y:S02]  /*35110*/  SHFL.IDX P6, R14, R13, R12, R11 ;  /* 0x0000000c0d0e7389 */ /* 0x00006400000c000b */
[----:B01----:R-:W-:Y:S01]  /*35120*/  ENDCOLLECTIVE ;  /* 0x000000000000791b */ /* 0x003fe20003800000 */
.L_x_3142:
[----:B------:R-:W-:Y:S02]  /*35130*/  IMAD.MOV.U32 R13, RZ, RZ, R21 ;  /* 0x000000ffff0d7224 */ /* 0x000fe400078e0015 */
[----:B------:R-:W-:-:S07]  /*35140*/  IMAD.MOV.U32 R9, RZ, RZ, R14 ;  /* 0x000000ffff097224 */ /* 0x000fce00078e000e */
[----:B------:R-:W-:Y:S05]  /*35150*/  WARPSYNC.COLLECTIVE R15, `(.L_x_3143) ;  /* 0x000000000f087348 */ /* 0x000fea0003c00000 */
[----:B------:R0:W1:Y:S02]  /*35160*/  SHFL.IDX P6, R14, R13, R12, R11 ;  /* 0x0000000c0d0e7389 */ /* 0x00006400000c000b */
[----:B01----:R-:W-:Y:S01]  /*35170*/  ENDCOLLECTIVE ;  /* 0x000000000000791b */ /* 0x003fe20003800000 */
.L_x_3143:
[----:B------:R-:W-:Y:S01]  /*35180*/  IMAD.MOV.U32 R8, RZ, RZ, R14 ;  /* 0x000000ffff087224 */ /* 0x000fe200078e000e */
[----:B------:R-:W-:Y:S06]  /*35190*/  BRA `(.L_x_3144) ;  /* 0xfffffdd000c07947 */ /* 0x000fec000383ffff */
.L_x_2845:
        /* <DEDUP_REMOVED lines=8> */
.L_x_3146:
[----:B------:R-:W-:Y:S05]  /*35220*/  BSYNC B1 ;  /* 0x0000000000017941 */ /* 0x000fea0003800000 */
.L_x_3145:
        /* <DEDUP_REMOVED lines=8> */
.L_x_3147:
[----:B------:R-:W-:Y:S02]  /*352b0*/  IMAD.MOV.U32 R13, RZ, RZ, R20 ;  /* 0x000000ffff0d7224 */ /* 0x000fe400078e0014 */
[----:B------:R-:W-:-:S07]  /*352c0*/  IMAD.MOV.U32 R78, RZ, RZ, R14 ;  /* 0x000000ffff4e7224 */ /* 0x000fce00078e000e */
[----:B------:R-:W-:Y:S05]  /*352d0*/  WARPSYNC.COLLECTIVE R15, `(.L_x_3148) ;  /* 0x000000000f087348 */ /* 0x000fea0003c00000 */
[----:B------:R0:W1:Y:S02]  /*352e0*/  SHFL.IDX P6, R14, R13, R12, R11 ;  /* 0x0000000c0d0e7389 */ /* 0x00006400000c000b */
[----:B01----:R-:W-:Y:S01]  /*352f0*/  ENDCOLLECTIVE ;  /* 0x000000000000791b */ /* 0x003fe20003800000 */
.L_x_3148:
[----:B------:R-:W-:Y:S02]  /*35300*/  IMAD.MOV.U32 R13, RZ, RZ, R21 ;  /* 0x000000ffff0d7224 */ /* 0x000fe400078e0015 */
[----:B------:R-:W-:-:S07]  /*35310*/  IMAD.MOV.U32 R77, RZ, RZ, R14 ;  /* 0x000000ffff4d7224 */ /* 0x000fce00078e000e */
[----:B------:R-:W-:Y:S05]  /*35320*/  WARPSYNC.COLLECTIVE R15, `(.L_x_3149) ;  /* 0x000000000f087348 */ /* 0x000fea0003c00000 */
[----:B------:R0:W1:Y:S02]  /*35330*/  SHFL.IDX P6, R14, R13, R12, R11 ;  /* 0x0000000c0d0e7389 */ /* 0x00006400000c000b */
[----:B01----:R-:W-:Y:S01]  /*35340*/  ENDCOLLECTIVE ;  /* 0x000000000000791b */ /* 0x003fe20003800000 */
.L_x_3149:
[----:B------:R-:W-:Y:S01]  /*35350*/  IMAD.MOV.U32 R21, RZ, RZ, R14 ;  /* 0x000000ffff157224 */ /* 0x000fe200078e000e */
[----:B------:R-:W-:Y:S06]  /*35360*/  BRA `(.L_x_3150) ;  /* 0xfffffdd400687947 */ /* 0x000fec000383ffff */
.L_x_2849:
[----:B0-----:R0:W3:Y:S02]  /*35370*/  SYNCS.PHASECHK.TRANS64.TRYWAIT P0, [R23+URZ+0x38800], R0 ;  /* 0x03880000170075a7 */ /* 0x0010e4000800017f */
[----:B---3--:R-:W-:Y:S05]  /*35380*/  @!P0 NANOSLEEP.SYNCS 0x989680 ;  /* 0x009896800000895d */ /* 0x008fea0003900000 */
[----:B------:R-:W3:Y:S02]  /*35390*/  @!P0 SYNCS.PHASECHK.TRANS64 P0, [R23+URZ+0x38800], R0 ;  /* 0x03880000170085a7 */ /* 0x000ee4000800007f */
[----:B---3--:R-:W-:Y:S05]  /*353a0*/  @!P0 BRA `(.L_x_2849) ;  /* 0xfffffffc00f08947 */ /* 0x008fea000383ffff */
[----:B------:R-:W-:Y:S05]  /*353b0*/  BRA `(.L_x_3151) ;  /* 0xfffffdd800107947 */ /* 0x000fea000383ffff */
.L_x_2867:
[----:B-1----:R1:W2:Y:S02]  /*353c0*/  SYNCS.PHASECHK.TRANS64.TRYWAIT P1, [R0+URZ+0x38830], R3 ;  /* 0x03883003000075a7 */ /* 0x0022a4000802017f */
[----:B--2---:R-:W-:Y:S05]  /*353d0*/  @!P1 NANOSLEEP.SYNCS 0x989680 ;  /* 0x009896800000995d */ /* 0x004fea0003900000 */
[----:B------:R-:W2:Y:S02]  /*353e0*/  @!P1 SYNCS.PHASECHK.TRANS64 P1, [R0+URZ+0x38830], R3 ;  /* 0x03883003000095a7 */ /* 0x000ea4000802007f */
[----:B--2---:R-:W-:Y:S05]  /*353f0*/  @!P1 BRA `(.L_x_2867) ;  /* 0xfffffffc00f09947 */ /* 0x004fea000383ffff */
[----:B------:R-:W-:Y:S05]  /*35400*/  BRA `(.L_x_2866) ;  /* 0xfffffe1400647947 */ /* 0x000fea000383ffff */
.L_x_2875:
[----:B-1----:R1:W2:Y:S02]  /*35410*/  SYNCS.PHASECHK.TRANS64.TRYWAIT P1, [R9+URZ+0x38830], R4 ;  /* 0x03883004090075a7 */ /* 0x0022a4000802017f */
[----:B--2---:R-:W-:Y:S05]  /*35420*/  @!P1 NANOSLEEP.SYNCS 0x989680 ;  /* 0x009896800000995d */ /* 0x004fea0003900000 */
[----:B------:R-:W2:Y:S02]  /*35430*/  @!P1 SYNCS.PHASECHK.TRANS64 P1, [R9+URZ+0x38830], R4 ;  /* 0x03883004090095a7 */ /* 0x000ea4000802007f */
[----:B--2---:R-:W-:Y:S05]  /*35440*/  @!P1 BRA `(.L_x_2875) ;  /* 0xfffffffc00f09947 */ /* 0x004fea000383ffff */
[----:B------:R-:W-:Y:S05]  /*35450*/  BRA `(.L_x_2874) ;  /* 0xfffffe6400047947 */ /* 0x000fea000383ffff */
.L_x_2880:
[----:B-1----:R1:W2:Y:S02]  /*35460*/  SYNCS.PHASECHK.TRANS64.TRYWAIT P1, [R7+URZ+0x38850], R0 ;  /* 0x03885000070075a7 */ /* 0x0022a4000802017f */
[----:B--2---:R-:W-:Y:S05]  /*35470*/  @!P1 NANOSLEEP.SYNCS 0x989680 ;  /* 0x009896800000995d */ /* 0x004fea0003900000 */
[----:B------:R-:W2:Y:S02]  /*35480*/  @!P1 SYNCS.PHASECHK.TRANS64 P1, [R7+URZ+0x38850], R0 ;  /* 0x03885000070095a7 */ /* 0x000ea4000802007f */
[----:B--2---:R-:W-:Y:S05]  /*35490*/  @!P1 BRA `(.L_x_2880) ;  /* 0xfffffffc00f09947 */ /* 0x004fea000383ffff */
[----:B------:R-:W-:Y:S05]  /*354a0*/  BRA `(.L_x_2879) ;  /* 0xfffffe9800c07947 */ /* 0x000fea000383ffff */
.L_x_2890:
[----:B-1----:R1:W2:Y:S02]  /*354b0*/  SYNCS.PHASECHK.TRANS64.TRYWAIT P1, [R4+URZ+0x38830], R5 ;  /* 0x03883005040075a7 */ /* 0x0022a4000802017f */
[----:B--2---:R-:W-:Y:S05]  /*354c0*/  @!P1 NANOSLEEP.SYNCS 0x989680 ;  /* 0x009896800000995d */ /* 0x004fea0003900000 */
[----:B------:R-:W2:Y:S02]  /*354d0*/  @!P1 SYNCS.PHASECHK.TRANS64 P1, [R4+URZ+0x38830], R5 ;  /* 0x03883005040095a7 */ /* 0x000ea4000802007f */
[----:B--2---:R-:W-:Y:S05]  /*354e0*/  @!P1 BRA `(.L_x_2890) ;  /* 0xfffffffc00f09947 */ /* 0x004fea000383ffff */
[----:B------:R-:W-:Y:S05]  /*354f0*/  BRA `(.L_x_2889) ;  /* 0xfffffeb8001c7947 */ /* 0x000fea000383ffff */
.L_x_2895:
[----:B-1----:R1:W2:Y:S02]  /*35500*/  SYNCS.PHASECHK.TRANS64.TRYWAIT P1, [R6+URZ+0x38850], R0 ;  /* 0x03885000060075a7 */ /* 0x0022a4000802017f */
[----:B--2---:R-:W-:Y:S05]  /*35510*/  @!P1 NANOSLEEP.SYNCS 0x989680 ;  /* 0x009896800000995d */ /* 0x004fea0003900000 */
[----:B------:R-:W2:Y:S02]  /*35520*/  @!P1 SYNCS.PHASECHK.TRANS64 P1, [R6+URZ+0x38850], R0 ;  /* 0x03885000060095a7 */ /* 0x000ea4000802007f */
[----:B--2---:R-:W-:Y:S05]  /*35530*/  @!P1 BRA `(.L_x_2895) ;  /* 0xfffffffc00f09947 */ /* 0x004fea000383ffff */
[----:B------:R-:W-:Y:S05]  /*35540*/  BRA `(.L_x_2894) ;  /* 0xfffffeec00d87947 */ /* 0x000fea000383ffff */
.L_x_2903:
[----:B-1----:R1:W2:Y:S02]  /*35550*/  SYNCS.PHASECHK.TRANS64.TRYWAIT P1, [R10+URZ+0x38850], R0 ;  /* 0x038850000a0075a7 */ /* 0x0022a4000802017f */
[----:B--2---:R-:W-:Y:S05]  /*35560*/  @!P1 NANOSLEEP.SYNCS 0x989680 ;  /* 0x009896800000995d */ /* 0x004fea0003900000 */
[----:B------:R-:W2:Y:S02]  /*35570*/  @!P1 SYNCS.PHASECHK.TRANS64 P1, [R10+URZ+0x38850], R0 ;  /* 0x038850000a0095a7 */ /* 0x000ea4000802007f */
[----:B--2---:R-:W-:Y:S05]  /*35580*/  @!P1 BRA `(.L_x_2903) ;  /* 0xfffffffc00f09947 */ /* 0x004fea000383ffff */
[----:B------:R-:W-:Y:S05]  /*35590*/  BRA `(.L_x_2902) ;  /* 0xffffff0c004c7947 */ /* 0x000fea000383ffff */
.L_x_2945:
[----:B------:R-:W0:Y:S01]  /*355a0*/  S2R R10, SR_TID.X ;  /* 0x00000000000a7919 */ /* 0x000e220000002100 */
[----:B------:R-:W-:Y:S01]  /*355b0*/  BSSY B1, `(.L_x_3152) ;  /* 0x000000a000017945 */ /* 0x000fe20003800000 */
[----:B------:R-:W-:Y:S02]  /*355c0*/  IMAD.MOV.U32 R12, RZ, RZ, RZ ;  /* 0x000000ffff0c7224 */ /* 0x000fe400078e00ff */
[----:B-1----:R-:W-:Y:S02]  /*355d0*/  IMAD.MOV.U32 R11, RZ, RZ, 0x1f ;  /* 0x0000001fff0b7424 */ /* 0x002fe400078e00ff */
[----:B------:R-:W-:Y:S01]  /*355e0*/  IMAD.MOV.U32 R15, RZ, RZ, -0x1 ;  /* 0xffffffffff0f7424 */ /* 0x000fe200078e00ff */
[----:B0-----:R-:W-:-:S04]  /*355f0*/  SHF.R.U32.HI R10, RZ, 0x5, R10 ;  /* 0x00000005ff0a7819 */ /* 0x001fc8000001160a */
[----:B------:R-:W-:-:S05]  /*35600*/  LOP3.LUT R10, R10, 0x3, RZ, 0xc0, !PT ;  /* 0x000000030a0a7812 */ /* 0x000fca00078ec0ff */
[----:B------:R-:W-:-:S07]  /*35610*/  IMAD.MOV.U32 R13, RZ, RZ, R10 ;  /* 0x000000ffff0d7224 */ /* 0x000fce00078e000a */
[----:B------:R-:W-:Y:S05]  /*35620*/  WARPSYNC.COLLECTIVE R15, `(.L_x_3153) ;  /* 0x000000000f087348 */ /* 0x000fea0003c00000 */
[----:B------:R0:W1:Y:S02]  /*35630*/  SHFL.IDX P6, R14, R13, R12, R11 ;  /* 0x0000000c0d0e7389 */ /* 0x00006400000c000b */
[----:B01----:R-:W-:Y:S01]  /*35640*/  ENDCOLLECTIVE ;  /* 0x000000000000791b */ /* 0x003fe20003800000 */
.L_x_3153:
[----:B------:R-:W-:Y:S05]  /*35650*/  BSYNC B1 ;  /* 0x0000000000017941 */ /* 0x000fea0003800000 */
.L_x_3152:
[----:B------:R-:W-:Y:S05]  /*35660*/  BRA `(.L_x_3154) ;  /* 0xffffff7800f87947 */ /* 0x000fea000383ffff */
.L_x_2947:
[----:B------:R-:W-:Y:S01]  /*35670*/  BSSY B1, `(.L_x_3155) ;  /* 0x0000006000017945 */ /* 0x000fe20003800000 */
[----:B------:R-:W-:-:S07]  /*35680*/  IMAD.MOV.U32 R15, RZ, RZ, -0x1 ;  /* 0xffffffffff0f7424 */ /* 0x000fce00078e00ff */
[----:B01----:R-:W-:Y:S05]  /*35690*/  WARPSYNC.COLLECTIVE R15, `(.L_x_3156) ;  /* 0x000000000f0c7348 */ /* 0x003fea0003c00000 */
[----:B------:R-:W-:Y:S02]  /*356a0*/  ELECT P6, UR62, PT ;  /* 0x00000000003e782f */ /* 0x000fe400038c0000 */
[----:B------:R-:W-:Y:S01]  /*356b0*/  MOV R14, UR62 ;  /* 0x0000003e000e7c02 */ /* 0x000fe20008000f00 */
[----:B01----:R-:W-:Y:S10]  /*356c0*/  ENDCOLLECTIVE ;  /* 0x000000000000791b */ /* 0x003ff40003800000 */
.L_x_3156:
[----:B------:R-:W-:Y:S05]  /*356d0*/  BSYNC B1 ;  /* 0x0000000000017941 */ /* 0x000fea0003800000 */
.L_x_3155:
[----:B------:R-:W-:Y:S05]  /*356e0*/  BRA `(.L_x_2946) ;  /* 0xffffff7800f07947 */ /* 0x000fea000383ffff */
.L_x_2949:
[----:B0-----:R0:W2:Y:S02]  /*356f0*/  SYNCS.PHASECHK.TRANS64.TRYWAIT P0, [R16+URZ+0x38820], R7 ;  /* 0x03882007100075a7 */ /* 0x0010a4000800017f */
[----:B--2---:R-:W-:Y:S05]  /*35700*/  @!P0 NANOSLEEP.SYNCS 0x989680 ;  /* 0x009896800000895d */ /* 0x004fea0003900000 */
[----:B------:R-:W2:Y:S02]  /*35710*/  @!P0 SYNCS.PHASECHK.TRANS64 P0, [R16+URZ+0x38820], R7 ;  /* 0x03882007100085a7 */ /* 0x000ea4000800007f */
[----:B--2---:R-:W-:Y:S05]  /*35720*/  @!P0 BRA `(.L_x_2949) ;  /* 0xfffffffc00f08947 */ /* 0x004fea000383ffff */
[----:B------:R-:W-:Y:S05]  /*35730*/  BRA `(.L_x_3157) ;  /* 0xffffff7c00007947 */ /* 0x000fea000383ffff */
.L_x_2953:
[----:B-1----:R1:W2:Y:S02]  /*35740*/  SYNCS.PHASECHK.TRANS64.TRYWAIT P0, [R11+URZ+0x388a0], R10 ;  /* 0x0388a00a0b0075a7 */ /* 0x0022a4000800017f */
[----:B--2---:R-:W-:Y:S05]  /*35750*/  @!P0 NANOSLEEP.SYNCS 0x989680 ;  /* 0x009896800000895d */ /* 0x004fea0003900000 */
[----:B------:R-:W2:Y:S02]  /*35760*/  @!P0 SYNCS.PHASECHK.TRANS64 P0, [R11+URZ+0x388a0], R10 ;  /* 0x0388a00a0b0085a7 */ /* 0x000ea4000800007f */
[----:B--2---:R-:W-:Y:S05]  /*35770*/  @!P0 BRA `(.L_x_2953) ;  /* 0xfffffffc00f08947 */ /* 0x004fea000383ffff */
[----:B------:R-:W-:Y:S05]  /*35780*/  BRA `(.L_x_3158) ;  /* 0xffffff7c00187947 */ /* 0x000fea000383ffff */
.L_x_2961:
[----:B0-----:R0:W2:Y:S02]  /*35790*/  SYNCS.PHASECHK.TRANS64.TRYWAIT P0, [R11+URZ+0x388c0], R10 ;  /* 0x0388c00a0b0075a7 */ /* 0x0010a4000800017f */
[----:B--2---:R-:W-:Y:S05]  /*357a0*/  @!P0 NANOSLEEP.SYNCS 0x989680 ;  /* 0x009896800000895d */ /* 0x004fea0003900000 */
[----:B------:R-:W2:Y:S02]  /*357b0*/  @!P0 SYNCS.PHASECHK.TRANS64 P0, [R11+URZ+0x388c0], R10 ;  /* 0x0388c00a0b0085a7 */ /* 0x000ea4000800007f */
[----:B--2---:R-:W-:Y:S05]  /*357c0*/  @!P0 BRA `(.L_x_2961) ;  /* 0xfffffffc00f08947 */ /* 0x004fea000383ffff */
[----:B------:R-:W-:Y:S05]  /*357d0*/  BRA `(.L_x_3159) ;  /* 0xffffff8000547947 */ /* 0x000fea000383ffff */
.L_x_2971:
[----:B-1----:R1:W2:Y:S02]  /*357e0*/  SYNCS.PHASECHK.TRANS64.TRYWAIT P1, [R10+URZ+0x388a0], R9 ;  /* 0x0388a0090a0075a7 */ /* 0x0022a4000802017f */
[----:B--2---:R-:W-:Y:S05]  /*357f0*/  @!P1 NANOSLEEP.SYNCS 0x989680 ;  /* 0x009896800000995d */ /* 0x004fea0003900000 */
[----:B------:R-:W2:Y:S02]  /*35800*/  @!P1 SYNCS.PHASECHK.TRANS64 P1, [R10+URZ+0x388a0], R9 ;  /* 0x0388a0090a0095a7 */ /* 0x000ea4000802007f */
[----:B--2---:R-:W-:Y:S05]  /*35810*/  @!P1 BRA `(.L_x_2971) ;  /* 0xfffffffc00f09947 */ /* 0x004fea000383ffff */
[----:B------:R-:W-:Y:S05]  /*35820*/  BRA `(.L_x_3160) ;  /* 0xffffff8400c87947 */ /* 0x000fea000383ffff */
.L_x_2979:
[----:B0-----:R0:W2:Y:S02]  /*35830*/  SYNCS.PHASECHK.TRANS64.TRYWAIT P1, [R10+URZ+0x388c0], R9 ;  /* 0x0388c0090a0075a7 */ /* 0x0010a4000802017f */
[----:B--2---:R-:W-:Y:S05]  /*35840*/  @!P1 NANOSLEEP.SYNCS 0x989680 ;  /* 0x009896800000995d */ /* 0x004fea0003900000 */
[----:B------:R-:W2:Y:S02]  /*35850*/  @!P1 SYNCS.PHASECHK.TRANS64 P1, [R10+URZ+0x388c0], R9 ;  /* 0x0388c0090a0095a7 */ /* 0x000ea4000802007f */
[----:B--2---:R-:W-:Y:S05]  /*35860*/  @!P1 BRA `(.L_x_2979) ;  /* 0xfffffffc00f09947 */ /* 0x004fea000383ffff */
[----:B------:R-:W-:Y:S05]  /*35870*/  BRA `(.L_x_3161) ;  /* 0xffffff8c00007947 */ /* 0x000fea000383ffff */
.L_x_2997:
        /* <DEDUP_REMOVED lines=11> */
.L_x_3163:
[----:B------:R-:W-:Y:S05]  /*35930*/  BSYNC B0 ;  /* 0x0000000000007941 */ /* 0x000fea0003800000 */
.L_x_3162:
[----:B------:R-:W-:Y:S05]  /*35940*/  BRA `(.L_x_3164) ;  /* 0xffffff9c00307947 */ /* 0x000fea000383ffff */
.L_x_3000:
[----:B0-----:R0:W1:Y:S02]  /*35950*/  SYNCS.PHASECHK.TRANS64.TRYWAIT P0, [R5+URZ+0x38840], R2 ;  /* 0x03884002050075a7 */ /* 0x001064000800017f */
[----:B-1----:R-:W-:Y:S05]  /*35960*/  @!P0 NANOSLEEP.SYNCS 0x989680 ;  /* 0x009896800000895d */ /* 0x002fea0003900000 */
[----:B------:R-:W1:Y:S02]  /*35970*/  @!P0 SYNCS.PHASECHK.TRANS64 P0, [R5+URZ+0x38840], R2 ;  /* 0x03884002050085a7 */ /* 0x000e64000800007f */
[----:B-1----:R-:W-:Y:S05]  /*35980*/  @!P0 BRA `(.L_x_3000) ;  /* 0xfffffffc00f08947 */ /* 0x002fea000383ffff */
[----:B------:R-:W-:Y:S05]  /*35990*/  BRA `(.L_x_3165) ;  /* 0xffffff9c00807947 */ /* 0x000fea000383ffff */
.L_x_3001:
        /* <DEDUP_REMOVED lines=8> */
.L_x_3167:
[----:B------:R-:W-:Y:S05]  /*35a20*/  BSYNC B0 ;  /* 0x0000000000007941 */ /* 0x000fea0003800000 */
.L_x_3166:
        /* <DEDUP_REMOVED lines=13> */
.L_x_3168:
[----:B------:R-:W-:Y:S02]  /*35b00*/  IMAD.MOV.U32 R13, RZ, RZ, R6 ;  /* 0x000000ffff0d7224 */ /* 0x000fe400078e0006 */
[----:B------:R-:W-:Y:S02]  /*35b10*/  IMAD.MOV.U32 R12, RZ, RZ, 0x1 ;  /* 0x00000001ff0c7424 */ /* 0x000fe400078e00ff */
[----:B------:R-:W-:-:S07]  /*35b20*/  IMAD.MOV.U32 R3, RZ, RZ, R14 ;  /* 0x000000ffff037224 */ /* 0x000fce00078e000e */
[----:B------:R-:W-:Y:S05]  /*35b30*/  WARPSYNC.COLLECTIVE R15, `(.L_x_3169) ;  /* 0x000000000f087348 */ /* 0x000fea0003c00000 */
[----:B------:R0:W1:Y:S02]  /*35b40*/  SHFL.IDX P6, R14, R13, R12, R11 ;  /* 0x0000000c0d0e7389 */ /* 0x00006400000c000b */
[----:B01----:R-:W-:Y:S01]  /*35b50*/  ENDCOLLECTIVE ;  /* 0x000000000000791b */ /* 0x003fe20003800000 */
.L_x_3169:
        /* <DEDUP_REMOVED lines=10> */
.L_x_3170:
        /* <DEDUP_REMOVED lines=14> */
.L_x_3171:
        /* <DEDUP_REMOVED lines=16> */
.L_x_3172:
[----:B------:R-:W-:Y:S02]  /*35de0*/  @P0 IMAD R9, R7, 0x2, R16 ;  /* 0x0000000207090824 */ /* 0x000fe400078e0210 */
[----:B------:R-:W-:Y:S02]  /*35df0*/  IMAD.MOV.U32 R13, RZ, RZ, R6 ;  /* 0x000000ffff0d7224 */ /* 0x000fe400078e0006 */
[----:B------:R-:W-:Y:S02]  /*35e00*/  IMAD.MOV.U32 R12, RZ, RZ, 0x3 ;  /* 0x00000003ff0c7424 */ /* 0x000fe400078e00ff */
[----:B------:R-:W-:-:S07]  /*35e10*/  IMAD.MOV.U32 R2, RZ, RZ, R14 ;  /* 0x000000ffff027224 */ /* 0x000fce00078e000e */
[----:B------:R-:W-:Y:S05]  /*35e20*/  WARPSYNC.COLLECTIVE R15, `(.L_x_3173) ;  /* 0x000000000f087348 */ /* 0x000fea0003c00000 */
[----:B------:R0:W1:Y:S02]  /*35e30*/  SHFL.IDX P6, R14, R13, R12, R11 ;  /* 0x0000000c0d0e7389 */ /* 0x00006400000c000b */
[----:B01----:R-:W-:Y:S01]  /*35e40*/  ENDCOLLECTIVE ;  /* 0x000000000000791b */ /* 0x003fe20003800000 */
.L_x_3173:
        /* <DEDUP_REMOVED lines=15> */
.L_x_3174:
[----:B------:R-:W-:Y:S02]  /*35f40*/  @P0 IMAD R21, R7, 0x2, R16 ;  /* 0x0000000207150824 */ /* 0x000fe400078e0210 */
[----:B------:R-:W-:Y:S02]  /*35f50*/  IMAD.MOV.U32 R13, RZ, RZ, R6 ;  /* 0x000000ffff0d7224 */ /* 0x000fe400078e0006 */
[----:B------:R-:W-:Y:S02]  /*35f60*/  IMAD.MOV.U32 R12, RZ, RZ, 0x4 ;  /* 0x00000004ff0c7424 */ /* 0x000fe400078e00ff */
[----:B------:R-:W-:-:S07]  /*35f70*/  IMAD.MOV.U32 R2, RZ, RZ, R14 ;  /* 0x000000ffff027224 */ /* 0x000fce00078e000e */
[----:B------:R-:W-:Y:S05]  /*35f80*/  WARPSYNC.COLLECTIVE R15, `(.L_x_3175) ;  /* 0x000000000f087348 */ /* 0x000fea0003c00000 */
[----:B------:R0:W1:Y:S02]  /*35f90*/  SHFL.IDX P6, R14, R13, R12, R11 ;  /* 0x0000000c0d0e7389 */ /* 0x00006400000c000b */
[----:B01----:R-:W-:Y:S01]  /*35fa0*/  ENDCOLLECTIVE ;  /* 0x000000000000791b */ /* 0x003fe20003800000 */
.L_x_3175:
        /* <DEDUP_REMOVED lines=14> */
.L_x_3176:
[----:B------:R-:W-:Y:S01]  /*36090*/  IMAD.MOV.U32 R0, RZ, RZ, R14 ;  /* 0x000000ffff007224 */ /* 0x000fe200078e000e */
[----:B------:R-:W-:Y:S06]  /*360a0*/  BRA `(.L_x_3177) ;  /* 0xffffff9800e87947 */ /* 0x000fec000383ffff */
.L_x_3008:
        /* <DEDUP_REMOVED lines=9> */
.L_x_3178:
[----:B------:R-:W-:Y:S01]  /*36140*/  ISETP.GE.AND P0, PT, R25, R5, PT ;  /* 0x000000051900720c */ /* 0x000fe20003f06270 */
[----:B------:R-:W-:Y:S02]  /*36150*/  IMAD.MOV.U32 R13, RZ, RZ, R4 ;  /* 0x000000ffff0d7224 */ /* 0x000fe400078e0004 */
[----:B------:R-:W-:-:S10]  /*36160*/  IMAD.MOV.U32 R2, RZ, RZ, R14 ;  /* 0x000000ffff027224 */ /* 0x000fd400078e000e */
[----:B------:R-:W-:Y:S05]  /*36170*/  WARPSYNC.COLLECTIVE R15, `(.L_x_3179) ;  /* 0x000000000f087348 */ /* 0x000fea0003c00000 */
[----:B------:R0:W1:Y:S02]  /*36180*/  SHFL.IDX P6, R14, R13, R12, R11 ;  /* 0x0000000c0d0e7389 */ /* 0x00006400000c000b */
[----:B01----:R-:W-:Y:S01]  /*36190*/  ENDCOLLECTIVE ;  /* 0x000000000000791b */ /* 0x003fe20003800000 */
.L_x_3179:
[----:B------:R-:W-:Y:S02]  /*361a0*/  IMAD.MOV.U32 R13, RZ, RZ, R0 ;  /* 0x000000ffff0d7224 */ /* 0x000fe400078e0000 */
[----:B------:R-:W-:Y:S02]  /*361b0*/  IMAD.MOV.U32 R12, RZ, RZ, 0x1 ;  /* 0x00000001ff0c7424 */ /* 0x000fe400078e00ff */
[----:B------:R-:W-:-:S07]  /*361c0*/  IMAD.MOV.U32 R3, RZ, RZ, R14 ;  /* 0x000000ffff037224 */ /* 0x000fce00078e000e */
[----:B------:R-:W-:Y:S05]  /*361d0*/  WARPSYNC.COLLECTIVE R15, `(.L_x_3180) ;  /* 0x000000000f087348 */ /* 0x000fea0003c00000 */
[----:B------:R0:W1:Y:S02]  /*361e0*/  SHFL.IDX P6, R14, R13, R12, R11 ;  /* 0x0000000c0d0e7389 */ /* 0x00006400000c000b */
[----:B01----:R-:W-:Y:S01]  /*361f0*/  ENDCOLLECTIVE ;  /* 0x000000000000791b */ /* 0x003fe20003800000 */
.L_x_3180:
        /* <DEDUP_REMOVED lines=17> */
.L_x_3181:
[----:B------:R-:W-:Y:S02]  /*36310*/  IMAD.MOV.U32 R13, RZ, RZ, R0 ;  /* 0x000000ffff0d7224 */ /* 0x000fe400078e0000 */
[----:B------:R-:W-:Y:S02]  /*36320*/  IMAD.MOV.U32 R12, RZ, RZ, 0x2 ;  /* 0x00000002ff0c7424 */ /* 0x000fe400078e00ff */
[----:B------:R-:W-:-:S07]  /*36330*/  IMAD.MOV.U32 R3, RZ, RZ, R14 ;  /* 0x000000ffff037224 */ /* 0x000fce00078e000e */
[----:B------:R-:W-:Y:S05]  /*36340*/  WARPSYNC.COLLECTIVE R15, `(.L_x_3182) ;  /* 0x000000000f087348 */ /* 0x000fea0003c00000 */
[----:B------:R0:W1:Y:S02]  /*36350*/  SHFL.IDX P6, R14, R13, R12, R11 ;  /* 0x0000000c0d0e7389 */ /* 0x00006400000c000b */
[----:B01----:R-:W-:Y:S01]  /*36360*/  ENDCOLLECTIVE ;  /* 0x000000000000791b */ /* 0x003fe20003800000 */
.L_x_3182:
        /* <DEDUP_REMOVED lines=18> */
.L_x_3183:
[----:B------:R-:W-:Y:S02]  /*36490*/  IMAD.MOV.U32 R13, RZ, RZ, R0 ;  /* 0x000000ffff0d7224 */ /* 0x000fe400078e0000 */
[----:B------:R-:W-:Y:S02]  /*364a0*/  IMAD.MOV.U32 R12, RZ, RZ, 0x3 ;  /* 0x00000003ff0c7424 */ /* 0x000fe400078e00ff */
[----:B------:R-:W-:-:S07]  /*364b0*/  IMAD.MOV.U32 R3, RZ, RZ, R14 ;  /* 0x000000ffff037224 */ /* 0x000fce00078e000e */
[----:B------:R-:W-:Y:S05]  /*364c0*/  WARPSYNC.COLLECTIVE R15, `(.L_x_3184) ;  /* 0x000000000f087348 */ /* 0x000fea0003c00000 */
[----:B------:R0:W1:Y:S02]  /*364d0*/  SHFL.IDX P6, R14, R13, R12, R11 ;  /* 0x0000000c0d0e7389 */ /* 0x00006400000c000b */
[----:B01----:R-:W-:Y:S01]  /*364e0*/  ENDCOLLECTIVE ;  /* 0x000000000000791b */ /* 0x003fe20003800000 */
.L_x_3184:
        /* <DEDUP_REMOVED lines=18> */
.L_x_3185:
[----:B------:R-:W-:Y:S02]  /*36610*/  IMAD.MOV.U32 R13, RZ, RZ, R0 ;  /* 0x000000ffff0d7224 */ /* 0x000fe400078e0000 */
[----:B------:R-:W-:Y:S02]  /*36620*/  IMAD.MOV.U32 R12, RZ, RZ, 0x4 ;  /* 0x00000004ff0c7424 */ /* 0x000fe400078e00ff */
[----:B------:R-:W-:-:S07]  /*36630*/  IMAD.MOV.U32 R3, RZ, RZ, R14 ;  /* 0x000000ffff037224 */ /* 0x000fce00078e000e */
[----:B------:R-:W-:Y:S05]  /*36640*/  WARPSYNC.COLLECTIVE R15, `(.L_x_3186) ;  /* 0x000000000f087348 */ /* 0x000fea0003c00000 */
[----:B------:R0:W1:Y:S02]  /*36650*/  SHFL.IDX P6, R14, R13, R12, R11 ;  /* 0x0000000c0d0e7389 */ /* 0x00006400000c000b */
[----:B01----:R-:W-:Y:S01]  /*36660*/  ENDCOLLECTIVE ;  /* 0x000000000000791b */ /* 0x003fe20003800000 */
.L_x_3186:
        /* <DEDUP_REMOVED lines=18> */
.L_x_3187:
[----:B------:R-:W-:Y:S02]  /*36790*/  IMAD.MOV.U32 R13, RZ, RZ, R0 ;  /* 0x000000ffff0d7224 */ /* 0x000fe400078e0000 */
[----:B------:R-:W-:Y:S02]  /*367a0*/  IMAD.MOV.U32 R12, RZ, RZ, 0x5 ;  /* 0x00000005ff0c7424 */ /* 0x000fe400078e00ff */
[----:B------:R-:W-:-:S07]  /*367b0*/  IMAD.MOV.U32 R3, RZ, RZ, R14 ;  /* 0x000000ffff037224 */ /* 0x000fce00078e000e */
[----:B------:R-:W-:Y:S05]  /*367c0*/  WARPSYNC.COLLECTIVE R15, `(.L_x_3188) ;  /* 0x000000000f087348 */ /* 0x000fea0003c00000 */
[----:B------:R0:W1:Y:S02]  /*367d0*/  SHFL.IDX P6, R14, R13, R12, R11 ;  /* 0x0000000c0d0e7389 */ /* 0x00006400000c000b */
[----:B01----:R-:W-:Y:S01]  /*367e0*/  ENDCOLLECTIVE ;  /* 0x000000000000791b */ /* 0x003fe20003800000 */
.L_x_3188:
        /* <DEDUP_REMOVED lines=18> */
.L_x_3189:
[----:B------:R-:W-:Y:S02]  /*36910*/  IMAD.MOV.U32 R13, RZ, RZ, R0 ;  /* 0x000000ffff0d7224 */ /* 0x000fe400078e0000 */
[----:B------:R-:W-:Y:S02]  /*36920*/  IMAD.MOV.U32 R12, RZ, RZ, 0x6 ;  /* 0x00000006ff0c7424 */ /* 0x000fe400078e00ff */
[----:B------:R-:W-:-:S07]  /*36930*/  IMAD.MOV.U32 R3, RZ, RZ, R14 ;  /* 0x000000ffff037224 */ /* 0x000fce00078e000e */
[----:B------:R-:W-:Y:S05]  /*36940*/  WARPSYNC.COLLECTIVE R15, `(.L_x_3190) ;  /* 0x000000000f087348 */ /* 0x000fea0003c00000 */
[----:B------:R0:W1:Y:S02]  /*36950*/  SHFL.IDX P6, R14, R13, R12, R11 ;  /* 0x0000000c0d0e7389 */ /* 0x00006400000c000b */
[----:B01----:R-:W-:Y:S01]  /*36960*/  ENDCOLLECTIVE ;  /* 0x000000000000791b */ /* 0x003fe20003800000 */
.L_x_3190:
        /* <DEDUP_REMOVED lines=18> */
.L_x_3191:
[----:B------:R-:W-:Y:S02]  /*36a90*/  IMAD.MOV.U32 R13, RZ, RZ, R0 ;  /* 0x000000ffff0d7224 */ /* 0x000fe400078e0000 */
[----:B------:R-:W-:Y:S02]  /*36aa0*/  IMAD.MOV.U32 R12, RZ, RZ, 0x7 ;  /* 0x00000007ff0c7424 */ /* 0x000fe400078e00ff */
[----:B------:R-:W-:-:S07]  /*36ab0*/  IMAD.MOV.U32 R3, RZ, RZ, R14 ;  /* 0x000000ffff037224 */ /* 0x000fce00078e000e */
[----:B------:R-:W-:Y:S05]  /*36ac0*/  WARPSYNC.COLLECTIVE R15, `(.L_x_3192) ;  /* 0x000000000f087348 */ /* 0x000fea0003c00000 */
[----:B------:R0:W1:Y:S02]  /*36ad0*/  SHFL.IDX P6, R14, R13, R12, R11 ;  /* 0x0000000c0d0e7389 */ /* 0x00006400000c000b */
[----:B01----:R-:W-:Y:S01]  /*36ae0*/  ENDCOLLECTIVE ;  /* 0x000000000000791b */ /* 0x003fe20003800000 */
.L_x_3192:
        /* <DEDUP_REMOVED lines=16> */
.L_x_3193:
[----:B------:R-:W-:Y:S05]  /*36bf0*/  BRA `(.L_x_3194) ;  /* 0xffffff9c00587947 */ /* 0x000fea000383ffff */
.L_x_3013:
[----:B0-----:R0:W2:Y:S02]  /*36c00*/  SYNCS.PHASECHK.TRANS64.TRYWAIT P0, [R16+URZ+0x38820], R3 ;  /* 0x03882003100075a7 */ /* 0x0010a4000800017f */
[----:B--2---:R-:W-:Y:S05]  /*36c10*/  @!P0 NANOSLEEP.SYNCS 0x989680 ;  /* 0x009896800000895d */ /* 0x004fea0003900000 */
[----:B------:R-:W2:Y:S02]  /*36c20*/  @!P0 SYNCS.PHASECHK.TRANS64 P0, [R16+URZ+0x38820], R3 ;  /* 0x03882003100085a7 */ /* 0x000ea4000800007f */
[----:B--2---:R-:W-:Y:S05]  /*36c30*/  @!P0 BRA `(.L_x_3013) ;  /* 0xfffffffc00f08947 */ /* 0x004fea000383ffff */
[----:B------:R-:W-:Y:S05]  /*36c40*/  BRA `(.L_x_3195) ;  /* 0xffffff9c00d47947 */ /* 0x000fea000383ffff */
.L_x_3018:
[----:B0-----:R0:W1:Y:S02]  /*36c50*/  SYNCS.PHASECHK.TRANS64.TRYWAIT P0, [R6+URZ+0x38840], R3 ;  /* 0x03884003060075a7 */ /* 0x001064000800017f */
[----:B-1----:R-:W-:Y:S05]  /*36c60*/  @!P0 NANOSLEEP.SYNCS 0x989680 ;  /* 0x009896800000895d */ /* 0x002fea0003900000 */
[----:B------:R-:W1:Y:S02]  /*36c70*/  @!P0 SYNCS.PHASECHK.TRANS64 P0, [R6+URZ+0x38840], R3 ;  /* 0x03884003060085a7 */ /* 0x000e64000800007f */
[----:B-1----:R-:W-:Y:S05]  /*36c80*/  @!P0 BRA `(.L_x_3018) ;  /* 0xfffffffc00f08947 */ /* 0x002fea000383ffff */
[----:B------:R-:W-:Y:S05]  /*36c90*/  BRA `(.L_x_3196) ;  /* 0xffffffa000b87947 */ /* 0x000fea000383ffff */
.L_x_3019:
        /* <DEDUP_REMOVED lines=8> */
.L_x_3198:
[----:B------:R-:W-:Y:S05]  /*36d20*/  BSYNC B1 ;  /* 0x0000000000017941 */ /* 0x000fea0003800000 */
.L_x_3197:
        /* <DEDUP_REMOVED lines=12> */
.L_x_3199:
        /* <DEDUP_REMOVED lines=13> */
.L_x_3200:
        /* <DEDUP_REMOVED lines=14> */
.L_x_3201:
[----:B------:R-:W-:Y:S02]  /*36fa0*/  IMAD.MOV.U32 R13, RZ, RZ, R10 ;  /* 0x000000ffff0d7224 */ /* 0x000fe400078e000a */
[----:B------:R-:W-:Y:S02]  /*36fb0*/  IMAD.MOV.U32 R12, RZ, RZ, 0x2 ;  /* 0x00000002ff0c7424 */ /* 0x000fe400078e00ff */
[----:B------:R-:W-:-:S07]  /*36fc0*/  IMAD.MOV.U32 R2, RZ, RZ, R14 ;  /* 0x000000ffff027224 */ /* 0x000fce00078e000e */
[----:B------:R-:W-:Y:S05]  /*36fd0*/  WARPSYNC.COLLECTIVE R15, `(.L_x_3202) ;  /* 0x000000000f087348 */ /* 0x000fea0003c00000 */
[----:B------:R0:W1:Y:S02]  /*36fe0*/  SHFL.IDX P6, R14, R13, R12, R11 ;  /* 0x0000000c0d0e7389 */ /* 0x00006400000c000b */
[----:B01----:R-:W-:Y:S01]  /*36ff0*/  ENDCOLLECTIVE ;  /* 0x000000000000791b */ /* 0x003fe20003800000 */
.L_x_3202:
        /* <DEDUP_REMOVED lines=14> */
.L_x_3203:
[----:B------:R-:W-:Y:S02]  /*370e0*/  IMAD.MOV.U32 R13, RZ, RZ, R10 ;  /* 0x000000ffff0d7224 */ /* 0x000fe400078e000a */
[----:B------:R-:W-:Y:S02]  /*370f0*/  IMAD.MOV.U32 R12, RZ, RZ, 0x3 ;  /* 0x00000003ff0c7424 */ /* 0x000fe400078e00ff */
[----:B------:R-:W-:-:S07]  /*37100*/  IMAD.MOV.U32 R2, RZ, RZ, R14 ;  /* 0x000000ffff027224 */ /* 0x000fce00078e000e */
[----:B------:R-:W-:Y:S05]  /*37110*/  WARPSYNC.COLLECTIVE R15, `(.L_x_3204) ;  /* 0x000000000f087348 */ /* 0x000fea0003c00000 */
[----:B------:R0:W1:Y:S02]  /*37120*/  SHFL.IDX P6, R14, R13, R12, R11 ;  /* 0x0000000c0d0e7389 */ /* 0x00006400000c000b */
[----:B01----:R-:W-:Y:S01]  /*37130*/  ENDCOLLECTIVE ;  /* 0x000000000000791b */ /* 0x003fe20003800000 */
.L_x_3204:
        /* <DEDUP_REMOVED lines=14> */
.L_x_3205:
[----:B------:R-:W-:Y:S02]  /*37220*/  IMAD.MOV.U32 R13, RZ, RZ, R10 ;  /* 0x000000ffff0d7224 */ /* 0x000fe400078e000a */
[----:B------:R-:W-:Y:S02]  /*37230*/  IMAD.MOV.U32 R12, RZ, RZ, 0x4 ;  /* 0x00000004ff0c7424 */ /* 0x000fe400078e00ff */
[----:B------:R-:W-:-:S07]  /*37240*/  IMAD.MOV.U32 R2, RZ, RZ, R14 ;  /* 0x000000ffff027224 */ /* 0x000fce00078e000e */
[----:B------:R-:W-:Y:S05]  /*37250*/  WARPSYNC.COLLECTIVE R15, `(.L_x_3206) ;  /* 0x000000000f087348 */ /* 0x000fea0003c00000 */
[----:B------:R0:W1:Y:S02]  /*37260*/  SHFL.IDX P6, R14, R13, R12, R11 ;  /* 0x0000000c0d0e7389 */ /* 0x00006400000c000b */
[----:B01----:R-:W-:Y:S01]  /*37270*/  ENDCOLLECTIVE ;  /* 0x000000000000791b */ /* 0x003fe20003800000 */
.L_x_3206:
        /* <DEDUP_REMOVED lines=17> */
.L_x_3207:
[----:B------:R-:W-:Y:S01]  /*37390*/  IMAD.MOV.U32 R2, RZ, RZ, R14 ;  /* 0x000000ffff027224 */ /* 0x000fe200078e000e */
[----:B------:R-:W-:Y:S06]  /*373a0*/  BRA `(.L_x_3208) ;  /* 0xffffffa000047947 */ /* 0x000fec000383ffff */
.L_x_3024:
[----:B-1----:R1:W2:Y:S02]  /*373b0*/  SYNCS.PHASECHK.TRANS64.TRYWAIT P0, [R6+URZ+0x38860], R2 ;  /* 0x03886002060075a7 */ /* 0x0022a4000800017f */
[----:B--2---:R-:W-:Y:S05]  /*373c0*/  @!P0 NANOSLEEP.SYNCS 0x989680 ;  /* 0x009896800000895d */ /* 0x004fea0003900000 */
[----:B------:R-:W2:Y:S02]  /*373d0*/  @!P0 SYNCS.PHASECHK.TRANS64 P0, [R6+URZ+0x38860], R2 ;  /* 0x03886002060085a7 */ /* 0x000ea4000800007f */
[----:B--2---:R-:W-:Y:S05]  /*373e0*/  @!P0 BRA `(.L_x_3024) ;  /* 0xfffffffc00f08947 */ /* 0x004fea000383ffff */
[----:B------:R-:W-:Y:S05]  /*373f0*/  BRA `(.L_x_3209) ;  /* 0xffffffa0007c7947 */ /* 0x000fea000383ffff */
.L_x_3025:
        /* <DEDUP_REMOVED lines=8> */
.L_x_3211:
[----:B------:R-:W-:Y:S05]  /*37480*/  BSYNC B1 ;  /* 0x0000000000017941 */ /* 0x000fea0003800000 */
.L_x_3210:
        /* <DEDUP_REMOVED lines=9> */
.L_x_3212:
[----:B------:R-:W-:Y:S02]  /*37520*/  IMAD.MOV.U32 R13, RZ, RZ, R19 ;  /* 0x000000ffff0d7224 */ /* 0x000fe400078e0013 */
[----:B------:R-:W-:Y:S02]  /*37530*/  IMAD.MOV.U32 R12, RZ, RZ, 0x1 ;  /* 0x00000001ff0c7424 */ /* 0x000fe400078e00ff */
[----:B------:R-:W-:-:S07]  /*37540*/  IMAD.MOV.U32 R2, RZ, RZ, R14 ;  /* 0x000000ffff027224 */ /* 0x000fce00078e000e */
[----:B------:R-:W-:Y:S05]  /*37550*/  WARPSYNC.COLLECTIVE R15, `(.L_x_3213) ;  /* 0x000000000f087348 */ /* 0x000fea0003c00000 */
[----:B------:R0:W1:Y:S02]  /*37560*/  SHFL.IDX P6, R14, R13, R12, R11 ;  /* 0x0000000c0d0e7389 */ /* 0x00006400000c000b */
[----:B01----:R-:W-:Y:S01]  /*37570*/  ENDCOLLECTIVE ;  /* 0x000000000000791b */ /* 0x003fe20003800000 */
.L_x_3213:
        /* <DEDUP_REMOVED lines=18> */
.L_x_3214:
[----:B------:R-:W-:Y:S02]  /*376a0*/  IMAD.MOV.U32 R13, RZ, RZ, R19 ;  /* 0x000000ffff0d7224 */ /* 0x000fe400078e0013 */
[----:B------:R-:W-:Y:S02]  /*376b0*/  IMAD.MOV.U32 R12, RZ, RZ, 0x2 ;  /* 0x00000002ff0c7424 */ /* 0x000fe400078e00ff */
[----:B------:R-:W-:-:S07]  /*376c0*/  IMAD.MOV.U32 R2, RZ, RZ, R14 ;  /* 0x000000ffff027224 */ /* 0x000fce00078e000e */
[----:B------:R-:W-:Y:S05]  /*376d0*/  WARPSYNC.COLLECTIVE R15, `(.L_x_3215) ;  /* 0x000000000f087348 */ /* 0x000fea0003c00000 */
[----:B------:R0:W1:Y:S02]  /*376e0*/  SHFL.IDX P6, R14, R13, R12, R11 ;  /* 0x0000000c0d0e7389 */ /* 0x00006400000c000b */
[----:B01----:R-:W-:Y:S01]  /*376f0*/  ENDCOLLECTIVE ;  /* 0x000000000000791b */ /* 0x003fe20003800000 */
.L_x_3215:
        /* <DEDUP_REMOVED lines=18> */
.L_x_3216:
[----:B------:R-:W-:Y:S02]  /*37820*/  IMAD.MOV.U32 R13, RZ, RZ, R19 ;  /* 0x000000ffff0d7224 */ /* 0x000fe400078e0013 */
[----:B------:R-:W-:Y:S02]  /*37830*/  IMAD.MOV.U32 R12, RZ, RZ, 0x3 ;  /* 0x00000003ff0c7424 */ /* 0x000fe400078e00ff */
[----:B------:R-:W-:-:S07]  /*37840*/  IMAD.MOV.U32 R2, RZ, RZ, R14 ;  /* 0x000000ffff027224 */ /* 0x000fce00078e000e */
[----:B------:R-:W-:Y:S05]  /*37850*/  WARPSYNC.COLLECTIVE R15, `(.L_x_3217) ;  /* 0x000000000f087348 */ /* 0x000fea0003c00000 */
[----:B------:R0:W1:Y:S02]  /*37860*/  SHFL.IDX P6, R14, R13, R12, R11 ;  /* 0x0000000c0d0e7389 */ /* 0x00006400000c000b */
[----:B01----:R-:W-:Y:S01]  /*37870*/  ENDCOLLECTIVE ;  /* 0x000000000000791b */ /* 0x003fe20003800000 */
.L_x_3217:
        /* <DEDUP_REMOVED lines=18> */
.L_x_3218:
[----:B------:R-:W-:Y:S02]  /*379a0*/  IMAD.MOV.U32 R13, RZ, RZ, R19 ;  /* 0x000000ffff0d7224 */ /* 0x000fe400078e0013 */
[----:B------:R-:W-:Y:S02]  /*379b0*/  IMAD.MOV.U32 R12, RZ, RZ, 0x4 ;  /* 0x00000004ff0c7424 */ /* 0x000fe400078e00ff */
[----:B------:R-:W-:-:S07]  /*379c0*/  IMAD.MOV.U32 R2, RZ, RZ, R14 ;  /* 0x000000ffff027224 */ /* 0x000fce00078e000e */
[----:B------:R-:W-:Y:S05]  /*379d0*/  WARPSYNC.COLLECTIVE R15, `(.L_x_3219) ;  /* 0x000000000f087348 */ /* 0x000fea0003c00000 */
[----:B------:R0:W1:Y:S02]  /*379e0*/  SHFL.IDX P6, R14, R13, R12, R11 ;  /* 0x0000000c0d0e7389 */ /* 0x00006400000c000b */
[----:B01----:R-:W-:Y:S01]  /*379f0*/  ENDCOLLECTIVE ;  /* 0x000000000000791b */ /* 0x003fe20003800000 */
.L_x_3219:
        /* <DEDUP_REMOVED lines=13> */
.L_x_3220:
        /* <DEDUP_REMOVED lines=10> */
.L_x_3033:
[----:B0-----:R0:W2:Y:S02]  /*37b70*/  SYNCS.PHASECHK.TRANS64.TRYWAIT P0, [R4+URZ+0x38860], R3 ;  /* 0x03886003040075a7 */ /* 0x0010a4000800017f */
[----:B--2---:R-:W-:Y:S05]  /*37b80*/  @!P0 NANOSLEEP.SYNCS 0x989680 ;  /* 0x009896800000895d */ /* 0x004fea0003900000 */
[----:B------:R-:W2:Y:S02]  /*37b90*/  @!P0 SYNCS.PHASECHK.TRANS64 P0, [R4+URZ+0x38860], R3 ;  /* 0x03886003040085a7 */ /* 0x000ea4000800007f */
[----:B--2---:R-:W-:Y:S05]  /*37ba0*/  @!P0 BRA `(.L_x_3033) ;  /* 0xfffffffc00f08947 */ /* 0x004fea000383ffff */
[----:B------:R-:W-:Y:S05]  /*37bb0*/  BRA `(.L_x_3222) ;  /* 0xffffffa000bc7947 */ /* 0x000fea000383ffff */
.L_x_3034:
        /* <DEDUP_REMOVED lines=8> */
.L_x_3224:
[----:B------:R-:W-:Y:S05]  /*37c40*/  BSYNC B0 ;  /* 0x0000000000007941 */ /* 0x000fea0003800000 */
.L_x_3223:
        /* <DEDUP_REMOVED lines=11> */
.L_x_3225:
[----:B------:R-:W-:Y:S02]  /*37d00*/  ULDC UR4, c[0x0][0x2f4] ;  /* 0x0000bd0000047ab9 */ /* 0x000fe40000000800 */
        /* <DEDUP_REMOVED lines=20> */
.L_x_3226:
        /* <DEDUP_REMOVED lines=11> */
.L_x_3227:
[----:B------:R-:W-:Y:S02]  /*37f00*/  IMAD.MOV.U32 R13, RZ, RZ, R19 ;  /* 0x000000ffff0d7224 */ /* 0x000fe400078e0013 */
[----:B------:R-:W-:Y:S01]  /*37f10*/  IMAD.MOV.U32 R12, RZ, RZ, 0x2 ;  /* 0x00000002ff0c7424 */ /* 0x000fe200078e00ff */
[----:B------:R-:W-:-:S13]  /*37f20*/  IADD3 R2, P4, R14, R8, RZ ;  /* 0x000000080e027210 */ /* 0x000fda0007f9e0ff */
[----:B------:R-:W-:Y:S05]  /*37f30*/  WARPSYNC.COLLECTIVE R15, `(.L_x_3228) ;  /* 0x000000000f087348 */ /* 0x000fea0003c00000 */
[----:B------:R0:W1:Y:S02]  /*37f40*/  SHFL.IDX P6, R14, R13, R12, R11 ;  /* 0x0000000c0d0e7389 */ /* 0x00006400000c000b */
[----:B01----:R-:W-:Y:S01]  /*37f50*/  ENDCOLLECTIVE ;  /* 0x000000000000791b */ /* 0x003fe20003800000 */
.L_x_3228:
        /* <DEDUP_REMOVED lines=12> */
.L_x_3229:
        /* <DEDUP_REMOVED lines=14> */
.L_x_3230:
        /* <DEDUP_REMOVED lines=17> */
.L_x_3231:
[----:B------:R-:W-:Y:S02]  /*38210*/  IMAD.MOV.U32 R13, RZ, RZ, R19 ;  /* 0x000000ffff0d7224 */ /* 0x000fe400078e0013 */
[----:B------:R-:W-:Y:S01]  /*38220*/  IMAD.MOV.U32 R12, RZ, RZ, 0x4 ;  /* 0x00000004ff0c7424 */ /* 0x000fe200078e00ff */
[----:B------:R-:W-:-:S13]  /*38230*/  IADD3 R2, P4, R14, R8, RZ ;  /* 0x000000080e027210 */ /* 0x000fda0007f9e0ff */
[----:B------:R-:W-:Y:S05]  /*38240*/  WARPSYNC.COLLECTIVE R15, `(.L_x_3232) ;  /* 0x000000000f087348 */ /* 0x000fea0003c00000 */
[----:B------:R0:W1:Y:S02]  /*38250*/  SHFL.IDX P6, R14, R13, R12, R11 ;  /* 0x0000000c0d0e7389 */ /* 0x00006400000c000b */
[----:B01----:R-:W-:Y:S01]  /*38260*/  ENDCOLLECTIVE ;  /* 0x000000000000791b */ /* 0x003fe20003800000 */
.L_x_3232:
        /* <DEDUP_REMOVED lines=12> */
.L_x_3233:
        /* <DEDUP_REMOVED lines=9> */
.L_x_3039:
[----:B------:R-:W-:Y:S01]  /*383c0*/  BSSY B0, `(.L_x_3235) ;  /* 0x0000008000007945 */ /* 0x000fe20003800000 */
[----:B------:R-:W-:Y:S02]  /*383d0*/  IMAD.MOV.U32 R13, RZ, RZ, R24 ;  /* 0x000000ffff0d7224 */ /* 0x000fe400078e0018 */
[----:B------:R-:W-:Y:S02]  /*383e0*/  IMAD.MOV.U32 R12, RZ, RZ, RZ ;  /* 0x000000ffff0c7224 */ /* 0x000fe400078e00ff */
[----:B-1----:R-:W-:Y:S02]  /*383f0*/  IMAD.MOV.U32 R11, RZ, RZ, 0x1f ;  /* 0x0000001fff0b7424 */ /* 0x002fe400078e00ff */
[----:B------:R-:W-:-:S07]  /*38400*/  IMAD.MOV.U32 R15, RZ, RZ, -0x1 ;  /* 0xffffffffff0f7424 */ /* 0x000fce00078e00ff */
[----:B0-----:R-:W-:Y:S05]  /*38410*/  WARPSYNC.COLLECTIVE R15, `(.L_x_3236) ;  /* 0x000000000f087348 */ /* 0x001fea0003c00000 */
[----:B------:R1:W2:Y:S02]  /*38420*/  SHFL.IDX P6, R14, R13, R12, R11 ;  /* 0x0000000c0d0e7389 */ /* 0x0002a400000c000b */
[----:B012---:R-:W-:Y:S01]  /*38430*/  ENDCOLLECTIVE ;  /* 0x000000000000791b */ /* 0x007fe20003800000 */
.L_x_3236:
[----:B------:R-:W-:Y:S05]  /*38440*/  BSYNC B0 ;  /* 0x0000000000007941 */ /* 0x000fea0003800000 */
.L_x_3235:
        /* <DEDUP_REMOVED lines=9> */
.L_x_3237:
        /* <DEDUP_REMOVED lines=23> */
.L_x_3238:
[----:B------:R-:W-:Y:S01]  /*38650*/  IMAD.MOV.U32 R12, RZ, RZ, 0x2 ;  /* 0x00000002ff0c7424 */ /* 0x000fe200078e00ff */
[----:B------:R-:W-:-:S05]  /*38660*/  SEL R4, R14, RZ, P1 ;  /* 0x000000ff0e047207 */ /* 0x000fca0000800000 */
[----:B------:R-:W-:-:S04]  /*38670*/  IMAD.IADD R4, R13, 0x1, R4 ;  /* 0x000000010d047824 */ /* 0x000fc800078e0204 */
[----:B------:R-:W-:-:S07]  /*38680*/  IMAD.MOV.U32 R13, RZ, RZ, R4 ;  /* 0x000000ffff0d7224 */ /* 0x000fce00078e0004 */
[----:B------:R-:W-:Y:S05]  /*38690*/  WARPSYNC.COLLECTIVE R15, `(.L_x_3239) ;  /* 0x000000000f087348 */ /* 0x000fea0003c00000 */
[----:B------:R0:W1:Y:S02]  /*386a0*/  SHFL.UP P6, R14, R13, R12, R11 ;  /* 0x0400000c0d0e7389 */ /* 0x00006400000c000b */
[----:B01----:R-:W-:Y:S01]  /*386b0*/  ENDCOLLECTIVE ;  /* 0x000000000000791b */ /* 0x003fe20003800000 */
.L_x_3239:
[----:B------:R-:W-:Y:S01]  /*386c0*/  IMAD.MOV.U32 R12, RZ, RZ, 0x4 ;  /* 0x00000004ff0c7424 */ /* 0x000fe200078e00ff */
[----:B------:R-:W-:-:S05]  /*386d0*/  SEL R3, R14, RZ, P2 ;  /* 0x000000ff0e037207 */ /* 0x000fca0001000000 */
[----:B------:R-:W-:-:S04]  /*386e0*/  IMAD.IADD R2, R4, 0x1, R3 ;  /* 0x0000000104027824 */ /* 0x000fc800078e0203 */
[----:B------:R-:W-:-:S07]  /*386f0*/  IMAD.MOV.U32 R13, RZ, RZ, R2 ;  /* 0x000000ffff0d7224 */ /* 0x000fce00078e0002 */
[----:B------:R-:W-:Y:S05]  /*38700*/  WARPSYNC.COLLECTIVE R15, `(.L_x_3240) ;  /* 0x000000000f087348 */ /* 0x000fea0003c00000 */
[----:B------:R0:W1:Y:S02]  /*38710*/  SHFL.UP P6, R14, R13, R12, R11 ;  /* 0x0400000c0d0e7389 */ /* 0x00006400000c000b */
[----:B01----:R-:W-:Y:S01]  /*38720*/  ENDCOLLECTIVE ;  /* 0x000000000000791b */ /* 0x003fe20003800000 */
.L_x_3240:
[----:B------:R-:W-:Y:S01]  /*38730*/  IMAD.MOV.U32 R12, RZ, RZ, 0x8 ;  /* 0x00000008ff0c7424 */ /* 0x000fe200078e00ff */
[----:B------:R-:W-:-:S05]  /*38740*/  SEL R3, R14, RZ, P3 ;  /* 0x000000ff0e037207 */ /* 0x000fca0001800000 */
[----:B------:R-:W-:-:S04]  /*38750*/  IMAD.IADD R3, R2, 0x1, R3 ;  /* 0x0000000102037824 */ /* 0x000fc800078e0203 */
[----:B------:R-:W-:-:S07]  /*38760*/  IMAD.MOV.U32 R13, RZ, RZ, R3 ;  /* 0x000000ffff0d7224 */ /* 0x000fce00078e0003 */
[----:B------:R-:W-:Y:S05]  /*38770*/  WARPSYNC.COLLECTIVE R15, `(.L_x_3241) ;  /* 0x000000000f087348 */ /* 0x000fea0003c00000 */
[----:B------:R0:W1:Y:S02]  /*38780*/  SHFL.UP P6, R14, R13, R12, R11 ;  /* 0x0400000c0d0e7389 */ /* 0x00006400000c000b */
[----:B01----:R-:W-:Y:S01]  /*38790*/  ENDCOLLECTIVE ;  /* 0x000000000000791b */ /* 0x003fe20003800000 */
.L_x_3241:
[----:B------:R-:W-:Y:S01]  /*387a0*/  IMAD.MOV.U32 R12, RZ, RZ, 0x10 ;  /* 0x00000010ff0c7424 */ /* 0x000fe200078e00ff */
[----:B------:R-:W-:-:S05]  /*387b0*/  SEL R4, R14, RZ, P4 ;  /* 0x000000ff0e047207 */ /* 0x000fca0002000000 */
[----:B------:R-:W-:-:S04]  /*387c0*/  IMAD.IADD R4, R3, 0x1, R4 ;  /* 0x0000000103047824 */ /* 0x000fc800078e0204 */
[----:B------:R-:W-:-:S07]  /*387d0*/  IMAD.MOV.U32 R13, RZ, RZ, R4 ;  /* 0x000000ffff0d7224 */ /* 0x000fce00078e0004 */
[----:B------:R-:W-:Y:S05]  /*387e0*/  WARPSYNC.COLLECTIVE R15, `(.L_x_3242) ;  /* 0x000000000f087348 */ /* 0x000fea0003c00000 */
[----:B------:R0:W1:Y:S02]  /*387f0*/  SHFL.UP P6, R14, R13, R12, R11 ;  /* 0x0400000c0d0e7389 */ /* 0x00006400000c000b */
[----:B01----:R-:W-:Y:S01]  /*38800*/  ENDCOLLECTIVE ;  /* 0x000000000000791b */ /* 0x003fe20003800000 */
.L_x_3242:
        /* <DEDUP_REMOVED lines=8> */
.L_x_3243:
[----:B------:R-:W-:Y:S05]  /*38890*/  BRA `(.L_x_3244) ;  /* 0xffffff9c00e87947 */ /* 0x000fea000383ffff */
.L_x_3042:
[----:B------:R-:W-:Y:S01]  /*388a0*/  BSSY B0, `(.L_x_3245) ;  /* 0x0000007000007945 */ /* 0x000fe20003800000 */
[----:B------:R-:W-:Y:S02]  /*388b0*/  IMAD.MOV.U32 R12, RZ, RZ, 0x1 ;  /* 0x00000001ff0c7424 */ /* 0x000fe400078e00ff */
[----:B-1----:R-:W-:Y:S02]  /*388c0*/  IMAD.MOV.U32 R11, RZ, RZ, RZ ;  /* 0x000000ffff0b7224 */ /* 0x002fe400078e00ff */
[----:B------:R-:W-:-:S07]  /*388d0*/  IMAD.MOV.U32 R15, RZ, RZ, -0x1 ;  /* 0xffffffffff0f7424 */ /* 0x000fce00078e00ff */
[----:B------:R-:W-:Y:S05]  /*388e0*/  WARPSYNC.COLLECTIVE R15, `(.L_x_3246) ;  /* 0x000000000f087348 */ /* 0x000fea0003c00000 */
[----:B------:R0:W1:Y:S02]  /*388f0*/  SHFL.UP P6, R14, R13, R12, R11 ;  /* 0x0400000c0d0e7389 */ /* 0x00006400000c000b */
[----:B01----:R-:W-:Y:S01]  /*38900*/  ENDCOLLECTIVE ;  /* 0x000000000000791b */ /* 0x003fe20003800000 */
.L_x_3246:
[----:B------:R-:W-:Y:S05]  /*38910*/  BSYNC B0 ;  /* 0x0000000000007941 */ /* 0x000fea0003800000 */
.L_x_3245:
        /* <DEDUP_REMOVED lines=8> */
.L_x_3247:
[----:B------:R-:W-:Y:S01]  /*389a0*/  IMAD.MOV.U32 R12, RZ, RZ, 0x4 ;  /* 0x00000004ff0c7424 */ /* 0x000fe200078e00ff */
[----:B------:R-:W-:-:S05]  /*389b0*/  SEL R2, R14, RZ, P2 ;  /* 0x000000ff0e027207 */ /* 0x000fca0001000000 */
[----:B------:R-:W-:-:S04]  /*389c0*/  IMAD.IADD R2, R13, 0x1, R2 ;  /* 0x000000010d027824 */ /* 0x000fc800078e0202 */
[----:B------:R-:W-:-:S07]  /*389d0*/  IMAD.MOV.U32 R13, RZ, RZ, R2 ;  /* 0x000000ffff0d7224 */ /* 0x000fce00078e0002 */
[----:B------:R-:W-:Y:S05]  /*389e0*/  WARPSYNC.COLLECTIVE R15, `(.L_x_3248) ;  /* 0x000000000f087348 */ /* 0x000fea0003c00000 */
[----:B------:R0:W1:Y:S02]  /*389f0*/  SHFL.UP P6, R14, R13, R12, R11 ;  /* 0x0400000c0d0e7389 */ /* 0x00006400000c000b */
[----:B01----:R-:W-:Y:S01]  /*38a00*/  ENDCOLLECTIVE ;  /* 0x000000000000791b */ /* 0x003fe20003800000 */
.L_x_3248:
[----:B------:R-:W-:Y:S01]  /*38a10*/  IMAD.MOV.U32 R12, RZ, RZ, 0x8 ;  /* 0x00000008ff0c7424 */ /* 0x000fe200078e00ff */
[----:B------:R-:W-:-:S05]  /*38a20*/  SEL R3, R14, RZ, P3 ;  /* 0x000000ff0e037207 */ /* 0x000fca0001800000 */
[----:B------:R-:W-:-:S04]  /*38a30*/  IMAD.IADD R3, R2, 0x1, R3 ;  /* 0x0000000102037824 */ /* 0x000fc800078e0203 */
[----:B------:R-:W-:-:S07]  /*38a40*/  IMAD.MOV.U32 R13, RZ, RZ, R3 ;  /* 0x000000ffff0d7224 */ /* 0x000fce00078e0003 */
[----:B------:R-:W-:Y:S05]  /*38a50*/  WARPSYNC.COLLECTIVE R15, `(.L_x_3249) ;  /* 0x000000000f087348 */ /* 0x000fea0003c00000 */
[----:B------:R0:W1:Y:S02]  /*38a60*/  SHFL.UP P6, R14, R13, R12, R11 ;  /* 0x0400000c0d0e7389 */ /* 0x00006400000c000b */
[----:B01----:R-:W-:Y:S01]  /*38a70*/  ENDCOLLECTIVE ;  /* 0x000000000000791b */ /* 0x003fe20003800000 */
.L_x_3249:
[----:B------:R-:W-:Y:S01]  /*38a80*/  IMAD.MOV.U32 R12, RZ, RZ, 0x10 ;  /* 0x00000010ff0c7424 */ /* 0x000fe200078e00ff */
[----:B------:R-:W-:-:S05]  /*38a90*/  SEL R4, R14, RZ, P4 ;  /* 0x000000ff0e047207 */ /* 0x000fca0002000000 */
[----:B------:R-:W-:-:S04]  /*38aa0*/  IMAD.IADD R4, R3, 0x1, R4 ;  /* 0x0000000103047824 */ /* 0x000fc800078e0204 */
[----:B------:R-:W-:-:S07]  /*38ab0*/  IMAD.MOV.U32 R13, RZ, RZ, R4 ;  /* 0x000000ffff0d7224 */ /* 0x000fce00078e0004 */
[----:B------:R-:W-:Y:S05]  /*38ac0*/  WARPSYNC.COLLECTIVE R15, `(.L_x_3250) ;  /* 0x000000000f087348 */ /* 0x000fea0003c00000 */
[----:B------:R0:W1:Y:S02]  /*38ad0*/  SHFL.UP P6, R14, R13, R12, R11 ;  /* 0x0400000c0d0e7389 */ /* 0x00006400000c000b */
[----:B01----:R-:W-:Y:S01]  /*38ae0*/  ENDCOLLECTIVE ;  /* 0x000000000000791b */ /* 0x003fe20003800000 */
.L_x_3250:
        /* <DEDUP_REMOVED lines=8> */
.L_x_3251:
[----:B------:R-:W-:Y:S05]  /*38b70*/  BRA `(.L_x_3252) ;  /* 0xffffff9c00d47947 */ /* 0x000fea000383ffff */
.L_x_3044:
[----:B------:R-:W-:Y:S01]  /*38b80*/  BSSY B0, `(.L_x_3253) ;  /* 0x0000006000007945 */ /* 0x000fe20003800000 */
[----:B------:R-:W-:Y:S01]  /*38b90*/  PLOP3.LUT P6, PT, P6, PT, PT, 0x8, 0x0 ;  /* 0x000000000000781c */ /* 0x000fe200037ce170 */
[----:B------:R-:W-:-:S12]  /*38ba0*/  IMAD.MOV.U32 R15, RZ, RZ, -0x1 ;  /* 0xffffffffff0f7424 */ /* 0x000fd800078e00ff */
[----:B01----:R-:W-:Y:S05]  /*38bb0*/  WARPSYNC.COLLECTIVE R15, `(.L_x_3254) ;  /* 0x000000000f087348 */ /* 0x003fea0003c00000 */
[----:B------:R-:W-:Y:S01]  /*38bc0*/  VOTE.ANY R14, PT, P6 ;  /* 0x00000000000e7806 */ /* 0x000fe200030e0100 */
[----:B01----:R-:W-:Y:S06]  /*38bd0*/  ENDCOLLECTIVE ;  /* 0x000000000000791b */ /* 0x003fec0003800000 */
.L_x_3254:
[----:B------:R-:W-:Y:S05]  /*38be0*/  BSYNC B0 ;  /* 0x0000000000007941 */ /* 0x000fea0003800000 */
.L_x_3253:
        /* <DEDUP_REMOVED lines=8> */
.L_x_3255:
[----:B------:R-:W-:Y:S02]  /*38c70*/  IMAD.IADD R27, R12, 0x1, R27 ;  /* 0x000000010c1b7824 */ /* 0x000fe400078e021b */
[----:B------:R-:W-:Y:S02]  /*38c80*/  IMAD.MOV.U32 R13, RZ, RZ, R8 ;  /* 0x000000ffff0d7224 */ /* 0x000fe400078e0008 */
[----:B------:R-:W-:-:S07]  /*38c90*/  IMAD.MOV.U32 R25, RZ, RZ, R14 ;  /* 0x000000ffff197224 */ /* 0x000fce00078e000e */
[----:B------:R-:W-:Y:S05]  /*38ca0*/  WARPSYNC.COLLECTIVE R15, `(.L_x_3256) ;  /* 0x000000000f087348 */ /* 0x000fea0003c00000 */
[----:B------:R0:W1:Y:S02]  /*38cb0*/  SHFL.IDX P6, R14, R13, R12, R11 ;  /* 0x0000000c0d0e7389 */ /* 0x00006400000c000b */
[----:B01----:R-:W-:Y:S01]  /*38cc0*/  ENDCOLLECTIVE ;  /* 0x000000000000791b */ /* 0x003fe20003800000 */
.L_x_3256:
[----:B------:R-:W-:Y:S01]  /*38cd0*/  IMAD.MOV.U32 R8, RZ, RZ, R14 ;  /* 0x000000ffff087224 */ /* 0x000fe200078e000e */
[----:B------:R-:W-:Y:S06]  /*38ce0*/  BRA `(.L_x_3257) ;  /* 0xffffff9c00b87947 */ /* 0x000fec000383ffff */
.L_x_3046:
[----:B------:R-:W-:Y:S01]  /*38cf0*/  BSSY B0, `(.L_x_3258) ;  /* 0x0000007000007945 */ /* 0x000fe20003800000 */
[----:B------:R-:W-:Y:S02]  /*38d00*/  IMAD.MOV.U32 R13, RZ, RZ, R3 ;  /* 0x000000ffff0d7224 */ /* 0x000fe400078e0003 */
[----:B-1----:R-:W-:Y:S02]  /*38d10*/  IMAD.MOV.U32 R11, RZ, RZ, 0x1f ;  /* 0x0000001fff0b7424 */ /* 0x002fe400078e00ff */
[----:B------:R-:W-:-:S07]  /*38d20*/  IMAD.MOV.U32 R15, RZ, RZ, -0x1 ;  /* 0xffffffffff0f7424 */ /* 0x000fce00078e00ff */
[----:B0--34-:R-:W-:Y:S05]  /*38d30*/  WARPSYNC.COLLECTIVE R15, `(.L_x_3259) ;  /* 0x000000000f087348 */ /* 0x019fea0003c00000 */
[----:B------:R1:W2:Y:S02]  /*38d40*/  SHFL.IDX P6, R14, R13, R12, R11 ;  /* 0x0000000c0d0e7389 */ /* 0x0002a400000c000b */
[----:B01234-:R-:W-:Y:S01]  /*38d50*/  ENDCOLLECTIVE ;  /* 0x000000000000791b */ /* 0x01ffe20003800000 */
.L_x_3259:
[----:B------:R-:W-:Y:S05]  /*38d60*/  BSYNC B0 ;  /* 0x0000000000007941 */ /* 0x000fea0003800000 */
.L_x_3258:
[----:B------:R-:W-:Y:S01]  /*38d70*/  IMAD.MOV.U32 R24, RZ, RZ, R14 ;  /* 0x000000ffff187224 */ /* 0x000fe200078e000e */
[----:B------:R-:W-:Y:S06]  /*38d80*/  BRA `(.L_x_3045) ;  /* 0xffffff9c00a87947 */ /* 0x000fec000383ffff */
.L_x_3052:
[----:B-1----:R1:W2:Y:S02]  /*38d90*/  SYNCS.PHASECHK.TRANS64.TRYWAIT P0, [R5+URZ+0x38820], R0 ;  /* 0x03882000050075a7 */ /* 0x0022a4000800017f */
[----:B--2---:R-:W-:Y:S05]  /*38da0*/  @!P0 NANOSLEEP.SYNCS 0x989680 ;  /* 0x009896800000895d */ /* 0x004fea0003900000 */
[----:B------:R-:W2:Y:S02]  /*38db0*/  @!P0 SYNCS.PHASECHK.TRANS64 P0, [R5+URZ+0x38820], R0 ;  /* 0x03882000050085a7 */ /* 0x000ea4000800007f */
[----:B--2---:R-:W-:Y:S05]  /*38dc0*/  @!P0 BRA `(.L_x_3052) ;  /* 0xfffffffc00f08947 */ /* 0x004fea000383ffff */
[----:B------:R-:W-:Y:S05]  /*38dd0*/  BRA `(.L_x_3260) ;  /* 0xffffffa800007947 */ /* 0x000fea000383ffff */
.L_x_3053:
        /* <DEDUP_REMOVED lines=11> */
.L_x_3262:
[----:B------:R-:W-:Y:S05]  /*38e90*/  BSYNC B0 ;  /* 0x0000000000007941 */ /* 0x000fea0003800000 */
.L_x_3261:
[----:B------:R-:W-:Y:S05]  /*38ea0*/  BRA `(.L_x_3263) ;  /* 0xffffffa400e87947 */ /* 0x000fea000383ffff */
.L_x_3054:
[----:B------:R-:W-:Y:S01]  /*38eb0*/  BSSY B0, `(.L_x_3264) ;  /* 0x0000006000007945 */ /* 0x000fe20003800000 */
[----:B------:R-:W-:-:S07]  /*38ec0*/  IMAD.MOV.U32 R15, RZ, RZ, -0x1 ;  /* 0xffffffffff0f7424 */ /* 0x000fce00078e00ff */
[----:B01-3--:R-:W-:Y:S05]  /*38ed0*/  WARPSYNC.COLLECTIVE R15, `(.L_x_3265) ;  /* 0x000000000f0c7348 */ /* 0x00bfea0003c00000 */
[----:B------:R-:W-:Y:S02]  /*38ee0*/  ELECT P6, UR62, PT ;  /* 0x00000000003e782f */ /* 0x000fe400038c0000 */
[----:B------:R-:W-:Y:S01]  /*38ef0*/  MOV R14, UR62 ;  /* 0x0000003e000e7c02 */ /* 0x000fe20008000f00 */
[----:B01-3--:R-:W-:Y:S10]  /*38f00*/  ENDCOLLECTIVE ;  /* 0x000000000000791b */ /* 0x00bff40003800000 */
.L_x_3265:
[----:B------:R-:W-:Y:S05]  /*38f10*/  BSYNC B0 ;  /* 0x0000000000007941 */ /* 0x000fea0003800000 */
.L_x_3264:
[----:B------:R-:W-:Y:S05]  /*38f20*/  BRA `(.L_x_3266) ;  /* 0xffffffa400dc7947 */ /* 0x000fea000383ffff */
.L_x_3056:
[----:B-1----:R1:W2:Y:S02]  /*38f30*/  SYNCS.PHASECHK.TRANS64.TRYWAIT P1, [R3+URZ+0x38840], R2 ;  /* 0x03884002030075a7 */ /* 0x0022a4000802017f */
[----:B--2---:R-:W-:Y:S05]  /*38f40*/  @!P1 NANOSLEEP.SYNCS 0x989680 ;  /* 0x009896800000995d */ /* 0x004fea0003900000 */
[----:B------:R-:W2:Y:S02]  /*38f50*/  @!P1 SYNCS.PHASECHK.TRANS64 P1, [R3+URZ+0x38840], R2 ;  /* 0x03884002030095a7 */ /* 0x000ea4000802007f */
[----:B--2---:R-:W-:Y:S05]  /*38f60*/  @!P1 BRA `(.L_x_3056) ;  /* 0xfffffffc00f09947 */ /* 0x004fea000383ffff */
[----:B------:R-:W-:Y:S05]  /*38f70*/  BRA `(.L_x_3267) ;  /* 0xffffffa800047947 */ /* 0x000fea000383ffff */
.L_x_3058:
[----:B--2---:R2:W4:Y:S02]  /*38f80*/  SYNCS.PHASECHK.TRANS64.TRYWAIT P1, [R23+URZ+0x38840], R0 ;  /* 0x03884000170075a7 */ /* 0x004524000802017f */
[----:B----4-:R-:W-:Y:S05]  /*38f90*/  @!P1 NANOSLEEP.SYNCS 0x989680 ;  /* 0x009896800000995d */ /* 0x010fea0003900000 */
[----:B------:R-:W4:Y:S02]  /*38fa0*/  @!P1 SYNCS.PHASECHK.TRANS64 P1, [R23+URZ+0x38840], R0 ;  /* 0x03884000170095a7 */ /* 0x000f24000802007f */
[----:B----4-:R-:W-:Y:S05]  /*38fb0*/  @!P1 BRA `(.L_x_3058) ;  /* 0xfffffffc00f09947 */ /* 0x010fea000383ffff */
[----:B------:R-:W-:Y:S05]  /*38fc0*/  BRA `(.L_x_3268) ;  /* 0xffffffa800107947 */ /* 0x000fea000383ffff */
.L_x_3060:
[----:B----4-:R4:W0:Y:S02]  /*38fd0*/  SYNCS.PHASECHK.TRANS64.TRYWAIT P1, [R3+URZ+0x38860], R2 ;  /* 0x03886002030075a7 */ /* 0x010824000802017f */
[----:B0-----:R-:W-:Y:S05]  /*38fe0*/  @!P1 NANOSLEEP.SYNCS 0x989680 ;  /* 0x009896800000995d */ /* 0x001fea0003900000 */
[----:B------:R-:W0:Y:S02]  /*38ff0*/  @!P1 SYNCS.PHASECHK.TRANS64 P1, [R3+URZ+0x38860], R2 ;  /* 0x03886002030095a7 */ /* 0x000e24000802007f */
[----:B0-----:R-:W-:Y:S05]  /*39000*/  @!P1 BRA `(.L_x_3060) ;  /* 0xfffffffc00f09947 */ /* 0x001fea000383ffff */
[----:B------:R-:W-:Y:S05]  /*39010*/  BRA `(.L_x_3269) ;  /* 0xffffffa8000c7947 */ /* 0x000fea000383ffff */
.L_x_3270:
        /* <DEDUP_REMOVED lines=14> */
.L_x_15963:


//--------------------- .text._ZN7cutlass13device_kernelIN5flash11enable_sm90INS1_16FlashAttnFwdSm90INS1_25CollectiveMainloopFwdSm90ILi2EN4cute5tupleIJNS5_1CILi1EEES8_S8_EEENS6_IJNS7_ILi128EEENS7_ILi96EEENS7_ILi192EEEEEELi192ENS_10bfloat16_tEfNS_4arch4Sm90ELb0ELb0ELb1ELb0ELb1ELb0ELb0ELb1ELb1ELb1ELb1ELb0EEENS1_21CollectiveEpilogueFwdINS6_IJSA_SC_SB_EEES9_SE_SG_Li256ELb0ELb1ELb1ELb0EEENS1_19SingleTileSchedulerILb0ELb1ELb1ELi128EEEEEEEEEvNT_6ParamsE --------------------------
	.section	.text._ZN7cutlass13device_kernelIN5flash11enable_sm90INS1_16FlashAttnFwdSm90INS1_25CollectiveMainloopFwdSm90ILi2EN4cute5tupleIJNS5_1CILi1EEES8_S8_EEENS6_IJNS7_ILi128EEENS7_ILi96EEENS7_ILi192EEEEEELi192ENS_10bfloat16_tEfNS_4arch4Sm90ELb0ELb0ELb1ELb0ELb1ELb0ELb0ELb1ELb1ELb1ELb1ELb0EEENS1_21CollectiveEpilogueFwdINS6_IJSA_SC_SB_EEES9_SE_SG_Li256ELb0ELb1ELb1ELb0EEENS1_19SingleTileSchedulerILb0ELb1ELb1ELi128EEEEEEEEEvNT_6ParamsE,"ax",@progbits
	.align	128
.text._ZN7cutlass13device_kernelIN5flash11enable_sm90INS1_16FlashAttnFwdSm90INS1_25CollectiveMainloopFwdSm90ILi2EN4cute5tupleIJNS5_1CILi1EEES8_S8_EEENS6_IJNS7_ILi128EEENS7_ILi96EEENS7_ILi192EEEEEELi192ENS_10bfloat16_tEfNS_4arch4Sm90ELb0ELb0ELb1ELb0ELb1ELb0ELb0ELb1ELb1ELb1ELb1ELb0EEENS1_21CollectiveEpilogueFwdINS6_IJSA_SC_SB_EEES9_SE_SG_Li256ELb0ELb1ELb1ELb0EEENS1_19SingleTileSchedulerILb0ELb1ELb1ELi128EEEEEEEEEvNT_6ParamsE:
        .type           _ZN7cutlass13device_kernelIN5flash11enable_sm90INS1_16FlashAttnFwdSm90INS1_25CollectiveMainloopFwdSm90ILi2EN4cute5tupleIJNS5_1CILi1EEES8_S8_EEENS6_IJNS7_ILi128EEENS7_ILi96EEENS7_ILi192EEEEEELi192ENS_10bfloat16_tEfNS_4arch4Sm90ELb0ELb0ELb1ELb0ELb1ELb0ELb0ELb1ELb1ELb1ELb1ELb0EEENS1_21CollectiveEpilogueFwdINS6_IJSA_SC_SB_EEES9_SE_SG_Li256ELb0ELb1ELb1ELb0EEENS1_19SingleTileSchedulerILb0ELb1ELb1ELi128EEEEEEEEEvNT_6ParamsE,@function
        .size           _ZN7cutlass13device_kernelIN5flash11enable_sm90INS1_16FlashAttnFwdSm90INS1_25CollectiveMainloopFwdSm90ILi2EN4cute5tupleIJNS5_1CILi1EEES8_S8_EEENS6_IJNS7_ILi128EEENS7_ILi96EEENS7_ILi192EEEEEELi192ENS_10bfloat16_tEfNS_4arch4Sm90ELb0ELb0ELb1ELb0ELb1ELb0ELb0ELb1ELb1ELb1ELb1ELb0EEENS1_21CollectiveEpilogueFwdINS6_IJSA_SC_SB_EEES9_SE_SG_Li256ELb0ELb1ELb1ELb0EEENS1_19SingleTileSchedulerILb0ELb1ELb1ELi128EEEEEEEEEvNT_6ParamsE,(.L_x_15964 - _ZN7cutlass13device_kernelIN5flash11enable_sm90INS1_16FlashAttnFwdSm90INS1_25CollectiveMainloopFwdSm90ILi2EN4cute5tupleIJNS5_1CILi1EEES8_S8_EEENS6_IJNS7_ILi128EEENS7_ILi96EEENS7_ILi192EEEEEELi192ENS_10bfloat16_tEfNS_4arch4Sm90ELb0ELb0ELb1ELb0ELb1ELb0ELb0ELb1ELb1ELb1ELb1ELb0EEENS1_21CollectiveEpilogueFwdINS6_IJSA_SC_SB_EEES9_SE_SG_Li256ELb0ELb1ELb1ELb0EEENS1_19SingleTileSchedulerILb0ELb1ELb1ELi128EEEEEEEEEvNT_6ParamsE)
        .other          _ZN7cutlass13device_kernelIN5flash11enable_sm90INS1_16FlashAttnFwdSm90INS1_25CollectiveMainloopFwdSm90ILi2EN4cute5tupleIJNS5_1CILi1EEES8_S8_EEENS6_IJNS7_ILi128EEENS7_ILi96EEENS7_ILi192EEEEEELi192ENS_10bfloat16_tEfNS_4arch4Sm90ELb0ELb0ELb1ELb0ELb1ELb0ELb0ELb1ELb1ELb1ELb1ELb0EEENS1_21CollectiveEpilogueFwdINS6_IJSA_SC_SB_EEES9_SE_SG_Li256ELb0ELb1ELb1ELb0EEENS1_19SingleTileSchedulerILb0ELb1ELb1ELi128EEEEEEEEEvNT_6ParamsE,@"STO_CUDA_ENTRY STV_DEFAULT"
_ZN7cutlass13device_kernelIN5flash11enable_sm90INS1_16FlashAttnFwdSm90INS1_25CollectiveMainloopFwdSm90ILi2EN4cute5tupleIJNS5_1CILi1EEES8_S8_EEENS6_IJNS7_ILi128EEENS7_ILi96EEENS7_ILi192EEEEEELi192ENS_10bfloat16_tEfNS_4arch4Sm90ELb0ELb0ELb1ELb0ELb1ELb0ELb0ELb1ELb1ELb1ELb1ELb0EEENS1_21CollectiveEpilogueFwdINS6_IJSA_SC_SB_EEES9_SE_SG_Li256ELb0ELb1ELb1ELb0EEENS1_19SingleTileSchedulerILb0ELb1ELb1ELi128EEEEEEEEEvNT_6ParamsE:
        /* <DEDUP_REMOVED lines=45> */
.L_x_3271:
        /* <DEDUP_REMOVED lines=22> */
.L_x_3272:
        /* <DEDUP_REMOVED lines=18> */
.L_x_3273:
        /* <DEDUP_REMOVED lines=22> */
.L_x_3274:
        /* <DEDUP_REMOVED lines=23> */
.L_x_3275:
        /* <DEDUP_REMOVED lines=11> */
.L_x_3278:
        /* <DEDUP_REMOVED lines=16> */
[----:B------:R-:W-:-:S02]  /*09d0*/  MOV R17, UR10 ;  /* 0x0000000a00117c02 */ /* 0x000fc40008000f00 */
        /* <DEDUP_REMOVED lines=22> */
[----:B------:R-:W-:Y:S01]  /*0b40*/  IMAD.U32 R3, RZ, RZ, UR7 ;  /* 0x00000007ff037e24 */ /* 0x000fe2000f8e00ff */
[----:B------:R-:W-:-:S04]  /*0b50*/  UIADD3 UR8, UR6, -0x1, UR7 ;  /* 0xffffffff06087890 */ /* 0x000fc8000fffe007 */
        /* <DEDUP_REMOVED lines=30> */
.L_x_3280:
[----:B------:R-:W-:Y:S02]  /*0d40*/  UIMAD UR5, UR9, UR4, URZ ;  /* 0x00000004090572a4 */ /* 0x000fe4000f8e023f */
[----:B------:R-:W-:Y:S01]  /*0d50*/  IMAD.U32 R3, RZ, RZ, UR4 ;  /* 0x00000004ff037e24 */ /* 0x000fe2000f8e00ff */
[----:B------:R-:W-:Y:S01]  /*0d60*/  MOV R0, UR6 ;  /* 0x0000000600007c02 */ /* 0x000fe20008000f00 */
[----:B0-----:R-:W-:Y:S01]  /*0d70*/  IMAD.MOV.U32 R2, RZ, RZ, RZ ;  /* 0x000000ffff027224 */ /* 0x001fe200078e00ff */
[----:B------:R-:W-:Y:S02]  /*0d80*/  IADD3 R18, R25, -0x80, RZ ;  /* 0xffffff8019127810 */ /* 0x000fe40007ffe0ff */
[----:B------:R-:W-:Y:S02]  /*0d90*/  CS2R R118, SRZ ;  /* 0x0000000000767805 */ /* 0x000fe4000001ff00 */
[----:B------:R-:W-:Y:S01]  /*0da0*/  VIADDMNMX R0, R3, UR5, R0, PT ;  /* 0x0000000503007c46 */ /* 0x000fe2000b800100 */
[----:B------:R-:W-:Y:S01]  /*0db0*/  IMAD.U32 R16, RZ, RZ, UR5 ;  /* 0x00000005ff107e24 */ /* 0x000fe2000f8e00ff */
[----:B------:R-:W-:-:S02]  /*0dc0*/  PLOP3.LUT P0, PT, PT, PT, PT, 0x80, 0x0 ;  /* 0x000000000000781c */ /* 0x000fc40003f0f070 */
[----:B------:R-:W-:Y:S02]  /*0dd0*/  CS2R R116, SRZ ;  /* 0x0000000000747805 */ /* 0x000fe4000001ff00 */
[----:B------:R-:W-:Y:S01]  /*0de0*/  R2UR UR39, R0 ;  /* 0x00000000002772ca */ /* 0x000fe200000e0000 */
        /* <DEDUP_REMOVED lines=12> */
[----:B------:R-:W-:Y:S01]  /*0eb0*/  UISETP.GT.AND UP0, UPT, UR39, UR5, UPT ;  /* 0x000000052700728c */ /* 0x000fe2000bf04270 */
[----:B------:R-:W-:Y:S02]  /*0ec0*/  CS2R R92, SRZ ;  /* 0x00000000005c7805 */ /* 0x000fe4000001ff00 */
[----:B------:R-:W-:Y:S02]  /*0ed0*/  CS2R R90, SRZ ;  /* 0x00000000005a7805 */ /* 0x000fe4000001ff00 */
[----:B------:R-:W-:Y:S02]  /*0ee0*/  CS2R R88, SRZ ;  /* 0x0000000000587805 */ /* 0x000fe4000001ff00 */
[----:B------:R-:W-:Y:S02]  /*0ef0*/  CS2R R86, SRZ ;  /* 0x0000000000567805 */ /* 0x000fe4000001ff00 */
[----:B------:R-:W-:-:S02]  /*0f00*/  CS2R R84, SRZ ;  /* 0x0000000000547805 */ /* 0x000fc4000001ff00 */
[----:B------:R-:W-:Y:S02]  /*0f10*/  PLOP3.LUT P1, PT, PT, PT, UP0, 0x80, 0x0 ;  /* 0x000000000000781c */ /* 0x000fe40003f2f008 */
        /* <DEDUP_REMOVED lines=38> */
[----:B------:R-:W-:-:S04]  /*1180*/  UIADD3 UR6, UR38, 0x12400, URZ ;  /* 0x0001240026067890 */ /* 0x000fc8000fffe03f */
        /* <DEDUP_REMOVED lines=26> */
.L_x_3282:
[----:B------:R-:W-:-:S04]  /*1330*/  SHF.L.U32 R0, RZ, 0x1f, RZ ;  /* 0x0000001fff007819 */ /* 0x000fc800000006ff */
[----:B------:R-:W0:Y:S02]  /*1340*/  SYNCS.PHASECHK.TRANS64.TRYWAIT P0, [UR38+0x30800], R0 ;  /* 0x03080000ff0075a7 */ /* 0x000e240008000166 */
[----:B0-----:R-:W-:Y:S05]  /*1350*/  @!P0 BRA `(.L_x_3283) ;  /* 0x000000b800b48947 */ /* 0x001fea0003800000 */
.L_x_3356:
[----:B------:R-:W2:Y:S02]  /*1360*/  LDL R2, [R1+0x4] ;  /* 0x0000040001027983 */ /* 0x000ea40000100800 */
[----:B--2---:R-:W-:-:S13]  /*1370*/  R2UR UR4, R2 ;  /* 0x00000000020472ca */ /* 0x004fda00000e0000 */
[----:B------:R-:W-:-:S06]  /*1380*/  ULOP3.LUT UR4, UR4, 0x1, URZ, 0xfc, !UPT ;  /* 0x0000000104047892 */ /* 0x000fcc000f8efc3f */
[----:B------:R-:W-:-:S04]  /*1390*/  MOV R2, UR4 ;  /* 0x0000000400027c02 */ /* 0x000fc80008000f00 */
[----:B------:R-:W-:-:S13]  /*13a0*/  ISETP.NE.AND P0, PT, R2, 0x3, PT ;  /* 0x000000030200780c */ /* 0x000fda0003f05270 */
[----:B------:R-:W-:Y:S05]  /*13b0*/  @!P0 BRA `(.L_x_3284) ;  /* 0x0000000000048947 */ /* 0x000fea0003800000 */
[----:B------:R-:W-:Y:S01]  /*13c0*/  BPT.TRAP 0x1 ;  /* 0x000000040000795c */ /* 0x000fe20000300000 */
.L_x_3284:
[----:B------:R1:W2:Y:S01]  /*13d0*/  SYNCS.PHASECHK.TRANS64.TRYWAIT P1, [UR38+0x30830], R0 ;  /* 0x03083000ff0075a7 */ /* 0x0002a20008020166 */
[----:B------:R-:W-:Y:S05]  /*13e0*/  @!P0 BRA `(.L_x_3285) ;  /* 0x0000000000048947 */ /* 0x000fea0003800000 */
[----:B------:R-:W-:Y:S01]  /*13f0*/  BPT.TRAP 0x1 ;  /* 0x000000040000795c */ /* 0x000fe20000300000 */
.L_x_3285:
[----:B------:R-:W-:Y:S02]  /*1400*/  IMAD.U32 R6, RZ, RZ, UR40 ;  /* 0x00000028ff067e24 */ /* 0x000fe4000f8e00ff */
[----:B------:R-:W-:Y:S01]  /*1410*/  IMAD.MOV.U32 R2, RZ, RZ, RZ ;  /* 0x000000ffff027224 */ /* 0x000fe200078e00ff */
[----:B--2---:R-:W-:Y:S06]  /*1420*/  @P1 BRA `(.L_x_3286) ;  /* 0x0000000000081947 */ /* 0x004fec0003800000 */
[----:B------:R-:W2:Y:S02]  /*1430*/  SYNCS.PHASECHK.TRANS64.TRYWAIT P1, [UR38+0x30830], R0 ;  /* 0x03083000ff0075a7 */ /* 0x000ea40008020166 */
[----:B--2---:R-:W-:Y:S05]  /*1440*/  @!P1 BRA `(.L_x_3287) ;  /* 0x000000b800909947 */ /* 0x004fea0003800000 */
.L_x_3286:
[----:B------:R-:W-:Y:S05]  /*1450*/  WARPSYNC.ALL ;  /* 0x0000000000007948 */ /* 0x000fea0003800000 */
[----:B------:R-:W-:Y:S01]  /*1460*/  MOV R119, RZ ;  /* 0x000000ff00777202 */ /* 0x000fe20000000f00 */
[----:B------:R-:W-:Y:S01]  /*1470*/  IMAD.MOV.U32 R7, RZ, RZ, 0x40000040 ;  /* 0x40000040ff077424 */ /* 0x000fe200078e00ff */
[----:B------:R-:W-:Y:S01]  /*1480*/  LOP3.LUT R6, R6, 0x10000, RZ, 0xfc, !PT ;  /* 0x0001000006067812 */ /* 0x000fe200078efcff */
[----:B------:R-:W-:-:S03]  /*1490*/  UIADD3 UR4, UR38, 0x1e400, URZ ;  /* 0x0001e40026047890 */ /* 0x000fc6000fffe03f */
[C---:B------:R-:W-:Y:S01]  /*14a0*/  R2UR UR56, R6.reuse ;  /* 0x00000000063872ca */ /* 0x040fe200000e0000 */
[----:B------:R-:W-:Y:S01]  /*14b0*/  WARPGROUP.ARRIVE ;  /* 0x00000000000079c5 */ /* 0x000fe20000000000 */
[----:B------:R-:W-:Y:S01]  /*14c0*/  R2UR UR57, R7 ;  /* 0x00000000073972ca */ /* 0x000fe200000e0000 */
[----:B------:R-:W-:Y:S01]  /*14d0*/  USHF.R.U32.HI UR4, URZ, 0x4, UR4 ;  /* 0x000000043f047899 */ /* 0x000fe20008011604 */
[----:B------:R-:W-:Y:S01]  /*14e0*/  R2UR UR10, R6 ;  /* 0x00000000060a72ca */ /* 0x000fe200000e0000 */
[----:B------:R-:W-:Y:S01]  /*14f0*/  UMOV UR59, 0x40000040 ;  /* 0x40000040003b7882 */ /* 0x000fe20000000000 */
[----:B------:R-:W-:Y:S01]  /*1500*/  UMOV UR9, 0x40000040 ;  /* 0x4000004000097882 */ /* 0x000fe20000000000 */
[----:B------:R-:W-:Y:S01]  /*1510*/  ULOP3.LUT UR4, UR4, 0x3fff, URZ, 0xc0, !UPT ;  /* 0x00003fff04047892 */ /* 0x000fe2000f8ec03f */
[----:B------:R-:W-:Y:S01]  /*1520*/  UMOV UR5, UR9 ;  /* 0x0000000900057c82 */ /* 0x000fe20008000000 */
[----:B------:R-:W-:Y:S02]  /*1530*/  UMOV UR7, 0x40000040 ;  /* 0x4000004000077882 */ /* 0x000fe40000000000 */
[----:B------:R-:W-:Y:S01]  /*1540*/  ULOP3.LUT UR58, UR4, 0x10000, URZ, 0xfc, !UPT ;  /* 0x00010000043a7892 */ /* 0x000fe2000f8efc3f */
[----:B------:R-:W-:Y:S01]  /*1550*/  UMOV UR13, 0x40000040 ;  /* 0x40000040000d7882 */ /* 0x000fe20000000000 */
[----:B------:R-:W-:-:S02]  /*1560*/  UMOV UR15, 0x40000040 ;  /* 0x40000040000f7882 */ /* 0x000fc40000000000 */
[----:B------:R-:W-:Y:S02]  /*1570*/  UIADD3 UR6, UR58, 0x2, URZ ;  /* 0x000000023a067890 */ /* 0x000fe4000fffe03f */
[----:B------:R-:W-:Y:S02]  /*1580*/  UIADD3 UR8, UR10, 0x2, URZ ;  /* 0x000000020a087890 */ /* 0x000fe4000fffe03f */
[----:B------:R-:W-:Y:S01]  /*1590*/  UIADD3 UR12, UR10, 0x4, URZ ;  /* 0x000000040a0c7890 */ /* 0x000fe2000fffe03f */
[----:B------:R-:W-:Y:S01]  /*15a0*/  HGMMA.64x96x16.F32.BF16 R24, gdesc[UR56], RZ, !UPT, gsb0 ;  /* 0x01600000381879f0 */ /* 0x000fe2000c0018ff */
[----:B------:R-:W-:Y:S02]  /*15b0*/  UIADD3 UR14, UR58, 0x4, URZ ;  /* 0x000000043a0e7890 */ /* 0x000fe4000fffe03f */
[----:B------:R-:W-:Y:S01]  /*15c0*/  UIADD3 UR16, UR10, 0x6, URZ ;  /* 0x000000060a107890 */ /* 0x000fe2000fffe03f */
[----:B------:R-:W-:Y:S01]  /*15d0*/  UMOV UR4, UR8 ;  /* 0x0000000800047c82 */ /* 0x000fe20008000000 */
        /* <DEDUP_REMOVED lines=15> */
[----:B------:R-:W-:Y:S01]  /*16d0*/  UIADD3 UR32, UR10, 0x406, URZ ;  /* 0x000004060a207890 */ /* 0x000fe2000fffe03f */
        /* <DEDUP_REMOVED lines=11> */
[----:B------:R-:W-:Y:S01]  /*1790*/  HGMMA.64x96x16.F32.BF16 R24, gdesc[UR4], R24, gsb0 ;  /* 0x01600000041879f0 */ /* 0x000fe20008001818 */
[----:B------:R-:W-:Y:S01]  /*17a0*/  UIADD3 UR6, UR58, 0x306, URZ ;  /* 0x000003063a067890 */ /* 0x000fe2000fffe03f */
[----:B------:R-:W-:Y:S01]  /*17b0*/  UMOV UR4, UR32 ;  /* 0x0000002000047c82 */ /* 0x000fe20008000000 */
[----:B------:R-:W-:Y:S01]  /*17c0*/  UMOV UR5, UR33 ;  /* 0x0000002100057c82 */ /* 0x000fe20008000000 */
[----:B------:R-:W-:Y:S01]  /*17d0*/  UMOV UR7, 0x40000040 ;  /* 0x4000004000077882 */ /* 0x000fe20000000000 */
[----:B------:R-:W-:Y:S02]  /*17e0*/  WARPGROUP.DEPBAR.LE gsb0, 0x0 ;  /* 0x00008000000079c5 */ /* 0x000fe40000010000 */
[----:B------:R-:W-:-:S06]  /*17f0*/  WARPGROUP.ARRIVE ;  /* 0x00000000000079c5 */ /* 0x000fcc0000000000 */
[----:B------:R-:W-:Y:S03]  /*1800*/  HGMMA.64x96x16.F32.BF16 R24, gdesc[UR12], R24, gsb0 ;  /* 0x016000000c1879f0 */ /* 0x000fe60008001818 */
        /* <DEDUP_REMOVED lines=44> */
[----:B------:R-:W-:Y:S05]  /*1ad0*/  @!P0 BRA `(.L_x_3288) ;  /* 0x0000000000048947 */ /* 0x000fea0003800000 */
[----:B------:R-:W-:Y:S01]  /*1ae0*/  BPT.TRAP 0x1 ;  /* 0x000000040000795c */ /* 0x000fe20000300000 */
.L_x_3288:
[----:B------:R-:W-:Y:S01]  /*1af0*/  LOP3.LUT R19, R19, 0xffffff80, RZ, 0xc0, !PT ;  /* 0xffffff8013137812 */ /* 0x000fe200078ec0ff */
[----:B------:R-:W-:Y:S01]  /*1b00*/  ULDC UR4, c[0x0][0x9d8] ;  /* 0x0002760000047ab9 */ /* 0x000fe20000000800 */
[----:B0-----:R-:W-:Y:S02]  /*1b10*/  IMAD.MOV.U32 R3, RZ, RZ, -0x2 ;  /* 0xfffffffeff037424 */ /* 0x001fe400078e00ff */
[----:B------:R-:W-:Y:S01]  /*1b20*/  FMUL.FTZ R26, R26, UR4 ;  /* 0x000000041a1a7c20 */ /* 0x000fe20008410000 */
[----:B------:R-:W-:Y:S01]  /*1b30*/  FMUL.FTZ R27, R27, UR4 ;  /* 0x000000041b1b7c20 */ /* 0x000fe20008410000 */
[----:B------:R-:W-:Y:S02]  /*1b40*/  IMAD.IADD R19, R18, 0x1, -R19 ;  /* 0x0000000112137824 */ /* 0x000fe400078e0a13 */
[----:B------:R-:W-:Y:S01]  /*1b50*/  FMUL.FTZ R30, R30, UR4 ;  /* 0x000000041e1e7c20 */ /* 0x000fe20008410000 */
[----:B------:R-:W-:Y:S01]  /*1b60*/  FMUL.FTZ R31, R31, UR4 ;  /* 0x000000041f1f7c20 */ /* 0x000fe20008410000 */
[----:B------:R-:W-:Y:S01]  /*1b70*/  FMUL.FTZ R34, R34, UR4 ;  /* 0x0000000422227c20 */ /* 0x000fe20008410000 */
[----:B------:R-:W0:Y:S01]  /*1b80*/  MUFU.TANH R26, R26 ;  /* 0x0000001a001a7308 */ /* 0x000e220000002400 */
[----:B-1----:R-:W-:Y:S01]  /*1b90*/  SHF.R.S32.HI R0, RZ, 0x1f, R19 ;  /* 0x0000001fff007819 */ /* 0x002fe20000011413 */
        /* <DEDUP_REMOVED lines=11> */
[----:B------:R-:W-:Y:S01]  /*1c50*/  IADD3 R0, R19, -R0, RZ ;  /* 0x8000000013007210 */ /* 0x000fe20007ffe0ff */
[----:B------:R-:W-:Y:S01]  /*1c60*/  FMUL.FTZ R32, R32, UR4 ;  /* 0x0000000420207c20 */ /* 0x000fe20008410000 */
[----:B------:R-:W-:Y:S01]  /*1c70*/  FMUL.FTZ R43, R43, UR4 ;  /* 0x000000042b2b7c20 */ /* 0x000fe20008410000 */
[----:B------:R-:W2:Y:S01]  /*1c80*/  MUFU.TANH R30, R30 ;  /* 0x0000001e001e7308 */ /* 0x000ea20000002400 */
[----:B------:R-:W-:Y:S01]  /*1c90*/  FMUL.FTZ R33, R33, UR4 ;  /* 0x0000000421217c20 */ /* 0x000fe20008410000 */
[----:B------:R-:W-:-:S02]  /*1ca0*/  IMAD R0, R0, R3, 0x60 ;  /* 0x0000006000007424 */ /* 0x000fc400078e0203 */
[----:B------:R-:W-:Y:S01]  /*1cb0*/  FMUL.FTZ R46, R46, UR4 ;  /* 0x000000042e2e7c20 */ /* 0x000fe20008410000 */
[----:B------:R-:W-:Y:S02]  /*1cc0*/  IMAD.U32 R3, RZ, RZ, UR39 ;  /* 0x00000027ff037e24 */ /* 0x000fe4000f8e00ff */
[----:B------:R-:W-:Y:S01]  /*1cd0*/  FMUL.FTZ R36, R36, UR4 ;  /* 0x0000000424247c20 */ /* 0x000fe20008410000 */
[----:B------:R-:W-:Y:S01]  /*1ce0*/  FMUL.FTZ R47, R47, UR4 ;  /* 0x000000042f2f7c20 */ /* 0x000fe20008410000 */
[----:B------:R-:W-:Y:S01]  /*1cf0*/  IADD3 R0, R0, UR42, RZ ;  /* 0x0000002a00007c10 */ /* 0x000fe2000fffe0ff */
[----:B------:R-:W3:Y:S01]  /*1d00*/  MUFU.TANH R31, R31 ;  /* 0x0000001f001f7308 */ /* 0x000ee20000002400 */
[----:B------:R-:W-:Y:S01]  /*1d10*/  FMUL.FTZ R37, R37, UR4 ;  /* 0x0000000425257c20 */ /* 0x000fe20008410000 */
[----:B------:R-:W-:Y:S01]  /*1d20*/  FMUL.FTZ R50, R50, UR4 ;  /* 0x0000000432327c20 */ /* 0x000fe20008410000 */
[----:B------:R-:W-:Y:S01]  /*1d30*/  FMUL.FTZ R40, R40, UR4 ;  /* 0x0000000428287c20 */ /* 0x000fe20008410000 */
[----:B------:R-:W-:-:S02]  /*1d40*/  IMAD R0, R3, -0x60, R0 ;  /* 0xffffffa003007824 */ /* 0x000fc400078e0200 */
[----:B------:R-:W-:Y:S01]  /*1d50*/  FMUL.FTZ R51, R51, UR4 ;  /* 0x0000000433337c20 */ /* 0x000fe20008410000 */
[----:B------:R-:W-:Y:S01]  /*1d60*/  FMUL.FTZ R41, R41, UR4 ;  /* 0x0000000429297c20 */ /* 0x000fe20008410000 */
[----:B------:R-:W-:Y:S01]  /*1d70*/  FMUL.FTZ R54, R54, UR4 ;  /* 0x0000000436367c20 */ /* 0x000fe20008410000 */
[----:B------:R-:W4:Y:S01]  /*1d80*/  MUFU.TANH R34, R34 ;  /* 0x0000002200227308 */ /* 0x000f220000002400 */
[----:B------:R-:W-:Y:S01]  /*1d90*/  ISETP.GT.AND P6, PT, R0, RZ, PT ;  /* 0x000000ff0000720c */ /* 0x000fe20003fc4270 */
[----:B------:R-:W-:Y:S01]  /*1da0*/  FMUL.FTZ R44, R44, UR4 ;  /* 0x000000042c2c7c20 */ /* 0x000fe20008410000 */
[C---:B------:R-:W-:Y:S01]  /*1db0*/  ISETP.GT.AND P5, PT, R0.reuse, 0x1, PT ;  /* 0x000000010000780c */ /* 0x040fe20003fa4270 */
[----:B------:R-:W-:Y:S01]  /*1dc0*/  FMUL.FTZ R55, R55, UR4 ;  /* 0x0000000437377c20 */ /* 0x000fe20008410000 */
[----:B------:R-:W-:Y:S01]  /*1dd0*/  ISETP.GT.AND P4, PT, R0, 0x8, PT ;  /* 0x000000080000780c */ /* 0x000fe20003f84270 */
[----:B------:R-:W-:Y:S01]  /*1de0*/  FMUL.FTZ R45, R45, UR4 ;  /* 0x000000042d2d7c20 */ /* 0x000fe20008410000 */
[----:B0-----:R-:W-:Y:S01]  /*1df0*/  FSEL R3, R26, -INF , P6 ;  /* 0xff8000001a037808 */ /* 0x001fe20003000000 */
[----:B------:R-:W0:Y:S01]  /*1e00*/  MUFU.TANH R24, R24 ;  /* 0x0000001800187308 */ /* 0x000e220000002400 */
[----:B-1----:R-:W-:Y:S01]  /*1e10*/  FSEL R27, R27, -INF , P5 ;  /* 0xff8000001b1b7808 */ /* 0x002fe20002800000 */
[----:B------:R-:W-:Y:S01]  /*1e20*/  FMUL.FTZ R58, R58, UR4 ;  /* 0x000000043a3a7c20 */ /* 0x000fe20008410000 */
[----:B------:R-:W-:Y:S01]  /*1e30*/  ISETP.GT.AND P3, PT, R0, 0x9, PT ;  /* 0x000000090000780c */ /* 0x000fe20003f64270 */
[----:B------:R-:W-:Y:S01]  /*1e40*/  FMUL.FTZ R48, R48, UR4 ;  /* 0x0000000430307c20 */ /* 0x000fe20008410000 */
[----:B--2---:R-:W-:Y:S01]  /*1e50*/  FSEL R9, R30, -INF , P4 ;  /* 0xff8000001e097808 */ /* 0x004fe20002000000 */
[----:B------:R-:W-:Y:S01]  /*1e60*/  FMUL.FTZ R59, R59, UR4 ;  /* 0x000000043b3b7c20 */ /* 0x000fe20008410000 */
[----:B------:R-:W-:Y:S01]  /*1e70*/  FMNMX.FTZ R4, R3, R27, !PT ;  /* 0x0000001b03047209 */ /* 0x000fe20007810000 */
[----:B------:R-:W1:Y:S01]  /*1e80*/  MUFU.TANH R35, R35 ;  /* 0x0000002300237308 */ /* 0x000e620000002400 */
[----:B------:R-:W-:Y:S01]  /*1e90*/  ISETP.GT.AND P2, PT, R0, 0x10, PT ;  /* 0x000000100000780c */ /* 0x000fe20003f44270 */
[----:B------:R-:W-:Y:S01]  /*1ea0*/  FMUL.FTZ R49, R49, UR4 ;  /* 0x0000000431317c20 */ /* 0x000fe20008410000 */
[----:B---3--:R-:W-:Y:S01]  /*1eb0*/  FSEL R31, R31, -INF , P3 ;  /* 0xff8000001f1f7808 */ /* 0x008fe20001800000 */
[----:B------:R-:W-:Y:S01]  /*1ec0*/  FMUL.FTZ R62, R62, UR4 ;  /* 0x000000043e3e7c20 */ /* 0x000fe20008410000 */
[----:B------:R-:W-:Y:S01]  /*1ed0*/  FMNMX.FTZ R4, R9, R4, !PT ;  /* 0x0000000409047209 */ /* 0x000fe20007810000 */
[----:B------:R-:W-:Y:S01]  /*1ee0*/  FMUL.FTZ R52, R52, UR4 ;  /* 0x0000000434347c20 */ /* 0x000fe20008410000 */
[----:B------:R-:W-:Y:S01]  /*1ef0*/  ISETP.GT.AND P1, PT, R0, 0x11, PT ;  /* 0x000000110000780c */ /* 0x000fe20003f24270 */
[----:B------:R-:W2:Y:S01]  /*1f00*/  MUFU.TANH R25, R25 ;  /* 0x0000001900197308 */ /* 0x000ea20000002400 */
[----:B----4-:R-:W-:Y:S01]  /*1f10*/  FSEL R19, R34, -INF , P2 ;  /* 0xff80000022137808 */ /* 0x010fe20001000000 */
[----:B------:R-:W-:Y:S01]  /*1f20*/  FMUL.FTZ R63, R63, UR4 ;  /* 0x000000043f3f7c20 */ /* 0x000fe20008410000 */
[----:B------:R-:W-:Y:S01]  /*1f30*/  FMNMX.FTZ R4, R31, R4, !PT ;  /* 0x000000041f047209 */ /* 0x000fe20007810000 */
[----:B------:R-:W-:Y:S01]  /*1f40*/  FMUL.FTZ R53, R53, UR4 ;  /* 0x0000000435357c20 */ /* 0x000fe20008410000 */
[----:B0-----:R-:W-:Y:S01]  /*1f50*/  FSEL R11, R24, -INF , P6 ;  /* 0xff800000180b7808 */ /* 0x001fe20003000000 */
[----:B------:R-:W-:Y:S01]  /*1f60*/  FMUL.FTZ R66, R66, UR4 ;  /* 0x0000000442427c20 */ /* 0x000fe20008410000 */
[----:B------:R-:W-:Y:S01]  /*1f70*/  ISETP.GT.AND P6, PT, R0, 0x18, PT ;  /* 0x000000180000780c */ /* 0x000fe20003fc4270 */
[----:B------:R-:W0:Y:S01]  /*1f80*/  MUFU.TANH R38, R38 ;  /* 0x0000002600267308 */ /* 0x000e220000002400 */
[----:B-1----:R-:W-:Y:S01]  /*1f90*/  FSEL R35, R35, -INF , P1 ;  /* 0xff80000023237808 */ /* 0x002fe20000800000 */
[----:B------:R-:W-:Y:S01]  /*1fa0*/  FMUL.FTZ R56, R56, UR4 ;  /* 0x0000000438387c20 */ /* 0x000fe20008410000 */
[----:B------:R-:W-:Y:S01]  /*1fb0*/  FMNMX.FTZ R4, R19, R4, !PT ;  /* 0x0000000413047209 */ /* 0x000fe20007810000 */
[----:B------:R-:W-:Y:S01]  /*1fc0*/  FMUL.FTZ R67, R67, UR4 ;  /* 0x0000000443437c20 */ /* 0x000fe20008410000 */
[----:B------:R-:W-:Y:S01]  /*1fd0*/  FMUL.FTZ R57, R57, UR4 ;  /* 0x0000000439397c20 */ /* 0x000fe20008410000 */
[----:B------:R-:W-:Y:S01]  /*1fe0*/  FMUL.FTZ R70, R70, UR4 ;  /* 0x0000000446467c20 */ /* 0x000fe20008410000 */
[----:B------:R-:W-:Y:S01]  /*1ff0*/  FMNMX.FTZ R4, R35, R4, !PT ;  /* 0x0000000423047209 */ /* 0x000fe20007810000 */
[----:B------:R-:W1:Y:S01]  /*2000*/  MUFU.TANH R28, R28 ;  /* 0x0000001c001c7308 */ /* 0x000e620000002400 */
[----:B--2---:R-:W-:Y:S01]  /*2010*/  FSEL R25, R25, -INF , P5 ;  /* 0xff80000019197808 */ /* 0x004fe20002800000 */
[----:B------:R-:W-:Y:S01]  /*2020*/  FMUL.FTZ R71, R71, UR4 ;  /* 0x0000000447477c20 */ /* 0x000fe20008410000 */
[----:B------:R-:W-:Y:S01]  /*2030*/  ISETP.GT.AND P5, PT, R0, 0x19, PT ;  /* 0x000000190000780c */ /* 0x000fe20003fa4270 */
[----:B------:R-:W-:Y:S01]  /*2040*/  FMUL.FTZ R60, R60, UR4 ;  /* 0x000000043c3c7c20 */ /* 0x000fe20008410000 */
[----:B------:R-:W-:Y:S01]  /*2050*/  ULDC UR5, c[0x0][0x988] ;  /* 0x0002620000057ab9 */ /* 0x000fe20000000800 */
[----:B------:R-:W-:Y:S01]  /*2060*/  FMUL.FTZ R61, R61, UR4 ;  /* 0x000000043d3d7c20 */ /* 0x000fe20008410000 */
[----:B------:R-:W-:Y:S01]  /*2070*/  P2R R12, PR, RZ, 0x1 ;  /* 0x00000001ff0c7803 */ /* 0x000fe20000000000 */
[----:B------:R-:W2:Y:S01]  /*2080*/  MUFU.TANH R39, R39 ;  /* 0x0000002700277308 */ /* 0x000ea20000002400 */
[----:B0-----:R-:W-:Y:S01]  /*2090*/  FSEL R23, R38, -INF , P6 ;  /* 0xff80000026177808 */ /* 0x001fe20003000000 */
[----:B------:R-:W-:Y:S01]  /*20a0*/  FMUL.FTZ R64, R64, UR4 ;  /* 0x0000000440407c20 */ /* 0x000fe20008410000 */
[----:B------:R-:W-:Y:S01]  /*20b0*/  FMUL.FTZ R65, R65, UR4 ;  /* 0x0000000441417c20 */ /* 0x000fe20008410000 */
[----:B------:R-:W-:Y:S01]  /*20c0*/  FMUL.FTZ R68, R68, UR4 ;  /* 0x0000000444447c20 */ /* 0x000fe20008410000 */
[----:B------:R-:W-:Y:S01]  /*20d0*/  FMNMX.FTZ R4, R23, R4, !PT ;  /* 0x0000000417047209 */ /* 0x000fe20007810000 */
[----:B------:R-:W-:Y:S01]  /*20e0*/  FMUL.FTZ R69, R69, UR4 ;  /* 0x0000000445457c20 */ /* 0x000fe20008410000 */
[----:B------:R-:W0:Y:S01]  /*20f0*/  S2UR UR7, SR_CgaCtaId ;  /* 0x00000000000779c3 */ /* 0x000e220000008800 */
[----:B------:R-:W3:Y:S01]  /*2100*/  MUFU.TANH R29, R29 ;  /* 0x0000001d001d7308 */ /* 0x000ee20000002400 */
[----:B-1----:R-:W-:Y:S01]  /*2110*/  FSEL R13, R28, -INF , P4 ;  /* 0xff8000001c0d7808 */ /* 0x002fe20002000000 */
[----:B------:R-:W-:Y:S01]  /*2120*/  UIADD3 UR59, UR39, -0x2, URZ ;  /* 0xfffffffe273b7890 */ /* 0x000fe2000fffe03f */
[----:B------:R-:W-:Y:S01]  /*2130*/  ISETP.GT.AND P4, PT, R0, 0x20, PT ;  /* 0x000000200000780c */ /* 0x000fe20003f84270 */
[----:B------:R-:W-:Y:S01]  /*2140*/  UIADD3 UR4, UR38, 0x30840, URZ ;  /* 0x0003084026047890 */ /* 0x000fe2000fffe03f */
[----:B------:R-:W-:Y:S01]  /*2150*/  R2UR UR6, R16 ;  /* 0x00000000100672ca */ /* 0x000fe200000e0000 */
[----:B------:R-:W-:Y:S01]  /*2160*/  UMOV UR39, URZ ;  /* 0x0000003f00277c82 */ /* 0x000fe20008000000 */
[--C-:B------:R-:W-:Y:S01]  /*2170*/  IMAD.MOV.U32 R118, RZ, RZ, R119.reuse ;  /* 0x000000ffff767224 */ /* 0x100fe200078e0077 */
        /* <DEDUP_REMOVED lines=9> */
[----:B---3--:R-:W-:Y:S01]  /*2210*/  FSEL R29, R29, -INF , P3 ;  /* 0xff8000001d1d7808 */ /* 0x008fe20001800000 */
[----:B------:R-:W-:Y:S01]  /*2220*/  UISETP.GE.AND UP0, UPT, UR59, UR6, UPT ;  /* 0x000000063b00728c */ /* 0x000fe2000bf06270 */
[----:B------:R-:W-:Y:S01]  /*2230*/  ISETP.GT.AND P3, PT, R0, 0x21, PT ;  /* 0x000000210000780c */ /* 0x000fe20003f64270 */
[--C-:B------:R-:W-:Y:S01]  /*2240*/  IMAD.MOV.U32 R112, RZ, RZ, R119.reuse ;  /* 0x000000ffff707224 */ /* 0x100fe200078e0077 */
[-C--:B------:R-:W-:Y:S01]  /*2250*/  MOV R110, R119.reuse ;  /* 0x00000077006e7202 */ /* 0x080fe20000000f00 */
[--C-:B------:R-:W-:Y:S01]  /*2260*/  IMAD.MOV.U32 R111, RZ, RZ, R119.reuse ;  /* 0x000000ffff6f7224 */ /* 0x100fe200078e0077 */
[----:B0-----:R-:W-:Y:S01]  /*2270*/  UPRMT UR4, UR7, 0x654, UR4 ;  /* 0x0000065407047896 */ /* 0x001fe20008000004 */
        /* <DEDUP_REMOVED lines=10> */
[----:B------:R-:W-:Y:S01]  /*2320*/  SYNCS.ARRIVE.TRANS64.RED.A1T0 RZ, [UR4], RZ ;  /* 0x000000ffffff79a7 */ /* 0x000fe20008100404 */
        /* <DEDUP_REMOVED lines=27> */
[----:B------:R-:W-:-:S02]  /*24e0*/  IMAD.MOV.U32 R82, RZ, RZ, R119 ;  /* 0x000000ffff527224 */ /* 0x000fc400078e0077 */
[----:B------:R-:W2:Y:S01]  /*24f0*/  MUFU.TANH R37, R37 ;  /* 0x0000002500257308 */ /* 0x000ea20000002400 */
        /* <DEDUP_REMOVED lines=8> */
[----:B------:R-:W-:Y:S01]  /*2580*/  IMAD.MOV.U32 R42, RZ, RZ, R119 ;  /* 0x000000ffff2a7224 */ /* 0x000fe200078e0077 */
[----:B------:R-:W-:-:S03]  /*2590*/  FMNMX.FTZ R4, R79, R4, !PT ;  /* 0x000000044f047209 */ /* 0x000fc60007810000 */
[----:B------:R-:W1:Y:S01]  /*25a0*/  MUFU.TANH R40, R40 ;  /* 0x0000002800287308 */ /* 0x000e620000002400 */
[----:B--2---:R-:W-:Y:S02]  /*25b0*/  FSEL R37, R37, -INF , P5 ;  /* 0xff80000025257808 */ /* 0x004fe40002800000 */
[----:B------:R-:W-:-:S05]  /*25c0*/  ISETP.GT.AND P5, PT, R0, 0x31, PT ;  /* 0x000000310000780c */ /* 0x000fca0003fa4270 */
[----:B------:R-:W2:Y:S01]  /*25d0*/  MUFU.TANH R51, R51 ;  /* 0x0000003300337308 */ /* 0x000ea20000002400 */
[----:B0-----:R-:W-:Y:S02]  /*25e0*/  FSEL R81, R50, -INF , P6 ;  /* 0xff80000032517808 */ /* 0x001fe40003000000 */
[----:B------:R-:W-:Y:S02]  /*25f0*/  MOV R50, R119 ;  /* 0x0000007700327202 */ /* 0x000fe40000000f00 */
[----:B------:R-:W-:-:S03]  /*2600*/  FMNMX.FTZ R4, R81, R4, !PT ;  /* 0x0000000451047209 */ /* 0x000fc60007810000 */
[----:B------:R-:W0:Y:S01]  /*2610*/  MUFU.TANH R41, R41 ;  /* 0x0000002900297308 */ /* 0x000e220000002400 */
[----:B-1----:R-:W-:Y:S01]  /*2620*/  FSEL R43, R40, -INF , P4 ;  /* 0xff800000282b7808 */ /* 0x002fe20002000000 */
[----:B------:R-:W-:Y:S01]  /*2630*/  IMAD.MOV.U32 R40, RZ, RZ, R119 ;  /* 0x000000ffff287224 */ /* 0x000fe200078e0077 */
[----:B------:R-:W-:-:S05]  /*2640*/  ISETP.GT.AND P4, PT, R0, 0x38, PT ;  /* 0x000000380000780c */ /* 0x000fca0003f84270 */
[----:B------:R-:W1:Y:S01]  /*2650*/  MUFU.TANH R54, R54 ;  /* 0x0000003600367308 */ /* 0x000e620000002400 */
[----:B--2---:R-:W-:-:S04]  /*2660*/  FSEL R83, R51, -INF , P5 ;  /* 0xff80000033537808 */ /* 0x004fc80002800000 */
[----:B------:R-:W-:-:S03]  /*2670*/  FMNMX.FTZ R4, R83, R4, !PT ;  /* 0x0000000453047209 */ /* 0x000fc60007810000 */
[----:B------:R-:W2:Y:S01]  /*2680*/  MUFU.TANH R44, R44 ;  /* 0x0000002c002c7308 */ /* 0x000ea20000002400 */
[----:B0-----:R-:W-:Y:S02]  /*2690*/  FSEL R41, R41, -INF , P3 ;  /* 0xff80000029297808 */ /* 0x001fe40001800000 */
[----:B------:R-:W-:-:S05]  /*26a0*/  ISETP.GT.AND P3, PT, R0, 0x39, PT ;  /* 0x000000390000780c */ /* 0x000fca0003f64270 */
[----:B------:R-:W0:Y:S01]  /*26b0*/  MUFU.TANH R55, R55 ;  /* 0x0000003700377308 */ /* 0x000e220000002400 */
[----:B-1----:R-:W-:Y:S01]  /*26c0*/  FSEL R85, R54, -INF , P4 ;  /* 0xff80000036557808 */ /* 0x002fe20002000000 */
[----:B------:R-:W-:-:S03]  /*26d0*/  IMAD.MOV.U32 R54, RZ, RZ, R119 ;  /* 0x000000ffff367224 */ /* 0x000fc600078e0077 */
[----:B------:R-:W-:-:S03]  /*26e0*/  FMNMX.FTZ R4, R85, R4, !PT ;  /* 0x0000000455047209 */ /* 0x000fc60007810000 */
[----:B------:R-:W1:Y:S01]  /*26f0*/  MUFU.TANH R45, R45 ;  /* 0x0000002d002d7308 */ /* 0x000e620000002400 */
[----:B--2---:R-:W-:Y:S02]  /*2700*/  FSEL R47, R44, -INF , P2 ;  /* 0xff8000002c2f7808 */ /* 0x004fe40001000000 */
[----:B------:R-:W-:Y:S02]  /*2710*/  ISETP.GT.AND P2, PT, R0, 0x40, PT ;  /* 0x000000400000780c */ /* 0x000fe40003f44270 */
[----:B------:R-:W-:-:S03]  /*2720*/  MOV R44, R119 ;  /* 0x00000077002c7202 */ /* 0x000fc60000000f00 */
[----:B------:R-:W2:Y:S01]  /*2730*/  MUFU.TANH R58, R58 ;  /* 0x0000003a003a7308 */ /* 0x000ea20000002400 */
[----:B0-----:R-:W-:-:S04]  /*2740*/  FSEL R87, R55, -INF , P3 ;  /* 0xff80000037577808 */ /* 0x001fc80001800000 */
[----:B------:R-:W-:-:S03]  /*2750*/  FMNMX.FTZ R4, R87, R4, !PT ;  /* 0x0000000457047209 */ /* 0x000fc60007810000 */
[----:B------:R-:W0:Y:S01]  /*2760*/  MUFU.TANH R48, R48 ;  /* 0x0000003000307308 */ /* 0x000e220000002400 */
[----:B-1----:R-:W-:Y:S02]  /*2770*/  FSEL R45, R45, -INF , P1 ;  /* 0xff8000002d2d7808 */ /* 0x002fe40000800000 */
[----:B------:R-:W-:-:S05]  /*2780*/  ISETP.GT.AND P1, PT, R0, 0x41, PT ;  /* 0x000000410000780c */ /* 0x000fca0003f24270 */
[----:B------:R-:W1:Y:S01]  /*2790*/  MUFU.TANH R59, R59 ;  /* 0x0000003b003b7308 */ /* 0x000e620000002400 */
[----:B--2---:R-:W-:Y:S01]  /*27a0*/  FSEL R89, R58, -INF , P2 ;  /* 0xff8000003a597808 */ /* 0x004fe20001000000 */
[----:B------:R-:W-:-:S03]  /*27b0*/  IMAD.MOV.U32 R58, RZ, RZ, R119 ;  /* 0x000000ffff3a7224 */ /* 0x000fc600078e0077 */
[----:B------:R-:W-:-:S03]  /*27c0*/  FMNMX.FTZ R4, R89, R4, !PT ;  /* 0x0000000459047209 */ /* 0x000fc60007810000 */
[----:B------:R-:W2:Y:S01]  /*27d0*/  MUFU.TANH R49, R49 ;  /* 0x0000003100317308 */ /* 0x000ea20000002400 */
[----:B0-----:R-:W-:Y:S01]  /*27e0*/  FSEL R51, R48, -INF , P6 ;  /* 0xff80000030337808 */ /* 0x001fe20003000000 */
[----:B------:R-:W-:Y:S01]  /*27f0*/  IMAD.MOV.U32 R48, RZ, RZ, R119 ;  /* 0x000000ffff307224 */ /* 0x000fe200078e0077 */
[----:B------:R-:W-:-:S05]  /*2800*/  ISETP.GT.AND P6, PT, R0, 0x48, PT ;  /* 0x000000480000780c */ /* 0x000fca0003fc4270 */
[----:B------:R-:W0:Y:S01]  /*2810*/  MUFU.TANH R62, R62 ;  /* 0x0000003e003e7308 */ /* 0x000e220000002400 */
[----:B-1----:R-:W-:-:S04]  /*2820*/  FSEL R91, R59, -INF , P1 ;  /* 0xff8000003b5b7808 */ /* 0x002fc80000800000 */
        /* <DEDUP_REMOVED lines=32> */
[----:B------:R-:W-:Y:S01]  /*2a30*/  MUFU.TANH R60, R60 ;  /* 0x0000003c003c7308 */ /* 0x000fe20000002400 */
[----:B--2---:R-:W-:Y:S01]  /*2a40*/  FSEL R97, R70, -INF , P2 ;  /* 0xff80000046617808 */ /* 0x004fe20001000000 */
[----:B------:R-:W-:-:S03]  /*2a50*/  IMAD.MOV.U32 R70, RZ, RZ, R119 ;  /* 0x000000ffff467224 */ /* 0x000fc600078e0077 */
[----:B------:R-:W-:-:S03]  /*2a60*/  FMNMX.FTZ R4, R97, R4, !PT ;  /* 0x0000000461047209 */ /* 0x000fc60007810000 */
[----:B------:R-:W1:Y:S01]  /*2a70*/  MUFU.TANH R61, R61 ;  /* 0x0000003d003d7308 */ /* 0x000e620000002400 */
[----:B0-----:R-:W-:-:S04]  /*2a80*/  FSEL R71, R71, -INF , P1 ;  /* 0xff80000047477808 */ /* 0x001fc80000800000 */
[----:B------:R-:W-:Y:S01]  /*2a90*/  FMNMX.FTZ R0, R71, R4, !PT ;  /* 0x0000000447007209 */ /* 0x000fe20007810000 */
[----:B------:R-:W-:Y:S02]  /*2aa0*/  IMAD.U32 R4, RZ, RZ, UR5 ;  /* 0x00000005ff047e24 */ /* 0x000fe4000f8e00ff */
[----:B------:R-:W-:Y:S02]  /*2ab0*/  MUFU.TANH R64, R64 ;  /* 0x0000004000407308 */ /* 0x000fe40000002400 */
[----:B------:R-:W0:Y:S06]  /*2ac0*/  SHFL.BFLY PT, R5, R0, 0x2, 0x1f ;  /* 0x0c401f0000057f89 */ /* 0x000e2c00000e0000 */
[----:B------:R-:W2:Y:S01]  /*2ad0*/  MUFU.TANH R65, R65 ;  /* 0x0000004100417308 */ /* 0x000ea20000002400 */
[----:B-1----:R-:W-:-:S07]  /*2ae0*/  FSEL R61, R61, -INF , P5 ;  /* 0xff8000003d3d7808 */ /* 0x002fce0002800000 */
[----:B------:R-:W-:Y:S08]  /*2af0*/  MUFU.TANH R68, R68 ;  /* 0x0000004400447308 */ /* 0x000ff00000002400 */
[----:B------:R-:W1:Y:S01]  /*2b00*/  MUFU.TANH R69, R69 ;  /* 0x0000004500457308 */ /* 0x000e620000002400 */
[----:B--2---:R-:W-:Y:S02]  /*2b10*/  FSEL R65, R65, -INF , P3 ;  /* 0xff80000041417808 */ /* 0x004fe40001800000 */
[----:B0-----:R-:W-:-:S02]  /*2b20*/  FMNMX.FTZ R8, R0, R5, !PT ;  /* 0x0000000500087209 */ /* 0x001fc40007810000 */
[----:B------:R-:W-:-:S03]  /*2b30*/  FMNMX.FTZ R0, R11, R25, !PT ;  /* 0x000000190b007209 */ /* 0x000fc60007810000 */
[----:B------:R-:W0:Y:S01]  /*2b40*/  SHFL.BFLY PT, R5, R8, 0x1, 0x1f ;  /* 0x0c201f0008057f89 */ /* 0x000e2200000e0000 */
[----:B------:R-:W-:-:S04]  /*2b50*/  FMNMX.FTZ R0, R13, R0, !PT ;  /* 0x000000000d007209 */ /* 0x000fc80007810000 */
[----:B------:R-:W-:-:S04]  /*2b60*/  FMNMX.FTZ R0, R29, R0, !PT ;  /* 0x000000001d007209 */ /* 0x000fc80007810000 */
[----:B------:R-:W-:Y:S02]  /*2b70*/  FMNMX.FTZ R0, R15, R0, !PT ;  /* 0x000000000f007209 */ /* 0x000fe40007810000 */
[----:B-1----:R-:W-:Y:S02]  /*2b80*/  FSEL R69, R69, -INF , P1 ;  /* 0xff80000045457808 */ /* 0x002fe40000800000 */
[----:B------:R-:W-:-:S04]  /*2b90*/  FMNMX.FTZ R0, R33, R0, !PT ;  /* 0x0000000021007209 */ /* 0x000fc80007810000 */
[----:B------:R-:W-:-:S04]  /*2ba0*/  FMNMX.FTZ R0, R21, R0, !PT ;  /* 0x0000000015007209 */ /* 0x000fc80007810000 */
[----:B------:R-:W-:Y:S02]  /*2bb0*/  FMNMX.FTZ R0, R37, R0, !PT ;  /* 0x0000000025007209 */ /* 0x000fe40007810000 */
[----:B0-----:R-:W-:Y:S02]  /*2bc0*/  FMNMX.FTZ R5, R8, R5, !PT ;  /* 0x0000000508057209 */ /* 0x001fe40007810000 */
[----:B------:R-:W-:Y:S02]  /*2bd0*/  FMNMX.FTZ R0, R43, R0, !PT ;  /* 0x000000002b007209 */ /* 0x000fe40007810000 */
[C---:B------:R-:W-:Y:S01]  /*2be0*/  FSETP.NEU.FTZ.AND P0, PT, R5.reuse, -INF , PT ;  /* 0xff8000000500780b */ /* 0x040fe20003f1d000 */
[----:B------:R-:W-:Y:S01]  /*2bf0*/  FMUL.FTZ R10, R5, R4 ;  /* 0x00000004050a7220 */ /* 0x000fe20000410000 */
[----:B------:R-:W-:-:S04]  /*2c00*/  FMNMX.FTZ R0, R41, R0, !PT ;  /* 0x0000000029007209 */ /* 0x000fc80007810000 */
[----:B------:R-:W-:Y:S02]  /*2c10*/  FMNMX.FTZ R0, R47, R0, !PT ;  /* 0x000000002f007209 */ /* 0x000fe40007810000 */
[----:B------:R-:W-:Y:S02]  /*2c20*/  FSEL R10, R10, RZ, P0 ;  /* 0x000000ff0a0a7208 */ /* 0x000fe40000000000 */
[----:B------:R-:W-:Y:S02]  /*2c30*/  FMNMX.FTZ R0, R45, R0, !PT ;  /* 0x000000002d007209 */ /* 0x000fe40007810000 */
[----:B------:R-:W-:Y:S01]  /*2c40*/  ISETP.NE.AND P0, PT, R12, RZ, PT ;  /* 0x000000ff0c00720c */ /* 0x000fe20003f05270 */
[--C-:B------:R-:W-:Y:S01]  /*2c50*/  FFMA.FTZ R3, R3, R4, -R10.reuse ;  /* 0x0000000403037223 */ /* 0x100fe2000001080a */
[----:B------:R-:W-:Y:S01]  /*2c60*/  FMNMX.FTZ R0, R51, R0, !PT ;  /* 0x0000000033007209 */ /* 0x000fe20007810000 */
[-CC-:B------:R-:W-:Y:S01]  /*2c70*/  FFMA.FTZ R19, R19, R4.reuse, -R10.reuse ;  /* 0x0000000413137223 */ /* 0x180fe2000001080a */
[--C-:B------:R-:W-:Y:S01]  /*2c80*/  FFMA.FTZ R23, R23, R4, -R10.reuse ;  /* 0x0000000417177223 */ /* 0x100fe2000001080a */
[----:B------:R0:W-:Y:S01]  /*2c90*/  MUFU.EX2 R189, R3 ;  /* 0x0000000300bd7308 */ /* 0x0001e20000000800 */
[----:B------:R-:W-:Y:S01]  /*2ca0*/  FMNMX.FTZ R0, R49, R0, !PT ;  /* 0x0000000031007209 */ /* 0x000fe20007810000 */
[-CC-:B------:R-:W-:Y:S01]  /*2cb0*/  FFMA.FTZ R9, R9, R4.reuse, -R10.reuse ;  /* 0x0000000409097223 */ /* 0x180fe2000001080a */
[-CC-:B------:R-:W-:Y:S01]  /*2cc0*/  FFMA.FTZ R27, R27, R4.reuse, -R10.reuse ;  /* 0x000000041b1b7223 */ /* 0x180fe2000001080a */
[--C-:B------:R-:W-:Y:S01]  /*2cd0*/  FFMA.FTZ R31, R31, R4, -R10.reuse ;  /* 0x000000041f1f7223 */ /* 0x100fe2000001080a */
[----:B------:R-:W-:Y:S01]  /*2ce0*/  FMNMX.FTZ R0, R55, R0, !PT ;  /* 0x0000000037007209 */ /* 0x000fe20007810000 */
[-CC-:B------:R-:W-:Y:S01]  /*2cf0*/  FFMA.FTZ R35, R35, R4.reuse, -R10.reuse ;  /* 0x0000000423237223 */ /* 0x180fe2000001080a */
[--C-:B------:R-:W-:Y:S01]  /*2d00*/  FFMA.FTZ R39, R39, R4, -R10.reuse ;  /* 0x0000000427277223 */ /* 0x100fe2000001080a */
[----:B------:R1:W-:Y:S01]  /*2d10*/  MUFU.EX2 R185, R19 ;  /* 0x0000001300b97308 */ /* 0x0003e20000000800 */
[----:B------:R-:W-:Y:S01]  /*2d20*/  FMNMX.FTZ R0, R53, R0, !PT ;  /* 0x0000000035007209 */ /* 0x000fe20007810000 */
[-CC-:B------:R-:W-:Y:S01]  /*2d30*/  FFMA.FTZ R73, R73, R4.reuse, -R10.reuse ;  /* 0x0000000449497223 */ /* 0x180fe2000001080a */
[----:B0-----:R-:W-:Y:S01]  /*2d40*/  FSEL R3, R60, -INF , P6 ;  /* 0xff8000003c037808 */ /* 0x001fe20003000000 */
[--C-:B------:R-:W-:Y:S01]  /*2d50*/  FFMA.FTZ R75, R75, R4, -R10.reuse ;  /* 0x000000044b4b7223 */ /* 0x100fe2000001080a */
[----:B------:R-:W-:Y:S01]  /*2d60*/  FMNMX.FTZ R0, R59, R0, !PT ;  /* 0x000000003b007209 */ /* 0x000fe20007810000 */
[-CC-:B------:R-:W-:Y:S01]  /*2d70*/  FFMA.FTZ R77, R77, R4.reuse, -R10.reuse ;  /* 0x000000044d4d7223 */ /* 0x180fe2000001080a */
[--C-:B------:R-:W-:Y:S01]  /*2d80*/  FFMA.FTZ R79, R79, R4, -R10.reuse ;  /* 0x000000044f4f7223 */ /* 0x100fe2000001080a */
[----:B------:R0:W-:Y:S01]  /*2d90*/  MUFU.EX2 R187, R23 ;  /* 0x0000001700bb7308 */ /* 0x0001e20000000800 */
[----:B------:R-:W-:Y:S01]  /*2da0*/  FMNMX.FTZ R0, R57, R0, !PT ;  /* 0x0000000039007209 */ /* 0x000fe20007810000 */
[-CC-:B------:R-:W-:Y:S01]  /*2db0*/  FFMA.FTZ R81, R81, R4.reuse, -R10.reuse ;  /* 0x0000000451517223 */ /* 0x180fe2000001080a */
[----:B-1----:R-:W-:Y:S01]  /*2dc0*/  FSEL R19, R64, -INF , P4 ;  /* 0xff80000040137808 */ /* 0x002fe20002000000 */
        /* <DEDUP_REMOVED lines=12> */
[----:B------:R-:W0:Y:S01]  /*2e90*/  MUFU.EX2 R12, R27 ;  /* 0x0000001b000c7308 */ /* 0x000e220000000800 */
[----:B------:R-:W-:Y:S01]  /*2ea0*/  FMNMX.FTZ R0, R65, R0, !PT ;  /* 0x0000000041007209 */ /* 0x000fe20007810000 */
[-CC-:B------:R-:W-:Y:S01]  /*2eb0*/  FFMA.FTZ R95, R95, R4.reuse, -R10.reuse ;  /* 0x000000045f5f7223 */ /* 0x180fe2000001080a */
[-CC-:B------:R-:W-:Y:S01]  /*2ec0*/  FFMA.FTZ R67, R67, R4.reuse, -R10.reuse ;  /* 0x0000000443437223 */ /* 0x180fe2000001080a */
[--C-:B------:R-:W-:Y:S01]  /*2ed0*/  FFMA.FTZ R97, R97, R4, -R10.reuse ;  /* 0x0000000461617223 */ /* 0x100fe2000001080a */
[----:B------:R-:W-:Y:S01]  /*2ee0*/  FMNMX.FTZ R0, R23, R0, !PT ;  /* 0x0000000017007209 */ /* 0x000fe20007810000 */
[----:B------:R-:W-:Y:S01]  /*2ef0*/  FFMA.FTZ R10, R71, R4, -R10 ;  /* 0x00000004470a7223 */ /* 0x000fe2000001080a */
[-C--:B------:R-:W-:Y:S01]  /*2f00*/  MOV R71, R119.reuse ;  /* 0x0000007700477202 */ /* 0x080fe20000000f00 */
[----:B------:R2:W-:Y:S01]  /*2f10*/  MUFU.EX2 R14, R31 ;  /* 0x0000001f000e7308 */ /* 0x0005e20000000800 */
[----:B------:R-:W-:Y:S01]  /*2f20*/  FMNMX.FTZ R0, R69, R0, !PT ;  /* 0x0000000045007209 */ /* 0x000fe20007810000 */
[--C-:B------:R-:W-:Y:S01]  /*2f30*/  IMAD.MOV.U32 R64, RZ, RZ, R119.reuse ;  /* 0x000000ffff407224 */ /* 0x100fe200078e0077 */
[----:B------:R-:W-:Y:S01]  /*2f40*/  MOV R68, R119 ;  /* 0x0000007700447202 */ /* 0x000fe20000000f00 */
[----:B------:R-:W-:-:S02]  /*2f50*/  IMAD.MOV.U32 R60, RZ, RZ, R119 ;  /* 0x000000ffff3c7224 */ /* 0x000fc400078e0077 */
[----:B-1----:R-:W1:Y:S02]  /*2f60*/  SHFL.BFLY PT, R9, R0, 0x2, 0x1f ;  /* 0x0c401f0000097f89 */ /* 0x002e6400000e0000 */
[----:B------:R3:W-:Y:S01]  /*2f70*/  MUFU.EX2 R18, R35 ;  /* 0x0000002300127308 */ /* 0x0007e20000000800 */
[----:B0-----:R-:W-:Y:S01]  /*2f80*/  FADD.FTZ R34, R189, R12 ;  /* 0x0000000cbd227221 */ /* 0x001fe20000010000 */
[----:B------:R-:W-:Y:S01]  /*2f90*/  F2FP.BF16.F32.PACK_AB R189, R12, R189 ;  /* 0x000000bd0cbd723e */ /* 0x000fe200000010ff */
[----:B--2---:R-:W-:-:S05]  /*2fa0*/  IMAD.MOV.U32 R31, RZ, RZ, R119 ;  /* 0x000000ffff1f7224 */ /* 0x004fca00078e0077 */
[----:B------:R0:W-:Y:S01]  /*2fb0*/  MUFU.EX2 R20, R39 ;  /* 0x0000002700147308 */ /* 0x0001e20000000800 */
[----:B---3--:R-:W-:-:S07]  /*2fc0*/  MOV R35, R119 ;  /* 0x0000007700237202 */ /* 0x008fce0000000f00 */
[----:B------:R-:W-:Y:S01]  /*2fd0*/  MUFU.EX2 R73, R73 ;  /* 0x0000004900497308 */ /* 0x000fe20000000800 */
[----:B0-----:R-:W-:Y:S01]  /*2fe0*/  IMAD.MOV.U32 R39, RZ, RZ, R119 ;  /* 0x000000ffff277224 */ /* 0x001fe200078e0077 */
[----:B-1----:R-:W-:-:S06]  /*2ff0*/  FMNMX.FTZ R8, R0, R9, !PT ;  /* 0x0000000900087209 */ /* 0x002fcc0007810000 */
[----:B------:R0:W1:Y:S01]  /*3000*/  MUFU.EX2 R22, R75 ;  /* 0x0000004b00167308 */ /* 0x0000620000000800 */
[----:B------:R-:W2:Y:S07]  /*3010*/  SHFL.BFLY PT, R9, R8, 0x1, 0x1f ;  /* 0x0c201f0008097f89 */ /* 0x000eae00000e0000 */
[----:B------:R-:W-:Y:S01]  /*3020*/  MUFU.EX2 R77, R77 ;  /* 0x0000004d004d7308 */ /* 0x000fe20000000800 */
[----:B0-----:R-:W-:-:S07]  /*3030*/  IMAD.MOV.U32 R75, RZ, RZ, R119 ;  /* 0x000000ffff4b7224 */ /* 0x001fce00078e0077 */
[----:B------:R0:W3:Y:S01]  /*3040*/  MUFU.EX2 R24, R79 ;  /* 0x0000004f00187308 */ /* 0x0000e20000000800 */
[----:B-1----:R-:W-:-:S07]  /*3050*/  F2FP.BF16.F32.PACK_AB R181, R22, R73 ;  /* 0x0000004916b5723e */ /* 0x002fce00000010ff */
[----:B------:R-:W-:Y:S01]  /*3060*/  MUFU.EX2 R81, R81 ;  /* 0x0000005100517308 */ /* 0x000fe20000000800 */
[----:B0-----:R-:W-:Y:S01]  /*3070*/  IMAD.MOV.U32 R79, RZ, RZ, R119 ;  /* 0x000000ffff4f7224 */ /* 0x001fe200078e0077 */
[----:B--2---:R-:W-:-:S04]  /*3080*/  FMNMX.FTZ R9, R8, R9, !PT ;  /* 0x0000000908097209 */ /* 0x004fc80007810000 */
[C---:B------:R-:W-:Y:S01]  /*3090*/  FSETP.NEU.FTZ.AND P1, PT, R9.reuse, -INF , PT ;  /* 0xff8000000900780b */ /* 0x040fe20003f3d000 */
[----:B------:R-:W-:Y:S01]  /*30a0*/  FMUL.FTZ R0, R9, R4 ;  /* 0x0000000409007220 */ /* 0x000fe20000410000 */
[----:B------:R-:W0:Y:S01]  /*30b0*/  MUFU.EX2 R26, R83 ;  /* 0x00000053001a7308 */ /* 0x000e220000000800 */
[----:B---3--:R-:W-:-:S03]  /*30c0*/  F2FP.BF16.F32.PACK_AB R183, R24, R77 ;  /* 0x0000004d18b7723e */ /* 0x008fc600000010ff */
[----:B------:R-:W-:Y:S02]  /*30d0*/  FSEL R0, R0, RZ, P1 ;  /* 0x000000ff00007208 */ /* 0x000fe40000800000 */
[----:B------:R-:W-:Y:S02]  /*30e0*/  PLOP3.LUT P1, PT, PT, PT, UP0, 0x80, 0x0 ;  /* 0x000000000000781c */ /* 0x000fe40003f2f008 */
        /* <DEDUP_REMOVED lines=16> */
[----:B------:R1:W2:Y:S01]  /*31f0*/  MUFU.EX2 R188, R25 ;  /* 0x0000001900bc7308 */ /* 0x0002a20000000800 */
[-CC-:B------:R-:W-:Y:S01]  /*3200*/  FFMA.FTZ R55, R55, R4.reuse, -R0.reuse ;  /* 0x0000000437377223 */ /* 0x180fe20000010800 */
[-CC-:B------:R-:W-:Y:S01]  /*3210*/  FFMA.FTZ R53, R53, R4.reuse, -R0.reuse ;  /* 0x0000000435357223 */ /* 0x180fe20000010800 */
[-CC-:B------:R-:W-:Y:S01]  /*3220*/  FFMA.FTZ R59, R59, R4.reuse, -R0.reuse ;  /* 0x000000043b3b7223 */ /* 0x180fe20000010800 */
[-CC-:B------:R-:W-:Y:S01]  /*3230*/  FFMA.FTZ R3, R3, R4.reuse, -R0.reuse ;  /* 0x0000000403037223 */ /* 0x180fe20000010800 */
[-CC-:B------:R-:W-:Y:S01]  /*3240*/  FFMA.FTZ R57, R57, R4.reuse, -R0.reuse ;  /* 0x0000000439397223 */ /* 0x180fe20000010800 */
[-CC-:B------:R-:W-:Y:S01]  /*3250*/  FFMA.FTZ R61, R61, R4.reuse, -R0.reuse ;  /* 0x000000043d3d7223 */ /* 0x180fe20000010800 */
[-C--:B------:R-:W-:Y:S01]  /*3260*/  FFMA.FTZ R19, R19, R4.reuse, -R0 ;  /* 0x0000000413137223 */ /* 0x080fe20000010800 */
[----:B------:R-:W3:Y:S01]  /*3270*/  MUFU.EX2 R13, R13 ;  /* 0x0000000d000d7308 */ /* 0x000ee20000000800 */
[----:B-1----:R-:W-:Y:S01]  /*3280*/  FADD.FTZ R25, R191, R34 ;  /* 0x00000022bf197221 */ /* 0x002fe20000010000 */
[C---:B------:R-:W-:Y:S01]  /*3290*/  F2FP.BF16.F32.PACK_AB R191, R14.reuse, R191 ;  /* 0x000000bf0ebf723e */ /* 0x040fe200000010ff */
[-CC-:B------:R-:W-:Y:S01]  /*32a0*/  FFMA.FTZ R65, R65, R4.reuse, -R0.reuse ;  /* 0x0000000441417223 */ /* 0x180fe20000010800 */
[-CC-:B------:R-:W-:Y:S01]  /*32b0*/  FFMA.FTZ R23, R23, R4.reuse, -R0.reuse ;  /* 0x0000000417177223 */ /* 0x180fe20000010800 */
[----:B------:R-:W-:Y:S01]  /*32c0*/  FADD.FTZ R34, R14, R25 ;  /* 0x000000190e227221 */ /* 0x000fe20000010000 */
[----:B------:R-:W-:Y:S01]  /*32d0*/  FFMA.FTZ R0, R69, R4, -R0 ;  /* 0x0000000445007223 */ /* 0x000fe20000010800 */
[----:B0-----:R-:W-:Y:S01]  /*32e0*/  F2FP.BF16.F32.PACK_AB R177, R26, R81 ;  /* 0x000000511ab1723e */ /* 0x001fe200000010ff */
[----:B------:R0:W1:Y:S01]  /*32f0*/  MUFU.EX2 R190, R29 ;  /* 0x0000001d00be7308 */ /* 0x0000620000000800 */
[----:B------:R-:W-:Y:S01]  /*3300*/  FADD.FTZ R25, R185, R34 ;  /* 0x00000022b9197221 */ /* 0x000fe20000010000 */
[----:B--2---:R-:W-:Y:S01]  /*3310*/  FADD.FTZ R34, R11, R188 ;  /* 0x000000bc0b227221 */ /* 0x004fe20000010000 */
[----:B------:R-:W-:Y:S01]  /*3320*/  F2FP.BF16.F32.PACK_AB R188, R188, R11 ;  /* 0x0000000bbcbc723e */ /* 0x000fe200000010ff */
[----:B------:R-:W-:-:S02]  /*3330*/  IMAD.MOV.U32 R69, RZ, RZ, R119 ;  /* 0x000000ffff457224 */ /* 0x000fc400078e0077 */
[C---:B------:R-:W-:Y:S01]  /*3340*/  FADD.FTZ R36, R18.reuse, R25 ;  /* 0x0000001912247221 */ /* 0x040fe20000010000 */
[----:B------:R-:W-:Y:S01]  /*3350*/  F2FP.BF16.F32.PACK_AB R185, R18, R185 ;  /* 0x000000b912b9723e */ /* 0x000fe200000010ff */
[----:B------:R-:W2:Y:S01]  /*3360*/  MUFU.EX2 R15, R15 ;  /* 0x0000000f000f7308 */ /* 0x000ea20000000800 */
[----:B---3--:R-:W-:Y:S01]  /*3370*/  FADD.FTZ R25, R13, R34 ;  /* 0x000000220d197221 */ /* 0x008fe20000010000 */
[----:B------:R-:W-:Y:S01]  /*3380*/  FADD.FTZ R27, R187, R36 ;  /* 0x00000024bb1b7221 */ /* 0x000fe20000010000 */
[C---:B------:R-:W-:Y:S02]  /*3390*/  F2FP.BF16.F32.PACK_AB R187, R20.reuse, R187 ;  /* 0x000000bb14bb723e */ /* 0x040fe400000010ff */
[-C--:B------:R-:W-:Y:S01]  /*33a0*/  MOV R83, R119.reuse ;  /* 0x0000007700537202 */ /* 0x080fe20000000f00 */
[----:B------:R-:W-:Y:S01]  /*33b0*/  FADD.FTZ R36, R20, R27 ;  /* 0x0000001b14247221 */ /* 0x000fe20000010000 */
[----:B0-----:R-:W-:Y:S01]  /*33c0*/  MOV R29, R119 ;  /* 0x00000077001d7202 */ /* 0x001fe20000000f00 */
[----:B------:R0:W3:Y:S01]  /*33d0*/  MUFU.EX2 R184, R33 ;  /* 0x0000002100b87308 */ /* 0x0000e20000000800 */
[C---:B-1----:R-:W-:Y:S01]  /*33e0*/  FADD.FTZ R34, R190.reuse, R25 ;  /* 0x00000019be227221 */ /* 0x042fe20000010000 */
[----:B------:R-:W-:Y:S01]  /*33f0*/  FADD.FTZ R27, R73, R36 ;  /* 0x00000024491b7221 */ /* 0x000fe20000010000 */
[----:B------:R-:W-:Y:S01]  /*3400*/  F2FP.BF16.F32.PACK_AB R190, R190, R13 ;  /* 0x0000000dbebe723e */ /* 0x000fe200000010ff */
[----:B------:R-:W-:-:S02]  /*3410*/  IMAD.MOV.U32 R73, RZ, RZ, R119 ;  /* 0x000000ffff497224 */ /* 0x000fc400078e0077 */
[----:B------:R-:W-:Y:S02]  /*3420*/  FADD.FTZ R36, R22, R27 ;  /* 0x0000001b16247221 */ /* 0x000fe40000010000 */
[----:B------:R-:W1:Y:S01]  /*3430*/  MUFU.EX2 R21, R21 ;  /* 0x0000001500157308 */ /* 0x000e620000000800 */
[----:B--2---:R-:W-:Y:S01]  /*3440*/  FADD.FTZ R25, R15, R34 ;  /* 0x000000220f197221 */ /* 0x004fe20000010000 */
[----:B------:R-:W-:Y:S01]  /*3450*/  FADD.FTZ R27, R77, R36 ;  /* 0x000000244d1b7221 */ /* 0x000fe20000010000 */
[----:B------:R-:W-:Y:S01]  /*3460*/  MOV R77, R119 ;  /* 0x00000077004d7202 */ /* 0x000fe20000000f00 */
[----:B0-----:R-:W-:Y:S02]  /*3470*/  IMAD.MOV.U32 R33, RZ, RZ, R119 ;  /* 0x000000ffff217224 */ /* 0x001fe400078e0077 */
[----:B------:R-:W-:Y:S01]  /*3480*/  FADD.FTZ R36, R24, R27 ;  /* 0x0000001b18247221 */ /* 0x000fe20000010000 */
[----:B------:R-:W-:Y:S01]  /*3490*/  IMAD.MOV.U32 R24, RZ, RZ, R119 ;  /* 0x000000ffff187224 */ /* 0x000fe200078e0077 */
[----:B------:R0:W2:Y:S01]  /*34a0*/  MUFU.EX2 R186, R37 ;  /* 0x0000002500ba7308 */ /* 0x0000a20000000800 */
[C---:B---3--:R-:W-:Y:S01]  /*34b0*/  FADD.FTZ R34, R184.reuse, R25 ;  /* 0x00000019b8227221 */ /* 0x048fe20000010000 */
[----:B------:R-:W-:Y:S01]  /*34c0*/  FADD.FTZ R27, R81, R36 ;  /* 0x00000024511b7221 */ /* 0x000fe20000010000 */
[----:B------:R-:W-:Y:S01]  /*34d0*/  F2FP.BF16.F32.PACK_AB R184, R184, R15 ;  /* 0x0000000fb8b8723e */ /* 0x000fe200000010ff */
[----:B------:R-:W-:-:S02]  /*34e0*/  IMAD.MOV.U32 R81, RZ, RZ, R119 ;  /* 0x000000ffff517224 */ /* 0x000fc400078e0077 */
[----:B------:R-:W-:Y:S01]  /*34f0*/  FADD.FTZ R36, R26, R27 ;  /* 0x0000001b1a247221 */ /* 0x000fe20000010000 */
[----:B------:R-:W-:Y:S01]  /*3500*/  MOV R26, R119 ;  /* 0x00000077001a7202 */ /* 0x000fe20000000f00 */
[----:B------:R-:W3:Y:S01]  /*3510*/  MUFU.EX2 R43, R43 ;  /* 0x0000002b002b7308 */ /* 0x000ee20000000800 */
[----:B-1----:R-:W-:Y:S01]  /*3520*/  FADD.FTZ R25, R21, R34 ;  /* 0x0000002215197221 */ /* 0x002fe20000010000 */
[----:B------:R-:W-:Y:S01]  /*3530*/  FADD.FTZ R27, R85, R36 ;  /* 0x00000024551b7221 */ /* 0x000fe20000010000 */
[----:B0-----:R-:W-:-:S05]  /*3540*/  IMAD.MOV.U32 R37, RZ, RZ, R119 ;  /* 0x000000ffff257224 */ /* 0x001fca00078e0077 */
[----:B------:R0:W1:Y:S01]  /*3550*/  MUFU.EX2 R180, R41 ;  /* 0x0000002900b47308 */ /* 0x0000620000000800 */
[C---:B--2---:R-:W-:Y:S01]  /*3560*/  FADD.FTZ R34, R186.reuse, R25 ;  /* 0x00000019ba227221 */ /* 0x044fe20000010000 */
[----:B------:R-:W-:-:S06]  /*3570*/  F2FP.BF16.F32.PACK_AB R186, R186, R21 ;  /* 0x00000015baba723e */ /* 0x000fcc00000010ff */
[----:B------:R-:W2:Y:S01]  /*3580*/  MUFU.EX2 R47, R47 ;  /* 0x0000002f002f7308 */ /* 0x000ea20000000800 */
[----:B---3--:R-:W-:Y:S01]  /*3590*/  FADD.FTZ R25, R43, R34 ;  /* 0x000000222b197221 */ /* 0x008fe20000010000 */
[----:B0-----:R-:W-:-:S06]  /*35a0*/  MOV R41, R119 ;  /* 0x0000007700297202 */ /* 0x001fcc0000000f00 */
[----:B------:R0:W3:Y:S01]  /*35b0*/  MUFU.EX2 R182, R45 ;  /* 0x0000002d00b67308 */ /* 0x0000e20000000800 */
[C---:B-1----:R-:W-:Y:S01]  /*35c0*/  FADD.FTZ R34, R180.reuse, R25 ;  /* 0x00000019b4227221 */ /* 0x042fe20000010000 */
[----:B------:R-:W-:Y:S01]  /*35d0*/  F2FP.BF16.F32.PACK_AB R180, R180, R43 ;  /* 0x0000002bb4b4723e */ /* 0x000fe200000010ff */
[----:B------:R-:W-:-:S05]  /*35e0*/  IMAD.MOV.U32 R43, RZ, RZ, R119 ;  /* 0x000000ffff2b7224 */ /* 0x000fca00078e0077 */
[----:B------:R1:W4:Y:S01]  /*35f0*/  MUFU.EX2 R28, R87 ;  /* 0x00000057001c7308 */ /* 0x0003220000000800 */
[----:B--2---:R-:W-:Y:S01]  /*3600*/  FADD.FTZ R25, R47, R34 ;  /* 0x000000222f197221 */ /* 0x004fe20000010000 */
[----:B0-----:R-:W-:-:S06]  /*3610*/  IMAD.MOV.U32 R45, RZ, RZ, R119 ;  /* 0x000000ffff2d7224 */ /* 0x001fcc00078e0077 */
[----:B------:R-:W-:Y:S01]  /*3620*/  MUFU.EX2 R51, R51 ;  /* 0x0000003300337308 */ /* 0x000fe20000000800 */
[C---:B---3--:R-:W-:Y:S01]  /*3630*/  FADD.FTZ R34, R182.reuse, R25 ;  /* 0x00000019b6227221 */ /* 0x048fe20000010000 */
[----:B------:R-:W-:Y:S01]  /*3640*/  F2FP.BF16.F32.PACK_AB R182, R182, R47 ;  /* 0x0000002fb6b6723e */ /* 0x000fe200000010ff */
[----:B-1----:R-:W-:Y:S01]  /*3650*/  IMAD.MOV.U32 R87, RZ, RZ, R119 ;  /* 0x000000ffff577224 */ /* 0x002fe200078e0077 */
[----:B------:R-:W-:-:S04]  /*3660*/  MOV R47, R119 ;  /* 0x00000077002f7202 */ /* 0x000fc80000000f00 */
[----:B------:R-:W0:Y:S01]  /*3670*/  MUFU.EX2 R89, R89 ;  /* 0x0000005900597308 */ /* 0x000e220000000800 */
[C---:B----4-:R-:W-:Y:S01]  /*3680*/  FADD.FTZ R36, R28.reuse, R27 ;  /* 0x0000001b1c247221 */ /* 0x050fe20000010000 */
[----:B------:R-:W-:Y:S01]  /*3690*/  F2FP.BF16.F32.PACK_AB R179, R28, R85 ;  /* 0x000000551cb3723e */ /* 0x000fe200000010ff */
[--C-:B------:R-:W-:Y:S02]  /*36a0*/  IMAD.MOV.U32 R85, RZ, RZ, R119.reuse ;  /* 0x000000ffff557224 */ /* 0x100fe400078e0077 */
[--C-:B------:R-:W-:Y:S02]  /*36b0*/  IMAD.MOV.U32 R28, RZ, RZ, R119.reuse ;  /* 0x000000ffff1c7224 */ /* 0x100fe400078e0077 */
[--C-:B------:R-:W-:Y:S01]  /*36c0*/  IMAD.MOV.U32 R27, RZ, RZ, R119.reuse ;  /* 0x000000ffff1b7224 */ /* 0x100fe200078e0077 */
[----:B------:R1:W-:Y:S08]  /*36d0*/  MUFU.EX2 R176, R49 ;  /* 0x0000003100b07308 */ /* 0x0003f00000000800 */
[----:B------:R2:W3:Y:S01]  /*36e0*/  MUFU.EX2 R30, R91 ;  /* 0x0000005b001e7308 */ /* 0x0004e20000000800 */
[----:B0-----:R-:W-:Y:S01]  /*36f0*/  FADD.FTZ R25, R89, R36 ;  /* 0x0000002459197221 */ /* 0x001fe20000010000 */
[----:B-1----:R-:W-:-:S02]  /*3700*/  IMAD.MOV.U32 R49, RZ, RZ, R119 ;  /* 0x000000ffff317224 */ /* 0x002fc400078e0077 */
[----:B------:R-:W-:-:S04]  /*3710*/  IMAD.MOV.U32 R36, RZ, RZ, R119 ;  /* 0x000000ffff247224 */ /* 0x000fc800078e0077 */
[----:B------:R-:W-:Y:S01]  /*3720*/  MUFU.EX2 R55, R55 ;  /* 0x0000003700377308 */ /* 0x000fe20000000800 */
[----:B--2---:R-:W-:-:S07]  /*3730*/  IMAD.MOV.U32 R91, RZ, RZ, R119 ;  /* 0x000000ffff5b7224 */ /* 0x004fce00078e0077 */
[----:B------:R-:W0:Y:S01]  /*3740*/  MUFU.EX2 R93, R93 ;  /* 0x0000005d005d7308 */ /* 0x000e220000000800 */
[C---:B---3--:R-:W-:Y:S01]  /*3750*/  FADD.FTZ R14, R30.reuse, R25 ;  /* 0x000000191e0e7221 */ /* 0x048fe20000010000 */
[----:B------:R-:W-:Y:S01]  /*3760*/  F2FP.BF16.F32.PACK_AB R173, R30, R89 ;  /* 0x000000591ead723e */ /* 0x000fe200000010ff */
[----:B------:R-:W-:Y:S01]  /*3770*/  IMAD.MOV.U32 R30, RZ, RZ, R119 ;  /* 0x000000ffff1e7224 */ /* 0x000fe200078e0077 */
[----:B------:R-:W-:-:S04]  /*3780*/  MOV R89, R119 ;  /* 0x0000007700597202 */ /* 0x000fc80000000f00 */
[----:B------:R1:W-:Y:S08]  /*3790*/  MUFU.EX2 R178, R53 ;  /* 0x0000003500b27308 */ /* 0x0003f00000000800 */
[----:B------:R2:W3:Y:S01]  /*37a0*/  MUFU.EX2 R32, R63 ;  /* 0x0000003f00207308 */ /* 0x0004e20000000800 */
[----:B0-----:R-:W-:Y:S01]  /*37b0*/  FADD.FTZ R25, R93, R14 ;  /* 0x0000000e5d197221 */ /* 0x001fe20000010000 */
[----:B-1----:R-:W-:-:S06]  /*37c0*/  MOV R53, R119 ;  /* 0x0000007700357202 */ /* 0x002fcc0000000f00 */
[----:B------:R-:W0:Y:S01]  /*37d0*/  MUFU.EX2 R59, R59 ;  /* 0x0000003b003b7308 */ /* 0x000e220000000800 */
[----:B--2---:R-:W-:-:S07]  /*37e0*/  IMAD.MOV.U32 R63, RZ, RZ, R119 ;  /* 0x000000ffff3f7224 */ /* 0x004fce00078e0077 */
[----:B------:R1:W-:Y:S01]  /*37f0*/  MUFU.EX2 R174, R3 ;  /* 0x0000000300ae7308 */ /* 0x0003e20000000800 */
[C---:B---3--:R-:W-:Y:S01]  /*3800*/  FADD.FTZ R14, R32.reuse, R25 ;  /* 0x00000019200e7221 */ /* 0x048fe20000010000 */
[----:B------:R-:W-:Y:S01]  /*3810*/  F2FP.BF16.F32.PACK_AB R175, R32, R93 ;  /* 0x0000005d20af723e */ /* 0x000fe200000010ff */
[----:B------:R-:W-:Y:S01]  /*3820*/  IMAD.MOV.U32 R93, RZ, RZ, R119 ;  /* 0x000000ffff5d7224 */ /* 0x000fe200078e0077 */
[----:B------:R-:W-:-:S04]  /*3830*/  MOV R32, R119 ;  /* 0x0000007700207202 */ /* 0x000fc80000000f00 */
[----:B------:R-:W2:Y:S01]  /*3840*/  MUFU.EX2 R95, R95 ;  /* 0x0000005f005f7308 */ /* 0x000ea20000000800 */
[----:B-1----:R-:W-:Y:S01]  /*3850*/  FADD.FTZ R3, R51, R34 ;  /* 0x0000002233037221 */ /* 0x002fe20000010000 */
[----:B------:R-:W-:-:S03]  /*3860*/  IMAD.MOV.U32 R34, RZ, RZ, R119 ;  /* 0x000000ffff227224 */ /* 0x000fc600078e0077 */
[C---:B------:R-:W-:Y:S01]  /*3870*/  FADD.FTZ R12, R176.reuse, R3 ;  /* 0x00000003b00c7221 */ /* 0x040fe20000010000 */
[----:B------:R-:W-:Y:S01]  /*3880*/  F2FP.BF16.F32.PACK_AB R176, R176, R51 ;  /* 0x00000033b0b0723e */ /* 0x000fe200000010ff */
[----:B------:R-:W-:Y:S01]  /*3890*/  IMAD.MOV.U32 R51, RZ, RZ, R119 ;  /* 0x000000ffff337224 */ /* 0x000fe200078e0077 */
[----:B------:R1:W3:Y:S01]  /*38a0*/  MUFU.EX2 R172, R57 ;  /* 0x0000003900ac7308 */ /* 0x0002e20000000800 */
[----:B------:R-:W-:-:S04]  /*38b0*/  FADD.FTZ R3, R55, R12 ;  /* 0x0000000c37037221 */ /* 0x000fc80000010000 */
[C---:B------:R-:W-:Y:S01]  /*38c0*/  FADD.FTZ R12, R178.reuse, R3 ;  /* 0x00000003b20c7221 */ /* 0x040fe20000010000 */
[----:B------:R-:W-:Y:S01]  /*38d0*/  F2FP.BF16.F32.PACK_AB R178, R178, R55 ;  /* 0x00000037b2b2723e */ /* 0x000fe200000010ff */
[--C-:B------:R-:W-:Y:S01]  /*38e0*/  IMAD.MOV.U32 R55, RZ, RZ, R119.reuse ;  /* 0x000000ffff377224 */ /* 0x100fe200078e0077 */
[----:B------:R4:W5:Y:S01]  /*38f0*/  MUFU.EX2 R8, R67 ;  /* 0x0000004300087308 */ /* 0x0009620000000800 */
[----:B0-----:R-:W-:Y:S01]  /*3900*/  FADD.FTZ R3, R59, R12 ;  /* 0x0000000c3b037221 */ /* 0x001fe20000010000 */
[----:B--2---:R-:W-:Y:S01]  /*3910*/  FADD.FTZ R25, R95, R14 ;  /* 0x0000000e5f197221 */ /* 0x004fe20000010000 */
[----:B-1----:R-:W-:-:S05]  /*3920*/  IMAD.MOV.U32 R57, RZ, RZ, R119 ;  /* 0x000000ffff397224 */ /* 0x002fca00078e0077 */
[----:B------:R-:W0:Y:S01]  /*3930*/  MUFU.EX2 R61, R61 ;  /* 0x0000003d003d7308 */ /* 0x000e220000000800 */
[C---:B---3--:R-:W-:Y:S01]  /*3940*/  FADD.FTZ R3, R172.reuse, R3 ;  /* 0x00000003ac037221 */ /* 0x048fe20000010000 */
[----:B------:R-:W-:Y:S01]  /*3950*/  F2FP.BF16.F32.PACK_AB R172, R172, R59 ;  /* 0x0000003bacac723e */ /* 0x000fe200000010ff */
[----:B----4-:R-:W-:Y:S01]  /*3960*/  IMAD.MOV.U32 R67, RZ, RZ, R119 ;  /* 0x000000ffff437224 */ /* 0x010fe200078e0077 */
[----:B------:R-:W-:-:S04]  /*3970*/  MOV R59, R119 ;  /* 0x00000077003b7202 */ /* 0x000fc80000000f00 */
[----:B------:R-:W1:Y:S01]  /*3980*/  MUFU.EX2 R19, R19 ;  /* 0x0000001300137308 */ /* 0x000e620000000800 */
[C---:B-----5:R-:W-:Y:S01]  /*3990*/  FADD.FTZ R12, R8.reuse, R25 ;  /* 0x00000019080c7221 */ /* 0x060fe20000010000 */
[----:B------:R-:W-:Y:S01]  /*39a0*/  F2FP.BF16.F32.PACK_AB R169, R8, R95 ;  /* 0x0000005f08a9723e */ /* 0x000fe200000010ff */
[----:B------:R-:W-:Y:S01]  /*39b0*/  FADD.FTZ R8, R174, R3 ;  /* 0x00000003ae087221 */ /* 0x000fe20000010000 */
[----:B------:R-:W-:-:S04]  /*39c0*/  MOV R95, R119 ;  /* 0x00000077005f7202 */ /* 0x000fc80000000f00 */
[----:B------:R2:W3:Y:S01]  /*39d0*/  MUFU.EX2 R168, R65 ;  /* 0x0000004100a87308 */ /* 0x0004e20000000800 */
[C---:B0-----:R-:W-:Y:S01]  /*39e0*/  FADD.FTZ R8, R61.reuse, R8 ;  /* 0x000000083d087221 */ /* 0x041fe20000010000 */
[----:B------:R-:W-:Y:S01]  /*39f0*/  F2FP.BF16.F32.PACK_AB R174, R61, R174 ;  /* 0x000000ae3dae723e */ /* 0x000fe200000010ff */
[----:B------:R-:W-:-:S05]  /*3a00*/  IMAD.MOV.U32 R61, RZ, RZ, R119 ;  /* 0x000000ffff3d7224 */ /* 0x000fca00078e0077 */
[----:B------:R-:W0:Y:S01]  /*3a10*/  MUFU.EX2 R97, R97 ;  /* 0x0000006100617308 */ /* 0x000e220000000800 */
[----:B-1----:R-:W-:Y:S01]  /*3a20*/  FADD.FTZ R11, R19, R8 ;  /* 0x00000008130b7221 */ /* 0x002fe20000010000 */
[----:B--2---:R-:W-:-:S06]  /*3a30*/  MOV R65, R119 ;  /* 0x0000007700417202 */ /* 0x004fcc0000000f00 */
[----:B------:R-:W1:Y:S01]  /*3a40*/  MUFU.EX2 R23, R23 ;  /* 0x0000001700177308 */ /* 0x000e620000000800 */
[C---:B---3--:R-:W-:Y:S01]  /*3a50*/  FADD.FTZ R8, R168.reuse, R11 ;  /* 0x0000000ba8087221 */ /* 0x048fe20000010000 */
[----:B------:R-:W-:-:S06]  /*3a60*/  F2FP.BF16.F32.PACK_AB R168, R168, R19 ;  /* 0x00000013a8a8723e */ /* 0x000fcc00000010ff */
[----:B------:R-:W2:Y:S01]  /*3a70*/  MUFU.EX2 R10, R10 ;  /* 0x0000000a000a7308 */ /* 0x000ea20000000800 */
[----:B0-----:R-:W-:-:S07]  /*3a80*/  FADD.FTZ R25, R97, R12 ;  /* 0x0000000c61197221 */ /* 0x001fce0000010000 */
[----:B------:R-:W0:Y:S01]  /*3a90*/  MUFU.EX2 R0, R0 ;  /* 0x0000000000007308 */ /* 0x000e220000000800 */
[----:B-1----:R-:W-:Y:S01]  /*3aa0*/  FADD.FTZ R11, R23, R8 ;  /* 0x00000008170b7221 */ /* 0x002fe20000010000 */
[C---:B--2---:R-:W-:Y:S01]  /*3ab0*/  FADD.FTZ R3, R10.reuse, R25 ;  /* 0x000000190a037221 */ /* 0x044fe20000010000 */
[----:B------:R-:W-:Y:S01]  /*3ac0*/  F2FP.BF16.F32.PACK_AB R171, R10, R97 ;  /* 0x000000610aab723e */ /* 0x000fe200000010ff */
[--C-:B------:R-:W-:Y:S02]  /*3ad0*/  IMAD.MOV.U32 R97, RZ, RZ, R119.reuse ;  /* 0x000000ffff617224 */ /* 0x100fe400078e0077 */
[----:B------:R-:W-:Y:S02]  /*3ae0*/  IMAD.MOV.U32 R25, RZ, RZ, R119 ;  /* 0x000000ffff197224 */ /* 0x000fe400078e0077 */
[C---:B0-----:R-:W-:Y:S01]  /*3af0*/  FADD.FTZ R8, R0.reuse, R11 ;  /* 0x0000000b00087221 */ /* 0x041fe20000010000 */
[----:B------:R-:W-:Y:S01]  /*3b00*/  F2FP.BF16.F32.PACK_AB R170, R0, R23 ;  /* 0x0000001700aa723e */ /* 0x000fe200000010ff */
[----:B------:R-:W-:Y:S01]  /*3b10*/  IMAD.MOV.U32 R0, RZ, RZ, 0x3f800000 ;  /* 0x3f800000ff007424 */ /* 0x000fe200078e00ff */
[----:B------:R-:W-:Y:S01]  /*3b20*/  MOV R11, 0x3f800000 ;  /* 0x3f800000000b7802 */ /* 0x000fe20000000f00 */
[----:B------:R-:W-:Y:S06]  /*3b30*/  @!P1 BRA `(.L_x_3289) ;  /* 0x0000002400c89947 */ /* 0x000fec0003800000 */
[----:B------:R-:W-:Y:S01]  /*3b40*/  MOV R12, R5 ;  /* 0x00000005000c7202 */ /* 0x000fe20000000f00 */
[----:B------:R-:W-:Y:S01]  /*3b50*/  IMAD.MOV.U32 R10, RZ, RZ, R9 ;  /* 0x000000ffff0a7224 */ /* 0x000fe200078e0009 */
[----:B------:R-:W-:Y:S01]  /*3b60*/  CS2R R118, SRZ ;  /* 0x0000000000767805 */ /* 0x000fe2000001ff00 */
[----:B------:R-:W-:Y:S01]  /*3b70*/  IMAD.MOV.U32 R0, RZ, RZ, 0x3f800000 ;  /* 0x3f800000ff007424 */ /* 0x000fe200078e00ff */
        /* <DEDUP_REMOVED lines=47> */
[----:B------:R-:W-:Y:S01]  /*3e70*/  UMOV UR56, URZ ;  /* 0x0000003f00387c82 */ /* 0x000fe20008000000 */
[----:B------:R-:W-:Y:S01]  /*3e80*/  UMOV UR57, URZ ;  /* 0x0000003f00397c82 */ /* 0x000fe20008000000 */
[----:B------:R-:W-:-:S05]  /*3e90*/  ULDC UR60, c[0x0][0x9d8] ;  /* 0x00027600003c7ab9 */ /* 0x000fca0000000800 */
.L_x_3300:
[----:B------:R-:W-:-:S04]  /*3ea0*/  UISETP.NE.AND UP0, UPT, UR57, 0x1, UPT ;  /* 0x000000013900788c */ /* 0x000fc8000bf05270 */
[----:B------:R-:W-:-:S04]  /*3eb0*/  USEL UR39, URZ, 0x1, UP0 ;  /* 0x000000013f277887 */ /* 0x000fc80008000000 */
[----:B------:R-:W-:Y:S01]  /*3ec0*/  ULOP3.LUT UR39, UR56, UR39, URZ, 0x3c, !UPT ;  /* 0x0000002738277292 */ /* 0x000fe2000f8e3c3f */
[----:B------:R-:W-:Y:S11]  /*3ed0*/  @!P0 BRA `(.L_x_3290) ;  /* 0x0000000000048947 */ /* 0x000ff60003800000 */
[----:B------:R-:W-:Y:S01]  /*3ee0*/  BPT.TRAP 0x1 ;  /* 0x000000040000795c */ /* 0x000fe20000300000 */
.L_x_3290:
[----:B------:R-:W-:Y:S01]  /*3ef0*/  UIADD3 UR4, UR57, 0x1, URZ ;  /* 0x0000000139047890 */ /* 0x000fe2000fffe03f */
[----:B------:R-:W-:-:S03]  /*3f00*/  MOV R4, UR39 ;  /* 0x0000002700047c02 */ /* 0x000fc60008000f00 */
[----:B------:R-:W-:Y:S01]  /*3f10*/  UISETP.NE.AND UP0, UPT, UR4, 0x2, UPT ;  /* 0x000000020400788c */ /* 0x000fe2000bf05270 */
[----:B------:R-:W-:-:S03]  /*3f20*/  SHF.L.U32 R4, R4, 0x1f, RZ ;  /* 0x0000001f04047819 */ /* 0x000fc600000006ff */
[----:B------:R-:W-:-:S04]  /*3f30*/  USEL UR4, UR4, URZ, UP0 ;  /* 0x0000003f04047287 */ /* 0x000fc80008000000 */
[----:B------:R-:W-:Y:S02]  /*3f40*/  ULEA UR61, UR4, UR38, 0x3 ;  /* 0x00000026043d7291 */ /* 0x000fe4000f8e183f */
[----:B------:R-:W-:-:S07]  /*3f50*/  IMAD.U32 R2, RZ, RZ, UR4 ;  /* 0x00000004ff027e24 */ /* 0x000fce000f8e00ff */
[----:B------:R0:W1:Y:S01]  /*3f60*/  SYNCS.PHASECHK.TRANS64.TRYWAIT P1, [UR61+0x30830], R4 ;  /* 0x03083004ff0075a7 */ /* 0x000062000802017d */
[----:B------:R-:W-:Y:S05]  /*3f70*/  @!P0 BRA `(.L_x_3291) ;  /* 0x0000000000048947 */ /* 0x000fea0003800000 */
[----:B------:R-:W-:Y:S01]  /*3f80*/  BPT.TRAP 0x1 ;  /* 0x000000040000795c */ /* 0x000fe20000300000 */
.L_x_3291:
[----:B-1----:R-:W-:Y:S05]  /*3f90*/  @P1 BRA `(.L_x_3292) ;  /* 0x0000000000081947 */ /* 0x002fea0003800000 */
[----:B------:R-:W1:Y:S02]  /*3fa0*/  SYNCS.PHASECHK.TRANS64.TRYWAIT P1, [UR61+0x30830], R4 ;  /* 0x03083004ff0075a7 */ /* 0x000e64000802017d */
[----:B-1----:R-:W-:Y:S05]  /*3fb0*/  @!P1 BRA `(.L_x_3293) ;  /* 0x0000008c00cc9947 */ /* 0x002fea0003800000 */
.L_x_3292:
        /* <DEDUP_REMOVED lines=13> */
[----:B------:R-:W-:Y:S01]  /*4090*/  UIMAD UR6, UR6, 0x900, UR58 ;  /* 0x00000900060678a4 */ /* 0x000fe2000f8e023a */
[-C--:B------:R-:W-:Y:S01]  /*40a0*/  FMUL.FTZ R24, R24, R11.reuse ;  /* 0x0000000b18187220 */ /* 0x080fe20000410000 */
[----:B------:R-:W-:Y:S01]  /*40b0*/  UMOV UR47, 0x40000040 ;  /* 0x40000040002f7882 */ /* 0x000fe20000000000 */
[----:B------:R-:W-:Y:S01]  /*40c0*/  UMOV UR51, 0x40000040 ;  /* 0x4000004000337882 */ /* 0x000fe20000000000 */
[----:B------:R-:W-:Y:S01]  /*40d0*/  UIADD3 UR10, UR6, 0x2, URZ ;  /* 0x00000002060a7890 */ /* 0x000fe2000fffe03f */
[-C--:B------:R-:W-:Y:S01]  /*40e0*/  FMUL.FTZ R25, R25, R11.reuse ;  /* 0x0000000b19197220 */ /* 0x080fe20000410000 */
[----:B------:R-:W-:Y:S01]  /*40f0*/  UIADD3 UR14, UR6, 0x4, URZ ;  /* 0x00000004060e7890 */ /* 0x000fe2000fffe03f */
[----:B------:R-:W-:Y:S01]  /*4100*/  FMUL.FTZ R28, R28, R11 ;  /* 0x0000000b1c1c7220 */ /* 0x000fe20000410000 */
[----:B------:R-:W-:-:S02]  /*4110*/  UIADD3 UR18, UR6, 0x6, URZ ;  /* 0x0000000606127890 */ /* 0x000fc4000fffe03f */
[----:B------:R-:W-:Y:S01]  /*4120*/  HGMMA.64x96x16.F32.BF16 R120, gdesc[UR4], RZ, !UPT, gsb0 ;  /* 0x01600000047879f0 */ /* 0x000fe2000c0018ff */
        /* <DEDUP_REMOVED lines=103> */
[----:B------:R-:W-:-:S05]  /*47a0*/  FMUL.FTZ R119, R119, R0 ;  /* 0x0000000077777220 */ /* 0x000fca0000410000 */
        /* <DEDUP_REMOVED lines=32> */
[----:B------:R-:W-:Y:S05]  /*49b0*/  @!P0 BRA `(.L_x_3294) ;  /* 0x0000000000048947 */ /* 0x000fea0003800000 */
[----:B------:R-:W-:Y:S01]  /*49c0*/  BPT.TRAP 0x1 ;  /* 0x000000040000795c */ /* 0x000fe20000300000 */
.L_x_3294:
[----:B------:R-:W-:Y:S01]  /*49d0*/  ULEA UR4, UR57, UR38, 0x3 ;  /* 0x0000002639047291 */ /* 0x000fe2000f8e183f */
[----:B------:R-:W-:-:S05]  /*49e0*/  IMAD.U32 R0, RZ, RZ, UR56 ;  /* 0x00000038ff007e24 */ /* 0x000fca000f8e00ff */
[----:B------:R-:W-:-:S04]  /*49f0*/  SHF.L.U32 R0, R0, 0x1f, RZ ;  /* 0x0000001f00007819 */ /* 0x000fc800000006ff */
[----:B------:R2:W3:Y:S01]  /*4a00*/  SYNCS.PHASECHK.TRANS64.TRYWAIT P1, [UR4+0x30850], R0 ;  /* 0x03085000ff0075a7 */ /* 0x0004e20008020144 */
[----:B------:R-:W-:Y:S05]  /*4a10*/  @!P0 BRA `(.L_x_3295) ;  /* 0x0000000000048947 */ /* 0x000fea0003800000 */
[----:B------:R-:W-:Y:S01]  /*4a20*/  BPT.TRAP 0x1 ;  /* 0x000000040000795c */ /* 0x000fe20000300000 */
.L_x_3295:
[----:B---3--:R-:W-:Y:S05]  /*4a30*/  @P1 BRA `(.L_x_3296) ;  /* 0x0000000000081947 */ /* 0x008fea0003800000 */
[----:B------:R-:W3:Y:S02]  /*4a40*/  SYNCS.PHASECHK.TRANS64.TRYWAIT P1, [UR4+0x30850], R0 ;  /* 0x03085000ff0075a7 */ /* 0x000ee40008020144 */
[----:B---3--:R-:W-:Y:S05]  /*4a50*/  @!P1 BRA `(.L_x_3297) ;  /* 0x00000084003c9947 */ /* 0x008fea0003800000 */
.L_x_3296:
[----:B------:R-:W-:Y:S01]  /*4a60*/  UIADD3 UR5, UR38, 0x400, URZ ;  /* 0x0000040026057890 */ /* 0x000fe2000fffe03f */
[----:B------:R-:W-:Y:S01]  /*4a70*/  WARPGROUP.ARRIVE ;  /* 0x00000000000079c5 */ /* 0x000fe20000000000 */
[----:B------:R-:W-:Y:S01]  /*4a80*/  UMOV UR7, 0x40000040 ;  /* 0x4000004000077882 */ /* 0x000fe20000000000 */
[----:B------:R-:W-:Y:S01]  /*4a90*/  UMOV UR11, 0x40000040 ;  /* 0x40000040000b7882 */ /* 0x000fe20000000000 */
[----:B------:R-:W-:-:S04]  /*4aa0*/  USHF.R.U32.HI UR5, URZ, 0x4, UR5 ;  /* 0x000000043f057899 */ /* 0x000fc80008011605 */
[----:B------:R-:W-:-:S04]  /*4ab0*/  ULOP3.LUT UR5, UR5, 0x3fff, URZ, 0xc0, !UPT ;  /* 0x00003fff05057892 */ /* 0x000fc8000f8ec03f */
[----:B------:R-:W-:-:S04]  /*4ac0*/  ULOP3.LUT UR5, UR5, 0x3000000, URZ, 0xfc, !UPT ;  /* 0x0300000005057892 */ /* 0x000fc8000f8efc3f */
[----:B------:R-:W-:-:S04]  /*4ad0*/  UIMAD UR6, UR57, 0x900, UR5 ;  /* 0x00000900390678a4 */ /* 0x000fc8000f8e0205 */
[----:B------:R-:W-:-:S05]  /*4ae0*/  UIADD3 UR10, UR6, 0x80, URZ ;  /* 0x00000080060a7890 */ /* 0x000fca000fffe03f */
[----:B------:R-:W-:Y:S01]  /*4af0*/  HGMMA.64x192x16.F32.BF16 R24, R188, gdesc[UR4].tnspB, R24, gsb0 ;  /* 0x42e00004bc187df0 */ /* 0x000fe20008001818 */
[----:B------:R-:W-:Y:S02]  /*4b00*/  UMOV UR7, 0x40000040 ;  /* 0x4000004000077882 */ /* 0x000fe40000000000 */
[----:B------:R-:W-:Y:S02]  /*4b10*/  WARPGROUP.DEPBAR.LE gsb0, 0x0 ;  /* 0x00008000000079c5 */ /* 0x000fe40000010000 */
[----:B------:R-:W-:-:S15]  /*4b20*/  WARPGROUP.ARRIVE ;  /* 0x00000000000079c5 */ /* 0x000fde0000000000 */
[----:B------:R-:W-:Y:S01]  /*4b30*/  HGMMA.64x192x16.F32.BF16 R24, R184, gdesc[UR8].tnspB, R24, gsb0 ;  /* 0x42e00008b8187df0 */ /* 0x000fe20008001818 */
[----:B------:R-:W-:Y:S01]  /*4b40*/  UIADD3 UR10, UR6, 0x100, URZ ;  /* 0x00000100060a7890 */ /* 0x000fe2000fffe03f */
[----:B------:R-:W-:Y:S01]  /*4b50*/  UMOV UR11, 0x40000040 ;  /* 0x40000040000b7882 */ /* 0x000fe20000000000 */
        /* <DEDUP_REMOVED lines=10> */
[----:B------:R-:W-:Y:S01]  /*4c00*/  UIADD3 UR6, UR6, 0x280, URZ ;  /* 0x0000028006067890 */ /* 0x000fe2000fffe03f */
[----:B------:R-:W-:Y:S02]  /*4c10*/  WARPGROUP.DEPBAR.LE gsb0, 0x0 ;  /* 0x00008000000079c5 */ /* 0x000fe40000010000 */
[----:B------:R-:W-:-:S14]  /*4c20*/  WARPGROUP.ARRIVE ;  /* 0x00000000000079c5 */ /* 0x000fdc0000000000 */
[----:B------:R-:W-:Y:S03]  /*4c30*/  HGMMA.64x192x16.F32.BF16 R24, R172, gdesc[UR8].tnspB, R24, gsb0 ;  /* 0x42e00008ac187df0 */ /* 0x000fe60008001818 */
[----:B------:R-:W-:Y:S02]  /*4c40*/  WARPGROUP.DEPBAR.LE gsb0, 0x0 ;  /* 0x00008000000079c5 */ /* 0x000fe40000010000 */
[----:B------:R-:W-:-:S15]  /*4c50*/  WARPGROUP.ARRIVE ;  /* 0x00000000000079c5 */ /* 0x000fde0000000000 */
[----:B------:R-:W-:Y:S03]  /*4c60*/  HGMMA.64x192x16.F32.BF16 R24, R168, gdesc[UR4].tnspB, R24, gsb0 ;  /* 0x42e00004a8187df0 */ /* 0x000fe60008001818 */
[----:B------:R-:W-:Y:S02]  /*4c70*/  WARPGROUP.DEPBAR.LE gsb0, 0x0 ;  /* 0x00008000000079c5 */ /* 0x000fe40000010000 */
[----:B------:R-:W-:Y:S05]  /*4c80*/  @!P0 BRA `(.L_x_3298) ;  /* 0x0000000000048947 */ /* 0x000fea0003800000 */
[----:B------:R-:W-:Y:S01]  /*4c90*/  BPT.TRAP 0x1 ;  /* 0x000000040000795c */ /* 0x000fe20000300000 */
.L_x_3298:
        /* <DEDUP_REMOVED lines=23> */
[----:B-12---:R-:W-:Y:S01]  /*4e10*/  FMNMX.FTZ R0, R169, R10, !PT ;  /* 0x0000000aa9007209 */ /* 0x006fe20007810000 */
        /* <DEDUP_REMOVED lines=31> */
[----:B--2---:R-:W-:Y:S01]  /*5010*/  FMNMX.FTZ R4, R15, R4, !PT ;  /* 0x000000040f047209 */ /* 0x004fe20007810000 */
[----:B------:R-:W-:Y:S01]  /*5020*/  FMUL.FTZ R161, R163, UR60 ;  /* 0x0000003ca3a17c20 */ /* 0x000fe20008410000 */
[----:B------:R-:W-:Y:S01]  /*5030*/  FMUL.FTZ R207, R165, UR60 ;  /* 0x0000003ca5cf7c20 */ /* 0x000fe20008410000 */
[----:B------:R-:W-:Y:S01]  /*5040*/  FMUL.FTZ R163, R166, UR60 ;  /* 0x0000003ca6a37c20 */ /* 0x000fe20008410000 */
[----:B------:R-:W-:Y:S01]  /*5050*/  FMUL.FTZ R165, R167, UR60 ;  /* 0x0000003ca7a57c20 */ /* 0x000fe20008410000 */
[----:B------:R-:W2:Y:S01]  /*5060*/  S2UR UR5, SR_CgaCtaId ;  /* 0x00000000000579c3 */ /* 0x000ea20000008800 */
[----:B------:R-:W-:Y:S01]  /*5070*/  UIADD3 UR61, UR61, 0x30840, URZ ;  /* 0x000308403d3d7890 */ /* 0x000fe2000fffe03f */
[----:B------:R-:W3:Y:S01]  /*5080*/  MUFU.TANH R177, R177 ;  /* 0x000000b100b17308 */ /* 0x000ee20000002400 */
[----:B0-----:R-:W-:-:S07]  /*5090*/  FMNMX.FTZ R0, R175, R0, !PT ;  /* 0x00000000af007209 */ /* 0x001fce0007810000 */
[----:B------:R-:W0:Y:S01]  /*50a0*/  MUFU.TANH R21, R21 ;  /* 0x0000001500157308 */ /* 0x000e220000002400 */
[----:B-1----:R-:W-:-:S07]  /*50b0*/  FMNMX.FTZ R4, R19, R4, !PT ;  /* 0x0000000413047209 */ /* 0x002fce0007810000 */
[----:B------:R-:W1:Y:S01]  /*50c0*/  MUFU.TANH R179, R179 ;  /* 0x000000b300b37308 */ /* 0x000e620000002400 */
[----:B---3--:R-:W-:Y:S01]  /*50d0*/  FMNMX.FTZ R0, R177, R0, !PT ;  /* 0x00000000b1007209 */ /* 0x008fe20007810000 */
[----:B--2---:R-:W-:-:S06]  /*50e0*/  UPRMT UR61, UR5, 0x654, UR61 ;  /* 0x00000654053d7896 */ /* 0x004fcc000800003d */
[----:B------:R-:W2:Y:S01]  /*50f0*/  MUFU.TANH R23, R23 ;  /* 0x0000001700177308 */ /* 0x000ea20000002400 */
[----:B0-----:R-:W-:Y:S02]  /*5100*/  FMNMX.FTZ R4, R21, R4, !PT ;  /* 0x0000000415047209 */ /* 0x001fe40007810000 */
[----:B------:R-:W-:Y:S05]  /*5110*/  SYNCS.ARRIVE.TRANS64.RED.A1T0 RZ, [UR61], RZ ;  /* 0x000000ffffff79a7 */ /* 0x000fea000810043d */
        /* <DEDUP_REMOVED lines=74> */
[----:B------:R-:W1:Y:S01]  /*55c0*/  SHFL.BFLY PT, R5, R0, 0x2, 0x1f ;  /* 0x0c401f0000057f89 */ /* 0x000e6200000e0000 */
[----:B--2---:R-:W-:-:S04]  /*55d0*/  FMNMX.FTZ R4, R163, R4, !PT ;  /* 0x00000004a3047209 */ /* 0x004fc80007810000 */
[----:B0-----:R-:W-:-:S05]  /*55e0*/  FMNMX.FTZ R11, R165, R4, !PT ;  /* 0x00000004a50b7209 */ /* 0x001fca0007810000 */
[----:B------:R-:W0:Y:S01]  /*55f0*/  SHFL.BFLY PT, R4, R11, 0x2, 0x1f ;  /* 0x0c401f000b047f89 */ /* 0x000e2200000e0000 */
[----:B-1----:R-:W-:-:S05]  /*5600*/  FMNMX.FTZ R14, R0, R5, !PT ;  /* 0x00000005000e7209 */ /* 0x002fca0007810000 */
[----:B------:R-:W1:Y:S01]  /*5610*/  SHFL.BFLY PT, R9, R14, 0x1, 0x1f ;  /* 0x0c201f000e097f89 */ /* 0x000e6200000e0000 */
[----:B0-----:R-:W-:Y:S02]  /*5620*/  FMNMX.FTZ R18, R11, R4, !PT ;  /* 0x000000040b127209 */ /* 0x001fe40007810000 */
[----:B------:R-:W0:Y:S03]  /*5630*/  LDC R4, c[0x0][0x988] ;  /* 0x00026200ff047b82 */ /* 0x000e260000000800 */
[----:B------:R-:W2:Y:S01]  /*5640*/  SHFL.BFLY PT, R5, R18, 0x1, 0x1f ;  /* 0x0c201f0012057f89 */ /* 0x000ea200000e0000 */
[----:B-1----:R-:W-:-:S05]  /*5650*/  FMNMX.FTZ R9, R14, R9, !PT ;  /* 0x000000090e097209 */ /* 0x002fca0007810000 */
[----:B------:R-:W-:-:S04]  /*5660*/  FADD.FTZ R167, -R9, R10 ;  /* 0x0000000a09a77221 */ /* 0x000fc80000010100 */
[----:B0-----:R-:W-:Y:S01]  /*5670*/  FMUL.FTZ R10, R167, R4 ;  /* 0x00000004a70a7220 */ /* 0x001fe20000410000 */
[----:B--2---:R-:W-:-:S03]  /*5680*/  FMNMX.FTZ R5, R18, R5, !PT ;  /* 0x0000000512057209 */ /* 0x004fc60007810000 */
[----:B------:R0:W-:Y:S02]  /*5690*/  MUFU.EX2 R11, R10 ;  /* 0x0000000a000b7308 */ /* 0x0001e40000000800 */
[----:B------:R-:W-:Y:S01]  /*56a0*/  FADD.FTZ R167, -R5, R12 ;  /* 0x0000000c05a77221 */ /* 0x000fe20000010100 */
[----:B------:R-:W-:-:S03]  /*56b0*/  FMUL.FTZ R12, R9, R4 ;  /* 0x00000004090c7220 */ /* 0x000fc60000410000 */
[-C--:B------:R-:W-:Y:S01]  /*56c0*/  FMUL.FTZ R0, R167, R4.reuse ;  /* 0x00000004a7007220 */ /* 0x080fe20000410000 */
[-C--:B0-----:R-:W-:Y:S01]  /*56d0*/  FMUL.FTZ R10, R5, R4.reuse ;  /* 0x00000004050a7220 */ /* 0x081fe20000410000 */
[-CC-:B------:R-:W-:Y:S01]  /*56e0*/  FFMA.FTZ R188, R169, R4.reuse, -R12.reuse ;  /* 0x00000004a9bc7223 */ /* 0x180fe2000001080c */
[-CC-:B------:R-:W-:Y:S01]  /*56f0*/  FFMA.FTZ R182, R189, R4.reuse, -R12.reuse ;  /* 0x00000004bdb67223 */ /* 0x180fe2000001080c */
[-C--:B------:R-:W-:Y:S01]  /*5700*/  FFMA.FTZ R172, R151, R4.reuse, -R12 ;  /* 0x0000000497ac7223 */ /* 0x080fe2000001080c */
[-C--:B------:R-:W-:Y:S01]  /*5710*/  FFMA.FTZ R189, R13, R4.reuse, -R10 ;  /* 0x000000040dbd7223 */ /* 0x080fe2000001080a */
        /* <DEDUP_REMOVED lines=21> */
[-CC-:B------:R-:W-:Y:S01]  /*5870*/  FFMA.FTZ R12, R15, R4.reuse, -R10.reuse ;  /* 0x000000040f0c7223 */ /* 0x180fe2000001080a */
        /* <DEDUP_REMOVED lines=15> */
[----:B------:R-:W-:Y:S01]  /*5970*/  FFMA.FTZ R124, R141, R4, -R10 ;  /* 0x000000048d7c7223 */ /* 0x000fe2000001080a */
[----:B------:R-:W1:Y:S01]  /*5980*/  MUFU.EX2 R189, R189 ;  /* 0x000000bd00bd7308 */ /* 0x000e620000000800 */
[----:B0-----:R-:W-:Y:S01]  /*5990*/  FFMA.FTZ R8, R11, R8, R188 ;  /* 0x000000080b087223 */ /* 0x001fe200000100bc */
[-CC-:B------:R-:W-:Y:S01]  /*59a0*/  FFMA.FTZ R143, R143, R4.reuse, -R10.reuse ;  /* 0x000000048f8f7223 */ /* 0x180fe2000001080a */
[-CC-:B------:R-:W-:Y:S01]  /*59b0*/  FFMA.FTZ R145, R145, R4.reuse, -R10.reuse ;  /* 0x0000000491917223 */ /* 0x180fe2000001080a */
[-CC-:B------:R-:W-:Y:S01]  /*59c0*/  FFMA.FTZ R147, R147, R4.reuse, -R10.reuse ;  /* 0x0000000493937223 */ /* 0x180fe2000001080a */
[-CC-:B------:R-:W-:Y:S01]  /*59d0*/  FFMA.FTZ R149, R149, R4.reuse, -R10.reuse ;  /* 0x0000000495957223 */ /* 0x180fe2000001080a */
[-CC-:B------:R-:W-:Y:S01]  /*59e0*/  FFMA.FTZ R159, R159, R4.reuse, -R10.reuse ;  /* 0x000000049f9f7223 */ /* 0x180fe2000001080a */
[-CC-:B------:R-:W-:Y:S01]  /*59f0*/  FFMA.FTZ R161, R161, R4.reuse, -R10.reuse ;  /* 0x00000004a1a17223 */ /* 0x180fe2000001080a */
[----:B------:R-:W0:Y:S01]  /*5a00*/  MUFU.EX2 R167, R167 ;  /* 0x000000a700a77308 */ /* 0x000e220000000800 */
[-CC-:B------:R-:W-:Y:S01]  /*5a10*/  FFMA.FTZ R163, R163, R4.reuse, -R10.reuse ;  /* 0x00000004a3a37223 */ /* 0x180fe2000001080a */
[----:B------:R-:W-:-:S06]  /*5a20*/  FFMA.FTZ R10, R165, R4, -R10 ;  /* 0x00000004a50a7223 */ /* 0x000fcc000001080a */
        /* <DEDUP_REMOVED lines=89> */
[----:B--2---:R-:W-:Y:S01]  /*5fc0*/  FADD.FTZ R3, R126, R3 ;  /* 0x000000037e037221 */ /* 0x004fe20000010000 */
[----:B-1----:R-:W-:-:S03]  /*5fd0*/  FADD.FTZ R8, R157, R8 ;  /* 0x000000089d087221 */ /* 0x002fc60000010000 */
[----:B0-----:R-:W-:Y:S01]  /*5fe0*/  FADD.FTZ R3, R10, R3 ;  /* 0x000000030a037221 */ /* 0x001fe20000010000 */
[----:B------:R-:W-:Y:S06]  /*5ff0*/  @!P0 BRA `(.L_x_3299) ;  /* 0x0000000000048947 */ /* 0x000fec0003800000 */
[----:B------:R-:W-:Y:S01]  /*6000*/  BPT.TRAP 0x1 ;  /* 0x000000040000795c */ /* 0x000fe20000300000 */
.L_x_3299:
[----:B------:R-:W0:Y:S01]  /*6010*/  S2UR UR6, SR_CgaCtaId ;  /* 0x00000000000679c3 */ /* 0x000e220000008800 */
[----:B------:R-:W-:Y:S01]  /*6020*/  R2UR UR5, R16 ;  /* 0x00000000100572ca */ /* 0x000fe200000e0000 */
[----:B------:R-:W-:Y:S01]  /*6030*/  UIADD3 UR4, UR4, 0x30860, URZ ;  /* 0x0003086004047890 */ /* 0x000fe2000fffe03f */
[----:B------:R-:W-:Y:S01]  /*6040*/  R2UR UR57, R2 ;  /* 0x00000000023972ca */ /* 0x000fe200000e0000 */
[----:B------:R-:W-:Y:S01]  /*6050*/  UMOV UR56, UR39 ;  /* 0x0000002700387c82 */ /* 0x000fe20008000000 */
[----:B------:R-:W-:Y:S02]  /*6060*/  F2FP.BF16.F32.PACK_AB R184, R171, R184 ;  /* 0x000000b8abb8723e */ /* 0x000fe400000010ff */
        /* <DEDUP_REMOVED lines=8> */
[----:B------:R-:W-:Y:S01]  /*60f0*/  F2FP.BF16.F32.PACK_AB R171, R10, R126 ;  /* 0x0000007e0aab723e */ /* 0x000fe200000010ff */
[----:B------:R-:W-:Y:S01]  /*6100*/  IMAD.MOV.U32 R10, RZ, RZ, R9 ;  /* 0x000000ffff0a7224 */ /* 0x000fe200078e0009 */
        /* <DEDUP_REMOVED lines=19> */
[----:B------:R-:W-:Y:S01]  /*6240*/  MOV R12, R5 ;  /* 0x00000005000c7202 */ /* 0x000fe20000000f00 */
[----:B------:R-:W-:Y:S06]  /*6250*/  @P1 BRA `(.L_x_3300) ;  /* 0xffffffdc00101947 */ /* 0x000fec000383ffff */
.L_x_3289:
        /* <DEDUP_REMOVED lines=99> */
.L_x_3301:
[----:B------:R-:W-:Y:S01]  /*6890*/  R2UR UR5, R2 ;  /* 0x00000000020572ca */ /* 0x000fe200000e0000 */
[----:B------:R-:W-:-:S05]  /*68a0*/  IMAD.U32 R0, RZ, RZ, UR39 ;  /* 0x00000027ff007e24 */ /* 0x000fca000f8e00ff */
[----:B------:R-:W-:-:S07]  /*68b0*/  SHF.L.U32 R0, R0, 0x1f, RZ ;  /* 0x0000001f00007819 */ /* 0x000fce00000006ff */
[----:B------:R-:W-:-:S09]  /*68c0*/  ULEA UR5, UR5, UR38, 0x3 ;  /* 0x0000002605057291 */ /* 0x000fd2000f8e183f */
[----:B------:R0:W1:Y:S01]  /*68d0*/  SYNCS.PHASECHK.TRANS64.TRYWAIT P1, [UR5+0x30850], R0 ;  /* 0x03085000ff0075a7 */ /* 0x0000620008020145 */
[----:B------:R-:W-:Y:S05]  /*68e0*/  @!P0 BRA `(.L_x_3302) ;  /* 0x0000000000048947 */ /* 0x000fea0003800000 */
[----:B------:R-:W-:Y:S01]  /*68f0*/  BPT.TRAP 0x1 ;  /* 0x000000040000795c */ /* 0x000fe20000300000 */
.L_x_3302:
[----:B-1----:R-:W-:Y:S05]  /*6900*/  @P1 BRA `(.L_x_3303) ;  /* 0x0000000000081947 */ /* 0x002fea0003800000 */
[----:B------:R-:W1:Y:S02]  /*6910*/  SYNCS.PHASECHK.TRANS64.TRYWAIT P1, [UR5+0x30850], R0 ;  /* 0x03085000ff0075a7 */ /* 0x000e640008020145 */
[----:B-1----:R-:W-:Y:S05]  /*6920*/  @!P1 BRA `(.L_x_3304) ;  /* 0x0000006400a09947 */ /* 0x002fea0003800000 */
.L_x_3303:
[----:B------:R-:W-:Y:S01]  /*6930*/  UIADD3 UR38, UR38, 0x400, URZ ;  /* 0x0000040026267890 */ /* 0x000fe2000fffe03f */
[----:B------:R-:W-:Y:S01]  /*6940*/  R2UR UR6, R2 ;  /* 0x00000000020672ca */ /* 0x000fe200000e0000 */
[----:B------:R-:W-:Y:S01]  /*6950*/  WARPGROUP.ARRIVE ;  /* 0x00000000000079c5 */ /* 0x000fe20000000000 */
[----:B------:R-:W-:Y:S01]  /*6960*/  UMOV UR7, 0x40000040 ;  /* 0x4000004000077882 */ /* 0x000fe20000000000 */
[----:B------:R-:W-:Y:S01]  /*6970*/  USHF.R.U32.HI UR38, URZ, 0x4, UR38 ;  /* 0x000000043f267899 */ /* 0x000fe20008011626 */
[----:B-1----:R-:W1:Y:S03]  /*6980*/  SHFL.BFLY PT, R7, R8, 0x2, 0x1f ;  /* 0x0c401f0008077f89 */ /* 0x002e6600000e0000 */
[----:B------:R-:W-:Y:S01]  /*6990*/  ULOP3.LUT UR38, UR38, 0x3fff, URZ, 0xc0, !UPT ;  /* 0x00003fff26267892 */ /* 0x000fe2000f8ec03f */
[----:B0-----:R-:W0:Y:S03]  /*69a0*/  SHFL.BFLY PT, R0, R3, 0x2, 0x1f ;  /* 0x0c401f0003007f89 */ /* 0x001e2600000e0000 */
[----:B------:R-:W-:-:S04]  /*69b0*/  ULOP3.LUT UR4, UR38, 0x3000000, URZ, 0xfc, !UPT ;  /* 0x0300000026047892 */ /* 0x000fc8000f8efc3f */
[----:B------:R-:W-:-:S07]  /*69c0*/  UIMAD UR4, UR6, 0x900, UR4 ;  /* 0x00000900060478a4 */ /* 0x000fce000f8e0204 */
[----:B------:R-:W-:Y:S02]  /*69d0*/  UMOV UR6, UR4 ;  /* 0x0000000400067c82 */ /* 0x000fe40008000000 */
[----:B------:R-:W-:Y:S01]  /*69e0*/  HGMMA.64x192x16.F32.BF16 R24, R188, gdesc[UR4].tnspB, R24, gsb0 ;  /* 0x42e00004bc187df0 */ /* 0x000fe20008001818 */
[----:B------:R-:W-:Y:S01]  /*69f0*/  UIADD3 UR6, UR4, 0x80, URZ ;  /* 0x0000008004067890 */ /* 0x000fe2000fffe03f */
[----:B------:R-:W-:Y:S01]  /*6a00*/  UMOV UR7, 0x40000040 ;  /* 0x4000004000077882 */ /* 0x000fe20000000000 */
[----:B-1----:R-:W-:Y:S01]  /*6a10*/  FADD.FTZ R7, R7, R8 ;  /* 0x0000000807077221 */ /* 0x002fe20000010000 */
[----:B------:R-:W-:Y:S02]  /*6a20*/  IMAD.MOV.U32 R8, RZ, RZ, RZ ;  /* 0x000000ffff087224 */ /* 0x000fe400078e00ff */
[----:B0-----:R-:W-:Y:S01]  /*6a30*/  FADD.FTZ R2, R0, R3 ;  /* 0x0000000300027221 */ /* 0x001fe20000010000 */
[----:B------:R-:W-:Y:S01]  /*6a40*/  MOV R3, RZ ;  /* 0x000000ff00037202 */ /* 0x000fe20000000f00 */
[----:B------:R-:W0:Y:S04]  /*6a50*/  SHFL.BFLY PT, R0, R7, 0x1, 0x1f ;  /* 0x0c201f0007007f89 */ /* 0x000e2800000e0000 */
[----:B------:R-:W1:Y:S01]  /*6a60*/  SHFL.BFLY PT, R11, R2, 0x1, 0x1f ;  /* 0x0c201f00020b7f89 */ /* 0x000e6200000e0000 */
[----:B0-----:R-:W-:Y:S01]  /*6a70*/  FADD.FTZ R12, R7, R0 ;  /* 0x00000000070c7221 */ /* 0x001fe20000010000 */
[----:B------:R-:W-:Y:S01]  /*6a80*/  MOV R0, 0xff800000 ;  /* 0xff80000000007802 */ /* 0x000fe20000000f00 */
[----:B-1----:R-:W-:-:S03]  /*6a90*/  FADD.FTZ R13, R2, R11 ;  /* 0x0000000b020d7221 */ /* 0x002fc60000010000 */
[----:B------:R-:W-:Y:S01]  /*6aa0*/  FSETP.NE.FTZ.AND P1, PT, R12, RZ, PT ;  /* 0x000000ff0c00720b */ /* 0x000fe20003f35000 */
[----:B------:R-:W-:Y:S01]  /*6ab0*/  IMAD.MOV.U32 R2, RZ, RZ, -0x800000 ;  /* 0xff800000ff027424 */ /* 0x000fe200078e00ff */
[----:B------:R-:W-:-:S11]  /*6ac0*/  FSETP.NE.FTZ.AND P2, PT, R13, RZ, PT ;  /* 0x000000ff0d00720b */ /* 0x000fd60003f55000 */
[----:B------:R-:W0:Y:S01]  /*6ad0*/  @P1 MUFU.LG2 R10, R12 ;  /* 0x0000000c000a1308 */ /* 0x000e220000000c00 */
[C---:B------:R-:W-:Y:S01]  /*6ae0*/  @P1 FMUL.FTZ R6, R4.reuse, 0.69314718246459960938 ;  /* 0x3f31721804061820 */ /* 0x040fe20000410000 */
[----:B------:R-:W-:-:S06]  /*6af0*/  @P2 FMUL.FTZ R15, R4, 0.69314718246459960938 ;  /* 0x3f317218040f2820 */ /* 0x000fcc0000410000 */
        /* <DEDUP_REMOVED lines=25> */
[----:B------:R-:W-:Y:S01]  /*6c90*/  HGMMA.64x192x16.F32.BF16 R24, R172, gdesc[UR4].tnspB, R24, gsb0 ;  /* 0x42e00004ac187df0 */ /* 0x000fe20008001818 */
[----:B------:R-:W-:Y:S01]  /*6ca0*/  UMOV UR6, UR4 ;  /* 0x0000000400067c82 */ /* 0x000fe20008000000 */
[----:B------:R-:W-:Y:S01]  /*6cb0*/  UMOV UR7, 0x40000040 ;  /* 0x4000004000077882 */ /* 0x000fe20000000000 */
[----:B------:R-:W-:Y:S02]  /*6cc0*/  WARPGROUP.DEPBAR.LE gsb0, 0x0 ;  /* 0x00008000000079c5 */ /* 0x000fe40000010000 */
[----:B------:R-:W-:-:S15]  /*6cd0*/  WARPGROUP.ARRIVE ;  /* 0x00000000000079c5 */ /* 0x000fde0000000000 */
[----:B------:R-:W-:Y:S03]  /*6ce0*/  HGMMA.64x192x16.F32.BF16 R24, R168, gdesc[UR4].tnspB, R24, gsb0 ;  /* 0x42e00004a8187df0 */ /* 0x000fe60008001818 */
[----:B------:R-:W-:Y:S02]  /*6cf0*/  WARPGROUP.DEPBAR.LE gsb0, 0x0 ;  /* 0x00008000000079c5 */ /* 0x000fe40000010000 */
[----:B0-23--:R-:W-:Y:S05]  /*6d00*/  @!P0 BRA `(.L_x_3305) ;  /* 0x0000000000048947 */ /* 0x00dfea0003800000 */
[----:B------:R-:W-:Y:S01]  /*6d10*/  BPT.TRAP 0x1 ;  /* 0x000000040000795c */ /* 0x000fe20000300000 */
.L_x_3305:
        /* <DEDUP_REMOVED lines=101> */
.L_x_3281:
[----:B------:R-:W-:Y:S05]  /*7370*/  @P0 BRA `(.L_x_3306) ;  /* 0x0000001800d00947 */ /* 0x000fea0003800000 */
[----:B------:R-:W0:Y:S01]  /*7380*/  S2R R3, SR_TID.X ;  /* 0x0000000000037919 */ /* 0x000e220000002100 */
[----:B------:R-:W1:Y:S01]  /*7390*/  LDC R19, c[0x0][0xbe8] ;  /* 0x0002fa00ff137b82 */ /* 0x000e620000000800 */
[----:B------:R-:W-:Y:S01]  /*73a0*/  R2UR UR13, R17 ;  /* 0x00000000110d72ca */ /* 0x000fe200000e0000 */
[----:B------:R-:W-:Y:S01]  /*73b0*/  ULDC.64 UR8, c[0x0][0xbd0] ;  /* 0x0002f40000087ab9 */ /* 0x000fe20000000a00 */
[----:B------:R-:W2:Y:S01]  /*73c0*/  S2R R14, SR_CTAID.X ;  /* 0x00000000000e7919 */ /* 0x000ea20000002500 */
[----:B------:R-:W-:Y:S04]  /*73d0*/  BSSY B0, `(.L_x_3307) ;  /* 0x000011a000007945 */ /* 0x000fe80003800000 */
[----:B------:R-:W3:Y:S06]  /*73e0*/  S2UR UR12, SR_CTAID.Z ;  /* 0x00000000000c79c3 */ /* 0x000eec0000002700 */
[----:B------:R-:W-:-:S02]  /*73f0*/  USHF.R.S32.HI UR7, URZ, 0x1f, UR13 ;  /* 0x0000001f3f077899 */ /* 0x000fc4000801140d */
[----:B------:R-:W-:Y:S01]  /*7400*/  IMAD R15, RZ, RZ, -UR13 ;  /* 0x8000000dff0f7e24 */ /* 0x000fe2000f8e02ff */
[----:B------:R-:W4:Y:S01]  /*7410*/  LDC.64 R10, c[0x0][0xbd8] ;  /* 0x0002f600ff0a7b82 */ /* 0x000f220000000a00 */
        /* <DEDUP_REMOVED lines=8> */
[----:B0-----:R-:W-:Y:S01]  /*74a0*/  VIADD R7, R3, 0xffffff80 ;  /* 0xffffff8003077836 */ /* 0x001fe20000000000 */
[----:B---3--:R-:W-:Y:S02]  /*74b0*/  USHF.R.S32.HI UR10, URZ, 0x1f, UR12 ;  /* 0x0000001f3f0a7899 */ /* 0x008fe4000801140c */
[----:B------:R-:W1:Y:S02]  /*74c0*/  LDC R16, c[0x0][0xc50] ;  /* 0x00031400ff107b82 */ /* 0x000e640000000800 */
[----:B------:R-:W-:-:S04]  /*74d0*/  SHF.R.S32.HI R6, RZ, 0x1f, R7 ;  /* 0x0000001fff067819 */ /* 0x000fc80000011407 */
[CC--:B------:R-:W-:Y:S02]  /*74e0*/  LEA.HI R3, R6.reuse, R7.reuse, RZ, 0x7 ;  /* 0x0000000706037211 */ /* 0x0c0fe400078f38ff */
[----:B------:R-:W0:Y:S01]  /*74f0*/  LDC.64 R20, c[0x0][0xb40] ;  /* 0x0002d000ff147b82 */ /* 0x000e220000000a00 */
[----:B------:R-:W-:Y:S02]  /*7500*/  LEA.HI R6, R6, R7, RZ, 0x2 ;  /* 0x0000000706067211 */ /* 0x000fe400078f10ff */
[----:B------:R-:W-:Y:S02]  /*7510*/  LOP3.LUT R4, R3, 0xffffff80, RZ, 0xc0, !PT ;  /* 0xffffff8003047812 */ /* 0x000fe400078ec0ff */
[----:B------:R-:W-:Y:S02]  /*7520*/  LOP3.LUT R6, R6, 0xfffffffc, RZ, 0xc0, !PT ;  /* 0xfffffffc06067812 */ /* 0x000fe400078ec0ff */
[----:B------:R-:W-:Y:S01]  /*7530*/  SHF.R.S32.HI R8, RZ, 0x7, R3 ;  /* 0x00000007ff087819 */ /* 0x000fe20000011403 */
[C---:B------:R-:W-:Y:S01]  /*7540*/  IMAD.IADD R18, R7.reuse, 0x1, -R4 ;  /* 0x0000000107127824 */ /* 0x040fe200078e0a04 */
[----:B------:R-:W-:Y:S01]  /*7550*/  IADD3 R6, R7, -R6, RZ ;  /* 0x8000000607067210 */ /* 0x000fe20007ffe0ff */
[----:B------:R-:W3:Y:S01]  /*7560*/  @P0 LDC R13, c[0x0][0xbf0] ;  /* 0x0002fc00ff0d0b82 */ /* 0x000ee20000000800 */
[----:B------:R-:W-:-:S02]  /*7570*/  LEA.HI R3, R3, R8, RZ, 0x1 ;  /* 0x0000000803037211 */ /* 0x000fc400078f08ff */
[----:B------:R-:W-:Y:S02]  /*7580*/  SHF.R.S32.HI R9, RZ, 0x1f, R18 ;  /* 0x0000001fff097819 */ /* 0x000fe40000011412 */
[----:B------:R-:W-:Y:S01]  /*7590*/  LEA.HI R7, R6, R6, RZ, 0x1 ;  /* 0x0000000606077211 */ /* 0x000fe200078f08ff */
[----:B-1----:R-:W-:Y:S01]  /*75a0*/  IMAD R23, R16, R15, UR11 ;  /* 0x0000000b10177e24 */ /* 0x002fe2000f8e020f */
[----:B------:R-:W-:Y:S01]  /*75b0*/  LEA.HI R22, R9, R18, RZ, 0x2 ;  /* 0x0000001209167211 */ /* 0x000fe200078f10ff */
[----:B------:R-:W1:Y:S01]  /*75c0*/  @P0 LDC R121, c[0x0][0xbec] ;  /* 0x0002fb00ff790b82 */ /* 0x000e620000000800 */
[----:B------:R-:W-:Y:S02]  /*75d0*/  LOP3.LUT R3, R3, 0x3fffffe, RZ, 0xc0, !PT ;  /* 0x03fffffe03037812 */ /* 0x000fe400078ec0ff */
[--C-:B------:R-:W-:Y:S02]  /*75e0*/  SHF.R.S32.HI R4, RZ, 0x2, R22.reuse ;  /* 0x00000002ff047819 */ /* 0x100fe40000011416 */
[----:B------:R-:W-:Y:S01]  /*75f0*/  SHF.R.S32.HI R5, RZ, 0x1f, R22 ;  /* 0x0000001fff057819 */ /* 0x000fe20000011416 */
[----:B------:R-:W-:Y:S01]  /*7600*/  IMAD.IADD R3, R8, 0x1, -R3 ;  /* 0x0000000108037824 */ /* 0x000fe200078e0a03 */
[----:B------:R-:W-:Y:S01]  /*7610*/  LOP3.LUT R7, R7, 0x1ffffffe, RZ, 0xc0, !PT ;  /* 0x1ffffffe07077812 */ /* 0x000fe200078ec0ff */
[----:B------:R-:W5:Y:S01]  /*7620*/  @P0 LDC R120, c[0x0][0xbf0] ;  /* 0x0002fc00ff780b82 */ /* 0x000f620000000800 */
[----:B------:R-:W-:Y:S01]  /*7630*/  LEA.HI R5, R5, R4, RZ, 0x3 ;  /* 0x0000000405057211 */ /* 0x000fe200078f18ff */
[----:B0-----:R-:W-:Y:S01]  /*7640*/  IMAD R12, R20, UR10, RZ ;  /* 0x0000000a140c7c24 */ /* 0x001fe2000f8e02ff */
[----:B------:R-:W-:-:S02]  /*7650*/  IADD3 R8, R6, -R7, RZ ;  /* 0x8000000706087210 */ /* 0x000fc40007ffe0ff */
[----:B------:R-:W-:-:S05]  /*7660*/  LOP3.LUT R5, R5, 0xfffffff8, RZ, 0xc0, !PT ;  /* 0xfffffff805057812 */ /* 0x000fca00078ec0ff */
[----:B------:R-:W-:Y:S01]  /*7670*/  IMAD.IADD R5, R4, 0x1, -R5 ;  /* 0x0000000104057824 */ /* 0x000fe200078e0a05 */
[----:B------:R-:W-:Y:S02]  /*7680*/  LEA.HI R4, R9, R18, RZ, 0x5 ;  /* 0x0000001209047211 */ /* 0x000fe400078f28ff */
[----:B------:R-:W0:Y:S02]  /*7690*/  @P0 LDC R9, c[0x0][0xbec] ;  /* 0x0002fb00ff090b82 */ /* 0x000e240000000800 */
[----:B------:R-:W-:-:S05]  /*76a0*/  SHF.R.S32.HI R4, RZ, 0x5, R4 ;  /* 0x00000005ff047819 */ /* 0x000fca0000011404 */
[----:B------:R-:W-:Y:S01]  /*76b0*/  IMAD R6, R4, 0x10, R5 ;  /* 0x0000001004067824 */ /* 0x000fe200078e0205 */
[----:B------:R-:W-:Y:S01]  /*76c0*/  MOV R5, UR5 ;  /* 0x0000000500057c02 */ /* 0x000fe20008000f00 */
[----:B------:R-:W-:Y:S01]  /*76d0*/  IMAD.U32 R4, RZ, RZ, UR4 ;  /* 0x00000004ff047e24 */ /* 0x000fe2000f8e00ff */
[----:B------:R-:W-:Y:S01]  /*76e0*/  UIMAD.WIDE.U32 UR4, UR13, UR8, URZ ;  /* 0x000000080d0472a5 */ /* 0x000fe2000f8e003f */
[----:B------:R-:W-:Y:S02]  /*76f0*/  IMAD R3, R3, 0x40, R6 ;  /* 0x0000004003037824 */ /* 0x000fe400078e0206 */
[----:B------:R-:W-:Y:S01]  /*7700*/  IMAD.U32 R5, RZ, RZ, UR6 ;  /* 0x00000006ff057e24 */ /* 0x000fe2000f8e00ff */
[----:B------:R-:W-:Y:S01]  /*7710*/  UIMAD UR6, UR13, UR9, UR7 ;  /* 0x000000090d0672a4 */ /* 0x000fe2000f8e0207 */
[----:B----4-:R-:W-:Y:S01]  /*7720*/  IMAD R6, R10, UR10, RZ ;  /* 0x0000000a0a067c24 */ /* 0x010fe2000f8e02ff */
[----:B------:R-:W-:Y:S01]  /*7730*/  LEA R8, R8, R3, 0x3 ;  /* 0x0000000308087211 */ /* 0x000fe200078e18ff */
[----:B------:R-:W-:Y:S01]  /*7740*/  IMAD.WIDE.U32 R4, R10, UR12, R4 ;  /* 0x0000000c0a047c25 */ /* 0x000fe2000f8e0004 */
[----:B------:R-:W-:-:S02]  /*7750*/  UIADD3 UR6, UR5, UR6, URZ ;  /* 0x0000000605067290 */ /* 0x000fc4000fffe03f */
[----:B------:R-:W-:Y:S01]  /*7760*/  MOV R7, UR5 ;  /* 0x0000000500077c02 */ /* 0x000fe20008000f00 */
[----:B------:R-:W-:Y:S01]  /*7770*/  ULDC.64 UR8, c[0x0][0xb28] ;  /* 0x0002ca0000087ab9 */ /* 0x000fe20000000a00 */
[----:B--2---:R-:W-:Y:S02]  /*7780*/  IMAD R8, R14, 0x80, R8 ;  /* 0x000000800e087824 */ /* 0x004fe400078e0208 */
[----:B------:R-:W-:Y:S02]  /*7790*/  IMAD R11, R11, UR12, R6 ;  /* 0x0000000c0b0b7c24 */ /* 0x000fe4000f8e0206 */
[----:B0-----:R-:W-:Y:S01]  /*77a0*/  @P0 IMAD.HI.U32 R10, R8, R9, RZ ;  /* 0x00000009080a0227 */ /* 0x001fe200078e00ff */
[----:B------:R-:W-:-:S03]  /*77b0*/  MOV R9, R8 ;  /* 0x0000000800097202 */ /* 0x000fc60000000f00 */
[----:B------:R-:W-:Y:S01]  /*77c0*/  IMAD.U32 R6, RZ, RZ, UR4 ;  /* 0x00000004ff067e24 */ /* 0x000fe2000f8e00ff */
[----:B---3--:R-:W-:Y:S01]  /*77d0*/  @P0 SHF.R.U32.HI R9, RZ, R13, R10 ;  /* 0x0000000dff090219 */ /* 0x008fe2000001160a */
[----:B------:R-:W-:Y:S01]  /*77e0*/  IMAD.U32 R7, RZ, RZ, UR6 ;  /* 0x00000006ff077e24 */ /* 0x000fe2000f8e00ff */
[----:B------:R-:W-:Y:S01]  /*77f0*/  ULDC.64 UR4, c[0x0][0xbe0] ;  /* 0x0002f80000047ab9 */ /* 0x000fe20000000a00 */
[----:B------:R-:W-:Y:S01]  /*7800*/  IMAD R13, R21, UR12, R12 ;  /* 0x0000000c150d7c24 */ /* 0x000fe2000f8e020c */
[----:B------:R-:W-:Y:S01]  /*7810*/  SHF.R.S32.HI R12, RZ, 0x1f, R23 ;  /* 0x0000001fff0c7819 */ /* 0x000fe20000011417 */
[----:B------:R-:W-:Y:S01]  /*7820*/  IMAD.WIDE.U32 R6, R20, UR12, R6 ;  /* 0x0000000c14067c25 */ /* 0x000fe2000f8e0006 */
[----:B------:R-:W-:-:S03]  /*7830*/  ULDC.64 UR6, c[0x0][0xb48] ;  /* 0x0002d20000067ab9 */ /* 0x000fc60000000a00 */
[----:B------:R-:W-:Y:S01]  /*7840*/  IMAD.IADD R5, R5, 0x1, R11 ;  /* 0x0000000105057824 */ /* 0x000fe200078e020b */
[----:B------:R-:W-:Y:S01]  /*7850*/  IADD3 R7, R7, R13, RZ ;  /* 0x0000000d07077210 */ /* 0x000fe20007ffe0ff */
[----:B-1----:R-:W-:-:S04]  /*7860*/  @P0 IMAD.HI.U32 R121, R8, R121, RZ ;  /* 0x0000007908790227 */ /* 0x002fc800078e00ff */
[----:B------:R-:W-:Y:S02]  /*7870*/  IMAD R13, R12, UR6, RZ ;  /* 0x000000060c0d7c24 */ /* 0x000fe4000f8e02ff */
[----:B------:R-:W-:-:S04]  /*7880*/  IMAD.WIDE.U32 R4, R23, UR4, R4 ;  /* 0x0000000417047c25 */ /* 0x000fc8000f8e0004 */
[----:B------:R-:W-:Y:S01]  /*7890*/  IMAD.MOV.U32 R11, RZ, RZ, R8 ;  /* 0x000000ffff0b7224 */ /* 0x000fe200078e0008 */
[----:B-----5:R-:W-:Y:S01]  /*78a0*/  @P0 SHF.R.U32.HI R11, RZ, R120, R121 ;  /* 0x00000078ff0b0219 */ /* 0x020fe20000011679 */
[----:B------:R-:W-:Y:S01]  /*78b0*/  IMAD R10, R12, UR4, RZ ;  /* 0x000000040c0a7c24 */ /* 0x000fe2000f8e02ff */
[----:B------:R-:W-:Y:S01]  /*78c0*/  BAR.SYNC.DEFER_BLOCKING 0x1, 0x100 ;  /* 0x0044000000007b1d */ /* 0x000fe20000010000 */
[C---:B------:R-:W-:Y:S01]  /*78d0*/  IMAD R15, R23.reuse, UR7, R13 ;  /* 0x00000007170f7c24 */ /* 0x040fe2000f8e020d */
[--C-:B------:R-:W-:Y:S01]  /*78e0*/  SHF.R.S32.HI R13, RZ, 0x1f, R9.reuse ;  /* 0x0000001fff0d7819 */ /* 0x100fe20000011409 */
[----:B------:R-:W-:Y:S01]  /*78f0*/  IMAD R12, R23, UR5, R10 ;  /* 0x00000005170c7c24 */ /* 0x000fe2000f8e020a */
[----:B------:R-:W-:Y:S01]  /*7900*/  IADD3 R4, P0, R9, R4, RZ ;  /* 0x0000000409047210 */ /* 0x000fe20007f1e0ff */
[----:B------:R-:W-:Y:S01]  /*7910*/  IMAD.MOV R9, RZ, RZ, -R9 ;  /* 0x000000ffff097224 */ /* 0x000fe200078e0a09 */
[----:B------:R-:W-:Y:S01]  /*7920*/  SHF.R.S32.HI R10, RZ, 0x1f, R11 ;  /* 0x0000001fff0a7819 */ /* 0x000fe2000001140b */
[----:B------:R-:W-:Y:S01]  /*7930*/  IMAD.WIDE.U32 R6, R23, UR6, R6 ;  /* 0x0000000617067c25 */ /* 0x000fe2000f8e0006 */
[----:B------:R-:W-:Y:S01]  /*7940*/  ULDC.64 UR4, c[0x0][0xb30] ;  /* 0x0002cc0000047ab9 */ /* 0x000fe20000000a00 */
[----:B------:R-:W-:Y:S01]  /*7950*/  IADD3.X R5, R13, R5, R12, P0, !PT ;  /* 0x000000050d057210 */ /* 0x000fe200007fe40c */
[----:B------:R-:W-:Y:S01]  /*7960*/  ULDC.64 UR6, c[0x0][0xbc8] ;  /* 0x0002f20000067ab9 */ /* 0x000fe20000000a00 */
[----:B------:R-:W-:Y:S01]  /*7970*/  IMAD.MOV R16, RZ, RZ, -R11 ;  /* 0x000000ffff107224 */ /* 0x000fe200078e0a0b */
[----:B------:R-:W-:Y:S01]  /*7980*/  IADD3 R7, R7, R15, RZ ;  /* 0x0000000f07077210 */ /* 0x000fe20007ffe0ff */
[----:B------:R-:W-:-:S02]  /*7990*/  IMAD R9, R19, R9, R8 ;  /* 0x0000000913097224 */ /* 0x000fc400078e0208 */
[----:B------:R-:W-:Y:S02]  /*79a0*/  IMAD R10, R10, UR4, RZ ;  /* 0x000000040a0a7c24 */ /* 0x000fe4000f8e02ff */
[----:B------:R-:W-:Y:S01]  /*79b0*/  IMAD R13, R19, R16, R8 ;  /* 0x00000010130d7224 */ /* 0x000fe200078e0208 */
[----:B------:R-:W-:Y:S01]  /*79c0*/  SHF.R.S32.HI R8, RZ, 0x1f, R9 ;  /* 0x0000001fff087819 */ /* 0x000fe20000011409 */
[C---:B------:R-:W-:Y:S01]  /*79d0*/  IMAD R15, R11.reuse, UR5, R10 ;  /* 0x000000050b0f7c24 */ /* 0x040fe2000f8e020a */
[----:B------:R-:W0:Y:S01]  /*79e0*/  S2UR UR5, SR_CgaCtaId ;  /* 0x00000000000579c3 */ /* 0x000e220000008800 */
[----:B------:R-:W-:Y:S01]  /*79f0*/  IMAD.WIDE.U32 R6, R11, UR4, R6 ;  /* 0x000000040b067c25 */ /* 0x000fe2000f8e0006 */
[----:B------:R-:W-:Y:S01]  /*7a00*/  SHF.R.S32.HI R10, RZ, 0x1f, R13 ;  /* 0x0000001fff0a7819 */ /* 0x000fe2000001140d */
[----:B------:R-:W-:Y:S02]  /*7a10*/  UMOV UR4, 0x400 ;  /* 0x0000040000047882 */ /* 0x000fe40000000000 */
        /* <DEDUP_REMOVED lines=13> */
[----:B------:R-:W-:Y:S01]  /*7af0*/  SHFL.IDX PT, R10, R16, RZ, 0x1c1f ;  /* 0x001c1fff100a7589 */ /* 0x000fe200000e0000 */
[----:B------:R-:W-:Y:S01]  /*7b00*/  LEA R6, P1, R8, UR8, 0x2 ;  /* 0x0000000808067c11 */ /* 0x000fe2000f8210ff */
[----:B------:R-:W-:Y:S01]  /*7b10*/  IMAD R14, R14, 0x80, R3 ;  /* 0x000000800e0e7824 */ /* 0x000fe200078e0203 */
[----:B------:R-:W-:Y:S01]  /*7b20*/  LEA.HI.X R15, R4, UR7, R5, 0x2, P0 ;  /* 0x00000007040f7c11 */ /* 0x000fe200080f1405 */
[----:B------:R-:W-:Y:S01]  /*7b30*/  SHFL.IDX PT, R12, R16, 0x1, 0x1c1f ;  /* 0x003c1f00100c7f89 */ /* 0x000fe200000e0000 */
[----:B------:R-:W-:Y:S01]  /*7b40*/  LEA.HI.X R9, R8, UR9, R9, 0x2, P1 ;  /* 0x0000000908097c11 */ /* 0x000fe200088f1409 */
[----:B0-----:R-:W-:Y:S01]  /*7b50*/  ULEA UR4, UR5, UR4, 0x18 ;  /* 0x0000000405047291 */ /* 0x001fe2000f8ec03f */
[----:B------:R-:W-:Y:S01]  /*7b60*/  IMAD R7, R19, UR6, RZ ;  /* 0x0000000613077c24 */ /* 0x000fe2000f8e02ff */
[----:B------:R-:W0:Y:S01]  /*7b70*/  SHFL.IDX PT, R11, R15, RZ, 0x1c1f ;  /* 0x001c1fff0f0b7589 */ /* 0x000e2200000e0000 */
[----:B------:R-:W-:Y:S01]  /*7b80*/  LOP3.LUT P0, RZ, R18, 0x3, RZ, 0xc0, !PT ;  /* 0x0000000312ff7812 */ /* 0x000fe2000780c0ff */
[C---:B------:R-:W-:Y:S01]  /*7b90*/  VIADD R8, R14.reuse, 0x8 ;  /* 0x000000080e087836 */ /* 0x040fe20000000000 */
[----:B------:R-:W-:Y:S01]  /*7ba0*/  UIADD3 UR4, UR4, 0x30820, URZ ;  /* 0x0003082004047890 */ /* 0x000fe2000fffe03f */
[----:B------:R-:W1:Y:S01]  /*7bb0*/  SHFL.IDX PT, R13, R15, 0x1, 0x1c1f ;  /* 0x003c1f000f0d7f89 */ /* 0x000e6200000e0000 */
[----:B------:R-:W-:-:S02]  /*7bc0*/  ISETP.GE.OR P1, PT, R14, R7, P0 ;  /* 0x000000070e00720c */ /* 0x000fc40000726670 */
[-C--:B------:R-:W-:Y:S01]  /*7bd0*/  ISETP.GE.OR P0, PT, R8, R7.reuse, P0 ;  /* 0x000000070800720c */ /* 0x080fe20000706670 */
[----:B------:R-:W-:Y:S01]  /*7be0*/  UPRMT UR4, URZ, 0x654, UR4 ;  /* 0x000006543f047896 */ /* 0x000fe20008000004 */
[----:B------:R-:W-:Y:S01]  /*7bf0*/  ISETP.GE.AND P2, PT, R14, R7, PT ;  /* 0x000000070e00720c */ /* 0x000fe20003f46270 */
[----:B------:R2:W3:Y:S01]  /*7c00*/  SHFL.IDX PT, R4, R6, RZ, 0x1c1f ;  /* 0x001c1fff06047589 */ /* 0x0004e200000e0000 */
[----:B------:R-:W-:-:S03]  /*7c10*/  LOP3.LUT R3, R22, 0x7ffffffc, RZ, 0xc0, !PT ;  /* 0x7ffffffc16037812 */ /* 0x000fc600078ec0ff */
[----:B------:R2:W4:Y:S01]  /*7c20*/  SHFL.IDX PT, R5, R9, RZ, 0x1c1f ;  /* 0x001c1fff09057589 */ /* 0x00052200000e0000 */
[----:B------:R-:W-:Y:S02]  /*7c30*/  IADD3 R3, R18, -R3, RZ ;  /* 0x8000000312037210 */ /* 0x000fe40007ffe0ff */
[----:B------:R-:W-:Y:S03]  /*7c40*/  SYNCS.ARRIVE.TRANS64.RED.A1T0 RZ, [UR4], RZ ;  /* 0x000000ffffff79a7 */ /* 0x000fe60008100404 */
[----:B------:R-:W-:Y:S01]  /*7c50*/  IMAD.SHL.U32 R3, R3, 0x2, RZ ;  /* 0x0000000203037824 */ /* 0x000fe200078e00ff */
[----:B0-----:R2:W-:Y:S04]  /*7c60*/  @!P1 ST.E desc[UR36][R10.64], R2 ;  /* 0x000000020a009985 */ /* 0x0015e8000c101924 */
[----:B-1----:R2:W-:Y:S01]  /*7c70*/  @!P0 ST.E desc[UR36][R12.64], R0 ;  /* 0x000000000c008985 */ /* 0x0025e2000c101924 */
[----:B------:R-:W-:Y:S05]  /*7c80*/  @P2 BRA `(.L_x_3308) ;  /* 0x0000000800382947 */ /* 0x000fea0003800000 */
[C---:B--2---:R-:W-:Y:S01]  /*7c90*/  VIADD R0, R3.reuse, 0x8 ;  /* 0x0000000803007836 */ /* 0x044fe20000000000 */
[C---:B------:R-:W-:Y:S01]  /*7ca0*/  IADD3 R2, R3.reuse, 0x10, RZ ;  /* 0x0000001003027810 */ /* 0x040fe20007ffe0ff */
        /* <DEDUP_REMOVED lines=8> */
[----:B------:R-:W-:Y:S01]  /*7d30*/  ISETP.GE.AND P5, PT, R16, UR4, PT ;  /* 0x0000000410007c0c */ /* 0x000fe2000bfa6270 */
[----:B------:R-:W-:Y:S01]  /*7d40*/  VIADD R22, R3, 0x50 ;  /* 0x0000005003167836 */ /* 0x000fe20000000000 */
[----:B------:R-:W-:-:S02]  /*7d50*/  ISETP.GE.AND P6, PT, R18, UR4, PT ;  /* 0x0000000412007c0c */ /* 0x000fc4000bfc6270 */
[----:B------:R-:W-:Y:S02]  /*7d60*/  IADD3 R20, R3, 0x40, RZ ;  /* 0x0000004003147810 */ /* 0x000fe40007ffe0ff */
[----:B------:R-:W-:Y:S01]  /*7d70*/  ISETP.GE.AND P3, PT, R19, UR4, PT ;  /* 0x0000000413007c0c */ /* 0x000fe2000bf66270 */
[C-C-:B---34-:R-:W-:Y:S02]  /*7d80*/  @!P0 IMAD.WIDE R10, R3.reuse, 0x4, R4.reuse ;  /* 0x00000004030a8825 */ /* 0x158fe400078e0204 */
        /* <DEDUP_REMOVED lines=13> */
[----:B------:R-:W-:Y:S01]  /*7e60*/  ISETP.GE.AND P1, PT, R21, UR4, PT ;  /* 0x0000000415007c0c */ /* 0x000fe2000bf26270 */
[----:B------:R2:W-:Y:S01]  /*7e70*/  @!P2 ST.E.64 desc[UR36][R14.64], R32 ;  /* 0x000000200e00a985 */ /* 0x0005e2000c101b24 */
[----:B------:R-:W-:Y:S02]  /*7e80*/  ISETP.GE.AND P2, PT, R20, UR4, PT ;  /* 0x0000000414007c0c */ /* 0x000fe4000bf46270 */
[----:B------:R-:W-:Y:S02]  /*7e90*/  @!P6 LEA.HI R18, R18, R18, RZ, 0x1 ;  /* 0x000000121212e211 */ /* 0x000fe400078f08ff */
[----:B0-----:R-:W-:-:S02]  /*7ea0*/  @!P5 LOP3.LUT R11, R16, 0xfffffffe, RZ, 0xc0, !PT ;  /* 0xfffffffe100bd812 */ /* 0x001fc400078ec0ff */
[----:B------:R-:W-:Y:S02]  /*7eb0*/  @!P0 LEA.HI R0, R0, R0, RZ, 0x1 ;  /* 0x0000000000008211 */ /* 0x000fe400078f08ff */
[----:B------:R-:W-:Y:S01]  /*7ec0*/  IADD3 R24, R3, 0x58, RZ ;  /* 0x0000005803187810 */ /* 0x000fe20007ffe0ff */
[--C-:B------:R-:W-:Y:S01]  /*7ed0*/  @!P5 IMAD.WIDE R10, R11, 0x4, R4.reuse ;  /* 0x000000040b0ad825 */ /* 0x100fe200078e0204 */
[----:B-1----:R-:W-:Y:S02]  /*7ee0*/  @!P6 LOP3.LUT R13, R18, 0xfffffffe, RZ, 0xc0, !PT ;  /* 0xfffffffe120de812 */ /* 0x002fe400078ec0ff */
        /* <DEDUP_REMOVED lines=10> */
[----:B------:R-:W-:Y:S01]  /*7f90*/  @!P3 LOP3.LUT R21, R14, 0xfffffffe, RZ, 0xc0, !PT ;  /* 0xfffffffe0e15b812 */ /* 0x000fe200078ec0ff */
[----:B------:R-:W-:Y:S01]  /*7fa0*/  VIADD R2, R3, 0x68 ;  /* 0x0000006803027836 */ /* 0x000fe20000000000 */
[----:B------:R-:W-:Y:S02]  /*7fb0*/  @!P2 LOP3.LUT R23, R20, 0xfffffffe, RZ, 0xc0, !PT ;  /* 0xfffffffe1417a812 */ /* 0x000fe400078ec0ff */
[----:B------:R-:W-:Y:S02]  /*7fc0*/  @!P1 LOP3.LUT R25, R16, 0xfffffffe, RZ, 0xc0, !PT ;  /* 0xfffffffe10199812 */ /* 0x000fe400078ec0ff */
[----:B------:R-:W-:Y:S01]  /*7fd0*/  ISETP.GE.AND P5, PT, R22, UR4, PT ;  /* 0x0000000416007c0c */ /* 0x000fe2000bfa6270 */
[----:B0-----:R-:W-:Y:S01]  /*7fe0*/  @!P0 IMAD.WIDE R10, R15, 0x4, R4 ;  /* 0x000000040f0a8825 */ /* 0x001fe200078e0204 */
[----:B------:R-:W-:-:S02]  /*7ff0*/  ISETP.GE.AND P6, PT, R24, UR4, PT ;  /* 0x0000000418007c0c */ /* 0x000fc4000bfc6270 */
[----:B------:R-:W-:Y:S01]  /*8000*/  IADD3 R16, R3, 0x70, RZ ;  /* 0x0000007003107810 */ /* 0x000fe20007ffe0ff */
[--C-:B-1----:R-:W-:Y:S01]  /*8010*/  @!P4 IMAD.WIDE R12, R19, 0x4, R4.reuse ;  /* 0x00000004130cc825 */ /* 0x102fe200078e0204 */
[----:B------:R0:W-:Y:S01]  /*8020*/  @!P0 ST.E.64 desc[UR36][R10.64], R44 ;  /* 0x0000002c0a008985 */ /* 0x0001e2000c101b24 */
[----:B------:R-:W-:Y:S02]  /*8030*/  ISETP.GE.AND P0, PT, R0, UR4, PT ;  /* 0x0000000400007c0c */ /* 0x000fe4000bf06270 */
[--C-:B------:R-:W-:Y:S01]  /*8040*/  @!P3 IMAD.WIDE R14, R21, 0x4, R4.reuse ;  /* 0x00000004150eb825 */ /* 0x100fe200078e0204 */
[----:B------:R1:W-:Y:S03]  /*8050*/  @!P4 ST.E.64 desc[UR36][R12.64], R48 ;  /* 0x000000300c00c985 */ /* 0x0003e6000c101b24 */
[----:B------:R-:W-:Y:S01]  /*8060*/  @!P2 IMAD.WIDE R18, R23, 0x4, R4 ;  /* 0x000000041712a825 */ /* 0x000fe200078e0204 */
[----:B------:R2:W-:Y:S01]  /*8070*/  @!P3 ST.E.64 desc[UR36][R14.64], R52 ;  /* 0x000000340e00b985 */ /* 0x0005e2000c101b24 */
[----:B------:R-:W-:-:S02]  /*8080*/  @!P5 LEA.HI R22, R22, R22, RZ, 0x1 ;  /* 0x000000161616d211 */ /* 0x000fc400078f08ff */
[----:B------:R-:W-:Y:S01]  /*8090*/  @!P1 IMAD.WIDE R20, R25, 0x4, R4 ;  /* 0x0000000419149825 */ /* 0x000fe200078e0204 */
[----:B------:R3:W-:Y:S01]  /*80a0*/  @!P2 ST.E.64 desc[UR36][R18.64], R56 ;  /* 0x000000381200a985 */ /* 0x0007e2000c101b24 */
[----:B------:R-:W-:Y:S02]  /*80b0*/  ISETP.GE.AND P2, PT, R16, UR4, PT ;  /* 0x0000000410007c0c */ /* 0x000fe4000bf46270 */
[C---:B------:R-:W-:Y:S01]  /*80c0*/  VIADD R23, R3.reuse, 0x78 ;  /* 0x0000007803177836 */ /* 0x040fe20000000000 */
[----:B------:R4:W-:Y:S01]  /*80d0*/  @!P1 ST.E.64 desc[UR36][R20.64], R60 ;  /* 0x0000003c14009985 */ /* 0x0009e2000c101b24 */
[----:B------:R-:W-:Y:S01]  /*80e0*/  VIADD R25, R3, 0x80 ;  /* 0x0000008003197836 */ /* 0x000fe20000000000 */
[----:B------:R-:W-:Y:S02]  /*80f0*/  ISETP.GE.AND P1, PT, R2, UR4, PT ;  /* 0x0000000402007c0c */ /* 0x000fe4000bf26270 */
[----:B------:R-:W-:Y:S02]  /*8100*/  ISETP.GE.AND P3, PT, R23, UR4, PT ;  /* 0x0000000417007c0c */ /* 0x000fe4000bf66270 */
[----:B------:R-:W-:-:S02]  /*8110*/  ISETP.GE.AND P4, PT, R25, UR4, PT ;  /* 0x0000000419007c0c */ /* 0x000fc4000bf86270 */
[----:B------:R-:W-:Y:S02]  /*8120*/  @!P6 LEA.HI R24, R24, R24, RZ, 0x1 ;  /* 0x000000181818e211 */ /* 0x000fe400078f08ff */
[----:B0-----:R-:W-:Y:S02]  /*8130*/  @!P5 LOP3.LUT R11, R22, 0xfffffffe, RZ, 0xc0, !PT ;  /* 0xfffffffe160bd812 */ /* 0x001fe400078ec0ff */
[----:B------:R-:W-:Y:S02]  /*8140*/  @!P0 LEA.HI R0, R0, R0, RZ, 0x1 ;  /* 0x0000000000008211 */ /* 0x000fe400078f08ff */
[----:B-1----:R-:W-:Y:S01]  /*8150*/  @!P6 LOP3.LUT R13, R24, 0xfffffffe, RZ, 0xc0, !PT ;  /* 0xfffffffe180de812 */ /* 0x002fe200078ec0ff */
[--C-:B------:R-:W-:Y:S01]  /*8160*/  @!P5 IMAD.WIDE R10, R11, 0x4, R4.reuse ;  /* 0x000000040b0ad825 */ /* 0x100fe200078e0204 */
[----:B------:R-:W-:Y:S02]  /*8170*/  @!P1 LEA.HI R2, R2, R2, RZ, 0x1 ;  /* 0x0000000202029211 */ /* 0x000fe400078f08ff */
[----:B------:R-:W-:Y:S01]  /*8180*/  @!P2 LEA.HI R16, R16, R16, RZ, 0x1 ;  /* 0x000000101010a211 */ /* 0x000fe200078f08ff */
[----:B------:R-:W-:Y:S01]  /*8190*/  @!P6 IMAD.WIDE R12, R13, 0x4, R4 ;  /* 0x000000040d0ce825 */ /* 0x000fe200078e0204 */
[----:B--2---:R-:W-:Y:S01]  /*81a0*/  @!P0 LOP3.LUT R15, R0, 0xfffffffe, RZ, 0xc0, !PT ;  /* 0xfffffffe000f8812 */ /* 0x004fe200078ec0ff */
[----:B------:R0:W-:Y:S01]  /*81b0*/  @!P5 ST.E.64 desc[UR36][R10.64], R64 ;  /* 0x000000400a00d985 */ /* 0x0001e2000c101b24 */
[----:B------:R-:W-:-:S02]  /*81c0*/  @!P3 LEA.HI R23, R23, R23, RZ, 0x1 ;  /* 0x000000171717b211 */ /* 0x000fc400078f08ff */
[----:B---3--:R-:W-:Y:S01]  /*81d0*/  @!P1 LOP3.LUT R19, R2, 0xfffffffe, RZ, 0xc0, !PT ;  /* 0xfffffffe02139812 */ /* 0x008fe200078ec0ff */
[--C-:B------:R-:W-:Y:S01]  /*81e0*/  @!P0 IMAD.WIDE R14, R15, 0x4, R4.reuse ;  /* 0x000000040f0e8825 */ /* 0x100fe200078e0204 */
[----:B------:R-:W-:Y:S01]  /*81f0*/  @!P4 LEA.HI R25, R25, R25, RZ, 0x1 ;  /* 0x000000191919c211 */ /* 0x000fe200078f08ff */
[----:B------:R1:W-:Y:S01]  /*8200*/  @!P6 ST.E.64 desc[UR36][R12.64], R68 ;  /* 0x000000440c00e985 */ /* 0x0003e2000c101b24 */
[----:B----4-:R-:W-:Y:S01]  /*8210*/  @!P2 LOP3.LUT R21, R16, 0xfffffffe, RZ, 0xc0, !PT ;  /* 0xfffffffe1015a812 */ /* 0x010fe200078ec0ff */
[----:B------:R-:W-:Y:S01]  /*8220*/  VIADD R2, R3, 0x90 ;  /* 0x0000009003027836 */ /* 0x000fe20000000000 */
[----:B------:R-:W-:Y:S01]  /*8230*/  @!P3 LOP3.LUT R23, R23, 0xfffffffe, RZ, 0xc0, !PT ;  /* 0xfffffffe1717b812 */ /* 0x000fe200078ec0ff */
[----:B------:R2:W-:Y:S01]  /*8240*/  @!P0 ST.E.64 desc[UR36][R14.64], R72 ;  /* 0x000000480e008985 */ /* 0x0005e2000c101b24 */
[----:B------:R-:W-:Y:S01]  /*8250*/  @!P4 LOP3.LUT R25, R25, 0xfffffffe, RZ, 0xc0, !PT ;  /* 0xfffffffe1919c812 */ /* 0x000fe200078ec0ff */
[C---:B------:R-:W-:Y:S01]  /*8260*/  VIADD R16, R3.reuse, 0x98 ;  /* 0x0000009803107836 */ /* 0x040fe20000000000 */
[----:B------:R-:W-:Y:S01]  /*8270*/  IADD3 R0, R3, 0x88, RZ ;  /* 0x0000008803007810 */ /* 0x000fe20007ffe0ff */
[----:B0-----:R-:W-:Y:S01]  /*8280*/  @!P1 IMAD.WIDE R10, R19, 0x4, R4 ;  /* 0x00000004130a9825 */ /* 0x001fe200078e0204 */
[----:B------:R-:W-:-:S02]  /*8290*/  IADD3 R22, R3, 0xa0, RZ ;  /* 0x000000a003167810 */ /* 0x000fc40007ffe0ff */
[----:B------:R-:W-:Y:S01]  /*82a0*/  ISETP.GE.AND P0, PT, R0, UR4, PT ;  /* 0x0000000400007c0c */ /* 0x000fe2000bf06270 */
[--C-:B------:R-:W-:Y:S01]  /*82b0*/  @!P3 IMAD.WIDE R18, R23, 0x4, R4.reuse ;  /* 0x000000041712b825 */ /* 0x100fe200078e0204 */
[----:B------:R0:W-:Y:S01]  /*82c0*/  @!P1 ST.E.64 desc[UR36][R10.64], R76 ;  /* 0x0000004c0a009985 */ /* 0x0001e2000c101b24 */
[----:B------:R-:W-:Y:S02]  /*82d0*/  ISETP.GE.AND P1, PT, R2, UR4, PT ;  /* 0x0000000402007c0c */ /* 0x000fe4000bf26270 */
[----:B-1----:R-:W-:-:S04]  /*82e0*/  @!P2 IMAD.WIDE R12, R21, 0x4, R4 ;  /* 0x00000004150ca825 */ /* 0x002fc800078e0204 */
[----:B------:R-:W-:Y:S01]  /*82f0*/  @!P4 IMAD.WIDE R20, R25, 0x4, R4 ;  /* 0x000000041914c825 */ /* 0x000fe200078e0204 */
[----:B------:R1:W-:Y:S01]  /*8300*/  @!P2 ST.E.64 desc[UR36][R12.64], R80 ;  /* 0x000000500c00a985 */ /* 0x0003e2000c101b24 */
[----:B------:R-:W-:Y:S02]  /*8310*/  ISETP.GE.AND P2, PT, R16, UR4, PT ;  /* 0x0000000410007c0c */ /* 0x000fe4000bf46270 */
[C---:B--2---:R-:W-:Y:S01]  /*8320*/  VIADD R14, R3.reuse, 0xa8 ;  /* 0x000000a8030e7836 */ /* 0x044fe20000000000 */
[----:B------:R2:W-:Y:S01]  /*8330*/  @!P3 ST.E.64 desc[UR36][R18.64], R84 ;  /* 0x000000541200b985 */ /* 0x0005e2000c101b24 */
[C---:B------:R-:W-:Y:S01]  /*8340*/  VIADD R15, R3.reuse, 0xb0 ;  /* 0x000000b0030f7836 */ /* 0x040fe20000000000 */
[----:B0-----:R-:W-:Y:S02]  /*8350*/  IADD3 R11, R3, 0xb8, RZ ;  /* 0x000000b8030b7810 */ /* 0x001fe40007ffe0ff */
[----:B------:R0:W-:Y:S01]  /*8360*/  @!P4 ST.E.64 desc[UR36][R20.64], R88 ;  /* 0x000000581400c985 */ /* 0x0001e2000c101b24 */
[----:B------:R-:W-:-:S02]  /*8370*/  ISETP.GE.AND P3, PT, R22, UR4, PT ;  /* 0x0000000416007c0c */ /* 0x000fc4000bf66270 */
[----:B------:R-:W-:Y:S02]  /*8380*/  ISETP.GE.AND P6, PT, R11, UR4, PT ;  /* 0x000000040b007c0c */ /* 0x000fe4000bfc6270 */
[----:B------:R-:W-:Y:S02]  /*8390*/  ISETP.GE.AND P4, PT, R14, UR4, PT ;  /* 0x000000040e007c0c */ /* 0x000fe4000bf86270 */
[----:B------:R-:W-:Y:S02]  /*83a0*/  ISETP.GE.AND P5, PT, R15, UR4, PT ;  /* 0x000000040f007c0c */ /* 0x000fe4000bfa6270 */
[----:B------:R-:W-:Y:S02]  /*83b0*/  @!P0 LEA.HI R0, R0, R0, RZ, 0x1 ;  /* 0x0000000000008211 */ /* 0x000fe400078f08ff */
[----:B------:R-:W-:Y:S02]  /*83c0*/  @!P1 LEA.HI R2, R2, R2, RZ, 0x1 ;  /* 0x0000000202029211 */ /* 0x000fe400078f08ff */
[----:B------:R-:W-:-:S02]  /*83d0*/  @!P2 LEA.HI R16, R16, R16, RZ, 0x1 ;  /* 0x000000101010a211 */ /* 0x000fc400078f08ff */
[----:B------:R-:W-:Y:S02]  /*83e0*/  @!P3 LEA.HI R22, R22, R22, RZ, 0x1 ;  /* 0x000000161616b211 */ /* 0x000fe400078f08ff */
[----:B-1----:R-:W-:Y:S02]  /*83f0*/  @!P6 LEA.HI R12, R11, R11, RZ, 0x1 ;  /* 0x0000000b0b0ce211 */ /* 0x002fe400078f08ff */
[----:B------:R-:W-:Y:S02]  /*8400*/  @!P4 LEA.HI R14, R14, R14, RZ, 0x1 ;  /* 0x0000000e0e0ec211 */ /* 0x000fe400078f08ff */
[----:B------:R-:W-:Y:S02]  /*8410*/  @!P5 LEA.HI R10, R15, R15, RZ, 0x1 ;  /* 0x0000000f0f0ad211 */ /* 0x000fe400078f08ff */
[----:B------:R-:W-:Y:S02]  /*8420*/  @!P0 LOP3.LUT R11, R0, 0xfffffffe, RZ, 0xc0, !PT ;  /* 0xfffffffe000b8812 */ /* 0x000fe400078ec0ff */
[----:B------:R-:W-:-:S02]  /*8430*/  @!P1 LOP3.LUT R13, R2, 0xfffffffe, RZ, 0xc0, !PT ;  /* 0xfffffffe020d9812 */ /* 0x000fc400078ec0ff */
[----:B------:R-:W-:Y:S02]  /*8440*/  @!P2 LOP3.LUT R15, R16, 0xfffffffe, RZ, 0xc0, !PT ;  /* 0xfffffffe100fa812 */ /* 0x000fe400078ec0ff */
[----:B--2---:R-:W-:Y:S02]  /*8450*/  @!P3 LOP3.LUT R19, R22, 0xfffffffe, RZ, 0xc0, !PT ;  /* 0xfffffffe1613b812 */ /* 0x004fe400078ec0ff */
        /* <DEDUP_REMOVED lines=17> */
.L_x_3308:
[----:B------:R-:W-:Y:S05]  /*8570*/  BSYNC B0 ;  /* 0x0000000000007941 */ /* 0x000fea0003800000 */
.L_x_3307:
[----:B------:R-:W-:Y:S01]  /*8580*/  ISETP.GE.AND P0, PT, R8, R7, PT ;  /* 0x000000070800720c */ /* 0x000fe20003f06270 */
[----:B0---4-:R4:W0:Y:S04]  /*8590*/  SHFL.IDX PT, R5, R9, 0x1, 0x1c1f ;  /* 0x003c1f0009057f89 */ /* 0x01182800000e0000 */
[----:B---3--:R4:W1:Y:S08]  /*85a0*/  SHFL.IDX PT, R4, R6, 0x1, 0x1c1f ;  /* 0x003c1f0006047f89 */ /* 0x00887000000e0000 */
        /* <DEDUP_REMOVED lines=8> */
[C---:B------:R-:W-:Y:S01]  /*8630*/  IADD3 R10, R3.reuse, 0x18, RZ ;  /* 0x00000018030a7810 */ /* 0x040fe20007ffe0ff */
[C---:B------:R-:W-:Y:S01]  /*8640*/  VIADD R14, R3.reuse, 0x40 ;  /* 0x00000040030e7836 */ /* 0x040fe20000000000 */
[----:B------:R-:W-:Y:S01]  /*8650*/  ISETP.GE.AND P0, PT, R2, UR4, PT ;  /* 0x0000000402007c0c */ /* 0x000fe2000bf06270 */
[C---:B------:R-:W-:Y:S01]  /*8660*/  VIADD R18, R3.reuse, 0x50 ;  /* 0x0000005003127836 */ /* 0x040fe20000000000 */
[----:B------:R-:W-:Y:S01]  /*8670*/  ISETP.GE.AND P1, PT, R10, UR4, PT ;  /* 0x000000040a007c0c */ /* 0x000fe2000bf26270 */
[C---:B------:R-:W-:Y:S01]  /*8680*/  VIADD R20, R3.reuse, 0x70 ;  /* 0x0000007003147836 */ /* 0x040fe20000000000 */
[----:B------:R-:W-:-:S02]  /*8690*/  IADD3 R12, R3, 0x30, RZ ;  /* 0x00000030030c7810 */ /* 0x000fc40007ffe0ff */
[----:B------:R-:W-:Y:S01]  /*86a0*/  ISETP.GE.AND P5, PT, R13, UR4, PT ;  /* 0x000000040d007c0c */ /* 0x000fe2000bfa6270 */
[C---:B01----:R-:W-:Y:S01]  /*86b0*/  @!P2 IMAD.WIDE R6, R3.reuse, 0x4, R4 ;  /* 0x000000040306a825 */ /* 0x043fe200078e0204 */
[----:B------:R-:W-:Y:S02]  /*86c0*/  ISETP.GE.AND P4, PT, R12, UR4, PT ;  /* 0x000000040c007c0c */ /* 0x000fe4000bf86270 */
[----:B------:R-:W-:Y:S02]  /*86d0*/  @!P3 LEA.HI R0, R0, R0, RZ, 0x1 ;  /* 0x000000000000b211 */ /* 0x000fe400078f08ff */
[----:B------:R0:W-:Y:S01]  /*86e0*/  @!P2 ST.E.64 desc[UR36][R6.64], R26 ;  /* 0x0000001a0600a985 */ /* 0x0001e2000c101b24 */
[----:B------:R-:W-:Y:S02]  /*86f0*/  ISETP.GE.AND P6, PT, R14, UR4, PT ;  /* 0x000000040e007c0c */ /* 0x000fe4000bfc6270 */
[----:B------:R-:W-:Y:S01]  /*8700*/  @!P3 LOP3.LUT R9, R0, 0xfffffffe, RZ, 0xc0, !PT ;  /* 0xfffffffe0009b812 */ /* 0x000fe200078ec0ff */
[----:B------:R-:W-:Y:S01]  /*8710*/  VIADD R0, R3, 0x20 ;  /* 0x0000002003007836 */ /* 0x000fe20000000000 */
[----:B------:R-:W-:-:S02]  /*8720*/  @!P0 LEA.HI R2, R2, R2, RZ, 0x1 ;  /* 0x0000000202028211 */ /* 0x000fc400078f08ff */
[----:B------:R-:W-:Y:S01]  /*8730*/  @!P1 LEA.HI R10, R10, R10, RZ, 0x1 ;  /* 0x0000000a0a0a9211 */ /* 0x000fe200078f08ff */
[----:B------:R-:W-:Y:S01]  /*8740*/  @!P3 IMAD.WIDE R8, R9, 0x4, R4 ;  /* 0x000000040908b825 */ /* 0x000fe200078e0204 */
[----:B------:R-:W-:Y:S02]  /*8750*/  ISETP.GE.AND P2, PT, R0, UR4, PT ;  /* 0x0000000400007c0c */ /* 0x000fe4000bf46270 */
[----:B------:R-:W-:Y:S02]  /*8760*/  @!P4 LEA.HI R12, R12, R12, RZ, 0x1 ;  /* 0x0000000c0c0cc211 */ /* 0x000fe400078f08ff */
[----:B------:R1:W-:Y:S01]  /*8770*/  @!P3 ST.E.64 desc[UR36][R8.64], R30 ;  /* 0x0000001e0800b985 */ /* 0x0003e2000c101b24 */
[----:B------:R-:W-:Y:S02]  /*8780*/  ISETP.GE.AND P3, PT, R11, UR4, PT ;  /* 0x000000040b007c0c */ /* 0x000fe4000bf66270 */
[----:B0-----:R-:W-:Y:S02]  /*8790*/  @!P0 LOP3.LUT R7, R2, 0xfffffffe, RZ, 0xc0, !PT ;  /* 0xfffffffe02078812 */ /* 0x001fe400078ec0ff */
[----:B------:R-:W-:-:S02]  /*87a0*/  @!P6 LEA.HI R14, R14, R14, RZ, 0x1 ;  /* 0x0000000e0e0ee211 */ /* 0x000fc400078f08ff */
[----:B------:R-:W-:Y:S01]  /*87b0*/  @!P4 LOP3.LUT R15, R12, 0xfffffffe, RZ, 0xc0, !PT ;  /* 0xfffffffe0c0fc812 */ /* 0x000fe200078ec0ff */
[--C-:B------:R-:W-:Y:S01]  /*87c0*/  @!P0 IMAD.WIDE R6, R7, 0x4, R4.reuse ;  /* 0x0000000407068825 */ /* 0x100fe200078e0204 */
[----:B------:R-:W-:Y:S02]  /*87d0*/  @!P2 LEA.HI R0, R0, R0, RZ, 0x1 ;  /* 0x000000000000a211 */ /* 0x000fe400078f08ff */
[----:B------:R-:W-:Y:S02]  /*87e0*/  IADD3 R16, R3, 0x48, RZ ;  /* 0x0000004803107810 */ /* 0x000fe40007ffe0ff */
[----:B------:R0:W-:Y:S01]  /*87f0*/  @!P0 ST.E.64 desc[UR36][R6.64], R34 ;  /* 0x0000002206008985 */ /* 0x0001e2000c101b24 */
[----:B-1----:R-:W-:Y:S02]  /*8800*/  @!P1 LOP3.LUT R9, R10, 0xfffffffe, RZ, 0xc0, !PT ;  /* 0xfffffffe0a099812 */ /* 0x002fe400078ec0ff */
[----:B------:R-:W-:Y:S02]  /*8810*/  @!P3 LEA.HI R2, R11, R11, RZ, 0x1 ;  /* 0x0000000b0b02b211 */ /* 0x000fe400078f08ff */
[----:B------:R-:W-:Y:S01]  /*8820*/  @!P5 LEA.HI R10, R13, R13, RZ, 0x1 ;  /* 0x0000000d0d0ad211 */ /* 0x000fe200078f08ff */
[----:B------:R-:W-:Y:S01]  /*8830*/  @!P1 IMAD.WIDE R8, R9, 0x4, R4 ;  /* 0x0000000409089825 */ /* 0x000fe200078e0204 */
[----:B------:R-:W-:-:S02]  /*8840*/  @!P2 LOP3.LUT R11, R0, 0xfffffffe, RZ, 0xc0, !PT ;  /* 0xfffffffe000ba812 */ /* 0x000fc400078ec0ff */
[----:B------:R-:W-:Y:S01]  /*8850*/  @!P3 LOP3.LUT R13, R2, 0xfffffffe, RZ, 0xc0, !PT ;  /* 0xfffffffe020db812 */ /* 0x000fe200078ec0ff */
[----:B------:R-:W-:Y:S01]  /*8860*/  VIADD R0, R3, 0x58 ;  /* 0x0000005803007836 */ /* 0x000fe20000000000 */
[----:B------:R-:W-:Y:S01]  /*8870*/  @!P5 LOP3.LUT R19, R10, 0xfffffffe, RZ, 0xc0, !PT ;  /* 0xfffffffe0a13d812 */ /* 0x000fe200078ec0ff */
[----:B------:R1:W-:Y:S01]  /*8880*/  @!P1 ST.E.64 desc[UR36][R8.64], R38 ;  /* 0x0000002608009985 */ /* 0x0003e2000c101b24 */
[----:B------:R-:W-:Y:S01]  /*8890*/  @!P6 LOP3.LUT R21, R14, 0xfffffffe, RZ, 0xc0, !PT ;  /* 0xfffffffe0e15e812 */ /* 0x000fe200078ec0ff */
[--C-:B0-----:R-:W-:Y:S01]  /*88a0*/  @!P2 IMAD.WIDE R6, R11, 0x4, R4.reuse ;  /* 0x000000040b06a825 */ /* 0x101fe200078e0204 */
[----:B------:R-:W-:Y:S02]  /*88b0*/  ISETP.GE.AND P1, PT, R16, UR4, PT ;  /* 0x0000000410007c0c */ /* 0x000fe4000bf26270 */
[----:B------:R-:W-:Y:S01]  /*88c0*/  ISETP.GE.AND P0, PT, R18, UR4, PT ;  /* 0x0000000412007c0c */ /* 0x000fe2000bf06270 */
[----:B------:R-:W-:Y:S01]  /*88d0*/  @!P4 IMAD.WIDE R10, R15, 0x4, R4 ;  /* 0x000000040f0ac825 */ /* 0x000fe200078e0204 */
[----:B------:R0:W-:Y:S01]  /*88e0*/  @!P2 ST.E.64 desc[UR36][R6.64], R42 ;  /* 0x0000002a0600a985 */ /* 0x0001e2000c101b24 */
[----:B------:R-:W-:-:S02]  /*88f0*/  IADD3 R2, R3, 0x60, RZ ;  /* 0x0000006003027810 */ /* 0x000fc40007ffe0ff */
[--C-:B------:R-:W-:Y:S01]  /*8900*/  @!P6 IMAD.WIDE R14, R21, 0x4, R4.reuse ;  /* 0x00000004150ee825 */ /* 0x100fe200078e0204 */
[----:B------:R-:W-:Y:S02]  /*8910*/  IADD3 R21, R3, 0x78, RZ ;  /* 0x0000007803157810 */ /* 0x000fe40007ffe0ff */
[----:B------:R-:W-:Y:S01]  /*8920*/  ISETP.GE.AND P2, PT, R0, UR4, PT ;  /* 0x0000000400007c0c */ /* 0x000fe2000bf46270 */
[--C-:B-1----:R-:W-:Y:S02]  /*8930*/  @!P3 IMAD.WIDE R8, R13, 0x4, R4.reuse ;  /* 0x000000040d08b825 */ /* 0x102fe400078e0204 */
[----:B------:R-:W-:Y:S02]  /*8940*/  @!P1 LEA.HI R16, R16, R16, RZ, 0x1 ;  /* 0x0000001010109211 */ /* 0x000fe400078f08ff */
[----:B------:R-:W-:Y:S01]  /*8950*/  @!P5 IMAD.WIDE R12, R19, 0x4, R4 ;  /* 0x00000004130cd825 */ /* 0x000fe200078e0204 */
[----:B------:R1:W-:Y:S01]  /*8960*/  @!P3 ST.E.64 desc[UR36][R8.64], R46 ;  /* 0x0000002e0800b985 */ /* 0x0003e2000c101b24 */
[----:B------:R-:W-:-:S02]  /*8970*/  ISETP.GE.AND P3, PT, R21, UR4, PT ;  /* 0x0000000415007c0c */ /* 0x000fc4000bf66270 */
[----:B------:R-:W-:Y:S01]  /*8980*/  VIADD R19, R3, 0x68 ;  /* 0x0000006803137836 */ /* 0x000fe20000000000 */
[----:B------:R2:W-:Y:S01]  /*8990*/  @!P4 ST.E.64 desc[UR36][R10.64], R50 ;  /* 0x000000320a00c985 */ /* 0x0005e2000c101b24 */
[----:B------:R-:W-:Y:S02]  /*89a0*/  ISETP.GE.AND P4, PT, R20, UR4, PT ;  /* 0x0000000414007c0c */ /* 0x000fe4000bf86270 */
[----:B------:R-:W-:Y:S01]  /*89b0*/  @!P0 LEA.HI R18, R18, R18, RZ, 0x1 ;  /* 0x0000001212128211 */ /* 0x000fe200078f08ff */
[----:B------:R3:W-:Y:S01]  /*89c0*/  @!P5 ST.E.64 desc[UR36][R12.64], R54 ;  /* 0x000000360c00d985 */ /* 0x0007e2000c101b24 */
[----:B------:R-:W-:Y:S02]  /*89d0*/  ISETP.GE.AND P5, PT, R19, UR4, PT ;  /* 0x0000000413007c0c */ /* 0x000fe4000bfa6270 */
[----:B0-----:R-:W-:Y:S01]  /*89e0*/  @!P1 LOP3.LUT R7, R16, 0xfffffffe, RZ, 0xc0, !PT ;  /* 0xfffffffe10079812 */ /* 0x001fe200078ec0ff */
[----:B------:R0:W-:Y:S01]  /*89f0*/  @!P6 ST.E.64 desc[UR36][R14.64], R58 ;  /* 0x0000003a0e00e985 */ /* 0x0001e2000c101b24 */
[----:B------:R-:W-:Y:S01]  /*8a00*/  ISETP.GE.AND P6, PT, R2, UR4, PT ;  /* 0x0000000402007c0c */ /* 0x000fe2000bfc6270 */
[----:B------:R-:W-:Y:S01]  /*8a10*/  VIADD R16, R3, 0x80 ;  /* 0x0000008003107836 */ /* 0x000fe20000000000 */
[----:B-1----:R-:W-:Y:S01]  /*8a20*/  @!P0 LOP3.LUT R9, R18, 0xfffffffe, RZ, 0xc0, !PT ;  /* 0xfffffffe12098812 */ /* 0x002fe200078ec0ff */
[----:B------:R-:W-:Y:S01]  /*8a30*/  @!P1 IMAD.WIDE R6, R7, 0x4, R4 ;  /* 0x0000000407069825 */ /* 0x000fe200078e0204 */
[----:B------:R-:W-:-:S02]  /*8a40*/  @!P2 LEA.HI R0, R0, R0, RZ, 0x1 ;  /* 0x000000000000a211 */ /* 0x000fc400078f08ff */
[----:B------:R-:W-:Y:S01]  /*8a50*/  @!P4 LEA.HI R20, R20, R20, RZ, 0x1 ;  /* 0x000000141414c211 */ /* 0x000fe200078f08ff */
[----:B------:R-:W-:Y:S01]  /*8a60*/  @!P0 IMAD.WIDE R8, R9, 0x4, R4 ;  /* 0x0000000409088825 */ /* 0x000fe200078e0204 */
[----:B------:R-:W-:Y:S01]  /*8a70*/  @!P3 LEA.HI R21, R21, R21, RZ, 0x1 ;  /* 0x000000151515b211 */ /* 0x000fe200078f08ff */
[----:B------:R1:W-:Y:S01]  /*8a80*/  @!P1 ST.E.64 desc[UR36][R6.64], R62 ;  /* 0x0000003e06009985 */ /* 0x0003e2000c101b24 */
[----:B------:R-:W-:Y:S01]  /*8a90*/  @!P5 LEA.HI R19, R19, R19, RZ, 0x1 ;  /* 0x000000131313d211 */ /* 0x000fe200078f08ff */
[----:B------:R-:W-:Y:S01]  /*8aa0*/  VIADD R18, R3, 0x88 ;  /* 0x0000008803127836 */ /* 0x000fe20000000000 */
[----:B--2---:R-:W-:Y:S01]  /*8ab0*/  @!P2 LOP3.LUT R11, R0, 0xfffffffe, RZ, 0xc0, !PT ;  /* 0xfffffffe000ba812 */ /* 0x004fe200078ec0ff */
[----:B------:R2:W-:Y:S01]  /*8ac0*/  @!P0 ST.E.64 desc[UR36][R8.64], R66 ;  /* 0x0000004208008985 */ /* 0x0005e2000c101b24 */
[----:B------:R-:W-:Y:S02]  /*8ad0*/  @!P6 LEA.HI R2, R2, R2, RZ, 0x1 ;  /* 0x000000020202e211 */ /* 0x000fe400078f08ff */
[----:B------:R-:W-:-:S02]  /*8ae0*/  @!P5 LOP3.LUT R19, R19, 0xfffffffe, RZ, 0xc0, !PT ;  /* 0xfffffffe1313d812 */ /* 0x000fc400078ec0ff */
[----:B---3--:R-:W-:Y:S01]  /*8af0*/  @!P6 LOP3.LUT R13, R2, 0xfffffffe, RZ, 0xc0, !PT ;  /* 0xfffffffe020de812 */ /* 0x008fe200078ec0ff */
[----:B------:R-:W-:Y:S01]  /*8b00*/  VIADD R2, R3, 0x98 ;  /* 0x0000009803027836 */ /* 0x000fe20000000000 */
[----:B0-----:R-:W-:Y:S02]  /*8b10*/  @!P4 LOP3.LUT R15, R20, 0xfffffffe, RZ, 0xc0, !PT ;  /* 0xfffffffe140fc812 */ /* 0x001fe400078ec0ff */
[----:B------:R-:W-:Y:S01]  /*8b20*/  @!P3 LOP3.LUT R21, R21, 0xfffffffe, RZ, 0xc0, !PT ;  /* 0xfffffffe1515b812 */ /* 0x000fe200078ec0ff */
[--C-:B-1----:R-:W-:Y:S01]  /*8b30*/  @!P2 IMAD.WIDE R6, R11, 0x4, R4.reuse ;  /* 0x000000040b06a825 */ /* 0x102fe200078e0204 */
[----:B------:R-:W-:Y:S02]  /*8b40*/  ISETP.GE.AND P0, PT, R16, UR4, PT ;  /* 0x0000000410007c0c */ /* 0x000fe4000bf06270 */
[----:B------:R-:W-:Y:S01]  /*8b50*/  ISETP.GE.AND P1, PT, R18, UR4, PT ;  /* 0x0000000412007c0c */ /* 0x000fe2000bf26270 */
[----:B--2---:R-:W-:Y:S01]  /*8b60*/  @!P6 IMAD.WIDE R8, R13, 0x4, R4 ;  /* 0x000000040d08e825 */ /* 0x004fe200078e0204 */
[----:B------:R0:W-:Y:S01]  /*8b70*/  @!P2 ST.E.64 desc[UR36][R6.64], R70 ;  /* 0x000000460600a985 */ /* 0x0001e2000c101b24 */
[----:B------:R-:W-:-:S02]  /*8b80*/  IADD3 R0, R3, 0x90, RZ ;  /* 0x0000009003007810 */ /* 0x000fc40007ffe0ff */
[--C-:B------:R-:W-:Y:S01]  /*8b90*/  @!P5 IMAD.WIDE R10, R19, 0x4, R4.reuse ;  /* 0x00000004130ad825 */ /* 0x100fe200078e0204 */
[----:B------:R1:W-:Y:S01]  /*8ba0*/  @!P6 ST.E.64 desc[UR36][R8.64], R74 ;  /* 0x0000004a0800e985 */ /* 0x0003e2000c101b24 */
[----:B------:R-:W-:Y:S02]  /*8bb0*/  IADD3 R20, R3, 0xa8, RZ ;  /* 0x000000a803147810 */ /* 0x000fe40007ffe0ff */
[--C-:B------:R-:W-:Y:S01]  /*8bc0*/  @!P4 IMAD.WIDE R12, R15, 0x4, R4.reuse ;  /* 0x000000040f0cc825 */ /* 0x100fe200078e0204 */
[----:B------:R2:W-:Y:S01]  /*8bd0*/  @!P5 ST.E.64 desc[UR36][R10.64], R78 ;  /* 0x0000004e0a00d985 */ /* 0x0005e2000c101b24 */
[----:B------:R-:W-:Y:S02]  /*8be0*/  ISETP.GE.AND P2, PT, R0, UR4, PT ;  /* 0x0000000400007c0c */ /* 0x000fe4000bf46270 */
[----:B------:R-:W-:Y:S01]  /*8bf0*/  @!P3 IMAD.WIDE R14, R21, 0x4, R4 ;  /* 0x00000004150eb825 */ /* 0x000fe200078e0204 */
[----:B------:R3:W-:Y:S01]  /*8c00*/  @!P4 ST.E.64 desc[UR36][R12.64], R82 ;  /* 0x000000520c00c985 */ /* 0x0007e2000c101b24 */
[----:B------:R-:W-:-:S02]  /*8c10*/  ISETP.GE.AND P5, PT, R20, UR4, PT ;  /* 0x0000000414007c0c */ /* 0x000fc4000bfa6270 */
[C---:B------:R-:W-:Y:S01]  /*8c20*/  VIADD R19, R3.reuse, 0xa0 ;  /* 0x000000a003137836 */ /* 0x040fe20000000000 */
[----:B------:R4:W-:Y:S01]  /*8c30*/  @!P3 ST.E.64 desc[UR36][R14.64], R86 ;  /* 0x000000560e00b985 */ /* 0x0009e2000c101b24 */
[C---:B------:R-:W-:Y:S01]  /*8c40*/  VIADD R21, R3.reuse, 0xb0 ;  /* 0x000000b003157836 */ /* 0x040fe20000000000 */
[----:B------:R-:W-:Y:S01]  /*8c50*/  ISETP.GE.AND P3, PT, R2, UR4, PT ;  /* 0x0000000402007c0c */ /* 0x000fe2000bf66270 */
[----:B------:R-:W-:Y:S01]  /*8c60*/  VIADD R3, R3, 0xb8 ;  /* 0x000000b803037836 */ /* 0x000fe20000000000 */
[----:B------:R-:W-:Y:S02]  /*8c70*/  ISETP.GE.AND P4, PT, R19, UR4, PT ;  /* 0x0000000413007c0c */ /* 0x000fe4000bf86270 */
[----:B------:R-:W-:Y:S02]  /*8c80*/  ISETP.GE.AND P6, PT, R21, UR4, PT ;  /* 0x0000000415007c0c */ /* 0x000fe4000bfc6270 */
[----:B------:R-:W-:Y:S02]  /*8c90*/  @!P0 LEA.HI R16, R16, R16, RZ, 0x1 ;  /* 0x0000001010108211 */ /* 0x000fe400078f08ff */
[----:B------:R-:W-:-:S02]  /*8ca0*/  @!P1 LEA.HI R18, R18, R18, RZ, 0x1 ;  /* 0x0000001212129211 */ /* 0x000fc400078f08ff */
[----:B0-----:R-:W-:Y:S02]  /*8cb0*/  @!P0 LOP3.LUT R7, R16, 0xfffffffe, RZ, 0xc0, !PT ;  /* 0xfffffffe10078812 */ /* 0x001fe400078ec0ff */
        /* <DEDUP_REMOVED lines=11> */
[----:B---3--:R-:W-:Y:S02]  /*8d70*/  @!P3 LOP3.LUT R13, R2, 0xfffffffe, RZ, 0xc0, !PT ;  /* 0xfffffffe020db812 */ /* 0x008fe400078ec0ff */
[----:B------:R-:W-:Y:S02]  /*8d80*/  @!P4 LOP3.LUT R19, R19, 0xfffffffe, RZ, 0xc0, !PT ;  /* 0xfffffffe1313c812 */ /* 0x000fe400078ec0ff */
[----:B----4-:R-:W-:Y:S02]  /*8d90*/  @!P5 LOP3.LUT R15, R20, 0xfffffffe, RZ, 0xc0, !PT ;  /* 0xfffffffe140fd812 */ /* 0x010fe400078ec0ff */
[----:B------:R-:W-:Y:S02]  /*8da0*/  @!P6 LOP3.LUT R21, R21, 0xfffffffe, RZ, 0xc0, !PT ;  /* 0xfffffffe1515e812 */ /* 0x000fe400078ec0ff */
[----:B------:R-:W-:Y:S01]  /*8db0*/  ISETP.GE.AND P0, PT, R3, UR4, PT ;  /* 0x0000000403007c0c */ /* 0x000fe2000bf06270 */
[----:B0-----:R-:W-:-:S04]  /*8dc0*/  @!P2 IMAD.WIDE R6, R11, 0x4, R4 ;  /* 0x000000040b06a825 */ /* 0x001fc800078e0204 */
[--C-:B-1----:R-:W-:Y:S01]  /*8dd0*/  @!P3 IMAD.WIDE R8, R13, 0x4, R4.reuse ;  /* 0x000000040d08b825 */ /* 0x102fe200078e0204 */
[----:B------:R4:W-:Y:S03]  /*8de0*/  @!P2 ST.E.64 desc[UR36][R6.64], R98 ;  /* 0x000000620600a985 */ /* 0x0009e6000c101b24 */
        /* <DEDUP_REMOVED lines=13> */
.L_x_3306:
        /* <DEDUP_REMOVED lines=16> */
[----:B------:R-:W-:-:S05]  /*8fc0*/  MOV R5, R0 ;  /* 0x0000000000057202 */ /* 0x000fca0000000f00 */
        /* <DEDUP_REMOVED lines=44> */
.L_x_3277:
        /* <DEDUP_REMOVED lines=18> */
.L_x_3309:
[----:B------:R-:W-:Y:S01]  /*93b0*/  ULDC UR7, c[0x0][0xc50] ;  /* 0x0003140000077ab9 */ /* 0x000fe20000000800 */
[----:B------:R-:W-:Y:S01]  /*93c0*/  UMOV UR41, UR6 ;  /* 0x0000000600297c82 */ /* 0x000fe20008000000 */
[----:B------:R-:W-:-:S11]  /*93d0*/  UISETP.NE.AND UP0, UPT, UR7, 0x1, UPT ;  /* 0x000000010700788c */ /* 0x000fd6000bf05270 */
[----:B------:R-:W-:Y:S01]  /*93e0*/  @UP0 ULDC UR4, c[0x0][0xc54] ;  /* 0x0003150000040ab9 */ /* 0x000fe20000000800 */
[----:B------:R-:W-:Y:S01]  /*93f0*/  @UP0 ULDC UR8, c[0x0][0xc58] ;  /* 0x0003160000080ab9 */ /* 0x000fe20000000800 */
[----:B------:R-:W-:-:S04]  /*9400*/  UIMAD.WIDE.U32 UR4, UR6, UR4, URZ ;  /* 0x00000004060472a5 */ /* 0x000fc8000f8e003f */
[----:B------:R-:W-:-:S12]  /*9410*/  @UP0 USHF.R.U32.HI UR41, URZ, UR8, UR5 ;  /* 0x000000083f290299 */ /* 0x000fd80008011605 */
.L_x_3310:
        /* <DEDUP_REMOVED lines=8> */
[----:B------:R-:W-:Y:S01]  /*94a0*/  ULDC.64 UR4, c[0x0][0x418] ;  /* 0x0001060000047ab9 */ /* 0x000fe20000000a00 */
[----:B------:R-:W-:Y:S01]  /*94b0*/  ULDC UR42, c[0x0][0x2f0] ;  /* 0x0000bc00002a7ab9 */ /* 0x000fe20000000800 */
[----:B------:R-:W-:Y:S02]  /*94c0*/  MOV R19, RZ ;  /* 0x000000ff00137202 */ /* 0x000fe40000000f00 */
[----:B0-----:R-:W-:-:S04]  /*94d0*/  ISETP.NE.U32.AND P0, PT, R2, RZ, PT ;  /* 0x000000ff0200720c */ /* 0x001fc80003f05070 */
[----:B------:R-:W-:Y:S01]  /*94e0*/  ISETP.NE.AND.EX P0, PT, R3, RZ, PT, P0 ;  /* 0x000000ff0300720c */ /* 0x000fe20003f05300 */
[----:B------:R-:W-:-:S03]  /*94f0*/  UISETP.NE.U32.AND UP0, UPT, UR4, URZ, UPT ;  /* 0x0000003f0400728c */ /* 0x000fc6000bf05070 */
[----:B------:R-:W-:-:S09]  /*9500*/  ULDC UR4, c[0x0][0x424] ;  /* 0x0001090000047ab9 */ /* 0x000fd20000000800 */
[----:B------:R-:W0:Y:S01]  /*9510*/  @P0 LDC.64 R2, c[0x0][0xa28] ;  /* 0x00028a00ff020b82 */ /* 0x000e220000000a00 */
[----:B------:R-:W-:-:S04]  /*9520*/  UISETP.NE.AND.EX UP0, UPT, UR5, URZ, UPT, UP0 ;  /* 0x0000003f0500728c */ /* 0x000fc8000bf05300 */
[----:B------:R-:W-:-:S04]  /*9530*/  USEL UR4, UR4, 0x1, UP0 ;  /* 0x0000000104047887 */ /* 0x000fc80008000000 */
[----:B------:R-:W-:Y:S01]  /*9540*/  UIMAD UR42, UR4, UR42, URZ ;  /* 0x0000002a042a72a4 */ /* 0x000fe2000f8e023f */
[----:B------:R-:W1:Y:S03]  /*9550*/  S2R R22, SR_CTAID.X ;  /* 0x0000000000167919 */ /* 0x000e660000002500 */
[----:B------:R-:W-:Y:S02]  /*9560*/  UISETP.GE.AND UP0, UPT, UR42, 0x1, UPT ;  /* 0x000000012a00788c */ /* 0x000fe4000bf06270 */
[----:B------:R-:W-:Y:S01]  /*9570*/  UIADD3 UR4, UR42, 0x5f, URZ ;  /* 0x0000005f2a047890 */ /* 0x000fe2000fffe03f */
[----:B0-----:R-:W-:-:S05]  /*9580*/  @P0 IMAD.WIDE R2, R26, 0x4, R2 ;  /* 0x000000041a020825 */ /* 0x001fca00078e0202 */
[----:B------:R0:W5:Y:S01]  /*9590*/  @P0 LDG.E R19, desc[UR36][R2.64] ;  /* 0x0000002402130981 */ /* 0x000162000c1e1900 */
[----:B------:R-:W-:Y:S01]  /*95a0*/  PLOP3.LUT P0, PT, PT, PT, UP0, 0x80, 0x0 ;  /* 0x000000000000781c */ /* 0x000fe20003f0f008 */
[----:B------:R-:W-:Y:S02]  /*95b0*/  UIMAD.WIDE UR4, UR4, 0x2aaaaaab, URZ ;  /* 0x2aaaaaab040478a5 */ /* 0x000fe4000f8e023f */
[----:B------:R-:W-:Y:S02]  /*95c0*/  ULOP3.LUT UR46, UR6, 0xffff, URZ, 0xc0, !UPT ;  /* 0x0000ffff062e7892 */ /* 0x000fe4000f8ec03f */
[----:B------:R-:W-:Y:S01]  /*95d0*/  USHF.R.U32.HI UR43, URZ, 0x1f, UR5 ;  /* 0x0000001f3f2b7899 */ /* 0x000fe20008011605 */
[----:B------:R-:W-:-:S03]  /*95e0*/  UMOV UR40, URZ ;  /* 0x0000003f00287c82 */ /* 0x000fc60008000000 */
        /* <DEDUP_REMOVED lines=35> */
.L_x_3312:
        /* <DEDUP_REMOVED lines=33> */
.L_x_3313:
        /* <DEDUP_REMOVED lines=20> */
.L_x_3315:
        /* <DEDUP_REMOVED lines=15> */
.L_x_3314:
[----:B------:R-:W0:Y:S01]  /*9c60*/  LDC.64 R2, c[0x0][0x9f8] ;  /* 0x00027e00ff027b82 */ /* 0x000e220000000a00 */
[----:B------:R-:W-:Y:S01]  /*9c70*/  IMAD.SHL.U32 R6, R25, 0x8, RZ ;  /* 0x0000000819067824 */ /* 0x000fe200078e00ff */
[----:B------:R-:W-:Y:S01]  /*9c80*/  ULDC UR4, c[0x0][0x2f4] ;  /* 0x0000bd0000047ab9 */ /* 0x000fe20000000800 */
[----:B------:R-:W-:-:S05]  /*9c90*/  IMAD.MOV.U32 R36, RZ, RZ, R26 ;  /* 0x000000ffff247224 */ /* 0x000fca00078e001a */
[----:B------:R-:W1:Y:S01]  /*9ca0*/  LDC R17, c[0x0][0x430] ;  /* 0x00010c00ff117b82 */ /* 0x000e620000000800 */
[----:B0-----:R-:W-:-:S04]  /*9cb0*/  ISETP.NE.U32.AND P0, PT, R2, RZ, PT ;  /* 0x000000ff0200720c */ /* 0x001fc80003f05070 */
[----:B------:R-:W-:Y:S02]  /*9cc0*/  ISETP.NE.AND.EX P0, PT, R3, RZ, PT, P0 ;  /* 0x000000ff0300720c */ /* 0x000fe40003f05300 */
[----:B------:R-:W-:-:S11]  /*9cd0*/  LOP3.LUT R23, R6, 0x38, RZ, 0xc0, !PT ;  /* 0x0000003806177812 */ /* 0x000fd600078ec0ff */
[----:B------:R-:W0:Y:S01]  /*9ce0*/  @P0 LDC.64 R2, c[0x0][0x9f8] ;  /* 0x00027e00ff020b82 */ /* 0x000e220000000a00 */
[C---:B------:R-:W-:Y:S02]  /*9cf0*/  ISETP.GE.AND P2, PT, R23.reuse, UR4, PT ;  /* 0x0000000417007c0c */ /* 0x040fe4000bf46270 */
[C---:B------:R-:W-:Y:S02]  /*9d00*/  LOP3.LUT R34, R23.reuse, 0x40, RZ, 0xfc, !PT ;  /* 0x0000004017227812 */ /* 0x040fe400078efcff */
[----:B------:R-:W-:Y:S02]  /*9d10*/  LOP3.LUT R16, R16, 0xfffffffb, RZ, 0xc0, !PT ;  /* 0xfffffffb10107812 */ /* 0x000fe400078ec0ff */
[----:B------:R-:W-:Y:S02]  /*9d20*/  LOP3.LUT R33, R23, 0x80, RZ, 0xfc, !PT ;  /* 0x0000008017217812 */ /* 0x000fe400078efcff */
[----:B------:R-:W-:-:S05]  /*9d30*/  ISETP.GE.AND P1, PT, R34, UR4, PT ;  /* 0x0000000422007c0c */ /* 0x000fca000bf26270 */
[----:B------:R-:W-:Y:S01]  /*9d40*/  @P2 LOP3.LUT R16, R16, 0x4, RZ, 0xfc, !PT ;  /* 0x0000000410102812 */ /* 0x000fe200078efcff */
[----:B0-----:R-:W-:-:S03]  /*9d50*/  @P0 IMAD.WIDE R2, R26, 0x4, R2 ;  /* 0x000000041a020825 */ /* 0x001fc600078e0202 */
[----:B------:R-:W-:Y:S02]  /*9d60*/  LOP3.LUT R16, R16, 0xfffffffe, RZ, 0xc0, !PT ;  /* 0xfffffffe10107812 */ /* 0x000fe400078ec0ff */
[----:B------:R0:W5:Y:S01]  /*9d70*/  @P0 LDG.E R36, desc[UR36][R2.64] ;  /* 0x0000002402240981 */ /* 0x000162000c1e1900 */
[----:B------:R-:W-:Y:S01]  /*9d80*/  ISETP.GE.AND P0, PT, R33, UR4, PT ;  /* 0x0000000421007c0c */ /* 0x000fe2000bf06270 */
[----:B------:R-:W-:Y:S01]  /*9d90*/  UMOV UR5, 0xffffffff ;  /* 0xffffffff00057882 */ /* 0x000fe20000000000 */
[----:B------:R-:W-:Y:S02]  /*9da0*/  LOP3.LUT R16, R16, 0xfffffffd, RZ, 0xc0, !PT ;  /* 0xfffffffd10107812 */ /* 0x000fe400078ec0ff */
[C---:B------:R-:W-:Y:S02]  /*9db0*/  SHF.L.U32 R24, R25.reuse, 0x4, RZ ;  /* 0x0000000419187819 */ /* 0x040fe400000006ff */
[----:B------:R-:W-:Y:S02]  /*9dc0*/  @P1 LOP3.LUT R16, R16, 0x2, RZ, 0xfc, !PT ;  /* 0x0000000210101812 */ /* 0x000fe400078efcff */
[----:B------:R-:W-:-:S02]  /*9dd0*/  LOP3.LUT R10, R25, 0x7f, RZ, 0xc0, !PT ;  /* 0x0000007f190a7812 */ /* 0x000fc400078ec0ff */
[----:B------:R-:W-:-:S03]  /*9de0*/  LOP3.LUT R24, R24, 0x70, RZ, 0xc0, !PT ;  /* 0x0000007018187812 */ /* 0x000fc600078ec0ff */
[----:B------:R-:W-:Y:S01]  /*9df0*/  @P0 LOP3.LUT R16, R16, 0x1, RZ, 0xfc, !PT ;  /* 0x0000000110100812 */ /* 0x000fe200078efcff */
[----:B01----:R-:W-:Y:S06]  /*9e00*/  BRA.DIV UR5, `(.L_x_3316) ;  /* 0x0000003205807947 */ /* 0x003fec000b800000 */
.L_x_3358:
[----:B------:R-:W2:Y:S01]  /*9e10*/  LDL R0, [R1+0x4] ;  /* 0x0000040001007983 */ /* 0x000ea20000100800 */
[----:B------:R-:W-:Y:S01]  /*9e20*/  UIADD3 UR4, UR48, -0x1, URZ ;  /* 0xffffffff30047890 */ /* 0x000fe2000fffe03f */
[----:B------:R-:W-:Y:S02]  /*9e30*/  ISETP.NE.AND P1, PT, R17, 0x1, PT ;  /* 0x000000011100780c */ /* 0x000fe40003f25270 */
[----:B-----5:R-:W-:Y:S02]  /*9e40*/  SHF.R.S32.HI R12, RZ, 0x1f, R36 ;  /* 0x0000001fff0c7819 */ /* 0x020fe40000011424 */
[----:B------:R-:W-:Y:S01]  /*9e50*/  LOP3.LUT R16, R16, 0xffffffdf, RZ, 0xc0, !PT ;  /* 0xffffffdf10107812 */ /* 0x000fe200078ec0ff */
[----:B------:R-:W-:Y:S02]  /*9e60*/  IMAD.U32 R2, RZ, RZ, UR4 ;  /* 0x00000004ff027e24 */ /* 0x000fe4000f8e00ff */
[----:B------:R0:W-:Y:S06]  /*9e70*/  STL [R1], R12 ;  /* 0x0000000c01007387 */ /* 0x0001ec0000100800 */
[----:B------:R-:W1:Y:S01]  /*9e80*/  @P1 LDC R3, c[0x0][0x438] ;  /* 0x00010e00ff031b82 */ /* 0x000e620000000800 */
[----:B------:R-:W-:-:S04]  /*9e90*/  @P1 LOP3.LUT R16, R16, 0x20, RZ, 0xfc, !PT ;  /* 0x0000002010101812 */ /* 0x000fc800078efcff */
[----:B------:R-:W-:-:S04]  /*9ea0*/  LOP3.LUT R16, R16, 0xffffffef, RZ, 0xc0, !PT ;  /* 0xffffffef10107812 */ /* 0x000fc800078ec0ff */
[----:B------:R-:W-:Y:S01]  /*9eb0*/  LOP3.LUT R16, R16, 0xfffffff7, RZ, 0xc0, !PT ;  /* 0xfffffff710107812 */ /* 0x000fe200078ec0ff */
[----:B------:R-:W-:Y:S01]  /*9ec0*/  IMAD.U32 R32, RZ, RZ, UR4 ;  /* 0x00000004ff207e24 */ /* 0x000fe2000f8e00ff */
[----:B------:R-:W-:-:S04]  /*9ed0*/  MOV R35, UR41 ;  /* 0x0000002900237c02 */ /* 0x000fc80008000f00 */
[----:B------:R-:W-:Y:S02]  /*9ee0*/  SHF.R.S32.HI R35, RZ, 0x1f, R35 ;  /* 0x0000001fff237819 */ /* 0x000fe40000011423 */
[----:B--2---:R-:W-:Y:S02]  /*9ef0*/  R2UR UR5, R0 ;  /* 0x00000000000572ca */ /* 0x004fe400000e0000 */
[----:B------:R-:W-:-:S04]  /*9f00*/  SHF.R.U32.HI R0, RZ, 0x3, R10 ;  /* 0x00000003ff007819 */ /* 0x000fc8000001160a */
[----:B------:R-:W-:Y:S02]  /*9f10*/  LOP3.LUT R37, R24, R0, RZ, 0xfc, !PT ;  /* 0x0000000018257212 */ /* 0x000fe400078efcff */
[----:B------:R-:W2:Y:S03]  /*9f20*/  @P1 LDC R0, c[0x0][0x434] ;  /* 0x00010d00ff001b82 */ /* 0x000ea60000000800 */
[----:B------:R-:W-:-:S04]  /*9f30*/  IMAD R2, R2, 0x60, R37 ;  /* 0x0000006002027824 */ /* 0x000fc800078e0225 */
[C---:B------:R-:W-:Y:S01]  /*9f40*/  IMAD.IADD R7, R2.reuse, 0x1, R19 ;  /* 0x0000000102077824 */ /* 0x040fe200078e0213 */
[----:B------:R-:W-:-:S04]  /*9f50*/  ISETP.GE.AND P0, PT, R2, UR42, PT ;  /* 0x0000002a02007c0c */ /* 0x000fc8000bf06270 */
[----:B------:R-:W-:Y:S02]  /*9f60*/  ISETP.GT.U32.OR P0, PT, R37, 0x5f, P0 ;  /* 0x0000005f2500780c */ /* 0x000fe40000704470 */
[----:B------:R-:W-:Y:S01]  /*9f70*/  MOV R11, R7 ;  /* 0x00000007000b7202 */ /* 0x000fe20000000f00 */
[----:B--2---:R-:W-:-:S10]  /*9f80*/  @P1 IMAD.HI.U32 R0, R7, R0, RZ ;  /* 0x0000000007001227 */ /* 0x004fd400078e00ff */
[----:B------:R-:W2:Y:S01]  /*9f90*/  @!P0 LDC.64 R8, c[0x0][0x428] ;  /* 0x00010a00ff088b82 */ /* 0x000ea20000000a00 */
[----:B-1----:R-:W-:-:S07]  /*9fa0*/  @P1 SHF.R.U32.HI R11, RZ, R3, R0 ;  /* 0x00000003ff0b1219 */ /* 0x002fce0000011600 */
[----:B------:R-:W1:Y:S01]  /*9fb0*/  @!P0 LDC.64 R4, c[0x0][0x418] ;  /* 0x00010600ff048b82 */ /* 0x000e620000000a00 */
[--C-:B------:R-:W-:Y:S01]  /*9fc0*/  @!P0 SHF.R.S32.HI R3, RZ, 0x1f, R11.reuse ;  /* 0x0000001fff038819 */ /* 0x100fe2000001140b */
[----:B------:R-:W-:Y:S01]  /*9fd0*/  @!P0 IMAD.MOV.U32 R2, RZ, RZ, R11 ;  /* 0x000000ffff028224 */ /* 0x000fe200078e000b */
[----:B------:R-:W-:Y:S01]  /*9fe0*/  ULOP3.LUT UR5, UR5, 0x2, URZ, 0xfc, !UPT ;  /* 0x0000000205057892 */ /* 0x000fe2000f8efc3f */
[-C--:B--2---:R-:W-:Y:S02]  /*9ff0*/  @!P0 IMAD R0, R12, R8.reuse, RZ ;  /* 0x000000080c008224 */ /* 0x084fe400078e02ff */
[----:B------:R-:W-:-:S04]  /*a000*/  @!P0 IMAD.WIDE.U32 R2, R36, R8, R2 ;  /* 0x0000000824028225 */ /* 0x000fc800078e0002 */
[----:B------:R-:W-:Y:S01]  /*a010*/  @!P0 IMAD R9, R36, R9, R0 ;  /* 0x0000000924098224 */ /* 0x000fe200078e0200 */
[----:B-1----:R-:W-:-:S03]  /*a020*/  @!P0 LEA R4, P1, R2, R4, 0x2 ;  /* 0x0000000402048211 */ /* 0x002fc600078210ff */
[----:B------:R-:W-:-:S05]  /*a030*/  @!P0 IMAD.IADD R0, R3, 0x1, R9 ;  /* 0x0000000103008824 */ /* 0x000fca00078e0209 */
[----:B------:R-:W-:Y:S02]  /*a040*/  @!P0 LEA.HI.X R5, R2, R5, R0, 0x2, P1 ;  /* 0x0000000502058211 */ /* 0x000fe400008f1400 */
[----:B------:R-:W-:Y:S01]  /*a050*/  MOV R0, RZ ;  /* 0x000000ff00007202 */ /* 0x000fe20000000f00 */
[----:B------:R-:W-:-:S05]  /*a060*/  IMAD.U32 R2, RZ, RZ, UR5 ;  /* 0x00000005ff027e24 */ /* 0x000fca000f8e00ff */
[----:B------:R0:W5:Y:S01]  /*a070*/  @!P0 LDG.E R0, desc[UR36][R4.64] ;  /* 0x0000002404008981 */ /* 0x000162000c1e1900 */
[----:B------:R-:W-:Y:S02]  /*a080*/  ISETP.GT.U32.AND P0, PT, R37, 0x5f, PT ;  /* 0x0000005f2500780c */ /* 0x000fe40003f04070 */
[----:B------:R-:W-:Y:S01]  /*a090*/  ISETP.NE.AND P2, PT, R2, 0x3, PT ;  /* 0x000000030200780c */ /* 0x000fe20003f45270 */
[----:B------:R-:W-:-:S04]  /*a0a0*/  IMAD.MOV R2, RZ, RZ, -R11 ;  /* 0x000000ffff027224 */ /* 0x000fc800078e0a0b */
[----:B------:R-:W-:-:S06]  /*a0b0*/  IMAD R7, R17, R2, R7 ;  /* 0x0000000211077224 */ /* 0x000fcc00078e0207 */
[----:B------:R-:W-:-:S04]  /*a0c0*/  @P0 LOP3.LUT R16, R16, 0x8, RZ, 0xfc, !PT ;  /* 0x0000000810100812 */ /* 0x000fc800078efcff */
[----:B------:R-:W-:Y:S01]  /*a0d0*/  @P2 LOP3.LUT R16, R16, 0x10, RZ, 0xfc, !PT ;  /* 0x0000001010102812 */ /* 0x000fe200078efcff */
[----:B0-----:R-:W-:Y:S06]  /*a0e0*/  @!P2 BRA `(.L_x_3317) ;  /* 0x000000000004a947 */ /* 0x001fec0003800000 */
[----:B------:R-:W-:Y:S01]  /*a0f0*/  BPT.TRAP 0x1 ;  /* 0x000000040000795c */ /* 0x000fe20000300000 */
.L_x_3317:
        /* <DEDUP_REMOVED lines=26> */
.L_x_3359:
[----:B------:R-:W-:Y:S01]  /*a2a0*/  ULDC.64 UR4, c[0x0][0x300] ;  /* 0x0000c00000047ab9 */ /* 0x000fe20000000a00 */
[----:B------:R-:W-:Y:S01]  /*a2b0*/  R2UR UR6, R35 ;  /* 0x00000000230672ca */ /* 0x000fe200000e0000 */
[----:B0-----:R-:W-:Y:S01]  /*a2c0*/  IMAD R2, R5, UR4, RZ ;  /* 0x0000000405027c24 */ /* 0x001fe2000f8e02ff */
[----:B------:R-:W-:Y:S01]  /*a2d0*/  SHF.R.U32.HI R27, RZ, 0x3, R10 ;  /* 0x00000003ff1b7819 */ /* 0x000fe2000001160a */
[----:B------:R-:W-:Y:S01]  /*a2e0*/  IMAD.SHL.U32 R30, R10, 0x8, RZ ;  /* 0x000000080a1e7824 */ /* 0x000fe200078e00ff */
[C---:B------:R-:W-:Y:S01]  /*a2f0*/  LOP3.LUT P3, RZ, R16.reuse, 0x4, RZ, 0xc0, !PT ;  /* 0x0000000410ff7812 */ /* 0x040fe2000786c0ff */
[C---:B------:R-:W-:Y:S01]  /*a300*/  IMAD R5, R7.reuse, UR5, R2 ;  /* 0x0000000507057c24 */ /* 0x040fe2000f8e0202 */
[C---:B------:R-:W-:Y:S01]  /*a310*/  LOP3.LUT P2, RZ, R16.reuse, 0x2, RZ, 0xc0, !PT ;  /* 0x0000000210ff7812 */ /* 0x040fe2000784c0ff */
[----:B------:R-:W-:Y:S01]  /*a320*/  IMAD.WIDE.U32 R2, R7, UR4, RZ ;  /* 0x0000000407027c25 */ /* 0x000fe2000f8e00ff */
[----:B------:R-:W-:Y:S01]  /*a330*/  ULDC.64 UR4, c[0x0][0x310] ;  /* 0x0000c40000047ab9 */ /* 0x000fe20000000a00 */
[----:B------:R-:W-:-:S02]  /*a340*/  LOP3.LUT P1, RZ, R16, 0x1, RZ, 0xc0, !PT ;  /* 0x0000000110ff7812 */ /* 0x000fc4000782c0ff */
        /* <DEDUP_REMOVED lines=12> */
[C---:B------:R-:W-:Y:S01]  /*a410*/  LEA R0, P0, R2.reuse, UR6, 0x1 ;  /* 0x0000000602007c11 */ /* 0x040fe2000f8008ff */
[----:B------:R-:W-:Y:S01]  /*a420*/  IMAD.MOV.U32 R3, RZ, RZ, -0x60 ;  /* 0xffffffa0ff037424 */ /* 0x000fe200078e00ff */
[----:B------:R-:W-:Y:S02]  /*a430*/  UMOV UR4, 0xffffffff ;  /* 0xffffffff00047882 */ /* 0x000fe40000000000 */
[----:B------:R-:W-:Y:S01]  /*a440*/  LEA.HI.X R7, R2, UR7, R7, 0x1, P0 ;  /* 0x0000000702077c11 */ /* 0x000fe200080f0c07 */
[----:B------:R-:W-:Y:S01]  /*a450*/  IMAD R4, R32, R3, UR42 ;  /* 0x0000002a20047e24 */ /* 0x000fe2000f8e0203 */
[----:B------:R-:W-:-:S04]  /*a460*/  LOP3.LUT R3, R6, 0x1c0, RZ, 0xc0, !PT ;  /* 0x000001c006037812 */ /* 0x000fc800078ec0ff */
[----:B------:R-:W-:Y:S02]  /*a470*/  LOP3.LUT R2, R3, 0x38, R6, 0xf8, !PT ;  /* 0x0000003803027812 */ /* 0x000fe400078ef806 */
[----:B------:R-:W-:Y:S02]  /*a480*/  IADD3 R6, -R27, R4, RZ ;  /* 0x000000041b067210 */ /* 0x000fe40007ffe1ff */
[----:B------:R-:W-:Y:S02]  /*a490*/  LOP3.LUT R25, R2, 0x38, R25, 0x78, !PT ;  /* 0x0000003802197812 */ /* 0x000fe400078e7819 */
[----:B------:R-:W-:Y:S02]  /*a4a0*/  ISETP.GE.AND P0, PT, R6, 0x1, PT ;  /* 0x000000010600780c */ /* 0x000fe40003f06270 */
[----:B------:R-:W-:Y:S01]  /*a4b0*/  LOP3.LUT R30, R25, 0x200, R30, 0xf8, !PT ;  /* 0x00000200191e7812 */ /* 0x000fe200078ef81e */
[----:B------:R-:W-:Y:S10]  /*a4c0*/  BRA.DIV UR4, `(.L_x_3319) ;  /* 0x0000002e04087947 */ /* 0x000ff4000b800000 */
[----:B------:R-:W-:Y:S01]  /*a4d0*/  SHFL.IDX PT, R3, R7, RZ, 0x181f ;  /* 0x00181fff07037589 */ /* 0x000fe200000e0000 */
[----:B------:R-:W-:-:S03]  /*a4e0*/  @P0 LEA R9, R30, UR44, 0x1 ;  /* 0x0000002c1e090c11 */ /* 0x000fc6000f8e08ff */
[----:B------:R-:W0:Y:S04]  /*a4f0*/  SHFL.IDX PT, R2, R0, RZ, 0x181f ;  /* 0x00181fff00027589 */ /* 0x000e2800000e0000 */
[----:B------:R-:W-:Y:S04]  /*a500*/  SHFL.IDX PT, R5, R7, 0x1, 0x181f ;  /* 0x00381f0007057f89 */ /* 0x000fe800000e0000 */
[----:B------:R-:W-:Y:S04]  /*a510*/  SHFL.IDX PT, R4, R0, 0x1, 0x181f ;  /* 0x00381f0000047f89 */ /* 0x000fe800000e0000 */
[----:B------:R-:W1:Y:S04]  /*a520*/  SHFL.IDX PT, R8, R7, 0x2, 0x181f ;  /* 0x00581f0007087f89 */ /* 0x000e6800000e0000 */
[----:B------:R-:W2:Y:S04]  /*a530*/  SHFL.IDX PT, R14, R0, 0x2, 0x181f ;  /* 0x00581f00000e7f89 */ /* 0x000ea800000e0000 */
[----:B------:R-:W3:Y:S01]  /*a540*/  SHFL.IDX PT, R10, R0, 0x3, 0x181f ;  /* 0x00781f00000a7f89 */ /* 0x000ee200000e0000 */
[----:B0-----:R-:W-:-:S05]  /*a550*/  @P0 IMAD.WIDE.U32 R2, R23, 0x2, R2 ;  /* 0x0000000217020825 */ /* 0x001fca00078e0002 */
[----:B------:R-:W-:Y:S04]  /*a560*/  @P0 LDGSTS.E.BYPASS.LTC128B.128 [R9+0x1e400], desc[UR36][R2.64], !P3 ;  /* 0x1e40000002090fae */ /* 0x000fe8000d901d64 */
[----:B------:R-:W-:Y:S04]  /*a570*/  @P0 LDGSTS.E.BYPASS.LTC128B.128 [R9+0x21400], desc[UR36][R2.64+0x80], !P2 ;  /* 0x2140008002090fae */ /* 0x000fe8000d101d64 */
[----:B------:R0:W-:Y:S01]  /*a580*/  @P0 LDGSTS.E.BYPASS.LTC128B.128 [R9+0x24400], desc[UR36][R2.64+0x100], !P1 ;  /* 0x2440010002090fae */ /* 0x0001e2000c901d64 */
[----:B------:R-:W-:-:S03]  /*a590*/  ISETP.GE.AND P0, PT, R6, 0x11, PT ;  /* 0x000000110600780c */ /* 0x000fc60003f06270 */
[----:B0-----:R-:W0:Y:S01]  /*a5a0*/  SHFL.IDX PT, R9, R7, 0x3, 0x181f ;  /* 0x00781f0007097f89 */ /* 0x001e2200000e0000 */
[----:B-1----:R-:W-:-:S09]  /*a5b0*/  MOV R3, R8 ;  /* 0x0000000800037202 */ /* 0x002fd20000000f00 */
[----:B------:R-:W-:Y:S01]  /*a5c0*/  @P0 IMAD.WIDE.U32 R4, R23, 0x2, R4 ;  /* 0x0000000217040825 */ /* 0x000fe200078e0004 */
[----:B------:R-:W-:Y:S01]  /*a5d0*/  @P0 LEA R21, R30, UR44, 0x1 ;  /* 0x0000002c1e150c11 */ /* 0x000fe2000f8e08ff */
[----:B------:R-:W-:Y:S02]  /*a5e0*/  SHFL.IDX PT, R8, R7, 0x4, 0x181f ;  /* 0x00981f0007087f89 */ /* 0x000fe400000e0000 */
[----:B--2---:R-:W-:Y:S02]  /*a5f0*/  IMAD.MOV.U32 R2, RZ, RZ, R14 ;  /* 0x000000ffff027224 */ /* 0x004fe400078e000e */
[----:B------:R-:W-:Y:S04]  /*a600*/  @P0 LDGSTS.E.BYPASS.LTC128B.128 [R21+0x1ec00], desc[UR36][R4.64], !P3 ;  /* 0x1ec0000004150fae */ /* 0x000fe8000d901d64 */
[----:B------:R-:W-:Y:S04]  /*a610*/  @P0 LDGSTS.E.BYPASS.LTC128B.128 [R21+0x21c00], desc[UR36][R4.64+0x80], !P2 ;  /* 0x21c0008004150fae */ /* 0x000fe8000d101d64 */
[----:B------:R3:W-:Y:S01]  /*a620*/  @P0 LDGSTS.E.BYPASS.LTC128B.128 [R21+0x24c00], desc[UR36][R4.64+0x100], !P1 ;  /* 0x24c0010004150fae */ /* 0x0007e2000c901d64 */
[----:B------:R-:W-:-:S03]  /*a630*/  ISETP.GE.AND P0, PT, R6, 0x21, PT ;  /* 0x000000210600780c */ /* 0x000fc60003f06270 */
[----:B------:R-:W1:Y:S04]  /*a640*/  SHFL.IDX PT, R14, R0, 0x4, 0x181f ;  /* 0x00981f00000e7f89 */ /* 0x000e6800000e0000 */
[----:B------:R-:W2:Y:S01]  /*a650*/  SHFL.IDX PT, R7, R7, 0x5, 0x181f ;  /* 0x00b81f0007077f89 */ /* 0x000ea200000e0000 */
[----:B---3--:R-:W-:-:S05]  /*a660*/  IMAD.MOV.U32 R4, RZ, RZ, R10 ;  /* 0x000000ffff047224 */ /* 0x008fca00078e000a */
[----:B------:R-:W-:Y:S01]  /*a670*/  @P0 IMAD.WIDE.U32 R2, R23, 0x2, R2 ;  /* 0x0000000217020825 */ /* 0x000fe200078e0002 */
[----:B------:R-:W-:-:S03]  /*a680*/  @P0 LEA R25, R30, UR44, 0x1 ;  /* 0x0000002c1e190c11 */ /* 0x000fc6000f8e08ff */
[----:B0-----:R-:W-:Y:S02]  /*a690*/  IMAD.MOV.U32 R5, RZ, RZ, R9 ;  /* 0x000000ffff057224 */ /* 0x001fe400078e0009 */
[----:B------:R-:W-:Y:S04]  /*a6a0*/  @P0 LDGSTS.E.BYPASS.LTC128B.128 [R25+0x1f400], desc[UR36][R2.64], !P3 ;  /* 0x1f40000002190fae */ /* 0x000fe8000d901d64 */
[----:B------:R-:W-:Y:S04]  /*a6b0*/  @P0 LDGSTS.E.BYPASS.LTC128B.128 [R25+0x22400], desc[UR36][R2.64+0x80], !P2 ;  /* 0x2240008002190fae */ /* 0x000fe8000d101d64 */
[----:B------:R1:W-:Y:S01]  /*a6c0*/  @P0 LDGSTS.E.BYPASS.LTC128B.128 [R25+0x25400], desc[UR36][R2.64+0x100], !P1 ;  /* 0x2540010002190fae */ /* 0x0003e2000c901d64 */
[----:B------:R-:W-:-:S02]  /*a6d0*/  ISETP.GE.AND P0, PT, R6, 0x31, PT ;  /* 0x000000310600780c */ /* 0x000fc40003f06270 */
[----:B-1----:R-:W-:Y:S01]  /*a6e0*/  MOV R2, R14 ;  /* 0x0000000e00027202 */ /* 0x002fe20000000f00 */
[----:B------:R-:W-:-:S10]  /*a6f0*/  IMAD.MOV.U32 R3, RZ, RZ, R8 ;  /* 0x000000ffff037224 */ /* 0x000fd400078e0008 */
[----:B------:R-:W-:Y:S01]  /*a700*/  @P0 LEA R9, R30, UR44, 0x1 ;  /* 0x0000002c1e090c11 */ /* 0x000fe2000f8e08ff */
[----:B------:R-:W-:Y:S01]  /*a710*/  @P0 IMAD.WIDE.U32 R4, R23, 0x2, R4 ;  /* 0x0000000217040825 */ /* 0x000fe200078e0004 */
[----:B------:R0:W1:Y:S04]  /*a720*/  SHFL.IDX PT, R14, R0, 0x5, 0x181f ;  /* 0x00b81f00000e7f89 */ /* 0x00006800000e0000 */
[----:B------:R0:W-:Y:S04]  /*a730*/  @P0 LDGSTS.E.BYPASS.LTC128B.128 [R9+0x1fc00], desc[UR36][R4.64], !P3 ;  /* 0x1fc0000004090fae */ /* 0x0001e8000d901d64 */
[----:B------:R0:W-:Y:S04]  /*a740*/  @P0 LDGSTS.E.BYPASS.LTC128B.128 [R9+0x22c00], desc[UR36][R4.64+0x80], !P2 ;  /* 0x22c0008004090fae */ /* 0x0001e8000d101d64 */
[----:B------:R0:W-:Y:S01]  /*a750*/  @P0 LDGSTS.E.BYPASS.LTC128B.128 [R9+0x25c00], desc[UR36][R4.64+0x100], !P1 ;  /* 0x25c0010004090fae */ /* 0x0001e2000c901d64 */
[----:B------:R-:W-:-:S13]  /*a760*/  ISETP.GE.AND P0, PT, R6, 0x41, PT ;  /* 0x000000410600780c */ /* 0x000fda0003f06270 */
[----:B------:R-:W-:Y:S01]  /*a770*/  @P0 IMAD.WIDE.U32 R2, R23, 0x2, R2 ;  /* 0x0000000217020825 */ /* 0x000fe200078e0002 */
[----:B------:R-:W-:-:S05]  /*a780*/  @P0 LEA R21, R30, UR44, 0x1 ;  /* 0x0000002c1e150c11 */ /* 0x000fca000f8e08ff */
[----:B------:R0:W-:Y:S04]  /*a790*/  @P0 LDGSTS.E.BYPASS.LTC128B.128 [R21+0x20400], desc[UR36][R2.64], !P3 ;  /* 0x2040000002150fae */ /* 0x0001e8000d901d64 */
[----:B------:R0:W-:Y:S04]  /*a7a0*/  @P0 LDGSTS.E.BYPASS.LTC128B.128 [R21+0x23400], desc[UR36][R2.64+0x80], !P2 ;  /* 0x2340008002150fae */ /* 0x0001e8000d101d64 */
[----:B-12---:R0:W-:Y:S02]  /*a7b0*/  @P0 LDGSTS.E.BYPASS.LTC128B.128 [R21+0x26400], desc[UR36][R2.64+0x100], !P1 ;  /* 0x2640010002150fae */ /* 0x0061e4000c901d64 */
.L_x_3373:
[----:B------:R-:W-:Y:S01]  /*a7c0*/  ISETP.GE.AND P0, PT, R6, 0x51, PT ;  /* 0x000000510600780c */ /* 0x000fe20003f06270 */
[----:B0-----:R-:W-:Y:S01]  /*a7d0*/  IMAD.MOV.U32 R2, RZ, RZ, R14 ;  /* 0x000000ffff027224 */ /* 0x001fe200078e000e */
[----:B------:R-:W-:-:S11]  /*a7e0*/  MOV R3, R7 ;  /* 0x0000000700037202 */ /* 0x000fd60000000f00 */
[----:B------:R-:W-:Y:S01]  /*a7f0*/  @P0 IMAD.WIDE.U32 R2, R23, 0x2, R2 ;  /* 0x0000000217020825 */ /* 0x000fe200078e0002 */
[----:B------:R-:W-:-:S05]  /*a800*/  @P0 LEA R5, R30, UR44, 0x1 ;  /* 0x0000002c1e050c11 */ /* 0x000fca000f8e08ff */
[----:B------:R-:W-:Y:S01]  /*a810*/  @!PT LDS RZ, [RZ] ;  /* 0x00000000fffff984 */ /* 0x000fe20000000800 */
[----:B------:R-:W-:Y:S01]  /*a820*/  @!PT LDS RZ, [RZ] ;  /* 0x00000000fffff984 */ /* 0x000fe20000000800 */
[----:B------:R-:W-:Y:S01]  /*a830*/  @!PT LDS RZ, [RZ] ;  /* 0x00000000fffff984 */ /* 0x000fe20000000800 */
        /* <DEDUP_REMOVED lines=10> */
.L_x_3320:
        /* <DEDUP_REMOVED lines=30> */
.L_x_3321:
[----:B------:R-:W0:Y:S01]  /*aac0*/  LDC R6, c[0x0][0x448] ;  /* 0x00011200ff067b82 */ /* 0x000e220000000800 */
[----:B------:R-:W-:Y:S01]  /*aad0*/  IMAD R7, R22, 0x80, R37 ;  /* 0x0000008016077824 */ /* 0x000fe200078e0225 */
[----:B------:R-:W-:Y:S01]  /*aae0*/  MOV R4, UR38 ;  /* 0x0000002600047c02 */ /* 0x000fe20008000f00 */
[----:B------:R-:W-:Y:S01]  /*aaf0*/  IMAD.U32 R5, RZ, RZ, UR39 ;  /* 0x00000027ff057e24 */ /* 0x000fe2000f8e00ff */
[----:B------:R-:W-:Y:S01]  /*ab00*/  ULDC.64 UR4, c[0x0][0x2e0] ;  /* 0x0000b80000047ab9 */ /* 0x000fe20000000a00 */
[----:B------:R-:W-:Y:S01]  /*ab10*/  IMAD.U32 R3, RZ, RZ, UR45 ;  /* 0x0000002dff037e24 */ /* 0x000fe2000f8e00ff */
[----:B------:R-:W-:Y:S01]  /*ab20*/  MOV R5, R7 ;  /* 0x0000000700057202 */ /* 0x000fe20000000f00 */
[----:B------:R-:W-:Y:S02]  /*ab30*/  IMAD R25, R25, UR4, RZ ;  /* 0x0000000419197c24 */ /* 0x000fe4000f8e02ff */
[----:B------:R-:W-:Y:S02]  /*ab40*/  IMAD.MOV.U32 R2, RZ, RZ, R4 ;  /* 0x000000ffff027224 */ /* 0x000fe400078e0004 */
[----:B------:R-:W-:-:S02]  /*ab50*/  IMAD R25, R26, UR5, R25 ;  /* 0x000000051a197c24 */ /* 0x000fc4000f8e0219 */
[----:B------:R-:W-:Y:S01]  /*ab60*/  IMAD.WIDE.U32 R2, R26, UR4, R2 ;  /* 0x000000041a027c25 */ /* 0x000fe2000f8e0002 */
[----:B------:R-:W-:-:S03]  /*ab70*/  ULDC.64 UR4, c[0x0][0x2d0] ;  /* 0x0000b40000047ab9 */ /* 0x000fc60000000a00 */
[----:B------:R-:W-:Y:S01]  /*ab80*/  IMAD.IADD R3, R3, 0x1, R25 ;  /* 0x0000000103037824 */ /* 0x000fe200078e0219 */
[----:B0-----:R-:W-:-:S13]  /*ab90*/  ISETP.NE.AND P0, PT, R6, 0x1, PT ;  /* 0x000000010600780c */ /* 0x001fda0003f05270 */
[----:B------:R-:W0:Y:S08]  /*aba0*/  @P0 LDC R0, c[0x0][0x44c] ;  /* 0x00011300ff000b82 */ /* 0x000e300000000800 */
[----:B------:R-:W1:Y:S01]  /*abb0*/  @P0 LDC R9, c[0x0][0x450] ;  /* 0x00011400ff090b82 */ /* 0x000e620000000800 */
[----:B0-----:R-:W-:-:S05]  /*abc0*/  @P0 IMAD.HI.U32 R0, R7, R0, RZ ;  /* 0x0000000007000227 */ /* 0x001fca00078e00ff */
[----:B-1----:R-:W-:-:S05]  /*abd0*/  @P0 SHF.R.U32.HI R5, RZ, R9, R0 ;  /* 0x00000009ff050219 */ /* 0x002fca0000011600 */
[----:B------:R-:W-:Y:S02]  /*abe0*/  IMAD.MOV R0, RZ, RZ, -R5 ;  /* 0x000000ffff007224 */ /* 0x000fe400078e0a05 */
[----:B------:R-:W-:-:S04]  /*abf0*/  IMAD.WIDE.U32 R2, R5, UR4, R2 ;  /* 0x0000000405027c25 */ /* 0x000fc8000f8e0002 */
[----:B------:R-:W-:Y:S01]  /*ac00*/  IMAD R7, R6, R0, R7 ;  /* 0x0000000006077224 */ /* 0x000fe200078e0207 */
        /* <DEDUP_REMOVED lines=17> */
[----:B------:R-:W-:Y:S01]  /*ad20*/  ISETP.GE.AND P0, PT, R33, UR4, PT ;  /* 0x0000000421007c0c */ /* 0x000fe2000bf06270 */
[----:B------:R-:W-:-:S12]  /*ad30*/  BRA.DIV UR5, `(.L_x_3322) ;  /* 0x0000002a05d07947 */ /* 0x000fd8000b800000 */
[----:B------:R-:W-:Y:S01]  /*ad40*/  SHFL.IDX PT, R3, R8, RZ, 0x181f ;  /* 0x00181fff08037589 */ /* 0x000fe200000e0000 */
[----:B------:R-:W-:Y:S01]  /*ad50*/  ULDC UR4, c[0x0][0x288] ;  /* 0x0000a20000047ab9 */ /* 0x000fe20000000800 */
[----:B------:R-:W-:Y:S02]  /*ad60*/  IMAD R7, R22, 0x80, R27 ;  /* 0x0000008016077824 */ /* 0x000fe400078e021b */
        /* <DEDUP_REMOVED lines=54> */
[----:B------:R-:W-:Y:S04]  /*b0d0*/  @!P1 LDGSTS.E.BYPASS.LTC128B.128 [R21+0x14c00], desc[UR36][R4.64], !P3 ;  /* 0x14c0000004159fae */ /* 0x000fe8000d901d64 */
[----:B------:R-:W-:Y:S04]  /*b0e0*/  @!P1 LDGSTS.E.BYPASS.LTC128B.128 [R21+0x18c00], desc[UR36][R4.64+0x80], !P2 ;  /* 0x18c0008004159fae */ /* 0x000fe8000d101d64 */
[----:B------:R1:W-:Y:S01]  /*b0f0*/  @!P1 LDGSTS.E.BYPASS.LTC128B.128 [R21+0x1cc00], desc[UR36][R4.64+0x100], !P0 ;  /* 0x1cc0010004159fae */ /* 0x0003e2000c101d64 */
[----:B------:R-:W-:-:S03]  /*b100*/  ISETP.GE.AND P1, PT, R9, R6, PT ;  /* 0x000000060900720c */ /* 0x000fc60003f26270 */
[----:B-1----:R1:W2:Y:S10]  /*b110*/  SHFL.IDX PT, R4, R8, 0x7, 0x181f ;  /* 0x00f81f0008047f89 */ /* 0x0022b400000e0000 */
[----:B0-----:R-:W-:Y:S01]  /*b120*/  @!P1 IMAD.WIDE.U32 R2, R23, 0x2, R2 ;  /* 0x0000000217029825 */ /* 0x001fe200078e0002 */
[----:B------:R-:W-:-:S05]  /*b130*/  @!P1 LEA R9, R30, UR44, 0x1 ;  /* 0x0000002c1e099c11 */ /* 0x000fca000f8e08ff */
[----:B------:R1:W-:Y:S04]  /*b140*/  @!P1 LDGSTS.E.BYPASS.LTC128B.128 [R9+0x15400], desc[UR36][R2.64], !P3 ;  /* 0x1540000002099fae */ /* 0x0003e8000d901d64 */
[----:B------:R1:W-:Y:S04]  /*b150*/  @!P1 LDGSTS.E.BYPASS.LTC128B.128 [R9+0x19400], desc[UR36][R2.64+0x80], !P2 ;  /* 0x1940008002099fae */ /* 0x0003e8000d101d64 */
[----:B------:R1:W-:Y:S02]  /*b160*/  @!P1 LDGSTS.E.BYPASS.LTC128B.128 [R9+0x1d400], desc[UR36][R2.64+0x100], !P0 ;  /* 0x1d40010002099fae */ /* 0x0003e4000c101d64 */
.L_x_3390:
[----:B------:R-:W-:Y:S01]  /*b170*/  IADD3 R7, R7, 0x70, RZ ;  /* 0x0000007007077810 */ /* 0x000fe20007ffe0ff */
[----:B------:R-:W-:Y:S01]  /*b180*/  BSSY B0, `(.L_x_3323) ;  /* 0x000000d000007945 */ /* 0x000fe20003800000 */
[----:B-1----:R-:W-:Y:S02]  /*b190*/  IMAD.MOV.U32 R2, RZ, RZ, R14 ;  /* 0x000000ffff027224 */ /* 0x002fe400078e000e */
[----:B------:R-:W-:Y:S01]  /*b1a0*/  ISETP.GE.AND P1, PT, R7, R6, PT ;  /* 0x000000060700720c */ /* 0x000fe20003f26270 */
[----:B--2---:R-:W-:-:S12]  /*b1b0*/  IMAD.MOV.U32 R3, RZ, RZ, R4 ;  /* 0x000000ffff037224 */ /* 0x004fd800078e0004 */
        /* <DEDUP_REMOVED lines=8> */
[----:B------:R0:W-:Y:S02]  /*b240*/  LDGSTS.E.BYPASS.LTC128B.128 [R5+0x1dc00], desc[UR36][R2.64+0x100], !P0 ;  /* 0x1dc0010002057fae */ /* 0x0001e4000c101d64 */
.L_x_3324:
[----:B------:R-:W-:Y:S05]  /*b250*/  BSYNC B0 ;  /* 0x0000000000007941 */ /* 0x000fea0003800000 */
.L_x_3323:
        /* <DEDUP_REMOVED lines=9> */
.L_x_3391:
[----:B------:R-:W-:Y:S01]  /*b2f0*/  UIADD3 UR4, UR48, -0x2, URZ ;  /* 0xfffffffe30047890 */ /* 0x000fe2000fffe03f */
[----:B------:R-:W-:Y:S02]  /*b300*/  IMAD.MOV.U32 R28, RZ, RZ, 0x1 ;  /* 0x00000001ff1c7424 */ /* 0x000fe400078e00ff */
[----:B------:R-:W-:Y:S01]  /*b310*/  IMAD.MOV.U32 R26, RZ, RZ, RZ ;  /* 0x000000ffff1a7224 */ /* 0x000fe200078e00ff */
[----:B------:R-:W-:-:S06]  /*b320*/  UISETP.GE.AND UP0, UPT, UR4, UR47, UPT ;  /* 0x0000002f0400728c */ /* 0x000fcc000bf06270 */
[----:B------:R-:W-:-:S13]  /*b330*/  PLOP3.LUT P0, PT, PT, PT, UP0, 0x80, 0x0 ;  /* 0x000000000000781c */ /* 0x000fda0003f0f008 */
[----:B------:R-:W-:Y:S05]  /*b340*/  @!P0 BRA `(.L_x_3326) ;  /* 0x0000001000348947 */ /* 0x000fea0003800000 */
        /* <DEDUP_REMOVED lines=14> */
[----:B0-----:R-:W-:-:S04]  /*b430*/  LOP3.LUT R2, R2, 0x7f, RZ, 0xc0, !PT ;  /* 0x0000007f02027812 */ /* 0x001fc800078ec0ff */
[----:B------:R-:W-:-:S04]  /*b440*/  SHF.R.U32.HI R2, RZ, 0x3, R2 ;  /* 0x00000003ff027819 */ /* 0x000fc80000011602 */
[----:B------:R-:W-:Y:S02]  /*b450*/  IADD3 R19, R24, R19, R2 ;  /* 0x0000001318137210 */ /* 0x000fe40007ffe002 */
[----:B------:R-:W-:Y:S02]  /*b460*/  IADD3 R5, -R2, UR42, RZ ;  /* 0x0000002a02057c10 */ /* 0x000fe4000fffe1ff */
[----:B------:R-:W-:Y:S01]  /*b470*/  SHF.L.U32 R2, R23, 0x1, RZ ;  /* 0x0000000117027819 */ /* 0x000fe200000006ff */
[----:B------:R-:W-:Y:S02]  /*b480*/  VIADD R19, R19, 0xfffffee0 ;  /* 0xfffffee013137836 */ /* 0x000fe40000000000 */
[C---:B------:R-:W-:Y:S02]  /*b490*/  IMAD R5, R0.reuse, 0x60, R5 ;  /* 0x0000006000057824 */ /* 0x040fe400078e0205 */
[----:B------:R-:W-:Y:S02]  /*b4a0*/  IMAD R20, R0, -0x60, R19 ;  /* 0xffffffa000147824 */ /* 0x000fe400078e0213 */
[----:B------:R-:W-:-:S07]  /*b4b0*/  VIADD R0, R5, 0xc0 ;  /* 0x000000c005007836 */ /* 0x000fce0000000000 */
.L_x_3339:
[----:B------:R-:W2:Y:S01]  /*b4c0*/  LDL R8, [R1] ;  /* 0x0000000001087983 */ /* 0x000ea20000100800 */
[----:B------:R-:W0:Y:S01]  /*b4d0*/  LDC R2, c[0x0][0x430] ;  /* 0x00010c00ff027b82 */ /* 0x000e220000000800 */
[----:B------:R-:W-:-:S13]  /*b4e0*/  ISETP.GT.U32.AND P5, PT, R37, 0x5f, PT ;  /* 0x0000005f2500780c */ /* 0x000fda0003fa4070 */
[----:B------:R-:W2:Y:S01]  /*b4f0*/  @!P5 LDC.64 R4, c[0x0][0x428] ;  /* 0x00010a00ff04db82 */ /* 0x000ea20000000a00 */
[----:B0-----:R-:W-:-:S13]  /*b500*/  ISETP.NE.AND P0, PT, R2, 0x1, PT ;  /* 0x000000010200780c */ /* 0x001fda0003f05270 */
[----:B------:R-:W0:Y:S08]  /*b510*/  @P0 LDC R3, c[0x0][0x434] ;  /* 0x00010d00ff030b82 */ /* 0x000e300000000800 */
[----:B------:R-:W1:Y:S01]  /*b520*/  @P0 LDC R7, c[0x0][0x438] ;  /* 0x00010e00ff070b82 */ /* 0x000e620000000800 */
[----:B------:R-:W-:Y:S02]  /*b530*/  IMAD.MOV.U32 R9, RZ, RZ, R20 ;  /* 0x000000ffff097224 */ /* 0x000fe400078e0014 */
[----:B0-----:R-:W-:-:S05]  /*b540*/  @P0 IMAD.HI.U32 R2, R20, R3, RZ ;  /* 0x0000000314020227 */ /* 0x001fca00078e00ff */
[----:B-1----:R-:W-:Y:S02]  /*b550*/  @P0 SHF.R.U32.HI R9, RZ, R7, R2 ;  /* 0x00000007ff090219 */ /* 0x002fe40000011602 */
[----:B------:R-:W0:Y:S02]  /*b560*/  @!P5 LDC.64 R6, c[0x0][0x418] ;  /* 0x00010600ff06db82 */ /* 0x000e240000000a00 */
[----:B------:R-:W-:Y:S01]  /*b570*/  @!P5 SHF.R.S32.HI R3, RZ, 0x1f, R9 ;  /* 0x0000001fff03d819 */ /* 0x000fe20000011409 */
[----:B--2---:R-:W-:-:S04]  /*b580*/  @!P5 IMAD R2, R8, R4, RZ ;  /* 0x000000040802d224 */ /* 0x004fc800078e02ff */
[----:B------:R-:W-:Y:S01]  /*b590*/  @!P5 IMAD R5, R36, R5, R2 ;  /* 0x000000052405d224 */ /* 0x000fe200078e0202 */
[----:B------:R-:W-:-:S05]  /*b5a0*/  @!P5 MOV R2, R9 ;  /* 0x000000090002d202 */ /* 0x000fca0000000f00 */
[----:B------:R-:W-:-:S04]  /*b5b0*/  @!P5 IMAD.WIDE.U32 R2, R36, R4, R2 ;  /* 0x000000042402d225 */ /* 0x000fc800078e0002 */
[----:B------:R-:W-:Y:S01]  /*b5c0*/  @!P5 IMAD.IADD R3, R5, 0x1, R3 ;  /* 0x000000010503d824 */ /* 0x000fe200078e0203 */
[C---:B0-----:R-:W-:Y:S02]  /*b5d0*/  @!P5 LEA R6, P0, R2.reuse, R6, 0x2 ;  /* 0x000000060206d211 */ /* 0x041fe400078010ff */
[----:B------:R-:W-:Y:S02]  /*b5e0*/  MOV R4, RZ ;  /* 0x000000ff00047202 */ /* 0x000fe40000000f00 */
        /* <DEDUP_REMOVED lines=10> */
.L_x_3327:
[----:B------:R-:W-:Y:S01]  /*b690*/  LEA R19, R26, UR44, 0x3 ;  /* 0x0000002c1a137c11 */ /* 0x000fe2000f8e18ff */
[----:B------:R-:W-:Y:S01]  /*b6a0*/  BSSY B1, `(.L_x_3328) ;  /* 0x0000004000017945 */ /* 0x000fe20003800000 */
[----:B------:R-:W-:-:S04]  /*b6b0*/  SHF.L.U32 R2, R28, 0x1f, RZ ;  /* 0x0000001f1c027819 */ /* 0x000fc800000006ff */
[----:B------:R-:W0:Y:S02]  /*b6c0*/  SYNCS.PHASECHK.TRANS64.TRYWAIT P0, [R19+URZ+0x30840], R2 ;  /* 0x03084002130075a7 */ /* 0x000e24000800017f */
[----:B0-----:R-:W-:Y:S05]  /*b6d0*/  @!P0 BRA `(.L_x_3329) ;  /* 0x0000002c00088947 */ /* 0x001fea0003800000 */
.L_x_3392:
[----:B------:R-:W-:Y:S05]  /*b6e0*/  BSYNC B1 ;  /* 0x0000000000017941 */ /* 0x000fea0003800000 */
.L_x_3328:
[----:B------:R-:W-:Y:S01]  /*b6f0*/  ULDC UR4, c[0x0][0x430] ;  /* 0x00010c0000047ab9 */ /* 0x000fe20000000800 */
[----:B-----5:R-:W-:Y:S01]  /*b700*/  SHF.R.S32.HI R31, RZ, 0x1f, R4 ;  /* 0x0000001fff1f7819 */ /* 0x020fe20000011404 */
[----:B------:R-:W-:Y:S01]  /*b710*/  UIADD3 UR4, -UR4, URZ, URZ ;  /* 0x0000003f04047290 */ /* 0x000fe2000fffe13f */
[----:B------:R-:W-:Y:S01]  /*b720*/  R2UR UR6, R35 ;  /* 0x00000000230672ca */ /* 0x000fe200000e0000 */
[----:B------:R-:W-:Y:S01]  /*b730*/  IMAD R22, R26, 0x4800, R30 ;  /* 0x000048001a167824 */ /* 0x000fe200078e021e */
[C---:B------:R-:W-:Y:S02]  /*b740*/  LOP3.LUT P5, RZ, R16.reuse, 0x2, RZ, 0xc0, !PT ;  /* 0x0000000210ff7812 */ /* 0x040fe400078ac0ff */
[----:B------:R-:W-:Y:S01]  /*b750*/  LOP3.LUT P4, RZ, R16, 0x1, RZ, 0xc0, !PT ;  /* 0x0000000110ff7812 */ /* 0x000fe2000788c0ff */
[----:B------:R-:W-:Y:S01]  /*b760*/  IMAD R5, R9, UR4, R20 ;  /* 0x0000000409057c24 */ /* 0x000fe2000f8e0214 */
[----:B------:R-:W-:-:S04]  /*b770*/  ULDC.64 UR4, c[0x0][0x300] ;  /* 0x0000c00000047ab9 */ /* 0x000fc80000000a00 */
[----:B------:R-:W-:-:S05]  /*b780*/  SHF.R.S32.HI R29, RZ, 0x1f, R5 ;  /* 0x0000001fff1d7819 */ /* 0x000fca0000011405 */
[----:B0-----:R-:W-:-:S04]  /*b790*/  IMAD R2, R29, UR4, RZ ;  /* 0x000000041d027c24 */ /* 0x001fc8000f8e02ff */
        /* <DEDUP_REMOVED lines=16> */
[----:B------:R-:W-:-:S03]  /*b8a0*/  UMOV UR4, 0xffffffff ;  /* 0xffffffff00047882 */ /* 0x000fc60000000000 */
[----:B------:R-:W-:Y:S01]  /*b8b0*/  LEA.HI.X R24, R2, UR7, R3, 0x1, P0 ;  /* 0x0000000702187c11 */ /* 0x000fe200080f0c03 */
[----:B------:R-:W-:Y:S08]  /*b8c0*/  BRA.DIV UR4, `(.L_x_3330) ;  /* 0x0000002a04a07947 */ /* 0x000ff0000b800000 */
[----:B------:R-:W0:Y:S01]  /*b8d0*/  SHFL.IDX PT, R14, R21, RZ, 0x181f ;  /* 0x00181fff150e7589 */ /* 0x000e2200000e0000 */
[----:B------:R-:W-:Y:S01]  /*b8e0*/  IMAD.SHL.U32 R12, R23, 0x2, RZ ;  /* 0x00000002170c7824 */ /* 0x000fe200078e00ff */
[----:B------:R-:W-:Y:S02]  /*b8f0*/  LOP3.LUT P6, RZ, R16, 0x4, RZ, 0xc0, !PT ;  /* 0x0000000410ff7812 */ /* 0x000fe400078cc0ff */
[----:B------:R-:W1:Y:S01]  /*b900*/  SHFL.IDX PT, R3, R24, RZ, 0x181f ;  /* 0x00181fff18037589 */ /* 0x000e6200000e0000 */
[----:B------:R-:W-:-:S03]  /*b910*/  LEA R22, R22, UR44, 0x1 ;  /* 0x0000002c16167c11 */ /* 0x000fc6000f8e08ff */
[----:B------:R-:W-:Y:S04]  /*b920*/  SHFL.IDX PT, R7, R24, 0x1, 0x181f ;  /* 0x00381f0018077f89 */ /* 0x000fe800000e0000 */
[----:B------:R-:W-:Y:S01]  /*b930*/  SHFL.IDX PT, R10, R21, 0x2, 0x181f ;  /* 0x00581f00150a7f89 */ /* 0x000fe200000e0000 */
[----:B0-----:R-:W-:-:S03]  /*b940*/  IADD3 R2, P0, R14, R12, RZ ;  /* 0x0000000c0e027210 */ /* 0x001fc60007f1e0ff */
[----:B------:R-:W0:Y:S01]  /*b950*/  SHFL.IDX PT, R14, R21, 0x1, 0x181f ;  /* 0x00381f00150e7f89 */ /* 0x000e2200000e0000 */
[----:B-1----:R-:W-:-:S05]  /*b960*/  IADD3.X R3, RZ, R3, RZ, P0, !PT ;  /* 0x00000003ff037210 */ /* 0x002fca00007fe4ff */
[----:B------:R-:W-:Y:S04]  /*b970*/  LDGSTS.E.BYPASS.LTC128B.128 [R22+0x1e400], desc[UR36][R2.64], !P6 ;  /* 0x1e40000002167fae */ /* 0x000fe8000f101d64 */
[----:B------:R-:W-:Y:S04]  /*b980*/  LDGSTS.E.BYPASS.LTC128B.128 [R22+0x21400], desc[UR36][R2.64+0x80], !P5 ;  /* 0x2140008002167fae */ /* 0x000fe8000e901d64 */
[----:B------:R1:W-:Y:S01]  /*b990*/  LDGSTS.E.BYPASS.LTC128B.128 [R22+0x24400], desc[UR36][R2.64+0x100], !P4 ;  /* 0x2440010002167fae */ /* 0x0003e2000e101d64 */
[----:B0-----:R-:W-:-:S03]  /*b9a0*/  IADD3 R8, P0, R14, R12, RZ ;  /* 0x0000000c0e087210 */ /* 0x001fc60007f1e0ff */
[----:B------:R-:W-:Y:S02]  /*b9b0*/  SHFL.IDX PT, R14, R21, 0x5, 0x181f ;  /* 0x00b81f00150e7f89 */ /* 0x000fe400000e0000 */
[----:B------:R-:W-:Y:S02]  /*b9c0*/  IMAD.X R9, RZ, RZ, R7, P0 ;  /* 0x000000ffff097224 */ /* 0x000fe400000e0607 */
[----:B-1----:R-:W-:Y:S01]  /*b9d0*/  SHFL.IDX PT, R2, R21, 0x3, 0x181f ;  /* 0x00781f0015027f89 */ /* 0x002fe200000e0000 */
[----:B------:R-:W-:-:S03]  /*b9e0*/  IADD3 R10, P0, R10, R12, RZ ;  /* 0x0000000c0a0a7210 */ /* 0x000fc60007f1e0ff */
[----:B------:R-:W0:Y:S04]  /*b9f0*/  SHFL.IDX PT, R7, R24, 0x2, 0x181f ;  /* 0x00581f0018077f89 */ /* 0x000e2800000e0000 */
[----:B------:R-:W1:Y:S04]  /*ba00*/  SHFL.IDX PT, R3, R24, 0x3, 0x181f ;  /* 0x00781f0018037f89 */ /* 0x000e6800000e0000 */
[----:B------:R2:W-:Y:S04]  /*ba10*/  LDGSTS.E.BYPASS.LTC128B.128 [R22+0x1ec00], desc[UR36][R8.64], !P6 ;  /* 0x1ec0000008167fae */ /* 0x0005e8000f101d64 */
[----:B------:R2:W-:Y:S04]  /*ba20*/  LDGSTS.E.BYPASS.LTC128B.128 [R22+0x21c00], desc[UR36][R8.64+0x80], !P5 ;  /* 0x21c0008008167fae */ /* 0x0005e8000e901d64 */
[----:B------:R2:W-:Y:S01]  /*ba30*/  LDGSTS.E.BYPASS.LTC128B.128 [R22+0x24c00], desc[UR36][R8.64+0x100], !P4 ;  /* 0x24c0010008167fae */ /* 0x0005e2000e101d64 */
[----:B0-----:R-:W-:Y:S01]  /*ba40*/  IMAD.X R11, RZ, RZ, R7, P0 ;  /* 0x000000ffff0b7224 */ /* 0x001fe200000e0607 */
[----:B------:R-:W-:-:S02]  /*ba50*/  IADD3 R6, P0, R2, R12, RZ ;  /* 0x0000000c02067210 */ /* 0x000fc40007f1e0ff */
[----:B------:R-:W0:Y:S02]  /*ba60*/  SHFL.IDX PT, R2, R21, 0x4, 0x181f ;  /* 0x00981f0015027f89 */ /* 0x000e2400000e0000 */
[----:B-1----:R-:W-:Y:S02]  /*ba70*/  IADD3.X R7, RZ, R3, RZ, P0, !PT ;  /* 0x00000003ff077210 */ /* 0x002fe400007fe4ff */
[----:B------:R-:W1:Y:S04]  /*ba80*/  SHFL.IDX PT, R3, R24, 0x4, 0x181f ;  /* 0x00981f0018037f89 */ /* 0x000e6800000e0000 */
[----:B------:R2:W-:Y:S04]  /*ba90*/  LDGSTS.E.BYPASS.LTC128B.128 [R22+0x1f400], desc[UR36][R10.64], !P6 ;  /* 0x1f4000000a167fae */ /* 0x0005e8000f101d64 */
[----:B------:R2:W-:Y:S04]  /*baa0*/  LDGSTS.E.BYPASS.LTC128B.128 [R22+0x22400], desc[UR36][R10.64+0x80], !P5 ;  /* 0x224000800a167fae */ /* 0x0005e8000e901d64 */
[----:B------:R2:W-:Y:S04]  /*bab0*/  LDGSTS.E.BYPASS.LTC128B.128 [R22+0x25400], desc[UR36][R10.64+0x100], !P4 ;  /* 0x254001000a167fae */ /* 0x0005e8000e101d64 */
[----:B------:R2:W-:Y:S01]  /*bac0*/  LDGSTS.E.BYPASS.LTC128B.128 [R22+0x1fc00], desc[UR36][R6.64], !P6 ;  /* 0x1fc0000006167fae */ /* 0x0005e2000f101d64 */
[----:B0-----:R-:W-:-:S03]  /*bad0*/  IADD3 R2, P0, R2, R12, RZ ;  /* 0x0000000c02027210 */ /* 0x001fc60007f1e0ff */
[----:B------:R2:W-:Y:S02]  /*bae0*/  LDGSTS.E.BYPASS.LTC128B.128 [R22+0x22c00], desc[UR36][R6.64+0x80], !P5 ;  /* 0x22c0008006167fae */ /* 0x0005e4000e901d64 */
[----:B-1----:R-:W-:Y:S02]  /*baf0*/  IMAD.X R3, RZ, RZ, R3, P0 ;  /* 0x000000ffff037224 */ /* 0x002fe400000e0603 */
[----:B------:R2:W-:Y:S04]  /*bb00*/  LDGSTS.E.BYPASS.LTC128B.128 [R22+0x25c00], desc[UR36][R6.64+0x100], !P4 ;  /* 0x25c0010006167fae */ /* 0x0005e8000e101d64 */
[----:B------:R2:W-:Y:S04]  /*bb10*/  LDGSTS.E.BYPASS.LTC128B.128 [R22+0x20400], desc[UR36][R2.64], !P6 ;  /* 0x2040000002167fae */ /* 0x0005e8000f101d64 */
[----:B------:R2:W-:Y:S04]  /*bb20*/  LDGSTS.E.BYPASS.LTC128B.128 [R22+0x23400], desc[UR36][R2.64+0x80], !P5 ;  /* 0x2340008002167fae */ /* 0x0005e8000e901d64 */
[----:B------:R2:W-:Y:S04]  /*bb30*/  LDGSTS.E.BYPASS.LTC128B.128 [R22+0x26400], desc[UR36][R2.64+0x100], !P4 ;  /* 0x2640010002167fae */ /* 0x0005e8000e101d64 */
[----:B------:R-:W0:Y:S02]  /*bb40*/  SHFL.IDX PT, R24, R24, 0x5, 0x181f ;  /* 0x00b81f0018187f89 */ /* 0x000e2400000e0000 */
.L_x_3406:
[----:B--2---:R-:W-:Y:S01]  /*bb50*/  IMAD.SHL.U32 R2, R23, 0x2, RZ ;  /* 0x0000000217027824 */ /* 0x004fe200078e00ff */
[----:B------:R-:W-:-:S04]  /*bb60*/  LOP3.LUT P6, RZ, R16, 0x4, RZ, 0xc0, !PT ;  /* 0x0000000410ff7812 */ /* 0x000fc800078cc0ff */
[----:B------:R-:W-:-:S04]  /*bb70*/  IADD3 R2, P0, R14, R2, RZ ;  /* 0x000000020e027210 */ /* 0x000fc80007f1e0ff */
[----:B0-----:R-:W-:Y:S02]  /*bb80*/  IADD3.X R3, RZ, R24, RZ, P0, !PT ;  /* 0x00000018ff037210 */ /* 0x001fe400007fe4ff */
[----:B------:R-:W-:-:S03]  /*bb90*/  PLOP3.LUT P0, PT, PT, PT, PT, 0x80, 0x0 ;  /* 0x000000000000781c */ /* 0x000fc60003f0f070 */
[----:B------:R-:W-:Y:S01]  /*bba0*/  @!PT LDS RZ, [RZ] ;  /* 0x00000000fffff984 */ /* 0x000fe20000000800 */
[----:B------:R-:W-:Y:S01]  /*bbb0*/  @!PT LDS RZ, [RZ] ;  /* 0x00000000fffff984 */ /* 0x000fe20000000800 */
[----:B------:R-:W-:Y:S01]  /*bbc0*/  @!PT LDS RZ, [RZ] ;  /* 0x00000000fffff984 */ /* 0x000fe20000000800 */
[----:B------:R0:W-:Y:S04]  /*bbd0*/  LDGSTS.E.BYPASS.LTC128B.128 [R22+0x20c00], desc[UR36][R2.64], !P6 ;  /* 0x20c0000002167fae */ /* 0x0001e8000f101d64 */
[----:B------:R0:W-:Y:S04]  /*bbe0*/  LDGSTS.E.BYPASS.LTC128B.128 [R22+0x23c00], desc[UR36][R2.64+0x80], !P5 ;  /* 0x23c0008002167fae */ /* 0x0001e8000e901d64 */
[----:B------:R0:W-:Y:S01]  /*bbf0*/  LDGSTS.E.BYPASS.LTC128B.128 [R22+0x26c00], desc[UR36][R2.64+0x100], !P4 ;  /* 0x26c0010002167fae */ /* 0x0001e2000e101d64 */
[----:B------:R-:W-:Y:S01]  /*bc00*/  NOP ;  /* 0x0000000000007918 */ /* 0x000fe20000000000 */
.L_x_3331:
        /* <DEDUP_REMOVED lines=10> */
.L_x_3332:
[----:B------:R1:W-:Y:S01]  /*bcb0*/  SYNCS.ARRIVE.TRANS64.A1T0 RZ, [R19+URZ+0x30830], RZ ;  /* 0x030830ff13ff79a7 */ /* 0x0003e2000810003f */
[----:B------:R-:W-:Y:S05]  /*bcc0*/  @!P5 BRA `(.L_x_3333) ;  /* 0x000000000004d947 */ /* 0x000fea0003800000 */
[----:B------:R-:W-:Y:S01]  /*bcd0*/  BPT.TRAP 0x1 ;  /* 0x000000040000795c */ /* 0x000fe20000300000 */
.L_x_3333:
[----:B0-----:R-:W-:Y:S01]  /*bce0*/  SHF.L.U32 R3, R27, 0x1f, RZ ;  /* 0x0000001f1b037819 */ /* 0x001fe200000006ff */
[----:B------:R-:W-:Y:S01]  /*bcf0*/  BSSY B1, `(.L_x_3334) ;  /* 0x0000004000017945 */ /* 0x000fe20003800000 */
[----:B------:R-:W-:-:S04]  /*bd00*/  LEA R6, R25, UR44, 0x3 ;  /* 0x0000002c19067c11 */ /* 0x000fc8000f8e18ff */
[----:B------:R-:W0:Y:S02]  /*bd10*/  SYNCS.PHASECHK.TRANS64.TRYWAIT P0, [R6+URZ+0x30860], R3 ;  /* 0x03086003060075a7 */ /* 0x000e24000800017f */
[----:B0-----:R-:W-:Y:S05]  /*bd20*/  @!P0 BRA `(.L_x_3335) ;  /* 0x0000002c00588947 */ /* 0x001fea0003800000 */
.L_x_3407:
[----:B------:R-:W-:Y:S05]  /*bd30*/  BSYNC B1 ;  /* 0x0000000000017941 */ /* 0x000fea0003800000 */
.L_x_3334:
[----:B------:R-:W-:Y:S01]  /*bd40*/  UMOV UR4, 0xffffffff ;  /* 0xffffffff00047882 */ /* 0x000fe20000000000 */
[----:B------:R-:W-:Y:S02]  /*bd50*/  IMAD R7, R25, 0x4800, R30 ;  /* 0x0000480019077824 */ /* 0x000fe400078e021e */
[----:B------:R-:W-:Y:S01]  /*bd60*/  IMAD.SHL.U32 R9, R23, 0x2, RZ ;  /* 0x0000000217097824 */ /* 0x000fe200078e00ff */
[----:B------:R-:W-:Y:S06]  /*bd70*/  BRA.DIV UR4, `(.L_x_3336) ;  /* 0x0000002e04587947 */ /* 0x000fec000b800000 */
[----:B------:R-:W2:Y:S01]  /*bd80*/  SHFL.IDX PT, R14, R17, RZ, 0x181f ;  /* 0x00181fff110e7589 */ /* 0x000ea200000e0000 */
[----:B------:R-:W-:-:S03]  /*bd90*/  LEA R7, R7, UR44, 0x1 ;  /* 0x0000002c07077c11 */ /* 0x000fc6000f8e08ff */
[----:B0-----:R-:W0:Y:S04]  /*bda0*/  SHFL.IDX PT, R3, R18, RZ, 0x181f ;  /* 0x00181fff12037589 */ /* 0x001e2800000e0000 */
[----:B------:R-:W-:Y:S01]  /*bdb0*/  SHFL.IDX PT, R8, R18, 0x1, 0x181f ;  /* 0x00381f0012087f89 */ /* 0x000fe200000e0000 */
        /* <DEDUP_REMOVED lines=8> */
[----:B------:R2:W-:Y:S02]  /*be40*/  LDGSTS.E.BYPASS.LTC128B.128 [R7+0x6400], desc[UR36][R2.64+0x100], !P0 ;  /* 0x0640010002077fae */ /* 0x0005e4000c101d64 */
[----:B--2---:R-:W-:Y:S02]  /*be50*/  IADD3 R2, P0, R14, R9, RZ ;  /* 0x000000090e027210 */ /* 0x004fe40007f1e0ff */
[----:B------:R-:W0:Y:S02]  /*be60*/  SHFL.IDX PT, R14, R17, 0x2, 0x181f ;  /* 0x00581f00110e7f89 */ /* 0x000e2400000e0000 */
[----:B------:R-:W-:Y:S02]  /*be70*/  IADD3.X R3, RZ, R8, RZ, P0, !PT ;  /* 0x00000008ff037210 */ /* 0x000fe400007fe4ff */
[----:B------:R-:W-:Y:S01]  /*be80*/  ISETP.LT.OR P0, PT, R0, 0x11, P3 ;  /* 0x000000110000780c */ /* 0x000fe20001f01670 */
[----:B------:R-:W2:-:S12]  /*be90*/  SHFL.IDX PT, R8, R18, 0x2, 0x181f ;  /* 0x00581f0012087f89 */ /* 0x000e9800000e0000 */
[----:B------:R-:W-:Y:S01]  /*bea0*/  LDGSTS.E.BYPASS.LTC128B.128 [R7+0xc00], desc[UR36][R2.64], !P0 ;  /* 0x00c0000002077fae */ /* 0x000fe2000c101d64 */
[----:B------:R-:W-:-:S13]  /*beb0*/  ISETP.LT.OR P0, PT, R0, 0x11, P2 ;  /* 0x000000110000780c */ /* 0x000fda0001701670 */
[----:B------:R-:W-:Y:S01]  /*bec0*/  LDGSTS.E.BYPASS.LTC128B.128 [R7+0x3c00], desc[UR36][R2.64+0x80], !P0 ;  /* 0x03c0008002077fae */ /* 0x000fe2000c101d64 */
[----:B------:R-:W-:-:S13]  /*bed0*/  ISETP.LT.OR P0, PT, R0, 0x11, P1 ;  /* 0x000000110000780c */ /* 0x000fda0000f01670 */
[----:B------:R0:W-:Y:S02]  /*bee0*/  LDGSTS.E.BYPASS.LTC128B.128 [R7+0x6c00], desc[UR36][R2.64+0x100], !P0 ;  /* 0x06c0010002077fae */ /* 0x0001e4000c101d64 */
[----:B0-----:R-:W-:Y:S02]  /*bef0*/  IADD3 R2, P0, R14, R9, RZ ;  /* 0x000000090e027210 */ /* 0x001fe40007f1e0ff */
[----:B------:R-:W0:Y:S03]  /*bf00*/  SHFL.IDX PT, R14, R17, 0x3, 0x181f ;  /* 0x00781f00110e7f89 */ /* 0x000e2600000e0000 */
[----:B--2---:R-:W-:Y:S01]  /*bf10*/  IMAD.X R3, RZ, RZ, R8, P0 ;  /* 0x000000ffff037224 */ /* 0x004fe200000e0608 */
        /* <DEDUP_REMOVED lines=18> */
[----:B------:R0:W3:Y:S02]  /*c040*/  SHFL.IDX PT, R14, R17, 0x5, 0x181f ;  /* 0x00b81f00110e7f89 */ /* 0x0000e400000e0000 */
[----:B--2---:R-:W-:Y:S02]  /*c050*/  IADD3.X R3, RZ, R8, RZ, P0, !PT ;  /* 0x00000008ff037210 */ /* 0x004fe400007fe4ff */
[----:B------:R-:W-:Y:S01]  /*c060*/  ISETP.LT.OR P0, PT, R0, 0x41, P3 ;  /* 0x000000410000780c */ /* 0x000fe20001f01670 */
[----:B------:R0:W2:-:S12]  /*c070*/  SHFL.IDX PT, R8, R18, 0x5, 0x181f ;  /* 0x00b81f0012087f89 */ /* 0x00009800000e0000 */
[----:B------:R0:W-:Y:S01]  /*c080*/  LDGSTS.E.BYPASS.LTC128B.128 [R7+0x2400], desc[UR36][R2.64], !P0 ;  /* 0x0240000002077fae */ /* 0x0001e2000c101d64 */
[----:B------:R-:W-:-:S13]  /*c090*/  ISETP.LT.OR P0, PT, R0, 0x41, P2 ;  /* 0x000000410000780c */ /* 0x000fda0001701670 */
[----:B------:R0:W-:Y:S01]  /*c0a0*/  LDGSTS.E.BYPASS.LTC128B.128 [R7+0x5400], desc[UR36][R2.64+0x80], !P0 ;  /* 0x0540008002077fae */ /* 0x0001e2000c101d64 */
[----:B------:R-:W-:-:S13]  /*c0b0*/  ISETP.LT.OR P0, PT, R0, 0x41, P1 ;  /* 0x000000410000780c */ /* 0x000fda0000f01670 */
[----:B--23--:R0:W-:Y:S02]  /*c0c0*/  LDGSTS.E.BYPASS.LTC128B.128 [R7+0x8400], desc[UR36][R2.64+0x100], !P0 ;  /* 0x0840010002077fae */ /* 0x00c1e4000c101d64 */
.L_x_3421:
[----:B0-2---:R-:W-:Y:S01]  /*c0d0*/  IADD3 R2, P0, R14, R9, RZ ;  /* 0x000000090e027210 */ /* 0x005fe20007f1e0ff */
[----:B------:R-:W-:-:S04]  /*c0e0*/  ULDC.64 UR4, c[0x0][0x328] ;  /* 0x0000ca0000047ab9 */ /* 0x000fc80000000a00 */
[----:B------:R-:W-:Y:S01]  /*c0f0*/  IMAD.X R3, RZ, RZ, R8, P0 ;  /* 0x000000ffff037224 */ /* 0x000fe200000e0608 */
[----:B------:R-:W-:Y:S01]  /*c100*/  ISETP.LT.OR P0, PT, R0, 0x51, P3 ;  /* 0x000000510000780c */ /* 0x000fe20001f01670 */
[----:B------:R-:W-:-:S04]  /*c110*/  IMAD R8, R29, UR4, RZ ;  /* 0x000000041d087c24 */ /* 0x000fc8000f8e02ff */
[----:B------:R-:W-:-:S08]  /*c120*/  IMAD R9, R5, UR5, R8 ;  /* 0x0000000505097c24 */ /* 0x000fd0000f8e0208 */
[----:B------:R-:W-:Y:S01]  /*c130*/  @!PT LDS RZ, [RZ] ;  /* 0x00000000fffff984 */ /* 0x000fe20000000800 */
[----:B------:R-:W-:Y:S01]  /*c140*/  @!PT LDS RZ, [RZ] ;  /* 0x00000000fffff984 */ /* 0x000fe20000000800 */
[----:B------:R-:W-:Y:S01]  /*c150*/  @!PT LDS RZ, [RZ] ;  /* 0x00000000fffff984 */ /* 0x000fe20000000800 */
        /* <DEDUP_REMOVED lines=13> */
[----:B-1----:R-:W-:-:S07]  /*c230*/  IADD3 R19, R3, R31, RZ ;  /* 0x0000001f03137210 */ /* 0x002fce0007ffe0ff */
.L_x_3337:
        /* <DEDUP_REMOVED lines=10> */
.L_x_3338:
[----:B------:R-:W-:Y:S01]  /*c2e0*/  R2UR UR4, R35 ;  /* 0x00000000230472ca */ /* 0x000fe200000e0000 */
[----:B------:R-:W-:Y:S01]  /*c2f0*/  ULDC.64 UR6, c[0x0][0x330] ;  /* 0x0000cc0000067ab9 */ /* 0x000fe20000000a00 */
[----:B------:R-:W-:Y:S01]  /*c300*/  IMAD.MOV.U32 R18, RZ, RZ, R2 ;  /* 0x000000ffff127224 */ /* 0x000fe200078e0002 */
[----:B------:R-:W-:Y:S01]  /*c310*/  IADD3 R32, R32, -0x1, RZ ;  /* 0xffffffff20207810 */ /* 0x000fe20007ffe0ff */
[----:B------:R-:W-:Y:S01]  /*c320*/  IMAD.U32 R3, RZ, RZ, UR6 ;  /* 0x00000006ff037e24 */ /* 0x000fe2000f8e00ff */
[----:B------:R0:W-:Y:S01]  /*c330*/  SYNCS.ARRIVE.TRANS64.A1T0 RZ, [R6+URZ+0x30850], RZ ;  /* 0x030850ff06ff79a7 */ /* 0x0001e2000810003f */
[----:B------:R-:W-:Y:S01]  /*c340*/  VIADD R0, R0, 0x60 ;  /* 0x0000006000007836 */ /* 0x000fe20000000000 */
[----:B------:R-:W-:Y:S01]  /*c350*/  MOV R27, R28 ;  /* 0x0000001c001b7202 */ /* 0x000fe20000000f00 */
[----:B------:R-:W-:-:S04]  /*c360*/  IMAD.WIDE.U32 R18, R3, UR41, R18 ;  /* 0x0000002903127c25 */ /* 0x000fc8000f8e0012 */
[----:B------:R-:W-:Y:S01]  /*c370*/  VIADD R20, R20, 0xffffffa0 ;  /* 0xffffffa014147836 */ /* 0x000fe20000000000 */
[----:B------:R-:W-:Y:S01]  /*c380*/  UIMAD UR4, UR4, UR6, URZ ;  /* 0x00000006040472a4 */ /* 0x000fe2000f8e023f */
[----:B------:R-:W-:-:S03]  /*c390*/  IMAD.MOV.U32 R25, RZ, RZ, R26 ;  /* 0x000000ffff197224 */ /* 0x000fc600078e001a */
[----:B------:R-:W-:-:S03]  /*c3a0*/  UIMAD UR4, UR41, UR7, UR4 ;  /* 0x00000007290472a4 */ /* 0x000fc6000f8e0204 */
[----:B------:R-:W-:Y:S02]  /*c3b0*/  ULDC.64 UR6, c[0x0][0x318] ;  /* 0x0000c60000067ab9 */ /* 0x000fe40000000a00 */
[----:B------:R-:W-:Y:S02]  /*c3c0*/  LEA R17, P0, R18, UR6, 0x1 ;  /* 0x0000000612117c11 */ /* 0x000fe4000f8008ff */
[----:B------:R-:W-:-:S04]  /*c3d0*/  IADD3 R3, R19, UR4, RZ ;  /* 0x0000000413037c10 */ /* 0x000fc8000fffe0ff */
[----:B------:R-:W-:Y:S02]  /*c3e0*/  LEA.HI.X R18, R18, UR7, R3, 0x1, P0 ;  /* 0x0000000712127c11 */ /* 0x000fe400080f0c03 */
[----:B------:R-:W-:-:S13]  /*c3f0*/  ISETP.GT.AND P0, PT, R32, UR47, PT ;  /* 0x0000002f20007c0c */ /* 0x000fda000bf04270 */
[----:B0-----:R-:W-:Y:S05]  /*c400*/  @P0 BRA `(.L_x_3339) ;  /* 0xfffffff0002c0947 */ /* 0x001fea000383ffff */
[----:B------:R-:W-:Y:S05]  /*c410*/  BSYNC B0 ;  /* 0x0000000000007941 */ /* 0x000fea0003800000 */
.L_x_3326:
[----:B------:R-:W-:-:S13]  /*c420*/  LOP3.LUT P0, RZ, R16, 0x10, RZ, 0xc0, !PT ;  /* 0x0000001010ff7812 */ /* 0x000fda000780c0ff */
[----:B------:R-:W-:Y:S05]  /*c430*/  @!P0 BRA `(.L_x_3340) ;  /* 0x0000000000048947 */ /* 0x000fea0003800000 */
[----:B------:R-:W-:Y:S01]  /*c440*/  BPT.TRAP 0x1 ;  /* 0x000000040000795c */ /* 0x000fe20000300000 */
.L_x_3340:
[----:B0-----:R-:W-:Y:S01]  /*c450*/  LEA R0, R26, UR44, 0x3 ;  /* 0x0000002c1a007c11 */ /* 0x001fe2000f8e18ff */
[----:B------:R-:W0:Y:S01]  /*c460*/  S2R R2, SR_TID.X ;  /* 0x0000000000027919 */ /* 0x000e220000002100 */
[----:B------:R-:W-:Y:S01]  /*c470*/  SHF.L.U32 R3, R28, 0x1f, RZ ;  /* 0x0000001f1c037819 */ /* 0x000fe200000006ff */
[----:B------:R-:W-:Y:S01]  /*c480*/  BSSY B0, `(.L_x_3341) ;  /* 0x0000009000007945 */ /* 0x000fe20003800000 */
[----:B------:R-:W-:Y:S01]  /*c490*/  MOV R5, 0xffffffa0 ;  /* 0xffffffa000057802 */ /* 0x000fe20000000f00 */
[----:B------:R-:W-:Y:S01]  /*c4a0*/  IMAD R4, R26, 0x4800, R30 ;  /* 0x000048001a047824 */ /* 0x000fe200078e021e */
[----:B------:R-:W1:Y:S03]  /*c4b0*/  SYNCS.PHASECHK.TRANS64.TRYWAIT P0, [R0+URZ+0x30860], R3 ;  /* 0x03086003000075a7 */ /* 0x000e66000800017f */
[----:B------:R-:W-:Y:S01]  /*c4c0*/  IMAD R5, R32, R5, UR42 ;  /* 0x0000002a20057e24 */ /* 0x000fe2000f8e0205 */
[----:B0-----:R-:W-:-:S04]  /*c4d0*/  LOP3.LUT R2, R2, 0x7f, RZ, 0xc0, !PT ;  /* 0x0000007f02027812 */ /* 0x001fc800078ec0ff */
[----:B------:R-:W-:-:S05]  /*c4e0*/  SHF.R.U32.HI R2, RZ, 0x3, R2 ;  /* 0x00000003ff027819 */ /* 0x000fca0000011602 */
[----:B------:R-:W-:Y:S01]  /*c4f0*/  IMAD.IADD R5, R5, 0x1, -R2 ;  /* 0x0000000105057824 */ /* 0x000fe200078e0a02 */
[----:B-1----:R-:W-:Y:S06]  /*c500*/  @!P0 BRA `(.L_x_3342) ;  /* 0x0000002c00a08947 */ /* 0x002fec0003800000 */
.L_x_3422:
[----:B------:R-:W-:Y:S05]  /*c510*/  BSYNC B0 ;  /* 0x0000000000007941 */ /* 0x000fea0003800000 */
.L_x_3341:
        /* <DEDUP_REMOVED lines=8> */
[----:B------:R-:W1:Y:S01]  /*c5a0*/  SHFL.IDX PT, R14, R17, 0x1, 0x181f ;  /* 0x00381f00110e7f89 */ /* 0x000e6200000e0000 */
[----:B------:R-:W-:Y:S02]  /*c5b0*/  ISETP.GE.AND P0, PT, R33, UR4, PT ;  /* 0x0000000421007c0c */ /* 0x000fe4000bf06270 */
[C---:B------:R-:W-:Y:S01]  /*c5c0*/  ISETP.LT.OR P3, PT, R5.reuse, 0x1, P2 ;  /* 0x000000010500780c */ /* 0x040fe20001761670 */
[----:B------:R-:W2:Y:S01]  /*c5d0*/  SHFL.IDX PT, R6, R18, 0x1, 0x181f ;  /* 0x00381f0012067f89 */ /* 0x000ea200000e0000 */
[----:B------:R-:W-:-:S02]  /*c5e0*/  ISETP.LT.OR P4, PT, R5, 0x1, P1 ;  /* 0x000000010500780c */ /* 0x000fc40000f81670 */
[----:B------:R-:W-:Y:S01]  /*c5f0*/  ISETP.LT.OR P5, PT, R5, 0x1, P0 ;  /* 0x000000010500780c */ /* 0x000fe200007a1670 */
[----:B------:R-:W3:Y:S04]  /*c600*/  SHFL.IDX PT, R8, R17, 0x2, 0x181f ;  /* 0x00581f0011087f89 */ /* 0x000ee800000e0000 */
[----:B------:R-:W4:Y:S01]  /*c610*/  SHFL.IDX PT, R7, R18, 0x2, 0x181f ;  /* 0x00581f0012077f89 */ /* 0x000f2200000e0000 */
[----:B0-----:R-:W-:-:S05]  /*c620*/  IMAD.WIDE.U32 R2, R23, 0x2, R2 ;  /* 0x0000000217027825 */ /* 0x001fca00078e0002 */
[----:B------:R-:W-:Y:S01]  /*c630*/  LDGSTS.E.BYPASS.LTC128B.128 [R4+0x400], desc[UR36][R2.64], !P3 ;  /* 0x0040000002047fae */ /* 0x000fe2000d901d64 */
[----:B------:R-:W-:-:S03]  /*c640*/  ISETP.LT.OR P3, PT, R5, 0x11, P2 ;  /* 0x000000110500780c */ /* 0x000fc60001761670 */
[----:B------:R-:W-:Y:S01]  /*c650*/  LDGSTS.E.BYPASS.LTC128B.128 [R4+0x3400], desc[UR36][R2.64+0x80], !P4 ;  /* 0x0340008002047fae */ /* 0x000fe2000e101d64 */
[----:B------:R-:W-:-:S03]  /*c660*/  ISETP.LT.OR P4, PT, R5, 0x11, P1 ;  /* 0x000000110500780c */ /* 0x000fc60000f81670 */
[----:B------:R1:W-:Y:S01]  /*c670*/  LDGSTS.E.BYPASS.LTC128B.128 [R4+0x6400], desc[UR36][R2.64+0x100], !P5 ;  /* 0x0640010002047fae */ /* 0x0003e2000e901d64 */
[----:B------:R-:W-:Y:S02]  /*c680*/  ISETP.LT.OR P5, PT, R5, 0x11, P0 ;  /* 0x000000110500780c */ /* 0x000fe400007a1670 */
[----:B-1----:R-:W-:Y:S01]  /*c690*/  MOV R2, R14 ;  /* 0x0000000e00027202 */ /* 0x002fe20000000f00 */
[----:B--2---:R-:W-:Y:S01]  /*c6a0*/  IMAD.MOV.U32 R3, RZ, RZ, R6 ;  /* 0x000000ffff037224 */ /* 0x004fe200078e0006 */
[----:B------:R-:W0:Y:S03]  /*c6b0*/  SHFL.IDX PT, R14, R17, 0x3, 0x181f ;  /* 0x00781f00110e7f89 */ /* 0x000e2600000e0000 */
[----:B------:R-:W-:Y:S01]  /*c6c0*/  IMAD.WIDE.U32 R2, R23, 0x2, R2 ;  /* 0x0000000217027825 */ /* 0x000fe200078e0002 */
[----:B------:R-:W1:Y:S04]  /*c6d0*/  SHFL.IDX PT, R6, R18, 0x3, 0x181f ;  /* 0x00781f0012067f89 */ /* 0x000e6800000e0000 */
[----:B------:R-:W-:Y:S01]  /*c6e0*/  LDGSTS.E.BYPASS.LTC128B.128 [R4+0xc00], desc[UR36][R2.64], !P3 ;  /* 0x00c0000002047fae */ /* 0x000fe2000d901d64 */
[----:B------:R-:W-:-:S03]  /*c6f0*/  ISETP.LT.OR P3, PT, R5, 0x21, P2 ;  /* 0x000000210500780c */ /* 0x000fc60001761670 */
[----:B------:R-:W-:Y:S01]  /*c700*/  LDGSTS.E.BYPASS.LTC128B.128 [R4+0x3c00], desc[UR36][R2.64+0x80], !P4 ;  /* 0x03c0008002047fae */ /* 0x000fe2000e101d64 */
[----:B------:R-:W-:-:S03]  /*c710*/  ISETP.LT.OR P4, PT, R5, 0x21, P1 ;  /* 0x000000210500780c */ /* 0x000fc60000f81670 */
[----:B------:R3:W-:Y:S01]  /*c720*/  LDGSTS.E.BYPASS.LTC128B.128 [R4+0x6c00], desc[UR36][R2.64+0x100], !P5 ;  /* 0x06c0010002047fae */ /* 0x0007e2000e901d64 */
[----:B------:R-:W-:Y:S02]  /*c730*/  ISETP.LT.OR P5, PT, R5, 0x21, P0 ;  /* 0x000000210500780c */ /* 0x000fe400007a1670 */
[----:B---3--:R-:W-:Y:S01]  /*c740*/  MOV R2, R8 ;  /* 0x0000000800027202 */ /* 0x008fe20000000f00 */
[----:B----4-:R-:W-:Y:S01]  /*c750*/  IMAD.MOV.U32 R3, RZ, RZ, R7 ;  /* 0x000000ffff037224 */ /* 0x010fe200078e0007 */
[----:B------:R-:W2:Y:S03]  /*c760*/  SHFL.IDX PT, R8, R17, 0x4, 0x181f ;  /* 0x00981f0011087f89 */ /* 0x000ea600000e0000 */
[----:B------:R-:W-:Y:S01]  /*c770*/  IMAD.WIDE.U32 R2, R23, 0x2, R2 ;  /* 0x0000000217027825 */ /* 0x000fe200078e0002 */
[----:B------:R-:W3:Y:S04]  /*c780*/  SHFL.IDX PT, R7, R18, 0x4, 0x181f ;  /* 0x00981f0012077f89 */ /* 0x000ee800000e0000 */
[----:B------:R-:W-:Y:S01]  /*c790*/  LDGSTS.E.BYPASS.LTC128B.128 [R4+0x1400], desc[UR36][R2.64], !P3 ;  /* 0x0140000002047fae */ /* 0x000fe2000d901d64 */
[----:B------:R-:W-:-:S03]  /*c7a0*/  ISETP.LT.OR P3, PT, R5, 0x31, P2 ;  /* 0x000000310500780c */ /* 0x000fc60001761670 */
[----:B------:R-:W-:Y:S01]  /*c7b0*/  LDGSTS.E.BYPASS.LTC128B.128 [R4+0x4400], desc[UR36][R2.64+0x80], !P4 ;  /* 0x0440008002047fae */ /* 0x000fe2000e101d64 */
[----:B------:R-:W-:-:S03]  /*c7c0*/  ISETP.LT.OR P4, PT, R5, 0x31, P1 ;  /* 0x000000310500780c */ /* 0x000fc60000f81670 */
[----:B------:R0:W-:Y:S01]  /*c7d0*/  LDGSTS.E.BYPASS.LTC128B.128 [R4+0x7400], desc[UR36][R2.64+0x100], !P5 ;  /* 0x0740010002047fae */ /* 0x0001e2000e901d64 */
[----:B------:R-:W-:-:S03]  /*c7e0*/  ISETP.LT.OR P5, PT, R5, 0x31, P0 ;  /* 0x000000310500780c */ /* 0x000fc600007a1670 */
[----:B------:R-:W4:Y:S01]  /*c7f0*/  SHFL.IDX PT, R18, R18, 0x5, 0x181f ;  /* 0x00b81f0012127f89 */ /* 0x000f2200000e0000 */
[----:B0-----:R-:W-:Y:S01]  /*c800*/  MOV R2, R14 ;  /* 0x0000000e00027202 */ /* 0x001fe20000000f00 */
[----:B-1----:R-:W-:Y:S02]  /*c810*/  IMAD.MOV.U32 R3, RZ, RZ, R6 ;  /* 0x000000ffff037224 */ /* 0x002fe400078e0006 */
[----:B------:R0:W1:Y:S01]  /*c820*/  SHFL.IDX PT, R14, R17, 0x5, 0x181f ;  /* 0x00b81f00110e7f89 */ /* 0x00006200000e0000 */
[----:B------:R-:W-:Y:S01]  /*c830*/  MOV R6, RZ ;  /* 0x000000ff00067202 */ /* 0x000fe20000000f00 */
[----:B------:R-:W-:-:S05]  /*c840*/  IMAD.WIDE.U32 R2, R23, 0x2, R2 ;  /* 0x0000000217027825 */ /* 0x000fca00078e0002 */
[----:B------:R-:W-:Y:S01]  /*c850*/  LDGSTS.E.BYPASS.LTC128B.128 [R4+0x1c00], desc[UR36][R2.64], !P3 ;  /* 0x01c0000002047fae */ /* 0x000fe2000d901d64 */
[----:B------:R-:W-:-:S03]  /*c860*/  ISETP.LT.OR P3, PT, R5, 0x41, P2 ;  /* 0x000000410500780c */ /* 0x000fc60001761670 */
[----:B------:R-:W-:Y:S01]  /*c870*/  LDGSTS.E.BYPASS.LTC128B.128 [R4+0x4c00], desc[UR36][R2.64+0x80], !P4 ;  /* 0x04c0008002047fae */ /* 0x000fe2000e101d64 */
[----:B------:R-:W-:-:S03]  /*c880*/  ISETP.LT.OR P4, PT, R5, 0x41, P1 ;  /* 0x000000410500780c */ /* 0x000fc60000f81670 */
[----:B------:R2:W-:Y:S01]  /*c890*/  LDGSTS.E.BYPASS.LTC128B.128 [R4+0x7c00], desc[UR36][R2.64+0x100], !P5 ;  /* 0x07c0010002047fae */ /* 0x0005e2000e901d64 */
[----:B------:R-:W-:Y:S02]  /*c8a0*/  ISETP.LT.OR P5, PT, R5, 0x41, P0 ;  /* 0x000000410500780c */ /* 0x000fe400007a1670 */
[----:B--2---:R-:W-:Y:S01]  /*c8b0*/  MOV R2, R8 ;  /* 0x0000000800027202 */ /* 0x004fe20000000f00 */
[----:B---3--:R-:W-:-:S04]  /*c8c0*/  IMAD.MOV.U32 R3, RZ, RZ, R7 ;  /* 0x000000ffff037224 */ /* 0x008fc800078e0007 */
[----:B------:R-:W-:-:S05]  /*c8d0*/  IMAD.WIDE.U32 R2, R23, 0x2, R2 ;  /* 0x0000000217027825 */ /* 0x000fca00078e0002 */
[----:B------:R0:W-:Y:S04]  /*c8e0*/  LDGSTS.E.BYPASS.LTC128B.128 [R4+0x2400], desc[UR36][R2.64], !P3 ;  /* 0x0240000002047fae */ /* 0x0001e8000d901d64 */
[----:B------:R0:W-:Y:S04]  /*c8f0*/  LDGSTS.E.BYPASS.LTC128B.128 [R4+0x5400], desc[UR36][R2.64+0x80], !P4 ;  /* 0x0540008002047fae */ /* 0x0001e8000e101d64 */
[----:B-1--4-:R0:W-:Y:S02]  /*c900*/  LDGSTS.E.BYPASS.LTC128B.128 [R4+0x8400], desc[UR36][R2.64+0x100], !P5 ;  /* 0x0840010002047fae */ /* 0x0121e4000e901d64 */
.L_x_3436:
[C---:B------:R-:W-:Y:S01]  /*c910*/  ISETP.LT.OR P2, PT, R5.reuse, 0x51, P2 ;  /* 0x000000510500780c */ /* 0x040fe20001741670 */
[----:B0-----:R-:W-:Y:S01]  /*c920*/  IMAD.MOV.U32 R2, RZ, RZ, R14 ;  /* 0x000000ffff027224 */ /* 0x001fe200078e000e */
        /* <DEDUP_REMOVED lines=9> */
[----:B------:R0:W-:Y:S01]  /*c9c0*/  LDGSTS.E.BYPASS.LTC128B.128 [R4+0x8c00], desc[UR36][R2.64+0x100], !P0 ;  /* 0x08c0010002047fae */ /* 0x0001e2000c101d64 */
[----:B------:R-:W-:Y:S01]  /*c9d0*/  PLOP3.LUT P0, PT, PT, PT, PT, 0x80, 0x0 ;  /* 0x000000000000781c */ /* 0x000fe20003f0f070 */
[----:B------:R-:W-:-:S12]  /*c9e0*/  NOP ;  /* 0x0000000000007918 */ /* 0x000fd80000000000 */
.L_x_3344:
        /* <DEDUP_REMOVED lines=10> */
.L_x_3345:
[----:B------:R1:W-:Y:S02]  /*ca90*/  SYNCS.ARRIVE.TRANS64.A1T0 RZ, [R0+URZ+0x30850], RZ ;  /* 0x030850ff00ff79a7 */ /* 0x0003e4000810003f */
[----:B-1----:R-:W-:-:S05]  /*caa0*/  VIADD R0, R26, 0x1 ;  /* 0x000000011a007836 */ /* 0x002fca0000000000 */
[----:B------:R-:W-:-:S04]  /*cab0*/  ISETP.NE.AND P0, PT, R0, 0x2, PT ;  /* 0x000000020000780c */ /* 0x000fc80003f05270 */
[----:B0-----:R-:W-:Y:S02]  /*cac0*/  SEL R3, RZ, 0x1, P0 ;  /* 0x00000001ff037807 */ /* 0x001fe40000000000 */
[----:B------:R-:W-:Y:S02]  /*cad0*/  SEL R0, R0, RZ, P0 ;  /* 0x000000ff00007207 */ /* 0x000fe40000000000 */
[----:B------:R-:W-:-:S07]  /*cae0*/  LOP3.LUT R28, R28, R3, RZ, 0x3c, !PT ;  /* 0x000000031c1c7212 */ /* 0x000fce00078e3cff */
.L_x_3311:
[----:B------:R-:W0:Y:S01]  /*caf0*/  S2R R3, SR_CgaCtaId ;  /* 0x0000000000037919 */ /* 0x000e220000008800 */
[----:B------:R-:W-:Y:S02]  /*cb00*/  MOV R2, 0x400 ;  /* 0x0000040000027802 */ /* 0x000fe40000000f00 */
[----:B------:R-:W-:Y:S02]  /*cb10*/  SHF.L.U32 R6, R6, 0x1f, RZ ;  /* 0x0000001f06067819 */ /* 0x000fe400000006ff */
[----:B0-----:R-:W-:-:S04]  /*cb20*/  LEA R7, R3, R2, 0x18 ;  /* 0x0000000203077211 */ /* 0x001fc800078ec0ff */
[----:B------:R-:W0:Y:S02]  /*cb30*/  SYNCS.PHASECHK.TRANS64.TRYWAIT P0, [R7+URZ+0x30820], R6 ;  /* 0x03082006070075a7 */ /* 0x000e24000800017f */
[----:B0-----:R-:W-:Y:S05]  /*cb40*/  @!P0 BRA `(.L_x_3346) ;  /* 0x0000003000408947 */ /* 0x001fea0003800000 */
.L_x_3437:
[----:B------:R-:W-:-:S03]  /*cb50*/  UMOV UR4, 0xffffffff ;  /* 0xffffffff00047882 */ /* 0x000fc60000000000 */
[----:B------:R-:W-:Y:S05]  /*cb60*/  BRA.DIV UR4, `(.L_x_3347) ;  /* 0x00000032044c7947 */ /* 0x000fea000b800000 */
[----:B------:R-:W1:Y:S02]  /*cb70*/  S2R R2, SR_TID.X ;  /* 0x0000000000027919 */ /* 0x000e640000002100 */
[----:B-1----:R-:W-:-:S04]  /*cb80*/  SHF.R.U32.HI R2, RZ, 0x5, R2 ;  /* 0x00000005ff027819 */ /* 0x002fc80000011602 */
[----:B------:R-:W-:-:S05]  /*cb90*/  LOP3.LUT R2, R2, 0x3, RZ, 0xc0, !PT ;  /* 0x0000000302027812 */ /* 0x000fca00078ec0ff */
[----:B------:R1:W2:Y:S02]  /*cba0*/  SHFL.IDX PT, R14, R2, RZ, 0x1f ;  /* 0x00001fff020e7589 */ /* 0x0002a400000e0000 */
.L_x_3440:
[----:B--2---:R-:W-:-:S13]  /*cbb0*/  ISETP.NE.AND P0, PT, R14, RZ, PT ;  /* 0x000000ff0e00720c */ /* 0x004fda0003f05270 */
[----:B------:R-:W-:Y:S05]  /*cbc0*/  @P0 BRA `(.L_x_3279) ;  /* 0x0000000000900947 */ /* 0x000fea0003800000 */
[----:B------:R-:W-:-:S03]  /*cbd0*/  UMOV UR4, 0xffffffff ;  /* 0xffffffff00047882 */ /* 0x000fc60000000000 */
[----:B------:R-:W-:Y:S05]  /*cbe0*/  BRA.DIV UR4, `(.L_x_3348) ;  /* 0x0000003204607947 */ /* 0x000fea000b800000 */
[----:B------:R-:W-:-:S13]  /*cbf0*/  ELECT P6, URZ, PT ;  /* 0x00000000003f782f */ /* 0x000fda00038c0000 */
.L_x_3443:
        /* <DEDUP_REMOVED lines=8> */
.L_x_3349:
[----:B------:R-:W-:Y:S01]  /*cc80*/  IMAD R5, R0, 0x8, R7 ;  /* 0x0000000800057824 */ /* 0x000fe200078e0207 */
[----:B------:R-:W-:Y:S02]  /*cc90*/  SHF.L.U32 R2, R28, 0x1f, RZ ;  /* 0x0000001f1c027819 */ /* 0x000fe400000006ff */
[----:B------:R-:W-:Y:S02]  /*cca0*/  IADD3 R0, R0, 0x1, RZ ;  /* 0x0000000100007810 */ /* 0x000fe40007ffe0ff */
[----:B------:R-:W1:Y:S02]  /*ccb0*/  SYNCS.PHASECHK.TRANS64.TRYWAIT P1, [R5+URZ+0x30840], R2 ;  /* 0x03084002050075a7 */ /* 0x000e64000802017f */
[----:B------:R-:W-:-:S04]  /*ccc0*/  ISETP.NE.AND P2, PT, R0, 0x2, PT ;  /* 0x000000020000780c */ /* 0x000fc80003f45270 */
[----:B------:R-:W-:Y:S01]  /*ccd0*/  SEL R3, RZ, 0x1, P2 ;  /* 0x00000001ff037807 */ /* 0x000fe20001000000 */
[----:B-1----:R-:W-:Y:S08]  /*cce0*/  @!P1 BRA `(.L_x_3350) ;  /* 0x0000003000409947 */ /* 0x002ff00003800000 */
.L_x_3444:
[----:B------:R-:W-:Y:S02]  /*ccf0*/  SEL R0, R0, RZ, P2 ;  /* 0x000000ff00007207 */ /* 0x000fe40001000000 */
[----:B------:R-:W-:Y:S01]  /*cd00*/  LOP3.LUT R3, R28, R3, RZ, 0x3c, !PT ;  /* 0x000000031c037212 */ /* 0x000fe200078e3cff */
[----:B------:R-:W-:Y:S06]  /*cd10*/  @!P0 BRA `(.L_x_3351) ;  /* 0x0000000000048947 */ /* 0x000fec0003800000 */
[----:B------:R-:W-:Y:S01]  /*cd20*/  BPT.TRAP 0x1 ;  /* 0x000000040000795c */ /* 0x000fe20000300000 */
.L_x_3351:
[----:B0-----:R-:W-:Y:S01]  /*cd30*/  IMAD R7, R0, 0x8, R7 ;  /* 0x0000000800077824 */ /* 0x001fe200078e0207 */
[----:B------:R-:W-:-:S04]  /*cd40*/  SHF.L.U32 R0, R3, 0x1f, RZ ;  /* 0x0000001f03007819 */ /* 0x000fc800000006ff */
[----:B------:R-:W0:Y:S02]  /*cd50*/  SYNCS.PHASECHK.TRANS64.TRYWAIT P1, [R7+URZ+0x30840], R0 ;  /* 0x03084000070075a7 */ /* 0x000e24000802017f */
[----:B0-----:R-:W-:Y:S05]  /*cd60*/  @!P1 BRA `(.L_x_3352) ;  /* 0x0000003000349947 */ /* 0x001fea0003800000 */
.L_x_3445:
[----:B------:R-:W-:Y:S05]  /*cd70*/  @!P0 BRA `(.L_x_3353) ;  /* 0x0000000000048947 */ /* 0x000fea0003800000 */
[----:B------:R-:W-:Y:S01]  /*cd80*/  BPT.TRAP 0x1 ;  /* 0x000000040000795c */ /* 0x000fe20000300000 */
.L_x_3353:
[----:B------:R-:W2:Y:S02]  /*cd90*/  SYNCS.PHASECHK.TRANS64.TRYWAIT P1, [R5+URZ+0x30860], R2 ;  /* 0x03086002050075a7 */ /* 0x000ea4000802017f */
[----:B--2---:R-:W-:Y:S05]  /*cda0*/  @!P1 BRA `(.L_x_3354) ;  /* 0x0000003000389947 */ /* 0x004fea0003800000 */
.L_x_3446:
[----:B------:R-:W-:Y:S05]  /*cdb0*/  @!P0 BRA `(.L_x_3355) ;  /* 0x0000000000048947 */ /* 0x000fea0003800000 */
[----:B------:R-:W-:Y:S01]  /*cdc0*/  BPT.TRAP 0x1 ;  /* 0x000000040000795c */ /* 0x000fe20000300000 */
.L_x_3355:
[----:B---3--:R3:W4:Y:S02]  /*cdd0*/  SYNCS.PHASECHK.TRANS64.TRYWAIT P0, [R7+URZ+0x30860], R0 ;  /* 0x03086000070075a7 */ /* 0x008724000800017f */
[----:B----4-:R-:W-:Y:S05]  /*cde0*/  @!P0 NANOSLEEP.SYNCS 0x989680 ;  /* 0x009896800000895d */ /* 0x010fea0003900000 */
[----:B------:R-:W4:Y:S02]  /*cdf0*/  @!P0 SYNCS.PHASECHK.TRANS64 P0, [R7+URZ+0x30860], R0 ;  /* 0x03086000070085a7 */ /* 0x000f24000800007f */
[----:B----4-:R-:W-:Y:S05]  /*ce00*/  @!P0 BRA `(.L_x_3355) ;  /* 0xfffffffc00f08947 */ /* 0x010fea000383ffff */
.L_x_3279:
[----:B------:R-:W-:Y:S05]  /*ce10*/  BSYNC B6 ;  /* 0x0000000000067941 */ /* 0x000fea0003800000 */
.L_x_3276:
[----:B------:R-:W-:Y:S05]  /*ce20*/  EXIT ;  /* 0x000000000000794d */ /* 0x000fea0003800000 */
.L_x_3283:
[----:B0-----:R-:W-:-:S04]  /*ce30*/  MOV R3, UR38 ;  /* 0x0000002600037c02 */ /* 0x001fc80008000f00 */
[----:B------:R0:W1:Y:S03]  /*ce40*/  SYNCS.PHASECHK.TRANS64.TRYWAIT P0, [R3+URZ+0x30800], R0 ;  /* 0x03080000030075a7 */ /* 0x000066000800017f */
[----:B-1----:R-:W-:Y:S05]  /*ce50*/  @!P0 NANOSLEEP.SYNCS 0x989680 ;  /* 0x009896800000895d */ /* 0x002fea0003900000 */
[----:B------:R-:W1:Y:S02]  /*ce60*/  @!P0 SYNCS.PHASECHK.TRANS64 P0, [R3+URZ+0x30800], R0 ;  /* 0x03080000030085a7 */ /* 0x000e64000800007f */
[----:B-1----:R-:W-:Y:S05]  /*ce70*/  @!P0 BRA `(.L_x_3283) ;  /* 0xfffffffc00ec8947 */ /* 0x002fea000383ffff */
[----:B------:R-:W-:Y:S05]  /*ce80*/  BRA `(.L_x_3356) ;  /* 0xffffff4400347947 */ /* 0x000fea000383ffff */
.L_x_3287:
[----:B0-----:R-:W-:-:S04]  /*ce90*/  IMAD.U32 R3, RZ, RZ, UR38 ;  /* 0x00000026ff037e24 */ /* 0x001fc8000f8e00ff */
[----:B------:R0:W2:Y:S03]  /*cea0*/  SYNCS.PHASECHK.TRANS64.TRYWAIT P1, [R3+URZ+0x30830], R0 ;  /* 0x03083000030075a7 */ /* 0x0000a6000802017f */
[----:B--2---:R-:W-:Y:S05]  /*ceb0*/  @!P1 NANOSLEEP.SYNCS 0x989680 ;  /* 0x009896800000995d */ /* 0x004fea0003900000 */
[----:B------:R-:W2:Y:S02]  /*cec0*/  @!P1 SYNCS.PHASECHK.TRANS64 P1, [R3+URZ+0x30830], R0 ;  /* 0x03083000030095a7 */ /* 0x000ea4000802007f */
[----:B--2---:R-:W-:Y:S05]  /*ced0*/  @!P1 BRA `(.L_x_3287) ;  /* 0xfffffffc00ec9947 */ /* 0x004fea000383ffff */
[----:B------:R-:W-:Y:S05]  /*cee0*/  BRA `(.L_x_3286) ;  /* 0xffffff4400587947 */ /* 0x000fea000383ffff */
.L_x_3293:
[----:B-1----:R-:W-:-:S04]  /*cef0*/  MOV R5, UR61 ;  /* 0x0000003d00057c02 */ /* 0x002fc80008000f00 */
[----:B------:R1:W2:Y:S03]  /*cf00*/  SYNCS.PHASECHK.TRANS64.TRYWAIT P1, [R5+URZ+0x30830], R4 ;  /* 0x03083004050075a7 */ /* 0x0002a6000802017f */
[----:B--2---:R-:W-:Y:S05]  /*cf10*/  @!P1 NANOSLEEP.SYNCS 0x989680 ;  /* 0x009896800000995d */ /* 0x004fea0003900000 */
[----:B------:R-:W2:Y:S02]  /*cf20*/  @!P1 SYNCS.PHASECHK.TRANS64 P1, [R5+URZ+0x30830], R4 ;  /* 0x03083004050095a7 */ /* 0x000ea4000802007f */
[----:B--2---:R-:W-:Y:S05]  /*cf30*/  @!P1 BRA `(.L_x_3293) ;  /* 0xfffffffc00ec9947 */ /* 0x004fea000383ffff */
[----:B------:R-:W-:Y:S05]  /*cf40*/  BRA `(.L_x_3292) ;  /* 0xffffff70001c7947 */ /* 0x000fea000383ffff */
.L_x_3297:
[----:B-1----:R-:W-:-:S04]  /*cf50*/  IMAD.U32 R5, RZ, RZ, UR4 ;  /* 0x00000004ff057e24 */ /* 0x002fc8000f8e00ff */
[----:B------:R1:W3:Y:S03]  /*cf60*/  SYNCS.PHASECHK.TRANS64.TRYWAIT P1, [R5+URZ+0x30850], R0 ;  /* 0x03085000050075a7 */ /* 0x0002e6000802017f */
[----:B---3--:R-:W-:Y:S05]  /*cf70*/  @!P1 NANOSLEEP.SYNCS 0x989680 ;  /* 0x009896800000995d */ /* 0x008fea0003900000 */
[----:B------:R-:W3:Y:S02]  /*cf80*/  @!P1 SYNCS.PHASECHK.TRANS64 P1, [R5+URZ+0x30850], R0 ;  /* 0x03085000050095a7 */ /* 0x000ee4000802007f */
[----:B---3--:R-:W-:Y:S05]  /*cf90*/  @!P1 BRA `(.L_x_3297) ;  /* 0xfffffffc00ec9947 */ /* 0x008fea000383ffff */
[----:B------:R-:W-:Y:S05]  /*cfa0*/  BRA `(.L_x_3296) ;  /* 0xffffff7800ac7947 */ /* 0x000fea000383ffff */
.L_x_3304:
[----:B-1----:R-:W-:-:S04]  /*cfb0*/  MOV R7, UR5 ;  /* 0x0000000500077c02 */ /* 0x002fc80008000f00 */
[----:B------:R1:W2:Y:S03]  /*cfc0*/  SYNCS.PHASECHK.TRANS64.TRYWAIT P1, [R7+URZ+0x30850], R0 ;  /* 0x03085000070075a7 */ /* 0x0002a6000802017f */
[----:B--2---:R-:W-:Y:S05]  /*cfd0*/  @!P1 NANOSLEEP.SYNCS 0x989680 ;  /* 0x009896800000995d */ /* 0x004fea0003900000 */
[----:B------:R-:W2:Y:S02]  /*cfe0*/  @!P1 SYNCS.PHASECHK.TRANS64 P1, [R7+URZ+0x30850], R0 ;  /* 0x03085000070095a7 */ /* 0x000ea4000802007f */
[----:B--2---:R-:W-:Y:S05]  /*cff0*/  @!P1 BRA `(.L_x_3304) ;  /* 0xfffffffc00ec9947 */ /* 0x004fea000383ffff */
[----:B------:R-:W-:Y:S05]  /*d000*/  BRA `(.L_x_3303) ;  /* 0xffffff9800487947 */ /* 0x000fea000383ffff */
.L_x_3316:
[----:B------:R-:W-:Y:S01]  /*d010*/  IMAD.MOV.U32 R13, RZ, RZ, R18 ;  /* 0x000000ffff0d7224 */ /* 0x000fe200078e0012 */
[----:B------:R-:W-:Y:S01]  /*d020*/  MOV R12, RZ ;  /* 0x000000ff000c7202 */ /* 0x000fe20000000f00 */
[----:B------:R-:W-:Y:S01]  /*d030*/  IMAD.MOV.U32 R11, RZ, RZ, 0x1f ;  /* 0x0000001fff0b7424 */ /* 0x000fe200078e00ff */
[----:B------:R-:W-:-:S07]  /*d040*/  MOV R15, 0xffffffff ;  /* 0xffffffff000f7802 */ /* 0x000fce0000000f00 */
[----:B-----5:R-:W-:Y:S05]  /*d050*/  WARPSYNC.COLLECTIVE R15, `(.L_x_3357) ;  /* 0x000000000f087348 */ /* 0x020fea0003c00000 */
[----:B------:R0:W1:Y:S02]  /*d060*/  SHFL.IDX P6, R14, R13, R12, R11 ;  /* 0x0000000c0d0e7389 */ /* 0x00006400000c000b */
[----:B01---5:R-:W-:Y:S01]  /*d070*/  ENDCOLLECTIVE ;  /* 0x000000000000791b */ /* 0x023fe20003800000 */
.L_x_3357:
[----:B------:R-:W-:Y:S05]  /*d080*/  BRA `(.L_x_3358) ;  /* 0xffffffcc00607947 */ /* 0x000fea000383ffff */
.L_x_3318:
[----:B0-----:R-:W-:-:S04]  /*d090*/  IMAD.U32 R3, RZ, RZ, UR44 ;  /* 0x0000002cff037e24 */ /* 0x001fc8000f8e00ff */
[----:B------:R0:W1:Y:S03]  /*d0a0*/  SYNCS.PHASECHK.TRANS64.TRYWAIT P0, [R3+URZ+0x30840], R2 ;  /* 0x03084002030075a7 */ /* 0x000066000800017f */
[----:B-1----:R-:W-:Y:S05]  /*d0b0*/  @!P0 NANOSLEEP.SYNCS 0x989680 ;  /* 0x009896800000895d */ /* 0x002fea0003900000 */
[----:B------:R-:W1:Y:S02]  /*d0c0*/  @!P0 SYNCS.PHASECHK.TRANS64 P0, [R3+URZ+0x30840], R2 ;  /* 0x03084002030085a7 */ /* 0x000e64000800007f */
[----:B-1----:R-:W-:Y:S05]  /*d0d0*/  @!P0 BRA `(.L_x_3318) ;  /* 0xfffffffc00ec8947 */ /* 0x002fea000383ffff */
[----:B------:R-:W-:Y:S05]  /*d0e0*/  BRA `(.L_x_3359) ;  /* 0xffffffd0006c7947 */ /* 0x000fea000383ffff */
.L_x_3319:
[----:B------:R-:W-:Y:S01]  /*d0f0*/  BSSY B0, `(.L_x_3360) ;  /* 0x0000008000007945 */ /* 0x000fe20003800000 */
[----:B------:R-:W-:Y:S01]  /*d100*/  MOV R13, R7 ;  /* 0x00000007000d7202 */ /* 0x000fe20000000f00 */
[----:B------:R-:W-:Y:S01]  /*d110*/  IMAD.MOV.U32 R12, RZ, RZ, RZ ;  /* 0x000000ffff0c7224 */ /* 0x000fe200078e00ff */
[----:B------:R-:W-:Y:S01]  /*d120*/  MOV R11, 0x181f ;  /* 0x0000181f000b7802 */ /* 0x000fe20000000f00 */
[----:B------:R-:W-:-:S07]  /*d130*/  IMAD.MOV.U32 R15, RZ, RZ, -0x1 ;  /* 0xffffffffff0f7424 */ /* 0x000fce00078e00ff */
[----:B------:R-:W-:Y:S05]  /*d140*/  WARPSYNC.COLLECTIVE R15, `(.L_x_3361) ;  /* 0x000000000f087348 */ /* 0x000fea0003c00000 */
[----:B------:R0:W1:Y:S02]  /*d150*/  SHFL.IDX P6, R14, R13, R12, R11 ;  /* 0x0000000c0d0e7389 */ /* 0x00006400000c000b */
[----:B01----:R-:W-:Y:S01]  /*d160*/  ENDCOLLECTIVE ;  /* 0x000000000000791b */ /* 0x003fe20003800000 */
.L_x_3361:
[----:B------:R-:W-:Y:S05]  /*d170*/  BSYNC B0 ;  /* 0x0000000000007941 */ /* 0x000fea0003800000 */
.L_x_3360:
[----:B------:R-:W-:Y:S01]  /*d180*/  IMAD.MOV.U32 R13, RZ, RZ, R0 ;  /* 0x000000ffff0d7224 */ /* 0x000fe200078e0000 */
[----:B------:R-:W-:Y:S01]  /*d190*/  MOV R12, RZ ;  /* 0x000000ff000c7202 */ /* 0x000fe20000000f00 */
[----:B------:R-:W-:Y:S01]  /*d1a0*/  IMAD.MOV.U32 R11, RZ, RZ, 0x181f ;  /* 0x0000181fff0b7424 */ /* 0x000fe200078e00ff */
[----:B------:R-:W-:Y:S02]  /*d1b0*/  MOV R15, 0xffffffff ;  /* 0xffffffff000f7802 */ /* 0x000fe40000000f00 */
[----:B------:R-:W-:Y:S02]  /*d1c0*/  MOV R3, R14 ;  /* 0x0000000e00037202 */ /* 0x000fe40000000f00 */
[----:B------:R-:W-:-:S07]  /*d1d0*/  @P0 LEA R9, R30, UR44, 0x1 ;  /* 0x0000002c1e090c11 */ /* 0x000fce000f8e08ff */
[----:B------:R-:W-:Y:S05]  /*d1e0*/  WARPSYNC.COLLECTIVE R15, `(.L_x_3362) ;  /* 0x000000000f087348 */ /* 0x000fea0003c00000 */
[----:B------:R0:W1:Y:S02]  /*d1f0*/  SHFL.IDX P6, R14, R13, R12, R11 ;  /* 0x0000000c0d0e7389 */ /* 0x00006400000c000b */
[----:B01----:R-:W-:Y:S01]  /*d200*/  ENDCOLLECTIVE ;  /* 0x000000000000791b */ /* 0x003fe20003800000 */
.L_x_3362:
[----:B------:R-:W-:Y:S01]  /*d210*/  MOV R13, R7 ;  /* 0x00000007000d7202 */ /* 0x000fe20000000f00 */
[----:B------:R-:W-:Y:S02]  /*d220*/  IMAD.MOV.U32 R12, RZ, RZ, 0x1 ;  /* 0x00000001ff0c7424 */ /* 0x000fe400078e00ff */
[----:B------:R-:W-:-:S07]  /*d230*/  IMAD.MOV.U32 R2, RZ, RZ, R14 ;  /* 0x000000ffff027224 */ /* 0x000fce00078e000e */
[----:B------:R-:W-:Y:S05]  /*d240*/  WARPSYNC.COLLECTIVE R15, `(.L_x_3363) ;  /* 0x000000000f087348 */ /* 0x000fea0003c00000 */
[----:B------:R0:W1:Y:S02]  /*d250*/  SHFL.IDX P6, R14, R13, R12, R11 ;  /* 0x0000000c0d0e7389 */ /* 0x00006400000c000b */
[----:B01----:R-:W-:Y:S01]  /*d260*/  ENDCOLLECTIVE ;  /* 0x000000000000791b */ /* 0x003fe20003800000 */
.L_x_3363:
[----:B------:R-:W-:-:S05]  /*d270*/  @P0 IMAD.WIDE.U32 R2, R23, 0x2, R2 ;  /* 0x0000000217020825 */ /* 0x000fca00078e0002 */
[----:B------:R-:W-:Y:S01]  /*d280*/  @!PT LDS RZ, [RZ] ;  /* 0x00000000fffff984 */ /* 0x000fe20000000800 */
[----:B------:R-:W-:Y:S01]  /*d290*/  @!PT LDS RZ, [RZ] ;  /* 0x00000000fffff984 */ /* 0x000fe20000000800 */
[----:B------:R-:W-:Y:S01]  /*d2a0*/  @!PT LDS RZ, [RZ] ;  /* 0x00000000fffff984 */ /* 0x000fe20000000800 */
[----:B------:R0:W-:Y:S04]  /*d2b0*/  @P0 LDGSTS.E.BYPASS.LTC128B.128 [R9+0x1e400], desc[UR36][R2.64], !P3 ;  /* 0x1e40000002090fae */ /* 0x0001e8000d901d64 */
[----:B------:R0:W-:Y:S01]  /*d2c0*/  @P0 LDGSTS.E.BYPASS.LTC128B.128 [R9+0x21400], desc[UR36][R2.64+0x80], !P2 ;  /* 0x2140008002090fae */ /* 0x0001e2000d101d64 */
[----:B------:R-:W-:-:S03]  /*d2d0*/  IMAD.MOV.U32 R13, RZ, RZ, R0 ;  /* 0x000000ffff0d7224 */ /* 0x000fc600078e0000 */
[----:B------:R0:W-:Y:S01]  /*d2e0*/  @P0 LDGSTS.E.BYPASS.LTC128B.128 [R9+0x24400], desc[UR36][R2.64+0x100], !P1 ;  /* 0x2440010002090fae */ /* 0x0001e2000c901d64 */
[----:B------:R-:W-:Y:S02]  /*d2f0*/  ISETP.GE.AND P0, PT, R6, 0x11, PT ;  /* 0x000000110600780c */ /* 0x000fe40003f06270 */
[----:B------:R-:W-:-:S11]  /*d300*/  MOV R5, R14 ;  /* 0x0000000e00057202 */ /* 0x000fd60000000f00 */
[----:B0-----:R-:W-:Y:S05]  /*d310*/  WARPSYNC.COLLECTIVE R15, `(.L_x_3364) ;  /* 0x000000000f087348 */ /* 0x001fea0003c00000 */
[----:B------:R1:W2:Y:S02]  /*d320*/  SHFL.IDX P6, R14, R13, R12, R11 ;  /* 0x0000000c0d0e7389 */ /* 0x0002a400000c000b */
[----:B012---:R-:W-:Y:S01]  /*d330*/  ENDCOLLECTIVE ;  /* 0x000000000000791b */ /* 0x007fe20003800000 */
.L_x_3364:
[----:B------:R-:W-:Y:S01]  /*d340*/  @P0 LEA R21, R30, UR44, 0x1 ;  /* 0x0000002c1e150c11 */ /* 0x000fe2000f8e08ff */
[----:B------:R-:W-:Y:S01]  /*d350*/  IMAD.MOV.U32 R13, RZ, RZ, R7 ;  /* 0x000000ffff0d7224 */ /* 0x000fe200078e0007 */
[----:B------:R-:W-:Y:S02]  /*d360*/  MOV R12, 0x2 ;  /* 0x00000002000c7802 */ /* 0x000fe40000000f00 */
[----:B------:R-:W-:-:S07]  /*d370*/  MOV R4, R14 ;  /* 0x0000000e00047202 */ /* 0x000fce0000000f00 */
[----:B------:R-:W-:Y:S05]  /*d380*/  WARPSYNC.COLLECTIVE R15, `(.L_x_3365) ;  /* 0x000000000f087348 */ /* 0x000fea0003c00000 */
[----:B------:R0:W1:Y:S02]  /*d390*/  SHFL.IDX P6, R14, R13, R12, R11 ;  /* 0x0000000c0d0e7389 */ /* 0x00006400000c000b */
[----:B01----:R-:W-:Y:S01]  /*d3a0*/  ENDCOLLECTIVE ;  /* 0x000000000000791b */ /* 0x003fe20003800000 */
.L_x_3365:
[----:B------:R-:W-:-:S05]  /*d3b0*/  @P0 IMAD.WIDE.U32 R4, R23, 0x2, R4 ;  /* 0x0000000217040825 */ /* 0x000fca00078e0004 */
[----:B------:R-:W-:Y:S01]  /*d3c0*/  @!PT LDS RZ, [RZ] ;  /* 0x00000000fffff984 */ /* 0x000fe20000000800 */
[----:B------:R-:W-:Y:S01]  /*d3d0*/  @!PT LDS RZ, [RZ] ;  /* 0x00000000fffff984 */ /* 0x000fe20000000800 */
[----:B------:R-:W-:Y:S01]  /*d3e0*/  @!PT LDS RZ, [RZ] ;  /* 0x00000000fffff984 */ /* 0x000fe20000000800 */
[----:B------:R0:W-:Y:S04]  /*d3f0*/  @P0 LDGSTS.E.BYPASS.LTC128B.128 [R21+0x1ec00], desc[UR36][R4.64], !P3 ;  /* 0x1ec0000004150fae */ /* 0x0001e8000d901d64 */
[----:B------:R0:W-:Y:S01]  /*d400*/  @P0 LDGSTS.E.BYPASS.LTC128B.128 [R21+0x21c00], desc[UR36][R4.64+0x80], !P2 ;  /* 0x21c0008004150fae */ /* 0x0001e2000d101d64 */
[----:B------:R-:W-:-:S03]  /*d410*/  MOV R13, R0 ;  /* 0x00000000000d7202 */ /* 0x000fc60000000f00 */
[----:B------:R0:W-:Y:S01]  /*d420*/  @P0 LDGSTS.E.BYPASS.LTC128B.128 [R21+0x24c00], desc[UR36][R4.64+0x100], !P1 ;  /* 0x24c0010004150fae */ /* 0x0001e2000c901d64 */
[----:B------:R-:W-:Y:S01]  /*d430*/  ISETP.GE.AND P0, PT, R6, 0x21, PT ;  /* 0x000000210600780c */ /* 0x000fe20003f06270 */
[----:B------:R-:W-:-:S12]  /*d440*/  IMAD.MOV.U32 R8, RZ, RZ, R14 ;  /* 0x000000ffff087224 */ /* 0x000fd800078e000e */
[----:B0-----:R-:W-:Y:S05]  /*d450*/  WARPSYNC.COLLECTIVE R15, `(.L_x_3366) ;  /* 0x000000000f087348 */ /* 0x001fea0003c00000 */
[----:B------:R1:W2:Y:S02]  /*d460*/  SHFL.IDX P6, R14, R13, R12, R11 ;  /* 0x0000000c0d0e7389 */ /* 0x0002a400000c000b */
[----:B012---:R-:W-:Y:S01]  /*d470*/  ENDCOLLECTIVE ;  /* 0x000000000000791b */ /* 0x007fe20003800000 */
.L_x_3366:
[----:B------:R-:W-:Y:S02]  /*d480*/  MOV R3, R8 ;  /* 0x0000000800037202 */ /* 0x000fe40000000f00 */
[----:B------:R-:W-:Y:S01]  /*d490*/  @P0 LEA R25, R30, UR44, 0x1 ;  /* 0x0000002c1e190c11 */ /* 0x000fe2000f8e08ff */
[----:B------:R-:W-:Y:S01]  /*d4a0*/  IMAD.MOV.U32 R13, RZ, RZ, R7 ;  /* 0x000000ffff0d7224 */ /* 0x000fe200078e0007 */
[----:B------:R-:W-:Y:S01]  /*d4b0*/  MOV R12, 0x3 ;  /* 0x00000003000c7802 */ /* 0x000fe20000000f00 */
[----:B------:R-:W-:-:S07]  /*d4c0*/  IMAD.MOV.U32 R2, RZ, RZ, R14 ;  /* 0x000000ffff027224 */ /* 0x000fce00078e000e */
[----:B------:R-:W-:Y:S05]  /*d4d0*/  WARPSYNC.COLLECTIVE R15, `(.L_x_3367) ;  /* 0x000000000f087348 */ /* 0x000fea0003c00000 */
[----:B------:R0:W1:Y:S02]  /*d4e0*/  SHFL.IDX P6, R14, R13, R12, R11 ;  /* 0x0000000c0d0e7389 */ /* 0x00006400000c000b */
[----:B01----:R-:W-:Y:S01]  /*d4f0*/  ENDCOLLECTIVE ;  /* 0x000000000000791b */ /* 0x003fe20003800000 */
.L_x_3367:
        /* <DEDUP_REMOVED lines=13> */
.L_x_3368:
[----:B------:R-:W-:Y:S01]  /*d5d0*/  IMAD.MOV.U32 R5, RZ, RZ, R9 ;  /* 0x000000ffff057224 */ /* 0x000fe200078e0009 */
[----:B------:R-:W-:Y:S02]  /*d5e0*/  @P0 LEA R9, R30, UR44, 0x1 ;  /* 0x0000002c1e090c11 */ /* 0x000fe4000f8e08ff */
[----:B------:R-:W-:Y:S01]  /*d5f0*/  MOV R13, R7 ;  /* 0x00000007000d7202 */ /* 0x000fe20000000f00 */
[----:B------:R-:W-:Y:S02]  /*d600*/  IMAD.MOV.U32 R12, RZ, RZ, 0x4 ;  /* 0x00000004ff0c7424 */ /* 0x000fe400078e00ff */
[----:B------:R-:W-:-:S07]  /*d610*/  IMAD.MOV.U32 R10, RZ, RZ, R14 ;  /* 0x000000ffff0a7224 */ /* 0x000fce00078e000e */
[----:B------:R-:W-:Y:S05]  /*d620*/  WARPSYNC.COLLECTIVE R15, `(.L_x_3369) ;  /* 0x000000000f087348 */ /* 0x000fea0003c00000 */
[----:B------:R0:W1:Y:S02]  /*d630*/  SHFL.IDX P6, R14, R13, R12, R11 ;  /* 0x0000000c0d0e7389 */ /* 0x00006400000c000b */
[----:B01----:R-:W-:Y:S01]  /*d640*/  ENDCOLLECTIVE ;  /* 0x000000000000791b */ /* 0x003fe20003800000 */
.L_x_3369:
[----:B------:R-:W-:-:S05]  /*d650*/  MOV R4, R10 ;  /* 0x0000000a00047202 */ /* 0x000fca0000000f00 */
[----:B------:R-:W-:-:S05]  /*d660*/  @P0 IMAD.WIDE.U32 R4, R23, 0x2, R4 ;  /* 0x0000000217040825 */ /* 0x000fca00078e0004 */
[----:B------:R-:W-:Y:S01]  /*d670*/  @!PT LDS RZ, [RZ] ;  /* 0x00000000fffff984 */ /* 0x000fe20000000800 */
[----:B------:R-:W-:Y:S01]  /*d680*/  @!PT LDS RZ, [RZ] ;  /* 0x00000000fffff984 */ /* 0x000fe20000000800 */
[----:B------:R-:W-:Y:S01]  /*d690*/  @!PT LDS RZ, [RZ] ;  /* 0x00000000fffff984 */ /* 0x000fe20000000800 */
[----:B------:R0:W-:Y:S01]  /*d6a0*/  @P0 LDGSTS.E.BYPASS.LTC128B.128 [R9+0x1fc00], desc[UR36][R4.64], !P3 ;  /* 0x1fc0000004090fae */ /* 0x0001e2000d901d64 */
[----:B------:R-:W-:-:S03]  /*d6b0*/  IMAD.MOV.U32 R13, RZ, RZ, R0 ;  /* 0x000000ffff0d7224 */ /* 0x000fc600078e0000 */
[----:B------:R0:W-:Y:S04]  /*d6c0*/  @P0 LDGSTS.E.BYPASS.LTC128B.128 [R9+0x22c00], desc[UR36][R4.64+0x80], !P2 ;  /* 0x22c0008004090fae */ /* 0x0001e8000d101d64 */
[----:B------:R0:W-:Y:S01]  /*d6d0*/  @P0 LDGSTS.E.BYPASS.LTC128B.128 [R9+0x25c00], desc[UR36][R4.64+0x100], !P1 ;  /* 0x25c0010004090fae */ /* 0x0001e2000c901d64 */
[----:B------:R-:W-:Y:S02]  /*d6e0*/  ISETP.GE.AND P0, PT, R6, 0x41, PT ;  /* 0x000000410600780c */ /* 0x000fe40003f06270 */
[----:B------:R-:W-:-:S11]  /*d6f0*/  MOV R8, R14 ;  /* 0x0000000e00087202 */ /* 0x000fd60000000f00 */
[----:B0-----:R-:W-:Y:S05]  /*d700*/  WARPSYNC.COLLECTIVE R15, `(.L_x_3370) ;  /* 0x000000000f087348 */ /* 0x001fea0003c00000 */
[----:B------:R1:W2:Y:S02]  /*d710*/  SHFL.IDX P6, R14, R13, R12, R11 ;  /* 0x0000000c0d0e7389 */ /* 0x0002a400000c000b */
[----:B012---:R-:W-:Y:S01]  /*d720*/  ENDCOLLECTIVE ;  /* 0x000000000000791b */ /* 0x007fe20003800000 */
.L_x_3370:
[----:B------:R-:W-:Y:S01]  /*d730*/  IMAD.MOV.U32 R3, RZ, RZ, R8 ;  /* 0x000000ffff037224 */ /* 0x000fe200078e0008 */
[----:B------:R-:W-:Y:S02]  /*d740*/  @P0 LEA R21, R30, UR44, 0x1 ;  /* 0x0000002c1e150c11 */ /* 0x000fe4000f8e08ff */
[----:B------:R-:W-:Y:S01]  /*d750*/  MOV R13, R7 ;  /* 0x00000007000d7202 */ /* 0x000fe20000000f00 */
[----:B------:R-:W-:Y:S01]  /*d760*/  IMAD.MOV.U32 R12, RZ, RZ, 0x5 ;  /* 0x00000005ff0c7424 */ /* 0x000fe200078e00ff */
[----:B------:R-:W-:-:S07]  /*d770*/  MOV R2, R14 ;  /* 0x0000000e00027202 */ /* 0x000fce0000000f00 */
[----:B------:R-:W-:Y:S05]  /*d780*/  WARPSYNC.COLLECTIVE R15, `(.L_x_3371) ;  /* 0x000000000f087348 */ /* 0x000fea0003c00000 */
[----:B------:R0:W1:Y:S02]  /*d790*/  SHFL.IDX P6, R14, R13, R12, R11 ;  /* 0x0000000c0d0e7389 */ /* 0x00006400000c000b */
[----:B01----:R-:W-:Y:S01]  /*d7a0*/  ENDCOLLECTIVE ;  /* 0x000000000000791b */ /* 0x003fe20003800000 */
.L_x_3371:
        /* <DEDUP_REMOVED lines=8> */
[----:B------:R-:W-:-:S07]  /*d830*/  MOV R7, R14 ;  /* 0x0000000e00077202 */ /* 0x000fce0000000f00 */
[----:B0-----:R-:W-:Y:S05]  /*d840*/  WARPSYNC.COLLECTIVE R15, `(.L_x_3372) ;  /* 0x000000000f087348 */ /* 0x001fea0003c00000 */
[----:B------:R1:W2:Y:S02]  /*d850*/  SHFL.IDX P6, R14, R13, R12, R11 ;  /* 0x0000000c0d0e7389 */ /* 0x0002a400000c000b */
[----:B012---:R-:W-:Y:S01]  /*d860*/  ENDCOLLECTIVE ;  /* 0x000000000000791b */ /* 0x007fe20003800000 */
.L_x_3372:
[----:B------:R-:W-:Y:S05]  /*d870*/  BRA `(.L_x_3373) ;  /* 0xffffffcc00d07947 */ /* 0x000fea000383ffff */
.L_x_3322:
[----:B------:R-:W-:Y:S01]  /*d880*/  MOV R13, R8 ;  /* 0x00000008000d7202 */ /* 0x000fe20000000f00 */
[----:B------:R-:W-:Y:S01]  /*d890*/  IMAD.MOV.U32 R12, RZ, RZ, RZ ;  /* 0x000000ffff0c7224 */ /* 0x000fe200078e00ff */
[----:B------:R-:W-:Y:S01]  /*d8a0*/  MOV R11, 0x181f ;  /* 0x0000181f000b7802 */ /* 0x000fe20000000f00 */
[----:B------:R-:W-:Y:S02]  /*d8b0*/  IMAD.MOV.U32 R15, RZ, RZ, -0x1 ;  /* 0xffffffffff0f7424 */ /* 0x000fe400078e00ff */
[----:B------:R-:W-:-:S07]  /*d8c0*/  IMAD R7, R22, 0x80, R27 ;  /* 0x0000008016077824 */ /* 0x000fce00078e021b */
[----:B------:R-:W-:Y:S05]  /*d8d0*/  WARPSYNC.COLLECTIVE R15, `(.L_x_3374) ;  /* 0x000000000f087348 */ /* 0x000fea0003c00000 */
[----:B------:R0:W1:Y:S02]  /*d8e0*/  SHFL.IDX P6, R14, R13, R12, R11 ;  /* 0x0000000c0d0e7389 */ /* 0x00006400000c000b */
[----:B01----:R-:W-:Y:S01]  /*d8f0*/  ENDCOLLECTIVE ;  /* 0x000000000000791b */ /* 0x003fe20003800000 */
.L_x_3374:
[----:B------:R-:W-:Y:S01]  /*d900*/  IADD3 R5, R7, 0x10, RZ ;  /* 0x0000001007057810 */ /* 0x000fe20007ffe0ff */
[----:B------:R-:W-:Y:S01]  /*d910*/  IMAD.MOV.U32 R13, RZ, RZ, R0 ;  /* 0x000000ffff0d7224 */ /* 0x000fe200078e0000 */
[----:B------:R-:W-:-:S07]  /*d920*/  MOV R3, R14 ;  /* 0x0000000e00037202 */ /* 0x000fce0000000f00 */
[----:B------:R-:W-:Y:S05]  /*d930*/  WARPSYNC.COLLECTIVE R15, `(.L_x_3375) ;  /* 0x000000000f087348 */ /* 0x000fea0003c00000 */
[----:B------:R0:W1:Y:S02]  /*d940*/  SHFL.IDX P6, R14, R13, R12, R11 ;  /* 0x0000000c0d0e7389 */ /* 0x00006400000c000b */
[----:B01----:R-:W-:Y:S01]  /*d950*/  ENDCOLLECTIVE ;  /* 0x000000000000791b */ /* 0x003fe20003800000 */
.L_x_3375:
[----:B------:R-:W-:Y:S02]  /*d960*/  ULDC UR4, c[0x0][0x288] ;  /* 0x0000a20000047ab9 */ /* 0x000fe40000000800 */
[----:B------:R-:W-:-:S05]  /*d970*/  IMAD R6, R6, UR4, RZ ;  /* 0x0000000406067c24 */ /* 0x000fca000f8e02ff */
[----:B------:R-:W-:Y:S01]  /*d980*/  ISETP.GE.AND P1, PT, R7, R6, PT ;  /* 0x000000060700720c */ /* 0x000fe20003f26270 */
[----:B------:R-:W-:Y:S01]  /*d990*/  IMAD.MOV.U32 R13, RZ, RZ, R8 ;  /* 0x000000ffff0d7224 */ /* 0x000fe200078e0008 */
[----:B------:R-:W-:-:S11]  /*d9a0*/  MOV R12, 0x1 ;  /* 0x00000001000c7802 */ /* 0x000fd60000000f00 */
[----:B------:R-:W-:Y:S02]  /*d9b0*/  @!P1 LEA R9, R30, UR44, 0x1 ;  /* 0x0000002c1e099c11 */ /* 0x000fe4000f8e08ff */
[----:B------:R-:W-:-:S07]  /*d9c0*/  MOV R2, R14 ;  /* 0x0000000e00027202 */ /* 0x000fce0000000f00 */
[----:B------:R-:W-:Y:S05]  /*d9d0*/  WARPSYNC.COLLECTIVE R15, `(.L_x_3376) ;  /* 0x000000000f087348 */ /* 0x000fea0003c00000 */
[----:B------:R0:W1:Y:S02]  /*d9e0*/  SHFL.IDX P6, R14, R13, R12, R11 ;  /* 0x0000000c0d0e7389 */ /* 0x00006400000c000b */
[----:B01----:R-:W-:Y:S01]  /*d9f0*/  ENDCOLLECTIVE ;  /* 0x000000000000791b */ /* 0x003fe20003800000 */
.L_x_3376:
[----:B------:R-:W-:-:S05]  /*da00*/  @!P1 IMAD.WIDE.U32 R2, R23, 0x2, R2 ;  /* 0x0000000217029825 */ /* 0x000fca00078e0002 */
[----:B------:R-:W-:Y:S01]  /*da10*/  @!PT LDS RZ, [RZ] ;  /* 0x00000000fffff984 */ /* 0x000fe20000000800 */
[----:B------:R-:W-:Y:S01]  /*da20*/  @!PT LDS RZ, [RZ] ;  /* 0x00000000fffff984 */ /* 0x000fe20000000800 */
[----:B------:R-:W-:Y:S01]  /*da30*/  @!PT LDS RZ, [RZ] ;  /* 0x00000000fffff984 */ /* 0x000fe20000000800 */
[----:B------:R0:W-:Y:S04]  /*da40*/  @!P1 LDGSTS.E.BYPASS.LTC128B.128 [R9+0x12400], desc[UR36][R2.64], !P3 ;  /* 0x1240000002099fae */ /* 0x0001e8000d901d64 */
[----:B------:R0:W-:Y:S01]  /*da50*/  @!P1 LDGSTS.E.BYPASS.LTC128B.128 [R9+0x16400], desc[UR36][R2.64+0x80], !P2 ;  /* 0x1640008002099fae */ /* 0x0001e2000d101d64 */
[----:B------:R-:W-:-:S03]  /*da60*/  MOV R13, R0 ;  /* 0x00000000000d7202 */ /* 0x000fc60000000f00 */
[----:B------:R0:W-:Y:S01]  /*da70*/  @!P1 LDGSTS.E.BYPASS.LTC128B.128 [R9+0x1a400], desc[UR36][R2.64+0x100], !P0 ;  /* 0x1a40010002099fae */ /* 0x0001e2000c101d64 */
[----:B------:R-:W-:Y:S01]  /*da80*/  ISETP.GE.AND P1, PT, R5, R6, PT ;  /* 0x000000060500720c */ /* 0x000fe20003f26270 */
[----:B------:R-:W-:-:S12]  /*da90*/  IMAD.MOV.U32 R5, RZ, RZ, R14 ;  /* 0x000000ffff057224 */ /* 0x000fd800078e000e */
[----:B0-----:R-:W-:Y:S05]  /*daa0*/  WARPSYNC.COLLECTIVE R15, `(.L_x_3377) ;  /* 0x000000000f087348 */ /* 0x001fea0003c00000 */
[----:B------:R1:W2:Y:S02]  /*dab0*/  SHFL.IDX P6, R14, R13, R12, R11 ;  /* 0x0000000c0d0e7389 */ /* 0x0002a400000c000b */
[----:B012---:R-:W-:Y:S01]  /*dac0*/  ENDCOLLECTIVE ;  /* 0x000000000000791b */ /* 0x007fe20003800000 */
.L_x_3377:
[----:B------:R-:W-:Y:S02]  /*dad0*/  IADD3 R3, R7, 0x20, RZ ;  /* 0x0000002007037810 */ /* 0x000fe40007ffe0ff */
[----:B------:R-:W-:Y:S01]  /*dae0*/  @!P1 LEA R21, R30, UR44, 0x1 ;  /* 0x0000002c1e159c11 */ /* 0x000fe2000f8e08ff */
[----:B------:R-:W-:Y:S01]  /*daf0*/  IMAD.MOV.U32 R13, RZ, RZ, R8 ;  /* 0x000000ffff0d7224 */ /* 0x000fe200078e0008 */
[----:B------:R-:W-:Y:S01]  /*db00*/  MOV R12, 0x2 ;  /* 0x00000002000c7802 */ /* 0x000fe20000000f00 */
[----:B------:R-:W-:-:S07]  /*db10*/  IMAD.MOV.U32 R4, RZ, RZ, R14 ;  /* 0x000000ffff047224 */ /* 0x000fce00078e000e */
[----:B------:R-:W-:Y:S05]  /*db20*/  WARPSYNC.COLLECTIVE R15, `(.L_x_3378) ;  /* 0x000000000f087348 */ /* 0x000fea0003c00000 */
[----:B------:R0:W1:Y:S02]  /*db30*/  SHFL.IDX P6, R14, R13, R12, R11 ;  /* 0x0000000c0d0e7389 */ /* 0x00006400000c000b */
[----:B01----:R-:W-:Y:S01]  /*db40*/  ENDCOLLECTIVE ;  /* 0x000000000000791b */ /* 0x003fe20003800000 */
.L_x_3378:
        /* <DEDUP_REMOVED lines=13> */
.L_x_3379:
        /* <DEDUP_REMOVED lines=8> */
.L_x_3380:
        /* <DEDUP_REMOVED lines=13> */
.L_x_3381:
        /* <DEDUP_REMOVED lines=8> */
.L_x_3382:
        /* <DEDUP_REMOVED lines=13> */
.L_x_3383:
        /* <DEDUP_REMOVED lines=8> */
.L_x_3384:
        /* <DEDUP_REMOVED lines=13> */
.L_x_3385:
        /* <DEDUP_REMOVED lines=8> */
.L_x_3386:
        /* <DEDUP_REMOVED lines=13> */
.L_x_3387:
[----:B------:R-:W-:Y:S02]  /*e160*/  @!P1 LEA R9, R30, UR44, 0x1 ;  /* 0x0000002c1e099c11 */ /* 0x000fe4000f8e08ff */
[----:B------:R-:W-:Y:S01]  /*e170*/  MOV R13, R8 ;  /* 0x00000008000d7202 */ /* 0x000fe20000000f00 */
[----:B------:R-:W-:Y:S02]  /*e180*/  IMAD.MOV.U32 R12, RZ, RZ, 0x7 ;  /* 0x00000007ff0c7424 */ /* 0x000fe400078e00ff */
[----:B------:R-:W-:-:S07]  /*e190*/  IMAD.MOV.U32 R2, RZ, RZ, R14 ;  /* 0x000000ffff027224 */ /* 0x000fce00078e000e */
[----:B------:R-:W-:Y:S05]  /*e1a0*/  WARPSYNC.COLLECTIVE R15, `(.L_x_3388) ;  /* 0x000000000f087348 */ /* 0x000fea0003c00000 */
[----:B------:R0:W1:Y:S02]  /*e1b0*/  SHFL.IDX P6, R14, R13, R12, R11 ;  /* 0x0000000c0d0e7389 */ /* 0x00006400000c000b */
[----:B01----:R-:W-:Y:S01]  /*e1c0*/  ENDCOLLECTIVE ;  /* 0x000000000000791b */ /* 0x003fe20003800000 */
.L_x_3388:
[----:B------:R-:W-:-:S05]  /*e1d0*/  @!P1 IMAD.WIDE.U32 R2, R23, 0x2, R2 ;  /* 0x0000000217029825 */ /* 0x000fca00078e0002 */
[----:B------:R-:W-:Y:S01]  /*e1e0*/  @!PT LDS RZ, [RZ] ;  /* 0x00000000fffff984 */ /* 0x000fe20000000800 */
[----:B------:R-:W-:Y:S01]  /*e1f0*/  @!PT LDS RZ, [RZ] ;  /* 0x00000000fffff984 */ /* 0x000fe20000000800 */
[----:B------:R-:W-:Y:S01]  /*e200*/  @!PT LDS RZ, [RZ] ;  /* 0x00000000fffff984 */ /* 0x000fe20000000800 */
[----:B------:R0:W-:Y:S04]  /*e210*/  @!P1 LDGSTS.E.BYPASS.LTC128B.128 [R9+0x15400], desc[UR36][R2.64], !P3 ;  /* 0x1540000002099fae */ /* 0x0001e8000d901d64 */
[----:B------:R0:W-:Y:S01]  /*e220*/  @!P1 LDGSTS.E.BYPASS.LTC128B.128 [R9+0x19400], desc[UR36][R2.64+0x80], !P2 ;  /* 0x1940008002099fae */ /* 0x0001e2000d101d64 */
[----:B------:R-:W-:-:S03]  /*e230*/  IMAD.MOV.U32 R13, RZ, RZ, R0 ;  /* 0x000000ffff0d7224 */ /* 0x000fc600078e0000 */
[----:B------:R0:W-:Y:S01]  /*e240*/  @!P1 LDGSTS.E.BYPASS.LTC128B.128 [R9+0x1d400], desc[UR36][R2.64+0x100], !P0 ;  /* 0x1d40010002099fae */ /* 0x0001e2000c101d64 */
[----:B------:R-:W-:-:S07]  /*e250*/  MOV R4, R14 ;  /* 0x0000000e00047202 */ /* 0x000fce0000000f00 */
[----:B0-----:R-:W-:Y:S05]  /*e260*/  WARPSYNC.COLLECTIVE R15, `(.L_x_3389) ;  /* 0x000000000f087348 */ /* 0x001fea0003c00000 */
[----:B------:R1:W2:Y:S02]  /*e270*/  SHFL.IDX P6, R14, R13, R12, R11 ;  /* 0x0000000c0d0e7389 */ /* 0x0002a400000c000b */
[----:B012---:R-:W-:Y:S01]  /*e280*/  ENDCOLLECTIVE ;  /* 0x000000000000791b */ /* 0x007fe20003800000 */
.L_x_3389:
[----:B------:R-:W-:Y:S05]  /*e290*/  BRA `(.L_x_3390) ;  /* 0xffffffcc00b47947 */ /* 0x000fea000383ffff */
.L_x_3325:
[----:B0-----:R-:W-:-:S04]  /*e2a0*/  MOV R3, UR44 ;  /* 0x0000002c00037c02 */ /* 0x001fc80008000f00 */
[----:B------:R0:W1:Y:S03]  /*e2b0*/  SYNCS.PHASECHK.TRANS64.TRYWAIT P0, [R3+URZ+0x30820], R0 ;  /* 0x03082000030075a7 */ /* 0x000066000800017f */
[----:B-1----:R-:W-:Y:S05]  /*e2c0*/  @!P0 NANOSLEEP.SYNCS 0x989680 ;  /* 0x009896800000895d */ /* 0x002fea0003900000 */
[----:B------:R-:W1:Y:S02]  /*e2d0*/  @!P0 SYNCS.PHASECHK.TRANS64 P0, [R3+URZ+0x30820], R0 ;  /* 0x03082000030085a7 */ /* 0x000e64000800007f */
[----:B-1----:R-:W-:Y:S05]  /*e2e0*/  @!P0 BRA `(.L_x_3325) ;  /* 0xfffffffc00ec8947 */ /* 0x002fea000383ffff */
[----:B------:R-:W-:Y:S05]  /*e2f0*/  BRA `(.L_x_3391) ;  /* 0xffffffcc00fc7947 */ /* 0x000fea000383ffff */
.L_x_3329:
[----:B0-----:R0:W1:Y:S02]  /*e300*/  SYNCS.PHASECHK.TRANS64.TRYWAIT P0, [R19+URZ+0x30840], R2 ;  /* 0x03084002130075a7 */ /* 0x001064000800017f */
[----:B-1----:R-:W-:Y:S05]  /*e310*/  @!P0 NANOSLEEP.SYNCS 0x989680 ;  /* 0x009896800000895d */ /* 0x002fea0003900000 */
[----:B------:R-:W1:Y:S02]  /*e320*/  @!P0 SYNCS.PHASECHK.TRANS64 P0, [R19+URZ+0x30840], R2 ;  /* 0x03084002130085a7 */ /* 0x000e64000800007f */
[----:B-1----:R-:W-:Y:S05]  /*e330*/  @!P0 BRA `(.L_x_3329) ;  /* 0xfffffffc00f08947 */ /* 0x002fea000383ffff */
[----:B------:R-:W-:Y:S05]  /*e340*/  BRA `(.L_x_3392) ;  /* 0xffffffd000e47947 */ /* 0x000fea000383ffff */
.L_x_3330:
[----:B------:R-:W-:Y:S01]  /*e350*/  BSSY B1, `(.L_x_3393) ;  /* 0x0000008000017945 */ /* 0x000fe20003800000 */
[----:B------:R-:W-:Y:S01]  /*e360*/  IMAD.MOV.U32 R13, RZ, RZ, R24 ;  /* 0x000000ffff0d7224 */ /* 0x000fe200078e0018 */
[----:B------:R-:W-:Y:S01]  /*e370*/  MOV R12, RZ ;  /* 0x000000ff000c7202 */ /* 0x000fe20000000f00 */
[----:B------:R-:W-:Y:S01]  /*e380*/  IMAD.MOV.U32 R11, RZ, RZ, 0x181f ;  /* 0x0000181fff0b7424 */ /* 0x000fe200078e00ff */
[----:B------:R-:W-:-:S07]  /*e390*/  MOV R15, 0xffffffff ;  /* 0xffffffff000f7802 */ /* 0x000fce0000000f00 */
[----:B------:R-:W-:Y:S05]  /*e3a0*/  WARPSYNC.COLLECTIVE R15, `(.L_x_3394) ;  /* 0x000000000f087348 */ /* 0x000fea0003c00000 */
[----:B------:R0:W1:Y:S02]  /*e3b0*/  SHFL.IDX P6, R14, R13, R12, R11 ;  /* 0x0000000c0d0e7389 */ /* 0x00006400000c000b */
[----:B01----:R-:W-:Y:S01]  /*e3c0*/  ENDCOLLECTIVE ;  /* 0x000000000000791b */ /* 0x003fe20003800000 */
.L_x_3394:
[----:B------:R-:W-:Y:S05]  /*e3d0*/  BSYNC B1 ;  /* 0x0000000000017941 */ /* 0x000fea0003800000 */
.L_x_3393:
[----:B------:R-:W-:Y:S01]  /*e3e0*/  MOV R13, R21 ;  /* 0x00000015000d7202 */ /* 0x000fe20000000f00 */
[----:B------:R-:W-:Y:S01]  /*e3f0*/  IMAD.MOV.U32 R12, RZ, RZ, RZ ;  /* 0x000000ffff0c7224 */ /* 0x000fe200078e00ff */
[----:B------:R-:W-:Y:S01]  /*e400*/  MOV R11, 0x181f ;  /* 0x0000181f000b7802 */ /* 0x000fe20000000f00 */
[----:B------:R-:W-:Y:S01]  /*e410*/  IMAD.MOV.U32 R3, RZ, RZ, R14 ;  /* 0x000000ffff037224 */ /* 0x000fe200078e000e */
[----:B------:R-:W-:Y:S01]  /*e420*/  MOV R15, 0xffffffff ;  /* 0xffffffff000f7802 */ /* 0x000fe20000000f00 */
[----:B------:R-:W-:Y:S01]  /*e430*/  IMAD.SHL.U32 R8, R23, 0x2, RZ ;  /* 0x0000000217087824 */ /* 0x000fe200078e00ff */
[----:B------:R-:W-:Y:S02]  /*e440*/  P2R R6, PR, RZ, 0x2 ;  /* 0x00000002ff067803 */ /* 0x000fe40000000000 */
[----:B------:R-:W-:-:S13]  /*e450*/  LOP3.LUT P1, RZ, R16, 0x4, RZ, 0xc0, !PT ;  /* 0x0000000410ff7812 */ /* 0x000fda000782c0ff */
[----:B------:R-:W-:Y:S05]  /*e460*/  WARPSYNC.COLLECTIVE R15, `(.L_x_3395) ;  /* 0x000000000f087348 */ /* 0x000fea0003c00000 */
[----:B------:R0:W1:Y:S02]  /*e470*/  SHFL.IDX P6, R14, R13, R12, R11 ;  /* 0x0000000c0d0e7389 */ /* 0x00006400000c000b */
[----:B01----:R-:W-:Y:S01]  /*e480*/  ENDCOLLECTIVE ;  /* 0x000000000000791b */ /* 0x003fe20003800000 */
.L_x_3395:
[----:B------:R-:W-:Y:S02]  /*e490*/  LEA R22, R22, UR44, 0x1 ;  /* 0x0000002c16167c11 */ /* 0x000fe4000f8e08ff */
[----:B------:R-:W-:Y:S01]  /*e4a0*/  MOV R13, R24 ;  /* 0x00000018000d7202 */ /* 0x000fe20000000f00 */
[----:B------:R-:W-:Y:S01]  /*e4b0*/  IMAD.MOV.U32 R12, RZ, RZ, 0x1 ;  /* 0x00000001ff0c7424 */ /* 0x000fe200078e00ff */
[----:B------:R-:W-:-:S13]  /*e4c0*/  IADD3 R2, P0, R14, R8, RZ ;  /* 0x000000080e027210 */ /* 0x000fda0007f1e0ff */
[----:B------:R-:W-:Y:S05]  /*e4d0*/  WARPSYNC.COLLECTIVE R15, `(.L_x_3396) ;  /* 0x000000000f087348 */ /* 0x000fea0003c00000 */
[----:B------:R0:W1:Y:S02]  /*e4e0*/  SHFL.IDX P6, R14, R13, R12, R11 ;  /* 0x0000000c0d0e7389 */ /* 0x00006400000c000b */
[----:B01----:R-:W-:Y:S01]  /*e4f0*/  ENDCOLLECTIVE ;  /* 0x000000000000791b */ /* 0x003fe20003800000 */
.L_x_3396:
[----:B------:R-:W-:-:S05]  /*e500*/  IMAD.X R3, RZ, RZ, R3, P0 ;  /* 0x000000ffff037224 */ /* 0x000fca00000e0603 */
[----:B------:R-:W-:Y:S01]  /*e510*/  @!PT LDS RZ, [RZ] ;  /* 0x00000000fffff984 */ /* 0x000fe20000000800 */
[----:B------:R-:W-:Y:S01]  /*e520*/  @!PT LDS RZ, [RZ] ;  /* 0x00000000fffff984 */ /* 0x000fe20000000800 */
[----:B------:R-:W-:Y:S01]  /*e530*/  @!PT LDS RZ, [RZ] ;  /* 0x00000000fffff984 */ /* 0x000fe20000000800 */
[----:B------:R0:W-:Y:S04]  /*e540*/  LDGSTS.E.BYPASS.LTC128B.128 [R22+0x1e400], desc[UR36][R2.64], !P1 ;  /* 0x1e40000002167fae */ /* 0x0001e8000c901d64 */
[----:B------:R0:W-:Y:S01]  /*e550*/  LDGSTS.E.BYPASS.LTC128B.128 [R22+0x21400], desc[UR36][R2.64+0x80], !P5 ;  /* 0x2140008002167fae */ /* 0x0001e2000e901d64 */
[----:B------:R-:W-:-:S03]  /*e560*/  IMAD.MOV.U32 R13, RZ, RZ, R21 ;  /* 0x000000ffff0d7224 */ /* 0x000fc600078e0015 */
[----:B------:R0:W-:Y:S01]  /*e570*/  LDGSTS.E.BYPASS.LTC128B.128 [R22+0x24400], desc[UR36][R2.64+0x100], !P4 ;  /* 0x2440010002167fae */ /* 0x0001e2000e101d64 */
[----:B------:R-:W-:-:S07]  /*e580*/  MOV R7, R14 ;  /* 0x0000000e00077202 */ /* 0x000fce0000000f00 */
[----:B0-----:R-:W-:Y:S05]  /*e590*/  WARPSYNC.COLLECTIVE R15, `(.L_x_3397) ;  /* 0x000000000f087348 */ /* 0x001fea0003c00000 */
[----:B------:R1:W2:Y:S02]  /*e5a0*/  SHFL.IDX P6, R14, R13, R12, R11 ;  /* 0x0000000c0d0e7389 */ /* 0x0002a400000c000b */
[----:B012---:R-:W-:Y:S01]  /*e5b0*/  ENDCOLLECTIVE ;  /* 0x000000000000791b */ /* 0x007fe20003800000 */
.L_x_3397:
[----:B------:R-:W-:Y:S01]  /*e5c0*/  IMAD.MOV.U32 R13, RZ, RZ, R24 ;  /* 0x000000ffff0d7224 */ /* 0x000fe200078e0018 */
[----:B------:R-:W-:Y:S02]  /*e5d0*/  MOV R12, 0x2 ;  /* 0x00000002000c7802 */ /* 0x000fe40000000f00 */
[----:B------:R-:W-:-:S13]  /*e5e0*/  IADD3 R2, P0, R14, R8, RZ ;  /* 0x000000080e027210 */ /* 0x000fda0007f1e0ff */
[----:B------:R-:W-:Y:S05]  /*e5f0*/  WARPSYNC.COLLECTIVE R15, `(.L_x_3398) ;  /* 0x000000000f087348 */ /* 0x000fea0003c00000 */
[----:B------:R0:W1:Y:S02]  /*e600*/  SHFL.IDX P6, R14, R13, R12, R11 ;  /* 0x0000000c0d0e7389 */ /* 0x00006400000c000b */
[----:B01----:R-:W-:Y:S01]  /*e610*/  ENDCOLLECTIVE ;  /* 0x000000000000791b */ /* 0x003fe20003800000 */
.L_x_3398:
[----:B------:R-:W-:-:S05]  /*e620*/  IADD3.X R3, RZ, R7, RZ, P0, !PT ;  /* 0x00000007ff037210 */ /* 0x000fca00007fe4ff */
[----:B------:R-:W-:Y:S01]  /*e630*/  @!PT LDS RZ, [RZ] ;  /* 0x00000000fffff984 */ /* 0x000fe20000000800 */
[----:B------:R-:W-:Y:S01]  /*e640*/  @!PT LDS RZ, [RZ] ;  /* 0x00000000fffff984 */ /* 0x000fe20000000800 */
[----:B------:R-:W-:Y:S01]  /*e650*/  @!PT LDS RZ, [RZ] ;  /* 0x00000000fffff984 */ /* 0x000fe20000000800 */
[----:B------:R0:W-:Y:S04]  /*e660*/  LDGSTS.E.BYPASS.LTC128B.128 [R22+0x1ec00], desc[UR36][R2.64], !P1 ;  /* 0x1ec0000002167fae */ /* 0x0001e8000c901d64 */
[----:B------:R0:W-:Y:S01]  /*e670*/  LDGSTS.E.BYPASS.LTC128B.128 [R22+0x21c00], desc[UR36][R2.64+0x80], !P5 ;  /* 0x21c0008002167fae */ /* 0x0001e2000e901d64 */
[----:B------:R-:W-:-:S03]  /*e680*/  MOV R13, R21 ;  /* 0x00000015000d7202 */ /* 0x000fc60000000f00 */
[----:B------:R0:W-:Y:S01]  /*e690*/  LDGSTS.E.BYPASS.LTC128B.128 [R22+0x24c00], desc[UR36][R2.64+0x100], !P4 ;  /* 0x24c0010002167fae */ /* 0x0001e2000e101d64 */
[----:B------:R-:W-:-:S07]  /*e6a0*/  IMAD.MOV.U32 R7, RZ, RZ, R14 ;  /* 0x000000ffff077224 */ /* 0x000fce00078e000e */
[----:B0-----:R-:W-:Y:S05]  /*e6b0*/  WARPSYNC.COLLECTIVE R15, `(.L_x_3399) ;  /* 0x000000000f087348 */ /* 0x001fea0003c00000 */
[----:B------:R1:W2:Y:S02]  /*e6c0*/  SHFL.IDX P6, R14, R13, R12, R11 ;  /* 0x0000000c0d0e7389 */ /* 0x0002a400000c000b */
[----:B012---:R-:W-:Y:S01]  /*e6d0*/  ENDCOLLECTIVE ;  /* 0x000000000000791b */ /* 0x007fe20003800000 */
.L_x_3399:
[----:B------:R-:W-:Y:S01]  /*e6e0*/  IMAD.MOV.U32 R13, RZ, RZ, R24 ;  /* 0x000000ffff0d7224 */ /* 0x000fe200078e0018 */
[----:B------:R-:W-:Y:S01]  /*e6f0*/  MOV R12, 0x3 ;  /* 0x00000003000c7802 */ /* 0x000fe20000000f00 */
[----:B------:R-:W-:-:S07]  /*e700*/  IMAD.MOV.U32 R10, RZ, RZ, R14 ;  /* 0x000000ffff0a7224 */ /* 0x000fce00078e000e */
[----:B------:R-:W-:Y:S05]  /*e710*/  WARPSYNC.COLLECTIVE R15, `(.L_x_3400) ;  /* 0x000000000f087348 */ /* 0x000fea0003c00000 */
[----:B------:R0:W1:Y:S02]  /*e720*/  SHFL.IDX P6, R14, R13, R12, R11 ;  /* 0x0000000c0d0e7389 */ /* 0x00006400000c000b */
[----:B01----:R-:W-:Y:S01]  /*e730*/  ENDCOLLECTIVE ;  /* 0x000000000000791b */ /* 0x003fe20003800000 */
.L_x_3400:
[----:B------:R-:W-:-:S04]  /*e740*/  IADD3 R2, P0, R10, R8, RZ ;  /* 0x000000080a027210 */ /* 0x000fc80007f1e0ff */
[----:B------:R-:W-:-:S05]  /*e750*/  IADD3.X R3, RZ, R7, RZ, P0, !PT ;  /* 0x00000007ff037210 */ /* 0x000fca00007fe4ff */
[----:B------:R-:W-:Y:S01]  /*e760*/  @!PT LDS RZ, [RZ] ;  /* 0x00000000fffff984 */ /* 0x000fe20000000800 */
[----:B------:R-:W-:Y:S01]  /*e770*/  @!PT LDS RZ, [RZ] ;  /* 0x00000000fffff984 */ /* 0x000fe20000000800 */
[----:B------:R-:W-:Y:S01]  /*e780*/  @!PT LDS RZ, [RZ] ;  /* 0x00000000fffff984 */ /* 0x000fe20000000800 */
[----:B------:R-:W-:Y:S01]  /*e790*/  LDGSTS.E.BYPASS.LTC128B.128 [R22+0x1f400], desc[UR36][R2.64], !P1 ;  /* 0x1f40000002167fae */ /* 0x000fe2000c901d64 */
[----:B------:R-:W-:-:S03]  /*e7a0*/  MOV R13, R21 ;  /* 0x00000015000d7202 */ /* 0x000fc60000000f00 */
[----:B------:R-:W-:Y:S04]  /*e7b0*/  LDGSTS.E.BYPASS.LTC128B.128 [R22+0x22400], desc[UR36][R2.64+0x80], !P5 ;  /* 0x2240008002167fae */ /* 0x000fe8000e901d64 */
[----:B------:R0:W-:Y:S02]  /*e7c0*/  LDGSTS.E.BYPASS.LTC128B.128 [R22+0x25400], desc[UR36][R2.64+0x100], !P4 ;  /* 0x2540010002167fae */ /* 0x0001e4000e101d64 */
[----:B0-----:R-:W-:-:S07]  /*e7d0*/  IMAD.MOV.U32 R3, RZ, RZ, R14 ;  /* 0x000000ffff037224 */ /* 0x001fce00078e000e */
[----:B------:R-:W-:Y:S05]  /*e7e0*/  WARPSYNC.COLLECTIVE R15, `(.L_x_3401) ;  /* 0x000000000f087348 */ /* 0x000fea0003c00000 */
[----:B------:R0:W1:Y:S02]  /*e7f0*/  SHFL.IDX P6, R14, R13, R12, R11 ;  /* 0x0000000c0d0e7389 */ /* 0x00006400000c000b */
[----:B01----:R-:W-:Y:S01]  /*e800*/  ENDCOLLECTIVE ;  /* 0x000000000000791b */ /* 0x003fe20003800000 */
.L_x_3401:
[----:B------:R-:W-:Y:S01]  /*e810*/  IMAD.MOV.U32 R13, RZ, RZ, R24 ;  /* 0x000000ffff0d7224 */ /* 0x000fe200078e0018 */
[----:B------:R-:W-:Y:S01]  /*e820*/  MOV R12, 0x4 ;  /* 0x00000004000c7802 */ /* 0x000fe20000000f00 */
[----:B------:R-:W-:-:S07]  /*e830*/  IMAD.MOV.U32 R2, RZ, RZ, R14 ;  /* 0x000000ffff027224 */ /* 0x000fce00078e000e */
[----:B------:R-:W-:Y:S05]  /*e840*/  WARPSYNC.COLLECTIVE R15, `(.L_x_3402) ;  /* 0x000000000f087348 */ /* 0x000fea0003c00000 */
[----:B------:R0:W1:Y:S02]  /*e850*/  SHFL.IDX P6, R14, R13, R12, R11 ;  /* 0x0000000c0d0e7389 */ /* 0x00006400000c000b */
[----:B01----:R-:W-:Y:S01]  /*e860*/  ENDCOLLECTIVE ;  /* 0x000000000000791b */ /* 0x003fe20003800000 */
.L_x_3402:
        /* <DEDUP_REMOVED lines=13> */
.L_x_3403:
[----:B------:R-:W-:Y:S01]  /*e940*/  IMAD.MOV.U32 R13, RZ, RZ, R24 ;  /* 0x000000ffff0d7224 */ /* 0x000fe200078e0018 */
[----:B------:R-:W-:Y:S01]  /*e950*/  MOV R12, 0x5 ;  /* 0x00000005000c7802 */ /* 0x000fe20000000f00 */
[----:B------:R-:W-:-:S07]  /*e960*/  IMAD.MOV.U32 R2, RZ, RZ, R14 ;  /* 0x000000ffff027224 */ /* 0x000fce00078e000e */
[----:B------:R-:W-:Y:S05]  /*e970*/  WARPSYNC.COLLECTIVE R15, `(.L_x_3404) ;  /* 0x000000000f087348 */ /* 0x000fea0003c00000 */
[----:B------:R0:W1:Y:S02]  /*e980*/  SHFL.IDX P6, R14, R13, R12, R11 ;  /* 0x0000000c0d0e7389 */ /* 0x00006400000c000b */
[----:B01----:R-:W-:Y:S01]  /*e990*/  ENDCOLLECTIVE ;  /* 0x000000000000791b */ /* 0x003fe20003800000 */
.L_x_3404:
[----:B------:R-:W-:-:S04]  /*e9a0*/  IADD3 R2, P0, R2, R8, RZ ;  /* 0x0000000802027210 */ /* 0x000fc80007f1e0ff */
[----:B------:R-:W-:-:S05]  /*e9b0*/  IADD3.X R3, RZ, R3, RZ, P0, !PT ;  /* 0x00000003ff037210 */ /* 0x000fca00007fe4ff */
[----:B------:R-:W-:Y:S01]  /*e9c0*/  @!PT LDS RZ, [RZ] ;  /* 0x00000000fffff984 */ /* 0x000fe20000000800 */
[----:B------:R-:W-:Y:S01]  /*e9d0*/  @!PT LDS RZ, [RZ] ;  /* 0x00000000fffff984 */ /* 0x000fe20000000800 */
[----:B------:R-:W-:Y:S01]  /*e9e0*/  @!PT LDS RZ, [RZ] ;  /* 0x00000000fffff984 */ /* 0x000fe20000000800 */
[----:B------:R0:W-:Y:S01]  /*e9f0*/  LDGSTS.E.BYPASS.LTC128B.128 [R22+0x20400], desc[UR36][R2.64], !P1 ;  /* 0x2040000002167fae */ /* 0x0001e2000c901d64 */
[----:B------:R-:W-:Y:S02]  /*ea00*/  ISETP.NE.AND P1, PT, R6, RZ, PT ;  /* 0x000000ff0600720c */ /* 0x000fe40003f25270 */
[----:B------:R-:W-:Y:S01]  /*ea10*/  MOV R13, R21 ;  /* 0x00000015000d7202 */ /* 0x000fe20000000f00 */
[----:B------:R0:W-:Y:S04]  /*ea20*/  LDGSTS.E.BYPASS.LTC128B.128 [R22+0x23400], desc[UR36][R2.64+0x80], !P5 ;  /* 0x2340008002167fae */ /* 0x0001e8000e901d64 */
[----:B------:R0:W-:Y:S01]  /*ea30*/  LDGSTS.E.BYPASS.LTC128B.128 [R22+0x26400], desc[UR36][R2.64+0x100], !P4 ;  /* 0x2640010002167fae */ /* 0x0001e2000e101d64 */
[----:B------:R-:W-:-:S07]  /*ea40*/  IMAD.MOV.U32 R24, RZ, RZ, R14 ;  /* 0x000000ffff187224 */ /* 0x000fce00078e000e */
[----:B0-----:R-:W-:Y:S05]  /*ea50*/  WARPSYNC.COLLECTIVE R15, `(.L_x_3405) ;  /* 0x000000000f087348 */ /* 0x001fea0003c00000 */
[----:B------:R1:W2:Y:S02]  /*ea60*/  SHFL.IDX P6, R14, R13, R12, R11 ;  /* 0x0000000c0d0e7389 */ /* 0x0002a400000c000b */
[----:B012---:R-:W-:Y:S01]  /*ea70*/  ENDCOLLECTIVE ;  /* 0x000000000000791b */ /* 0x007fe20003800000 */
.L_x_3405:
[----:B------:R-:W-:Y:S05]  /*ea80*/  BRA `(.L_x_3406) ;  /* 0xffffffd000307947 */ /* 0x000fea000383ffff */
.L_x_3335:
[----:B0-----:R0:W2:Y:S02]  /*ea90*/  SYNCS.PHASECHK.TRANS64.TRYWAIT P0, [R6+URZ+0x30860], R3 ;  /* 0x03086003060075a7 */ /* 0x0010a4000800017f */
[----:B--2---:R-:W-:Y:S05]  /*eaa0*/  @!P0 NANOSLEEP.SYNCS 0x989680 ;  /* 0x009896800000895d */ /* 0x004fea0003900000 */
[----:B------:R-:W2:Y:S02]  /*eab0*/  @!P0 SYNCS.PHASECHK.TRANS64 P0, [R6+URZ+0x30860], R3 ;  /* 0x03086003060085a7 */ /* 0x000ea4000800007f */
[----:B--2---:R-:W-:Y:S05]  /*eac0*/  @!P0 BRA `(.L_x_3335) ;  /* 0xfffffffc00f08947 */ /* 0x004fea000383ffff */
[----:B------:R-:W-:Y:S05]  /*ead0*/  BRA `(.L_x_3407) ;  /* 0xffffffd000947947 */ /* 0x000fea000383ffff */
.L_x_3336:
[----:B------:R-:W-:Y:S01]  /*eae0*/  BSSY B1, `(.L_x_3408) ;  /* 0x0000008000017945 */ /* 0x000fe20003800000 */
[----:B------:R-:W-:Y:S01]  /*eaf0*/  IMAD.MOV.U32 R13, RZ, RZ, R18 ;  /* 0x000000ffff0d7224 */ /* 0x000fe200078e0012 */
[----:B------:R-:W-:Y:S01]  /*eb00*/  MOV R12, RZ ;  /* 0x000000ff000c7202 */ /* 0x000fe20000000f00 */
[----:B------:R-:W-:Y:S01]  /*eb10*/  IMAD.MOV.U32 R11, RZ, RZ, 0x181f ;  /* 0x0000181fff0b7424 */ /* 0x000fe200078e00ff */
[----:B------:R-:W-:-:S07]  /*eb20*/  MOV R15, 0xffffffff ;  /* 0xffffffff000f7802 */ /* 0x000fce0000000f00 */
[----:B01----:R-:W-:Y:S05]  /*eb30*/  WARPSYNC.COLLECTIVE R15, `(.L_x_3409) ;  /* 0x000000000f087348 */ /* 0x003fea0003c00000 */
[----:B------:R2:W3:Y:S02]  /*eb40*/  SHFL.IDX P6, R14, R13, R12, R11 ;  /* 0x0000000c0d0e7389 */ /* 0x0004e400000c000b */
[----:B0123--:R-:W-:Y:S01]  /*eb50*/  ENDCOLLECTIVE ;  /* 0x000000000000791b */ /* 0x00ffe20003800000 */
.L_x_3409:
[----:B------:R-:W-:Y:S05]  /*eb60*/  BSYNC B1 ;  /* 0x0000000000017941 */ /* 0x000fea0003800000 */
.L_x_3408:
[----:B------:R-:W-:Y:S01]  /*eb70*/  MOV R13, R17 ;  /* 0x00000011000d7202 */ /* 0x000fe20000000f00 */
[----:B------:R-:W-:Y:S01]  /*eb80*/  IMAD.MOV.U32 R12, RZ, RZ, RZ ;  /* 0x000000ffff0c7224 */ /* 0x000fe200078e00ff */
[----:B------:R-:W-:Y:S01]  /*eb90*/  MOV R11, 0x181f ;  /* 0x0000181f000b7802 */ /* 0x000fe20000000f00 */
[----:B------:R-:W-:Y:S01]  /*eba0*/  IMAD.MOV.U32 R15, RZ, RZ, -0x1 ;  /* 0xffffffffff0f7424 */ /* 0x000fe200078e00ff */
[----:B------:R-:W-:Y:S01]  /*ebb0*/  LEA R7, R7, UR44, 0x1 ;  /* 0x0000002c07077c11 */ /* 0x000fe2000f8e08ff */
[----:B------:R-:W-:-:S07]  /*ebc0*/  IMAD.MOV.U32 R3, RZ, RZ, R14 ;  /* 0x000000ffff037224 */ /* 0x000fce00078e000e */
[----:B------:R-:W-:Y:S05]  /*ebd0*/  WARPSYNC.COLLECTIVE R15, `(.L_x_3410) ;  /* 0x000000000f087348 */ /* 0x000fea0003c00000 */
[----:B------:R0:W1:Y:S02]  /*ebe0*/  SHFL.IDX P6, R14, R13, R12, R11 ;  /* 0x0000000c0d0e7389 */ /* 0x00006400000c000b */
[----:B01----:R-:W-:Y:S01]  /*ebf0*/  ENDCOLLECTIVE ;  /* 0x000000000000791b */ /* 0x003fe20003800000 */
.L_x_3410:
[----:B------:R-:W-:Y:S01]  /*ec00*/  IMAD.MOV.U32 R13, RZ, RZ, R18 ;  /* 0x000000ffff0d7224 */ /* 0x000fe200078e0012 */
[----:B------:R-:W-:Y:S02]  /*ec10*/  MOV R12, 0x1 ;  /* 0x00000001000c7802 */ /* 0x000fe40000000f00 */
[----:B------:R-:W-:-:S13]  /*ec20*/  IADD3 R2, P0, R14, R9, RZ ;  /* 0x000000090e027210 */ /* 0x000fda0007f1e0ff */
[----:B------:R-:W-:Y:S05]  /*ec30*/  WARPSYNC.COLLECTIVE R15, `(.L_x_3411) ;  /* 0x000000000f087348 */ /* 0x000fea0003c00000 */
[----:B------:R0:W1:Y:S02]  /*ec40*/  SHFL.IDX P6, R14, R13, R12, R11 ;  /* 0x0000000c0d0e7389 */ /* 0x00006400000c000b */
[----:B01----:R-:W-:Y:S01]  /*ec50*/  ENDCOLLECTIVE ;  /* 0x000000000000791b */ /* 0x003fe20003800000 */
.L_x_3411:
[----:B------:R-:W-:Y:S02]  /*ec60*/  IADD3.X R3, RZ, R3, RZ, P0, !PT ;  /* 0x00000003ff037210 */ /* 0x000fe400007fe4ff */
[----:B------:R-:W-:Y:S02]  /*ec70*/  ISETP.LT.OR P0, PT, R0, 0x1, P3 ;  /* 0x000000010000780c */ /* 0x000fe40001f01670 */
[----:B------:R-:W-:-:S11]  /*ec80*/  MOV R13, R17 ;  /* 0x00000011000d7202 */ /* 0x000fd60000000f00 */
        /* <DEDUP_REMOVED lines=9> */
.L_x_3412:
[----:B------:R-:W-:Y:S01]  /*ed20*/  @!PT LDS RZ, [RZ] ;  /* 0x00000000fffff984 */ /* 0x000fe20000000800 */
[----:B------:R-:W-:Y:S01]  /*ed30*/  @!PT LDS RZ, [RZ] ;  /* 0x00000000fffff984 */ /* 0x000fe20000000800 */
[----:B------:R-:W-:Y:S01]  /*ed40*/  @!PT LDS RZ, [RZ] ;  /* 0x00000000fffff984 */ /* 0x000fe20000000800 */
[----:B------:R-:W-:Y:S01]  /*ed50*/  LDGSTS.E.BYPASS.LTC128B.128 [R7+0x3400], desc[UR36][R2.64+0x80], !P0 ;  /* 0x0340008002077fae */ /* 0x000fe2000c101d64 */
[----:B------:R-:W-:Y:S02]  /*ed60*/  ISETP.LT.OR P0, PT, R0, 0x1, P1 ;  /* 0x000000010000780c */ /* 0x000fe40000f01670 */
[----:B------:R-:W-:Y:S01]  /*ed70*/  MOV R13, R18 ;  /* 0x00000012000d7202 */ /* 0x000fe20000000f00 */
[----:B------:R-:W-:-:S10]  /*ed80*/  IMAD.MOV.U32 R12, RZ, RZ, 0x2 ;  /* 0x00000002ff0c7424 */ /* 0x000fd400078e00ff */
[----:B------:R0:W-:Y:S02]  /*ed90*/  LDGSTS.E.BYPASS.LTC128B.128 [R7+0x6400], desc[UR36][R2.64+0x100], !P0 ;  /* 0x0640010002077fae */ /* 0x0001e4000c101d64 */
[----:B0-----:R-:W-:-:S13]  /*eda0*/  IADD3 R2, P0, R14, R9, RZ ;  /* 0x000000090e027210 */ /* 0x001fda0007f1e0ff */
[----:B------:R-:W-:Y:S05]  /*edb0*/  WARPSYNC.COLLECTIVE R15, `(.L_x_3413) ;  /* 0x000000000f087348 */ /* 0x000fea0003c00000 */
[----:B------:R0:W1:Y:S02]  /*edc0*/  SHFL.IDX P6, R14, R13, R12, R11 ;  /* 0x0000000c0d0e7389 */ /* 0x00006400000c000b */
[----:B01----:R-:W-:Y:S01]  /*edd0*/  ENDCOLLECTIVE ;  /* 0x000000000000791b */ /* 0x003fe20003800000 */
.L_x_3413:
[----:B------:R-:W-:Y:S01]  /*ede0*/  IMAD.X R3, RZ, RZ, R8, P0 ;  /* 0x000000ffff037224 */ /* 0x000fe200000e0608 */
[----:B------:R-:W-:Y:S01]  /*edf0*/  ISETP.LT.OR P0, PT, R0, 0x11, P3 ;  /* 0x000000110000780c */ /* 0x000fe20001f01670 */
[----:B------:R-:W-:-:S12]  /*ee00*/  IMAD.MOV.U32 R13, RZ, RZ, R17 ;  /* 0x000000ffff0d7224 */ /* 0x000fd800078e0011 */
[----:B------:R-:W-:Y:S01]  /*ee10*/  @!PT LDS RZ, [RZ] ;  /* 0x00000000fffff984 */ /* 0x000fe20000000800 */
[----:B------:R-:W-:Y:S01]  /*ee20*/  @!PT LDS RZ, [RZ] ;  /* 0x00000000fffff984 */ /* 0x000fe20000000800 */
[----:B------:R-:W-:Y:S01]  /*ee30*/  @!PT LDS RZ, [RZ] ;  /* 0x00000000fffff984 */ /* 0x000fe20000000800 */
[----:B------:R0:W-:Y:S01]  /*ee40*/  LDGSTS.E.BYPASS.LTC128B.128 [R7+0xc00], desc[UR36][R2.64], !P0 ;  /* 0x00c0000002077fae */ /* 0x0001e2000c101d64 */
[----:B------:R-:W-:Y:S02]  /*ee50*/  ISETP.LT.OR P0, PT, R0, 0x11, P2 ;  /* 0x000000110000780c */ /* 0x000fe40001701670 */
[----:B------:R-:W-:-:S11]  /*ee60*/  MOV R8, R14 ;  /* 0x0000000e00087202 */ /* 0x000fd60000000f00 */
[----:B0-----:R-:W-:Y:S05]  /*ee70*/  WARPSYNC.COLLECTIVE R15, `(.L_x_3414) ;  /* 0x000000000f087348 */ /* 0x001fea0003c00000 */
[----:B------:R1:W2:Y:S02]  /*ee80*/  SHFL.IDX P6, R14, R13, R12, R11 ;  /* 0x0000000c0d0e7389 */ /* 0x0002a400000c000b */
[----:B012---:R-:W-:Y:S01]  /*ee90*/  ENDCOLLECTIVE ;  /* 0x000000000000791b */ /* 0x007fe20003800000 */
.L_x_3414:
[----:B------:R-:W-:Y:S01]  /*eea0*/  @!PT LDS RZ, [RZ] ;  /* 0x00000000fffff984 */ /* 0x000fe20000000800 */
[----:B------:R-:W-:Y:S01]  /*eeb0*/  @!PT LDS RZ, [RZ] ;  /* 0x00000000fffff984 */ /* 0x000fe20000000800 */
[----:B------:R-:W-:Y:S01]  /*eec0*/  @!PT LDS RZ, [RZ] ;  /* 0x00000000fffff984 */ /* 0x000fe20000000800 */
[----:B------:R-:W-:Y:S01]  /*eed0*/  LDGSTS.E.BYPASS.LTC128B.128 [R7+0x3c00], desc[UR36][R2.64+0x80], !P0 ;  /* 0x03c0008002077fae */ /* 0x000fe2000c101d64 */
[----:B------:R-:W-:Y:S01]  /*eee0*/  ISETP.LT.OR P0, PT, R0, 0x11, P1 ;  /* 0x000000110000780c */ /* 0x000fe20000f01670 */
[----:B------:R-:W-:Y:S01]  /*eef0*/  IMAD.MOV.U32 R13, RZ, RZ, R18 ;  /* 0x000000ffff0d7224 */ /* 0x000fe200078e0012 */
[----:B------:R-:W-:-:S11]  /*ef00*/  MOV R12, 0x3 ;  /* 0x00000003000c7802 */ /* 0x000fd60000000f00 */
[----:B------:R0:W-:Y:S02]  /*ef10*/  LDGSTS.E.BYPASS.LTC128B.128 [R7+0x6c00], desc[UR36][R2.64+0x100], !P0 ;  /* 0x06c0010002077fae */ /* 0x0001e4000c101d64 */
[----:B0-----:R-:W-:-:S13]  /*ef20*/  IADD3 R2, P0, R14, R9, RZ ;  /* 0x000000090e027210 */ /* 0x001fda0007f1e0ff */
[----:B------:R-:W-:Y:S05]  /*ef30*/  WARPSYNC.COLLECTIVE R15, `(.L_x_3415) ;  /* 0x000000000f087348 */ /* 0x000fea0003c00000 */
[----:B------:R0:W1:Y:S02]  /*ef40*/  SHFL.IDX P6, R14, R13, R12, R11 ;  /* 0x0000000c0d0e7389 */ /* 0x00006400000c000b */
[----:B01----:R-:W-:Y:S01]  /*ef50*/  ENDCOLLECTIVE ;  /* 0x000000000000791b */ /* 0x003fe20003800000 */
.L_x_3415:
        /* <DEDUP_REMOVED lines=12> */
.L_x_3416:
        /* <DEDUP_REMOVED lines=12> */
.L_x_3417:
        /* <DEDUP_REMOVED lines=12> */
.L_x_3418:
        /* <DEDUP_REMOVED lines=12> */
.L_x_3419:
        /* <DEDUP_REMOVED lines=12> */
.L_x_3420:
[----:B------:R-:W-:Y:S01]  /*f320*/  @!PT LDS RZ, [RZ] ;  /* 0x00000000fffff984 */ /* 0x000fe20000000800 */
[----:B------:R-:W-:Y:S01]  /*f330*/  @!PT LDS RZ, [RZ] ;  /* 0x00000000fffff984 */ /* 0x000fe20000000800 */
[----:B------:R-:W-:Y:S01]  /*f340*/  @!PT LDS RZ, [RZ] ;  /* 0x00000000fffff984 */ /* 0x000fe20000000800 */
[----:B------:R2:W-:Y:S01]  /*f350*/  LDGSTS.E.BYPASS.LTC128B.128 [R7+0x5400], desc[UR36][R2.64+0x80], !P0 ;  /* 0x0540008002077fae */ /* 0x0005e2000c101d64 */
[----:B------:R-:W-:-:S13]  /*f360*/  ISETP.LT.OR P0, PT, R0, 0x41, P1 ;  /* 0x000000410000780c */ /* 0x000fda0000f01670 */
[----:B------:R2:W-:Y:S01]  /*f370*/  LDGSTS.E.BYPASS.LTC128B.128 [R7+0x8400], desc[UR36][R2.64+0x100], !P0 ;  /* 0x0840010002077fae */ /* 0x0005e2000c101d64 */
[----:B------:R-:W-:Y:S05]  /*f380*/  BRA `(.L_x_3421) ;  /* 0xffffffcc00507947 */ /* 0x000fea000383ffff */
.L_x_3342:
[----:B0-----:R0:W1:Y:S02]  /*f390*/  SYNCS.PHASECHK.TRANS64.TRYWAIT P0, [R0+URZ+0x30860], R3 ;  /* 0x03086003000075a7 */ /* 0x001064000800017f */
[----:B-1----:R-:W-:Y:S05]  /*f3a0*/  @!P0 NANOSLEEP.SYNCS 0x989680 ;  /* 0x009896800000895d */ /* 0x002fea0003900000 */
[----:B------:R-:W1:Y:S02]  /*f3b0*/  @!P0 SYNCS.PHASECHK.TRANS64 P0, [R0+URZ+0x30860], R3 ;  /* 0x03086003000085a7 */ /* 0x000e64000800007f */
[----:B-1----:R-:W-:Y:S05]  /*f3c0*/  @!P0 BRA `(.L_x_3342) ;  /* 0xfffffffc00f08947 */ /* 0x002fea000383ffff */
[----:B------:R-:W-:Y:S05]  /*f3d0*/  BRA `(.L_x_3422) ;  /* 0xffffffd0004c7947 */ /* 0x000fea000383ffff */
.L_x_3343:
[----:B------:R-:W-:Y:S01]  /*f3e0*/  BSSY B0, `(.L_x_3423) ;  /* 0x0000008000007945 */ /* 0x000fe20003800000 */
[----:B------:R-:W-:Y:S01]  /*f3f0*/  IMAD.MOV.U32 R13, RZ, RZ, R18 ;  /* 0x000000ffff0d7224 */ /* 0x000fe200078e0012 */
[----:B------:R-:W-:Y:S01]  /*f400*/  MOV R12, RZ ;  /* 0x000000ff000c7202 */ /* 0x000fe20000000f00 */
[----:B------:R-:W-:Y:S01]  /*f410*/  IMAD.MOV.U32 R11, RZ, RZ, 0x181f ;  /* 0x0000181fff0b7424 */ /* 0x000fe200078e00ff */
[----:B------:R-:W-:-:S07]  /*f420*/  MOV R15, 0xffffffff ;  /* 0xffffffff000f7802 */ /* 0x000fce0000000f00 */
[----:B0-----:R-:W-:Y:S05]  /*f430*/  WARPSYNC.COLLECTIVE R15, `(.L_x_3424) ;  /* 0x000000000f087348 */ /* 0x001fea0003c00000 */
[----:B------:R1:W2:Y:S02]  /*f440*/  SHFL.IDX P6, R14, R13, R12, R11 ;  /* 0x0000000c0d0e7389 */ /* 0x0002a400000c000b */
[----:B012---:R-:W-:Y:S01]  /*f450*/  ENDCOLLECTIVE ;  /* 0x000000000000791b */ /* 0x007fe20003800000 */
.L_x_3424:
[----:B------:R-:W-:Y:S05]  /*f460*/  BSYNC B0 ;  /* 0x0000000000007941 */ /* 0x000fea0003800000 */
.L_x_3423:
        /* <DEDUP_REMOVED lines=9> */
.L_x_3425:
[----:B------:R-:W-:Y:S02]  /*f500*/  ULDC UR4, c[0x0][0x2f4] ;  /* 0x0000bd0000047ab9 */ /* 0x000fe40000000800 */
[----:B------:R-:W-:Y:S02]  /*f510*/  ISETP.GE.AND P1, PT, R34, UR4, PT ;  /* 0x0000000422007c0c */ /* 0x000fe4000bf26270 */
[----:B------:R-:W-:Y:S02]  /*f520*/  ISETP.GE.AND P0, PT, R33, UR4, PT ;  /* 0x0000000421007c0c */ /* 0x000fe4000bf06270 */
[----:B------:R-:W-:Y:S02]  /*f530*/  ISETP.GE.AND P2, PT, R23, UR4, PT ;  /* 0x0000000417007c0c */ /* 0x000fe4000bf46270 */
[C---:B------:R-:W-:Y:S02]  /*f540*/  ISETP.LT.OR P4, PT, R5.reuse, 0x1, P1 ;  /* 0x000000010500780c */ /* 0x040fe40000f81670 */
[----:B------:R-:W-:-:S02]  /*f550*/  ISETP.LT.OR P3, PT, R5, 0x1, P2 ;  /* 0x000000010500780c */ /* 0x000fc40001761670 */
[----:B------:R-:W-:Y:S01]  /*f560*/  ISETP.LT.OR P5, PT, R5, 0x1, P0 ;  /* 0x000000010500780c */ /* 0x000fe200007a1670 */
[----:B------:R-:W-:Y:S01]  /*f570*/  IMAD.MOV.U32 R13, RZ, RZ, R18 ;  /* 0x000000ffff0d7224 */ /* 0x000fe200078e0012 */
[----:B------:R-:W-:Y:S02]  /*f580*/  MOV R12, 0x1 ;  /* 0x00000001000c7802 */ /* 0x000fe40000000f00 */
[----:B------:R-:W-:-:S09]  /*f590*/  MOV R2, R14 ;  /* 0x0000000e00027202 */ /* 0x000fd20000000f00 */
[----:B------:R-:W-:Y:S05]  /*f5a0*/  WARPSYNC.COLLECTIVE R15, `(.L_x_3426) ;  /* 0x000000000f087348 */ /* 0x000fea0003c00000 */
[----:B------:R0:W1:Y:S02]  /*f5b0*/  SHFL.IDX P6, R14, R13, R12, R11 ;  /* 0x0000000c0d0e7389 */ /* 0x00006400000c000b */
[----:B01----:R-:W-:Y:S01]  /*f5c0*/  ENDCOLLECTIVE ;  /* 0x000000000000791b */ /* 0x003fe20003800000 */
.L_x_3426:
[----:B------:R-:W-:-:S05]  /*f5d0*/  IMAD.WIDE.U32 R2, R23, 0x2, R2 ;  /* 0x0000000217027825 */ /* 0x000fca00078e0002 */
[----:B------:R-:W-:Y:S01]  /*f5e0*/  @!PT LDS RZ, [RZ] ;  /* 0x00000000fffff984 */ /* 0x000fe20000000800 */
[----:B------:R-:W-:Y:S01]  /*f5f0*/  @!PT LDS RZ, [RZ] ;  /* 0x00000000fffff984 */ /* 0x000fe20000000800 */
[----:B------:R-:W-:Y:S01]  /*f600*/  @!PT LDS RZ, [RZ] ;  /* 0x00000000fffff984 */ /* 0x000fe20000000800 */
[----:B------:R0:W-:Y:S01]  /*f610*/  LDGSTS.E.BYPASS.LTC128B.128 [R4+0x400], desc[UR36][R2.64], !P3 ;  /* 0x0040000002047fae */ /* 0x0001e2000d901d64 */
[----:B------:R-:W-:-:S03]  /*f620*/  ISETP.LT.OR P3, PT, R5, 0x11, P2 ;  /* 0x000000110500780c */ /* 0x000fc60001761670 */
[----:B------:R0:W-:Y:S01]  /*f630*/  LDGSTS.E.BYPASS.LTC128B.128 [R4+0x3400], desc[UR36][R2.64+0x80], !P4 ;  /* 0x0340008002047fae */ /* 0x0001e2000e101d64 */
[C---:B------:R-:W-:Y:S02]  /*f640*/  ISETP.LT.OR P4, PT, R5.reuse, 0x11, P1 ;  /* 0x000000110500780c */ /* 0x040fe40000f81670 */
[----:B------:R-:W-:Y:S01]  /*f650*/  MOV R13, R17 ;  /* 0x00000011000d7202 */ /* 0x000fe20000000f00 */
[----:B------:R0:W-:Y:S01]  /*f660*/  LDGSTS.E.BYPASS.LTC128B.128 [R4+0x6400], desc[UR36][R2.64+0x100], !P5 ;  /* 0x0640010002047fae */ /* 0x0001e2000e901d64 */
[----:B------:R-:W-:Y:S01]  /*f670*/  ISETP.LT.OR P5, PT, R5, 0x11, P0 ;  /* 0x000000110500780c */ /* 0x000fe200007a1670 */
[----:B------:R-:W-:-:S12]  /*f680*/  IMAD.MOV.U32 R6, RZ, RZ, R14 ;  /* 0x000000ffff067224 */ /* 0x000fd800078e000e */
[----:B0-----:R-:W-:Y:S05]  /*f690*/  WARPSYNC.COLLECTIVE R15, `(.L_x_3427) ;  /* 0x000000000f087348 */ /* 0x001fea0003c00000 */
[----:B------:R1:W2:Y:S02]  /*f6a0*/  SHFL.IDX P6, R14, R13, R12, R11 ;  /* 0x0000000c0d0e7389 */ /* 0x0002a400000c000b */
[----:B012---:R-:W-:Y:S01]  /*f6b0*/  ENDCOLLECTIVE ;  /* 0x000000000000791b */ /* 0x007fe20003800000 */
.L_x_3427:
[----:B------:R-:W-:Y:S01]  /*f6c0*/  MOV R3, R6 ;  /* 0x0000000600037202 */ /* 0x000fe20000000f00 */
[----:B------:R-:W-:Y:S01]  /*f6d0*/  IMAD.MOV.U32 R13, RZ, RZ, R18 ;  /* 0x000000ffff0d7224 */ /* 0x000fe200078e0012 */
[----:B------:R-:W-:Y:S01]  /*f6e0*/  MOV R12, 0x2 ;  /* 0x00000002000c7802 */ /* 0x000fe20000000f00 */
[----:B------:R-:W-:-:S07]  /*f6f0*/  IMAD.MOV.U32 R2, RZ, RZ, R14 ;  /* 0x000000ffff027224 */ /* 0x000fce00078e000e */
[----:B------:R-:W-:Y:S05]  /*f700*/  WARPSYNC.COLLECTIVE R15, `(.L_x_3428) ;  /* 0x000000000f087348 */ /* 0x000fea0003c00000 */
[----:B------:R0:W1:Y:S02]  /*f710*/  SHFL.IDX P6, R14, R13, R12, R11 ;  /* 0x0000000c0d0e7389 */ /* 0x00006400000c000b */
[----:B01----:R-:W-:Y:S01]  /*f720*/  ENDCOLLECTIVE ;  /* 0x000000000000791b */ /* 0x003fe20003800000 */
.L_x_3428:
        /* <DEDUP_REMOVED lines=15> */
.L_x_3429:
[----:B------:R-:W-:Y:S01]  /*f820*/  IMAD.MOV.U32 R3, RZ, RZ, R7 ;  /* 0x000000ffff037224 */ /* 0x000fe200078e0007 */
[----:B------:R-:W-:Y:S01]  /*f830*/  MOV R13, R18 ;  /* 0x00000012000d7202 */ /* 0x000fe20000000f00 */
[----:B------:R-:W-:Y:S02]  /*f840*/  IMAD.MOV.U32 R12, RZ, RZ, 0x3 ;  /* 0x00000003ff0c7424 */ /* 0x000fe400078e00ff */
[----:B------:R-:W-:-:S07]  /*f850*/  IMAD.MOV.U32 R8, RZ, RZ, R14 ;  /* 0x000000ffff087224 */ /* 0x000fce00078e000e */
[----:B------:R-:W-:Y:S05]  /*f860*/  WARPSYNC.COLLECTIVE R15, `(.L_x_3430) ;  /* 0x000000000f087348 */ /* 0x000fea0003c00000 */
[----:B------:R0:W1:Y:S02]  /*f870*/  SHFL.IDX P6, R14, R13, R12, R11 ;  /* 0x0000000c0d0e7389 */ /* 0x00006400000c000b */
[----:B01----:R-:W-:Y:S01]  /*f880*/  ENDCOLLECTIVE ;  /* 0x000000000000791b */ /* 0x003fe20003800000 */
.L_x_3430:
[----:B------:R-:W-:-:S05]  /*f890*/  MOV R2, R8 ;  /* 0x0000000800027202 */ /* 0x000fca0000000f00 */
[----:B------:R-:W-:-:S05]  /*f8a0*/  IMAD.WIDE.U32 R2, R23, 0x2, R2 ;  /* 0x0000000217027825 */ /* 0x000fca00078e0002 */
[----:B------:R-:W-:Y:S01]  /*f8b0*/  @!PT LDS RZ, [RZ] ;  /* 0x00000000fffff984 */ /* 0x000fe20000000800 */
[----:B------:R-:W-:Y:S01]  /*f8c0*/  @!PT LDS RZ, [RZ] ;  /* 0x00000000fffff984 */ /* 0x000fe20000000800 */
[----:B------:R-:W-:Y:S01]  /*f8d0*/  @!PT LDS RZ, [RZ] ;  /* 0x00000000fffff984 */ /* 0x000fe20000000800 */
[----:B------:R0:W-:Y:S01]  /*f8e0*/  LDGSTS.E.BYPASS.LTC128B.128 [R4+0x1400], desc[UR36][R2.64], !P3 ;  /* 0x0140000002047fae */ /* 0x0001e2000d901d64 */
[----:B------:R-:W-:Y:S01]  /*f8f0*/  IMAD.MOV.U32 R13, RZ, RZ, R17 ;  /* 0x000000ffff0d7224 */ /* 0x000fe200078e0011 */
[C---:B------:R-:W-:Y:S02]  /*f900*/  ISETP.LT.OR P3, PT, R5.reuse, 0x31, P2 ;  /* 0x000000310500780c */ /* 0x040fe40001761670 */
[----:B------:R0:W-:Y:S01]  /*f910*/  LDGSTS.E.BYPASS.LTC128B.128 [R4+0x4400], desc[UR36][R2.64+0x80], !P4 ;  /* 0x0440008002047fae */ /* 0x0001e2000e101d64 */
[----:B------:R-:W-:-:S03]  /*f920*/  ISETP.LT.OR P4, PT, R5, 0x31, P1 ;  /* 0x000000310500780c */ /* 0x000fc60000f81670 */
[----:B------:R0:W-:Y:S01]  /*f930*/  LDGSTS.E.BYPASS.LTC128B.128 [R4+0x7400], desc[UR36][R2.64+0x100], !P5 ;  /* 0x0740010002047fae */ /* 0x0001e2000e901d64 */
[----:B------:R-:W-:Y:S02]  /*f940*/  ISETP.LT.OR P5, PT, R5, 0x31, P0 ;  /* 0x000000310500780c */ /* 0x000fe400007a1670 */
[----:B------:R-:W-:-:S11]  /*f950*/  MOV R6, R14 ;  /* 0x0000000e00067202 */ /* 0x000fd60000000f00 */
[----:B0-----:R-:W-:Y:S05]  /*f960*/  WARPSYNC.COLLECTIVE R15, `(.L_x_3431) ;  /* 0x000000000f087348 */ /* 0x001fea0003c00000 */
[----:B------:R1:W2:Y:S02]  /*f970*/  SHFL.IDX P6, R14, R13, R12, R11 ;  /* 0x0000000c0d0e7389 */ /* 0x0002a400000c000b */
[----:B012---:R-:W-:Y:S01]  /*f980*/  ENDCOLLECTIVE ;  /* 0x000000000000791b */ /* 0x007fe20003800000 */
.L_x_3431:
[----:B------:R-:W-:Y:S02]  /*f990*/  IMAD.MOV.U32 R3, RZ, RZ, R6 ;  /* 0x000000ffff037224 */ /* 0x000fe400078e0006 */
[----:B------:R-:W-:Y:S01]  /*f9a0*/  IMAD.MOV.U32 R6, RZ, RZ, RZ ;  /* 0x000000ffff067224 */ /* 0x000fe200078e00ff */
[----:B------:R-:W-:Y:S01]  /*f9b0*/  MOV R13, R18 ;  /* 0x00000012000d7202 */ /* 0x000fe20000000f00 */
[----:B------:R-:W-:Y:S01]  /*f9c0*/  IMAD.MOV.U32 R12, RZ, RZ, 0x4 ;  /* 0x00000004ff0c7424 */ /* 0x000fe200078e00ff */
[----:B------:R-:W-:-:S07]  /*f9d0*/  MOV R2, R14 ;  /* 0x0000000e00027202 */ /* 0x000fce0000000f00 */
[----:B------:R-:W-:Y:S05]  /*f9e0*/  WARPSYNC.COLLECTIVE R15, `(.L_x_3432) ;  /* 0x000000000f087348 */ /* 0x000fea0003c00000 */
[----:B------:R0:W1:Y:S02]  /*f9f0*/  SHFL.IDX P6, R14, R13, R12, R11 ;  /* 0x0000000c0d0e7389 */ /* 0x00006400000c000b */
[----:B01----:R-:W-:Y:S01]  /*fa00*/  ENDCOLLECTIVE ;  /* 0x000000000000791b */ /* 0x003fe20003800000 */
.L_x_3432:
[----:B------:R-:W-:-:S05]  /*fa10*/  IMAD.WIDE.U32 R2, R23, 0x2, R2 ;  /* 0x0000000217027825 */ /* 0x000fca00078e0002 */
[----:B------:R-:W-:Y:S01]  /*fa20*/  @!PT LDS RZ, [RZ] ;  /* 0x00000000fffff984 */ /* 0x000fe20000000800 */
[----:B------:R-:W-:Y:S01]  /*fa30*/  @!PT LDS RZ, [RZ] ;  /* 0x00000000fffff984 */ /* 0x000fe20000000800 */
[----:B------:R-:W-:Y:S01]  /*fa40*/  @!PT LDS RZ, [RZ] ;  /* 0x00000000fffff984 */ /* 0x000fe20000000800 */
[----:B------:R0:W-:Y:S01]  /*fa50*/  LDGSTS.E.BYPASS.LTC128B.128 [R4+0x1c00], desc[UR36][R2.64], !P3 ;  /* 0x01c0000002047fae */ /* 0x0001e2000d901d64 */
[----:B------:R-:W-:-:S03]  /*fa60*/  ISETP.LT.OR P3, PT, R5, 0x41, P2 ;  /* 0x000000410500780c */ /* 0x000fc60001761670 */
[----:B------:R0:W-:Y:S01]  /*fa70*/  LDGSTS.E.BYPASS.LTC128B.128 [R4+0x4c00], desc[UR36][R2.64+0x80], !P4 ;  /* 0x04c0008002047fae */ /* 0x0001e2000e101d64 */
[C---:B------:R-:W-:Y:S01]  /*fa80*/  ISETP.LT.OR P4, PT, R5.reuse, 0x41, P1 ;  /* 0x000000410500780c */ /* 0x040fe20000f81670 */
[----:B------:R-:W-:Y:S02]  /*fa90*/  IMAD.MOV.U32 R13, RZ, RZ, R17 ;  /* 0x000000ffff0d7224 */ /* 0x000fe400078e0011 */
[----:B------:R0:W-:Y:S01]  /*faa0*/  LDGSTS.E.BYPASS.LTC128B.128 [R4+0x7c00], desc[UR36][R2.64+0x100], !P5 ;  /* 0x07c0010002047fae */ /* 0x0001e2000e901d64 */
[----:B------:R-:W-:Y:S02]  /*fab0*/  ISETP.LT.OR P5, PT, R5, 0x41, P0 ;  /* 0x000000410500780c */ /* 0x000fe400007a1670 */
[----:B------:R-:W-:-:S11]  /*fac0*/  MOV R7, R14 ;  /* 0x0000000e00077202 */ /* 0x000fd60000000f00 */
[----:B0-----:R-:W-:Y:S05]  /*fad0*/  WARPSYNC.COLLECTIVE R15, `(.L_x_3433) ;  /* 0x000000000f087348 */ /* 0x001fea0003c00000 */
[----:B------:R1:W2:Y:S02]  /*fae0*/  SHFL.IDX P6, R14, R13, R12, R11 ;  /* 0x0000000c0d0e7389 */ /* 0x0002a400000c000b */
[----:B012---:R-:W-:Y:S01]  /*faf0*/  ENDCOLLECTIVE ;  /* 0x000000000000791b */ /* 0x007fe20003800000 */
.L_x_3433:
[----:B------:R-:W-:Y:S01]  /*fb00*/  MOV R3, R7 ;  /* 0x0000000700037202 */ /* 0x000fe20000000f00 */
[----:B------:R-:W-:Y:S01]  /*fb10*/  IMAD.MOV.U32 R13, RZ, RZ, R18 ;  /* 0x000000ffff0d7224 */ /* 0x000fe200078e0012 */
[----:B------:R-:W-:Y:S02]  /*fb20*/  MOV R12, 0x5 ;  /* 0x00000005000c7802 */ /* 0x000fe40000000f00 */
[----:B------:R-:W-:-:S07]  /*fb30*/  MOV R8, R14 ;  /* 0x0000000e00087202 */ /* 0x000fce0000000f00 */
[----:B------:R-:W-:Y:S05]  /*fb40*/  WARPSYNC.COLLECTIVE R15, `(.L_x_3434) ;  /* 0x000000000f087348 */ /* 0x000fea0003c00000 */
[----:B------:R0:W1:Y:S02]  /*fb50*/  SHFL.IDX P6, R14, R13, R12, R11 ;  /* 0x0000000c0d0e7389 */ /* 0x00006400000c000b */
[----:B01----:R-:W-:Y:S01]  /*fb60*/  ENDCOLLECTIVE ;  /* 0x000000000000791b */ /* 0x003fe20003800000 */
.L_x_3434:
[----:B------:R-:W-:-:S04]  /*fb70*/  IMAD.MOV.U32 R2, RZ, RZ, R8 ;  /* 0x000000ffff027224 */ /* 0x000fc800078e0008 */
[----:B------:R-:W-:-:S05]  /*fb80*/  IMAD.WIDE.U32 R2, R23, 0x2, R2 ;  /* 0x0000000217027825 */ /* 0x000fca00078e0002 */
[----:B------:R-:W-:Y:S01]  /*fb90*/  @!PT LDS RZ, [RZ] ;  /* 0x00000000fffff984 */ /* 0x000fe20000000800 */
[----:B------:R-:W-:Y:S01]  /*fba0*/  @!PT LDS RZ, [RZ] ;  /* 0x00000000fffff984 */ /* 0x000fe20000000800 */
[----:B------:R-:W-:Y:S01]  /*fbb0*/  @!PT LDS RZ, [RZ] ;  /* 0x00000000fffff984 */ /* 0x000fe20000000800 */
[----:B------:R0:W-:Y:S01]  /*fbc0*/  LDGSTS.E.BYPASS.LTC128B.128 [R4+0x2400], desc[UR36][R2.64], !P3 ;  /* 0x0240000002047fae */ /* 0x0001e2000d901d64 */
[----:B------:R-:W-:-:S03]  /*fbd0*/  MOV R13, R17 ;  /* 0x00000011000d7202 */ /* 0x000fc60000000f00 */
[----:B------:R0:W-:Y:S04]  /*fbe0*/  LDGSTS.E.BYPASS.LTC128B.128 [R4+0x5400], desc[UR36][R2.64+0x80], !P4 ;  /* 0x0540008002047fae */ /* 0x0001e8000e101d64 */
[----:B------:R0:W-:Y:S01]  /*fbf0*/  LDGSTS.E.BYPASS.LTC128B.128 [R4+0x8400], desc[UR36][R2.64+0x100], !P5 ;  /* 0x0840010002047fae */ /* 0x0001e2000e901d64 */
[----:B------:R-:W-:-:S07]  /*fc00*/  IMAD.MOV.U32 R18, RZ, RZ, R14 ;  /* 0x000000ffff127224 */ /* 0x000fce00078e000e */
[----:B0-----:R-:W-:Y:S05]  /*fc10*/  WARPSYNC.COLLECTIVE R15, `(.L_x_3435) ;  /* 0x000000000f087348 */ /* 0x001fea0003c00000 */
[----:B------:R1:W2:Y:S02]  /*fc20*/  SHFL.IDX P6, R14, R13, R12, R11 ;  /* 0x0000000c0d0e7389 */ /* 0x0002a400000c000b */
[----:B012---:R-:W-:Y:S01]  /*fc30*/  ENDCOLLECTIVE ;  /* 0x000000000000791b */ /* 0x007fe20003800000 */
.L_x_3435:
[----:B------:R-:W-:Y:S05]  /*fc40*/  BRA `(.L_x_3436) ;  /* 0xffffffcc00307947 */ /* 0x000fea000383ffff */
.L_x_3346:
[----:B0-----:R0:W1:Y:S02]  /*fc50*/  SYNCS.PHASECHK.TRANS64.TRYWAIT P0, [R7+URZ+0x30820], R6 ;  /* 0x03082006070075a7 */ /* 0x001064000800017f */
[----:B-1----:R-:W-:Y:S05]  /*fc60*/  @!P0 NANOSLEEP.SYNCS 0x989680 ;  /* 0x009896800000895d */ /* 0x002fea0003900000 */
[----:B------:R-:W1:Y:S02]  /*fc70*/  @!P0 SYNCS.PHASECHK.TRANS64 P0, [R7+URZ+0x30820], R6 ;  /* 0x03082006070085a7 */ /* 0x000e64000800007f */
[----:B-1----:R-:W-:Y:S05]  /*fc80*/  @!P0 BRA `(.L_x_3346) ;  /* 0xfffffffc00f08947 */ /* 0x002fea000383ffff */
[----:B------:R-:W-:Y:S05]  /*fc90*/  BRA `(.L_x_3437) ;  /* 0xffffffcc00ac7947 */ /* 0x000fea000383ffff */
.L_x_3347:
[----:B------:R-:W1:Y:S01]  /*fca0*/  S2R R2, SR_TID.X ;  /* 0x0000000000027919 */ /* 0x000e620000002100 */
[----:B------:R-:W-:Y:S01]  /*fcb0*/  BSSY B0, `(.L_x_3438) ;  /* 0x000000a000007945 */ /* 0x000fe20003800000 */
[----:B------:R-:W-:Y:S01]  /*fcc0*/  IMAD.MOV.U32 R12, RZ, RZ, RZ ;  /* 0x000000ffff0c7224 */ /* 0x000fe200078e00ff */
[----:B------:R-:W-:Y:S01]  /*fcd0*/  MOV R11, 0x1f ;  /* 0x0000001f000b7802 */ /* 0x000fe20000000f00 */
[----:B------:R-:W-:Y:S01]  /*fce0*/  IMAD.MOV.U32 R15, RZ, RZ, -0x1 ;  /* 0xffffffffff0f7424 */ /* 0x000fe200078e00ff */
[----:B-1----:R-:W-:-:S04]  /*fcf0*/  SHF.R.U32.HI R2, RZ, 0x5, R2 ;  /* 0x00000005ff027819 */ /* 0x002fc80000011602 */
[----:B------:R-:W-:-:S04]  /*fd00*/  LOP3.LUT R2, R2, 0x3, RZ, 0xc0, !PT ;  /* 0x0000000302027812 */ /* 0x000fc800078ec0ff */
[----:B------:R-:W-:-:S07]  /*fd10*/  MOV R13, R2 ;  /* 0x00000002000d7202 */ /* 0x000fce0000000f00 */
[----:B0----5:R-:W-:Y:S05]  /*fd20*/  WARPSYNC.COLLECTIVE R15, `(.L_x_3439) ;  /* 0x000000000f087348 */ /* 0x021fea0003c00000 */
[----:B------:R1:W2:Y:S02]  /*fd30*/  SHFL.IDX P6, R14, R13, R12, R11 ;  /* 0x0000000c0d0e7389 */ /* 0x0002a400000c000b */
[----:B012--5:R-:W-:Y:S01]  /*fd40*/  ENDCOLLECTIVE ;  /* 0x000000000000791b */ /* 0x027fe20003800000 */
.L_x_3439:
[----:B------:R-:W-:Y:S05]  /*fd50*/  BSYNC B0 ;  /* 0x0000000000007941 */ /* 0x000fea0003800000 */
.L_x_3438:
[----:B------:R-:W-:Y:S05]  /*fd60*/  BRA `(.L_x_3440) ;  /* 0xffffffcc00907947 */ /* 0x000fea000383ffff */
.L_x_3348:
[----:B------:R-:W-:Y:S01]  /*fd70*/  BSSY B0, `(.L_x_3441) ;  /* 0x0000006000007945 */ /* 0x000fe20003800000 */
[----:B------:R-:W-:-:S07]  /*fd80*/  MOV R15, 0xffffffff ;  /* 0xffffffff000f7802 */ /* 0x000fce0000000f00 */
[----:B01---5:R-:W-:Y:S05]  /*fd90*/  WARPSYNC.COLLECTIVE R15, `(.L_x_3442) ;  /* 0x000000000f0c7348 */ /* 0x023fea0003c00000 */
[----:B------:R-:W-:Y:S02]  /*fda0*/  ELECT P6, UR62, PT ;  /* 0x00000000003e782f */ /* 0x000fe400038c0000 */
[----:B------:R-:W-:Y:S01]  /*fdb0*/  MOV R14, UR62 ;  /* 0x0000003e000e7c02 */ /* 0x000fe20008000f00 */
[----:B01---5:R-:W-:Y:S10]  /*fdc0*/  ENDCOLLECTIVE ;  /* 0x000000000000791b */ /* 0x023ff40003800000 */
.L_x_3442:
[----:B------:R-:W-:Y:S05]  /*fdd0*/  BSYNC B0 ;  /* 0x0000000000007941 */ /* 0x000fea0003800000 */
.L_x_3441:
[----:B------:R-:W-:Y:S05]  /*fde0*/  BRA `(.L_x_3443) ;  /* 0xffffffcc00847947 */ /* 0x000fea000383ffff */
.L_x_3350:
[----:B-1----:R1:W2:Y:S02]  /*fdf0*/  SYNCS.PHASECHK.TRANS64.TRYWAIT P1, [R5+URZ+0x30840], R2 ;  /* 0x03084002050075a7 */ /* 0x0022a4000802017f */
[----:B--2---:R-:W-:Y:S05]  /*fe00*/  @!P1 NANOSLEEP.SYNCS 0x989680 ;  /* 0x009896800000995d */ /* 0x004fea0003900000 */
[----:B------:R-:W2:Y:S02]  /*fe10*/  @!P1 SYNCS.PHASECHK.TRANS64 P1, [R5+URZ+0x30840], R2 ;  /* 0x03084002050095a7 */ /* 0x000ea4000802007f */
[----:B--2---:R-:W-:Y:S05]  /*fe20*/  @!P1 BRA `(.L_x_3350) ;  /* 0xfffffffc00f09947 */ /* 0x004fea000383ffff */
[----:B------:R-:W-:Y:S05]  /*fe30*/  BRA `(.L_x_3444) ;  /* 0xffffffcc00ac7947 */ /* 0x000fea000383ffff */
.L_x_3352:
[----:B0-----:R0:W2:Y:S02]  /*fe40*/  SYNCS.PHASECHK.TRANS64.TRYWAIT P1, [R7+URZ+0x30840], R0 ;  /* 0x03084000070075a7 */ /* 0x0010a4000802017f */
[----:B--2---:R-:W-:Y:S05]  /*fe50*/  @!P1 NANOSLEEP.SYNCS 0x989680 ;  /* 0x009896800000995d */ /* 0x004fea0003900000 */
[----:B------:R-:W2:Y:S02]  /*fe60*/  @!P1 SYNCS.PHASECHK.TRANS64 P1, [R7+URZ+0x30840], R0 ;  /* 0x03084000070095a7 */ /* 0x000ea4000802007f */
[----:B--2---:R-:W-:Y:S05]  /*fe70*/  @!P1 BRA `(.L_x_3352) ;  /* 0xfffffffc00f09947 */ /* 0x004fea000383ffff */
[----:B------:R-:W-:Y:S05]  /*fe80*/  BRA `(.L_x_3445) ;  /* 0xffffffcc00b87947 */ /* 0x000fea000383ffff */
.L_x_3354:
[----:B--2---:R2:W3:Y:S02]  /*fe90*/  SYNCS.PHASECHK.TRANS64.TRYWAIT P1, [R5+URZ+0x30860], R2 ;  /* 0x03086002050075a7 */ /* 0x0044e4000802017f */
[----:B---3--:R-:W-:Y:S05]  /*fea0*/  @!P1 NANOSLEEP.SYNCS 0x989680 ;  /* 0x009896800000995d */ /* 0x008fea0003900000 */
[----:B------:R-:W3:Y:S02]  /*feb0*/  @!P1 SYNCS.PHASECHK.TRANS64 P1, [R5+URZ+0x30860], R2 ;  /* 0x03086002050095a7 */ /* 0x000ee4000802007f */
[----:B---3--:R-:W-:Y:S05]  /*fec0*/  @!P1 BRA `(.L_x_3354) ;  /* 0xfffffffc00f09947 */ /* 0x008fea000383ffff */
[----:B------:R-:W-:Y:S05]  /*fed0*/  BRA `(.L_x_3446) ;  /* 0xffffffcc00b47947 */ /* 0x000fea000383ffff */
.L_x_3447:
        /* <DEDUP_REMOVED lines=10> */
.L_x_15964:


//--------------------- .text._ZN7cutlass13device_kernelIN5flash11enable_sm90INS1_16FlashAttnFwdSm90INS1_25CollectiveMainloopFwdSm90ILi2EN4cute5tupleIJNS5_1CILi1EEES8_S8_EEENS6_IJNS7_ILi128EEENS7_ILi96EEENS7_ILi192EEEEEELi192ENS_10bfloat16_tEfNS_4arch4Sm90ELb0ELb0ELb1ELb1ELb1ELb0ELb0ELb1ELb1ELb1ELb1ELb0EEENS1_21CollectiveEpilogueFwdINS6_IJSA_SC_SB_EEES9_SE_SG_Li256ELb1ELb1ELb1ELb0EEENS1_36VarlenDynamicPersistentTileSchedulerILi128ELi96ELi256ELi128ELb1ELb1ELb1ELb0ELb1ELb1EEEEEEEEEvNT_6ParamsE --------------------------
	.section	.text._ZN7cutlass13device_kernelIN5flash11enable_sm90INS1_16FlashAttnFwdSm90INS1_25CollectiveMainloopFwdSm90ILi2EN4cute5tupleIJNS5_1CILi1EEES8_S8_EEENS6_IJNS7_ILi128EEENS7_ILi96EEENS7_ILi192EEEEEELi192ENS_10bfloat16_tEfNS_4arch4Sm90ELb0ELb0ELb1ELb1ELb1ELb0ELb0ELb1ELb1ELb1ELb1ELb0EEENS1_21CollectiveEpilogueFwdINS6_IJSA_SC_SB_EEES9_SE_SG_Li256ELb1ELb1ELb1ELb0EEENS1_36VarlenDynamicPersistentTileSchedulerILi128ELi96ELi256ELi128ELb1ELb1ELb1ELb0ELb1ELb1EEEEEEEEEvNT_6ParamsE,"ax",@progbits
	.align	128
.text._ZN7cutlass13device_kernelIN5flash11enable_sm90INS1_16FlashAttnFwdSm90INS1_25CollectiveMainloopFwdSm90ILi2EN4cute5tupleIJNS5_1CILi1EEES8_S8_EEENS6_IJNS7_ILi128EEENS7_ILi96EEENS7_ILi192EEEEEELi192ENS_10bfloat16_tEfNS_4arch4Sm90ELb0ELb0ELb1ELb1ELb1ELb0ELb0ELb1ELb1ELb1ELb1ELb0EEENS1_21CollectiveEpilogueFwdINS6_IJSA_SC_SB_EEES9_SE_SG_Li256ELb1ELb1ELb1ELb0EEENS1_36VarlenDynamicPersistentTileSchedulerILi128ELi96ELi256ELi128ELb1ELb1ELb1ELb0ELb1ELb1EEEEEEEEEvNT_6ParamsE:
        .type           _ZN7cutlass13device_kernelIN5flash11enable_sm90INS1_16FlashAttnFwdSm90INS1_25CollectiveMainloopFwdSm90ILi2EN4cute5tupleIJNS5_1CILi1EEES8_S8_EEENS6_IJNS7_ILi128EEENS7_ILi96EEENS7_ILi192EEEEEELi192ENS_10bfloat16_tEfNS_4arch4Sm90ELb0ELb0ELb1ELb1ELb1ELb0ELb0ELb1ELb1ELb1ELb1ELb0EEENS1_21CollectiveEpilogueFwdINS6_IJSA_SC_SB_EEES9_SE_SG_Li256ELb1ELb1ELb1ELb0EEENS1_36VarlenDynamicPersistentTileSchedulerILi128ELi96ELi256ELi128ELb1ELb1ELb1ELb0ELb1ELb1EEEEEEEEEvNT_6ParamsE,@function
        .size           _ZN7cutlass13device_kernelIN5flash11enable_sm90INS1_16FlashAttnFwdSm90INS1_25CollectiveMainloopFwdSm90ILi2EN4cute5tupleIJNS5_1CILi1EEES8_S8_EEENS6_IJNS7_ILi128EEENS7_ILi96EEENS7_ILi192EEEEEELi192ENS_10bfloat16_tEfNS_4arch4Sm90ELb0ELb0ELb1ELb1ELb1ELb0ELb0ELb1ELb1ELb1ELb1ELb0EEENS1_21CollectiveEpilogueFwdINS6_IJSA_SC_SB_EEES9_SE_SG_Li256ELb1ELb1ELb1ELb0EEENS1_36VarlenDynamicPersistentTileSchedulerILi128ELi96ELi256ELi128ELb1ELb1ELb1ELb0ELb1ELb1EEEEEEEEEvNT_6ParamsE,(.L_x_15965 - _ZN7cutlass13device_kernelIN5flash11enable_sm90INS1_16FlashAttnFwdSm90INS1_25CollectiveMainloopFwdSm90ILi2EN4cute5tupleIJNS5_1CILi1EEES8_S8_EEENS6_IJNS7_ILi128EEENS7_ILi96EEENS7_ILi192EEEEEELi192ENS_10bfloat16_tEfNS_4arch4Sm90ELb0ELb0ELb1ELb1ELb1ELb0ELb0ELb1ELb1ELb1ELb1ELb0EEENS1_21CollectiveEpilogueFwdINS6_IJSA_SC_SB_EEES9_SE_SG_Li256ELb1ELb1ELb1ELb0EEENS1_36VarlenDynamicPersistentTileSchedulerILi128ELi96ELi256ELi128ELb1ELb1ELb1ELb0ELb1ELb1EEEEEEEEEvNT_6ParamsE)
        .other          _ZN7cutlass13device_kernelIN5flash11enable_sm90INS1_16FlashAttnFwdSm90INS1_25CollectiveMainloopFwdSm90ILi2EN4cute5tupleIJNS5_1CILi1EEES8_S8_EEENS6_IJNS7_ILi128EEENS7_ILi96EEENS7_ILi192EEEEEELi192ENS_10bfloat16_tEfNS_4arch4Sm90ELb0ELb0ELb1ELb1ELb1ELb0ELb0ELb1ELb1ELb1ELb1ELb0EEENS1_21CollectiveEpilogueFwdINS6_IJSA_SC_SB_EEES9_SE_SG_Li256ELb1ELb1ELb1ELb0EEENS1_36VarlenDynamicPersistentTileSchedulerILi128ELi96ELi256ELi128ELb1ELb1ELb1ELb0ELb1ELb1EEEEEEEEEvNT_6ParamsE,@"STO_CUDA_ENTRY STV_DEFAULT"
_ZN7cutlass13device_kernelIN5flash11enable_sm90INS1_16FlashAttnFwdSm90INS1_25CollectiveMainloopFwdSm90ILi2EN4cute5tupleIJNS5_1CILi1EEES8_S8_EEENS6_IJNS7_ILi128EEENS7_ILi96EEENS7_ILi192EEEEEELi192ENS_10bfloat16_tEfNS_4arch4Sm90ELb0ELb0ELb1ELb1ELb1ELb0ELb0ELb1ELb1ELb1ELb1ELb0EEENS1_21CollectiveEpilogueFwdINS6_IJSA_SC_SB_EEES9_SE_SG_Li256ELb1ELb1ELb1ELb0EEENS1_36VarlenDynamicPersistentTileSchedulerILi128ELi96ELi256ELi128ELb1ELb1ELb1ELb0ELb1ELb1EEEEEEEEEvNT_6ParamsE:
        /* <DEDUP_REMOVED lines=45> */
.L_x_3448:
        /* <DEDUP_REMOVED lines=22> */
.L_x_3449:
        /* <DEDUP_REMOVED lines=18> */
.L_x_3450:
        /* <DEDUP_REMOVED lines=22> */
.L_x_3451:
        /* <DEDUP_REMOVED lines=23> */
.L_x_3452:
        /* <DEDUP_REMOVED lines=10> */
.L_x_3454:
        /* <DEDUP_REMOVED lines=20> */
[----:B------:R-:W-:Y:S02]  /*0a00*/  SHF.R.S32.HI R0, RZ, 0x1f, R12 ;  /* 0x0000001fff007819 */ /* 0x000fe4000001140c */
[----:B------:R-:W-:Y:S02]  /*0a10*/  R2UR UR5, R10 ;  /* 0x000000000a0572ca */ /* 0x000fe400000e0000 */
[----:B0-----:R-:W-:-:S02]  /*0a20*/  LEA.HI R3, R0, R12, RZ, 0x4 ;  /* 0x0000000c00037211 */ /* 0x001fc400078f20ff */
[CC--:B------:R-:W-:Y:S02]  /*0a30*/  LEA.HI R4, R0.reuse, R12.reuse, RZ, 0x5 ;  /* 0x0000000c00047211 */ /* 0x0c0fe400078f28ff */
[----:B------:R-:W-:Y:S02]  /*0a40*/  SHF.R.S32.HI R6, RZ, 0x4, R3 ;  /* 0x00000004ff067819 */ /* 0x000fe40000011403 */
[----:B------:R-:W-:Y:S01]  /*0a50*/  LEA.HI R11, R0, R12, RZ, 0x2 ;  /* 0x0000000c000b7211 */ /* 0x000fe200078f10ff */
[----:B------:R-:W-:Y:S01]  /*0a60*/  IMAD.SHL.U32 R5, R4, 0x20, RZ ;  /* 0x0000002004057824 */ /* 0x000fe200078e00ff */
[C---:B------:R-:W-:Y:S02]  /*0a70*/  LOP3.LUT R4, R3.reuse, 0x3fffff0, RZ, 0xc0, !PT ;  /* 0x03fffff003047812 */ /* 0x040fe400078ec0ff */
[----:B------:R-:W-:Y:S02]  /*0a80*/  LEA.HI R3, R3, R6, RZ, 0x1 ;  /* 0x0000000603037211 */ /* 0x000fe400078f08ff */
[----:B------:R-:W-:Y:S01]  /*0a90*/  LOP3.LUT R5, R5, 0xfffffc00, RZ, 0xc0, !PT ;  /* 0xfffffc0005057812 */ /* 0x000fe200078ec0ff */
[----:B------:R-:W-:Y:S01]  /*0aa0*/  IMAD.IADD R4, R12, 0x1, -R4 ;  /* 0x000000010c047824 */ /* 0x000fe200078e0a04 */
[----:B------:R-:W-:-:S02]  /*0ab0*/  LOP3.LUT R3, R3, 0x1ffffffe, RZ, 0xc0, !PT ;  /* 0x1ffffffe03037812 */ /* 0x000fc400078ec0ff */
[----:B------:R-:W-:Y:S01]  /*0ac0*/  LOP3.LUT R11, R11, 0xfffffffc, RZ, 0xc0, !PT ;  /* 0xfffffffc0b0b7812 */ /* 0x000fe200078ec0ff */
[----:B------:R-:W-:Y:S02]  /*0ad0*/  IMAD R4, R4, 0x40, R5 ;  /* 0x0000004004047824 */ /* 0x000fe400078e0205 */
[----:B------:R-:W-:Y:S02]  /*0ae0*/  IMAD.IADD R3, R6, 0x1, -R3 ;  /* 0x0000000106037824 */ /* 0x000fe400078e0a03 */
[----:B------:R-:W-:Y:S02]  /*0af0*/  IMAD.IADD R11, R12, 0x1, -R11 ;  /* 0x000000010c0b7824 */ /* 0x000fe400078e0a0b */
[----:B------:R-:W-:-:S03]  /*0b00*/  IMAD R3, R3, 0x8, R4 ;  /* 0x0000000803037824 */ /* 0x000fc600078e0204 */
[----:B------:R-:W-:Y:S02]  /*0b10*/  LEA.HI R5, R11, R11, RZ, 0x1 ;  /* 0x0000000b0b057211 */ /* 0x000fe400078f08ff */
[----:B------:R0:W-:Y:S02]  /*0b20*/  STL [R1+0x24], R3 ;  /* 0x0000240301007387 */ /* 0x0001e40000100800 */
[----:B------:R-:W-:-:S05]  /*0b30*/  LOP3.LUT R4, R5, 0x1ffffffe, RZ, 0xc0, !PT ;  /* 0x1ffffffe05047812 */ /* 0x000fca00078ec0ff */
[----:B------:R-:W-:Y:S01]  /*0b40*/  IMAD.IADD R4, R11, 0x1, -R4 ;  /* 0x000000010b047824 */ /* 0x000fe200078e0a04 */
[----:B--2---:R-:W-:Y:S02]  /*0b50*/  R2UR UR4, R2 ;  /* 0x00000000020472ca */ /* 0x004fe400000e0000 */
[CC--:B------:R-:W-:Y:S02]  /*0b60*/  LEA.HI R2, R0.reuse, R12.reuse, RZ, 0x7 ;  /* 0x0000000c00027211 */ /* 0x0c0fe400078f38ff */
[----:B------:R-:W-:Y:S02]  /*0b70*/  LEA.HI R0, R0, R12, RZ, 0x3 ;  /* 0x0000000c00007211 */ /* 0x000fe400078f18ff */
[----:B------:R-:W-:Y:S02]  /*0b80*/  LOP3.LUT R216, R2, 0xffffff80, RZ, 0xc0, !PT ;  /* 0xffffff8002d87812 */ /* 0x000fe400078ec0ff */
[----:B------:R-:W-:Y:S02]  /*0b90*/  SHF.R.S32.HI R13, RZ, 0x7, R2 ;  /* 0x00000007ff0d7819 */ /* 0x000fe40000011402 */
[----:B------:R-:W-:Y:S01]  /*0ba0*/  LOP3.LUT R16, R0, 0xfffffff8, RZ, 0xc0, !PT ;  /* 0xfffffff800107812 */ /* 0x000fe200078ec0ff */
[----:B------:R-:W-:Y:S01]  /*0bb0*/  IMAD.IADD R216, R12, 0x1, -R216 ;  /* 0x000000010cd87824 */ /* 0x000fe200078e0ad8 */
[----:B------:R-:W-:Y:S01]  /*0bc0*/  LEA.HI R2, R2, R13, RZ, 0x1 ;  /* 0x0000000d02027211 */ /* 0x000fe200078f08ff */
[----:B------:R-:W-:Y:S01]  /*0bd0*/  ULOP3.LUT UR4, UR4, 0x1, URZ, 0xfc, !UPT ;  /* 0x0000000104047892 */ /* 0x000fe2000f8efc3f */
[----:B------:R-:W-:-:S02]  /*0be0*/  SHF.R.S32.HI R213, RZ, 0x3, R0 ;  /* 0x00000003ffd57819 */ /* 0x000fc40000011400 */
[----:B------:R-:W-:Y:S02]  /*0bf0*/  SHF.R.S32.HI R7, RZ, 0x1f, R216 ;  /* 0x0000001fff077819 */ /* 0x000fe400000114d8 */
[----:B------:R-:W-:Y:S02]  /*0c00*/  LOP3.LUT R2, R2, 0x3fffffe, RZ, 0xc0, !PT ;  /* 0x03fffffe02027812 */ /* 0x000fe400078ec0ff */
[CC--:B------:R-:W-:Y:S02]  /*0c10*/  LEA.HI R8, R7.reuse, R216.reuse, RZ, 0x2 ;  /* 0x000000d807087211 */ /* 0x0c0fe400078f10ff */
[----:B------:R-:W-:Y:S01]  /*0c20*/  LEA.HI R7, R7, R216, RZ, 0x5 ;  /* 0x000000d807077211 */ /* 0x000fe200078f28ff */
[----:B------:R-:W-:Y:S01]  /*0c30*/  IMAD.IADD R2, R13, 0x1, -R2 ;  /* 0x000000010d027824 */ /* 0x000fe200078e0a02 */
[--C-:B------:R-:W-:Y:S02]  /*0c40*/  SHF.R.S32.HI R9, RZ, 0x2, R8.reuse ;  /* 0x00000002ff097819 */ /* 0x100fe40000011408 */
[----:B------:R-:W-:-:S02]  /*0c50*/  SHF.R.S32.HI R10, RZ, 0x1f, R8 ;  /* 0x0000001fff0a7819 */ /* 0x000fc40000011408 */
[----:B0-----:R-:W-:Y:S02]  /*0c60*/  LOP3.LUT R3, R8, 0x7ffffffc, RZ, 0xc0, !PT ;  /* 0x7ffffffc08037812 */ /* 0x001fe400078ec0ff */
[----:B------:R-:W-:Y:S02]  /*0c70*/  LEA.HI R10, R10, R9, RZ, 0x3 ;  /* 0x000000090a0a7211 */ /* 0x000fe400078f18ff */
[----:B------:R-:W-:Y:S01]  /*0c80*/  SHF.R.S32.HI R7, RZ, 0x5, R7 ;  /* 0x00000005ff077819 */ /* 0x000fe20000011407 */
[----:B------:R-:W-:Y:S01]  /*0c90*/  IMAD.IADD R3, R216, 0x1, -R3 ;  /* 0x00000001d8037824 */ /* 0x000fe200078e0a03 */
[----:B------:R-:W-:Y:S02]  /*0ca0*/  LOP3.LUT R10, R10, 0xfffffff8, RZ, 0xc0, !PT ;  /* 0xfffffff80a0a7812 */ /* 0x000fe400078ec0ff */
[----:B------:R-:W-:Y:S01]  /*0cb0*/  IADD3 R16, R12, -R16, RZ ;  /* 0x800000100c107210 */ /* 0x000fe20007ffe0ff */
[----:B------:R-:W-:Y:S01]  /*0cc0*/  IMAD.SHL.U32 R17, R3, 0x2, RZ ;  /* 0x0000000203117824 */ /* 0x000fe200078e00ff */
[----:B------:R-:W-:-:S03]  /*0cd0*/  IADD3 R10, R9, -R10, RZ ;  /* 0x8000000a090a7210 */ /* 0x000fc60007ffe0ff */
[C---:B------:R-:W-:Y:S01]  /*0ce0*/  VIADD R208, R17.reuse, 0x38 ;  /* 0x0000003811d07836 */ /* 0x040fe20000000000 */
[----:B------:R-:W-:Y:S01]  /*0cf0*/  IADD3 R205, R17, 0x50, RZ ;  /* 0x0000005011cd7810 */ /* 0x000fe20007ffe0ff */
[----:B------:R-:W-:Y:S01]  /*0d00*/  IMAD R7, R7, 0x10, R10 ;  /* 0x0000001007077824 */ /* 0x000fe200078e020a */
[C---:B------:R-:W-:Y:S01]  /*0d10*/  IADD3 R196, R17.reuse, 0x98, RZ ;  /* 0x0000009811c47810 */ /* 0x040fe20007ffe0ff */
[C---:B------:R-:W-:Y:S01]  /*0d20*/  VIADD R210, R17.reuse, 0x8 ;  /* 0x0000000811d27836 */ /* 0x040fe20000000000 */
[----:B------:R-:W-:Y:S01]  /*0d30*/  SHF.R.S32.HI R0, RZ, 0x1f, R208 ;  /* 0x0000001fff007819 */ /* 0x000fe200000114d0 */
[----:B------:R-:W-:Y:S01]  /*0d40*/  IMAD R5, R2, 0x40, R7 ;  /* 0x0000004002057824 */ /* 0x000fe200078e0207 */
[----:B------:R-:W-:Y:S01]  /*0d50*/  SHF.R.S32.HI R0, RZ, 0x1f, R205 ;  /* 0x0000001fff007819 */ /* 0x000fe200000114cd */
[----:B------:R-:W-:Y:S01]  /*0d60*/  IMAD.U32 R2, RZ, RZ, UR4 ;  /* 0x00000004ff027e24 */ /* 0x000fe2000f8e00ff */
[----:B------:R-:W-:Y:S01]  /*0d70*/  UMOV UR4, URZ ;  /* 0x0000003f00047c82 */ /* 0x000fe20008000000 */
[----:B------:R-:W-:Y:S01]  /*0d80*/  IMAD R0, R4, 0x8, R5 ;  /* 0x0000000804007824 */ /* 0x000fe200078e0205 */
        /* <DEDUP_REMOVED lines=31> */
[----:B------:R-:W-:Y:S01]  /*0f80*/  IMAD.U32 R215, RZ, RZ, UR4 ;  /* 0x00000004ffd77e24 */ /* 0x000fe2000f8e00ff */
[----:B------:R-:W-:Y:S01]  /*0f90*/  SHF.R.S32.HI R220, RZ, 0x1f, R195 ;  /* 0x0000001fffdc7819 */ /* 0x000fe200000114c3 */
[C---:B------:R-:W-:Y:S01]  /*0fa0*/  VIADD R22, R17.reuse, 0x10 ;  /* 0x0000001011167836 */ /* 0x040fe20000000000 */
[----:B------:R-:W-:Y:S01]  /*0fb0*/  SHF.R.S32.HI R219, RZ, 0x1f, R194 ;  /* 0x0000001fffdb7819 */ /* 0x000fe200000114c2 */
[----:B------:R-:W-:Y:S01]  /*0fc0*/  VIADD R19, R17, 0x28 ;  /* 0x0000002811137836 */ /* 0x000fe20000000000 */
[----:B------:R-:W-:-:S02]  /*0fd0*/  SHF.R.S32.HI R218, RZ, 0x1f, R193 ;  /* 0x0000001fffda7819 */ /* 0x000fc400000114c1 */
[----:B-1----:R-:W-:-:S07]  /*0fe0*/  SHF.R.S32.HI R217, RZ, 0x1f, R192 ;  /* 0x0000001fffd97819 */ /* 0x002fce00000114c0 */
.L_x_3504:
[----:B------:R-:W-:Y:S01]  /*0ff0*/  ULDC.64 UR8, c[0x0][0xc88] ;  /* 0x0003220000087ab9 */ /* 0x000fe20000000a00 */
[----:B------:R-:W-:Y:S01]  /*1000*/  ULDC.64 UR10, c[0x0][0xa20] ;  /* 0x00028800000a7ab9 */ /* 0x000fe20000000a00 */
[----:B------:R-:W-:Y:S02]  /*1010*/  UIMAD.WIDE UR8, UR7, 0x4, UR8 ;  /* 0x00000004070878a5 */ /* 0x000fe4000f8e0208 */
[----:B------:R-:W-:Y:S01]  /*1020*/  UISETP.NE.U32.AND UP1, UPT, UR10, URZ, UPT ;  /* 0x0000003f0a00728c */ /* 0x000fe2000bf25070 */
[----:B------:R-:W-:-:S03]  /*1030*/  ULDC UR7, c[0x0][0x424] ;  /* 0x0001090000077ab9 */ /* 0x000fc60000000800 */
[----:B0123--:R-:W-:Y:S02]  /*1040*/  IMAD.U32 R2, RZ, RZ, UR8 ;  /* 0x00000008ff027e24 */ /* 0x00ffe4000f8e00ff */
[----:B------:R-:W-:Y:S01]  /*1050*/  IMAD.U32 R3, RZ, RZ, UR9 ;  /* 0x00000009ff037e24 */ /* 0x000fe2000f8e00ff */
        /* <DEDUP_REMOVED lines=9> */
[----:B------:R-:W-:-:S04]  /*10f0*/  @UP0 ULEA UR8, UP2, UR61, UR8, 0x2 ;  /* 0x000000083d080291 */ /* 0x000fc8000f84103f */
[----:B------:R-:W-:Y:S02]  /*1100*/  @UP0 ULEA.HI.X UR9, UR61, UR9, UR4, 0x2, UP2 ;  /* 0x000000093d090291 */ /* 0x000fe400090f1404 */
[----:B------:R-:W-:Y:S01]  /*1110*/  IMAD.U32 R214, RZ, RZ, UR4 ;  /* 0x00000004ffd67e24 */ /* 0x000fe2000f8e00ff */
[----:B------:R-:W-:Y:S01]  /*1120*/  @UP1 ULEA UR10, UP0, UR61, UR10, 0x2 ;  /* 0x0000000a3d0a1291 */ /* 0x000fe2000f80103f */
[----:B------:R-:W-:-:S03]  /*1130*/  MOV R2, UR8 ;  /* 0x0000000800027c02 */ /* 0x000fc60008000f00 */
[----:B------:R-:W-:Y:S01]  /*1140*/  @UP1 ULEA.HI.X UR11, UR61, UR11, UR4, 0x2, UP0 ;  /* 0x0000000b3d0b1291 */ /* 0x000fe200080f1404 */
[----:B------:R-:W-:Y:S01]  /*1150*/  IMAD.U32 R3, RZ, RZ, UR9 ;  /* 0x00000009ff037e24 */ /* 0x000fe2000f8e00ff */
[----:B------:R-:W-:Y:S01]  /*1160*/  ULDC.64 UR8, c[0x0][0x418] ;  /* 0x0001060000087ab9 */ /* 0x000fe20000000a00 */
[----:B------:R-:W-:-:S03]  /*1170*/  IMAD.U32 R4, RZ, RZ, UR10 ;  /* 0x0000000aff047e24 */ /* 0x000fc6000f8e00ff */
[----:B----4-:R-:W-:Y:S01]  /*1180*/  IMAD.U32 R5, RZ, RZ, UR11 ;  /* 0x0000000bff057e24 */ /* 0x010fe2000f8e00ff */
[----:B------:R-:W2:Y:S04]  /*1190*/  @P0 LDG.E R2, desc[UR36][R2.64] ;  /* 0x0000002402020981 */ /* 0x000ea8000c1e1900 */
[----:B------:R-:W3:Y:S01]  /*11a0*/  @P1 LDG.E R4, desc[UR36][R4.64] ;  /* 0x0000002404041981 */ /* 0x000ee2000c1e1900 */
[----:B------:R-:W-:Y:S01]  /*11b0*/  UISETP.NE.U32.AND UP0, UPT, UR8, URZ, UPT ;  /* 0x0000003f0800728c */ /* 0x000fe2000bf05070 */
[----:B------:R-:W-:Y:S01]  /*11c0*/  IMAD.U32 R212, RZ, RZ, UR6 ;  /* 0x00000006ffd47e24 */ /* 0x000fe2000f8e00ff */
[----:B------:R-:W-:Y:S01]  /*11d0*/  UMOV UR4, URZ ;  /* 0x0000003f00047c82 */ /* 0x000fe20008000000 */
[----:B------:R-:W-:Y:S02]  /*11e0*/  ULOP3.LUT UR8, UR5, 0xff000000, URZ, 0xc0, !UPT ;  /* 0xff00000005087892 */ /* 0x000fe4000f8ec03f */
[----:B------:R-:W-:-:S03]  /*11f0*/  UISETP.NE.AND.EX UP0, UPT, UR9, URZ, UPT, UP0 ;  /* 0x0000003f0900728c */ /* 0x000fc6000bf05300 */
[----:B------:R-:W-:Y:S01]  /*1200*/  ULDC UR9, c[0x0][0x2f0] ;  /* 0x0000bc0000097ab9 */ /* 0x000fe20000000800 */
[----:B------:R-:W-:-:S04]  /*1210*/  USEL UR7, UR7, 0x1, UP0 ;  /* 0x0000000107077887 */ /* 0x000fc80008000000 */
[----:B------:R-:W-:Y:S01]  /*1220*/  UIMAD UR7, UR7, UR9, URZ ;  /* 0x00000009070772a4 */ /* 0x000fe2000f8e023f */
[----:B--2---:R-:W-:-:S06]  /*1230*/  @P0 R2UR UR4, R2 ;  /* 0x00000000020402ca */ /* 0x004fcc00000e0000 */
[----:B---3--:R-:W-:Y:S01]  /*1240*/  @P1 R2UR UR7, R4 ;  /* 0x00000000040712ca */ /* 0x008fe200000e0000 */
[----:B-----5:R-:W-:-:S14]  /*1250*/  @P1 BRA `(.L_x_3455) ;  /* 0x0000000000341947 */ /* 0x020fdc0003800000 */
        /* <DEDUP_REMOVED lines=13> */
.L_x_3455:
[----:B------:R-:W-:Y:S02]  /*1330*/  UIADD3 UR7, -UR4, UR7, URZ ;  /* 0x0000000704077290 */ /* 0x000fe4000fffe13f */
[----:B------:R-:W-:Y:S02]  /*1340*/  ULOP3.LUT UR4, UR5, 0xff0000, URZ, 0xc0, !UPT ;  /* 0x00ff000005047892 */ /* 0x000fe4000f8ec03f */
[----:B------:R-:W-:Y:S02]  /*1350*/  UISETP.GE.AND UP0, UPT, UR7, 0x1, UPT ;  /* 0x000000010700788c */ /* 0x000fe4000bf06270 */
[----:B------:R-:W-:Y:S01]  /*1360*/  USHF.R.U32.HI UR8, URZ, 0x8, UR8 ;  /* 0x000000083f087899 */ /* 0x000fe20008011608 */
[----:B------:R-:W-:Y:S01]  /*1370*/  IMAD.U32 R84, RZ, RZ, UR7 ;  /* 0x00000007ff547e24 */ /* 0x000fe2000f8e00ff */
        /* <DEDUP_REMOVED lines=9> */
[----:B------:R-:W-:Y:S01]  /*1410*/  MOV R211, UR9 ;  /* 0x0000000900d37c02 */ /* 0x000fe20008000f00 */
[----:B------:R-:W-:Y:S01]  /*1420*/  UMOV UR4, URZ ;  /* 0x0000003f00047c82 */ /* 0x000fe20008000000 */
        /* <DEDUP_REMOVED lines=40> */
.L_x_3456:
[----:B------:R-:W-:Y:S01]  /*16b0*/  R2UR UR5, R23 ;  /* 0x00000000170572ca */ /* 0x000fe200000e0000 */
[----:B------:R-:W-:Y:S01]  /*16c0*/  IMAD.U32 R0, RZ, RZ, UR9 ;  /* 0x00000009ff007e24 */ /* 0x000fe2000f8e00ff */
[----:B------:R-:W-:Y:S01]  /*16d0*/  PLOP3.LUT P0, PT, PT, PT, PT, 0x80, 0x0 ;  /* 0x000000000000781c */ /* 0x000fe20003f0f070 */
[----:B------:R-:W-:Y:S01]  /*16e0*/  IMAD.U32 R3, RZ, RZ, UR4 ;  /* 0x00000004ff037e24 */ /* 0x000fe2000f8e00ff */
[----:B------:R-:W-:Y:S02]  /*16f0*/  MOV R2, RZ ;  /* 0x000000ff00027202 */ /* 0x000fe40000000f00 */
        /* <DEDUP_REMOVED lines=31> */
[----:B------:R-:W-:Y:S02]  /*18f0*/  UISETP.GT.AND UP0, UPT, UR5, UR60, UPT ;  /* 0x0000003c0500728c */ /* 0x000fe4000bf04270 */
[----:B------:R-:W-:Y:S01]  /*1900*/  IMAD.U32 R85, RZ, RZ, UR5 ;  /* 0x00000005ff557e24 */ /* 0x000fe2000f8e00ff */
        /* <DEDUP_REMOVED lines=33> */
[----:B------:R-:W-:-:S05]  /*1b20*/  SHF.R.S32.HI R4, RZ, 0x7, R4 ;  /* 0x00000007ff047819 */ /* 0x000fca0000011404 */
        /* <DEDUP_REMOVED lines=25> */
.L_x_3458:
[----:B------:R-:W2:Y:S01]  /*1cc0*/  LDL R2, [R1+0x28] ;  /* 0x0000280001027983 */ /* 0x000ea20000100800 */
[----:B------:R-:W-:Y:S01]  /*1cd0*/  R2UR UR7, R215 ;  /* 0x00000000d70772ca */ /* 0x000fe200000e0000 */
[----:B------:R-:W0:-:S12]  /*1ce0*/  S2UR UR5, SR_CgaCtaId ;  /* 0x00000000000579c3 */ /* 0x000e180000008800 */
[----:B------:R-:W-:-:S04]  /*1cf0*/  ULEA.HI UR4, UR7, UR7, URZ, 0x1 ;  /* 0x0000000707047291 */ /* 0x000fc8000f8f083f */
[----:B------:R-:W-:-:S04]  /*1d00*/  ULOP3.LUT UR4, UR4, 0xfffffffe, URZ, 0xc0, !UPT ;  /* 0xfffffffe04047892 */ /* 0x000fc8000f8ec03f */
[----:B------:R-:W-:Y:S01]  /*1d10*/  UIADD3 UR4, UR7, -UR4, URZ ;  /* 0x8000000407047290 */ /* 0x000fe2000fffe03f */
[----:B0-----:R-:W-:-:S05]  /*1d20*/  IMAD.U32 R3, RZ, RZ, UR5 ;  /* 0x00000005ff037e24 */ /* 0x001fca000f8e00ff */
[----:B------:R-:W-:-:S05]  /*1d30*/  IMAD.U32 R5, RZ, RZ, UR4 ;  /* 0x00000004ff057e24 */ /* 0x000fca000f8e00ff */
[----:B------:R-:W-:Y:S02]  /*1d40*/  SHF.L.U32 R5, R5, 0x1f, RZ ;  /* 0x0000001f05057819 */ /* 0x000fe400000006ff */
[----:B--2---:R-:W-:Y:S02]  /*1d50*/  R2UR UR6, R2 ;  /* 0x00000000020672ca */ /* 0x004fe400000e0000 */
[----:B------:R-:W-:-:S04]  /*1d60*/  MOV R2, 0x400 ;  /* 0x0000040000027802 */ /* 0x000fc80000000f00 */
[----:B------:R-:W-:-:S04]  /*1d70*/  LEA R2, R3, R2, 0x18 ;  /* 0x0000000203027211 */ /* 0x000fc800078ec0ff */
[----:B------:R-:W0:Y:S03]  /*1d80*/  SYNCS.PHASECHK.TRANS64.TRYWAIT P1, [R2+URZ+0x30800], R5 ;  /* 0x03080005020075a7 */ /* 0x000e26000802017f */
[----:B------:R-:W-:-:S05]  /*1d90*/  IMAD.U32 R0, RZ, RZ, UR6 ;  /* 0x00000006ff007e24 */ /* 0x000fca000f8e00ff */
[----:B------:R-:W-:Y:S01]  /*1da0*/  ISETP.NE.AND P0, PT, R0, 0x3, PT ;  /* 0x000000030000780c */ /* 0x000fe20003f05270 */
[----:B0-----:R-:W-:-:S12]  /*1db0*/  @!P1 BRA `(.L_x_3459) ;  /* 0x000000f800409947 */ /* 0x001fd80003800000 */
.L_x_3589:
[----:B------:R-:W-:Y:S05]  /*1dc0*/  @!P0 BRA `(.L_x_3460) ;  /* 0x0000000000048947 */ /* 0x000fea0003800000 */
[----:B------:R-:W-:Y:S01]  /*1dd0*/  BPT.TRAP 0x1 ;  /* 0x000000040000795c */ /* 0x000fe20000300000 */
.L_x_3460:
[----:B0-----:R-:W-:Y:S02]  /*1de0*/  IMAD.U32 R5, RZ, RZ, UR38 ;  /* 0x00000026ff057e24 */ /* 0x001fe4000f8e00ff */
[----:B------:R-:W-:-:S03]  /*1df0*/  IMAD.U32 R4, RZ, RZ, UR39 ;  /* 0x00000027ff047e24 */ /* 0x000fc6000f8e00ff */
[----:B------:R-:W-:Y:S02]  /*1e00*/  LEA R0, R5, R2, 0x3 ;  /* 0x0000000205007211 */ /* 0x000fe400078e18ff */
[----:B------:R-:W-:-:S04]  /*1e10*/  SHF.L.U32 R5, R4, 0x1f, RZ ;  /* 0x0000001f04057819 */ /* 0x000fc800000006ff */
[----:B------:R0:W1:Y:S01]  /*1e20*/  SYNCS.PHASECHK.TRANS64.TRYWAIT P1, [R0+URZ+0x30830], R5 ;  /* 0x03083005000075a7 */ /* 0x000062000802017f */
[----:B------:R-:W-:Y:S05]  /*1e30*/  @!P0 BRA `(.L_x_3461) ;  /* 0x0000000000048947 */ /* 0x000fea0003800000 */
[----:B------:R-:W-:Y:S01]  /*1e40*/  BPT.TRAP 0x1 ;  /* 0x000000040000795c */ /* 0x000fe20000300000 */
.L_x_3461:
[----:B------:R-:W-:Y:S01]  /*1e50*/  IMAD.MOV.U32 R119, RZ, RZ, RZ ;  /* 0x000000ffff777224 */ /* 0x000fe200078e00ff */
[----:B-1----:R-:W-:Y:S06]  /*1e60*/  @P1 BRA `(.L_x_3462) ;  /* 0x0000000000081947 */ /* 0x002fec0003800000 */
[----:B------:R-:W1:Y:S02]  /*1e70*/  SYNCS.PHASECHK.TRANS64.TRYWAIT P1, [R0+URZ+0x30830], R5 ;  /* 0x03083005000075a7 */ /* 0x000e64000802017f */
[----:B-1----:R-:W-:Y:S05]  /*1e80*/  @!P1 BRA `(.L_x_3463) ;  /* 0x000000f800209947 */ /* 0x002fea0003800000 */
.L_x_3462:
[----:B------:R-:W-:Y:S05]  /*1e90*/  WARPSYNC.ALL ;  /* 0x0000000000007948 */ /* 0x000fea0003800000 */
[----:B------:R-:W-:Y:S01]  /*1ea0*/  R2UR UR4, R2 ;  /* 0x00000000020472ca */ /* 0x000fe200000e0000 */
[----:B------:R-:W-:Y:S01]  /*1eb0*/  ULOP3.LUT UR5, UR40, 0x10000, URZ, 0xfc, !UPT ;  /* 0x0001000028057892 */ /* 0x000fe2000f8efc3f */
[----:B------:R-:W-:Y:S01]  /*1ec0*/  WARPGROUP.ARRIVE ;  /* 0x00000000000079c5 */ /* 0x000fe20000000000 */
[----:B------:R-:W-:Y:S01]  /*1ed0*/  UMOV UR9, 0x40000040 ;  /* 0x4000004000097882 */ /* 0x000fe20000000000 */
[----:B------:R-:W-:Y:S01]  /*1ee0*/  UMOV UR11, 0x40000040 ;  /* 0x40000040000b7882 */ /* 0x000fe20000000000 */
[----:B------:R-:W-:Y:S01]  /*1ef0*/  UIADD3 UR7, UR5, 0x2, URZ ;  /* 0x0000000205077890 */ /* 0x000fe2000fffe03f */
[----:B------:R-:W-:Y:S01]  /*1f00*/  IMAD.U32 R9, RZ, RZ, UR9 ;  /* 0x00000009ff097e24 */ /* 0x000fe2000f8e00ff */
[----:B------:R-:W-:Y:S01]  /*1f10*/  UMOV UR13, 0x40000040 ;  /* 0x40000040000d7882 */ /* 0x000fe20000000000 */
[----:B------:R-:W-:Y:S01]  /*1f20*/  UMOV UR8, UR5 ;  /* 0x0000000500087c82 */ /* 0x000fe20008000000 */
[----:B------:R-:W-:Y:S01]  /*1f30*/  UMOV UR15, 0x40000040 ;  /* 0x40000040000f7882 */ /* 0x000fe20000000000 */
[----:B------:R-:W-:Y:S01]  /*1f40*/  IMAD.U32 R8, RZ, RZ, UR8 ;  /* 0x00000008ff087e24 */ /* 0x000fe2000f8e00ff */
[----:B------:R-:W-:Y:S01]  /*1f50*/  UIADD3 UR56, UR5, 0x4, URZ ;  /* 0x0000000405387890 */ /* 0x000fe2000fffe03f */
[----:B------:R-:W-:Y:S01]  /*1f60*/  IMAD.U32 R7, RZ, RZ, UR13 ;  /* 0x0000000dff077e24 */ /* 0x000fe2000f8e00ff */
[----:B------:R-:W-:Y:S01]  /*1f70*/  UIADD3 UR4, UR4, 0x1e400, URZ ;  /* 0x0001e40004047890 */ /* 0x000fe2000fffe03f */
[----:B------:R-:W-:Y:S01]  /*1f80*/  UMOV UR12, UR7 ;  /* 0x00000007000c7c82 */ /* 0x000fe20008000000 */
[----:B------:R-:W-:-:S02]  /*1f90*/  UMOV UR57, 0x40000040 ;  /* 0x4000004000397882 */ /* 0x000fc40000000000 */
[----:B------:R-:W-:Y:S01]  /*1fa0*/  USHF.R.U32.HI UR4, URZ, 0x4, UR4 ;  /* 0x000000043f047899 */ /* 0x000fe20008011604 */
[----:B------:R-:W-:Y:S01]  /*1fb0*/  IMAD.U32 R6, RZ, RZ, UR12 ;  /* 0x0000000cff067e24 */ /* 0x000fe2000f8e00ff */
[----:B------:R-:W-:Y:S01]  /*1fc0*/  UMOV UR59, 0x40000040 ;  /* 0x40000040003b7882 */ /* 0x000fe20000000000 */
[----:B------:R-:W-:Y:S02]  /*1fd0*/  UIADD3 UR52, UR5, 0x6, URZ ;  /* 0x0000000605347890 */ /* 0x000fe4000fffe03f */
[----:B------:R-:W-:Y:S01]  /*1fe0*/  ULOP3.LUT UR4, UR4, 0x3fff, URZ, 0xc0, !UPT ;  /* 0x00003fff04047892 */ /* 0x000fe2000f8ec03f */
[----:B------:R-:W-:Y:S01]  /*1ff0*/  UMOV UR53, 0x40000040 ;  /* 0x4000004000357882 */ /* 0x000fe20000000000 */
[----:B------:R-:W-:Y:S02]  /*2000*/  UMOV UR55, 0x40000040 ;  /* 0x4000004000377882 */ /* 0x000fe40000000000 */
[----:B------:R-:W-:Y:S02]  /*2010*/  ULOP3.LUT UR4, UR4, 0x10000, URZ, 0xfc, !UPT ;  /* 0x0001000004047892 */ /* 0x000fe4000f8efc3f */
[----:B------:R-:W-:-:S02]  /*2020*/  UIADD3 UR48, UR5, 0x400, URZ ;  /* 0x0000040005307890 */ /* 0x000fc4000fffe03f */
[----:B------:R-:W-:Y:S01]  /*2030*/  UIMAD UR6, UR38, 0x900, UR4 ;  /* 0x00000900260678a4 */ /* 0x000fe2000f8e0204 */
[----:B------:R-:W-:Y:S01]  /*2040*/  UMOV UR49, 0x40000040 ;  /* 0x4000004000317882 */ /* 0x000fe20000000000 */
[----:B------:R-:W-:Y:S02]  /*2050*/  UMOV UR51, 0x40000040 ;  /* 0x4000004000337882 */ /* 0x000fe40000000000 */
[----:B------:R-:W-:Y:S02]  /*2060*/  UIADD3 UR58, UR6, 0x4, URZ ;  /* 0x00000004063a7890 */ /* 0x000fe4000fffe03f */
[----:B------:R-:W-:Y:S02]  /*2070*/  UIADD3 UR54, UR6, 0x6, URZ ;  /* 0x0000000606367890 */ /* 0x000fe4000fffe03f */
[----:B------:R-:W-:Y:S01]  /*2080*/  UMOV UR10, UR6 ;  /* 0x00000006000a7c82 */ /* 0x000fe20008000000 */
[----:B------:R-:W-:Y:S01]  /*2090*/  UIADD3 UR50, UR6, 0x300, URZ ;  /* 0x0000030006327890 */ /* 0x000fe2000fffe03f */
[----:B------:R-:W-:Y:S01]  /*20a0*/  HGMMA.64x96x16.F32.BF16 R24, gdesc[UR8], RZ, !UPT, gsb0 ;  /* 0x01600000081879f0 */ /* 0x000fe2000c0018ff */
[----:B------:R-:W-:-:S02]  /*20b0*/  UIADD3 UR8, UR6, 0x2, URZ ;  /* 0x0000000206087890 */ /* 0x000fc4000fffe03f */
[----:B------:R-:W-:Y:S02]  /*20c0*/  UIADD3 UR44, UR5, 0x402, URZ ;  /* 0x00000402052c7890 */ /* 0x000fe4000fffe03f */
[----:B------:R-:W-:Y:S01]  /*20d0*/  UIADD3 UR46, UR6, 0x302, URZ ;  /* 0x00000302062e7890 */ /* 0x000fe2000fffe03f */
[----:B------:R-:W-:Y:S02]  /*20e0*/  UMOV UR45, 0x40000040 ;  /* 0x40000040002d7882 */ /* 0x000fe40000000000 */
[----:B------:R-:W-:Y:S01]  /*20f0*/  UMOV UR14, UR8 ;  /* 0x00000008000e7c82 */ /* 0x000fe20008000000 */
        /* <DEDUP_REMOVED lines=21> */
[----:B------:R-:W-:Y:S02]  /*2250*/  WARPGROUP.DEPBAR.LE gsb0, 0x0 ;  /* 0x00008000000079c5 */ /* 0x000fe40000010000 */
[----:B------:R-:W-:-:S06]  /*2260*/  WARPGROUP.ARRIVE ;  /* 0x00000000000079c5 */ /* 0x000fcc0000000000 */
[----:B------:R-:W-:Y:S01]  /*2270*/  HGMMA.64x96x16.F32.BF16 R24, gdesc[UR12], R24, gsb0 ;  /* 0x016000000c1879f0 */ /* 0x000fe20008001818 */
[----:B------:R-:W-:Y:S02]  /*2280*/  UIADD3 UR12, UR5, 0x404, URZ ;  /* 0x00000404050c7890 */ /* 0x000fe4000fffe03f */
[----:B------:R-:W-:Y:S01]  /*2290*/  UIADD3 UR14, UR6, 0x304, URZ ;  /* 0x00000304060e7890 */ /* 0x000fe2000fffe03f */
[----:B------:R-:W-:Y:S01]  /*22a0*/  UMOV UR13, 0x40000040 ;  /* 0x40000040000d7882 */ /* 0x000fe20000000000 */
        /* <DEDUP_REMOVED lines=34> */
.L_x_3464:
[----:B------:R-:W-:Y:S01]  /*24d0*/  R2UR UR7, R84 ;  /* 0x00000000540772ca */ /* 0x000fe200000e0000 */
[----:B------:R-:W-:Y:S01]  /*24e0*/  ULDC UR5, c[0x0][0x9d8] ;  /* 0x0002760000057ab9 */ /* 0x000fe20000000800 */
[----:B------:R-:W-:Y:S01]  /*24f0*/  R2UR UR6, R85 ;  /* 0x00000000550672ca */ /* 0x000fe200000e0000 */
        /* <DEDUP_REMOVED lines=10> */
[----:B------:R-:W-:-:S02]  /*25a0*/  IMAD.U32 R4, RZ, RZ, UR7 ;  /* 0x00000007ff047e24 */ /* 0x000fc4000f8e00ff */
[----:B------:R-:W-:Y:S01]  /*25b0*/  FMUL.FTZ R27, R27, UR5 ;  /* 0x000000051b1b7c20 */ /* 0x000fe20008410000 */
[----:B------:R-:W-:Y:S02]  /*25c0*/  IMAD.U32 R11, RZ, RZ, UR6 ;  /* 0x00000006ff0b7e24 */ /* 0x000fe4000f8e00ff */
[----:B------:R-:W-:Y:S01]  /*25d0*/  FMUL.FTZ R38, R38, UR5 ;  /* 0x0000000526267c20 */ /* 0x000fe20008410000 */
[----:B------:R-:W-:Y:S01]  /*25e0*/  MUFU.TANH R25, R25 ;  /* 0x0000001900197308 */ /* 0x000fe20000002400 */
[----:B------:R-:W-:Y:S01]  /*25f0*/  IADD3 R4, R4, 0x60, -R17 ;  /* 0x0000006004047810 */ /* 0x000fe20007ffe811 */
[----:B------:R-:W-:Y:S01]  /*2600*/  FMUL.FTZ R37, R37, UR5 ;  /* 0x0000000525257c20 */ /* 0x000fe20008410000 */
[----:B------:R-:W-:Y:S01]  /*2610*/  FMUL.FTZ R30, R30, UR5 ;  /* 0x000000051e1e7c20 */ /* 0x000fe20008410000 */
[----:B------:R-:W-:Y:S01]  /*2620*/  FMUL.FTZ R39, R39, UR5 ;  /* 0x0000000527277c20 */ /* 0x000fe20008410000 */
[----:B------:R-:W-:Y:S01]  /*2630*/  FMUL.FTZ R40, R40, UR5 ;  /* 0x0000000528287c20 */ /* 0x000fe20008410000 */
[----:B------:R-:W-:-:S02]  /*2640*/  IMAD R4, R11, -0x60, R4 ;  /* 0xffffffa00b047824 */ /* 0x000fc400078e0204 */
[----:B------:R-:W-:Y:S01]  /*2650*/  FMUL.FTZ R31, R31, UR5 ;  /* 0x000000051f1f7c20 */ /* 0x000fe20008410000 */
[----:B------:R-:W-:Y:S01]  /*2660*/  MUFU.TANH R28, R28 ;  /* 0x0000001c001c7308 */ /* 0x000fe20000002400 */
[----:B------:R-:W-:Y:S01]  /*2670*/  FMUL.FTZ R46, R46, UR5 ;  /* 0x000000052e2e7c20 */ /* 0x000fe20008410000 */
[----:B------:R-:W-:Y:S01]  /*2680*/  FMUL.FTZ R41, R41, UR5 ;  /* 0x0000000529297c20 */ /* 0x000fe20008410000 */
[C---:B------:R-:W-:Y:S01]  /*2690*/  ISETP.GT.AND P6, PT, R4.reuse, RZ, PT ;  /* 0x000000ff0400720c */ /* 0x040fe20003fc4270 */
[----:B------:R-:W-:Y:S01]  /*26a0*/  FMUL.FTZ R47, R47, UR5 ;  /* 0x000000052f2f7c20 */ /* 0x000fe20008410000 */
[----:B------:R-:W-:Y:S01]  /*26b0*/  ISETP.GT.AND P5, PT, R4, 0x1, PT ;  /* 0x000000010400780c */ /* 0x000fe20003fa4270 */
[----:B------:R-:W-:Y:S01]  /*26c0*/  FMUL.FTZ R44, R44, UR5 ;  /* 0x000000052c2c7c20 */ /* 0x000fe20008410000 */
[----:B------:R-:W-:Y:S01]  /*26d0*/  ISETP.GT.AND P4, PT, R4, 0x8, PT ;  /* 0x000000080400780c */ /* 0x000fe20003f84270 */
[----:B------:R-:W-:Y:S01]  /*26e0*/  MUFU.TANH R29, R29 ;  /* 0x0000001d001d7308 */ /* 0x000fe20000002400 */
[----:B--2---:R-:W-:Y:S01]  /*26f0*/  FSEL R11, R24, -INF , P6 ;  /* 0xff800000180b7808 */ /* 0x004fe20003000000 */
[----:B------:R-:W-:Y:S01]  /*2700*/  FMUL.FTZ R35, R35, UR5 ;  /* 0x0000000523237c20 */ /* 0x000fe20008410000 */
[C---:B------:R-:W-:Y:S01]  /*2710*/  ISETP.GT.AND P3, PT, R4.reuse, 0x9, PT ;  /* 0x000000090400780c */ /* 0x040fe20003f64270 */
[----:B------:R-:W-:Y:S01]  /*2720*/  FMUL.FTZ R45, R45, UR5 ;  /* 0x000000052d2d7c20 */ /* 0x000fe20008410000 */
[----:B------:R-:W-:Y:S01]  /*2730*/  ISETP.GT.AND P2, PT, R4, 0x10, PT ;  /* 0x000000100400780c */ /* 0x000fe20003f44270 */
[----:B------:R-:W-:Y:S01]  /*2740*/  FMUL.FTZ R54, R54, UR5 ;  /* 0x0000000536367c20 */ /* 0x000fe20008410000 */
[----:B------:R-:W-:Y:S01]  /*2750*/  ISETP.GT.AND P1, PT, R4, 0x11, PT ;  /* 0x000000110400780c */ /* 0x000fe20003f24270 */
        /* <DEDUP_REMOVED lines=8> */
[----:B01----:R-:W0:Y:S01]  /*27e0*/  MUFU.TANH R5, R26 ;  /* 0x0000001a00057308 */ /* 0x003e220000002400 */
        /* <DEDUP_REMOVED lines=8> */
[----:B------:R-:W-:Y:S01]  /*2870*/  FMUL.FTZ R58, R58, UR5 ;  /* 0x000000053a3a7c20 */ /* 0x000fe20008410000 */
[----:B------:R-:W-:Y:S01]  /*2880*/  FMUL.FTZ R65, R65, UR5 ;  /* 0x0000000541417c20 */ /* 0x000fe20008410000 */
[----:B------:R-:W-:Y:S01]  /*2890*/  FMUL.FTZ R59, R59, UR5 ;  /* 0x000000053b3b7c20 */ /* 0x000fe20008410000 */
[----:B------:R-:W-:Y:S01]  /*28a0*/  FMUL.FTZ R68, R68, UR5 ;  /* 0x0000000544447c20 */ /* 0x000fe20008410000 */
[----:B------:R-:W-:Y:S01]  /*28b0*/  FMUL.FTZ R69, R69, UR5 ;  /* 0x0000000545457c20 */ /* 0x000fe20008410000 */
[----:B------:R-:W-:Y:S01]  /*28c0*/  ULDC UR11, c[0x0][0x988] ;  /* 0x00026200000b7ab9 */ /* 0x000fe20000000800 */
[----:B------:R-:W-:Y:S01]  /*28d0*/  P2R R72, PR, RZ, 0x1 ;  /* 0x00000001ff487803 */ /* 0x000fe20000000000 */
[----:B------:R1:W2:Y:S01]  /*28e0*/  MUFU.TANH R14, R34 ;  /* 0x00000022000e7308 */ /* 0x0002a20000002400 */
[----:B0-----:R-:W-:Y:S01]  /*28f0*/  FSEL R5, R5, -INF , P6 ;  /* 0xff80000005057808 */ /* 0x001fe20003000000 */
[----:B------:R-:W-:Y:S01]  /*2900*/  FMUL.FTZ R62, R62, UR5 ;  /* 0x000000053e3e7c20 */ /* 0x000fe20008410000 */
[----:B------:R-:W-:Y:S01]  /*2910*/  ISETP.GT.AND P6, PT, R4, 0x18, PT ;  /* 0x000000180400780c */ /* 0x000fe20003fc4270 */
[----:B------:R-:W-:Y:S01]  /*2920*/  FMUL.FTZ R63, R63, UR5 ;  /* 0x000000053f3f7c20 */ /* 0x000fe20008410000 */
[----:B------:R-:W-:Y:S01]  /*2930*/  FMUL.FTZ R66, R66, UR5 ;  /* 0x0000000542427c20 */ /* 0x000fe20008410000 */
[----:B------:R-:W-:Y:S01]  /*2940*/  FMUL.FTZ R67, R67, UR5 ;  /* 0x0000000543437c20 */ /* 0x000fe20008410000 */
[----:B------:R-:W-:Y:S01]  /*2950*/  FMUL.FTZ R70, R70, UR5 ;  /* 0x0000000546467c20 */ /* 0x000fe20008410000 */
[----:B------:R-:W0:Y:S01]  /*2960*/  MUFU.TANH R10, R27 ;  /* 0x0000001b000a7308 */ /* 0x000e220000002400 */
[----:B-1----:R-:W-:Y:S01]  /*2970*/  FSEL R34, R25, -INF , P5 ;  /* 0xff80000019227808 */ /* 0x002fe20002800000 */
[----:B------:R-:W-:Y:S01]  /*2980*/  FMUL.FTZ R71, R71, UR5 ;  /* 0x0000000547477c20 */ /* 0x000fe20008410000 */
[----:B------:R-:W-:Y:S01]  /*2990*/  VIADD R0, R0, 0x30840 ;  /* 0x0003084000007836 */ /* 0x000fe20000000000 */
[----:B------:R-:W-:Y:S01]  /*29a0*/  UIADD3 UR5, UR6, -0x2, URZ ;  /* 0xfffffffe06057890 */ /* 0x000fe2000fffe03f */
[----:B------:R-:W-:Y:S01]  /*29b0*/  FMNMX.FTZ R25, R11, R34, !PT ;  /* 0x000000220b197209 */ /* 0x000fe20007810000 */
[--C-:B------:R-:W-:Y:S01]  /*29c0*/  IMAD.MOV.U32 R118, RZ, RZ, R119.reuse ;  /* 0x000000ffff767224 */ /* 0x100fe200078e0077 */
[-C--:B------:R-:W-:Y:S01]  /*29d0*/  MOV R111, R119.reuse ;  /* 0x00000077006f7202 */ /* 0x080fe20000000f00 */
[----:B------:R-:W1:Y:S01]  /*29e0*/  MUFU.TANH R36, R36 ;  /* 0x0000002400247308 */ /* 0x000e620000002400 */
[----:B--2---:R-:W-:Y:S01]  /*29f0*/  FSEL R14, R14, -INF , P2 ;  /* 0xff8000000e0e7808 */ /* 0x004fe20001000000 */
[----:B------:R-:W-:Y:S01]  /*2a00*/  UISETP.GE.AND UP0, UPT, UR5, UR60, UPT ;  /* 0x0000003c0500728c */ /* 0x000fe2000bf06270 */
[----:B------:R-:W-:Y:S01]  /*2a10*/  PRMT R0, R3, 0x654, R0 ;  /* 0x0000065403007816 */ /* 0x000fe20000000000 */
[--C-:B------:R-:W-:Y:S01]  /*2a20*/  IMAD.MOV.U32 R117, RZ, RZ, R119.reuse ;  /* 0x000000ffff757224 */ /* 0x100fe200078e0077 */
[-C--:B------:R-:W-:Y:S01]  /*2a30*/  MOV R102, R119.reuse ;  /* 0x0000007700667202 */ /* 0x080fe20000000f00 */
[--C-:B------:R-:W-:Y:S01]  /*2a40*/  IMAD.MOV.U32 R116, RZ, RZ, R119.reuse ;  /* 0x000000ffff747224 */ /* 0x100fe200078e0077 */
[----:B------:R2:W-:Y:S01]  /*2a50*/  SYNCS.ARRIVE.TRANS64.RED.A1T0 RZ, [R0+URZ], RZ ;  /* 0x000000ff00ff79a7 */ /* 0x0005e2000810043f */
[----:B------:R3:W4:Y:S01]  /*2a60*/  MUFU.TANH R20, R38 ;  /* 0x0000002600147308 */ /* 0x0007220000002400 */
        /* <DEDUP_REMOVED lines=8> */
[----:B---3--:R-:W-:Y:S01]  /*2af0*/  FSEL R38, R28, -INF , P4 ;  /* 0xff8000001c267808 */ /* 0x008fe20002000000 */
[--C-:B------:R-:W-:Y:S01]  /*2b00*/  IMAD.MOV.U32 R112, RZ, RZ, R119.reuse ;  /* 0x000000ffff707224 */ /* 0x100fe200078e0077 */
[----:B-1----:R-:W-:Y:S01]  /*2b10*/  FSEL R36, R36, -INF , P6 ;  /* 0xff80000024247808 */ /* 0x002fe20003000000 */
[--C-:B------:R-:W-:Y:S01]  /*2b20*/  IMAD.MOV.U32 R110, RZ, RZ, R119.reuse ;  /* 0x000000ffff6e7224 */ /* 0x100fe200078e0077 */
[----:B------:R-:W-:Y:S01]  /*2b30*/  FMNMX.FTZ R24, R38, R25, !PT ;  /* 0x0000001926187209 */ /* 0x000fe20007810000 */
[--C-:B------:R-:W-:Y:S01]  /*2b40*/  IMAD.MOV.U32 R109, RZ, RZ, R119.reuse ;  /* 0x000000ffff6d7224 */ /* 0x100fe200078e0077 */
[----:B------:R-:W-:Y:S01]  /*2b50*/  MOV R75, R119 ;  /* 0x00000077004b7202 */ /* 0x000fe20000000f00 */
[----:B------:R-:W-:Y:S01]  /*2b60*/  MUFU.TANH R37, R37 ;  /* 0x0000002500257308 */ /* 0x000fe20000002400 */
[----:B----4-:R-:W-:Y:S01]  /*2b70*/  FSEL R20, R20, -INF , P6 ;  /* 0xff80000014147808 */ /* 0x010fe20003000000 */
[--C-:B------:R-:W-:Y:S01]  /*2b80*/  IMAD.MOV.U32 R108, RZ, RZ, R119.reuse ;  /* 0x000000ffff6c7224 */ /* 0x100fe200078e0077 */
[----:B------:R-:W-:Y:S01]  /*2b90*/  ISETP.GT.AND P6, PT, R4, 0x30, PT ;  /* 0x000000300400780c */ /* 0x000fe20003fc4270 */
[----:B------:R-:W-:-:S02]  /*2ba0*/  IMAD.MOV.U32 R107, RZ, RZ, R119 ;  /* 0x000000ffff6b7224 */ /* 0x000fc400078e0077 */
[--C-:B------:R-:W-:Y:S02]  /*2bb0*/  IMAD.MOV.U32 R106, RZ, RZ, R119.reuse ;  /* 0x000000ffff6a7224 */ /* 0x100fe400078e0077 */
[----:B------:R1:W3:Y:S01]  /*2bc0*/  MUFU.TANH R21, R39 ;  /* 0x0000002700157308 */ /* 0x0002e20000002400 */
        /* <DEDUP_REMOVED lines=8> */
[--C-:B------:R-:W-:Y:S01]  /*2c50*/  IMAD.MOV.U32 R100, RZ, RZ, R119.reuse ;  /* 0x000000ffff647224 */ /* 0x100fe200078e0077 */
[----:B------:R-:W-:Y:S01]  /*2c60*/  FMNMX.FTZ R25, R39, R24, !PT ;  /* 0x0000001827197209 */ /* 0x000fe20007810000 */
[--C-:B------:R-:W-:Y:S02]  /*2c70*/  IMAD.MOV.U32 R99, RZ, RZ, R119.reuse ;  /* 0x000000ffff637224 */ /* 0x100fe400078e0077 */
[----:B------:R-:W1:Y:S01]  /*2c80*/  MUFU.TANH R40, R40 ;  /* 0x0000002800287308 */ /* 0x000e620000002400 */
[----:B---3--:R-:W-:Y:S01]  /*2c90*/  FSEL R21, R21, -INF , P5 ;  /* 0xff80000015157808 */ /* 0x008fe20002800000 */
[--C-:B------:R-:W-:Y:S02]  /*2ca0*/  IMAD.MOV.U32 R98, RZ, RZ, R119.reuse ;  /* 0x000000ffff627224 */ /* 0x100fe400078e0077 */
[--C-:B------:R-:W-:Y:S02]  /*2cb0*/  IMAD.MOV.U32 R97, RZ, RZ, R119.reuse ;  /* 0x000000ffff617224 */ /* 0x100fe400078e0077 */
[----:B------:R-:W-:-:S02]  /*2cc0*/  IMAD.MOV.U32 R96, RZ, RZ, R119 ;  /* 0x000000ffff607224 */ /* 0x000fc400078e0077 */
[----:B------:R3:W4:Y:S01]  /*2cd0*/  MUFU.TANH R26, R46 ;  /* 0x0000002e001a7308 */ /* 0x0007220000002400 */
[----:B0-----:R-:W-:Y:S01]  /*2ce0*/  FSEL R13, R13, -INF , P3 ;  /* 0xff8000000d0d7808 */ /* 0x001fe20001800000 */
[--C-:B------:R-:W-:Y:S01]  /*2cf0*/  IMAD.MOV.U32 R95, RZ, RZ, R119.reuse ;  /* 0x000000ffff5f7224 */ /* 0x100fe200078e0077 */
[----:B------:R-:W-:Y:S01]  /*2d00*/  ISETP.GT.AND P3, PT, R4, 0x21, PT ;  /* 0x000000210400780c */ /* 0x000fe20003f64270 */
[--C-:B------:R-:W-:Y:S02]  /*2d10*/  IMAD.MOV.U32 R94, RZ, RZ, R119.reuse ;  /* 0x000000ffff5e7224 */ /* 0x100fe400078e0077 */
[--C-:B------:R-:W-:Y:S02]  /*2d20*/  IMAD.MOV.U32 R92, RZ, RZ, R119.reuse ;  /* 0x000000ffff5c7224 */ /* 0x100fe400078e0077 */
[----:B------:R-:W-:Y:S01]  /*2d30*/  MUFU.TANH R41, R41 ;  /* 0x0000002900297308 */ /* 0x000fe20000002400 */
[----:B---3--:R-:W-:Y:S01]  /*2d40*/  FSEL R46, R32, -INF , P2 ;  /* 0xff800000202e7808 */ /* 0x008fe20001000000 */
[--C-:B------:R-:W-:Y:S01]  /*2d50*/  IMAD.MOV.U32 R91, RZ, RZ, R119.reuse ;  /* 0x000000ffff5b7224 */ /* 0x100fe200078e0077 */
[----:B-1----:R-:W-:Y:S01]  /*2d60*/  FSEL R40, R40, -INF , P4 ;  /* 0xff80000028287808 */ /* 0x002fe20002000000 */
[--C-:B------:R-:W-:Y:S01]  /*2d70*/  IMAD.MOV.U32 R90, RZ, RZ, R119.reuse ;  /* 0x000000ffff5a7224 */ /* 0x100fe200078e0077 */
[----:B------:R-:W-:Y:S01]  /*2d80*/  FMNMX.FTZ R24, R46, R25, !PT ;  /* 0x000000192e187209 */ /* 0x000fe20007810000 */
[--C-:B------:R-:W-:Y:S01]  /*2d90*/  IMAD.MOV.U32 R89, RZ, RZ, R119.reuse ;  /* 0x000000ffff597224 */ /* 0x100fe200078e0077 */
[----:B------:R-:W-:Y:S01]  /*2da0*/  ISETP.GT.AND P2, PT, R4, 0x28, PT ;  /* 0x000000280400780c */ /* 0x000fe20003f44270 */
[----:B------:R0:W-:Y:S01]  /*2db0*/  MUFU.TANH R27, R47 ;  /* 0x0000002f001b7308 */ /* 0x0001e20000002400 */
[----:B------:R-:W-:-:S02]  /*2dc0*/  IMAD.MOV.U32 R88, RZ, RZ, R119 ;  /* 0x000000ffff587224 */ /* 0x000fc400078e0077 */
[----:B----4-:R-:W-:Y:S01]  /*2dd0*/  FSEL R26, R26, -INF , P2 ;  /* 0xff8000001a1a7808 */ /* 0x010fe20001000000 */
[--C-:B------:R-:W-:Y:S02]  /*2de0*/  IMAD.MOV.U32 R87, RZ, RZ, R119.reuse ;  /* 0x000000ffff577224 */ /* 0x100fe400078e0077 */
[--C-:B------:R-:W-:Y:S02]  /*2df0*/  IMAD.MOV.U32 R86, RZ, RZ, R119.reuse ;  /* 0x000000ffff567224 */ /* 0x100fe400078e0077 */
[----:B------:R-:W1:Y:S01]  /*2e00*/  MUFU.TANH R15, R35 ;  /* 0x00000023000f7308 */ /* 0x000e620000002400 */
[----:B0-----:R-:W-:Y:S01]  /*2e10*/  FSEL R47, R33, -INF , P1 ;  /* 0xff800000212f7808 */ /* 0x001fe20000800000 */
[--C-:B------:R-:W-:Y:S02]  /*2e20*/  IMAD.MOV.U32 R85, RZ, RZ, R119.reuse ;  /* 0x000000ffff557224 */ /* 0x100fe400078e0077 */
[--C-:B------:R-:W-:Y:S01]  /*2e30*/  IMAD.MOV.U32 R83, RZ, RZ, R119.reuse ;  /* 0x000000ffff537224 */ /* 0x100fe200078e0077 */
[----:B------:R-:W-:Y:S01]  /*2e40*/  FMNMX.FTZ R25, R47, R24, !PT ;  /* 0x000000182f197209 */ /* 0x000fe20007810000 */
[----:B------:R-:W-:-:S02]  /*2e50*/  IMAD.MOV.U32 R82, RZ, RZ, R119 ;  /* 0x000000ffff527224 */ /* 0x000fc400078e0077 */
[----:B------:R-:W0:Y:S01]  /*2e60*/  MUFU.TANH R44, R44 ;  /* 0x0000002c002c7308 */ /* 0x000e220000002400 */
[----:B------:R-:W-:Y:S01]  /*2e70*/  FMNMX.FTZ R25, R36, R25, !PT ;  /* 0x0000001924197209 */ /* 0x000fe20007810000 */
[--C-:B------:R-:W-:Y:S02]  /*2e80*/  IMAD.MOV.U32 R81, RZ, RZ, R119.reuse ;  /* 0x000000ffff517224 */ /* 0x100fe400078e0077 */
[--C-:B------:R-:W-:Y:S02]  /*2e90*/  IMAD.MOV.U32 R80, RZ, RZ, R119.reuse ;  /* 0x000000ffff507224 */ /* 0x100fe400078e0077 */
[--C-:B------:R-:W-:Y:S02]  /*2ea0*/  IMAD.MOV.U32 R79, RZ, RZ, R119.reuse ;  /* 0x000000ffff4f7224 */ /* 0x100fe400078e0077 */
[----:B------:R-:W3:Y:S01]  /*2eb0*/  MUFU.TANH R45, R45 ;  /* 0x0000002d002d7308 */ /* 0x000ee20000002400 */
[----:B-1----:R-:W-:Y:S01]  /*2ec0*/  FSEL R15, R15, -INF , P1 ;  /* 0xff8000000f0f7808 */ /* 0x002fe20000800000 */
[--C-:B------:R-:W-:Y:S01]  /*2ed0*/  IMAD.MOV.U32 R78, RZ, RZ, R119.reuse ;  /* 0x000000ffff4e7224 */ /* 0x100fe200078e0077 */
[----:B------:R-:W-:Y:S01]  /*2ee0*/  ISETP.GT.AND P1, PT, R4, 0x29, PT ;  /* 0x000000290400780c */ /* 0x000fe20003f24270 */
[----:B------:R-:W-:-:S02]  /*2ef0*/  IMAD.MOV.U32 R77, RZ, RZ, R119 ;  /* 0x000000ffff4d7224 */ /* 0x000fc400078e0077 */
[--C-:B------:R-:W-:Y:S01]  /*2f00*/  IMAD.MOV.U32 R76, RZ, RZ, R119.reuse ;  /* 0x000000ffff4c7224 */ /* 0x100fe200078e0077 */
[----:B------:R-:W-:Y:S01]  /*2f10*/  FSEL R27, R27, -INF , P1 ;  /* 0xff8000001b1b7808 */ /* 0x000fe20000800000 */
[----:B------:R1:W-:Y:S01]  /*2f20*/  MUFU.TANH R30, R54 ;  /* 0x00000036001e7308 */ /* 0x0003e20000002400 */
[----:B0-----:R-:W-:Y:S01]  /*2f30*/  FSEL R44, R44, -INF , P2 ;  /* 0xff8000002c2c7808 */ /* 0x001fe20001000000 */
[--C-:B------:R-:W-:Y:S01]  /*2f40*/  IMAD.MOV.U32 R74, RZ, RZ, R119.reuse ;  /* 0x000000ffff4a7224 */ /* 0x100fe200078e0077 */
[----:B------:R-:W-:Y:S01]  /*2f50*/  ISETP.GT.AND P2, PT, R4, 0x40, PT ;  /* 0x000000400400780c */ /* 0x000fe20003f44270 */
[----:B------:R-:W-:-:S04]  /*2f60*/  IMAD.MOV.U32 R73, RZ, RZ, R119 ;  /* 0x000000ffff497224 */ /* 0x000fc800078e0077 */
[----:B------:R-:W0:Y:S01]  /*2f70*/  MUFU.TANH R48, R48 ;  /* 0x0000003000307308 */ /* 0x000e220000002400 */
[----:B-1----:R-:W-:Y:S02]  /*2f80*/  FSEL R54, R37, -INF , P5 ;  /* 0xff80000025367808 */ /* 0x002fe40002800000 */
[----:B---3--:R-:W-:Y:S02]  /*2f90*/  FSEL R45, R45, -INF , P1 ;  /* 0xff8000002d2d7808 */ /* 0x008fe40000800000 */
[----:B------:R-:W-:Y:S02]  /*2fa0*/  FMNMX.FTZ R25, R54, R25, !PT ;  /* 0x0000001936197209 */ /* 0x000fe40007810000 */
[----:B------:R-:W-:Y:S01]  /*2fb0*/  ISETP.GT.AND P5, PT, R4, 0x31, PT ;  /* 0x000000310400780c */ /* 0x000fe20003fa4270 */
[----:B------:R-:W-:Y:S01]  /*2fc0*/  MUFU.TANH R42, R42 ;  /* 0x0000002a002a7308 */ /* 0x000fe20000002400 */
[----:B------:R-:W-:Y:S02]  /*2fd0*/  FMNMX.FTZ R24, R40, R25, !PT ;  /* 0x0000001928187209 */ /* 0x000fe40007810000 */
[----:B------:R-:W-:-:S05]  /*2fe0*/  ISETP.GT.AND P1, PT, R4, 0x41, PT ;  /* 0x000000410400780c */ /* 0x000fca0003f24270 */
[----:B------:R-:W1:Y:S01]  /*2ff0*/  MUFU.TANH R49, R49 ;  /* 0x0000003100317308 */ /* 0x000e620000002400 */
[----:B0-----:R-:W-:-:S07]  /*3000*/  FSEL R48, R48, -INF , P6 ;  /* 0xff80000030307808 */ /* 0x001fce0003000000 */
[----:B------:R0:W-:Y:S08]  /*3010*/  MUFU.TANH R31, R55 ;  /* 0x00000037001f7308 */ /* 0x0001f00000002400 */
[----:B------:R-:W3:Y:S01]  /*3020*/  MUFU.TANH R43, R43 ;  /* 0x0000002b002b7308 */ /* 0x000ee20000002400 */
[----:B0-----:R-:W-:Y:S02]  /*3030*/  FSEL R55, R41, -INF , P3 ;  /* 0xff80000029377808 */ /* 0x001fe40001800000 */
[----:B-1----:R-:W-:-:S02]  /*3040*/  FSEL R49, R49, -INF , P5 ;  /* 0xff80000031317808 */ /* 0x002fc40002800000 */
[----:B------:R-:W-:-:S03]  /*3050*/  FMNMX.FTZ R25, R55, R24, !PT ;  /* 0x0000001837197209 */ /* 0x000fc60007810000 */
[----:B------:R-:W0:Y:S01]  /*3060*/  MUFU.TANH R52, R52 ;  /* 0x0000003400347308 */ /* 0x000e220000002400 */
[----:B------:R-:W-:-:S04]  /*3070*/  FMNMX.FTZ R24, R44, R25, !PT ;  /* 0x000000192c187209 */ /* 0x000fc80007810000 */
[----:B------:R-:W-:Y:S02]  /*3080*/  FMNMX.FTZ R25, R45, R24, !PT ;  /* 0x000000182d197209 */ /* 0x000fe40007810000 */
[----:B------:R-:W-:Y:S01]  /*3090*/  FSEL R24, R42, -INF , P4 ;  /* 0xff8000002a187808 */ /* 0x000fe20002000000 */
[----:B------:R-:W1:Y:S01]  /*30a0*/  MUFU.TANH R53, R53 ;  /* 0x0000003500357308 */ /* 0x000e620000002400 */
[----:B------:R-:W-:Y:S02]  /*30b0*/  ISETP.GT.AND P4, PT, R4, 0x38, PT ;  /* 0x000000380400780c */ /* 0x000fe40003f84270 */
[----:B------:R-:W-:Y:S02]  /*30c0*/  FMNMX.FTZ R28, R48, R25, !PT ;  /* 0x00000019301c7209 */ /* 0x000fe40007810000 */
[----:B---3--:R-:W-:Y:S02]  /*30d0*/  FSEL R25, R43, -INF , P3 ;  /* 0xff8000002b197808 */ /* 0x008fe40001800000 */
[----:B------:R-:W-:Y:S01]  /*30e0*/  ISETP.GT.AND P3, PT, R4, 0x39, PT ;  /* 0x000000390400780c */ /* 0x000fe20003f64270 */
[----:B------:R-:W3:Y:S01]  /*30f0*/  MUFU.TANH R56, R56 ;  /* 0x0000003800387308 */ /* 0x000ee20000002400 */
[----:B0-----:R-:W-:-:S02]  /*3100*/  FSEL R52, R52, -INF , P4 ;  /* 0xff80000034347808 */ /* 0x001fc40002000000 */
[----:B------:R-:W-:Y:S02]  /*3110*/  FMNMX.FTZ R29, R49, R28, !PT ;  /* 0x0000001c311d7209 */ /* 0x000fe40007810000 */
[----:B------:R-:W-:Y:S02]  /*3120*/  FSEL R30, R30, -INF , P4 ;  /* 0xff8000001e1e7808 */ /* 0x000fe40002000000 */
[----:B------:R-:W-:Y:S01]  /*3130*/  FMNMX.FTZ R28, R52, R29, !PT ;  /* 0x0000001d341c7209 */ /* 0x000fe20007810000 */
[----:B------:R-:W0:Y:S01]  /*3140*/  MUFU.TANH R50, R50 ;  /* 0x0000003200327308 */ /* 0x000e220000002400 */
[----:B-1----:R-:W-:Y:S02]  /*3150*/  FSEL R53, R53, -INF , P3 ;  /* 0xff80000035357808 */ /* 0x002fe40001800000 */
[----:B------:R-:W-:Y:S02]  /*3160*/  ISETP.GT.AND P4, PT, R4, 0x50, PT ;  /* 0x000000500400780c */ /* 0x000fe40003f84270 */
[----:B------:R-:W-:-:S02]  /*3170*/  FMNMX.FTZ R29, R53, R28, !PT ;  /* 0x0000001c351d7209 */ /* 0x000fc40007810000 */
[----:B------:R-:W-:Y:S01]  /*3180*/  FSEL R31, R31, -INF , P3 ;  /* 0xff8000001f1f7808 */ /* 0x000fe20001800000 */
[----:B------:R-:W1:Y:S01]  /*3190*/  MUFU.TANH R57, R57 ;  /* 0x0000003900397308 */ /* 0x000e620000002400 */
[----:B---3--:R-:W-:Y:S02]  /*31a0*/  FSEL R56, R56, -INF , P2 ;  /* 0xff80000038387808 */ /* 0x008fe40001000000 */
[----:B------:R-:W-:Y:S02]  /*31b0*/  ISETP.GT.AND P3, PT, R4, 0x51, PT ;  /* 0x000000510400780c */ /* 0x000fe40003f64270 */
[----:B------:R-:W-:-:S03]  /*31c0*/  FMNMX.FTZ R32, R56, R29, !PT ;  /* 0x0000001d38207209 */ /* 0x000fc60007810000 */
[----:B------:R-:W3:Y:S01]  /*31d0*/  MUFU.TANH R51, R51 ;  /* 0x0000003300337308 */ /* 0x000ee20000002400 */
[----:B0-----:R-:W-:Y:S01]  /*31e0*/  FSEL R28, R50, -INF , P6 ;  /* 0xff800000321c7808 */ /* 0x001fe20003000000 */
[----:B------:R-:W-:Y:S01]  /*31f0*/  IMAD.MOV.U32 R50, RZ, RZ, R119 ;  /* 0x000000ffff327224 */ /* 0x000fe200078e0077 */
[----:B------:R-:W-:-:S05]  /*3200*/  ISETP.GT.AND P6, PT, R4, 0x48, PT ;  /* 0x000000480400780c */ /* 0x000fca0003fc4270 */
[----:B------:R-:W0:Y:S01]  /*3210*/  MUFU.TANH R60, R60 ;  /* 0x0000003c003c7308 */ /* 0x000e220000002400 */
[----:B-1----:R-:W-:-:S04]  /*3220*/  FSEL R57, R57, -INF , P1 ;  /* 0xff80000039397808 */ /* 0x002fc80000800000 */
[----:B------:R-:W-:-:S03]  /*3230*/  FMNMX.FTZ R33, R57, R32, !PT ;  /* 0x0000002039217209 */ /* 0x000fc60007810000 */
[----:B------:R-:W1:Y:S01]  /*3240*/  MUFU.TANH R61, R61 ;  /* 0x0000003d003d7308 */ /* 0x000e620000002400 */
[----:B---3--:R-:W-:Y:S02]  /*3250*/  FSEL R29, R51, -INF , P5 ;  /* 0xff800000331d7808 */ /* 0x008fe40002800000 */
[----:B------:R-:W-:-:S05]  /*3260*/  ISETP.GT.AND P5, PT, R4, 0x49, PT ;  /* 0x000000490400780c */ /* 0x000fca0003fa4270 */
[----:B------:R-:W3:Y:S01]  /*3270*/  MUFU.TANH R64, R64 ;  /* 0x0000004000407308 */ /* 0x000ee20000002400 */
[----:B0-----:R-:W-:-:S04]  /*3280*/  FSEL R60, R60, -INF , P6 ;  /* 0xff8000003c3c7808 */ /* 0x001fc80003000000 */
[----:B------:R-:W-:-:S03]  /*3290*/  FMNMX.FTZ R32, R60, R33, !PT ;  /* 0x000000213c207209 */ /* 0x000fc60007810000 */
[----:B------:R-:W0:Y:S01]  /*32a0*/  MUFU.TANH R58, R58 ;  /* 0x0000003a003a7308 */ /* 0x000e220000002400 */
[----:B-1----:R-:W-:-:S04]  /*32b0*/  FSEL R61, R61, -INF , P5 ;  /* 0xff8000003d3d7808 */ /* 0x002fc80002800000 */
[----:B------:R-:W-:-:S03]  /*32c0*/  FMNMX.FTZ R33, R61, R32, !PT ;  /* 0x000000203d217209 */ /* 0x000fc60007810000 */
[----:B------:R-:W1:Y:S01]  /*32d0*/  MUFU.TANH R65, R65 ;  /* 0x0000004100417308 */ /* 0x000e620000002400 */
[----:B---3--:R-:W-:-:S04]  /*32e0*/  FSEL R64, R64, -INF , P4 ;  /* 0xff80000040407808 */ /* 0x008fc80002000000 */
        /* <DEDUP_REMOVED lines=9> */
[----:B---3--:R-:W-:Y:S01]  /*3380*/  FSEL R33, R59, -INF , P1 ;  /* 0xff8000003b217808 */ /* 0x008fe20000800000 */
[----:B------:R-:W-:Y:S01]  /*3390*/  IMAD.MOV.U32 R59, RZ, RZ, R119 ;  /* 0x000000ffff3b7224 */ /* 0x000fe200078e0077 */
        /* <DEDUP_REMOVED lines=8> */
[----:B---3--:R-:W-:Y:S01]  /*3420*/  FSEL R62, R62, -INF , P6 ;  /* 0xff8000003e3e7808 */ /* 0x008fe20003000000 */
[----:B------:R-:W3:Y:S06]  /*3430*/  SHFL.BFLY PT, R4, R35, 0x2, 0x1f ;  /* 0x0c401f0023047f89 */ /* 0x000eec00000e0000 */
[----:B------:R-:W4:Y:S01]  /*3440*/  MUFU.TANH R67, R67 ;  /* 0x0000004300437308 */ /* 0x000f220000002400 */
[----:B0-----:R-:W-:-:S07]  /*3450*/  FSEL R63, R63, -INF , P5 ;  /* 0xff8000003f3f7808 */ /* 0x001fce0002800000 */
[----:B------:R-:W0:Y:S01]  /*3460*/  MUFU.TANH R70, R70 ;  /* 0x0000004600467308 */ /* 0x000e220000002400 */
[----:B-1----:R-:W-:-:S07]  /*3470*/  FSEL R66, R66, -INF , P4 ;  /* 0xff80000042427808 */ /* 0x002fce0002000000 */
[----:B------:R-:W1:Y:S01]  /*3480*/  MUFU.TANH R71, R71 ;  /* 0x0000004700477308 */ /* 0x000e620000002400 */
[----:B----4-:R-:W-:Y:S02]  /*3490*/  FSEL R67, R67, -INF , P3 ;  /* 0xff80000043437808 */ /* 0x010fe40001800000 */
[----:B---3--:R-:W-:Y:S02]  /*34a0*/  FMNMX.FTZ R37, R35, R4, !PT ;  /* 0x0000000423257209 */ /* 0x008fe40007810000 */
[----:B------:R-:W-:-:S03]  /*34b0*/  FMNMX.FTZ R35, R5, R10, !PT ;  /* 0x0000000a05237209 */ /* 0x000fc60007810000 */
[----:B------:R-:W3:Y:S01]  /*34c0*/  SHFL.BFLY PT, R4, R37, 0x1, 0x1f ;  /* 0x0c201f0025047f89 */ /* 0x000ee200000e0000 */
[----:B------:R-:W-:Y:S02]  /*34d0*/  FMNMX.FTZ R42, R12, R35, !PT ;  /* 0x000000230c2a7209 */ /* 0x000fe40007810000 */
[----:B0-----:R-:W-:Y:S02]  /*34e0*/  FSEL R70, R70, -INF , P2 ;  /* 0xff80000046467808 */ /* 0x001fe40001000000 */
[----:B-1----:R-:W-:Y:S02]  /*34f0*/  FSEL R71, R71, -INF , P1 ;  /* 0xff80000047477808 */ /* 0x002fe40000800000 */
[----:B---3--:R-:W-:-:S04]  /*3500*/  FMNMX.FTZ R4, R37, R4, !PT ;  /* 0x0000000425047209 */ /* 0x008fc80007810000 */
[C---:B------:R-:W-:Y:S01]  /*3510*/  FSETP.NEU.FTZ.AND P0, PT, R4.reuse, -INF , PT ;  /* 0xff8000000400780b */ /* 0x040fe20003f1d000 */
[----:B------:R-:W-:-:S05]  /*3520*/  FMUL.FTZ R41, R4, UR11 ;  /* 0x0000000b04297c20 */ /* 0x000fca0008410000 */
[----:B------:R-:W-:Y:S02]  /*3530*/  FSEL R51, R41, RZ, P0 ;  /* 0x000000ff29337208 */ /* 0x000fe40000000000 */
[----:B------:R-:W-:Y:S01]  /*3540*/  ISETP.NE.AND P0, PT, R72, RZ, PT ;  /* 0x000000ff4800720c */ /* 0x000fe20003f05270 */
[----:B------:R-:W-:Y:S02]  /*3550*/  IMAD.MOV.U32 R72, RZ, RZ, R119 ;  /* 0x000000ffff487224 */ /* 0x000fe400078e0077 */
        /* <DEDUP_REMOVED lines=23> */
[--C-:B------:R-:W-:Y:S01]  /*36d0*/  FFMA.FTZ R178, R52, UR11, -R51.reuse ;  /* 0x0000000b34b27c23 */ /* 0x100fe20008010833 */
[--C-:B------:R-:W-:Y:S01]  /*36e0*/  FFMA.FTZ R53, R53, UR11, -R51.reuse ;  /* 0x0000000b35357c23 */ /* 0x100fe20008010833 */
[----:B------:R-:W-:Y:S01]  /*36f0*/  FMNMX.FTZ R11, R25, R34, !PT ;  /* 0x00000022190b7209 */ /* 0x000fe20007810000 */
[--C-:B------:R-:W-:Y:S01]  /*3700*/  FFMA.FTZ R56, R56, UR11, -R51.reuse ;  /* 0x0000000b38387c23 */ /* 0x100fe20008010833 */
[--C-:B------:R-:W-:Y:S01]  /*3710*/  FFMA.FTZ R57, R57, UR11, -R51.reuse ;  /* 0x0000000b39397c23 */ /* 0x100fe20008010833 */
[----:B------:R-:W-:Y:S01]  /*3720*/  FFMA.FTZ R60, R60, UR11, -R51 ;  /* 0x0000000b3c3c7c23 */ /* 0x000fe20008010833 */
[----:B------:R-:W-:Y:S01]  /*3730*/  FMNMX.FTZ R34, R26, R11, !PT ;  /* 0x0000000b1a227209 */ /* 0x000fe20007810000 */
[----:B------:R-:W3:Y:S01]  /*3740*/  MUFU.EX2 R37, R37 ;  /* 0x0000002500257308 */ /* 0x000ee20000000800 */
[----:B0-----:R-:W-:Y:S01]  /*3750*/  FADD.FTZ R49, R188, R35 ;  /* 0x00000023bc317221 */ /* 0x001fe20000010000 */
[----:B------:R-:W-:Y:S01]  /*3760*/  F2FP.BF16.F32.PACK_AB R188, R35, R188 ;  /* 0x000000bc23bc723e */ /* 0x000fe200000010ff */
[--C-:B------:R-:W-:Y:S01]  /*3770*/  FFMA.FTZ R61, R61, UR11, -R51.reuse ;  /* 0x0000000b3d3d7c23 */ /* 0x100fe20008010833 */
[----:B------:R-:W-:Y:S01]  /*3780*/  FMNMX.FTZ R11, R27, R34, !PT ;  /* 0x000000221b0b7209 */ /* 0x000fe20007810000 */
[--C-:B------:R-:W-:Y:S01]  /*3790*/  FFMA.FTZ R64, R64, UR11, -R51.reuse ;  /* 0x0000000b40407c23 */ /* 0x100fe20008010833 */
[--C-:B------:R-:W-:Y:S01]  /*37a0*/  FFMA.FTZ R65, R65, UR11, -R51.reuse ;  /* 0x0000000b41417c23 */ /* 0x100fe20008010833 */
[--C-:B------:R-:W-:Y:S01]  /*37b0*/  FFMA.FTZ R68, R68, UR11, -R51.reuse ;  /* 0x0000000b44447c23 */ /* 0x100fe20008010833 */
[----:B------:R-:W-:Y:S01]  /*37c0*/  FMNMX.FTZ R34, R28, R11, !PT ;  /* 0x0000000b1c227209 */ /* 0x000fe20007810000 */
[----:B------:R-:W-:Y:S01]  /*37d0*/  MUFU.EX2 R184, R184 ;  /* 0x000000b800b87308 */ /* 0x000fe20000000800 */
[----:B------:R-:W-:Y:S01]  /*37e0*/  FFMA.FTZ R51, R69, UR11, -R51 ;  /* 0x0000000b45337c23 */ /* 0x000fe20008010833 */
[--C-:B------:R-:W-:Y:S01]  /*37f0*/  IMAD.MOV.U32 R69, RZ, RZ, R119.reuse ;  /* 0x000000ffff457224 */ /* 0x100fe200078e0077 */
[----:B------:R-:W-:Y:S01]  /*3800*/  FMNMX.FTZ R11, R29, R34, !PT ;  /* 0x000000221d0b7209 */ /* 0x000fe20007810000 */
[--C-:B------:R-:W-:Y:S01]  /*3810*/  IMAD.MOV.U32 R54, RZ, RZ, R119.reuse ;  /* 0x000000ffff367224 */ /* 0x100fe200078e0077 */
[----:B------:R-:W-:Y:S01]  /*3820*/  MOV R48, R119 ;  /* 0x0000007700307202 */ /* 0x000fe20000000f00 */
[--C-:B------:R-:W-:Y:S01]  /*3830*/  IMAD.MOV.U32 R52, RZ, RZ, R119.reuse ;  /* 0x000000ffff347224 */ /* 0x100fe200078e0077 */
[----:B------:R-:W-:Y:S01]  /*3840*/  FMNMX.FTZ R34, R30, R11, !PT ;  /* 0x0000000b1e227209 */ /* 0x000fe20007810000 */
[----:B------:R-:W-:Y:S01]  /*3850*/  MUFU.EX2 R39, R39 ;  /* 0x0000002700277308 */ /* 0x000fe20000000800 */
[----:B------:R-:W-:-:S02]  /*3860*/  IMAD.MOV.U32 R46, RZ, RZ, R119 ;  /* 0x000000ffff2e7224 */ /* 0x000fc400078e0077 */
[----:B------:R-:W-:Y:S01]  /*3870*/  FMNMX.FTZ R11, R31, R34, !PT ;  /* 0x000000221f0b7209 */ /* 0x000fe20007810000 */
[--C-:B------:R-:W-:Y:S02]  /*3880*/  IMAD.MOV.U32 R44, RZ, RZ, R119.reuse ;  /* 0x000000ffff2c7224 */ /* 0x100fe400078e0077 */
[--C-:B------:R-:W-:Y:S01]  /*3890*/  IMAD.MOV.U32 R42, RZ, RZ, R119.reuse ;  /* 0x000000ffff2a7224 */ /* 0x100fe200078e0077 */
[----:B------:R-:W-:Y:S01]  /*38a0*/  FMNMX.FTZ R34, R32, R11, !PT ;  /* 0x0000000b20227209 */ /* 0x000fe20007810000 */
[----:B------:R-:W-:Y:S01]  /*38b0*/  MUFU.EX2 R186, R186 ;  /* 0x000000ba00ba7308 */ /* 0x000fe20000000800 */
[----:B------:R-:W-:Y:S02]  /*38c0*/  IMAD.MOV.U32 R40, RZ, RZ, R119 ;  /* 0x000000ffff287224 */ /* 0x000fe400078e0077 */
[----:B------:R-:W-:-:S04]  /*38d0*/  FMNMX.FTZ R11, R33, R34, !PT ;  /* 0x00000022210b7209 */ /* 0x000fc80007810000 */
[----:B------:R-:W-:Y:S01]  /*38e0*/  FMNMX.FTZ R34, R62, R11, !PT ;  /* 0x0000000b3e227209 */ /* 0x000fe20007810000 */
[----:B------:R-:W-:Y:S03]  /*38f0*/  MUFU.EX2 R41, R41 ;  /* 0x0000002900297308 */ /* 0x000fe60000000800 */
[----:B------:R-:W-:-:S04]  /*3900*/  FMNMX.FTZ R11, R63, R34, !PT ;  /* 0x000000223f0b7209 */ /* 0x000fc80007810000 */
[----:B------:R-:W-:Y:S01]  /*3910*/  FMNMX.FTZ R34, R66, R11, !PT ;  /* 0x0000000b42227209 */ /* 0x000fe20007810000 */
[----:B------:R-:W-:Y:S03]  /*3920*/  MUFU.EX2 R180, R180 ;  /* 0x000000b400b47308 */ /* 0x000fe60000000800 */
[----:B------:R-:W-:-:S04]  /*3930*/  FMNMX.FTZ R11, R67, R34, !PT ;  /* 0x00000022430b7209 */ /* 0x000fc80007810000 */
[----:B------:R-:W-:Y:S01]  /*3940*/  FMNMX.FTZ R34, R70, R11, !PT ;  /* 0x0000000b46227209 */ /* 0x000fe20007810000 */
[----:B------:R-:W-:Y:S03]  /*3950*/  MUFU.EX2 R43, R43 ;  /* 0x0000002b002b7308 */ /* 0x000fe60000000800 */
        /* <DEDUP_REMOVED lines=33> */
[----:B------:R1:W4:Y:S01]  /*3b70*/  MUFU.EX2 R36, R10 ;  /* 0x0000000a00247308 */ /* 0x0003220000000800 */
[--C-:B------:R-:W-:Y:S01]  /*3b80*/  FFMA.FTZ R30, R30, UR11, -R34.reuse ;  /* 0x0000000b1e1e7c23 */ /* 0x100fe20008010822 */
[--C-:B------:R-:W-:Y:S01]  /*3b90*/  FFMA.FTZ R31, R31, UR11, -R34.reuse ;  /* 0x0000000b1f1f7c23 */ /* 0x100fe20008010822 */
[--C-:B------:R-:W-:Y:S01]  /*3ba0*/  FFMA.FTZ R32, R32, UR11, -R34.reuse ;  /* 0x0000000b20207c23 */ /* 0x100fe20008010822 */
[--C-:B------:R-:W-:Y:S01]  /*3bb0*/  FFMA.FTZ R33, R33, UR11, -R34.reuse ;  /* 0x0000000b21217c23 */ /* 0x100fe20008010822 */
[--C-:B------:R-:W-:Y:S01]  /*3bc0*/  FFMA.FTZ R62, R62, UR11, -R34.reuse ;  /* 0x0000000b3e3e7c23 */ /* 0x100fe20008010822 */
[--C-:B------:R-:W-:Y:S01]  /*3bd0*/  FFMA.FTZ R63, R63, UR11, -R34.reuse ;  /* 0x0000000b3f3f7c23 */ /* 0x100fe20008010822 */
[--C-:B------:R-:W-:Y:S01]  /*3be0*/  FFMA.FTZ R66, R66, UR11, -R34.reuse ;  /* 0x0000000b42427c23 */ /* 0x100fe20008010822 */
[----:B------:R-:W5:Y:S01]  /*3bf0*/  MUFU.EX2 R12, R12 ;  /* 0x0000000c000c7308 */ /* 0x000f620000000800 */
[----:B-1----:R-:W-:Y:S01]  /*3c00*/  FADD.FTZ R10, R190, R49 ;  /* 0x00000031be0a7221 */ /* 0x002fe20000010000 */
[--C-:B------:R-:W-:Y:S01]  /*3c10*/  FFMA.FTZ R67, R67, UR11, -R34.reuse ;  /* 0x0000000b43437c23 */ /* 0x100fe20008010822 */
[----:B------:R-:W-:Y:S01]  /*3c20*/  FFMA.FTZ R70, R70, UR11, -R34 ;  /* 0x0000000b46467c23 */ /* 0x000fe20008010822 */
[C---:B---3--:R-:W-:Y:S01]  /*3c30*/  F2FP.BF16.F32.PACK_AB R190, R37.reuse, R190 ;  /* 0x000000be25be723e */ /* 0x048fe200000010ff */
[----:B------:R-:W-:Y:S01]  /*3c40*/  FADD.FTZ R49, R37, R10 ;  /* 0x0000000a25317221 */ /* 0x000fe20000010000 */
[----:B------:R-:W-:Y:S01]  /*3c50*/  FFMA.FTZ R34, R71, UR11, -R34 ;  /* 0x0000000b47227c23 */ /* 0x000fe20008010822 */
[----:B0-----:R-:W-:Y:S01]  /*3c60*/  F2FP.BF16.F32.PACK_AB R172, R57, R56 ;  /* 0x0000003839ac723e */ /* 0x001fe200000010ff */
[----:B------:R-:W0:Y:S01]  /*3c70*/  MUFU.EX2 R13, R13 ;  /* 0x0000000d000d7308 */ /* 0x000e220000000800 */
[----:B------:R-:W-:Y:S01]  /*3c80*/  FADD.FTZ R10, R184, R49 ;  /* 0x00000031b80a7221 */ /* 0x000fe20000010000 */
[----:B----4-:R-:W-:Y:S01]  /*3c90*/  FADD.FTZ R49, R5, R36 ;  /* 0x0000002405317221 */ /* 0x010fe20000010000 */
[----:B------:R-:W-:Y:S01]  /*3ca0*/  F2FP.BF16.F32.PACK_AB R189, R36, R5 ;  /* 0x0000000524bd723e */ /* 0x000fe200000010ff */
[----:B------:R-:W-:-:S02]  /*3cb0*/  IMAD.MOV.U32 R71, RZ, RZ, R119 ;  /* 0x000000ffff477224 */ /* 0x000fc400078e0077 */
[C---:B------:R-:W-:Y:S01]  /*3cc0*/  FADD.FTZ R55, R39.reuse, R10 ;  /* 0x0000000a27377221 */ /* 0x040fe20000010000 */
[----:B------:R-:W-:Y:S01]  /*3cd0*/  F2FP.BF16.F32.PACK_AB R184, R39, R184 ;  /* 0x000000b827b8723e */ /* 0x000fe200000010ff */
[----:B------:R-:W-:Y:S01]  /*3ce0*/  IMAD.MOV.U32 R36, RZ, RZ, R119 ;  /* 0x000000ffff247224 */ /* 0x000fe200078e0077 */
[----:B------:R-:W1:Y:S01]  /*3cf0*/  MUFU.EX2 R14, R14 ;  /* 0x0000000e000e7308 */ /* 0x000e620000000800 */
[----:B-----5:R-:W-:Y:S01]  /*3d00*/  FADD.FTZ R10, R12, R49 ;  /* 0x000000310c0a7221 */ /* 0x020fe20000010000 */
[----:B------:R-:W-:Y:S01]  /*3d10*/  FADD.FTZ R38, R186, R55 ;  /* 0x00000037ba267221 */ /* 0x000fe20000010000 */
[C---:B------:R-:W-:Y:S02]  /*3d20*/  F2FP.BF16.F32.PACK_AB R186, R41.reuse, R186 ;  /* 0x000000ba29ba723e */ /* 0x040fe400000010ff */
[----:B------:R-:W-:Y:S01]  /*3d30*/  MOV R39, R119 ;  /* 0x0000007700277202 */ /* 0x000fe20000000f00 */
[----:B------:R-:W-:Y:S01]  /*3d40*/  FADD.FTZ R55, R41, R38 ;  /* 0x0000002629377221 */ /* 0x000fe20000010000 */
[----:B------:R-:W-:Y:S01]  /*3d50*/  IMAD.MOV.U32 R41, RZ, RZ, R119 ;  /* 0x000000ffff297224 */ /* 0x000fe200078e0077 */
[----:B------:R-:W3:Y:S01]  /*3d60*/  MUFU.EX2 R15, R15 ;  /* 0x0000000f000f7308 */ /* 0x000ee20000000800 */
[----:B0-----:R-:W-:Y:S01]  /*3d70*/  FADD.FTZ R49, R13, R10 ;  /* 0x0000000a0d317221 */ /* 0x001fe20000010000 */
[----:B------:R-:W-:Y:S01]  /*3d80*/  FADD.FTZ R38, R180, R55 ;  /* 0x00000037b4267221 */ /* 0x000fe20000010000 */
[----:B------:R-:W-:-:S02]  /*3d90*/  F2FP.BF16.F32.PACK_AB R180, R43, R180 ;  /* 0x000000b42bb4723e */ /* 0x000fc400000010ff */
[----:B------:R-:W-:Y:S01]  /*3da0*/  F2FP.BF16.F32.PACK_AB R191, R13, R12 ;  /* 0x0000000c0dbf723e */ /* 0x000fe200000010ff */
[----:B------:R-:W-:Y:S01]  /*3db0*/  FADD.FTZ R55, R43, R38 ;  /* 0x000000262b377221 */ /* 0x000fe20000010000 */
[----:B------:R-:W-:Y:S01]  /*3dc0*/  IMAD.MOV.U32 R12, RZ, RZ, 0x3f800000 ;  /* 0x3f800000ff0c7424 */ /* 0x000fe200078e00ff */
[----:B------:R-:W0:Y:S01]  /*3dd0*/  MUFU.EX2 R20, R20 ;  /* 0x0000001400147308 */ /* 0x000e220000000800 */
[----:B-1----:R-:W-:Y:S01]  /*3de0*/  FADD.FTZ R10, R14, R49 ;  /* 0x000000310e0a7221 */ /* 0x002fe20000010000 */
[----:B------:R-:W-:Y:S01]  /*3df0*/  FADD.FTZ R38, R182, R55 ;  /* 0x00000037b6267221 */ /* 0x000fe20000010000 */
[C---:B------:R-:W-:Y:S01]  /*3e00*/  F2FP.BF16.F32.PACK_AB R182, R45.reuse, R182 ;  /* 0x000000b62db6723e */ /* 0x040fe200000010ff */
[--C-:B------:R-:W-:Y:S02]  /*3e10*/  IMAD.MOV.U32 R43, RZ, RZ, R119.reuse ;  /* 0x000000ffff2b7224 */ /* 0x100fe400078e0077 */
[----:B------:R-:W-:Y:S01]  /*3e20*/  FADD.FTZ R55, R45, R38 ;  /* 0x000000262d377221 */ /* 0x000fe20000010000 */
[--C-:B------:R-:W-:Y:S01]  /*3e30*/  IMAD.MOV.U32 R45, RZ, RZ, R119.reuse ;  /* 0x000000ffff2d7224 */ /* 0x100fe200078e0077 */
[----:B------:R-:W1:Y:S01]  /*3e40*/  MUFU.EX2 R21, R21 ;  /* 0x0000001500157308 */ /* 0x000e620000000800 */
[C---:B---3--:R-:W-:Y:S01]  /*3e50*/  FADD.FTZ R49, R15.reuse, R10 ;  /* 0x0000000a0f317221 */ /* 0x048fe20000010000 */
[----:B------:R-:W-:Y:S01]  /*3e60*/  F2FP.BF16.F32.PACK_AB R185, R15, R14 ;  /* 0x0000000e0fb9723e */ /* 0x000fe200000010ff */
[----:B------:R-:W-:-:S05]  /*3e70*/  IMAD.MOV.U32 R38, RZ, RZ, R119 ;  /* 0x000000ffff267224 */ /* 0x000fca00078e0077 */
[----:B------:R-:W2:Y:S01]  /*3e80*/  MUFU.EX2 R24, R24 ;  /* 0x0000001800187308 */ /* 0x000ea20000000800 */
[----:B0-----:R-:W-:-:S07]  /*3e90*/  FADD.FTZ R10, R20, R49 ;  /* 0x00000031140a7221 */ /* 0x001fce0000010000 */
[----:B------:R-:W0:Y:S01]  /*3ea0*/  MUFU.EX2 R25, R25 ;  /* 0x0000001900197308 */ /* 0x000e220000000800 */
[----:B-1----:R-:W-:Y:S01]  /*3eb0*/  FADD.FTZ R49, R21, R10 ;  /* 0x0000000a15317221 */ /* 0x002fe20000010000 */
[----:B------:R-:W-:Y:S01]  /*3ec0*/  FADD.FTZ R10, R176, R55 ;  /* 0x00000037b00a7221 */ /* 0x000fe20000010000 */
[----:B------:R-:W-:Y:S02]  /*3ed0*/  F2FP.BF16.F32.PACK_AB R176, R47, R176 ;  /* 0x000000b02fb0723e */ /* 0x000fe400000010ff */
[----:B------:R-:W-:Y:S01]  /*3ee0*/  F2FP.BF16.F32.PACK_AB R187, R21, R20 ;  /* 0x0000001415bb723e */ /* 0x000fe200000010ff */
[----:B------:R-:W-:Y:S01]  /*3ef0*/  FADD.FTZ R55, R47, R10 ;  /* 0x0000000a2f377221 */ /* 0x000fe20000010000 */
[----:B------:R-:W-:Y:S01]  /*3f00*/  IMAD.MOV.U32 R47, RZ, RZ, R119 ;  /* 0x000000ffff2f7224 */ /* 0x000fe200078e0077 */
[----:B------:R-:W1:Y:S01]  /*3f10*/  MUFU.EX2 R26, R26 ;  /* 0x0000001a001a7308 */ /* 0x000e620000000800 */
[----:B--2---:R-:W-:Y:S01]  /*3f20*/  FADD.FTZ R0, R24, R49 ;  /* 0x0000003118007221 */ /* 0x004fe20000010000 */
[----:B------:R-:W-:Y:S01]  /*3f30*/  FADD.FTZ R10, R178, R55 ;  /* 0x00000037b20a7221 */ /* 0x000fe20000010000 */
[----:B------:R-:W-:-:S03]  /*3f40*/  F2FP.BF16.F32.PACK_AB R178, R53, R178 ;  /* 0x000000b235b2723e */ /* 0x000fc600000010ff */
[----:B------:R-:W-:Y:S01]  /*3f50*/  FADD.FTZ R55, R53, R10 ;  /* 0x0000000a35377221 */ /* 0x000fe20000010000 */
[----:B------:R-:W-:Y:S01]  /*3f60*/  IMAD.MOV.U32 R53, RZ, RZ, R119 ;  /* 0x000000ffff357224 */ /* 0x000fe200078e0077 */
[----:B------:R-:W2:Y:S01]  /*3f70*/  MUFU.EX2 R27, R27 ;  /* 0x0000001b001b7308 */ /* 0x000ea20000000800 */
[C---:B0-----:R-:W-:Y:S01]  /*3f80*/  FADD.FTZ R49, R25.reuse, R0 ;  /* 0x0000000019317221 */ /* 0x041fe20000010000 */
[----:B------:R-:W-:Y:S01]  /*3f90*/  FADD.FTZ R10, R56, R55 ;  /* 0x00000037380a7221 */ /* 0x000fe20000010000 */
[----:B------:R-:W-:Y:S01]  /*3fa0*/  F2FP.BF16.F32.PACK_AB R181, R25, R24 ;  /* 0x0000001819b5723e */ /* 0x000fe200000010ff */
[----:B------:R-:W-:Y:S02]  /*3fb0*/  IMAD.MOV.U32 R56, RZ, RZ, R119 ;  /* 0x000000ffff387224 */ /* 0x000fe400078e0077 */
[----:B------:R-:W-:Y:S01]  /*3fc0*/  FADD.FTZ R37, R57, R10 ;  /* 0x0000000a39257221 */ /* 0x000fe20000010000 */
[----:B------:R-:W-:Y:S01]  /*3fd0*/  MOV R57, R119 ;  /* 0x0000007700397202 */ /* 0x000fe20000000f00 */
[----:B------:R-:W0:Y:S01]  /*3fe0*/  MUFU.EX2 R28, R28 ;  /* 0x0000001c001c7308 */ /* 0x000e220000000800 */
[----:B-1----:R-:W-:Y:S01]  /*3ff0*/  FADD.FTZ R0, R26, R49 ;  /* 0x000000311a007221 */ /* 0x002fe20000010000 */
[----:B------:R-:W-:Y:S01]  /*4000*/  FADD.FTZ R10, R60, R37 ;  /* 0x000000253c0a7221 */ /* 0x000fe20000010000 */
[----:B------:R-:W-:-:S02]  /*4010*/  IMAD.MOV.U32 R55, RZ, RZ, R119 ;  /* 0x000000ffff377224 */ /* 0x000fc400078e0077 */
[--C-:B------:R-:W-:Y:S02]  /*4020*/  IMAD.MOV.U32 R25, RZ, RZ, R119.reuse ;  /* 0x000000ffff197224 */ /* 0x100fe400078e0077 */
[--C-:B------:R-:W-:Y:S01]  /*4030*/  IMAD.MOV.U32 R24, RZ, RZ, R119.reuse ;  /* 0x000000ffff187224 */ /* 0x100fe200078e0077 */
[----:B------:R-:W1:Y:S01]  /*4040*/  MUFU.EX2 R29, R29 ;  /* 0x0000001d001d7308 */ /* 0x000e620000000800 */
[C---:B--2---:R-:W-:Y:S01]  /*4050*/  FADD.FTZ R49, R27.reuse, R0 ;  /* 0x000000001b317221 */ /* 0x044fe20000010000 */
[----:B------:R-:W-:Y:S01]  /*4060*/  F2FP.BF16.F32.PACK_AB R183, R27, R26 ;  /* 0x0000001a1bb7723e */ /* 0x000fe200000010ff */
[--C-:B------:R-:W-:Y:S02]  /*4070*/  IMAD.MOV.U32 R27, RZ, RZ, R119.reuse ;  /* 0x000000ffff1b7224 */ /* 0x100fe400078e0077 */
[----:B------:R-:W-:-:S03]  /*4080*/  IMAD.MOV.U32 R26, RZ, RZ, R119 ;  /* 0x000000ffff1a7224 */ /* 0x000fc600078e0077 */
[----:B------:R-:W2:Y:S01]  /*4090*/  MUFU.EX2 R30, R30 ;  /* 0x0000001e001e7308 */ /* 0x000ea20000000800 */
[----:B0-----:R-:W-:Y:S01]  /*40a0*/  FADD.FTZ R0, R28, R49 ;  /* 0x000000311c007221 */ /* 0x001fe20000010000 */
[----:B------:R-:W-:-:S06]  /*40b0*/  IMAD.MOV.U32 R49, RZ, RZ, R119 ;  /* 0x000000ffff317224 */ /* 0x000fcc00078e0077 */
        /* <DEDUP_REMOVED lines=44> */
[--C-:B------:R-:W-:Y:S02]  /*4380*/  IMAD.MOV.U32 R65, RZ, RZ, R119.reuse ;  /* 0x000000ffff417224 */ /* 0x100fe400078e0077 */
[----:B------:R-:W-:-:S03]  /*4390*/  IMAD.MOV.U32 R64, RZ, RZ, R119 ;  /* 0x000000ffff407224 */ /* 0x000fc600078e0077 */
[----:B------:R0:W3:Y:S01]  /*43a0*/  MUFU.EX2 R171, R34 ;  /* 0x0000002200ab7308 */ /* 0x0000e20000000800 */
[----:B-1----:R-:W-:-:S07]  /*43b0*/  FADD.FTZ R0, R70, R5 ;  /* 0x0000000546007221 */ /* 0x002fce0000010000 */
[----:B------:R-:W1:Y:S01]  /*43c0*/  MUFU.EX2 R51, R51 ;  /* 0x0000003300337308 */ /* 0x000e620000000800 */
[----:B--2---:R-:W-:Y:S01]  /*43d0*/  FADD.FTZ R10, R68, R37 ;  /* 0x00000025440a7221 */ /* 0x004fe20000010000 */
[--C-:B------:R-:W-:Y:S02]  /*43e0*/  IMAD.MOV.U32 R37, RZ, RZ, R119.reuse ;  /* 0x000000ffff257224 */ /* 0x100fe400078e0077 */
[--C-:B0-----:R-:W-:Y:S02]  /*43f0*/  IMAD.MOV.U32 R34, RZ, RZ, R119.reuse ;  /* 0x000000ffff227224 */ /* 0x101fe400078e0077 */
[C---:B---3--:R-:W-:Y:S01]  /*4400*/  FADD.FTZ R5, R171.reuse, R0 ;  /* 0x00000000ab057221 */ /* 0x048fe20000010000 */
[----:B------:R-:W-:Y:S01]  /*4410*/  F2FP.BF16.F32.PACK_AB R171, R171, R70 ;  /* 0x00000046abab723e */ /* 0x000fe200000010ff */
[--C-:B------:R-:W-:Y:S01]  /*4420*/  IMAD.MOV.U32 R70, RZ, RZ, R119.reuse ;  /* 0x000000ffff467224 */ /* 0x100fe200078e0077 */
[----:B------:R-:W-:Y:S01]  /*4430*/  MOV R0, 0x3f800000 ;  /* 0x3f80000000007802 */ /* 0x000fe20000000f00 */
[C---:B-1----:R-:W-:Y:S01]  /*4440*/  FADD.FTZ R10, R51.reuse, R10 ;  /* 0x0000000a330a7221 */ /* 0x042fe20000010000 */
[----:B------:R-:W-:Y:S01]  /*4450*/  F2FP.BF16.F32.PACK_AB R170, R51, R68 ;  /* 0x0000004433aa723e */ /* 0x000fe200000010ff */
[----:B------:R-:W-:-:S02]  /*4460*/  IMAD.MOV.U32 R68, RZ, RZ, R119 ;  /* 0x000000ffff447224 */ /* 0x000fc400078e0077 */
[----:B------:R-:W-:Y:S01]  /*4470*/  IMAD.MOV.U32 R51, RZ, RZ, R119 ;  /* 0x000000ffff337224 */ /* 0x000fe200078e0077 */
[----:B------:R-:W-:Y:S06]  /*4480*/  @!P1 BRA `(.L_x_3465) ;  /* 0x0000002800109947 */ /* 0x000fec0003800000 */
[----:B------:R-:W-:Y:S01]  /*4490*/  IMAD.MOV.U32 R13, RZ, RZ, R11 ;  /* 0x000000ffff0d7224 */ /* 0x000fe200078e000b */
[----:B------:R-:W-:Y:S01]  /*44a0*/  MOV R0, 0x3f800000 ;  /* 0x3f80000000007802 */ /* 0x000fe20000000f00 */
[----:B------:R-:W-:Y:S01]  /*44b0*/  IMAD.MOV.U32 R14, RZ, RZ, R4 ;  /* 0x000000ffff0e7224 */ /* 0x000fe200078e0004 */
        /* <DEDUP_REMOVED lines=48> */
[----:B------:R-:W-:Y:S01]  /*47c0*/  UMOV UR6, UR39 ;  /* 0x0000002700067c82 */ /* 0x000fe20008000000 */
[----:B------:R-:W-:Y:S01]  /*47d0*/  UMOV UR7, UR38 ;  /* 0x0000002600077c82 */ /* 0x000fe20008000000 */
[----:B------:R-:W-:Y:S01]  /*47e0*/  ULDC UR8, c[0x0][0x9d8] ;  /* 0x0002760000087ab9 */ /* 0x000fe20000000800 */
[----:B------:R-:W-:-:S05]  /*47f0*/  ULDC UR11, c[0x0][0x988] ;  /* 0x00026200000b7ab9 */ /* 0x000fca0000000800 */
.L_x_3476:
[----:B------:R-:W-:-:S04]  /*4800*/  UISETP.NE.AND UP0, UPT, UR7, 0x1, UPT ;  /* 0x000000010700788c */ /* 0x000fc8000bf05270 */
[----:B------:R-:W-:-:S04]  /*4810*/  USEL UR39, URZ, 0x1, UP0 ;  /* 0x000000013f277887 */ /* 0x000fc80008000000 */
[----:B------:R-:W-:Y:S01]  /*4820*/  ULOP3.LUT UR39, UR6, UR39, URZ, 0x3c, !UPT ;  /* 0x0000002706277292 */ /* 0x000fe2000f8e3c3f */
[----:B------:R-:W-:Y:S11]  /*4830*/  @!P0 BRA `(.L_x_3466) ;  /* 0x0000000000048947 */ /* 0x000ff60003800000 */
[----:B------:R-:W-:Y:S01]  /*4840*/  BPT.TRAP 0x1 ;  /* 0x000000040000795c */ /* 0x000fe20000300000 */
.L_x_3466:
[----:B------:R-:W0:Y:S01]  /*4850*/  S2UR UR9, SR_CgaCtaId ;  /* 0x00000000000979c3 */ /* 0x000e220000008800 */
[----:B------:R-:W-:Y:S01]  /*4860*/  MOV R2, 0x400 ;  /* 0x0000040000027802 */ /* 0x000fe20000000f00 */
[----:B------:R-:W-:Y:S01]  /*4870*/  UIADD3 UR38, UR7, 0x1, URZ ;  /* 0x0000000107267890 */ /* 0x000fe2000fffe03f */
[----:B------:R-:W-:-:S03]  /*4880*/  IMAD.U32 R4, RZ, RZ, UR39 ;  /* 0x00000027ff047e24 */ /* 0x000fc6000f8e00ff */
[----:B------:R-:W-:Y:S02]  /*4890*/  UISETP.NE.AND UP0, UPT, UR38, 0x2, UPT ;  /* 0x000000022600788c */ /* 0x000fe4000bf05270 */
[----:B------:R-:W-:Y:S02]  /*48a0*/  SHF.L.U32 R4, R4, 0x1f, RZ ;  /* 0x0000001f04047819 */ /* 0x000fe400000006ff */
[----:B------:R-:W-:Y:S01]  /*48b0*/  USEL UR38, UR38, URZ, UP0 ;  /* 0x0000003f26267287 */ /* 0x000fe20008000000 */
[----:B0-----:R-:W-:-:S05]  /*48c0*/  IMAD.U32 R3, RZ, RZ, UR9 ;  /* 0x00000009ff037e24 */ /* 0x001fca000f8e00ff */
[----:B------:R-:W-:-:S04]  /*48d0*/  LEA R2, R3, R2, 0x18 ;  /* 0x0000000203027211 */ /* 0x000fc800078ec0ff */
[----:B------:R-:W-:-:S13]  /*48e0*/  R2UR UR9, R2 ;  /* 0x00000000020972ca */ /* 0x000fda00000e0000 */
[----:B------:R-:W-:-:S09]  /*48f0*/  ULEA UR9, UR38, UR9, 0x3 ;  /* 0x0000000926097291 */ /* 0x000fd2000f8e183f */
[----:B------:R0:W1:Y:S01]  /*4900*/  SYNCS.PHASECHK.TRANS64.TRYWAIT P1, [UR9+0x30830], R4 ;  /* 0x03083004ff0075a7 */ /* 0x0000620008020149 */
[----:B------:R-:W-:Y:S05]  /*4910*/  @!P0 BRA `(.L_x_3467) ;  /* 0x0000000000048947 */ /* 0x000fea0003800000 */
[----:B------:R-:W-:Y:S01]  /*4920*/  BPT.TRAP 0x1 ;  /* 0x000000040000795c */ /* 0x000fe20000300000 */
.L_x_3467:
[----:B-1----:R-:W-:Y:S05]  /*4930*/  @P1 BRA `(.L_x_3468) ;  /* 0x0000000000081947 */ /* 0x002fea0003800000 */
[----:B------:R-:W1:Y:S02]  /*4940*/  SYNCS.PHASECHK.TRANS64.TRYWAIT P1, [UR9+0x30830], R4 ;  /* 0x03083004ff0075a7 */ /* 0x000e640008020149 */
[----:B-1----:R-:W-:Y:S05]  /*4950*/  @!P1 BRA `(.L_x_3469) ;  /* 0x000000cc00809947 */ /* 0x002fea0003800000 */
.L_x_3468:
[----:B------:R-:W-:Y:S01]  /*4960*/  R2UR UR32, R8 ;  /* 0x00000000082072ca */ /* 0x000fe200000e0000 */
[----:B------:R-:W-:Y:S01]  /*4970*/  UIMAD UR10, UR38, 0x900, UR4 ;  /* 0x00000900260a78a4 */ /* 0x000fe2000f8e0204 */
[----:B------:R-:W-:Y:S01]  /*4980*/  R2UR UR33, R9 ;  /* 0x00000000092172ca */ /* 0x000fe200000e0000 */
[----:B------:R-:W-:Y:S01]  /*4990*/  WARPGROUP.ARRIVE ;  /* 0x00000000000079c5 */ /* 0x000fe20000000000 */
[----:B------:R-:W-:Y:S01]  /*49a0*/  UMOV UR35, 0x40000040 ;  /* 0x4000004000237882 */ /* 0x000fe20000000000 */
[----:B------:R-:W-:Y:S01]  /*49b0*/  UIADD3 UR14, UR10, 0x304, URZ ;  /* 0x000003040a0e7890 */ /* 0x000fe2000fffe03f */
[-C--:B------:R-:W-:Y:S01]  /*49c0*/  FMUL.FTZ R24, R24, R12.reuse ;  /* 0x0000000c18187220 */ /* 0x080fe20000410000 */
        /* <DEDUP_REMOVED lines=8> */
[----:B------:R-:W-:Y:S01]  /*4a50*/  HGMMA.64x96x16.F32.BF16 R120, gdesc[UR32], RZ, !UPT, gsb0 ;  /* 0x01600000207879f0 */ /* 0x000fe2000c0018ff */
[----:B------:R-:W-:Y:S01]  /*4a60*/  R2UR UR32, R6 ;  /* 0x00000000062072ca */ /* 0x000fe200000e0000 */
[----:B------:R-:W-:Y:S01]  /*4a70*/  UIADD3 UR34, UR10, 0x2, URZ ;  /* 0x000000020a227890 */ /* 0x000fe2000fffe03f */
[----:B------:R-:W-:Y:S01]  /*4a80*/  R2UR UR33, R7 ;  /* 0x00000000072172ca */ /* 0x000fe200000e0000 */
        /* <DEDUP_REMOVED lines=154> */
.L_x_3470:
[----:B------:R-:W-:Y:S01]  /*5430*/  R2UR UR10, R2 ;  /* 0x00000000020a72ca */ /* 0x000fe200000e0000 */
[----:B------:R-:W-:-:S05]  /*5440*/  IMAD.U32 R0, RZ, RZ, UR6 ;  /* 0x00000006ff007e24 */ /* 0x000fca000f8e00ff */
[----:B------:R-:W-:-:S07]  /*5450*/  SHF.L.U32 R0, R0, 0x1f, RZ ;  /* 0x0000001f00007819 */ /* 0x000fce00000006ff */
[----:B------:R-:W-:-:S09]  /*5460*/  ULEA UR10, UR7, UR10, 0x3 ;  /* 0x0000000a070a7291 */ /* 0x000fd2000f8e183f */
[----:B------:R2:W3:Y:S01]  /*5470*/  SYNCS.PHASECHK.TRANS64.TRYWAIT P1, [UR10+0x30850], R0 ;  /* 0x03085000ff0075a7 */ /* 0x0004e2000802014a */
[----:B------:R-:W-:Y:S05]  /*5480*/  @!P0 BRA `(.L_x_3471) ;  /* 0x0000000000048947 */ /* 0x000fea0003800000 */
[----:B------:R-:W-:Y:S01]  /*5490*/  BPT.TRAP 0x1 ;  /* 0x000000040000795c */ /* 0x000fe20000300000 */
.L_x_3471:
[----:B---3--:R-:W-:Y:S05]  /*54a0*/  @P1 BRA `(.L_x_3472) ;  /* 0x0000000000081947 */ /* 0x008fea0003800000 */
[----:B------:R-:W3:Y:S02]  /*54b0*/  SYNCS.PHASECHK.TRANS64.TRYWAIT P1, [UR10+0x30850], R0 ;  /* 0x03085000ff0075a7 */ /* 0x000ee4000802014a */
[----:B---3--:R-:W-:Y:S05]  /*54c0*/  @!P1 BRA `(.L_x_3473) ;  /* 0x000000c000bc9947 */ /* 0x008fea0003800000 */
.L_x_3472:
[----:B------:R-:W-:Y:S01]  /*54d0*/  R2UR UR6, R2 ;  /* 0x00000000020672ca */ /* 0x000fe200000e0000 */
[----:B------:R-:W-:-:S12]  /*54e0*/  WARPGROUP.ARRIVE ;  /* 0x00000000000079c5 */ /* 0x000fd80000000000 */
[----:B------:R-:W-:-:S04]  /*54f0*/  UIADD3 UR6, UR6, 0x400, URZ ;  /* 0x0000040006067890 */ /* 0x000fc8000fffe03f */
[----:B------:R-:W-:-:S04]  /*5500*/  USHF.R.U32.HI UR6, URZ, 0x4, UR6 ;  /* 0x000000043f067899 */ /* 0x000fc80008011606 */
[----:B------:R-:W-:-:S04]  /*5510*/  ULOP3.LUT UR6, UR6, 0x3fff, URZ, 0xc0, !UPT ;  /* 0x00003fff06067892 */ /* 0x000fc8000f8ec03f */
[----:B------:R-:W-:-:S04]  /*5520*/  ULOP3.LUT UR6, UR6, 0x3000000, URZ, 0xfc, !UPT ;  /* 0x0300000006067892 */ /* 0x000fc8000f8efc3f */
[----:B------:R-:W-:-:S03]  /*5530*/  UIMAD UR14, UR7, 0x900, UR6 ;  /* 0x00000900070e78a4 */ /* 0x000fc6000f8e0206 */
[----:B------:R-:W-:-:S04]  /*5540*/  UMOV UR7, 0x40000040 ;  /* 0x4000004000077882 */ /* 0x000fc80000000000 */
[----:B------:R-:W-:Y:S02]  /*5550*/  UMOV UR6, UR14 ;  /* 0x0000000e00067c82 */ /* 0x000fe40008000000 */
        /* <DEDUP_REMOVED lines=25> */
[----:B------:R-:W-:Y:S03]  /*56f0*/  HGMMA.64x192x16.F32.BF16 R24, R168, gdesc[UR4].tnspB, R24, gsb0 ;  /* 0x42e00004a8187df0 */ /* 0x000fe60008001818 */
[----:B------:R-:W-:Y:S02]  /*5700*/  WARPGROUP.DEPBAR.LE gsb0, 0x0 ;  /* 0x00008000000079c5 */ /* 0x000fe40000010000 */
[----:B------:R-:W-:Y:S05]  /*5710*/  @!P0 BRA `(.L_x_3474) ;  /* 0x0000000000048947 */ /* 0x000fea0003800000 */
[----:B------:R-:W-:Y:S01]  /*5720*/  BPT.TRAP 0x1 ;  /* 0x000000040000795c */ /* 0x000fe20000300000 */
.L_x_3474:
        /* <DEDUP_REMOVED lines=24> */
[----:B-1----:R-:W-:Y:S01]  /*58b0*/  FMNMX.FTZ R11, R15, R14, !PT ;  /* 0x0000000e0f0b7209 */ /* 0x002fe20007810000 */
        /* <DEDUP_REMOVED lines=26> */
[----:B------:R-:W-:Y:S01]  /*5a60*/  R2UR UR6, R3 ;  /* 0x00000000030672ca */ /* 0x000fe200000e0000 */
[----:B------:R-:W-:-:S02]  /*5a70*/  UIADD3 UR9, UR9, 0x30840, URZ ;  /* 0x0003084009097890 */ /* 0x000fc4000fffe03f */
[----:B------:R-:W1:Y:S01]  /*5a80*/  MUFU.TANH R122, R122 ;  /* 0x0000007a007a7308 */ /* 0x000e620000002400 */
[----:B---3--:R-:W-:-:S07]  /*5a90*/  FMNMX.FTZ R11, R121, R0, !PT ;  /* 0x00000000790b7209 */ /* 0x008fce0007810000 */
[----:B------:R-:W2:Y:S01]  /*5aa0*/  MUFU.TANH R124, R124 ;  /* 0x0000007c007c7308 */ /* 0x000ea20000002400 */
[----:B0-----:R-:W-:Y:S01]  /*5ab0*/  FMNMX.FTZ R157, R123, R4, !PT ;  /* 0x000000047b9d7209 */ /* 0x001fe20007810000 */
[----:B------:R-:W-:-:S06]  /*5ac0*/  UPRMT UR9, UR6, 0x654, UR9 ;  /* 0x0000065406097896 */ /* 0x000fcc0008000009 */
[----:B------:R-:W0:Y:S01]  /*5ad0*/  MUFU.TANH R125, R125 ;  /* 0x0000007d007d7308 */ /* 0x000e220000002400 */
[----:B-1----:R-:W-:Y:S02]  /*5ae0*/  FMNMX.FTZ R0, R122, R11, !PT ;  /* 0x0000000b7a007209 */ /* 0x002fe40007810000 */
[----:B------:R-:W-:Y:S05]  /*5af0*/  SYNCS.ARRIVE.TRANS64.RED.A1T0 RZ, [UR9], RZ ;  /* 0x000000ffffff79a7 */ /* 0x000fea0008100409 */
[----:B------:R-:W1:Y:S01]  /*5b00*/  MUFU.TANH R127, R127 ;  /* 0x0000007f007f7308 */ /* 0x000e620000002400 */
[----:B--2---:R-:W-:Y:S01]  /*5b10*/  FMNMX.FTZ R4, R124, R157, !PT ;  /* 0x0000009d7c047209 */ /* 0x004fe20007810000 */
[----:B------:R-:W-:Y:S01]  /*5b20*/  FMUL.FTZ R157, R160, UR8 ;  /* 0x00000008a09d7c20 */ /* 0x000fe20008410000 */
[----:B------:R-:W-:-:S05]  /*5b30*/  FMUL.FTZ R160, R163, UR8 ;  /* 0x00000008a3a07c20 */ /* 0x000fca0008410000 */
        /* <DEDUP_REMOVED lines=16> */
[----:B------:R-:W-:Y:S01]  /*5c40*/  FMUL.FTZ R159, R162, UR8 ;  /* 0x00000008a29f7c20 */ /* 0x000fe20008410000 */
[----:B------:R-:W-:-:S05]  /*5c50*/  FMUL.FTZ R162, R165, UR8 ;  /* 0x00000008a5a27c20 */ /* 0x000fca0008410000 */
        /* <DEDUP_REMOVED lines=15> */
[----:B0-----:R-:W-:Y:S01]  /*5d50*/  FMNMX.FTZ R4, R140, R161, !PT ;  /* 0x000000a18c047209 */ /* 0x001fe20007810000 */
[----:B------:R-:W-:Y:S01]  /*5d60*/  FMUL.FTZ R161, R164, UR8 ;  /* 0x00000008a4a17c20 */ /* 0x000fe20008410000 */
[----:B------:R-:W-:-:S05]  /*5d70*/  FMUL.FTZ R164, R167, UR8 ;  /* 0x00000008a7a47c20 */ /* 0x000fca0008410000 */
        /* <DEDUP_REMOVED lines=15> */
[----:B--2---:R-:W-:Y:S01]  /*5e70*/  FMNMX.FTZ R4, R148, R163, !PT ;  /* 0x000000a394047209 */ /* 0x004fe20007810000 */
[----:B------:R-:W-:-:S06]  /*5e80*/  FMUL.FTZ R163, R166, UR8 ;  /* 0x00000008a6a37c20 */ /* 0x000fcc0008410000 */
        /* <DEDUP_REMOVED lines=36> */
[----:B-1----:R-:W-:Y:S02]  /*60d0*/  FMNMX.FTZ R4, R166, R11, !PT ;  /* 0x0000000ba6047209 */ /* 0x002fe40007810000 */
[----:B0-----:R-:W-:-:S03]  /*60e0*/  FMNMX.FTZ R11, R167, R12, !PT ;  /* 0x0000000ca70b7209 */ /* 0x001fc60007810000 */
[C---:B------:R-:W-:Y:S02]  /*60f0*/  FADD.FTZ R12, -R4.reuse, R14 ;  /* 0x0000000e040c7221 */ /* 0x040fe40000010100 */
[----:B------:R-:W-:Y:S01]  /*6100*/  FADD.FTZ R0, -R11, R13 ;  /* 0x0000000d0b007221 */ /* 0x000fe20000010100 */
[----:B------:R-:W-:Y:S01]  /*6110*/  FMUL.FTZ R13, R4, UR11 ;  /* 0x0000000b040d7c20 */ /* 0x000fe20008410000 */
[----:B------:R-:W-:Y:S02]  /*6120*/  FMUL.FTZ R12, R12, UR11 ;  /* 0x0000000b0c0c7c20 */ /* 0x000fe40008410000 */
[----:B------:R-:W-:Y:S01]  /*6130*/  FMUL.FTZ R0, R0, UR11 ;  /* 0x0000000b00007c20 */ /* 0x000fe20008410000 */
[--C-:B------:R-:W-:Y:S01]  /*6140*/  FFMA.FTZ R186, R129, UR11, -R13.reuse ;  /* 0x0000000b81ba7c23 */ /* 0x100fe2000801080d */
        /* <DEDUP_REMOVED lines=48> */
[----:B-1----:R-:W-:Y:S01]  /*6450*/  FFMA.FTZ R120, R0, R5, R189 ;  /* 0x0000000500787223 */ /* 0x002fe200000100bd */
[--C-:B------:R-:W-:Y:S01]  /*6460*/  FFMA.FTZ R14, R158, UR11, -R13.reuse ;  /* 0x0000000b9e0e7c23 */ /* 0x100fe2000801080d */
[--C-:B------:R-:W-:Y:S01]  /*6470*/  FFMA.FTZ R170, R161, UR11, -R13.reuse ;  /* 0x0000000ba1aa7c23 */ /* 0x100fe2000801080d */
[----:B------:R-:W-:Y:S01]  /*6480*/  FFMA.FTZ R171, R163, UR11, -R130 ;  /* 0x0000000ba3ab7c23 */ /* 0x000fe20008010882 */
[----:B------:R-:W-:-:S03]  /*6490*/  FFMA.FTZ R13, R162, UR11, -R13 ;  /* 0x0000000ba20d7c23 */ /* 0x000fc6000801080d */
        /* <DEDUP_REMOVED lines=26> */
[----:B------:R-:W-:-:S06]  /*6640*/  FFMA.FTZ R120, R156, UR11, -R130 ;  /* 0x0000000b9c787c23 */ /* 0x000fcc0008010882 */
        /* <DEDUP_REMOVED lines=68> */
.L_x_3475:
[----:B------:R-:W-:Y:S01]  /*6a90*/  R2UR UR6, R3 ;  /* 0x00000000030672ca */ /* 0x000fe200000e0000 */
[----:B------:R-:W-:Y:S01]  /*6aa0*/  UISETP.GT.AND UP0, UPT, UR5, UR60, UPT ;  /* 0x0000003c0500728c */ /* 0x000fe2000bf04270 */
[----:B------:R-:W-:Y:S01]  /*6ab0*/  F2FP.BF16.F32.PACK_AB R168, R14, R168 ;  /* 0x000000a80ea8723e */ /* 0x000fe200000010ff */
[----:B------:R-:W-:Y:S01]  /*6ac0*/  UIADD3 UR10, UR10, 0x30860, URZ ;  /* 0x000308600a0a7890 */ /* 0x000fe2000fffe03f */
[----:B------:R-:W-:Y:S01]  /*6ad0*/  F2FP.BF16.F32.PACK_AB R170, R13, R170 ;  /* 0x000000aa0daa723e */ /* 0x000fe200000010ff */
[----:B------:R-:W-:Y:S01]  /*6ae0*/  UIADD3 UR5, UR5, -0x1, URZ ;  /* 0xffffffff05057890 */ /* 0x000fe2000fffe03f */
[----:B------:R-:W-:Y:S01]  /*6af0*/  F2FP.BF16.F32.PACK_AB R188, R167, R188 ;  /* 0x000000bca7bc723e */ /* 0x000fe200000010ff */
[----:B------:R-:W-:Y:S01]  /*6b00*/  UMOV UR7, UR38 ;  /* 0x0000002600077c82 */ /* 0x000fe20008000000 */
[----:B------:R-:W-:Y:S01]  /*6b10*/  PLOP3.LUT P1, PT, PT, PT, UP0, 0x80, 0x0 ;  /* 0x000000000000781c */ /* 0x000fe20003f2f008 */
[----:B------:R-:W-:Y:S01]  /*6b20*/  IMAD.MOV.U32 R13, RZ, RZ, R11 ;  /* 0x000000ffff0d7224 */ /* 0x000fe200078e000b */
[----:B------:R-:W-:Y:S01]  /*6b30*/  F2FP.BF16.F32.PACK_AB R189, R137, R189 ;  /* 0x000000bd89bd723e */ /* 0x000fe200000010ff */
[----:B------:R-:W-:Y:S01]  /*6b40*/  IMAD.MOV.U32 R14, RZ, RZ, R4 ;  /* 0x000000ffff0e7224 */ /* 0x000fe200078e0004 */
[----:B------:R-:W-:Y:S01]  /*6b50*/  F2FP.BF16.F32.PACK_AB R190, R166, R190 ;  /* 0x000000bea6be723e */ /* 0x000fe200000010ff */
[----:B------:R-:W-:Y:S01]  /*6b60*/  UPRMT UR10, UR6, 0x654, UR10 ;  /* 0x00000654060a7896 */ /* 0x000fe2000800000a */
[----:B------:R-:W-:-:S02]  /*6b70*/  F2FP.BF16.F32.PACK_AB R191, R134, R191 ;  /* 0x000000bf86bf723e */ /* 0x000fc400000010ff */
[----:B------:R-:W-:Y:S01]  /*6b80*/  UMOV UR6, UR39 ;  /* 0x0000002700067c82 */ /* 0x000fe20008000000 */
[----:B------:R-:W-:Y:S02]  /*6b90*/  F2FP.BF16.F32.PACK_AB R184, R165, R184 ;  /* 0x000000b8a5b8723e */ /* 0x000fe400000010ff */
[----:B------:R-:W-:Y:S02]  /*6ba0*/  F2FP.BF16.F32.PACK_AB R185, R133, R185 ;  /* 0x000000b985b9723e */ /* 0x000fe400000010ff */
[----:B------:R-:W-:Y:S01]  /*6bb0*/  F2FP.BF16.F32.PACK_AB R186, R129, R186 ;  /* 0x000000ba81ba723e */ /* 0x000fe200000010ff */
        /* <DEDUP_REMOVED lines=16> */
[----:B------:R-:W-:Y:S06]  /*6cc0*/  @P1 BRA `(.L_x_3476) ;  /* 0xffffffd800cc1947 */ /* 0x000fec000383ffff */
.L_x_3465:
        /* <DEDUP_REMOVED lines=99> */
.L_x_3477:
[----:B------:R-:W-:Y:S02]  /*7300*/  IMAD.U32 R0, RZ, RZ, UR39 ;  /* 0x00000027ff007e24 */ /* 0x000fe4000f8e00ff */
[----:B------:R-:W-:-:S03]  /*7310*/  IMAD.U32 R13, RZ, RZ, UR38 ;  /* 0x00000026ff0d7e24 */ /* 0x000fc6000f8e00ff */
[----:B------:R-:W-:Y:S01]  /*7320*/  SHF.L.U32 R0, R0, 0x1f, RZ ;  /* 0x0000001f00007819 */ /* 0x000fe200000006ff */
[----:B------:R-:W-:-:S04]  /*7330*/  IMAD R13, R13, 0x8, R2 ;  /* 0x000000080d0d7824 */ /* 0x000fc800078e0202 */
[----:B------:R0:W1:Y:S01]  /*7340*/  SYNCS.PHASECHK.TRANS64.TRYWAIT P1, [R13+URZ+0x30850], R0 ;  /* 0x030850000d0075a7 */ /* 0x000062000802017f */
[----:B------:R-:W-:Y:S05]  /*7350*/  @!P0 BRA `(.L_x_3478) ;  /* 0x0000000000048947 */ /* 0x000fea0003800000 */
[----:B------:R-:W-:Y:S01]  /*7360*/  BPT.TRAP 0x1 ;  /* 0x000000040000795c */ /* 0x000fe20000300000 */
.L_x_3478:
[----:B------:R-:W-:Y:S01]  /*7370*/  IADD3 R2, R2, 0x400, RZ ;  /* 0x0000040002027810 */ /* 0x000fe20007ffe0ff */
[----:B------:R-:W-:-:S03]  /*7380*/  IMAD.U32 R7, RZ, RZ, UR38 ;  /* 0x00000026ff077e24 */ /* 0x000fc6000f8e00ff */
[----:B------:R-:W-:-:S04]  /*7390*/  SHF.R.U32.HI R2, RZ, 0x4, R2 ;  /* 0x00000004ff027819 */ /* 0x000fc80000011602 */
[----:B------:R-:W-:-:S04]  /*73a0*/  LOP3.LUT R2, R2, 0x3fff, RZ, 0xc0, !PT ;  /* 0x00003fff02027812 */ /* 0x000fc800078ec0ff */
[----:B------:R-:W-:Y:S01]  /*73b0*/  LOP3.LUT R2, R2, 0x3000000, RZ, 0xfc, !PT ;  /* 0x0300000002027812 */ /* 0x000fe200078efcff */
[----:B-1----:R-:W-:Y:S06]  /*73c0*/  @P1 BRA `(.L_x_3479) ;  /* 0x0000000000081947 */ /* 0x002fec0003800000 */
[----:B------:R-:W1:Y:S02]  /*73d0*/  SYNCS.PHASECHK.TRANS64.TRYWAIT P1, [R13+URZ+0x30850], R0 ;  /* 0x030850000d0075a7 */ /* 0x000e64000802017f */
[----:B-1----:R-:W-:Y:S05]  /*73e0*/  @!P1 BRA `(.L_x_3480) ;  /* 0x000000a4000c9947 */ /* 0x002fea0003800000 */
.L_x_3479:
[----:B------:R-:W-:Y:S01]  /*73f0*/  IMAD R6, R7, 0x900, R2 ;  /* 0x0000090007067824 */ /* 0x000fe200078e0202 */
[----:B------:R-:W-:Y:S05]  /*7400*/  WARPSYNC.ALL ;  /* 0x0000000000007948 */ /* 0x000fea0003800000 */
[----:B------:R-:W-:Y:S01]  /*7410*/  IMAD.MOV.U32 R7, RZ, RZ, 0x40000040 ;  /* 0x40000040ff077424 */ /* 0x000fe200078e00ff */
[C---:B------:R-:W-:Y:S01]  /*7420*/  R2UR UR6, R6.reuse ;  /* 0x00000000060672ca */ /* 0x040fe200000e0000 */
[----:B------:R-:W-:Y:S01]  /*7430*/  WARPGROUP.ARRIVE ;  /* 0x00000000000079c5 */ /* 0x000fe20000000000 */
[----:B------:R-:W-:Y:S01]  /*7440*/  VIADD R8, R6, 0x80 ;  /* 0x0000008006087836 */ /* 0x000fe20000000000 */
[----:B01----:R-:W0:Y:S01]  /*7450*/  SHFL.BFLY PT, R0, R5, 0x2, 0x1f ;  /* 0x0c401f0005007f89 */ /* 0x003e2200000e0000 */
[----:B------:R-:W-:Y:S01]  /*7460*/  R2UR UR7, R7 ;  /* 0x00000000070772ca */ /* 0x000fe200000e0000 */
[----:B------:R-:W-:-:S02]  /*7470*/  IMAD.MOV.U32 R9, RZ, RZ, 0x40000040 ;  /* 0x40000040ff097424 */ /* 0x000fc400078e00ff */
[----:B------:R-:W-:Y:S02]  /*7480*/  IMAD.MOV.U32 R7, RZ, RZ, 0x40000040 ;  /* 0x40000040ff077424 */ /* 0x000fe400078e00ff */
[----:B------:R-:W-:-:S08]  /*7490*/  IMAD.U32 R15, RZ, RZ, UR11 ;  /* 0x0000000bff0f7e24 */ /* 0x000fd0000f8e00ff */
[----:B------:R-:W-:Y:S01]  /*74a0*/  HGMMA.64x192x16.F32.BF16 R24, R188, gdesc[UR4].tnspB, R24, gsb0 ;  /* 0x42e00004bc187df0 */ /* 0x000fe20008001818 */
[----:B------:R-:W-:Y:S01]  /*74b0*/  R2UR UR6, R8 ;  /* 0x00000000080672ca */ /* 0x000fe200000e0000 */
[----:B------:R-:W-:Y:S01]  /*74c0*/  VIADD R8, R6, 0x100 ;  /* 0x0000010006087836 */ /* 0x000fe20000000000 */
[----:B------:R-:W-:Y:S01]  /*74d0*/  R2UR UR7, R9 ;  /* 0x00000000090772ca */ /* 0x000fe200000e0000 */
[----:B------:R-:W-:Y:S02]  /*74e0*/  IMAD.MOV.U32 R9, RZ, RZ, 0x40000040 ;  /* 0x40000040ff097424 */ /* 0x000fe400078e00ff */
[----:B0-----:R-:W-:Y:S01]  /*74f0*/  FADD.FTZ R2, R0, R5 ;  /* 0x0000000500027221 */ /* 0x001fe20000010000 */
[----:B------:R-:W-:Y:S01]  /*7500*/  IMAD.MOV.U32 R5, RZ, RZ, RZ ;  /* 0x000000ffff057224 */ /* 0x000fe200078e00ff */
[----:B------:R-:W-:Y:S02]  /*7510*/  WARPGROUP.DEPBAR.LE gsb0, 0x0 ;  /* 0x00008000000079c5 */ /* 0x000fe40000010000 */
[----:B------:R-:W-:-:S10]  /*7520*/  WARPGROUP.ARRIVE ;  /* 0x00000000000079c5 */ /* 0x000fd40000000000 */
[----:B------:R-:W-:Y:S01]  /*7530*/  HGMMA.64x192x16.F32.BF16 R24, R184, gdesc[UR4].tnspB, R24, gsb0 ;  /* 0x42e00004b8187df0 */ /* 0x000fe20008001818 */
[----:B------:R-:W-:Y:S01]  /*7540*/  R2UR UR6, R8 ;  /* 0x00000000080672ca */ /* 0x000fe200000e0000 */
[----:B------:R-:W-:Y:S01]  /*7550*/  VIADD R8, R6, 0x180 ;  /* 0x0000018006087836 */ /* 0x000fe20000000000 */
[----:B------:R-:W-:Y:S01]  /*7560*/  R2UR UR7, R9 ;  /* 0x00000000090772ca */ /* 0x000fe200000e0000 */
[----:B------:R-:W-:Y:S01]  /*7570*/  IMAD.MOV.U32 R9, RZ, RZ, 0x40000040 ;  /* 0x40000040ff097424 */ /* 0x000fe200078e00ff */
[----:B------:R-:W-:Y:S02]  /*7580*/  WARPGROUP.DEPBAR.LE gsb0, 0x0 ;  /* 0x00008000000079c5 */ /* 0x000fe40000010000 */
[----:B------:R-:W-:-:S13]  /*7590*/  WARPGROUP.ARRIVE ;  /* 0x00000000000079c5 */ /* 0x000fda0000000000 */
[----:B------:R-:W-:Y:S01]  /*75a0*/  HGMMA.64x192x16.F32.BF16 R24, R180, gdesc[UR4].tnspB, R24, gsb0 ;  /* 0x42e00004b4187df0 */ /* 0x000fe20008001818 */
[----:B------:R-:W-:Y:S02]  /*75b0*/  R2UR UR6, R8 ;  /* 0x00000000080672ca */ /* 0x000fe400000e0000 */
[----:B------:R-:W-:Y:S01]  /*75c0*/  R2UR UR7, R9 ;  /* 0x00000000090772ca */ /* 0x000fe200000e0000 */
[----:B------:R-:W-:Y:S01]  /*75d0*/  IMAD.MOV.U32 R9, RZ, RZ, 0x40000040 ;  /* 0x40000040ff097424 */ /* 0x000fe200078e00ff */
[C---:B------:R-:W-:Y:S01]  /*75e0*/  IADD3 R8, R6.reuse, 0x200, RZ ;  /* 0x0000020006087810 */ /* 0x040fe20007ffe0ff */
[----:B------:R-:W-:Y:S01]  /*75f0*/  VIADD R6, R6, 0x280 ;  /* 0x0000028006067836 */ /* 0x000fe20000000000 */
[----:B------:R-:W-:Y:S02]  /*7600*/  WARPGROUP.DEPBAR.LE gsb0, 0x0 ;  /* 0x00008000000079c5 */ /* 0x000fe40000010000 */
[----:B------:R-:W-:-:S11]  /*7610*/  WARPGROUP.ARRIVE ;  /* 0x00000000000079c5 */ /* 0x000fd60000000000 */
[----:B------:R-:W-:Y:S01]  /*7620*/  HGMMA.64x192x16.F32.BF16 R24, R176, gdesc[UR4].tnspB, R24, gsb0 ;  /* 0x42e00004b0187df0 */ /* 0x000fe20008001818 */
[----:B------:R-:W-:Y:S02]  /*7630*/  R2UR UR6, R8 ;  /* 0x00000000080672ca */ /* 0x000fe400000e0000 */
[----:B------:R-:W-:Y:S02]  /*7640*/  R2UR UR7, R9 ;  /* 0x00000000090772ca */ /* 0x000fe400000e0000 */
[----:B------:R-:W0:Y:S02]  /*7650*/  SHFL.BFLY PT, R9, R2, 0x1, 0x1f ;  /* 0x0c201f0002097f89 */ /* 0x000e2400000e0000 */
[----:B0-----:R-:W-:Y:S01]  /*7660*/  FADD.FTZ R14, R2, R9 ;  /* 0x00000009020e7221 */ /* 0x001fe20000010000 */
[----:B------:R-:W-:-:S04]  /*7670*/  MOV R2, 0xff800000 ;  /* 0xff80000000027802 */ /* 0x000fc80000000f00 */
[----:B------:R-:W-:-:S13]  /*7680*/  FSETP.NE.FTZ.AND P2, PT, R14, RZ, PT ;  /* 0x000000ff0e00720b */ /* 0x000fda0003f55000 */
[----:B------:R-:W0:Y:S01]  /*7690*/  @P2 MUFU.LG2 R9, R14 ;  /* 0x0000000e00092308 */ /* 0x000e220000000c00 */
[----:B------:R-:W-:-:S07]  /*76a0*/  @P2 FMUL.FTZ R15, R15, 0.69314718246459960938 ;  /* 0x3f3172180f0f2820 */ /* 0x000fce0000410000 */
[----:B------:R-:W-:Y:S01]  /*76b0*/  @P2 MUFU.RCP R5, R14 ;  /* 0x0000000e00052308 */ /* 0x000fe20000001000 */
[----:B------:R-:W-:Y:S02]  /*76c0*/  WARPGROUP.DEPBAR.LE gsb0, 0x0 ;  /* 0x00008000000079c5 */ /* 0x000fe40000010000 */
[----:B------:R-:W-:-:S06]  /*76d0*/  WARPGROUP.ARRIVE ;  /* 0x00000000000079c5 */ /* 0x000fcc0000000000 */
[----:B------:R-:W-:Y:S01]  /*76e0*/  HGMMA.64x192x16.F32.BF16 R24, R172, gdesc[UR4].tnspB, R24, gsb0 ;  /* 0x42e00004ac187df0 */ /* 0x000fe20008001818 */
[----:B------:R-:W-:Y:S01]  /*76f0*/  R2UR UR6, R6 ;  /* 0x00000000060672ca */ /* 0x000fe200000e0000 */
[----:B------:R-:W-:Y:S01]  /*7700*/  IMAD.MOV.U32 R6, RZ, RZ, RZ ;  /* 0x000000ffff067224 */ /* 0x000fe200078e00ff */
[----:B------:R-:W-:Y:S02]  /*7710*/  R2UR UR7, R7 ;  /* 0x00000000070772ca */ /* 0x000fe400000e0000 */
[----:B------:R-:W1:Y:S02]  /*7720*/  SHFL.BFLY PT, R7, R10, 0x2, 0x1f ;  /* 0x0c401f000a077f89 */ /* 0x000e6400000e0000 */
[----:B-1----:R-:W-:Y:S01]  /*7730*/  FADD.FTZ R7, R7, R10 ;  /* 0x0000000a07077221 */ /* 0x002fe20000010000 */
[----:B0-----:R-:W-:-:S04]  /*7740*/  @P2 FMUL.FTZ R10, R9, 0.69314718246459960938 ;  /* 0x3f317218090a2820 */ /* 0x001fc80000410000 */
[----:B------:R-:W0:Y:S01]  /*7750*/  SHFL.BFLY PT, R0, R7, 0x1, 0x1f ;  /* 0x0c201f0007007f89 */ /* 0x000e2200000e0000 */
[----:B------:R-:W-:Y:S01]  /*7760*/  @P2 FFMA.FTZ R2, R15, R11, R10 ;  /* 0x0000000b0f022223 */ /* 0x000fe2000001000a */
[----:B0-----:R-:W-:Y:S01]  /*7770*/  FADD.FTZ R12, R7, R0 ;  /* 0x00000000070c7221 */ /* 0x001fe20000010000 */
[----:B------:R-:W-:Y:S02]  /*7780*/  IMAD.U32 R7, RZ, RZ, UR11 ;  /* 0x0000000bff077e24 */ /* 0x000fe4000f8e00ff */
[----:B------:R-:W-:Y:S02]  /*7790*/  IMAD.MOV.U32 R0, RZ, RZ, -0x800000 ;  /* 0xff800000ff007424 */ /* 0x000fe400078e00ff */
[----:B------:R-:W-:-:S13]  /*77a0*/  FSETP.NE.FTZ.AND P1, PT, R12, RZ, PT ;  /* 0x000000ff0c00720b */ /* 0x000fda0003f35000 */
[----:B------:R-:W0:Y:S01]  /*77b0*/  @P1 MUFU.LG2 R8, R12 ;  /* 0x0000000c00081308 */ /* 0x000e220000000c00 */
[----:B------:R-:W-:-:S07]  /*77c0*/  @P1 FMUL.FTZ R7, R7, 0.69314718246459960938 ;  /* 0x3f31721807071820 */ /* 0x000fce0000410000 */
[----:B------:R1:W2:Y:S01]  /*77d0*/  @P1 MUFU.RCP R6, R12 ;  /* 0x0000000c00061308 */ /* 0x0002a20000001000 */
[----:B0-----:R-:W-:-:S04]  /*77e0*/  @P1 FMUL.FTZ R8, R8, 0.69314718246459960938 ;  /* 0x3f31721808081820 */ /* 0x001fc80000410000 */
[----:B------:R-:W-:Y:S01]  /*77f0*/  @P1 FFMA.FTZ R0, R7, R4, R8 ;  /* 0x0000000407001223 */ /* 0x000fe20000010008 */
[----:B------:R-:W-:Y:S02]  /*7800*/  WARPGROUP.DEPBAR.LE gsb0, 0x0 ;  /* 0x00008000000079c5 */ /* 0x000fe40000010000 */
[----:B------:R-:W-:-:S06]  /*7810*/  WARPGROUP.ARRIVE ;  /* 0x00000000000079c5 */ /* 0x000fcc0000000000 */
[----:B------:R-:W-:Y:S03]  /*7820*/  HGMMA.64x192x16.F32.BF16 R24, R168, gdesc[UR4].tnspB, R24, gsb0 ;  /* 0x42e00004a8187df0 */ /* 0x000fe60008001818 */
[----:B------:R-:W-:Y:S02]  /*7830*/  WARPGROUP.DEPBAR.LE gsb0, 0x0 ;  /* 0x00008000000079c5 */ /* 0x000fe40000010000 */
[----:B-12---:R-:W-:Y:S05]  /*7840*/  @!P0 BRA `(.L_x_3481) ;  /* 0x0000000000048947 */ /* 0x006fea0003800000 */
[----:B------:R-:W-:Y:S01]  /*7850*/  BPT.TRAP 0x1 ;  /* 0x000000040000795c */ /* 0x000fe20000300000 */
.L_x_3481:
[----:B------:R-:W-:Y:S01]  /*7860*/  VIADD R4, R13, 0x30860 ;  /* 0x000308600d047836 */ /* 0x000fe20000000000 */
[----:B------:R-:W-:Y:S01]  /*7870*/  R2UR UR4, R215 ;  /* 0x00000000d70472ca */ /* 0x000fe200000e0000 */
[----:B------:R-:W-:Y:S01]  /*7880*/  UIADD3 UR38, UR38, 0x1, URZ ;  /* 0x0000000126267890 */ /* 0x000fe2000fffe03f */
[-C--:B------:R-:W-:Y:S01]  /*7890*/  FMUL.FTZ R24, R24, R6.reuse ;  /* 0x0000000618187220 */ /* 0x080fe20000410000 */
[-C--:B------:R-:W-:Y:S01]  /*78a0*/  FMUL.FTZ R25, R25, R6.reuse ;  /* 0x0000000619197220 */ /* 0x080fe20000410000 */
[----:B------:R-:W-:Y:S01]  /*78b0*/  PRMT R4, R3, 0x654, R4 ;  /* 0x0000065403047816 */ /* 0x000fe20000000004 */
[----:B------:R-:W-:Y:S01]  /*78c0*/  UISETP.NE.AND UP0, UPT, UR38, 0x2, UPT ;  /* 0x000000022600788c */ /* 0x000fe2000bf05270 */
[-C--:B------:R-:W-:Y:S01]  /*78d0*/  FMUL.FTZ R28, R28, R6.reuse ;  /* 0x000000061c1c7220 */ /* 0x080fe20000410000 */
[-C--:B------:R-:W-:Y:S01]  /*78e0*/  FMUL.FTZ R29, R29, R6.reuse ;  /* 0x000000061d1d7220 */ /* 0x080fe20000410000 */
[----:B------:R0:W-:Y:S01]  /*78f0*/  SYNCS.ARRIVE.TRANS64.RED.A1T0 RZ, [R4+URZ], RZ ;  /* 0x000000ff04ff79a7 */ /* 0x0001e2000810043f */
[-C--:B------:R-:W-:Y:S01]  /*7900*/  FMUL.FTZ R32, R32, R6.reuse ;  /* 0x0000000620207220 */ /* 0x080fe20000410000 */
[-C--:B------:R-:W-:Y:S01]  /*7910*/  FMUL.FTZ R33, R33, R6.reuse ;  /* 0x0000000621217220 */ /* 0x080fe20000410000 */
[-C--:B------:R-:W-:Y:S01]  /*7920*/  FMUL.FTZ R36, R36, R6.reuse ;  /* 0x0000000624247220 */ /* 0x080fe20000410000 */
[-C--:B------:R-:W-:Y:S01]  /*7930*/  FMUL.FTZ R37, R37, R6.reuse ;  /* 0x0000000625257220 */ /* 0x080fe20000410000 */
[----:B------:R-:W-:Y:S01]  /*7940*/  UIADD3 UR4, UR4, 0x1, URZ ;  /* 0x0000000104047890 */ /* 0x000fe2000fffe03f */
[-C--:B------:R-:W-:Y:S01]  /*7950*/  FMUL.FTZ R40, R40, R6.reuse ;  /* 0x0000000628287220 */ /* 0x080fe20000410000 */
[-C--:B------:R-:W-:Y:S01]  /*7960*/  FMUL.FTZ R41, R41, R6.reuse ;  /* 0x0000000629297220 */ /* 0x080fe20000410000 */
[-C--:B------:R-:W-:Y:S01]  /*7970*/  FMUL.FTZ R44, R44, R6.reuse ;  /* 0x000000062c2c7220 */ /* 0x080fe20000410000 */
[-C--:B------:R-:W-:Y:S01]  /*7980*/  FMUL.FTZ R45, R45, R6.reuse ;  /* 0x000000062d2d7220 */ /* 0x080fe20000410000 */
[-C--:B------:R-:W-:Y:S01]  /*7990*/  FMUL.FTZ R48, R48, R6.reuse ;  /* 0x0000000630307220 */ /* 0x080fe20000410000 */
[----:B------:R-:W-:Y:S01]  /*79a0*/  IMAD.U32 R215, RZ, RZ, UR4 ;  /* 0x00000004ffd77e24 */ /* 0x000fe2000f8e00ff */
        /* <DEDUP_REMOVED lines=86> */
[----:B0-----:R-:W-:-:S12]  /*7f10*/  ULOP3.LUT UR39, UR39, UR4, URZ, 0x3c, !UPT ;  /* 0x0000000427277292 */ /* 0x001fd8000f8e3c3f */
.L_x_3457:
        /* <DEDUP_REMOVED lines=11> */
[----:B------:R-:W2:Y:S01]  /*7fd0*/  LDL R3, [R1+0x24] ;  /* 0x0000240001037983 */ /* 0x000ea20000100800 */
[----:B------:R-:W0:Y:S01]  /*7fe0*/  S2UR UR4, SR_SWINHI ;  /* 0x00000000000479c3 */ /* 0x000e220000002f00 */
[----:B------:R-:W-:Y:S01]  /*7ff0*/  IMAD.MOV.U32 R4, RZ, RZ, 0x2 ;  /* 0x00000002ff047424 */ /* 0x000fe200078e00ff */
[----:B------:R-:W-:Y:S01]  /*8000*/  R2UR UR20, R18 ;  /* 0x00000000121472ca */ /* 0x000fe200000e0000 */
[----:B------:R-:W-:Y:S01]  /*8010*/  ULDC.64 UR14, c[0x0][0xc00] ;  /* 0x00030000000e7ab9 */ /* 0x000fe20000000a00 */
[----:B------:R-:W-:Y:S01]  /*8020*/  R2UR UR17, R214 ;  /* 0x00000000d61172ca */ /* 0x000fe200000e0000 */
[----:B------:R-:W3:Y:S01]  /*8030*/  LDL R138, [R1+0x20] ;  /* 0x00002000018a7983 */ /* 0x000ee20000100800 */
[----:B------:R-:W-:Y:S02]  /*8040*/  R2UR UR19, R212 ;  /* 0x00000000d41372ca */ /* 0x000fe400000e0000 */
[----:B------:R-:W-:Y:S02]  /*8050*/  R2UR UR18, R23 ;  /* 0x00000000171272ca */ /* 0x000fe400000e0000 */
[----:B------:R-:W-:Y:S01]  /*8060*/  R2UR UR22, R211 ;  /* 0x00000000d31672ca */ /* 0x000fe200000e0000 */
[----:B------:R-:W-:Y:S01]  /*8070*/  UMOV UR10, UR8 ;  /* 0x00000008000a7c82 */ /* 0x000fe20008000000 */
[----:B0-----:R-:W-:Y:S01]  /*8080*/  UMOV UR11, UR4 ;  /* 0x00000004000b7c82 */ /* 0x001fe20008000000 */
[----:B------:R-:W-:-:S04]  /*8090*/  USHF.L.U32 UR4, UR61, 0x2, URZ ;  /* 0x000000023d047899 */ /* 0x000fc8000800063f */
[----:B------:R-:W-:Y:S02]  /*80a0*/  USHF.L.U64.HI UR16, UR61, 0x2, UR17 ;  /* 0x000000023d107899 */ /* 0x000fe40008010211 */
[----:B------:R-:W-:-:S04]  /*80b0*/  UIADD3 UR9, UP0, UR4, UR14, URZ ;  /* 0x0000000e04097290 */ /* 0x000fc8000ff1e03f */
[----:B------:R-:W-:Y:S01]  /*80c0*/  UIADD3.X UR12, UR16, UR15, URZ, UP0, !UPT ;  /* 0x0000000f100c7290 */ /* 0x000fe200087fe43f */
[----:B------:R-:W-:Y:S01]  /*80d0*/  BAR.SYNC.DEFER_BLOCKING 0x1, 0x100 ;  /* 0x0044000000007b1d */ /* 0x000fe20000010000 */
[----:B--2---:R-:W-:-:S03]  /*80e0*/  IMAD.WIDE R4, R3, R4, UR10 ;  /* 0x0000000a03047e25 */ /* 0x004fc6000f8e0204 */
[C---:B------:R-:W-:Y:S02]  /*80f0*/  IADD3 R8, P1, R4.reuse, 0x40, RZ ;  /* 0x0000004004087810 */ /* 0x040fe40007f3e0ff */
[C---:B------:R-:W-:Y:S02]  /*8100*/  LOP3.LUT R3, R4.reuse, 0x380, RZ, 0xc0, !PT ;  /* 0x0000038004037812 */ /* 0x040fe400078ec0ff */
[C---:B------:R-:W-:Y:S02]  /*8110*/  IADD3 R6, P2, R4.reuse, 0x20, RZ ;  /* 0x0000002004067810 */ /* 0x040fe40007f5e0ff */
[C---:B------:R-:W-:Y:S02]  /*8120*/  IADD3 R133, P6, R4.reuse, 0x60, RZ ;  /* 0x0000006004857810 */ /* 0x040fe40007fde0ff */
[----:B------:R-:W-:Y:S02]  /*8130*/  IADD3 R135, P5, R4, 0x4000, RZ ;  /* 0x0000400004877810 */ /* 0x000fe40007fbe0ff */
[----:B------:R-:W-:-:S02]  /*8140*/  LOP3.LUT R7, R8, 0x380, RZ, 0xc0, !PT ;  /* 0x0000038008077812 */ /* 0x000fc400078ec0ff */
[----:B------:R-:W-:Y:S01]  /*8150*/  SHF.R.U64 R3, R3, 0x3, RZ ;  /* 0x0000000303037819 */ /* 0x000fe200000012ff */
[--C-:B------:R-:W-:Y:S01]  /*8160*/  IMAD.X R11, RZ, RZ, R5.reuse, P2 ;  /* 0x000000ffff0b7224 */ /* 0x100fe200010e0605 */
[C---:B------:R-:W-:Y:S01]  /*8170*/  IADD3 R86, P0, R4.reuse, 0x4020, RZ ;  /* 0x0000402004567810 */ /* 0x040fe20007f1e0ff */
[--C-:B------:R-:W-:Y:S01]  /*8180*/  IMAD.X R13, RZ, RZ, R5.reuse, P1 ;  /* 0x000000ffff0d7224 */ /* 0x100fe200008e0605 */
[C---:B------:R-:W-:Y:S01]  /*8190*/  IADD3 R137, P4, R4.reuse, 0x4040, RZ ;  /* 0x0000404004897810 */ /* 0x040fe20007f9e0ff */
[--C-:B------:R-:W-:Y:S01]  /*81a0*/  IMAD.X R15, RZ, RZ, R5.reuse, P6 ;  /* 0x000000ffff0f7224 */ /* 0x100fe200030e0605 */
[C---:B------:R-:W-:Y:S01]  /*81b0*/  IADD3 R90, P3, R4.reuse, 0x4060, RZ ;  /* 0x00004060045a7810 */ /* 0x040fe20007f7e0ff */
[----:B------:R-:W-:Y:S01]  /*81c0*/  IMAD.X R85, RZ, RZ, R5, P5 ;  /* 0x000000ffff557224 */ /* 0x000fe200028e0605 */
[C---:B------:R-:W-:Y:S02]  /*81d0*/  IADD3 R139, P2, R4.reuse, 0x8000, RZ ;  /* 0x00008000048b7810 */ /* 0x040fe40007f5e0ff */
[----:B------:R-:W-:-:S02]  /*81e0*/  IADD3 R141, P1, R4, 0x8020, RZ ;  /* 0x00008020048d7810 */ /* 0x000fc40007f3e0ff */
[C---:B------:R-:W-:Y:S02]  /*81f0*/  IADD3 R143, P6, R4.reuse, 0x8040, RZ ;  /* 0x00008040048f7810 */ /* 0x040fe40007fde0ff */
[----:B------:R-:W-:Y:S02]  /*8200*/  IADD3 R145, P5, R4, 0x8060, RZ ;  /* 0x0000806004917810 */ /* 0x000fe40007fbe0ff */
[----:B------:R-:W-:Y:S02]  /*8210*/  SHF.R.U64 R7, R7, 0x3, RZ ;  /* 0x0000000307077819 */ /* 0x000fe400000012ff */
[----:B------:R-:W-:Y:S02]  /*8220*/  LOP3.LUT R4, R3, R4, RZ, 0x3c, !PT ;  /* 0x0000000403047212 */ /* 0x000fe400078e3cff */
[----:B------:R-:W-:Y:S02]  /*8230*/  LOP3.LUT R3, R6, 0x380, RZ, 0xc0, !PT ;  /* 0x0000038006037812 */ /* 0x000fe400078ec0ff */
[----:B------:R-:W-:-:S02]  /*8240*/  LOP3.LUT R12, R7, R8, RZ, 0x3c, !PT ;  /* 0x00000008070c7212 */ /* 0x000fc400078e3cff */
[----:B------:R-:W-:Y:S02]  /*8250*/  LOP3.LUT R8, R139, 0x380, RZ, 0xc0, !PT ;  /* 0x000003808b087812 */ /* 0x000fe400078ec0ff */
[----:B------:R-:W-:Y:S02]  /*8260*/  SHF.R.U64 R3, R3, 0x3, RZ ;  /* 0x0000000303037819 */ /* 0x000fe400000012ff */
[----:B------:R-:W-:Y:S02]  /*8270*/  LOP3.LUT R18, R135, 0x380, RZ, 0xc0, !PT ;  /* 0x0000038087127812 */ /* 0x000fe400078ec0ff */
[----:B------:R-:W-:Y:S02]  /*8280*/  SHF.R.U64 R8, R8, 0x3, RZ ;  /* 0x0000000308087819 */ /* 0x000fe400000012ff */
[----:B------:R-:W-:Y:S02]  /*8290*/  LOP3.LUT R14, R133, 0x380, RZ, 0xc0, !PT ;  /* 0x00000380850e7812 */ /* 0x000fe400078ec0ff */
[----:B------:R-:W-:-:S02]  /*82a0*/  LOP3.LUT R10, R3, R6, RZ, 0x3c, !PT ;  /* 0x00000006030a7212 */ /* 0x000fc400078e3cff */
[----:B------:R-:W-:Y:S02]  /*82b0*/  SHF.R.U64 R18, R18, 0x3, RZ ;  /* 0x0000000312127819 */ /* 0x000fe400000012ff */
[----:B------:R-:W-:Y:S02]  /*82c0*/  LOP3.LUT R3, R86, 0x380, RZ, 0xc0, !PT ;  /* 0x0000038056037812 */ /* 0x000fe400078ec0ff */
[----:B------:R-:W-:Y:S02]  /*82d0*/  LOP3.LUT R6, R137, 0x380, RZ, 0xc0, !PT ;  /* 0x0000038089067812 */ /* 0x000fe400078ec0ff */
[----:B------:R-:W-:Y:S02]  /*82e0*/  LOP3.LUT R7, R90, 0x380, RZ, 0xc0, !PT ;  /* 0x000003805a077812 */ /* 0x000fe400078ec0ff */
[----:B------:R-:W-:Y:S02]  /*82f0*/  LOP3.LUT R126, R8, R139, RZ, 0x3c, !PT ;  /* 0x0000008b087e7212 */ /* 0x000fe400078e3cff */
[----:B------:R-:W-:-:S02]  /*8300*/  SHF.R.U64 R14, R14, 0x3, RZ ;  /* 0x000000030e0e7819 */ /* 0x000fc400000012ff */
[----:B------:R-:W-:Y:S02]  /*8310*/  LOP3.LUT R8, R141, 0x380, RZ, 0xc0, !PT ;  /* 0x000003808d087812 */ /* 0x000fe400078ec0ff */
[----:B------:R-:W-:Y:S02]  /*8320*/  LOP3.LUT R84, R18, R135, RZ, 0x3c, !PT ;  /* 0x0000008712547212 */ /* 0x000fe400078e3cff */
[----:B------:R-:W-:Y:S02]  /*8330*/  SHF.R.U64 R3, R3, 0x3, RZ ;  /* 0x0000000303037819 */ /* 0x000fe400000012ff */
[----:B------:R-:W-:Y:S02]  /*8340*/  LOP3.LUT R132, R145, 0x380, RZ, 0xc0, !PT ;  /* 0x0000038091847812 */ /* 0x000fe400078ec0ff */
[----:B------:R-:W-:Y:S02]  /*8350*/  SHF.R.U64 R6, R6, 0x3, RZ ;  /* 0x0000000306067819 */ /* 0x000fe400000012ff */
[----:B------:R-:W-:-:S02]  /*8360*/  SHF.R.U64 R7, R7, 0x3, RZ ;  /* 0x0000000307077819 */ /* 0x000fc400000012ff */
[----:B------:R-:W-:Y:S01]  /*8370*/  LOP3.LUT R18, R143, 0x380, RZ, 0xc0, !PT ;  /* 0x000003808f127812 */ /* 0x000fe200078ec0ff */
[--C-:B------:R-:W-:Y:S01]  /*8380*/  IMAD.X R87, RZ, RZ, R5.reuse, P0 ;  /* 0x000000ffff577224 */ /* 0x100fe200000e0605 */
[----:B------:R-:W-:Y:S02]  /*8390*/  LOP3.LUT R14, R14, R133, RZ, 0x3c, !PT ;  /* 0x000000850e0e7212 */ /* 0x000fe400078e3cff */
[----:B------:R-:W-:Y:S01]  /*83a0*/  SHF.R.U64 R8, R8, 0x3, RZ ;  /* 0x0000000308087819 */ /* 0x000fe200000012ff */
[--C-:B------:R-:W-:Y:S01]  /*83b0*/  IMAD.X R91, RZ, RZ, R5.reuse, P3 ;  /* 0x000000ffff5b7224 */ /* 0x100fe200018e0605 */
[----:B------:R-:W-:Y:S01]  /*83c0*/  LOP3.LUT R86, R3, R86, RZ, 0x3c, !PT ;  /* 0x0000005603567212 */ /* 0x000fe200078e3cff */
[--C-:B------:R-:W-:Y:S01]  /*83d0*/  IMAD.X R127, RZ, RZ, R5.reuse, P2 ;  /* 0x000000ffff7f7224 */ /* 0x100fe200010e0605 */
[----:B------:R-:W-:Y:S01]  /*83e0*/  SHF.R.U64 R132, R132, 0x3, RZ ;  /* 0x0000000384847819 */ /* 0x000fe200000012ff */
[--C-:B------:R-:W-:Y:S01]  /*83f0*/  IMAD.X R129, RZ, RZ, R5.reuse, P1 ;  /* 0x000000ffff817224 */ /* 0x100fe200008e0605 */
[----:B------:R-:W-:Y:S01]  /*8400*/  IADD3.X R89, RZ, R5, RZ, P4, !PT ;  /* 0x00000005ff597210 */ /* 0x000fe200027fe4ff */
[--C-:B------:R-:W-:Y:S01]  /*8410*/  IMAD.X R131, RZ, RZ, R5.reuse, P6 ;  /* 0x000000ffff837224 */ /* 0x100fe200030e0605 */
[----:B------:R-:W-:Y:S01]  /*8420*/  LOP3.LUT R88, R6, R137, RZ, 0x3c, !PT ;  /* 0x0000008906587212 */ /* 0x000fe200078e3cff */
[----:B------:R-:W-:Y:S01]  /*8430*/  IMAD.X R9, RZ, RZ, R5, P5 ;  /* 0x000000ffff097224 */ /* 0x000fe200028e0605 */
[----:B------:R-:W-:-:S02]  /*8440*/  LOP3.LUT R90, R7, R90, RZ, 0x3c, !PT ;  /* 0x0000005a075a7212 */ /* 0x000fc400078e3cff */
[----:B------:R-:W-:Y:S02]  /*8450*/  MOV R3, R4 ;  /* 0x0000000400037202 */ /* 0x000fe40000000f00 */
[----:B------:R-:W-:Y:S02]  /*8460*/  SHF.R.U64 R18, R18, 0x3, RZ ;  /* 0x0000000312127819 */ /* 0x000fe400000012ff */
[----:B------:R-:W-:Y:S02]  /*8470*/  F2FP.BF16.F32.PACK_AB R4, R25, R24 ;  /* 0x000000181904723e */ /* 0x000fe400000010ff */
[----:B------:R-:W-:Y:S02]  /*8480*/  F2FP.BF16.F32.PACK_AB R5, R27, R26 ;  /* 0x0000001a1b05723e */ /* 0x000fe400000010ff */
[----:B------:R-:W-:Y:S02]  /*8490*/  F2FP.BF16.F32.PACK_AB R6, R29, R28 ;  /* 0x0000001c1d06723e */ /* 0x000fe400000010ff */
[----:B------:R-:W-:-:S02]  /*84a0*/  F2FP.BF16.F32.PACK_AB R7, R31, R30 ;  /* 0x0000001e1f07723e */ /* 0x000fc400000010ff */
[----:B------:R-:W-:Y:S02]  /*84b0*/  LOP3.LUT R128, R8, R141, RZ, 0x3c, !PT ;  /* 0x0000008d08807212 */ /* 0x000fe400078e3cff */
[----:B------:R-:W-:Y:S02]  /*84c0*/  MOV R136, R12 ;  /* 0x0000000c00887202 */ /* 0x000fe40000000f00 */
[----:B------:R-:W-:Y:S02]  /*84d0*/  MOV R135, R14 ;  /* 0x0000000e00877202 */ /* 0x000fe40000000f00 */
[----:B------:R-:W-:Y:S02]  /*84e0*/  LOP3.LUT R8, R132, R145, RZ, 0x3c, !PT ;  /* 0x0000009184087212 */ /* 0x000fe400078e3cff */
[----:B------:R-:W-:Y:S02]  /*84f0*/  MOV R137, R10 ;  /* 0x0000000a00897202 */ /* 0x000fe40000000f00 */
[----:B------:R-:W-:-:S02]  /*8500*/  F2FP.BF16.F32.PACK_AB R12, R33, R32 ;  /* 0x00000020210c723e */ /* 0x000fc400000010ff */
[----:B------:R-:W-:Y:S02]  /*8510*/  F2FP.BF16.F32.PACK_AB R13, R35, R34 ;  /* 0x00000022230d723e */ /* 0x000fe400000010ff */
[----:B------:R-:W-:Y:S02]  /*8520*/  F2FP.BF16.F32.PACK_AB R14, R37, R36 ;  /* 0x00000024250e723e */ /* 0x000fe400000010ff */
[----:B------:R-:W-:Y:S02]  /*8530*/  F2FP.BF16.F32.PACK_AB R15, R39, R38 ;  /* 0x00000026270f723e */ /* 0x000fe400000010ff */
[----:B------:R-:W-:Y:S02]  /*8540*/  LOP3.LUT R130, R18, R143, RZ, 0x3c, !PT ;  /* 0x0000008f12827212 */ /* 0x000fe400078e3cff */
[----:B------:R-:W-:Y:S02]  /*8550*/  MOV R134, R84 ;  /* 0x0000005400867202 */ /* 0x000fe40000000f00 */
[----:B------:R-:W-:Y:S01]  /*8560*/  MOV R133, R86 ;  /* 0x0000005600857202 */ /* 0x000fe20000000f00 */
[----:B------:R0:W-:Y:S01]  /*8570*/  STSM.16.M88.4 [R3], R4 ;  /* 0x0000000403007844 */ /* 0x0001e20000000200 */
[----:B------:R-:W-:-:S02]  /*8580*/  MOV R132, R88 ;  /* 0x0000005800847202 */ /* 0x000fc40000000f00 */
[----:B------:R-:W-:Y:S02]  /*8590*/  MOV R18, R90 ;  /* 0x0000005a00127202 */ /* 0x000fe40000000f00 */
[----:B------:R-:W-:Y:S02]  /*85a0*/  F2FP.BF16.F32.PACK_AB R84, R41, R40 ;  /* 0x000000282954723e */ /* 0x000fe400000010ff */
[----:B------:R-:W-:Y:S02]  /*85b0*/  F2FP.BF16.F32.PACK_AB R85, R43, R42 ;  /* 0x0000002a2b55723e */ /* 0x000fe400000010ff */
[----:B------:R-:W-:Y:S02]  /*85c0*/  F2FP.BF16.F32.PACK_AB R86, R45, R44 ;  /* 0x0000002c2d56723e */ /* 0x000fe400000010ff */
[----:B------:R-:W-:Y:S02]  /*85d0*/  F2FP.BF16.F32.PACK_AB R87, R47, R46 ;  /* 0x0000002e2f57723e */ /* 0x000fe400000010ff */
[----:B------:R-:W-:-:S02]  /*85e0*/  F2FP.BF16.F32.PACK_AB R88, R49, R48 ;  /* 0x000000303158723e */ /* 0x000fc400000010ff */
[----:B------:R-:W-:Y:S02]  /*85f0*/  F2FP.BF16.F32.PACK_AB R89, R51, R50 ;  /* 0x000000323359723e */ /* 0x000fe400000010ff */
[----:B------:R-:W-:Y:S02]  /*8600*/  F2FP.BF16.F32.PACK_AB R90, R53, R52 ;  /* 0x00000034355a723e */ /* 0x000fe400000010ff */
[----:B------:R-:W-:Y:S01]  /*8610*/  F2FP.BF16.F32.PACK_AB R91, R55, R54 ;  /* 0x00000036375b723e */ /* 0x000fe200000010ff */
[----:B------:R1:W-:Y:S01]  /*8620*/  STSM.16.M88.4 [R137], R12 ;  /* 0x0000000c89007844 */ /* 0x0003e20000000200 */
[----:B0-----:R-:W-:Y:S02]  /*8630*/  MOV R3, R8 ;  /* 0x0000000800037202 */ /* 0x001fe40000000f00 */
        /* <DEDUP_REMOVED lines=8> */
[----:B------:R0:W-:Y:S01]  /*86c0*/  STSM.16.M88.4 [R136], R84 ;  /* 0x0000005488007844 */ /* 0x0001e20000000200 */
[----:B-1----:R-:W-:-:S02]  /*86d0*/  F2FP.BF16.F32.PACK_AB R12, R73, R72 ;  /* 0x00000048490c723e */ /* 0x002fc400000010ff */
        /* <DEDUP_REMOVED lines=8> */
[----:B0-----:R-:W-:Y:S02]  /*8760*/  F2FP.BF16.F32.PACK_AB R84, R81, R80 ;  /* 0x000000505154723e */ /* 0x001fe400000010ff */
[----:B------:R-:W-:Y:S02]  /*8770*/  F2FP.BF16.F32.PACK_AB R85, R83, R82 ;  /* 0x000000525355723e */ /* 0x000fe400000010ff */
[----:B------:R-:W-:Y:S02]  /*8780*/  F2FP.BF16.F32.PACK_AB R86, R21, R20 ;  /* 0x000000141556723e */ /* 0x000fe400000010ff */
[----:B------:R-:W-:Y:S01]  /*8790*/  F2FP.BF16.F32.PACK_AB R87, R123, R122 ;  /* 0x0000007a7b57723e */ /* 0x000fe200000010ff */
[----:B------:R0:W-:Y:S01]  /*87a0*/  STSM.16.M88.4 [R133], R8 ;  /* 0x0000000885007844 */ /* 0x0001e20000000200 */
[----:B-1----:R-:W-:Y:S02]  /*87b0*/  F2FP.BF16.F32.PACK_AB R88, R121, R120 ;  /* 0x000000787958723e */ /* 0x002fe400000010ff */
        /* <DEDUP_REMOVED lines=17> */
[----:B------:R-:W-:Y:S04]  /*88d0*/  STSM.16.M88.4 [R126], R88 ;  /* 0x000000587e007844 */ /* 0x000fe80000000200 */
[----:B------:R-:W-:Y:S04]  /*88e0*/  STSM.16.M88.4 [R128], R4 ;  /* 0x0000000480007844 */ /* 0x000fe80000000200 */
[----:B------:R-:W-:Y:S04]  /*88f0*/  STSM.16.M88.4 [R130], R8 ;  /* 0x0000000882007844 */ /* 0x000fe80000000200 */
[----:B------:R1:W-:Y:S01]  /*8900*/  STSM.16.M88.4 [R3], R12 ;  /* 0x0000000c03007844 */ /* 0x0003e20000000200 */
[----:B------:R-:W-:Y:S01]  /*8910*/  BAR.SYNC.DEFER_BLOCKING 0x1, 0x100 ;  /* 0x0044000000007b1d */ /* 0x000fe20000010000 */
[----:B------:R-:W-:-:S04]  /*8920*/  ISETP.NE.U32.AND P0, PT, RZ, UR14, PT ;  /* 0x0000000eff007c0c */ /* 0x000fc8000bf05070 */
[----:B------:R-:W-:Y:S01]  /*8930*/  ISETP.NE.AND.EX P0, PT, RZ, UR15, PT, P0 ;  /* 0x0000000fff007c0c */ /* 0x000fe2000bf05300 */
[----:B0-----:R-:W-:Y:S02]  /*8940*/  IMAD.U32 R84, RZ, RZ, UR9 ;  /* 0x00000009ff547e24 */ /* 0x001fe4000f8e00ff */
[----:B------:R-:W-:Y:S01]  /*8950*/  IMAD.U32 R85, RZ, RZ, UR12 ;  /* 0x0000000cff557e24 */ /* 0x000fe2000f8e00ff */
[----:B------:R-:W-:Y:S01]  /*8960*/  ULDC.64 UR12, c[0x0][0xc08] ;  /* 0x00030200000c7ab9 */ /* 0x000fe20000000a00 */
[----:B-1----:R-:W0:Y:S08]  /*8970*/  LDC R3, c[0x0][0xbe8] ;  /* 0x0002fa00ff037b82 */ /* 0x002e300000000800 */
[----:B------:R-:W2:Y:S01]  /*8980*/  @P0 LDG.E R86, desc[UR36][R84.64] ;  /* 0x0000002454560981 */ /* 0x000ea2000c1e1900 */
[----:B------:R-:W-:-:S04]  /*8990*/  UISETP.NE.U32.AND UP0, UPT, UR12, URZ, UPT ;  /* 0x0000003f0c00728c */ /* 0x000fc8000bf05070 */
[----:B------:R-:W-:Y:S01]  /*89a0*/  UISETP.NE.AND.EX UP0, UPT, UR13, URZ, UPT, UP0 ;  /* 0x0000003f0d00728c */ /* 0x000fe2000bf05300 */
[----:B0-----:R-:W-:-:S10]  /*89b0*/  ISETP.NE.AND P1, PT, R3, 0x1, PT ;  /* 0x000000010300780c */ /* 0x001fd40003f25270 */
[----:B------:R-:W-:Y:S01]  /*89c0*/  @UP0 UIADD3 UR12, UP1, UR4, UR12, URZ ;  /* 0x0000000c040c0290 */ /* 0x000fe2000ff3e03f */
[----:B------:R-:W-:Y:S02]  /*89d0*/  PLOP3.LUT P4, PT, PT, PT, UP0, 0x80, 0x0 ;  /* 0x000000000000781c */ /* 0x000fe40003f8f008 */
[----:B------:R-:W-:Y:S01]  /*89e0*/  ULDC UR4, c[0x0][0xa88] ;  /* 0x0002a20000047ab9 */ /* 0x000fe20000000800 */
[----:B------:R-:W-:Y:S01]  /*89f0*/  @UP0 UIADD3.X UR13, UR16, UR13, URZ, UP1, !UPT ;  /* 0x0000000d100d0290 */ /* 0x000fe20008ffe43f */
[----:B------:R-:W-:Y:S01]  /*8a00*/  IMAD.U32 R18, RZ, RZ, UR4 ;  /* 0x00000004ff127e24 */ /* 0x000fe2000f8e00ff */
[----:B------:R-:W-:Y:S01]  /*8a10*/  UISETP.NE.AND UP0, UPT, UR20, URZ, UPT ;  /* 0x0000003f1400728c */ /* 0x000fe2000bf05270 */
[----:B------:R-:W-:Y:S01]  /*8a20*/  ULDC UR4, c[0x0][0xad4] ;  /* 0x0002b50000047ab9 */ /* 0x000fe20000000800 */
[----:B------:R-:W0:Y:S02]  /*8a30*/  @P1 LDC R6, c[0x0][0xbec] ;  /* 0x0002fb00ff061b82 */ /* 0x000e240000000800 */
[----:B------:R-:W-:Y:S01]  /*8a40*/  USEL UR4, UR20, UR4, UP0 ;  /* 0x0000000414047287 */ /* 0x000fe20008000000 */
[----:B------:R-:W-:-:S03]  /*8a50*/  UMOV UR21, 0x9b8 ;  /* 0x000009b800157882 */ /* 0x000fc60000000000 */
[----:B------:R-:W-:Y:S02]  /*8a60*/  UISETP.GT.AND UP1, UPT, UR4, 0x1, UPT ;  /* 0x000000010400788c */ /* 0x000fe4000bf24270 */
[----:B------:R-:W1:Y:S02]  /*8a70*/  @P1 LDC R9, c[0x0][0xbf0] ;  /* 0x0002fc00ff091b82 */ /* 0x000e640000000800 */
[----:B------:R-:W-:Y:S02]  /*8a80*/  USEL UR21, UR21, 0x978, UP1 ;  /* 0x0000097815157887 */ /* 0x000fe40008800000 */
[----:B------:R-:W-:Y:S01]  /*8a90*/  UISETP.NE.U32.AND UP0, UPT, UR14, URZ, UPT ;  /* 0x0000003f0e00728c */ /* 0x000fe2000bf05070 */
[----:B------:R-:W-:Y:S01]  /*8aa0*/  IMAD.U32 R11, RZ, RZ, UR19 ;  /* 0x00000013ff0b7e24 */ /* 0x000fe2000f8e00ff */
[----:B------:R-:W-:Y:S01]  /*8ab0*/  UMOV UR4, URZ ;  /* 0x0000003f00047c82 */ /* 0x000fe20008000000 */
[----:B------:R-:W-:Y:S01]  /*8ac0*/  MOV R4, UR12 ;  /* 0x0000000c00047c02 */ /* 0x000fe20008000f00 */
[----:B------:R-:W-:Y:S01]  /*8ad0*/  UISETP.NE.AND.EX UP0, UPT, UR15, URZ, UPT, UP0 ;  /* 0x0000003f0f00728c */ /* 0x000fe2000bf05300 */
[----:B------:R-:W-:-:S02]  /*8ae0*/  IMAD.U32 R5, RZ, RZ, UR13 ;  /* 0x0000000dff057e24 */ /* 0x000fc4000f8e00ff */
[----:B---3--:R-:W-:Y:S01]  /*8af0*/  IMAD R11, R11, 0x80, R138 ;  /* 0x000000800b0b7824 */ /* 0x008fe200078e028a */
[----:B------:R-:W-:Y:S02]  /*8b00*/  USEL UR61, UR61, URZ, !UP0 ;  /* 0x0000003f3d3d7287 */ /* 0x000fe4000c000000 */
[----:B------:R-:W-:Y:S01]  /*8b10*/  USEL UR20, UR17, URZ, !UP0 ;  /* 0x0000003f11147287 */ /* 0x000fe2000c000000 */
[----:B------:R0:W5:Y:S01]  /*8b20*/  @P4 LDG.E R18, desc[UR36][R4.64] ;  /* 0x0000002404124981 */ /* 0x000162000c1e1900 */
[----:B------:R-:W-:Y:S01]  /*8b30*/  USEL UR9, UR18, URZ, UP1 ;  /* 0x0000003f12097287 */ /* 0x000fe20008800000 */
[----:B------:R-:W-:Y:S01]  /*8b40*/  ULDC.64 UR12, c[0x0][UR21+0x218] ;  /* 0x00008600150c7abb */ /* 0x000fe20008000a00 */
[----:B------:R-:W-:Y:S01]  /*8b50*/  ULDC.64 UR16, c[0x0][UR21+0x220] ;  /* 0x0000880015107abb */ /* 0x000fe20008000a00 */
[----:B------:R-:W-:Y:S01]  /*8b60*/  ULDC.64 UR18, c[0x0][UR21+0x228] ;  /* 0x00008a0015127abb */ /* 0x000fe20008000a00 */
[----:B------:R-:W-:Y:S02]  /*8b70*/  UIMAD.WIDE.U32 UR14, UR12, UR22, URZ ;  /* 0x000000160c0e72a5 */ /* 0x000fe4000f8e003f */
[----:B------:R-:W-:Y:S01]  /*8b80*/  UIMAD UR17, UR17, UR61, URZ ;  /* 0x0000003d111172a4 */ /* 0x000fe2000f8e023f */
[----:B0-----:R-:W-:Y:S01]  /*8b90*/  @P1 IMAD.HI.U32 R4, R11, R6, RZ ;  /* 0x000000060b041227 */ /* 0x001fe200078e00ff */
[----:B------:R-:W-:-:S02]  /*8ba0*/  UIMAD UR22, UR13, UR22, URZ ;  /* 0x000000160d1672a4 */ /* 0x000fc4000f8e023f */
[----:B------:R-:W-:Y:S01]  /*8bb0*/  UIMAD.WIDE.U32 UR12, UR16, UR61, URZ ;  /* 0x0000003d100c72a5 */ /* 0x000fe2000f8e003f */
[----:B------:R-:W-:Y:S01]  /*8bc0*/  IMAD.MOV.U32 R7, RZ, RZ, R11 ;  /* 0x000000ffff077224 */ /* 0x000fe200078e000b */
[----:B------:R-:W-:Y:S01]  /*8bd0*/  UIMAD.WIDE.U32 UR24, UR18, UR9, URZ ;  /* 0x00000009121872a5 */ /* 0x000fe2000f8e003f */
[----:B-1----:R-:W-:Y:S01]  /*8be0*/  @P1 SHF.R.U32.HI R7, RZ, R9, R4 ;  /* 0x00000009ff071219 */ /* 0x002fe20000011604 */
[----:B------:R-:W-:Y:S02]  /*8bf0*/  UIMAD UR9, UR19, UR9, URZ ;  /* 0x00000009130972a4 */ /* 0x000fe4000f8e023f */
[----:B------:R-:W-:Y:S02]  /*8c00*/  UIMAD UR17, UR16, UR20, UR17 ;  /* 0x00000014101172a4 */ /* 0x000fe4000f8e0211 */
[----:B------:R-:W-:Y:S01]  /*8c10*/  UIADD3 UR22, UR15, UR22, URZ ;  /* 0x000000160f167290 */ /* 0x000fe2000fffe03f */
[----:B------:R-:W-:Y:S02]  /*8c20*/  IMAD.MOV R6, RZ, RZ, -R7 ;  /* 0x000000ffff067224 */ /* 0x000fe400078e0a07 */
[----:B------:R-:W-:-:S02]  /*8c30*/  IMAD.U32 R4, RZ, RZ, UR24 ;  /* 0x00000018ff047e24 */ /* 0x000fc4000f8e00ff */
[----:B------:R-:W-:Y:S01]  /*8c40*/  IMAD.U32 R5, RZ, RZ, UR25 ;  /* 0x00000019ff057e24 */ /* 0x000fe2000f8e00ff */
[----:B------:R-:W-:Y:S01]  /*8c50*/  SHF.R.S32.HI R5, RZ, 0x1f, R7 ;  /* 0x0000001fff057819 */ /* 0x000fe20000011407 */
[----:B------:R-:W-:-:S05]  /*8c60*/  IMAD R9, R3, R6, R11 ;  /* 0x0000000603097224 */ /* 0x000fca00078e020b */
[----:B------:R-:W-:Y:S02]  /*8c70*/  SHF.R.S32.HI R6, RZ, 0x1f, R9 ;  /* 0x0000001fff067819 */ /* 0x000fe40000011409 */
[----:B--2---:R-:W-:-:S13]  /*8c80*/  @P0 R2UR UR4, R86 ;  /* 0x00000000560402ca */ /* 0x004fda00000e0000 */
[----:B------:R-:W-:Y:S02]  /*8c90*/  UIADD3 UR14, UP0, UP2, UR12, UR14, UR4 ;  /* 0x0000000e0c0e7290 */ /* 0x000fe4000fa1e004 */
[----:B------:R-:W-:Y:S02]  /*8ca0*/  UIADD3 UR12, UR25, UR9, URZ ;  /* 0x00000009190c7290 */ /* 0x000fe4000fffe03f */
[----:B------:R-:W-:Y:S02]  /*8cb0*/  UIADD3 UR9, UR13, UR17, URZ ;  /* 0x000000110d097290 */ /* 0x000fe4000fffe03f */
[----:B------:R-:W-:Y:S01]  /*8cc0*/  USHF.R.S32.HI UR15, URZ, 0x1f, UR4 ;  /* 0x0000001f3f0f7899 */ /* 0x000fe20008011404 */
[----:B------:R-:W-:Y:S01]  /*8cd0*/  IADD3 R4, P2, P3, R7, UR14, R4 ;  /* 0x0000000e07047c10 */ /* 0x000fe2000fb5e004 */
[----:B------:R-:W-:Y:S01]  /*8ce0*/  IMAD.U32 R8, RZ, RZ, UR12 ;  /* 0x0000000cff087e24 */ /* 0x000fe2000f8e00ff */
[----:B------:R-:W-:Y:S01]  /*8cf0*/  ULDC.64 UR16, c[0x0][0xba8] ;  /* 0x0002ea0000107ab9 */ /* 0x000fe20000000a00 */
[----:B------:R-:W-:Y:S01]  /*8d00*/  UIADD3.X UR9, UR9, UR22, UR15, UP0, UP2 ;  /* 0x0000001609097290 */ /* 0x000fe200087e440f */
[----:B------:R-:W-:Y:S01]  /*8d10*/  ULDC.64 UR12, c[0x0][UR21+0x210] ;  /* 0x00008400150c7abb */ /* 0x000fe20008000a00 */
[----:B------:R-:W-:Y:S01]  /*8d20*/  @!UP1 ULDC UR16, c[0x0][0xb50] ;  /* 0x0002d40000109ab9 */ /* 0x000fe20000000800 */
[----:B------:R-:W-:Y:S01]  /*8d30*/  IMAD R7, R9, UR13, RZ ;  /* 0x0000000d09077c24 */ /* 0x000fe2000f8e02ff */
[----:B------:R-:W-:-:S02]  /*8d40*/  @!UP1 ULDC UR17, c[0x0][0xb54] ;  /* 0x0002d50000119ab9 */ /* 0x000fc40000000800 */
[----:B------:R-:W-:Y:S01]  /*8d50*/  IADD3.X R5, R5, UR9, R8, P2, P3 ;  /* 0x0000000905057c10 */ /* 0x000fe200097e6408 */
[----:B------:R-:W-:Y:S02]  /*8d60*/  IMAD R7, R6, UR12, R7 ;  /* 0x0000000c06077c24 */ /* 0x000fe4000f8e0207 */
[----:B------:R-:W-:-:S05]  /*8d70*/  IMAD.WIDE.U32 R4, R9, UR12, R4 ;  /* 0x0000000c09047c25 */ /* 0x000fca000f8e0004 */
[----:B------:R-:W-:Y:S02]  /*8d80*/  IADD3 R5, R5, R7, RZ ;  /* 0x0000000705057210 */ /* 0x000fe40007ffe0ff */
[----:B------:R-:W-:-:S04]  /*8d90*/  LEA R8, P2, R4, UR16, 0x2 ;  /* 0x0000001004087c11 */ /* 0x000fc8000f8410ff */
[----:B------:R-:W-:Y:S01]  /*8da0*/  LEA.HI.X R10, R4, UR17, R5, 0x2, P2 ;  /* 0x00000011040a7c11 */ /* 0x000fe200090f1405 */
[----:B------:R-:W-:Y:S08]  /*8db0*/  @P4 BRA `(.L_x_3484) ;  /* 0x0000000000104947 */ /* 0x000ff00003800000 */
[----:B------:R-:W-:Y:S05]  /*8dc0*/  @!P0 BRA `(.L_x_3484) ;  /* 0x00000000000c8947 */ /* 0x000fea0003800000 */
[----:B------:R-:W2:Y:S04]  /*8dd0*/  LDG.E R5, desc[UR36][R84.64] ;  /* 0x0000002454057981 */ /* 0x000ea8000c1e1900 */
[----:B-----5:R-:W2:Y:S02]  /*8de0*/  LDG.E R18, desc[UR36][R84.64+0x4] ;  /* 0x0000042454127981 */ /* 0x020ea4000c1e1900 */
[----:B--2---:R-:W-:-:S07]  /*8df0*/  IMAD.IADD R18, R18, 0x1, -R5 ;  /* 0x0000000112127824 */ /* 0x004fce00078e0a05 */
.L_x_3484:
[----:B------:R-:W2:Y:S01]  /*8e00*/  LDL R9, [R1+0x1c] ;  /* 0x00001c0001097983 */ /* 0x000ea20000100800 */
[----:B------:R-:W-:Y:S01]  /*8e10*/  R2UR UR9, R212 ;  /* 0x00000000d40972ca */ /* 0x000fe200000e0000 */
[----:B-----5:R-:W-:Y:S01]  /*8e20*/  IMAD R18, R18, R3, RZ ;  /* 0x0000000312127224 */ /* 0x020fe200078e02ff */
[----:B------:R-:W-:Y:S01]  /*8e30*/  LOP3.LUT P0, RZ, R216, 0x3, RZ, 0xc0, !PT ;  /* 0x00000003d8ff7812 */ /* 0x000fe2000780c0ff */
[----:B------:R-:W-:Y:S01]  /*8e40*/  SHFL.IDX PT, R4, R8, RZ, 0x1c1f ;  /* 0x001c1fff08047589 */ /* 0x000fe200000e0000 */
[----:B------:R-:W-:-:S03]  /*8e50*/  PLOP3.LUT P3, PT, PT, PT, UP1, 0x80, 0x0 ;  /* 0x000000000000781c */ /* 0x000fc60003f6f018 */
[----:B------:R-:W0:Y:S04]  /*8e60*/  SHFL.IDX PT, R5, R10, RZ, 0x1c1f ;  /* 0x001c1fff0a057589 */ /* 0x000e2800000e0000 */
[----:B------:R-:W-:Y:S02]  /*8e70*/  SHFL.IDX PT, R6, R8, 0x1, 0x1c1f ;  /* 0x003c1f0008067f89 */ /* 0x000fe400000e0000 */
[----:B------:R-:W-:Y:S02]  /*8e80*/  IMAD.U32 R13, RZ, RZ, UR9 ;  /* 0x00000009ff0d7e24 */ /* 0x000fe4000f8e00ff */
[----:B------:R-:W1:Y:S02]  /*8e90*/  SHFL.IDX PT, R7, R10, 0x1, 0x1c1f ;  /* 0x003c1f000a077f89 */ /* 0x000e6400000e0000 */
[----:B--2---:R-:W-:-:S04]  /*8ea0*/  IMAD R13, R13, 0x80, R9 ;  /* 0x000000800d0d7824 */ /* 0x004fc800078e0209 */
[C---:B------:R-:W-:Y:S01]  /*8eb0*/  VIADD R9, R13.reuse, 0x8 ;  /* 0x000000080d097836 */ /* 0x040fe20000000000 */
[----:B------:R-:W-:-:S04]  /*8ec0*/  ISETP.GE.OR P2, PT, R13, R18, P0 ;  /* 0x000000120d00720c */ /* 0x000fc80000746670 */
[----:B------:R-:W-:-:S09]  /*8ed0*/  ISETP.GE.OR P0, PT, R9, R18, P0 ;  /* 0x000000120900720c */ /* 0x000fd20000706670 */
[----:B0-----:R0:W-:Y:S01]  /*8ee0*/  @!P2 ST.E desc[UR36][R4.64], R0 ;  /* 0x000000000400a985 */ /* 0x0011e2000c101924 */
[----:B------:R-:W-:-:S03]  /*8ef0*/  ISETP.GE.AND P2, PT, R13, R18, PT ;  /* 0x000000120d00720c */ /* 0x000fc60003f46270 */
[----:B-1----:R0:W-:Y:S01]  /*8f00*/  @!P0 ST.E desc[UR36][R6.64], R2 ;  /* 0x0000000206008985 */ /* 0x0021e2000c101924 */
[----:B------:R-:W-:Y:S01]  /*8f10*/  ISETP.GE.AND P0, PT, R9, R18, PT ;  /* 0x000000120900720c */ /* 0x000fe20003f06270 */
[----:B------:R-:W-:-:S12]  /*8f20*/  @P3 BRA `(.L_x_3485) ;  /* 0x0000000c00543947 */ /* 0x000fd80003800000 */
[----:B0-----:R-:W-:Y:S01]  /*8f30*/  IMAD.SHL.U32 R0, R16, 0x8, RZ ;  /* 0x0000000810007824 */ /* 0x001fe200078e00ff */
[----:B------:R-:W0:Y:S01]  /*8f40*/  @P1 LDC R20, c[0x0][0xbec] ;  /* 0x0002fb00ff141b82 */ /* 0x000e220000000800 */
[----:B------:R-:W-:Y:S01]  /*8f50*/  IMAD.MOV.U32 R5, RZ, RZ, 0x2 ;  /* 0x00000002ff057424 */ /* 0x000fe200078e00ff */
[----:B------:R-:W-:Y:S01]  /*8f60*/  R2UR UR16, R212 ;  /* 0x00000000d41072ca */ /* 0x000fe200000e0000 */
[----:B------:R-:W-:Y:S01]  /*8f70*/  IMAD R4, R213, 0x40, R0 ;  /* 0x00000040d5047824 */ /* 0x000fe200078e0200 */
[----:B------:R-:W-:Y:S01]  /*8f80*/  ULDC.64 UR12, c[0x0][0xaa0] ;  /* 0x0002a800000c7ab9 */ /* 0x000fe20000000a00 */
[----:B------:R-:W-:Y:S02]  /*8f90*/  R2UR UR17, R211 ;  /* 0x00000000d31172ca */ /* 0x000fe400000e0000 */
[----:B------:R-:W-:Y:S01]  /*8fa0*/  IMAD.WIDE R4, R4, R5, UR10 ;  /* 0x0000000a04047e25 */ /* 0x000fe2000f8e0205 */
[----:B------:R-:W1:Y:S02]  /*8fb0*/  @P1 LDC R21, c[0x0][0xbf0] ;  /* 0x0002fc00ff151b82 */ /* 0x000e640000000800 */
[C---:B------:R-:W-:Y:S01]  /*8fc0*/  IADD3 R33, P2, R4.reuse, 0x5000, RZ ;  /* 0x0000500004217810 */ /* 0x040fe20007f5e0ff */
[----:B------:R-:W-:Y:S01]  /*8fd0*/  UIMAD UR9, UR15, UR12, URZ ;  /* 0x0000000c0f0972a4 */ /* 0x000fe2000f8e023f */
[----:B------:R-:W-:-:S02]  /*8fe0*/  IADD3 R9, P4, R4, 0x1000, RZ ;  /* 0x0000100004097810 */ /* 0x000fc40007f9e0ff */
[----:B------:R-:W-:Y:S02]  /*8ff0*/  LOP3.LUT R32, R33, 0x380, RZ, 0xc0, !PT ;  /* 0x0000038021207812 */ /* 0x000fe400078ec0ff */
[----:B------:R-:W-:Y:S01]  /*9000*/  IADD3 R13, P3, R4, 0x2000, RZ ;  /* 0x00002000040d7810 */ /* 0x000fe20007f7e0ff */
[----:B------:R-:W-:Y:S01]  /*9010*/  UIMAD.WIDE.U32 UR10, UR4, UR12, URZ ;  /* 0x0000000c040a72a5 */ /* 0x000fe2000f8e003f */
[----:B------:R-:W-:Y:S02]  /*9020*/  SHF.R.U64 R32, R32, 0x3, RZ ;  /* 0x0000000320207819 */ /* 0x000fe400000012ff */
[----:B------:R-:W-:Y:S01]  /*9030*/  IADD3 R25, P6, R4, 0x3000, RZ ;  /* 0x0000300004197810 */ /* 0x000fe20007fde0ff */
[----:B------:R-:W-:Y:S01]  /*9040*/  IMAD.U32 R61, RZ, RZ, UR16 ;  /* 0x00000010ff3d7e24 */ /* 0x000fe2000f8e00ff */
[----:B------:R-:W-:Y:S01]  /*9050*/  LOP3.LUT R32, R32, R33, RZ, 0x3c, !PT ;  /* 0x0000002120207212 */ /* 0x000fe200078e3cff */
[----:B------:R-:W-:Y:S01]  /*9060*/  IMAD.X R33, RZ, RZ, R5, P2 ;  /* 0x000000ffff217224 */ /* 0x000fe200010e0605 */
[----:B------:R-:W-:-:S02]  /*9070*/  IADD3 R7, P2, R4, 0xb000, RZ ;  /* 0x0000b00004077810 */ /* 0x000fc40007f5e0ff */
[----:B------:R-:W-:Y:S01]  /*9080*/  IADD3 R29, P5, R4, 0x4000, RZ ;  /* 0x00004000041d7810 */ /* 0x000fe20007fbe0ff */
[----:B------:R-:W-:Y:S01]  /*9090*/  ULDC.64 UR14, c[0x0][0xaf0] ;  /* 0x0002bc00000e7ab9 */ /* 0x000fe20000000a00 */
[----:B------:R-:W-:Y:S01]  /*90a0*/  LOP3.LUT R2, R7, 0x380, RZ, 0xc0, !PT ;  /* 0x0000038007027812 */ /* 0x000fe200078ec0ff */
[----:B------:R-:W-:Y:S01]  /*90b0*/  UIMAD UR9, UR4, UR13, UR9 ;  /* 0x0000000d040972a4 */ /* 0x000fe2000f8e0209 */
[----:B------:R-:W-:Y:S01]  /*90c0*/  LOP3.LUT R8, R9, 0x380, RZ, 0xc0, !PT ;  /* 0x0000038009087812 */ /* 0x000fe200078ec0ff */
[----:B------:R-:W5:Y:S01]  /*90d0*/  LD.E.128 R32, desc[UR36][R32.64] ;  /* 0x0000002420207980 */ /* 0x000f62000c101d00 */
[----:B------:R-:W-:Y:S02]  /*90e0*/  SHF.R.U64 R2, R2, 0x3, RZ ;  /* 0x0000000302027819 */ /* 0x000fe400000012ff */
[----:B------:R-:W-:Y:S01]  /*90f0*/  LOP3.LUT R12, R13, 0x380, RZ, 0xc0, !PT ;  /* 0x000003800d0c7812 */ /* 0x000fe200078ec0ff */
[----:B------:R-:W-:Y:S01]  /*9100*/  ULDC.64 UR12, c[0x0][0xae8] ;  /* 0x0002ba00000c7ab9 */ /* 0x000fe20000000a00 */
[----:B------:R-:W-:-:S02]  /*9110*/  LOP3.LUT R24, R25, 0x380, RZ, 0xc0, !PT ;  /* 0x0000038019187812 */ /* 0x000fc400078ec0ff */
[----:B------:R-:W-:Y:S02]  /*9120*/  LOP3.LUT R28, R29, 0x380, RZ, 0xc0, !PT ;  /* 0x000003801d1c7812 */ /* 0x000fe400078ec0ff */
[----:B------:R-:W-:Y:S01]  /*9130*/  LOP3.LUT R56, R2, R7, RZ, 0x3c, !PT ;  /* 0x0000000702387212 */ /* 0x000fe200078e3cff */
[----:B------:R-:W-:Y:S01]  /*9140*/  IMAD R2, R16, 0x20, R213 ;  /* 0x0000002010027824 */ /* 0x000fe200078e02d5 */
[----:B------:R-:W-:Y:S01]  /*9150*/  SHF.R.U64 R8, R8, 0x3, RZ ;  /* 0x0000000308087819 */ /* 0x000fe200000012ff */
[----:B------:R-:W-:Y:S01]  /*9160*/  UIADD3 UR11, UR11, UR9, URZ ;  /* 0x000000090b0b7290 */ /* 0x000fe2000fffe03f */
[----:B------:R-:W-:Y:S02]  /*9170*/  SHF.R.U64 R12, R12, 0x3, RZ ;  /* 0x000000030c0c7819 */ /* 0x000fe400000012ff */
[----:B------:R-:W-:Y:S02]  /*9180*/  SHF.R.U64 R24, R24, 0x3, RZ ;  /* 0x0000000318187819 */ /* 0x000fe400000012ff */
[----:B------:R-:W-:Y:S01]  /*9190*/  SHF.R.U64 R28, R28, 0x3, RZ ;  /* 0x000000031c1c7819 */ /* 0x000fe200000012ff */
[----:B------:R-:W-:Y:S01]  /*91a0*/  IMAD R61, R61, 0x80, R2 ;  /* 0x000000803d3d7824 */ /* 0x000fe200078e0202 */
[----:B------:R-:W-:Y:S01]  /*91b0*/  LOP3.LUT R8, R8, R9, RZ, 0x3c, !PT ;  /* 0x0000000908087212 */ /* 0x000fe200078e3cff */
[----:B------:R-:W-:Y:S01]  /*91c0*/  USHF.R.S32.HI UR4, URZ, 0x1f, UR61 ;  /* 0x0000001f3f047899 */ /* 0x000fe2000801143d */
[----:B------:R-:W-:Y:S01]  /*91d0*/  LOP3.LUT R12, R12, R13, RZ, 0x3c, !PT ;  /* 0x0000000d0c0c7212 */ /* 0x000fe200078e3cff */
[----:B------:R-:W-:Y:S01]  /*91e0*/  UIMAD.WIDE.U32 UR10, UR17, UR12, UR10 ;  /* 0x0000000c110a72a5 */ /* 0x000fe2000f8e000a */
[----:B------:R-:W-:Y:S01]  /*91f0*/  LOP3.LUT R24, R24, R25, RZ, 0x3c, !PT ;  /* 0x0000001918187212 */ /* 0x000fe200078e3cff */
[--C-:B------:R-:W-:Y:S01]  /*9200*/  IMAD.X R9, RZ, RZ, R5.reuse, P4 ;  /* 0x000000ffff097224 */ /* 0x100fe200020e0605 */
[----:B------:R-:W-:Y:S01]  /*9210*/  LOP3.LUT R28, R28, R29, RZ, 0x3c, !PT ;  /* 0x0000001d1c1c7212 */ /* 0x000fe200078e3cff */
[--C-:B------:R-:W-:Y:S01]  /*9220*/  IMAD.X R25, RZ, RZ, R5.reuse, P6 ;  /* 0x000000ffff197224 */ /* 0x100fe200030e0605 */
[----:B------:R-:W-:Y:S01]  /*9230*/  IADD3.X R13, RZ, R5, RZ, P3, !PT ;  /* 0x00000005ff0d7210 */ /* 0x000fe20001ffe4ff */
[----:B------:R-:W-:Y:S01]  /*9240*/  IMAD.X R29, RZ, RZ, R5, P5 ;  /* 0x000000ffff1d7224 */ /* 0x000fe200028e0605 */
[C---:B------:R-:W-:Y:S01]  /*9250*/  IADD3 R37, P0, R4.reuse, 0x6000, RZ ;  /* 0x0000600004257810 */ /* 0x040fe20007f1e0ff */
[----:B0-----:R-:W-:Y:S01]  /*9260*/  @P1 IMAD.HI.U32 R2, R61, R20, RZ ;  /* 0x000000143d021227 */ /* 0x001fe200078e00ff */
[C---:B------:R-:W-:Y:S01]  /*9270*/  IADD3 R41, P4, R4.reuse, 0x7000, RZ ;  /* 0x0000700004297810 */ /* 0x040fe20007f9e0ff */
[----:B------:R-:W-:Y:S01]  /*9280*/  UIMAD UR4, UR4, UR14, URZ ;  /* 0x0000000e040472a4 */ /* 0x000fe2000f8e023f */
[C---:B------:R-:W-:Y:S01]  /*9290*/  IADD3 R45, P3, R4.reuse, 0x8000, RZ ;  /* 0x00008000042d7810 */ /* 0x040fe20007f7e0ff */
[----:B------:R-:W-:Y:S01]  /*92a0*/  UIMAD UR11, UR17, UR13, UR11 ;  /* 0x0000000d110b72a4 */ /* 0x000fe2000f8e020b */
[C---:B------:R-:W-:Y:S01]  /*92b0*/  IADD3 R49, P6, R4.reuse, 0x9000, RZ ;  /* 0x0000900004317810 */ /* 0x040fe20007fde0ff */
[----:B------:R-:W-:Y:S01]  /*92c0*/  IMAD.MOV.U32 R23, RZ, RZ, R61 ;  /* 0x000000ffff177224 */ /* 0x000fe200078e003d */
[----:B------:R-:W-:Y:S01]  /*92d0*/  IADD3 R53, P5, R4, 0xa000, RZ ;  /* 0x0000a00004357810 */ /* 0x000fe20007fbe0ff */
[----:B------:R-:W5:Y:S01]  /*92e0*/  LD.E.128 R12, desc[UR36][R12.64] ;  /* 0x000000240c0c7980 */ /* 0x000f62000c101d00 */
[----:B------:R-:W-:-:S02]  /*92f0*/  LOP3.LUT R36, R37, 0x380, RZ, 0xc0, !PT ;  /* 0x0000038025247812 */ /* 0x000fc400078ec0ff */
[----:B------:R-:W-:Y:S01]  /*9300*/  LOP3.LUT R40, R41, 0x380, RZ, 0xc0, !PT ;  /* 0x0000038029287812 */ /* 0x000fe200078ec0ff */
[----:B------:R-:W-:Y:S01]  /*9310*/  UIMAD UR4, UR61, UR15, UR4 ;  /* 0x0000000f3d0472a4 */ /* 0x000fe2000f8e0204 */
[----:B------:R-:W-:Y:S01]  /*9320*/  LOP3.LUT R44, R45, 0x380, RZ, 0xc0, !PT ;  /* 0x000003802d2c7812 */ /* 0x000fe200078ec0ff */
[----:B------:R-:W-:Y:S01]  /*9330*/  ULDC.64 UR12, c[0x0][0xae0] ;  /* 0x0002b800000c7ab9 */ /* 0x000fe20000000a00 */
[----:B------:R-:W-:Y:S01]  /*9340*/  LOP3.LUT R48, R49, 0x380, RZ, 0xc0, !PT ;  /* 0x0000038031307812 */ /* 0x000fe200078ec0ff */
[----:B------:R-:W5:Y:S01]  /*9350*/  LD.E.128 R24, desc[UR36][R24.64] ;  /* 0x0000002418187980 */ /* 0x000f62000c101d00 */
[----:B------:R-:W-:Y:S01]  /*9360*/  LOP3.LUT R52, R53, 0x380, RZ, 0xc0, !PT ;  /* 0x0000038035347812 */ /* 0x000fe200078ec0ff */
[----:B------:R-:W-:Y:S01]  /*9370*/  UIMAD.WIDE.U32 UR10, UR61, UR14, UR10 ;  /* 0x0000000e3d0a72a5 */ /* 0x000fe2000f8e000a */
[----:B------:R-:W-:Y:S01]  /*9380*/  LOP3.LUT R11, R4, 0x380, RZ, 0xc0, !PT ;  /* 0x00000380040b7812 */ /* 0x000fe200078ec0ff */
[----:B------:R-:W5:Y:S01]  /*9390*/  LD.E.128 R28, desc[UR36][R28.64] ;  /* 0x000000241c1c7980 */ /* 0x000f62000c101d00 */
[----:B-1----:R-:W-:-:S02]  /*93a0*/  @P1 SHF.R.U32.HI R23, RZ, R21, R2 ;  /* 0x00000015ff171219 */ /* 0x002fc40000011602 */
[----:B------:R-:W-:Y:S02]  /*93b0*/  SHF.R.U64 R36, R36, 0x3, RZ ;  /* 0x0000000324247819 */ /* 0x000fe400000012ff */
[----:B------:R-:W-:Y:S02]  /*93c0*/  SHF.R.U64 R40, R40, 0x3, RZ ;  /* 0x0000000328287819 */ /* 0x000fe400000012ff */
[----:B------:R-:W-:Y:S02]  /*93d0*/  SHF.R.U64 R44, R44, 0x3, RZ ;  /* 0x000000032c2c7819 */ /* 0x000fe400000012ff */
[----:B------:R-:W-:Y:S02]  /*93e0*/  SHF.R.U64 R48, R48, 0x3, RZ ;  /* 0x0000000330307819 */ /* 0x000fe400000012ff */
[----:B------:R-:W-:Y:S01]  /*93f0*/  SHF.R.U64 R52, R52, 0x3, RZ ;  /* 0x0000000334347819 */ /* 0x000fe200000012ff */
[----:B------:R-:W-:Y:S01]  /*9400*/  UIADD3 UR4, UR11, UR4, URZ ;  /* 0x000000040b047290 */ /* 0x000fe2000fffe03f */
[----:B------:R-:W-:-:S02]  /*9410*/  SHF.R.U64 R11, R11, 0x3, RZ ;  /* 0x000000030b0b7819 */ /* 0x000fc400000012ff */
[--C-:B------:R-:W-:Y:S01]  /*9420*/  SHF.R.S32.HI R2, RZ, 0x1f, R23.reuse ;  /* 0x0000001fff027819 */ /* 0x100fe20000011417 */
[----:B------:R-:W-:Y:S01]  /*9430*/  IMAD.MOV R60, RZ, RZ, -R23 ;  /* 0x000000ffff3c7224 */ /* 0x000fe200078e0a17 */
        /* <DEDUP_REMOVED lines=10> */
[----:B------:R-:W-:-:S02]  /*94e0*/  LOP3.LUT R4, R11, R4, RZ, 0x3c, !PT ;  /* 0x000000040b047212 */ /* 0x000fc400078e3cff */
[----:B------:R-:W-:Y:S01]  /*94f0*/  IADD3.X R57, RZ, R5, RZ, P2, !PT ;  /* 0x00000005ff397210 */ /* 0x000fe200017fe4ff */
[----:B------:R-:W-:Y:S01]  /*9500*/  IMAD.U32 R21, RZ, RZ, UR11 ;  /* 0x0000000bff157e24 */ /* 0x000fe2000f8e00ff */
[----:B------:R-:W5:Y:S01]  /*9510*/  LD.E.128 R8, desc[UR36][R8.64] ;  /* 0x0000002408087980 */ /* 0x000f62000c101d00 */
[----:B------:R-:W-:Y:S02]  /*9520*/  IMAD R2, R2, UR12, RZ ;  /* 0x0000000c02027c24 */ /* 0x000fe4000f8e02ff */
[----:B------:R-:W-:Y:S01]  /*9530*/  IMAD.U32 R20, RZ, RZ, UR10 ;  /* 0x0000000aff147e24 */ /* 0x000fe2000f8e00ff */
[----:B------:R-:W5:Y:S01]  /*9540*/  LD.E.128 R4, desc[UR36][R4.64] ;  /* 0x0000002404047980 */ /* 0x000f62000c101d00 */
[----:B------:R-:W-:Y:S01]  /*9550*/  IMAD.U32 R21, RZ, RZ, UR4 ;  /* 0x00000004ff157e24 */ /* 0x000fe2000f8e00ff */
[----:B------:R-:W-:Y:S01]  /*9560*/  ULDC.64 UR10, c[0x0][0xad8] ;  /* 0x0002b600000a7ab9 */ /* 0x000fe20000000a00 */
[----:B------:R-:W-:Y:S01]  /*9570*/  IMAD R61, R3, R60, R61 ;  /* 0x0000003c033d7224 */ /* 0x000fe200078e023d */
[----:B------:R-:W5:Y:S01]  /*9580*/  LD.E.128 R36, desc[UR36][R36.64] ;  /* 0x0000002424247980 */ /* 0x000f62000c101d00 */
[C---:B------:R-:W-:Y:S01]  /*9590*/  IMAD R63, R23.reuse, UR13, R2 ;  /* 0x0000000d173f7c24 */ /* 0x040fe2000f8e0202 */
[----:B------:R-:W-:Y:S01]  /*95a0*/  MOV R60, UR16 ;  /* 0x00000010003c7c02 */ /* 0x000fe20008000f00 */
[----:B------:R-:W-:Y:S01]  /*95b0*/  IMAD.WIDE.U32 R2, R23, UR12, R20 ;  /* 0x0000000c17027c25 */ /* 0x000fe2000f8e0014 */
[----:B------:R-:W5:Y:S01]  /*95c0*/  LD.E.128 R40, desc[UR36][R40.64] ;  /* 0x0000002428287980 */ /* 0x000f62000c101d00 */
[----:B------:R-:W-:-:S03]  /*95d0*/  SHF.R.S32.HI R20, RZ, 0x1f, R61 ;  /* 0x0000001fff147819 */ /* 0x000fc6000001143d */
[----:B------:R-:W5:Y:S04]  /*95e0*/  LD.E.128 R44, desc[UR36][R44.64] ;  /* 0x000000242c2c7980 */ /* 0x000f68000c101d00 */
[----:B------:R-:W5:Y:S04]  /*95f0*/  LD.E.128 R48, desc[UR36][R48.64] ;  /* 0x0000002430307980 */ /* 0x000f68000c101d00 */
[----:B------:R-:W5:Y:S04]  /*9600*/  LD.E.128 R52, desc[UR36][R52.64] ;  /* 0x0000002434347980 */ /* 0x000f68000c101d00 */
[----:B------:R-:W5:Y:S01]  /*9610*/  LD.E.128 R56, desc[UR36][R56.64] ;  /* 0x0000002438387980 */ /* 0x000f62000c101d00 */
[----:B------:R-:W-:Y:S01]  /*9620*/  @!PT LDS RZ, [RZ] ;  /* 0x00000000fffff984 */ /* 0x000fe20000000800 */
[----:B------:R-:W-:Y:S01]  /*9630*/  @!PT LDS RZ, [RZ] ;  /* 0x00000000fffff984 */ /* 0x000fe20000000800 */
[----:B------:R-:W-:Y:S01]  /*9640*/  @!PT LDS RZ, [RZ] ;  /* 0x00000000fffff984 */ /* 0x000fe20000000800 */
[----:B------:R-:W-:Y:S01]  /*9650*/  @!PT LDS RZ, [RZ] ;  /* 0x00000000fffff984 */ /* 0x000fe20000000800 */
[----:B------:R0:W-:Y:S06]  /*9660*/  MEMBAR.ALL.CTA ;  /* 0x0000000000007992 */ /* 0x0001ec0000008000 */
[----:B0-----:R-:W0:Y:S01]  /*9670*/  FENCE.VIEW.ASYNC.S ;  /* 0x00000000000073c6 */ /* 0x001e220000000000 */
[----:B------:R-:W-:-:S02]  /*9680*/  IMAD R65, R60, 0x80, R213 ;  /* 0x000000803c417824 */ /* 0x000fc400078e02d5 */
[----:B------:R-:W-:Y:S02]  /*9690*/  IMAD.IADD R3, R3, 0x1, R63 ;  /* 0x0000000103037824 */ /* 0x000fe400078e023f */
[----:B------:R-:W-:Y:S02]  /*96a0*/  IMAD R20, R20, UR10, RZ ;  /* 0x0000000a14147c24 */ /* 0x000fe4000f8e02ff */
[----:B------:R-:W-:Y:S01]  /*96b0*/  VIADD R23, R65, 0x40 ;  /* 0x0000004041177836 */ /* 0x000fe20000000000 */
[----:B------:R-:W-:Y:S01]  /*96c0*/  UIADD3 UR8, UR8, 0x30820, URZ ;  /* 0x0003082008087890 */ /* 0x000fe2000fffe03f */
[C---:B------:R-:W-:Y:S02]  /*96d0*/  IMAD R63, R61.reuse, UR11, R20 ;  /* 0x0000000b3d3f7c24 */ /* 0x040fe4000f8e0214 */
[----:B------:R-:W-:Y:S01]  /*96e0*/  IMAD.WIDE.U32 R2, R61, UR10, R2 ;  /* 0x0000000a3d027c25 */ /* 0x000fe2000f8e0002 */
[-C--:B------:R-:W-:Y:S01]  /*96f0*/  ISETP.GE.AND P2, PT, R65, R18.reuse, PT ;  /* 0x000000124100720c */ /* 0x080fe20003f46270 */
[----:B------:R-:W-:Y:S01]  /*9700*/  ULDC.64 UR10, c[0x0][0xa80] ;  /* 0x0002a000000a7ab9 */ /* 0x000fe20000000a00 */
[----:B------:R-:W-:Y:S01]  /*9710*/  ISETP.GE.AND P1, PT, R23, R18, PT ;  /* 0x000000121700720c */ /* 0x000fe20003f26270 */
[----:B------:R-:W-:Y:S01]  /*9720*/  IMAD.IADD R3, R3, 0x1, R63 ;  /* 0x0000000103037824 */ /* 0x000fe200078e023f */
[----:B------:R-:W-:Y:S01]  /*9730*/  UPRMT UR8, URZ, 0x654, UR8 ;  /* 0x000006543f087896 */ /* 0x000fe20008000008 */
[----:B------:R-:W-:Y:S01]  /*9740*/  LEA R23, P3, R2, UR10, 0x1 ;  /* 0x0000000a02177c11 */ /* 0x000fe2000f8608ff */
[----:B------:R-:W-:-:S03]  /*9750*/  VIADD R21, R65, 0x20 ;  /* 0x0000002041157836 */ /* 0x000fc60000000000 */
[----:B------:R-:W-:Y:S01]  /*9760*/  LEA.HI.X R62, R2, UR11, R3, 0x1, P3 ;  /* 0x0000000b023e7c11 */ /* 0x000fe200098f0c03 */
[C---:B------:R-:W-:Y:S01]  /*9770*/  VIADD R64, R0.reuse, 0x80 ;  /* 0x0000008000407836 */ /* 0x040fe20000000000 */
[----:B------:R-:W-:Y:S01]  /*9780*/  ISETP.GE.AND P0, PT, R21, R18, PT ;  /* 0x000000121500720c */ /* 0x000fe20003f06270 */
[----:B------:R-:W-:Y:S01]  /*9790*/  VIADD R68, R0, 0x40 ;  /* 0x0000004000447836 */ /* 0x000fe20000000000 */
[----:B0-----:R-:W-:Y:S01]  /*97a0*/  SYNCS.ARRIVE.TRANS64.RED.A1T0 RZ, [UR8], RZ ;  /* 0x000000ffffff79a7 */ /* 0x001fe20008100408 */
[----:B------:R0:W1:Y:S01]  /*97b0*/  SHFL.IDX PT, R21, R23, RZ, 0x181f ;  /* 0x00181fff17157589 */ /* 0x00006200000e0000 */
[----:B------:R-:W-:Y:S03]  /*97c0*/  BSSY B1, `(.L_x_3486) ;  /* 0x0000013000017945 */ /* 0x000fe60003800000 */
[----:B------:R0:W2:Y:S01]  /*97d0*/  SHFL.IDX PT, R61, R62, RZ, 0x181f ;  /* 0x00181fff3e3d7589 */ /* 0x0000a200000e0000 */
[----:B------:R-:W-:-:S02]  /*97e0*/  SHF.R.S32.HI R66, RZ, 0x1f, R0 ;  /* 0x0000001fff427819 */ /* 0x000fc40000011400 */
[----:B------:R-:W-:Y:S02]  /*97f0*/  SHF.R.S32.HI R63, RZ, 0x1f, R64 ;  /* 0x0000001fff3f7819 */ /* 0x000fe40000011440 */
[----:B------:R-:W-:Y:S01]  /*9800*/  SHF.R.S32.HI R67, RZ, 0x1f, R68 ;  /* 0x0000001fff437819 */ /* 0x000fe20000011444 */
[----:B------:R-:W-:Y:S06]  /*9810*/  @P2 BRA `(.L_x_3487) ;  /* 0x0000000000342947 */ /* 0x000fec0003800000 */
[----:B------:R-:W-:Y:S02]  /*9820*/  ULDC UR4, c[0x0][0xac8] ;  /* 0x0002b20000047ab9 */ /* 0x000fe40000000800 */
[----:B------:R-:W-:Y:S02]  /*9830*/  ISETP.GE.AND P4, PT, R0, UR4, PT ;  /* 0x0000000400007c0c */ /* 0x000fe4000bf86270 */
[----:B------:R-:W-:Y:S02]  /*9840*/  ISETP.GE.AND P3, PT, R68, UR4, PT ;  /* 0x0000000444007c0c */ /* 0x000fe4000bf66270 */
[----:B------:R-:W-:-:S09]  /*9850*/  ISETP.GE.AND P2, PT, R64, UR4, PT ;  /* 0x0000000440007c0c */ /* 0x000fd2000bf46270 */
[-C--:B-1----:R-:W-:Y:S02]  /*9860*/  @!P4 LEA R2, P6, R0, R21.reuse, 0x1 ;  /* 0x000000150002c211 */ /* 0x082fe400078c08ff */
[----:B------:R-:W-:Y:S02]  /*9870*/  @!P3 LEA R20, P5, R68, R21, 0x1 ;  /* 0x000000154414b211 */ /* 0x000fe400078a08ff */
[----:B--2---:R-:W-:Y:S02]  /*9880*/  @!P4 LEA.HI.X R3, R0, R61, R66, 0x1, P6 ;  /* 0x0000003d0003c211 */ /* 0x004fe400030f0c42 */
[----:B------:R-:W-:Y:S02]  /*9890*/  @!P2 LEA R60, P6, R64, R21, 0x1 ;  /* 0x00000015403ca211 */ /* 0x000fe400078c08ff */
[-C--:B------:R-:W-:Y:S01]  /*98a0*/  @!P3 LEA.HI.X R21, R68, R61.reuse, R67, 0x1, P5 ;  /* 0x0000003d4415b211 */ /* 0x080fe200028f0c43 */
[----:B-----5:R3:W-:Y:S01]  /*98b0*/  @!P4 ST.E.128 desc[UR36][R2.64], R4 ;  /* 0x000000040200c985 */ /* 0x0207e2000c101d24 */
[----:B------:R-:W-:-:S03]  /*98c0*/  @!P2 LEA.HI.X R61, R64, R61, R63, 0x1, P6 ;  /* 0x0000003d403da211 */ /* 0x000fc600030f0c3f */
[----:B------:R3:W-:Y:S04]  /*98d0*/  @!P3 ST.E.128 desc[UR36][R20.64], R28 ;  /* 0x0000001c1400b985 */ /* 0x0007e8000c101d24 */
[----:B------:R3:W-:Y:S02]  /*98e0*/  @!P2 ST.E.128 desc[UR36][R60.64], R44 ;  /* 0x0000002c3c00a985 */ /* 0x0007e4000c101d24 */
.L_x_3487:
[----:B------:R-:W-:Y:S05]  /*98f0*/  BSYNC B1 ;  /* 0x0000000000017941 */ /* 0x000fea0003800000 */
.L_x_3486:
[----:B---3-5:R3:W4:Y:S01]  /*9900*/  SHFL.IDX PT, R7, R62, 0x1, 0x181f ;  /* 0x00381f003e077f89 */ /* 0x02872200000e0000 */
[----:B------:R-:W-:Y:S03]  /*9910*/  BSSY B1, `(.L_x_3488) ;  /* 0x0000010000017945 */ /* 0x000fe60003800000 */
[----:B------:R3:W0:Y:S01]  /*9920*/  SHFL.IDX PT, R3, R23, 0x1, 0x181f ;  /* 0x00381f0017037f89 */ /* 0x00062200000e0000 */
        /* <DEDUP_REMOVED lines=8> */
[-C--:B----4-:R-:W-:Y:S02]  /*99b0*/  @!P4 LEA.HI.X R3, R0, R7.reuse, R66, 0x1, P0 ;  /* 0x000000070003c211 */ /* 0x090fe400000f0c42 */
[-C--:B------:R-:W-:Y:S02]  /*99c0*/  @!P5 LEA.HI.X R5, R68, R7.reuse, R67, 0x1, P2 ;  /* 0x000000074405d211 */ /* 0x080fe400010f0c43 */
[----:B------:R-:W-:Y:S01]  /*99d0*/  @!P6 LEA.HI.X R7, R64, R7, R63, 0x1, P3 ;  /* 0x000000074007e211 */ /* 0x000fe200018f0c3f */
[----:B------:R0:W-:Y:S04]  /*99e0*/  @!P4 ST.E.128 desc[UR36][R2.64], R8 ;  /* 0x000000080200c985 */ /* 0x0001e8000c101d24 */
[----:B------:R0:W-:Y:S04]  /*99f0*/  @!P5 ST.E.128 desc[UR36][R4.64], R32 ;  /* 0x000000200400d985 */ /* 0x0001e8000c101d24 */
[----:B------:R0:W-:Y:S02]  /*9a00*/  @!P6 ST.E.128 desc[UR36][R6.64], R48 ;  /* 0x000000300600e985 */ /* 0x0001e4000c101d24 */
.L_x_3489:
[----:B------:R-:W-:Y:S05]  /*9a10*/  BSYNC B1 ;  /* 0x0000000000017941 */ /* 0x000fea0003800000 */
.L_x_3488:
[----:B0---4-:R0:W4:Y:S01]  /*9a20*/  SHFL.IDX PT, R7, R62, 0x2, 0x181f ;  /* 0x00581f003e077f89 */ /* 0x01112200000e0000 */
        /* <DEDUP_REMOVED lines=16> */
.L_x_3491:
[----:B------:R-:W-:Y:S05]  /*9b30*/  BSYNC B1 ;  /* 0x0000000000017941 */ /* 0x000fea0003800000 */
.L_x_3490:
[----:B0-----:R-:W-:Y:S01]  /*9b40*/  VIADD R3, R65, 0x60 ;  /* 0x0000006041037836 */ /* 0x001fe20000000000 */
[----:B----4-:R0:W4:Y:S04]  /*9b50*/  SHFL.IDX PT, R7, R62, 0x3, 0x181f ;  /* 0x00781f003e077f89 */ /* 0x01012800000e0000 */
[----:B------:R-:W-:Y:S01]  /*9b60*/  ISETP.GE.AND P0, PT, R3, R18, PT ;  /* 0x000000120300720c */ /* 0x000fe20003f06270 */
[----:B---3--:R-:W3:-:S12]  /*9b70*/  SHFL.IDX PT, R23, R23, 0x3, 0x181f ;  /* 0x00781f0017177f89 */ /* 0x008ed800000e0000 */
[----:B0-----:R-:W-:Y:S05]  /*9b80*/  @P0 BRA `(.L_x_3492) ;  /* 0x0000002000140947 */ /* 0x001fea0003800000 */
[----:B------:R-:W-:Y:S02]  /*9b90*/  ULDC UR4, c[0x0][0xac8] ;  /* 0x0002b20000047ab9 */ /* 0x000fe40000000800 */
[----:B------:R-:W-:Y:S02]  /*9ba0*/  ISETP.GE.AND P2, PT, R0, UR4, PT ;  /* 0x0000000400007c0c */ /* 0x000fe4000bf46270 */
[----:B------:R-:W-:-:S11]  /*9bb0*/  ISETP.GE.AND P3, PT, R68, UR4, PT ;  /* 0x0000000444007c0c */ /* 0x000fd6000bf66270 */
[-C--:B---3--:R-:W-:Y:S02]  /*9bc0*/  @!P2 LEA R2, P0, R0, R23.reuse, 0x1 ;  /* 0x000000170002a211 */ /* 0x088fe400078008ff */
[----:B------:R-:W-:Y:S02]  /*9bd0*/  @!P3 LEA R4, P1, R68, R23, 0x1 ;  /* 0x000000174404b211 */ /* 0x000fe400078208ff */
[-C--:B----4-:R-:W-:Y:S02]  /*9be0*/  @!P2 LEA.HI.X R3, R0, R7.reuse, R66, 0x1, P0 ;  /* 0x000000070003a211 */ /* 0x090fe400000f0c42 */
[----:B------:R-:W-:Y:S02]  /*9bf0*/  @!P3 LEA.HI.X R5, R68, R7, R67, 0x1, P1 ;  /* 0x000000074405b211 */ /* 0x000fe400008f0c43 */
[----:B------:R-:W-:Y:S01]  /*9c00*/  ISETP.GE.AND P0, PT, R64, UR4, PT ;  /* 0x0000000440007c0c */ /* 0x000fe2000bf06270 */
[----:B------:R0:W-:Y:S04]  /*9c10*/  @!P2 ST.E.128 desc[UR36][R2.64], R24 ;  /* 0x000000180200a985 */ /* 0x0001e8000c101d24 */
[----:B------:R0:W-:Y:S08]  /*9c20*/  @!P3 ST.E.128 desc[UR36][R4.64], R40 ;  /* 0x000000280400b985 */ /* 0x0001f0000c101d24 */
[----:B------:R-:W-:Y:S05]  /*9c30*/  @P0 BRA `(.L_x_3492) ;  /* 0x0000001c00e80947 */ /* 0x000fea0003800000 */
[----:B0-----:R-:W-:-:S04]  /*9c40*/  LEA R2, P0, R64, R23, 0x1 ;  /* 0x0000001740027211 */ /* 0x001fc800078008ff */
[----:B------:R-:W-:-:S05]  /*9c50*/  LEA.HI.X R3, R64, R7, R63, 0x1, P0 ;  /* 0x0000000740037211 */ /* 0x000fca00000f0c3f */
[----:B------:R0:W-:Y:S01]  /*9c60*/  ST.E.128 desc[UR36][R2.64], R56 ;  /* 0x0000003802007985 */ /* 0x0001e2000c101d24 */
[----:B------:R-:W-:Y:S05]  /*9c70*/  BRA `(.L_x_3492) ;  /* 0x0000001c00d87947 */ /* 0x000fea0003800000 */
.L_x_3485:
[----:B------:R-:W-:Y:S01]  /*9c80*/  ULDC.64 UR12, c[0x0][0xb08] ;  /* 0x0002c200000c7ab9 */ /* 0x000fe20000000a00 */
[----:B------:R-:W-:Y:S01]  /*9c90*/  R2UR UR16, R211 ;  /* 0x00000000d31072ca */ /* 0x000fe200000e0000 */
[----:B------:R-:W-:Y:S01]  /*9ca0*/  UIMAD UR9, UR15, UR12, URZ ;  /* 0x0000000c0f0972a4 */ /* 0x000fe2000f8e023f */
[----:B0-----:R-:W0:Y:S01]  /*9cb0*/  @P1 LDC R0, c[0x0][0xbec] ;  /* 0x0002fb00ff001b82 */ /* 0x001e220000000800 */
[----:B------:R-:W-:Y:S01]  /*9cc0*/  UIMAD.WIDE.U32 UR10, UR4, UR12, URZ ;  /* 0x0000000c040a72a5 */ /* 0x000fe2000f8e003f */
[----:B------:R-:W-:Y:S01]  /*9cd0*/  R2UR UR14, R23 ;  /* 0x00000000170e72ca */ /* 0x000fe200000e0000 */
[----:B------:R-:W-:Y:S01]  /*9ce0*/  UIMAD UR9, UR4, UR13, UR9 ;  /* 0x0000000d040972a4 */ /* 0x000fe2000f8e0209 */
[----:B------:R-:W-:Y:S01]  /*9cf0*/  MOV R5, R11 ;  /* 0x0000000b00057202 */ /* 0x000fe20000000f00 */
[----:B------:R-:W-:Y:S01]  /*9d00*/  USHF.R.S32.HI UR4, URZ, 0x1f, UR61 ;  /* 0x0000001f3f047899 */ /* 0x000fe2000801143d */
[----:B------:R-:W-:Y:S01]  /*9d10*/  BSSY B1, `(.L_x_3493) ;  /* 0x0000096000017945 */ /* 0x000fe20003800000 */
[----:B------:R-:W-:Y:S01]  /*9d20*/  UIADD3 UR11, UR11, UR9, URZ ;  /* 0x000000090b0b7290 */ /* 0x000fe2000fffe03f */
[----:B------:R-:W1:Y:S01]  /*9d30*/  @P1 LDC R7, c[0x0][0xbf0] ;  /* 0x0002fc00ff071b82 */ /* 0x000e620000000800 */
[----:B------:R-:W-:Y:S01]  /*9d40*/  ULDC.64 UR12, c[0x0][0xb38] ;  /* 0x0002ce00000c7ab9 */ /* 0x000fe20000000a00 */
[----:B------:R-:W-:Y:S01]  /*9d50*/  UIADD3 UR8, UR8, 0x30820, URZ ;  /* 0x0003082008087890 */ /* 0x000fe2000fffe03f */
[----:B------:R-:W-:Y:S01]  /*9d60*/  SHF.R.S32.HI R84, RZ, 0x1f, R205 ;  /* 0x0000001fff547819 */ /* 0x000fe200000114cd */
[----:B------:R-:W-:Y:S01]  /*9d70*/  UIMAD.WIDE.U32 UR10, UR16, UR12, UR10 ;  /* 0x0000000c100a72a5 */ /* 0x000fe2000f8e000a */
[----:B------:R-:W-:Y:S01]  /*9d80*/  SHF.R.S32.HI R85, RZ, 0x1f, R206 ;  /* 0x0000001fff557819 */ /* 0x000fe200000114ce */
[----:B------:R-:W-:Y:S01]  /*9d90*/  UPRMT UR8, URZ, 0x654, UR8 ;  /* 0x000006543f087896 */ /* 0x000fe20008000008 */
[----:B------:R-:W-:Y:S01]  /*9da0*/  SHF.R.S32.HI R86, RZ, 0x1f, R207 ;  /* 0x0000001fff567819 */ /* 0x000fe200000114cf */
[----:B------:R-:W-:Y:S01]  /*9db0*/  UIMAD UR11, UR16, UR13, UR11 ;  /* 0x0000000d100b72a4 */ /* 0x000fe2000f8e020b */
[----:B------:R-:W-:-:S02]  /*9dc0*/  SHF.R.S32.HI R87, RZ, 0x1f, R208 ;  /* 0x0000001fff577819 */ /* 0x000fc400000114d0 */
[----:B------:R-:W-:Y:S01]  /*9dd0*/  ULDC.64 UR12, c[0x0][0xb40] ;  /* 0x0002d000000c7ab9 */ /* 0x000fe20000000a00 */
[----:B------:R-:W-:Y:S01]  /*9de0*/  SHF.R.S32.HI R88, RZ, 0x1f, R209 ;  /* 0x0000001fff587819 */ /* 0x000fe200000114d1 */
[----:B------:R-:W-:Y:S01]  /*9df0*/  UIMAD UR4, UR4, UR12, URZ ;  /* 0x0000000c040472a4 */ /* 0x000fe2000f8e023f */
[----:B------:R-:W-:Y:S01]  /*9e00*/  SHF.R.S32.HI R89, RZ, 0x1f, R210 ;  /* 0x0000001fff597819 */ /* 0x000fe200000114d2 */
[----:B------:R-:W-:Y:S01]  /*9e10*/  UIMAD.WIDE.U32 UR10, UR61, UR12, UR10 ;  /* 0x0000000c3d0a72a5 */ /* 0x000fe2000f8e000a */
[----:B0-----:R-:W-:Y:S01]  /*9e20*/  @P1 IMAD.HI.U32 R0, R11, R0, RZ ;  /* 0x000000000b001227 */ /* 0x001fe200078e00ff */
[----:B------:R-:W-:Y:S01]  /*9e30*/  UIMAD UR4, UR61, UR13, UR4 ;  /* 0x0000000d3d0472a4 */ /* 0x000fe2000f8e0204 */
[----:B------:R-:W-:Y:S02]  /*9e40*/  SYNCS.ARRIVE.TRANS64.RED.A1T0 RZ, [UR8], RZ ;  /* 0x000000ffffff79a7 */ /* 0x000fe40008100408 */
[----:B------:R-:W-:Y:S01]  /*9e50*/  ULDC.64 UR12, c[0x0][0xb48] ;  /* 0x0002d200000c7ab9 */ /* 0x000fe20000000a00 */
[----:B------:R-:W-:Y:S01]  /*9e60*/  UIADD3 UR11, UR11, UR4, URZ ;  /* 0x000000040b0b7290 */ /* 0x000fe2000fffe03f */
[----:B-1----:R-:W-:-:S03]  /*9e70*/  @P1 SHF.R.U32.HI R5, RZ, R7, R0 ;  /* 0x00000007ff051219 */ /* 0x002fc60000011600 */
[----:B------:R-:W-:Y:S01]  /*9e80*/  UIMAD.WIDE.U32 UR10, UR14, UR12, UR10 ;  /* 0x0000000c0e0a72a5 */ /* 0x000fe2000f8e000a */
[--C-:B------:R-:W-:Y:S01]  /*9e90*/  SHF.R.S32.HI R0, RZ, 0x1f, R5.reuse ;  /* 0x0000001fff007819 */ /* 0x100fe20000011405 */
[----:B------:R-:W-:Y:S02]  /*9ea0*/  IMAD.MOV R2, RZ, RZ, -R5 ;  /* 0x000000ffff027224 */ /* 0x000fe400078e0a05 */
[----:B------:R-:W-:-:S03]  /*9eb0*/  UIMAD UR4, UR14, UR13, UR11 ;  /* 0x0000000d0e0472a4 */ /* 0x000fc6000f8e020b */
[----:B------:R-:W-:Y:S01]  /*9ec0*/  ULDC.64 UR12, c[0x0][0xb30] ;  /* 0x0002cc00000c7ab9 */ /* 0x000fe20000000a00 */
[----:B------:R-:W-:Y:S02]  /*9ed0*/  IMAD R7, R3, R2, R11 ;  /* 0x0000000203077224 */ /* 0x000fe400078e020b */
[----:B------:R-:W-:Y:S02]  /*9ee0*/  IMAD R0, R0, UR12, RZ ;  /* 0x0000000c00007c24 */ /* 0x000fe4000f8e02ff */
[----:B------:R-:W-:Y:S02]  /*9ef0*/  IMAD.U32 R3, RZ, RZ, UR11 ;  /* 0x0000000bff037e24 */ /* 0x000fe4000f8e00ff */
[----:B------:R-:W-:Y:S01]  /*9f00*/  IMAD.U32 R2, RZ, RZ, UR10 ;  /* 0x0000000aff027e24 */ /* 0x000fe2000f8e00ff */
[----:B------:R-:W-:Y:S01]  /*9f10*/  ULDC.64 UR10, c[0x0][0xb28] ;  /* 0x0002ca00000a7ab9 */ /* 0x000fe20000000a00 */
[----:B------:R-:W-:Y:S02]  /*9f20*/  IMAD.U32 R3, RZ, RZ, UR4 ;  /* 0x00000004ff037e24 */ /* 0x000fe4000f8e00ff */
[C---:B------:R-:W-:Y:S01]  /*9f30*/  IMAD R9, R5.reuse, UR13, R0 ;  /* 0x0000000d05097c24 */ /* 0x040fe2000f8e0200 */
[----:B------:R-:W-:Y:S01]  /*9f40*/  SHF.R.S32.HI R0, RZ, 0x1f, R7 ;  /* 0x0000001fff007819 */ /* 0x000fe20000011407 */
[----:B------:R-:W-:-:S04]  /*9f50*/  IMAD.WIDE.U32 R2, R5, UR12, R2 ;  /* 0x0000000c05027c25 */ /* 0x000fc8000f8e0002 */
[----:B------:R-:W-:Y:S02]  /*9f60*/  IMAD R0, R0, UR10, RZ ;  /* 0x0000000a00007c24 */ /* 0x000fe4000f8e02ff */
[----:B------:R-:W-:Y:S02]  /*9f70*/  IMAD.IADD R3, R3, 0x1, R9 ;  /* 0x0000000103037824 */ /* 0x000fe400078e0209 */
[C---:B------:R-:W-:Y:S02]  /*9f80*/  IMAD R5, R7.reuse, UR11, R0 ;  /* 0x0000000b07057c24 */ /* 0x040fe4000f8e0200 */
[----:B------:R-:W-:Y:S01]  /*9f90*/  IMAD.WIDE.U32 R2, R7, UR10, R2 ;  /* 0x0000000a07027c25 */ /* 0x000fe2000f8e0002 */
[----:B------:R-:W-:-:S03]  /*9fa0*/  ULDC.64 UR10, c[0x0][0xb00] ;  /* 0x0002c000000a7ab9 */ /* 0x000fc60000000a00 */
[----:B------:R-:W-:Y:S01]  /*9fb0*/  IMAD.IADD R3, R3, 0x1, R5 ;  /* 0x0000000103037824 */ /* 0x000fe200078e0205 */
[----:B------:R-:W-:-:S04]  /*9fc0*/  LEA R0, P1, R2, UR10, 0x2 ;  /* 0x0000000a02007c11 */ /* 0x000fc8000f8210ff */
[----:B------:R-:W-:Y:S02]  /*9fd0*/  LEA.HI.X R18, R2, UR11, R3, 0x2, P1 ;  /* 0x0000000b02127c11 */ /* 0x000fe400088f1403 */
[----:B------:R0:W1:Y:S04]  /*9fe0*/  SHFL.IDX PT, R2, R0, RZ, 0x1c1f ;  /* 0x001c1fff00027589 */ /* 0x00006800000e0000 */
[----:B------:R0:W2:Y:S01]  /*9ff0*/  SHFL.IDX PT, R3, R18, RZ, 0x1c1f ;  /* 0x001c1fff12037589 */ /* 0x0000a200000e0000 */
        /* <DEDUP_REMOVED lines=8> */
[----:B------:R-:W-:-:S02]  /*a080*/  SHF.R.S32.HI R7, RZ, 0x1f, R22 ;  /* 0x0000001fff077819 */ /* 0x000fc40000011416 */
[----:B------:R-:W-:Y:S02]  /*a090*/  ISETP.GE.AND P1, PT, R13, UR4, PT ;  /* 0x000000040d007c0c */ /* 0x000fe4000bf26270 */
[----:B------:R-:W-:Y:S02]  /*a0a0*/  SHF.R.S32.HI R12, RZ, 0x1f, R11 ;  /* 0x0000001fff0c7819 */ /* 0x000fe4000001140b */
[CC--:B-1----:R-:W-:Y:S01]  /*a0b0*/  @!P5 LEA R8, P3, R22.reuse, R2.reuse, 0x2 ;  /* 0x000000021608d211 */ /* 0x0c2fe200078610ff */
[----:B--2---:R-:W-:Y:S01]  /*a0c0*/  @!P6 IMAD.WIDE R4, R17, 0x4, R2 ;  /* 0x000000041104e825 */ /* 0x004fe200078e0202 */
[----:B------:R-:W-:Y:S02]  /*a0d0*/  SHF.R.S32.HI R14, RZ, 0x1f, R13 ;  /* 0x0000001fff0e7819 */ /* 0x000fe4000001140d */
[----:B------:R-:W-:Y:S02]  /*a0e0*/  @!P5 LEA.HI.X R9, R22, R3, R7, 0x2, P3 ;  /* 0x000000031609d211 */ /* 0x000fe400018f1407 */
[-C--:B------:R-:W-:Y:S01]  /*a0f0*/  @!P4 LEA R6, P3, R210, R2.reuse, 0x2 ;  /* 0x00000002d206c211 */ /* 0x080fe200078610ff */
[----:B------:R1:W-:Y:S01]  /*a100*/  @!P6 ST.E.64 desc[UR36][R4.64], R24 ;  /* 0x000000180400e985 */ /* 0x0003e2000c101b24 */
[----:B------:R-:W-:-:S02]  /*a110*/  @!P2 LEA R10, P6, R11, R2, 0x2 ;  /* 0x000000020b0aa211 */ /* 0x000fc400078c10ff */
[-C--:B------:R-:W-:Y:S02]  /*a120*/  @!P4 LEA.HI.X R7, R210, R3.reuse, R89, 0x2, P3 ;  /* 0x00000003d207c211 */ /* 0x080fe400018f1459 */
[----:B------:R-:W-:Y:S02]  /*a130*/  ISETP.GE.AND P3, PT, R19, UR4, PT ;  /* 0x0000000413007c0c */ /* 0x000fe4000bf66270 */
[-C--:B------:R-:W-:Y:S01]  /*a140*/  @!P2 LEA.HI.X R11, R11, R3.reuse, R12, 0x2, P6 ;  /* 0x000000030b0ba211 */ /* 0x080fe200030f140c */
[----:B------:R2:W-:Y:S01]  /*a150*/  @!P4 ST.E.64 desc[UR36][R6.64], R28 ;  /* 0x0000001c0600c985 */ /* 0x0005e2000c101b24 */
[----:B------:R-:W-:Y:S02]  /*a160*/  @!P1 LEA R12, P6, R13, R2, 0x2 ;  /* 0x000000020d0c9211 */ /* 0x000fe400078c10ff */
[----:B------:R-:W-:Y:S01]  /*a170*/  ISETP.GE.AND P4, PT, R209, UR4, PT ;  /* 0x00000004d1007c0c */ /* 0x000fe2000bf86270 */
[----:B------:R3:W-:Y:S01]  /*a180*/  @!P5 ST.E.64 desc[UR36][R8.64], R32 ;  /* 0x000000200800d985 */ /* 0x0007e2000c101b24 */
[----:B------:R-:W-:-:S02]  /*a190*/  @!P1 LEA.HI.X R13, R13, R3, R14, 0x2, P6 ;  /* 0x000000030d0d9211 */ /* 0x000fc400030f140e */
[----:B-1----:R-:W-:Y:S01]  /*a1a0*/  SHF.R.S32.HI R5, RZ, 0x1f, R19 ;  /* 0x0000001fff057819 */ /* 0x002fe20000011413 */
[----:B------:R1:W-:Y:S01]  /*a1b0*/  @!P2 ST.E.64 desc[UR36][R10.64], R36 ;  /* 0x000000240a00a985 */ /* 0x0003e2000c101b24 */
[----:B------:R-:W-:Y:S02]  /*a1c0*/  ISETP.GE.AND P2, PT, R208, UR4, PT ;  /* 0x00000004d0007c0c */ /* 0x000fe4000bf46270 */
[-C--:B------:R-:W-:Y:S01]  /*a1d0*/  @!P3 LEA R4, P5, R19, R2.reuse, 0x2 ;  /* 0x000000021304b211 */ /* 0x080fe200078a10ff */
[----:B------:R-:W-:Y:S01]  /*a1e0*/  @!P1 ST.E.64 desc[UR36][R12.64], R40 ;  /* 0x000000280c009985 */ /* 0x000fe2000c101b24 */
[----:B------:R-:W-:Y:S02]  /*a1f0*/  ISETP.GE.AND P1, PT, R207, UR4, PT ;  /* 0x00000004cf007c0c */ /* 0x000fe4000bf26270 */
[----:B------:R-:W-:Y:S02]  /*a200*/  @!P3 LEA.HI.X R5, R19, R3, R5, 0x2, P5 ;  /* 0x000000031305b211 */ /* 0x000fe400028f1405 */
[----:B------:R-:W-:-:S03]  /*a210*/  @!P4 LEA R14, P5, R209, R2, 0x2 ;  /* 0x00000002d10ec211 */ /* 0x000fc600078a10ff */
[----:B------:R4:W-:Y:S01]  /*a220*/  @!P3 ST.E.64 desc[UR36][R4.64], R44 ;  /* 0x0000002c0400b985 */ /* 0x0009e2000c101b24 */
[----:B------:R-:W-:Y:S02]  /*a230*/  ISETP.GE.AND P3, PT, R206, UR4, PT ;  /* 0x00000004ce007c0c */ /* 0x000fe4000bf66270 */
[CC--:B--2---:R-:W-:Y:S02]  /*a240*/  @!P2 LEA R6, P6, R208.reuse, R2.reuse, 0x2 ;  /* 0x00000002d006a211 */ /* 0x0c4fe400078c10ff */
[-C--:B------:R-:W-:Y:S02]  /*a250*/  @!P4 LEA.HI.X R15, R209, R3.reuse, R88, 0x2, P5 ;  /* 0x00000003d10fc211 */ /* 0x080fe400028f1458 */
[----:B------:R-:W-:Y:S02]  /*a260*/  @!P2 LEA.HI.X R7, R208, R3, R87, 0x2, P6 ;  /* 0x00000003d007a211 */ /* 0x000fe400030f1457 */
[----:B---3--:R-:W-:Y:S01]  /*a270*/  @!P1 LEA R8, P5, R207, R2, 0x2 ;  /* 0x00000002cf089211 */ /* 0x008fe200078a10ff */
[----:B------:R-:W-:Y:S01]  /*a280*/  @!P4 ST.E.64 desc[UR36][R14.64], R48 ;  /* 0x000000300e00c985 */ /* 0x000fe2000c101b24 */
[----:B------:R-:W-:-:S02]  /*a290*/  ISETP.GE.AND P4, PT, R205, UR4, PT ;  /* 0x00000004cd007c0c */ /* 0x000fc4000bf86270 */
[-C--:B------:R-:W-:Y:S01]  /*a2a0*/  @!P1 LEA.HI.X R9, R207, R3.reuse, R86, 0x2, P5 ;  /* 0x00000003cf099211 */ /* 0x080fe200028f1456 */
[----:B------:R2:W-:Y:S01]  /*a2b0*/  @!P2 ST.E.64 desc[UR36][R6.64], R52 ;  /* 0x000000340600a985 */ /* 0x0005e2000c101b24 */
[----:B------:R-:W-:Y:S02]  /*a2c0*/  ISETP.GE.AND P2, PT, R204, UR4, PT ;  /* 0x00000004cc007c0c */ /* 0x000fe4000bf46270 */
[C---:B-1----:R-:W-:Y:S01]  /*a2d0*/  @!P3 LEA R10, P6, R206.reuse, R2, 0x2 ;  /* 0x00000002ce0ab211 */ /* 0x042fe200078c10ff */
[----:B------:R1:W-:Y:S01]  /*a2e0*/  @!P1 ST.E.64 desc[UR36][R8.64], R56 ;  /* 0x0000003808009985 */ /* 0x0003e2000c101b24 */
[----:B------:R-:W-:Y:S02]  /*a2f0*/  ISETP.GE.AND P1, PT, R203, UR4, PT ;  /* 0x00000004cb007c0c */ /* 0x000fe4000bf26270 */
[----:B------:R-:W-:-:S03]  /*a300*/  @!P3 LEA.HI.X R11, R206, R3, R85, 0x2, P6 ;  /* 0x00000003ce0bb211 */ /* 0x000fc600030f1455 */
[CC--:B----4-:R-:W-:Y:S02]  /*a310*/  @!P4 LEA R4, P5, R205.reuse, R2.reuse, 0x2 ;  /* 0x00000002cd04c211 */ /* 0x0d0fe400078a10ff */
[----:B------:R3:W-:Y:S01]  /*a320*/  @!P3 ST.E.64 desc[UR36][R10.64], R60 ;  /* 0x0000003c0a00b985 */ /* 0x0007e2000c101b24 */
[----:B------:R-:W-:Y:S02]  /*a330*/  ISETP.GE.AND P3, PT, R202, UR4, PT ;  /* 0x00000004ca007c0c */ /* 0x000fe4000bf66270 */
[CC--:B------:R-:W-:Y:S02]  /*a340*/  @!P2 LEA R12, P6, R204.reuse, R2.reuse, 0x2 ;  /* 0x00000002cc0ca211 */ /* 0x0c0fe400078c10ff */
[-C--:B------:R-:W-:Y:S02]  /*a350*/  @!P4 LEA.HI.X R5, R205, R3.reuse, R84, 0x2, P5 ;  /* 0x00000003cd05c211 */ /* 0x080fe400028f1454 */
[----:B------:R-:W-:Y:S02]  /*a360*/  @!P2 LEA.HI.X R13, R204, R3, R229, 0x2, P6 ;  /* 0x00000003cc0da211 */ /* 0x000fe400030f14e5 */
[----:B------:R-:W-:Y:S01]  /*a370*/  ISETP.GE.AND P5, PT, R201, UR4, PT ;  /* 0x00000004c9007c0c */ /* 0x000fe2000bfa6270 */
[----:B------:R4:W-:Y:S01]  /*a380*/  @!P4 ST.E.64 desc[UR36][R4.64], R64 ;  /* 0x000000400400c985 */ /* 0x0009e2000c101b24 */
[----:B--2---:R-:W-:-:S03]  /*a390*/  @!P1 LEA R6, P4, R203, R2, 0x2 ;  /* 0x00000002cb069211 */ /* 0x004fc600078810ff */
[----:B------:R2:W-:Y:S01]  /*a3a0*/  @!P2 ST.E.64 desc[UR36][R12.64], R68 ;  /* 0x000000440c00a985 */ /* 0x0005e2000c101b24 */
[----:B------:R-:W-:Y:S02]  /*a3b0*/  ISETP.GE.AND P2, PT, R200, UR4, PT ;  /* 0x00000004c8007c0c */ /* 0x000fe4000bf46270 */
[----:B------:R-:W-:Y:S02]  /*a3c0*/  @!P1 LEA.HI.X R7, R203, R3, R228, 0x2, P4 ;  /* 0x00000003cb079211 */ /* 0x000fe400020f14e4 */
[----:B-1----:R-:W-:-:S03]  /*a3d0*/  @!P3 LEA R8, P6, R202, R2, 0x2 ;  /* 0x00000002ca08b211 */ /* 0x002fc600078c10ff */
[----:B------:R1:W-:Y:S01]  /*a3e0*/  @!P1 ST.E.64 desc[UR36][R6.64], R72 ;  /* 0x0000004806009985 */ /* 0x0003e2000c101b24 */
[-C--:B------:R-:W-:Y:S02]  /*a3f0*/  @!P3 LEA.HI.X R9, R202, R3.reuse, R227, 0x2, P6 ;  /* 0x00000003ca09b211 */ /* 0x080fe400030f14e3 */
[----:B------:R-:W-:Y:S02]  /*a400*/  ISETP.GE.AND P1, PT, R199, UR4, PT ;  /* 0x00000004c7007c0c */ /* 0x000fe4000bf26270 */
[CC--:B---3--:R-:W-:Y:S01]  /*a410*/  @!P5 LEA R10, P4, R201.reuse, R2.reuse, 0x2 ;  /* 0x00000002c90ad211 */ /* 0x0c8fe200078810ff */
[----:B------:R3:W-:Y:S01]  /*a420*/  @!P3 ST.E.64 desc[UR36][R8.64], R76 ;  /* 0x0000004c0800b985 */ /* 0x0007e2000c101b24 */
[----:B----4-:R-:W-:Y:S02]  /*a430*/  @!P2 LEA R4, P6, R200, R2, 0x2 ;  /* 0x00000002c804a211 */ /* 0x010fe400078c10ff */
[----:B------:R-:W-:Y:S02]  /*a440*/  ISETP.GE.AND P3, PT, R198, UR4, PT ;  /* 0x00000004c6007c0c */ /* 0x000fe4000bf66270 */
[----:B------:R-:W-:-:S02]  /*a450*/  @!P5 LEA.HI.X R11, R201, R3, R226, 0x2, P4 ;  /* 0x00000003c90bd211 */ /* 0x000fc400020f14e2 */
[----:B------:R-:W-:Y:S02]  /*a460*/  ISETP.GE.AND P4, PT, R197, UR4, PT ;  /* 0x00000004c5007c0c */ /* 0x000fe4000bf86270 */
[----:B------:R-:W-:Y:S01]  /*a470*/  @!P2 LEA.HI.X R5, R200, R3, R225, 0x2, P6 ;  /* 0x00000003c805a211 */ /* 0x000fe200030f14e1 */
[----:B------:R-:W-:Y:S01]  /*a480*/  @!P5 ST.E.64 desc[UR36][R10.64], R80 ;  /* 0x000000500a00d985 */ /* 0x000fe2000c101b24 */
[----:B--2---:R-:W-:-:S03]  /*a490*/  @!P1 LEA R12, P5, R199, R2, 0x2 ;  /* 0x00000002c70c9211 */ /* 0x004fc600078a10ff */
[----:B------:R2:W-:Y:S01]  /*a4a0*/  @!P2 ST.E.64 desc[UR36][R4.64], R20 ;  /* 0x000000140400a985 */ /* 0x0005e2000c101b24 */
[----:B------:R-:W-:Y:S02]  /*a4b0*/  ISETP.GE.AND P2, PT, R196, UR4, PT ;  /* 0x00000004c4007c0c */ /* 0x000fe4000bf46270 */
[-C--:B------:R-:W-:Y:S02]  /*a4c0*/  @!P1 LEA.HI.X R13, R199, R3.reuse, R224, 0x2, P5 ;  /* 0x00000003c70d9211 */ /* 0x080fe400028f14e0 */
[CC--:B-1----:R-:W-:Y:S02]  /*a4d0*/  @!P3 LEA R6, P6, R198.reuse, R2.reuse, 0x2 ;  /* 0x00000002c606b211 */ /* 0x0c2fe400078c10ff */
[----:B---3--:R-:W-:Y:S01]  /*a4e0*/  @!P4 LEA R8, P5, R197, R2, 0x2 ;  /* 0x00000002c508c211 */ /* 0x008fe200078a10ff */
[----:B------:R1:W-:Y:S01]  /*a4f0*/  @!P1 ST.E.64 desc[UR36][R12.64], R120 ;  /* 0x000000780c009985 */ /* 0x0003e2000c101b24 */
[----:B------:R-:W-:Y:S02]  /*a500*/  @!P3 LEA.HI.X R7, R198, R3, R223, 0x2, P6 ;  /* 0x00000003c607b211 */ /* 0x000fe400030f14df */
[----:B------:R-:W-:-:S02]  /*a510*/  ISETP.GE.AND P1, PT, R195, UR4, PT ;  /* 0x00000004c3007c0c */ /* 0x000fc4000bf26270 */
[-C--:B------:R-:W-:Y:S01]  /*a520*/  @!P4 LEA.HI.X R9, R197, R3.reuse, R222, 0x2, P5 ;  /* 0x00000003c509c211 */ /* 0x080fe200028f14de */
[----:B------:R3:W-:Y:S01]  /*a530*/  @!P3 ST.E.64 desc[UR36][R6.64], R92 ;  /* 0x0000005c0600b985 */ /* 0x0007e2000c101b24 */
[----:B------:R-:W-:Y:S02]  /*a540*/  ISETP.GE.AND P5, PT, R194, UR4, PT ;  /* 0x00000004c2007c0c */ /* 0x000fe4000bfa6270 */
[----:B--2---:R-:W-:Y:S01]  /*a550*/  @!P2 LEA R4, P6, R196, R2, 0x2 ;  /* 0x00000002c404a211 */ /* 0x004fe200078c10ff */
[----:B------:R4:W-:Y:S01]  /*a560*/  @!P4 ST.E.64 desc[UR36][R8.64], R96 ;  /* 0x000000600800c985 */ /* 0x0009e2000c101b24 */
[----:B------:R-:W-:Y:S02]  /*a570*/  ISETP.GE.AND P3, PT, R193, UR4, PT ;  /* 0x00000004c1007c0c */ /* 0x000fe4000bf66270 */
[----:B------:R-:W-:Y:S02]  /*a580*/  ISETP.GE.AND P4, PT, R192, UR4, PT ;  /* 0x00000004c0007c0c */ /* 0x000fe4000bf86270 */
[----:B------:R-:W-:-:S02]  /*a590*/  @!P2 LEA.HI.X R5, R196, R3, R221, 0x2, P6 ;  /* 0x00000003c405a211 */ /* 0x000fc400030f14dd */
[----:B------:R-:W-:-:S03]  /*a5a0*/  @!P1 LEA R10, P6, R195, R2, 0x2 ;  /* 0x00000002c30a9211 */ /* 0x000fc600078c10ff */
[----:B------:R4:W-:Y:S01]  /*a5b0*/  @!P2 ST.E.64 desc[UR36][R4.64], R100 ;  /* 0x000000640400a985 */ /* 0x0009e2000c101b24 */
[CC--:B-1----:R-:W-:Y:S02]  /*a5c0*/  @!P5 LEA R12, P2, R194.reuse, R2.reuse, 0x2 ;  /* 0x00000002c20cd211 */ /* 0x0c2fe400078410ff */
[-C--:B------:R-:W-:Y:S02]  /*a5d0*/  @!P1 LEA.HI.X R11, R195, R3.reuse, R220, 0x2, P6 ;  /* 0x00000003c30b9211 */ /* 0x080fe400030f14dc */
[CC--:B---3--:R-:W-:Y:S02]  /*a5e0*/  @!P3 LEA R6, P6, R193.reuse, R2.reuse, 0x2 ;  /* 0x00000002c106b211 */ /* 0x0c8fe400078c10ff */
[-C--:B------:R-:W-:Y:S01]  /*a5f0*/  @!P5 LEA.HI.X R13, R194, R3.reuse, R219, 0x2, P2 ;  /* 0x00000003c20dd211 */ /* 0x080fe200010f14db */
[----:B------:R4:W-:Y:S01]  /*a600*/  @!P1 ST.E.64 desc[UR36][R10.64], R104 ;  /* 0x000000680a009985 */ /* 0x0009e2000c101b24 */
[C---:B------:R-:W-:Y:S02]  /*a610*/  @!P4 LEA R2, P2, R192.reuse, R2, 0x2 ;  /* 0x00000002c002c211 */ /* 0x040fe400078410ff */
[-C--:B------:R-:W-:Y:S01]  /*a620*/  @!P3 LEA.HI.X R7, R193, R3.reuse, R218, 0x2, P6 ;  /* 0x00000003c107b211 */ /* 0x080fe200030f14da */
[----:B------:R4:W-:Y:S01]  /*a630*/  @!P5 ST.E.64 desc[UR36][R12.64], R108 ;  /* 0x0000006c0c00d985 */ /* 0x0009e2000c101b24 */
[----:B------:R-:W-:-:S03]  /*a640*/  @!P4 LEA.HI.X R3, R192, R3, R217, 0x2, P2 ;  /* 0x00000003c003c211 */ /* 0x000fc600010f14d9 */
[----:B------:R4:W-:Y:S04]  /*a650*/  @!P3 ST.E.64 desc[UR36][R6.64], R112 ;  /* 0x000000700600b985 */ /* 0x0009e8000c101b24 */
[----:B------:R4:W-:Y:S02]  /*a660*/  @!P4 ST.E.64 desc[UR36][R2.64], R116 ;  /* 0x000000740200c985 */ /* 0x0009e4000c101b24 */
.L_x_3494:
[----:B------:R-:W-:Y:S05]  /*a670*/  BSYNC B1 ;  /* 0x0000000000017941 */ /* 0x000fea0003800000 */
.L_x_3493:
[----:B----4-:R3:W4:Y:S04]  /*a680*/  SHFL.IDX PT, R5, R18, 0x1, 0x1c1f ;  /* 0x003c1f0012057f89 */ /* 0x01072800000e0000 */
[----:B------:R3:W0:Y:S01]  /*a690*/  SHFL.IDX PT, R4, R0, 0x1, 0x1c1f ;  /* 0x003c1f0000047f89 */ /* 0x00062200000e0000 */
[----:B------:R-:W-:Y:S05]  /*a6a0*/  @P0 BRA `(.L_x_3492) ;  /* 0x00000014004c0947 */ /* 0x000fea0003800000 */
[C---:B------:R-:W-:Y:S01]  /*a6b0*/  IADD3 R9, R17.reuse, 0x18, RZ ;  /* 0x0000001811097810 */ /* 0x040fe20007ffe0ff */
[----:B------:R-:W-:Y:S01]  /*a6c0*/  ULDC UR4, c[0x0][0xac8] ;  /* 0x0002b20000047ab9 */ /* 0x000fe20000000800 */
[----:B------:R-:W-:Y:S01]  /*a6d0*/  VIADD R13, R17, 0x20 ;  /* 0x00000020110d7836 */ /* 0x000fe20000000000 */
[----:B------:R-:W-:Y:S02]  /*a6e0*/  ISETP.GE.AND P6, PT, R210, UR4, PT ;  /* 0x00000004d2007c0c */ /* 0x000fe4000bfc6270 */
[----:B------:R-:W-:Y:S02]  /*a6f0*/  ISETP.GE.AND P5, PT, R9, UR4, PT ;  /* 0x0000000409007c0c */ /* 0x000fe4000bfa6270 */
[----:B------:R-:W-:Y:S02]  /*a700*/  ISETP.GE.AND P4, PT, R22, UR4, PT ;  /* 0x0000000416007c0c */ /* 0x000fe4000bf86270 */
[----:B------:R-:W-:Y:S02]  /*a710*/  ISETP.GE.AND P2, PT, R17, UR4, PT ;  /* 0x0000000411007c0c */ /* 0x000fe4000bf46270 */
[----:B------:R-:W-:-:S02]  /*a720*/  ISETP.GE.AND P3, PT, R13, UR4, PT ;  /* 0x000000040d007c0c */ /* 0x000fc4000bf66270 */
[----:B0--3--:R-:W-:-:S03]  /*a730*/  SHF.R.S32.HI R0, RZ, 0x1f, R9 ;  /* 0x0000001fff007819 */ /* 0x009fc60000011409 */
[CC--:B------:R-:W-:Y:S02]  /*a740*/  @!P6 LEA R6, P0, R210.reuse, R4.reuse, 0x2 ;  /* 0x00000004d206e211 */ /* 0x0c0fe400078010ff */
[CC--:B------:R-:W-:Y:S02]  /*a750*/  @!P5 LEA R10, P1, R9.reuse, R4.reuse, 0x2 ;  /* 0x00000004090ad211 */ /* 0x0c0fe400078210ff */
[-C--:B----4-:R-:W-:Y:S02]  /*a760*/  @!P6 LEA.HI.X R7, R210, R5.reuse, R89, 0x2, P0 ;  /* 0x00000005d207e211 */ /* 0x090fe400000f1459 */
[----:B------:R-:W-:Y:S01]  /*a770*/  @!P5 LEA.HI.X R11, R9, R5, R0, 0x2, P1 ;  /* 0x00000005090bd211 */ /* 0x000fe200008f1400 */
[----:B-12---:R-:W-:Y:S01]  /*a780*/  @!P2 IMAD.WIDE R2, R17, 0x4, R4 ;  /* 0x000000041102a825 */ /* 0x006fe200078e0204 */
[----:B------:R-:W-:Y:S02]  /*a790*/  SHF.R.S32.HI R9, RZ, 0x1f, R22 ;  /* 0x0000001fff097819 */ /* 0x000fe40000011416 */
[----:B------:R-:W-:-:S02]  /*a7a0*/  @!P4 LEA R8, P1, R22, R4, 0x2 ;  /* 0x000000041608c211 */ /* 0x000fc400078210ff */
[----:B------:R-:W-:Y:S01]  /*a7b0*/  ISETP.GE.AND P0, PT, R19, UR4, PT ;  /* 0x0000000413007c0c */ /* 0x000fe2000bf06270 */
[----:B------:R0:W-:Y:S01]  /*a7c0*/  @!P2 ST.E.64 desc[UR36][R2.64], R26 ;  /* 0x0000001a0200a985 */ /* 0x0001e2000c101b24 */
[----:B------:R-:W-:Y:S02]  /*a7d0*/  @!P4 LEA.HI.X R9, R22, R5, R9, 0x2, P1 ;  /* 0x000000051609c211 */ /* 0x000fe400008f1409 */
[----:B------:R-:W-:Y:S01]  /*a7e0*/  ISETP.GE.AND P1, PT, R209, UR4, PT ;  /* 0x00000004d1007c0c */ /* 0x000fe2000bf26270 */
[----:B------:R1:W-:Y:S01]  /*a7f0*/  @!P6 ST.E.64 desc[UR36][R6.64], R30 ;  /* 0x0000001e0600e985 */ /* 0x0003e2000c101b24 */
[----:B------:R-:W-:Y:S02]  /*a800*/  SHF.R.S32.HI R0, RZ, 0x1f, R13 ;  /* 0x0000001fff007819 */ /* 0x000fe4000001140d */
[----:B------:R-:W-:Y:S01]  /*a810*/  @!P3 LEA R12, P6, R13, R4, 0x2 ;  /* 0x000000040d0cb211 */ /* 0x000fe200078c10ff */
[----:B------:R2:W-:Y:S01]  /*a820*/  @!P4 ST.E.64 desc[UR36][R8.64], R34 ;  /* 0x000000220800c985 */ /* 0x0005e2000c101b24 */
[----:B------:R-:W-:-:S02]  /*a830*/  ISETP.GE.AND P2, PT, R208, UR4, PT ;  /* 0x00000004d0007c0c */ /* 0x000fc4000bf46270 */
[-C--:B------:R-:W-:Y:S01]  /*a840*/  @!P3 LEA.HI.X R13, R13, R5.reuse, R0, 0x2, P6 ;  /* 0x000000050d0db211 */ /* 0x080fe200030f1400 */
[----:B------:R3:W-:Y:S01]  /*a850*/  @!P5 ST.E.64 desc[UR36][R10.64], R38 ;  /* 0x000000260a00d985 */ /* 0x0007e2000c101b24 */
[----:B------:R-:W-:Y:S02]  /*a860*/  SHF.R.S32.HI R0, RZ, 0x1f, R19 ;  /* 0x0000001fff007819 */ /* 0x000fe40000011413 */
[-C--:B0-----:R-:W-:Y:S01]  /*a870*/  @!P0 LEA R2, P4, R19, R4.reuse, 0x2 ;  /* 0x0000000413028211 */ /* 0x081fe200078810ff */
[----:B------:R0:W-:Y:S01]  /*a880*/  @!P3 ST.E.64 desc[UR36][R12.64], R42 ;  /* 0x0000002a0c00b985 */ /* 0x0001e2000c101b24 */
[----:B------:R-:W-:Y:S02]  /*a890*/  ISETP.GE.AND P3, PT, R207, UR4, PT ;  /* 0x00000004cf007c0c */ /* 0x000fe4000bf66270 */
[----:B-1----:R-:W-:Y:S02]  /*a8a0*/  @!P1 LEA R6, P5, R209, R4, 0x2 ;  /* 0x00000004d1069211 */ /* 0x002fe400078a10ff */
[----:B------:R-:W-:-:S02]  /*a8b0*/  @!P0 LEA.HI.X R3, R19, R5, R0, 0x2, P4 ;  /* 0x0000000513038211 */ /* 0x000fc400020f1400 */
[----:B------:R-:W-:Y:S02]  /*a8c0*/  ISETP.GE.AND P4, PT, R206, UR4, PT ;  /* 0x00000004ce007c0c */ /* 0x000fe4000bf86270 */
[CC--:B------:R-:W-:Y:S01]  /*a8d0*/  @!P2 LEA R14, P6, R208.reuse, R4.reuse, 0x2 ;  /* 0x00000004d00ea211 */ /* 0x0c0fe200078c10ff */
[----:B------:R1:W-:Y:S01]  /*a8e0*/  @!P0 ST.E.64 desc[UR36][R2.64], R46 ;  /* 0x0000002e02008985 */ /* 0x0003e2000c101b24 */
[-C--:B------:R-:W-:Y:S02]  /*a8f0*/  @!P1 LEA.HI.X R7, R209, R5.reuse, R88, 0x2, P5 ;  /* 0x00000005d1079211 */ /* 0x080fe400028f1458 */
[----:B------:R-:W-:Y:S02]  /*a900*/  ISETP.GE.AND P5, PT, R205, UR4, PT ;  /* 0x00000004cd007c0c */ /* 0x000fe4000bfa6270 */
[----:B------:R-:W-:Y:S01]  /*a910*/  @!P2 LEA.HI.X R15, R208, R5, R87, 0x2, P6 ;  /* 0x00000005d00fa211 */ /* 0x000fe200030f1457 */
[----:B------:R4:W-:Y:S01]  /*a920*/  @!P1 ST.E.64 desc[UR36][R6.64], R50 ;  /* 0x0000003206009985 */ /* 0x0009e2000c101b24 */
[----:B--2---:R-:W-:-:S02]  /*a930*/  @!P3 LEA R8, P6, R207, R4, 0x2 ;  /* 0x00000004cf08b211 */ /* 0x004fc400078c10ff */
[----:B------:R-:W-:Y:S01]  /*a940*/  ISETP.GE.AND P0, PT, R204, UR4, PT ;  /* 0x00000004cc007c0c */ /* 0x000fe2000bf06270 */
[----:B------:R2:W-:Y:S01]  /*a950*/  @!P2 ST.E.64 desc[UR36][R14.64], R54 ;  /* 0x000000360e00a985 */ /* 0x0005e2000c101b24 */
[----:B------:R-:W-:Y:S02]  /*a960*/  ISETP.GE.AND P1, PT, R203, UR4, PT ;  /* 0x00000004cb007c0c */ /* 0x000fe4000bf26270 */
[CC--:B---3--:R-:W-:Y:S02]  /*a970*/  @!P4 LEA R10, P2, R206.reuse, R4.reuse, 0x2 ;  /* 0x00000004ce0ac211 */ /* 0x0c8fe400078410ff */
[-C--:B------:R-:W-:Y:S02]  /*a980*/  @!P3 LEA.HI.X R9, R207, R5.reuse, R86, 0x2, P6 ;  /* 0x00000005cf09b211 */ /* 0x080fe400030f1456 */
[----:B0-----:R-:W-:Y:S02]  /*a990*/  @!P5 LEA R12, P6, R205, R4, 0x2 ;  /* 0x00000004cd0cd211 */ /* 0x001fe400078c10ff */
[----:B------:R-:W-:Y:S01]  /*a9a0*/  @!P4 LEA.HI.X R11, R206, R5, R85, 0x2, P2 ;  /* 0x00000005ce0bc211 */ /* 0x000fe200010f1455 */
[----:B------:R0:W-:Y:S01]  /*a9b0*/  @!P3 ST.E.64 desc[UR36][R8.64], R58 ;  /* 0x0000003a0800b985 */ /* 0x0001e2000c101b24 */
[----:B------:R-:W-:-:S02]  /*a9c0*/  ISETP.GE.AND P2, PT, R202, UR4, PT ;  /* 0x00000004ca007c0c */ /* 0x000fc4000bf46270 */
[-C--:B------:R-:W-:Y:S01]  /*a9d0*/  @!P5 LEA.HI.X R13, R205, R5.reuse, R84, 0x2, P6 ;  /* 0x00000005cd0dd211 */ /* 0x080fe200030f1454 */
[----:B------:R3:W-:Y:S01]  /*a9e0*/  @!P4 ST.E.64 desc[UR36][R10.64], R62 ;  /* 0x0000003e0a00c985 */ /* 0x0007e2000c101b24 */
[-C--:B-1----:R-:W-:Y:S02]  /*a9f0*/  @!P0 LEA R2, P6, R204, R4.reuse, 0x2 ;  /* 0x00000004cc028211 */ /* 0x082fe400078c10ff */
[----:B----4-:R-:W-:Y:S01]  /*aa00*/  @!P1 LEA R6, P3, R203, R4, 0x2 ;  /* 0x00000004cb069211 */ /* 0x010fe200078610ff */
[----:B------:R1:W-:Y:S01]  /*aa10*/  @!P5 ST.E.64 desc[UR36][R12.64], R66 ;  /* 0x000000420c00d985 */ /* 0x0003e2000c101b24 */
[----:B------:R-:W-:Y:S02]  /*aa20*/  ISETP.GE.AND P5, PT, R201, UR4, PT ;  /* 0x00000004c9007c0c */ /* 0x000fe4000bfa6270 */
[----:B------:R-:W-:Y:S02]  /*aa30*/  ISETP.GE.AND P4, PT, R200, UR4, PT ;  /* 0x00000004c8007c0c */ /* 0x000fe4000bf86270 */
[----:B------:R-:W-:-:S02]  /*aa40*/  @!P0 LEA.HI.X R3, R204, R5, R229, 0x2, P6 ;  /* 0x00000005cc038211 */ /* 0x000fc400030f14e5 */
[-C--:B------:R-:W-:Y:S02]  /*aa50*/  @!P1 LEA.HI.X R7, R203, R5.reuse, R228, 0x2, P3 ;  /* 0x00000005cb079211 */ /* 0x080fe400018f14e4 */
[CC--:B--2---:R-:W-:Y:S01]  /*aa60*/  @!P2 LEA R14, P6, R202.reuse, R4.reuse, 0x2 ;  /* 0x00000004ca0ea211 */ /* 0x0c4fe200078c10ff */
[----:B------:R2:W-:Y:S01]  /*aa70*/  @!P0 ST.E.64 desc[UR36][R2.64], R70 ;  /* 0x0000004602008985 */ /* 0x0005e2000c101b24 */
[----:B------:R-:W-:Y:S02]  /*aa80*/  ISETP.GE.AND P3, PT, R199, UR4, PT ;  /* 0x00000004c7007c0c */ /* 0x000fe4000bf66270 */
[----:B------:R-:W-:Y:S01]  /*aa90*/  @!P2 LEA.HI.X R15, R202, R5, R227, 0x2, P6 ;  /* 0x00000005ca0fa211 */ /* 0x000fe200030f14e3 */
[----:B------:R4:W-:Y:S01]  /*aaa0*/  @!P1 ST.E.64 desc[UR36][R6.64], R74 ;  /* 0x0000004a06009985 */ /* 0x0009e2000c101b24 */
[----:B------:R-:W-:Y:S02]  /*aab0*/  ISETP.GE.AND P0, PT, R198, UR4, PT ;  /* 0x00000004c6007c0c */ /* 0x000fe4000bf06270 */
[-C--:B0-----:R-:W-:Y:S01]  /*aac0*/  @!P5 LEA R8, P1, R201, R4.reuse, 0x2 ;  /* 0x00000004c908d211 */ /* 0x081fe200078210ff */
[----:B------:R-:W-:Y:S01]  /*aad0*/  @!P2 ST.E.64 desc[UR36][R14.64], R78 ;  /* 0x0000004e0e00a985 */ /* 0x000fe2000c101b24 */
[----:B---3--:R-:W-:-:S02]  /*aae0*/  @!P4 LEA R10, P2, R200, R4, 0x2 ;  /* 0x00000004c80ac211 */ /* 0x008fc400078410ff */
[-C--:B------:R-:W-:Y:S02]  /*aaf0*/  @!P5 LEA.HI.X R9, R201, R5.reuse, R226, 0x2, P1 ;  /* 0x00000005c909d211 */ /* 0x080fe400008f14e2 */
[----:B------:R-:W-:Y:S02]  /*ab00*/  ISETP.GE.AND P1, PT, R197, UR4, PT ;  /* 0x00000004c5007c0c */ /* 0x000fe4000bf26270 */
[CC--:B-1----:R-:W-:Y:S01]  /*ab10*/  @!P3 LEA R12, P6, R199.reuse, R4.reuse, 0x2 ;  /* 0x00000004c70cb211 */ /* 0x0c2fe200078c10ff */
[----:B------:R0:W-:Y:S01]  /*ab20*/  @!P5 ST.E.64 desc[UR36][R8.64], R82 ;  /* 0x000000520800d985 */ /* 0x0001e2000c101b24 */
[-C--:B------:R-:W-:Y:S02]  /*ab30*/  @!P4 LEA.HI.X R11, R200, R5.reuse, R225, 0x2, P2 ;  /* 0x00000005c80bc211 */ /* 0x080fe400010f14e1 */
[----:B------:R-:W-:Y:S02]  /*ab40*/  @!P3 LEA.HI.X R13, R199, R5, R224, 0x2, P6 ;  /* 0x00000005c70db211 */ /* 0x000fe400030f14e0 */
[----:B--2---:R-:W-:Y:S01]  /*ab50*/  @!P0 LEA R2, P5, R198, R4, 0x2 ;  /* 0x00000004c6028211 */ /* 0x004fe200078a10ff */
[----:B------:R1:W-:Y:S01]  /*ab60*/  @!P4 ST.E.64 desc[UR36][R10.64], R122 ;  /* 0x0000007a0a00c985 */ /* 0x0003e2000c101b24 */
[----:B------:R-:W-:-:S02]  /*ab70*/  ISETP.GE.AND P4, PT, R196, UR4, PT ;  /* 0x00000004c4007c0c */ /* 0x000fc4000bf86270 */
[----:B------:R-:W-:Y:S01]  /*ab80*/  ISETP.GE.AND P2, PT, R194, UR4, PT ;  /* 0x00000004c2007c0c */ /* 0x000fe2000bf46270 */
[----:B------:R2:W-:Y:S01]  /*ab90*/  @!P3 ST.E.64 desc[UR36][R12.64], R124 ;  /* 0x0000007c0c00b985 */ /* 0x0005e2000c101b24 */
[----:B------:R-:W-:Y:S02]  /*aba0*/  ISETP.GE.AND P3, PT, R195, UR4, PT ;  /* 0x00000004c3007c0c */ /* 0x000fe4000bf66270 */
[----:B------:R-:W-:Y:S02]  /*abb0*/  @!P0 LEA.HI.X R3, R198, R5, R223, 0x2, P5 ;  /* 0x00000005c6038211 */ /* 0x000fe400028f14df */
[----:B------:R-:W-:Y:S02]  /*abc0*/  ISETP.GE.AND P5, PT, R193, UR4, PT ;  /* 0x00000004c1007c0c */ /* 0x000fe4000bfa6270 */
[-C--:B----4-:R-:W-:Y:S01]  /*abd0*/  @!P1 LEA R6, P6, R197, R4.reuse, 0x2 ;  /* 0x00000004c5069211 */ /* 0x090fe200078c10ff */
[----:B------:R3:W-:Y:S02]  /*abe0*/  @!P0 ST.E.64 desc[UR36][R2.64], R94 ;  /* 0x0000005e02008985 */ /* 0x0007e4000c101b24 */
[----:B0-----:R-:W-:-:S02]  /*abf0*/  @!P4 LEA R8, P0, R196, R4, 0x2 ;  /* 0x00000004c408c211 */ /* 0x001fc400078010ff */
[-C--:B------:R-:W-:Y:S02]  /*ac00*/  @!P1 LEA.HI.X R7, R197, R5.reuse, R222, 0x2, P6 ;  /* 0x00000005c5079211 */ /* 0x080fe400030f14de */
[-C--:B-1----:R-:W-:Y:S02]  /*ac10*/  @!P3 LEA R10, P6, R195, R4.reuse, 0x2 ;  /* 0x00000004c30ab211 */ /* 0x082fe400078c10ff */
[-C--:B------:R-:W-:Y:S01]  /*ac20*/  @!P4 LEA.HI.X R9, R196, R5.reuse, R221, 0x2, P0 ;  /* 0x00000005c409c211 */ /* 0x080fe200000f14dd */
[----:B------:R3:W-:Y:S01]  /*ac30*/  @!P1 ST.E.64 desc[UR36][R6.64], R98 ;  /* 0x0000006206009985 */ /* 0x0007e2000c101b24 */
[-C--:B--2---:R-:W-:Y:S02]  /*ac40*/  @!P2 LEA R12, P1, R194, R4.reuse, 0x2 ;  /* 0x00000004c20ca211 */ /* 0x084fe400078210ff */
[----:B------:R-:W-:Y:S01]  /*ac50*/  @!P5 LEA R14, P0, R193, R4, 0x2 ;  /* 0x00000004c10ed211 */ /* 0x000fe200078010ff */
[----:B------:R3:W-:Y:S01]  /*ac60*/  @!P4 ST.E.64 desc[UR36][R8.64], R102 ;  /* 0x000000660800c985 */ /* 0x0007e2000c101b24 */
[----:B------:R-:W-:-:S02]  /*ac70*/  @!P3 LEA.HI.X R11, R195, R5, R220, 0x2, P6 ;  /* 0x00000005c30bb211 */ /* 0x000fc400030f14dc */
[-C--:B------:R-:W-:Y:S02]  /*ac80*/  @!P2 LEA.HI.X R13, R194, R5.reuse, R219, 0x2, P1 ;  /* 0x00000005c20da211 */ /* 0x080fe400008f14db */
[----:B------:R-:W-:Y:S01]  /*ac90*/  @!P5 LEA.HI.X R15, R193, R5, R218, 0x2, P0 ;  /* 0x00000005c10fd211 */ /* 0x000fe200000f14da */
[----:B------:R3:W-:Y:S01]  /*aca0*/  @!P3 ST.E.64 desc[UR36][R10.64], R106 ;  /* 0x0000006a0a00b985 */ /* 0x0007e2000c101b24 */
[----:B------:R-:W-:-:S03]  /*acb0*/  ISETP.GE.AND P0, PT, R192, UR4, PT ;  /* 0x00000004c0007c0c */ /* 0x000fc6000bf06270 */
[----:B------:R3:W-:Y:S04]  /*acc0*/  @!P2 ST.E.64 desc[UR36][R12.64], R110 ;  /* 0x0000006e0c00a985 */ /* 0x0007e8000c101b24 */
[----:B------:R3:W-:Y:S06]  /*acd0*/  @!P5 ST.E.64 desc[UR36][R14.64], R114 ;  /* 0x000000720e00d985 */ /* 0x0007ec000c101b24 */
[----:B------:R-:W-:Y:S05]  /*ace0*/  @P0 BRA `(.L_x_3492) ;  /* 0x0000000c00bc0947 */ /* 0x000fea0003800000 */
[----:B---3--:R-:W-:-:S04]  /*acf0*/  LEA R2, P0, R192, R4, 0x2 ;  /* 0x00000004c0027211 */ /* 0x008fc800078010ff */
[----:B------:R-:W-:-:S05]  /*ad00*/  LEA.HI.X R3, R192, R5, R217, 0x2, P0 ;  /* 0x00000005c0037211 */ /* 0x000fca00000f14d9 */
[----:B------:R0:W-:Y:S01]  /*ad10*/  ST.E.64 desc[UR36][R2.64], R118 ;  /* 0x0000007602007985 */ /* 0x0001e2000c101b24 */
[----:B------:R-:W-:Y:S05]  /*ad20*/  BRA `(.L_x_3492) ;  /* 0x0000000c00ac7947 */ /* 0x000fea0003800000 */
.L_x_3483:
[----:B------:R-:W-:Y:S01]  /*ad30*/  ULDC.64 UR8, c[0x0][0xc00] ;  /* 0x0003000000087ab9 */ /* 0x000fe20000000a00 */
[----:B------:R-:W-:Y:S01]  /*ad40*/  R2UR UR4, R214 ;  /* 0x00000000d60472ca */ /* 0x000fe200000e0000 */
[----:B------:R-:W-:Y:S01]  /*ad50*/  UISETP.NE.U32.AND UP0, UPT, UR8, URZ, UPT ;  /* 0x0000003f0800728c */ /* 0x000fe2000bf05070 */
[----:B------:R-:W-:-:S03]  /*ad60*/  R2UR UR10, R18 ;  /* 0x00000000120a72ca */ /* 0x000fc600000e0000 */
[----:B------:R-:W-:-:S03]  /*ad70*/  UISETP.NE.AND.EX UP0, UPT, UR9, URZ, UPT, UP0 ;  /* 0x0000003f0900728c */ /* 0x000fc6000bf05300 */
[----:B------:R-:W-:Y:S02]  /*ad80*/  ULDC.64 UR8, c[0x0][0xc00] ;  /* 0x0003000000087ab9 */ /* 0x000fe40000000a00 */
[----:B------:R-:W-:Y:S01]  /*ad90*/  UIMAD.WIDE UR8, UR61, 0x4, UR8 ;  /* 0x000000043d0878a5 */ /* 0x000fe2000f8e0208 */
[----:B------:R-:W-:-:S05]  /*ada0*/  PLOP3.LUT P1, PT, PT, PT, UP0, 0x80, 0x0 ;  /* 0x000000000000781c */ /* 0x000fca0003f2f008 */
[----:B------:R-:W-:Y:S02]  /*adb0*/  IMAD.U32 R2, RZ, RZ, UR8 ;  /* 0x00000008ff027e24 */ /* 0x000fe4000f8e00ff */
[----:B------:R-:W-:Y:S01]  /*adc0*/  IMAD.U32 R3, RZ, RZ, UR9 ;  /* 0x00000009ff037e24 */ /* 0x000fe2000f8e00ff */
[----:B------:R-:W-:Y:S02]  /*add0*/  ULDC.64 UR8, c[0x0][0xc08] ;  /* 0x0003020000087ab9 */ /* 0x000fe40000000a00 */
[----:B------:R-:W-:-:S03]  /*ade0*/  UISETP.NE.U32.AND UP1, UPT, UR8, URZ, UPT ;  /* 0x0000003f0800728c */ /* 0x000fc6000bf25070 */
[----:B------:R-:W2:Y:S01]  /*adf0*/  @P1 LDG.E R6, desc[UR36][R2.64] ;  /* 0x0000002402061981 */ /* 0x000ea2000c1e1900 */
        /* <DEDUP_REMOVED lines=22> */
[----:B--2---:R-:W-:-:S07]  /*af60*/  IADD3 R0, -R5, R0, RZ ;  /* 0x0000000005007210 */ /* 0x004fce0007ffe1ff */
.L_x_3495:
[----:B------:R-:W-:Y:S01]  /*af70*/  R2UR UR8, R214 ;  /* 0x00000000d60872ca */ /* 0x000fe200000e0000 */
[----:B------:R-:W-:Y:S01]  /*af80*/  USEL UR61, UR61, URZ, !UP0 ;  /* 0x0000003f3d3d7287 */ /* 0x000fe2000c000000 */
[----:B------:R-:W-:Y:S11]  /*af90*/  BSSY B1, `(.L_x_3496) ;  /* 0x000003d000017945 */ /* 0x000ff60003800000 */
[----:B------:R-:W-:Y:S01]  /*afa0*/  USEL UR12, UR8, URZ, !UP0 ;  /* 0x0000003f080c7287 */ /* 0x000fe2000c000000 */
[----:B------:R-:W-:Y:S11]  /*afb0*/  @P0 BRA `(.L_x_3497) ;  /* 0x0000000000e80947 */ /* 0x000ff60003800000 */
[----:B------:R-:W0:Y:S01]  /*afc0*/  S2R R2, SR_TID.X ;  /* 0x0000000000027919 */ /* 0x000e220000002100 */
[----:B------:R-:W1:Y:S01]  /*afd0*/  LDC R9, c[0x0][0xbe8] ;  /* 0x0002fa00ff097b82 */ /* 0x000e620000000800 */
[----:B------:R-:W-:-:S13]  /*afe0*/  R2UR UR8, R212 ;  /* 0x00000000d40872ca */ /* 0x000fda00000e0000 */
[----:B------:R-:W-:-:S04]  /*aff0*/  IMAD.U32 R3, RZ, RZ, UR8 ;  /* 0x00000008ff037e24 */ /* 0x000fc8000f8e00ff */
[----:B0-----:R-:W-:Y:S02]  /*b000*/  IMAD R2, R3, 0x80, R2 ;  /* 0x0000008003027824 */ /* 0x001fe400078e0202 */
[----:B-1---5:R-:W-:Y:S02]  /*b010*/  IMAD R3, R0, R9, RZ ;  /* 0x0000000900037224 */ /* 0x022fe400078e02ff */
        /* <DEDUP_REMOVED lines=46> */
[----:B------:R-:W-:-:S05]  /*b300*/  IMAD.WIDE.U32 R2, R7, UR8, R2 ;  /* 0x0000000807027c25 */ /* 0x000fca000f8e0002 */
[----:B------:R-:W-:Y:S02]  /*b310*/  IADD3 R3, R3, R9, RZ ;  /* 0x0000000903037210 */ /* 0x000fe40007ffe0ff */
[----:B------:R-:W-:-:S04]  /*b320*/  LEA R4, P0, R2, UR10, 0x2 ;  /* 0x0000000a02047c11 */ /* 0x000fc8000f8010ff */
[----:B------:R-:W-:Y:S01]  /*b330*/  LEA.HI.X R5, R2, UR11, R3, 0x2, P0 ;  /* 0x0000000b02057c11 */ /* 0x000fe200080f1403 */
[----:B------:R-:W-:-:S05]  /*b340*/  IMAD.MOV.U32 R3, RZ, RZ, -0x800000 ;  /* 0xff800000ff037424 */ /* 0x000fca00078e00ff */
[----:B------:R0:W-:Y:S03]  /*b350*/  STG.E desc[UR36][R4.64], R3 ;  /* 0x0000000304007986 */ /* 0x0001e6000c101924 */
.L_x_3497:
[----:B------:R-:W-:Y:S05]  /*b360*/  BSYNC B1 ;  /* 0x0000000000017941 */ /* 0x000fea0003800000 */
.L_x_3496:
[----:B------:R-:W-:-:S13]  /*b370*/  R2UR UR8, R18 ;  /* 0x00000000120872ca */ /* 0x000fda00000e0000 */
[----:B------:R-:W-:-:S06]  /*b380*/  UISETP.GT.AND UP0, UPT, UR8, 0x1, UPT ;  /* 0x000000010800788c */ /* 0x000fcc000bf04270 */
[----:B------:R-:W-:-:S13]  /*b390*/  PLOP3.LUT P0, PT, PT, PT, UP0, 0x80, 0x0 ;  /* 0x000000000000781c */ /* 0x000fda0003f0f008 */
[----:B------:R-:W-:Y:S05]  /*b3a0*/  @P0 BRA `(.L_x_3492) ;  /* 0x00000008000c0947 */ /* 0x000fea0003800000 */
[----:B------:R-:W1:Y:S01]  /*b3b0*/  LDC R11, c[0x0][0xbe8] ;  /* 0x0002fa00ff0b7b82 */ /* 0x000e620000000800 */
[----:B------:R-:W-:Y:S01]  /*b3c0*/  R2UR UR13, R212 ;  /* 0x00000000d40d72ca */ /* 0x000fe200000e0000 */
[----:B------:R-:W-:Y:S01]  /*b3d0*/  ULDC.64 UR14, c[0x0][0xaa0] ;  /* 0x0002a800000e7ab9 */ /* 0x000fe20000000a00 */
[----:B------:R-:W-:Y:S01]  /*b3e0*/  R2UR UR16, R211 ;  /* 0x00000000d31072ca */ /* 0x000fe200000e0000 */
[----:B------:R-:W-:Y:S01]  /*b3f0*/  UIMAD UR10, UR20, UR14, URZ ;  /* 0x0000000e140a72a4 */ /* 0x000fe2000f8e023f */
[----:B------:R-:W-:Y:S01]  /*b400*/  IMAD R2, R16, 0x20, R213 ;  /* 0x0000002010027824 */ /* 0x000fe200078e02d5 */
[----:B------:R-:W-:Y:S01]  /*b410*/  UIMAD.WIDE.U32 UR8, UR4, UR14, URZ ;  /* 0x0000000e040872a5 */ /* 0x000fe2000f8e003f */
[----:B------:R-:W-:Y:S01]  /*b420*/  BSSY B1, `(.L_x_3498) ;  /* 0x0000045000017945 */ /* 0x000fe20003800000 */
[----:B------:R-:W-:-:S04]  /*b430*/  UIMAD UR10, UR4, UR15, UR10 ;  /* 0x0000000f040a72a4 */ /* 0x000fc8000f8e020a */
[----:B------:R-:W-:Y:S02]  /*b440*/  UIADD3 UR9, UR9, UR10, URZ ;  /* 0x0000000a09097290 */ /* 0x000fe4000fffe03f */
[----:B0-----:R-:W-:Y:S01]  /*b450*/  IMAD.U32 R5, RZ, RZ, UR13 ;  /* 0x0000000dff057e24 */ /* 0x001fe2000f8e00ff */
[----:B------:R-:W-:Y:S01]  /*b460*/  ULDC.64 UR10, c[0x0][0xae8] ;  /* 0x0002ba00000a7ab9 */ /* 0x000fe20000000a00 */
[----:B------:R-:W-:Y:S01]  /*b470*/  IMAD.U32 R8, RZ, RZ, UR13 ;  /* 0x0000000dff087e24 */ /* 0x000fe2000f8e00ff */
[----:B------:R-:W-:Y:S01]  /*b480*/  UIMAD.WIDE.U32 UR8, UR16, UR10, UR8 ;  /* 0x0000000a100872a5 */ /* 0x000fe2000f8e0008 */
[----:B------:R-:W-:Y:S02]  /*b490*/  IMAD R6, R5, 0x80, R2 ;  /* 0x0000008005067824 */ /* 0x000fe400078e0202 */
[----:B------:R-:W-:Y:S01]  /*b4a0*/  IMAD R8, R8, 0x80, R213 ;  /* 0x0000008008087824 */ /* 0x000fe200078e02d5 */
[----:B------:R-:W-:Y:S01]  /*b4b0*/  UIMAD UR9, UR16, UR11, UR9 ;  /* 0x0000000b100972a4 */ /* 0x000fe2000f8e0209 */
[----:B------:R-:W-:Y:S01]  /*b4c0*/  IMAD.MOV.U32 R5, RZ, RZ, R6 ;  /* 0x000000ffff057224 */ /* 0x000fe200078e0006 */
[----:B-1----:R-:W-:Y:S01]  /*b4d0*/  ISETP.NE.AND P0, PT, R11, 0x1, PT ;  /* 0x000000010b00780c */ /* 0x002fe20003f05270 */
[----:B------:R-:W-:-:S02]  /*b4e0*/  ULDC.64 UR10, c[0x0][0xaf0] ;  /* 0x0002bc00000a7ab9 */ /* 0x000fc40000000a00 */
[----:B------:R-:W-:Y:S02]  /*b4f0*/  UIMAD UR12, UR12, UR10, URZ ;  /* 0x0000000a0c0c72a4 */ /* 0x000fe4000f8e023f */
[----:B------:R-:W-:Y:S02]  /*b500*/  UIMAD.WIDE.U32 UR8, UR61, UR10, UR8 ;  /* 0x0000000a3d0872a5 */ /* 0x000fe4000f8e0008 */
[----:B------:R-:W-:-:S03]  /*b510*/  UIMAD UR4, UR61, UR11, UR12 ;  /* 0x0000000b3d0472a4 */ /* 0x000fc6000f8e020c */
[----:B------:R-:W-:Y:S01]  /*b520*/  ULDC.64 UR10, c[0x0][0xae0] ;  /* 0x0002b800000a7ab9 */ /* 0x000fe20000000a00 */
[----:B------:R-:W-:Y:S02]  /*b530*/  UIADD3 UR4, UR9, UR4, URZ ;  /* 0x0000000409047290 */ /* 0x000fe4000fffe03f */
[----:B------:R-:W0:Y:S08]  /*b540*/  @P0 LDC R3, c[0x0][0xbec] ;  /* 0x0002fb00ff030b82 */ /* 0x000e300000000800 */
[----:B------:R-:W1:Y:S01]  /*b550*/  @P0 LDC R7, c[0x0][0xbf0] ;  /* 0x0002fc00ff070b82 */ /* 0x000e620000000800 */
[----:B0-----:R-:W-:-:S04]  /*b560*/  @P0 IMAD.HI.U32 R2, R6, R3, RZ ;  /* 0x0000000306020227 */ /* 0x001fc800078e00ff */
[----:B------:R-:W-:Y:S01]  /*b570*/  IMAD.U32 R3, RZ, RZ, UR9 ;  /* 0x00000009ff037e24 */ /* 0x000fe2000f8e00ff */
[----:B------:R-:W-:Y:S02]  /*b580*/  MOV R3, UR4 ;  /* 0x0000000400037c02 */ /* 0x000fe40008000f00 */
[----:B-1----:R-:W-:-:S04]  /*b590*/  @P0 SHF.R.U32.HI R5, RZ, R7, R2 ;  /* 0x00000007ff050219 */ /* 0x002fc80000011602 */
[--C-:B------:R-:W-:Y:S01]  /*b5a0*/  SHF.R.S32.HI R2, RZ, 0x1f, R5.reuse ;  /* 0x0000001fff027819 */ /* 0x100fe20000011405 */
[----:B------:R-:W-:-:S04]  /*b5b0*/  IMAD.MOV R7, RZ, RZ, -R5 ;  /* 0x000000ffff077224 */ /* 0x000fc800078e0a05 */
[----:B------:R-:W-:Y:S02]  /*b5c0*/  IMAD R4, R2, UR10, RZ ;  /* 0x0000000a02047c24 */ /* 0x000fe4000f8e02ff */
[----:B------:R-:W-:Y:S02]  /*b5d0*/  IMAD R7, R11, R7, R6 ;  /* 0x000000070b077224 */ /* 0x000fe400078e0206 */
[----:B------:R-:W-:Y:S01]  /*b5e0*/  IMAD.U32 R2, RZ, RZ, UR8 ;  /* 0x00000008ff027e24 */ /* 0x000fe2000f8e00ff */
[----:B------:R-:W-:Y:S01]  /*b5f0*/  ULDC.64 UR8, c[0x0][0xad8] ;  /* 0x0002b60000087ab9 */ /* 0x000fe20000000a00 */
[C---:B------:R-:W-:Y:S01]  /*b600*/  IMAD R9, R5.reuse, UR11, R4 ;  /* 0x0000000b05097c24 */ /* 0x040fe2000f8e0204 */
[----:B------:R-:W-:Y:S01]  /*b610*/  SHF.R.S32.HI R4, RZ, 0x1f, R7 ;  /* 0x0000001fff047819 */ /* 0x000fe20000011407 */
[----:B------:R-:W-:-:S04]  /*b620*/  IMAD.WIDE.U32 R2, R5, UR10, R2 ;  /* 0x0000000a05027c25 */ /* 0x000fc8000f8e0002 */
[----:B------:R-:W-:Y:S02]  /*b630*/  IMAD.IADD R3, R3, 0x1, R9 ;  /* 0x0000000103037824 */ /* 0x000fe400078e0209 */
[----:B------:R-:W-:Y:S02]  /*b640*/  IMAD R6, R4, UR8, RZ ;  /* 0x0000000804067c24 */ /* 0x000fe4000f8e02ff */
[----:B-----5:R-:W-:Y:S02]  /*b650*/  IMAD R11, R0, R11, RZ ;  /* 0x0000000b000b7224 */ /* 0x020fe400078e02ff */
[C---:B------:R-:W-:Y:S02]  /*b660*/  VIADD R4, R8.reuse, 0x40 ;  /* 0x0000004008047836 */ /* 0x040fe40000000000 */
[C---:B------:R-:W-:Y:S01]  /*b670*/  IMAD R5, R7.reuse, UR9, R6 ;  /* 0x0000000907057c24 */ /* 0x040fe2000f8e0206 */
[-C--:B------:R-:W-:Y:S01]  /*b680*/  ISETP.GE.AND P2, PT, R8, R11.reuse, PT ;  /* 0x0000000b0800720c */ /* 0x080fe20003f46270 */
[----:B------:R-:W-:Y:S01]  /*b690*/  IMAD.WIDE.U32 R2, R7, UR8, R2 ;  /* 0x0000000807027c25 */ /* 0x000fe2000f8e0002 */
[----:B------:R-:W-:Y:S01]  /*b6a0*/  ULDC.64 UR8, c[0x0][0xa80] ;  /* 0x0002a00000087ab9 */ /* 0x000fe20000000a00 */
[----:B------:R-:W-:-:S02]  /*b6b0*/  ISETP.GE.AND P1, PT, R4, R11, PT ;  /* 0x0000000b0400720c */ /* 0x000fc40003f26270 */
[----:B------:R-:W-:Y:S01]  /*b6c0*/  IMAD.IADD R3, R3, 0x1, R5 ;  /* 0x0000000103037824 */ /* 0x000fe200078e0205 */
[----:B------:R-:W-:Y:S01]  /*b6d0*/  LEA R4, P3, R2, UR8, 0x1 ;  /* 0x0000000802047c11 */ /* 0x000fe2000f8608ff */
[----:B------:R-:W-:Y:S02]  /*b6e0*/  VIADD R0, R8, 0x20 ;  /* 0x0000002008007836 */ /* 0x000fe40000000000 */
[----:B------:R-:W-:Y:S01]  /*b6f0*/  IMAD.SHL.U32 R7, R16, 0x8, RZ ;  /* 0x0000000810077824 */ /* 0x000fe200078e00ff */
[----:B------:R-:W-:Y:S02]  /*b700*/  LEA.HI.X R5, R2, UR9, R3, 0x1, P3 ;  /* 0x0000000902057c11 */ /* 0x000fe400098f0c03 */
[----:B------:R-:W-:Y:S01]  /*b710*/  ISETP.GE.AND P0, PT, R0, R11, PT ;  /* 0x0000000b0000720c */ /* 0x000fe20003f06270 */
[C---:B------:R-:W-:Y:S01]  /*b720*/  VIADD R9, R7.reuse, 0x40 ;  /* 0x0000004007097836 */ /* 0x040fe20000000000 */
[----:B------:R-:W-:Y:S01]  /*b730*/  IADD3 R13, R7, 0x80, RZ ;  /* 0x00000080070d7810 */ /* 0x000fe20007ffe0ff */
[----:B------:R0:W1:Y:S01]  /*b740*/  SHFL.IDX PT, R2, R4, RZ, 0x181f ;  /* 0x00181fff04027589 */ /* 0x00006200000e0000 */
[----:B------:R-:W-:-:S02]  /*b750*/  SHF.R.S32.HI R6, RZ, 0x1f, R7 ;  /* 0x0000001fff067819 */ /* 0x000fc40000011407 */
[----:B------:R-:W-:Y:S01]  /*b760*/  SHF.R.S32.HI R10, RZ, 0x1f, R9 ;  /* 0x0000001fff0a7819 */ /* 0x000fe20000011409 */
[----:B------:R0:W2:Y:S01]  /*b770*/  SHFL.IDX PT, R0, R5, RZ, 0x181f ;  /* 0x00181fff05007589 */ /* 0x0000a200000e0000 */
        /* <DEDUP_REMOVED lines=11> */
[----:B------:R3:W-:Y:S01]  /*b830*/  @!P4 ST.E.128 desc[UR36][R14.64], RZ ;  /* 0x000000ff0e00c985 */ /* 0x0007e2000c101d24 */
[----:B------:R-:W-:-:S03]  /*b840*/  @!P2 LEA.HI.X R3, R13, R0, R12, 0x1, P6 ;  /* 0x000000000d03a211 */ /* 0x000fc600030f0c0c */
[----:B------:R3:W-:Y:S04]  /*b850*/  @!P3 ST.E.128 desc[UR36][R20.64], RZ ;  /* 0x000000ff1400b985 */ /* 0x0007e8000c101d24 */
[----:B------:R3:W-:Y:S02]  /*b860*/  @!P2 ST.E.128 desc[UR36][R2.64], RZ ;  /* 0x000000ff0200a985 */ /* 0x0007e4000c101d24 */
.L_x_3499:
[----:B------:R-:W-:Y:S05]  /*b870*/  BSYNC B1 ;  /* 0x0000000000017941 */ /* 0x000fea0003800000 */
.L_x_3498:
[----:B--2---:R2:W4:Y:S01]  /*b880*/  SHFL.IDX PT, R0, R5, 0x1, 0x181f ;  /* 0x00381f0005007f89 */ /* 0x00452200000e0000 */
[----:B------:R-:W-:Y:S03]  /*b890*/  BSSY B1, `(.L_x_3500) ;  /* 0x0000010000017945 */ /* 0x000fe60003800000 */
[----:B-1-3--:R2:W1:Y:S01]  /*b8a0*/  SHFL.IDX PT, R2, R4, 0x1, 0x181f ;  /* 0x00381f0004027f89 */ /* 0x00a46200000e0000 */
[----:B------:R-:W-:Y:S05]  /*b8b0*/  @P0 BRA `(.L_x_3501) ;  /* 0x0000000000340947 */ /* 0x000fea0003800000 */
[----:B------:R-:W-:Y:S02]  /*b8c0*/  ULDC UR4, c[0x0][0xac8] ;  /* 0x0002b20000047ab9 */ /* 0x000fe40000000800 */
[----:B------:R-:W-:Y:S02]  /*b8d0*/  ISETP.GE.AND P4, PT, R7, UR4, PT ;  /* 0x0000000407007c0c */ /* 0x000fe4000bf86270 */
[----:B------:R-:W-:Y:S02]  /*b8e0*/  ISETP.GE.AND P5, PT, R9, UR4, PT ;  /* 0x0000000409007c0c */ /* 0x000fe4000bfa6270 */
[----:B------:R-:W-:-:S09]  /*b8f0*/  ISETP.GE.AND P6, PT, R13, UR4, PT ;  /* 0x000000040d007c0c */ /* 0x000fd2000bfc6270 */
[-C--:B-1----:R-:W-:Y:S02]  /*b900*/  @!P4 LEA R14, P0, R7, R2.reuse, 0x1 ;  /* 0x00000002070ec211 */ /* 0x082fe400078008ff */
[-C--:B------:R-:W-:Y:S02]  /*b910*/  @!P5 LEA R20, P2, R9, R2.reuse, 0x1 ;  /* 0x000000020914d211 */ /* 0x080fe400078408ff */
[----:B------:R-:W-:Y:S02]  /*b920*/  @!P6 LEA R2, P3, R13, R2, 0x1 ;  /* 0x000000020d02e211 */ /* 0x000fe400078608ff */
[-C--:B----4-:R-:W-:Y:S02]  /*b930*/  @!P4 LEA.HI.X R15, R7, R0.reuse, R6, 0x1, P0 ;  /* 0x00000000070fc211 */ /* 0x090fe400000f0c06 */
[-C--:B------:R-:W-:Y:S02]  /*b940*/  @!P5 LEA.HI.X R21, R9, R0.reuse, R10, 0x1, P2 ;  /* 0x000000000915d211 */ /* 0x080fe400010f0c0a */
[----:B------:R-:W-:Y:S01]  /*b950*/  @!P6 LEA.HI.X R3, R13, R0, R12, 0x1, P3 ;  /* 0x000000000d03e211 */ /* 0x000fe200018f0c0c */
[----:B------:R3:W-:Y:S04]  /*b960*/  @!P4 ST.E.128 desc[UR36][R14.64], RZ ;  /* 0x000000ff0e00c985 */ /* 0x0007e8000c101d24 */
[----:B------:R3:W-:Y:S04]  /*b970*/  @!P5 ST.E.128 desc[UR36][R20.64], RZ ;  /* 0x000000ff1400d985 */ /* 0x0007e8000c101d24 */
[----:B------:R3:W-:Y:S02]  /*b980*/  @!P6 ST.E.128 desc[UR36][R2.64], RZ ;  /* 0x000000ff0200e985 */ /* 0x0007e4000c101d24 */
.L_x_3501:
[----:B------:R-:W-:Y:S05]  /*b990*/  BSYNC B1 ;  /* 0x0000000000017941 */ /* 0x000fea0003800000 */
.L_x_3500:
[----:B----4-:R4:W0:Y:S01]  /*b9a0*/  SHFL.IDX PT, R0, R5, 0x2, 0x181f ;  /* 0x00581f0005007f89 */ /* 0x01082200000e0000 */
        /* <DEDUP_REMOVED lines=10> */
[-C--:B0-----:R-:W-:Y:S02]  /*ba50*/  @!P3 LEA.HI.X R15, R7, R0.reuse, R6, 0x1, P0 ;  /* 0x00000000070fb211 */ /* 0x081fe400000f0c06 */
[-C--:B------:R-:W-:Y:S02]  /*ba60*/  @!P4 LEA.HI.X R21, R9, R0.reuse, R10, 0x1, P1 ;  /* 0x000000000915c211 */ /* 0x080fe400008f0c0a */
[----:B------:R-:W-:Y:S01]  /*ba70*/  @!P5 LEA.HI.X R3, R13, R0, R12, 0x1, P2 ;  /* 0x000000000d03d211 */ /* 0x000fe200010f0c0c */
[----:B------:R3:W-:Y:S04]  /*ba80*/  @!P3 ST.E.128 desc[UR36][R14.64], RZ ;  /* 0x000000ff0e00b985 */ /* 0x0007e8000c101d24 */
[----:B------:R3:W-:Y:S04]  /*ba90*/  @!P4 ST.E.128 desc[UR36][R20.64], RZ ;  /* 0x000000ff1400c985 */ /* 0x0007e8000c101d24 */
[----:B------:R3:W-:Y:S02]  /*baa0*/  @!P5 ST.E.128 desc[UR36][R2.64], RZ ;  /* 0x000000ff0200d985 */ /* 0x0007e4000c101d24 */
.L_x_3503:
[----:B------:R-:W-:Y:S05]  /*bab0*/  BSYNC B1 ;  /* 0x0000000000017941 */ /* 0x000fea0003800000 */
.L_x_3502:
        /* <DEDUP_REMOVED lines=8> */
[----:B------:R-:W-:-:S09]  /*bb40*/  ISETP.GE.AND P5, PT, R13, UR4, PT ;  /* 0x000000040d007c0c */ /* 0x000fd2000bfa6270 */
[-C--:B--2---:R-:W-:Y:S02]  /*bb50*/  @!P3 LEA R14, P0, R7, R2.reuse, 0x1 ;  /* 0x00000002070eb211 */ /* 0x084fe400078008ff */
        /* <DEDUP_REMOVED lines=8> */
.L_x_3492:
[----:B------:R-:W-:Y:S05]  /*bbe0*/  BSYNC B0 ;  /* 0x0000000000007941 */ /* 0x000fea0003800000 */
.L_x_3482:
[----:B------:R-:W-:Y:S02]  /*bbf0*/  ULDC UR4, c[0x0][0xc3c] ;  /* 0x00030f0000047ab9 */ /* 0x000fe40000000800 */
[----:B------:R-:W-:-:S06]  /*bc00*/  UISETP.GE.AND UP0, UPT, UR7, UR4, UPT ;  /* 0x000000040700728c */ /* 0x000fcc000bf06270 */
[----:B------:R-:W-:-:S13]  /*bc10*/  PLOP3.LUT P0, PT, PT, PT, UP0, 0x80, 0x0 ;  /* 0x000000000000781c */ /* 0x000fda0003f0f008 */
[----:B------:R-:W-:Y:S05]  /*bc20*/  @!P0 BRA `(.L_x_3504) ;  /* 0xffffff5000f08947 */ /* 0x000fea000383ffff */
[----:B------:R-:W-:Y:S05]  /*bc30*/  EXIT ;  /* 0x000000000000794d */ /* 0x000fea0003800000 */
.L_x_3453:
        /* <DEDUP_REMOVED lines=16> */
.L_x_3505:
        /* <DEDUP_REMOVED lines=37> */
[----:B0-----:R-:W-:Y:S02]  /*bf90*/  ISETP.GT.AND P6, PT, R8, UR6, PT ;  /* 0x0000000608007c0c */ /* 0x001fe4000bfc4270 */
[----:B------:R-:W-:-:S11]  /*bfa0*/  MOV R3, R8 ;  /* 0x0000000800037202 */ /* 0x000fd60000000f00 */
[----:B------:R-:W-:Y:S05]  /*bfb0*/  @P6 BRA `(.L_x_3507) ;  /* 0x0000000000986947 */ /* 0x000fea0003800000 */
[----:B------:R-:W-:Y:S01]  /*bfc0*/  IMAD.MOV.U32 R8, RZ, RZ, R3 ;  /* 0x000000ffff087224 */ /* 0x000fe200078e0003 */
[----:B------:R-:W-:Y:S01]  /*bfd0*/  UMOV UR4, URZ ;  /* 0x0000003f00047c82 */ /* 0x000fe20008000000 */
[----:B------:R-:W-:-:S05]  /*bfe0*/  ULDC UR5, c[0x0][0xc38] ;  /* 0x00030e0000057ab9 */ /* 0x000fca0000000800 */
.L_x_3509:
        /* <DEDUP_REMOVED lines=35> */
.L_x_3507:
        /* <DEDUP_REMOVED lines=18> */
.L_x_3510:
[----:B-1----:R-:W-:Y:S01]  /*c340*/  IMAD R16, R16, UR5, R11 ;  /* 0x0000000510107c24 */ /* 0x002fe2000f8e020b */
[----:B0-----:R-:W-:Y:S01]  /*c350*/  IABS R5, R9 ;  /* 0x0000000900057213 */ /* 0x001fe20000000000 */
[----:B------:R-:W-:Y:S01]  /*c360*/  IMAD.MOV.U32 R11, RZ, RZ, R12 ;  /* 0x000000ffff0b7224 */ /* 0x000fe200078e000c */
[----:B------:R-:W-:Y:S01]  /*c370*/  IABS R12, R6 ;  /* 0x00000006000c7213 */ /* 0x000fe20000000000 */
[----:B------:R-:W-:Y:S01]  /*c380*/  IMAD.MOV.U32 R2, RZ, RZ, RZ ;  /* 0x000000ffff027224 */ /* 0x000fe200078e00ff */
[----:B------:R-:W-:Y:S01]  /*c390*/  IADD3 R17, -R16, UR6, RZ ;  /* 0x0000000610117c10 */ /* 0x000fe2000fffe1ff */
[----:B------:R-:W-:Y:S01]  /*c3a0*/  IMAD R11, R11, R4, RZ ;  /* 0x000000040b0b7224 */ /* 0x000fe200078e02ff */
[----:B------:R-:W-:Y:S01]  /*c3b0*/  IADD3 R12, RZ, -R12, RZ ;  /* 0x8000000cff0c7210 */ /* 0x000fe20007ffe0ff */
[----:B------:R-:W0:Y:S01]  /*c3c0*/  I2F.RP R8, R5 ;  /* 0x0000000500087306 */ /* 0x000e220000209400 */
        /* <DEDUP_REMOVED lines=21> */
[----:B------:R-:W-:Y:S01]  /*c520*/  IMAD.MOV R10, RZ, RZ, -R10 ;  /* 0x000000ffff0a7224 */ /* 0x000fe200078e0a0a */
[----:B------:R-:W-:Y:S01]  /*c530*/  @!P2 IADD3 R8, -R8, RZ, RZ ;  /* 0x000000ff0808a210 */ /* 0x000fe20007ffe1ff */
[----:B------:R-:W-:Y:S01]  /*c540*/  IMAD R11, R2, R5, RZ ;  /* 0x00000005020b7224 */ /* 0x000fe200078e02ff */
[----:B------:R-:W-:Y:S01]  /*c550*/  @!P1 LOP3.LUT R8, RZ, R6, RZ, 0x33, !PT ;  /* 0x00000006ff089212 */ /* 0x000fe200078e33ff */
[----:B------:R-:W-:-:S03]  /*c560*/  IMAD.MOV.U32 R2, RZ, RZ, RZ ;  /* 0x000000ffff027224 */ /* 0x000fc600078e00ff */
[----:B------:R-:W-:Y:S01]  /*c570*/  IABS R4, R8 ;  /* 0x0000000800047213 */ /* 0x000fe20000000000 */
        /* <DEDUP_REMOVED lines=16> */
[----:B------:R-:W-:-:S04]  /*c680*/  @!P1 LOP3.LUT R2, RZ, R9, RZ, 0x33, !PT ;  /* 0x00000009ff029212 */ /* 0x000fc800078e33ff */
[----:B------:R-:W-:-:S05]  /*c690*/  IADD3 R18, -R2, RZ, RZ ;  /* 0x000000ff02127210 */ /* 0x000fca0007ffe1ff */
[C---:B------:R-:W-:Y:S02]  /*c6a0*/  IMAD R18, R9.reuse, R18, R8 ;  /* 0x0000001209127224 */ /* 0x040fe400078e0208 */
[----:B------:R-:W-:-:S04]  /*c6b0*/  IMAD R9, R9, 0x1000000, R2 ;  /* 0x0100000009097824 */ /* 0x000fc800078e0202 */
[----:B------:R-:W-:Y:S01]  /*c6c0*/  IMAD R18, R18, 0x10000, R9 ;  /* 0x0001000012127824 */ /* 0x000fe200078e0209 */
[----:B------:R-:W-:Y:S06]  /*c6d0*/  BRA `(.L_x_3511) ;  /* 0x0000000000147947 */ /* 0x000fec0003800000 */
.L_x_3508:
[----:B------:R-:W-:Y:S01]  /*c6e0*/  ULDC UR4, c[0x0][0xc3c] ;  /* 0x00030f0000047ab9 */ /* 0x000fe20000000800 */
[----:B------:R-:W-:Y:S02]  /*c6f0*/  IMAD.MOV.U32 R17, RZ, RZ, RZ ;  /* 0x000000ffff117224 */ /* 0x000fe400078e00ff */
[----:B------:R-:W-:Y:S02]  /*c700*/  IMAD.U32 R16, RZ, RZ, UR6 ;  /* 0x00000006ff107e24 */ /* 0x000fe4000f8e00ff */
[----:B------:R-:W-:Y:S02]  /*c710*/  IMAD.MOV.U32 R18, RZ, RZ, RZ ;  /* 0x000000ffff127224 */ /* 0x000fe400078e00ff */
[----:B------:R-:W-:-:S07]  /*c720*/  IMAD.U32 R19, RZ, RZ, UR4 ;  /* 0x00000004ff137e24 */ /* 0x000fce000f8e00ff */
.L_x_3511:
[----:B------:R-:W-:-:S13]  /*c730*/  ISETP.NE.AND P0, PT, R7, RZ, PT ;  /* 0x000000ff0700720c */ /* 0x000fda0003f05270 */
[----:B------:R-:W0:Y:S01]  /*c740*/  @!P0 S2R R3, SR_CgaCtaId ;  /* 0x0000000000038919 */ /* 0x000e220000008800 */
[----:B------:R-:W-:-:S04]  /*c750*/  @!P0 MOV R2, 0x400 ;  /* 0x0000040000028802 */ /* 0x000fc80000000f00 */
[----:B0-----:R-:W-:-:S05]  /*c760*/  @!P0 LEA R2, R3, R2, 0x18 ;  /* 0x0000000203028211 */ /* 0x001fca00078ec0ff */
[----:B------:R1:W-:Y:S01]  /*c770*/  @!P0 STS.128 [R2+0x308d0], R16 ;  /* 0x0308d01002008388 */ /* 0x0003e20000000c00 */
[----:B------:R-:W-:Y:S06]  /*c780*/  BAR.ARV 0x5, 0x180 ;  /* 0x0146000000007b1d */ /* 0x000fec0000002000 */
.L_x_3506:
[----:B------:R2:W-:Y:S01]  /*c790*/  STL [R1+0x20], RZ ;  /* 0x000020ff01007387 */ /* 0x0005e20000100800 */
[----:B------:R-:W-:Y:S01]  /*c7a0*/  ULDC UR4, c[0x0][0xc3c] ;  /* 0x00030f0000047ab9 */ /* 0x000fe20000000800 */
[----:B------:R-:W-:Y:S01]  /*c7b0*/  MOV R28, 0x1 ;  /* 0x00000001001c7802 */ /* 0x000fe20000000f00 */
[----:B------:R-:W-:Y:S01]  /*c7c0*/  IMAD.MOV.U32 R27, RZ, RZ, RZ ;  /* 0x000000ffff1b7224 */ /* 0x000fe200078e00ff */
[----:B0-----:R-:W-:-:S13]  /*c7d0*/  ISETP.GE.AND P0, PT, R19, UR4, PT ;  /* 0x0000000413007c0c */ /* 0x001fda000bf06270 */
        /* <DEDUP_REMOVED lines=25> */
.L_x_3575:
        /* <DEDUP_REMOVED lines=11> */
[C---:B------:R-:W-:Y:S02]  /*ca20*/  @P0 LEA R2, P1, R29.reuse, UR4, 0x2 ;  /* 0x000000041d020c11 */ /* 0x040fe4000f8210ff */
[C---:B------:R-:W-:Y:S01]  /*ca30*/  SHF.L.U32 R24, R29.reuse, 0x2, RZ ;  /* 0x000000021d187819 */ /* 0x040fe200000006ff */
[----:B------:R0:W-:Y:S01]  /*ca40*/  STL [R1+0x10], R0 ;  /* 0x0000100001007387 */ /* 0x0001e20000100800 */
[----:B------:R-:W-:Y:S01]  /*ca50*/  @P0 LEA.HI.X R3, R29, UR5, R0, 0x2, P1 ;  /* 0x000000051d030c11 */ /* 0x000fe200088f1400 */
[----:B------:R-:W-:-:S04]  /*ca60*/  ULDC.64 UR4, c[0x0][0xa00] ;  /* 0x0002800000047ab9 */ /* 0x000fc80000000a00 */
[----:B------:R1:W2:Y:S01]  /*ca70*/  @P0 LDG.E R6, desc[UR36][R2.64] ;  /* 0x0000002402060981 */ /* 0x0002a2000c1e1900 */
[----:B------:R-:W-:Y:S02]  /*ca80*/  ISETP.NE.U32.AND P0, PT, RZ, UR4, PT ;  /* 0x00000004ff007c0c */ /* 0x000fe4000bf05070 */
[----:B------:R-:W-:Y:S02]  /*ca90*/  SHF.L.U64.HI R25, R29, 0x2, R0 ;  /* 0x000000021d197819 */ /* 0x000fe40000010200 */
[----:B------:R-:W-:Y:S02]  /*caa0*/  ISETP.NE.AND.EX P2, PT, RZ, UR5, PT, P0 ;  /* 0x00000005ff007c0c */ /* 0x000fe4000bf45300 */
[----:B------:R-:W-:Y:S02]  /*cab0*/  ISETP.NE.U32.AND P0, PT, RZ, UR6, PT ;  /* 0x00000006ff007c0c */ /* 0x000fe4000bf05070 */
[----:B------:R-:W-:Y:S02]  /*cac0*/  LOP3.LUT R23, R23, 0xffffffbf, RZ, 0xc0, !PT ;  /* 0xffffffbf17177812 */ /* 0x000fe400078ec0ff */
[----:B------:R-:W-:-:S02]  /*cad0*/  ISETP.NE.AND.EX P0, PT, RZ, UR7, PT, P0 ;  /* 0x00000007ff007c0c */ /* 0x000fc4000bf05300 */
[----:B-1----:R-:W-:-:S04]  /*cae0*/  IADD3 R2, P1, R24, UR4, RZ ;  /* 0x0000000418027c10 */ /* 0x002fc8000ff3e0ff */
[----:B------:R-:W-:Y:S01]  /*caf0*/  IADD3.X R3, R25, UR5, RZ, P1, !PT ;  /* 0x0000000519037c10 */ /* 0x000fe20008ffe4ff */
[----:B------:R-:W-:Y:S01]  /*cb00*/  ULDC.64 UR4, c[0x0][0x418] ;  /* 0x0001060000047ab9 */ /* 0x000fe20000000a00 */
[----:B------:R-:W-:-:S03]  /*cb10*/  @P2 LOP3.LUT R23, R23, 0x40, RZ, 0xfc, !PT ;  /* 0x0000004017172812 */ /* 0x000fc600078efcff */
[----:B------:R1:W5:Y:S02]  /*cb20*/  @P2 LDG.E R35, desc[UR36][R2.64] ;  /* 0x0000002402232981 */ /* 0x000364000c1e1900 */
[----:B------:R-:W-:-:S04]  /*cb30*/  @P0 IADD3 R4, P1, R24, UR6, RZ ;  /* 0x0000000618040c10 */ /* 0x000fc8000ff3e0ff */
[----:B------:R-:W-:-:S05]  /*cb40*/  @P0 IADD3.X R5, R25, UR7, RZ, P1, !PT ;  /* 0x0000000719050c10 */ /* 0x000fca0008ffe4ff */
[----:B0-----:R-:W3:Y:S01]  /*cb50*/  @P0 LDG.E R0, desc[UR36][R4.64] ;  /* 0x0000002404000981 */ /* 0x001ee2000c1e1900 */
[----:B------:R-:W-:-:S03]  /*cb60*/  UISETP.NE.U32.AND UP0, UPT, UR4, URZ, UPT ;  /* 0x0000003f0400728c */ /* 0x000fc6000bf05070 */
[----:B------:R-:W-:Y:S01]  /*cb70*/  ULDC UR4, c[0x0][0x424] ;  /* 0x0001090000047ab9 */ /* 0x000fe20000000800 */
[----:B------:R-:W-:-:S03]  /*cb80*/  UISETP.NE.AND.EX UP0, UPT, UR5, URZ, UPT, UP0 ;  /* 0x0000003f0500728c */ /* 0x000fc6000bf05300 */
[----:B------:R-:W-:Y:S01]  /*cb90*/  ULDC UR5, c[0x0][0x2f0] ;  /* 0x0000bc0000057ab9 */ /* 0x000fe20000000800 */
[----:B------:R-:W-:-:S04]  /*cba0*/  USEL UR4, UR4, 0x1, UP0 ;  /* 0x0000000104047887 */ /* 0x000fc80008000000 */
[----:B------:R-:W-:-:S06]  /*cbb0*/  UIMAD UR4, UR4, UR5, URZ ;  /* 0x00000005040472a4 */ /* 0x000fcc000f8e023f */
[----:B------:R-:W-:Y:S01]  /*cbc0*/  IMAD.U32 R37, RZ, RZ, UR4 ;  /* 0x00000004ff257e24 */ /* 0x000fe2000f8e00ff */
        /* <DEDUP_REMOVED lines=11> */
.L_x_3513:
[----:B------:R-:W-:Y:S01]  /*cc80*/  ULDC.64 UR4, c[0x0][0xa20] ;  /* 0x0002880000047ab9 */ /* 0x000fe20000000a00 */
[----:B------:R-:W-:Y:S01]  /*cc90*/  IMAD.MOV.U32 R30, RZ, RZ, R29 ;  /* 0x000000ffff1e7224 */ /* 0x000fe200078e001d */
[----:B------:R-:W-:-:S04]  /*cca0*/  ISETP.NE.U32.AND P0, PT, RZ, UR4, PT ;  /* 0x00000004ff007c0c */ /* 0x000fc8000bf05070 */
[----:B------:R-:W-:-:S13]  /*ccb0*/  ISETP.NE.AND.EX P0, PT, RZ, UR5, PT, P0 ;  /* 0x00000005ff007c0c */ /* 0x000fda000bf05300 */
[----:B------:R-:W-:Y:S05]  /*ccc0*/  @!P0 BRA `(.L_x_3514) ;  /* 0x0000000000108947 */ /* 0x000fea0003800000 */
[----:B-1----:R-:W-:-:S04]  /*ccd0*/  IADD3 R2, P0, R24, UR4, RZ ;  /* 0x0000000418027c10 */ /* 0x002fc8000ff1e0ff */
[----:B------:R-:W-:-:S05]  /*cce0*/  IADD3.X R3, R25, UR5, RZ, P0, !PT ;  /* 0x0000000519037c10 */ /* 0x000fca00087fe4ff */
[----:B------:R1:W5:Y:S01]  /*ccf0*/  LDG.E R37, desc[UR36][R2.64] ;  /* 0x0000002402257981 */ /* 0x000362000c1e1900 */
[----:B------:R-:W-:Y:S05]  /*cd00*/  BRA `(.L_x_3515) ;  /* 0x0000000000247947 */ /* 0x000fea0003800000 */
.L_x_3514:
[----:B------:R-:W-:Y:S02]  /*cd10*/  ULDC.64 UR4, c[0x0][0xa08] ;  /* 0x0002820000047ab9 */ /* 0x000fe40000000a00 */
[----:B------:R-:W-:-:S04]  /*cd20*/  ISETP.NE.U32.AND P0, PT, RZ, UR4, PT ;  /* 0x00000004ff007c0c */ /* 0x000fc8000bf05070 */
[----:B------:R-:W-:-:S13]  /*cd30*/  ISETP.NE.AND.EX P0, PT, RZ, UR5, PT, P0 ;  /* 0x00000005ff007c0c */ /* 0x000fda000bf05300 */
[----:B------:R-:W-:Y:S05]  /*cd40*/  @!P0 BRA `(.L_x_3515) ;  /* 0x0000000000148947 */ /* 0x000fea0003800000 */
[----:B-1----:R-:W1:Y:S02]  /*cd50*/  LDC.64 R2, c[0x0][0xa08] ;  /* 0x00028200ff027b82 */ /* 0x002e640000000a00 */
[----:B-1----:R-:W-:-:S05]  /*cd60*/  IMAD.WIDE R2, R30, 0x4, R2 ;  /* 0x000000041e027825 */ /* 0x002fca00078e0202 */
[----:B------:R-:W3:Y:S04]  /*cd70*/  LDG.E R37, desc[UR36][R2.64] ;  /* 0x0000002402257981 */ /* 0x000ee8000c1e1900 */
[----:B0-2---:R-:W3:Y:S02]  /*cd80*/  LDG.E R0, desc[UR36][R2.64+0x4] ;  /* 0x0000042402007981 */ /* 0x005ee4000c1e1900 */
[----:B---3--:R-:W-:-:S07]  /*cd90*/  IMAD.IADD R37, R0, 0x1, -R37 ;  /* 0x0000000100257824 */ /* 0x008fce00078e0a25 */
.L_x_3515:
[----:B-----5:R-:W-:Y:S01]  /*cda0*/  IMAD.IADD R37, R37, 0x1, -R6 ;  /* 0x0000000125257824 */ /* 0x020fe200078e0a06 */
[----:B012---:R-:W-:Y:S01]  /*cdb0*/  LOP3.LUT R0, R18, 0xff000000, RZ, 0xc0, !PT ;  /* 0xff00000012007812 */ /* 0x007fe200078ec0ff */
[----:B------:R-:W-:Y:S02]  /*cdc0*/  BSSY B0, `(.L_x_3516) ;  /* 0x0000029000007945 */ /* 0x000fe40003800000 */
[C---:B------:R-:W-:Y:S01]  /*cdd0*/  VIADD R2, R37.reuse, 0x5f ;  /* 0x0000005f25027836 */ /* 0x040fe20000000000 */
[----:B------:R-:W-:Y:S02]  /*cde0*/  ISETP.GE.AND P0, PT, R37, 0x1, PT ;  /* 0x000000012500780c */ /* 0x000fe40003f06270 */
[----:B------:R-:W-:Y:S01]  /*cdf0*/  SHF.R.U32.HI R3, RZ, 0x8, R0 ;  /* 0x00000008ff037819 */ /* 0x000fe20000011600 */
[----:B------:R-:W-:Y:S01]  /*ce00*/  IMAD.HI R2, R2, 0x2aaaaaab, RZ ;  /* 0x2aaaaaab02027827 */ /* 0x000fe200078e02ff */
[----:B------:R-:W-:-:S04]  /*ce10*/  LOP3.LUT R0, R18, 0xff0000, RZ, 0xc0, !PT ;  /* 0x00ff000012007812 */ /* 0x000fc800078ec0ff */
[----:B------:R-:W-:Y:S02]  /*ce20*/  LEA.HI R5, R0, R3, RZ, 0x10 ;  /* 0x0000000300057211 */ /* 0x000fe400078f80ff */
[----:B------:R-:W-:Y:S02]  /*ce30*/  SHF.R.U32.HI R3, RZ, 0x1f, R2 ;  /* 0x0000001fff037819 */ /* 0x000fe40000011602 */
[----:B------:R-:W-:Y:S02]  /*ce40*/  LOP3.LUT R4, R5, 0xff, RZ, 0xc0, !PT ;  /* 0x000000ff05047812 */ /* 0x000fe400078ec0ff */
[----:B------:R-:W-:Y:S02]  /*ce50*/  LEA.HI.SX32 R0, R2, R3, 0x1c ;  /* 0x0000000302007211 */ /* 0x000fe400078fe2ff */
        /* <DEDUP_REMOVED lines=9> */
[----:B------:R-:W-:Y:S01]  /*cef0*/  ISETP.GE.AND P2, PT, R2, RZ, PT ;  /* 0x000000ff0200720c */ /* 0x000fe20003f46270 */
[----:B------:R-:W-:Y:S01]  /*cf00*/  IMAD.MOV.U32 R2, RZ, RZ, RZ ;  /* 0x000000ffff027224 */ /* 0x000fe200078e00ff */
[----:B0-----:R-:W0:Y:S02]  /*cf10*/  MUFU.RCP R7, R7 ;  /* 0x0000000700077308 */ /* 0x001e240000001000 */
[----:B0-----:R-:W-:Y:S01]  /*cf20*/  VIADD R3, R7, 0xffffffe ;  /* 0x0ffffffe07037836 */ /* 0x001fe20000000000 */
[----:B------:R-:W-:-:S05]  /*cf30*/  IABS R7, R5 ;  /* 0x0000000500077213 */ /* 0x000fca0000000000 */
[----:B------:R-:W0:Y:S01]  /*cf40*/  F2I.FTZ.U32.TRUNC.NTZ R3, R3 ;  /* 0x0000000300037305 */ /* 0x000e22000021f000 */
[----:B------:R-:W-:Y:S02]  /*cf50*/  IMAD.MOV R7, RZ, RZ, -R7 ;  /* 0x000000ffff077224 */ /* 0x000fe400078e0a07 */
[----:B0-----:R-:W-:-:S04]  /*cf60*/  IMAD.MOV R9, RZ, RZ, -R3 ;  /* 0x000000ffff097224 */ /* 0x001fc800078e0a03 */
[----:B------:R-:W-:-:S04]  /*cf70*/  IMAD R9, R9, R6, RZ ;  /* 0x0000000609097224 */ /* 0x000fc800078e02ff */
[----:B------:R-:W-:Y:S01]  /*cf80*/  IMAD.HI.U32 R2, R3, R9, R2 ;  /* 0x0000000903027227 */ /* 0x000fe200078e0002 */
[----:B------:R-:W-:-:S05]  /*cf90*/  IABS R3, R8 ;  /* 0x0000000800037213 */ /* 0x000fca0000000000 */
        /* <DEDUP_REMOVED lines=9> */
[----:B------:R-:W-:-:S04]  /*d030*/  @!P1 LOP3.LUT R2, RZ, R5, RZ, 0x33, !PT ;  /* 0x00000005ff029212 */ /* 0x000fc800078e33ff */
[----:B------:R-:W-:-:S07]  /*d040*/  MOV R3, R2 ;  /* 0x0000000200037202 */ /* 0x000fce0000000f00 */
.L_x_3517:
[----:B------:R-:W-:Y:S05]  /*d050*/  BSYNC B0 ;  /* 0x0000000000007941 */ /* 0x000fea0003800000 */
.L_x_3516:
[-C--:B------:R-:W-:Y:S01]  /*d060*/  IMAD R2, R4, R3.reuse, RZ ;  /* 0x0000000304027224 */ /* 0x080fe200078e02ff */
[----:B------:R-:W-:Y:S04]  /*d070*/  BSSY B7, `(.L_x_3518) ;  /* 0x0000365000077945 */ /* 0x000fe80003800000 */
[----:B------:R-:W-:Y:S01]  /*d080*/  VIADDMNMX R0, R2, R3, R0, PT ;  /* 0x0000000302007246 */ /* 0x000fe20003800100 */
[----:B------:R0:W-:Y:S03]  /*d090*/  STL [R1], R2 ;  /* 0x0000000201007387 */ /* 0x0001e60000100800 */
        /* <DEDUP_REMOVED lines=10> */
[----:B------:R-:W0:Y:S08]  /*d140*/  FLO.U32 R0, UR4 ;  /* 0x0000000400007d00 */ /* 0x000e3000080e0000 */
[----:B------:R-:W1:Y:S01]  /*d150*/  POPC R5, UR4 ;  /* 0x0000000400057d09 */ /* 0x000e620008000000 */
[----:B0-----:R-:W-:-:S13]  /*d160*/  ISETP.EQ.U32.AND P0, PT, R0, R7, PT ;  /* 0x000000070000720c */ /* 0x001fda0003f02070 */
[----:B-1----:R-:W2:Y:S01]  /*d170*/  @P0 ATOMG.E.ADD.STRONG.GPU PT, R3, desc[UR36][R2.64], R5 ;  /* 0x00000005020309a8 */ /* 0x002ea200081ee1e4 */
[----:B------:R-:W0:Y:S02]  /*d180*/  S2R R4, SR_LTMASK ;  /* 0x0000000000047919 */ /* 0x000e240000003900 */
[----:B0-----:R-:W-:-:S04]  /*d190*/  LOP3.LUT R4, R4, UR4, RZ, 0xc0, !PT ;  /* 0x0000000404047c12 */ /* 0x001fc8000f8ec0ff */
[----:B------:R-:W0:Y:S01]  /*d1a0*/  POPC R7, R4 ;  /* 0x0000000400077309 */ /* 0x000e220000000000 */
[----:B--2---:R-:W0:Y:S02]  /*d1b0*/  SHFL.IDX PT, R0, R3, R0, 0x1f ;  /* 0x00001f0003007589 */ /* 0x004e2400000e0000 */
[----:B0-----:R-:W-:Y:S01]  /*d1c0*/  IADD3 R16, R0, UR39, R7 ;  /* 0x0000002700107c10 */ /* 0x001fe2000fffe007 */
[----:B------:R-:W-:Y:S06]  /*d1d0*/  BRA `(.L_x_3520) ;  /* 0x0000003400387947 */ /* 0x000fec0003800000 */
.L_x_3519:
        /* <DEDUP_REMOVED lines=20> */
.L_x_3522:
[----:B------:R-:W-:Y:S05]  /*d320*/  BSYNC B6 ;  /* 0x0000000000067941 */ /* 0x000fea0003800000 */
.L_x_3521:
        /* <DEDUP_REMOVED lines=9> */
[----:B------:R-:W-:Y:S01]  /*d3c0*/  IMAD.U32 R4, RZ, RZ, UR6 ;  /* 0x00000006ff047e24 */ /* 0x000fe2000f8e00ff */
[----:B------:R-:W-:Y:S01]  /*d3d0*/  MOV R8, 0x70 ;  /* 0x0000007000087802 */ /* 0x000fe20000000f00 */
[----:B------:R-:W-:Y:S02]  /*d3e0*/  IMAD.U32 R5, RZ, RZ, UR7 ;  /* 0x00000007ff057e24 */ /* 0x000fe4000f8e00ff */
[----:B------:R-:W-:Y:S02]  /*d3f0*/  IMAD.U32 R6, RZ, RZ, UR8 ;  /* 0x00000008ff067e24 */ /* 0x000fe4000f8e00ff */
[----:B------:R-:W-:-:S02]  /*d400*/  IMAD.U32 R7, RZ, RZ, UR9 ;  /* 0x00000009ff077e24 */ /* 0x000fc4000f8e00ff */
[----:B------:R-:W-:Y:S02]  /*d410*/  IMAD.U32 R10, RZ, RZ, UR4 ;  /* 0x00000004ff0a7e24 */ /* 0x000fe4000f8e00ff */
[----:B------:R-:W-:Y:S02]  /*d420*/  IMAD.U32 R11, RZ, RZ, UR5 ;  /* 0x00000005ff0b7e24 */ /* 0x000fe4000f8e00ff */
[----:B------:R-:W-:Y:S02]  /*d430*/  IMAD.MOV.U32 R12, RZ, RZ, 0x1 ;  /* 0x00000001ff0c7424 */ /* 0x000fe400078e00ff */
[----:B0-----:R-:W-:-:S07]  /*d440*/  IMAD.MOV.U32 R13, RZ, RZ, RZ ;  /* 0x000000ffff0d7224 */ /* 0x001fce00078e00ff */
[----:B------:R-:W-:-:S07]  /*d450*/  LEPC R20, `(.L_x_3525) ;  /* 0x000000001014794e */ /* 0x000fce0000000000 */
[----:B-1----:R-:W-:Y:S05]  /*d460*/  CALL.ABS.NOINC R2 ;  /* 0x0000000002007343 */ /* 0x002fea0003c00000 */
.L_x_3525:
[----:B------:R0:W1:Y:S01]  /*d470*/  LDC.64 R2, c[0x4][R26] ;  /* 0x010000001a027b82 */ /* 0x0000620000000a00 */
[----:B------:R-:W-:Y:S01]  /*d480*/  ULDC.64 UR6, c[0x4][0x138] ;  /* 0x01004e0000067ab9 */ /* 0x000fe20000000a00 */
[----:B------:R-:W-:Y:S01]  /*d490*/  ULDC.64 UR8, c[0x4][0x140] ;  /* 0x0100500000087ab9 */ /* 0x000fe20000000a00 */
[----:B------:R-:W-:Y:S01]  /*d4a0*/  ULDC.64 UR4, c[0x4][0x80] ;  /* 0x0100200000047ab9 */ /* 0x000fe20000000a00 */
        /* <DEDUP_REMOVED lines=11> */
.L_x_3524:
[----:B------:R-:W-:Y:S05]  /*d560*/  BSYNC B6 ;  /* 0x0000000000067941 */ /* 0x000fea0003800000 */
.L_x_3523:
[----:B------:R-:W2:Y:S01]  /*d570*/  LDL R21, [R1+0x1c] ;  /* 0x00001c0001157983 */ /* 0x000ea20000100800 */
[----:B------:R-:W-:Y:S01]  /*d580*/  ULDC.64 UR4, c[0x0][0x9f8] ;  /* 0x00027e0000047ab9 */ /* 0x000fe20000000a00 */
[----:B------:R-:W0:Y:S02]  /*d590*/  LDC R6, c[0x0][0x430] ;  /* 0x00010c00ff067b82 */ /* 0x000e240000000800 */
[----:B------:R-:W3:Y:S01]  /*d5a0*/  LDL R2, [R1+0x4] ;  /* 0x0000040001027983 */ /* 0x000ee20000100800 */
[----:B------:R-:W-:-:S04]  /*d5b0*/  ISETP.NE.U32.AND P0, PT, RZ, UR4, PT ;  /* 0x00000004ff007c0c */ /* 0x000fc8000bf05070 */
[----:B------:R-:W-:-:S13]  /*d5c0*/  ISETP.NE.AND.EX P0, PT, RZ, UR5, PT, P0 ;  /* 0x00000005ff007c0c */ /* 0x000fda000bf05300 */
[----:B------:R-:W-:Y:S01]  /*d5d0*/  @P0 IADD3 R24, P1, R24, UR4, RZ ;  /* 0x0000000418180c10 */ /* 0x000fe2000ff3e0ff */
[----:B------:R-:W1:Y:S01]  /*d5e0*/  S2R R20, SR_TID.X ;  /* 0x0000000000147919 */ /* 0x000e620000002100 */
[----:B------:R-:W-:Y:S01]  /*d5f0*/  LOP3.LUT R23, R23, 0xffffffdf, RZ, 0xc0, !PT ;  /* 0xffffffdf17177812 */ /* 0x000fe200078ec0ff */
[----:B------:R-:W-:Y:S01]  /*d600*/  ULDC UR4, c[0x0][0x2f4] ;  /* 0x0000bd0000047ab9 */ /* 0x000fe20000000800 */
[----:B------:R-:W-:-:S05]  /*d610*/  @P0 IADD3.X R25, R25, UR5, RZ, P1, !PT ;  /* 0x0000000519190c10 */ /* 0x000fca0008ffe4ff */
[----:B------:R2:W4:Y:S01]  /*d620*/  @P0 LDG.E R30, desc[UR36][R24.64] ;  /* 0x00000024181e0981 */ /* 0x000522000c1e1900 */
[----:B0-----:R-:W-:-:S13]  /*d630*/  ISETP.NE.AND P2, PT, R6, 0x1, PT ;  /* 0x000000010600780c */ /* 0x001fda0003f45270 */
[----:B------:R-:W0:Y:S01]  /*d640*/  @P2 LDC R3, c[0x0][0x434] ;  /* 0x00010d00ff032b82 */ /* 0x000e220000000800 */
[----:B------:R-:W-:-:S07]  /*d650*/  @P2 LOP3.LUT R23, R23, 0x20, RZ, 0xfc, !PT ;  /* 0x0000002017172812 */ /* 0x000fce00078efcff */
[----:B------:R-:W0:Y:S01]  /*d660*/  @P2 LDC R5, c[0x0][0x438] ;  /* 0x00010e00ff052b82 */ /* 0x000e220000000800 */
[----:B-1----:R-:W-:-:S04]  /*d670*/  LOP3.LUT R20, R20, 0x7f, RZ, 0xc0, !PT ;  /* 0x0000007f14147812 */ /* 0x002fc800078ec0ff */
[----:B------:R-:W-:Y:S02]  /*d680*/  SHF.R.U32.HI R26, RZ, 0x3, R20 ;  /* 0x00000003ff1a7819 */ /* 0x000fe40000011614 */
[----:B------:R-:W1:Y:S02]  /*d690*/  S2R R20, SR_TID.X ;  /* 0x0000000000147919 */ /* 0x000e640000002100 */
[----:B-1----:R-:W-:-:S05]  /*d6a0*/  IMAD.SHL.U32 R20, R20, 0x10, RZ ;  /* 0x0000001014147824 */ /* 0x002fca00078e00ff */
[----:B------:R-:W-:Y:S02]  /*d6b0*/  LOP3.LUT R20, R26, 0x70, R20, 0xf8, !PT ;  /* 0x000000701a147812 */ /* 0x000fe400078ef814 */
[----:B------:R-:W-:Y:S02]  /*d6c0*/  ISETP.GE.AND P3, PT, R31, UR4, PT ;  /* 0x000000041f007c0c */ /* 0x000fe4000bf66270 */
[----:B------:R-:W-:Y:S01]  /*d6d0*/  LOP3.LUT R23, R23, 0xffffffef, RZ, 0xc0, !PT ;  /* 0xffffffef17177812 */ /* 0x000fe200078ec0ff */
[----:B------:R-:W-:Y:S01]  /*d6e0*/  UMOV UR5, 0xffffffff ;  /* 0xffffffff00057882 */ /* 0x000fe20000000000 */
[----:B------:R-:W-:Y:S01]  /*d6f0*/  LOP3.LUT R26, R18, 0xffff, RZ, 0xc0, !PT ;  /* 0x0000ffff121a7812 */ /* 0x000fe200078ec0ff */
[----:B--2---:R-:W-:-:S04]  /*d700*/  VIADD R25, R21, 0xffffffff ;  /* 0xffffffff15197836 */ /* 0x004fc80000000000 */
[----:B------:R-:W-:-:S05]  /*d710*/  IMAD R0, R25, 0x60, R20 ;  /* 0x0000006019007824 */ /* 0x000fca00078e0214 */
[C---:B------:R-:W-:Y:S01]  /*d720*/  ISETP.GE.AND P0, PT, R0.reuse, R37, PT ;  /* 0x000000250000720c */ /* 0x040fe20003f06270 */
[----:B---3--:R-:W-:-:S03]  /*d730*/  IMAD.IADD R0, R0, 0x1, R2 ;  /* 0x0000000100007824 */ /* 0x008fc600078e0202 */
[----:B------:R-:W-:Y:S01]  /*d740*/  ISETP.GT.U32.OR P0, PT, R20, 0x5f, P0 ;  /* 0x0000005f1400780c */ /* 0x000fe20000704470 */
[----:B0-----:R-:W-:-:S04]  /*d750*/  @P2 IMAD.HI.U32 R2, R0, R3, RZ ;  /* 0x0000000300022227 */ /* 0x001fc800078e00ff */
[----:B------:R-:W-:Y:S01]  /*d760*/  IMAD.MOV.U32 R4, RZ, RZ, R0 ;  /* 0x000000ffff047224 */ /* 0x000fe200078e0000 */
[----:B------:R-:W-:-:S05]  /*d770*/  @P2 SHF.R.U32.HI R4, RZ, R5, R2 ;  /* 0x00000005ff042219 */ /* 0x000fca0000011602 */
[----:B------:R-:W-:Y:S02]  /*d780*/  IMAD.MOV R5, RZ, RZ, -R4 ;  /* 0x000000ffff057224 */ /* 0x000fe400078e0a04 */
[----:B------:R-:W0:Y:S02]  /*d790*/  @!P0 LDC.64 R2, c[0x0][0x428] ;  /* 0x00010a00ff028b82 */ /* 0x000e240000000a00 */
[----:B------:R-:W-:Y:S01]  /*d7a0*/  IMAD R0, R6, R5, R0 ;  /* 0x0000000506007224 */ /* 0x000fe200078e0200 */
[----:B------:R-:W-:Y:S02]  /*d7b0*/  @!P0 SHF.R.S32.HI R5, RZ, 0x1f, R4 ;  /* 0x0000001fff058819 */ /* 0x000fe40000011404 */
[----:B----4-:R-:W-:-:S05]  /*d7c0*/  SHF.R.S32.HI R6, RZ, 0x1f, R30 ;  /* 0x0000001fff067819 */ /* 0x010fca000001141e */
[----:B------:R0:W-:Y:S02]  /*d7d0*/  STL [R1+0x8], R6 ;  /* 0x0000080601007387 */ /* 0x0001e40000100800 */
[-C--:B0-----:R-:W-:Y:S02]  /*d7e0*/  @!P0 IMAD R6, R6, R2.reuse, RZ ;  /* 0x0000000206068224 */ /* 0x081fe400078e02ff */
[----:B------:R-:W-:-:S04]  /*d7f0*/  @!P0 IMAD.WIDE.U32 R4, R30, R2, R4 ;  /* 0x000000021e048225 */ /* 0x000fc800078e0004 */
[----:B------:R-:W-:Y:S02]  /*d800*/  @!P0 IMAD R6, R30, R3, R6 ;  /* 0x000000031e068224 */ /* 0x000fe400078e0206 */
[----:B------:R-:W0:Y:S02]  /*d810*/  @!P0 LDC.64 R2, c[0x0][0x418] ;  /* 0x00010600ff028b82 */ /* 0x000e240000000a00 */
[----:B------:R-:W-:Y:S02]  /*d820*/  @!P0 IMAD.IADD R6, R5, 0x1, R6 ;  /* 0x0000000105068824 */ /* 0x000fe400078e0206 */
[----:B------:R-:W-:-:S05]  /*d830*/  IMAD.U32 R5, RZ, RZ, UR38 ;  /* 0x00000026ff057e24 */ /* 0x000fca000f8e00ff */
[----:B------:R-:W-:-:S13]  /*d840*/  ISETP.NE.AND P2, PT, R5, 0x3, PT ;  /* 0x000000030500780c */ /* 0x000fda0003f45270 */
[----:B------:R-:W-:Y:S02]  /*d850*/  @P2 LOP3.LUT R23, R23, 0x10, RZ, 0xfc, !PT ;  /* 0x0000001017172812 */ /* 0x000fe400078efcff */
[C---:B0-----:R-:W-:Y:S02]  /*d860*/  @!P0 LEA R2, P1, R4.reuse, R2, 0x2 ;  /* 0x0000000204028211 */ /* 0x041fe400078210ff */
[----:B------:R-:W-:Y:S02]  /*d870*/  LOP3.LUT R23, R23, 0xfffffffb, RZ, 0xc0, !PT ;  /* 0xfffffffb17177812 */ /* 0x000fe400078ec0ff */
[----:B------:R-:W-:Y:S02]  /*d880*/  @!P0 LEA.HI.X R3, R4, R3, R6, 0x2, P1 ;  /* 0x0000000304038211 */ /* 0x000fe400008f1406 */
[----:B------:R-:W-:Y:S02]  /*d890*/  MOV R4, RZ ;  /* 0x000000ff00047202 */ /* 0x000fe40000000f00 */
[----:B------:R-:W-:-:S02]  /*d8a0*/  ISETP.GE.AND P1, PT, R33, UR4, PT ;  /* 0x0000000421007c0c */ /* 0x000fc4000bf26270 */
[----:B------:R-:W-:Y:S02]  /*d8b0*/  @P3 LOP3.LUT R23, R23, 0x4, RZ, 0xfc, !PT ;  /* 0x0000000417173812 */ /* 0x000fe400078efcff */
[----:B------:R0:W5:Y:S01]  /*d8c0*/  @!P0 LDG.E R4, desc[UR36][R2.64] ;  /* 0x0000002402048981 */ /* 0x000162000c1e1900 */
[----:B------:R-:W-:Y:S02]  /*d8d0*/  ISETP.GE.AND P0, PT, R32, UR4, PT ;  /* 0x0000000420007c0c */ /* 0x000fe4000bf06270 */
[----:B------:R-:W-:-:S04]  /*d8e0*/  LOP3.LUT R23, R23, 0xfffffffe, RZ, 0xc0, !PT ;  /* 0xfffffffe17177812 */ /* 0x000fc800078ec0ff */
[----:B------:R-:W-:-:S04]  /*d8f0*/  LOP3.LUT R23, R23, 0xfffffffd, RZ, 0xc0, !PT ;  /* 0xfffffffd17177812 */ /* 0x000fc800078ec0ff */
[----:B------:R-:W-:-:S04]  /*d900*/  @P1 LOP3.LUT R23, R23, 0x2, RZ, 0xfc, !PT ;  /* 0x0000000217171812 */ /* 0x000fc800078efcff */
[----:B------:R-:W-:Y:S01]  /*d910*/  @P0 LOP3.LUT R23, R23, 0x1, RZ, 0xfc, !PT ;  /* 0x0000000117170812 */ /* 0x000fe200078efcff */
[----:B0-----:R-:W-:Y:S06]  /*d920*/  BRA.DIV UR5, `(.L_x_3526) ;  /* 0x0000003e05d07947 */ /* 0x001fec000b800000 */
.L_x_3592:
[----:B------:R-:W-:Y:S02]  /*d930*/  ISETP.GT.U32.AND P0, PT, R20, 0x5f, PT ;  /* 0x0000005f1400780c */ /* 0x000fe40003f04070 */
[----:B------:R-:W-:-:S11]  /*d940*/  LOP3.LUT R23, R23, 0xfffffff7, RZ, 0xc0, !PT ;  /* 0xfffffff717177812 */ /* 0x000fd600078ec0ff */
[----:B------:R-:W-:Y:S01]  /*d950*/  @P0 LOP3.LUT R23, R23, 0x8, RZ, 0xfc, !PT ;  /* 0x0000000817170812 */ /* 0x000fe200078efcff */
[----:B------:R-:W-:Y:S06]  /*d960*/  @!P2 BRA `(.L_x_3527) ;  /* 0x000000000004a947 */ /* 0x000fec0003800000 */
[----:B------:R-:W-:Y:S01]  /*d970*/  BPT.TRAP 0x1 ;  /* 0x000000040000795c */ /* 0x000fe20000300000 */
.L_x_3527:
[----:B------:R-:W-:Y:S01]  /*d980*/  SHF.R.S32.HI R5, RZ, 0x1f, R0 ;  /* 0x0000001fff057819 */ /* 0x000fe20000011400 */
[----:B------:R-:W-:Y:S01]  /*d990*/  ULDC.64 UR4, c[0x0][0x328] ;  /* 0x0000ca0000047ab9 */ /* 0x000fe20000000a00 */
[----:B------:R-:W-:Y:S01]  /*d9a0*/  ULDC.64 UR6, c[0x0][0x318] ;  /* 0x0000c60000067ab9 */ /* 0x000fe20000000a00 */
[----:B------:R-:W-:Y:S02]  /*d9b0*/  BSSY B0, `(.L_x_3528) ;  /* 0x0000014000007945 */ /* 0x000fe40003800000 */
        /* <DEDUP_REMOVED lines=19> */
.L_x_3593:
[----:B------:R-:W-:Y:S05]  /*daf0*/  BSYNC B0 ;  /* 0x0000000000007941 */ /* 0x000fea0003800000 */
.L_x_3528:
[----:B------:R-:W1:Y:S01]  /*db00*/  S2R R8, SR_TID.X ;  /* 0x0000000000087919 */ /* 0x000e620000002100 */
[----:B------:R-:W-:Y:S01]  /*db10*/  ULDC.64 UR4, c[0x0][0x300] ;  /* 0x0000c00000047ab9 */ /* 0x000fe20000000a00 */
[----:B------:R-:W-:Y:S01]  /*db20*/  ULDC.64 UR6, c[0x0][0x2e8] ;  /* 0x0000ba0000067ab9 */ /* 0x000fe20000000a00 */
[----:B------:R-:W-:Y:S01]  /*db30*/  IMAD R5, R5, UR4, RZ ;  /* 0x0000000405057c24 */ /* 0x000fe2000f8e02ff */
[C---:B------:R-:W-:Y:S01]  /*db40*/  LOP3.LUT P4, RZ, R23.reuse, 0x4, RZ, 0xc0, !PT ;  /* 0x0000000417ff7812 */ /* 0x040fe2000788c0ff */
[C---:B0-----:R-:W-:Y:S01]  /*db50*/  IMAD.WIDE.U32 R2, R0.reuse, UR4, RZ ;  /* 0x0000000400027c25 */ /* 0x041fe2000f8e00ff */
[C---:B------:R-:W-:Y:S02]  /*db60*/  LOP3.LUT P3, RZ, R23.reuse, 0x2, RZ, 0xc0, !PT ;  /* 0x0000000217ff7812 */ /* 0x040fe4000786c0ff */
[----:B------:R-:W-:Y:S01]  /*db70*/  LOP3.LUT P2, RZ, R23, 0x1, RZ, 0xc0, !PT ;  /* 0x0000000117ff7812 */ /* 0x000fe2000784c0ff */
[----:B------:R-:W-:Y:S01]  /*db80*/  IMAD R5, R0, UR5, R5 ;  /* 0x0000000500057c24 */ /* 0x000fe2000f8e0205 */
[----:B------:R-:W-:-:S02]  /*db90*/  ULDC.64 UR4, c[0x0][0x310] ;  /* 0x0000c40000047ab9 */ /* 0x000fc40000000a00 */
[----:B------:R-:W-:Y:S02]  /*dba0*/  IMAD R6, R6, UR4, RZ ;  /* 0x0000000406067c24 */ /* 0x000fe4000f8e02ff */
[----:B------:R-:W-:Y:S02]  /*dbb0*/  IMAD.IADD R3, R3, 0x1, R5 ;  /* 0x0000000103037824 */ /* 0x000fe400078e0205 */
[C---:B------:R-:W-:Y:S02]  /*dbc0*/  IMAD R6, R4.reuse, UR5, R6 ;  /* 0x0000000504067c24 */ /* 0x040fe4000f8e0206 */
[----:B------:R-:W-:Y:S01]  /*dbd0*/  IMAD.WIDE.U32 R2, R4, UR4, R2 ;  /* 0x0000000404027c25 */ /* 0x000fe2000f8e0002 */
[----:B------:R-:W-:-:S03]  /*dbe0*/  ULDC.64 UR4, c[0x0][0x308] ;  /* 0x0000c20000047ab9 */ /* 0x000fc60000000a00 */
[----:B------:R-:W-:Y:S02]  /*dbf0*/  IMAD.IADD R3, R3, 0x1, R6 ;  /* 0x0000000103037824 */ /* 0x000fe400078e0206 */
[----:B------:R-:W-:Y:S02]  /*dc00*/  IMAD R6, R25, -0x60, R37 ;  /* 0xffffffa019067824 */ /* 0x000fe400078e0225 */
[----:B------:R-:W-:Y:S01]  /*dc10*/  IMAD.WIDE.U32 R2, R26, UR4, R2 ;  /* 0x000000041a027c25 */ /* 0x000fe2000f8e0002 */
[----:B------:R-:W-:-:S03]  /*dc20*/  UMOV UR4, 0xffffffff ;  /* 0xffffffff00047882 */ /* 0x000fc60000000000 */
[----:B------:R-:W-:Y:S01]  /*dc30*/  IMAD R0, R26, UR5, R3 ;  /* 0x000000051a007c24 */ /* 0x000fe2000f8e0203 */
[----:B------:R-:W-:Y:S01]  /*dc40*/  LEA R4, P0, R2, UR6, 0x1 ;  /* 0x0000000602047c11 */ /* 0x000fe2000f8008ff */
[----:B------:R-:W-:Y:S01]  /*dc50*/  IMAD R5, R27, 0x4800, R34 ;  /* 0x000048001b057824 */ /* 0x000fe200078e0222 */
[----:B-1----:R-:W-:Y:S02]  /*dc60*/  LOP3.LUT R8, R8, 0x7f, RZ, 0xc0, !PT ;  /* 0x0000007f08087812 */ /* 0x002fe400078ec0ff */
[----:B------:R-:W-:Y:S02]  /*dc70*/  LEA.HI.X R0, R2, UR7, R0, 0x1, P0 ;  /* 0x0000000702007c11 */ /* 0x000fe400080f0c00 */
[----:B------:R-:W-:-:S05]  /*dc80*/  SHF.R.U32.HI R8, RZ, 0x3, R8 ;  /* 0x00000003ff087819 */ /* 0x000fca0000011608 */
[----:B------:R-:W-:-:S05]  /*dc90*/  IMAD.IADD R6, R6, 0x1, -R8 ;  /* 0x0000000106067824 */ /* 0x000fca00078e0a08 */
[----:B------:R-:W-:Y:S01]  /*dca0*/  ISETP.GE.AND P0, PT, R6, 0x1, PT ;  /* 0x000000010600780c */ /* 0x000fe20003f06270 */
[----:B------:R-:W-:-:S12]  /*dcb0*/  BRA.DIV UR4, `(.L_x_3530) ;  /* 0x0000003e04347947 */ /* 0x000fd8000b800000 */
[----:B------:R-:W0:Y:S01]  /*dcc0*/  SHFL.IDX PT, R3, R4, RZ, 0x181f ;  /* 0x00181fff04037589 */ /* 0x000e2200000e0000 */
[----:B------:R-:W-:-:S03]  /*dcd0*/  @P0 LEA R8, R5, R22, 0x1 ;  /* 0x0000001605080211 */ /* 0x000fc600078e08ff */
[----:B------:R-:W1:Y:S01]  /*dce0*/  SHFL.IDX PT, R2, R0, RZ, 0x181f ;  /* 0x00181fff00027589 */ /* 0x000e6200000e0000 */
[----:B0-----:R-:W-:-:S05]  /*dcf0*/  @P0 LEA R3, P1, R31, R3, 0x1 ;  /* 0x000000031f030211 */ /* 0x001fca00078208ff */
[----:B-1----:R-:W-:Y:S01]  /*dd00*/  @P0 IMAD.X R2, RZ, RZ, R2, P1 ;  /* 0x000000ffff020224 */ /* 0x002fe200008e0602 */
[----:B------:R-:W-:-:S04]  /*dd10*/  ISETP.GE.AND P1, PT, R6, 0x11, PT ;  /* 0x000000110600780c */ /* 0x000fc80003f26270 */
[----:B------:R-:W-:-:S04]  /*dd20*/  @P0 LOP3.LUT R3, R3, R2, RZ, 0x3c, !PT ;  /* 0x0000000203030212 */ /* 0x000fc800078e3cff */
[----:B------:R-:W-:-:S04]  /*dd30*/  @P0 LOP3.LUT R2, R3, R2, RZ, 0x3c, !PT ;  /* 0x0000000203020212 */ /* 0x000fc800078e3cff */
[----:B------:R-:W-:-:S05]  /*dd40*/  @P0 LOP3.LUT R3, R3, R2, RZ, 0x3c, !PT ;  /* 0x0000000203030212 */ /* 0x000fca00078e3cff */
[----:B------:R-:W-:Y:S01]  /*dd50*/  @!PT LDS RZ, [RZ] ;  /* 0x00000000fffff984 */ /* 0x000fe20000000800 */
[----:B------:R-:W-:Y:S04]  /*dd60*/  @P0 LDGSTS.E.BYPASS.LTC128B.128 [R8+0x1e400], desc[UR36][R2.64], !P4 ;  /* 0x1e40000002080fae */ /* 0x000fe8000e101d64 */
[----:B------:R-:W-:Y:S04]  /*dd70*/  @P0 LDGSTS.E.BYPASS.LTC128B.128 [R8+0x21400], desc[UR36][R2.64+0x80], !P3 ;  /* 0x2140008002080fae */ /* 0x000fe8000d901d64 */
[----:B------:R0:W-:Y:S04]  /*dd80*/  @P0 LDGSTS.E.BYPASS.LTC128B.128 [R8+0x24400], desc[UR36][R2.64+0x100], !P2 ;  /* 0x2440010002080fae */ /* 0x0001e8000d101d64 */
[----:B0-----:R-:W0:Y:S01]  /*dd90*/  SHFL.IDX PT, R3, R4, 0x1, 0x181f ;  /* 0x00381f0004037f89 */ /* 0x001e2200000e0000 */
[----:B------:R-:W-:-:S03]  /*dda0*/  @P1 IMAD R8, R5, 0x2, R22 ;  /* 0x0000000205081824 */ /* 0x000fc600078e0216 */
[----:B------:R-:W1:Y:S01]  /*ddb0*/  SHFL.IDX PT, R2, R0, 0x1, 0x181f ;  /* 0x00381f0000027f89 */ /* 0x000e6200000e0000 */
[----:B0-----:R-:W-:-:S05]  /*ddc0*/  @P1 LEA R3, P0, R31, R3, 0x1 ;  /* 0x000000031f031211 */ /* 0x001fca00078008ff */
[----:B-1----:R-:W-:-:S05]  /*ddd0*/  @P1 IMAD.X R2, RZ, RZ, R2, P0 ;  /* 0x000000ffff021224 */ /* 0x002fca00000e0602 */
[----:B------:R-:W-:-:S04]  /*dde0*/  @P1 LOP3.LUT R3, R3, R2, RZ, 0x3c, !PT ;  /* 0x0000000203031212 */ /* 0x000fc800078e3cff */
[----:B------:R-:W-:-:S04]  /*ddf0*/  @P1 LOP3.LUT R2, R3, R2, RZ, 0x3c, !PT ;  /* 0x0000000203021212 */ /* 0x000fc800078e3cff */
[----:B------:R-:W-:-:S05]  /*de00*/  @P1 LOP3.LUT R3, R3, R2, RZ, 0x3c, !PT ;  /* 0x0000000203031212 */ /* 0x000fca00078e3cff */
        /* <DEDUP_REMOVED lines=30> */
[----:B------:R-:W1:Y:S04]  /*dff0*/  SHFL.IDX PT, R2, R0, 0x4, 0x181f ;  /* 0x00981f0000027f89 */ /* 0x000e6800000e0000 */
[----:B------:R-:W2:Y:S01]  /*e000*/  SHFL.IDX PT, R0, R0, 0x5, 0x181f ;  /* 0x00b81f0000007f89 */ /* 0x000ea200000e0000 */
[----:B0-----:R-:W-:-:S05]  /*e010*/  @P1 LEA R3, P0, R31, R3, 0x1 ;  /* 0x000000031f031211 */ /* 0x001fca00078008ff */
[----:B-1----:R-:W-:-:S05]  /*e020*/  @P1 IMAD.X R2, RZ, RZ, R2, P0 ;  /* 0x000000ffff021224 */ /* 0x002fca00000e0602 */
[----:B------:R-:W-:-:S04]  /*e030*/  @P1 LOP3.LUT R3, R3, R2, RZ, 0x3c, !PT ;  /* 0x0000000203031212 */ /* 0x000fc800078e3cff */
[----:B------:R-:W-:-:S04]  /*e040*/  @P1 LOP3.LUT R2, R3, R2, RZ, 0x3c, !PT ;  /* 0x0000000203021212 */ /* 0x000fc800078e3cff */
[----:B------:R-:W-:-:S05]  /*e050*/  @P1 LOP3.LUT R3, R3, R2, RZ, 0x3c, !PT ;  /* 0x0000000203031212 */ /* 0x000fca00078e3cff */
[----:B------:R-:W-:Y:S04]  /*e060*/  @P1 LDGSTS.E.BYPASS.LTC128B.128 [R8+0x20400], desc[UR36][R2.64], !P4 ;  /* 0x2040000002081fae */ /* 0x000fe8000e101d64 */
[----:B------:R-:W-:Y:S04]  /*e070*/  @P1 LDGSTS.E.BYPASS.LTC128B.128 [R8+0x23400], desc[UR36][R2.64+0x80], !P3 ;  /* 0x2340008002081fae */ /* 0x000fe8000d901d64 */
[----:B------:R0:W-:Y:S04]  /*e080*/  @P1 LDGSTS.E.BYPASS.LTC128B.128 [R8+0x26400], desc[UR36][R2.64+0x100], !P2 ;  /* 0x2640010002081fae */ /* 0x0001e8000d101d64 */
[----:B0-2---:R0:W1:Y:S02]  /*e090*/  SHFL.IDX PT, R2, R4, 0x5, 0x181f ;  /* 0x00b81f0004027f89 */ /* 0x00506400000e0000 */
.L_x_3607:
[----:B------:R-:W-:-:S13]  /*e0a0*/  ISETP.GE.AND P0, PT, R6, 0x51, PT ;  /* 0x000000510600780c */ /* 0x000fda0003f06270 */
[----:B-1----:R-:W-:Y:S01]  /*e0b0*/  @P0 LEA R2, P1, R31, R2, 0x1 ;  /* 0x000000021f020211 */ /* 0x002fe200078208ff */
[----:B------:R-:W-:-:S03]  /*e0c0*/  @P0 IMAD R5, R5, 0x2, R22 ;  /* 0x0000000205050824 */ /* 0x000fc600078e0216 */
[----:B------:R-:W-:-:S05]  /*e0d0*/  @P0 IADD3.X R3, RZ, R0, RZ, P1, !PT ;  /* 0x00000000ff030210 */ /* 0x000fca0000ffe4ff */
[----:B------:R-:W-:Y:S01]  /*e0e0*/  @!PT LDS RZ, [RZ] ;  /* 0x00000000fffff984 */ /* 0x000fe20000000800 */
[----:B------:R-:W-:Y:S01]  /*e0f0*/  @!PT LDS RZ, [RZ] ;  /* 0x00000000fffff984 */ /* 0x000fe20000000800 */
[----:B------:R-:W-:Y:S01]  /*e100*/  @!PT LDS RZ, [RZ] ;  /* 0x00000000fffff984 */ /* 0x000fe20000000800 */
[----:B------:R1:W-:Y:S04]  /*e110*/  @P0 LDGSTS.E.BYPASS.LTC128B.128 [R5+0x20c00], desc[UR36][R2.64], !P4 ;  /* 0x20c0000002050fae */ /* 0x0003e8000e101d64 */
[----:B------:R1:W-:Y:S04]  /*e120*/  @P0 LDGSTS.E.BYPASS.LTC128B.128 [R5+0x23c00], desc[UR36][R2.64+0x80], !P3 ;  /* 0x23c0008002050fae */ /* 0x0003e8000d901d64 */
[----:B------:R1:W-:Y:S01]  /*e130*/  @P0 LDGSTS.E.BYPASS.LTC128B.128 [R5+0x26c00], desc[UR36][R2.64+0x100], !P2 ;  /* 0x26c0010002050fae */ /* 0x0003e2000d101d64 */
[----:B------:R-:W-:Y:S01]  /*e140*/  PLOP3.LUT P0, PT, PT, PT, PT, 0x80, 0x0 ;  /* 0x000000000000781c */ /* 0x000fe20003f0f070 */
[----:B------:R-:W-:-:S12]  /*e150*/  NOP ;  /* 0x0000000000007918 */ /* 0x000fd80000000000 */
.L_x_3531:
        /* <DEDUP_REMOVED lines=10> */
.L_x_3532:
[----:B------:R2:W5:Y:S01]  /*e200*/  LDL.LU R0, [R1+0x10] ;  /* 0x0000100001007983 */ /* 0x0005620000300800 */
[----:B------:R-:W-:Y:S01]  /*e210*/  LOP3.LUT P0, RZ, R23, 0x40, RZ, 0xc0, !PT ;  /* 0x0000004017ff7812 */ /* 0x000fe2000780c0ff */
[----:B------:R2:W-:-:S12]  /*e220*/  SYNCS.ARRIVE.TRANS64.A1T0 RZ, [R7+URZ+0x30830], RZ ;  /* 0x030830ff07ff79a7 */ /* 0x0005d8000810003f */
[----:B------:R-:W-:Y:S05]  /*e230*/  WARPSYNC.ALL ;  /* 0x0000000000007948 */ /* 0x000fea0003800000 */
[----:B------:R-:W-:Y:S01]  /*e240*/  ULDC.64 UR4, c[0x0][0x298] ;  /* 0x0000a60000047ab9 */ /* 0x000fe20000000a00 */
[----:B------:R-:W-:Y:S01]  /*e250*/  SEL R29, R29, RZ, !P0 ;  /* 0x000000ff1d1d7207 */ /* 0x000fe20004000000 */
[----:B01----:R-:W-:Y:S01]  /*e260*/  IMAD.WIDE.U32 R4, R35, UR4, RZ ;  /* 0x0000000423047c25 */ /* 0x003fe2000f8e00ff */
[----:B------:R-:W-:Y:S01]  /*e270*/  BSSY B6, `(.L_x_3533) ;  /* 0x000001c000067945 */ /* 0x000fe20003800000 */
[----:B------:R-:W-:Y:S01]  /*e280*/  BAR.SYNC.DEFER_BLOCKING 0x8, 0x180 ;  /* 0x0206000000007b1d */ /* 0x000fe20000010000 */
[----:B-----5:R-:W-:-:S02]  /*e290*/  SEL R2, R0, RZ, !P0 ;  /* 0x000000ff00027207 */ /* 0x020fc40004000000 */
        /* <DEDUP_REMOVED lines=13> */
[----:B------:R-:W-:Y:S01]  /*e370*/  IMAD.U32 R4, RZ, RZ, UR6 ;  /* 0x00000006ff047e24 */ /* 0x000fe2000f8e00ff */
[----:B------:R-:W-:Y:S01]  /*e380*/  MOV R11, UR5 ;  /* 0x00000005000b7c02 */ /* 0x000fe20008000f00 */
[----:B------:R-:W0:Y:S01]  /*e390*/  LDC.64 R2, c[0x4][R2] ;  /* 0x0100000002027b82 */ /* 0x000e220000000a00 */
[----:B------:R-:W-:Y:S02]  /*e3a0*/  IMAD.U32 R5, RZ, RZ, UR7 ;  /* 0x00000007ff057e24 */ /* 0x000fe4000f8e00ff */
[----:B------:R-:W-:Y:S02]  /*e3b0*/  IMAD.U32 R6, RZ, RZ, UR8 ;  /* 0x00000008ff067e24 */ /* 0x000fe4000f8e00ff */
[----:B--2---:R-:W-:-:S02]  /*e3c0*/  IMAD.U32 R7, RZ, RZ, UR9 ;  /* 0x00000009ff077e24 */ /* 0x004fc4000f8e00ff */
[----:B------:R-:W-:Y:S02]  /*e3d0*/  IMAD.U32 R10, RZ, RZ, UR4 ;  /* 0x00000004ff0a7e24 */ /* 0x000fe4000f8e00ff */
[----:B------:R-:W-:Y:S02]  /*e3e0*/  IMAD.MOV.U32 R8, RZ, RZ, 0x70 ;  /* 0x00000070ff087424 */ /* 0x000fe400078e00ff */
[----:B------:R-:W-:Y:S02]  /*e3f0*/  IMAD.MOV.U32 R12, RZ, RZ, 0x1 ;  /* 0x00000001ff0c7424 */ /* 0x000fe400078e00ff */
[----:B------:R-:W-:-:S07]  /*e400*/  IMAD.MOV.U32 R13, RZ, RZ, RZ ;  /* 0x000000ffff0d7224 */ /* 0x000fce00078e00ff */
[----:B------:R-:W-:-:S07]  /*e410*/  LEPC R20, `(.L_x_3534) ;  /* 0x000000001014794e */ /* 0x000fce0000000000 */
[----:B0-----:R-:W-:Y:S05]  /*e420*/  CALL.ABS.NOINC R2 ;  /* 0x0000000002007343 */ /* 0x001fea0003c00000 */
.L_x_3534:
[----:B------:R-:W-:Y:S05]  /*e430*/  BSYNC B6 ;  /* 0x0000000000067941 */ /* 0x000fea0003800000 */
.L_x_3533:
[----:B------:R-:W3:Y:S01]  /*e440*/  LDL.LU.64 R2, [R1+0x10] ;  /* 0x0000100001027983 */ /* 0x000ee20000300a00 */
[----:B------:R-:W-:Y:S01]  /*e450*/  ULDC.64 UR6, c[0x0][0x2e0] ;  /* 0x0000b80000067ab9 */ /* 0x000fe20000000a00 */
[----:B------:R-:W0:Y:S01]  /*e460*/  LDC R6, c[0x0][0x448] ;  /* 0x00011200ff067b82 */ /* 0x000e220000000800 */
[----:B------:R-:W-:Y:S01]  /*e470*/  ULDC.64 UR4, c[0x0][0x2d8] ;  /* 0x0000b60000047ab9 */ /* 0x000fe20000000a00 */
[----:B------:R-:W4:Y:S01]  /*e480*/  LDL.LU R20, [R1+0x24] ;  /* 0x0000240001147983 */ /* 0x000f220000300800 */
[----:B------:R-:W-:-:S03]  /*e490*/  IMAD.SHL.U32 R4, R17, 0x80, RZ ;  /* 0x0000008011047824 */ /* 0x000fc600078e00ff */
[----:B------:R1:W5:Y:S01]  /*e4a0*/  LDL R17, [R1+0x18] ;  /* 0x0000180001117983 */ /* 0x0003620000100800 */
[----:B0-----:R-:W-:-:S13]  /*e4b0*/  ISETP.NE.AND P0, PT, R6, 0x1, PT ;  /* 0x000000010600780c */ /* 0x001fda0003f05270 */
[----:B------:R-:W0:Y:S08]  /*e4c0*/  @P0 LDC R0, c[0x0][0x44c] ;  /* 0x00011300ff000b82 */ /* 0x000e300000000800 */
[----:B------:R-:W1:Y:S01]  /*e4d0*/  @P0 LDC R8, c[0x0][0x450] ;  /* 0x00011400ff080b82 */ /* 0x000e620000000800 */
[----:B---3--:R-:W-:Y:S02]  /*e4e0*/  IMAD.MOV.U32 R3, RZ, RZ, R35 ;  /* 0x000000ffff037224 */ /* 0x008fe400078e0023 */
[----:B----4-:R-:W-:-:S02]  /*e4f0*/  IMAD R5, R20, UR6, RZ ;  /* 0x0000000614057c24 */ /* 0x010fc4000f8e02ff */
[----:B------:R-:W3:Y:S01]  /*e500*/  S2R R20, SR_TID.X ;  /* 0x0000000000147919 */ /* 0x000ee20000002100 */
[----:B------:R-:W-:-:S04]  /*e510*/  IMAD.WIDE.U32 R2, R26, UR4, R2 ;  /* 0x000000041a027c25 */ /* 0x000fc8000f8e0002 */
[----:B------:R-:W-:Y:S01]  /*e520*/  IMAD R3, R26, UR5, R3 ;  /* 0x000000051a037c24 */ /* 0x000fe2000f8e0203 */
[----:B------:R-:W-:Y:S01]  /*e530*/  ULDC.64 UR4, c[0x0][0x2d0] ;  /* 0x0000b40000047ab9 */ /* 0x000fe20000000a00 */
[C---:B------:R-:W-:Y:S02]  /*e540*/  IMAD R5, R29.reuse, UR7, R5 ;  /* 0x000000071d057c24 */ /* 0x040fe4000f8e0205 */
[----:B------:R-:W-:Y:S01]  /*e550*/  IMAD.WIDE.U32 R2, R29, UR6, R2 ;  /* 0x000000061d027c25 */ /* 0x000fe2000f8e0002 */
[----:B---3--:R-:W-:-:S04]  /*e560*/  LOP3.LUT R20, R20, 0x7f, RZ, 0xc0, !PT ;  /* 0x0000007f14147812 */ /* 0x008fc800078ec0ff */
[----:B------:R-:W-:Y:S02]  /*e570*/  SHF.R.U32.HI R21, RZ, 0x3, R20 ;  /* 0x00000003ff157819 */ /* 0x000fe40000011614 */
[----:B------:R-:W3:Y:S01]  /*e580*/  S2R R20, SR_TID.X ;  /* 0x0000000000147919 */ /* 0x000ee20000002100 */
[----:B------:R-:W-:Y:S02]  /*e590*/  IMAD.IADD R3, R3, 0x1, R5 ;  /* 0x0000000103037824 */ /* 0x000fe400078e0205 */
[----:B---3--:R-:W-:-:S05]  /*e5a0*/  IMAD.SHL.U32 R20, R20, 0x10, RZ ;  /* 0x0000001014147824 */ /* 0x008fca00078e00ff */
[----:B------:R-:W-:-:S04]  /*e5b0*/  LOP3.LUT R20, R21, 0x70, R20, 0xf8, !PT ;  /* 0x0000007015147812 */ /* 0x000fc800078ef814 */
[----:B--2---:R-:W-:-:S05]  /*e5c0*/  LOP3.LUT R7, R20, R4, RZ, 0xfc, !PT ;  /* 0x0000000414077212 */ /* 0x004fca00078efcff */
[----:B0-----:R-:W-:-:S04]  /*e5d0*/  @P0 IMAD.HI.U32 R9, R7, R0, RZ ;  /* 0x0000000007090227 */ /* 0x001fc800078e00ff */
[----:B------:R-:W-:Y:S01]  /*e5e0*/  IMAD.MOV.U32 R0, RZ, RZ, R7 ;  /* 0x000000ffff007224 */ /* 0x000fe200078e0007 */
[----:B-1----:R-:W-:-:S04]  /*e5f0*/  @P0 SHF.R.U32.HI R0, RZ, R8, R9 ;  /* 0x00000008ff000219 */ /* 0x002fc80000011609 */
[----:B------:R-:W-:Y:S01]  /*e600*/  IADD3 R5, -R0, RZ, RZ ;  /* 0x000000ff00057210 */ /* 0x000fe20007ffe1ff */
        /* <DEDUP_REMOVED lines=22> */
[----:B------:R-:W-:Y:S01]  /*e770*/  SHF.R.U32.HI R10, RZ, 0x3, R20 ;  /* 0x00000003ff0a7819 */ /* 0x000fe20000011614 */
[----:B------:R-:W-:Y:S10]  /*e780*/  BRA.DIV UR5, `(.L_x_3535) ;  /* 0x0000003a05a87947 */ /* 0x000ff4000b800000 */
        /* <DEDUP_REMOVED lines=18> */
[----:B------:R-:W0:Y:S01]  /*e8b0*/  SHFL.IDX PT, R14, R0, 0x2, 0x181f ;  /* 0x00581f00000e7f89 */ /* 0x000e2200000e0000 */
[----:B------:R-:W-:Y:S01]  /*e8c0*/  @!P1 MOV R3, R7 ;  /* 0x0000000700039202 */ /* 0x000fe20000000f00 */
[----:B------:R-:W-:-:S04]  /*e8d0*/  VIADD R7, R4, 0x20 ;  /* 0x0000002004077836 */ /* 0x000fc80000000000 */
        /* <DEDUP_REMOVED lines=49> */
[----:B0-----:R-:W-:Y:S01]  /*ebf0*/  @!P1 LEA R14, P4, R31, R14, 0x1 ;  /* 0x0000000e1f0e9211 */ /* 0x001fe200078808ff */
[----:B------:R-:W0:Y:S03]  /*ec00*/  SHFL.IDX PT, R5, R5, 0x7, 0x181f ;  /* 0x00f81f0005057f89 */ /* 0x000e2600000e0000 */
[----:B-1----:R-:W-:Y:S01]  /*ec10*/  @!P1 IADD3.X R7, RZ, R2, RZ, P4, !PT ;  /* 0x00000002ff079210 */ /* 0x002fe200027fe4ff */
[----:B------:R-:W-:-:S02]  /*ec20*/  @!P1 IMAD.MOV.U32 R2, RZ, RZ, R14 ;  /* 0x000000ffff029224 */ /* 0x000fc400078e000e */
[----:B------:R1:W2:Y:S02]  /*ec30*/  SHFL.IDX PT, R14, R0, 0x7, 0x181f ;  /* 0x00f81f00000e7f89 */ /* 0x0002a400000e0000 */
[----:B------:R-:W-:-:S05]  /*ec40*/  @!P1 IMAD.MOV.U32 R3, RZ, RZ, R7 ;  /* 0x000000ffff039224 */ /* 0x000fca00078e0007 */
[----:B------:R1:W-:Y:S04]  /*ec50*/  @!P1 LDGSTS.E.BYPASS.LTC128B.128 [R36+0x15400], desc[UR36][R2.64], !P3 ;  /* 0x1540000002249fae */ /* 0x0003e8000d901d64 */
[----:B------:R1:W-:Y:S04]  /*ec60*/  @!P1 LDGSTS.E.BYPASS.LTC128B.128 [R36+0x19400], desc[UR36][R2.64+0x80], !P2 ;  /* 0x1940008002249fae */ /* 0x0003e8000d101d64 */
[----:B0-----:R1:W-:Y:S02]  /*ec70*/  @!P1 LDGSTS.E.BYPASS.LTC128B.128 [R36+0x1d400], desc[UR36][R2.64+0x100], !P0 ;  /* 0x1d40010002249fae */ /* 0x0013e4000c101d64 */
.L_x_3624:
[----:B-1----:R-:W-:Y:S01]  /*ec80*/  VIADD R3, R4, 0x70 ;  /* 0x0000007004037836 */ /* 0x002fe20000000000 */
[----:B------:R-:W-:Y:S04]  /*ec90*/  BSSY B0, `(.L_x_3536) ;  /* 0x000000b000007945 */ /* 0x000fe80003800000 */
[----:B------:R-:W-:-:S13]  /*eca0*/  ISETP.GE.AND P1, PT, R3, R6, PT ;  /* 0x000000060300720c */ /* 0x000fda0003f26270 */
[----:B------:R-:W-:Y:S05]  /*ecb0*/  @P1 BRA `(.L_x_3537) ;  /* 0x0000000000201947 */ /* 0x000fea0003800000 */
[----:B--2---:R-:W-:-:S05]  /*ecc0*/  LEA R2, P1, R31, R14, 0x1 ;  /* 0x0000000e1f027211 */ /* 0x004fca00078208ff */
[----:B------:R-:W-:-:S05]  /*ecd0*/  IMAD.X R3, RZ, RZ, R5, P1 ;  /* 0x000000ffff037224 */ /* 0x000fca00008e0605 */
[----:B------:R-:W-:Y:S01]  /*ece0*/  @!PT LDS RZ, [RZ] ;  /* 0x00000000fffff984 */ /* 0x000fe20000000800 */
[----:B------:R-:W-:Y:S01]  /*ecf0*/  @!PT LDS RZ, [RZ] ;  /* 0x00000000fffff984 */ /* 0x000fe20000000800 */
[----:B------:R-:W-:Y:S01]  /*ed00*/  @!PT LDS RZ, [RZ] ;  /* 0x00000000fffff984 */ /* 0x000fe20000000800 */
[----:B------:R0:W-:Y:S04]  /*ed10*/  LDGSTS.E.BYPASS.LTC128B.128 [R36+0x15c00], desc[UR36][R2.64], !P3 ;  /* 0x15c0000002247fae */ /* 0x0001e8000d901d64 */
[----:B------:R0:W-:Y:S04]  /*ed20*/  LDGSTS.E.BYPASS.LTC128B.128 [R36+0x19c00], desc[UR36][R2.64+0x80], !P2 ;  /* 0x19c0008002247fae */ /* 0x0001e8000d101d64 */
[----:B------:R0:W-:Y:S02]  /*ed30*/  LDGSTS.E.BYPASS.LTC128B.128 [R36+0x1dc00], desc[UR36][R2.64+0x100], !P0 ;  /* 0x1dc0010002247fae */ /* 0x0001e4000c101d64 */
.L_x_3537:
[----:B------:R-:W-:Y:S05]  /*ed40*/  BSYNC B0 ;  /* 0x0000000000007941 */ /* 0x000fea0003800000 */
.L_x_3536:
[----:B------:R-:W-:Y:S01]  /*ed50*/  NOP ;  /* 0x0000000000007918 */ /* 0x000fe20000000000 */
[----:B------:R-:W-:-:S13]  /*ed60*/  PLOP3.LUT P0, PT, PT, PT, PT, 0x80, 0x0 ;  /* 0x000000000000781c */ /* 0x000fda0003f0f070 */
.L_x_3538:
        /* <DEDUP_REMOVED lines=8> */
[----:B---3--:R-:W-:Y:S02]  /*edf0*/  VIADD R3, R3, 0x1 ;  /* 0x0000000103037836 */ /* 0x008fe40000000000 */
[----:B----4-:R-:W-:-:S03]  /*ee00*/  VIADD R8, R2, 0xfffffffe ;  /* 0xfffffffe02087836 */ /* 0x010fc60000000000 */
[----:B------:R-:W-:Y:S01]  /*ee10*/  LEA.HI R0, R3, R3, RZ, 0x1 ;  /* 0x0000000303007211 */ /* 0x000fe200078f08ff */
[----:B------:R0:W-:Y:S03]  /*ee20*/  STL [R1+0x20], R3 ;  /* 0x0000200301007387 */ /* 0x0001e60000100800 */
[----:B------:R-:W-:-:S05]  /*ee30*/  LOP3.LUT R0, R0, 0xfffffffe, RZ, 0xc0, !PT ;  /* 0xfffffffe00007812 */ /* 0x000fca00078ec0ff */
[----:B------:R-:W-:-:S05]  /*ee40*/  IMAD.IADD R0, R3, 0x1, -R0 ;  /* 0x0000000103007824 */ /* 0x000fca00078e0a00 */
[----:B0-----:R-:W-:Y:S01]  /*ee50*/  SHF.L.U32 R3, R0, 0x1f, RZ ;  /* 0x0000001f00037819 */ /* 0x001fe200000006ff */
[----:B------:R-:W-:Y:S01]  /*ee60*/  NOP ;  /* 0x0000000000007918 */ /* 0x000fe20000000000 */
[----:B------:R0:W-:Y:S01]  /*ee70*/  SYNCS.ARRIVE.TRANS64.A1T0 RZ, [R22+URZ+0x30800], RZ ;  /* 0x030800ff16ff79a7 */ /* 0x0001e2000810003f */
[----:B------:R-:W-:Y:S01]  /*ee80*/  BSSY B0, `(.L_x_3539) ;  /* 0x0000003000007945 */ /* 0x000fe20003800000 */
[----:B------:R-:W1:Y:S03]  /*ee90*/  SYNCS.PHASECHK.TRANS64.TRYWAIT P0, [R22+URZ+0x30820], R3 ;  /* 0x03082003160075a7 */ /* 0x000e66000800017f */
[----:B01----:R-:W-:Y:S05]  /*eea0*/  @!P0 BRA `(.L_x_3540) ;  /* 0x0000003c007c8947 */ /* 0x003fea0003800000 */
.L_x_3625:
[----:B------:R-:W-:Y:S05]  /*eeb0*/  BSYNC B0 ;  /* 0x0000000000007941 */ /* 0x000fea0003800000 */
.L_x_3539:
[----:B------:R-:W3:Y:S01]  /*eec0*/  LDL R0, [R1] ;  /* 0x0000000001007983 */ /* 0x000ee20000100800 */
[----:B------:R-:W-:Y:S01]  /*eed0*/  BSSY B0, `(.L_x_3541) ;  /* 0x0000104000007945 */ /* 0x000fe20003800000 */
[----:B---3--:R-:W-:-:S13]  /*eee0*/  ISETP.GE.AND P0, PT, R8, R0, PT ;  /* 0x000000000800720c */ /* 0x008fda0003f06270 */
[----:B------:R-:W-:Y:S05]  /*eef0*/  @!P0 BRA `(.L_x_3542) ;  /* 0x0000001000048947 */ /* 0x000fea0003800000 */
[----:B------:R-:W-:Y:S01]  /*ef00*/  ULDC UR4, c[0x0][0x2f4] ;  /* 0x0000bd0000047ab9 */ /* 0x000fe20000000800 */
[----:B------:R-:W-:Y:S01]  /*ef10*/  IMAD.MOV.U32 R10, RZ, RZ, R27 ;  /* 0x000000ffff0a7224 */ /* 0x000fe200078e001b */
[----:B------:R-:W-:Y:S01]  /*ef20*/  MOV R17, R28 ;  /* 0x0000001c00117202 */ /* 0x000fe20000000f00 */
[----:B------:R-:W-:Y:S01]  /*ef30*/  IMAD.MOV.U32 R29, RZ, RZ, R25 ;  /* 0x000000ffff1d7224 */ /* 0x000fe200078e0019 */
[----:B------:R-:W-:Y:S02]  /*ef40*/  ISETP.GE.AND P3, PT, R31, UR4, PT ;  /* 0x000000041f007c0c */ /* 0x000fe4000bf66270 */
[----:B------:R-:W-:Y:S02]  /*ef50*/  ISETP.GE.AND P2, PT, R33, UR4, PT ;  /* 0x0000000421007c0c */ /* 0x000fe4000bf46270 */
[----:B------:R-:W-:-:S13]  /*ef60*/  ISETP.GE.AND P1, PT, R32, UR4, PT ;  /* 0x0000000420007c0c */ /* 0x000fda000bf26270 */
.L_x_3555:
[----:B------:R-:W3:Y:S04]  /*ef70*/  LDL R5, [R1+0x4] ;  /* 0x0000040001057983 */ /* 0x000ee80000100800 */
[----:B------:R-:W4:Y:S01]  /*ef80*/  LDL R12, [R1+0x8] ;  /* 0x00000800010c7983 */ /* 0x000f220000100800 */
[----:B------:R-:W1:Y:S01]  /*ef90*/  S2R R0, SR_TID.X ;  /* 0x0000000000007919 */ /* 0x000e620000002100 */
[----:B------:R-:W2:Y:S01]  /*efa0*/  S2R R4, SR_TID.X ;  /* 0x0000000000047919 */ /* 0x000ea20000002100 */
[----:B-1----:R-:W-:-:S04]  /*efb0*/  LOP3.LUT R0, R0, 0x7f, RZ, 0xc0, !PT ;  /* 0x0000007f00007812 */ /* 0x002fc800078ec0ff */
[----:B0-----:R-:W-:Y:S02]  /*efc0*/  SHF.R.U32.HI R3, RZ, 0x3, R0 ;  /* 0x00000003ff037819 */ /* 0x001fe40000011600 */
[----:B------:R-:W0:Y:S01]  /*efd0*/  LDC R0, c[0x0][0x430] ;  /* 0x00010c00ff007b82 */ /* 0x000e220000000800 */
[----:B--2---:R-:W-:-:S05]  /*efe0*/  IMAD.SHL.U32 R4, R4, 0x10, RZ ;  /* 0x0000001004047824 */ /* 0x004fca00078e00ff */
[----:B------:R-:W-:-:S04]  /*eff0*/  LOP3.LUT R4, R3, 0x70, R4, 0xf8, !PT ;  /* 0x0000007003047812 */ /* 0x000fc800078ef804 */
[----:B------:R-:W-:-:S13]  /*f000*/  ISETP.GT.U32.AND P5, PT, R4, 0x5f, PT ;  /* 0x0000005f0400780c */ /* 0x000fda0003fa4070 */
[----:B------:R-:W4:Y:S01]  /*f010*/  @!P5 LDC.64 R6, c[0x0][0x428] ;  /* 0x00010a00ff06db82 */ /* 0x000f220000000a00 */
[----:B0-----:R-:W-:-:S13]  /*f020*/  ISETP.NE.AND P0, PT, R0, 0x1, PT ;  /* 0x000000010000780c */ /* 0x001fda0003f05270 */
[----:B------:R-:W0:Y:S08]  /*f030*/  @P0 LDC R0, c[0x0][0x434] ;  /* 0x00010d00ff000b82 */ /* 0x000e300000000800 */
[----:B------:R-:W1:Y:S01]  /*f040*/  @P0 LDC R3, c[0x0][0x438] ;  /* 0x00010e00ff030b82 */ /* 0x000e620000000800 */
[----:B---3--:R-:W-:-:S04]  /*f050*/  IMAD R9, R8, 0x60, R5 ;  /* 0x0000006008097824 */ /* 0x008fc800078e0205 */
[----:B------:R-:W-:-:S03]  /*f060*/  IMAD.IADD R9, R4, 0x1, R9 ;  /* 0x0000000104097824 */ /* 0x000fc600078e0209 */
[----:B------:R-:W2:Y:S01]  /*f070*/  @!P5 LDC.64 R4, c[0x0][0x418] ;  /* 0x00010600ff04db82 */ /* 0x000ea20000000a00 */
[----:B0-----:R-:W-:-:S04]  /*f080*/  @P0 IMAD.HI.U32 R0, R9, R0, RZ ;  /* 0x0000000009000227 */ /* 0x001fc800078e00ff */
[----:B------:R-:W-:Y:S01]  /*f090*/  IMAD.MOV.U32 R11, RZ, RZ, R9 ;  /* 0x000000ffff0b7224 */ /* 0x000fe200078e0009 */
[----:B-1----:R-:W-:Y:S01]  /*f0a0*/  @P0 SHF.R.U32.HI R11, RZ, R3, R0 ;  /* 0x00000003ff0b0219 */ /* 0x002fe20000011600 */
[----:B----4-:R-:W-:-:S03]  /*f0b0*/  @!P5 IMAD R0, R12, R6, RZ ;  /* 0x000000060c00d224 */ /* 0x010fc600078e02ff */
[--C-:B------:R-:W-:Y:S01]  /*f0c0*/  @!P5 SHF.R.S32.HI R3, RZ, 0x1f, R11.reuse ;  /* 0x0000001fff03d819 */ /* 0x100fe2000001140b */
[----:B------:R-:W-:Y:S02]  /*f0d0*/  @!P5 IMAD.MOV.U32 R2, RZ, RZ, R11 ;  /* 0x000000ffff02d224 */ /* 0x000fe400078e000b */
[C---:B------:R-:W-:Y:S02]  /*f0e0*/  @!P5 IMAD R7, R30.reuse, R7, R0 ;  /* 0x000000071e07d224 */ /* 0x040fe400078e0200 */
[----:B------:R-:W-:-:S04]  /*f0f0*/  @!P5 IMAD.WIDE.U32 R2, R30, R6, R2 ;  /* 0x000000061e02d225 */ /* 0x000fc800078e0002 */
[----:B------:R-:W-:Y:S01]  /*f100*/  @!P5 IMAD.IADD R7, R7, 0x1, R3 ;  /* 0x000000010707d824 */ /* 0x000fe200078e0203 */
[----:B--2---:R-:W-:Y:S01]  /*f110*/  @!P5 LEA R4, P0, R2, R4, 0x2 ;  /* 0x000000040204d211 */ /* 0x004fe200078010ff */
[----:B------:R-:W-:-:S03]  /*f120*/  IMAD.MOV.U32 R0, RZ, RZ, RZ ;  /* 0x000000ffff007224 */ /* 0x000fc600078e00ff */
[----:B------:R-:W-:-:S05]  /*f130*/  @!P5 LEA.HI.X R5, R2, R5, R7, 0x2, P0 ;  /* 0x000000050205d211 */ /* 0x000fca00000f1407 */
[----:B------:R0:W5:Y:S01]  /*f140*/  @!P5 LDG.E R0, desc[UR36][R4.64] ;  /* 0x000000240400d981 */ /* 0x000162000c1e1900 */
[----:B------:R-:W-:Y:S01]  /*f150*/  LOP3.LUT P4, RZ, R23, 0x10, RZ, 0xc0, !PT ;  /* 0x0000001017ff7812 */ /* 0x000fe2000788c0ff */
[----:B------:R-:W-:Y:S01]  /*f160*/  VIADD R27, R10, 0x1 ;  /* 0x000000010a1b7836 */ /* 0x000fe20000000000 */
[----:B------:R-:W-:Y:S01]  /*f170*/  IADD3 R2, -R11, RZ, RZ ;  /* 0x000000ff0b027210 */ /* 0x000fe20007ffe1ff */
[----:B------:R-:W-:Y:S05]  /*f180*/  YIELD ;  /* 0x0000000000007946 */ /* 0x000fea0003800000 */
[----:B------:R-:W-:Y:S01]  /*f190*/  ISETP.NE.AND P0, PT, R27, 0x2, PT ;  /* 0x000000021b00780c */ /* 0x000fe20003f05270 */
[----:B------:R-:W-:-:S02]  /*f1a0*/  ULDC UR4, c[0x0][0x430] ;  /* 0x00010c0000047ab9 */ /* 0x000fc40000000800 */
[----:B------:R-:W-:Y:S01]  /*f1b0*/  IMAD R9, R2, UR4, R9 ;  /* 0x0000000402097c24 */ /* 0x000fe2000f8e0209 */
[----:B------:R-:W-:Y:S01]  /*f1c0*/  SEL R28, RZ, 0x1, P0 ;  /* 0x00000001ff1c7807 */ /* 0x000fe20000000000 */
[----:B------:R-:W-:Y:S01]  /*f1d0*/  IMAD.MOV.U32 R25, RZ, RZ, R8 ;  /* 0x000000ffff197224 */ /* 0x000fe200078e0008 */
[----:B------:R-:W-:Y:S02]  /*f1e0*/  SEL R27, R27, RZ, P0 ;  /* 0x000000ff1b1b7207 */ /* 0x000fe40000000000 */
[----:B------:R-:W-:Y:S01]  /*f1f0*/  LOP3.LUT R28, R17, R28, RZ, 0x3c, !PT ;  /* 0x0000001c111c7212 */ /* 0x000fe200078e3cff */
[----:B0-----:R-:W-:Y:S06]  /*f200*/  @!P4 BRA `(.L_x_3543) ;  /* 0x000000000004c947 */ /* 0x001fec0003800000 */
[----:B------:R-:W-:Y:S01]  /*f210*/  BPT.TRAP 0x1 ;  /* 0x000000040000795c */ /* 0x000fe20000300000 */
.L_x_3543:
[----:B------:R-:W-:Y:S01]  /*f220*/  IMAD R6, R27, 0x8, R22 ;  /* 0x000000081b067824 */ /* 0x000fe200078e0216 */
[----:B------:R-:W-:Y:S01]  /*f230*/  SHF.L.U32 R3, R28, 0x1f, RZ ;  /* 0x0000001f1c037819 */ /* 0x000fe200000006ff */
[----:B------:R-:W-:Y:S03]  /*f240*/  BSSY B1, `(.L_x_3544) ;  /* 0x0000003000017945 */ /* 0x000fe60003800000 */
[----:B------:R-:W0:Y:S02]  /*f250*/  SYNCS.PHASECHK.TRANS64.TRYWAIT P0, [R6+URZ+0x30840], R3 ;  /* 0x03084003060075a7 */ /* 0x000e24000800017f */
[----:B0-----:R-:W-:Y:S05]  /*f260*/  @!P0 BRA `(.L_x_3545) ;  /* 0x0000003800a08947 */ /* 0x001fea0003800000 */
.L_x_3626:
[----:B------:R-:W-:Y:S05]  /*f270*/  BSYNC B1 ;  /* 0x0000000000017941 */ /* 0x000fea0003800000 */
.L_x_3544:
[----:B------:R-:W-:Y:S01]  /*f280*/  SHF.R.S32.HI R20, RZ, 0x1f, R9 ;  /* 0x0000001fff147819 */ /* 0x000fe20000011409 */
[----:B------:R-:W-:Y:S01]  /*f290*/  ULDC.64 UR4, c[0x0][0x300] ;  /* 0x0000c00000047ab9 */ /* 0x000fe20000000a00 */
[----:B-----5:R-:W-:Y:S01]  /*f2a0*/  SHF.R.S32.HI R21, RZ, 0x1f, R0 ;  /* 0x0000001fff157819 */ /* 0x020fe20000011400 */
[----:B0-----:R-:W-:Y:S01]  /*f2b0*/  IMAD.WIDE.U32 R2, R9, UR4, RZ ;  /* 0x0000000409027c25 */ /* 0x001fe2000f8e00ff */
[----:B------:R-:W-:Y:S01]  /*f2c0*/  ULDC.64 UR6, c[0x0][0x2e8] ;  /* 0x0000ba0000067ab9 */ /* 0x000fe20000000a00 */
[C---:B------:R-:W-:Y:S02]  /*f2d0*/  LOP3.LUT P5, RZ, R23.reuse, 0x2, RZ, 0xc0, !PT ;  /* 0x0000000217ff7812 */ /* 0x040fe400078ac0ff */
[----:B------:R-:W-:Y:S01]  /*f2e0*/  IMAD R4, R20, UR4, RZ ;  /* 0x0000000414047c24 */ /* 0x000fe2000f8e02ff */
[----:B------:R-:W-:Y:S01]  /*f2f0*/  LOP3.LUT P4, RZ, R23, 0x1, RZ, 0xc0, !PT ;  /* 0x0000000117ff7812 */ /* 0x000fe2000788c0ff */
        /* <DEDUP_REMOVED lines=16> */
[----:B------:R-:W-:Y:S01]  /*f400*/  IMAD.SHL.U32 R4, R31, 0x2, RZ ;  /* 0x000000021f047824 */ /* 0x000fe200078e00ff */
[----:B------:R-:W-:Y:S01]  /*f410*/  LOP3.LUT P6, RZ, R23, 0x4, RZ, 0xc0, !PT ;  /* 0x0000000417ff7812 */ /* 0x000fe200078cc0ff */
[----:B------:R-:W-:Y:S01]  /*f420*/  IMAD R5, R5, 0x2, R22 ;  /* 0x0000000205057824 */ /* 0x000fe200078e0216 */
[----:B------:R-:W1:Y:S04]  /*f430*/  SHFL.IDX PT, R3, R8, RZ, 0x181f ;  /* 0x00181fff08037589 */ /* 0x000e6800000e0000 */
[----:B------:R-:W-:Y:S01]  /*f440*/  SHFL.IDX PT, R35, R8, 0x2, 0x181f ;  /* 0x00581f0008237f89 */ /* 0x000fe200000e0000 */
[----:B0-----:R-:W-:-:S05]  /*f450*/  IADD3 R2, P0, R2, R4, RZ ;  /* 0x0000000402027210 */ /* 0x001fca0007f1e0ff */
[----:B-1----:R-:W-:-:S05]  /*f460*/  IMAD.X R3, RZ, RZ, R3, P0 ;  /* 0x000000ffff037224 */ /* 0x002fca00000e0603 */
[----:B------:R-:W-:Y:S04]  /*f470*/  LDGSTS.E.BYPASS.LTC128B.128 [R5+0x1e400], desc[UR36][R2.64], !P6 ;  /* 0x1e40000002057fae */ /* 0x000fe8000f101d64 */
[----:B------:R-:W-:Y:S04]  /*f480*/  LDGSTS.E.BYPASS.LTC128B.128 [R5+0x21400], desc[UR36][R2.64+0x80], !P5 ;  /* 0x2140008002057fae */ /* 0x000fe8000e901d64 */
[----:B------:R0:W-:Y:S04]  /*f490*/  LDGSTS.E.BYPASS.LTC128B.128 [R5+0x24400], desc[UR36][R2.64+0x100], !P4 ;  /* 0x2440010002057fae */ /* 0x0001e8000e101d64 */
[----:B0-----:R-:W0:Y:S04]  /*f4a0*/  SHFL.IDX PT, R2, R7, 0x1, 0x181f ;  /* 0x00381f0007027f89 */ /* 0x001e2800000e0000 */
[----:B------:R-:W1:Y:S01]  /*f4b0*/  SHFL.IDX PT, R3, R8, 0x1, 0x181f ;  /* 0x00381f0008037f89 */ /* 0x000e6200000e0000 */
[----:B0-----:R-:W-:-:S05]  /*f4c0*/  IADD3 R2, P0, R2, R4, RZ ;  /* 0x0000000402027210 */ /* 0x001fca0007f1e0ff */
[----:B-1----:R-:W-:-:S05]  /*f4d0*/  IMAD.X R3, RZ, RZ, R3, P0 ;  /* 0x000000ffff037224 */ /* 0x002fca00000e0603 */
[----:B------:R-:W-:Y:S04]  /*f4e0*/  LDGSTS.E.BYPASS.LTC128B.128 [R5+0x1ec00], desc[UR36][R2.64], !P6 ;  /* 0x1ec0000002057fae */ /* 0x000fe8000f101d64 */
[----:B------:R-:W-:Y:S04]  /*f4f0*/  LDGSTS.E.BYPASS.LTC128B.128 [R5+0x21c00], desc[UR36][R2.64+0x80], !P5 ;  /* 0x21c0008002057fae */ /* 0x000fe8000e901d64 */
[----:B------:R0:W-:Y:S04]  /*f500*/  LDGSTS.E.BYPASS.LTC128B.128 [R5+0x24c00], desc[UR36][R2.64+0x100], !P4 ;  /* 0x24c0010002057fae */ /* 0x0001e8000e101d64 */
[----:B0-----:R-:W0:Y:S02]  /*f510*/  SHFL.IDX PT, R2, R7, 0x2, 0x181f ;  /* 0x00581f0007027f89 */ /* 0x001e2400000e0000 */
[----:B0-----:R-:W-:-:S04]  /*f520*/  IADD3 R2, P0, R2, R4, RZ ;  /* 0x0000000402027210 */ /* 0x001fc80007f1e0ff */
[----:B------:R-:W-:Y:S02]  /*f530*/  IADD3.X R3, RZ, R35, RZ, P0, !PT ;  /* 0x00000023ff037210 */ /* 0x000fe400007fe4ff */
[----:B------:R-:W-:Y:S04]  /*f540*/  SHFL.IDX PT, R35, R8, 0x3, 0x181f ;  /* 0x00781f0008237f89 */ /* 0x000fe800000e0000 */
        /* <DEDUP_REMOVED lines=9> */
[----:B------:R0:W-:Y:S04]  /*f5e0*/  LDGSTS.E.BYPASS.LTC128B.128 [R5+0x25c00], desc[UR36][R2.64+0x100], !P4 ;  /* 0x25c0010002057fae */ /* 0x0001e8000e101d64 */
[----:B0-----:R-:W0:Y:S02]  /*f5f0*/  SHFL.IDX PT, R2, R7, 0x4, 0x181f ;  /* 0x00981f0007027f89 */ /* 0x001e2400000e0000 */
[----:B0-----:R-:W-:-:S05]  /*f600*/  IADD3 R2, P0, R2, R4, RZ ;  /* 0x0000000402027210 */ /* 0x001fca0007f1e0ff */
[----:B------:R-:W-:Y:S02]  /*f610*/  IMAD.X R3, RZ, RZ, R35, P0 ;  /* 0x000000ffff037224 */ /* 0x000fe400000e0623 */
[----:B------:R0:W1:Y:S04]  /*f620*/  SHFL.IDX PT, R35, R8, 0x5, 0x181f ;  /* 0x00b81f0008237f89 */ /* 0x00006800000e0000 */
[----:B------:R-:W-:Y:S04]  /*f630*/  LDGSTS.E.BYPASS.LTC128B.128 [R5+0x20400], desc[UR36][R2.64], !P6 ;  /* 0x2040000002057fae */ /* 0x000fe8000f101d64 */
[----:B------:R-:W-:Y:S04]  /*f640*/  LDGSTS.E.BYPASS.LTC128B.128 [R5+0x23400], desc[UR36][R2.64+0x80], !P5 ;  /* 0x2340008002057fae */ /* 0x000fe8000e901d64 */
[----:B------:R2:W-:Y:S04]  /*f650*/  LDGSTS.E.BYPASS.LTC128B.128 [R5+0x26400], desc[UR36][R2.64+0x100], !P4 ;  /* 0x2640010002057fae */ /* 0x0005e8000e101d64 */
[----:B-12---:R0:W2:Y:S02]  /*f660*/  SHFL.IDX PT, R2, R7, 0x5, 0x181f ;  /* 0x00b81f0007027f89 */ /* 0x0060a400000e0000 */
.L_x_3640:
[----:B------:R-:W-:Y:S02]  /*f670*/  LOP3.LUT P6, RZ, R23, 0x4, RZ, 0xc0, !PT ;  /* 0x0000000417ff7812 */ /* 0x000fe400078cc0ff */
[----:B--2---:R-:W-:-:S05]  /*f680*/  IADD3 R2, P0, R2, R4, RZ ;  /* 0x0000000402027210 */ /* 0x004fca0007f1e0ff */
[----:B------:R-:W-:Y:S01]  /*f690*/  IMAD.X R3, RZ, RZ, R35, P0 ;  /* 0x000000ffff037224 */ /* 0x000fe200000e0623 */
[----:B------:R-:W-:-:S05]  /*f6a0*/  PLOP3.LUT P0, PT, PT, PT, PT, 0x80, 0x0 ;  /* 0x000000000000781c */ /* 0x000fca0003f0f070 */
[----:B------:R-:W-:Y:S01]  /*f6b0*/  @!PT LDS RZ, [RZ] ;  /* 0x00000000fffff984 */ /* 0x000fe20000000800 */
[----:B------:R-:W-:Y:S01]  /*f6c0*/  @!PT LDS RZ, [RZ] ;  /* 0x00000000fffff984 */ /* 0x000fe20000000800 */
[----:B------:R-:W-:Y:S01]  /*f6d0*/  @!PT LDS RZ, [RZ] ;  /* 0x00000000fffff984 */ /* 0x000fe20000000800 */
[----:B------:R1:W-:Y:S04]  /*f6e0*/  LDGSTS.E.BYPASS.LTC128B.128 [R5+0x20c00], desc[UR36][R2.64], !P6 ;  /* 0x20c0000002057fae */ /* 0x0003e8000f101d64 */
[----:B------:R1:W-:Y:S04]  /*f6f0*/  LDGSTS.E.BYPASS.LTC128B.128 [R5+0x23c00], desc[UR36][R2.64+0x80], !P5 ;  /* 0x23c0008002057fae */ /* 0x0003e8000e901d64 */
[----:B------:R1:W-:Y:S01]  /*f700*/  LDGSTS.E.BYPASS.LTC128B.128 [R5+0x26c00], desc[UR36][R2.64+0x100], !P4 ;  /* 0x26c0010002057fae */ /* 0x0003e2000e101d64 */
[----:B------:R-:W-:Y:S01]  /*f710*/  NOP ;  /* 0x0000000000007918 */ /* 0x000fe20000000000 */
.L_x_3547:
        /* <DEDUP_REMOVED lines=10> */
.L_x_3548:
[----:B------:R2:W-:Y:S01]  /*f7c0*/  SYNCS.ARRIVE.TRANS64.A1T0 RZ, [R6+URZ+0x30830], RZ ;  /* 0x030830ff06ff79a7 */ /* 0x0005e2000810003f */
[----:B------:R-:W-:Y:S05]  /*f7d0*/  @!P5 BRA `(.L_x_3549) ;  /* 0x000000000004d947 */ /* 0x000fea0003800000 */
[----:B------:R-:W-:Y:S01]  /*f7e0*/  BPT.TRAP 0x1 ;  /* 0x000000040000795c */ /* 0x000fe20000300000 */
.L_x_3549:
[----:B-1----:R-:W-:Y:S01]  /*f7f0*/  SHF.L.U32 R2, R17, 0x1f, RZ ;  /* 0x0000001f11027819 */ /* 0x002fe200000006ff */
[----:B--2---:R-:W-:Y:S01]  /*f800*/  IMAD R6, R10, 0x8, R22 ;  /* 0x000000080a067824 */ /* 0x004fe200078e0216 */
[----:B------:R-:W-:Y:S01]  /*f810*/  BSSY B1, `(.L_x_3550) ;  /* 0x0000004000017945 */ /* 0x000fe20003800000 */
[----:B0-----:R-:W-:Y:S02]  /*f820*/  IMAD R7, R29, -0x60, R37 ;  /* 0xffffffa01d077824 */ /* 0x001fe400078e0225 */
[----:B------:R-:W0:Y:S02]  /*f830*/  SYNCS.PHASECHK.TRANS64.TRYWAIT P0, [R6+URZ+0x30860], R2 ;  /* 0x03086002060075a7 */ /* 0x000e24000800017f */
[----:B0-----:R-:W-:Y:S05]  /*f840*/  @!P0 BRA `(.L_x_3551) ;  /* 0x0000003c001c8947 */ /* 0x001fea0003800000 */
.L_x_3641:
[----:B------:R-:W-:Y:S05]  /*f850*/  BSYNC B1 ;  /* 0x0000000000017941 */ /* 0x000fea0003800000 */
.L_x_3550:
[----:B------:R-:W1:Y:S01]  /*f860*/  S2R R3, SR_TID.X ;  /* 0x0000000000037919 */ /* 0x000e620000002100 */
[----:B------:R-:W-:Y:S01]  /*f870*/  UMOV UR4, 0xffffffff ;  /* 0xffffffff00047882 */ /* 0x000fe20000000000 */
[----:B------:R-:W-:Y:S01]  /*f880*/  IMAD R5, R10, 0x4800, R34 ;  /* 0x000048000a057824 */ /* 0x000fe200078e0222 */
[----:B-1----:R-:W-:-:S04]  /*f890*/  LOP3.LUT R3, R3, 0x7f, RZ, 0xc0, !PT ;  /* 0x0000007f03037812 */ /* 0x002fc800078ec0ff */
[----:B------:R-:W-:-:S05]  /*f8a0*/  SHF.R.U32.HI R3, RZ, 0x3, R3 ;  /* 0x00000003ff037819 */ /* 0x000fca0000011603 */
[----:B------:R-:W-:Y:S01]  /*f8b0*/  IMAD.IADD R7, R7, 0x1, -R3 ;  /* 0x0000000107077824 */ /* 0x000fe200078e0a03 */
[----:B------:R-:W-:Y:S06]  /*f8c0*/  BRA.DIV UR4, `(.L_x_3552) ;  /* 0x0000003e04107947 */ /* 0x000fec000b800000 */
[----:B0-----:R-:W0:Y:S01]  /*f8d0*/  SHFL.IDX PT, R2, R18, RZ, 0x181f ;  /* 0x00181fff12027589 */ /* 0x001e2200000e0000 */
        /* <DEDUP_REMOVED lines=23> */
[----:B0-----:R-:W-:-:S04]  /*fa50*/  IADD3 R2, P0, R2, R4, RZ ;  /* 0x0000000402027210 */ /* 0x001fc80007f1e0ff */
[----:B-1----:R-:W-:Y:S02]  /*fa60*/  IADD3.X R3, RZ, R3, RZ, P0, !PT ;  /* 0x00000003ff037210 */ /* 0x002fe400007fe4ff */
        /* <DEDUP_REMOVED lines=26> */
[----:B--2---:R1:W-:Y:S02]  /*fc10*/  LDGSTS.E.BYPASS.LTC128B.128 [R5+0x8400], desc[UR36][R2.64+0x100], !P0 ;  /* 0x0840010002057fae */ /* 0x0043e4000c101d64 */
.L_x_3655:
[----:B01----:R-:W-:Y:S01]  /*fc20*/  IADD3 R2, P0, R14, R4, RZ ;  /* 0x000000040e027210 */ /* 0x003fe20007f1e0ff */
[----:B------:R-:W-:Y:S01]  /*fc30*/  ULDC.64 UR4, c[0x0][0x328] ;  /* 0x0000ca0000047ab9 */ /* 0x000fe20000000a00 */
[----:B------:R-:W-:Y:S01]  /*fc40*/  ULDC.64 UR6, c[0x0][0x318] ;  /* 0x0000c60000067ab9 */ /* 0x000fe20000000a00 */
[----:B------:R-:W-:Y:S02]  /*fc50*/  IMAD R20, R20, UR4, RZ ;  /* 0x0000000414147c24 */ /* 0x000fe4000f8e02ff */
        /* <DEDUP_REMOVED lines=8> */
[----:B------:R-:W-:Y:S01]  /*fce0*/  ISETP.LT.OR P0, PT, R7, 0x51, P1 ;  /* 0x000000510700780c */ /* 0x000fe20000f01670 */
[----:B------:R-:W-:-:S12]  /*fcf0*/  IMAD R7, R9, UR5, R20 ;  /* 0x0000000509077c24 */ /* 0x000fd8000f8e0214 */
[----:B------:R0:W-:Y:S02]  /*fd00*/  LDGSTS.E.BYPASS.LTC128B.128 [R5+0x8c00], desc[UR36][R2.64+0x100], !P0 ;  /* 0x08c0010002057fae */ /* 0x0001e4000c101d64 */
[----:B0-----:R-:W-:Y:S01]  /*fd10*/  IMAD.WIDE.U32 R2, R9, UR4, RZ ;  /* 0x0000000409027c25 */ /* 0x001fe2000f8e00ff */
        /* <DEDUP_REMOVED lines=13> */
.L_x_3553:
        /* <DEDUP_REMOVED lines=10> */
.L_x_3554:
[----:B------:R-:W2:Y:S01]  /*fe90*/  LDL R0, [R1] ;  /* 0x0000000001007983 */ /* 0x000ea20000100800 */
[----:B------:R1:W-:Y:S01]  /*fea0*/  SYNCS.ARRIVE.TRANS64.A1T0 RZ, [R6+URZ+0x30850], RZ ;  /* 0x030850ff06ff79a7 */ /* 0x0003e2000810003f */
[C---:B------:R-:W-:Y:S01]  /*feb0*/  VIADD R8, R25.reuse, 0xffffffff ;  /* 0xffffffff19087836 */ /* 0x040fe20000000000 */
[----:B------:R-:W-:Y:S01]  /*fec0*/  MOV R29, R25 ;  /* 0x00000019001d7202 */ /* 0x000fe20000000f00 */
[----:B------:R-:W-:Y:S02]  /*fed0*/  IMAD.MOV.U32 R10, RZ, RZ, R27 ;  /* 0x000000ffff0a7224 */ /* 0x000fe400078e001b */
[----:B------:R-:W-:Y:S01]  /*fee0*/  IMAD.MOV.U32 R17, RZ, RZ, R28 ;  /* 0x000000ffff117224 */ /* 0x000fe200078e001c */
[----:B--2---:R-:W-:-:S13]  /*fef0*/  ISETP.GT.AND P0, PT, R25, R0, PT ;  /* 0x000000001900720c */ /* 0x004fda0003f04270 */
[----:B-1----:R-:W-:Y:S05]  /*ff00*/  @P0 BRA `(.L_x_3555) ;  /* 0xfffffff000180947 */ /* 0x002fea000383ffff */
.L_x_3542:
[----:B------:R-:W-:Y:S05]  /*ff10*/  BSYNC B0 ;  /* 0x0000000000007941 */ /* 0x000fea0003800000 */
.L_x_3541:
[----:B------:R-:W1:Y:S01]  /*ff20*/  S2R R0, SR_TID.X ;  /* 0x0000000000007919 */ /* 0x000e620000002100 */
[----:B------:R-:W-:Y:S01]  /*ff30*/  BSSY B0, `(.L_x_3556) ;  /* 0x0000010000007945 */ /* 0x000fe20003800000 */
[----:B-1----:R-:W-:-:S04]  /*ff40*/  LOP3.LUT R0, R0, 0x7f, RZ, 0xc0, !PT ;  /* 0x0000007f00007812 */ /* 0x002fc800078ec0ff */
[----:B------:R-:W-:-:S13]  /*ff50*/  ISETP.NE.AND P0, PT, R0, RZ, PT ;  /* 0x000000ff0000720c */ /* 0x000fda0003f05270 */
[----:B------:R-:W-:Y:S05]  /*ff60*/  @P0 BRA `(.L_x_3557) ;  /* 0x0000000000300947 */ /* 0x000fea0003800000 */
[----:B------:R-:W1:Y:S01]  /*ff70*/  S2R R5, SR_LANEID ;  /* 0x0000000000057919 */ /* 0x000e620000000000 */
[----:B------:R-:W-:Y:S01]  /*ff80*/  VOTEU.ANY UR4, UPT, PT ;  /* 0x0000000000047886 */ /* 0x000fe200038e0100 */
[----:B0-----:R-:W0:Y:S01]  /*ff90*/  LDC.64 R2, c[0x0][0xc60] ;  /* 0x00031800ff027b82 */ /* 0x001e220000000a00 */
[----:B------:R-:W1:Y:S02]  /*ffa0*/  FLO.U32 R0, UR4 ;  /* 0x0000000400007d00 */ /* 0x000e6400080e0000 */
[----:B-1----:R-:W-:-:S06]  /*ffb0*/  ISETP.EQ.U32.AND P0, PT, R0, R5, PT ;  /* 0x000000050000720c */ /* 0x002fcc0003f02070 */
[----:B------:R-:W0:Y:S07]  /*ffc0*/  POPC R5, UR4 ;  /* 0x0000000400057d09 */ /* 0x000e2e0008000000 */
[----:B0-----:R-:W3:Y:S01]  /*ffd0*/  @P0 ATOMG.E.ADD.STRONG.GPU PT, R3, desc[UR36][R2.64], R5 ;  /* 0x00000005020309a8 */ /* 0x001ee200081ee1e4 */
[----:B------:R-:W0:Y:S02]  /*ffe0*/  S2R R4, SR_LTMASK ;  /* 0x0000000000047919 */ /* 0x000e240000003900 */
[----:B0-----:R-:W-:-:S04]  /*fff0*/  LOP3.LUT R4, R4, UR4, RZ, 0xc0, !PT ;  /* 0x0000000404047c12 */ /* 0x001fc8000f8ec0ff */
[----:B------:R-:W0:Y:S01]  /*10000*/  POPC R7, R4 ;  /* 0x0000000400077309 */ /* 0x000e220000000000 */
[----:B---3--:R-:W0:Y:S02]  /*10010*/  SHFL.IDX PT, R0, R3, R0, 0x1f ;  /* 0x00001f0003007589 */ /* 0x008e2400000e0000 */
[----:B0-----:R-:W-:-:S07]  /*10020*/  IADD3 R16, R0, UR39, R7 ;  /* 0x0000002700107c10 */ /* 0x001fce000fffe007 */
.L_x_3557:
[----:B------:R-:W-:Y:S05]  /*10030*/  BSYNC B0 ;  /* 0x0000000000007941 */ /* 0x000fea0003800000 */
.L_x_3556:
[----:B------:R-:W-:-:S13]  /*10040*/  LOP3.LUT P0, RZ, R23, 0x10, RZ, 0xc0, !PT ;  /* 0x0000001017ff7812 */ /* 0x000fda000780c0ff */
[----:B------:R-:W-:Y:S05]  /*10050*/  @!P0 BRA `(.L_x_3558) ;  /* 0x0000000000048947 */ /* 0x000fea0003800000 */
[----:B------:R-:W-:Y:S01]  /*10060*/  BPT.TRAP 0x1 ;  /* 0x000000040000795c */ /* 0x000fe20000300000 */
.L_x_3558:
[----:B------:R-:W-:Y:S01]  /*10070*/  IMAD R0, R27, 0x8, R22 ;  /* 0x000000081b007824 */ /* 0x000fe200078e0216 */
[----:B0-----:R-:W-:Y:S01]  /*10080*/  SHF.L.U32 R3, R28, 0x1f, RZ ;  /* 0x0000001f1c037819 */ /* 0x001fe200000006ff */
[----:B------:R-:W-:Y:S01]  /*10090*/  BSSY B0, `(.L_x_3559) ;  /* 0x0000004000007945 */ /* 0x000fe20003800000 */
[----:B------:R-:W-:Y:S02]  /*100a0*/  IMAD R6, R25, -0x60, R37 ;  /* 0xffffffa019067824 */ /* 0x000fe400078e0225 */
[----:B------:R-:W0:Y:S02]  /*100b0*/  SYNCS.PHASECHK.TRANS64.TRYWAIT P0, [R0+URZ+0x30860], R3 ;  /* 0x03086003000075a7 */ /* 0x000e24000800017f */
[----:B0-----:R-:W-:Y:S05]  /*100c0*/  @!P0 BRA `(.L_x_3560) ;  /* 0x0000003c00208947 */ /* 0x001fea0003800000 */
.L_x_3656:
[----:B------:R-:W-:Y:S05]  /*100d0*/  BSYNC B0 ;  /* 0x0000000000007941 */ /* 0x000fea0003800000 */
.L_x_3559:
[----:B------:R-:W1:Y:S01]  /*100e0*/  S2R R2, SR_TID.X ;  /* 0x0000000000027919 */ /* 0x000e620000002100 */
[----:B------:R-:W-:Y:S01]  /*100f0*/  UMOV UR4, 0xffffffff ;  /* 0xffffffff00047882 */ /* 0x000fe20000000000 */
[----:B------:R-:W-:Y:S01]  /*10100*/  IMAD R7, R27, 0x4800, R34 ;  /* 0x000048001b077824 */ /* 0x000fe200078e0222 */
[----:B-1----:R-:W-:-:S04]  /*10110*/  LOP3.LUT R2, R2, 0x7f, RZ, 0xc0, !PT ;  /* 0x0000007f02027812 */ /* 0x002fc800078ec0ff */
[----:B------:R-:W-:-:S05]  /*10120*/  SHF.R.U32.HI R2, RZ, 0x3, R2 ;  /* 0x00000003ff027819 */ /* 0x000fca0000011602 */
[----:B------:R-:W-:Y:S01]  /*10130*/  IMAD.IADD R6, R6, 0x1, -R2 ;  /* 0x0000000106067824 */ /* 0x000fe200078e0a02 */
[----:B------:R-:W-:Y:S06]  /*10140*/  BRA.DIV UR4, `(.L_x_3561) ;  /* 0x0000003e04147947 */ /* 0x000fec000b800000 */
[----:B--2---:R-:W1:Y:S01]  /*10150*/  SHFL.IDX PT, R14, R18, RZ, 0x181f ;  /* 0x00181fff120e7589 */ /* 0x004e6200000e0000 */
[----:B------:R-:W-:Y:S01]  /*10160*/  ULDC UR4, c[0x0][0x2f4] ;  /* 0x0000bd0000047ab9 */ /* 0x000fe20000000800 */
[C---:B------:R-:W-:Y:S01]  /*10170*/  IMAD.SHL.U32 R5, R31.reuse, 0x2, RZ ;  /* 0x000000021f057824 */ /* 0x040fe200078e00ff */
[----:B------:R-:W-:Y:S01]  /*10180*/  ISETP.GE.AND P2, PT, R31, UR4, PT ;  /* 0x000000041f007c0c */ /* 0x000fe2000bf46270 */
[----:B0-----:R-:W0:Y:S01]  /*10190*/  SHFL.IDX PT, R3, R24, RZ, 0x181f ;  /* 0x00181fff18037589 */ /* 0x001e2200000e0000 */
[----:B------:R-:W-:Y:S01]  /*101a0*/  IMAD R4, R7, 0x2, R22 ;  /* 0x0000000207047824 */ /* 0x000fe200078e0216 */
[----:B------:R-:W-:Y:S02]  /*101b0*/  ISETP.GE.AND P1, PT, R33, UR4, PT ;  /* 0x0000000421007c0c */ /* 0x000fe4000bf26270 */
[C---:B------:R-:W-:Y:S01]  /*101c0*/  ISETP.LT.OR P4, PT, R6.reuse, 0x1, P2 ;  /* 0x000000010600780c */ /* 0x040fe20001781670 */
[----:B------:R-:W-:Y:S01]  /*101d0*/  SHFL.IDX PT, R7, R24, 0x1, 0x181f ;  /* 0x00381f0018077f89 */ /* 0x000fe200000e0000 */
[----:B------:R-:W-:-:S02]  /*101e0*/  ISETP.LT.OR P3, PT, R6, 0x1, P1 ;  /* 0x000000010600780c */ /* 0x000fc40000f61670 */
[----:B-1----:R-:W-:Y:S02]  /*101f0*/  IADD3 R2, P0, R14, R5, RZ ;  /* 0x000000050e027210 */ /* 0x002fe40007f1e0ff */
[----:B------:R-:W1:Y:S03]  /*10200*/  SHFL.IDX PT, R14, R18, 0x1, 0x181f ;  /* 0x00381f00120e7f89 */ /* 0x000e6600000e0000 */
[----:B0-----:R-:W-:Y:S01]  /*10210*/  IMAD.X R3, RZ, RZ, R3, P0 ;  /* 0x000000ffff037224 */ /* 0x001fe200000e0603 */
[----:B------:R-:W-:-:S04]  /*10220*/  ISETP.GE.AND P0, PT, R32, UR4, PT ;  /* 0x0000000420007c0c */ /* 0x000fc8000bf06270 */
[----:B------:R-:W-:Y:S01]  /*10230*/  LDGSTS.E.BYPASS.LTC128B.128 [R4+0x400], desc[UR36][R2.64], !P4 ;  /* 0x0040000002047fae */ /* 0x000fe2000e101d64 */
[----:B------:R-:W-:-:S03]  /*10240*/  ISETP.LT.OR P4, PT, R6, 0x1, P0 ;  /* 0x000000010600780c */ /* 0x000fc60000781670 */
[----:B------:R-:W-:Y:S10]  /*10250*/  LDGSTS.E.BYPASS.LTC128B.128 [R4+0x3400], desc[UR36][R2.64+0x80], !P3 ;  /* 0x0340008002047fae */ /* 0x000ff4000d901d64 */
[----:B------:R1:W-:Y:S01]  /*10260*/  LDGSTS.E.BYPASS.LTC128B.128 [R4+0x6400], desc[UR36][R2.64+0x100], !P4 ;  /* 0x0640010002047fae */ /* 0x0003e2000e101d64 */
[----:B------:R-:W-:-:S02]  /*10270*/  ISETP.LT.OR P4, PT, R6, 0x11, P2 ;  /* 0x000000110600780c */ /* 0x000fc40001781670 */
[----:B-1----:R-:W-:Y:S02]  /*10280*/  IADD3 R2, P3, R14, R5, RZ ;  /* 0x000000050e027210 */ /* 0x002fe40007f7e0ff */
[----:B------:R-:W0:Y:S03]  /*10290*/  SHFL.IDX PT, R14, R18, 0x2, 0x181f ;  /* 0x00581f00120e7f89 */ /* 0x000e2600000e0000 */
[----:B------:R-:W-:Y:S01]  /*102a0*/  IMAD.X R3, RZ, RZ, R7, P3 ;  /* 0x000000ffff037224 */ /* 0x000fe200018e0607 */
[C---:B------:R-:W-:Y:S01]  /*102b0*/  ISETP.LT.OR P3, PT, R6.reuse, 0x11, P1 ;  /* 0x000000110600780c */ /* 0x040fe20000f61670 */
[----:B------:R-:W1:Y:S04]  /*102c0*/  SHFL.IDX PT, R7, R24, 0x2, 0x181f ;  /* 0x00581f0018077f89 */ /* 0x000e6800000e0000 */
[----:B------:R-:W-:Y:S01]  /*102d0*/  LDGSTS.E.BYPASS.LTC128B.128 [R4+0xc00], desc[UR36][R2.64], !P4 ;  /* 0x00c0000002047fae */ /* 0x000fe2000e101d64 */
[----:B------:R-:W-:-:S07]  /*102e0*/  ISETP.LT.OR P4, PT, R6, 0x11, P0 ;  /* 0x000000110600780c */ /* 0x000fce0000781670 */
[----:B------:R-:W-:Y:S06]  /*102f0*/  LDGSTS.E.BYPASS.LTC128B.128 [R4+0x3c00], desc[UR36][R2.64+0x80], !P3 ;  /* 0x03c0008002047fae */ /* 0x000fec000d901d64 */
[----:B------:R0:W-:Y:S01]  /*10300*/  LDGSTS.E.BYPASS.LTC128B.128 [R4+0x6c00], desc[UR36][R2.64+0x100], !P4 ;  /* 0x06c0010002047fae */ /* 0x0001e2000e101d64 */
[----:B------:R-:W-:Y:S02]  /*10310*/  ISETP.LT.OR P4, PT, R6, 0x21, P2 ;  /* 0x000000210600780c */ /* 0x000fe40001781670 */
[----:B0-----:R-:W-:Y:S02]  /*10320*/  IADD3 R2, P3, R14, R5, RZ ;  /* 0x000000050e027210 */ /* 0x001fe40007f7e0ff */
[----:B------:R-:W0:Y:S03]  /*10330*/  SHFL.IDX PT, R14, R18, 0x3, 0x181f ;  /* 0x00781f00120e7f89 */ /* 0x000e2600000e0000 */
[----:B-1----:R-:W-:Y:S01]  /*10340*/  IMAD.X R3, RZ, RZ, R7, P3 ;  /* 0x000000ffff037224 */ /* 0x002fe200018e0607 */
        /* <DEDUP_REMOVED lines=13> */
[----:B------:R-:W-:-:S03]  /*10420*/  ISETP.LT.OR P4, PT, R6, 0x31, P0 ;  /* 0x000000310600780c */ /* 0x000fc60000781670 */
[----:B------:R-:W2:Y:S04]  /*10430*/  SHFL.IDX PT, R24, R24, 0x5, 0x181f ;  /* 0x00b81f0018187f89 */ /* 0x000ea800000e0000 */
[----:B------:R-:W-:Y:S06]  /*10440*/  LDGSTS.E.BYPASS.LTC128B.128 [R4+0x4c00], desc[UR36][R2.64+0x80], !P3 ;  /* 0x04c0008002047fae */ /* 0x000fec000d901d64 */
[----:B------:R0:W-:Y:S01]  /*10450*/  LDGSTS.E.BYPASS.LTC128B.128 [R4+0x7c00], desc[UR36][R2.64+0x100], !P4 ;  /* 0x07c0010002047fae */ /* 0x0001e2000e101d64 */
[----:B------:R-:W-:-:S02]  /*10460*/  ISETP.LT.OR P4, PT, R6, 0x41, P2 ;  /* 0x000000410600780c */ /* 0x000fc40001781670 */
[----:B0-----:R-:W-:Y:S02]  /*10470*/  IADD3 R2, P3, R14, R5, RZ ;  /* 0x000000050e027210 */ /* 0x001fe40007f7e0ff */
[----:B------:R0:W3:Y:S02]  /*10480*/  SHFL.IDX PT, R14, R18, 0x5, 0x181f ;  /* 0x00b81f00120e7f89 */ /* 0x0000e400000e0000 */
[----:B-1----:R-:W-:Y:S02]  /*10490*/  IADD3.X R3, RZ, R7, RZ, P3, !PT ;  /* 0x00000007ff037210 */ /* 0x002fe40001ffe4ff */
[----:B------:R-:W-:-:S05]  /*104a0*/  ISETP.LT.OR P3, PT, R6, 0x41, P1 ;  /* 0x000000410600780c */ /* 0x000fca0000f61670 */
[----:B------:R0:W-:Y:S01]  /*104b0*/  LDGSTS.E.BYPASS.LTC128B.128 [R4+0x2400], desc[UR36][R2.64], !P4 ;  /* 0x0240000002047fae */ /* 0x0001e2000e101d64 */
[----:B------:R-:W-:-:S07]  /*104c0*/  ISETP.LT.OR P4, PT, R6, 0x41, P0 ;  /* 0x000000410600780c */ /* 0x000fce0000781670 */
[----:B------:R0:W-:Y:S06]  /*104d0*/  LDGSTS.E.BYPASS.LTC128B.128 [R4+0x5400], desc[UR36][R2.64+0x80], !P3 ;  /* 0x0540008002047fae */ /* 0x0001ec000d901d64 */
[----:B--2---:R0:W-:Y:S02]  /*104e0*/  LDGSTS.E.BYPASS.LTC128B.128 [R4+0x8400], desc[UR36][R2.64+0x100], !P4 ;  /* 0x0840010002047fae */ /* 0x0041e4000e101d64 */
.L_x_3670:
[C---:B------:R-:W-:Y:S02]  /*104f0*/  ISETP.LT.OR P2, PT, R6.reuse, 0x51, P2 ;  /* 0x000000510600780c */ /* 0x040fe40001741670 */
[C---:B------:R-:W-:Y:S02]  /*10500*/  ISETP.LT.OR P1, PT, R6.reuse, 0x51, P1 ;  /* 0x000000510600780c */ /* 0x040fe40000f21670 */
[----:B------:R-:W-:Y:S02]  /*10510*/  ISETP.LT.OR P0, PT, R6, 0x51, P0 ;  /* 0x000000510600780c */ /* 0x000fe40000701670 */
[----:B0--3--:R-:W-:-:S05]  /*10520*/  IADD3 R2, P3, R14, R5, RZ ;  /* 0x000000050e027210 */ /* 0x009fca0007f7e0ff */
[----:B------:R-:W-:-:S05]  /*10530*/  IMAD.X R3, RZ, RZ, R24, P3 ;  /* 0x000000ffff037224 */ /* 0x000fca00018e0618 */
        /* <DEDUP_REMOVED lines=8> */
.L_x_3562:
        /* <DEDUP_REMOVED lines=10> */
.L_x_3563:
[----:B------:R1:W-:Y:S01]  /*10660*/  SYNCS.ARRIVE.TRANS64.A1T0 RZ, [R0+URZ+0x30850], RZ ;  /* 0x030850ff00ff79a7 */ /* 0x0003e2000810003f */
[----:B------:R-:W-:-:S05]  /*10670*/  VIADD R27, R27, 0x1 ;  /* 0x000000011b1b7836 */ /* 0x000fca0000000000 */
[----:B------:R-:W-:-:S04]  /*10680*/  ISETP.NE.AND P0, PT, R27, 0x2, PT ;  /* 0x000000021b00780c */ /* 0x000fc80003f05270 */
[----:B0-----:R-:W-:Y:S02]  /*10690*/  SEL R3, RZ, 0x1, P0 ;  /* 0x00000001ff037807 */ /* 0x001fe40000000000 */
[----:B------:R-:W-:Y:S02]  /*106a0*/  SEL R27, R27, RZ, P0 ;  /* 0x000000ff1b1b7207 */ /* 0x000fe40000000000 */
[----:B-1----:R-:W-:-:S07]  /*106b0*/  LOP3.LUT R28, R28, R3, RZ, 0x3c, !PT ;  /* 0x000000031c1c7212 */ /* 0x002fce00078e3cff */
.L_x_3520:
[----:B------:R-:W-:Y:S05]  /*106c0*/  BSYNC B7 ;  /* 0x0000000000077941 */ /* 0x000fea0003800000 */
.L_x_3518:
        /* <DEDUP_REMOVED lines=11> */
.L_x_3564:
        /* <DEDUP_REMOVED lines=10> */
[----:B0-----:R-:W-:-:S06]  /*10820*/  @!P1 IMAD.WIDE R4, R7, 0x4, R4 ;  /* 0x0000000407049825 */ /* 0x001fcc00078e0204 */
[----:B------:R-:W2:Y:S01]  /*10830*/  @!P1 LDG.E R4, desc[UR36][R4.64] ;  /* 0x0000002404049981 */ /* 0x000ea2000c1e1900 */
[----:B-1----:R-:W-:-:S06]  /*10840*/  @!P1 IMAD.WIDE R2, R7, 0x4, R2 ;  /* 0x0000000407029825 */ /* 0x002fcc00078e0202 */
[----:B------:R-:W3:Y:S01]  /*10850*/  @!P1 LDG.E R2, desc[UR36][R2.64] ;  /* 0x0000002402029981 */ /* 0x000ee2000c1e1900 */
[----:B------:R-:W-:Y:S02]  /*10860*/  IMAD.MOV.U32 R7, RZ, RZ, RZ ;  /* 0x000000ffff077224 */ /* 0x000fe400078e00ff */
[----:B------:R-:W-:Y:S01]  /*10870*/  IMAD.MOV.U32 R10, RZ, RZ, RZ ;  /* 0x000000ffff0a7224 */ /* 0x000fe200078e00ff */
[C---:B------:R-:W-:Y:S02]  /*10880*/  ISETP.GE.U32.AND P2, PT, R9.reuse, 0x2, PT ;  /* 0x000000020900780c */ /* 0x040fe40003f46070 */
[C---:B------:R-:W-:Y:S02]  /*10890*/  ISETP.GE.U32.AND P3, PT, R9.reuse, 0x4, PT ;  /* 0x000000040900780c */ /* 0x040fe40003f66070 */
[C---:B------:R-:W-:Y:S02]  /*108a0*/  ISETP.GE.U32.AND P4, PT, R9.reuse, 0x8, PT ;  /* 0x000000080900780c */ /* 0x040fe40003f86070 */
[----:B------:R-:W-:Y:S01]  /*108b0*/  ISETP.GE.U32.AND P5, PT, R9, 0x10, PT ;  /* 0x000000100900780c */ /* 0x000fe20003fa6070 */
[----:B------:R-:W-:Y:S04]  /*108c0*/  SHFL.IDX PT, R0, R16, RZ, 0x1f ;  /* 0x00001fff10007589 */ /* 0x000fe800000e0000 */
[----:B------:R-:W-:Y:S01]  /*108d0*/  SHFL.IDX PT, R8, R16, 0x1, 0x1f ;  /* 0x00201f0010087f89 */ /* 0x000fe200000e0000 */
[----:B--2---:R-:W-:-:S02]  /*108e0*/  @!P1 IMAD.MOV.U32 R7, RZ, RZ, R4 ;  /* 0x000000ffff079224 */ /* 0x004fc400078e0004 */
[----:B---3--:R-:W-:-:S04]  /*108f0*/  @!P1 IMAD.MOV.U32 R10, RZ, RZ, R2 ;  /* 0x000000ffff0a9224 */ /* 0x008fc800078e0002 */
[----:B------:R-:W-:-:S05]  /*10900*/  IMAD R13, R10, R7, RZ ;  /* 0x000000070a0d7224 */ /* 0x000fca00078e02ff */
[----:B------:R-:W0:Y:S01]  /*10910*/  SHFL.UP PT, R14, R13, 0x1, RZ ;  /* 0x042000000d0e7989 */ /* 0x000e2200000e00ff */
[----:B------:R-:W-:-:S04]  /*10920*/  ISETP.NE.AND P1, PT, R9, RZ, PT ;  /* 0x000000ff0900720c */ /* 0x000fc80003f25270 */
[----:B0-----:R-:W-:-:S04]  /*10930*/  SEL R6, R14, RZ, P1 ;  /* 0x000000ff0e067207 */ /* 0x001fc80000800000 */
[----:B------:R-:W-:-:S05]  /*10940*/  IADD3 R6, R13, R6, RZ ;  /* 0x000000060d067210 */ /* 0x000fca0007ffe0ff */
        /* <DEDUP_REMOVED lines=12> */
[----:B------:R0:W1:Y:S01]  /*10a10*/  SHFL.IDX PT, R14, R2, 0x1f, 0x1f ;  /* 0x03e01f00020e7f89 */ /* 0x00006200000e0000 */
[----:B------:R-:W-:-:S07]  /*10a20*/  IMAD.MOV.U32 R6, RZ, RZ, RZ ;  /* 0x000000ffff067224 */ /* 0x000fce00078e00ff */
.L_x_3680:
[----:B------:R-:W-:Y:S02]  /*10a30*/  ULDC UR4, c[0x0][0xc38] ;  /* 0x00030e0000047ab9 */ /* 0x000fe40000000800 */
[----:B------:R-:W-:-:S04]  /*10a40*/  IMAD.U32 R5, RZ, RZ, UR4 ;  /* 0x00000004ff057e24 */ /* 0x000fc8000f8e00ff */
[----:B-1----:R-:W-:-:S04]  /*10a50*/  IMAD R14, R14, R5, RZ ;  /* 0x000000050e0e7224 */ /* 0x002fc800078e02ff */
[----:B------:R-:W-:-:S05]  /*10a60*/  IMAD.IADD R9, R8, 0x1, R14 ;  /* 0x0000000108097824 */ /* 0x000fca00078e020e */
[----:B------:R-:W-:-:S13]  /*10a70*/  ISETP.GT.AND P6, PT, R9, R0, PT ;  /* 0x000000000900720c */ /* 0x000fda0003fc4270 */
[----:B------:R-:W-:Y:S05]  /*10a80*/  @P6 BRA `(.L_x_3567) ;  /* 0x0000000000a46947 */ /* 0x000fea0003800000 */
.L_x_3570:
[----:B0-----:R-:W0:Y:S01]  /*10a90*/  LDC R2, c[0x0][0xc3c] ;  /* 0x00030f00ff027b82 */ /* 0x001e220000000800 */
[----:B------:R-:W-:-:S05]  /*10aa0*/  VIADD R19, R19, 0x1f ;  /* 0x0000001f13137836 */ /* 0x000fca0000000000 */
[----:B0-----:R-:W-:-:S13]  /*10ab0*/  ISETP.GE.AND P6, PT, R19, R2, PT ;  /* 0x000000021300720c */ /* 0x001fda0003fc6270 */
[----:B------:R-:W-:Y:S05]  /*10ac0*/  @P6 BRA `(.L_x_3568) ;  /* 0x0000000400b86947 */ /* 0x000fea0003800000 */
[----:B------:R-:W0:Y:S01]  /*10ad0*/  S2R R3, SR_TID.X ;  /* 0x0000000000037919 */ /* 0x000e220000002100 */
[----:B------:R-:W-:Y:S01]  /*10ae0*/  IMAD.MOV.U32 R7, RZ, RZ, RZ ;  /* 0x000000ffff077224 */ /* 0x000fe200078e00ff */
[----:B0-----:R-:W-:-:S04]  /*10af0*/  LOP3.LUT R3, R3, 0x1f, RZ, 0xc0, !PT ;  /* 0x0000001f03037812 */ /* 0x001fc800078ec0ff */
[----:B------:R-:W-:-:S04]  /*10b00*/  IADD3 R11, R19, R3, RZ ;  /* 0x00000003130b7210 */ /* 0x000fc80007ffe0ff */
        /* <DEDUP_REMOVED lines=27> */
.L_x_3688:
[----:B------:R-:W-:Y:S02]  /*10cc0*/  ULDC UR4, c[0x0][0xc38] ;  /* 0x00030e0000047ab9 */ /* 0x000fe40000000800 */
[----:B------:R-:W-:-:S04]  /*10cd0*/  IMAD.U32 R5, RZ, RZ, UR4 ;  /* 0x00000004ff057e24 */ /* 0x000fc8000f8e00ff */
[----:B-1----:R-:W-:-:S05]  /*10ce0*/  IMAD R14, R14, R5, RZ ;  /* 0x000000050e0e7224 */ /* 0x002fca00078e02ff */
[----:B------:R-:W-:-:S04]  /*10cf0*/  IADD3 R9, R14, R9, RZ ;  /* 0x000000090e097210 */ /* 0x000fc80007ffe0ff */
[----:B------:R-:W-:-:S13]  /*10d00*/  ISETP.GT.AND P6, PT, R9, R0, PT ;  /* 0x000000000900720c */ /* 0x000fda0003fc4270 */
[----:B------:R-:W-:Y:S05]  /*10d10*/  @!P6 BRA `(.L_x_3570) ;  /* 0xfffffffc005ce947 */ /* 0x000fea000383ffff */
.L_x_3567:
        /* <DEDUP_REMOVED lines=9> */
.L_x_3693:
[----:B------:R-:W-:-:S13]  /*10db0*/  ISETP.NE.AND P0, PT, R3, RZ, PT ;  /* 0x000000ff0300720c */ /* 0x000fda0003f05270 */
[----:B------:R-:W-:Y:S05]  /*10dc0*/  @!P0 BRA `(.L_x_3572) ;  /* 0x0000000000108947 */ /* 0x000fea0003800000 */
[----:B------:R-:W-:Y:S01]  /*10dd0*/  UMOV UR4, 0xffffffff ;  /* 0xffffffff00047882 */ /* 0x000fe20000000000 */
[----:B------:R-:W-:Y:S02]  /*10de0*/  VIADD R12, R4, 0xffffffff ;  /* 0xffffffff040c7836 */ /* 0x000fe40000000000 */
[----:B------:R-:W-:Y:S05]  /*10df0*/  BRA.DIV UR4, `(.L_x_3573) ;  /* 0x0000004204387947 */ /* 0x000fea000b800000 */
[----:B------:R4:W0:Y:S02]  /*10e00*/  SHFL.IDX PT, R6, R2, R12, 0x1f ;  /* 0x00001f0c02067589 */ /* 0x00082400000e0000 */
.L_x_3572:
        /* <DEDUP_REMOVED lines=50> */
[----:B------:R-:W-:-:S06]  /*11130*/  @P0 IADD3 R8, R8, 0x1, RZ ;  /* 0x0000000108080810 */ /* 0x000fcc0007ffe0ff */
[----:B------:R-:W-:Y:S01]  /*11140*/  @!P2 IMAD.MOV R8, RZ, RZ, -R8 ;  /* 0x000000ffff08a224 */ /* 0x000fe200078e0a08 */
[----:B------:R-:W-:-:S05]  /*11150*/  @!P1 LOP3.LUT R8, RZ, R10, RZ, 0x33, !PT ;  /* 0x0000000aff089212 */ /* 0x000fca00078e33ff */
[----:B------:R-:W-:-:S04]  /*11160*/  IMAD.MOV R3, RZ, RZ, -R8 ;  /* 0x000000ffff037224 */ /* 0x000fc800078e0a08 */
[C---:B------:R-:W-:Y:S02]  /*11170*/  IMAD R18, R10.reuse, R3, R6 ;  /* 0x000000030a127224 */ /* 0x040fe400078e0206 */
[----:B------:R-:W-:-:S04]  /*11180*/  IMAD R3, R10, 0x1000000, R8 ;  /* 0x010000000a037824 */ /* 0x000fc800078e0208 */
[----:B------:R-:W-:Y:S01]  /*11190*/  IMAD R18, R18, 0x10000, R3 ;  /* 0x0001000012127824 */ /* 0x000fe200078e0203 */
[----:B------:R-:W-:Y:S06]  /*111a0*/  BRA `(.L_x_3574) ;  /* 0x00000000001c7947 */ /* 0x000fec0003800000 */
.L_x_3568:
[----:B------:R-:W-:Y:S01]  /*111b0*/  UMOV UR4, URZ ;  /* 0x0000003f00047c82 */ /* 0x000fe20008000000 */
[----:B------:R-:W-:Y:S01]  /*111c0*/  UMOV UR5, URZ ;  /* 0x0000003f00057c82 */ /* 0x000fe20008000000 */
[----:B------:R-:W-:Y:S01]  /*111d0*/  ULDC UR6, c[0x0][0xc3c] ;  /* 0x00030f0000067ab9 */ /* 0x000fe20000000800 */
[----:B------:R-:W-:Y:S01]  /*111e0*/  IMAD.MOV.U32 R16, RZ, RZ, R0 ;  /* 0x000000ffff107224 */ /* 0x000fe200078e0000 */
[----:B------:R-:W-:Y:S01]  /*111f0*/  MOV R18, UR5 ;  /* 0x0000000500127c02 */ /* 0x000fe20008000f00 */
[----:B------:R-:W-:Y:S02]  /*11200*/  IMAD.U32 R17, RZ, RZ, UR4 ;  /* 0x00000004ff117e24 */ /* 0x000fe4000f8e00ff */
[----:B------:R-:W-:-:S07]  /*11210*/  IMAD.U32 R19, RZ, RZ, UR6 ;  /* 0x00000006ff137e24 */ /* 0x000fce000f8e00ff */
.L_x_3574:
        /* <DEDUP_REMOVED lines=10> */
.L_x_3565:
[----:B------:R-:W-:Y:S02]  /*112c0*/  ULDC UR4, c[0x0][0xc3c] ;  /* 0x00030f0000047ab9 */ /* 0x000fe40000000800 */
[----:B-1----:R-:W-:-:S13]  /*112d0*/  ISETP.GE.AND P0, PT, R19, UR4, PT ;  /* 0x0000000413007c0c */ /* 0x002fda000bf06270 */
[----:B------:R-:W-:Y:S05]  /*112e0*/  @!P0 BRA `(.L_x_3575) ;  /* 0xffffffb400a08947 */ /* 0x000fea000383ffff */
[----:B------:R-:W-:Y:S05]  /*112f0*/  BSYNC B8 ;  /* 0x0000000000087941 */ /* 0x000fea0003800000 */
.L_x_3512:
        /* <DEDUP_REMOVED lines=12> */
.L_x_3696:
[----:B------:R-:W-:Y:S05]  /*113c0*/  BSYNC B0 ;  /* 0x0000000000007941 */ /* 0x000fea0003800000 */
.L_x_3576:
[----:B------:R-:W-:-:S03]  /*113d0*/  UMOV UR4, 0xffffffff ;  /* 0xffffffff00047882 */ /* 0x000fc60000000000 */
[----:B------:R-:W-:Y:S05]  /*113e0*/  BRA.DIV UR4, `(.L_x_3578) ;  /* 0x0000003a04f87947 */ /* 0x000fea000b800000 */
[----:B-1----:R-:W1:Y:S02]  /*113f0*/  S2R R0, SR_TID.X ;  /* 0x0000000000007919 */ /* 0x002e640000002100 */
[----:B-1----:R-:W-:-:S04]  /*11400*/  SHF.R.U32.HI R0, RZ, 0x5, R0 ;  /* 0x00000005ff007819 */ /* 0x002fc80000011600 */
[----:B------:R-:W-:-:S05]  /*11410*/  LOP3.LUT R0, R0, 0x3, RZ, 0xc0, !PT ;  /* 0x0000000300007812 */ /* 0x000fca00078ec0ff */
[----:B------:R1:W3:Y:S02]  /*11420*/  SHFL.IDX PT, R14, R0, RZ, 0x1f ;  /* 0x00001fff000e7589 */ /* 0x0002e400000e0000 */
.L_x_3699:
[----:B---3--:R-:W-:Y:S01]  /*11430*/  ISETP.NE.AND P0, PT, R14, RZ, PT ;  /* 0x000000ff0e00720c */ /* 0x008fe20003f05270 */
[----:B------:R-:W-:-:S12]  /*11440*/  BSSY B0, `(.L_x_3579) ;  /* 0x0000026000007945 */ /* 0x000fd80003800000 */
[----:B------:R-:W-:Y:S05]  /*11450*/  @P0 BRA `(.L_x_3580) ;  /* 0x0000000000900947 */ /* 0x000fea0003800000 */
[----:B------:R-:W-:-:S03]  /*11460*/  UMOV UR4, 0xffffffff ;  /* 0xffffffff00047882 */ /* 0x000fc60000000000 */
[----:B------:R-:W-:Y:S05]  /*11470*/  BRA.DIV UR4, `(.L_x_3581) ;  /* 0x0000003e04087947 */ /* 0x000fea000b800000 */
[----:B------:R-:W-:-:S13]  /*11480*/  ELECT P6, URZ, PT ;  /* 0x00000000003f782f */ /* 0x000fda00038c0000 */
.L_x_3702:
        /* <DEDUP_REMOVED lines=8> */
.L_x_3582:
[C---:B------:R-:W-:Y:S01]  /*11510*/  IMAD R5, R27.reuse, 0x8, R4 ;  /* 0x000000081b057824 */ /* 0x040fe200078e0204 */
[----:B------:R-:W-:Y:S01]  /*11520*/  SHF.L.U32 R0, R28, 0x1f, RZ ;  /* 0x0000001f1c007819 */ /* 0x000fe200000006ff */
[----:B------:R-:W-:-:S03]  /*11530*/  VIADD R27, R27, 0x1 ;  /* 0x000000011b1b7836 */ /* 0x000fc60000000000 */
[----:B------:R-:W1:Y:S02]  /*11540*/  SYNCS.PHASECHK.TRANS64.TRYWAIT P1, [R5+URZ+0x30840], R0 ;  /* 0x03084000050075a7 */ /* 0x000e64000802017f */
[----:B------:R-:W-:-:S04]  /*11550*/  ISETP.NE.AND P2, PT, R27, 0x2, PT ;  /* 0x000000021b00780c */ /* 0x000fc80003f45270 */
[----:B------:R-:W-:Y:S01]  /*11560*/  SEL R3, RZ, 0x1, P2 ;  /* 0x00000001ff037807 */ /* 0x000fe20001000000 */
[----:B-1----:R-:W-:Y:S08]  /*11570*/  @!P1 BRA `(.L_x_3583) ;  /* 0x0000003800e89947 */ /* 0x002ff00003800000 */
.L_x_3703:
[----:B------:R-:W-:Y:S02]  /*11580*/  SEL R27, R27, RZ, P2 ;  /* 0x000000ff1b1b7207 */ /* 0x000fe40001000000 */
[----:B------:R-:W-:Y:S01]  /*11590*/  LOP3.LUT R2, R28, R3, RZ, 0x3c, !PT ;  /* 0x000000031c027212 */ /* 0x000fe200078e3cff */
[----:B------:R-:W-:Y:S06]  /*115a0*/  @!P0 BRA `(.L_x_3584) ;  /* 0x0000000000048947 */ /* 0x000fec0003800000 */
[----:B------:R-:W-:Y:S01]  /*115b0*/  BPT.TRAP 0x1 ;  /* 0x000000040000795c */ /* 0x000fe20000300000 */
.L_x_3584:
[----:B------:R-:W-:Y:S01]  /*115c0*/  IMAD R27, R27, 0x8, R4 ;  /* 0x000000081b1b7824 */ /* 0x000fe200078e0204 */
[----:B------:R-:W-:-:S04]  /*115d0*/  SHF.L.U32 R2, R2, 0x1f, RZ ;  /* 0x0000001f02027819 */ /* 0x000fc800000006ff */
[----:B------:R-:W3:Y:S02]  /*115e0*/  SYNCS.PHASECHK.TRANS64.TRYWAIT P1, [R27+URZ+0x30840], R2 ;  /* 0x030840021b0075a7 */ /* 0x000ee4000802017f */
[----:B---3--:R-:W-:Y:S05]  /*115f0*/  @!P1 BRA `(.L_x_3585) ;  /* 0x0000003800dc9947 */ /* 0x008fea0003800000 */
.L_x_3704:
[----:B------:R-:W-:Y:S05]  /*11600*/  @!P0 BRA `(.L_x_3586) ;  /* 0x0000000000048947 */ /* 0x000fea0003800000 */
[----:B------:R-:W-:Y:S01]  /*11610*/  BPT.TRAP 0x1 ;  /* 0x000000040000795c */ /* 0x000fe20000300000 */
.L_x_3586:
[----:B------:R-:W4:Y:S02]  /*11620*/  SYNCS.PHASECHK.TRANS64.TRYWAIT P1, [R5+URZ+0x30860], R0 ;  /* 0x03086000050075a7 */ /* 0x000f24000802017f */
[----:B----4-:R-:W-:Y:S05]  /*11630*/  @!P1 BRA `(.L_x_3587) ;  /* 0x0000003800e09947 */ /* 0x010fea0003800000 */
.L_x_3705:
[----:B------:R-:W-:Y:S05]  /*11640*/  @!P0 BRA `(.L_x_3588) ;  /* 0x0000000000048947 */ /* 0x000fea0003800000 */
[----:B------:R-:W-:Y:S01]  /*11650*/  BPT.TRAP 0x1 ;  /* 0x000000040000795c */ /* 0x000fe20000300000 */
.L_x_3588:
[----:B------:R0:W0:Y:S02]  /*11660*/  SYNCS.PHASECHK.TRANS64.TRYWAIT P0, [R27+URZ+0x30860], R2 ;  /* 0x030860021b0075a7 */ /* 0x000024000800017f */
[----:B0-----:R-:W-:Y:S05]  /*11670*/  @!P0 NANOSLEEP.SYNCS 0x989680 ;  /* 0x009896800000895d */ /* 0x001fea0003900000 */
[----:B------:R-:W0:Y:S02]  /*11680*/  @!P0 SYNCS.PHASECHK.TRANS64 P0, [R27+URZ+0x30860], R2 ;  /* 0x030860021b0085a7 */ /* 0x000e24000800007f */
[----:B0-----:R-:W-:Y:S05]  /*11690*/  @!P0 BRA `(.L_x_3588) ;  /* 0xfffffffc00f08947 */ /* 0x001fea000383ffff */
.L_x_3580:
[----:B------:R-:W-:Y:S05]  /*116a0*/  BSYNC B0 ;  /* 0x0000000000007941 */ /* 0x000fea0003800000 */
.L_x_3579:
[----:B------:R-:W-:Y:S05]  /*116b0*/  EXIT ;  /* 0x000000000000794d */ /* 0x000fea0003800000 */
.L_x_3459:
[----:B0-----:R0:W1:Y:S02]  /*116c0*/  SYNCS.PHASECHK.TRANS64.TRYWAIT P1, [R2+URZ+0x30800], R5 ;  /* 0x03080005020075a7 */ /* 0x001064000802017f */
[----:B-1----:R-:W-:Y:S05]  /*116d0*/  @!P1 NANOSLEEP.SYNCS 0x989680 ;  /* 0x009896800000995d */ /* 0x002fea0003900000 */
[----:B------:R-:W1:Y:S02]  /*116e0*/  @!P1 SYNCS.PHASECHK.TRANS64 P1, [R2+URZ+0x30800], R5 ;  /* 0x03080005020095a7 */ /* 0x000e64000802007f */
[----:B-1----:R-:W-:Y:S05]  /*116f0*/  @!P1 BRA `(.L_x_3459) ;  /* 0xfffffffc00f09947 */ /* 0x002fea000383ffff */
[----:B------:R-:W-:Y:S05]  /*11700*/  BRA `(.L_x_3589) ;  /* 0xffffff0400ac7947 */ /* 0x000fea000383ffff */
.L_x_3463:
[----:B-1----:R1:W2:Y:S02]  /*11710*/  SYNCS.PHASECHK.TRANS64.TRYWAIT P1, [R0+URZ+0x30830], R5 ;  /* 0x03083005000075a7 */ /* 0x0022a4000802017f */
[----:B--2---:R-:W-:Y:S05]  /*11720*/  @!P1 NANOSLEEP.SYNCS 0x989680 ;  /* 0x009896800000995d */ /* 0x004fea0003900000 */
[----:B------:R-:W2:Y:S02]  /*11730*/  @!P1 SYNCS.PHASECHK.TRANS64 P1, [R0+URZ+0x30830], R5 ;  /* 0x03083005000095a7 */ /* 0x000ea4000802007f */
[----:B--2---:R-:W-:Y:S05]  /*11740*/  @!P1 BRA `(.L_x_3463) ;  /* 0xfffffffc00f09947 */ /* 0x004fea000383ffff */
[----:B------:R-:W-:Y:S05]  /*11750*/  BRA `(.L_x_3462) ;  /* 0xffffff0400cc7947 */ /* 0x000fea000383ffff */
.L_x_3469:
[----:B-1----:R-:W-:-:S04]  /*11760*/  IMAD.U32 R11, RZ, RZ, UR9 ;  /* 0x00000009ff0b7e24 */ /* 0x002fc8000f8e00ff */
[----:B------:R1:W2:Y:S03]  /*11770*/  SYNCS.PHASECHK.TRANS64.TRYWAIT P1, [R11+URZ+0x30830], R4 ;  /* 0x030830040b0075a7 */ /* 0x0002a6000802017f */
[----:B--2---:R-:W-:Y:S05]  /*11780*/  @!P1 NANOSLEEP.SYNCS 0x989680 ;  /* 0x009896800000995d */ /* 0x004fea0003900000 */
[----:B------:R-:W2:Y:S02]  /*11790*/  @!P1 SYNCS.PHASECHK.TRANS64 P1, [R11+URZ+0x30830], R4 ;  /* 0x030830040b0095a7 */ /* 0x000ea4000802007f */
[----:B--2---:R-:W-:Y:S05]  /*117a0*/  @!P1 BRA `(.L_x_3469) ;  /* 0xfffffffc00ec9947 */ /* 0x004fea000383ffff */
[----:B------:R-:W-:Y:S05]  /*117b0*/  BRA `(.L_x_3468) ;  /* 0xffffff3000687947 */ /* 0x000fea000383ffff */
.L_x_3473:
[----:B01----:R-:W-:-:S04]  /*117c0*/  MOV R4, UR10 ;  /* 0x0000000a00047c02 */ /* 0x003fc80008000f00 */
[----:B------:R0:W1:Y:S03]  /*117d0*/  SYNCS.PHASECHK.TRANS64.TRYWAIT P1, [R4+URZ+0x30850], R0 ;  /* 0x03085000040075a7 */ /* 0x000066000802017f */
[----:B-1----:R-:W-:Y:S05]  /*117e0*/  @!P1 NANOSLEEP.SYNCS 0x989680 ;  /* 0x009896800000995d */ /* 0x002fea0003900000 */
[----:B------:R-:W1:Y:S02]  /*117f0*/  @!P1 SYNCS.PHASECHK.TRANS64 P1, [R4+URZ+0x30850], R0 ;  /* 0x03085000040095a7 */ /* 0x000e64000802007f */
[----:B-1----:R-:W-:Y:S05]  /*11800*/  @!P1 BRA `(.L_x_3473) ;  /* 0xfffffffc00ec9947 */ /* 0x002fea000383ffff */
[----:B------:R-:W-:Y:S05]  /*11810*/  BRA `(.L_x_3472) ;  /* 0xffffff3c002c7947 */ /* 0x000fea000383ffff */
.L_x_3480:
[----:B-1----:R1:W2:Y:S02]  /*11820*/  SYNCS.PHASECHK.TRANS64.TRYWAIT P1, [R13+URZ+0x30850], R0 ;  /* 0x030850000d0075a7 */ /* 0x0022a4000802017f */
[----:B--2---:R-:W-:Y:S05]  /*11830*/  @!P1 NANOSLEEP.SYNCS 0x989680 ;  /* 0x009896800000995d */ /* 0x004fea0003900000 */
[----:B------:R-:W2:Y:S02]  /*11840*/  @!P1 SYNCS.PHASECHK.TRANS64 P1, [R13+URZ+0x30850], R0 ;  /* 0x030850000d0095a7 */ /* 0x000ea4000802007f */
[----:B--2---:R-:W-:Y:S05]  /*11850*/  @!P1 BRA `(.L_x_3480) ;  /* 0xfffffffc00f09947 */ /* 0x004fea000383ffff */
[----:B------:R-:W-:Y:S05]  /*11860*/  BRA `(.L_x_3479) ;  /* 0xffffff5800e07947 */ /* 0x000fea000383ffff */
.L_x_3526:
        /* <DEDUP_REMOVED lines=11> */
.L_x_3591:
[----:B------:R-:W-:Y:S05]  /*11920*/  BSYNC B0 ;  /* 0x0000000000007941 */ /* 0x000fea0003800000 */
.L_x_3590:
[----:B------:R-:W-:Y:S05]  /*11930*/  BRA `(.L_x_3592) ;  /* 0xffffffbc00fc7947 */ /* 0x000fea000383ffff */
.L_x_3529:
[----:B0-----:R0:W1:Y:S02]  /*11940*/  SYNCS.PHASECHK.TRANS64.TRYWAIT P0, [R7+URZ+0x30840], R2 ;  /* 0x03084002070075a7 */ /* 0x001064000800017f */
[----:B-1----:R-:W-:Y:S05]  /*11950*/  @!P0 NANOSLEEP.SYNCS 0x989680 ;  /* 0x009896800000895d */ /* 0x002fea0003900000 */
[----:B------:R-:W1:Y:S02]  /*11960*/  @!P0 SYNCS.PHASECHK.TRANS64 P0, [R7+URZ+0x30840], R2 ;  /* 0x03084002070085a7 */ /* 0x000e64000800007f */
[----:B-1----:R-:W-:Y:S05]  /*11970*/  @!P0 BRA `(.L_x_3529) ;  /* 0xfffffffc00f08947 */ /* 0x002fea000383ffff */
[----:B------:R-:W-:Y:S05]  /*11980*/  BRA `(.L_x_3593) ;  /* 0xffffffc000587947 */ /* 0x000fea000383ffff */
.L_x_3530:
        /* <DEDUP_REMOVED lines=8> */
.L_x_3595:
[----:B------:R-:W-:Y:S05]  /*11a10*/  BSYNC B0 ;  /* 0x0000000000007941 */ /* 0x000fea0003800000 */
.L_x_3594:
[----:B------:R-:W-:Y:S01]  /*11a20*/  IMAD.MOV.U32 R13, RZ, RZ, R4 ;  /* 0x000000ffff0d7224 */ /* 0x000fe200078e0004 */
[----:B------:R-:W-:Y:S01]  /*11a30*/  MOV R2, R14 ;  /* 0x0000000e00027202 */ /* 0x000fe20000000f00 */
[----:B------:R-:W-:Y:S02]  /*11a40*/  IMAD.MOV.U32 R12, RZ, RZ, RZ ;  /* 0x000000ffff0c7224 */ /* 0x000fe400078e00ff */
[----:B------:R-:W-:Y:S02]  /*11a50*/  IMAD.MOV.U32 R11, RZ, RZ, 0x181f ;  /* 0x0000181fff0b7424 */ /* 0x000fe400078e00ff */
[----:B------:R-:W-:Y:S02]  /*11a60*/  IMAD.MOV.U32 R15, RZ, RZ, -0x1 ;  /* 0xffffffffff0f7424 */ /* 0x000fe400078e00ff */
[----:B------:R-:W-:-:S07]  /*11a70*/  @P0 IMAD R8, R5, 0x2, R22 ;  /* 0x0000000205080824 */ /* 0x000fce00078e0216 */
[----:B------:R-:W-:Y:S05]  /*11a80*/  WARPSYNC.COLLECTIVE R15, `(.L_x_3596) ;  /* 0x000000000f087348 */ /* 0x000fea0003c00000 */
[----:B------:R0:W1:Y:S02]  /*11a90*/  SHFL.IDX P6, R14, R13, R12, R11 ;  /* 0x0000000c0d0e7389 */ /* 0x00006400000c000b */
[----:B01----:R-:W-:Y:S01]  /*11aa0*/  ENDCOLLECTIVE ;  /* 0x000000000000791b */ /* 0x003fe20003800000 */
.L_x_3596:
[----:B------:R-:W-:Y:S01]  /*11ab0*/  IMAD.MOV.U32 R13, RZ, RZ, R0 ;  /* 0x000000ffff0d7224 */ /* 0x000fe200078e0000 */
[----:B------:R-:W-:Y:S01]  /*11ac0*/  MOV R12, 0x1 ;  /* 0x00000001000c7802 */ /* 0x000fe20000000f00 */
[----:B------:R-:W-:-:S07]  /*11ad0*/  IMAD.MOV.U32 R3, RZ, RZ, R14 ;  /* 0x000000ffff037224 */ /* 0x000fce00078e000e */
[----:B------:R-:W-:Y:S05]  /*11ae0*/  WARPSYNC.COLLECTIVE R15, `(.L_x_3597) ;  /* 0x000000000f087348 */ /* 0x000fea0003c00000 */
[----:B------:R0:W1:Y:S02]  /*11af0*/  SHFL.IDX P6, R14, R13, R12, R11 ;  /* 0x0000000c0d0e7389 */ /* 0x00006400000c000b */
[----:B01----:R-:W-:Y:S01]  /*11b00*/  ENDCOLLECTIVE ;  /* 0x000000000000791b */ /* 0x003fe20003800000 */
.L_x_3597:
[----:B------:R-:W-:-:S05]  /*11b10*/  @P0 LEA R3, P1, R31, R3, 0x1 ;  /* 0x000000031f030211 */ /* 0x000fca00078208ff */
[----:B------:R-:W-:Y:S01]  /*11b20*/  @P0 IMAD.X R2, RZ, RZ, R2, P1 ;  /* 0x000000ffff020224 */ /* 0x000fe200008e0602 */
[----:B------:R-:W-:-:S04]  /*11b30*/  ISETP.GE.AND P1, PT, R6, 0x11, PT ;  /* 0x000000110600780c */ /* 0x000fc80003f26270 */
[----:B------:R-:W-:Y:S01]  /*11b40*/  @P0 LOP3.LUT R3, R3, R2, RZ, 0x3c, !PT ;  /* 0x0000000203030212 */ /* 0x000fe200078e3cff */
[----:B------:R-:W-:-:S03]  /*11b50*/  IMAD.MOV.U32 R13, RZ, RZ, R4 ;  /* 0x000000ffff0d7224 */ /* 0x000fc600078e0004 */
[----:B------:R-:W-:-:S04]  /*11b60*/  @P0 LOP3.LUT R2, R3, R2, RZ, 0x3c, !PT ;  /* 0x0000000203020212 */ /* 0x000fc800078e3cff */
[----:B------:R-:W-:-:S05]  /*11b70*/  @P0 LOP3.LUT R3, R3, R2, RZ, 0x3c, !PT ;  /* 0x0000000203030212 */ /* 0x000fca00078e3cff */
[----:B------:R-:W-:Y:S01]  /*11b80*/  @!PT LDS RZ, [RZ] ;  /* 0x00000000fffff984 */ /* 0x000fe20000000800 */
[----:B------:R-:W-:Y:S01]  /*11b90*/  @!PT LDS RZ, [RZ] ;  /* 0x00000000fffff984 */ /* 0x000fe20000000800 */
[----:B------:R-:W-:Y:S01]  /*11ba0*/  @!PT LDS RZ, [RZ] ;  /* 0x00000000fffff984 */ /* 0x000fe20000000800 */
[----:B------:R-:W-:Y:S04]  /*11bb0*/  @P0 LDGSTS.E.BYPASS.LTC128B.128 [R8+0x1e400], desc[UR36][R2.64], !P4 ;  /* 0x1e40000002080fae */ /* 0x000fe8000e101d64 */
[----:B------:R-:W-:Y:S04]  /*11bc0*/  @P0 LDGSTS.E.BYPASS.LTC128B.128 [R8+0x21400], desc[UR36][R2.64+0x80], !P3 ;  /* 0x2140008002080fae */ /* 0x000fe8000d901d64 */
[----:B------:R0:W-:Y:S02]  /*11bd0*/  @P0 LDGSTS.E.BYPASS.LTC128B.128 [R8+0x24400], desc[UR36][R2.64+0x100], !P2 ;  /* 0x2440010002080fae */ /* 0x0001e4000d101d64 */
[----:B0-----:R-:W-:-:S07]  /*11be0*/  IMAD.MOV.U32 R2, RZ, RZ, R14 ;  /* 0x000000ffff027224 */ /* 0x001fce00078e000e */
[----:B------:R-:W-:Y:S05]  /*11bf0*/  WARPSYNC.COLLECTIVE R15, `(.L_x_3598) ;  /* 0x000000000f087348 */ /* 0x000fea0003c00000 */
[----:B------:R0:W1:Y:S02]  /*11c00*/  SHFL.IDX P6, R14, R13, R12, R11 ;  /* 0x0000000c0d0e7389 */ /* 0x00006400000c000b */
[----:B01----:R-:W-:Y:S01]  /*11c10*/  ENDCOLLECTIVE ;  /* 0x000000000000791b */ /* 0x003fe20003800000 */
.L_x_3598:
[----:B------:R-:W-:Y:S02]  /*11c20*/  @P1 IMAD R8, R5, 0x2, R22 ;  /* 0x0000000205081824 */ /* 0x000fe400078e0216 */
[----:B------:R-:W-:Y:S02]  /*11c30*/  IMAD.MOV.U32 R13, RZ, RZ, R0 ;  /* 0x000000ffff0d7224 */ /* 0x000fe400078e0000 */
[----:B------:R-:W-:Y:S02]  /*11c40*/  IMAD.MOV.U32 R12, RZ, RZ, 0x2 ;  /* 0x00000002ff0c7424 */ /* 0x000fe400078e00ff */
[----:B------:R-:W-:-:S07]  /*11c50*/  IMAD.MOV.U32 R3, RZ, RZ, R14 ;  /* 0x000000ffff037224 */ /* 0x000fce00078e000e */
[----:B------:R-:W-:Y:S05]  /*11c60*/  WARPSYNC.COLLECTIVE R15, `(.L_x_3599) ;  /* 0x000000000f087348 */ /* 0x000fea0003c00000 */
[----:B------:R0:W1:Y:S02]  /*11c70*/  SHFL.IDX P6, R14, R13, R12, R11 ;  /* 0x0000000c0d0e7389 */ /* 0x00006400000c000b */
[----:B01----:R-:W-:Y:S01]  /*11c80*/  ENDCOLLECTIVE ;  /* 0x000000000000791b */ /* 0x003fe20003800000 */
.L_x_3599:
[----:B------:R-:W-:-:S05]  /*11c90*/  @P1 LEA R3, P0, R31, R3, 0x1 ;  /* 0x000000031f031211 */ /* 0x000fca00078008ff */
[----:B------:R-:W-:-:S05]  /*11ca0*/  @P1 IMAD.X R2, RZ, RZ, R2, P0 ;  /* 0x000000ffff021224 */ /* 0x000fca00000e0602 */
[----:B------:R-:W-:Y:S02]  /*11cb0*/  @P1 LOP3.LUT R3, R3, R2, RZ, 0x3c, !PT ;  /* 0x0000000203031212 */ /* 0x000fe400078e3cff */
[----:B------:R-:W-:Y:S02]  /*11cc0*/  MOV R13, R4 ;  /* 0x00000004000d7202 */ /* 0x000fe40000000f00 */
[----:B------:R-:W-:-:S04]  /*11cd0*/  @P1 LOP3.LUT R2, R3, R2, RZ, 0x3c, !PT ;  /* 0x0000000203021212 */ /* 0x000fc800078e3cff */
[----:B------:R-:W-:-:S05]  /*11ce0*/  @P1 LOP3.LUT R3, R3, R2, RZ, 0x3c, !PT ;  /* 0x0000000203031212 */ /* 0x000fca00078e3cff */
[----:B------:R-:W-:Y:S01]  /*11cf0*/  @!PT LDS RZ, [RZ] ;  /* 0x00000000fffff984 */ /* 0x000fe20000000800 */
[----:B------:R-:W-:Y:S01]  /*11d00*/  @!PT LDS RZ, [RZ] ;  /* 0x00000000fffff984 */ /* 0x000fe20000000800 */
[----:B------:R-:W-:Y:S01]  /*11d10*/  @!PT LDS RZ, [RZ] ;  /* 0x00000000fffff984 */ /* 0x000fe20000000800 */
[----:B------:R-:W-:Y:S04]  /*11d20*/  @P1 LDGSTS.E.BYPASS.LTC128B.128 [R8+0x1ec00], desc[UR36][R2.64], !P4 ;  /* 0x1ec0000002081fae */ /* 0x000fe8000e101d64 */
[----:B------:R-:W-:Y:S04]  /*11d30*/  @P1 LDGSTS.E.BYPASS.LTC128B.128 [R8+0x21c00], desc[UR36][R2.64+0x80], !P3 ;  /* 0x21c0008002081fae */ /* 0x000fe8000d901d64 */
[----:B------:R0:W-:Y:S01]  /*11d40*/  @P1 LDGSTS.E.BYPASS.LTC128B.128 [R8+0x24c00], desc[UR36][R2.64+0x100], !P2 ;  /* 0x24c0010002081fae */ /* 0x0001e2000d101d64 */
[----:B------:R-:W-:Y:S01]  /*11d50*/  ISETP.GE.AND P1, PT, R6, 0x21, PT ;  /* 0x000000210600780c */ /* 0x000fe20003f26270 */
[----:B0-----:R-:W-:-:S12]  /*11d60*/  IMAD.MOV.U32 R2, RZ, RZ, R14 ;  /* 0x000000ffff027224 */ /* 0x001fd800078e000e */
[----:B------:R-:W-:Y:S05]  /*11d70*/  WARPSYNC.COLLECTIVE R15, `(.L_x_3600) ;  /* 0x000000000f087348 */ /* 0x000fea0003c00000 */
[----:B------:R0:W1:Y:S02]  /*11d80*/  SHFL.IDX P6, R14, R13, R12, R11 ;  /* 0x0000000c0d0e7389 */ /* 0x00006400000c000b */
[----:B01----:R-:W-:Y:S01]  /*11d90*/  ENDCOLLECTIVE ;  /* 0x000000000000791b */ /* 0x003fe20003800000 */
.L_x_3600:
[----:B------:R-:W-:Y:S02]  /*11da0*/  @P1 IMAD R8, R5, 0x2, R22 ;  /* 0x0000000205081824 */ /* 0x000fe400078e0216 */
[----:B------:R-:W-:Y:S02]  /*11db0*/  IMAD.MOV.U32 R13, RZ, RZ, R0 ;  /* 0x000000ffff0d7224 */ /* 0x000fe400078e0000 */
[----:B------:R-:W-:Y:S02]  /*11dc0*/  IMAD.MOV.U32 R12, RZ, RZ, 0x3 ;  /* 0x00000003ff0c7424 */ /* 0x000fe400078e00ff */
[----:B------:R-:W-:-:S07]  /*11dd0*/  IMAD.MOV.U32 R3, RZ, RZ, R14 ;  /* 0x000000ffff037224 */ /* 0x000fce00078e000e */
[----:B------:R-:W-:Y:S05]  /*11de0*/  WARPSYNC.COLLECTIVE R15, `(.L_x_3601) ;  /* 0x000000000f087348 */ /* 0x000fea0003c00000 */
[----:B------:R0:W1:Y:S02]  /*11df0*/  SHFL.IDX P6, R14, R13, R12, R11 ;  /* 0x0000000c0d0e7389 */ /* 0x00006400000c000b */
[----:B01----:R-:W-:Y:S01]  /*11e00*/  ENDCOLLECTIVE ;  /* 0x000000000000791b */ /* 0x003fe20003800000 */
.L_x_3601:
[----:B------:R-:W-:-:S05]  /*11e10*/  @P1 LEA R3, P0, R31, R3, 0x1 ;  /* 0x000000031f031211 */ /* 0x000fca00078008ff */
[----:B------:R-:W-:-:S05]  /*11e20*/  @P1 IMAD.X R2, RZ, RZ, R2, P0 ;  /* 0x000000ffff021224 */ /* 0x000fca00000e0602 */
        /* <DEDUP_REMOVED lines=15> */
.L_x_3602:
[----:B------:R-:W-:Y:S02]  /*11f20*/  @P1 IMAD R8, R5, 0x2, R22 ;  /* 0x0000000205081824 */ /* 0x000fe400078e0216 */
[----:B------:R-:W-:Y:S02]  /*11f30*/  IMAD.MOV.U32 R13, RZ, RZ, R0 ;  /* 0x000000ffff0d7224 */ /* 0x000fe400078e0000 */
[----:B------:R-:W-:Y:S02]  /*11f40*/  IMAD.MOV.U32 R12, RZ, RZ, 0x4 ;  /* 0x00000004ff0c7424 */ /* 0x000fe400078e00ff */
[----:B------:R-:W-:-:S07]  /*11f50*/  IMAD.MOV.U32 R3, RZ, RZ, R14 ;  /* 0x000000ffff037224 */ /* 0x000fce00078e000e */
[----:B------:R-:W-:Y:S05]  /*11f60*/  WARPSYNC.COLLECTIVE R15, `(.L_x_3603) ;  /* 0x000000000f087348 */ /* 0x000fea0003c00000 */
[----:B------:R0:W1:Y:S02]  /*11f70*/  SHFL.IDX P6, R14, R13, R12, R11 ;  /* 0x0000000c0d0e7389 */ /* 0x00006400000c000b */
[----:B01----:R-:W-:Y:S01]  /*11f80*/  ENDCOLLECTIVE ;  /* 0x000000000000791b */ /* 0x003fe20003800000 */
.L_x_3603:
[----:B------:R-:W-:-:S04]  /*11f90*/  @P1 LEA R3, P0, R31, R3, 0x1 ;  /* 0x000000031f031211 */ /* 0x000fc800078008ff */
[----:B------:R-:W-:-:S04]  /*11fa0*/  @P1 IADD3.X R2, RZ, R2, RZ, P0, !PT ;  /* 0x00000002ff021210 */ /* 0x000fc800007fe4ff */
        /* <DEDUP_REMOVED lines=15> */
.L_x_3604:
[----:B------:R-:W-:Y:S01]  /*120a0*/  @P1 IMAD R8, R5, 0x2, R22 ;  /* 0x0000000205081824 */ /* 0x000fe200078e0216 */
[----:B------:R-:W-:Y:S01]  /*120b0*/  MOV R13, R0 ;  /* 0x00000000000d7202 */ /* 0x000fe20000000f00 */
[----:B------:R-:W-:Y:S02]  /*120c0*/  IMAD.MOV.U32 R12, RZ, RZ, 0x5 ;  /* 0x00000005ff0c7424 */ /* 0x000fe400078e00ff */
[----:B------:R-:W-:-:S07]  /*120d0*/  IMAD.MOV.U32 R3, RZ, RZ, R14 ;  /* 0x000000ffff037224 */ /* 0x000fce00078e000e */
[----:B------:R-:W-:Y:S05]  /*120e0*/  WARPSYNC.COLLECTIVE R15, `(.L_x_3605) ;  /* 0x000000000f087348 */ /* 0x000fea0003c00000 */
[----:B------:R0:W1:Y:S02]  /*120f0*/  SHFL.IDX P6, R14, R13, R12, R11 ;  /* 0x0000000c0d0e7389 */ /* 0x00006400000c000b */
[----:B01----:R-:W-:Y:S01]  /*12100*/  ENDCOLLECTIVE ;  /* 0x000000000000791b */ /* 0x003fe20003800000 */
.L_x_3605:
        /* <DEDUP_REMOVED lines=10> */
.L_x_3606:
[----:B------:R-:W-:Y:S01]  /*121b0*/  @!PT LDS RZ, [RZ] ;  /* 0x00000000fffff984 */ /* 0x000fe20000000800 */
[----:B------:R-:W-:Y:S01]  /*121c0*/  @!PT LDS RZ, [RZ] ;  /* 0x00000000fffff984 */ /* 0x000fe20000000800 */
[----:B------:R-:W-:Y:S01]  /*121d0*/  @!PT LDS RZ, [RZ] ;  /* 0x00000000fffff984 */ /* 0x000fe20000000800 */
[----:B------:R-:W-:Y:S04]  /*121e0*/  @P1 LDGSTS.E.BYPASS.LTC128B.128 [R8+0x20400], desc[UR36][R2.64], !P4 ;  /* 0x2040000002081fae */ /* 0x000fe8000e101d64 */
[----:B------:R-:W-:Y:S04]  /*121f0*/  @P1 LDGSTS.E.BYPASS.LTC128B.128 [R8+0x23400], desc[UR36][R2.64+0x80], !P3 ;  /* 0x2340008002081fae */ /* 0x000fe8000d901d64 */
[----:B------:R0:W-:Y:S02]  /*12200*/  @P1 LDGSTS.E.BYPASS.LTC128B.128 [R8+0x26400], desc[UR36][R2.64+0x100], !P2 ;  /* 0x2640010002081fae */ /* 0x0001e4000d101d64 */
[----:B0-----:R-:W-:Y:S01]  /*12210*/  IMAD.MOV.U32 R2, RZ, RZ, R14 ;  /* 0x000000ffff027224 */ /* 0x001fe200078e000e */
[----:B------:R-:W-:Y:S06]  /*12220*/  BRA `(.L_x_3607) ;  /* 0xffffffbc009c7947 */ /* 0x000fec000383ffff */
.L_x_3535:
        /* <DEDUP_REMOVED lines=9> */
.L_x_3608:
[C---:B------:R-:W-:Y:S01]  /*122c0*/  VIADD R7, R4.reuse, 0x10 ;  /* 0x0000001004077836 */ /* 0x040fe20000000000 */
[----:B------:R-:W-:Y:S01]  /*122d0*/  ISETP.GE.AND P1, PT, R4, R6, PT ;  /* 0x000000060400720c */ /* 0x000fe20003f26270 */
[----:B------:R-:W-:Y:S01]  /*122e0*/  IMAD.MOV.U32 R13, RZ, RZ, R0 ;  /* 0x000000ffff0d7224 */ /* 0x000fe200078e0000 */
[----:B------:R-:W-:-:S11]  /*122f0*/  MOV R2, R14 ;  /* 0x0000000e00027202 */ /* 0x000fd60000000f00 */
[----:B------:R-:W-:Y:S05]  /*12300*/  WARPSYNC.COLLECTIVE R15, `(.L_x_3609) ;  /* 0x000000000f087348 */ /* 0x000fea0003c00000 */
[----:B------:R0:W1:Y:S02]  /*12310*/  SHFL.IDX P6, R14, R13, R12, R11 ;  /* 0x0000000c0d0e7389 */ /* 0x00006400000c000b */
[----:B01----:R-:W-:Y:S01]  /*12320*/  ENDCOLLECTIVE ;  /* 0x000000000000791b */ /* 0x003fe20003800000 */
.L_x_3609:
        /* <DEDUP_REMOVED lines=8> */
.L_x_3610:
[----:B------:R-:W-:Y:S01]  /*123b0*/  @!PT LDS RZ, [RZ] ;  /* 0x00000000fffff984 */ /* 0x000fe20000000800 */
[----:B------:R-:W-:Y:S01]  /*123c0*/  @!PT LDS RZ, [RZ] ;  /* 0x00000000fffff984 */ /* 0x000fe20000000800 */
[----:B------:R-:W-:Y:S01]  /*123d0*/  @!PT LDS RZ, [RZ] ;  /* 0x00000000fffff984 */ /* 0x000fe20000000800 */
[----:B------:R-:W-:Y:S04]  /*123e0*/  @!P1 LDGSTS.E.BYPASS.LTC128B.128 [R36+0x12400], desc[UR36][R2.64], !P3 ;  /* 0x1240000002249fae */ /* 0x000fe8000d901d64 */
[----:B------:R-:W-:Y:S04]  /*123f0*/  @!P1 LDGSTS.E.BYPASS.LTC128B.128 [R36+0x16400], desc[UR36][R2.64+0x80], !P2 ;  /* 0x1640008002249fae */ /* 0x000fe8000d101d64 */
[----:B------:R0:W-:Y:S01]  /*12400*/  @!P1 LDGSTS.E.BYPASS.LTC128B.128 [R36+0x1a400], desc[UR36][R2.64+0x100], !P0 ;  /* 0x1a40010002249fae */ /* 0x0001e2000c101d64 */
[----:B------:R-:W-:Y:S02]  /*12410*/  ISETP.GE.AND P1, PT, R7, R6, PT ;  /* 0x000000060700720c */ /* 0x000fe40003f26270 */
[----:B------:R-:W-:Y:S01]  /*12420*/  MOV R13, R0 ;  /* 0x00000000000d7202 */ /* 0x000fe20000000f00 */
[----:B0-----:R-:W-:-:S10]  /*12430*/  IMAD.MOV.U32 R2, RZ, RZ, R14 ;  /* 0x000000ffff027224 */ /* 0x001fd400078e000e */
[----:B------:R-:W-:Y:S05]  /*12440*/  WARPSYNC.COLLECTIVE R15, `(.L_x_3611) ;  /* 0x000000000f087348 */ /* 0x000fea0003c00000 */
[----:B------:R0:W1:Y:S02]  /*12450*/  SHFL.IDX P6, R14, R13, R12, R11 ;  /* 0x0000000c0d0e7389 */ /* 0x00006400000c000b */
[----:B01----:R-:W-:Y:S01]  /*12460*/  ENDCOLLECTIVE ;  /* 0x000000000000791b */ /* 0x003fe20003800000 */
.L_x_3611:
        /* <DEDUP_REMOVED lines=8> */
.L_x_3612:
        /* <DEDUP_REMOVED lines=14> */
.L_x_3613:
        /* <DEDUP_REMOVED lines=8> */
.L_x_3614:
        /* <DEDUP_REMOVED lines=14> */
.L_x_3615:
[----:B------:R-:W-:Y:S02]  /*12730*/  IMAD.MOV.U32 R13, RZ, RZ, R5 ;  /* 0x000000ffff0d7224 */ /* 0x000fe400078e0005 */
[----:B------:R-:W-:Y:S01]  /*12740*/  IMAD.MOV.U32 R12, RZ, RZ, 0x4 ;  /* 0x00000004ff0c7424 */ /* 0x000fe200078e00ff */
[----:B------:R-:W-:-:S05]  /*12750*/  @!P1 LEA R14, P4, R31, R14, 0x1 ;  /* 0x0000000e1f0e9211 */ /* 0x000fca00078808ff */
[----:B------:R-:W-:Y:S01]  /*12760*/  @!P1 IMAD.X R7, RZ, RZ, R2, P4 ;  /* 0x000000ffff079224 */ /* 0x000fe200020e0602 */
[----:B------:R-:W-:-:S07]  /*12770*/  @!P1 MOV R2, R14 ;  /* 0x0000000e00029202 */ /* 0x000fce0000000f00 */
[----:B------:R-:W-:Y:S05]  /*12780*/  WARPSYNC.COLLECTIVE R15, `(.L_x_3616) ;  /* 0x000000000f087348 */ /* 0x000fea0003c00000 */
[----:B------:R0:W1:Y:S02]  /*12790*/  SHFL.IDX P6, R14, R13, R12, R11 ;  /* 0x0000000c0d0e7389 */ /* 0x00006400000c000b */
[----:B01----:R-:W-:Y:S01]  /*127a0*/  ENDCOLLECTIVE ;  /* 0x000000000000791b */ /* 0x003fe20003800000 */
.L_x_3616:
        /* <DEDUP_REMOVED lines=14> */
.L_x_3617:
        /* <DEDUP_REMOVED lines=8> */
.L_x_3618:
[----:B------:R-:W-:Y:S01]  /*12910*/  @!P1 MOV R3, R7 ;  /* 0x0000000700039202 */ /* 0x000fe20000000f00 */
[----:B------:R-:W-:-:S04]  /*12920*/  VIADD R7, R4, 0x50 ;  /* 0x0000005004077836 */ /* 0x000fc80000000000 */
        /* <DEDUP_REMOVED lines=12> */
.L_x_3619:
        /* <DEDUP_REMOVED lines=8> */
.L_x_3620:
[----:B------:R-:W-:Y:S01]  /*12a70*/  @!P1 IMAD.MOV.U32 R3, RZ, RZ, R7 ;  /* 0x000000ffff039224 */ /* 0x000fe200078e0007 */
[----:B------:R-:W-:-:S04]  /*12a80*/  IADD3 R7, R4, 0x60, RZ ;  /* 0x0000006004077810 */ /* 0x000fc80007ffe0ff */
        /* <DEDUP_REMOVED lines=12> */
.L_x_3621:
        /* <DEDUP_REMOVED lines=8> */
.L_x_3622:
[----:B------:R-:W-:-:S05]  /*12bd0*/  @!P1 IMAD.MOV.U32 R3, RZ, RZ, R7 ;  /* 0x000000ffff039224 */ /* 0x000fca00078e0007 */
[----:B------:R-:W-:Y:S01]  /*12be0*/  @!PT LDS RZ, [RZ] ;  /* 0x00000000fffff984 */ /* 0x000fe20000000800 */
[----:B------:R-:W-:Y:S01]  /*12bf0*/  @!PT LDS RZ, [RZ] ;  /* 0x00000000fffff984 */ /* 0x000fe20000000800 */
[----:B------:R-:W-:Y:S01]  /*12c00*/  @!PT LDS RZ, [RZ] ;  /* 0x00000000fffff984 */ /* 0x000fe20000000800 */
[----:B------:R0:W-:Y:S04]  /*12c10*/  @!P1 LDGSTS.E.BYPASS.LTC128B.128 [R36+0x15400], desc[UR36][R2.64], !P3 ;  /* 0x1540000002249fae */ /* 0x0001e8000d901d64 */
[----:B------:R0:W-:Y:S01]  /*12c20*/  @!P1 LDGSTS.E.BYPASS.LTC128B.128 [R36+0x19400], desc[UR36][R2.64+0x80], !P2 ;  /* 0x1940008002249fae */ /* 0x0001e2000d101d64 */
[----:B------:R-:W-:-:S03]  /*12c30*/  IMAD.MOV.U32 R13, RZ, RZ, R0 ;  /* 0x000000ffff0d7224 */ /* 0x000fc600078e0000 */
[----:B------:R0:W-:Y:S01]  /*12c40*/  @!P1 LDGSTS.E.BYPASS.LTC128B.128 [R36+0x1d400], desc[UR36][R2.64+0x100], !P0 ;  /* 0x1d40010002249fae */ /* 0x0001e2000c101d64 */
[----:B------:R-:W-:-:S07]  /*12c50*/  IMAD.MOV.U32 R5, RZ, RZ, R14 ;  /* 0x000000ffff057224 */ /* 0x000fce00078e000e */
[----:B0-----:R-:W-:Y:S05]  /*12c60*/  WARPSYNC.COLLECTIVE R15, `(.L_x_3623) ;  /* 0x000000000f087348 */ /* 0x001fea0003c00000 */
[----:B------:R1:W2:Y:S02]  /*12c70*/  SHFL.IDX P6, R14, R13, R12, R11 ;  /* 0x0000000c0d0e7389 */ /* 0x0002a400000c000b */
[----:B012---:R-:W-:Y:S01]  /*12c80*/  ENDCOLLECTIVE ;  /* 0x000000000000791b */ /* 0x007fe20003800000 */
.L_x_3623:
[----:B------:R-:W-:Y:S05]  /*12c90*/  BRA `(.L_x_3624) ;  /* 0xffffffbc00f87947 */ /* 0x000fea000383ffff */
.L_x_3540:
[----:B0-----:R0:W1:Y:S02]  /*12ca0*/  SYNCS.PHASECHK.TRANS64.TRYWAIT P0, [R22+URZ+0x30820], R3 ;  /* 0x03082003160075a7 */ /* 0x001064000800017f */
[----:B-1----:R-:W-:Y:S05]  /*12cb0*/  @!P0 NANOSLEEP.SYNCS 0x989680 ;  /* 0x009896800000895d */ /* 0x002fea0003900000 */
[----:B------:R-:W1:Y:S02]  /*12cc0*/  @!P0 SYNCS.PHASECHK.TRANS64 P0, [R22+URZ+0x30820], R3 ;  /* 0x03082003160085a7 */ /* 0x000e64000800007f */
[----:B-1----:R-:W-:Y:S05]  /*12cd0*/  @!P0 BRA `(.L_x_3540) ;  /* 0xfffffffc00f08947 */ /* 0x002fea000383ffff */
[----:B------:R-:W-:Y:S05]  /*12ce0*/  BRA `(.L_x_3625) ;  /* 0xffffffc000707947 */ /* 0x000fea000383ffff */
.L_x_3545:
[----:B0-----:R0:W1:Y:S02]  /*12cf0*/  SYNCS.PHASECHK.TRANS64.TRYWAIT P0, [R6+URZ+0x30840], R3 ;  /* 0x03084003060075a7 */ /* 0x001064000800017f */
[----:B-1----:R-:W-:Y:S05]  /*12d00*/  @!P0 NANOSLEEP.SYNCS 0x989680 ;  /* 0x009896800000895d */ /* 0x002fea0003900000 */
[----:B------:R-:W1:Y:S02]  /*12d10*/  @!P0 SYNCS.PHASECHK.TRANS64 P0, [R6+URZ+0x30840], R3 ;  /* 0x03084003060085a7 */ /* 0x000e64000800007f */
[----:B-1----:R-:W-:Y:S05]  /*12d20*/  @!P0 BRA `(.L_x_3545) ;  /* 0xfffffffc00f08947 */ /* 0x002fea000383ffff */
[----:B------:R-:W-:Y:S05]  /*12d30*/  BRA `(.L_x_3626) ;  /* 0xffffffc4004c7947 */ /* 0x000fea000383ffff */
.L_x_3546:
        /* <DEDUP_REMOVED lines=8> */
.L_x_3628:
[----:B------:R-:W-:Y:S05]  /*12dc0*/  BSYNC B1 ;  /* 0x0000000000017941 */ /* 0x000fea0003800000 */
.L_x_3627:
        /* <DEDUP_REMOVED lines=11> */
.L_x_3629:
[----:B------:R-:W-:Y:S01]  /*12e80*/  IMAD R5, R5, 0x2, R22 ;  /* 0x0000000205057824 */ /* 0x000fe200078e0216 */
[----:B------:R-:W-:Y:S01]  /*12e90*/  LOP3.LUT P1, RZ, R23, 0x4, RZ, 0xc0, !PT ;  /* 0x0000000417ff7812 */ /* 0x000fe2000782c0ff */
[----:B------:R-:W-:Y:S02]  /*12ea0*/  IMAD.MOV.U32 R13, RZ, RZ, R8 ;  /* 0x000000ffff0d7224 */ /* 0x000fe400078e0008 */
[----:B------:R-:W-:Y:S02]  /*12eb0*/  IMAD.MOV.U32 R12, RZ, RZ, 0x1 ;  /* 0x00000001ff0c7424 */ /* 0x000fe400078e00ff */
[----:B------:R-:W-:-:S08]  /*12ec0*/  IMAD.MOV.U32 R2, RZ, RZ, R14 ;  /* 0x000000ffff027224 */ /* 0x000fd000078e000e */
[----:B------:R-:W-:Y:S05]  /*12ed0*/  WARPSYNC.COLLECTIVE R15, `(.L_x_3630) ;  /* 0x000000000f087348 */ /* 0x000fea0003c00000 */
[----:B------:R0:W1:Y:S02]  /*12ee0*/  SHFL.IDX P6, R14, R13, R12, R11 ;  /* 0x0000000c0d0e7389 */ /* 0x00006400000c000b */
[----:B01----:R-:W-:Y:S01]  /*12ef0*/  ENDCOLLECTIVE ;  /* 0x000000000000791b */ /* 0x003fe20003800000 */
.L_x_3630:
        /* <DEDUP_REMOVED lines=8> */
[----:B------:R0:W-:Y:S02]  /*12f80*/  LDGSTS.E.BYPASS.LTC128B.128 [R5+0x24400], desc[UR36][R2.64+0x100], !P4 ;  /* 0x2440010002057fae */ /* 0x0001e4000e101d64 */
[----:B0-----:R-:W-:-:S07]  /*12f90*/  MOV R3, R14 ;  /* 0x0000000e00037202 */ /* 0x001fce0000000f00 */
[----:B------:R-:W-:Y:S05]  /*12fa0*/  WARPSYNC.COLLECTIVE R15, `(.L_x_3631) ;  /* 0x000000000f087348 */ /* 0x000fea0003c00000 */
[----:B------:R0:W1:Y:S02]  /*12fb0*/  SHFL.IDX P6, R14, R13, R12, R11 ;  /* 0x0000000c0d0e7389 */ /* 0x00006400000c000b */
[----:B01----:R-:W-:Y:S01]  /*12fc0*/  ENDCOLLECTIVE ;  /* 0x000000000000791b */ /* 0x003fe20003800000 */
.L_x_3631:
[----:B------:R-:W-:Y:S02]  /*12fd0*/  IMAD.MOV.U32 R13, RZ, RZ, R8 ;  /* 0x000000ffff0d7224 */ /* 0x000fe400078e0008 */
[----:B------:R-:W-:Y:S02]  /*12fe0*/  IMAD.MOV.U32 R12, RZ, RZ, 0x2 ;  /* 0x00000002ff0c7424 */ /* 0x000fe400078e00ff */
[----:B------:R-:W-:-:S07]  /*12ff0*/  IMAD.MOV.U32 R2, RZ, RZ, R14 ;  /* 0x000000ffff027224 */ /* 0x000fce00078e000e */
[----:B------:R-:W-:Y:S05]  /*13000*/  WARPSYNC.COLLECTIVE R15, `(.L_x_3632) ;  /* 0x000000000f087348 */ /* 0x000fea0003c00000 */
[----:B------:R0:W1:Y:S02]  /*13010*/  SHFL.IDX P6, R14, R13, R12, R11 ;  /* 0x0000000c0d0e7389 */ /* 0x00006400000c000b */
[----:B01----:R-:W-:Y:S01]  /*13020*/  ENDCOLLECTIVE ;  /* 0x000000000000791b */ /* 0x003fe20003800000 */
.L_x_3632:
        /* <DEDUP_REMOVED lines=9> */
[----:B------:R-:W-:-:S07]  /*130c0*/  IMAD.MOV.U32 R35, RZ, RZ, R14 ;  /* 0x000000ffff237224 */ /* 0x000fce00078e000e */
[----:B0-----:R-:W-:Y:S05]  /*130d0*/  WARPSYNC.COLLECTIVE R15, `(.L_x_3633) ;  /* 0x000000000f087348 */ /* 0x001fea0003c00000 */
[----:B------:R1:W2:Y:S02]  /*130e0*/  SHFL.IDX P6, R14, R13, R12, R11 ;  /* 0x0000000c0d0e7389 */ /* 0x0002a400000c000b */
[----:B012---:R-:W-:Y:S01]  /*130f0*/  ENDCOLLECTIVE ;  /* 0x000000000000791b */ /* 0x007fe20003800000 */
.L_x_3633:
[----:B------:R-:W-:Y:S02]  /*13100*/  IMAD.MOV.U32 R13, RZ, RZ, R8 ;  /* 0x000000ffff0d7224 */ /* 0x000fe400078e0008 */
[----:B------:R-:W-:Y:S02]  /*13110*/  IMAD.MOV.U32 R12, RZ, RZ, 0x3 ;  /* 0x00000003ff0c7424 */ /* 0x000fe400078e00ff */
[----:B------:R-:W-:-:S07]  /*13120*/  IMAD.MOV.U32 R2, RZ, RZ, R14 ;  /* 0x000000ffff027224 */ /* 0x000fce00078e000e */
[----:B------:R-:W-:Y:S05]  /*13130*/  WARPSYNC.COLLECTIVE R15, `(.L_x_3634) ;  /* 0x000000000f087348 */ /* 0x000fea0003c00000 */
[----:B------:R0:W1:Y:S02]  /*13140*/  SHFL.IDX P6, R14, R13, R12, R11 ;  /* 0x0000000c0d0e7389 */ /* 0x00006400000c000b */
[----:B01----:R-:W-:Y:S01]  /*13150*/  ENDCOLLECTIVE ;  /* 0x000000000000791b */ /* 0x003fe20003800000 */
.L_x_3634:
[----:B------:R-:W-:-:S04]  /*13160*/  IADD3 R2, P0, R2, R4, RZ ;  /* 0x0000000402027210 */ /* 0x000fc80007f1e0ff */
[----:B------:R-:W-:-:S05]  /*13170*/  IADD3.X R3, RZ, R35, RZ, P0, !PT ;  /* 0x00000023ff037210 */ /* 0x000fca00007fe4ff */
        /* <DEDUP_REMOVED lines=11> */
.L_x_3635:
[----:B------:R-:W-:Y:S02]  /*13230*/  IMAD.MOV.U32 R13, RZ, RZ, R8 ;  /* 0x000000ffff0d7224 */ /* 0x000fe400078e0008 */
[----:B------:R-:W-:Y:S02]  /*13240*/  IMAD.MOV.U32 R12, RZ, RZ, 0x4 ;  /* 0x00000004ff0c7424 */ /* 0x000fe400078e00ff */
[----:B------:R-:W-:-:S07]  /*13250*/  IMAD.MOV.U32 R2, RZ, RZ, R14 ;  /* 0x000000ffff027224 */ /* 0x000fce00078e000e */
[----:B------:R-:W-:Y:S05]  /*13260*/  WARPSYNC.COLLECTIVE R15, `(.L_x_3636) ;  /* 0x000000000f087348 */ /* 0x000fea0003c00000 */
[----:B------:R0:W1:Y:S02]  /*13270*/  SHFL.IDX P6, R14, R13, R12, R11 ;  /* 0x0000000c0d0e7389 */ /* 0x00006400000c000b */
[----:B01----:R-:W-:Y:S01]  /*13280*/  ENDCOLLECTIVE ;  /* 0x000000000000791b */ /* 0x003fe20003800000 */
.L_x_3636:
        /* <DEDUP_REMOVED lines=9> */
[----:B------:R-:W-:-:S07]  /*13320*/  MOV R35, R14 ;  /* 0x0000000e00237202 */ /* 0x000fce0000000f00 */
[----:B0-----:R-:W-:Y:S05]  /*13330*/  WARPSYNC.COLLECTIVE R15, `(.L_x_3637) ;  /* 0x000000000f087348 */ /* 0x001fea0003c00000 */
[----:B------:R1:W2:Y:S02]  /*13340*/  SHFL.IDX P6, R14, R13, R12, R11 ;  /* 0x0000000c0d0e7389 */ /* 0x0002a400000c000b */
[----:B012---:R-:W-:Y:S01]  /*13350*/  ENDCOLLECTIVE ;  /* 0x000000000000791b */ /* 0x007fe20003800000 */
.L_x_3637:
[----:B------:R-:W-:Y:S02]  /*13360*/  IMAD.MOV.U32 R13, RZ, RZ, R8 ;  /* 0x000000ffff0d7224 */ /* 0x000fe400078e0008 */
[----:B------:R-:W-:Y:S02]  /*13370*/  IMAD.MOV.U32 R12, RZ, RZ, 0x5 ;  /* 0x00000005ff0c7424 */ /* 0x000fe400078e00ff */
[----:B------:R-:W-:-:S07]  /*13380*/  IMAD.MOV.U32 R2, RZ, RZ, R14 ;  /* 0x000000ffff027224 */ /* 0x000fce00078e000e */
[----:B------:R-:W-:Y:S05]  /*13390*/  WARPSYNC.COLLECTIVE R15, `(.L_x_3638) ;  /* 0x000000000f087348 */ /* 0x000fea0003c00000 */
[----:B------:R0:W1:Y:S02]  /*133a0*/  SHFL.IDX P6, R14, R13, R12, R11 ;  /* 0x0000000c0d0e7389 */ /* 0x00006400000c000b */
[----:B01----:R-:W-:Y:S01]  /*133b0*/  ENDCOLLECTIVE ;  /* 0x000000000000791b */ /* 0x003fe20003800000 */
.L_x_3638:
[----:B------:R-:W-:-:S05]  /*133c0*/  IADD3 R2, P0, R2, R4, RZ ;  /* 0x0000000402027210 */ /* 0x000fca0007f1e0ff */
[----:B------:R-:W-:-:S05]  /*133d0*/  IMAD.X R3, RZ, RZ, R35, P0 ;  /* 0x000000ffff037224 */ /* 0x000fca00000e0623 */
[----:B------:R-:W-:Y:S01]  /*133e0*/  @!PT LDS RZ, [RZ] ;  /* 0x00000000fffff984 */ /* 0x000fe20000000800 */
[----:B------:R-:W-:Y:S01]  /*133f0*/  @!PT LDS RZ, [RZ] ;  /* 0x00000000fffff984 */ /* 0x000fe20000000800 */
[----:B------:R-:W-:Y:S01]  /*13400*/  @!PT LDS RZ, [RZ] ;  /* 0x00000000fffff984 */ /* 0x000fe20000000800 */
[----:B------:R0:W-:Y:S01]  /*13410*/  LDGSTS.E.BYPASS.LTC128B.128 [R5+0x20400], desc[UR36][R2.64], !P1 ;  /* 0x2040000002057fae */ /* 0x0001e2000c901d64 */
[----:B------:R-:W-:Y:S01]  /*13420*/  IMAD.MOV.U32 R13, RZ, RZ, R7 ;  /* 0x000000ffff0d7224 */ /* 0x000fe200078e0007 */
[----:B------:R-:W-:Y:S02]  /*13430*/  LOP3.LUT P1, RZ, R23, 0x100, RZ, 0xc0, !PT ;  /* 0x0000010017ff7812 */ /* 0x000fe4000782c0ff */
[----:B------:R0:W-:Y:S04]  /*13440*/  LDGSTS.E.BYPASS.LTC128B.128 [R5+0x23400], desc[UR36][R2.64+0x80], !P5 ;  /* 0x2340008002057fae */ /* 0x0001e8000e901d64 */
[----:B------:R0:W-:Y:S01]  /*13450*/  LDGSTS.E.BYPASS.LTC128B.128 [R5+0x26400], desc[UR36][R2.64+0x100], !P4 ;  /* 0x2640010002057fae */ /* 0x0001e2000e101d64 */
[----:B------:R-:W-:-:S07]  /*13460*/  IMAD.MOV.U32 R35, RZ, RZ, R14 ;  /* 0x000000ffff237224 */ /* 0x000fce00078e000e */
[----:B0-----:R-:W-:Y:S05]  /*13470*/  WARPSYNC.COLLECTIVE R15, `(.L_x_3639) ;  /* 0x000000000f087348 */ /* 0x001fea0003c00000 */
[----:B------:R1:W2:Y:S02]  /*13480*/  SHFL.IDX P6, R14, R13, R12, R11 ;  /* 0x0000000c0d0e7389 */ /* 0x0002a400000c000b */
[----:B012---:R-:W-:Y:S01]  /*13490*/  ENDCOLLECTIVE ;  /* 0x000000000000791b */ /* 0x007fe20003800000 */
.L_x_3639:
[----:B------:R-:W-:Y:S01]  /*134a0*/  IMAD.MOV.U32 R2, RZ, RZ, R14 ;  /* 0x000000ffff027224 */ /* 0x000fe200078e000e */
[----:B------:R-:W-:Y:S06]  /*134b0*/  BRA `(.L_x_3640) ;  /* 0xffffffc0006c7947 */ /* 0x000fec000383ffff */
.L_x_3551:
[----:B0-----:R0:W1:Y:S02]  /*134c0*/  SYNCS.PHASECHK.TRANS64.TRYWAIT P0, [R6+URZ+0x30860], R2 ;  /* 0x03086002060075a7 */ /* 0x001064000800017f */
[----:B-1----:R-:W-:Y:S05]  /*134d0*/  @!P0 NANOSLEEP.SYNCS 0x989680 ;  /* 0x009896800000895d */ /* 0x002fea0003900000 */
[----:B------:R-:W1:Y:S02]  /*134e0*/  @!P0 SYNCS.PHASECHK.TRANS64 P0, [R6+URZ+0x30860], R2 ;  /* 0x03086002060085a7 */ /* 0x000e64000800007f */
[----:B-1----:R-:W-:Y:S05]  /*134f0*/  @!P0 BRA `(.L_x_3551) ;  /* 0xfffffffc00f08947 */ /* 0x002fea000383ffff */
[----:B------:R-:W-:Y:S05]  /*13500*/  BRA `(.L_x_3641) ;  /* 0xffffffc000d07947 */ /* 0x000fea000383ffff */
.L_x_3552:
        /* <DEDUP_REMOVED lines=8> */
.L_x_3643:
[----:B------:R-:W-:Y:S05]  /*13590*/  BSYNC B1 ;  /* 0x0000000000017941 */ /* 0x000fea0003800000 */
.L_x_3642:
        /* <DEDUP_REMOVED lines=9> */
.L_x_3644:
[----:B------:R-:W-:Y:S02]  /*13630*/  IMAD.MOV.U32 R13, RZ, RZ, R24 ;  /* 0x000000ffff0d7224 */ /* 0x000fe400078e0018 */
[----:B------:R-:W-:Y:S01]  /*13640*/  IMAD.MOV.U32 R12, RZ, RZ, 0x1 ;  /* 0x00000001ff0c7424 */ /* 0x000fe200078e00ff */
[----:B------:R-:W-:-:S07]  /*13650*/  MOV R2, R14 ;  /* 0x0000000e00027202 */ /* 0x000fce0000000f00 */
[----:B------:R-:W-:Y:S05]  /*13660*/  WARPSYNC.COLLECTIVE R15, `(.L_x_3645) ;  /* 0x000000000f087348 */ /* 0x000fea0003c00000 */
[----:B------:R0:W1:Y:S02]  /*13670*/  SHFL.IDX P6, R14, R13, R12, R11 ;  /* 0x0000000c0d0e7389 */ /* 0x00006400000c000b */
[----:B01----:R-:W-:Y:S01]  /*13680*/  ENDCOLLECTIVE ;  /* 0x000000000000791b */ /* 0x003fe20003800000 */
.L_x_3645:
        /* <DEDUP_REMOVED lines=16> */
.L_x_3646:
[----:B------:R-:W-:Y:S01]  /*13790*/  MOV R13, R24 ;  /* 0x00000018000d7202 */ /* 0x000fe20000000f00 */
[----:B------:R-:W-:Y:S02]  /*137a0*/  IMAD.MOV.U32 R12, RZ, RZ, 0x2 ;  /* 0x00000002ff0c7424 */ /* 0x000fe400078e00ff */
[----:B------:R-:W-:-:S07]  /*137b0*/  IMAD.MOV.U32 R2, RZ, RZ, R14 ;  /* 0x000000ffff027224 */ /* 0x000fce00078e000e */
[----:B------:R-:W-:Y:S05]  /*137c0*/  WARPSYNC.COLLECTIVE R15, `(.L_x_3647) ;  /* 0x000000000f087348 */ /* 0x000fea0003c00000 */
[----:B------:R0:W1:Y:S02]  /*137d0*/  SHFL.IDX P6, R14, R13, R12, R11 ;  /* 0x0000000c0d0e7389 */ /* 0x00006400000c000b */
[----:B01----:R-:W-:Y:S01]  /*137e0*/  ENDCOLLECTIVE ;  /* 0x000000000000791b */ /* 0x003fe20003800000 */
.L_x_3647:
        /* <DEDUP_REMOVED lines=16> */
.L_x_3648:
[----:B------:R-:W-:Y:S02]  /*138f0*/  IMAD.MOV.U32 R13, RZ, RZ, R24 ;  /* 0x000000ffff0d7224 */ /* 0x000fe400078e0018 */
[----:B------:R-:W-:Y:S02]  /*13900*/  IMAD.MOV.U32 R12, RZ, RZ, 0x3 ;  /* 0x00000003ff0c7424 */ /* 0x000fe400078e00ff */
[----:B------:R-:W-:-:S07]  /*13910*/  IMAD.MOV.U32 R2, RZ, RZ, R14 ;  /* 0x000000ffff027224 */ /* 0x000fce00078e000e */
[----:B------:R-:W-:Y:S05]  /*13920*/  WARPSYNC.COLLECTIVE R15, `(.L_x_3649) ;  /* 0x000000000f087348 */ /* 0x000fea0003c00000 */
[----:B------:R0:W1:Y:S02]  /*13930*/  SHFL.IDX P6, R14, R13, R12, R11 ;  /* 0x0000000c0d0e7389 */ /* 0x00006400000c000b */
[----:B01----:R-:W-:Y:S01]  /*13940*/  ENDCOLLECTIVE ;  /* 0x000000000000791b */ /* 0x003fe20003800000 */
.L_x_3649:
        /* <DEDUP_REMOVED lines=16> */
.L_x_3650:
[----:B------:R-:W-:Y:S02]  /*13a50*/  IMAD.MOV.U32 R13, RZ, RZ, R24 ;  /* 0x000000ffff0d7224 */ /* 0x000fe400078e0018 */
[----:B------:R-:W-:Y:S02]  /*13a60*/  IMAD.MOV.U32 R12, RZ, RZ, 0x4 ;  /* 0x00000004ff0c7424 */ /* 0x000fe400078e00ff */
[----:B------:R-:W-:-:S07]  /*13a70*/  IMAD.MOV.U32 R2, RZ, RZ, R14 ;  /* 0x000000ffff027224 */ /* 0x000fce00078e000e */
[----:B------:R-:W-:Y:S05]  /*13a80*/  WARPSYNC.COLLECTIVE R15, `(.L_x_3651) ;  /* 0x000000000f087348 */ /* 0x000fea0003c00000 */
[----:B------:R0:W1:Y:S02]  /*13a90*/  SHFL.IDX P6, R14, R13, R12, R11 ;  /* 0x0000000c0d0e7389 */ /* 0x00006400000c000b */
[----:B01----:R-:W-:Y:S01]  /*13aa0*/  ENDCOLLECTIVE ;  /* 0x000000000000791b */ /* 0x003fe20003800000 */
.L_x_3651:
        /* <DEDUP_REMOVED lines=16> */
.L_x_3652:
[----:B------:R-:W-:Y:S01]  /*13bb0*/  MOV R13, R24 ;  /* 0x00000018000d7202 */ /* 0x000fe20000000f00 */
[----:B------:R-:W-:Y:S02]  /*13bc0*/  IMAD.MOV.U32 R12, RZ, RZ, 0x5 ;  /* 0x00000005ff0c7424 */ /* 0x000fe400078e00ff */
[----:B------:R-:W-:-:S07]  /*13bd0*/  IMAD.MOV.U32 R2, RZ, RZ, R14 ;  /* 0x000000ffff027224 */ /* 0x000fce00078e000e */
[----:B------:R-:W-:Y:S05]  /*13be0*/  WARPSYNC.COLLECTIVE R15, `(.L_x_3653) ;  /* 0x000000000f087348 */ /* 0x000fea0003c00000 */
[----:B------:R0:W1:Y:S02]  /*13bf0*/  SHFL.IDX P6, R14, R13, R12, R11 ;  /* 0x0000000c0d0e7389 */ /* 0x00006400000c000b */
[----:B01----:R-:W-:Y:S01]  /*13c00*/  ENDCOLLECTIVE ;  /* 0x000000000000791b */ /* 0x003fe20003800000 */
.L_x_3653:
        /* <DEDUP_REMOVED lines=13> */
.L_x_3654:
[----:B------:R-:W-:Y:S01]  /*13ce0*/  @!PT LDS RZ, [RZ] ;  /* 0x00000000fffff984 */ /* 0x000fe20000000800 */
[----:B------:R-:W-:Y:S01]  /*13cf0*/  @!PT LDS RZ, [RZ] ;  /* 0x00000000fffff984 */ /* 0x000fe20000000800 */
[----:B------:R-:W-:Y:S01]  /*13d00*/  @!PT LDS RZ, [RZ] ;  /* 0x00000000fffff984 */ /* 0x000fe20000000800 */
[----:B------:R0:W-:Y:S01]  /*13d10*/  LDGSTS.E.BYPASS.LTC128B.128 [R5+0x5400], desc[UR36][R2.64+0x80], !P0 ;  /* 0x0540008002057fae */ /* 0x0001e2000c101d64 */
[----:B------:R-:W-:-:S13]  /*13d20*/  ISETP.LT.OR P0, PT, R7, 0x41, P1 ;  /* 0x000000410700780c */ /* 0x000fda0000f01670 */
[----:B------:R0:W-:Y:S01]  /*13d30*/  LDGSTS.E.BYPASS.LTC128B.128 [R5+0x8400], desc[UR36][R2.64+0x100], !P0 ;  /* 0x0840010002057fae */ /* 0x0001e2000c101d64 */
[----:B------:R-:W-:Y:S05]  /*13d40*/  BRA `(.L_x_3655) ;  /* 0xffffffbc00b47947 */ /* 0x000fea000383ffff */
.L_x_3560:
[----:B0-----:R0:W1:Y:S02]  /*13d50*/  SYNCS.PHASECHK.TRANS64.TRYWAIT P0, [R0+URZ+0x30860], R3 ;  /* 0x03086003000075a7 */ /* 0x001064000800017f */
[----:B-1----:R-:W-:Y:S05]  /*13d60*/  @!P0 NANOSLEEP.SYNCS 0x989680 ;  /* 0x009896800000895d */ /* 0x002fea0003900000 */
[----:B------:R-:W1:Y:S02]  /*13d70*/  @!P0 SYNCS.PHASECHK.TRANS64 P0, [R0+URZ+0x30860], R3 ;  /* 0x03086003000085a7 */ /* 0x000e64000800007f */
[----:B-1----:R-:W-:Y:S05]  /*13d80*/  @!P0 BRA `(.L_x_3560) ;  /* 0xfffffffc00f08947 */ /* 0x002fea000383ffff */
[----:B------:R-:W-:Y:S05]  /*13d90*/  BRA `(.L_x_3656) ;  /* 0xffffffc000cc7947 */ /* 0x000fea000383ffff */
.L_x_3561:
[----:B------:R-:W-:Y:S01]  /*13da0*/  BSSY B0, `(.L_x_3657) ;  /* 0x0000008000007945 */ /* 0x000fe20003800000 */
[----:B------:R-:W-:Y:S02]  /*13db0*/  IMAD.MOV.U32 R13, RZ, RZ, R24 ;  /* 0x000000ffff0d7224 */ /* 0x000fe400078e0018 */
[----:B------:R-:W-:Y:S02]  /*13dc0*/  IMAD.MOV.U32 R12, RZ, RZ, RZ ;  /* 0x000000ffff0c7224 */ /* 0x000fe400078e00ff */
[----:B------:R-:W-:Y:S02]  /*13dd0*/  IMAD.MOV.U32 R11, RZ, RZ, 0x181f ;  /* 0x0000181fff0b7424 */ /* 0x000fe400078e00ff */
[----:B------:R-:W-:-:S07]  /*13de0*/  IMAD.MOV.U32 R15, RZ, RZ, -0x1 ;  /* 0xffffffffff0f7424 */ /* 0x000fce00078e00ff */
[----:B0-2---:R-:W-:Y:S05]  /*13df0*/  WARPSYNC.COLLECTIVE R15, `(.L_x_3658) ;  /* 0x000000000f087348 */ /* 0x005fea0003c00000 */
[----:B--2---:R1:W2:Y:S02]  /*13e00*/  SHFL.IDX P6, R14, R13, R12, R11 ;  /* 0x0000000c0d0e7389 */ /* 0x0042a400000c000b */
[----:B012---:R-:W-:Y:S01]  /*13e10*/  ENDCOLLECTIVE ;  /* 0x000000000000791b */ /* 0x007fe20003800000 */
.L_x_3658:
[----:B------:R-:W-:Y:S05]  /*13e20*/  BSYNC B0 ;  /* 0x0000000000007941 */ /* 0x000fea0003800000 */
.L_x_3657:
[----:B------:R-:W-:Y:S01]  /*13e30*/  MOV R13, R18 ;  /* 0x00000012000d7202 */ /* 0x000fe20000000f00 */
        /* <DEDUP_REMOVED lines=8> */
.L_x_3659:
[----:B------:R-:W-:Y:S01]  /*13ec0*/  ULDC UR4, c[0x0][0x2f4] ;  /* 0x0000bd0000047ab9 */ /* 0x000fe20000000800 */
[----:B------:R-:W-:Y:S01]  /*13ed0*/  IMAD R4, R7, 0x2, R22 ;  /* 0x0000000207047824 */ /* 0x000fe200078e0216 */
[----:B------:R-:W-:Y:S02]  /*13ee0*/  ISETP.GE.AND P2, PT, R31, UR4, PT ;  /* 0x000000041f007c0c */ /* 0x000fe4000bf46270 */
[----:B------:R-:W-:Y:S02]  /*13ef0*/  ISETP.GE.AND P1, PT, R33, UR4, PT ;  /* 0x0000000421007c0c */ /* 0x000fe4000bf26270 */
[C---:B------:R-:W-:Y:S02]  /*13f00*/  ISETP.LT.OR P3, PT, R6.reuse, 0x1, P2 ;  /* 0x000000010600780c */ /* 0x040fe40001761670 */
[----:B------:R-:W-:Y:S01]  /*13f10*/  ISETP.LT.OR P4, PT, R6, 0x1, P1 ;  /* 0x000000010600780c */ /* 0x000fe20000f81670 */
[----:B------:R-:W-:Y:S02]  /*13f20*/  IMAD.MOV.U32 R13, RZ, RZ, R24 ;  /* 0x000000ffff0d7224 */ /* 0x000fe400078e0018 */
[----:B------:R-:W-:Y:S01]  /*13f30*/  IMAD.MOV.U32 R12, RZ, RZ, 0x1 ;  /* 0x00000001ff0c7424 */ /* 0x000fe200078e00ff */
[----:B------:R-:W-:-:S05]  /*13f40*/  IADD3 R2, P0, R14, R5, RZ ;  /* 0x000000050e027210 */ /* 0x000fca0007f1e0ff */
[----:B------:R-:W-:Y:S01]  /*13f50*/  IMAD.X R3, RZ, RZ, R3, P0 ;  /* 0x000000ffff037224 */ /* 0x000fe200000e0603 */
[----:B------:R-:W-:-:S13]  /*13f60*/  ISETP.GE.AND P0, PT, R32, UR4, PT ;  /* 0x0000000420007c0c */ /* 0x000fda000bf06270 */
[----:B------:R-:W-:Y:S05]  /*13f70*/  WARPSYNC.COLLECTIVE R15, `(.L_x_3660) ;  /* 0x000000000f087348 */ /* 0x000fea0003c00000 */
[----:B------:R0:W1:Y:S02]  /*13f80*/  SHFL.IDX P6, R14, R13, R12, R11 ;  /* 0x0000000c0d0e7389 */ /* 0x00006400000c000b */
[----:B01----:R-:W-:Y:S01]  /*13f90*/  ENDCOLLECTIVE ;  /* 0x000000000000791b */ /* 0x003fe20003800000 */
.L_x_3660:
[----:B------:R-:W-:Y:S01]  /*13fa0*/  @!PT LDS RZ, [RZ] ;  /* 0x00000000fffff984 */ /* 0x000fe20000000800 */
[----:B------:R-:W-:Y:S01]  /*13fb0*/  @!PT LDS RZ, [RZ] ;  /* 0x00000000fffff984 */ /* 0x000fe20000000800 */
[----:B------:R-:W-:Y:S01]  /*13fc0*/  @!PT LDS RZ, [RZ] ;  /* 0x00000000fffff984 */ /* 0x000fe20000000800 */
[----:B------:R0:W-:Y:S01]  /*13fd0*/  LDGSTS.E.BYPASS.LTC128B.128 [R4+0x400], desc[UR36][R2.64], !P3 ;  /* 0x0040000002047fae */ /* 0x0001e2000d901d64 */
[----:B------:R-:W-:-:S03]  /*13fe0*/  ISETP.LT.OR P3, PT, R6, 0x1, P0 ;  /* 0x000000010600780c */ /* 0x000fc60000761670 */
[----:B------:R0:W-:Y:S01]  /*13ff0*/  LDGSTS.E.BYPASS.LTC128B.128 [R4+0x3400], desc[UR36][R2.64+0x80], !P4 ;  /* 0x0340008002047fae */ /* 0x0001e2000e101d64 */
[----:B------:R-:W-:-:S09]  /*14000*/  IMAD.MOV.U32 R13, RZ, RZ, R18 ;  /* 0x000000ffff0d7224 */ /* 0x000fd200078e0012 */
[----:B------:R0:W-:Y:S01]  /*14010*/  LDGSTS.E.BYPASS.LTC128B.128 [R4+0x6400], desc[UR36][R2.64+0x100], !P3 ;  /* 0x0640010002047fae */ /* 0x0001e2000d901d64 */
[----:B------:R-:W-:Y:S02]  /*14020*/  ISETP.LT.OR P3, PT, R6, 0x11, P2 ;  /* 0x000000110600780c */ /* 0x000fe40001761670 */
[----:B------:R-:W-:-:S11]  /*14030*/  MOV R7, R14 ;  /* 0x0000000e00077202 */ /* 0x000fd60000000f00 */
[----:B0-----:R-:W-:Y:S05]  /*14040*/  WARPSYNC.COLLECTIVE R15, `(.L_x_3661) ;  /* 0x000000000f087348 */ /* 0x001fea0003c00000 */
[----:B------:R1:W2:Y:S02]  /*14050*/  SHFL.IDX P6, R14, R13, R12, R11 ;  /* 0x0000000c0d0e7389 */ /* 0x0002a400000c000b */
[----:B012---:R-:W-:Y:S01]  /*14060*/  ENDCOLLECTIVE ;  /* 0x000000000000791b */ /* 0x007fe20003800000 */
.L_x_3661:
[----:B------:R-:W-:Y:S02]  /*14070*/  IMAD.MOV.U32 R13, RZ, RZ, R24 ;  /* 0x000000ffff0d7224 */ /* 0x000fe400078e0018 */
[----:B------:R-:W-:Y:S01]  /*14080*/  IMAD.MOV.U32 R12, RZ, RZ, 0x2 ;  /* 0x00000002ff0c7424 */ /* 0x000fe200078e00ff */
[----:B------:R-:W-:-:S13]  /*14090*/  IADD3 R2, P4, R14, R5, RZ ;  /* 0x000000050e027210 */ /* 0x000fda0007f9e0ff */
[----:B------:R-:W-:Y:S05]  /*140a0*/  WARPSYNC.COLLECTIVE R15, `(.L_x_3662) ;  /* 0x000000000f087348 */ /* 0x000fea0003c00000 */
[----:B------:R0:W1:Y:S02]  /*140b0*/  SHFL.IDX P6, R14, R13, R12, R11 ;  /* 0x0000000c0d0e7389 */ /* 0x00006400000c000b */
[----:B01----:R-:W-:Y:S01]  /*140c0*/  ENDCOLLECTIVE ;  /* 0x000000000000791b */ /* 0x003fe20003800000 */
.L_x_3662:
[----:B------:R-:W-:Y:S01]  /*140d0*/  IMAD.X R3, RZ, RZ, R7, P4 ;  /* 0x000000ffff037224 */ /* 0x000fe200020e0607 */
[----:B------:R-:W-:-:S04]  /*140e0*/  ISETP.LT.OR P4, PT, R6, 0x11, P1 ;  /* 0x000000110600780c */ /* 0x000fc80000f81670 */
[----:B------:R-:W-:Y:S01]  /*140f0*/  @!PT LDS RZ, [RZ] ;  /* 0x00000000fffff984 */ /* 0x000fe20000000800 */
[----:B------:R-:W-:Y:S01]  /*14100*/  @!PT LDS RZ, [RZ] ;  /* 0x00000000fffff984 */ /* 0x000fe20000000800 */
[----:B------:R-:W-:Y:S01]  /*14110*/  @!PT LDS RZ, [RZ] ;  /* 0x00000000fffff984 */ /* 0x000fe20000000800 */
[----:B------:R0:W-:Y:S01]  /*14120*/  LDGSTS.E.BYPASS.LTC128B.128 [R4+0xc00], desc[UR36][R2.64], !P3 ;  /* 0x00c0000002047fae */ /* 0x0001e2000d901d64 */
[----:B------:R-:W-:Y:S01]  /*14130*/  ISETP.LT.OR P3, PT, R6, 0x11, P0 ;  /* 0x000000110600780c */ /* 0x000fe20000761670 */
[----:B------:R-:W-:-:S07]  /*14140*/  IMAD.MOV.U32 R13, RZ, RZ, R18 ;  /* 0x000000ffff0d7224 */ /* 0x000fce00078e0012 */
[----:B------:R0:W-:Y:S05]  /*14150*/  LDGSTS.E.BYPASS.LTC128B.128 [R4+0x3c00], desc[UR36][R2.64+0x80], !P4 ;  /* 0x03c0008002047fae */ /* 0x0001ea000e101d64 */
[----:B------:R0:W-:Y:S01]  /*14160*/  LDGSTS.E.BYPASS.LTC128B.128 [R4+0x6c00], desc[UR36][R2.64+0x100], !P3 ;  /* 0x06c0010002047fae */ /* 0x0001e2000d901d64 */
[----:B------:R-:W-:Y:S01]  /*14170*/  ISETP.LT.OR P3, PT, R6, 0x21, P2 ;  /* 0x000000210600780c */ /* 0x000fe20001761670 */
[----:B------:R-:W-:-:S12]  /*14180*/  IMAD.MOV.U32 R7, RZ, RZ, R14 ;  /* 0x000000ffff077224 */ /* 0x000fd800078e000e */
[----:B0-----:R-:W-:Y:S05]  /*14190*/  WARPSYNC.COLLECTIVE R15, `(.L_x_3663) ;  /* 0x000000000f087348 */ /* 0x001fea0003c00000 */
[----:B------:R1:W2:Y:S02]  /*141a0*/  SHFL.IDX P6, R14, R13, R12, R11 ;  /* 0x0000000c0d0e7389 */ /* 0x0002a400000c000b */
[----:B012---:R-:W-:Y:S01]  /*141b0*/  ENDCOLLECTIVE ;  /* 0x000000000000791b */ /* 0x007fe20003800000 */
.L_x_3663:
[----:B------:R-:W-:Y:S01]  /*141c0*/  IMAD.MOV.U32 R13, RZ, RZ, R24 ;  /* 0x000000ffff0d7224 */ /* 0x000fe200078e0018 */
[----:B------:R-:W-:Y:S02]  /*141d0*/  MOV R12, 0x3 ;  /* 0x00000003000c7802 */ /* 0x000fe40000000f00 */
[----:B------:R-:W-:-:S13]  /*141e0*/  IADD3 R2, P4, R14, R5, RZ ;  /* 0x000000050e027210 */ /* 0x000fda0007f9e0ff */
[----:B------:R-:W-:Y:S05]  /*141f0*/  WARPSYNC.COLLECTIVE R15, `(.L_x_3664) ;  /* 0x000000000f087348 */ /* 0x000fea0003c00000 */
[----:B------:R0:W1:Y:S02]  /*14200*/  SHFL.IDX P6, R14, R13, R12, R11 ;  /* 0x0000000c0d0e7389 */ /* 0x00006400000c000b */
[----:B01----:R-:W-:Y:S01]  /*14210*/  ENDCOLLECTIVE ;  /* 0x000000000000791b */ /* 0x003fe20003800000 */
.L_x_3664:
        /* <DEDUP_REMOVED lines=15> */
.L_x_3665:
[----:B------:R-:W-:Y:S02]  /*14310*/  IMAD.MOV.U32 R13, RZ, RZ, R24 ;  /* 0x000000ffff0d7224 */ /* 0x000fe400078e0018 */
[----:B------:R-:W-:Y:S01]  /*14320*/  IMAD.MOV.U32 R12, RZ, RZ, 0x4 ;  /* 0x00000004ff0c7424 */ /* 0x000fe200078e00ff */
[----:B------:R-:W-:-:S13]  /*14330*/  IADD3 R2, P4, R14, R5, RZ ;  /* 0x000000050e027210 */ /* 0x000fda0007f9e0ff */
[----:B------:R-:W-:Y:S05]  /*14340*/  WARPSYNC.COLLECTIVE R15, `(.L_x_3666) ;  /* 0x000000000f087348 */ /* 0x000fea0003c00000 */
[----:B------:R0:W1:Y:S02]  /*14350*/  SHFL.IDX P6, R14, R13, R12, R11 ;  /* 0x0000000c0d0e7389 */ /* 0x00006400000c000b */
[----:B01----:R-:W-:Y:S01]  /*14360*/  ENDCOLLECTIVE ;  /* 0x000000000000791b */ /* 0x003fe20003800000 */
.L_x_3666:
        /* <DEDUP_REMOVED lines=15> */
.L_x_3667:
[----:B------:R-:W-:Y:S01]  /*14460*/  MOV R13, R24 ;  /* 0x00000018000d7202 */ /* 0x000fe20000000f00 */
[----:B------:R-:W-:Y:S01]  /*14470*/  IMAD.MOV.U32 R12, RZ, RZ, 0x5 ;  /* 0x00000005ff0c7424 */ /* 0x000fe200078e00ff */
[----:B------:R-:W-:-:S13]  /*14480*/  IADD3 R2, P4, R14, R5, RZ ;  /* 0x000000050e027210 */ /* 0x000fda0007f9e0ff */
[----:B------:R-:W-:Y:S05]  /*14490*/  WARPSYNC.COLLECTIVE R15, `(.L_x_3668) ;  /* 0x000000000f087348 */ /* 0x000fea0003c00000 */
[----:B------:R0:W1:Y:S02]  /*144a0*/  SHFL.IDX P6, R14, R13, R12, R11 ;  /* 0x0000000c0d0e7389 */ /* 0x00006400000c000b */
[----:B01----:R-:W-:Y:S01]  /*144b0*/  ENDCOLLECTIVE ;  /* 0x000000000000791b */ /* 0x003fe20003800000 */
.L_x_3668:
        /* <DEDUP_REMOVED lines=10> */
[----:B------:R-:W-:-:S07]  /*14560*/  IMAD.MOV.U32 R24, RZ, RZ, R14 ;  /* 0x000000ffff187224 */ /* 0x000fce00078e000e */
[----:B0-----:R-:W-:Y:S05]  /*14570*/  WARPSYNC.COLLECTIVE R15, `(.L_x_3669) ;  /* 0x000000000f087348 */ /* 0x001fea0003c00000 */
[----:B------:R1:W2:Y:S02]  /*14580*/  SHFL.IDX P6, R14, R13, R12, R11 ;  /* 0x0000000c0d0e7389 */ /* 0x0002a400000c000b */
[----:B012---:R-:W-:Y:S01]  /*14590*/  ENDCOLLECTIVE ;  /* 0x000000000000791b */ /* 0x007fe20003800000 */
.L_x_3669:
[----:B------:R-:W-:Y:S05]  /*145a0*/  BRA `(.L_x_3670) ;  /* 0xffffffbc00d07947 */ /* 0x000fea000383ffff */
.L_x_3566:
        /* <DEDUP_REMOVED lines=8> */
.L_x_3672:
[----:B------:R-:W-:Y:S05]  /*14630*/  BSYNC B0 ;  /* 0x0000000000007941 */ /* 0x000fea0003800000 */
.L_x_3671:
[----:B------:R-:W-:Y:S01]  /*14640*/  MOV R13, R16 ;  /* 0x00000010000d7202 */ /* 0x000fe20000000f00 */
        /* <DEDUP_REMOVED lines=8> */
.L_x_3673:
[----:B------:R-:W-:Y:S02]  /*146d0*/  ULDC UR4, c[0x0][0xc3c] ;  /* 0x00030f0000047ab9 */ /* 0x000fe40000000800 */
[----:B------:R-:W-:-:S13]  /*146e0*/  ISETP.GE.OR P1, PT, R7, UR4, !P0 ;  /* 0x0000000407007c0c */ /* 0x000fda000c726670 */
[----:B------:R-:W0:Y:S08]  /*146f0*/  @!P1 LDC.64 R4, c[0x0][0xc80] ;  /* 0x00032000ff049b82 */ /* 0x000e300000000a00 */
[----:B------:R-:W1:Y:S01]  /*14700*/  @!P1 LDC.64 R2, c[0x0][0xc78] ;  /* 0x00031e00ff029b82 */ /* 0x000e620000000a00 */
[----:B------:R-:W-:Y:S01]  /*14710*/  CS2R R10, SRZ ;  /* 0x00000000000a7805 */ /* 0x000fe2000001ff00 */
[----:B------:R-:W-:-:S02]  /*14720*/  IMAD.MOV.U32 R8, RZ, RZ, R14 ;  /* 0x000000ffff087224 */ /* 0x000fc400078e000e */
[----:B0-----:R-:W-:-:S06]  /*14730*/  @!P1 IMAD.WIDE R4, R7, 0x4, R4 ;  /* 0x0000000407049825 */ /* 0x001fcc00078e0204 */
[----:B------:R-:W2:Y:S01]  /*14740*/  @!P1 LDG.E R4, desc[UR36][R4.64] ;  /* 0x0000002404049981 */ /* 0x000ea2000c1e1900 */
[----:B-1----:R-:W-:-:S06]  /*14750*/  @!P1 IMAD.WIDE R2, R7, 0x4, R2 ;  /* 0x0000000407029825 */ /* 0x002fcc00078e0202 */
[----:B------:R-:W3:Y:S01]  /*14760*/  @!P1 LDG.E R2, desc[UR36][R2.64] ;  /* 0x0000002402029981 */ /* 0x000ee2000c1e1900 */
[----:B------:R-:W-:Y:S01]  /*14770*/  IMAD.MOV.U32 R7, RZ, RZ, RZ ;  /* 0x000000ffff077224 */ /* 0x000fe200078e00ff */
        /* <DEDUP_REMOVED lines=11> */
.L_x_3674:
[----:B------:R-:W-:Y:S01]  /*14830*/  IMAD.MOV.U32 R12, RZ, RZ, 0x2 ;  /* 0x00000002ff0c7424 */ /* 0x000fe200078e00ff */
[----:B------:R-:W-:-:S04]  /*14840*/  SEL R6, R14, RZ, P1 ;  /* 0x000000ff0e067207 */ /* 0x000fc80000800000 */
[----:B------:R-:W-:-:S05]  /*14850*/  IADD3 R6, R13, R6, RZ ;  /* 0x000000060d067210 */ /* 0x000fca0007ffe0ff */
[----:B------:R-:W-:-:S07]  /*14860*/  IMAD.MOV.U32 R13, RZ, RZ, R6 ;  /* 0x000000ffff0d7224 */ /* 0x000fce00078e0006 */
[----:B------:R-:W-:Y:S05]  /*14870*/  WARPSYNC.COLLECTIVE R15, `(.L_x_3675) ;  /* 0x000000000f087348 */ /* 0x000fea0003c00000 */
[----:B------:R0:W1:Y:S02]  /*14880*/  SHFL.UP P6, R14, R13, R12, R11 ;  /* 0x0400000c0d0e7389 */ /* 0x00006400000c000b */
[----:B01----:R-:W-:Y:S01]  /*14890*/  ENDCOLLECTIVE ;  /* 0x000000000000791b */ /* 0x003fe20003800000 */
.L_x_3675:
[----:B------:R-:W-:Y:S01]  /*148a0*/  IMAD.MOV.U32 R12, RZ, RZ, 0x4 ;  /* 0x00000004ff0c7424 */ /* 0x000fe200078e00ff */
[----:B------:R-:W-:-:S05]  /*148b0*/  SEL R3, R14, RZ, P2 ;  /* 0x000000ff0e037207 */ /* 0x000fca0001000000 */
[----:B------:R-:W-:Y:S01]  /*148c0*/  IMAD.IADD R2, R6, 0x1, R3 ;  /* 0x0000000106027824 */ /* 0x000fe200078e0203 */
[----:B------:R-:W-:-:S03]  /*148d0*/  MOV R6, RZ ;  /* 0x000000ff00067202 */ /* 0x000fc60000000f00 */
[----:B------:R-:W-:-:S07]  /*148e0*/  IMAD.MOV.U32 R13, RZ, RZ, R2 ;  /* 0x000000ffff0d7224 */ /* 0x000fce00078e0002 */
[----:B------:R-:W-:Y:S05]  /*148f0*/  WARPSYNC.COLLECTIVE R15, `(.L_x_3676) ;  /* 0x000000000f087348 */ /* 0x000fea0003c00000 */
[----:B------:R0:W1:Y:S02]  /*14900*/  SHFL.UP P6, R14, R13, R12, R11 ;  /* 0x0400000c0d0e7389 */ /* 0x00006400000c000b */
[----:B01----:R-:W-:Y:S01]  /*14910*/  ENDCOLLECTIVE ;  /* 0x000000000000791b */ /* 0x003fe20003800000 */
.L_x_3676:
[----:B------:R-:W-:Y:S02]  /*14920*/  MOV R12, 0x8 ;  /* 0x00000008000c7802 */ /* 0x000fe40000000f00 */
[----:B------:R-:W-:-:S05]  /*14930*/  SEL R3, R14, RZ, P3 ;  /* 0x000000ff0e037207 */ /* 0x000fca0001800000 */
[----:B------:R-:W-:-:S04]  /*14940*/  IMAD.IADD R3, R2, 0x1, R3 ;  /* 0x0000000102037824 */ /* 0x000fc800078e0203 */
[----:B------:R-:W-:-:S07]  /*14950*/  IMAD.MOV.U32 R13, RZ, RZ, R3 ;  /* 0x000000ffff0d7224 */ /* 0x000fce00078e0003 */
[----:B------:R-:W-:Y:S05]  /*14960*/  WARPSYNC.COLLECTIVE R15, `(.L_x_3677) ;  /* 0x000000000f087348 */ /* 0x000fea0003c00000 */
[----:B------:R0:W1:Y:S02]  /*14970*/  SHFL.UP P6, R14, R13, R12, R11 ;  /* 0x0400000c0d0e7389 */ /* 0x00006400000c000b */
[----:B01----:R-:W-:Y:S01]  /*14980*/  ENDCOLLECTIVE ;  /* 0x000000000000791b */ /* 0x003fe20003800000 */
.L_x_3677:
[----:B------:R-:W-:Y:S01]  /*14990*/  IMAD.MOV.U32 R12, RZ, RZ, 0x10 ;  /* 0x00000010ff0c7424 */ /* 0x000fe200078e00ff */
[----:B------:R-:W-:-:S05]  /*149a0*/  SEL R4, R14, RZ, P4 ;  /* 0x000000ff0e047207 */ /* 0x000fca0002000000 */
[----:B------:R-:W-:-:S04]  /*149b0*/  IMAD.IADD R4, R3, 0x1, R4 ;  /* 0x0000000103047824 */ /* 0x000fc800078e0204 */
[----:B------:R-:W-:-:S07]  /*149c0*/  IMAD.MOV.U32 R13, RZ, RZ, R4 ;  /* 0x000000ffff0d7224 */ /* 0x000fce00078e0004 */
[----:B------:R-:W-:Y:S05]  /*149d0*/  WARPSYNC.COLLECTIVE R15, `(.L_x_3678) ;  /* 0x000000000f087348 */ /* 0x000fea0003c00000 */
[----:B------:R0:W1:Y:S02]  /*149e0*/  SHFL.UP P6, R14, R13, R12, R11 ;  /* 0x0400000c0d0e7389 */ /* 0x00006400000c000b */
[----:B01----:R-:W-:Y:S01]  /*149f0*/  ENDCOLLECTIVE ;  /* 0x000000000000791b */ /* 0x003fe20003800000 */
.L_x_3678:
        /* <DEDUP_REMOVED lines=8> */
.L_x_3679:
[----:B------:R-:W-:Y:S05]  /*14a80*/  BRA `(.L_x_3680) ;  /* 0xffffffbc00e87947 */ /* 0x000fea000383ffff */
.L_x_3569:
[----:B------:R-:W-:Y:S01]  /*14a90*/  BSSY B0, `(.L_x_3681) ;  /* 0x0000007000007945 */ /* 0x000fe20003800000 */
[----:B------:R-:W-:Y:S02]  /*14aa0*/  IMAD.MOV.U32 R12, RZ, RZ, 0x1 ;  /* 0x00000001ff0c7424 */ /* 0x000fe400078e00ff */
[----:B------:R-:W-:Y:S02]  /*14ab0*/  IMAD.MOV.U32 R11, RZ, RZ, RZ ;  /* 0x000000ffff0b7224 */ /* 0x000fe400078e00ff */
[----:B------:R-:W-:-:S07]  /*14ac0*/  IMAD.MOV.U32 R15, RZ, RZ, -0x1 ;  /* 0xffffffffff0f7424 */ /* 0x000fce00078e00ff */
[----:B------:R-:W-:Y:S05]  /*14ad0*/  WARPSYNC.COLLECTIVE R15, `(.L_x_3682) ;  /* 0x000000000f087348 */ /* 0x000fea0003c00000 */
[----:B------:R0:W1:Y:S02]  /*14ae0*/  SHFL.UP P6, R14, R13, R12, R11 ;  /* 0x0400000c0d0e7389 */ /* 0x00006400000c000b */
[----:B01----:R-:W-:Y:S01]  /*14af0*/  ENDCOLLECTIVE ;  /* 0x000000000000791b */ /* 0x003fe20003800000 */
.L_x_3682:
[----:B------:R-:W-:Y:S05]  /*14b00*/  BSYNC B0 ;  /* 0x0000000000007941 */ /* 0x000fea0003800000 */
.L_x_3681:
        /* <DEDUP_REMOVED lines=8> */
.L_x_3683:
[----:B------:R-:W-:Y:S01]  /*14b90*/  IMAD.MOV.U32 R12, RZ, RZ, 0x4 ;  /* 0x00000004ff0c7424 */ /* 0x000fe200078e00ff */
[----:B------:R-:W-:-:S04]  /*14ba0*/  SEL R2, R14, RZ, P2 ;  /* 0x000000ff0e027207 */ /* 0x000fc80001000000 */
[----:B------:R-:W-:-:S05]  /*14bb0*/  IADD3 R2, R13, R2, RZ ;  /* 0x000000020d027210 */ /* 0x000fca0007ffe0ff */
[----:B------:R-:W-:-:S07]  /*14bc0*/  IMAD.MOV.U32 R13, RZ, RZ, R2 ;  /* 0x000000ffff0d7224 */ /* 0x000fce00078e0002 */
[----:B------:R-:W-:Y:S05]  /*14bd0*/  WARPSYNC.COLLECTIVE R15, `(.L_x_3684) ;  /* 0x000000000f087348 */ /* 0x000fea0003c00000 */
[----:B------:R0:W1:Y:S02]  /*14be0*/  SHFL.UP P6, R14, R13, R12, R11 ;  /* 0x0400000c0d0e7389 */ /* 0x00006400000c000b */
[----:B01----:R-:W-:Y:S01]  /*14bf0*/  ENDCOLLECTIVE ;  /* 0x000000000000791b */ /* 0x003fe20003800000 */
.L_x_3684:
[----:B------:R-:W-:Y:S01]  /*14c00*/  IMAD.MOV.U32 R12, RZ, RZ, 0x8 ;  /* 0x00000008ff0c7424 */ /* 0x000fe200078e00ff */
[----:B------:R-:W-:-:S05]  /*14c10*/  SEL R3, R14, RZ, P3 ;  /* 0x000000ff0e037207 */ /* 0x000fca0001800000 */
[----:B------:R-:W-:-:S04]  /*14c20*/  IMAD.IADD R3, R2, 0x1, R3 ;  /* 0x0000000102037824 */ /* 0x000fc800078e0203 */
[----:B------:R-:W-:-:S07]  /*14c30*/  IMAD.MOV.U32 R13, RZ, RZ, R3 ;  /* 0x000000ffff0d7224 */ /* 0x000fce00078e0003 */
[----:B------:R-:W-:Y:S05]  /*14c40*/  WARPSYNC.COLLECTIVE R15, `(.L_x_3685) ;  /* 0x000000000f087348 */ /* 0x000fea0003c00000 */
[----:B------:R0:W1:Y:S02]  /*14c50*/  SHFL.UP P6, R14, R13, R12, R11 ;  /* 0x0400000c0d0e7389 */ /* 0x00006400000c000b */
[----:B01----:R-:W-:Y:S01]  /*14c60*/  ENDCOLLECTIVE ;  /* 0x000000000000791b */ /* 0x003fe20003800000 */
.L_x_3685:
[----:B------:R-:W-:Y:S02]  /*14c70*/  MOV R12, 0x10 ;  /* 0x00000010000c7802 */ /* 0x000fe40000000f00 */
[----:B------:R-:W-:-:S05]  /*14c80*/  SEL R4, R14, RZ, P4 ;  /* 0x000000ff0e047207 */ /* 0x000fca0002000000 */
[----:B------:R-:W-:-:S04]  /*14c90*/  IMAD.IADD R4, R3, 0x1, R4 ;  /* 0x0000000103047824 */ /* 0x000fc800078e0204 */
[----:B------:R-:W-:-:S07]  /*14ca0*/  IMAD.MOV.U32 R13, RZ, RZ, R4 ;  /* 0x000000ffff0d7224 */ /* 0x000fce00078e0004 */
[----:B------:R-:W-:Y:S05]  /*14cb0*/  WARPSYNC.COLLECTIVE R15, `(.L_x_3686) ;  /* 0x000000000f087348 */ /* 0x000fea0003c00000 */
[----:B------:R0:W1:Y:S02]  /*14cc0*/  SHFL.UP P6, R14, R13, R12, R11 ;  /* 0x0400000c0d0e7389 */ /* 0x00006400000c000b */
[----:B01----:R-:W-:Y:S01]  /*14cd0*/  ENDCOLLECTIVE ;  /* 0x000000000000791b */ /* 0x003fe20003800000 */
.L_x_3686:
        /* <DEDUP_REMOVED lines=8> */
.L_x_3687:
[----:B------:R-:W-:Y:S05]  /*14d60*/  BRA `(.L_x_3688) ;  /* 0xffffffbc00d47947 */ /* 0x000fea000383ffff */
.L_x_3571:
[----:B------:R-:W-:Y:S01]  /*14d70*/  BSSY B0, `(.L_x_3689) ;  /* 0x0000006000007945 */ /* 0x000fe20003800000 */
[----:B------:R-:W-:Y:S01]  /*14d80*/  PLOP3.LUT P6, PT, P6, PT, PT, 0x8, 0x0 ;  /* 0x000000000000781c */ /* 0x000fe200037ce170 */
[----:B------:R-:W-:-:S12]  /*14d90*/  IMAD.MOV.U32 R15, RZ, RZ, -0x1 ;  /* 0xffffffffff0f7424 */ /* 0x000fd800078e00ff */
[----:B0-----:R-:W-:Y:S05]  /*14da0*/  WARPSYNC.COLLECTIVE R15, `(.L_x_3690) ;  /* 0x000000000f087348 */ /* 0x001fea0003c00000 */
[----:B------:R-:W-:Y:S01]  /*14db0*/  VOTE.ANY R14, PT, P6 ;  /* 0x00000000000e7806 */ /* 0x000fe200030e0100 */
[----:B0-----:R-:W-:Y:S06]  /*14dc0*/  ENDCOLLECTIVE ;  /* 0x000000000000791b */ /* 0x001fec0003800000 */
.L_x_3690:
[----:B------:R-:W-:Y:S05]  /*14dd0*/  BSYNC B0 ;  /* 0x0000000000007941 */ /* 0x000fea0003800000 */
.L_x_3689:
        /* <DEDUP_REMOVED lines=9> */
.L_x_3691:
[----:B------:R-:W-:Y:S02]  /*14e70*/  IMAD.MOV.U32 R13, RZ, RZ, R10 ;  /* 0x000000ffff0d7224 */ /* 0x000fe400078e000a */
[----:B------:R-:W-:-:S07]  /*14e80*/  IMAD.MOV.U32 R7, RZ, RZ, R14 ;  /* 0x000000ffff077224 */ /* 0x000fce00078e000e */
[----:B------:R-:W-:Y:S05]  /*14e90*/  WARPSYNC.COLLECTIVE R15, `(.L_x_3692) ;  /* 0x000000000f087348 */ /* 0x000fea0003c00000 */
[----:B------:R0:W1:Y:S02]  /*14ea0*/  SHFL.IDX P6, R14, R13, R12, R11 ;  /* 0x0000000c0d0e7389 */ /* 0x00006400000c000b */
[----:B01----:R-:W-:Y:S01]  /*14eb0*/  ENDCOLLECTIVE ;  /* 0x000000000000791b */ /* 0x003fe20003800000 */
.L_x_3692:
[----:B------:R-:W-:Y:S01]  /*14ec0*/  IMAD.MOV.U32 R10, RZ, RZ, R14 ;  /* 0x000000ffff0a7224 */ /* 0x000fe200078e000e */
[----:B------:R-:W-:Y:S06]  /*14ed0*/  BRA `(.L_x_3693) ;  /* 0xffffffbc00b47947 */ /* 0x000fec000383ffff */
.L_x_3573:
[----:B------:R-:W-:Y:S01]  /*14ee0*/  BSSY B0, `(.L_x_3694) ;  /* 0x0000007000007945 */ /* 0x000fe20003800000 */
[----:B------:R-:W-:Y:S01]  /*14ef0*/  IMAD.MOV.U32 R13, RZ, RZ, R2 ;  /* 0x000000ffff0d7224 */ /* 0x000fe200078e0002 */
[----:B------:R-:W-:Y:S01]  /*14f00*/  MOV R15, 0xffffffff ;  /* 0xffffffff000f7802 */ /* 0x000fe20000000f00 */
[----:B------:R-:W-:-:S07]  /*14f10*/  IMAD.MOV.U32 R11, RZ, RZ, 0x1f ;  /* 0x0000001fff0b7424 */ /* 0x000fce00078e00ff */
[----:B0123--:R-:W-:Y:S05]  /*14f20*/  WARPSYNC.COLLECTIVE R15, `(.L_x_3695) ;  /* 0x000000000f087348 */ /* 0x00ffea0003c00000 */
[----:B------:R4:W0:Y:S02]  /*14f30*/  SHFL.IDX P6, R14, R13, R12, R11 ;  /* 0x0000000c0d0e7389 */ /* 0x00082400000c000b */
[----:B01234-:R-:W-:Y:S01]  /*14f40*/  ENDCOLLECTIVE ;  /* 0x000000000000791b */ /* 0x01ffe20003800000 */
.L_x_3695:
[----:B------:R-:W-:Y:S05]  /*14f50*/  BSYNC B0 ;  /* 0x0000000000007941 */ /* 0x000fea0003800000 */
.L_x_3694:
[----:B------:R-:W-:Y:S01]  /*14f60*/  IMAD.MOV.U32 R6, RZ, RZ, R14 ;  /* 0x000000ffff067224 */ /* 0x000fe200078e000e */
[----:B------:R-:W-:Y:S06]  /*14f70*/  BRA `(.L_x_3572) ;  /* 0xffffffbc00a47947 */ /* 0x000fec000383ffff */
.L_x_3577:
[----:B-1----:R1:W3:Y:S02]  /*14f80*/  SYNCS.PHASECHK.TRANS64.TRYWAIT P0, [R4+URZ+0x30820], R0 ;  /* 0x03082000040075a7 */ /* 0x0022e4000800017f */
[----:B---3--:R-:W-:Y:S05]  /*14f90*/  @!P0 NANOSLEEP.SYNCS 0x989680 ;  /* 0x009896800000895d */ /* 0x008fea0003900000 */
[----:B------:R-:W3:Y:S02]  /*14fa0*/  @!P0 SYNCS.PHASECHK.TRANS64 P0, [R4+URZ+0x30820], R0 ;  /* 0x03082000040085a7 */ /* 0x000ee4000800007f */
[----:B---3--:R-:W-:Y:S05]  /*14fb0*/  @!P0 BRA `(.L_x_3577) ;  /* 0xfffffffc00f08947 */ /* 0x008fea000383ffff */
[----:B------:R-:W-:Y:S05]  /*14fc0*/  BRA `(.L_x_3696) ;  /* 0xffffffc000fc7947 */ /* 0x000fea000383ffff */
.L_x_3578:
        /* <DEDUP_REMOVED lines=11> */
.L_x_3698:
[----:B------:R-:W-:Y:S05]  /*15080*/  BSYNC B0 ;  /* 0x0000000000007941 */ /* 0x000fea0003800000 */
.L_x_3697:
[----:B------:R-:W-:Y:S05]  /*15090*/  BRA `(.L_x_3699) ;  /* 0xffffffc000e47947 */ /* 0x000fea000383ffff */
.L_x_3581:
[----:B------:R-:W-:Y:S01]  /*150a0*/  BSSY B1, `(.L_x_3700) ;  /* 0x0000006000017945 */ /* 0x000fe20003800000 */
[----:B------:R-:W-:-:S07]  /*150b0*/  IMAD.MOV.U32 R15, RZ, RZ, -0x1 ;  /* 0xffffffffff0f7424 */ /* 0x000fce00078e00ff */
[----:B012---:R-:W-:Y:S05]  /*150c0*/  WARPSYNC.COLLECTIVE R15, `(.L_x_3701) ;  /* 0x000000000f0c7348 */ /* 0x007fea0003c00000 */
[----:B------:R-:W-:Y:S02]  /*150d0*/  ELECT P6, UR62, PT ;  /* 0x00000000003e782f */ /* 0x000fe400038c0000 */
[----:B------:R-:W-:Y:S01]  /*150e0*/  MOV R14, UR62 ;  /* 0x0000003e000e7c02 */ /* 0x000fe20008000f00 */
[----:B012---:R-:W-:Y:S10]  /*150f0*/  ENDCOLLECTIVE ;  /* 0x000000000000791b */ /* 0x007ff40003800000 */
.L_x_3701:
[----:B------:R-:W-:Y:S05]  /*15100*/  BSYNC B1 ;  /* 0x0000000000017941 */ /* 0x000fea0003800000 */
.L_x_3700:
[----:B------:R-:W-:Y:S05]  /*15110*/  BRA `(.L_x_3702) ;  /* 0xffffffc000dc7947 */ /* 0x000fea000383ffff */
.L_x_3583:
[----:B-1----:R1:W3:Y:S02]  /*15120*/  SYNCS.PHASECHK.TRANS64.TRYWAIT P1, [R5+URZ+0x30840], R0 ;  /* 0x03084000050075a7 */ /* 0x0022e4000802017f */
[----:B---3--:R-:W-:Y:S05]  /*15130*/  @!P1 NANOSLEEP.SYNCS 0x989680 ;  /* 0x009896800000995d */ /* 0x008fea0003900000 */
[----:B------:R-:W3:Y:S02]  /*15140*/  @!P1 SYNCS.PHASECHK.TRANS64 P1, [R5+URZ+0x30840], R0 ;  /* 0x03084000050095a7 */ /* 0x000ee4000802007f */
[----:B---3--:R-:W-:Y:S05]  /*15150*/  @!P1 BRA `(.L_x_3583) ;  /* 0xfffffffc00f09947 */ /* 0x008fea000383ffff */
[----:B------:R-:W-:Y:S05]  /*15160*/  BRA `(.L_x_3703) ;  /* 0xffffffc400047947 */ /* 0x000fea000383ffff */
.L_x_3585:
[----:B---3--:R3:W4:Y:S02]  /*15170*/  SYNCS.PHASECHK.TRANS64.TRYWAIT P1, [R27+URZ+0x30840], R2 ;  /* 0x030840021b0075a7 */ /* 0x008724000802017f */
[----:B----4-:R-:W-:Y:S05]  /*15180*/  @!P1 NANOSLEEP.SYNCS 0x989680 ;  /* 0x009896800000995d */ /* 0x010fea0003900000 */
[----:B------:R-:W4:Y:S02]  /*15190*/  @!P1 SYNCS.PHASECHK.TRANS64 P1, [R27+URZ+0x30840], R2 ;  /* 0x030840021b0095a7 */ /* 0x000f24000802007f */
[----:B----4-:R-:W-:Y:S05]  /*151a0*/  @!P1 BRA `(.L_x_3585) ;  /* 0xfffffffc00f09947 */ /* 0x010fea000383ffff */
[----:B------:R-:W-:Y:S05]  /*151b0*/  BRA `(.L_x_3704) ;  /* 0xffffffc400107947 */ /* 0x000fea000383ffff */
.L_x_3587:
[----:B----4-:R4:W0:Y:S02]  /*151c0*/  SYNCS.PHASECHK.TRANS64.TRYWAIT P1, [R5+URZ+0x30860], R0 ;  /* 0x03086000050075a7 */ /* 0x010824000802017f */
[----:B0-----:R-:W-:Y:S05]  /*151d0*/  @!P1 NANOSLEEP.SYNCS 0x989680 ;  /* 0x009896800000995d */ /* 0x001fea0003900000 */
[----:B------:R-:W0:Y:S02]  /*151e0*/  @!P1 SYNCS.PHASECHK.TRANS64 P1, [R5+URZ+0x30860], R0 ;  /* 0x03086000050095a7 */ /* 0x000e24000802007f */
[----:B0-----:R-:W-:Y:S05]  /*151f0*/  @!P1 BRA `(.L_x_3587) ;  /* 0xfffffffc00f09947 */ /* 0x001fea000383ffff */
[----:B------:R-:W-:Y:S05]  /*15200*/  BRA `(.L_x_3705) ;  /* 0xffffffc4000c7947 */ /* 0x000fea000383ffff */
.L_x_3706:
        /* <DEDUP_REMOVED lines=15> */
.L_x_15965:


//--------------------- .text._ZN7cutlass13device_kernelIN5flash11enable_sm90INS1_16FlashAttnFwdSm90INS1_25CollectiveMainloopFwdSm90ILi2EN4cute5tupleIJNS5_1CILi1EEES8_S8_EEENS6_IJNS7_ILi128EEENS7_ILi96EEENS7_ILi192EEEEEELi192ENS_10bfloat16_tEfNS_4arch4Sm90ELb0ELb0ELb1ELb1ELb1ELb1ELb0ELb1ELb1ELb1ELb1ELb0EEENS1_21CollectiveEpilogueFwdINS6_IJSA_SC_SB_EEES9_SE_SG_Li256ELb1ELb1ELb1ELb0EEENS1_36VarlenDynamicPersistentTileSchedulerILi128ELi96ELi256ELi128ELb1ELb1ELb1ELb0ELb1ELb1EEEEEEEEEvNT_6ParamsE --------------------------
	.section	.text._ZN7cutlass13device_kernelIN5flash11enable_sm90INS1_16FlashAttnFwdSm90INS1_25CollectiveMainloopFwdSm90ILi2EN4cute5tupleIJNS5_1CILi1EEES8_S8_EEENS6_IJNS7_ILi128EEENS7_ILi96EEENS7_ILi192EEEEEELi192ENS_10bfloat16_tEfNS_4arch4Sm90ELb0ELb0ELb1ELb1ELb1ELb1ELb0ELb1ELb1ELb1ELb1ELb0EEENS1_21CollectiveEpilogueFwdINS6_IJSA_SC_SB_EEES9_SE_SG_Li256ELb1ELb1ELb1ELb0EEENS1_36VarlenDynamicPersistentTileSchedulerILi128ELi96ELi256ELi128ELb1ELb1ELb1ELb0ELb1ELb1EEEEEEEEEvNT_6ParamsE,"ax",@progbits
	.align	128
.text._ZN7cutlass13device_kernelIN5flash11enable_sm90INS1_16FlashAttnFwdSm90INS1_25CollectiveMainloopFwdSm90ILi2EN4cute5tupleIJNS5_1CILi1EEES8_S8_EEENS6_IJNS7_ILi128EEENS7_ILi96EEENS7_ILi192EEEEEELi192ENS_10bfloat16_tEfNS_4arch4Sm90ELb0ELb0ELb1ELb1ELb1ELb1ELb0ELb1ELb1ELb1ELb1ELb0EEENS1_21CollectiveEpilogueFwdINS6_IJSA_SC_SB_EEES9_SE_SG_Li256ELb1ELb1ELb1ELb0EEENS1_36VarlenDynamicPersistentTileSchedulerILi128ELi96ELi256ELi128ELb1ELb1ELb1ELb0ELb1ELb1EEEEEEEEEvNT_6ParamsE:
        .type           _ZN7cutlass13device_kernelIN5flash11enable_sm90INS1_16FlashAttnFwdSm90INS1_25CollectiveMainloopFwdSm90ILi2EN4cute5tupleIJNS5_1CILi1EEES8_S8_EEENS6_IJNS7_ILi128EEENS7_ILi96EEENS7_ILi192EEEEEELi192ENS_10bfloat16_tEfNS_4arch4Sm90ELb0ELb0ELb1ELb1ELb1ELb1ELb0ELb1ELb1ELb1ELb1ELb0EEENS1_21CollectiveEpilogueFwdINS6_IJSA_SC_SB_EEES9_SE_SG_Li256ELb1ELb1ELb1ELb0EEENS1_36VarlenDynamicPersistentTileSchedulerILi128ELi96ELi256ELi128ELb1ELb1ELb1ELb0ELb1ELb1EEEEEEEEEvNT_6ParamsE,@function
        .size           _ZN7cutlass13device_kernelIN5flash11enable_sm90INS1_16FlashAttnFwdSm90INS1_25CollectiveMainloopFwdSm90ILi2EN4cute5tupleIJNS5_1CILi1EEES8_S8_EEENS6_IJNS7_ILi128EEENS7_ILi96EEENS7_ILi192EEEEEELi192ENS_10bfloat16_tEfNS_4arch4Sm90ELb0ELb0ELb1ELb1ELb1ELb1ELb0ELb1ELb1ELb1ELb1ELb0EEENS1_21CollectiveEpilogueFwdINS6_IJSA_SC_SB_EEES9_SE_SG_Li256ELb1ELb1ELb1ELb0EEENS1_36VarlenDynamicPersistentTileSchedulerILi128ELi96ELi256ELi128ELb1ELb1ELb1ELb0ELb1ELb1EEEEEEEEEvNT_6ParamsE,(.L_x_15966 - _ZN7cutlass13device_kernelIN5flash11enable_sm90INS1_16FlashAttnFwdSm90INS1_25CollectiveMainloopFwdSm90ILi2EN4cute5tupleIJNS5_1CILi1EEES8_S8_EEENS6_IJNS7_ILi128EEENS7_ILi96EEENS7_ILi192EEEEEELi192ENS_10bfloat16_tEfNS_4arch4Sm90ELb0ELb0ELb1ELb1ELb1ELb1ELb0ELb1ELb1ELb1ELb1ELb0EEENS1_21CollectiveEpilogueFwdINS6_IJSA_SC_SB_EEES9_SE_SG_Li256ELb1ELb1ELb1ELb0EEENS1_36VarlenDynamicPersistentTileSchedulerILi128ELi96ELi256ELi128ELb1ELb1ELb1ELb0ELb1ELb1EEEEEEEEEvNT_6ParamsE)
        .other          _ZN7cutlass13device_kernelIN5flash11enable_sm90INS1_16FlashAttnFwdSm90INS1_25CollectiveMainloopFwdSm90ILi2EN4cute5tupleIJNS5_1CILi1EEES8_S8_EEENS6_IJNS7_ILi128EEENS7_ILi96EEENS7_ILi192EEEEEELi192ENS_10bfloat16_tEfNS_4arch4Sm90ELb0ELb0ELb1ELb1ELb1ELb1ELb0ELb1ELb1ELb1ELb1ELb0EEENS1_21CollectiveEpilogueFwdINS6_IJSA_SC_SB_EEES9_SE_SG_Li256ELb1ELb1ELb1ELb0EEENS1_36VarlenDynamicPersistentTileSchedulerILi128ELi96ELi256ELi128ELb1ELb1ELb1ELb0ELb1ELb1EEEEEEEEEvNT_6ParamsE,@"STO_CUDA_ENTRY STV_DEFAULT"
_ZN7cutlass13device_kernelIN5flash11enable_sm90INS1_16FlashAttnFwdSm90INS1_25CollectiveMainloopFwdSm90ILi2EN4cute5tupleIJNS5_1CILi1EEES8_S8_EEENS6_IJNS7_ILi128EEENS7_ILi96EEENS7_ILi192EEEEEELi192ENS_10bfloat16_tEfNS_4arch4Sm90ELb0ELb0ELb1ELb1ELb1ELb1ELb0ELb1ELb1ELb1ELb1ELb0EEENS1_21CollectiveEpilogueFwdINS6_IJSA_SC_SB_EEES9_SE_SG_Li256ELb1ELb1ELb1ELb0EEENS1_36VarlenDynamicPersistentTileSchedulerILi128ELi96ELi256ELi128ELb1ELb1ELb1ELb0ELb1ELb1EEEEEEEEEvNT_6ParamsE:
[----:B------:R-:W0:Y:S02]  /*0000*/  LDC R1, c[0x0][0x28] ;  /* 0x00000a00ff017b82 */ /* 0x000e240000000800 */
[----:B0-----:R-:W-:Y:S01]  /*0010*/  VIADD R1, R1, 0xfffffed0 ;  /* 0xfffffed001017836 */ /* 0x001fe20000000000 */
[----:B------:R-:W0:Y:S01]  /*0020*/  S2R R0, SR_TID.X ;  /* 0x0000000000007919 */ /* 0x000e220000002100 */
[----:B------:R-:W-:Y:S01]  /*0030*/  ELECT P0, URZ, PT ;  /* 0x00000000003f782f */ /* 0x000fe20003800000 */
[----:B------:R-:W-:Y:S01]  /*0040*/  BSSY B0, `(.L_x_3707) ;  /* 0x000000d000007945 */ /* 0x000fe20003800000 */
[----:B0-----:R-:W-:-:S05]  /*0050*/  SHF.R.U32.HI R2, RZ, 0x5, R0 ;  /* 0x00000005ff027819 */ /* 0x001fca0000011600 */
[----:B------:R-:W0:Y:S02]  /*0060*/  SHFL.IDX PT, R3, R2, RZ, 0x1f ;  /* 0x00001fff02037589 */ /* 0x000e2400000e0000 */
[----:B0-----:R-:W-:-:S13]  /*0070*/  ISETP.EQ.AND P0, PT, R3, RZ, P0 ;  /* 0x000000ff0300720c */ /* 0x001fda0000702270 */
        /* <DEDUP_REMOVED lines=9> */
.L_x_3708:
[----:B------:R-:W-:Y:S05]  /*0110*/  BSYNC B0 ;  /* 0x0000000000007941 */ /* 0x000fea0003800000 */
.L_x_3707:
[----:B------:R-:W-:Y:S01]  /*0120*/  VOTEU.ANY UP0, P0 ;  /* 0x00000000003f7886 */ /* 0x000fe20000000100 */
[----:B------:R-:W0:Y:S01]  /*0130*/  SHFL.IDX PT, R3, R2, RZ, 0x1f ;  /* 0x00001fff02037589 */ /* 0x000e2200000e0000 */
[----:B------:R-:W-:Y:S01]  /*0140*/  UMOV UR4, 0x80 ;  /* 0x0000008000047882 */ /* 0x000fe20000000000 */
[----:B------:R-:W-:Y:S01]  /*0150*/  UMOV UR7, 0x100 ;  /* 0x0000010000077882 */ /* 0x000fe20000000000 */
[----:B------:R-:W-:Y:S01]  /*0160*/  VOTEU.ANY UP1, P0 ;  /* 0x00000000003f7886 */ /* 0x000fe20000020100 */
[----:B------:R-:W1:Y:S01]  /*0170*/  @UP0 S2UR UR8, SR_CgaCtaId ;  /* 0x00000000000809c3 */ /* 0x000e620000008800 */
[----:B------:R-:W-:Y:S01]  /*0180*/  @UP0 UMOV UR6, 0x400 ;  /* 0x0000040000060882 */ /* 0x000fe20000000000 */
[----:B------:R-:W-:-:S04]  /*0190*/  @UP0 UIADD3 UR4, -UR4, 0x100000, URZ ;  /* 0x0010000004040890 */ /* 0x000fc8000fffe13f */
[----:B------:R-:W-:Y:S02]  /*01a0*/  @UP0 USHF.L.U32 UR5, UR4, 0xb, URZ ;  /* 0x0000000b04050899 */ /* 0x000fe4000800063f */
[----:B------:R-:W-:Y:S01]  /*01b0*/  @UP0 USHF.L.U32 UR4, UR4, 0x1, URZ ;  /* 0x0000000104040899 */ /* 0x000fe2000800063f */
[----:B0-----:R-:W-:Y:S02]  /*01c0*/  ISETP.NE.AND P1, PT, R3, RZ, PT ;  /* 0x000000ff0300720c */ /* 0x001fe40003f25270 */
[----:B------:R-:W-:Y:S01]  /*01d0*/  SHF.R.U32.HI R3, RZ, 0x7, R0 ;  /* 0x00000007ff037819 */ /* 0x000fe20000011600 */
[----:B-1----:R-:W-:Y:S02]  /*01e0*/  @UP0 ULEA UR8, UR8, UR6, 0x18 ;  /* 0x0000000608080291 */ /* 0x002fe4000f8ec03f */
[----:B------:R-:W-:-:S04]  /*01f0*/  @UP0 UIADD3 UR6, -UR7, 0x100000, URZ ;  /* 0x0010000007060890 */ /* 0x000fc8000fffe13f */
[----:B------:R-:W-:Y:S02]  /*0200*/  @UP0 USHF.L.U32 UR7, UR6, 0xb, URZ ;  /* 0x0000000b06070899 */ /* 0x000fe4000800063f */
[----:B------:R-:W-:Y:S01]  /*0210*/  @UP0 USHF.L.U32 UR6, UR6, 0x1, URZ ;  /* 0x0000000106060899 */ /* 0x000fe2000800063f */
[----:B------:R-:W-:Y:S01]  /*0220*/  VOTEU.ANY UP0, P0 ;  /* 0x00000000003f7886 */ /* 0x000fe20000000100 */
[----:B------:R-:W0:Y:S04]  /*0230*/  SHFL.IDX PT, R3, R3, RZ, 0x1f ;  /* 0x00001fff03037589 */ /* 0x000e2800000e0000 */
[----:B------:R-:W1:Y:S02]  /*0240*/  FENCE.VIEW.ASYNC.S ;  /* 0x00000000000073c6 */ /* 0x000e640000000000 */
[----:B-1----:R1:W2:Y:S04]  /*0250*/  @UP0 SYNCS.EXCH.64 URZ, [UR8+0x30800], UR4 ;  /* 0x03080004083f05b2 */ /* 0x0022a80008000100 */
[----:B------:R1:W3:Y:S01]  /*0260*/  @UP1 SYNCS.EXCH.64 URZ, [UR8+0x30820], UR6 ;  /* 0x03082006083f15b2 */ /* 0x0002e20008000100 */
[----:B------:R-:W-:Y:S05]  /*0270*/  @P1 BRA `(.L_x_3709) ;  /* 0x0000000000481947 */ /* 0x000fea0003800000 */
[----:B-1----:R-:W1:Y:S01]  /*0280*/  S2UR UR5, SR_CgaCtaId ;  /* 0x00000000000579c3 */ /* 0x002e620000008800 */
[----:B------:R-:W-:Y:S01]  /*0290*/  UMOV UR4, 0x400 ;  /* 0x0000040000047882 */ /* 0x000fe20000000000 */
[----:B------:R-:W-:Y:S01]  /*02a0*/  UMOV UR6, 0x80 ;  /* 0x0000008000067882 */ /* 0x000fe20000000000 */
[----:B------:R-:W-:Y:S01]  /*02b0*/  UMOV UR7, 0x100 ;  /* 0x0000010000077882 */ /* 0x000fe20000000000 */
[----:B------:R-:W-:Y:S01]  /*02c0*/  ELECT P0, URZ, PT ;  /* 0x00000000003f782f */ /* 0x000fe20003800000 */
[----:B-1----:R-:W-:Y:S02]  /*02d0*/  ULEA UR8, UR5, UR4, 0x18 ;  /* 0x0000000405087291 */ /* 0x002fe4000f8ec03f */
[----:B------:R-:W-:-:S04]  /*02e0*/  UIADD3 UR4, -UR6, 0x100000, URZ ;  /* 0x0010000006047890 */ /* 0x000fc8000fffe13f */
[----:B------:R-:W-:Y:S02]  /*02f0*/  USHF.L.U32 UR5, UR4, 0xb, URZ ;  /* 0x0000000b04057899 */ /* 0x000fe4000800063f */
[----:B------:R-:W-:Y:S02]  /*0300*/  USHF.L.U32 UR4, UR4, 0x1, URZ ;  /* 0x0000000104047899 */ /* 0x000fe4000800063f */
[----:B------:R-:W-:-:S04]  /*0310*/  UIADD3 UR6, -UR7, 0x100000, URZ ;  /* 0x0010000007067890 */ /* 0x000fc8000fffe13f */
[----:B------:R-:W-:Y:S02]  /*0320*/  USHF.L.U32 UR7, UR6, 0xb, URZ ;  /* 0x0000000b06077899 */ /* 0x000fe4000800063f */
[----:B------:R-:W-:Y:S01]  /*0330*/  USHF.L.U32 UR6, UR6, 0x1, URZ ;  /* 0x0000000106067899 */ /* 0x000fe2000800063f */
[----:B------:R-:W1:Y:S03]  /*0340*/  FENCE.VIEW.ASYNC.S ;  /* 0x00000000000073c6 */ /* 0x000e660000000000 */
[----:B-1----:R4:W1:Y:S08]  /*0350*/  SYNCS.EXCH.64 URZ, [UR8+0x30830], UR4 ;  /* 0x03083004083f75b2 */ /* 0x0028700008000100 */
[----:B------:R4:W0:Y:S01]  /*0360*/  SYNCS.EXCH.64 URZ, [UR8+0x30840], UR6 ;  /* 0x03084006083f75b2 */ /* 0x0008220008000100 */
[----:B------:R4:W0:Y:S01]  /*0370*/  SYNCS.EXCH.64 URZ, [UR8+0x30838], UR4 ;  /* 0x03083804083f75b2 */ /* 0x0008220008000100 */
[----:B------:R4:W0:Y:S02]  /*0380*/  SYNCS.EXCH.64 URZ, [UR8+0x30848], UR6 ;  /* 0x03084806083f75b2 */ /* 0x0008240008000100 */
[----:B----4-:R-:W-:Y:S01]  /*0390*/  NOP ;  /* 0x0000000000007918 */ /* 0x010fe20000000000 */
.L_x_3709:
[----:B------:R-:W4:Y:S01]  /*03a0*/  SHFL.IDX PT, R4, R2, RZ, 0x1f ;  /* 0x00001fff02047589 */ /* 0x000f2200000e0000 */
[----:B------:R-:W-:Y:S01]  /*03b0*/  NOP ;  /* 0x0000000000007918 */ /* 0x000fe20000000000 */
[----:B----4-:R-:W-:-:S13]  /*03c0*/  ISETP.NE.AND P0, PT, R4, RZ, PT ;  /* 0x000000ff0400720c */ /* 0x010fda0003f05270 */
        /* <DEDUP_REMOVED lines=19> */
.L_x_3710:
[----:B------:R-:W4:Y:S01]  /*0500*/  SHFL.IDX PT, R4, R2, RZ, 0x1f ;  /* 0x00001fff02047589 */ /* 0x000f2200000e0000 */
[----:B------:R-:W-:Y:S01]  /*0510*/  NOP ;  /* 0x0000000000007918 */ /* 0x000fe20000000000 */
[----:B----4-:R-:W-:-:S13]  /*0520*/  ISETP.NE.AND P0, PT, R4, RZ, PT ;  /* 0x000000ff0400720c */ /* 0x010fda0003f05270 */
[----:B------:R-:W-:Y:S05]  /*0530*/  @P0 BRA `(.L_x_3711) ;  /* 0x0000000000380947 */ /* 0x000fea0003800000 */
[----:B-1----:R-:W1:Y:S01]  /*0540*/  S2UR UR5, SR_CgaCtaId ;  /* 0x00000000000579c3 */ /* 0x002e620000008800 */
[----:B------:R-:W-:Y:S01]  /*0550*/  UMOV UR4, 0x400 ;  /* 0x0000040000047882 */ /* 0x000fe20000000000 */
[----:B------:R-:W-:Y:S01]  /*0560*/  UMOV UR7, 0x80 ;  /* 0x0000008000077882 */ /* 0x000fe20000000000 */
[----:B------:R-:W-:Y:S01]  /*0570*/  ELECT P0, URZ, PT ;  /* 0x00000000003f782f */ /* 0x000fe20003800000 */
[----:B-1----:R-:W-:Y:S02]  /*0580*/  ULEA UR6, UR5, UR4, 0x18 ;  /* 0x0000000405067291 */ /* 0x002fe4000f8ec03f */
[----:B------:R-:W-:-:S04]  /*0590*/  UIADD3 UR4, -UR7, 0x100000, URZ ;  /* 0x0010000007047890 */ /* 0x000fc8000fffe13f */
[----:B------:R-:W-:Y:S02]  /*05a0*/  USHF.L.U32 UR5, UR4, 0xb, URZ ;  /* 0x0000000b04057899 */ /* 0x000fe4000800063f */
[----:B------:R-:W-:Y:S01]  /*05b0*/  USHF.L.U32 UR4, UR4, 0x1, URZ ;  /* 0x0000000104047899 */ /* 0x000fe2000800063f */
[----:B------:R-:W1:Y:S11]  /*05c0*/  FENCE.VIEW.ASYNC.S ;  /* 0x00000000000073c6 */ /* 0x000e760000000000 */
[----:B-1----:R4:W1:Y:S01]  /*05d0*/  SYNCS.EXCH.64 URZ, [UR6+0x30870], UR4 ;  /* 0x03087004063f75b2 */ /* 0x0028620008000100 */
[----:B------:R4:W0:Y:S01]  /*05e0*/  SYNCS.EXCH.64 URZ, [UR6+0x30880], UR4 ;  /* 0x03088004063f75b2 */ /* 0x0008220008000100 */
[----:B------:R4:W0:Y:S01]  /*05f0*/  SYNCS.EXCH.64 URZ, [UR6+0x30878], UR4 ;  /* 0x03087804063f75b2 */ /* 0x0008220008000100 */
[----:B------:R4:W0:Y:S02]  /*0600*/  SYNCS.EXCH.64 URZ, [UR6+0x30888], UR4 ;  /* 0x03088804063f75b2 */ /* 0x0008240008000100 */
[----:B----4-:R-:W-:Y:S01]  /*0610*/  NOP ;  /* 0x0000000000007918 */ /* 0x010fe20000000000 */
.L_x_3711:
        /* <DEDUP_REMOVED lines=22> */
.L_x_3712:
        /* <DEDUP_REMOVED lines=22> */
.L_x_3713:
[----:B0-----:R-:W-:Y:S01]  /*08e0*/  ISETP.NE.AND P0, PT, R3, RZ, PT ;  /* 0x000000ff0300720c */ /* 0x001fe20003f05270 */
[----:B------:R-:W-:Y:S01]  /*08f0*/  IMAD.MOV.U32 R3, RZ, RZ, 0x1 ;  /* 0x00000001ff037424 */ /* 0x000fe200078e00ff */
[----:B------:R-:W-:Y:S01]  /*0900*/  NOP ;  /* 0x0000000000007918 */ /* 0x000fe20000000000 */
[----:B------:R-:W-:Y:S01]  /*0910*/  ULDC.64 UR48, c[0x0][0x208] ;  /* 0x0000820000307ab9 */ /* 0x000fe20000000a00 */
[----:B------:R-:W-:Y:S02]  /*0920*/  BSSY B9, `(.L_x_3714) ;  /* 0x0002297000097945 */ /* 0x000fe40003800000 */
[----:B------:R-:W-:-:S05]  /*0930*/  SEL R3, R3, 0x2, !P0 ;  /* 0x0000000203037807 */ /* 0x000fca0004000000 */
[----:B------:R0:W-:Y:S01]  /*0940*/  STL [R1+0x18], R3 ;  /* 0x0000180301007387 */ /* 0x0001e20000100800 */
[----:B-123--:R-:W-:Y:S06]  /*0950*/  BAR.SYNC.DEFER_BLOCKING 0x0 ;  /* 0x0000000000007b1d */ /* 0x00efec0000010000 */
[----:B------:R-:W-:Y:S05]  /*0960*/  @!P0 BRA `(.L_x_3715) ;  /* 0x000001b400648947 */ /* 0x000fea0003800000 */
.L_x_3716:
[----:B------:R-:W-:-:S08]  /*0970*/  NOP ;  /* 0x0000000000007918 */ /* 0x000fd00000000000 */
[----:B------:R-:W1:Y:S02]  /*0980*/  USETMAXREG.TRY_ALLOC.CTAPOOL UP0, 0xe8 ;  /* 0x000000e8000079c8 */ /* 0x000e640008000600 */
[----:B-1----:R-:W-:-:S13]  /*0990*/  PLOP3.LUT P0, PT, PT, PT, UP0, 0x80, 0x0 ;  /* 0x000000000000781c */ /* 0x002fda0003f0f008 */
[----:B------:R-:W-:Y:S05]  /*09a0*/  @!P0 BRA `(.L_x_3716) ;  /* 0xfffffffc00f08947 */ /* 0x000fea000383ffff */
[----:B------:R-:W1:Y:S08]  /*09b0*/  S2UR UR4, SR_CgaCtaId ;  /* 0x00000000000479c3 */ /* 0x000e700000008800 */
[----:B------:R-:W-:Y:S06]  /*09c0*/  BAR.ARV 0x8, 0x180 ;  /* 0x0206000000007b1d */ /* 0x000fec0000002000 */
[----:B0-----:R-:W-:-:S02]  /*09d0*/  MOV R3, 0x400 ;  /* 0x0000040000037802 */ /* 0x001fc40000000f00 */
[----:B------:R-:W-:Y:S01]  /*09e0*/  BAR.SYNC.DEFER_BLOCKING 0x5, 0x180 ;  /* 0x0146000000007b1d */ /* 0x000fe20000010000 */
[----:B-1----:R-:W-:-:S05]  /*09f0*/  IMAD.U32 R224, RZ, RZ, UR4 ;  /* 0x00000004ffe07e24 */ /* 0x002fca000f8e00ff */
[----:B------:R-:W-:Y:S01]  /*0a00*/  ULDC UR4, c[0x0][0xc3c] ;  /* 0x00030f0000047ab9 */ /* 0x000fe20000000800 */
[----:B------:R-:W-:-:S05]  /*0a10*/  LEA R2, R224, R3, 0x18 ;  /* 0x00000003e0027211 */ /* 0x000fca00078ec0ff */
[----:B------:R-:W0:Y:S01]  /*0a20*/  LDS.128 R136, [R2+0x308d0] ;  /* 0x0308d00002887984 */ /* 0x000e220000000c00 */
[----:B------:R-:W-:Y:S06]  /*0a30*/  BAR.ARV 0x4, 0x180 ;  /* 0x0106000000007b1d */ /* 0x000fec0000002000 */
[----:B0-----:R-:W-:-:S13]  /*0a40*/  ISETP.GE.AND P0, PT, R139, UR4, PT ;  /* 0x000000048b007c0c */ /* 0x001fda000bf06270 */
[----:B------:R-:W-:Y:S05]  /*0a50*/  @P0 BRA `(.L_x_3717) ;  /* 0x00000228000c0947 */ /* 0x000fea0003800000 */
[----:B------:R-:W2:Y:S01]  /*0a60*/  LDL.LU R16, [R1+0x18] ;  /* 0x0000180001107983 */ /* 0x000ea20000300800 */
[----:B------:R-:W-:Y:S01]  /*0a70*/  VIADD R0, R0, 0xffffff80 ;  /* 0xffffff8000007836 */ /* 0x000fe20000000000 */
[----:B------:R-:W-:Y:S01]  /*0a80*/  MOV R18, RZ ;  /* 0x000000ff00127202 */ /* 0x000fe20000000f00 */
[----:B------:R-:W-:Y:S02]  /*0a90*/  IMAD.MOV.U32 R229, RZ, RZ, RZ ;  /* 0x000000ffffe57224 */ /* 0x000fe400078e00ff */
[----:B------:R-:W-:Y:S01]  /*0aa0*/  IMAD.MOV.U32 R203, RZ, RZ, RZ ;  /* 0x000000ffffcb7224 */ /* 0x000fe200078e00ff */
[----:B------:R-:W-:Y:S01]  /*0ab0*/  SHF.R.S32.HI R3, RZ, 0x1f, R0 ;  /* 0x0000001fff037819 */ /* 0x000fe20000011400 */
[----:B------:R-:W-:Y:S02]  /*0ac0*/  IMAD.MOV.U32 R221, RZ, RZ, RZ ;  /* 0x000000ffffdd7224 */ /* 0x000fe400078e00ff */
[----:B------:R-:W-:Y:S01]  /*0ad0*/  IMAD.MOV.U32 R210, RZ, RZ, RZ ;  /* 0x000000ffffd27224 */ /* 0x000fe200078e00ff */
[----:B------:R-:W-:-:S02]  /*0ae0*/  LEA.HI R4, R3, R0, RZ, 0x7 ;  /* 0x0000000003047211 */ /* 0x000fc400078f38ff */
[----:B------:R-:W-:Y:S02]  /*0af0*/  LEA.HI R6, R3, R0, RZ, 0x4 ;  /* 0x0000000003067211 */ /* 0x000fe400078f20ff */
[----:B------:R-:W-:Y:S02]  /*0b00*/  LOP3.LUT R5, R4, 0xffffff80, RZ, 0xc0, !PT ;  /* 0xffffff8004057812 */ /* 0x000fe400078ec0ff */
[----:B------:R-:W-:-:S03]  /*0b10*/  SHF.R.S32.HI R7, RZ, 0x4, R6 ;  /* 0x00000004ff077819 */ /* 0x000fc60000011406 */
[----:B------:R-:W-:Y:S01]  /*0b20*/  IMAD.IADD R15, R0, 0x1, -R5 ;  /* 0x00000001000f7824 */ /* 0x000fe200078e0a05 */
[----:B------:R-:W-:-:S04]  /*0b30*/  LEA.HI R5, R6, R7, RZ, 0x1 ;  /* 0x0000000706057211 */ /* 0x000fc800078f08ff */
[----:B------:R-:W-:Y:S01]  /*0b40*/  SHF.R.S32.HI R10, RZ, 0x1f, R15 ;  /* 0x0000001fff0a7819 */ /* 0x000fe2000001140f */
[----:B------:R-:W-:Y:S03]  /*0b50*/  STL [R1+0xac], R15 ;  /* 0x0000ac0f01007387 */ /* 0x000fe60000100800 */
[CC--:B------:R-:W-:Y:S02]  /*0b60*/  LEA.HI R11, R10.reuse, R15.reuse, RZ, 0x2 ;  /* 0x0000000f0a0b7211 */ /* 0x0c0fe400078f10ff */
[----:B------:R-:W-:Y:S02]  /*0b70*/  LEA.HI R10, R10, R15, RZ, 0x5 ;  /* 0x0000000f0a0a7211 */ /* 0x000fe400078f28ff */
[--C-:B------:R-:W-:Y:S02]  /*0b80*/  SHF.R.S32.HI R9, RZ, 0x2, R11.reuse ;  /* 0x00000002ff097819 */ /* 0x100fe4000001140b */
[----:B------:R-:W-:-:S02]  /*0b90*/  SHF.R.S32.HI R8, RZ, 0x1f, R11 ;  /* 0x0000001fff087819 */ /* 0x000fc4000001140b */
[----:B------:R-:W-:Y:S02]  /*0ba0*/  SHF.R.S32.HI R10, RZ, 0x5, R10 ;  /* 0x00000005ff0a7819 */ /* 0x000fe4000001140a */
[----:B------:R-:W-:Y:S02]  /*0bb0*/  LEA.HI R12, R8, R9, RZ, 0x3 ;  /* 0x00000009080c7211 */ /* 0x000fe400078f18ff */
[----:B------:R-:W-:Y:S02]  /*0bc0*/  LOP3.LUT R8, R5, 0x1ffffffe, RZ, 0xc0, !PT ;  /* 0x1ffffffe05087812 */ /* 0x000fe400078ec0ff */
[----:B------:R-:W-:Y:S02]  /*0bd0*/  LOP3.LUT R12, R12, 0xfffffff8, RZ, 0xc0, !PT ;  /* 0xfffffff80c0c7812 */ /* 0x000fe400078ec0ff */
[----:B------:R-:W-:Y:S01]  /*0be0*/  SHF.R.S32.HI R5, RZ, 0x7, R4 ;  /* 0x00000007ff057819 */ /* 0x000fe20000011404 */
[----:B------:R-:W-:Y:S01]  /*0bf0*/  IMAD.IADD R8, R7, 0x1, -R8 ;  /* 0x0000000107087824 */ /* 0x000fe200078e0a08 */
[----:B------:R-:W-:Y:S01]  /*0c00*/  LEA.HI R7, R3, R0, RZ, 0x5 ;  /* 0x0000000003077211 */ /* 0x000fe200078f28ff */
[----:B------:R-:W-:Y:S01]  /*0c10*/  IMAD.IADD R13, R9, 0x1, -R12 ;  /* 0x00000001090d7824 */ /* 0x000fe200078e0a0c */
[----:B------:R-:W-:-:S02]  /*0c20*/  LEA.HI R4, R4, R5, RZ, 0x1 ;  /* 0x0000000504047211 */ /* 0x000fc400078f08ff */
[----:B------:R-:W-:Y:S01]  /*0c30*/  LEA.HI R9, R3, R0, RZ, 0x2 ;  /* 0x0000000003097211 */ /* 0x000fe200078f10ff */
[----:B------:R-:W-:Y:S01]  /*0c40*/  IMAD R13, R10, 0x10, R13 ;  /* 0x000000100a0d7824 */ /* 0x000fe200078e020d */
[----:B------:R-:W-:Y:S02]  /*0c50*/  LOP3.LUT R3, R6, 0x3fffff0, RZ, 0xc0, !PT ;  /* 0x03fffff006037812 */ /* 0x000fe400078ec0ff */
[----:B------:R-:W-:Y:S02]  /*0c60*/  LOP3.LUT R6, R4, 0x3fffffe, RZ, 0xc0, !PT ;  /* 0x03fffffe04067812 */ /* 0x000fe400078ec0ff */
[----:B------:R-:W-:Y:S01]  /*0c70*/  SHF.R.S32.HI R4, RZ, 0x5, R7 ;  /* 0x00000005ff047819 */ /* 0x000fe20000011407 */
[----:B------:R-:W-:Y:S01]  /*0c80*/  IMAD.IADD R3, R0, 0x1, -R3 ;  /* 0x0000000100037824 */ /* 0x000fe200078e0a03 */
[----:B------:R-:W-:Y:S01]  /*0c90*/  SHF.R.S32.HI R202, RZ, 0x2, R9 ;  /* 0x00000002ffca7819 */ /* 0x000fe20000011409 */
[----:B------:R-:W-:Y:S01]  /*0ca0*/  IMAD.IADD R6, R5, 0x1, -R6 ;  /* 0x0000000105067824 */ /* 0x000fe200078e0a06 */
[----:B------:R-:W-:Y:S01]  /*0cb0*/  LOP3.LUT R11, R11, 0x7ffffffc, RZ, 0xc0, !PT ;  /* 0x7ffffffc0b0b7812 */ /* 0x000fe200078ec0ff */
[----:B------:R-:W-:Y:S01]  /*0cc0*/  IMAD R3, R4, 0x10, R3 ;  /* 0x0000001004037824 */ /* 0x000fe200078e0203 */
[----:B------:R-:W-:Y:S01]  /*0cd0*/  LOP3.LUT R5, R9, 0xfffffffc, RZ, 0xc0, !PT ;  /* 0xfffffffc09057812 */ /* 0x000fe200078ec0ff */
[----:B------:R-:W-:Y:S01]  /*0ce0*/  IMAD R14, R6, 0x40, R13 ;  /* 0x00000040060e7824 */ /* 0x000fe200078e020d */
[----:B------:R-:W-:Y:S01]  /*0cf0*/  SHF.R.S32.HI R9, RZ, 0x1f, R9 ;  /* 0x0000001fff097819 */ /* 0x000fe20000011409 */
[----:B------:R-:W-:-:S02]  /*0d00*/  VIADD R6, R202, 0x40 ;  /* 0x00000040ca067836 */ /* 0x000fc40000000000 */
[----:B------:R-:W-:Y:S01]  /*0d10*/  IMAD R8, R3, 0x8, R8 ;  /* 0x0000000803087824 */ /* 0x000fe200078e0208 */
[----:B------:R-:W-:Y:S01]  /*0d20*/  STL [R1+0x10c], R14 ;  /* 0x00010c0e01007387 */ /* 0x000fe20000100800 */
[----:B------:R-:W-:Y:S01]  /*0d30*/  IMAD.IADD R11, R15, 0x1, -R11 ;  /* 0x000000010f0b7824 */ /* 0x000fe200078e0a0b */
[----:B------:R-:W-:Y:S01]  /*0d40*/  SHF.R.S32.HI R3, RZ, 0x1f, R6 ;  /* 0x0000001fff037819 */ /* 0x000fe20000011406 */
[----:B------:R-:W-:Y:S01]  /*0d50*/  IMAD.IADD R5, R0, 0x1, -R5 ;  /* 0x0000000100057824 */ /* 0x000fe200078e0a05 */
[----:B------:R-:W-:Y:S01]  /*0d60*/  LEA.HI R9, R9, R202, RZ, 0x3 ;  /* 0x000000ca09097211 */ /* 0x000fe200078f18ff */
[----:B------:R-:W-:Y:S01]  /*0d70*/  IMAD.SHL.U32 R36, R11, 0x2, RZ ;  /* 0x000000020b247824 */ /* 0x000fe200078e00ff */
[----:B------:R-:W-:Y:S01]  /*0d80*/  LEA.HI R3, R3, R6, RZ, 0x3 ;  /* 0x0000000603037211 */ /* 0x000fe200078f18ff */
[----:B------:R-:W-:Y:S01]  /*0d90*/  VIADD R0, R2, 0x12400 ;  /* 0x0001240002007836 */ /* 0x000fe20000000000 */
[----:B------:R-:W-:Y:S01]  /*0da0*/  LOP3.LUT R9, R9, 0xfffffff8, RZ, 0xc0, !PT ;  /* 0xfffffff809097812 */ /* 0x000fe200078ec0ff */
[C---:B------:R-:W-:Y:S01]  /*0db0*/  VIADD R35, R36.reuse, 0x8 ;  /* 0x0000000824237836 */ /* 0x040fe20000000000 */
[----:B------:R-:W-:Y:S01]  /*0dc0*/  IADD3 R27, R36, 0x48, RZ ;  /* 0x00000048241b7810 */ /* 0x000fe20007ffe0ff */
[----:B------:R-:W-:Y:S01]  /*0dd0*/  IMAD.SHL.U32 R220, R3, 0x40, RZ ;  /* 0x0000004003dc7824 */ /* 0x000fe200078e00ff */
[----:B------:R0:W-:Y:S01]  /*0de0*/  STL [R1+0x4], R0 ;  /* 0x0000040001007387 */ /* 0x0001e20000100800 */
[----:B------:R-:W-:-:S02]  /*0df0*/  IMAD.SHL.U32 R3, R8, 0x8, RZ ;  /* 0x0000000808037824 */ /* 0x000fc400078e00ff */
[C---:B------:R-:W-:Y:S01]  /*0e00*/  IMAD.SHL.U32 R194, R5.reuse, 0x4, RZ ;  /* 0x0000000405c27824 */ /* 0x040fe200078e00ff */
[----:B------:R-:W-:Y:S01]  /*0e10*/  LOP3.LUT R220, R220, 0xfffffe00, RZ, 0xc0, !PT ;  /* 0xfffffe00dcdc7812 */ /* 0x000fe200078ec0ff */
[C---:B------:R-:W-:Y:S01]  /*0e20*/  VIADD R34, R36.reuse, 0x10 ;  /* 0x0000001024227836 */ /* 0x040fe20000000000 */
[----:B------:R1:W-:Y:S01]  /*0e30*/  STL [R1+0x114], R3 ;  /* 0x0001140301007387 */ /* 0x0003e20000100800 */
[----:B------:R-:W-:Y:S01]  /*0e40*/  VIADD R33, R36, 0x18 ;  /* 0x0000001824217836 */ /* 0x000fe20000000000 */
[----:B------:R-:W-:Y:S01]  /*0e50*/  IADD3 R207, R194, 0x30, RZ ;  /* 0x00000030c2cf7810 */ /* 0x000fe20007ffe0ff */
[----:B------:R-:W-:Y:S01]  /*0e60*/  VIADD R32, R36, 0x20 ;  /* 0x0000002024207836 */ /* 0x000fe20000000000 */
[----:B------:R-:W-:Y:S01]  /*0e70*/  STL [R1+0x48], R36 ;  /* 0x0000482401007387 */ /* 0x000fe20000100800 */
[----:B------:R-:W-:Y:S01]  /*0e80*/  IMAD.SHL.U32 R204, R6, 0x40, RZ ;  /* 0x0000004006cc7824 */ /* 0x000fe200078e00ff */
[----:B0-----:R-:W-:Y:S01]  /*0e90*/  LEA.HI R0, R5, R5, RZ, 0x1 ;  /* 0x0000000505007211 */ /* 0x001fe200078f08ff */
[----:B------:R-:W-:Y:S01]  /*0ea0*/  VIADD R31, R36, 0x28 ;  /* 0x00000028241f7836 */ /* 0x000fe20000000000 */
[----:B------:R-:W-:Y:S01]  /*0eb0*/  STL [R1+0xa4], R35 ;  /* 0x0000a42301007387 */ /* 0x000fe20000100800 */
[----:B------:R-:W-:Y:S01]  /*0ec0*/  VIADD R206, R194, 0x20 ;  /* 0x00000020c2ce7836 */ /* 0x000fe20000000000 */
[----:B------:R-:W-:Y:S01]  /*0ed0*/  LOP3.LUT R204, R204, 0x1c0, RZ, 0xc0, !PT ;  /* 0x000001c0cccc7812 */ /* 0x000fe200078ec0ff */
[C---:B------:R-:W-:Y:S01]  /*0ee0*/  VIADD R30, R36.reuse, 0x30 ;  /* 0x00000030241e7836 */ /* 0x040fe20000000000 */
[----:B------:R-:W-:Y:S01]  /*0ef0*/  STL [R1+0xa0], R34 ;  /* 0x0000a02201007387 */ /* 0x000fe20000100800 */
[----:B------:R-:W-:Y:S01]  /*0f00*/  VIADD R29, R36, 0x38 ;  /* 0x00000038241d7836 */ /* 0x000fe20000000000 */
[----:B------:R-:W-:Y:S01]  /*0f10*/  LOP3.LUT R0, R0, 0x1ffffffe, RZ, 0xc0, !PT ;  /* 0x1ffffffe00007812 */ /* 0x000fe200078ec0ff */
[----:B------:R-:W-:Y:S01]  /*0f20*/  VIADD R28, R36, 0x40 ;  /* 0x00000040241c7836 */ /* 0x000fe20000000000 */
[----:B------:R-:W-:Y:S01]  /*0f30*/  STL [R1+0x9c], R33 ;  /* 0x00009c2101007387 */ /* 0x000fe20000100800 */
[C---:B------:R-:W-:Y:S01]  /*0f40*/  VIADD R205, R194.reuse, 0x40 ;  /* 0x00000040c2cd7836 */ /* 0x040fe20000000000 */
[----:B------:R-:W-:Y:S01]  /*0f50*/  SHF.R.S32.HI R11, RZ, 0x1f, R31 ;  /* 0x0000001fff0b7819 */ /* 0x000fe2000001141f */
[----:B------:R-:W-:Y:S01]  /*0f60*/  IMAD.IADD R193, R194, 0x1, R206 ;  /* 0x00000001c2c17824 */ /* 0x000fe200078e02ce */
[----:B------:R-:W-:Y:S01]  /*0f70*/  STL [R1+0x98], R32 ;  /* 0x0000982001007387 */ /* 0x000fe20000100800 */
[----:B------:R-:W-:-:S02]  /*0f80*/  VIADD R26, R36, 0x50 ;  /* 0x00000050241a7836 */ /* 0x000fc40000000000 */
[----:B------:R-:W-:Y:S01]  /*0f90*/  VIADD R25, R36, 0x58 ;  /* 0x0000005824197836 */ /* 0x000fe20000000000 */
[----:B------:R-:W-:Y:S01]  /*0fa0*/  STL [R1+0x94], R31 ;  /* 0x0000941f01007387 */ /* 0x000fe20000100800 */
[----:B------:R-:W-:Y:S02]  /*0fb0*/  IMAD.IADD R9, R202, 0x1, -R9 ;  /* 0x00000001ca097824 */ /* 0x000fe400078e0a09 */
[----:B------:R-:W-:Y:S01]  /*0fc0*/  VIADD R24, R36, 0x60 ;  /* 0x0000006024187836 */ /* 0x000fe20000000000 */
[----:B------:R-:W-:Y:S01]  /*0fd0*/  STL [R1+0x90], R30 ;  /* 0x0000901e01007387 */ /* 0x000fe20000100800 */
[----:B------:R-:W-:Y:S01]  /*0fe0*/  IMAD.SHL.U32 R219, R4, 0x200, RZ ;  /* 0x0000020004db7824 */ /* 0x000fe200078e00ff */
[----:B------:R-:W-:Y:S01]  /*0ff0*/  SHF.R.U32.HI R4, RZ, 0x3, R204 ;  /* 0x00000003ff047819 */ /* 0x000fe200000116cc */
[----:B------:R-:W-:Y:S01]  /*1000*/  VIADD R21, R36, 0x68 ;  /* 0x0000006824157836 */ /* 0x000fe20000000000 */
[----:B------:R-:W-:Y:S01]  /*1010*/  STL [R1+0x8c], R29 ;  /* 0x00008c1d01007387 */ /* 0x000fe20000100800 */
[----:B------:R-:W-:Y:S01]  /*1020*/  IMAD.IADD R192, R194, 0x1, R205 ;  /* 0x00000001c2c07824 */ /* 0x000fe200078e02cd */
[----:B------:R-:W-:Y:S01]  /*1030*/  SHF.R.S32.HI R4, RZ, 0x1f, R193 ;  /* 0x0000001fff047819 */ /* 0x000fe200000114c1 */
[C---:B------:R-:W-:Y:S01]  /*1040*/  VIADD R20, R36.reuse, 0x70 ;  /* 0x0000007024147836 */ /* 0x040fe20000000000 */
[----:B------:R-:W-:Y:S01]  /*1050*/  STL [R1+0x88], R28 ;  /* 0x0000881c01007387 */ /* 0x000fe20000100800 */
[C---:B------:R-:W-:Y:S01]  /*1060*/  VIADD R15, R36.reuse, 0x78 ;  /* 0x00000078240f7836 */ /* 0x040fe20000000000 */
[----:B-1----:R-:W-:Y:S01]  /*1070*/  SHF.R.S32.HI R3, RZ, 0x1f, R192 ;  /* 0x0000001fff037819 */ /* 0x002fe200000114c0 */
[----:B------:R-:W-:Y:S01]  /*1080*/  IMAD.SHL.U32 R9, R9, 0x40, RZ ;  /* 0x0000004009097824 */ /* 0x000fe200078e00ff */
[----:B------:R-:W-:Y:S01]  /*1090*/  STL [R1+0x84], R27 ;  /* 0x0000841b01007387 */ /* 0x000fe20000100800 */
[----:B------:R-:W-:Y:S01]  /*10a0*/  VIADD R13, R36, 0x80 ;  /* 0x00000080240d7836 */ /* 0x000fe20000000000 */
[----:B------:R-:W-:Y:S01]  /*10b0*/  LEA.HI R4, R4, R193, RZ, 0x3 ;  /* 0x000000c104047211 */ /* 0x000fe200078f18ff */
[C---:B------:R-:W-:Y:S01]  /*10c0*/  VIADD R12, R36.reuse, 0x88 ;  /* 0x00000088240c7836 */ /* 0x040fe20000000000 */
[----:B------:R-:W-:Y:S01]  /*10d0*/  STL [R1+0x80], R26 ;  /* 0x0000801a01007387 */ /* 0x000fe20000100800 */
[C---:B------:R-:W-:Y:S01]  /*10e0*/  VIADD R10, R36.reuse, 0x90 ;  /* 0x00000090240a7836 */ /* 0x040fe20000000000 */
[----:B------:R-:W-:Y:S01]  /*10f0*/  LOP3.LUT R217, R9, 0x1c0, RZ, 0xc0, !PT ;  /* 0x000001c009d97812 */ /* 0x000fe200078ec0ff */
[C---:B------:R-:W-:Y:S01]  /*1100*/  VIADD R8, R36.reuse, 0x98 ;  /* 0x0000009824087836 */ /* 0x040fe20000000000 */
[----:B------:R-:W-:Y:S01]  /*1110*/  STL [R1+0x7c], R25 ;  /* 0x00007c1901007387 */ /* 0x000fe20000100800 */
[C---:B------:R-:W-:Y:S01]  /*1120*/  VIADD R7, R36.reuse, 0xa0 ;  /* 0x000000a024077836 */ /* 0x040fe20000000000 */
[----:B------:R-:W-:Y:S01]  /*1130*/  SHF.R.S32.HI R9, RZ, 0x1f, R35 ;  /* 0x0000001fff097819 */ /* 0x000fe20000011423 */
[----:B------:R-:W-:Y:S01]  /*1140*/  VIADD R6, R36, 0xa8 ;  /* 0x000000a824067836 */ /* 0x000fe20000000000 */
[----:B------:R-:W-:Y:S01]  /*1150*/  STL [R1+0x78], R24 ;  /* 0x0000781801007387 */ /* 0x000fe20000100800 */
[----:B------:R-:W-:Y:S01]  /*1160*/  IMAD.IADD R0, R5, 0x1, -R0 ;  /* 0x0000000105007824 */ /* 0x000fe200078e0a00 */
[----:B------:R-:W-:Y:S01]  /*1170*/  LEA.HI R3, R3, R192, RZ, 0x3 ;  /* 0x000000c003037211 */ /* 0x000fe200078f18ff */
[----:B------:R-:W-:Y:S01]  /*1180*/  VIADD R208, R194, 0x10 ;  /* 0x00000010c2d07836 */ /* 0x000fe20000000000 */
[----:B------:R-:W-:Y:S01]  /*1190*/  STL [R1+0x74], R21 ;  /* 0x0000741501007387 */ /* 0x000fe20000100800 */
[----:B------:R-:W-:Y:S01]  /*11a0*/  SHF.R.S32.HI R197, RZ, 0x3, R4 ;  /* 0x00000003ffc57819 */ /* 0x000fe20000011404 */
[----:B------:R-:W-:Y:S01]  /*11b0*/  IMAD R0, R0, 0x8, R14 ;  /* 0x0000000800007824 */ /* 0x000fe200078e020e */
[----:B------:R-:W-:Y:S01]  /*11c0*/  SHF.R.S32.HI R4, RZ, 0x1f, R34 ;  /* 0x0000001fff047819 */ /* 0x000fe20000011422 */
[----:B------:R-:W-:Y:S01]  /*11d0*/  STL [R1+0x70], R20 ;  /* 0x0000701401007387 */ /* 0x000fe20000100800 */
[----:B------:R-:W-:Y:S01]  /*11e0*/  SHF.R.S32.HI R198, RZ, 0x3, R3 ;  /* 0x00000003ffc67819 */ /* 0x000fe20000011403 */
[----:B------:R-:W-:Y:S01]  /*11f0*/  VIADD R3, R36, 0xb8 ;  /* 0x000000b824037836 */ /* 0x000fe20000000000 */
[----:B------:R-:W-:Y:S01]  /*1200*/  SHF.R.U32.HI R218, RZ, 0x3, R217 ;  /* 0x00000003ffda7819 */ /* 0x000fe200000116d9 */
[----:B------:R-:W-:Y:S01]  /*1210*/  STL [R1+0x6c], R15 ;  /* 0x00006c0f01007387 */ /* 0x000fe20000100800 */
[----:B------:R-:W-:-:S03]  /*1220*/  VIADD R209, R194, 0x50 ;  /* 0x00000050c2d17836 */ /* 0x000fc60000000000 */
[----:B------:R-:W-:Y:S04]  /*1230*/  STL [R1+0x68], R13 ;  /* 0x0000680d01007387 */ /* 0x000fe80000100800 */
[----:B------:R-:W-:Y:S04]  /*1240*/  STL [R1+0x64], R12 ;  /* 0x0000640c01007387 */ /* 0x000fe80000100800 */
[----:B------:R-:W-:Y:S04]  /*1250*/  STL [R1+0x60], R10 ;  /* 0x0000600a01007387 */ /* 0x000fe80000100800 */
[----:B------:R-:W-:Y:S04]  /*1260*/  STL [R1+0x5c], R8 ;  /* 0x00005c0801007387 */ /* 0x000fe80000100800 */
[----:B------:R0:W-:Y:S04]  /*1270*/  STL [R1+0x58], R7 ;  /* 0x0000580701007387 */ /* 0x0001e80000100800 */
[----:B------:R1:W-:Y:S04]  /*1280*/  STL [R1+0x54], R6 ;  /* 0x0000540601007387 */ /* 0x0003e80000100800 */
[----:B------:R3:W-:Y:S01]  /*1290*/  STL [R1+0x108], R9 ;  /* 0x0001080901007387 */ /* 0x0007e20000100800 */
[----:B0-----:R-:W-:-:S02]  /*12a0*/  SHF.R.S32.HI R7, RZ, 0x1f, R7 ;  /* 0x0000001fff077819 */ /* 0x001fc40000011407 */
[----:B-1----:R-:W-:Y:S02]  /*12b0*/  SHF.R.S32.HI R6, RZ, 0x1f, R6 ;  /* 0x0000001fff067819 */ /* 0x002fe40000011406 */
[----:B---3--:R-:W-:Y:S02]  /*12c0*/  SHF.R.S32.HI R9, RZ, 0x1f, R33 ;  /* 0x0000001fff097819 */ /* 0x008fe40000011421 */
[----:B--2---:R-:W-:Y:S01]  /*12d0*/  LOP3.LUT R214, R16, 0x1, RZ, 0xfc, !PT ;  /* 0x0000000110d67812 */ /* 0x004fe200078efcff */
[----:B------:R-:W-:Y:S02]  /*12e0*/  IMAD.SHL.U32 R16, R5, 0x8, RZ ;  /* 0x0000000805107824 */ /* 0x000fe400078e00ff */
[----:B------:R-:W-:Y:S02]  /*12f0*/  VIADD R5, R36, 0xb0 ;  /* 0x000000b024057836 */ /* 0x000fe40000000000 */
[C---:B------:R-:W-:Y:S01]  /*1300*/  VIADD R22, R16.reuse, 0x60 ;  /* 0x0000006010167836 */ /* 0x040fe20000000000 */
[----:B------:R-:W-:Y:S01]  /*1310*/  SHF.R.S32.HI R17, RZ, 0x1f, R16 ;  /* 0x0000001fff117819 */ /* 0x000fe20000011410 */
[C---:B------:R-:W-:Y:S01]  /*1320*/  VIADD R19, R16.reuse, 0x80 ;  /* 0x0000008010137836 */ /* 0x040fe20000000000 */
[----:B------:R-:W-:Y:S01]  /*1330*/  STL [R1+0x50], R5 ;  /* 0x0000500501007387 */ /* 0x000fe20000100800 */
[----:B------:R-:W-:Y:S01]  /*1340*/  VIADD R23, R16, 0xa0 ;  /* 0x000000a010177836 */ /* 0x000fe20000000000 */
[----:B------:R-:W-:-:S02]  /*1350*/  SHF.R.S32.HI R201, RZ, 0x1f, R22 ;  /* 0x0000001fffc97819 */ /* 0x000fc40000011416 */
[----:B------:R0:W-:Y:S01]  /*1360*/  STL [R1+0x104], R4 ;  /* 0x0001040401007387 */ /* 0x0001e20000100800 */
[----:B------:R-:W-:Y:S02]  /*1370*/  SHF.R.S32.HI R200, RZ, 0x1f, R19 ;  /* 0x0000001fffc87819 */ /* 0x000fe40000011413 */
[----:B------:R-:W-:Y:S01]  /*1380*/  SHF.R.S32.HI R199, RZ, 0x1f, R23 ;  /* 0x0000001fffc77819 */ /* 0x000fe20000011417 */
[----:B------:R1:W-:Y:S04]  /*1390*/  STL [R1+0x4c], R3 ;  /* 0x00004c0301007387 */ /* 0x0003e80000100800 */
[----:B------:R2:W-:Y:S01]  /*13a0*/  STL [R1+0x100], R9 ;  /* 0x0001000901007387 */ /* 0x0005e20000100800 */
[----:B0-----:R-:W-:Y:S02]  /*13b0*/  SHF.R.S32.HI R4, RZ, 0x1f, R32 ;  /* 0x0000001fff047819 */ /* 0x001fe40000011420 */
[----:B-1----:R-:W-:-:S03]  /*13c0*/  SHF.R.S32.HI R3, RZ, 0x1f, R3 ;  /* 0x0000001fff037819 */ /* 0x002fc60000011403 */
[----:B------:R0:W-:Y:S01]  /*13d0*/  STL [R1+0xfc], R4 ;  /* 0x0000fc0401007387 */ /* 0x0001e20000100800 */
[----:B--2---:R-:W-:-:S03]  /*13e0*/  SHF.R.S32.HI R9, RZ, 0x1f, R30 ;  /* 0x0000001fff097819 */ /* 0x004fc6000001141e */
        /* <DEDUP_REMOVED lines=24> */
[----:B------:R-:W-:Y:S04]  /*1570*/  STL [R1+0xc8], R11 ;  /* 0x0000c80b01007387 */ /* 0x000fe80000100800 */
[----:B------:R-:W-:Y:S01]  /*1580*/  STL [R1+0xc4], R9 ;  /* 0x0000c40901007387 */ /* 0x000fe20000100800 */
[----:B0-----:R-:W-:-:S05]  /*1590*/  SHF.R.S32.HI R4, RZ, 0x1f, R8 ;  /* 0x0000001fff047819 */ /* 0x001fca0000011408 */
[----:B------:R0:W-:Y:S04]  /*15a0*/  STL [R1+0xc0], R4 ;  /* 0x0000c00401007387 */ /* 0x0001e80000100800 */
[----:B------:R1:W-:Y:S04]  /*15b0*/  STL [R1+0xbc], R7 ;  /* 0x0000bc0701007387 */ /* 0x0003e80000100800 */
[----:B------:R1:W-:Y:S01]  /*15c0*/  STL [R1+0xb8], R6 ;  /* 0x0000b80601007387 */ /* 0x0003e20000100800 */
[----:B0-----:R-:W-:-:S05]  /*15d0*/  SHF.R.S32.HI R4, RZ, 0x1f, R5 ;  /* 0x0000001fff047819 */ /* 0x001fca0000011405 */
[----:B------:R1:W-:Y:S04]  /*15e0*/  STL [R1+0xb4], R4 ;  /* 0x0000b40401007387 */ /* 0x0003e80000100800 */
[----:B------:R1:W-:Y:S04]  /*15f0*/  STL [R1+0x110], R0 ;  /* 0x0001100001007387 */ /* 0x0003e80000100800 */
[----:B------:R1:W-:Y:S02]  /*1600*/  STL [R1+0xb0], R3 ;  /* 0x0000b00301007387 */ /* 0x0003e40000100800 */
.L_x_3939:
[----:B0-----:R-:W0:Y:S01]  /*1610*/  LDC.64 R226, c[0x0][0xc88] ;  /* 0x00032200ffe27b82 */ /* 0x001e220000000a00 */
[----:B------:R-:W-:Y:S01]  /*1620*/  ULDC.64 UR4, c[0x0][0xa28] ;  /* 0x00028a0000047ab9 */ /* 0x000fe20000000a00 */
[----:B------:R-:W-:Y:S01]  /*1630*/  ULDC.64 UR8, c[0x0][0xa18] ;  /* 0x0002860000087ab9 */ /* 0x000fe20000000a00 */
[----:B------:R-:W-:Y:S01]  /*1640*/  ULDC.64 UR6, c[0x0][0xa08] ;  /* 0x0002820000067ab9 */ /* 0x000fe20000000a00 */
[----:B0-----:R-:W-:-:S06]  /*1650*/  IMAD.WIDE R226, R139, 0x4, R226 ;  /* 0x000000048be27825 */ /* 0x001fcc00078e02e2 */
[----:B------:R-:W1:Y:S01]  /*1660*/  LDG.E R226, desc[UR48][R226.64] ;  /* 0x00000030e2e27981 */ /* 0x000e62000c1e1900 */
        /* <DEDUP_REMOVED lines=8> */
[----:B-1----:R-:W-:Y:S01]  /*16f0*/  SHF.R.S32.HI R0, RZ, 0x1f, R226 ;  /* 0x0000001fff007819 */ /* 0x002fe200000114e2 */
[C---:B------:R-:W-:Y:S02]  /*1700*/  IMAD.SHL.U32 R227, R226.reuse, 0x4, RZ ;  /* 0x00000004e2e37824 */ /* 0x040fe400078e00ff */
[C---:B---3--:R-:W-:Y:S02]  /*1710*/  @P2 LEA R6, P3, R226.reuse, UR4, 0x2 ;  /* 0x00000004e2062c11 */ /* 0x048fe4000f8610ff */
[C-C-:B------:R-:W-:Y:S01]  /*1720*/  SHF.L.U64.HI R228, R226.reuse, 0x2, R0.reuse ;  /* 0x00000002e2e47819 */ /* 0x140fe20000010200 */
[----:B------:R0:W-:Y:S01]  /*1730*/  STL [R1+0xa8], R0 ;  /* 0x0000a80001007387 */ /* 0x0001e20000100800 */
[----:B--2---:R-:W-:Y:S01]  /*1740*/  @P2 LEA.HI.X R7, R226, UR5, R0, 0x2, P3 ;  /* 0x00000005e2072c11 */ /* 0x004fe200098f1400 */
[----:B------:R-:W-:Y:S01]  /*1750*/  ULDC UR4, c[0x0][0x288] ;  /* 0x0000a20000047ab9 */ /* 0x000fe20000000800 */
[----:B------:R-:W-:-:S03]  /*1760*/  IADD3 R4, P4, R227, UR6, RZ ;  /* 0x00000006e3047c10 */ /* 0x000fc6000ff9e0ff */
[----:B-----5:R1:W5:Y:S01]  /*1770*/  @P2 LDG.E R10, desc[UR48][R6.64] ;  /* 0x00000030060a2981 */ /* 0x020362000c1e1900 */
[----:B------:R-:W-:Y:S01]  /*1780*/  @P1 IADD3 R8, P2, R227, UR8, RZ ;  /* 0x00000008e3081c10 */ /* 0x000fe2000ff5e0ff */
[----:B------:R-:W-:Y:S01]  /*1790*/  IMAD.U32 R139, RZ, RZ, UR4 ;  /* 0x00000004ff8b7e24 */ /* 0x000fe2000f8e00ff */
[C---:B----4-:R-:W-:Y:S01]  /*17a0*/  IADD3.X R5, R228.reuse, UR7, RZ, P4, !PT ;  /* 0x00000007e4057c10 */ /* 0x050fe2000a7fe4ff */
[----:B------:R1:W-:Y:S01]  /*17b0*/  STL [R1+0x40], R137 ;  /* 0x0000408901007387 */ /* 0x0003e20000100800 */
[----:B------:R-:W-:Y:S01]  /*17c0*/  @P1 IADD3.X R9, R228, UR9, RZ, P2, !PT ;  /* 0x00000009e4091c10 */ /* 0x000fe200097fe4ff */
[----:B------:R-:W-:Y:S01]  /*17d0*/  ULDC.64 UR4, c[0x0][0x418] ;  /* 0x0001060000047ab9 */ /* 0x000fe20000000a00 */
[----:B------:R-:W-:Y:S01]  /*17e0*/  ULDC.64 UR8, c[0x0][0xa20] ;  /* 0x0002880000087ab9 */ /* 0x000fe20000000a00 */
[----:B------:R1:W5:Y:S04]  /*17f0*/  @P0 LDG.E R26, desc[UR48][R4.64] ;  /* 0x00000030041a0981 */ /* 0x000368000c1e1900 */
[----:B------:R1:W5:Y:S01]  /*1800*/  @P1 LDG.E R139, desc[UR48][R8.64] ;  /* 0x00000030088b1981 */ /* 0x000362000c1e1900 */
[----:B------:R-:W-:Y:S01]  /*1810*/  UISETP.NE.U32.AND UP0, UPT, UR4, URZ, UPT ;  /* 0x0000003f0400728c */ /* 0x000fe2000bf05070 */
[----:B------:R-:W-:-:S02]  /*1820*/  LOP3.LUT R3, R138, 0xff000000, RZ, 0xc0, !PT ;  /* 0xff0000008a037812 */ /* 0x000fc400078ec0ff */
[----:B------:R-:W-:Y:S01]  /*1830*/  ULDC UR4, c[0x0][0x424] ;  /* 0x0001090000047ab9 */ /* 0x000fe20000000800 */
[----:B------:R-:W-:Y:S01]  /*1840*/  UISETP.NE.AND.EX UP0, UPT, UR5, URZ, UPT, UP0 ;  /* 0x0000003f0500728c */ /* 0x000fe2000bf05300 */
[----:B------:R-:W-:Y:S02]  /*1850*/  ISETP.NE.U32.AND P2, PT, RZ, UR8, PT ;  /* 0x00000008ff007c0c */ /* 0x000fe4000bf45070 */
[----:B------:R-:W-:Y:S01]  /*1860*/  ULDC UR5, c[0x0][0x2f0] ;  /* 0x0000bc0000057ab9 */ /* 0x000fe20000000800 */
[----:B------:R-:W-:Y:S01]  /*1870*/  USEL UR4, UR4, 0x1, UP0 ;  /* 0x0000000104047887 */ /* 0x000fe20008000000 */
[----:B0-----:R-:W-:Y:S02]  /*1880*/  LOP3.LUT R0, R138, 0xff0000, RZ, 0xc0, !PT ;  /* 0x00ff00008a007812 */ /* 0x001fe400078ec0ff */
[----:B------:R-:W-:Y:S01]  /*1890*/  SHF.R.U32.HI R3, RZ, 0x8, R3 ;  /* 0x00000008ff037819 */ /* 0x000fe20000011603 */
[----:B------:R-:W-:Y:S01]  /*18a0*/  UIMAD UR4, UR4, UR5, URZ ;  /* 0x00000005040472a4 */ /* 0x000fe2000f8e023f */
[----:B------:R-:W-:-:S02]  /*18b0*/  ISETP.NE.AND.EX P2, PT, RZ, UR9, PT, P2 ;  /* 0x00000009ff007c0c */ /* 0x000fc4000bf45320 */
[----:B------:R-:W-:Y:S01]  /*18c0*/  ULDC UR5, c[0x0][0x348] ;  /* 0x0000d20000057ab9 */ /* 0x000fe20000000800 */
[----:B------:R-:W-:Y:S02]  /*18d0*/  LEA.HI R225, R0, R3, RZ, 0x10 ;  /* 0x0000000300e17211 */ /* 0x000fe400078f80ff */
[----:B------:R-:W-:Y:S01]  /*18e0*/  LOP3.LUT R196, R138, 0xffff, RZ, 0xc0, !PT ;  /* 0x0000ffff8ac47812 */ /* 0x000fe200078ec0ff */
[----:B-1----:R-:W-:Y:S07]  /*18f0*/  @P1 BRA `(.L_x_3718) ;  /* 0x0000000000241947 */ /* 0x002fee0003800000 */
        /* <DEDUP_REMOVED lines=9> */
.L_x_3718:
[----:B------:R-:W-:Y:S02]  /*1990*/  IMAD.U32 R25, RZ, RZ, UR5 ;  /* 0x00000005ff197e24 */ /* 0x000fe4000f8e00ff */
[----:B------:R-:W-:Y:S01]  /*19a0*/  IMAD.U32 R27, RZ, RZ, UR4 ;  /* 0x00000004ff1b7e24 */ /* 0x000fe2000f8e00ff */
[----:B------:R-:W-:Y:S06]  /*19b0*/  @!P2 BRA `(.L_x_3719) ;  /* 0x000000000010a947 */ /* 0x000fec0003800000 */
[----:B------:R-:W-:-:S04]  /*19c0*/  IADD3 R4, P0, R227, UR8, RZ ;  /* 0x00000008e3047c10 */ /* 0x000fc8000ff1e0ff */
[----:B------:R-:W-:-:S05]  /*19d0*/  IADD3.X R5, R228, UR9, RZ, P0, !PT ;  /* 0x00000009e4057c10 */ /* 0x000fca00087fe4ff */
[----:B------:R0:W5:Y:S01]  /*19e0*/  LDG.E R27, desc[UR48][R4.64] ;  /* 0x00000030041b7981 */ /* 0x000162000c1e1900 */
[----:B------:R-:W-:Y:S05]  /*19f0*/  BRA `(.L_x_3720) ;  /* 0x0000000000107947 */ /* 0x000fea0003800000 */
.L_x_3719:
[----:B------:R-:W-:Y:S05]  /*1a00*/  @!P0 BRA `(.L_x_3720) ;  /* 0x00000000000c8947 */ /* 0x000fea0003800000 */
[----:B------:R-:W2:Y:S04]  /*1a10*/  LDG.E R0, desc[UR48][R4.64] ;  /* 0x0000003004007981 */ /* 0x000ea8000c1e1900 */
[----:B------:R-:W2:Y:S02]  /*1a20*/  LDG.E R27, desc[UR48][R4.64+0x4] ;  /* 0x00000430041b7981 */ /* 0x000ea4000c1e1900 */
[----:B--2---:R-:W-:-:S07]  /*1a30*/  IMAD.IADD R27, R27, 0x1, -R0 ;  /* 0x000000011b1b7824 */ /* 0x004fce00078e0a00 */
.L_x_3720:
[----:B------:R-:W-:Y:S01]  /*1a40*/  ULDC.64 UR4, c[0x0][0xa10] ;  /* 0x0002840000047ab9 */ /* 0x000fe20000000a00 */
[----:B------:R-:W2:Y:S01]  /*1a50*/  LDL.LU R28, [R1] ;  /* 0x00000000011c7983 */ /* 0x000ea20000300800 */
[----:B------:R-:W-:-:S04]  /*1a60*/  ISETP.NE.U32.AND P0, PT, RZ, UR4, PT ;  /* 0x00000004ff007c0c */ /* 0x000fc8000bf05070 */
[----:B------:R-:W-:Y:S01]  /*1a70*/  ISETP.NE.AND.EX P0, PT, RZ, UR5, PT, P0 ;  /* 0x00000005ff007c0c */ /* 0x000fe2000bf05300 */
[----:B------:R-:W-:-:S12]  /*1a80*/  ULDC.64 UR4, c[0x0][0xa30] ;  /* 0x00028c0000047ab9 */ /* 0x000fd80000000a00 */
[----:B0-----:R-:W0:Y:S02]  /*1a90*/  @P0 LDC.64 R4, c[0x0][0xa10] ;  /* 0x00028400ff040b82 */ /* 0x001e240000000a00 */
[----:B0-----:R-:W-:-:S05]  /*1aa0*/  @P0 IMAD.WIDE R4, R226, 0x4, R4 ;  /* 0x00000004e2040825 */ /* 0x001fca00078e0204 */
[----:B------:R-:W3:Y:S04]  /*1ab0*/  @P0 LDG.E R0, desc[UR48][R4.64] ;  /* 0x0000003004000981 */ /* 0x000ee8000c1e1900 */
[----:B------:R-:W3:Y:S01]  /*1ac0*/  @P0 LDG.E R3, desc[UR48][R4.64+0x4] ;  /* 0x0000043004030981 */ /* 0x000ee2000c1e1900 */
[----:B------:R-:W-:Y:S01]  /*1ad0*/  ISETP.NE.U32.AND P1, PT, RZ, UR4, PT ;  /* 0x00000004ff007c0c */ /* 0x000fe2000bf25070 */
[----:B-----5:R-:W-:-:S03]  /*1ae0*/  IMAD.MOV.U32 R135, RZ, RZ, R27 ;  /* 0x000000ffff877224 */ /* 0x020fc600078e001b */
[----:B------:R-:W-:-:S13]  /*1af0*/  ISETP.NE.AND.EX P1, PT, RZ, UR5, PT, P1 ;  /* 0x00000005ff007c0c */ /* 0x000fda000bf25310 */
[----:B------:R-:W-:-:S04]  /*1b00*/  @P1 IADD3 R6, P2, R227, UR4, RZ ;  /* 0x00000004e3061c10 */ /* 0x000fc8000ff5e0ff */
[----:B------:R-:W-:-:S05]  /*1b10*/  @P1 IADD3.X R7, R228, UR5, RZ, P2, !PT ;  /* 0x00000005e4071c10 */ /* 0x000fca00097fe4ff */
[----:B------:R0:W5:Y:S01]  /*1b20*/  @P1 LDG.E R135, desc[UR48][R6.64] ;  /* 0x0000003006871981 */ /* 0x000162000c1e1900 */
[----:B------:R-:W-:Y:S01]  /*1b30*/  IMAD.IADD R10, R27, 0x1, -R10 ;  /* 0x000000011b0a7824 */ /* 0x000fe200078e0a0a */
[----:B------:R-:W-:Y:S01]  /*1b40*/  LOP3.LUT R12, R225, 0xff, RZ, 0xc0, !PT ;  /* 0x000000ffe10c7812 */ /* 0x000fe200078ec0ff */
[----:B------:R-:W-:Y:S01]  /*1b50*/  BSSY B0, `(.L_x_3721) ;  /* 0x000002c000007945 */ /* 0x000fe20003800000 */
[----:B------:R-:W-:-:S03]  /*1b60*/  SHF.R.U32.HI R225, RZ, 0x10, R225 ;  /* 0x00000010ffe17819 */ /* 0x000fc600000116e1 */
[----:B------:R0:W-:Y:S01]  /*1b70*/  STL [R1+0x44], R12 ;  /* 0x0000440c01007387 */ /* 0x0001e20000100800 */
[----:B--2---:R-:W-:Y:S01]  /*1b80*/  LOP3.LUT R28, R28, 0xfffffff7, RZ, 0xc0, !PT ;  /* 0xfffffff71c1c7812 */ /* 0x004fe200078ec0ff */
[----:B---3--:R-:W-:-:S04]  /*1b90*/  @P0 IMAD.IADD R25, R3, 0x1, -R0 ;  /* 0x0000000103190824 */ /* 0x008fc800078e0a00 */
[----:B------:R-:W-:-:S04]  /*1ba0*/  IMAD.IADD R138, R10, 0x1, R25 ;  /* 0x000000010a8a7824 */ /* 0x000fc800078e0219 */
[C---:B------:R-:W-:Y:S01]  /*1bb0*/  VIADD R0, R138.reuse, 0x5f ;  /* 0x0000005f8a007836 */ /* 0x040fe20000000000 */
[----:B------:R-:W-:-:S03]  /*1bc0*/  ISETP.GE.AND P3, PT, R138, 0x1, PT ;  /* 0x000000018a00780c */ /* 0x000fc60003f66270 */
[----:B------:R-:W-:-:S05]  /*1bd0*/  IMAD.HI R0, R0, 0x2aaaaaab, RZ ;  /* 0x2aaaaaab00007827 */ /* 0x000fca00078e02ff */
[----:B------:R-:W-:-:S04]  /*1be0*/  SHF.R.U32.HI R3, RZ, 0x1f, R0 ;  /* 0x0000001fff037819 */ /* 0x000fc80000011600 */
[----:B------:R-:W-:Y:S01]  /*1bf0*/  LEA.HI.SX32 R136, R0, R3, 0x1c ;  /* 0x0000000300887211 */ /* 0x000fe200078fe2ff */
[----:B------:R-:W-:Y:S01]  /*1c00*/  IMAD.MOV.U32 R3, RZ, RZ, RZ ;  /* 0x000000ffff037224 */ /* 0x000fe200078e00ff */
[----:B------:R-:W-:-:S05]  /*1c10*/  @P3 LOP3.LUT R28, R28, 0x8, RZ, 0xfc, !PT ;  /* 0x000000081c1c3812 */ /* 0x000fca00078efcff */
[----:B------:R0:W-:Y:S01]  /*1c20*/  STL [R1], R28 ;  /* 0x0000001c01007387 */ /* 0x0001e20000100800 */
[----:B------:R-:W-:Y:S05]  /*1c30*/  @!P3 BRA `(.L_x_3722) ;  /* 0x000000000074b947 */ /* 0x000fea0003800000 */
[----:B------:R-:W-:Y:S01]  /*1c40*/  ISETP.NE.AND P0, PT, R225, RZ, PT ;  /* 0x000000ffe100720c */ /* 0x000fe20003f05270 */
[----:B------:R-:W-:-:S03]  /*1c50*/  ULDC UR4, c[0x0][0x9f0] ;  /* 0x00027c0000047ab9 */ /* 0x000fc60000000800 */
[----:B------:R-:W-:-:S04]  /*1c60*/  SEL R9, R225, UR4, P0 ;  /* 0x00000004e1097c07 */ /* 0x000fc80008000000 */
[-C--:B0-----:R-:W-:Y:S02]  /*1c70*/  IABS R6, R9.reuse ;  /* 0x0000000900067213 */ /* 0x081fe40000000000 */
[----:B------:R-:W-:Y:S02]  /*1c80*/  IADD3 R0, R136, -0x1, R9 ;  /* 0xffffffff88007810 */ /* 0x000fe40007ffe009 */
[----:B------:R-:W0:Y:S01]  /*1c90*/  I2F.RP R3, R6 ;  /* 0x0000000600037306 */ /* 0x000e220000209400 */
[-C--:B------:R-:W-:Y:S02]  /*1ca0*/  IABS R11, R9.reuse ;  /* 0x00000009000b7213 */ /* 0x080fe40000000000 */
        /* <DEDUP_REMOVED lines=10> */
[----:B------:R-:W-:-:S06]  /*1d50*/  IMAD.HI.U32 R5, R5, R7, R4 ;  /* 0x0000000705057227 */ /* 0x000fcc00078e0004 */
[----:B------:R-:W-:-:S04]  /*1d60*/  IMAD.HI.U32 R5, R5, R8, RZ ;  /* 0x0000000805057227 */ /* 0x000fc800078e00ff */
[----:B------:R-:W-:-:S05]  /*1d70*/  IMAD R3, R5, R3, R8 ;  /* 0x0000000305037224 */ /* 0x000fca00078e0208 */
[----:B------:R-:W-:-:S13]  /*1d80*/  ISETP.GT.U32.AND P1, PT, R6, R3, PT ;  /* 0x000000030600720c */ /* 0x000fda0003f24070 */
[-C--:B------:R-:W-:Y:S01]  /*1d90*/  @!P1 IADD3 R3, R3, -R6.reuse, RZ ;  /* 0x8000000603039210 */ /* 0x080fe20007ffe0ff */
[----:B------:R-:W-:Y:S01]  /*1da0*/  @!P1 VIADD R5, R5, 0x1 ;  /* 0x0000000105059836 */ /* 0x000fe20000000000 */
[----:B------:R-:W-:Y:S02]  /*1db0*/  ISETP.NE.AND P1, PT, R9, RZ, PT ;  /* 0x000000ff0900720c */ /* 0x000fe40003f25270 */
[----:B------:R-:W-:-:S13]  /*1dc0*/  ISETP.GE.U32.AND P0, PT, R3, R6, PT ;  /* 0x000000060300720c */ /* 0x000fda0003f06070 */
[----:B------:R-:W-:-:S04]  /*1dd0*/  @P0 VIADD R5, R5, 0x1 ;  /* 0x0000000105050836 */ /* 0x000fc80000000000 */
[----:B------:R-:W-:-:S04]  /*1de0*/  IMAD.MOV.U32 R3, RZ, RZ, R5 ;  /* 0x000000ffff037224 */ /* 0x000fc800078e0005 */
[----:B------:R-:W-:Y:S01]  /*1df0*/  @!P2 IMAD.MOV R3, RZ, RZ, -R3 ;  /* 0x000000ffff03a224 */ /* 0x000fe200078e0a03 */
[----:B------:R-:W-:-:S07]  /*1e00*/  @!P1 LOP3.LUT R3, RZ, R9, RZ, 0x33, !PT ;  /* 0x00000009ff039212 */ /* 0x000fce00078e33ff */
.L_x_3722:
[----:B------:R-:W-:Y:S05]  /*1e10*/  BSYNC B0 ;  /* 0x0000000000007941 */ /* 0x000fea0003800000 */
.L_x_3721:
[----:B------:R-:W-:Y:S01]  /*1e20*/  IMAD R0, R12, R3, RZ ;  /* 0x000000030c007224 */ /* 0x000fe200078e02ff */
[----:B------:R-:W-:-:S04]  /*1e30*/  PLOP3.LUT P2, PT, PT, PT, PT, 0x80, 0x0 ;  /* 0x000000000000781c */ /* 0x000fc80003f4f070 */
        /* <DEDUP_REMOVED lines=12> */
[----:B------:R-:W-:-:S04]  /*1f00*/  @P0 LEA.HI.SX32 R24, R0, R3, 0x1c ;  /* 0x0000000300180211 */ /* 0x000fc800078fe2ff */
        /* <DEDUP_REMOVED lines=14> */
[----:B0-----:R-:W-:-:S02]  /*1ff0*/  IMAD.U32 R6, RZ, RZ, UR4 ;  /* 0x00000004ff067e24 */ /* 0x001fc4000f8e00ff */
[----:B------:R-:W-:Y:S02]  /*2000*/  IMAD.U32 R7, RZ, RZ, UR5 ;  /* 0x00000005ff077e24 */ /* 0x000fe4000f8e00ff */
[----:B------:R-:W-:Y:S02]  /*2010*/  IMAD.U32 R11, RZ, RZ, UR7 ;  /* 0x00000007ff0b7e24 */ /* 0x000fe4000f8e00ff */
[----:B------:R-:W-:Y:S02]  /*2020*/  IMAD.MOV.U32 R8, RZ, RZ, 0x70 ;  /* 0x00000070ff087424 */ /* 0x000fe400078e00ff */
[----:B------:R-:W-:Y:S02]  /*2030*/  IMAD.MOV.U32 R12, RZ, RZ, 0x1 ;  /* 0x00000001ff0c7424 */ /* 0x000fe400078e00ff */
[----:B------:R-:W-:-:S07]  /*2040*/  IMAD.MOV.U32 R13, RZ, RZ, RZ ;  /* 0x000000ffff0d7224 */ /* 0x000fce00078e00ff */
[----:B------:R-:W-:-:S07]  /*2050*/  LEPC R20, `(.L_x_3725) ;  /* 0x000000001014794e */ /* 0x000fce0000000000 */
[----:B-1---5:R-:W-:Y:S05]  /*2060*/  CALL.ABS.NOINC R14 ;  /* 0x000000000e007343 */ /* 0x022fea0003c00000 */
.L_x_3725:
[----:B------:R-:W-:Y:S05]  /*2070*/  BSYNC B6 ;  /* 0x0000000000067941 */ /* 0x000fea0003800000 */
.L_x_3724:
[----:B------:R-:W-:Y:S01]  /*2080*/  IADD3 R113, R2, 0x400, RZ ;  /* 0x0000040002717810 */ /* 0x000fe20007ffe0ff */
[----:B------:R-:W-:Y:S03]  /*2090*/  BSSY B6, `(.L_x_3726) ;  /* 0x0000013000067945 */ /* 0x000fe60003800000 */
        /* <DEDUP_REMOVED lines=18> */
.L_x_3727:
[----:B------:R-:W-:Y:S05]  /*21c0*/  BSYNC B6 ;  /* 0x0000000000067941 */ /* 0x000fea0003800000 */
.L_x_3726:
[----:B------:R-:W-:Y:S01]  /*21d0*/  ULDC.64 UR4, c[0x0][0x9f8] ;  /* 0x00027e0000047ab9 */ /* 0x000fe20000000a00 */
[----:B------:R-:W-:Y:S01]  /*21e0*/  IMAD.MOV.U32 R0, RZ, RZ, R226 ;  /* 0x000000ffff007224 */ /* 0x000fe200078e00e2 */
[----:B------:R-:W-:Y:S01]  /*21f0*/  ISETP.NE.U32.AND P0, PT, RZ, UR4, PT ;  /* 0x00000004ff007c0c */ /* 0x000fe2000bf05070 */
[----:B0-----:R-:W0:Y:S01]  /*2200*/  S2R R7, SR_TID.X ;  /* 0x0000000000077919 */ /* 0x001e220000002100 */
[----:B------:R-:W1:Y:S01]  /*2210*/  LDC R119, c[0x0][0x3f4] ;  /* 0x0000fd00ff777b82 */ /* 0x000e620000000800 */
[----:B------:R-:W-:Y:S01]  /*2220*/  IMAD.MOV.U32 R20, RZ, RZ, R28 ;  /* 0x000000ffff147224 */ /* 0x000fe200078e001c */
[----:B------:R-:W-:-:S06]  /*2230*/  ISETP.NE.AND.EX P0, PT, RZ, UR5, PT, P0 ;  /* 0x00000005ff007c0c */ /* 0x000fcc000bf05300 */
[----:B------:R-:W2:Y:S07]  /*2240*/  LDC.64 R92, c[0x0][0x3f8] ;  /* 0x0000fe00ff5c7b82 */ /* 0x000eae0000000a00 */
[----:B------:R-:W-:Y:S01]  /*2250*/  @P0 IADD3 R4, P1, R227, UR4, RZ ;  /* 0x00000004e3040c10 */ /* 0x000fe2000ff3e0ff */
[----:B------:R-:W-:Y:S01]  /*2260*/  ULDC UR4, c[0x0][0x2f4] ;  /* 0x0000bd0000047ab9 */ /* 0x000fe20000000800 */
[----:B------:R-:W3:Y:S02]  /*2270*/  LDC.64 R86, c[0x0][0x408] ;  /* 0x00010200ff567b82 */ /* 0x000ee40000000a00 */
[----:B------:R-:W-:-:S05]  /*2280*/  @P0 IADD3.X R5, R228, UR5, RZ, P1, !PT ;  /* 0x00000005e4050c10 */ /* 0x000fca0008ffe4ff */
[----:B------:R4:W3:Y:S01]  /*2290*/  @P0 LDG.E R0, desc[UR48][R4.64] ;  /* 0x0000003004000981 */ /* 0x0008e2000c1e1900 */
[----:B------:R-:W-:Y:S01]  /*22a0*/  ISETP.GE.AND P1, PT, R193, UR4, PT ;  /* 0x00000004c1007c0c */ /* 0x000fe2000bf26270 */
[----:B------:R-:W-:Y:S01]  /*22b0*/  IMAD.IADD R123, R26, 0x1, R27 ;  /* 0x000000011a7b7824 */ /* 0x000fe200078e021b */
[----:B------:R-:W-:Y:S01]  /*22c0*/  ISETP.GE.AND P0, PT, R16, UR4, PT ;  /* 0x0000000410007c0c */ /* 0x000fe2000bf06270 */
[----:B------:R-:W1:Y:S01]  /*22d0*/  S2R R162, SR_TID.X ;  /* 0x0000000000a27919 */ /* 0x000e620000002100 */
[----:B------:R-:W-:Y:S01]  /*22e0*/  SEL R6, RZ, 0xffffffff, P1 ;  /* 0xffffffffff067807 */ /* 0x000fe20000800000 */
[----:B0-----:R-:W-:Y:S01]  /*22f0*/  VIADD R8, R7, 0xffffff80 ;  /* 0xffffff8007087836 */ /* 0x001fe20000000000 */
[----:B------:R-:W-:Y:S01]  /*2300*/  SEL R3, RZ, 0x1, P0 ;  /* 0x00000001ff037807 */ /* 0x000fe20000000000 */
[----:B--2---:R-:W-:Y:S01]  /*2310*/  IMAD.WIDE.U32 R94, R202, R92, R16 ;  /* 0x0000005cca5e7225 */ /* 0x004fe200078e0010 */
[----:B------:R-:W-:Y:S02]  /*2320*/  ISETP.GE.AND P0, PT, R192, UR4, PT ;  /* 0x00000004c0007c0c */ /* 0x000fe4000bf06270 */
[----:B------:R-:W-:Y:S01]  /*2330*/  ISETP.GE.AND P1, PT, R22, UR4, PT ;  /* 0x0000000416007c0c */ /* 0x000fe2000bf26270 */
[----:B------:R-:W-:Y:S01]  /*2340*/  IMAD.SHL.U32 R6, R6, 0x2, RZ ;  /* 0x0000000206067824 */ /* 0x000fe200078e00ff */
[----:B------:R-:W-:Y:S01]  /*2350*/  SHF.R.S32.HI R9, RZ, 0x1f, R8 ;  /* 0x0000001fff097819 */ /* 0x000fe20000011408 */
[----:B------:R-:W-:Y:S01]  /*2360*/  IMAD.SHL.U32 R103, R92, 0x40, RZ ;  /* 0x000000405c677824 */ /* 0x000fe200078e00ff */
[----:B----4-:R-:W-:Y:S01]  /*2370*/  SEL R4, RZ, 0x4, P0 ;  /* 0x00000004ff047807 */ /* 0x010fe20000000000 */
[----:B---3--:R-:W-:Y:S01]  /*2380*/  IMAD.WIDE.U32 R88, R202, R86, R16 ;  /* 0x00000056ca587225 */ /* 0x008fe200078e0010 */
[----:B------:R-:W-:-:S02]  /*2390*/  LOP3.LUT R3, R6, 0x2, R3, 0xe2, !PT ;  /* 0x0000000206037812 */ /* 0x000fc400078ee203 */
[----:B------:R-:W-:Y:S01]  /*23a0*/  SEL R5, RZ, 0x8, P1 ;  /* 0x00000008ff057807 */ /* 0x000fe20000800000 */
[----:B------:R-:W-:Y:S01]  /*23b0*/  IMAD R125, R87, 0x60, RZ ;  /* 0x00000060577d7824 */ /* 0x000fe200078e02ff */
[----:B------:R-:W-:Y:S01]  /*23c0*/  LEA.HI R9, R9, R8, RZ, 0x2 ;  /* 0x0000000809097211 */ /* 0x000fe200078f10ff */
[----:B------:R-:W-:Y:S01]  /*23d0*/  IMAD.SHL.U32 R105, R86, 0x40, RZ ;  /* 0x0000004056697824 */ /* 0x000fe200078e00ff */
[----:B------:R-:W-:Y:S02]  /*23e0*/  LOP3.LUT R3, R5, R3, R4, 0xfe, !PT ;  /* 0x0000000305037212 */ /* 0x000fe400078efe04 */
[----:B------:R-:W-:Y:S02]  /*23f0*/  SHF.R.S32.HI R5, RZ, 0x1f, R9 ;  /* 0x0000001fff057819 */ /* 0x000fe40000011409 */
[----:B------:R-:W-:Y:S02]  /*2400*/  ISETP.GE.AND P0, PT, R19, UR4, PT ;  /* 0x0000000413007c0c */ /* 0x000fe4000bf06270 */
[----:B------:R-:W-:-:S02]  /*2410*/  LEA.HI R6, R5, R202, RZ, 0x3 ;  /* 0x000000ca05067211 */ /* 0x000fc400078f18ff */
[----:B------:R-:W-:Y:S02]  /*2420*/  LOP3.LUT R20, R20, 0xfffffffb, RZ, 0xc0, !PT ;  /* 0xfffffffb14147812 */ /* 0x000fe400078ec0ff */
[----:B------:R-:W-:Y:S02]  /*2430*/  LOP3.LUT R121, R6, 0xfffffff8, RZ, 0xc0, !PT ;  /* 0xfffffff806797812 */ /* 0x000fe400078ec0ff */
[----:B------:R-:W-:Y:S02]  /*2440*/  SEL R6, RZ, 0x10, P0 ;  /* 0x00000010ff067807 */ /* 0x000fe40000000000 */
[----:B------:R-:W-:Y:S01]  /*2450*/  SHF.R.S32.HI R7, RZ, 0x1f, R202 ;  /* 0x0000001fff077819 */ /* 0x000fe200000114ca */
[C---:B------:R-:W-:Y:S01]  /*2460*/  IMAD.IADD R121, R202.reuse, 0x1, -R121 ;  /* 0x00000001ca797824 */ /* 0x040fe200078e0a79 */
[----:B------:R-:W-:Y:S02]  /*2470*/  SHF.R.S32.HI R195, RZ, 0x1f, R194 ;  /* 0x0000001fffc37819 */ /* 0x000fe400000114c2 */
[----:B------:R-:W-:Y:S01]  /*2480*/  LOP3.LUT R6, R3, R6, RZ, 0xfc, !PT ;  /* 0x0000000603067212 */ /* 0x000fe200078efcff */
[----:B------:R-:W-:Y:S01]  /*2490*/  IMAD R4, R7, R92, RZ ;  /* 0x0000005c07047224 */ /* 0x000fe200078e02ff */
[----:B------:R-:W-:Y:S01]  /*24a0*/  LOP3.LUT P0, RZ, R121, 0x4, RZ, 0xc0, !PT ;  /* 0x0000000479ff7812 */ /* 0x000fe2000780c0ff */
[----:B------:R-:W-:Y:S01]  /*24b0*/  IMAD R7, R7, R86, RZ ;  /* 0x0000005607077224 */ /* 0x000fe200078e02ff */
[----:B-1----:R-:W-:Y:S01]  /*24c0*/  ISETP.GE.AND P1, PT, R193, R119, PT ;  /* 0x00000077c100720c */ /* 0x002fe20003f26270 */
[----:B------:R-:W-:Y:S01]  /*24d0*/  IMAD R5, R202, R93, R4 ;  /* 0x0000005dca057224 */ /* 0x000fe200078e0204 */
[----:B------:R-:W-:Y:S01]  /*24e0*/  ISETP.GE.AND P2, PT, R192, R119, PT ;  /* 0x00000077c000720c */ /* 0x000fe20003f46270 */
[----:B------:R-:W-:Y:S01]  /*24f0*/  IMAD.WIDE.U32 R96, R202, R92, R194 ;  /* 0x0000005cca607225 */ /* 0x000fe200078e00c2 */
[----:B------:R-:W-:-:S02]  /*2500*/  SEL R4, R119, RZ, P1 ;  /* 0x000000ff77047207 */ /* 0x000fc40000800000 */
[----:B------:R-:W-:Y:S01]  /*2510*/  LOP3.LUT R9, R9, 0xfffffffc, RZ, 0xc0, !PT ;  /* 0xfffffffc09097812 */ /* 0x000fe200078ec0ff */
[----:B------:R-:W-:Y:S01]  /*2520*/  IMAD.WIDE.U32 R90, R202, R86, R194 ;  /* 0x00000056ca5a7225 */ /* 0x000fe200078e00c2 */
[----:B-----5:R-:W-:Y:S02]  /*2530*/  SHF.R.S32.HI R15, RZ, 0x1f, R135 ;  /* 0x0000001fff0f7819 */ /* 0x020fe40000011487 */
[----:B------:R-:W-:Y:S01]  /*2540*/  IADD3 R109, R8, -R9, RZ ;  /* 0x80000009086d7210 */ /* 0x000fe20007ffe0ff */
[----:B------:R-:W-:Y:S01]  /*2550*/  IMAD R7, R202, R87, R7 ;  /* 0x00000057ca077224 */ /* 0x000fe200078e0207 */
[----:B------:R-:W-:Y:S01]  /*2560*/  @P0 LOP3.LUT R20, R20, 0x4, RZ, 0xfc, !PT ;  /* 0x0000000414140812 */ /* 0x000fe200078efcff */
[----:B------:R-:W-:Y:S01]  /*2570*/  IMAD.IADD R97, R97, 0x1, R5 ;  /* 0x0000000161617824 */ /* 0x000fe200078e0205 */
[----:B------:R-:W-:Y:S01]  /*2580*/  ISETP.GE.AND P0, PT, R16, R119, PT ;  /* 0x000000771000720c */ /* 0x000fe20003f06270 */
[----:B------:R-:W-:Y:S01]  /*2590*/  IMAD.IADD R95, R5, 0x1, R95 ;  /* 0x00000001055f7824 */ /* 0x000fe200078e025f */
[----:B------:R-:W-:Y:S01]  /*25a0*/  SEL R5, R119, RZ, P2 ;  /* 0x000000ff77057207 */ /* 0x000fe20001000000 */
[----:B------:R-:W-:Y:S01]  /*25b0*/  IMAD.IADD R91, R91, 0x1, R7 ;  /* 0x000000015b5b7824 */ /* 0x000fe200078e0207 */
[----:B------:R-:W-:Y:S01]  /*25c0*/  SEL R3, R119, RZ, P0 ;  /* 0x000000ff77037207 */ /* 0x000fe20000000000 */
[----:B------:R-:W-:Y:S01]  /*25d0*/  IMAD.IADD R89, R7, 0x1, R89 ;  /* 0x0000000107597824 */ /* 0x000fe200078e0259 */
[----:B------:R-:W-:Y:S01]  /*25e0*/  LOP3.LUT R20, R20, 0xfffffffe, RZ, 0xc0, !PT ;  /* 0xfffffffe14147812 */ /* 0x000fe200078ec0ff */
[----:B------:R-:W-:Y:S01]  /*25f0*/  IMAD.IADD R7, R193, 0x1, R4 ;  /* 0x00000001c1077824 */ /* 0x000fe200078e0204 */
[----:B------:R-:W-:Y:S01]  /*2600*/  SHF.L.U64.HI R102, R92, 0x6, R93 ;  /* 0x000000065c667819 */ /* 0x000fe2000001025d */
[----:B------:R-:W-:Y:S01]  /*2610*/  IMAD.IADD R3, R16, 0x1, R3 ;  /* 0x0000000110037824 */ /* 0x000fe200078e0203 */
[----:B------:R-:W-:Y:S01]  /*2620*/  @P2 LOP3.LUT R20, R20, 0x1, RZ, 0xfc, !PT ;  /* 0x0000000114142812 */ /* 0x000fe200078efcff */
[----:B------:R-:W-:Y:S01]  /*2630*/  IMAD.IADD R11, R192, 0x1, R5 ;  /* 0x00000001c00b7824 */ /* 0x000fe200078e0205 */
[----:B------:R-:W-:Y:S01]  /*2640*/  SHF.R.S32.HI R8, RZ, 0x1f, R7 ;  /* 0x0000001fff087819 */ /* 0x000fe20000011407 */
[CC--:B------:R-:W-:Y:S01]  /*2650*/  IMAD.WIDE.U32 R96, R135.reuse, R92.reuse, R96 ;  /* 0x0000005c87607225 */ /* 0x0c0fe200078e0060 */
[----:B------:R-:W-:Y:S01]  /*2660*/  SHF.R.S32.HI R4, RZ, 0x1f, R3 ;  /* 0x0000001fff047819 */ /* 0x000fe20000011403 */
[----:B------:R0:W-:Y:S01]  /*2670*/  STL [R1], R20 ;  /* 0x0000001401007387 */ /* 0x0001e20000100800 */
[----:B------:R-:W-:Y:S01]  /*2680*/  LEA.HI R9, R8, R7, RZ, 0x6 ;  /* 0x0000000708097211 */ /* 0x000fe200078f30ff */
[----:B------:R-:W-:Y:S01]  /*2690*/  IMAD.WIDE.U32 R94, R135, R92, R94 ;  /* 0x0000005c875e7225 */ /* 0x000fe200078e005e */
[----:B------:R-:W-:-:S02]  /*26a0*/  LEA.HI R5, R4, R3, RZ, 0x3 ;  /* 0x0000000304057211 */ /* 0x000fc400078f18ff */
[----:B------:R-:W-:Y:S01]  /*26b0*/  LEA.HI R3, R4, R3, RZ, 0x6 ;  /* 0x0000000304037211 */ /* 0x000fe200078f30ff */
[CC--:B------:R-:W-:Y:S01]  /*26c0*/  IMAD.WIDE.U32 R90, R135.reuse, R86.reuse, R90 ;  /* 0x00000056875a7225 */ /* 0x0c0fe200078e005a */
[----:B------:R-:W-:Y:S02]  /*26d0*/  LEA.HI R8, R8, R7, RZ, 0x3 ;  /* 0x0000000708087211 */ /* 0x000fe400078f18ff */
[----:B------:R-:W-:Y:S01]  /*26e0*/  SHF.R.S32.HI R4, RZ, 0x6, R3 ;  /* 0x00000006ff047819 */ /* 0x000fe20000011403 */
[----:B------:R-:W-:Y:S01]  /*26f0*/  IMAD.WIDE.U32 R88, R135, R86, R88 ;  /* 0x0000005687587225 */ /* 0x000fe200078e0058 */
[--C-:B------:R-:W-:Y:S02]  /*2700*/  LOP3.LUT R3, R217, 0x38, R5.reuse, 0xf8, !PT ;  /* 0x00000038d9037812 */ /* 0x100fe400078ef805 */
[----:B------:R-:W-:Y:S01]  /*2710*/  LOP3.LUT R10, R204, 0x38, R5, 0xf8, !PT ;  /* 0x00000038cc0a7812 */ /* 0x000fe200078ef805 */
[C---:B------:R-:W-:Y:S01]  /*2720*/  IMAD R133, R4.reuse, 0x1800, R219 ;  /* 0x0000180004857824 */ /* 0x040fe200078e02db */
[----:B0-----:R-:W-:Y:S01]  /*2730*/  SHF.R.U32.HI R20, RZ, 0x3, R204 ;  /* 0x00000003ff147819 */ /* 0x001fe200000116cc */
[----:B------:R-:W-:Y:S01]  /*2740*/  IMAD R130, R4, 0x1800, R220 ;  /* 0x0000180004827824 */ /* 0x000fe200078e02dc */
[----:B------:R-:W-:Y:S01]  /*2750*/  SHF.R.S32.HI R12, RZ, 0x1f, R11 ;  /* 0x0000001fff0c7819 */ /* 0x000fe2000001140b */
[----:B------:R-:W-:Y:S01]  /*2760*/  IMAD.SHL.U32 R119, R119, 0x2, RZ ;  /* 0x0000000277777824 */ /* 0x000fe200078e00ff */
[----:B------:R-:W-:Y:S01]  /*2770*/  SHF.R.S32.HI R9, RZ, 0x6, R9 ;  /* 0x00000006ff097819 */ /* 0x000fe20000011409 */
[----:B------:R-:W-:Y:S01]  /*2780*/  IMAD R109, R109, 0x40, R202 ;  /* 0x000000406d6d7824 */ /* 0x000fe200078e02ca */
[----:B------:R-:W-:-:S02]  /*2790*/  LOP3.LUT R7, R217, 0x38, R8, 0xf8, !PT ;  /* 0x00000038d9077812 */ /* 0x000fc400078ef808 */
[----:B------:R-:W-:Y:S01]  /*27a0*/  LOP3.LUT R4, R3, R218, RZ, 0x3c, !PT ;  /* 0x000000da03047212 */ /* 0x000fe200078e3cff */
[C---:B------:R-:W-:Y:S01]  /*27b0*/  IMAD R132, R9.reuse, 0x1800, R219 ;  /* 0x0000180009847824 */ /* 0x040fe200078e02db */
[----:B------:R-:W-:Y:S01]  /*27c0*/  LOP3.LUT R3, R10, R20, RZ, 0x3c, !PT ;  /* 0x000000140a037212 */ /* 0x000fe200078e3cff */
[----:B------:R-:W-:Y:S01]  /*27d0*/  IMAD R128, R9, 0x1800, R220 ;  /* 0x0000180009807824 */ /* 0x000fe200078e02dc */
[CC--:B------:R-:W-:Y:S01]  /*27e0*/  LEA.HI R13, R12.reuse, R11.reuse, RZ, 0x3 ;  /* 0x0000000b0c0d7211 */ /* 0x0c0fe200078f18ff */
[----:B------:R-:W-:Y:S01]  /*27f0*/  IMAD.IADD R133, R133, 0x1, R4 ;  /* 0x0000000185857824 */ /* 0x000fe200078e0204 */
[----:B------:R-:W-:Y:S01]  /*2800*/  LEA.HI R11, R12, R11, RZ, 0x6 ;  /* 0x0000000b0c0b7211 */ /* 0x000fe200078f30ff */
[----:B------:R-:W-:Y:S01]  /*2810*/  IMAD.IADD R130, R130, 0x1, R3 ;  /* 0x0000000182827824 */ /* 0x000fe200078e0203 */
[----:B------:R-:W-:Y:S01]  /*2820*/  LOP3.LUT R7, R7, R218, RZ, 0x3c, !PT ;  /* 0x000000da07077212 */ /* 0x000fe200078e3cff */
[----:B------:R-:W-:Y:S01]  /*2830*/  IMAD R12, R15, R92, RZ ;  /* 0x0000005c0f0c7224 */ /* 0x000fe200078e02ff */
[----:B------:R-:W-:Y:S01]  /*2840*/  LOP3.LUT R4, R204, 0x38, R8, 0xf8, !PT ;  /* 0x00000038cc047812 */ /* 0x000fe200078ef808 */
[----:B------:R-:W-:Y:S01]  /*2850*/  IMAD R9, R93, 0x60, RZ ;  /* 0x000000605d097824 */ /* 0x000fe200078e02ff */
[----:B------:R-:W-:Y:S01]  /*2860*/  SHF.R.S32.HI R11, RZ, 0x6, R11 ;  /* 0x00000006ff0b7819 */ /* 0x000fe2000001140b */
[----:B------:R-:W-:Y:S01]  /*2870*/  IMAD.IADD R132, R132, 0x1, R7 ;  /* 0x0000000184847824 */ /* 0x000fe200078e0207 */
[----:B------:R-:W-:Y:S01]  /*2880*/  LOP3.LUT R3, R217, 0x38, R13, 0xf8, !PT ;  /* 0x00000038d9037812 */ /* 0x000fe200078ef80d */
[----:B------:R-:W-:Y:S01]  /*2890*/  IMAD R99, R135, R93, R12 ;  /* 0x0000005d87637224 */ /* 0x000fe200078e020c */
[----:B------:R-:W-:Y:S01]  /*28a0*/  LOP3.LUT R7, R4, R20, RZ, 0x3c, !PT ;  /* 0x0000001404077212 */ /* 0x000fe200078e3cff */
[----:B------:R-:W-:Y:S01]  /*28b0*/  IMAD R129, R11, 0x1800, R219 ;  /* 0x000018000b817824 */ /* 0x000fe200078e02db */
[----:B------:R-:W-:Y:S01]  /*28c0*/  LOP3.LUT R4, R3, R218, RZ, 0x3c, !PT ;  /* 0x000000da03047212 */ /* 0x000fe200078e3cff */
[----:B------:R-:W-:Y:S01]  /*28d0*/  IMAD.WIDE.U32 R92, R92, 0x60, RZ ;  /* 0x000000605c5c7825 */ /* 0x000fe200078e00ff */
[----:B------:R-:W-:-:S02]  /*28e0*/  ISETP.GE.AND P2, PT, R23, UR4, PT ;  /* 0x0000000417007c0c */ /* 0x000fc4000bf46270 */
[----:B------:R-:W-:Y:S01]  /*28f0*/  LOP3.LUT R10, R204, 0x38, R13, 0xf8, !PT ;  /* 0x00000038cc0a7812 */ /* 0x000fe200078ef80d */
[----:B------:R-:W-:Y:S01]  /*2900*/  IMAD.IADD R128, R128, 0x1, R7 ;  /* 0x0000000180807824 */ /* 0x000fe200078e0207 */
[----:B------:R-:W-:Y:S01]  /*2910*/  LOP3.LUT R3, R217, 0x18, R16, 0xf8, !PT ;  /* 0x00000018d9037812 */ /* 0x000fe200078ef810 */
[----:B------:R-:W-:Y:S01]  /*2920*/  IMAD.IADD R129, R129, 0x1, R4 ;  /* 0x0000000181817824 */ /* 0x000fe200078e0204 */
[----:B------:R-:W-:Y:S01]  /*2930*/  SEL R7, RZ, 0x20, P2 ;  /* 0x00000020ff077807 */ /* 0x000fe20001000000 */
[----:B------:R-:W-:Y:S01]  /*2940*/  IMAD R4, R15, R86, RZ ;  /* 0x000000560f047224 */ /* 0x000fe200078e02ff */
[----:B------:R-:W-:Y:S01]  /*2950*/  LOP3.LUT R10, R10, R20, RZ, 0x3c, !PT ;  /* 0x000000140a0a7212 */ /* 0x000fe200078e3cff */
[----:B------:R-:W-:Y:S01]  /*2960*/  IMAD R127, R11, 0x1800, R220 ;  /* 0x000018000b7f7824 */ /* 0x000fe200078e02dc */
[----:B------:R-:W-:Y:S01]  /*2970*/  LOP3.LUT R126, R3, R218, RZ, 0x3c, !PT ;  /* 0x000000da037e7212 */ /* 0x000fe200078e3cff */
[----:B------:R-:W-:Y:S01]  /*2980*/  IMAD R11, R135, R87, R4 ;  /* 0x00000057870b7224 */ /* 0x000fe200078e0204 */
[C---:B------:R-:W-:Y:S01]  /*2990*/  SHF.L.U64.HI R104, R86.reuse, 0x6, R87 ;  /* 0x0000000656687819 */ /* 0x040fe20000010257 */
[----:B------:R-:W-:Y:S01]  /*29a0*/  IMAD.WIDE.U32 R86, R86, 0x60, RZ ;  /* 0x0000006056567825 */ /* 0x000fe200078e00ff */
[----:B------:R-:W-:-:S02]  /*29b0*/  SHF.R.S32.HI R112, RZ, 0x3, R5 ;  /* 0x00000003ff707819 */ /* 0x000fc40000011405 */
[----:B------:R-:W-:Y:S01]  /*29c0*/  LOP3.LUT R3, R5, 0xfffffff8, RZ, 0xc0, !PT ;  /* 0xfffffff805037812 */ /* 0x000fe200078ec0ff */
[----:B------:R-:W-:Y:S01]  /*29d0*/  IMAD.IADD R127, R127, 0x1, R10 ;  /* 0x000000017f7f7824 */ /* 0x000fe200078e020a */
[----:B------:R-:W-:Y:S01]  /*29e0*/  LOP3.LUT R20, R6, R7, RZ, 0xfc, !PT ;  /* 0x0000000706147212 */ /* 0x000fe200078efcff */
[----:B------:R-:W-:Y:S01]  /*29f0*/  IMAD.IADD R101, R97, 0x1, R99 ;  /* 0x0000000161657824 */ /* 0x000fe200078e0263 */
[----:B------:R-:W-:Y:S01]  /*2a00*/  LOP3.LUT R4, R8, 0xfffffff8, RZ, 0xc0, !PT ;  /* 0xfffffff808047812 */ /* 0x000fe200078ec0ff */
[----:B------:R-:W-:Y:S01]  /*2a10*/  IMAD.IADD R126, R219, 0x1, R126 ;  /* 0x00000001db7e7824 */ /* 0x000fe200078e027e */
[----:B------:R-:W-:Y:S01]  /*2a20*/  LOP3.LUT R5, R13, 0xfffffff8, RZ, 0xc0, !PT ;  /* 0xfffffff80d057812 */ /* 0x000fe200078ec0ff */
[----:B------:R-:W-:Y:S01]  /*2a30*/  IMAD.IADD R125, R87, 0x1, R125 ;  /* 0x00000001577d7824 */ /* 0x000fe200078e027d */
[----:B------:R-:W-:Y:S01]  /*2a40*/  IADD3 R124, R93, R9, RZ ;  /* 0x000000095d7c7210 */ /* 0x000fe20007ffe0ff */
[----:B------:R-:W-:Y:S01]  /*2a50*/  IMAD.IADD R99, R99, 0x1, R95 ;  /* 0x0000000163637824 */ /* 0x000fe200078e025f */
[----:B------:R-:W-:Y:S01]  /*2a60*/  SHF.R.S32.HI R111, RZ, 0x3, R8 ;  /* 0x00000003ff6f7819 */ /* 0x000fe20000011408 */
[----:B------:R-:W-:Y:S01]  /*2a70*/  IMAD.IADD R100, R91, 0x1, R11 ;  /* 0x000000015b647824 */ /* 0x000fe200078e020b */
[C---:B------:R-:W-:Y:S01]  /*2a80*/  LOP3.LUT R7, R20.reuse, 0x2, RZ, 0xc0, !PT ;  /* 0x0000000214077812 */ /* 0x040fe200078ec0ff */
[----:B------:R-:W-:Y:S01]  /*2a90*/  IMAD.IADD R98, R11, 0x1, R89 ;  /* 0x000000010b627824 */ /* 0x000fe200078e0259 */
[----:B------:R-:W-:-:S02]  /*2aa0*/  LOP3.LUT R8, R20, 0x4, RZ, 0xc0, !PT ;  /* 0x0000000414087812 */ /* 0x000fc400078ec0ff */
[C---:B------:R-:W-:Y:S02]  /*2ab0*/  LOP3.LUT R9, R20.reuse, 0x8, RZ, 0xc0, !PT ;  /* 0x0000000814097812 */ /* 0x040fe400078ec0ff */
[----:B------:R-:W-:Y:S02]  /*2ac0*/  LOP3.LUT R10, R20, 0x10, RZ, 0xc0, !PT ;  /* 0x00000010140a7812 */ /* 0x000fe400078ec0ff */
[----:B------:R-:W-:Y:S02]  /*2ad0*/  LEA.HI R162, R162, 0x8, RZ, 0x19 ;  /* 0x00000008a2a27811 */ /* 0x000fe400078fc8ff */
[----:B------:R-:W-:Y:S02]  /*2ae0*/  SHF.R.S32.HI R110, RZ, 0x3, R13 ;  /* 0x00000003ff6e7819 */ /* 0x000fe4000001140d */
[----:B------:R-:W-:Y:S02]  /*2af0*/  LOP3.LUT R6, R6, 0x1, RZ, 0xc0, !PT ;  /* 0x0000000106067812 */ /* 0x000fe400078ec0ff */
[----:B------:R-:W-:-:S02]  /*2b00*/  SHF.R.S32.HI R108, RZ, 0x1f, R3 ;  /* 0x0000001fff6c7819 */ /* 0x000fc40000011403 */
[----:B------:R-:W-:Y:S02]  /*2b10*/  SHF.R.S32.HI R107, RZ, 0x1f, R4 ;  /* 0x0000001fff6b7819 */ /* 0x000fe40000011404 */
[----:B------:R-:W-:Y:S02]  /*2b20*/  SHF.R.S32.HI R106, RZ, 0x1f, R5 ;  /* 0x0000001fff6a7819 */ /* 0x000fe40000011405 */
[----:B------:R-:W-:Y:S02]  /*2b30*/  LOP3.LUT R20, R20, 0x20, RZ, 0xc0, !PT ;  /* 0x0000002014147812 */ /* 0x000fe400078ec0ff */
[----:B------:R-:W-:-:S07]  /*2b40*/  SHF.R.S32.HI R122, RZ, 0x1f, R0 ;  /* 0x0000001fff7a7819 */ /* 0x000fce0000011400 */
.L_x_3833:
[----:B--2---:R-:W2:Y:S01]  /*2b50*/  LDL.LU R29, [R1] ;  /* 0x00000000011d7983 */ /* 0x004ea20000300800 */
[----:B0-----:R-:W0:Y:S01]  /*2b60*/  LDC R28, c[0x0][0x430] ;  /* 0x00010c00ff1c7b82 */ /* 0x001e220000000800 */
[----:B------:R-:W-:Y:S02]  /*2b70*/  VIADD R24, R24, 0xffffffff ;  /* 0xffffffff18187836 */ /* 0x000fe40000000000 */
[----:B------:R-:W-:Y:S02]  /*2b80*/  IMAD.MOV.U32 R21, RZ, RZ, RZ ;  /* 0x000000ffff157224 */ /* 0x000fe400078e00ff */
[----:B------:R-:W-:-:S03]  /*2b90*/  IMAD R12, R24, 0x60, R109 ;  /* 0x00000060180c7824 */ /* 0x000fc600078e026d */
[----:B-1----:R-:W1:Y:S01]  /*2ba0*/  LDC R118, c[0x0][0x3f4] ;  /* 0x0000fd00ff767b82 */ /* 0x002e620000000800 */
        /* <DEDUP_REMOVED lines=17> */
[----:B------:R-:W-:-:S05]  /*2cc0*/  @!P2 LEA.HI.X R13, R14, R13, R11, 0x2, P3 ;  /* 0x0000000d0e0da211 */ /* 0x000fca00018f140b */
[----:B------:R0:W5:Y:S01]  /*2cd0*/  @!P2 LDG.E R21, desc[UR48][R12.64] ;  /* 0x000000300c15a981 */ /* 0x000162000c1e1900 */
[----:B------:R-:W-:Y:S01]  /*2ce0*/  ISETP.GT.AND P2, PT, R24, R120, PT ;  /* 0x000000781800720c */ /* 0x000fe20003f44270 */
[----:B------:R-:W-:Y:S01]  /*2cf0*/  IMAD R14, R18, 0x4800, R126 ;  /* 0x00004800120e7824 */ /* 0x000fe200078e027e */
[----:B------:R-:W-:Y:S01]  /*2d00*/  LOP3.LUT P4, RZ, R121, 0x4, RZ, 0xc0, !PT ;  /* 0x0000000479ff7812 */ /* 0x000fe2000788c0ff */
[----:B------:R-:W-:Y:S01]  /*2d10*/  IMAD.MOV R11, RZ, RZ, -R26 ;  /* 0x000000ffff0b7224 */ /* 0x000fe200078e0a1a */
[----:B------:R-:W-:Y:S05]  /*2d20*/  YIELD ;  /* 0x0000000000007946 */ /* 0x000fea0003800000 */
[----:B------:R-:W-:Y:S01]  /*2d30*/  VIADD R80, R14, 0x20 ;  /* 0x000000200e507836 */ /* 0x000fe20000000000 */
[----:B------:R-:W-:Y:S01]  /*2d40*/  BSSY B0, `(.L_x_3728) ;  /* 0x00007eb000007945 */ /* 0x000fe20003800000 */
[----:B------:R-:W-:-:S02]  /*2d50*/  IMAD R26, R28, R11, R32 ;  /* 0x0000000b1c1a7224 */ /* 0x000fc400078e0220 */
[C---:B------:R-:W-:Y:S02]  /*2d60*/  IMAD R27, R14.reuse, 0x2, R113 ;  /* 0x000000020e1b7824 */ /* 0x040fe400078e0271 */
[----:B------:R-:W-:-:S04]  /*2d70*/  @P4 VIADD R80, R14, 0xffffffe0 ;  /* 0xffffffe00e504836 */ /* 0x000fc80000000000 */
[----:B------:R-:W-:Y:S01]  /*2d80*/  IMAD R80, R80, 0x2, R113 ;  /* 0x0000000250507824 */ /* 0x000fe200078e0271 */
[----:B--2---:R-:W-:-:S04]  /*2d90*/  LOP3.LUT R29, R29, 0xfffffffd, RZ, 0xc0, !PT ;  /* 0xfffffffd1d1d7812 */ /* 0x004fc800078ec0ff */
[----:B------:R-:W-:Y:S02]  /*2da0*/  @P2 LOP3.LUT R29, R29, 0x2, RZ, 0xfc, !PT ;  /* 0x000000021d1d2812 */ /* 0x000fe400078efcff */
[----:B------:R-:W-:-:S03]  /*2db0*/  ISETP.GE.AND P2, PT, R118, 0x1, PT ;  /* 0x000000017600780c */ /* 0x000fc60003f46270 */
[----:B------:R0:W-:Y:S10]  /*2dc0*/  STL [R1], R29 ;  /* 0x0000001d01007387 */ /* 0x0001f40000100800 */
[----:B0-----:R-:W-:Y:S05]  /*2dd0*/  @!P2 BRA `(.L_x_3729) ;  /* 0x0000007400bca947 */ /* 0x001fea0003800000 */
[----:B------:R-:W-:Y:S01]  /*2de0*/  SHF.R.S32.HI R81, RZ, 0x1f, R26 ;  /* 0x0000001fff517819 */ /* 0x000fe2000001141a */
[----:B------:R-:W-:Y:S01]  /*2df0*/  ULDC.64 UR4, c[0x0][0x300] ;  /* 0x0000c00000047ab9 */ /* 0x000fe20000000a00 */
[----:B-----5:R-:W-:Y:S01]  /*2e00*/  SHF.R.S32.HI R82, RZ, 0x1f, R21 ;  /* 0x0000001fff527819 */ /* 0x020fe20000011415 */
[----:B------:R-:W-:-:S04]  /*2e10*/  IMAD.WIDE.U32 R12, R26, UR4, RZ ;  /* 0x000000041a0c7c25 */ /* 0x000fc8000f8e00ff */
[----:B------:R-:W-:Y:S02]  /*2e20*/  IMAD R11, R81, UR4, RZ ;  /* 0x00000004510b7c24 */ /* 0x000fe4000f8e02ff */
[----:B------:R-:W-:Y:S02]  /*2e30*/  IMAD R83, R24, -0x60, R25 ;  /* 0xffffffa018537824 */ /* 0x000fe400078e0219 */
[----:B------:R-:W-:Y:S01]  /*2e40*/  IMAD R11, R26, UR5, R11 ;  /* 0x000000051a0b7c24 */ /* 0x000fe2000f8e020b */
[----:B------:R-:W-:Y:S02]  /*2e50*/  ULDC.64 UR4, c[0x0][0x310] ;  /* 0x0000c40000047ab9 */ /* 0x000fe40000000a00 */
[----:B------:R-:W-:Y:S01]  /*2e60*/  IMAD R14, R82, UR4, RZ ;  /* 0x00000004520e7c24 */ /* 0x000fe2000f8e02ff */
[----:B------:R-:W-:Y:S02]  /*2e70*/  VIMNMX R83, R83, 0x60, PT ;  /* 0x0000006053537848 */ /* 0x000fe40003fe0100 */
[----:B------:R-:W-:Y:S01]  /*2e80*/  IADD3 R13, R13, R11, RZ ;  /* 0x0000000b0d0d7210 */ /* 0x000fe20007ffe0ff */
[----:B------:R-:W-:-:S02]  /*2e90*/  IMAD R11, R21, UR5, R14 ;  /* 0x00000005150b7c24 */ /* 0x000fc4000f8e020e */
[----:B------:R-:W-:Y:S02]  /*2ea0*/  IMAD R14, R125, R24, RZ ;  /* 0x000000187d0e7224 */ /* 0x000fe400078e02ff */
[----:B------:R-:W-:Y:S01]  /*2eb0*/  IMAD.WIDE.U32 R12, R21, UR4, R12 ;  /* 0x00000004150c7c25 */ /* 0x000fe2000f8e000c */
[----:B------:R-:W-:-:S03]  /*2ec0*/  ULDC.64 UR4, c[0x0][0x308] ;  /* 0x0000c20000047ab9 */ /* 0x000fc60000000a00 */
[----:B------:R-:W-:Y:S01]  /*2ed0*/  IMAD.IADD R13, R13, 0x1, R11 ;  /* 0x000000010d0d7824 */ /* 0x000fe200078e020b */
[----:B------:R-:W-:Y:S01]  /*2ee0*/  SHF.R.S32.HI R11, RZ, 0x1f, R24 ;  /* 0x0000001fff0b7819 */ /* 0x000fe20000011418 */
[----:B------:R-:W-:-:S04]  /*2ef0*/  IMAD.WIDE.U32 R116, R196, UR4, R12 ;  /* 0x00000004c4747c25 */ /* 0x000fc8000f8e000c */
[----:B------:R-:W-:Y:S01]  /*2f00*/  IMAD R13, R196, UR5, R117 ;  /* 0x00000005c40d7c24 */ /* 0x000fe2000f8e0275 */
[----:B------:R-:W-:Y:S01]  /*2f10*/  ULDC.64 UR4, c[0x0][0x2e8] ;  /* 0x0000ba0000047ab9 */ /* 0x000fe20000000a00 */
[----:B------:R-:W-:Y:S01]  /*2f20*/  IMAD R12, R124, R24, RZ ;  /* 0x000000187c0c7224 */ /* 0x000fe200078e02ff */
[C---:B------:R-:W-:Y:S01]  /*2f30*/  LEA R117, P2, R116.reuse, UR4, 0x1 ;  /* 0x0000000474757c11 */ /* 0x040fe2000f8408ff */
[----:B------:R-:W-:Y:S01]  /*2f40*/  ULDC.U8 UR4, c[0x0][0x410] ;  /* 0x0001040000047ab9 */ /* 0x000fe20000000000 */
[C---:B------:R-:W-:Y:S02]  /*2f50*/  IMAD R31, R11.reuse, R86, R14 ;  /* 0x000000560b1f7224 */ /* 0x040fe400078e020e */
[----:B------:R-:W-:Y:S01]  /*2f60*/  LEA.HI.X R116, R116, UR5, R13, 0x1, P2 ;  /* 0x0000000574747c11 */ /* 0x000fe200090f0c0d */
[----:B------:R-:W-:Y:S01]  /*2f70*/  IMAD R29, R11, R92, R12 ;  /* 0x0000005c0b1d7224 */ /* 0x000fe200078e020c */
[----:B------:R-:W-:Y:S01]  /*2f80*/  ISETP.NE.AND P2, PT, RZ, UR4, PT ;  /* 0x00000004ff007c0c */ /* 0x000fe2000bf45270 */
[----:B------:R-:W-:-:S04]  /*2f90*/  IMAD.WIDE.U32 R14, R92, R24, RZ ;  /* 0x000000185c0e7225 */ /* 0x000fc800078e00ff */
[----:B------:R-:W-:-:S04]  /*2fa0*/  IMAD.WIDE.U32 R12, R86, R24, RZ ;  /* 0x00000018560c7225 */ /* 0x000fc800078e00ff */
[----:B------:R-:W-:Y:S02]  /*2fb0*/  IMAD.IADD R11, R15, 0x1, R29 ;  /* 0x000000010f0b7824 */ /* 0x000fe400078e021d */
[----:B------:R-:W-:Y:S02]  /*2fc0*/  IMAD.IADD R78, R13, 0x1, R31 ;  /* 0x000000010d4e7824 */ /* 0x000fe400078e021f */
[----:B------:R-:W-:Y:S05]  /*2fd0*/  @!P2 BRA `(.L_x_3730) ;  /* 0x000000380060a947 */ /* 0x000fea0003800000 */
        /* <DEDUP_REMOVED lines=26> */
[----:B------:R-:W-:Y:S06]  /*3180*/  @P3 BRA `(.L_x_3732) ;  /* 0x0000000000a03947 */ /* 0x000fec0003800000 */
[----:B------:R-:W-:Y:S01]  /*3190*/  IADD3 R55, P2, R96, R14, RZ ;  /* 0x0000000e60377210 */ /* 0x000fe20007f5e0ff */
[----:B------:R-:W-:Y:S01]  /*31a0*/  ULDC.64 UR4, c[0x0][0x3e8] ;  /* 0x0000fa0000047ab9 */ /* 0x000fe20000000a00 */
[----:B------:R-:W-:Y:S02]  /*31b0*/  CS2R R72, SRZ ;  /* 0x0000000000487805 */ /* 0x000fe4000001ff00 */
[----:B------:R-:W-:Y:S01]  /*31c0*/  CS2R R74, SRZ ;  /* 0x00000000004a7805 */ /* 0x000fe2000001ff00 */
[----:B------:R-:W-:Y:S01]  /*31d0*/  IMAD.X R56, R11, 0x1, R101, P2 ;  /* 0x000000010b387824 */ /* 0x000fe200010e0665 */
[----:B------:R-:W-:-:S05]  /*31e0*/  IADD3 R52, P2, R90, R12, RZ ;  /* 0x0000000c5a347210 */ /* 0x000fca0007f5e0ff */
[----:B------:R-:W-:Y:S01]  /*31f0*/  IMAD.X R53, R78, 0x1, R100, P2 ;  /* 0x000000014e357824 */ /* 0x000fe200010e0664 */
        /* <DEDUP_REMOVED lines=8> */
[----:B------:R-:W5:Y:S04]  /*3280*/  @!P2 LDG.E.64 R72, desc[UR48][R54.64] ;  /* 0x000000303648a981 */ /* 0x000f68000c1e1b00 */
[----:B------:R-:W5:Y:S01]  /*3290*/  @!P2 LDG.E.64 R74, desc[UR48][R76.64] ;  /* 0x000000304c4aa981 */ /* 0x000f62000c1e1b00 */
        /* <DEDUP_REMOVED lines=16> */
[----:B------:R-:W-:-:S11]  /*33a0*/  CS2R R52, SRZ ;  /* 0x0000000000347805 */ /* 0x000fd6000001ff00 */
[----:B------:R-:W5:Y:S04]  /*33b0*/  @!P2 LDG.E.64 R56, desc[UR48][R54.64+0x80] ;  /* 0x000080303638a981 */ /* 0x000f68000c1e1b00 */
[----:B------:R-:W5:Y:S01]  /*33c0*/  @!P2 LDG.E.64 R58, desc[UR48][R76.64+0x80] ;  /* 0x000080304c3aa981 */ /* 0x000f62000c1e1b00 */
[----:B------:R-:W-:-:S13]  /*33d0*/  ISETP.GE.AND P2, PT, R209, R118, PT ;  /* 0x00000076d100720c */ /* 0x000fda0003f46270 */
[----:B------:R0:W5:Y:S02]  /*33e0*/  @!P2 LDG.E.64 R52, desc[UR48][R54.64+0xa0] ;  /* 0x0000a0303634a981 */ /* 0x000164000c1e1b00 */
[----:B0-----:R-:W-:-:S06]  /*33f0*/  CS2R R54, SRZ ;  /* 0x0000000000367805 */ /* 0x001fcc000001ff00 */
[----:B------:R0:W5:Y:S02]  /*3400*/  @!P2 LDG.E.64 R54, desc[UR48][R76.64+0xa0] ;  /* 0x0000a0304c36a981 */ /* 0x000164000c1e1b00 */
.L_x_3732:
[----:B------:R-:W-:Y:S05]  /*3410*/  BSYNC B1 ;  /* 0x0000000000017941 */ /* 0x000fea0003800000 */
.L_x_3731:
[----:B0-----:R-:W-:Y:S01]  /*3420*/  VIADD R77, R202, 0x40 ;  /* 0x00000040ca4d7836 */ /* 0x001fe20000000000 */
[----:B------:R-:W-:Y:S01]  /*3430*/  BSSY B1, `(.L_x_3733) ;  /* 0x000002c000017945 */ /* 0x000fe20003800000 */
[----:B-----5:R-:W-:-:S03]  /*3440*/  IMAD.MOV.U32 R76, RZ, RZ, R52 ;  /* 0x000000ffff4c7224 */ /* 0x020fc600078e0034 */
[----:B------:R-:W-:-:S13]  /*3450*/  ISETP.GE.AND P4, PT, R77, R83, PT ;  /* 0x000000534d00720c */ /* 0x000fda0003f86270 */
[----:B------:R-:W-:Y:S05]  /*3460*/  @P4 BRA `(.L_x_3734) ;  /* 0x0000000000a04947 */ /* 0x000fea0003800000 */
[----:B------:R-:W-:Y:S01]  /*3470*/  IADD3 R15, P2, P5, R96, R14, R103 ;  /* 0x0000000e600f7210 */ /* 0x000fe20007d5e067 */
[----:B------:R-:W-:Y:S01]  /*3480*/  ULDC.64 UR4, c[0x0][0x3e8] ;  /* 0x0000fa0000047ab9 */ /* 0x000fe20000000a00 */
[----:B------:R-:W-:Y:S02]  /*3490*/  CS2R R48, SRZ ;  /* 0x0000000000307805 */ /* 0x000fe4000001ff00 */
[----:B------:R-:W-:Y:S02]  /*34a0*/  CS2R R50, SRZ ;  /* 0x0000000000327805 */ /* 0x000fe4000001ff00 */
        /* <DEDUP_REMOVED lines=36> */
.L_x_3734:
[----:B------:R-:W-:Y:S05]  /*36f0*/  BSYNC B1 ;  /* 0x0000000000017941 */ /* 0x000fea0003800000 */
.L_x_3733:
[----:B0-----:R-:W-:Y:S01]  /*3700*/  IMAD.MOV.U32 R12, RZ, RZ, R56 ;  /* 0x000000ffff0c7224 */ /* 0x001fe200078e0038 */
[----:B------:R-:W-:Y:S01]  /*3710*/  ISETP.NE.AND P2, PT, R214, 0x3, PT ;  /* 0x00000003d600780c */ /* 0x000fe20003f45270 */
        /* <DEDUP_REMOVED lines=20> */
[----:B------:R-:W-:-:S02]  /*3860*/  MOV R13, R72 ;  /* 0x00000048000d7202 */ /* 0x000fc40000000f00 */
[----:B------:R-:W-:Y:S01]  /*3870*/  PRMT R151, R12, 0x5410, R11 ;  /* 0x000054100c977816 */ /* 0x000fe2000000000b */
[----:B------:R-:W-:Y:S01]  /*3880*/  IMAD.MOV.U32 R12, RZ, RZ, R58 ;  /* 0x000000ffff0c7224 */ /* 0x000fe200078e003a */
[----:B------:R-:W-:Y:S01]  /*3890*/  PRMT R140, R140, 0x5410, R13 ;  /* 0x000054108c8c7816 */ /* 0x000fe2000000000d */
[----:B------:R-:W-:Y:S01]  /*38a0*/  IMAD.MOV.U32 R11, RZ, RZ, R59 ;  /* 0x000000ffff0b7224 */ /* 0x000fe200078e003b */
[----:B------:R-:W-:Y:S02]  /*38b0*/  PRMT R141, R141, 0x5410, R14 ;  /* 0x000054108d8d7816 */ /* 0x000fe4000000000e */
        /* <DEDUP_REMOVED lines=17> */
[----:B-----5:R-:W-:Y:S01]  /*39d0*/  IMAD.MOV.U32 R12, RZ, RZ, R28 ;  /* 0x000000ffff0c7224 */ /* 0x020fe200078e001c */
[----:B------:R-:W-:Y:S01]  /*39e0*/  PRMT R140, R11, 0x7610, R140 ;  /* 0x000076100b8c7816 */ /* 0x000fe2000000008c */
[----:B------:R-:W-:-:S05]  /*39f0*/  IMAD.MOV.U32 R11, RZ, RZ, R29 ;  /* 0x000000ffff0b7224 */ /* 0x000fca00078e001d */
[----:B------:R-:W-:Y:S01]  /*3a00*/  PRMT R77, R11, 0x5410, R12 ;  /* 0x000054100b4d7816 */ /* 0x000fe2000000000c */
[----:B------:R-:W-:Y:S01]  /*3a10*/  IMAD.MOV.U32 R12, RZ, RZ, R32 ;  /* 0x000000ffff0c7224 */ /* 0x000fe200078e0020 */
[----:B------:R-:W-:-:S04]  /*3a20*/  MOV R11, R33 ;  /* 0x00000021000b7202 */ /* 0x000fc80000000f00 */
        /* <DEDUP_REMOVED lines=25> */
[----:B------:R-:W-:Y:S02]  /*3bc0*/  PRMT R145, R145, 0x5410, R11 ;  /* 0x0000541091917816 */ /* 0x000fe4000000000b */
        /* <DEDUP_REMOVED lines=10> */
.L_x_3735:
[----:B------:R-:W-:Y:S01]  /*3c70*/  IMAD R84, R18, 0x8, R2 ;  /* 0x0000000812547824 */ /* 0x000fe200078e0202 */
[----:B------:R-:W-:Y:S01]  /*3c80*/  SHF.L.U32 R85, R203, 0x1f, RZ ;  /* 0x0000001fcb557819 */ /* 0x000fe200000006ff */
[----:B------:R-:W-:Y:S03]  /*3c90*/  BSSY B1, `(.L_x_3736) ;  /* 0x0000003000017945 */ /* 0x000fe60003800000 */
[----:B------:R-:W0:Y:S02]  /*3ca0*/  SYNCS.PHASECHK.TRANS64.TRYWAIT P5, [R84+URZ+0x30890], R85 ;  /* 0x03089055540075a7 */ /* 0x000e2400080a017f */
[----:B0-----:R-:W-:Y:S05]  /*3cb0*/  @!P5 BRA `(.L_x_3737) ;  /* 0x000001f4007cd947 */ /* 0x001fea0003800000 */
.L_x_4064:
[----:B------:R-:W-:Y:S05]  /*3cc0*/  BSYNC B1 ;  /* 0x0000000000017941 */ /* 0x000fea0003800000 */
.L_x_3736:
[----:B------:R-:W-:-:S03]  /*3cd0*/  UMOV UR4, 0xffffffff ;  /* 0xffffffff00047882 */ /* 0x000fc60000000000 */
[----:B------:R-:W-:Y:S05]  /*3ce0*/  BRA.DIV UR4, `(.L_x_3738) ;  /* 0x000001f604847947 */ /* 0x000fea000b800000 */
[----:B------:R1:W2:Y:S04]  /*3cf0*/  SHFL.IDX PT, R76, R116, RZ, 0x1c1f ;  /* 0x001c1fff744c7589 */ /* 0x0002a800000e0000 */
[----:B------:R1:W3:Y:S02]  /*3d00*/  SHFL.IDX PT, R11, R117, RZ, 0x1c1f ;  /* 0x001c1fff750b7589 */ /* 0x0002e400000e0000 */
.L_x_4068:
        /* <DEDUP_REMOVED lines=16> */
[----:B------:R-:W-:Y:S01]  /*3e10*/  PRMT R72, R140, 0x5432, R72 ;  /* 0x000054328c487816 */ /* 0x000fe20000000048 */
[C---:B0-----:R-:W-:Y:S01]  /*3e20*/  IMAD.U32 R140, R13.reuse, 0x10000, RZ ;  /* 0x000100000d8c7824 */ /* 0x041fe200078e00ff */
[----:B------:R-:W-:Y:S02]  /*3e30*/  LOP3.LUT R142, R13, 0xffff0000, RZ, 0xc0, !PT ;  /* 0xffff00000d8e7812 */ /* 0x000fe400078ec0ff */
[C---:B------:R-:W-:Y:S01]  /*3e40*/  LOP3.LUT R141, R75.reuse, 0xffff0000, RZ, 0xc0, !PT ;  /* 0xffff00004b8d7812 */ /* 0x040fe200078ec0ff */
[----:B------:R-:W-:Y:S01]  /*3e50*/  IMAD.U32 R75, R75, 0x10000, RZ ;  /* 0x000100004b4b7824 */ /* 0x000fe200078e00ff */
[C---:B------:R-:W-:Y:S01]  /*3e60*/  LOP3.LUT R13, R72.reuse, 0xffff0000, RZ, 0xc0, !PT ;  /* 0xffff0000480d7812 */ /* 0x040fe200078ec0ff */
[----:B------:R-:W-:Y:S02]  /*3e70*/  IMAD.U32 R72, R72, 0x10000, RZ ;  /* 0x0001000048487824 */ /* 0x000fe400078e00ff */
[----:B------:R-:W-:-:S04]  /*3e80*/  FMUL.FTZ R74, R142, R141 ;  /* 0x0000008d8e4a7220 */ /* 0x000fc80000410000 */
[-C--:B------:R-:W-:Y:S01]  /*3e90*/  FFMA.FTZ R74, R140, R13.reuse, -R74 ;  /* 0x0000000d8c4a7223 */ /* 0x080fe2000001084a */
[----:B------:R-:W-:Y:S01]  /*3ea0*/  FMUL.FTZ R13, R142, R13 ;  /* 0x0000000d8e0d7220 */ /* 0x000fe20000410000 */
[C---:B------:R-:W-:Y:S01]  /*3eb0*/  IMAD.U32 R142, R134.reuse, 0x10000, RZ ;  /* 0x00010000868e7824 */ /* 0x040fe200078e00ff */
[----:B------:R-:W-:Y:S02]  /*3ec0*/  LOP3.LUT R134, R134, 0xffff0000, RZ, 0xc0, !PT ;  /* 0xffff000086867812 */ /* 0x000fe400078ec0ff */
        /* <DEDUP_REMOVED lines=28> */
.L_x_3744:
[----:B------:R-:W-:Y:S05]  /*4090*/  BSYNC B3 ;  /* 0x0000000000037941 */ /* 0x000fea0003800000 */
.L_x_3743:
[----:B---3--:R-:W-:-:S04]  /*40a0*/  LEA R72, P3, R16, R11, 0x1 ;  /* 0x0000000b10487211 */ /* 0x008fc800078608ff */
[----:B--2---:R-:W-:-:S05]  /*40b0*/  LEA.HI.X R73, R16, R76, R17, 0x1, P3 ;  /* 0x0000004c10497211 */ /* 0x004fca00018f0c11 */
[----:B0-----:R4:W-:Y:S04]  /*40c0*/  ST.E.128 desc[UR48][R72.64], R12 ;  /* 0x0000000c48007985 */ /* 0x0019e8000c101d30 */
.L_x_3742:
[----:B------:R-:W-:Y:S05]  /*40d0*/  BSYNC B2 ;  /* 0x0000000000027941 */ /* 0x000fea0003800000 */
.L_x_3741:
        /* <DEDUP_REMOVED lines=28> */
[----:B------:R-:W-:Y:S01]  /*42a0*/  IMAD.U32 R14, R14, 0x10000, RZ ;  /* 0x000100000e0e7824 */ /* 0x000fe200078e00ff */
[C---:B------:R-:W-:Y:S02]  /*42b0*/  SHF.L.U32 R73, R69.reuse, 0x10, RZ ;  /* 0x0000001045497819 */ /* 0x040fe400000006ff */
        /* <DEDUP_REMOVED lines=24> */
.L_x_3748:
[----:B------:R-:W-:Y:S05]  /*4440*/  BSYNC B3 ;  /* 0x0000000000037941 */ /* 0x000fea0003800000 */
.L_x_3747:
[----:B------:R-:W-:Y:S02]  /*4450*/  IMAD.SHL.U32 R70, R197, 0x8, RZ ;  /* 0x00000008c5467824 */ /* 0x000fe400078e00ff */
[----:B---3--:R-:W-:Y:S02]  /*4460*/  IMAD.MOV.U32 R68, RZ, RZ, R11 ;  /* 0x000000ffff447224 */ /* 0x008fe400078e000b */
[----:B--2---:R-:W-:Y:S02]  /*4470*/  IMAD.MOV.U32 R69, RZ, RZ, R76 ;  /* 0x000000ffff457224 */ /* 0x004fe400078e004c */
[----:B------:R-:W-:-:S05]  /*4480*/  IMAD.WIDE R68, R70, 0x2, R68 ;  /* 0x0000000246447825 */ /* 0x000fca00078e0244 */
[----:B0-----:R0:W-:Y:S02]  /*4490*/  ST.E.128 desc[UR48][R68.64], R12 ;  /* 0x0000000c44007985 */ /* 0x0011e4000c101d30 */
.L_x_3746:
[----:B------:R-:W-:Y:S05]  /*44a0*/  BSYNC B2 ;  /* 0x0000000000027941 */ /* 0x000fea0003800000 */
.L_x_3745:
        /* <DEDUP_REMOVED lines=54> */
.L_x_3752:
[----:B------:R-:W-:Y:S05]  /*4810*/  BSYNC B3 ;  /* 0x0000000000037941 */ /* 0x000fea0003800000 */
.L_x_3751:
[----:B------:R-:W-:Y:S02]  /*4820*/  IMAD.SHL.U32 R66, R198, 0x8, RZ ;  /* 0x00000008c6427824 */ /* 0x000fe400078e00ff */
[----:B---3--:R-:W-:Y:S02]  /*4830*/  IMAD.MOV.U32 R64, RZ, RZ, R11 ;  /* 0x000000ffff407224 */ /* 0x008fe400078e000b */
[----:B--2---:R-:W-:Y:S02]  /*4840*/  IMAD.MOV.U32 R65, RZ, RZ, R76 ;  /* 0x000000ffff417224 */ /* 0x004fe400078e004c */
[----:B------:R-:W-:-:S05]  /*4850*/  IMAD.WIDE R64, R66, 0x2, R64 ;  /* 0x0000000242407825 */ /* 0x000fca00078e0240 */
[----:B----4-:R0:W-:Y:S02]  /*4860*/  ST.E.128 desc[UR48][R64.64], R12 ;  /* 0x0000000c40007985 */ /* 0x0101e4000c101d30 */
.L_x_3750:
[----:B------:R-:W-:Y:S05]  /*4870*/  BSYNC B2 ;  /* 0x0000000000027941 */ /* 0x000fea0003800000 */
.L_x_3749:
        /* <DEDUP_REMOVED lines=18> */
[----:B------:R-:W-:Y:S01]  /*49a0*/  LOP3.LUT R13, R60, 0xffff0000, RZ, 0xc0, !PT ;  /* 0xffff00003c0d7812 */ /* 0x000fe200078ec0ff */
        /* <DEDUP_REMOVED lines=35> */
.L_x_3756:
[----:B------:R-:W-:Y:S05]  /*4be0*/  BSYNC B3 ;  /* 0x0000000000037941 */ /* 0x000fea0003800000 */
.L_x_3755:
[----:B---3--:R-:W-:-:S04]  /*4bf0*/  LEA R60, P3, R22, R11, 0x1 ;  /* 0x0000000b163c7211 */ /* 0x008fc800078608ff */
[----:B--2---:R-:W-:-:S05]  /*4c00*/  LEA.HI.X R61, R22, R76, R201, 0x1, P3 ;  /* 0x0000004c163d7211 */ /* 0x004fca00018f0cc9 */
[----:B----4-:R0:W-:Y:S04]  /*4c10*/  ST.E.128 desc[UR48][R60.64], R12 ;  /* 0x0000000c3c007985 */ /* 0x0101e8000c101d30 */
.L_x_3754:
[----:B------:R-:W-:Y:S05]  /*4c20*/  BSYNC B2 ;  /* 0x0000000000027941 */ /* 0x000fea0003800000 */
.L_x_3753:
        /* <DEDUP_REMOVED lines=8> */
[--C-:B------:R-:W-:Y:S02]  /*4cb0*/  SHF.R.U64 R60, R58, 0x10, R59.reuse ;  /* 0x000000103a3c7819 */ /* 0x100fe4000000123b */
[C---:B------:R-:W-:Y:S02]  /*4cc0*/  PRMT R56, R153.reuse, 0x5432, R56 ;  /* 0x0000543299387816 */ /* 0x040fe40000000038 */
[----:B------:R-:W-:Y:S02]  /*4cd0*/  PRMT R153, R153, 0x5410, R60 ;  /* 0x0000541099997816 */ /* 0x000fe4000000003c */
[----:B------:R-:W-:Y:S02]  /*4ce0*/  SHF.R.U32.HI R58, RZ, 0x10, R59 ;  /* 0x00000010ff3a7819 */ /* 0x000fe4000001163b */
        /* <DEDUP_REMOVED lines=42> */
.L_x_3760:
[----:B------:R-:W-:Y:S05]  /*4f90*/  BSYNC B3 ;  /* 0x0000000000037941 */ /* 0x000fea0003800000 */
.L_x_3759:
[----:B---3--:R-:W-:-:S04]  /*4fa0*/  LEA R56, P3, R19, R11, 0x1 ;  /* 0x0000000b13387211 */ /* 0x008fc800078608ff */
[----:B--2---:R-:W-:-:S05]  /*4fb0*/  LEA.HI.X R57, R19, R76, R200, 0x1, P3 ;  /* 0x0000004c13397211 */ /* 0x004fca00018f0cc8 */
[----:B----4-:R0:W-:Y:S04]  /*4fc0*/  ST.E.128 desc[UR48][R56.64], R12 ;  /* 0x0000000c38007985 */ /* 0x0101e8000c101d30 */
.L_x_3758:
[----:B------:R-:W-:Y:S05]  /*4fd0*/  BSYNC B2 ;  /* 0x0000000000027941 */ /* 0x000fea0003800000 */
.L_x_3757:
[----:B------:R-:W-:-:S13]  /*4fe0*/  ISETP.NE.AND P3, PT, R20, RZ, PT ;  /* 0x000000ff1400720c */ /* 0x000fda0003f65270 */
[----:B------:R-:W-:Y:S05]  /*4ff0*/  @!P3 BRA `(.L_x_3740) ;  /* 0x0000000000dcb947 */ /* 0x000fea0003800000 */
[----:B0---4-:R0:W4:Y:S01]  /*5000*/  LDS.128 R12, [R80+0x24000] ;  /* 0x02400000500c7984 */ /* 0x0111220000000c00 */
[C---:B---3--:R-:W-:Y:S01]  /*5010*/  LEA R56, P3, R23.reuse, R11, 0x1 ;  /* 0x0000000b17387211 */ /* 0x048fe200078608ff */
[----:B------:R-:W-:Y:S03]  /*5020*/  BSSY B2, `(.L_x_3761) ;  /* 0x0000033000027945 */ /* 0x000fe60003800000 */
[----:B--2---:R-:W-:Y:S02]  /*5030*/  LEA.HI.X R57, R23, R76, R199, 0x1, P3 ;  /* 0x0000004c17397211 */ /* 0x004fe400018f0cc7 */
        /* <DEDUP_REMOVED lines=15> */
[-C--:B------:R-:W-:Y:S01]  /*5130*/  FMUL.FTZ R59, R60, R55.reuse ;  /* 0x000000373c3b7220 */ /* 0x080fe20000410000 */
[----:B------:R-:W-:Y:S01]  /*5140*/  PRMT R52, R150, 0x5432, R52 ;  /* 0x0000543296347816 */ /* 0x000fe20000000034 */
[-C--:B------:R-:W-:Y:S01]  /*5150*/  FMUL.FTZ R60, R60, R58.reuse ;  /* 0x0000003a3c3c7220 */ /* 0x080fe20000410000 */
[----:B------:R-:W-:Y:S01]  /*5160*/  LOP3.LUT R61, R14, 0xffff0000, RZ, 0xc0, !PT ;  /* 0xffff00000e3d7812 */ /* 0x000fe200078ec0ff */
[C---:B------:R-:W-:Y:S01]  /*5170*/  FFMA.FTZ R59, R13.reuse, R58, -R59 ;  /* 0x0000003a0d3b7223 */ /* 0x040fe2000001083b */
[----:B------:R-:W-:Y:S01]  /*5180*/  SHF.L.U32 R58, R52, 0x10, RZ ;  /* 0x00000010343a7819 */ /* 0x000fe200000006ff */
[----:B------:R-:W-:Y:S01]  /*5190*/  FFMA.FTZ R60, R13, R55, R60 ;  /* 0x000000370d3c7223 */ /* 0x000fe2000001003c */
        /* <DEDUP_REMOVED lines=27> */
.L_x_3762:
[----:B------:R-:W-:Y:S05]  /*5350*/  BSYNC B2 ;  /* 0x0000000000027941 */ /* 0x000fea0003800000 */
.L_x_3761:
[----:B----4-:R0:W-:Y:S02]  /*5360*/  ST.E.128 desc[UR48][R56.64], R12 ;  /* 0x0000000c38007985 */ /* 0x0101e4000c101d30 */
.L_x_3740:
[----:B------:R-:W-:Y:S05]  /*5370*/  BSYNC B1 ;  /* 0x0000000000017941 */ /* 0x000fea0003800000 */
.L_x_3739:
[----:B------:R-:W-:-:S03]  /*5380*/  UMOV UR4, 0xffffffff ;  /* 0xffffffff00047882 */ /* 0x000fc60000000000 */
[----:B------:R-:W-:Y:S05]  /*5390*/  BRA.DIV UR4, `(.L_x_3763) ;  /* 0x000001e204247947 */ /* 0x000fea000b800000 */
[----:B-1----:R-:W1:Y:S04]  /*53a0*/  SHFL.IDX PT, R116, R116, 0x1, 0x1c1f ;  /* 0x003c1f0074747f89 */ /* 0x002e6800000e0000 */
[----:B------:R-:W0:Y:S02]  /*53b0*/  SHFL.IDX PT, R117, R117, 0x1, 0x1c1f ;  /* 0x003c1f0075757f89 */ /* 0x000e2400000e0000 */
.L_x_4072:
[----:B------:R-:W-:Y:S05]  /*53c0*/  @P4 BRA `(.L_x_3764) ;  /* 0x0000005800084947 */ /* 0x000fea0003800000 */
[----:B------:R-:W-:Y:S01]  /*53d0*/  ISETP.NE.AND P3, PT, R6, RZ, PT ;  /* 0x000000ff0600720c */ /* 0x000fe20003f65270 */
[----:B------:R-:W-:-:S12]  /*53e0*/  BSSY B1, `(.L_x_3765) ;  /* 0x0000038000017945 */ /* 0x000fd80003800000 */
[----:B------:R-:W-:Y:S05]  /*53f0*/  @!P3 BRA `(.L_x_3766) ;  /* 0x0000000000d8b947 */ /* 0x000fea0003800000 */
[----:B0---4-:R0:W4:Y:S01]  /*5400*/  LDS.128 R12, [R27+0x20000] ;  /* 0x020000001b0c7984 */ /* 0x0111220000000c00 */
[C---:B------:R-:W-:Y:S01]  /*5410*/  LEA R52, P3, R16.reuse, R117, 0x1 ;  /* 0x0000007510347211 */ /* 0x040fe200078608ff */
[----:B------:R-:W-:Y:S03]  /*5420*/  BSSY B2, `(.L_x_3767) ;  /* 0x0000032000027945 */ /* 0x000fe60003800000 */
[----:B-1----:R-:W-:Y:S02]  /*5430*/  LEA.HI.X R53, R16, R116, R17, 0x1, P3 ;  /* 0x0000007410357211 */ /* 0x002fe400018f0c11 */
[----:B------:R-:W-:-:S13]  /*5440*/  ISETP.GE.AND P3, PT, R194, R118, PT ;  /* 0x00000076c200720c */ /* 0x000fda0003f66270 */
[----:B0-----:R-:W-:Y:S05]  /*5450*/  @P3 BRA `(.L_x_3768) ;  /* 0x0000000000b83947 */ /* 0x001fea0003800000 */
[----:B------:R-:W-:Y:S01]  /*5460*/  SHF.R.U64 R50, R50, 0x10, R51 ;  /* 0x0000001032327819 */ /* 0x000fe20000001233 */
[----:B----4-:R-:W-:Y:S01]  /*5470*/  IMAD.U32 R56, R13, 0x10000, RZ ;  /* 0x000100000d387824 */ /* 0x010fe200078e00ff */
[--C-:B---3--:R-:W-:Y:S02]  /*5480*/  SHF.R.U64 R11, R48, 0x10, R49.reuse ;  /* 0x00000010300b7819 */ /* 0x108fe40000001231 */
[----:B------:R-:W-:Y:S02]  /*5490*/  SHF.R.U32.HI R48, RZ, 0x10, R49 ;  /* 0x00000010ff307819 */ /* 0x000fe40000011631 */
        /* <DEDUP_REMOVED lines=29> */
[----:B------:R-:W-:Y:S02]  /*5670*/  IMAD.U32 R15, R15, 0x10000, RZ ;  /* 0x000100000f0f7824 */ /* 0x000fe400078e00ff */
[C---:B------:R-:W-:Y:S01]  /*5680*/  FMUL.FTZ R49, R14.reuse, R51 ;  /* 0x000000330e317220 */ /* 0x040fe20000410000 */
[----:B------:R-:W-:-:S03]  /*5690*/  FMUL.FTZ R14, R14, R48 ;  /* 0x000000300e0e7220 */ /* 0x000fc60000410000 */
[C---:B------:R-:W-:Y:S01]  /*56a0*/  FFMA.FTZ R49, R15.reuse, R48, -R49 ;  /* 0x000000300f317223 */ /* 0x040fe20000010831 */
[CC--:B------:R-:W-:Y:S01]  /*56b0*/  FMUL.FTZ R48, R12.reuse, R54.reuse ;  /* 0x000000360c307220 */ /* 0x0c0fe20000410000 */
[----:B------:R-:W-:Y:S01]  /*56c0*/  FFMA.FTZ R14, R15, R51, R14 ;  /* 0x000000330f0e7223 */ /* 0x000fe2000001000e */
[-C--:B------:R-:W-:Y:S02]  /*56d0*/  FMUL.FTZ R12, R12, R11.reuse ;  /* 0x0000000b0c0c7220 */ /* 0x080fe40000410000 */
[C---:B------:R-:W-:Y:S02]  /*56e0*/  FFMA.FTZ R48, R50.reuse, R11, -R48 ;  /* 0x0000000b32307223 */ /* 0x040fe40000010830 */
[----:B------:R-:W-:Y:S01]  /*56f0*/  FFMA.FTZ R12, R50, R54, R12 ;  /* 0x00000036320c7223 */ /* 0x000fe2000001000c */
[----:B------:R-:W-:-:S04]  /*5700*/  F2FP.BF16.F32.PACK_AB R14, R14, R49 ;  /* 0x000000310e0e723e */ /* 0x000fc800000010ff */
[----:B------:R-:W-:Y:S01]  /*5710*/  MOV R15, R14 ;  /* 0x0000000e000f7202 */ /* 0x000fe20000000f00 */
[----:B------:R-:W-:Y:S01]  /*5720*/  IMAD.MOV.U32 R14, RZ, RZ, R56 ;  /* 0x000000ffff0e7224 */ /* 0x000fe200078e0038 */
[----:B------:R-:W-:-:S07]  /*5730*/  F2FP.BF16.F32.PACK_AB R12, R12, R48 ;  /* 0x000000300c0c723e */ /* 0x000fce00000010ff */
.L_x_3768:
[----:B------:R-:W-:Y:S05]  /*5740*/  BSYNC B2 ;  /* 0x0000000000027941 */ /* 0x000fea0003800000 */
.L_x_3767:
[----:B----4-:R0:W-:Y:S02]  /*5750*/  ST.E.128 desc[UR48][R52.64], R12 ;  /* 0x0000000c34007985 */ /* 0x0101e4000c101d30 */
.L_x_3766:
[----:B------:R-:W-:Y:S05]  /*5760*/  BSYNC B1 ;  /* 0x0000000000017941 */ /* 0x000fea0003800000 */
.L_x_3765:
[----:B------:R-:W-:Y:S01]  /*5770*/  ISETP.NE.AND P3, PT, R7, RZ, PT ;  /* 0x000000ff0700720c */ /* 0x000fe20003f65270 */
[----:B------:R-:W-:-:S12]  /*5780*/  BSSY B1, `(.L_x_3769) ;  /* 0x0000039000017945 */ /* 0x000fd80003800000 */
[----:B------:R-:W-:Y:S05]  /*5790*/  @!P3 BRA `(.L_x_3770) ;  /* 0x0000000000dcb947 */ /* 0x000fea0003800000 */
[----:B0---4-:R0:W4:Y:S01]  /*57a0*/  LDS.128 R12, [R80+0x20000] ;  /* 0x02000000500c7984 */ /* 0x0111220000000c00 */
[----:B------:R-:W-:Y:S01]  /*57b0*/  ISETP.GE.AND P3, PT, R208, R118, PT ;  /* 0x00000076d000720c */ /* 0x000fe20003f66270 */
[----:B---3--:R-:W-:Y:S01]  /*57c0*/  IMAD.SHL.U32 R11, R197, 0x8, RZ ;  /* 0x00000008c50b7824 */ /* 0x008fe200078e00ff */
[----:B------:R-:W-:Y:S01]  /*57d0*/  BSSY B2, `(.L_x_3771) ;  /* 0x0000032000027945 */ /* 0x000fe20003800000 */
[----:B------:R-:W-:Y:S02]  /*57e0*/  IMAD.MOV.U32 R48, RZ, RZ, R117 ;  /* 0x000000ffff307224 */ /* 0x000fe400078e0075 */
[----:B-1----:R-:W-:Y:S02]  /*57f0*/  IMAD.MOV.U32 R49, RZ, RZ, R116 ;  /* 0x000000ffff317224 */ /* 0x002fe400078e0074 */
[----:B------:R-:W-:-:S06]  /*5800*/  IMAD.WIDE R48, R11, 0x2, R48 ;  /* 0x000000020b307825 */ /* 0x000fcc00078e0230 */
[----:B0-----:R-:W-:Y:S05]  /*5810*/  @P3 BRA `(.L_x_3772) ;  /* 0x0000000000b43947 */ /* 0x001fea0003800000 */
        /* <DEDUP_REMOVED lines=45> */
.L_x_3772:
[----:B------:R-:W-:Y:S05]  /*5af0*/  BSYNC B2 ;  /* 0x0000000000027941 */ /* 0x000fea0003800000 */
.L_x_3771:
[----:B----4-:R0:W-:Y:S02]  /*5b00*/  ST.E.128 desc[UR48][R48.64], R12 ;  /* 0x0000000c30007985 */ /* 0x0101e4000c101d30 */
.L_x_3770:
[----:B------:R-:W-:Y:S05]  /*5b10*/  BSYNC B1 ;  /* 0x0000000000017941 */ /* 0x000fea0003800000 */
.L_x_3769:
        /* <DEDUP_REMOVED lines=13> */
[----:B------:R-:W-:Y:S02]  /*5bf0*/  SHF.R.U64 R49, R40, 0x10, R41 ;  /* 0x0000001028317819 */ /* 0x000fe40000001229 */
[----:B------:R-:W-:Y:S02]  /*5c00*/  SHF.R.U32.HI R46, RZ, 0x10, R43 ;  /* 0x00000010ff2e7819 */ /* 0x000fe4000001162b */
        /* <DEDUP_REMOVED lines=12> */
[----:B------:R-:W-:Y:S01]  /*5cd0*/  IMAD.U32 R13, R12, 0x10000, RZ ;  /* 0x000100000c0d7824 */ /* 0x000fe200078e00ff */
[----:B------:R-:W-:Y:S01]  /*5ce0*/  SHF.L.U32 R40, R14, 0x10, RZ ;  /* 0x000000100e287819 */ /* 0x000fe200000006ff */
[----:B------:R-:W-:Y:S01]  /*5cf0*/  FMUL.FTZ R51, R47, R50 ;  /* 0x000000322f337220 */ /* 0x000fe20000410000 */
[----:B------:R-:W-:Y:S01]  /*5d00*/  LOP3.LUT R14, R15, 0xffff0000, RZ, 0xc0, !PT ;  /* 0xffff00000f0e7812 */ /* 0x000fe200078ec0ff */
[-C--:B------:R-:W-:Y:S01]  /*5d10*/  FMUL.FTZ R47, R47, R49.reuse ;  /* 0x000000312f2f7220 */ /* 0x080fe20000410000 */
[----:B------:R-:W-:Y:S01]  /*5d20*/  FMUL.FTZ R11, R11, R46 ;  /* 0x0000002e0b0b7220 */ /* 0x000fe20000410000 */
[----:B------:R-:W-:Y:S01]  /*5d30*/  LOP3.LUT R145, R145, 0xffff0000, RZ, 0xc0, !PT ;  /* 0xffff000091917812 */ /* 0x000fe200078ec0ff */
[----:B------:R-:W-:Y:S01]  /*5d40*/  IMAD.U32 R42, R42, 0x10000, RZ ;  /* 0x000100002a2a7824 */ /* 0x000fe200078e00ff */
[----:B------:R-:W-:Y:S01]  /*5d50*/  LOP3.LUT R144, R144, 0xffff0000, RZ, 0xc0, !PT ;  /* 0xffff000090907812 */ /* 0x000fe200078ec0ff */
[----:B------:R-:W-:Y:S01]  /*5d60*/  IMAD.U32 R41, R41, 0x10000, RZ ;  /* 0x0001000029297824 */ /* 0x000fe200078e00ff */
[----:B------:R-:W-:Y:S01]  /*5d70*/  LOP3.LUT R12, R12, 0xffff0000, RZ, 0xc0, !PT ;  /* 0xffff00000c0c7812 */ /* 0x000fe200078ec0ff */
[C---:B------:R-:W-:Y:S01]  /*5d80*/  FFMA.FTZ R49, R48.reuse, R49, -R51 ;  /* 0x0000003130317223 */ /* 0x040fe20000010833 */
[----:B------:R-:W-:Y:S01]  /*5d90*/  FFMA.FTZ R48, R48, R50, R47 ;  /* 0x0000003230307223 */ /* 0x000fe2000001002f */
[C---:B------:R-:W-:Y:S01]  /*5da0*/  FFMA.FTZ R46, R40.reuse, R46, -R53 ;  /* 0x0000002e282e7223 */ /* 0x040fe20000010835 */
[----:B------:R-:W-:Y:S01]  /*5db0*/  FFMA.FTZ R43, R40, R43, R11 ;  /* 0x0000002b282b7223 */ /* 0x000fe2000001000b */
[C---:B------:R-:W-:Y:S01]  /*5dc0*/  FMUL.FTZ R40, R14.reuse, R145 ;  /* 0x000000910e287220 */ /* 0x040fe20000410000 */
[----:B------:R-:W-:Y:S01]  /*5dd0*/  FMUL.FTZ R50, R14, R144 ;  /* 0x000000900e327220 */ /* 0x000fe20000410000 */
[----:B------:R-:W-:-:S02]  /*5de0*/  IMAD.U32 R15, R15, 0x10000, RZ ;  /* 0x000100000f0f7824 */ /* 0x000fc400078e00ff */
[C---:B------:R-:W-:Y:S01]  /*5df0*/  FMUL.FTZ R14, R12.reuse, R42 ;  /* 0x0000002a0c0e7220 */ /* 0x040fe20000410000 */
[-C--:B------:R-:W-:Y:S01]  /*5e00*/  FMUL.FTZ R11, R12, R41.reuse ;  /* 0x000000290c0b7220 */ /* 0x080fe20000410000 */
        /* <DEDUP_REMOVED lines=9> */
.L_x_3776:
[----:B------:R-:W-:Y:S05]  /*5ea0*/  BSYNC B2 ;  /* 0x0000000000027941 */ /* 0x000fea0003800000 */
.L_x_3775:
[----:B----4-:R0:W-:Y:S02]  /*5eb0*/  ST.E.128 desc[UR48][R44.64], R12 ;  /* 0x0000000c2c007985 */ /* 0x0101e4000c101d30 */
.L_x_3774:
[----:B------:R-:W-:Y:S05]  /*5ec0*/  BSYNC B1 ;  /* 0x0000000000017941 */ /* 0x000fea0003800000 */
.L_x_3773:
        /* <DEDUP_REMOVED lines=11> */
[--C-:B------:R-:W-:Y:S01]  /*5f80*/  SHF.R.U64 R46, R36, 0x10, R37.reuse ;  /* 0x00000010242e7819 */ /* 0x100fe20000001225 */
[C---:B------:R-:W-:Y:S01]  /*5f90*/  IMAD.U32 R36, R14.reuse, 0x10000, RZ ;  /* 0x000100000e247824 */ /* 0x040fe200078e00ff */
[----:B------:R-:W-:Y:S02]  /*5fa0*/  SHF.R.U32.HI R44, RZ, 0x10, R37 ;  /* 0x00000010ff2c7819 */ /* 0x000fe40000011625 */
[----:B------:R-:W-:Y:S01]  /*5fb0*/  LOP3.LUT R37, R14, 0xffff0000, RZ, 0xc0, !PT ;  /* 0xffff00000e257812 */ /* 0x000fe200078ec0ff */
[C---:B------:R-:W-:Y:S01]  /*5fc0*/  IMAD.U32 R14, R15.reuse, 0x10000, RZ ;  /* 0x000100000f0e7824 */ /* 0x040fe200078e00ff */
[----:B---3--:R-:W-:Y:S02]  /*5fd0*/  LOP3.LUT R11, R15, 0xffff0000, RZ, 0xc0, !PT ;  /* 0xffff00000f0b7812 */ /* 0x008fe400078ec0ff */
[----:B------:R-:W-:-:S02]  /*5fe0*/  PRMT R42, R131, 0x5410, R42 ;  /* 0x00005410832a7816 */ /* 0x000fc4000000002a */
[C---:B------:R-:W-:Y:S02]  /*5ff0*/  PRMT R15, R115.reuse, 0x5410, R46 ;  /* 0x00005410730f7816 */ /* 0x040fe4000000002e */
[----:B------:R-:W-:Y:S02]  /*6000*/  SHF.R.U32.HI R38, RZ, 0x10, R39 ;  /* 0x00000010ff267819 */ /* 0x000fe40000011627 */
[----:B------:R-:W-:Y:S02]  /*6010*/  PRMT R115, R115, 0x5432, R44 ;  /* 0x0000543273737816 */ /* 0x000fe4000000002c */
[----:B------:R-:W-:Y:S01]  /*6020*/  LOP3.LUT R39, R13, 0xffff0000, RZ, 0xc0, !PT ;  /* 0xffff00000d277812 */ /* 0x000fe200078ec0ff */
[----:B------:R-:W-:Y:S01]  /*6030*/  IMAD.U32 R13, R12, 0x10000, RZ ;  /* 0x000100000c0d7824 */ /* 0x000fe200078e00ff */
[----:B------:R-:W-:Y:S01]  /*6040*/  LOP3.LUT R46, R42, 0xffff0000, RZ, 0xc0, !PT ;  /* 0xffff00002a2e7812 */ /* 0x000fe200078ec0ff */
[----:B------:R-:W-:Y:S01]  /*6050*/  IMAD.U32 R45, R115, 0x10000, RZ ;  /* 0x00010000732d7824 */ /* 0x000fe200078e00ff */
[----:B------:R-:W-:-:S02]  /*6060*/  LOP3.LUT R44, R15, 0xffff0000, RZ, 0xc0, !PT ;  /* 0xffff00000f2c7812 */ /* 0x000fc400078ec0ff */
[----:B------:R-:W-:Y:S01]  /*6070*/  PRMT R131, R131, 0x5432, R38 ;  /* 0x0000543283837816 */ /* 0x000fe20000000026 */
[----:B------:R-:W-:Y:S01]  /*6080*/  FMUL.FTZ R48, R39, R46 ;  /* 0x0000002e27307220 */ /* 0x000fe20000410000 */
[----:B------:R-:W-:Y:S01]  /*6090*/  LOP3.LUT R115, R115, 0xffff0000, RZ, 0xc0, !PT ;  /* 0xffff000073737812 */ /* 0x000fe200078ec0ff */
[-C--:B------:R-:W-:Y:S01]  /*60a0*/  FMUL.FTZ R47, R39, R44.reuse ;  /* 0x0000002c272f7220 */ /* 0x080fe20000410000 */
[----:B------:R-:W-:Y:S01]  /*60b0*/  LOP3.LUT R39, R12, 0xffff0000, RZ, 0xc0, !PT ;  /* 0xffff00000c277812 */ /* 0x000fe200078ec0ff */
[----:B------:R-:W-:Y:S02]  /*60c0*/  IMAD.U32 R38, R131, 0x10000, RZ ;  /* 0x0001000083267824 */ /* 0x000fe400078e00ff */
[C---:B------:R-:W-:Y:S01]  /*60d0*/  FFMA.FTZ R12, R43.reuse, R44, -R48 ;  /* 0x0000002c2b0c7223 */ /* 0x040fe20000010830 */
[----:B------:R-:W-:Y:S01]  /*60e0*/  FFMA.FTZ R43, R43, R46, R47 ;  /* 0x0000002e2b2b7223 */ /* 0x000fe2000001002f */
[C---:B------:R-:W-:Y:S01]  /*60f0*/  FMUL.FTZ R47, R37.reuse, R45 ;  /* 0x0000002d252f7220 */ /* 0x040fe20000410000 */
[----:B------:R-:W-:Y:S01]  /*6100*/  FMUL.FTZ R49, R37, R38 ;  /* 0x0000002625317220 */ /* 0x000fe20000410000 */
[----:B------:R-:W-:Y:S01]  /*6110*/  LOP3.LUT R131, R131, 0xffff0000, RZ, 0xc0, !PT ;  /* 0xffff000083837812 */ /* 0x000fe200078ec0ff */
[----:B------:R-:W-:-:S02]  /*6120*/  IMAD.U32 R44, R42, 0x10000, RZ ;  /* 0x000100002a2c7824 */ /* 0x000fc400078e00ff */
[C---:B------:R-:W-:Y:S01]  /*6130*/  FFMA.FTZ R38, R36.reuse, R38, R47 ;  /* 0x0000002624267223 */ /* 0x040fe2000001002f */
[----:B------:R-:W-:Y:S02]  /*6140*/  IMAD.U32 R42, R15, 0x10000, RZ ;  /* 0x000100000f2a7824 */ /* 0x000fe400078e00ff */
[----:B------:R-:W-:Y:S01]  /*6150*/  FFMA.FTZ R37, R36, R45, -R49 ;  /* 0x0000002d24257223 */ /* 0x000fe20000010831 */
[----:B------:R-:W-:Y:S01]  /*6160*/  FMUL.FTZ R36, R39, R44 ;  /* 0x0000002c27247220 */ /* 0x000fe20000410000 */
        /* <DEDUP_REMOVED lines=10> */
[----:B------:R-:W-:-:S07]  /*6210*/  F2FP.BF16.F32.PACK_AB R12, R39, R36 ;  /* 0x00000024270c723e */ /* 0x000fce00000010ff */
.L_x_3780:
[----:B------:R-:W-:Y:S05]  /*6220*/  BSYNC B2 ;  /* 0x0000000000027941 */ /* 0x000fea0003800000 */
.L_x_3779:
[----:B----4-:R0:W-:Y:S02]  /*6230*/  ST.E.128 desc[UR48][R40.64], R12 ;  /* 0x0000000c28007985 */ /* 0x0101e4000c101d30 */
.L_x_3778:
[----:B------:R-:W-:Y:S05]  /*6240*/  BSYNC B1 ;  /* 0x0000000000017941 */ /* 0x000fea0003800000 */
.L_x_3777:
        /* <DEDUP_REMOVED lines=17> */
[----:B----4-:R-:W-:Y:S01]  /*6360*/  LOP3.LUT R33, R13, 0xffff0000, RZ, 0xc0, !PT ;  /* 0xffff00000d217812 */ /* 0x010fe200078ec0ff */
[----:B------:R-:W-:Y:S01]  /*6370*/  IMAD.U32 R41, R114, 0x10000, RZ ;  /* 0x0001000072297824 */ /* 0x000fe200078e00ff */
[C---:B------:R-:W-:Y:S01]  /*6380*/  LOP3.LUT R42, R40.reuse, 0xffff0000, RZ, 0xc0, !PT ;  /* 0xffff0000282a7812 */ /* 0x040fe200078ec0ff */
[----:B------:R-:W-:Y:S01]  /*6390*/  IMAD.U32 R39, R79, 0x10000, RZ ;  /* 0x000100004f277824 */ /* 0x000fe200078e00ff */
[----:B------:R-:W-:Y:S01]  /*63a0*/  LOP3.LUT R38, R35, 0xffff0000, RZ, 0xc0, !PT ;  /* 0xffff000023267812 */ /* 0x000fe200078ec0ff */
[----:B------:R-:W-:Y:S01]  /*63b0*/  IMAD.U32 R40, R40, 0x10000, RZ ;  /* 0x0001000028287824 */ /* 0x000fe200078e00ff */
[C---:B------:R-:W-:Y:S01]  /*63c0*/  SHF.L.U32 R32, R14.reuse, 0x10, RZ ;  /* 0x000000100e207819 */ /* 0x040fe200000006ff */
[----:B------:R-:W-:Y:S01]  /*63d0*/  FMUL.FTZ R44, R33, R42 ;  /* 0x0000002a212c7220 */ /* 0x000fe20000410000 */
[----:B------:R-:W-:Y:S01]  /*63e0*/  LOP3.LUT R34, R14, 0xffff0000, RZ, 0xc0, !PT ;  /* 0xffff00000e227812 */ /* 0x000fe200078ec0ff */
[C---:B------:R-:W-:Y:S01]  /*63f0*/  IMAD.U32 R14, R15.reuse, 0x10000, RZ ;  /* 0x000100000f0e7824 */ /* 0x040fe200078e00ff */
[----:B---3--:R-:W-:Y:S01]  /*6400*/  LOP3.LUT R11, R15, 0xffff0000, RZ, 0xc0, !PT ;  /* 0xffff00000f0b7812 */ /* 0x008fe200078ec0ff */
[----:B------:R-:W-:-:S02]  /*6410*/  IMAD.U32 R15, R13, 0x10000, RZ ;  /* 0x000100000d0f7824 */ /* 0x000fc400078e00ff */
[-C--:B------:R-:W-:Y:S01]  /*6420*/  FMUL.FTZ R33, R33, R38.reuse ;  /* 0x0000002621217220 */ /* 0x080fe20000410000 */
[----:B------:R-:W-:Y:S01]  /*6430*/  LOP3.LUT R114, R114, 0xffff0000, RZ, 0xc0, !PT ;  /* 0xffff000072727812 */ /* 0x000fe200078ec0ff */
[----:B------:R-:W-:Y:S02]  /*6440*/  IMAD.U32 R13, R12, 0x10000, RZ ;  /* 0x000100000c0d7824 */ /* 0x000fe400078e00ff */
[C---:B------:R-:W-:Y:S01]  /*6450*/  FFMA.FTZ R44, R15.reuse, R38, -R44 ;  /* 0x000000260f2c7223 */ /* 0x040fe2000001082c */
[----:B------:R-:W-:Y:S01]  /*6460*/  FFMA.FTZ R33, R15, R42, R33 ;  /* 0x0000002a0f217223 */ /* 0x000fe20000010021 */
[C---:B------:R-:W-:Y:S01]  /*6470*/  FMUL.FTZ R15, R34.reuse, R39 ;  /* 0x00000027220f7220 */ /* 0x040fe20000410000 */
[-C--:B------:R-:W-:Y:S01]  /*6480*/  FMUL.FTZ R43, R34, R41.reuse ;  /* 0x00000029222b7220 */ /* 0x080fe20000410000 */
[----:B------:R-:W-:Y:S01]  /*6490*/  LOP3.LUT R79, R79, 0xffff0000, RZ, 0xc0, !PT ;  /* 0xffff00004f4f7812 */ /* 0x000fe200078ec0ff */
[----:B------:R-:W-:Y:S01]  /*64a0*/  IMAD.U32 R35, R35, 0x10000, RZ ;  /* 0x0001000023237824 */ /* 0x000fe200078e00ff */
[----:B------:R-:W-:Y:S01]  /*64b0*/  LOP3.LUT R12, R12, 0xffff0000, RZ, 0xc0, !PT ;  /* 0xffff00000c0c7812 */ /* 0x000fe200078ec0ff */
[C---:B------:R-:W-:Y:S01]  /*64c0*/  FFMA.FTZ R34, R32.reuse, R41, R15 ;  /* 0x0000002920227223 */ /* 0x040fe2000001000f */
        /* <DEDUP_REMOVED lines=12> */
[----:B------:R-:W-:-:S07]  /*6590*/  F2FP.BF16.F32.PACK_AB R12, R11, R32 ;  /* 0x000000200b0c723e */ /* 0x000fce00000010ff */
.L_x_3784:
[----:B------:R-:W-:Y:S05]  /*65a0*/  BSYNC B2 ;  /* 0x0000000000027941 */ /* 0x000fea0003800000 */
.L_x_3783:
[----:B----4-:R0:W-:Y:S02]  /*65b0*/  ST.E.128 desc[UR48][R36.64], R12 ;  /* 0x0000000c24007985 */ /* 0x0101e4000c101d30 */
.L_x_3782:
[----:B------:R-:W-:Y:S05]  /*65c0*/  BSYNC B1 ;  /* 0x0000000000017941 */ /* 0x000fea0003800000 */
.L_x_3781:
[----:B------:R-:W-:-:S13]  /*65d0*/  ISETP.NE.AND P3, PT, R20, RZ, PT ;  /* 0x000000ff1400720c */ /* 0x000fda0003f65270 */
        /* <DEDUP_REMOVED lines=9> */
[--C-:B------:R-:W-:Y:S02]  /*6670*/  SHF.R.U64 R35, R30, 0x10, R31.reuse ;  /* 0x000000101e237819 */ /* 0x100fe4000000121f */
[----:B---3--:R-:W-:Y:S02]  /*6680*/  SHF.R.U32.HI R11, RZ, 0x10, R31 ;  /* 0x00000010ff0b7819 */ /* 0x008fe4000001161f */
[----:B------:R-:W-:Y:S02]  /*6690*/  SHF.R.U32.HI R34, RZ, 0x10, R29 ;  /* 0x00000010ff227819 */ /* 0x000fe4000001161d */
[----:B------:R-:W-:Y:S02]  /*66a0*/  PRMT R31, R77, 0x5432, R36 ;  /* 0x000054324d1f7816 */ /* 0x000fe40000000024 */
[----:B------:R-:W-:-:S02]  /*66b0*/  PRMT R36, R78, 0x5410, R35 ;  /* 0x000054104e247816 */ /* 0x000fc40000000023 */
[----:B------:R-:W-:Y:S01]  /*66c0*/  PRMT R78, R78, 0x5432, R11 ;  /* 0x000054324e4e7816 */ /* 0x000fe2000000000b */
[----:B------:R-:W-:Y:S01]  /*66d0*/  IMAD.U32 R11, R12, 0x10000, RZ ;  /* 0x000100000c0b7824 */ /* 0x000fe200078e00ff */
[----:B------:R-:W-:Y:S01]  /*66e0*/  LOP3.LUT R29, R14, 0xffff0000, RZ, 0xc0, !PT ;  /* 0xffff00000e1d7812 */ /* 0x000fe200078ec0ff */
[----:B------:R-:W-:Y:S01]  /*66f0*/  IMAD.U32 R14, R13, 0x10000, RZ ;  /* 0x000100000d0e7824 */ /* 0x000fe200078e00ff */
[----:B------:R-:W-:Y:S01]  /*6700*/  PRMT R77, R77, 0x5410, R34 ;  /* 0x000054104d4d7816 */ /* 0x000fe20000000022 */
[----:B------:R-:W-:Y:S01]  /*6710*/  IMAD.U32 R38, R78, 0x10000, RZ ;  /* 0x000100004e267824 */ /* 0x000fe200078e00ff */
[----:B------:R-:W-:Y:S02]  /*6720*/  LOP3.LUT R13, R13, 0xffff0000, RZ, 0xc0, !PT ;  /* 0xffff00000d0d7812 */ /* 0x000fe400078ec0ff */
[C---:B------:R-:W-:Y:S01]  /*6730*/  LOP3.LUT R37, R36.reuse, 0xffff0000, RZ, 0xc0, !PT ;  /* 0xffff000024257812 */ /* 0x040fe200078ec0ff */
[----:B------:R-:W-:Y:S01]  /*6740*/  IMAD.U32 R35, R77, 0x10000, RZ ;  /* 0x000100004d237824 */ /* 0x000fe200078e00ff */
[----:B------:R-:W-:Y:S01]  /*6750*/  LOP3.LUT R34, R31, 0xffff0000, RZ, 0xc0, !PT ;  /* 0xffff00001f227812 */ /* 0x000fe200078ec0ff */
[----:B------:R-:W-:Y:S01]  /*6760*/  IMAD.U32 R36, R36, 0x10000, RZ ;  /* 0x0001000024247824 */ /* 0x000fe200078e00ff */
[----:B------:R-:W-:Y:S01]  /*6770*/  LOP3.LUT R12, R12, 0xffff0000, RZ, 0xc0, !PT ;  /* 0xffff00000c0c7812 */ /* 0x000fe200078ec0ff */
[----:B------:R-:W-:Y:S01]  /*6780*/  FMUL.FTZ R39, R13, R37 ;  /* 0x000000250d277220 */ /* 0x000fe20000410000 */
[----:B------:R-:W-:Y:S01]  /*6790*/  LOP3.LUT R30, R15, 0xffff0000, RZ, 0xc0, !PT ;  /* 0xffff00000f1e7812 */ /* 0x000fe200078ec0ff */
[----:B------:R-:W-:Y:S01]  /*67a0*/  FMUL.FTZ R40, R13, R34 ;  /* 0x000000220d287220 */ /* 0x000fe20000410000 */
[C---:B------:R-:W-:Y:S01]  /*67b0*/  FMUL.FTZ R13, R29.reuse, R38 ;  /* 0x000000261d0d7220 */ /* 0x040fe20000410000 */
[----:B------:R-:W-:Y:S01]  /*67c0*/  FMUL.FTZ R29, R29, R35 ;  /* 0x000000231d1d7220 */ /* 0x000fe20000410000 */
        /* <DEDUP_REMOVED lines=20> */
[----:B------:R-:W-:-:S02]  /*6910*/  F2FP.BF16.F32.PACK_AB R15, R29, R34 ;  /* 0x000000221d0f723e */ /* 0x000fc400000010ff */
[----:B------:R-:W-:-:S07]  /*6920*/  MOV R13, R39 ;  /* 0x00000027000d7202 */ /* 0x000fce0000000f00 */
.L_x_3786:
[----:B------:R-:W-:Y:S05]  /*6930*/  BSYNC B1 ;  /* 0x0000000000017941 */ /* 0x000fea0003800000 */
.L_x_3785:
[----:B----4-:R0:W-:Y:S01]  /*6940*/  ST.E.128 desc[UR48][R32.64], R12 ;  /* 0x0000000c20007985 */ /* 0x0101e2000c101d30 */
[----:B------:R-:W-:Y:S05]  /*6950*/  BRA `(.L_x_3764) ;  /* 0x0000004000a47947 */ /* 0x000fea0003800000 */
.L_x_3730:
        /* <DEDUP_REMOVED lines=21> */
[----:B------:R-:W-:Y:S06]  /*6ab0*/  @P3 BRA `(.L_x_3788) ;  /* 0x00000000007c3947 */ /* 0x000fec0003800000 */
[----:B------:R-:W-:Y:S01]  /*6ac0*/  IADD3 R30, P2, R94, R14, RZ ;  /* 0x0000000e5e1e7210 */ /* 0x000fe20007f5e0ff */
[----:B------:R-:W-:Y:S01]  /*6ad0*/  ULDC.64 UR4, c[0x0][0x3e8] ;  /* 0x0000fa0000047ab9 */ /* 0x000fe20000000a00 */
[----:B------:R-:W-:Y:S02]  /*6ae0*/  CS2R R38, SRZ ;  /* 0x0000000000267805 */ /* 0x000fe4000001ff00 */
[----:B------:R-:W-:Y:S02]  /*6af0*/  CS2R R36, SRZ ;  /* 0x0000000000247805 */ /* 0x000fe4000001ff00 */
[----:B------:R-:W-:Y:S01]  /*6b00*/  CS2R R62, SRZ ;  /* 0x00000000003e7805 */ /* 0x000fe2000001ff00 */
[----:B------:R-:W-:Y:S01]  /*6b10*/  IMAD.X R31, R11, 0x1, R99, P2 ;  /* 0x000000010b1f7824 */ /* 0x000fe200010e0663 */
[----:B------:R-:W-:Y:S02]  /*6b20*/  IADD3 R28, P2, R88, R12, RZ ;  /* 0x0000000c581c7210 */ /* 0x000fe40007f5e0ff */
[----:B------:R-:W-:-:S03]  /*6b30*/  CS2R R60, SRZ ;  /* 0x00000000003c7805 */ /* 0x000fc6000001ff00 */
        /* <DEDUP_REMOVED lines=13> */
[----:B------:R-:W-:Y:S02]  /*6c10*/  ISETP.GE.AND P2, PT, R193, R118, PT ;  /* 0x00000076c100720c */ /* 0x000fe40003f46270 */
[----:B------:R-:W-:Y:S02]  /*6c20*/  CS2R R30, SRZ ;  /* 0x00000000001e7805 */ /* 0x000fe4000001ff00 */
[----:B------:R-:W-:Y:S02]  /*6c30*/  CS2R R28, SRZ ;  /* 0x00000000001c7805 */ /* 0x000fe4000001ff00 */
[----:B------:R-:W-:-:S02]  /*6c40*/  CS2R R42, SRZ ;  /* 0x00000000002a7805 */ /* 0x000fc4000001ff00 */
[----:B------:R-:W-:-:S05]  /*6c50*/  CS2R R40, SRZ ;  /* 0x0000000000287805 */ /* 0x000fca000001ff00 */
[----:B------:R0:W5:Y:S04]  /*6c60*/  @!P2 LDG.E.128 R32, desc[UR48][R64.64+0x40] ;  /* 0x000040304020a981 */ /* 0x000168000c1e1d00 */
[----:B------:R0:W5:Y:S01]  /*6c70*/  @!P2 LDG.E.128 R44, desc[UR48][R68.64+0x40] ;  /* 0x00004030442ca981 */ /* 0x000162000c1e1d00 */
[----:B------:R-:W-:-:S13]  /*6c80*/  ISETP.GE.AND P2, PT, R192, R118, PT ;  /* 0x00000076c000720c */ /* 0x000fda0003f46270 */
[----:B------:R0:W5:Y:S04]  /*6c90*/  @!P2 LDG.E.128 R28, desc[UR48][R64.64+0x80] ;  /* 0x00008030401ca981 */ /* 0x000168000c1e1d00 */
[----:B------:R0:W5:Y:S02]  /*6ca0*/  @!P2 LDG.E.128 R40, desc[UR48][R68.64+0x80] ;  /* 0x000080304428a981 */ /* 0x000164000c1e1d00 */
.L_x_3788:
[----:B------:R-:W-:Y:S05]  /*6cb0*/  BSYNC B1 ;  /* 0x0000000000017941 */ /* 0x000fea0003800000 */
.L_x_3787:
[----:B------:R-:W-:Y:S01]  /*6cc0*/  VIADD R77, R202, 0x40 ;  /* 0x00000040ca4d7836 */ /* 0x000fe20000000000 */
[----:B------:R-:W-:Y:S01]  /*6cd0*/  BSSY B1, `(.L_x_3789) ;  /* 0x0000028000017945 */ /* 0x000fe20003800000 */
[----:B0-----:R-:W-:Y:S02]  /*6ce0*/  CS2R R64, SRZ ;  /* 0x0000000000407805 */ /* 0x001fe4000001ff00 */
[----:B------:R-:W-:Y:S02]  /*6cf0*/  CS2R R70, SRZ ;  /* 0x0000000000467805 */ /* 0x000fe4000001ff00 */
[----:B------:R-:W-:Y:S02]  /*6d00*/  CS2R R68, SRZ ;  /* 0x0000000000447805 */ /* 0x000fe4000001ff00 */
[----:B------:R-:W-:Y:S02]  /*6d10*/  ISETP.GE.AND P4, PT, R77, R83, PT ;  /* 0x000000534d00720c */ /* 0x000fe40003f86270 */
[----:B------:R-:W-:-:S02]  /*6d20*/  CS2R R74, SRZ ;  /* 0x00000000004a7805 */ /* 0x000fc4000001ff00 */
[----:B------:R-:W-:Y:S01]  /*6d30*/  CS2R R72, SRZ ;  /* 0x0000000000487805 */ /* 0x000fe2000001ff00 */
[----:B-----5:R-:W-:-:S08]  /*6d40*/  IMAD.MOV.U32 R76, RZ, RZ, R30 ;  /* 0x000000ffff4c7224 */ /* 0x020fd000078e001e */
[----:B------:R-:W-:Y:S05]  /*6d50*/  @P4 BRA `(.L_x_3790) ;  /* 0x00000000007c4947 */ /* 0x000fea0003800000 */
[----:B------:R-:W-:Y:S01]  /*6d60*/  IADD3 R15, P2, P5, R94, R14, R103 ;  /* 0x0000000e5e0f7210 */ /* 0x000fe20007d5e067 */
[----:B------:R-:W-:Y:S01]  /*6d70*/  ULDC.64 UR4, c[0x0][0x3e8] ;  /* 0x0000fa0000047ab9 */ /* 0x000fe20000000a00 */
[----:B------:R-:W-:Y:S02]  /*6d80*/  CS2R R58, SRZ ;  /* 0x00000000003a7805 */ /* 0x000fe4000001ff00 */
[----:B------:R-:W-:Y:S02]  /*6d90*/  CS2R R56, SRZ ;  /* 0x0000000000387805 */ /* 0x000fe4000001ff00 */
[----:B------:R-:W-:Y:S02]  /*6da0*/  IADD3.X R48, R99, R11, R102, P2, P5 ;  /* 0x0000000b63307210 */ /* 0x000fe400017ea466 */
[----:B------:R-:W-:Y:S02]  /*6db0*/  CS2R R74, SRZ ;  /* 0x00000000004a7805 */ /* 0x000fe4000001ff00 */
[----:B------:R-:W-:-:S02]  /*6dc0*/  IADD3 R13, P2, P5, R88, R12, R105 ;  /* 0x0000000c580d7210 */ /* 0x000fc40007d5e069 */
[----:B------:R-:W-:Y:S02]  /*6dd0*/  CS2R R72, SRZ ;  /* 0x0000000000487805 */ /* 0x000fe4000001ff00 */
        /* <DEDUP_REMOVED lines=23> */
.L_x_3790:
[----:B------:R-:W-:Y:S05]  /*6f50*/  BSYNC B1 ;  /* 0x0000000000017941 */ /* 0x000fea0003800000 */
.L_x_3789:
[----:B0-----:R-:W-:Y:S01]  /*6f60*/  IMAD.MOV.U32 R12, RZ, RZ, R28 ;  /* 0x000000ffff0c7224 */ /* 0x001fe200078e001c */
[----:B------:R-:W-:Y:S01]  /*6f70*/  ISETP.NE.AND P2, PT, R214, 0x3, PT ;  /* 0x00000003d600780c */ /* 0x000fe20003f45270 */
[----:B------:R-:W-:Y:S02]  /*6f80*/  IMAD.MOV.U32 R11, RZ, RZ, R29 ;  /* 0x000000ffff0b7224 */ /* 0x000fe400078e001d */
[----:B------:R-:W-:Y:S02]  /*6f90*/  IMAD.MOV.U32 R13, RZ, RZ, R31 ;  /* 0x000000ffff0d7224 */ /* 0x000fe400078e001f */
[----:B------:R-:W-:Y:S01]  /*6fa0*/  IMAD.MOV.U32 R14, RZ, RZ, R34 ;  /* 0x000000ffff0e7224 */ /* 0x000fe200078e0022 */
[----:B------:R-:W-:Y:S01]  /*6fb0*/  PRMT R159, R12, 0x5410, R11 ;  /* 0x000054100c9f7816 */ /* 0x000fe2000000000b */
[----:B------:R-:W-:Y:S01]  /*6fc0*/  IMAD.MOV.U32 R11, RZ, RZ, R32 ;  /* 0x000000ffff0b7224 */ /* 0x000fe200078e0020 */
[----:B------:R-:W-:Y:S01]  /*6fd0*/  PRMT R158, R76, 0x5410, R13 ;  /* 0x000054104c9e7816 */ /* 0x000fe2000000000d */
[----:B------:R-:W-:-:S02]  /*6fe0*/  IMAD.MOV.U32 R12, RZ, RZ, R33 ;  /* 0x000000ffff0c7224 */ /* 0x000fc400078e0021 */
[----:B------:R-:W-:-:S03]  /*6ff0*/  IMAD.MOV.U32 R13, RZ, RZ, R35 ;  /* 0x000000ffff0d7224 */ /* 0x000fc600078e0023 */
[----:B------:R-:W-:Y:S01]  /*7000*/  PRMT R165, R12, 0x5410, R11 ;  /* 0x000054100ca57816 */ /* 0x000fe2000000000b */
[----:B------:R-:W-:Y:S01]  /*7010*/  IMAD.MOV.U32 R11, RZ, RZ, R38 ;  /* 0x000000ffff0b7224 */ /* 0x000fe200078e0026 */
[----:B------:R-:W-:Y:S01]  /*7020*/  PRMT R163, R14, 0x5410, R13 ;  /* 0x000054100ea37816 */ /* 0x000fe2000000000d */
[----:B------:R-:W-:Y:S02]  /*7030*/  IMAD.MOV.U32 R12, RZ, RZ, R39 ;  /* 0x000000ffff0c7224 */ /* 0x000fe400078e0027 */
[----:B------:R-:W-:Y:S02]  /*7040*/  IMAD.MOV.U32 R13, RZ, RZ, R36 ;  /* 0x000000ffff0d7224 */ /* 0x000fe400078e0024 */
[----:B------:R-:W-:Y:S01]  /*7050*/  IMAD.MOV.U32 R14, RZ, RZ, R37 ;  /* 0x000000ffff0e7224 */ /* 0x000fe200078e0025 */
[----:B------:R-:W-:Y:S01]  /*7060*/  PRMT R147, R11, 0x5410, R12 ;  /* 0x000054100b937816 */ /* 0x000fe2000000000c */
[----:B------:R-:W-:Y:S01]  /*7070*/  IMAD.MOV.U32 R12, RZ, RZ, R42 ;  /* 0x000000ffff0c7224 */ /* 0x000fe200078e002a */
[----:B------:R-:W-:-:S02]  /*7080*/  MOV R11, R43 ;  /* 0x0000002b000b7202 */ /* 0x000fc40000000f00 */
[----:B------:R-:W-:Y:S02]  /*7090*/  PRMT R146, R14, 0x5410, R13 ;  /* 0x000054100e927816 */ /* 0x000fe4000000000d */
        /* <DEDUP_REMOVED lines=16> */
[----:B-----5:R-:W-:Y:S02]  /*71a0*/  IMAD.MOV.U32 R12, RZ, RZ, R50 ;  /* 0x000000ffff0c7224 */ /* 0x020fe400078e0032 */
        /* <DEDUP_REMOVED lines=38> */
[----:B------:R-:W-:Y:S06]  /*7410*/  @!P2 BRA `(.L_x_3791) ;  /* 0x000000000004a947 */ /* 0x000fec0003800000 */
[----:B------:R-:W-:Y:S01]  /*7420*/  BPT.TRAP 0x1 ;  /* 0x000000040000795c */ /* 0x000fe20000300000 */
.L_x_3791:
[----:B------:R-:W-:Y:S01]  /*7430*/  IMAD R84, R18, 0x8, R2 ;  /* 0x0000000812547824 */ /* 0x000fe200078e0202 */
[----:B------:R-:W-:Y:S01]  /*7440*/  SHF.L.U32 R85, R203, 0x1f, RZ ;  /* 0x0000001fcb557819 */ /* 0x000fe200000006ff */
[----:B------:R-:W-:Y:S03]  /*7450*/  BSSY B1, `(.L_x_3792) ;  /* 0x0000003000017945 */ /* 0x000fe60003800000 */
[----:B------:R-:W0:Y:S02]  /*7460*/  SYNCS.PHASECHK.TRANS64.TRYWAIT P5, [R84+URZ+0x30890], R85 ;  /* 0x03089055540075a7 */ /* 0x000e2400080a017f */
[----:B0-----:R-:W-:Y:S05]  /*7470*/  @!P5 BRA `(.L_x_3793) ;  /* 0x000001c00038d947 */ /* 0x001fea0003800000 */
.L_x_4073:
[----:B------:R-:W-:Y:S05]  /*7480*/  BSYNC B1 ;  /* 0x0000000000017941 */ /* 0x000fea0003800000 */
.L_x_3792:
[----:B------:R-:W1:Y:S01]  /*7490*/  LDC R131, c[0x0][0x2f4] ;  /* 0x0000bd00ff837b82 */ /* 0x000e620000000800 */
[----:B------:R-:W-:Y:S01]  /*74a0*/  UMOV UR4, 0xffffffff ;  /* 0xffffffff00047882 */ /* 0x000fe20000000000 */
[----:B-1----:R-:W-:Y:S02]  /*74b0*/  IMAD.IADD R134, R131, 0x1, -R119 ;  /* 0x0000000183867824 */ /* 0x002fe400078e0a77 */
[----:B------:R-:W-:Y:S05]  /*74c0*/  BRA.DIV UR4, `(.L_x_3794) ;  /* 0x000001c204387947 */ /* 0x000fea000b800000 */
[----:B------:R1:W2:Y:S04]  /*74d0*/  SHFL.IDX PT, R115, R116, RZ, 0x1c1f ;  /* 0x001c1fff74737589 */ /* 0x0002a800000e0000 */
[----:B------:R1:W3:Y:S02]  /*74e0*/  SHFL.IDX PT, R11, R117, RZ, 0x1c1f ;  /* 0x001c1fff750b7589 */ /* 0x0002e400000e0000 */
.L_x_4077:
[----:B------:R-:W-:Y:S04]  /*74f0*/  BSSY B1, `(.L_x_3795) ;  /* 0x000017c000017945 */ /* 0x000fe80003800000 */
[----:B------:R-:W-:Y:S05]  /*7500*/  @P3 BRA `(.L_x_3796) ;  /* 0x0000001400e83947 */ /* 0x000fea0003800000 */
[----:B------:R-:W-:Y:S01]  /*7510*/  ISETP.NE.AND P3, PT, R6, RZ, PT ;  /* 0x000000ff0600720c */ /* 0x000fe20003f65270 */
[----:B------:R-:W-:Y:S01]  /*7520*/  BSSY B2, `(.L_x_3797) ;  /* 0x000007c000027945 */ /* 0x000fe20003800000 */
[----:B---3--:R-:W-:-:S11]  /*7530*/  IMAD.MOV.U32 R114, RZ, RZ, R11 ;  /* 0x000000ffff727224 */ /* 0x008fd600078e000b */
[----:B------:R-:W-:Y:S05]  /*7540*/  @!P3 BRA `(.L_x_3798) ;  /* 0x0000000400e4b947 */ /* 0x000fea0003800000 */
[----:B------:R-:W-:Y:S01]  /*7550*/  SEL R12, R119, R134, !P0 ;  /* 0x00000086770c7207 */ /* 0x000fe20004000000 */
[----:B------:R-:W-:Y:S01]  /*7560*/  BSSY B3, `(.L_x_3799) ;  /* 0x0000071000037945 */ /* 0x000fe20003800000 */
[----:B------:R-:W-:Y:S02]  /*7570*/  ISETP.GE.AND P3, PT, R16, R118, PT ;  /* 0x000000761000720c */ /* 0x000fe40003f66270 */
[----:B------:R-:W-:-:S04]  /*7580*/  SHF.R.S32.HI R13, RZ, 0x1f, R12 ;  /* 0x0000001fff0d7819 */ /* 0x000fc8000001140c */
[----:B------:R-:W-:-:S04]  /*7590*/  LEA.HI R13, R13, R12, RZ, 0x4 ;  /* 0x0000000c0d0d7211 */ /* 0x000fc800078f20ff */
[----:B------:R-:W-:-:S04]  /*75a0*/  LEA.HI.SX32 R140, R13, R112, 0x1c ;  /* 0x000000700d8c7211 */ /* 0x000fc800078fe2ff */
[----:B------:R-:W-:-:S04]  /*75b0*/  SHF.R.S32.HI R13, RZ, 0x1f, R140 ;  /* 0x0000001fff0d7819 */ /* 0x000fc8000001148c */
[----:B------:R-:W-:Y:S01]  /*75c0*/  LEA.HI R13, R13, R140, RZ, 0x3 ;  /* 0x0000008c0d0d7211 */ /* 0x000fe200078f18ff */
[----:B------:R-:W-:-:S03]  /*75d0*/  IMAD.SHL.U32 R140, R140, 0x8, RZ ;  /* 0x000000088c8c7824 */ /* 0x000fc600078e00ff */
[----:B------:R-:W-:Y:S02]  /*75e0*/  SHF.R.S32.HI R13, RZ, 0x3, R13 ;  /* 0x00000003ff0d7819 */ /* 0x000fe4000001140d */
[----:B------:R-:W-:-:S03]  /*75f0*/  LOP3.LUT R12, R217, 0x38, R140, 0xf8, !PT ;  /* 0x00000038d90c7812 */ /* 0x000fc600078ef88c */
[----:B------:R-:W-:Y:S01]  /*7600*/  IMAD R13, R13, 0x1800, R219 ;  /* 0x000018000d0d7824 */ /* 0x000fe200078e02db */
[----:B------:R-:W-:-:S05]  /*7610*/  LOP3.LUT R12, R12, R218, RZ, 0x3c, !PT ;  /* 0x000000da0c0c7212 */ /* 0x000fca00078e3cff */
        /* <DEDUP_REMOVED lines=18> */
[----:B------:R-:W-:Y:S01]  /*7740*/  IMAD.U32 R63, R145, 0x10000, RZ ;  /* 0x00010000913f7824 */ /* 0x000fe200078e00ff */
[C---:B------:R-:W-:Y:S02]  /*7750*/  PRMT R146, R149.reuse, 0x5432, R146 ;  /* 0x0000543295927816 */ /* 0x040fe40000000092 */
[----:B------:R-:W-:Y:S01]  /*7760*/  PRMT R39, R149, 0x5410, R39 ;  /* 0x0000541095277816 */ /* 0x000fe20000000027 */
[----:B---3--:R-:W-:Y:S01]  /*7770*/  IMAD.U32 R149, R77, 0x10000, RZ ;  /* 0x000100004d957824 */ /* 0x008fe200078e00ff */
[----:B------:R-:W-:-:S02]  /*7780*/  PRMT R60, R148, 0x5432, R60 ;  /* 0x00005432943c7816 */ /* 0x000fc4000000003c */
[----:B------:R-:W-:Y:S01]  /*7790*/  PRMT R61, R148, 0x5410, R61 ;  /* 0x00005410943d7816 */ /* 0x000fe2000000003d */
[C---:B------:R-:W-:Y:S01]  /*77a0*/  IMAD.U32 R148, R146.reuse, 0x10000, RZ ;  /* 0x0001000092947824 */ /* 0x040fe200078e00ff */
[C---:B------:R-:W-:Y:S02]  /*77b0*/  PRMT R37, R147.reuse, 0x5410, R37 ;  /* 0x0000541093257816 */ /* 0x040fe40000000025 */
[----:B------:R-:W-:Y:S01]  /*77c0*/  PRMT R38, R147, 0x5432, R38 ;  /* 0x0000543293267816 */ /* 0x000fe20000000026 */
[----:B----4-:R-:W-:Y:S02]  /*77d0*/  IMAD.U32 R147, R13, 0x10000, RZ ;  /* 0x000100000d937824 */ /* 0x010fe400078e00ff */
[-C--:B------:R-:W-:Y:S01]  /*77e0*/  FMUL.FTZ R62, R149, R148.reuse ;  /* 0x00000094953e7220 */ /* 0x080fe20000410000 */
[----:B------:R-:W-:Y:S02]  /*77f0*/  LOP3.LUT R146, R146, 0xffff0000, RZ, 0xc0, !PT ;  /* 0xffff000092927812 */ /* 0x000fe400078ec0ff */
[----:B------:R-:W-:Y:S01]  /*7800*/  LOP3.LUT R77, R77, 0xffff0000, RZ, 0xc0, !PT ;  /* 0xffff00004d4d7812 */ /* 0x000fe200078ec0ff */
[-C--:B------:R-:W-:Y:S01]  /*7810*/  FFMA.FTZ R62, R147, R63.reuse, -R62 ;  /* 0x0000003f933e7223 */ /* 0x080fe2000001083e */
[----:B------:R-:W-:Y:S01]  /*7820*/  FMUL.FTZ R63, R149, R63 ;  /* 0x0000003f953f7220 */ /* 0x000fe20000410000 */
[----:B------:R-:W-:Y:S01]  /*7830*/  LOP3.LUT R145, R145, 0xffff0000, RZ, 0xc0, !PT ;  /* 0xffff000091917812 */ /* 0x000fe200078ec0ff */
[C---:B------:R-:W-:Y:S01]  /*7840*/  IMAD.U32 R149, R79.reuse, 0x10000, RZ ;  /* 0x000100004f957824 */ /* 0x040fe200078e00ff */
[----:B------:R-:W-:Y:S01]  /*7850*/  LOP3.LUT R79, R79, 0xffff0000, RZ, 0xc0, !PT ;  /* 0xffff00004f4f7812 */ /* 0x000fe200078ec0ff */
[----:B------:R-:W-:Y:S01]  /*7860*/  FFMA.FTZ R63, R147, R148, R63 ;  /* 0x00000094933f7223 */ /* 0x000fe2000001003f */
        /* <DEDUP_REMOVED lines=9> */
[C---:B------:R-:W-:Y:S01]  /*7900*/  IMAD.U32 R146, R38.reuse, 0x10000, RZ ;  /* 0x0001000026927824 */ /* 0x040fe200078e00ff */
        /* <DEDUP_REMOVED lines=14> */
[C---:B------:R-:W-:Y:S01]  /*79f0*/  SHF.L.U32 R61, R39.reuse, 0x10, RZ ;  /* 0x00000010273d7819 */ /* 0x040fe200000006ff */
[----:B------:R-:W-:Y:S01]  /*7a00*/  IMAD.U32 R15, R12, 0x10000, RZ ;  /* 0x000100000c0f7824 */ /* 0x000fe200078e00ff */
[----:B------:R-:W-:Y:S02]  /*7a10*/  LOP3.LUT R39, R39, 0xffff0000, RZ, 0xc0, !PT ;  /* 0xffff000027277812 */ /* 0x000fe400078ec0ff */
[----:B------:R-:W-:Y:S01]  /*7a20*/  F2FP.BF16.F32.PACK_AB R145, R147, R145 ;  /* 0x000000919391723e */ /* 0x000fe200000010ff */
[C---:B------:R-:W-:Y:S01]  /*7a30*/  FMUL.FTZ R79, R62.reuse, R61 ;  /* 0x0000003d3e4f7220 */ /* 0x040fe20000410000 */
[-C--:B------:R-:W-:Y:S01]  /*7a40*/  FMUL.FTZ R62, R62, R63.reuse ;  /* 0x0000003f3e3e7220 */ /* 0x080fe20000410000 */
[----:B------:R-:W-:Y:S02]  /*7a50*/  F2FP.BF16.F32.PACK_AB R38, R38, R146 ;  /* 0x000000922626723e */ /* 0x000fe400000010ff */
        /* <DEDUP_REMOVED lines=33> */
.L_x_3800:
[----:B------:R-:W-:Y:S05]  /*7c70*/  BSYNC B3 ;  /* 0x0000000000037941 */ /* 0x000fea0003800000 */
.L_x_3799:
[----:B------:R-:W-:-:S04]  /*7c80*/  LEA R36, P3, R3, R11, 0x1 ;  /* 0x0000000b03247211 */ /* 0x000fc800078608ff */
[----:B--2---:R-:W-:Y:S02]  /*7c90*/  LEA.HI.X R37, R3, R115, R108, 0x1, P3 ;  /* 0x0000007303257211 */ /* 0x004fe400018f0c6c */
[----:B------:R-:W-:-:S03]  /*7ca0*/  ISETP.GE.AND P3, PT, R140, R131, PT ;  /* 0x000000838c00720c */ /* 0x000fc60003f66270 */
[----:B----4-:R2:W-:Y:S10]  /*7cb0*/  ST.E.128 desc[UR48][R36.64], R12 ;  /* 0x0000000c24007985 */ /* 0x0105f4000c101d30 */
[----:B--2---:R-:W-:-:S05]  /*7cc0*/  @!P3 IMAD.WIDE R12, R140, 0x2, R114 ;  /* 0x000000028c0cb825 */ /* 0x004fca00078e0272 */
[----:B---3--:R3:W-:Y:S02]  /*7cd0*/  @!P3 ST.E.128 desc[UR48][R12.64], R76 ;  /* 0x0000004c0c00b985 */ /* 0x0087e4000c101d30 */
.L_x_3798:
[----:B------:R-:W-:Y:S05]  /*7ce0*/  BSYNC B2 ;  /* 0x0000000000027941 */ /* 0x000fea0003800000 */
.L_x_3797:
[----:B------:R-:W-:Y:S01]  /*7cf0*/  ISETP.NE.AND P3, PT, R7, RZ, PT ;  /* 0x000000ff0700720c */ /* 0x000fe20003f65270 */
[----:B------:R-:W-:-:S12]  /*7d00*/  BSSY B2, `(.L_x_3801) ;  /* 0x000007c000027945 */ /* 0x000fd80003800000 */
[----:B------:R-:W-:Y:S05]  /*7d10*/  @!P3 BRA `(.L_x_3802) ;  /* 0x0000000400e8b947 */ /* 0x000fea0003800000 */
[----:B---3--:R-:W-:Y:S01]  /*7d20*/  SEL R12, R119, R134, !P1 ;  /* 0x00000086770c7207 */ /* 0x008fe20004800000 */
        /* <DEDUP_REMOVED lines=27> */
[----:B------:R-:W-:-:S02]  /*7ee0*/  PRMT R33, R165, 0x5410, R33 ;  /* 0x00005410a5217816 */ /* 0x000fc40000000021 */
[----:B------:R-:W-:Y:S02]  /*7ef0*/  SHF.R.U32.HI R61, RZ, 0x10, R35 ;  /* 0x00000010ff3d7819 */ /* 0x000fe40000011623 */
[----:B------:R-:W-:Y:S02]  /*7f00*/  SHF.L.U32 R76, R62, 0x10, RZ ;  /* 0x000000103e4c7819 */ /* 0x000fe400000006ff */
        /* <DEDUP_REMOVED lines=81> */
[----:B------:R-:W-:Y:S02]  /*8420*/  F2FP.BF16.F32.PACK_AB R32, R32, R46 ;  /* 0x0000002e2020723e */ /* 0x000fe400000010ff */
[----:B------:R-:W-:-:S03]  /*8430*/  MOV R14, R35 ;  /* 0x00000023000e7202 */ /* 0x000fc60000000f00 */
[----:B------:R-:W-:-:S07]  /*8440*/  IMAD.MOV.U32 R38, RZ, RZ, R32 ;  /* 0x000000ffff267224 */ /* 0x000fce00078e0020 */
.L_x_3804:
[----:B------:R-:W-:Y:S05]  /*8450*/  BSYNC B3 ;  /* 0x0000000000037941 */ /* 0x000fea0003800000 */
.L_x_3803:
[----:B------:R-:W-:-:S04]  /*8460*/  LEA R32, P3, R4, R11, 0x1 ;  /* 0x0000000b04207211 */ /* 0x000fc800078608ff */
[----:B--2---:R-:W-:Y:S02]  /*8470*/  LEA.HI.X R33, R4, R115, R107, 0x1, P3 ;  /* 0x0000007304217211 */ /* 0x004fe400018f0c6b */
[----:B------:R-:W-:-:S03]  /*8480*/  ISETP.GE.AND P3, PT, R60, R131, PT ;  /* 0x000000833c00720c */ /* 0x000fc60003f66270 */
[----:B----4-:R2:W-:Y:S10]  /*8490*/  ST.E.128 desc[UR48][R32.64], R12 ;  /* 0x0000000c20007985 */ /* 0x0105f4000c101d30 */
[----:B--2---:R-:W-:-:S05]  /*84a0*/  @!P3 IMAD.WIDE R12, R60, 0x2, R114 ;  /* 0x000000023c0cb825 */ /* 0x004fca00078e0272 */
[----:B---3--:R4:W-:Y:S02]  /*84b0*/  @!P3 ST.E.128 desc[UR48][R12.64], R36 ;  /* 0x000000240c00b985 */ /* 0x0089e4000c101d30 */
.L_x_3802:
[----:B------:R-:W-:Y:S05]  /*84c0*/  BSYNC B2 ;  /* 0x0000000000027941 */ /* 0x000fea0003800000 */
.L_x_3801:
[----:B------:R-:W-:-:S13]  /*84d0*/  ISETP.NE.AND P3, PT, R8, RZ, PT ;  /* 0x000000ff0800720c */ /* 0x000fda0003f65270 */
[----:B------:R-:W-:Y:S05]  /*84e0*/  @!P3 BRA `(.L_x_3796) ;  /* 0x0000000400f0b947 */ /* 0x000fea0003800000 */
[----:B---34-:R-:W3:Y:S01]  /*84f0*/  LDL R12, [R1] ;  /* 0x00000000010c7983 */ /* 0x018ee20000100800 */
[----:B------:R-:W-:Y:S01]  /*8500*/  ISETP.GE.AND P3, PT, R192, R118, PT ;  /* 0x00000076c000720c */ /* 0x000fe20003f66270 */
[----:B------:R-:W-:Y:S01]  /*8510*/  BSSY B2, `(.L_x_3805) ;  /* 0x0000073000027945 */ /* 0x000fe20003800000 */
[----:B---3--:R-:W-:-:S04]  /*8520*/  LOP3.LUT P5, RZ, R12, 0x1, RZ, 0xc0, !PT ;  /* 0x000000010cff7812 */ /* 0x008fc800078ac0ff */
[----:B------:R-:W-:-:S04]  /*8530*/  SEL R12, R119, R134, !P5 ;  /* 0x00000086770c7207 */ /* 0x000fc80006800000 */
        /* <DEDUP_REMOVED lines=18> */
[--C-:B------:R-:W-:Y:S01]  /*8660*/  SHF.R.U64 R30, R30, 0x10, R31.reuse ;  /* 0x000000101e1e7819 */ /* 0x100fe2000000121f */
[----:B---3--:R-:W-:Y:S01]  /*8670*/  IMAD.U32 R44, R33, 0x10000, RZ ;  /* 0x00010000212c7824 */ /* 0x008fe200078e00ff */
[----:B------:R-:W-:Y:S02]  /*8680*/  SHF.R.U32.HI R37, RZ, 0x10, R31 ;  /* 0x00000010ff257819 */ /* 0x000fe4000001161f */
[--C-:B------:R-:W-:Y:S02]  /*8690*/  SHF.R.U64 R31, R40, 0x10, R41.reuse ;  /* 0x00000010281f7819 */ /* 0x100fe40000001229 */
[----:B------:R-:W-:Y:S01]  /*86a0*/  SHF.R.U32.HI R40, RZ, 0x10, R41 ;  /* 0x00000010ff287819 */ /* 0x000fe20000011629 */
[----:B----4-:R-:W-:Y:S01]  /*86b0*/  IMAD.U32 R41, R13, 0x10000, RZ ;  /* 0x000100000d297824 */ /* 0x010fe200078e00ff */
[----:B------:R-:W-:Y:S02]  /*86c0*/  SHF.R.U64 R28, R28, 0x10, R29 ;  /* 0x000000101c1c7819 */ /* 0x000fe4000000121d */
[----:B------:R-:W-:-:S02]  /*86d0*/  PRMT R31, R161, 0x5410, R31 ;  /* 0x00005410a11f7816 */ /* 0x000fc4000000001f */
[----:B------:R-:W-:Y:S02]  /*86e0*/  SHF.R.U32.HI R29, RZ, 0x10, R29 ;  /* 0x00000010ff1d7819 */ /* 0x000fe4000001161d */
[----:B------:R-:W-:Y:S02]  /*86f0*/  PRMT R161, R161, 0x5432, R40 ;  /* 0x00005432a1a17816 */ /* 0x000fe40000000028 */
[----:B------:R-:W-:Y:S02]  /*8700*/  SHF.R.U64 R38, R42, 0x10, R43 ;  /* 0x000000102a267819 */ /* 0x000fe4000000122b */
[----:B------:R-:W-:Y:S02]  /*8710*/  PRMT R29, R159, 0x5432, R29 ;  /* 0x000054329f1d7816 */ /* 0x000fe4000000001d */
[----:B------:R-:W-:Y:S01]  /*8720*/  SHF.R.U32.HI R42, RZ, 0x10, R43 ;  /* 0x00000010ff2a7819 */ /* 0x000fe2000001162b */
[C---:B------:R-:W-:Y:S01]  /*8730*/  IMAD.U32 R43, R161.reuse, 0x10000, RZ ;  /* 0x00010000a12b7824 */ /* 0x040fe200078e00ff */
[----:B------:R-:W-:Y:S01]  /*8740*/  LOP3.LUT R161, R161, 0xffff0000, RZ, 0xc0, !PT ;  /* 0xffff0000a1a17812 */ /* 0x000fe200078ec0ff */
[----:B------:R-:W-:Y:S01]  /*8750*/  IMAD.U32 R39, R29, 0x10000, RZ ;  /* 0x000100001d277824 */ /* 0x000fe200078e00ff */
[----:B------:R-:W-:Y:S01]  /*8760*/  LOP3.LUT R33, R33, 0xffff0000, RZ, 0xc0, !PT ;  /* 0xffff000021217812 */ /* 0x000fe200078ec0ff */
[----:B------:R-:W-:Y:S01]  /*8770*/  FMUL.FTZ R40, R44, R43 ;  /* 0x0000002b2c287220 */ /* 0x000fe20000410000 */
[----:B------:R-:W-:-:S02]  /*8780*/  LOP3.LUT R29, R29, 0xffff0000, RZ, 0xc0, !PT ;  /* 0xffff00001d1d7812 */ /* 0x000fc400078ec0ff */
[----:B------:R-:W-:Y:S01]  /*8790*/  PRMT R42, R160, 0x5432, R42 ;  /* 0x00005432a02a7816 */ /* 0x000fe2000000002a */
[-C--:B------:R-:W-:Y:S01]  /*87a0*/  FFMA.FTZ R40, R41, R39.reuse, -R40 ;  /* 0x0000002729287223 */ /* 0x080fe20000010828 */
[----:B------:R-:W-:Y:S01]  /*87b0*/  FMUL.FTZ R39, R44, R39 ;  /* 0x000000272c277220 */ /* 0x000fe20000410000 */
[----:B------:R-:W-:Y:S01]  /*87c0*/  PRMT R37, R158, 0x5432, R37 ;  /* 0x000054329e257816 */ /* 0x000fe20000000025 */
[----:B------:R-:W-:Y:S01]  /*87d0*/  IMAD.U32 R44, R35, 0x10000, RZ ;  /* 0x00010000232c7824 */ /* 0x000fe200078e00ff */
[----:B------:R-:W-:Y:S01]  /*87e0*/  PRMT R28, R159, 0x5410, R28 ;  /* 0x000054109f1c7816 */ /* 0x000fe2000000001c */
[----:B------:R-:W-:Y:S01]  /*87f0*/  FFMA.FTZ R39, R41, R43, R39 ;  /* 0x0000002b29277223 */ /* 0x000fe20000010027 */
[----:B------:R-:W-:Y:S01]  /*8800*/  LOP3.LUT R41, R13, 0xffff0000, RZ, 0xc0, !PT ;  /* 0xffff00000d297812 */ /* 0x000fe200078ec0ff */
[----:B------:R-:W-:Y:S01]  /*8810*/  FMUL.FTZ R13, R33, R161 ;  /* 0x000000a1210d7220 */ /* 0x000fe20000410000 */
[C---:B------:R-:W-:Y:S01]  /*8820*/  IMAD.U32 R43, R42.reuse, 0x10000, RZ ;  /* 0x000100002a2b7824 */ /* 0x040fe200078e00ff */
[----:B------:R-:W-:-:S02]  /*8830*/  LOP3.LUT R42, R42, 0xffff0000, RZ, 0xc0, !PT ;  /* 0xffff00002a2a7812 */ /* 0x000fc400078ec0ff */
[-C--:B------:R-:W-:Y:S01]  /*8840*/  FFMA.FTZ R13, R41, R29.reuse, -R13 ;  /* 0x0000001d290d7223 */ /* 0x080fe2000001080d */
[----:B------:R-:W-:Y:S01]  /*8850*/  FMUL.FTZ R29, R33, R29 ;  /* 0x0000001d211d7220 */ /* 0x000fe20000410000 */
[C---:B------:R-:W-:Y:S02]  /*8860*/  IMAD.U32 R33, R37.reuse, 0x10000, RZ ;  /* 0x0001000025217824 */ /* 0x040fe400078e00ff */
[C---:B------:R-:W-:Y:S01]  /*8870*/  FMUL.FTZ R45, R44.reuse, R43 ;  /* 0x0000002b2c2d7220 */ /* 0x040fe20000410000 */
[----:B------:R-:W-:Y:S01]  /*8880*/  LOP3.LUT R37, R37, 0xffff0000, RZ, 0xc0, !PT ;  /* 0xffff000025257812 */ /* 0x000fe200078ec0ff */
[----:B------:R-:W-:Y:S01]  /*8890*/  FFMA.FTZ R29, R41, R161, R29 ;  /* 0x000000a1291d7223 */ /* 0x000fe2000001001d */
[C---:B------:R-:W-:Y:S01]  /*88a0*/  IMAD.U32 R41, R15.reuse, 0x10000, RZ ;  /* 0x000100000f297824 */ /* 0x040fe200078e00ff */
[----:B------:R-:W-:Y:S02]  /*88b0*/  LOP3.LUT R15, R15, 0xffff0000, RZ, 0xc0, !PT ;  /* 0xffff00000f0f7812 */ /* 0x000fe400078ec0ff */
[----:B------:R-:W-:Y:S01]  /*88c0*/  F2FP.BF16.F32.PACK_AB R13, R13, R40 ;  /* 0x000000280d0d723e */ /* 0x000fe200000010ff */
[-C--:B------:R-:W-:Y:S01]  /*88d0*/  FFMA.FTZ R45, R41, R33.reuse, -R45 ;  /* 0x00000021292d7223 */ /* 0x080fe2000001082d */
[----:B------:R-:W-:Y:S01]  /*88e0*/  FMUL.FTZ R33, R44, R33 ;  /* 0x000000212c217220 */ /* 0x000fe20000410000 */
[----:B------:R-:W-:Y:S01]  /*88f0*/  F2FP.BF16.F32.PACK_AB R29, R29, R39 ;  /* 0x000000271d1d723e */ /* 0x000fe200000010ff */
[C---:B------:R-:W-:Y:S01]  /*8900*/  IMAD.U32 R39, R28.reuse, 0x10000, RZ ;  /* 0x000100001c277824 */ /* 0x040fe200078e00ff */
[----:B------:R-:W-:Y:S01]  /*8910*/  LOP3.LUT R28, R28, 0xffff0000, RZ, 0xc0, !PT ;  /* 0xffff00001c1c7812 */ /* 0x000fe200078ec0ff */
[----:B------:R-:W-:Y:S01]  /*8920*/  FFMA.FTZ R41, R41, R43, R33 ;  /* 0x0000002b29297223 */ /* 0x000fe20000010021 */
[----:B------:R-:W-:-:S02]  /*8930*/  LOP3.LUT R33, R35, 0xffff0000, RZ, 0xc0, !PT ;  /* 0xffff000023217812 */ /* 0x000fc400078ec0ff */
[----:B------:R-:W-:Y:S02]  /*8940*/  PRMT R38, R160, 0x5410, R38 ;  /* 0x00005410a0267816 */ /* 0x000fe40000000026 */
[----:B------:R-:W-:Y:S01]  /*8950*/  PRMT R30, R158, 0x5410, R30 ;  /* 0x000054109e1e7816 */ /* 0x000fe2000000001e */
[C---:B------:R-:W-:Y:S01]  /*8960*/  FMUL.FTZ R35, R33.reuse, R42 ;  /* 0x0000002a21237220 */ /* 0x040fe20000410000 */
[----:B------:R-:W-:-:S03]  /*8970*/  FMUL.FTZ R33, R33, R37 ;  /* 0x0000002521217220 */ /* 0x000fc60000410000 */
[C---:B------:R-:W-:Y:S01]  /*8980*/  FFMA.FTZ R35, R15.reuse, R37, -R35 ;  /* 0x000000250f237223 */ /* 0x040fe20000010823 */
[----:B------:R-:W-:Y:S01]  /*8990*/  FFMA.FTZ R33, R15, R42, R33 ;  /* 0x0000002a0f217223 */ /* 0x000fe20000010021 */
[----:B------:R-:W-:Y:S02]  /*89a0*/  IMAD.U32 R37, R32, 0x10000, RZ ;  /* 0x0001000020257824 */ /* 0x000fe400078e00ff */
[----:B------:R-:W-:Y:S01]  /*89b0*/  IMAD.U32 R15, R12, 0x10000, RZ ;  /* 0x000100000c0f7824 */ /* 0x000fe200078e00ff */
[----:B------:R-:W-:Y:S02]  /*89c0*/  F2FP.BF16.F32.PACK_AB R35, R35, R45 ;  /* 0x0000002d2323723e */ /* 0x000fe400000010ff */
[----:B------:R-:W-:Y:S02]  /*89d0*/  F2FP.BF16.F32.PACK_AB R41, R33, R41 ;  /* 0x000000292129723e */ /* 0x000fe400000010ff */
[C---:B------:R-:W-:Y:S02]  /*89e0*/  SHF.L.U32 R33, R31.reuse, 0x10, RZ ;  /* 0x000000101f217819 */ /* 0x040fe400000006ff */
        /* <DEDUP_REMOVED lines=26> */
[-C--:B------:R-:W-:Y:S01]  /*8b90*/  FMUL.FTZ R28, R28, R30.reuse ;  /* 0x0000001e1c1c7220 */ /* 0x080fe20000410000 */
[----:B------:R-:W-:Y:S02]  /*8ba0*/  IMAD.MOV.U32 R32, RZ, RZ, R15 ;  /* 0x000000ffff207224 */ /* 0x000fe400078e000f */
[C---:B------:R-:W-:Y:S01]  /*8bb0*/  FFMA.FTZ R31, R14.reuse, R30, -R31 ;  /* 0x0000001e0e1f7223 */ /* 0x040fe2000001081f */
[----:B------:R-:W-:Y:S01]  /*8bc0*/  FFMA.FTZ R28, R14, R38, R28 ;  /* 0x000000260e1c7223 */ /* 0x000fe2000001001c */
[----:B------:R-:W-:-:S02]  /*8bd0*/  IMAD.MOV.U32 R15, RZ, RZ, R35 ;  /* 0x000000ffff0f7224 */ /* 0x000fc400078e0023 */
[----:B------:R-:W-:Y:S01]  /*8be0*/  IMAD.MOV.U32 R35, RZ, RZ, R41 ;  /* 0x000000ffff237224 */ /* 0x000fe200078e0029 */
[----:B------:R-:W-:Y:S01]  /*8bf0*/  F2FP.BF16.F32.PACK_AB R31, R31, R33 ;  /* 0x000000211f1f723e */ /* 0x000fe200000010ff */
[----:B------:R-:W-:Y:S01]  /*8c00*/  IMAD.MOV.U32 R33, RZ, RZ, R29 ;  /* 0x000000ffff217224 */ /* 0x000fe200078e001d */
[----:B------:R-:W-:-:S03]  /*8c10*/  F2FP.BF16.F32.PACK_AB R28, R28, R39 ;  /* 0x000000271c1c723e */ /* 0x000fc600000010ff */
[----:B------:R-:W-:Y:S02]  /*8c20*/  IMAD.MOV.U32 R14, RZ, RZ, R31 ;  /* 0x000000ffff0e7224 */ /* 0x000fe400078e001f */
[----:B------:R-:W-:-:S07]  /*8c30*/  IMAD.MOV.U32 R34, RZ, RZ, R28 ;  /* 0x000000ffff227224 */ /* 0x000fce00078e001c */
.L_x_3806:
[----:B------:R-:W-:Y:S05]  /*8c40*/  BSYNC B2 ;  /* 0x0000000000027941 */ /* 0x000fea0003800000 */
.L_x_3805:
[----:B------:R-:W-:-:S04]  /*8c50*/  LEA R28, P3, R5, R11, 0x1 ;  /* 0x0000000b051c7211 */ /* 0x000fc800078608ff */
[----:B--2---:R-:W-:Y:S02]  /*8c60*/  LEA.HI.X R29, R5, R115, R106, 0x1, P3 ;  /* 0x00000073051d7211 */ /* 0x004fe400018f0c6a */
[----:B------:R-:W-:-:S03]  /*8c70*/  ISETP.GE.AND P3, PT, R36, R131, PT ;  /* 0x000000832400720c */ /* 0x000fc60003f66270 */
[----:B----4-:R2:W-:Y:S10]  /*8c80*/  ST.E.128 desc[UR48][R28.64], R12 ;  /* 0x0000000c1c007985 */ /* 0x0105f4000c101d30 */
[----:B------:R-:W-:-:S05]  /*8c90*/  @!P3 IMAD.WIDE R114, R36, 0x2, R114 ;  /* 0x000000022472b825 */ /* 0x000fca00078e0272 */
[----:B---3--:R2:W-:Y:S02]  /*8ca0*/  @!P3 ST.E.128 desc[UR48][R114.64], R32 ;  /* 0x000000207200b985 */ /* 0x0085e4000c101d30 */
.L_x_3796:
[----:B------:R-:W-:Y:S05]  /*8cb0*/  BSYNC B1 ;  /* 0x0000000000017941 */ /* 0x000fea0003800000 */
.L_x_3795:
[----:B------:R-:W-:-:S03]  /*8cc0*/  UMOV UR4, 0xffffffff ;  /* 0xffffffff00047882 */ /* 0x000fc60000000000 */
[----:B------:R-:W-:Y:S05]  /*8cd0*/  BRA.DIV UR4, `(.L_x_3807) ;  /* 0x000001aa04807947 */ /* 0x000fea000b800000 */
[----:B-1----:R-:W1:Y:S04]  /*8ce0*/  SHFL.IDX PT, R116, R116, 0x1, 0x1c1f ;  /* 0x003c1f0074747f89 */ /* 0x002e6800000e0000 */
[----:B------:R-:W0:Y:S02]  /*8cf0*/  SHFL.IDX PT, R117, R117, 0x1, 0x1c1f ;  /* 0x003c1f0075757f89 */ /* 0x000e2400000e0000 */
.L_x_4081:
[----:B------:R-:W-:Y:S05]  /*8d00*/  @P4 BRA `(.L_x_3764) ;  /* 0x0000001c00b84947 */ /* 0x000fea0003800000 */
[----:B------:R-:W-:Y:S01]  /*8d10*/  ISETP.NE.AND P3, PT, R6, RZ, PT ;  /* 0x000000ff0600720c */ /* 0x000fe20003f65270 */
[----:B------:R-:W-:Y:S01]  /*8d20*/  BSSY B1, `(.L_x_3808) ;  /* 0x000007e000017945 */ /* 0x000fe20003800000 */
[----:B0-2---:R-:W-:Y:S02]  /*8d30*/  IMAD.MOV.U32 R32, RZ, RZ, R117 ;  /* 0x000000ffff207224 */ /* 0x005fe400078e0075 */
[----:B-1----:R-:W-:-:S09]  /*8d40*/  IMAD.MOV.U32 R33, RZ, RZ, R116 ;  /* 0x000000ffff217224 */ /* 0x002fd200078e0074 */
[----:B------:R-:W-:Y:S05]  /*8d50*/  @!P3 BRA `(.L_x_3809) ;  /* 0x0000000400e8b947 */ /* 0x000fea0003800000 */
[----:B---3--:R-:W-:Y:S01]  /*8d60*/  SEL R11, R119, R134, !P0 ;  /* 0x00000086770b7207 */ /* 0x008fe20004000000 */
[----:B------:R-:W-:Y:S01]  /*8d70*/  BSSY B2, `(.L_x_3810) ;  /* 0x0000074000027945 */ /* 0x000fe20003800000 */
[----:B----4-:R-:W-:Y:S02]  /*8d80*/  SHF.R.U32.HI R13, RZ, 0x3, R204 ;  /* 0x00000003ff0d7819 */ /* 0x010fe400000116cc */
[----:B------:R-:W-:Y:S02]  /*8d90*/  SHF.R.S32.HI R12, RZ, 0x1f, R11 ;  /* 0x0000001fff0c7819 */ /* 0x000fe4000001140b */
[C---:B------:R-:W-:Y:S02]  /*8da0*/  LEA R34, P3, R3.reuse, R117, 0x1 ;  /* 0x0000007503227211 */ /* 0x040fe400078608ff */
[----:B------:R-:W-:Y:S02]  /*8db0*/  LEA.HI R12, R12, R11, RZ, 0x4 ;  /* 0x0000000b0c0c7211 */ /* 0x000fe400078f20ff */
[----:B------:R-:W-:-:S02]  /*8dc0*/  LEA.HI.X R35, R3, R116, R108, 0x1, P3 ;  /* 0x0000007403237211 */ /* 0x000fc400018f0c6c */
[----:B------:R-:W-:Y:S02]  /*8dd0*/  LEA.HI.SX32 R36, R12, R112, 0x1c ;  /* 0x000000700c247211 */ /* 0x000fe400078fe2ff */
[----:B------:R-:W-:Y:S02]  /*8de0*/  ISETP.GE.AND P3, PT, R16, R118, PT ;  /* 0x000000761000720c */ /* 0x000fe40003f66270 */
[----:B------:R-:W-:-:S04]  /*8df0*/  SHF.R.S32.HI R12, RZ, 0x1f, R36 ;  /* 0x0000001fff0c7819 */ /* 0x000fc80000011424 */
[----:B------:R-:W-:Y:S01]  /*8e00*/  LEA.HI R12, R12, R36, RZ, 0x3 ;  /* 0x000000240c0c7211 */ /* 0x000fe200078f18ff */
[----:B------:R-:W-:-:S03]  /*8e10*/  IMAD.SHL.U32 R36, R36, 0x8, RZ ;  /* 0x0000000824247824 */ /* 0x000fc600078e00ff */
[----:B------:R-:W-:Y:S02]  /*8e20*/  SHF.R.S32.HI R12, RZ, 0x3, R12 ;  /* 0x00000003ff0c7819 */ /* 0x000fe4000001140c */
[----:B------:R-:W-:-:S03]  /*8e30*/  LOP3.LUT R11, R204, 0x38, R36, 0xf8, !PT ;  /* 0x00000038cc0b7812 */ /* 0x000fc600078ef824 */
[----:B------:R-:W-:Y:S01]  /*8e40*/  IMAD R12, R12, 0x1800, R220 ;  /* 0x000018000c0c7824 */ /* 0x000fe200078e02dc */
[----:B------:R-:W-:-:S05]  /*8e50*/  LOP3.LUT R11, R11, R13, RZ, 0x3c, !PT ;  /* 0x0000000d0b0b7212 */ /* 0x000fca00078e3cff */
[----:B------:R-:W-:Y:S02]  /*8e60*/  IMAD.IADD R11, R12, 0x1, R11 ;  /* 0x000000010c0b7824 */ /* 0x000fe400078e020b */
[C---:B------:R-:W-:Y:S02]  /*8e70*/  IMAD R12, R18.reuse, 0x4800, R130 ;  /* 0x00004800120c7824 */ /* 0x040fe400078e0282 */
[----:B------:R-:W-:-:S03]  /*8e80*/  IMAD R28, R18, 0x4800, R11 ;  /* 0x00004800121c7824 */ /* 0x000fc600078e020b */
[----:B------:R-:W-:Y:S01]  /*8e90*/  LEA R12, R12, R2, 0x1 ;  /* 0x000000020c0c7211 */ /* 0x000fe200078e08ff */
[----:B------:R-:W-:-:S05]  /*8ea0*/  IMAD R28, R28, 0x2, R2 ;  /* 0x000000021c1c7824 */ /* 0x000fca00078e0202 */
        /* <DEDUP_REMOVED lines=16> */
[CC--:B------:R-:W-:Y:S01]  /*8fb0*/  FMUL.FTZ R42, R41.reuse, R11.reuse ;  /* 0x0000000b292a7220 */ /* 0x0c0fe20000410000 */
[----:B------:R-:W-:Y:S01]  /*8fc0*/  SHF.R.U64 R72, R72, 0x10, R73 ;  /* 0x0000001048487819 */ /* 0x000fe20000001249 */
[-C--:B------:R-:W-:Y:S01]  /*8fd0*/  FMUL.FTZ R41, R41, R38.reuse ;  /* 0x0000002629297220 */ /* 0x080fe20000410000 */
[----:B------:R-:W-:Y:S01]  /*8fe0*/  SHF.R.U64 R56, R56, 0x10, R57 ;  /* 0x0000001038387819 */ /* 0x000fe20000001239 */
[----:B------:R-:W-:Y:S01]  /*8ff0*/  FFMA.FTZ R38, R37, R38, -R42 ;  /* 0x0000002625267223 */ /* 0x000fe2000001082a */
        /* <DEDUP_REMOVED lines=44> */
[-C--:B------:R-:W-:Y:S01]  /*92c0*/  FMUL.FTZ R28, R28, R56.reuse ;  /* 0x000000381c1c7220 */ /* 0x080fe20000410000 */
[----:B------:R-:W-:Y:S01]  /*92d0*/  IMAD.U32 R29, R74, 0x10000, RZ ;  /* 0x000100004a1d7824 */ /* 0x000fe200078e00ff */
[----:B------:R-:W-:Y:S01]  /*92e0*/  LOP3.LUT R30, R30, 0xffff0000, RZ, 0xc0, !PT ;  /* 0xffff00001e1e7812 */ /* 0x000fe200078ec0ff */
[----:B------:R-:W-:Y:S02]  /*92f0*/  IMAD.U32 R39, R58, 0x10000, RZ ;  /* 0x000100003a277824 */ /* 0x000fe400078e00ff */
[C---:B------:R-:W-:Y:S01]  /*9300*/  FFMA.FTZ R15, R12.reuse, R56, -R15 ;  /* 0x000000380c0f7223 */ /* 0x040fe2000001080f */
[----:B------:R-:W-:Y:S01]  /*9310*/  FFMA.FTZ R28, R12, R72, R28 ;  /* 0x000000480c1c7223 */ /* 0x000fe2000001001c */
[----:B------:R-:W-:Y:S01]  /*9320*/  SHF.L.U32 R12, R14, 0x10, RZ ;  /* 0x000000100e0c7819 */ /* 0x000fe200000006ff */
[C---:B------:R-:W-:Y:S01]  /*9330*/  FMUL.FTZ R45, R46.reuse, R29 ;  /* 0x0000001d2e2d7220 */ /* 0x040fe20000410000 */
[----:B------:R-:W-:Y:S01]  /*9340*/  FMUL.FTZ R46, R46, R39 ;  /* 0x000000272e2e7220 */ /* 0x000fe20000410000 */
[----:B------:R-:W-:-:S02]  /*9350*/  LOP3.LUT R74, R74, 0xffff0000, RZ, 0xc0, !PT ;  /* 0xffff00004a4a7812 */ /* 0x000fc400078ec0ff */
[C---:B------:R-:W-:Y:S01]  /*9360*/  FFMA.FTZ R45, R12.reuse, R39, -R45 ;  /* 0x000000270c2d7223 */ /* 0x040fe2000001082d */
[----:B------:R-:W-:Y:S01]  /*9370*/  FFMA.FTZ R46, R12, R29, R46 ;  /* 0x0000001d0c2e7223 */ /* 0x000fe2000001002e */
[----:B------:R-:W-:Y:S01]  /*9380*/  LOP3.LUT R58, R58, 0xffff0000, RZ, 0xc0, !PT ;  /* 0xffff00003a3a7812 */ /* 0x000fe200078ec0ff */
[----:B------:R-:W-:Y:S01]  /*9390*/  FMUL.FTZ R12, R30, R74 ;  /* 0x0000004a1e0c7220 */ /* 0x000fe20000410000 */
[----:B------:R-:W-:Y:S02]  /*93a0*/  LOP3.LUT R14, R14, 0xffff0000, RZ, 0xc0, !PT ;  /* 0xffff00000e0e7812 */ /* 0x000fe400078ec0ff */
[----:B------:R-:W-:Y:S01]  /*93b0*/  F2FP.BF16.F32.PACK_AB R15, R15, R41 ;  /* 0x000000290f0f723e */ /* 0x000fe200000010ff */
[-C--:B------:R-:W-:Y:S01]  /*93c0*/  FMUL.FTZ R30, R30, R58.reuse ;  /* 0x0000003a1e1e7220 */ /* 0x080fe20000410000 */
[----:B------:R-:W-:Y:S01]  /*93d0*/  F2FP.BF16.F32.PACK_AB R31, R31, R43 ;  /* 0x0000002b1f1f723e */ /* 0x000fe200000010ff */
[C---:B------:R-:W-:Y:S01]  /*93e0*/  FFMA.FTZ R12, R14.reuse, R58, -R12 ;  /* 0x0000003a0e0c7223 */ /* 0x040fe2000001080c */
[----:B------:R-:W-:Y:S01]  /*93f0*/  F2FP.BF16.F32.PACK_AB R11, R11, R37 ;  /* 0x000000250b0b723e */ /* 0x000fe200000010ff */
[----:B------:R-:W-:Y:S01]  /*9400*/  FFMA.FTZ R30, R14, R74, R30 ;  /* 0x0000004a0e1e7223 */ /* 0x000fe2000001001e */
[----:B------:R-:W-:-:S02]  /*9410*/  F2FP.BF16.F32.PACK_AB R40, R40, R44 ;  /* 0x0000002c2828723e */ /* 0x000fc400000010ff */
[----:B------:R-:W-:Y:S01]  /*9420*/  F2FP.BF16.F32.PACK_AB R45, R12, R45 ;  /* 0x0000002d0c2d723e */ /* 0x000fe200000010ff */
[----:B------:R-:W-:Y:S01]  /*9430*/  IMAD.MOV.U32 R12, RZ, RZ, R15 ;  /* 0x000000ffff0c7224 */ /* 0x000fe200078e000f */
[----:B------:R-:W-:Y:S01]  /*9440*/  F2FP.BF16.F32.PACK_AB R13, R13, R38 ;  /* 0x000000260d0d723e */ /* 0x000fe200000010ff */
[----:B------:R-:W-:Y:S01]  /*9450*/  IMAD.MOV.U32 R15, RZ, RZ, R31 ;  /* 0x000000ffff0f7224 */ /* 0x000fe200078e001f */
[----:B------:R-:W-:Y:S01]  /*9460*/  F2FP.BF16.F32.PACK_AB R28, R28, R42 ;  /* 0x0000002a1c1c723e */ /* 0x000fe200000010ff */
[----:B------:R-:W-:Y:S01]  /*9470*/  IMAD.MOV.U32 R29, RZ, RZ, R11 ;  /* 0x000000ffff1d7224 */ /* 0x000fe200078e000b */
[----:B------:R-:W-:Y:S01]  /*9480*/  F2FP.BF16.F32.PACK_AB R30, R30, R46 ;  /* 0x0000002e1e1e723e */ /* 0x000fe200000010ff */
[----:B------:R-:W-:Y:S02]  /*9490*/  IMAD.MOV.U32 R14, RZ, RZ, R45 ;  /* 0x000000ffff0e7224 */ /* 0x000fe400078e002d */
[----:B------:R-:W-:-:S07]  /*94a0*/  IMAD.MOV.U32 R31, RZ, RZ, R40 ;  /* 0x000000ffff1f7224 */ /* 0x000fce00078e0028 */
.L_x_3811:
[----:B------:R-:W-:Y:S05]  /*94b0*/  BSYNC B2 ;  /* 0x0000000000027941 */ /* 0x000fea0003800000 */
.L_x_3810:
[----:B------:R-:W-:Y:S01]  /*94c0*/  ISETP.GE.AND P3, PT, R36, R131, PT ;  /* 0x000000832400720c */ /* 0x000fe20003f66270 */
[----:B0-----:R0:W-:-:S12]  /*94d0*/  ST.E.128 desc[UR48][R34.64], R12 ;  /* 0x0000000c22007985 */ /* 0x0011d8000c101d30 */
[----:B------:R-:W-:-:S05]  /*94e0*/  @!P3 IMAD.WIDE R36, R36, 0x2, R32 ;  /* 0x000000022424b825 */ /* 0x000fca00078e0220 */
[----:B-1----:R0:W-:Y:S02]  /*94f0*/  @!P3 ST.E.128 desc[UR48][R36.64], R28 ;  /* 0x0000001c2400b985 */ /* 0x0021e4000c101d30 */
.L_x_3809:
[----:B------:R-:W-:Y:S05]  /*9500*/  BSYNC B1 ;  /* 0x0000000000017941 */ /* 0x000fea0003800000 */
.L_x_3808:
[----:B------:R-:W-:Y:S01]  /*9510*/  ISETP.NE.AND P3, PT, R7, RZ, PT ;  /* 0x000000ff0700720c */ /* 0x000fe20003f65270 */
[----:B------:R-:W-:-:S12]  /*9520*/  BSSY B1, `(.L_x_3812) ;  /* 0x000007b000017945 */ /* 0x000fd80003800000 */
[----:B------:R-:W-:Y:S05]  /*9530*/  @!P3 BRA `(.L_x_3813) ;  /* 0x0000000400e4b947 */ /* 0x000fea0003800000 */
[----:B---3--:R-:W-:Y:S01]  /*9540*/  SEL R11, R119, R134, !P1 ;  /* 0x00000086770b7207 */ /* 0x008fe20004800000 */
[----:B------:R-:W-:Y:S01]  /*9550*/  BSSY B2, `(.L_x_3814) ;  /* 0x0000073000027945 */ /* 0x000fe20003800000 */
[----:B0-----:R-:W-:Y:S02]  /*9560*/  SHF.R.U32.HI R14, RZ, 0x3, R204 ;  /* 0x00000003ff0e7819 */ /* 0x001fe400000116cc */
[----:B----4-:R-:W-:Y:S02]  /*9570*/  SHF.R.S32.HI R12, RZ, 0x1f, R11 ;  /* 0x0000001fff0c7819 */ /* 0x010fe4000001140b */
[----:B------:R-:W-:Y:S02]  /*9580*/  LEA R34, P3, R4, R117, 0x1 ;  /* 0x0000007504227211 */ /* 0x000fe400078608ff */
[----:B------:R-:W-:Y:S02]  /*9590*/  LEA.HI R12, R12, R11, RZ, 0x4 ;  /* 0x0000000b0c0c7211 */ /* 0x000fe400078f20ff */
[----:B------:R-:W-:-:S02]  /*95a0*/  LEA.HI.X R35, R4, R116, R107, 0x1, P3 ;  /* 0x0000007404237211 */ /* 0x000fc400018f0c6b */
[----:B------:R-:W-:Y:S02]  /*95b0*/  LEA.HI.SX32 R12, R12, R111, 0x1c ;  /* 0x0000006f0c0c7211 */ /* 0x000fe400078fe2ff */
[----:B------:R-:W-:Y:S02]  /*95c0*/  ISETP.GE.AND P3, PT, R193, R118, PT ;  /* 0x00000076c100720c */ /* 0x000fe40003f66270 */
[----:B------:R-:W-:Y:S01]  /*95d0*/  SHF.R.S32.HI R11, RZ, 0x1f, R12 ;  /* 0x0000001fff0b7819 */ /* 0x000fe2000001140c */
[----:B------:R-:W-:-:S03]  /*95e0*/  IMAD.SHL.U32 R36, R12, 0x8, RZ ;  /* 0x000000080c247824 */ /* 0x000fc600078e00ff */
[----:B------:R-:W-:-:S04]  /*95f0*/  LEA.HI R11, R11, R12, RZ, 0x3 ;  /* 0x0000000c0b0b7211 */ /* 0x000fc800078f18ff */
[----:B------:R-:W-:Y:S02]  /*9600*/  SHF.R.S32.HI R13, RZ, 0x3, R11 ;  /* 0x00000003ff0d7819 */ /* 0x000fe4000001140b */
[----:B------:R-:W-:-:S03]  /*9610*/  LOP3.LUT R11, R204, 0x38, R36, 0xf8, !PT ;  /* 0x00000038cc0b7812 */ /* 0x000fc600078ef824 */
[----:B------:R-:W-:Y:S01]  /*9620*/  IMAD R12, R13, 0x1800, R220 ;  /* 0x000018000d0c7824 */ /* 0x000fe200078e02dc */
[----:B------:R-:W-:-:S05]  /*9630*/  LOP3.LUT R11, R11, R14, RZ, 0x3c, !PT ;  /* 0x0000000e0b0b7212 */ /* 0x000fca00078e3cff */
[----:B------:R-:W-:Y:S02]  /*9640*/  IMAD.IADD R13, R12, 0x1, R11 ;  /* 0x000000010c0d7824 */ /* 0x000fe400078e020b */
[C---:B------:R-:W-:Y:S02]  /*9650*/  IMAD R11, R18.reuse, 0x4800, R128 ;  /* 0x00004800120b7824 */ /* 0x040fe400078e0280 */
[----:B------:R-:W-:Y:S02]  /*9660*/  IMAD R13, R18, 0x4800, R13 ;  /* 0x00004800120d7824 */ /* 0x000fe400078e020d */
[--C-:B------:R-:W-:Y:S02]  /*9670*/  IMAD R11, R11, 0x2, R2.reuse ;  /* 0x000000020b0b7824 */ /* 0x100fe400078e0202 */
[----:B------:R-:W-:-:S03]  /*9680*/  IMAD R28, R13, 0x2, R2 ;  /* 0x000000020d1c7824 */ /* 0x000fc600078e0202 */
[----:B------:R0:W1:Y:S04]  /*9690*/  LDS.128 R12, [R11+0x1e400] ;  /* 0x01e400000b0c7984 */ /* 0x0000680000000c00 */
[----:B------:R-:W2:Y:S01]  /*96a0*/  LDS.128 R28, [R28+0x1e400] ;  /* 0x01e400001c1c7984 */ /* 0x000ea20000000c00 */
[----:B------:R-:W-:Y:S05]  /*96b0*/  @P3 BRA `(.L_x_3815) ;  /* 0x0000000400703947 */ /* 0x000fea0003800000 */
[----:B------:R-:W-:Y:S01]  /*96c0*/  SHF.R.U32.HI R40, RZ, 0x10, R69 ;  /* 0x00000010ff287819 */ /* 0x000fe20000011645 */
[----:B--2---:R-:W-:Y:S01]  /*96d0*/  IMAD.U32 R45, R29, 0x10000, RZ ;  /* 0x000100001d2d7824 */ /* 0x004fe200078e00ff */
[----:B------:R-:W-:Y:S01]  /*96e0*/  SHF.R.U32.HI R39, RZ, 0x10, R53 ;  /* 0x00000010ff277819 */ /* 0x000fe20000011635 */
[----:B-1----:R-:W-:Y:S01]  /*96f0*/  IMAD.U32 R42, R13, 0x10000, RZ ;  /* 0x000100000d2a7824 */ /* 0x002fe200078e00ff */
[----:B------:R-:W-:Y:S01]  /*9700*/  PRMT R40, R153, 0x5432, R40 ;  /* 0x0000543299287816 */ /* 0x000fe20000000028 */
[----:B------:R-:W-:Y:S01]  /*9710*/  IMAD.U32 R41, R12, 0x10000, RZ ;  /* 0x000100000c297824 */ /* 0x000fe200078e00ff */
[----:B------:R-:W-:Y:S02]  /*9720*/  PRMT R39, R151, 0x5432, R39 ;  /* 0x0000543297277816 */ /* 0x000fe40000000027 */
[----:B------:R-:W-:Y:S01]  /*9730*/  LOP3.LUT R29, R29, 0xffff0000, RZ, 0xc0, !PT ;  /* 0xffff00001d1d7812 */ /* 0x000fe200078ec0ff */
[C---:B------:R-:W-:Y:S01]  /*9740*/  IMAD.U32 R43, R40.reuse, 0x10000, RZ ;  /* 0x00010000282b7824 */ /* 0x040fe200078e00ff */
[----:B------:R-:W-:Y:S01]  /*9750*/  LOP3.LUT R40, R40, 0xffff0000, RZ, 0xc0, !PT ;  /* 0xffff000028287812 */ /* 0x000fe200078ec0ff */
[----:B------:R-:W-:Y:S01]  /*9760*/  IMAD.U32 R44, R39, 0x10000, RZ ;  /* 0x00010000272c7824 */ /* 0x000fe200078e00ff */
[----:B------:R-:W-:Y:S01]  /*9770*/  SHF.R.U64 R38, R70, 0x10, R71 ;  /* 0x0000001046267819 */ /* 0x000fe20000001247 */
[-C--:B------:R-:W-:Y:S01]  /*9780*/  FMUL.FTZ R46, R45, R43.reuse ;  /* 0x0000002b2d2e7220 */ /* 0x080fe20000410000 */
[----:B------:R-:W-:Y:S01]  /*9790*/  LOP3.LUT R39, R39, 0xffff0000, RZ, 0xc0, !PT ;  /* 0xffff000027277812 */ /* 0x000fe200078ec0ff */
[-C--:B------:R-:W-:Y:S01]  /*97a0*/  FMUL.FTZ R47, R45, R44.reuse ;  /* 0x0000002c2d2f7220 */ /* 0x080fe20000410000 */
[----:B------:R-:W-:Y:S01]  /*97b0*/  SHF.R.U64 R37, R54, 0x10, R55 ;  /* 0x0000001036257819 */ /* 0x000fe20000001237 */
[C---:B------:R-:W-:Y:S01]  /*97c0*/  FFMA.FTZ R46, R42.reuse, R44, -R46 ;  /* 0x0000002c2a2e7223 */ /* 0x040fe2000001082e */
[----:B------:R-:W-:Y:S01]  /*97d0*/  SHF.R.U32.HI R70, RZ, 0x10, R71 ;  /* 0x00000010ff467819 */ /* 0x000fe20000011647 */
[----:B------:R-:W-:Y:S01]  /*97e0*/  IMAD.U32 R44, R31, 0x10000, RZ ;  /* 0x000100001f2c7824 */ /* 0x000fe200078e00ff */
[----:B------:R-:W-:Y:S01]  /*97f0*/  SHF.R.U32.HI R54, RZ, 0x10, R55 ;  /* 0x00000010ff367819 */ /* 0x000fe20000011637 */
[----:B------:R-:W-:Y:S01]  /*9800*/  FFMA.FTZ R47, R42, R43, R47 ;  /* 0x0000002b2a2f7223 */ /* 0x000fe2000001002f */
[----:B0-----:R-:W-:Y:S01]  /*9810*/  SHF.R.U64 R11, R52, 0x10, R53 ;  /* 0x00000010340b7819 */ /* 0x001fe20000001235 */
[-C--:B------:R-:W-:Y:S01]  /*9820*/  FMUL.FTZ R53, R29, R40.reuse ;  /* 0x000000281d357220 */ /* 0x080fe20000410000 */
[----:B------:R-:W-:Y:S01]  /*9830*/  LOP3.LUT R13, R13, 0xffff0000, RZ, 0xc0, !PT ;  /* 0xffff00000d0d7812 */ /* 0x000fe200078ec0ff */
[-C--:B------:R-:W-:Y:S01]  /*9840*/  FMUL.FTZ R29, R29, R39.reuse ;  /* 0x000000271d1d7220 */ /* 0x080fe20000410000 */
[----:B------:R-:W-:Y:S01]  /*9850*/  PRMT R70, R152, 0x5432, R70 ;  /* 0x0000543298467816 */ /* 0x000fe20000000046 */
[----:B------:R-:W-:Y:S01]  /*9860*/  IMAD.U32 R43, R15, 0x10000, RZ ;  /* 0x000100000f2b7824 */ /* 0x000fe200078e00ff */
[----:B------:R-:W-:Y:S01]  /*9870*/  PRMT R54, R150, 0x5432, R54 ;  /* 0x0000543296367816 */ /* 0x000fe20000000036 */
[C---:B------:R-:W-:Y:S01]  /*9880*/  FFMA.FTZ R53, R13.reuse, R39, -R53 ;  /* 0x000000270d357223 */ /* 0x040fe20000010835 */
[----:B------:R-:W-:Y:S01]  /*9890*/  FFMA.FTZ R29, R13, R40, R29 ;  /* 0x000000280d1d7223 */ /* 0x000fe2000001001d */
[----:B------:R-:W-:Y:S01]  /*98a0*/  IMAD.U32 R13, R70, 0x10000, RZ ;  /* 0x00010000460d7824 */ /* 0x000fe200078e00ff */
[----:B------:R-:W-:Y:S01]  /*98b0*/  SHF.R.U64 R68, R68, 0x10, R69 ;  /* 0x0000001044447819 */ /* 0x000fe20000001245 */
[----:B------:R-:W-:Y:S01]  /*98c0*/  IMAD.U32 R39, R54, 0x10000, RZ ;  /* 0x0001000036277824 */ /* 0x000fe200078e00ff */
[----:B------:R-:W-:Y:S01]  /*98d0*/  LOP3.LUT R31, R31, 0xffff0000, RZ, 0xc0, !PT ;  /* 0xffff00001f1f7812 */ /* 0x000fe200078ec0ff */
[----:B------:R-:W-:Y:S01]  /*98e0*/  FMUL.FTZ R40, R44, R13 ;  /* 0x0000000d2c287220 */ /* 0x000fe20000410000 */
[----:B------:R-:W-:Y:S01]  /*98f0*/  LOP3.LUT R70, R70, 0xffff0000, RZ, 0xc0, !PT ;  /* 0xffff000046467812 */ /* 0x000fe200078ec0ff */
[-C--:B------:R-:W-:Y:S01]  /*9900*/  FMUL.FTZ R44, R44, R39.reuse ;  /* 0x000000272c2c7220 */ /* 0x080fe20000410000 */
[----:B------:R-:W-:Y:S01]  /*9910*/  PRMT R68, R153, 0x5410, R68 ;  /* 0x0000541099447816 */ /* 0x000fe20000000044 */
[----:B------:R-:W-:Y:S01]  /*9920*/  FFMA.FTZ R40, R43, R39, -R40 ;  /* 0x000000272b287223 */ /* 0x000fe20000010828 */
[----:B------:R-:W-:Y:S01]  /*9930*/  PRMT R11, R151, 0x5410, R11 ;  /* 0x00005410970b7816 */ /* 0x000fe2000000000b */
[----:B------:R-:W-:Y:S01]  /*9940*/  FFMA.FTZ R44, R43, R13, R44 ;  /* 0x0000000d2b2c7223 */ /* 0x000fe2000001002c */
[----:B------:R-:W-:Y:S01]  /*9950*/  LOP3.LUT R54, R54, 0xffff0000, RZ, 0xc0, !PT ;  /* 0xffff000036367812 */ /* 0x000fe200078ec0ff */
[----:B------:R-:W-:Y:S01]  /*9960*/  FMUL.FTZ R43, R31, R70 ;  /* 0x000000461f2b7220 */ /* 0x000fe20000410000 */
[----:B------:R-:W-:Y:S01]  /*9970*/  LOP3.LUT R15, R15, 0xffff0000, RZ, 0xc0, !PT ;  /* 0xffff00000f0f7812 */ /* 0x000fe200078ec0ff */
[C---:B------:R-:W-:Y:S01]  /*9980*/  IMAD.U32 R45, R28.reuse, 0x10000, RZ ;  /* 0x000100001c2d7824 */ /* 0x040fe200078e00ff */
[----:B------:R-:W-:Y:S01]  /*9990*/  LOP3.LUT R28, R28, 0xffff0000, RZ, 0xc0, !PT ;  /* 0xffff00001c1c7812 */ /* 0x000fe200078ec0ff */
[----:B------:R-:W-:-:S02]  /*99a0*/  IMAD.U32 R39, R68, 0x10000, RZ ;  /* 0x0001000044277824 */ /* 0x000fc400078e00ff */
[-C--:B------:R-:W-:Y:S01]  /*99b0*/  FMUL.FTZ R31, R31, R54.reuse ;  /* 0x000000361f1f7220 */ /* 0x080fe20000410000 */
[----:B------:R-:W-:Y:S01]  /*99c0*/  IMAD.U32 R13, R11, 0x10000, RZ ;  /* 0x000100000b0d7824 */ /* 0x000fe200078e00ff */
[----:B------:R-:W-:Y:S01]  /*99d0*/  LOP3.LUT R68, R68, 0xffff0000, RZ, 0xc0, !PT ;  /* 0xffff000044447812 */ /* 0x000fe200078ec0ff */
[----:B------:R-:W-:Y:S01]  /*99e0*/  FFMA.FTZ R43, R15, R54, -R43 ;  /* 0x000000360f2b7223 */ /* 0x000fe2000001082b */
[----:B------:R-:W-:Y:S01]  /*99f0*/  LOP3.LUT R54, R11, 0xffff0000, RZ, 0xc0, !PT ;  /* 0xffff00000b367812 */ /* 0x000fe200078ec0ff */
[C---:B------:R-:W-:Y:S01]  /*9a00*/  FMUL.FTZ R11, R45.reuse, R39 ;  /* 0x000000272d0b7220 */ /* 0x040fe20000410000 */
[----:B------:R-:W-:Y:S01]  /*9a10*/  LOP3.LUT R12, R12, 0xffff0000, RZ, 0xc0, !PT ;  /* 0xffff00000c0c7812 */ /* 0x000fe200078ec0ff */
[-C--:B------:R-:W-:Y:S01]  /*9a20*/  FMUL.FTZ R45, R45, R13.reuse ;  /* 0x0000000d2d2d7220 */ /* 0x080fe20000410000 */
[----:B------:R-:W-:Y:S01]  /*9a30*/  PRMT R37, R150, 0x5410, R37 ;  /* 0x0000541096257816 */ /* 0x000fe20000000025 */
[----:B------:R-:W-:Y:S01]  /*9a40*/  FFMA.FTZ R31, R15, R70, R31 ;  /* 0x000000460f1f7223 */ /* 0x000fe2000001001f */
[----:B------:R-:W-:Y:S01]  /*9a50*/  PRMT R38, R152, 0x5410, R38 ;  /* 0x0000541098267816 */ /* 0x000fe20000000026 */
[----:B------:R-:W-:Y:S01]  /*9a60*/  FMUL.FTZ R15, R28, R68 ;  /* 0x000000441c0f7220 */ /* 0x000fe20000410000 */
[----:B------:R-:W-:Y:S01]  /*9a70*/  FFMA.FTZ R11, R41, R13, -R11 ;  /* 0x0000000d290b7223 */ /* 0x000fe2000001080b */
[----:B------:R-:W-:-:S02]  /*9a80*/  IMAD.U32 R52, R30, 0x10000, RZ ;  /* 0x000100001e347824 */ /* 0x000fc400078e00ff */
[----:B------:R-:W-:Y:S01]  /*9a90*/  FFMA.FTZ R45, R41, R39, R45 ;  /* 0x00000027292d7223 */ /* 0x000fe2000001002d */
[-C--:B------:R-:W-:Y:S01]  /*9aa0*/  FMUL.FTZ R13, R28, R54.reuse ;  /* 0x000000361c0d7220 */ /* 0x080fe20000410000 */
[----:B------:R-:W-:Y:S01]  /*9ab0*/  LOP3.LUT R30, R30, 0xffff0000, RZ, 0xc0, !PT ;  /* 0xffff00001e1e7812 */ /* 0x000fe200078ec0ff */
[----:B------:R-:W-:Y:S01]  /*9ac0*/  FFMA.FTZ R54, R12, R54, -R15 ;  /* 0x000000360c367223 */ /* 0x000fe2000001080f */
[C---:B------:R-:W-:Y:S01]  /*9ad0*/  IMAD.U32 R39, R37.reuse, 0x10000, RZ ;  /* 0x0001000025277824 */ /* 0x040fe200078e00ff */
[C---:B------:R-:W-:Y:S01]  /*9ae0*/  LOP3.LUT R41, R38.reuse, 0xffff0000, RZ, 0xc0, !PT ;  /* 0xffff000026297812 */ /* 0x040fe200078ec0ff */
[----:B------:R-:W-:Y:S01]  /*9af0*/  IMAD.U32 R15, R38, 0x10000, RZ ;  /* 0x00010000260f7824 */ /* 0x000fe200078e00ff */
[----:B------:R-:W-:Y:S01]  /*9b00*/  LOP3.LUT R37, R37, 0xffff0000, RZ, 0xc0, !PT ;  /* 0xffff000025257812 */ /* 0x000fe200078ec0ff */
[----:B------:R-:W-:Y:S01]  /*9b10*/  FFMA.FTZ R12, R12, R68, R13 ;  /* 0x000000440c0c7223 */ /* 0x000fe2000001000d */
[----:B------:R-:W-:Y:S01]  /*9b20*/  SHF.L.U32 R42, R14, 0x10, RZ ;  /* 0x000000100e2a7819 */ /* 0x000fe200000006ff */
[----:B------:R-:W-:Y:S01]  /*9b30*/  FMUL.FTZ R13, R52, R15 ;  /* 0x0000000f340d7220 */ /* 0x000fe20000410000 */
[----:B------:R-:W-:Y:S01]  /*9b40*/  LOP3.LUT R14, R14, 0xffff0000, RZ, 0xc0, !PT ;  /* 0xffff00000e0e7812 */ /* 0x000fe200078ec0ff */
        /* <DEDUP_REMOVED lines=18> */
[----:B------:R-:W-:-:S07]  /*9c70*/  IMAD.MOV.U32 R30, RZ, RZ, R52 ;  /* 0x000000ffff1e7224 */ /* 0x000fce00078e0034 */
.L_x_3815:
[----:B------:R-:W-:Y:S05]  /*9c80*/  BSYNC B2 ;  /* 0x0000000000027941 */ /* 0x000fea0003800000 */
.L_x_3814:
[----:B------:R-:W-:Y:S01]  /*9c90*/  ISETP.GE.AND P3, PT, R36, R131, PT ;  /* 0x000000832400720c */ /* 0x000fe20003f66270 */
[----:B-1----:R1:W-:-:S12]  /*9ca0*/  ST.E.128 desc[UR48][R34.64], R12 ;  /* 0x0000000c22007985 */ /* 0x0023d8000c101d30 */
[----:B------:R-:W-:-:S05]  /*9cb0*/  @!P3 IMAD.WIDE R36, R36, 0x2, R32 ;  /* 0x000000022424b825 */ /* 0x000fca00078e0220 */
[----:B--2---:R1:W-:Y:S02]  /*9cc0*/  @!P3 ST.E.128 desc[UR48][R36.64], R28 ;  /* 0x0000001c2400b985 */ /* 0x0043e4000c101d30 */
.L_x_3813:
[----:B------:R-:W-:Y:S05]  /*9cd0*/  BSYNC B1 ;  /* 0x0000000000017941 */ /* 0x000fea0003800000 */
.L_x_3812:
[----:B------:R-:W-:-:S13]  /*9ce0*/  ISETP.NE.AND P3, PT, R8, RZ, PT ;  /* 0x000000ff0800720c */ /* 0x000fda0003f65270 */
[----:B------:R-:W-:Y:S05]  /*9cf0*/  @!P3 BRA `(.L_x_3764) ;  /* 0x0000000c00bcb947 */ /* 0x000fea0003800000 */
[----:B0--3--:R-:W2:Y:S01]  /*9d00*/  LDL R11, [R1] ;  /* 0x00000000010b7983 */ /* 0x009ea20000100800 */
[----:B-1----:R-:W-:Y:S01]  /*9d10*/  SHF.R.U32.HI R14, RZ, 0x3, R204 ;  /* 0x00000003ff0e7819 */ /* 0x002fe200000116cc */
[----:B------:R-:W-:Y:S01]  /*9d20*/  BSSY B1, `(.L_x_3816) ;  /* 0x0000074000017945 */ /* 0x000fe20003800000 */
[----:B------:R-:W-:-:S04]  /*9d30*/  LEA R34, P3, R5, R117, 0x1 ;  /* 0x0000007505227211 */ /* 0x000fc800078608ff */
[----:B------:R-:W-:Y:S02]  /*9d40*/  LEA.HI.X R35, R5, R116, R106, 0x1, P3 ;  /* 0x0000007405237211 */ /* 0x000fe400018f0c6a */
[----:B------:R-:W-:Y:S02]  /*9d50*/  ISETP.GE.AND P3, PT, R192, R118, PT ;  /* 0x00000076c000720c */ /* 0x000fe40003f66270 */
[----:B--2---:R-:W-:-:S04]  /*9d60*/  LOP3.LUT P4, RZ, R11, 0x1, RZ, 0xc0, !PT ;  /* 0x000000010bff7812 */ /* 0x004fc8000788c0ff */
[----:B------:R-:W-:-:S04]  /*9d70*/  SEL R134, R119, R134, !P4 ;  /* 0x0000008677867207 */ /* 0x000fc80006000000 */
[----:B------:R-:W-:-:S04]  /*9d80*/  SHF.R.S32.HI R11, RZ, 0x1f, R134 ;  /* 0x0000001fff0b7819 */ /* 0x000fc80000011486 */
[----:B------:R-:W-:-:S04]  /*9d90*/  LEA.HI R11, R11, R134, RZ, 0x4 ;  /* 0x000000860b0b7211 */ /* 0x000fc800078f20ff */
[----:B------:R-:W-:-:S04]  /*9da0*/  LEA.HI.SX32 R11, R11, R110, 0x1c ;  /* 0x0000006e0b0b7211 */ /* 0x000fc800078fe2ff */
[----:B----4-:R-:W-:-:S04]  /*9db0*/  SHF.R.S32.HI R12, RZ, 0x1f, R11 ;  /* 0x0000001fff0c7819 */ /* 0x010fc8000001140b */
        /* <DEDUP_REMOVED lines=15> */
[----:B-1----:R-:W-:Y:S01]  /*9eb0*/  IMAD.U32 R46, R29, 0x10000, RZ ;  /* 0x000100001d2e7824 */ /* 0x002fe200078e00ff */
[----:B------:R-:W-:Y:S01]  /*9ec0*/  SHF.R.U64 R36, R48, 0x10, R49 ;  /* 0x0000001030247819 */ /* 0x000fe20000001231 */
[----:B------:R-:W-:Y:S01]  /*9ed0*/  IMAD.U32 R47, R31, 0x10000, RZ ;  /* 0x000100001f2f7824 */ /* 0x000fe200078e00ff */
[----:B------:R-:W-:Y:S01]  /*9ee0*/  SHF.R.U32.HI R65, RZ, 0x10, R65 ;  /* 0x00000010ff417819 */ /* 0x000fe20000011641 */
[----:B0-----:R-:W-:Y:S01]  /*9ef0*/  IMAD.U32 R44, R15, 0x10000, RZ ;  /* 0x000100000f2c7824 */ /* 0x001fe200078e00ff */
[----:B------:R-:W-:Y:S01]  /*9f00*/  SHF.R.U32.HI R48, RZ, 0x10, R49 ;  /* 0x00000010ff307819 */ /* 0x000fe20000011631 */
[----:B------:R-:W-:Y:S01]  /*9f10*/  IMAD.U32 R43, R14, 0x10000, RZ ;  /* 0x000100000e2b7824 */ /* 0x000fe200078e00ff */
[----:B------:R-:W-:Y:S02]  /*9f20*/  PRMT R36, R141, 0x5432, R36 ;  /* 0x000054328d247816 */ /* 0x000fe40000000024 */
[----:B------:R-:W-:-:S02]  /*9f30*/  PRMT R65, R144, 0x5432, R65 ;  /* 0x0000543290417816 */ /* 0x000fc40000000041 */
[----:B------:R-:W-:Y:S02]  /*9f40*/  SHF.R.U64 R38, R66, 0x10, R67 ;  /* 0x0000001042267819 */ /* 0x000fe40000001243 */
[----:B------:R-:W-:Y:S01]  /*9f50*/  PRMT R141, R141, 0x5410, R48 ;  /* 0x000054108d8d7816 */ /* 0x000fe20000000030 */
[----:B------:R-:W-:Y:S01]  /*9f60*/  IMAD.U32 R49, R65, 0x10000, RZ ;  /* 0x0001000041317824 */ /* 0x000fe200078e00ff */
[----:B------:R-:W-:Y:S02]  /*9f70*/  SHF.R.U64 R37, R50, 0x10, R51 ;  /* 0x0000001032257819 */ /* 0x000fe40000001233 */
[----:B------:R-:W-:Y:S02]  /*9f80*/  SHF.R.U32.HI R66, RZ, 0x10, R67 ;  /* 0x00000010ff427819 */ /* 0x000fe40000011643 */
[----:B------:R-:W-:Y:S02]  /*9f90*/  SHF.R.U32.HI R51, RZ, 0x10, R51 ;  /* 0x00000010ff337819 */ /* 0x000fe40000011633 */
[----:B------:R-:W-:Y:S01]  /*9fa0*/  PRMT R144, R144, 0x5410, R39 ;  /* 0x0000541090907816 */ /* 0x000fe20000000027 */
[----:B------:R-:W-:Y:S01]  /*9fb0*/  IMAD.U32 R39, R141, 0x10000, RZ ;  /* 0x000100008d277824 */ /* 0x000fe200078e00ff */
[----:B------:R-:W-:-:S02]  /*9fc0*/  PRMT R37, R142, 0x5432, R37 ;  /* 0x000054328e257816 */ /* 0x000fc40000000025 */
[----:B------:R-:W-:Y:S01]  /*9fd0*/  PRMT R66, R143, 0x5432, R66 ;  /* 0x000054328f427816 */ /* 0x000fe20000000042 */
[----:B------:R-:W-:Y:S01]  /*9fe0*/  FMUL.FTZ R53, R46, R39 ;  /* 0x000000272e357220 */ /* 0x000fe20000410000 */
[----:B------:R-:W-:Y:S01]  /*9ff0*/  PRMT R142, R142, 0x5410, R51 ;  /* 0x000054108e8e7816 */ /* 0x000fe20000000033 */
[----:B------:R-:W-:Y:S01]  /*a000*/  FMUL.FTZ R51, R46, R49 ;  /* 0x000000312e337220 */ /* 0x000fe20000410000 */
[----:B------:R-:W-:Y:S01]  /*a010*/  SHF.L.U32 R40, R13, 0x10, RZ ;  /* 0x000000100d287819 */ /* 0x000fe200000006ff */
[----:B------:R-:W-:Y:S01]  /*a020*/  IMAD.U32 R48, R66, 0x10000, RZ ;  /* 0x0001000042307824 */ /* 0x000fe200078e00ff */
[----:B------:R-:W-:Y:S01]  /*a030*/  LOP3.LUT R42, R29, 0xffff0000, RZ, 0xc0, !PT ;  /* 0xffff00001d2a7812 */ /* 0x000fe200078ec0ff */
[----:B------:R-:W-:Y:S01]  /*a040*/  IMAD.U32 R46, R142, 0x10000, RZ ;  /* 0x000100008e2e7824 */ /* 0x000fe200078e00ff */
[----:B------:R-:W-:Y:S01]  /*a050*/  LOP3.LUT R65, R65, 0xffff0000, RZ, 0xc0, !PT ;  /* 0xffff000041417812 */ /* 0x000fe200078ec0ff */
[C---:B------:R-:W-:Y:S01]  /*a060*/  FFMA.FTZ R39, R40.reuse, R39, -R51 ;  /* 0x0000002728277223 */ /* 0x040fe20000010833 */
[----:B------:R-:W-:Y:S01]  /*a070*/  LOP3.LUT R141, R141, 0xffff0000, RZ, 0xc0, !PT ;  /* 0xffff00008d8d7812 */ /* 0x000fe200078ec0ff */
[----:B------:R-:W-:Y:S01]  /*a080*/  FFMA.FTZ R40, R40, R49, R53 ;  /* 0x0000003128287223 */ /* 0x000fe20000010035 */
[----:B------:R-:W-:Y:S01]  /*a090*/  LOP3.LUT R41, R13, 0xffff0000, RZ, 0xc0, !PT ;  /* 0xffff00000d297812 */ /* 0x000fe200078ec0ff */
[C---:B------:R-:W-:Y:S01]  /*a0a0*/  FMUL.FTZ R50, R42.reuse, R65 ;  /* 0x000000412a327220 */ /* 0x040fe20000410000 */
[C---:B------:R-:W-:Y:S01]  /*a0b0*/  FMUL.FTZ R49, R47.reuse, R48 ;  /* 0x000000302f317220 */ /* 0x040fe20000410000 */
[-C--:B------:R-:W-:Y:S01]  /*a0c0*/  FMUL.FTZ R47, R47, R46.reuse ;  /* 0x0000002e2f2f7220 */ /* 0x080fe20000410000 */
[-C--:B------:R-:W-:Y:S01]  /*a0d0*/  FMUL.FTZ R52, R42, R141.reuse ;  /* 0x0000008d2a347220 */ /* 0x080fe20000410000 */
[----:B------:R-:W-:Y:S01]  /*a0e0*/  FFMA.FTZ R42, R41, R141, -R50 ;  /* 0x0000008d292a7223 */ /* 0x000fe20000010832 */
[----:B------:R-:W-:Y:S01]  /*a0f0*/  FFMA.FTZ R46, R44, R46, -R49 ;  /* 0x0000002e2c2e7223 */ /* 0x000fe20000010831 */
[----:B------:R-:W-:-:S02]  /*a100*/  IMAD.U32 R29, R28, 0x10000, RZ ;  /* 0x000100001c1d7824 */ /* 0x000fc400078e00ff */
[----:B------:R-:W-:Y:S01]  /*a110*/  FFMA.FTZ R44, R44, R48, R47 ;  /* 0x000000302c2c7223 */ /* 0x000fe2000001002f */
[----:B------:R-:W-:Y:S01]  /*a120*/  IMAD.U32 R50, R144, 0x10000, RZ ;  /* 0x0001000090327824 */ /* 0x000fe200078e00ff */
[C---:B------:R-:W-:Y:S01]  /*a130*/  LOP3.LUT R47, R36.reuse, 0xffff0000, RZ, 0xc0, !PT ;  /* 0xffff0000242f7812 */ /* 0x040fe200078ec0ff */
[----:B------:R-:W-:Y:S01]  /*a140*/  IMAD.U32 R48, R36, 0x10000, RZ ;  /* 0x0001000024307824 */ /* 0x000fe200078e00ff */
[----:B------:R-:W-:Y:S01]  /*a150*/  LOP3.LUT R28, R28, 0xffff0000, RZ, 0xc0, !PT ;  /* 0xffff00001c1c7812 */ /* 0x000fe200078ec0ff */
[----:B------:R-:W-:Y:S01]  /*a160*/  FMUL.FTZ R36, R29, R50 ;  /* 0x000000321d247220 */ /* 0x000fe20000410000 */
[----:B------:R-:W-:Y:S01]  /*a170*/  LOP3.LUT R49, R144, 0xffff0000, RZ, 0xc0, !PT ;  /* 0xffff000090317812 */ /* 0x000fe200078ec0ff */
[----:B------:R-:W-:Y:S01]  /*a180*/  IMAD.U32 R13, R12, 0x10000, RZ ;  /* 0x000100000c0d7824 */ /* 0x000fe200078e00ff */
[----:B------:R-:W-:Y:S01]  /*a190*/  LOP3.LUT R31, R31, 0xffff0000, RZ, 0xc0, !PT ;  /* 0xffff00001f1f7812 */ /* 0x000fe200078ec0ff */
[-C--:B------:R-:W-:Y:S01]  /*a1a0*/  FMUL.FTZ R29, R29, R48.reuse ;  /* 0x000000301d1d7220 */ /* 0x080fe20000410000 */
[----:B------:R-:W-:Y:S01]  /*a1b0*/  PRMT R38, R143, 0x5410, R38 ;  /* 0x000054108f267816 */ /* 0x000fe20000000026 */
[----:B------:R-:W-:Y:S01]  /*a1c0*/  FFMA.FTZ R41, R41, R65, R52 ;  /* 0x0000004129297223 */ /* 0x000fe20000010034 */
[----:B------:R-:W-:Y:S01]  /*a1d0*/  LOP3.LUT R66, R66, 0xffff0000, RZ, 0xc0, !PT ;  /* 0xffff000042427812 */ /* 0x000fe200078ec0ff */
[----:B------:R-:W-:Y:S01]  /*a1e0*/  FMUL.FTZ R51, R28, R49 ;  /* 0x000000311c337220 */ /* 0x000fe20000410000 */
[----:B------:R-:W-:Y:S01]  /*a1f0*/  LOP3.LUT R142, R142, 0xffff0000, RZ, 0xc0, !PT ;  /* 0xffff00008e8e7812 */ /* 0x000fe200078ec0ff */
[C---:B------:R-:W-:Y:S01]  /*a200*/  FFMA.FTZ R36, R13.reuse, R48, -R36 ;  /* 0x000000300d247223 */ /* 0x040fe20000010824 */
[----:B------:R-:W-:Y:S01]  /*a210*/  LOP3.LUT R12, R12, 0xffff0000, RZ, 0xc0, !PT ;  /* 0xffff00000c0c7812 */ /* 0x000fe200078ec0ff */
[----:B------:R-:W-:Y:S01]  /*a220*/  FFMA.FTZ R29, R13, R50, R29 ;  /* 0x000000320d1d7223 */ /* 0x000fe2000001001d */
[----:B------:R-:W-:Y:S01]  /*a230*/  LOP3.LUT R15, R15, 0xffff0000, RZ, 0xc0, !PT ;  /* 0xffff00000f0f7812 */ /* 0x000fe200078ec0ff */
[----:B------:R-:W-:Y:S01]  /*a240*/  FMUL.FTZ R53, R28, R47 ;  /* 0x0000002f1c357220 */ /* 0x000fe20000410000 */
[----:B------:R-:W-:Y:S01]  /*a250*/  LOP3.LUT R45, R14, 0xffff0000, RZ, 0xc0, !PT ;  /* 0xffff00000e2d7812 */ /* 0x000fe200078ec0ff */
[----:B------:R-:W-:-:S02]  /*a260*/  IMAD.U32 R14, R30, 0x10000, RZ ;  /* 0x000100001e0e7824 */ /* 0x000fc400078e00ff */
[----:B------:R-:W-:Y:S01]  /*a270*/  FMUL.FTZ R52, R31, R66 ;  /* 0x000000421f347220 */ /* 0x000fe20000410000 */
[----:B------:R-:W-:Y:S01]  /*a280*/  IMAD.U32 R28, R38, 0x10000, RZ ;  /* 0x00010000261c7824 */ /* 0x000fe200078e00ff */
[----:B------:R-:W-:Y:S01]  /*a290*/  LOP3.LUT R30, R30, 0xffff0000, RZ, 0xc0, !PT ;  /* 0xffff00001e1e7812 */ /* 0x000fe200078ec0ff */
[----:B------:R-:W-:Y:S02]  /*a2a0*/  IMAD.U32 R13, R37, 0x10000, RZ ;  /* 0x00010000250d7824 */ /* 0x000fe400078e00ff */
[-C--:B------:R-:W-:Y:S01]  /*a2b0*/  FMUL.FTZ R54, R31, R142.reuse ;  /* 0x0000008e1f367220 */ /* 0x080fe20000410000 */
[----:B------:R-:W-:Y:S01]  /*a2c0*/  LOP3.LUT R38, R38, 0xffff0000, RZ, 0xc0, !PT ;  /* 0xffff000026267812 */ /* 0x000fe200078ec0ff */
[----:B------:R-:W-:Y:S01]  /*a2d0*/  FFMA.FTZ R31, R15, R142, -R52 ;  /* 0x0000008e0f1f7223 */ /* 0x000fe20000010834 */
[----:B------:R-:W-:Y:S01]  /*a2e0*/  LOP3.LUT R37, R37, 0xffff0000, RZ, 0xc0, !PT ;  /* 0xffff000025257812 */ /* 0x000fe200078ec0ff */
[C---:B------:R-:W-:Y:S01]  /*a2f0*/  FFMA.FTZ R51, R12.reuse, R47, -R51 ;  /* 0x0000002f0c337223 */ /* 0x040fe20000010833 */
[----:B------:R-:W-:Y:S01]  /*a300*/  FFMA.FTZ R15, R15, R66, R54 ;  /* 0x000000420f0f7223 */ /* 0x000fe20000010036 */
[----:B------:R-:W-:Y:S01]  /*a310*/  FFMA.FTZ R12, R12, R49, R53 ;  /* 0x000000310c0c7223 */ /* 0x000fe20000010035 */
[C---:B------:R-:W-:Y:S01]  /*a320*/  FMUL.FTZ R48, R14.reuse, R28 ;  /* 0x0000001c0e307220 */ /* 0x040fe20000410000 */
[----:B------:R-:W-:Y:S01]  /*a330*/  FMUL.FTZ R47, R14, R13 ;  /* 0x0000000d0e2f7220 */ /* 0x000fe20000410000 */
[C---:B------:R-:W-:Y:S01]  /*a340*/  FMUL.FTZ R14, R30.reuse, R38 ;  /* 0x000000261e0e7220 */ /* 0x040fe20000410000 */
[----:B------:R-:W-:Y:S01]  /*a350*/  FMUL.FTZ R49, R30, R37 ;  /* 0x000000251e317220 */ /* 0x000fe20000410000 */
[----:B------:R-:W-:Y:S01]  /*a360*/  F2FP.BF16.F32.PACK_AB R31, R31, R46 ;  /* 0x0000002e1f1f723e */ /* 0x000fe200000010ff */
[C---:B------:R-:W-:Y:S01]  /*a370*/  FFMA.FTZ R48, R43.reuse, R13, -R48 ;  /* 0x0000000d2b307223 */ /* 0x040fe20000010830 */
[----:B------:R-:W-:Y:S01]  /*a380*/  FFMA.FTZ R47, R43, R28, R47 ;  /* 0x0000001c2b2f7223 */ /* 0x000fe2000001002f */
[C---:B------:R-:W-:Y:S01]  /*a390*/  FFMA.FTZ R37, R45.reuse, R37, -R14 ;  /* 0x000000252d257223 */ /* 0x040fe2000001080e */
[----:B------:R-:W-:Y:S01]  /*a3a0*/  FFMA.FTZ R38, R45, R38, R49 ;  /* 0x000000262d267223 */ /* 0x000fe20000010031 */
[----:B------:R-:W-:Y:S01]  /*a3b0*/  F2FP.BF16.F32.PACK_AB R44, R15, R44 ;  /* 0x0000002c0f2c723e */ /* 0x000fe200000010ff */
[----:B------:R-:W-:Y:S01]  /*a3c0*/  IMAD.MOV.U32 R15, RZ, RZ, R31 ;  /* 0x000000ffff0f7224 */ /* 0x000fe200078e001f */
[----:B------:R-:W-:-:S02]  /*a3d0*/  F2FP.BF16.F32.PACK_AB R36, R51, R36 ;  /* 0x000000243324723e */ /* 0x000fc400000010ff */
[----:B------:R-:W-:Y:S01]  /*a3e0*/  F2FP.BF16.F32.PACK_AB R40, R41, R40 ;  /* 0x000000282928723e */ /* 0x000fe200000010ff */
[----:B------:R-:W-:Y:S01]  /*a3f0*/  IMAD.MOV.U32 R31, RZ, RZ, R44 ;  /* 0x000000ffff1f7224 */ /* 0x000fe200078e002c */
[----:B------:R-:W-:Y:S01]  /*a400*/  F2FP.BF16.F32.PACK_AB R28, R12, R29 ;  /* 0x0000001d0c1c723e */ /* 0x000fe200000010ff */
[----:B------:R-:W-:Y:S01]  /*a410*/  IMAD.MOV.U32 R12, RZ, RZ, R36 ;  /* 0x000000ffff0c7224 */ /* 0x000fe200078e0024 */
[----:B------:R-:W-:Y:S02]  /*a420*/  F2FP.BF16.F32.PACK_AB R13, R42, R39 ;  /* 0x000000272a0d723e */ /* 0x000fe400000010ff */
[----:B------:R-:W-:Y:S02]  /*a430*/  F2FP.BF16.F32.PACK_AB R14, R37, R48 ;  /* 0x00000030250e723e */ /* 0x000fe400000010ff */
[----:B------:R-:W-:Y:S02]  /*a440*/  F2FP.BF16.F32.PACK_AB R30, R38, R47 ;  /* 0x0000002f261e723e */ /* 0x000fe400000010ff */
[----:B------:R-:W-:-:S07]  /*a450*/  MOV R29, R40 ;  /* 0x00000028001d7202 */ /* 0x000fce0000000f00 */
.L_x_3817:
[----:B------:R-:W-:Y:S05]  /*a460*/  BSYNC B1 ;  /* 0x0000000000017941 */ /* 0x000fea0003800000 */
.L_x_3816:
[----:B0-----:R0:W-:Y:S01]  /*a470*/  ST.E.128 desc[UR48][R34.64], R12 ;  /* 0x0000000c22007985 */ /* 0x0011e2000c101d30 */
[----:B------:R-:W-:-:S13]  /*a480*/  ISETP.GE.AND P3, PT, R11, R131, PT ;  /* 0x000000830b00720c */ /* 0x000fda0003f66270 */
[----:B------:R-:W-:Y:S05]  /*a490*/  @P3 BRA `(.L_x_3764) ;  /* 0x0000000400d43947 */ /* 0x000fea0003800000 */
[----:B------:R-:W-:-:S05]  /*a4a0*/  IMAD.WIDE R32, R11, 0x2, R32 ;  /* 0x000000020b207825 */ /* 0x000fca00078e0220 */
[----:B-1----:R1:W-:Y:S01]  /*a4b0*/  ST.E.128 desc[UR48][R32.64], R28 ;  /* 0x0000001c20007985 */ /* 0x0023e2000c101d30 */
[----:B------:R-:W-:Y:S05]  /*a4c0*/  BRA `(.L_x_3764) ;  /* 0x0000000400c87947 */ /* 0x000fea0003800000 */
.L_x_3729:
[----:B------:R-:W-:-:S13]  /*a4d0*/  ISETP.NE.AND P2, PT, R214, 0x3, PT ;  /* 0x00000003d600780c */ /* 0x000fda0003f45270 */
[----:B------:R-:W-:Y:S05]  /*a4e0*/  @!P2 BRA `(.L_x_3818) ;  /* 0x000000000004a947 */ /* 0x000fea0003800000 */
[----:B------:R-:W-:Y:S01]  /*a4f0*/  BPT.TRAP 0x1 ;  /* 0x000000040000795c */ /* 0x000fe20000300000 */
.L_x_3818:
[----:B------:R-:W-:Y:S01]  /*a500*/  IMAD R84, R18, 0x8, R2 ;  /* 0x0000000812547824 */ /* 0x000fe200078e0202 */
[----:B------:R-:W-:Y:S01]  /*a510*/  SHF.L.U32 R85, R203, 0x1f, RZ ;  /* 0x0000001fcb557819 */ /* 0x000fe200000006ff */
[----:B------:R-:W-:Y:S01]  /*a520*/  BSSY B1, `(.L_x_3819) ;  /* 0x0000004000017945 */ /* 0x000fe20003800000 */
[----:B------:R-:W-:Y:S02]  /*a530*/  SHF.R.S32.HI R81, RZ, 0x1f, R26 ;  /* 0x0000001fff517819 */ /* 0x000fe4000001141a */
[----:B------:R-:W0:Y:S02]  /*a540*/  SYNCS.PHASECHK.TRANS64.TRYWAIT P3, [R84+URZ+0x30890], R85 ;  /* 0x03089055540075a7 */ /* 0x000e24000806017f */
[----:B0-----:R-:W-:Y:S05]  /*a550*/  @!P3 BRA `(.L_x_3820) ;  /* 0x0000019000acb947 */ /* 0x001fea0003800000 */
.L_x_4082:
[----:B------:R-:W-:Y:S05]  /*a560*/  BSYNC B1 ;  /* 0x0000000000017941 */ /* 0x000fea0003800000 */
.L_x_3819:
        /* <DEDUP_REMOVED lines=25> */
.L_x_4086:
[----:B------:R-:W-:Y:S04]  /*a700*/  BSSY B1, `(.L_x_3822) ;  /* 0x0000025000017945 */ /* 0x000fe80003800000 */
[----:B------:R-:W-:Y:S05]  /*a710*/  @!P3 BRA `(.L_x_3823) ;  /* 0x00000000008cb947 */ /* 0x000fea0003800000 */
[----:B------:R-:W-:Y:S02]  /*a720*/  ULDC UR4, c[0x0][0x2f4] ;  /* 0x0000bd0000047ab9 */ /* 0x000fe40000000800 */
[----:B------:R-:W-:Y:S02]  /*a730*/  ISETP.GE.AND P5, PT, R16, UR4, PT ;  /* 0x0000000410007c0c */ /* 0x000fe4000bfa6270 */
[----:B------:R-:W-:-:S11]  /*a740*/  ISETP.GE.AND P4, PT, R22, UR4, PT ;  /* 0x0000000416007c0c */ /* 0x000fd6000bf86270 */
[----:B------:R-:W4:Y:S01]  /*a750*/  @!P5 LDS.128 R12, [R27+0x1e000] ;  /* 0x01e000001b0cd984 */ /* 0x000f220000000c00 */
[----:B---3--:R-:W-:-:S04]  /*a760*/  @!P5 LEA R32, P3, R16, R39, 0x1 ;  /* 0x000000271020d211 */ /* 0x008fc800078608ff */
[----:B--2---:R-:W-:Y:S02]  /*a770*/  @!P5 LEA.HI.X R33, R16, R36, R17, 0x1, P3 ;  /* 0x000000241021d211 */ /* 0x004fe400018f0c11 */
[----:B------:R-:W-:-:S04]  /*a780*/  @!P4 LEA R30, P3, R22, R39, 0x1 ;  /* 0x00000027161ec211 */ /* 0x000fc800078608ff */
[----:B------:R-:W-:Y:S02]  /*a790*/  @!P4 LEA.HI.X R31, R22, R36, R201, 0x1, P3 ;  /* 0x00000024161fc211 */ /* 0x000fe400018f0cc9 */
[----:B------:R-:W-:-:S13]  /*a7a0*/  ISETP.GE.AND P3, PT, R19, UR4, PT ;  /* 0x0000000413007c0c */ /* 0x000fda000bf66270 */
[----:B------:R-:W-:-:S04]  /*a7b0*/  @!P3 LEA R28, P6, R19, R39, 0x1 ;  /* 0x00000027131cb211 */ /* 0x000fc800078c08ff */
[----:B------:R-:W-:Y:S01]  /*a7c0*/  @!P3 LEA.HI.X R29, R19, R36, R200, 0x1, P6 ;  /* 0x00000024131db211 */ /* 0x000fe200030f0cc8 */
[----:B----4-:R2:W-:Y:S01]  /*a7d0*/  @!P5 ST.E.128 desc[UR48][R32.64], R12 ;  /* 0x0000000c2000d985 */ /* 0x0105e2000c101d30 */
[----:B------:R-:W-:-:S13]  /*a7e0*/  ISETP.GE.AND P5, PT, R193, UR4, PT ;  /* 0x00000004c1007c0c */ /* 0x000fda000bfa6270 */
[----:B------:R-:W3:Y:S01]  /*a7f0*/  @!P5 LDS.128 R12, [R80+0x1e000] ;  /* 0x01e00000500cd984 */ /* 0x000ee20000000c00 */
[----:B------:R-:W-:Y:S02]  /*a800*/  @!P5 IMAD.SHL.U32 R11, R197, 0x8, RZ ;  /* 0x00000008c50bd824 */ /* 0x000fe400078e00ff */
[----:B--2---:R-:W-:Y:S02]  /*a810*/  @!P5 IMAD.MOV.U32 R32, RZ, RZ, R39 ;  /* 0x000000ffff20d224 */ /* 0x004fe400078e0027 */
[----:B------:R-:W-:Y:S02]  /*a820*/  @!P5 IMAD.MOV.U32 R33, RZ, RZ, R36 ;  /* 0x000000ffff21d224 */ /* 0x000fe400078e0024 */
[----:B------:R-:W-:-:S05]  /*a830*/  @!P5 IMAD.WIDE R32, R11, 0x2, R32 ;  /* 0x000000020b20d825 */ /* 0x000fca00078e0220 */
[----:B---3--:R2:W-:Y:S01]  /*a840*/  @!P5 ST.E.128 desc[UR48][R32.64], R12 ;  /* 0x0000000c2000d985 */ /* 0x0085e2000c101d30 */
[----:B------:R-:W-:-:S13]  /*a850*/  ISETP.GE.AND P5, PT, R192, UR4, PT ;  /* 0x00000004c0007c0c */ /* 0x000fda000bfa6270 */
[----:B------:R-:W3:Y:S01]  /*a860*/  @!P5 LDS.128 R12, [R27+0x21000] ;  /* 0x021000001b0cd984 */ /* 0x000ee20000000c00 */
[----:B------:R-:W-:Y:S02]  /*a870*/  @!P5 IMAD.SHL.U32 R11, R198, 0x8, RZ ;  /* 0x00000008c60bd824 */ /* 0x000fe400078e00ff */
[----:B--2---:R-:W-:Y:S02]  /*a880*/  @!P5 IMAD.MOV.U32 R32, RZ, RZ, R39 ;  /* 0x000000ffff20d224 */ /* 0x004fe400078e0027 */
[----:B------:R-:W-:Y:S02]  /*a890*/  @!P5 IMAD.MOV.U32 R33, RZ, RZ, R36 ;  /* 0x000000ffff21d224 */ /* 0x000fe400078e0024 */
[----:B------:R-:W-:-:S05]  /*a8a0*/  @!P5 IMAD.WIDE R32, R11, 0x2, R32 ;  /* 0x000000020b20d825 */ /* 0x000fca00078e0220 */
[----:B---3--:R2:W-:Y:S01]  /*a8b0*/  @!P5 ST.E.128 desc[UR48][R32.64], R12 ;  /* 0x0000000c2000d985 */ /* 0x0085e2000c101d30 */
[----:B------:R-:W-:-:S03]  /*a8c0*/  ISETP.GE.AND P5, PT, R23, UR4, PT ;  /* 0x0000000417007c0c */ /* 0x000fc6000bfa6270 */
[----:B------:R-:W3:Y:S10]  /*a8d0*/  @!P4 LDS.128 R12, [R80+0x21000] ;  /* 0x02100000500cc984 */ /* 0x000ef40000000c00 */
[----:B--2---:R-:W-:-:S04]  /*a8e0*/  @!P5 LEA R32, P6, R23, R39, 0x1 ;  /* 0x000000271720d211 */ /* 0x004fc800078c08ff */
[----:B------:R-:W-:Y:S01]  /*a8f0*/  @!P5 LEA.HI.X R33, R23, R36, R199, 0x1, P6 ;  /* 0x000000241721d211 */ /* 0x000fe200030f0cc7 */
[----:B---3--:R-:W-:Y:S04]  /*a900*/  @!P4 ST.E.128 desc[UR48][R30.64], R12 ;  /* 0x0000000c1e00c985 */ /* 0x008fe8000c101d30 */
[----:B------:R-:W2:Y:S04]  /*a910*/  @!P3 LDS.128 R12, [R27+0x24000] ;  /* 0x024000001b0cb984 */ /* 0x000ea80000000c00 */
[----:B--2---:R-:W-:Y:S04]  /*a920*/  @!P3 ST.E.128 desc[UR48][R28.64], R12 ;  /* 0x0000000c1c00b985 */ /* 0x004fe8000c101d30 */
[----:B------:R-:W2:Y:S04]  /*a930*/  @!P5 LDS.128 R12, [R80+0x24000] ;  /* 0x02400000500cd984 */ /* 0x000ea80000000c00 */
[----:B--2---:R4:W-:Y:S02]  /*a940*/  @!P5 ST.E.128 desc[UR48][R32.64], R12 ;  /* 0x0000000c2000d985 */ /* 0x0049e4000c101d30 */
.L_x_3823:
[----:B------:R-:W-:Y:S05]  /*a950*/  BSYNC B1 ;  /* 0x0000000000017941 */ /* 0x000fea0003800000 */
.L_x_3822:
[----:B------:R-:W-:-:S03]  /*a960*/  UMOV UR4, 0xffffffff ;  /* 0xffffffff00047882 */ /* 0x000fc60000000000 */
[----:B------:R-:W-:Y:S05]  /*a970*/  BRA.DIV UR4, `(.L_x_3824) ;  /* 0x0000019204047947 */ /* 0x000fea000b800000 */
[----:B--2---:R2:W0:Y:S04]  /*a980*/  SHFL.IDX PT, R36, R35, 0x1, 0x1c1f ;  /* 0x003c1f0023247f89 */ /* 0x00442800000e0000 */
[----:B---3--:R2:W3:Y:S02]  /*a990*/  SHFL.IDX PT, R39, R34, 0x1, 0x1c1f ;  /* 0x003c1f0022277f89 */ /* 0x0084e400000e0000 */
.L_x_4090:
[----:B------:R-:W-:-:S13]  /*a9a0*/  ISETP.GE.AND P3, PT, R37, 0x41, PT ;  /* 0x000000412500780c */ /* 0x000fda0003f66270 */
[----:B------:R-:W-:Y:S05]  /*a9b0*/  @!P3 BRA `(.L_x_3764) ;  /* 0x00000000008cb947 */ /* 0x000fea0003800000 */
[----:B------:R-:W-:Y:S02]  /*a9c0*/  ULDC UR4, c[0x0][0x2f4] ;  /* 0x0000bd0000047ab9 */ /* 0x000fe40000000800 */
[----:B------:R-:W-:Y:S02]  /*a9d0*/  ISETP.GE.AND P5, PT, R16, UR4, PT ;  /* 0x0000000410007c0c */ /* 0x000fe4000bfa6270 */
[----:B------:R-:W-:-:S11]  /*a9e0*/  ISETP.GE.AND P4, PT, R22, UR4, PT ;  /* 0x0000000416007c0c */ /* 0x000fd6000bf86270 */
[----:B----4-:R-:W4:Y:S01]  /*a9f0*/  @!P5 LDS.128 R12, [R27+0x20000] ;  /* 0x020000001b0cd984 */ /* 0x010f220000000c00 */
[----:B---3--:R-:W-:-:S04]  /*aa00*/  @!P5 LEA R32, P3, R16, R39, 0x1 ;  /* 0x000000271020d211 */ /* 0x008fc800078608ff */
[----:B0-----:R-:W-:Y:S02]  /*aa10*/  @!P5 LEA.HI.X R33, R16, R36, R17, 0x1, P3 ;  /* 0x000000241021d211 */ /* 0x001fe400018f0c11 */
        /* <DEDUP_REMOVED lines=9> */
[----:B0-----:R-:W-:Y:S02]  /*aab0*/  @!P5 IMAD.MOV.U32 R32, RZ, RZ, R39 ;  /* 0x000000ffff20d224 */ /* 0x001fe400078e0027 */
[----:B------:R-:W-:Y:S02]  /*aac0*/  @!P5 IMAD.MOV.U32 R33, RZ, RZ, R36 ;  /* 0x000000ffff21d224 */ /* 0x000fe400078e0024 */
[----:B------:R-:W-:-:S05]  /*aad0*/  @!P5 IMAD.WIDE R32, R11, 0x2, R32 ;  /* 0x000000020b20d825 */ /* 0x000fca00078e0220 */
[----:B---3--:R0:W-:Y:S01]  /*aae0*/  @!P5 ST.E.128 desc[UR48][R32.64], R12 ;  /* 0x0000000c2000d985 */ /* 0x0081e2000c101d30 */
[----:B------:R-:W-:-:S13]  /*aaf0*/  ISETP.GE.AND P5, PT, R192, UR4, PT ;  /* 0x00000004c0007c0c */ /* 0x000fda000bfa6270 */
[----:B------:R-:W3:Y:S01]  /*ab00*/  @!P5 LDS.128 R12, [R27+0x23000] ;  /* 0x023000001b0cd984 */ /* 0x000ee20000000c00 */
[----:B------:R-:W-:Y:S01]  /*ab10*/  @!P5 IMAD.SHL.U32 R11, R198, 0x8, RZ ;  /* 0x00000008c60bd824 */ /* 0x000fe200078e00ff */
[----:B0-----:R-:W-:Y:S01]  /*ab20*/  @!P5 MOV R32, R39 ;  /* 0x000000270020d202 */ /* 0x001fe20000000f00 */
[----:B------:R-:W-:-:S04]  /*ab30*/  @!P5 IMAD.MOV.U32 R33, RZ, RZ, R36 ;  /* 0x000000ffff21d224 */ /* 0x000fc800078e0024 */
[----:B------:R-:W-:-:S05]  /*ab40*/  @!P5 IMAD.WIDE R32, R11, 0x2, R32 ;  /* 0x000000020b20d825 */ /* 0x000fca00078e0220 */
[----:B---3--:R0:W-:Y:S01]  /*ab50*/  @!P5 ST.E.128 desc[UR48][R32.64], R12 ;  /* 0x0000000c2000d985 */ /* 0x0081e2000c101d30 */
[----:B------:R-:W-:-:S03]  /*ab60*/  ISETP.GE.AND P5, PT, R23, UR4, PT ;  /* 0x0000000417007c0c */ /* 0x000fc6000bfa6270 */
[----:B------:R-:W3:Y:S10]  /*ab70*/  @!P4 LDS.128 R12, [R80+0x23000] ;  /* 0x02300000500cc984 */ /* 0x000ef40000000c00 */
[----:B0-----:R-:W-:-:S04]  /*ab80*/  @!P5 LEA R32, P6, R23, R39, 0x1 ;  /* 0x000000271720d211 */ /* 0x001fc800078c08ff */
[----:B------:R-:W-:Y:S01]  /*ab90*/  @!P5 LEA.HI.X R33, R23, R36, R199, 0x1, P6 ;  /* 0x000000241721d211 */ /* 0x000fe200030f0cc7 */
[----:B---3--:R-:W-:Y:S04]  /*aba0*/  @!P4 ST.E.128 desc[UR48][R30.64], R12 ;  /* 0x0000000c1e00c985 */ /* 0x008fe8000c101d30 */
[----:B------:R-:W0:Y:S04]  /*abb0*/  @!P3 LDS.128 R12, [R27+0x26000] ;  /* 0x026000001b0cb984 */ /* 0x000e280000000c00 */
[----:B0-----:R-:W-:Y:S04]  /*abc0*/  @!P3 ST.E.128 desc[UR48][R28.64], R12 ;  /* 0x0000000c1c00b985 */ /* 0x001fe8000c101d30 */
[----:B------:R-:W0:Y:S04]  /*abd0*/  @!P5 LDS.128 R12, [R80+0x26000] ;  /* 0x02600000500cd984 */ /* 0x000e280000000c00 */
[----:B0-----:R0:W-:Y:S02]  /*abe0*/  @!P5 ST.E.128 desc[UR48][R32.64], R12 ;  /* 0x0000000c2000d985 */ /* 0x0011e4000c101d30 */
.L_x_3764:
[----:B------:R-:W-:Y:S05]  /*abf0*/  BSYNC B0 ;  /* 0x0000000000007941 */ /* 0x000fea0003800000 */
.L_x_3728:
[----:B0--3--:R-:W0:Y:S01]  /*ac00*/  S2R R11, SR_TID.X ;  /* 0x00000000000b7919 */ /* 0x009e220000002100 */
[----:B------:R-:W-:Y:S01]  /*ac10*/  @!PT LDS RZ, [RZ] ;  /* 0x00000000fffff984 */ /* 0x000fe20000000800 */
[----:B------:R-:W-:Y:S01]  /*ac20*/  @!PT LDS RZ, [RZ] ;  /* 0x00000000fffff984 */ /* 0x000fe20000000800 */
[----:B------:R-:W-:Y:S01]  /*ac30*/  @!PT LDS RZ, [RZ] ;  /* 0x00000000fffff984 */ /* 0x000fe20000000800 */
[----:B------:R-:W-:Y:S01]  /*ac40*/  @!PT LDS RZ, [RZ] ;  /* 0x00000000fffff984 */ /* 0x000fe20000000800 */
[----:B------:R3:W-:Y:S06]  /*ac50*/  MEMBAR.ALL.CTA ;  /* 0x0000000000007992 */ /* 0x0007ec0000008000 */
[----:B---3--:R-:W3:Y:S01]  /*ac60*/  FENCE.VIEW.ASYNC.S ;  /* 0x00000000000073c6 */ /* 0x008ee20000000000 */
[----:B------:R-:W-:Y:S05]  /*ac70*/  WARPSYNC.ALL ;  /* 0x0000000000007948 */ /* 0x000fea0003800000 */
[----:B------:R-:W-:Y:S01]  /*ac80*/  BSSY B0, `(.L_x_3825) ;  /* 0x0000009000007945 */ /* 0x000fe20003800000 */
[----:B0-----:R-:W-:Y:S01]  /*ac90*/  LOP3.LUT R11, R11, 0x7f, RZ, 0xc0, !PT ;  /* 0x0000007f0b0b7812 */ /* 0x001fe200078ec0ff */
[----:B---3--:R0:W-:Y:S03]  /*aca0*/  BAR.SYNC.DEFER_BLOCKING R162, 0x80 ;  /* 0x000200a20000751d */ /* 0x0081e60000010000 */
[----:B------:R-:W-:-:S13]  /*acb0*/  ISETP.NE.AND P3, PT, R11, RZ, PT ;  /* 0x000000ff0b00720c */ /* 0x000fda0003f65270 */
[----:B------:R-:W-:-:S05]  /*acc0*/  @!P3 VIADD R11, R84, 0x308a0 ;  /* 0x000308a0540bb836 */ /* 0x000fca0000000000 */
[----:B------:R-:W-:-:S04]  /*acd0*/  @!P3 PRMT R11, RZ, 0x654, R11 ;  /* 0x00000654ff0bb816 */ /* 0x000fc8000000000b */
[----:B------:R0:W-:Y:S01]  /*ace0*/  @!P3 SYNCS.ARRIVE.TRANS64.RED.A1T0 RZ, [R11+URZ], RZ ;  /* 0x000000ff0bffb9a7 */ /* 0x0001e2000810043f */
[----:B------:R-:W-:Y:S05]  /*acf0*/  @!P2 BRA `(.L_x_3826) ;  /* 0x000000000004a947 */ /* 0x000fea0003800000 */
[----:B------:R-:W-:Y:S01]  /*ad00*/  BPT.TRAP 0x1 ;  /* 0x000000040000795c */ /* 0x000fe20000300000 */
.L_x_3826:
[----:B------:R-:W-:Y:S05]  /*ad10*/  BSYNC B0 ;  /* 0x0000000000007941 */ /* 0x000fea0003800000 */
.L_x_3825:
[----:B------:R-:W3:Y:S01]  /*ad20*/  SYNCS.PHASECHK.TRANS64.TRYWAIT P2, [R84+URZ+0x308b0], R85 ;  /* 0x0308b055540075a7 */ /* 0x000ee2000804017f */
[----:B------:R-:W-:Y:S01]  /*ad30*/  ULDC UR50, c[0x0][0x2f4] ;  /* 0x0000bd0000327ab9 */ /* 0x000fe20000000800 */
[----:B------:R-:W-:Y:S04]  /*ad40*/  BSSY B0, `(.L_x_3827) ;  /* 0x0000002000007945 */ /* 0x000fe80003800000 */
[----:B---3--:R-:W-:Y:S05]  /*ad50*/  @!P2 BRA `(.L_x_3828) ;  /* 0x0000018c0058a947 */ /* 0x008fea0003800000 */
.L_x_4091:
[----:B------:R-:W-:Y:S05]  /*ad60*/  BSYNC B0 ;  /* 0x0000000000007941 */ /* 0x000fea0003800000 */
.L_x_3827:
[----:B------:R-:W-:Y:S01]  /*ad70*/  ULDC.64 UR4, c[0x0][0x328] ;  /* 0x0000ca0000047ab9 */ /* 0x000fe20000000a00 */
[----:B------:R-:W-:Y:S01]  /*ad80*/  ULDC.64 UR6, c[0x0][0x318] ;  /* 0x0000c60000067ab9 */ /* 0x000fe20000000a00 */
[----:B------:R-:W-:Y:S01]  /*ad90*/  IMAD R81, R81, UR4, RZ ;  /* 0x0000000451517c24 */ /* 0x000fe2000f8e02ff */
[----:B------:R-:W-:Y:S01]  /*ada0*/  BSSY B0, `(.L_x_3829) ;  /* 0x0000033000007945 */ /* 0x000fe20003800000 */
[----:B-12-4-:R-:W-:-:S04]  /*adb0*/  IMAD.WIDE.U32 R12, R26, UR4, RZ ;  /* 0x000000041a0c7c25 */ /* 0x016fc8000f8e00ff */
[----:B------:R-:W-:Y:S01]  /*adc0*/  IMAD R81, R26, UR5, R81 ;  /* 0x000000051a517c24 */ /* 0x000fe2000f8e0251 */
[----:B------:R-:W-:Y:S01]  /*add0*/  ULDC.64 UR4, c[0x0][0x338] ;  /* 0x0000ce0000047ab9 */ /* 0x000fe20000000a00 */
[----:B------:R-:W-:Y:S02]  /*ade0*/  IMAD.IADD R83, R83, 0x1, -R202 ;  /* 0x0000000153537824 */ /* 0x000fe400078e0aca */
[----:B------:R-:W-:Y:S02]  /*adf0*/  IMAD R82, R82, UR4, RZ ;  /* 0x0000000452527c24 */ /* 0x000fe4000f8e02ff */
[----:B------:R-:W-:Y:S02]  /*ae00*/  IMAD.IADD R13, R13, 0x1, R81 ;  /* 0x000000010d0d7824 */ /* 0x000fe400078e0251 */
[C---:B0-----:R-:W-:Y:S02]  /*ae10*/  IMAD R11, R21.reuse, UR5, R82 ;  /* 0x00000005150b7c24 */ /* 0x041fe4000f8e0252 */
[----:B------:R-:W-:Y:S01]  /*ae20*/  IMAD.WIDE.U32 R12, R21, UR4, R12 ;  /* 0x00000004150c7c25 */ /* 0x000fe2000f8e000c */
[----:B------:R-:W-:-:S03]  /*ae30*/  ULDC.64 UR4, c[0x0][0x330] ;  /* 0x0000cc0000047ab9 */ /* 0x000fc60000000a00 */
[----:B------:R-:W-:Y:S02]  /*ae40*/  IMAD.IADD R13, R13, 0x1, R11 ;  /* 0x000000010d0d7824 */ /* 0x000fe400078e020b */
[----:B------:R-:W-:-:S04]  /*ae50*/  IMAD.WIDE.U32 R12, R196, UR4, R12 ;  /* 0x00000004c40c7c25 */ /* 0x000fc8000f8e000c */
[----:B------:R-:W-:Y:S01]  /*ae60*/  IMAD R11, R196, UR5, R13 ;  /* 0x00000005c40b7c24 */ /* 0x000fe2000f8e020d */
[----:B------:R-:W-:-:S04]  /*ae70*/  LEA R21, P2, R12, UR6, 0x1 ;  /* 0x000000060c157c11 */ /* 0x000fc8000f8408ff */
[----:B------:R-:W-:Y:S01]  /*ae80*/  LEA.HI.X R11, R12, UR7, R11, 0x1, P2 ;  /* 0x000000070c0b7c11 */ /* 0x000fe200090f0c0b */
[----:B------:R0:W1:Y:S01]  /*ae90*/  SHFL.IDX PT, R32, R21, RZ, 0x1c1f ;  /* 0x001c1fff15207589 */ /* 0x00006200000e0000 */
[----:B------:R-:W-:-:S03]  /*aea0*/  ISETP.GE.AND P2, PT, R83, 0x1, PT ;  /* 0x000000015300780c */ /* 0x000fc60003f46270 */
[----:B------:R0:W2:Y:S10]  /*aeb0*/  SHFL.IDX PT, R33, R11, RZ, 0x1c1f ;  /* 0x001c1fff0b217589 */ /* 0x0000b400000e0000 */
[----:B0-----:R-:W-:Y:S05]  /*aec0*/  @!P2 BRA `(.L_x_3830) ;  /* 0x000000000080a947 */ /* 0x001fea0003800000 */
[----:B------:R-:W-:Y:S02]  /*aed0*/  ISETP.GE.AND P5, PT, R16, UR50, PT ;  /* 0x0000003210007c0c */ /* 0x000fe4000bfa6270 */
[----:B------:R-:W-:-:S11]  /*aee0*/  ISETP.GE.AND P4, PT, R22, UR50, PT ;  /* 0x0000003216007c0c */ /* 0x000fd6000bf86270 */
[----:B------:R-:W0:Y:S01]  /*aef0*/  @!P5 LDS.128 R12, [R27] ;  /* 0x000000001b0cd984 */ /* 0x000e220000000c00 */
[----:B-1----:R-:W-:-:S04]  /*af00*/  @!P5 LEA R34, P2, R16, R32, 0x1 ;  /* 0x000000201022d211 */ /* 0x002fc800078408ff */
[----:B--2---:R-:W-:Y:S02]  /*af10*/  @!P5 LEA.HI.X R35, R16, R33, R17, 0x1, P2 ;  /* 0x000000211023d211 */ /* 0x004fe400010f0c11 */
[----:B------:R-:W-:-:S04]  /*af20*/  @!P4 LEA R30, P2, R22, R32, 0x1 ;  /* 0x00000020161ec211 */ /* 0x000fc800078408ff */
[----:B------:R-:W-:Y:S02]  /*af30*/  @!P4 LEA.HI.X R31, R22, R33, R201, 0x1, P2 ;  /* 0x00000021161fc211 */ /* 0x000fe400010f0cc9 */
[----:B------:R-:W-:-:S13]  /*af40*/  ISETP.GE.AND P2, PT, R19, UR50, PT ;  /* 0x0000003213007c0c */ /* 0x000fda000bf46270 */
[----:B------:R-:W-:-:S04]  /*af50*/  @!P2 LEA R28, P6, R19, R32, 0x1 ;  /* 0x00000020131ca211 */ /* 0x000fc800078c08ff */
[----:B------:R-:W-:Y:S01]  /*af60*/  @!P2 LEA.HI.X R29, R19, R33, R200, 0x1, P6 ;  /* 0x00000021131da211 */ /* 0x000fe200030f0cc8 */
[----:B0-----:R0:W-:Y:S01]  /*af70*/  @!P5 ST.E.128 desc[UR48][R34.64], R12 ;  /* 0x0000000c2200d985 */ /* 0x0011e2000c101d30 */
[----:B------:R-:W-:-:S13]  /*af80*/  ISETP.GE.AND P5, PT, R193, UR50, PT ;  /* 0x00000032c1007c0c */ /* 0x000fda000bfa6270 */
[----:B------:R-:W1:Y:S01]  /*af90*/  @!P5 LDS.128 R12, [R80] ;  /* 0x00000000500cd984 */ /* 0x000e620000000c00 */
[----:B------:R-:W-:-:S04]  /*afa0*/  @!P5 IMAD.SHL.U32 R37, R197, 0x8, RZ ;  /* 0x00000008c525d824 */ /* 0x000fc800078e00ff */
[----:B0-----:R-:W-:-:S05]  /*afb0*/  @!P5 IMAD.WIDE R34, R37, 0x2, R32 ;  /* 0x000000022522d825 */ /* 0x001fca00078e0220 */
[----:B-1----:R0:W-:Y:S01]  /*afc0*/  @!P5 ST.E.128 desc[UR48][R34.64], R12 ;  /* 0x0000000c2200d985 */ /* 0x0021e2000c101d30 */
[----:B------:R-:W-:-:S13]  /*afd0*/  ISETP.GE.AND P5, PT, R192, UR50, PT ;  /* 0x00000032c0007c0c */ /* 0x000fda000bfa6270 */
[----:B------:R-:W1:Y:S01]  /*afe0*/  @!P5 LDS.128 R12, [R27+0x3000] ;  /* 0x003000001b0cd984 */ /* 0x000e620000000c00 */
[----:B------:R-:W-:Y:S02]  /*aff0*/  @!P5 IMAD.SHL.U32 R37, R198, 0x8, RZ ;  /* 0x00000008c625d824 */ /* 0x000fe400078e00ff */
[----:B0-----:R-:W-:Y:S02]  /*b000*/  @!P5 IMAD.MOV.U32 R34, RZ, RZ, R32 ;  /* 0x000000ffff22d224 */ /* 0x001fe400078e0020 */
[----:B------:R-:W-:Y:S02]  /*b010*/  @!P5 IMAD.MOV.U32 R35, RZ, RZ, R33 ;  /* 0x000000ffff23d224 */ /* 0x000fe400078e0021 */
[----:B------:R-:W-:-:S05]  /*b020*/  @!P5 IMAD.WIDE R34, R37, 0x2, R34 ;  /* 0x000000022522d825 */ /* 0x000fca00078e0222 */
[----:B-1----:R-:W-:Y:S01]  /*b030*/  @!P5 ST.E.128 desc[UR48][R34.64], R12 ;  /* 0x0000000c2200d985 */ /* 0x002fe2000c101d30 */
[----:B------:R-:W-:-:S03]  /*b040*/  ISETP.GE.AND P5, PT, R23, UR50, PT ;  /* 0x0000003217007c0c */ /* 0x000fc6000bfa6270 */
[----:B------:R-:W0:Y:S10]  /*b050*/  @!P4 LDS.128 R12, [R80+0x3000] ;  /* 0x00300000500cc984 */ /* 0x000e340000000c00 */
[----:B------:R-:W-:-:S04]  /*b060*/  @!P5 LEA R32, P6, R23, R32, 0x1 ;  /* 0x000000201720d211 */ /* 0x000fc800078c08ff */
[----:B------:R-:W-:Y:S01]  /*b070*/  @!P5 LEA.HI.X R33, R23, R33, R199, 0x1, P6 ;  /* 0x000000211721d211 */ /* 0x000fe200030f0cc7 */
[----:B0-----:R-:W-:Y:S04]  /*b080*/  @!P4 ST.E.128 desc[UR48][R30.64], R12 ;  /* 0x0000000c1e00c985 */ /* 0x001fe8000c101d30 */
[----:B------:R-:W0:Y:S04]  /*b090*/  @!P2 LDS.128 R12, [R27+0x6000] ;  /* 0x006000001b0ca984 */ /* 0x000e280000000c00 */
[----:B0-----:R-:W-:Y:S04]  /*b0a0*/  @!P2 ST.E.128 desc[UR48][R28.64], R12 ;  /* 0x0000000c1c00a985 */ /* 0x001fe8000c101d30 */
[----:B------:R-:W0:Y:S04]  /*b0b0*/  @!P5 LDS.128 R12, [R80+0x6000] ;  /* 0x00600000500cd984 */ /* 0x000e280000000c00 */
[----:B0-----:R0:W-:Y:S02]  /*b0c0*/  @!P5 ST.E.128 desc[UR48][R32.64], R12 ;  /* 0x0000000c2000d985 */ /* 0x0011e4000c101d30 */
.L_x_3830:
[----:B------:R-:W-:Y:S05]  /*b0d0*/  BSYNC B0 ;  /* 0x0000000000007941 */ /* 0x000fea0003800000 */
.L_x_3829:
[----:B------:R-:W-:Y:S01]  /*b0e0*/  ISETP.GE.AND P2, PT, R83, 0x41, PT ;  /* 0x000000415300780c */ /* 0x000fe20003f46270 */
[----:B0-2---:R0:W2:Y:S01]  /*b0f0*/  SHFL.IDX PT, R33, R11, 0x1, 0x1c1f ;  /* 0x003c1f000b217f89 */ /* 0x0050a200000e0000 */
[----:B------:R-:W-:Y:S03]  /*b100*/  BSSY B0, `(.L_x_3831) ;  /* 0x0000023000007945 */ /* 0x000fe60003800000 */
[----:B-1----:R0:W1:Y:S08]  /*b110*/  SHFL.IDX PT, R32, R21, 0x1, 0x1c1f ;  /* 0x003c1f0015207f89 */ /* 0x00207000000e0000 */
[----:B0-----:R-:W-:Y:S05]  /*b120*/  @!P2 BRA `(.L_x_3832) ;  /* 0x000000000080a947 */ /* 0x001fea0003800000 */
[----:B------:R-:W-:Y:S02]  /*b130*/  ISETP.GE.AND P5, PT, R16, UR50, PT ;  /* 0x0000003210007c0c */ /* 0x000fe4000bfa6270 */
[----:B------:R-:W-:-:S11]  /*b140*/  ISETP.GE.AND P4, PT, R22, UR50, PT ;  /* 0x0000003216007c0c */ /* 0x000fd6000bf86270 */
[----:B------:R-:W0:Y:S01]  /*b150*/  @!P5 LDS.128 R12, [R27+0x2000] ;  /* 0x002000001b0cd984 */ /* 0x000e220000000c00 */
        /* <DEDUP_REMOVED lines=9> */
[----:B------:R-:W1:Y:S01]  /*b1f0*/  @!P5 LDS.128 R12, [R80+0x2000] ;  /* 0x00200000500cd984 */ /* 0x000e620000000c00 */
        /* <DEDUP_REMOVED lines=19> */
.L_x_3832:
[----:B------:R-:W-:Y:S05]  /*b330*/  BSYNC B0 ;  /* 0x0000000000007941 */ /* 0x000fea0003800000 */
.L_x_3831:
[----:B------:R-:W4:Y:S01]  /*b340*/  LDL R11, [R1] ;  /* 0x00000000010b7983 */ /* 0x000f220000100800 */
[----:B------:R-:W-:Y:S02]  /*b350*/  VIADD R18, R18, 0x1 ;  /* 0x0000000112127836 */ /* 0x000fe40000000000 */
[----:B---3--:R-:W-:Y:S01]  /*b360*/  @!P3 VIADD R84, R84, 0x308c0 ;  /* 0x000308c05454b836 */ /* 0x008fe20000000000 */
[----:B------:R-:W-:Y:S01]  /*b370*/  @!PT LDS RZ, [RZ] ;  /* 0x00000000fffff984 */ /* 0x000fe20000000800 */
[----:B------:R-:W-:Y:S01]  /*b380*/  @!PT LDS RZ, [RZ] ;  /* 0x00000000fffff984 */ /* 0x000fe20000000800 */
[----:B------:R-:W-:Y:S01]  /*b390*/  @!PT LDS RZ, [RZ] ;  /* 0x00000000fffff984 */ /* 0x000fe20000000800 */
[----:B------:R-:W-:Y:S01]  /*b3a0*/  @!PT LDS RZ, [RZ] ;  /* 0x00000000fffff984 */ /* 0x000fe20000000800 */
[----:B------:R3:W-:Y:S06]  /*b3b0*/  MEMBAR.ALL.CTA ;  /* 0x0000000000007992 */ /* 0x0007ec0000008000 */
[----:B---3--:R-:W3:Y:S02]  /*b3c0*/  FENCE.VIEW.ASYNC.S ;  /* 0x00000000000073c6 */ /* 0x008ee40000000000 */
[----:B---3--:R3:W-:Y:S01]  /*b3d0*/  BAR.SYNC.DEFER_BLOCKING R162, 0x80 ;  /* 0x000200a20000751d */ /* 0x0087e20000010000 */
[----:B------:R-:W-:-:S02]  /*b3e0*/  ISETP.NE.AND P2, PT, R18, 0x2, PT ;  /* 0x000000021200780c */ /* 0x000fc40003f45270 */
[----:B------:R-:W-:Y:S02]  /*b3f0*/  @!P3 PRMT R84, RZ, 0x654, R84 ;  /* 0x00000654ff54b816 */ /* 0x000fe40000000054 */
[----:B------:R-:W-:Y:S02]  /*b400*/  SEL R12, RZ, 0x1, P2 ;  /* 0x00000001ff0c7807 */ /* 0x000fe40001000000 */
[----:B------:R-:W-:Y:S02]  /*b410*/  SEL R18, R18, RZ, P2 ;  /* 0x000000ff12127207 */ /* 0x000fe40001000000 */
[----:B------:R-:W-:Y:S02]  /*b420*/  PLOP3.LUT P2, PT, PT, PT, PT, 0x8, 0x0 ;  /* 0x000000000000781c */ /* 0x000fe40003f4e170 */
[----:B------:R-:W-:Y:S01]  /*b430*/  LOP3.LUT R203, R203, R12, RZ, 0x3c, !PT ;  /* 0x0000000ccbcb7212 */ /* 0x000fe200078e3cff */
[----:B------:R3:W-:Y:S01]  /*b440*/  @!P3 SYNCS.ARRIVE.TRANS64.RED.A1T0 RZ, [R84+URZ], RZ ;  /* 0x000000ff54ffb9a7 */ /* 0x0007e2000810043f */
[----:B----4-:R-:W-:-:S13]  /*b450*/  LOP3.LUT P4, RZ, R11, 0x2, RZ, 0xc0, !PT ;  /* 0x000000020bff7812 */ /* 0x010fda000788c0ff */
[----:B---3--:R-:W-:Y:S05]  /*b460*/  @P4 BRA `(.L_x_3833) ;  /* 0xffffff7400b84947 */ /* 0x008fea000383ffff */
.L_x_3723:
[----:B------:R-:W-:Y:S01]  /*b470*/  BSSY B0, `(.L_x_3834) ;  /* 0x0000005000007945 */ /* 0x000fe20003800000 */
[----:B------:R-:W-:-:S03]  /*b480*/  IMAD.MOV.U32 R3, RZ, RZ, RZ ;  /* 0x000000ffff037224 */ /* 0x000fc600078e00ff */
[----:B------:R-:W-:Y:S05]  /*b490*/  @P2 BRA `(.L_x_3835) ;  /* 0x0000000000082947 */ /* 0x000fea0003800000 */
[----:B------:R-:W3:Y:S02]  /*b4a0*/  FENCE.VIEW.ASYNC.G ;  /* 0x00000000000073c6 */ /* 0x000ee40000000100 */
[----:B---3--:R-:W-:Y:S06]  /*b4b0*/  BAR.ARV 0xc, 0x180 ;  /* 0x0306000000007b1d */ /* 0x008fec0000002000 */
.L_x_3835:
[----:B------:R-:W-:Y:S05]  /*b4c0*/  BSYNC B0 ;  /* 0x0000000000007941 */ /* 0x000fea0003800000 */
.L_x_3834:
[----:B------:R-:W3:Y:S01]  /*b4d0*/  LDL R0, [R1] ;  /* 0x0000000001007983 */ /* 0x000ee20000100800 */
[----:B------:R-:W-:Y:S01]  /*b4e0*/  BSSY B0, `(.L_x_3836) ;  /* 0x0000020000007945 */ /* 0x000fe20003800000 */
[----:B---3--:R-:W-:-:S13]  /*b4f0*/  LOP3.LUT P0, RZ, R0, 0x8, RZ, 0xc0, !PT ;  /* 0x0000000800ff7812 */ /* 0x008fda000780c0ff */
        /* <DEDUP_REMOVED lines=12> */
[----:B0-----:R-:W-:Y:S01]  /*b5c0*/  IADD3 R4, R3, 0xffffffe, RZ ;  /* 0x0ffffffe03047810 */ /* 0x001fe20007ffe0ff */
[----:B------:R-:W-:-:S05]  /*b5d0*/  IMAD.MOV R3, RZ, RZ, -R10 ;  /* 0x000000ffff037224 */ /* 0x000fca00078e0a0a */
[----:B------:R0:W3:Y:S02]  /*b5e0*/  F2I.FTZ.U32.TRUNC.NTZ R5, R4 ;  /* 0x0000000400057305 */ /* 0x0000e4000021f000 */
[----:B0-----:R-:W-:Y:S02]  /*b5f0*/  IMAD.MOV.U32 R4, RZ, RZ, RZ ;  /* 0x000000ffff047224 */ /* 0x001fe400078e00ff */
[----:B---3--:R-:W-:-:S04]  /*b600*/  IMAD.MOV R7, RZ, RZ, -R5 ;  /* 0x000000ffff077224 */ /* 0x008fc800078e0a05 */
[----:B------:R-:W-:-:S04]  /*b610*/  IMAD R7, R7, R6, RZ ;  /* 0x0000000607077224 */ /* 0x000fc800078e02ff */
[----:B------:R-:W-:-:S06]  /*b620*/  IMAD.HI.U32 R5, R5, R7, R4 ;  /* 0x0000000705057227 */ /* 0x000fcc00078e0004 */
        /* <DEDUP_REMOVED lines=11> */
.L_x_3837:
[----:B------:R-:W-:Y:S05]  /*b6e0*/  BSYNC B0 ;  /* 0x0000000000007941 */ /* 0x000fea0003800000 */
.L_x_3836:
[----:B------:R-:W3:Y:S01]  /*b6f0*/  LDL R0, [R1+0x44] ;  /* 0x0000440001007983 */ /* 0x000ee20000100800 */
[----:B------:R-:W-:Y:S01]  /*b700*/  PLOP3.LUT P0, PT, PT, PT, PT, 0x80, 0x0 ;  /* 0x000000000000781c */ /* 0x000fe20003f0f070 */
        /* <DEDUP_REMOVED lines=30> */
[----:B-12---:R-:W-:Y:S02]  /*b8f0*/  CS2R R32, SRZ ;  /* 0x0000000000207805 */ /* 0x006fe4000001ff00 */
        /* <DEDUP_REMOVED lines=18> */
[----:B---3--:R-:W-:-:S05]  /*ba20*/  IMAD R222, R0, R3, RZ ;  /* 0x0000000300de7224 */ /* 0x008fca00078e02ff */
[----:B------:R-:W-:Y:S01]  /*ba30*/  VIADDMNMX R116, R222, R3, R136, PT ;  /* 0x00000003de747246 */ /* 0x000fe20003800188 */
[----:B------:R-:W-:-:S03]  /*ba40*/  IMAD.MOV.U32 R3, RZ, RZ, RZ ;  /* 0x000000ffff037224 */ /* 0x000fc600078e00ff */
[----:B------:R-:W-:-:S13]  /*ba50*/  ISETP.GT.AND P1, PT, R116, R222, PT ;  /* 0x000000de7400720c */ /* 0x000fda0003f24270 */
[----:B------:R-:W-:Y:S05]  /*ba60*/  @!P1 BRA `(.L_x_3838) ;  /* 0x000000c800049947 */ /* 0x000fea0003800000 */
[----:B------:R-:W2:Y:S01]  /*ba70*/  LDL R56, [R1+0x4] ;  /* 0x0000040001387983 */ /* 0x000ea20000100800 */
[----:B------:R-:W0:Y:S02]  /*ba80*/  S2R R37, SR_TID.X ;  /* 0x0000000000257919 */ /* 0x000e240000002100 */
[----:B0-----:R-:W-:-:S05]  /*ba90*/  VIADD R37, R37, 0xffffff80 ;  /* 0xffffff8025257836 */ /* 0x001fca0000000000 */
[----:B------:R-:W-:-:S04]  /*baa0*/  SHF.R.S32.HI R42, RZ, 0x1f, R37 ;  /* 0x0000001fff2a7819 */ /* 0x000fc80000011425 */
[----:B------:R-:W-:-:S04]  /*bab0*/  LEA.HI R0, R42, R37, RZ, 0x7 ;  /* 0x000000252a007211 */ /* 0x000fc800078f38ff */
[----:B------:R-:W-:-:S06]  /*bac0*/  SHF.R.S32.HI R0, RZ, 0x7, R0 ;  /* 0x00000007ff007819 */ /* 0x000fcc0000011400 */
[----:B------:R-:W0:Y:S02]  /*bad0*/  SHFL.IDX PT, R0, R0, RZ, 0x1f ;  /* 0x00001fff00007589 */ /* 0x000e2400000e0000 */
[----:B0-----:R-:W-:-:S04]  /*bae0*/  LEA.HI R3, R0, R0, RZ, 0x1 ;  /* 0x0000000000037211 */ /* 0x001fc800078f08ff */
[----:B------:R-:W-:-:S05]  /*baf0*/  LOP3.LUT R3, R3, 0x1e, RZ, 0xc0, !PT ;  /* 0x0000001e03037812 */ /* 0x000fca00078ec0ff */
[----:B------:R-:W-:Y:S01]  /*bb00*/  IMAD.IADD R3, R0, 0x1, -R3 ;  /* 0x0000000100037824 */ /* 0x000fe200078e0a03 */
[----:B--2---:R-:W-:-:S03]  /*bb10*/  LOP3.LUT P0, RZ, R56, 0x1bf, RZ, 0xc0, !PT ;  /* 0x000001bf38ff7812 */ /* 0x004fc6000780c0ff */
[----:B------:R-:W-:-:S05]  /*bb20*/  IMAD R3, R3, 0x2000, R56 ;  /* 0x0000200003037824 */ /* 0x000fca00078e0238 */
[----:B------:R-:W-:-:S04]  /*bb30*/  SHF.R.U32.HI R3, RZ, 0x4, R3 ;  /* 0x00000004ff037819 */ /* 0x000fc80000011603 */
[----:B------:R-:W-:Y:S01]  /*bb40*/  LOP3.LUT R36, R3, 0x3fff, RZ, 0xc0, !PT ;  /* 0x00003fff03247812 */ /* 0x000fe200078ec0ff */
[----:B------:R-:W-:Y:S06]  /*bb50*/  @!P0 BRA `(.L_x_3839) ;  /* 0x0000000000408947 */ /* 0x000fec0003800000 */
        /* <DEDUP_REMOVED lines=16> */
.L_x_3839:
[----:B------:R-:W-:Y:S02]  /*bc60*/  ULDC UR4, c[0x0][0x3f4] ;  /* 0x0000fd0000047ab9 */ /* 0x000fe40000000800 */
[----:B------:R-:W-:-:S13]  /*bc70*/  ISETP.LT.AND P0, PT, RZ, UR4, PT ;  /* 0x00000004ff007c0c */ /* 0x000fda000bf01270 */
[----:B------:R-:W-:Y:S05]  /*bc80*/  @P0 BRA `(.L_x_3840) ;  /* 0x00000000003c0947 */ /* 0x000fea0003800000 */
[----:B------:R-:W-:-:S04]  /*bc90*/  LEA.HI R0, R229, R229, RZ, 0x1 ;  /* 0x000000e5e5007211 */ /* 0x000fc800078f08ff */
        /* <DEDUP_REMOVED lines=8> */
.L_x_3843:
[----:B-1----:R1:W2:Y:S02]  /*bd20*/  SYNCS.PHASECHK.TRANS64.TRYWAIT P0, [R2+URZ+0x30800], R3 ;  /* 0x03080003020075a7 */ /* 0x0022a4000800017f */
[----:B--2---:R-:W-:Y:S05]  /*bd30*/  @!P0 NANOSLEEP.SYNCS 0x989680 ;  /* 0x009896800000895d */ /* 0x004fea0003900000 */
[----:B------:R-:W2:Y:S02]  /*bd40*/  @!P0 SYNCS.PHASECHK.TRANS64 P0, [R2+URZ+0x30800], R3 ;  /* 0x03080003020085a7 */ /* 0x000ea4000800007f */
[----:B--2---:R-:W-:Y:S05]  /*bd50*/  @!P0 BRA `(.L_x_3843) ;  /* 0xfffffffc00f08947 */ /* 0x004fea000383ffff */
.L_x_3842:
[----:B------:R-:W-:Y:S05]  /*bd60*/  BSYNC B0 ;  /* 0x0000000000007941 */ /* 0x000fea0003800000 */
.L_x_3841:
[----:B------:R-:W-:Y:S05]  /*bd70*/  BRA `(.L_x_3844) ;  /* 0x0000005c00547947 */ /* 0x000fea0003800000 */
.L_x_3840:
[----:B------:R-:W2:Y:S01]  /*bd80*/  LDL R3, [R1+0x4] ;  /* 0x0000040001037983 */ /* 0x000ea20000100800 */
[----:B-----5:R-:W-:Y:S01]  /*bd90*/  SHF.R.S32.HI R0, RZ, 0x1f, R135 ;  /* 0x0000001fff007819 */ /* 0x020fe20000011487 */
[----:B------:R-:W-:Y:S01]  /*bda0*/  ULDC.64 UR4, c[0x0][0x3f8] ;  /* 0x0000fe0000047ab9 */ /* 0x000fe20000000a00 */
[----:B------:R-:W-:Y:S01]  /*bdb0*/  ULDC.64 UR6, c[0x0][0x408] ;  /* 0x0001020000067ab9 */ /* 0x000fe20000000a00 */
[----:B------:R-:W-:-:S04]  /*bdc0*/  IMAD.WIDE.U32 R4, R135, UR4, RZ ;  /* 0x0000000487047c25 */ /* 0x000fc8000f8e00ff */
[C---:B------:R-:W-:Y:S02]  /*bdd0*/  IMAD R6, R0.reuse, UR4, RZ ;  /* 0x0000000400067c24 */ /* 0x040fe4000f8e02ff */
[----:B------:R-:W-:Y:S02]  /*bde0*/  IMAD R0, R0, UR6, RZ ;  /* 0x0000000600007c24 */ /* 0x000fe4000f8e02ff */
[C---:B------:R-:W-:Y:S01]  /*bdf0*/  IMAD R25, R135.reuse, UR5, R6 ;  /* 0x0000000587197c24 */ /* 0x040fe2000f8e0206 */
[----:B------:R-:W-:Y:S01]  /*be00*/  ULDC.64 UR4, c[0x0][0x3e8] ;  /* 0x0000fa0000047ab9 */ /* 0x000fe20000000a00 */
[C---:B------:R-:W-:Y:S01]  /*be10*/  IMAD R35, R135.reuse, UR7, R0 ;  /* 0x0000000787237c24 */ /* 0x040fe2000f8e0200 */
[----:B------:R-:W-:Y:S01]  /*be20*/  LEA R24, P1, R4, UR4, 0x1 ;  /* 0x0000000404187c11 */ /* 0x000fe2000f8208ff */
[----:B------:R-:W-:Y:S01]  /*be30*/  IMAD.WIDE.U32 R6, R135, UR6, RZ ;  /* 0x0000000687067c25 */ /* 0x000fe2000f8e00ff */
[----:B------:R-:W-:-:S03]  /*be40*/  ULDC.64 UR6, c[0x0][0x400] ;  /* 0x0001000000067ab9 */ /* 0x000fc60000000a00 */
[----:B------:R-:W-:Y:S01]  /*be50*/  IMAD.IADD R25, R25, 0x1, R5 ;  /* 0x0000000119197824 */ /* 0x000fe200078e0205 */
[----:B------:R-:W-:Y:S01]  /*be60*/  LEA R40, P2, R6, UR6, 0x1 ;  /* 0x0000000606287c11 */ /* 0x000fe2000f8408ff */
[----:B------:R-:W-:-:S03]  /*be70*/  IMAD.IADD R35, R35, 0x1, R7 ;  /* 0x0000000123237824 */ /* 0x000fc600078e0207 */
[----:B------:R-:W-:Y:S02]  /*be80*/  LEA.HI.X R25, R4, UR5, R25, 0x1, P1 ;  /* 0x0000000504197c11 */ /* 0x000fe400088f0c19 */
[----:B------:R-:W-:Y:S02]  /*be90*/  LEA.HI.X R35, R6, UR7, R35, 0x1, P2 ;  /* 0x0000000706237c11 */ /* 0x000fe400090f0c23 */
[----:B--2---:R-:W-:-:S13]  /*bea0*/  LOP3.LUT P0, RZ, R3, 0x3ff, RZ, 0xc0, !PT ;  /* 0x000003ff03ff7812 */ /* 0x004fda000780c0ff */
[----:B------:R-:W-:Y:S05]  /*beb0*/  @!P0 BRA `(.L_x_3845) ;  /* 0x0000000000408947 */ /* 0x000fea0003800000 */
[----:B------:R-:W-:Y:S01]  /*bec0*/  MOV R14, 0x0 ;  /* 0x00000000000e7802 */ /* 0x000fe20000000f00 */
[----:B------:R-:W-:Y:S01]  /*bed0*/  ULDC.64 UR4, c[0x4][0x138] ;  /* 0x01004e0000047ab9 */ /* 0x000fe20000000a00 */
[----:B------:R-:W-:Y:S01]  /*bee0*/  ULDC.64 UR6, c[0x4][0x140] ;  /* 0x0100500000067ab9 */ /* 0x000fe20000000a00 */
[----:B------:R-:W-:Y:S01]  /*bef0*/  IMAD.U32 R4, RZ, RZ, UR4 ;  /* 0x00000004ff047e24 */ /* 0x000fe2000f8e00ff */
[----:B------:R-:W-:Y:S01]  /*bf00*/  MOV R13, RZ ;  /* 0x000000ff000d7202 */ /* 0x000fe20000000f00 */
        /* <DEDUP_REMOVED lines=8> */
[----:B------:R-:W-:-:S07]  /*bf90*/  IMAD.MOV.U32 R12, RZ, RZ, 0x1 ;  /* 0x00000001ff0c7424 */ /* 0x000fce00078e00ff */
[----:B------:R-:W-:-:S07]  /*bfa0*/  LEPC R20, `(.L_x_3845) ;  /* 0x000000001014794e */ /* 0x000fce0000000000 */
[----:B0-----:R-:W-:Y:S05]  /*bfb0*/  CALL.ABS.NOINC R14 ;  /* 0x000000000e007343 */ /* 0x001fea0003c00000 */
.L_x_3845:
        /* <DEDUP_REMOVED lines=10> */
[----:B------:R0:W4:Y:S02]  /*c060*/  SHFL.IDX PT, R44, R40, RZ, 0x1c1f ;  /* 0x001c1fff282c7589 */ /* 0x00012400000e0000 */
.L_x_4097:
[----:B------:R-:W-:Y:S01]  /*c070*/  ULDC UR4, c[0x0][0x448] ;  /* 0x0001120000047ab9 */ /* 0x000fe20000000800 */
[----:B------:R-:W-:Y:S01]  /*c080*/  LEA.HI R42, R42, R37, RZ, 0x2 ;  /* 0x000000252a2a7211 */ /* 0x000fe200078f10ff */
[----:B------:R-:W-:Y:S01]  /*c090*/  IMAD R139, R139, UR4, RZ ;  /* 0x000000048b8b7c24 */ /* 0x000fe2000f8e02ff */
[----:B------:R-:W-:Y:S01]  /*c0a0*/  BSSY B1, `(.L_x_3849) ;  /* 0x000005c000017945 */ /* 0x000fe20003800000 */
[----:B------:R-:W-:Y:S02]  /*c0b0*/  CS2R R38, SRZ ;  /* 0x0000000000267805 */ /* 0x000fe4000001ff00 */
[----:B------:R-:W-:Y:S01]  /*c0c0*/  SHF.R.S32.HI R5, RZ, 0x1f, R42 ;  /* 0x0000001fff057819 */ /* 0x000fe2000001142a */
[----:B------:R-:W-:Y:S01]  /*c0d0*/  IMAD R37, R137, -0x80, R139 ;  /* 0xffffff8089257824 */ /* 0x000fe200078e028b */
[----:B------:R-:W-:Y:S02]  /*c0e0*/  ISETP.GE.AND P0, PT, R6, R139, PT ;  /* 0x0000008b0600720c */ /* 0x000fe40003f06270 */
[----:B------:R-:W-:-:S02]  /*c0f0*/  CS2R R8, SRZ ;  /* 0x0000000000087805 */ /* 0x000fc4000001ff00 */
[----:B------:R-:W-:Y:S02]  /*c100*/  LEA.HI R6, R5, R202, RZ, 0x3 ;  /* 0x000000ca05067211 */ /* 0x000fe400078f18ff */
[----:B------:R-:W-:Y:S02]  /*c110*/  CS2R R10, SRZ ;  /* 0x00000000000a7805 */ /* 0x000fe4000001ff00 */
[----:B------:R-:W-:Y:S02]  /*c120*/  CS2R R14, SRZ ;  /* 0x00000000000e7805 */ /* 0x000fe4000001ff00 */
[----:B0-----:R-:W-:Y:S02]  /*c130*/  CS2R R24, SRZ ;  /* 0x0000000000187805 */ /* 0x001fe4000001ff00 */
[----:B------:R-:W-:Y:S02]  /*c140*/  LOP3.LUT R27, R6, 0xfffffff8, RZ, 0xc0, !PT ;  /* 0xfffffff8061b7812 */ /* 0x000fe400078ec0ff */
[----:B------:R-:W-:-:S02]  /*c150*/  CS2R R28, SRZ ;  /* 0x00000000001c7805 */ /* 0x000fc4000001ff00 */
[----:B------:R-:W-:Y:S02]  /*c160*/  CS2R R40, SRZ ;  /* 0x0000000000287805 */ /* 0x000fe4000001ff00 */
[----:B------:R-:W-:Y:S02]  /*c170*/  CS2R R4, SRZ ;  /* 0x0000000000047805 */ /* 0x000fe4000001ff00 */
[----:B------:R-:W-:Y:S01]  /*c180*/  CS2R R6, SRZ ;  /* 0x0000000000067805 */ /* 0x000fe2000001ff00 */
[----:B------:R-:W-:Y:S01]  /*c190*/  IMAD.IADD R43, R202, 0x1, -R27 ;  /* 0x00000001ca2b7824 */ /* 0x000fe200078e0a1b */
[----:B------:R-:W-:Y:S02]  /*c1a0*/  CS2R R12, SRZ ;  /* 0x00000000000c7805 */ /* 0x000fe4000001ff00 */
[----:B------:R-:W-:Y:S02]  /*c1b0*/  CS2R R20, SRZ ;  /* 0x0000000000147805 */ /* 0x000fe4000001ff00 */
[----:B------:R-:W-:Y:S01]  /*c1c0*/  CS2R R26, SRZ ;  /* 0x00000000001a7805 */ /* 0x000fe2000001ff00 */
[----:B------:R-:W-:Y:S06]  /*c1d0*/  @P0 BRA `(.L_x_3850) ;  /* 0x0000000400200947 */ /* 0x000fec0003800000 */
[----:B------:R-:W-:Y:S01]  /*c1e0*/  ULDC UR4, c[0x0][0x3f4] ;  /* 0x0000fd0000047ab9 */ /* 0x000fe20000000800 */
[C---:B------:R-:W-:Y:S01]  /*c1f0*/  IMAD.SHL.U32 R12, R208.reuse, 0x2, RZ ;  /* 0x00000002d00c7824 */ /* 0x040fe200078e00ff */
[----:B------:R-:W-:Y:S01]  /*c200*/  ISETP.GE.AND P3, PT, R208, UR4, PT ;  /* 0x00000004d0007c0c */ /* 0x000fe2000bf66270 */
[C---:B------:R-:W-:Y:S01]  /*c210*/  IMAD.SHL.U32 R8, R206.reuse, 0x2, RZ ;  /* 0x00000002ce087824 */ /* 0x040fe200078e00ff */
[----:B------:R-:W-:Y:S01]  /*c220*/  ISETP.GE.AND P2, PT, R206, UR4, PT ;  /* 0x00000004ce007c0c */ /* 0x000fe2000bf46270 */
[C---:B------:R-:W-:Y:S01]  /*c230*/  IMAD.SHL.U32 R9, R207.reuse, 0x2, RZ ;  /* 0x00000002cf097824 */ /* 0x040fe200078e00ff */
[----:B------:R-:W-:Y:S01]  /*c240*/  ISETP.GE.AND P1, PT, R207, UR4, PT ;  /* 0x00000004cf007c0c */ /* 0x000fe2000bf26270 */
[----:B------:R-:W-:Y:S01]  /*c250*/  IMAD.SHL.U32 R30, R205, 0x2, RZ ;  /* 0x00000002cd1e7824 */ /* 0x000fe200078e00ff */
[----:B------:R-:W-:Y:S02]  /*c260*/  SHF.R.S32.HI R5, RZ, 0x1f, R208 ;  /* 0x0000001fff057819 */ /* 0x000fe400000114d0 */
[----:B------:R-:W-:-:S02]  /*c270*/  CS2R R28, SRZ ;  /* 0x00000000001c7805 */ /* 0x000fc4000001ff00 */
[----:B------:R-:W-:Y:S01]  /*c280*/  SHF.R.S32.HI R7, RZ, 0x1f, R206 ;  /* 0x0000001fff077819 */ /* 0x000fe200000114ce */
[----:B------:R-:W-:Y:S01]  /*c290*/  IMAD.SHL.U32 R34, R209, 0x2, RZ ;  /* 0x00000002d1227824 */ /* 0x000fe200078e00ff */
[----:B------:R-:W-:Y:S02]  /*c2a0*/  SHF.L.U64.HI R5, R208, 0x1, R5 ;  /* 0x00000001d0057819 */ /* 0x000fe40000010205 */
[----:B------:R-:W-:Y:S02]  /*c2b0*/  CS2R R26, SRZ ;  /* 0x00000000001a7805 */ /* 0x000fe4000001ff00 */
[----:B------:R-:W-:Y:S02]  /*c2c0*/  SHF.R.S32.HI R6, RZ, 0x1f, R205 ;  /* 0x0000001fff067819 */ /* 0x000fe400000114cd */
[-C--:B--2---:R-:W-:Y:S02]  /*c2d0*/  @!P3 IADD3 R14, P4, R3, R12.reuse, RZ ;  /* 0x0000000c030eb210 */ /* 0x084fe40007f9e0ff */
[----:B----4-:R-:W-:-:S02]  /*c2e0*/  @!P3 IADD3 R12, P5, R44, R12, RZ ;  /* 0x0000000c2c0cb210 */ /* 0x010fc40007fbe0ff */
[----:B------:R-:W-:Y:S01]  /*c2f0*/  ISETP.GE.AND P0, PT, R205, UR4, PT ;  /* 0x00000004cd007c0c */ /* 0x000fe2000bf06270 */
[----:B-1----:R-:W-:Y:S01]  /*c300*/  @!P3 IMAD.X R15, R0, 0x1, R5, P4 ;  /* 0x00000001000fb824 */ /* 0x002fe200020e0605 */
[----:B------:R-:W-:Y:S01]  /*c310*/  SHF.R.S32.HI R4, RZ, 0x1f, R207 ;  /* 0x0000001fff047819 */ /* 0x000fe200000114cf */
[----:B---3--:R-:W-:Y:S01]  /*c320*/  @!P3 IMAD.X R13, R35, 0x1, R5, P5 ;  /* 0x00000001230db824 */ /* 0x008fe200028e0605 */
[----:B------:R-:W-:Y:S02]  /*c330*/  SHF.L.U64.HI R7, R206, 0x1, R7 ;  /* 0x00000001ce077819 */ /* 0x000fe40000010207 */
[-C--:B------:R-:W-:Y:S02]  /*c340*/  @!P2 IADD3 R10, P6, R3, R8.reuse, RZ ;  /* 0x00000008030aa210 */ /* 0x080fe40007fde0ff */
[----:B------:R-:W-:Y:S02]  /*c350*/  SHF.L.U64.HI R21, R205, 0x1, R6 ;  /* 0x00000001cd157819 */ /* 0x000fe40000010206 */
[----:B------:R-:W-:Y:S01]  /*c360*/  @!P2 IADD3 R6, P4, R44, R8, RZ ;  /* 0x000000082c06a210 */ /* 0x000fe20007f9e0ff */
[----:B------:R-:W-:Y:S01]  /*c370*/  @!P2 IMAD.X R11, R0, 0x1, R7, P6 ;  /* 0x00000001000ba824 */ /* 0x000fe200030e0607 */
[----:B------:R-:W-:-:S02]  /*c380*/  SHF.L.U64.HI R20, R207, 0x1, R4 ;  /* 0x00000001cf147819 */ /* 0x000fc40000010204 */
[-C--:B------:R-:W-:Y:S01]  /*c390*/  @!P1 IADD3 R8, P5, R3, R9.reuse, RZ ;  /* 0x0000000903089210 */ /* 0x080fe20007fbe0ff */
[----:B------:R-:W-:Y:S01]  /*c3a0*/  @!P2 IMAD.X R7, R35, 0x1, R7, P4 ;  /* 0x000000012307a824 */ /* 0x000fe200020e0607 */
[----:B------:R-:W-:Y:S02]  /*c3b0*/  @!P1 IADD3 R4, P6, R44, R9, RZ ;  /* 0x000000092c049210 */ /* 0x000fe40007fde0ff */
[----:B------:R-:W-:Y:S01]  /*c3c0*/  ISETP.GE.AND P4, PT, R209, UR4, PT ;  /* 0x00000004d1007c0c */ /* 0x000fe2000bf86270 */
[--C-:B------:R-:W-:Y:S01]  /*c3d0*/  @!P1 IMAD.X R9, R0, 0x1, R20.reuse, P5 ;  /* 0x0000000100099824 */ /* 0x100fe200028e0614 */
[----:B------:R-:W-:Y:S01]  /*c3e0*/  ISETP.GE.AND P5, PT, R194, UR4, PT ;  /* 0x00000004c2007c0c */ /* 0x000fe2000bfa6270 */
[----:B------:R-:W-:Y:S01]  /*c3f0*/  @!P1 IMAD.X R5, R35, 0x1, R20, P6 ;  /* 0x0000000123059824 */ /* 0x000fe200030e0614 */
[----:B------:R-:W-:Y:S02]  /*c400*/  @!P0 IADD3 R38, P6, R3, R30, RZ ;  /* 0x0000001e03268210 */ /* 0x000fe40007fde0ff */
[----:B------:R-:W-:-:S03]  /*c410*/  SHF.R.S32.HI R20, RZ, 0x1f, R209 ;  /* 0x0000001fff147819 */ /* 0x000fc600000114d1 */
[----:B------:R-:W-:Y:S01]  /*c420*/  @!P0 IMAD.X R39, R0, 0x1, R21, P6 ;  /* 0x0000000100278824 */ /* 0x000fe200030e0615 */
[----:B------:R-:W-:Y:S02]  /*c430*/  @!P0 IADD3 R30, P6, R44, R30, RZ ;  /* 0x0000001e2c1e8210 */ /* 0x000fe40007fde0ff */
[----:B------:R-:W-:-:S03]  /*c440*/  SHF.L.U64.HI R42, R209, 0x1, R20 ;  /* 0x00000001d12a7819 */ /* 0x000fc60000010214 */
[----:B------:R-:W-:Y:S01]  /*c450*/  @!P0 IMAD.X R31, R35, 0x1, R21, P6 ;  /* 0x00000001231f8824 */ /* 0x000fe200030e0615 */
[----:B------:R-:W-:Y:S01]  /*c460*/  @!P5 MOV R21, R0 ;  /* 0x000000000015d202 */ /* 0x000fe20000000f00 */
[----:B------:R-:W-:Y:S01]  /*c470*/  @!P5 IMAD.MOV.U32 R24, RZ, RZ, R44 ;  /* 0x000000ffff18d224 */ /* 0x000fe200078e002c */
[----:B------:R-:W-:Y:S01]  /*c480*/  @!P4 IADD3 R32, P6, R3, R34, RZ ;  /* 0x000000220320c210 */ /* 0x000fe20007fde0ff */
[----:B------:R-:W-:Y:S02]  /*c490*/  @!P5 IMAD.MOV.U32 R25, RZ, RZ, R35 ;  /* 0x000000ffff19d224 */ /* 0x000fe400078e0023 */
[----:B------:R-:W-:Y:S02]  /*c4a0*/  @!P5 IMAD.MOV.U32 R20, RZ, RZ, R3 ;  /* 0x000000ffff14d224 */ /* 0x000fe400078e0003 */
[----:B------:R-:W-:Y:S01]  /*c4b0*/  @!P5 IMAD.WIDE R40, R194, 0x2, R24 ;  /* 0x00000002c228d825 */ /* 0x000fe200078e0218 */
[----:B------:R-:W-:-:S03]  /*c4c0*/  CS2R R24, SRZ ;  /* 0x0000000000187805 */ /* 0x000fc6000001ff00 */
[----:B------:R-:W-:Y:S01]  /*c4d0*/  @!P5 IMAD.WIDE R20, R194, 0x2, R20 ;  /* 0x00000002c214d825 */ /* 0x000fe200078e0214 */
[----:B------:R0:W5:Y:S03]  /*c4e0*/  @!P5 LD.E.64 R26, desc[UR48][R40.64] ;  /* 0x00000030281ad980 */ /* 0x000166000c101b00 */
[----:B------:R-:W-:Y:S01]  /*c4f0*/  @!P4 IMAD.X R33, R0, 0x1, R42, P6 ;  /* 0x000000010021c824 */ /* 0x000fe200030e062a */
[----:B------:R1:W5:Y:S01]  /*c500*/  @!P5 LD.E.64 R28, desc[UR48][R20.64] ;  /* 0x00000030141cd980 */ /* 0x000362000c101b00 */
[----:B------:R-:W-:-:S03]  /*c510*/  @!P4 IADD3 R34, P6, R44, R34, RZ ;  /* 0x000000222c22c210 */ /* 0x000fc60007fde0ff */
[----:B------:R2:W5:Y:S01]  /*c520*/  @!P3 LD.E.64 R24, desc[UR48][R14.64] ;  /* 0x000000300e18b980 */ /* 0x000562000c101b00 */
[----:B0-----:R-:W-:Y:S01]  /*c530*/  CS2R R40, SRZ ;  /* 0x0000000000287805 */ /* 0x001fe2000001ff00 */
[----:B------:R-:W-:Y:S01]  /*c540*/  @!P4 IMAD.X R35, R35, 0x1, R42, P6 ;  /* 0x000000012323c824 */ /* 0x000fe200030e062a */
[----:B-1----:R-:W-:-:S04]  /*c550*/  CS2R R20, SRZ ;  /* 0x0000000000147805 */ /* 0x002fc8000001ff00 */
[----:B------:R-:W5:Y:S01]  /*c560*/  @!P4 LD.E.64 R40, desc[UR48][R34.64] ;  /* 0x000000302228c980 */ /* 0x000f62000c101b00 */
[----:B--2---:R-:W-:-:S03]  /*c570*/  CS2R R14, SRZ ;  /* 0x00000000000e7805 */ /* 0x004fc6000001ff00 */
[----:B------:R0:W5:Y:S04]  /*c580*/  @!P3 LD.E.64 R20, desc[UR48][R12.64] ;  /* 0x000000300c14b980 */ /* 0x000168000c101b00 */
[----:B------:R1:W5:Y:S01]  /*c590*/  @!P2 LD.E.64 R14, desc[UR48][R10.64] ;  /* 0x000000300a0ea980 */ /* 0x000362000c101b00 */
[----:B0-----:R-:W-:Y:S02]  /*c5a0*/  CS2R R12, SRZ ;  /* 0x00000000000c7805 */ /* 0x001fe4000001ff00 */
[----:B-1----:R-:W-:-:S04]  /*c5b0*/  CS2R R10, SRZ ;  /* 0x00000000000a7805 */ /* 0x002fc8000001ff00 */
        /* <DEDUP_REMOVED lines=9> */
[----:B------:R0:W5:Y:S02]  /*c650*/  @!P4 LD.E.64 R38, desc[UR48][R32.64] ;  /* 0x000000302026c980 */ /* 0x000164000c101b00 */
.L_x_3850:
[----:B------:R-:W-:Y:S05]  /*c660*/  BSYNC B1 ;  /* 0x0000000000017941 */ /* 0x000fea0003800000 */
.L_x_3849:
[C---:B-1----:R-:W-:Y:S01]  /*c670*/  LEA.HI R0, R229.reuse, R229, RZ, 0x1 ;  /* 0x000000e5e5007211 */ /* 0x042fe200078f08ff */
[----:B0----5:R-:W-:Y:S01]  /*c680*/  IMAD.MOV.U32 R30, RZ, RZ, R24 ;  /* 0x000000ffff1e7224 */ /* 0x021fe200078e0018 */
[----:B------:R-:W-:Y:S01]  /*c690*/  SHF.R.U64 R67, R24, 0x10, R25 ;  /* 0x0000001018437819 */ /* 0x000fe20000001219 */
[--C-:B------:R-:W-:Y:S01]  /*c6a0*/  IMAD.MOV.U32 R24, RZ, RZ, R11.reuse ;  /* 0x000000ffff187224 */ /* 0x100fe200078e000b */
[----:B------:R-:W-:Y:S01]  /*c6b0*/  LOP3.LUT R0, R0, 0xfffffffe, RZ, 0xc0, !PT ;  /* 0xfffffffe00007812 */ /* 0x000fe200078ec0ff */
[----:B------:R-:W-:Y:S01]  /*c6c0*/  IMAD.MOV.U32 R32, RZ, RZ, R20 ;  /* 0x000000ffff207224 */ /* 0x000fe200078e0014 */
[--C-:B------:R-:W-:Y:S01]  /*c6d0*/  SHF.R.U64 R60, R10, 0x10, R11.reuse ;  /* 0x000000100a3c7819 */ /* 0x100fe2000000120b */
[----:B------:R-:W-:Y:S01]  /*c6e0*/  IMAD.MOV.U32 R34, RZ, RZ, R28 ;  /* 0x000000ffff227224 */ /* 0x000fe200078e001c */
[----:B------:R-:W-:Y:S01]  /*c6f0*/  SHF.R.U32.HI R63, RZ, 0x10, R11 ;  /* 0x00000010ff3f7819 */ /* 0x000fe2000001160b */
[----:B------:R-:W-:Y:S01]  /*c700*/  IMAD.IADD R0, R229, 0x1, -R0 ;  /* 0x00000001e5007824 */ /* 0x000fe200078e0a00 */
[----:B--2---:R-:W-:Y:S01]  /*c710*/  LOP3.LUT R3, R217, 0x18, R16, 0xf8, !PT ;  /* 0x00000018d9037812 */ /* 0x004fe200078ef810 */
[----:B------:R-:W-:Y:S01]  /*c720*/  IMAD.MOV.U32 R31, RZ, RZ, R25 ;  /* 0x000000ffff1f7224 */ /* 0x000fe200078e0019 */
[----:B------:R-:W-:Y:S01]  /*c730*/  SHF.R.U64 R51, R20, 0x10, R21 ;  /* 0x0000001014337819 */ /* 0x000fe20000001215 */
[----:B----4-:R-:W-:Y:S01]  /*c740*/  IMAD.MOV.U32 R44, RZ, RZ, R7 ;  /* 0x000000ffff2c7224 */ /* 0x010fe200078e0007 */
[----:B------:R-:W-:Y:S01]  /*c750*/  SHF.L.U32 R11, R0, 0x1f, RZ ;  /* 0x0000001f000b7819 */ /* 0x000fe200000006ff */
[----:B---3--:R-:W-:Y:S01]  /*c760*/  IMAD.MOV.U32 R35, RZ, RZ, R29 ;  /* 0x000000ffff237224 */ /* 0x008fe200078e001d */
[----:B------:R-:W-:Y:S01]  /*c770*/  LOP3.LUT R20, R3, R218, RZ, 0x3c, !PT ;  /* 0x000000da03147212 */ /* 0x000fe200078e3cff */
[----:B------:R-:W-:Y:S01]  /*c780*/  IMAD.MOV.U32 R46, RZ, RZ, R27 ;  /* 0x000000ffff2e7224 */ /* 0x000fe200078e001b */
[----:B------:R-:W0:Y:S01]  /*c790*/  SYNCS.PHASECHK.TRANS64.TRYWAIT P0, [R2+URZ+0x30800], R11 ;  /* 0x0308000b020075a7 */ /* 0x000e22000800017f */
[----:B------:R-:W-:Y:S01]  /*c7a0*/  LOP3.LUT P1, RZ, R43, 0x4, RZ, 0xc0, !PT ;  /* 0x000000042bff7812 */ /* 0x000fe2000782c0ff */
[----:B------:R-:W-:Y:S01]  /*c7b0*/  IMAD.MOV.U32 R33, RZ, RZ, R21 ;  /* 0x000000ffff217224 */ /* 0x000fe200078e0015 */
[----:B------:R-:W-:Y:S01]  /*c7c0*/  SHF.R.U64 R69, R28, 0x10, R29 ;  /* 0x000000101c457819 */ /* 0x000fe2000000121d */
[----:B------:R-:W-:Y:S01]  /*c7d0*/  IMAD.IADD R3, R219, 0x1, R20 ;  /* 0x00000001db037824 */ /* 0x000fe200078e0214 */
[--C-:B------:R-:W-:Y:S01]  /*c7e0*/  SHF.R.U64 R62, R14, 0x10, R15.reuse ;  /* 0x000000100e3e7819 */ /* 0x100fe2000000120f */
[--C-:B------:R-:W-:Y:S01]  /*c7f0*/  IMAD.MOV.U32 R28, RZ, RZ, R15.reuse ;  /* 0x000000ffff1c7224 */ /* 0x100fe200078e000f */
[----:B------:R-:W-:Y:S01]  /*c800*/  SHF.R.U32.HI R65, RZ, 0x10, R15 ;  /* 0x00000010ff417819 */ /* 0x000fe2000001160f */
[----:B------:R-:W-:Y:S01]  /*c810*/  IMAD R3, R3, 0x2, R2 ;  /* 0x0000000203037824 */ /* 0x000fe200078e0202 */
[----:B------:R-:W-:Y:S01]  /*c820*/  SHF.R.U32.HI R64, RZ, 0x10, R25 ;  /* 0x00000010ff407819 */ /* 0x000fe20000011619 */
[----:B------:R-:W-:Y:S01]  /*c830*/  IMAD.MOV.U32 R15, RZ, RZ, R10 ;  /* 0x000000ffff0f7224 */ /* 0x000fe200078e000a */
[--C-:B------:R-:W-:Y:S01]  /*c840*/  SHF.R.U64 R50, R6, 0x10, R7.reuse ;  /* 0x0000001006327819 */ /* 0x100fe20000001207 */
[----:B------:R-:W-:Y:S01]  /*c850*/  IMAD.MOV.U32 R25, RZ, RZ, R14 ;  /* 0x000000ffff197224 */ /* 0x000fe200078e000e */
[----:B------:R-:W-:Y:S01]  /*c860*/  SHF.R.U32.HI R49, RZ, 0x10, R7 ;  /* 0x00000010ff317819 */ /* 0x000fe20000011607 */
[----:B------:R-:W-:Y:S01]  /*c870*/  IMAD.MOV.U32 R10, RZ, RZ, R8 ;  /* 0x000000ffff0a7224 */ /* 0x000fe200078e0008 */
[----:B------:R-:W-:Y:S01]  /*c880*/  SHF.R.U32.HI R66, RZ, 0x10, R29 ;  /* 0x00000010ff427819 */ /* 0x000fe2000001161d */
[----:B------:R-:W-:Y:S01]  /*c890*/  IMAD.MOV.U32 R7, RZ, RZ, R4 ;  /* 0x000000ffff077224 */ /* 0x000fe200078e0004 */
[--C-:B------:R-:W-:Y:S01]  /*c8a0*/  SHF.R.U64 R61, R8, 0x10, R9.reuse ;  /* 0x00000010083d7819 */ /* 0x100fe20000001209 */
[----:B------:R-:W-:Y:S01]  /*c8b0*/  IMAD.MOV.U32 R14, RZ, RZ, R9 ;  /* 0x000000ffff0e7224 */ /* 0x000fe200078e0009 */
[----:B------:R-:W-:Y:S01]  /*c8c0*/  SHF.R.U64 R48, R4, 0x10, R5 ;  /* 0x0000001004307819 */ /* 0x000fe20000001205 */
[----:B------:R-:W-:Y:S01]  /*c8d0*/  IMAD.MOV.U32 R8, RZ, RZ, R38 ;  /* 0x000000ffff087224 */ /* 0x000fe200078e0026 */
[----:B------:R-:W-:Y:S01]  /*c8e0*/  SHF.R.U32.HI R59, RZ, 0x10, R9 ;  /* 0x00000010ff3b7819 */ /* 0x000fe20000011609 */
[----:B------:R-:W-:Y:S01]  /*c8f0*/  IMAD.MOV.U32 R29, RZ, RZ, R12 ;  /* 0x000000ffff1d7224 */ /* 0x000fe200078e000c */
[--C-:B------:R-:W-:Y:S01]  /*c900*/  SHF.R.U64 R57, R38, 0x10, R39.reuse ;  /* 0x0000001026397819 */ /* 0x100fe20000001227 */
[C---:B------:R-:W-:Y:S01]  /*c910*/  VIADD R4, R3.reuse, 0x12400 ;  /* 0x0001240003047836 */ /* 0x040fe20000000000 */
[--C-:B------:R-:W-:Y:S01]  /*c920*/  SHF.R.U32.HI R58, RZ, 0x10, R39.reuse ;  /* 0x00000010ff3a7819 */ /* 0x100fe20000011627 */
[----:B------:R-:W-:Y:S01]  /*c930*/  IMAD.MOV.U32 R9, RZ, RZ, R39 ;  /* 0x000000ffff097224 */ /* 0x000fe200078e0027 */
[----:B------:R-:W-:Y:S01]  /*c940*/  MOV R38, R26 ;  /* 0x0000001a00267202 */ /* 0x000fe20000000f00 */
[----:B------:R-:W-:Y:S01]  /*c950*/  IMAD.MOV.U32 R45, RZ, RZ, R13 ;  /* 0x000000ffff2d7224 */ /* 0x000fe200078e000d */
[----:B------:R-:W-:Y:S01]  /*c960*/  SHF.R.U64 R55, R26, 0x10, R27 ;  /* 0x000000101a377819 */ /* 0x000fe2000000121b */
[----:B------:R-:W-:Y:S01]  /*c970*/  IMAD.MOV.U32 R43, RZ, RZ, R6 ;  /* 0x000000ffff2b7224 */ /* 0x000fe200078e0006 */
[----:B------:R-:W-:Y:S01]  /*c980*/  SHF.R.U64 R54, R12, 0x10, R13 ;  /* 0x000000100c367819 */ /* 0x000fe2000000120d */
[----:B------:R-:W-:Y:S01]  /*c990*/  IMAD.MOV.U32 R42, RZ, RZ, R5 ;  /* 0x000000ffff2a7224 */ /* 0x000fe200078e0005 */
[----:B------:R-:W-:Y:S01]  /*c9a0*/  SHF.R.U32.HI R53, RZ, 0x10, R27 ;  /* 0x00000010ff357819 */ /* 0x000fe2000001161b */
[----:B------:R-:W-:Y:S01]  /*c9b0*/  BSSY B1, `(.L_x_3851) ;  /* 0x0000021000017945 */ /* 0x000fe20003800000 */
[----:B------:R-:W-:Y:S01]  /*c9c0*/  SHF.R.U32.HI R56, RZ, 0x10, R21 ;  /* 0x00000010ff387819 */ /* 0x000fe20000011615 */
[----:B------:R-:W-:Y:S01]  /*c9d0*/  VIADD R0, R3, 0x12440 ;  /* 0x0001244003007836 */ /* 0x000fe20000000000 */
[----:B------:R-:W-:Y:S01]  /*c9e0*/  SHF.R.U32.HI R52, RZ, 0x10, R13 ;  /* 0x00000010ff347819 */ /* 0x000fe2000001160d */
[----:B------:R-:W-:Y:S01]  /*c9f0*/  IMAD.MOV.U32 R6, RZ, RZ, R41 ;  /* 0x000000ffff067224 */ /* 0x000fe200078e0029 */
[----:B------:R-:W-:-:S02]  /*ca00*/  VIMNMX R39, R37, 0x80, PT ;  /* 0x0000008025277848 */ /* 0x000fc40003fe0100 */
[----:B------:R-:W-:Y:S01]  /*ca10*/  SHF.R.U32.HI R47, RZ, 0x10, R5 ;  /* 0x00000010ff2f7819 */ /* 0x000fe20000011605 */
[----:B------:R-:W-:Y:S01]  /*ca20*/  IMAD.MOV.U32 R5, RZ, RZ, R40 ;  /* 0x000000ffff057224 */ /* 0x000fe200078e0028 */
[----:B------:R-:W-:Y:S02]  /*ca30*/  PRMT R27, R28, 0x5410, R65 ;  /* 0x000054101c1b7816 */ /* 0x000fe40000000041 */
[----:B------:R-:W-:Y:S02]  /*ca40*/  SHF.R.U64 R40, R40, 0x10, R41 ;  /* 0x0000001028287819 */ /* 0x000fe40000001229 */
[----:B------:R-:W-:Y:S02]  /*ca50*/  @P1 IADD3 R0, R4, -0x40, RZ ;  /* 0xffffffc004001810 */ /* 0x000fe40007ffe0ff */
[----:B------:R-:W-:Y:S02]  /*ca60*/  PRMT R26, R25, 0x5410, R62 ;  /* 0x00005410191a7816 */ /* 0x000fe4000000003e */
[----:B------:R-:W-:-:S02]  /*ca70*/  PRMT R21, R24, 0x5410, R63 ;  /* 0x0000541018157816 */ /* 0x000fc4000000003f */
[----:B------:R-:W-:Y:S02]  /*ca80*/  PRMT R37, R38, 0x5410, R55 ;  /* 0x0000541026257816 */ /* 0x000fe40000000037 */
[----:B------:R-:W-:Y:S02]  /*ca90*/  PRMT R28, R29, 0x5410, R54 ;  /* 0x000054101d1c7816 */ /* 0x000fe40000000036 */
[----:B------:R-:W-:Y:S02]  /*caa0*/  SHF.R.U32.HI R41, RZ, 0x10, R41 ;  /* 0x00000010ff297819 */ /* 0x000fe40000011629 */
[----:B------:R-:W-:Y:S02]  /*cab0*/  PRMT R34, R34, 0x5410, R69 ;  /* 0x0000541022227816 */ /* 0x000fe40000000045 */
[----:B------:R-:W-:Y:S02]  /*cac0*/  PRMT R35, R35, 0x5410, R66 ;  /* 0x0000541023237816 */ /* 0x000fe40000000042 */
[----:B------:R-:W-:-:S02]  /*cad0*/  PRMT R30, R30, 0x5410, R67 ;  /* 0x000054101e1e7816 */ /* 0x000fc40000000043 */
[----:B------:R-:W-:Y:S02]  /*cae0*/  PRMT R31, R31, 0x5410, R64 ;  /* 0x000054101f1f7816 */ /* 0x000fe40000000040 */
[----:B------:R-:W-:Y:S02]  /*caf0*/  PRMT R20, R15, 0x5410, R60 ;  /* 0x000054100f147816 */ /* 0x000fe4000000003c */
[----:B------:R-:W-:Y:S02]  /*cb00*/  PRMT R12, R10, 0x5410, R61 ;  /* 0x000054100a0c7816 */ /* 0x000fe4000000003d */
[----:B------:R-:W-:Y:S02]  /*cb10*/  PRMT R13, R14, 0x5410, R59 ;  /* 0x000054100e0d7816 */ /* 0x000fe4000000003b */
[----:B------:R-:W-:Y:S02]  /*cb20*/  PRMT R8, R8, 0x5410, R57 ;  /* 0x0000541008087816 */ /* 0x000fe40000000039 */
[----:B------:R-:W-:-:S02]  /*cb30*/  PRMT R9, R9, 0x5410, R58 ;  /* 0x0000541009097816 */ /* 0x000fc4000000003a */
[----:B------:R-:W-:Y:S02]  /*cb40*/  ISETP.GE.AND P1, PT, R202, R39, PT ;  /* 0x00000027ca00720c */ /* 0x000fe40003f26270 */
[----:B------:R-:W-:Y:S02]  /*cb50*/  PRMT R38, R46, 0x5410, R53 ;  /* 0x000054102e267816 */ /* 0x000fe40000000035 */
[----:B------:R-:W-:Y:S02]  /*cb60*/  PRMT R32, R32, 0x5410, R51 ;  /* 0x0000541020207816 */ /* 0x000fe40000000033 */
[----:B------:R-:W-:Y:S02]  /*cb70*/  PRMT R33, R33, 0x5410, R56 ;  /* 0x0000541021217816 */ /* 0x000fe40000000038 */
[----:B------:R-:W-:Y:S02]  /*cb80*/  PRMT R29, R45, 0x5410, R52 ;  /* 0x000054102d1d7816 */ /* 0x000fe40000000034 */
[----:B------:R-:W-:-:S02]  /*cb90*/  PRMT R24, R43, 0x5410, R50 ;  /* 0x000054102b187816 */ /* 0x000fc40000000032 */
[----:B------:R-:W-:Y:S01]  /*cba0*/  PRMT R25, R44, 0x5410, R49 ;  /* 0x000054102c197816 */ /* 0x000fe20000000031 */
[----:B0-----:R-:W-:Y:S06]  /*cbb0*/  @!P0 BRA `(.L_x_3852) ;  /* 0x0000017000488947 */ /* 0x001fec0003800000 */
.L_x_4098:
[----:B------:R-:W-:Y:S05]  /*cbc0*/  BSYNC B1 ;  /* 0x0000000000017941 */ /* 0x000fea0003800000 */
.L_x_3851:
[----:B------:R-:W-:Y:S01]  /*cbd0*/  BSSY B1, `(.L_x_3853) ;  /* 0x0000101000017945 */ /* 0x000fe20003800000 */
[----:B------:R-:W-:Y:S02]  /*cbe0*/  PRMT R14, R7, 0x5410, R48 ;  /* 0x00005410070e7816 */ /* 0x000fe40000000030 */
[----:B------:R-:W-:Y:S02]  /*cbf0*/  PRMT R15, R42, 0x5410, R47 ;  /* 0x000054102a0f7816 */ /* 0x000fe4000000002f */
[----:B------:R-:W-:Y:S02]  /*cc00*/  PRMT R10, R5, 0x5410, R40 ;  /* 0x00005410050a7816 */ /* 0x000fe40000000028 */
[----:B0-----:R-:W-:Y:S01]  /*cc10*/  PRMT R11, R6, 0x5410, R41 ;  /* 0x00005410060b7816 */ /* 0x001fe20000000029 */
[----:B------:R-:W-:Y:S06]  /*cc20*/  @P1 BRA `(.L_x_3854) ;  /* 0x0000000c00ec1947 */ /* 0x000fec0003800000 */
[----:B------:R-:W0:Y:S01]  /*cc30*/  LDC R4, c[0x0][0x3f4] ;  /* 0x0000fd00ff047b82 */ /* 0x000e220000000800 */
[----:B------:R-:W-:Y:S01]  /*cc40*/  BSSY B2, `(.L_x_3855) ;  /* 0x000002e000027945 */ /* 0x000fe20003800000 */
[-C--:B0-----:R-:W-:Y:S02]  /*cc50*/  ISETP.GE.AND P0, PT, R194, R4.reuse, PT ;  /* 0x00000004c200720c */ /* 0x081fe40003f06270 */
[-C--:B------:R-:W-:Y:S02]  /*cc60*/  ISETP.GE.AND P1, PT, R208, R4.reuse, PT ;  /* 0x00000004d000720c */ /* 0x080fe40003f26270 */
[-C--:B------:R-:W-:Y:S02]  /*cc70*/  ISETP.GE.AND P2, PT, R206, R4.reuse, PT ;  /* 0x00000004ce00720c */ /* 0x080fe40003f46270 */
[-C--:B------:R-:W-:Y:S02]  /*cc80*/  ISETP.GE.AND P3, PT, R207, R4.reuse, PT ;  /* 0x00000004cf00720c */ /* 0x080fe40003f66270 */
[----:B------:R-:W-:-:S02]  /*cc90*/  ISETP.GE.AND P4, PT, R205, R4, PT ;  /* 0x00000004cd00720c */ /* 0x000fc40003f86270 */
[----:B------:R-:W-:-:S03]  /*cca0*/  ISETP.GE.AND P5, PT, R209, R4, PT ;  /* 0x00000004d100720c */ /* 0x000fc60003fa6270 */
[----:B------:R-:W-:Y:S10]  /*ccb0*/  @P0 BRA `(.L_x_3856) ;  /* 0x0000000000980947 */ /* 0x000ff40003800000 */
[----:B------:R-:W0:Y:S01]  /*ccc0*/  LDS.128 R4, [R3+0x12400] ;  /* 0x0124000003047984 */ /* 0x000e220000000c00 */
        /* <DEDUP_REMOVED lines=15> */
[----:B------:R-:W-:Y:S01]  /*cdc0*/  FFMA.FTZ R48, R40, R47, R4 ;  /* 0x0000002f28307223 */ /* 0x000fe20000010004 */
[----:B------:R-:W-:Y:S01]  /*cdd0*/  LOP3.LUT R7, R7, 0xffff0000, RZ, 0xc0, !PT ;  /* 0xffff000007077812 */ /* 0x000fe200078ec0ff */
[-C--:B------:R-:W-:Y:S01]  /*cde0*/  FMUL.FTZ R52, R5, R44.reuse ;  /* 0x0000002c05347220 */ /* 0x080fe20000410000 */
        /* <DEDUP_REMOVED lines=9> */
[-C--:B------:R-:W-:Y:S01]  /*ce80*/  FMUL.FTZ R51, R7, R4.reuse ;  /* 0x0000000407337220 */ /* 0x080fe20000410000 */
        /* <DEDUP_REMOVED lines=9> */
.L_x_3856:
[----:B------:R-:W-:Y:S05]  /*cf20*/  BSYNC B2 ;  /* 0x0000000000027941 */ /* 0x000fea0003800000 */
.L_x_3855:
[----:B------:R-:W-:Y:S04]  /*cf30*/  BSSY B2, `(.L_x_3857) ;  /* 0x0000028000027945 */ /* 0x000fe80003800000 */
[----:B------:R-:W-:Y:S05]  /*cf40*/  @P1 BRA `(.L_x_3858) ;  /* 0x0000000000981947 */ /* 0x000fea0003800000 */
[----:B0-----:R-:W0:Y:S01]  /*cf50*/  LDS.128 R4, [R0] ;  /* 0x0000000000047984 */ /* 0x001e220000000c00 */
        /* <DEDUP_REMOVED lines=36> */
[----:B------:R1:W-:Y:S02]  /*d1a0*/  STS.128 [R0], R4 ;  /* 0x0000000400007388 */ /* 0x0003e40000000c00 */
.L_x_3858:
[----:B------:R-:W-:Y:S05]  /*d1b0*/  BSYNC B2 ;  /* 0x0000000000027941 */ /* 0x000fea0003800000 */
.L_x_3857:
[----:B------:R-:W-:Y:S04]  /*d1c0*/  BSSY B2, `(.L_x_3859) ;  /* 0x0000028000027945 */ /* 0x000fe80003800000 */
[----:B------:R-:W-:Y:S05]  /*d1d0*/  @P2 BRA `(.L_x_3860) ;  /* 0x0000000000982947 */ /* 0x000fea0003800000 */
[----:B01----:R-:W0:Y:S01]  /*d1e0*/  LDS.128 R4, [R3+0x16400] ;  /* 0x0164000003047984 */ /* 0x003e220000000c00 */
[C---:B------:R-:W-:Y:S01]  /*d1f0*/  IMAD.U32 R47, R28.reuse, 0x10000, RZ ;  /* 0x000100001c2f7824 */ /* 0x040fe200078e00ff */
[----:B------:R-:W-:Y:S01]  /*d200*/  LOP3.LUT R46, R28, 0xffff0000, RZ, 0xc0, !PT ;  /* 0xffff00001c2e7812 */ /* 0x000fe200078ec0ff */
[C---:B------:R-:W-:Y:S01]  /*d210*/  IMAD.U32 R45, R26.reuse, 0x10000, RZ ;  /* 0x000100001a2d7824 */ /* 0x040fe200078e00ff */
[----:B------:R-:W-:Y:S02]  /*d220*/  LOP3.LUT R44, R26, 0xffff0000, RZ, 0xc0, !PT ;  /* 0xffff00001a2c7812 */ /* 0x000fe400078ec0ff */
[C---:B0-----:R-:W-:Y:S01]  /*d230*/  SHF.L.U32 R40, R4.reuse, 0x10, RZ ;  /* 0x0000001004287819 */ /* 0x041fe200000006ff */
[C---:B------:R-:W-:Y:S01]  /*d240*/  IMAD.U32 R41, R5.reuse, 0x10000, RZ ;  /* 0x0001000005297824 */ /* 0x040fe200078e00ff */
[----:B------:R-:W-:Y:S01]  /*d250*/  LOP3.LUT R4, R4, 0xffff0000, RZ, 0xc0, !PT ;  /* 0xffff000004047812 */ /* 0x000fe200078ec0ff */
[C---:B------:R-:W-:Y:S01]  /*d260*/  IMAD.U32 R42, R6.reuse, 0x10000, RZ ;  /* 0x00010000062a7824 */ /* 0x040fe200078e00ff */
[----:B------:R-:W-:Y:S01]  /*d270*/  LOP3.LUT R5, R5, 0xffff0000, RZ, 0xc0, !PT ;  /* 0xffff000005057812 */ /* 0x000fe200078ec0ff */
[----:B------:R-:W-:Y:S01]  /*d280*/  IMAD.U32 R43, R7, 0x10000, RZ ;  /* 0x00010000072b7824 */ /* 0x000fe200078e00ff */
[----:B------:R-:W-:Y:S01]  /*d290*/  LOP3.LUT R6, R6, 0xffff0000, RZ, 0xc0, !PT ;  /* 0xffff000006067812 */ /* 0x000fe200078ec0ff */
[C---:B------:R-:W-:Y:S01]  /*d2a0*/  FMUL.FTZ R49, R4.reuse, R47 ;  /* 0x0000002f04317220 */ /* 0x040fe20000410000 */
[-C--:B------:R-:W-:Y:S01]  /*d2b0*/  FMUL.FTZ R4, R4, R45.reuse ;  /* 0x0000002d04047220 */ /* 0x080fe20000410000 */
[----:B------:R-:W-:Y:S01]  /*d2c0*/  FMUL.FTZ R50, R5, R46 ;  /* 0x0000002e05327220 */ /* 0x000fe20000410000 */
[----:B------:R-:W-:Y:S01]  /*d2d0*/  LOP3.LUT R7, R7, 0xffff0000, RZ, 0xc0, !PT ;  /* 0xffff000007077812 */ /* 0x000fe200078ec0ff */
[C---:B------:R-:W-:Y:S01]  /*d2e0*/  FFMA.FTZ R49, R40.reuse, R45, -R49 ;  /* 0x0000002d28317223 */ /* 0x040fe20000010831 */
[----:B------:R-:W-:Y:S01]  /*d2f0*/  FFMA.FTZ R48, R40, R47, R4 ;  /* 0x0000002f28307223 */ /* 0x000fe20000010004 */
[----:B------:R-:W-:Y:S01]  /*d300*/  FMUL.FTZ R52, R5, R44 ;  /* 0x0000002c05347220 */ /* 0x000fe20000410000 */
[C---:B------:R-:W-:Y:S01]  /*d310*/  LOP3.LUT R40, R29.reuse, 0xffff0000, RZ, 0xc0, !PT ;  /* 0xffff00001d287812 */ /* 0x040fe200078ec0ff */
[----:B------:R-:W-:Y:S01]  /*d320*/  IMAD.U32 R45, R29, 0x10000, RZ ;  /* 0x000100001d2d7824 */ /* 0x000fe200078e00ff */
[C---:B------:R-:W-:Y:S01]  /*d330*/  LOP3.LUT R4, R27.reuse, 0xffff0000, RZ, 0xc0, !PT ;  /* 0xffff00001b047812 */ /* 0x040fe200078ec0ff */
[----:B------:R-:W-:-:S02]  /*d340*/  IMAD.U32 R5, R27, 0x10000, RZ ;  /* 0x000100001b057824 */ /* 0x000fc400078e00ff */
        /* <DEDUP_REMOVED lines=15> */
.L_x_3860:
[----:B------:R-:W-:Y:S05]  /*d440*/  BSYNC B2 ;  /* 0x0000000000027941 */ /* 0x000fea0003800000 */
.L_x_3859:
[----:B------:R-:W-:Y:S04]  /*d450*/  BSSY B2, `(.L_x_3861) ;  /* 0x0000028000027945 */ /* 0x000fe80003800000 */
[----:B------:R-:W-:Y:S05]  /*d460*/  @P3 BRA `(.L_x_3862) ;  /* 0x0000000000983947 */ /* 0x000fea0003800000 */
[----:B012---:R-:W0:Y:S01]  /*d470*/  LDS.128 R4, [R0+0x4000] ;  /* 0x0040000000047984 */ /* 0x007e220000000c00 */
        /* <DEDUP_REMOVED lines=37> */
.L_x_3862:
[----:B------:R-:W-:Y:S05]  /*d6d0*/  BSYNC B2 ;  /* 0x0000000000027941 */ /* 0x000fea0003800000 */
.L_x_3861:
[----:B------:R-:W-:Y:S04]  /*d6e0*/  BSSY B2, `(.L_x_3863) ;  /* 0x0000028000027945 */ /* 0x000fe80003800000 */
[----:B------:R-:W-:Y:S05]  /*d6f0*/  @P4 BRA `(.L_x_3864) ;  /* 0x0000000000984947 */ /* 0x000fea0003800000 */
[----:B0123--:R-:W0:Y:S01]  /*d700*/  LDS.128 R4, [R3+0x1a400] ;  /* 0x01a4000003047984 */ /* 0x00fe220000000c00 */
[C---:B------:R-:W-:Y:S01]  /*d710*/  IMAD.U32 R47, R14.reuse, 0x10000, RZ ;  /* 0x000100000e2f7824 */ /* 0x040fe200078e00ff */
[----:B------:R-:W-:Y:S01]  /*d720*/  LOP3.LUT R46, R14, 0xffff0000, RZ, 0xc0, !PT ;  /* 0xffff00000e2e7812 */ /* 0x000fe200078ec0ff */
[C---:B------:R-:W-:Y:S01]  /*d730*/  IMAD.U32 R45, R12.reuse, 0x10000, RZ ;  /* 0x000100000c2d7824 */ /* 0x040fe200078e00ff */
[----:B------:R-:W-:Y:S01]  /*d740*/  LOP3.LUT R44, R12, 0xffff0000, RZ, 0xc0, !PT ;  /* 0xffff00000c2c7812 */ /* 0x000fe200078ec0ff */
[C---:B0-----:R-:W-:Y:S01]  /*d750*/  IMAD.U32 R40, R4.reuse, 0x10000, RZ ;  /* 0x0001000004287824 */ /* 0x041fe200078e00ff */
[----:B------:R-:W-:Y:S01]  /*d760*/  LOP3.LUT R4, R4, 0xffff0000, RZ, 0xc0, !PT ;  /* 0xffff000004047812 */ /* 0x000fe200078ec0ff */
[----:B------:R-:W-:Y:S01]  /*d770*/  IMAD.U32 R42, R6, 0x10000, RZ ;  /* 0x00010000062a7824 */ /* 0x000fe200078e00ff */
[----:B------:R-:W-:Y:S01]  /*d780*/  SHF.L.U32 R41, R5, 0x10, RZ ;  /* 0x0000001005297819 */ /* 0x000fe200000006ff */
[----:B------:R-:W-:Y:S01]  /*d790*/  IMAD.U32 R43, R7, 0x10000, RZ ;  /* 0x00010000072b7824 */ /* 0x000fe200078e00ff */
[----:B------:R-:W-:Y:S01]  /*d7a0*/  LOP3.LUT R5, R5, 0xffff0000, RZ, 0xc0, !PT ;  /* 0xffff000005057812 */ /* 0x000fe200078ec0ff */
[C---:B------:R-:W-:Y:S01]  /*d7b0*/  FMUL.FTZ R49, R4.reuse, R47 ;  /* 0x0000002f04317220 */ /* 0x040fe20000410000 */
[----:B------:R-:W-:Y:S01]  /*d7c0*/  FMUL.FTZ R4, R4, R45 ;  /* 0x0000002d04047220 */ /* 0x000fe20000410000 */
[----:B------:R-:W-:-:S02]  /*d7d0*/  LOP3.LUT R6, R6, 0xffff0000, RZ, 0xc0, !PT ;  /* 0xffff000006067812 */ /* 0x000fc400078ec0ff */
        /* <DEDUP_REMOVED lines=24> */
.L_x_3864:
[----:B------:R-:W-:Y:S05]  /*d960*/  BSYNC B2 ;  /* 0x0000000000027941 */ /* 0x000fea0003800000 */
.L_x_3863:
[----:B------:R-:W-:Y:S05]  /*d970*/  @P5 BRA `(.L_x_3854) ;  /* 0x0000000000985947 */ /* 0x000fea0003800000 */
[----:B01234-:R-:W0:Y:S01]  /*d980*/  LDS.128 R4, [R0+0x8000] ;  /* 0x0080000000047984 */ /* 0x01fe220000000c00 */
        /* <DEDUP_REMOVED lines=37> */
.L_x_3854:
[----:B------:R-:W-:Y:S05]  /*dbe0*/  BSYNC B1 ;  /* 0x0000000000017941 */ /* 0x000fea0003800000 */
.L_x_3853:
[----:B01234-:R-:W-:-:S05]  /*dbf0*/  VIADD R4, R202, 0x40 ;  /* 0x00000040ca047836 */ /* 0x01ffca0000000000 */
[----:B------:R-:W-:-:S13]  /*dc00*/  ISETP.GE.AND P0, PT, R4, R39, PT ;  /* 0x000000270400720c */ /* 0x000fda0003f06270 */
[----:B------:R-:W-:Y:S05]  /*dc10*/  @P0 BRA `(.L_x_3865) ;  /* 0x0000003c00880947 */ /* 0x000fea0003800000 */
        /* <DEDUP_REMOVED lines=13> */
[----:B------:R-:W-:Y:S02]  /*dcf0*/  LOP3.LUT R46, R34, 0xffff0000, RZ, 0xc0, !PT ;  /* 0xffff0000222e7812 */ /* 0x000fe400078ec0ff */
[----:B------:R-:W-:Y:S01]  /*dd00*/  LOP3.LUT R47, R38, 0xffff0000, RZ, 0xc0, !PT ;  /* 0xffff0000262f7812 */ /* 0x000fe200078ec0ff */
[C---:B0-----:R-:W-:Y:S01]  /*dd10*/  IMAD.U32 R39, R4.reuse, 0x10000, RZ ;  /* 0x0001000004277824 */ /* 0x041fe200078e00ff */
[----:B------:R-:W-:Y:S01]  /*dd20*/  LOP3.LUT R4, R4, 0xffff0000, RZ, 0xc0, !PT ;  /* 0xffff000004047812 */ /* 0x000fe200078ec0ff */
[C---:B------:R-:W-:Y:S01]  /*dd30*/  IMAD.U32 R34, R6.reuse, 0x10000, RZ ;  /* 0x0001000006227824 */ /* 0x040fe200078e00ff */
[----:B------:R-:W-:Y:S01]  /*dd40*/  SHF.L.U32 R40, R5, 0x10, RZ ;  /* 0x0000001005287819 */ /* 0x000fe200000006ff */
[----:B------:R-:W-:Y:S01]  /*dd50*/  IMAD.U32 R37, R7, 0x10000, RZ ;  /* 0x0001000007257824 */ /* 0x000fe200078e00ff */
[----:B------:R-:W-:Y:S01]  /*dd60*/  LOP3.LUT R5, R5, 0xffff0000, RZ, 0xc0, !PT ;  /* 0xffff000005057812 */ /* 0x000fe200078ec0ff */
[-C--:B------:R-:W-:Y:S01]  /*dd70*/  FMUL.FTZ R42, R45, R4.reuse ;  /* 0x000000042d2a7220 */ /* 0x080fe20000410000 */
[----:B------:R-:W-:Y:S01]  /*dd80*/  FMUL.FTZ R44, R43, R4 ;  /* 0x000000042b2c7220 */ /* 0x000fe20000410000 */
[----:B------:R-:W-:-:S02]  /*dd90*/  LOP3.LUT R6, R6, 0xffff0000, RZ, 0xc0, !PT ;  /* 0xffff000006067812 */ /* 0x000fc400078ec0ff */
[----:B------:R-:W-:Y:S01]  /*dda0*/  FMUL.FTZ R41, R48, R5 ;  /* 0x0000000530297220 */ /* 0x000fe20000410000 */
[-C--:B------:R-:W-:Y:S01]  /*ddb0*/  FFMA.FTZ R4, R43, R39.reuse, -R42 ;  /* 0x000000272b047223 */ /* 0x080fe2000001082a */
[----:B------:R-:W-:Y:S01]  /*ddc0*/  FFMA.FTZ R39, R45, R39, R44 ;  /* 0x000000272d277223 */ /* 0x000fe2000001002c */
[C---:B------:R-:W-:Y:S01]  /*ddd0*/  FMUL.FTZ R43, R46.reuse, R5 ;  /* 0x000000052e2b7220 */ /* 0x040fe20000410000 */
[----:B------:R-:W-:Y:S01]  /*dde0*/  LOP3.LUT R7, R7, 0xffff0000, RZ, 0xc0, !PT ;  /* 0xffff000007077812 */ /* 0x000fe200078ec0ff */
[-C--:B------:R-:W-:Y:S01]  /*ddf0*/  FFMA.FTZ R5, R46, R40.reuse, -R41 ;  /* 0x000000282e057223 */ /* 0x080fe20000010829 */
[C---:B------:R-:W-:Y:S01]  /*de00*/  LOP3.LUT R45, R35.reuse, 0xffff0000, RZ, 0xc0, !PT ;  /* 0xffff0000232d7812 */ /* 0x040fe200078ec0ff */
[----:B------:R-:W-:Y:S02]  /*de10*/  IMAD.U32 R46, R38, 0x10000, RZ ;  /* 0x00010000262e7824 */ /* 0x000fe400078e00ff */
[----:B------:R-:W-:Y:S01]  /*de20*/  FFMA.FTZ R40, R48, R40, R43 ;  /* 0x0000002830287223 */ /* 0x000fe2000001002b */
[----:B------:R-:W-:-:S02]  /*de30*/  IMAD.U32 R44, R35, 0x10000, RZ ;  /* 0x00010000232c7824 */ /* 0x000fc400078e00ff */
        /* <DEDUP_REMOVED lines=13> */
.L_x_3867:
[----:B------:R-:W-:Y:S05]  /*df10*/  BSYNC B1 ;  /* 0x0000000000017941 */ /* 0x000fea0003800000 */
.L_x_3866:
[----:B------:R-:W-:Y:S04]  /*df20*/  BSSY B1, `(.L_x_3868) ;  /* 0x0000028000017945 */ /* 0x000fe80003800000 */
[----:B------:R-:W-:Y:S05]  /*df30*/  @P1 BRA `(.L_x_3869) ;  /* 0x0000000000981947 */ /* 0x000fea0003800000 */
[----:B0-----:R-:W0:Y:S01]  /*df40*/  LDS.128 R4, [R0+0x2000] ;  /* 0x0020000000047984 */ /* 0x001e220000000c00 */
[----:B------:R-:W-:Y:S01]  /*df50*/  IMAD.U32 R40, R30, 0x10000, RZ ;  /* 0x000100001e287824 */ /* 0x000fe200078e00ff */
[C---:B------:R-:W-:Y:S01]  /*df60*/  LOP3.LUT R43, R32.reuse, 0xffff0000, RZ, 0xc0, !PT ;  /* 0xffff0000202b7812 */ /* 0x040fe200078ec0ff */
[----:B------:R-:W-:Y:S01]  /*df70*/  IMAD.U32 R42, R32, 0x10000, RZ ;  /* 0x00010000202a7824 */ /* 0x000fe200078e00ff */
[----:B------:R-:W-:Y:S02]  /*df80*/  LOP3.LUT R41, R30, 0xffff0000, RZ, 0xc0, !PT ;  /* 0xffff00001e297812 */ /* 0x000fe400078ec0ff */
[----:B------:R-:W-:Y:S01]  /*df90*/  LOP3.LUT R44, R33, 0xffff0000, RZ, 0xc0, !PT ;  /* 0xffff0000212c7812 */ /* 0x000fe200078ec0ff */
[C---:B0-----:R-:W-:Y:S01]  /*dfa0*/  IMAD.U32 R34, R4.reuse, 0x10000, RZ ;  /* 0x0001000004227824 */ /* 0x041fe200078e00ff */
        /* <DEDUP_REMOVED lines=31> */
.L_x_3869:
[----:B------:R-:W-:Y:S05]  /*e1a0*/  BSYNC B1 ;  /* 0x0000000000017941 */ /* 0x000fea0003800000 */
.L_x_3868:
[----:B------:R-:W-:Y:S04]  /*e1b0*/  BSSY B1, `(.L_x_3870) ;  /* 0x0000028000017945 */ /* 0x000fe80003800000 */
[----:B------:R-:W-:Y:S05]  /*e1c0*/  @P2 BRA `(.L_x_3871) ;  /* 0x0000000000982947 */ /* 0x000fea0003800000 */
[----:B01----:R-:W0:Y:S01]  /*e1d0*/  LDS.128 R4, [R3+0x18400] ;  /* 0x0184000003047984 */ /* 0x003e220000000c00 */
[----:B------:R-:W-:Y:S01]  /*e1e0*/  SHF.L.U32 R34, R26, 0x10, RZ ;  /* 0x000000101a227819 */ /* 0x000fe200000006ff */
[C---:B------:R-:W-:Y:S01]  /*e1f0*/  IMAD.U32 R38, R28.reuse, 0x10000, RZ ;  /* 0x000100001c267824 */ /* 0x040fe200078e00ff */
[----:B------:R-:W-:Y:S02]  /*e200*/  LOP3.LUT R39, R28, 0xffff0000, RZ, 0xc0, !PT ;  /* 0xffff00001c277812 */ /* 0x000fe400078ec0ff */
        /* <DEDUP_REMOVED lines=34> */
.L_x_3871:
[----:B------:R-:W-:Y:S05]  /*e430*/  BSYNC B1 ;  /* 0x0000000000017941 */ /* 0x000fea0003800000 */
.L_x_3870:
[----:B------:R-:W-:Y:S04]  /*e440*/  BSSY B1, `(.L_x_3872) ;  /* 0x0000028000017945 */ /* 0x000fe80003800000 */
[----:B------:R-:W-:Y:S05]  /*e450*/  @P3 BRA `(.L_x_3873) ;  /* 0x0000000000983947 */ /* 0x000fea0003800000 */
[----:B012---:R-:W0:Y:S01]  /*e460*/  LDS.128 R4, [R0+0x6000] ;  /* 0x0060000000047984 */ /* 0x007e220000000c00 */
        /* <DEDUP_REMOVED lines=37> */
.L_x_3873:
[----:B------:R-:W-:Y:S05]  /*e6c0*/  BSYNC B1 ;  /* 0x0000000000017941 */ /* 0x000fea0003800000 */
.L_x_3872:
[----:B------:R-:W-:Y:S04]  /*e6d0*/  BSSY B1, `(.L_x_3874) ;  /* 0x0000028000017945 */ /* 0x000fe80003800000 */
[----:B------:R-:W-:Y:S05]  /*e6e0*/  @P4 BRA `(.L_x_3875) ;  /* 0x0000000000984947 */ /* 0x000fea0003800000 */
[----:B0123--:R-:W0:Y:S01]  /*e6f0*/  LDS.128 R4, [R3+0x1c400] ;  /* 0x01c4000003047984 */ /* 0x00fe220000000c00 */
[----:B------:R-:W-:Y:S01]  /*e700*/  SHF.L.U32 R28, R14, 0x10, RZ ;  /* 0x000000100e1c7819 */ /* 0x000fe200000006ff */
[----:B------:R-:W-:Y:S01]  /*e710*/  IMAD.U32 R26, R12, 0x10000, RZ ;  /* 0x000100000c1a7824 */ /* 0x000fe200078e00ff */
        /* <DEDUP_REMOVED lines=35> */
.L_x_3875:
[----:B------:R-:W-:Y:S05]  /*e950*/  BSYNC B1 ;  /* 0x0000000000017941 */ /* 0x000fea0003800000 */
.L_x_3874:
[----:B------:R-:W-:Y:S05]  /*e960*/  @P5 BRA `(.L_x_3865) ;  /* 0x0000003000345947 */ /* 0x000fea0003800000 */
[----:B01234-:R-:W0:Y:S01]  /*e970*/  LDS.128 R4, [R0+0xa000] ;  /* 0x00a0000000047984 */ /* 0x01fe220000000c00 */
        /* <DEDUP_REMOVED lines=17> */
[----:B------:R-:W-:Y:S01]  /*ea90*/  FMUL.FTZ R15, R24, R5 ;  /* 0x00000005180f7220 */ /* 0x000fe20000410000 */
        /* <DEDUP_REMOVED lines=20> */
.L_x_3847:
[----:B------:R-:W-:-:S03]  /*ebe0*/  UMOV UR4, 0xffffffff ;  /* 0xffffffff00047882 */ /* 0x000fc60000000000 */
[----:B------:R-:W-:Y:S05]  /*ebf0*/  BRA.DIV UR4, `(.L_x_3876) ;  /* 0x00000152044c7947 */ /* 0x000fea000b800000 */
[----:B------:R0:W1:Y:S04]  /*ec00*/  SHFL.IDX PT, R3, R25, RZ, 0x1c1f ;  /* 0x001c1fff19037589 */ /* 0x00006800000e0000 */
[----:B------:R0:W2:Y:S04]  /*ec10*/  SHFL.IDX PT, R0, R24, RZ, 0x1c1f ;  /* 0x001c1fff18007589 */ /* 0x0000a800000e0000 */
[----:B------:R0:W3:Y:S04]  /*ec20*/  SHFL.IDX PT, R39, R35, RZ, 0x1c1f ;  /* 0x001c1fff23277589 */ /* 0x0000e800000e0000 */
[----:B------:R-:W4:Y:S02]  /*ec30*/  SHFL.IDX PT, R40, R40, RZ, 0x1c1f ;  /* 0x001c1fff28287589 */ /* 0x000f2400000e0000 */
.L_x_4104:
[----:B------:R-:W-:Y:S01]  /*ec40*/  ULDC UR4, c[0x0][0x448] ;  /* 0x0001120000047ab9 */ /* 0x000fe20000000800 */
[----:B------:R-:W-:Y:S01]  /*ec50*/  BSSY B1, `(.L_x_3877) ;  /* 0x0000037000017945 */ /* 0x000fe20003800000 */
[----:B------:R-:W-:Y:S01]  /*ec60*/  IMAD R43, R139, UR4, RZ ;  /* 0x000000048b2b7c24 */ /* 0x000fe2000f8e02ff */
[----:B------:R-:W-:Y:S02]  /*ec70*/  CS2R R4, SRZ ;  /* 0x0000000000047805 */ /* 0x000fe4000001ff00 */
[----:B------:R-:W-:Y:S02]  /*ec80*/  CS2R R8, SRZ ;  /* 0x0000000000087805 */ /* 0x000fe4000001ff00 */
[----:B------:R-:W-:Y:S02]  /*ec90*/  CS2R R10, SRZ ;  /* 0x00000000000a7805 */ /* 0x000fe4000001ff00 */
[----:B------:R-:W-:Y:S02]  /*eca0*/  CS2R R12, SRZ ;  /* 0x00000000000c7805 */ /* 0x000fe4000001ff00 */
[----:B------:R-:W-:Y:S01]  /*ecb0*/  ISETP.GE.AND P0, PT, R6, R43, PT ;  /* 0x0000002b0600720c */ /* 0x000fe20003f06270 */
[----:B------:R-:W-:Y:S01]  /*ecc0*/  IMAD R43, R137, -0x80, R43 ;  /* 0xffffff80892b7824 */ /* 0x000fe200078e022b */
[----:B------:R-:W-:-:S02]  /*ecd0*/  CS2R R6, SRZ ;  /* 0x0000000000067805 */ /* 0x000fc4000001ff00 */
[----:B------:R-:W-:Y:S02]  /*ece0*/  CS2R R14, SRZ ;  /* 0x00000000000e7805 */ /* 0x000fe4000001ff00 */
[----:B0-----:R-:W-:Y:S02]  /*ecf0*/  CS2R R24, SRZ ;  /* 0x0000000000187805 */ /* 0x001fe4000001ff00 */
[----:B------:R-:W-:Y:S02]  /*ed00*/  CS2R R26, SRZ ;  /* 0x00000000001a7805 */ /* 0x000fe4000001ff00 */
[----:B------:R-:W-:Y:S02]  /*ed10*/  CS2R R28, SRZ ;  /* 0x00000000001c7805 */ /* 0x000fe4000001ff00 */
[----:B------:R-:W-:Y:S02]  /*ed20*/  CS2R R30, SRZ ;  /* 0x00000000001e7805 */ /* 0x000fe4000001ff00 */
[----:B------:R-:W-:-:S02]  /*ed30*/  CS2R R32, SRZ ;  /* 0x0000000000207805 */ /* 0x000fc4000001ff00 */
[----:B------:R-:W-:Y:S01]  /*ed40*/  CS2R R34, SRZ ;  /* 0x0000000000227805 */ /* 0x000fe2000001ff00 */
[----:B------:R-:W-:Y:S06]  /*ed50*/  @P0 BRA `(.L_x_3878) ;  /* 0x0000000000980947 */ /* 0x000fec0003800000 */
[----:B------:R-:W-:Y:S01]  /*ed60*/  ULDC UR4, c[0x0][0x3f4] ;  /* 0x0000fd0000047ab9 */ /* 0x000fe20000000800 */
[----:B--2---:R-:W-:Y:S01]  /*ed70*/  IMAD.MOV.U32 R6, RZ, RZ, R0 ;  /* 0x000000ffff067224 */ /* 0x004fe200078e0000 */
[----:B------:R-:W-:Y:S01]  /*ed80*/  ISETP.GE.AND P2, PT, R16, UR4, PT ;  /* 0x0000000410007c0c */ /* 0x000fe2000bf46270 */
[----:B-1----:R-:W-:Y:S01]  /*ed90*/  IMAD.MOV.U32 R7, RZ, RZ, R3 ;  /* 0x000000ffff077224 */ /* 0x002fe200078e0003 */
[----:B------:R-:W-:Y:S01]  /*eda0*/  ISETP.GE.AND P3, PT, R193, UR4, PT ;  /* 0x00000004c1007c0c */ /* 0x000fe2000bf66270 */
[----:B----4-:R-:W-:Y:S01]  /*edb0*/  IMAD.MOV.U32 R8, RZ, RZ, R40 ;  /* 0x000000ffff087224 */ /* 0x010fe200078e0028 */
[----:B------:R-:W-:Y:S01]  /*edc0*/  ISETP.GE.AND P4, PT, R192, UR4, PT ;  /* 0x00000004c0007c0c */ /* 0x000fe2000bf86270 */
[----:B---3--:R-:W-:Y:S01]  /*edd0*/  IMAD.MOV.U32 R9, RZ, RZ, R39 ;  /* 0x000000ffff097224 */ /* 0x008fe200078e0027 */
[----:B------:R-:W-:Y:S02]  /*ede0*/  CS2R R28, SRZ ;  /* 0x00000000001c7805 */ /* 0x000fe4000001ff00 */
[----:B------:R-:W-:-:S02]  /*edf0*/  CS2R R30, SRZ ;  /* 0x00000000001e7805 */ /* 0x000fc4000001ff00 */
[----:B------:R-:W-:Y:S02]  /*ee00*/  CS2R R10, SRZ ;  /* 0x00000000000a7805 */ /* 0x000fe4000001ff00 */
[----:B------:R-:W-:Y:S02]  /*ee10*/  CS2R R32, SRZ ;  /* 0x0000000000207805 */ /* 0x000fe4000001ff00 */
[----:B------:R-:W-:Y:S01]  /*ee20*/  CS2R R34, SRZ ;  /* 0x0000000000227805 */ /* 0x000fe2000001ff00 */
[----:B------:R-:W-:Y:S02]  /*ee30*/  @!P2 IMAD.SHL.U32 R5, R16, 0x2, RZ ;  /* 0x000000021005a824 */ /* 0x000fe400078e00ff */
[----:B------:R-:W-:Y:S01]  /*ee40*/  @!P3 IMAD.SHL.U32 R13, R197, 0x8, RZ ;  /* 0x00000008c50db824 */ /* 0x000fe200078e00ff */
[----:B------:R-:W-:Y:S02]  /*ee50*/  @!P4 SHF.L.U32 R41, R198, 0x3, RZ ;  /* 0x00000003c629c819 */ /* 0x000fe400000006ff */
[----:B------:R-:W-:-:S02]  /*ee60*/  @!P2 IADD3 R20, P0, R0, R5, RZ ;  /* 0x000000050014a210 */ /* 0x000fc40007f1e0ff */
[----:B------:R-:W-:Y:S01]  /*ee70*/  @!P2 IADD3 R38, P1, R40, R5, RZ ;  /* 0x000000052826a210 */ /* 0x000fe20007f3e0ff */
[----:B------:R-:W-:Y:S01]  /*ee80*/  @!P3 IMAD.WIDE R4, R13, 0x2, R6 ;  /* 0x000000020d04b825 */ /* 0x000fe200078e0206 */
[----:B------:R-:W-:-:S03]  /*ee90*/  @!P2 SHF.L.U64.HI R0, R16, 0x1, R17 ;  /* 0x000000011000a819 */ /* 0x000fc60000010211 */
[----:B------:R-:W-:Y:S01]  /*eea0*/  @!P4 IMAD.WIDE R6, R41, 0x2, R6 ;  /* 0x000000022906c825 */ /* 0x000fe200078e0206 */
[----:B------:R0:W5:Y:S03]  /*eeb0*/  @!P3 LD.E.128 R28, desc[UR48][R4.64] ;  /* 0x00000030041cb980 */ /* 0x000166000c101d00 */
[--C-:B------:R-:W-:Y:S01]  /*eec0*/  @!P3 IMAD.WIDE R12, R13, 0x2, R8.reuse ;  /* 0x000000020d0cb825 */ /* 0x100fe200078e0208 */
[----:B------:R1:W5:Y:S03]  /*eed0*/  @!P4 LD.E.128 R32, desc[UR48][R6.64] ;  /* 0x000000300620c980 */ /* 0x000366000c101d00 */
[----:B------:R-:W-:Y:S01]  /*eee0*/  @!P4 IMAD.WIDE R40, R41, 0x2, R8 ;  /* 0x000000022928c825 */ /* 0x000fe200078e0208 */
[----:B------:R-:W-:Y:S02]  /*eef0*/  CS2R R8, SRZ ;  /* 0x0000000000087805 */ /* 0x000fe4000001ff00 */
[----:B------:R-:W-:-:S02]  /*ef00*/  CS2R R14, SRZ ;  /* 0x00000000000e7805 */ /* 0x000fc4000001ff00 */
[----:B------:R-:W-:Y:S02]  /*ef10*/  CS2R R24, SRZ ;  /* 0x0000000000187805 */ /* 0x000fe4000001ff00 */
[----:B------:R-:W-:Y:S02]  /*ef20*/  CS2R R26, SRZ ;  /* 0x00000000001a7805 */ /* 0x000fe4000001ff00 */
[----:B0-----:R-:W-:Y:S01]  /*ef30*/  CS2R R4, SRZ ;  /* 0x0000000000047805 */ /* 0x001fe2000001ff00 */
[--C-:B------:R-:W-:Y:S01]  /*ef40*/  @!P2 IMAD.X R21, R3, 0x1, R0.reuse, P0 ;  /* 0x000000010315a824 */ /* 0x100fe200000e0600 */
[----:B------:R0:W5:Y:S01]  /*ef50*/  @!P3 LD.E.128 R8, desc[UR48][R12.64] ;  /* 0x000000300c08b980 */ /* 0x000162000c101d00 */
[----:B-1----:R-:W-:Y:S01]  /*ef60*/  CS2R R6, SRZ ;  /* 0x0000000000067805 */ /* 0x002fe2000001ff00 */
[----:B------:R-:W-:Y:S02]  /*ef70*/  @!P2 IMAD.X R39, R39, 0x1, R0, P1 ;  /* 0x000000012727a824 */ /* 0x000fe400008e0600 */
[----:B------:R1:W5:Y:S04]  /*ef80*/  @!P2 LD.E.128 R24, desc[UR48][R20.64] ;  /* 0x000000301418a980 */ /* 0x000368000c101d00 */
[----:B------:R1:W5:Y:S01]  /*ef90*/  @!P2 LD.E.128 R4, desc[UR48][R38.64] ;  /* 0x000000302604a980 */ /* 0x000362000c101d00 */
[----:B0-----:R-:W-:-:S06]  /*efa0*/  CS2R R12, SRZ ;  /* 0x00000000000c7805 */ /* 0x001fcc000001ff00 */
[----:B------:R1:W5:Y:S02]  /*efb0*/  @!P4 LD.E.128 R12, desc[UR48][R40.64] ;  /* 0x00000030280cc980 */ /* 0x000364000c101d00 */
.L_x_3878:
[----:B------:R-:W-:Y:S05]  /*efc0*/  BSYNC B1 ;  /* 0x0000000000017941 */ /* 0x000fea0003800000 */
.L_x_3877:
[C---:B-1----:R-:W-:Y:S01]  /*efd0*/  LEA.HI R20, R229.reuse, R229, RZ, 0x1 ;  /* 0x000000e5e5147211 */ /* 0x042fe200078f08ff */
[--C-:B---3-5:R-:W-:Y:S01]  /*efe0*/  IMAD.MOV.U32 R39, RZ, RZ, R5.reuse ;  /* 0x000000ffff277224 */ /* 0x128fe200078e0005 */
[----:B------:R-:W-:Y:S01]  /*eff0*/  SHF.R.U64 R57, R4, 0x10, R5 ;  /* 0x0000001004397819 */ /* 0x000fe20000001205 */
[----:B--2---:R-:W-:Y:S01]  /*f000*/  IMAD.MOV.U32 R0, RZ, RZ, R24 ;  /* 0x000000ffff007224 */ /* 0x004fe200078e0018 */
[----:B------:R-:W-:Y:S01]  /*f010*/  LOP3.LUT R20, R20, 0xfffffffe, RZ, 0xc0, !PT ;  /* 0xfffffffe14147812 */ /* 0x000fe200078ec0ff */
[----:B------:R-:W-:Y:S01]  /*f020*/  IMAD.MOV.U32 R3, RZ, RZ, R25 ;  /* 0x000000ffff037224 */ /* 0x000fe200078e0019 */
[----:B------:R-:W-:Y:S01]  /*f030*/  SHF.R.U32.HI R54, RZ, 0x10, R5 ;  /* 0x00000010ff367819 */ /* 0x000fe20000011605 */
[----:B------:R-:W-:Y:S01]  /*f040*/  IMAD.MOV.U32 R44, RZ, RZ, R30 ;  /* 0x000000ffff2c7224 */ /* 0x000fe200078e001e */
[----:B------:R-:W-:Y:S01]  /*f050*/  IADD3 R20, R229, -R20, RZ ;  /* 0x80000014e5147210 */ /* 0x000fe20007ffe0ff */
[----:B------:R-:W-:Y:S01]  /*f060*/  IMAD.MOV.U32 R45, RZ, RZ, R31 ;  /* 0x000000ffff2d7224 */ /* 0x000fe200078e001f */
[--C-:B------:R-:W-:Y:S01]  /*f070*/  SHF.R.U64 R69, R24, 0x10, R25.reuse ;  /* 0x0000001018457819 */ /* 0x100fe20000001219 */
[----:B------:R-:W-:Y:S01]  /*f080*/  IMAD.MOV.U32 R24, RZ, RZ, R26 ;  /* 0x000000ffff187224 */ /* 0x000fe200078e001a */
[----:B------:R-:W-:Y:S01]  /*f090*/  SHF.L.U32 R5, R20, 0x1f, RZ ;  /* 0x0000001f14057819 */ /* 0x000fe200000006ff */
[----:B------:R-:W-:Y:S01]  /*f0a0*/  IMAD.MOV.U32 R46, RZ, RZ, R32 ;  /* 0x000000ffff2e7224 */ /* 0x000fe200078e0020 */
[----:B------:R-:W-:Y:S01]  /*f0b0*/  SHF.R.U32.HI R66, RZ, 0x10, R25 ;  /* 0x00000010ff427819 */ /* 0x000fe20000011619 */
[--C-:B------:R-:W-:Y:S01]  /*f0c0*/  IMAD.MOV.U32 R25, RZ, RZ, R27.reuse ;  /* 0x000000ffff197224 */ /* 0x100fe200078e001b */
[----:B------:R-:W0:Y:S01]  /*f0d0*/  SYNCS.PHASECHK.TRANS64.TRYWAIT P0, [R2+URZ+0x30800], R5 ;  /* 0x03080005020075a7 */ /* 0x000e22000800017f */
[--C-:B------:R-:W-:Y:S01]  /*f0e0*/  SHF.R.U64 R67, R26, 0x10, R27.reuse ;  /* 0x000000101a437819 */ /* 0x100fe2000000121b */
[----:B------:R-:W-:Y:S01]  /*f0f0*/  IMAD.MOV.U32 R26, RZ, RZ, R28 ;  /* 0x000000ffff1a7224 */ /* 0x000fe200078e001c */
[----:B------:R-:W-:Y:S01]  /*f100*/  SHF.R.U32.HI R64, RZ, 0x10, R27 ;  /* 0x00000010ff407819 */ /* 0x000fe2000001161b */
[--C-:B------:R-:W-:Y:S01]  /*f110*/  IMAD.MOV.U32 R27, RZ, RZ, R29.reuse ;  /* 0x000000ffff1b7224 */ /* 0x100fe200078e001d */
[----:B------:R-:W-:Y:S01]  /*f120*/  SHF.R.U64 R65, R28, 0x10, R29 ;  /* 0x000000101c417819 */ /* 0x000fe2000000121d */
[----:B------:R-:W-:Y:S01]  /*f130*/  IMAD.MOV.U32 R47, RZ, RZ, R33 ;  /* 0x000000ffff2f7224 */ /* 0x000fe200078e0021 */
[----:B------:R-:W-:Y:S01]  /*f140*/  SHF.R.U32.HI R62, RZ, 0x10, R29 ;  /* 0x00000010ff3e7819 */ /* 0x000fe2000001161d */
[----:B------:R-:W-:Y:S01]  /*f150*/  IMAD.MOV.U32 R48, RZ, RZ, R34 ;  /* 0x000000ffff307224 */ /* 0x000fe200078e0022 */
[----:B------:R-:W-:Y:S01]  /*f160*/  SHF.R.U64 R63, R30, 0x10, R31 ;  /* 0x000000101e3f7819 */ /* 0x000fe2000000121f */
[----:B------:R-:W-:Y:S01]  /*f170*/  IMAD.MOV.U32 R49, RZ, RZ, R35 ;  /* 0x000000ffff317224 */ /* 0x000fe200078e0023 */
[----:B------:R-:W-:Y:S01]  /*f180*/  SHF.R.U32.HI R60, RZ, 0x10, R31 ;  /* 0x00000010ff3c7819 */ /* 0x000fe2000001161f */
[----:B------:R-:W-:Y:S01]  /*f190*/  IMAD.MOV.U32 R38, RZ, RZ, R4 ;  /* 0x000000ffff267224 */ /* 0x000fe200078e0004 */
[----:B------:R-:W-:Y:S01]  /*f1a0*/  SHF.R.U64 R51, R10, 0x10, R11 ;  /* 0x000000100a337819 */ /* 0x000fe2000000120b */
[----:B----4-:R-:W-:Y:S01]  /*f1b0*/  IMAD.MOV.U32 R40, RZ, RZ, R6 ;  /* 0x000000ffff287224 */ /* 0x010fe200078e0006 */
        /* <DEDUP_REMOVED lines=9> */
[----:B------:R-:W-:Y:S01]  /*f250*/  IMAD.MOV.U32 R31, RZ, RZ, R11 ;  /* 0x000000ffff1f7224 */ /* 0x000fe200078e000b */
[----:B------:R-:W-:Y:S01]  /*f260*/  SHF.R.U32.HI R52, RZ, 0x10, R7 ;  /* 0x00000010ff347819 */ /* 0x000fe20000011607 */
[----:B------:R-:W-:Y:S01]  /*f270*/  BSSY B1, `(.L_x_3879) ;  /* 0x0000023000017945 */ /* 0x000fe20003800000 */
[--C-:B------:R-:W-:Y:S01]  /*f280*/  SHF.R.U64 R53, R8, 0x10, R9.reuse ;  /* 0x0000001008357819 */ /* 0x100fe20000001209 */
[----:B------:R-:W-:Y:S01]  /*f290*/  IMAD.MOV.U32 R4, RZ, RZ, R12 ;  /* 0x000000ffff047224 */ /* 0x000fe200078e000c */
[----:B------:R-:W-:Y:S01]  /*f2a0*/  SHF.R.U32.HI R50, RZ, 0x10, R9 ;  /* 0x00000010ff327819 */ /* 0x000fe20000011609 */
[----:B------:R-:W-:Y:S01]  /*f2b0*/  IMAD.MOV.U32 R6, RZ, RZ, R13 ;  /* 0x000000ffff067224 */ /* 0x000fe200078e000d */
[----:B------:R-:W-:Y:S01]  /*f2c0*/  SHF.R.U32.HI R10, RZ, 0x10, R11 ;  /* 0x00000010ff0a7819 */ /* 0x000fe2000001160b */
[----:B------:R-:W-:Y:S01]  /*f2d0*/  IMAD.MOV.U32 R20, RZ, RZ, R14 ;  /* 0x000000ffff147224 */ /* 0x000fe200078e000e */
[----:B------:R-:W-:Y:S01]  /*f2e0*/  VIMNMX R43, R43, 0x80, PT ;  /* 0x000000802b2b7848 */ /* 0x000fe20003fe0100 */
[----:B------:R-:W-:Y:S01]  /*f2f0*/  IMAD.MOV.U32 R21, RZ, RZ, R15 ;  /* 0x000000ffff157224 */ /* 0x000fe200078e000f */
[----:B------:R-:W-:-:S02]  /*f300*/  PRMT R34, R24, 0x5410, R67 ;  /* 0x0000541018227816 */ /* 0x000fc40000000043 */
[----:B------:R-:W-:Y:S02]  /*f310*/  PRMT R35, R25, 0x5410, R64 ;  /* 0x0000541019237816 */ /* 0x000fe40000000040 */
[--C-:B------:R-:W-:Y:S02]  /*f320*/  SHF.R.U64 R11, R12, 0x10, R13.reuse ;  /* 0x000000100c0b7819 */ /* 0x100fe4000000120d */
[----:B------:R-:W-:Y:S02]  /*f330*/  SHF.R.U32.HI R9, RZ, 0x10, R13 ;  /* 0x00000010ff097819 */ /* 0x000fe4000001160d */
[----:B------:R-:W-:Y:S02]  /*f340*/  PRMT R32, R0, 0x5410, R69 ;  /* 0x0000541000207816 */ /* 0x000fe40000000045 */
[----:B------:R-:W-:Y:S02]  /*f350*/  PRMT R33, R3, 0x5410, R66 ;  /* 0x0000541003217816 */ /* 0x000fe40000000042 */
        /* <DEDUP_REMOVED lines=11> */
[----:B------:R-:W-:Y:S02]  /*f410*/  ISETP.GE.AND P1, PT, R202, R43, PT ;  /* 0x0000002bca00720c */ /* 0x000fe40003f26270 */
[----:B------:R-:W-:-:S02]  /*f420*/  PRMT R39, R39, 0x5410, R54 ;  /* 0x0000541027277816 */ /* 0x000fc40000000036 */
[----:B------:R-:W-:Y:S02]  /*f430*/  PRMT R40, R40, 0x5410, R55 ;  /* 0x0000541028287816 */ /* 0x000fe40000000037 */
[----:B------:R-:W-:Y:S02]  /*f440*/  PRMT R41, R41, 0x5410, R52 ;  /* 0x0000541029297816 */ /* 0x000fe40000000034 */
[----:B------:R-:W-:Y:S02]  /*f450*/  PRMT R28, R28, 0x5410, R53 ;  /* 0x000054101c1c7816 */ /* 0x000fe40000000035 */
[----:B------:R-:W-:Y:S02]  /*f460*/  PRMT R29, R29, 0x5410, R50 ;  /* 0x000054101d1d7816 */ /* 0x000fe40000000032 */
[----:B------:R-:W-:Y:S02]  /*f470*/  PRMT R30, R30, 0x5410, R51 ;  /* 0x000054101e1e7816 */ /* 0x000fe40000000033 */
[----:B------:R-:W-:Y:S01]  /*f480*/  PRMT R31, R31, 0x5410, R10 ;  /* 0x000054101f1f7816 */ /* 0x000fe2000000000a */
[----:B0-----:R-:W-:Y:S06]  /*f490*/  @!P0 BRA `(.L_x_3880) ;  /* 0x0000014800988947 */ /* 0x001fec0003800000 */
.L_x_4105:
[----:B------:R-:W-:Y:S05]  /*f4a0*/  BSYNC B1 ;  /* 0x0000000000017941 */ /* 0x000fea0003800000 */
.L_x_3879:
[----:B------:R-:W-:Y:S01]  /*f4b0*/  BSSY B1, `(.L_x_3881) ;  /* 0x000012e000017945 */ /* 0x000fe20003800000 */
[----:B------:R-:W-:Y:S02]  /*f4c0*/  PRMT R14, R4, 0x5410, R11 ;  /* 0x00005410040e7816 */ /* 0x000fe4000000000b */
[----:B------:R-:W-:Y:S02]  /*f4d0*/  PRMT R15, R6, 0x5410, R9 ;  /* 0x00005410060f7816 */ /* 0x000fe40000000009 */
[----:B------:R-:W-:Y:S02]  /*f4e0*/  PRMT R20, R20, 0x5410, R7 ;  /* 0x0000541014147816 */ /* 0x000fe40000000007 */
[----:B------:R-:W-:Y:S01]  /*f4f0*/  PRMT R21, R21, 0x5410, R8 ;  /* 0x0000541015157816 */ /* 0x000fe20000000008 */
[----:B------:R-:W-:Y:S06]  /*f500*/  @P1 BRA `(.L_x_3882) ;  /* 0x0000001000a01947 */ /* 0x000fec0003800000 */
[----:B------:R-:W1:Y:S01]  /*f510*/  LDC R45, c[0x0][0x3f4] ;  /* 0x0000fd00ff2d7b82 */ /* 0x000e620000000800 */
[----:B------:R-:W-:Y:S01]  /*f520*/  BSSY B2, `(.L_x_3883) ;  /* 0x0000062000027945 */ /* 0x000fe20003800000 */
[-C--:B-1----:R-:W-:Y:S02]  /*f530*/  ISETP.GE.AND P0, PT, R16, R45.reuse, PT ;  /* 0x0000002d1000720c */ /* 0x082fe40003f06270 */
[-C--:B------:R-:W-:Y:S02]  /*f540*/  ISETP.GE.AND P1, PT, R193, R45.reuse, PT ;  /* 0x0000002dc100720c */ /* 0x080fe40003f26270 */
[----:B------:R-:W-:-:S09]  /*f550*/  ISETP.GE.AND P2, PT, R192, R45, PT ;  /* 0x0000002dc000720c */ /* 0x000fd20003f46270 */
[----:B------:R-:W-:Y:S05]  /*f560*/  @P0 BRA `(.L_x_3884) ;  /* 0x0000000400740947 */ /* 0x000fea0003800000 */
[----:B------:R-:W-:Y:S01]  /*f570*/  LEA.HI R4, R42, R37, RZ, 0x2 ;  /* 0x000000252a047211 */ /* 0x000fe200078f10ff */
[----:B------:R-:W-:Y:S01]  /*f580*/  IMAD.U32 R57, R38, 0x10000, RZ ;  /* 0x0001000026397824 */ /* 0x000fe200078e00ff */
[----:B0-----:R-:W-:Y:S01]  /*f590*/  LOP3.LUT R5, R217, 0x38, R16, 0xf8, !PT ;  /* 0x00000038d9057812 */ /* 0x001fe200078ef810 */
[----:B------:R-:W-:Y:S01]  /*f5a0*/  IMAD.U32 R55, R32, 0x10000, RZ ;  /* 0x0001000020377824 */ /* 0x000fe200078e00ff */
[----:B------:R-:W-:Y:S02]  /*f5b0*/  LOP3.LUT R4, R4, 0xfffffffc, RZ, 0xc0, !PT ;  /* 0xfffffffc04047812 */ /* 0x000fe400078ec0ff */
[----:B------:R-:W-:-:S03]  /*f5c0*/  LOP3.LUT R59, R38, 0xffff0000, RZ, 0xc0, !PT ;  /* 0xffff0000263b7812 */ /* 0x000fc600078ec0ff */
[----:B------:R-:W-:-:S05]  /*f5d0*/  IMAD.IADD R4, R37, 0x1, -R4 ;  /* 0x0000000125047824 */ /* 0x000fca00078e0a04 */
[----:B------:R-:W-:Y:S02]  /*f5e0*/  LEA.HI R6, R45, R4, RZ, 0x1d ;  /* 0x000000042d067211 */ /* 0x000fe400078fe8ff */
[----:B------:R-:W-:Y:S02]  /*f5f0*/  LOP3.LUT R4, R5, R218, RZ, 0x3c, !PT ;  /* 0x000000da05047212 */ /* 0x000fe400078e3cff */
[----:B------:R-:W-:Y:S01]  /*f600*/  SHF.R.S32.HI R7, RZ, 0x1f, R6 ;  /* 0x0000001fff077819 */ /* 0x000fe20000011406 */
[----:B------:R-:W-:Y:S02]  /*f610*/  IMAD.SHL.U32 R8, R6, 0x8, RZ ;  /* 0x0000000806087824 */ /* 0x000fe400078e00ff */
[----:B------:R-:W-:Y:S01]  /*f620*/  IMAD.IADD R5, R219, 0x1, R4 ;  /* 0x00000001db057824 */ /* 0x000fe200078e0204 */
[----:B------:R-:W-:Y:S02]  /*f630*/  LEA.HI R6, R7, R6, RZ, 0x3 ;  /* 0x0000000607067211 */ /* 0x000fe400078f18ff */
[----:B------:R-:W-:-:S02]  /*f640*/  LOP3.LUT R7, R217, 0x38, R8, 0xf8, !PT ;  /* 0x00000038d9077812 */ /* 0x000fc400078ef808 */
[----:B------:R-:W-:Y:S01]  /*f650*/  LEA R44, R5, R2, 0x1 ;  /* 0x00000002052c7211 */ /* 0x000fe200078e08ff */
[----:B------:R-:W-:Y:S01]  /*f660*/  IMAD.SHL.U32 R6, R6, 0x400, RZ ;  /* 0x0000040006067824 */ /* 0x000fe200078e00ff */
[----:B------:R-:W-:-:S04]  /*f670*/  LOP3.LUT R7, R7, R218, RZ, 0x3c, !PT ;  /* 0x000000da07077212 */ /* 0x000fc800078e3cff */
[----:B------:R-:W-:-:S04]  /*f680*/  LOP3.LUT R6, R6, 0x7fffe000, RZ, 0xc0, !PT ;  /* 0x7fffe00006067812 */ /* 0x000fc800078ec0ff */
[----:B------:R-:W-:Y:S02]  /*f690*/  IADD3 R9, R7, R6, R219 ;  /* 0x0000000607097210 */ /* 0x000fe40007ffe0db */
[----:B------:R-:W0:Y:S03]  /*f6a0*/  LDS.128 R4, [R44+0x12400] ;  /* 0x012400002c047984 */ /* 0x000e260000000c00 */
        /* <DEDUP_REMOVED lines=18> */
[----:B------:R-:W-:Y:S01]  /*f7d0*/  FFMA.FTZ R61, R46, R55, -R61 ;  /* 0x000000372e3d7223 */ /* 0x000fe2000001083d */
[----:B------:R-:W-:Y:S01]  /*f7e0*/  LOP3.LUT R55, R32, 0xffff0000, RZ, 0xc0, !PT ;  /* 0xffff000020377812 */ /* 0x000fe200078ec0ff */
[----:B------:R-:W-:Y:S01]  /*f7f0*/  FFMA.FTZ R63, R46, R57, R63 ;  /* 0x000000392e3f7223 */ /* 0x000fe2000001003f */
[----:B------:R-:W-:Y:S02]  /*f800*/  IMAD.U32 R46, R33, 0x10000, RZ ;  /* 0x00010000212e7824 */ /* 0x000fe400078e00ff */
[----:B------:R-:W-:Y:S02]  /*f810*/  IMAD.U32 R52, R10, 0x10000, RZ ;  /* 0x000100000a347824 */ /* 0x000fe400078e00ff */
[-C--:B------:R-:W-:Y:S01]  /*f820*/  FMUL.FTZ R57, R8, R55.reuse ;  /* 0x0000003708397220 */ /* 0x080fe20000410000 */
[----:B------:R-:W-:Y:S01]  /*f830*/  FFMA.FTZ R54, R4, R55, -R65 ;  /* 0x0000003704367223 */ /* 0x000fe20000010841 */
[----:B------:R-:W-:Y:S01]  /*f840*/  FMUL.FTZ R8, R51, R50 ;  /* 0x0000003233087220 */ /* 0x000fe20000410000 */
[----:B------:R-:W-:-:S02]  /*f850*/  IMAD.U32 R55, R40, 0x10000, RZ ;  /* 0x0001000028377824 */ /* 0x000fc400078e00ff */
[-C--:B------:R-:W-:Y:S01]  /*f860*/  FMUL.FTZ R65, R51, R46.reuse ;  /* 0x0000002e33417220 */ /* 0x080fe20000410000 */
[----:B------:R-:W-:Y:S01]  /*f870*/  FFMA.FTZ R56, R4, R59, R57 ;  /* 0x0000003b04387223 */ /* 0x000fe20000010039 */
        /* <DEDUP_REMOVED lines=8> */
[----:B------:R-:W-:-:S02]  /*f900*/  IMAD.U32 R46, R41, 0x10000, RZ ;  /* 0x00010000292e7824 */ /* 0x000fc400078e00ff */
[-C--:B------:R-:W-:Y:S01]  /*f910*/  FMUL.FTZ R67, R52, R51.reuse ;  /* 0x0000003334437220 */ /* 0x080fe20000410000 */
[----:B------:R-:W-:Y:S01]  /*f920*/  FFMA.FTZ R59, R48, R51, -R59 ;  /* 0x00000033303b7223 */ /* 0x000fe2000001083b */
[----:B------:R-:W-:Y:S01]  /*f930*/  SHF.L.U32 R4, R35, 0x10, RZ ;  /* 0x0000001023047819 */ /* 0x000fe200000006ff */
[C---:B------:R-:W-:Y:S01]  /*f940*/  FMUL.FTZ R51, R10.reuse, R57 ;  /* 0x000000390a337220 */ /* 0x040fe20000410000 */
        /* <DEDUP_REMOVED lines=8> */
[----:B------:R-:W-:-:S02]  /*f9d0*/  LOP3.LUT R8, R39, 0xffff0000, RZ, 0xc0, !PT ;  /* 0xffff000027087812 */ /* 0x000fc400078ec0ff */
[----:B------:R-:W-:Y:S01]  /*f9e0*/  LOP3.LUT R10, R41, 0xffff0000, RZ, 0xc0, !PT ;  /* 0xffff0000290a7812 */ /* 0x000fe200078ec0ff */
[----:B------:R-:W-:Y:S01]  /*f9f0*/  FFMA.FTZ R52, R49, R46, R52 ;  /* 0x0000002e31347223 */ /* 0x000fe20000010034 */
[----:B------:R-:W-:Y:S01]  /*fa00*/  LOP3.LUT R4, R33, 0xffff0000, RZ, 0xc0, !PT ;  /* 0xffff000021047812 */ /* 0x000fe200078ec0ff */
[----:B------:R-:W-:Y:S01]  /*fa10*/  FMUL.FTZ R46, R9, R8 ;  /* 0x00000008092e7220 */ /* 0x000fe20000410000 */
[----:B------:R-:W-:Y:S01]  /*fa20*/  LOP3.LUT R6, R35, 0xffff0000, RZ, 0xc0, !PT ;  /* 0xffff000023067812 */ /* 0x000fe200078ec0ff */
[----:B------:R-:W-:Y:S02]  /*fa30*/  FMUL.FTZ R60, R11, R10 ;  /* 0x0000000a0b3c7220 */ /* 0x000fe40000410000 */
[-C--:B------:R-:W-:Y:S01]  /*fa40*/  FMUL.FTZ R47, R9, R4.reuse ;  /* 0x00000004092f7220 */ /* 0x080fe20000410000 */
[----:B------:R-:W-:Y:S01]  /*fa50*/  FFMA.FTZ R9, R5, R4, -R46 ;  /* 0x0000000405097223 */ /* 0x000fe2000001082e */
[-C--:B------:R-:W-:Y:S01]  /*fa60*/  FMUL.FTZ R11, R11, R6.reuse ;  /* 0x000000060b0b7220 */ /* 0x080fe20000410000 */
        /* <DEDUP_REMOVED lines=8> */
[----:B------:R-:W-:Y:S01]  /*faf0*/  F2FP.BF16.F32.PACK_AB R8, R56, R63 ;  /* 0x0000003f3808723e */ /* 0x000fe200000010ff */
[----:B------:R1:W-:Y:S01]  /*fb00*/  STS.128 [R44+0x12400], R4 ;  /* 0x012400042c007388 */ /* 0x0003e20000000c00 */
[----:B------:R-:W-:Y:S02]  /*fb10*/  F2FP.BF16.F32.PACK_AB R9, R46, R65 ;  /* 0x000000412e09723e */ /* 0x000fe400000010ff */
[----:B------:R-:W-:-:S05]  /*fb20*/  F2FP.BF16.F32.PACK_AB R11, R11, R52 ;  /* 0x000000340b0b723e */ /* 0x000fca00000010ff */
[----:B------:R1:W-:Y:S02]  /*fb30*/  STS.128 [R62+0x12400], R8 ;  /* 0x012400083e007388 */ /* 0x0003e40000000c00 */
.L_x_3884:
[----:B------:R-:W-:Y:S05]  /*fb40*/  BSYNC B2 ;  /* 0x0000000000027941 */ /* 0x000fea0003800000 */
.L_x_3883:
[----:B------:R-:W-:Y:S04]  /*fb50*/  BSSY B2, `(.L_x_3885) ;  /* 0x0000062000027945 */ /* 0x000fe80003800000 */
[----:B------:R-:W-:Y:S05]  /*fb60*/  @P1 BRA `(.L_x_3886) ;  /* 0x0000000400801947 */ /* 0x000fea0003800000 */
[----:B-1----:R-:W2:Y:S01]  /*fb70*/  LDL R9, [R1+0x4] ;  /* 0x0000040001097983 */ /* 0x002ea20000100800 */
[----:B------:R-:W-:Y:S01]  /*fb80*/  SHF.R.S32.HI R6, RZ, 0x1f, R193 ;  /* 0x0000001fff067819 */ /* 0x000fe200000114c1 */
[----:B------:R-:W-:Y:S01]  /*fb90*/  IMAD.U32 R57, R28, 0x10000, RZ ;  /* 0x000100001c397824 */ /* 0x000fe200078e00ff */
[----:B------:R-:W-:Y:S01]  /*fba0*/  LEA.HI R4, R45, R197, RZ, 0x1d ;  /* 0x000000c52d047211 */ /* 0x000fe200078fe8ff */
[----:B------:R-:W-:Y:S01]  /*fbb0*/  IMAD.U32 R55, R24, 0x10000, RZ ;  /* 0x0001000018377824 */ /* 0x000fe200078e00ff */
[CC--:B------:R-:W-:Y:S02]  /*fbc0*/  LEA.HI R7, R6.reuse, R193.reuse, RZ, 0x6 ;  /* 0x000000c106077211 */ /* 0x0c0fe400078f30ff */
[----:B------:R-:W-:Y:S02]  /*fbd0*/  LEA.HI R6, R6, R193, RZ, 0x3 ;  /* 0x000000c106067211 */ /* 0x000fe400078f18ff */
[----:B0-----:R-:W-:Y:S01]  /*fbe0*/  SHF.R.S32.HI R5, RZ, 0x1f, R4 ;  /* 0x0000001fff057819 */ /* 0x001fe20000011404 */
[----:B------:R-:W-:Y:S01]  /*fbf0*/  IMAD.SHL.U32 R8, R7, 0x80, RZ ;  /* 0x0000008007087824 */ /* 0x000fe200078e00ff */
[----:B------:R-:W-:-:S02]  /*fc00*/  LOP3.LUT R7, R217, 0x38, R6, 0xf8, !PT ;  /* 0x00000038d9077812 */ /* 0x000fc400078ef806 */
[----:B------:R-:W-:Y:S01]  /*fc10*/  LEA.HI R6, R5, R4, RZ, 0x3 ;  /* 0x0000000405067211 */ /* 0x000fe200078f18ff */
[----:B------:R-:W-:Y:S01]  /*fc20*/  IMAD.SHL.U32 R4, R4, 0x8, RZ ;  /* 0x0000000804047824 */ /* 0x000fe200078e00ff */
[----:B------:R-:W-:Y:S02]  /*fc30*/  LOP3.LUT R8, R8, 0xffffe000, RZ, 0xc0, !PT ;  /* 0xffffe00008087812 */ /* 0x000fe400078ec0ff */
[----:B------:R-:W-:Y:S01]  /*fc40*/  LOP3.LUT R7, R7, R218, RZ, 0x3c, !PT ;  /* 0x000000da07077212 */ /* 0x000fe200078e3cff */
[----:B------:R-:W-:Y:S01]  /*fc50*/  IMAD.SHL.U32 R6, R6, 0x400, RZ ;  /* 0x0000040006067824 */ /* 0x000fe200078e00ff */
[----:B------:R-:W-:Y:S02]  /*fc60*/  LOP3.LUT R5, R217, 0x38, R4, 0xf8, !PT ;  /* 0x00000038d9057812 */ /* 0x000fe400078ef804 */
[----:B------:R-:W-:Y:S02]  /*fc70*/  IADD3 R7, R7, R8, R219 ;  /* 0x0000000807077210 */ /* 0x000fe40007ffe0db */
[----:B------:R-:W-:-:S02]  /*fc80*/  LOP3.LUT R5, R5, R218, RZ, 0x3c, !PT ;  /* 0x000000da05057212 */ /* 0x000fc400078e3cff */
[----:B------:R-:W-:Y:S02]  /*fc90*/  LOP3.LUT R6, R6, 0x7fffe000, RZ, 0xc0, !PT ;  /* 0x7fffe00006067812 */ /* 0x000fe400078ec0ff */
[----:B------:R-:W-:Y:S01]  /*fca0*/  LOP3.LUT R59, R28, 0xffff0000, RZ, 0xc0, !PT ;  /* 0xffff00001c3b7812 */ /* 0x000fe200078ec0ff */
[----:B--2---:R-:W-:Y:S01]  /*fcb0*/  IMAD R62, R7, 0x2, R9 ;  /* 0x00000002073e7824 */ /* 0x004fe200078e0209 */
[----:B------:R-:W-:-:S04]  /*fcc0*/  IADD3 R9, R5, R6, R219 ;  /* 0x0000000605097210 */ /* 0x000fc80007ffe0db */
[----:B------:R-:W0:Y:S01]  /*fcd0*/  LDS.128 R4, [R62] ;  /* 0x000000003e047984 */ /* 0x000e220000000c00 */
        /* <DEDUP_REMOVED lines=19> */
[----:B------:R-:W-:Y:S01]  /*fe10*/  SHF.L.U32 R46, R25, 0x10, RZ ;  /* 0x00000010192e7819 */ /* 0x000fe200000006ff */
[C---:B------:R-:W-:Y:S01]  /*fe20*/  IMAD.U32 R52, R10.reuse, 0x10000, RZ ;  /* 0x000100000a347824 */ /* 0x040fe200078e00ff */
[----:B------:R-:W-:Y:S01]  /*fe30*/  LOP3.LUT R10, R10, 0xffff0000, RZ, 0xc0, !PT ;  /* 0xffff00000a0a7812 */ /* 0x000fe200078ec0ff */
[-C--:B------:R-:W-:Y:S01]  /*fe40*/  FMUL.FTZ R57, R8, R55.reuse ;  /* 0x0000003708397220 */ /* 0x080fe20000410000 */
[----:B------:R-:W-:Y:S01]  /*fe50*/  FFMA.FTZ R54, R4, R55, -R65 ;  /* 0x0000003704367223 */ /* 0x000fe20000010841 */
[C---:B------:R-:W-:Y:S01]  /*fe60*/  FMUL.FTZ R8, R51.reuse, R50 ;  /* 0x0000003233087220 */ /* 0x040fe20000410000 */
[----:B------:R-:W-:Y:S02]  /*fe70*/  IMAD.U32 R55, R30, 0x10000, RZ ;  /* 0x000100001e377824 */ /* 0x000fe400078e00ff */
[-C--:B------:R-:W-:Y:S01]  /*fe80*/  FMUL.FTZ R65, R51, R46.reuse ;  /* 0x0000002e33417220 */ /* 0x080fe20000410000 */
[----:B------:R-:W-:Y:S01]  /*fe90*/  FFMA.FTZ R56, R4, R59, R57 ;  /* 0x0000003b04387223 */ /* 0x000fe20000010039 */
[----:B------:R-:W-:Y:S01]  /*fea0*/  FFMA.FTZ R58, R47, R46, -R8 ;  /* 0x0000002e2f3a7223 */ /* 0x000fe20000010808 */
[----:B------:R-:W-:-:S02]  /*feb0*/  IMAD.U32 R51, R26, 0x10000, RZ ;  /* 0x000100001a337824 */ /* 0x000fc400078e00ff */
[----:B------:R-:W-:Y:S01]  /*fec0*/  FFMA.FTZ R65, R47, R50, R65 ;  /* 0x000000322f417223 */ /* 0x000fe20000010041 */
[----:B------:R-:W-:Y:S01]  /*fed0*/  FMUL.FTZ R59, R52, R55 ;  /* 0x00000037343b7220 */ /* 0x000fe20000410000 */
[----:B------:R-:W-:Y:S01]  /*fee0*/  LOP3.LUT R57, R30, 0xffff0000, RZ, 0xc0, !PT ;  /* 0xffff00001e397812 */ /* 0x000fe200078ec0ff */
[----:B------:R-:W-:Y:S01]  /*fef0*/  IMAD.U32 R53, R11, 0x10000, RZ ;  /* 0x000100000b357824 */ /* 0x000fe200078e00ff */
[----:B------:R-:W-:Y:S01]  /*ff00*/  LOP3.LUT R47, R26, 0xffff0000, RZ, 0xc0, !PT ;  /* 0xffff00001a2f7812 */ /* 0x000fe200078ec0ff */
[----:B------:R-:W-:Y:S02]  /*ff10*/  IMAD.U32 R46, R31, 0x10000, RZ ;  /* 0x000100001f2e7824 */ /* 0x000fe400078e00ff */
[-C--:B------:R-:W-:Y:S01]  /*ff20*/  FMUL.FTZ R67, R52, R51.reuse ;  /* 0x0000003334437220 */ /* 0x080fe20000410000 */
[----:B------:R-:W-:Y:S01]  /*ff30*/  FFMA.FTZ R59, R48, R51, -R59 ;  /* 0x00000033303b7223 */ /* 0x000fe2000001083b */
[----:B------:R-:W-:Y:S01]  /*ff40*/  FMUL.FTZ R51, R10, R57 ;  /* 0x000000390a337220 */ /* 0x000fe20000410000 */
[----:B------:R-:W-:-:S02]  /*ff50*/  IMAD.U32 R49, R7, 0x10000, RZ ;  /* 0x0001000007317824 */ /* 0x000fc400078e00ff */
[----:B------:R-:W-:Y:S01]  /*ff60*/  FMUL.FTZ R10, R10, R47 ;  /* 0x0000002f0a0a7220 */ /* 0x000fe20000410000 */
[----:B------:R-:W-:Y:S02]  /*ff70*/  IMAD.U32 R4, R27, 0x10000, RZ ;  /* 0x000100001b047824 */ /* 0x000fe400078e00ff */
        /* <DEDUP_REMOVED lines=13> */
[----:B------:R-:W-:Y:S01]  /*10050*/  FMUL.FTZ R60, R11, R10 ;  /* 0x0000000a0b3c7220 */ /* 0x000fe20000410000 */
[----:B------:R-:W-:Y:S01]  /*10060*/  LOP3.LUT R7, R7, 0xffff0000, RZ, 0xc0, !PT ;  /* 0xffff000007077812 */ /* 0x000fe200078ec0ff */
[-C--:B------:R-:W-:Y:S01]  /*10070*/  FMUL.FTZ R47, R9, R4.reuse ;  /* 0x00000004092f7220 */ /* 0x080fe20000410000 */
[----:B------:R-:W-:Y:S01]  /*10080*/  FFMA.FTZ R9, R5, R4, -R46 ;  /* 0x0000000405097223 */ /* 0x000fe2000001082e */
[-C--:B------:R-:W-:Y:S01]  /*10090*/  FMUL.FTZ R11, R11, R6.reuse ;  /* 0x000000060b0b7220 */ /* 0x080fe20000410000 */
[----:B------:R-:W-:Y:S01]  /*100a0*/  F2FP.BF16.F32.PACK_AB R4, R54, R61 ;  /* 0x0000003d3604723e */ /* 0x000fe200000010ff */
        /* <DEDUP_REMOVED lines=12> */
.L_x_3886:
[----:B------:R-:W-:Y:S05]  /*10170*/  BSYNC B2 ;  /* 0x0000000000027941 */ /* 0x000fea0003800000 */
.L_x_3885:
[----:B------:R-:W-:Y:S05]  /*10180*/  @P2 BRA `(.L_x_3882) ;  /* 0x0000000400802947 */ /* 0x000fea0003800000 */
[----:B-12---:R-:W2:Y:S01]  /*10190*/  LDL R9, [R1+0x4] ;  /* 0x0000040001097983 */ /* 0x006ea20000100800 */
[----:B0-----:R-:W-:Y:S01]  /*101a0*/  SHF.R.S32.HI R5, RZ, 0x1f, R192 ;  /* 0x0000001fff057819 */ /* 0x001fe200000114c0 */
[----:B------:R-:W-:Y:S01]  /*101b0*/  IMAD.U32 R56, R14, 0x10000, RZ ;  /* 0x000100000e387824 */ /* 0x000fe200078e00ff */
[----:B------:R-:W-:Y:S01]  /*101c0*/  LEA.HI R45, R45, R198, RZ, 0x1d ;  /* 0x000000c62d2d7211 */ /* 0x000fe200078fe8ff */
[----:B------:R-:W-:Y:S01]  /*101d0*/  IMAD.U32 R55, R15, 0x10000, RZ ;  /* 0x000100000f377824 */ /* 0x000fe200078e00ff */
[CC--:B------:R-:W-:Y:S02]  /*101e0*/  LEA.HI R7, R5.reuse, R192.reuse, RZ, 0x6 ;  /* 0x000000c005077211 */ /* 0x0c0fe400078f30ff */
[----:B------:R-:W-:Y:S02]  /*101f0*/  LEA.HI R6, R5, R192, RZ, 0x3 ;  /* 0x000000c005067211 */ /* 0x000fe400078f18ff */
[----:B------:R-:W-:Y:S01]  /*10200*/  SHF.R.S32.HI R4, RZ, 0x1f, R45 ;  /* 0x0000001fff047819 */ /* 0x000fe2000001142d */
        /* <DEDUP_REMOVED lines=11> */
[----:B------:R-:W-:Y:S02]  /*102c0*/  SHF.L.U32 R54, R3, 0x10, RZ ;  /* 0x0000001003367819 */ /* 0x000fe400000006ff */
        /* <DEDUP_REMOVED lines=20> */
[C---:B------:R-:W-:Y:S01]  /*10410*/  FFMA.FTZ R58, R45.reuse, R54, -R58 ;  /* 0x000000362d3a7223 */ /* 0x040fe2000001083a */
[----:B------:R-:W-:Y:S01]  /*10420*/  FFMA.FTZ R60, R45, R56, R60 ;  /* 0x000000382d3c7223 */ /* 0x000fe2000001003c */
[----:B------:R-:W-:-:S02]  /*10430*/  IMAD.U32 R45, R0, 0x10000, RZ ;  /* 0x00010000002d7824 */ /* 0x000fc400078e00ff */
[-C--:B------:R-:W-:Y:S01]  /*10440*/  FMUL.FTZ R59, R8, R49.reuse ;  /* 0x00000031083b7220 */ /* 0x080fe20000410000 */
[----:B------:R-:W-:Y:S01]  /*10450*/  FFMA.FTZ R57, R4, R49, -R57 ;  /* 0x0000003104397223 */ /* 0x000fe20000010839 */
[----:B------:R-:W-:Y:S01]  /*10460*/  FMUL.FTZ R49, R50, R55 ;  /* 0x0000003732317220 */ /* 0x000fe20000410000 */
[----:B------:R-:W-:Y:S02]  /*10470*/  IMAD.U32 R51, R10, 0x10000, RZ ;  /* 0x000100000a337824 */ /* 0x000fe400078e00ff */
[----:B------:R-:W-:Y:S01]  /*10480*/  FMUL.FTZ R54, R50, R45 ;  /* 0x0000002d32367220 */ /* 0x000fe20000410000 */
[----:B------:R-:W-:Y:S01]  /*10490*/  FFMA.FTZ R59, R4, R53, R59 ;  /* 0x00000035043b7223 */ /* 0x000fe2000001003b */
[----:B------:R-:W-:Y:S01]  /*104a0*/  LOP3.LUT R10, R10, 0xffff0000, RZ, 0xc0, !PT ;  /* 0xffff00000a0a7812 */ /* 0x000fe200078ec0ff */
[----:B------:R-:W-:Y:S01]  /*104b0*/  FFMA.FTZ R50, R46, R45, -R49 ;  /* 0x0000002d2e327223 */ /* 0x000fe20000010831 */
[C---:B------:R-:W-:Y:S01]  /*104c0*/  LOP3.LUT R53, R20.reuse, 0xffff0000, RZ, 0xc0, !PT ;  /* 0xffff000014357812 */ /* 0x040fe200078ec0ff */
[----:B------:R-:W-:Y:S01]  /*104d0*/  IMAD.U32 R8, R20, 0x10000, RZ ;  /* 0x0001000014087824 */ /* 0x000fe200078e00ff */
[C---:B------:R-:W-:Y:S01]  /*104e0*/  LOP3.LUT R45, R12.reuse, 0xffff0000, RZ, 0xc0, !PT ;  /* 0xffff00000c2d7812 */ /* 0x040fe200078ec0ff */
[----:B------:R-:W-:-:S02]  /*104f0*/  IMAD.U32 R4, R12, 0x10000, RZ ;  /* 0x000100000c047824 */ /* 0x000fc400078e00ff */
[----:B------:R-:W-:Y:S01]  /*10500*/  FFMA.FTZ R54, R46, R55, R54 ;  /* 0x000000372e367223 */ /* 0x000fe20000010036 */
[C---:B------:R-:W-:Y:S01]  /*10510*/  FMUL.FTZ R61, R10.reuse, R53 ;  /* 0x000000350a3d7220 */ /* 0x040fe20000410000 */
[C---:B------:R-:W-:Y:S01]  /*10520*/  FMUL.FTZ R46, R51.reuse, R8 ;  /* 0x00000008332e7220 */ /* 0x040fe20000410000 */
[-C--:B------:R-:W-:Y:S01]  /*10530*/  FMUL.FTZ R56, R51, R4.reuse ;  /* 0x0000000433387220 */ /* 0x080fe20000410000 */
[----:B------:R-:W-:Y:S01]  /*10540*/  FMUL.FTZ R10, R10, R45 ;  /* 0x0000002d0a0a7220 */ /* 0x000fe20000410000 */
[----:B------:R-:W-:Y:S02]  /*10550*/  IMAD.U32 R52, R11, 0x10000, RZ ;  /* 0x000100000b347824 */ /* 0x000fe400078e00ff */
[----:B------:R-:W-:Y:S01]  /*10560*/  FFMA.FTZ R55, R47, R4, -R46 ;  /* 0x000000042f377223 */ /* 0x000fe2000001082e */
[----:B------:R-:W-:Y:S02]  /*10570*/  IMAD.U32 R51, R21, 0x10000, RZ ;  /* 0x0001000015337824 */ /* 0x000fe400078e00ff */
[----:B------:R-:W-:Y:S01]  /*10580*/  FFMA.FTZ R56, R47, R8, R56 ;  /* 0x000000082f387223 */ /* 0x000fe20000010038 */
[----:B------:R-:W-:-:S02]  /*10590*/  IMAD.U32 R49, R13, 0x10000, RZ ;  /* 0x000100000d317824 */ /* 0x000fc400078e00ff */
[----:B------:R-:W-:Y:S01]  /*105a0*/  FFMA.FTZ R53, R6, R53, R10 ;  /* 0x0000003506357223 */ /* 0x000fe2000001000a */
[----:B------:R-:W-:Y:S01]  /*105b0*/  IMAD.U32 R48, R7, 0x10000, RZ ;  /* 0x0001000007307824 */ /* 0x000fe200078e00ff */
[----:B------:R-:W-:Y:S01]  /*105c0*/  LOP3.LUT R11, R11, 0xffff0000, RZ, 0xc0, !PT ;  /* 0xffff00000b0b7812 */ /* 0x000fe200078ec0ff */
[----:B------:R-:W-:Y:S01]  /*105d0*/  FMUL.FTZ R47, R52, R51 ;  /* 0x00000033342f7220 */ /* 0x000fe20000410000 */
[----:B------:R-:W-:Y:S01]  /*105e0*/  FFMA.FTZ R62, R6, R45, -R61 ;  /* 0x0000002d063e7223 */ /* 0x000fe2000001083d */
[----:B------:R-:W-:Y:S01]  /*105f0*/  LOP3.LUT R8, R15, 0xffff0000, RZ, 0xc0, !PT ;  /* 0xffff00000f087812 */ /* 0x000fe200078ec0ff */
[-C--:B------:R-:W-:Y:S01]  /*10600*/  FMUL.FTZ R45, R52, R49.reuse ;  /* 0x00000031342d7220 */ /* 0x080fe20000410000 */
[----:B------:R-:W-:Y:S01]  /*10610*/  LOP3.LUT R10, R21, 0xffff0000, RZ, 0xc0, !PT ;  /* 0xffff0000150a7812 */ /* 0x000fe200078ec0ff */
[----:B------:R-:W-:Y:S01]  /*10620*/  FFMA.FTZ R47, R48, R49, -R47 ;  /* 0x00000031302f7223 */ /* 0x000fe2000001082f */
[----:B------:R-:W-:Y:S01]  /*10630*/  LOP3.LUT R4, R0, 0xffff0000, RZ, 0xc0, !PT ;  /* 0xffff000000047812 */ /* 0x000fe200078ec0ff */
[----:B------:R-:W-:Y:S01]  /*10640*/  FFMA.FTZ R48, R48, R51, R45 ;  /* 0x0000003330307223 */ /* 0x000fe2000001002d */
[----:B------:R-:W-:Y:S01]  /*10650*/  LOP3.LUT R6, R13, 0xffff0000, RZ, 0xc0, !PT ;  /* 0xffff00000d067812 */ /* 0x000fe200078ec0ff */
        /* <DEDUP_REMOVED lines=19> */
.L_x_3882:
[----:B------:R-:W-:Y:S05]  /*10790*/  BSYNC B1 ;  /* 0x0000000000017941 */ /* 0x000fea0003800000 */
.L_x_3881:
[----:B-123--:R-:W-:-:S05]  /*107a0*/  VIADD R4, R202, 0x40 ;  /* 0x00000040ca047836 */ /* 0x00efca0000000000 */
[----:B------:R-:W-:-:S13]  /*107b0*/  ISETP.GE.AND P0, PT, R4, R43, PT ;  /* 0x0000002b0400720c */ /* 0x000fda0003f06270 */
[----:B------:R-:W-:Y:S05]  /*107c0*/  @P0 BRA `(.L_x_3865) ;  /* 0x00000010009c0947 */ /* 0x000fea0003800000 */
[----:B------:R1:W5:Y:S01]  /*107d0*/  LDL R60, [R1+0x4] ;  /* 0x00000400013c7983 */ /* 0x0003620000100800 */
[----:B------:R-:W2:Y:S01]  /*107e0*/  LDC R43, c[0x0][0x3f4] ;  /* 0x0000fd00ff2b7b82 */ /* 0x000ea20000000800 */
[----:B------:R-:W-:Y:S01]  /*107f0*/  BSSY B1, `(.L_x_3887) ;  /* 0x0000062000017945 */ /* 0x000fe20003800000 */
[----:B------:R-:W-:Y:S02]  /*10800*/  SHF.R.U32.HI R61, RZ, 0x3, R204 ;  /* 0x00000003ff3d7819 */ /* 0x000fe400000116cc */
[-C--:B--2---:R-:W-:Y:S02]  /*10810*/  ISETP.GE.AND P0, PT, R16, R43.reuse, PT ;  /* 0x0000002b1000720c */ /* 0x084fe40003f06270 */
[-C--:B------:R-:W-:Y:S02]  /*10820*/  ISETP.GE.AND P1, PT, R193, R43.reuse, PT ;  /* 0x0000002bc100720c */ /* 0x080fe40003f26270 */
[----:B------:R-:W-:-:S09]  /*10830*/  ISETP.GE.AND P2, PT, R192, R43, PT ;  /* 0x0000002bc000720c */ /* 0x000fd20003f46270 */
[----:B-1----:R-:W-:Y:S05]  /*10840*/  @P0 BRA `(.L_x_3888) ;  /* 0x0000000400700947 */ /* 0x002fea0003800000 */
[----:B------:R-:W-:Y:S01]  /*10850*/  LEA.HI R42, R42, R37, RZ, 0x2 ;  /* 0x000000252a2a7211 */ /* 0x000fe200078f10ff */
[----:B------:R-:W-:Y:S01]  /*10860*/  IMAD.U32 R54, R38, 0x10000, RZ ;  /* 0x0001000026367824 */ /* 0x000fe200078e00ff */
[----:B------:R-:W-:Y:S01]  /*10870*/  LOP3.LUT R9, R204, 0x38, R16, 0xf8, !PT ;  /* 0x00000038cc097812 */ /* 0x000fe200078ef810 */
[----:B------:R-:W-:Y:S01]  /*10880*/  IMAD.U32 R52, R32, 0x10000, RZ ;  /* 0x0001000020347824 */ /* 0x000fe200078e00ff */
[----:B------:R-:W-:Y:S01]  /*10890*/  LOP3.LUT R42, R42, 0xfffffffc, RZ, 0xc0, !PT ;  /* 0xfffffffc2a2a7812 */ /* 0x000fe200078ec0ff */
[----:B------:R-:W-:Y:S01]  /*108a0*/  IMAD.U32 R59, R40, 0x10000, RZ ;  /* 0x00010000283b7824 */ /* 0x000fe200078e00ff */
[----:B------:R-:W-:Y:S02]  /*108b0*/  LOP3.LUT R9, R220, R9, R61, 0xf6, !PT ;  /* 0x00000009dc097212 */ /* 0x000fe400078ef63d */
[----:B------:R-:W-:Y:S01]  /*108c0*/  LOP3.LUT R56, R38, 0xffff0000, RZ, 0xc0, !PT ;  /* 0xffff000026387812 */ /* 0x000fe200078ec0ff */
[----:B------:R-:W-:Y:S01]  /*108d0*/  IMAD.IADD R4, R37, 0x1, -R42 ;  /* 0x0000000125047824 */ /* 0x000fe200078e0a2a */
[----:B------:R-:W-:Y:S01]  /*108e0*/  LOP3.LUT R32, R32, 0xffff0000, RZ, 0xc0, !PT ;  /* 0xffff000020207812 */ /* 0x000fe200078ec0ff */
[----:B-----5:R-:W-:-:S02]  /*108f0*/  IMAD R58, R9, 0x2, R60 ;  /* 0x00000002093a7824 */ /* 0x020fc400078e023c */
[----:B------:R-:W-:Y:S01]  /*10900*/  IMAD.U32 R38, R33, 0x10000, RZ ;  /* 0x0001000021267824 */ /* 0x000fe200078e00ff */
[----:B------:R-:W-:Y:S02]  /*10910*/  LEA.HI R4, R43, R4, RZ, 0x1d ;  /* 0x000000042b047211 */ /* 0x000fe400078fe8ff */
[----:B------:R-:W-:Y:S02]  /*10920*/  LOP3.LUT R33, R33, 0xffff0000, RZ, 0xc0, !PT ;  /* 0xffff000021217812 */ /* 0x000fe400078ec0ff */
[----:B------:R-:W-:Y:S01]  /*10930*/  SHF.R.S32.HI R7, RZ, 0x1f, R4 ;  /* 0x0000001fff077819 */ /* 0x000fe20000011404 */
[----:B0-----:R-:W-:-:S03]  /*10940*/  IMAD.SHL.U32 R5, R4, 0x8, RZ ;  /* 0x0000000804057824 */ /* 0x001fc600078e00ff */
[----:B------:R-:W-:Y:S02]  /*10950*/  LEA.HI R7, R7, R4, RZ, 0x3 ;  /* 0x0000000407077211 */ /* 0x000fe400078f18ff */
[----:B------:R-:W-:-:S03]  /*10960*/  LOP3.LUT R4, R204, 0x38, R5, 0xf8, !PT ;  /* 0x00000038cc047812 */ /* 0x000fc600078ef805 */
[----:B------:R-:W-:Y:S01]  /*10970*/  IMAD.SHL.U32 R7, R7, 0x400, RZ ;  /* 0x0000040007077824 */ /* 0x000fe200078e00ff */
[----:B------:R-:W-:-:S04]  /*10980*/  LOP3.LUT R5, R4, R61, RZ, 0x3c, !PT ;  /* 0x0000003d04057212 */ /* 0x000fc800078e3cff */
[----:B------:R-:W-:-:S04]  /*10990*/  LOP3.LUT R7, R7, 0x7fffe000, RZ, 0xc0, !PT ;  /* 0x7fffe00007077812 */ /* 0x000fc800078ec0ff */
[----:B------:R-:W-:Y:S02]  /*109a0*/  IADD3 R9, R5, R7, R220 ;  /* 0x0000000705097210 */ /* 0x000fe40007ffe0dc */
        /* <DEDUP_REMOVED lines=16> */
[-C--:B------:R-:W-:Y:S01]  /*10ab0*/  FMUL.FTZ R53, R56, R8.reuse ;  /* 0x0000000838357220 */ /* 0x080fe20000410000 */
[----:B------:R-:W-:Y:S01]  /*10ac0*/  FMUL.FTZ R55, R32, R8 ;  /* 0x0000000820377220 */ /* 0x000fe20000410000 */
[----:B------:R-:W-:Y:S01]  /*10ad0*/  FFMA.FTZ R51, R52, R42, -R51 ;  /* 0x0000002a34337223 */ /* 0x000fe20000010833 */
[----:B------:R-:W-:-:S02]  /*10ae0*/  IMAD.U32 R52, R39, 0x10000, RZ ;  /* 0x0001000027347824 */ /* 0x000fc400078e00ff */
[-C--:B------:R-:W-:Y:S01]  /*10af0*/  FFMA.FTZ R8, R32, R4.reuse, -R53 ;  /* 0x0000000420087223 */ /* 0x080fe20000010835 */
[----:B------:R-:W-:Y:S02]  /*10b00*/  IMAD.U32 R49, R10, 0x10000, RZ ;  /* 0x000100000a317824 */ /* 0x000fe400078e00ff */
[----:B------:R-:W-:Y:S01]  /*10b10*/  FFMA.FTZ R32, R56, R4, R55 ;  /* 0x0000000438207223 */ /* 0x000fe20000010037 */
[-C--:B------:R-:W-:Y:S01]  /*10b20*/  FMUL.FTZ R53, R52, R48.reuse ;  /* 0x0000003034357220 */ /* 0x080fe20000410000 */
[----:B------:R-:W-:Y:S01]  /*10b30*/  FMUL.FTZ R57, R38, R48 ;  /* 0x0000003026397220 */ /* 0x000fe20000410000 */
[----:B------:R-:W-:Y:S02]  /*10b40*/  IMAD.U32 R55, R34, 0x10000, RZ ;  /* 0x0001000022377824 */ /* 0x000fe400078e00ff */
[----:B------:R-:W-:Y:S01]  /*10b50*/  FFMA.FTZ R47, R54, R42, R47 ;  /* 0x0000002a362f7223 */ /* 0x000fe2000001002f */
[-C--:B------:R-:W-:Y:S01]  /*10b60*/  FFMA.FTZ R53, R38, R44.reuse, -R53 ;  /* 0x0000002c26357223 */ /* 0x080fe20000010835 */
[-C--:B------:R-:W-:Y:S01]  /*10b70*/  FMUL.FTZ R4, R59, R49.reuse ;  /* 0x000000313b047220 */ /* 0x080fe20000410000 */
[----:B------:R-:W-:Y:S01]  /*10b80*/  LOP3.LUT R10, R10, 0xffff0000, RZ, 0xc0, !PT ;  /* 0xffff00000a0a7812 */ /* 0x000fe200078ec0ff */
[----:B------:R-:W-:Y:S01]  /*10b90*/  FFMA.FTZ R57, R52, R44, R57 ;  /* 0x0000002c34397223 */ /* 0x000fe20000010039 */
[----:B------:R-:W-:Y:S01]  /*10ba0*/  LOP3.LUT R38, R34, 0xffff0000, RZ, 0xc0, !PT ;  /* 0xffff000022267812 */ /* 0x000fe200078ec0ff */
[----:B------:R-:W-:Y:S01]  /*10bb0*/  FMUL.FTZ R34, R55, R49 ;  /* 0x0000003137227220 */ /* 0x000fe20000410000 */
[----:B------:R-:W-:Y:S01]  /*10bc0*/  LOP3.LUT R42, R40, 0xffff0000, RZ, 0xc0, !PT ;  /* 0xffff0000282a7812 */ /* 0x000fe200078ec0ff */
[----:B------:R-:W-:-:S02]  /*10bd0*/  IMAD.U32 R50, R11, 0x10000, RZ ;  /* 0x000100000b327824 */ /* 0x000fc400078e00ff */
[-C--:B------:R-:W-:Y:S01]  /*10be0*/  FFMA.FTZ R40, R55, R45.reuse, -R4 ;  /* 0x0000002d37287223 */ /* 0x080fe20000010804 */
[----:B------:R-:W-:Y:S02]  /*10bf0*/  IMAD.U32 R44, R41, 0x10000, RZ ;  /* 0x00010000292c7824 */ /* 0x000fe400078e00ff */
[-C--:B------:R-:W-:Y:S01]  /*10c00*/  FMUL.FTZ R55, R38, R10.reuse ;  /* 0x0000000a26377220 */ /* 0x080fe20000410000 */
[----:B------:R-:W-:Y:S02]  /*10c10*/  IMAD.U32 R4, R35, 0x10000, RZ ;  /* 0x0001000023047824 */ /* 0x000fe400078e00ff */
[----:B------:R-:W-:Y:S01]  /*10c20*/  FMUL.FTZ R49, R42, R10 ;  /* 0x0000000a2a317220 */ /* 0x000fe20000410000 */
[----:B------:R-:W-:Y:S01]  /*10c30*/  FFMA.FTZ R10, R59, R45, R34 ;  /* 0x0000002d3b0a7223 */ /* 0x000fe20000010022 */
[----:B------:R-:W-:Y:S01]  /*10c40*/  LOP3.LUT R11, R11, 0xffff0000, RZ, 0xc0, !PT ;  /* 0xffff00000b0b7812 */ /* 0x000fe200078ec0ff */
[-C--:B------:R-:W-:Y:S01]  /*10c50*/  FMUL.FTZ R45, R44, R50.reuse ;  /* 0x000000322c2d7220 */ /* 0x080fe20000410000 */
[----:B------:R-:W-:Y:S01]  /*10c60*/  LOP3.LUT R39, R39, 0xffff0000, RZ, 0xc0, !PT ;  /* 0xffff000027277812 */ /* 0x000fe200078ec0ff */
[----:B------:R-:W-:Y:S01]  /*10c70*/  FMUL.FTZ R59, R4, R50 ;  /* 0x00000032043b7220 */ /* 0x000fe20000410000 */
[----:B------:R-:W-:Y:S01]  /*10c80*/  LOP3.LUT R41, R41, 0xffff0000, RZ, 0xc0, !PT ;  /* 0xffff000029297812 */ /* 0x000fe200078ec0ff */
[----:B------:R-:W-:Y:S01]  /*10c90*/  FFMA.FTZ R55, R42, R6, R55 ;  /* 0x000000062a377223 */ /* 0x000fe20000010037 */
[----:B------:R-:W-:Y:S01]  /*10ca0*/  LOP3.LUT R35, R35, 0xffff0000, RZ, 0xc0, !PT ;  /* 0xffff000023237812 */ /* 0x000fe200078ec0ff */
[----:B------:R-:W-:Y:S01]  /*10cb0*/  FFMA.FTZ R45, R4, R46, -R45 ;  /* 0x0000002e042d7223 */ /* 0x000fe2000001082d */
[----:B------:R-:W-:Y:S01]  /*10cc0*/  LOP3.LUT R7, R7, 0xffff0000, RZ, 0xc0, !PT ;  /* 0xffff000007077812 */ /* 0x000fe200078ec0ff */
[----:B------:R-:W-:Y:S01]  /*10cd0*/  FFMA.FTZ R49, R38, R6, -R49 ;  /* 0x0000000626317223 */ /* 0x000fe20000010831 */
        /* <DEDUP_REMOVED lines=19> */
.L_x_3888:
[----:B------:R-:W-:Y:S05]  /*10e10*/  BSYNC B1 ;  /* 0x0000000000017941 */ /* 0x000fea0003800000 */
.L_x_3887:
[----:B------:R-:W-:Y:S04]  /*10e20*/  BSSY B1, `(.L_x_3889) ;  /* 0x0000061000017945 */ /* 0x000fe80003800000 */
[----:B------:R-:W-:Y:S05]  /*10e30*/  @P1 BRA `(.L_x_3890) ;  /* 0x00000004007c1947 */ /* 0x000fea0003800000 */
[----:B-1----:R-:W-:Y:S01]  /*10e40*/  LEA.HI R4, R43, R197, RZ, 0x1d ;  /* 0x000000c52b047211 */ /* 0x002fe200078fe8ff */
[----:B------:R-:W-:Y:S01]  /*10e50*/  IMAD.U32 R47, R28, 0x10000, RZ ;  /* 0x000100001c2f7824 */ /* 0x000fe200078e00ff */
[----:B------:R-:W-:Y:S01]  /*10e60*/  SHF.R.S32.HI R6, RZ, 0x1f, R193 ;  /* 0x0000001fff067819 */ /* 0x000fe200000114c1 */
[----:B------:R-:W-:Y:S01]  /*10e70*/  IMAD.U32 R45, R24, 0x10000, RZ ;  /* 0x00010000182d7824 */ /* 0x000fe200078e00ff */
[----:B0-----:R-:W-:Y:S01]  /*10e80*/  SHF.R.S32.HI R5, RZ, 0x1f, R4 ;  /* 0x0000001fff057819 */ /* 0x001fe20000011404 */
[----:B------:R-:W-:Y:S01]  /*10e90*/  IMAD.U32 R55, R30, 0x10000, RZ ;  /* 0x000100001e377824 */ /* 0x000fe200078e00ff */
[-C--:B------:R-:W-:Y:S01]  /*10ea0*/  LEA.HI R8, R6, R193.reuse, RZ, 0x6 ;  /* 0x000000c106087211 */ /* 0x080fe200078f30ff */
[----:B------:R-:W-:Y:S01]  /*10eb0*/  IMAD.U32 R49, R26, 0x10000, RZ ;  /* 0x000100001a317824 */ /* 0x000fe200078e00ff */
[----:B------:R-:W-:Y:S01]  /*10ec0*/  LEA.HI R7, R6, R193, RZ, 0x3 ;  /* 0x000000c106077211 */ /* 0x000fe200078f18ff */
[----:B------:R-:W-:Y:S01]  /*10ed0*/  IMAD.U32 R46, R29, 0x10000, RZ ;  /* 0x000100001d2e7824 */ /* 0x000fe200078e00ff */
[----:B------:R-:W-:Y:S01]  /*10ee0*/  LEA.HI R6, R5, R4, RZ, 0x3 ;  /* 0x0000000405067211 */ /* 0x000fe200078f18ff */
[----:B------:R-:W-:Y:S01]  /*10ef0*/  IMAD.SHL.U32 R5, R4, 0x8, RZ ;  /* 0x0000000804057824 */ /* 0x000fe200078e00ff */
[----:B------:R-:W-:Y:S01]  /*10f00*/  LOP3.LUT R9, R204, 0x38, R7, 0xf8, !PT ;  /* 0x00000038cc097812 */ /* 0x000fe200078ef807 */
[----:B------:R-:W-:Y:S01]  /*10f10*/  IMAD.SHL.U32 R8, R8, 0x80, RZ ;  /* 0x0000008008087824 */ /* 0x000fe200078e00ff */
[----:B------:R-:W-:Y:S01]  /*10f20*/  LOP3.LUT R44, R28, 0xffff0000, RZ, 0xc0, !PT ;  /* 0xffff00001c2c7812 */ /* 0x000fe200078ec0ff */
[----:B------:R-:W-:Y:S01]  /*10f30*/  IMAD.SHL.U32 R6, R6, 0x400, RZ ;  /* 0x0000040006067824 */ /* 0x000fe200078e00ff */
[----:B------:R-:W-:Y:S01]  /*10f40*/  LOP3.LUT R4, R204, 0x38, R5, 0xf8, !PT ;  /* 0x00000038cc047812 */ /* 0x000fe200078ef805 */
[----:B------:R-:W-:Y:S01]  /*10f50*/  IMAD.U32 R57, R31, 0x10000, RZ ;  /* 0x000100001f397824 */ /* 0x000fe200078e00ff */
[----:B------:R-:W-:Y:S01]  /*10f60*/  LOP3.LUT R7, R8, 0xffffe000, RZ, 0xc0, !PT ;  /* 0xffffe00008077812 */ /* 0x000fe200078ec0ff */
[----:B------:R-:W-:Y:S01]  /*10f70*/  IMAD.U32 R28, R25, 0x10000, RZ ;  /* 0x00010000191c7824 */ /* 0x000fe200078e00ff */
[----:B------:R-:W-:-:S02]  /*10f80*/  LOP3.LUT R9, R9, R61, RZ, 0x3c, !PT ;  /* 0x0000003d09097212 */ /* 0x000fc400078e3cff */
[----:B------:R-:W-:Y:S02]  /*10f90*/  LOP3.LUT R5, R4, R61, RZ, 0x3c, !PT ;  /* 0x0000003d04057212 */ /* 0x000fe400078e3cff */
[----:B------:R-:W-:Y:S02]  /*10fa0*/  LOP3.LUT R6, R6, 0x7fffe000, RZ, 0xc0, !PT ;  /* 0x7fffe00006067812 */ /* 0x000fe400078ec0ff */
[--C-:B------:R-:W-:Y:S02]  /*10fb0*/  IADD3 R7, R9, R7, R220.reuse ;  /* 0x0000000709077210 */ /* 0x100fe40007ffe0dc */
[----:B------:R-:W-:Y:S02]  /*10fc0*/  IADD3 R9, R5, R6, R220 ;  /* 0x0000000605097210 */ /* 0x000fe40007ffe0dc */
[----:B-----5:R-:W-:Y:S02]  /*10fd0*/  LEA R48, R7, R60, 0x1 ;  /* 0x0000003c07307211 */ /* 0x020fe400078e08ff */
[----:B------:R-:W-:Y:S01]  /*10fe0*/  LOP3.LUT R24, R24, 0xffff0000, RZ, 0xc0, !PT ;  /* 0xffff000018187812 */ /* 0x000fe200078ec0ff */
[----:B------:R-:W-:Y:S01]  /*10ff0*/  IMAD R32, R9, 0x2, R2 ;  /* 0x0000000209207824 */ /* 0x000fe200078e0202 */
[----:B------:R-:W-:Y:S01]  /*11000*/  LOP3.LUT R26, R26, 0xffff0000, RZ, 0xc0, !PT ;  /* 0xffff00001a1a7812 */ /* 0x000fe200078ec0ff */
[----:B------:R-:W0:Y:S01]  /*11010*/  LDS.128 R4, [R48] ;  /* 0x0000000030047984 */ /* 0x000e220000000c00 */
[----:B------:R-:W-:-:S02]  /*11020*/  LOP3.LUT R30, R30, 0xffff0000, RZ, 0xc0, !PT ;  /* 0xffff00001e1e7812 */ /* 0x000fc400078ec0ff */
[----:B------:R-:W-:Y:S01]  /*11030*/  SHF.L.U32 R53, R27, 0x10, RZ ;  /* 0x000000101b357819 */ /* 0x000fe200000006ff */
[----:B------:R-:W1:Y:S01]  /*11040*/  LDS.128 R8, [R32+0x12400] ;  /* 0x0124000020087984 */ /* 0x000e620000000c00 */
[----:B------:R-:W-:Y:S02]  /*11050*/  LOP3.LUT R29, R29, 0xffff0000, RZ, 0xc0, !PT ;  /* 0xffff00001d1d7812 */ /* 0x000fe400078ec0ff */
[----:B------:R-:W-:Y:S02]  /*11060*/  LOP3.LUT R31, R31, 0xffff0000, RZ, 0xc0, !PT ;  /* 0xffff00001f1f7812 */ /* 0x000fe400078ec0ff */
[----:B------:R-:W-:Y:S02]  /*11070*/  LOP3.LUT R25, R25, 0xffff0000, RZ, 0xc0, !PT ;  /* 0xffff000019197812 */ /* 0x000fe400078ec0ff */
[----:B------:R-:W-:Y:S01]  /*11080*/  LOP3.LUT R27, R27, 0xffff0000, RZ, 0xc0, !PT ;  /* 0xffff00001b1b7812 */ /* 0x000fe200078ec0ff */
        /* <DEDUP_REMOVED lines=10> */
[C---:B------:R-:W-:Y:S01]  /*11130*/  IMAD.U32 R39, R9.reuse, 0x10000, RZ ;  /* 0x0001000009277824 */ /* 0x040fe200078e00ff */
[----:B------:R-:W-:Y:S01]  /*11140*/  LOP3.LUT R9, R9, 0xffff0000, RZ, 0xc0, !PT ;  /* 0xffff000009097812 */ /* 0x000fe200078ec0ff */
[-C--:B------:R-:W-:Y:S01]  /*11150*/  FFMA.FTZ R42, R45, R33.reuse, -R42 ;  /* 0x000000212d2a7223 */ /* 0x080fe2000001082a */
[----:B------:R-:W-:Y:S01]  /*11160*/  FFMA.FTZ R38, R47, R33, R38 ;  /* 0x000000212f267223 */ /* 0x000fe20000010026 */
[-C--:B------:R-:W-:Y:S01]  /*11170*/  FMUL.FTZ R45, R44, R8.reuse ;  /* 0x000000082c2d7220 */ /* 0x080fe20000410000 */
[----:B------:R-:W-:Y:S01]  /*11180*/  FMUL.FTZ R33, R24, R8 ;  /* 0x0000000818217220 */ /* 0x000fe20000410000 */
[----:B------:R-:W-:-:S02]  /*11190*/  IMAD.U32 R41, R11, 0x10000, RZ ;  /* 0x000100000b297824 */ /* 0x000fc400078e00ff */
[----:B------:R-:W-:Y:S01]  /*111a0*/  FMUL.FTZ R51, R26, R10 ;  /* 0x0000000a1a337220 */ /* 0x000fe20000410000 */
[-C--:B------:R-:W-:Y:S01]  /*111b0*/  FFMA.FTZ R45, R24, R4.reuse, -R45 ;  /* 0x00000004182d7223 */ /* 0x080fe2000001082d */
[----:B------:R-:W-:Y:S01]  /*111c0*/  FFMA.FTZ R33, R44, R4, R33 ;  /* 0x000000042c217223 */ /* 0x000fe20000010021 */
[-C--:B------:R-:W-:Y:S01]  /*111d0*/  FMUL.FTZ R4, R55, R40.reuse ;  /* 0x0000002837047220 */ /* 0x080fe20000410000 */
[----:B------:R-:W-:Y:S01]  /*111e0*/  FMUL.FTZ R40, R49, R40 ;  /* 0x0000002831287220 */ /* 0x000fe20000410000 */
[----:B------:R-:W-:Y:S02]  /*111f0*/  IMAD.U32 R34, R5, 0x10000, RZ ;  /* 0x0001000005227824 */ /* 0x000fe400078e00ff */
[----:B------:R-:W-:Y:S01]  /*11200*/  FMUL.FTZ R47, R46, R39 ;  /* 0x000000272e2f7220 */ /* 0x000fe20000410000 */
[----:B------:R-:W-:Y:S01]  /*11210*/  FFMA.FTZ R8, R49, R35, -R4 ;  /* 0x0000002331087223 */ /* 0x000fe20000010804 */
[----:B------:R-:W-:Y:S01]  /*11220*/  FMUL.FTZ R49, R30, R10 ;  /* 0x0000000a1e317220 */ /* 0x000fe20000410000 */
[----:B------:R-:W-:Y:S01]  /*11230*/  IMAD.U32 R37, R7, 0x10000, RZ ;  /* 0x0001000007257824 */ /* 0x000fe200078e00ff */
[----:B------:R-:W-:Y:S01]  /*11240*/  LOP3.LUT R11, R11, 0xffff0000, RZ, 0xc0, !PT ;  /* 0xffff00000b0b7812 */ /* 0x000fe200078ec0ff */
[----:B------:R-:W-:Y:S01]  /*11250*/  FMUL.FTZ R4, R57, R41 ;  /* 0x0000002939047220 */ /* 0x000fe20000410000 */
[-C--:B------:R-:W-:Y:S01]  /*11260*/  FFMA.FTZ R49, R26, R6.reuse, -R49 ;  /* 0x000000061a317223 */ /* 0x080fe20000010831 */
[----:B------:R-:W-:Y:S01]  /*11270*/  FFMA.FTZ R51, R30, R6, R51 ;  /* 0x000000061e337223 */ /* 0x000fe20000010033 */
[C---:B------:R-:W-:Y:S01]  /*11280*/  FMUL.FTZ R39, R28.reuse, R39 ;  /* 0x000000271c277220 */ /* 0x040fe20000410000 */
[----:B------:R-:W-:Y:S01]  /*11290*/  FMUL.FTZ R6, R53, R41 ;  /* 0x0000002935067220 */ /* 0x000fe20000410000 */
[-C--:B------:R-:W-:Y:S01]  /*112a0*/  FFMA.FTZ R47, R28, R34.reuse, -R47 ;  /* 0x000000221c2f7223 */ /* 0x080fe2000001082f */
[----:B------:R-:W-:Y:S01]  /*112b0*/  LOP3.LUT R5, R5, 0xffff0000, RZ, 0xc0, !PT ;  /* 0xffff000005057812 */ /* 0x000fe200078ec0ff */
[-C--:B------:R-:W-:Y:S01]  /*112c0*/  FFMA.FTZ R28, R53, R37.reuse, -R4 ;  /* 0x00000025351c7223 */ /* 0x080fe20000010804 */
[----:B------:R-:W-:Y:S01]  /*112d0*/  LOP3.LUT R7, R7, 0xffff0000, RZ, 0xc0, !PT ;  /* 0xffff000007077812 */ /* 0x000fe200078ec0ff */
[----:B------:R-:W-:Y:S01]  /*112e0*/  FFMA.FTZ R39, R46, R34, R39 ;  /* 0x000000222e277223 */ /* 0x000fe20000010027 */
        /* <DEDUP_REMOVED lines=20> */
.L_x_3890:
[----:B------:R-:W-:Y:S05]  /*11430*/  BSYNC B1 ;  /* 0x0000000000017941 */ /* 0x000fea0003800000 */
.L_x_3889:
[----:B------:R-:W-:Y:S05]  /*11440*/  @P2 BRA `(.L_x_3865) ;  /* 0x00000004007c2947 */ /* 0x000fea0003800000 */
[----:B012---:R-:W-:Y:S01]  /*11450*/  SHF.R.S32.HI R5, RZ, 0x1f, R192 ;  /* 0x0000001fff057819 */ /* 0x007fe200000114c0 */
[----:B------:R-:W-:Y:S01]  /*11460*/  IMAD.U32 R35, R14, 0x10000, RZ ;  /* 0x000100000e237824 */ /* 0x000fe200078e00ff */
[----:B------:R-:W-:Y:S01]  /*11470*/  LEA.HI R43, R43, R198, RZ, 0x1d ;  /* 0x000000c62b2b7211 */ /* 0x000fe200078fe8ff */
[----:B------:R-:W-:Y:S01]  /*11480*/  IMAD.U32 R33, R3, 0x10000, RZ ;  /* 0x0001000003217824 */ /* 0x000fe200078e00ff */
[-C--:B------:R-:W-:Y:S01]  /*11490*/  LEA.HI R6, R5, R192.reuse, RZ, 0x6 ;  /* 0x000000c005067211 */ /* 0x080fe200078f30ff */
[----:B------:R-:W-:Y:S01]  /*114a0*/  IMAD.U32 R44, R15, 0x10000, RZ ;  /* 0x000100000f2c7824 */ /* 0x000fe200078e00ff */
[----:B------:R-:W-:Y:S01]  /*114b0*/  LEA.HI R5, R5, R192, RZ, 0x3 ;  /* 0x000000c005057211 */ /* 0x000fe200078f18ff */
[----:B------:R-:W-:Y:S01]  /*114c0*/  IMAD.U32 R37, R20, 0x10000, RZ ;  /* 0x0001000014257824 */ /* 0x000fe200078e00ff */
        /* <DEDUP_REMOVED lines=11> */
[----:B------:R-:W-:Y:S01]  /*11580*/  LOP3.LUT R6, R6, 0x7fffe000, RZ, 0xc0, !PT ;  /* 0x7fffe00006067812 */ /* 0x000fe200078ec0ff */
[----:B-----5:R-:W-:Y:S01]  /*11590*/  IMAD R41, R7, 0x2, R60 ;  /* 0x0000000207297824 */ /* 0x020fe200078e023c */
[----:B------:R-:W-:Y:S02]  /*115a0*/  LOP3.LUT R42, R14, 0xffff0000, RZ, 0xc0, !PT ;  /* 0xffff00000e2a7812 */ /* 0x000fe400078ec0ff */
[----:B------:R-:W-:Y:S02]  /*115b0*/  IADD3 R9, R5, R6, R220 ;  /* 0x0000000605097210 */ /* 0x000fe40007ffe0dc */
[----:B------:R-:W0:Y:S01]  /*115c0*/  LDS.128 R4, [R41] ;  /* 0x0000000029047984 */ /* 0x000e220000000c00 */
[----:B------:R-:W-:Y:S02]  /*115d0*/  LOP3.LUT R38, R3, 0xffff0000, RZ, 0xc0, !PT ;  /* 0xffff000003267812 */ /* 0x000fe400078ec0ff */
[----:B------:R-:W-:Y:S01]  /*115e0*/  IMAD R24, R9, 0x2, R2 ;  /* 0x0000000209187824 */ /* 0x000fe200078e0202 */
[----:B------:R-:W-:-:S02]  /*115f0*/  SHF.L.U32 R40, R0, 0x10, RZ ;  /* 0x0000001000287819 */ /* 0x000fc400000006ff */
[----:B------:R-:W-:Y:S02]  /*11600*/  LOP3.LUT R20, R20, 0xffff0000, RZ, 0xc0, !PT ;  /* 0xffff000014147812 */ /* 0x000fe400078ec0ff */
[----:B------:R-:W1:Y:S01]  /*11610*/  LDS.128 R8, [R24+0x12400] ;  /* 0x0124000018087984 */ /* 0x000e620000000c00 */
        /* <DEDUP_REMOVED lines=15> */
[C---:B------:R-:W-:Y:S01]  /*11710*/  FMUL.FTZ R14, R33.reuse, R29 ;  /* 0x0000001d210e7220 */ /* 0x040fe20000410000 */
[----:B------:R-:W-:Y:S01]  /*11720*/  FMUL.FTZ R3, R42, R8 ;  /* 0x000000082a037220 */ /* 0x000fe20000410000 */
[----:B------:R-:W-:Y:S01]  /*11730*/  FMUL.FTZ R29, R44, R30 ;  /* 0x0000001e2c1d7220 */ /* 0x000fe20000410000 */
[-C--:B------:R-:W-:Y:S01]  /*11740*/  FFMA.FTZ R34, R33, R25.reuse, -R34 ;  /* 0x0000001921227223 */ /* 0x080fe20000010822 */
[----:B------:R-:W-:Y:S01]  /*11750*/  FFMA.FTZ R14, R35, R25, R14 ;  /* 0x00000019230e7223 */ /* 0x000fe2000001000e */
[----:B------:R-:W-:Y:S01]  /*11760*/  FMUL.FTZ R25, R38, R8 ;  /* 0x0000000826197220 */ /* 0x000fe20000410000 */
[----:B------:R-:W-:Y:S01]  /*11770*/  FMUL.FTZ R33, R40, R30 ;  /* 0x0000001e28217220 */ /* 0x000fe20000410000 */
[----:B------:R-:W-:-:S02]  /*11780*/  IMAD.U32 R31, R10, 0x10000, RZ ;  /* 0x000100000a1f7824 */ /* 0x000fc400078e00ff */
[-C--:B------:R-:W-:Y:S01]  /*11790*/  FFMA.FTZ R3, R38, R4.reuse, -R3 ;  /* 0x0000000426037223 */ /* 0x080fe20000010803 */
[----:B------:R-:W-:Y:S02]  /*117a0*/  IMAD.U32 R35, R12, 0x10000, RZ ;  /* 0x000100000c237824 */ /* 0x000fe400078e00ff */
[----:B------:R-:W-:Y:S01]  /*117b0*/  FFMA.FTZ R25, R42, R4, R25 ;  /* 0x000000042a197223 */ /* 0x000fe20000010019 */
[-C--:B------:R-:W-:Y:S01]  /*117c0*/  FFMA.FTZ R29, R40, R26.reuse, -R29 ;  /* 0x0000001a281d7223 */ /* 0x080fe2000001081d */
[----:B------:R-:W-:Y:S01]  /*117d0*/  FFMA.FTZ R33, R44, R26, R33 ;  /* 0x0000001a2c217223 */ /* 0x000fe20000010021 */
[----:B------:R-:W-:Y:S01]  /*117e0*/  LOP3.LUT R10, R10, 0xffff0000, RZ, 0xc0, !PT ;  /* 0xffff00000a0a7812 */ /* 0x000fe200078ec0ff */
[-C--:B------:R-:W-:Y:S01]  /*117f0*/  FMUL.FTZ R4, R37, R31.reuse ;  /* 0x0000001f25047220 */ /* 0x080fe20000410000 */
[----:B------:R-:W-:Y:S01]  /*11800*/  LOP3.LUT R26, R12, 0xffff0000, RZ, 0xc0, !PT ;  /* 0xffff00000c1a7812 */ /* 0x000fe200078ec0ff */
[----:B------:R-:W-:Y:S01]  /*11810*/  FMUL.FTZ R12, R35, R31 ;  /* 0x0000001f230c7220 */ /* 0x000fe20000410000 */
[----:B------:R-:W-:-:S02]  /*11820*/  IMAD.U32 R32, R11, 0x10000, RZ ;  /* 0x000100000b207824 */ /* 0x000fc400078e00ff */
[-C--:B------:R-:W-:Y:S01]  /*11830*/  FFMA.FTZ R8, R35, R27.reuse, -R4 ;  /* 0x0000001b23087223 */ /* 0x080fe20000010804 */
[----:B------:R-:W-:Y:S02]  /*11840*/  IMAD.U32 R30, R21, 0x10000, RZ ;  /* 0x00010000151e7824 */ /* 0x000fe400078e00ff */
[-C--:B------:R-:W-:Y:S01]  /*11850*/  FMUL.FTZ R31, R20, R10.reuse ;  /* 0x0000000a141f7220 */ /* 0x080fe20000410000 */
[----:B------:R-:W-:Y:S01]  /*11860*/  FMUL.FTZ R35, R26, R10 ;  /* 0x0000000a1a237220 */ /* 0x000fe20000410000 */
[----:B------:R-:W-:Y:S01]  /*11870*/  LOP3.LUT R11, R11, 0xffff0000, RZ, 0xc0, !PT ;  /* 0xffff00000b0b7812 */ /* 0x000fe200078ec0ff */
[----:B------:R-:W-:Y:S02]  /*11880*/  IMAD.U32 R4, R13, 0x10000, RZ ;  /* 0x000100000d047824 */ /* 0x000fe400078e00ff */
[----:B------:R-:W-:Y:S01]  /*11890*/  FFMA.FTZ R10, R37, R27, R12 ;  /* 0x0000001b250a7223 */ /* 0x000fe2000001000c */
[----:B------:R-:W-:Y:S01]  /*118a0*/  LOP3.LUT R21, R21, 0xffff0000, RZ, 0xc0, !PT ;  /* 0xffff000015157812 */ /* 0x000fe200078ec0ff */
[----:B------:R-:W-:Y:S01]  /*118b0*/  FMUL.FTZ R27, R30, R32 ;  /* 0x000000201e1b7220 */ /* 0x000fe20000410000 */
[----:B------:R-:W-:Y:S01]  /*118c0*/  LOP3.LUT R13, R13, 0xffff0000, RZ, 0xc0, !PT ;  /* 0xffff00000d0d7812 */ /* 0x000fe200078ec0ff */
[-C--:B------:R-:W-:Y:S01]  /*118d0*/  FFMA.FTZ R31, R26, R6.reuse, -R31 ;  /* 0x000000061a1f7223 */ /* 0x080fe2000001081f */
[----:B------:R-:W-:Y:S01]  /*118e0*/  FFMA.FTZ R35, R20, R6, R35 ;  /* 0x0000000614237223 */ /* 0x000fe20000010023 */
[C---:B------:R-:W-:Y:S01]  /*118f0*/  FMUL.FTZ R37, R4.reuse, R32 ;  /* 0x0000002004257220 */ /* 0x040fe20000410000 */
[-C--:B------:R-:W-:Y:S01]  /*11900*/  FFMA.FTZ R27, R4, R28.reuse, -R27 ;  /* 0x0000001c041b7223 */ /* 0x080fe2000001081b */
        /* <DEDUP_REMOVED lines=19> */
.L_x_3865:
[----:B------:R-:W-:Y:S05]  /*11a40*/  BSYNC B0 ;  /* 0x0000000000007941 */ /* 0x000fea0003800000 */
.L_x_3846:
        /* <DEDUP_REMOVED lines=8> */
.L_x_3844:
[----:B------:R-:W-:-:S13]  /*11ad0*/  ISETP.NE.AND P0, PT, R214, 0x3, PT ;  /* 0x00000003d600780c */ /* 0x000fda0003f05270 */
[----:B------:R-:W-:Y:S05]  /*11ae0*/  @!P0 BRA `(.L_x_3891) ;  /* 0x0000000000048947 */ /* 0x000fea0003800000 */
[----:B------:R-:W-:Y:S01]  /*11af0*/  BPT.TRAP 0x1 ;  /* 0x000000040000795c */ /* 0x000fe20000300000 */
.L_x_3891:
[----:B012-4-:R-:W-:Y:S01]  /*11b00*/  IMAD R3, R210, 0x8, R2 ;  /* 0x00000008d2037824 */ /* 0x017fe200078e0202 */
[----:B---3--:R-:W-:-:S04]  /*11b10*/  SHF.L.U32 R0, R221, 0x1f, RZ ;  /* 0x0000001fdd007819 */ /* 0x008fc800000006ff */
[----:B------:R0:W1:Y:S01]  /*11b20*/  SYNCS.PHASECHK.TRANS64.TRYWAIT P1, [R3+URZ+0x30830], R0 ;  /* 0x03083000030075a7 */ /* 0x000062000802017f */
[----:B------:R-:W-:Y:S05]  /*11b30*/  @!P0 BRA `(.L_x_3892) ;  /* 0x0000000000048947 */ /* 0x000fea0003800000 */
[----:B------:R-:W-:Y:S01]  /*11b40*/  BPT.TRAP 0x1 ;  /* 0x000000040000795c */ /* 0x000fe20000300000 */
.L_x_3892:
[----:B------:R-:W-:Y:S01]  /*11b50*/  IMAD.MOV.U32 R119, RZ, RZ, RZ ;  /* 0x000000ffff777224 */ /* 0x000fe200078e00ff */
[----:B-1----:R-:W-:Y:S06]  /*11b60*/  @P1 BRA `(.L_x_3893) ;  /* 0x0000000000081947 */ /* 0x002fec0003800000 */
[----:B------:R-:W1:Y:S02]  /*11b70*/  SYNCS.PHASECHK.TRANS64.TRYWAIT P1, [R3+URZ+0x30830], R0 ;  /* 0x03083000030075a7 */ /* 0x000e64000802017f */
[----:B-1----:R-:W-:Y:S05]  /*11b80*/  @!P1 BRA `(.L_x_3894) ;  /* 0x0000012000f09947 */ /* 0x002fea0003800000 */
.L_x_3893:
        /* <DEDUP_REMOVED lines=9> */
[----:B------:R-:W-:Y:S01]  /*11c20*/  IMAD.U32 R9, RZ, RZ, UR9 ;  /* 0x00000009ff097e24 */ /* 0x000fe2000f8e00ff */
[----:B------:R-:W-:Y:S01]  /*11c30*/  LOP3.LUT R0, R0, 0x3fff, RZ, 0xc0, !PT ;  /* 0x00003fff00007812 */ /* 0x000fe200078ec0ff */
[----:B------:R-:W-:Y:S01]  /*11c40*/  UMOV UR57, 0x40000040 ;  /* 0x4000004000397882 */ /* 0x000fe20000000000 */
[----:B------:R-:W-:Y:S01]  /*11c50*/  UMOV UR53, 0x40000040 ;  /* 0x4000004000357882 */ /* 0x000fe20000000000 */
[----:B------:R-:W-:Y:S01]  /*11c60*/  UMOV UR45, 0x40000040 ;  /* 0x40000040002d7882 */ /* 0x000fe20000000000 */
[----:B------:R-:W-:Y:S01]  /*11c70*/  LOP3.LUT R223, R0, 0x10000, RZ, 0xfc, !PT ;  /* 0x0001000000df7812 */ /* 0x000fe200078efcff */
[----:B------:R-:W-:Y:S01]  /*11c80*/  ULOP3.LUT UR4, UR4, 0x10000, URZ, 0xfc, !UPT ;  /* 0x0001000004047892 */ /* 0x000fe2000f8efc3f */
[----:B------:R-:W-:Y:S01]  /*11c90*/  IMAD.MOV.U32 R5, RZ, RZ, 0x40000040 ;  /* 0x40000040ff057424 */ /* 0x000fe200078e00ff */
[----:B------:R-:W-:Y:S01]  /*11ca0*/  UMOV UR41, 0x40000040 ;  /* 0x4000004000297882 */ /* 0x000fe20000000000 */
[----:B------:R-:W-:Y:S01]  /*11cb0*/  UMOV UR37, 0x40000040 ;  /* 0x4000004000257882 */ /* 0x000fe20000000000 */
[----:B------:R-:W-:Y:S01]  /*11cc0*/  IMAD R4, R210, 0x900, R223 ;  /* 0x00000900d2047824 */ /* 0x000fe200078e02df */
[----:B------:R-:W-:Y:S01]  /*11cd0*/  UIADD3 UR5, UR4, 0x2, URZ ;  /* 0x0000000204057890 */ /* 0x000fe2000fffe03f */
[----:B------:R-:W-:Y:S01]  /*11ce0*/  R2UR UR39, R5 ;  /* 0x00000000052772ca */ /* 0x000fe200000e0000 */
[----:B------:R-:W-:Y:S01]  /*11cf0*/  UMOV UR8, UR4 ;  /* 0x0000000400087c82 */ /* 0x000fe20008000000 */
[C---:B------:R-:W-:Y:S01]  /*11d00*/  VIADD R6, R4.reuse, 0x2 ;  /* 0x0000000204067836 */ /* 0x040fe20000000000 */
[----:B------:R-:W-:Y:S01]  /*11d10*/  R2UR UR10, R4 ;  /* 0x00000000040a72ca */ /* 0x000fe200000e0000 */
[----:B------:R-:W-:Y:S01]  /*11d20*/  IMAD.U32 R8, RZ, RZ, UR8 ;  /* 0x00000008ff087e24 */ /* 0x000fe2000f8e00ff */
[----:B------:R-:W-:-:S02]  /*11d30*/  UIADD3 UR56, UR4, 0x406, URZ ;  /* 0x0000040604387890 */ /* 0x000fc4000fffe03f */
[----:B------:R-:W-:Y:S02]  /*11d40*/  UIADD3 UR52, UR4, 0x800, URZ ;  /* 0x0000080004347890 */ /* 0x000fe4000fffe03f */
[----:B------:R0:W-:Y:S01]  /*11d50*/  STL.64 [R1+0x38], R8 ;  /* 0x0000380801007387 */ /* 0x0001e20000100a00 */
[----:B------:R-:W-:Y:S02]  /*11d60*/  UIADD3 UR44, UR4, 0x802, URZ ;  /* 0x00000802042c7890 */ /* 0x000fe4000fffe03f */
[----:B------:R-:W-:Y:S02]  /*11d70*/  UIADD3 UR40, UR4, 0x804, URZ ;  /* 0x0000080404287890 */ /* 0x000fe4000fffe03f */
[----:B------:R-:W-:Y:S02]  /*11d80*/  UIADD3 UR36, UR4, 0x806, URZ ;  /* 0x0000080604247890 */ /* 0x000fe4000fffe03f */
[----:B------:R-:W-:Y:S01]  /*11d90*/  HGMMA.64x96x16.F32.BF16 R24, gdesc[UR8], RZ, !UPT, gsb0 ;  /* 0x01600000081879f0 */ /* 0x000fe2000c0018ff */
[----:B------:R-:W-:Y:S01]  /*11da0*/  R2UR UR10, R6 ;  /* 0x00000000060a72ca */ /* 0x000fe200000e0000 */
[----:B------:R-:W-:Y:S01]  /*11db0*/  UMOV UR8, UR5 ;  /* 0x0000000500087c82 */ /* 0x000fe20008000000 */
[----:B------:R-:W-:Y:S01]  /*11dc0*/  R2UR UR11, R7 ;  /* 0x00000000070b72ca */ /* 0x000fe200000e0000 */
[----:B------:R-:W-:Y:S01]  /*11dd0*/  UMOV UR9, 0x40000040 ;  /* 0x4000004000097882 */ /* 0x000fe20000000000 */
[----:B------:R-:W-:Y:S01]  /*11de0*/  VIADD R6, R4, 0x4 ;  /* 0x0000000404067836 */ /* 0x000fe20000000000 */
[----:B------:R-:W-:Y:S01]  /*11df0*/  UIADD3 UR5, UR4, 0x4, URZ ;  /* 0x0000000404057890 */ /* 0x000fe2000fffe03f */
[----:B------:R-:W-:-:S02]  /*11e00*/  IMAD.MOV.U32 R7, RZ, RZ, 0x40000040 ;  /* 0x40000040ff077424 */ /* 0x000fc400078e00ff */
[----:B0-----:R-:W-:Y:S02]  /*11e10*/  IMAD.U32 R8, RZ, RZ, UR8 ;  /* 0x00000008ff087e24 */ /* 0x001fe4000f8e00ff */
[----:B------:R-:W-:-:S05]  /*11e20*/  IMAD.U32 R9, RZ, RZ, UR9 ;  /* 0x00000009ff097e24 */ /* 0x000fca000f8e00ff */
[----:B------:R0:W-:Y:S01]  /*11e30*/  STL.64 [R1+0x30], R8 ;  /* 0x0000300801007387 */ /* 0x0001e20000100a00 */
[----:B------:R-:W-:Y:S02]  /*11e40*/  WARPGROUP.DEPBAR.LE gsb0, 0x0 ;  /* 0x00008000000079c5 */ /* 0x000fe40000010000 */
[----:B------:R-:W-:-:S06]  /*11e50*/  WARPGROUP.ARRIVE ;  /* 0x00000000000079c5 */ /* 0x000fcc0000000000 */
[----:B------:R-:W-:Y:S01]  /*11e60*/  HGMMA.64x96x16.F32.BF16 R24, gdesc[UR8], R24, gsb0 ;  /* 0x01600000081879f0 */ /* 0x000fe20008001818 */
[----:B------:R-:W-:Y:S01]  /*11e70*/  R2UR UR10, R6 ;  /* 0x00000000060a72ca */ /* 0x000fe200000e0000 */
[----:B------:R-:W-:Y:S01]  /*11e80*/  UMOV UR8, UR5 ;  /* 0x0000000500087c82 */ /* 0x000fe20008000000 */
[----:B------:R-:W-:Y:S01]  /*11e90*/  R2UR UR11, R7 ;  /* 0x00000000070b72ca */ /* 0x000fe200000e0000 */
[----:B------:R-:W-:Y:S01]  /*11ea0*/  UMOV UR9, 0x40000040 ;  /* 0x4000004000097882 */ /* 0x000fe20000000000 */
[----:B------:R-:W-:Y:S01]  /*11eb0*/  VIADD R6, R4, 0x6 ;  /* 0x0000000604067836 */ /* 0x000fe20000000000 */
[----:B------:R-:W-:Y:S01]  /*11ec0*/  UIADD3 UR5, UR4, 0x6, URZ ;  /* 0x0000000604057890 */ /* 0x000fe2000fffe03f */
[----:B------:R-:W-:Y:S01]  /*11ed0*/  IMAD.MOV.U32 R7, RZ, RZ, 0x40000040 ;  /* 0x40000040ff077424 */ /* 0x000fe200078e00ff */
[----:B0-----:R-:W-:Y:S01]  /*11ee0*/  MOV R8, UR8 ;  /* 0x0000000800087c02 */ /* 0x001fe20008000f00 */
        /* <DEDUP_REMOVED lines=11> */
[----:B------:R-:W-:Y:S02]  /*11fa0*/  IMAD.MOV.U32 R7, RZ, RZ, 0x40000040 ;  /* 0x40000040ff077424 */ /* 0x000fe400078e00ff */
        /* <DEDUP_REMOVED lines=37> */
[----:B0-----:R-:W-:Y:S01]  /*12200*/  MOV R9, UR9 ;  /* 0x0000000900097c02 */ /* 0x001fe20008000f00 */
[----:B------:R-:W-:Y:S02]  /*12210*/  IMAD.MOV.U32 R7, RZ, RZ, 0x40000040 ;  /* 0x40000040ff077424 */ /* 0x000fe400078e00ff */
[----:B------:R-:W-:Y:S01]  /*12220*/  IMAD.U32 R8, RZ, RZ, UR8 ;  /* 0x00000008ff087e24 */ /* 0x000fe2000f8e00ff */
[----:B------:R-:W-:Y:S01]  /*12230*/  R2UR UR58, R6 ;  /* 0x00000000063a72ca */ /* 0x000fe200000e0000 */
[----:B------:R-:W-:Y:S01]  /*12240*/  VIADD R6, R4, 0x600 ;  /* 0x0000060004067836 */ /* 0x000fe20000000000 */
[----:B------:R-:W-:Y:S01]  /*12250*/  R2UR UR59, R7 ;  /* 0x00000000073b72ca */ /* 0x000fe200000e0000 */
[----:B------:R-:W-:Y:S01]  /*12260*/  IMAD.MOV.U32 R7, RZ, RZ, 0x40000040 ;  /* 0x40000040ff077424 */ /* 0x000fe200078e00ff */
[----:B------:R0:W-:Y:S02]  /*12270*/  STL.64 [R1+0x8], R8 ;  /* 0x0000080801007387 */ /* 0x0001e40000100a00 */
[----:B------:R-:W-:Y:S01]  /*12280*/  R2UR UR54, R6 ;  /* 0x00000000063672ca */ /* 0x000fe200000e0000 */
[----:B------:R-:W-:Y:S01]  /*12290*/  VIADD R6, R4, 0x602 ;  /* 0x0000060204067836 */ /* 0x000fe20000000000 */
[----:B------:R-:W-:Y:S01]  /*122a0*/  R2UR UR55, R7 ;  /* 0x00000000073772ca */ /* 0x000fe200000e0000 */
[----:B------:R-:W-:-:S03]  /*122b0*/  IMAD.MOV.U32 R7, RZ, RZ, 0x40000040 ;  /* 0x40000040ff077424 */ /* 0x000fc600078e00ff */
[----:B------:R-:W-:Y:S01]  /*122c0*/  R2UR UR46, R6 ;  /* 0x00000000062e72ca */ /* 0x000fe200000e0000 */
[C---:B------:R-:W-:Y:S01]  /*122d0*/  VIADD R6, R4.reuse, 0x604 ;  /* 0x0000060404067836 */ /* 0x040fe20000000000 */
[----:B------:R-:W-:Y:S01]  /*122e0*/  R2UR UR47, R7 ;  /* 0x00000000072f72ca */ /* 0x000fe200000e0000 */
[----:B------:R-:W-:Y:S02]  /*122f0*/  IMAD.MOV.U32 R7, RZ, RZ, 0x40000040 ;  /* 0x40000040ff077424 */ /* 0x000fe400078e00ff */
[----:B------:R-:W-:Y:S01]  /*12300*/  VIADD R4, R4, 0x606 ;  /* 0x0000060604047836 */ /* 0x000fe20000000000 */
[----:B------:R-:W-:Y:S02]  /*12310*/  R2UR UR42, R6 ;  /* 0x00000000062a72ca */ /* 0x000fe400000e0000 */
[----:B------:R-:W-:Y:S02]  /*12320*/  R2UR UR43, R7 ;  /* 0x00000000072b72ca */ /* 0x000fe400000e0000 */
[----:B------:R-:W-:Y:S01]  /*12330*/  R2UR UR38, R4 ;  /* 0x00000000042672ca */ /* 0x000fe200000e0000 */
[----:B------:R-:W-:-:S02]  /*12340*/  WARPGROUP.DEPBAR.LE gsb0, 0x0 ;  /* 0x00008000000079c5 */ /* 0x000fc40000010000 */
        /* <DEDUP_REMOVED lines=18> */
[----:B0-----:R-:W-:Y:S05]  /*12470*/  @!P0 BRA `(.L_x_3895) ;  /* 0x0000000000048947 */ /* 0x001fea0003800000 */
[----:B------:R-:W-:Y:S01]  /*12480*/  BPT.TRAP 0x1 ;  /* 0x000000040000795c */ /* 0x000fe20000300000 */
.L_x_3895:
        /* <DEDUP_REMOVED lines=54> */
[----:B------:R-:W-:Y:S01]  /*127f0*/  P2R R72, PR, RZ, 0x1 ;  /* 0x00000001ff487803 */ /* 0x000fe20000000000 */
[----:B------:R-:W-:Y:S01]  /*12800*/  FMUL.FTZ R67, R67, UR4 ;  /* 0x0000000443437c20 */ /* 0x000fe20008410000 */
[----:B------:R-:W-:Y:S01]  /*12810*/  FMUL.FTZ R70, R70, UR4 ;  /* 0x0000000446467c20 */ /* 0x000fe20008410000 */
[----:B------:R-:W5:Y:S01]  /*12820*/  MUFU.TANH R13, R13 ;  /* 0x0000000d000d7308 */ /* 0x000f620000002400 */
[----:B------:R-:W-:Y:S01]  /*12830*/  FMUL.FTZ R71, R71, UR4 ;  /* 0x0000000447477c20 */ /* 0x000fe20008410000 */
[----:B------:R-:W-:Y:S01]  /*12840*/  VIADD R3, R3, 0x30840 ;  /* 0x0003084003037836 */ /* 0x000fe20000000000 */
[----:B------:R-:W-:Y:S01]  /*12850*/  ULDC UR38, c[0x0][0x9d8] ;  /* 0x0002760000267ab9 */ /* 0x000fe20000000800 */
[----:B------:R-:W-:Y:S01]  /*12860*/  ULDC UR39, c[0x0][0x988] ;  /* 0x0002620000277ab9 */ /* 0x000fe20000000800 */
[----:B------:R-:W-:Y:S01]  /*12870*/  BSSY B0, `(.L_x_3896) ;  /* 0x0000480000007945 */ /* 0x000fe20003800000 */
[----:B------:R-:W-:Y:S01]  /*12880*/  IMAD.MOV.U32 R118, RZ, RZ, R119 ;  /* 0x000000ffff767224 */ /* 0x000fe200078e0077 */
[----:B------:R-:W-:Y:S01]  /*12890*/  PRMT R3, R224, 0x654, R3 ;  /* 0x00000654e0037816 */ /* 0x000fe20000000003 */
[----:B------:R-:W5:Y:S01]  /*128a0*/  MUFU.TANH R4, R4 ;  /* 0x0000000400047308 */ /* 0x000f620000002400 */
[-C--:B------:R-:W-:Y:S01]  /*128b0*/  MOV R117, R119.reuse ;  /* 0x0000007700757202 */ /* 0x080fe20000000f00 */
[--C-:B------:R-:W-:Y:S01]  /*128c0*/  IMAD.MOV.U32 R115, RZ, RZ, R119.reuse ;  /* 0x000000ffff737224 */ /* 0x100fe200078e0077 */
[----:B------:R5:W-:Y:S01]  /*128d0*/  SYNCS.ARRIVE.TRANS64.RED.A1T0 RZ, [R3+URZ], RZ ;  /* 0x000000ff03ff79a7 */ /* 0x000be2000810043f */
[--C-:B------:R-:W-:Y:S01]  /*128e0*/  IMAD.MOV.U32 R114, RZ, RZ, R119.reuse ;  /* 0x000000ffff727224 */ /* 0x100fe200078e0077 */
[----:B------:R-:W-:Y:S01]  /*128f0*/  MOV R100, R119 ;  /* 0x0000007700647202 */ /* 0x000fe20000000f00 */
[----:B------:R-:W-:-:S02]  /*12900*/  IMAD.MOV.U32 R113, RZ, RZ, R119 ;  /* 0x000000ffff717224 */ /* 0x000fc400078e0077 */
[----:B------:R-:W5:Y:S01]  /*12910*/  MUFU.TANH R25, R25 ;  /* 0x0000001900197308 */ /* 0x000f620000002400 */
[--C-:B------:R-:W-:Y:S02]  /*12920*/  IMAD.MOV.U32 R112, RZ, RZ, R119.reuse ;  /* 0x000000ffff707224 */ /* 0x100fe400078e0077 */
[--C-:B------:R-:W-:Y:S02]  /*12930*/  IMAD.MOV.U32 R111, RZ, RZ, R119.reuse ;  /* 0x000000ffff6f7224 */ /* 0x100fe400078e0077 */
[--C-:B------:R-:W-:Y:S02]  /*12940*/  IMAD.MOV.U32 R110, RZ, RZ, R119.reuse ;  /* 0x000000ffff6e7224 */ /* 0x100fe400078e0077 */
[--C-:B------:R-:W-:Y:S01]  /*12950*/  IMAD.MOV.U32 R109, RZ, RZ, R119.reuse ;  /* 0x000000ffff6d7224 */ /* 0x100fe200078e0077 */
[----:B------:R-:W5:Y:S01]  /*12960*/  MUFU.TANH R8, R8 ;  /* 0x0000000800087308 */ /* 0x000f620000002400 */
[--C-:B------:R-:W-:Y:S02]  /*12970*/  IMAD.MOV.U32 R108, RZ, RZ, R119.reuse ;  /* 0x000000ffff6c7224 */ /* 0x100fe400078e0077 */
[----:B------:R-:W-:-:S02]  /*12980*/  IMAD.MOV.U32 R107, RZ, RZ, R119 ;  /* 0x000000ffff6b7224 */ /* 0x000fc400078e0077 */
[--C-:B------:R-:W-:Y:S02]  /*12990*/  IMAD.MOV.U32 R106, RZ, RZ, R119.reuse ;  /* 0x000000ffff6a7224 */ /* 0x100fe400078e0077 */
[--C-:B------:R-:W-:Y:S01]  /*129a0*/  IMAD.MOV.U32 R105, RZ, RZ, R119.reuse ;  /* 0x000000ffff697224 */ /* 0x100fe200078e0077 */
[----:B------:R-:W5:Y:S01]  /*129b0*/  MUFU.TANH R21, R21 ;  /* 0x0000001500157308 */ /* 0x000f620000002400 */
[--C-:B------:R-:W-:Y:S02]  /*129c0*/  IMAD.MOV.U32 R104, RZ, RZ, R119.reuse ;  /* 0x000000ffff687224 */ /* 0x100fe400078e0077 */
[--C-:B------:R-:W-:Y:S02]  /*129d0*/  IMAD.MOV.U32 R103, RZ, RZ, R119.reuse ;  /* 0x000000ffff677224 */ /* 0x100fe400078e0077 */
[--C-:B------:R-:W-:Y:S02]  /*129e0*/  IMAD.MOV.U32 R102, RZ, RZ, R119.reuse ;  /* 0x000000ffff667224 */ /* 0x100fe400078e0077 */
[--C-:B------:R-:W-:Y:S01]  /*129f0*/  IMAD.MOV.U32 R101, RZ, RZ, R119.reuse ;  /* 0x000000ffff657224 */ /* 0x100fe200078e0077 */
[----:B------:R-:W5:Y:S01]  /*12a00*/  MUFU.TANH R7, R7 ;  /* 0x0000000700077308 */ /* 0x000f620000002400 */
[----:B------:R-:W-:-:S02]  /*12a10*/  IMAD.MOV.U32 R98, RZ, RZ, R119 ;  /* 0x000000ffff627224 */ /* 0x000fc400078e0077 */
[--C-:B------:R-:W-:Y:S02]  /*12a20*/  IMAD.MOV.U32 R96, RZ, RZ, R119.reuse ;  /* 0x000000ffff607224 */ /* 0x100fe400078e0077 */
[--C-:B------:R-:W-:Y:S02]  /*12a30*/  IMAD.MOV.U32 R94, RZ, RZ, R119.reuse ;  /* 0x000000ffff5e7224 */ /* 0x100fe400078e0077 */
[--C-:B------:R-:W-:Y:S01]  /*12a40*/  IMAD.MOV.U32 R92, RZ, RZ, R119.reuse ;  /* 0x000000ffff5c7224 */ /* 0x100fe200078e0077 */
[----:B------:R-:W5:Y:S01]  /*12a50*/  MUFU.TANH R28, R28 ;  /* 0x0000001c001c7308 */ /* 0x000f620000002400 */
[--C-:B------:R-:W-:Y:S02]  /*12a60*/  IMAD.MOV.U32 R90, RZ, RZ, R119.reuse ;  /* 0x000000ffff5a7224 */ /* 0x100fe400078e0077 */
[--C-:B------:R-:W-:Y:S02]  /*12a70*/  IMAD.MOV.U32 R88, RZ, RZ, R119.reuse ;  /* 0x000000ffff587224 */ /* 0x100fe400078e0077 */
[----:B------:R-:W-:-:S02]  /*12a80*/  IMAD.MOV.U32 R86, RZ, RZ, R119 ;  /* 0x000000ffff567224 */ /* 0x000fc400078e0077 */
        /* <DEDUP_REMOVED lines=15> */
[----:B------:R-:W-:Y:S01]  /*12b80*/  IMAD.MOV.U32 R44, RZ, RZ, R119 ;  /* 0x000000ffff2c7224 */ /* 0x000fe200078e0077 */
[----:B------:R-:W5:Y:S08]  /*12b90*/  MUFU.TANH R32, R32 ;  /* 0x0000002000207308 */ /* 0x000f700000002400 */
[----:B------:R5:W-:Y:S08]  /*12ba0*/  MUFU.TANH R85, R57 ;  /* 0x0000003900557308 */ /* 0x000bf00000002400 */
[----:B------:R-:W5:Y:S08]  /*12bb0*/  MUFU.TANH R15, R15 ;  /* 0x0000000f000f7308 */ /* 0x000f700000002400 */
[----:B------:R-:W5:Y:S08]  /*12bc0*/  MUFU.TANH R29, R29 ;  /* 0x0000001d001d7308 */ /* 0x000f700000002400 */
[----:B------:R5:W-:Y:S08]  /*12bd0*/  MUFU.TANH R93, R65 ;  /* 0x00000041005d7308 */ /* 0x000bf00000002400 */
[----:B------:R-:W5:Y:S08]  /*12be0*/  MUFU.TANH R14, R14 ;  /* 0x0000000e000e7308 */ /* 0x000f700000002400 */
[----:B------:R-:W5:Y:S08]  /*12bf0*/  MUFU.TANH R36, R36 ;  /* 0x0000002400247308 */ /* 0x000f700000002400 */
[----:B------:R5:W-:Y:S08]  /*12c00*/  MUFU.TANH R89, R61 ;  /* 0x0000003d00597308 */ /* 0x000bf00000002400 */
[----:B------:R-:W5:Y:S08]  /*12c10*/  MUFU.TANH R27, R27 ;  /* 0x0000001b001b7308 */ /* 0x000f700000002400 */
[----:B------:R-:W5:Y:S08]  /*12c20*/  MUFU.TANH R34, R34 ;  /* 0x0000002200227308 */ /* 0x000f700000002400 */
[----:B------:R-:W5:Y:S08]  /*12c30*/  MUFU.TANH R24, R24 ;  /* 0x0000001800187308 */ /* 0x000f700000002400 */
[----:B------:R-:W5:Y:S08]  /*12c40*/  MUFU.TANH R40, R40 ;  /* 0x0000002800287308 */ /* 0x000f700000002400 */
[----:B------:R5:W-:Y:S08]  /*12c50*/  MUFU.TANH R97, R69 ;  /* 0x0000004500617308 */ /* 0x000bf00000002400 */
[----:B------:R-:W5:Y:S08]  /*12c60*/  MUFU.TANH R31, R31 ;  /* 0x0000001f001f7308 */ /* 0x000f700000002400 */
[----:B------:R-:W5:Y:S08]  /*12c70*/  MUFU.TANH R38, R38 ;  /* 0x0000002600267308 */ /* 0x000f700000002400 */
[----:B------:R-:W5:Y:S08]  /*12c80*/  MUFU.TANH R33, R33 ;  /* 0x0000002100217308 */ /* 0x000f700000002400 */
[----:B------:R-:W5:Y:S08]  /*12c90*/  MUFU.TANH R56, R56 ;  /* 0x0000003800387308 */ /* 0x000f700000002400 */
[----:B------:R-:W5:Y:S08]  /*12ca0*/  MUFU.TANH R35, R35 ;  /* 0x0000002300237308 */ /* 0x000f700000002400 */
[----:B------:R-:W5:Y:S08]  /*12cb0*/  MUFU.TANH R37, R37 ;  /* 0x0000002500257308 */ /* 0x000f700000002400 */
[----:B------:R-:W5:Y:S08]  /*12cc0*/  MUFU.TANH R60, R60 ;  /* 0x0000003c003c7308 */ /* 0x000f700000002400 */
[----:B------:R-:W5:Y:S01]  /*12cd0*/  MUFU.TANH R39, R39 ;  /* 0x0000002700277308 */ /* 0x000f620000002400 */
[----:B--2---:R-:W-:-:S05]  /*12ce0*/  IADD3 R47, R138, 0x60, -R73 ;  /* 0x000000608a2f7810 */ /* 0x004fca0007ffe849 */
[----:B------:R-:W-:Y:S02]  /*12cf0*/  IMAD R42, R116, -0x60, R47 ;  /* 0xffffffa0742a7824 */ /* 0x000fe400078e022f */
[----:B------:R-:W2:Y:S03]  /*12d00*/  MUFU.TANH R41, R41 ;  /* 0x0000002900297308 */ /* 0x000ea60000002400 */
[C---:B------:R-:W-:Y:S02]  /*12d10*/  ISETP.GT.AND P6, PT, R42.reuse, RZ, PT ;  /* 0x000000ff2a00720c */ /* 0x040fe40003fc4270 */
[C---:B------:R-:W-:Y:S02]  /*12d20*/  ISETP.GT.AND P5, PT, R42.reuse, 0x1, PT ;  /* 0x000000012a00780c */ /* 0x040fe40003fa4270 */
[----:B------:R-:W-:Y:S01]  /*12d30*/  ISETP.GT.AND P4, PT, R42, 0x8, PT ;  /* 0x000000082a00780c */ /* 0x000fe20003f84270 */
[----:B------:R-:W2:Y:S01]  /*12d40*/  MUFU.TANH R64, R64 ;  /* 0x0000004000407308 */ /* 0x000ea20000002400 */
[----:B0-----:R-:W-:-:S02]  /*12d50*/  FSEL R47, R5, -INF , P6 ;  /* 0xff800000052f7808 */ /* 0x001fc40003000000 */
[----:B-1----:R-:W-:Y:S02]  /*12d60*/  FSEL R30, R6, -INF , P5 ;  /* 0xff800000061e7808 */ /* 0x002fe40002800000 */
[C---:B------:R-:W-:Y:S02]  /*12d70*/  ISETP.GT.AND P3, PT, R42.reuse, 0x9, PT ;  /* 0x000000092a00780c */ /* 0x040fe40003f64270 */
[----:B---3--:R-:W-:Y:S01]  /*12d80*/  FSEL R49, R9, -INF , P4 ;  /* 0xff80000009317808 */ /* 0x008fe20002000000 */
[----:B------:R-:W0:Y:S01]  /*12d90*/  MUFU.TANH R45, R45 ;  /* 0x0000002d002d7308 */ /* 0x000e220000002400 */
[----:B------:R-:W-:Y:S02]  /*12da0*/  FMNMX.FTZ R6, R47, R30, !PT ;  /* 0x0000001e2f067209 */ /* 0x000fe40007810000 */
[----:B------:R-:W-:Y:S02]  /*12db0*/  ISETP.GT.AND P2, PT, R42, 0x10, PT ;  /* 0x000000102a00780c */ /* 0x000fe40003f44270 */
[----:B----4-:R-:W-:-:S02]  /*12dc0*/  FSEL R51, R12, -INF , P3 ;  /* 0xff8000000c337808 */ /* 0x010fc40001800000 */
[----:B------:R-:W-:Y:S01]  /*12dd0*/  FMNMX.FTZ R6, R49, R6, !PT ;  /* 0x0000000631067209 */ /* 0x000fe20007810000 */
[----:B------:R-:W1:Y:S01]  /*12de0*/  MUFU.TANH R43, R43 ;  /* 0x0000002b002b7308 */ /* 0x000e620000002400 */
[----:B------:R-:W-:Y:S02]  /*12df0*/  ISETP.GT.AND P1, PT, R42, 0x11, PT ;  /* 0x000000112a00780c */ /* 0x000fe40003f24270 */
[----:B-----5:R-:W-:Y:S02]  /*12e00*/  FSEL R53, R20, -INF , P2 ;  /* 0xff80000014357808 */ /* 0x020fe40001000000 */
[----:B------:R-:W-:Y:S02]  /*12e10*/  FMNMX.FTZ R6, R51, R6, !PT ;  /* 0x0000000633067209 */ /* 0x000fe40007810000 */
[----:B------:R-:W-:Y:S01]  /*12e20*/  FSEL R9, R0, -INF , P6 ;  /* 0xff80000000097808 */ /* 0x000fe20003000000 */
[----:B------:R-:W3:Y:S01]  /*12e30*/  MUFU.TANH R68, R68 ;  /* 0x0000004400447308 */ /* 0x000ee20000002400 */
[----:B------:R-:W-:-:S02]  /*12e40*/  ISETP.GT.AND P6, PT, R42, 0x18, PT ;  /* 0x000000182a00780c */ /* 0x000fc40003fc4270 */
[----:B------:R-:W-:Y:S02]  /*12e50*/  FSEL R55, R13, -INF , P1 ;  /* 0xff8000000d377808 */ /* 0x000fe40000800000 */
[----:B------:R-:W-:Y:S02]  /*12e60*/  FMNMX.FTZ R0, R53, R6, !PT ;  /* 0x0000000635007209 */ /* 0x000fe40007810000 */
[----:B------:R-:W-:Y:S01]  /*12e70*/  FSEL R6, R4, -INF , P5 ;  /* 0xff80000004067808 */ /* 0x000fe20002800000 */
[----:B------:R-:W4:Y:S01]  /*12e80*/  MUFU.TANH R62, R62 ;  /* 0x0000003e003e7308 */ /* 0x000f220000002400 */
[----:B------:R-:W-:Y:S02]  /*12e90*/  ISETP.GT.AND P5, PT, R42, 0x19, PT ;  /* 0x000000192a00780c */ /* 0x000fe40003fa4270 */
[----:B------:R-:W-:Y:S02]  /*12ea0*/  FSEL R57, R25, -INF , P6 ;  /* 0xff80000019397808 */ /* 0x000fe40003000000 */
[----:B------:R-:W-:-:S02]  /*12eb0*/  FMNMX.FTZ R0, R55, R0, !PT ;  /* 0x0000000037007209 */ /* 0x000fc40007810000 */
[----:B------:R-:W-:Y:S01]  /*12ec0*/  FSEL R13, R8, -INF , P4 ;  /* 0xff800000080d7808 */ /* 0x000fe20002000000 */
[----:B------:R-:W5:Y:S01]  /*12ed0*/  MUFU.TANH R63, R63 ;  /* 0x0000003f003f7308 */ /* 0x000f620000002400 */
[C---:B------:R-:W-:Y:S02]  /*12ee0*/  ISETP.GT.AND P4, PT, R42.reuse, 0x20, PT ;  /* 0x000000202a00780c */ /* 0x040fe40003f84270 */
[----:B------:R-:W-:Y:S02]  /*12ef0*/  FSEL R65, R21, -INF , P5 ;  /* 0xff80000015417808 */ /* 0x000fe40002800000 */
[----:B------:R-:W-:Y:S02]  /*12f00*/  FMNMX.FTZ R0, R57, R0, !PT ;  /* 0x0000000039007209 */ /* 0x000fe40007810000 */
[----:B------:R-:W-:Y:S01]  /*12f10*/  FSEL R7, R7, -INF , P3 ;  /* 0xff80000007077808 */ /* 0x000fe20001800000 */
[----:B------:R-:W5:Y:S01]  /*12f20*/  MUFU.TANH R66, R66 ;  /* 0x0000004200427308 */ /* 0x000f620000002400 */
[----:B------:R-:W-:-:S02]  /*12f30*/  ISETP.GT.AND P3, PT, R42, 0x21, PT ;  /* 0x000000212a00780c */ /* 0x000fc40003f64270 */
[----:B------:R-:W-:Y:S02]  /*12f40*/  FSEL R61, R28, -INF , P4 ;  /* 0xff8000001c3d7808 */ /* 0x000fe40002000000 */
[----:B------:R-:W-:Y:S02]  /*12f50*/  FMNMX.FTZ R0, R65, R0, !PT ;  /* 0x0000000041007209 */ /* 0x000fe40007810000 */
[----:B------:R-:W-:Y:S01]  /*12f60*/  FSEL R21, R10, -INF , P2 ;  /* 0xff8000000a157808 */ /* 0x000fe20001000000 */
[----:B------:R-:W5:Y:S01]  /*12f70*/  MUFU.TANH R67, R67 ;  /* 0x0000004300437308 */ /* 0x000f620000002400 */
[----:B------:R-:W-:Y:S02]  /*12f80*/  ISETP.GT.AND P2, PT, R42, 0x28, PT ;  /* 0x000000282a00780c */ /* 0x000fe40003f44270 */
[----:B------:R-:W-:Y:S02]  /*12f90*/  FSEL R59, R26, -INF , P3 ;  /* 0xff8000001a3b7808 */ /* 0x000fe40001800000 */
[----:B------:R-:W-:-:S02]  /*12fa0*/  FMNMX.FTZ R0, R61, R0, !PT ;  /* 0x000000003d007209 */ /* 0x000fc40007810000 */
[----:B------:R-:W-:Y:S01]  /*12fb0*/  FSEL R11, R11, -INF , P1 ;  /* 0xff8000000b0b7808 */ /* 0x000fe20000800000 */
[----:B------:R-:W5:Y:S01]  /*12fc0*/  MUFU.TANH R70, R70 ;  /* 0x0000004600467308 */ /* 0x000f620000002400 */
[----:B------:R-:W-:Y:S02]  /*12fd0*/  ISETP.GT.AND P1, PT, R42, 0x29, PT ;  /* 0x000000292a00780c */ /* 0x000fe40003f24270 */
[----:B------:R-:W-:Y:S02]  /*12fe0*/  FSEL R69, R32, -INF , P2 ;  /* 0xff80000020457808 */ /* 0x000fe40001000000 */
[----:B------:R-:W-:Y:S02]  /*12ff0*/  FMNMX.FTZ R0, R59, R0, !PT ;  /* 0x000000003b007209 */ /* 0x000fe40007810000 */
[----:B------:R-:W-:Y:S01]  /*13000*/  FSEL R15, R15, -INF , P6 ;  /* 0xff8000000f0f7808 */ /* 0x000fe20003000000 */
[----:B------:R-:W5:Y:S01]  /*13010*/  MUFU.TANH R71, R71 ;  /* 0x0000004700477308 */ /* 0x000f620000002400 */
        /* <DEDUP_REMOVED lines=13> */
[----:B------:R-:W-:Y:S01]  /*130f0*/  FSEL R79, R40, -INF , P4 ;  /* 0xff800000284f7808 */ /* 0x000fe20002000000 */
[--C-:B------:R-:W-:Y:S01]  /*13100*/  IMAD.MOV.U32 R40, RZ, RZ, R119.reuse ;  /* 0x000000ffff287224 */ /* 0x100fe200078e0077 */
[----:B------:R-:W-:Y:S02]  /*13110*/  FMNMX.FTZ R0, R77, R0, !PT ;  /* 0x000000004d007209 */ /* 0x000fe40007810000 */
[----:B------:R-:W-:Y:S02]  /*13120*/  FSEL R31, R31, -INF , P2 ;  /* 0xff8000001f1f7808 */ /* 0x000fe40001000000 */
[----:B------:R-:W-:Y:S02]  /*13130*/  ISETP.GT.AND P2, PT, R42, 0x40, PT ;  /* 0x000000402a00780c */ /* 0x000fe40003f44270 */
[----:B------:R-:W-:Y:S01]  /*13140*/  FSEL R81, R38, -INF , P3 ;  /* 0xff80000026517808 */ /* 0x000fe20001800000 */
[----:B------:R-:W-:Y:S01]  /*13150*/  IMAD.MOV.U32 R38, RZ, RZ, R119 ;  /* 0x000000ffff267224 */ /* 0x000fe200078e0077 */
[----:B------:R-:W-:-:S02]  /*13160*/  FMNMX.FTZ R0, R79, R0, !PT ;  /* 0x000000004f007209 */ /* 0x000fc40007810000 */
[----:B------:R-:W-:Y:S02]  /*13170*/  FSEL R33, R33, -INF , P1 ;  /* 0xff80000021217808 */ /* 0x000fe40000800000 */
[----:B------:R-:W-:Y:S02]  /*13180*/  ISETP.GT.AND P1, PT, R42, 0x41, PT ;  /* 0x000000412a00780c */ /* 0x000fe40003f24270 */
[----:B------:R-:W-:Y:S01]  /*13190*/  FSEL R83, R56, -INF , P2 ;  /* 0xff80000038537808 */ /* 0x000fe20001000000 */
[----:B------:R-:W-:Y:S01]  /*131a0*/  IMAD.MOV.U32 R56, RZ, RZ, R119 ;  /* 0x000000ffff387224 */ /* 0x000fe200078e0077 */
[----:B------:R-:W-:Y:S02]  /*131b0*/  FMNMX.FTZ R0, R81, R0, !PT ;  /* 0x0000000051007209 */ /* 0x000fe40007810000 */
[----:B------:R-:W-:Y:S02]  /*131c0*/  FSEL R35, R35, -INF , P6 ;  /* 0xff80000023237808 */ /* 0x000fe40003000000 */
[----:B------:R-:W-:-:S02]  /*131d0*/  ISETP.GT.AND P6, PT, R42, 0x48, PT ;  /* 0x000000482a00780c */ /* 0x000fc40003fc4270 */
[----:B------:R-:W-:Y:S02]  /*131e0*/  FSEL R85, R85, -INF , P1 ;  /* 0xff80000055557808 */ /* 0x000fe40000800000 */
[----:B------:R-:W-:Y:S02]  /*131f0*/  FMNMX.FTZ R0, R83, R0, !PT ;  /* 0x0000000053007209 */ /* 0x000fe40007810000 */
[----:B------:R-:W-:Y:S02]  /*13200*/  FSEL R37, R37, -INF , P5 ;  /* 0xff80000025257808 */ /* 0x000fe40002800000 */
[----:B------:R-:W-:Y:S02]  /*13210*/  ISETP.GT.AND P5, PT, R42, 0x49, PT ;  /* 0x000000492a00780c */ /* 0x000fe40003fa4270 */
[----:B------:R-:W-:Y:S01]  /*13220*/  FSEL R87, R60, -INF , P6 ;  /* 0xff8000003c577808 */ /* 0x000fe20003000000 */
[----:B------:R-:W-:Y:S01]  /*13230*/  IMAD.MOV.U32 R60, RZ, RZ, R119 ;  /* 0x000000ffff3c7224 */ /* 0x000fe200078e0077 */
[----:B------:R-:W-:-:S02]  /*13240*/  FMNMX.FTZ R0, R85, R0, !PT ;  /* 0x0000000055007209 */ /* 0x000fc40007810000 */
[----:B------:R-:W-:Y:S02]  /*13250*/  FSEL R39, R39, -INF , P4 ;  /* 0xff80000027277808 */ /* 0x000fe40002000000 */
[C---:B------:R-:W-:Y:S02]  /*13260*/  ISETP.GT.AND P4, PT, R42.reuse, 0x50, PT ;  /* 0x000000502a00780c */ /* 0x040fe40003f84270 */
[----:B------:R-:W-:Y:S02]  /*13270*/  FSEL R89, R89, -INF , P5 ;  /* 0xff80000059597808 */ /* 0x000fe40002800000 */
[----:B------:R-:W-:Y:S02]  /*13280*/  FMNMX.FTZ R0, R87, R0, !PT ;  /* 0x0000000057007209 */ /* 0x000fe40007810000 */
[----:B--2---:R-:W-:Y:S02]  /*13290*/  FSEL R41, R41, -INF , P3 ;  /* 0xff80000029297808 */ /* 0x004fe40001800000 */
[----:B------:R-:W-:-:S02]  /*132a0*/  ISETP.GT.AND P3, PT, R42, 0x51, PT ;  /* 0x000000512a00780c */ /* 0x000fc40003f64270 */
[----:B------:R-:W-:Y:S01]  /*132b0*/  FSEL R91, R64, -INF , P4 ;  /* 0xff800000405b7808 */ /* 0x000fe20002000000 */
[----:B------:R-:W-:Y:S01]  /*132c0*/  IMAD.MOV.U32 R64, RZ, RZ, R119 ;  /* 0x000000ffff407224 */ /* 0x000fe200078e0077 */
[----:B------:R-:W-:Y:S02]  /*132d0*/  FMNMX.FTZ R0, R89, R0, !PT ;  /* 0x0000000059007209 */ /* 0x000fe40007810000 */
[----:B0-----:R-:W-:Y:S02]  /*132e0*/  FSEL R45, R45, -INF , P2 ;  /* 0xff8000002d2d7808 */ /* 0x001fe40001000000 */
[----:B------:R-:W-:Y:S02]  /*132f0*/  ISETP.GT.AND P2, PT, R42, 0x58, PT ;  /* 0x000000582a00780c */ /* 0x000fe40003f44270 */
[----:B------:R-:W-:Y:S02]  /*13300*/  FSEL R93, R93, -INF , P3 ;  /* 0xff8000005d5d7808 */ /* 0x000fe40001800000 */
[----:B------:R-:W-:-:S02]  /*13310*/  FMNMX.FTZ R0, R91, R0, !PT ;  /* 0x000000005b007209 */ /* 0x000fc40007810000 */
[----:B-1----:R-:W-:Y:S02]  /*13320*/  FSEL R43, R43, -INF , P1 ;  /* 0xff8000002b2b7808 */ /* 0x002fe40000800000 */
[----:B------:R-:W-:Y:S01]  /*13330*/  ISETP.GT.AND P1, PT, R42, 0x59, PT ;  /* 0x000000592a00780c */ /* 0x000fe20003f24270 */
[--C-:B------:R-:W-:Y:S01]  /*13340*/  IMAD.MOV.U32 R42, RZ, RZ, R119.reuse ;  /* 0x000000ffff2a7224 */ /* 0x100fe200078e0077 */
[----:B---3--:R-:W-:Y:S01]  /*13350*/  FSEL R95, R68, -INF , P2 ;  /* 0xff800000445f7808 */ /* 0x008fe20001000000 */
[----:B------:R-:W-:Y:S01]  /*13360*/  IMAD.MOV.U32 R68, RZ, RZ, R119 ;  /* 0x000000ffff447224 */ /* 0x000fe200078e0077 */
[----:B------:R-:W-:Y:S02]  /*13370*/  FMNMX.FTZ R0, R93, R0, !PT ;  /* 0x000000005d007209 */ /* 0x000fe40007810000 */
[----:B------:R-:W-:Y:S02]  /*13380*/  FSEL R97, R97, -INF , P1 ;  /* 0xff80000061617808 */ /* 0x000fe40000800000 */
[----:B------:R-:W-:-:S04]  /*13390*/  FMNMX.FTZ R0, R95, R0, !PT ;  /* 0x000000005f007209 */ /* 0x000fc80007810000 */
[----:B------:R-:W-:Y:S01]  /*133a0*/  FMNMX.FTZ R4, R97, R0, !PT ;  /* 0x0000000061047209 */ /* 0x000fe20007810000 */
[----:B------:R-:W-:-:S04]  /*133b0*/  IMAD.U32 R0, RZ, RZ, UR5 ;  /* 0x00000005ff007e24 */ /* 0x000fc8000f8e00ff */
[----:B------:R-:W0:Y:S02]  /*133c0*/  SHFL.BFLY PT, R5, R4, 0x2, 0x1f ;  /* 0x0c401f0004057f89 */ /* 0x000e2400000e0000 */
[----:B0-----:R-:W-:Y:S02]  /*133d0*/  FMNMX.FTZ R10, R4, R5, !PT ;  /* 0x00000005040a7209 */ /* 0x001fe40007810000 */
[----:B------:R-:W-:-:S03]  /*133e0*/  FMNMX.FTZ R4, R9, R6, !PT ;  /* 0x0000000609047209 */ /* 0x000fc60007810000 */
[----:B------:R-:W0:Y:S01]  /*133f0*/  SHFL.BFLY PT, R5, R10, 0x1, 0x1f ;  /* 0x0c201f000a057f89 */ /* 0x000e2200000e0000 */
[----:B------:R-:W-:-:S04]  /*13400*/  FMNMX.FTZ R4, R13, R4, !PT ;  /* 0x000000040d047209 */ /* 0x000fc80007810000 */
[----:B------:R-:W-:-:S04]  /*13410*/  FMNMX.FTZ R4, R7, R4, !PT ;  /* 0x0000000407047209 */ /* 0x000fc80007810000 */
[----:B------:R-:W-:-:S04]  /*13420*/  FMNMX.FTZ R4, R21, R4, !PT ;  /* 0x0000000415047209 */ /* 0x000fc80007810000 */
        /* <DEDUP_REMOVED lines=15> */
[----:B----4-:R-:W-:Y:S01]  /*13520*/  FSEL R53, R62, -INF , P6 ;  /* 0xff8000003e357808 */ /* 0x010fe20003000000 */
[--C-:B------:R-:W-:Y:S01]  /*13530*/  FFMA.FTZ R180, R61, R0, -R8.reuse ;  /* 0x000000003db47223 */ /* 0x100fe20000010808 */
[----:B------:R-:W-:Y:S01]  /*13540*/  FMNMX.FTZ R4, R37, R4, !PT ;  /* 0x0000000425047209 */ /* 0x000fe20007810000 */
[-CC-:B------:R-:W-:Y:S01]  /*13550*/  FFMA.FTZ R190, R49, R0.reuse, -R8.reuse ;  /* 0x0000000031be7223 */ /* 0x180fe20000010808 */
[----:B-----5:R-:W-:Y:S01]  /*13560*/  FSEL R57, R63, -INF , P5 ;  /* 0xff8000003f397808 */ /* 0x020fe20002800000 */
[--C-:B------:R-:W-:Y:S01]  /*13570*/  FFMA.FTZ R49, R51, R0, -R8.reuse ;  /* 0x0000000033317223 */ /* 0x100fe20000010808 */
[----:B------:R-:W-:Y:S01]  /*13580*/  FMNMX.FTZ R4, R39, R4, !PT ;  /* 0x0000000427047209 */ /* 0x000fe20007810000 */
[-CC-:B------:R-:W-:Y:S01]  /*13590*/  FFMA.FTZ R51, R55, R0.reuse, -R8.reuse ;  /* 0x0000000037337223 */ /* 0x180fe20000010808 */
[----:B------:R-:W-:Y:S01]  /*135a0*/  FSEL R63, R66, -INF , P4 ;  /* 0xff800000423f7808 */ /* 0x000fe20002000000 */
[--C-:B------:R-:W-:Y:S01]  /*135b0*/  FFMA.FTZ R55, R65, R0, -R8.reuse ;  /* 0x0000000041377223 */ /* 0x100fe20000010808 */
[----:B------:R-:W-:Y:S01]  /*135c0*/  FMNMX.FTZ R4, R41, R4, !PT ;  /* 0x0000000429047209 */ /* 0x000fe20007810000 */
[-CC-:B------:R-:W-:Y:S01]  /*135d0*/  FFMA.FTZ R188, R47, R0.reuse, -R8.reuse ;  /* 0x000000002fbc7223 */ /* 0x180fe20000010808 */
[----:B------:R-:W-:Y:S01]  /*135e0*/  FSEL R61, R67, -INF , P3 ;  /* 0xff800000433d7808 */ /* 0x000fe20001800000 */
[--C-:B------:R-:W-:Y:S01]  /*135f0*/  FFMA.FTZ R47, R30, R0, -R8.reuse ;  /* 0x000000001e2f7223 */ /* 0x100fe20000010808 */
[----:B------:R-:W-:Y:S01]  /*13600*/  FMNMX.FTZ R4, R45, R4, !PT ;  /* 0x000000042d047209 */ /* 0x000fe20007810000 */
[----:B------:R-:W-:Y:S01]  /*13610*/  MUFU.EX2 R190, R190 ;  /* 0x000000be00be7308 */ /* 0x000fe20000000800 */
        /* <DEDUP_REMOVED lines=8> */
[-CC-:B------:R-:W-:Y:S01]  /*136a0*/  FFMA.FTZ R71, R77, R0.reuse, -R8.reuse ;  /* 0x000000004d477223 */ /* 0x180fe20000010808 */
[--C-:B------:R-:W-:Y:S01]  /*136b0*/  FFMA.FTZ R178, R79, R0, -R8.reuse ;  /* 0x000000004fb27223 */ /* 0x100fe20000010808 */
[----:B------:R-:W-:Y:S01]  /*136c0*/  FMNMX.FTZ R4, R57, R4, !PT ;  /* 0x0000000439047209 */ /* 0x000fe20007810000 */
[-CC-:B------:R-:W-:Y:S01]  /*136d0*/  FFMA.FTZ R73, R81, R0.reuse, -R8.reuse ;  /* 0x0000000051497223 */ /* 0x180fe20000010808 */
[-CC-:B------:R-:W-:Y:S01]  /*136e0*/  FFMA.FTZ R59, R59, R0.reuse, -R8.reuse ;  /* 0x000000003b3b7223 */ /* 0x180fe20000010808 */
[--C-:B------:R-:W-:Y:S01]  /*136f0*/  FFMA.FTZ R172, R83, R0, -R8.reuse ;  /* 0x0000000053ac7223 */ /* 0x100fe20000010808 */
[----:B------:R-:W-:Y:S01]  /*13700*/  FMNMX.FTZ R4, R63, R4, !PT ;  /* 0x000000043f047209 */ /* 0x000fe20007810000 */
[----:B------:R-:W0:Y:S01]  /*13710*/  MUFU.EX2 R47, R47 ;  /* 0x0000002f002f7308 */ /* 0x000e220000000800 */
[-CC-:B------:R-:W-:Y:S01]  /*13720*/  FFMA.FTZ R75, R85, R0.reuse, -R8.reuse ;  /* 0x00000000554b7223 */ /* 0x180fe20000010808 */
[--C-:B------:R-:W-:Y:S01]  /*13730*/  FFMA.FTZ R174, R87, R0, -R8.reuse ;  /* 0x0000000057ae7223 */ /* 0x100fe20000010808 */
[----:B------:R-:W-:Y:S01]  /*13740*/  FMNMX.FTZ R4, R61, R4, !PT ;  /* 0x000000043d047209 */ /* 0x000fe20007810000 */
[-CC-:B------:R-:W-:Y:S01]  /*13750*/  FFMA.FTZ R77, R89, R0.reuse, -R8.reuse ;  /* 0x00000000594d7223 */ /* 0x180fe20000010808 */
[-CC-:B------:R-:W-:Y:S01]  /*13760*/  FFMA.FTZ R168, R91, R0.reuse, -R8.reuse ;  /* 0x000000005ba87223 */ /* 0x180fe20000010808 */
[--C-:B------:R-:W-:Y:S01]  /*13770*/  FFMA.FTZ R79, R93, R0, -R8.reuse ;  /* 0x000000005d4f7223 */ /* 0x100fe20000010808 */
[----:B------:R-:W-:Y:S01]  /*13780*/  FMNMX.FTZ R4, R65, R4, !PT ;  /* 0x0000000441047209 */ /* 0x000fe20007810000 */
[----:B------:R-:W1:Y:S01]  /*13790*/  MUFU.EX2 R49, R49 ;  /* 0x0000003100317308 */ /* 0x000e620000000800 */
[-CC-:B------:R-:W-:Y:S01]  /*137a0*/  FFMA.FTZ R170, R95, R0.reuse, -R8.reuse ;  /* 0x000000005faa7223 */ /* 0x180fe20000010808 */
[----:B------:R-:W-:Y:S01]  /*137b0*/  FFMA.FTZ R81, R97, R0, -R8 ;  /* 0x0000000061517223 */ /* 0x000fe20000010808 */
[----:B------:R-:W-:Y:S01]  /*137c0*/  FMNMX.FTZ R4, R67, R4, !PT ;  /* 0x0000000443047209 */ /* 0x000fe20007810000 */
[--C-:B------:R-:W-:Y:S01]  /*137d0*/  IMAD.MOV.U32 R97, RZ, RZ, R119.reuse ;  /* 0x000000ffff617224 */ /* 0x100fe200078e0077 */
[-C--:B------:R-:W-:Y:S01]  /*137e0*/  MOV R83, R119.reuse ;  /* 0x0000007700537202 */ /* 0x080fe20000000f00 */
[--C-:B------:R-:W-:Y:S01]  /*137f0*/  IMAD.MOV.U32 R95, RZ, RZ, R119.reuse ;  /* 0x000000ffff5f7224 */ /* 0x100fe200078e0077 */
[----:B------:R-:W-:Y:S01]  /*13800*/  MOV R66, R119 ;  /* 0x0000007700427202 */ /* 0x000fe20000000f00 */
[----:B------:R-:W2:Y:S01]  /*13810*/  SHFL.BFLY PT, R99, R4, 0x2, 0x1f ;  /* 0x0c401f0004637f89 */ /* 0x000ea200000e0000 */
[----:B------:R-:W3:Y:S01]  /*13820*/  MUFU.EX2 R184, R184 ;  /* 0x000000b800b87308 */ /* 0x000ee20000000800 */
[----:B------:R-:W-:-:S02]  /*13830*/  IMAD.MOV.U32 R93, RZ, RZ, R119 ;  /* 0x000000ffff5d7224 */ /* 0x000fc400078e0077 */
[--C-:B------:R-:W-:Y:S02]  /*13840*/  IMAD.MOV.U32 R91, RZ, RZ, R119.reuse ;  /* 0x000000ffff5b7224 */ /* 0x100fe400078e0077 */
[--C-:B------:R-:W-:Y:S02]  /*13850*/  IMAD.MOV.U32 R89, RZ, RZ, R119.reuse ;  /* 0x000000ffff597224 */ /* 0x100fe400078e0077 */
[--C-:B------:R-:W-:Y:S01]  /*13860*/  IMAD.MOV.U32 R87, RZ, RZ, R119.reuse ;  /* 0x000000ffff577224 */ /* 0x100fe200078e0077 */
[----:B------:R-:W4:Y:S01]  /*13870*/  MUFU.EX2 R51, R51 ;  /* 0x0000003300337308 */ /* 0x000f220000000800 */
[--C-:B------:R-:W-:Y:S02]  /*13880*/  IMAD.MOV.U32 R85, RZ, RZ, R119.reuse ;  /* 0x000000ffff557224 */ /* 0x100fe400078e0077 */
[--C-:B------:R-:W-:Y:S02]  /*13890*/  IMAD.MOV.U32 R72, RZ, RZ, R119.reuse ;  /* 0x000000ffff487224 */ /* 0x100fe400078e0077 */
[----:B------:R-:W-:-:S02]  /*138a0*/  IMAD.MOV.U32 R70, RZ, RZ, R119 ;  /* 0x000000ffff467224 */ /* 0x000fc400078e0077 */
[----:B------:R-:W-:Y:S01]  /*138b0*/  IMAD.MOV.U32 R62, RZ, RZ, R119 ;  /* 0x000000ffff3e7224 */ /* 0x000fe200078e0077 */
[----:B------:R-:W5:Y:S01]  /*138c0*/  MUFU.EX2 R186, R186 ;  /* 0x000000ba00ba7308 */ /* 0x000f620000000800 */
[----:B--2---:R-:W-:-:S07]  /*138d0*/  FMNMX.FTZ R99, R4, R99, !PT ;  /* 0x0000006304637209 */ /* 0x004fce0007810000 */
[----:B------:R-:W2:Y:S01]  /*138e0*/  MUFU.EX2 R55, R55 ;  /* 0x0000003700377308 */ /* 0x000ea20000000800 */
[----:B------:R-:W0:Y:S07]  /*138f0*/  SHFL.BFLY PT, R4, R99, 0x1, 0x1f ;  /* 0x0c201f0063047f89 */ /* 0x000e2e00000e0000 */
[----:B------:R-:W-:Y:S08]  /*13900*/  MUFU.EX2 R180, R180 ;  /* 0x000000b400b47308 */ /* 0x000ff00000000800 */
[----:B------:R-:W-:Y:S08]  /*13910*/  MUFU.EX2 R59, R59 ;  /* 0x0000003b003b7308 */ /* 0x000ff00000000800 */
[----:B------:R-:W-:Y:S01]  /*13920*/  MUFU.EX2 R182, R182 ;  /* 0x000000b600b67308 */ /* 0x000fe20000000800 */
[----:B0-----:R-:W-:Y:S01]  /*13930*/  FMNMX.FTZ R4, R99, R4, !PT ;  /* 0x0000000463047209 */ /* 0x001fe20007810000 */
[----:B------:R-:W-:-:S03]  /*13940*/  IMAD.MOV.U32 R99, RZ, RZ, R119 ;  /* 0x000000ffff637224 */ /* 0x000fc600078e0077 */
        /* <DEDUP_REMOVED lines=10> */
[----:B------:R-:W-:Y:S01]  /*139f0*/  FADD.FTZ R7, R188, R47 ;  /* 0x0000002fbc077221 */ /* 0x000fe20000010000 */
[-CC-:B------:R-:W-:Y:S01]  /*13a00*/  FFMA.FTZ R10, R11, R0.reuse, -R20.reuse ;  /* 0x000000000b0a7223 */ /* 0x180fe20000010814 */
[----:B------:R-:W-:Y:S01]  /*13a10*/  MUFU.EX2 R189, R189 ;  /* 0x000000bd00bd7308 */ /* 0x000fe20000000800 */
[-CC-:B------:R-:W-:Y:S01]  /*13a20*/  FFMA.FTZ R187, R15, R0.reuse, -R20.reuse ;  /* 0x000000000fbb7223 */ /* 0x180fe20000010814 */
[----:B------:R-:W-:Y:S01]  /*13a30*/  FADD.FTZ R28, R190, R7 ;  /* 0x00000007be1c7221 */ /* 0x000fe20000010000 */
[-CC-:B------:R-:W-:Y:S01]  /*13a40*/  FFMA.FTZ R12, R25, R0.reuse, -R20.reuse ;  /* 0x00000000190c7223 */ /* 0x180fe20000010814 */
[-CC-:B------:R-:W-:Y:S01]  /*13a50*/  FFMA.FTZ R181, R27, R0.reuse, -R20.reuse ;  /* 0x000000001bb57223 */ /* 0x180fe20000010814 */
[-C--:B------:R-:W-:Y:S01]  /*13a60*/  FFMA.FTZ R14, R29, R0.reuse, -R20 ;  /* 0x000000001d0e7223 */ /* 0x080fe20000010814 */
[----:B-1----:R-:W-:Y:S01]  /*13a70*/  FADD.FTZ R7, R49, R28 ;  /* 0x0000001c31077221 */ /* 0x002fe20000010000 */
[-CC-:B------:R-:W-:Y:S01]  /*13a80*/  FFMA.FTZ R183, R31, R0.reuse, -R20.reuse ;  /* 0x000000001fb77223 */ /* 0x180fe20000010814 */
[----:B------:R-:W0:Y:S01]  /*13a90*/  MUFU.EX2 R6, R6 ;  /* 0x0000000600067308 */ /* 0x000e220000000800 */
[-CC-:B------:R-:W-:Y:S01]  /*13aa0*/  FFMA.FTZ R24, R33, R0.reuse, -R20.reuse ;  /* 0x0000000021187223 */ /* 0x180fe20000010814 */
[----:B---3--:R-:W-:Y:S01]  /*13ab0*/  FADD.FTZ R28, R184, R7 ;  /* 0x00000007b81c7221 */ /* 0x008fe20000010000 */
[-CC-:B------:R-:W-:Y:S01]  /*13ac0*/  FFMA.FTZ R177, R35, R0.reuse, -R20.reuse ;  /* 0x0000000023b17223 */ /* 0x180fe20000010814 */
[-CC-:B------:R-:W-:Y:S01]  /*13ad0*/  FFMA.FTZ R26, R37, R0.reuse, -R20.reuse ;  /* 0x00000000251a7223 */ /* 0x180fe20000010814 */
[-C--:B------:R-:W-:Y:S01]  /*13ae0*/  FFMA.FTZ R179, R39, R0.reuse, -R20 ;  /* 0x0000000027b37223 */ /* 0x080fe20000010814 */
[----:B----4-:R-:W-:Y:S01]  /*13af0*/  FADD.FTZ R9, R51, R28 ;  /* 0x0000001c33097221 */ /* 0x010fe20000010000 */
[-CC-:B------:R-:W-:Y:S01]  /*13b00*/  FFMA.FTZ R28, R41, R0.reuse, -R20.reuse ;  /* 0x00000000291c7223 */ /* 0x180fe20000010814 */
[----:B------:R-:W1:Y:S01]  /*13b10*/  MUFU.EX2 R191, R191 ;  /* 0x000000bf00bf7308 */ /* 0x000e620000000800 */
[-CC-:B------:R-:W-:Y:S01]  /*13b20*/  FFMA.FTZ R173, R45, R0.reuse, -R20.reuse ;  /* 0x000000002dad7223 */ /* 0x180fe20000010814 */
[----:B-----5:R-:W-:Y:S01]  /*13b30*/  FADD.FTZ R32, R186, R9 ;  /* 0x00000009ba207221 */ /* 0x020fe20000010000 */
[-CC-:B------:R-:W-:Y:S01]  /*13b40*/  FFMA.FTZ R53, R53, R0.reuse, -R20.reuse ;  /* 0x0000000035357223 */ /* 0x180fe20000010814 */
[-CC-:B------:R-:W-:Y:S01]  /*13b50*/  FFMA.FTZ R57, R57, R0.reuse, -R20.reuse ;  /* 0x0000000039397223 */ /* 0x180fe20000010814 */
[-C--:B------:R-:W-:Y:S01]  /*13b60*/  FFMA.FTZ R63, R63, R0.reuse, -R20 ;  /* 0x000000003f3f7223 */ /* 0x080fe20000010814 */
[----:B--2---:R-:W-:Y:S01]  /*13b70*/  FADD.FTZ R9, R55, R32 ;  /* 0x0000002037097221 */ /* 0x004fe20000010000 */
[-C--:B------:R-:W-:Y:S01]  /*13b80*/  FFMA.FTZ R61, R61, R0.reuse, -R20 ;  /* 0x000000003d3d7223 */ /* 0x080fe20000010814 */
[----:B------:R-:W2:Y:S01]  /*13b90*/  MUFU.EX2 R8, R8 ;  /* 0x0000000800087308 */ /* 0x000ea20000000800 */
[----:B0-----:R-:W-:Y:S01]  /*13ba0*/  FADD.FTZ R30, R189, R6 ;  /* 0x00000006bd1e7221 */ /* 0x001fe20000010000 */
[-CC-:B------:R-:W-:Y:S01]  /*13bb0*/  FFMA.FTZ R65, R65, R0.reuse, -R20.reuse ;  /* 0x0000000041417223 */ /* 0x180fe20000010814 */
[----:B------:R-:W-:Y:S01]  /*13bc0*/  FFMA.FTZ R67, R67, R0, -R20 ;  /* 0x0000000043437223 */ /* 0x000fe20000010814 */
[----:B------:R-:W-:Y:S01]  /*13bd0*/  F2FP.BF16.F32.PACK_AB R189, R6, R189 ;  /* 0x000000bd06bd723e */ /* 0x000fe200000010ff */
[--C-:B------:R-:W-:Y:S01]  /*13be0*/  IMAD.MOV.U32 R45, RZ, RZ, R119.reuse ;  /* 0x000000ffff2d7224 */ /* 0x100fe200078e0077 */
[----:B------:R-:W-:Y:S01]  /*13bf0*/  F2FP.BF16.F32.PACK_AB R188, R47, R188 ;  /* 0x000000bc2fbc723e */ /* 0x000fe200000010ff */
[--C-:B------:R-:W-:Y:S01]  /*13c00*/  IMAD.MOV.U32 R47, RZ, RZ, R119.reuse ;  /* 0x000000ffff2f7224 */ /* 0x100fe200078e0077 */
[----:B------:R-:W0:Y:S01]  /*13c10*/  MUFU.EX2 R185, R185 ;  /* 0x000000b900b97308 */ /* 0x000e220000000800 */
[----:B-1----:R-:W-:Y:S01]  /*13c20*/  FADD.FTZ R7, R191, R30 ;  /* 0x0000001ebf077221 */ /* 0x002fe20000010000 */
[----:B------:R-:W-:Y:S01]  /*13c30*/  F2FP.BF16.F32.PACK_AB R190, R49, R190 ;  /* 0x000000be31be723e */ /* 0x000fe200000010ff */
[--C-:B------:R-:W-:Y:S01]  /*13c40*/  IMAD.MOV.U32 R41, RZ, RZ, R119.reuse ;  /* 0x000000ffff297224 */ /* 0x100fe200078e0077 */
[----:B------:R-:W-:Y:S01]  /*13c50*/  F2FP.BF16.F32.PACK_AB R184, R51, R184 ;  /* 0x000000b833b8723e */ /* 0x000fe200000010ff */
[--C-:B------:R-:W-:Y:S01]  /*13c60*/  IMAD.MOV.U32 R51, RZ, RZ, R119.reuse ;  /* 0x000000ffff337224 */ /* 0x100fe200078e0077 */
[----:B------:R-:W-:Y:S01]  /*13c70*/  F2FP.BF16.F32.PACK_AB R186, R55, R186 ;  /* 0x000000ba37ba723e */ /* 0x000fe200000010ff */
[----:B------:R-:W-:Y:S01]  /*13c80*/  IMAD.MOV.U32 R55, RZ, RZ, R119 ;  /* 0x000000ffff377224 */ /* 0x000fe200078e0077 */
[----:B------:R-:W1:Y:S01]  /*13c90*/  MUFU.EX2 R10, R10 ;  /* 0x0000000a000a7308 */ /* 0x000e620000000800 */
[C---:B--2---:R-:W-:Y:S01]  /*13ca0*/  FADD.FTZ R30, R8.reuse, R7 ;  /* 0x00000007081e7221 */ /* 0x044fe20000010000 */
[----:B------:R-:W-:Y:S01]  /*13cb0*/  F2FP.BF16.F32.PACK_AB R191, R8, R191 ;  /* 0x000000bf08bf723e */ /* 0x000fe200000010ff */
[----:B------:R-:W-:Y:S01]  /*13cc0*/  VIADD R8, R116, 0xfffffffe ;  /* 0xfffffffe74087836 */ /* 0x000fe20000000000 */
[----:B------:R-:W-:Y:S01]  /*13cd0*/  MOV R49, R119 ;  /* 0x0000007700317202 */ /* 0x000fe20000000f00 */
[----:B------:R-:W-:-:S02]  /*13ce0*/  IMAD.MOV.U32 R116, RZ, RZ, R119 ;  /* 0x000000ffff747224 */ /* 0x000fc400078e0077 */
[----:B------:R-:W-:Y:S01]  /*13cf0*/  IMAD.MOV.U32 R39, RZ, RZ, R119 ;  /* 0x000000ffff277224 */ /* 0x000fe200078e0077 */
[----:B------:R-:W2:Y:S01]  /*13d00*/  MUFU.EX2 R187, R187 ;  /* 0x000000bb00bb7308 */ /* 0x000ea20000000800 */
[----:B0-----:R-:W-:Y:S01]  /*13d10*/  FADD.FTZ R7, R185, R30 ;  /* 0x0000001eb9077221 */ /* 0x001fe20000010000 */
[----:B------:R-:W-:Y:S01]  /*13d20*/  FADD.FTZ R30, R180, R9 ;  /* 0x00000009b41e7221 */ /* 0x000fe20000010000 */
[----:B------:R-:W-:Y:S01]  /*13d30*/  ISETP.GE.AND P1, PT, R8, R222, PT ;  /* 0x000000de0800720c */ /* 0x000fe20003f26270 */
[----:B------:R-:W-:Y:S01]  /*13d40*/  IMAD.MOV.U32 R37, RZ, RZ, R119 ;  /* 0x000000ffff257224 */ /* 0x000fe200078e0077 */
[C---:B------:R-:W-:Y:S01]  /*13d50*/  F2FP.BF16.F32.PACK_AB R180, R59.reuse, R180 ;  /* 0x000000b43bb4723e */ /* 0x040fe200000010ff */
[----:B------:R-:W-:Y:S01]  /*13d60*/  FADD.FTZ R9, R59, R30 ;  /* 0x0000001e3b097221 */ /* 0x000fe20000010000 */
[----:B------:R-:W-:Y:S01]  /*13d70*/  FFMA.FTZ R30, R43, R0, -R20 ;  /* 0x000000002b1e7223 */ /* 0x000fe20000010814 */
[----:B------:R-:W0:Y:S01]  /*13d80*/  MUFU.EX2 R12, R12 ;  /* 0x0000000c000c7308 */ /* 0x000e220000000800 */
[----:B-1----:R-:W-:Y:S01]  /*13d90*/  FADD.FTZ R32, R10, R7 ;  /* 0x000000070a207221 */ /* 0x002fe20000010000 */
[----:B------:R-:W-:Y:S01]  /*13da0*/  FADD.FTZ R34, R182, R9 ;  /* 0x00000009b6227221 */ /* 0x000fe20000010000 */
[----:B------:R-:W-:Y:S01]  /*13db0*/  F2FP.BF16.F32.PACK_AB R182, R69, R182 ;  /* 0x000000b645b6723e */ /* 0x000fe200000010ff */
[--C-:B------:R-:W-:Y:S01]  /*13dc0*/  IMAD.MOV.U32 R59, RZ, RZ, R119.reuse ;  /* 0x000000ffff3b7224 */ /* 0x100fe200078e0077 */
[----:B------:R-:W-:Y:S01]  /*13dd0*/  F2FP.BF16.F32.PACK_AB R185, R10, R185 ;  /* 0x000000b90ab9723e */ /* 0x000fe200000010ff */
[----:B------:R-:W-:-:S02]  /*13de0*/  IMAD.MOV.U32 R43, RZ, RZ, R119 ;  /* 0x000000ffff2b7224 */ /* 0x000fc400078e0077 */
[----:B------:R-:W1:Y:S01]  /*13df0*/  MUFU.EX2 R181, R181 ;  /* 0x000000b500b57308 */ /* 0x000e620000000800 */
[----:B--2---:R-:W-:Y:S01]  /*13e00*/  FADD.FTZ R7, R187, R32 ;  /* 0x00000020bb077221 */ /* 0x004fe20000010000 */
[--C-:B------:R-:W-:Y:S02]  /*13e10*/  IMAD.MOV.U32 R35, RZ, RZ, R119.reuse ;  /* 0x000000ffff237224 */ /* 0x100fe400078e0077 */
[--C-:B------:R-:W-:Y:S02]  /*13e20*/  IMAD.MOV.U32 R33, RZ, RZ, R119.reuse ;  /* 0x000000ffff217224 */ /* 0x100fe400078e0077 */
[----:B------:R-:W-:Y:S02]  /*13e30*/  IMAD.MOV.U32 R31, RZ, RZ, R119 ;  /* 0x000000ffff1f7224 */ /* 0x000fe400078e0077 */
[----:B------:R-:W2:Y:S01]  /*13e40*/  MUFU.EX2 R14, R14 ;  /* 0x0000000e000e7308 */ /* 0x000ea20000000800 */
[C---:B0-----:R-:W-:Y:S01]  /*13e50*/  FADD.FTZ R32, R12.reuse, R7 ;  /* 0x000000070c207221 */ /* 0x041fe20000010000 */
[----:B------:R-:W-:Y:S01]  /*13e60*/  FADD.FTZ R7, R69, R34 ;  /* 0x0000002245077221 */ /* 0x000fe20000010000 */
[----:B------:R-:W-:Y:S01]  /*13e70*/  F2FP.BF16.F32.PACK_AB R187, R12, R187 ;  /* 0x000000bb0cbb723e */ /* 0x000fe200000010ff */
[----:B------:R-:W-:-:S02]  /*13e80*/  IMAD.MOV.U32 R69, RZ, RZ, R119 ;  /* 0x000000ffff457224 */ /* 0x000fc400078e0077 */
[----:B------:R-:W-:Y:S01]  /*13e90*/  FADD.FTZ R34, R176, R7 ;  /* 0x00000007b0227221 */ /* 0x000fe20000010000 */
[--C-:B------:R-:W-:Y:S01]  /*13ea0*/  IMAD.MOV.U32 R29, RZ, RZ, R119.reuse ;  /* 0x000000ffff1d7224 */ /* 0x100fe200078e0077 */
[----:B------:R-:W0:Y:S01]  /*13eb0*/  MUFU.EX2 R183, R183 ;  /* 0x000000b700b77308 */ /* 0x000e220000000800 */
[----:B-1----:R-:W-:Y:S01]  /*13ec0*/  FADD.FTZ R3, R181, R32 ;  /* 0x00000020b5037221 */ /* 0x002fe20000010000 */
[--C-:B------:R-:W-:Y:S02]  /*13ed0*/  IMAD.MOV.U32 R27, RZ, RZ, R119.reuse ;  /* 0x000000ffff1b7224 */ /* 0x100fe400078e0077 */
[----:B------:R-:W-:-:S04]  /*13ee0*/  IMAD.MOV.U32 R25, RZ, RZ, R119 ;  /* 0x000000ffff197224 */ /* 0x000fc800078e0077 */
[----:B------:R-:W1:Y:S01]  /*13ef0*/  MUFU.EX2 R71, R71 ;  /* 0x0000004700477308 */ /* 0x000e620000000800 */
[C---:B--2---:R-:W-:Y:S01]  /*13f00*/  FADD.FTZ R32, R14.reuse, R3 ;  /* 0x000000030e207221 */ /* 0x044fe20000010000 */
[----:B------:R-:W-:-:S06]  /*13f10*/  F2FP.BF16.F32.PACK_AB R181, R14, R181 ;  /* 0x000000b50eb5723e */ /* 0x000fcc00000010ff */
[----:B------:R-:W2:Y:S01]  /*13f20*/  MUFU.EX2 R24, R24 ;  /* 0x0000001800187308 */ /* 0x000ea20000000800 */
[----:B0-----:R-:W-:-:S07]  /*13f30*/  FADD.FTZ R3, R183, R32 ;  /* 0x00000020b7037221 */ /* 0x001fce0000010000 */
[----:B------:R-:W0:Y:S01]  /*13f40*/  MUFU.EX2 R178, R178 ;  /* 0x000000b200b27308 */ /* 0x000e220000000800 */
[C---:B-1----:R-:W-:Y:S01]  /*13f50*/  FADD.FTZ R7, R71.reuse, R34 ;  /* 0x0000002247077221 */ /* 0x042fe20000010000 */
[----:B------:R-:W-:Y:S01]  /*13f60*/  F2FP.BF16.F32.PACK_AB R176, R71, R176 ;  /* 0x000000b047b0723e */ /* 0x000fe200000010ff */
[----:B------:R-:W-:-:S05]  /*13f70*/  IMAD.MOV.U32 R71, RZ, RZ, R119 ;  /* 0x000000ffff477224 */ /* 0x000fca00078e0077 */
[----:B------:R-:W1:Y:S01]  /*13f80*/  MUFU.EX2 R177, R177 ;  /* 0x000000b100b17308 */ /* 0x000e620000000800 */
[C---:B--2---:R-:W-:Y:S01]  /*13f90*/  FADD.FTZ R34, R24.reuse, R3 ;  /* 0x0000000318227221 */ /* 0x044fe20000010000 */
[----:B------:R-:W-:Y:S01]  /*13fa0*/  F2FP.BF16.F32.PACK_AB R183, R24, R183 ;  /* 0x000000b718b7723e */ /* 0x000fe200000010ff */
[----:B------:R-:W-:-:S05]  /*13fb0*/  IMAD.MOV.U32 R24, RZ, RZ, R119 ;  /* 0x000000ffff187224 */ /* 0x000fca00078e0077 */
[----:B------:R-:W2:Y:S01]  /*13fc0*/  MUFU.EX2 R73, R73 ;  /* 0x0000004900497308 */ /* 0x000ea20000000800 */
[----:B0-----:R-:W-:-:S07]  /*13fd0*/  FADD.FTZ R36, R178, R7 ;  /* 0x00000007b2247221 */ /* 0x001fce0000010000 */
[----:B------:R-:W0:Y:S01]  /*13fe0*/  MUFU.EX2 R26, R26 ;  /* 0x0000001a001a7308 */ /* 0x000e220000000800 */
[----:B-1----:R-:W-:-:S07]  /*13ff0*/  FADD.FTZ R3, R177, R34 ;  /* 0x00000022b1037221 */ /* 0x002fce0000010000 */
[----:B------:R-:W1:Y:S01]  /*14000*/  MUFU.EX2 R172, R172 ;  /* 0x000000ac00ac7308 */ /* 0x000e620000000800 */
[C---:B--2---:R-:W-:Y:S01]  /*14010*/  FADD.FTZ R7, R73.reuse, R36 ;  /* 0x0000002449077221 */ /* 0x044fe20000010000 */
[----:B------:R-:W-:Y:S01]  /*14020*/  F2FP.BF16.F32.PACK_AB R178, R73, R178 ;  /* 0x000000b249b2723e */ /* 0x000fe200000010ff */
[----:B------:R-:W-:-:S05]  /*14030*/  IMAD.MOV.U32 R73, RZ, RZ, R119 ;  /* 0x000000ffff497224 */ /* 0x000fca00078e0077 */
[----:B------:R-:W2:Y:S01]  /*14040*/  MUFU.EX2 R179, R179 ;  /* 0x000000b300b37308 */ /* 0x000ea20000000800 */
[C---:B0-----:R-:W-:Y:S01]  /*14050*/  FADD.FTZ R20, R26.reuse, R3 ;  /* 0x000000031a147221 */ /* 0x041fe20000010000 */
[----:B------:R-:W-:Y:S01]  /*14060*/  F2FP.BF16.F32.PACK_AB R177, R26, R177 ;  /* 0x000000b11ab1723e */ /* 0x000fe200000010ff */
[----:B------:R-:W-:-:S05]  /*14070*/  IMAD.MOV.U32 R26, RZ, RZ, R119 ;  /* 0x000000ffff1a7224 */ /* 0x000fca00078e0077 */
[----:B------:R-:W0:Y:S01]  /*14080*/  MUFU.EX2 R75, R75 ;  /* 0x0000004b004b7308 */ /* 0x000e220000000800 */
[----:B-1----:R-:W-:-:S07]  /*14090*/  FADD.FTZ R34, R172, R7 ;  /* 0x00000007ac227221 */ /* 0x002fce0000010000 */
[----:B------:R-:W1:Y:S01]  /*140a0*/  MUFU.EX2 R28, R28 ;  /* 0x0000001c001c7308 */ /* 0x000e620000000800 */
[----:B--2---:R-:W-:-:S07]  /*140b0*/  FADD.FTZ R3, R179, R20 ;  /* 0x00000014b3037221 */ /* 0x004fce0000010000 */
[----:B------:R-:W2:Y:S01]  /*140c0*/  MUFU.EX2 R174, R174 ;  /* 0x000000ae00ae7308 */ /* 0x000ea20000000800 */
[C---:B0-----:R-:W-:Y:S01]  /*140d0*/  FADD.FTZ R7, R75.reuse, R34 ;  /* 0x000000224b077221 */ /* 0x041fe20000010000 */
[----:B------:R-:W-:Y:S01]  /*140e0*/  F2FP.BF16.F32.PACK_AB R172, R75, R172 ;  /* 0x000000ac4bac723e */ /* 0x000fe200000010ff */
[----:B------:R-:W-:-:S05]  /*140f0*/  IMAD.MOV.U32 R75, RZ, RZ, R119 ;  /* 0x000000ffff4b7224 */ /* 0x000fca00078e0077 */
[----:B------:R-:W0:Y:S01]  /*14100*/  MUFU.EX2 R173, R173 ;  /* 0x000000ad00ad7308 */ /* 0x000e220000000800 */
[C---:B-1----:R-:W-:Y:S01]  /*14110*/  FADD.FTZ R34, R28.reuse, R3 ;  /* 0x000000031c227221 */ /* 0x042fe20000010000 */
[----:B------:R-:W-:Y:S01]  /*14120*/  F2FP.BF16.F32.PACK_AB R179, R28, R179 ;  /* 0x000000b31cb3723e */ /* 0x000fe200000010ff */
[----:B------:R-:W-:-:S05]  /*14130*/  IMAD.MOV.U32 R28, RZ, RZ, R119 ;  /* 0x000000ffff1c7224 */ /* 0x000fca00078e0077 */
[----:B------:R-:W1:Y:S01]  /*14140*/  MUFU.EX2 R77, R77 ;  /* 0x0000004d004d7308 */ /* 0x000e620000000800 */
[----:B--2---:R-:W-:-:S07]  /*14150*/  FADD.FTZ R36, R174, R7 ;  /* 0x00000007ae247221 */ /* 0x004fce0000010000 */
        /* <DEDUP_REMOVED lines=12> */
[----:B------:R0:W3:Y:S01]  /*14220*/  MUFU.EX2 R32, R57 ;  /* 0x0000003900207308 */ /* 0x0000e20000000800 */
[----:B-1----:R-:W-:-:S07]  /*14230*/  FADD.FTZ R3, R53, R34 ;  /* 0x0000002235037221 */ /* 0x002fce0000010000 */
[----:B------:R-:W1:Y:S01]  /*14240*/  MUFU.EX2 R63, R63 ;  /* 0x0000003f003f7308 */ /* 0x000e620000000800 */
[C---:B--2---:R-:W-:Y:S01]  /*14250*/  FADD.FTZ R7, R79.reuse, R36 ;  /* 0x000000244f077221 */ /* 0x044fe20000010000 */
[----:B------:R-:W-:Y:S01]  /*14260*/  F2FP.BF16.F32.PACK_AB R168, R79, R168 ;  /* 0x000000a84fa8723e */ /* 0x000fe200000010ff */
[--C-:B------:R-:W-:Y:S02]  /*14270*/  IMAD.MOV.U32 R79, RZ, RZ, R119.reuse ;  /* 0x000000ffff4f7224 */ /* 0x100fe400078e0077 */
[----:B0-----:R-:W-:-:S03]  /*14280*/  IMAD.MOV.U32 R57, RZ, RZ, R119 ;  /* 0x000000ffff397224 */ /* 0x001fc600078e0077 */
[----:B------:R0:W2:Y:S01]  /*14290*/  MUFU.EX2 R20, R61 ;  /* 0x0000003d00147308 */ /* 0x0000a20000000800 */
[C---:B---3--:R-:W-:Y:S01]  /*142a0*/  FADD.FTZ R36, R32.reuse, R3 ;  /* 0x0000000320247221 */ /* 0x048fe20000010000 */
[----:B------:R-:W-:Y:S01]  /*142b0*/  F2FP.BF16.F32.PACK_AB R175, R32, R53 ;  /* 0x0000003520af723e */ /* 0x000fe200000010ff */
[----:B------:R-:W-:Y:S01]  /*142c0*/  IMAD.MOV.U32 R53, RZ, RZ, R119 ;  /* 0x000000ffff357224 */ /* 0x000fe200078e0077 */
[----:B------:R-:W-:-:S04]  /*142d0*/  MOV R32, R119 ;  /* 0x0000007700207202 */ /* 0x000fc80000000f00 */
[----:B------:R-:W3:Y:S01]  /*142e0*/  MUFU.EX2 R170, R170 ;  /* 0x000000aa00aa7308 */ /* 0x000ee20000000800 */
[----:B-1----:R-:W-:Y:S01]  /*142f0*/  FADD.FTZ R3, R63, R36 ;  /* 0x000000243f037221 */ /* 0x002fe20000010000 */
[--C-:B0-----:R-:W-:Y:S02]  /*14300*/  IMAD.MOV.U32 R61, RZ, RZ, R119.reuse ;  /* 0x000000ffff3d7224 */ /* 0x101fe400078e0077 */
[----:B------:R-:W-:-:S04]  /*14310*/  IMAD.MOV.U32 R36, RZ, RZ, R119 ;  /* 0x000000ffff247224 */ /* 0x000fc800078e0077 */
[----:B------:R-:W0:Y:S01]  /*14320*/  MUFU.EX2 R65, R65 ;  /* 0x0000004100417308 */ /* 0x000e220000000800 */
[C---:B--2---:R-:W-:Y:S01]  /*14330*/  FADD.FTZ R6, R20.reuse, R3 ;  /* 0x0000000314067221 */ /* 0x044fe20000010000 */
[----:B------:R-:W-:Y:S01]  /*14340*/  F2FP.BF16.F32.PACK_AB R169, R20, R63 ;  /* 0x0000003f14a9723e */ /* 0x000fe200000010ff */
[----:B------:R-:W-:Y:S02]  /*14350*/  IMAD.MOV.U32 R3, RZ, RZ, 0x3f800000 ;  /* 0x3f800000ff037424 */ /* 0x000fe400078e00ff */
[----:B------:R-:W-:-:S03]  /*14360*/  IMAD.MOV.U32 R63, RZ, RZ, R119 ;  /* 0x000000ffff3f7224 */ /* 0x000fc600078e0077 */
[----:B------:R-:W1:Y:S01]  /*14370*/  MUFU.EX2 R81, R81 ;  /* 0x0000005100517308 */ /* 0x000e620000000800 */
[----:B---3--:R-:W-:Y:S01]  /*14380*/  FADD.FTZ R216, R170, R7 ;  /* 0x00000007aad87221 */ /* 0x008fe20000010000 */
[----:B------:R-:W-:-:S06]  /*14390*/  IMAD.MOV.U32 R7, RZ, RZ, 0x3f800000 ;  /* 0x3f800000ff077424 */ /* 0x000fcc00078e00ff */
[----:B------:R2:W3:Y:S01]  /*143a0*/  MUFU.EX2 R34, R67 ;  /* 0x0000004300227308 */ /* 0x0004e20000000800 */
[----:B0-----:R-:W-:Y:S01]  /*143b0*/  FADD.FTZ R215, R65, R6 ;  /* 0x0000000641d77221 */ /* 0x001fe20000010000 */
[C---:B-1----:R-:W-:Y:S01]  /*143c0*/  FADD.FTZ R216, R81.reuse, R216 ;  /* 0x000000d851d87221 */ /* 0x042fe20000010000 */
[----:B------:R-:W-:Y:S01]  /*143d0*/  F2FP.BF16.F32.PACK_AB R170, R81, R170 ;  /* 0x000000aa51aa723e */ /* 0x000fe200000010ff */
[--C-:B------:R-:W-:Y:S02]  /*143e0*/  IMAD.MOV.U32 R81, RZ, RZ, R119.reuse ;  /* 0x000000ffff517224 */ /* 0x100fe400078e0077 */
[----:B--2---:R-:W-:Y:S02]  /*143f0*/  IMAD.MOV.U32 R67, RZ, RZ, R119 ;  /* 0x000000ffff437224 */ /* 0x004fe400078e0077 */
[C---:B---3--:R-:W-:Y:S01]  /*14400*/  FADD.FTZ R215, R34.reuse, R215 ;  /* 0x000000d722d77221 */ /* 0x048fe20000010000 */
[----:B------:R-:W-:Y:S01]  /*14410*/  F2FP.BF16.F32.PACK_AB R171, R34, R65 ;  /* 0x0000004122ab723e */ /* 0x000fe200000010ff */
[----:B------:R-:W-:-:S02]  /*14420*/  IMAD.MOV.U32 R65, RZ, RZ, R119 ;  /* 0x000000ffff417224 */ /* 0x000fc400078e0077 */
        /* <DEDUP_REMOVED lines=54> */
[----:B------:R-:W-:-:S07]  /*14790*/  CS2R R24, SRZ ;  /* 0x0000000000187805 */ /* 0x000fce000001ff00 */
.L_x_3910:
[----:B------:R-:W-:-:S04]  /*147a0*/  ISETP.NE.AND P1, PT, R6, 0x1, PT ;  /* 0x000000010600780c */ /* 0x000fc80003f25270 */
[----:B------:R-:W-:-:S04]  /*147b0*/  SEL R221, RZ, 0x1, P1 ;  /* 0x00000001ffdd7807 */ /* 0x000fc80000800000 */
[----:B------:R-:W-:Y:S01]  /*147c0*/  LOP3.LUT R221, R11, R221, RZ, 0x3c, !PT ;  /* 0x000000dd0bdd7212 */ /* 0x000fe200078e3cff */
[----:B------:R-:W-:Y:S06]  /*147d0*/  @!P0 BRA `(.L_x_3898) ;  /* 0x0000000000048947 */ /* 0x000fec0003800000 */
[----:B------:R-:W-:Y:S01]  /*147e0*/  BPT.TRAP 0x1 ;  /* 0x000000040000795c */ /* 0x000fe20000300000 */
.L_x_3898:
        /* <DEDUP_REMOVED lines=8> */
.L_x_3899:
[----:B------:R-:W-:Y:S01]  /*14870*/  IMAD R126, R210, 0x900, R223 ;  /* 0x00000900d27e7824 */ /* 0x000fe200078e02df */
[----:B------:R-:W-:Y:S03]  /*14880*/  BSSY B1, `(.L_x_3900) ;  /* 0x0000006000017945 */ /* 0x000fe60003800000 */
[C---:B------:R-:W-:Y:S01]  /*14890*/  VIADD R124, R126.reuse, 0x2 ;  /* 0x000000027e7c7836 */ /* 0x040fe20000000000 */
[----:B------:R-:W-:Y:S01]  /*148a0*/  IADD3 R123, R126, 0x4, RZ ;  /* 0x000000047e7b7810 */ /* 0x000fe20007ffe0ff */
[----:B-1----:R-:W-:Y:S06]  /*148b0*/  @P1 BRA `(.L_x_3901) ;  /* 0x0000000000081947 */ /* 0x002fec0003800000 */
[----:B------:R-:W1:Y:S02]  /*148c0*/  SYNCS.PHASECHK.TRANS64.TRYWAIT P1, [R0+URZ+0x30830], R4 ;  /* 0x03083004000075a7 */ /* 0x000e64000802017f */
[----:B-1----:R-:W-:Y:S05]  /*148d0*/  @!P1 BRA `(.L_x_3902) ;  /* 0x000000f400b09947 */ /* 0x002fea0003800000 */
.L_x_3901:
[----:B------:R-:W-:Y:S05]  /*148e0*/  BSYNC B1 ;  /* 0x0000000000017941 */ /* 0x000fea0003800000 */
.L_x_3900:
[----:B------:R-:W2:Y:S04]  /*148f0*/  LDL.64 R128, [R1+0x38] ;  /* 0x0000380001807983 */ /* 0x000ea80000100a00 */
[----:B------:R3:W-:Y:S04]  /*14900*/  STL.64 [R1+0x128], R10 ;  /* 0x0001280a01007387 */ /* 0x0007e80000100a00 */
[----:B---3--:R-:W3:Y:S01]  /*14910*/  LDL.64 R10, [R1+0x30] ;  /* 0x00003000010a7983 */ /* 0x008ee20000100a00 */
[----:B------:R-:W-:Y:S01]  /*14920*/  IMAD.MOV.U32 R120, RZ, RZ, R126 ;  /* 0x000000ffff787224 */ /* 0x000fe200078e007e */
[----:B------:R-:W-:Y:S01]  /*14930*/  MOV R15, UR38 ;  /* 0x00000026000f7c02 */ /* 0x000fe20008000f00 */
[----:B------:R-:W-:Y:S01]  /*14940*/  VIADD R122, R126, 0x6 ;  /* 0x000000067e7a7836 */ /* 0x000fe20000000000 */
[----:B------:R-:W-:Y:S01]  /*14950*/  MOV R5, UR50 ;  /* 0x0000003200057c02 */ /* 0x000fe20008000f00 */
[----:B------:R-:W-:Y:S01]  /*14960*/  IMAD.MOV.U32 R121, RZ, RZ, 0x40000040 ;  /* 0x40000040ff797424 */ /* 0x000fe200078e00ff */
[----:B------:R-:W-:Y:S01]  /*14970*/  R2UR UR46, R120 ;  /* 0x00000000782e72ca */ /* 0x000fe200000e0000 */
[----:B------:R-:W-:Y:S01]  /*14980*/  IMAD.MOV.U32 R120, RZ, RZ, R124 ;  /* 0x000000ffff787224 */ /* 0x000fe200078e007c */
[----:B------:R-:W-:Y:S01]  /*14990*/  R2UR UR50, R122 ;  /* 0x000000007a3272ca */ /* 0x000fe200000e0000 */
[C---:B------:R-:W-:Y:S01]  /*149a0*/  VIADD R122, R126.reuse, 0x302 ;  /* 0x000003027e7a7836 */ /* 0x040fe20000000000 */
[----:B------:R-:W-:Y:S01]  /*149b0*/  MOV R213, UR45 ;  /* 0x0000002d00d57c02 */ /* 0x000fe20008000f00 */
[----:B------:R-:W-:Y:S01]  /*149c0*/  VIADD R124, R126, 0x304 ;  /* 0x000003047e7c7836 */ /* 0x000fe20000000000 */
[----:B------:R-:W-:Y:S01]  /*149d0*/  R2UR UR42, R120 ;  /* 0x00000000782a72ca */ /* 0x000fe200000e0000 */
[----:B------:R-:W-:Y:S01]  /*149e0*/  IMAD.MOV.U32 R120, RZ, RZ, R123 ;  /* 0x000000ffff787224 */ /* 0x000fe200078e007b */
[----:B------:R-:W-:Y:S01]  /*149f0*/  R2UR UR30, R122 ;  /* 0x000000007a1e72ca */ /* 0x000fe200000e0000 */
[----:B------:R-:W-:Y:S01]  /*14a00*/  VIADD R122, R126, 0x600 ;  /* 0x000006007e7a7836 */ /* 0x000fe20000000000 */
[----:B01----:R-:W-:Y:S01]  /*14a10*/  MOV R4, UR44 ;  /* 0x0000002c00047c02 */ /* 0x003fe20008000f00 */
[----:B------:R-:W-:Y:S01]  /*14a20*/  IMAD.MOV.U32 R123, RZ, RZ, 0x40000040 ;  /* 0x40000040ff7b7424 */ /* 0x000fe200078e00ff */
[----:B------:R-:W-:Y:S01]  /*14a30*/  R2UR UR38, R120 ;  /* 0x00000000782672ca */ /* 0x000fe200000e0000 */
[----:B------:R-:W-:Y:S01]  /*14a40*/  VIADD R120, R126, 0x300 ;  /* 0x000003007e787836 */ /* 0x000fe20000000000 */
[C---:B------:R-:W-:Y:S01]  /*14a50*/  R2UR UR47, R121.reuse ;  /* 0x00000000792f72ca */ /* 0x040fe200000e0000 */
[----:B------:R-:W-:Y:S01]  /*14a60*/  IMAD.MOV.U32 R125, RZ, RZ, 0x40000040 ;  /* 0x40000040ff7d7424 */ /* 0x000fe200078e00ff */
[----:B------:R-:W-:Y:S01]  /*14a70*/  R2UR UR26, R124 ;  /* 0x000000007c1a72ca */ /* 0x000fe200000e0000 */
[----:B------:R-:W-:Y:S01]  /*14a80*/  VIADD R124, R126, 0x602 ;  /* 0x000006027e7c7836 */ /* 0x000fe20000000000 */
[----:B------:R-:W-:Y:S01]  /*14a90*/  R2UR UR34, R120 ;  /* 0x00000000782272ca */ /* 0x000fe200000e0000 */
[----:B------:R-:W-:Y:S01]  /*14aa0*/  VIADD R120, R126, 0x306 ;  /* 0x000003067e787836 */ /* 0x000fe20000000000 */
[----:B------:R-:W-:Y:S01]  /*14ab0*/  R2UR UR18, R122 ;  /* 0x000000007a1272ca */ /* 0x000fe200000e0000 */
[----:B------:R-:W-:Y:S01]  /*14ac0*/  VIADD R122, R126, 0x606 ;  /* 0x000006067e7a7836 */ /* 0x000fe20000000000 */
[----:B------:R-:W-:Y:S01]  /*14ad0*/  MOV R14, UR39 ;  /* 0x00000027000e7c02 */ /* 0x000fe20008000f00 */
[----:B------:R0:W-:Y:S01]  /*14ae0*/  STL.64 [R1+0x120], R8 ;  /* 0x0001200801007387 */ /* 0x0001e20000100a00 */
[----:B------:R-:W-:Y:S01]  /*14af0*/  R2UR UR22, R120 ;  /* 0x00000000781672ca */ /* 0x000fe200000e0000 */
[----:B------:R-:W-:Y:S01]  /*14b00*/  VIADD R120, R126, 0x604 ;  /* 0x000006047e787836 */ /* 0x000fe20000000000 */
        /* <DEDUP_REMOVED lines=9> */
[----:B0-----:R-:W4:Y:S01]  /*14ba0*/  LDL.64 R8, [R1+0x20] ;  /* 0x0000200001087983 */ /* 0x001f220000100a00 */
        /* <DEDUP_REMOVED lines=18> */
[----:B------:R-:W-:Y:S01]  /*14cd0*/  MOV R211, UR41 ;  /* 0x0000002900d37c02 */ /* 0x000fe20008000f00 */
        /* <DEDUP_REMOVED lines=87> */
[----:B--2---:R-:W-:-:S02]  /*15250*/  R2UR UR44, R128 ;  /* 0x00000000802c72ca */ /* 0x004fc400000e0000 */
[----:B------:R-:W-:Y:S02]  /*15260*/  R2UR UR45, R129 ;  /* 0x00000000812d72ca */ /* 0x000fe400000e0000 */
[----:B------:R-:W-:-:S11]  /*15270*/  WARPGROUP.ARRIVE ;  /* 0x00000000000079c5 */ /* 0x000fd60000000000 */
[----:B------:R-:W-:Y:S01]  /*15280*/  HGMMA.64x96x16.F32.BF16 R120, gdesc[UR44], RZ, !UPT, gsb0 ;  /* 0x016000002c7879f0 */ /* 0x000fe2000c0018ff */
[----:B---3--:R-:W-:Y:S02]  /*15290*/  R2UR UR40, R10 ;  /* 0x000000000a2872ca */ /* 0x008fe400000e0000 */
[----:B------:R-:W-:Y:S02]  /*152a0*/  R2UR UR41, R11 ;  /* 0x000000000b2972ca */ /* 0x000fe400000e0000 */
[----:B------:R-:W-:Y:S01]  /*152b0*/  R2UR UR45, R213 ;  /* 0x00000000d52d72ca */ /* 0x000fe200000e0000 */
[----:B------:R0:W5:Y:S01]  /*152c0*/  LDL.LU.64 R10, [R1+0x128] ;  /* 0x00012800010a7983 */ /* 0x0001620000300a00 */
[----:B------:R-:W-:Y:S02]  /*152d0*/  WARPGROUP.DEPBAR.LE gsb0, 0x0 ;  /* 0x00008000000079c5 */ /* 0x000fe40000010000 */
[----:B------:R-:W-:-:S07]  /*152e0*/  WARPGROUP.ARRIVE ;  /* 0x00000000000079c5 */ /* 0x000fce0000000000 */
[----:B------:R-:W-:Y:S01]  /*152f0*/  HGMMA.64x96x16.F32.BF16 R120, gdesc[UR40], R120, gsb0 ;  /* 0x01600000287879f0 */ /* 0x000fe20008001878 */
[----:B------:R-:W-:Y:S02]  /*15300*/  R2UR UR40, R212 ;  /* 0x00000000d42872ca */ /* 0x000fe400000e0000 */
[----:B------:R-:W2:Y:S01]  /*15310*/  LDL.64 R212, [R1+0x28] ;  /* 0x0000280001d47983 */ /* 0x000ea20000100a00 */
[----:B------:R-:W-:Y:S02]  /*15320*/  WARPGROUP.DEPBAR.LE gsb0, 0x0 ;  /* 0x00008000000079c5 */ /* 0x000fe40000010000 */
[----:B------:R-:W-:Y:S01]  /*15330*/  WARPGROUP.ARRIVE ;  /* 0x00000000000079c5 */ /* 0x000fe20000000000 */
[----:B--2---:R-:W-:Y:S02]  /*15340*/  R2UR UR36, R212 ;  /* 0x00000000d42472ca */ /* 0x004fe400000e0000 */
[----:B------:R-:W-:Y:S02]  /*15350*/  R2UR UR37, R213 ;  /* 0x00000000d52572ca */ /* 0x000fe400000e0000 */
[----:B------:R-:W2:Y:S11]  /*15360*/  LDL.64 R212, [R1+0x8] ;  /* 0x0000080001d47983 */ /* 0x000eb60000100a00 */
[----:B------:R-:W-:Y:S01]  /*15370*/  HGMMA.64x96x16.F32.BF16 R120, gdesc[UR36], R120, gsb0 ;  /* 0x01600000247879f0 */ /* 0x000fe20008001878 */
[----:B------:R-:W-:-:S02]  /*15380*/  R2UR UR37, R20 ;  /* 0x00000000142572ca */ /* 0x000fc400000e0000 */
[----:B------:R-:W-:Y:S02]  /*15390*/  R2UR UR36, R21 ;  /* 0x00000000152472ca */ /* 0x000fe400000e0000 */
[----:B------:R-:W3:Y:S01]  /*153a0*/  LDL.64 R20, [R1+0x18] ;  /* 0x0000180001147983 */ /* 0x000ee20000100a00 */
[----:B------:R-:W-:Y:S02]  /*153b0*/  R2UR UR39, R14 ;  /* 0x000000000e2772ca */ /* 0x000fe400000e0000 */
[----:B------:R-:W-:Y:S02]  /*153c0*/  R2UR UR38, R15 ;  /* 0x000000000f2672ca */ /* 0x000fe400000e0000 */
[----:B------:R-:W2:Y:S01]  /*153d0*/  LDL.64 R14, [R1+0x10] ;  /* 0x00001000010e7983 */ /* 0x000ea20000100a00 */
[----:B----4-:R-:W-:Y:S02]  /*153e0*/  R2UR UR48, R8 ;  /* 0x00000000083072ca */ /* 0x010fe400000e0000 */
[----:B------:R-:W-:Y:S01]  /*153f0*/  R2UR UR49, R9 ;  /* 0x00000000093172ca */ /* 0x000fe200000e0000 */
[----:B------:R-:W-:Y:S01]  /*15400*/  UMOV UR20, UR56 ;  /* 0x0000003800147c82 */ /* 0x000fe20008000000 */
[----:B------:R-:W-:Y:S01]  /*15410*/  UMOV UR21, UR57 ;  /* 0x0000003900157c82 */ /* 0x000fe20008000000 */
[----:B------:R-:W-:Y:S01]  /*15420*/  UMOV UR16, UR52 ;  /* 0x0000003400107c82 */ /* 0x000fe20008000000 */
[----:B------:R-:W-:Y:S01]  /*15430*/  UMOV UR17, UR53 ;  /* 0x0000003500117c82 */ /* 0x000fe20008000000 */
[----:B------:R-:W-:Y:S01]  /*15440*/  R2UR UR44, R4 ;  /* 0x00000000042c72ca */ /* 0x000fe200000e0000 */
[----:B------:R0:W5:Y:S01]  /*15450*/  LDL.LU.64 R8, [R1+0x120] ;  /* 0x0001200001087983 */ /* 0x0001620000300a00 */
[----:B------:R-:W-:-:S02]  /*15460*/  WARPGROUP.DEPBAR.LE gsb0, 0x0 ;  /* 0x00008000000079c5 */ /* 0x000fc40000010000 */
[----:B------:R-:W-:-:S06]  /*15470*/  WARPGROUP.ARRIVE ;  /* 0x00000000000079c5 */ /* 0x000fcc0000000000 */
[----:B------:R-:W-:Y:S03]  /*15480*/  HGMMA.64x96x16.F32.BF16 R120, gdesc[UR48], R120, gsb0 ;  /* 0x01600000307879f0 */ /* 0x000fe60008001878 */
[----:B------:R-:W-:Y:S02]  /*15490*/  WARPGROUP.DEPBAR.LE gsb0, 0x0 ;  /* 0x00008000000079c5 */ /* 0x000fe40000010000 */
[----:B------:R-:W-:Y:S01]  /*154a0*/  WARPGROUP.ARRIVE ;  /* 0x00000000000079c5 */ /* 0x000fe20000000000 */
[----:B---3--:R-:W-:Y:S02]  /*154b0*/  R2UR UR32, R20 ;  /* 0x00000000142072ca */ /* 0x008fe400000e0000 */
[----:B------:R-:W-:-:S13]  /*154c0*/  R2UR UR33, R21 ;  /* 0x00000000152172ca */ /* 0x000fda00000e0000 */
[----:B------:R-:W-:Y:S01]  /*154d0*/  HGMMA.64x96x16.F32.BF16 R120, gdesc[UR32], R120, gsb0 ;  /* 0x01600000207879f0 */ /* 0x000fe20008001878 */
[----:B--2---:R-:W-:Y:S02]  /*154e0*/  R2UR UR28, R14 ;  /* 0x000000000e1c72ca */ /* 0x004fe400000e0000 */
[----:B------:R-:W-:Y:S02]  /*154f0*/  R2UR UR29, R15 ;  /* 0x000000000f1d72ca */ /* 0x000fe400000e0000 */
[----:B------:R-:W-:Y:S02]  /*15500*/  R2UR UR24, R212 ;  /* 0x00000000d41872ca */ /* 0x000fe400000e0000 */
[----:B------:R-:W-:Y:S01]  /*15510*/  R2UR UR25, R213 ;  /* 0x00000000d51972ca */ /* 0x000fe200000e0000 */
        /* <DEDUP_REMOVED lines=12> */
[----:B------:R-:W-:Y:S01]  /*155e0*/  UMOV UR12, UR44 ;  /* 0x0000002c000c7c82 */ /* 0x000fe20008000000 */
[----:B------:R-:W-:Y:S01]  /*155f0*/  UMOV UR13, UR45 ;  /* 0x0000002d000d7c82 */ /* 0x000fe20008000000 */
[----:B------:R-:W-:Y:S01]  /*15600*/  R2UR UR41, R211 ;  /* 0x00000000d32972ca */ /* 0x000fe200000e0000 */
[----:B------:R-:W-:Y:S02]  /*15610*/  WARPGROUP.DEPBAR.LE gsb0, 0x0 ;  /* 0x00008000000079c5 */ /* 0x000fe40000010000 */
[----:B------:R-:W-:-:S06]  /*15620*/  WARPGROUP.ARRIVE ;  /* 0x00000000000079c5 */ /* 0x000fcc0000000000 */
[----:B------:R-:W-:Y:S01]  /*15630*/  HGMMA.64x96x16.F32.BF16 R120, gdesc[UR12], R120, gsb0 ;  /* 0x016000000c7879f0 */ /* 0x000fe20008001878 */
[----:B------:R-:W-:-:S03]  /*15640*/  UMOV UR4, UR40 ;  /* 0x0000002800047c82 */ /* 0x000fc60008000000 */
[----:B------:R-:W-:Y:S01]  /*15650*/  UMOV UR5, UR41 ;  /* 0x0000002900057c82 */ /* 0x000fe20008000000 */
        /* <DEDUP_REMOVED lines=9> */
[----:B------:R-:W-:Y:S02]  /*156f0*/  R2UR UR49, R12 ;  /* 0x000000000c3172ca */ /* 0x000fe400000e0000 */
[----:B------:R-:W-:Y:S01]  /*15700*/  R2UR UR48, R13 ;  /* 0x000000000d3072ca */ /* 0x000fe200000e0000 */
[----:B------:R-:W-:Y:S01]  /*15710*/  FMUL.FTZ R119, R119, R3 ;  /* 0x0000000377777220 */ /* 0x000fe20000410000 */
[----:B------:R-:W-:Y:S02]  /*15720*/  WARPGROUP.DEPBAR.LE gsb0, 0x0 ;  /* 0x00008000000079c5 */ /* 0x000fe40000010000 */
[----:B0-----:R-:W-:Y:S11]  /*15730*/  @!P0 BRA `(.L_x_3903) ;  /* 0x0000000000048947 */ /* 0x001ff60003800000 */
[----:B------:R-:W-:Y:S01]  /*15740*/  BPT.TRAP 0x1 ;  /* 0x000000040000795c */ /* 0x000fe20000300000 */
.L_x_3903:
[----:B-----5:R-:W-:Y:S01]  /*15750*/  SHF.L.U32 R3, R11, 0x1f, RZ ;  /* 0x0000001f0b037819 */ /* 0x020fe200000006ff */
[----:B------:R-:W-:-:S04]  /*15760*/  IMAD R11, R6, 0x8, R2 ;  /* 0x00000008060b7824 */ /* 0x000fc800078e0202 */
[----:B------:R0:W1:Y:S01]  /*15770*/  SYNCS.PHASECHK.TRANS64.TRYWAIT P1, [R11+URZ+0x30850], R3 ;  /* 0x030850030b0075a7 */ /* 0x000062000802017f */
[----:B------:R-:W-:Y:S05]  /*15780*/  @!P0 BRA `(.L_x_3904) ;  /* 0x0000000000048947 */ /* 0x000fea0003800000 */
[----:B------:R-:W-:Y:S01]  /*15790*/  BPT.TRAP 0x1 ;  /* 0x000000040000795c */ /* 0x000fe20000300000 */
.L_x_3904:
[----:B------:R-:W-:Y:S04]  /*157a0*/  BSSY B1, `(.L_x_3905) ;  /* 0x0000004000017945 */ /* 0x000fe80003800000 */
[----:B-1----:R-:W-:Y:S05]  /*157b0*/  @P1 BRA `(.L_x_3906) ;  /* 0x0000000000081947 */ /* 0x002fea0003800000 */
[----:B------:R-:W1:Y:S02]  /*157c0*/  SYNCS.PHASECHK.TRANS64.TRYWAIT P1, [R11+URZ+0x30850], R3 ;  /* 0x030850030b0075a7 */ /* 0x000e64000802017f */
[----:B-1----:R-:W-:Y:S05]  /*157d0*/  @!P1 BRA `(.L_x_3907) ;  /* 0x000000e800049947 */ /* 0x002fea0003800000 */
.L_x_3906:
[----:B------:R-:W-:Y:S05]  /*157e0*/  BSYNC B1 ;  /* 0x0000000000017941 */ /* 0x000fea0003800000 */
.L_x_3905:
[----:B01----:R-:W-:Y:S01]  /*157f0*/  IADD3 R3, R2, 0x400, RZ ;  /* 0x0000040002037810 */ /* 0x003fe20007ffe0ff */
[----:B------:R-:W-:Y:S01]  /*15800*/  IMAD.MOV.U32 R5, RZ, RZ, 0x40000040 ;  /* 0x40000040ff057424 */ /* 0x000fe200078e00ff */
[----:B------:R-:W-:Y:S01]  /*15810*/  WARPGROUP.ARRIVE ;  /* 0x00000000000079c5 */ /* 0x000fe20000000000 */
        /* <DEDUP_REMOVED lines=25> */
[C---:B------:R-:W-:Y:S01]  /*159b0*/  VIADD R6, R4.reuse, 0x200 ;  /* 0x0000020004067836 */ /* 0x040fe20000000000 */
[----:B------:R-:W-:Y:S01]  /*159c0*/  R2UR UR7, R7 ;  /* 0x00000000070772ca */ /* 0x000fe200000e0000 */
[----:B------:R-:W-:Y:S02]  /*159d0*/  IMAD.MOV.U32 R7, RZ, RZ, 0x40000040 ;  /* 0x40000040ff077424 */ /* 0x000fe400078e00ff */
[----:B------:R-:W-:Y:S01]  /*159e0*/  VIADD R4, R4, 0x280 ;  /* 0x0000028004047836 */ /* 0x000fe20000000000 */
[----:B------:R-:W-:Y:S02]  /*159f0*/  WARPGROUP.DEPBAR.LE gsb0, 0x0 ;  /* 0x00008000000079c5 */ /* 0x000fe40000010000 */
[----:B------:R-:W-:-:S11]  /*15a00*/  WARPGROUP.ARRIVE ;  /* 0x00000000000079c5 */ /* 0x000fd60000000000 */
[----:B------:R-:W-:Y:S01]  /*15a10*/  HGMMA.64x192x16.F32.BF16 R24, R176, gdesc[UR4].tnspB, R24, gsb0 ;  /* 0x42e00004b0187df0 */ /* 0x000fe20008001818 */
[----:B------:R-:W-:Y:S02]  /*15a20*/  R2UR UR6, R6 ;  /* 0x00000000060672ca */ /* 0x000fe400000e0000 */
[----:B------:R-:W-:Y:S01]  /*15a30*/  R2UR UR7, R7 ;  /* 0x00000000070772ca */ /* 0x000fe200000e0000 */
[----:B------:R-:W-:Y:S02]  /*15a40*/  WARPGROUP.DEPBAR.LE gsb0, 0x0 ;  /* 0x00008000000079c5 */ /* 0x000fe40000010000 */
[----:B------:R-:W-:-:S14]  /*15a50*/  WARPGROUP.ARRIVE ;  /* 0x00000000000079c5 */ /* 0x000fdc0000000000 */
[----:B------:R-:W-:Y:S01]  /*15a60*/  HGMMA.64x192x16.F32.BF16 R24, R172, gdesc[UR4].tnspB, R24, gsb0 ;  /* 0x42e00004ac187df0 */ /* 0x000fe20008001818 */
[----:B------:R-:W-:Y:S02]  /*15a70*/  R2UR UR6, R4 ;  /* 0x00000000040672ca */ /* 0x000fe400000e0000 */
[----:B------:R-:W-:Y:S01]  /*15a80*/  R2UR UR7, R5 ;  /* 0x00000000050772ca */ /* 0x000fe200000e0000 */
[----:B------:R-:W-:Y:S02]  /*15a90*/  WARPGROUP.DEPBAR.LE gsb0, 0x0 ;  /* 0x00008000000079c5 */ /* 0x000fe40000010000 */
[----:B------:R-:W-:-:S14]  /*15aa0*/  WARPGROUP.ARRIVE ;  /* 0x00000000000079c5 */ /* 0x000fdc0000000000 */
[----:B------:R-:W-:Y:S03]  /*15ab0*/  HGMMA.64x192x16.F32.BF16 R24, R168, gdesc[UR4].tnspB, R24, gsb0 ;  /* 0x42e00004a8187df0 */ /* 0x000fe60008001818 */
[----:B------:R-:W-:Y:S02]  /*15ac0*/  WARPGROUP.DEPBAR.LE gsb0, 0x0 ;  /* 0x00008000000079c5 */ /* 0x000fe40000010000 */
[----:B------:R-:W-:Y:S05]  /*15ad0*/  @!P0 BRA `(.L_x_3908) ;  /* 0x0000000000048947 */ /* 0x000fea0003800000 */
[----:B------:R-:W-:Y:S01]  /*15ae0*/  BPT.TRAP 0x1 ;  /* 0x000000040000795c */ /* 0x000fe20000300000 */
.L_x_3908:
[----:B------:R-:W-:Y:S01]  /*15af0*/  FMUL.FTZ R3, R120, UR38 ;  /* 0x0000002678037c20 */ /* 0x000fe20008410000 */
[----:B------:R-:W-:Y:S01]  /*15b00*/  FMUL.FTZ R7, R121, UR38 ;  /* 0x0000002679077c20 */ /* 0x000fe20008410000 */
[----:B------:R-:W-:Y:S01]  /*15b10*/  FMUL.FTZ R13, R124, UR38 ;  /* 0x000000267c0d7c20 */ /* 0x000fe20008410000 */
[----:B------:R-:W-:Y:S01]  /*15b20*/  FMUL.FTZ R14, R125, UR38 ;  /* 0x000000267d0e7c20 */ /* 0x000fe20008410000 */
[----:B------:R-:W-:Y:S02]  /*15b30*/  VIADD R0, R0, 0x30840 ;  /* 0x0003084000007836 */ /* 0x000fe40000000000 */
[----:B------:R-:W-:Y:S01]  /*15b40*/  FMUL.FTZ R15, R128, UR38 ;  /* 0x00000026800f7c20 */ /* 0x000fe20008410000 */
[----:B------:R-:W0:Y:S01]  /*15b50*/  MUFU.TANH R3, R3 ;  /* 0x0000000300037308 */ /* 0x000e220000002400 */
[----:B------:R-:W-:Y:S01]  /*15b60*/  FMUL.FTZ R20, R129, UR38 ;  /* 0x0000002681147c20 */ /* 0x000fe20008410000 */
[----:B------:R-:W-:Y:S01]  /*15b70*/  FMUL.FTZ R21, R132, UR38 ;  /* 0x0000002684157c20 */ /* 0x000fe20008410000 */
[----:B------:R-:W-:Y:S01]  /*15b80*/  PRMT R0, R224, 0x654, R0 ;  /* 0x00000654e0007816 */ /* 0x000fe20000000000 */
[----:B------:R-:W-:Y:S01]  /*15b90*/  FMUL.FTZ R120, R133, UR38 ;  /* 0x0000002685787c20 */ /* 0x000fe20008410000 */
[----:B------:R-:W-:Y:S01]  /*15ba0*/  FMUL.FTZ R121, R136, UR38 ;  /* 0x0000002688797c20 */ /* 0x000fe20008410000 */
[----:B------:R-:W-:Y:S01]  /*15bb0*/  FMUL.FTZ R12, R123, UR38 ;  /* 0x000000267b0c7c20 */ /* 0x000fe20008410000 */
[----:B------:R0:W-:Y:S01]  /*15bc0*/  SYNCS.ARRIVE.TRANS64.RED.A1T0 RZ, [R0+URZ], RZ ;  /* 0x000000ff00ff79a7 */ /* 0x0001e2000810043f */
        /* <DEDUP_REMOVED lines=86> */
[----:B--2---:R-:W-:-:S05]  /*16130*/  FMNMX.FTZ R5, R148, R0, !PT ;  /* 0x0000000094057209 */ /* 0x004fca0007810000 */
[----:B------:R-:W2:Y:S02]  /*16140*/  SHFL.BFLY PT, R0, R5, 0x2, 0x1f ;  /* 0x0c401f0005007f89 */ /* 0x000ea400000e0000 */
[----:B------:R-:W3:Y:S08]  /*16150*/  MUFU.TANH R126, R126 ;  /* 0x0000007e007e7308 */ /* 0x000ef00000002400 */
[----:B------:R-:W4:Y:S08]  /*16160*/  MUFU.TANH R127, R127 ;  /* 0x0000007f007f7308 */ /* 0x000f300000002400 */
[----:B------:R-:W5:Y:S01]  /*16170*/  MUFU.TANH R130, R130 ;  /* 0x0000008200827308 */ /* 0x000f620000002400 */
[----:B--2---:R-:W-:-:S07]  /*16180*/  FMNMX.FTZ R5, R5, R0, !PT ;  /* 0x0000000005057209 */ /* 0x004fce0007810000 */
[----:B------:R-:W2:Y:S01]  /*16190*/  MUFU.TANH R131, R131 ;  /* 0x0000008300837308 */ /* 0x000ea20000002400 */
[----:B------:R-:W0:Y:S07]  /*161a0*/  SHFL.BFLY PT, R0, R5, 0x1, 0x1f ;  /* 0x0c201f0005007f89 */ /* 0x000e2e00000e0000 */
[----:B------:R-:W2:Y:S08]  /*161b0*/  MUFU.TANH R134, R134 ;  /* 0x0000008600867308 */ /* 0x000eb00000002400 */
[----:B------:R-:W2:Y:S08]  /*161c0*/  MUFU.TANH R135, R135 ;  /* 0x0000008700877308 */ /* 0x000eb00000002400 */
[----:B------:R-:W2:Y:S01]  /*161d0*/  MUFU.TANH R138, R138 ;  /* 0x0000008a008a7308 */ /* 0x000ea20000002400 */
[----:B0-----:R-:W-:-:S02]  /*161e0*/  FMNMX.FTZ R5, R5, R0, !PT ;  /* 0x0000000005057209 */ /* 0x001fc40007810000 */
[----:B------:R-:W-:-:S05]  /*161f0*/  FMNMX.FTZ R0, R6, R9, !PT ;  /* 0x0000000906007209 */ /* 0x000fca0007810000 */
[----:B------:R-:W0:Y:S01]  /*16200*/  MUFU.TANH R139, R139 ;  /* 0x0000008b008b7308 */ /* 0x000e220000002400 */
[----:B-1----:R-:W-:Y:S01]  /*16210*/  FMNMX.FTZ R0, R12, R0, !PT ;  /* 0x000000000c007209 */ /* 0x002fe20007810000 */
[----:B------:R-:W-:-:S03]  /*16220*/  FADD.FTZ R161, -R5, R10 ;  /* 0x0000000a05a17221 */ /* 0x000fc60000010100 */
[----:B---3--:R-:W-:-:S03]  /*16230*/  FMNMX.FTZ R0, R126, R0, !PT ;  /* 0x000000007e007209 */ /* 0x008fc60007810000 */
[----:B------:R-:W1:Y:S01]  /*16240*/  MUFU.TANH R142, R142 ;  /* 0x0000008e008e7308 */ /* 0x000e620000002400 */
[----:B----4-:R-:W-:-:S04]  /*16250*/  FMNMX.FTZ R0, R127, R0, !PT ;  /* 0x000000007f007209 */ /* 0x010fc80007810000 */
[----:B-----5:R-:W-:-:S03]  /*16260*/  FMNMX.FTZ R0, R130, R0, !PT ;  /* 0x0000000082007209 */ /* 0x020fc60007810000 */
[----:B------:R-:W3:Y:S01]  /*16270*/  MUFU.TANH R143, R143 ;  /* 0x0000008f008f7308 */ /* 0x000ee20000002400 */
[----:B--2---:R-:W-:-:S04]  /*16280*/  FMNMX.FTZ R0, R131, R0, !PT ;  /* 0x0000000083007209 */ /* 0x004fc80007810000 */
[----:B------:R-:W-:-:S03]  /*16290*/  FMNMX.FTZ R0, R134, R0, !PT ;  /* 0x0000000086007209 */ /* 0x000fc60007810000 */
[----:B------:R-:W2:Y:S01]  /*162a0*/  MUFU.TANH R146, R146 ;  /* 0x0000009200927308 */ /* 0x000ea20000002400 */
[----:B------:R-:W-:-:S04]  /*162b0*/  FMNMX.FTZ R0, R135, R0, !PT ;  /* 0x0000000087007209 */ /* 0x000fc80007810000 */
[----:B------:R-:W-:-:S03]  /*162c0*/  FMNMX.FTZ R0, R138, R0, !PT ;  /* 0x000000008a007209 */ /* 0x000fc60007810000 */
[----:B------:R-:W4:Y:S01]  /*162d0*/  MUFU.TANH R147, R147 ;  /* 0x0000009300937308 */ /* 0x000f220000002400 */
[----:B0-----:R-:W-:-:S04]  /*162e0*/  FMNMX.FTZ R0, R139, R0, !PT ;  /* 0x000000008b007209 */ /* 0x001fc80007810000 */
[----:B-1----:R-:W-:-:S03]  /*162f0*/  FMNMX.FTZ R0, R142, R0, !PT ;  /* 0x000000008e007209 */ /* 0x002fc60007810000 */
[----:B------:R-:W0:Y:S01]  /*16300*/  MUFU.TANH R149, R149 ;  /* 0x0000009500957308 */ /* 0x000e220000002400 */
[----:B---3--:R-:W-:-:S04]  /*16310*/  FMNMX.FTZ R0, R143, R0, !PT ;  /* 0x000000008f007209 */ /* 0x008fc80007810000 */
[----:B--2---:R-:W-:-:S03]  /*16320*/  FMNMX.FTZ R0, R146, R0, !PT ;  /* 0x0000000092007209 */ /* 0x004fc60007810000 */
        /* <DEDUP_REMOVED lines=17> */
[----:B-1----:R-:W-:-:S04]  /*16440*/  FMNMX.FTZ R0, R156, R0, !PT ;  /* 0x000000009c007209 */ /* 0x002fc80007810000 */
[----:B--2---:R-:W-:-:S04]  /*16450*/  FMNMX.FTZ R0, R157, R0, !PT ;  /* 0x000000009d007209 */ /* 0x004fc80007810000 */
[----:B0-----:R-:W-:-:S05]  /*16460*/  FMNMX.FTZ R0, R158, R0, !PT ;  /* 0x000000009e007209 */ /* 0x001fca0007810000 */
[----:B------:R-:W0:Y:S02]  /*16470*/  SHFL.BFLY PT, R4, R0, 0x2, 0x1f ;  /* 0x0c401f0000047f89 */ /* 0x000e2400000e0000 */
        /* <DEDUP_REMOVED lines=19> */
[-C--:B0-----:R-:W-:Y:S01]  /*165b0*/  FMUL.FTZ R161, R4, R0.reuse ;  /* 0x0000000004a17220 */ /* 0x081fe20000410000 */
[-CC-:B------:R-:W-:Y:S01]  /*165c0*/  FFMA.FTZ R123, R123, R0.reuse, -R9.reuse ;  /* 0x000000007b7b7223 */ /* 0x180fe20000010809 */
[-CC-:B------:R-:W-:Y:S01]  /*165d0*/  FFMA.FTZ R122, R122, R0.reuse, -R9.reuse ;  /* 0x000000007a7a7223 */ /* 0x180fe20000010809 */
[-C--:B------:R-:W-:Y:S01]  /*165e0*/  FFMA.FTZ R124, R124, R0.reuse, -R9 ;  /* 0x000000007c7c7223 */ /* 0x080fe20000010809 */
[-CC-:B------:R-:W-:Y:S01]  /*165f0*/  FFMA.FTZ R6, R6, R0.reuse, -R161.reuse ;  /* 0x0000000006067223 */ /* 0x180fe200000108a1 */
[-CC-:B------:R-:W-:Y:S01]  /*16600*/  FFMA.FTZ R12, R12, R0.reuse, -R161.reuse ;  /* 0x000000000c0c7223 */ /* 0x180fe200000108a1 */
[-CC-:B------:R-:W-:Y:S01]  /*16610*/  FFMA.FTZ R126, R126, R0.reuse, -R161.reuse ;  /* 0x000000007e7e7223 */ /* 0x180fe200000108a1 */
[----:B------:R-:W0:Y:S01]  /*16620*/  MUFU.EX2 R10, R10 ;  /* 0x0000000a000a7308 */ /* 0x000e220000000800 */
[-CC-:B------:R-:W-:Y:S01]  /*16630*/  FFMA.FTZ R127, R127, R0.reuse, -R161.reuse ;  /* 0x000000007f7f7223 */ /* 0x180fe200000108a1 */
[-CC-:B------:R-:W-:Y:S01]  /*16640*/  FFMA.FTZ R130, R130, R0.reuse, -R161.reuse ;  /* 0x0000000082827223 */ /* 0x180fe200000108a1 */
[-CC-:B------:R-:W-:Y:S01]  /*16650*/  FFMA.FTZ R131, R131, R0.reuse, -R161.reuse ;  /* 0x0000000083837223 */ /* 0x180fe200000108a1 */
[-C--:B------:R-:W-:Y:S01]  /*16660*/  FFMA.FTZ R134, R134, R0.reuse, -R161 ;  /* 0x0000000086867223 */ /* 0x080fe200000108a1 */
        /* <DEDUP_REMOVED lines=10> */
[--C-:B------:R-:W-:Y:S01]  /*16710*/  FFMA.FTZ R144, R144, R0, -R9.reuse ;  /* 0x0000000090907223 */ /* 0x100fe20000010809 */
[----:B------:R-:W2:Y:S01]  /*16720*/  MUFU.EX2 R159, R159 ;  /* 0x0000009f009f7308 */ /* 0x000ea20000000800 */
[----:B0-----:R-:W-:Y:S01]  /*16730*/  FFMA.FTZ R216, R7, R216, R10 ;  /* 0x000000d807d87223 */ /* 0x001fe2000001000a */
[-CC-:B------:R-:W-:Y:S01]  /*16740*/  FFMA.FTZ R145, R145, R0.reuse, -R9.reuse ;  /* 0x0000000091917223 */ /* 0x180fe20000010809 */
[-C--:B------:R-:W-:Y:S01]  /*16750*/  FFMA.FTZ R9, R148, R0.reuse, -R9 ;  /* 0x0000000094097223 */ /* 0x080fe20000010809 */
[-CC-:B------:R-:W-:Y:S01]  /*16760*/  FFMA.FTZ R171, R158, R0.reuse, -R161.reuse ;  /* 0x000000009eab7223 */ /* 0x180fe200000108a1 */
[-CC-:B------:R-:W-:Y:S01]  /*16770*/  FFMA.FTZ R135, R135, R0.reuse, -R161.reuse ;  /* 0x0000000087877223 */ /* 0x180fe200000108a1 */
[-CC-:B------:R-:W-:Y:S01]  /*16780*/  FFMA.FTZ R138, R138, R0.reuse, -R161.reuse ;  /* 0x000000008a8a7223 */ /* 0x180fe200000108a1 */
[-CC-:B------:R-:W-:Y:S01]  /*16790*/  FFMA.FTZ R139, R139, R0.reuse, -R161.reuse ;  /* 0x000000008b8b7223 */ /* 0x180fe200000108a1 */
[----:B------:R-:W0:Y:S01]  /*167a0*/  MUFU.EX2 R12, R12 ;  /* 0x0000000c000c7308 */ /* 0x000e220000000800 */
[----:B-1----:R-:W-:Y:S01]  /*167b0*/  FFMA.FTZ R215, R3, R215, R6 ;  /* 0x000000d703d77223 */ /* 0x002fe20000010006 */
[-CC-:B------:R-:W-:Y:S01]  /*167c0*/  FFMA.FTZ R142, R142, R0.reuse, -R161.reuse ;  /* 0x000000008e8e7223 */ /* 0x180fe200000108a1 */
[-CC-:B------:R-:W-:Y:S01]  /*167d0*/  FFMA.FTZ R143, R143, R0.reuse, -R161.reuse ;  /* 0x000000008f8f7223 */ /* 0x180fe200000108a1 */
[-CC-:B------:R-:W-:Y:S01]  /*167e0*/  FFMA.FTZ R146, R146, R0.reuse, -R161.reuse ;  /* 0x0000000092927223 */ /* 0x180fe200000108a1 */
[-CC-:B------:R-:W-:Y:S01]  /*167f0*/  FFMA.FTZ R147, R147, R0.reuse, -R161.reuse ;  /* 0x0000000093937223 */ /* 0x180fe200000108a1 */
[-CC-:B------:R-:W-:Y:S01]  /*16800*/  FFMA.FTZ R149, R149, R0.reuse, -R161.reuse ;  /* 0x0000000095957223 */ /* 0x180fe200000108a1 */
[-CC-:B------:R-:W-:Y:S01]  /*16810*/  FFMA.FTZ R150, R150, R0.reuse, -R161.reuse ;  /* 0x0000000096967223 */ /* 0x180fe200000108a1 */
[----:B------:R-:W1:Y:S01]  /*16820*/  MUFU.EX2 R13, R13 ;  /* 0x0000000d000d7308 */ /* 0x000e620000000800 */
[----:B--2---:R-:W-:Y:S01]  /*16830*/  FADD.FTZ R148, R159, R216 ;  /* 0x000000d89f947221 */ /* 0x004fe20000010000 */
[-CC-:B------:R-:W-:Y:S01]  /*16840*/  FFMA.FTZ R151, R151, R0.reuse, -R161.reuse ;  /* 0x0000000097977223 */ /* 0x180fe200000108a1 */
[-CC-:B------:R-:W-:Y:S01]  /*16850*/  FFMA.FTZ R152, R152, R0.reuse, -R161.reuse ;  /* 0x0000000098987223 */ /* 0x180fe200000108a1 */
[-CC-:B------:R-:W-:Y:S01]  /*16860*/  FFMA.FTZ R153, R153, R0.reuse, -R161.reuse ;  /* 0x0000000099997223 */ /* 0x180fe200000108a1 */
[-CC-:B------:R-:W-:Y:S01]  /*16870*/  FFMA.FTZ R154, R154, R0.reuse, -R161.reuse ;  /* 0x000000009a9a7223 */ /* 0x180fe200000108a1 */
[-CC-:B------:R-:W-:Y:S01]  /*16880*/  FFMA.FTZ R155, R155, R0.reuse, -R161.reuse ;  /* 0x000000009b9b7223 */ /* 0x180fe200000108a1 */
[-C--:B------:R-:W-:Y:S01]  /*16890*/  FFMA.FTZ R156, R156, R0.reuse, -R161 ;  /* 0x000000009c9c7223 */ /* 0x080fe200000108a1 */
[----:B------:R-:W2:Y:S01]  /*168a0*/  MUFU.EX2 R126, R126 ;  /* 0x0000007e007e7308 */ /* 0x000ea20000000800 */
[----:B0-----:R-:W-:Y:S01]  /*168b0*/  FADD.FTZ R158, R12, R215 ;  /* 0x000000d70c9e7221 */ /* 0x001fe20000010000 */
[----:B------:R-:W-:-:S06]  /*168c0*/  FFMA.FTZ R157, R157, R0, -R161 ;  /* 0x000000009d9d7223 */ /* 0x000fcc00000108a1 */
        /* <DEDUP_REMOVED lines=88> */
.L_x_3909:
[C---:B------:R-:W-:Y:S01]  /*16e50*/  ISETP.GT.AND P1, PT, R8.reuse, R222, PT ;  /* 0x000000de0800720c */ /* 0x040fe20003f24270 */
[----:B------:R-:W-:Y:S01]  /*16e60*/  VIADD R11, R11, 0x30860 ;  /* 0x000308600b0b7836 */ /* 0x000fe20000000000 */
[----:B------:R-:W-:Y:S01]  /*16e70*/  F2FP.BF16.F32.PACK_AB R188, R159, R10 ;  /* 0x0000000a9fbc723e */ /* 0x000fe200000010ff */
[----:B------:R-:W-:Y:S01]  /*16e80*/  VIADD R8, R8, 0xffffffff ;  /* 0xffffffff08087836 */ /* 0x000fe20000000000 */
        /* <DEDUP_REMOVED lines=30> */
.L_x_3897:
[----:B------:R-:W-:Y:S05]  /*17070*/  BSYNC B0 ;  /* 0x0000000000007941 */ /* 0x000fea0003800000 */
.L_x_3896:
        /* <DEDUP_REMOVED lines=99> */
.L_x_3911:
[----:B------:R-:W-:Y:S01]  /*176b0*/  IMAD R6, R210, 0x8, R2 ;  /* 0x00000008d2067824 */ /* 0x000fe200078e0202 */
[----:B------:R-:W-:-:S04]  /*176c0*/  SHF.L.U32 R3, R221, 0x1f, RZ ;  /* 0x0000001fdd037819 */ /* 0x000fc800000006ff */
[----:B------:R0:W1:Y:S01]  /*176d0*/  SYNCS.PHASECHK.TRANS64.TRYWAIT P1, [R6+URZ+0x30850], R3 ;  /* 0x03085003060075a7 */ /* 0x000062000802017f */
[----:B------:R-:W-:Y:S05]  /*176e0*/  @!P0 BRA `(.L_x_3912) ;  /* 0x0000000000048947 */ /* 0x000fea0003800000 */
[----:B------:R-:W-:Y:S01]  /*176f0*/  BPT.TRAP 0x1 ;  /* 0x000000040000795c */ /* 0x000fe20000300000 */
.L_x_3912:
[----:B------:R-:W-:Y:S01]  /*17700*/  VIADD R2, R2, 0x400 ;  /* 0x0000040002027836 */ /* 0x000fe20000000000 */
[----:B------:R-:W-:Y:S04]  /*17710*/  BSSY B0, `(.L_x_3913) ;  /* 0x0000008000007945 */ /* 0x000fe80003800000 */
[----:B------:R-:W-:-:S04]  /*17720*/  SHF.R.U32.HI R2, RZ, 0x4, R2 ;  /* 0x00000004ff027819 */ /* 0x000fc80000011602 */
[----:B------:R-:W-:-:S04]  /*17730*/  LOP3.LUT R2, R2, 0x3fff, RZ, 0xc0, !PT ;  /* 0x00003fff02027812 */ /* 0x000fc800078ec0ff */
[----:B------:R-:W-:-:S05]  /*17740*/  LOP3.LUT R2, R2, 0x3000000, RZ, 0xfc, !PT ;  /* 0x0300000002027812 */ /* 0x000fca00078efcff */
[----:B------:R-:W-:Y:S01]  /*17750*/  IMAD R7, R210, 0x900, R2 ;  /* 0x00000900d2077824 */ /* 0x000fe200078e0202 */
[----:B-1----:R-:W-:Y:S06]  /*17760*/  @P1 BRA `(.L_x_3914) ;  /* 0x0000000000081947 */ /* 0x002fec0003800000 */
[----:B------:R-:W1:Y:S02]  /*17770*/  SYNCS.PHASECHK.TRANS64.TRYWAIT P1, [R6+URZ+0x30850], R3 ;  /* 0x03085003060075a7 */ /* 0x000e64000802017f */
[----:B-1----:R-:W-:Y:S05]  /*17780*/  @!P1 BRA `(.L_x_3915) ;  /* 0x000000c8002c9947 */ /* 0x002fea0003800000 */
.L_x_3914:
[----:B------:R-:W-:Y:S05]  /*17790*/  BSYNC B0 ;  /* 0x0000000000007941 */ /* 0x000fea0003800000 */
.L_x_3913:
[----:B------:R-:W-:Y:S01]  /*177a0*/  IMAD.MOV.U32 R2, RZ, RZ, R7 ;  /* 0x000000ffff027224 */ /* 0x000fe200078e0007 */
[----:B------:R-:W-:Y:S01]  /*177b0*/  WARPGROUP.ARRIVE ;  /* 0x00000000000079c5 */ /* 0x000fe20000000000 */
[----:B01----:R-:W-:Y:S01]  /*177c0*/  IMAD.MOV.U32 R3, RZ, RZ, 0x40000040 ;  /* 0x40000040ff037424 */ /* 0x003fe200078e00ff */
[----:B------:R-:W-:Y:S01]  /*177d0*/  MOV R121, RZ ;  /* 0x000000ff00797202 */ /* 0x000fe20000000f00 */
[----:B------:R-:W-:Y:S01]  /*177e0*/  IMAD.MOV.U32 R120, RZ, RZ, -0x800000 ;  /* 0xff800000ff787424 */ /* 0x000fe200078e00ff */
[----:B------:R-:W-:Y:S01]  /*177f0*/  R2UR UR6, R2 ;  /* 0x00000000020672ca */ /* 0x000fe200000e0000 */
[----:B------:R-:W-:Y:S01]  /*17800*/  VIADD R2, R7, 0x80 ;  /* 0x0000008007027836 */ /* 0x000fe20000000000 */
[----:B------:R-:W-:Y:S01]  /*17810*/  R2UR UR7, R3 ;  /* 0x00000000030772ca */ /* 0x000fe200000e0000 */
[----:B------:R-:W-:-:S12]  /*17820*/  IMAD.MOV.U32 R3, RZ, RZ, 0x40000040 ;  /* 0x40000040ff037424 */ /* 0x000fd800078e00ff */
        /* <DEDUP_REMOVED lines=31> */
[----:B------:R-:W0:Y:S04]  /*17a20*/  SHFL.BFLY PT, R2, R215, 0x2, 0x1f ;  /* 0x0c401f00d7027f89 */ /* 0x000e2800000e0000 */
[----:B------:R-:W1:Y:S01]  /*17a30*/  SHFL.BFLY PT, R3, R216, 0x2, 0x1f ;  /* 0x0c401f00d8037f89 */ /* 0x000e6200000e0000 */
[----:B0-----:R-:W-:Y:S01]  /*17a40*/  FADD.FTZ R7, R2, R215 ;  /* 0x000000d702077221 */ /* 0x001fe20000010000 */
[----:B-1----:R-:W-:-:S04]  /*17a50*/  FADD.FTZ R3, R3, R216 ;  /* 0x000000d803037221 */ /* 0x002fc80000010000 */
[----:B------:R-:W0:Y:S04]  /*17a60*/  SHFL.BFLY PT, R8, R7, 0x1, 0x1f ;  /* 0x0c201f0007087f89 */ /* 0x000e2800000e0000 */
[----:B------:R-:W1:Y:S01]  /*17a70*/  SHFL.BFLY PT, R2, R3, 0x1, 0x1f ;  /* 0x0c201f0003027f89 */ /* 0x000e6200000e0000 */
[----:B0-----:R-:W-:Y:S01]  /*17a80*/  FADD.FTZ R12, R7, R8 ;  /* 0x00000008070c7221 */ /* 0x001fe20000010000 */
[----:B-1----:R-:W-:-:S04]  /*17a90*/  FADD.FTZ R11, R3, R2 ;  /* 0x00000002030b7221 */ /* 0x002fc80000010000 */
[----:B------:R-:W-:Y:S01]  /*17aa0*/  FSETP.NE.FTZ.AND P2, PT, R12, RZ, PT ;  /* 0x000000ff0c00720b */ /* 0x000fe20003f55000 */
[----:B------:R-:W-:Y:S02]  /*17ab0*/  IMAD.MOV.U32 R2, RZ, RZ, RZ ;  /* 0x000000ffff027224 */ /* 0x000fe400078e00ff */
[----:B------:R-:W-:Y:S01]  /*17ac0*/  IMAD.MOV.U32 R3, RZ, RZ, -0x800000 ;  /* 0xff800000ff037424 */ /* 0x000fe200078e00ff */
[----:B------:R-:W-:-:S09]  /*17ad0*/  FSETP.NE.FTZ.AND P1, PT, R11, RZ, PT ;  /* 0x000000ff0b00720b */ /* 0x000fd20003f35000 */
[----:B------:R-:W0:Y:S04]  /*17ae0*/  @P2 MUFU.LG2 R10, R12 ;  /* 0x0000000c000a2308 */ /* 0x000e280000000c00 */
[C---:B------:R-:W-:Y:S01]  /*17af0*/  @P1 FMUL.FTZ R8, R0.reuse, 0.69314718246459960938 ;  /* 0x3f31721800081820 */ /* 0x040fe20000410000 */
[----:B------:R-:W-:-:S03]  /*17b00*/  @P2 FMUL.FTZ R0, R0, 0.69314718246459960938 ;  /* 0x3f31721800002820 */ /* 0x000fc60000410000 */
        /* <DEDUP_REMOVED lines=9> */
[----:B------:R-:W-:Y:S03]  /*17ba0*/  HGMMA.64x192x16.F32.BF16 R24, R168, gdesc[UR4].tnspB, R24, gsb0 ;  /* 0x42e00004a8187df0 */ /* 0x000fe60008001818 */
[----:B------:R-:W-:Y:S02]  /*17bb0*/  WARPGROUP.DEPBAR.LE gsb0, 0x0 ;  /* 0x00008000000079c5 */ /* 0x000fe40000010000 */
[----:B--23--:R-:W-:Y:S05]  /*17bc0*/  @!P0 BRA `(.L_x_3916) ;  /* 0x0000000000048947 */ /* 0x00cfea0003800000 */
[----:B------:R-:W-:Y:S01]  /*17bd0*/  BPT.TRAP 0x1 ;  /* 0x000000040000795c */ /* 0x000fe20000300000 */
.L_x_3916:
[----:B------:R-:W-:Y:S02]  /*17be0*/  VIADD R5, R6, 0x30860 ;  /* 0x0003086006057836 */ /* 0x000fe40000000000 */
[-C--:B------:R-:W-:Y:S01]  /*17bf0*/  FMUL.FTZ R4, R24, R121.reuse ;  /* 0x0000007918047220 */ /* 0x080fe20000410000 */
[----:B------:R-:W-:Y:S02]  /*17c00*/  VIADD R210, R210, 0x1 ;  /* 0x00000001d2d27836 */ /* 0x000fe40000000000 */
[-C--:B------:R-:W-:Y:S01]  /*17c10*/  FMUL.FTZ R12, R40, R121.reuse ;  /* 0x00000079280c7220 */ /* 0x080fe20000410000 */
[-C--:B------:R-:W-:Y:S01]  /*17c20*/  FMUL.FTZ R13, R41, R121.reuse ;  /* 0x00000079290d7220 */ /* 0x080fe20000410000 */
[----:B------:R-:W-:Y:S01]  /*17c30*/  PRMT R224, R224, 0x654, R5 ;  /* 0x00000654e0e07816 */ /* 0x000fe20000000005 */
[-C--:B------:R-:W-:Y:S01]  /*17c40*/  FMUL.FTZ R5, R25, R121.reuse ;  /* 0x0000007919057220 */ /* 0x080fe20000410000 */
[----:B------:R-:W-:Y:S01]  /*17c50*/  ISETP.NE.AND P1, PT, R210, 0x2, PT ;  /* 0x00000002d200780c */ /* 0x000fe20003f25270 */
[-C--:B------:R-:W-:Y:S01]  /*17c60*/  FMUL.FTZ R14, R44, R121.reuse ;  /* 0x000000792c0e7220 */ /* 0x080fe20000410000 */
[----:B------:R1:W-:Y:S01]  /*17c70*/  SYNCS.ARRIVE.TRANS64.RED.A1T0 RZ, [R224+URZ], RZ ;  /* 0x000000ffe0ff79a7 */ /* 0x0003e2000810043f */
[-C--:B------:R-:W-:Y:S01]  /*17c80*/  FMUL.FTZ R15, R45, R121.reuse ;  /* 0x000000792d0f7220 */ /* 0x080fe20000410000 */
[-C--:B------:R-:W-:Y:S01]  /*17c90*/  FMUL.FTZ R20, R48, R121.reuse ;  /* 0x0000007930147220 */ /* 0x080fe20000410000 */
[-C--:B------:R-:W-:Y:S01]  /*17ca0*/  FMUL.FTZ R21, R49, R121.reuse ;  /* 0x0000007931157220 */ /* 0x080fe20000410000 */
[-C--:B------:R-:W-:Y:S01]  /*17cb0*/  FMUL.FTZ R24, R52, R121.reuse ;  /* 0x0000007934187220 */ /* 0x080fe20000410000 */
[-C--:B------:R-:W-:Y:S01]  /*17cc0*/  FMUL.FTZ R25, R53, R121.reuse ;  /* 0x0000007935197220 */ /* 0x080fe20000410000 */
        /* <DEDUP_REMOVED lines=40> */
[-C--:B0-----:R-:W-:Y:S01]  /*17f50*/  FMUL.FTZ R26, R26, R2.reuse ;  /* 0x000000021a1a7220 */ /* 0x081fe20000410000 */
        /* <DEDUP_REMOVED lines=47> */
[----:B------:R-:W-:Y:S01]  /*18250*/  LOP3.LUT R221, R221, R0, RZ, 0x3c, !PT ;  /* 0x00000000dddd7212 */ /* 0x000fe200078e3cff */
[----:B------:R-:W-:Y:S01]  /*18260*/  VIADD R229, R229, 0x1 ;  /* 0x00000001e5e57836 */ /* 0x000fe20000000000 */
[----:B-1----:R-:W-:-:S07]  /*18270*/  SEL R210, R210, RZ, P1 ;  /* 0x000000ffd2d27207 */ /* 0x002fce0000800000 */
.L_x_3838:
[----:B------:R-:W0:Y:S08]  /*18280*/  S2UR UR4, SR_CgaCtaId ;  /* 0x00000000000479c3 */ /* 0x000e300000008800 */
[----:B------:R-:W-:Y:S01]  /*18290*/  BAR.SYNC.DEFER_BLOCKING 0x5, 0x180 ;  /* 0x0146000000007b1d */ /* 0x000fe20000010000 */
[----:B------:R-:W-:-:S05]  /*182a0*/  MOV R57, 0x400 ;  /* 0x0000040000397802 */ /* 0x000fca0000000f00 */
[----:B------:R-:W-:Y:S01]  /*182b0*/  BSSY B0, `(.L_x_3917) ;  /* 0x00003c0000007945 */ /* 0x000fe20003800000 */
[----:B0-----:R-:W-:-:S05]  /*182c0*/  IMAD.U32 R224, RZ, RZ, UR4 ;  /* 0x00000004ffe07e24 */ /* 0x001fca000f8e00ff */
[----:B------:R-:W-:-:S05]  /*182d0*/  LEA R2, R224, R57, 0x18 ;  /* 0x00000039e0027211 */ /* 0x000fca00078ec0ff */
[----:B------:R0:W1:Y:S01]  /*182e0*/  LDS.128 R136, [R2+0x308d0] ;  /* 0x0308d00002887984 */ /* 0x0000620000000c00 */
[----:B------:R-:W-:Y:S06]  /*182f0*/  BAR.ARV 0x4, 0x180 ;  /* 0x0106000000007b1d */ /* 0x000fec0000002000 */
[----:B------:R-:W-:Y:S05]  /*18300*/  @P0 BRA `(.L_x_3918) ;  /* 0x0000002c00840947 */ /* 0x000fea0003800000 */
[----:B------:R-:W2:Y:S01]  /*18310*/  LDL R0, [R1+0x114] ;  /* 0x0001140001007983 */ /* 0x000ea20000100800 */
[----:B------:R-:W3:Y:S01]  /*18320*/  S2R R57, SR_SWINHI ;  /* 0x0000000000397919 */ /* 0x000ee20000002f00 */
[----:B------:R-:W-:Y:S01]  /*18330*/  F2FP.BF16.F32.PACK_AB R58, R7, R6 ;  /* 0x00000006073a723e */ /* 0x000fe200000010ff */
[----:B------:R-:W-:Y:S01]  /*18340*/  ULDC.64 UR6, c[0x0][0xc00] ;  /* 0x0003000000067ab9 */ /* 0x000fe20000000a00 */
[----:B------:R-:W-:Y:S01]  /*18350*/  F2FP.BF16.F32.PACK_AB R59, R31, R30 ;  /* 0x0000001e1f3b723e */ /* 0x000fe200000010ff */
[----:B------:R-:W4:Y:S01]  /*18360*/  LDL.LU R133, [R1+0xa8] ;  /* 0x0000a80001857983 */ /* 0x000f220000300800 */
[----:B------:R-:W-:Y:S01]  /*18370*/  F2FP.BF16.F32.PACK_AB R62, R11, R10 ;  /* 0x0000000a0b3e723e */ /* 0x000fe200000010ff */
[----:B------:R-:W-:Y:S01]  /*18380*/  ULDC.64 UR4, c[0x0][0xc08] ;  /* 0x0003020000047ab9 */ /* 0x000fe20000000a00 */
[----:B------:R-:W-:Y:S01]  /*18390*/  F2FP.BF16.F32.PACK_AB R63, R39, R38 ;  /* 0x00000026273f723e */ /* 0x000fe200000010ff */
[----:B------:R-:W4:Y:S04]  /*183a0*/  LDL R132, [R1+0x110] ;  /* 0x0001100001847983 */ /* 0x000f280000100800 */
[----:B------:R-:W4:Y:S04]  /*183b0*/  LDL R131, [R1+0x40] ;  /* 0x0000400001837983 */ /* 0x000f280000100800 */
[----:B------:R-:W4:Y:S01]  /*183c0*/  LDL R130, [R1+0x44] ;  /* 0x0000440001827983 */ /* 0x000f220000100800 */
[----:B------:R-:W-:-:S02]  /*183d0*/  MOV R116, R2 ;  /* 0x0000000200747202 */ /* 0x000fc40000000f00 */
[----:B---3--:R-:W-:Y:S01]  /*183e0*/  MOV R117, R57 ;  /* 0x0000003900757202 */ /* 0x008fe20000000f00 */
[----:B------:R-:W-:Y:S02]  /*183f0*/  BAR.SYNC.DEFER_BLOCKING 0x1, 0x100 ;  /* 0x0044000000007b1d */ /* 0x000fe40000010000 */
[----:B--2---:R-:W-:-:S03]  /*18400*/  IMAD.WIDE R64, R0, 0x2, R116 ;  /* 0x0000000200407825 */ /* 0x004fc600078e0274 */
[C---:B------:R-:W-:Y:S02]  /*18410*/  IADD3 R61, P0, R64.reuse, 0x20, RZ ;  /* 0x00000020403d7810 */ /* 0x040fe40007f1e0ff */
[----:B------:R-:W-:Y:S02]  /*18420*/  IADD3 R122, P1, R64, 0x40, RZ ;  /* 0x00000040407a7810 */ /* 0x000fe40007f3e0ff */
[----:B------:R-:W-:Y:S02]  /*18430*/  LOP3.LUT R60, R61, 0x380, RZ, 0xc0, !PT ;  /* 0x000003803d3c7812 */ /* 0x000fe400078ec0ff */
[----:B------:R-:W-:Y:S02]  /*18440*/  LOP3.LUT R123, R122, 0x380, RZ, 0xc0, !PT ;  /* 0x000003807a7b7812 */ /* 0x000fe400078ec0ff */
[----:B------:R-:W-:Y:S02]  /*18450*/  SHF.R.U64 R60, R60, 0x3, RZ ;  /* 0x000000033c3c7819 */ /* 0x000fe400000012ff */
[----:B------:R-:W-:-:S02]  /*18460*/  SHF.R.U64 R123, R123, 0x3, RZ ;  /* 0x000000037b7b7819 */ /* 0x000fc400000012ff */
[----:B------:R-:W-:Y:S02]  /*18470*/  LOP3.LUT R57, R64, 0x380, RZ, 0xc0, !PT ;  /* 0x0000038040397812 */ /* 0x000fe400078ec0ff */
[----:B------:R-:W-:Y:S01]  /*18480*/  LOP3.LUT R60, R60, R61, RZ, 0x3c, !PT ;  /* 0x0000003d3c3c7212 */ /* 0x000fe200078e3cff */
[--C-:B------:R-:W-:Y:S01]  /*18490*/  IMAD.X R61, RZ, RZ, R65.reuse, P0 ;  /* 0x000000ffff3d7224 */ /* 0x100fe200000e0641 */
[----:B------:R-:W-:Y:S01]  /*184a0*/  LOP3.LUT R122, R123, R122, RZ, 0x3c, !PT ;  /* 0x0000007a7b7a7212 */ /* 0x000fe200078e3cff */
[----:B------:R-:W-:Y:S01]  /*184b0*/  IMAD.X R123, RZ, RZ, R65, P1 ;  /* 0x000000ffff7b7224 */ /* 0x000fe200008e0641 */
[----:B------:R-:W-:Y:S02]  /*184c0*/  SHF.R.U64 R57, R57, 0x3, RZ ;  /* 0x0000000339397819 */ /* 0x000fe400000012ff */
[C---:B------:R-:W-:Y:S02]  /*184d0*/  IADD3 R66, P0, R64.reuse, 0x60, RZ ;  /* 0x0000006040427810 */ /* 0x040fe40007f1e0ff */
[----:B------:R-:W-:-:S02]  /*184e0*/  IADD3 R0, P1, R64, 0x4000, RZ ;  /* 0x0000400040007810 */ /* 0x000fc40007f3e0ff */
[----:B------:R-:W-:Y:S01]  /*184f0*/  LOP3.LUT R56, R57, R64, RZ, 0x3c, !PT ;  /* 0x0000004039387212 */ /* 0x000fe200078e3cff */
[----:B------:R-:W-:Y:S01]  /*18500*/  IMAD.MOV.U32 R57, RZ, RZ, R65 ;  /* 0x000000ffff397224 */ /* 0x000fe200078e0041 */
[----:B------:R-:W-:Y:S02]  /*18510*/  LOP3.LUT R67, R66, 0x380, RZ, 0xc0, !PT ;  /* 0x0000038042437812 */ /* 0x000fe400078ec0ff */
[----:B------:R-:W-:Y:S02]  /*18520*/  LOP3.LUT R125, R0, 0x380, RZ, 0xc0, !PT ;  /* 0x00000380007d7812 */ /* 0x000fe400078ec0ff */
[----:B------:R-:W-:Y:S02]  /*18530*/  SHF.R.U64 R67, R67, 0x3, RZ ;  /* 0x0000000343437819 */ /* 0x000fe400000012ff */
[----:B------:R-:W-:Y:S02]  /*18540*/  SHF.R.U64 R125, R125, 0x3, RZ ;  /* 0x000000037d7d7819 */ /* 0x000fe400000012ff */
[----:B------:R-:W-:-:S02]  /*18550*/  MOV R124, R56 ;  /* 0x00000038007c7202 */ /* 0x000fc40000000f00 */
[----:B------:R-:W-:Y:S02]  /*18560*/  F2FP.BF16.F32.PACK_AB R56, R5, R4 ;  /* 0x000000040538723e */ /* 0x000fe400000010ff */
[----:B------:R-:W-:Y:S02]  /*18570*/  F2FP.BF16.F32.PACK_AB R57, R27, R26 ;  /* 0x0000001a1b39723e */ /* 0x000fe400000010ff */
[----:B------:R-:W-:Y:S02]  /*18580*/  MOV R121, R60 ;  /* 0x0000003c00797202 */ /* 0x000fe40000000f00 */
[----:B------:R-:W-:Y:S02]  /*18590*/  F2FP.BF16.F32.PACK_AB R60, R9, R8 ;  /* 0x00000008093c723e */ /* 0x000fe400000010ff */
[----:B------:R-:W-:Y:S02]  /*185a0*/  F2FP.BF16.F32.PACK_AB R61, R35, R34 ;  /* 0x00000022233d723e */ /* 0x000fe400000010ff */
[----:B------:R-:W-:Y:S01]  /*185b0*/  LOP3.LUT R66, R67, R66, RZ, 0x3c, !PT ;  /* 0x0000004243427212 */ /* 0x000fe200078e3cff */
[----:B------:R-:W-:Y:S01]  /*185c0*/  IMAD.X R67, RZ, RZ, R65, P0 ;  /* 0x000000ffff437224 */ /* 0x000fe200000e0641 */
[----:B------:R-:W-:-:S02]  /*185d0*/  MOV R123, R122 ;  /* 0x0000007a007b7202 */ /* 0x000fc40000000f00 */
[----:B------:R-:W-:Y:S02]  /*185e0*/  LOP3.LUT R122, R125, R0, RZ, 0x3c, !PT ;  /* 0x000000007d7a7212 */ /* 0x000fe400078e3cff */
[----:B------:R-:W-:Y:S01]  /*185f0*/  IADD3 R0, P0, R64, 0x4020, RZ ;  /* 0x0000402040007810 */ /* 0x000fe20007f1e0ff */
[----:B------:R2:W-:Y:S04]  /*18600*/  STSM.16.M88.4 [R124], R56 ;  /* 0x000000387c007844 */ /* 0x0005e80000000200 */
[----:B------:R3:W-:Y:S01]  /*18610*/  STSM.16.M88.4 [R121], R60 ;  /* 0x0000003c79007844 */ /* 0x0007e20000000200 */
[----:B------:R-:W-:Y:S02]  /*18620*/  MOV R67, R66 ;  /* 0x0000004200437202 */ /* 0x000fe40000000f00 */
[----:B--2---:R-:W-:-:S02]  /*18630*/  F2FP.BF16.F32.PACK_AB R56, R13, R12 ;  /* 0x0000000c0d38723e */ /* 0x004fc400000010ff */
[----:B------:R-:W-:Y:S02]  /*18640*/  F2FP.BF16.F32.PACK_AB R57, R43, R42 ;  /* 0x0000002a2b39723e */ /* 0x000fe400000010ff */
[----:B---3--:R-:W-:Y:S02]  /*18650*/  LOP3.LUT R121, R0, 0x380, RZ, 0xc0, !PT ;  /* 0x0000038000797812 */ /* 0x008fe400078ec0ff */
[----:B------:R-:W-:Y:S02]  /*18660*/  F2FP.BF16.F32.PACK_AB R58, R15, R14 ;  /* 0x0000000e0f3a723e */ /* 0x000fe400000010ff */
[----:B------:R-:W-:Y:S02]  /*18670*/  F2FP.BF16.F32.PACK_AB R59, R47, R46 ;  /* 0x0000002e2f3b723e */ /* 0x000fe400000010ff */
[----:B------:R-:W-:-:S03]  /*18680*/  SHF.R.U64 R121, R121, 0x3, RZ ;  /* 0x0000000379797819 */ /* 0x000fc600000012ff */
[----:B------:R2:W-:Y:S01]  /*18690*/  STSM.16.M88.4 [R123], R56 ;  /* 0x000000387b007844 */ /* 0x0005e20000000200 */
[----:B------:R-:W-:Y:S02]  /*186a0*/  LOP3.LUT R66, R121, R0, RZ, 0x3c, !PT ;  /* 0x0000000079427212 */ /* 0x000fe400078e3cff */
[C---:B------:R-:W-:Y:S02]  /*186b0*/  IADD3 R0, P6, R64.reuse, 0x4040, RZ ;  /* 0x0000404040007810 */ /* 0x040fe40007fde0ff */
[----:B------:R-:W-:Y:S02]  /*186c0*/  IADD3 R121, P5, R64, 0x4060, RZ ;  /* 0x0000406040797810 */ /* 0x000fe40007fbe0ff */
[----:B------:R-:W-:Y:S02]  /*186d0*/  F2FP.BF16.F32.PACK_AB R60, R21, R20 ;  /* 0x00000014153c723e */ /* 0x000fe400000010ff */
[----:B------:R-:W-:Y:S01]  /*186e0*/  F2FP.BF16.F32.PACK_AB R61, R51, R50 ;  /* 0x00000032333d723e */ /* 0x000fe200000010ff */
[----:B--2---:R-:W-:Y:S01]  /*186f0*/  IMAD.X R123, RZ, RZ, R65, P1 ;  /* 0x000000ffff7b7224 */ /* 0x004fe200008e0641 */
[----:B------:R-:W-:-:S02]  /*18700*/  F2FP.BF16.F32.PACK_AB R62, R25, R24 ;  /* 0x00000018193e723e */ /* 0x000fc400000010ff */
[----:B------:R-:W-:Y:S02]  /*18710*/  F2FP.BF16.F32.PACK_AB R63, R55, R54 ;  /* 0x00000036373f723e */ /* 0x000fe400000010ff */
[----:B------:R-:W-:Y:S02]  /*18720*/  MOV R122, R122 ;  /* 0x0000007a007a7202 */ /* 0x000fe40000000f00 */
[----:B------:R-:W-:Y:S02]  /*18730*/  LOP3.LUT R123, R0, 0x380, RZ, 0xc0, !PT ;  /* 0x00000380007b7812 */ /* 0x000fe400078ec0ff */
[----:B------:R-:W-:Y:S02]  /*18740*/  F2FP.BF16.F32.PACK_AB R56, R29, R28 ;  /* 0x0000001c1d38723e */ /* 0x000fe400000010ff */
[----:B------:R-:W-:Y:S02]  /*18750*/  F2FP.BF16.F32.PACK_AB R57, R105, R104 ;  /* 0x000000686939723e */ /* 0x000fe400000010ff */
[----:B------:R-:W-:-:S02]  /*18760*/  F2FP.BF16.F32.PACK_AB R58, R33, R32 ;  /* 0x00000020213a723e */ /* 0x000fc400000010ff */
[----:B------:R-:W-:Y:S02]  /*18770*/  F2FP.BF16.F32.PACK_AB R59, R109, R108 ;  /* 0x0000006c6d3b723e */ /* 0x000fe400000010ff */
[----:B------:R-:W-:Y:S02]  /*18780*/  LOP3.LUT R124, R121, 0x380, RZ, 0xc0, !PT ;  /* 0x00000380797c7812 */ /* 0x000fe400078ec0ff */
[----:B------:R-:W-:Y:S01]  /*18790*/  SHF.R.U64 R123, R123, 0x3, RZ ;  /* 0x000000037b7b7819 */ /* 0x000fe200000012ff */
[----:B------:R2:W-:Y:S01]  /*187a0*/  STSM.16.M88.4 [R67], R60 ;  /* 0x0000003c43007844 */ /* 0x0005e20000000200 */
[C---:B------:R-:W-:Y:S02]  /*187b0*/  IADD3 R128, P4, R64.reuse, 0x8000, RZ ;  /* 0x0000800040807810 */ /* 0x040fe40007f9e0ff */
[----:B------:R-:W-:Y:S01]  /*187c0*/  IADD3 R126, P2, R64, 0x8040, RZ ;  /* 0x00008040407e7810 */ /* 0x000fe20007f5e0ff */
[----:B------:R3:W-:Y:S03]  /*187d0*/  STSM.16.M88.4 [R122], R56 ;  /* 0x000000387a007844 */ /* 0x0007e60000000200 */
[----:B------:R-:W-:-:S02]  /*187e0*/  LOP3.LUT R127, R126, 0x380, RZ, 0xc0, !PT ;  /* 0x000003807e7f7812 */ /* 0x000fc400078ec0ff */
[----:B--2---:R-:W-:Y:S02]  /*187f0*/  SHF.R.U64 R60, R124, 0x3, RZ ;  /* 0x000000037c3c7819 */ /* 0x004fe400000012ff */
[----:B------:R-:W-:Y:S02]  /*18800*/  LOP3.LUT R62, R123, R0, RZ, 0x3c, !PT ;  /* 0x000000007b3e7212 */ /* 0x000fe400078e3cff */
[C---:B------:R-:W-:Y:S02]  /*18810*/  IADD3 R124, P3, R64.reuse, 0x8020, RZ ;  /* 0x00008020407c7810 */ /* 0x040fe40007f7e0ff */
[----:B---3--:R-:W-:Y:S01]  /*18820*/  IADD3 R122, P1, R64, 0x8060, RZ ;  /* 0x00008060407a7810 */ /* 0x008fe20007f3e0ff */
[--C-:B------:R-:W-:Y:S01]  /*18830*/  IMAD.X R67, RZ, RZ, R65.reuse, P0 ;  /* 0x000000ffff437224 */ /* 0x100fe200000e0641 */
[----:B------:R-:W-:Y:S01]  /*18840*/  LOP3.LUT R0, R128, 0x380, RZ, 0xc0, !PT ;  /* 0x0000038080007812 */ /* 0x000fe200078ec0ff */
[--C-:B------:R-:W-:Y:S01]  /*18850*/  IMAD.X R63, RZ, RZ, R65.reuse, P6 ;  /* 0x000000ffff3f7224 */ /* 0x100fe200030e0641 */
[----:B------:R-:W-:Y:S01]  /*18860*/  LOP3.LUT R60, R60, R121, RZ, 0x3c, !PT ;  /* 0x000000793c3c7212 */ /* 0x000fe200078e3cff */
[----:B------:R-:W-:Y:S01]  /*18870*/  IMAD.X R61, RZ, RZ, R65, P5 ;  /* 0x000000ffff3d7224 */ /* 0x000fe200028e0641 */
[----:B------:R-:W-:-:S02]  /*18880*/  LOP3.LUT R125, R124, 0x380, RZ, 0xc0, !PT ;  /* 0x000003807c7d7812 */ /* 0x000fc400078ec0ff */
[----:B------:R-:W-:Y:S02]  /*18890*/  LOP3.LUT R123, R122, 0x380, RZ, 0xc0, !PT ;  /* 0x000003807a7b7812 */ /* 0x000fe400078ec0ff */
[----:B------:R-:W-:Y:S02]  /*188a0*/  SHF.R.U64 R129, R0, 0x3, RZ ;  /* 0x0000000300817819 */ /* 0x000fe400000012ff */
[----:B------:R-:W-:Y:S02]  /*188b0*/  MOV R66, R66 ;  /* 0x0000004200427202 */ /* 0x000fe40000000f00 */
[----:B------:R-:W-:Y:S02]  /*188c0*/  MOV R64, R62 ;  /* 0x0000003e00407202 */ /* 0x000fe40000000f00 */
[----:B------:R-:W-:Y:S02]  /*188d0*/  F2FP.BF16.F32.PACK_AB R56, R37, R36 ;  /* 0x000000242538723e */ /* 0x000fe400000010ff */
[----:B------:R-:W-:-:S02]  /*188e0*/  F2FP.BF16.F32.PACK_AB R57, R113, R112 ;  /* 0x000000707139723e */ /* 0x000fc400000010ff */
[----:B------:R-:W-:Y:S02]  /*188f0*/  F2FP.BF16.F32.PACK_AB R58, R41, R40 ;  /* 0x00000028293a723e */ /* 0x000fe400000010ff */
[----:B------:R-:W-:Y:S02]  /*18900*/  F2FP.BF16.F32.PACK_AB R59, R71, R70 ;  /* 0x00000046473b723e */ /* 0x000fe400000010ff */
[----:B------:R-:W-:Y:S02]  /*18910*/  MOV R0, R60 ;  /* 0x0000003c00007202 */ /* 0x000fe40000000f00 */
[----:B------:R-:W-:Y:S02]  /*18920*/  SHF.R.U64 R125, R125, 0x3, RZ ;  /* 0x000000037d7d7819 */ /* 0x000fe400000012ff */
[----:B------:R-:W-:Y:S02]  /*18930*/  SHF.R.U64 R127, R127, 0x3, RZ ;  /* 0x000000037f7f7819 */ /* 0x000fe400000012ff */
[----:B------:R-:W-:-:S02]  /*18940*/  SHF.R.U64 R123, R123, 0x3, RZ ;  /* 0x000000037b7b7819 */ /* 0x000fc400000012ff */
[----:B------:R-:W-:Y:S02]  /*18950*/  F2FP.BF16.F32.PACK_AB R60, R45, R44 ;  /* 0x0000002c2d3c723e */ /* 0x000fe400000010ff */
[----:B------:R-:W-:Y:S02]  /*18960*/  F2FP.BF16.F32.PACK_AB R61, R75, R74 ;  /* 0x0000004a4b3d723e */ /* 0x000fe400000010ff */
        /* <DEDUP_REMOVED lines=8> */
[----:B------:R-:W-:Y:S01]  /*189f0*/  LOP3.LUT R122, R123, R122, RZ, 0x3c, !PT ;  /* 0x0000007a7b7a7212 */ /* 0x000fe200078e3cff */
[----:B------:R-:W-:Y:S01]  /*18a00*/  IMAD.X R123, RZ, RZ, R65, P1 ;  /* 0x000000ffff7b7224 */ /* 0x000fe200008e0641 */
[----:B------:R-:W-:Y:S01]  /*18a10*/  IADD3.X R125, RZ, R65, RZ, P3, !PT ;  /* 0x00000041ff7d7210 */ /* 0x000fe20001ffe4ff */
[----:B------:R3:W-:Y:S01]  /*18a20*/  STSM.16.M88.4 [R64], R60 ;  /* 0x0000003c40007844 */ /* 0x0007e20000000200 */
[----:B------:R-:W-:-:S02]  /*18a30*/  F2FP.BF16.F32.PACK_AB R65, R83, R82 ;  /* 0x000000525341723e */ /* 0x000fc400000010ff */
[----:B------:R-:W-:Y:S02]  /*18a40*/  F2FP.BF16.F32.PACK_AB R67, R87, R86 ;  /* 0x000000565743723e */ /* 0x000fe400000010ff */
[----:B------:R-:W-:Y:S02]  /*18a50*/  MOV R128, R128 ;  /* 0x0000008000807202 */ /* 0x000fe40000000f00 */
[----:B--2---:R-:W-:Y:S02]  /*18a60*/  F2FP.BF16.F32.PACK_AB R66, R69, R68 ;  /* 0x000000444542723e */ /* 0x004fe400000010ff */
[----:B------:R-:W-:Y:S02]  /*18a70*/  F2FP.BF16.F32.PACK_AB R56, R73, R72 ;  /* 0x000000484938723e */ /* 0x000fe400000010ff */
[----:B------:R-:W-:Y:S02]  /*18a80*/  F2FP.BF16.F32.PACK_AB R57, R91, R90 ;  /* 0x0000005a5b39723e */ /* 0x000fe400000010ff */
[----:B---3--:R-:W-:-:S02]  /*18a90*/  F2FP.BF16.F32.PACK_AB R64, R53, R52 ;  /* 0x000000343540723e */ /* 0x008fc400000010ff */
[----:B------:R-:W-:Y:S02]  /*18aa0*/  F2FP.BF16.F32.PACK_AB R58, R77, R76 ;  /* 0x0000004c4d3a723e */ /* 0x000fe400000010ff */
[----:B------:R-:W-:Y:S01]  /*18ab0*/  F2FP.BF16.F32.PACK_AB R59, R95, R94 ;  /* 0x0000005e5f3b723e */ /* 0x000fe200000010ff */
[----:B------:R2:W-:Y:S01]  /*18ac0*/  STSM.16.M88.4 [R0], R64 ;  /* 0x0000004000007844 */ /* 0x0005e20000000200 */
[----:B------:R-:W-:Y:S02]  /*18ad0*/  MOV R124, R124 ;  /* 0x0000007c007c7202 */ /* 0x000fe40000000f00 */
[----:B------:R-:W-:Y:S01]  /*18ae0*/  F2FP.BF16.F32.PACK_AB R60, R81, R80 ;  /* 0x00000050513c723e */ /* 0x000fe200000010ff */
[----:B------:R3:W-:Y:S01]  /*18af0*/  STSM.16.M88.4 [R128], R56 ;  /* 0x0000003880007844 */ /* 0x0007e20000000200 */
[----:B------:R-:W-:Y:S02]  /*18b00*/  F2FP.BF16.F32.PACK_AB R61, R99, R98 ;  /* 0x00000062633d723e */ /* 0x000fe400000010ff */
[----:B------:R-:W-:-:S02]  /*18b10*/  F2FP.BF16.F32.PACK_AB R62, R85, R84 ;  /* 0x00000054553e723e */ /* 0x000fc400000010ff */
[----:B------:R-:W-:Y:S02]  /*18b20*/  F2FP.BF16.F32.PACK_AB R63, R103, R102 ;  /* 0x00000066673f723e */ /* 0x000fe400000010ff */
[----:B------:R-:W-:Y:S02]  /*18b30*/  MOV R126, R126 ;  /* 0x0000007e007e7202 */ /* 0x000fe40000000f00 */
[----:B------:R-:W-:Y:S02]  /*18b40*/  MOV R122, R122 ;  /* 0x0000007a007a7202 */ /* 0x000fe40000000f00 */
[----:B--2---:R-:W-:Y:S02]  /*18b50*/  F2FP.BF16.F32.PACK_AB R64, R89, R88 ;  /* 0x000000585940723e */ /* 0x004fe400000010ff */
[----:B------:R-:W-:Y:S02]  /*18b60*/  F2FP.BF16.F32.PACK_AB R65, R107, R106 ;  /* 0x0000006a6b41723e */ /* 0x000fe400000010ff */
[----:B------:R-:W-:-:S02]  /*18b70*/  F2FP.BF16.F32.PACK_AB R66, R93, R92 ;  /* 0x0000005c5d42723e */ /* 0x000fc400000010ff */
[----:B------:R-:W-:Y:S02]  /*18b80*/  F2FP.BF16.F32.PACK_AB R67, R111, R110 ;  /* 0x0000006e6f43723e */ /* 0x000fe400000010ff */
[----:B---3--:R-:W-:Y:S02]  /*18b90*/  F2FP.BF16.F32.PACK_AB R56, R97, R96 ;  /* 0x000000606138723e */ /* 0x008fe400000010ff */
[----:B------:R-:W-:Y:S02]  /*18ba0*/  F2FP.BF16.F32.PACK_AB R57, R115, R114 ;  /* 0x000000727339723e */ /* 0x000fe400000010ff */
[----:B------:R-:W-:Y:S02]  /*18bb0*/  F2FP.BF16.F32.PACK_AB R58, R101, R100 ;  /* 0x00000064653a723e */ /* 0x000fe400000010ff */
[----:B------:R-:W-:Y:S01]  /*18bc0*/  F2FP.BF16.F32.PACK_AB R59, R119, R118 ;  /* 0x00000076773b723e */ /* 0x000fe200000010ff */
[----:B------:R2:W-:Y:S04]  /*18bd0*/  STSM.16.M88.4 [R124], R60 ;  /* 0x0000003c7c007844 */ /* 0x0005e80000000200 */
[----:B------:R3:W-:Y:S04]  /*18be0*/  STSM.16.M88.4 [R126], R64 ;  /* 0x000000407e007844 */ /* 0x0007e80000000200 */
[----:B------:R0:W-:Y:S01]  /*18bf0*/  STSM.16.M88.4 [R122], R56 ;  /* 0x000000387a007844 */ /* 0x0001e20000000200 */
[----:B------:R-:W-:Y:S01]  /*18c00*/  BAR.SYNC.DEFER_BLOCKING 0x1, 0x100 ;  /* 0x0044000000007b1d */ /* 0x000fe20000010000 */
[----:B------:R-:W-:-:S04]  /*18c10*/  ISETP.NE.U32.AND P0, PT, RZ, UR6, PT ;  /* 0x00000006ff007c0c */ /* 0x000fc8000bf05070 */
[----:B------:R-:W-:Y:S02]  /*18c20*/  ISETP.NE.AND.EX P0, PT, RZ, UR7, PT, P0 ;  /* 0x00000007ff007c0c */ /* 0x000fe4000bf05300 */
[----:B--2---:R-:W-:Y:S01]  /*18c30*/  IADD3 R60, P1, R227, UR6, RZ ;  /* 0x00000006e33c7c10 */ /* 0x004fe2000ff3e0ff */
[----:B------:R-:W-:Y:S01]  /*18c40*/  IMAD.MOV.U32 R0, RZ, RZ, RZ ;  /* 0x000000ffff007224 */ /* 0x000fe200078e00ff */
[----:B---3--:R-:W2:Y:S02]  /*18c50*/  LDC.64 R66, c[0x0][0xba8] ;  /* 0x0002ea00ff427b82 */ /* 0x008ea40000000a00 */
[----:B------:R-:W-:Y:S01]  /*18c60*/  IADD3.X R61, R228, UR7, RZ, P1, !PT ;  /* 0x00000007e43d7c10 */ /* 0x000fe20008ffe4ff */
[----:B------:R-:W-:-:S05]  /*18c70*/  IMAD.MOV.U32 R128, RZ, RZ, 0x9b8 ;  /* 0x000009b8ff807424 */ /* 0x000fca00078e00ff */
[----:B0-----:R-:W0:Y:S01]  /*18c80*/  LDC R122, c[0x0][0xbe8] ;  /* 0x0002fa00ff7a7b82 */ /* 0x001e220000000800 */
[----:B------:R-:W3:Y:S01]  /*18c90*/  @P0 LDG.E R0, desc[UR48][R60.64] ;  /* 0x000000303c000981 */ /* 0x000ee2000c1e1900 */
[----:B------:R-:W-:-:S04]  /*18ca0*/  ISETP.NE.U32.AND P1, PT, RZ, UR4, PT ;  /* 0x00000004ff007c0c */ /* 0x000fc8000bf25070 */
[----:B------:R-:W-:-:S13]  /*18cb0*/  ISETP.NE.AND.EX P1, PT, RZ, UR5, PT, P1 ;  /* 0x00000005ff007c0c */ /* 0x000fda000bf25310 */
[----:B------:R-:W-:Y:S01]  /*18cc0*/  @P1 IADD3 R56, P2, R227, UR4, RZ ;  /* 0x00000004e3381c10 */ /* 0x000fe2000ff5e0ff */
[----:B------:R-:W-:-:S03]  /*18cd0*/  ULDC UR4, c[0x0][0xa88] ;  /* 0x0002a20000047ab9 */ /* 0x000fc60000000800 */
[----:B------:R-:W-:Y:S01]  /*18ce0*/  @P1 IADD3.X R57, R228, UR5, RZ, P2, !PT ;  /* 0x00000005e4391c10 */ /* 0x000fe200097fe4ff */
[----:B------:R-:W-:Y:S01]  /*18cf0*/  IMAD.U32 R121, RZ, RZ, UR4 ;  /* 0x00000004ff797e24 */ /* 0x000fe2000f8e00ff */
[----:B------:R-:W-:Y:S01]  /*18d00*/  ISETP.NE.AND P2, PT, R225, RZ, PT ;  /* 0x000000ffe100720c */ /* 0x000fe20003f45270 */
[----:B------:R-:W-:-:S03]  /*18d10*/  ULDC UR4, c[0x0][0xad4] ;  /* 0x0002b50000047ab9 */ /* 0x000fc60000000800 */
[----:B------:R-:W-:Y:S01]  /*18d20*/  SEL R225, R225, UR4, P2 ;  /* 0x00000004e1e17c07 */ /* 0x000fe20009000000 */
[----:B------:R1:W5:Y:S03]  /*18d30*/  @P1 LDG.E R121, desc[UR48][R56.64] ;  /* 0x0000003038791981 */ /* 0x000366000c1e1900 */
[----:B------:R-:W-:-:S04]  /*18d40*/  ISETP.GT.AND P3, PT, R225, 0x1, PT ;  /* 0x00000001e100780c */ /* 0x000fc80003f64270 */
[----:B------:R-:W-:-:S04]  /*18d50*/  SEL R128, R128, 0x978, P3 ;  /* 0x0000097880807807 */ /* 0x000fc80001800000 */
[----:B------:R-:W2:Y:S08]  /*18d60*/  LDC.64 R62, c[0x0][R128+0x220] ;  /* 0x00008800803e7b82 */ /* 0x000eb00000000a00 */
[----:B-1----:R-:W1:Y:S01]  /*18d70*/  LDC.64 R56, c[0x0][R128+0x218] ;  /* 0x0000860080387b82 */ /* 0x002e620000000a00 */
[----:B0-----:R-:W-:-:S07]  /*18d80*/  ISETP.NE.AND P4, PT, R122, 0x1, PT ;  /* 0x000000017a00780c */ /* 0x001fce0003f85270 */
[----:B------:R-:W0:Y:S01]  /*18d90*/  LDC.64 R58, c[0x0][R128+0x228] ;  /* 0x00008a00803a7b82 */ /* 0x000e220000000a00 */
[----:B------:R-:W-:-:S07]  /*18da0*/  ISETP.NE.U32.AND P2, PT, RZ, UR6, PT ;  /* 0x00000006ff007c0c */ /* 0x000fce000bf45070 */
[----:B------:R-:W3:Y:S01]  /*18db0*/  LDC.64 R64, c[0x0][R128+0x210] ;  /* 0x0000840080407b82 */ /* 0x000ee20000000a00 */
[----:B------:R-:W-:-:S07]  /*18dc0*/  ISETP.NE.AND.EX P2, PT, RZ, UR7, PT, P2 ;  /* 0x00000007ff007c0c */ /* 0x000fce000bf45320 */
[----:B------:R-:W0:Y:S01]  /*18dd0*/  @P4 LDC R123, c[0x0][0xbec] ;  /* 0x0002fb00ff7b4b82 */ /* 0x000e220000000800 */
[----:B------:R-:W-:Y:S02]  /*18de0*/  SEL R226, R226, RZ, !P2 ;  /* 0x000000ffe2e27207 */ /* 0x000fe40005000000 */
[----:B----4-:R-:W-:-:S05]  /*18df0*/  SEL R125, R133, RZ, !P2 ;  /* 0x000000ff857d7207 */ /* 0x010fca0005000000 */
[----:B------:R-:W4:Y:S01]  /*18e00*/  @P4 LDC R124, c[0x0][0xbf0] ;  /* 0x0002fc00ff7c4b82 */ /* 0x000f220000000800 */
[----:B--2---:R-:W-:-:S07]  /*18e10*/  IMAD R63, R63, R226, RZ ;  /* 0x000000e23f3f7224 */ /* 0x004fce00078e02ff */
[----:B------:R-:W2:Y:S01]  /*18e20*/  @!P3 LDC R66, c[0x0][0xb50] ;  /* 0x0002d400ff42bb82 */ /* 0x000ea20000000800 */
[C---:B------:R-:W-:Y:S02]  /*18e30*/  IMAD R125, R62.reuse, R125, R63 ;  /* 0x0000007d3e7d7224 */ /* 0x040fe400078e023f */
[----:B------:R-:W-:-:S05]  /*18e40*/  IMAD.WIDE.U32 R62, R62, R226, RZ ;  /* 0x000000e23e3e7225 */ /* 0x000fca00078e00ff */
[----:B------:R-:W2:Y:S01]  /*18e50*/  @!P3 LDC R67, c[0x0][0xb54] ;  /* 0x0002d500ff43bb82 */ /* 0x000ea20000000800 */
[----:B------:R-:W-:Y:S02]  /*18e60*/  IMAD.IADD R125, R63, 0x1, R125 ;  /* 0x000000013f7d7824 */ /* 0x000fe400078e027d */
[----:B------:R-:W-:Y:S02]  /*18e70*/  IMAD R63, R131, 0x80, R132 ;  /* 0x00000080833f7824 */ /* 0x000fe400078e0284 */
[-C--:B-1----:R-:W-:Y:S02]  /*18e80*/  IMAD R126, R57, R196.reuse, RZ ;  /* 0x000000c4397e7224 */ /* 0x082fe400078e02ff */
[----:B------:R-:W-:Y:S01]  /*18e90*/  IMAD.WIDE.U32 R56, R56, R196, RZ ;  /* 0x000000c438387225 */ /* 0x000fe200078e00ff */
[----:B------:R-:W-:-:S03]  /*18ea0*/  SEL R127, R130, RZ, P3 ;  /* 0x000000ff827f7207 */ /* 0x000fc60001800000 */
[----:B0-----:R-:W-:-:S04]  /*18eb0*/  @P4 IMAD.HI.U32 R123, R63, R123, RZ ;  /* 0x0000007b3f7b4227 */ /* 0x001fc800078e00ff */
[----:B------:R-:W-:Y:S02]  /*18ec0*/  IMAD.IADD R126, R57, 0x1, R126 ;  /* 0x00000001397e7824 */ /* 0x000fe400078e027e */
[----:B------:R-:W-:Y:S01]  /*18ed0*/  IMAD.MOV.U32 R57, RZ, RZ, R63 ;  /* 0x000000ffff397224 */ /* 0x000fe200078e003f */
[----:B----4-:R-:W-:Y:S01]  /*18ee0*/  @P4 SHF.R.U32.HI R57, RZ, R124, R123 ;  /* 0x0000007cff394219 */ /* 0x010fe2000001167b */
[-C--:B------:R-:W-:Y:S02]  /*18ef0*/  IMAD R123, R59, R127.reuse, RZ ;  /* 0x0000007f3b7b7224 */ /* 0x080fe400078e02ff */
[----:B------:R-:W-:-:S04]  /*18f00*/  IMAD.WIDE.U32 R58, R58, R127, RZ ;  /* 0x0000007f3a3a7225 */ /* 0x000fc800078e00ff */
[----:B------:R-:W-:Y:S02]  /*18f10*/  IMAD.MOV R124, RZ, RZ, -R57 ;  /* 0x000000ffff7c7224 */ /* 0x000fe400078e0a39 */
[----:B------:R-:W-:Y:S01]  /*18f20*/  IMAD.IADD R123, R59, 0x1, R123 ;  /* 0x000000013b7b7824 */ /* 0x000fe200078e027b */
[--C-:B---3--:R-:W-:Y:S02]  /*18f30*/  IADD3 R56, P2, P5, R62, R56, R0.reuse ;  /* 0x000000383e387210 */ /* 0x108fe40007d5e000 */
[----:B------:R-:W-:-:S04]  /*18f40*/  SHF.R.S32.HI R62, RZ, 0x1f, R0 ;  /* 0x0000001fff3e7819 */ /* 0x000fc80000011400 */
[----:B------:R-:W-:Y:S02]  /*18f50*/  IADD3.X R125, R125, R126, R62, P2, P5 ;  /* 0x0000007e7d7d7210 */ /* 0x000fe400017ea43e */
[----:B------:R-:W-:Y:S02]  /*18f60*/  IADD3 R58, P2, P5, R57, R56, R58 ;  /* 0x00000038393a7210 */ /* 0x000fe40007d5e03a */
[----:B------:R-:W-:Y:S01]  /*18f70*/  SHF.R.S32.HI R56, RZ, 0x1f, R57 ;  /* 0x0000001fff387819 */ /* 0x000fe20000011439 */
[----:B------:R-:W-:-:S03]  /*18f80*/  IMAD R57, R122, R124, R63 ;  /* 0x0000007c7a397224 */ /* 0x000fc600078e023f */
[----:B------:R-:W-:Y:S01]  /*18f90*/  IADD3.X R59, R56, R125, R123, P2, P5 ;  /* 0x0000007d383b7210 */ /* 0x000fe200017ea47b */
[-C--:B------:R-:W-:Y:S01]  /*18fa0*/  IMAD R56, R65, R57.reuse, RZ ;  /* 0x0000003941387224 */ /* 0x080fe200078e02ff */
[----:B------:R-:W-:Y:S01]  /*18fb0*/  SHF.R.S32.HI R123, RZ, 0x1f, R57 ;  /* 0x0000001fff7b7819 */ /* 0x000fe20000011439 */
[----:B------:R-:W-:-:S04]  /*18fc0*/  IMAD.WIDE.U32 R58, R64, R57, R58 ;  /* 0x00000039403a7225 */ /* 0x000fc800078e003a */
[----:B------:R-:W-:Y:S01]  /*18fd0*/  IMAD R123, R64, R123, R56 ;  /* 0x0000007b407b7224 */ /* 0x000fe200078e0238 */
[----:B--2---:R-:W-:-:S03]  /*18fe0*/  LEA R66, P2, R58, R66, 0x2 ;  /* 0x000000423a427211 */ /* 0x004fc600078410ff */
[----:B------:R-:W-:-:S05]  /*18ff0*/  IMAD.IADD R56, R59, 0x1, R123 ;  /* 0x000000013b387824 */ /* 0x000fca00078e027b */
[----:B------:R-:W-:Y:S01]  /*19000*/  LEA.HI.X R67, R58, R67, R56, 0x2, P2 ;  /* 0x000000433a437211 */ /* 0x000fe200010f1438 */
[----:B------:R-:W-:Y:S06]  /*19010*/  @P1 BRA `(.L_x_3919) ;  /* 0x0000000000101947 */ /* 0x000fec0003800000 */
[----:B------:R-:W-:Y:S05]  /*19020*/  @!P0 BRA `(.L_x_3919) ;  /* 0x00000000000c8947 */ /* 0x000fea0003800000 */
[----:B------:R-:W2:Y:S04]  /*19030*/  LDG.E R56, desc[UR48][R60.64] ;  /* 0x000000303c387981 */ /* 0x000ea8000c1e1900 */
[----:B-----5:R-:W2:Y:S02]  /*19040*/  LDG.E R121, desc[UR48][R60.64+0x4] ;  /* 0x000004303c797981 */ /* 0x020ea4000c1e1900 */
[----:B--2---:R-:W-:-:S07]  /*19050*/  IMAD.IADD R121, R121, 0x1, -R56 ;  /* 0x0000000179797824 */ /* 0x004fce00078e0a38 */
.L_x_3919:
[----:B------:R-:W2:Y:S04]  /*19060*/  LDL R60, [R1+0x10c] ;  /* 0x00010c00013c7983 */ /* 0x000ea80000100800 */
[----:B------:R-:W3:Y:S04]  /*19070*/  LDL R61, [R1+0xac] ;  /* 0x0000ac00013d7983 */ /* 0x000ee80000100800 */
[----:B------:R-:W-:Y:S04]  /*19080*/  SHFL.IDX PT, R56, R66, RZ, 0x1c1f ;  /* 0x001c1fff42387589 */ /* 0x000fe800000e0000 */
[----:B------:R-:W0:Y:S04]  /*19090*/  SHFL.IDX PT, R57, R67, RZ, 0x1c1f ;  /* 0x001c1fff43397589 */ /* 0x000e2800000e0000 */
[----:B------:R-:W-:Y:S04]  /*190a0*/  SHFL.IDX PT, R58, R66, 0x1, 0x1c1f ;  /* 0x003c1f00423a7f89 */ /* 0x000fe800000e0000 */
[----:B------:R-:W1:Y:S01]  /*190b0*/  SHFL.IDX PT, R59, R67, 0x1, 0x1c1f ;  /* 0x003c1f00433b7f89 */ /* 0x000e6200000e0000 */
[----:B--2---:R-:W-:-:S02]  /*190c0*/  IMAD R64, R131, 0x80, R60 ;  /* 0x0000008083407824 */ /* 0x004fc400078e023c */
[----:B-----5:R-:W-:Y:S01]  /*190d0*/  IMAD R60, R121, R122, RZ ;  /* 0x0000007a793c7224 */ /* 0x020fe200078e02ff */
[----:B---3--:R-:W-:Y:S01]  /*190e0*/  LOP3.LUT P0, RZ, R61, 0x3, RZ, 0xc0, !PT ;  /* 0x000000033dff7812 */ /* 0x008fe2000780c0ff */
[----:B------:R-:W-:-:S03]  /*190f0*/  VIADD R61, R64, 0x8 ;  /* 0x00000008403d7836 */ /* 0x000fc60000000000 */
[-C--:B------:R-:W-:Y:S02]  /*19100*/  ISETP.GE.OR P1, PT, R64, R60.reuse, P0 ;  /* 0x0000003c4000720c */ /* 0x080fe40000726670 */
[----:B------:R-:W-:-:S11]  /*19110*/  ISETP.GE.OR P0, PT, R61, R60, P0 ;  /* 0x0000003c3d00720c */ /* 0x000fd60000706670 */
[----:B0-----:R0:W-:Y:S04]  /*19120*/  @!P1 ST.E desc[UR48][R56.64], R3 ;  /* 0x0000000338009985 */ /* 0x0011e8000c101930 */
[----:B-1----:R0:W-:Y:S01]  /*19130*/  @!P0 ST.E desc[UR48][R58.64], R120 ;  /* 0x000000783a008985 */ /* 0x0021e2000c101930 */
[----:B------:R-:W-:Y:S05]  /*19140*/  @P3 BRA `(.L_x_3920) ;  /* 0x0000000c00603947 */ /* 0x000fea0003800000 */
[----:B0-----:R-:W0:Y:S01]  /*19150*/  S2R R3, SR_TID.X ;  /* 0x0000000000037919 */ /* 0x001e220000002100 */
[----:B------:R-:W1:Y:S01]  /*19160*/  @P4 LDC R65, c[0x0][0xbec] ;  /* 0x0002fb00ff414b82 */ /* 0x000e620000000800 */
[----:B------:R-:W-:-:S07]  /*19170*/  ULDC.64 UR4, c[0x0][0xaa0] ;  /* 0x0002a80000047ab9 */ /* 0x000fce0000000a00 */
[----:B------:R-:W2:Y:S01]  /*19180*/  @P4 LDC R67, c[0x0][0xbf0] ;  /* 0x0002fc00ff434b82 */ /* 0x000ea20000000800 */
[----:B0-----:R-:W-:-:S05]  /*19190*/  VIADD R3, R3, 0xffffff80 ;  /* 0xffffff8003037836 */ /* 0x001fca0000000000 */
[----:B------:R-:W-:-:S04]  /*191a0*/  SHF.R.S32.HI R4, RZ, 0x1f, R3 ;  /* 0x0000001fff047819 */ /* 0x000fc80000011403 */
[----:B------:R-:W-:-:S04]  /*191b0*/  LEA.HI R4, R4, R3, RZ, 0x3 ;  /* 0x0000000304047211 */ /* 0x000fc800078f18ff */
[----:B------:R-:W-:Y:S02]  /*191c0*/  LOP3.LUT R6, R4, 0xfffffff8, RZ, 0xc0, !PT ;  /* 0xfffffff804067812 */ /* 0x000fe400078ec0ff */
[----:B------:R-:W-:Y:S02]  /*191d0*/  SHF.R.S32.HI R64, RZ, 0x3, R4 ;  /* 0x00000003ff407819 */ /* 0x000fe40000011404 */
[----:B------:R-:W-:-:S05]  /*191e0*/  IADD3 R61, R3, -R6, RZ ;  /* 0x80000006033d7210 */ /* 0x000fca0007ffe0ff */
[----:B------:R-:W-:-:S04]  /*191f0*/  IMAD.SHL.U32 R3, R61, 0x8, RZ ;  /* 0x000000083d037824 */ /* 0x000fc800078e00ff */
[----:B------:R-:W-:-:S04]  /*19200*/  IMAD R5, R64, 0x40, R3 ;  /* 0x0000004040057824 */ /* 0x000fc800078e0203 */
[----:B------:R-:W-:-:S03]  /*19210*/  IMAD.WIDE R116, R5, 0x2, R116 ;  /* 0x0000000205747825 */ /* 0x000fc600078e0274 */
[C---:B------:R-:W-:Y:S02]  /*19220*/  IADD3 R9, P3, R116.reuse, 0x1000, RZ ;  /* 0x0000100074097810 */ /* 0x040fe40007f7e0ff */
[C---:B------:R-:W-:Y:S02]  /*19230*/  IADD3 R13, P2, R116.reuse, 0x2000, RZ ;  /* 0x00002000740d7810 */ /* 0x040fe40007f5e0ff */
[C---:B------:R-:W-:Y:S02]  /*19240*/  IADD3 R25, P6, R116.reuse, 0x3000, RZ ;  /* 0x0000300074197810 */ /* 0x040fe40007fde0ff */
[----:B------:R-:W-:Y:S01]  /*19250*/  IADD3 R29, P5, R116, 0x4000, RZ ;  /* 0x00004000741d7810 */ /* 0x000fe20007fbe0ff */
[----:B------:R-:W-:Y:S01]  /*19260*/  IMAD R21, R62, UR4, RZ ;  /* 0x000000043e157c24 */ /* 0x000fe2000f8e02ff */
[----:B------:R-:W-:Y:S02]  /*19270*/  IADD3 R33, P1, R116, 0x5000, RZ ;  /* 0x0000500074217810 */ /* 0x000fe40007f3e0ff */
[----:B------:R-:W-:-:S02]  /*19280*/  LOP3.LUT R8, R9, 0x380, RZ, 0xc0, !PT ;  /* 0x0000038009087812 */ /* 0x000fc400078ec0ff */
[----:B------:R-:W-:Y:S02]  /*19290*/  LOP3.LUT R12, R13, 0x380, RZ, 0xc0, !PT ;  /* 0x000003800d0c7812 */ /* 0x000fe400078ec0ff */
[----:B------:R-:W-:Y:S02]  /*192a0*/  LOP3.LUT R24, R25, 0x380, RZ, 0xc0, !PT ;  /* 0x0000038019187812 */ /* 0x000fe400078ec0ff */
[----:B------:R-:W-:Y:S01]  /*192b0*/  LOP3.LUT R28, R29, 0x380, RZ, 0xc0, !PT ;  /* 0x000003801d1c7812 */ /* 0x000fe200078ec0ff */
[C---:B------:R-:W-:Y:S01]  /*192c0*/  IMAD R63, R0.reuse, UR5, R21 ;  /* 0x00000005003f7c24 */ /* 0x040fe2000f8e0215 */
[----:B------:R-:W-:Y:S01]  /*192d0*/  LOP3.LUT R32, R33, 0x380, RZ, 0xc0, !PT ;  /* 0x0000038021207812 */ /* 0x000fe200078ec0ff */
[----:B------:R-:W-:Y:S01]  /*192e0*/  IMAD.WIDE.U32 R20, R0, UR4, RZ ;  /* 0x0000000400147c25 */ /* 0x000fe2000f8e00ff */
[----:B------:R-:W-:Y:S01]  /*192f0*/  SHF.R.U64 R8, R8, 0x3, RZ ;  /* 0x0000000308087819 */ /* 0x000fe200000012ff */
[----:B------:R-:W-:Y:S01]  /*19300*/  ULDC.64 UR4, c[0x0][0xae8] ;  /* 0x0002ba0000047ab9 */ /* 0x000fe20000000a00 */
[----:B------:R-:W-:Y:S01]  /*19310*/  SHF.R.U64 R12, R12, 0x3, RZ ;  /* 0x000000030c0c7819 */ /* 0x000fe200000012ff */
[----:B------:R-:W-:Y:S01]  /*19320*/  IMAD R61, R61, 0x20, R64 ;  /* 0x000000203d3d7824 */ /* 0x000fe200078e0240 */
[----:B------:R-:W-:-:S02]  /*19330*/  SHF.R.U64 R24, R24, 0x3, RZ ;  /* 0x0000000318187819 */ /* 0x000fc400000012ff */
        /* <DEDUP_REMOVED lines=11> */
[----:B------:R-:W-:-:S02]  /*193f0*/  LEA R62, R131, R61, 0x7 ;  /* 0x0000003d833e7211 */ /* 0x000fc400078e38ff */
[----:B------:R-:W-:Y:S01]  /*19400*/  LOP3.LUT R32, R32, R33, RZ, 0x3c, !PT ;  /* 0x0000002120207212 */ /* 0x000fe200078e3cff */
[----:B------:R-:W-:Y:S01]  /*19410*/  IMAD.X R33, RZ, RZ, R117, P1 ;  /* 0x000000ffff217224 */ /* 0x000fe200008e0675 */
[----:B------:R-:W-:Y:S01]  /*19420*/  IADD3 R37, P0, R116, 0x6000, RZ ;  /* 0x0000600074257810 */ /* 0x000fe20007f1e0ff */
[----:B------:R-:W-:Y:S01]  /*19430*/  IMAD.WIDE.U32 R20, R196, UR4, R20 ;  /* 0x00000004c4147c25 */ /* 0x000fe2000f8e0014 */
[C---:B------:R-:W-:Y:S01]  /*19440*/  IADD3 R41, P3, R116.reuse, 0x7000, RZ ;  /* 0x0000700074297810 */ /* 0x040fe20007f7e0ff */
[----:B------:R-:W5:Y:S01]  /*19450*/  LD.E.128 R8, desc[UR48][R8.64] ;  /* 0x0000003008087980 */ /* 0x000f62000c101d00 */
[C---:B------:R-:W-:Y:S02]  /*19460*/  IADD3 R45, P2, R116.reuse, 0x8000, RZ ;  /* 0x00008000742d7810 */ /* 0x040fe40007f5e0ff */
[C---:B------:R-:W-:Y:S01]  /*19470*/  IADD3 R49, P6, R116.reuse, 0x9000, RZ ;  /* 0x0000900074317810 */ /* 0x040fe20007fde0ff */
[----:B------:R-:W5:Y:S01]  /*19480*/  LD.E.128 R12, desc[UR48][R12.64] ;  /* 0x000000300c0c7980 */ /* 0x000f62000c101d00 */
[----:B------:R-:W-:-:S02]  /*19490*/  IADD3 R53, P5, R116, 0xa000, RZ ;  /* 0x0000a00074357810 */ /* 0x000fc40007fbe0ff */
[----:B------:R-:W-:Y:S01]  /*194a0*/  IADD3 R7, P1, R116, 0xb000, RZ ;  /* 0x0000b00074077810 */ /* 0x000fe20007f3e0ff */
[----:B-1----:R-:W-:Y:S01]  /*194b0*/  @P4 IMAD.HI.U32 R0, R62, R65, RZ ;  /* 0x000000413e004227 */ /* 0x002fe200078e00ff */
[----:B------:R-:W-:Y:S01]  /*194c0*/  SHF.R.S32.HI R63, RZ, 0x1f, R226 ;  /* 0x0000001fff3f7819 */ /* 0x000fe200000114e2 */
        /* <DEDUP_REMOVED lines=9> */
[----:B------:R-:W-:Y:S01]  /*19560*/  IMAD.X R57, RZ, RZ, R117, P1 ;  /* 0x000000ffff397224 */ /* 0x000fe200008e0675 */
[----:B------:R-:W-:Y:S01]  /*19570*/  LOP3.LUT R52, R53, 0x380, RZ, 0xc0, !PT ;  /* 0x0000038035347812 */ /* 0x000fe200078ec0ff */
[----:B------:R-:W5:Y:S01]  /*19580*/  LD.E.128 R28, desc[UR48][R28.64] ;  /* 0x000000301c1c7980 */ /* 0x000f62000c101d00 */
[----:B------:R-:W-:Y:S01]  /*19590*/  LOP3.LUT R6, R7, 0x380, RZ, 0xc0, !PT ;  /* 0x0000038007067812 */ /* 0x000fe200078ec0ff */
[----:B------:R-:W-:Y:S01]  /*195a0*/  IMAD R63, R63, UR4, RZ ;  /* 0x000000043f3f7c24 */ /* 0x000fe2000f8e02ff */
[----:B------:R-:W-:Y:S01]  /*195b0*/  SHF.R.U64 R36, R36, 0x3, RZ ;  /* 0x0000000324247819 */ /* 0x000fe200000012ff */
[----:B------:R-:W5:Y:S01]  /*195c0*/  LD.E.128 R32, desc[UR48][R32.64] ;  /* 0x0000003020207980 */ /* 0x000f62000c101d00 */
[----:B------:R-:W-:-:S02]  /*195d0*/  SHF.R.U64 R40, R40, 0x3, RZ ;  /* 0x0000000328287819 */ /* 0x000fc400000012ff */
[----:B------:R-:W-:Y:S02]  /*195e0*/  SHF.R.U64 R44, R44, 0x3, RZ ;  /* 0x000000032c2c7819 */ /* 0x000fe400000012ff */
[----:B------:R-:W-:Y:S02]  /*195f0*/  SHF.R.U64 R48, R48, 0x3, RZ ;  /* 0x0000000330307819 */ /* 0x000fe400000012ff */
[----:B------:R-:W-:Y:S02]  /*19600*/  SHF.R.U64 R52, R52, 0x3, RZ ;  /* 0x0000000334347819 */ /* 0x000fe400000012ff */
[----:B------:R-:W-:Y:S02]  /*19610*/  SHF.R.U64 R5, R5, 0x3, RZ ;  /* 0x0000000305057819 */ /* 0x000fe400000012ff */
[----:B--2---:R-:W-:Y:S02]  /*19620*/  @P4 SHF.R.U32.HI R61, RZ, R67, R0 ;  /* 0x00000043ff3d4219 */ /* 0x004fe40000011600 */
[----:B------:R-:W-:Y:S01]  /*19630*/  SHF.R.U64 R6, R6, 0x3, RZ ;  /* 0x0000000306067819 */ /* 0x000fe200000012ff */
        /* <DEDUP_REMOVED lines=15> */
[----:B------:R-:W-:Y:S01]  /*19730*/  LOP3.LUT R56, R6, R7, RZ, 0x3c, !PT ;  /* 0x0000000706387212 */ /* 0x000fe200078e3cff */
[----:B------:R-:W-:Y:S01]  /*19740*/  IMAD.MOV.U32 R5, RZ, RZ, R117 ;  /* 0x000000ffff057224 */ /* 0x000fe200078e0075 */
[----:B------:R-:W5:Y:S01]  /*19750*/  LD.E.128 R36, desc[UR48][R36.64] ;  /* 0x0000003024247980 */ /* 0x000f62000c101d00 */
[----:B------:R-:W-:-:S02]  /*19760*/  IMAD.MOV R65, RZ, RZ, -R61 ;  /* 0x000000ffff417224 */ /* 0x000fc400078e0a3d */
[----:B------:R-:W-:Y:S01]  /*19770*/  IMAD.IADD R21, R21, 0x1, R63 ;  /* 0x0000000115157824 */ /* 0x000fe200078e023f */
[----:B------:R-:W5:Y:S01]  /*19780*/  LD.E.128 R40, desc[UR48][R40.64] ;  /* 0x0000003028287980 */ /* 0x000f62000c101d00 */
[----:B------:R-:W-:Y:S02]  /*19790*/  IMAD R0, R0, UR4, RZ ;  /* 0x0000000400007c24 */ /* 0x000fe4000f8e02ff */
[----:B------:R-:W-:Y:S01]  /*197a0*/  IMAD R63, R122, R65, R62 ;  /* 0x000000417a3f7224 */ /* 0x000fe200078e023e */
[----:B------:R-:W5:Y:S01]  /*197b0*/  LD.E.128 R4, desc[UR48][R4.64] ;  /* 0x0000003004047980 */ /* 0x000f62000c101d00 */
[----:B------:R-:W-:-:S03]  /*197c0*/  IMAD.WIDE.U32 R20, R61, UR4, R20 ;  /* 0x000000043d147c25 */ /* 0x000fc6000f8e0014 */
[----:B------:R-:W5:Y:S01]  /*197d0*/  LD.E.128 R44, desc[UR48][R44.64] ;  /* 0x000000302c2c7980 */ /* 0x000f62000c101d00 */
[----:B------:R-:W-:-:S03]  /*197e0*/  IMAD R61, R61, UR5, R0 ;  /* 0x000000053d3d7c24 */ /* 0x000fc6000f8e0200 */
[----:B------:R-:W5:Y:S01]  /*197f0*/  LD.E.128 R48, desc[UR48][R48.64] ;  /* 0x0000003030307980 */ /* 0x000f62000c101d00 */
[----:B------:R-:W-:Y:S01]  /*19800*/  SHF.R.S32.HI R0, RZ, 0x1f, R63 ;  /* 0x0000001fff007819 */ /* 0x000fe2000001143f */
[----:B------:R-:W-:Y:S01]  /*19810*/  IMAD R67, R131, 0x80, R64 ;  /* 0x0000008083437824 */ /* 0x000fe200078e0240 */
[----:B------:R-:W-:Y:S01]  /*19820*/  ULDC.64 UR4, c[0x0][0xad8] ;  /* 0x0002b60000047ab9 */ /* 0x000fe20000000a00 */
        /* <DEDUP_REMOVED lines=10> */
[----:B------:R-:W-:Y:S02]  /*198d0*/  VIADD R61, R67, 0x20 ;  /* 0x00000020433d7836 */ /* 0x000fe40000000000 */
[C---:B------:R-:W-:Y:S02]  /*198e0*/  IMAD R65, R63.reuse, UR5, R0 ;  /* 0x000000053f417c24 */ /* 0x040fe4000f8e0200 */
[----:B------:R-:W-:Y:S01]  /*198f0*/  IMAD.WIDE.U32 R20, R63, UR4, R20 ;  /* 0x000000043f147c25 */ /* 0x000fe2000f8e0014 */
[-C--:B------:R-:W-:Y:S01]  /*19900*/  ISETP.GE.AND P1, PT, R61, R60.reuse, PT ;  /* 0x0000003c3d00720c */ /* 0x080fe20003f26270 */
[----:B------:R-:W-:Y:S01]  /*19910*/  ULDC.64 UR4, c[0x0][0xa80] ;  /* 0x0002a00000047ab9 */ /* 0x000fe20000000a00 */
[----:B------:R-:W-:Y:S01]  /*19920*/  ISETP.GE.AND P2, PT, R67, R60, PT ;  /* 0x0000003c4300720c */ /* 0x000fe20003f46270 */
[----:B------:R-:W-:-:S02]  /*19930*/  VIADD R0, R2, 0x30820 ;  /* 0x0003082002007836 */ /* 0x000fc40000000000 */
[----:B------:R-:W-:Y:S01]  /*19940*/  VIADD R61, R67, 0x40 ;  /* 0x00000040433d7836 */ /* 0x000fe20000000000 */
[C---:B------:R-:W-:Y:S01]  /*19950*/  LEA R66, P3, R20.reuse, UR4, 0x1 ;  /* 0x0000000414427c11 */ /* 0x040fe2000f8608ff */
[----:B------:R-:W-:Y:S01]  /*19960*/  IMAD.IADD R21, R21, 0x1, R65 ;  /* 0x0000000115157824 */ /* 0x000fe200078e0241 */
[----:B------:R-:W-:Y:S02]  /*19970*/  PRMT R0, RZ, 0x654, R0 ;  /* 0x00000654ff007816 */ /* 0x000fe40000000000 */
[----:B------:R-:W-:Y:S02]  /*19980*/  ISETP.GE.AND P0, PT, R61, R60, PT ;  /* 0x0000003c3d00720c */ /* 0x000fe40003f06270 */
[----:B------:R-:W-:Y:S01]  /*19990*/  LEA.HI.X R61, R20, UR5, R21, 0x1, P3 ;  /* 0x00000005143d7c11 */ /* 0x000fe200098f0c15 */
[----:B0-----:R0:W1:Y:S01]  /*199a0*/  SHFL.IDX PT, R64, R66, RZ, 0x181f ;  /* 0x00181fff42407589 */ /* 0x00106200000e0000 */
[----:B------:R2:W-:Y:S01]  /*199b0*/  SYNCS.ARRIVE.TRANS64.RED.A1T0 RZ, [R0+URZ], RZ ;  /* 0x000000ff00ff79a7 */ /* 0x0005e2000810043f */
[----:B------:R-:W-:Y:S01]  /*199c0*/  BSSY B1, `(.L_x_3921) ;  /* 0x0000015000017945 */ /* 0x000fe20003800000 */
[----:B------:R-:W-:-:S02]  /*199d0*/  VIADD R69, R3, 0x80 ;  /* 0x0000008003457836 */ /* 0x000fc40000000000 */
[----:B------:R-:W-:Y:S01]  /*199e0*/  VIADD R71, R3, 0x40 ;  /* 0x0000004003477836 */ /* 0x000fe20000000000 */
[----:B--2---:R0:W2:Y:S01]  /*199f0*/  SHFL.IDX PT, R0, R61, RZ, 0x181f ;  /* 0x00181fff3d007589 */ /* 0x0040a200000e0000 */
[----:B------:R-:W-:Y:S05]  /*19a00*/  @P2 BRA `(.L_x_3922) ;  /* 0x0000000000402947 */ /* 0x000fea0003800000 */
[----:B------:R-:W-:Y:S01]  /*19a10*/  ULDC UR4, c[0x0][0xac8] ;  /* 0x0002b20000047ab9 */ /* 0x000fe20000000800 */
[----:B------:R-:W-:Y:S02]  /*19a20*/  SHF.R.S32.HI R21, RZ, 0x1f, R3 ;  /* 0x0000001fff157819 */ /* 0x000fe40000011403 */
[----:B------:R-:W-:Y:S02]  /*19a30*/  ISETP.GE.AND P4, PT, R3, UR4, PT ;  /* 0x0000000403007c0c */ /* 0x000fe4000bf86270 */
[----:B------:R-:W-:Y:S02]  /*19a40*/  ISETP.GE.AND P3, PT, R71, UR4, PT ;  /* 0x0000000447007c0c */ /* 0x000fe4000bf66270 */
[----:B------:R-:W-:Y:S02]  /*19a50*/  ISETP.GE.AND P2, PT, R69, UR4, PT ;  /* 0x0000000445007c0c */ /* 0x000fe4000bf46270 */
[----:B------:R-:W-:Y:S02]  /*19a60*/  SHF.R.S32.HI R63, RZ, 0x1f, R71 ;  /* 0x0000001fff3f7819 */ /* 0x000fe40000011447 */
[----:B------:R-:W-:-:S05]  /*19a70*/  SHF.R.S32.HI R65, RZ, 0x1f, R69 ;  /* 0x0000001fff417819 */ /* 0x000fca0000011445 */
        /* <DEDUP_REMOVED lines=9> */
.L_x_3922:
[----:B------:R-:W-:Y:S05]  /*19b10*/  BSYNC B1 ;  /* 0x0000000000017941 */ /* 0x000fea0003800000 */
.L_x_3921:
[----:B--2---:R2:W4:Y:S01]  /*19b20*/  SHFL.IDX PT, R0, R61, 0x1, 0x181f ;  /* 0x00381f003d007f89 */ /* 0x00452200000e0000 */
[----:B------:R-:W-:Y:S01]  /*19b30*/  BSSY B1, `(.L_x_3923) ;  /* 0x0000013000017945 */ /* 0x000fe20003800000 */
[----:B---3-5:R-:W-:Y:S02]  /*19b40*/  SHF.R.S32.HI R30, RZ, 0x1f, R3 ;  /* 0x0000001fff1e7819 */ /* 0x028fe40000011403 */
[----:B------:R2:W3:Y:S01]  /*19b50*/  SHFL.IDX PT, R20, R66, 0x1, 0x181f ;  /* 0x00381f0042147f89 */ /* 0x0004e200000e0000 */
[----:B------:R-:W-:Y:S02]  /*19b60*/  SHF.R.S32.HI R28, RZ, 0x1f, R71 ;  /* 0x0000001fff1c7819 */ /* 0x000fe40000011447 */
[----:B------:R-:W-:Y:S01]  /*19b70*/  SHF.R.S32.HI R29, RZ, 0x1f, R69 ;  /* 0x0000001fff1d7819 */ /* 0x000fe20000011445 */
[----:B------:R-:W-:Y:S06]  /*19b80*/  @P1 BRA `(.L_x_3924) ;  /* 0x0000000000341947 */ /* 0x000fec0003800000 */
[----:B------:R-:W-:Y:S02]  /*19b90*/  ULDC UR4, c[0x0][0xac8] ;  /* 0x0002b20000047ab9 */ /* 0x000fe40000000800 */
[----:B------:R-:W-:Y:S02]  /*19ba0*/  ISETP.GE.AND P4, PT, R3, UR4, PT ;  /* 0x0000000403007c0c */ /* 0x000fe4000bf86270 */
[----:B------:R-:W-:Y:S02]  /*19bb0*/  ISETP.GE.AND P5, PT, R71, UR4, PT ;  /* 0x0000000447007c0c */ /* 0x000fe4000bfa6270 */
[----:B------:R-:W-:-:S09]  /*19bc0*/  ISETP.GE.AND P6, PT, R69, UR4, PT ;  /* 0x0000000445007c0c */ /* 0x000fd2000bfc6270 */
[-C--:B---3--:R-:W-:Y:S02]  /*19bd0*/  @!P4 LEA R4, P1, R3, R20.reuse, 0x1 ;  /* 0x000000140304c211 */ /* 0x088fe400078208ff */
        /* <DEDUP_REMOVED lines=8> */
.L_x_3924:
[----:B------:R-:W-:Y:S05]  /*19c60*/  BSYNC B1 ;  /* 0x0000000000017941 */ /* 0x000fea0003800000 */
.L_x_3923:
[----:B----4-:R4:W0:Y:S01]  /*19c70*/  SHFL.IDX PT, R0, R61, 0x2, 0x181f ;  /* 0x00581f003d007f89 */ /* 0x01082200000e0000 */
[----:B------:R-:W-:Y:S03]  /*19c80*/  BSSY B1, `(.L_x_3925) ;  /* 0x0000010000017945 */ /* 0x000fe60003800000 */
[----:B---3--:R4:W3:Y:S01]  /*19c90*/  SHFL.IDX PT, R8, R66, 0x2, 0x181f ;  /* 0x00581f0042087f89 */ /* 0x0088e200000e0000 */
        /* <DEDUP_REMOVED lines=10> */
[----:B------:R-:W-:Y:S01]  /*19d40*/  @!P5 LEA.HI.X R9, R69, R0, R29, 0x1, P2 ;  /* 0x000000004509d211 */ /* 0x000fe200010f0c1d */
[----:B------:R0:W-:Y:S04]  /*19d50*/  @!P3 ST.E.128 desc[UR48][R4.64], R12 ;  /* 0x0000000c0400b985 */ /* 0x0001e8000c101d30 */
[----:B------:R0:W-:Y:S04]  /*19d60*/  @!P4 ST.E.128 desc[UR48][R6.64], R36 ;  /* 0x000000240600c985 */ /* 0x0001e8000c101d30 */
[----:B------:R0:W-:Y:S02]  /*19d70*/  @!P5 ST.E.128 desc[UR48][R8.64], R52 ;  /* 0x000000340800d985 */ /* 0x0001e4000c101d30 */
.L_x_3926:
[----:B------:R-:W-:Y:S05]  /*19d80*/  BSYNC B1 ;  /* 0x0000000000017941 */ /* 0x000fea0003800000 */
.L_x_3925:
[----:B0-----:R-:W-:Y:S01]  /*19d90*/  VIADD R5, R67, 0x60 ;  /* 0x0000006043057836 */ /* 0x001fe20000000000 */
[----:B------:R0:W0:Y:S04]  /*19da0*/  SHFL.IDX PT, R0, R61, 0x3, 0x181f ;  /* 0x00781f003d007f89 */ /* 0x00002800000e0000 */
[----:B------:R-:W-:Y:S01]  /*19db0*/  ISETP.GE.AND P0, PT, R5, R60, PT ;  /* 0x0000003c0500720c */ /* 0x000fe20003f06270 */
[----:B--2-4-:R-:W2:-:S12]  /*19dc0*/  SHFL.IDX PT, R66, R66, 0x3, 0x181f ;  /* 0x00781f0042427f89 */ /* 0x014e9800000e0000 */
[----:B------:R-:W-:Y:S05]  /*19dd0*/  @P0 BRA `(.L_x_3927) ;  /* 0x0000002000340947 */ /* 0x000fea0003800000 */
[----:B------:R-:W-:Y:S02]  /*19de0*/  ULDC UR4, c[0x0][0xac8] ;  /* 0x0002b20000047ab9 */ /* 0x000fe40000000800 */
[----:B------:R-:W-:Y:S02]  /*19df0*/  ISETP.GE.AND P2, PT, R3, UR4, PT ;  /* 0x0000000403007c0c */ /* 0x000fe4000bf46270 */
[----:B------:R-:W-:-:S11]  /*19e00*/  ISETP.GE.AND P3, PT, R71, UR4, PT ;  /* 0x0000000447007c0c */ /* 0x000fd6000bf66270 */
[-C--:B--2---:R-:W-:Y:S02]  /*19e10*/  @!P2 LEA R4, P0, R3, R66.reuse, 0x1 ;  /* 0x000000420304a211 */ /* 0x084fe400078008ff */
[----:B------:R-:W-:Y:S02]  /*19e20*/  @!P3 LEA R6, P1, R71, R66, 0x1 ;  /* 0x000000424706b211 */ /* 0x000fe400078208ff */
[-C--:B0-----:R-:W-:Y:S02]  /*19e30*/  @!P2 LEA.HI.X R5, R3, R0.reuse, R30, 0x1, P0 ;  /* 0x000000000305a211 */ /* 0x081fe400000f0c1e */
        /* <DEDUP_REMOVED lines=9> */
.L_x_3920:
[----:B0-----:R-:W0:Y:S01]  /*19ed0*/  @P4 LDC R58, c[0x0][0xbec] ;  /* 0x0002fb00ff3a4b82 */ /* 0x001e220000000800 */
[----:B------:R-:W-:Y:S01]  /*19ee0*/  ULDC.64 UR4, c[0x0][0xb08] ;  /* 0x0002c20000047ab9 */ /* 0x000fe20000000a00 */
[----:B------:R1:W5:Y:S01]  /*19ef0*/  LDL R165, [R1+0x48] ;  /* 0x0000480001a57983 */ /* 0x0003620000100800 */
[----:B------:R-:W-:Y:S01]  /*19f00*/  IMAD R3, R62, UR4, RZ ;  /* 0x000000043e037c24 */ /* 0x000fe2000f8e02ff */
[----:B------:R-:W-:Y:S01]  /*19f10*/  ULDC.64 UR6, c[0x0][0xb30] ;  /* 0x0002cc0000067ab9 */ /* 0x000fe20000000a00 */
[C---:B------:R-:W-:Y:S01]  /*19f20*/  IMAD.WIDE.U32 R56, R0.reuse, UR4, RZ ;  /* 0x0000000400387c25 */ /* 0x040fe2000f8e00ff */
[----:B------:R1:W5:Y:S02]  /*19f30*/  LDL R164, [R1+0x108] ;  /* 0x0001080001a47983 */ /* 0x0003640000100800 */
[----:B------:R-:W2:Y:S01]  /*19f40*/  @P4 LDC R65, c[0x0][0xbf0] ;  /* 0x0002fc00ff414b82 */ /* 0x000ea20000000800 */
[----:B------:R-:W-:Y:S01]  /*19f50*/  IMAD R3, R0, UR5, R3 ;  /* 0x0000000500037c24 */ /* 0x000fe2000f8e0203 */
[----:B------:R-:W-:Y:S01]  /*19f60*/  ULDC.64 UR4, c[0x0][0xb38] ;  /* 0x0002ce0000047ab9 */ /* 0x000fe20000000a00 */
[----:B------:R1:W5:Y:S02]  /*19f70*/  LDL R163, [R1+0xa4] ;  /* 0x0000a40001a37983 */ /* 0x0003640000100800 */
[----:B------:R-:W-:Y:S01]  /*19f80*/  IMAD.IADD R57, R57, 0x1, R3 ;  /* 0x0000000139397824 */ /* 0x000fe200078e0203 */
[----:B------:R-:W-:Y:S01]  /*19f90*/  SHF.R.S32.HI R3, RZ, 0x1f, R226 ;  /* 0x0000001fff037819 */ /* 0x000fe200000114e2 */
[----:B------:R1:W5:Y:S01]  /*19fa0*/  LDL R162, [R1+0x104] ;  /* 0x0001040001a27983 */ /* 0x0003620000100800 */
[----:B------:R-:W-:-:S03]  /*19fb0*/  IMAD.WIDE.U32 R56, R196, UR4, R56 ;  /* 0x00000004c4387c25 */ /* 0x000fc6000f8e0038 */
[----:B------:R1:W5:Y:S01]  /*19fc0*/  LDL R161, [R1+0xa0] ;  /* 0x0000a00001a17983 */ /* 0x0003620000100800 */
[----:B------:R-:W-:Y:S01]  /*19fd0*/  IMAD R57, R196, UR5, R57 ;  /* 0x00000005c4397c24 */ /* 0x000fe2000f8e0239 */
[----:B------:R-:W-:Y:S02]  /*19fe0*/  ULDC.64 UR4, c[0x0][0xb40] ;  /* 0x0002d00000047ab9 */ /* 0x000fe40000000a00 */
[----:B------:R1:W5:Y:S01]  /*19ff0*/  LDL R160, [R1+0x100] ;  /* 0x0001000001a07983 */ /* 0x0003620000100800 */
[----:B------:R-:W-:Y:S02]  /*1a000*/  IMAD R3, R3, UR4, RZ ;  /* 0x0000000403037c24 */ /* 0x000fe4000f8e02ff */
[----:B0-----:R-:W-:Y:S01]  /*1a010*/  @P4 IMAD.HI.U32 R58, R63, R58, RZ ;  /* 0x0000003a3f3a4227 */ /* 0x001fe200078e00ff */
[----:B------:R1:W5:Y:S03]  /*1a020*/  LDL R159, [R1+0x9c] ;  /* 0x00009c00019f7983 */ /* 0x0003660000100800 */
[C---:B------:R-:W-:Y:S01]  /*1a030*/  IMAD R59, R226.reuse, UR5, R3 ;  /* 0x00000005e23b7c24 */ /* 0x040fe2000f8e0203 */
[----:B------:R1:W5:Y:S01]  /*1a040*/  LDL R158, [R1+0xfc] ;  /* 0x0000fc00019e7983 */ /* 0x0003620000100800 */
[----:B------:R-:W-:Y:S01]  /*1a050*/  IMAD.WIDE.U32 R56, R226, UR4, R56 ;  /* 0x00000004e2387c25 */ /* 0x000fe2000f8e0038 */
[----:B------:R-:W-:-:S02]  /*1a060*/  ULDC.64 UR4, c[0x0][0xb48] ;  /* 0x0002d20000047ab9 */ /* 0x000fc40000000a00 */
[----:B------:R1:W5:Y:S01]  /*1a070*/  LDL R157, [R1+0x98] ;  /* 0x00009800019d7983 */ /* 0x0003620000100800 */
[----:B------:R-:W-:Y:S01]  /*1a080*/  IMAD.MOV.U32 R3, RZ, RZ, R63 ;  /* 0x000000ffff037224 */ /* 0x000fe200078e003f */
[----:B--2---:R-:W-:Y:S01]  /*1a090*/  @P4 SHF.R.U32.HI R3, RZ, R65, R58 ;  /* 0x00000041ff034219 */ /* 0x004fe2000001163a */
[----:B------:R-:W-:Y:S01]  /*1a0a0*/  IMAD.IADD R57, R57, 0x1, R59 ;  /* 0x0000000139397824 */ /* 0x000fe200078e023b */
[----:B------:R1:W5:Y:S02]  /*1a0b0*/  LDL R156, [R1+0xf8] ;  /* 0x0000f800019c7983 */ /* 0x0003640000100800 */
[--C-:B------:R-:W-:Y:S01]  /*1a0c0*/  SHF.R.S32.HI R0, RZ, 0x1f, R3.reuse ;  /* 0x0000001fff007819 */ /* 0x100fe20000011403 */
[----:B------:R-:W-:Y:S01]  /*1a0d0*/  IMAD.MOV R59, RZ, RZ, -R3 ;  /* 0x000000ffff3b7224 */ /* 0x000fe200078e0a03 */
[----:B------:R1:W5:Y:S01]  /*1a0e0*/  LDL R155, [R1+0x94] ;  /* 0x00009400019b7983 */ /* 0x0003620000100800 */
[----:B------:R-:W-:-:S03]  /*1a0f0*/  IMAD.WIDE.U32 R56, R130, UR4, R56 ;  /* 0x0000000482387c25 */ /* 0x000fc6000f8e0038 */
[----:B------:R1:W5:Y:S01]  /*1a100*/  LDL R154, [R1+0xf4] ;  /* 0x0000f400019a7983 */ /* 0x0003620000100800 */
[----:B------:R-:W-:Y:S02]  /*1a110*/  IMAD R59, R122, R59, R63 ;  /* 0x0000003b7a3b7224 */ /* 0x000fe400078e023f */
[----:B------:R-:W-:Y:S01]  /*1a120*/  IMAD R57, R130, UR5, R57 ;  /* 0x0000000582397c24 */ /* 0x000fe2000f8e0239 */
[----:B------:R1:W5:Y:S01]  /*1a130*/  LDL R153, [R1+0x90] ;  /* 0x0000900001997983 */ /* 0x0003620000100800 */
[----:B------:R-:W-:Y:S01]  /*1a140*/  IMAD R0, R0, UR6, RZ ;  /* 0x0000000600007c24 */ /* 0x000fe2000f8e02ff */
        /* <DEDUP_REMOVED lines=35> */
[C---:B------:R-:W-:Y:S01]  /*1a380*/  IMAD R63, R3.reuse, UR7, R0 ;  /* 0x00000007033f7c24 */ /* 0x040fe2000f8e0200 */
[----:B------:R-:W-:Y:S01]  /*1a390*/  SHF.R.S32.HI R0, RZ, 0x1f, R59 ;  /* 0x0000001fff007819 */ /* 0x000fe2000001143b */
[----:B------:R-:W-:-:S04]  /*1a3a0*/  IMAD.WIDE.U32 R56, R3, UR6, R56 ;  /* 0x0000000603387c25 */ /* 0x000fc8000f8e0038 */
[----:B------:R-:W-:Y:S01]  /*1a3b0*/  IMAD R0, R0, UR4, RZ ;  /* 0x0000000400007c24 */ /* 0x000fe2000f8e02ff */
[----:B------:R-:W-:-:S03]  /*1a3c0*/  IADD3 R57, R57, R63, RZ ;  /* 0x0000003f39397210 */ /* 0x000fc60007ffe0ff */
[C---:B------:R-:W-:Y:S02]  /*1a3d0*/  IMAD R3, R59.reuse, UR5, R0 ;  /* 0x000000053b037c24 */ /* 0x040fe4000f8e0200 */
[----:B------:R-:W-:Y:S01]  /*1a3e0*/  IMAD.WIDE.U32 R56, R59, UR4, R56 ;  /* 0x000000043b387c25 */ /* 0x000fe2000f8e0038 */
[----:B------:R-:W-:Y:S01]  /*1a3f0*/  ISETP.GE.AND P0, PT, R64, R60, PT ;  /* 0x0000003c4000720c */ /* 0x000fe20003f06270 */
[----:B------:R-:W-:Y:S02]  /*1a400*/  ULDC.64 UR4, c[0x0][0xb00] ;  /* 0x0002c00000047ab9 */ /* 0x000fe40000000a00 */
[----:B------:R-:W-:Y:S01]  /*1a410*/  IMAD.IADD R3, R57, 0x1, R3 ;  /* 0x0000000139037824 */ /* 0x000fe200078e0203 */
[----:B------:R-:W-:Y:S01]  /*1a420*/  LEA R0, P1, R56, UR4, 0x2 ;  /* 0x0000000438007c11 */ /* 0x000fe2000f8210ff */
[----:B------:R-:W-:-:S03]  /*1a430*/  VIADD R58, R2, 0x30820 ;  /* 0x00030820023a7836 */ /* 0x000fc60000000000 */
[----:B------:R-:W-:Y:S02]  /*1a440*/  LEA.HI.X R3, R56, UR5, R3, 0x2, P1 ;  /* 0x0000000538037c11 */ /* 0x000fe400088f1403 */
[----:B------:R-:W-:Y:S01]  /*1a450*/  PRMT R58, RZ, 0x654, R58 ;  /* 0x00000654ff3a7816 */ /* 0x000fe2000000003a */
[----:B------:R1:W0:Y:S01]  /*1a460*/  SHFL.IDX PT, R56, R0, RZ, 0x1c1f ;  /* 0x001c1fff00387589 */ /* 0x00022200000e0000 */
[----:B------:R-:W-:Y:S02]  /*1a470*/  BSSY B1, `(.L_x_3928) ;  /* 0x0000064000017945 */ /* 0x000fe40003800000 */
[----:B------:R1:W-:Y:S01]  /*1a480*/  SYNCS.ARRIVE.TRANS64.RED.A1T0 RZ, [R58+URZ], RZ ;  /* 0x000000ff3aff79a7 */ /* 0x0003e2000810043f */
[----:B------:R1:W2:Y:S01]  /*1a490*/  SHFL.IDX PT, R57, R3, RZ, 0x1c1f ;  /* 0x001c1fff03397589 */ /* 0x0002a200000e0000 */
[----:B------:R-:W-:Y:S05]  /*1a4a0*/  @P0 BRA `(.L_x_3929) ;  /* 0x0000000400800947 */ /* 0x000fea0003800000 */
[----:B------:R-:W-:Y:S02]  /*1a4b0*/  ULDC UR4, c[0x0][0xac8] ;  /* 0x0002b20000047ab9 */ /* 0x000fe40000000800 */
[----:B-----5:R-:W-:Y:S02]  /*1a4c0*/  ISETP.GE.AND P1, PT, R163, UR4, PT ;  /* 0x00000004a3007c0c */ /* 0x020fe4000bf26270 */
[----:B------:R-:W-:Y:S02]  /*1a4d0*/  ISETP.GE.AND P0, PT, R161, UR4, PT ;  /* 0x00000004a1007c0c */ /* 0x000fe4000bf06270 */
[----:B------:R-:W-:Y:S02]  /*1a4e0*/  ISETP.GE.AND P2, PT, R165, UR4, PT ;  /* 0x00000004a5007c0c */ /* 0x000fe4000bf46270 */
[----:B------:R-:W-:Y:S02]  /*1a4f0*/  ISETP.GE.AND P3, PT, R159, UR4, PT ;  /* 0x000000049f007c0c */ /* 0x000fe4000bf66270 */
[----:B------:R-:W-:-:S05]  /*1a500*/  ISETP.GE.AND P4, PT, R157, UR4, PT ;  /* 0x000000049d007c0c */ /* 0x000fca000bf86270 */
[-C--:B01----:R-:W-:Y:S02]  /*1a510*/  @!P1 LEA R58, P5, R163, R56.reuse, 0x2 ;  /* 0x00000038a33a9211 */ /* 0x083fe400078a10ff */
[----:B------:R-:W-:Y:S02]  /*1a520*/  @!P0 LEA R62, P6, R161, R56, 0x2 ;  /* 0x00000038a13e8211 */ /* 0x000fe400078c10ff */
[----:B--2---:R-:W-:Y:S01]  /*1a530*/  @!P2 IMAD.WIDE R64, R165, 0x4, R56 ;  /* 0x00000004a540a825 */ /* 0x004fe200078e0238 */
[-C--:B------:R-:W-:Y:S02]  /*1a540*/  @!P1 LEA.HI.X R59, R163, R57.reuse, R164, 0x2, P5 ;  /* 0x00000039a33b9211 */ /* 0x080fe400028f14a4 */
[----:B------:R-:W-:Y:S02]  /*1a550*/  @!P0 LEA.HI.X R63, R161, R57, R162, 0x2, P6 ;  /* 0x00000039a13f8211 */ /* 0x000fe400030f14a2 */
[----:B------:R-:W-:Y:S01]  /*1a560*/  ISETP.GE.AND P5, PT, R155, UR4, PT ;  /* 0x000000049b007c0c */ /* 0x000fe2000bfa6270 */
[----:B------:R0:W-:Y:S04]  /*1a570*/  @!P2 ST.E.64 desc[UR48][R64.64], R4 ;  /* 0x000000044000a985 */ /* 0x0001e8000c101b30 */
[----:B------:R1:W-:Y:S01]  /*1a580*/  @!P1 ST.E.64 desc[UR48][R58.64], R6 ;  /* 0x000000063a009985 */ /* 0x0003e2000c101b30 */
[----:B------:R-:W-:-:S03]  /*1a590*/  ISETP.GE.AND P1, PT, R151, UR4, PT ;  /* 0x0000000497007c0c */ /* 0x000fc6000bf26270 */
[----:B------:R2:W-:Y:S01]  /*1a5a0*/  @!P0 ST.E.64 desc[UR48][R62.64], R8 ;  /* 0x000000083e008985 */ /* 0x0005e2000c101b30 */
[----:B------:R-:W-:Y:S02]  /*1a5b0*/  ISETP.GE.AND P0, PT, R153, UR4, PT ;  /* 0x0000000499007c0c */ /* 0x000fe4000bf06270 */
        /* <DEDUP_REMOVED lines=9> */
[----:B------:R-:W-:-:S05]  /*1a650*/  @!P5 LEA.HI.X R9, R155, R57, R156, 0x2, P6 ;  /* 0x000000399b09d211 */ /* 0x000fca00030f149c */
[----:B------:R2:W-:Y:S01]  /*1a660*/  @!P5 ST.E.64 desc[UR48][R8.64], R14 ;  /* 0x0000000e0800d985 */ /* 0x0005e2000c101b30 */
        /* <DEDUP_REMOVED lines=17> */
[-C--:B------:R-:W-:Y:S02]  /*1a780*/  @!P4 LEA.HI.X R7, R145, R57.reuse, R146, 0x2, P0 ;  /* 0x000000399107c211 */ /* 0x080fe400000f1492 */
[----:B------:R-:W-:Y:S02]  /*1a790*/  ISETP.GE.AND P0, PT, R134, UR4, PT ;  /* 0x0000000486007c0c */ /* 0x000fe4000bf06270 */
[CC--:B--2---:R-:W-:Y:S01]  /*1a7a0*/  @!P5 LEA R8, P6, R143.reuse, R56.reuse, 0x2 ;  /* 0x000000388f08d211 */ /* 0x0c4fe200078c10ff */
[----:B------:R1:W-:Y:S01]  /*1a7b0*/  @!P4 ST.E.64 desc[UR48][R6.64], R36 ;  /* 0x000000240600c985 */ /* 0x0003e2000c101b30 */
[----:B------:R-:W-:Y:S02]  /*1a7c0*/  ISETP.GE.AND P4, PT, R130, UR4, PT ;  /* 0x0000000482007c0c */ /* 0x000fe4000bf86270 */
[----:B------:R-:W-:Y:S02]  /*1a7d0*/  @!P5 LEA.HI.X R9, R143, R57, R144, 0x2, P6 ;  /* 0x000000398f09d211 */ /* 0x000fe400030f1490 */
[----:B0-----:R-:W-:-:S03]  /*1a7e0*/  @!P2 LEA R4, P6, R141, R56, 0x2 ;  /* 0x000000388d04a211 */ /* 0x001fc600078c10ff */
[----:B------:R0:W-:Y:S01]  /*1a7f0*/  @!P5 ST.E.64 desc[UR48][R8.64], R40 ;  /* 0x000000280800d985 */ /* 0x0001e2000c101b30 */
[----:B------:R-:W-:Y:S02]  /*1a800*/  ISETP.GE.AND P5, PT, R132, UR4, PT ;  /* 0x0000000484007c0c */ /* 0x000fe4000bfa6270 */
        /* <DEDUP_REMOVED lines=26> */
[C---:B-1----:R-:W-:Y:S01]  /*1a9b0*/  @!P1 LEA R6, P6, R124.reuse, R56, 0x2 ;  /* 0x000000387c069211 */ /* 0x042fe200078c10ff */
[----:B------:R1:W-:Y:S03]  /*1a9c0*/  @!P0 ST.E.64 desc[UR48][R4.64], R80 ;  /* 0x0000005004008985 */ /* 0x0003e6000c101b30 */
[----:B------:R-:W-:-:S03]  /*1a9d0*/  @!P1 LEA.HI.X R7, R124, R57, R125, 0x2, P6 ;  /* 0x000000397c079211 */ /* 0x000fc600030f147d */
[CC--:B0-----:R-:W-:Y:S02]  /*1a9e0*/  @!P3 LEA R8, P6, R120.reuse, R56.reuse, 0x2 ;  /* 0x000000387808b211 */ /* 0x0c1fe400078c10ff */
[----:B------:R0:W-:Y:S02]  /*1a9f0*/  @!P1 ST.E.64 desc[UR48][R6.64], R84 ;  /* 0x0000005406009985 */ /* 0x0001e4000c101b30 */
[----:B------:R-:W-:Y:S02]  /*1aa00*/  @!P3 LEA.HI.X R9, R120, R57, R121, 0x2, P6 ;  /* 0x000000397809b211 */ /* 0x000fe400030f1479 */
[----:B-1----:R-:W-:-:S04]  /*1aa10*/  @!P4 LEA R4, P0, R122, R56, 0x2 ;  /* 0x000000387a04c211 */ /* 0x002fc800078010ff */
[-C--:B------:R-:W-:Y:S02]  /*1aa20*/  @!P4 LEA.HI.X R5, R122, R57.reuse, R123, 0x2, P0 ;  /* 0x000000397a05c211 */ /* 0x080fe400000f147b */
[-C--:B------:R-:W-:Y:S02]  /*1aa30*/  @!P5 LEA R10, P0, R66, R56.reuse, 0x2 ;  /* 0x00000038420ad211 */ /* 0x080fe400078010ff */
[----:B0-----:R-:W-:Y:S01]  /*1aa40*/  @!P2 LEA R6, P1, R116, R56, 0x2 ;  /* 0x000000387406a211 */ /* 0x001fe200078210ff */
[----:B------:R3:W-:Y:S01]  /*1aa50*/  @!P4 ST.E.64 desc[UR48][R4.64], R88 ;  /* 0x000000580400c985 */ /* 0x0007e2000c101b30 */
[-C--:B------:R-:W-:Y:S02]  /*1aa60*/  @!P5 LEA.HI.X R11, R66, R57.reuse, R67, 0x2, P0 ;  /* 0x00000039420bd211 */ /* 0x080fe400000f1443 */
[----:B------:R-:W-:Y:S01]  /*1aa70*/  @!P2 LEA.HI.X R7, R116, R57, R117, 0x2, P1 ;  /* 0x000000397407a211 */ /* 0x000fe200008f1475 */
[----:B------:R3:W-:Y:S04]  /*1aa80*/  @!P3 ST.E.64 desc[UR48][R8.64], R92 ;  /* 0x0000005c0800b985 */ /* 0x0007e8000c101b30 */
[----:B------:R3:W-:Y:S04]  /*1aa90*/  @!P2 ST.E.64 desc[UR48][R6.64], R96 ;  /* 0x000000600600a985 */ /* 0x0007e8000c101b30 */
[----:B------:R3:W-:Y:S02]  /*1aaa0*/  @!P5 ST.E.64 desc[UR48][R10.64], R100 ;  /* 0x000000640a00d985 */ /* 0x0007e4000c101b30 */
.L_x_3929:
[----:B------:R-:W-:Y:S05]  /*1aab0*/  BSYNC B1 ;  /* 0x0000000000017941 */ /* 0x000fea0003800000 */
.L_x_3928:
[----:B------:R-:W-:Y:S01]  /*1aac0*/  ISETP.GE.AND P0, PT, R61, R60, PT ;  /* 0x0000003c3d00720c */ /* 0x000fe20003f06270 */
[----:B---3--:R3:W4:Y:S04]  /*1aad0*/  SHFL.IDX PT, R5, R3, 0x1, 0x1c1f ;  /* 0x003c1f0003057f89 */ /* 0x00872800000e0000 */
[----:B------:R3:W0:Y:S08]  /*1aae0*/  SHFL.IDX PT, R4, R0, 0x1, 0x1c1f ;  /* 0x003c1f0000047f89 */ /* 0x00063000000e0000 */
[----:B---3--:R-:W-:Y:S05]  /*1aaf0*/  @P0 BRA `(.L_x_3927) ;  /* 0x0000001000ec0947 */ /* 0x008fea0003800000 */
[----:B------:R-:W-:Y:S02]  /*1ab00*/  ULDC UR4, c[0x0][0xac8] ;  /* 0x0002b20000047ab9 */ /* 0x000fe40000000800 */
[----:B-----5:R-:W-:Y:S02]  /*1ab10*/  ISETP.GE.AND P2, PT, R163, UR4, PT ;  /* 0x00000004a3007c0c */ /* 0x020fe4000bf46270 */
[----:B------:R-:W-:Y:S02]  /*1ab20*/  ISETP.GE.AND P1, PT, R165, UR4, PT ;  /* 0x00000004a5007c0c */ /* 0x000fe4000bf26270 */
[----:B------:R-:W-:Y:S02]  /*1ab30*/  ISETP.GE.AND P5, PT, R161, UR4, PT ;  /* 0x00000004a1007c0c */ /* 0x000fe4000bfa6270 */
[----:B------:R-:W-:Y:S02]  /*1ab40*/  ISETP.GE.AND P4, PT, R159, UR4, PT ;  /* 0x000000049f007c0c */ /* 0x000fe4000bf86270 */
[----:B------:R-:W-:-:S05]  /*1ab50*/  ISETP.GE.AND P3, PT, R157, UR4, PT ;  /* 0x000000049d007c0c */ /* 0x000fca000bf66270 */
[----:B0-----:R-:W-:Y:S02]  /*1ab60*/  @!P2 LEA R6, P0, R163, R4, 0x2 ;  /* 0x00000004a306a211 */ /* 0x001fe400078010ff */
[----:B----4-:R-:W-:Y:S02]  /*1ab70*/  @!P1 IMAD.WIDE R8, R165, 0x4, R4 ;  /* 0x00000004a5089825 */ /* 0x010fe400078e0204 */
[----:B------:R-:W-:Y:S02]  /*1ab80*/  @!P2 LEA.HI.X R7, R163, R5, R164, 0x2, P0 ;  /* 0x00000005a307a211 */ /* 0x000fe400000f14a4 */
[----:B------:R-:W-:Y:S01]  /*1ab90*/  ISETP.GE.AND P0, PT, R155, UR4, PT ;  /* 0x000000049b007c0c */ /* 0x000fe2000bf06270 */
[----:B------:R0:W-:Y:S01]  /*1aba0*/  @!P1 ST.E.64 desc[UR48][R8.64], R26 ;  /* 0x0000001a08009985 */ /* 0x0001e2000c101b30 */
[----:B------:R-:W-:-:S03]  /*1abb0*/  ISETP.GE.AND P1, PT, R153, UR4, PT ;  /* 0x0000000499007c0c */ /* 0x000fc6000bf26270 */
[----:B------:R3:W-:Y:S01]  /*1abc0*/  @!P2 ST.E.64 desc[UR48][R6.64], R30 ;  /* 0x0000001e0600a985 */ /* 0x0007e2000c101b30 */
[-C--:B0-----:R-:W-:Y:S02]  /*1abd0*/  @!P4 LEA R8, P2, R159, R4.reuse, 0x2 ;  /* 0x000000049f08c211 */ /* 0x081fe400078410ff */
[-C--:B---3--:R-:W-:Y:S02]  /*1abe0*/  @!P5 LEA R6, P6, R161, R4.reuse, 0x2 ;  /* 0x00000004a106d211 */ /* 0x088fe400078c10ff */
[-C--:B------:R-:W-:Y:S02]  /*1abf0*/  @!P4 LEA.HI.X R9, R159, R5.reuse, R160, 0x2, P2 ;  /* 0x000000059f09c211 */ /* 0x080fe400010f14a0 */
[-C--:B------:R-:W-:Y:S02]  /*1ac00*/  @!P5 LEA.HI.X R7, R161, R5.reuse, R162, 0x2, P6 ;  /* 0x00000005a107d211 */ /* 0x080fe400030f14a2 */
[----:B------:R-:W-:Y:S02]  /*1ac10*/  ISETP.GE.AND P2, PT, R151, UR4, PT ;  /* 0x0000000497007c0c */ /* 0x000fe4000bf46270 */
[C---:B------:R-:W-:Y:S01]  /*1ac20*/  @!P3 LEA R10, P6, R157.reuse, R4, 0x2 ;  /* 0x000000049d0ab211 */ /* 0x040fe200078c10ff */
[----:B------:R0:W-:Y:S03]  /*1ac30*/  @!P5 ST.E.64 desc[UR48][R6.64], R34 ;  /* 0x000000220600d985 */ /* 0x0001e6000c101b30 */
[----:B------:R-:W-:Y:S01]  /*1ac40*/  @!P3 LEA.HI.X R11, R157, R5, R158, 0x2, P6 ;  /* 0x000000059d0bb211 */ /* 0x000fe200030f149e */
[----:B------:R3:W-:Y:S04]  /*1ac50*/  @!P4 ST.E.64 desc[UR48][R8.64], R38 ;  /* 0x000000260800c985 */ /* 0x0007e8000c101b30 */
[----:B------:R4:W-:Y:S01]  /*1ac60*/  @!P3 ST.E.64 desc[UR48][R10.64], R42 ;  /* 0x0000002a0a00b985 */ /* 0x0009e2000c101b30 */
[----:B------:R-:W-:-:S02]  /*1ac70*/  ISETP.GE.AND P3, PT, R149, UR4, PT ;  /* 0x0000000495007c0c */ /* 0x000fc4000bf66270 */
        /* <DEDUP_REMOVED lines=16> */
[----:B------:R-:W-:Y:S01]  /*1ad80*/  @!P3 ST.E.64 desc[UR48][R6.64], R104 ;  /* 0x000000680600b985 */ /* 0x000fe2000c101b30 */
[-C--:B------:R-:W-:Y:S02]  /*1ad90*/  @!P1 LEA R14, P3, R141, R4.reuse, 0x2 ;  /* 0x000000048d0e9211 */ /* 0x080fe400078610ff */
[-C--:B------:R-:W-:Y:S02]  /*1ada0*/  @!P4 LEA.HI.X R9, R147, R5.reuse, R148, 0x2, P0 ;  /* 0x000000059309c211 */ /* 0x080fe400000f1494 */
[----:B------:R-:W-:Y:S02]  /*1adb0*/  ISETP.GE.AND P0, PT, R136, UR4, PT ;  /* 0x0000000488007c0c */ /* 0x000fe4000bf06270 */
[C---:B----4-:R-:W-:Y:S01]  /*1adc0*/  @!P5 LEA R10, P6, R145.reuse, R4, 0x2 ;  /* 0x00000004910ad211 */ /* 0x050fe200078c10ff */
[----:B------:R0:W-:Y:S01]  /*1add0*/  @!P4 ST.E.64 desc[UR48][R8.64], R108 ;  /* 0x0000006c0800c985 */ /* 0x0001e2000c101b30 */
[----:B------:R-:W-:Y:S02]  /*1ade0*/  ISETP.GE.AND P4, PT, R132, UR4, PT ;  /* 0x0000000484007c0c */ /* 0x000fe4000bf86270 */
[----:B------:R-:W-:-:S02]  /*1adf0*/  @!P5 LEA.HI.X R11, R145, R5, R146, 0x2, P6 ;  /* 0x00000005910bd211 */ /* 0x000fc400030f1492 */
[-C--:B------:R-:W-:Y:S02]  /*1ae00*/  @!P2 LEA R12, P6, R143, R4.reuse, 0x2 ;  /* 0x000000048f0ca211 */ /* 0x080fe400078c10ff */
[-C--:B------:R-:W-:Y:S01]  /*1ae10*/  @!P1 LEA.HI.X R15, R141, R5.reuse, R142, 0x2, P3 ;  /* 0x000000058d0f9211 */ /* 0x080fe200018f148e */
[----:B------:R3:W-:Y:S01]  /*1ae20*/  @!P5 ST.E.64 desc[UR48][R10.64], R112 ;  /* 0x000000700a00d985 */ /* 0x0007e2000c101b30 */
[----:B------:R-:W-:Y:S02]  /*1ae30*/  ISETP.GE.AND P5, PT, R134, UR4, PT ;  /* 0x0000000486007c0c */ /* 0x000fe4000bfa6270 */
[-C--:B------:R-:W-:Y:S02]  /*1ae40*/  @!P2 LEA.HI.X R13, R143, R5.reuse, R144, 0x2, P6 ;  /* 0x000000058f0da211 */ /* 0x080fe400030f1490 */
[----:B------:R-:W-:Y:S02]  /*1ae50*/  @!P0 LEA R20, P6, R136, R4, 0x2 ;  /* 0x0000000488148211 */ /* 0x000fe400078c10ff */
[----:B------:R-:W-:Y:S01]  /*1ae60*/  ISETP.GE.AND P3, PT, R130, UR4, PT ;  /* 0x0000000482007c0c */ /* 0x000fe2000bf66270 */
[----:B------:R4:W-:Y:S01]  /*1ae70*/  @!P2 ST.E.64 desc[UR48][R12.64], R70 ;  /* 0x000000460c00a985 */ /* 0x0009e2000c101b30 */
[----:B------:R-:W-:-:S02]  /*1ae80*/  @!P0 LEA.HI.X R21, R136, R5, R140, 0x2, P6 ;  /* 0x0000000588158211 */ /* 0x000fc400030f148c */
[-C--:B0-----:R-:W-:Y:S01]  /*1ae90*/  @!P4 LEA R8, P2, R132, R4.reuse, 0x2 ;  /* 0x000000048408c211 */ /* 0x081fe200078410ff */
[----:B------:R0:W-:Y:S02]  /*1aea0*/  @!P1 ST.E.64 desc[UR48][R14.64], R74 ;  /* 0x0000004a0e009985 */ /* 0x0001e4000c101b30 */
[-C--:B------:R-:W-:Y:S02]  /*1aeb0*/  @!P5 LEA R6, P1, R134, R4.reuse, 0x2 ;  /* 0x000000048606d211 */ /* 0x080fe400078210ff */
[----:B------:R-:W-:Y:S01]  /*1aec0*/  @!P0 ST.E.64 desc[UR48][R20.64], R78 ;  /* 0x0000004e14008985 */ /* 0x000fe2000c101b30 */
[----:B------:R-:W-:Y:S02]  /*1aed0*/  ISETP.GE.AND P0, PT, R128, UR4, PT ;  /* 0x0000000480007c0c */ /* 0x000fe4000bf06270 */
[----:B------:R-:W-:Y:S02]  /*1aee0*/  @!P5 LEA.HI.X R7, R134, R5, R135, 0x2, P1 ;  /* 0x000000058607d211 */ /* 0x000fe400008f1487 */
[----:B---3--:R-:W-:-:S02]  /*1aef0*/  @!P3 LEA R10, P6, R130, R4, 0x2 ;  /* 0x00000004820ab211 */ /* 0x008fc400078c10ff */
[----:B------:R-:W-:Y:S01]  /*1af00*/  ISETP.GE.AND P1, PT, R126, UR4, PT ;  /* 0x000000047e007c0c */ /* 0x000fe2000bf26270 */
[----:B------:R3:W-:Y:S01]  /*1af10*/  @!P5 ST.E.64 desc[UR48][R6.64], R82 ;  /* 0x000000520600d985 */ /* 0x0007e2000c101b30 */
[-C--:B------:R-:W-:Y:S02]  /*1af20*/  @!P4 LEA.HI.X R9, R132, R5.reuse, R133, 0x2, P2 ;  /* 0x000000058409c211 */ /* 0x080fe400010f1485 */
[----:B------:R-:W-:Y:S02]  /*1af30*/  @!P3 LEA.HI.X R11, R130, R5, R131, 0x2, P6 ;  /* 0x00000005820bb211 */ /* 0x000fe400030f1483 */
[----:B------:R-:W-:Y:S01]  /*1af40*/  ISETP.GE.AND P2, PT, R120, UR4, PT ;  /* 0x0000000478007c0c */ /* 0x000fe2000bf46270 */
[----:B------:R1:W-:Y:S01]  /*1af50*/  @!P4 ST.E.64 desc[UR48][R8.64], R86 ;  /* 0x000000560800c985 */ /* 0x0003e2000c101b30 */
[----:B------:R-:W-:Y:S02]  /*1af60*/  ISETP.GE.AND P4, PT, R124, UR4, PT ;  /* 0x000000047c007c0c */ /* 0x000fe4000bf86270 */
[----:B----4-:R-:W-:Y:S01]  /*1af70*/  @!P0 LEA R12, P5, R128, R4, 0x2 ;  /* 0x00000004800c8211 */ /* 0x010fe200078a10ff */
[----:B------:R4:W-:Y:S01]  /*1af80*/  @!P3 ST.E.64 desc[UR48][R10.64], R90 ;  /* 0x0000005a0a00b985 */ /* 0x0009e2000c101b30 */
[----:B------:R-:W-:-:S02]  /*1af90*/  ISETP.GE.AND P3, PT, R122, UR4, PT ;  /* 0x000000047a007c0c */ /* 0x000fc4000bf66270 */
[-C--:B------:R-:W-:Y:S02]  /*1afa0*/  @!P0 LEA.HI.X R13, R128, R5.reuse, R129, 0x2, P5 ;  /* 0x00000005800d8211 */ /* 0x080fe400028f1481 */
[----:B------:R-:W-:Y:S02]  /*1afb0*/  ISETP.GE.AND P5, PT, R116, UR4, PT ;  /* 0x0000000474007c0c */ /* 0x000fe4000bfa6270 */
[-C--:B0-----:R-:W-:Y:S01]  /*1afc0*/  @!P1 LEA R14, P6, R126, R4.reuse, 0x2 ;  /* 0x000000047e0e9211 */ /* 0x081fe200078c10ff */
[----:B------:R0:W-:Y:S02]  /*1afd0*/  @!P0 ST.E.64 desc[UR48][R12.64], R94 ;  /* 0x0000005e0c008985 */ /* 0x0001e4000c101b30 */
[-C--:B---3--:R-:W-:Y:S02]  /*1afe0*/  @!P4 LEA R6, P0, R124, R4.reuse, 0x2 ;  /* 0x000000047c06c211 */ /* 0x088fe400078010ff */
[----:B------:R-:W-:Y:S02]  /*1aff0*/  @!P1 LEA.HI.X R15, R126, R5, R127, 0x2, P6 ;  /* 0x000000057e0f9211 */ /* 0x000fe400030f147f */
[----:B-1----:R-:W-:-:S02]  /*1b000*/  @!P3 LEA R8, P6, R122, R4, 0x2 ;  /* 0x000000047a08b211 */ /* 0x002fc400078c10ff */
[-C--:B------:R-:W-:Y:S01]  /*1b010*/  @!P4 LEA.HI.X R7, R124, R5.reuse, R125, 0x2, P0 ;  /* 0x000000057c07c211 */ /* 0x080fe200000f147d */
[----:B------:R0:W-:Y:S01]  /*1b020*/  @!P1 ST.E.64 desc[UR48][R14.64], R98 ;  /* 0x000000620e009985 */ /* 0x0001e2000c101b30 */
[-C--:B----4-:R-:W-:Y:S02]  /*1b030*/  @!P2 LEA R10, P1, R120, R4.reuse, 0x2 ;  /* 0x00000004780aa211 */ /* 0x090fe400078210ff */
[----:B------:R-:W-:Y:S01]  /*1b040*/  @!P5 LEA R20, P0, R116, R4, 0x2 ;  /* 0x000000047414d211 */ /* 0x000fe200078010ff */
[----:B------:R0:W-:Y:S01]  /*1b050*/  @!P4 ST.E.64 desc[UR48][R6.64], R102 ;  /* 0x000000660600c985 */ /* 0x0001e2000c101b30 */
[-C--:B------:R-:W-:Y:S02]  /*1b060*/  @!P3 LEA.HI.X R9, R122, R5.reuse, R123, 0x2, P6 ;  /* 0x000000057a09b211 */ /* 0x080fe400030f147b */
[-C--:B------:R-:W-:Y:S02]  /*1b070*/  @!P2 LEA.HI.X R11, R120, R5.reuse, R121, 0x2, P1 ;  /* 0x00000005780ba211 */ /* 0x080fe400008f1479 */
[----:B------:R-:W-:Y:S01]  /*1b080*/  @!P5 LEA.HI.X R21, R116, R5, R117, 0x2, P0 ;  /* 0x000000057415d211 */ /* 0x000fe200000f1475 */
[----:B------:R0:W-:Y:S01]  /*1b090*/  @!P3 ST.E.64 desc[UR48][R8.64], R106 ;  /* 0x0000006a0800b985 */ /* 0x0001e2000c101b30 */
[----:B------:R-:W-:-:S03]  /*1b0a0*/  ISETP.GE.AND P0, PT, R66, UR4, PT ;  /* 0x0000000442007c0c */ /* 0x000fc6000bf06270 */
[----:B------:R0:W-:Y:S04]  /*1b0b0*/  @!P2 ST.E.64 desc[UR48][R10.64], R110 ;  /* 0x0000006e0a00a985 */ /* 0x0001e8000c101b30 */
[----:B------:R0:W-:Y:S06]  /*1b0c0*/  @!P5 ST.E.64 desc[UR48][R20.64], R114 ;  /* 0x000000721400d985 */ /* 0x0001ec000c101b30 */
[----:B------:R-:W-:Y:S05]  /*1b0d0*/  @P0 BRA `(.L_x_3927) ;  /* 0x0000000c00740947 */ /* 0x000fea0003800000 */
[----:B------:R-:W-:-:S04]  /*1b0e0*/  LEA R4, P0, R66, R4, 0x2 ;  /* 0x0000000442047211 */ /* 0x000fc800078010ff */
[----:B------:R-:W-:-:S05]  /*1b0f0*/  LEA.HI.X R5, R66, R5, R67, 0x2, P0 ;  /* 0x0000000542057211 */ /* 0x000fca00000f1443 */
[----:B------:R1:W-:Y:S01]  /*1b100*/  ST.E.64 desc[UR48][R4.64], R118 ;  /* 0x0000007604007985 */ /* 0x0003e2000c101b30 */
[----:B------:R-:W-:Y:S05]  /*1b110*/  BRA `(.L_x_3927) ;  /* 0x0000000c00647947 */ /* 0x000fea0003800000 */
.L_x_3918:
[----:B------:R-:W-:Y:S01]  /*1b120*/  ULDC.64 UR6, c[0x0][0xc08] ;  /* 0x0003020000067ab9 */ /* 0x000fe20000000a00 */
[----:B------:R-:W-:Y:S01]  /*1b130*/  ULDC.64 UR4, c[0x0][0xc00] ;  /* 0x0003000000047ab9 */ /* 0x000fe20000000a00 */
[----:B------:R-:W-:Y:S01]  /*1b140*/  ISETP.NE.U32.AND P1, PT, RZ, UR6, PT ;  /* 0x00000006ff007c0c */ /* 0x000fe2000bf25070 */
[----:B------:R-:W-:Y:S01]  /*1b150*/  IMAD.MOV.U32 R3, RZ, RZ, RZ ;  /* 0x000000ffff037224 */ /* 0x000fe200078e00ff */
[----:B------:R-:W-:Y:S02]  /*1b160*/  ISETP.NE.U32.AND P0, PT, RZ, UR4, PT ;  /* 0x00000004ff007c0c */ /* 0x000fe4000bf05070 */
[----:B------:R-:W-:Y:S02]  /*1b170*/  ISETP.NE.AND.EX P1, PT, RZ, UR7, PT, P1 ;  /* 0x00000007ff007c0c */ /* 0x000fe4000bf25310 */
[----:B------:R-:W-:Y:S02]  /*1b180*/  IADD3 R4, P2, R227, UR4, RZ ;  /* 0x00000004e3047c10 */ /* 0x000fe4000ff5e0ff */
[----:B------:R-:W-:-:S02]  /*1b190*/  ISETP.NE.AND.EX P0, PT, RZ, UR5, PT, P0 ;  /* 0x00000005ff007c0c */ /* 0x000fc4000bf05300 */
[----:B------:R-:W-:Y:S01]  /*1b1a0*/  IADD3.X R5, R228, UR5, RZ, P2, !PT ;  /* 0x00000005e4057c10 */ /* 0x000fe200097fe4ff */
[----:B------:R-:W-:Y:S02]  /*1b1b0*/  ULDC UR4, c[0x0][0xa88] ;  /* 0x0002a20000047ab9 */ /* 0x000fe40000000800 */
[----:B------:R-:W-:-:S04]  /*1b1c0*/  IMAD.U32 R0, RZ, RZ, UR4 ;  /* 0x00000004ff007e24 */ /* 0x000fc8000f8e00ff */
[----:B------:R-:W-:-:S04]  /*1b1d0*/  @P1 IADD3 R6, P2, R227, UR6, RZ ;  /* 0x00000006e3061c10 */ /* 0x000fc8000ff5e0ff */
[----:B------:R-:W-:Y:S01]  /*1b1e0*/  @P1 IADD3.X R7, R228, UR7, RZ, P2, !PT ;  /* 0x00000007e4071c10 */ /* 0x000fe200097fe4ff */
[----:B------:R2:W5:Y:S04]  /*1b1f0*/  @P0 LDG.E R3, desc[UR48][R4.64] ;  /* 0x0000003004030981 */ /* 0x000568000c1e1900 */
[----:B------:R2:W5:Y:S01]  /*1b200*/  @P1 LDG.E R0, desc[UR48][R6.64] ;  /* 0x0000003006001981 */ /* 0x000562000c1e1900 */
[----:B------:R-:W-:Y:S01]  /*1b210*/  ISETP.NE.AND P2, PT, R225, RZ, PT ;  /* 0x000000ffe100720c */ /* 0x000fe20003f45270 */
[----:B------:R-:W3:-:S12]  /*1b220*/  S2R R8, SR_TID.X ;  /* 0x0000000000087919 */ /* 0x000ed80000002100 */
[----:B------:R-:W4:Y:S01]  /*1b230*/  @!P2 LDC R225, c[0x0][0xad4] ;  /* 0x0002b500ffe1ab82 */ /* 0x000f220000000800 */
[----:B---3--:R-:W-:Y:S01]  /*1b240*/  VIADD R9, R8, 0xffffff80 ;  /* 0xffffff8008097836 */ /* 0x008fe20000000000 */
[----:B----4-:R-:W-:-:S04]  /*1b250*/  ISETP.GT.AND P2, PT, R225, 0x1, PT ;  /* 0x00000001e100780c */ /* 0x010fc80003f44270 */
[----:B------:R-:W-:Y:S01]  /*1b260*/  ISETP.GT.AND P3, PT, R9, 0x7f, PT ;  /* 0x0000007f0900780c */ /* 0x000fe20003f64270 */
[----:B--2---:R-:W-:-:S12]  /*1b270*/  @P1 BRA `(.L_x_3930) ;  /* 0x0000000000101947 */ /* 0x004fd80003800000 */
[----:B------:R-:W-:Y:S05]  /*1b280*/  @!P0 BRA `(.L_x_3930) ;  /* 0x00000000000c8947 */ /* 0x000fea0003800000 */
[----:B------:R-:W2:Y:S04]  /*1b290*/  LDG.E R7, desc[UR48][R4.64] ;  /* 0x0000003004077981 */ /* 0x000ea8000c1e1900 */
[----:B-----5:R-:W2:Y:S02]  /*1b2a0*/  LDG.E R0, desc[UR48][R4.64+0x4] ;  /* 0x0000043004007981 */ /* 0x020ea4000c1e1900 */
[----:B--2---:R-:W-:-:S07]  /*1b2b0*/  IMAD.IADD R0, R0, 0x1, -R7 ;  /* 0x0000000100007824 */ /* 0x004fce00078e0a07 */
.L_x_3930:
[----:B------:R-:W2:Y:S01]  /*1b2c0*/  LDL.LU R4, [R1+0xa8] ;  /* 0x0000a80001047983 */ /* 0x000ea20000300800 */
[----:B------:R-:W-:Y:S01]  /*1b2d0*/  BSSY B1, `(.L_x_3931) ;  /* 0x0000038000017945 */ /* 0x000fe20003800000 */
[----:B------:R-:W-:Y:S02]  /*1b2e0*/  SEL R29, R226, RZ, !P0 ;  /* 0x000000ffe21d7207 */ /* 0x000fe40004000000 */
[----:B-----5:R-:W-:Y:S02]  /*1b2f0*/  SHF.R.S32.HI R26, RZ, 0x1f, R3 ;  /* 0x0000001fff1a7819 */ /* 0x020fe40000011403 */
[----:B--2---:R-:W-:Y:S01]  /*1b300*/  SEL R28, R4, RZ, !P0 ;  /* 0x000000ff041c7207 */ /* 0x004fe20004000000 */
[----:B------:R-:W-:Y:S06]  /*1b310*/  @P3 BRA `(.L_x_3932) ;  /* 0x0000000000cc3947 */ /* 0x000fec0003800000 */
[----:B------:R-:W2:Y:S01]  /*1b320*/  LDL R4, [R1+0x40] ;  /* 0x0000400001047983 */ /* 0x000ea20000100800 */
[----:B------:R-:W3:Y:S02]  /*1b330*/  LDC R31, c[0x0][0xbe8] ;  /* 0x0002fa00ff1f7b82 */ /* 0x000ee40000000800 */
[----:B---3--:R-:W-:Y:S02]  /*1b340*/  IMAD R5, R0, R31, RZ ;  /* 0x0000001f00057224 */ /* 0x008fe400078e02ff */
[----:B--2---:R-:W-:-:S04]  /*1b350*/  IMAD R4, R4, 0x80, R8 ;  /* 0x0000008004047824 */ /* 0x004fc800078e0208 */
[----:B------:R-:W-:-:S05]  /*1b360*/  VIADD R30, R4, 0xffffff80 ;  /* 0xffffff80041e7836 */ /* 0x000fca0000000000 */
[----:B------:R-:W-:-:S13]  /*1b370*/  ISETP.GE.AND P0, PT, R30, R5, PT ;  /* 0x000000051e00720c */ /* 0x000fda0003f06270 */
[----:B------:R-:W-:Y:S05]  /*1b380*/  @P0 BRA `(.L_x_3932) ;  /* 0x0000000000b00947 */ /* 0x000fea0003800000 */
[----:B------:R-:W2:Y:S01]  /*1b390*/  LDL.LU R32, [R1+0x44] ;  /* 0x0000440001207983 */ /* 0x000ea20000300800 */
[----:B------:R-:W-:Y:S01]  /*1b3a0*/  IMAD.MOV.U32 R24, RZ, RZ, 0x9b8 ;  /* 0x000009b8ff187424 */ /* 0x000fe200078e00ff */
[----:B------:R-:W-:Y:S01]  /*1b3b0*/  ISETP.GT.AND P0, PT, R225, 0x1, PT ;  /* 0x00000001e100780c */ /* 0x000fe20003f04270 */
[----:B------:R-:W3:Y:S01]  /*1b3c0*/  LDC.64 R4, c[0x0][0xba8] ;  /* 0x0002ea00ff047b82 */ /* 0x000ee20000000a00 */
[----:B------:R-:W-:Y:S01]  /*1b3d0*/  ISETP.NE.AND P1, PT, R31, 0x1, PT ;  /* 0x000000011f00780c */ /* 0x000fe20003f25270 */
[----:B------:R-:W-:Y:S01]  /*1b3e0*/  IMAD.MOV.U32 R21, RZ, RZ, R30 ;  /* 0x000000ffff157224 */ /* 0x000fe200078e001e */
[----:B------:R-:W-:-:S05]  /*1b3f0*/  SEL R24, R24, 0x978, P0 ;  /* 0x0000097818187807 */ /* 0x000fca0000000000 */
[----:B------:R-:W4:Y:S08]  /*1b400*/  LDC.64 R12, c[0x0][R24+0x220] ;  /* 0x00008800180c7b82 */ /* 0x000f300000000a00 */
[----:B------:R-:W5:Y:S08]  /*1b410*/  LDC.64 R14, c[0x0][R24+0x218] ;  /* 0x00008600180e7b82 */ /* 0x000f700000000a00 */
[----:B------:R-:W0:Y:S08]  /*1b420*/  LDC.64 R8, c[0x0][R24+0x228] ;  /* 0x00008a0018087b82 */ /* 0x000e300000000a00 */
[----:B------:R-:W1:Y:S08]  /*1b430*/  LDC.64 R6, c[0x0][R24+0x210] ;  /* 0x0000840018067b82 */ /* 0x000e700000000a00 */
[----:B------:R-:W5:Y:S08]  /*1b440*/  @P1 LDC R11, c[0x0][0xbec] ;  /* 0x0002fb00ff0b1b82 */ /* 0x000f700000000800 */
[----:B------:R-:W0:Y:S01]  /*1b450*/  @P1 LDC R27, c[0x0][0xbf0] ;  /* 0x0002fc00ff1b1b82 */ /* 0x000e220000000800 */
[----:B----4-:R-:W-:-:S07]  /*1b460*/  IMAD R13, R13, R29, RZ ;  /* 0x0000001d0d0d7224 */ /* 0x010fce00078e02ff */
[----:B---3--:R-:W3:Y:S01]  /*1b470*/  @!P0 LDC R4, c[0x0][0xb50] ;  /* 0x0002d400ff048b82 */ /* 0x008ee20000000800 */
[----:B-----5:R-:W-:-:S07]  /*1b480*/  @P1 IMAD.HI.U32 R20, R30, R11, RZ ;  /* 0x0000000b1e141227 */ /* 0x020fce00078e00ff */
[----:B------:R-:W4:Y:S01]  /*1b490*/  @!P0 LDC R5, c[0x0][0xb54] ;  /* 0x0002d500ff058b82 */ /* 0x000f220000000800 */
[-C--:B------:R-:W-:Y:S02]  /*1b4a0*/  IMAD R25, R15, R196.reuse, RZ ;  /* 0x000000c40f197224 */ /* 0x080fe400078e02ff */
[----:B------:R-:W-:Y:S01]  /*1b4b0*/  IMAD.WIDE.U32 R14, R14, R196, RZ ;  /* 0x000000c40e0e7225 */ /* 0x000fe200078e00ff */
[----:B0-----:R-:W-:-:S03]  /*1b4c0*/  @P1 SHF.R.U32.HI R21, RZ, R27, R20 ;  /* 0x0000001bff151219 */ /* 0x001fc60000011614 */
[----:B------:R-:W-:-:S04]  /*1b4d0*/  IMAD.WIDE.U32 R10, R12, R29, RZ ;  /* 0x0000001d0c0a7225 */ /* 0x000fc800078e00ff */
[----:B------:R-:W-:Y:S01]  /*1b4e0*/  IMAD R27, R12, R28, R13 ;  /* 0x0000001c0c1b7224 */ /* 0x000fe200078e020d */
[----:B------:R-:W-:Y:S01]  /*1b4f0*/  IADD3 R14, P1, P3, R10, R14, R3 ;  /* 0x0000000e0a0e7210 */ /* 0x000fe20007b3e003 */
[----:B------:R-:W-:Y:S02]  /*1b500*/  IMAD.IADD R25, R15, 0x1, R25 ;  /* 0x000000010f197824 */ /* 0x000fe400078e0219 */
[----:B------:R-:W-:Y:S02]  /*1b510*/  IMAD.MOV R10, RZ, RZ, -R21 ;  /* 0x000000ffff0a7224 */ /* 0x000fe400078e0a15 */
[----:B------:R-:W-:Y:S02]  /*1b520*/  IMAD.IADD R27, R11, 0x1, R27 ;  /* 0x000000010b1b7824 */ /* 0x000fe400078e021b */
[----:B------:R-:W-:-:S03]  /*1b530*/  IMAD R11, R31, R10, R30 ;  /* 0x0000000a1f0b7224 */ /* 0x000fc600078e021e */
[----:B------:R-:W-:Y:S01]  /*1b540*/  IADD3.X R10, R27, R25, R26, P1, P3 ;  /* 0x000000191b0a7210 */ /* 0x000fe20000fe641a */
[----:B-1----:R-:W-:Y:S01]  /*1b550*/  IMAD R7, R7, R11, RZ ;  /* 0x0000000b07077224 */ /* 0x002fe200078e02ff */
[----:B--2---:R-:W-:-:S05]  /*1b560*/  SEL R13, R32, RZ, P0 ;  /* 0x000000ff200d7207 */ /* 0x004fca0000000000 */
[-C--:B------:R-:W-:Y:S02]  /*1b570*/  IMAD R15, R9, R13.reuse, RZ ;  /* 0x0000000d090f7224 */ /* 0x080fe400078e02ff */
[----:B------:R-:W-:Y:S01]  /*1b580*/  IMAD.WIDE.U32 R8, R8, R13, RZ ;  /* 0x0000000d08087225 */ /* 0x000fe200078e00ff */
[----:B------:R-:W-:-:S03]  /*1b590*/  SHF.R.S32.HI R13, RZ, 0x1f, R11 ;  /* 0x0000001fff0d7819 */ /* 0x000fc6000001140b */
[----:B------:R-:W-:Y:S01]  /*1b5a0*/  IMAD.IADD R15, R9, 0x1, R15 ;  /* 0x00000001090f7824 */ /* 0x000fe200078e020f */
[----:B------:R-:W-:Y:S01]  /*1b5b0*/  IADD3 R8, P0, P1, R21, R14, R8 ;  /* 0x0000000e15087210 */ /* 0x000fe2000791e008 */
[----:B------:R-:W-:Y:S01]  /*1b5c0*/  IMAD R13, R6, R13, R7 ;  /* 0x0000000d060d7224 */ /* 0x000fe200078e0207 */
[----:B------:R-:W-:-:S04]  /*1b5d0*/  SHF.R.S32.HI R21, RZ, 0x1f, R21 ;  /* 0x0000001fff157819 */ /* 0x000fc80000011415 */
[----:B------:R-:W-:-:S03]  /*1b5e0*/  IADD3.X R9, R21, R10, R15, P0, P1 ;  /* 0x0000000a15097210 */ /* 0x000fc600007e240f */
[----:B------:R-:W-:-:S04]  /*1b5f0*/  IMAD.WIDE.U32 R6, R6, R11, R8 ;  /* 0x0000000b06067225 */ /* 0x000fc800078e0008 */
[----:B------:R-:W-:Y:S01]  /*1b600*/  IMAD.IADD R7, R7, 0x1, R13 ;  /* 0x0000000107077824 */ /* 0x000fe200078e020d */
[----:B---3--:R-:W-:-:S04]  /*1b610*/  LEA R4, P0, R6, R4, 0x2 ;  /* 0x0000000406047211 */ /* 0x008fc800078010ff */
[----:B----4-:R-:W-:Y:S01]  /*1b620*/  LEA.HI.X R5, R6, R5, R7, 0x2, P0 ;  /* 0x0000000506057211 */ /* 0x010fe200000f1407 */
[----:B------:R-:W-:-:S05]  /*1b630*/  IMAD.MOV.U32 R7, RZ, RZ, -0x800000 ;  /* 0xff800000ff077424 */ /* 0x000fca00078e00ff */
[----:B------:R2:W-:Y:S03]  /*1b640*/  STG.E desc[UR48][R4.64], R7 ;  /* 0x0000000704007986 */ /* 0x0005e6000c101930 */
.L_x_3932:
[----:B------:R-:W-:Y:S05]  /*1b650*/  BSYNC B1 ;  /* 0x0000000000017941 */ /* 0x000fea0003800000 */
.L_x_3931:
[----:B------:R-:W-:Y:S05]  /*1b660*/  @P2 BRA `(.L_x_3927) ;  /* 0x0000000800102947 */ /* 0x000fea0003800000 */
[----:B------:R-:W3:Y:S01]  /*1b670*/  LDL.LU R12, [R1+0x40] ;  /* 0x00004000010c7983 */ /* 0x000ee20000300800 */
[----:B------:R-:W4:Y:S01]  /*1b680*/  LDC R11, c[0x0][0xbe8] ;  /* 0x0002fa00ff0b7b82 */ /* 0x000f220000000800 */
[----:B------:R-:W-:Y:S01]  /*1b690*/  ULDC.64 UR4, c[0x0][0xaa0] ;  /* 0x0002a80000047ab9 */ /* 0x000fe20000000a00 */
[----:B------:R-:W-:Y:S01]  /*1b6a0*/  BSSY B1, `(.L_x_3933) ;  /* 0x000004a000017945 */ /* 0x000fe20003800000 */
[----:B--2---:R-:W2:Y:S01]  /*1b6b0*/  S2R R4, SR_TID.X ;  /* 0x0000000000047919 */ /* 0x004ea20000002100 */
[----:B----4-:R-:W-:Y:S02]  /*1b6c0*/  ISETP.NE.AND P0, PT, R11, 0x1, PT ;  /* 0x000000010b00780c */ /* 0x010fe40003f05270 */
[----:B--2---:R-:W-:Y:S01]  /*1b6d0*/  IADD3 R6, R4, -0x80, RZ ;  /* 0xffffff8004067810 */ /* 0x004fe20007ffe0ff */
[----:B------:R-:W-:-:S10]  /*1b6e0*/  IMAD R4, R26, UR4, RZ ;  /* 0x000000041a047c24 */ /* 0x000fd4000f8e02ff */
[----:B------:R-:W2:Y:S01]  /*1b6f0*/  @P0 LDC R9, c[0x0][0xbec] ;  /* 0x0002fb00ff090b82 */ /* 0x000ea20000000800 */
[----:B------:R-:W-:Y:S01]  /*1b700*/  SHF.R.S32.HI R5, RZ, 0x1f, R6 ;  /* 0x0000001fff057819 */ /* 0x000fe20000011406 */
[----:B------:R-:W-:-:S03]  /*1b710*/  IMAD R7, R3, UR5, R4 ;  /* 0x0000000503077c24 */ /* 0x000fc6000f8e0204 */
[----:B------:R-:W-:Y:S01]  /*1b720*/  LEA.HI R8, R5, R6, RZ, 0x3 ;  /* 0x0000000605087211 */ /* 0x000fe200078f18ff */
[----:B------:R-:W-:Y:S02]  /*1b730*/  IMAD.WIDE.U32 R4, R3, UR4, RZ ;  /* 0x0000000403047c25 */ /* 0x000fe4000f8e00ff */
[----:B------:R-:W4:Y:S01]  /*1b740*/  @P0 LDC R13, c[0x0][0xbf0] ;  /* 0x0002fc00ff0d0b82 */ /* 0x000f220000000800 */
[----:B------:R-:W-:Y:S01]  /*1b750*/  ULDC.64 UR4, c[0x0][0xae8] ;  /* 0x0002ba0000047ab9 */ /* 0x000fe20000000a00 */
[----:B------:R-:W-:Y:S01]  /*1b760*/  LOP3.LUT R3, R8, 0xfffffff8, RZ, 0xc0, !PT ;  /* 0xfffffff808037812 */ /* 0x000fe200078ec0ff */
[----:B------:R-:W-:Y:S01]  /*1b770*/  IMAD.IADD R5, R5, 0x1, R7 ;  /* 0x0000000105057824 */ /* 0x000fe200078e0207 */
[----:B------:R-:W-:-:S03]  /*1b780*/  SHF.R.S32.HI R15, RZ, 0x3, R8 ;  /* 0x00000003ff0f7819 */ /* 0x000fc60000011408 */
[----:B------:R-:W-:Y:S02]  /*1b790*/  IMAD.IADD R10, R6, 0x1, -R3 ;  /* 0x00000001060a7824 */ /* 0x000fe400078e0a03 */
[----:B------:R-:W-:-:S04]  /*1b7a0*/  IMAD.WIDE.U32 R4, R196, UR4, R4 ;  /* 0x00000004c4047c25 */ /* 0x000fc8000f8e0004 */
[----:B------:R-:W-:Y:S02]  /*1b7b0*/  IMAD R3, R10, 0x20, R15 ;  /* 0x000000200a037824 */ /* 0x000fe400078e020f */
[----:B------:R-:W-:Y:S01]  /*1b7c0*/  IMAD R5, R196, UR5, R5 ;  /* 0x00000005c4057c24 */ /* 0x000fe2000f8e0205 */
[----:B------:R-:W-:Y:S02]  /*1b7d0*/  ULDC.64 UR4, c[0x0][0xaf0] ;  /* 0x0002bc0000047ab9 */ /* 0x000fe40000000a00 */
[----:B------:R-:W-:Y:S02]  /*1b7e0*/  IMAD R7, R28, UR4, RZ ;  /* 0x000000041c077c24 */ /* 0x000fe4000f8e02ff */
[----:B------:R-:W-:-:S04]  /*1b7f0*/  IMAD.WIDE.U32 R4, R29, UR4, R4 ;  /* 0x000000041d047c25 */ /* 0x000fc8000f8e0004 */
[----:B------:R-:W-:Y:S01]  /*1b800*/  IMAD R7, R29, UR5, R7 ;  /* 0x000000051d077c24 */ /* 0x000fe2000f8e0207 */
[----:B------:R-:W-:-:S03]  /*1b810*/  ULDC.64 UR4, c[0x0][0xae0] ;  /* 0x0002b80000047ab9 */ /* 0x000fc60000000a00 */
[----:B------:R-:W-:Y:S02]  /*1b820*/  IMAD.IADD R5, R5, 0x1, R7 ;  /* 0x0000000105057824 */ /* 0x000fe400078e0207 */
[----:B---3--:R-:W-:-:S04]  /*1b830*/  IMAD R8, R12, 0x80, R3 ;  /* 0x000000800c087824 */ /* 0x008fc800078e0203 */
[----:B--2---:R-:W-:-:S04]  /*1b840*/  @P0 IMAD.HI.U32 R6, R8, R9, RZ ;  /* 0x0000000908060227 */ /* 0x004fc800078e00ff */
[----:B------:R-:W-:Y:S01]  /*1b850*/  IMAD.MOV.U32 R3, RZ, RZ, R8 ;  /* 0x000000ffff037224 */ /* 0x000fe200078e0008 */
[----:B----4-:R-:W-:-:S04]  /*1b860*/  @P0 SHF.R.U32.HI R3, RZ, R13, R6 ;  /* 0x0000000dff030219 */ /* 0x010fc80000011606 */
[--C-:B------:R-:W-:Y:S01]  /*1b870*/  SHF.R.S32.HI R6, RZ, 0x1f, R3.reuse ;  /* 0x0000001fff067819 */ /* 0x100fe20000011403 */
[----:B------:R-:W-:Y:S02]  /*1b880*/  IMAD.MOV R7, RZ, RZ, -R3 ;  /* 0x000000ffff077224 */ /* 0x000fe400078e0a03 */
[----:B------:R-:W-:-:S04]  /*1b890*/  IMAD.WIDE.U32 R4, R3, UR4, R4 ;  /* 0x0000000403047c25 */ /* 0x000fc8000f8e0004 */
[----:B------:R-:W-:Y:S02]  /*1b8a0*/  IMAD R6, R6, UR4, RZ ;  /* 0x0000000406067c24 */ /* 0x000fe4000f8e02ff */
[----:B------:R-:W-:Y:S02]  /*1b8b0*/  IMAD R7, R11, R7, R8 ;  /* 0x000000070b077224 */ /* 0x000fe400078e0208 */
[----:B------:R-:W-:Y:S01]  /*1b8c0*/  IMAD R9, R3, UR5, R6 ;  /* 0x0000000503097c24 */ /* 0x000fe2000f8e0206 */
[----:B------:R-:W-:Y:S01]  /*1b8d0*/  ULDC.64 UR4, c[0x0][0xad8] ;  /* 0x0002b60000047ab9 */ /* 0x000fe20000000a00 */
[----:B------:R-:W-:Y:S01]  /*1b8e0*/  IMAD R8, R12, 0x80, R15 ;  /* 0x000000800c087824 */ /* 0x000fe200078e020f */
[----:B------:R-:W-:Y:S01]  /*1b8f0*/  SHF.R.S32.HI R3, RZ, 0x1f, R7 ;  /* 0x0000001fff037819 */ /* 0x000fe20000011407 */
[----:B------:R-:W-:Y:S02]  /*1b900*/  IMAD.IADD R5, R5, 0x1, R9 ;  /* 0x0000000105057824 */ /* 0x000fe400078e0209 */
[----:B------:R-:W-:-:S02]  /*1b910*/  IMAD R11, R0, R11, RZ ;  /* 0x0000000b000b7224 */ /* 0x000fc400078e02ff */
[----:B------:R-:W-:Y:S02]  /*1b920*/  IMAD R6, R3, UR4, RZ ;  /* 0x0000000403067c24 */ /* 0x000fe4000f8e02ff */
[C---:B------:R-:W-:Y:S01]  /*1b930*/  VIADD R3, R8.reuse, 0x40 ;  /* 0x0000004008037836 */ /* 0x040fe20000000000 */
[-C--:B------:R-:W-:Y:S01]  /*1b940*/  ISETP.GE.AND P2, PT, R8, R11.reuse, PT ;  /* 0x0000000b0800720c */ /* 0x080fe20003f46270 */
[C---:B------:R-:W-:Y:S02]  /*1b950*/  IMAD R9, R7.reuse, UR5, R6 ;  /* 0x0000000507097c24 */ /* 0x040fe4000f8e0206 */
[----:B------:R-:W-:Y:S01]  /*1b960*/  IMAD.WIDE.U32 R4, R7, UR4, R4 ;  /* 0x0000000407047c25 */ /* 0x000fe2000f8e0004 */
[----:B------:R-:W-:Y:S01]  /*1b970*/  ISETP.GE.AND P1, PT, R3, R11, PT ;  /* 0x0000000b0300720c */ /* 0x000fe20003f26270 */
[----:B------:R-:W-:Y:S02]  /*1b980*/  ULDC.64 UR4, c[0x0][0xa80] ;  /* 0x0002a00000047ab9 */ /* 0x000fe40000000a00 */
[----:B------:R-:W-:Y:S01]  /*1b990*/  IMAD.IADD R3, R5, 0x1, R9 ;  /* 0x0000000105037824 */ /* 0x000fe200078e0209 */
[----:B------:R-:W-:Y:S01]  /*1b9a0*/  LEA R6, P3, R4, UR4, 0x1 ;  /* 0x0000000404067c11 */ /* 0x000fe2000f8608ff */
[----:B------:R-:W-:-:S02]  /*1b9b0*/  VIADD R0, R8, 0x20 ;  /* 0x0000002008007836 */ /* 0x000fc40000000000 */
[----:B------:R-:W-:Y:S01]  /*1b9c0*/  IMAD.SHL.U32 R7, R10, 0x8, RZ ;  /* 0x000000080a077824 */ /* 0x000fe200078e00ff */
[----:B------:R-:W-:Y:S02]  /*1b9d0*/  LEA.HI.X R3, R4, UR5, R3, 0x1, P3 ;  /* 0x0000000504037c11 */ /* 0x000fe400098f0c03 */
[----:B------:R-:W-:Y:S01]  /*1b9e0*/  ISETP.GE.AND P0, PT, R0, R11, PT ;  /* 0x0000000b0000720c */ /* 0x000fe20003f06270 */
[C---:B------:R-:W-:Y:S01]  /*1b9f0*/  VIADD R9, R7.reuse, 0x40 ;  /* 0x0000004007097836 */ /* 0x040fe20000000000 */
[----:B------:R2:W3:Y:S01]  /*1ba00*/  SHFL.IDX PT, R4, R6, RZ, 0x181f ;  /* 0x00181fff06047589 */ /* 0x0004e200000e0000 */
[----:B------:R-:W-:Y:S01]  /*1ba10*/  VIADD R13, R7, 0x80 ;  /* 0x00000080070d7836 */ /* 0x000fe20000000000 */
[----:B------:R-:W-:Y:S02]  /*1ba20*/  SHF.R.S32.HI R14, RZ, 0x1f, R7 ;  /* 0x0000001fff0e7819 */ /* 0x000fe40000011407 */
[----:B------:R2:W4:Y:S01]  /*1ba30*/  SHFL.IDX PT, R0, R3, RZ, 0x181f ;  /* 0x00181fff03007589 */ /* 0x00052200000e0000 */
[----:B------:R-:W-:-:S02]  /*1ba40*/  SHF.R.S32.HI R10, RZ, 0x1f, R9 ;  /* 0x0000001fff0a7819 */ /* 0x000fc40000011409 */
[----:B------:R-:W-:Y:S01]  /*1ba50*/  SHF.R.S32.HI R12, RZ, 0x1f, R13 ;  /* 0x0000001fff0c7819 */ /* 0x000fe2000001140d */
[----:B------:R-:W-:Y:S06]  /*1ba60*/  @P2 BRA `(.L_x_3934) ;  /* 0x0000000000342947 */ /* 0x000fec0003800000 */
[----:B------:R-:W-:Y:S02]  /*1ba70*/  ULDC UR4, c[0x0][0xac8] ;  /* 0x0002b20000047ab9 */ /* 0x000fe40000000800 */
[----:B------:R-:W-:Y:S02]  /*1ba80*/  ISETP.GE.AND P4, PT, R7, UR4, PT ;  /* 0x0000000407007c0c */ /* 0x000fe4000bf86270 */
[----:B------:R-:W-:Y:S02]  /*1ba90*/  ISETP.GE.AND P3, PT, R9, UR4, PT ;  /* 0x0000000409007c0c */ /* 0x000fe4000bf66270 */
[----:B------:R-:W-:-:S09]  /*1baa0*/  ISETP.GE.AND P2, PT, R13, UR4, PT ;  /* 0x000000040d007c0c */ /* 0x000fd2000bf46270 */
[-C--:B---3--:R-:W-:Y:S02]  /*1bab0*/  @!P4 LEA R20, P6, R7, R4.reuse, 0x1 ;  /* 0x000000040714c211 */ /* 0x088fe400078c08ff */
[----:B------:R-:W-:Y:S02]  /*1bac0*/  @!P3 LEA R24, P5, R9, R4, 0x1 ;  /* 0x000000040918b211 */ /* 0x000fe400078a08ff */
[----:B----4-:R-:W-:Y:S02]  /*1bad0*/  @!P4 LEA.HI.X R21, R7, R0, R14, 0x1, P6 ;  /* 0x000000000715c211 */ /* 0x010fe400030f0c0e */
[----:B------:R-:W-:Y:S02]  /*1bae0*/  @!P2 LEA R4, P6, R13, R4, 0x1 ;  /* 0x000000040d04a211 */ /* 0x000fe400078c08ff */
[-C--:B------:R-:W-:Y:S01]  /*1baf0*/  @!P3 LEA.HI.X R25, R9, R0.reuse, R10, 0x1, P5 ;  /* 0x000000000919b211 */ /* 0x080fe200028f0c0a */
[----:B------:R3:W-:Y:S01]  /*1bb00*/  @!P4 ST.E.128 desc[UR48][R20.64], RZ ;  /* 0x000000ff1400c985 */ /* 0x0007e2000c101d30 */
[----:B------:R-:W-:-:S03]  /*1bb10*/  @!P2 LEA.HI.X R5, R13, R0, R12, 0x1, P6 ;  /* 0x000000000d05a211 */ /* 0x000fc600030f0c0c */
[----:B------:R3:W-:Y:S04]  /*1bb20*/  @!P3 ST.E.128 desc[UR48][R24.64], RZ ;  /* 0x000000ff1800b985 */ /* 0x0007e8000c101d30 */
[----:B------:R3:W-:Y:S02]  /*1bb30*/  @!P2 ST.E.128 desc[UR48][R4.64], RZ ;  /* 0x000000ff0400a985 */ /* 0x0007e4000c101d30 */
.L_x_3934:
[----:B------:R-:W-:Y:S05]  /*1bb40*/  BSYNC B1 ;  /* 0x0000000000017941 */ /* 0x000fea0003800000 */
.L_x_3933:
        /* <DEDUP_REMOVED lines=17> */
.L_x_3936:
[----:B------:R-:W-:Y:S05]  /*1bc60*/  BSYNC B1 ;  /* 0x0000000000017941 */ /* 0x000fea0003800000 */
.L_x_3935:
[----:B0-----:R0:W0:Y:S01]  /*1bc70*/  SHFL.IDX PT, R0, R3, 0x2, 0x181f ;  /* 0x00581f0003007f89 */ /* 0x00102200000e0000 */
[----:B------:R-:W-:Y:S03]  /*1bc80*/  BSSY B1, `(.L_x_3937) ;  /* 0x0000010000017945 */ /* 0x000fe60003800000 */
[----:B---3--:R3:W0:Y:S01]  /*1bc90*/  SHFL.IDX PT, R4, R6, 0x2, 0x181f ;  /* 0x00581f0006047f89 */ /* 0x00862200000e0000 */
        /* <DEDUP_REMOVED lines=11> */
[----:B------:R0:W-:Y:S04]  /*1bd50*/  @!P3 ST.E.128 desc[UR48][R20.64], RZ ;  /* 0x000000ff1400b985 */ /* 0x0001e8000c101d30 */
[----:B------:R0:W-:Y:S04]  /*1bd60*/  @!P4 ST.E.128 desc[UR48][R24.64], RZ ;  /* 0x000000ff1800c985 */ /* 0x0001e8000c101d30 */
[----:B------:R0:W-:Y:S02]  /*1bd70*/  @!P5 ST.E.128 desc[UR48][R4.64], RZ ;  /* 0x000000ff0400d985 */ /* 0x0001e4000c101d30 */
.L_x_3938:
[----:B------:R-:W-:Y:S05]  /*1bd80*/  BSYNC B1 ;  /* 0x0000000000017941 */ /* 0x000fea0003800000 */
.L_x_3937:
[----:B0-----:R-:W-:Y:S01]  /*1bd90*/  VIADD R0, R8, 0x60 ;  /* 0x0000006008007836 */ /* 0x001fe20000000000 */
[----:B--2-4-:R-:W4:Y:S04]  /*1bda0*/  SHFL.IDX PT, R3, R3, 0x3, 0x181f ;  /* 0x00781f0003037f89 */ /* 0x014f2800000e0000 */
[----:B------:R-:W-:Y:S01]  /*1bdb0*/  ISETP.GE.AND P0, PT, R0, R11, PT ;  /* 0x0000000b0000720c */ /* 0x000fe20003f06270 */
[----:B------:R0:W2:-:S12]  /*1bdc0*/  SHFL.IDX PT, R4, R6, 0x3, 0x181f ;  /* 0x00781f0006047f89 */ /* 0x00009800000e0000 */
[----:B0-----:R-:W-:Y:S05]  /*1bdd0*/  @P0 BRA `(.L_x_3927) ;  /* 0x0000000000340947 */ /* 0x001fea0003800000 */
[----:B------:R-:W-:Y:S02]  /*1bde0*/  ULDC UR4, c[0x0][0xac8] ;  /* 0x0002b20000047ab9 */ /* 0x000fe40000000800 */
[----:B------:R-:W-:Y:S02]  /*1bdf0*/  ISETP.GE.AND P3, PT, R7, UR4, PT ;  /* 0x0000000407007c0c */ /* 0x000fe4000bf66270 */
[----:B------:R-:W-:Y:S02]  /*1be00*/  ISETP.GE.AND P4, PT, R9, UR4, PT ;  /* 0x0000000409007c0c */ /* 0x000fe4000bf86270 */
[----:B------:R-:W-:-:S09]  /*1be10*/  ISETP.GE.AND P5, PT, R13, UR4, PT ;  /* 0x000000040d007c0c */ /* 0x000fd2000bfa6270 */
[-C--:B--23--:R-:W-:Y:S02]  /*1be20*/  @!P3 LEA R6, P0, R7, R4.reuse, 0x1 ;  /* 0x000000040706b211 */ /* 0x08cfe400078008ff */
        /* <DEDUP_REMOVED lines=8> */
.L_x_3927:
[----:B------:R-:W-:Y:S05]  /*1beb0*/  BSYNC B0 ;  /* 0x0000000000007941 */ /* 0x000fea0003800000 */
.L_x_3917:
[----:B------:R-:W-:Y:S02]  /*1bec0*/  ULDC UR4, c[0x0][0xc3c] ;  /* 0x00030f0000047ab9 */ /* 0x000fe40000000800 */
[----:B-1----:R-:W-:-:S13]  /*1bed0*/  ISETP.GE.AND P0, PT, R139, UR4, PT ;  /* 0x000000048b007c0c */ /* 0x002fda000bf06270 */
[----:B------:R-:W-:Y:S05]  /*1bee0*/  @!P0 BRA `(.L_x_3939) ;  /* 0xfffffe5400c88947 */ /* 0x000fea000383ffff */
[----:B------:R-:W-:Y:S05]  /*1bef0*/  BRA `(.L_x_3717) ;  /* 0x0000007000e47947 */ /* 0x000fea0003800000 */
.L_x_3715:
[----:B------:R-:W-:-:S08]  /*1bf00*/  NOP ;  /* 0x0000000000007918 */ /* 0x000fd00000000000 */
[----:B0-----:R-:W0:-:S00]  /*1bf10*/  USETMAXREG.DEALLOC.CTAPOOL 0x28 ;  /* 0x00000028000079c8 */ /* 0x001e0000080e0500 */
[----:B0-----:R-:W2:Y:S01]  /*1bf20*/  LDL.LU R3, [R1] ;  /* 0x0000000001037983 */ /* 0x001ea20000300800 */
[----:B------:R-:W-:Y:S02]  /*1bf30*/  LOP3.LUT R2, R2, 0x3, RZ, 0xc0, !PT ;  /* 0x0000000302027812 */ /* 0x000fe400078ec0ff */
[----:B------:R-:W-:-:S04]  /*1bf40*/  MOV R6, RZ ;  /* 0x000000ff00067202 */ /* 0x000fc80000000f00 */
[----:B------:R-:W0:Y:S02]  /*1bf50*/  SHFL.IDX PT, R2, R2, RZ, 0x1f ;  /* 0x00001fff02027589 */ /* 0x000e2400000e0000 */
[----:B0-----:R-:W-:Y:S02]  /*1bf60*/  ISETP.NE.AND P0, PT, R2, RZ, PT ;  /* 0x000000ff0200720c */ /* 0x001fe40003f05270 */
[----:B--2---:R-:W-:-:S11]  /*1bf70*/  LOP3.LUT R3, R3, 0xffffffdf, RZ, 0xc0, !PT ;  /* 0xffffffdf03037812 */ /* 0x004fd600078ec0ff */
[----:B------:R-:W-:-:S05]  /*1bf80*/  @P0 LOP3.LUT R3, R3, 0x20, RZ, 0xfc, !PT ;  /* 0x0000002003030812 */ /* 0x000fca00078efcff */
[----:B------:R0:W-:Y:S01]  /*1bf90*/  STL [R1], R3 ;  /* 0x0000000301007387 */ /* 0x0001e20000100800 */
[----:B------:R-:W-:Y:S05]  /*1bfa0*/  @!P0 BRA `(.L_x_3940) ;  /* 0x00000000001c8947 */ /* 0x000fea0003800000 */
[----:B------:R-:W1:Y:S08]  /*1bfb0*/  S2UR UR5, SR_CgaCtaId ;  /* 0x00000000000579c3 */ /* 0x000e700000008800 */
[----:B------:R-:W-:Y:S06]  /*1bfc0*/  BAR.SYNC.DEFER_BLOCKING 0x5, 0x180 ;  /* 0x0146000000007b1d */ /* 0x000fec0000010000 */
[----:B------:R-:W-:-:S02]  /*1bfd0*/  UMOV UR4, 0x400 ;  /* 0x0000040000047882 */ /* 0x000fc40000000000 */
[----:B-1----:R-:W-:-:S09]  /*1bfe0*/  ULEA UR4, UR5, UR4, 0x18 ;  /* 0x0000000405047291 */ /* 0x002fd2000f8ec03f */
[----:B------:R-:W1:Y:S01]  /*1bff0*/  LDS.128 R16, [UR4+0x308d0] ;  /* 0x0308d004ff107984 */ /* 0x000e620008000c00 */
[----:B------:R-:W-:Y:S06]  /*1c000*/  BAR.ARV 0x4, 0x180 ;  /* 0x0106000000007b1d */ /* 0x000fec0000002000 */
[----:B------:R-:W-:Y:S05]  /*1c010*/  BRA `(.L_x_3941) ;  /* 0x0000000800947947 */ /* 0x000fea0003800000 */
.L_x_3940:
[----:B------:R-:W-:Y:S01]  /*1c020*/  LOP3.LUT R7, R0, 0x1f, RZ, 0xc0, !PT ;  /* 0x0000001f00077812 */ /* 0x000fe200078ec0ff */
[----:B------:R-:W-:Y:S01]  /*1c030*/  ULDC UR4, c[0x0][0xc3c] ;  /* 0x00030f0000047ab9 */ /* 0x000fe20000000800 */
[----:B------:R-:W-:Y:S01]  /*1c040*/  IMAD.MOV.U32 R9, RZ, RZ, RZ ;  /* 0x000000ffff097224 */ /* 0x000fe200078e00ff */
[----:B------:R-:W1:Y:S01]  /*1c050*/  S2UR UR6, SR_CTAID.X ;  /* 0x00000000000679c3 */ /* 0x000e620000002500 */
[----:B------:R-:W-:Y:S01]  /*1c060*/  ISETP.NE.AND P0, PT, R7, 0x1f, PT ;  /* 0x0000001f0700780c */ /* 0x000fe20003f05270 */
[----:B------:R-:W-:-:S03]  /*1c070*/  ULDC UR5, c[0x0][0xc38] ;  /* 0x00030e0000057ab9 */ /* 0x000fc60000000800 */
[----:B------:R-:W-:-:S13]  /*1c080*/  ISETP.GE.OR P1, PT, R7, UR4, !P0 ;  /* 0x0000000407007c0c */ /* 0x000fda000c726670 */
[----:B------:R-:W2:Y:S08]  /*1c090*/  @!P1 LDC.64 R4, c[0x0][0xc80] ;  /* 0x00032000ff049b82 */ /* 0x000eb00000000a00 */
[----:B0-----:R-:W0:Y:S01]  /*1c0a0*/  @!P1 LDC.64 R2, c[0x0][0xc78] ;  /* 0x00031e00ff029b82 */ /* 0x001e220000000a00 */
[----:B--2---:R-:W-:-:S05]  /*1c0b0*/  @!P1 IMAD.WIDE.U32 R4, R7, 0x4, R4 ;  /* 0x0000000407049825 */ /* 0x004fca00078e0004 */
[----:B------:R-:W2:Y:S01]  /*1c0c0*/  @!P1 LDG.E R6, desc[UR48][R4.64] ;  /* 0x0000003004069981 */ /* 0x000ea2000c1e1900 */
[----:B0-----:R-:W-:-:S05]  /*1c0d0*/  @!P1 IMAD.WIDE.U32 R2, R7, 0x4, R2 ;  /* 0x0000000407029825 */ /* 0x001fca00078e0002 */
[----:B------:R-:W2:Y:S01]  /*1c0e0*/  @!P1 LDG.E R9, desc[UR48][R2.64] ;  /* 0x0000003002099981 */ /* 0x000ea2000c1e1900 */
[C---:B------:R-:W-:Y:S02]  /*1c0f0*/  ISETP.NE.AND P1, PT, R7.reuse, RZ, PT ;  /* 0x000000ff0700720c */ /* 0x040fe40003f25270 */
[C---:B------:R-:W-:Y:S02]  /*1c100*/  ISETP.GE.U32.AND P2, PT, R7.reuse, 0x2, PT ;  /* 0x000000020700780c */ /* 0x040fe40003f46070 */
[C---:B------:R-:W-:Y:S02]  /*1c110*/  ISETP.GE.U32.AND P3, PT, R7.reuse, 0x4, PT ;  /* 0x000000040700780c */ /* 0x040fe40003f66070 */
[C---:B------:R-:W-:Y:S02]  /*1c120*/  ISETP.GE.U32.AND P4, PT, R7.reuse, 0x8, PT ;  /* 0x000000080700780c */ /* 0x040fe40003f86070 */
[----:B------:R-:W-:Y:S01]  /*1c130*/  ISETP.GE.U32.AND P5, PT, R7, 0x10, PT ;  /* 0x000000100700780c */ /* 0x000fe20003fa6070 */
[----:B------:R-:W-:Y:S01]  /*1c140*/  UMOV UR4, URZ ;  /* 0x0000003f00047c82 */ /* 0x000fe20008000000 */
        /* <DEDUP_REMOVED lines=17> */
[----:B0-----:R-:W-:-:S05]  /*1c260*/  IMAD R8, R8, UR5, RZ ;  /* 0x0000000508087c24 */ /* 0x001fca000f8e02ff */
[----:B-1----:R-:W-:Y:S01]  /*1c270*/  ISETP.GT.AND P6, PT, R8, UR6, PT ;  /* 0x0000000608007c0c */ /* 0x002fe2000bfc4270 */
[----:B------:R-:W-:-:S12]  /*1c280*/  IMAD.MOV.U32 R3, RZ, RZ, R8 ;  /* 0x000000ffff037224 */ /* 0x000fd800078e0008 */
[----:B------:R-:W-:Y:S05]  /*1c290*/  @P6 BRA `(.L_x_3942) ;  /* 0x0000000000a06947 */ /* 0x000fea0003800000 */
[----:B------:R-:W-:Y:S01]  /*1c2a0*/  IMAD.MOV.U32 R8, RZ, RZ, R3 ;  /* 0x000000ffff087224 */ /* 0x000fe200078e0003 */
[----:B------:R-:W-:Y:S01]  /*1c2b0*/  UMOV UR4, URZ ;  /* 0x0000003f00047c82 */ /* 0x000fe20008000000 */
[----:B------:R-:W-:-:S05]  /*1c2c0*/  ULDC UR5, c[0x0][0xc38] ;  /* 0x00030e0000057ab9 */ /* 0x000fca0000000800 */
.L_x_3944:
[----:B------:R-:W0:Y:S01]  /*1c2d0*/  LDC R2, c[0x0][0xc3c] ;  /* 0x00030f00ff027b82 */ /* 0x000e220000000800 */
[----:B------:R-:W-:Y:S01]  /*1c2e0*/  UIADD3 UR4, UR4, 0x1f, URZ ;  /* 0x0000001f04047890 */ /* 0x000fe2000fffe03f */
[----:B------:R-:W-:Y:S02]  /*1c2f0*/  ULDC UR7, c[0x0][0xc3c] ;  /* 0x00030f0000077ab9 */ /* 0x000fe40000000800 */
[----:B------:R-:W-:-:S03]  /*1c300*/  IMAD.U32 R19, RZ, RZ, UR7 ;  /* 0x00000007ff137e24 */ /* 0x000fc6000f8e00ff */
        /* <DEDUP_REMOVED lines=33> */
.L_x_3942:
        /* <DEDUP_REMOVED lines=18> */
.L_x_3945:
        /* <DEDUP_REMOVED lines=22> */
[----:B------:R0:W1:Y:S01]  /*1c7a0*/  F2I.FTZ.U32.TRUNC.NTZ R3, R10 ;  /* 0x0000000a00037305 */ /* 0x000062000021f000 */
[----:B------:R-:W-:Y:S02]  /*1c7b0*/  LOP3.LUT R4, R17, R6, RZ, 0x3c, !PT ;  /* 0x0000000611047212 */ /* 0x000fe400078e3cff */
[----:B------:R-:W-:-:S02]  /*1c7c0*/  ISETP.NE.AND P1, PT, R6, RZ, PT ;  /* 0x000000ff0600720c */ /* 0x000fc40003f25270 */
[----:B------:R-:W-:Y:S02]  /*1c7d0*/  ISETP.GE.AND P2, PT, R4, RZ, PT ;  /* 0x000000ff0400720c */ /* 0x000fe40003f46270 */
[----:B0-----:R-:W-:-:S04]  /*1c7e0*/  IABS R10, R9 ;  /* 0x00000009000a7213 */ /* 0x001fc80000000000 */
[----:B------:R-:W-:Y:S02]  /*1c7f0*/  @P0 VIADD R2, R2, 0x1 ;  /* 0x0000000102020836 */ /* 0x000fe40000000000 */
[----:B------:R-:W-:Y:S02]  /*1c800*/  IMAD.MOV R10, RZ, RZ, -R10 ;  /* 0x000000ffff0a7224 */ /* 0x000fe400078e0a0a */
[----:B------:R-:W-:Y:S01]  /*1c810*/  IMAD.MOV.U32 R8, RZ, RZ, R2 ;  /* 0x000000ffff087224 */ /* 0x000fe200078e0002 */
[----:B-1----:R-:W-:-:S03]  /*1c820*/  IADD3 R2, RZ, -R3, RZ ;  /* 0x80000003ff027210 */ /* 0x002fc60007ffe0ff */
[----:B------:R-:W-:Y:S01]  /*1c830*/  @!P2 IMAD.MOV R8, RZ, RZ, -R8 ;  /* 0x000000ffff08a224 */ /* 0x000fe200078e0a08 */
[----:B------:R-:W-:Y:S01]  /*1c840*/  @!P1 LOP3.LUT R8, RZ, R6, RZ, 0x33, !PT ;  /* 0x00000006ff089212 */ /* 0x000fe200078e33ff */
[----:B------:R-:W-:Y:S02]  /*1c850*/  IMAD R11, R2, R5, RZ ;  /* 0x00000005020b7224 */ /* 0x000fe400078e02ff */
[----:B------:R-:W-:Y:S01]  /*1c860*/  IMAD.MOV.U32 R2, RZ, RZ, RZ ;  /* 0x000000ffff027224 */ /* 0x000fe200078e00ff */
[-C--:B------:R-:W-:Y:S01]  /*1c870*/  IABS R4, R8.reuse ;  /* 0x0000000800047213 */ /* 0x080fe20000000000 */
[----:B------:R-:W-:Y:S02]  /*1c880*/  IMAD R6, R6, R8, RZ ;  /* 0x0000000806067224 */ /* 0x000fe400078e02ff */
[----:B------:R-:W-:-:S04]  /*1c890*/  IMAD.HI.U32 R2, R3, R11, R2 ;  /* 0x0000000b03027227 */ /* 0x000fc800078e0002 */
[----:B------:R-:W-:Y:S02]  /*1c8a0*/  IMAD.MOV.U32 R3, RZ, RZ, R4 ;  /* 0x000000ffff037224 */ /* 0x000fe400078e0004 */
[----:B------:R-:W-:Y:S02]  /*1c8b0*/  IMAD.MOV.U32 R4, RZ, RZ, R10 ;  /* 0x000000ffff047224 */ /* 0x000fe400078e000a */
        /* <DEDUP_REMOVED lines=18> */
.L_x_3943:
[----:B------:R-:W-:Y:S01]  /*1c9e0*/  IMAD.MOV.U32 R17, RZ, RZ, RZ ;  /* 0x000000ffff117224 */ /* 0x000fe200078e00ff */
[----:B------:R-:W-:Y:S01]  /*1c9f0*/  MOV R18, RZ ;  /* 0x000000ff00127202 */ /* 0x000fe20000000f00 */
[----:B------:R-:W-:-:S07]  /*1ca00*/  IMAD.U32 R16, RZ, RZ, UR6 ;  /* 0x00000006ff107e24 */ /* 0x000fce000f8e00ff */
.L_x_3946:
[----:B------:R-:W-:-:S13]  /*1ca10*/  ISETP.NE.AND P0, PT, R7, RZ, PT ;  /* 0x000000ff0700720c */ /* 0x000fda0003f05270 */
[----:B------:R-:W0:Y:S01]  /*1ca20*/  @!P0 S2R R3, SR_CgaCtaId ;  /* 0x0000000000038919 */ /* 0x000e220000008800 */
[----:B------:R-:W-:-:S04]  /*1ca30*/  @!P0 MOV R2, 0x400 ;  /* 0x0000040000028802 */ /* 0x000fc80000000f00 */
[----:B0-----:R-:W-:-:S05]  /*1ca40*/  @!P0 LEA R2, R3, R2, 0x18 ;  /* 0x0000000203028211 */ /* 0x001fca00078ec0ff */
[----:B------:R0:W-:Y:S01]  /*1ca50*/  @!P0 STS.128 [R2+0x308d0], R16 ;  /* 0x0308d01002008388 */ /* 0x0001e20000000c00 */
[----:B------:R-:W-:Y:S06]  /*1ca60*/  BAR.ARV 0x5, 0x180 ;  /* 0x0146000000007b1d */ /* 0x000fec0000002000 */
.L_x_3941:
[----:B------:R2:W-:Y:S01]  /*1ca70*/  STL [R1+0x2c], RZ ;  /* 0x00002cff01007387 */ /* 0x0005e20000100800 */
[----:B------:R-:W-:Y:S01]  /*1ca80*/  ULDC UR4, c[0x0][0xc3c] ;  /* 0x00030f0000047ab9 */ /* 0x000fe20000000800 */
[----:B------:R-:W-:Y:S01]  /*1ca90*/  IMAD.MOV.U32 R28, RZ, RZ, 0x1 ;  /* 0x00000001ff1c7424 */ /* 0x000fe200078e00ff */
[----:B-1----:R-:W-:Y:S01]  /*1caa0*/  ISETP.GE.AND P0, PT, R19, UR4, PT ;  /* 0x0000000413007c0c */ /* 0x002fe2000bf06270 */
[----:B------:R-:W-:-:S12]  /*1cab0*/  IMAD.MOV.U32 R26, RZ, RZ, RZ ;  /* 0x000000ffff1a7224 */ /* 0x000fd800078e00ff */
[----:B--2---:R-:W-:Y:S05]  /*1cac0*/  @P0 BRA `(.L_x_3947) ;  /* 0x0000006400140947 */ /* 0x004fea0003800000 */
[----:B------:R-:W2:Y:S01]  /*1cad0*/  LDL R4, [R1+0x18] ;  /* 0x0000180001047983 */ /* 0x000ea20000100800 */
[C---:B------:R-:W-:Y:S01]  /*1cae0*/  IMAD.SHL.U32 R32, R0.reuse, 0x8, RZ ;  /* 0x0000000800207824 */ /* 0x040fe200078e00ff */
[----:B0-----:R-:W-:Y:S01]  /*1caf0*/  LOP3.LUT R2, R0, 0x7f, RZ, 0xc0, !PT ;  /* 0x0000007f00027812 */ /* 0x001fe200078ec0ff */
[----:B------:R-:W0:Y:S01]  /*1cb00*/  S2UR UR5, SR_CgaCtaId ;  /* 0x00000000000579c3 */ /* 0x000e220000008800 */
[----:B------:R-:W-:Y:S01]  /*1cb10*/  UMOV UR4, 0x400 ;  /* 0x0000040000047882 */ /* 0x000fe20000000000 */
[----:B------:R-:W-:Y:S01]  /*1cb20*/  BSSY B8, `(.L_x_3947) ;  /* 0x000063f000087945 */ /* 0x000fe20003800000 */
[----:B------:R-:W-:Y:S01]  /*1cb30*/  LOP3.LUT R3, R32, 0x1f8, RZ, 0xc0, !PT ;  /* 0x000001f820037812 */ /* 0x000fe200078ec0ff */
[----:B------:R-:W-:Y:S01]  /*1cb40*/  IMAD.SHL.U32 R36, R2, 0x8, RZ ;  /* 0x0000000802247824 */ /* 0x000fe200078e00ff */
[----:B------:R-:W-:Y:S01]  /*1cb50*/  SHF.R.U32.HI R2, RZ, 0x3, R2 ;  /* 0x00000003ff027819 */ /* 0x000fe20000011602 */
[----:B------:R-:W-:Y:S01]  /*1cb60*/  IMAD.MOV.U32 R29, RZ, RZ, 0x1 ;  /* 0x00000001ff1d7424 */ /* 0x000fe200078e00ff */
[----:B------:R-:W-:Y:S01]  /*1cb70*/  LOP3.LUT R3, R3, 0x38, R0, 0x78, !PT ;  /* 0x0000003803037812 */ /* 0x000fe200078e7800 */
[----:B------:R-:W-:Y:S01]  /*1cb80*/  IMAD.SHL.U32 R0, R0, 0x10, RZ ;  /* 0x0000001000007824 */ /* 0x000fe200078e00ff */
[----:B------:R-:W-:-:S02]  /*1cb90*/  LOP3.LUT R32, R32, 0x38, RZ, 0xc0, !PT ;  /* 0x0000003820207812 */ /* 0x000fc400078ec0ff */
[----:B------:R-:W-:Y:S02]  /*1cba0*/  CS2R R26, SRZ ;  /* 0x00000000001a7805 */ /* 0x000fe4000001ff00 */
[----:B------:R-:W-:Y:S01]  /*1cbb0*/  LOP3.LUT R36, R3, 0x200, R36, 0xf8, !PT ;  /* 0x0000020003247812 */ /* 0x000fe200078ef824 */
[----:B------:R-:W-:Y:S01]  /*1cbc0*/  IMAD.MOV.U32 R28, RZ, RZ, 0x1 ;  /* 0x00000001ff1c7424 */ /* 0x000fe200078e00ff */
[----:B------:R-:W-:Y:S01]  /*1cbd0*/  LOP3.LUT R0, R2, 0x70, R0, 0xf8, !PT ;  /* 0x0000007002007812 */ /* 0x000fe200078ef800 */
[----:B------:R-:W-:Y:S01]  /*1cbe0*/  ULDC.64 UR36, c[0x0][0x198] ;  /* 0x0000660000247ab9 */ /* 0x000fe20000000a00 */
[C---:B------:R-:W-:Y:S01]  /*1cbf0*/  LOP3.LUT R35, R32.reuse, 0x40, RZ, 0xfc, !PT ;  /* 0x0000004020237812 */ /* 0x040fe200078efcff */
[----:B------:R-:W-:Y:S01]  /*1cc00*/  ULDC UR38, c[0x0][0xc] ;  /* 0x0000030000267ab9 */ /* 0x000fe20000000800 */
[----:B------:R-:W-:Y:S01]  /*1cc10*/  LOP3.LUT R33, R32, 0x80, RZ, 0xfc, !PT ;  /* 0x0000008020217812 */ /* 0x000fe200078efcff */
[----:B0-----:R-:W-:-:S06]  /*1cc20*/  ULEA UR4, UR5, UR4, 0x18 ;  /* 0x0000000405047291 */ /* 0x001fcc000f8ec03f */
[----:B------:R-:W-:-:S04]  /*1cc30*/  IMAD.U32 R22, RZ, RZ, UR4 ;  /* 0x00000004ff167e24 */ /* 0x000fc8000f8e00ff */
[----:B------:R-:W-:Y:S01]  /*1cc40*/  IMAD R37, R36, 0x2, R22 ;  /* 0x0000000224257824 */ /* 0x000fe200078e0216 */
[----:B--2---:R-:W-:-:S05]  /*1cc50*/  LOP3.LUT R3, R4, 0x2, RZ, 0xfc, !PT ;  /* 0x0000000204037812 */ /* 0x004fca00078efcff */
[----:B------:R0:W-:Y:S04]  /*1cc60*/  STL [R1+0x3c], R3 ;  /* 0x00003c0301007387 */ /* 0x0001e80000100800 */
[----:B------:R0:W-:Y:S02]  /*1cc70*/  STL [R1+0x2c], RZ ;  /* 0x00002cff01007387 */ /* 0x0001e40000100800 */
.L_x_4052:
[----:B------:R-:W1:Y:S02]  /*1cc80*/  LDC.64 R30, c[0x0][0xc88] ;  /* 0x00032200ff1e7b82 */ /* 0x000e640000000a00 */
[----:B-1----:R-:W-:-:S06]  /*1cc90*/  IMAD.WIDE R30, R19, 0x4, R30 ;  /* 0x00000004131e7825 */ /* 0x002fcc00078e021e */
[----:B--2---:R-:W2:Y:S01]  /*1cca0*/  LDG.E R30, desc[UR48][R30.64] ;  /* 0x000000301e1e7981 */ /* 0x004ea2000c1e1900 */
[----:B------:R-:W-:Y:S05]  /*1ccb0*/  YIELD ;  /* 0x0000000000007946 */ /* 0x000fea0003800000 */
[----:B------:R-:W-:Y:S01]  /*1ccc0*/  ULDC.64 UR4, c[0x0][0xa28] ;  /* 0x00028a0000047ab9 */ /* 0x000fe20000000a00 */
[----:B------:R-:W-:Y:S01]  /*1ccd0*/  ULDC.64 UR8, c[0x0][0xa18] ;  /* 0x0002860000087ab9 */ /* 0x000fe20000000a00 */
[----:B------:R-:W-:Y:S01]  /*1cce0*/  ISETP.NE.U32.AND P0, PT, RZ, UR4, PT ;  /* 0x00000004ff007c0c */ /* 0x000fe2000bf05070 */
[----:B------:R-:W-:Y:S01]  /*1ccf0*/  IMAD.MOV.U32 R10, RZ, RZ, RZ ;  /* 0x000000ffff0a7224 */ /* 0x000fe200078e00ff */
        /* <DEDUP_REMOVED lines=10> */
[----:B0-----:R-:W-:Y:S01]  /*1cda0*/  @P0 LEA.HI.X R3, R30, UR5, R0, 0x2, P1 ;  /* 0x000000051e030c11 */ /* 0x001fe200088f1400 */
[----:B------:R-:W-:Y:S01]  /*1cdb0*/  ULDC.64 UR4, c[0x0][0xa00] ;  /* 0x0002800000047ab9 */ /* 0x000fe20000000a00 */
[----:B------:R-:W-:-:S03]  /*1cdc0*/  ISETP.NE.U32.AND P1, PT, RZ, UR8, PT ;  /* 0x00000008ff007c0c */ /* 0x000fc6000bf25070 */
[----:B------:R0:W2:Y:S01]  /*1cdd0*/  @P0 LDG.E R10, desc[UR48][R2.64] ;  /* 0x00000030020a0981 */ /* 0x0000a2000c1e1900 */
[----:B------:R-:W-:Y:S02]  /*1cde0*/  ISETP.NE.AND.EX P1, PT, RZ, UR9, PT, P1 ;  /* 0x00000009ff007c0c */ /* 0x000fe4000bf25310 */
[----:B------:R-:W-:Y:S01]  /*1cdf0*/  ISETP.NE.U32.AND P0, PT, RZ, UR4, PT ;  /* 0x00000004ff007c0c */ /* 0x000fe2000bf05070 */
[----:B-1----:R-:W-:Y:S01]  /*1ce00*/  IMAD.MOV.U32 R0, RZ, RZ, RZ ;  /* 0x000000ffff007224 */ /* 0x002fe200078e00ff */
[C---:B------:R-:W-:Y:S02]  /*1ce10*/  IADD3 R4, P4, R23.reuse, UR6, RZ ;  /* 0x0000000617047c10 */ /* 0x040fe4000ff9e0ff */
[----:B------:R-:W-:Y:S02]  /*1ce20*/  ISETP.NE.AND.EX P0, PT, RZ, UR5, PT, P0 ;  /* 0x00000005ff007c0c */ /* 0x000fe4000bf05300 */
[----:B------:R-:W-:Y:S02]  /*1ce30*/  IADD3.X R5, R24, UR7, RZ, P4, !PT ;  /* 0x0000000718057c10 */ /* 0x000fe4000a7fe4ff */
[----:B0-----:R-:W-:Y:S01]  /*1ce40*/  IADD3 R2, P3, R23, UR4, RZ ;  /* 0x0000000417027c10 */ /* 0x001fe2000ff7e0ff */
[----:B------:R-:W-:-:S02]  /*1ce50*/  ULDC UR4, c[0x0][0x288] ;  /* 0x0000a20000047ab9 */ /* 0x000fc40000000800 */
[----:B------:R-:W5:Y:S01]  /*1ce60*/  @P2 LDG.E R0, desc[UR48][R4.64] ;  /* 0x0000003004002981 */ /* 0x000f62000c1e1900 */
[C---:B------:R-:W-:Y:S02]  /*1ce70*/  IADD3.X R3, R24.reuse, UR5, RZ, P3, !PT ;  /* 0x0000000518037c10 */ /* 0x040fe40009ffe4ff */
[----:B------:R-:W-:Y:S01]  /*1ce80*/  @P1 IADD3 R6, P3, R23, UR8, RZ ;  /* 0x0000000817061c10 */ /* 0x000fe2000ff7e0ff */
[----:B------:R-:W-:Y:S01]  /*1ce90*/  IMAD.U32 R8, RZ, RZ, UR4 ;  /* 0x00000004ff087e24 */ /* 0x000fe2000f8e00ff */
[----:B------:R-:W-:Y:S01]  /*1cea0*/  ULDC.64 UR4, c[0x0][0x418] ;  /* 0x0001060000047ab9 */ /* 0x000fe20000000a00 */
[----:B------:R-:W5:Y:S01]  /*1ceb0*/  @P0 LDG.E R34, desc[UR48][R2.64] ;  /* 0x0000003002220981 */ /* 0x000f62000c1e1900 */
[----:B------:R-:W-:-:S05]  /*1cec0*/  @P1 IADD3.X R7, R24, UR9, RZ, P3, !PT ;  /* 0x0000000918071c10 */ /* 0x000fca0009ffe4ff */
[----:B------:R0:W3:Y:S01]  /*1ced0*/  @P1 LDG.E R8, desc[UR48][R6.64] ;  /* 0x0000003006081981 */ /* 0x0000e2000c1e1900 */
[----:B------:R-:W-:-:S03]  /*1cee0*/  UISETP.NE.U32.AND UP0, UPT, UR4, URZ, UPT ;  /* 0x0000003f0400728c */ /* 0x000fc6000bf05070 */
[----:B------:R-:W-:Y:S01]  /*1cef0*/  ULDC UR4, c[0x0][0x424] ;  /* 0x0001090000047ab9 */ /* 0x000fe20000000800 */
        /* <DEDUP_REMOVED lines=11> */
[----:B------:R-:W2:Y:S04]  /*1cfb0*/  LDG.E R7, desc[UR48][R2.64] ;  /* 0x0000003002077981 */ /* 0x000ea8000c1e1900 */
[----:B0-----:R-:W2:Y:S02]  /*1cfc0*/  LDG.E R8, desc[UR48][R2.64+0x4] ;  /* 0x0000043002087981 */ /* 0x001ea4000c1e1900 */
[----:B--2---:R-:W-:-:S05]  /*1cfd0*/  IADD3 R2, -R7, R8, RZ ;  /* 0x0000000807027210 */ /* 0x004fca0007ffe1ff */
[----:B------:R1:W-:Y:S02]  /*1cfe0*/  STL [R1+0x28], R2 ;  /* 0x0000280201007387 */ /* 0x0003e40000100800 */
.L_x_3948:
        /* <DEDUP_REMOVED lines=10> */
[----:B------:R-:W-:-:S04]  /*1d090*/  IADD3 R2, P0, R23, UR4, RZ ;  /* 0x0000000417027c10 */ /* 0x000fc8000ff1e0ff */
[----:B------:R-:W-:-:S05]  /*1d0a0*/  IADD3.X R3, R24, UR5, RZ, P0, !PT ;  /* 0x0000000518037c10 */ /* 0x000fca00087fe4ff */
[----:B------:R0:W5:Y:S01]  /*1d0b0*/  LDG.E R9, desc[UR48][R2.64] ;  /* 0x0000003002097981 */ /* 0x000162000c1e1900 */
[----:B------:R-:W-:Y:S05]  /*1d0c0*/  BRA `(.L_x_3950) ;  /* 0x0000000000247947 */ /* 0x000fea0003800000 */
.L_x_3949:
        /* <DEDUP_REMOVED lines=8> */
[----:B--2---:R-:W-:-:S07]  /*1d150*/  IMAD.IADD R9, R2, 0x1, -R9 ;  /* 0x0000000102097824 */ /* 0x004fce00078e0a09 */
.L_x_3950:
        /* <DEDUP_REMOVED lines=12> */
[----:B------:R-:W-:Y:S01]  /*1d220*/  SHF.R.U32.HI R2, RZ, 0x1f, R4 ;  /* 0x0000001fff027819 */ /* 0x000fe20000011604 */
[----:B0-----:R-:W-:-:S03]  /*1d230*/  IMAD.MOV.U32 R3, RZ, RZ, RZ ;  /* 0x000000ffff037224 */ /* 0x001fc600078e00ff */
[----:B------:R-:W-:Y:S01]  /*1d240*/  LEA.HI.SX32 R4, R4, R2, 0x1c ;  /* 0x0000000204047211 */ /* 0x000fe200078fe2ff */
        /* <DEDUP_REMOVED lines=30> */
.L_x_3952:
[----:B------:R-:W-:Y:S05]  /*1d430*/  BSYNC B0 ;  /* 0x0000000000007941 */ /* 0x000fea0003800000 */
.L_x_3951:
        /* <DEDUP_REMOVED lines=8> */
[----:B------:R-:W-:Y:S01]  /*1d4c0*/  @P0 IADD3 R8, R3, 0x5f, RZ ;  /* 0x0000005f03080810 */ /* 0x000fe20007ffe0ff */
        /* <DEDUP_REMOVED lines=16> */
.L_x_4108:
[----:B-1----:R-:W-:Y:S02]  /*1d5d0*/  ISETP.NE.AND P0, PT, R14, RZ, PT ;  /* 0x000000ff0e00720c */ /* 0x002fe40003f05270 */
[----:B------:R-:W-:-:S11]  /*1d5e0*/  PLOP3.LUT P6, PT, PT, PT, PT, 0x8, 0x0 ;  /* 0x000000000000781c */ /* 0x000fd60003fce170 */
[----:B------:R-:W-:Y:S05]  /*1d5f0*/  @P0 BRA `(.L_x_3956) ;  /* 0x00000000000c0947 */ /* 0x000fea0003800000 */
[----:B------:R-:W-:-:S03]  /*1d600*/  UMOV UR4, 0xffffffff ;  /* 0xffffffff00047882 */ /* 0x000fc60000000000 */
[----:B------:R-:W-:Y:S05]  /*1d610*/  BRA.DIV UR4, `(.L_x_3957) ;  /* 0x0000006a04d07947 */ /* 0x000fea000b800000 */
[----:B------:R-:W-:-:S13]  /*1d620*/  ELECT P6, URZ, PT ;  /* 0x00000000003f782f */ /* 0x000fda00038c0000 */
.L_x_3956:
        /* <DEDUP_REMOVED lines=9> */
.L_x_4111:
[----:B------:R-:W-:Y:S05]  /*1d6c0*/  BSYNC B1 ;  /* 0x0000000000017941 */ /* 0x000fea0003800000 */
.L_x_3958:
        /* <DEDUP_REMOVED lines=10> */
.L_x_4112:
[----:B------:R-:W-:Y:S05]  /*1d770*/  BSYNC B2 ;  /* 0x0000000000027941 */ /* 0x000fea0003800000 */
.L_x_3962:
        /* <DEDUP_REMOVED lines=9> */
.L_x_3965:
[----:B------:R-:W-:Y:S05]  /*1d810*/  BSYNC B2 ;  /* 0x0000000000027941 */ /* 0x000fea0003800000 */
.L_x_3964:
        /* <DEDUP_REMOVED lines=8> */
[----:B0-----:R-:W-:Y:S01]  /*1d8a0*/  VIADD R8, R12, 0x30890 ;  /* 0x000308900c087836 */ /* 0x001fe20000000000 */
[----:B------:R-:W-:Y:S01]  /*1d8b0*/  UMOV UR6, 0x0 ;  /* 0x0000000000067882 */ /* 0x000fe20000000000 */
[----:B------:R-:W-:Y:S01]  /*1d8c0*/  VIADD R13, R10, 0x1e400 ;  /* 0x0001e4000a0d7836 */ /* 0x000fe20000000000 */
[----:B------:R-:W-:-:S09]  /*1d8d0*/  UMOV UR7, 0x12f00000 ;  /* 0x12f0000000077882 */ /* 0x000fd20000000000 */
.L_x_3966:
        /* <DEDUP_REMOVED lines=16> */
.L_x_3967:
        /* <DEDUP_REMOVED lines=16> */
.L_x_3968:
        /* <DEDUP_REMOVED lines=13> */
.L_x_4113:
[----:B------:R-:W-:Y:S05]  /*1dbb0*/  BSYNC B2 ;  /* 0x0000000000027941 */ /* 0x000fea0003800000 */
.L_x_3969:
[----:B------:R-:W-:Y:S01]  /*1dbc0*/  BSSY B2, `(.L_x_3971) ;  /* 0x000000b000027945 */ /* 0x000fe20003800000 */
[----:B------:R-:W-:Y:S02]  /*1dbd0*/  IMAD.MOV.U32 R14, RZ, RZ, 0x0 ;  /* 0x00000000ff0e7424 */ /* 0x000fe400078e00ff */
[----:B------:R-:W-:Y:S01]  /*1dbe0*/  IMAD.MOV.U32 R15, RZ, RZ, 0x12f00000 ;  /* 0x12f00000ff0f7424 */ /* 0x000fe200078e00ff */
[----:B------:R-:W-:Y:S06]  /*1dbf0*/  @P2 BRA `(.L_x_3972) ;  /* 0x00000000001c2947 */ /* 0x000fec0003800000 */
[----:B------:R-:W2:Y:S01]  /*1dc00*/  S2R R8, SR_TID.X ;  /* 0x0000000000087919 */ /* 0x000ea20000002100 */
[----:B01----:R-:W-:-:S04]  /*1dc10*/  IMAD.MOV.U32 R11, RZ, RZ, 0x9000 ;  /* 0x00009000ff0b7424 */ /* 0x003fc800078e00ff */
[----:B------:R3:W-:Y:S01]  /*1dc20*/  SYNCS.ARRIVE.TRANS64 RZ, [R12+URZ+0x308b0], R11 ;  /* 0x0308b00b0cff79a7 */ /* 0x0007e2000800003f */
[----:B--2---:R-:W-:-:S04]  /*1dc30*/  LOP3.LUT R8, R8, 0x1f, RZ, 0xc0, !PT ;  /* 0x0000001f08087812 */ /* 0x004fc800078ec0ff */
[----:B------:R-:W-:-:S13]  /*1dc40*/  ISETP.NE.AND P0, PT, R8, RZ, PT ;  /* 0x000000ff0800720c */ /* 0x000fda0003f05270 */
[----:B---3--:R-:W-:Y:S05]  /*1dc50*/  @!P0 BRA `(.L_x_3972) ;  /* 0x0000000000048947 */ /* 0x008fea0003800000 */
[----:B------:R-:W-:Y:S01]  /*1dc60*/  BPT.TRAP 0x1 ;  /* 0x000000040000795c */ /* 0x000fe20000300000 */
.L_x_3972:
[----:B------:R-:W-:Y:S05]  /*1dc70*/  BSYNC B2 ;  /* 0x0000000000027941 */ /* 0x000fea0003800000 */
.L_x_3971:
[----:B------:R-:W-:Y:S01]  /*1dc80*/  R2UR UR10, R25 ;  /* 0x00000000190a72ca */ /* 0x000fe200000e0000 */
[----:B------:R-:W-:Y:S01]  /*1dc90*/  UIADD3 UR4, UP0, UR36, 0x670, URZ ;  /* 0x0000067024047890 */ /* 0x000fe2000ff1e03f */
[----:B------:R-:W-:Y:S01]  /*1dca0*/  R2UR UR6, R14 ;  /* 0x000000000e0672ca */ /* 0x000fe200000e0000 */
[----:B------:R-:W-:Y:S01]  /*1dcb0*/  VIADD R8, R10, 0x400 ;  /* 0x000004000a087836 */ /* 0x000fe20000000000 */
[----:B------:R-:W-:Y:S01]  /*1dcc0*/  R2UR UR7, R15 ;  /* 0x000000000f0772ca */ /* 0x000fe200000e0000 */
[----:B------:R-:W-:Y:S01]  /*1dcd0*/  UIADD3.X UR5, URZ, UR37, URZ, UP0, !UPT ;  /* 0x000000253f057290 */ /* 0x000fe200087fe43f */
[----:B------:R-:W-:Y:S02]  /*1dce0*/  PLOP3.LUT P0, PT, PT, PT, PT, 0x80, 0x0 ;  /* 0x000000000000781c */ /* 0x000fe40003f0f070 */
[----:B01----:R-:W-:-:S11]  /*1dcf0*/  IADD3 R12, R12, 0x308b0, RZ ;  /* 0x000308b00c0c7810 */ /* 0x003fd60007ffe0ff */
.L_x_3973:
        /* <DEDUP_REMOVED lines=15> */
.L_x_3974:
        /* <DEDUP_REMOVED lines=15> */
.L_x_3975:
        /* <DEDUP_REMOVED lines=10> */
.L_x_3961:
[----:B------:R-:W-:Y:S05]  /*1df80*/  BSYNC B1 ;  /* 0x0000000000017941 */ /* 0x000fea0003800000 */
.L_x_3960:
        /* <DEDUP_REMOVED lines=9> */
.L_x_3992:
        /* <DEDUP_REMOVED lines=11> */
.L_x_4114:
[----:B------:R-:W-:Y:S05]  /*1e0d0*/  BSYNC B2 ;  /* 0x0000000000027941 */ /* 0x000fea0003800000 */
.L_x_3978:
        /* <DEDUP_REMOVED lines=9> */
.L_x_3981:
[----:B------:R-:W-:Y:S05]  /*1e170*/  BSYNC B2 ;  /* 0x0000000000027941 */ /* 0x000fea0003800000 */
.L_x_3980:
        /* <DEDUP_REMOVED lines=11> */
.L_x_3982:
        /* <DEDUP_REMOVED lines=16> */
.L_x_3983:
        /* <DEDUP_REMOVED lines=16> */
.L_x_3984:
        /* <DEDUP_REMOVED lines=13> */
.L_x_4115:
[----:B------:R-:W-:Y:S05]  /*1e500*/  BSYNC B2 ;  /* 0x0000000000027941 */ /* 0x000fea0003800000 */
.L_x_3985:
[----:B------:R-:W-:Y:S01]  /*1e510*/  BSSY B2, `(.L_x_3987) ;  /* 0x000000b000027945 */ /* 0x000fe20003800000 */
[----:B------:R-:W-:Y:S02]  /*1e520*/  IMAD.MOV.U32 R14, RZ, RZ, 0x0 ;  /* 0x00000000ff0e7424 */ /* 0x000fe400078e00ff */
[----:B------:R-:W-:Y:S01]  /*1e530*/  IMAD.MOV.U32 R15, RZ, RZ, 0x12f00000 ;  /* 0x12f00000ff0f7424 */ /* 0x000fe200078e00ff */
[----:B------:R-:W-:Y:S06]  /*1e540*/  @P3 BRA `(.L_x_3988) ;  /* 0x00000000001c3947 */ /* 0x000fec0003800000 */
[----:B------:R-:W2:Y:S01]  /*1e550*/  S2R R13, SR_TID.X ;  /* 0x00000000000d7919 */ /* 0x000ea20000002100 */
[----:B------:R-:W-:-:S04]  /*1e560*/  MOV R3, 0x9000 ;  /* 0x0000900000037802 */ /* 0x000fc80000000f00 */
[----:B------:R3:W-:Y:S01]  /*1e570*/  SYNCS.ARRIVE.TRANS64 RZ, [R11+URZ+0x308b0], R3 ;  /* 0x0308b0030bff79a7 */ /* 0x0007e2000800003f */
[----:B--2---:R-:W-:-:S04]  /*1e580*/  LOP3.LUT R13, R13, 0x1f, RZ, 0xc0, !PT ;  /* 0x0000001f0d0d7812 */ /* 0x004fc800078ec0ff */
[----:B------:R-:W-:-:S13]  /*1e590*/  ISETP.NE.AND P2, PT, R13, RZ, PT ;  /* 0x000000ff0d00720c */ /* 0x000fda0003f45270 */
[----:B---3--:R-:W-:Y:S05]  /*1e5a0*/  @!P2 BRA `(.L_x_3988) ;  /* 0x000000000004a947 */ /* 0x008fea0003800000 */
[----:B------:R-:W-:Y:S01]  /*1e5b0*/  BPT.TRAP 0x1 ;  /* 0x000000040000795c */ /* 0x000fe20000300000 */
.L_x_3988:
[----:B------:R-:W-:Y:S05]  /*1e5c0*/  BSYNC B2 ;  /* 0x0000000000027941 */ /* 0x000fea0003800000 */
.L_x_3987:
        /* <DEDUP_REMOVED lines=8> */
.L_x_3989:
        /* <DEDUP_REMOVED lines=15> */
.L_x_3990:
        /* <DEDUP_REMOVED lines=15> */
.L_x_3991:
        /* <DEDUP_REMOVED lines=10> */
.L_x_3977:
[----:B------:R-:W-:Y:S05]  /*1e8d0*/  BSYNC B1 ;  /* 0x0000000000017941 */ /* 0x000fea0003800000 */
.L_x_3976:
        /* <DEDUP_REMOVED lines=8> */
.L_x_3954:
[----:B------:R-:W-:Y:S05]  /*1e960*/  BSYNC B0 ;  /* 0x0000000000007941 */ /* 0x000fea0003800000 */
.L_x_3953:
        /* <DEDUP_REMOVED lines=33> */
.L_x_3994:
[----:B------:R-:W-:Y:S05]  /*1eb80*/  BSYNC B0 ;  /* 0x0000000000007941 */ /* 0x000fea0003800000 */
.L_x_3993:
        /* <DEDUP_REMOVED lines=24> */
.L_x_3996:
[----:B------:R-:W-:Y:S01]  /*1ed10*/  IADD3 R0, R22, 0x1e400, RZ ;  /* 0x0001e40016007810 */ /* 0x000fe20007ffe0ff */
[----:B------:R-:W-:Y:S03]  /*1ed20*/  BSSY B6, `(.L_x_3998) ;  /* 0x0000013000067945 */ /* 0x000fe60003800000 */
        /* <DEDUP_REMOVED lines=18> */
.L_x_3999:
[----:B------:R-:W-:Y:S05]  /*1ee50*/  BSYNC B6 ;  /* 0x0000000000067941 */ /* 0x000fea0003800000 */
.L_x_3998:
        /* <DEDUP_REMOVED lines=9> */
[----:B------:R-:W-:Y:S01]  /*1eef0*/  IMAD.U32 R4, RZ, RZ, UR6 ;  /* 0x00000006ff047e24 */ /* 0x000fe2000f8e00ff */
[----:B0-----:R-:W-:Y:S01]  /*1ef00*/  MOV R8, 0x70 ;  /* 0x0000007000087802 */ /* 0x001fe20000000f00 */
[----:B------:R-:W-:Y:S02]  /*1ef10*/  IMAD.U32 R5, RZ, RZ, UR7 ;  /* 0x00000007ff057e24 */ /* 0x000fe4000f8e00ff */
[----:B------:R-:W-:Y:S02]  /*1ef20*/  IMAD.U32 R6, RZ, RZ, UR8 ;  /* 0x00000008ff067e24 */ /* 0x000fe4000f8e00ff */
[----:B------:R-:W-:-:S02]  /*1ef30*/  IMAD.U32 R7, RZ, RZ, UR9 ;  /* 0x00000009ff077e24 */ /* 0x000fc4000f8e00ff */
[----:B------:R-:W-:Y:S02]  /*1ef40*/  IMAD.U32 R10, RZ, RZ, UR4 ;  /* 0x00000004ff0a7e24 */ /* 0x000fe4000f8e00ff */
[----:B------:R-:W-:Y:S02]  /*1ef50*/  IMAD.U32 R11, RZ, RZ, UR5 ;  /* 0x00000005ff0b7e24 */ /* 0x000fe4000f8e00ff */
[----:B------:R-:W-:Y:S02]  /*1ef60*/  IMAD.MOV.U32 R12, RZ, RZ, 0x1 ;  /* 0x00000001ff0c7424 */ /* 0x000fe400078e00ff */
[----:B-1----:R-:W-:-:S07]  /*1ef70*/  IMAD.MOV.U32 R13, RZ, RZ, RZ ;  /* 0x000000ffff0d7224 */ /* 0x002fce00078e00ff */
[----:B------:R-:W-:-:S07]  /*1ef80*/  LEPC R20, `(.L_x_4002) ;  /* 0x000000001014794e */ /* 0x000fce0000000000 */
[----:B--2---:R-:W-:Y:S05]  /*1ef90*/  CALL.ABS.NOINC R2 ;  /* 0x0000000002007343 */ /* 0x004fea0003c00000 */
.L_x_4002:
        /* <DEDUP_REMOVED lines=15> */
.L_x_4001:
[----:B------:R-:W-:Y:S05]  /*1f090*/  BSYNC B6 ;  /* 0x0000000000067941 */ /* 0x000fea0003800000 */
.L_x_4000:
[----:B------:R-:W2:Y:S01]  /*1f0a0*/  LDL R25, [R1+0x1c] ;  /* 0x00001c0001197983 */ /* 0x000ea20000100800 */
[----:B------:R-:W-:Y:S01]  /*1f0b0*/  ULDC.64 UR4, c[0x0][0x9f8] ;  /* 0x00027e0000047ab9 */ /* 0x000fe20000000a00 */
[----:B------:R-:W1:Y:S02]  /*1f0c0*/  LDC R6, c[0x0][0x430] ;  /* 0x00010c00ff067b82 */ /* 0x000e640000000800 */
[----:B0-----:R-:W3:Y:S01]  /*1f0d0*/  LDL R8, [R1+0x4] ;  /* 0x0000040001087983 */ /* 0x001ee20000100800 */
[----:B------:R-:W-:-:S03]  /*1f0e0*/  ISETP.NE.U32.AND P0, PT, RZ, UR4, PT ;  /* 0x00000004ff007c0c */ /* 0x000fc6000bf05070 */
[----:B------:R-:W4:Y:S01]  /*1f0f0*/  LDL R4, [R1+0xc] ;  /* 0x00000c0001047983 */ /* 0x000f220000100800 */
[----:B------:R-:W-:-:S03]  /*1f100*/  ISETP.NE.AND.EX P0, PT, RZ, UR5, PT, P0 ;  /* 0x00000005ff007c0c */ /* 0x000fc6000bf05300 */
[----:B------:R-:W4:Y:S04]  /*1f110*/  LDL R21, [R1+0x3c] ;  /* 0x00003c0001157983 */ /* 0x000f280000100800 */
[----:B------:R-:W4:Y:S01]  /*1f120*/  LDL.LU R20, [R1] ;  /* 0x0000000001147983 */ /* 0x000f220000300800 */
[----:B------:R-:W0:Y:S05]  /*1f130*/  S2R R0, SR_TID.X ;  /* 0x0000000000007919 */ /* 0x000e2a0000002100 */
[----:B------:R-:W-:Y:S01]  /*1f140*/  @P0 IADD3 R2, P1, R23, UR4, RZ ;  /* 0x0000000417020c10 */ /* 0x000fe2000ff3e0ff */
[----:B------:R-:W-:-:S03]  /*1f150*/  ULDC UR4, c[0x0][0x2f4] ;  /* 0x0000bd0000047ab9 */ /* 0x000fc60000000800 */
[----:B------:R-:W-:-:S05]  /*1f160*/  @P0 IADD3.X R3, R24, UR5, RZ, P1, !PT ;  /* 0x0000000518030c10 */ /* 0x000fca0008ffe4ff */
[----:B------:R0:W4:Y:S01]  /*1f170*/  @P0 LDG.E R31, desc[UR48][R2.64] ;  /* 0x00000030021f0981 */ /* 0x000122000c1e1900 */
[----:B------:R-:W0:Y:S01]  /*1f180*/  S2R R7, SR_TID.X ;  /* 0x0000000000077919 */ /* 0x000e220000002100 */
[----:B-1----:R-:W-:-:S13]  /*1f190*/  ISETP.NE.AND P1, PT, R6, 0x1, PT ;  /* 0x000000010600780c */ /* 0x002fda0003f25270 */
[----:B------:R-:W1:Y:S01]  /*1f1a0*/  @P1 LDC R5, c[0x0][0x434] ;  /* 0x00010d00ff051b82 */ /* 0x000e620000000800 */
[----:B0-----:R-:W-:-:S04]  /*1f1b0*/  LOP3.LUT R0, R0, 0x7f, RZ, 0xc0, !PT ;  /* 0x0000007f00007812 */ /* 0x001fc800078ec0ff */
[----:B------:R-:W-:-:S03]  /*1f1c0*/  SHF.R.U32.HI R0, RZ, 0x3, R0 ;  /* 0x00000003ff007819 */ /* 0x000fc60000011600 */
[----:B------:R-:W0:Y:S01]  /*1f1d0*/  @P1 LDC R2, c[0x0][0x438] ;  /* 0x00010e00ff021b82 */ /* 0x000e220000000800 */
[----:B------:R-:W-:-:S05]  /*1f1e0*/  IMAD.SHL.U32 R7, R7, 0x10, RZ ;  /* 0x0000001007077824 */ /* 0x000fca00078e00ff */
[----:B------:R-:W-:Y:S02]  /*1f1f0*/  LOP3.LUT R7, R0, 0x70, R7, 0xf8, !PT ;  /* 0x0000007000077812 */ /* 0x000fe400078ef807 */
[----:B------:R-:W-:Y:S01]  /*1f200*/  ISETP.GE.AND P2, PT, R35, UR4, PT ;  /* 0x0000000423007c0c */ /* 0x000fe2000bf46270 */
[----:B------:R-:W-:Y:S01]  /*1f210*/  UMOV UR5, 0xffffffff ;  /* 0xffffffff00057882 */ /* 0x000fe20000000000 */
[----:B--2---:R-:W-:-:S04]  /*1f220*/  VIADD R25, R25, 0xffffffff ;  /* 0xffffffff19197836 */ /* 0x004fc80000000000 */
[----:B------:R-:W-:-:S05]  /*1f230*/  IMAD R0, R25, 0x60, R7 ;  /* 0x0000006019007824 */ /* 0x000fca00078e0207 */
[C---:B---3--:R-:W-:Y:S01]  /*1f240*/  ISETP.GE.AND P0, PT, R0.reuse, R8, PT ;  /* 0x000000080000720c */ /* 0x048fe20003f06270 */
[----:B----4-:R-:W-:-:S03]  /*1f250*/  IMAD.IADD R0, R0, 0x1, R4 ;  /* 0x0000000100007824 */ /* 0x010fc600078e0204 */
[----:B------:R-:W-:Y:S01]  /*1f260*/  ISETP.GT.U32.OR P0, PT, R7, 0x5f, P0 ;  /* 0x0000005f0700780c */ /* 0x000fe20000704470 */
[----:B-1----:R-:W-:-:S04]  /*1f270*/  @P1 IMAD.HI.U32 R3, R0, R5, RZ ;  /* 0x0000000500031227 */ /* 0x002fc800078e00ff */
[----:B------:R-:W-:Y:S01]  /*1f280*/  IMAD.MOV.U32 R4, RZ, RZ, R0 ;  /* 0x000000ffff047224 */ /* 0x000fe200078e0000 */
[----:B0-----:R-:W-:-:S07]  /*1f290*/  @P1 SHF.R.U32.HI R4, RZ, R2, R3 ;  /* 0x00000002ff041219 */ /* 0x001fce0000011603 */
        /* <DEDUP_REMOVED lines=8> */
[----:B------:R-:W0:Y:S03]  /*1f320*/  @!P0 LDC.64 R2, c[0x0][0x418] ;  /* 0x00010600ff028b82 */ /* 0x000e260000000a00 */
[----:B------:R-:W-:Y:S02]  /*1f330*/  @!P0 IADD3 R6, R5, R6, RZ ;  /* 0x0000000605068210 */ /* 0x000fe40007ffe0ff */
[----:B------:R-:W-:Y:S02]  /*1f340*/  LOP3.LUT R20, R20, 0xfffffff7, RZ, 0xc0, !PT ;  /* 0xfffffff714147812 */ /* 0x000fe400078ec0ff */
[----:B0-----:R-:W-:-:S04]  /*1f350*/  @!P0 LEA R2, P1, R4, R2, 0x2 ;  /* 0x0000000204028211 */ /* 0x001fc800078210ff */
[----:B------:R-:W-:Y:S01]  /*1f360*/  @!P0 LEA.HI.X R3, R4, R3, R6, 0x2, P1 ;  /* 0x0000000304038211 */ /* 0x000fe200008f1406 */
[----:B------:R-:W-:Y:S01]  /*1f370*/  IMAD.MOV.U32 R4, RZ, RZ, RZ ;  /* 0x000000ffff047224 */ /* 0x000fe200078e00ff */
[----:B------:R-:W-:-:S05]  /*1f380*/  ISETP.GT.U32.AND P1, PT, R7, 0x5f, PT ;  /* 0x0000005f0700780c */ /* 0x000fca0003f24070 */
[----:B------:R0:W5:Y:S01]  /*1f390*/  @!P0 LDG.E R4, desc[UR48][R2.64] ;  /* 0x0000003002048981 */ /* 0x000162000c1e1900 */
[----:B------:R-:W-:-:S07]  /*1f3a0*/  ISETP.NE.AND P0, PT, R21, 0x3, PT ;  /* 0x000000031500780c */ /* 0x000fce0003f05270 */
        /* <DEDUP_REMOVED lines=8> */
[----:B------:R-:W-:-:S04]  /*1f430*/  LOP3.LUT R20, R20, 0xfffffffd, RZ, 0xc0, !PT ;  /* 0xfffffffd14147812 */ /* 0x000fc800078ec0ff */
[----:B------:R-:W-:-:S04]  /*1f440*/  @P2 LOP3.LUT R20, R20, 0x2, RZ, 0xfc, !PT ;  /* 0x0000000214142812 */ /* 0x000fc800078efcff */
[----:B------:R-:W-:Y:S01]  /*1f450*/  @P1 LOP3.LUT R20, R20, 0x1, RZ, 0xfc, !PT ;  /* 0x0000000114141812 */ /* 0x000fe200078efcff */
[----:B------:R0:W-:Y:S04]  /*1f460*/  STL [R1+0x10], R8 ;  /* 0x0000100801007387 */ /* 0x0001e80000100800 */
[----:B------:R0:W-:Y:S01]  /*1f470*/  STL [R1], R20 ;  /* 0x0000001401007387 */ /* 0x0001e20000100800 */
[----:B------:R-:W-:Y:S05]  /*1f480*/  BRA.DIV UR5, `(.L_x_4003) ;  /* 0x0000004e05b87947 */ /* 0x000fea000b800000 */
.L_x_4118:
[----:B------:R-:W-:Y:S05]  /*1f490*/  @!P0 BRA `(.L_x_4004) ;  /* 0x0000000000048947 */ /* 0x000fea0003800000 */
[----:B------:R-:W-:Y:S01]  /*1f4a0*/  BPT.TRAP 0x1 ;  /* 0x000000040000795c */ /* 0x000fe20000300000 */
.L_x_4004:
[----:B------:R-:W-:Y:S01]  /*1f4b0*/  SHF.R.S32.HI R5, RZ, 0x1f, R0 ;  /* 0x0000001fff057819 */ /* 0x000fe20000011400 */
[----:B------:R-:W-:Y:S01]  /*1f4c0*/  ULDC.64 UR4, c[0x0][0x328] ;  /* 0x0000ca0000047ab9 */ /* 0x000fe20000000a00 */
[----:B------:R-:W-:Y:S01]  /*1f4d0*/  ULDC.64 UR6, c[0x0][0x318] ;  /* 0x0000c60000067ab9 */ /* 0x000fe20000000a00 */
[----:B0-----:R-:W-:Y:S01]  /*1f4e0*/  IMAD.WIDE.U32 R2, R0, UR4, RZ ;  /* 0x0000000400027c25 */ /* 0x001fe2000f8e00ff */
[----:B------:R-:W-:Y:S03]  /*1f4f0*/  BSSY B0, `(.L_x_4005) ;  /* 0x0000013000007945 */ /* 0x000fe60003800000 */
[----:B------:R-:W-:-:S04]  /*1f500*/  IMAD R6, R5, UR4, RZ ;  /* 0x0000000405067c24 */ /* 0x000fc8000f8e02ff */
[----:B------:R-:W-:Y:S01]  /*1f510*/  IMAD R6, R0, UR5, R6 ;  /* 0x0000000500067c24 */ /* 0x000fe2000f8e0206 */
        /* <DEDUP_REMOVED lines=16> */
.L_x_4119:
[----:B------:R-:W-:Y:S05]  /*1f620*/  BSYNC B0 ;  /* 0x0000000000007941 */ /* 0x000fea0003800000 */
.L_x_4005:
[----:B------:R-:W2:Y:S01]  /*1f630*/  LDL R3, [R1] ;  /* 0x0000000001037983 */ /* 0x000ea20000100800 */
[----:B------:R-:W-:Y:S01]  /*1f640*/  ULDC.64 UR4, c[0x0][0x300] ;  /* 0x0000c00000047ab9 */ /* 0x000fe20000000a00 */
[----:B------:R-:W-:Y:S02]  /*1f650*/  ULDC.64 UR6, c[0x0][0x2e8] ;  /* 0x0000ba0000067ab9 */ /* 0x000fe40000000a00 */
[----:B------:R-:W3:Y:S01]  /*1f660*/  LDL R9, [R1+0x4] ;  /* 0x0000040001097983 */ /* 0x000ee20000100800 */
[----:B------:R-:W-:Y:S01]  /*1f670*/  IMAD R5, R5, UR4, RZ ;  /* 0x0000000405057c24 */ /* 0x000fe2000f8e02ff */
[----:B------:R-:W1:Y:S03]  /*1f680*/  S2R R8, SR_TID.X ;  /* 0x0000000000087919 */ /* 0x000e660000002100 */
[----:B------:R-:W-:Y:S01]  /*1f690*/  IMAD R5, R0, UR5, R5 ;  /* 0x0000000500057c24 */ /* 0x000fe2000f8e0205 */
[----:B-1----:R-:W-:-:S04]  /*1f6a0*/  LOP3.LUT R8, R8, 0x7f, RZ, 0xc0, !PT ;  /* 0x0000007f08087812 */ /* 0x002fc800078ec0ff */
[----:B------:R-:W-:Y:S02]  /*1f6b0*/  SHF.R.U32.HI R8, RZ, 0x3, R8 ;  /* 0x00000003ff087819 */ /* 0x000fe40000011608 */
[C---:B--2---:R-:W-:Y:S02]  /*1f6c0*/  LOP3.LUT P4, RZ, R3.reuse, 0x4, RZ, 0xc0, !PT ;  /* 0x0000000403ff7812 */ /* 0x044fe4000788c0ff */
[C---:B------:R-:W-:Y:S02]  /*1f6d0*/  LOP3.LUT P3, RZ, R3.reuse, 0x2, RZ, 0xc0, !PT ;  /* 0x0000000203ff7812 */ /* 0x040fe4000786c0ff */
[----:B------:R-:W-:Y:S01]  /*1f6e0*/  LOP3.LUT P2, RZ, R3, 0x1, RZ, 0xc0, !PT ;  /* 0x0000000103ff7812 */ /* 0x000fe2000784c0ff */
[----:B0-----:R-:W-:Y:S01]  /*1f6f0*/  IMAD.WIDE.U32 R2, R0, UR4, RZ ;  /* 0x0000000400027c25 */ /* 0x001fe2000f8e00ff */
[----:B------:R-:W-:-:S03]  /*1f700*/  ULDC.64 UR4, c[0x0][0x310] ;  /* 0x0000c40000047ab9 */ /* 0x000fc60000000a00 */
[----:B------:R-:W-:Y:S02]  /*1f710*/  IMAD.IADD R3, R3, 0x1, R5 ;  /* 0x0000000103037824 */ /* 0x000fe400078e0205 */
[----:B------:R-:W-:Y:S02]  /*1f720*/  IMAD R6, R6, UR4, RZ ;  /* 0x0000000406067c24 */ /* 0x000fe4000f8e02ff */
[----:B------:R-:W-:-:S04]  /*1f730*/  IMAD.WIDE.U32 R2, R4, UR4, R2 ;  /* 0x0000000404027c25 */ /* 0x000fc8000f8e0002 */
[----:B------:R-:W-:Y:S01]  /*1f740*/  IMAD R6, R4, UR5, R6 ;  /* 0x0000000504067c24 */ /* 0x000fe2000f8e0206 */
[----:B------:R-:W-:Y:S01]  /*1f750*/  ULDC.64 UR4, c[0x0][0x308] ;  /* 0x0000c20000047ab9 */ /* 0x000fe20000000a00 */
[----:B------:R-:W-:Y:S02]  /*1f760*/  IMAD R5, R26, 0x4800, R36 ;  /* 0x000048001a057824 */ /* 0x000fe400078e0224 */
[----:B------:R-:W-:Y:S02]  /*1f770*/  IMAD.IADD R3, R3, 0x1, R6 ;  /* 0x0000000103037824 */ /* 0x000fe400078e0206 */
[----:B---3--:R-:W-:Y:S02]  /*1f780*/  IMAD R6, R25, -0x60, R9 ;  /* 0xffffffa019067824 */ /* 0x008fe400078e0209 */
[----:B------:R-:W-:Y:S01]  /*1f790*/  IMAD.WIDE.U32 R2, R18, UR4, R2 ;  /* 0x0000000412027c25 */ /* 0x000fe2000f8e0002 */
[----:B------:R-:W-:-:S03]  /*1f7a0*/  UMOV UR4, 0xffffffff ;  /* 0xffffffff00047882 */ /* 0x000fc60000000000 */
[----:B------:R-:W-:Y:S01]  /*1f7b0*/  IMAD R0, R18, UR5, R3 ;  /* 0x0000000512007c24 */ /* 0x000fe2000f8e0203 */
[----:B------:R-:W-:Y:S01]  /*1f7c0*/  LEA R4, P0, R2, UR6, 0x1 ;  /* 0x0000000602047c11 */ /* 0x000fe2000f8008ff */
[----:B------:R-:W-:-:S03]  /*1f7d0*/  IMAD.IADD R6, R6, 0x1, -R8 ;  /* 0x0000000106067824 */ /* 0x000fc600078e0a08 */
[----:B------:R-:W-:Y:S02]  /*1f7e0*/  LEA.HI.X R0, R2, UR7, R0, 0x1, P0 ;  /* 0x0000000702007c11 */ /* 0x000fe400080f0c00 */
[----:B------:R-:W-:Y:S01]  /*1f7f0*/  ISETP.GE.AND P0, PT, R6, 0x1, PT ;  /* 0x000000010600780c */ /* 0x000fe20003f06270 */
[----:B------:R-:W-:-:S12]  /*1f800*/  BRA.DIV UR4, `(.L_x_4007) ;  /* 0x0000004e04207947 */ /* 0x000fd8000b800000 */
[----:B------:R-:W0:Y:S01]  /*1f810*/  SHFL.IDX PT, R3, R4, RZ, 0x181f ;  /* 0x00181fff04037589 */ /* 0x000e2200000e0000 */
[----:B------:R-:W-:-:S03]  /*1f820*/  @P0 IMAD R8, R5, 0x2, R22 ;  /* 0x0000000205080824 */ /* 0x000fc600078e0216 */
        /* <DEDUP_REMOVED lines=48> */
[----:B------:R-:W-:Y:S01]  /*1fb30*/  @P1 LEA R8, R5, R22, 0x1 ;  /* 0x0000001605081211 */ /* 0x000fe200078e08ff */
        /* <DEDUP_REMOVED lines=11> */
.L_x_4133:
[----:B------:R-:W-:-:S13]  /*1fbf0*/  ISETP.GE.AND P0, PT, R6, 0x51, PT ;  /* 0x000000510600780c */ /* 0x000fda0003f06270 */
[----:B-1----:R-:W-:Y:S01]  /*1fc00*/  @P0 LEA R2, P1, R32, R2, 0x1 ;  /* 0x0000000220020211 */ /* 0x002fe200078208ff */
[----:B------:R-:W-:-:S04]  /*1fc10*/  @P0 IMAD R5, R5, 0x2, R22 ;  /* 0x0000000205050824 */ /* 0x000fc800078e0216 */
[----:B------:R-:W-:-:S05]  /*1fc20*/  @P0 IMAD.X R3, RZ, RZ, R0, P1 ;  /* 0x000000ffff030224 */ /* 0x000fca00008e0600 */
        /* <DEDUP_REMOVED lines=8> */
.L_x_4008:
[----:B------:R-:W-:Y:S02]  /*1fcb0*/  PLOP3.LUT P1, PT, P1, P0, PT, 0xa2, 0x0 ;  /* 0x000000000000781c */ /* 0x000fe40000f21472 */
[----:B------:R-:W-:-:S08]  /*1fcc0*/  @P0 R2UR P1, UR4, R7 ;  /* 0x00000000070402ca */ /* 0x000fd00000020000 */
[----:B------:R-:W-:-:S05]  /*1fcd0*/  @P0 PLOP3.LUT P0, PT, P1, PT, PT, 0x80, 0x0 ;  /* 0x000000000000081c */ /* 0x000fca0000f0f070 */
[----:B------:R-:W-:Y:S01]  /*1fce0*/  @!P1 SYNCS.ARRIVE.TRANS64.RED.A0T1 RZ, [UR4+0x30830], RZ ;  /* 0x030830ffffff99a7 */ /* 0x000fe20008200404 */
[----:B------:R-:W-:Y:S07]  /*1fcf0*/  @!P1 ARRIVES.LDGSTSBAR.64.TRANSCNT [UR4+0x30830] ;  /* 0x03083000ff0099b0 */ /* 0x000fee0008000a84 */
[----:B------:R-:W-:Y:S05]  /*1fd00*/  @P0 BRA.U.ANY `(.L_x_4008) ;  /* 0xfffffffd00e80947 */ /* 0x000fea000393ffff */
[----:B------:R-:W-:Y:S01]  /*1fd10*/  NOP ;  /* 0x0000000000007918 */ /* 0x000fe20000000000 */
[----:B------:R-:W2:Y:S02]  /*1fd20*/  LDL R0, [R1+0x3c] ;  /* 0x00003c0001007983 */ /* 0x000ea40000100800 */
[----:B--2---:R-:W-:-:S13]  /*1fd30*/  ISETP.NE.AND P2, PT, R0, 0x3, PT ;  /* 0x000000030000780c */ /* 0x004fda0003f45270 */
[----:B------:R-:W-:Y:S05]  /*1fd40*/  @!P2 BRA `(.L_x_4009) ;  /* 0x000000000004a947 */ /* 0x000fea0003800000 */
[----:B------:R-:W-:Y:S01]  /*1fd50*/  BPT.TRAP 0x1 ;  /* 0x000000040000795c */ /* 0x000fe20000300000 */
.L_x_4009:
[----:B-1----:R1:W5:Y:S01]  /*1fd60*/  LDL.LU R3, [R1+0x20] ;  /* 0x0000200001037983 */ /* 0x0023620000300800 */
[----:B------:R1:W-:Y:S02]  /*1fd70*/  SYNCS.ARRIVE.TRANS64.A1T0 RZ, [R7+URZ+0x30830], RZ ;  /* 0x030830ff07ff79a7 */ /* 0x0003e4000810003f */
[----:B------:R-:W-:Y:S05]  /*1fd80*/  WARPSYNC.ALL ;  /* 0x0000000000007948 */ /* 0x000fea0003800000 */
[----:B------:R-:W-:Y:S01]  /*1fd90*/  ULDC.64 UR6, c[0x0][0xa00] ;  /* 0x0002800000067ab9 */ /* 0x000fe20000000a00 */
[----:B------:R-:W-:Y:S01]  /*1fda0*/  ULDC.64 UR4, c[0x0][0x298] ;  /* 0x0000a60000047ab9 */ /* 0x000fe20000000a00 */
[----:B------:R-:W-:Y:S01]  /*1fdb0*/  BAR.SYNC.DEFER_BLOCKING 0x8, 0x180 ;  /* 0x0206000000007b1d */ /* 0x000fe20000010000 */
[----:B------:R-:W-:Y:S01]  /*1fdc0*/  ISETP.NE.U32.AND P0, PT, RZ, UR6, PT ;  /* 0x00000006ff007c0c */ /* 0x000fe2000bf05070 */
[----:B0-----:R-:W-:Y:S01]  /*1fdd0*/  IMAD.WIDE.U32 R4, R34, UR4, RZ ;  /* 0x0000000422047c25 */ /* 0x001fe2000f8e00ff */
[----:B------:R-:W-:-:S02]  /*1fde0*/  SHF.R.S32.HI R0, RZ, 0x1f, R34 ;  /* 0x0000001fff007819 */ /* 0x000fc40000011422 */
[----:B------:R-:W-:Y:S01]  /*1fdf0*/  ISETP.NE.AND.EX P0, PT, RZ, UR7, PT, P0 ;  /* 0x00000007ff007c0c */ /* 0x000fe2000bf05300 */
[----:B------:R-:W-:Y:S01]  /*1fe00*/  VIADD R2, R22, 0x12400 ;  /* 0x0001240016027836 */ /* 0x000fe20000000000 */
[----:B------:R-:W-:Y:S01]  /*1fe10*/  BSSY B6, `(.L_x_4010) ;  /* 0x000001a000067945 */ /* 0x000fe20003800000 */
[----:B------:R-:W-:Y:S01]  /*1fe20*/  IMAD R0, R0, UR4, RZ ;  /* 0x0000000400007c24 */ /* 0x000fe2000f8e02ff */
[----:B------:R-:W-:-:S03]  /*1fe30*/  SEL R30, R30, RZ, !P0 ;  /* 0x000000ff1e1e7207 */ /* 0x000fc60004000000 */
[----:B------:R-:W-:-:S04]  /*1fe40*/  IMAD R0, R34, UR5, R0 ;  /* 0x0000000522007c24 */ /* 0x000fc8000f8e0200 */
[----:B------:R-:W-:Y:S01]  /*1fe50*/  IMAD.IADD R34, R5, 0x1, R0 ;  /* 0x0000000105227824 */ /* 0x000fe200078e0200 */
[----:B-----5:R-:W-:Y:S02]  /*1fe60*/  SEL R3, R3, RZ, !P0 ;  /* 0x000000ff03037207 */ /* 0x020fe40004000000 */
[----:B------:R-:W-:-:S03]  /*1fe70*/  LOP3.LUT P0, RZ, R2, 0x3ff, RZ, 0xc0, !PT ;  /* 0x000003ff02ff7812 */ /* 0x000fc6000780c0ff */
[----:B------:R0:W-:Y:S04]  /*1fe80*/  STL [R1+0x30], R3 ;  /* 0x0000300301007387 */ /* 0x0001e80000100800 */
[----:B------:R0:W-:Y:S06]  /*1fe90*/  STL.64 [R1+0x20], R4 ;  /* 0x0000200401007387 */ /* 0x0001ec0000100a00 */
[----:B------:R-:W-:Y:S05]  /*1fea0*/  @!P0 BRA `(.L_x_4011) ;  /* 0x0000000000408947 */ /* 0x000fea0003800000 */
[----:B------:R-:W-:Y:S01]  /*1feb0*/  MOV R2, 0x0 ;  /* 0x0000000000027802 */ /* 0x000fe20000000f00 */
[----:B------:R-:W-:Y:S01]  /*1fec0*/  ULDC.64 UR4, c[0x4][0x138] ;  /* 0x01004e0000047ab9 */ /* 0x000fe20000000a00 */
[----:B------:R-:W-:Y:S01]  /*1fed0*/  ULDC.64 UR6, c[0x4][0x140] ;  /* 0x0100500000067ab9 */ /* 0x000fe20000000a00 */
[----:B------:R-:W-:Y:S01]  /*1fee0*/  ULDC.64 UR8, c[0x4][0x88] ;  /* 0x0100220000087ab9 */ /* 0x000fe20000000a00 */
[----:B0-----:R-:W-:Y:S02]  /*1fef0*/  IMAD.U32 R4, RZ, RZ, UR4 ;  /* 0x00000004ff047e24 */ /* 0x001fe4000f8e00ff */
[----:B------:R-:W0:Y:S01]  /*1ff00*/  LDC.64 R2, c[0x4][R2] ;  /* 0x0100000002027b82 */ /* 0x000e220000000a00 */
[----:B------:R-:W-:Y:S02]  /*1ff10*/  IMAD.U32 R5, RZ, RZ, UR5 ;  /* 0x00000005ff057e24 */ /* 0x000fe4000f8e00ff */
[----:B------:R-:W-:Y:S02]  /*1ff20*/  IMAD.U32 R6, RZ, RZ, UR6 ;  /* 0x00000006ff067e24 */ /* 0x000fe4000f8e00ff */
[----:B-1----:R-:W-:-:S02]  /*1ff30*/  IMAD.U32 R7, RZ, RZ, UR7 ;  /* 0x00000007ff077e24 */ /* 0x002fc4000f8e00ff */
[----:B------:R-:W-:Y:S02]  /*1ff40*/  IMAD.U32 R10, RZ, RZ, UR8 ;  /* 0x00000008ff0a7e24 */ /* 0x000fe4000f8e00ff */
[----:B------:R-:W-:Y:S02]  /*1ff50*/  IMAD.U32 R11, RZ, RZ, UR9 ;  /* 0x00000009ff0b7e24 */ /* 0x000fe4000f8e00ff */
[----:B------:R-:W-:Y:S02]  /*1ff60*/  IMAD.MOV.U32 R8, RZ, RZ, 0x70 ;  /* 0x00000070ff087424 */ /* 0x000fe400078e00ff */
[----:B------:R-:W-:Y:S02]  /*1ff70*/  IMAD.MOV.U32 R12, RZ, RZ, 0x1 ;  /* 0x00000001ff0c7424 */ /* 0x000fe400078e00ff */
[----:B------:R-:W-:-:S07]  /*1ff80*/  IMAD.MOV.U32 R13, RZ, RZ, RZ ;  /* 0x000000ffff0d7224 */ /* 0x000fce00078e00ff */
[----:B------:R-:W-:-:S07]  /*1ff90*/  LEPC R20, `(.L_x_4011) ;  /* 0x000000001014794e */ /* 0x000fce0000000000 */
[----:B0-----:R-:W-:Y:S05]  /*1ffa0*/  CALL.ABS.NOINC R2 ;  /* 0x0000000002007343 */ /* 0x001fea0003c00000 */
.L_x_4011:
[----:B------:R-:W-:Y:S05]  /*1ffb0*/  BSYNC B6 ;  /* 0x0000000000067941 */ /* 0x000fea0003800000 */
.L_x_4010:
[----:B------:R-:W2:Y:S01]  /*1ffc0*/  LDL.LU R20, [R1+0x30] ;  /* 0x0000300001147983 */ /* 0x000ea20000300800 */
[----:B------:R-:W-:Y:S01]  /*1ffd0*/  ULDC.64 UR4, c[0x0][0x2d8] ;  /* 0x0000b60000047ab9 */ /* 0x000fe20000000a00 */
[----:B------:R-:W3:Y:S02]  /*1ffe0*/  LDC R8, c[0x0][0x448] ;  /* 0x00011200ff087b82 */ /* 0x000ee40000000800 */
[----:B0-----:R-:W4:Y:S04]  /*1fff0*/  LDL.LU.64 R2, [R1+0x20] ;  /* 0x0000200001027983 */ /* 0x001f280000300a00 */
[----:B------:R0:W5:Y:S01]  /*20000*/  LDL R10, [R1+0x28] ;  /* 0x00002800010a7983 */ /* 0x0001620000100800 */
[----:B---3--:R-:W-:Y:S02]  /*20010*/  ISETP.NE.AND P0, PT, R8, 0x1, PT ;  /* 0x000000010800780c */ /* 0x008fe40003f05270 */
[----:B------:R-:W-:Y:S01]  /*20020*/  SHF.L.U32 R4, R17, 0x7, RZ ;  /* 0x0000000711047819 */ /* 0x000fe200000006ff */
[----:B----4-:R-:W-:-:S02]  /*20030*/  IMAD.MOV.U32 R3, RZ, RZ, R34 ;  /* 0x000000ffff037224 */ /* 0x010fc400078e0022 */
[----:B------:R-:W-:-:S04]  /*20040*/  IMAD.WIDE.U32 R2, R18, UR4, R2 ;  /* 0x0000000412027c25 */ /* 0x000fc8000f8e0002 */
[----:B------:R-:W-:Y:S01]  /*20050*/  IMAD R3, R18, UR5, R3 ;  /* 0x0000000512037c24 */ /* 0x000fe2000f8e0203 */
[----:B------:R-:W-:Y:S02]  /*20060*/  ULDC.64 UR4, c[0x0][0x2e0] ;  /* 0x0000b80000047ab9 */ /* 0x000fe40000000a00 */
[----:B--2---:R-:W-:Y:S02]  /*20070*/  IMAD R5, R20, UR4, RZ ;  /* 0x0000000414057c24 */ /* 0x004fe4000f8e02ff */
[----:B------:R-:W2:Y:S01]  /*20080*/  S2R R20, SR_TID.X ;  /* 0x0000000000147919 */ /* 0x000ea20000002100 */
[----:B------:R-:W-:-:S04]  /*20090*/  IMAD.WIDE.U32 R2, R30, UR4, R2 ;  /* 0x000000041e027c25 */ /* 0x000fc8000f8e0002 */
[----:B------:R-:W-:Y:S01]  /*200a0*/  IMAD R0, R30, UR5, R5 ;  /* 0x000000051e007c24 */ /* 0x000fe2000f8e0205 */
[----:B------:R-:W-:Y:S01]  /*200b0*/  ULDC.64 UR4, c[0x0][0x2d0] ;  /* 0x0000b40000047ab9 */ /* 0x000fe20000000a00 */
[----:B------:R-:W1:Y:S01]  /*200c0*/  @P0 LDC R5, c[0x0][0x44c] ;  /* 0x00011300ff050b82 */ /* 0x000e620000000800 */
[----:B--2---:R-:W-:-:S04]  /*200d0*/  LOP3.LUT R20, R20, 0x7f, RZ, 0xc0, !PT ;  /* 0x0000007f14147812 */ /* 0x004fc800078ec0ff */
[----:B------:R-:W-:Y:S02]  /*200e0*/  SHF.R.U32.HI R21, RZ, 0x3, R20 ;  /* 0x00000003ff157819 */ /* 0x000fe40000011614 */
[----:B------:R-:W2:Y:S01]  /*200f0*/  S2R R20, SR_TID.X ;  /* 0x0000000000147919 */ /* 0x000ea20000002100 */
[----:B------:R-:W-:Y:S02]  /*20100*/  IMAD.IADD R3, R3, 0x1, R0 ;  /* 0x0000000103037824 */ /* 0x000fe400078e0200 */
[----:B------:R-:W3:Y:S01]  /*20110*/  @P0 LDC R0, c[0x0][0x450] ;  /* 0x00011400ff000b82 */ /* 0x000ee20000000800 */
[----:B--2---:R-:W-:-:S05]  /*20120*/  IMAD.SHL.U32 R20, R20, 0x10, RZ ;  /* 0x0000001014147824 */ /* 0x004fca00078e00ff */
[----:B------:R-:W-:-:S04]  /*20130*/  LOP3.LUT R20, R21, 0x70, R20, 0xf8, !PT ;  /* 0x0000007015147812 */ /* 0x000fc800078ef814 */
[----:B------:R-:W-:-:S05]  /*20140*/  LOP3.LUT R6, R20, R4, RZ, 0xfc, !PT ;  /* 0x0000000414067212 */ /* 0x000fca00078efcff */
[----:B-1----:R-:W-:-:S04]  /*20150*/  @P0 IMAD.HI.U32 R7, R6, R5, RZ ;  /* 0x0000000506070227 */ /* 0x002fc800078e00ff */
[----:B------:R-:W-:Y:S01]  /*20160*/  IMAD.MOV.U32 R5, RZ, RZ, R6 ;  /* 0x000000ffff057224 */ /* 0x000fe200078e0006 */
[----:B---3--:R-:W-:Y:S01]  /*20170*/  @P0 SHF.R.U32.HI R5, RZ, R0, R7 ;  /* 0x00000000ff050219 */ /* 0x008fe20000011607 */
[----:B------:R-:W1:Y:S04]  /*20180*/  S2R R20, SR_TID.X ;  /* 0x0000000000147919 */ /* 0x000e680000002100 */
        /* <DEDUP_REMOVED lines=16> */
[----:B-1----:R-:W-:-:S03]  /*20290*/  LOP3.LUT R20, R20, 0x7f, RZ, 0xc0, !PT ;  /* 0x0000007f14147812 */ /* 0x002fc600078ec0ff */
[----:B------:R-:W-:Y:S01]  /*202a0*/  LEA.HI.X R5, R2, UR5, R5, 0x1, P0 ;  /* 0x0000000502057c11 */ /* 0x000fe200080f0c05 */
[----:B------:R-:W-:Y:S01]  /*202b0*/  UMOV UR5, 0xffffffff ;  /* 0xffffffff00057882 */ /* 0x000fe20000000000 */
[----:B------:R-:W-:Y:S02]  /*202c0*/  ISETP.GE.AND P3, PT, R32, UR4, PT ;  /* 0x0000000420007c0c */ /* 0x000fe4000bf66270 */
[----:B------:R-:W-:Y:S02]  /*202d0*/  ISETP.GE.AND P2, PT, R35, UR4, PT ;  /* 0x0000000423007c0c */ /* 0x000fe4000bf46270 */
[----:B------:R-:W-:Y:S02]  /*202e0*/  ISETP.GE.AND P0, PT, R33, UR4, PT ;  /* 0x0000000421007c0c */ /* 0x000fe4000bf06270 */
[----:B------:R-:W-:Y:S01]  /*202f0*/  SHF.R.U32.HI R9, RZ, 0x3, R20 ;  /* 0x00000003ff097819 */ /* 0x000fe20000011614 */
[----:B0-----:R-:W-:Y:S10]  /*20300*/  BRA.DIV UR5, `(.L_x_4012) ;  /* 0x0000004a05887947 */ /* 0x001ff4000b800000 */
[----:B------:R-:W0:Y:S01]  /*20310*/  SHFL.IDX PT, R3, R0, RZ, 0x181f ;  /* 0x00181fff00037589 */ /* 0x000e2200000e0000 */
[----:B-----5:R-:W-:Y:S02]  /*20320*/  IMAD R6, R10, R8, RZ ;  /* 0x000000080a067224 */ /* 0x020fe400078e02ff */
        /* <DEDUP_REMOVED lines=36> */
[----:B0-----:R-:W-:-:S04]  /*20570*/  @!P1 LEA R7, P4, R32, R3, 0x1 ;  /* 0x0000000320079211 */ /* 0x001fc800078808ff */
[----:B-1----:R-:W-:Y:S01]  /*20580*/  @!P1 IADD3.X R8, RZ, R2, RZ, P4, !PT ;  /* 0x00000002ff089210 */ /* 0x002fe200027fe4ff */
[----:B------:R-:W-:Y:S02]  /*20590*/  @!P1 IMAD.MOV.U32 R2, RZ, RZ, R7 ;  /* 0x000000ffff029224 */ /* 0x000fe400078e0007 */
[----:B------:R-:W-:Y:S02]  /*205a0*/  VIADD R7, R4, 0x40 ;  /* 0x0000004004077836 */ /* 0x000fe40000000000 */
[----:B------:R-:W-:-:S05]  /*205b0*/  @!P1 IMAD.MOV.U32 R3, RZ, RZ, R8 ;  /* 0x000000ffff039224 */ /* 0x000fca00078e0008 */
        /* <DEDUP_REMOVED lines=27> */
[----:B------:R-:W1:Y:S04]  /*20770*/  SHFL.IDX PT, R2, R5, 0x6, 0x181f ;  /* 0x00d81f0005027f89 */ /* 0x000e6800000e0000 */
[----:B------:R-:W2:Y:S02]  /*20780*/  SHFL.IDX PT, R5, R5, 0x7, 0x181f ;  /* 0x00f81f0005057f89 */ /* 0x000ea400000e0000 */
[----:B0-----:R-:W-:-:S05]  /*20790*/  @!P1 LEA R7, P4, R32, R3, 0x1 ;  /* 0x0000000320079211 */ /* 0x001fca00078808ff */
[----:B-1----:R-:W-:Y:S02]  /*207a0*/  @!P1 IMAD.X R8, RZ, RZ, R2, P4 ;  /* 0x000000ffff089224 */ /* 0x002fe400020e0602 */
[----:B------:R-:W-:Y:S02]  /*207b0*/  @!P1 IMAD.MOV.U32 R2, RZ, RZ, R7 ;  /* 0x000000ffff029224 */ /* 0x000fe400078e0007 */
[----:B------:R-:W-:-:S05]  /*207c0*/  @!P1 IMAD.MOV.U32 R3, RZ, RZ, R8 ;  /* 0x000000ffff039224 */ /* 0x000fca00078e0008 */
[----:B------:R0:W-:Y:S04]  /*207d0*/  @!P1 LDGSTS.E.BYPASS.LTC128B.128 [R37+0x15400], desc[UR48][R2.64], !P3 ;  /* 0x1540000002259fae */ /* 0x0001e8000d901d70 */
[----:B------:R0:W-:Y:S04]  /*207e0*/  @!P1 LDGSTS.E.BYPASS.LTC128B.128 [R37+0x19400], desc[UR48][R2.64+0x80], !P2 ;  /* 0x1940008002259fae */ /* 0x0001e8000d101d70 */
[----:B--2---:R0:W-:Y:S02]  /*207f0*/  @!P1 LDGSTS.E.BYPASS.LTC128B.128 [R37+0x1d400], desc[UR48][R2.64+0x100], !P0 ;  /* 0x1d40010002259fae */ /* 0x0041e4000c101d70 */
.L_x_4150:
[----:B0-----:R-:W-:Y:S01]  /*20800*/  VIADD R3, R4, 0x70 ;  /* 0x0000007004037836 */ /* 0x001fe20000000000 */
[----:B------:R-:W-:Y:S04]  /*20810*/  BSSY B0, `(.L_x_4013) ;  /* 0x000000b000007945 */ /* 0x000fe80003800000 */
[----:B------:R-:W-:-:S13]  /*20820*/  ISETP.GE.AND P1, PT, R3, R6, PT ;  /* 0x000000060300720c */ /* 0x000fda0003f26270 */
[----:B------:R-:W-:Y:S05]  /*20830*/  @P1 BRA `(.L_x_4014) ;  /* 0x0000000000201947 */ /* 0x000fea0003800000 */
[----:B------:R-:W-:-:S05]  /*20840*/  LEA R2, P1, R32, R14, 0x1 ;  /* 0x0000000e20027211 */ /* 0x000fca00078208ff */
[----:B------:R-:W-:-:S05]  /*20850*/  IMAD.X R3, RZ, RZ, R5, P1 ;  /* 0x000000ffff037224 */ /* 0x000fca00008e0605 */
[----:B------:R-:W-:Y:S01]  /*20860*/  @!PT LDS RZ, [RZ] ;  /* 0x00000000fffff984 */ /* 0x000fe20000000800 */
[----:B------:R-:W-:Y:S01]  /*20870*/  @!PT LDS RZ, [RZ] ;  /* 0x00000000fffff984 */ /* 0x000fe20000000800 */
[----:B------:R-:W-:Y:S01]  /*20880*/  @!PT LDS RZ, [RZ] ;  /* 0x00000000fffff984 */ /* 0x000fe20000000800 */
[----:B------:R0:W-:Y:S04]  /*20890*/  LDGSTS.E.BYPASS.LTC128B.128 [R37+0x15c00], desc[UR48][R2.64], !P3 ;  /* 0x15c0000002257fae */ /* 0x0001e8000d901d70 */
[----:B------:R0:W-:Y:S04]  /*208a0*/  LDGSTS.E.BYPASS.LTC128B.128 [R37+0x19c00], desc[UR48][R2.64+0x80], !P2 ;  /* 0x19c0008002257fae */ /* 0x0001e8000d101d70 */
[----:B------:R0:W-:Y:S02]  /*208b0*/  LDGSTS.E.BYPASS.LTC128B.128 [R37+0x1dc00], desc[UR48][R2.64+0x100], !P0 ;  /* 0x1dc0010002257fae */ /* 0x0001e4000c101d70 */
.L_x_4014:
[----:B------:R-:W-:Y:S05]  /*208c0*/  BSYNC B0 ;  /* 0x0000000000007941 */ /* 0x000fea0003800000 */
.L_x_4013:
[----:B------:R-:W-:Y:S01]  /*208d0*/  NOP ;  /* 0x0000000000007918 */ /* 0x000fe20000000000 */
[----:B------:R-:W-:-:S13]  /*208e0*/  PLOP3.LUT P0, PT, PT, PT, PT, 0x80, 0x0 ;  /* 0x000000000000781c */ /* 0x000fda0003f0f070 */
.L_x_4015:
[----:B------:R-:W-:Y:S02]  /*208f0*/  PLOP3.LUT P1, PT, P1, P0, PT, 0xa2, 0x0 ;  /* 0x000000000000781c */ /* 0x000fe40000f21472 */
[----:B------:R-:W-:-:S08]  /*20900*/  @P0 R2UR P1, UR4, R22 ;  /* 0x00000000160402ca */ /* 0x000fd00000020000 */
[----:B------:R-:W-:-:S05]  /*20910*/  @P0 PLOP3.LUT P0, PT, P1, PT, PT, 0x80, 0x0 ;  /* 0x000000000000081c */ /* 0x000fca0000f0f070 */
[----:B------:R-:W-:Y:S01]  /*20920*/  @!P1 SYNCS.ARRIVE.TRANS64.RED.A0T1 RZ, [UR4+0x30800], RZ ;  /* 0x030800ffffff99a7 */ /* 0x000fe20008200404 */
[----:B------:R-:W-:Y:S07]  /*20930*/  @!P1 ARRIVES.LDGSTSBAR.64.TRANSCNT [UR4+0x30800] ;  /* 0x03080000ff0099b0 */ /* 0x000fee0008000a84 */
[----:B------:R-:W-:Y:S05]  /*20940*/  @P0 BRA.U.ANY `(.L_x_4015) ;  /* 0xfffffffd00e80947 */ /* 0x000fea000393ffff */
[----:B0-----:R-:W2:Y:S02]  /*20950*/  LDL.LU R2, [R1+0x2c] ;  /* 0x00002c0001027983 */ /* 0x001ea40000300800 */
[----:B--2---:R-:W-:-:S04]  /*20960*/  IADD3 R2, R2, 0x1, RZ ;  /* 0x0000000102027810 */ /* 0x004fc80007ffe0ff */
[----:B------:R-:W-:Y:S01]  /*20970*/  LEA.HI R0, R2, R2, RZ, 0x1 ;  /* 0x0000000202007211 */ /* 0x000fe200078f08ff */
[----:B------:R0:W-:Y:S03]  /*20980*/  STL [R1+0x2c], R2 ;  /* 0x00002c0201007387 */ /* 0x0001e60000100800 */
[----:B------:R-:W-:-:S05]  /*20990*/  LOP3.LUT R0, R0, 0xfffffffe, RZ, 0xc0, !PT ;  /* 0xfffffffe00007812 */ /* 0x000fca00078ec0ff */
[----:B------:R-:W-:-:S05]  /*209a0*/  IMAD.IADD R0, R2, 0x1, -R0 ;  /* 0x0000000102007824 */ /* 0x000fca00078e0a00 */
[----:B------:R-:W-:Y:S01]  /*209b0*/  SHF.L.U32 R3, R0, 0x1f, RZ ;  /* 0x0000001f00037819 */ /* 0x000fe200000006ff */
[----:B------:R-:W-:Y:S01]  /*209c0*/  NOP ;  /* 0x0000000000007918 */ /* 0x000fe20000000000 */
[----:B0-----:R-:W2:Y:S01]  /*209d0*/  LDL.LU R2, [R1+0x1c] ;  /* 0x00001c0001027983 */ /* 0x001ea20000300800 */
[----:B------:R0:W-:Y:S01]  /*209e0*/  SYNCS.ARRIVE.TRANS64.A1T0 RZ, [R22+URZ+0x30800], RZ ;  /* 0x030800ff16ff79a7 */ /* 0x0001e2000810003f */
[----:B------:R-:W-:Y:S01]  /*209f0*/  BSSY B0, `(.L_x_4016) ;  /* 0x0000004000007945 */ /* 0x000fe20003800000 */
[----:B------:R-:W1:Y:S01]  /*20a00*/  SYNCS.PHASECHK.TRANS64.TRYWAIT P0, [R22+URZ+0x30820], R3 ;  /* 0x03082003160075a7 */ /* 0x000e62000800017f */
[----:B--2---:R-:W-:Y:S02]  /*20a10*/  VIADD R6, R2, 0xfffffffe ;  /* 0xfffffffe02067836 */ /* 0x004fe40000000000 */
[----:B01----:R-:W-:Y:S05]  /*20a20*/  @!P0 BRA `(.L_x_4017) ;  /* 0x0000004c00788947 */ /* 0x003fea0003800000 */
.L_x_4151:
[----:B------:R-:W-:Y:S05]  /*20a30*/  BSYNC B0 ;  /* 0x0000000000007941 */ /* 0x000fea0003800000 */
.L_x_4016:
        /* <DEDUP_REMOVED lines=10> */
[----:B------:R-:W-:-:S13]  /*20ae0*/  ISETP.GE.AND P1, PT, R33, UR4, PT ;  /* 0x0000000421007c0c */ /* 0x000fda000bf26270 */
.L_x_4032:
[----:B------:R-:W2:Y:S01]  /*20af0*/  LDL R2, [R1+0xc] ;  /* 0x00000c0001027983 */ /* 0x000ea20000100800 */
[----:B------:R-:W1:Y:S03]  /*20b00*/  LDC R9, c[0x0][0x430] ;  /* 0x00010c00ff097b82 */ /* 0x000e660000000800 */
[----:B------:R-:W3:Y:S04]  /*20b10*/  LDL R7, [R1+0x10] ;  /* 0x0000100001077983 */ /* 0x000ee80000100800 */
[----:B------:R-:W4:Y:S01]  /*20b20*/  LDL R8, [R1+0x3c] ;  /* 0x00003c0001087983 */ /* 0x000f220000100800 */
[----:B------:R-:W0:Y:S01]  /*20b30*/  S2R R0, SR_TID.X ;  /* 0x0000000000007919 */ /* 0x000e220000002100 */
[----:B------:R-:W0:Y:S01]  /*20b40*/  S2R R5, SR_TID.X ;  /* 0x0000000000057919 */ /* 0x000e220000002100 */
[----:B-1----:R-:W-:-:S13]  /*20b50*/  ISETP.NE.AND P0, PT, R9, 0x1, PT ;  /* 0x000000010900780c */ /* 0x002fda0003f05270 */
[----:B0-----:R-:W0:Y:S01]  /*20b60*/  @P0 LDC R3, c[0x0][0x434] ;  /* 0x00010d00ff030b82 */ /* 0x001e220000000800 */
[----:B------:R-:W-:-:S04]  /*20b70*/  LOP3.LUT R0, R0, 0x7f, RZ, 0xc0, !PT ;  /* 0x0000007f00007812 */ /* 0x000fc800078ec0ff */
[----:B------:R-:W-:Y:S01]  /*20b80*/  SHF.R.U32.HI R0, RZ, 0x3, R0 ;  /* 0x00000003ff007819 */ /* 0x000fe20000011600 */
[----:B------:R-:W-:-:S05]  /*20b90*/  IMAD.SHL.U32 R5, R5, 0x10, RZ ;  /* 0x0000001005057824 */ /* 0x000fca00078e00ff */
[----:B------:R-:W-:Y:S02]  /*20ba0*/  LOP3.LUT R5, R0, 0x70, R5, 0xf8, !PT ;  /* 0x0000007000057812 */ /* 0x000fe400078ef805 */
[----:B------:R-:W1:Y:S02]  /*20bb0*/  @P0 LDC R0, c[0x0][0x438] ;  /* 0x00010e00ff000b82 */ /* 0x000e640000000800 */
[----:B------:R-:W-:Y:S01]  /*20bc0*/  ISETP.GT.U32.AND P4, PT, R5, 0x5f, PT ;  /* 0x0000005f0500780c */ /* 0x000fe20003f84070 */
[----:B------:R-:W-:Y:S01]  /*20bd0*/  VIADD R26, R10, 0x1 ;  /* 0x000000010a1a7836 */ /* 0x000fe20000000000 */
[----:B------:R-:W-:Y:S05]  /*20be0*/  YIELD ;  /* 0x0000000000007946 */ /* 0x000fea0003800000 */
[----:B------:R-:W-:-:S02]  /*20bf0*/  IMAD.MOV.U32 R25, RZ, RZ, R6 ;  /* 0x000000ffff197224 */ /* 0x000fc400078e0006 */
[----:B--2---:R-:W-:-:S04]  /*20c00*/  IMAD R4, R6, 0x60, R2 ;  /* 0x0000006006047824 */ /* 0x004fc800078e0202 */
[----:B------:R-:W-:-:S04]  /*20c10*/  IMAD.IADD R4, R5, 0x1, R4 ;  /* 0x0000000105047824 */ /* 0x000fc800078e0204 */
[----:B0-----:R-:W-:-:S04]  /*20c20*/  @P0 IMAD.HI.U32 R3, R4, R3, RZ ;  /* 0x0000000304030227 */ /* 0x001fc800078e00ff */
[----:B------:R-:W-:Y:S01]  /*20c30*/  IMAD.MOV.U32 R2, RZ, RZ, R4 ;  /* 0x000000ffff027224 */ /* 0x000fe200078e0004 */
[----:B-1----:R-:W-:-:S05]  /*20c40*/  @P0 SHF.R.U32.HI R2, RZ, R0, R3 ;  /* 0x00000000ff020219 */ /* 0x002fca0000011603 */
[----:B------:R-:W-:-:S04]  /*20c50*/  IMAD.MOV R0, RZ, RZ, -R2 ;  /* 0x000000ffff007224 */ /* 0x000fc800078e0a02 */
[----:B------:R-:W-:Y:S02]  /*20c60*/  IMAD R9, R9, R0, R4 ;  /* 0x0000000009097224 */ /* 0x000fe400078e0204 */
[----:B------:R-:W0:Y:S01]  /*20c70*/  @!P4 LDC.64 R4, c[0x0][0x428] ;  /* 0x00010a00ff04cb82 */ /* 0x000e220000000a00 */
[----:B------:R-:W-:-:S03]  /*20c80*/  @!P4 SHF.R.S32.HI R3, RZ, 0x1f, R2 ;  /* 0x0000001fff03c819 */ /* 0x000fc60000011402 */
[----:B0-----:R-:W-:-:S04]  /*20c90*/  @!P4 IMAD.WIDE.U32 R2, R31, R4, R2 ;  /* 0x000000041f02c225 */ /* 0x001fc800078e0002 */
[----:B---3--:R-:W-:-:S04]  /*20ca0*/  @!P4 IMAD R4, R7, R4, RZ ;  /* 0x000000040704c224 */ /* 0x008fc800078e02ff */
[----:B------:R-:W-:Y:S02]  /*20cb0*/  @!P4 IMAD R7, R31, R5, R4 ;  /* 0x000000051f07c224 */ /* 0x000fe400078e0204 */
[----:B------:R-:W0:Y:S02]  /*20cc0*/  @!P4 LDC.64 R4, c[0x0][0x418] ;  /* 0x00010600ff04cb82 */ /* 0x000e240000000a00 */
[----:B------:R-:W-:Y:S01]  /*20cd0*/  @!P4 IMAD.IADD R0, R7, 0x1, R3 ;  /* 0x000000010700c824 */ /* 0x000fe200078e0203 */
[----:B0-----:R-:W-:-:S04]  /*20ce0*/  @!P4 LEA R4, P0, R2, R4, 0x2 ;  /* 0x000000040204c211 */ /* 0x001fc800078010ff */
[----:B------:R-:W-:Y:S01]  /*20cf0*/  @!P4 LEA.HI.X R5, R2, R5, R0, 0x2, P0 ;  /* 0x000000050205c211 */ /* 0x000fe200000f1400 */
[----:B------:R-:W-:-:S06]  /*20d00*/  IMAD.MOV.U32 R0, RZ, RZ, RZ ;  /* 0x000000ffff007224 */ /* 0x000fcc00078e00ff */
[----:B------:R0:W5:Y:S01]  /*20d10*/  @!P4 LDG.E R0, desc[UR48][R4.64] ;  /* 0x000000300400c981 */ /* 0x000162000c1e1900 */
[----:B----4-:R-:W-:Y:S02]  /*20d20*/  ISETP.NE.AND P4, PT, R8, 0x3, PT ;  /* 0x000000030800780c */ /* 0x010fe40003f85270 */
[----:B------:R-:W-:-:S04]  /*20d30*/  ISETP.NE.AND P0, PT, R26, 0x2, PT ;  /* 0x000000021a00780c */ /* 0x000fc80003f05270 */
[----:B------:R-:W-:Y:S02]  /*20d40*/  SEL R28, RZ, 0x1, P0 ;  /* 0x00000001ff1c7807 */ /* 0x000fe40000000000 */
[----:B------:R-:W-:Y:S02]  /*20d50*/  SEL R26, R26, RZ, P0 ;  /* 0x000000ff1a1a7207 */ /* 0x000fe40000000000 */
[----:B------:R-:W-:-:S03]  /*20d60*/  LOP3.LUT R28, R17, R28, RZ, 0x3c, !PT ;  /* 0x0000001c111c7212 */ /* 0x000fc600078e3cff */
[----:B0-----:R-:W-:Y:S05]  /*20d70*/  @!P4 BRA `(.L_x_4020) ;  /* 0x000000000004c947 */ /* 0x001fea0003800000 */
[----:B------:R-:W-:Y:S01]  /*20d80*/  BPT.TRAP 0x1 ;  /* 0x000000040000795c */ /* 0x000fe20000300000 */
.L_x_4020:
[----:B------:R-:W-:Y:S01]  /*20d90*/  IMAD R7, R26, 0x8, R22 ;  /* 0x000000081a077824 */ /* 0x000fe200078e0216 */
[----:B------:R-:W-:Y:S01]  /*20da0*/  SHF.L.U32 R2, R28, 0x1f, RZ ;  /* 0x0000001f1c027819 */ /* 0x000fe200000006ff */
[----:B------:R-:W-:Y:S03]  /*20db0*/  BSSY B1, `(.L_x_4021) ;  /* 0x0000003000017945 */ /* 0x000fe60003800000 */
[----:B------:R-:W0:Y:S02]  /*20dc0*/  SYNCS.PHASECHK.TRANS64.TRYWAIT P0, [R7+URZ+0x30840], R2 ;  /* 0x03084002070075a7 */ /* 0x000e24000800017f */
[----:B0-----:R-:W-:Y:S05]  /*20dd0*/  @!P0 BRA `(.L_x_4022) ;  /* 0x0000004800a08947 */ /* 0x001fea0003800000 */
.L_x_4152:
[----:B------:R-:W-:Y:S05]  /*20de0*/  BSYNC B1 ;  /* 0x0000000000017941 */ /* 0x000fea0003800000 */
.L_x_4021:
[----:B------:R-:W2:Y:S01]  /*20df0*/  LDL R3, [R1] ;  /* 0x0000000001037983 */ /* 0x000ea20000100800 */
[----:B------:R-:W-:Y:S01]  /*20e00*/  SHF.R.S32.HI R20, RZ, 0x1f, R9 ;  /* 0x0000001fff147819 */ /* 0x000fe20000011409 */
[----:B------:R-:W-:Y:S01]  /*20e10*/  ULDC.64 UR4, c[0x0][0x300] ;  /* 0x0000c00000047ab9 */ /* 0x000fe20000000a00 */
[----:B-----5:R-:W-:Y:S01]  /*20e20*/  SHF.R.S32.HI R21, RZ, 0x1f, R0 ;  /* 0x0000001fff157819 */ /* 0x020fe20000011400 */
[----:B------:R-:W-:Y:S01]  /*20e30*/  ULDC.64 UR6, c[0x0][0x2e8] ;  /* 0x0000ba0000067ab9 */ /* 0x000fe20000000a00 */
[----:B------:R-:W-:Y:S02]  /*20e40*/  IMAD R5, R26, 0x4800, R36 ;  /* 0x000048001a057824 */ /* 0x000fe400078e0224 */
[----:B------:R-:W-:-:S04]  /*20e50*/  IMAD R4, R20, UR4, RZ ;  /* 0x0000000414047c24 */ /* 0x000fc8000f8e02ff */
[----:B------:R-:W-:Y:S01]  /*20e60*/  IMAD R4, R9, UR5, R4 ;  /* 0x0000000509047c24 */ /* 0x000fe2000f8e0204 */
[C---:B--2---:R-:W-:Y:S02]  /*20e70*/  LOP3.LUT P5, RZ, R3.reuse, 0x2, RZ, 0xc0, !PT ;  /* 0x0000000203ff7812 */ /* 0x044fe400078ac0ff */
[----:B------:R-:W-:Y:S01]  /*20e80*/  LOP3.LUT P4, RZ, R3, 0x1, RZ, 0xc0, !PT ;  /* 0x0000000103ff7812 */ /* 0x000fe2000788c0ff */
        /* <DEDUP_REMOVED lines=14> */
[----:B------:R-:W2:Y:S01]  /*20f70*/  LDL R3, [R1] ;  /* 0x0000000001037983 */ /* 0x000ea20000100800 */
[----:B------:R-:W-:Y:S01]  /*20f80*/  SHF.L.U32 R4, R32, 0x1, RZ ;  /* 0x0000000120047819 */ /* 0x000fe200000006ff */
[----:B------:R-:W-:Y:S02]  /*20f90*/  IMAD R5, R5, 0x2, R22 ;  /* 0x0000000205057824 */ /* 0x000fe400078e0216 */
[----:B------:R-:W0:Y:S04]  /*20fa0*/  SHFL.IDX PT, R2, R8, RZ, 0x181f ;  /* 0x00181fff08027589 */ /* 0x000e2800000e0000 */
[----:B------:R-:W-:Y:S01]  /*20fb0*/  SHFL.IDX PT, R34, R6, 0x2, 0x181f ;  /* 0x00581f0006227f89 */ /* 0x000fe200000e0000 */
[----:B0-----:R-:W-:Y:S02]  /*20fc0*/  IADD3 R2, P0, R2, R4, RZ ;  /* 0x0000000402027210 */ /* 0x001fe40007f1e0ff */
[----:B--2---:R-:W-:-:S02]  /*20fd0*/  LOP3.LUT P6, RZ, R3, 0x4, RZ, 0xc0, !PT ;  /* 0x0000000403ff7812 */ /* 0x004fc400078cc0ff */
[----:B------:R-:W0:Y:S02]  /*20fe0*/  SHFL.IDX PT, R3, R6, RZ, 0x181f ;  /* 0x00181fff06037589 */ /* 0x000e2400000e0000 */
[----:B0-----:R-:W-:-:S09]  /*20ff0*/  IMAD.X R3, RZ, RZ, R3, P0 ;  /* 0x000000ffff037224 */ /* 0x001fd200000e0603 */
        /* <DEDUP_REMOVED lines=32> */
.L_x_4166:
[----:B------:R-:W3:Y:S01]  /*21200*/  LDL R3, [R1] ;  /* 0x0000000001037983 */ /* 0x000ee20000100800 */
[----:B--2---:R-:W-:Y:S02]  /*21210*/  IADD3 R2, P0, R2, R4, RZ ;  /* 0x0000000402027210 */ /* 0x004fe40007f1e0ff */
[----:B---3--:R-:W-:-:S03]  /*21220*/  LOP3.LUT P6, RZ, R3, 0x4, RZ, 0xc0, !PT ;  /* 0x0000000403ff7812 */ /* 0x008fc600078cc0ff */
[----:B------:R-:W-:Y:S01]  /*21230*/  IMAD.X R3, RZ, RZ, R34, P0 ;  /* 0x000000ffff037224 */ /* 0x000fe200000e0622 */
[----:B------:R-:W-:-:S09]  /*21240*/  PLOP3.LUT P0, PT, PT, PT, PT, 0x80, 0x0 ;  /* 0x000000000000781c */ /* 0x000fd20003f0f070 */
[----:B------:R-:W-:Y:S01]  /*21250*/  @!PT LDS RZ, [RZ] ;  /* 0x00000000fffff984 */ /* 0x000fe20000000800 */
[----:B------:R-:W-:Y:S01]  /*21260*/  @!PT LDS RZ, [RZ] ;  /* 0x00000000fffff984 */ /* 0x000fe20000000800 */
[----:B------:R-:W-:Y:S01]  /*21270*/  @!PT LDS RZ, [RZ] ;  /* 0x00000000fffff984 */ /* 0x000fe20000000800 */
[----:B------:R1:W-:Y:S04]  /*21280*/  LDGSTS.E.BYPASS.LTC128B.128 [R5+0x20c00], desc[UR48][R2.64], !P6 ;  /* 0x20c0000002057fae */ /* 0x0003e8000f101d70 */
[----:B------:R1:W-:Y:S04]  /*21290*/  LDGSTS.E.BYPASS.LTC128B.128 [R5+0x23c00], desc[UR48][R2.64+0x80], !P5 ;  /* 0x23c0008002057fae */ /* 0x0003e8000e901d70 */
[----:B------:R1:W-:Y:S01]  /*212a0*/  LDGSTS.E.BYPASS.LTC128B.128 [R5+0x26c00], desc[UR48][R2.64+0x100], !P4 ;  /* 0x26c0010002057fae */ /* 0x0003e2000e101d70 */
[----:B------:R-:W-:Y:S01]  /*212b0*/  NOP ;  /* 0x0000000000007918 */ /* 0x000fe20000000000 */
.L_x_4024:
[----:B------:R-:W-:Y:S02]  /*212c0*/  PLOP3.LUT P4, PT, P4, P0, PT, 0xa2, 0x0 ;  /* 0x000000000000781c */ /* 0x000fe40002781472 */
[----:B------:R-:W-:-:S08]  /*212d0*/  @P0 R2UR P4, UR4, R7 ;  /* 0x00000000070402ca */ /* 0x000fd00000080000 */
[----:B------:R-:W-:-:S05]  /*212e0*/  @P0 PLOP3.LUT P0, PT, P4, PT, PT, 0x80, 0x0 ;  /* 0x000000000000081c */ /* 0x000fca000270f070 */
[----:B------:R-:W-:Y:S01]  /*212f0*/  @!P4 SYNCS.ARRIVE.TRANS64.RED.A0T1 RZ, [UR4+0x30830], RZ ;  /* 0x030830ffffffc9a7 */ /* 0x000fe20008200404 */
[----:B------:R-:W-:Y:S07]  /*21300*/  @!P4 ARRIVES.LDGSTSBAR.64.TRANSCNT [UR4+0x30830] ;  /* 0x03083000ff00c9b0 */ /* 0x000fee0008000a84 */
[----:B------:R-:W-:Y:S05]  /*21310*/  @P0 BRA.U.ANY `(.L_x_4024) ;  /* 0xfffffffd00e80947 */ /* 0x000fea000393ffff */
[----:B------:R-:W-:Y:S01]  /*21320*/  NOP ;  /* 0x0000000000007918 */ /* 0x000fe20000000000 */
[----:B-1----:R-:W2:Y:S02]  /*21330*/  LDL R2, [R1+0x3c] ;  /* 0x00003c0001027983 */ /* 0x002ea40000100800 */
[----:B--2---:R-:W-:-:S13]  /*21340*/  ISETP.NE.AND P5, PT, R2, 0x3, PT ;  /* 0x000000030200780c */ /* 0x004fda0003fa5270 */
[----:B------:R-:W-:Y:S05]  /*21350*/  @!P5 BRA `(.L_x_4025) ;  /* 0x000000000004d947 */ /* 0x000fea0003800000 */
[----:B------:R-:W-:Y:S01]  /*21360*/  BPT.TRAP 0x1 ;  /* 0x000000040000795c */ /* 0x000fe20000300000 */
.L_x_4025:
[----:B------:R1:W-:Y:S01]  /*21370*/  SYNCS.ARRIVE.TRANS64.A1T0 RZ, [R7+URZ+0x30830], RZ ;  /* 0x030830ff07ff79a7 */ /* 0x0003e2000810003f */
[----:B------:R-:W-:Y:S05]  /*21380*/  @!P5 BRA `(.L_x_4026) ;  /* 0x000000000004d947 */ /* 0x000fea0003800000 */
[----:B------:R-:W-:Y:S01]  /*21390*/  BPT.TRAP 0x1 ;  /* 0x000000040000795c */ /* 0x000fe20000300000 */
.L_x_4026:
[----:B------:R-:W-:Y:S01]  /*213a0*/  SHF.L.U32 R2, R17, 0x1f, RZ ;  /* 0x0000001f11027819 */ /* 0x000fe200000006ff */
[----:B0-----:R-:W-:Y:S01]  /*213b0*/  IMAD R6, R10, 0x8, R22 ;  /* 0x000000080a067824 */ /* 0x001fe200078e0216 */
[----:B------:R-:W-:Y:S03]  /*213c0*/  BSSY B1, `(.L_x_4027) ;  /* 0x0000003000017945 */ /* 0x000fe60003800000 */
[----:B------:R-:W0:Y:S02]  /*213d0*/  SYNCS.PHASECHK.TRANS64.TRYWAIT P0, [R6+URZ+0x30860], R2 ;  /* 0x03086002060075a7 */ /* 0x000e24000800017f */
[----:B0-----:R-:W-:Y:S05]  /*213e0*/  @!P0 BRA `(.L_x_4028) ;  /* 0x0000004c002c8947 */ /* 0x001fea0003800000 */
.L_x_4167:
[----:B------:R-:W-:Y:S05]  /*213f0*/  BSYNC B1 ;  /* 0x0000000000017941 */ /* 0x000fea0003800000 */
.L_x_4027:
[----:B------:R-:W1:Y:S01]  /*21400*/  LDL R5, [R1+0x4] ;  /* 0x0000040001057983 */ /* 0x000e620000100800 */
[----:B------:R-:W2:Y:S01]  /*21410*/  S2R R3, SR_TID.X ;  /* 0x0000000000037919 */ /* 0x000ea20000002100 */
[----:B------:R-:W-:Y:S01]  /*21420*/  UMOV UR4, 0xffffffff ;  /* 0xffffffff00047882 */ /* 0x000fe20000000000 */
[----:B--2---:R-:W-:-:S04]  /*21430*/  LOP3.LUT R3, R3, 0x7f, RZ, 0xc0, !PT ;  /* 0x0000007f03037812 */ /* 0x004fc800078ec0ff */
[----:B------:R-:W-:Y:S01]  /*21440*/  SHF.R.U32.HI R3, RZ, 0x3, R3 ;  /* 0x00000003ff037819 */ /* 0x000fe20000011603 */
[----:B-1----:R-:W-:Y:S02]  /*21450*/  IMAD R7, R30, -0x60, R5 ;  /* 0xffffffa01e077824 */ /* 0x002fe400078e0205 */
[----:B------:R-:W-:Y:S02]  /*21460*/  IMAD R5, R10, 0x4800, R36 ;  /* 0x000048000a057824 */ /* 0x000fe400078e0224 */
[----:B------:R-:W-:Y:S01]  /*21470*/  IMAD.IADD R7, R7, 0x1, -R3 ;  /* 0x0000000107077824 */ /* 0x000fe200078e0a03 */
[----:B------:R-:W-:Y:S06]  /*21480*/  BRA.DIV UR4, `(.L_x_4029) ;  /* 0x0000004e04187947 */ /* 0x000fec000b800000 */
[----:B0-----:R-:W0:Y:S01]  /*21490*/  SHFL.IDX PT, R2, R23, RZ, 0x181f ;  /* 0x00181fff17027589 */ /* 0x001e2200000e0000 */
        /* <DEDUP_REMOVED lines=52> */
[----:B0-2---:R0:W1:Y:S02]  /*217e0*/  SHFL.IDX PT, R2, R23, 0x5, 0x181f ;  /* 0x00b81f0017027f89 */ /* 0x00506400000e0000 */
.L_x_4181:
[----:B-1----:R-:W-:Y:S01]  /*217f0*/  IADD3 R2, P0, R2, R4, RZ ;  /* 0x0000000402027210 */ /* 0x002fe20007f1e0ff */
        /* <DEDUP_REMOVED lines=14> */
[----:B-1----:R-:W-:Y:S01]  /*218e0*/  IMAD.WIDE.U32 R2, R9, UR4, RZ ;  /* 0x0000000409027c25 */ /* 0x002fe2000f8e00ff */
[----:B------:R-:W-:-:S03]  /*218f0*/  ULDC.64 UR4, c[0x0][0x338] ;  /* 0x0000ce0000047ab9 */ /* 0x000fc60000000a00 */
[----:B------:R-:W-:Y:S01]  /*21900*/  IMAD R21, R21, UR4, RZ ;  /* 0x0000000415157c24 */ /* 0x000fe2000f8e02ff */
[----:B------:R-:W-:-:S03]  /*21910*/  IADD3 R3, R3, R7, RZ ;  /* 0x0000000703037210 */ /* 0x000fc60007ffe0ff */
[C---:B------:R-:W-:Y:S02]  /*21920*/  IMAD R21, R0.reuse, UR5, R21 ;  /* 0x0000000500157c24 */ /* 0x040fe4000f8e0215 */
[----:B------:R-:W-:Y:S01]  /*21930*/  IMAD.WIDE.U32 R2, R0, UR4, R2 ;  /* 0x0000000400027c25 */ /* 0x000fe2000f8e0002 */
        /* <DEDUP_REMOVED lines=8> */
.L_x_4030:
        /* <DEDUP_REMOVED lines=11> */
.L_x_4031:
        /* <DEDUP_REMOVED lines=8> */
.L_x_4019:
[----:B------:R-:W-:Y:S05]  /*21af0*/  BSYNC B0 ;  /* 0x0000000000007941 */ /* 0x000fea0003800000 */
.L_x_4018:
        /* <DEDUP_REMOVED lines=11> */
[----:B0-----:R-:W2:Y:S01]  /*21bb0*/  @P0 ATOMG.E.ADD.STRONG.GPU PT, R3, desc[UR48][R2.64], R5 ;  /* 0x00000005020309a8 */ /* 0x001ea200081ee1f0 */
[----:B------:R-:W0:Y:S02]  /*21bc0*/  S2R R4, SR_LTMASK ;  /* 0x0000000000047919 */ /* 0x000e240000003900 */
[----:B0-----:R-:W-:-:S04]  /*21bd0*/  LOP3.LUT R4, R4, UR4, RZ, 0xc0, !PT ;  /* 0x0000000404047c12 */ /* 0x001fc8000f8ec0ff */
[----:B------:R-:W0:Y:S01]  /*21be0*/  POPC R7, R4 ;  /* 0x0000000400077309 */ /* 0x000e220000000000 */
[----:B--2---:R-:W0:Y:S02]  /*21bf0*/  SHFL.IDX PT, R0, R3, R0, 0x1f ;  /* 0x00001f0003007589 */ /* 0x004e2400000e0000 */
[----:B0-----:R-:W-:-:S07]  /*21c00*/  IADD3 R16, R0, UR38, R7 ;  /* 0x0000002600107c10 */ /* 0x001fce000fffe007 */
.L_x_4034:
[----:B------:R-:W-:Y:S05]  /*21c10*/  BSYNC B0 ;  /* 0x0000000000007941 */ /* 0x000fea0003800000 */
.L_x_4033:
[----:B------:R-:W2:Y:S02]  /*21c20*/  LDL R0, [R1+0x3c] ;  /* 0x00003c0001007983 */ /* 0x000ea40000100800 */
[----:B--2---:R-:W-:-:S13]  /*21c30*/  ISETP.NE.AND P0, PT, R0, 0x3, PT ;  /* 0x000000030000780c */ /* 0x004fda0003f05270 */
[----:B------:R-:W-:Y:S05]  /*21c40*/  @!P0 BRA `(.L_x_4035) ;  /* 0x0000000000048947 */ /* 0x000fea0003800000 */
[----:B------:R-:W-:Y:S01]  /*21c50*/  BPT.TRAP 0x1 ;  /* 0x000000040000795c */ /* 0x000fe20000300000 */
.L_x_4035:
[----:B------:R-:W2:Y:S01]  /*21c60*/  LDL.LU R2, [R1+0x4] ;  /* 0x0000040001027983 */ /* 0x000ea20000300800 */
[----:B------:R-:W-:Y:S01]  /*21c70*/  IMAD R0, R26, 0x8, R22 ;  /* 0x000000081a007824 */ /* 0x000fe200078e0216 */
[----:B0-----:R-:W-:Y:S01]  /*21c80*/  SHF.L.U32 R3, R28, 0x1f, RZ ;  /* 0x0000001f1c037819 */ /* 0x001fe200000006ff */
[----:B------:R-:W-:Y:S03]  /*21c90*/  BSSY B0, `(.L_x_4036) ;  /* 0x0000004000007945 */ /* 0x000fe60003800000 */
[----:B------:R-:W0:Y:S01]  /*21ca0*/  SYNCS.PHASECHK.TRANS64.TRYWAIT P0, [R0+URZ+0x30860], R3 ;  /* 0x03086003000075a7 */ /* 0x000e22000800017f */
[----:B--2---:R-:W-:Y:S01]  /*21cb0*/  IMAD R6, R25, -0x60, R2 ;  /* 0xffffffa019067824 */ /* 0x004fe200078e0202 */
[----:B0-----:R-:W-:Y:S06]  /*21cc0*/  @!P0 BRA `(.L_x_4037) ;  /* 0x0000004c001c8947 */ /* 0x001fec0003800000 */
.L_x_4182:
[----:B------:R-:W-:Y:S05]  /*21cd0*/  BSYNC B0 ;  /* 0x0000000000007941 */ /* 0x000fea0003800000 */
.L_x_4036:
[----:B------:R-:W1:Y:S01]  /*21ce0*/  S2R R2, SR_TID.X ;  /* 0x0000000000027919 */ /* 0x000e620000002100 */
[----:B------:R-:W-:Y:S01]  /*21cf0*/  UMOV UR4, 0xffffffff ;  /* 0xffffffff00047882 */ /* 0x000fe20000000000 */
[----:B------:R-:W-:Y:S01]  /*21d00*/  IMAD R7, R26, 0x4800, R36 ;  /* 0x000048001a077824 */ /* 0x000fe200078e0224 */
[----:B-1----:R-:W-:-:S04]  /*21d10*/  LOP3.LUT R2, R2, 0x7f, RZ, 0xc0, !PT ;  /* 0x0000007f02027812 */ /* 0x002fc800078ec0ff */
[----:B------:R-:W-:-:S05]  /*21d20*/  SHF.R.U32.HI R2, RZ, 0x3, R2 ;  /* 0x00000003ff027819 */ /* 0x000fca0000011602 */
[----:B------:R-:W-:Y:S01]  /*21d30*/  IMAD.IADD R6, R6, 0x1, -R2 ;  /* 0x0000000106067824 */ /* 0x000fe200078e0a02 */
[----:B------:R-:W-:Y:S06]  /*21d40*/  BRA.DIV UR4, `(.L_x_4038) ;  /* 0x0000004e04107947 */ /* 0x000fec000b800000 */
[----:B------:R-:W1:Y:S01]  /*21d50*/  SHFL.IDX PT, R14, R23, RZ, 0x181f ;  /* 0x00181fff170e7589 */ /* 0x000e6200000e0000 */
        /* <DEDUP_REMOVED lines=50> */
[----:B------:R0:W3:Y:S03]  /*22080*/  SHFL.IDX PT, R14, R23, 0x5, 0x181f ;  /* 0x00b81f00170e7f89 */ /* 0x0000e600000e0000 */
[----:B-1----:R-:W-:Y:S01]  /*22090*/  IMAD.X R3, RZ, RZ, R7, P3 ;  /* 0x000000ffff037224 */ /* 0x002fe200018e0607 */
[----:B------:R-:W-:-:S05]  /*220a0*/  ISETP.LT.OR P3, PT, R6, 0x41, P1 ;  /* 0x000000410600780c */ /* 0x000fca0000f61670 */
[----:B------:R0:W-:Y:S01]  /*220b0*/  LDGSTS.E.BYPASS.LTC128B.128 [R4+0x2400], desc[UR48][R2.64], !P4 ;  /* 0x0240000002047fae */ /* 0x0001e2000e101d70 */
[----:B------:R-:W-:-:S07]  /*220c0*/  ISETP.LT.OR P4, PT, R6, 0x41, P0 ;  /* 0x000000410600780c */ /* 0x000fce0000781670 */
[----:B------:R0:W-:Y:S06]  /*220d0*/  LDGSTS.E.BYPASS.LTC128B.128 [R4+0x5400], desc[UR48][R2.64+0x80], !P3 ;  /* 0x0540008002047fae */ /* 0x0001ec000d901d70 */
[----:B--2---:R0:W-:Y:S02]  /*220e0*/  LDGSTS.E.BYPASS.LTC128B.128 [R4+0x8400], desc[UR48][R2.64+0x100], !P4 ;  /* 0x0840010002047fae */ /* 0x0041e4000e101d70 */
.L_x_4196:
        /* <DEDUP_REMOVED lines=13> */
.L_x_4039:
[----:B------:R-:W-:Y:S02]  /*221c0*/  PLOP3.LUT P1, PT, P1, P0, PT, 0xa2, 0x0 ;  /* 0x000000000000781c */ /* 0x000fe40000f21472 */
[----:B------:R-:W-:-:S08]  /*221d0*/  @P0 R2UR P1, UR4, R0 ;  /* 0x00000000000402ca */ /* 0x000fd00000020000 */
[----:B------:R-:W-:-:S05]  /*221e0*/  @P0 PLOP3.LUT P0, PT, P1, PT, PT, 0x80, 0x0 ;  /* 0x000000000000081c */ /* 0x000fca0000f0f070 */
[----:B------:R-:W-:Y:S01]  /*221f0*/  @!P1 SYNCS.ARRIVE.TRANS64.RED.A0T1 RZ, [UR4+0x30850], RZ ;  /* 0x030850ffffff99a7 */ /* 0x000fe20008200404 */
[----:B------:R-:W-:Y:S07]  /*22200*/  @!P1 ARRIVES.LDGSTSBAR.64.TRANSCNT [UR4+0x30850] ;  /* 0x03085000ff0099b0 */ /* 0x000fee0008000a84 */
[----:B------:R-:W-:Y:S05]  /*22210*/  @P0 BRA.U.ANY `(.L_x_4039) ;  /* 0xfffffffd00e80947 */ /* 0x000fea000393ffff */
[----:B------:R-:W-:Y:S01]  /*22220*/  NOP ;  /* 0x0000000000007918 */ /* 0x000fe20000000000 */
[----:B0-----:R-:W2:Y:S02]  /*22230*/  LDL R2, [R1+0x3c] ;  /* 0x00003c0001027983 */ /* 0x001ea40000100800 */
[----:B--2---:R-:W-:-:S13]  /*22240*/  ISETP.NE.AND P2, PT, R2, 0x3, PT ;  /* 0x000000030200780c */ /* 0x004fda0003f45270 */
[----:B------:R-:W-:Y:S05]  /*22250*/  @!P2 BRA `(.L_x_4040) ;  /* 0x000000000004a947 */ /* 0x000fea0003800000 */
[----:B------:R-:W-:Y:S01]  /*22260*/  BPT.TRAP 0x1 ;  /* 0x000000040000795c */ /* 0x000fe20000300000 */
.L_x_4040:
[----:B------:R1:W-:Y:S01]  /*22270*/  SYNCS.ARRIVE.TRANS64.A1T0 RZ, [R0+URZ+0x30850], RZ ;  /* 0x030850ff00ff79a7 */ /* 0x0003e2000810003f */
[----:B------:R-:W-:-:S05]  /*22280*/  VIADD R26, R26, 0x1 ;  /* 0x000000011a1a7836 */ /* 0x000fca0000000000 */
[----:B------:R-:W-:-:S04]  /*22290*/  ISETP.NE.AND P0, PT, R26, 0x2, PT ;  /* 0x000000021a00780c */ /* 0x000fc80003f05270 */
[----:B------:R-:W-:Y:S02]  /*222a0*/  SEL R3, RZ, 0x1, P0 ;  /* 0x00000001ff037807 */ /* 0x000fe40000000000 */
[----:B------:R-:W-:Y:S02]  /*222b0*/  SEL R26, R26, RZ, P0 ;  /* 0x000000ff1a1a7207 */ /* 0x000fe40000000000 */
[----:B-1----:R-:W-:-:S07]  /*222c0*/  LOP3.LUT R28, R28, R3, RZ, 0x3c, !PT ;  /* 0x000000031c1c7212 */ /* 0x002fce00078e3cff */
.L_x_3997:
[----:B------:R-:W-:Y:S05]  /*222d0*/  BSYNC B7 ;  /* 0x0000000000077941 */ /* 0x000fea0003800000 */
.L_x_3995:
[----:B------:R-:W2:Y:S02]  /*222e0*/  LDL R0, [R1] ;  /* 0x0000000001007983 */ /* 0x000ea40000100800 */
[----:B--2---:R-:W-:-:S13]  /*222f0*/  LOP3.LUT P0, RZ, R0, 0x20, RZ, 0xc0, !PT ;  /* 0x0000002000ff7812 */ /* 0x004fda000780c0ff */
[----:B------:R-:W-:Y:S05]  /*22300*/  @!P0 BRA `(.L_x_4041) ;  /* 0x0000000000248947 */ /* 0x000fea0003800000 */
[----:B------:R-:W-:Y:S05]  /*22310*/  WARPSYNC.ALL ;  /* 0x0000000000007948 */ /* 0x000fea0003800000 */
[----:B------:R-:W1:Y:S08]  /*22320*/  S2UR UR5, SR_CgaCtaId ;  /* 0x00000000000579c3 */ /* 0x000e700000008800 */
[----:B------:R-:W-:Y:S06]  /*22330*/  BAR.SYNC.DEFER_BLOCKING 0x5, 0x180 ;  /* 0x0146000000007b1d */ /* 0x000fec0000010000 */
[----:B------:R-:W-:-:S02]  /*22340*/  UMOV UR4, 0x400 ;  /* 0x0000040000047882 */ /* 0x000fc40000000000 */
[----:B-1----:R-:W-:-:S06]  /*22350*/  ULEA UR4, UR5, UR4, 0x18 ;  /* 0x0000000405047291 */ /* 0x002fcc000f8ec03f */
[----:B0-----:R-:W-:-:S05]  /*22360*/  MOV R22, UR4 ;  /* 0x0000000400167c02 */ /* 0x001fca0008000f00 */
[----:B------:R0:W1:Y:S01]  /*22370*/  LDS.128 R16, [R22+0x308d0] ;  /* 0x0308d00016107984 */ /* 0x0000620000000c00 */
[----:B------:R-:W-:Y:S06]  /*22380*/  BAR.ARV 0x4, 0x180 ;  /* 0x0106000000007b1d */ /* 0x000fec0000002000 */
[----:B------:R-:W-:Y:S05]  /*22390*/  BRA `(.L_x_4042) ;  /* 0x0000000800d07947 */ /* 0x000fea0003800000 */
.L_x_4041:
        /* <DEDUP_REMOVED lines=43> */
.L_x_4206:
[----:B------:R-:W-:Y:S02]  /*22650*/  ULDC UR4, c[0x0][0xc38] ;  /* 0x00030e0000047ab9 */ /* 0x000fe40000000800 */
[----:B------:R-:W-:-:S04]  /*22660*/  IMAD.U32 R5, RZ, RZ, UR4 ;  /* 0x00000004ff057e24 */ /* 0x000fc8000f8e00ff */
[----:B-1----:R-:W-:-:S04]  /*22670*/  IMAD R14, R14, R5, RZ ;  /* 0x000000050e0e7224 */ /* 0x002fc800078e02ff */
[----:B------:R-:W-:-:S05]  /*22680*/  IMAD.IADD R9, R8, 0x1, R14 ;  /* 0x0000000108097824 */ /* 0x000fca00078e020e */
[----:B------:R-:W-:-:S13]  /*22690*/  ISETP.GT.AND P6, PT, R9, R0, PT ;  /* 0x000000000900720c */ /* 0x000fda0003fc4270 */
[----:B------:R-:W-:Y:S05]  /*226a0*/  @P6 BRA `(.L_x_4044) ;  /* 0x0000000000a46947 */ /* 0x000fea0003800000 */
.L_x_4047:
        /* <DEDUP_REMOVED lines=11> */
[----:B------:R-:W-:Y:S01]  /*22760*/  MOV R10, RZ ;  /* 0x000000ff000a7202 */ /* 0x000fe20000000f00 */
        /* <DEDUP_REMOVED lines=23> */
.L_x_4214:
[----:B------:R-:W-:Y:S02]  /*228e0*/  ULDC UR4, c[0x0][0xc38] ;  /* 0x00030e0000047ab9 */ /* 0x000fe40000000800 */
[----:B------:R-:W-:-:S04]  /*228f0*/  IMAD.U32 R5, RZ, RZ, UR4 ;  /* 0x00000004ff057e24 */ /* 0x000fc8000f8e00ff */
[----:B-1----:R-:W-:-:S04]  /*22900*/  IMAD R14, R14, R5, RZ ;  /* 0x000000050e0e7224 */ /* 0x002fc800078e02ff */
[----:B------:R-:W-:-:S05]  /*22910*/  IMAD.IADD R9, R14, 0x1, R9 ;  /* 0x000000010e097824 */ /* 0x000fca00078e0209 */
[----:B------:R-:W-:-:S13]  /*22920*/  ISETP.GT.AND P6, PT, R9, R0, PT ;  /* 0x000000000900720c */ /* 0x000fda0003fc4270 */
[----:B------:R-:W-:Y:S05]  /*22930*/  @!P6 BRA `(.L_x_4047) ;  /* 0xfffffffc005ce947 */ /* 0x000fea000383ffff */
.L_x_4044:
        /* <DEDUP_REMOVED lines=9> */
.L_x_4219:
[----:B------:R-:W-:-:S13]  /*229d0*/  ISETP.NE.AND P0, PT, R3, RZ, PT ;  /* 0x000000ff0300720c */ /* 0x000fda0003f05270 */
[----:B------:R-:W-:Y:S05]  /*229e0*/  @!P0 BRA `(.L_x_4049) ;  /* 0x0000000000108947 */ /* 0x000fea0003800000 */
[----:B------:R-:W-:Y:S01]  /*229f0*/  UMOV UR4, 0xffffffff ;  /* 0xffffffff00047882 */ /* 0x000fe20000000000 */
[----:B------:R-:W-:Y:S02]  /*22a00*/  VIADD R12, R4, 0xffffffff ;  /* 0xffffffff040c7836 */ /* 0x000fe40000000000 */
[----:B------:R-:W-:Y:S05]  /*22a10*/  BRA.DIV UR4, `(.L_x_4050) ;  /* 0x00000052042c7947 */ /* 0x000fea000b800000 */
[----:B------:R4:W0:Y:S02]  /*22a20*/  SHFL.IDX PT, R6, R2, R12, 0x1f ;  /* 0x00001f0c02067589 */ /* 0x00082400000e0000 */
.L_x_4049:
        /* <DEDUP_REMOVED lines=53> */
[----:B------:R-:W-:-:S04]  /*22d80*/  IMAD.MOV R3, RZ, RZ, -R8 ;  /* 0x000000ffff037224 */ /* 0x000fc800078e0a08 */
[C---:B------:R-:W-:Y:S02]  /*22d90*/  IMAD R6, R10.reuse, R3, R6 ;  /* 0x000000030a067224 */ /* 0x040fe400078e0206 */
[----:B------:R-:W-:-:S04]  /*22da0*/  IMAD R3, R10, 0x1000000, R8 ;  /* 0x010000000a037824 */ /* 0x000fc800078e0208 */
[----:B------:R-:W-:Y:S01]  /*22db0*/  IMAD R18, R6, 0x10000, R3 ;  /* 0x0001000006127824 */ /* 0x000fe200078e0203 */
[----:B------:R-:W-:Y:S06]  /*22dc0*/  BRA `(.L_x_4051) ;  /* 0x00000000001c7947 */ /* 0x000fec0003800000 */
.L_x_4045:
[----:B------:R-:W-:Y:S01]  /*22dd0*/  UMOV UR4, URZ ;  /* 0x0000003f00047c82 */ /* 0x000fe20008000000 */
[----:B------:R-:W-:Y:S01]  /*22de0*/  UMOV UR5, URZ ;  /* 0x0000003f00057c82 */ /* 0x000fe20008000000 */
[----:B------:R-:W-:Y:S01]  /*22df0*/  ULDC UR6, c[0x0][0xc3c] ;  /* 0x00030f0000067ab9 */ /* 0x000fe20000000800 */
[----:B------:R-:W-:Y:S01]  /*22e00*/  IMAD.MOV.U32 R16, RZ, RZ, R0 ;  /* 0x000000ffff107224 */ /* 0x000fe200078e0000 */
[----:B------:R-:W-:Y:S01]  /*22e10*/  MOV R18, UR5 ;  /* 0x0000000500127c02 */ /* 0x000fe20008000f00 */
[----:B------:R-:W-:Y:S02]  /*22e20*/  IMAD.U32 R17, RZ, RZ, UR4 ;  /* 0x00000004ff117e24 */ /* 0x000fe4000f8e00ff */
[----:B------:R-:W-:-:S07]  /*22e30*/  IMAD.U32 R19, RZ, RZ, UR6 ;  /* 0x00000006ff137e24 */ /* 0x000fce000f8e00ff */
.L_x_4051:
        /* <DEDUP_REMOVED lines=10> */
.L_x_4042:
[----:B------:R-:W-:Y:S02]  /*22ee0*/  ULDC UR4, c[0x0][0xc3c] ;  /* 0x00030f0000047ab9 */ /* 0x000fe40000000800 */
[----:B-1----:R-:W-:-:S13]  /*22ef0*/  ISETP.GE.AND P0, PT, R19, UR4, PT ;  /* 0x0000000413007c0c */ /* 0x002fda000bf06270 */
[----:B------:R-:W-:Y:S05]  /*22f00*/  @!P0 BRA `(.L_x_4052) ;  /* 0xffffff9c005c8947 */ /* 0x000fea000383ffff */
[----:B------:R-:W-:Y:S05]  /*22f10*/  BSYNC B8 ;  /* 0x0000000000087941 */ /* 0x000fea0003800000 */
.L_x_3947:
        /* <DEDUP_REMOVED lines=12> */
.L_x_4222:
[----:B------:R-:W-:Y:S05]  /*22fe0*/  BSYNC B0 ;  /* 0x0000000000007941 */ /* 0x000fea0003800000 */
.L_x_4053:
[----:B------:R-:W-:-:S03]  /*22ff0*/  UMOV UR4, 0xffffffff ;  /* 0xffffffff00047882 */ /* 0x000fc60000000000 */
[----:B------:R-:W-:Y:S05]  /*23000*/  BRA.DIV UR4, `(.L_x_4055) ;  /* 0x0000004a04ec7947 */ /* 0x000fea000b800000 */
[----:B0-----:R-:W0:Y:S02]  /*23010*/  S2R R0, SR_TID.X ;  /* 0x0000000000007919 */ /* 0x001e240000002100 */
[----:B0-----:R-:W-:-:S04]  /*23020*/  SHF.R.U32.HI R0, RZ, 0x5, R0 ;  /* 0x00000005ff007819 */ /* 0x001fc80000011600 */
[----:B------:R-:W-:-:S05]  /*23030*/  LOP3.LUT R0, R0, 0x3, RZ, 0xc0, !PT ;  /* 0x0000000300007812 */ /* 0x000fca00078ec0ff */
[----:B------:R0:W1:Y:S02]  /*23040*/  SHFL.IDX PT, R14, R0, RZ, 0x1f ;  /* 0x00001fff000e7589 */ /* 0x00006400000e0000 */
.L_x_4225:
[----:B-1----:R-:W-:-:S13]  /*23050*/  ISETP.NE.AND P0, PT, R14, RZ, PT ;  /* 0x000000ff0e00720c */ /* 0x002fda0003f05270 */
[----:B------:R-:W-:Y:S05]  /*23060*/  @P0 BRA `(.L_x_3717) ;  /* 0x0000000000880947 */ /* 0x000fea0003800000 */
[----:B------:R-:W-:-:S03]  /*23070*/  UMOV UR4, 0xffffffff ;  /* 0xffffffff00047882 */ /* 0x000fc60000000000 */
[----:B------:R-:W-:Y:S05]  /*23080*/  BRA.DIV UR4, `(.L_x_4056) ;  /* 0x0000004e04007947 */ /* 0x000fea000b800000 */
[----:B------:R-:W-:-:S13]  /*23090*/  ELECT P6, URZ, PT ;  /* 0x00000000003f782f */ /* 0x000fda00038c0000 */
.L_x_4228:
[----:B------:R-:W-:Y:S05]  /*230a0*/  @!P6 BRA `(.L_x_3717) ;  /* 0x000000000078e947 */ /* 0x000fea0003800000 */
[----:B0-----:R-:W3:Y:S02]  /*230b0*/  LDL.LU R0, [R1+0x18] ;  /* 0x0000180001007983 */ /* 0x001ee40000300800 */
[----:B---3--:R-:W-:-:S04]  /*230c0*/  LOP3.LUT R0, R0, 0x2, RZ, 0xfc, !PT ;  /* 0x0000000200007812 */ /* 0x008fc800078efcff */
[----:B------:R-:W-:-:S13]  /*230d0*/  ISETP.NE.AND P0, PT, R0, 0x3, PT ;  /* 0x000000030000780c */ /* 0x000fda0003f05270 */
[----:B------:R-:W-:Y:S05]  /*230e0*/  @!P0 BRA `(.L_x_4057) ;  /* 0x0000000000048947 */ /* 0x000fea0003800000 */
[----:B------:R-:W-:Y:S01]  /*230f0*/  BPT.TRAP 0x1 ;  /* 0x000000040000795c */ /* 0x000fe20000300000 */
.L_x_4057:
[----:B------:R-:W-:Y:S01]  /*23100*/  IMAD R5, R26, 0x8, R7 ;  /* 0x000000081a057824 */ /* 0x000fe200078e0207 */
[----:B------:R-:W-:Y:S01]  /*23110*/  SHF.L.U32 R0, R28, 0x1f, RZ ;  /* 0x0000001f1c007819 */ /* 0x000fe200000006ff */
[----:B------:R-:W-:-:S03]  /*23120*/  VIADD R26, R26, 0x1 ;  /* 0x000000011a1a7836 */ /* 0x000fc60000000000 */
[----:B------:R-:W0:Y:S02]  /*23130*/  SYNCS.PHASECHK.TRANS64.TRYWAIT P1, [R5+URZ+0x30840], R0 ;  /* 0x03084000050075a7 */ /* 0x000e24000802017f */
[----:B------:R-:W-:-:S04]  /*23140*/  ISETP.NE.AND P2, PT, R26, 0x2, PT ;  /* 0x000000021a00780c */ /* 0x000fc80003f45270 */
[----:B------:R-:W-:Y:S01]  /*23150*/  SEL R3, RZ, 0x1, P2 ;  /* 0x00000001ff037807 */ /* 0x000fe20001000000 */
[----:B0-----:R-:W-:Y:S08]  /*23160*/  @!P1 BRA `(.L_x_4058) ;  /* 0x0000004800e89947 */ /* 0x001ff00003800000 */
.L_x_4229:
[----:B------:R-:W-:Y:S02]  /*23170*/  SEL R26, R26, RZ, P2 ;  /* 0x000000ff1a1a7207 */ /* 0x000fe40001000000 */
[----:B------:R-:W-:Y:S01]  /*23180*/  LOP3.LUT R2, R28, R3, RZ, 0x3c, !PT ;  /* 0x000000031c027212 */ /* 0x000fe200078e3cff */
[----:B------:R-:W-:Y:S06]  /*23190*/  @!P0 BRA `(.L_x_4059) ;  /* 0x0000000000048947 */ /* 0x000fec0003800000 */
[----:B------:R-:W-:Y:S01]  /*231a0*/  BPT.TRAP 0x1 ;  /* 0x000000040000795c */ /* 0x000fe20000300000 */
.L_x_4059:
[----:B------:R-:W-:Y:S01]  /*231b0*/  IMAD R3, R26, 0x8, R7 ;  /* 0x000000081a037824 */ /* 0x000fe200078e0207 */
[----:B------:R-:W-:-:S04]  /*231c0*/  SHF.L.U32 R2, R2, 0x1f, RZ ;  /* 0x0000001f02027819 */ /* 0x000fc800000006ff */
[----:B------:R-:W1:Y:S02]  /*231d0*/  SYNCS.PHASECHK.TRANS64.TRYWAIT P1, [R3+URZ+0x30840], R2 ;  /* 0x03084002030075a7 */ /* 0x000e64000802017f */
[----:B-1----:R-:W-:Y:S05]  /*231e0*/  @!P1 BRA `(.L_x_4060) ;  /* 0x0000004800dc9947 */ /* 0x002fea0003800000 */
.L_x_4230:
[----:B------:R-:W-:Y:S05]  /*231f0*/  @!P0 BRA `(.L_x_4061) ;  /* 0x0000000000048947 */ /* 0x000fea0003800000 */
[----:B------:R-:W-:Y:S01]  /*23200*/  BPT.TRAP 0x1 ;  /* 0x000000040000795c */ /* 0x000fe20000300000 */
.L_x_4061:
[----:B------:R-:W3:Y:S02]  /*23210*/  SYNCS.PHASECHK.TRANS64.TRYWAIT P1, [R5+URZ+0x30860], R0 ;  /* 0x03086000050075a7 */ /* 0x000ee4000802017f */
[----:B---3--:R-:W-:Y:S05]  /*23220*/  @!P1 BRA `(.L_x_4062) ;  /* 0x0000004800e09947 */ /* 0x008fea0003800000 */
.L_x_4231:
[----:B------:R-:W-:Y:S05]  /*23230*/  @!P0 BRA `(.L_x_4063) ;  /* 0x0000000000048947 */ /* 0x000fea0003800000 */
[----:B------:R-:W-:Y:S01]  /*23240*/  BPT.TRAP 0x1 ;  /* 0x000000040000795c */ /* 0x000fe20000300000 */
.L_x_4063:
[----:B----4-:R4:W0:Y:S02]  /*23250*/  SYNCS.PHASECHK.TRANS64.TRYWAIT P0, [R3+URZ+0x30860], R2 ;  /* 0x03086002030075a7 */ /* 0x010824000800017f */
[----:B0-----:R-:W-:Y:S05]  /*23260*/  @!P0 NANOSLEEP.SYNCS 0x989680 ;  /* 0x009896800000895d */ /* 0x001fea0003900000 */
[----:B------:R-:W0:Y:S02]  /*23270*/  @!P0 SYNCS.PHASECHK.TRANS64 P0, [R3+URZ+0x30860], R2 ;  /* 0x03086002030085a7 */ /* 0x000e24000800007f */
[----:B0-----:R-:W-:Y:S05]  /*23280*/  @!P0 BRA `(.L_x_4063) ;  /* 0xfffffffc00f08947 */ /* 0x001fea000383ffff */
.L_x_3717:
[----:B------:R-:W-:Y:S05]  /*23290*/  BSYNC B9 ;  /* 0x0000000000097941 */ /* 0x000fea0003800000 */
.L_x_3714:
[----:B------:R-:W-:Y:S05]  /*232a0*/  EXIT ;  /* 0x000000000000794d */ /* 0x000fea0003800000 */
.L_x_3737:
[----:B0-----:R0:W1:Y:S02]  /*232b0*/  SYNCS.PHASECHK.TRANS64.TRYWAIT P5, [R84+URZ+0x30890], R85 ;  /* 0x03089055540075a7 */ /* 0x00106400080a017f */
[----:B-1----:R-:W-:Y:S05]  /*232c0*/  @!P5 NANOSLEEP.SYNCS 0x989680 ;  /* 0x009896800000d95d */ /* 0x002fea0003900000 */
[----:B------:R-:W1:Y:S02]  /*232d0*/  @!P5 SYNCS.PHASECHK.TRANS64 P5, [R84+URZ+0x30890], R85 ;  /* 0x030890555400d5a7 */ /* 0x000e6400080a007f */
[----:B-1----:R-:W-:Y:S05]  /*232e0*/  @!P5 BRA `(.L_x_3737) ;  /* 0xfffffffc00f0d947 */ /* 0x002fea000383ffff */
[----:B------:R-:W-:Y:S05]  /*232f0*/  BRA `(.L_x_4064) ;  /* 0xfffffe0800707947 */ /* 0x000fea000383ffff */
.L_x_3738:
        /* <DEDUP_REMOVED lines=8> */
.L_x_4066:
[----:B------:R-:W-:Y:S05]  /*23380*/  BSYNC B1 ;  /* 0x0000000000017941 */ /* 0x000fea0003800000 */
.L_x_4065:
        /* <DEDUP_REMOVED lines=8> */
.L_x_4067:
[----:B------:R-:W-:Y:S01]  /*23410*/  IMAD.MOV.U32 R11, RZ, RZ, R14 ;  /* 0x000000ffff0b7224 */ /* 0x000fe200078e000e */
[----:B------:R-:W-:Y:S06]  /*23420*/  BRA `(.L_x_4068) ;  /* 0xfffffe0800387947 */ /* 0x000fec000383ffff */
.L_x_3763:
[----:B------:R-:W-:Y:S01]  /*23430*/  BSSY B1, `(.L_x_4069) ;  /* 0x0000008000017945 */ /* 0x000fe20003800000 */
[----:B0---4-:R-:W-:Y:S01]  /*23440*/  MOV R13, R116 ;  /* 0x00000074000d7202 */ /* 0x011fe20000000f00 */
[----:B------:R-:W-:Y:S02]  /*23450*/  IMAD.MOV.U32 R12, RZ, RZ, 0x1 ;  /* 0x00000001ff0c7424 */ /* 0x000fe400078e00ff */
[----:B---3--:R-:W-:Y:S02]  /*23460*/  IMAD.MOV.U32 R11, RZ, RZ, 0x1c1f ;  /* 0x00001c1fff0b7424 */ /* 0x008fe400078e00ff */
[----:B------:R-:W-:-:S07]  /*23470*/  IMAD.MOV.U32 R15, RZ, RZ, -0x1 ;  /* 0xffffffffff0f7424 */ /* 0x000fce00078e00ff */
[----:B-12---:R-:W-:Y:S05]  /*23480*/  WARPSYNC.COLLECTIVE R15, `(.L_x_4070) ;  /* 0x000000000f087348 */ /* 0x006fea0003c00000 */
[----:B------:R0:W3:Y:S02]  /*23490*/  SHFL.IDX P6, R14, R13, R12, R11 ;  /* 0x0000000c0d0e7389 */ /* 0x0000e400000c000b */
[----:B0123--:R-:W-:Y:S01]  /*234a0*/  ENDCOLLECTIVE ;  /* 0x000000000000791b */ /* 0x00ffe20003800000 */
.L_x_4070:
[----:B------:R-:W-:Y:S05]  /*234b0*/  BSYNC B1 ;  /* 0x0000000000017941 */ /* 0x000fea0003800000 */
.L_x_4069:
        /* <DEDUP_REMOVED lines=8> */
.L_x_4071:
[----:B------:R-:W-:Y:S01]  /*23540*/  IMAD.MOV.U32 R117, RZ, RZ, R14 ;  /* 0x000000ffff757224 */ /* 0x000fe200078e000e */
[----:B------:R-:W-:Y:S06]  /*23550*/  BRA `(.L_x_4072) ;  /* 0xfffffe1c00987947 */ /* 0x000fec000383ffff */
.L_x_3793:
[----:B0-----:R0:W1:Y:S02]  /*23560*/  SYNCS.PHASECHK.TRANS64.TRYWAIT P5, [R84+URZ+0x30890], R85 ;  /* 0x03089055540075a7 */ /* 0x00106400080a017f */
[----:B-1----:R-:W-:Y:S05]  /*23570*/  @!P5 NANOSLEEP.SYNCS 0x989680 ;  /* 0x009896800000d95d */ /* 0x002fea0003900000 */
[----:B------:R-:W1:Y:S02]  /*23580*/  @!P5 SYNCS.PHASECHK.TRANS64 P5, [R84+URZ+0x30890], R85 ;  /* 0x030890555400d5a7 */ /* 0x000e6400080a007f */
[----:B-1----:R-:W-:Y:S05]  /*23590*/  @!P5 BRA `(.L_x_3793) ;  /* 0xfffffffc00f0d947 */ /* 0x002fea000383ffff */
[----:B------:R-:W-:Y:S05]  /*235a0*/  BRA `(.L_x_4073) ;  /* 0xfffffe3c00b47947 */ /* 0x000fea000383ffff */
.L_x_3794:
        /* <DEDUP_REMOVED lines=8> */
.L_x_4075:
[----:B------:R-:W-:Y:S05]  /*23630*/  BSYNC B1 ;  /* 0x0000000000017941 */ /* 0x000fea0003800000 */
.L_x_4074:
[----:B------:R-:W-:Y:S01]  /*23640*/  IMAD.MOV.U32 R13, RZ, RZ, R117 ;  /* 0x000000ffff0d7224 */ /* 0x000fe200078e0075 */
[----:B------:R-:W-:Y:S01]  /*23650*/  MOV R11, 0x1c1f ;  /* 0x00001c1f000b7802 */ /* 0x000fe20000000f00 */
[----:B------:R-:W-:Y:S02]  /*23660*/  IMAD.MOV.U32 R12, RZ, RZ, RZ ;  /* 0x000000ffff0c7224 */ /* 0x000fe400078e00ff */
[----:B------:R-:W-:Y:S02]  /*23670*/  IMAD.MOV.U32 R15, RZ, RZ, -0x1 ;  /* 0xffffffffff0f7424 */ /* 0x000fe400078e00ff */
[----:B------:R-:W-:-:S07]  /*23680*/  IMAD.MOV.U32 R115, RZ, RZ, R14 ;  /* 0x000000ffff737224 */ /* 0x000fce00078e000e */
[----:B------:R-:W-:Y:S05]  /*23690*/  WARPSYNC.COLLECTIVE R15, `(.L_x_4076) ;  /* 0x000000000f087348 */ /* 0x000fea0003c00000 */
[----:B------:R0:W1:Y:S02]  /*236a0*/  SHFL.IDX P6, R14, R13, R12, R11 ;  /* 0x0000000c0d0e7389 */ /* 0x00006400000c000b */
[----:B01----:R-:W-:Y:S01]  /*236b0*/  ENDCOLLECTIVE ;  /* 0x000000000000791b */ /* 0x003fe20003800000 */
.L_x_4076:
[----:B------:R-:W-:Y:S01]  /*236c0*/  IMAD.MOV.U32 R11, RZ, RZ, R14 ;  /* 0x000000ffff0b7224 */ /* 0x000fe200078e000e */
[----:B------:R-:W-:Y:S06]  /*236d0*/  BRA `(.L_x_4077) ;  /* 0xfffffe3c00847947 */ /* 0x000fec000383ffff */
.L_x_3807:
[----:B------:R-:W-:Y:S01]  /*236e0*/  BSSY B1, `(.L_x_4078) ;  /* 0x0000008000017945 */ /* 0x000fe20003800000 */
[----:B--234-:R-:W-:Y:S02]  /*236f0*/  IMAD.MOV.U32 R13, RZ, RZ, R116 ;  /* 0x000000ffff0d7224 */ /* 0x01cfe400078e0074 */
[----:B------:R-:W-:Y:S02]  /*23700*/  IMAD.MOV.U32 R12, RZ, RZ, 0x1 ;  /* 0x00000001ff0c7424 */ /* 0x000fe400078e00ff */
[----:B------:R-:W-:Y:S02]  /*23710*/  IMAD.MOV.U32 R11, RZ, RZ, 0x1c1f ;  /* 0x00001c1fff0b7424 */ /* 0x000fe400078e00ff */
[----:B------:R-:W-:-:S07]  /*23720*/  IMAD.MOV.U32 R15, RZ, RZ, -0x1 ;  /* 0xffffffffff0f7424 */ /* 0x000fce00078e00ff */
[----:B01----:R-:W-:Y:S05]  /*23730*/  WARPSYNC.COLLECTIVE R15, `(.L_x_4079) ;  /* 0x000000000f087348 */ /* 0x003fea0003c00000 */
[----:B------:R2:W3:Y:S02]  /*23740*/  SHFL.IDX P6, R14, R13, R12, R11 ;  /* 0x0000000c0d0e7389 */ /* 0x0004e400000c000b */
[----:B0123--:R-:W-:Y:S01]  /*23750*/  ENDCOLLECTIVE ;  /* 0x000000000000791b */ /* 0x00ffe20003800000 */
.L_x_4079:
[----:B------:R-:W-:Y:S05]  /*23760*/  BSYNC B1 ;  /* 0x0000000000017941 */ /* 0x000fea0003800000 */
.L_x_4078:
        /* <DEDUP_REMOVED lines=8> */
.L_x_4080:
[----:B------:R-:W-:Y:S01]  /*237f0*/  IMAD.MOV.U32 R117, RZ, RZ, R14 ;  /* 0x000000ffff757224 */ /* 0x000fe200078e000e */
[----:B------:R-:W-:Y:S06]  /*23800*/  BRA `(.L_x_4081) ;  /* 0xfffffe54003c7947 */ /* 0x000fec000383ffff */
.L_x_3820:
[----:B0-----:R0:W1:Y:S02]  /*23810*/  SYNCS.PHASECHK.TRANS64.TRYWAIT P3, [R84+URZ+0x30890], R85 ;  /* 0x03089055540075a7 */ /* 0x001064000806017f */
[----:B-1----:R-:W-:Y:S05]  /*23820*/  @!P3 NANOSLEEP.SYNCS 0x989680 ;  /* 0x009896800000b95d */ /* 0x002fea0003900000 */
[----:B------:R-:W1:Y:S02]  /*23830*/  @!P3 SYNCS.PHASECHK.TRANS64 P3, [R84+URZ+0x30890], R85 ;  /* 0x030890555400b5a7 */ /* 0x000e64000806007f */
[----:B-1----:R-:W-:Y:S05]  /*23840*/  @!P3 BRA `(.L_x_3820) ;  /* 0xfffffffc00f0b947 */ /* 0x002fea000383ffff */
[----:B------:R-:W-:Y:S05]  /*23850*/  BRA `(.L_x_4082) ;  /* 0xfffffe6c00407947 */ /* 0x000fea000383ffff */
.L_x_3821:
        /* <DEDUP_REMOVED lines=8> */
.L_x_4084:
[----:B------:R-:W-:Y:S05]  /*238e0*/  BSYNC B1 ;  /* 0x0000000000017941 */ /* 0x000fea0003800000 */
.L_x_4083:
[----:B------:R-:W-:Y:S01]  /*238f0*/  IMAD.MOV.U32 R13, RZ, RZ, R34 ;  /* 0x000000ffff0d7224 */ /* 0x000fe200078e0022 */
[----:B------:R-:W-:Y:S01]  /*23900*/  MOV R36, R14 ;  /* 0x0000000e00247202 */ /* 0x000fe20000000f00 */
[----:B------:R-:W-:Y:S02]  /*23910*/  IMAD.MOV.U32 R12, RZ, RZ, RZ ;  /* 0x000000ffff0c7224 */ /* 0x000fe400078e00ff */
[----:B------:R-:W-:Y:S02]  /*23920*/  IMAD.MOV.U32 R11, RZ, RZ, 0x1c1f ;  /* 0x00001c1fff0b7424 */ /* 0x000fe400078e00ff */
[----:B------:R-:W-:-:S07]  /*23930*/  IMAD.MOV.U32 R15, RZ, RZ, -0x1 ;  /* 0xffffffffff0f7424 */ /* 0x000fce00078e00ff */
[----:B------:R-:W-:Y:S05]  /*23940*/  WARPSYNC.COLLECTIVE R15, `(.L_x_4085) ;  /* 0x000000000f087348 */ /* 0x000fea0003c00000 */
[----:B------:R0:W1:Y:S02]  /*23950*/  SHFL.IDX P6, R14, R13, R12, R11 ;  /* 0x0000000c0d0e7389 */ /* 0x00006400000c000b */
[----:B01----:R-:W-:Y:S01]  /*23960*/  ENDCOLLECTIVE ;  /* 0x000000000000791b */ /* 0x003fe20003800000 */
.L_x_4085:
[----:B------:R-:W-:Y:S01]  /*23970*/  IMAD.MOV.U32 R39, RZ, RZ, R14 ;  /* 0x000000ffff277224 */ /* 0x000fe200078e000e */
[----:B------:R-:W-:Y:S06]  /*23980*/  BRA `(.L_x_4086) ;  /* 0xfffffe6c005c7947 */ /* 0x000fec000383ffff */
.L_x_3824:
        /* <DEDUP_REMOVED lines=8> */
.L_x_4088:
[----:B------:R-:W-:Y:S05]  /*23a10*/  BSYNC B1 ;  /* 0x0000000000017941 */ /* 0x000fea0003800000 */
.L_x_4087:
        /* <DEDUP_REMOVED lines=8> */
.L_x_4089:
[----:B------:R-:W-:Y:S01]  /*23aa0*/  IMAD.MOV.U32 R39, RZ, RZ, R14 ;  /* 0x000000ffff277224 */ /* 0x000fe200078e000e */
[----:B------:R-:W-:Y:S06]  /*23ab0*/  BRA `(.L_x_4090) ;  /* 0xfffffe6c00b87947 */ /* 0x000fec000383ffff */
.L_x_3828:
[----:B---3--:R3:W0:Y:S02]  /*23ac0*/  SYNCS.PHASECHK.TRANS64.TRYWAIT P2, [R84+URZ+0x308b0], R85 ;  /* 0x0308b055540075a7 */ /* 0x008624000804017f */
[----:B0-----:R-:W-:Y:S05]  /*23ad0*/  @!P2 NANOSLEEP.SYNCS 0x989680 ;  /* 0x009896800000a95d */ /* 0x001fea0003900000 */
[----:B------:R-:W0:Y:S02]  /*23ae0*/  @!P2 SYNCS.PHASECHK.TRANS64 P2, [R84+URZ+0x308b0], R85 ;  /* 0x0308b0555400a5a7 */ /* 0x000e24000804007f */
[----:B0-----:R-:W-:Y:S05]  /*23af0*/  @!P2 BRA `(.L_x_3828) ;  /* 0xfffffffc00f0a947 */ /* 0x001fea000383ffff */
[----:B------:R-:W-:Y:S05]  /*23b00*/  BRA `(.L_x_4091) ;  /* 0xfffffe7000947947 */ /* 0x000fea000383ffff */
.L_x_3848:
        /* <DEDUP_REMOVED lines=8> */
.L_x_4093:
[----:B------:R-:W-:Y:S05]  /*23b90*/  BSYNC B1 ;  /* 0x0000000000017941 */ /* 0x000fea0003800000 */
.L_x_4092:
        /* <DEDUP_REMOVED lines=8> */
.L_x_4094:
[----:B------:R-:W-:Y:S02]  /*23c20*/  IMAD.MOV.U32 R13, RZ, RZ, R35 ;  /* 0x000000ffff0d7224 */ /* 0x000fe400078e0023 */
[----:B------:R-:W-:-:S07]  /*23c30*/  IMAD.MOV.U32 R3, RZ, RZ, R14 ;  /* 0x000000ffff037224 */ /* 0x000fce00078e000e */
[----:B------:R-:W-:Y:S05]  /*23c40*/  WARPSYNC.COLLECTIVE R15, `(.L_x_4095) ;  /* 0x000000000f087348 */ /* 0x000fea0003c00000 */
[----:B------:R0:W1:Y:S02]  /*23c50*/  SHFL.IDX P6, R14, R13, R12, R11 ;  /* 0x0000000c0d0e7389 */ /* 0x00006400000c000b */
[----:B01----:R-:W-:Y:S01]  /*23c60*/  ENDCOLLECTIVE ;  /* 0x000000000000791b */ /* 0x003fe20003800000 */
.L_x_4095:
[----:B------:R-:W-:Y:S02]  /*23c70*/  IMAD.MOV.U32 R13, RZ, RZ, R40 ;  /* 0x000000ffff0d7224 */ /* 0x000fe400078e0028 */
[----:B------:R-:W-:-:S07]  /*23c80*/  IMAD.MOV.U32 R35, RZ, RZ, R14 ;  /* 0x000000ffff237224 */ /* 0x000fce00078e000e */
[----:B------:R-:W-:Y:S05]  /*23c90*/  WARPSYNC.COLLECTIVE R15, `(.L_x_4096) ;  /* 0x000000000f087348 */ /* 0x000fea0003c00000 */
[----:B------:R0:W1:Y:S02]  /*23ca0*/  SHFL.IDX P6, R14, R13, R12, R11 ;  /* 0x0000000c0d0e7389 */ /* 0x00006400000c000b */
[----:B01----:R-:W-:Y:S01]  /*23cb0*/  ENDCOLLECTIVE ;  /* 0x000000000000791b */ /* 0x003fe20003800000 */
.L_x_4096:
[----:B------:R-:W-:Y:S01]  /*23cc0*/  IMAD.MOV.U32 R44, RZ, RZ, R14 ;  /* 0x000000ffff2c7224 */ /* 0x000fe200078e000e */
[----:B------:R-:W-:Y:S06]  /*23cd0*/  BRA `(.L_x_4097) ;  /* 0xfffffe8000e47947 */ /* 0x000fec000383ffff */
.L_x_3852:
[----:B0-----:R0:W1:Y:S02]  /*23ce0*/  SYNCS.PHASECHK.TRANS64.TRYWAIT P0, [R2+URZ+0x30800], R11 ;  /* 0x0308000b020075a7 */ /* 0x001064000800017f */
[----:B-1----:R-:W-:Y:S05]  /*23cf0*/  @!P0 NANOSLEEP.SYNCS 0x989680 ;  /* 0x009896800000895d */ /* 0x002fea0003900000 */
[----:B------:R-:W1:Y:S02]  /*23d00*/  @!P0 SYNCS.PHASECHK.TRANS64 P0, [R2+URZ+0x30800], R11 ;  /* 0x0308000b020085a7 */ /* 0x000e64000800007f */
[----:B-1----:R-:W-:Y:S05]  /*23d10*/  @!P0 BRA `(.L_x_3852) ;  /* 0xfffffffc00f08947 */ /* 0x002fea000383ffff */
[----:B------:R-:W-:Y:S05]  /*23d20*/  BRA `(.L_x_4098) ;  /* 0xfffffe8c00a47947 */ /* 0x000fea000383ffff */
.L_x_3876:
        /* <DEDUP_REMOVED lines=8> */
.L_x_4100:
[----:B------:R-:W-:Y:S05]  /*23db0*/  BSYNC B1 ;  /* 0x0000000000017941 */ /* 0x000fea0003800000 */
.L_x_4099:
        /* <DEDUP_REMOVED lines=8> */
.L_x_4101:
[----:B------:R-:W-:Y:S02]  /*23e40*/  IMAD.MOV.U32 R13, RZ, RZ, R35 ;  /* 0x000000ffff0d7224 */ /* 0x000fe400078e0023 */
[----:B------:R-:W-:-:S07]  /*23e50*/  IMAD.MOV.U32 R0, RZ, RZ, R14 ;  /* 0x000000ffff007224 */ /* 0x000fce00078e000e */
[----:B------:R-:W-:Y:S05]  /*23e60*/  WARPSYNC.COLLECTIVE R15, `(.L_x_4102) ;  /* 0x000000000f087348 */ /* 0x000fea0003c00000 */
[----:B------:R0:W1:Y:S02]  /*23e70*/  SHFL.IDX P6, R14, R13, R12, R11 ;  /* 0x0000000c0d0e7389 */ /* 0x00006400000c000b */
[----:B01----:R-:W-:Y:S01]  /*23e80*/  ENDCOLLECTIVE ;  /* 0x000000000000791b */ /* 0x003fe20003800000 */
.L_x_4102:
[----:B------:R-:W-:Y:S02]  /*23e90*/  IMAD.MOV.U32 R13, RZ, RZ, R40 ;  /* 0x000000ffff0d7224 */ /* 0x000fe400078e0028 */
[----:B------:R-:W-:-:S07]  /*23ea0*/  IMAD.MOV.U32 R39, RZ, RZ, R14 ;  /* 0x000000ffff277224 */ /* 0x000fce00078e000e */
[----:B------:R-:W-:Y:S05]  /*23eb0*/  WARPSYNC.COLLECTIVE R15, `(.L_x_4103) ;  /* 0x000000000f087348 */ /* 0x000fea0003c00000 */
[----:B------:R0:W1:Y:S02]  /*23ec0*/  SHFL.IDX P6, R14, R13, R12, R11 ;  /* 0x0000000c0d0e7389 */ /* 0x00006400000c000b */
[----:B01----:R-:W-:Y:S01]  /*23ed0*/  ENDCOLLECTIVE ;  /* 0x000000000000791b */ /* 0x003fe20003800000 */
.L_x_4103:
[----:B------:R-:W-:Y:S01]  /*23ee0*/  IMAD.MOV.U32 R40, RZ, RZ, R14 ;  /* 0x000000ffff287224 */ /* 0x000fe200078e000e */
[----:B------:R-:W-:Y:S06]  /*23ef0*/  BRA `(.L_x_4104) ;  /* 0xfffffeac00507947 */ /* 0x000fec000383ffff */
.L_x_3880:
[----:B0-----:R0:W1:Y:S02]  /*23f00*/  SYNCS.PHASECHK.TRANS64.TRYWAIT P0, [R2+URZ+0x30800], R5 ;  /* 0x03080005020075a7 */ /* 0x001064000800017f */
[----:B-1----:R-:W-:Y:S05]  /*23f10*/  @!P0 NANOSLEEP.SYNCS 0x989680 ;  /* 0x009896800000895d */ /* 0x002fea0003900000 */
[----:B------:R-:W1:Y:S02]  /*23f20*/  @!P0 SYNCS.PHASECHK.TRANS64 P0, [R2+URZ+0x30800], R5 ;  /* 0x03080005020085a7 */ /* 0x000e64000800007f */
[----:B-1----:R-:W-:Y:S05]  /*23f30*/  @!P0 BRA `(.L_x_3880) ;  /* 0xfffffffc00f08947 */ /* 0x002fea000383ffff */
[----:B------:R-:W-:Y:S05]  /*23f40*/  BRA `(.L_x_4105) ;  /* 0xfffffeb400547947 */ /* 0x000fea000383ffff */
.L_x_3894:
[----:B-1----:R1:W2:Y:S02]  /*23f50*/  SYNCS.PHASECHK.TRANS64.TRYWAIT P1, [R3+URZ+0x30830], R0 ;  /* 0x03083000030075a7 */ /* 0x0022a4000802017f */
[----:B--2---:R-:W-:Y:S05]  /*23f60*/  @!P1 NANOSLEEP.SYNCS 0x989680 ;  /* 0x009896800000995d */ /* 0x004fea0003900000 */
[----:B------:R-:W2:Y:S02]  /*23f70*/  @!P1 SYNCS.PHASECHK.TRANS64 P1, [R3+URZ+0x30830], R0 ;  /* 0x03083000030095a7 */ /* 0x000ea4000802007f */
[----:B--2---:R-:W-:Y:S05]  /*23f80*/  @!P1 BRA `(.L_x_3894) ;  /* 0xfffffffc00f09947 */ /* 0x004fea000383ffff */
[----:B------:R-:W-:Y:S05]  /*23f90*/  BRA `(.L_x_3893) ;  /* 0xfffffed800fc7947 */ /* 0x000fea000383ffff */
.L_x_3902:
[----:B-1----:R1:W2:Y:S02]  /*23fa0*/  SYNCS.PHASECHK.TRANS64.TRYWAIT P1, [R0+URZ+0x30830], R4 ;  /* 0x03083004000075a7 */ /* 0x0022a4000802017f */
[----:B--2---:R-:W-:Y:S05]  /*23fb0*/  @!P1 NANOSLEEP.SYNCS 0x989680 ;  /* 0x009896800000995d */ /* 0x004fea0003900000 */
[----:B------:R-:W2:Y:S02]  /*23fc0*/  @!P1 SYNCS.PHASECHK.TRANS64 P1, [R0+URZ+0x30830], R4 ;  /* 0x03083004000095a7 */ /* 0x000ea4000802007f */
[----:B--2---:R-:W-:Y:S05]  /*23fd0*/  @!P1 BRA `(.L_x_3902) ;  /* 0xfffffffc00f09947 */ /* 0x004fea000383ffff */
[----:B------:R-:W-:Y:S05]  /*23fe0*/  BRA `(.L_x_3901) ;  /* 0xffffff08003c7947 */ /* 0x000fea000383ffff */
.L_x_3907:
[----:B-1----:R1:W2:Y:S02]  /*23ff0*/  SYNCS.PHASECHK.TRANS64.TRYWAIT P1, [R11+URZ+0x30850], R3 ;  /* 0x030850030b0075a7 */ /* 0x0022a4000802017f */
[----:B--2---:R-:W-:Y:S05]  /*24000*/  @!P1 NANOSLEEP.SYNCS 0x989680 ;  /* 0x009896800000995d */ /* 0x004fea0003900000 */
[----:B------:R-:W2:Y:S02]  /*24010*/  @!P1 SYNCS.PHASECHK.TRANS64 P1, [R11+URZ+0x30850], R3 ;  /* 0x030850030b0095a7 */ /* 0x000ea4000802007f */
[----:B--2---:R-:W-:Y:S05]  /*24020*/  @!P1 BRA `(.L_x_3907) ;  /* 0xfffffffc00f09947 */ /* 0x004fea000383ffff */
[----:B------:R-:W-:Y:S05]  /*24030*/  BRA `(.L_x_3906) ;  /* 0xffffff1400e87947 */ /* 0x000fea000383ffff */
.L_x_3915:
[----:B-1----:R1:W2:Y:S02]  /*24040*/  SYNCS.PHASECHK.TRANS64.TRYWAIT P1, [R6+URZ+0x30850], R3 ;  /* 0x03085003060075a7 */ /* 0x0022a4000802017f */
[----:B--2---:R-:W-:Y:S05]  /*24050*/  @!P1 NANOSLEEP.SYNCS 0x989680 ;  /* 0x009896800000995d */ /* 0x004fea0003900000 */
[----:B------:R-:W2:Y:S02]  /*24060*/  @!P1 SYNCS.PHASECHK.TRANS64 P1, [R6+URZ+0x30850], R3 ;  /* 0x03085003060095a7 */ /* 0x000ea4000802007f */
[----:B--2---:R-:W-:Y:S05]  /*24070*/  @!P1 BRA `(.L_x_3915) ;  /* 0xfffffffc00f09947 */ /* 0x004fea000383ffff */
[----:B------:R-:W-:Y:S05]  /*24080*/  BRA `(.L_x_3914) ;  /* 0xffffff3400c07947 */ /* 0x000fea000383ffff */
.L_x_3955:
        /* <DEDUP_REMOVED lines=11> */
.L_x_4107:
[----:B------:R-:W-:Y:S05]  /*24140*/  BSYNC B1 ;  /* 0x0000000000017941 */ /* 0x000fea0003800000 */
.L_x_4106:
[----:B------:R-:W-:Y:S05]  /*24150*/  BRA `(.L_x_4108) ;  /* 0xffffff94001c7947 */ /* 0x000fea000383ffff */
.L_x_3957:
[----:B------:R-:W-:Y:S01]  /*24160*/  BSSY B1, `(.L_x_4109) ;  /* 0x0000006000017945 */ /* 0x000fe20003800000 */
[----:B------:R-:W-:-:S07]  /*24170*/  IMAD.MOV.U32 R15, RZ, RZ, -0x1 ;  /* 0xffffffffff0f7424 */ /* 0x000fce00078e00ff */
[----:B0-----:R-:W-:Y:S05]  /*24180*/  WARPSYNC.COLLECTIVE R15, `(.L_x_4110) ;  /* 0x000000000f0c7348 */ /* 0x001fea0003c00000 */
[----:B------:R-:W-:Y:S02]  /*24190*/  ELECT P6, UR62, PT ;  /* 0x00000000003e782f */ /* 0x000fe400038c0000 */
[----:B------:R-:W-:Y:S01]  /*241a0*/  MOV R14, UR62 ;  /* 0x0000003e000e7c02 */ /* 0x000fe20008000f00 */
[----:B0-----:R-:W-:Y:S10]  /*241b0*/  ENDCOLLECTIVE ;  /* 0x000000000000791b */ /* 0x001ff40003800000 */
.L_x_4110:
[----:B------:R-:W-:Y:S05]  /*241c0*/  BSYNC B1 ;  /* 0x0000000000017941 */ /* 0x000fea0003800000 */
.L_x_4109:
[----:B------:R-:W-:Y:S05]  /*241d0*/  BRA `(.L_x_3956) ;  /* 0xffffff9400147947 */ /* 0x000fea000383ffff */
.L_x_3959:
[----:B0-----:R0:W1:Y:S02]  /*241e0*/  SYNCS.PHASECHK.TRANS64.TRYWAIT P0, [R22+URZ+0x30820], R8 ;  /* 0x03082008160075a7 */ /* 0x001064000800017f */
[----:B-1----:R-:W-:Y:S05]  /*241f0*/  @!P0 NANOSLEEP.SYNCS 0x989680 ;  /* 0x009896800000895d */ /* 0x002fea0003900000 */
[----:B------:R-:W1:Y:S02]  /*24200*/  @!P0 SYNCS.PHASECHK.TRANS64 P0, [R22+URZ+0x30820], R8 ;  /* 0x03082008160085a7 */ /* 0x000e64000800007f */
[----:B-1----:R-:W-:Y:S05]  /*24210*/  @!P0 BRA `(.L_x_3959) ;  /* 0xfffffffc00f08947 */ /* 0x002fea000383ffff */
[----:B------:R-:W-:Y:S05]  /*24220*/  BRA `(.L_x_4111) ;  /* 0xffffff9400247947 */ /* 0x000fea000383ffff */
.L_x_3963:
[----:B-1----:R1:W2:Y:S02]  /*24230*/  SYNCS.PHASECHK.TRANS64.TRYWAIT P0, [R12+URZ+0x308a0], R11 ;  /* 0x0308a00b0c0075a7 */ /* 0x0022a4000800017f */
[----:B--2---:R-:W-:Y:S05]  /*24240*/  @!P0 NANOSLEEP.SYNCS 0x989680 ;  /* 0x009896800000895d */ /* 0x004fea0003900000 */
[----:B------:R-:W2:Y:S02]  /*24250*/  @!P0 SYNCS.PHASECHK.TRANS64 P0, [R12+URZ+0x308a0], R11 ;  /* 0x0308a00b0c0085a7 */ /* 0x000ea4000800007f */
[----:B--2---:R-:W-:Y:S05]  /*24260*/  @!P0 BRA `(.L_x_3963) ;  /* 0xfffffffc00f08947 */ /* 0x004fea000383ffff */
[----:B------:R-:W-:Y:S05]  /*24270*/  BRA `(.L_x_4112) ;  /* 0xffffff94003c7947 */ /* 0x000fea000383ffff */
.L_x_3970:
[----:B0-----:R0:W2:Y:S02]  /*24280*/  SYNCS.PHASECHK.TRANS64.TRYWAIT P0, [R12+URZ+0x308c0], R11 ;  /* 0x0308c00b0c0075a7 */ /* 0x0010a4000800017f */
[----:B--2---:R-:W-:Y:S05]  /*24290*/  @!P0 NANOSLEEP.SYNCS 0x989680 ;  /* 0x009896800000895d */ /* 0x004fea0003900000 */
[----:B------:R-:W2:Y:S02]  /*242a0*/  @!P0 SYNCS.PHASECHK.TRANS64 P0, [R12+URZ+0x308c0], R11 ;  /* 0x0308c00b0c0085a7 */ /* 0x000ea4000800007f */
[----:B--2---:R-:W-:Y:S05]  /*242b0*/  @!P0 BRA `(.L_x_3970) ;  /* 0xfffffffc00f08947 */ /* 0x004fea000383ffff */
[----:B------:R-:W-:Y:S05]  /*242c0*/  BRA `(.L_x_4113) ;  /* 0xffffff9800387947 */ /* 0x000fea000383ffff */
.L_x_3979:
[----:B-1----:R1:W2:Y:S02]  /*242d0*/  SYNCS.PHASECHK.TRANS64.TRYWAIT P2, [R11+URZ+0x308a0], R10 ;  /* 0x0308a00a0b0075a7 */ /* 0x0022a4000804017f */
[----:B--2---:R-:W-:Y:S05]  /*242e0*/  @!P2 NANOSLEEP.SYNCS 0x989680 ;  /* 0x009896800000a95d */ /* 0x004fea0003900000 */
[----:B------:R-:W2:Y:S02]  /*242f0*/  @!P2 SYNCS.PHASECHK.TRANS64 P2, [R11+URZ+0x308a0], R10 ;  /* 0x0308a00a0b00a5a7 */ /* 0x000ea4000804007f */
[----:B--2---:R-:W-:Y:S05]  /*24300*/  @!P2 BRA `(.L_x_3979) ;  /* 0xfffffffc00f0a947 */ /* 0x004fea000383ffff */
[----:B------:R-:W-:Y:S05]  /*24310*/  BRA `(.L_x_4114) ;  /* 0xffffff9c006c7947 */ /* 0x000fea000383ffff */
.L_x_3986:
[----:B0-----:R0:W2:Y:S02]  /*24320*/  SYNCS.PHASECHK.TRANS64.TRYWAIT P2, [R11+URZ+0x308c0], R10 ;  /* 0x0308c00a0b0075a7 */ /* 0x0010a4000804017f */
[----:B--2---:R-:W-:Y:S05]  /*24330*/  @!P2 NANOSLEEP.SYNCS 0x989680 ;  /* 0x009896800000a95d */ /* 0x004fea0003900000 */
[----:B------:R-:W2:Y:S02]  /*24340*/  @!P2 SYNCS.PHASECHK.TRANS64 P2, [R11+URZ+0x308c0], R10 ;  /* 0x0308c00a0b00a5a7 */ /* 0x000ea4000804007f */
[----:B--2---:R-:W-:Y:S05]  /*24350*/  @!P2 BRA `(.L_x_3986) ;  /* 0xfffffffc00f0a947 */ /* 0x004fea000383ffff */
[----:B------:R-:W-:Y:S05]  /*24360*/  BRA `(.L_x_4115) ;  /* 0xffffffa000647947 */ /* 0x000fea000383ffff */
.L_x_4003:
[----:B------:R-:W1:Y:S01]  /*24370*/  S2R R7, SR_TID.X ;  /* 0x0000000000077919 */ /* 0x000e620000002100 */
[----:B------:R-:W-:Y:S01]  /*24380*/  BSSY B0, `(.L_x_4116) ;  /* 0x000000a000007945 */ /* 0x000fe20003800000 */
[----:B------:R-:W-:Y:S01]  /*24390*/  IMAD.MOV.U32 R12, RZ, RZ, RZ ;  /* 0x000000ffff0c7224 */ /* 0x000fe200078e00ff */
[----:B------:R-:W-:Y:S01]  /*243a0*/  MOV R11, 0x1f ;  /* 0x0000001f000b7802 */ /* 0x000fe20000000f00 */
[----:B------:R-:W-:Y:S01]  /*243b0*/  IMAD.MOV.U32 R15, RZ, RZ, -0x1 ;  /* 0xffffffffff0f7424 */ /* 0x000fe200078e00ff */
[----:B-1----:R-:W-:-:S04]  /*243c0*/  SHF.R.U32.HI R7, RZ, 0x5, R7 ;  /* 0x00000005ff077819 */ /* 0x002fc80000011607 */
[----:B------:R-:W-:-:S05]  /*243d0*/  LOP3.LUT R7, R7, 0x3, RZ, 0xc0, !PT ;  /* 0x0000000307077812 */ /* 0x000fca00078ec0ff */
[----:B------:R-:W-:-:S07]  /*243e0*/  IMAD.MOV.U32 R13, RZ, RZ, R7 ;  /* 0x000000ffff0d7224 */ /* 0x000fce00078e0007 */
[----:B0----5:R-:W-:Y:S05]  /*243f0*/  WARPSYNC.COLLECTIVE R15, `(.L_x_4117) ;  /* 0x000000000f087348 */ /* 0x021fea0003c00000 */
[----:B------:R1:W2:Y:S02]  /*24400*/  SHFL.IDX P6, R14, R13, R12, R11 ;  /* 0x0000000c0d0e7389 */ /* 0x0002a400000c000b */
[----:B012--5:R-:W-:Y:S01]  /*24410*/  ENDCOLLECTIVE ;  /* 0x000000000000791b */ /* 0x027fe20003800000 */
.L_x_4117:
[----:B------:R-:W-:Y:S05]  /*24420*/  BSYNC B0 ;  /* 0x0000000000007941 */ /* 0x000fea0003800000 */
.L_x_4116:
[----:B------:R-:W-:Y:S05]  /*24430*/  BRA `(.L_x_4118) ;  /* 0xffffffb000147947 */ /* 0x000fea000383ffff */
.L_x_4006:
[----:B0-----:R0:W1:Y:S02]  /*24440*/  SYNCS.PHASECHK.TRANS64.TRYWAIT P0, [R7+URZ+0x30840], R2 ;  /* 0x03084002070075a7 */ /* 0x001064000800017f */
[----:B-1----:R-:W-:Y:S05]  /*24450*/  @!P0 NANOSLEEP.SYNCS 0x989680 ;  /* 0x009896800000895d */ /* 0x002fea0003900000 */
[----:B------:R-:W1:Y:S02]  /*24460*/  @!P0 SYNCS.PHASECHK.TRANS64 P0, [R7+URZ+0x30840], R2 ;  /* 0x03084002070085a7 */ /* 0x000e64000800007f */
[----:B-1----:R-:W-:Y:S05]  /*24470*/  @!P0 BRA `(.L_x_4006) ;  /* 0xfffffffc00f08947 */ /* 0x002fea000383ffff */
[----:B------:R-:W-:Y:S05]  /*24480*/  BRA `(.L_x_4119) ;  /* 0xffffffb000647947 */ /* 0x000fea000383ffff */
.L_x_4007:
        /* <DEDUP_REMOVED lines=8> */
.L_x_4121:
[----:B------:R-:W-:Y:S05]  /*24510*/  BSYNC B0 ;  /* 0x0000000000007941 */ /* 0x000fea0003800000 */
.L_x_4120:
        /* <DEDUP_REMOVED lines=9> */
.L_x_4122:
[----:B------:R-:W-:Y:S02]  /*245b0*/  IMAD.MOV.U32 R13, RZ, RZ, R0 ;  /* 0x000000ffff0d7224 */ /* 0x000fe400078e0000 */
[----:B------:R-:W-:Y:S02]  /*245c0*/  IMAD.MOV.U32 R12, RZ, RZ, 0x1 ;  /* 0x00000001ff0c7424 */ /* 0x000fe400078e00ff */
[----:B------:R-:W-:-:S07]  /*245d0*/  IMAD.MOV.U32 R3, RZ, RZ, R14 ;  /* 0x000000ffff037224 */ /* 0x000fce00078e000e */
[----:B------:R-:W-:Y:S05]  /*245e0*/  WARPSYNC.COLLECTIVE R15, `(.L_x_4123) ;  /* 0x000000000f087348 */ /* 0x000fea0003c00000 */
[----:B------:R0:W1:Y:S02]  /*245f0*/  SHFL.IDX P6, R14, R13, R12, R11 ;  /* 0x0000000c0d0e7389 */ /* 0x00006400000c000b */
[----:B01----:R-:W-:Y:S01]  /*24600*/  ENDCOLLECTIVE ;  /* 0x000000000000791b */ /* 0x003fe20003800000 */
.L_x_4123:
        /* <DEDUP_REMOVED lines=13> */
[----:B0-----:R-:W-:Y:S01]  /*246e0*/  MOV R2, R14 ;  /* 0x0000000e00027202 */ /* 0x001fe20000000f00 */
[----:B------:R-:W-:-:S07]  /*246f0*/  @P1 IMAD R8, R5, 0x2, R22 ;  /* 0x0000000205081824 */ /* 0x000fce00078e0216 */
[----:B------:R-:W-:Y:S05]  /*24700*/  WARPSYNC.COLLECTIVE R15, `(.L_x_4124) ;  /* 0x000000000f087348 */ /* 0x000fea0003c00000 */
[----:B------:R0:W1:Y:S02]  /*24710*/  SHFL.IDX P6, R14, R13, R12, R11 ;  /* 0x0000000c0d0e7389 */ /* 0x00006400000c000b */
[----:B01----:R-:W-:Y:S01]  /*24720*/  ENDCOLLECTIVE ;  /* 0x000000000000791b */ /* 0x003fe20003800000 */
.L_x_4124:
[----:B------:R-:W-:Y:S02]  /*24730*/  IMAD.MOV.U32 R13, RZ, RZ, R0 ;  /* 0x000000ffff0d7224 */ /* 0x000fe400078e0000 */
[----:B------:R-:W-:Y:S02]  /*24740*/  IMAD.MOV.U32 R12, RZ, RZ, 0x2 ;  /* 0x00000002ff0c7424 */ /* 0x000fe400078e00ff */
[----:B------:R-:W-:-:S07]  /*24750*/  IMAD.MOV.U32 R3, RZ, RZ, R14 ;  /* 0x000000ffff037224 */ /* 0x000fce00078e000e */
[----:B------:R-:W-:Y:S05]  /*24760*/  WARPSYNC.COLLECTIVE R15, `(.L_x_4125) ;  /* 0x000000000f087348 */ /* 0x000fea0003c00000 */
[----:B------:R0:W1:Y:S02]  /*24770*/  SHFL.IDX P6, R14, R13, R12, R11 ;  /* 0x0000000c0d0e7389 */ /* 0x00006400000c000b */
[----:B01----:R-:W-:Y:S01]  /*24780*/  ENDCOLLECTIVE ;  /* 0x000000000000791b */ /* 0x003fe20003800000 */
.L_x_4125:
        /* <DEDUP_REMOVED lines=17> */
.L_x_4126:
[----:B------:R-:W-:Y:S02]  /*248a0*/  @P1 IMAD R8, R5, 0x2, R22 ;  /* 0x0000000205081824 */ /* 0x000fe400078e0216 */
[----:B------:R-:W-:Y:S02]  /*248b0*/  IMAD.MOV.U32 R13, RZ, RZ, R0 ;  /* 0x000000ffff0d7224 */ /* 0x000fe400078e0000 */
[----:B------:R-:W-:Y:S02]  /*248c0*/  IMAD.MOV.U32 R12, RZ, RZ, 0x3 ;  /* 0x00000003ff0c7424 */ /* 0x000fe400078e00ff */
[----:B------:R-:W-:-:S07]  /*248d0*/  IMAD.MOV.U32 R3, RZ, RZ, R14 ;  /* 0x000000ffff037224 */ /* 0x000fce00078e000e */
[----:B------:R-:W-:Y:S05]  /*248e0*/  WARPSYNC.COLLECTIVE R15, `(.L_x_4127) ;  /* 0x000000000f087348 */ /* 0x000fea0003c00000 */
[----:B------:R0:W1:Y:S02]  /*248f0*/  SHFL.IDX P6, R14, R13, R12, R11 ;  /* 0x0000000c0d0e7389 */ /* 0x00006400000c000b */
[----:B01----:R-:W-:Y:S01]  /*24900*/  ENDCOLLECTIVE ;  /* 0x000000000000791b */ /* 0x003fe20003800000 */
.L_x_4127:
        /* <DEDUP_REMOVED lines=17> */
.L_x_4128:
[----:B------:R-:W-:Y:S02]  /*24a20*/  @P1 IMAD R8, R5, 0x2, R22 ;  /* 0x0000000205081824 */ /* 0x000fe400078e0216 */
[----:B------:R-:W-:Y:S02]  /*24a30*/  IMAD.MOV.U32 R13, RZ, RZ, R0 ;  /* 0x000000ffff0d7224 */ /* 0x000fe400078e0000 */
[----:B------:R-:W-:Y:S01]  /*24a40*/  IMAD.MOV.U32 R12, RZ, RZ, 0x4 ;  /* 0x00000004ff0c7424 */ /* 0x000fe200078e00ff */
[----:B------:R-:W-:-:S07]  /*24a50*/  MOV R3, R14 ;  /* 0x0000000e00037202 */ /* 0x000fce0000000f00 */
[----:B------:R-:W-:Y:S05]  /*24a60*/  WARPSYNC.COLLECTIVE R15, `(.L_x_4129) ;  /* 0x000000000f087348 */ /* 0x000fea0003c00000 */
[----:B------:R0:W1:Y:S02]  /*24a70*/  SHFL.IDX P6, R14, R13, R12, R11 ;  /* 0x0000000c0d0e7389 */ /* 0x00006400000c000b */
[----:B01----:R-:W-:Y:S01]  /*24a80*/  ENDCOLLECTIVE ;  /* 0x000000000000791b */ /* 0x003fe20003800000 */
.L_x_4129:
        /* <DEDUP_REMOVED lines=17> */
.L_x_4130:
[----:B------:R-:W-:Y:S02]  /*24ba0*/  @P1 IMAD R8, R5, 0x2, R22 ;  /* 0x0000000205081824 */ /* 0x000fe400078e0216 */
[----:B------:R-:W-:Y:S02]  /*24bb0*/  IMAD.MOV.U32 R13, RZ, RZ, R0 ;  /* 0x000000ffff0d7224 */ /* 0x000fe400078e0000 */
[----:B------:R-:W-:Y:S02]  /*24bc0*/  IMAD.MOV.U32 R12, RZ, RZ, 0x5 ;  /* 0x00000005ff0c7424 */ /* 0x000fe400078e00ff */
[----:B------:R-:W-:-:S07]  /*24bd0*/  IMAD.MOV.U32 R3, RZ, RZ, R14 ;  /* 0x000000ffff037224 */ /* 0x000fce00078e000e */
[----:B------:R-:W-:Y:S05]  /*24be0*/  WARPSYNC.COLLECTIVE R15, `(.L_x_4131) ;  /* 0x000000000f087348 */ /* 0x000fea0003c00000 */
[----:B------:R0:W1:Y:S02]  /*24bf0*/  SHFL.IDX P6, R14, R13, R12, R11 ;  /* 0x0000000c0d0e7389 */ /* 0x00006400000c000b */
[----:B01----:R-:W-:Y:S01]  /*24c00*/  ENDCOLLECTIVE ;  /* 0x000000000000791b */ /* 0x003fe20003800000 */
.L_x_4131:
        /* <DEDUP_REMOVED lines=10> */
.L_x_4132:
        /* <DEDUP_REMOVED lines=8> */
.L_x_4012:
[----:B------:R-:W-:Y:S01]  /*24d30*/  IMAD.MOV.U32 R13, RZ, RZ, R5 ;  /* 0x000000ffff0d7224 */ /* 0x000fe200078e0005 */
[----:B------:R-:W-:Y:S01]  /*24d40*/  MOV R12, RZ ;  /* 0x000000ff000c7202 */ /* 0x000fe20000000f00 */
[----:B------:R-:W-:Y:S02]  /*24d50*/  IMAD.MOV.U32 R11, RZ, RZ, 0x181f ;  /* 0x0000181fff0b7424 */ /* 0x000fe400078e00ff */
[----:B------:R-:W-:Y:S02]  /*24d60*/  IMAD.MOV.U32 R15, RZ, RZ, -0x1 ;  /* 0xffffffffff0f7424 */ /* 0x000fe400078e00ff */
[----:B-----5:R-:W-:Y:S02]  /*24d70*/  IMAD R6, R10, R8, RZ ;  /* 0x000000080a067224 */ /* 0x020fe400078e02ff */
[----:B------:R-:W-:-:S07]  /*24d80*/  IMAD.IADD R4, R9, 0x1, R4 ;  /* 0x0000000109047824 */ /* 0x000fce00078e0204 */
[----:B------:R-:W-:Y:S05]  /*24d90*/  WARPSYNC.COLLECTIVE R15, `(.L_x_4134) ;  /* 0x000000000f087348 */ /* 0x000fea0003c00000 */
[----:B------:R0:W1:Y:S02]  /*24da0*/  SHFL.IDX P6, R14, R13, R12, R11 ;  /* 0x0000000c0d0e7389 */ /* 0x00006400000c000b */
[----:B01----:R-:W-:Y:S01]  /*24db0*/  ENDCOLLECTIVE ;  /* 0x000000000000791b */ /* 0x003fe20003800000 */
.L_x_4134:
[----:B------:R-:W-:Y:S01]  /*24dc0*/  ISETP.GE.AND P1, PT, R4, R6, PT ;  /* 0x000000060400720c */ /* 0x000fe20003f26270 */
[----:B------:R-:W-:Y:S02]  /*24dd0*/  IMAD.MOV.U32 R13, RZ, RZ, R0 ;  /* 0x000000ffff0d7224 */ /* 0x000fe400078e0000 */
[----:B------:R-:W-:-:S10]  /*24de0*/  IMAD.MOV.U32 R2, RZ, RZ, R14 ;  /* 0x000000ffff027224 */ /* 0x000fd400078e000e */
[----:B------:R-:W-:Y:S05]  /*24df0*/  WARPSYNC.COLLECTIVE R15, `(.L_x_4135) ;  /* 0x000000000f087348 */ /* 0x000fea0003c00000 */
[----:B------:R0:W1:Y:S02]  /*24e00*/  SHFL.IDX P6, R14, R13, R12, R11 ;  /* 0x0000000c0d0e7389 */ /* 0x00006400000c000b */
[----:B01----:R-:W-:Y:S01]  /*24e10*/  ENDCOLLECTIVE ;  /* 0x000000000000791b */ /* 0x003fe20003800000 */
.L_x_4135:
[----:B------:R-:W-:Y:S02]  /*24e20*/  IMAD.MOV.U32 R13, RZ, RZ, R5 ;  /* 0x000000ffff0d7224 */ /* 0x000fe400078e0005 */
[----:B------:R-:W-:Y:S02]  /*24e30*/  IMAD.MOV.U32 R12, RZ, RZ, 0x1 ;  /* 0x00000001ff0c7424 */ /* 0x000fe400078e00ff */
[----:B------:R-:W-:-:S07]  /*24e40*/  IMAD.MOV.U32 R3, RZ, RZ, R14 ;  /* 0x000000ffff037224 */ /* 0x000fce00078e000e */
[----:B------:R-:W-:Y:S05]  /*24e50*/  WARPSYNC.COLLECTIVE R15, `(.L_x_4136) ;  /* 0x000000000f087348 */ /* 0x000fea0003c00000 */
[----:B------:R0:W1:Y:S02]  /*24e60*/  SHFL.IDX P6, R14, R13, R12, R11 ;  /* 0x0000000c0d0e7389 */ /* 0x00006400000c000b */
[----:B01----:R-:W-:Y:S01]  /*24e70*/  ENDCOLLECTIVE ;  /* 0x000000000000791b */ /* 0x003fe20003800000 */
.L_x_4136:
        /* <DEDUP_REMOVED lines=16> */
.L_x_4137:
[----:B------:R-:W-:Y:S02]  /*24f80*/  IMAD.MOV.U32 R13, RZ, RZ, R5 ;  /* 0x000000ffff0d7224 */ /* 0x000fe400078e0005 */
[----:B------:R-:W-:Y:S02]  /*24f90*/  IMAD.MOV.U32 R12, RZ, RZ, 0x2 ;  /* 0x00000002ff0c7424 */ /* 0x000fe400078e00ff */
[----:B------:R-:W-:-:S07]  /*24fa0*/  IMAD.MOV.U32 R3, RZ, RZ, R14 ;  /* 0x000000ffff037224 */ /* 0x000fce00078e000e */
[----:B------:R-:W-:Y:S05]  /*24fb0*/  WARPSYNC.COLLECTIVE R15, `(.L_x_4138) ;  /* 0x000000000f087348 */ /* 0x000fea0003c00000 */
[----:B------:R0:W1:Y:S02]  /*24fc0*/  SHFL.IDX P6, R14, R13, R12, R11 ;  /* 0x0000000c0d0e7389 */ /* 0x00006400000c000b */
[----:B01----:R-:W-:Y:S01]  /*24fd0*/  ENDCOLLECTIVE ;  /* 0x000000000000791b */ /* 0x003fe20003800000 */
.L_x_4138:
[----:B------:R-:W-:-:S05]  /*24fe0*/  @!P1 LEA R7, P4, R32, R3, 0x1 ;  /* 0x0000000320079211 */ /* 0x000fca00078808ff */
[----:B------:R-:W-:Y:S01]  /*24ff0*/  @!P1 IMAD.X R8, RZ, RZ, R2, P4 ;  /* 0x000000ffff089224 */ /* 0x000fe200020e0602 */
[----:B------:R-:W-:Y:S01]  /*25000*/  @!P1 MOV R2, R7 ;  /* 0x0000000700029202 */ /* 0x000fe20000000f00 */
[----:B------:R-:W-:Y:S02]  /*25010*/  VIADD R7, R4, 0x20 ;  /* 0x0000002004077836 */ /* 0x000fe40000000000 */
[----:B------:R-:W-:Y:S02]  /*25020*/  @!P1 IMAD.MOV.U32 R3, RZ, RZ, R8 ;  /* 0x000000ffff039224 */ /* 0x000fe400078e0008 */
[----:B------:R-:W-:-:S03]  /*25030*/  IMAD.MOV.U32 R13, RZ, RZ, R0 ;  /* 0x000000ffff0d7224 */ /* 0x000fc600078e0000 */
        /* <DEDUP_REMOVED lines=11> */
.L_x_4139:
[----:B------:R-:W-:Y:S02]  /*250f0*/  IMAD.MOV.U32 R13, RZ, RZ, R5 ;  /* 0x000000ffff0d7224 */ /* 0x000fe400078e0005 */
[----:B------:R-:W-:Y:S02]  /*25100*/  IMAD.MOV.U32 R12, RZ, RZ, 0x3 ;  /* 0x00000003ff0c7424 */ /* 0x000fe400078e00ff */
[----:B------:R-:W-:-:S07]  /*25110*/  IMAD.MOV.U32 R3, RZ, RZ, R14 ;  /* 0x000000ffff037224 */ /* 0x000fce00078e000e */
[----:B------:R-:W-:Y:S05]  /*25120*/  WARPSYNC.COLLECTIVE R15, `(.L_x_4140) ;  /* 0x000000000f087348 */ /* 0x000fea0003c00000 */
[----:B------:R0:W1:Y:S02]  /*25130*/  SHFL.IDX P6, R14, R13, R12, R11 ;  /* 0x0000000c0d0e7389 */ /* 0x00006400000c000b */
[----:B01----:R-:W-:Y:S01]  /*25140*/  ENDCOLLECTIVE ;  /* 0x000000000000791b */ /* 0x003fe20003800000 */
.L_x_4140:
        /* <DEDUP_REMOVED lines=17> */
.L_x_4141:
[----:B------:R-:W-:Y:S02]  /*25260*/  IMAD.MOV.U32 R13, RZ, RZ, R5 ;  /* 0x000000ffff0d7224 */ /* 0x000fe400078e0005 */
[----:B------:R-:W-:Y:S01]  /*25270*/  IMAD.MOV.U32 R12, RZ, RZ, 0x4 ;  /* 0x00000004ff0c7424 */ /* 0x000fe200078e00ff */
[----:B------:R-:W-:-:S07]  /*25280*/  MOV R3, R14 ;  /* 0x0000000e00037202 */ /* 0x000fce0000000f00 */
[----:B------:R-:W-:Y:S05]  /*25290*/  WARPSYNC.COLLECTIVE R15, `(.L_x_4142) ;  /* 0x000000000f087348 */ /* 0x000fea0003c00000 */
[----:B------:R0:W1:Y:S02]  /*252a0*/  SHFL.IDX P6, R14, R13, R12, R11 ;  /* 0x0000000c0d0e7389 */ /* 0x00006400000c000b */
[----:B01----:R-:W-:Y:S01]  /*252b0*/  ENDCOLLECTIVE ;  /* 0x000000000000791b */ /* 0x003fe20003800000 */
.L_x_4142:
[----:B------:R-:W-:-:S05]  /*252c0*/  @!P1 LEA R7, P4, R32, R3, 0x1 ;  /* 0x0000000320079211 */ /* 0x000fca00078808ff */
[----:B------:R-:W-:Y:S02]  /*252d0*/  @!P1 IMAD.X R8, RZ, RZ, R2, P4 ;  /* 0x000000ffff089224 */ /* 0x000fe400020e0602 */
[----:B------:R-:W-:Y:S02]  /*252e0*/  @!P1 IMAD.MOV.U32 R2, RZ, RZ, R7 ;  /* 0x000000ffff029224 */ /* 0x000fe400078e0007 */
        /* <DEDUP_REMOVED lines=14> */
.L_x_4143:
[----:B------:R-:W-:Y:S02]  /*253d0*/  IMAD.MOV.U32 R13, RZ, RZ, R5 ;  /* 0x000000ffff0d7224 */ /* 0x000fe400078e0005 */
[----:B------:R-:W-:Y:S02]  /*253e0*/  IMAD.MOV.U32 R12, RZ, RZ, 0x5 ;  /* 0x00000005ff0c7424 */ /* 0x000fe400078e00ff */
[----:B------:R-:W-:-:S07]  /*253f0*/  IMAD.MOV.U32 R3, RZ, RZ, R14 ;  /* 0x000000ffff037224 */ /* 0x000fce00078e000e */
[----:B------:R-:W-:Y:S05]  /*25400*/  WARPSYNC.COLLECTIVE R15, `(.L_x_4144) ;  /* 0x000000000f087348 */ /* 0x000fea0003c00000 */
[----:B------:R0:W1:Y:S02]  /*25410*/  SHFL.IDX P6, R14, R13, R12, R11 ;  /* 0x0000000c0d0e7389 */ /* 0x00006400000c000b */
[----:B01----:R-:W-:Y:S01]  /*25420*/  ENDCOLLECTIVE ;  /* 0x000000000000791b */ /* 0x003fe20003800000 */
.L_x_4144:
        /* <DEDUP_REMOVED lines=12> */
[----:B------:R-:W-:-:S02]  /*254f0*/  ISETP.GE.AND P1, PT, R7, R6, PT ;  /* 0x000000060700720c */ /* 0x000fc40003f26270 */
[----:B0-----:R-:W-:-:S11]  /*25500*/  MOV R2, R14 ;  /* 0x0000000e00027202 */ /* 0x001fd60000000f00 */
[----:B------:R-:W-:Y:S05]  /*25510*/  WARPSYNC.COLLECTIVE R15, `(.L_x_4145) ;  /* 0x000000000f087348 */ /* 0x000fea0003c00000 */
[----:B------:R0:W1:Y:S02]  /*25520*/  SHFL.IDX P6, R14, R13, R12, R11 ;  /* 0x0000000c0d0e7389 */ /* 0x00006400000c000b */
[----:B01----:R-:W-:Y:S01]  /*25530*/  ENDCOLLECTIVE ;  /* 0x000000000000791b */ /* 0x003fe20003800000 */
.L_x_4145:
[----:B------:R-:W-:Y:S02]  /*25540*/  IMAD.MOV.U32 R13, RZ, RZ, R5 ;  /* 0x000000ffff0d7224 */ /* 0x000fe400078e0005 */
[----:B------:R-:W-:Y:S02]  /*25550*/  IMAD.MOV.U32 R12, RZ, RZ, 0x6 ;  /* 0x00000006ff0c7424 */ /* 0x000fe400078e00ff */
[----:B------:R-:W-:-:S07]  /*25560*/  IMAD.MOV.U32 R3, RZ, RZ, R14 ;  /* 0x000000ffff037224 */ /* 0x000fce00078e000e */
[----:B------:R-:W-:Y:S05]  /*25570*/  WARPSYNC.COLLECTIVE R15, `(.L_x_4146) ;  /* 0x000000000f087348 */ /* 0x000fea0003c00000 */
[----:B------:R0:W1:Y:S02]  /*25580*/  SHFL.IDX P6, R14, R13, R12, R11 ;  /* 0x0000000c0d0e7389 */ /* 0x00006400000c000b */
[----:B01----:R-:W-:Y:S01]  /*25590*/  ENDCOLLECTIVE ;  /* 0x000000000000791b */ /* 0x003fe20003800000 */
.L_x_4146:
        /* <DEDUP_REMOVED lines=17> */
.L_x_4147:
[----:B------:R-:W-:Y:S01]  /*256b0*/  IMAD.MOV.U32 R13, RZ, RZ, R5 ;  /* 0x000000ffff0d7224 */ /* 0x000fe200078e0005 */
[----:B------:R-:W-:Y:S01]  /*256c0*/  MOV R12, 0x7 ;  /* 0x00000007000c7802 */ /* 0x000fe20000000f00 */
[----:B------:R-:W-:-:S07]  /*256d0*/  IMAD.MOV.U32 R3, RZ, RZ, R14 ;  /* 0x000000ffff037224 */ /* 0x000fce00078e000e */
[----:B------:R-:W-:Y:S05]  /*256e0*/  WARPSYNC.COLLECTIVE R15, `(.L_x_4148) ;  /* 0x000000000f087348 */ /* 0x000fea0003c00000 */
[----:B------:R0:W1:Y:S02]  /*256f0*/  SHFL.IDX P6, R14, R13, R12, R11 ;  /* 0x0000000c0d0e7389 */ /* 0x00006400000c000b */
[----:B01----:R-:W-:Y:S01]  /*25700*/  ENDCOLLECTIVE ;  /* 0x000000000000791b */ /* 0x003fe20003800000 */
.L_x_4148:
        /* <DEDUP_REMOVED lines=12> */
[----:B0-----:R-:W-:Y:S05]  /*257d0*/  WARPSYNC.COLLECTIVE R15, `(.L_x_4149) ;  /* 0x000000000f087348 */ /* 0x001fea0003c00000 */
[----:B------:R1:W2:Y:S02]  /*257e0*/  SHFL.IDX P6, R14, R13, R12, R11 ;  /* 0x0000000c0d0e7389 */ /* 0x0002a400000c000b */
[----:B012---:R-:W-:Y:S01]  /*257f0*/  ENDCOLLECTIVE ;  /* 0x000000000000791b */ /* 0x007fe20003800000 */
.L_x_4149:
[----:B------:R-:W-:Y:S05]  /*25800*/  BRA `(.L_x_4150) ;  /* 0xffffffac00fc7947 */ /* 0x000fea000383ffff */
.L_x_4017:
[----:B0-----:R0:W1:Y:S02]  /*25810*/  SYNCS.PHASECHK.TRANS64.TRYWAIT P0, [R22+URZ+0x30820], R3 ;  /* 0x03082003160075a7 */ /* 0x001064000800017f */
[----:B-1----:R-:W-:Y:S05]  /*25820*/  @!P0 NANOSLEEP.SYNCS 0x989680 ;  /* 0x009896800000895d */ /* 0x002fea0003900000 */
[----:B------:R-:W1:Y:S02]  /*25830*/  @!P0 SYNCS.PHASECHK.TRANS64 P0, [R22+URZ+0x30820], R3 ;  /* 0x03082003160085a7 */ /* 0x000e64000800007f */
[----:B-1----:R-:W-:Y:S05]  /*25840*/  @!P0 BRA `(.L_x_4017) ;  /* 0xfffffffc00f08947 */ /* 0x002fea000383ffff */
[----:B------:R-:W-:Y:S05]  /*25850*/  BRA `(.L_x_4151) ;  /* 0xffffffb000747947 */ /* 0x000fea000383ffff */
.L_x_4022:
[----:B0-----:R0:W1:Y:S02]  /*25860*/  SYNCS.PHASECHK.TRANS64.TRYWAIT P0, [R7+URZ+0x30840], R2 ;  /* 0x03084002070075a7 */ /* 0x001064000800017f */
[----:B-1----:R-:W-:Y:S05]  /*25870*/  @!P0 NANOSLEEP.SYNCS 0x989680 ;  /* 0x009896800000895d */ /* 0x002fea0003900000 */
[----:B------:R-:W1:Y:S02]  /*25880*/  @!P0 SYNCS.PHASECHK.TRANS64 P0, [R7+URZ+0x30840], R2 ;  /* 0x03084002070085a7 */ /* 0x000e64000800007f */
[----:B-1----:R-:W-:Y:S05]  /*25890*/  @!P0 BRA `(.L_x_4022) ;  /* 0xfffffffc00f08947 */ /* 0x002fea000383ffff */
[----:B------:R-:W-:Y:S05]  /*258a0*/  BRA `(.L_x_4152) ;  /* 0xffffffb4004c7947 */ /* 0x000fea000383ffff */
.L_x_4023:
        /* <DEDUP_REMOVED lines=8> */
.L_x_4154:
[----:B------:R-:W-:Y:S05]  /*25930*/  BSYNC B1 ;  /* 0x0000000000017941 */ /* 0x000fea0003800000 */
.L_x_4153:
[----:B------:R0:W-:Y:S04]  /*25940*/  STL [R1+0x118], R0 ;  /* 0x0001180001007387 */ /* 0x0001e80000100800 */
[----:B0-----:R0:W5:Y:S01]  /*25950*/  LDL.LU R0, [R1] ;  /* 0x0000000001007983 */ /* 0x0011620000300800 */
[----:B------:R-:W-:Y:S02]  /*25960*/  IMAD.MOV.U32 R13, RZ, RZ, R8 ;  /* 0x000000ffff0d7224 */ /* 0x000fe400078e0008 */
[----:B------:R-:W-:Y:S02]  /*25970*/  IMAD.MOV.U32 R12, RZ, RZ, RZ ;  /* 0x000000ffff0c7224 */ /* 0x000fe400078e00ff */
[----:B------:R-:W-:Y:S02]  /*25980*/  IMAD.MOV.U32 R11, RZ, RZ, 0x181f ;  /* 0x0000181fff0b7424 */ /* 0x000fe400078e00ff */
[----:B------:R-:W-:-:S02]  /*25990*/  IMAD.MOV.U32 R15, RZ, RZ, -0x1 ;  /* 0xffffffffff0f7424 */ /* 0x000fc400078e00ff */
[----:B------:R-:W-:Y:S02]  /*259a0*/  IMAD.MOV.U32 R3, RZ, RZ, R14 ;  /* 0x000000ffff037224 */ /* 0x000fe400078e000e */
[----:B0-----:R-:W-:-:S07]  /*259b0*/  IMAD.SHL.U32 R4, R32, 0x2, RZ ;  /* 0x0000000220047824 */ /* 0x001fce00078e00ff */
[----:B-----5:R-:W-:Y:S05]  /*259c0*/  WARPSYNC.COLLECTIVE R15, `(.L_x_4155) ;  /* 0x000000000f087348 */ /* 0x020fea0003c00000 */
[----:B------:R0:W1:Y:S02]  /*259d0*/  SHFL.IDX P6, R14, R13, R12, R11 ;  /* 0x0000000c0d0e7389 */ /* 0x00006400000c000b */
[----:B01---5:R-:W-:Y:S01]  /*259e0*/  ENDCOLLECTIVE ;  /* 0x000000000000791b */ /* 0x023fe20003800000 */
.L_x_4155:
[----:B------:R-:W-:Y:S01]  /*259f0*/  IMAD R5, R5, 0x2, R22 ;  /* 0x0000000205057824 */ /* 0x000fe200078e0216 */
[----:B------:R-:W-:Y:S01]  /*25a00*/  MOV R13, R6 ;  /* 0x00000006000d7202 */ /* 0x000fe20000000f00 */
[----:B------:R-:W-:Y:S02]  /*25a10*/  IMAD.MOV.U32 R12, RZ, RZ, 0x1 ;  /* 0x00000001ff0c7424 */ /* 0x000fe400078e00ff */
[----:B------:R-:W-:-:S07]  /*25a20*/  IMAD.MOV.U32 R2, RZ, RZ, R14 ;  /* 0x000000ffff027224 */ /* 0x000fce00078e000e */
[----:B------:R-:W-:Y:S05]  /*25a30*/  WARPSYNC.COLLECTIVE R15, `(.L_x_4156) ;  /* 0x000000000f087348 */ /* 0x000fea0003c00000 */
[----:B------:R0:W1:Y:S02]  /*25a40*/  SHFL.IDX P6, R14, R13, R12, R11 ;  /* 0x0000000c0d0e7389 */ /* 0x00006400000c000b */
[----:B01----:R-:W-:Y:S01]  /*25a50*/  ENDCOLLECTIVE ;  /* 0x000000000000791b */ /* 0x003fe20003800000 */
.L_x_4156:
[----:B------:R-:W-:-:S05]  /*25a60*/  IADD3 R2, P0, R2, R4, RZ ;  /* 0x0000000402027210 */ /* 0x000fca0007f1e0ff */
[----:B------:R-:W-:Y:S02]  /*25a70*/  IMAD.X R3, RZ, RZ, R3, P0 ;  /* 0x000000ffff037224 */ /* 0x000fe400000e0603 */
[----:B------:R-:W-:Y:S01]  /*25a80*/  IMAD.MOV.U32 R13, RZ, RZ, R8 ;  /* 0x000000ffff0d7224 */ /* 0x000fe200078e0008 */
[----:B------:R-:W-:-:S04]  /*25a90*/  LOP3.LUT R0, R0, 0xffffffbf, RZ, 0xc0, !PT ;  /* 0xffffffbf00007812 */ /* 0x000fc800078ec0ff */
[----:B------:R-:W-:-:S04]  /*25aa0*/  @P1 LOP3.LUT R0, R0, 0x40, RZ, 0xfc, !PT ;  /* 0x0000004000001812 */ /* 0x000fc800078efcff */
[----:B------:R-:W-:Y:S01]  /*25ab0*/  LOP3.LUT P1, RZ, R0, 0x4, RZ, 0xc0, !PT ;  /* 0x0000000400ff7812 */ /* 0x000fe2000782c0ff */
[----:B------:R0:W-:-:S12]  /*25ac0*/  STL [R1], R0 ;  /* 0x0000000001007387 */ /* 0x0001d80000100800 */
[----:B------:R-:W-:Y:S01]  /*25ad0*/  @!PT LDS RZ, [RZ] ;  /* 0x00000000fffff984 */ /* 0x000fe20000000800 */
[----:B------:R-:W-:Y:S01]  /*25ae0*/  @!PT LDS RZ, [RZ] ;  /* 0x00000000fffff984 */ /* 0x000fe20000000800 */
[----:B------:R-:W-:Y:S01]  /*25af0*/  @!PT LDS RZ, [RZ] ;  /* 0x00000000fffff984 */ /* 0x000fe20000000800 */
[----:B------:R-:W-:Y:S04]  /*25b00*/  LDGSTS.E.BYPASS.LTC128B.128 [R5+0x1e400], desc[UR48][R2.64], !P1 ;  /* 0x1e40000002057fae */ /* 0x000fe8000c901d70 */
[----:B------:R-:W-:Y:S04]  /*25b10*/  LDGSTS.E.BYPASS.LTC128B.128 [R5+0x21400], desc[UR48][R2.64+0x80], !P5 ;  /* 0x2140008002057fae */ /* 0x000fe8000e901d70 */
[----:B------:R1:W-:Y:S02]  /*25b20*/  LDGSTS.E.BYPASS.LTC128B.128 [R5+0x24400], desc[UR48][R2.64+0x100], !P4 ;  /* 0x2440010002057fae */ /* 0x0003e4000e101d70 */
[----:B01----:R-:W-:-:S07]  /*25b30*/  IMAD.MOV.U32 R3, RZ, RZ, R14 ;  /* 0x000000ffff037224 */ /* 0x003fce00078e000e */
[----:B------:R-:W-:Y:S05]  /*25b40*/  WARPSYNC.COLLECTIVE R15, `(.L_x_4157) ;  /* 0x000000000f087348 */ /* 0x000fea0003c00000 */
[----:B------:R0:W1:Y:S02]  /*25b50*/  SHFL.IDX P6, R14, R13, R12, R11 ;  /* 0x0000000c0d0e7389 */ /* 0x00006400000c000b */
[----:B01----:R-:W-:Y:S01]  /*25b60*/  ENDCOLLECTIVE ;  /* 0x000000000000791b */ /* 0x003fe20003800000 */
.L_x_4157:
[----:B------:R-:W-:Y:S02]  /*25b70*/  IMAD.MOV.U32 R13, RZ, RZ, R6 ;  /* 0x000000ffff0d7224 */ /* 0x000fe400078e0006 */
[----:B------:R-:W-:Y:S02]  /*25b80*/  IMAD.MOV.U32 R12, RZ, RZ, 0x2 ;  /* 0x00000002ff0c7424 */ /* 0x000fe400078e00ff */
[----:B------:R-:W-:-:S07]  /*25b90*/  IMAD.MOV.U32 R2, RZ, RZ, R14 ;  /* 0x000000ffff027224 */ /* 0x000fce00078e000e */
[----:B------:R-:W-:Y:S05]  /*25ba0*/  WARPSYNC.COLLECTIVE R15, `(.L_x_4158) ;  /* 0x000000000f087348 */ /* 0x000fea0003c00000 */
[----:B------:R0:W1:Y:S02]  /*25bb0*/  SHFL.IDX P6, R14, R13, R12, R11 ;  /* 0x0000000c0d0e7389 */ /* 0x00006400000c000b */
[----:B01----:R-:W-:Y:S01]  /*25bc0*/  ENDCOLLECTIVE ;  /* 0x000000000000791b */ /* 0x003fe20003800000 */
.L_x_4158:
        /* <DEDUP_REMOVED lines=13> */
.L_x_4159:
[----:B------:R-:W-:Y:S02]  /*25ca0*/  IMAD.MOV.U32 R13, RZ, RZ, R6 ;  /* 0x000000ffff0d7224 */ /* 0x000fe400078e0006 */
[----:B------:R-:W-:Y:S02]  /*25cb0*/  IMAD.MOV.U32 R12, RZ, RZ, 0x3 ;  /* 0x00000003ff0c7424 */ /* 0x000fe400078e00ff */
[----:B------:R-:W-:-:S07]  /*25cc0*/  IMAD.MOV.U32 R2, RZ, RZ, R14 ;  /* 0x000000ffff027224 */ /* 0x000fce00078e000e */
[----:B------:R-:W-:Y:S05]  /*25cd0*/  WARPSYNC.COLLECTIVE R15, `(.L_x_4160) ;  /* 0x000000000f087348 */ /* 0x000fea0003c00000 */
[----:B------:R0:W1:Y:S02]  /*25ce0*/  SHFL.IDX P6, R14, R13, R12, R11 ;  /* 0x0000000c0d0e7389 */ /* 0x00006400000c000b */
[----:B01----:R-:W-:Y:S01]  /*25cf0*/  ENDCOLLECTIVE ;  /* 0x000000000000791b */ /* 0x003fe20003800000 */
.L_x_4160:
        /* <DEDUP_REMOVED lines=13> */
.L_x_4161:
[----:B------:R-:W-:Y:S02]  /*25dd0*/  IMAD.MOV.U32 R13, RZ, RZ, R6 ;  /* 0x000000ffff0d7224 */ /* 0x000fe400078e0006 */
[----:B------:R-:W-:Y:S01]  /*25de0*/  IMAD.MOV.U32 R12, RZ, RZ, 0x4 ;  /* 0x00000004ff0c7424 */ /* 0x000fe200078e00ff */
[----:B------:R-:W-:-:S07]  /*25df0*/  MOV R2, R14 ;  /* 0x0000000e00027202 */ /* 0x000fce0000000f00 */
[----:B------:R-:W-:Y:S05]  /*25e00*/  WARPSYNC.COLLECTIVE R15, `(.L_x_4162) ;  /* 0x000000000f087348 */ /* 0x000fea0003c00000 */
[----:B------:R0:W1:Y:S02]  /*25e10*/  SHFL.IDX P6, R14, R13, R12, R11 ;  /* 0x0000000c0d0e7389 */ /* 0x00006400000c000b */
[----:B01----:R-:W-:Y:S01]  /*25e20*/  ENDCOLLECTIVE ;  /* 0x000000000000791b */ /* 0x003fe20003800000 */
.L_x_4162:
        /* <DEDUP_REMOVED lines=13> */
.L_x_4163:
[----:B------:R-:W-:-:S05]  /*25f00*/  IMAD.MOV.U32 R2, RZ, RZ, R14 ;  /* 0x000000ffff027224 */ /* 0x000fca00078e000e */
[----:B------:R-:W-:-:S05]  /*25f10*/  IADD3 R2, P0, R2, R4, RZ ;  /* 0x0000000402027210 */ /* 0x000fca0007f1e0ff */
[----:B------:R-:W-:-:S05]  /*25f20*/  IMAD.X R3, RZ, RZ, R34, P0 ;  /* 0x000000ffff037224 */ /* 0x000fca00000e0622 */
[----:B------:R-:W-:Y:S01]  /*25f30*/  @!PT LDS RZ, [RZ] ;  /* 0x00000000fffff984 */ /* 0x000fe20000000800 */
[----:B------:R-:W-:Y:S01]  /*25f40*/  @!PT LDS RZ, [RZ] ;  /* 0x00000000fffff984 */ /* 0x000fe20000000800 */
[----:B------:R-:W-:Y:S01]  /*25f50*/  @!PT LDS RZ, [RZ] ;  /* 0x00000000fffff984 */ /* 0x000fe20000000800 */
[----:B------:R0:W-:Y:S01]  /*25f60*/  LDGSTS.E.BYPASS.LTC128B.128 [R5+0x20400], desc[UR48][R2.64], !P1 ;  /* 0x2040000002057fae */ /* 0x0001e2000c901d70 */
[----:B------:R-:W-:-:S03]  /*25f70*/  LOP3.LUT P1, RZ, R0, 0x40, RZ, 0xc0, !PT ;  /* 0x0000004000ff7812 */ /* 0x000fc6000782c0ff */
[----:B------:R0:W5:Y:S01]  /*25f80*/  LDL.LU R0, [R1+0x118] ;  /* 0x0001180001007983 */ /* 0x0001620000300800 */
[----:B------:R-:W-:Y:S02]  /*25f90*/  IMAD.MOV.U32 R13, RZ, RZ, R6 ;  /* 0x000000ffff0d7224 */ /* 0x000fe400078e0006 */
[----:B------:R-:W-:Y:S01]  /*25fa0*/  IMAD.MOV.U32 R12, RZ, RZ, 0x5 ;  /* 0x00000005ff0c7424 */ /* 0x000fe200078e00ff */
[----:B------:R0:W-:Y:S06]  /*25fb0*/  LDGSTS.E.BYPASS.LTC128B.128 [R5+0x23400], desc[UR48][R2.64+0x80], !P5 ;  /* 0x2340008002057fae */ /* 0x0001ec000e901d70 */
[----:B0----5:R-:W-:Y:S05]  /*25fc0*/  WARPSYNC.COLLECTIVE R15, `(.L_x_4164) ;  /* 0x000000000f087348 */ /* 0x021fea0003c00000 */
[----:B------:R1:W2:Y:S02]  /*25fd0*/  SHFL.IDX P6, R14, R13, R12, R11 ;  /* 0x0000000c0d0e7389 */ /* 0x0002a400000c000b */
[----:B012--5:R-:W-:Y:S01]  /*25fe0*/  ENDCOLLECTIVE ;  /* 0x000000000000791b */ /* 0x027fe20003800000 */
.L_x_4164:
[----:B------:R-:W-:Y:S01]  /*25ff0*/  @!PT LDS RZ, [RZ] ;  /* 0x00000000fffff984 */ /* 0x000fe20000000800 */
[----:B------:R-:W-:Y:S01]  /*26000*/  @!PT LDS RZ, [RZ] ;  /* 0x00000000fffff984 */ /* 0x000fe20000000800 */
[----:B------:R-:W-:Y:S01]  /*26010*/  @!PT LDS RZ, [RZ] ;  /* 0x00000000fffff984 */ /* 0x000fe20000000800 */
[----:B------:R0:W-:Y:S01]  /*26020*/  LDGSTS.E.BYPASS.LTC128B.128 [R5+0x26400], desc[UR48][R2.64+0x100], !P4 ;  /* 0x2640010002057fae */ /* 0x0001e2000e101d70 */
[----:B------:R-:W-:Y:S02]  /*26030*/  IMAD.MOV.U32 R13, RZ, RZ, R8 ;  /* 0x000000ffff0d7224 */ /* 0x000fe400078e0008 */
[----:B------:R-:W-:-:S07]  /*26040*/  IMAD.MOV.U32 R34, RZ, RZ, R14 ;  /* 0x000000ffff227224 */ /* 0x000fce00078e000e */
[----:B0-----:R-:W-:Y:S05]  /*26050*/  WARPSYNC.COLLECTIVE R15, `(.L_x_4165) ;  /* 0x000000000f087348 */ /* 0x001fea0003c00000 */
[----:B------:R1:W2:Y:S02]  /*26060*/  SHFL.IDX P6, R14, R13, R12, R11 ;  /* 0x0000000c0d0e7389 */ /* 0x0002a400000c000b */
[----:B012---:R-:W-:Y:S01]  /*26070*/  ENDCOLLECTIVE ;  /* 0x000000000000791b */ /* 0x007fe20003800000 */
.L_x_4165:
[----:B------:R-:W-:Y:S01]  /*26080*/  IMAD.MOV.U32 R2, RZ, RZ, R14 ;  /* 0x000000ffff027224 */ /* 0x000fe200078e000e */
[----:B------:R-:W-:Y:S06]  /*26090*/  BRA `(.L_x_4166) ;  /* 0xffffffb000587947 */ /* 0x000fec000383ffff */
.L_x_4028:
[----:B0-----:R0:W2:Y:S02]  /*260a0*/  SYNCS.PHASECHK.TRANS64.TRYWAIT P0, [R6+URZ+0x30860], R2 ;  /* 0x03086002060075a7 */ /* 0x0010a4000800017f */
[----:B--2---:R-:W-:Y:S05]  /*260b0*/  @!P0 NANOSLEEP.SYNCS 0x989680 ;  /* 0x009896800000895d */ /* 0x004fea0003900000 */
[----:B------:R-:W2:Y:S02]  /*260c0*/  @!P0 SYNCS.PHASECHK.TRANS64 P0, [R6+URZ+0x30860], R2 ;  /* 0x03086002060085a7 */ /* 0x000ea4000800007f */
[----:B--2---:R-:W-:Y:S05]  /*260d0*/  @!P0 BRA `(.L_x_4028) ;  /* 0xfffffffc00f08947 */ /* 0x004fea000383ffff */
[----:B------:R-:W-:Y:S05]  /*260e0*/  BRA `(.L_x_4167) ;  /* 0xffffffb000c07947 */ /* 0x000fea000383ffff */
.L_x_4029:
[----:B------:R-:W-:Y:S01]  /*260f0*/  BSSY B1, `(.L_x_4168) ;  /* 0x0000008000017945 */ /* 0x000fe20003800000 */
[----:B------:R-:W-:Y:S01]  /*26100*/  IMAD.MOV.U32 R13, RZ, RZ, R24 ;  /* 0x000000ffff0d7224 */ /* 0x000fe200078e0018 */
[----:B------:R-:W-:Y:S01]  /*26110*/  MOV R15, 0xffffffff ;  /* 0xffffffff000f7802 */ /* 0x000fe20000000f00 */
[----:B------:R-:W-:Y:S02]  /*26120*/  IMAD.MOV.U32 R12, RZ, RZ, RZ ;  /* 0x000000ffff0c7224 */ /* 0x000fe400078e00ff */
[----:B------:R-:W-:-:S07]  /*26130*/  IMAD.MOV.U32 R11, RZ, RZ, 0x181f ;  /* 0x0000181fff0b7424 */ /* 0x000fce00078e00ff */
[----:B0-----:R-:W-:Y:S05]  /*26140*/  WARPSYNC.COLLECTIVE R15, `(.L_x_4169) ;  /* 0x000000000f087348 */ /* 0x001fea0003c00000 */
[----:B------:R1:W2:Y:S02]  /*26150*/  SHFL.IDX P6, R14, R13, R12, R11 ;  /* 0x0000000c0d0e7389 */ /* 0x0002a400000c000b */
[----:B012---:R-:W-:Y:S01]  /*26160*/  ENDCOLLECTIVE ;  /* 0x000000000000791b */ /* 0x007fe20003800000 */
.L_x_4169:
[----:B------:R-:W-:Y:S05]  /*26170*/  BSYNC B1 ;  /* 0x0000000000017941 */ /* 0x000fea0003800000 */
.L_x_4168:
        /* <DEDUP_REMOVED lines=9> */
.L_x_4170:
[----:B------:R-:W-:Y:S02]  /*26210*/  IMAD.MOV.U32 R13, RZ, RZ, R24 ;  /* 0x000000ffff0d7224 */ /* 0x000fe400078e0018 */
[----:B------:R-:W-:Y:S02]  /*26220*/  IMAD.MOV.U32 R12, RZ, RZ, 0x1 ;  /* 0x00000001ff0c7424 */ /* 0x000fe400078e00ff */
[----:B------:R-:W-:-:S07]  /*26230*/  IMAD.MOV.U32 R2, RZ, RZ, R14 ;  /* 0x000000ffff027224 */ /* 0x000fce00078e000e */
[----:B------:R-:W-:Y:S05]  /*26240*/  WARPSYNC.COLLECTIVE R15, `(.L_x_4171) ;  /* 0x000000000f087348 */ /* 0x000fea0003c00000 */
[----:B------:R0:W1:Y:S02]  /*26250*/  SHFL.IDX P6, R14, R13, R12, R11 ;  /* 0x0000000c0d0e7389 */ /* 0x00006400000c000b */
[----:B01----:R-:W-:Y:S01]  /*26260*/  ENDCOLLECTIVE ;  /* 0x000000000000791b */ /* 0x003fe20003800000 */
.L_x_4171:
        /* <DEDUP_REMOVED lines=16> */
.L_x_4172:
[----:B------:R-:W-:Y:S01]  /*26370*/  IMAD.MOV.U32 R13, RZ, RZ, R24 ;  /* 0x000000ffff0d7224 */ /* 0x000fe200078e0018 */
[----:B------:R-:W-:Y:S01]  /*26380*/  MOV R12, 0x2 ;  /* 0x00000002000c7802 */ /* 0x000fe20000000f00 */
[----:B------:R-:W-:-:S07]  /*26390*/  IMAD.MOV.U32 R2, RZ, RZ, R14 ;  /* 0x000000ffff027224 */ /* 0x000fce00078e000e */
[----:B------:R-:W-:Y:S05]  /*263a0*/  WARPSYNC.COLLECTIVE R15, `(.L_x_4173) ;  /* 0x000000000f087348 */ /* 0x000fea0003c00000 */
[----:B------:R0:W1:Y:S02]  /*263b0*/  SHFL.IDX P6, R14, R13, R12, R11 ;  /* 0x0000000c0d0e7389 */ /* 0x00006400000c000b */
[----:B01----:R-:W-:Y:S01]  /*263c0*/  ENDCOLLECTIVE ;  /* 0x000000000000791b */ /* 0x003fe20003800000 */
.L_x_4173:
        /* <DEDUP_REMOVED lines=16> */
.L_x_4174:
[----:B------:R-:W-:Y:S02]  /*264d0*/  IMAD.MOV.U32 R13, RZ, RZ, R24 ;  /* 0x000000ffff0d7224 */ /* 0x000fe400078e0018 */
[----:B------:R-:W-:Y:S02]  /*264e0*/  IMAD.MOV.U32 R12, RZ, RZ, 0x3 ;  /* 0x00000003ff0c7424 */ /* 0x000fe400078e00ff */
[----:B------:R-:W-:-:S07]  /*264f0*/  IMAD.MOV.U32 R2, RZ, RZ, R14 ;  /* 0x000000ffff027224 */ /* 0x000fce00078e000e */
[----:B------:R-:W-:Y:S05]  /*26500*/  WARPSYNC.COLLECTIVE R15, `(.L_x_4175) ;  /* 0x000000000f087348 */ /* 0x000fea0003c00000 */
[----:B------:R0:W1:Y:S02]  /*26510*/  SHFL.IDX P6, R14, R13, R12, R11 ;  /* 0x0000000c0d0e7389 */ /* 0x00006400000c000b */
[----:B01----:R-:W-:Y:S01]  /*26520*/  ENDCOLLECTIVE ;  /* 0x000000000000791b */ /* 0x003fe20003800000 */
.L_x_4175:
        /* <DEDUP_REMOVED lines=16> */
.L_x_4176:
[----:B------:R-:W-:Y:S02]  /*26630*/  IMAD.MOV.U32 R13, RZ, RZ, R24 ;  /* 0x000000ffff0d7224 */ /* 0x000fe400078e0018 */
[----:B------:R-:W-:Y:S02]  /*26640*/  IMAD.MOV.U32 R12, RZ, RZ, 0x4 ;  /* 0x00000004ff0c7424 */ /* 0x000fe400078e00ff */
[----:B------:R-:W-:-:S07]  /*26650*/  IMAD.MOV.U32 R2, RZ, RZ, R14 ;  /* 0x000000ffff027224 */ /* 0x000fce00078e000e */
[----:B------:R-:W-:Y:S05]  /*26660*/  WARPSYNC.COLLECTIVE R15, `(.L_x_4177) ;  /* 0x000000000f087348 */ /* 0x000fea0003c00000 */
[----:B------:R0:W1:Y:S02]  /*26670*/  SHFL.IDX P6, R14, R13, R12, R11 ;  /* 0x0000000c0d0e7389 */ /* 0x00006400000c000b */
[----:B01----:R-:W-:Y:S01]  /*26680*/  ENDCOLLECTIVE ;  /* 0x000000000000791b */ /* 0x003fe20003800000 */
.L_x_4177:
        /* <DEDUP_REMOVED lines=16> */
.L_x_4178:
[----:B------:R-:W-:Y:S02]  /*26790*/  IMAD.MOV.U32 R13, RZ, RZ, R24 ;  /* 0x000000ffff0d7224 */ /* 0x000fe400078e0018 */
[----:B------:R-:W-:Y:S02]  /*267a0*/  IMAD.MOV.U32 R12, RZ, RZ, 0x5 ;  /* 0x00000005ff0c7424 */ /* 0x000fe400078e00ff */
[----:B------:R-:W-:-:S07]  /*267b0*/  IMAD.MOV.U32 R2, RZ, RZ, R14 ;  /* 0x000000ffff027224 */ /* 0x000fce00078e000e */
[----:B------:R-:W-:Y:S05]  /*267c0*/  WARPSYNC.COLLECTIVE R15, `(.L_x_4179) ;  /* 0x000000000f087348 */ /* 0x000fea0003c00000 */
[----:B------:R0:W1:Y:S02]  /*267d0*/  SHFL.IDX P6, R14, R13, R12, R11 ;  /* 0x0000000c0d0e7389 */ /* 0x00006400000c000b */
[----:B01----:R-:W-:Y:S01]  /*267e0*/  ENDCOLLECTIVE ;  /* 0x000000000000791b */ /* 0x003fe20003800000 */
.L_x_4179:
[----:B------:R-:W-:-:S04]  /*267f0*/  IADD3 R2, P0, R2, R4, RZ ;  /* 0x0000000402027210 */ /* 0x000fc80007f1e0ff */
[----:B------:R-:W-:Y:S02]  /*26800*/  IADD3.X R3, RZ, R3, RZ, P0, !PT ;  /* 0x00000003ff037210 */ /* 0x000fe400007fe4ff */
        /* <DEDUP_REMOVED lines=11> */
.L_x_4180:
[----:B------:R-:W-:Y:S01]  /*268c0*/  @!PT LDS RZ, [RZ] ;  /* 0x00000000fffff984 */ /* 0x000fe20000000800 */
[----:B------:R-:W-:Y:S01]  /*268d0*/  @!PT LDS RZ, [RZ] ;  /* 0x00000000fffff984 */ /* 0x000fe20000000800 */
[----:B------:R-:W-:Y:S01]  /*268e0*/  @!PT LDS RZ, [RZ] ;  /* 0x00000000fffff984 */ /* 0x000fe20000000800 */
[----:B------:R-:W-:Y:S01]  /*268f0*/  LDGSTS.E.BYPASS.LTC128B.128 [R5+0x5400], desc[UR48][R2.64+0x80], !P0 ;  /* 0x0540008002057fae */ /* 0x000fe2000c101d70 */
[----:B------:R-:W-:-:S13]  /*26900*/  ISETP.LT.OR P0, PT, R7, 0x41, P1 ;  /* 0x000000410700780c */ /* 0x000fda0000f01670 */
[----:B------:R0:W-:Y:S02]  /*26910*/  LDGSTS.E.BYPASS.LTC128B.128 [R5+0x8400], desc[UR48][R2.64+0x100], !P0 ;  /* 0x0840010002057fae */ /* 0x0001e4000c101d70 */
[----:B0-----:R-:W-:Y:S01]  /*26920*/  IMAD.MOV.U32 R2, RZ, RZ, R14 ;  /* 0x000000ffff027224 */ /* 0x001fe200078e000e */
[----:B------:R-:W-:Y:S06]  /*26930*/  BRA `(.L_x_4181) ;  /* 0xffffffac00ac7947 */ /* 0x000fec000383ffff */
.L_x_4037:
[----:B0-----:R0:W1:Y:S02]  /*26940*/  SYNCS.PHASECHK.TRANS64.TRYWAIT P0, [R0+URZ+0x30860], R3 ;  /* 0x03086003000075a7 */ /* 0x001064000800017f */
[----:B-1----:R-:W-:Y:S05]  /*26950*/  @!P0 NANOSLEEP.SYNCS 0x989680 ;  /* 0x009896800000895d */ /* 0x002fea0003900000 */
[----:B------:R-:W1:Y:S02]  /*26960*/  @!P0 SYNCS.PHASECHK.TRANS64 P0, [R0+URZ+0x30860], R3 ;  /* 0x03086003000085a7 */ /* 0x000e64000800007f */
[----:B-1----:R-:W-:Y:S05]  /*26970*/  @!P0 BRA `(.L_x_4037) ;  /* 0xfffffffc00f08947 */ /* 0x002fea000383ffff */
[----:B------:R-:W-:Y:S05]  /*26980*/  BRA `(.L_x_4182) ;  /* 0xffffffb000d07947 */ /* 0x000fea000383ffff */
.L_x_4038:
        /* <DEDUP_REMOVED lines=8> */
.L_x_4184:
[----:B------:R-:W-:Y:S05]  /*26a10*/  BSYNC B0 ;  /* 0x0000000000007941 */ /* 0x000fea0003800000 */
.L_x_4183:
        /* <DEDUP_REMOVED lines=9> */
.L_x_4185:
        /* <DEDUP_REMOVED lines=8> */
[----:B------:R-:W-:-:S04]  /*26b30*/  IADD3 R2, P0, R14, R5, RZ ;  /* 0x000000050e027210 */ /* 0x000fc80007f1e0ff */
[----:B------:R-:W-:Y:S02]  /*26b40*/  IADD3.X R3, RZ, R3, RZ, P0, !PT ;  /* 0x00000003ff037210 */ /* 0x000fe400007fe4ff */
[----:B------:R-:W-:-:S13]  /*26b50*/  ISETP.GE.AND P0, PT, R33, UR4, PT ;  /* 0x0000000421007c0c */ /* 0x000fda000bf06270 */
[----:B------:R-:W-:Y:S05]  /*26b60*/  WARPSYNC.COLLECTIVE R15, `(.L_x_4186) ;  /* 0x000000000f087348 */ /* 0x000fea0003c00000 */
[----:B------:R0:W1:Y:S02]  /*26b70*/  SHFL.IDX P6, R14, R13, R12, R11 ;  /* 0x0000000c0d0e7389 */ /* 0x00006400000c000b */
[----:B01----:R-:W-:Y:S01]  /*26b80*/  ENDCOLLECTIVE ;  /* 0x000000000000791b */ /* 0x003fe20003800000 */
.L_x_4186:
        /* <DEDUP_REMOVED lines=8> */
[----:B------:R-:W-:Y:S01]  /*26c10*/  ISETP.LT.OR P3, PT, R6, 0x11, P2 ;  /* 0x000000110600780c */ /* 0x000fe20001761670 */
[----:B------:R-:W-:-:S12]  /*26c20*/  IMAD.MOV.U32 R7, RZ, RZ, R14 ;  /* 0x000000ffff077224 */ /* 0x000fd800078e000e */
[----:B0-----:R-:W-:Y:S05]  /*26c30*/  WARPSYNC.COLLECTIVE R15, `(.L_x_4187) ;  /* 0x000000000f087348 */ /* 0x001fea0003c00000 */
[----:B------:R1:W2:Y:S02]  /*26c40*/  SHFL.IDX P6, R14, R13, R12, R11 ;  /* 0x0000000c0d0e7389 */ /* 0x0002a400000c000b */
[----:B012---:R-:W-:Y:S01]  /*26c50*/  ENDCOLLECTIVE ;  /* 0x000000000000791b */ /* 0x007fe20003800000 */
.L_x_4187:
[----:B------:R-:W-:Y:S02]  /*26c60*/  IMAD.MOV.U32 R13, RZ, RZ, R24 ;  /* 0x000000ffff0d7224 */ /* 0x000fe400078e0018 */
[----:B------:R-:W-:Y:S01]  /*26c70*/  IMAD.MOV.U32 R12, RZ, RZ, 0x2 ;  /* 0x00000002ff0c7424 */ /* 0x000fe200078e00ff */
[----:B------:R-:W-:-:S13]  /*26c80*/  IADD3 R2, P4, R14, R5, RZ ;  /* 0x000000050e027210 */ /* 0x000fda0007f9e0ff */
[----:B------:R-:W-:Y:S05]  /*26c90*/  WARPSYNC.COLLECTIVE R15, `(.L_x_4188) ;  /* 0x000000000f087348 */ /* 0x000fea0003c00000 */
[----:B------:R0:W1:Y:S02]  /*26ca0*/  SHFL.IDX P6, R14, R13, R12, R11 ;  /* 0x0000000c0d0e7389 */ /* 0x00006400000c000b */
[----:B01----:R-:W-:Y:S01]  /*26cb0*/  ENDCOLLECTIVE ;  /* 0x000000000000791b */ /* 0x003fe20003800000 */
.L_x_4188:
        /* <DEDUP_REMOVED lines=15> */
.L_x_4189:
[----:B------:R-:W-:Y:S02]  /*26db0*/  IMAD.MOV.U32 R13, RZ, RZ, R24 ;  /* 0x000000ffff0d7224 */ /* 0x000fe400078e0018 */
[----:B------:R-:W-:Y:S01]  /*26dc0*/  IMAD.MOV.U32 R12, RZ, RZ, 0x3 ;  /* 0x00000003ff0c7424 */ /* 0x000fe200078e00ff */
[----:B------:R-:W-:-:S13]  /*26dd0*/  IADD3 R2, P4, R14, R5, RZ ;  /* 0x000000050e027210 */ /* 0x000fda0007f9e0ff */
[----:B------:R-:W-:Y:S05]  /*26de0*/  WARPSYNC.COLLECTIVE R15, `(.L_x_4190) ;  /* 0x000000000f087348 */ /* 0x000fea0003c00000 */
[----:B------:R0:W1:Y:S02]  /*26df0*/  SHFL.IDX P6, R14, R13, R12, R11 ;  /* 0x0000000c0d0e7389 */ /* 0x00006400000c000b */
[----:B01----:R-:W-:Y:S01]  /*26e00*/  ENDCOLLECTIVE ;  /* 0x000000000000791b */ /* 0x003fe20003800000 */
.L_x_4190:
        /* <DEDUP_REMOVED lines=15> */
.L_x_4191:
[----:B------:R-:W-:Y:S02]  /*26f00*/  IMAD.MOV.U32 R13, RZ, RZ, R24 ;  /* 0x000000ffff0d7224 */ /* 0x000fe400078e0018 */
[----:B------:R-:W-:Y:S01]  /*26f10*/  IMAD.MOV.U32 R12, RZ, RZ, 0x4 ;  /* 0x00000004ff0c7424 */ /* 0x000fe200078e00ff */
[----:B------:R-:W-:-:S13]  /*26f20*/  IADD3 R2, P4, R14, R5, RZ ;  /* 0x000000050e027210 */ /* 0x000fda0007f9e0ff */
[----:B------:R-:W-:Y:S05]  /*26f30*/  WARPSYNC.COLLECTIVE R15, `(.L_x_4192) ;  /* 0x000000000f087348 */ /* 0x000fea0003c00000 */
[----:B------:R0:W1:Y:S02]  /*26f40*/  SHFL.IDX P6, R14, R13, R12, R11 ;  /* 0x0000000c0d0e7389 */ /* 0x00006400000c000b */
[----:B01----:R-:W-:Y:S01]  /*26f50*/  ENDCOLLECTIVE ;  /* 0x000000000000791b */ /* 0x003fe20003800000 */
.L_x_4192:
[----:B------:R-:W-:Y:S02]  /*26f60*/  IADD3.X R3, RZ, R7, RZ, P4, !PT ;  /* 0x00000007ff037210 */ /* 0x000fe400027fe4ff */
[----:B------:R-:W-:-:S03]  /*26f70*/  ISETP.LT.OR P4, PT, R6, 0x31, P1 ;  /* 0x000000310600780c */ /* 0x000fc60000f81670 */
[----:B------:R-:W-:Y:S01]  /*26f80*/  @!PT LDS RZ, [RZ] ;  /* 0x00000000fffff984 */ /* 0x000fe20000000800 */
[----:B------:R-:W-:Y:S01]  /*26f90*/  @!PT LDS RZ, [RZ] ;  /* 0x00000000fffff984 */ /* 0x000fe20000000800 */
[----:B------:R-:W-:Y:S01]  /*26fa0*/  @!PT LDS RZ, [RZ] ;  /* 0x00000000fffff984 */ /* 0x000fe20000000800 */
[----:B------:R0:W-:Y:S01]  /*26fb0*/  LDGSTS.E.BYPASS.LTC128B.128 [R4+0x1c00], desc[UR48][R2.64], !P3 ;  /* 0x01c0000002047fae */ /* 0x0001e2000d901d70 */
[----:B------:R-:W-:Y:S01]  /*26fc0*/  ISETP.LT.OR P3, PT, R6, 0x31, P0 ;  /* 0x000000310600780c */ /* 0x000fe20000761670 */
[----:B------:R-:W-:-:S08]  /*26fd0*/  IMAD.MOV.U32 R13, RZ, RZ, R23 ;  /* 0x000000ffff0d7224 */ /* 0x000fd000078e0017 */
[----:B------:R0:W-:Y:S04]  /*26fe0*/  LDGSTS.E.BYPASS.LTC128B.128 [R4+0x4c00], desc[UR48][R2.64+0x80], !P4 ;  /* 0x04c0008002047fae */ /* 0x0001e8000e101d70 */
[----:B------:R0:W-:Y:S01]  /*26ff0*/  LDGSTS.E.BYPASS.LTC128B.128 [R4+0x7c00], desc[UR48][R2.64+0x100], !P3 ;  /* 0x07c0010002047fae */ /* 0x0001e2000d901d70 */
[----:B------:R-:W-:Y:S01]  /*27000*/  ISETP.LT.OR P3, PT, R6, 0x41, P2 ;  /* 0x000000410600780c */ /* 0x000fe20001761670 */
[----:B------:R-:W-:-:S12]  /*27010*/  IMAD.MOV.U32 R7, RZ, RZ, R14 ;  /* 0x000000ffff077224 */ /* 0x000fd800078e000e */
[----:B0-----:R-:W-:Y:S05]  /*27020*/  WARPSYNC.COLLECTIVE R15, `(.L_x_4193) ;  /* 0x000000000f087348 */ /* 0x001fea0003c00000 */
[----:B------:R1:W2:Y:S02]  /*27030*/  SHFL.IDX P6, R14, R13, R12, R11 ;  /* 0x0000000c0d0e7389 */ /* 0x0002a400000c000b */
[----:B012---:R-:W-:Y:S01]  /*27040*/  ENDCOLLECTIVE ;  /* 0x000000000000791b */ /* 0x007fe20003800000 */
.L_x_4193:
[----:B------:R-:W-:Y:S02]  /*27050*/  IMAD.MOV.U32 R13, RZ, RZ, R24 ;  /* 0x000000ffff0d7224 */ /* 0x000fe400078e0018 */
[----:B------:R-:W-:Y:S01]  /*27060*/  IMAD.MOV.U32 R12, RZ, RZ, 0x5 ;  /* 0x00000005ff0c7424 */ /* 0x000fe200078e00ff */
[----:B------:R-:W-:-:S13]  /*27070*/  IADD3 R2, P4, R14, R5, RZ ;  /* 0x000000050e027210 */ /* 0x000fda0007f9e0ff */
[----:B------:R-:W-:Y:S05]  /*27080*/  WARPSYNC.COLLECTIVE R15, `(.L_x_4194) ;  /* 0x000000000f087348 */ /* 0x000fea0003c00000 */
[----:B------:R0:W1:Y:S02]  /*27090*/  SHFL.IDX P6, R14, R13, R12, R11 ;  /* 0x0000000c0d0e7389 */ /* 0x00006400000c000b */
[----:B01----:R-:W-:Y:S01]  /*270a0*/  ENDCOLLECTIVE ;  /* 0x000000000000791b */ /* 0x003fe20003800000 */
.L_x_4194:
        /* <DEDUP_REMOVED lines=14> */
.L_x_4195:
[----:B------:R-:W-:Y:S05]  /*27190*/  BRA `(.L_x_4196) ;  /* 0xffffffac00d47947 */ /* 0x000fea000383ffff */
.L_x_4043:
        /* <DEDUP_REMOVED lines=8> */
.L_x_4198:
[----:B------:R-:W-:Y:S05]  /*27220*/  BSYNC B0 ;  /* 0x0000000000007941 */ /* 0x000fea0003800000 */
.L_x_4197:
        /* <DEDUP_REMOVED lines=9> */
.L_x_4199:
[----:B------:R-:W-:Y:S02]  /*272c0*/  ULDC UR4, c[0x0][0xc3c] ;  /* 0x00030f0000047ab9 */ /* 0x000fe40000000800 */
[----:B------:R-:W-:-:S13]  /*272d0*/  ISETP.GE.OR P1, PT, R7, UR4, !P0 ;  /* 0x0000000407007c0c */ /* 0x000fda000c726670 */
[----:B------:R-:W0:Y:S08]  /*272e0*/  @!P1 LDC.64 R2, c[0x0][0xc80] ;  /* 0x00032000ff029b82 */ /* 0x000e300000000a00 */
[----:B------:R-:W1:Y:S01]  /*272f0*/  @!P1 LDC.64 R4, c[0x0][0xc78] ;  /* 0x00031e00ff049b82 */ /* 0x000e620000000a00 */
[----:B------:R-:W-:Y:S01]  /*27300*/  CS2R R10, SRZ ;  /* 0x00000000000a7805 */ /* 0x000fe2000001ff00 */
[----:B------:R-:W-:-:S02]  /*27310*/  IMAD.MOV.U32 R8, RZ, RZ, R14 ;  /* 0x000000ffff087224 */ /* 0x000fc400078e000e */
        /* <DEDUP_REMOVED lines=17> */
.L_x_4200:
[----:B------:R-:W-:Y:S01]  /*27430*/  IMAD.MOV.U32 R12, RZ, RZ, 0x2 ;  /* 0x00000002ff0c7424 */ /* 0x000fe200078e00ff */
[----:B------:R-:W-:-:S05]  /*27440*/  SEL R4, R14, RZ, P1 ;  /* 0x000000ff0e047207 */ /* 0x000fca0000800000 */
[----:B------:R-:W-:-:S04]  /*27450*/  IMAD.IADD R4, R13, 0x1, R4 ;  /* 0x000000010d047824 */ /* 0x000fc800078e0204 */
[----:B------:R-:W-:-:S07]  /*27460*/  IMAD.MOV.U32 R13, RZ, RZ, R4 ;  /* 0x000000ffff0d7224 */ /* 0x000fce00078e0004 */
[----:B------:R-:W-:Y:S05]  /*27470*/  WARPSYNC.COLLECTIVE R15, `(.L_x_4201) ;  /* 0x000000000f087348 */ /* 0x000fea0003c00000 */
[----:B------:R0:W1:Y:S02]  /*27480*/  SHFL.UP P6, R14, R13, R12, R11 ;  /* 0x0400000c0d0e7389 */ /* 0x00006400000c000b */
[----:B01----:R-:W-:Y:S01]  /*27490*/  ENDCOLLECTIVE ;  /* 0x000000000000791b */ /* 0x003fe20003800000 */
.L_x_4201:
[----:B------:R-:W-:Y:S01]  /*274a0*/  IMAD.MOV.U32 R12, RZ, RZ, 0x4 ;  /* 0x00000004ff0c7424 */ /* 0x000fe200078e00ff */
[----:B------:R-:W-:-:S05]  /*274b0*/  SEL R3, R14, RZ, P2 ;  /* 0x000000ff0e037207 */ /* 0x000fca0001000000 */
[----:B------:R-:W-:-:S04]  /*274c0*/  IMAD.IADD R2, R4, 0x1, R3 ;  /* 0x0000000104027824 */ /* 0x000fc800078e0203 */
[----:B------:R-:W-:-:S07]  /*274d0*/  IMAD.MOV.U32 R13, RZ, RZ, R2 ;  /* 0x000000ffff0d7224 */ /* 0x000fce00078e0002 */
[----:B------:R-:W-:Y:S05]  /*274e0*/  WARPSYNC.COLLECTIVE R15, `(.L_x_4202) ;  /* 0x000000000f087348 */ /* 0x000fea0003c00000 */
[----:B------:R0:W1:Y:S02]  /*274f0*/  SHFL.UP P6, R14, R13, R12, R11 ;  /* 0x0400000c0d0e7389 */ /* 0x00006400000c000b */
[----:B01----:R-:W-:Y:S01]  /*27500*/  ENDCOLLECTIVE ;  /* 0x000000000000791b */ /* 0x003fe20003800000 */
.L_x_4202:
[----:B------:R-:W-:Y:S02]  /*27510*/  MOV R12, 0x8 ;  /* 0x00000008000c7802 */ /* 0x000fe40000000f00 */
[----:B------:R-:W-:-:S05]  /*27520*/  SEL R3, R14, RZ, P3 ;  /* 0x000000ff0e037207 */ /* 0x000fca0001800000 */
[----:B------:R-:W-:-:S04]  /*27530*/  IMAD.IADD R3, R2, 0x1, R3 ;  /* 0x0000000102037824 */ /* 0x000fc800078e0203 */
[----:B------:R-:W-:-:S07]  /*27540*/  IMAD.MOV.U32 R13, RZ, RZ, R3 ;  /* 0x000000ffff0d7224 */ /* 0x000fce00078e0003 */
[----:B------:R-:W-:Y:S05]  /*27550*/  WARPSYNC.COLLECTIVE R15, `(.L_x_4203) ;  /* 0x000000000f087348 */ /* 0x000fea0003c00000 */
[----:B------:R0:W1:Y:S02]  /*27560*/  SHFL.UP P6, R14, R13, R12, R11 ;  /* 0x0400000c0d0e7389 */ /* 0x00006400000c000b */
[----:B01----:R-:W-:Y:S01]  /*27570*/  ENDCOLLECTIVE ;  /* 0x000000000000791b */ /* 0x003fe20003800000 */
.L_x_4203:
[----:B------:R-:W-:Y:S01]  /*27580*/  IMAD.MOV.U32 R12, RZ, RZ, 0x10 ;  /* 0x00000010ff0c7424 */ /* 0x000fe200078e00ff */
[----:B------:R-:W-:-:S05]  /*27590*/  SEL R4, R14, RZ, P4 ;  /* 0x000000ff0e047207 */ /* 0x000fca0002000000 */
[----:B------:R-:W-:-:S04]  /*275a0*/  IMAD.IADD R4, R3, 0x1, R4 ;  /* 0x0000000103047824 */ /* 0x000fc800078e0204 */
[----:B------:R-:W-:-:S07]  /*275b0*/  IMAD.MOV.U32 R13, RZ, RZ, R4 ;  /* 0x000000ffff0d7224 */ /* 0x000fce00078e0004 */
[----:B------:R-:W-:Y:S05]  /*275c0*/  WARPSYNC.COLLECTIVE R15, `(.L_x_4204) ;  /* 0x000000000f087348 */ /* 0x000fea0003c00000 */
[----:B------:R0:W1:Y:S02]  /*275d0*/  SHFL.UP P6, R14, R13, R12, R11 ;  /* 0x0400000c0d0e7389 */ /* 0x00006400000c000b */
[----:B01----:R-:W-:Y:S01]  /*275e0*/  ENDCOLLECTIVE ;  /* 0x000000000000791b */ /* 0x003fe20003800000 */
.L_x_4204:
        /* <DEDUP_REMOVED lines=8> */
.L_x_4205:
[----:B------:R-:W-:Y:S05]  /*27670*/  BRA `(.L_x_4206) ;  /* 0xffffffac00f47947 */ /* 0x000fea000383ffff */
.L_x_4046:
[----:B------:R-:W-:Y:S01]  /*27680*/  BSSY B0, `(.L_x_4207) ;  /* 0x0000007000007945 */ /* 0x000fe20003800000 */
[----:B------:R-:W-:Y:S02]  /*27690*/  IMAD.MOV.U32 R12, RZ, RZ, 0x1 ;  /* 0x00000001ff0c7424 */ /* 0x000fe400078e00ff */
[----:B------:R-:W-:Y:S02]  /*276a0*/  IMAD.MOV.U32 R11, RZ, RZ, RZ ;  /* 0x000000ffff0b7224 */ /* 0x000fe400078e00ff */
[----:B------:R-:W-:-:S07]  /*276b0*/  IMAD.MOV.U32 R15, RZ, RZ, -0x1 ;  /* 0xffffffffff0f7424 */ /* 0x000fce00078e00ff */
[----:B------:R-:W-:Y:S05]  /*276c0*/  WARPSYNC.COLLECTIVE R15, `(.L_x_4208) ;  /* 0x000000000f087348 */ /* 0x000fea0003c00000 */
[----:B------:R0:W1:Y:S02]  /*276d0*/  SHFL.UP P6, R14, R13, R12, R11 ;  /* 0x0400000c0d0e7389 */ /* 0x00006400000c000b */
[----:B01----:R-:W-:Y:S01]  /*276e0*/  ENDCOLLECTIVE ;  /* 0x000000000000791b */ /* 0x003fe20003800000 */
.L_x_4208:
[----:B------:R-:W-:Y:S05]  /*276f0*/  BSYNC B0 ;  /* 0x0000000000007941 */ /* 0x000fea0003800000 */
.L_x_4207:
        /* <DEDUP_REMOVED lines=8> */
.L_x_4209:
[----:B------:R-:W-:Y:S01]  /*27780*/  IMAD.MOV.U32 R12, RZ, RZ, 0x4 ;  /* 0x00000004ff0c7424 */ /* 0x000fe200078e00ff */
[----:B------:R-:W-:-:S04]  /*27790*/  SEL R2, R14, RZ, P2 ;  /* 0x000000ff0e027207 */ /* 0x000fc80001000000 */
[----:B------:R-:W-:-:S05]  /*277a0*/  IADD3 R2, R13, R2, RZ ;  /* 0x000000020d027210 */ /* 0x000fca0007ffe0ff */
[----:B------:R-:W-:-:S07]  /*277b0*/  IMAD.MOV.U32 R13, RZ, RZ, R2 ;  /* 0x000000ffff0d7224 */ /* 0x000fce00078e0002 */
[----:B------:R-:W-:Y:S05]  /*277c0*/  WARPSYNC.COLLECTIVE R15, `(.L_x_4210) ;  /* 0x000000000f087348 */ /* 0x000fea0003c00000 */
[----:B------:R0:W1:Y:S02]  /*277d0*/  SHFL.UP P6, R14, R13, R12, R11 ;  /* 0x0400000c0d0e7389 */ /* 0x00006400000c000b */
[----:B01----:R-:W-:Y:S01]  /*277e0*/  ENDCOLLECTIVE ;  /* 0x000000000000791b */ /* 0x003fe20003800000 */
.L_x_4210:
[----:B------:R-:W-:Y:S01]  /*277f0*/  IMAD.MOV.U32 R12, RZ, RZ, 0x8 ;  /* 0x00000008ff0c7424 */ /* 0x000fe200078e00ff */
[----:B------:R-:W-:-:S05]  /*27800*/  SEL R3, R14, RZ, P3 ;  /* 0x000000ff0e037207 */ /* 0x000fca0001800000 */
[----:B------:R-:W-:-:S04]  /*27810*/  IMAD.IADD R3, R2, 0x1, R3 ;  /* 0x0000000102037824 */ /* 0x000fc800078e0203 */
[----:B------:R-:W-:-:S07]  /*27820*/  IMAD.MOV.U32 R13, RZ, RZ, R3 ;  /* 0x000000ffff0d7224 */ /* 0x000fce00078e0003 */
[----:B------:R-:W-:Y:S05]  /*27830*/  WARPSYNC.COLLECTIVE R15, `(.L_x_4211) ;  /* 0x000000000f087348 */ /* 0x000fea0003c00000 */
[----:B------:R0:W1:Y:S02]  /*27840*/  SHFL.UP P6, R14, R13, R12, R11 ;  /* 0x0400000c0d0e7389 */ /* 0x00006400000c000b */
[----:B01----:R-:W-:Y:S01]  /*27850*/  ENDCOLLECTIVE ;  /* 0x000000000000791b */ /* 0x003fe20003800000 */
.L_x_4211:
[----:B------:R-:W-:Y:S01]  /*27860*/  IMAD.MOV.U32 R12, RZ, RZ, 0x10 ;  /* 0x00000010ff0c7424 */ /* 0x000fe200078e00ff */
[----:B------:R-:W-:-:S05]  /*27870*/  SEL R4, R14, RZ, P4 ;  /* 0x000000ff0e047207 */ /* 0x000fca0002000000 */
[----:B------:R-:W-:-:S04]  /*27880*/  IMAD.IADD R4, R3, 0x1, R4 ;  /* 0x0000000103047824 */ /* 0x000fc800078e0204 */
[----:B------:R-:W-:-:S07]  /*27890*/  IMAD.MOV.U32 R13, RZ, RZ, R4 ;  /* 0x000000ffff0d7224 */ /* 0x000fce00078e0004 */
[----:B------:R-:W-:Y:S05]  /*278a0*/  WARPSYNC.COLLECTIVE R15, `(.L_x_4212) ;  /* 0x000000000f087348 */ /* 0x000fea0003c00000 */
[----:B------:R0:W1:Y:S02]  /*278b0*/  SHFL.UP P6, R14, R13, R12, R11 ;  /* 0x0400000c0d0e7389 */ /* 0x00006400000c000b */
[----:B01----:R-:W-:Y:S01]  /*278c0*/  ENDCOLLECTIVE ;  /* 0x000000000000791b */ /* 0x003fe20003800000 */
.L_x_4212:
        /* <DEDUP_REMOVED lines=8> */
.L_x_4213:
[----:B------:R-:W-:Y:S05]  /*27950*/  BRA `(.L_x_4214) ;  /* 0xffffffac00e07947 */ /* 0x000fea000383ffff */
.L_x_4048:
[----:B------:R-:W-:Y:S01]  /*27960*/  BSSY B0, `(.L_x_4215) ;  /* 0x0000006000007945 */ /* 0x000fe20003800000 */
[----:B------:R-:W-:Y:S01]  /*27970*/  PLOP3.LUT P6, PT, P6, PT, PT, 0x8, 0x0 ;  /* 0x000000000000781c */ /* 0x000fe200037ce170 */
[----:B------:R-:W-:-:S12]  /*27980*/  IMAD.MOV.U32 R15, RZ, RZ, -0x1 ;  /* 0xffffffffff0f7424 */ /* 0x000fd800078e00ff */
[----:B0-----:R-:W-:Y:S05]  /*27990*/  WARPSYNC.COLLECTIVE R15, `(.L_x_4216) ;  /* 0x000000000f087348 */ /* 0x001fea0003c00000 */
[----:B------:R-:W-:Y:S01]  /*279a0*/  VOTE.ANY R14, PT, P6 ;  /* 0x00000000000e7806 */ /* 0x000fe200030e0100 */
[----:B0-----:R-:W-:Y:S06]  /*279b0*/  ENDCOLLECTIVE ;  /* 0x000000000000791b */ /* 0x001fec0003800000 */
.L_x_4216:
[----:B------:R-:W-:Y:S05]  /*279c0*/  BSYNC B0 ;  /* 0x0000000000007941 */ /* 0x000fea0003800000 */
.L_x_4215:
        /* <DEDUP_REMOVED lines=9> */
.L_x_4217:
[----:B------:R-:W-:Y:S02]  /*27a60*/  IMAD.MOV.U32 R13, RZ, RZ, R10 ;  /* 0x000000ffff0d7224 */ /* 0x000fe400078e000a */
[----:B------:R-:W-:-:S07]  /*27a70*/  IMAD.MOV.U32 R7, RZ, RZ, R14 ;  /* 0x000000ffff077224 */ /* 0x000fce00078e000e */
[----:B------:R-:W-:Y:S05]  /*27a80*/  WARPSYNC.COLLECTIVE R15, `(.L_x_4218) ;  /* 0x000000000f087348 */ /* 0x000fea0003c00000 */
[----:B------:R0:W1:Y:S02]  /*27a90*/  SHFL.IDX P6, R14, R13, R12, R11 ;  /* 0x0000000c0d0e7389 */ /* 0x00006400000c000b */
[----:B01----:R-:W-:Y:S01]  /*27aa0*/  ENDCOLLECTIVE ;  /* 0x000000000000791b */ /* 0x003fe20003800000 */
.L_x_4218:
[----:B------:R-:W-:Y:S01]  /*27ab0*/  IMAD.MOV.U32 R10, RZ, RZ, R14 ;  /* 0x000000ffff0a7224 */ /* 0x000fe200078e000e */
[----:B------:R-:W-:Y:S06]  /*27ac0*/  BRA `(.L_x_4219) ;  /* 0xffffffac00c07947 */ /* 0x000fec000383ffff */
.L_x_4050:
[----:B------:R-:W-:Y:S01]  /*27ad0*/  BSSY B0, `(.L_x_4220) ;  /* 0x0000007000007945 */ /* 0x000fe20003800000 */
[----:B------:R-:W-:Y:S02]  /*27ae0*/  IMAD.MOV.U32 R13, RZ, RZ, R2 ;  /* 0x000000ffff0d7224 */ /* 0x000fe400078e0002 */
[----:B------:R-:W-:Y:S02]  /*27af0*/  IMAD.MOV.U32 R11, RZ, RZ, 0x1f ;  /* 0x0000001fff0b7424 */ /* 0x000fe400078e00ff */
[----:B------:R-:W-:-:S07]  /*27b00*/  IMAD.MOV.U32 R15, RZ, RZ, -0x1 ;  /* 0xffffffffff0f7424 */ /* 0x000fce00078e00ff */
[----:B0123--:R-:W-:Y:S05]  /*27b10*/  WARPSYNC.COLLECTIVE R15, `(.L_x_4221) ;  /* 0x000000000f087348 */ /* 0x00ffea0003c00000 */
[----:B------:R4:W0:Y:S02]  /*27b20*/  SHFL.IDX P6, R14, R13, R12, R11 ;  /* 0x0000000c0d0e7389 */ /* 0x00082400000c000b */
[----:B01234-:R-:W-:Y:S01]  /*27b30*/  ENDCOLLECTIVE ;  /* 0x000000000000791b */ /* 0x01ffe20003800000 */
.L_x_4221:
[----:B------:R-:W-:Y:S05]  /*27b40*/  BSYNC B0 ;  /* 0x0000000000007941 */ /* 0x000fea0003800000 */
.L_x_4220:
[----:B------:R-:W-:Y:S01]  /*27b50*/  IMAD.MOV.U32 R6, RZ, RZ, R14 ;  /* 0x000000ffff067224 */ /* 0x000fe200078e000e */
[----:B------:R-:W-:Y:S06]  /*27b60*/  BRA `(.L_x_4049) ;  /* 0xffffffac00b07947 */ /* 0x000fec000383ffff */
.L_x_4054:
[----:B0-----:R0:W1:Y:S02]  /*27b70*/  SYNCS.PHASECHK.TRANS64.TRYWAIT P0, [R7+URZ+0x30820], R0 ;  /* 0x03082000070075a7 */ /* 0x001064000800017f */
[----:B-1----:R-:W-:Y:S05]  /*27b80*/  @!P0 NANOSLEEP.SYNCS 0x989680 ;  /* 0x009896800000895d */ /* 0x002fea0003900000 */
[----:B------:R-:W1:Y:S02]  /*27b90*/  @!P0 SYNCS.PHASECHK.TRANS64 P0, [R7+URZ+0x30820], R0 ;  /* 0x03082000070085a7 */ /* 0x000e64000800007f */
[----:B-1----:R-:W-:Y:S05]  /*27ba0*/  @!P0 BRA `(.L_x_4054) ;  /* 0xfffffffc00f08947 */ /* 0x002fea000383ffff */
[----:B------:R-:W-:Y:S05]  /*27bb0*/  BRA `(.L_x_4222) ;  /* 0xffffffb400087947 */ /* 0x000fea000383ffff */
.L_x_4055:
        /* <DEDUP_REMOVED lines=11> */
.L_x_4224:
[----:B------:R-:W-:Y:S05]  /*27c70*/  BSYNC B0 ;  /* 0x0000000000007941 */ /* 0x000fea0003800000 */
.L_x_4223:
[----:B------:R-:W-:Y:S05]  /*27c80*/  BRA `(.L_x_4225) ;  /* 0xffffffb000f07947 */ /* 0x000fea000383ffff */
.L_x_4056:
[----:B------:R-:W-:Y:S01]  /*27c90*/  BSSY B0, `(.L_x_4226) ;  /* 0x0000006000007945 */ /* 0x000fe20003800000 */
[----:B------:R-:W-:-:S07]  /*27ca0*/  IMAD.MOV.U32 R15, RZ, RZ, -0x1 ;  /* 0xffffffffff0f7424 */ /* 0x000fce00078e00ff */
[----:B0-2---:R-:W-:Y:S05]  /*27cb0*/  WARPSYNC.COLLECTIVE R15, `(.L_x_4227) ;  /* 0x000000000f0c7348 */ /* 0x005fea0003c00000 */
[----:B------:R-:W-:Y:S02]  /*27cc0*/  ELECT P6, UR62, PT ;  /* 0x00000000003e782f */ /* 0x000fe400038c0000 */
[----:B------:R-:W-:Y:S01]  /*27cd0*/  MOV R14, UR62 ;  /* 0x0000003e000e7c02 */ /* 0x000fe20008000f00 */
[----:B0-2---:R-:W-:Y:S10]  /*27ce0*/  ENDCOLLECTIVE ;  /* 0x000000000000791b */ /* 0x005ff40003800000 */
.L_x_4227:
[----:B------:R-:W-:Y:S05]  /*27cf0*/  BSYNC B0 ;  /* 0x0000000000007941 */ /* 0x000fea0003800000 */
.L_x_4226:
[----:B------:R-:W-:Y:S05]  /*27d00*/  BRA `(.L_x_4228) ;  /* 0xffffffb000e47947 */ /* 0x000fea000383ffff */
.L_x_4058:
[----:B0-----:R0:W1:Y:S02]  /*27d10*/  SYNCS.PHASECHK.TRANS64.TRYWAIT P1, [R5+URZ+0x30840], R0 ;  /* 0x03084000050075a7 */ /* 0x001064000802017f */
[----:B-1----:R-:W-:Y:S05]  /*27d20*/  @!P1 NANOSLEEP.SYNCS 0x989680 ;  /* 0x009896800000995d */ /* 0x002fea0003900000 */
[----:B------:R-:W1:Y:S02]  /*27d30*/  @!P1 SYNCS.PHASECHK.TRANS64 P1, [R5+URZ+0x30840], R0 ;  /* 0x03084000050095a7 */ /* 0x000e64000802007f */
[----:B-1----:R-:W-:Y:S05]  /*27d40*/  @!P1 BRA `(.L_x_4058) ;  /* 0xfffffffc00f09947 */ /* 0x002fea000383ffff */
[----:B------:R-:W-:Y:S05]  /*27d50*/  BRA `(.L_x_4229) ;  /* 0xffffffb400047947 */ /* 0x000fea000383ffff */
.L_x_4060:
[----:B-1----:R1:W3:Y:S02]  /*27d60*/  SYNCS.PHASECHK.TRANS64.TRYWAIT P1, [R3+URZ+0x30840], R2 ;  /* 0x03084002030075a7 */ /* 0x0022e4000802017f */
[----:B---3--:R-:W-:Y:S05]  /*27d70*/  @!P1 NANOSLEEP.SYNCS 0x989680 ;  /* 0x009896800000995d */ /* 0x008fea0003900000 */
[----:B------:R-:W3:Y:S02]  /*27d80*/  @!P1 SYNCS.PHASECHK.TRANS64 P1, [R3+URZ+0x30840], R2 ;  /* 0x03084002030095a7 */ /* 0x000ee4000802007f */
[----:B---3--:R-:W-:Y:S05]  /*27d90*/  @!P1 BRA `(.L_x_4060) ;  /* 0xfffffffc00f09947 */ /* 0x008fea000383ffff */
[----:B------:R-:W-:Y:S05]  /*27da0*/  BRA `(.L_x_4230) ;  /* 0xffffffb400107947 */ /* 0x000fea000383ffff */
.L_x_4062:
[----:B---3--:R3:W4:Y:S02]  /*27db0*/  SYNCS.PHASECHK.TRANS64.TRYWAIT P1, [R5+URZ+0x30860], R0 ;  /* 0x03086000050075a7 */ /* 0x008724000802017f */
[----:B----4-:R-:W-:Y:S05]  /*27dc0*/  @!P1 NANOSLEEP.SYNCS 0x989680 ;  /* 0x009896800000995d */ /* 0x010fea0003900000 */
[----:B------:R-:W4:Y:S02]  /*27dd0*/  @!P1 SYNCS.PHASECHK.TRANS64 P1, [R5+URZ+0x30860], R0 ;  /* 0x03086000050095a7 */ /* 0x000f24000802007f */
[----:B----4-:R-:W-:Y:S05]  /*27de0*/  @!P1 BRA `(.L_x_4062) ;  /* 0xfffffffc00f09947 */ /* 0x010fea000383ffff */
[----:B------:R-:W-:Y:S05]  /*27df0*/  BRA `(.L_x_4231) ;  /* 0xffffffb4000c7947 */ /* 0x000fea000383ffff */
.L_x_4232:
        /* <DEDUP_REMOVED lines=16> */
.L_x_15966:


//--------------------- .text._ZN7cutlass13device_kernelIN5flash11enable_sm90INS1_16FlashAttnFwdSm90INS1_25CollectiveMainloopFwdSm90ILi2EN4cute5tupleIJNS5_1CILi1EEES8_S8_EEENS6_IJNS7_ILi128EEENS7_ILi96EEENS7_ILi192EEEEEELi192ENS_10bfloat16_tEfNS_4arch4Sm90ELb0ELb1ELb1ELb0ELb1ELb0ELb0ELb1ELb1ELb1ELb1ELb0EEENS1_21CollectiveEpilogueFwdINS6_IJSA_SC_SB_EEES9_SE_SG_Li256ELb0ELb1ELb1ELb0EEENS1_19SingleTileSchedulerILb0ELb1ELb1ELi128EEEEEEEEEvNT_6ParamsE --------------------------
	.section	.text._ZN7cutlass13device_kernelIN5flash11enable_sm90INS1_16FlashAttnFwdSm90INS1_25CollectiveMainloopFwdSm90ILi2EN4cute5tupleIJNS5_1CILi1EEES8_S8_EEENS6_IJNS7_ILi128EEENS7_ILi96EEENS7_ILi192EEEEEELi192ENS_10bfloat16_tEfNS_4arch4Sm90ELb0ELb1ELb1ELb0ELb1ELb0ELb0ELb1ELb1ELb1ELb1ELb0EEENS1_21CollectiveEpilogueFwdINS6_IJSA_SC_SB_EEES9_SE_SG_Li256ELb0ELb1ELb1ELb0EEENS1_19SingleTileSchedulerILb0ELb1ELb1ELi128EEEEEEEEEvNT_6ParamsE,"ax",@progbits
	.align	128
.text._ZN7cutlass13device_kernelIN5flash11enable_sm90INS1_16FlashAttnFwdSm90INS1_25CollectiveMainloopFwdSm90ILi2EN4cute5tupleIJNS5_1CILi1EEES8_S8_EEENS6_IJNS7_ILi128EEENS7_ILi96EEENS7_ILi192EEEEEELi192ENS_10bfloat16_tEfNS_4arch4Sm90ELb0ELb1ELb1ELb0ELb1ELb0ELb0ELb1ELb1ELb1ELb1ELb0EEENS1_21CollectiveEpilogueFwdINS6_IJSA_SC_SB_EEES9_SE_SG_Li256ELb0ELb1ELb1ELb0EEENS1_19SingleTileSchedulerILb0ELb1ELb1ELi128EEEEEEEEEvNT_6ParamsE:
        .type           _ZN7cutlass13device_kernelIN5flash11enable_sm90INS1_16FlashAttnFwdSm90INS1_25CollectiveMainloopFwdSm90ILi2EN4cute5tupleIJNS5_1CILi1EEES8_S8_EEENS6_IJNS7_ILi128EEENS7_ILi96EEENS7_ILi192EEEEEELi192ENS_10bfloat16_tEfNS_4arch4Sm90ELb0ELb1ELb1ELb0ELb1ELb0ELb0ELb1ELb1ELb1ELb1ELb0EEENS1_21CollectiveEpilogueFwdINS6_IJSA_SC_SB_EEES9_SE_SG_Li256ELb0ELb1ELb1ELb0EEENS1_19SingleTileSchedulerILb0ELb1ELb1ELi128EEEEEEEEEvNT_6ParamsE,@function
        .size           _ZN7cutlass13device_kernelIN5flash11enable_sm90INS1_16FlashAttnFwdSm90INS1_25CollectiveMainloopFwdSm90ILi2EN4cute5tupleIJNS5_1CILi1EEES8_S8_EEENS6_IJNS7_ILi128EEENS7_ILi96EEENS7_ILi192EEEEEELi192ENS_10bfloat16_tEfNS_4arch4Sm90ELb0ELb1ELb1ELb0ELb1ELb0ELb0ELb1ELb1ELb1ELb1ELb0EEENS1_21CollectiveEpilogueFwdINS6_IJSA_SC_SB_EEES9_SE_SG_Li256ELb0ELb1ELb1ELb0EEENS1_19SingleTileSchedulerILb0ELb1ELb1ELi128EEEEEEEEEvNT_6ParamsE,(.L_x_15967 - _ZN7cutlass13device_kernelIN5flash11enable_sm90INS1_16FlashAttnFwdSm90INS1_25CollectiveMainloopFwdSm90ILi2EN4cute5tupleIJNS5_1CILi1EEES8_S8_EEENS6_IJNS7_ILi128EEENS7_ILi96EEENS7_ILi192EEEEEELi192ENS_10bfloat16_tEfNS_4arch4Sm90ELb0ELb1ELb1ELb0ELb1ELb0ELb0ELb1ELb1ELb1ELb1ELb0EEENS1_21CollectiveEpilogueFwdINS6_IJSA_SC_SB_EEES9_SE_SG_Li256ELb0ELb1ELb1ELb0EEENS1_19SingleTileSchedulerILb0ELb1ELb1ELi128EEEEEEEEEvNT_6ParamsE)
        .other          _ZN7cutlass13device_kernelIN5flash11enable_sm90INS1_16FlashAttnFwdSm90INS1_25CollectiveMainloopFwdSm90ILi2EN4cute5tupleIJNS5_1CILi1EEES8_S8_EEENS6_IJNS7_ILi128EEENS7_ILi96EEENS7_ILi192EEEEEELi192ENS_10bfloat16_tEfNS_4arch4Sm90ELb0ELb1ELb1ELb0ELb1ELb0ELb0ELb1ELb1ELb1ELb1ELb0EEENS1_21CollectiveEpilogueFwdINS6_IJSA_SC_SB_EEES9_SE_SG_Li256ELb0ELb1ELb1ELb0EEENS1_19SingleTileSchedulerILb0ELb1ELb1ELi128EEEEEEEEEvNT_6ParamsE,@"STO_CUDA_ENTRY STV_DEFAULT"
_ZN7cutlass13device_kernelIN5flash11enable_sm90INS1_16FlashAttnFwdSm90INS1_25CollectiveMainloopFwdSm90ILi2EN4cute5tupleIJNS5_1CILi1EEES8_S8_EEENS6_IJNS7_ILi128EEENS7_ILi96EEENS7_ILi192EEEEEELi192ENS_10bfloat16_tEfNS_4arch4Sm90ELb0ELb1ELb1ELb0ELb1ELb0ELb0ELb1ELb1ELb1ELb1ELb0EEENS1_21CollectiveEpilogueFwdINS6_IJSA_SC_SB_EEES9_SE_SG_Li256ELb0ELb1ELb1ELb0EEENS1_19SingleTileSchedulerILb0ELb1ELb1ELi128EEEEEEEEEvNT_6ParamsE:
        /* <DEDUP_REMOVED lines=45> */
.L_x_4233:
        /* <DEDUP_REMOVED lines=22> */
.L_x_4234:
        /* <DEDUP_REMOVED lines=18> */
.L_x_4235:
        /* <DEDUP_REMOVED lines=22> */
.L_x_4236:
        /* <DEDUP_REMOVED lines=23> */
.L_x_4237:
        /* <DEDUP_REMOVED lines=11> */
.L_x_4240:
        /* <DEDUP_REMOVED lines=25> */
[----:B------:R-:W4:Y:S05]  /*0a60*/  LDC R120, c[0x0][0x288] ;  /* 0x0000a200ff787b82 */ /* 0x000f2a0000000800 */
[----:B------:R-:W-:Y:S01]  /*0a70*/  IMAD.U32 R19, RZ, RZ, UR4 ;  /* 0x00000004ff137e24 */ /* 0x000fe2000f8e00ff */
[----:B------:R-:W-:Y:S01]  /*0a80*/  @UP0 ULDC UR9, c[0x0][0x44c] ;  /* 0x0001130000090ab9 */ /* 0x000fe20000000800 */
[----:B------:R-:W-:Y:S01]  /*0a90*/  @UP0 ULDC UR11, c[0x0][0x450] ;  /* 0x00011400000b0ab9 */ /* 0x000fe20000000800 */
[----:B------:R-:W1:Y:S01]  /*0aa0*/  LDC R17, c[0x0][0x424] ;  /* 0x00010900ff117b82 */ /* 0x000e620000000800 */
[----:B------:R-:W-:-:S07]  /*0ab0*/  ULDC.64 UR4, c[0x0][0x9e0] ;  /* 0x0002780000047ab9 */ /* 0x000fce0000000a00 */
[----:B------:R-:W2:Y:S01]  /*0ac0*/  S2UR UR38, SR_CTAID.X ;  /* 0x00000000002679c3 */ /* 0x000ea20000002500 */
[----:B0-----:R-:W-:-:S04]  /*0ad0*/  ISETP.NE.U32.AND P0, PT, R2, RZ, PT ;  /* 0x000000ff0200720c */ /* 0x001fc80003f05070 */
[----:B------:R-:W-:-:S03]  /*0ae0*/  ISETP.NE.AND.EX P0, PT, R3, RZ, PT, P0 ;  /* 0x000000ff0300720c */ /* 0x000fc60003f05300 */
[----:B------:R-:W0:Y:S01]  /*0af0*/  LDC R4, c[0x0][0x2f0] ;  /* 0x0000bc00ff047b82 */ /* 0x000e220000000800 */
[----:B----4-:R-:W-:Y:S02]  /*0b00*/  IADD3 R0, -R120, 0x1, RZ ;  /* 0x0000000178007810 */ /* 0x010fe40007ffe1ff */
[----:B-1----:R-:W-:Y:S01]  /*0b10*/  SEL R17, R17, 0x1, P0 ;  /* 0x0000000111117807 */ /* 0x002fe20000000000 */
[----:B--2---:R-:W-:-:S04]  /*0b20*/  USHF.L.U32 UR38, UR38, 0x7, URZ ;  /* 0x0000000726267899 */ /* 0x004fc8000800063f */
[----:B------:R-:W-:Y:S02]  /*0b30*/  @UP0 UIADD3 UR8, UR38, 0x7f, URZ ;  /* 0x0000007f26080890 */ /* 0x000fe4000fffe03f */
[----:B------:R-:W-:Y:S01]  /*0b40*/  UIADD3 UR7, UR38, 0x7f, URZ ;  /* 0x0000007f26077890 */ /* 0x000fe2000fffe03f */
[CC--:B0-----:R-:W-:Y:S01]  /*0b50*/  IMAD R0, R17.reuse, R4.reuse, R0 ;  /* 0x0000000411007224 */ /* 0x0c1fe200078e0200 */
[----:B------:R-:W-:Y:S01]  /*0b60*/  UIMAD.WIDE.U32 UR8, UR8, UR9, URZ ;  /* 0x00000009080872a5 */ /* 0x000fe2000f8e003f */
[----:B------:R-:W-:-:S03]  /*0b70*/  IMAD R23, R17, R4, RZ ;  /* 0x0000000411177224 */ /* 0x000fc600078e02ff */
        /* <DEDUP_REMOVED lines=20> */
.L_x_4243:
[----:B------:R-:W-:-:S11]  /*0cc0*/  UISETP.NE.AND UP0, UPT, UR5, 0x1, UPT ;  /* 0x000000010500788c */ /* 0x000fd6000bf05270 */
[----:B------:R-:W-:Y:S02]  /*0cd0*/  @UP0 ULDC.64 UR10, c[0x0][0x9e8] ;  /* 0x00027a00000a0ab9 */ /* 0x000fe40000000a00 */
[----:B------:R-:W-:-:S04]  /*0ce0*/  UIMAD.WIDE.U32 UR8, UR4, UR10, URZ ;  /* 0x0000000a040872a5 */ /* 0x000fc8000f8e003f */
[----:B------:R-:W-:-:S12]  /*0cf0*/  @UP0 USHF.R.U32.HI UR4, URZ, UR11, UR9 ;  /* 0x0000000b3f040299 */ /* 0x000fd80008011609 */
.L_x_4244:
[----:B------:R-:W-:-:S06]  /*0d00*/  UIMAD UR4, UR4, UR5, UR5 ;  /* 0x00000005040472a4 */ /* 0x000fcc000f8e0205 */
[----:B------:R-:W-:-:S07]  /*0d10*/  VIMNMX R0, R0, UR4, PT ;  /* 0x0000000400007c48 */ /* 0x000fce000bfe0100 */
.L_x_4242:
[----:B------:R-:W-:Y:S01]  /*0d20*/  R2UR UR4, R19 ;  /* 0x00000000130472ca */ /* 0x000fe200000e0000 */
[CC--:B------:R-:W-:Y:S02]  /*0d30*/  IMAD R120, R17.reuse, R4.reuse, -R120 ;  /* 0x0000000411787224 */ /* 0x0c0fe400078e0a78 */
[----:B------:R-:W-:Y:S02]  /*0d40*/  VIADD R2, R0, 0x5f ;  /* 0x0000005f00027836 */ /* 0x000fe40000000000 */
[----:B------:R-:W-:Y:S01]  /*0d50*/  IMAD R0, R17, R4, 0x5f ;  /* 0x0000005f11007424 */ /* 0x000fe200078e0204 */
[----:B------:R-:W-:Y:S01]  /*0d60*/  R2UR UR7, R120 ;  /* 0x00000000780772ca */ /* 0x000fe200000e0000 */
[----:B------:R-:W-:-:S04]  /*0d70*/  IMAD.HI R2, R2, 0x2aaaaaab, RZ ;  /* 0x2aaaaaab02027827 */ /* 0x000fc800078e02ff */
[----:B------:R-:W-:Y:S01]  /*0d80*/  IMAD.HI R0, R0, 0x2aaaaaab, RZ ;  /* 0x2aaaaaab00007827 */ /* 0x000fe200078e02ff */
[----:B------:R-:W-:Y:S01]  /*0d90*/  SHF.R.U32.HI R5, RZ, 0x1f, R2 ;  /* 0x0000001fff057819 */ /* 0x000fe20000011602 */
[----:B------:R-:W-:-:S03]  /*0da0*/  UISETP.NE.AND UP0, UPT, UR4, URZ, UPT ;  /* 0x0000003f0400728c */ /* 0x000fc6000bf05270 */
[----:B------:R-:W-:Y:S01]  /*0db0*/  UMOV UR4, UR38 ;  /* 0x0000002600047c82 */ /* 0x000fe20008000000 */
[----:B------:R-:W-:Y:S02]  /*0dc0*/  SHF.R.U32.HI R3, RZ, 0x1f, R0 ;  /* 0x0000001fff037819 */ /* 0x000fe40000011600 */
[----:B------:R-:W-:Y:S02]  /*0dd0*/  LEA.HI.SX32 R2, R2, R5, 0x1c ;  /* 0x0000000502027211 */ /* 0x000fe400078fe2ff */
[----:B------:R-:W-:-:S03]  /*0de0*/  LEA.HI.SX32 R3, R0, R3, 0x1c ;  /* 0x0000000300037211 */ /* 0x000fc600078fe2ff */
[----:B------:R-:W-:Y:S01]  /*0df0*/  @UP0 ULDC UR8, c[0x0][0x44c] ;  /* 0x0001130000080ab9 */ /* 0x000fe20000000800 */
[----:B------:R-:W-:Y:S01]  /*0e00*/  @UP0 ULDC UR10, c[0x0][0x450] ;  /* 0x00011400000a0ab9 */ /* 0x000fe20000000800 */
[----:B------:R-:W-:Y:S01]  /*0e10*/  UIMAD.WIDE.U32 UR8, UR38, UR8, URZ ;  /* 0x00000008260872a5 */ /* 0x000fe2000f8e003f */
[----:B------:R-:W-:-:S03]  /*0e20*/  VIMNMX R16, R3, R2, PT ;  /* 0x0000000203107248 */ /* 0x000fc60003fe0100 */
        /* <DEDUP_REMOVED lines=17> */
.L_x_4246:
[----:B------:R-:W-:-:S11]  /*0f40*/  UISETP.NE.AND UP0, UPT, UR5, 0x1, UPT ;  /* 0x000000010500788c */ /* 0x000fd6000bf05270 */
[----:B------:R-:W-:Y:S02]  /*0f50*/  @UP0 ULDC.64 UR10, c[0x0][0x9e8] ;  /* 0x00027a00000a0ab9 */ /* 0x000fe40000000a00 */
[----:B------:R-:W-:-:S04]  /*0f60*/  UIMAD.WIDE.U32 UR8, UR4, UR10, URZ ;  /* 0x0000000a040872a5 */ /* 0x000fc8000f8e003f */
[----:B------:R-:W-:-:S12]  /*0f70*/  @UP0 USHF.R.U32.HI UR4, URZ, UR11, UR9 ;  /* 0x0000000b3f040299 */ /* 0x000fd80008011609 */
.L_x_4247:
[----:B------:R-:W-:-:S04]  /*0f80*/  UIMAD UR4, UR4, UR5, URZ ;  /* 0x00000005040472a4 */ /* 0x000fc8000f8e023f */
[----:B------:R-:W-:-:S04]  /*0f90*/  UISETP.LT.AND UP0, UPT, UR7, UR4, UPT ;  /* 0x000000040700728c */ /* 0x000fc8000bf01270 */
[----:B------:R-:W-:-:S12]  /*0fa0*/  USEL UR7, UR7, UR4, !UP0 ;  /* 0x0000000407077287 */ /* 0x000fd8000c000000 */
.L_x_4245:
[----:B------:R-:W-:Y:S02]  /*0fb0*/  UIMAD.WIDE UR4, UR7, 0x2aaaaaab, URZ ;  /* 0x2aaaaaab070478a5 */ /* 0x000fe4000f8e023f */
[----:B------:R-:W-:Y:S02]  /*0fc0*/  USHF.R.U32.HI UR11, URZ, 0x10, UR6 ;  /* 0x000000103f0b7899 */ /* 0x000fe40008011606 */
[----:B------:R-:W-:Y:S02]  /*0fd0*/  USHF.R.U32.HI UR4, URZ, 0x1f, UR5 ;  /* 0x0000001f3f047899 */ /* 0x000fe40008011605 */
[----:B------:R-:W-:Y:S02]  /*0fe0*/  ULOP3.LUT UR7, UR6, 0xffff, URZ, 0xc0, !UPT ;  /* 0x0000ffff06077892 */ /* 0x000fe4000f8ec03f */
[----:B------:R-:W-:-:S04]  /*0ff0*/  ULEA.HI.SX32 UR4, UR5, UR4, 0x1c ;  /* 0x0000000405047291 */ /* 0x000fc8000f8fe23f */
        /* <DEDUP_REMOVED lines=42> */
.L_x_4248:
[----:B------:R-:W-:Y:S02]  /*12a0*/  UIMAD UR5, UR7, UR4, UR10 ;  /* 0x00000004070572a4 */ /* 0x000fe4000f8e020a */
[----:B------:R-:W-:Y:S01]  /*12b0*/  IMAD.U32 R3, RZ, RZ, UR4 ;  /* 0x00000004ff037e24 */ /* 0x000fe2000f8e00ff */
[----:B------:R-:W-:Y:S01]  /*12c0*/  PLOP3.LUT P0, PT, PT, PT, PT, 0x80, 0x0 ;  /* 0x000000000000781c */ /* 0x000fe20003f0f070 */
[----:B------:R-:W-:Y:S01]  /*12d0*/  IMAD.MOV.U32 R0, RZ, RZ, RZ ;  /* 0x000000ffff007224 */ /* 0x000fe200078e00ff */
[----:B------:R-:W-:Y:S01]  /*12e0*/  CS2R R118, SRZ ;  /* 0x0000000000767805 */ /* 0x000fe2000001ff00 */
[----:B------:R-:W-:Y:S01]  /*12f0*/  IMAD.MOV.U32 R2, RZ, RZ, RZ ;  /* 0x000000ffff027224 */ /* 0x000fe200078e00ff */
[----:B------:R-:W-:Y:S01]  /*1300*/  VIADDMNMX R16, R3, UR5, R16, PT ;  /* 0x0000000503107c46 */ /* 0x000fe2000b800110 */
[----:B------:R-:W-:Y:S01]  /*1310*/  IMAD.U32 R22, RZ, RZ, UR5 ;  /* 0x00000005ff167e24 */ /* 0x000fe2000f8e00ff */
[----:B------:R-:W-:Y:S02]  /*1320*/  CS2R R116, SRZ ;  /* 0x0000000000747805 */ /* 0x000fe4000001ff00 */
[----:B------:R-:W-:-:S02]  /*1330*/  CS2R R114, SRZ ;  /* 0x0000000000727805 */ /* 0x000fc4000001ff00 */
[----:B------:R-:W-:Y:S02]  /*1340*/  ISETP.GT.AND P1, PT, R16, UR5, PT ;  /* 0x0000000510007c0c */ /* 0x000fe4000bf24270 */
        /* <DEDUP_REMOVED lines=72> */
[----:B------:R-:W-:Y:S01]  /*17d0*/  MOV R8, 0x70 ;  /* 0x0000007000087802 */ /* 0x000fe20000000f00 */
[----:B------:R-:W-:Y:S02]  /*17e0*/  IMAD.U32 R6, RZ, RZ, UR4 ;  /* 0x00000004ff067e24 */ /* 0x000fe4000f8e00ff */
[----:B------:R-:W-:-:S02]  /*17f0*/  IMAD.U32 R7, RZ, RZ, UR5 ;  /* 0x00000005ff077e24 */ /* 0x000fc4000f8e00ff */
[----:B------:R-:W-:Y:S02]  /*1800*/  IMAD.U32 R11, RZ, RZ, UR7 ;  /* 0x00000007ff0b7e24 */ /* 0x000fe4000f8e00ff */
[----:B------:R-:W-:Y:S02]  /*1810*/  IMAD.MOV.U32 R12, RZ, RZ, 0x1 ;  /* 0x00000001ff0c7424 */ /* 0x000fe400078e00ff */
[----:B0-----:R-:W-:-:S07]  /*1820*/  IMAD.MOV.U32 R13, RZ, RZ, RZ ;  /* 0x000000ffff0d7224 */ /* 0x001fce00078e00ff */
[----:B------:R-:W-:-:S07]  /*1830*/  LEPC R20, `(.L_x_4250) ;  /* 0x000000001014794e */ /* 0x000fce0000000000 */
[----:B-1----:R-:W-:Y:S05]  /*1840*/  CALL.ABS.NOINC R2 ;  /* 0x0000000002007343 */ /* 0x002fea0003c00000 */
.L_x_4250:
[----:B------:R-:W-:-:S04]  /*1850*/  SHF.L.U32 R0, RZ, 0x1f, RZ ;  /* 0x0000001fff007819 */ /* 0x000fc800000006ff */
[----:B------:R-:W0:Y:S02]  /*1860*/  SYNCS.PHASECHK.TRANS64.TRYWAIT P0, [UR39+0x30800], R0 ;  /* 0x03080000ff0075a7 */ /* 0x000e240008000167 */
[----:B0-----:R-:W-:Y:S05]  /*1870*/  @!P0 BRA `(.L_x_4251) ;  /* 0x0000013c00448947 */ /* 0x001fea0003800000 */
.L_x_4384:
[----:B------:R-:W2:Y:S02]  /*1880*/  LDL R2, [R1+0x4] ;  /* 0x0000040001027983 */ /* 0x000ea40000100800 */
[----:B--2---:R-:W-:-:S13]  /*1890*/  R2UR UR4, R2 ;  /* 0x00000000020472ca */ /* 0x004fda00000e0000 */
[----:B------:R-:W-:-:S06]  /*18a0*/  ULOP3.LUT UR4, UR4, 0x1, URZ, 0xfc, !UPT ;  /* 0x0000000104047892 */ /* 0x000fcc000f8efc3f */
[----:B------:R-:W-:-:S05]  /*18b0*/  IMAD.U32 R2, RZ, RZ, UR4 ;  /* 0x00000004ff027e24 */ /* 0x000fca000f8e00ff */
[----:B------:R-:W-:-:S13]  /*18c0*/  ISETP.NE.AND P0, PT, R2, 0x3, PT ;  /* 0x000000030200780c */ /* 0x000fda0003f05270 */
[----:B------:R-:W-:Y:S05]  /*18d0*/  @!P0 BRA `(.L_x_4252) ;  /* 0x0000000000048947 */ /* 0x000fea0003800000 */
[----:B------:R-:W-:Y:S01]  /*18e0*/  BPT.TRAP 0x1 ;  /* 0x000000040000795c */ /* 0x000fe20000300000 */
.L_x_4252:
[----:B------:R1:W2:Y:S01]  /*18f0*/  SYNCS.PHASECHK.TRANS64.TRYWAIT P1, [UR39+0x30830], R0 ;  /* 0x03083000ff0075a7 */ /* 0x0002a20008020167 */
[----:B------:R-:W-:Y:S05]  /*1900*/  @!P0 BRA `(.L_x_4253) ;  /* 0x0000000000048947 */ /* 0x000fea0003800000 */
[----:B------:R-:W-:Y:S01]  /*1910*/  BPT.TRAP 0x1 ;  /* 0x000000040000795c */ /* 0x000fe20000300000 */
.L_x_4253:
[----:B------:R-:W-:-:S05]  /*1920*/  IMAD.U32 R4, RZ, RZ, UR40 ;  /* 0x00000028ff047e24 */ /* 0x000fca000f8e00ff */
[----:B------:R-:W-:Y:S01]  /*1930*/  LOP3.LUT R4, R4, 0x10000, RZ, 0xfc, !PT ;  /* 0x0001000004047812 */ /* 0x000fe200078efcff */
[----:B--2---:R-:W-:Y:S06]  /*1940*/  @P1 BRA `(.L_x_4254) ;  /* 0x0000000000081947 */ /* 0x004fec0003800000 */
[----:B------:R-:W2:Y:S02]  /*1950*/  SYNCS.PHASECHK.TRANS64.TRYWAIT P1, [UR39+0x30830], R0 ;  /* 0x03083000ff0075a7 */ /* 0x000ea40008020167 */
[----:B--2---:R-:W-:Y:S05]  /*1960*/  @!P1 BRA `(.L_x_4255) ;  /* 0x0000013c00209947 */ /* 0x004fea0003800000 */
.L_x_4254:
[----:B------:R-:W-:Y:S05]  /*1970*/  WARPSYNC.ALL ;  /* 0x0000000000007948 */ /* 0x000fea0003800000 */
[----:B------:R-:W-:Y:S01]  /*1980*/  IMAD.MOV.U32 R5, RZ, RZ, 0x40000040 ;  /* 0x40000040ff057424 */ /* 0x000fe200078e00ff */
[----:B------:R-:W-:Y:S01]  /*1990*/  UIADD3 UR4, UR39, 0x1e400, URZ ;  /* 0x0001e40027047890 */ /* 0x000fe2000fffe03f */
[----:B------:R-:W-:Y:S01]  /*19a0*/  R2UR UR8, R4 ;  /* 0x00000000040872ca */ /* 0x000fe200000e0000 */
[----:B------:R-:W-:Y:S02]  /*19b0*/  WARPGROUP.ARRIVE ;  /* 0x00000000000079c5 */ /* 0x000fe40000000000 */
[----:B------:R-:W-:Y:S01]  /*19c0*/  R2UR UR9, R5 ;  /* 0x00000000050972ca */ /* 0x000fe200000e0000 */
[----:B------:R-:W-:Y:S01]  /*19d0*/  USHF.R.U32.HI UR4, URZ, 0x4, UR4 ;  /* 0x000000043f047899 */ /* 0x000fe20008011604 */
[----:B------:R-:W-:Y:S01]  /*19e0*/  UMOV UR11, 0x40000040 ;  /* 0x40000040000b7882 */ /* 0x000fe20000000000 */
[----:B------:R-:W-:-:S02]  /*19f0*/  UMOV UR7, 0x40000040 ;  /* 0x4000004000077882 */ /* 0x000fc40000000000 */
[----:B------:R-:W-:Y:S01]  /*1a00*/  ULOP3.LUT UR4, UR4, 0x3fff, URZ, 0xc0, !UPT ;  /* 0x00003fff04047892 */ /* 0x000fe2000f8ec03f */
[----:B------:R-:W-:Y:S01]  /*1a10*/  UMOV UR13, 0x40000040 ;  /* 0x40000040000d7882 */ /* 0x000fe20000000000 */
[----:B------:R-:W-:Y:S02]  /*1a20*/  UMOV UR15, 0x40000040 ;  /* 0x40000040000f7882 */ /* 0x000fe40000000000 */
[----:B------:R-:W-:Y:S01]  /*1a30*/  ULOP3.LUT UR30, UR4, 0x10000, URZ, 0xfc, !UPT ;  /* 0x00010000041e7892 */ /* 0x000fe2000f8efc3f */
[----:B------:R-:W-:Y:S01]  /*1a40*/  UMOV UR17, 0x40000040 ;  /* 0x4000004000117882 */ /* 0x000fe20000000000 */
[----:B------:R-:W-:Y:S02]  /*1a50*/  UMOV UR19, 0x40000040 ;  /* 0x4000004000137882 */ /* 0x000fe40000000000 */
[----:B------:R-:W-:Y:S02]  /*1a60*/  UIADD3 UR6, UR30, 0x2, URZ ;  /* 0x000000021e067890 */ /* 0x000fe4000fffe03f */
[----:B------:R-:W-:-:S02]  /*1a70*/  UIADD3 UR14, UR30, 0x4, URZ ;  /* 0x000000041e0e7890 */ /* 0x000fc4000fffe03f */
[----:B------:R-:W-:Y:S01]  /*1a80*/  IMAD.U32 R11, RZ, RZ, UR30 ;  /* 0x0000001eff0b7e24 */ /* 0x000fe2000f8e00ff */
[----:B------:R-:W-:Y:S01]  /*1a90*/  UMOV UR10, UR30 ;  /* 0x0000001e000a7c82 */ /* 0x000fe20008000000 */
[----:B------:R-:W-:Y:S01]  /*1aa0*/  UIADD3 UR18, UR30, 0x6, URZ ;  /* 0x000000061e127890 */ /* 0x000fe2000fffe03f */
[----:B------:R-:W-:Y:S01]  /*1ab0*/  HGMMA.64x96x16.F32.BF16 R24, gdesc[UR8], RZ, !UPT, gsb0 ;  /* 0x01600000081879f0 */ /* 0x000fe2000c0018ff */
[----:B------:R-:W-:Y:S01]  /*1ac0*/  R2UR UR10, R4 ;  /* 0x00000000040a72ca */ /* 0x000fe200000e0000 */
[----:B------:R-:W-:Y:S01]  /*1ad0*/  UMOV UR9, 0x40000040 ;  /* 0x4000004000097882 */ /* 0x000fe20000000000 */
[----:B------:R-:W-:Y:S01]  /*1ae0*/  UIADD3 UR22, UR30, 0x300, URZ ;  /* 0x000003001e167890 */ /* 0x000fe2000fffe03f */
[----:B------:R-:W-:Y:S01]  /*1af0*/  UMOV UR5, UR9 ;  /* 0x0000000900057c82 */ /* 0x000fe20008000000 */
[----:B------:R-:W-:Y:S01]  /*1b00*/  UMOV UR21, 0x40000040 ;  /* 0x4000004000157882 */ /* 0x000fe20000000000 */
[----:B------:R-:W-:Y:S01]  /*1b10*/  UMOV UR23, 0x40000040 ;  /* 0x4000004000177882 */ /* 0x000fe20000000000 */
[----:B------:R-:W-:Y:S01]  /*1b20*/  UIADD3 UR26, UR30, 0x302, URZ ;  /* 0x000003021e1a7890 */ /* 0x000fe2000fffe03f */
[----:B------:R-:W-:Y:S01]  /*1b30*/  UMOV UR25, 0x40000040 ;  /* 0x4000004000197882 */ /* 0x000fe20000000000 */
[----:B------:R-:W-:Y:S01]  /*1b40*/  UMOV UR27, 0x40000040 ;  /* 0x40000040001b7882 */ /* 0x000fe20000000000 */
[----:B------:R-:W-:Y:S01]  /*1b50*/  UMOV UR29, 0x40000040 ;  /* 0x40000040001d7882 */ /* 0x000fe20000000000 */
[----:B------:R-:W-:-:S03]  /*1b60*/  UMOV UR33, 0x40000040 ;  /* 0x4000004000217882 */ /* 0x000fc60000000000 */
[----:B------:R-:W-:Y:S02]  /*1b70*/  UIADD3 UR8, UR10, 0x2, URZ ;  /* 0x000000020a087890 */ /* 0x000fe4000fffe03f */
[----:B------:R-:W-:Y:S02]  /*1b80*/  UIADD3 UR12, UR10, 0x4, URZ ;  /* 0x000000040a0c7890 */ /* 0x000fe4000fffe03f */
[----:B------:R-:W-:Y:S02]  /*1b90*/  UIADD3 UR16, UR10, 0x6, URZ ;  /* 0x000000060a107890 */ /* 0x000fe4000fffe03f */
[----:B------:R-:W-:Y:S01]  /*1ba0*/  UIADD3 UR20, UR10, 0x400, URZ ;  /* 0x000004000a147890 */ /* 0x000fe2000fffe03f */
[----:B------:R-:W-:Y:S01]  /*1bb0*/  UMOV UR4, UR8 ;  /* 0x0000000800047c82 */ /* 0x000fe20008000000 */
[----:B------:R-:W-:Y:S02]  /*1bc0*/  UIADD3 UR24, UR10, 0x402, URZ ;  /* 0x000004020a187890 */ /* 0x000fe4000fffe03f */
[----:B------:R-:W-:-:S02]  /*1bd0*/  UIADD3 UR28, UR10, 0x404, URZ ;  /* 0x000004040a1c7890 */ /* 0x000fc4000fffe03f */
[----:B------:R-:W-:Y:S02]  /*1be0*/  UIADD3 UR32, UR10, 0x406, URZ ;  /* 0x000004060a207890 */ /* 0x000fe4000fffe03f */
        /* <DEDUP_REMOVED lines=68> */
.L_x_4256:
[----:B------:R-:W-:Y:S01]  /*2030*/  R2UR UR5, R19 ;  /* 0x00000000130572ca */ /* 0x000fe200000e0000 */
[----:B------:R-:W2:Y:S01]  /*2040*/  S2UR UR7, SR_CgaCtaId ;  /* 0x00000000000779c3 */ /* 0x000ea20000008800 */
[----:B------:R-:W-:Y:S01]  /*2050*/  LOP3.LUT R12, R73, 0xffffff80, RZ, 0xc0, !PT ;  /* 0xffffff80490c7812 */ /* 0x000fe200078ec0ff */
[----:B------:R-:W-:Y:S01]  /*2060*/  ULDC UR10, c[0x0][0x288] ;  /* 0x0000a200000a7ab9 */ /* 0x000fe20000000800 */
[----:B------:R-:W-:Y:S02]  /*2070*/  LEA.HI R72, R72, R121, RZ, 0x2 ;  /* 0x0000007948487211 */ /* 0x000fe400078f10ff */
[----:B------:R-:W-:Y:S01]  /*2080*/  R2UR UR4, R18 ;  /* 0x00000000120472ca */ /* 0x000fe200000e0000 */
[----:B------:R-:W-:Y:S01]  /*2090*/  IMAD.IADD R12, R121, 0x1, -R12 ;  /* 0x00000001790c7824 */ /* 0x000fe200078e0a0c */
[----:B------:R-:W-:-:S04]  /*20a0*/  LOP3.LUT R72, R72, 0xfffffffc, RZ, 0xc0, !PT ;  /* 0xfffffffc48487812 */ /* 0x000fc800078ec0ff */
[----:B------:R-:W-:Y:S01]  /*20b0*/  SHF.R.S32.HI R7, RZ, 0x1f, R12 ;  /* 0x0000001fff077819 */ /* 0x000fe2000001140c */
[----:B------:R-:W-:Y:S01]  /*20c0*/  UISETP.NE.AND UP1, UPT, UR5, URZ, UPT ;  /* 0x0000003f0500728c */ /* 0x000fe2000bf25270 */
[----:B------:R-:W-:Y:S02]  /*20d0*/  IMAD.IADD R72, R121, 0x1, -R72 ;  /* 0x0000000179487824 */ /* 0x000fe400078e0a48 */
[----:B------:R-:W-:Y:S01]  /*20e0*/  ULDC UR5, c[0x0][0x9d8] ;  /* 0x0002760000057ab9 */ /* 0x000fe20000000800 */
[CC--:B------:R-:W-:Y:S01]  /*20f0*/  LEA.HI R13, R7.reuse, R12.reuse, RZ, 0x2 ;  /* 0x0000000c070d7211 */ /* 0x0c0fe200078f10ff */
[----:B------:R-:W-:Y:S01]  /*2100*/  FMUL.FTZ R28, R28, UR5 ;  /* 0x000000051c1c7c20 */ /* 0x000fe20008410000 */
[----:B------:R-:W-:Y:S01]  /*2110*/  LEA.HI R14, R7, R12, RZ, 0x5 ;  /* 0x0000000c070e7211 */ /* 0x000fe200078f28ff */
[----:B------:R-:W-:Y:S01]  /*2120*/  FMUL.FTZ R9, R30, UR5 ;  /* 0x000000051e097c20 */ /* 0x000fe20008410000 */
[--C-:B------:R-:W-:Y:S01]  /*2130*/  SHF.R.S32.HI R7, RZ, 0x2, R13.reuse ;  /* 0x00000002ff077819 */ /* 0x100fe2000001140d */
[----:B------:R3:W4:Y:S01]  /*2140*/  MUFU.TANH R76, R28 ;  /* 0x0000001c004c7308 */ /* 0x0007220000002400 */
[----:B------:R-:W-:Y:S01]  /*2150*/  LEA.HI R30, R74, R74, RZ, 0x1 ;  /* 0x0000004a4a1e7211 */ /* 0x000fe200078f08ff */
[----:B------:R-:W-:Y:S01]  /*2160*/  FMUL.FTZ R20, R35, UR5 ;  /* 0x0000000523147c20 */ /* 0x000fe20008410000 */
[----:B------:R-:W-:Y:S01]  /*2170*/  SHF.R.S32.HI R21, RZ, 0x5, R14 ;  /* 0x00000005ff157819 */ /* 0x000fe2000001140e */
[----:B------:R-:W-:Y:S01]  /*2180*/  UISETP.NE.AND UP0, UPT, UR4, URZ, UPT ;  /* 0x0000003f0400728c */ /* 0x000fe2000bf05270 */
[----:B------:R-:W-:Y:S01]  /*2190*/  LOP3.LUT R35, R30, 0x3fffffe, RZ, 0xc0, !PT ;  /* 0x03fffffe1e237812 */ /* 0x000fe200078ec0ff */
[----:B------:R-:W-:Y:S01]  /*21a0*/  FMUL.FTZ R29, R29, UR5 ;  /* 0x000000051d1d7c20 */ /* 0x000fe20008410000 */
[----:B------:R-:W-:Y:S01]  /*21b0*/  LEA R30, R21, UR38, 0x4 ;  /* 0x00000026151e7c11 */ /* 0x000fe2000f8e20ff */
[----:B------:R-:W-:Y:S01]  /*21c0*/  @UP1 ULDC UR4, c[0x0][0x44c] ;  /* 0x0001130000041ab9 */ /* 0x000fe20000000800 */
[----:B---3--:R-:W-:Y:S01]  /*21d0*/  SHF.R.S32.HI R28, RZ, 0x1f, R13 ;  /* 0x0000001fff1c7819 */ /* 0x008fe2000001140d */
[----:B------:R-:W-:Y:S01]  /*21e0*/  IMAD.IADD R35, R74, 0x1, -R35 ;  /* 0x000000014a237824 */ /* 0x000fe200078e0a23 */
[----:B------:R-:W-:Y:S01]  /*21f0*/  LEA.HI R21, R72, R72, RZ, 0x1 ;  /* 0x0000004848157211 */ /* 0x000fe200078f08ff */
[----:B------:R-:W-:Y:S01]  /*2200*/  FMUL.FTZ R15, R34, UR5 ;  /* 0x00000005220f7c20 */ /* 0x000fe20008410000 */
[-C--:B------:R-:W-:Y:S01]  /*2210*/  LEA.HI R28, R28, R7.reuse, RZ, 0x3 ;  /* 0x000000071c1c7211 */ /* 0x080fe200078f18ff */
[----:B------:R-:W-:Y:S01]  /*2220*/  @UP1 ULDC UR6, c[0x0][0x450] ;  /* 0x0001140000061ab9 */ /* 0x000fe20000000800 */
[----:B------:R-:W-:Y:S01]  /*2230*/  PLOP3.LUT P1, PT, PT, PT, UP1, 0x80, 0x0 ;  /* 0x000000000000781c */ /* 0x000fe20003f2f018 */
[----:B------:R-:W-:Y:S01]  /*2240*/  FMUL.FTZ R54, R54, UR5 ;  /* 0x0000000536367c20 */ /* 0x000fe20008410000 */
[----:B------:R-:W-:Y:S01]  /*2250*/  LOP3.LUT R28, R28, 0xfffffff8, RZ, 0xc0, !PT ;  /* 0xfffffff81c1c7812 */ /* 0x000fe200078ec0ff */
[----:B------:R-:W-:Y:S01]  /*2260*/  FMUL.FTZ R37, R37, UR5 ;  /* 0x0000000525257c20 */ /* 0x000fe20008410000 */
[----:B------:R-:W-:Y:S01]  /*2270*/  PLOP3.LUT P2, PT, PT, PT, UP1, 0x80, 0x0 ;  /* 0x000000000000781c */ /* 0x000fe20003f4f018 */
[----:B------:R3:W2:Y:S01]  /*2280*/  MUFU.TANH R77, R29 ;  /* 0x0000001d004d7308 */ /* 0x0006a20000002400 */
[----:B------:R-:W-:Y:S01]  /*2290*/  IADD3 R28, R30, R7, -R28 ;  /* 0x000000071e1c7210 */ /* 0x000fe20007ffe81c */
[----:B------:R-:W-:Y:S01]  /*22a0*/  FMUL.FTZ R25, R25, UR5 ;  /* 0x0000000519197c20 */ /* 0x000fe20008410000 */
[----:B------:R-:W-:Y:S01]  /*22b0*/  LOP3.LUT R7, R21, 0x1ffffffe, RZ, 0xc0, !PT ;  /* 0x1ffffffe15077812 */ /* 0x000fe200078ec0ff */
[----:B------:R-:W-:Y:S01]  /*22c0*/  FMUL.FTZ R33, R33, UR5 ;  /* 0x0000000521217c20 */ /* 0x000fe20008410000 */
[----:B------:R-:W-:Y:S01]  /*22d0*/  LOP3.LUT R13, R13, 0x7ffffffc, RZ, 0xc0, !PT ;  /* 0x7ffffffc0d0d7812 */ /* 0x000fe200078ec0ff */
[----:B------:R-:W-:-:S02]  /*22e0*/  IMAD R28, R35, 0x40, R28 ;  /* 0x00000040231c7824 */ /* 0x000fc400078e021c */
[----:B------:R-:W-:Y:S01]  /*22f0*/  FMUL.FTZ R32, R32, UR5 ;  /* 0x0000000520207c20 */ /* 0x000fe20008410000 */
[----:B------:R-:W-:Y:S02]  /*2300*/  IMAD.IADD R7, R72, 0x1, -R7 ;  /* 0x0000000148077824 */ /* 0x000fe400078e0a07 */
[----:B---3--:R-:W-:Y:S01]  /*2310*/  FMUL.FTZ R29, R43, UR5 ;  /* 0x000000052b1d7c20 */ /* 0x008fe20008410000 */
[----:B------:R3:W2:Y:S01]  /*2320*/  MUFU.TANH R81, R37 ;  /* 0x0000002500517308 */ /* 0x0006a20000002400 */
[----:B------:R-:W-:Y:S01]  /*2330*/  FMUL.FTZ R8, R24, UR5 ;  /* 0x0000000518087c20 */ /* 0x000fe20008410000 */
[----:B01----:R-:W-:Y:S01]  /*2340*/  FMUL.FTZ R0, R26, UR5 ;  /* 0x000000051a007c20 */ /* 0x003fe20008410000 */
[----:B------:R-:W-:Y:S01]  /*2350*/  LEA R7, R7, R28, 0x3 ;  /* 0x0000001c07077211 */ /* 0x000fe200078e18ff */
[----:B------:R-:W-:Y:S01]  /*2360*/  FMUL.FTZ R6, R27, UR5 ;  /* 0x000000051b067c20 */ /* 0x000fe20008410000 */
[----:B------:R-:W-:Y:S01]  /*2370*/  FMUL.FTZ R10, R31, UR5 ;  /* 0x000000051f0a7c20 */ /* 0x000fe20008410000 */
[----:B------:R-:W-:-:S02]  /*2380*/  IMAD.IADD R12, R12, 0x1, -R13 ;  /* 0x000000010c0c7824 */ /* 0x000fc400078e0a0d */
[----:B------:R-:W-:Y:S01]  /*2390*/  FMUL.FTZ R26, R39, UR5 ;  /* 0x00000005271a7c20 */ /* 0x000fe20008410000 */
[----:B------:R-:W-:Y:S01]  /*23a0*/  @P1 IMAD.HI.U32 R28, R7, UR4, RZ ;  /* 0x00000004071c1c27 */ /* 0x000fe2000f8e00ff */
[----:B------:R-:W-:Y:S01]  /*23b0*/  UIADD3 UR4, UR39, 0x30840, URZ ;  /* 0x0003084027047890 */ /* 0x000fe2000fffe03f */
[----:B------:R0:W1:Y:S02]  /*23c0*/  MUFU.TANH R43, R54 ;  /* 0x00000036002b7308 */ /* 0x0000640000002400 */
[----:B------:R-:W-:Y:S01]  /*23d0*/  FMUL.FTZ R40, R40, UR5 ;  /* 0x0000000528287c20 */ /* 0x000fe20008410000 */
[----:B------:R-:W-:Y:S01]  /*23e0*/  IMAD.MOV.U32 R34, RZ, RZ, R7 ;  /* 0x000000ffff227224 */ /* 0x000fe200078e0007 */
[----:B------:R-:W-:Y:S01]  /*23f0*/  @P2 SHF.R.U32.HI R34, RZ, UR6, R28 ;  /* 0x00000006ff222c19 */ /* 0x000fe2000801161c */
[----:B---3--:R-:W-:Y:S01]  /*2400*/  IMAD.MOV.U32 R37, RZ, RZ, -0x60 ;  /* 0xffffffa0ff257424 */ /* 0x008fe200078e00ff */
[----:B--2---:R-:W-:Y:S01]  /*2410*/  UPRMT UR4, UR7, 0x654, UR4 ;  /* 0x0000065407047896 */ /* 0x004fe20008000004 */
[----:B------:R-:W-:Y:S01]  /*2420*/  FMUL.FTZ R41, R41, UR5 ;  /* 0x0000000529297c20 */ /* 0x000fe20008410000 */
[----:B------:R-:W-:Y:S01]  /*2430*/  FMUL.FTZ R27, R42, UR5 ;  /* 0x000000052a1b7c20 */ /* 0x000fe20008410000 */
[----:B------:R2:W3:Y:S01]  /*2440*/  MUFU.TANH R75, R25 ;  /* 0x00000019004b7308 */ /* 0x0004e20000002400 */
[----:B0-----:R-:W0:Y:S01]  /*2450*/  SHFL.IDX PT, R54, R34, RZ, 0x1c1f ;  /* 0x001c1fff22367589 */ /* 0x001e2200000e0000 */
[----:B------:R-:W-:-:S02]  /*2460*/  IMAD R37, R16, R37, 0x61 ;  /* 0x0000006110257424 */ /* 0x000fc400078e0225 */
[----:B------:R-:W-:Y:S01]  /*2470*/  FMUL.FTZ R44, R44, UR5 ;  /* 0x000000052c2c7c20 */ /* 0x000fe20008410000 */
[----:B------:R-:W-:Y:S01]  /*2480*/  FMUL.FTZ R45, R45, UR5 ;  /* 0x000000052d2d7c20 */ /* 0x000fe20008410000 */
[----:B------:R-:W-:Y:S01]  /*2490*/  FMUL.FTZ R31, R46, UR5 ;  /* 0x000000052e1f7c20 */ /* 0x000fe20008410000 */
[----:B------:R-:W-:Y:S01]  /*24a0*/  FMUL.FTZ R48, R48, UR5 ;  /* 0x0000000530307c20 */ /* 0x000fe20008410000 */
[----:B------:R-:W-:Y:S01]  /*24b0*/  FMUL.FTZ R49, R49, UR5 ;  /* 0x0000000531317c20 */ /* 0x000fe20008410000 */
[----:B------:R5:W0:Y:S01]  /*24c0*/  MUFU.TANH R79, R33 ;  /* 0x00000021004f7308 */ /* 0x000a220000002400 */
[----:B--2---:R-:W-:Y:S01]  /*24d0*/  FMUL.FTZ R25, R38, UR5 ;  /* 0x0000000526197c20 */ /* 0x004fe20008410000 */
[----:B------:R-:W-:Y:S01]  /*24e0*/  FMUL.FTZ R51, R51, UR5 ;  /* 0x0000000533337c20 */ /* 0x000fe20008410000 */
[----:B------:R-:W-:Y:S01]  /*24f0*/  FMUL.FTZ R52, R52, UR5 ;  /* 0x0000000534347c20 */ /* 0x000fe20008410000 */
[----:B------:R-:W-:Y:S01]  /*2500*/  FMUL.FTZ R53, R53, UR5 ;  /* 0x0000000535357c20 */ /* 0x000fe20008410000 */
[----:B------:R-:W-:Y:S01]  /*2510*/  FMUL.FTZ R55, R55, UR5 ;  /* 0x0000000537377c20 */ /* 0x000fe20008410000 */
[----:B------:R-:W-:Y:S01]  /*2520*/  FMUL.FTZ R56, R56, UR5 ;  /* 0x0000000538387c20 */ /* 0x000fe20008410000 */
[----:B------:R-:W-:Y:S01]  /*2530*/  FMUL.FTZ R57, R57, UR5 ;  /* 0x0000000539397c20 */ /* 0x000fe20008410000 */
[----:B------:R-:W-:Y:S01]  /*2540*/  FMUL.FTZ R24, R59, UR5 ;  /* 0x000000053b187c20 */ /* 0x000fe20008410000 */
[----:B-----5:R-:W-:Y:S01]  /*2550*/  FMUL.FTZ R33, R47, UR5 ;  /* 0x000000052f217c20 */ /* 0x020fe20008410000 */
        /* <DEDUP_REMOVED lines=12> */
[----:B------:R2:W0:Y:S01]  /*2620*/  MUFU.TANH R78, R32 ;  /* 0x00000020004e7308 */ /* 0x0004220000002400 */
[----:B------:R-:W-:Y:S01]  /*2630*/  FMUL.FTZ R58, R58, UR5 ;  /* 0x000000053a3a7c20 */ /* 0x000fe20008410000 */
[----:B------:R-:W-:Y:S01]  /*2640*/  FMUL.FTZ R36, R36, UR5 ;  /* 0x0000000524247c20 */ /* 0x000fe20008410000 */
[----:B------:R-:W-:Y:S01]  /*2650*/  PLOP3.LUT P1, PT, PT, PT, UP0, 0x40, 0x0 ;  /* 0x000000000000781c */ /* 0x000fe20003f2e808 */
[----:B------:R-:W-:Y:S01]  /*2660*/  SYNCS.ARRIVE.TRANS64.RED.A1T0 RZ, [UR4], RZ ;  /* 0x000000ffffff79a7 */ /* 0x000fe20008100404 */
[----:B------:R-:W-:Y:S01]  /*2670*/  IMAD R13, R16, -0x60, R23 ;  /* 0xffffffa0100d7824 */ /* 0x000fe200078e0217 */
[----:B------:R-:W-:Y:S01]  /*2680*/  ULDC UR4, c[0x0][0x9dc] ;  /* 0x0002770000047ab9 */ /* 0x000fe20000000800 */
[----:B------:R-:W-:Y:S01]  /*2690*/  ULDC UR6, c[0x0][0x9e0] ;  /* 0x0002780000067ab9 */ /* 0x000fe20000000800 */
[----:B------:R-:W0:Y:S01]  /*26a0*/  MUFU.TANH R8, R8 ;  /* 0x0000000800087308 */ /* 0x000e220000002400 */
[----:B--2---:R-:W-:Y:S01]  /*26b0*/  IMAD R32, R12, -0x2, R37 ;  /* 0xfffffffe0c207824 */ /* 0x004fe200078e0225 */
[----:B------:R-:W-:Y:S01]  /*26c0*/  ULOP3.LUT UR7, URZ, UR4, URZ, 0x33, !UPT ;  /* 0x000000043f077292 */ /* 0x000fe2000f8e333f */
[----:B------:R-:W-:-:S02]  /*26d0*/  VIADD R35, R13, 0x60 ;  /* 0x000000600d237836 */ /* 0x000fc40000000000 */
[----:B------:R-:W-:Y:S01]  /*26e0*/  FMUL.FTZ R50, R50, UR5 ;  /* 0x0000000532327c20 */ /* 0x000fe20008410000 */
[----:B------:R-:W-:Y:S02]  /*26f0*/  VIADD R46, R37, 0xffffffff ;  /* 0xffffffff252e7836 */ /* 0x000fe40000000000 */
[----:B------:R-:W-:Y:S01]  /*2700*/  IMAD R38, R12, -0x2, R35 ;  /* 0xfffffffe0c267824 */ /* 0x000fe200078e0223 */
[----:B------:R-:W2:Y:S01]  /*2710*/  MUFU.TANH R0, R0 ;  /* 0x0000000000007308 */ /* 0x000ea20000002400 */
[----:B------:R-:W-:-:S07]  /*2720*/  IMAD.U32 R13, RZ, RZ, UR7 ;  /* 0x00000007ff0d7e24 */ /* 0x000fce000f8e00ff */
        /* <DEDUP_REMOVED lines=37> */
[----:B------:R5:W0:Y:S08]  /*2980*/  MUFU.TANH R80, R36 ;  /* 0x0000002400507308 */ /* 0x000a300000002400 */
[----:B------:R4:W1:Y:S01]  /*2990*/  MUFU.TANH R39, R50 ;  /* 0x0000003200277308 */ /* 0x0008620000002400 */
[----:B-----5:R-:W-:-:S05]  /*29a0*/  IADD3 R36, R32, -UR10, R23 ;  /* 0x8000000a20247c10 */ /* 0x020fca000fffe017 */
[C---:B------:R-:W-:Y:S02]  /*29b0*/  VIADD R59, R36.reuse, UR6 ;  /* 0x00000006243b7c36 */ /* 0x040fe40008000000 */
[----:B------:R-:W-:Y:S02]  /*29c0*/  VIADD R42, R36, UR7 ;  /* 0x00000007242a7c36 */ /* 0x000fe40008000000 */
[----:B----4-:R-:W-:Y:S01]  /*29d0*/  VIADD R50, R32, 0xffffffff ;  /* 0xffffffff20327836 */ /* 0x010fe20000000000 */
[----:B0-----:R-:W-:Y:S01]  /*29e0*/  VIADDMNMX R35, R54, R59, R38, PT ;  /* 0x0000003b36237246 */ /* 0x001fe20003800126 */
[----:B------:R-:W-:Y:S01]  /*29f0*/  IMAD.IADD R36, R42, 0x1, R54 ;  /* 0x000000012a247824 */ /* 0x000fe200078e0236 */
[----:B--23--:R-:W-:Y:S06]  /*2a00*/  @P1 BRA `(.L_x_4257) ;  /* 0x00000000005c1947 */ /* 0x00cfec0003800000 */
[----:B------:R-:W-:Y:S01]  /*2a10*/  IADD3 R37, R23, -UR10, R54 ;  /* 0x8000000a17257c10 */ /* 0x000fe2000fffe036 */
        /* <DEDUP_REMOVED lines=12> */
.L_x_4259:
[----:B------:R-:W-:Y:S02]  /*2ae0*/  ULDC UR4, c[0x0][0x9e4] ;  /* 0x0002790000047ab9 */ /* 0x000fe40000000800 */
[----:B------:R-:W-:-:S04]  /*2af0*/  MOV R54, UR4 ;  /* 0x0000000400367c02 */ /* 0x000fc80008000f00 */
[----:B------:R-:W-:-:S13]  /*2b00*/  ISETP.NE.AND P1, PT, R54, 0x1, PT ;  /* 0x000000013600780c */ /* 0x000fda0003f25270 */
[----:B------:R-:W0:Y:S02]  /*2b10*/  @P1 LDC.64 R62, c[0x0][0x9e8] ;  /* 0x00027a00ff3e1b82 */ /* 0x000e240000000a00 */
[----:B0-----:R-:W-:-:S05]  /*2b20*/  @P1 IMAD.HI.U32 R32, R37, R62, RZ ;  /* 0x0000003e25201227 */ /* 0x001fca00078e00ff */
[----:B------:R-:W-:-:S07]  /*2b30*/  @P1 SHF.R.U32.HI R37, RZ, R63, R32 ;  /* 0x0000003fff251219 */ /* 0x000fce0000011620 */
.L_x_4260:
[----:B------:R-:W-:Y:S05]  /*2b40*/  BSYNC B0 ;  /* 0x0000000000007941 */ /* 0x000fea0003800000 */
.L_x_4258:
[----:B------:R-:W-:-:S05]  /*2b50*/  IMAD R37, R37, R54, R50 ;  /* 0x0000003625257224 */ /* 0x000fca00078e0232 */
[----:B------:R-:W-:Y:S02]  /*2b60*/  VIADDMNMX R35, R37, R54, R35, PT ;  /* 0x0000003625237246 */ /* 0x000fe40003800123 */
[----:B------:R-:W-:-:S07]  /*2b70*/  VIMNMX R36, R36, R37, !PT ;  /* 0x0000002524247248 */ /* 0x000fce0007fe0100 */
.L_x_4257:
[C---:B------:R-:W-:Y:S01]  /*2b80*/  ISETP.GE.AND P2, PT, R46.reuse, 0x9, PT ;  /* 0x000000092e00780c */ /* 0x040fe20003f46270 */
[----:B------:R-:W0:Y:S01]  /*2b90*/  SHFL.IDX PT, R37, R34, 0x1, 0x1c1f ;  /* 0x003c1f0022257f89 */ /* 0x000e2200000e0000 */
        /* <DEDUP_REMOVED lines=11> */
[C---:B------:R-:W-:Y:S02]  /*2c50*/  ISETP.LT.OR P3, PT, R35.reuse, 0x11, P3 ;  /* 0x000000112300780c */ /* 0x040fe40001f61670 */
        /* <DEDUP_REMOVED lines=11> */
[C---:B------:R-:W-:Y:S02]  /*2d10*/  ISETP.LT.OR P3, PT, R35.reuse, 0x19, P3 ;  /* 0x000000192300780c */ /* 0x040fe40001f61670 */
        /* <DEDUP_REMOVED lines=65> */
[----:B------:R-:W-:Y:S02]  /*3130*/  P2R R66, PR, RZ, 0x20 ;  /* 0x00000020ff427803 */ /* 0x000fe40000000000 */
[----:B------:R-:W-:Y:S02]  /*3140*/  FSEL R61, R61, -INF , !P3 ;  /* 0xff8000003d3d7808 */ /* 0x000fe40005800000 */
[----:B------:R-:W-:Y:S02]  /*3150*/  ISETP.GE.AND P3, PT, R46, 0x51, PT ;  /* 0x000000512e00780c */ /* 0x000fe40003f66270 */
[----:B------:R-:W-:Y:S02]  /*3160*/  P2R R54, PR, RZ, 0x40 ;  /* 0x00000040ff367803 */ /* 0x000fe40000000000 */
[----:B------:R-:W-:Y:S02]  /*3170*/  ISETP.GT.AND P4, PT, R36, 0x50, !P3 ;  /* 0x000000502400780c */ /* 0x000fe40005f84270 */
[----:B------:R-:W-:-:S02]  /*3180*/  R2UR UR4, R18 ;  /* 0x00000000120472ca */ /* 0x000fc400000e0000 */
        /* <DEDUP_REMOVED lines=19> */
[----:B0-----:R-:W-:-:S03]  /*32c0*/  IMAD.IADD R36, R42, 0x1, R37 ;  /* 0x000000012a247824 */ /* 0x001fc600078e0225 */
[----:B------:R-:W-:Y:S02]  /*32d0*/  ISETP.LT.OR P6, PT, R35, 0x5a, P6 ;  /* 0x0000005a2300780c */ /* 0x000fe400037c1670 */
[----:B------:R-:W-:Y:S02]  /*32e0*/  VIADDMNMX R35, R37, R59, R38, PT ;  /* 0x0000003b25237246 */ /* 0x000fe40003800126 */
[----:B------:R-:W-:Y:S02]  /*32f0*/  FSEL R69, R69, -INF , !P6 ;  /* 0xff80000045457808 */ /* 0x000fe40007000000 */
[----:B------:R-:W-:-:S13]  /*3300*/  PLOP3.LUT P6, PT, PT, PT, UP0, 0x40, 0x0 ;  /* 0x000000000000781c */ /* 0x000fda0003fce808 */
[----:B------:R-:W-:Y:S05]  /*3310*/  @P6 BRA `(.L_x_4261) ;  /* 0x00000000005c6947 */ /* 0x000fea0003800000 */
        /* <DEDUP_REMOVED lines=13> */
.L_x_4263:
[----:B------:R-:W-:Y:S02]  /*33f0*/  ULDC UR4, c[0x0][0x9e4] ;  /* 0x0002790000047ab9 */ /* 0x000fe40000000800 */
[----:B------:R-:W-:-:S05]  /*3400*/  IMAD.U32 R34, RZ, RZ, UR4 ;  /* 0x00000004ff227e24 */ /* 0x000fca000f8e00ff */
[----:B------:R-:W-:-:S13]  /*3410*/  ISETP.NE.AND P6, PT, R34, 0x1, PT ;  /* 0x000000012200780c */ /* 0x000fda0003fc5270 */
[----:B------:R-:W0:Y:S02]  /*3420*/  @P6 LDC.64 R58, c[0x0][0x9e8] ;  /* 0x00027a00ff3a6b82 */ /* 0x000e240000000a00 */
[----:B0-----:R-:W-:-:S05]  /*3430*/  @P6 IMAD.HI.U32 R8, R37, R58, RZ ;  /* 0x0000003a25086227 */ /* 0x001fca00078e00ff */
[----:B------:R-:W-:-:S07]  /*3440*/  @P6 SHF.R.U32.HI R37, RZ, R59, R8 ;  /* 0x0000003bff256219 */ /* 0x000fce0000011608 */
.L_x_4264:
[----:B------:R-:W-:Y:S05]  /*3450*/  BSYNC B0 ;  /* 0x0000000000007941 */ /* 0x000fea0003800000 */
.L_x_4262:
[----:B------:R-:W-:-:S05]  /*3460*/  IMAD R37, R37, R34, R50 ;  /* 0x0000002225257224 */ /* 0x000fca00078e0232 */
[----:B------:R-:W-:Y:S02]  /*3470*/  VIADDMNMX R35, R37, R34, R35, PT ;  /* 0x0000002225237246 */ /* 0x000fe40003800123 */
[----:B------:R-:W-:-:S07]  /*3480*/  VIMNMX R36, R36, R37, !PT ;  /* 0x0000002524247248 */ /* 0x000fce0007fe0100 */
.L_x_4261:
[C---:B------:R-:W-:Y:S02]  /*3490*/  ISETP.GT.AND P1, PT, R36.reuse, 0x1, !P1 ;  /* 0x000000012400780c */ /* 0x040fe40004f24270 */
[----:B------:R-:W-:Y:S02]  /*34a0*/  ISETP.GT.AND P2, PT, R36, 0x8, !P2 ;  /* 0x000000082400780c */ /* 0x000fe40005744270 */
[C---:B------:R-:W-:Y:S02]  /*34b0*/  ISETP.LT.OR P1, PT, R35.reuse, 0x2, P1 ;  /* 0x000000022300780c */ /* 0x040fe40000f21670 */
[----:B------:R-:W-:Y:S02]  /*34c0*/  ISETP.LT.OR P2, PT, R35, 0x9, P2 ;  /* 0x000000092300780c */ /* 0x000fe40001741670 */
[----:B------:R-:W-:Y:S02]  /*34d0*/  FSEL R6, R6, -INF , !P1 ;  /* 0xff80000006067808 */ /* 0x000fe40004800000 */
[----:B------:R-:W-:-:S02]  /*34e0*/  ISETP.NE.AND P1, PT, R54, RZ, PT ;  /* 0x000000ff3600720c */ /* 0x000fc40003f25270 */
[----:B------:R-:W-:Y:S02]  /*34f0*/  FSEL R34, R9, -INF , !P2 ;  /* 0xff80000009227808 */ /* 0x000fe40005000000 */
[----:B------:R-:W-:Y:S02]  /*3500*/  ISETP.GT.AND P1, PT, R36, 0x9, !P1 ;  /* 0x000000092400780c */ /* 0x000fe40004f24270 */
[----:B------:R-:W-:Y:S02]  /*3510*/  ISETP.NE.AND P2, PT, R66, RZ, PT ;  /* 0x000000ff4200720c */ /* 0x000fe40003f45270 */
[----:B------:R-:W-:Y:S02]  /*3520*/  ISETP.LT.OR P1, PT, R35, 0xa, P1 ;  /* 0x0000000a2300780c */ /* 0x000fe40000f21670 */
[----:B------:R-:W-:Y:S02]  /*3530*/  FMNMX.FTZ R8, R41, R75, !PT ;  /* 0x0000004b29087209 */ /* 0x000fe40007810000 */
[----:B------:R-:W-:-:S02]  /*3540*/  FSEL R38, R10, -INF , !P1 ;  /* 0xff8000000a267808 */ /* 0x000fc40004800000 */
[----:B------:R-:W-:Y:S02]  /*3550*/  ISETP.NE.AND P1, PT, R62, RZ, PT ;  /* 0x000000ff3e00720c */ /* 0x000fe40003f25270 */
[----:B------:R-:W-:Y:S02]  /*3560*/  ISETP.NE.AND P6, PT, R70, RZ, PT ;  /* 0x000000ff4600720c */ /* 0x000fe40003fc5270 */
[----:B------:R-:W-:Y:S02]  /*3570*/  ISETP.GT.AND P1, PT, R36, 0x10, !P1 ;  /* 0x000000102400780c */ /* 0x000fe40004f24270 */
[----:B------:R-:W-:Y:S02]  /*3580*/  FMNMX.FTZ R8, R63, R8, !PT ;  /* 0x000000083f087209 */ /* 0x000fe40007810000 */
[----:B------:R-:W-:Y:S02]  /*3590*/  ISETP.LT.OR P1, PT, R35, 0x11, P1 ;  /* 0x000000112300780c */ /* 0x000fe40000f21670 */
[----:B------:R-:W-:-:S02]  /*35a0*/  FMNMX.FTZ R8, R77, R8, !PT ;  /* 0x000000084d087209 */ /* 0x000fc40007810000 */
[----:B------:R-:W-:Y:S02]  /*35b0*/  FSEL R40, R15, -INF , !P1 ;  /* 0xff8000000f287808 */ /* 0x000fe40004800000 */
[----:B------:R-:W-:Y:S02]  /*35c0*/  ISETP.GT.AND P1, PT, R36, 0x11, !P2 ;  /* 0x000000112400780c */ /* 0x000fe40005724270 */
[----:B------:R-:W-:Y:S02]  /*35d0*/  FMNMX.FTZ R8, R67, R8, !PT ;  /* 0x0000000843087209 */ /* 0x000fe40007810000 */
[----:B------:R-:W-:Y:S02]  /*35e0*/  ISETP.LT.OR P1, PT, R35, 0x12, P1 ;  /* 0x000000122300780c */ /* 0x000fe40000f21670 */
[----:B------:R-:W-:Y:S02]  /*35f0*/  FMNMX.FTZ R8, R79, R8, !PT ;  /* 0x000000084f087209 */ /* 0x000fe40007810000 */
[----:B------:R-:W-:-:S02]  /*3600*/  FSEL R20, R20, -INF , !P1 ;  /* 0xff80000014147808 */ /* 0x000fc40004800000 */
[----:B------:R-:W-:Y:S02]  /*3610*/  ISETP.GT.AND P1, PT, R36, 0x18, !P6 ;  /* 0x000000182400780c */ /* 0x000fe40007724270 */
        /* <DEDUP_REMOVED lines=14> */
[----:B------:R-:W-:Y:S02]  /*3700*/  ISETP.NE.AND P6, PT, R44, RZ, PT ;  /* 0x000000ff2c00720c */ /* 0x000fe40003fc5270 */
        /* <DEDUP_REMOVED lines=15> */
[----:B------:R-:W-:Y:S02]  /*3800*/  ISETP.NE.AND P2, PT, R48, RZ, PT ;  /* 0x000000ff3000720c */ /* 0x000fe40003f45270 */
[----:B------:R-:W-:Y:S02]  /*3810*/  FSEL R48, R31, -INF , !P1 ;  /* 0xff8000001f307808 */ /* 0x000fe40004800000 */
[----:B------:R-:W-:Y:S02]  /*3820*/  FMNMX.FTZ R8, R93, R8, !PT ;  /* 0x000000085d087209 */ /* 0x000fe40007810000 */
[----:B------:R-:W-:Y:S02]  /*3830*/  ISETP.NE.AND P1, PT, R80, RZ, PT ;  /* 0x000000ff5000720c */ /* 0x000fe40003f25270 */
[----:B------:R-:W-:-:S02]  /*3840*/  FMNMX.FTZ R8, R61, R8, !PT ;  /* 0x000000083d087209 */ /* 0x000fc40007810000 */
        /* <DEDUP_REMOVED lines=10> */
[----:B------:R-:W-:Y:S01]  /*38f0*/  R2UR UR4, R18 ;  /* 0x00000000120472ca */ /* 0x000fe200000e0000 */
[----:B------:R-:W0:Y:S01]  /*3900*/  SHFL.BFLY PT, R9, R10, 0x2, 0x1f ;  /* 0x0c401f000a097f89 */ /* 0x000e2200000e0000 */
[----:B-1----:R-:W-:-:S02]  /*3910*/  FSEL R52, R39, -INF , !P1 ;  /* 0xff80000027347808 */ /* 0x002fc40004800000 */
[----:B------:R-:W-:Y:S02]  /*3920*/  ISETP.NE.AND P1, PT, R84, RZ, PT ;  /* 0x000000ff5400720c */ /* 0x000fe40003f25270 */
[C---:B------:R-:W-:Y:S02]  /*3930*/  ISETP.GT.AND P3, PT, R36.reuse, 0x50, !P3 ;  /* 0x000000502400780c */ /* 0x040fe40005f64270 */
[C---:B------:R-:W-:Y:S02]  /*3940*/  ISETP.GT.AND P1, PT, R36.reuse, 0x31, !P1 ;  /* 0x000000312400780c */ /* 0x040fe40004f24270 */
[C---:B------:R-:W-:Y:S02]  /*3950*/  ISETP.GT.AND P4, PT, R36.reuse, 0x51, !P4 ;  /* 0x000000512400780c */ /* 0x040fe40006784270 */
[----:B------:R-:W-:Y:S01]  /*3960*/  ISETP.LT.OR P1, PT, R35, 0x32, P1 ;  /* 0x000000322300780c */ /* 0x000fe20000f21670 */
[----:B------:R-:W-:Y:S01]  /*3970*/  UISETP.NE.AND UP0, UPT, UR4, URZ, UPT ;  /* 0x0000003f0400728c */ /* 0x000fe2000bf05270 */
[----:B------:R-:W-:-:S02]  /*3980*/  ISETP.GT.AND P5, PT, R36, 0x58, !P5 ;  /* 0x000000582400780c */ /* 0x000fc40006fa4270 */
[----:B------:R-:W-:Y:S01]  /*3990*/  FSEL R54, R51, -INF , !P1 ;  /* 0xff80000033367808 */ /* 0x000fe20004800000 */
[----:B------:R-:W-:Y:S01]  /*39a0*/  ULDC UR4, c[0x0][0x988] ;  /* 0x0002620000047ab9 */ /* 0x000fe20000000800 */
[----:B------:R-:W-:Y:S02]  /*39b0*/  ISETP.NE.AND P1, PT, R86, RZ, PT ;  /* 0x000000ff5600720c */ /* 0x000fe40003f25270 */
[C---:B------:R-:W-:Y:S02]  /*39c0*/  ISETP.LT.OR P3, PT, R35.reuse, 0x51, P3 ;  /* 0x000000512300780c */ /* 0x040fe40001f61670 */
[----:B------:R-:W-:Y:S02]  /*39d0*/  ISETP.GT.AND P1, PT, R36, 0x38, !P1 ;  /* 0x000000382400780c */ /* 0x000fe40004f24270 */
[C---:B------:R-:W-:Y:S02]  /*39e0*/  ISETP.LT.OR P4, PT, R35.reuse, 0x52, P4 ;  /* 0x000000522300780c */ /* 0x040fe40002781670 */
[----:B------:R-:W-:-:S02]  /*39f0*/  ISETP.LT.OR P1, PT, R35, 0x39, P1 ;  /* 0x000000392300780c */ /* 0x000fc40000f21670 */
[----:B0-----:R-:W-:Y:S01]  /*3a00*/  FMNMX.FTZ R25, R10, R9, !PT ;  /* 0x000000090a197209 */ /* 0x001fe20007810000 */
[----:B------:R-:W-:Y:S01]  /*3a10*/  IMAD.U32 R9, RZ, RZ, UR4 ;  /* 0x00000004ff097e24 */ /* 0x000fe2000f8e00ff */
[----:B------:R-:W-:Y:S02]  /*3a20*/  FSEL R56, R43, -INF , !P1 ;  /* 0xff8000002b387808 */ /* 0x000fe40004800000 */
[----:B------:R-:W-:Y:S01]  /*3a30*/  ISETP.NE.AND P1, PT, R88, RZ, PT ;  /* 0x000000ff5800720c */ /* 0x000fe20003f25270 */
[----:B------:R-:W0:Y:S01]  /*3a40*/  SHFL.BFLY PT, R8, R25, 0x1, 0x1f ;  /* 0x0c201f0019087f89 */ /* 0x000e2200000e0000 */
[----:B------:R-:W-:Y:S02]  /*3a50*/  FSEL R14, R14, -INF , !P3 ;  /* 0xff8000000e0e7808 */ /* 0x000fe40005800000 */
[----:B------:R-:W-:Y:S02]  /*3a60*/  ISETP.GT.AND P1, PT, R36, 0x39, !P1 ;  /* 0x000000392400780c */ /* 0x000fe40004f24270 */
[----:B------:R-:W-:-:S02]  /*3a70*/  ISETP.LT.OR P5, PT, R35, 0x59, P5 ;  /* 0x000000592300780c */ /* 0x000fc40002fa1670 */
[----:B------:R-:W-:Y:S02]  /*3a80*/  ISETP.LT.OR P1, PT, R35, 0x3a, P1 ;  /* 0x0000003a2300780c */ /* 0x000fe40000f21670 */
[----:B------:R-:W-:Y:S02]  /*3a90*/  FSEL R62, R21, -INF , !P4 ;  /* 0xff800000153e7808 */ /* 0x000fe40006000000 */
[----:B------:R-:W-:Y:S02]  /*3aa0*/  FSEL R58, R55, -INF , !P1 ;  /* 0xff800000373a7808 */ /* 0x000fe40004800000 */
[----:B------:R-:W-:Y:S02]  /*3ab0*/  ISETP.GT.AND P1, PT, R36, 0x40, !P2 ;  /* 0x000000402400780c */ /* 0x000fe40005724270 */
[----:B------:R-:W-:Y:S02]  /*3ac0*/  ISETP.NE.AND P2, PT, R94, RZ, PT ;  /* 0x000000ff5e00720c */ /* 0x000fe40003f45270 */
[----:B------:R-:W-:-:S02]  /*3ad0*/  ISETP.LT.OR P1, PT, R35, 0x41, P1 ;  /* 0x000000412300780c */ /* 0x000fc40000f21670 */
[C---:B------:R-:W-:Y:S02]  /*3ae0*/  ISETP.GT.AND P2, PT, R36.reuse, 0x49, !P2 ;  /* 0x000000492400780c */ /* 0x040fe40005744270 */
[----:B------:R-:W-:Y:S02]  /*3af0*/  FSEL R60, R47, -INF , !P1 ;  /* 0xff8000002f3c7808 */ /* 0x000fe40004800000 */
[----:B------:R-:W-:Y:S02]  /*3b00*/  ISETP.GT.AND P1, PT, R36, RZ, !P6 ;  /* 0x000000ff2400720c */ /* 0x000fe40007724270 */
[----:B0-----:R-:W-:Y:S02]  /*3b10*/  FMNMX.FTZ R8, R25, R8, !PT ;  /* 0x0000000819087209 */ /* 0x001fe40007810000 */
[----:B------:R-:W-:Y:S02]  /*3b20*/  ISETP.LT.OR P1, PT, R35, 0x1, P1 ;  /* 0x000000012300780c */ /* 0x000fe40000f21670 */
[----:B------:R-:W-:Y:S01]  /*3b30*/  ISETP.NE.AND P6, PT, R90, RZ, PT ;  /* 0x000000ff5a00720c */ /* 0x000fe20003fc5270 */
[----:B------:R-:W-:Y:S01]  /*3b40*/  FMUL.FTZ R15, R8, R9 ;  /* 0x00000009080f7220 */ /* 0x000fe20000410000 */
[----:B------:R-:W-:-:S02]  /*3b50*/  FSEL R0, R0, -INF , !P1 ;  /* 0xff80000000007808 */ /* 0x000fc40004800000 */
[----:B------:R-:W-:Y:S02]  /*3b60*/  FSETP.NEU.FTZ.AND P1, PT, R8, -INF , PT ;  /* 0xff8000000800780b */ /* 0x000fe40003f3d000 */
[----:B------:R-:W-:Y:S02]  /*3b70*/  ISETP.LT.OR P2, PT, R35, 0x4a, P2 ;  /* 0x0000004a2300780c */ /* 0x000fe40001741670 */
[----:B------:R-:W-:Y:S02]  /*3b80*/  FSEL R64, R15, RZ, P1 ;  /* 0x000000ff0f407208 */ /* 0x000fe40000800000 */
[----:B------:R-:W-:Y:S02]  /*3b90*/  FMNMX.FTZ R15, R0, R6, !PT ;  /* 0x00000006000f7209 */ /* 0x000fe40007810000 */
[----:B------:R-:W-:Y:S01]  /*3ba0*/  ISETP.GT.AND P1, PT, R36, 0x41, !P6 ;  /* 0x000000412400780c */ /* 0x000fe20007724270 */
[--C-:B------:R-:W-:Y:S01]  /*3bb0*/  FFMA.FTZ R10, R41, R9, -R64.reuse ;  /* 0x00000009290a7223 */ /* 0x100fe20000010840 */
[----:B------:R-:W-:Y:S01]  /*3bc0*/  FMNMX.FTZ R15, R34, R15, !PT ;  /* 0x0000000f220f7209 */ /* 0x000fe20007810000 */
[--C-:B------:R-:W-:Y:S01]  /*3bd0*/  FFMA.FTZ R25, R75, R9, -R64.reuse ;  /* 0x000000094b197223 */ /* 0x100fe20000010840 */
[----:B------:R-:W-:Y:S01]  /*3be0*/  ISETP.LT.OR P1, PT, R35, 0x42, P1 ;  /* 0x000000422300780c */ /* 0x000fe20000f21670 */
[----:B------:R0:W-:Y:S01]  /*3bf0*/  MUFU.EX2 R188, R10 ;  /* 0x0000000a00bc7308 */ /* 0x0001e20000000800 */
[----:B------:R-:W-:Y:S01]  /*3c00*/  FMNMX.FTZ R15, R38, R15, !PT ;  /* 0x0000000f260f7209 */ /* 0x000fe20007810000 */
[-CC-:B------:R-:W-:Y:S01]  /*3c10*/  FFMA.FTZ R27, R63, R9.reuse, -R64.reuse ;  /* 0x000000093f1b7223 */ /* 0x180fe20000010840 */
[----:B------:R-:W-:Y:S01]  /*3c20*/  FSEL R24, R24, -INF , !P1 ;  /* 0xff80000018187808 */ /* 0x000fe20004800000 */
[--C-:B------:R-:W-:Y:S01]  /*3c30*/  FFMA.FTZ R29, R77, R9, -R64.reuse ;  /* 0x000000094d1d7223 */ /* 0x100fe20000010840 */
[----:B------:R-:W-:Y:S01]  /*3c40*/  FMNMX.FTZ R15, R40, R15, !PT ;  /* 0x0000000f280f7209 */ /* 0x000fe20007810000 */
[--C-:B------:R-:W-:Y:S01]  /*3c50*/  FFMA.FTZ R31, R79, R9, -R64.reuse ;  /* 0x000000094f1f7223 */ /* 0x100fe20000010840 */
[----:B------:R-:W-:Y:S01]  /*3c60*/  ISETP.NE.AND P1, PT, R92, RZ, PT ;  /* 0x000000ff5c00720c */ /* 0x000fe20003f25270 */
[----:B------:R-:W1:Y:S01]  /*3c70*/  MUFU.EX2 R25, R25 ;  /* 0x0000001900197308 */ /* 0x000e620000000800 */
[----:B------:R-:W-:Y:S01]  /*3c80*/  FMNMX.FTZ R15, R20, R15, !PT ;  /* 0x0000000f140f7209 */ /* 0x000fe20007810000 */
[-CC-:B0-----:R-:W-:Y:S01]  /*3c90*/  FFMA.FTZ R10, R67, R9.reuse, -R64.reuse ;  /* 0x00000009430a7223 */ /* 0x181fe20000010840 */
[----:B------:R-:W-:Y:S01]  /*3ca0*/  ISETP.GT.AND P1, PT, R36, 0x48, !P1 ;  /* 0x000000482400780c */ /* 0x000fe20004f24270 */
[--C-:B------:R-:W-:Y:S01]  /*3cb0*/  FFMA.FTZ R33, R45, R9, -R64.reuse ;  /* 0x000000092d217223 */ /* 0x100fe20000010840 */
[----:B------:R-:W-:Y:S01]  /*3cc0*/  FMNMX.FTZ R15, R42, R15, !PT ;  /* 0x0000000f2a0f7209 */ /* 0x000fe20007810000 */
[--C-:B------:R-:W-:Y:S01]  /*3cd0*/  FFMA.FTZ R45, R61, R9, -R64.reuse ;  /* 0x000000093d2d7223 */ /* 0x100fe20000010840 */
[----:B------:R-:W-:Y:S01]  /*3ce0*/  ISETP.NE.AND P6, PT, R68, RZ, PT ;  /* 0x000000ff4400720c */ /* 0x000fe20003fc5270 */
[----:B------:R0:W-:Y:S01]  /*3cf0*/  MUFU.EX2 R184, R10 ;  /* 0x0000000a00b87308 */ /* 0x0001e20000000800 */
[----:B------:R-:W-:Y:S01]  /*3d00*/  FMNMX.FTZ R15, R26, R15, !PT ;  /* 0x0000000f1a0f7209 */ /* 0x000fe20007810000 */
[-CC-:B------:R-:W-:Y:S01]  /*3d10*/  FFMA.FTZ R21, R83, R9.reuse, -R64.reuse ;  /* 0x0000000953157223 */ /* 0x180fe20000010840 */
[----:B------:R-:W-:Y:S01]  /*3d20*/  ISETP.LT.OR P1, PT, R35, 0x49, P1 ;  /* 0x000000492300780c */ /* 0x000fe20000f21670 */
[--C-:B------:R-:W-:Y:S01]  /*3d30*/  FFMA.FTZ R47, R65, R9, -R64.reuse ;  /* 0x00000009412f7223 */ /* 0x100fe20000010840 */
[----:B------:R-:W-:Y:S01]  /*3d40*/  FMNMX.FTZ R15, R44, R15, !PT ;  /* 0x0000000f2c0f7209 */ /* 0x000fe20007810000 */
[--C-:B------:R-:W-:Y:S01]  /*3d50*/  FFMA.FTZ R37, R49, R9, -R64.reuse ;  /* 0x0000000931257223 */ /* 0x100fe20000010840 */
[----:B------:R-:W-:Y:S01]  /*3d60*/  ISETP.GT.AND P6, PT, R36, 0x59, !P6 ;  /* 0x000000592400780c */ /* 0x000fe200077c4270 */
[----:B------:R-:W2:Y:S01]  /*3d70*/  MUFU.EX2 R27, R27 ;  /* 0x0000001b001b7308 */ /* 0x000ea20000000800 */
[----:B------:R-:W-:Y:S01]  /*3d80*/  FMNMX.FTZ R15, R46, R15, !PT ;  /* 0x0000000f2e0f7209 */ /* 0x000fe20007810000 */
[-CC-:B0-----:R-:W-:Y:S01]  /*3d90*/  FFMA.FTZ R10, R81, R9.reuse, -R64.reuse ;  /* 0x00000009510a7223 */ /* 0x181fe20000010840 */
[----:B------:R-:W-:Y:S01]  /*3da0*/  FSEL R36, R3, -INF , !P1 ;  /* 0xff80000003247808 */ /* 0x000fe20004800000 */
[--C-:B------:R-:W-:Y:S01]  /*3db0*/  FFMA.FTZ R3, R73, R9, -R64.reuse ;  /* 0x0000000949037223 */ /* 0x100fe20000010840 */
[----:B------:R-:W-:Y:S01]  /*3dc0*/  FMNMX.FTZ R15, R48, R15, !PT ;  /* 0x0000000f300f7209 */ /* 0x000fe20007810000 */
[--C-:B------:R-:W-:Y:S01]  /*3dd0*/  FFMA.FTZ R39, R89, R9, -R64.reuse ;  /* 0x0000000959277223 */ /* 0x100fe20000010840 */
[----:B------:R-:W-:Y:S01]  /*3de0*/  FSEL R2, R2, -INF , !P2 ;  /* 0xff80000002027808 */ /* 0x000fe20005000000 */
[----:B------:R-:W-:Y:S01]  /*3df0*/  MUFU.EX2 R186, R10 ;  /* 0x0000000a00ba7308 */ /* 0x000fe20000000800 */
[----:B------:R-:W-:Y:S01]  /*3e00*/  FMNMX.FTZ R15, R50, R15, !PT ;  /* 0x0000000f320f7209 */ /* 0x000fe20007810000 */
[-CC-:B------:R-:W-:Y:S01]  /*3e10*/  FFMA.FTZ R41, R53, R9.reuse, -R64.reuse ;  /* 0x0000000935297223 */ /* 0x180fe20000010840 */
[----:B------:R-:W-:Y:S01]  /*3e20*/  ISETP.LT.OR P6, PT, R35, 0x5a, P6 ;  /* 0x0000005a2300780c */ /* 0x000fe200037c1670 */
[--C-:B------:R-:W-:Y:S01]  /*3e30*/  FFMA.FTZ R35, R87, R9, -R64.reuse ;  /* 0x0000000957237223 */ /* 0x100fe20000010840 */
[----:B------:R-:W-:Y:S01]  /*3e40*/  FMNMX.FTZ R15, R52, R15, !PT ;  /* 0x0000000f340f7209 */ /* 0x000fe20007810000 */
[--C-:B------:R-:W-:Y:S01]  /*3e50*/  FFMA.FTZ R43, R91, R9, -R64.reuse ;  /* 0x000000095b2b7223 */ /* 0x100fe20000010840 */
[----:B------:R-:W-:Y:S01]  /*3e60*/  FSEL R30, R30, -INF , !P5 ;  /* 0xff8000001e1e7808 */ /* 0x000fe20006800000 */
[----:B------:R0:W-:Y:S01]  /*3e70*/  MUFU.EX2 R180, R3 ;  /* 0x0000000300b47308 */ /* 0x0001e20000000800 */
[----:B------:R-:W-:Y:S01]  /*3e80*/  FMNMX.FTZ R15, R54, R15, !PT ;  /* 0x0000000f360f7209 */ /* 0x000fe20007810000 */
[----:B------:R-:W-:Y:S01]  /*3e90*/  FFMA.FTZ R32, R32, R9, -R64 ;  /* 0x0000000920207223 */ /* 0x000fe20000010840 */
[----:B------:R-:W-:-:S02]  /*3ea0*/  FSEL R28, R28, -INF , !P6 ;  /* 0xff8000001c1c7808 */ /* 0x000fc40007000000 */
[----:B------:R-:W-:Y:S02]  /*3eb0*/  FMNMX.FTZ R15, R56, R15, !PT ;  /* 0x0000000f380f7209 */ /* 0x000fe40007810000 */
[----:B------:R-:W-:Y:S01]  /*3ec0*/  R2UR UR5, R19 ;  /* 0x00000000130572ca */ /* 0x000fe200000e0000 */
[----:B------:R3:W4:Y:S01]  /*3ed0*/  MUFU.EX2 R190, R29 ;  /* 0x0000001d00be7308 */ /* 0x0007220000000800 */
[----:B------:R-:W-:Y:S01]  /*3ee0*/  FMNMX.FTZ R15, R58, R15, !PT ;  /* 0x0000000f3a0f7209 */ /* 0x000fe20007810000 */
[----:B0-----:R-:W-:Y:S01]  /*3ef0*/  FFMA.FTZ R3, R85, R9, -R64 ;  /* 0x0000000955037223 */ /* 0x001fe20000010840 */
[----:B------:R-:W-:Y:S02]  /*3f00*/  R2UR UR7, R120 ;  /* 0x00000000780772ca */ /* 0x000fe400000e0000 */
[----:B------:R-:W-:-:S03]  /*3f10*/  FMNMX.FTZ R15, R60, R15, !PT ;  /* 0x0000000f3c0f7209 */ /* 0x000fc60007810000 */
[----:B------:R0:W-:Y:S01]  /*3f20*/  MUFU.EX2 R182, R3 ;  /* 0x0000000300b67308 */ /* 0x0001e20000000800 */
[----:B------:R-:W-:Y:S01]  /*3f30*/  FMNMX.FTZ R15, R24, R15, !PT ;  /* 0x0000000f180f7209 */ /* 0x000fe20007810000 */
[----:B---3--:R-:W-:Y:S02]  /*3f40*/  FFMA.FTZ R29, R71, R9, -R64 ;  /* 0x00000009471d7223 */ /* 0x008fe40000010840 */
[----:B------:R-:W-:Y:S01]  /*3f50*/  UISETP.NE.AND UP1, UPT, UR5, URZ, UPT ;  /* 0x0000003f0500728c */ /* 0x000fe2000bf25270 */
[----:B------:R-:W-:-:S03]  /*3f60*/  FMNMX.FTZ R15, R36, R15, !PT ;  /* 0x0000000f240f7209 */ /* 0x000fc60007810000 */
[----:B------:R-:W3:Y:S01]  /*3f70*/  MUFU.EX2 R31, R31 ;  /* 0x0000001f001f7308 */ /* 0x000ee20000000800 */
[----:B------:R-:W-:-:S04]  /*3f80*/  FMNMX.FTZ R15, R2, R15, !PT ;  /* 0x0000000f020f7209 */ /* 0x000fc80007810000 */
[----:B------:R-:W-:Y:S02]  /*3f90*/  FMNMX.FTZ R15, R14, R15, !PT ;  /* 0x0000000f0e0f7209 */ /* 0x000fe40007810000 */
[----:B------:R-:W-:Y:S01]  /*3fa0*/  @UP1 ULDC UR4, c[0x0][0x44c] ;  /* 0x0001130000041ab9 */ /* 0x000fe20000000800 */
[----:B------:R-:W5:Y:S01]  /*3fb0*/  MUFU.EX2 R29, R29 ;  /* 0x0000001d001d7308 */ /* 0x000f620000000800 */
[----:B------:R-:W-:Y:S01]  /*3fc0*/  FMNMX.FTZ R15, R62, R15, !PT ;  /* 0x0000000f3e0f7209 */ /* 0x000fe20007810000 */
[----:B------:R-:W-:Y:S01]  /*3fd0*/  UIMAD.WIDE.U32 UR4, UR38, UR4, URZ ;  /* 0x00000004260472a5 */ /* 0x000fe2000f8e003f */
[----:B------:R-:W-:Y:S02]  /*3fe0*/  @UP1 ULDC UR11, c[0x0][0x450] ;  /* 0x00011400000b1ab9 */ /* 0x000fe40000000800 */
[----:B------:R-:W-:Y:S01]  /*3ff0*/  FMNMX.FTZ R15, R30, R15, !PT ;  /* 0x0000000f1e0f7209 */ /* 0x000fe20007810000 */
[----:B------:R-:W-:Y:S02]  /*4000*/  @UP1 USHF.R.U32.HI UR38, URZ, UR11, UR5 ;  /* 0x0000000b3f261299 */ /* 0x000fe40008011605 */
[----:B------:R-:W-:Y:S01]  /*4010*/  MUFU.EX2 R174, R45 ;  /* 0x0000002d00ae7308 */ /* 0x000fe20000000800 */
[----:B------:R-:W-:Y:S01]  /*4020*/  FMNMX.FTZ R15, R28, R15, !PT ;  /* 0x0000000f1c0f7209 */ /* 0x000fe20007810000 */
[----:B------:R-:W-:-:S04]  /*4030*/  UIADD3 UR38, UR7, UR38, URZ ;  /* 0x0000002607267290 */ /* 0x000fc8000fffe03f */
[----:B------:R-:W0:Y:S01]  /*4040*/  SHFL.BFLY PT, R10, R15, 0x2, 0x1f ;  /* 0x0c401f000f0a7f89 */ /* 0x000e2200000e0000 */
[----:B------:R-:W-:Y:S01]  /*4050*/  UIADD3 UR6, UR38, UR6, URZ ;  /* 0x0000000626067290 */ /* 0x000fe2000fffe03f */
[----:B------:R-:W-:Y:S08]  /*4060*/  MUFU.EX2 R21, R21 ;  /* 0x0000001500157308 */ /* 0x000ff00000000800 */
[----:B------:R-:W-:Y:S08]  /*4070*/  MUFU.EX2 R33, R33 ;  /* 0x0000002100217308 */ /* 0x000ff00000000800 */
[----:B------:R-:W-:Y:S01]  /*4080*/  MUFU.EX2 R35, R35 ;  /* 0x0000002300237308 */ /* 0x000fe20000000800 */
[----:B0-----:R-:W-:Y:S01]  /*4090*/  FMNMX.FTZ R3, R15, R10, !PT ;  /* 0x0000000a0f037209 */ /* 0x001fe20007810000 */
[----:B------:R-:W-:-:S06]  /*40a0*/  FFMA.FTZ R15, R57, R9, -R64 ;  /* 0x00000009390f7223 */ /* 0x000fcc0000010840 */
[----:B------:R-:W-:Y:S01]  /*40b0*/  MUFU.EX2 R168, R47 ;  /* 0x0000002f00a87308 */ /* 0x000fe20000000800 */
[----:B------:R-:W0:Y:S07]  /*40c0*/  SHFL.BFLY PT, R10, R3, 0x1, 0x1f ;  /* 0x0c201f00030a7f89 */ /* 0x000e2e00000e0000 */
[----:B------:R-:W-:Y:S08]  /*40d0*/  MUFU.EX2 R172, R15 ;  /* 0x0000000f00ac7308 */ /* 0x000ff00000000800 */
[----:B------:R1:W-:Y:S08]  /*40e0*/  MUFU.EX2 R176, R37 ;  /* 0x0000002500b07308 */ /* 0x0003f00000000800 */
[----:B------:R-:W-:Y:S01]  /*40f0*/  MUFU.EX2 R39, R39 ;  /* 0x0000002700277308 */ /* 0x000fe20000000800 */
[----:B-1----:R-:W-:Y:S01]  /*4100*/  FFMA.FTZ R37, R93, R9, -R64 ;  /* 0x000000095d257223 */ /* 0x002fe20000010840 */
[----:B0-----:R-:W-:-:S04]  /*4110*/  FMNMX.FTZ R10, R3, R10, !PT ;  /* 0x0000000a030a7209 */ /* 0x001fc80007810000 */
[C---:B------:R-:W-:Y:S01]  /*4120*/  FSETP.NEU.FTZ.AND P1, PT, R10.reuse, -INF , PT ;  /* 0xff8000000a00780b */ /* 0x040fe20003f3d000 */
[-C--:B------:R-:W-:Y:S01]  /*4130*/  FMUL.FTZ R3, R10, R9.reuse ;  /* 0x000000090a037220 */ /* 0x080fe20000410000 */
[----:B------:R-:W-:Y:S04]  /*4140*/  MUFU.EX2 R178, R41 ;  /* 0x0000002900b27308 */ /* 0x000fe80000000800 */
        /* <DEDUP_REMOVED lines=17> */
[-C--:B------:R-:W-:Y:S01]  /*4260*/  FFMA.FTZ R54, R54, R9.reuse, -R15 ;  /* 0x0000000936367223 */ /* 0x080fe2000001080f */
[----:B------:R-:W1:Y:S01]  /*4270*/  MUFU.EX2 R0, R0 ;  /* 0x0000000000007308 */ /* 0x000e620000000800 */
[----:B0-----:R-:W-:Y:S01]  /*4280*/  FADD.FTZ R6, R188, R25 ;  /* 0x00000019bc067221 */ /* 0x001fe20000010000 */
[-C--:B------:R-:W-:Y:S01]  /*4290*/  FFMA.FTZ R41, R95, R9.reuse, -R64 ;  /* 0x000000095f297223 */ /* 0x080fe20000010840 */
[-CC-:B------:R-:W-:Y:S01]  /*42a0*/  FFMA.FTZ R56, R56, R9.reuse, -R15.reuse ;  /* 0x0000000938387223 */ /* 0x180fe2000001080f */
[----:B------:R-:W-:Y:S01]  /*42b0*/  F2FP.BF16.F32.PACK_AB R188, R25, R188 ;  /* 0x000000bc19bc723e */ /* 0x000fe200000010ff */
[----:B--2---:R-:W-:Y:S01]  /*42c0*/  FADD.FTZ R45, R27, R6 ;  /* 0x000000061b2d7221 */ /* 0x004fe20000010000 */
[-CC-:B------:R-:W-:Y:S01]  /*42d0*/  FFMA.FTZ R58, R58, R9.reuse, -R15.reuse ;  /* 0x000000093a3a7223 */ /* 0x180fe2000001080f */
[-C--:B------:R-:W-:Y:S01]  /*42e0*/  FFMA.FTZ R60, R60, R9.reuse, -R15 ;  /* 0x000000093c3c7223 */ /* 0x080fe2000001080f */
[----:B------:R-:W0:Y:S01]  /*42f0*/  MUFU.EX2 R34, R34 ;  /* 0x0000002200227308 */ /* 0x000e220000000800 */
[C---:B----4-:R-:W-:Y:S01]  /*4300*/  FADD.FTZ R45, R190.reuse, R45 ;  /* 0x0000002dbe2d7221 */ /* 0x050fe20000010000 */
[----:B------:R-:W-:Y:S01]  /*4310*/  FFMA.FTZ R64, R69, R9, -R64 ;  /* 0x0000000945407223 */ /* 0x000fe20000010840 */
[----:B------:R-:W-:Y:S01]  /*4320*/  F2FP.BF16.F32.PACK_AB R190, R190, R27 ;  /* 0x0000001bbebe723e */ /* 0x000fe200000010ff */
[-C--:B------:R-:W-:Y:S01]  /*4330*/  FFMA.FTZ R24, R24, R9.reuse, -R15 ;  /* 0x0000000918187223 */ /* 0x080fe2000001080f */
[----:B------:R-:W-:Y:S01]  /*4340*/  FADD.FTZ R6, R184, R45 ;  /* 0x0000002db8067221 */ /* 0x000fe20000010000 */
[-CC-:B------:R-:W-:Y:S01]  /*4350*/  FFMA.FTZ R36, R36, R9.reuse, -R15.reuse ;  /* 0x0000000924247223 */ /* 0x180fe2000001080f */
[-CC-:B------:R-:W-:Y:S01]  /*4360*/  FFMA.FTZ R2, R2, R9.reuse, -R15.reuse ;  /* 0x0000000902027223 */ /* 0x180fe2000001080f */
[----:B------:R-:W2:Y:S01]  /*4370*/  MUFU.EX2 R191, R38 ;  /* 0x0000002600bf7308 */ /* 0x000ea20000000800 */
[----:B---3--:R-:W-:Y:S01]  /*4380*/  FADD.FTZ R6, R31, R6 ;  /* 0x000000061f067221 */ /* 0x008fe20000010000 */
[-CC-:B------:R-:W-:Y:S01]  /*4390*/  FFMA.FTZ R14, R14, R9.reuse, -R15.reuse ;  /* 0x000000090e0e7223 */ /* 0x180fe2000001080f */
[-CC-:B------:R-:W-:Y:S01]  /*43a0*/  FFMA.FTZ R62, R62, R9.reuse, -R15.reuse ;  /* 0x000000093e3e7223 */ /* 0x180fe2000001080f */
[-CC-:B------:R-:W-:Y:S01]  /*43b0*/  FFMA.FTZ R30, R30, R9.reuse, -R15.reuse ;  /* 0x000000091e1e7223 */ /* 0x180fe2000001080f */
[----:B-----5:R-:W-:Y:S01]  /*43c0*/  FADD.FTZ R45, R29, R6 ;  /* 0x000000061d2d7221 */ /* 0x020fe20000010000 */
[----:B------:R-:W-:Y:S01]  /*43d0*/  FFMA.FTZ R15, R28, R9, -R15 ;  /* 0x000000091c0f7223 */ /* 0x000fe2000001080f */
[----:B------:R-:W-:Y:S01]  /*43e0*/  F2FP.BF16.F32.PACK_AB R184, R31, R184 ;  /* 0x000000b81fb8723e */ /* 0x000fe200000010ff */
[----:B------:R-:W3:Y:S01]  /*43f0*/  MUFU.EX2 R40, R40 ;  /* 0x0000002800287308 */ /* 0x000ee20000000800 */
[C---:B------:R-:W-:Y:S01]  /*4400*/  FADD.FTZ R45, R186.reuse, R45 ;  /* 0x0000002dba2d7221 */ /* 0x040fe20000010000 */
[----:B------:R-:W-:-:S03]  /*4410*/  F2FP.BF16.F32.PACK_AB R186, R186, R29 ;  /* 0x0000001dbaba723e */ /* 0x000fc600000010ff */
[----:B------:R-:W-:Y:S01]  /*4420*/  FADD.FTZ R6, R180, R45 ;  /* 0x0000002db4067221 */ /* 0x000fe20000010000 */
[----:B-1----:R-:W-:Y:S01]  /*4430*/  FADD.FTZ R45, R0, R189 ;  /* 0x000000bd002d7221 */ /* 0x002fe20000010000 */
[C---:B------:R-:W-:Y:S01]  /*4440*/  F2FP.BF16.F32.PACK_AB R180, R21.reuse, R180 ;  /* 0x000000b415b4723e */ /* 0x040fe200000010ff */
[----:B------:R1:W4:Y:S01]  /*4450*/  MUFU.EX2 R185, R20 ;  /* 0x0000001400b97308 */ /* 0x0003220000000800 */
[----:B------:R-:W-:Y:S01]  /*4460*/  FADD.FTZ R47, R21, R6 ;  /* 0x00000006152f7221 */ /* 0x000fe20000010000 */
[----:B0-----:R-:W-:Y:S01]  /*4470*/  FADD.FTZ R6, R34, R45 ;  /* 0x0000002d22067221 */ /* 0x001fe20000010000 */
[----:B------:R-:W-:-:S03]  /*4480*/  F2FP.BF16.F32.PACK_AB R189, R189, R0 ;  /* 0x00000000bdbd723e */ /* 0x000fc600000010ff */
[C---:B--2---:R-:W-:Y:S01]  /*4490*/  FADD.FTZ R45, R191.reuse, R6 ;  /* 0x00000006bf2d7221 */ /* 0x044fe20000010000 */
[----:B------:R-:W-:Y:S01]  /*44a0*/  F2FP.BF16.F32.PACK_AB R191, R191, R34 ;  /* 0x00000022bfbf723e */ /* 0x000fe200000010ff */
[----:B------:R-:W0:Y:S01]  /*44b0*/  MUFU.EX2 R42, R42 ;  /* 0x0000002a002a7308 */ /* 0x000e220000000800 */
[----:B-1----:R-:W-:Y:S01]  /*44c0*/  FADD.FTZ R20, R182, R47 ;  /* 0x0000002fb6147221 */ /* 0x002fe20000010000 */
[----:B---3--:R-:W-:Y:S01]  /*44d0*/  FADD.FTZ R6, R40, R45 ;  /* 0x0000002d28067221 */ /* 0x008fe20000010000 */
[C---:B------:R-:W-:Y:S02]  /*44e0*/  F2FP.BF16.F32.PACK_AB R182, R33.reuse, R182 ;  /* 0x000000b621b6723e */ /* 0x040fe400000010ff */
[----:B------:R-:W-:-:S03]  /*44f0*/  FADD.FTZ R20, R33, R20 ;  /* 0x0000001421147221 */ /* 0x000fc60000010000 */
[----:B------:R-:W1:Y:S01]  /*4500*/  MUFU.EX2 R187, R26 ;  /* 0x0000001a00bb7308 */ /* 0x000e620000000800 */
[----:B----4-:R-:W-:Y:S01]  /*4510*/  FADD.FTZ R45, R185, R6 ;  /* 0x00000006b92d7221 */ /* 0x010fe20000010000 */
[----:B------:R-:W-:Y:S01]  /*4520*/  FADD.FTZ R47, R35, R20 ;  /* 0x00000014232f7221 */ /* 0x000fe20000010000 */
[----:B------:R-:W-:-:S03]  /*4530*/  F2FP.BF16.F32.PACK_AB R185, R185, R40 ;  /* 0x00000028b9b9723e */ /* 0x000fc600000010ff */
[C---:B------:R-:W-:Y:S01]  /*4540*/  FADD.FTZ R20, R176.reuse, R47 ;  /* 0x0000002fb0147221 */ /* 0x040fe20000010000 */
[----:B------:R-:W-:Y:S01]  /*4550*/  F2FP.BF16.F32.PACK_AB R176, R176, R35 ;  /* 0x00000023b0b0723e */ /* 0x000fe200000010ff */
[----:B------:R-:W2:Y:S01]  /*4560*/  MUFU.EX2 R44, R44 ;  /* 0x0000002c002c7308 */ /* 0x000ea20000000800 */
[----:B0-----:R-:W-:Y:S01]  /*4570*/  FADD.FTZ R6, R42, R45 ;  /* 0x0000002d2a067221 */ /* 0x001fe20000010000 */
[----:B------:R-:W-:-:S04]  /*4580*/  FADD.FTZ R47, R39, R20 ;  /* 0x00000014272f7221 */ /* 0x000fc80000010000 */
[C---:B------:R-:W-:Y:S01]  /*4590*/  FADD.FTZ R20, R178.reuse, R47 ;  /* 0x0000002fb2147221 */ /* 0x040fe20000010000 */
[----:B------:R-:W-:Y:S01]  /*45a0*/  F2FP.BF16.F32.PACK_AB R178, R178, R39 ;  /* 0x00000027b2b2723e */ /* 0x000fe200000010ff */
[----:B------:R-:W0:Y:S01]  /*45b0*/  MUFU.EX2 R181, R46 ;  /* 0x0000002e00b57308 */ /* 0x000e220000000800 */
[C---:B-1----:R-:W-:Y:S01]  /*45c0*/  FADD.FTZ R45, R187.reuse, R6 ;  /* 0x00000006bb2d7221 */ /* 0x042fe20000010000 */
[----:B------:R-:W-:-:S06]  /*45d0*/  F2FP.BF16.F32.PACK_AB R187, R187, R42 ;  /* 0x0000002abbbb723e */ /* 0x000fcc00000010ff */
[----:B------:R-:W1:Y:S01]  /*45e0*/  MUFU.EX2 R48, R48 ;  /* 0x0000003000307308 */ /* 0x000e620000000800 */
[----:B--2---:R-:W-:Y:S01]  /*45f0*/  FADD.FTZ R6, R44, R45 ;  /* 0x0000002d2c067221 */ /* 0x004fe20000010000 */
[----:B------:R-:W-:-:S04]  /*4600*/  FADD.FTZ R45, R43, R20 ;  /* 0x000000142b2d7221 */ /* 0x000fc80000010000 */
[C---:B------:R-:W-:Y:S01]  /*4610*/  FADD.FTZ R20, R172.reuse, R45 ;  /* 0x0000002dac147221 */ /* 0x040fe20000010000 */
[----:B------:R-:W-:Y:S01]  /*4620*/  F2FP.BF16.F32.PACK_AB R172, R172, R43 ;  /* 0x0000002bacac723e */ /* 0x000fe200000010ff */
[----:B------:R-:W2:Y:S01]  /*4630*/  MUFU.EX2 R183, R50 ;  /* 0x0000003200b77308 */ /* 0x000ea20000000800 */
[C---:B0-----:R-:W-:Y:S01]  /*4640*/  FADD.FTZ R25, R181.reuse, R6 ;  /* 0x00000006b5197221 */ /* 0x041fe20000010000 */
[----:B------:R-:W-:-:S06]  /*4650*/  F2FP.BF16.F32.PACK_AB R181, R181, R44 ;  /* 0x0000002cb5b5723e */ /* 0x000fcc00000010ff */
[----:B------:R-:W0:Y:S01]  /*4660*/  MUFU.EX2 R37, R37 ;  /* 0x0000002500257308 */ /* 0x000e220000000800 */
[----:B-1----:R-:W-:-:S07]  /*4670*/  FADD.FTZ R6, R48, R25 ;  /* 0x0000001930067221 */ /* 0x002fce0000010000 */
[----:B------:R-:W1:Y:S01]  /*4680*/  MUFU.EX2 R52, R52 ;  /* 0x0000003400347308 */ /* 0x000e620000000800 */
[C---:B--2---:R-:W-:Y:S01]  /*4690*/  FADD.FTZ R25, R183.reuse, R6 ;  /* 0x00000006b7197221 */ /* 0x044fe20000010000 */
[----:B------:R-:W-:-:S06]  /*46a0*/  F2FP.BF16.F32.PACK_AB R183, R183, R48 ;  /* 0x00000030b7b7723e */ /* 0x000fcc00000010ff */
[----:B------:R-:W2:Y:S01]  /*46b0*/  MUFU.EX2 R177, R54 ;  /* 0x0000003600b17308 */ /* 0x000ea20000000800 */
[----:B0-----:R-:W-:-:S04]  /*46c0*/  FADD.FTZ R27, R37, R20 ;  /* 0x00000014251b7221 */ /* 0x001fc80000010000 */
[C---:B------:R-:W-:Y:S01]  /*46d0*/  FADD.FTZ R20, R174.reuse, R27 ;  /* 0x0000001bae147221 */ /* 0x040fe20000010000 */
[----:B------:R-:W-:Y:S02]  /*46e0*/  F2FP.BF16.F32.PACK_AB R174, R174, R37 ;  /* 0x00000025aeae723e */ /* 0x000fe400000010ff */
[----:B------:R-:W0:Y:S01]  /*46f0*/  MUFU.EX2 R41, R41 ;  /* 0x0000002900297308 */ /* 0x000e220000000800 */
[----:B-1----:R-:W-:-:S07]  /*4700*/  FADD.FTZ R6, R52, R25 ;  /* 0x0000001934067221 */ /* 0x002fce0000010000 */
[----:B------:R-:W-:Y:S01]  /*4710*/  MUFU.EX2 R56, R56 ;  /* 0x0000003800387308 */ /* 0x000fe20000000800 */
[C---:B--2---:R-:W-:Y:S01]  /*4720*/  FADD.FTZ R21, R177.reuse, R6 ;  /* 0x00000006b1157221 */ /* 0x044fe20000010000 */
[----:B------:R-:W-:-:S06]  /*4730*/  F2FP.BF16.F32.PACK_AB R177, R177, R52 ;  /* 0x00000034b1b1723e */ /* 0x000fcc00000010ff */
[----:B------:R-:W-:Y:S01]  /*4740*/  MUFU.EX2 R179, R58 ;  /* 0x0000003a00b37308 */ /* 0x000fe20000000800 */
[----:B0-----:R-:W-:Y:S01]  /*4750*/  FADD.FTZ R25, R41, R20 ;  /* 0x0000001429197221 */ /* 0x001fe20000010000 */
[----:B------:R-:W-:-:S03]  /*4760*/  VIADD R20, R16, 0xfffffffe ;  /* 0xfffffffe10147836 */ /* 0x000fc60000000000 */
[C---:B------:R-:W-:Y:S01]  /*4770*/  FADD.FTZ R25, R168.reuse, R25 ;  /* 0x00000019a8197221 */ /* 0x040fe20000010000 */
[----:B------:R-:W-:Y:S02]  /*4780*/  F2FP.BF16.F32.PACK_AB R168, R168, R41 ;  /* 0x00000029a8a8723e */ /* 0x000fe400000010ff */
[----:B------:R-:W0:Y:S08]  /*4790*/  MUFU.EX2 R32, R32 ;  /* 0x0000002000207308 */ /* 0x000e300000000800 */
[----:B------:R-:W-:Y:S08]  /*47a0*/  MUFU.EX2 R60, R60 ;  /* 0x0000003c003c7308 */ /* 0x000ff00000000800 */
[----:B------:R-:W1:Y:S01]  /*47b0*/  MUFU.EX2 R3, R64 ;  /* 0x0000004000037308 */ /* 0x000e620000000800 */
[----:B0-----:R-:W-:-:S07]  /*47c0*/  FADD.FTZ R6, R32, R25 ;  /* 0x0000001920067221 */ /* 0x001fce0000010000 */
[----:B------:R-:W0:Y:S08]  /*47d0*/  MUFU.EX2 R173, R24 ;  /* 0x0000001800ad7308 */ /* 0x000e300000000800 */
[----:B------:R-:W2:Y:S01]  /*47e0*/  MUFU.EX2 R36, R36 ;  /* 0x0000002400247308 */ /* 0x000ea20000000800 */
[C---:B-1----:R-:W-:Y:S01]  /*47f0*/  FADD.FTZ R6, R3.reuse, R6 ;  /* 0x0000000603067221 */ /* 0x042fe20000010000 */
[----:B------:R-:W-:-:S06]  /*4800*/  F2FP.BF16.F32.PACK_AB R170, R3, R32 ;  /* 0x0000002003aa723e */ /* 0x000fcc00000010ff */
[----:B------:R1:W3:Y:S08]  /*4810*/  MUFU.EX2 R175, R2 ;  /* 0x0000000200af7308 */ /* 0x0002f00000000800 */
[----:B------:R-:W4:Y:S01]  /*4820*/  MUFU.EX2 R14, R14 ;  /* 0x0000000e000e7308 */ /* 0x000f220000000800 */
[----:B-1----:R-:W-:-:S04]  /*4830*/  FADD.FTZ R2, R56, R21 ;  /* 0x0000001538027221 */ /* 0x002fc80000010000 */
[C---:B------:R-:W-:Y:S01]  /*4840*/  FADD.FTZ R21, R179.reuse, R2 ;  /* 0x00000002b3157221 */ /* 0x040fe20000010000 */
[----:B------:R-:W-:Y:S02]  /*4850*/  F2FP.BF16.F32.PACK_AB R179, R179, R56 ;  /* 0x00000038b3b3723e */ /* 0x000fe400000010ff */
[----:B------:R-:W1:Y:S01]  /*4860*/  MUFU.EX2 R169, R62 ;  /* 0x0000003e00a97308 */ /* 0x000e620000000800 */
[----:B------:R-:W-:-:S04]  /*4870*/  FADD.FTZ R2, R60, R21 ;  /* 0x000000153c027221 */ /* 0x000fc80000010000 */
[C---:B0-----:R-:W-:Y:S01]  /*4880*/  FADD.FTZ R3, R173.reuse, R2 ;  /* 0x00000002ad037221 */ /* 0x041fe20000010000 */
[----:B------:R-:W-:Y:S02]  /*4890*/  F2FP.BF16.F32.PACK_AB R173, R173, R60 ;  /* 0x0000003cadad723e */ /* 0x000fe400000010ff */
[----:B------:R-:W0:Y:S01]  /*48a0*/  MUFU.EX2 R30, R30 ;  /* 0x0000001e001e7308 */ /* 0x000e220000000800 */
[----:B--2---:R-:W-:-:S04]  /*48b0*/  FADD.FTZ R0, R36, R3 ;  /* 0x0000000324007221 */ /* 0x004fc80000010000 */
[C---:B---3--:R-:W-:Y:S01]  /*48c0*/  FADD.FTZ R3, R175.reuse, R0 ;  /* 0x00000000af037221 */ /* 0x048fe20000010000 */
[----:B------:R-:W-:Y:S02]  /*48d0*/  F2FP.BF16.F32.PACK_AB R175, R175, R36 ;  /* 0x00000024afaf723e */ /* 0x000fe400000010ff */
[----:B------:R-:W2:Y:S01]  /*48e0*/  MUFU.EX2 R15, R15 ;  /* 0x0000000f000f7308 */ /* 0x000ea20000000800 */
[----:B----4-:R-:W-:-:S04]  /*48f0*/  FADD.FTZ R0, R14, R3 ;  /* 0x000000030e007221 */ /* 0x010fc80000010000 */
[C---:B-1----:R-:W-:Y:S01]  /*4900*/  FADD.FTZ R3, R169.reuse, R0 ;  /* 0x00000000a9037221 */ /* 0x042fe20000010000 */
[----:B------:R-:W-:-:S03]  /*4910*/  F2FP.BF16.F32.PACK_AB R169, R169, R14 ;  /* 0x0000000ea9a9723e */ /* 0x000fc600000010ff */
[----:B0-----:R-:W-:-:S04]  /*4920*/  FADD.FTZ R0, R30, R3 ;  /* 0x000000031e007221 */ /* 0x001fc80000010000 */
[C---:B--2---:R-:W-:Y:S01]  /*4930*/  FADD.FTZ R3, R15.reuse, R0 ;  /* 0x000000000f037221 */ /* 0x044fe20000010000 */
        /* <DEDUP_REMOVED lines=13> */
.L_x_4266:
[----:B------:R-:W-:Y:S02]  /*4a10*/  ULDC UR11, c[0x0][0x9e4] ;  /* 0x00027900000b7ab9 */ /* 0x000fe40000000800 */
[----:B------:R-:W-:-:S11]  /*4a20*/  UISETP.NE.AND UP0, UPT, UR11, 0x1, UPT ;  /* 0x000000010b00788c */ /* 0x000fd6000bf05270 */
[----:B------:R-:W-:Y:S02]  /*4a30*/  @UP0 ULDC.64 UR14, c[0x0][0x9e8] ;  /* 0x00027a00000e0ab9 */ /* 0x000fe40000000a00 */
[----:B------:R-:W-:-:S04]  /*4a40*/  UIMAD.WIDE.U32 UR4, UR7, UR14, URZ ;  /* 0x0000000e070472a5 */ /* 0x000fc8000f8e003f */
[----:B------:R-:W-:-:S12]  /*4a50*/  @UP0 USHF.R.U32.HI UR7, URZ, UR15, UR5 ;  /* 0x0000000f3f070299 */ /* 0x000fd80008011605 */
.L_x_4267:
[----:B------:R-:W-:-:S04]  /*4a60*/  UIMAD UR7, UR7, UR11, UR11 ;  /* 0x0000000b070772a4 */ /* 0x000fc8000f8e020b */
[----:B------:R-:W-:-:S04]  /*4a70*/  UISETP.LT.AND UP0, UPT, UR6, UR7, UPT ;  /* 0x000000070600728c */ /* 0x000fc8000bf01270 */
[----:B------:R-:W-:-:S12]  /*4a80*/  USEL UR6, UR6, UR7, UP0 ;  /* 0x0000000706067287 */ /* 0x000fd80008000000 */
.L_x_4265:
[----:B------:R-:W-:Y:S01]  /*4a90*/  R2UR UR7, R22 ;  /* 0x00000000160772ca */ /* 0x000fe200000e0000 */
[----:B------:R-:W-:Y:S01]  /*4aa0*/  UIMAD.WIDE UR4, UR6, 0x2aaaaaab, URZ ;  /* 0x2aaaaaab060478a5 */ /* 0x000fe2000f8e023f */
[----:B------:R-:W-:Y:S01]  /*4ab0*/  IMAD.MOV.U32 R2, RZ, RZ, 0x3f800000 ;  /* 0x3f800000ff027424 */ /* 0x000fe200078e00ff */
[----:B------:R-:W-:Y:S01]  /*4ac0*/  CS2R R118, SRZ ;  /* 0x0000000000767805 */ /* 0x000fe2000001ff00 */
[----:B------:R-:W-:Y:S01]  /*4ad0*/  IMAD.MOV.U32 R0, RZ, RZ, 0x3f800000 ;  /* 0x3f800000ff007424 */ /* 0x000fe200078e00ff */
[----:B------:R-:W-:Y:S01]  /*4ae0*/  USHF.R.U32.HI UR4, URZ, 0x1f, UR5 ;  /* 0x0000001f3f047899 */ /* 0x000fe20008011605 */
[----:B------:R-:W-:Y:S02]  /*4af0*/  CS2R R116, SRZ ;  /* 0x0000000000747805 */ /* 0x000fe4000001ff00 */
[----:B------:R-:W-:Y:S02]  /*4b00*/  CS2R R114, SRZ ;  /* 0x0000000000727805 */ /* 0x000fe4000001ff00 */
[----:B------:R-:W-:Y:S01]  /*4b10*/  CS2R R112, SRZ ;  /* 0x0000000000707805 */ /* 0x000fe2000001ff00 */
[----:B------:R-:W-:Y:S01]  /*4b20*/  ULEA.HI.SX32 UR4, UR5, UR4, 0x1c ;  /* 0x0000000405047291 */ /* 0x000fe2000f8fe23f */
        /* <DEDUP_REMOVED lines=11> */
[----:B------:R-:W-:Y:S01]  /*4be0*/  UMOV UR7, URZ ;  /* 0x0000003f00077c82 */ /* 0x000fe20008000000 */
[----:B------:R-:W-:Y:S02]  /*4bf0*/  CS2R R94, SRZ ;  /* 0x00000000005e7805 */ /* 0x000fe4000001ff00 */
[----:B------:R-:W-:Y:S02]  /*4c00*/  ISETP.GE.AND P1, PT, R20, UR61, PT ;  /* 0x0000003d14007c0c */ /* 0x000fe4000bf26270 */
        /* <DEDUP_REMOVED lines=36> */
[----:B------:R-:W-:Y:S01]  /*4e50*/  IMAD.MOV.U32 R15, RZ, RZ, R10 ;  /* 0x000000ffff0f7224 */ /* 0x000fe200078e000a */
[----:B------:R-:W-:Y:S01]  /*4e60*/  UMOV UR5, URZ ;  /* 0x0000003f00057c82 */ /* 0x000fe20008000000 */
[----:B------:R-:W-:Y:S01]  /*4e70*/  IMAD.MOV.U32 R14, RZ, RZ, R8 ;  /* 0x000000ffff0e7224 */ /* 0x000fe200078e0008 */
[----:B------:R-:W-:Y:S01]  /*4e80*/  UMOV UR6, URZ ;  /* 0x0000003f00067c82 */ /* 0x000fe20008000000 */
[----:B------:R-:W-:Y:S01]  /*4e90*/  IMAD.MOV.U32 R2, RZ, RZ, 0x3f800000 ;  /* 0x3f800000ff027424 */ /* 0x000fe200078e00ff */
[----:B------:R-:W-:Y:S01]  /*4ea0*/  ULDC UR38, c[0x0][0x9d8] ;  /* 0x0002760000267ab9 */ /* 0x000fe20000000800 */
[----:B------:R-:W-:-:S07]  /*4eb0*/  IMAD.MOV.U32 R119, RZ, RZ, RZ ;  /* 0x000000ffff777224 */ /* 0x000fce00078e00ff */
.L_x_4287:
[----:B------:R-:W-:-:S04]  /*4ec0*/  UISETP.NE.AND UP0, UPT, UR6, 0x1, UPT ;  /* 0x000000010600788c */ /* 0x000fc8000bf05270 */
[----:B------:R-:W-:-:S04]  /*4ed0*/  USEL UR7, URZ, 0x1, UP0 ;  /* 0x000000013f077887 */ /* 0x000fc80008000000 */
[----:B------:R-:W-:Y:S01]  /*4ee0*/  ULOP3.LUT UR7, UR5, UR7, URZ, 0x3c, !UPT ;  /* 0x0000000705077292 */ /* 0x000fe2000f8e3c3f */
[----:B------:R-:W-:Y:S11]  /*4ef0*/  @!P0 BRA `(.L_x_4269) ;  /* 0x0000000000048947 */ /* 0x000ff60003800000 */
[----:B------:R-:W-:Y:S01]  /*4f00*/  BPT.TRAP 0x1 ;  /* 0x000000040000795c */ /* 0x000fe20000300000 */
.L_x_4269:
[----:B------:R-:W-:Y:S01]  /*4f10*/  UIADD3 UR4, UR6, 0x1, URZ ;  /* 0x0000000106047890 */ /* 0x000fe2000fffe03f */
[----:B------:R-:W-:-:S03]  /*4f20*/  MOV R8, UR7 ;  /* 0x0000000700087c02 */ /* 0x000fc60008000f00 */
[----:B------:R-:W-:Y:S01]  /*4f30*/  UISETP.NE.AND UP0, UPT, UR4, 0x2, UPT ;  /* 0x000000020400788c */ /* 0x000fe2000bf05270 */
[----:B------:R-:W-:-:S03]  /*4f40*/  SHF.L.U32 R8, R8, 0x1f, RZ ;  /* 0x0000001f08087819 */ /* 0x000fc600000006ff */
[----:B------:R-:W-:-:S04]  /*4f50*/  USEL UR4, UR4, URZ, UP0 ;  /* 0x0000003f04047287 */ /* 0x000fc80008000000 */
[----:B------:R-:W-:-:S09]  /*4f60*/  ULEA UR60, UR4, UR39, 0x3 ;  /* 0x00000027043c7291 */ /* 0x000fd2000f8e183f */
[----:B------:R0:W1:Y:S01]  /*4f70*/  SYNCS.PHASECHK.TRANS64.TRYWAIT P1, [UR60+0x30830], R8 ;  /* 0x03083008ff0075a7 */ /* 0x000062000802017c */
[----:B------:R-:W-:Y:S05]  /*4f80*/  @!P0 BRA `(.L_x_4270) ;  /* 0x0000000000048947 */ /* 0x000fea0003800000 */
[----:B------:R-:W-:Y:S01]  /*4f90*/  BPT.TRAP 0x1 ;  /* 0x000000040000795c */ /* 0x000fe20000300000 */
.L_x_4270:
[----:B-1----:R-:W-:Y:S05]  /*4fa0*/  @P1 BRA `(.L_x_4271) ;  /* 0x0000000000081947 */ /* 0x002fea0003800000 */
[----:B------:R-:W1:Y:S02]  /*4fb0*/  SYNCS.PHASECHK.TRANS64.TRYWAIT P1, [UR60+0x30830], R8 ;  /* 0x03083008ff0075a7 */ /* 0x000e64000802017c */
[----:B-1----:R-:W-:Y:S05]  /*4fc0*/  @!P1 BRA `(.L_x_4272) ;  /* 0x0000010400a09947 */ /* 0x002fea0003800000 */
.L_x_4271:
        /* <DEDUP_REMOVED lines=162> */
.L_x_4273:
[----:B------:R-:W-:Y:S01]  /*59f0*/  ULEA UR14, UR6, UR39, 0x3 ;  /* 0x00000027060e7291 */ /* 0x000fe2000f8e183f */
[----:B------:R-:W-:-:S05]  /*5a00*/  IMAD.U32 R0, RZ, RZ, UR5 ;  /* 0x00000005ff007e24 */ /* 0x000fca000f8e00ff */
[----:B------:R-:W-:-:S04]  /*5a10*/  SHF.L.U32 R0, R0, 0x1f, RZ ;  /* 0x0000001f00007819 */ /* 0x000fc800000006ff */
[----:B------:R2:W3:Y:S01]  /*5a20*/  SYNCS.PHASECHK.TRANS64.TRYWAIT P1, [UR14+0x30850], R0 ;  /* 0x03085000ff0075a7 */ /* 0x0004e2000802014e */
[----:B------:R-:W-:Y:S05]  /*5a30*/  @!P0 BRA `(.L_x_4274) ;  /* 0x0000000000048947 */ /* 0x000fea0003800000 */
[----:B------:R-:W-:Y:S01]  /*5a40*/  BPT.TRAP 0x1 ;  /* 0x000000040000795c */ /* 0x000fe20000300000 */
.L_x_4274:
[----:B---3--:R-:W-:Y:S05]  /*5a50*/  @P1 BRA `(.L_x_4275) ;  /* 0x0000000000081947 */ /* 0x008fea0003800000 */
[----:B------:R-:W3:Y:S02]  /*5a60*/  SYNCS.PHASECHK.TRANS64.TRYWAIT P1, [UR14+0x30850], R0 ;  /* 0x03085000ff0075a7 */ /* 0x000ee4000802014e */
[----:B---3--:R-:W-:Y:S05]  /*5a70*/  @!P1 BRA `(.L_x_4276) ;  /* 0x000000fc000c9947 */ /* 0x008fea0003800000 */
.L_x_4275:
[----:B------:R-:W-:Y:S01]  /*5a80*/  UIADD3 UR5, UR39, 0x400, URZ ;  /* 0x0000040027057890 */ /* 0x000fe2000fffe03f */
[----:B------:R-:W-:Y:S01]  /*5a90*/  WARPGROUP.ARRIVE ;  /* 0x00000000000079c5 */ /* 0x000fe20000000000 */
[----:B------:R-:W-:Y:S02]  /*5aa0*/  UMOV UR11, 0x40000040 ;  /* 0x40000040000b7882 */ /* 0x000fe40000000000 */
[----:B------:R-:W-:-:S04]  /*5ab0*/  USHF.R.U32.HI UR5, URZ, 0x4, UR5 ;  /* 0x000000043f057899 */ /* 0x000fc80008011605 */
[----:B------:R-:W-:-:S04]  /*5ac0*/  ULOP3.LUT UR5, UR5, 0x3fff, URZ, 0xc0, !UPT ;  /* 0x00003fff05057892 */ /* 0x000fc8000f8ec03f */
[----:B------:R-:W-:-:S04]  /*5ad0*/  ULOP3.LUT UR5, UR5, 0x3000000, URZ, 0xfc, !UPT ;  /* 0x0300000005057892 */ /* 0x000fc8000f8efc3f */
[----:B------:R-:W-:-:S07]  /*5ae0*/  UIMAD UR5, UR6, 0x900, UR5 ;  /* 0x00000900060578a4 */ /* 0x000fce000f8e0205 */
        /* <DEDUP_REMOVED lines=30> */
.L_x_4277:
[----:B------:R-:W-:Y:S01]  /*5cd0*/  R2UR UR6, R19 ;  /* 0x00000000130672ca */ /* 0x000fe200000e0000 */
[----:B------:R-:W-:Y:S01]  /*5ce0*/  FMUL.FTZ R168, R124, UR38 ;  /* 0x000000267ca87c20 */ /* 0x000fe20008410000 */
[----:B------:R-:W-:Y:S01]  /*5cf0*/  R2UR UR5, R18 ;  /* 0x00000000120572ca */ /* 0x000fe200000e0000 */
[----:B------:R-:W3:Y:S01]  /*5d00*/  S2UR UR10, SR_CgaCtaId ;  /* 0x00000000000a79c3 */ /* 0x000ee20000008800 */
[----:B------:R-:W-:Y:S01]  /*5d10*/  FMUL.FTZ R124, R138, UR38 ;  /* 0x000000268a7c7c20 */ /* 0x000fe20008410000 */
[----:B01----:R-:W-:Y:S01]  /*5d20*/  FMUL.FTZ R8, R120, UR38 ;  /* 0x0000002678087c20 */ /* 0x003fe20008410000 */
[----:B------:R-:W-:Y:S01]  /*5d30*/  FMUL.FTZ R120, R131, UR38 ;  /* 0x0000002683787c20 */ /* 0x000fe20008410000 */
[----:B------:R-:W-:Y:S01]  /*5d40*/  FMUL.FTZ R131, R151, UR38 ;  /* 0x0000002697837c20 */ /* 0x000fe20008410000 */
[----:B------:R-:W-:Y:S02]  /*5d50*/  IMAD.MOV.U32 R151, RZ, RZ, R7 ;  /* 0x000000ffff977224 */ /* 0x000fe400078e0007 */
[----:B------:R-:W-:Y:S01]  /*5d60*/  FMUL.FTZ R2, R123, UR38 ;  /* 0x000000267b027c20 */ /* 0x000fe20008410000 */
[----:B------:R-:W-:-:S02]  /*5d70*/  IMAD R176, R20, -0x60, RZ ;  /* 0xffffffa014b07824 */ /* 0x000fc400078e02ff */
[----:B------:R-:W-:Y:S01]  /*5d80*/  FMUL.FTZ R123, R135, UR38 ;  /* 0x00000026877b7c20 */ /* 0x000fe20008410000 */
[----:B------:R-:W-:Y:S01]  /*5d90*/  FMUL.FTZ R169, R125, UR38 ;  /* 0x000000267da97c20 */ /* 0x000fe20008410000 */
[----:B------:R-:W-:Y:S01]  /*5da0*/  UISETP.NE.AND UP1, UPT, UR6, URZ, UPT ;  /* 0x0000003f0600728c */ /* 0x000fe2000bf25270 */
[----:B------:R-:W-:Y:S01]  /*5db0*/  FMUL.FTZ R135, R154, UR38 ;  /* 0x000000269a877c20 */ /* 0x000fe20008410000 */
[----:B------:R-:W-:Y:S01]  /*5dc0*/  UISETP.NE.AND UP0, UPT, UR5, URZ, UPT ;  /* 0x0000003f0500728c */ /* 0x000fe2000bf05270 */
[----:B------:R-:W-:Y:S01]  /*5dd0*/  FMUL.FTZ R125, R139, UR38 ;  /* 0x000000268b7d7c20 */ /* 0x000fe20008410000 */
[----:B------:R-:W-:Y:S02]  /*5de0*/  VIADD R139, R176, 0x1 ;  /* 0x00000001b08b7836 */ /* 0x000fe40000000000 */
        /* <DEDUP_REMOVED lines=8> */
[----:B--2---:R-:W-:Y:S01]  /*5e70*/  FMUL.FTZ R0, R122, UR38 ;  /* 0x000000267a007c20 */ /* 0x004fe20008410000 */
        /* <DEDUP_REMOVED lines=17> */
[----:B------:R-:W-:-:S02]  /*5f90*/  IMAD R144, R12, -0x2, R139 ;  /* 0xfffffffe0c907824 */ /* 0x000fc400078e028b */
        /* <DEDUP_REMOVED lines=15> */
[----:B------:R-:W-:Y:S01]  /*6090*/  R2UR UR6, R13 ;  /* 0x000000000d0672ca */ /* 0x000fe200000e0000 */
[----:B------:R-:W-:Y:S01]  /*60a0*/  FMUL.FTZ R156, R156, UR38 ;  /* 0x000000269c9c7c20 */ /* 0x000fe20008410000 */
[----:B------:R-:W-:Y:S01]  /*60b0*/  FMUL.FTZ R157, R157, UR38 ;  /* 0x000000269d9d7c20 */ /* 0x000fe20008410000 */
[----:B------:R-:W-:Y:S01]  /*60c0*/  FMUL.FTZ R160, R160, UR38 ;  /* 0x00000026a0a07c20 */ /* 0x000fe20008410000 */
[----:B------:R-:W-:Y:S01]  /*60d0*/  FMUL.FTZ R164, R164, UR38 ;  /* 0x00000026a4a47c20 */ /* 0x000fe20008410000 */
[----:B------:R-:W-:Y:S01]  /*60e0*/  UIADD3 UR60, UR60, 0x30840, URZ ;  /* 0x000308403c3c7890 */ /* 0x000fe2000fffe03f */
[----:B------:R-:W-:Y:S01]  /*60f0*/  PLOP3.LUT P1, PT, PT, PT, UP0, 0x40, 0x0 ;  /* 0x000000000000781c */ /* 0x000fe20003f2e808 */
[----:B------:R-:W-:Y:S01]  /*6100*/  ULDC UR11, c[0x0][0x2f0] ;  /* 0x0000bc00000b7ab9 */ /* 0x000fe20000000800 */
[----:B------:R-:W1:Y:S01]  /*6110*/  MUFU.TANH R8, R8 ;  /* 0x0000000800087308 */ /* 0x000e620000002400 */
[----:B---3--:R-:W-:Y:S01]  /*6120*/  UPRMT UR60, UR10, 0x654, UR60 ;  /* 0x000006540a3c7896 */ /* 0x008fe2000800003c */
[----:B------:R-:W-:Y:S01]  /*6130*/  IMAD R145, R17, UR11, R144 ;  /* 0x0000000b11917c24 */ /* 0x000fe2000f8e0290 */
[----:B------:R-:W-:Y:S01]  /*6140*/  ULDC UR11, c[0x0][0x9e0] ;  /* 0x00027800000b7ab9 */ /* 0x000fe20000000800 */
[----:B------:R-:W-:Y:S01]  /*6150*/  ULDC UR10, c[0x0][0x288] ;  /* 0x0000a200000a7ab9 */ /* 0x000fe20000000800 */
[----:B------:R-:W-:-:S02]  /*6160*/  VIADD R178, R144, 0xffffffff ;  /* 0xffffffff90b27836 */ /* 0x000fc40000000000 */
[----:B------:R-:W-:Y:S01]  /*6170*/  VIADD R145, R145, -UR10 ;  /* 0x8000000a91917c36 */ /* 0x000fe20008000000 */
[----:B------:R-:W2:Y:S02]  /*6180*/  MUFU.TANH R9, R9 ;  /* 0x0000000900097308 */ /* 0x000ea40000002400 */
[----:B------:R-:W-:Y:S01]  /*6190*/  SYNCS.ARRIVE.TRANS64.RED.A1T0 RZ, [UR60], RZ ;  /* 0x000000ffffff79a7 */ /* 0x000fe2000810043c */
[C---:B------:R-:W-:Y:S02]  /*61a0*/  VIADD R167, R145.reuse, UR11 ;  /* 0x0000000b91a77c36 */ /* 0x040fe40008000000 */
[----:B------:R-:W-:Y:S02]  /*61b0*/  VIADD R177, R145, UR6 ;  /* 0x0000000691b17c36 */ /* 0x000fe40008000000 */
        /* <DEDUP_REMOVED lines=37> */
[----:B------:R0:W0:Y:S08]  /*6410*/  MUFU.TANH R150, R157 ;  /* 0x0000009d00967308 */ /* 0x0000300000002400 */
[----:B------:R-:W0:Y:S08]  /*6420*/  MUFU.TANH R140, R140 ;  /* 0x0000008c008c7308 */ /* 0x000e300000002400 */
[----:B------:R-:W0:Y:S08]  /*6430*/  MUFU.TANH R132, R132 ;  /* 0x0000008400847308 */ /* 0x000e300000002400 */
[----:B------:R0:W0:Y:S08]  /*6440*/  MUFU.TANH R159, R160 ;  /* 0x000000a0009f7308 */ /* 0x0000300000002400 */
[----:B------:R-:W0:Y:S08]  /*6450*/  MUFU.TANH R161, R161 ;  /* 0x000000a100a17308 */ /* 0x000e300000002400 */
[----:B------:R-:W0:Y:S08]  /*6460*/  MUFU.TANH R134, R134 ;  /* 0x0000008600867308 */ /* 0x000e300000002400 */
[----:B------:R-:W0:Y:S08]  /*6470*/  MUFU.TANH R136, R136 ;  /* 0x0000008800887308 */ /* 0x000e300000002400 */
[----:B------:R0:W0:Y:S08]  /*6480*/  MUFU.TANH R163, R164 ;  /* 0x000000a400a37308 */ /* 0x0000300000002400 */
[----:B------:R-:W0:Y:S08]  /*6490*/  MUFU.TANH R165, R165 ;  /* 0x000000a500a57308 */ /* 0x000e300000002400 */
[----:B------:R-:W0:Y:S08]  /*64a0*/  MUFU.TANH R138, R138 ;  /* 0x0000008a008a7308 */ /* 0x000e300000002400 */
[----:B------:R-:W0:Y:S01]  /*64b0*/  MUFU.TANH R139, R139 ;  /* 0x0000008b008b7308 */ /* 0x000e220000002400 */
[----:B-1234-:R-:W-:Y:S05]  /*64c0*/  @P1 BRA `(.L_x_4278) ;  /* 0x0000000000641947 */ /* 0x01efea0003800000 */
[----:B------:R-:W-:Y:S01]  /*64d0*/  ULDC UR5, c[0x0][0x2f0] ;  /* 0x0000bc0000057ab9 */ /* 0x000fe20000000800 */
[----:B------:R-:W-:Y:S01]  /*64e0*/  BSSY B0, `(.L_x_4279) ;  /* 0x0000014000007945 */ /* 0x000fe20003800000 */
[----:B------:R-:W-:-:S04]  /*64f0*/  IMAD R144, R17, UR5, R154 ;  /* 0x0000000511907c24 */ /* 0x000fc8000f8e029a */
[----:B0-----:R-:W-:-:S05]  /*6500*/  VIADD R157, R144, -UR10 ;  /* 0x8000000a909d7c36 */ /* 0x001fca0008000000 */
        /* <DEDUP_REMOVED lines=11> */
.L_x_4280:
[----:B------:R-:W-:Y:S02]  /*65c0*/  ULDC UR5, c[0x0][0x9e4] ;  /* 0x0002790000057ab9 */ /* 0x000fe40000000800 */
[----:B------:R-:W-:-:S04]  /*65d0*/  MOV R154, UR5 ;  /* 0x00000005009a7c02 */ /* 0x000fc80008000f00 */
[----:B------:R-:W-:-:S13]  /*65e0*/  ISETP.NE.AND P1, PT, R154, 0x1, PT ;  /* 0x000000019a00780c */ /* 0x000fda0003f25270 */
[----:B------:R-:W0:Y:S02]  /*65f0*/  @P1 LDC.64 R144, c[0x0][0x9e8] ;  /* 0x00027a00ff901b82 */ /* 0x000e240000000a00 */
[----:B0-----:R-:W-:-:S05]  /*6600*/  @P1 IMAD.HI.U32 R144, R157, R144, RZ ;  /* 0x000000909d901227 */ /* 0x001fca00078e00ff */
[----:B------:R-:W-:-:S07]  /*6610*/  @P1 SHF.R.U32.HI R157, RZ, R145, R144 ;  /* 0x00000091ff9d1219 */ /* 0x000fce0000011690 */
.L_x_4281:
[----:B------:R-:W-:Y:S05]  /*6620*/  BSYNC B0 ;  /* 0x0000000000007941 */ /* 0x000fea0003800000 */
.L_x_4279:
[----:B------:R-:W-:-:S05]  /*6630*/  IMAD R144, R157, R154, R178 ;  /* 0x0000009a9d907224 */ /* 0x000fca00078e02b2 */
[----:B------:R-:W-:Y:S02]  /*6640*/  VIADDMNMX R153, R144, R154, R153, PT ;  /* 0x0000009a90997246 */ /* 0x000fe40003800199 */
[----:B------:R-:W-:-:S07]  /*6650*/  VIMNMX R155, R155, R144, !PT ;  /* 0x000000909b9b7248 */ /* 0x000fce0007fe0100 */
.L_x_4278:
[C---:B------:R-:W-:Y:S02]  /*6660*/  ISETP.GE.AND P6, PT, R176.reuse, 0xa, PT ;  /* 0x0000000ab000780c */ /* 0x040fe40003fc6270 */
[C---:B------:R-:W-:Y:S02]  /*6670*/  ISETP.GE.AND P1, PT, R176.reuse, 0x2, PT ;  /* 0x00000002b000780c */ /* 0x040fe40003f26270 */
[C---:B------:R-:W-:Y:S02]  /*6680*/  ISETP.GE.AND P2, PT, R176.reuse, 0x9, PT ;  /* 0x00000009b000780c */ /* 0x040fe40003f46270 */
[----:B------:R-:W-:Y:S02]  /*6690*/  ISETP.GE.AND P5, PT, R176, 0x11, PT ;  /* 0x00000011b000780c */ /* 0x000fe40003fa6270 */
[----:B------:R-:W-:Y:S02]  /*66a0*/  LOP3.LUT R16, R16, 0xfffffffb, RZ, 0xc0, !PT ;  /* 0xfffffffb10107812 */ /* 0x000fe400078ec0ff */
[----:B------:R-:W-:-:S02]  /*66b0*/  ISETP.GT.AND P4, PT, R155, 0x1, !P1 ;  /* 0x000000019b00780c */ /* 0x000fc40004f84270 */
[----:B------:R-:W-:Y:S02]  /*66c0*/  ISETP.GT.AND P3, PT, R155, 0x8, !P2 ;  /* 0x000000089b00780c */ /* 0x000fe40005764270 */
[----:B------:R-:W-:Y:S02]  /*66d0*/  @P6 LOP3.LUT R16, R16, 0x4, RZ, 0xfc, !PT ;  /* 0x0000000410106812 */ /* 0x000fe400078efcff */
[C---:B------:R-:W-:Y:S02]  /*66e0*/  ISETP.LT.OR P4, PT, R153.reuse, 0x2, P4 ;  /* 0x000000029900780c */ /* 0x040fe40002781670 */
[----:B------:R-:W-:Y:S02]  /*66f0*/  ISETP.LT.OR P3, PT, R153, 0x9, P3 ;  /* 0x000000099900780c */ /* 0x000fe40001f61670 */
[----:B------:R-:W-:Y:S02]  /*6700*/  LOP3.LUT R16, R16, 0xfffffff7, RZ, 0xc0, !PT ;  /* 0xfffffff710107812 */ /* 0x000fe400078ec0ff */
[----:B------:R-:W-:-:S02]  /*6710*/  FSEL R206, R9, -INF , !P4 ;  /* 0xff80000009ce7808 */ /* 0x000fc40006000000 */
[----:B------:R-:W-:Y:S02]  /*6720*/  FSEL R204, R168, -INF , !P3 ;  /* 0xff800000a8cc7808 */ /* 0x000fe40005800000 */
[C---:B------:R-:W-:Y:S02]  /*6730*/  ISETP.GT.AND P4, PT, R155.reuse, 0x9, !P6 ;  /* 0x000000099b00780c */ /* 0x040fe40007784270 */
[----:B------:R-:W-:Y:S02]  /*6740*/  @P5 LOP3.LUT R16, R16, 0x8, RZ, 0xfc, !PT ;  /* 0x0000000810105812 */ /* 0x000fe400078efcff */
[----:B------:R-:W-:Y:S02]  /*6750*/  ISETP.GT.AND P3, PT, R155, 0x10, !P5 ;  /* 0x000000109b00780c */ /* 0x000fe40006f64270 */
[----:B------:R-:W-:Y:S02]  /*6760*/  ISETP.GE.AND P5, PT, R176, 0x12, PT ;  /* 0x00000012b000780c */ /* 0x000fe40003fa6270 */
[----:B------:R-:W-:-:S02]  /*6770*/  ISETP.LT.OR P4, PT, R153, 0xa, P4 ;  /* 0x0000000a9900780c */ /* 0x000fc40002781670 */
[----:B------:R-:W-:Y:S02]  /*6780*/  ISETP.LT.OR P3, PT, R153, 0x11, P3 ;  /* 0x000000119900780c */ /* 0x000fe40001f61670 */
[----:B0-----:R-:W-:Y:S02]  /*6790*/  FSEL R192, R169, -INF , !P4 ;  /* 0xff800000a9c07808 */ /* 0x001fe40006000000 */
[----:B------:R-:W-:Y:S02]  /*67a0*/  ISETP.GE.AND P4, PT, R176, 0x19, PT ;  /* 0x00000019b000780c */ /* 0x000fe40003f86270 */
[----:B------:R-:W-:Y:S02]  /*67b0*/  LOP3.LUT R16, R16, 0xffffffef, RZ, 0xc0, !PT ;  /* 0xffffffef10107812 */ /* 0x000fe400078ec0ff */
[----:B------:R-:W-:Y:S02]  /*67c0*/  FSEL R194, R170, -INF , !P3 ;  /* 0xff800000aac27808 */ /* 0x000fe40005800000 */
[----:B------:R-:W-:-:S02]  /*67d0*/  ISETP.GT.AND P3, PT, R155, 0x11, !P5 ;  /* 0x000000119b00780c */ /* 0x000fc40006f64270 */
[----:B------:R-:W-:Y:S02]  /*67e0*/  @P5 LOP3.LUT R16, R16, 0x10, RZ, 0xfc, !PT ;  /* 0x0000001010105812 */ /* 0x000fe400078efcff */
[----:B------:R-:W-:Y:S02]  /*67f0*/  ISETP.LT.OR P3, PT, R153, 0x12, P3 ;  /* 0x000000129900780c */ /* 0x000fe40001f61670 */
[----:B------:R-:W-:Y:S02]  /*6800*/  LOP3.LUT R16, R16, 0xfffbffff, RZ, 0xc0, !PT ;  /* 0xfffbffff10107812 */ /* 0x000fe400078ec0ff */
[----:B------:R-:W-:Y:S02]  /*6810*/  FSEL R196, R171, -INF , !P3 ;  /* 0xff800000abc47808 */ /* 0x000fe40005800000 */
[----:B------:R-:W-:Y:S02]  /*6820*/  @P4 LOP3.LUT R16, R16, 0x40000, RZ, 0xfc, !PT ;  /* 0x0004000010104812 */ /* 0x000fe400078efcff */
[----:B------:R-:W-:-:S02]  /*6830*/  ISETP.GT.AND P3, PT, R155, 0x18, !P4 ;  /* 0x000000189b00780c */ /* 0x000fc40006764270 */
[----:B------:R-:W-:Y:S02]  /*6840*/  ISETP.GE.AND P4, PT, R176, 0x1a, PT ;  /* 0x0000001ab000780c */ /* 0x000fe40003f86270 */
[----:B------:R-:W-:Y:S02]  /*6850*/  ISETP.LT.OR P3, PT, R153, 0x19, P3 ;  /* 0x000000199900780c */ /* 0x000fe40001f61670 */
[----:B------:R-:W-:Y:S02]  /*6860*/  LOP3.LUT R16, R16, 0xfffdffff, RZ, 0xc0, !PT ;  /* 0xfffdffff10107812 */ /* 0x000fe400078ec0ff */
[----:B------:R-:W-:Y:S02]  /*6870*/  FSEL R198, R172, -INF , !P3 ;  /* 0xff800000acc67808 */ /* 0x000fe40005800000 */
[----:B------:R-:W-:Y:S02]  /*6880*/  ISETP.GT.AND P3, PT, R155, 0x19, !P4 ;  /* 0x000000199b00780c */ /* 0x000fe40006764270 */
[----:B------:R-:W-:-:S02]  /*6890*/  R2UR UR5, R18 ;  /* 0x00000000120572ca */ /* 0x000fc400000e0000 */
[----:B------:R-:W-:Y:S02]  /*68a0*/  ISETP.LT.OR P3, PT, R153, 0x1a, P3 ;  /* 0x0000001a9900780c */ /* 0x000fe40001f61670 */
[----:B------:R-:W-:Y:S02]  /*68b0*/  @P4 LOP3.LUT R16, R16, 0x20000, RZ, 0xfc, !PT ;  /* 0x0002000010104812 */ /* 0x000fe400078efcff */
[----:B------:R-:W-:Y:S02]  /*68c0*/  ISETP.GE.AND P4, PT, R176, 0x21, PT ;  /* 0x00000021b000780c */ /* 0x000fe40003f86270 */
[----:B------:R-:W-:Y:S02]  /*68d0*/  LOP3.LUT R16, R16, 0xfffeffff, RZ, 0xc0, !PT ;  /* 0xfffeffff10107812 */ /* 0x000fe400078ec0ff */
[----:B------:R-:W-:Y:S02]  /*68e0*/  FSEL R200, R133, -INF , !P3 ;  /* 0xff80000085c87808 */ /* 0x000fe40005800000 */
[----:B------:R-:W-:Y:S01]  /*68f0*/  ISETP.GT.AND P3, PT, R155, 0x20, !P4 ;  /* 0x000000209b00780c */ /* 0x000fe20006764270 */
[----:B------:R-:W-:-:S03]  /*6900*/  UISETP.NE.AND UP0, UPT, UR5, URZ, UPT ;  /* 0x0000003f0500728c */ /* 0x000fc6000bf05270 */
[----:B------:R-:W-:-:S03]  /*6910*/  ISETP.LT.OR P3, PT, R153, 0x21, P3 ;  /* 0x000000219900780c */ /* 0x000fc60001f61670 */
[----:B------:R-:W-:Y:S02]  /*6920*/  @P4 LOP3.LUT R16, R16, 0x10000, RZ, 0xfc, !PT ;  /* 0x0001000010104812 */ /* 0x000fe400078efcff */
[----:B------:R-:W-:Y:S02]  /*6930*/  ISETP.GE.AND P4, PT, R176, 0x22, PT ;  /* 0x00000022b000780c */ /* 0x000fe40003f86270 */
[----:B------:R-:W-:Y:S02]  /*6940*/  LOP3.LUT R16, R16, 0xffff7fff, RZ, 0xc0, !PT ;  /* 0xffff7fff10107812 */ /* 0x000fe400078ec0ff */
[----:B------:R-:W-:Y:S02]  /*6950*/  FSEL R202, R173, -INF , !P3 ;  /* 0xff800000adca7808 */ /* 0x000fe40005800000 */
[----:B------:R-:W-:-:S04]  /*6960*/  ISETP.GT.AND P3, PT, R155, 0x21, !P4 ;  /* 0x000000219b00780c */ /* 0x000fc80006764270 */
        /* <DEDUP_REMOVED lines=51> */
[----:B------:R-:W-:Y:S02]  /*6ca0*/  FSEL R166, R149, -INF , !P3 ;  /* 0xff80000095a67808 */ /* 0x000fe40005800000 */
[----:B------:R-:W-:Y:S02]  /*6cb0*/  LOP3.LUT R16, R16, 0xffffffbf, RZ, 0xc0, !PT ;  /* 0xffffffbf10107812 */ /* 0x000fe400078ec0ff */
[----:B------:R-:W-:-:S04]  /*6cc0*/  ISETP.GT.AND P3, PT, R155, 0x48, !P4 ;  /* 0x000000489b00780c */ /* 0x000fc80006764270 */
[----:B------:R-:W-:-:S03]  /*6cd0*/  ISETP.LT.OR P3, PT, R153, 0x49, P3 ;  /* 0x000000499900780c */ /* 0x000fc60001f61670 */
[----:B------:R-:W-:Y:S02]  /*6ce0*/  @P4 LOP3.LUT R16, R16, 0x40, RZ, 0xfc, !PT ;  /* 0x0000004010104812 */ /* 0x000fe400078efcff */
[----:B------:R-:W-:Y:S02]  /*6cf0*/  ISETP.GE.AND P4, PT, R176, 0x4a, PT ;  /* 0x0000004ab000780c */ /* 0x000fe40003f86270 */
[----:B------:R-:W-:Y:S02]  /*6d00*/  FSEL R152, R152, -INF , !P3 ;  /* 0xff80000098987808 */ /* 0x000fe40005800000 */
[----:B------:R-:W-:Y:S02]  /*6d10*/  ISETP.GT.AND P3, PT, R155, 0x49, !P4 ;  /* 0x000000499b00780c */ /* 0x000fe40006764270 */
[----:B------:R-:W-:Y:S02]  /*6d20*/  LOP3.LUT R16, R16, 0xffffffdf, RZ, 0xc0, !PT ;  /* 0xffffffdf10107812 */ /* 0x000fe400078ec0ff */
[----:B------:R-:W-:-:S04]  /*6d30*/  ISETP.LT.OR P3, PT, R153, 0x4a, P3 ;  /* 0x0000004a9900780c */ /* 0x000fc80001f61670 */
[----:B------:R-:W-:Y:S02]  /*6d40*/  FSEL R150, R150, -INF , !P3 ;  /* 0xff80000096967808 */ /* 0x000fe40005800000 */
[----:B------:R-:W-:Y:S02]  /*6d50*/  ISETP.GE.AND P3, PT, R176, 0x51, PT ;  /* 0x00000051b000780c */ /* 0x000fe40003f66270 */
[----:B------:R-:W-:Y:S02]  /*6d60*/  @P4 LOP3.LUT R16, R16, 0x20, RZ, 0xfc, !PT ;  /* 0x0000002010104812 */ /* 0x000fe400078efcff */
[----:B------:R-:W-:Y:S02]  /*6d70*/  ISETP.GT.AND P4, PT, R155, 0x50, !P3 ;  /* 0x000000509b00780c */ /* 0x000fe40005f84270 */
[----:B------:R-:W-:Y:S02]  /*6d80*/  LOP3.LUT R16, R16, 0xfffffffd, RZ, 0xc0, !PT ;  /* 0xfffffffd10107812 */ /* 0x000fe400078ec0ff */
        /* <DEDUP_REMOVED lines=10> */
[----:B------:R-:W-:-:S13]  /*6e30*/  ISETP.GE.AND P6, PT, R176, 0x1, PT ;  /* 0x00000001b000780c */ /* 0x000fda0003fc6270 */
[----:B------:R-:W-:Y:S02]  /*6e40*/  @P6 LOP3.LUT R16, R16, 0x2, RZ, 0xfc, !PT ;  /* 0x0000000210106812 */ /* 0x000fe400078efcff */
[----:B------:R-:W-:Y:S02]  /*6e50*/  ISETP.GT.AND P6, PT, R155, RZ, !P6 ;  /* 0x000000ff9b00720c */ /* 0x000fe400077c4270 */
[----:B------:R-:W-:Y:S02]  /*6e60*/  LOP3.LUT R16, R16, 0xfffffffe, RZ, 0xc0, !PT ;  /* 0xfffffffe10107812 */ /* 0x000fe400078ec0ff */
[----:B------:R-:W-:-:S04]  /*6e70*/  ISETP.LT.OR P6, PT, R153, 0x1, P6 ;  /* 0x000000019900780c */ /* 0x000fc800037c1670 */
[----:B------:R-:W-:Y:S02]  /*6e80*/  FSEL R210, R8, -INF , !P6 ;  /* 0xff80000008d27808 */ /* 0x000fe40007000000 */
[----:B------:R-:W-:Y:S01]  /*6e90*/  ISETP.GE.AND P6, PT, R176, 0x5a, PT ;  /* 0x0000005ab000780c */ /* 0x000fe20003fc6270 */
[----:B------:R-:W0:-:S12]  /*6ea0*/  SHFL.IDX PT, R8, R151, 0x1, 0x1c1f ;  /* 0x003c1f0097087f89 */ /* 0x000e1800000e0000 */
[----:B------:R-:W-:Y:S02]  /*6eb0*/  @P6 LOP3.LUT R16, R16, 0x1, RZ, 0xfc, !PT ;  /* 0x0000000110106812 */ /* 0x000fe400078efcff */
[----:B------:R-:W-:-:S04]  /*6ec0*/  ISETP.GT.AND P6, PT, R155, 0x59, !P6 ;  /* 0x000000599b00780c */ /* 0x000fc800077c4270 */
[----:B------:R-:W-:-:S04]  /*6ed0*/  ISETP.LT.OR P6, PT, R153, 0x5a, P6 ;  /* 0x0000005a9900780c */ /* 0x000fc800037c1670 */
[----:B------:R-:W-:Y:S02]  /*6ee0*/  FSEL R144, R165, -INF , !P6 ;  /* 0xff800000a5907808 */ /* 0x000fe40007000000 */
[----:B------:R-:W-:Y:S01]  /*6ef0*/  PLOP3.LUT P6, PT, PT, PT, UP0, 0x40, 0x0 ;  /* 0x000000000000781c */ /* 0x000fe20003fce808 */
[--C-:B0-----:R-:W-:Y:S02]  /*6f00*/  IMAD.IADD R133, R167, 0x1, R8.reuse ;  /* 0x00000001a7857824 */ /* 0x101fe400078e0208 */
[----:B------:R-:W-:-:S10]  /*6f10*/  IMAD.IADD R141, R177, 0x1, R8 ;  /* 0x00000001b18d7824 */ /* 0x000fd400078e0208 */
[----:B------:R-:W-:Y:S05]  /*6f20*/  @P6 BRA `(.L_x_4282) ;  /* 0x0000000000646947 */ /* 0x000fea0003800000 */
[----:B------:R-:W-:Y:S01]  /*6f30*/  ULDC UR5, c[0x0][0x2f0] ;  /* 0x0000bc0000057ab9 */ /* 0x000fe20000000800 */
[----:B------:R-:W-:Y:S01]  /*6f40*/  BSSY B0, `(.L_x_4283) ;  /* 0x0000014000007945 */ /* 0x000fe20003800000 */
[----:B------:R-:W-:-:S04]  /*6f50*/  IMAD R8, R17, UR5, R8 ;  /* 0x0000000511087c24 */ /* 0x000fc8000f8e0208 */
        /* <DEDUP_REMOVED lines=12> */
.L_x_4284:
[----:B------:R-:W-:Y:S02]  /*7020*/  ULDC UR5, c[0x0][0x9e4] ;  /* 0x0002790000057ab9 */ /* 0x000fe40000000800 */
[----:B------:R-:W-:-:S05]  /*7030*/  IMAD.U32 R145, RZ, RZ, UR5 ;  /* 0x00000005ff917e24 */ /* 0x000fca000f8e00ff */
[----:B------:R-:W-:-:S13]  /*7040*/  ISETP.NE.AND P6, PT, R145, 0x1, PT ;  /* 0x000000019100780c */ /* 0x000fda0003fc5270 */
[----:B------:R-:W0:Y:S02]  /*7050*/  @P6 LDC.64 R8, c[0x0][0x9e8] ;  /* 0x00027a00ff086b82 */ /* 0x000e240000000a00 */
[----:B0-----:R-:W-:-:S05]  /*7060*/  @P6 IMAD.HI.U32 R8, R143, R8, RZ ;  /* 0x000000088f086227 */ /* 0x001fca00078e00ff */
[----:B------:R-:W-:-:S07]  /*7070*/  @P6 SHF.R.U32.HI R143, RZ, R9, R8 ;  /* 0x00000009ff8f6219 */ /* 0x000fce0000011608 */
.L_x_4285:
[----:B------:R-:W-:Y:S05]  /*7080*/  BSYNC B0 ;  /* 0x0000000000007941 */ /* 0x000fea0003800000 */
.L_x_4283:
[----:B------:R-:W-:-:S05]  /*7090*/  IMAD R8, R143, R145, R178 ;  /* 0x000000918f087224 */ /* 0x000fca00078e02b2 */
[----:B------:R-:W-:Y:S02]  /*70a0*/  VIADDMNMX R133, R8, R145, R133, PT ;  /* 0x0000009108857246 */ /* 0x000fe40003800185 */
[----:B------:R-:W-:-:S07]  /*70b0*/  VIMNMX R141, R141, R8, !PT ;  /* 0x000000088d8d7248 */ /* 0x000fce0007fe0100 */
.L_x_4282:
[C---:B------:R-:W-:Y:S02]  /*70c0*/  ISETP.GT.AND P1, PT, R141.reuse, 0x1, !P1 ;  /* 0x000000018d00780c */ /* 0x040fe40004f24270 */
[----:B------:R-:W-:Y:S02]  /*70d0*/  ISETP.GT.AND P2, PT, R141, 0x8, !P2 ;  /* 0x000000088d00780c */ /* 0x000fe40005744270 */
[C---:B------:R-:W-:Y:S02]  /*70e0*/  ISETP.LT.OR P1, PT, R133.reuse, 0x2, P1 ;  /* 0x000000028500780c */ /* 0x040fe40000f21670 */
[----:B------:R-:W-:Y:S02]  /*70f0*/  ISETP.LT.OR P2, PT, R133, 0x9, P2 ;  /* 0x000000098500780c */ /* 0x000fe40001741670 */
[----:B------:R-:W-:Y:S02]  /*7100*/  FSEL R2, R2, -INF , !P1 ;  /* 0xff80000002027808 */ /* 0x000fe40004800000 */
[----:B------:R-:W-:-:S02]  /*7110*/  LOP3.LUT P1, RZ, R16, 0x4, RZ, 0xc0, !PT ;  /* 0x0000000410ff7812 */ /* 0x000fc4000782c0ff */
[----:B------:R-:W-:Y:S02]  /*7120*/  FSEL R172, R21, -INF , !P2 ;  /* 0xff80000015ac7808 */ /* 0x000fe40005000000 */
[----:B------:R-:W-:Y:S02]  /*7130*/  ISETP.GT.AND P1, PT, R141, 0x9, !P1 ;  /* 0x000000098d00780c */ /* 0x000fe40004f24270 */
[C---:B------:R-:W-:Y:S02]  /*7140*/  LOP3.LUT P2, RZ, R16.reuse, 0x40000, RZ, 0xc0, !PT ;  /* 0x0004000010ff7812 */ /* 0x040fe4000784c0ff */
[----:B------:R-:W-:Y:S02]  /*7150*/  ISETP.LT.OR P1, PT, R133, 0xa, P1 ;  /* 0x0000000a8500780c */ /* 0x000fe40000f21670 */
[----:B------:R-:W-:Y:S02]  /*7160*/  LOP3.LUT P6, RZ, R16, 0x20000, RZ, 0xc0, !PT ;  /* 0x0002000010ff7812 */ /* 0x000fe400078cc0ff */
[----:B------:R-:W-:-:S02]  /*7170*/  FSEL R176, R10, -INF , !P1 ;  /* 0xff8000000ab07808 */ /* 0x000fc40004800000 */
[----:B------:R-:W-:Y:S02]  /*7180*/  LOP3.LUT P1, RZ, R16, 0x8, RZ, 0xc0, !PT ;  /* 0x0000000810ff7812 */ /* 0x000fe4000782c0ff */
[----:B------:R-:W-:Y:S02]  /*7190*/  FMNMX.FTZ R9, R210, R14, !PT ;  /* 0x0000000ed2097209 */ /* 0x000fe40007810000 */
[----:B------:R-:W-:Y:S02]  /*71a0*/  ISETP.GT.AND P1, PT, R141, 0x10, !P1 ;  /* 0x000000108d00780c */ /* 0x000fe40004f24270 */
[----:B------:R-:W-:Y:S02]  /*71b0*/  FMNMX.FTZ R9, R206, R9, !PT ;  /* 0x00000009ce097209 */ /* 0x000fe40007810000 */
[----:B------:R-:W-:Y:S02]  /*71c0*/  ISETP.LT.OR P1, PT, R133, 0x11, P1 ;  /* 0x000000118500780c */ /* 0x000fe40000f21670 */
[----:B------:R-:W-:-:S02]  /*71d0*/  FMNMX.FTZ R9, R204, R9, !PT ;  /* 0x00000009cc097209 */ /* 0x000fc40007810000 */
[----:B------:R-:W-:Y:S02]  /*71e0*/  FSEL R178, R121, -INF , !P1 ;  /* 0xff80000079b27808 */ /* 0x000fe40004800000 */
[----:B------:R-:W-:Y:S02]  /*71f0*/  LOP3.LUT P1, RZ, R16, 0x10, RZ, 0xc0, !PT ;  /* 0x0000001010ff7812 */ /* 0x000fe4000782c0ff */
[----:B------:R-:W-:Y:S02]  /*7200*/  FMNMX.FTZ R9, R192, R9, !PT ;  /* 0x00000009c0097209 */ /* 0x000fe40007810000 */
[----:B------:R-:W-:Y:S02]  /*7210*/  ISETP.GT.AND P1, PT, R141, 0x11, !P1 ;  /* 0x000000118d00780c */ /* 0x000fe40004f24270 */
[----:B------:R-:W-:Y:S02]  /*7220*/  FMNMX.FTZ R9, R194, R9, !PT ;  /* 0x00000009c2097209 */ /* 0x000fe40007810000 */
[----:B------:R-:W-:-:S02]  /*7230*/  ISETP.LT.OR P1, PT, R133, 0x12, P1 ;  /* 0x000000128500780c */ /* 0x000fc40000f21670 */
[----:B------:R-:W-:Y:S02]  /*7240*/  FMNMX.FTZ R9, R196, R9, !PT ;  /* 0x00000009c4097209 */ /* 0x000fe40007810000 */
[----:B------:R-:W-:Y:S02]  /*7250*/  FSEL R180, R120, -INF , !P1 ;  /* 0xff80000078b47808 */ /* 0x000fe40004800000 */
        /* <DEDUP_REMOVED lines=24> */
[----:B------:R-:W-:Y:S02]  /*73e0*/  LOP3.LUT P1, RZ, R16, 0x4000, RZ, 0xc0, !PT ;  /* 0x0000400010ff7812 */ /* 0x000fe4000782c0ff */
[----:B------:R-:W-:Y:S02]  /*73f0*/  FMNMX.FTZ R9, R162, R9, !PT ;  /* 0x00000009a2097209 */ /* 0x000fe40007810000 */
[----:B------:R-:W-:Y:S02]  /*7400*/  ISETP.GT.AND P1, PT, R141, 0x28, !P1 ;  /* 0x000000288d00780c */ /* 0x000fe40004f24270 */
[----:B------:R-:W-:-:S02]  /*7410*/  FMNMX.FTZ R9, R166, R9, !PT ;  /* 0x00000009a6097209 */ /* 0x000fc40007810000 */
[----:B------:R-:W-:Y:S02]  /*7420*/  ISETP.LT.OR P1, PT, R133, 0x29, P1 ;  /* 0x000000298500780c */ /* 0x000fe40000f21670 */
[----:B------:R-:W-:Y:S02]  /*7430*/  FMNMX.FTZ R9, R152, R9, !PT ;  /* 0x0000000998097209 */ /* 0x000fe40007810000 */
[----:B------:R-:W-:Y:S02]  /*7440*/  FSEL R190, R126, -INF , !P1 ;  /* 0xff8000007ebe7808 */ /* 0x000fe40004800000 */
[----:B------:R-:W-:Y:S02]  /*7450*/  LOP3.LUT P1, RZ, R16, 0x2000, RZ, 0xc0, !PT ;  /* 0x0000200010ff7812 */ /* 0x000fe4000782c0ff */
[----:B------:R-:W-:Y:S02]  /*7460*/  FMNMX.FTZ R9, R150, R9, !PT ;  /* 0x0000000996097209 */ /* 0x000fe40007810000 */
[----:B------:R-:W-:-:S02]  /*7470*/  ISETP.GT.AND P1, PT, R141, 0x29, !P1 ;  /* 0x000000298d00780c */ /* 0x000fc40004f24270 */
[----:B------:R-:W-:Y:S02]  /*7480*/  FMNMX.FTZ R9, R148, R9, !PT ;  /* 0x0000000994097209 */ /* 0x000fe40007810000 */
[----:B------:R-:W-:Y:S02]  /*7490*/  ISETP.LT.OR P1, PT, R133, 0x2a, P1 ;  /* 0x0000002a8500780c */ /* 0x000fe40000f21670 */
[----:B------:R-:W-:Y:S02]  /*74a0*/  FMNMX.FTZ R9, R146, R9, !PT ;  /* 0x0000000992097209 */ /* 0x000fe40007810000 */
[----:B------:R-:W-:Y:S02]  /*74b0*/  FSEL R120, R127, -INF , !P1 ;  /* 0xff8000007f787808 */ /* 0x000fe40004800000 */
[----:B------:R-:W-:Y:S02]  /*74c0*/  LOP3.LUT P1, RZ, R16, 0x1000, RZ, 0xc0, !PT ;  /* 0x0000100010ff7812 */ /* 0x000fe4000782c0ff */
[----:B------:R-:W-:-:S02]  /*74d0*/  FMNMX.FTZ R9, R142, R9, !PT ;  /* 0x000000098e097209 */ /* 0x000fc40007810000 */
[----:B------:R-:W-:Y:S02]  /*74e0*/  ISETP.GT.AND P1, PT, R141, 0x30, !P1 ;  /* 0x000000308d00780c */ /* 0x000fe40004f24270 */
[----:B------:R-:W-:Y:S02]  /*74f0*/  FMNMX.FTZ R10, R144, R9, !PT ;  /* 0x00000009900a7209 */ /* 0x000fe40007810000 */
[----:B------:R-:W-:Y:S02]  /*7500*/  ISETP.LT.OR P1, PT, R133, 0x31, P1 ;  /* 0x000000318500780c */ /* 0x000fe40000f21670 */
[----:B------:R-:W-:Y:S01]  /*7510*/  LOP3.LUT P2, RZ, R16, 0x80, RZ, 0xc0, !PT ;  /* 0x0000008010ff7812 */ /* 0x000fe2000784c0ff */
[----:B------:R-:W0:Y:S01]  /*7520*/  SHFL.BFLY PT, R9, R10, 0x2, 0x1f ;  /* 0x0c401f000a097f89 */ /* 0x000e2200000e0000 */
[----:B------:R-:W-:Y:S02]  /*7530*/  FSEL R128, R128, -INF , !P1 ;  /* 0xff80000080807808 */ /* 0x000fe40004800000 */
[----:B------:R-:W-:-:S02]  /*7540*/  LOP3.LUT P1, RZ, R16, 0x800, RZ, 0xc0, !PT ;  /* 0x0000080010ff7812 */ /* 0x000fc4000782c0ff */
[----:B------:R-:W-:Y:S02]  /*7550*/  LOP3.LUT P6, RZ, R16, 0x40, RZ, 0xc0, !PT ;  /* 0x0000004010ff7812 */ /* 0x000fe400078cc0ff */
[C---:B------:R-:W-:Y:S02]  /*7560*/  ISETP.GT.AND P1, PT, R141.reuse, 0x31, !P1 ;  /* 0x000000318d00780c */ /* 0x040fe40004f24270 */
[----:B------:R-:W-:Y:S02]  /*7570*/  ISETP.GT.AND P3, PT, R141, 0x50, !P3 ;  /* 0x000000508d00780c */ /* 0x000fe40005f64270 */
[----:B------:R-:W-:Y:S02]  /*7580*/  ISETP.LT.OR P1, PT, R133, 0x32, P1 ;  /* 0x000000328500780c */ /* 0x000fe40000f21670 */
[----:B------:R-:W-:Y:S02]  /*7590*/  ISETP.GT.AND P4, PT, R141, 0x51, !P4 ;  /* 0x000000518d00780c */ /* 0x000fe40006784270 */
[----:B------:R-:W-:-:S02]  /*75a0*/  FSEL R122, R129, -INF , !P1 ;  /* 0xff800000817a7808 */ /* 0x000fc40004800000 */
[----:B------:R-:W-:Y:S02]  /*75b0*/  LOP3.LUT P1, RZ, R16, 0x400, RZ, 0xc0, !PT ;  /* 0x0000040010ff7812 */ /* 0x000fe4000782c0ff */
[----:B------:R-:W-:Y:S02]  /*75c0*/  ISETP.LT.OR P3, PT, R133, 0x51, P3 ;  /* 0x000000518500780c */ /* 0x000fe40001f61670 */
[C---:B------:R-:W-:Y:S02]  /*75d0*/  ISETP.GT.AND P1, PT, R141.reuse, 0x38, !P1 ;  /* 0x000000388d00780c */ /* 0x040fe40004f24270 */
[----:B------:R-:W-:Y:S02]  /*75e0*/  ISETP.GT.AND P5, PT, R141, 0x58, !P5 ;  /* 0x000000588d00780c */ /* 0x000fe40006fa4270 */
[----:B------:R-:W-:Y:S02]  /*75f0*/  ISETP.LT.OR P1, PT, R133, 0x39, P1 ;  /* 0x000000398500780c */ /* 0x000fe40000f21670 */
[----:B0-----:R-:W-:-:S02]  /*7600*/  FMNMX.FTZ R121, R10, R9, !PT ;  /* 0x000000090a797209 */ /* 0x001fc40007810000 */
[----:B------:R-:W-:Y:S01]  /*7610*/  FSEL R130, R130, -INF , !P1 ;  /* 0xff80000082827808 */ /* 0x000fe20004800000 */
[----:B------:R-:W0:Y:S01]  /*7620*/  LDC R9, c[0x0][0x988] ;  /* 0x00026200ff097b82 */ /* 0x000e220000000800 */
[----:B------:R-:W-:Y:S01]  /*7630*/  LOP3.LUT P1, RZ, R16, 0x200, RZ, 0xc0, !PT ;  /* 0x0000020010ff7812 */ /* 0x000fe2000782c0ff */
[----:B------:R-:W1:Y:S01]  /*7640*/  SHFL.BFLY PT, R8, R121, 0x1, 0x1f ;  /* 0x0c201f0079087f89 */ /* 0x000e6200000e0000 */
[----:B------:R-:W-:Y:S02]  /*7650*/  ISETP.LT.OR P4, PT, R133, 0x52, P4 ;  /* 0x000000528500780c */ /* 0x000fe40002781670 */
[----:B------:R-:W-:Y:S02]  /*7660*/  ISETP.GT.AND P1, PT, R141, 0x39, !P1 ;  /* 0x000000398d00780c */ /* 0x000fe40004f24270 */
[----:B------:R-:W-:Y:S02]  /*7670*/  FSEL R134, R134, -INF , !P3 ;  /* 0xff80000086867808 */ /* 0x000fe40005800000 */
[----:B------:R-:W-:-:S02]  /*7680*/  ISETP.LT.OR P1, PT, R133, 0x3a, P1 ;  /* 0x0000003a8500780c */ /* 0x000fc40000f21670 */
[----:B------:R-:W-:Y:S02]  /*7690*/  ISETP.LT.OR P5, PT, R133, 0x59, P5 ;  /* 0x000000598500780c */ /* 0x000fe40002fa1670 */
[----:B------:R-:W-:Y:S02]  /*76a0*/  FSEL R124, R131, -INF , !P1 ;  /* 0xff800000837c7808 */ /* 0x000fe40004800000 */
[----:B------:R-:W-:Y:S02]  /*76b0*/  LOP3.LUT P1, RZ, R16, 0x100, RZ, 0xc0, !PT ;  /* 0x0000010010ff7812 */ /* 0x000fe4000782c0ff */
[----:B------:R-:W-:Y:S02]  /*76c0*/  FSEL R136, R136, -INF , !P4 ;  /* 0xff80000088887808 */ /* 0x000fe40006000000 */
[----:B------:R-:W-:-:S04]  /*76d0*/  ISETP.GT.AND P1, PT, R141, 0x40, !P1 ;  /* 0x000000408d00780c */ /* 0x000fc80004f24270 */
[----:B------:R-:W-:Y:S02]  /*76e0*/  ISETP.LT.OR P1, PT, R133, 0x41, P1 ;  /* 0x000000418500780c */ /* 0x000fe40000f21670 */
[----:B-1----:R-:W-:Y:S02]  /*76f0*/  FMNMX.FTZ R8, R121, R8, !PT ;  /* 0x0000000879087209 */ /* 0x002fe40007810000 */
[----:B------:R-:W-:Y:S02]  /*7700*/  FSEL R126, R135, -INF , !P1 ;  /* 0xff800000877e7808 */ /* 0x000fe40004800000 */
[----:B------:R-:W-:Y:S01]  /*7710*/  ISETP.GT.AND P1, PT, R141, 0x41, !P2 ;  /* 0x000000418d00780c */ /* 0x000fe20005724270 */
[----:B0-----:R-:W-:Y:S01]  /*7720*/  FMUL.FTZ R129, R8, R9 ;  /* 0x0000000908817220 */ /* 0x001fe20000410000 */
[----:B------:R-:W-:Y:S02]  /*7730*/  LOP3.LUT P2, RZ, R16, 0x20, RZ, 0xc0, !PT ;  /* 0x0000002010ff7812 */ /* 0x000fe4000784c0ff */
[----:B------:R-:W-:-:S02]  /*7740*/  ISETP.LT.OR P1, PT, R133, 0x42, P1 ;  /* 0x000000428500780c */ /* 0x000fc40000f21670 */
[----:B------:R-:W-:Y:S02]  /*7750*/  ISETP.GT.AND P2, PT, R141, 0x49, !P2 ;  /* 0x000000498d00780c */ /* 0x000fe40005744270 */
[----:B------:R-:W-:Y:S02]  /*7760*/  FSEL R170, R137, -INF , !P1 ;  /* 0xff80000089aa7808 */ /* 0x000fe40004800000 */
[----:B------:R-:W-:Y:S02]  /*7770*/  ISETP.GT.AND P1, PT, R141, 0x48, !P6 ;  /* 0x000000488d00780c */ /* 0x000fe40007724270 */
[----:B------:R-:W-:Y:S02]  /*7780*/  LOP3.LUT P6, RZ, R16, 0x2, RZ, 0xc0, !PT ;  /* 0x0000000210ff7812 */ /* 0x000fe400078cc0ff */
[C---:B------:R-:W-:Y:S02]  /*7790*/  ISETP.LT.OR P1, PT, R133.reuse, 0x49, P1 ;  /* 0x000000498500780c */ /* 0x040fe40000f21670 */
[----:B------:R-:W-:-:S02]  /*77a0*/  ISETP.LT.OR P2, PT, R133, 0x4a, P2 ;  /* 0x0000004a8500780c */ /* 0x000fc40001741670 */
[----:B------:R-:W-:Y:S02]  /*77b0*/  FSEL R140, R140, -INF , !P1 ;  /* 0xff8000008c8c7808 */ /* 0x000fe40004800000 */
[----:B------:R-:W-:Y:S02]  /*77c0*/  ISETP.GT.AND P1, PT, R141, RZ, !P6 ;  /* 0x000000ff8d00720c */ /* 0x000fe40007724270 */
[----:B------:R-:W-:Y:S02]  /*77d0*/  LOP3.LUT P6, RZ, R16, 0x1, RZ, 0xc0, !PT ;  /* 0x0000000110ff7812 */ /* 0x000fe400078cc0ff */
[----:B------:R-:W-:Y:S02]  /*77e0*/  ISETP.LT.OR P1, PT, R133, 0x1, P1 ;  /* 0x000000018500780c */ /* 0x000fe40000f21670 */
[----:B------:R-:W-:Y:S02]  /*77f0*/  ISETP.GT.AND P6, PT, R141, 0x59, !P6 ;  /* 0x000000598d00780c */ /* 0x000fe400077c4270 */
[----:B------:R-:W-:-:S02]  /*7800*/  FSEL R208, R0, -INF , !P1 ;  /* 0xff80000000d07808 */ /* 0x000fc40004800000 */
[----:B------:R-:W-:Y:S02]  /*7810*/  FSETP.NEU.FTZ.AND P1, PT, R8, -INF , PT ;  /* 0xff8000000800780b */ /* 0x000fe40003f3d000 */
[----:B------:R-:W-:Y:S02]  /*7820*/  FMNMX.FTZ R21, R208, R15, !PT ;  /* 0x0000000fd0157209 */ /* 0x000fe40007810000 */
[----:B------:R-:W-:Y:S02]  /*7830*/  FSEL R129, R129, RZ, P1 ;  /* 0x000000ff81817208 */ /* 0x000fe40000800000 */
[----:B------:R-:W-:Y:S02]  /*7840*/  FMNMX.FTZ R121, R2, R21, !PT ;  /* 0x0000001502797209 */ /* 0x000fe40007810000 */
[----:B------:R-:W-:Y:S01]  /*7850*/  ISETP.LT.OR P6, PT, R133, 0x5a, P6 ;  /* 0x0000005a8500780c */ /* 0x000fe200037c1670 */
[--C-:B------:R-:W-:Y:S01]  /*7860*/  FFMA.FTZ R198, R198, R9, -R129.reuse ;  /* 0x00000009c6c67223 */ /* 0x100fe20000010881 */
[----:B------:R-:W-:Y:S01]  /*7870*/  FMNMX.FTZ R121, R172, R121, !PT ;  /* 0x00000079ac797209 */ /* 0x000fe20007810000 */
[-CC-:B------:R-:W-:Y:S01]  /*7880*/  FFMA.FTZ R0, R194, R9.reuse, -R129.reuse ;  /* 0x00000009c2007223 */ /* 0x180fe20000010881 */
[-CC-:B------:R-:W-:Y:S01]  /*7890*/  FFMA.FTZ R10, R168, R9.reuse, -R129.reuse ;  /* 0x00000009a80a7223 */ /* 0x180fe20000010881 */
[----:B------:R-:W-:Y:S01]  /*78a0*/  FSEL R168, R139, -INF , !P6 ;  /* 0xff8000008ba87808 */ /* 0x000fe20007000000 */
[--C-:B------:R-:W-:Y:S01]  /*78b0*/  FFMA.FTZ R210, R210, R9, -R129.reuse ;  /* 0x00000009d2d27223 */ /* 0x100fe20000010881 */
[----:B------:R-:W-:Y:S01]  /*78c0*/  FMNMX.FTZ R121, R176, R121, !PT ;  /* 0x00000079b0797209 */ /* 0x000fe20007810000 */
[--C-:B------:R-:W-:Y:S01]  /*78d0*/  FFMA.FTZ R206, R206, R9, -R129.reuse ;  /* 0x00000009cece7223 */ /* 0x100fe20000010881 */
[----:B------:R-:W-:Y:S01]  /*78e0*/  FSEL R145, R8, RZ, P1 ;  /* 0x000000ff08917208 */ /* 0x000fe20000800000 */
[----:B------:R-:W-:Y:S01]  /*78f0*/  MUFU.EX2 R21, R210 ;  /* 0x000000d200157308 */ /* 0x000fe20000000800 */
[----:B------:R-:W-:Y:S01]  /*7900*/  FMNMX.FTZ R121, R178, R121, !PT ;  /* 0x00000079b2797209 */ /* 0x000fe20007810000 */
[-CC-:B------:R-:W-:Y:S01]  /*7910*/  FFMA.FTZ R194, R196, R9.reuse, -R129.reuse ;  /* 0x00000009c4c27223 */ /* 0x180fe20000010881 */
[-CC-:B------:R-:W-:Y:S01]  /*7920*/  FFMA.FTZ R135, R158, R9.reuse, -R129.reuse ;  /* 0x000000099e877223 */ /* 0x180fe20000010881 */
[--C-:B------:R-:W-:Y:S01]  /*7930*/  FFMA.FTZ R204, R204, R9, -R129.reuse ;  /* 0x00000009cccc7223 */ /* 0x100fe20000010881 */
[----:B------:R-:W-:Y:S01]  /*7940*/  FMNMX.FTZ R123, R180, R121, !PT ;  /* 0x00000079b47b7209 */ /* 0x000fe20007810000 */
[-CC-:B------:R-:W-:Y:S01]  /*7950*/  FFMA.FTZ R192, R192, R9.reuse, -R129.reuse ;  /* 0x00000009c0c07223 */ /* 0x180fe20000010881 */
[--C-:B------:R-:W-:Y:S01]  /*7960*/  FFMA.FTZ R196, R200, R9, -R129.reuse ;  /* 0x00000009c8c47223 */ /* 0x100fe20000010881 */
[----:B------:R-:W-:Y:S01]  /*7970*/  MUFU.EX2 R206, R206 ;  /* 0x000000ce00ce7308 */ /* 0x000fe20000000800 */
[----:B------:R-:W-:Y:S01]  /*7980*/  FMNMX.FTZ R123, R182, R123, !PT ;  /* 0x0000007bb67b7209 */ /* 0x000fe20007810000 */
[-CC-:B------:R-:W-:Y:S01]  /*7990*/  FFMA.FTZ R202, R202, R9.reuse, -R129.reuse ;  /* 0x00000009caca7223 */ /* 0x180fe20000010881 */
[-CC-:B------:R-:W-:Y:S01]  /*79a0*/  FFMA.FTZ R137, R162, R9.reuse, -R129.reuse ;  /* 0x00000009a2897223 */ /* 0x180fe20000010881 */
[--C-:B------:R-:W-:Y:S01]  /*79b0*/  FFMA.FTZ R158, R166, R9, -R129.reuse ;  /* 0x00000009a69e7223 */ /* 0x100fe20000010881 */
[----:B------:R-:W-:Y:S01]  /*79c0*/  FMNMX.FTZ R123, R184, R123, !PT ;  /* 0x0000007bb87b7209 */ /* 0x000fe20007810000 */
[-CC-:B------:R-:W-:Y:S01]  /*79d0*/  FFMA.FTZ R150, R150, R9.reuse, -R129.reuse ;  /* 0x0000000996967223 */ /* 0x180fe20000010881 */
[-CC-:B------:R-:W-:Y:S01]  /*79e0*/  FFMA.FTZ R141, R148, R9.reuse, -R129.reuse ;  /* 0x00000009948d7223 */ /* 0x180fe20000010881 */
[--C-:B------:R-:W-:Y:S01]  /*79f0*/  FFMA.FTZ R146, R146, R9, -R129.reuse ;  /* 0x0000000992927223 */ /* 0x100fe20000010881 */
[----:B------:R-:W-:Y:S01]  /*7a00*/  FMNMX.FTZ R123, R186, R123, !PT ;  /* 0x0000007bba7b7209 */ /* 0x000fe20007810000 */
[----:B------:R-:W-:Y:S01]  /*7a10*/  FFMA.FTZ R142, R142, R9, -R129 ;  /* 0x000000098e8e7223 */ /* 0x000fe20000010881 */
[----:B------:R-:W-:Y:S02]  /*7a20*/  MUFU.EX2 R121, R204 ;  /* 0x000000cc00797308 */ /* 0x000fe40000000800 */
[----:B------:R-:W-:-:S04]  /*7a30*/  FMNMX.FTZ R125, R188, R123, !PT ;  /* 0x0000007bbc7d7209 */ /* 0x000fc80007810000 */
[----:B------:R-:W-:Y:S02]  /*7a40*/  FMNMX.FTZ R125, R190, R125, !PT ;  /* 0x0000007dbe7d7209 */ /* 0x000fe40007810000 */
[----:B------:R-:W-:Y:S02]  /*7a50*/  MUFU.EX2 R123, R0 ;  /* 0x00000000007b7308 */ /* 0x000fe40000000800 */
[----:B------:R-:W-:-:S04]  /*7a60*/  FMNMX.FTZ R125, R120, R125, !PT ;  /* 0x0000007d787d7209 */ /* 0x000fc80007810000 */
[----:B------:R-:W-:Y:S02]  /*7a70*/  FMNMX.FTZ R125, R128, R125, !PT ;  /* 0x0000007d807d7209 */ /* 0x000fe40007810000 */
[----:B------:R-:W-:Y:S02]  /*7a80*/  MUFU.EX2 R192, R192 ;  /* 0x000000c000c07308 */ /* 0x000fe40000000800 */
[----:B------:R-:W-:-:S04]  /*7a90*/  FMNMX.FTZ R127, R122, R125, !PT ;  /* 0x0000007d7a7f7209 */ /* 0x000fc80007810000 */
[----:B------:R-:W-:Y:S02]  /*7aa0*/  FMNMX.FTZ R127, R130, R127, !PT ;  /* 0x0000007f827f7209 */ /* 0x000fe40007810000 */
[----:B------:R0:W-:Y:S02]  /*7ab0*/  MUFU.EX2 R125, R198 ;  /* 0x000000c6007d7308 */ /* 0x0001e40000000800 */
[----:B------:R-:W-:-:S04]  /*7ac0*/  FMNMX.FTZ R127, R124, R127, !PT ;  /* 0x0000007f7c7f7209 */ /* 0x000fc80007810000 */
[----:B------:R-:W-:Y:S02]  /*7ad0*/  FMNMX.FTZ R127, R126, R127, !PT ;  /* 0x0000007f7e7f7209 */ /* 0x000fe40007810000 */
[----:B------:R-:W-:Y:S01]  /*7ae0*/  MUFU.EX2 R194, R194 ;  /* 0x000000c200c27308 */ /* 0x000fe20000000800 */
[----:B0-----:R-:W-:Y:S01]  /*7af0*/  FSEL R198, R132, -INF , !P2 ;  /* 0xff80000084c67808 */ /* 0x001fe20005000000 */
[--C-:B------:R-:W-:Y:S01]  /*7b00*/  FFMA.FTZ R132, R174, R9, -R129.reuse ;  /* 0x00000009ae847223 */ /* 0x100fe20000010881 */
[----:B------:R-:W-:Y:S02]  /*7b10*/  FMNMX.FTZ R131, R170, R127, !PT ;  /* 0x0000007faa837209 */ /* 0x000fe40007810000 */
[----:B------:R-:W-:Y:S01]  /*7b20*/  FSEL R174, R138, -INF , !P5 ;  /* 0xff8000008aae7808 */ /* 0x000fe20006800000 */
[----:B------:R-:W-:Y:S01]  /*7b30*/  FFMA.FTZ R138, R164, R9, -R129 ;  /* 0x00000009a48a7223 */ /* 0x000fe20000010881 */
[----:B------:R-:W-:Y:S01]  /*7b40*/  FMNMX.FTZ R131, R140, R131, !PT ;  /* 0x000000838c837209 */ /* 0x000fe20007810000 */
[----:B------:R-:W-:Y:S03]  /*7b50*/  MUFU.EX2 R196, R196 ;  /* 0x000000c400c47308 */ /* 0x000fe60000000800 */
[----:B------:R-:W-:-:S04]  /*7b60*/  FMNMX.FTZ R131, R198, R131, !PT ;  /* 0x00000083c6837209 */ /* 0x000fc80007810000 */
[----:B------:R-:W-:Y:S01]  /*7b70*/  FMNMX.FTZ R131, R134, R131, !PT ;  /* 0x0000008386837209 */ /* 0x000fe20007810000 */
[----:B------:R-:W-:Y:S03]  /*7b80*/  MUFU.EX2 R127, R202 ;  /* 0x000000ca007f7308 */ /* 0x000fe60000000800 */
[----:B------:R-:W-:-:S04]  /*7b90*/  FMNMX.FTZ R133, R136, R131, !PT ;  /* 0x0000008388857209 */ /* 0x000fc80007810000 */
[----:B------:R-:W-:Y:S01]  /*7ba0*/  FMNMX.FTZ R133, R174, R133, !PT ;  /* 0x00000085ae857209 */ /* 0x000fe20007810000 */
[----:B------:R0:W-:Y:S03]  /*7bb0*/  MUFU.EX2 R131, R10 ;  /* 0x0000000a00837308 */ /* 0x0001e60000000800 */
[----:B------:R-:W-:Y:S01]  /*7bc0*/  FMNMX.FTZ R0, R168, R133, !PT ;  /* 0x00000085a8007209 */ /* 0x000fe20007810000 */
[-CC-:B------:R-:W-:Y:S01]  /*7bd0*/  FFMA.FTZ R133, R154, R9.reuse, -R129.reuse ;  /* 0x000000099a857223 */ /* 0x180fe20000010881 */
[-CC-:B------:R-:W-:Y:S01]  /*7be0*/  FFMA.FTZ R154, R156, R9.reuse, -R129.reuse ;  /* 0x000000099c9a7223 */ /* 0x180fe20000010881 */
[--C-:B------:R-:W-:Y:S02]  /*7bf0*/  FFMA.FTZ R156, R160, R9, -R129.reuse ;  /* 0x00000009a09c7223 */ /* 0x100fe40000010881 */
[----:B------:R-:W0:Y:S01]  /*7c00*/  SHFL.BFLY PT, R139, R0, 0x2, 0x1f ;  /* 0x0c401f00008b7f89 */ /* 0x000e2200000e0000 */
[----:B------:R-:W-:Y:S08]  /*7c10*/  MUFU.EX2 R132, R132 ;  /* 0x0000008400847308 */ /* 0x000ff00000000800 */
[----:B------:R-:W-:Y:S08]  /*7c20*/  MUFU.EX2 R138, R138 ;  /* 0x0000008a008a7308 */ /* 0x000ff00000000800 */
[----:B------:R-:W-:Y:S01]  /*7c30*/  MUFU.EX2 R133, R133 ;  /* 0x0000008500857308 */ /* 0x000fe20000000800 */
[----:B0-----:R-:W-:Y:S01]  /*7c40*/  FMNMX.FTZ R10, R0, R139, !PT ;  /* 0x0000008b000a7209 */ /* 0x001fe20007810000 */
[----:B------:R-:W-:Y:S01]  /*7c50*/  FADD.FTZ R0, -R145, R14 ;  /* 0x0000000e91007221 */ /* 0x000fe20000010100 */
[-CC-:B------:R-:W-:Y:S01]  /*7c60*/  FFMA.FTZ R139, R152, R9.reuse, -R129.reuse ;  /* 0x00000009988b7223 */ /* 0x180fe20000010881 */
[----:B------:R-:W-:-:S04]  /*7c70*/  FFMA.FTZ R129, R144, R9, -R129 ;  /* 0x0000000990817223 */ /* 0x000fc80000010881 */
[----:B------:R-:W-:Y:S01]  /*7c80*/  MUFU.EX2 R154, R154 ;  /* 0x0000009a009a7308 */ /* 0x000fe20000000800 */
[----:B------:R-:W0:Y:S01]  /*7c90*/  SHFL.BFLY PT, R143, R10, 0x1, 0x1f ;  /* 0x0c201f000a8f7f89 */ /* 0x000e2200000e0000 */
[----:B------:R-:W-:-:S06]  /*7ca0*/  FMUL.FTZ R0, R0, R9 ;  /* 0x0000000900007220 */ /* 0x000fcc0000410000 */
[----:B------:R-:W1:Y:S08]  /*7cb0*/  MUFU.EX2 R0, R0 ;  /* 0x0000000000007308 */ /* 0x000e700000000800 */
[----:B------:R-:W-:Y:S08]  /*7cc0*/  MUFU.EX2 R135, R135 ;  /* 0x0000008700877308 */ /* 0x000ff00000000800 */
[----:B------:R-:W-:Y:S01]  /*7cd0*/  MUFU.EX2 R156, R156 ;  /* 0x0000009c009c7308 */ /* 0x000fe20000000800 */
[----:B0-----:R-:W-:-:S04]  /*7ce0*/  FMNMX.FTZ R10, R10, R143, !PT ;  /* 0x0000008f0a0a7209 */ /* 0x001fc80007810000 */
[C---:B------:R-:W-:Y:S01]  /*7cf0*/  FSETP.NEU.FTZ.AND P1, PT, R10.reuse, -INF , PT ;  /* 0xff8000000a00780b */ /* 0x040fe20003f3d000 */
[----:B------:R-:W-:Y:S02]  /*7d00*/  FMUL.FTZ R143, R10, R9 ;  /* 0x000000090a8f7220 */ /* 0x000fe40000410000 */
[----:B------:R-:W-:Y:S03]  /*7d10*/  MUFU.EX2 R137, R137 ;  /* 0x0000008900897308 */ /* 0x000fe60000000800 */
[----:B------:R-:W-:-:S05]  /*7d20*/  FSEL R143, R143, RZ, P1 ;  /* 0x000000ff8f8f7208 */ /* 0x000fca0000800000 */
[-CC-:B------:R-:W-:Y:S01]  /*7d30*/  FFMA.FTZ R14, R2, R9.reuse, -R143.reuse ;  /* 0x00000009020e7223 */ /* 0x180fe2000001088f */
[----:B------:R-:W-:Y:S01]  /*7d40*/  FSEL R2, R10, RZ, P1 ;  /* 0x000000ff0a027208 */ /* 0x000fe20000800000 */
[-CC-:B------:R-:W-:Y:S01]  /*7d50*/  FFMA.FTZ R189, R208, R9.reuse, -R143.reuse ;  /* 0x00000009d0bd7223 */ /* 0x180fe2000001088f */
[-CC-:B------:R-:W-:Y:S01]  /*7d60*/  FFMA.FTZ R191, R172, R9.reuse, -R143.reuse ;  /* 0x00000009acbf7223 */ /* 0x180fe2000001088f */
[-CC-:B------:R-:W-:Y:S01]  /*7d70*/  FFMA.FTZ R144, R176, R9.reuse, -R143.reuse ;  /* 0x00000009b0907223 */ /* 0x180fe2000001088f */
[-C--:B------:R-:W-:Y:S01]  /*7d80*/  FFMA.FTZ R185, R178, R9.reuse, -R143 ;  /* 0x00000009b2b97223 */ /* 0x080fe2000001088f */
[----:B------:R-:W-:Y:S01]  /*7d90*/  FADD.FTZ R2, -R2, R15 ;  /* 0x0000000f02027221 */ /* 0x000fe20000010100 */
[----:B------:R-:W-:Y:S01]  /*7da0*/  MUFU.EX2 R14, R14 ;  /* 0x0000000e000e7308 */ /* 0x000fe20000000800 */
[-C--:B------:R-:W-:Y:S01]  /*7db0*/  FFMA.FTZ R148, R180, R9.reuse, -R143 ;  /* 0x00000009b4947223 */ /* 0x080fe2000001088f */
[----:B-1----:R-:W-:Y:S01]  /*7dc0*/  FFMA.FTZ R15, R0, R6, R21 ;  /* 0x00000006000f7223 */ /* 0x002fe20000010015 */
[-C--:B------:R-:W-:Y:S01]  /*7dd0*/  FMUL.FTZ R2, R2, R9.reuse ;  /* 0x0000000902027220 */ /* 0x080fe20000410000 */
[-CC-:B------:R-:W-:Y:S01]  /*7de0*/  FFMA.FTZ R187, R182, R9.reuse, -R143.reuse ;  /* 0x00000009b6bb7223 */ /* 0x180fe2000001088f */
[-C--:B------:R-:W-:Y:S01]  /*7df0*/  FFMA.FTZ R177, R128, R9.reuse, -R143 ;  /* 0x0000000980b17223 */ /* 0x080fe2000001088f */
[----:B------:R-:W-:Y:S01]  /*7e00*/  FADD.FTZ R6, R206, R15 ;  /* 0x0000000fce067221 */ /* 0x000fe20000010000 */
        /* <DEDUP_REMOVED lines=18> */
[----:B------:R-:W-:-:S07]  /*7f30*/  FFMA.FTZ R143, R168, R9, -R143 ;  /* 0x00000009a88f7223 */ /* 0x000fce000001088f */
[----:B------:R-:W2:Y:S01]  /*7f40*/  MUFU.EX2 R144, R144 ;  /* 0x0000009000907308 */ /* 0x000ea20000000800 */
[----:B0-----:R-:W-:-:S04]  /*7f50*/  FFMA.FTZ R3, R2, R3, R189 ;  /* 0x0000000302037223 */ /* 0x001fc800000100bd */
[----:B------:R-:W-:Y:S01]  /*7f60*/  FADD.FTZ R128, R14, R3 ;  /* 0x000000030e807221 */ /* 0x000fe20000010000 */
[----:B------:R-:W-:Y:S02]  /*7f70*/  FADD.FTZ R3, R121, R6 ;  /* 0x0000000679037221 */ /* 0x000fe40000010000 */
        /* <DEDUP_REMOVED lines=72> */
.L_x_4286:
        /* <DEDUP_REMOVED lines=33> */
[----:B------:R-:W-:Y:S01]  /*8610*/  F2FP.BF16.F32.PACK_AB R171, R143, R128 ;  /* 0x000000808fab723e */ /* 0x000fe200000010ff */
[----:B------:R-:W-:Y:S06]  /*8620*/  @P1 BRA `(.L_x_4287) ;  /* 0xffffffc800241947 */ /* 0x000fec000383ffff */
.L_x_4268:
[----:B------:R-:W-:Y:S01]  /*8630*/  R2UR UR5, R18 ;  /* 0x00000000120572ca */ /* 0x000fe200000e0000 */
[----:B------:R-:W0:Y:S01]  /*8640*/  LDC R14, c[0x0][0x2f0] ;  /* 0x0000bc00ff0e7b82 */ /* 0x000e220000000800 */
[----:B------:R-:W-:Y:S01]  /*8650*/  R2UR UR6, R19 ;  /* 0x00000000130672ca */ /* 0x000fe200000e0000 */
[----:B------:R-:W-:-:S10]  /*8660*/  UIADD3 UR10, -UR10, 0x1, URZ ;  /* 0x000000010a0a7890 */ /* 0x000fd4000fffe13f */
[----:B------:R-:W-:Y:S01]  /*8670*/  UISETP.NE.AND UP0, UPT, UR5, URZ, UPT ;  /* 0x0000003f0500728c */ /* 0x000fe2000bf05270 */
[----:B------:R-:W1:Y:S01]  /*8680*/  S2UR UR5, SR_CTAID.X ;  /* 0x00000000000579c3 */ /* 0x000e620000002500 */
[----:B------:R-:W-:-:S04]  /*8690*/  UISETP.NE.AND UP1, UPT, UR6, URZ, UPT ;  /* 0x0000003f0600728c */ /* 0x000fc8000bf25270 */
[----:B------:R-:W-:Y:S01]  /*86a0*/  PLOP3.LUT P1, PT, PT, PT, UP0, 0x40, 0x0 ;  /* 0x000000000000781c */ /* 0x000fe20003f2e808 */
[----:B0-----:R-:W-:-:S06]  /*86b0*/  IMAD R14, R17, R14, UR10 ;  /* 0x0000000a110e7e24 */ /* 0x001fcc000f8e020e */
[----:B------:R-:W-:Y:S01]  /*86c0*/  @UP1 ULDC UR10, c[0x0][0x44c] ;  /* 0x00011300000a1ab9 */ /* 0x000fe20000000800 */
[----:B------:R-:W-:Y:S01]  /*86d0*/  @UP1 ULDC UR14, c[0x0][0x450] ;  /* 0x00011400000e1ab9 */ /* 0x000fe20000000800 */
[----:B------:R-:W-:Y:S01]  /*86e0*/  R2UR UR6, R14 ;  /* 0x000000000e0672ca */ /* 0x000fe200000e0000 */
[----:B-1----:R-:W-:-:S04]  /*86f0*/  ULEA UR5, UR5, 0x7f, 0x7 ;  /* 0x0000007f05057891 */ /* 0x002fc8000f8e383f */
[----:B------:R-:W-:-:S04]  /*8700*/  UIMAD.WIDE.U32 UR10, UR5, UR10, URZ ;  /* 0x0000000a050a72a5 */ /* 0x000fc8000f8e003f */
[----:B------:R-:W-:-:S04]  /*8710*/  @UP1 USHF.R.U32.HI UR5, URZ, UR14, UR11 ;  /* 0x0000000e3f051299 */ /* 0x000fc8000801160b */
[----:B------:R-:W-:-:S03]  /*8720*/  UIADD3 UR5, UR6, UR5, URZ ;  /* 0x0000000506057290 */ /* 0x000fc6000fffe03f */
[----:B------:R-:W-:Y:S02]  /*8730*/  ULDC UR6, c[0x0][0x9dc] ;  /* 0x0002770000067ab9 */ /* 0x000fe40000000800 */
        /* <DEDUP_REMOVED lines=13> */
.L_x_4289:
[----:B------:R-:W-:Y:S02]  /*8810*/  ULDC UR14, c[0x0][0x9e4] ;  /* 0x00027900000e7ab9 */ /* 0x000fe40000000800 */
[----:B------:R-:W-:-:S11]  /*8820*/  UISETP.NE.AND UP0, UPT, UR14, 0x1, UPT ;  /* 0x000000010e00788c */ /* 0x000fd6000bf05270 */
[----:B------:R-:W-:Y:S02]  /*8830*/  @UP0 ULDC.64 UR18, c[0x0][0x9e8] ;  /* 0x00027a0000120ab9 */ /* 0x000fe40000000a00 */
[----:B------:R-:W-:-:S04]  /*8840*/  UIMAD.WIDE.U32 UR10, UR5, UR18, URZ ;  /* 0x00000012050a72a5 */ /* 0x000fc8000f8e003f */
[----:B------:R-:W-:-:S12]  /*8850*/  @UP0 USHF.R.U32.HI UR5, URZ, UR19, UR11 ;  /* 0x000000133f050299 */ /* 0x000fd8000801160b */
.L_x_4290:
[----:B------:R-:W-:-:S04]  /*8860*/  UIMAD UR5, UR5, UR14, URZ ;  /* 0x0000000e050572a4 */ /* 0x000fc8000f8e023f */
[----:B------:R-:W-:-:S04]  /*8870*/  UISETP.LT.AND UP0, UPT, UR6, UR5, UPT ;  /* 0x000000050600728c */ /* 0x000fc8000bf01270 */
[----:B------:R-:W-:-:S12]  /*8880*/  USEL UR6, UR6, UR5, !UP0 ;  /* 0x0000000506067287 */ /* 0x000fd8000c000000 */
.L_x_4288:
[----:B------:R-:W-:Y:S01]  /*8890*/  UIADD3 UR10, UR6, 0x5f, URZ ;  /* 0x0000005f060a7890 */ /* 0x000fe2000fffe03f */
[----:B------:R-:W-:-:S03]  /*88a0*/  R2UR UR14, R22 ;  /* 0x00000000160e72ca */ /* 0x000fc600000e0000 */
[----:B------:R-:W-:-:S04]  /*88b0*/  UIMAD.WIDE UR10, UR10, 0x2aaaaaab, URZ ;  /* 0x2aaaaaab0a0a78a5 */ /* 0x000fc8000f8e023f */
[----:B------:R-:W-:-:S04]  /*88c0*/  USHF.R.U32.HI UR5, URZ, 0x1f, UR11 ;  /* 0x0000001f3f057899 */ /* 0x000fc8000801160b */
[----:B------:R-:W-:-:S04]  /*88d0*/  ULEA.HI.SX32 UR5, UR11, UR5, 0x1c ;  /* 0x000000050b057291 */ /* 0x000fc8000f8fe23f */
        /* <DEDUP_REMOVED lines=8> */
[----:B------:R-:W-:Y:S01]  /*8960*/  IMAD.MOV.U32 R14, RZ, RZ, R20 ;  /* 0x000000ffff0e7224 */ /* 0x000fe200078e0014 */
[----:B------:R-:W-:-:S06]  /*8970*/  ULDC UR6, c[0x0][0x9d8] ;  /* 0x0002760000067ab9 */ /* 0x000fcc0000000800 */
.L_x_4302:
[----:B------:R-:W-:-:S04]  /*8980*/  UIADD3 UR4, UR38, 0x1, URZ ;  /* 0x0000000126047890 */ /* 0x000fc8000fffe03f */
[----:B------:R-:W-:-:S04]  /*8990*/  UISETP.NE.AND UP0, UPT, UR4, 0x2, UPT ;  /* 0x000000020400788c */ /* 0x000fc8000bf05270 */
[----:B------:R-:W-:Y:S02]  /*89a0*/  USEL UR7, URZ, 0x1, UP0 ;  /* 0x000000013f077887 */ /* 0x000fe40008000000 */
[----:B------:R-:W-:Y:S02]  /*89b0*/  USEL UR4, UR4, URZ, UP0 ;  /* 0x0000003f04047287 */ /* 0x000fe40008000000 */
[----:B------:R-:W-:Y:S01]  /*89c0*/  ULOP3.LUT UR7, UR60, UR7, URZ, 0x3c, !UPT ;  /* 0x000000073c077292 */ /* 0x000fe2000f8e3c3f */
[----:B------:R-:W-:Y:S11]  /*89d0*/  @!P0 BRA `(.L_x_4292) ;  /* 0x0000000000048947 */ /* 0x000ff60003800000 */
[----:B------:R-:W-:Y:S01]  /*89e0*/  BPT.TRAP 0x1 ;  /* 0x000000040000795c */ /* 0x000fe20000300000 */
.L_x_4292:
[----:B------:R-:W-:Y:S01]  /*89f0*/  ULEA UR5, UR4, UR39, 0x3 ;  /* 0x0000002704057291 */ /* 0x000fe2000f8e183f */
[----:B------:R-:W-:-:S04]  /*8a00*/  MOV R8, UR7 ;  /* 0x0000000700087c02 */ /* 0x000fc80008000f00 */
[----:B------:R-:W-:-:S04]  /*8a10*/  SHF.L.U32 R8, R8, 0x1f, RZ ;  /* 0x0000001f08087819 */ /* 0x000fc800000006ff */
[----:B------:R0:W1:Y:S01]  /*8a20*/  SYNCS.PHASECHK.TRANS64.TRYWAIT P1, [UR5+0x30830], R8 ;  /* 0x03083008ff0075a7 */ /* 0x0000620008020145 */
[----:B------:R-:W-:Y:S05]  /*8a30*/  @!P0 BRA `(.L_x_4293) ;  /* 0x0000000000048947 */ /* 0x000fea0003800000 */
[----:B------:R-:W-:Y:S01]  /*8a40*/  BPT.TRAP 0x1 ;  /* 0x000000040000795c */ /* 0x000fe20000300000 */
.L_x_4293:
[----:B-1----:R-:W-:Y:S05]  /*8a50*/  @P1 BRA `(.L_x_4294) ;  /* 0x0000000000081947 */ /* 0x002fea0003800000 */
[----:B------:R-:W1:Y:S02]  /*8a60*/  SYNCS.PHASECHK.TRANS64.TRYWAIT P1, [UR5+0x30830], R8 ;  /* 0x03083008ff0075a7 */ /* 0x000e640008020145 */
[----:B-1----:R-:W-:Y:S05]  /*8a70*/  @!P1 BRA `(.L_x_4295) ;  /* 0x000000cc00249947 */ /* 0x002fea0003800000 */
.L_x_4294:
        /* <DEDUP_REMOVED lines=162> */
.L_x_4296:
[----:B------:R-:W-:Y:S01]  /*94a0*/  ULEA UR5, UR38, UR39, 0x3 ;  /* 0x0000002726057291 */ /* 0x000fe2000f8e183f */
[----:B------:R-:W-:-:S05]  /*94b0*/  IMAD.U32 R0, RZ, RZ, UR60 ;  /* 0x0000003cff007e24 */ /* 0x000fca000f8e00ff */
[----:B------:R-:W-:-:S04]  /*94c0*/  SHF.L.U32 R0, R0, 0x1f, RZ ;  /* 0x0000001f00007819 */ /* 0x000fc800000006ff */
[----:B------:R2:W3:Y:S01]  /*94d0*/  SYNCS.PHASECHK.TRANS64.TRYWAIT P1, [UR5+0x30850], R0 ;  /* 0x03085000ff0075a7 */ /* 0x0004e20008020145 */
[----:B------:R-:W-:Y:S05]  /*94e0*/  @!P0 BRA `(.L_x_4297) ;  /* 0x0000000000048947 */ /* 0x000fea0003800000 */
[----:B------:R-:W-:Y:S01]  /*94f0*/  BPT.TRAP 0x1 ;  /* 0x000000040000795c */ /* 0x000fe20000300000 */
.L_x_4297:
[----:B---3--:R-:W-:Y:S05]  /*9500*/  @P1 BRA `(.L_x_4298) ;  /* 0x0000000000081947 */ /* 0x008fea0003800000 */
[----:B------:R-:W3:Y:S02]  /*9510*/  SYNCS.PHASECHK.TRANS64.TRYWAIT P1, [UR5+0x30850], R0 ;  /* 0x03085000ff0075a7 */ /* 0x000ee40008020145 */
[----:B---3--:R-:W-:Y:S05]  /*9520*/  @!P1 BRA `(.L_x_4299) ;  /* 0x000000c000909947 */ /* 0x008fea0003800000 */
.L_x_4298:
        /* <DEDUP_REMOVED lines=37> */
.L_x_4300:
        /* <DEDUP_REMOVED lines=39> */
[----:B----4-:R-:W-:Y:S01]  /*99f0*/  FMNMX.FTZ R121, R20, R21, !PT ;  /* 0x0000001514797209 */ /* 0x010fe20007810000 */
        /* <DEDUP_REMOVED lines=20> */
[----:B------:R-:W3:Y:S01]  /*9b40*/  S2UR UR11, SR_CgaCtaId ;  /* 0x00000000000b79c3 */ /* 0x000ee20000008800 */
[----:B------:R-:W-:Y:S01]  /*9b50*/  ULEA UR10, UR4, UR39, 0x3 ;  /* 0x00000027040a7291 */ /* 0x000fe2000f8e183f */
[----:B------:R-:W5:Y:S01]  /*9b60*/  MUFU.TANH R176, R176 ;  /* 0x000000b000b07308 */ /* 0x000f620000002400 */
[----:B----4-:R-:W-:-:S02]  /*9b70*/  FMNMX.FTZ R9, R174, R9, !PT ;  /* 0x00000009ae097209 */ /* 0x010fc40007810000 */
[----:B------:R-:W-:-:S05]  /*9b80*/  UIADD3 UR10, UR10, 0x30840, URZ ;  /* 0x000308400a0a7890 */ /* 0x000fca000fffe03f */
[----:B------:R-:W4:Y:S01]  /*9b90*/  MUFU.TANH R124, R124 ;  /* 0x0000007c007c7308 */ /* 0x000f220000002400 */
[----:B-1----:R-:W-:-:S07]  /*9ba0*/  FMNMX.FTZ R121, R122, R121, !PT ;  /* 0x000000797a797209 */ /* 0x002fce0007810000 */
[----:B------:R-:W1:Y:S01]  /*9bb0*/  MUFU.TANH R178, R178 ;  /* 0x000000b200b27308 */ /* 0x000e620000002400 */
[----:B-----5:R-:W-:Y:S01]  /*9bc0*/  FMNMX.FTZ R9, R176, R9, !PT ;  /* 0x00000009b0097209 */ /* 0x020fe20007810000 */
[----:B---3--:R-:W-:-:S06]  /*9bd0*/  UPRMT UR10, UR11, 0x654, UR10 ;  /* 0x000006540b0a7896 */ /* 0x008fcc000800000a */
[----:B------:R-:W3:Y:S01]  /*9be0*/  MUFU.TANH R126, R126 ;  /* 0x0000007e007e7308 */ /* 0x000ee20000002400 */
[----:B----4-:R-:W-:Y:S02]  /*9bf0*/  FMNMX.FTZ R121, R124, R121, !PT ;  /* 0x000000797c797209 */ /* 0x010fe40007810000 */
[----:B------:R-:W-:Y:S05]  /*9c00*/  SYNCS.ARRIVE.TRANS64.RED.A1T0 RZ, [UR10], RZ ;  /* 0x000000ffffff79a7 */ /* 0x000fea000810040a */
[----:B------:R-:W4:Y:S01]  /*9c10*/  MUFU.TANH R180, R180 ;  /* 0x000000b400b47308 */ /* 0x000f220000002400 */
[----:B-1----:R-:W-:-:S07]  /*9c20*/  FMNMX.FTZ R9, R178, R9, !PT ;  /* 0x00000009b2097209 */ /* 0x002fce0007810000 */
[----:B------:R-:W1:Y:S01]  /*9c30*/  MUFU.TANH R128, R128 ;  /* 0x0000008000807308 */ /* 0x000e620000002400 */
[----:B---3--:R-:W-:-:S07]  /*9c40*/  FMNMX.FTZ R121, R126, R121, !PT ;  /* 0x000000797e797209 */ /* 0x008fce0007810000 */
[----:B------:R-:W3:Y:S01]  /*9c50*/  MUFU.TANH R182, R182 ;  /* 0x000000b600b67308 */ /* 0x000ee20000002400 */
[----:B----4-:R-:W-:-:S07]  /*9c60*/  FMNMX.FTZ R9, R180, R9, !PT ;  /* 0x00000009b4097209 */ /* 0x010fce0007810000 */
        /* <DEDUP_REMOVED lines=62> */
[----:B------:R-:W2:Y:S01]  /*a050*/  MUFU.TANH R214, R214 ;  /* 0x000000d600d67308 */ /* 0x000ea20000002400 */
[----:B---3--:R-:W-:-:S07]  /*a060*/  FMNMX.FTZ R9, R212, R9, !PT ;  /* 0x00000009d4097209 */ /* 0x008fce0007810000 */
[----:B------:R-:W1:Y:S01]  /*a070*/  MUFU.TANH R162, R162 ;  /* 0x000000a200a27308 */ /* 0x000e620000002400 */
[----:B----4-:R-:W-:-:S07]  /*a080*/  FMNMX.FTZ R121, R160, R121, !PT ;  /* 0x00000079a0797209 */ /* 0x010fce0007810000 */
[----:B------:R-:W3:Y:S01]  /*a090*/  MUFU.TANH R164, R164 ;  /* 0x000000a400a47308 */ /* 0x000ee20000002400 */
[----:B--2---:R-:W-:-:S05]  /*a0a0*/  FMNMX.FTZ R0, R214, R9, !PT ;  /* 0x00000009d6007209 */ /* 0x004fca0007810000 */
[----:B------:R-:W2:Y:S01]  /*a0b0*/  SHFL.BFLY PT, R9, R0, 0x2, 0x1f ;  /* 0x0c401f0000097f89 */ /* 0x000ea200000e0000 */
[----:B-1----:R-:W-:-:S04]  /*a0c0*/  FMNMX.FTZ R121, R162, R121, !PT ;  /* 0x00000079a2797209 */ /* 0x002fc80007810000 */
[----:B---3--:R-:W-:-:S05]  /*a0d0*/  FMNMX.FTZ R121, R164, R121, !PT ;  /* 0x00000079a4797209 */ /* 0x008fca0007810000 */
[----:B0-----:R-:W0:Y:S01]  /*a0e0*/  SHFL.BFLY PT, R8, R121, 0x2, 0x1f ;  /* 0x0c401f0079087f89 */ /* 0x001e2200000e0000 */
[----:B--2---:R-:W-:Y:S02]  /*a0f0*/  FMNMX.FTZ R2, R0, R9, !PT ;  /* 0x0000000900027209 */ /* 0x004fe40007810000 */
[----:B------:R-:W1:Y:S03]  /*a100*/  LDC R9, c[0x0][0x988] ;  /* 0x00026200ff097b82 */ /* 0x000e660000000800 */
[----:B------:R-:W2:Y:S01]  /*a110*/  SHFL.BFLY PT, R123, R2, 0x1, 0x1f ;  /* 0x0c201f00027b7f89 */ /* 0x000ea200000e0000 */
[----:B0-----:R-:W-:-:S05]  /*a120*/  FMNMX.FTZ R125, R121, R8, !PT ;  /* 0x00000008797d7209 */ /* 0x001fca0007810000 */
[----:B------:R-:W0:Y:S01]  /*a130*/  SHFL.BFLY PT, R10, R125, 0x1, 0x1f ;  /* 0x0c201f007d0a7f89 */ /* 0x000e2200000e0000 */
[----:B--2---:R-:W-:-:S05]  /*a140*/  FMNMX.FTZ R8, R2, R123, !PT ;  /* 0x0000007b02087209 */ /* 0x004fca0007810000 */
[C---:B------:R-:W-:Y:S01]  /*a150*/  FADD.FTZ R166, -R8.reuse, R15 ;  /* 0x0000000f08a67221 */ /* 0x040fe20000010100 */
[----:B-1----:R-:W-:-:S03]  /*a160*/  FMUL.FTZ R141, R8, R9 ;  /* 0x00000009088d7220 */ /* 0x002fc60000410000 */
[-C--:B------:R-:W-:Y:S01]  /*a170*/  FMUL.FTZ R123, R166, R9.reuse ;  /* 0x00000009a67b7220 */ /* 0x080fe20000410000 */
[-CC-:B------:R-:W-:Y:S01]  /*a180*/  FFMA.FTZ R15, R168, R9.reuse, -R141.reuse ;  /* 0x00000009a80f7223 */ /* 0x180fe2000001088d */
[-CC-:B------:R-:W-:Y:S01]  /*a190*/  FFMA.FTZ R121, R176, R9.reuse, -R141.reuse ;  /* 0x00000009b0797223 */ /* 0x180fe2000001088d */
[-CC-:B------:R-:W-:Y:S01]  /*a1a0*/  FFMA.FTZ R168, R174, R9.reuse, -R141.reuse ;  /* 0x00000009aea87223 */ /* 0x180fe2000001088d */
[----:B------:R1:W-:Y:S01]  /*a1b0*/  MUFU.EX2 R0, R123 ;  /* 0x0000007b00007308 */ /* 0x0003e20000000800 */
[-CC-:B------:R-:W-:Y:S01]  /*a1c0*/  FFMA.FTZ R176, R192, R9.reuse, -R141.reuse ;  /* 0x00000009c0b07223 */ /* 0x180fe2000001088d */
[-CC-:B------:R-:W-:Y:S01]  /*a1d0*/  FFMA.FTZ R129, R194, R9.reuse, -R141.reuse ;  /* 0x00000009c2817223 */ /* 0x180fe2000001088d */
[----:B0-----:R-:W-:Y:S01]  /*a1e0*/  FMNMX.FTZ R10, R125, R10, !PT ;  /* 0x0000000a7d0a7209 */ /* 0x001fe20007810000 */
[-CC-:B------:R-:W-:Y:S01]  /*a1f0*/  FFMA.FTZ R125, R186, R9.reuse, -R141.reuse ;  /* 0x00000009ba7d7223 */ /* 0x180fe2000001088d */
[-CC-:B------:R-:W-:Y:S01]  /*a200*/  FFMA.FTZ R131, R198, R9.reuse, -R141.reuse ;  /* 0x00000009c6837223 */ /* 0x180fe2000001088d */
[-CC-:B------:R-:W-:Y:S01]  /*a210*/  FFMA.FTZ R133, R200, R9.reuse, -R141.reuse ;  /* 0x00000009c8857223 */ /* 0x180fe2000001088d */
[-C--:B------:R-:W-:Y:S01]  /*a220*/  FFMA.FTZ R174, R202, R9.reuse, -R141 ;  /* 0x00000009caae7223 */ /* 0x080fe2000001088d */
[----:B------:R-:W-:Y:S01]  /*a230*/  FADD.FTZ R166, -R10, R21 ;  /* 0x000000150aa67221 */ /* 0x000fe20000010100 */
[-CC-:B------:R-:W-:Y:S01]  /*a240*/  FFMA.FTZ R21, R172, R9.reuse, -R141.reuse ;  /* 0x00000009ac157223 */ /* 0x180fe2000001088d */
[-CC-:B-1----:R-:W-:Y:S01]  /*a250*/  FFMA.FTZ R123, R180, R9.reuse, -R141.reuse ;  /* 0x00000009b47b7223 */ /* 0x182fe2000001088d */
[-CC-:B------:R-:W-:Y:S01]  /*a260*/  FFMA.FTZ R172, R182, R9.reuse, -R141.reuse ;  /* 0x00000009b6ac7223 */ /* 0x180fe2000001088d */
        /* <DEDUP_REMOVED lines=13> */
[-C--:B0-----:R-:W-:Y:S01]  /*a340*/  FFMA.FTZ R127, R190, R9.reuse, -R141 ;  /* 0x00000009be7f7223 */ /* 0x081fe2000001088d */
[-C--:B------:R-:W-:Y:S01]  /*a350*/  FMUL.FTZ R141, R10, R9.reuse ;  /* 0x000000090a8d7220 */ /* 0x080fe20000410000 */
[----:B------:R-:W0:Y:S03]  /*a360*/  MUFU.EX2 R15, R15 ;  /* 0x0000000f000f7308 */ /* 0x000e260000000800 */
        /* <DEDUP_REMOVED lines=13> */
[----:B------:R-:W2:Y:S01]  /*a440*/  MUFU.EX2 R189, R189 ;  /* 0x000000bd00bd7308 */ /* 0x000ea20000000800 */
[----:B0-----:R-:W-:Y:S01]  /*a450*/  FFMA.FTZ R143, R0, R6, R15 ;  /* 0x00000006008f7223 */ /* 0x001fe2000001000f */
[-CC-:B------:R-:W-:Y:S01]  /*a460*/  FFMA.FTZ R177, R142, R9.reuse, -R141.reuse ;  /* 0x000000098eb17223 */ /* 0x180fe2000001088d */
[-CC-:B------:R-:W-:Y:S01]  /*a470*/  FFMA.FTZ R130, R144, R9.reuse, -R141.reuse ;  /* 0x0000000990827223 */ /* 0x180fe2000001088d */
[-CC-:B------:R-:W-:Y:S01]  /*a480*/  FFMA.FTZ R179, R146, R9.reuse, -R141.reuse ;  /* 0x0000000992b37223 */ /* 0x180fe2000001088d */
[-CC-:B------:R-:W-:Y:S01]  /*a490*/  FFMA.FTZ R132, R148, R9.reuse, -R141.reuse ;  /* 0x0000000994847223 */ /* 0x180fe2000001088d */
[-CC-:B------:R-:W-:Y:S01]  /*a4a0*/  FFMA.FTZ R173, R150, R9.reuse, -R141.reuse ;  /* 0x0000000996ad7223 */ /* 0x180fe2000001088d */
[-C--:B------:R-:W-:Y:S01]  /*a4b0*/  FFMA.FTZ R154, R154, R9.reuse, -R141 ;  /* 0x000000099a9a7223 */ /* 0x080fe2000001088d */
[----:B------:R-:W0:Y:S01]  /*a4c0*/  MUFU.EX2 R20, R20 ;  /* 0x0000001400147308 */ /* 0x000e220000000800 */
[----:B-1----:R-:W-:Y:S01]  /*a4d0*/  FADD.FTZ R6, R166, R143 ;  /* 0x0000008fa6067221 */ /* 0x002fe20000010000 */
[-CC-:B------:R-:W-:Y:S01]  /*a4e0*/  FFMA.FTZ R156, R156, R9.reuse, -R141.reuse ;  /* 0x000000099c9c7223 */ /* 0x180fe2000001088d */
[-CC-:B------:R-:W-:Y:S01]  /*a4f0*/  FFMA.FTZ R158, R158, R9.reuse, -R141.reuse ;  /* 0x000000099e9e7223 */ /* 0x180fe2000001088d */
[-CC-:B------:R-:W-:Y:S01]  /*a500*/  FFMA.FTZ R160, R160, R9.reuse, -R141.reuse ;  /* 0x00000009a0a07223 */ /* 0x180fe2000001088d */
[----:B------:R-:W-:-:S03]  /*a510*/  FFMA.FTZ R162, R162, R9, -R141 ;  /* 0x00000009a2a27223 */ /* 0x000fc6000001088d */
[----:B------:R-:W1:Y:S01]  /*a520*/  MUFU.EX2 R21, R21 ;  /* 0x0000001500157308 */ /* 0x000e620000000800 */
[----:B--2---:R-:W-:-:S07]  /*a530*/  FFMA.FTZ R3, R2, R3, R189 ;  /* 0x0000000302037223 */ /* 0x004fce00000100bd */
        /* <DEDUP_REMOVED lines=14> */
[-CC-:B------:R-:W-:Y:S01]  /*a620*/  FFMA.FTZ R134, R152, R9.reuse, -R141.reuse ;  /* 0x0000000998867223 */ /* 0x180fe2000001088d */
[----:B------:R-:W-:-:S05]  /*a630*/  FFMA.FTZ R141, R164, R9, -R141 ;  /* 0x00000009a48d7223 */ /* 0x000fca000001088d */
        /* <DEDUP_REMOVED lines=76> */
.L_x_4301:
[----:B------:R-:W0:Y:S01]  /*ab00*/  S2UR UR10, SR_CgaCtaId ;  /* 0x00000000000a79c3 */ /* 0x000e220000008800 */
[----:B------:R-:W-:Y:S01]  /*ab10*/  UIADD3 UR5, UR5, 0x30860, URZ ;  /* 0x0003086005057890 */ /* 0x000fe2000fffe03f */
[----:B------:R-:W-:Y:S01]  /*ab20*/  ISETP.GT.AND P1, PT, R14, UR61, PT ;  /* 0x0000003d0e007c0c */ /* 0x000fe2000bf24270 */
[----:B------:R-:W-:Y:S01]  /*ab30*/  UMOV UR60, UR7 ;  /* 0x00000007003c7c82 */ /* 0x000fe20008000000 */
        /* <DEDUP_REMOVED lines=31> */
[----:B------:R-:W-:-:S07]  /*ad30*/  IMAD.MOV.U32 R20, RZ, RZ, R14 ;  /* 0x000000ffff147224 */ /* 0x000fce00078e000e */
.L_x_4291:
[----:B------:R-:W-:-:S13]  /*ad40*/  R2UR UR5, R22 ;  /* 0x00000000160572ca */ /* 0x000fda00000e0000 */
[----:B------:R-:W-:-:S13]  /*ad50*/  ISETP.GE.AND P1, PT, R20, UR5, PT ;  /* 0x0000000514007c0c */ /* 0x000fda000bf26270 */
[----:B------:R-:W-:Y:S05]  /*ad60*/  @!P1 BRA `(.L_x_4303) ;  /* 0x0000003400f09947 */ /* 0x000fea0003800000 */
[----:B------:R-:W-:Y:S01]  /*ad70*/  IMAD.MOV.U32 R15, RZ, RZ, R10 ;  /* 0x000000ffff0f7224 */ /* 0x000fe200078e000a */
[----:B------:R-:W-:Y:S01]  /*ad80*/  UMOV UR61, UR7 ;  /* 0x00000007003d7c82 */ /* 0x000fe20008000000 */
[----:B------:R-:W-:Y:S01]  /*ad90*/  IMAD.MOV.U32 R14, RZ, RZ, R8 ;  /* 0x000000ffff0e7224 */ /* 0x000fe200078e0008 */
[----:B------:R-:W-:Y:S01]  /*ada0*/  UMOV UR38, UR4 ;  /* 0x0000000400267c82 */ /* 0x000fe20008000000 */
[----:B------:R-:W-:-:S05]  /*adb0*/  ULDC UR6, c[0x0][0x9d8] ;  /* 0x0002760000067ab9 */ /* 0x000fca0000000800 */
.L_x_4322:
[----:B------:R-:W-:-:S04]  /*adc0*/  UIADD3 UR4, UR38, 0x1, URZ ;  /* 0x0000000126047890 */ /* 0x000fc8000fffe03f */
[----:B------:R-:W-:-:S04]  /*add0*/  UISETP.NE.AND UP0, UPT, UR4, 0x2, UPT ;  /* 0x000000020400788c */ /* 0x000fc8000bf05270 */
[----:B------:R-:W-:Y:S02]  /*ade0*/  USEL UR7, URZ, 0x1, UP0 ;  /* 0x000000013f077887 */ /* 0x000fe40008000000 */
[----:B------:R-:W-:Y:S02]  /*adf0*/  USEL UR4, UR4, URZ, UP0 ;  /* 0x0000003f04047287 */ /* 0x000fe40008000000 */
[----:B------:R-:W-:Y:S01]  /*ae00*/  ULOP3.LUT UR7, UR61, UR7, URZ, 0x3c, !UPT ;  /* 0x000000073d077292 */ /* 0x000fe2000f8e3c3f */
[----:B------:R-:W-:Y:S11]  /*ae10*/  @!P0 BRA `(.L_x_4304) ;  /* 0x0000000000048947 */ /* 0x000ff60003800000 */
[----:B------:R-:W-:Y:S01]  /*ae20*/  BPT.TRAP 0x1 ;  /* 0x000000040000795c */ /* 0x000fe20000300000 */
.L_x_4304:
[----:B------:R-:W-:Y:S01]  /*ae30*/  ULEA UR60, UR4, UR39, 0x3 ;  /* 0x00000027043c7291 */ /* 0x000fe2000f8e183f */
[----:B------:R-:W-:-:S05]  /*ae40*/  IMAD.U32 R8, RZ, RZ, UR7 ;  /* 0x00000007ff087e24 */ /* 0x000fca000f8e00ff */
[----:B------:R-:W-:-:S04]  /*ae50*/  SHF.L.U32 R8, R8, 0x1f, RZ ;  /* 0x0000001f08087819 */ /* 0x000fc800000006ff */
[----:B------:R0:W1:Y:S01]  /*ae60*/  SYNCS.PHASECHK.TRANS64.TRYWAIT P1, [UR60+0x30830], R8 ;  /* 0x03083008ff0075a7 */ /* 0x000062000802017c */
[----:B------:R-:W-:Y:S05]  /*ae70*/  @!P0 BRA `(.L_x_4305) ;  /* 0x0000000000048947 */ /* 0x000fea0003800000 */
[----:B------:R-:W-:Y:S01]  /*ae80*/  BPT.TRAP 0x1 ;  /* 0x000000040000795c */ /* 0x000fe20000300000 */
.L_x_4305:
[----:B-1----:R-:W-:Y:S05]  /*ae90*/  @P1 BRA `(.L_x_4306) ;  /* 0x0000000000081947 */ /* 0x002fea0003800000 */
[----:B------:R-:W1:Y:S02]  /*aea0*/  SYNCS.PHASECHK.TRANS64.TRYWAIT P1, [UR60+0x30830], R8 ;  /* 0x03083008ff0075a7 */ /* 0x000e64000802017c */
[----:B-1----:R-:W-:Y:S05]  /*aeb0*/  @!P1 BRA `(.L_x_4307) ;  /* 0x000000a800449947 */ /* 0x002fea0003800000 */
.L_x_4306:
        /* <DEDUP_REMOVED lines=162> */
.L_x_4308:
[----:B------:R-:W-:Y:S01]  /*b8e0*/  ULEA UR5, UR38, UR39, 0x3 ;  /* 0x0000002726057291 */ /* 0x000fe2000f8e183f */
[----:B------:R-:W-:-:S05]  /*b8f0*/  IMAD.U32 R0, RZ, RZ, UR61 ;  /* 0x0000003dff007e24 */ /* 0x000fca000f8e00ff */
[----:B------:R-:W-:-:S04]  /*b900*/  SHF.L.U32 R0, R0, 0x1f, RZ ;  /* 0x0000001f00007819 */ /* 0x000fc800000006ff */
[----:B------:R2:W3:Y:S01]  /*b910*/  SYNCS.PHASECHK.TRANS64.TRYWAIT P1, [UR5+0x30850], R0 ;  /* 0x03085000ff0075a7 */ /* 0x0004e20008020145 */
[----:B------:R-:W-:Y:S05]  /*b920*/  @!P0 BRA `(.L_x_4309) ;  /* 0x0000000000048947 */ /* 0x000fea0003800000 */
[----:B------:R-:W-:Y:S01]  /*b930*/  BPT.TRAP 0x1 ;  /* 0x000000040000795c */ /* 0x000fe20000300000 */
.L_x_4309:
[----:B---3--:R-:W-:Y:S05]  /*b940*/  @P1 BRA `(.L_x_4310) ;  /* 0x0000000000081947 */ /* 0x008fea0003800000 */
[----:B------:R-:W3:Y:S02]  /*b950*/  SYNCS.PHASECHK.TRANS64.TRYWAIT P1, [UR5+0x30850], R0 ;  /* 0x03085000ff0075a7 */ /* 0x000ee40008020145 */
[----:B---3--:R-:W-:Y:S05]  /*b960*/  @!P1 BRA `(.L_x_4311) ;  /* 0x0000009c00b09947 */ /* 0x008fea0003800000 */
.L_x_4310:
        /* <DEDUP_REMOVED lines=37> */
.L_x_4312:
        /* <DEDUP_REMOVED lines=10> */
[----:B------:R-:W-:Y:S01]  /*bc60*/  FMUL.FTZ R123, R135, UR6 ;  /* 0x00000006877b7c20 */ /* 0x000fe20008410000 */
[----:B------:R-:W-:Y:S01]  /*bc70*/  FMUL.FTZ R135, R154, UR6 ;  /* 0x000000069a877c20 */ /* 0x000fe20008410000 */
[----:B------:R-:W-:Y:S01]  /*bc80*/  IMAD R176, R20, -0x60, RZ ;  /* 0xffffffa014b07824 */ /* 0x000fe200078e02ff */
[----:B------:R-:W-:Y:S01]  /*bc90*/  UISETP.NE.AND UP1, UPT, UR11, URZ, UPT ;  /* 0x0000003f0b00728c */ /* 0x000fe2000bf25270 */
[----:B------:R-:W-:Y:S01]  /*bca0*/  FMUL.FTZ R170, R128, UR6 ;  /* 0x0000000680aa7c20 */ /* 0x000fe20008410000 */
[----:B------:R-:W-:Y:S01]  /*bcb0*/  UISETP.NE.AND UP0, UPT, UR10, URZ, UPT ;  /* 0x0000003f0a00728c */ /* 0x000fe2000bf05270 */
[----:B------:R-:W-:Y:S01]  /*bcc0*/  FMUL.FTZ R171, R129, UR6 ;  /* 0x0000000681ab7c20 */ /* 0x000fe20008410000 */
[----:B------:R-:W-:Y:S01]  /*bcd0*/  FMUL.FTZ R9, R121, UR6 ;  /* 0x0000000679097c20 */ /* 0x000fe20008410000 */
[----:B--2---:R-:W-:Y:S01]  /*bce0*/  FMUL.FTZ R0, R122, UR6 ;  /* 0x000000067a007c20 */ /* 0x004fe20008410000 */
        /* <DEDUP_REMOVED lines=38> */
[----:B------:R-:W-:-:S02]  /*bf50*/  VIADD R143, R176, 0x1 ;  /* 0x00000001b08f7836 */ /* 0x000fc40000000000 */
        /* <DEDUP_REMOVED lines=8> */
[----:B------:R-:W-:Y:S01]  /*bfe0*/  IMAD R142, R12, -0x2, R143 ;  /* 0xfffffffe0c8e7824 */ /* 0x000fe200078e028f */
[----:B------:R-:W1:Y:S01]  /*bff0*/  MUFU.TANH R8, R8 ;  /* 0x0000000800087308 */ /* 0x000e620000002400 */
[----:B---3--:R-:W-:Y:S01]  /*c000*/  UPRMT UR60, UR14, 0x654, UR60 ;  /* 0x000006540e3c7896 */ /* 0x008fe2000800003c */
[----:B------:R-:W-:-:S02]  /*c010*/  ULDC UR15, c[0x0][0x288] ;  /* 0x0000a200000f7ab9 */ /* 0x000fc40000000800 */
[----:B------:R-:W-:Y:S01]  /*c020*/  ULDC UR14, c[0x0][0x9e0] ;  /* 0x00027800000e7ab9 */ /* 0x000fe20000000800 */
[C---:B------:R-:W-:Y:S01]  /*c030*/  IADD3 R143, R142.reuse, -UR15, R23 ;  /* 0x8000000f8e8f7c10 */ /* 0x040fe2000fffe017 */
[----:B------:R-:W-:Y:S02]  /*c040*/  VIADD R178, R142, 0xffffffff ;  /* 0xffffffff8eb27836 */ /* 0x000fe40000000000 */
[----:B------:R-:W2:Y:S01]  /*c050*/  MUFU.TANH R9, R9 ;  /* 0x0000000900097308 */ /* 0x000ea20000002400 */
[C---:B------:R-:W-:Y:S01]  /*c060*/  IADD3 R167, R143.reuse, UR14, RZ ;  /* 0x0000000e8fa77c10 */ /* 0x040fe2000fffe0ff */
[----:B------:R-:W-:Y:S01]  /*c070*/  VIADD R177, R143, UR11 ;  /* 0x0000000b8fb17c36 */ /* 0x000fe20008000000 */
[----:B------:R-:W-:Y:S03]  /*c080*/  SYNCS.ARRIVE.TRANS64.RED.A1T0 RZ, [UR60], RZ ;  /* 0x000000ffffff79a7 */ /* 0x000fe6000810043c */
[----:B0-----:R-:W-:-:S02]  /*c090*/  IMAD.IADD R153, R167, 0x1, R154 ;  /* 0x00000001a7997824 */ /* 0x001fc400078e029a */
        /* <DEDUP_REMOVED lines=49> */
[----:B------:R-:W-:Y:S01]  /*c3b0*/  ULDC UR10, c[0x0][0x288] ;  /* 0x0000a200000a7ab9 */ /* 0x000fe20000000800 */
[----:B------:R-:W-:Y:S01]  /*c3c0*/  IMAD R142, R17, UR11, R154 ;  /* 0x0000000b118e7c24 */ /* 0x000fe2000f8e029a */
[----:B------:R-:W-:Y:S03]  /*c3d0*/  BSSY B0, `(.L_x_4314) ;  /* 0x0000013000007945 */ /* 0x000fe60003800000 */
        /* <DEDUP_REMOVED lines=12> */
.L_x_4315:
[----:B------:R-:W-:Y:S02]  /*c4a0*/  ULDC UR10, c[0x0][0x9e4] ;  /* 0x00027900000a7ab9 */ /* 0x000fe40000000800 */
[----:B------:R-:W-:-:S05]  /*c4b0*/  IMAD.U32 R154, RZ, RZ, UR10 ;  /* 0x0000000aff9a7e24 */ /* 0x000fca000f8e00ff */
[----:B------:R-:W-:-:S13]  /*c4c0*/  ISETP.NE.AND P1, PT, R154, 0x1, PT ;  /* 0x000000019a00780c */ /* 0x000fda0003f25270 */
[----:B------:R-:W0:Y:S02]  /*c4d0*/  @P1 LDC.64 R142, c[0x0][0x9e8] ;  /* 0x00027a00ff8e1b82 */ /* 0x000e240000000a00 */
[----:B0-----:R-:W-:-:S05]  /*c4e0*/  @P1 IMAD.HI.U32 R142, R157, R142, RZ ;  /* 0x0000008e9d8e1227 */ /* 0x001fca00078e00ff */
[----:B------:R-:W-:-:S07]  /*c4f0*/  @P1 SHF.R.U32.HI R157, RZ, R143, R142 ;  /* 0x0000008fff9d1219 */ /* 0x000fce000001168e */
.L_x_4316:
[----:B------:R-:W-:Y:S05]  /*c500*/  BSYNC B0 ;  /* 0x0000000000007941 */ /* 0x000fea0003800000 */
.L_x_4314:
[----:B------:R-:W-:-:S05]  /*c510*/  IMAD R142, R157, R154, R178 ;  /* 0x0000009a9d8e7224 */ /* 0x000fca00078e02b2 */
[----:B------:R-:W-:Y:S02]  /*c520*/  VIADDMNMX R153, R142, R154, R153, PT ;  /* 0x0000009a8e997246 */ /* 0x000fe40003800199 */
[----:B------:R-:W-:-:S07]  /*c530*/  VIMNMX R155, R155, R142, !PT ;  /* 0x0000008e9b9b7248 */ /* 0x000fce0007fe0100 */
.L_x_4313:
        /* <DEDUP_REMOVED lines=157> */
.L_x_4319:
[----:B------:R-:W-:Y:S02]  /*cf10*/  ULDC UR10, c[0x0][0x9e4] ;  /* 0x00027900000a7ab9 */ /* 0x000fe40000000800 */
[----:B------:R-:W-:-:S04]  /*cf20*/  MOV R145, UR10 ;  /* 0x0000000a00917c02 */ /* 0x000fc80008000f00 */
[----:B------:R-:W-:-:S13]  /*cf30*/  ISETP.NE.AND P6, PT, R145, 0x1, PT ;  /* 0x000000019100780c */ /* 0x000fda0003fc5270 */
[----:B------:R-:W0:Y:S02]  /*cf40*/  @P6 LDC.64 R8, c[0x0][0x9e8] ;  /* 0x00027a00ff086b82 */ /* 0x000e240000000a00 */
[----:B0-----:R-:W-:-:S05]  /*cf50*/  @P6 IMAD.HI.U32 R8, R143, R8, RZ ;  /* 0x000000088f086227 */ /* 0x001fca00078e00ff */
[----:B------:R-:W-:-:S07]  /*cf60*/  @P6 SHF.R.U32.HI R143, RZ, R9, R8 ;  /* 0x00000009ff8f6219 */ /* 0x000fce0000011608 */
.L_x_4320:
[----:B------:R-:W-:Y:S05]  /*cf70*/  BSYNC B0 ;  /* 0x0000000000007941 */ /* 0x000fea0003800000 */
.L_x_4318:
[----:B------:R-:W-:-:S05]  /*cf80*/  IMAD R8, R143, R145, R178 ;  /* 0x000000918f087224 */ /* 0x000fca00078e02b2 */
[----:B------:R-:W-:Y:S02]  /*cf90*/  VIADDMNMX R133, R8, R145, R133, PT ;  /* 0x0000009108857246 */ /* 0x000fe40003800185 */
[----:B------:R-:W-:-:S07]  /*cfa0*/  VIMNMX R141, R141, R8, !PT ;  /* 0x000000088d8d7248 */ /* 0x000fce0007fe0100 */
.L_x_4317:
        /* <DEDUP_REMOVED lines=149> */
[-CC-:B------:R-:W-:Y:S01]  /*d900*/  FFMA.FTZ R146, R146, R9.reuse, -R129.reuse ;  /* 0x0000000992927223 */ /* 0x180fe20000010881 */
[----:B------:R-:W-:Y:S01]  /*d910*/  FFMA.FTZ R142, R142, R9, -R129 ;  /* 0x000000098e8e7223 */ /* 0x000fe20000010881 */
[----:B------:R-:W-:Y:S01]  /*d920*/  MUFU.EX2 R121, R206 ;  /* 0x000000ce00797308 */ /* 0x000fe20000000800 */
[----:B------:R-:W-:-:S04]  /*d930*/  FMNMX.FTZ R125, R190, R123, !PT ;  /* 0x0000007bbe7d7209 */ /* 0x000fc80007810000 */
[----:B------:R-:W-:-:S03]  /*d940*/  FMNMX.FTZ R125, R192, R125, !PT ;  /* 0x0000007dc07d7209 */ /* 0x000fc60007810000 */
[----:B------:R-:W-:Y:S01]  /*d950*/  MUFU.EX2 R123, R0 ;  /* 0x00000000007b7308 */ /* 0x000fe20000000800 */
[----:B------:R-:W-:-:S04]  /*d960*/  FMNMX.FTZ R125, R120, R125, !PT ;  /* 0x0000007d787d7209 */ /* 0x000fc80007810000 */
[----:B------:R-:W-:-:S03]  /*d970*/  FMNMX.FTZ R125, R128, R125, !PT ;  /* 0x0000007d807d7209 */ /* 0x000fc60007810000 */
[----:B------:R-:W-:Y:S01]  /*d980*/  MUFU.EX2 R194, R194 ;  /* 0x000000c200c27308 */ /* 0x000fe20000000800 */
[----:B------:R-:W-:-:S04]  /*d990*/  FMNMX.FTZ R127, R122, R125, !PT ;  /* 0x0000007d7a7f7209 */ /* 0x000fc80007810000 */
[----:B------:R-:W-:-:S03]  /*d9a0*/  FMNMX.FTZ R127, R130, R127, !PT ;  /* 0x0000007f827f7209 */ /* 0x000fc60007810000 */
[----:B------:R0:W-:Y:S01]  /*d9b0*/  MUFU.EX2 R125, R200 ;  /* 0x000000c8007d7308 */ /* 0x0001e20000000800 */
[----:B------:R-:W-:-:S04]  /*d9c0*/  FMNMX.FTZ R127, R124, R127, !PT ;  /* 0x0000007f7c7f7209 */ /* 0x000fc80007810000 */
[----:B------:R-:W-:-:S03]  /*d9d0*/  FMNMX.FTZ R127, R126, R127, !PT ;  /* 0x0000007f7e7f7209 */ /* 0x000fc60007810000 */
[----:B------:R-:W-:Y:S01]  /*d9e0*/  MUFU.EX2 R196, R196 ;  /* 0x000000c400c47308 */ /* 0x000fe20000000800 */
[----:B------:R-:W-:Y:S02]  /*d9f0*/  FMNMX.FTZ R131, R170, R127, !PT ;  /* 0x0000007faa837209 */ /* 0x000fe40007810000 */
        /* <DEDUP_REMOVED lines=12> */
[----:B------:R0:W-:Y:S01]  /*dac0*/  MUFU.EX2 R131, R10 ;  /* 0x0000000a00837308 */ /* 0x0001e20000000800 */
[-CC-:B------:R-:W-:Y:S01]  /*dad0*/  FFMA.FTZ R133, R154, R9.reuse, -R129.reuse ;  /* 0x000000099a857223 */ /* 0x180fe20000010881 */
[--C-:B------:R-:W-:Y:S02]  /*dae0*/  FFMA.FTZ R154, R160, R9, -R129.reuse ;  /* 0x00000009a09a7223 */ /* 0x100fe40000010881 */
[----:B------:R-:W0:Y:S04]  /*daf0*/  SHFL.BFLY PT, R139, R0, 0x2, 0x1f ;  /* 0x0c401f00008b7f89 */ /* 0x000e2800000e0000 */
        /* <DEDUP_REMOVED lines=127> */
.L_x_4321:
[----:B------:R-:W0:Y:S01]  /*e2f0*/  S2UR UR11, SR_CgaCtaId ;  /* 0x00000000000b79c3 */ /* 0x000e220000008800 */
[----:B------:R-:W-:Y:S01]  /*e300*/  R2UR UR10, R22 ;  /* 0x00000000160a72ca */ /* 0x000fe200000e0000 */
[----:B------:R-:W-:Y:S01]  /*e310*/  UIADD3 UR5, UR5, 0x30860, URZ ;  /* 0x0003086005057890 */ /* 0x000fe2000fffe03f */
[----:B------:R-:W-:Y:S01]  /*e320*/  F2FP.BF16.F32.PACK_AB R189, R14, R189 ;  /* 0x000000bd0ebd723e */ /* 0x000fe200000010ff */
[----:B------:R-:W-:Y:S01]  /*e330*/  UMOV UR61, UR7 ;  /* 0x00000007003d7c82 */ /* 0x000fe20008000000 */
[----:B------:R-:W-:Y:S01]  /*e340*/  UMOV UR38, UR4 ;  /* 0x0000000400267c82 */ /* 0x000fe20008000000 */
[----:B------:R-:W-:Y:S01]  /*e350*/  F2FP.BF16.F32.PACK_AB R188, R208, R21 ;  /* 0x00000015d0bc723e */ /* 0x000fe200000010ff */
[----:B------:R-:W-:Y:S01]  /*e360*/  IMAD.MOV.U32 R15, RZ, RZ, R10 ;  /* 0x000000ffff0f7224 */ /* 0x000fe200078e000a */
[----:B------:R-:W-:Y:S01]  /*e370*/  F2FP.BF16.F32.PACK_AB R190, R194, R121 ;  /* 0x00000079c2be723e */ /* 0x000fe200000010ff */
[----:B------:R-:W-:Y:S01]  /*e380*/  IMAD.MOV.U32 R14, RZ, RZ, R8 ;  /* 0x000000ffff0e7224 */ /* 0x000fe200078e0008 */
[----:B------:R-:W-:-:S02]  /*e390*/  F2FP.BF16.F32.PACK_AB R191, R144, R191 ;  /* 0x000000bf90bf723e */ /* 0x000fc400000010ff */
[----:B------:R-:W-:Y:S02]  /*e3a0*/  F2FP.BF16.F32.PACK_AB R184, R196, R123 ;  /* 0x0000007bc4b8723e */ /* 0x000fe400000010ff */
[C---:B------:R-:W-:Y:S01]  /*e3b0*/  ISETP.GT.AND P1, PT, R20.reuse, UR10, PT ;  /* 0x0000000a14007c0c */ /* 0x040fe2000bf24270 */
[----:B------:R-:W-:Y:S01]  /*e3c0*/  VIADD R20, R20, 0xffffffff ;  /* 0xffffffff14147836 */ /* 0x000fe20000000000 */
        /* <DEDUP_REMOVED lines=22> */
.L_x_4303:
        /* <DEDUP_REMOVED lines=99> */
.L_x_4323:
[----:B------:R-:W-:Y:S01]  /*eb60*/  ULEA UR5, UR4, UR39, 0x3 ;  /* 0x0000002704057291 */ /* 0x000fe2000f8e183f */
[----:B------:R-:W-:-:S05]  /*eb70*/  IMAD.U32 R0, RZ, RZ, UR7 ;  /* 0x00000007ff007e24 */ /* 0x000fca000f8e00ff */
[----:B------:R-:W-:-:S04]  /*eb80*/  SHF.L.U32 R0, R0, 0x1f, RZ ;  /* 0x0000001f00007819 */ /* 0x000fc800000006ff */
[----:B------:R0:W1:Y:S01]  /*eb90*/  SYNCS.PHASECHK.TRANS64.TRYWAIT P1, [UR5+0x30850], R0 ;  /* 0x03085000ff0075a7 */ /* 0x0000620008020145 */
[----:B------:R-:W-:Y:S05]  /*eba0*/  @!P0 BRA `(.L_x_4324) ;  /* 0x0000000000048947 */ /* 0x000fea0003800000 */
[----:B------:R-:W-:Y:S01]  /*ebb0*/  BPT.TRAP 0x1 ;  /* 0x000000040000795c */ /* 0x000fe20000300000 */
.L_x_4324:
[----:B-1----:R-:W-:Y:S05]  /*ebc0*/  @P1 BRA `(.L_x_4325) ;  /* 0x0000000000081947 */ /* 0x002fea0003800000 */
[----:B------:R-:W1:Y:S02]  /*ebd0*/  SYNCS.PHASECHK.TRANS64.TRYWAIT P1, [UR5+0x30850], R0 ;  /* 0x03085000ff0075a7 */ /* 0x000e640008020145 */
[----:B-1----:R-:W-:Y:S05]  /*ebe0*/  @!P1 BRA `(.L_x_4326) ;  /* 0x0000006c00289947 */ /* 0x002fea0003800000 */
.L_x_4325:
[----:B------:R-:W-:Y:S01]  /*ebf0*/  UIADD3 UR39, UR39, 0x400, URZ ;  /* 0x0000040027277890 */ /* 0x000fe2000fffe03f */
[----:B------:R-:W-:Y:S01]  /*ec00*/  WARPGROUP.ARRIVE ;  /* 0x00000000000079c5 */ /* 0x000fe20000000000 */
[----:B------:R-:W-:Y:S01]  /*ec10*/  UMOV UR7, 0x40000040 ;  /* 0x4000004000077882 */ /* 0x000fe20000000000 */
[----:B-1----:R-:W1:Y:S01]  /*ec20*/  SHFL.BFLY PT, R5, R6, 0x2, 0x1f ;  /* 0x0c401f0006057f89 */ /* 0x002e6200000e0000 */
[----:B------:R-:W-:-:S03]  /*ec30*/  USHF.R.U32.HI UR39, URZ, 0x4, UR39 ;  /* 0x000000043f277899 */ /* 0x000fc60008011627 */
[----:B0-----:R-:W0:Y:S01]  /*ec40*/  SHFL.BFLY PT, R0, R3, 0x2, 0x1f ;  /* 0x0c401f0003007f89 */ /* 0x001e2200000e0000 */
[----:B------:R-:W-:-:S04]  /*ec50*/  ULOP3.LUT UR39, UR39, 0x3fff, URZ, 0xc0, !UPT ;  /* 0x00003fff27277892 */ /* 0x000fc8000f8ec03f */
[----:B------:R-:W-:-:S04]  /*ec60*/  ULOP3.LUT UR39, UR39, 0x3000000, URZ, 0xfc, !UPT ;  /* 0x0300000027277892 */ /* 0x000fc8000f8efc3f */
[----:B------:R-:W-:-:S07]  /*ec70*/  UIMAD UR4, UR4, 0x900, UR39 ;  /* 0x00000900040478a4 */ /* 0x000fce000f8e0227 */
[----:B------:R-:W-:Y:S02]  /*ec80*/  UMOV UR6, UR4 ;  /* 0x0000000400067c82 */ /* 0x000fe40008000000 */
[----:B------:R-:W-:Y:S01]  /*ec90*/  HGMMA.64x192x16.F32.BF16 R24, R188, gdesc[UR4].tnspB, R24, gsb0 ;  /* 0x42e00004bc187df0 */ /* 0x000fe20008001818 */
[----:B------:R-:W-:Y:S01]  /*eca0*/  UIADD3 UR6, UR4, 0x80, URZ ;  /* 0x0000008004067890 */ /* 0x000fe2000fffe03f */
[----:B-1----:R-:W-:Y:S01]  /*ecb0*/  FADD.FTZ R5, R5, R6 ;  /* 0x0000000605057221 */ /* 0x002fe20000010000 */
[----:B------:R-:W-:Y:S01]  /*ecc0*/  UMOV UR7, 0x40000040 ;  /* 0x4000004000077882 */ /* 0x000fe20000000000 */
[----:B------:R-:W-:Y:S02]  /*ecd0*/  IMAD.MOV.U32 R6, RZ, RZ, RZ ;  /* 0x000000ffff067224 */ /* 0x000fe400078e00ff */
[----:B0-----:R-:W-:Y:S01]  /*ece0*/  FADD.FTZ R2, R0, R3 ;  /* 0x0000000300027221 */ /* 0x001fe20000010000 */
[----:B------:R-:W-:Y:S01]  /*ecf0*/  IMAD.MOV.U32 R3, RZ, RZ, RZ ;  /* 0x000000ffff037224 */ /* 0x000fe200078e00ff */
[----:B------:R-:W0:Y:S04]  /*ed00*/  SHFL.BFLY PT, R0, R5, 0x1, 0x1f ;  /* 0x0c201f0005007f89 */ /* 0x000e2800000e0000 */
[----:B------:R-:W1:Y:S01]  /*ed10*/  SHFL.BFLY PT, R7, R2, 0x1, 0x1f ;  /* 0x0c201f0002077f89 */ /* 0x000e6200000e0000 */
[----:B0-----:R-:W-:Y:S01]  /*ed20*/  FADD.FTZ R11, R5, R0 ;  /* 0x00000000050b7221 */ /* 0x001fe20000010000 */
[----:B------:R-:W-:-:S02]  /*ed30*/  IMAD.MOV.U32 R0, RZ, RZ, -0x800000 ;  /* 0xff800000ff007424 */ /* 0x000fc400078e00ff */
[----:B-1----:R-:W-:Y:S02]  /*ed40*/  FADD.FTZ R12, R2, R7 ;  /* 0x00000007020c7221 */ /* 0x002fe40000010000 */
[----:B------:R-:W-:Y:S01]  /*ed50*/  FSETP.NE.FTZ.AND P1, PT, R11, RZ, PT ;  /* 0x000000ff0b00720b */ /* 0x000fe20003f35000 */
[----:B------:R-:W-:Y:S02]  /*ed60*/  IMAD.MOV.U32 R2, RZ, RZ, -0x800000 ;  /* 0xff800000ff027424 */ /* 0x000fe400078e00ff */
[----:B------:R-:W-:-:S10]  /*ed70*/  FSETP.NE.FTZ.AND P2, PT, R12, RZ, PT ;  /* 0x000000ff0c00720b */ /* 0x000fd40003f55000 */
[----:B------:R-:W0:Y:S01]  /*ed80*/  @P1 MUFU.LG2 R4, R11 ;  /* 0x0000000b00041308 */ /* 0x000e220000000c00 */
[C---:B------:R-:W-:Y:S02]  /*ed90*/  @P1 FMUL.FTZ R5, R9.reuse, 0.69314718246459960938 ;  /* 0x3f31721809051820 */ /* 0x040fe40000410000 */
[----:B------:R-:W-:-:S05]  /*eda0*/  @P2 FMUL.FTZ R14, R9, 0.69314718246459960938 ;  /* 0x3f317218090e2820 */ /* 0x000fca0000410000 */
        /* <DEDUP_REMOVED lines=34> */
.L_x_4327:
        /* <DEDUP_REMOVED lines=101> */
.L_x_4249:
[----:B------:R-:W-:Y:S05]  /*f620*/  @P0 BRA `(.L_x_4328) ;  /* 0x0000001800d40947 */ /* 0x000fea0003800000 */
[----:B------:R-:W2:Y:S01]  /*f630*/  LDL R3, [R1] ;  /* 0x0000000001037983 */ /* 0x000ea20000100800 */
[----:B------:R-:W0:Y:S01]  /*f640*/  LDC R17, c[0x0][0xbe8] ;  /* 0x0002fa00ff117b82 */ /* 0x000e220000000800 */
[----:B------:R-:W-:Y:S01]  /*f650*/  ULDC.64 UR8, c[0x0][0xbd0] ;  /* 0x0002f40000087ab9 */ /* 0x000fe20000000a00 */
[----:B------:R-:W-:Y:S01]  /*f660*/  BSSY B0, `(.L_x_4329) ;  /* 0x000011d000007945 */ /* 0x000fe20003800000 */
[----:B------:R-:W1:Y:S05]  /*f670*/  S2R R18, SR_CTAID.X ;  /* 0x0000000000127919 */ /* 0x000e6a0000002500 */
[----:B------:R-:W3:Y:S08]  /*f680*/  S2UR UR12, SR_CTAID.Z ;  /* 0x00000000000c79c3 */ /* 0x000ef00000002700 */
[----:B------:R-:W4:Y:S08]  /*f690*/  S2UR UR11, SR_CTAID.Y ;  /* 0x00000000000b79c3 */ /* 0x000f300000002600 */
[----:B------:R-:W-:Y:S01]  /*f6a0*/  BAR.SYNC.DEFER_BLOCKING 0x1, 0x100 ;  /* 0x0044000000007b1d */ /* 0x000fe20000010000 */
[----:B0-----:R-:W-:-:S07]  /*f6b0*/  ISETP.NE.AND P0, PT, R17, 0x1, PT ;  /* 0x000000011100780c */ /* 0x001fce0003f05270 */
[----:B------:R-:W4:Y:S01]  /*f6c0*/  LDC R19, c[0x0][0xc50] ;  /* 0x00031400ff137b82 */ /* 0x000f220000000800 */
[----:B---3--:R-:W-:-:S07]  /*f6d0*/  USHF.R.S32.HI UR10, URZ, 0x1f, UR12 ;  /* 0x0000001f3f0a7899 */ /* 0x008fce000801140c */
[----:B------:R-:W0:Y:S08]  /*f6e0*/  LDC.64 R14, c[0x0][0xb40] ;  /* 0x0002d000ff0e7b82 */ /* 0x000e300000000a00 */
[----:B------:R-:W3:Y:S08]  /*f6f0*/  @P0 LDC R13, c[0x0][0xbf0] ;  /* 0x0002fc00ff0d0b82 */ /* 0x000ef00000000800 */
[----:B------:R-:W5:Y:S08]  /*f700*/  @P0 LDC R23, c[0x0][0xbec] ;  /* 0x0002fb00ff170b82 */ /* 0x000f700000000800 */
[----:B------:R-:W5:Y:S01]  /*f710*/  @P0 LDC R22, c[0x0][0xbf0] ;  /* 0x0002fc00ff160b82 */ /* 0x000f620000000800 */
[----:B--2---:R-:W-:-:S02]  /*f720*/  R2UR UR13, R3 ;  /* 0x00000000030d72ca */ /* 0x004fc400000e0000 */
[----:B------:R-:W2:Y:S11]  /*f730*/  S2R R3, SR_TID.X ;  /* 0x0000000000037919 */ /* 0x000eb60000002100 */
[----:B------:R-:W-:-:S02]  /*f740*/  USHF.R.S32.HI UR7, URZ, 0x1f, UR13 ;  /* 0x0000001f3f077899 */ /* 0x000fc4000801140d */
[----:B------:R-:W-:Y:S01]  /*f750*/  IMAD R16, RZ, RZ, -UR13 ;  /* 0x8000000dff107e24 */ /* 0x000fe2000f8e02ff */
[----:B------:R-:W-:Y:S02]  /*f760*/  UIMAD.WIDE.U32 UR4, UR13, UR8, URZ ;  /* 0x000000080d0472a5 */ /* 0x000fe4000f8e003f */
[----:B------:R-:W-:Y:S01]  /*f770*/  UIMAD UR6, UR7, UR8, URZ ;  /* 0x00000008070672a4 */ /* 0x000fe2000f8e023f */
[----:B----4-:R-:W-:-:S03]  /*f780*/  IMAD R19, R19, R16, UR11 ;  /* 0x0000000b13137e24 */ /* 0x010fc6000f8e0210 */
        /* <DEDUP_REMOVED lines=8> */
[----:B------:R-:W-:Y:S02]  /*f810*/  LOP3.LUT R7, R5, 0xffffff80, RZ, 0xc0, !PT ;  /* 0xffffff8005077812 */ /* 0x000fe400078ec0ff */
[----:B------:R-:W-:-:S03]  /*f820*/  SHF.R.S32.HI R6, RZ, 0x7, R5 ;  /* 0x00000007ff067819 */ /* 0x000fc60000011405 */
[----:B------:R-:W-:Y:S01]  /*f830*/  IMAD.IADD R20, R4, 0x1, -R7 ;  /* 0x0000000104147824 */ /* 0x000fe200078e0a07 */
[----:B------:R-:W-:Y:S02]  /*f840*/  LEA.HI R3, R5, R6, RZ, 0x1 ;  /* 0x0000000605037211 */ /* 0x000fe400078f08ff */
[----:B------:R-:W-:Y:S02]  /*f850*/  LOP3.LUT R5, R10, 0xfffffffc, RZ, 0xc0, !PT ;  /* 0xfffffffc0a057812 */ /* 0x000fe400078ec0ff */
[----:B------:R-:W-:Y:S01]  /*f860*/  SHF.R.S32.HI R7, RZ, 0x1f, R20 ;  /* 0x0000001fff077819 */ /* 0x000fe20000011414 */
[----:B------:R-:W2:Y:S01]  /*f870*/  LDC.64 R10, c[0x0][0xbd8] ;  /* 0x0002f600ff0a7b82 */ /* 0x000ea20000000a00 */
[----:B------:R-:W-:Y:S01]  /*f880*/  LOP3.LUT R3, R3, 0x3fffffe, RZ, 0xc0, !PT ;  /* 0x03fffffe03037812 */ /* 0x000fe200078ec0ff */
[----:B------:R-:W-:Y:S01]  /*f890*/  IMAD.IADD R5, R4, 0x1, -R5 ;  /* 0x0000000104057824 */ /* 0x000fe200078e0a05 */
[----:B------:R-:W-:Y:S02]  /*f8a0*/  LEA.HI R21, R7, R20, RZ, 0x2 ;  /* 0x0000001407157211 */ /* 0x000fe400078f10ff */
[----:B------:R-:W-:-:S02]  /*f8b0*/  IADD3 R3, R6, -R3, RZ ;  /* 0x8000000306037210 */ /* 0x000fc40007ffe0ff */
[--C-:B------:R-:W-:Y:S02]  /*f8c0*/  SHF.R.S32.HI R8, RZ, 0x2, R21.reuse ;  /* 0x00000002ff087819 */ /* 0x100fe40000011415 */
[----:B------:R-:W-:Y:S02]  /*f8d0*/  SHF.R.S32.HI R9, RZ, 0x1f, R21 ;  /* 0x0000001fff097819 */ /* 0x000fe40000011415 */
[----:B------:R-:W-:Y:S02]  /*f8e0*/  LEA.HI R6, R5, R5, RZ, 0x1 ;  /* 0x0000000505067211 */ /* 0x000fe400078f08ff */
[----:B------:R-:W-:Y:S02]  /*f8f0*/  LEA.HI R9, R9, R8, RZ, 0x3 ;  /* 0x0000000809097211 */ /* 0x000fe400078f18ff */
[----:B------:R-:W-:Y:S02]  /*f900*/  LEA.HI R7, R7, R20, RZ, 0x5 ;  /* 0x0000001407077211 */ /* 0x000fe400078f28ff */
[----:B------:R-:W-:-:S02]  /*f910*/  LOP3.LUT R9, R9, 0xfffffff8, RZ, 0xc0, !PT ;  /* 0xfffffff809097812 */ /* 0x000fc400078ec0ff */
[----:B------:R-:W-:Y:S02]  /*f920*/  LOP3.LUT R6, R6, 0x1ffffffe, RZ, 0xc0, !PT ;  /* 0x1ffffffe06067812 */ /* 0x000fe400078ec0ff */
[----:B------:R-:W-:Y:S01]  /*f930*/  SHF.R.S32.HI R7, RZ, 0x5, R7 ;  /* 0x00000005ff077819 */ /* 0x000fe20000011407 */
[----:B------:R-:W-:Y:S01]  /*f940*/  IMAD.IADD R4, R8, 0x1, -R9 ;  /* 0x0000000108047824 */ /* 0x000fe200078e0a09 */
[----:B------:R-:W-:Y:S01]  /*f950*/  LOP3.LUT R21, R21, 0x7ffffffc, RZ, 0xc0, !PT ;  /* 0x7ffffffc15157812 */ /* 0x000fe200078ec0ff */
[----:B------:R-:W4:Y:S01]  /*f960*/  @P0 LDC R9, c[0x0][0xbec] ;  /* 0x0002fb00ff090b82 */ /* 0x000f220000000800 */
[----:B------:R-:W-:Y:S02]  /*f970*/  IMAD.IADD R12, R5, 0x1, -R6 ;  /* 0x00000001050c7824 */ /* 0x000fe400078e0a06 */
[----:B------:R-:W-:Y:S02]  /*f980*/  IMAD R6, R7, 0x10, R4 ;  /* 0x0000001007067824 */ /* 0x000fe400078e0204 */
[----:B------:R-:W-:-:S02]  /*f990*/  IMAD.U32 R5, RZ, RZ, UR5 ;  /* 0x00000005ff057e24 */ /* 0x000fc4000f8e00ff */
[----:B------:R-:W-:Y:S02]  /*f9a0*/  IMAD R3, R3, 0x40, R6 ;  /* 0x0000004003037824 */ /* 0x000fe400078e0206 */
[----:B------:R-:W-:Y:S01]  /*f9b0*/  IMAD.U32 R4, RZ, RZ, UR4 ;  /* 0x00000004ff047e24 */ /* 0x000fe2000f8e00ff */
[----:B------:R-:W-:Y:S01]  /*f9c0*/  UIMAD.WIDE.U32 UR4, UR13, UR8, URZ ;  /* 0x000000080d0472a5 */ /* 0x000fe2000f8e003f */
[----:B------:R-:W-:Y:S01]  /*f9d0*/  IMAD.U32 R5, RZ, RZ, UR6 ;  /* 0x00000006ff057e24 */ /* 0x000fe2000f8e00ff */
[----:B------:R-:W-:Y:S01]  /*f9e0*/  UIMAD UR6, UR13, UR9, UR7 ;  /* 0x000000090d0672a4 */ /* 0x000fe2000f8e0207 */
[----:B--2---:R-:W-:Y:S02]  /*f9f0*/  IMAD R8, R10, UR10, RZ ;  /* 0x0000000a0a087c24 */ /* 0x004fe4000f8e02ff */
[----:B------:R-:W-:Y:S01]  /*fa00*/  IMAD R6, R12, 0x8, R3 ;  /* 0x000000080c067824 */ /* 0x000fe200078e0203 */
[----:B------:R-:W-:Y:S01]  /*fa10*/  UIADD3 UR6, UR5, UR6, URZ ;  /* 0x0000000605067290 */ /* 0x000fe2000fffe03f */
[----:B------:R-:W-:Y:S01]  /*fa20*/  IMAD R11, R11, UR12, R8 ;  /* 0x0000000c0b0b7c24 */ /* 0x000fe2000f8e0208 */
[----:B------:R-:W-:Y:S01]  /*fa30*/  ULDC.64 UR8, c[0x0][0xb28] ;  /* 0x0002ca0000087ab9 */ /* 0x000fe20000000a00 */
[----:B-1----:R-:W-:-:S02]  /*fa40*/  IMAD R8, R18, 0x80, R6 ;  /* 0x0000008012087824 */ /* 0x002fc400078e0206 */
[----:B------:R-:W-:-:S04]  /*fa50*/  IMAD.WIDE.U32 R4, R10, UR12, R4 ;  /* 0x0000000c0a047c25 */ /* 0x000fc8000f8e0004 */
[----:B----4-:R-:W-:-:S04]  /*fa60*/  @P0 IMAD.HI.U32 R10, R8, R9, RZ ;  /* 0x00000009080a0227 */ /* 0x010fc800078e00ff */
[----:B------:R-:W-:Y:S01]  /*fa70*/  IMAD.U32 R7, RZ, RZ, UR5 ;  /* 0x00000005ff077e24 */ /* 0x000fe2000f8e00ff */
[----:B------:R-:W-:Y:S01]  /*fa80*/  MOV R7, UR6 ;  /* 0x0000000600077c02 */ /* 0x000fe20008000f00 */
[C---:B0-----:R-:W-:Y:S01]  /*fa90*/  IMAD R12, R14.reuse, UR10, RZ ;  /* 0x0000000a0e0c7c24 */ /* 0x041fe2000f8e02ff */
[----:B------:R-:W-:Y:S01]  /*faa0*/  ULDC.64 UR6, c[0x0][0xb48] ;  /* 0x0002d20000067ab9 */ /* 0x000fe20000000a00 */
[----:B------:R-:W-:Y:S01]  /*fab0*/  IMAD.U32 R6, RZ, RZ, UR4 ;  /* 0x00000004ff067e24 */ /* 0x000fe2000f8e00ff */
[----:B------:R-:W-:Y:S01]  /*fac0*/  ULDC.64 UR4, c[0x0][0xbe0] ;  /* 0x0002f80000047ab9 */ /* 0x000fe20000000a00 */
[----:B------:R-:W-:Y:S01]  /*fad0*/  IMAD.MOV.U32 R9, RZ, RZ, R8 ;  /* 0x000000ffff097224 */ /* 0x000fe200078e0008 */
[----:B---3--:R-:W-:Y:S01]  /*fae0*/  @P0 SHF.R.U32.HI R9, RZ, R13, R10 ;  /* 0x0000000dff090219 */ /* 0x008fe2000001160a */
[----:B------:R-:W-:Y:S01]  /*faf0*/  IMAD R13, R15, UR12, R12 ;  /* 0x0000000c0f0d7c24 */ /* 0x000fe2000f8e020c */
[----:B------:R-:W-:Y:S01]  /*fb00*/  SHF.R.S32.HI R12, RZ, 0x1f, R19 ;  /* 0x0000001fff0c7819 */ /* 0x000fe20000011413 */
[----:B------:R-:W-:-:S04]  /*fb10*/  IMAD.WIDE.U32 R6, R14, UR12, R6 ;  /* 0x0000000c0e067c25 */ /* 0x000fc8000f8e0006 */
[----:B------:R-:W-:Y:S02]  /*fb20*/  IMAD.IADD R5, R5, 0x1, R11 ;  /* 0x0000000105057824 */ /* 0x000fe400078e020b */
[----:B-----5:R-:W-:-:S04]  /*fb30*/  @P0 IMAD.HI.U32 R23, R8, R23, RZ ;  /* 0x0000001708170227 */ /* 0x020fc800078e00ff */
[----:B------:R-:W-:Y:S02]  /*fb40*/  IMAD.IADD R7, R7, 0x1, R13 ;  /* 0x0000000107077824 */ /* 0x000fe400078e020d */
[----:B------:R-:W-:Y:S02]  /*fb50*/  IMAD R13, R12, UR6, RZ ;  /* 0x000000060c0d7c24 */ /* 0x000fe4000f8e02ff */
[----:B------:R-:W-:-:S04]  /*fb60*/  IMAD.WIDE.U32 R4, R19, UR4, R4 ;  /* 0x0000000413047c25 */ /* 0x000fc8000f8e0004 */
[----:B------:R-:W-:Y:S01]  /*fb70*/  IMAD.MOV.U32 R11, RZ, RZ, R8 ;  /* 0x000000ffff0b7224 */ /* 0x000fe200078e0008 */
[----:B------:R-:W-:Y:S01]  /*fb80*/  @P0 SHF.R.U32.HI R11, RZ, R22, R23 ;  /* 0x00000016ff0b0219 */ /* 0x000fe20000011617 */
[----:B------:R-:W-:Y:S01]  /*fb90*/  IMAD R10, R12, UR4, RZ ;  /* 0x000000040c0a7c24 */ /* 0x000fe2000f8e02ff */
[----:B------:R-:W-:Y:S01]  /*fba0*/  IADD3 R4, P0, R9, R4, RZ ;  /* 0x0000000409047210 */ /* 0x000fe20007f1e0ff */
[C---:B------:R-:W-:Y:S01]  /*fbb0*/  IMAD R15, R19.reuse, UR7, R13 ;  /* 0x00000007130f7c24 */ /* 0x040fe2000f8e020d */
[--C-:B------:R-:W-:Y:S01]  /*fbc0*/  SHF.R.S32.HI R13, RZ, 0x1f, R9.reuse ;  /* 0x0000001fff0d7819 */ /* 0x100fe20000011409 */
[----:B------:R-:W-:Y:S02]  /*fbd0*/  IMAD.MOV R9, RZ, RZ, -R9 ;  /* 0x000000ffff097224 */ /* 0x000fe400078e0a09 */
[----:B------:R-:W-:Y:S01]  /*fbe0*/  IMAD R12, R19, UR5, R10 ;  /* 0x00000005130c7c24 */ /* 0x000fe2000f8e020a */
[--C-:B------:R-:W-:Y:S01]  /*fbf0*/  SHF.R.S32.HI R10, RZ, 0x1f, R11.reuse ;  /* 0x0000001fff0a7819 */ /* 0x100fe2000001140b */
[----:B------:R-:W-:Y:S01]  /*fc00*/  IMAD.MOV R14, RZ, RZ, -R11 ;  /* 0x000000ffff0e7224 */ /* 0x000fe200078e0a0b */
[----:B------:R-:W-:Y:S01]  /*fc10*/  ULDC.64 UR4, c[0x0][0xb30] ;  /* 0x0002cc0000047ab9 */ /* 0x000fe20000000a00 */
[----:B------:R-:W-:Y:S01]  /*fc20*/  IMAD R9, R17, R9, R8 ;  /* 0x0000000911097224 */ /* 0x000fe200078e0208 */
[----:B------:R-:W-:Y:S01]  /*fc30*/  IADD3.X R5, R13, R5, R12, P0, !PT ;  /* 0x000000050d057210 */ /* 0x000fe200007fe40c */
[----:B------:R-:W-:Y:S01]  /*fc40*/  IMAD.WIDE.U32 R6, R19, UR6, R6 ;  /* 0x0000000613067c25 */ /* 0x000fe2000f8e0006 */
[----:B------:R-:W-:-:S03]  /*fc50*/  ULDC.64 UR6, c[0x0][0xbc8] ;  /* 0x0002f20000067ab9 */ /* 0x000fc60000000a00 */
[----:B------:R-:W-:Y:S02]  /*fc60*/  IMAD R10, R10, UR4, RZ ;  /* 0x000000040a0a7c24 */ /* 0x000fe4000f8e02ff */
[----:B------:R-:W-:Y:S01]  /*fc70*/  IMAD R13, R17, R14, R8 ;  /* 0x0000000e110d7224 */ /* 0x000fe200078e0208 */
[----:B------:R-:W-:Y:S01]  /*fc80*/  SHF.R.S32.HI R8, RZ, 0x1f, R9 ;  /* 0x0000001fff087819 */ /* 0x000fe20000011409 */
[----:B------:R-:W-:Y:S01]  /*fc90*/  IMAD.IADD R7, R7, 0x1, R15 ;  /* 0x0000000107077824 */ /* 0x000fe200078e020f */
[----:B------:R-:W-:Y:S01]  /*fca0*/  LEA R14, R18, R3, 0x7 ;  /* 0x00000003120e7211 */ /* 0x000fe200078e38ff */
[C---:B------:R-:W-:Y:S01]  /*fcb0*/  IMAD R15, R11.reuse, UR5, R10 ;  /* 0x000000050b0f7c24 */ /* 0x040fe2000f8e020a */
[----:B------:R-:W-:Y:S01]  /*fcc0*/  SHF.R.S32.HI R10, RZ, 0x1f, R13 ;  /* 0x0000001fff0a7819 */ /* 0x000fe2000001140d */
[----:B------:R-:W-:Y:S01]  /*fcd0*/  IMAD.WIDE.U32 R6, R11, UR4, R6 ;  /* 0x000000040b067c25 */ /* 0x000fe2000f8e0006 */
[----:B------:R-:W0:Y:S01]  /*fce0*/  S2UR UR5, SR_CgaCtaId ;  /* 0x00000000000579c3 */ /* 0x000e220000008800 */
[----:B------:R-:W-:-:S02]  /*fcf0*/  UMOV UR4, 0x400 ;  /* 0x0000040000047882 */ /* 0x000fc40000000000 */
[----:B------:R-:W-:Y:S02]  /*fd00*/  IMAD R8, R8, UR6, RZ ;  /* 0x0000000608087c24 */ /* 0x000fe4000f8e02ff */
        /* <DEDUP_REMOVED lines=11> */
[----:B------:R-:W-:Y:S01]  /*fdc0*/  SHFL.IDX PT, R10, R16, RZ, 0x1c1f ;  /* 0x001c1fff100a7589 */ /* 0x000fe200000e0000 */
[----:B------:R-:W-:Y:S01]  /*fdd0*/  IMAD.IADD R9, R9, 0x1, R15 ;  /* 0x0000000109097824 */ /* 0x000fe200078e020f */
[----:B------:R-:W-:Y:S01]  /*fde0*/  LEA R6, P1, R8, UR8, 0x2 ;  /* 0x0000000808067c11 */ /* 0x000fe2000f8210ff */
[----:B0-----:R-:W-:Y:S01]  /*fdf0*/  ULEA UR4, UR5, UR4, 0x18 ;  /* 0x0000000405047291 */ /* 0x001fe2000f8ec03f */
[----:B------:R-:W-:Y:S01]  /*fe00*/  LEA.HI.X R15, R4, UR7, R5, 0x2, P0 ;  /* 0x00000007040f7c11 */ /* 0x000fe200080f1405 */
[----:B------:R-:W-:Y:S01]  /*fe10*/  SHFL.IDX PT, R12, R16, 0x1, 0x1c1f ;  /* 0x003c1f00100c7f89 */ /* 0x000fe200000e0000 */
[----:B------:R-:W-:Y:S01]  /*fe20*/  LEA.HI.X R9, R8, UR9, R9, 0x2, P1 ;  /* 0x0000000908097c11 */ /* 0x000fe200088f1409 */
[----:B------:R-:W-:Y:S01]  /*fe30*/  IMAD R7, R17, UR6, RZ ;  /* 0x0000000611077c24 */ /* 0x000fe2000f8e02ff */
[----:B------:R-:W-:Y:S01]  /*fe40*/  LOP3.LUT P0, RZ, R20, 0x3, RZ, 0xc0, !PT ;  /* 0x0000000314ff7812 */ /* 0x000fe2000780c0ff */
[----:B------:R-:W0:Y:S01]  /*fe50*/  SHFL.IDX PT, R11, R15, RZ, 0x1c1f ;  /* 0x001c1fff0f0b7589 */ /* 0x000e2200000e0000 */
[C---:B------:R-:W-:Y:S01]  /*fe60*/  VIADD R8, R14.reuse, 0x8 ;  /* 0x000000080e087836 */ /* 0x040fe20000000000 */
[----:B------:R-:W-:Y:S01]  /*fe70*/  UIADD3 UR4, UR4, 0x30820, URZ ;  /* 0x0003082004047890 */ /* 0x000fe2000fffe03f */
[CC--:B------:R-:W-:Y:S01]  /*fe80*/  ISETP.GE.OR P1, PT, R14.reuse, R7.reuse, P0 ;  /* 0x000000070e00720c */ /* 0x0c0fe20000726670 */
[----:B------:R-:W1:Y:S01]  /*fe90*/  SHFL.IDX PT, R13, R15, 0x1, 0x1c1f ;  /* 0x003c1f000f0d7f89 */ /* 0x000e6200000e0000 */
[-C--:B------:R-:W-:Y:S01]  /*fea0*/  ISETP.GE.AND P2, PT, R14, R7.reuse, PT ;  /* 0x000000070e00720c */ /* 0x080fe20003f46270 */
[----:B------:R-:W-:Y:S01]  /*feb0*/  UPRMT UR4, URZ, 0x654, UR4 ;  /* 0x000006543f047896 */ /* 0x000fe20008000004 */
[----:B------:R-:W-:Y:S01]  /*fec0*/  ISETP.GE.OR P0, PT, R8, R7, P0 ;  /* 0x000000070800720c */ /* 0x000fe20000706670 */
[----:B------:R-:W-:Y:S01]  /*fed0*/  IMAD.IADD R3, R20, 0x1, -R21 ;  /* 0x0000000114037824 */ /* 0x000fe200078e0a15 */
[----:B------:R2:W3:Y:S03]  /*fee0*/  SHFL.IDX PT, R4, R6, RZ, 0x1c1f ;  /* 0x001c1fff06047589 */ /* 0x0004e600000e0000 */
[----:B------:R-:W-:Y:S01]  /*fef0*/  IMAD.SHL.U32 R3, R3, 0x2, RZ ;  /* 0x0000000203037824 */ /* 0x000fe200078e00ff */
[----:B------:R2:W4:Y:S02]  /*ff00*/  SHFL.IDX PT, R5, R9, RZ, 0x1c1f ;  /* 0x001c1fff09057589 */ /* 0x00052400000e0000 */
[----:B------:R-:W-:Y:S02]  /*ff10*/  SYNCS.ARRIVE.TRANS64.RED.A1T0 RZ, [UR4], RZ ;  /* 0x000000ffffff79a7 */ /* 0x000fe40008100404 */
[----:B0-----:R2:W-:Y:S04]  /*ff20*/  @!P1 ST.E desc[UR36][R10.64], R2 ;  /* 0x000000020a009985 */ /* 0x0015e8000c101924 */
[----:B-1----:R2:W-:Y:S01]  /*ff30*/  @!P0 ST.E desc[UR36][R12.64], R0 ;  /* 0x000000000c008985 */ /* 0x0025e2000c101924 */
[----:B------:R-:W-:Y:S05]  /*ff40*/  @P2 BRA `(.L_x_4330) ;  /* 0x0000000800382947 */ /* 0x000fea0003800000 */
        /* <DEDUP_REMOVED lines=15> */
[C-C-:B---34-:R-:W-:Y:S02]  /*10040*/  @!P0 IMAD.WIDE R10, R3.reuse, 0x4, R4.reuse ;  /* 0x00000004030a8825 */ /* 0x158fe400078e0204 */
[----:B------:R-:W-:Y:S02]  /*10050*/  @!P1 LEA.HI R0, R0, R0, RZ, 0x1 ;  /* 0x0000000000009211 */ /* 0x000fe400078f08ff */
[----:B------:R-:W-:Y:S01]  /*10060*/  @!P2 LEA.HI R2, R2, R2, RZ, 0x1 ;  /* 0x000000020202a211 */ /* 0x000fe200078f08ff */
[----:B------:R0:W-:Y:S01]  /*10070*/  @!P0 ST.E.64 desc[UR36][R10.64], R24 ;  /* 0x000000180a008985 */ /* 0x0001e2000c101b24 */
[----:B------:R-:W-:Y:S01]  /*10080*/  @!P1 LOP3.LUT R13, R0, 0xfffffffe, RZ, 0xc0, !PT ;  /* 0xfffffffe000d9812 */ /* 0x000fe200078ec0ff */
[C---:B------:R-:W-:Y:S01]  /*10090*/  VIADD R0, R3.reuse, 0x28 ;  /* 0x0000002803007836 */ /* 0x040fe20000000000 */
[----:B------:R-:W-:Y:S01]  /*100a0*/  @!P2 LOP3.LUT R15, R2, 0xfffffffe, RZ, 0xc0, !PT ;  /* 0xfffffffe020fa812 */ /* 0x000fe200078ec0ff */
[----:B------:R-:W-:Y:S01]  /*100b0*/  VIADD R2, R3, 0x30 ;  /* 0x0000003003027836 */ /* 0x000fe20000000000 */
[----:B------:R-:W-:Y:S01]  /*100c0*/  @!P5 LEA.HI R16, R16, R16, RZ, 0x1 ;  /* 0x000000101010d211 */ /* 0x000fe200078f08ff */
[----:B------:R-:W-:Y:S01]  /*100d0*/  @!P1 IMAD.WIDE R12, R13, 0x4, R4 ;  /* 0x000000040d0c9825 */ /* 0x000fe200078e0204 */
[----:B------:R-:W-:-:S02]  /*100e0*/  ISETP.GE.AND P0, PT, R0, UR4, PT ;  /* 0x0000000400007c0c */ /* 0x000fc4000bf06270 */
[----:B------:R-:W-:Y:S01]  /*100f0*/  ISETP.GE.AND P4, PT, R2, UR4, PT ;  /* 0x0000000402007c0c */ /* 0x000fe2000bf86270 */
        /* <DEDUP_REMOVED lines=9> */
[----:B------:R-:W-:Y:S01]  /*10190*/  @!P4 LEA.HI R2, R2, R2, RZ, 0x1 ;  /* 0x000000020202c211 */ /* 0x000fe200078f08ff */
[--C-:B------:R-:W-:Y:S01]  /*101a0*/  @!P5 IMAD.WIDE R10, R11, 0x4, R4.reuse ;  /* 0x000000040b0ad825 */ /* 0x100fe200078e0204 */
[----:B------:R-:W-:Y:S02]  /*101b0*/  @!P3 LEA.HI R18, R18, R18, RZ, 0x1 ;  /* 0x000000121212b211 */ /* 0x000fe400078f08ff */
[----:B-1----:R-:W-:Y:S02]  /*101c0*/  @!P6 LOP3.LUT R13, R17, 0xfffffffe, RZ, 0xc0, !PT ;  /* 0xfffffffe110de812 */ /* 0x002fe400078ec0ff */
[----:B------:R-:W-:Y:S01]  /*101d0*/  @!P1 LEA.HI R20, R20, R20, RZ, 0x1 ;  /* 0x0000001414149211 */ /* 0x000fe200078f08ff */
[----:B------:R0:W-:Y:S01]  /*101e0*/  @!P5 ST.E.64 desc[UR36][R10.64], R36 ;  /* 0x000000240a00d985 */ /* 0x0001e2000c101b24 */
[----:B--2---:R-:W-:Y:S01]  /*101f0*/  @!P2 LEA.HI R14, R19, R19, RZ, 0x1 ;  /* 0x00000013130ea211 */ /* 0x004fe200078f08ff */
[----:B------:R-:W-:Y:S01]  /*10200*/  @!P6 IMAD.WIDE R12, R13, 0x4, R4 ;  /* 0x000000040d0ce825 */ /* 0x000fe200078e0204 */
[----:B------:R-:W-:-:S02]  /*10210*/  @!P0 LOP3.LUT R15, R0, 0xfffffffe, RZ, 0xc0, !PT ;  /* 0xfffffffe000f8812 */ /* 0x000fc400078ec0ff */
[----:B------:R-:W-:Y:S01]  /*10220*/  @!P4 LOP3.LUT R17, R2, 0xfffffffe, RZ, 0xc0, !PT ;  /* 0xfffffffe0211c812 */ /* 0x000fe200078ec0ff */
[C---:B------:R-:W-:Y:S01]  /*10230*/  VIADD R0, R3.reuse, 0x60 ;  /* 0x0000006003007836 */ /* 0x040fe20000000000 */
[----:B------:R-:W-:Y:S01]  /*10240*/  @!P3 LOP3.LUT R19, R18, 0xfffffffe, RZ, 0xc0, !PT ;  /* 0xfffffffe1213b812 */ /* 0x000fe200078ec0ff */
[----:B------:R1:W-:Y:S01]  /*10250*/  @!P6 ST.E.64 desc[UR36][R12.64], R40 ;  /* 0x000000280c00e985 */ /* 0x0003e2000c101b24 */
[----:B------:R-:W-:Y:S01]  /*10260*/  @!P2 LOP3.LUT R21, R14, 0xfffffffe, RZ, 0xc0, !PT ;  /* 0xfffffffe0e15a812 */ /* 0x000fe200078ec0ff */
[C---:B------:R-:W-:Y:S01]  /*10270*/  VIADD R2, R3.reuse, 0x68 ;  /* 0x0000006803027836 */ /* 0x040fe20000000000 */
[----:B------:R-:W-:Y:S01]  /*10280*/  @!P1 LOP3.LUT R23, R20, 0xfffffffe, RZ, 0xc0, !PT ;  /* 0xfffffffe14179812 */ /* 0x000fe200078ec0ff */
[----:B------:R-:W-:Y:S01]  /*10290*/  VIADD R20, R3, 0x70 ;  /* 0x0000007003147836 */ /* 0x000fe20000000000 */
[----:B------:R-:W-:Y:S01]  /*102a0*/  ISETP.GE.AND P5, PT, R22, UR4, PT ;  /* 0x0000000416007c0c */ /* 0x000fe2000bfa6270 */
[----:B0-----:R-:W-:Y:S01]  /*102b0*/  @!P0 IMAD.WIDE R10, R15, 0x4, R4 ;  /* 0x000000040f0a8825 */ /* 0x001fe200078e0204 */
[----:B------:R-:W-:-:S03]  /*102c0*/  ISETP.GE.AND P6, PT, R24, UR4, PT ;  /* 0x0000000418007c0c */ /* 0x000fc6000bfc6270 */
[--C-:B------:R-:W-:Y:S01]  /*102d0*/  @!P3 IMAD.WIDE R14, R19, 0x4, R4.reuse ;  /* 0x00000004130eb825 */ /* 0x100fe200078e0204 */
[----:B------:R0:W-:Y:S01]  /*102e0*/  @!P0 ST.E.64 desc[UR36][R10.64], R44 ;  /* 0x0000002c0a008985 */ /* 0x0001e2000c101b24 */
[----:B------:R-:W-:Y:S02]  /*102f0*/  ISETP.GE.AND P0, PT, R0, UR4, PT ;  /* 0x0000000400007c0c */ /* 0x000fe4000bf06270 */
[----:B-1----:R-:W-:-:S04]  /*10300*/  @!P4 IMAD.WIDE R12, R17, 0x4, R4 ;  /* 0x00000004110cc825 */ /* 0x002fc800078e0204 */
        /* <DEDUP_REMOVED lines=14> */
[----:B0-----:R-:W-:Y:S02]  /*103f0*/  @!P5 LOP3.LUT R11, R22, 0xfffffffe, RZ, 0xc0, !PT ;  /* 0xfffffffe160bd812 */ /* 0x001fe400078ec0ff */
[----:B------:R-:W-:Y:S02]  /*10400*/  @!P0 LEA.HI R0, R0, R0, RZ, 0x1 ;  /* 0x0000000000008211 */ /* 0x000fe400078f08ff */
[----:B-1----:R-:W-:Y:S01]  /*10410*/  @!P6 LOP3.LUT R13, R24, 0xfffffffe, RZ, 0xc0, !PT ;  /* 0xfffffffe180de812 */ /* 0x002fe200078ec0ff */
[----:B------:R-:W-:Y:S01]  /*10420*/  @!P5 IMAD.WIDE R10, R11, 0x4, R4 ;  /* 0x000000040b0ad825 */ /* 0x000fe200078e0204 */
[----:B--2---:R-:W-:-:S02]  /*10430*/  @!P0 LOP3.LUT R15, R0, 0xfffffffe, RZ, 0xc0, !PT ;  /* 0xfffffffe000f8812 */ /* 0x004fc400078ec0ff */
[----:B------:R-:W-:Y:S01]  /*10440*/  @!P1 LEA.HI R2, R2, R2, RZ, 0x1 ;  /* 0x0000000202029211 */ /* 0x000fe200078f08ff */
[--C-:B------:R-:W-:Y:S01]  /*10450*/  @!P6 IMAD.WIDE R12, R13, 0x4, R4.reuse ;  /* 0x000000040d0ce825 */ /* 0x100fe200078e0204 */
[----:B------:R-:W-:Y:S01]  /*10460*/  @!P2 LEA.HI R20, R20, R20, RZ, 0x1 ;  /* 0x000000141414a211 */ /* 0x000fe200078f08ff */
[----:B------:R0:W-:Y:S01]  /*10470*/  @!P5 ST.E.64 desc[UR36][R10.64], R64 ;  /* 0x000000400a00d985 */ /* 0x0001e2000c101b24 */
[----:B---3--:R-:W-:Y:S01]  /*10480*/  @!P1 LOP3.LUT R17, R2, 0xfffffffe, RZ, 0xc0, !PT ;  /* 0xfffffffe02119812 */ /* 0x008fe200078ec0ff */
[--C-:B------:R-:W-:Y:S01]  /*10490*/  @!P0 IMAD.WIDE R14, R15, 0x4, R4.reuse ;  /* 0x000000040f0e8825 */ /* 0x100fe200078e0204 */
[----:B------:R-:W-:Y:S01]  /*104a0*/  @!P3 LEA.HI R21, R21, R21, RZ, 0x1 ;  /* 0x000000151515b211 */ /* 0x000fe200078f08ff */
[----:B------:R1:W-:Y:S01]  /*104b0*/  @!P6 ST.E.64 desc[UR36][R12.64], R68 ;  /* 0x000000440c00e985 */ /* 0x0003e2000c101b24 */
[----:B------:R-:W-:Y:S01]  /*104c0*/  @!P4 LEA.HI R23, R23, R23, RZ, 0x1 ;  /* 0x000000171717c211 */ /* 0x000fe200078f08ff */
[----:B------:R-:W-:Y:S01]  /*104d0*/  VIADD R0, R3, 0x88 ;  /* 0x0000008803007836 */ /* 0x000fe20000000000 */
[----:B----4-:R-:W-:Y:S01]  /*104e0*/  @!P2 LOP3.LUT R19, R20, 0xfffffffe, RZ, 0xc0, !PT ;  /* 0xfffffffe1413a812 */ /* 0x010fe200078ec0ff */
[----:B------:R2:W-:Y:S01]  /*104f0*/  @!P0 ST.E.64 desc[UR36][R14.64], R72 ;  /* 0x000000480e008985 */ /* 0x0005e2000c101b24 */
[----:B------:R-:W-:Y:S01]  /*10500*/  @!P3 LOP3.LUT R21, R21, 0xfffffffe, RZ, 0xc0, !PT ;  /* 0xfffffffe1515b812 */ /* 0x000fe200078ec0ff */
[----:B------:R-:W-:Y:S01]  /*10510*/  VIADD R2, R3, 0x90 ;  /* 0x0000009003027836 */ /* 0x000fe20000000000 */
[----:B------:R-:W-:Y:S01]  /*10520*/  @!P4 LOP3.LUT R23, R23, 0xfffffffe, RZ, 0xc0, !PT ;  /* 0xfffffffe1717c812 */ /* 0x000fe200078ec0ff */
[----:B------:R-:W-:Y:S01]  /*10530*/  VIADD R20, R3, 0x98 ;  /* 0x0000009803147836 */ /* 0x000fe20000000000 */
[----:B------:R-:W-:Y:S01]  /*10540*/  ISETP.GE.AND P0, PT, R0, UR4, PT ;  /* 0x0000000400007c0c */ /* 0x000fe2000bf06270 */
[----:B0-----:R-:W-:-:S04]  /*10550*/  @!P1 IMAD.WIDE R10, R17, 0x4, R4 ;  /* 0x00000004110a9825 */ /* 0x001fc800078e0204 */
[--C-:B-1----:R-:W-:Y:S01]  /*10560*/  @!P2 IMAD.WIDE R12, R19, 0x4, R4.reuse ;  /* 0x00000004130ca825 */ /* 0x102fe200078e0204 */
[----:B------:R0:W-:Y:S01]  /*10570*/  @!P1 ST.E.64 desc[UR36][R10.64], R76 ;  /* 0x0000004c0a009985 */ /* 0x0001e2000c101b24 */
[----:B------:R-:W-:Y:S02]  /*10580*/  ISETP.GE.AND P1, PT, R2, UR4, PT ;  /* 0x0000000402007c0c */ /* 0x000fe4000bf26270 */
[--C-:B------:R-:W-:Y:S01]  /*10590*/  @!P3 IMAD.WIDE R16, R21, 0x4, R4.reuse ;  /* 0x000000041510b825 */ /* 0x100fe200078e0204 */
[----:B--2---:R-:W-:Y:S01]  /*105a0*/  IADD3 R14, R3, 0xa8, RZ ;  /* 0x000000a8030e7810 */ /* 0x004fe20007ffe0ff */
[----:B------:R1:W-:Y:S01]  /*105b0*/  @!P2 ST.E.64 desc[UR36][R12.64], R80 ;  /* 0x000000500c00a985 */ /* 0x0003e2000c101b24 */
[----:B------:R-:W-:Y:S01]  /*105c0*/  ISETP.GE.AND P2, PT, R20, UR4, PT ;  /* 0x0000000414007c0c */ /* 0x000fe2000bf46270 */
[----:B------:R-:W-:Y:S01]  /*105d0*/  @!P4 IMAD.WIDE R18, R23, 0x4, R4 ;  /* 0x000000041712c825 */ /* 0x000fe200078e0204 */
[----:B------:R-:W-:Y:S01]  /*105e0*/  @!P0 LEA.HI R0, R0, R0, RZ, 0x1 ;  /* 0x0000000000008211 */ /* 0x000fe200078f08ff */
[----:B------:R2:W-:Y:S02]  /*105f0*/  @!P3 ST.E.64 desc[UR36][R16.64], R84 ;  /* 0x000000541000b985 */ /* 0x0005e4000c101b24 */
[----:B------:R-:W-:-:S02]  /*10600*/  VIADD R21, R3, 0xa0 ;  /* 0x000000a003157836 */ /* 0x000fc40000000000 */
[C---:B------:R-:W-:Y:S01]  /*10610*/  VIADD R15, R3.reuse, 0xb0 ;  /* 0x000000b0030f7836 */ /* 0x040fe20000000000 */
[----:B------:R3:W-:Y:S01]  /*10620*/  @!P4 ST.E.64 desc[UR36][R18.64], R88 ;  /* 0x000000581200c985 */ /* 0x0007e2000c101b24 */
[----:B0-----:R-:W-:Y:S01]  /*10630*/  VIADD R11, R3, 0xb8 ;  /* 0x000000b8030b7836 */ /* 0x001fe20000000000 */
[----:B------:R-:W-:Y:S02]  /*10640*/  ISETP.GE.AND P3, PT, R21, UR4, PT ;  /* 0x0000000415007c0c */ /* 0x000fe4000bf66270 */
[----:B------:R-:W-:Y:S02]  /*10650*/  ISETP.GE.AND P4, PT, R14, UR4, PT ;  /* 0x000000040e007c0c */ /* 0x000fe4000bf86270 */
[----:B------:R-:W-:Y:S02]  /*10660*/  ISETP.GE.AND P6, PT, R11, UR4, PT ;  /* 0x000000040b007c0c */ /* 0x000fe4000bfc6270 */
[----:B------:R-:W-:Y:S02]  /*10670*/  ISETP.GE.AND P5, PT, R15, UR4, PT ;  /* 0x000000040f007c0c */ /* 0x000fe4000bfa6270 */
[----:B------:R-:W-:-:S02]  /*10680*/  @!P1 LEA.HI R2, R2, R2, RZ, 0x1 ;  /* 0x0000000202029211 */ /* 0x000fc400078f08ff */
[----:B------:R-:W-:Y:S02]  /*10690*/  @!P2 LEA.HI R20, R20, R20, RZ, 0x1 ;  /* 0x000000141414a211 */ /* 0x000fe400078f08ff */
[----:B-1----:R-:W-:Y:S02]  /*106a0*/  @!P1 LOP3.LUT R13, R2, 0xfffffffe, RZ, 0xc0, !PT ;  /* 0xfffffffe020d9812 */ /* 0x002fe400078ec0ff */
[----:B------:R-:W-:Y:S02]  /*106b0*/  @!P3 LEA.HI R21, R21, R21, RZ, 0x1 ;  /* 0x000000151515b211 */ /* 0x000fe400078f08ff */
[----:B------:R-:W-:Y:S02]  /*106c0*/  @!P4 LEA.HI R14, R14, R14, RZ, 0x1 ;  /* 0x0000000e0e0ec211 */ /* 0x000fe400078f08ff */
[----:B------:R-:W-:Y:S02]  /*106d0*/  @!P6 LEA.HI R12, R11, R11, RZ, 0x1 ;  /* 0x0000000b0b0ce211 */ /* 0x000fe400078f08ff */
[----:B------:R-:W-:-:S02]  /*106e0*/  @!P5 LEA.HI R10, R15, R15, RZ, 0x1 ;  /* 0x0000000f0f0ad211 */ /* 0x000fc400078f08ff */
[----:B------:R-:W-:Y:S02]  /*106f0*/  @!P0 LOP3.LUT R11, R0, 0xfffffffe, RZ, 0xc0, !PT ;  /* 0xfffffffe000b8812 */ /* 0x000fe400078ec0ff */
[----:B------:R-:W-:Y:S02]  /*10700*/  @!P2 LOP3.LUT R15, R20, 0xfffffffe, RZ, 0xc0, !PT ;  /* 0xfffffffe140fa812 */ /* 0x000fe400078ec0ff */
[----:B--2---:R-:W-:Y:S02]  /*10710*/  @!P3 LOP3.LUT R17, R21, 0xfffffffe, RZ, 0xc0, !PT ;  /* 0xfffffffe1511b812 */ /* 0x004fe400078ec0ff */
[----:B---3--:R-:W-:Y:S01]  /*10720*/  @!P4 LOP3.LUT R19, R14, 0xfffffffe, RZ, 0xc0, !PT ;  /* 0xfffffffe0e13c812 */ /* 0x008fe200078ec0ff */
        /* <DEDUP_REMOVED lines=16> */
.L_x_4330:
[----:B------:R-:W-:Y:S05]  /*10830*/  BSYNC B0 ;  /* 0x0000000000007941 */ /* 0x000fea0003800000 */
.L_x_4329:
[----:B------:R-:W-:Y:S01]  /*10840*/  ISETP.GE.AND P0, PT, R8, R7, PT ;  /* 0x000000070800720c */ /* 0x000fe20003f06270 */
[----:B0---4-:R0:W1:Y:S04]  /*10850*/  SHFL.IDX PT, R5, R9, 0x1, 0x1c1f ;  /* 0x003c1f0009057f89 */ /* 0x01106800000e0000 */
[----:B---3--:R0:W3:Y:S08]  /*10860*/  SHFL.IDX PT, R4, R6, 0x1, 0x1c1f ;  /* 0x003c1f0006047f89 */ /* 0x0080f000000e0000 */
[----:B0-----:R-:W-:Y:S05]  /*10870*/  @P0 BRA `(.L_x_4241) ;  /* 0x0000004c003c0947 */ /* 0x001fea0003800000 */
        /* <DEDUP_REMOVED lines=15> */
[----:B------:R-:W-:Y:S01]  /*10970*/  ISETP.GE.AND P5, PT, R13, UR4, PT ;  /* 0x000000040d007c0c */ /* 0x000fe2000bfa6270 */
[----:B-1-3--:R-:W-:Y:S01]  /*10980*/  @!P2 IMAD.WIDE R6, R3, 0x4, R4 ;  /* 0x000000040306a825 */ /* 0x00afe200078e0204 */
[----:B------:R-:W-:-:S02]  /*10990*/  ISETP.GE.AND P6, PT, R14, UR4, PT ;  /* 0x000000040e007c0c */ /* 0x000fc4000bfc6270 */
[----:B------:R-:W-:Y:S01]  /*109a0*/  @!P3 LEA.HI R0, R0, R0, RZ, 0x1 ;  /* 0x000000000000b211 */ /* 0x000fe200078f08ff */
[C---:B------:R-:W-:Y:S01]  /*109b0*/  VIADD R20, R3.reuse, 0x78 ;  /* 0x0000007803147836 */ /* 0x040fe20000000000 */
[----:B------:R0:W-:Y:S01]  /*109c0*/  @!P2 ST.E.64 desc[UR36][R6.64], R26 ;  /* 0x0000001a0600a985 */ /* 0x0001e2000c101b24 */
[----:B------:R-:W-:Y:S02]  /*109d0*/  @!P0 LEA.HI R2, R2, R2, RZ, 0x1 ;  /* 0x0000000202028211 */ /* 0x000fe400078f08ff */
[----:B------:R-:W-:Y:S01]  /*109e0*/  @!P3 LOP3.LUT R9, R0, 0xfffffffe, RZ, 0xc0, !PT ;  /* 0xfffffffe0009b812 */ /* 0x000fe200078ec0ff */
[----:B------:R-:W-:Y:S01]  /*109f0*/  VIADD R0, R3, 0x20 ;  /* 0x0000002003007836 */ /* 0x000fe20000000000 */
[----:B------:R-:W-:Y:S02]  /*10a00*/  @!P1 LEA.HI R10, R10, R10, RZ, 0x1 ;  /* 0x0000000a0a0a9211 */ /* 0x000fe400078f08ff */
[----:B------:R-:W-:Y:S01]  /*10a10*/  @!P4 LEA.HI R12, R12, R12, RZ, 0x1 ;  /* 0x0000000c0c0cc211 */ /* 0x000fe200078f08ff */
[----:B------:R-:W-:Y:S01]  /*10a20*/  @!P3 IMAD.WIDE R8, R9, 0x4, R4 ;  /* 0x000000040908b825 */ /* 0x000fe200078e0204 */
[----:B------:R-:W-:-:S02]  /*10a30*/  ISETP.GE.AND P2, PT, R0, UR4, PT ;  /* 0x0000000400007c0c */ /* 0x000fc4000bf46270 */
[----:B------:R-:W-:Y:S02]  /*10a40*/  @!P6 LEA.HI R14, R14, R14, RZ, 0x1 ;  /* 0x0000000e0e0ee211 */ /* 0x000fe400078f08ff */
[----:B------:R1:W-:Y:S01]  /*10a50*/  @!P3 ST.E.64 desc[UR36][R8.64], R30 ;  /* 0x0000001e0800b985 */ /* 0x0003e2000c101b24 */
[----:B------:R-:W-:Y:S02]  /*10a60*/  ISETP.GE.AND P3, PT, R11, UR4, PT ;  /* 0x000000040b007c0c */ /* 0x000fe4000bf66270 */
[----:B0-----:R-:W-:Y:S02]  /*10a70*/  @!P0 LOP3.LUT R7, R2, 0xfffffffe, RZ, 0xc0, !PT ;  /* 0xfffffffe02078812 */ /* 0x001fe400078ec0ff */
[----:B------:R-:W-:Y:S02]  /*10a80*/  @!P4 LOP3.LUT R15, R12, 0xfffffffe, RZ, 0xc0, !PT ;  /* 0xfffffffe0c0fc812 */ /* 0x000fe400078ec0ff */
[----:B------:R-:W-:Y:S01]  /*10a90*/  @!P6 LOP3.LUT R19, R14, 0xfffffffe, RZ, 0xc0, !PT ;  /* 0xfffffffe0e13e812 */ /* 0x000fe200078ec0ff */
[----:B------:R-:W-:Y:S01]  /*10aa0*/  @!P0 IMAD.WIDE R6, R7, 0x4, R4 ;  /* 0x0000000407068825 */ /* 0x000fe200078e0204 */
[----:B------:R-:W-:-:S04]  /*10ab0*/  @!P2 LEA.HI R0, R0, R0, RZ, 0x1 ;  /* 0x000000000000a211 */ /* 0x000fc800078f08ff */
[----:B------:R0:W-:Y:S01]  /*10ac0*/  @!P0 ST.E.64 desc[UR36][R6.64], R34 ;  /* 0x0000002206008985 */ /* 0x0001e2000c101b24 */
[----:B-1----:R-:W-:Y:S02]  /*10ad0*/  @!P1 LOP3.LUT R9, R10, 0xfffffffe, RZ, 0xc0, !PT ;  /* 0xfffffffe0a099812 */ /* 0x002fe400078ec0ff */
[----:B------:R-:W-:Y:S02]  /*10ae0*/  @!P3 LEA.HI R2, R11, R11, RZ, 0x1 ;  /* 0x0000000b0b02b211 */ /* 0x000fe400078f08ff */
[----:B------:R-:W-:Y:S01]  /*10af0*/  @!P5 LEA.HI R10, R13, R13, RZ, 0x1 ;  /* 0x0000000d0d0ad211 */ /* 0x000fe200078f08ff */
[--C-:B------:R-:W-:Y:S01]  /*10b00*/  @!P1 IMAD.WIDE R8, R9, 0x4, R4.reuse ;  /* 0x0000000409089825 */ /* 0x100fe200078e0204 */
[----:B------:R-:W-:Y:S02]  /*10b10*/  @!P2 LOP3.LUT R11, R0, 0xfffffffe, RZ, 0xc0, !PT ;  /* 0xfffffffe000ba812 */ /* 0x000fe400078ec0ff */
[----:B------:R-:W-:Y:S01]  /*10b20*/  @!P3 LOP3.LUT R13, R2, 0xfffffffe, RZ, 0xc0, !PT ;  /* 0xfffffffe020db812 */ /* 0x000fe200078ec0ff */
[----:B------:R-:W-:Y:S01]  /*10b30*/  VIADD R0, R3, 0x58 ;  /* 0x0000005803007836 */ /* 0x000fe20000000000 */
[----:B------:R-:W-:Y:S01]  /*10b40*/  @!P5 LOP3.LUT R17, R10, 0xfffffffe, RZ, 0xc0, !PT ;  /* 0xfffffffe0a11d812 */ /* 0x000fe200078ec0ff */
[----:B------:R1:W-:Y:S01]  /*10b50*/  @!P1 ST.E.64 desc[UR36][R8.64], R38 ;  /* 0x0000002608009985 */ /* 0x0003e2000c101b24 */
[----:B------:R-:W-:Y:S01]  /*10b60*/  ISETP.GE.AND P1, PT, R16, UR4, PT ;  /* 0x0000000410007c0c */ /* 0x000fe2000bf26270 */
[----:B0-----:R-:W-:Y:S01]  /*10b70*/  @!P2 IMAD.WIDE R6, R11, 0x4, R4 ;  /* 0x000000040b06a825 */ /* 0x001fe200078e0204 */
[----:B------:R-:W-:-:S03]  /*10b80*/  ISETP.GE.AND P0, PT, R18, UR4, PT ;  /* 0x0000000412007c0c */ /* 0x000fc6000bf06270 */
[--C-:B------:R-:W-:Y:S01]  /*10b90*/  @!P4 IMAD.WIDE R10, R15, 0x4, R4.reuse ;  /* 0x000000040f0ac825 */ /* 0x100fe200078e0204 */
[----:B------:R0:W-:Y:S01]  /*10ba0*/  @!P2 ST.E.64 desc[UR36][R6.64], R42 ;  /* 0x0000002a0600a985 */ /* 0x0001e2000c101b24 */
[----:B------:R-:W-:Y:S02]  /*10bb0*/  ISETP.GE.AND P2, PT, R0, UR4, PT ;  /* 0x0000000400007c0c */ /* 0x000fe4000bf46270 */
[----:B------:R-:W-:-:S04]  /*10bc0*/  @!P6 IMAD.WIDE R14, R19, 0x4, R4 ;  /* 0x00000004130ee825 */ /* 0x000fc800078e0204 */
[--C-:B-1----:R-:W-:Y:S01]  /*10bd0*/  @!P3 IMAD.WIDE R8, R13, 0x4, R4.reuse ;  /* 0x000000040d08b825 */ /* 0x102fe200078e0204 */
[----:B------:R-:W-:Y:S02]  /*10be0*/  @!P1 LEA.HI R16, R16, R16, RZ, 0x1 ;  /* 0x0000001010109211 */ /* 0x000fe400078f08ff */
[----:B------:R-:W-:Y:S01]  /*10bf0*/  @!P0 LEA.HI R18, R18, R18, RZ, 0x1 ;  /* 0x0000001212128211 */ /* 0x000fe200078f08ff */
[--C-:B------:R-:W-:Y:S01]  /*10c00*/  @!P5 IMAD.WIDE R12, R17, 0x4, R4.reuse ;  /* 0x00000004110cd825 */ /* 0x100fe200078e0204 */
[----:B------:R1:W-:Y:S01]  /*10c10*/  @!P3 ST.E.64 desc[UR36][R8.64], R46 ;  /* 0x0000002e0800b985 */ /* 0x0003e2000c101b24 */
[----:B------:R-:W-:Y:S02]  /*10c20*/  ISETP.GE.AND P3, PT, R20, UR4, PT ;  /* 0x0000000414007c0c */ /* 0x000fe4000bf66270 */
[C---:B------:R-:W-:Y:S01]  /*10c30*/  VIADD R2, R3.reuse, 0x60 ;  /* 0x0000006003027836 */ /* 0x040fe20000000000 */
[----:B------:R2:W-:Y:S01]  /*10c40*/  @!P4 ST.E.64 desc[UR36][R10.64], R50 ;  /* 0x000000320a00c985 */ /* 0x0005e2000c101b24 */
[C---:B------:R-:W-:Y:S01]  /*10c50*/  VIADD R17, R3.reuse, 0x68 ;  /* 0x0000006803117836 */ /* 0x040fe20000000000 */
[----:B0-----:R-:W-:Y:S01]  /*10c60*/  @!P1 LOP3.LUT R7, R16, 0xfffffffe, RZ, 0xc0, !PT ;  /* 0xfffffffe10079812 */ /* 0x001fe200078ec0ff */
[C---:B------:R-:W-:Y:S01]  /*10c70*/  VIADD R19, R3.reuse, 0x70 ;  /* 0x0000007003137836 */ /* 0x040fe20000000000 */
[----:B------:R0:W-:Y:S01]  /*10c80*/  @!P5 ST.E.64 desc[UR36][R12.64], R54 ;  /* 0x000000360c00d985 */ /* 0x0001e2000c101b24 */
[----:B------:R-:W-:Y:S01]  /*10c90*/  @!P2 LEA.HI R0, R0, R0, RZ, 0x1 ;  /* 0x000000000000a211 */ /* 0x000fe200078f08ff */
[----:B------:R-:W-:Y:S01]  /*10ca0*/  VIADD R16, R3, 0x80 ;  /* 0x0000008003107836 */ /* 0x000fe20000000000 */
[----:B------:R-:W-:Y:S01]  /*10cb0*/  ISETP.GE.AND P5, PT, R17, UR4, PT ;  /* 0x0000000411007c0c */ /* 0x000fe2000bfa6270 */
[----:B------:R-:W-:Y:S01]  /*10cc0*/  @!P6 ST.E.64 desc[UR36][R14.64], R58 ;  /* 0x0000003a0e00e985 */ /* 0x000fe2000c101b24 */
[----:B------:R-:W-:Y:S01]  /*10cd0*/  ISETP.GE.AND P6, PT, R2, UR4, PT ;  /* 0x0000000402007c0c */ /* 0x000fe2000bfc6270 */
[----:B------:R-:W-:Y:S01]  /*10ce0*/  @!P1 IMAD.WIDE R6, R7, 0x4, R4 ;  /* 0x0000000407069825 */ /* 0x000fe200078e0204 */
[----:B------:R-:W-:-:S02]  /*10cf0*/  ISETP.GE.AND P4, PT, R19, UR4, PT ;  /* 0x0000000413007c0c */ /* 0x000fc4000bf86270 */
[----:B-1----:R-:W-:Y:S01]  /*10d00*/  @!P0 LOP3.LUT R9, R18, 0xfffffffe, RZ, 0xc0, !PT ;  /* 0xfffffffe12098812 */ /* 0x002fe200078ec0ff */
[----:B------:R-:W-:Y:S01]  /*10d10*/  VIADD R18, R3, 0x88 ;  /* 0x0000008803127836 */ /* 0x000fe20000000000 */
[----:B------:R-:W-:Y:S01]  /*10d20*/  @!P3 LEA.HI R20, R20, R20, RZ, 0x1 ;  /* 0x000000141414b211 */ /* 0x000fe200078f08ff */
[----:B------:R1:W-:Y:S01]  /*10d30*/  @!P1 ST.E.64 desc[UR36][R6.64], R62 ;  /* 0x0000003e06009985 */ /* 0x0003e2000c101b24 */
[----:B--2---:R-:W-:Y:S01]  /*10d40*/  @!P2 LOP3.LUT R11, R0, 0xfffffffe, RZ, 0xc0, !PT ;  /* 0xfffffffe000ba812 */ /* 0x004fe200078ec0ff */
[----:B------:R-:W-:Y:S01]  /*10d50*/  @!P0 IMAD.WIDE R8, R9, 0x4, R4 ;  /* 0x0000000409088825 */ /* 0x000fe200078e0204 */
[----:B------:R-:W-:Y:S02]  /*10d60*/  ISETP.GE.AND P1, PT, R18, UR4, PT ;  /* 0x0000000412007c0c */ /* 0x000fe4000bf26270 */
[----:B------:R-:W-:Y:S01]  /*10d70*/  @!P5 LEA.HI R17, R17, R17, RZ, 0x1 ;  /* 0x000000111111d211 */ /* 0x000fe200078f08ff */
[----:B------:R-:W-:Y:S01]  /*10d80*/  VIADD R0, R3, 0x90 ;  /* 0x0000009003007836 */ /* 0x000fe20000000000 */
[----:B------:R-:W-:Y:S01]  /*10d90*/  @!P6 LEA.HI R2, R2, R2, RZ, 0x1 ;  /* 0x000000020202e211 */ /* 0x000fe200078f08ff */
[----:B------:R2:W-:Y:S01]  /*10da0*/  @!P0 ST.E.64 desc[UR36][R8.64], R66 ;  /* 0x0000004208008985 */ /* 0x0005e2000c101b24 */
[----:B------:R-:W-:-:S02]  /*10db0*/  @!P4 LEA.HI R19, R19, R19, RZ, 0x1 ;  /* 0x000000131313c211 */ /* 0x000fc400078f08ff */
[----:B0-----:R-:W-:Y:S01]  /*10dc0*/  @!P6 LOP3.LUT R13, R2, 0xfffffffe, RZ, 0xc0, !PT ;  /* 0xfffffffe020de812 */ /* 0x001fe200078ec0ff */
[----:B------:R-:W-:Y:S01]  /*10dd0*/  VIADD R2, R3, 0x98 ;  /* 0x0000009803027836 */ /* 0x000fe20000000000 */
[----:B------:R-:W-:Y:S01]  /*10de0*/  @!P5 LOP3.LUT R17, R17, 0xfffffffe, RZ, 0xc0, !PT ;  /* 0xfffffffe1111d812 */ /* 0x000fe200078ec0ff */
[--C-:B-1----:R-:W-:Y:S01]  /*10df0*/  @!P2 IMAD.WIDE R6, R11, 0x4, R4.reuse ;  /* 0x000000040b06a825 */ /* 0x102fe200078e0204 */
[----:B------:R-:W-:Y:S02]  /*10e00*/  @!P4 LOP3.LUT R19, R19, 0xfffffffe, RZ, 0xc0, !PT ;  /* 0xfffffffe1313c812 */ /* 0x000fe400078ec0ff */
[----:B------:R-:W-:Y:S01]  /*10e10*/  @!P3 LOP3.LUT R15, R20, 0xfffffffe, RZ, 0xc0, !PT ;  /* 0xfffffffe140fb812 */ /* 0x000fe200078ec0ff */
[--C-:B------:R-:W-:Y:S01]  /*10e20*/  @!P5 IMAD.WIDE R10, R17, 0x4, R4.reuse ;  /* 0x00000004110ad825 */ /* 0x100fe200078e0204 */
[----:B------:R-:W-:Y:S01]  /*10e30*/  ISETP.GE.AND P0, PT, R16, UR4, PT ;  /* 0x0000000410007c0c */ /* 0x000fe2000bf06270 */
[----:B------:R0:W-:Y:S01]  /*10e40*/  @!P2 ST.E.64 desc[UR36][R6.64], R70 ;  /* 0x000000460600a985 */ /* 0x0001e2000c101b24 */
[----:B------:R-:W-:Y:S01]  /*10e50*/  IADD3 R20, R3, 0xb0, RZ ;  /* 0x000000b003147810 */ /* 0x000fe20007ffe0ff */
[----:B--2---:R-:W-:Y:S01]  /*10e60*/  @!P6 IMAD.WIDE R8, R13, 0x4, R4 ;  /* 0x000000040d08e825 */ /* 0x004fe200078e0204 */
[----:B------:R-:W-:-:S02]  /*10e70*/  ISETP.GE.AND P2, PT, R0, UR4, PT ;  /* 0x0000000400007c0c */ /* 0x000fc4000bf46270 */
[----:B------:R-:W-:Y:S01]  /*10e80*/  @!P1 LEA.HI R18, R18, R18, RZ, 0x1 ;  /* 0x0000001212129211 */ /* 0x000fe200078f08ff */
[--C-:B------:R-:W-:Y:S01]  /*10e90*/  @!P4 IMAD.WIDE R12, R19, 0x4, R4.reuse ;  /* 0x00000004130cc825 */ /* 0x100fe200078e0204 */
[----:B------:R1:W-:Y:S01]  /*10ea0*/  @!P6 ST.E.64 desc[UR36][R8.64], R74 ;  /* 0x0000004a0800e985 */ /* 0x0003e2000c101b24 */
[----:B------:R-:W-:Y:S02]  /*10eb0*/  ISETP.GE.AND P6, PT, R20, UR4, PT ;  /* 0x0000000414007c0c */ /* 0x000fe4000bfc6270 */
[----:B------:R-:W-:Y:S01]  /*10ec0*/  @!P3 IMAD.WIDE R14, R15, 0x4, R4 ;  /* 0x000000040f0eb825 */ /* 0x000fe200078e0204 */
[----:B------:R2:W-:Y:S01]  /*10ed0*/  @!P5 ST.E.64 desc[UR36][R10.64], R78 ;  /* 0x0000004e0a00d985 */ /* 0x0005e2000c101b24 */
[----:B------:R-:W-:Y:S02]  /*10ee0*/  @!P0 LEA.HI R16, R16, R16, RZ, 0x1 ;  /* 0x0000001010108211 */ /* 0x000fe400078f08ff */
[C---:B------:R-:W-:Y:S01]  /*10ef0*/  VIADD R17, R3.reuse, 0xa0 ;  /* 0x000000a003117836 */ /* 0x040fe20000000000 */
[----:B------:R3:W-:Y:S01]  /*10f00*/  @!P4 ST.E.64 desc[UR36][R12.64], R82 ;  /* 0x000000520c00c985 */ /* 0x0007e2000c101b24 */
[C---:B------:R-:W-:Y:S01]  /*10f10*/  VIADD R19, R3.reuse, 0xa8 ;  /* 0x000000a803137836 */ /* 0x040fe20000000000 */
[----:B0-----:R-:W-:Y:S01]  /*10f20*/  @!P0 LOP3.LUT R7, R16, 0xfffffffe, RZ, 0xc0, !PT ;  /* 0xfffffffe10078812 */ /* 0x001fe200078ec0ff */
[----:B------:R-:W-:Y:S01]  /*10f30*/  VIADD R3, R3, 0xb8 ;  /* 0x000000b803037836 */ /* 0x000fe20000000000 */
[----:B------:R-:W-:Y:S01]  /*10f40*/  @!P3 ST.E.64 desc[UR36][R14.64], R86 ;  /* 0x000000560e00b985 */ /* 0x000fe2000c101b24 */
[----:B------:R-:W-:-:S02]  /*10f50*/  ISETP.GE.AND P3, PT, R2, UR4, PT ;  /* 0x0000000402007c0c */ /* 0x000fc4000bf66270 */
[----:B------:R-:W-:Y:S01]  /*10f60*/  ISETP.GE.AND P4, PT, R17, UR4, PT ;  /* 0x0000000411007c0c */ /* 0x000fe2000bf86270 */
[--C-:B------:R-:W-:Y:S01]  /*10f70*/  @!P0 IMAD.WIDE R6, R7, 0x4, R4.reuse ;  /* 0x0000000407068825 */ /* 0x100fe200078e0204 */
[----:B------:R-:W-:Y:S02]  /*10f80*/  ISETP.GE.AND P5, PT, R19, UR4, PT ;  /* 0x0000000413007c0c */ /* 0x000fe4000bfa6270 */
[----:B-1----:R-:W-:Y:S02]  /*10f90*/  @!P1 LOP3.LUT R9, R18, 0xfffffffe, RZ, 0xc0, !PT ;  /* 0xfffffffe12099812 */ /* 0x002fe400078ec0ff */
[----:B------:R-:W-:Y:S01]  /*10fa0*/  @!P2 LEA.HI R0, R0, R0, RZ, 0x1 ;  /* 0x000000000000a211 */ /* 0x000fe200078f08ff */
[----:B------:R0:W-:Y:S01]  /*10fb0*/  @!P0 ST.E.64 desc[UR36][R6.64], R90 ;  /* 0x0000005a06008985 */ /* 0x0001e2000c101b24 */
[----:B------:R-:W-:Y:S01]  /*10fc0*/  @!P6 LEA.HI R20, R20, R20, RZ, 0x1 ;  /* 0x000000141414e211 */ /* 0x000fe200078f08ff */
[----:B------:R-:W-:Y:S01]  /*10fd0*/  @!P1 IMAD.WIDE R8, R9, 0x4, R4 ;  /* 0x0000000409089825 */ /* 0x000fe200078e0204 */
[----:B--2---:R-:W-:-:S02]  /*10fe0*/  @!P2 LOP3.LUT R11, R0, 0xfffffffe, RZ, 0xc0, !PT ;  /* 0xfffffffe000ba812 */ /* 0x004fc400078ec0ff */
[----:B------:R-:W-:Y:S02]  /*10ff0*/  @!P3 LEA.HI R2, R2, R2, RZ, 0x1 ;  /* 0x000000020202b211 */ /* 0x000fe400078f08ff */
[----:B------:R-:W-:Y:S01]  /*11000*/  @!P4 LEA.HI R17, R17, R17, RZ, 0x1 ;  /* 0x000000111111c211 */ /* 0x000fe200078f08ff */
[----:B------:R1:W-:Y:S01]  /*11010*/  @!P1 ST.E.64 desc[UR36][R8.64], R94 ;  /* 0x0000005e08009985 */ /* 0x0003e2000c101b24 */
[----:B------:R-:W-:Y:S02]  /*11020*/  @!P5 LEA.HI R19, R19, R19, RZ, 0x1 ;  /* 0x000000131313d211 */ /* 0x000fe400078f08ff */
[----:B---3--:R-:W-:Y:S02]  /*11030*/  @!P3 LOP3.LUT R13, R2, 0xfffffffe, RZ, 0xc0, !PT ;  /* 0xfffffffe020db812 */ /* 0x008fe400078ec0ff */
[----:B------:R-:W-:Y:S01]  /*11040*/  @!P4 LOP3.LUT R17, R17, 0xfffffffe, RZ, 0xc0, !PT ;  /* 0xfffffffe1111c812 */ /* 0x000fe200078ec0ff */
[----:B0-----:R-:W-:Y:S01]  /*11050*/  @!P2 IMAD.WIDE R6, R11, 0x4, R4 ;  /* 0x000000040b06a825 */ /* 0x001fe200078e0204 */
[----:B------:R-:W-:-:S02]  /*11060*/  @!P5 LOP3.LUT R19, R19, 0xfffffffe, RZ, 0xc0, !PT ;  /* 0xfffffffe1313d812 */ /* 0x000fc400078ec0ff */
[----:B------:R-:W-:Y:S01]  /*11070*/  @!P6 LOP3.LUT R15, R20, 0xfffffffe, RZ, 0xc0, !PT ;  /* 0xfffffffe140fe812 */ /* 0x000fe200078ec0ff */
[--C-:B------:R-:W-:Y:S01]  /*11080*/  @!P4 IMAD.WIDE R10, R17, 0x4, R4.reuse ;  /* 0x00000004110ac825 */ /* 0x100fe200078e0204 */
[----:B------:R0:W-:Y:S01]  /*11090*/  @!P2 ST.E.64 desc[UR36][R6.64], R98 ;  /* 0x000000620600a985 */ /* 0x0001e2000c101b24 */
[----:B------:R-:W-:Y:S02]  /*110a0*/  ISETP.GE.AND P0, PT, R3, UR4, PT ;  /* 0x0000000403007c0c */ /* 0x000fe4000bf06270 */
        /* <DEDUP_REMOVED lines=13> */
.L_x_4328:
        /* <DEDUP_REMOVED lines=31> */
[----:B------:R-:W-:Y:S01]  /*11370*/  IMAD.MOV R7, RZ, RZ, -R5 ;  /* 0x000000ffff077224 */ /* 0x000fe200078e0a05 */
[----:B------:R-:W-:Y:S01]  /*11380*/  UIMAD UR6, UR11, UR9, UR6 ;  /* 0x000000090b0672a4 */ /* 0x000fe2000f8e0206 */
[----:B------:R-:W-:Y:S01]  /*11390*/  IMAD.U32 R3, RZ, RZ, UR5 ;  /* 0x00000005ff037e24 */ /* 0x000fe2000f8e00ff */
[----:B------:R-:W-:Y:S01]  /*113a0*/  SHF.R.S32.HI R4, RZ, 0x1f, R9 ;  /* 0x0000001fff047819 */ /* 0x000fe20000011409 */
[----:B------:R-:W-:Y:S01]  /*113b0*/  IMAD.U32 R2, RZ, RZ, UR4 ;  /* 0x00000004ff027e24 */ /* 0x000fe2000f8e00ff */
        /* <DEDUP_REMOVED lines=19> */
[----:B------:R-:W-:-:S04]  /*114f0*/  ULDC.64 UR4, c[0x0][0xba8] ;  /* 0x0002ea0000047ab9 */ /* 0x000fc80000000a00 */
[----:B------:R-:W-:Y:S02]  /*11500*/  IADD3 R3, R3, R5, RZ ;  /* 0x0000000503037210 */ /* 0x000fe40007ffe0ff */
[----:B------:R-:W-:-:S04]  /*11510*/  LEA R4, P0, R2, UR4, 0x2 ;  /* 0x0000000402047c11 */ /* 0x000fc8000f8010ff */
[----:B------:R-:W-:Y:S01]  /*11520*/  LEA.HI.X R5, R2, UR5, R3, 0x2, P0 ;  /* 0x0000000502057c11 */ /* 0x000fe200080f1403 */
[----:B------:R-:W-:-:S05]  /*11530*/  IMAD.MOV.U32 R3, RZ, RZ, -0x800000 ;  /* 0xff800000ff037424 */ /* 0x000fca00078e00ff */
[----:B------:R0:W-:Y:S01]  /*11540*/  STG.E desc[UR36][R4.64], R3 ;  /* 0x0000000304007986 */ /* 0x0001e2000c101924 */
[----:B------:R-:W-:Y:S05]  /*11550*/  BRA `(.L_x_4241) ;  /* 0x0000004000047947 */ /* 0x000fea0003800000 */
.L_x_4239:
        /* <DEDUP_REMOVED lines=18> */
.L_x_4331:
[----:B------:R-:W-:Y:S01]  /*11680*/  ULDC UR7, c[0x0][0xc50] ;  /* 0x0003140000077ab9 */ /* 0x000fe20000000800 */
[----:B------:R-:W-:Y:S01]  /*11690*/  UMOV UR41, UR6 ;  /* 0x0000000600297c82 */ /* 0x000fe20008000000 */
[----:B------:R-:W-:-:S11]  /*116a0*/  UISETP.NE.AND UP0, UPT, UR7, 0x1, UPT ;  /* 0x000000010700788c */ /* 0x000fd6000bf05270 */
[----:B------:R-:W-:Y:S01]  /*116b0*/  @UP0 ULDC UR4, c[0x0][0xc54] ;  /* 0x0003150000040ab9 */ /* 0x000fe20000000800 */
[----:B------:R-:W-:Y:S01]  /*116c0*/  @UP0 ULDC UR8, c[0x0][0xc58] ;  /* 0x0003160000080ab9 */ /* 0x000fe20000000800 */
[----:B------:R-:W-:-:S04]  /*116d0*/  UIMAD.WIDE.U32 UR4, UR6, UR4, URZ ;  /* 0x00000004060472a5 */ /* 0x000fc8000f8e003f */
[----:B------:R-:W-:-:S12]  /*116e0*/  @UP0 USHF.R.U32.HI UR41, URZ, UR8, UR5 ;  /* 0x000000083f290299 */ /* 0x000fd80008011605 */
.L_x_4332:
[----:B------:R-:W-:Y:S01]  /*116f0*/  ISETP.GE.AND P0, PT, R26, RZ, PT ;  /* 0x000000ff1a00720c */ /* 0x000fe20003f06270 */
[----:B------:R-:W-:Y:S01]  /*11700*/  UIADD3 UR47, -UR41, URZ, URZ ;  /* 0x0000003f292f7290 */ /* 0x000fe2000fffe13f */
[----:B------:R-:W-:Y:S02]  /*11710*/  IMAD.MOV.U32 R28, RZ, RZ, 0x1 ;  /* 0x00000001ff1c7424 */ /* 0x000fe400078e00ff */
[----:B------:R-:W-:Y:S01]  /*11720*/  IMAD.MOV.U32 R0, RZ, RZ, RZ ;  /* 0x000000ffff007224 */ /* 0x000fe200078e00ff */
[----:B------:R-:W-:Y:S01]  /*11730*/  UIMAD UR47, UR7, UR47, UR6 ;  /* 0x0000002f072f72a4 */ /* 0x000fe2000f8e0206 */
[----:B------:R-:W-:-:S07]  /*11740*/  IMAD.MOV.U32 R6, RZ, RZ, 0x1 ;  /* 0x00000001ff067424 */ /* 0x000fce00078e00ff */
[----:B------:R-:W-:Y:S05]  /*11750*/  @!P0 BRA `(.L_x_4333) ;  /* 0x0000003800bc8947 */ /* 0x000fea0003800000 */
[----:B------:R-:W0:Y:S01]  /*11760*/  LDC.64 R2, c[0x0][0xa28] ;  /* 0x00028a00ff027b82 */ /* 0x000e220000000a00 */
[----:B------:R-:W-:Y:S01]  /*11770*/  IMAD.MOV.U32 R22, RZ, RZ, RZ ;  /* 0x000000ffff167224 */ /* 0x000fe200078e00ff */
        /* <DEDUP_REMOVED lines=9> */
[----:B------:R-:W-:-:S03]  /*11810*/  UISETP.NE.AND UP1, UPT, UR4, 0x1, UPT ;  /* 0x000000010400788c */ /* 0x000fc6000bf25270 */
[----:B------:R-:W-:Y:S01]  /*11820*/  ULDC.64 UR4, c[0x0][0x418] ;  /* 0x0001060000047ab9 */ /* 0x000fe20000000a00 */
[----:B------:R-:W-:Y:S02]  /*11830*/  UP2UR UR50, UPR, URZ, 0x2 ;  /* 0x000000023f327883 */ /* 0x000fe40008000000 */
[----:B------:R-:W-:-:S03]  /*11840*/  UISETP.NE.U32.AND UP0, UPT, UR4, URZ, UPT ;  /* 0x0000003f0400728c */ /* 0x000fc6000bf05070 */
[----:B------:R-:W-:Y:S01]  /*11850*/  ULDC UR4, c[0x0][0x424] ;  /* 0x0001090000047ab9 */ /* 0x000fe20000000800 */
[----:B------:R-:W-:Y:S01]  /*11860*/  UISETP.NE.AND.EX UP0, UPT, UR5, URZ, UPT, UP0 ;  /* 0x0000003f0500728c */ /* 0x000fe2000bf05300 */
[----:B------:R-:W-:Y:S02]  /*11870*/  @UP1 ULDC UR9, c[0x0][0x450] ;  /* 0x0001140000091ab9 */ /* 0x000fe40000000800 */
[----:B------:R-:W-:Y:S01]  /*11880*/  @UP1 ULDC UR5, c[0x0][0x44c] ;  /* 0x0001130000051ab9 */ /* 0x000fe20000000800 */
[----:B------:R-:W-:-:S04]  /*11890*/  USEL UR43, UR4, 0x1, UP0 ;  /* 0x00000001042b7887 */ /* 0x000fc80008000000 */
[----:B------:R-:W-:Y:S02]  /*118a0*/  UIMAD UR7, UR43, UR6, 0x5f ;  /* 0x0000005f2b0774a4 */ /* 0x000fe4000f8e0206 */
[----:B------:R-:W-:Y:S02]  /*118b0*/  UIMAD UR43, UR43, UR6, URZ ;  /* 0x000000062b2b72a4 */ /* 0x000fe4000f8e023f */
[----:B------:R-:W-:Y:S02]  /*118c0*/  UIMAD.WIDE UR6, UR7, 0x2aaaaaab, URZ ;  /* 0x2aaaaaab070678a5 */ /* 0x000fe4000f8e023f */
[----:B-1----:R-:W-:Y:S02]  /*118d0*/  USHF.L.U32 UR42, UR42, 0x7, URZ ;  /* 0x000000072a2a7899 */ /* 0x002fe4000800063f */
[----:B------:R-:W-:Y:S02]  /*118e0*/  USHF.R.U32.HI UR44, URZ, 0x1f, UR7 ;  /* 0x0000001f3f2c7899 */ /* 0x000fe40008011607 */
[----:B------:R-:W-:-:S02]  /*118f0*/  UIADD3 UR8, UR42, 0x7f, URZ ;  /* 0x0000007f2a087890 */ /* 0x000fc4000fffe03f */
[----:B------:R-:W-:Y:S02]  /*11900*/  ULEA.HI.SX32 UR44, UR7, UR44, 0x1c ;  /* 0x0000002c072c7291 */ /* 0x000fe4000f8fe23f */
[----:B------:R-:W-:-:S04]  /*11910*/  UIMAD.WIDE.U32 UR4, UR8, UR5, URZ ;  /* 0x00000005080472a5 */ /* 0x000fc8000f8e003f */
[----:B------:R-:W-:Y:S02]  /*11920*/  @UP1 USHF.R.U32.HI UR8, URZ, UR9, UR5 ;  /* 0x000000093f081299 */ /* 0x000fe40008011605 */
[----:B------:R-:W-:Y:S01]  /*11930*/  UIADD3 UR9, UR43, 0x1, -UR10 ;  /* 0x000000012b097890 */ /* 0x000fe2000fffe80a */
[----:B------:R-:W-:Y:S02]  /*11940*/  ULDC.64 UR4, c[0x0][0x9e0] ;  /* 0x0002780000047ab9 */ /* 0x000fe40000000a00 */
[----:B------:R-:W-:Y:S02]  /*11950*/  UISETP.GE.AND UP0, UPT, UR5, 0x1, UPT ;  /* 0x000000010500788c */ /* 0x000fe4000bf06270 */
[----:B------:R-:W-:-:S04]  /*11960*/  UIADD3 UR9, UR9, UR8, URZ ;  /* 0x0000000809097290 */ /* 0x000fc8000fffe03f */
[----:B------:R-:W-:Y:S01]  /*11970*/  PLOP3.LUT P1, PT, PT, PT, UP0, 0x80, 0x0 ;  /* 0x000000000000781c */ /* 0x000fe20003f2f008 */
[----:B------:R-:W-:-:S12]  /*11980*/  UIADD3 UR4, UR9, UR4, URZ ;  /* 0x0000000409047290 */ /* 0x000fd8000fffe03f */
[----:B0-----:R-:W-:Y:S05]  /*11990*/  @!P1 BRA `(.L_x_4334) ;  /* 0x0000000000449947 */ /* 0x001fea0003800000 */
        /* <DEDUP_REMOVED lines=10> */
.L_x_4335:
[----:B------:R-:W-:-:S11]  /*11a40*/  UISETP.NE.AND UP0, UPT, UR5, 0x1, UPT ;  /* 0x000000010500788c */ /* 0x000fd6000bf05270 */
[----:B------:R-:W-:Y:S02]  /*11a50*/  @UP0 ULDC.64 UR12, c[0x0][0x9e8] ;  /* 0x00027a00000c0ab9 */ /* 0x000fe40000000a00 */
[----:B------:R-:W-:-:S04]  /*11a60*/  UIMAD.WIDE.U32 UR6, UR8, UR12, URZ ;  /* 0x0000000c080672a5 */ /* 0x000fc8000f8e003f */
[----:B------:R-:W-:-:S12]  /*11a70*/  @UP0 USHF.R.U32.HI UR8, URZ, UR13, UR7 ;  /* 0x0000000d3f080299 */ /* 0x000fd80008011607 */
.L_x_4336:
[----:B------:R-:W-:-:S04]  /*11a80*/  UIMAD UR8, UR8, UR5, UR5 ;  /* 0x00000005080872a4 */ /* 0x000fc8000f8e0205 */
[----:B------:R-:W-:-:S04]  /*11a90*/  UISETP.LT.AND UP0, UPT, UR4, UR8, UPT ;  /* 0x000000080400728c */ /* 0x000fc8000bf01270 */
[----:B------:R-:W-:-:S12]  /*11aa0*/  USEL UR4, UR4, UR8, UP0 ;  /* 0x0000000804047287 */ /* 0x000fd80008000000 */
.L_x_4334:
[----:B------:R-:W-:Y:S02]  /*11ab0*/  UISETP.NE.AND UP0, UPT, UR50, URZ, UPT ;  /* 0x0000003f3200728c */ /* 0x000fe4000bf05270 */
[----:B------:R-:W-:-:S03]  /*11ac0*/  UIADD3 UR6, UR4, 0x5f, URZ ;  /* 0x0000005f04067890 */ /* 0x000fc6000fffe03f */
[----:B------:R-:W-:Y:S01]  /*11ad0*/  UMOV UR4, UR42 ;  /* 0x0000002a00047c82 */ /* 0x000fe20008000000 */
[----:B------:R-:W-:-:S04]  /*11ae0*/  UIMAD.WIDE UR6, UR6, 0x2aaaaaab, URZ ;  /* 0x2aaaaaab060678a5 */ /* 0x000fc8000f8e023f */
[----:B------:R-:W-:Y:S01]  /*11af0*/  USHF.R.U32.HI UR45, URZ, 0x1f, UR7 ;  /* 0x0000001f3f2d7899 */ /* 0x000fe20008011607 */
[----:B------:R-:W-:Y:S02]  /*11b00*/  @UP0 ULDC UR8, c[0x0][0x44c] ;  /* 0x0001130000080ab9 */ /* 0x000fe40000000800 */
[----:B------:R-:W-:Y:S01]  /*11b10*/  @UP0 ULDC UR6, c[0x0][0x450] ;  /* 0x0001140000060ab9 */ /* 0x000fe20000000800 */
[----:B------:R-:W-:Y:S02]  /*11b20*/  UIMAD.WIDE.U32 UR8, UR42, UR8, URZ ;  /* 0x000000082a0872a5 */ /* 0x000fe4000f8e003f */
[----:B------:R-:W-:Y:S02]  /*11b30*/  ULEA.HI.SX32 UR45, UR7, UR45, 0x1c ;  /* 0x0000002d072d7291 */ /* 0x000fe4000f8fe23f */
        /* <DEDUP_REMOVED lines=17> */
.L_x_4338:
[----:B------:R-:W-:-:S11]  /*11c50*/  UISETP.NE.AND UP0, UPT, UR5, 0x1, UPT ;  /* 0x000000010500788c */ /* 0x000fd6000bf05270 */
[----:B------:R-:W-:Y:S02]  /*11c60*/  @UP0 ULDC.64 UR10, c[0x0][0x9e8] ;  /* 0x00027a00000a0ab9 */ /* 0x000fe40000000a00 */
[----:B------:R-:W-:-:S04]  /*11c70*/  UIMAD.WIDE.U32 UR6, UR4, UR10, URZ ;  /* 0x0000000a040672a5 */ /* 0x000fc8000f8e003f */
[----:B------:R-:W-:-:S12]  /*11c80*/  @UP0 USHF.R.U32.HI UR4, URZ, UR11, UR7 ;  /* 0x0000000b3f040299 */ /* 0x000fd80008011607 */
.L_x_4339:
[----:B------:R-:W-:-:S04]  /*11c90*/  UIMAD UR4, UR4, UR5, URZ ;  /* 0x00000005040472a4 */ /* 0x000fc8000f8e023f */
[----:B------:R-:W-:-:S04]  /*11ca0*/  UISETP.LT.AND UP0, UPT, UR8, UR4, UPT ;  /* 0x000000040800728c */ /* 0x000fc8000bf01270 */
[----:B------:R-:W-:-:S12]  /*11cb0*/  USEL UR8, UR8, UR4, !UP0 ;  /* 0x0000000408087287 */ /* 0x000fd8000c000000 */
.L_x_4337:
[----:B------:R-:W-:Y:S02]  /*11cc0*/  UIMAD.WIDE UR4, UR8, 0x2aaaaaab, URZ ;  /* 0x2aaaaaab080478a5 */ /* 0x000fe4000f8e023f */
[----:B------:R-:W-:Y:S02]  /*11cd0*/  USHF.R.U32.HI UR9, URZ, 0x10, UR47 ;  /* 0x000000103f097899 */ /* 0x000fe4000801162f */
[----:B------:R-:W-:Y:S02]  /*11ce0*/  USHF.R.U32.HI UR4, URZ, 0x1f, UR5 ;  /* 0x0000001f3f047899 */ /* 0x000fe40008011605 */
[----:B------:R-:W-:Y:S02]  /*11cf0*/  ULOP3.LUT UR47, UR47, 0xffff, URZ, 0xc0, !UPT ;  /* 0x0000ffff2f2f7892 */ /* 0x000fe4000f8ec03f */
[----:B------:R-:W-:Y:S01]  /*11d00*/  ULEA.HI.SX32 UR4, UR5, UR4, 0x1c ;  /* 0x0000000405047291 */ /* 0x000fe2000f8fe23f */
        /* <DEDUP_REMOVED lines=39> */
.L_x_4340:
[----:B------:R-:W-:Y:S02]  /*11f80*/  UIMAD UR51, UR47, UR40, UR46 ;  /* 0x000000282f3372a4 */ /* 0x000fe4000f8e022e */
[----:B------:R-:W-:Y:S01]  /*11f90*/  IMAD.U32 R0, RZ, RZ, UR40 ;  /* 0x00000028ff007e24 */ /* 0x000fe2000f8e00ff */
[----:B------:R-:W-:Y:S01]  /*11fa0*/  MOV R6, 0x1 ;  /* 0x0000000100067802 */ /* 0x000fe20000000f00 */
[----:B------:R-:W-:Y:S02]  /*11fb0*/  IMAD.MOV.U32 R28, RZ, RZ, 0x1 ;  /* 0x00000001ff1c7424 */ /* 0x000fe400078e00ff */
[----:B------:R-:W-:-:S05]  /*11fc0*/  IMAD.U32 R19, RZ, RZ, UR51 ;  /* 0x00000033ff137e24 */ /* 0x000fca000f8e00ff */
[----:B------:R-:W-:Y:S01]  /*11fd0*/  VIADDMNMX R19, R19, R0, UR12, PT ;  /* 0x0000000c13137e46 */ /* 0x000fe2000b800100 */
[----:B------:R-:W-:-:S03]  /*11fe0*/  IMAD.MOV.U32 R0, RZ, RZ, RZ ;  /* 0x000000ffff007224 */ /* 0x000fc600078e00ff */
        /* <DEDUP_REMOVED lines=25> */
.L_x_4341:
        /* <DEDUP_REMOVED lines=12> */
[----:B------:R-:W-:Y:S02]  /*12240*/  IMAD.U32 R7, RZ, RZ, UR7 ;  /* 0x00000007ff077e24 */ /* 0x000fe4000f8e00ff */
[----:B------:R-:W-:-:S02]  /*12250*/  IMAD.U32 R10, RZ, RZ, UR4 ;  /* 0x00000004ff0a7e24 */ /* 0x000fc4000f8e00ff */
[----:B------:R-:W-:Y:S02]  /*12260*/  IMAD.U32 R11, RZ, RZ, UR5 ;  /* 0x00000005ff0b7e24 */ /* 0x000fe4000f8e00ff */
[----:B------:R-:W-:Y:S02]  /*12270*/  IMAD.MOV.U32 R8, RZ, RZ, 0x70 ;  /* 0x00000070ff087424 */ /* 0x000fe400078e00ff */
[----:B------:R-:W-:Y:S02]  /*12280*/  IMAD.MOV.U32 R12, RZ, RZ, 0x1 ;  /* 0x00000001ff0c7424 */ /* 0x000fe400078e00ff */
[----:B0-----:R-:W-:-:S07]  /*12290*/  IMAD.MOV.U32 R13, RZ, RZ, RZ ;  /* 0x000000ffff0d7224 */ /* 0x001fce00078e00ff */
[----:B------:R-:W-:-:S07]  /*122a0*/  LEPC R20, `(.L_x_4343) ;  /* 0x000000001014794e */ /* 0x000fce0000000000 */
[----:B-1---5:R-:W-:Y:S05]  /*122b0*/  CALL.ABS.NOINC R2 ;  /* 0x0000000002007343 */ /* 0x022fea0003c00000 */
.L_x_4343:
[----:B------:R0:W1:Y:S01]  /*122c0*/  LDC.64 R2, c[0x4][R16] ;  /* 0x0100000010027b82 */ /* 0x0000620000000a00 */
[----:B------:R-:W-:Y:S01]  /*122d0*/  ULDC.64 UR4, c[0x4][0x138] ;  /* 0x01004e0000047ab9 */ /* 0x000fe20000000a00 */
[----:B------:R-:W-:Y:S01]  /*122e0*/  ULDC.64 UR6, c[0x4][0x140] ;  /* 0x0100500000067ab9 */ /* 0x000fe20000000a00 */
[----:B------:R-:W-:Y:S02]  /*122f0*/  IMAD.U32 R4, RZ, RZ, UR4 ;  /* 0x00000004ff047e24 */ /* 0x000fe4000f8e00ff */
        /* <DEDUP_REMOVED lines=11> */
.L_x_4342:
[----:B------:R-:W0:Y:S01]  /*123b0*/  LDC.64 R2, c[0x0][0x9f8] ;  /* 0x00027e00ff027b82 */ /* 0x000e220000000a00 */
[----:B------:R-:W-:-:S07]  /*123c0*/  IMAD.MOV.U32 R36, RZ, RZ, R26 ;  /* 0x000000ffff247224 */ /* 0x000fce00078e001a */
        /* <DEDUP_REMOVED lines=14> */
[----:B------:R-:W-:-:S05]  /*124b0*/  LOP3.LUT R37, R24, R0, RZ, 0xfc, !PT ;  /* 0x0000000018257212 */ /* 0x000fca00078efcff */
[----:B------:R-:W-:-:S04]  /*124c0*/  IMAD R5, R31, 0x60, R37 ;  /* 0x000000601f057824 */ /* 0x000fc800078e0225 */
[C---:B-----5:R-:W-:Y:S01]  /*124d0*/  IMAD.IADD R10, R5.reuse, 0x1, R22 ;  /* 0x00000001050a7824 */ /* 0x060fe200078e0216 */
[----:B------:R-:W-:Y:S01]  /*124e0*/  ISETP.GE.AND P0, PT, R5, UR43, PT ;  /* 0x0000002b05007c0c */ /* 0x000fe2000bf06270 */
[----:B0-----:R-:W0:Y:S01]  /*124f0*/  @P1 LDC R3, c[0x0][0x434] ;  /* 0x00010d00ff031b82 */ /* 0x001e220000000800 */
[----:B------:R-:W-:Y:S01]  /*12500*/  @P1 LOP3.LUT R16, R16, 0x20, RZ, 0xfc, !PT ;  /* 0x0000002010101812 */ /* 0x000fe200078efcff */
[----:B------:R-:W-:Y:S01]  /*12510*/  IMAD.MOV.U32 R9, RZ, RZ, R10 ;  /* 0x000000ffff097224 */ /* 0x000fe200078e000a */
[----:B------:R-:W-:-:S05]  /*12520*/  ISETP.GT.U32.OR P0, PT, R37, 0x5f, P0 ;  /* 0x0000005f2500780c */ /* 0x000fca0000704470 */
[----:B------:R-:W1:Y:S08]  /*12530*/  @P1 LDC R11, c[0x0][0x438] ;  /* 0x00010e00ff0b1b82 */ /* 0x000e700000000800 */
[----:B------:R-:W3:Y:S08]  /*12540*/  @!P0 LDC.64 R6, c[0x0][0x428] ;  /* 0x00010a00ff068b82 */ /* 0x000ef00000000a00 */
[----:B------:R-:W4:Y:S01]  /*12550*/  @!P0 LDC.64 R4, c[0x0][0x418] ;  /* 0x00010600ff048b82 */ /* 0x000f220000000a00 */
[----:B0-----:R-:W-:-:S05]  /*12560*/  @P1 IMAD.HI.U32 R0, R10, R3, RZ ;  /* 0x000000030a001227 */ /* 0x001fca00078e00ff */
[----:B-1----:R-:W-:-:S04]  /*12570*/  @P1 SHF.R.U32.HI R9, RZ, R11, R0 ;  /* 0x0000000bff091219 */ /* 0x002fc80000011600 */
[--C-:B------:R-:W-:Y:S01]  /*12580*/  @!P0 SHF.R.S32.HI R3, RZ, 0x1f, R9.reuse ;  /* 0x0000001fff038819 */ /* 0x100fe20000011409 */
[----:B------:R-:W-:Y:S01]  /*12590*/  @!P0 IMAD.MOV.U32 R2, RZ, RZ, R9 ;  /* 0x000000ffff028224 */ /* 0x000fe200078e0009 */
[----:B------:R-:W-:Y:S01]  /*125a0*/  LOP3.LUT R16, R16, 0xfffffffb, RZ, 0xc0, !PT ;  /* 0xfffffffb10107812 */ /* 0x000fe200078ec0ff */
[----:B------:R-:W-:Y:S01]  /*125b0*/  UMOV UR5, 0xffffffff ;  /* 0xffffffff00057882 */ /* 0x000fe20000000000 */
[----:B--2---:R-:W-:Y:S01]  /*125c0*/  SHF.R.S32.HI R12, RZ, 0x1f, R36 ;  /* 0x0000001fff0c7819 */ /* 0x004fe20000011424 */
[----:B---3--:R-:W-:-:S04]  /*125d0*/  @!P0 IMAD.WIDE.U32 R2, R36, R6, R2 ;  /* 0x0000000624028225 */ /* 0x008fc800078e0002 */
[----:B------:R-:W-:Y:S01]  /*125e0*/  @!P0 IMAD R0, R12, R6, RZ ;  /* 0x000000060c008224 */ /* 0x000fe200078e02ff */
[----:B----4-:R-:W-:Y:S01]  /*125f0*/  @!P0 LEA R4, P1, R2, R4, 0x2 ;  /* 0x0000000402048211 */ /* 0x010fe200078210ff */
[----:B------:R0:W-:Y:S02]  /*12600*/  STL [R1], R12 ;  /* 0x0000000c01007387 */ /* 0x0001e40000100800 */
[----:B------:R-:W-:-:S04]  /*12610*/  @!P0 IMAD R7, R36, R7, R0 ;  /* 0x0000000724078224 */ /* 0x000fc800078e0200 */
[----:B------:R-:W-:-:S05]  /*12620*/  @!P0 IMAD.IADD R0, R3, 0x1, R7 ;  /* 0x0000000103008824 */ /* 0x000fca00078e0207 */
[----:B------:R-:W-:Y:S01]  /*12630*/  @!P0 LEA.HI.X R5, R2, R5, R0, 0x2, P1 ;  /* 0x0000000502058211 */ /* 0x000fe200008f1400 */
[----:B------:R-:W-:-:S06]  /*12640*/  IMAD.MOV.U32 R0, RZ, RZ, RZ ;  /* 0x000000ffff007224 */ /* 0x000fcc00078e00ff */
[----:B------:R1:W5:Y:S02]  /*12650*/  @!P0 LDG.E R0, desc[UR36][R4.64] ;  /* 0x0000002404008981 */ /* 0x000364000c1e1900 */
[----:B-1----:R-:W-:-:S04]  /*12660*/  SHF.L.U32 R4, R25, 0x3, RZ ;  /* 0x0000000319047819 */ /* 0x002fc800000006ff */
[----:B------:R-:W-:-:S04]  /*12670*/  LOP3.LUT R23, R4, 0x38, RZ, 0xc0, !PT ;  /* 0x0000003804177812 */ /* 0x000fc800078ec0ff */
[C---:B------:R-:W-:Y:S02]  /*12680*/  ISETP.GE.AND P2, PT, R23.reuse, UR4, PT ;  /* 0x0000000417007c0c */ /* 0x040fe4000bf46270 */
[C---:B------:R-:W-:Y:S02]  /*12690*/  LOP3.LUT R34, R23.reuse, 0x40, RZ, 0xfc, !PT ;  /* 0x0000004017227812 */ /* 0x040fe400078efcff */
[----:B------:R-:W-:Y:S02]  /*126a0*/  LOP3.LUT R33, R23, 0x80, RZ, 0xfc, !PT ;  /* 0x0000008017217812 */ /* 0x000fe400078efcff */
[----:B------:R-:W-:Y:S02]  /*126b0*/  ISETP.GE.AND P1, PT, R34, UR4, PT ;  /* 0x0000000422007c0c */ /* 0x000fe4000bf26270 */
[----:B------:R-:W-:-:S05]  /*126c0*/  ISETP.GE.AND P0, PT, R33, UR4, PT ;  /* 0x0000000421007c0c */ /* 0x000fca000bf06270 */
[----:B------:R-:W-:-:S04]  /*126d0*/  @P2 LOP3.LUT R16, R16, 0x4, RZ, 0xfc, !PT ;  /* 0x0000000410102812 */ /* 0x000fc800078efcff */
[----:B------:R-:W-:-:S04]  /*126e0*/  LOP3.LUT R16, R16, 0xfffffffe, RZ, 0xc0, !PT ;  /* 0xfffffffe10107812 */ /* 0x000fc800078ec0ff */
[----:B------:R-:W-:-:S04]  /*126f0*/  LOP3.LUT R16, R16, 0xfffffffd, RZ, 0xc0, !PT ;  /* 0xfffffffd10107812 */ /* 0x000fc800078ec0ff */
[----:B------:R-:W-:-:S04]  /*12700*/  @P1 LOP3.LUT R16, R16, 0x2, RZ, 0xfc, !PT ;  /* 0x0000000210101812 */ /* 0x000fc800078efcff */
[----:B------:R-:W-:Y:S01]  /*12710*/  @P0 LOP3.LUT R16, R16, 0x1, RZ, 0xfc, !PT ;  /* 0x0000000110100812 */ /* 0x000fe200078efcff */
[----:B0-----:R-:W-:Y:S06]  /*12720*/  BRA.DIV UR5, `(.L_x_4344) ;  /* 0x0000003205707947 */ /* 0x001fec000b800000 */
.L_x_4386:
        /* <DEDUP_REMOVED lines=11> */
[----:B------:R-:W-:-:S05]  /*127e0*/  IMAD.U32 R2, RZ, RZ, UR4 ;  /* 0x00000004ff027e24 */ /* 0x000fca000f8e00ff */
[----:B------:R-:W-:-:S13]  /*127f0*/  ISETP.NE.AND P0, PT, R2, 0x3, PT ;  /* 0x000000030200780c */ /* 0x000fda0003f05270 */
[----:B------:R-:W-:Y:S01]  /*12800*/  @P0 LOP3.LUT R16, R16, 0x10, RZ, 0xfc, !PT ;  /* 0x0000001010100812 */ /* 0x000fe200078efcff */
[----:B------:R-:W-:Y:S06]  /*12810*/  @!P0 BRA `(.L_x_4345) ;  /* 0x0000000000048947 */ /* 0x000fec0003800000 */
[----:B------:R-:W-:Y:S01]  /*12820*/  BPT.TRAP 0x1 ;  /* 0x000000040000795c */ /* 0x000fe20000300000 */
.L_x_4345:
        /* <DEDUP_REMOVED lines=20> */
[----:B------:R-:W-:-:S05]  /*12970*/  VIADD R3, R3, UR4 ;  /* 0x0000000403037c36 */ /* 0x000fca0008000000 */
[----:B------:R-:W-:Y:S01]  /*12980*/  LEA.HI.X R18, R2, UR7, R3, 0x1, P0 ;  /* 0x0000000702127c11 */ /* 0x000fe200080f0c03 */
[----:B------:R-:W-:-:S05]  /*12990*/  IMAD.MOV.U32 R2, RZ, RZ, 0x1 ;  /* 0x00000001ff027424 */ /* 0x000fca00078e00ff */
[----:B------:R-:W-:-:S04]  /*129a0*/  SHF.L.U32 R2, R2, 0x1f, RZ ;  /* 0x0000001f02027819 */ /* 0x000fc800000006ff */
[----:B------:R-:W0:Y:S02]  /*129b0*/  SYNCS.PHASECHK.TRANS64.TRYWAIT P0, [UR48+0x30840], R2 ;  /* 0x03084002ff0075a7 */ /* 0x000e240008000170 */
[----:B0-----:R-:W-:Y:S05]  /*129c0*/  @!P0 BRA `(.L_x_4346) ;  /* 0x0000002c00e88947 */ /* 0x001fea0003800000 */
.L_x_4387:
[----:B------:R-:W-:Y:S01]  /*129d0*/  ULDC.64 UR4, c[0x0][0x300] ;  /* 0x0000c00000047ab9 */ /* 0x000fe20000000a00 */
[----:B------:R-:W-:Y:S01]  /*129e0*/  R2UR UR6, R35 ;  /* 0x00000000230672ca */ /* 0x000fe200000e0000 */
[----:B0-----:R-:W-:Y:S01]  /*129f0*/  IMAD R3, R6, UR4, RZ ;  /* 0x0000000406037c24 */ /* 0x001fe2000f8e02ff */
[----:B------:R-:W-:Y:S01]  /*12a00*/  SHF.R.U32.HI R27, RZ, 0x3, R8 ;  /* 0x00000003ff1b7819 */ /* 0x000fe20000011608 */
[----:B------:R-:W-:Y:S01]  /*12a10*/  IMAD.MOV.U32 R6, RZ, RZ, -0x60 ;  /* 0xffffffa0ff067424 */ /* 0x000fe200078e00ff */
[----:B------:R-:W-:Y:S01]  /*12a20*/  LOP3.LUT P3, RZ, R16, 0x4, RZ, 0xc0, !PT ;  /* 0x0000000410ff7812 */ /* 0x000fe2000786c0ff */
[----:B------:R-:W-:Y:S01]  /*12a30*/  IMAD R7, R10, UR5, R3 ;  /* 0x000000050a077c24 */ /* 0x000fe2000f8e0203 */
[----:B------:R-:W-:Y:S01]  /*12a40*/  LOP3.LUT P2, RZ, R16, 0x2, RZ, 0xc0, !PT ;  /* 0x0000000210ff7812 */ /* 0x000fe2000784c0ff */
[----:B------:R-:W-:Y:S01]  /*12a50*/  IMAD.WIDE.U32 R2, R10, UR4, RZ ;  /* 0x000000040a027c25 */ /* 0x000fe2000f8e00ff */
[----:B------:R-:W-:Y:S01]  /*12a60*/  ULDC.64 UR4, c[0x0][0x310] ;  /* 0x0000c40000047ab9 */ /* 0x000fe20000000a00 */
[----:B------:R-:W-:-:S02]  /*12a70*/  LOP3.LUT P1, RZ, R16, 0x1, RZ, 0xc0, !PT ;  /* 0x0000000110ff7812 */ /* 0x000fc4000782c0ff */
[----:B------:R-:W-:Y:S02]  /*12a80*/  IMAD.IADD R3, R3, 0x1, R7 ;  /* 0x0000000103037824 */ /* 0x000fe400078e0207 */
[----:B------:R-:W-:Y:S02]  /*12a90*/  IMAD R5, R5, UR4, RZ ;  /* 0x0000000405057c24 */ /* 0x000fe4000f8e02ff */
[----:B------:R-:W-:-:S04]  /*12aa0*/  IMAD.WIDE.U32 R2, R0, UR4, R2 ;  /* 0x0000000400027c25 */ /* 0x000fc8000f8e0002 */
[----:B------:R-:W-:Y:S01]  /*12ab0*/  IMAD R5, R0, UR5, R5 ;  /* 0x0000000500057c24 */ /* 0x000fe2000f8e0205 */
[----:B------:R-:W-:Y:S01]  /*12ac0*/  ULDC.64 UR4, c[0x0][0x308] ;  /* 0x0000c20000047ab9 */ /* 0x000fe20000000a00 */
[----:B------:R-:W-:Y:S02]  /*12ad0*/  IMAD R6, R31, R6, UR43 ;  /* 0x0000002b1f067e24 */ /* 0x000fe4000f8e0206 */
[----:B------:R-:W-:Y:S02]  /*12ae0*/  IMAD.IADD R3, R3, 0x1, R5 ;  /* 0x0000000103037824 */ /* 0x000fe400078e0205 */
[----:B------:R-:W-:Y:S01]  /*12af0*/  IMAD.U32 R5, RZ, RZ, UR4 ;  /* 0x00000004ff057e24 */ /* 0x000fe2000f8e00ff */
[----:B------:R-:W-:Y:S01]  /*12b00*/  UIMAD UR4, UR6, UR4, URZ ;  /* 0x00000004060472a4 */ /* 0x000fe2000f8e023f */
[----:B------:R-:W-:Y:S02]  /*12b10*/  IMAD.IADD R6, R6, 0x1, -R27 ;  /* 0x0000000106067824 */ /* 0x000fe400078e0a1b */
[----:B------:R-:W-:Y:S01]  /*12b20*/  IMAD.WIDE.U32 R2, R5, UR41, R2 ;  /* 0x0000002905027c25 */ /* 0x000fe2000f8e0002 */
[----:B------:R-:W-:Y:S01]  /*12b30*/  UIMAD UR4, UR41, UR5, UR4 ;  /* 0x00000005290472a4 */ /* 0x000fe2000f8e0204 */
[----:B------:R-:W-:-:S02]  /*12b40*/  ULDC.64 UR6, c[0x0][0x2e8] ;  /* 0x0000ba0000067ab9 */ /* 0x000fc40000000a00 */
[----:B------:R-:W-:Y:S01]  /*12b50*/  IMAD.SHL.U32 R30, R8, 0x8, RZ ;  /* 0x00000008081e7824 */ /* 0x000fe200078e00ff */
[----:B------:R-:W-:Y:S02]  /*12b60*/  LEA R0, P0, R2, UR6, 0x1 ;  /* 0x0000000602007c11 */ /* 0x000fe4000f8008ff */
[----:B------:R-:W-:Y:S01]  /*12b70*/  IADD3 R7, R3, UR4, RZ ;  /* 0x0000000403077c10 */ /* 0x000fe2000fffe0ff */
[----:B------:R-:W-:Y:S01]  /*12b80*/  UMOV UR4, 0xffffffff ;  /* 0xffffffff00047882 */ /* 0x000fe20000000000 */
[----:B------:R-:W-:Y:S02]  /*12b90*/  LOP3.LUT R3, R4, 0x1c0, RZ, 0xc0, !PT ;  /* 0x000001c004037812 */ /* 0x000fe400078ec0ff */
[----:B------:R-:W-:Y:S02]  /*12ba0*/  LEA.HI.X R7, R2, UR7, R7, 0x1, P0 ;  /* 0x0000000702077c11 */ /* 0x000fe400080f0c07 */
[----:B------:R-:W-:Y:S02]  /*12bb0*/  LOP3.LUT R4, R3, 0x38, R4, 0xf8, !PT ;  /* 0x0000003803047812 */ /* 0x000fe400078ef804 */
[----:B------:R-:W-:-:S02]  /*12bc0*/  ISETP.GE.AND P0, PT, R6, 0x1, PT ;  /* 0x000000010600780c */ /* 0x000fc40003f06270 */
[----:B------:R-:W-:-:S04]  /*12bd0*/  LOP3.LUT R25, R4, 0x38, R25, 0x78, !PT ;  /* 0x0000003804197812 */ /* 0x000fc800078e7819 */
[----:B------:R-:W-:Y:S01]  /*12be0*/  LOP3.LUT R30, R25, 0x200, R30, 0xf8, !PT ;  /* 0x00000200191e7812 */ /* 0x000fe200078ef81e */
[----:B------:R-:W-:Y:S06]  /*12bf0*/  BRA.DIV UR4, `(.L_x_4347) ;  /* 0x0000002e04747947 */ /* 0x000fec000b800000 */
[----:B------:R-:W-:Y:S01]  /*12c00*/  SHFL.IDX PT, R3, R7, RZ, 0x181f ;  /* 0x00181fff07037589 */ /* 0x000fe200000e0000 */
[----:B------:R-:W-:-:S03]  /*12c10*/  @P0 LEA R9, R30, UR48, 0x1 ;  /* 0x000000301e090c11 */ /* 0x000fc6000f8e08ff */
[----:B------:R-:W0:Y:S04]  /*12c20*/  SHFL.IDX PT, R2, R0, RZ, 0x181f ;  /* 0x00181fff00027589 */ /* 0x000e2800000e0000 */
[----:B------:R-:W-:Y:S04]  /*12c30*/  SHFL.IDX PT, R5, R7, 0x1, 0x181f ;  /* 0x00381f0007057f89 */ /* 0x000fe800000e0000 */
[----:B------:R-:W-:Y:S04]  /*12c40*/  SHFL.IDX PT, R4, R0, 0x1, 0x181f ;  /* 0x00381f0000047f89 */ /* 0x000fe800000e0000 */
[----:B------:R-:W-:Y:S04]  /*12c50*/  SHFL.IDX PT, R8, R7, 0x2, 0x181f ;  /* 0x00581f0007087f89 */ /* 0x000fe800000e0000 */
[----:B------:R-:W1:Y:S04]  /*12c60*/  SHFL.IDX PT, R14, R0, 0x2, 0x181f ;  /* 0x00581f00000e7f89 */ /* 0x000e6800000e0000 */
[----:B------:R-:W2:Y:S01]  /*12c70*/  SHFL.IDX PT, R10, R0, 0x3, 0x181f ;  /* 0x00781f00000a7f89 */ /* 0x000ea200000e0000 */
[----:B0-----:R-:W-:-:S05]  /*12c80*/  @P0 IMAD.WIDE.U32 R2, R23, 0x2, R2 ;  /* 0x0000000217020825 */ /* 0x001fca00078e0002 */
[----:B------:R-:W-:Y:S04]  /*12c90*/  @P0 LDGSTS.E.BYPASS.LTC128B.128 [R9+0x1e400], desc[UR36][R2.64], !P3 ;  /* 0x1e40000002090fae */ /* 0x000fe8000d901d64 */
[----:B------:R-:W-:Y:S04]  /*12ca0*/  @P0 LDGSTS.E.BYPASS.LTC128B.128 [R9+0x21400], desc[UR36][R2.64+0x80], !P2 ;  /* 0x2140008002090fae */ /* 0x000fe8000d101d64 */
[----:B------:R0:W-:Y:S01]  /*12cb0*/  @P0 LDGSTS.E.BYPASS.LTC128B.128 [R9+0x24400], desc[UR36][R2.64+0x100], !P1 ;  /* 0x2440010002090fae */ /* 0x0001e2000c901d64 */
[----:B------:R-:W-:-:S03]  /*12cc0*/  ISETP.GE.AND P0, PT, R6, 0x11, PT ;  /* 0x000000110600780c */ /* 0x000fc60003f06270 */
[----:B0-----:R-:W0:Y:S01]  /*12cd0*/  SHFL.IDX PT, R9, R7, 0x3, 0x181f ;  /* 0x00781f0007097f89 */ /* 0x001e2200000e0000 */
[----:B-1----:R-:W-:-:S09]  /*12ce0*/  IMAD.MOV.U32 R2, RZ, RZ, R14 ;  /* 0x000000ffff027224 */ /* 0x002fd200078e000e */
[----:B------:R-:W-:Y:S01]  /*12cf0*/  @P0 LEA R21, R30, UR48, 0x1 ;  /* 0x000000301e150c11 */ /* 0x000fe2000f8e08ff */
[----:B------:R-:W-:Y:S01]  /*12d00*/  @P0 IMAD.WIDE.U32 R4, R23, 0x2, R4 ;  /* 0x0000000217040825 */ /* 0x000fe200078e0004 */
[----:B------:R-:W1:Y:S03]  /*12d10*/  SHFL.IDX PT, R14, R0, 0x4, 0x181f ;  /* 0x00981f00000e7f89 */ /* 0x000e6600000e0000 */
[----:B------:R-:W-:Y:S01]  /*12d20*/  IMAD.MOV.U32 R3, RZ, RZ, R8 ;  /* 0x000000ffff037224 */ /* 0x000fe200078e0008 */
[----:B------:R-:W-:Y:S04]  /*12d30*/  @P0 LDGSTS.E.BYPASS.LTC128B.128 [R21+0x1ec00], desc[UR36][R4.64], !P3 ;  /* 0x1ec0000004150fae */ /* 0x000fe8000d901d64 */
[----:B------:R-:W-:Y:S04]  /*12d40*/  @P0 LDGSTS.E.BYPASS.LTC128B.128 [R21+0x21c00], desc[UR36][R4.64+0x80], !P2 ;  /* 0x21c0008004150fae */ /* 0x000fe8000d101d64 */
[----:B------:R2:W-:Y:S01]  /*12d50*/  @P0 LDGSTS.E.BYPASS.LTC128B.128 [R21+0x24c00], desc[UR36][R4.64+0x100], !P1 ;  /* 0x24c0010004150fae */ /* 0x0005e2000c901d64 */
[----:B------:R-:W-:-:S03]  /*12d60*/  ISETP.GE.AND P0, PT, R6, 0x21, PT ;  /* 0x000000210600780c */ /* 0x000fc60003f06270 */
[----:B------:R-:W3:Y:S04]  /*12d70*/  SHFL.IDX PT, R8, R7, 0x4, 0x181f ;  /* 0x00981f0007087f89 */ /* 0x000ee800000e0000 */
[----:B------:R-:W4:Y:S01]  /*12d80*/  SHFL.IDX PT, R7, R7, 0x5, 0x181f ;  /* 0x00b81f0007077f89 */ /* 0x000f2200000e0000 */
[----:B--2---:R-:W-:-:S05]  /*12d90*/  IMAD.MOV.U32 R4, RZ, RZ, R10 ;  /* 0x000000ffff047224 */ /* 0x004fca00078e000a */
[----:B------:R-:W-:Y:S01]  /*12da0*/  @P0 IMAD.WIDE.U32 R2, R23, 0x2, R2 ;  /* 0x0000000217020825 */ /* 0x000fe200078e0002 */
[----:B------:R-:W-:-:S03]  /*12db0*/  @P0 LEA R25, R30, UR48, 0x1 ;  /* 0x000000301e190c11 */ /* 0x000fc6000f8e08ff */
[----:B0-----:R-:W-:Y:S02]  /*12dc0*/  IMAD.MOV.U32 R5, RZ, RZ, R9 ;  /* 0x000000ffff057224 */ /* 0x001fe400078e0009 */
[----:B------:R-:W-:Y:S04]  /*12dd0*/  @P0 LDGSTS.E.BYPASS.LTC128B.128 [R25+0x1f400], desc[UR36][R2.64], !P3 ;  /* 0x1f40000002190fae */ /* 0x000fe8000d901d64 */
[----:B------:R-:W-:Y:S04]  /*12de0*/  @P0 LDGSTS.E.BYPASS.LTC128B.128 [R25+0x22400], desc[UR36][R2.64+0x80], !P2 ;  /* 0x2240008002190fae */ /* 0x000fe8000d101d64 */
[----:B------:R1:W-:Y:S01]  /*12df0*/  @P0 LDGSTS.E.BYPASS.LTC128B.128 [R25+0x25400], desc[UR36][R2.64+0x100], !P1 ;  /* 0x2540010002190fae */ /* 0x0003e2000c901d64 */
[----:B------:R-:W-:Y:S01]  /*12e00*/  ISETP.GE.AND P0, PT, R6, 0x31, PT ;  /* 0x000000310600780c */ /* 0x000fe20003f06270 */
[----:B-1----:R-:W-:-:S12]  /*12e10*/  IMAD.MOV.U32 R2, RZ, RZ, R14 ;  /* 0x000000ffff027224 */ /* 0x002fd800078e000e */
[----:B------:R-:W-:Y:S01]  /*12e20*/  @P0 IMAD.WIDE.U32 R4, R23, 0x2, R4 ;  /* 0x0000000217040825 */ /* 0x000fe200078e0004 */
[----:B------:R-:W-:Y:S01]  /*12e30*/  @P0 LEA R9, R30, UR48, 0x1 ;  /* 0x000000301e090c11 */ /* 0x000fe2000f8e08ff */
[----:B------:R0:W1:Y:S02]  /*12e40*/  SHFL.IDX PT, R14, R0, 0x5, 0x181f ;  /* 0x00b81f00000e7f89 */ /* 0x00006400000e0000 */
[----:B---3--:R-:W-:Y:S02]  /*12e50*/  IMAD.MOV.U32 R3, RZ, RZ, R8 ;  /* 0x000000ffff037224 */ /* 0x008fe400078e0008 */
        /* <DEDUP_REMOVED lines=8> */
[----:B-1--4-:R0:W-:Y:S02]  /*12ee0*/  @P0 LDGSTS.E.BYPASS.LTC128B.128 [R21+0x26400], desc[UR36][R2.64+0x100], !P1 ;  /* 0x2640010002150fae */ /* 0x0121e4000c901d64 */
.L_x_4401:
[----:B------:R-:W-:Y:S01]  /*12ef0*/  ISETP.GE.AND P0, PT, R6, 0x51, PT ;  /* 0x000000510600780c */ /* 0x000fe20003f06270 */
[----:B0-----:R-:W-:Y:S02]  /*12f00*/  IMAD.MOV.U32 R2, RZ, RZ, R14 ;  /* 0x000000ffff027224 */ /* 0x001fe400078e000e */
[----:B------:R-:W-:-:S10]  /*12f10*/  IMAD.MOV.U32 R3, RZ, RZ, R7 ;  /* 0x000000ffff037224 */ /* 0x000fd400078e0007 */
        /* <DEDUP_REMOVED lines=15> */
.L_x_4348:
        /* <DEDUP_REMOVED lines=18> */
[----:B------:R-:W-:Y:S01]  /*13130*/  MOV R4, UR6 ;  /* 0x0000000600047c02 */ /* 0x000fe20008000f00 */
[----:B------:R-:W-:Y:S01]  /*13140*/  IMAD.U32 R5, RZ, RZ, UR7 ;  /* 0x00000007ff057e24 */ /* 0x000fe2000f8e00ff */
        /* <DEDUP_REMOVED lines=9> */
[----:B0-----:R-:W-:Y:S05]  /*131e0*/  CALL.ABS.NOINC R2 ;  /* 0x0000000002007343 */ /* 0x001fea0003c00000 */
.L_x_4349:
[----:B------:R-:W-:Y:S01]  /*131f0*/  UISETP.NE.AND UP0, UPT, UR50, URZ, UPT ;  /* 0x0000003f3200728c */ /* 0x000fe2000bf05270 */
[----:B------:R-:W-:Y:S01]  /*13200*/  VIADD R7, R37, UR42 ;  /* 0x0000002a25077c36 */ /* 0x000fe20008000000 */
[----:B------:R-:W0:Y:S01]  /*13210*/  LDC R0, c[0x0][0x448] ;  /* 0x00011200ff007b82 */ /* 0x000e220000000800 */
[----:B------:R-:W-:Y:S01]  /*13220*/  IMAD.U32 R4, RZ, RZ, UR38 ;  /* 0x00000026ff047e24 */ /* 0x000fe2000f8e00ff */
[----:B------:R-:W-:Y:S01]  /*13230*/  ULDC.64 UR4, c[0x0][0x2e0] ;  /* 0x0000b80000047ab9 */ /* 0x000fe20000000a00 */
[----:B------:R-:W-:Y:S01]  /*13240*/  IMAD.U32 R3, RZ, RZ, UR49 ;  /* 0x00000031ff037e24 */ /* 0x000fe2000f8e00ff */
[----:B------:R-:W-:Y:S01]  /*13250*/  PLOP3.LUT P0, PT, PT, PT, UP0, 0x80, 0x0 ;  /* 0x000000000000781c */ /* 0x000fe20003f0f008 */
[----:B------:R-:W-:Y:S01]  /*13260*/  IMAD.MOV.U32 R2, RZ, RZ, R4 ;  /* 0x000000ffff027224 */ /* 0x000fe200078e0004 */
[----:B------:R-:W-:Y:S01]  /*13270*/  MOV R5, UR39 ;  /* 0x0000002700057c02 */ /* 0x000fe20008000f00 */
[----:B------:R-:W-:Y:S02]  /*13280*/  IMAD R25, R25, UR4, RZ ;  /* 0x0000000419197c24 */ /* 0x000fe4000f8e02ff */
[----:B------:R-:W-:Y:S01]  /*13290*/  @UP0 ULDC UR6, c[0x0][0x44c] ;  /* 0x0001130000060ab9 */ /* 0x000fe20000000800 */
[----:B------:R-:W-:Y:S01]  /*132a0*/  IMAD.WIDE.U32 R2, R26, UR4, R2 ;  /* 0x000000041a027c25 */ /* 0x000fe2000f8e0002 */
[----:B------:R-:W-:-:S03]  /*132b0*/  @UP0 ULDC UR4, c[0x0][0x450] ;  /* 0x0001140000040ab9 */ /* 0x000fc60000000800 */
[----:B------:R-:W-:Y:S02]  /*132c0*/  IMAD.MOV.U32 R5, RZ, RZ, R7 ;  /* 0x000000ffff057224 */ /* 0x000fe400078e0007 */
[----:B------:R-:W-:Y:S02]  /*132d0*/  IMAD R25, R26, UR5, R25 ;  /* 0x000000051a197c24 */ /* 0x000fe4000f8e0219 */
[----:B------:R-:W-:Y:S01]  /*132e0*/  @P0 IMAD.HI.U32 R6, R7, UR6, RZ ;  /* 0x0000000607060c27 */ /* 0x000fe2000f8e00ff */
[----:B------:R-:W-:-:S03]  /*132f0*/  PLOP3.LUT P0, PT, PT, PT, UP0, 0x80, 0x0 ;  /* 0x000000000000781c */ /* 0x000fc60003f0f008 */
[----:B------:R-:W-:-:S10]  /*13300*/  IMAD.IADD R3, R3, 0x1, R25 ;  /* 0x0000000103037824 */ /* 0x000fd400078e0219 */
[----:B------:R-:W-:Y:S01]  /*13310*/  @P0 SHF.R.U32.HI R5, RZ, UR4, R6 ;  /* 0x00000004ff050c19 */ /* 0x000fe20008011606 */
[----:B------:R-:W-:-:S04]  /*13320*/  ULDC.64 UR4, c[0x0][0x2d0] ;  /* 0x0000b40000047ab9 */ /* 0x000fc80000000a00 */
[----:B------:R-:W-:Y:S02]  /*13330*/  IMAD.MOV R4, RZ, RZ, -R5 ;  /* 0x000000ffff047224 */ /* 0x000fe400078e0a05 */
[----:B------:R-:W-:-:S04]  /*13340*/  IMAD.WIDE.U32 R2, R5, UR4, R2 ;  /* 0x0000000405027c25 */ /* 0x000fc8000f8e0002 */
[----:B0-----:R-:W-:Y:S01]  /*13350*/  IMAD R7, R0, R4, R7 ;  /* 0x0000000400077224 */ /* 0x001fe200078e0207 */
        /* <DEDUP_REMOVED lines=24> */
[C---:B------:R-:W-:Y:S01]  /*134e0*/  VIADD R11, R7.reuse, 0x10 ;  /* 0x00000010070b7836 */ /* 0x040fe20000000000 */
        /* <DEDUP_REMOVED lines=27> */
[----:B------:R-:W-:-:S02]  /*136a0*/  ISETP.GE.AND P1, PT, R11, R0, PT ;  /* 0x000000000b00720c */ /* 0x000fc40003f26270 */
[C---:B------:R-:W-:Y:S01]  /*136b0*/  IADD3 R11, R7.reuse, 0x50, RZ ;  /* 0x00000050070b7810 */ /* 0x040fe20007ffe0ff */
        /* <DEDUP_REMOVED lines=32> */
.L_x_4418:
[----:B------:R-:W-:Y:S01]  /*138c0*/  VIADD R7, R7, 0x70 ;  /* 0x0000007007077836 */ /* 0x000fe20000000000 */
[----:B------:R-:W-:Y:S01]  /*138d0*/  BSSY B0, `(.L_x_4351) ;  /* 0x000000d000007945 */ /* 0x000fe20003800000 */
[----:B-1----:R-:W-:Y:S02]  /*138e0*/  IMAD.MOV.U32 R2, RZ, RZ, R14 ;  /* 0x000000ffff027224 */ /* 0x002fe400078e000e */
[----:B--2---:R-:W-:Y:S01]  /*138f0*/  IMAD.MOV.U32 R3, RZ, RZ, R4 ;  /* 0x000000ffff037224 */ /* 0x004fe200078e0004 */
[----:B------:R-:W-:-:S13]  /*13900*/  ISETP.GE.AND P1, PT, R7, R0, PT ;  /* 0x000000000700720c */ /* 0x000fda0003f26270 */
        /* <DEDUP_REMOVED lines=9> */
.L_x_4352:
[----:B------:R-:W-:Y:S05]  /*139a0*/  BSYNC B0 ;  /* 0x0000000000007941 */ /* 0x000fea0003800000 */
.L_x_4351:
[----:B------:R-:W-:Y:S01]  /*139b0*/  NOP ;  /* 0x0000000000007918 */ /* 0x000fe20000000000 */
[----:B------:R-:W-:Y:S01]  /*139c0*/  SYNCS.ARRIVE.TRANS64.RED.A0T1 RZ, [UR48+0x30800], RZ ;  /* 0x030800ffffff79a7 */ /* 0x000fe20008200430 */
[----:B------:R-:W-:Y:S01]  /*139d0*/  IMAD.MOV.U32 R0, RZ, RZ, 0x1 ;  /* 0x00000001ff007424 */ /* 0x000fe200078e00ff */
[----:B------:R-:W-:Y:S04]  /*139e0*/  ARRIVES.LDGSTSBAR.64.TRANSCNT [UR48+0x30800] ;  /* 0x03080000ff0079b0 */ /* 0x000fe80008000ab0 */
[----:B------:R-:W-:Y:S01]  /*139f0*/  SHF.L.U32 R0, R0, 0x1f, RZ ;  /* 0x0000001f00007819 */ /* 0x000fe200000006ff */
[----:B------:R-:W-:Y:S01]  /*13a00*/  NOP ;  /* 0x0000000000007918 */ /* 0x000fe20000000000 */
[----:B------:R-:W-:Y:S01]  /*13a10*/  SYNCS.ARRIVE.TRANS64.A1T0 RZ, [UR48+0x30800], RZ ;  /* 0x030800ffffff79a7 */ /* 0x000fe20008100030 */
[----:B------:R-:W-:Y:S01]  /*13a20*/  VIADD R19, R19, 0xfffffffe ;  /* 0xfffffffe13137836 */ /* 0x000fe20000000000 */
[----:B------:R-:W1:Y:S02]  /*13a30*/  SYNCS.PHASECHK.TRANS64.TRYWAIT P0, [UR48+0x30820], R0 ;  /* 0x03082000ff0075a7 */ /* 0x000e640008000170 */
[----:B-1----:R-:W-:Y:S05]  /*13a40*/  @!P0 BRA `(.L_x_4353) ;  /* 0x00000030004c8947 */ /* 0x002fea0003800000 */
.L_x_4419:
[----:B------:R-:W-:Y:S01]  /*13a50*/  ISETP.GE.AND P0, PT, R19, UR51, PT ;  /* 0x0000003313007c0c */ /* 0x000fe2000bf06270 */
[----:B------:R-:W-:Y:S02]  /*13a60*/  IMAD.MOV.U32 R28, RZ, RZ, 0x1 ;  /* 0x00000001ff1c7424 */ /* 0x000fe400078e00ff */
[----:B------:R-:W-:-:S10]  /*13a70*/  IMAD.MOV.U32 R26, RZ, RZ, RZ ;  /* 0x000000ffff1a7224 */ /* 0x000fd400078e00ff */
[----:B------:R-:W-:Y:S05]  /*13a80*/  @!P0 BRA `(.L_x_4354) ;  /* 0x00000010003c8947 */ /* 0x000fea0003800000 */
[----:B0-----:R-:W0:Y:S01]  /*13a90*/  S2R R2, SR_TID.X ;  /* 0x0000000000027919 */ /* 0x001e220000002100 */
[----:B------:R-:W-:Y:S01]  /*13aa0*/  UIADD3 UR4, UR47, 0x1, URZ ;  /* 0x000000012f047890 */ /* 0x000fe2000fffe03f */
[----:B------:R-:W-:Y:S01]  /*13ab0*/  LOP3.LUT R3, RZ, UR45, RZ, 0x33, !PT ;  /* 0x0000002dff037c12 */ /* 0x000fe2000f8e33ff */
[----:B------:R-:W-:Y:S01]  /*13ac0*/  BSSY B0, `(.L_x_4354) ;  /* 0x000010b000007945 */ /* 0x000fe20003800000 */
[----:B------:R-:W-:Y:S01]  /*13ad0*/  LOP3.LUT R5, RZ, UR44, RZ, 0x33, !PT ;  /* 0x0000002cff057c12 */ /* 0x000fe2000f8e33ff */
[----:B------:R-:W-:Y:S01]  /*13ae0*/  UIMAD UR4, UR4, UR40, URZ ;  /* 0x00000028040472a4 */ /* 0x000fe2000f8e023f */
[----:B------:R-:W-:Y:S01]  /*13af0*/  MOV R27, 0x1 ;  /* 0x00000001001b7802 */ /* 0x000fe20000000f00 */
[----:B------:R-:W-:-:S04]  /*13b00*/  IMAD.MOV.U32 R25, RZ, RZ, RZ ;  /* 0x000000ffff197224 */ /* 0x000fc800078e00ff */
        /* <DEDUP_REMOVED lines=8> */
[----:B0-----:R-:W-:-:S04]  /*13b90*/  LOP3.LUT R2, R2, 0x7f, RZ, 0xc0, !PT ;  /* 0x0000007f02027812 */ /* 0x001fc800078ec0ff */
[----:B------:R-:W-:-:S04]  /*13ba0*/  SHF.R.U32.HI R2, RZ, 0x3, R2 ;  /* 0x00000003ff027819 */ /* 0x000fc80000011602 */
[----:B------:R-:W-:Y:S02]  /*13bb0*/  IADD3 R22, R24, R22, R2 ;  /* 0x0000001618167210 */ /* 0x000fe40007ffe002 */
[----:B------:R-:W-:Y:S01]  /*13bc0*/  IADD3 R3, -R2, UR43, RZ ;  /* 0x0000002b02037c10 */ /* 0x000fe2000fffe1ff */
[----:B------:R-:W-:Y:S02]  /*13bd0*/  IMAD.SHL.U32 R2, R23, 0x2, RZ ;  /* 0x0000000217027824 */ /* 0x000fe400078e00ff */
[----:B------:R-:W-:Y:S02]  /*13be0*/  VIADD R5, R22, 0xfffffee0 ;  /* 0xfffffee016057836 */ /* 0x000fe40000000000 */
[C---:B------:R-:W-:Y:S02]  /*13bf0*/  IMAD R3, R0.reuse, 0x60, R3 ;  /* 0x0000006000037824 */ /* 0x040fe400078e0203 */
[----:B------:R-:W-:Y:S02]  /*13c00*/  IMAD R20, R0, -0x60, R5 ;  /* 0xffffffa000147824 */ /* 0x000fe400078e0205 */
[----:B------:R-:W-:-:S07]  /*13c10*/  VIADD R0, R3, 0xc0 ;  /* 0x000000c003007836 */ /* 0x000fce0000000000 */
.L_x_4367:
[----:B------:R-:W2:Y:S01]  /*13c20*/  LDL R8, [R1] ;  /* 0x0000000001087983 */ /* 0x000ea20000100800 */
[----:B------:R-:W0:Y:S01]  /*13c30*/  LDC R2, c[0x0][0x430] ;  /* 0x00010c00ff027b82 */ /* 0x000e220000000800 */
[----:B------:R-:W-:Y:S01]  /*13c40*/  ISETP.GT.U32.AND P5, PT, R37, 0x5f, PT ;  /* 0x0000005f2500780c */ /* 0x000fe20003fa4070 */
[----:B------:R-:W-:-:S12]  /*13c50*/  IMAD.MOV.U32 R9, RZ, RZ, R20 ;  /* 0x000000ffff097224 */ /* 0x000fd800078e0014 */
[----:B------:R-:W2:Y:S01]  /*13c60*/  @!P5 LDC.64 R4, c[0x0][0x428] ;  /* 0x00010a00ff04db82 */ /* 0x000ea20000000a00 */
[----:B0-----:R-:W-:-:S13]  /*13c70*/  ISETP.NE.AND P0, PT, R2, 0x1, PT ;  /* 0x000000010200780c */ /* 0x001fda0003f05270 */
[----:B------:R-:W0:Y:S08]  /*13c80*/  @P0 LDC R3, c[0x0][0x434] ;  /* 0x00010d00ff030b82 */ /* 0x000e300000000800 */
[----:B------:R-:W1:Y:S01]  /*13c90*/  @P0 LDC R7, c[0x0][0x438] ;  /* 0x00010e00ff070b82 */ /* 0x000e620000000800 */
[----:B0-----:R-:W-:-:S05]  /*13ca0*/  @P0 IMAD.HI.U32 R2, R20, R3, RZ ;  /* 0x0000000314020227 */ /* 0x001fca00078e00ff */
[----:B-1----:R-:W-:Y:S02]  /*13cb0*/  @P0 SHF.R.U32.HI R9, RZ, R7, R2 ;  /* 0x00000007ff090219 */ /* 0x002fe40000011602 */
[----:B------:R-:W0:Y:S02]  /*13cc0*/  @!P5 LDC.64 R6, c[0x0][0x418] ;  /* 0x00010600ff06db82 */ /* 0x000e240000000a00 */
[----:B------:R-:W-:Y:S01]  /*13cd0*/  @!P5 SHF.R.S32.HI R3, RZ, 0x1f, R9 ;  /* 0x0000001fff03d819 */ /* 0x000fe20000011409 */
[----:B--2---:R-:W-:-:S04]  /*13ce0*/  @!P5 IMAD R2, R8, R4, RZ ;  /* 0x000000040802d224 */ /* 0x004fc800078e02ff */
[----:B------:R-:W-:Y:S02]  /*13cf0*/  @!P5 IMAD R5, R36, R5, R2 ;  /* 0x000000052405d224 */ /* 0x000fe400078e0202 */
[----:B------:R-:W-:-:S04]  /*13d00*/  @!P5 IMAD.MOV.U32 R2, RZ, RZ, R9 ;  /* 0x000000ffff02d224 */ /* 0x000fc800078e0009 */
[----:B------:R-:W-:-:S04]  /*13d10*/  @!P5 IMAD.WIDE.U32 R2, R36, R4, R2 ;  /* 0x000000042402d225 */ /* 0x000fc800078e0002 */
[----:B------:R-:W-:Y:S01]  /*13d20*/  @!P5 IMAD.IADD R3, R5, 0x1, R3 ;  /* 0x000000010503d824 */ /* 0x000fe200078e0203 */
        /* <DEDUP_REMOVED lines=12> */
.L_x_4355:
[----:B------:R-:W-:Y:S01]  /*13df0*/  LEA R19, R26, UR48, 0x3 ;  /* 0x000000301a137c11 */ /* 0x000fe2000f8e18ff */
[----:B------:R-:W-:Y:S01]  /*13e00*/  BSSY B1, `(.L_x_4356) ;  /* 0x0000004000017945 */ /* 0x000fe20003800000 */
[----:B------:R-:W-:-:S04]  /*13e10*/  SHF.L.U32 R2, R28, 0x1f, RZ ;  /* 0x0000001f1c027819 */ /* 0x000fc800000006ff */
[----:B------:R-:W0:Y:S02]  /*13e20*/  SYNCS.PHASECHK.TRANS64.TRYWAIT P0, [R19+URZ+0x30840], R2 ;  /* 0x03084002130075a7 */ /* 0x000e24000800017f */
[----:B0-----:R-:W-:Y:S05]  /*13e30*/  @!P0 BRA `(.L_x_4357) ;  /* 0x0000002c00688947 */ /* 0x001fea0003800000 */
.L_x_4420:
[----:B------:R-:W-:Y:S05]  /*13e40*/  BSYNC B1 ;  /* 0x0000000000017941 */ /* 0x000fea0003800000 */
.L_x_4356:
        /* <DEDUP_REMOVED lines=38> */
[----:B------:R-:W0:Y:S02]  /*140b0*/  SHFL.IDX PT, R14, R21, 0x1, 0x181f ;  /* 0x00381f00150e7f89 */ /* 0x000e2400000e0000 */
[----:B-1----:R-:W-:-:S05]  /*140c0*/  IMAD.X R3, RZ, RZ, R3, P0 ;  /* 0x000000ffff037224 */ /* 0x002fca00000e0603 */
        /* <DEDUP_REMOVED lines=15> */
[----:B------:R-:W0:Y:S03]  /*141c0*/  SHFL.IDX PT, R2, R21, 0x4, 0x181f ;  /* 0x00981f0015027f89 */ /* 0x000e2600000e0000 */
[----:B-1----:R-:W-:Y:S01]  /*141d0*/  IMAD.X R7, RZ, RZ, R3, P0 ;  /* 0x000000ffff077224 */ /* 0x002fe200000e0603 */
[----:B------:R2:W-:Y:S04]  /*141e0*/  LDGSTS.E.BYPASS.LTC128B.128 [R22+0x1f400], desc[UR36][R10.64], !P6 ;  /* 0x1f4000000a167fae */ /* 0x0005e8000f101d64 */
[----:B------:R-:W1:Y:S04]  /*141f0*/  SHFL.IDX PT, R3, R24, 0x4, 0x181f ;  /* 0x00981f0018037f89 */ /* 0x000e6800000e0000 */
[----:B------:R2:W-:Y:S04]  /*14200*/  LDGSTS.E.BYPASS.LTC128B.128 [R22+0x22400], desc[UR36][R10.64+0x80], !P5 ;  /* 0x224000800a167fae */ /* 0x0005e8000e901d64 */
[----:B------:R2:W-:Y:S04]  /*14210*/  LDGSTS.E.BYPASS.LTC128B.128 [R22+0x25400], desc[UR36][R10.64+0x100], !P4 ;  /* 0x254001000a167fae */ /* 0x0005e8000e101d64 */
[----:B------:R2:W-:Y:S01]  /*14220*/  LDGSTS.E.BYPASS.LTC128B.128 [R22+0x1fc00], desc[UR36][R6.64], !P6 ;  /* 0x1fc0000006167fae */ /* 0x0005e2000f101d64 */
[----:B0-----:R-:W-:-:S03]  /*14230*/  IADD3 R2, P0, R2, R12, RZ ;  /* 0x0000000c02027210 */ /* 0x001fc60007f1e0ff */
[----:B------:R2:W-:Y:S04]  /*14240*/  LDGSTS.E.BYPASS.LTC128B.128 [R22+0x22c00], desc[UR36][R6.64+0x80], !P5 ;  /* 0x22c0008006167fae */ /* 0x0005e8000e901d64 */
[----:B------:R2:W-:Y:S01]  /*14250*/  LDGSTS.E.BYPASS.LTC128B.128 [R22+0x25c00], desc[UR36][R6.64+0x100], !P4 ;  /* 0x25c0010006167fae */ /* 0x0005e2000e101d64 */
[----:B-1----:R-:W-:-:S03]  /*14260*/  IMAD.X R3, RZ, RZ, R3, P0 ;  /* 0x000000ffff037224 */ /* 0x002fc600000e0603 */
[----:B------:R-:W0:Y:S04]  /*14270*/  SHFL.IDX PT, R24, R24, 0x5, 0x181f ;  /* 0x00b81f0018187f89 */ /* 0x000e2800000e0000 */
[----:B------:R2:W-:Y:S04]  /*14280*/  LDGSTS.E.BYPASS.LTC128B.128 [R22+0x20400], desc[UR36][R2.64], !P6 ;  /* 0x2040000002167fae */ /* 0x0005e8000f101d64 */
[----:B------:R2:W-:Y:S04]  /*14290*/  LDGSTS.E.BYPASS.LTC128B.128 [R22+0x23400], desc[UR36][R2.64+0x80], !P5 ;  /* 0x2340008002167fae */ /* 0x0005e8000e901d64 */
[----:B------:R2:W-:Y:S02]  /*142a0*/  LDGSTS.E.BYPASS.LTC128B.128 [R22+0x26400], desc[UR36][R2.64+0x100], !P4 ;  /* 0x2640010002167fae */ /* 0x0005e4000e101d64 */
.L_x_4434:
[----:B--2---:R-:W-:Y:S01]  /*142b0*/  IMAD.SHL.U32 R2, R23, 0x2, RZ ;  /* 0x0000000217027824 */ /* 0x004fe200078e00ff */
[----:B------:R-:W-:-:S04]  /*142c0*/  LOP3.LUT P6, RZ, R16, 0x4, RZ, 0xc0, !PT ;  /* 0x0000000410ff7812 */ /* 0x000fc800078cc0ff */
[----:B------:R-:W-:-:S05]  /*142d0*/  IADD3 R2, P0, R14, R2, RZ ;  /* 0x000000020e027210 */ /* 0x000fca0007f1e0ff */
[----:B0-----:R-:W-:Y:S01]  /*142e0*/  IMAD.X R3, RZ, RZ, R24, P0 ;  /* 0x000000ffff037224 */ /* 0x001fe200000e0618 */
[----:B------:R-:W-:-:S04]  /*142f0*/  PLOP3.LUT P0, PT, PT, PT, PT, 0x80, 0x0 ;  /* 0x000000000000781c */ /* 0x000fc80003f0f070 */
[----:B------:R-:W-:Y:S01]  /*14300*/  @!PT LDS RZ, [RZ] ;  /* 0x00000000fffff984 */ /* 0x000fe20000000800 */
[----:B------:R-:W-:Y:S01]  /*14310*/  @!PT LDS RZ, [RZ] ;  /* 0x00000000fffff984 */ /* 0x000fe20000000800 */
[----:B------:R-:W-:Y:S01]  /*14320*/  @!PT LDS RZ, [RZ] ;  /* 0x00000000fffff984 */ /* 0x000fe20000000800 */
[----:B------:R0:W-:Y:S04]  /*14330*/  LDGSTS.E.BYPASS.LTC128B.128 [R22+0x20c00], desc[UR36][R2.64], !P6 ;  /* 0x20c0000002167fae */ /* 0x0001e8000f101d64 */
[----:B------:R0:W-:Y:S04]  /*14340*/  LDGSTS.E.BYPASS.LTC128B.128 [R22+0x23c00], desc[UR36][R2.64+0x80], !P5 ;  /* 0x23c0008002167fae */ /* 0x0001e8000e901d64 */
[----:B------:R0:W-:Y:S01]  /*14350*/  LDGSTS.E.BYPASS.LTC128B.128 [R22+0x26c00], desc[UR36][R2.64+0x100], !P4 ;  /* 0x26c0010002167fae */ /* 0x0001e2000e101d64 */
[----:B------:R-:W-:Y:S01]  /*14360*/  NOP ;  /* 0x0000000000007918 */ /* 0x000fe20000000000 */
.L_x_4359:
        /* <DEDUP_REMOVED lines=10> */
.L_x_4360:
[----:B------:R1:W-:Y:S01]  /*14410*/  SYNCS.ARRIVE.TRANS64.A1T0 RZ, [R19+URZ+0x30830], RZ ;  /* 0x030830ff13ff79a7 */ /* 0x0003e2000810003f */
[----:B------:R-:W-:Y:S05]  /*14420*/  @!P5 BRA `(.L_x_4361) ;  /* 0x000000000004d947 */ /* 0x000fea0003800000 */
[----:B------:R-:W-:Y:S01]  /*14430*/  BPT.TRAP 0x1 ;  /* 0x000000040000795c */ /* 0x000fe20000300000 */
.L_x_4361:
[----:B0-----:R-:W-:Y:S01]  /*14440*/  SHF.L.U32 R3, R27, 0x1f, RZ ;  /* 0x0000001f1b037819 */ /* 0x001fe200000006ff */
[----:B------:R-:W-:Y:S01]  /*14450*/  BSSY B1, `(.L_x_4362) ;  /* 0x0000004000017945 */ /* 0x000fe20003800000 */
[----:B------:R-:W-:-:S04]  /*14460*/  LEA R6, R25, UR48, 0x3 ;  /* 0x0000003019067c11 */ /* 0x000fc8000f8e18ff */
[----:B------:R-:W0:Y:S02]  /*14470*/  SYNCS.PHASECHK.TRANS64.TRYWAIT P0, [R6+URZ+0x30860], R3 ;  /* 0x03086003060075a7 */ /* 0x000e24000800017f */
[----:B0-----:R-:W-:Y:S05]  /*14480*/  @!P0 BRA `(.L_x_4363) ;  /* 0x0000002c00b88947 */ /* 0x001fea0003800000 */
.L_x_4435:
[----:B------:R-:W-:Y:S05]  /*14490*/  BSYNC B1 ;  /* 0x0000000000017941 */ /* 0x000fea0003800000 */
.L_x_4362:
        /* <DEDUP_REMOVED lines=48> */
[----:B------:R0:W3:Y:S03]  /*147a0*/  SHFL.IDX PT, R14, R17, 0x5, 0x181f ;  /* 0x00b81f00110e7f89 */ /* 0x0000e600000e0000 */
[----:B--2---:R-:W-:Y:S01]  /*147b0*/  IMAD.X R3, RZ, RZ, R8, P0 ;  /* 0x000000ffff037224 */ /* 0x004fe200000e0608 */
[----:B------:R-:W-:Y:S01]  /*147c0*/  ISETP.LT.OR P0, PT, R0, 0x41, P3 ;  /* 0x000000410000780c */ /* 0x000fe20001f01670 */
[----:B------:R0:W2:-:S12]  /*147d0*/  SHFL.IDX PT, R8, R18, 0x5, 0x181f ;  /* 0x00b81f0012087f89 */ /* 0x00009800000e0000 */
[----:B------:R0:W-:Y:S01]  /*147e0*/  LDGSTS.E.BYPASS.LTC128B.128 [R7+0x2400], desc[UR36][R2.64], !P0 ;  /* 0x0240000002077fae */ /* 0x0001e2000c101d64 */
[----:B------:R-:W-:-:S13]  /*147f0*/  ISETP.LT.OR P0, PT, R0, 0x41, P2 ;  /* 0x000000410000780c */ /* 0x000fda0001701670 */
[----:B------:R0:W-:Y:S01]  /*14800*/  LDGSTS.E.BYPASS.LTC128B.128 [R7+0x5400], desc[UR36][R2.64+0x80], !P0 ;  /* 0x0540008002077fae */ /* 0x0001e2000c101d64 */
[----:B------:R-:W-:-:S13]  /*14810*/  ISETP.LT.OR P0, PT, R0, 0x41, P1 ;  /* 0x000000410000780c */ /* 0x000fda0000f01670 */
[----:B--23--:R0:W-:Y:S02]  /*14820*/  LDGSTS.E.BYPASS.LTC128B.128 [R7+0x8400], desc[UR36][R2.64+0x100], !P0 ;  /* 0x0840010002077fae */ /* 0x00c1e4000c101d64 */
.L_x_4449:
        /* <DEDUP_REMOVED lines=21> */
[----:B------:R-:W-:-:S04]  /*14980*/  IMAD R5, R4, UR5, R5 ;  /* 0x0000000504057c24 */ /* 0x000fc8000f8e0205 */
[----:B-1----:R-:W-:-:S07]  /*14990*/  IMAD.IADD R19, R3, 0x1, R5 ;  /* 0x0000000103137824 */ /* 0x002fce00078e0205 */
.L_x_4365:
        /* <DEDUP_REMOVED lines=10> */
.L_x_4366:
[----:B------:R-:W-:Y:S01]  /*14a40*/  R2UR UR4, R35 ;  /* 0x00000000230472ca */ /* 0x000fe200000e0000 */
[----:B------:R-:W-:Y:S01]  /*14a50*/  ULDC.64 UR6, c[0x0][0x330] ;  /* 0x0000cc0000067ab9 */ /* 0x000fe20000000a00 */
[----:B------:R-:W-:Y:S01]  /*14a60*/  IMAD.MOV.U32 R18, RZ, RZ, R2 ;  /* 0x000000ffff127224 */ /* 0x000fe200078e0002 */
[----:B------:R-:W-:Y:S01]  /*14a70*/  IADD3 R31, R31, -0x1, RZ ;  /* 0xffffffff1f1f7810 */ /* 0x000fe20007ffe0ff */
[----:B------:R-:W-:Y:S01]  /*14a80*/  IMAD.U32 R3, RZ, RZ, UR6 ;  /* 0x00000006ff037e24 */ /* 0x000fe2000f8e00ff */
[----:B------:R0:W-:Y:S01]  /*14a90*/  SYNCS.ARRIVE.TRANS64.A1T0 RZ, [R6+URZ+0x30850], RZ ;  /* 0x030850ff06ff79a7 */ /* 0x0001e2000810003f */
[----:B------:R-:W-:Y:S02]  /*14aa0*/  VIADD R0, R0, 0x60 ;  /* 0x0000006000007836 */ /* 0x000fe40000000000 */
[----:B------:R-:W-:-:S04]  /*14ab0*/  IMAD.WIDE.U32 R18, R3, UR41, R18 ;  /* 0x0000002903127c25 */ /* 0x000fc8000f8e0012 */
[----:B------:R-:W-:Y:S01]  /*14ac0*/  VIADD R20, R20, 0xffffffa0 ;  /* 0xffffffa014147836 */ /* 0x000fe20000000000 */
[----:B------:R-:W-:Y:S01]  /*14ad0*/  UIMAD UR4, UR4, UR6, URZ ;  /* 0x00000006040472a4 */ /* 0x000fe2000f8e023f */
[----:B------:R-:W-:Y:S02]  /*14ae0*/  IMAD.MOV.U32 R27, RZ, RZ, R28 ;  /* 0x000000ffff1b7224 */ /* 0x000fe400078e001c */
[----:B------:R-:W-:Y:S01]  /*14af0*/  IMAD.MOV.U32 R25, RZ, RZ, R26 ;  /* 0x000000ffff197224 */ /* 0x000fe200078e001a */
        /* <DEDUP_REMOVED lines=8> */
.L_x_4354:
[----:B------:R-:W-:-:S13]  /*14b80*/  LOP3.LUT P0, RZ, R16, 0x10, RZ, 0xc0, !PT ;  /* 0x0000001010ff7812 */ /* 0x000fda000780c0ff */
[----:B------:R-:W-:Y:S05]  /*14b90*/  @!P0 BRA `(.L_x_4368) ;  /* 0x0000000000048947 */ /* 0x000fea0003800000 */
[----:B------:R-:W-:Y:S01]  /*14ba0*/  BPT.TRAP 0x1 ;  /* 0x000000040000795c */ /* 0x000fe20000300000 */
.L_x_4368:
[----:B0-----:R-:W-:Y:S01]  /*14bb0*/  LEA R0, R26, UR48, 0x3 ;  /* 0x000000301a007c11 */ /* 0x001fe2000f8e18ff */
        /* <DEDUP_REMOVED lines=8> */
[----:B------:R-:W-:-:S05]  /*14c40*/  SHF.R.U32.HI R6, RZ, 0x3, R6 ;  /* 0x00000003ff067819 */ /* 0x000fca0000011606 */
[----:B------:R-:W-:Y:S01]  /*14c50*/  IMAD.IADD R5, R5, 0x1, -R6 ;  /* 0x0000000105057824 */ /* 0x000fe200078e0a06 */
[----:B-1----:R-:W-:Y:S06]  /*14c60*/  @!P0 BRA `(.L_x_4370) ;  /* 0x0000003000008947 */ /* 0x002fec0003800000 */
.L_x_4450:
[----:B------:R-:W-:Y:S05]  /*14c70*/  BSYNC B0 ;  /* 0x0000000000007941 */ /* 0x000fea0003800000 */
.L_x_4369:
        /* <DEDUP_REMOVED lines=8> */
[----:B------:R-:W-:Y:S01]  /*14d00*/  SHFL.IDX PT, R6, R18, 0x1, 0x181f ;  /* 0x00381f0012067f89 */ /* 0x000fe200000e0000 */
[----:B------:R-:W-:Y:S02]  /*14d10*/  ISETP.GE.AND P0, PT, R33, UR4, PT ;  /* 0x0000000421007c0c */ /* 0x000fe4000bf06270 */
[C---:B------:R-:W-:Y:S01]  /*14d20*/  ISETP.LT.OR P3, PT, R5.reuse, 0x1, P2 ;  /* 0x000000010500780c */ /* 0x040fe20001761670 */
[----:B------:R-:W1:Y:S01]  /*14d30*/  SHFL.IDX PT, R14, R17, 0x1, 0x181f ;  /* 0x00381f00110e7f89 */ /* 0x000e6200000e0000 */
[----:B------:R-:W-:-:S02]  /*14d40*/  ISETP.LT.OR P4, PT, R5, 0x1, P1 ;  /* 0x000000010500780c */ /* 0x000fc40000f81670 */
[----:B------:R-:W-:Y:S01]  /*14d50*/  ISETP.LT.OR P5, PT, R5, 0x1, P0 ;  /* 0x000000010500780c */ /* 0x000fe200007a1670 */
[----:B------:R-:W-:Y:S04]  /*14d60*/  SHFL.IDX PT, R7, R18, 0x2, 0x181f ;  /* 0x00581f0012077f89 */ /* 0x000fe800000e0000 */
[----:B------:R-:W2:Y:S01]  /*14d70*/  SHFL.IDX PT, R8, R17, 0x2, 0x181f ;  /* 0x00581f0011087f89 */ /* 0x000ea200000e0000 */
[----:B0-----:R-:W-:-:S05]  /*14d80*/  IMAD.WIDE.U32 R2, R23, 0x2, R2 ;  /* 0x0000000217027825 */ /* 0x001fca00078e0002 */
[----:B------:R-:W-:Y:S01]  /*14d90*/  LDGSTS.E.BYPASS.LTC128B.128 [R4+0x400], desc[UR36][R2.64], !P3 ;  /* 0x0040000002047fae */ /* 0x000fe2000d901d64 */
[----:B------:R-:W-:-:S03]  /*14da0*/  ISETP.LT.OR P3, PT, R5, 0x11, P2 ;  /* 0x000000110500780c */ /* 0x000fc60001761670 */
[----:B------:R-:W-:Y:S01]  /*14db0*/  LDGSTS.E.BYPASS.LTC128B.128 [R4+0x3400], desc[UR36][R2.64+0x80], !P4 ;  /* 0x0340008002047fae */ /* 0x000fe2000e101d64 */
[----:B------:R-:W-:-:S03]  /*14dc0*/  ISETP.LT.OR P4, PT, R5, 0x11, P1 ;  /* 0x000000110500780c */ /* 0x000fc60000f81670 */
[----:B------:R1:W-:Y:S01]  /*14dd0*/  LDGSTS.E.BYPASS.LTC128B.128 [R4+0x6400], desc[UR36][R2.64+0x100], !P5 ;  /* 0x0640010002047fae */ /* 0x0003e2000e901d64 */
[----:B------:R-:W-:Y:S01]  /*14de0*/  ISETP.LT.OR P5, PT, R5, 0x11, P0 ;  /* 0x000000110500780c */ /* 0x000fe200007a1670 */
[----:B-1----:R-:W-:Y:S02]  /*14df0*/  IMAD.MOV.U32 R2, RZ, RZ, R14 ;  /* 0x000000ffff027224 */ /* 0x002fe400078e000e */
[----:B------:R-:W-:Y:S01]  /*14e00*/  IMAD.MOV.U32 R3, RZ, RZ, R6 ;  /* 0x000000ffff037224 */ /* 0x000fe200078e0006 */
[----:B------:R-:W-:Y:S01]  /*14e10*/  SHFL.IDX PT, R14, R17, 0x3, 0x181f ;  /* 0x00781f00110e7f89 */ /* 0x000fe200000e0000 */
[----:B------:R-:W-:-:S03]  /*14e20*/  IMAD.WIDE.U32 R2, R23, 0x2, R2 ;  /* 0x0000000217027825 */ /* 0x000fc600078e0002 */
[----:B------:R-:W0:Y:S04]  /*14e30*/  SHFL.IDX PT, R6, R18, 0x3, 0x181f ;  /* 0x00781f0012067f89 */ /* 0x000e2800000e0000 */
[----:B------:R-:W-:Y:S01]  /*14e40*/  LDGSTS.E.BYPASS.LTC128B.128 [R4+0xc00], desc[UR36][R2.64], !P3 ;  /* 0x00c0000002047fae */ /* 0x000fe2000d901d64 */
[----:B------:R-:W-:-:S03]  /*14e50*/  ISETP.LT.OR P3, PT, R5, 0x21, P2 ;  /* 0x000000210500780c */ /* 0x000fc60001761670 */
[----:B------:R-:W-:Y:S01]  /*14e60*/  LDGSTS.E.BYPASS.LTC128B.128 [R4+0x3c00], desc[UR36][R2.64+0x80], !P4 ;  /* 0x03c0008002047fae */ /* 0x000fe2000e101d64 */
[----:B------:R-:W-:-:S03]  /*14e70*/  ISETP.LT.OR P4, PT, R5, 0x21, P1 ;  /* 0x000000210500780c */ /* 0x000fc60000f81670 */
[----:B------:R2:W-:Y:S01]  /*14e80*/  LDGSTS.E.BYPASS.LTC128B.128 [R4+0x6c00], desc[UR36][R2.64+0x100], !P5 ;  /* 0x06c0010002047fae */ /* 0x0005e2000e901d64 */
[----:B------:R-:W-:Y:S01]  /*14e90*/  ISETP.LT.OR P5, PT, R5, 0x21, P0 ;  /* 0x000000210500780c */ /* 0x000fe200007a1670 */
[----:B--2---:R-:W-:Y:S02]  /*14ea0*/  IMAD.MOV.U32 R2, RZ, RZ, R8 ;  /* 0x000000ffff027224 */ /* 0x004fe400078e0008 */
[----:B------:R-:W-:Y:S01]  /*14eb0*/  IMAD.MOV.U32 R3, RZ, RZ, R7 ;  /* 0x000000ffff037224 */ /* 0x000fe200078e0007 */
[----:B------:R-:W1:Y:S01]  /*14ec0*/  SHFL.IDX PT, R8, R17, 0x4, 0x181f ;  /* 0x00981f0011087f89 */ /* 0x000e6200000e0000 */
[----:B------:R-:W-:-:S03]  /*14ed0*/  IMAD.WIDE.U32 R2, R23, 0x2, R2 ;  /* 0x0000000217027825 */ /* 0x000fc600078e0002 */
[----:B------:R-:W2:Y:S04]  /*14ee0*/  SHFL.IDX PT, R7, R18, 0x4, 0x181f ;  /* 0x00981f0012077f89 */ /* 0x000ea800000e0000 */
[----:B------:R-:W-:Y:S01]  /*14ef0*/  LDGSTS.E.BYPASS.LTC128B.128 [R4+0x1400], desc[UR36][R2.64], !P3 ;  /* 0x0140000002047fae */ /* 0x000fe2000d901d64 */
[----:B------:R-:W-:-:S03]  /*14f00*/  ISETP.LT.OR P3, PT, R5, 0x31, P2 ;  /* 0x000000310500780c */ /* 0x000fc60001761670 */
[----:B------:R-:W-:Y:S01]  /*14f10*/  LDGSTS.E.BYPASS.LTC128B.128 [R4+0x4400], desc[UR36][R2.64+0x80], !P4 ;  /* 0x0440008002047fae */ /* 0x000fe2000e101d64 */
[----:B------:R-:W-:-:S03]  /*14f20*/  ISETP.LT.OR P4, PT, R5, 0x31, P1 ;  /* 0x000000310500780c */ /* 0x000fc60000f81670 */
[----:B------:R0:W-:Y:S01]  /*14f30*/  LDGSTS.E.BYPASS.LTC128B.128 [R4+0x7400], desc[UR36][R2.64+0x100], !P5 ;  /* 0x0740010002047fae */ /* 0x0001e2000e901d64 */
[----:B------:R-:W-:-:S03]  /*14f40*/  ISETP.LT.OR P5, PT, R5, 0x31, P0 ;  /* 0x000000310500780c */ /* 0x000fc600007a1670 */
[----:B------:R-:W3:Y:S01]  /*14f50*/  SHFL.IDX PT, R18, R18, 0x5, 0x181f ;  /* 0x00b81f0012127f89 */ /* 0x000ee200000e0000 */
[----:B0-----:R-:W-:Y:S01]  /*14f60*/  MOV R3, R6 ;  /* 0x0000000600037202 */ /* 0x001fe20000000f00 */
[----:B------:R-:W-:Y:S02]  /*14f70*/  IMAD.MOV.U32 R2, RZ, RZ, R14 ;  /* 0x000000ffff027224 */ /* 0x000fe400078e000e */
[----:B------:R0:W4:Y:S01]  /*14f80*/  SHFL.IDX PT, R14, R17, 0x5, 0x181f ;  /* 0x00b81f00110e7f89 */ /* 0x00012200000e0000 */
[----:B------:R-:W-:Y:S02]  /*14f90*/  IMAD.MOV.U32 R6, RZ, RZ, RZ ;  /* 0x000000ffff067224 */ /* 0x000fe400078e00ff */
[----:B------:R-:W-:-:S05]  /*14fa0*/  IMAD.WIDE.U32 R2, R23, 0x2, R2 ;  /* 0x0000000217027825 */ /* 0x000fca00078e0002 */
[----:B------:R-:W-:Y:S01]  /*14fb0*/  LDGSTS.E.BYPASS.LTC128B.128 [R4+0x1c00], desc[UR36][R2.64], !P3 ;  /* 0x01c0000002047fae */ /* 0x000fe2000d901d64 */
[----:B------:R-:W-:-:S03]  /*14fc0*/  ISETP.LT.OR P3, PT, R5, 0x41, P2 ;  /* 0x000000410500780c */ /* 0x000fc60001761670 */
[----:B------:R-:W-:Y:S01]  /*14fd0*/  LDGSTS.E.BYPASS.LTC128B.128 [R4+0x4c00], desc[UR36][R2.64+0x80], !P4 ;  /* 0x04c0008002047fae */ /* 0x000fe2000e101d64 */
[----:B------:R-:W-:-:S03]  /*14fe0*/  ISETP.LT.OR P4, PT, R5, 0x41, P1 ;  /* 0x000000410500780c */ /* 0x000fc60000f81670 */
[----:B------:R1:W-:Y:S01]  /*14ff0*/  LDGSTS.E.BYPASS.LTC128B.128 [R4+0x7c00], desc[UR36][R2.64+0x100], !P5 ;  /* 0x07c0010002047fae */ /* 0x0003e2000e901d64 */
[----:B------:R-:W-:Y:S01]  /*15000*/  ISETP.LT.OR P5, PT, R5, 0x41, P0 ;  /* 0x000000410500780c */ /* 0x000fe200007a1670 */
[----:B-1----:R-:W-:Y:S02]  /*15010*/  IMAD.MOV.U32 R2, RZ, RZ, R8 ;  /* 0x000000ffff027224 */ /* 0x002fe400078e0008 */
[----:B--2---:R-:W-:Y:S02]  /*15020*/  IMAD.MOV.U32 R3, RZ, RZ, R7 ;  /* 0x000000ffff037224 */ /* 0x004fe400078e0007 */
[----:B------:R-:W-:-:S05]  /*15030*/  IMAD.WIDE.U32 R2, R23, 0x2, R2 ;  /* 0x0000000217027825 */ /* 0x000fca00078e0002 */
[----:B------:R0:W-:Y:S04]  /*15040*/  LDGSTS.E.BYPASS.LTC128B.128 [R4+0x2400], desc[UR36][R2.64], !P3 ;  /* 0x0240000002047fae */ /* 0x0001e8000d901d64 */
[----:B------:R0:W-:Y:S04]  /*15050*/  LDGSTS.E.BYPASS.LTC128B.128 [R4+0x5400], desc[UR36][R2.64+0x80], !P4 ;  /* 0x0540008002047fae */ /* 0x0001e8000e101d64 */
[----:B---34-:R0:W-:Y:S02]  /*15060*/  LDGSTS.E.BYPASS.LTC128B.128 [R4+0x8400], desc[UR36][R2.64+0x100], !P5 ;  /* 0x0840010002047fae */ /* 0x0181e4000e901d64 */
.L_x_4464:
[C---:B------:R-:W-:Y:S01]  /*15070*/  ISETP.LT.OR P2, PT, R5.reuse, 0x51, P2 ;  /* 0x000000510500780c */ /* 0x040fe20001741670 */
[----:B0-----:R-:W-:Y:S01]  /*15080*/  IMAD.MOV.U32 R2, RZ, RZ, R14 ;  /* 0x000000ffff027224 */ /* 0x001fe200078e000e */
[C---:B------:R-:W-:Y:S01]  /*15090*/  ISETP.LT.OR P1, PT, R5.reuse, 0x51, P1 ;  /* 0x000000510500780c */ /* 0x040fe20000f21670 */
[----:B------:R-:W-:Y:S01]  /*150a0*/  IMAD.MOV.U32 R3, RZ, RZ, R18 ;  /* 0x000000ffff037224 */ /* 0x000fe200078e0012 */
[----:B------:R-:W-:Y:S01]  /*150b0*/  ISETP.LT.OR P0, PT, R5, 0x51, P0 ;  /* 0x000000510500780c */ /* 0x000fe20000701670 */
[----:B------:R-:W-:-:S08]  /*150c0*/  IMAD.WIDE.U32 R2, R23, 0x2, R2 ;  /* 0x0000000217027825 */ /* 0x000fd000078e0002 */
        /* <DEDUP_REMOVED lines=8> */
.L_x_4372:
        /* <DEDUP_REMOVED lines=10> */
.L_x_4373:
[----:B------:R1:W-:Y:S02]  /*151f0*/  SYNCS.ARRIVE.TRANS64.A1T0 RZ, [R0+URZ+0x30850], RZ ;  /* 0x030850ff00ff79a7 */ /* 0x0003e4000810003f */
[----:B-1----:R-:W-:-:S05]  /*15200*/  VIADD R0, R26, 0x1 ;  /* 0x000000011a007836 */ /* 0x002fca0000000000 */
[----:B------:R-:W-:-:S04]  /*15210*/  ISETP.NE.AND P0, PT, R0, 0x2, PT ;  /* 0x000000020000780c */ /* 0x000fc80003f05270 */
[----:B0-----:R-:W-:Y:S02]  /*15220*/  SEL R3, RZ, 0x1, P0 ;  /* 0x00000001ff037807 */ /* 0x001fe40000000000 */
[----:B------:R-:W-:Y:S02]  /*15230*/  SEL R0, R0, RZ, P0 ;  /* 0x000000ff00007207 */ /* 0x000fe40000000000 */
[----:B------:R-:W-:-:S07]  /*15240*/  LOP3.LUT R28, R28, R3, RZ, 0x3c, !PT ;  /* 0x000000031c1c7212 */ /* 0x000fce00078e3cff */
.L_x_4333:
[----:B------:R-:W0:Y:S01]  /*15250*/  S2R R3, SR_CgaCtaId ;  /* 0x0000000000037919 */ /* 0x000e220000008800 */
[----:B------:R-:W-:Y:S02]  /*15260*/  MOV R2, 0x400 ;  /* 0x0000040000027802 */ /* 0x000fe40000000f00 */
[----:B------:R-:W-:Y:S02]  /*15270*/  SHF.L.U32 R6, R6, 0x1f, RZ ;  /* 0x0000001f06067819 */ /* 0x000fe400000006ff */
[----:B0-----:R-:W-:-:S04]  /*15280*/  LEA R7, R3, R2, 0x18 ;  /* 0x0000000203077211 */ /* 0x001fc800078ec0ff */
[----:B------:R-:W0:Y:S02]  /*15290*/  SYNCS.PHASECHK.TRANS64.TRYWAIT P0, [R7+URZ+0x30820], R6 ;  /* 0x03082006070075a7 */ /* 0x000e24000800017f */
[----:B0-----:R-:W-:Y:S05]  /*152a0*/  @!P0 BRA `(.L_x_4374) ;  /* 0x0000003000a08947 */ /* 0x001fea0003800000 */
.L_x_4465:
[----:B------:R-:W-:-:S03]  /*152b0*/  UMOV UR4, 0xffffffff ;  /* 0xffffffff00047882 */ /* 0x000fc60000000000 */
[----:B------:R-:W-:Y:S05]  /*152c0*/  BRA.DIV UR4, `(.L_x_4375) ;  /* 0x0000003204ac7947 */ /* 0x000fea000b800000 */
[----:B------:R-:W1:Y:S02]  /*152d0*/  S2R R2, SR_TID.X ;  /* 0x0000000000027919 */ /* 0x000e640000002100 */
[----:B-1----:R-:W-:-:S04]  /*152e0*/  SHF.R.U32.HI R2, RZ, 0x5, R2 ;  /* 0x00000005ff027819 */ /* 0x002fc80000011602 */
[----:B------:R-:W-:-:S05]  /*152f0*/  LOP3.LUT R2, R2, 0x3, RZ, 0xc0, !PT ;  /* 0x0000000302027812 */ /* 0x000fca00078ec0ff */
[----:B------:R1:W2:Y:S02]  /*15300*/  SHFL.IDX PT, R14, R2, RZ, 0x1f ;  /* 0x00001fff020e7589 */ /* 0x0002a400000e0000 */
.L_x_4468:
[----:B--2---:R-:W-:-:S13]  /*15310*/  ISETP.NE.AND P0, PT, R14, RZ, PT ;  /* 0x000000ff0e00720c */ /* 0x004fda0003f05270 */
[----:B------:R-:W-:Y:S05]  /*15320*/  @P0 BRA `(.L_x_4241) ;  /* 0x0000000000900947 */ /* 0x000fea0003800000 */
[----:B------:R-:W-:-:S03]  /*15330*/  UMOV UR4, 0xffffffff ;  /* 0xffffffff00047882 */ /* 0x000fc60000000000 */
[----:B------:R-:W-:Y:S05]  /*15340*/  BRA.DIV UR4, `(.L_x_4376) ;  /* 0x0000003204c07947 */ /* 0x000fea000b800000 */
[----:B------:R-:W-:-:S13]  /*15350*/  ELECT P6, URZ, PT ;  /* 0x00000000003f782f */ /* 0x000fda00038c0000 */
.L_x_4471:
        /* <DEDUP_REMOVED lines=8> */
.L_x_4377:
[----:B------:R-:W-:Y:S01]  /*153e0*/  IMAD R5, R0, 0x8, R7 ;  /* 0x0000000800057824 */ /* 0x000fe200078e0207 */
[----:B------:R-:W-:Y:S01]  /*153f0*/  SHF.L.U32 R2, R28, 0x1f, RZ ;  /* 0x0000001f1c027819 */ /* 0x000fe200000006ff */
[----:B------:R-:W-:-:S03]  /*15400*/  VIADD R0, R0, 0x1 ;  /* 0x0000000100007836 */ /* 0x000fc60000000000 */
[----:B------:R-:W1:Y:S02]  /*15410*/  SYNCS.PHASECHK.TRANS64.TRYWAIT P1, [R5+URZ+0x30840], R2 ;  /* 0x03084002050075a7 */ /* 0x000e64000802017f */
[----:B------:R-:W-:-:S04]  /*15420*/  ISETP.NE.AND P2, PT, R0, 0x2, PT ;  /* 0x000000020000780c */ /* 0x000fc80003f45270 */
[----:B------:R-:W-:Y:S01]  /*15430*/  SEL R3, RZ, 0x1, P2 ;  /* 0x00000001ff037807 */ /* 0x000fe20001000000 */
[----:B-1----:R-:W-:Y:S08]  /*15440*/  @!P1 BRA `(.L_x_4378) ;  /* 0x0000003000a09947 */ /* 0x002ff00003800000 */
.L_x_4472:
[----:B------:R-:W-:Y:S02]  /*15450*/  SEL R0, R0, RZ, P2 ;  /* 0x000000ff00007207 */ /* 0x000fe40001000000 */
[----:B------:R-:W-:Y:S01]  /*15460*/  LOP3.LUT R3, R28, R3, RZ, 0x3c, !PT ;  /* 0x000000031c037212 */ /* 0x000fe200078e3cff */
[----:B------:R-:W-:Y:S06]  /*15470*/  @!P0 BRA `(.L_x_4379) ;  /* 0x0000000000048947 */ /* 0x000fec0003800000 */
[----:B------:R-:W-:Y:S01]  /*15480*/  BPT.TRAP 0x1 ;  /* 0x000000040000795c */ /* 0x000fe20000300000 */
.L_x_4379:
[----:B0-----:R-:W-:Y:S01]  /*15490*/  IMAD R7, R0, 0x8, R7 ;  /* 0x0000000800077824 */ /* 0x001fe200078e0207 */
[----:B------:R-:W-:-:S04]  /*154a0*/  SHF.L.U32 R0, R3, 0x1f, RZ ;  /* 0x0000001f03007819 */ /* 0x000fc800000006ff */
[----:B------:R-:W0:Y:S02]  /*154b0*/  SYNCS.PHASECHK.TRANS64.TRYWAIT P1, [R7+URZ+0x30840], R0 ;  /* 0x03084000070075a7 */ /* 0x000e24000802017f */
[----:B0-----:R-:W-:Y:S05]  /*154c0*/  @!P1 BRA `(.L_x_4380) ;  /* 0x0000003000949947 */ /* 0x001fea0003800000 */
.L_x_4473:
[----:B------:R-:W-:Y:S05]  /*154d0*/  @!P0 BRA `(.L_x_4381) ;  /* 0x0000000000048947 */ /* 0x000fea0003800000 */
[----:B------:R-:W-:Y:S01]  /*154e0*/  BPT.TRAP 0x1 ;  /* 0x000000040000795c */ /* 0x000fe20000300000 */
.L_x_4381:
[----:B------:R-:W2:Y:S02]  /*154f0*/  SYNCS.PHASECHK.TRANS64.TRYWAIT P1, [R5+URZ+0x30860], R2 ;  /* 0x03086002050075a7 */ /* 0x000ea4000802017f */
[----:B--2---:R-:W-:Y:S05]  /*15500*/  @!P1 BRA `(.L_x_4382) ;  /* 0x0000003000989947 */ /* 0x004fea0003800000 */
.L_x_4474:
[----:B------:R-:W-:Y:S05]  /*15510*/  @!P0 BRA `(.L_x_4383) ;  /* 0x0000000000048947 */ /* 0x000fea0003800000 */
[----:B------:R-:W-:Y:S01]  /*15520*/  BPT.TRAP 0x1 ;  /* 0x000000040000795c */ /* 0x000fe20000300000 */
.L_x_4383:
[----:B---3--:R3:W4:Y:S02]  /*15530*/  SYNCS.PHASECHK.TRANS64.TRYWAIT P0, [R7+URZ+0x30860], R0 ;  /* 0x03086000070075a7 */ /* 0x008724000800017f */
[----:B----4-:R-:W-:Y:S05]  /*15540*/  @!P0 NANOSLEEP.SYNCS 0x989680 ;  /* 0x009896800000895d */ /* 0x010fea0003900000 */
[----:B------:R-:W4:Y:S02]  /*15550*/  @!P0 SYNCS.PHASECHK.TRANS64 P0, [R7+URZ+0x30860], R0 ;  /* 0x03086000070085a7 */ /* 0x000f24000800007f */
[----:B----4-:R-:W-:Y:S05]  /*15560*/  @!P0 BRA `(.L_x_4383) ;  /* 0xfffffffc00f08947 */ /* 0x010fea000383ffff */
.L_x_4241:
[----:B------:R-:W-:Y:S05]  /*15570*/  BSYNC B6 ;  /* 0x0000000000067941 */ /* 0x000fea0003800000 */
.L_x_4238:
[----:B------:R-:W-:Y:S05]  /*15580*/  EXIT ;  /* 0x000000000000794d */ /* 0x000fea0003800000 */
.L_x_4251:
[----:B0-----:R-:W-:-:S04]  /*15590*/  MOV R3, UR39 ;  /* 0x0000002700037c02 */ /* 0x001fc80008000f00 */
[----:B------:R0:W1:Y:S03]  /*155a0*/  SYNCS.PHASECHK.TRANS64.TRYWAIT P0, [R3+URZ+0x30800], R0 ;  /* 0x03080000030075a7 */ /* 0x000066000800017f */
[----:B-1----:R-:W-:Y:S05]  /*155b0*/  @!P0 NANOSLEEP.SYNCS 0x989680 ;  /* 0x009896800000895d */ /* 0x002fea0003900000 */
[----:B------:R-:W1:Y:S02]  /*155c0*/  @!P0 SYNCS.PHASECHK.TRANS64 P0, [R3+URZ+0x30800], R0 ;  /* 0x03080000030085a7 */ /* 0x000e64000800007f */
[----:B-1----:R-:W-:Y:S05]  /*155d0*/  @!P0 BRA `(.L_x_4251) ;  /* 0xfffffffc00ec8947 */ /* 0x002fea000383ffff */
[----:B------:R-:W-:Y:S05]  /*155e0*/  BRA `(.L_x_4384) ;  /* 0xfffffec000a47947 */ /* 0x000fea000383ffff */
.L_x_4255:
[----:B0-----:R-:W-:-:S04]  /*155f0*/  IMAD.U32 R3, RZ, RZ, UR39 ;  /* 0x00000027ff037e24 */ /* 0x001fc8000f8e00ff */
[----:B------:R0:W2:Y:S03]  /*15600*/  SYNCS.PHASECHK.TRANS64.TRYWAIT P1, [R3+URZ+0x30830], R0 ;  /* 0x03083000030075a7 */ /* 0x0000a6000802017f */
[----:B--2---:R-:W-:Y:S05]  /*15610*/  @!P1 NANOSLEEP.SYNCS 0x989680 ;  /* 0x009896800000995d */ /* 0x004fea0003900000 */
[----:B------:R-:W2:Y:S02]  /*15620*/  @!P1 SYNCS.PHASECHK.TRANS64 P1, [R3+URZ+0x30830], R0 ;  /* 0x03083000030095a7 */ /* 0x000ea4000802007f */
[----:B--2---:R-:W-:Y:S05]  /*15630*/  @!P1 BRA `(.L_x_4255) ;  /* 0xfffffffc00ec9947 */ /* 0x004fea000383ffff */
[----:B------:R-:W-:Y:S05]  /*15640*/  BRA `(.L_x_4254) ;  /* 0xfffffec000c87947 */ /* 0x000fea000383ffff */
.L_x_4272:
[----:B-1----:R-:W-:-:S04]  /*15650*/  IMAD.U32 R9, RZ, RZ, UR60 ;  /* 0x0000003cff097e24 */ /* 0x002fc8000f8e00ff */
[----:B------:R1:W2:Y:S03]  /*15660*/  SYNCS.PHASECHK.TRANS64.TRYWAIT P1, [R9+URZ+0x30830], R8 ;  /* 0x03083008090075a7 */ /* 0x0002a6000802017f */
[----:B--2---:R-:W-:Y:S05]  /*15670*/  @!P1 NANOSLEEP.SYNCS 0x989680 ;  /* 0x009896800000995d */ /* 0x004fea0003900000 */
[----:B------:R-:W2:Y:S02]  /*15680*/  @!P1 SYNCS.PHASECHK.TRANS64 P1, [R9+URZ+0x30830], R8 ;  /* 0x03083008090095a7 */ /* 0x000ea4000802007f */
[----:B--2---:R-:W-:Y:S05]  /*15690*/  @!P1 BRA `(.L_x_4272) ;  /* 0xfffffffc00ec9947 */ /* 0x004fea000383ffff */
[----:B------:R-:W-:Y:S05]  /*156a0*/  BRA `(.L_x_4271) ;  /* 0xfffffef800487947 */ /* 0x000fea000383ffff */
.L_x_4276:
[----:B-1----:R-:W-:-:S04]  /*156b0*/  IMAD.U32 R9, RZ, RZ, UR14 ;  /* 0x0000000eff097e24 */ /* 0x002fc8000f8e00ff */
[----:B------:R1:W3:Y:S03]  /*156c0*/  SYNCS.PHASECHK.TRANS64.TRYWAIT P1, [R9+URZ+0x30850], R0 ;  /* 0x03085000090075a7 */ /* 0x0002e6000802017f */
[----:B---3--:R-:W-:Y:S05]  /*156d0*/  @!P1 NANOSLEEP.SYNCS 0x989680 ;  /* 0x009896800000995d */ /* 0x008fea0003900000 */
[----:B------:R-:W3:Y:S02]  /*156e0*/  @!P1 SYNCS.PHASECHK.TRANS64 P1, [R9+URZ+0x30850], R0 ;  /* 0x03085000090095a7 */ /* 0x000ee4000802007f */
[----:B---3--:R-:W-:Y:S05]  /*156f0*/  @!P1 BRA `(.L_x_4276) ;  /* 0xfffffffc00ec9947 */ /* 0x008fea000383ffff */
[----:B------:R-:W-:Y:S05]  /*15700*/  BRA `(.L_x_4275) ;  /* 0xffffff0000dc7947 */ /* 0x000fea000383ffff */
.L_x_4295:
[----:B-1----:R-:W-:-:S04]  /*15710*/  IMAD.U32 R9, RZ, RZ, UR5 ;  /* 0x00000005ff097e24 */ /* 0x002fc8000f8e00ff */
[----:B------:R1:W2:Y:S03]  /*15720*/  SYNCS.PHASECHK.TRANS64.TRYWAIT P1, [R9+URZ+0x30830], R8 ;  /* 0x03083008090075a7 */ /* 0x0002a6000802017f */
[----:B--2---:R-:W-:Y:S05]  /*15730*/  @!P1 NANOSLEEP.SYNCS 0x989680 ;  /* 0x009896800000995d */ /* 0x004fea0003900000 */
[----:B------:R-:W2:Y:S02]  /*15740*/  @!P1 SYNCS.PHASECHK.TRANS64 P1, [R9+URZ+0x30830], R8 ;  /* 0x03083008090095a7 */ /* 0x000ea4000802007f */
[----:B--2---:R-:W-:Y:S05]  /*15750*/  @!P1 BRA `(.L_x_4295) ;  /* 0xfffffffc00ec9947 */ /* 0x004fea000383ffff */
[----:B------:R-:W-:Y:S05]  /*15760*/  BRA `(.L_x_4294) ;  /* 0xffffff3000c47947 */ /* 0x000fea000383ffff */
.L_x_4299:
[----:B-1----:R-:W-:-:S04]  /*15770*/  IMAD.U32 R9, RZ, RZ, UR5 ;  /* 0x00000005ff097e24 */ /* 0x002fc8000f8e00ff */
[----:B------:R1:W3:Y:S03]  /*15780*/  SYNCS.PHASECHK.TRANS64.TRYWAIT P1, [R9+URZ+0x30850], R0 ;  /* 0x03085000090075a7 */ /* 0x0002e6000802017f */
[----:B---3--:R-:W-:Y:S05]  /*15790*/  @!P1 NANOSLEEP.SYNCS 0x989680 ;  /* 0x009896800000995d */ /* 0x008fea0003900000 */
[----:B------:R-:W3:Y:S02]  /*157a0*/  @!P1 SYNCS.PHASECHK.TRANS64 P1, [R9+URZ+0x30850], R0 ;  /* 0x03085000090095a7 */ /* 0x000ee4000802007f */
[----:B---3--:R-:W-:Y:S05]  /*157b0*/  @!P1 BRA `(.L_x_4299) ;  /* 0xfffffffc00ec9947 */ /* 0x008fea000383ffff */
[----:B------:R-:W-:Y:S05]  /*157c0*/  BRA `(.L_x_4298) ;  /* 0xffffff3c00587947 */ /* 0x000fea000383ffff */
.L_x_4307:
[----:B-1----:R-:W-:-:S04]  /*157d0*/  IMAD.U32 R9, RZ, RZ, UR60 ;  /* 0x0000003cff097e24 */ /* 0x002fc8000f8e00ff */
[----:B------:R1:W2:Y:S03]  /*157e0*/  SYNCS.PHASECHK.TRANS64.TRYWAIT P1, [R9+URZ+0x30830], R8 ;  /* 0x03083008090075a7 */ /* 0x0002a6000802017f */
[----:B--2---:R-:W-:Y:S05]  /*157f0*/  @!P1 NANOSLEEP.SYNCS 0x989680 ;  /* 0x009896800000995d */ /* 0x004fea0003900000 */
[----:B------:R-:W2:Y:S02]  /*15800*/  @!P1 SYNCS.PHASECHK.TRANS64 P1, [R9+URZ+0x30830], R8 ;  /* 0x03083008090095a7 */ /* 0x000ea4000802007f */
[----:B--2---:R-:W-:Y:S05]  /*15810*/  @!P1 BRA `(.L_x_4307) ;  /* 0xfffffffc00ec9947 */ /* 0x004fea000383ffff */
[----:B------:R-:W-:Y:S05]  /*15820*/  BRA `(.L_x_4306) ;  /* 0xffffff5400a47947 */ /* 0x000fea000383ffff */
.L_x_4311:
[----:B-1----:R-:W-:-:S04]  /*15830*/  IMAD.U32 R9, RZ, RZ, UR5 ;  /* 0x00000005ff097e24 */ /* 0x002fc8000f8e00ff */
[----:B------:R1:W3:Y:S03]  /*15840*/  SYNCS.PHASECHK.TRANS64.TRYWAIT P1, [R9+URZ+0x30850], R0 ;  /* 0x03085000090075a7 */ /* 0x0002e6000802017f */
[----:B---3--:R-:W-:Y:S05]  /*15850*/  @!P1 NANOSLEEP.SYNCS 0x989680 ;  /* 0x009896800000995d */ /* 0x008fea0003900000 */
[----:B------:R-:W3:Y:S02]  /*15860*/  @!P1 SYNCS.PHASECHK.TRANS64 P1, [R9+URZ+0x30850], R0 ;  /* 0x03085000090095a7 */ /* 0x000ee4000802007f */
[----:B---3--:R-:W-:Y:S05]  /*15870*/  @!P1 BRA `(.L_x_4311) ;  /* 0xfffffffc00ec9947 */ /* 0x008fea000383ffff */
[----:B------:R-:W-:Y:S05]  /*15880*/  BRA `(.L_x_4310) ;  /* 0xffffff6000387947 */ /* 0x000fea000383ffff */
.L_x_4326:
[----:B-1----:R-:W-:-:S04]  /*15890*/  IMAD.U32 R5, RZ, RZ, UR5 ;  /* 0x00000005ff057e24 */ /* 0x002fc8000f8e00ff */
[----:B------:R1:W2:Y:S03]  /*158a0*/  SYNCS.PHASECHK.TRANS64.TRYWAIT P1, [R5+URZ+0x30850], R0 ;  /* 0x03085000050075a7 */ /* 0x0002a6000802017f */
[----:B--2---:R-:W-:Y:S05]  /*158b0*/  @!P1 NANOSLEEP.SYNCS 0x989680 ;  /* 0x009896800000995d */ /* 0x004fea0003900000 */
[----:B------:R-:W2:Y:S02]  /*158c0*/  @!P1 SYNCS.PHASECHK.TRANS64 P1, [R5+URZ+0x30850], R0 ;  /* 0x03085000050095a7 */ /* 0x000ea4000802007f */
[----:B--2---:R-:W-:Y:S05]  /*158d0*/  @!P1 BRA `(.L_x_4326) ;  /* 0xfffffffc00ec9947 */ /* 0x004fea000383ffff */
[----:B------:R-:W-:Y:S05]  /*158e0*/  BRA `(.L_x_4325) ;  /* 0xffffff9000c07947 */ /* 0x000fea000383ffff */
.L_x_4344:
[----:B------:R-:W-:Y:S01]  /*158f0*/  IMAD.MOV.U32 R13, RZ, RZ, R18 ;  /* 0x000000ffff0d7224 */ /* 0x000fe200078e0012 */
[----:B------:R-:W-:Y:S01]  /*15900*/  MOV R11, 0x1f ;  /* 0x0000001f000b7802 */ /* 0x000fe20000000f00 */
[----:B------:R-:W-:Y:S02]  /*15910*/  IMAD.MOV.U32 R12, RZ, RZ, RZ ;  /* 0x000000ffff0c7224 */ /* 0x000fe400078e00ff */
[----:B------:R-:W-:-:S07]  /*15920*/  IMAD.MOV.U32 R15, RZ, RZ, -0x1 ;  /* 0xffffffffff0f7424 */ /* 0x000fce00078e00ff */
[----:B-----5:R-:W-:Y:S05]  /*15930*/  WARPSYNC.COLLECTIVE R15, `(.L_x_4385) ;  /* 0x000000000f087348 */ /* 0x020fea0003c00000 */
[----:B------:R0:W1:Y:S02]  /*15940*/  SHFL.IDX P6, R14, R13, R12, R11 ;  /* 0x0000000c0d0e7389 */ /* 0x00006400000c000b */
[----:B01---5:R-:W-:Y:S01]  /*15950*/  ENDCOLLECTIVE ;  /* 0x000000000000791b */ /* 0x023fe20003800000 */
.L_x_4385:
[----:B------:R-:W-:Y:S05]  /*15960*/  BRA `(.L_x_4386) ;  /* 0xffffffcc00707947 */ /* 0x000fea000383ffff */
.L_x_4346:
[----:B0-----:R-:W-:-:S04]  /*15970*/  IMAD.U32 R3, RZ, RZ, UR48 ;  /* 0x00000030ff037e24 */ /* 0x001fc8000f8e00ff */
[----:B------:R0:W1:Y:S03]  /*15980*/  SYNCS.PHASECHK.TRANS64.TRYWAIT P0, [R3+URZ+0x30840], R2 ;  /* 0x03084002030075a7 */ /* 0x000066000800017f */
[----:B-1----:R-:W-:Y:S05]  /*15990*/  @!P0 NANOSLEEP.SYNCS 0x989680 ;  /* 0x009896800000895d */ /* 0x002fea0003900000 */
[----:B------:R-:W1:Y:S02]  /*159a0*/  @!P0 SYNCS.PHASECHK.TRANS64 P0, [R3+URZ+0x30840], R2 ;  /* 0x03084002030085a7 */ /* 0x000e64000800007f */
[----:B-1----:R-:W-:Y:S05]  /*159b0*/  @!P0 BRA `(.L_x_4346) ;  /* 0xfffffffc00ec8947 */ /* 0x002fea000383ffff */
[----:B------:R-:W-:Y:S05]  /*159c0*/  BRA `(.L_x_4387) ;  /* 0xffffffd000007947 */ /* 0x000fea000383ffff */
.L_x_4347:
        /* <DEDUP_REMOVED lines=8> */
.L_x_4389:
[----:B------:R-:W-:Y:S05]  /*15a50*/  BSYNC B0 ;  /* 0x0000000000007941 */ /* 0x000fea0003800000 */
.L_x_4388:
[----:B------:R-:W-:Y:S01]  /*15a60*/  IMAD.MOV.U32 R13, RZ, RZ, R0 ;  /* 0x000000ffff0d7224 */ /* 0x000fe200078e0000 */
[----:B------:R-:W-:Y:S01]  /*15a70*/  MOV R15, 0xffffffff ;  /* 0xffffffff000f7802 */ /* 0x000fe20000000f00 */
[----:B------:R-:W-:Y:S01]  /*15a80*/  IMAD.MOV.U32 R12, RZ, RZ, RZ ;  /* 0x000000ffff0c7224 */ /* 0x000fe200078e00ff */
[----:B------:R-:W-:Y:S01]  /*15a90*/  @P0 LEA R9, R30, UR48, 0x1 ;  /* 0x000000301e090c11 */ /* 0x000fe2000f8e08ff */
[----:B------:R-:W-:Y:S02]  /*15aa0*/  IMAD.MOV.U32 R11, RZ, RZ, 0x181f ;  /* 0x0000181fff0b7424 */ /* 0x000fe400078e00ff */
[----:B------:R-:W-:-:S07]  /*15ab0*/  IMAD.MOV.U32 R3, RZ, RZ, R14 ;  /* 0x000000ffff037224 */ /* 0x000fce00078e000e */
[----:B------:R-:W-:Y:S05]  /*15ac0*/  WARPSYNC.COLLECTIVE R15, `(.L_x_4390) ;  /* 0x000000000f087348 */ /* 0x000fea0003c00000 */
[----:B------:R0:W1:Y:S02]  /*15ad0*/  SHFL.IDX P6, R14, R13, R12, R11 ;  /* 0x0000000c0d0e7389 */ /* 0x00006400000c000b */
[----:B01----:R-:W-:Y:S01]  /*15ae0*/  ENDCOLLECTIVE ;  /* 0x000000000000791b */ /* 0x003fe20003800000 */
.L_x_4390:
[----:B------:R-:W-:Y:S02]  /*15af0*/  IMAD.MOV.U32 R13, RZ, RZ, R7 ;  /* 0x000000ffff0d7224 */ /* 0x000fe400078e0007 */
[----:B------:R-:W-:Y:S02]  /*15b00*/  IMAD.MOV.U32 R12, RZ, RZ, 0x1 ;  /* 0x00000001ff0c7424 */ /* 0x000fe400078e00ff */
[----:B------:R-:W-:-:S07]  /*15b10*/  IMAD.MOV.U32 R2, RZ, RZ, R14 ;  /* 0x000000ffff027224 */ /* 0x000fce00078e000e */
[----:B------:R-:W-:Y:S05]  /*15b20*/  WARPSYNC.COLLECTIVE R15, `(.L_x_4391) ;  /* 0x000000000f087348 */ /* 0x000fea0003c00000 */
[----:B------:R0:W1:Y:S02]  /*15b30*/  SHFL.IDX P6, R14, R13, R12, R11 ;  /* 0x0000000c0d0e7389 */ /* 0x00006400000c000b */
[----:B01----:R-:W-:Y:S01]  /*15b40*/  ENDCOLLECTIVE ;  /* 0x000000000000791b */ /* 0x003fe20003800000 */
.L_x_4391:
        /* <DEDUP_REMOVED lines=8> */
[----:B------:R-:W-:Y:S01]  /*15bd0*/  ISETP.GE.AND P0, PT, R6, 0x11, PT ;  /* 0x000000110600780c */ /* 0x000fe20003f06270 */
[----:B------:R-:W-:-:S12]  /*15be0*/  IMAD.MOV.U32 R5, RZ, RZ, R14 ;  /* 0x000000ffff057224 */ /* 0x000fd800078e000e */
[----:B0-----:R-:W-:Y:S05]  /*15bf0*/  WARPSYNC.COLLECTIVE R15, `(.L_x_4392) ;  /* 0x000000000f087348 */ /* 0x001fea0003c00000 */
[----:B------:R1:W2:Y:S02]  /*15c00*/  SHFL.IDX P6, R14, R13, R12, R11 ;  /* 0x0000000c0d0e7389 */ /* 0x0002a400000c000b */
[----:B012---:R-:W-:Y:S01]  /*15c10*/  ENDCOLLECTIVE ;  /* 0x000000000000791b */ /* 0x007fe20003800000 */
.L_x_4392:
[----:B------:R-:W-:Y:S01]  /*15c20*/  @P0 LEA R21, R30, UR48, 0x1 ;  /* 0x000000301e150c11 */ /* 0x000fe2000f8e08ff */
[----:B------:R-:W-:Y:S02]  /*15c30*/  IMAD.MOV.U32 R13, RZ, RZ, R7 ;  /* 0x000000ffff0d7224 */ /* 0x000fe400078e0007 */
[----:B------:R-:W-:Y:S02]  /*15c40*/  IMAD.MOV.U32 R12, RZ, RZ, 0x2 ;  /* 0x00000002ff0c7424 */ /* 0x000fe400078e00ff */
[----:B------:R-:W-:-:S07]  /*15c50*/  IMAD.MOV.U32 R4, RZ, RZ, R14 ;  /* 0x000000ffff047224 */ /* 0x000fce00078e000e */
[----:B------:R-:W-:Y:S05]  /*15c60*/  WARPSYNC.COLLECTIVE R15, `(.L_x_4393) ;  /* 0x000000000f087348 */ /* 0x000fea0003c00000 */
[----:B------:R0:W1:Y:S02]  /*15c70*/  SHFL.IDX P6, R14, R13, R12, R11 ;  /* 0x0000000c0d0e7389 */ /* 0x00006400000c000b */
[----:B01----:R-:W-:Y:S01]  /*15c80*/  ENDCOLLECTIVE ;  /* 0x000000000000791b */ /* 0x003fe20003800000 */
.L_x_4393:
        /* <DEDUP_REMOVED lines=13> */
.L_x_4394:
[----:B------:R-:W-:Y:S01]  /*15d60*/  IMAD.MOV.U32 R3, RZ, RZ, R8 ;  /* 0x000000ffff037224 */ /* 0x000fe200078e0008 */
[----:B------:R-:W-:Y:S01]  /*15d70*/  @P0 LEA R25, R30, UR48, 0x1 ;  /* 0x000000301e190c11 */ /* 0x000fe2000f8e08ff */
[----:B------:R-:W-:Y:S02]  /*15d80*/  IMAD.MOV.U32 R13, RZ, RZ, R7 ;  /* 0x000000ffff0d7224 */ /* 0x000fe400078e0007 */
[----:B------:R-:W-:Y:S01]  /*15d90*/  IMAD.MOV.U32 R12, RZ, RZ, 0x3 ;  /* 0x00000003ff0c7424 */ /* 0x000fe200078e00ff */
[----:B------:R-:W-:-:S07]  /*15da0*/  MOV R2, R14 ;  /* 0x0000000e00027202 */ /* 0x000fce0000000f00 */
[----:B------:R-:W-:Y:S05]  /*15db0*/  WARPSYNC.COLLECTIVE R15, `(.L_x_4395) ;  /* 0x000000000f087348 */ /* 0x000fea0003c00000 */
[----:B------:R0:W1:Y:S02]  /*15dc0*/  SHFL.IDX P6, R14, R13, R12, R11 ;  /* 0x0000000c0d0e7389 */ /* 0x00006400000c000b */
[----:B01----:R-:W-:Y:S01]  /*15dd0*/  ENDCOLLECTIVE ;  /* 0x000000000000791b */ /* 0x003fe20003800000 */
.L_x_4395:
        /* <DEDUP_REMOVED lines=13> */
.L_x_4396:
[----:B------:R-:W-:Y:S01]  /*15eb0*/  IMAD.MOV.U32 R5, RZ, RZ, R9 ;  /* 0x000000ffff057224 */ /* 0x000fe200078e0009 */
[----:B------:R-:W-:Y:S01]  /*15ec0*/  @P0 LEA R9, R30, UR48, 0x1 ;  /* 0x000000301e090c11 */ /* 0x000fe2000f8e08ff */
[----:B------:R-:W-:Y:S02]  /*15ed0*/  IMAD.MOV.U32 R13, RZ, RZ, R7 ;  /* 0x000000ffff0d7224 */ /* 0x000fe400078e0007 */
[----:B------:R-:W-:Y:S02]  /*15ee0*/  IMAD.MOV.U32 R12, RZ, RZ, 0x4 ;  /* 0x00000004ff0c7424 */ /* 0x000fe400078e00ff */
[----:B------:R-:W-:-:S07]  /*15ef0*/  IMAD.MOV.U32 R10, RZ, RZ, R14 ;  /* 0x000000ffff0a7224 */ /* 0x000fce00078e000e */
[----:B------:R-:W-:Y:S05]  /*15f00*/  WARPSYNC.COLLECTIVE R15, `(.L_x_4397) ;  /* 0x000000000f087348 */ /* 0x000fea0003c00000 */
[----:B------:R0:W1:Y:S02]  /*15f10*/  SHFL.IDX P6, R14, R13, R12, R11 ;  /* 0x0000000c0d0e7389 */ /* 0x00006400000c000b */
[----:B01----:R-:W-:Y:S01]  /*15f20*/  ENDCOLLECTIVE ;  /* 0x000000000000791b */ /* 0x003fe20003800000 */
.L_x_4397:
[----:B------:R-:W-:-:S04]  /*15f30*/  IMAD.MOV.U32 R4, RZ, RZ, R10 ;  /* 0x000000ffff047224 */ /* 0x000fc800078e000a */
        /* <DEDUP_REMOVED lines=13> */
.L_x_4398:
        /* <DEDUP_REMOVED lines=8> */
.L_x_4399:
        /* <DEDUP_REMOVED lines=8> */
[----:B------:R-:W-:-:S07]  /*16110*/  IMAD.MOV.U32 R7, RZ, RZ, R14 ;  /* 0x000000ffff077224 */ /* 0x000fce00078e000e */
[----:B0-----:R-:W-:Y:S05]  /*16120*/  WARPSYNC.COLLECTIVE R15, `(.L_x_4400) ;  /* 0x000000000f087348 */ /* 0x001fea0003c00000 */
[----:B------:R1:W2:Y:S02]  /*16130*/  SHFL.IDX P6, R14, R13, R12, R11 ;  /* 0x0000000c0d0e7389 */ /* 0x0002a400000c000b */
[----:B012---:R-:W-:Y:S01]  /*16140*/  ENDCOLLECTIVE ;  /* 0x000000000000791b */ /* 0x007fe20003800000 */
.L_x_4400:
[----:B------:R-:W-:Y:S05]  /*16150*/  BRA `(.L_x_4401) ;  /* 0xffffffcc00647947 */ /* 0x000fea000383ffff */
.L_x_4350:
[----:B------:R-:W-:Y:S01]  /*16160*/  IMAD.MOV.U32 R13, RZ, RZ, R8 ;  /* 0x000000ffff0d7224 */ /* 0x000fe200078e0008 */
[----:B------:R-:W-:Y:S01]  /*16170*/  MOV R15, 0xffffffff ;  /* 0xffffffff000f7802 */ /* 0x000fe20000000f00 */
[----:B------:R-:W-:Y:S02]  /*16180*/  IMAD.MOV.U32 R12, RZ, RZ, RZ ;  /* 0x000000ffff0c7224 */ /* 0x000fe400078e00ff */
[----:B------:R-:W-:Y:S02]  /*16190*/  IMAD.MOV.U32 R11, RZ, RZ, 0x181f ;  /* 0x0000181fff0b7424 */ /* 0x000fe400078e00ff */
[----:B------:R-:W-:-:S07]  /*161a0*/  VIADD R7, R27, UR42 ;  /* 0x0000002a1b077c36 */ /* 0x000fce0008000000 */
[----:B------:R-:W-:Y:S05]  /*161b0*/  WARPSYNC.COLLECTIVE R15, `(.L_x_4402) ;  /* 0x000000000f087348 */ /* 0x000fea0003c00000 */
[----:B------:R0:W1:Y:S02]  /*161c0*/  SHFL.IDX P6, R14, R13, R12, R11 ;  /* 0x0000000c0d0e7389 */ /* 0x00006400000c000b */
[----:B01----:R-:W-:Y:S01]  /*161d0*/  ENDCOLLECTIVE ;  /* 0x000000000000791b */ /* 0x003fe20003800000 */
.L_x_4402:
[----:B------:R-:W-:Y:S02]  /*161e0*/  VIADD R5, R7, 0x10 ;  /* 0x0000001007057836 */ /* 0x000fe40000000000 */
[----:B------:R-:W-:Y:S02]  /*161f0*/  IMAD.MOV.U32 R13, RZ, RZ, R6 ;  /* 0x000000ffff0d7224 */ /* 0x000fe400078e0006 */
[----:B------:R-:W-:-:S07]  /*16200*/  IMAD.MOV.U32 R3, RZ, RZ, R14 ;  /* 0x000000ffff037224 */ /* 0x000fce00078e000e */
[----:B------:R-:W-:Y:S05]  /*16210*/  WARPSYNC.COLLECTIVE R15, `(.L_x_4403) ;  /* 0x000000000f087348 */ /* 0x000fea0003c00000 */
[----:B------:R0:W1:Y:S02]  /*16220*/  SHFL.IDX P6, R14, R13, R12, R11 ;  /* 0x0000000c0d0e7389 */ /* 0x00006400000c000b */
[----:B01----:R-:W-:Y:S01]  /*16230*/  ENDCOLLECTIVE ;  /* 0x000000000000791b */ /* 0x003fe20003800000 */
.L_x_4403:
[----:B------:R-:W-:Y:S02]  /*16240*/  ULDC UR4, c[0x0][0x288] ;  /* 0x0000a20000047ab9 */ /* 0x000fe40000000800 */
[----:B------:R-:W-:-:S05]  /*16250*/  IMAD R0, R0, UR4, RZ ;  /* 0x0000000400007c24 */ /* 0x000fca000f8e02ff */
[----:B------:R-:W-:Y:S01]  /*16260*/  ISETP.GE.AND P1, PT, R7, R0, PT ;  /* 0x000000000700720c */ /* 0x000fe20003f26270 */
[----:B------:R-:W-:Y:S02]  /*16270*/  IMAD.MOV.U32 R13, RZ, RZ, R8 ;  /* 0x000000ffff0d7224 */ /* 0x000fe400078e0008 */
[----:B------:R-:W-:-:S10]  /*16280*/  IMAD.MOV.U32 R12, RZ, RZ, 0x1 ;  /* 0x00000001ff0c7424 */ /* 0x000fd400078e00ff */
[----:B------:R-:W-:Y:S01]  /*16290*/  @!P1 LEA R9, R30, UR48, 0x1 ;  /* 0x000000301e099c11 */ /* 0x000fe2000f8e08ff */
[----:B------:R-:W-:-:S07]  /*162a0*/  IMAD.MOV.U32 R2, RZ, RZ, R14 ;  /* 0x000000ffff027224 */ /* 0x000fce00078e000e */
[----:B------:R-:W-:Y:S05]  /*162b0*/  WARPSYNC.COLLECTIVE R15, `(.L_x_4404) ;  /* 0x000000000f087348 */ /* 0x000fea0003c00000 */
[----:B------:R0:W1:Y:S02]  /*162c0*/  SHFL.IDX P6, R14, R13, R12, R11 ;  /* 0x0000000c0d0e7389 */ /* 0x00006400000c000b */
[----:B01----:R-:W-:Y:S01]  /*162d0*/  ENDCOLLECTIVE ;  /* 0x000000000000791b */ /* 0x003fe20003800000 */
.L_x_4404:
        /* <DEDUP_REMOVED lines=8> */
[----:B------:R-:W-:Y:S01]  /*16360*/  ISETP.GE.AND P1, PT, R5, R0, PT ;  /* 0x000000000500720c */ /* 0x000fe20003f26270 */
[----:B------:R-:W-:-:S12]  /*16370*/  IMAD.MOV.U32 R5, RZ, RZ, R14 ;  /* 0x000000ffff057224 */ /* 0x000fd800078e000e */
[----:B0-----:R-:W-:Y:S05]  /*16380*/  WARPSYNC.COLLECTIVE R15, `(.L_x_4405) ;  /* 0x000000000f087348 */ /* 0x001fea0003c00000 */
[----:B------:R1:W2:Y:S02]  /*16390*/  SHFL.IDX P6, R14, R13, R12, R11 ;  /* 0x0000000c0d0e7389 */ /* 0x0002a400000c000b */
[----:B012---:R-:W-:Y:S01]  /*163a0*/  ENDCOLLECTIVE ;  /* 0x000000000000791b */ /* 0x007fe20003800000 */
.L_x_4405:
[----:B------:R-:W-:Y:S02]  /*163b0*/  IADD3 R3, R7, 0x20, RZ ;  /* 0x0000002007037810 */ /* 0x000fe40007ffe0ff */
[----:B------:R-:W-:Y:S01]  /*163c0*/  @!P1 LEA R21, R30, UR48, 0x1 ;  /* 0x000000301e159c11 */ /* 0x000fe2000f8e08ff */
[----:B------:R-:W-:Y:S02]  /*163d0*/  IMAD.MOV.U32 R13, RZ, RZ, R8 ;  /* 0x000000ffff0d7224 */ /* 0x000fe400078e0008 */
[----:B------:R-:W-:Y:S02]  /*163e0*/  IMAD.MOV.U32 R12, RZ, RZ, 0x2 ;  /* 0x00000002ff0c7424 */ /* 0x000fe400078e00ff */
[----:B------:R-:W-:-:S07]  /*163f0*/  IMAD.MOV.U32 R4, RZ, RZ, R14 ;  /* 0x000000ffff047224 */ /* 0x000fce00078e000e */
[----:B------:R-:W-:Y:S05]  /*16400*/  WARPSYNC.COLLECTIVE R15, `(.L_x_4406) ;  /* 0x000000000f087348 */ /* 0x000fea0003c00000 */
[----:B------:R0:W1:Y:S02]  /*16410*/  SHFL.IDX P6, R14, R13, R12, R11 ;  /* 0x0000000c0d0e7389 */ /* 0x00006400000c000b */
[----:B01----:R-:W-:Y:S01]  /*16420*/  ENDCOLLECTIVE ;  /* 0x000000000000791b */ /* 0x003fe20003800000 */
.L_x_4406:
        /* <DEDUP_REMOVED lines=13> */
.L_x_4407:
[----:B------:R-:W-:Y:S01]  /*16500*/  VIADD R5, R7, 0x30 ;  /* 0x0000003007057836 */ /* 0x000fe20000000000 */
[----:B------:R-:W-:Y:S01]  /*16510*/  @!P1 LEA R9, R30, UR48, 0x1 ;  /* 0x000000301e099c11 */ /* 0x000fe2000f8e08ff */
[----:B------:R-:W-:Y:S02]  /*16520*/  IMAD.MOV.U32 R13, RZ, RZ, R8 ;  /* 0x000000ffff0d7224 */ /* 0x000fe400078e0008 */
[----:B------:R-:W-:Y:S02]  /*16530*/  IMAD.MOV.U32 R12, RZ, RZ, 0x3 ;  /* 0x00000003ff0c7424 */ /* 0x000fe400078e00ff */
[----:B------:R-:W-:-:S07]  /*16540*/  IMAD.MOV.U32 R2, RZ, RZ, R14 ;  /* 0x000000ffff027224 */ /* 0x000fce00078e000e */
[----:B------:R-:W-:Y:S05]  /*16550*/  WARPSYNC.COLLECTIVE R15, `(.L_x_4408) ;  /* 0x000000000f087348 */ /* 0x000fea0003c00000 */
[----:B------:R0:W1:Y:S02]  /*16560*/  SHFL.IDX P6, R14, R13, R12, R11 ;  /* 0x0000000c0d0e7389 */ /* 0x00006400000c000b */
[----:B01----:R-:W-:Y:S01]  /*16570*/  ENDCOLLECTIVE ;  /* 0x000000000000791b */ /* 0x003fe20003800000 */
.L_x_4408:
        /* <DEDUP_REMOVED lines=13> */
.L_x_4409:
[----:B------:R-:W-:Y:S01]  /*16650*/  VIADD R3, R7, 0x40 ;  /* 0x0000004007037836 */ /* 0x000fe20000000000 */
[----:B------:R-:W-:Y:S01]  /*16660*/  @!P1 LEA R21, R30, UR48, 0x1 ;  /* 0x000000301e159c11 */ /* 0x000fe2000f8e08ff */
[----:B------:R-:W-:Y:S02]  /*16670*/  IMAD.MOV.U32 R13, RZ, RZ, R8 ;  /* 0x000000ffff0d7224 */ /* 0x000fe400078e0008 */
[----:B------:R-:W-:Y:S01]  /*16680*/  IMAD.MOV.U32 R12, RZ, RZ, 0x4 ;  /* 0x00000004ff0c7424 */ /* 0x000fe200078e00ff */
[----:B------:R-:W-:-:S07]  /*16690*/  MOV R4, R14 ;  /* 0x0000000e00047202 */ /* 0x000fce0000000f00 */
[----:B------:R-:W-:Y:S05]  /*166a0*/  WARPSYNC.COLLECTIVE R15, `(.L_x_4410) ;  /* 0x000000000f087348 */ /* 0x000fea0003c00000 */
[----:B------:R0:W1:Y:S02]  /*166b0*/  SHFL.IDX P6, R14, R13, R12, R11 ;  /* 0x0000000c0d0e7389 */ /* 0x00006400000c000b */
[----:B01----:R-:W-:Y:S01]  /*166c0*/  ENDCOLLECTIVE ;  /* 0x000000000000791b */ /* 0x003fe20003800000 */
.L_x_4410:
        /* <DEDUP_REMOVED lines=13> */
.L_x_4411:
        /* <DEDUP_REMOVED lines=8> */
.L_x_4412:
        /* <DEDUP_REMOVED lines=13> */
.L_x_4413:
        /* <DEDUP_REMOVED lines=8> */
.L_x_4414:
        /* <DEDUP_REMOVED lines=13> */
.L_x_4415:
[----:B------:R-:W-:Y:S01]  /*16a40*/  @!P1 LEA R9, R30, UR48, 0x1 ;  /* 0x000000301e099c11 */ /* 0x000fe2000f8e08ff */
[----:B------:R-:W-:Y:S02]  /*16a50*/  IMAD.MOV.U32 R13, RZ, RZ, R8 ;  /* 0x000000ffff0d7224 */ /* 0x000fe400078e0008 */
[----:B------:R-:W-:Y:S02]  /*16a60*/  IMAD.MOV.U32 R12, RZ, RZ, 0x7 ;  /* 0x00000007ff0c7424 */ /* 0x000fe400078e00ff */
[----:B------:R-:W-:-:S07]  /*16a70*/  IMAD.MOV.U32 R2, RZ, RZ, R14 ;  /* 0x000000ffff027224 */ /* 0x000fce00078e000e */
[----:B------:R-:W-:Y:S05]  /*16a80*/  WARPSYNC.COLLECTIVE R15, `(.L_x_4416) ;  /* 0x000000000f087348 */ /* 0x000fea0003c00000 */
[----:B------:R0:W1:Y:S02]  /*16a90*/  SHFL.IDX P6, R14, R13, R12, R11 ;  /* 0x0000000c0d0e7389 */ /* 0x00006400000c000b */
[----:B01----:R-:W-:Y:S01]  /*16aa0*/  ENDCOLLECTIVE ;  /* 0x000000000000791b */ /* 0x003fe20003800000 */
.L_x_4416:
        /* <DEDUP_REMOVED lines=8> */
[----:B------:R-:W-:-:S07]  /*16b30*/  IMAD.MOV.U32 R4, RZ, RZ, R14 ;  /* 0x000000ffff047224 */ /* 0x000fce00078e000e */
[----:B0-----:R-:W-:Y:S05]  /*16b40*/  WARPSYNC.COLLECTIVE R15, `(.L_x_4417) ;  /* 0x000000000f087348 */ /* 0x001fea0003c00000 */
[----:B------:R1:W2:Y:S02]  /*16b50*/  SHFL.IDX P6, R14, R13, R12, R11 ;  /* 0x0000000c0d0e7389 */ /* 0x0002a400000c000b */
[----:B012---:R-:W-:Y:S01]  /*16b60*/  ENDCOLLECTIVE ;  /* 0x000000000000791b */ /* 0x007fe20003800000 */
.L_x_4417:
[----:B------:R-:W-:Y:S05]  /*16b70*/  BRA `(.L_x_4418) ;  /* 0xffffffcc00507947 */ /* 0x000fea000383ffff */
.L_x_4353:
[----:B0-----:R-:W-:-:S04]  /*16b80*/  IMAD.U32 R3, RZ, RZ, UR48 ;  /* 0x00000030ff037e24 */ /* 0x001fc8000f8e00ff */
[----:B------:R0:W1:Y:S03]  /*16b90*/  SYNCS.PHASECHK.TRANS64.TRYWAIT P0, [R3+URZ+0x30820], R0 ;  /* 0x03082000030075a7 */ /* 0x000066000800017f */
[----:B-1----:R-:W-:Y:S05]  /*16ba0*/  @!P0 NANOSLEEP.SYNCS 0x989680 ;  /* 0x009896800000895d */ /* 0x002fea0003900000 */
[----:B------:R-:W1:Y:S02]  /*16bb0*/  @!P0 SYNCS.PHASECHK.TRANS64 P0, [R3+URZ+0x30820], R0 ;  /* 0x03082000030085a7 */ /* 0x000e64000800007f */
[----:B-1----:R-:W-:Y:S05]  /*16bc0*/  @!P0 BRA `(.L_x_4353) ;  /* 0xfffffffc00ec8947 */ /* 0x002fea000383ffff */
[----:B------:R-:W-:Y:S05]  /*16bd0*/  BRA `(.L_x_4419) ;  /* 0xffffffcc009c7947 */ /* 0x000fea000383ffff */
.L_x_4357:
[----:B0-----:R0:W1:Y:S02]  /*16be0*/  SYNCS.PHASECHK.TRANS64.TRYWAIT P0, [R19+URZ+0x30840], R2 ;  /* 0x03084002130075a7 */ /* 0x001064000800017f */
[----:B-1----:R-:W-:Y:S05]  /*16bf0*/  @!P0 NANOSLEEP.SYNCS 0x989680 ;  /* 0x009896800000895d */ /* 0x002fea0003900000 */
[----:B------:R-:W1:Y:S02]  /*16c00*/  @!P0 SYNCS.PHASECHK.TRANS64 P0, [R19+URZ+0x30840], R2 ;  /* 0x03084002130085a7 */ /* 0x000e64000800007f */
[----:B-1----:R-:W-:Y:S05]  /*16c10*/  @!P0 BRA `(.L_x_4357) ;  /* 0xfffffffc00f08947 */ /* 0x002fea000383ffff */
[----:B------:R-:W-:Y:S05]  /*16c20*/  BRA `(.L_x_4420) ;  /* 0xffffffd000847947 */ /* 0x000fea000383ffff */
.L_x_4358:
        /* <DEDUP_REMOVED lines=8> */
.L_x_4422:
[----:B------:R-:W-:Y:S05]  /*16cb0*/  BSYNC B1 ;  /* 0x0000000000017941 */ /* 0x000fea0003800000 */
.L_x_4421:
[----:B------:R-:W-:Y:S01]  /*16cc0*/  IMAD.MOV.U32 R13, RZ, RZ, R21 ;  /* 0x000000ffff0d7224 */ /* 0x000fe200078e0015 */
[----:B------:R-:W-:Y:S01]  /*16cd0*/  MOV R15, 0xffffffff ;  /* 0xffffffff000f7802 */ /* 0x000fe20000000f00 */
[----:B------:R-:W-:Y:S01]  /*16ce0*/  IMAD.MOV.U32 R12, RZ, RZ, RZ ;  /* 0x000000ffff0c7224 */ /* 0x000fe200078e00ff */
[----:B------:R-:W-:Y:S01]  /*16cf0*/  P2R R6, PR, RZ, 0x2 ;  /* 0x00000002ff067803 */ /* 0x000fe20000000000 */
[----:B------:R-:W-:Y:S01]  /*16d00*/  IMAD.MOV.U32 R11, RZ, RZ, 0x181f ;  /* 0x0000181fff0b7424 */ /* 0x000fe200078e00ff */
[----:B------:R-:W-:Y:S01]  /*16d10*/  LOP3.LUT P1, RZ, R16, 0x4, RZ, 0xc0, !PT ;  /* 0x0000000410ff7812 */ /* 0x000fe2000782c0ff */
[----:B------:R-:W-:Y:S01]  /*16d20*/  IMAD.MOV.U32 R3, RZ, RZ, R14 ;  /* 0x000000ffff037224 */ /* 0x000fe200078e000e */
[----:B------:R-:W-:Y:S01]  /*16d30*/  LEA R22, R22, UR48, 0x1 ;  /* 0x0000003016167c11 */ /* 0x000fe2000f8e08ff */
[----:B------:R-:W-:-:S10]  /*16d40*/  IMAD.SHL.U32 R8, R23, 0x2, RZ ;  /* 0x0000000217087824 */ /* 0x000fd400078e00ff */
[----:B------:R-:W-:Y:S05]  /*16d50*/  WARPSYNC.COLLECTIVE R15, `(.L_x_4423) ;  /* 0x000000000f087348 */ /* 0x000fea0003c00000 */
[----:B------:R0:W1:Y:S02]  /*16d60*/  SHFL.IDX P6, R14, R13, R12, R11 ;  /* 0x0000000c0d0e7389 */ /* 0x00006400000c000b */
[----:B01----:R-:W-:Y:S01]  /*16d70*/  ENDCOLLECTIVE ;  /* 0x000000000000791b */ /* 0x003fe20003800000 */
.L_x_4423:
[----:B------:R-:W-:Y:S02]  /*16d80*/  IMAD.MOV.U32 R13, RZ, RZ, R24 ;  /* 0x000000ffff0d7224 */ /* 0x000fe400078e0018 */
[----:B------:R-:W-:Y:S01]  /*16d90*/  IMAD.MOV.U32 R12, RZ, RZ, 0x1 ;  /* 0x00000001ff0c7424 */ /* 0x000fe200078e00ff */
[----:B------:R-:W-:-:S13]  /*16da0*/  IADD3 R2, P0, R14, R8, RZ ;  /* 0x000000080e027210 */ /* 0x000fda0007f1e0ff */
[----:B------:R-:W-:Y:S05]  /*16db0*/  WARPSYNC.COLLECTIVE R15, `(.L_x_4424) ;  /* 0x000000000f087348 */ /* 0x000fea0003c00000 */
[----:B------:R0:W1:Y:S02]  /*16dc0*/  SHFL.IDX P6, R14, R13, R12, R11 ;  /* 0x0000000c0d0e7389 */ /* 0x00006400000c000b */
[----:B01----:R-:W-:Y:S01]  /*16dd0*/  ENDCOLLECTIVE ;  /* 0x000000000000791b */ /* 0x003fe20003800000 */
.L_x_4424:
        /* <DEDUP_REMOVED lines=8> */
[----:B------:R-:W-:-:S07]  /*16e60*/  IMAD.MOV.U32 R7, RZ, RZ, R14 ;  /* 0x000000ffff077224 */ /* 0x000fce00078e000e */
[----:B0-----:R-:W-:Y:S05]  /*16e70*/  WARPSYNC.COLLECTIVE R15, `(.L_x_4425) ;  /* 0x000000000f087348 */ /* 0x001fea0003c00000 */
[----:B------:R1:W2:Y:S02]  /*16e80*/  SHFL.IDX P6, R14, R13, R12, R11 ;  /* 0x0000000c0d0e7389 */ /* 0x0002a400000c000b */
[----:B012---:R-:W-:Y:S01]  /*16e90*/  ENDCOLLECTIVE ;  /* 0x000000000000791b */ /* 0x007fe20003800000 */
.L_x_4425:
[----:B------:R-:W-:Y:S02]  /*16ea0*/  IMAD.MOV.U32 R13, RZ, RZ, R24 ;  /* 0x000000ffff0d7224 */ /* 0x000fe400078e0018 */
[----:B------:R-:W-:Y:S01]  /*16eb0*/  IMAD.MOV.U32 R12, RZ, RZ, 0x2 ;  /* 0x00000002ff0c7424 */ /* 0x000fe200078e00ff */
[----:B------:R-:W-:-:S13]  /*16ec0*/  IADD3 R2, P0, R14, R8, RZ ;  /* 0x000000080e027210 */ /* 0x000fda0007f1e0ff */
[----:B------:R-:W-:Y:S05]  /*16ed0*/  WARPSYNC.COLLECTIVE R15, `(.L_x_4426) ;  /* 0x000000000f087348 */ /* 0x000fea0003c00000 */
[----:B------:R0:W1:Y:S02]  /*16ee0*/  SHFL.IDX P6, R14, R13, R12, R11 ;  /* 0x0000000c0d0e7389 */ /* 0x00006400000c000b */
[----:B01----:R-:W-:Y:S01]  /*16ef0*/  ENDCOLLECTIVE ;  /* 0x000000000000791b */ /* 0x003fe20003800000 */
.L_x_4426:
        /* <DEDUP_REMOVED lines=12> */
.L_x_4427:
[----:B------:R-:W-:Y:S02]  /*16fc0*/  IMAD.MOV.U32 R13, RZ, RZ, R24 ;  /* 0x000000ffff0d7224 */ /* 0x000fe400078e0018 */
[----:B------:R-:W-:Y:S01]  /*16fd0*/  IMAD.MOV.U32 R12, RZ, RZ, 0x3 ;  /* 0x00000003ff0c7424 */ /* 0x000fe200078e00ff */
[----:B------:R-:W-:-:S07]  /*16fe0*/  MOV R10, R14 ;  /* 0x0000000e000a7202 */ /* 0x000fce0000000f00 */
[----:B------:R-:W-:Y:S05]  /*16ff0*/  WARPSYNC.COLLECTIVE R15, `(.L_x_4428) ;  /* 0x000000000f087348 */ /* 0x000fea0003c00000 */
[----:B------:R0:W1:Y:S02]  /*17000*/  SHFL.IDX P6, R14, R13, R12, R11 ;  /* 0x0000000c0d0e7389 */ /* 0x00006400000c000b */
[----:B01----:R-:W-:Y:S01]  /*17010*/  ENDCOLLECTIVE ;  /* 0x000000000000791b */ /* 0x003fe20003800000 */
.L_x_4428:
        /* <DEDUP_REMOVED lines=13> */
.L_x_4429:
[----:B------:R-:W-:Y:S02]  /*170f0*/  IMAD.MOV.U32 R13, RZ, RZ, R24 ;  /* 0x000000ffff0d7224 */ /* 0x000fe400078e0018 */
[----:B------:R-:W-:Y:S02]  /*17100*/  IMAD.MOV.U32 R12, RZ, RZ, 0x4 ;  /* 0x00000004ff0c7424 */ /* 0x000fe400078e00ff */
[----:B------:R-:W-:-:S07]  /*17110*/  IMAD.MOV.U32 R2, RZ, RZ, R14 ;  /* 0x000000ffff027224 */ /* 0x000fce00078e000e */
[----:B------:R-:W-:Y:S05]  /*17120*/  WARPSYNC.COLLECTIVE R15, `(.L_x_4430) ;  /* 0x000000000f087348 */ /* 0x000fea0003c00000 */
[----:B------:R0:W1:Y:S02]  /*17130*/  SHFL.IDX P6, R14, R13, R12, R11 ;  /* 0x0000000c0d0e7389 */ /* 0x00006400000c000b */
[----:B01----:R-:W-:Y:S01]  /*17140*/  ENDCOLLECTIVE ;  /* 0x000000000000791b */ /* 0x003fe20003800000 */
.L_x_4430:
[----:B------:R-:W-:-:S05]  /*17150*/  IADD3 R2, P0, R2, R8, RZ ;  /* 0x0000000802027210 */ /* 0x000fca0007f1e0ff */
[----:B------:R-:W-:-:S05]  /*17160*/  IMAD.X R3, RZ, RZ, R3, P0 ;  /* 0x000000ffff037224 */ /* 0x000fca00000e0603 */
        /* <DEDUP_REMOVED lines=11> */
.L_x_4431:
[----:B------:R-:W-:Y:S02]  /*17220*/  IMAD.MOV.U32 R13, RZ, RZ, R24 ;  /* 0x000000ffff0d7224 */ /* 0x000fe400078e0018 */
[----:B------:R-:W-:Y:S02]  /*17230*/  IMAD.MOV.U32 R12, RZ, RZ, 0x5 ;  /* 0x00000005ff0c7424 */ /* 0x000fe400078e00ff */
[----:B------:R-:W-:-:S07]  /*17240*/  IMAD.MOV.U32 R2, RZ, RZ, R14 ;  /* 0x000000ffff027224 */ /* 0x000fce00078e000e */
[----:B------:R-:W-:Y:S05]  /*17250*/  WARPSYNC.COLLECTIVE R15, `(.L_x_4432) ;  /* 0x000000000f087348 */ /* 0x000fea0003c00000 */
[----:B------:R0:W1:Y:S02]  /*17260*/  SHFL.IDX P6, R14, R13, R12, R11 ;  /* 0x0000000c0d0e7389 */ /* 0x00006400000c000b */
[----:B01----:R-:W-:Y:S01]  /*17270*/  ENDCOLLECTIVE ;  /* 0x000000000000791b */ /* 0x003fe20003800000 */
.L_x_4432:
[----:B------:R-:W-:-:S05]  /*17280*/  IADD3 R2, P0, R2, R8, RZ ;  /* 0x0000000802027210 */ /* 0x000fca0007f1e0ff */
[----:B------:R-:W-:-:S05]  /*17290*/  IMAD.X R3, RZ, RZ, R3, P0 ;  /* 0x000000ffff037224 */ /* 0x000fca00000e0603 */
[----:B------:R-:W-:Y:S01]  /*172a0*/  @!PT LDS RZ, [RZ] ;  /* 0x00000000fffff984 */ /* 0x000fe20000000800 */
[----:B------:R-:W-:Y:S01]  /*172b0*/  @!PT LDS RZ, [RZ] ;  /* 0x00000000fffff984 */ /* 0x000fe20000000800 */
[----:B------:R-:W-:Y:S01]  /*172c0*/  @!PT LDS RZ, [RZ] ;  /* 0x00000000fffff984 */ /* 0x000fe20000000800 */
[----:B------:R0:W-:Y:S01]  /*172d0*/  LDGSTS.E.BYPASS.LTC128B.128 [R22+0x20400], desc[UR36][R2.64], !P1 ;  /* 0x2040000002167fae */ /* 0x0001e2000c901d64 */
[----:B------:R-:W-:Y:S01]  /*172e0*/  IMAD.MOV.U32 R13, RZ, RZ, R21 ;  /* 0x000000ffff0d7224 */ /* 0x000fe200078e0015 */
[----:B------:R-:W-:Y:S02]  /*172f0*/  ISETP.NE.AND P1, PT, R6, RZ, PT ;  /* 0x000000ff0600720c */ /* 0x000fe40003f25270 */
[----:B------:R0:W-:Y:S04]  /*17300*/  LDGSTS.E.BYPASS.LTC128B.128 [R22+0x23400], desc[UR36][R2.64+0x80], !P5 ;  /* 0x2340008002167fae */ /* 0x0001e8000e901d64 */
[----:B------:R0:W-:Y:S01]  /*17310*/  LDGSTS.E.BYPASS.LTC128B.128 [R22+0x26400], desc[UR36][R2.64+0x100], !P4 ;  /* 0x2640010002167fae */ /* 0x0001e2000e101d64 */
[----:B------:R-:W-:-:S07]  /*17320*/  IMAD.MOV.U32 R24, RZ, RZ, R14 ;  /* 0x000000ffff187224 */ /* 0x000fce00078e000e */
[----:B0-----:R-:W-:Y:S05]  /*17330*/  WARPSYNC.COLLECTIVE R15, `(.L_x_4433) ;  /* 0x000000000f087348 */ /* 0x001fea0003c00000 */
[----:B------:R1:W2:Y:S02]  /*17340*/  SHFL.IDX P6, R14, R13, R12, R11 ;  /* 0x0000000c0d0e7389 */ /* 0x0002a400000c000b */
[----:B012---:R-:W-:Y:S01]  /*17350*/  ENDCOLLECTIVE ;  /* 0x000000000000791b */ /* 0x007fe20003800000 */
.L_x_4433:
[----:B------:R-:W-:Y:S05]  /*17360*/  BRA `(.L_x_4434) ;  /* 0xffffffcc00d07947 */ /* 0x000fea000383ffff */
.L_x_4363:
[----:B0-----:R0:W2:Y:S02]  /*17370*/  SYNCS.PHASECHK.TRANS64.TRYWAIT P0, [R6+URZ+0x30860], R3 ;  /* 0x03086003060075a7 */ /* 0x0010a4000800017f */
[----:B--2---:R-:W-:Y:S05]  /*17380*/  @!P0 NANOSLEEP.SYNCS 0x989680 ;  /* 0x009896800000895d */ /* 0x004fea0003900000 */
[----:B------:R-:W2:Y:S02]  /*17390*/  @!P0 SYNCS.PHASECHK.TRANS64 P0, [R6+URZ+0x30860], R3 ;  /* 0x03086003060085a7 */ /* 0x000ea4000800007f */
[----:B--2---:R-:W-:Y:S05]  /*173a0*/  @!P0 BRA `(.L_x_4363) ;  /* 0xfffffffc00f08947 */ /* 0x004fea000383ffff */
[----:B------:R-:W-:Y:S05]  /*173b0*/  BRA `(.L_x_4435) ;  /* 0xffffffd000347947 */ /* 0x000fea000383ffff */
.L_x_4364:
        /* <DEDUP_REMOVED lines=8> */
.L_x_4437:
[----:B------:R-:W-:Y:S05]  /*17440*/  BSYNC B1 ;  /* 0x0000000000017941 */ /* 0x000fea0003800000 */
.L_x_4436:
[----:B------:R-:W-:Y:S01]  /*17450*/  IMAD.MOV.U32 R13, RZ, RZ, R17 ;  /* 0x000000ffff0d7224 */ /* 0x000fe200078e0011 */
[----:B------:R-:W-:Y:S01]  /*17460*/  MOV R3, R14 ;  /* 0x0000000e00037202 */ /* 0x000fe20000000f00 */
[----:B------:R-:W-:Y:S01]  /*17470*/  IMAD.MOV.U32 R12, RZ, RZ, RZ ;  /* 0x000000ffff0c7224 */ /* 0x000fe200078e00ff */
[----:B------:R-:W-:Y:S01]  /*17480*/  LEA R7, R7, UR48, 0x1 ;  /* 0x0000003007077c11 */ /* 0x000fe2000f8e08ff */
[----:B------:R-:W-:Y:S02]  /*17490*/  IMAD.MOV.U32 R11, RZ, RZ, 0x181f ;  /* 0x0000181fff0b7424 */ /* 0x000fe400078e00ff */
[----:B------:R-:W-:-:S07]  /*174a0*/  IMAD.MOV.U32 R15, RZ, RZ, -0x1 ;  /* 0xffffffffff0f7424 */ /* 0x000fce00078e00ff */
[----:B------:R-:W-:Y:S05]  /*174b0*/  WARPSYNC.COLLECTIVE R15, `(.L_x_4438) ;  /* 0x000000000f087348 */ /* 0x000fea0003c00000 */
[----:B------:R0:W1:Y:S02]  /*174c0*/  SHFL.IDX P6, R14, R13, R12, R11 ;  /* 0x0000000c0d0e7389 */ /* 0x00006400000c000b */
[----:B01----:R-:W-:Y:S01]  /*174d0*/  ENDCOLLECTIVE ;  /* 0x000000000000791b */ /* 0x003fe20003800000 */
.L_x_4438:
[----:B------:R-:W-:Y:S02]  /*174e0*/  IMAD.MOV.U32 R13, RZ, RZ, R18 ;  /* 0x000000ffff0d7224 */ /* 0x000fe400078e0012 */
[----:B------:R-:W-:Y:S01]  /*174f0*/  IMAD.MOV.U32 R12, RZ, RZ, 0x1 ;  /* 0x00000001ff0c7424 */ /* 0x000fe200078e00ff */
[----:B------:R-:W-:-:S13]  /*17500*/  IADD3 R2, P0, R14, R9, RZ ;  /* 0x000000090e027210 */ /* 0x000fda0007f1e0ff */
[----:B------:R-:W-:Y:S05]  /*17510*/  WARPSYNC.COLLECTIVE R15, `(.L_x_4439) ;  /* 0x000000000f087348 */ /* 0x000fea0003c00000 */
[----:B------:R0:W1:Y:S02]  /*17520*/  SHFL.IDX P6, R14, R13, R12, R11 ;  /* 0x0000000c0d0e7389 */ /* 0x00006400000c000b */
[----:B01----:R-:W-:Y:S01]  /*17530*/  ENDCOLLECTIVE ;  /* 0x000000000000791b */ /* 0x003fe20003800000 */
.L_x_4439:
        /* <DEDUP_REMOVED lines=12> */
.L_x_4440:
        /* <DEDUP_REMOVED lines=12> */
.L_x_4441:
        /* <DEDUP_REMOVED lines=12> */
.L_x_4442:
[----:B------:R-:W-:Y:S01]  /*17780*/  @!PT LDS RZ, [RZ] ;  /* 0x00000000fffff984 */ /* 0x000fe20000000800 */
[----:B------:R-:W-:Y:S01]  /*17790*/  @!PT LDS RZ, [RZ] ;  /* 0x00000000fffff984 */ /* 0x000fe20000000800 */
[----:B------:R-:W-:Y:S01]  /*177a0*/  @!PT LDS RZ, [RZ] ;  /* 0x00000000fffff984 */ /* 0x000fe20000000800 */
[----:B------:R-:W-:Y:S01]  /*177b0*/  LDGSTS.E.BYPASS.LTC128B.128 [R7+0x3c00], desc[UR36][R2.64+0x80], !P0 ;  /* 0x03c0008002077fae */ /* 0x000fe2000c101d64 */
[----:B------:R-:W-:Y:S01]  /*177c0*/  ISETP.LT.OR P0, PT, R0, 0x11, P1 ;  /* 0x000000110000780c */ /* 0x000fe20000f01670 */
[----:B------:R-:W-:Y:S02]  /*177d0*/  IMAD.MOV.U32 R13, RZ, RZ, R18 ;  /* 0x000000ffff0d7224 */ /* 0x000fe400078e0012 */
[----:B------:R-:W-:-:S10]  /*177e0*/  IMAD.MOV.U32 R12, RZ, RZ, 0x3 ;  /* 0x00000003ff0c7424 */ /* 0x000fd400078e00ff */
[----:B------:R0:W-:Y:S02]  /*177f0*/  LDGSTS.E.BYPASS.LTC128B.128 [R7+0x6c00], desc[UR36][R2.64+0x100], !P0 ;  /* 0x06c0010002077fae */ /* 0x0001e4000c101d64 */
[----:B0-----:R-:W-:-:S13]  /*17800*/  IADD3 R2, P0, R14, R9, RZ ;  /* 0x000000090e027210 */ /* 0x001fda0007f1e0ff */
[----:B------:R-:W-:Y:S05]  /*17810*/  WARPSYNC.COLLECTIVE R15, `(.L_x_4443) ;  /* 0x000000000f087348 */ /* 0x000fea0003c00000 */
[----:B------:R0:W1:Y:S02]  /*17820*/  SHFL.IDX P6, R14, R13, R12, R11 ;  /* 0x0000000c0d0e7389 */ /* 0x00006400000c000b */
[----:B01----:R-:W-:Y:S01]  /*17830*/  ENDCOLLECTIVE ;  /* 0x000000000000791b */ /* 0x003fe20003800000 */
.L_x_4443:
        /* <DEDUP_REMOVED lines=12> */
.L_x_4444:
        /* <DEDUP_REMOVED lines=12> */
.L_x_4445:
        /* <DEDUP_REMOVED lines=12> */
.L_x_4446:
        /* <DEDUP_REMOVED lines=12> */
.L_x_4447:
        /* <DEDUP_REMOVED lines=12> */
.L_x_4448:
[----:B------:R-:W-:Y:S01]  /*17c00*/  @!PT LDS RZ, [RZ] ;  /* 0x00000000fffff984 */ /* 0x000fe20000000800 */
[----:B------:R-:W-:Y:S01]  /*17c10*/  @!PT LDS RZ, [RZ] ;  /* 0x00000000fffff984 */ /* 0x000fe20000000800 */
[----:B------:R-:W-:Y:S01]  /*17c20*/  @!PT LDS RZ, [RZ] ;  /* 0x00000000fffff984 */ /* 0x000fe20000000800 */
[----:B------:R2:W-:Y:S01]  /*17c30*/  LDGSTS.E.BYPASS.LTC128B.128 [R7+0x5400], desc[UR36][R2.64+0x80], !P0 ;  /* 0x0540008002077fae */ /* 0x0005e2000c101d64 */
[----:B------:R-:W-:-:S13]  /*17c40*/  ISETP.LT.OR P0, PT, R0, 0x41, P1 ;  /* 0x000000410000780c */ /* 0x000fda0000f01670 */
[----:B------:R2:W-:Y:S01]  /*17c50*/  LDGSTS.E.BYPASS.LTC128B.128 [R7+0x8400], desc[UR36][R2.64+0x100], !P0 ;  /* 0x0840010002077fae */ /* 0x0005e2000c101d64 */
[----:B------:R-:W-:Y:S05]  /*17c60*/  BRA `(.L_x_4449) ;  /* 0xffffffc800f07947 */ /* 0x000fea000383ffff */
.L_x_4370:
[----:B0-----:R0:W1:Y:S02]  /*17c70*/  SYNCS.PHASECHK.TRANS64.TRYWAIT P0, [R0+URZ+0x30860], R3 ;  /* 0x03086003000075a7 */ /* 0x001064000800017f */
[----:B-1----:R-:W-:Y:S05]  /*17c80*/  @!P0 NANOSLEEP.SYNCS 0x989680 ;  /* 0x009896800000895d */ /* 0x002fea0003900000 */
[----:B------:R-:W1:Y:S02]  /*17c90*/  @!P0 SYNCS.PHASECHK.TRANS64 P0, [R0+URZ+0x30860], R3 ;  /* 0x03086003000085a7 */ /* 0x000e64000800007f */
[----:B-1----:R-:W-:Y:S05]  /*17ca0*/  @!P0 BRA `(.L_x_4370) ;  /* 0xfffffffc00f08947 */ /* 0x002fea000383ffff */
[----:B------:R-:W-:Y:S05]  /*17cb0*/  BRA `(.L_x_4450) ;  /* 0xffffffcc00ec7947 */ /* 0x000fea000383ffff */
.L_x_4371:
        /* <DEDUP_REMOVED lines=8> */
.L_x_4452:
[----:B------:R-:W-:Y:S05]  /*17d40*/  BSYNC B0 ;  /* 0x0000000000007941 */ /* 0x000fea0003800000 */
.L_x_4451:
[----:B------:R-:W-:Y:S01]  /*17d50*/  IMAD.MOV.U32 R13, RZ, RZ, R17 ;  /* 0x000000ffff0d7224 */ /* 0x000fe200078e0011 */
[----:B------:R-:W-:Y:S01]  /*17d60*/  LEA R4, R4, UR48, 0x1 ;  /* 0x0000003004047c11 */ /* 0x000fe2000f8e08ff */
[----:B------:R-:W-:Y:S02]  /*17d70*/  IMAD.MOV.U32 R12, RZ, RZ, RZ ;  /* 0x000000ffff0c7224 */ /* 0x000fe400078e00ff */
[----:B------:R-:W-:Y:S02]  /*17d80*/  IMAD.MOV.U32 R11, RZ, RZ, 0x181f ;  /* 0x0000181fff0b7424 */ /* 0x000fe400078e00ff */
[----:B------:R-:W-:Y:S02]  /*17d90*/  IMAD.MOV.U32 R15, RZ, RZ, -0x1 ;  /* 0xffffffffff0f7424 */ /* 0x000fe400078e00ff */
[----:B------:R-:W-:-:S07]  /*17da0*/  IMAD.MOV.U32 R3, RZ, RZ, R14 ;  /* 0x000000ffff037224 */ /* 0x000fce00078e000e */
[----:B------:R-:W-:Y:S05]  /*17db0*/  WARPSYNC.COLLECTIVE R15, `(.L_x_4453) ;  /* 0x000000000f087348 */ /* 0x000fea0003c00000 */
[----:B------:R0:W1:Y:S02]  /*17dc0*/  SHFL.IDX P6, R14, R13, R12, R11 ;  /* 0x0000000c0d0e7389 */ /* 0x00006400000c000b */
[----:B01----:R-:W-:Y:S01]  /*17dd0*/  ENDCOLLECTIVE ;  /* 0x000000000000791b */ /* 0x003fe20003800000 */
.L_x_4453:
[----:B------:R-:W-:Y:S02]  /*17de0*/  ULDC UR4, c[0x0][0x2f4] ;  /* 0x0000bd0000047ab9 */ /* 0x000fe40000000800 */
[----:B------:R-:W-:Y:S02]  /*17df0*/  ISETP.GE.AND P1, PT, R34, UR4, PT ;  /* 0x0000000422007c0c */ /* 0x000fe4000bf26270 */
[----:B------:R-:W-:Y:S02]  /*17e00*/  ISETP.GE.AND P0, PT, R33, UR4, PT ;  /* 0x0000000421007c0c */ /* 0x000fe4000bf06270 */
[----:B------:R-:W-:Y:S02]  /*17e10*/  ISETP.GE.AND P2, PT, R23, UR4, PT ;  /* 0x0000000417007c0c */ /* 0x000fe4000bf46270 */
[C---:B------:R-:W-:Y:S02]  /*17e20*/  ISETP.LT.OR P4, PT, R5.reuse, 0x1, P1 ;  /* 0x000000010500780c */ /* 0x040fe40000f81670 */
[----:B------:R-:W-:-:S02]  /*17e30*/  ISETP.LT.OR P3, PT, R5, 0x1, P2 ;  /* 0x000000010500780c */ /* 0x000fc40001761670 */
[----:B------:R-:W-:Y:S01]  /*17e40*/  ISETP.LT.OR P5, PT, R5, 0x1, P0 ;  /* 0x000000010500780c */ /* 0x000fe200007a1670 */
[----:B------:R-:W-:Y:S02]  /*17e50*/  IMAD.MOV.U32 R13, RZ, RZ, R18 ;  /* 0x000000ffff0d7224 */ /* 0x000fe400078e0012 */
[----:B------:R-:W-:Y:S02]  /*17e60*/  IMAD.MOV.U32 R12, RZ, RZ, 0x1 ;  /* 0x00000001ff0c7424 */ /* 0x000fe400078e00ff */
[----:B------:R-:W-:-:S08]  /*17e70*/  IMAD.MOV.U32 R2, RZ, RZ, R14 ;  /* 0x000000ffff027224 */ /* 0x000fd000078e000e */
[----:B------:R-:W-:Y:S05]  /*17e80*/  WARPSYNC.COLLECTIVE R15, `(.L_x_4454) ;  /* 0x000000000f087348 */ /* 0x000fea0003c00000 */
[----:B------:R0:W1:Y:S02]  /*17e90*/  SHFL.IDX P6, R14, R13, R12, R11 ;  /* 0x0000000c0d0e7389 */ /* 0x00006400000c000b */
[----:B01----:R-:W-:Y:S01]  /*17ea0*/  ENDCOLLECTIVE ;  /* 0x000000000000791b */ /* 0x003fe20003800000 */
.L_x_4454:
        /* <DEDUP_REMOVED lines=10> */
[----:B------:R-:W-:Y:S01]  /*17f50*/  ISETP.LT.OR P5, PT, R5, 0x11, P0 ;  /* 0x000000110500780c */ /* 0x000fe200007a1670 */
[----:B------:R-:W-:-:S12]  /*17f60*/  IMAD.MOV.U32 R6, RZ, RZ, R14 ;  /* 0x000000ffff067224 */ /* 0x000fd800078e000e */
[----:B0-----:R-:W-:Y:S05]  /*17f70*/  WARPSYNC.COLLECTIVE R15, `(.L_x_4455) ;  /* 0x000000000f087348 */ /* 0x001fea0003c00000 */
[----:B------:R1:W2:Y:S02]  /*17f80*/  SHFL.IDX P6, R14, R13, R12, R11 ;  /* 0x0000000c0d0e7389 */ /* 0x0002a400000c000b */
[----:B012---:R-:W-:Y:S01]  /*17f90*/  ENDCOLLECTIVE ;  /* 0x000000000000791b */ /* 0x007fe20003800000 */
.L_x_4455:
[----:B------:R-:W-:Y:S02]  /*17fa0*/  IMAD.MOV.U32 R3, RZ, RZ, R6 ;  /* 0x000000ffff037224 */ /* 0x000fe400078e0006 */
[----:B------:R-:W-:Y:S02]  /*17fb0*/  IMAD.MOV.U32 R13, RZ, RZ, R18 ;  /* 0x000000ffff0d7224 */ /* 0x000fe400078e0012 */
[----:B------:R-:W-:Y:S01]  /*17fc0*/  IMAD.MOV.U32 R12, RZ, RZ, 0x2 ;  /* 0x00000002ff0c7424 */ /* 0x000fe200078e00ff */
[----:B------:R-:W-:-:S07]  /*17fd0*/  MOV R2, R14 ;  /* 0x0000000e00027202 */ /* 0x000fce0000000f00 */
[----:B------:R-:W-:Y:S05]  /*17fe0*/  WARPSYNC.COLLECTIVE R15, `(.L_x_4456) ;  /* 0x000000000f087348 */ /* 0x000fea0003c00000 */
[----:B------:R0:W1:Y:S02]  /*17ff0*/  SHFL.IDX P6, R14, R13, R12, R11 ;  /* 0x0000000c0d0e7389 */ /* 0x00006400000c000b */
[----:B01----:R-:W-:Y:S01]  /*18000*/  ENDCOLLECTIVE ;  /* 0x000000000000791b */ /* 0x003fe20003800000 */
.L_x_4456:
        /* <DEDUP_REMOVED lines=15> */
.L_x_4457:
[----:B------:R-:W-:Y:S02]  /*18100*/  IMAD.MOV.U32 R3, RZ, RZ, R7 ;  /* 0x000000ffff037224 */ /* 0x000fe400078e0007 */
[----:B------:R-:W-:Y:S02]  /*18110*/  IMAD.MOV.U32 R13, RZ, RZ, R18 ;  /* 0x000000ffff0d7224 */ /* 0x000fe400078e0012 */
[----:B------:R-:W-:Y:S02]  /*18120*/  IMAD.MOV.U32 R12, RZ, RZ, 0x3 ;  /* 0x00000003ff0c7424 */ /* 0x000fe400078e00ff */
[----:B------:R-:W-:-:S07]  /*18130*/  IMAD.MOV.U32 R8, RZ, RZ, R14 ;  /* 0x000000ffff087224 */ /* 0x000fce00078e000e */
[----:B------:R-:W-:Y:S05]  /*18140*/  WARPSYNC.COLLECTIVE R15, `(.L_x_4458) ;  /* 0x000000000f087348 */ /* 0x000fea0003c00000 */
[----:B------:R0:W1:Y:S02]  /*18150*/  SHFL.IDX P6, R14, R13, R12, R11 ;  /* 0x0000000c0d0e7389 */ /* 0x00006400000c000b */
[----:B01----:R-:W-:Y:S01]  /*18160*/  ENDCOLLECTIVE ;  /* 0x000000000000791b */ /* 0x003fe20003800000 */
.L_x_4458:
[----:B------:R-:W-:-:S04]  /*18170*/  IMAD.MOV.U32 R2, RZ, RZ, R8 ;  /* 0x000000ffff027224 */ /* 0x000fc800078e0008 */
[----:B------:R-:W-:-:S05]  /*18180*/  IMAD.WIDE.U32 R2, R23, 0x2, R2 ;  /* 0x0000000217027825 */ /* 0x000fca00078e0002 */
[----:B------:R-:W-:Y:S01]  /*18190*/  @!PT LDS RZ, [RZ] ;  /* 0x00000000fffff984 */ /* 0x000fe20000000800 */
[----:B------:R-:W-:Y:S01]  /*181a0*/  @!PT LDS RZ, [RZ] ;  /* 0x00000000fffff984 */ /* 0x000fe20000000800 */
[----:B------:R-:W-:Y:S01]  /*181b0*/  @!PT LDS RZ, [RZ] ;  /* 0x00000000fffff984 */ /* 0x000fe20000000800 */
[----:B------:R0:W-:Y:S01]  /*181c0*/  LDGSTS.E.BYPASS.LTC128B.128 [R4+0x1400], desc[UR36][R2.64], !P3 ;  /* 0x0140000002047fae */ /* 0x0001e2000d901d64 */
[C---:B------:R-:W-:Y:S01]  /*181d0*/  ISETP.LT.OR P3, PT, R5.reuse, 0x31, P2 ;  /* 0x000000310500780c */ /* 0x040fe20001761670 */
[----:B------:R-:W-:Y:S02]  /*181e0*/  IMAD.MOV.U32 R13, RZ, RZ, R17 ;  /* 0x000000ffff0d7224 */ /* 0x000fe400078e0011 */
        /* <DEDUP_REMOVED lines=8> */
.L_x_4459:
[----:B------:R-:W-:Y:S02]  /*18270*/  IMAD.MOV.U32 R3, RZ, RZ, R6 ;  /* 0x000000ffff037224 */ /* 0x000fe400078e0006 */
[----:B------:R-:W-:Y:S02]  /*18280*/  IMAD.MOV.U32 R6, RZ, RZ, RZ ;  /* 0x000000ffff067224 */ /* 0x000fe400078e00ff */
[----:B------:R-:W-:Y:S02]  /*18290*/  IMAD.MOV.U32 R13, RZ, RZ, R18 ;  /* 0x000000ffff0d7224 */ /* 0x000fe400078e0012 */
[----:B------:R-:W-:Y:S02]  /*182a0*/  IMAD.MOV.U32 R12, RZ, RZ, 0x4 ;  /* 0x00000004ff0c7424 */ /* 0x000fe400078e00ff */
[----:B------:R-:W-:-:S07]  /*182b0*/  IMAD.MOV.U32 R2, RZ, RZ, R14 ;  /* 0x000000ffff027224 */ /* 0x000fce00078e000e */
[----:B------:R-:W-:Y:S05]  /*182c0*/  WARPSYNC.COLLECTIVE R15, `(.L_x_4460) ;  /* 0x000000000f087348 */ /* 0x000fea0003c00000 */
[----:B------:R0:W1:Y:S02]  /*182d0*/  SHFL.IDX P6, R14, R13, R12, R11 ;  /* 0x0000000c0d0e7389 */ /* 0x00006400000c000b */
[----:B01----:R-:W-:Y:S01]  /*182e0*/  ENDCOLLECTIVE ;  /* 0x000000000000791b */ /* 0x003fe20003800000 */
.L_x_4460:
        /* <DEDUP_REMOVED lines=15> */
.L_x_4461:
[----:B------:R-:W-:Y:S01]  /*183e0*/  IMAD.MOV.U32 R3, RZ, RZ, R7 ;  /* 0x000000ffff037224 */ /* 0x000fe200078e0007 */
[----:B------:R-:W-:Y:S01]  /*183f0*/  MOV R13, R18 ;  /* 0x00000012000d7202 */ /* 0x000fe20000000f00 */
[----:B------:R-:W-:Y:S02]  /*18400*/  IMAD.MOV.U32 R12, RZ, RZ, 0x5 ;  /* 0x00000005ff0c7424 */ /* 0x000fe400078e00ff */
[----:B------:R-:W-:-:S07]  /*18410*/  IMAD.MOV.U32 R8, RZ, RZ, R14 ;  /* 0x000000ffff087224 */ /* 0x000fce00078e000e */
[----:B------:R-:W-:Y:S05]  /*18420*/  WARPSYNC.COLLECTIVE R15, `(.L_x_4462) ;  /* 0x000000000f087348 */ /* 0x000fea0003c00000 */
[----:B------:R0:W1:Y:S02]  /*18430*/  SHFL.IDX P6, R14, R13, R12, R11 ;  /* 0x0000000c0d0e7389 */ /* 0x00006400000c000b */
[----:B01----:R-:W-:Y:S01]  /*18440*/  ENDCOLLECTIVE ;  /* 0x000000000000791b */ /* 0x003fe20003800000 */
.L_x_4462:
[----:B------:R-:W-:-:S04]  /*18450*/  IMAD.MOV.U32 R2, RZ, RZ, R8 ;  /* 0x000000ffff027224 */ /* 0x000fc800078e0008 */
[----:B------:R-:W-:-:S05]  /*18460*/  IMAD.WIDE.U32 R2, R23, 0x2, R2 ;  /* 0x0000000217027825 */ /* 0x000fca00078e0002 */
        /* <DEDUP_REMOVED lines=11> */
.L_x_4463:
[----:B------:R-:W-:Y:S05]  /*18520*/  BRA `(.L_x_4464) ;  /* 0xffffffc800d07947 */ /* 0x000fea000383ffff */
.L_x_4374:
[----:B0-----:R0:W1:Y:S02]  /*18530*/  SYNCS.PHASECHK.TRANS64.TRYWAIT P0, [R7+URZ+0x30820], R6 ;  /* 0x03082006070075a7 */ /* 0x001064000800017f */
[----:B-1----:R-:W-:Y:S05]  /*18540*/  @!P0 NANOSLEEP.SYNCS 0x989680 ;  /* 0x009896800000895d */ /* 0x002fea0003900000 */
[----:B------:R-:W1:Y:S02]  /*18550*/  @!P0 SYNCS.PHASECHK.TRANS64 P0, [R7+URZ+0x30820], R6 ;  /* 0x03082006070085a7 */ /* 0x000e64000800007f */
[----:B-1----:R-:W-:Y:S05]  /*18560*/  @!P0 BRA `(.L_x_4374) ;  /* 0xfffffffc00f08947 */ /* 0x002fea000383ffff */
[----:B------:R-:W-:Y:S05]  /*18570*/  BRA `(.L_x_4465) ;  /* 0xffffffcc004c7947 */ /* 0x000fea000383ffff */
.L_x_4375:
        /* <DEDUP_REMOVED lines=8> */
[----:B0----5:R-:W-:Y:S05]  /*18600*/  WARPSYNC.COLLECTIVE R15, `(.L_x_4467) ;  /* 0x000000000f087348 */ /* 0x021fea0003c00000 */
[----:B------:R1:W2:Y:S02]  /*18610*/  SHFL.IDX P6, R14, R13, R12, R11 ;  /* 0x0000000c0d0e7389 */ /* 0x0002a400000c000b */
[----:B012--5:R-:W-:Y:S01]  /*18620*/  ENDCOLLECTIVE ;  /* 0x000000000000791b */ /* 0x027fe20003800000 */
.L_x_4467:
[----:B------:R-:W-:Y:S05]  /*18630*/  BSYNC B0 ;  /* 0x0000000000007941 */ /* 0x000fea0003800000 */
.L_x_4466:
[----:B------:R-:W-:Y:S05]  /*18640*/  BRA `(.L_x_4468) ;  /* 0xffffffcc00307947 */ /* 0x000fea000383ffff */
.L_x_4376:
[----:B------:R-:W-:Y:S01]  /*18650*/  BSSY B0, `(.L_x_4469) ;  /* 0x0000006000007945 */ /* 0x000fe20003800000 */
[----:B------:R-:W-:-:S07]  /*18660*/  IMAD.MOV.U32 R15, RZ, RZ, -0x1 ;  /* 0xffffffffff0f7424 */ /* 0x000fce00078e00ff */
[----:B01---5:R-:W-:Y:S05]  /*18670*/  WARPSYNC.COLLECTIVE R15, `(.L_x_4470) ;  /* 0x000000000f0c7348 */ /* 0x023fea0003c00000 */
[----:B------:R-:W-:Y:S02]  /*18680*/  ELECT P6, UR62, PT ;  /* 0x00000000003e782f */ /* 0x000fe400038c0000 */
[----:B------:R-:W-:Y:S01]  /*18690*/  MOV R14, UR62 ;  /* 0x0000003e000e7c02 */ /* 0x000fe20008000f00 */
[----:B01---5:R-:W-:Y:S10]  /*186a0*/  ENDCOLLECTIVE ;  /* 0x000000000000791b */ /* 0x023ff40003800000 */
.L_x_4470:
[----:B------:R-:W-:Y:S05]  /*186b0*/  BSYNC B0 ;  /* 0x0000000000007941 */ /* 0x000fea0003800000 */
.L_x_4469:
[----:B------:R-:W-:Y:S05]  /*186c0*/  BRA `(.L_x_4471) ;  /* 0xffffffcc00247947 */ /* 0x000fea000383ffff */
.L_x_4378:
[----:B-1----:R1:W2:Y:S02]  /*186d0*/  SYNCS.PHASECHK.TRANS64.TRYWAIT P1, [R5+URZ+0x30840], R2 ;  /* 0x03084002050075a7 */ /* 0x0022a4000802017f */
[----:B--2---:R-:W-:Y:S05]  /*186e0*/  @!P1 NANOSLEEP.SYNCS 0x989680 ;  /* 0x009896800000995d */ /* 0x004fea0003900000 */
[----:B------:R-:W2:Y:S02]  /*186f0*/  @!P1 SYNCS.PHASECHK.TRANS64 P1, [R5+URZ+0x30840], R2 ;  /* 0x03084002050095a7 */ /* 0x000ea4000802007f */
[----:B--2---:R-:W-:Y:S05]  /*18700*/  @!P1 BRA `(.L_x_4378) ;  /* 0xfffffffc00f09947 */ /* 0x004fea000383ffff */
[----:B------:R-:W-:Y:S05]  /*18710*/  BRA `(.L_x_4472) ;  /* 0xffffffcc004c7947 */ /* 0x000fea000383ffff */
.L_x_4380:
[----:B0-----:R0:W2:Y:S02]  /*18720*/  SYNCS.PHASECHK.TRANS64.TRYWAIT P1, [R7+URZ+0x30840], R0 ;  /* 0x03084000070075a7 */ /* 0x0010a4000802017f */
[----:B--2---:R-:W-:Y:S05]  /*18730*/  @!P1 NANOSLEEP.SYNCS 0x989680 ;  /* 0x009896800000995d */ /* 0x004fea0003900000 */
[----:B------:R-:W2:Y:S02]  /*18740*/  @!P1 SYNCS.PHASECHK.TRANS64 P1, [R7+URZ+0x30840], R0 ;  /* 0x03084000070095a7 */ /* 0x000ea4000802007f */
[----:B--2---:R-:W-:Y:S05]  /*18750*/  @!P1 BRA `(.L_x_4380) ;  /* 0xfffffffc00f09947 */ /* 0x004fea000383ffff */
[----:B------:R-:W-:Y:S05]  /*18760*/  BRA `(.L_x_4473) ;  /* 0xffffffcc00587947 */ /* 0x000fea000383ffff */
.L_x_4382:
[----:B--2---:R2:W3:Y:S02]  /*18770*/  SYNCS.PHASECHK.TRANS64.TRYWAIT P1, [R5+URZ+0x30860], R2 ;  /* 0x03086002050075a7 */ /* 0x0044e4000802017f */
[----:B---3--:R-:W-:Y:S05]  /*18780*/  @!P1 NANOSLEEP.SYNCS 0x989680 ;  /* 0x009896800000995d */ /* 0x008fea0003900000 */
[----:B------:R-:W3:Y:S02]  /*18790*/  @!P1 SYNCS.PHASECHK.TRANS64 P1, [R5+URZ+0x30860], R2 ;  /* 0x03086002050095a7 */ /* 0x000ee4000802007f */
[----:B---3--:R-:W-:Y:S05]  /*187a0*/  @!P1 BRA `(.L_x_4382) ;  /* 0xfffffffc00f09947 */ /* 0x008fea000383ffff */
[----:B------:R-:W-:Y:S05]  /*187b0*/  BRA `(.L_x_4474) ;  /* 0xffffffcc00547947 */ /* 0x000fea000383ffff */
.L_x_4475:
        /* <DEDUP_REMOVED lines=12> */
.L_x_15967:


//--------------------- .text._ZN7cutlass13device_kernelIN5flash11enable_sm90INS1_16FlashAttnFwdSm90INS1_25CollectiveMainloopFwdSm90ILi2EN4cute5tupleIJNS5_1CILi1EEES8_S8_EEENS6_IJNS7_ILi128EEENS7_ILi96EEENS7_ILi192EEEEEELi192ENS_10bfloat16_tEfNS_4arch4Sm90ELb0ELb1ELb1ELb1ELb1ELb0ELb0ELb1ELb1ELb1ELb1ELb0EEENS1_21CollectiveEpilogueFwdINS6_IJSA_SC_SB_EEES9_SE_SG_Li256ELb1ELb1ELb1ELb0EEENS1_36VarlenDynamicPersistentTileSchedulerILi128ELi96ELi256ELi128ELb1ELb1ELb1ELb1ELb0ELb1EEEEEEEEEvNT_6ParamsE --------------------------
	.section	.text._ZN7cutlass13device_kernelIN5flash11enable_sm90INS1_16FlashAttnFwdSm90INS1_25CollectiveMainloopFwdSm90ILi2EN4cute5tupleIJNS5_1CILi1EEES8_S8_EEENS6_IJNS7_ILi128EEENS7_ILi96EEENS7_ILi192EEEEEELi192ENS_10bfloat16_tEfNS_4arch4Sm90ELb0ELb1ELb1ELb1ELb1ELb0ELb0ELb1ELb1ELb1ELb1ELb0EEENS1_21CollectiveEpilogueFwdINS6_IJSA_SC_SB_EEES9_SE_SG_Li256ELb1ELb1ELb1ELb0EEENS1_36VarlenDynamicPersistentTileSchedulerILi128ELi96ELi256ELi128ELb1ELb1ELb1ELb1ELb0ELb1EEEEEEEEEvNT_6ParamsE,"ax",@progbits
	.align	128
.text._ZN7cutlass13device_kernelIN5flash11enable_sm90INS1_16FlashAttnFwdSm90INS1_25CollectiveMainloopFwdSm90ILi2EN4cute5tupleIJNS5_1CILi1EEES8_S8_EEENS6_IJNS7_ILi128EEENS7_ILi96EEENS7_ILi192EEEEEELi192ENS_10bfloat16_tEfNS_4arch4Sm90ELb0ELb1ELb1ELb1ELb1ELb0ELb0ELb1ELb1ELb1ELb1ELb0EEENS1_21CollectiveEpilogueFwdINS6_IJSA_SC_SB_EEES9_SE_SG_Li256ELb1ELb1ELb1ELb0EEENS1_36VarlenDynamicPersistentTileSchedulerILi128ELi96ELi256ELi128ELb1ELb1ELb1ELb1ELb0ELb1EEEEEEEEEvNT_6ParamsE:
        .type           _ZN7cutlass13device_kernelIN5flash11enable_sm90INS1_16FlashAttnFwdSm90INS1_25CollectiveMainloopFwdSm90ILi2EN4cute5tupleIJNS5_1CILi1EEES8_S8_EEENS6_IJNS7_ILi128EEENS7_ILi96EEENS7_ILi192EEEEEELi192ENS_10bfloat16_tEfNS_4arch4Sm90ELb0ELb1ELb1ELb1ELb1ELb0ELb0ELb1ELb1ELb1ELb1ELb0EEENS1_21CollectiveEpilogueFwdINS6_IJSA_SC_SB_EEES9_SE_SG_Li256ELb1ELb1ELb1ELb0EEENS1_36VarlenDynamicPersistentTileSchedulerILi128ELi96ELi256ELi128ELb1ELb1ELb1ELb1ELb0ELb1EEEEEEEEEvNT_6ParamsE,@function
        .size           _ZN7cutlass13device_kernelIN5flash11enable_sm90INS1_16FlashAttnFwdSm90INS1_25CollectiveMainloopFwdSm90ILi2EN4cute5tupleIJNS5_1CILi1EEES8_S8_EEENS6_IJNS7_ILi128EEENS7_ILi96EEENS7_ILi192EEEEEELi192ENS_10bfloat16_tEfNS_4arch4Sm90ELb0ELb1ELb1ELb1ELb1ELb0ELb0ELb1ELb1ELb1ELb1ELb0EEENS1_21CollectiveEpilogueFwdINS6_IJSA_SC_SB_EEES9_SE_SG_Li256ELb1ELb1ELb1ELb0EEENS1_36VarlenDynamicPersistentTileSchedulerILi128ELi96ELi256ELi128ELb1ELb1ELb1ELb1ELb0ELb1EEEEEEEEEvNT_6ParamsE,(.L_x_15968 - _ZN7cutlass13device_kernelIN5flash11enable_sm90INS1_16FlashAttnFwdSm90INS1_25CollectiveMainloopFwdSm90ILi2EN4cute5tupleIJNS5_1CILi1EEES8_S8_EEENS6_IJNS7_ILi128EEENS7_ILi96EEENS7_ILi192EEEEEELi192ENS_10bfloat16_tEfNS_4arch4Sm90ELb0ELb1ELb1ELb1ELb1ELb0ELb0ELb1ELb1ELb1ELb1ELb0EEENS1_21CollectiveEpilogueFwdINS6_IJSA_SC_SB_EEES9_SE_SG_Li256ELb1ELb1ELb1ELb0EEENS1_36VarlenDynamicPersistentTileSchedulerILi128ELi96ELi256ELi128ELb1ELb1ELb1ELb1ELb0ELb1EEEEEEEEEvNT_6ParamsE)
        .other          _ZN7cutlass13device_kernelIN5flash11enable_sm90INS1_16FlashAttnFwdSm90INS1_25CollectiveMainloopFwdSm90ILi2EN4cute5tupleIJNS5_1CILi1EEES8_S8_EEENS6_IJNS7_ILi128EEENS7_ILi96EEENS7_ILi192EEEEEELi192ENS_10bfloat16_tEfNS_4arch4Sm90ELb0ELb1ELb1ELb1ELb1ELb0ELb0ELb1ELb1ELb1ELb1ELb0EEENS1_21CollectiveEpilogueFwdINS6_IJSA_SC_SB_EEES9_SE_SG_Li256ELb1ELb1ELb1ELb0EEENS1_36VarlenDynamicPersistentTileSchedulerILi128ELi96ELi256ELi128ELb1ELb1ELb1ELb1ELb0ELb1EEEEEEEEEvNT_6ParamsE,@"STO_CUDA_ENTRY STV_DEFAULT"
_ZN7cutlass13device_kernelIN5flash11enable_sm90INS1_16FlashAttnFwdSm90INS1_25CollectiveMainloopFwdSm90ILi2EN4cute5tupleIJNS5_1CILi1EEES8_S8_EEENS6_IJNS7_ILi128EEENS7_ILi96EEENS7_ILi192EEEEEELi192ENS_10bfloat16_tEfNS_4arch4Sm90ELb0ELb1ELb1ELb1ELb1ELb0ELb0ELb1ELb1ELb1ELb1ELb0EEENS1_21CollectiveEpilogueFwdINS6_IJSA_SC_SB_EEES9_SE_SG_Li256ELb1ELb1ELb1ELb0EEENS1_36VarlenDynamicPersistentTileSchedulerILi128ELi96ELi256ELi128ELb1ELb1ELb1ELb1ELb0ELb1EEEEEEEEEvNT_6ParamsE:
        /* <DEDUP_REMOVED lines=45> */
.L_x_4476:
        /* <DEDUP_REMOVED lines=22> */
.L_x_4477:
        /* <DEDUP_REMOVED lines=18> */
.L_x_4478:
        /* <DEDUP_REMOVED lines=22> */
.L_x_4479:
        /* <DEDUP_REMOVED lines=23> */
.L_x_4480:
        /* <DEDUP_REMOVED lines=10> */
.L_x_4482:
        /* <DEDUP_REMOVED lines=50> */
[----:B------:R-:W-:Y:S01]  /*0be0*/  SHF.R.S32.HI R219, RZ, 0x3, R0 ;  /* 0x00000003ffdb7819 */ /* 0x000fe20000011400 */
[----:B------:R-:W-:Y:S01]  /*0bf0*/  IMAD.IADD R194, R12, 0x1, -R194 ;  /* 0x000000010cc27824 */ /* 0x000fe200078e0ac2 */
[----:B------:R-:W-:-:S02]  /*0c00*/  SHF.R.S32.HI R7, RZ, 0x1f, R222 ;  /* 0x0000001fff077819 */ /* 0x000fc400000114de */
[----:B------:R-:W-:Y:S02]  /*0c10*/  LOP3.LUT R2, R2, 0x3fffffe, RZ, 0xc0, !PT ;  /* 0x03fffffe02027812 */ /* 0x000fe400078ec0ff */
[CC--:B------:R-:W-:Y:S02]  /*0c20*/  LEA.HI R8, R7.reuse, R222.reuse, RZ, 0x2 ;  /* 0x000000de07087211 */ /* 0x0c0fe400078f10ff */
[----:B------:R-:W-:Y:S01]  /*0c30*/  LEA.HI R7, R7, R222, RZ, 0x5 ;  /* 0x000000de07077211 */ /* 0x000fe200078f28ff */
[----:B------:R-:W-:Y:S01]  /*0c40*/  IMAD.IADD R2, R13, 0x1, -R2 ;  /* 0x000000010d027824 */ /* 0x000fe200078e0a02 */
[--C-:B------:R-:W-:Y:S02]  /*0c50*/  SHF.R.S32.HI R9, RZ, 0x2, R8.reuse ;  /* 0x00000002ff097819 */ /* 0x100fe40000011408 */
[----:B------:R-:W-:Y:S02]  /*0c60*/  SHF.R.S32.HI R10, RZ, 0x1f, R8 ;  /* 0x0000001fff0a7819 */ /* 0x000fe40000011408 */
[----:B0-----:R-:W-:-:S02]  /*0c70*/  LOP3.LUT R3, R8, 0x7ffffffc, RZ, 0xc0, !PT ;  /* 0x7ffffffc08037812 */ /* 0x001fc400078ec0ff */
[----:B------:R-:W-:Y:S02]  /*0c80*/  LEA.HI R10, R10, R9, RZ, 0x3 ;  /* 0x000000090a0a7211 */ /* 0x000fe400078f18ff */
[----:B------:R-:W-:Y:S01]  /*0c90*/  SHF.R.S32.HI R7, RZ, 0x5, R7 ;  /* 0x00000005ff077819 */ /* 0x000fe20000011407 */
[----:B------:R-:W-:Y:S01]  /*0ca0*/  IMAD.IADD R3, R222, 0x1, -R3 ;  /* 0x00000001de037824 */ /* 0x000fe200078e0a03 */
[----:B------:R-:W-:-:S03]  /*0cb0*/  LOP3.LUT R10, R10, 0xfffffff8, RZ, 0xc0, !PT ;  /* 0xfffffff80a0a7812 */ /* 0x000fc600078ec0ff */
[----:B------:R-:W-:Y:S02]  /*0cc0*/  IMAD.SHL.U32 R19, R3, 0x2, RZ ;  /* 0x0000000203137824 */ /* 0x000fe400078e00ff */
[----:B------:R-:W-:Y:S02]  /*0cd0*/  IMAD.IADD R10, R9, 0x1, -R10 ;  /* 0x00000001090a7824 */ /* 0x000fe400078e0a0a */
[----:B------:R-:W-:Y:S02]  /*0ce0*/  VIADD R218, R19, 0x8 ;  /* 0x0000000813da7836 */ /* 0x000fe40000000000 */
[----:B------:R-:W-:Y:S02]  /*0cf0*/  IMAD R7, R7, 0x10, R10 ;  /* 0x0000001007077824 */ /* 0x000fe400078e020a */
[----:B------:R-:W-:Y:S02]  /*0d00*/  VIADD R217, R19, 0x80 ;  /* 0x0000008013d97836 */ /* 0x000fe40000000000 */
[----:B------:R-:W-:-:S02]  /*0d10*/  IMAD R5, R2, 0x40, R7 ;  /* 0x0000004002057824 */ /* 0x000fc400078e0207 */
[----:B------:R-:W-:Y:S01]  /*0d20*/  IMAD.U32 R2, RZ, RZ, UR4 ;  /* 0x00000004ff027e24 */ /* 0x000fe2000f8e00ff */
[----:B------:R-:W-:Y:S01]  /*0d30*/  UMOV UR4, URZ ;  /* 0x0000003f00047c82 */ /* 0x000fe20008000000 */
        /* <DEDUP_REMOVED lines=15> */
[----:B0-----:R-:W-:Y:S01]  /*0e30*/  SHF.R.S32.HI R2, RZ, 0x1f, R218 ;  /* 0x0000001fff027819 */ /* 0x001fe200000114da */
        /* <DEDUP_REMOVED lines=14> */
[----:B------:R-:W-:Y:S02]  /*0f20*/  VIADD R196, R19, 0x78 ;  /* 0x0000007813c47836 */ /* 0x000fe40000000000 */
[----:B------:R-:W-:-:S07]  /*0f30*/  IMAD R192, R4, 0x8, R5 ;  /* 0x0000000804c07824 */ /* 0x000fce00078e0205 */
.L_x_4594:
[----:B------:R-:W-:Y:S01]  /*0f40*/  ULDC.64 UR8, c[0x0][0xa28] ;  /* 0x00028a0000087ab9 */ /* 0x000fe20000000a00 */
[----:B0-23--:R-:W0:Y:S01]  /*0f50*/  LDC.64 R8, c[0x0][0x418] ;  /* 0x00010600ff087b82 */ /* 0x00de220000000a00 */
[----:B------:R-:W-:Y:S01]  /*0f60*/  UISETP.NE.U32.AND UP0, UPT, UR8, URZ, UPT ;  /* 0x0000003f0800728c */ /* 0x000fe2000bf05070 */
[----:B----4-:R-:W-:-:S03]  /*0f70*/  IMAD.MOV.U32 R6, RZ, RZ, RZ ;  /* 0x000000ffff067224 */ /* 0x010fc600078e00ff */
[----:B------:R-:W-:-:S03]  /*0f80*/  UISETP.NE.AND.EX UP0, UPT, UR9, URZ, UPT, UP0 ;  /* 0x0000003f0900728c */ /* 0x000fc6000bf05300 */
[----:B------:R-:W-:Y:S01]  /*0f90*/  ULDC.64 UR8, c[0x0][0xa18] ;  /* 0x0002860000087ab9 */ /* 0x000fe20000000a00 */
[----:B-1----:R-:W1:Y:S01]  /*0fa0*/  LDC R0, c[0x0][0x424] ;  /* 0x00010900ff007b82 */ /* 0x002e620000000800 */
[----:B------:R-:W-:Y:S01]  /*0fb0*/  UISETP.NE.U32.AND UP1, UPT, UR8, URZ, UPT ;  /* 0x0000003f0800728c */ /* 0x000fe2000bf25070 */
[----:B------:R-:W-:-:S03]  /*0fc0*/  PLOP3.LUT P0, PT, PT, PT, UP0, 0x80, 0x0 ;  /* 0x000000000000781c */ /* 0x000fc60003f0f008 */
[----:B------:R-:W-:-:S03]  /*0fd0*/  UISETP.NE.AND.EX UP1, UPT, UR9, URZ, UPT, UP1 ;  /* 0x0000003f0900728c */ /* 0x000fc6000bf25310 */
[----:B------:R-:W-:Y:S01]  /*0fe0*/  @UP0 ULDC.64 UR8, c[0x0][0xa28] ;  /* 0x00028a0000080ab9 */ /* 0x000fe20000000a00 */
[----:B------:R-:W2:Y:S01]  /*0ff0*/  LDC R17, c[0x0][0x2f0] ;  /* 0x0000bc00ff117b82 */ /* 0x000ea20000000800 */
[----:B------:R-:W-:Y:S01]  /*1000*/  @UP0 UIMAD.WIDE UR8, UR7, 0x4, UR8 ;  /* 0x00000004070808a5 */ /* 0x000fe2000f8e0208 */
[----:B------:R-:W-:-:S05]  /*1010*/  PLOP3.LUT P2, PT, PT, PT, UP1, 0x80, 0x0 ;  /* 0x000000000000781c */ /* 0x000fca0003f4f018 */
[----:B------:R-:W-:Y:S01]  /*1020*/  @UP1 ULDC.64 UR10, c[0x0][0xa18] ;  /* 0x00028600000a1ab9 */ /* 0x000fe20000000a00 */
[----:B------:R-:W-:Y:S02]  /*1030*/  IMAD.U32 R2, RZ, RZ, UR8 ;  /* 0x00000008ff027e24 */ /* 0x000fe4000f8e00ff */
[----:B------:R-:W-:Y:S01]  /*1040*/  IMAD.U32 R3, RZ, RZ, UR9 ;  /* 0x00000009ff037e24 */ /* 0x000fe2000f8e00ff */
[----:B------:R-:W-:Y:S02]  /*1050*/  @UP1 UIMAD.WIDE UR8, UR7, 0x4, UR10 ;  /* 0x00000004070818a5 */ /* 0x000fe4000f8e020a */
[----:B------:R-:W-:Y:S02]  /*1060*/  ULOP3.LUT UR4, UR5, 0xffff, URZ, 0xc0, !UPT ;  /* 0x0000ffff05047892 */ /* 0x000fe4000f8ec03f */
[----:B------:R3:W5:Y:S02]  /*1070*/  @P0 LDG.E R6, desc[UR36][R2.64] ;  /* 0x0000002402060981 */ /* 0x000764000c1e1900 */
[----:B------:R-:W-:-:S02]  /*1080*/  IMAD.U32 R4, RZ, RZ, UR8 ;  /* 0x00000008ff047e24 */ /* 0x000fc4000f8e00ff */
[----:B------:R-:W-:Y:S01]  /*1090*/  IMAD.U32 R5, RZ, RZ, UR9 ;  /* 0x00000009ff057e24 */ /* 0x000fe2000f8e00ff */
[----:B------:R-:W-:-:S04]  /*10a0*/  ULDC.64 UR8, c[0x0][0xa20] ;  /* 0x0002880000087ab9 */ /* 0x000fc80000000a00 */
[----:B------:R3:W5:Y:S01]  /*10b0*/  @P2 LDG.E R18, desc[UR36][R4.64] ;  /* 0x0000002404122981 */ /* 0x000762000c1e1900 */
[----:B0-----:R-:W-:Y:S01]  /*10c0*/  ISETP.NE.U32.AND P0, PT, R8, RZ, PT ;  /* 0x000000ff0800720c */ /* 0x001fe20003f05070 */
[----:B------:R-:W-:Y:S01]  /*10d0*/  IMAD.U32 R209, RZ, RZ, UR4 ;  /* 0x00000004ffd17e24 */ /* 0x000fe2000f8e00ff */
[----:B------:R-:W-:Y:S02]  /*10e0*/  ISETP.NE.U32.AND P1, PT, RZ, UR8, PT ;  /* 0x00000008ff007c0c */ /* 0x000fe4000bf25070 */
[----:B------:R-:W-:Y:S02]  /*10f0*/  ISETP.NE.AND.EX P0, PT, R9, RZ, PT, P0 ;  /* 0x000000ff0900720c */ /* 0x000fe40003f05300 */
[----:B------:R-:W-:Y:S02]  /*1100*/  ISETP.NE.AND.EX P1, PT, RZ, UR9, PT, P1 ;  /* 0x00000009ff007c0c */ /* 0x000fe4000bf25310 */
[----:B-1----:R-:W-:Y:S01]  /*1110*/  SEL R0, R0, 0x1, P0 ;  /* 0x0000000100007807 */ /* 0x002fe20000000000 */
[----:B---3--:R-:W-:Y:S10]  /*1120*/  @P2 BRA `(.L_x_4483) ;  /* 0x0000000000302947 */ /* 0x008ff40003800000 */
[----:B------:R-:W-:Y:S01]  /*1130*/  ULDC.64 UR8, c[0x0][0xa00] ;  /* 0x0002800000087ab9 */ /* 0x000fe20000000a00 */
[----:B-----5:R-:W0:Y:S01]  /*1140*/  LDC R18, c[0x0][0x288] ;  /* 0x0000a200ff127b82 */ /* 0x020e220000000800 */
[----:B------:R-:W-:-:S04]  /*1150*/  ISETP.NE.U32.AND P0, PT, RZ, UR8, PT ;  /* 0x00000008ff007c0c */ /* 0x000fc8000bf05070 */
[----:B------:R-:W-:-:S13]  /*1160*/  ISETP.NE.AND.EX P0, PT, RZ, UR9, PT, P0 ;  /* 0x00000009ff007c0c */ /* 0x000fda000bf05300 */
[----:B------:R-:W-:Y:S05]  /*1170*/  @!P0 BRA `(.L_x_4483) ;  /* 0x00000000001c8947 */ /* 0x000fea0003800000 */
[----:B------:R-:W-:Y:S02]  /*1180*/  ULDC.64 UR8, c[0x0][0xa00] ;  /* 0x0002800000087ab9 */ /* 0x000fe40000000a00 */
[----:B------:R-:W-:-:S06]  /*1190*/  UIMAD.WIDE UR8, UR7, 0x4, UR8 ;  /* 0x00000004070878a5 */ /* 0x000fcc000f8e0208 */
[----:B------:R-:W-:Y:S02]  /*11a0*/  IMAD.U32 R2, RZ, RZ, UR8 ;  /* 0x00000008ff027e24 */ /* 0x000fe4000f8e00ff */
[----:B------:R-:W-:-:S05]  /*11b0*/  IMAD.U32 R3, RZ, RZ, UR9 ;  /* 0x00000009ff037e24 */ /* 0x000fca000f8e00ff */
[----:B0-----:R-:W3:Y:S04]  /*11c0*/  LDG.E R18, desc[UR36][R2.64] ;  /* 0x0000002402127981 */ /* 0x001ee8000c1e1900 */
[----:B------:R-:W3:Y:S02]  /*11d0*/  LDG.E R5, desc[UR36][R2.64+0x4] ;  /* 0x0000042402057981 */ /* 0x000ee4000c1e1900 */
[----:B---3--:R-:W-:-:S07]  /*11e0*/  IMAD.IADD R18, R5, 0x1, -R18 ;  /* 0x0000000105127824 */ /* 0x008fce00078e0a12 */
.L_x_4483:
[----:B--2---:R-:W-:Y:S02]  /*11f0*/  IMAD R17, R0, R17, RZ ;  /* 0x0000001100117224 */ /* 0x004fe400078e02ff */
[----:B------:R-:W-:Y:S01]  /*1200*/  IMAD.U32 R220, RZ, RZ, UR7 ;  /* 0x00000007ffdc7e24 */ /* 0x000fe2000f8e00ff */
[----:B------:R-:W-:Y:S06]  /*1210*/  @!P1 BRA `(.L_x_4484) ;  /* 0x0000000000189947 */ /* 0x000fec0003800000 */
[----:B------:R-:W-:Y:S02]  /*1220*/  ULDC.64 UR8, c[0x0][0xa20] ;  /* 0x0002880000087ab9 */ /* 0x000fe40000000a00 */
[----:B------:R-:W-:-:S06]  /*1230*/  UIMAD.WIDE UR8, UR7, 0x4, UR8 ;  /* 0x00000004070878a5 */ /* 0x000fcc000f8e0208 */
[----:B------:R-:W-:Y:S02]  /*1240*/  IMAD.U32 R2, RZ, RZ, UR8 ;  /* 0x00000008ff027e24 */ /* 0x000fe4000f8e00ff */
[----:B------:R-:W-:-:S05]  /*1250*/  IMAD.U32 R3, RZ, RZ, UR9 ;  /* 0x00000009ff037e24 */ /* 0x000fca000f8e00ff */
[----:B------:R1:W5:Y:S01]  /*1260*/  LDG.E R17, desc[UR36][R2.64] ;  /* 0x0000002402117981 */ /* 0x000362000c1e1900 */
[----:B------:R-:W-:Y:S05]  /*1270*/  BRA `(.L_x_4485) ;  /* 0x00000000002c7947 */ /* 0x000fea0003800000 */
.L_x_4484:
        /* <DEDUP_REMOVED lines=9> */
[----:B------:R-:W2:Y:S02]  /*1310*/  LDG.E R0, desc[UR36][R2.64+0x4] ;  /* 0x0000042402007981 */ /* 0x000ea4000c1e1900 */
[----:B--2---:R-:W-:-:S07]  /*1320*/  IMAD.IADD R17, R0, 0x1, -R17 ;  /* 0x0000000100117824 */ /* 0x004fce00078e0a11 */
.L_x_4485:
[----:B------:R-:W-:Y:S01]  /*1330*/  ULDC UR4, c[0x0][0x448] ;  /* 0x0001120000047ab9 */ /* 0x000fe20000000800 */
[----:B-----5:R-:W-:Y:S01]  /*1340*/  IMAD.IADD R17, R17, 0x1, -R6 ;  /* 0x0000000111117824 */ /* 0x020fe200078e0a06 */
[----:B------:R-:W-:Y:S02]  /*1350*/  UISETP.NE.AND UP0, UPT, UR4, 0x1, UPT ;  /* 0x000000010400788c */ /* 0x000fe4000bf05270 */
[----:B------:R-:W-:Y:S02]  /*1360*/  USHF.L.U32 UR6, UR6, 0x7, URZ ;  /* 0x0000000706067899 */ /* 0x000fe4000800063f */
[----:B0-----:R-:W-:Y:S01]  /*1370*/  IADD3 R0, R17, 0x1, -R18 ;  /* 0x0000000111007810 */ /* 0x001fe20007ffe812 */
[----:B------:R-:W-:Y:S02]  /*1380*/  UP2UR UR7, UPR, URZ, 0x1 ;  /* 0x000000013f077883 */ /* 0x000fe40008000000 */
[----:B------:R-:W-:Y:S01]  /*1390*/  UIADD3 UR4, UR6, 0x7f, URZ ;  /* 0x0000007f06047890 */ /* 0x000fe2000fffe03f */
[----:B------:R-:W-:Y:S01]  /*13a0*/  R2UR UR10, R0 ;  /* 0x00000000000a72ca */ /* 0x000fe200000e0000 */
[----:B------:R-:W-:-:S02]  /*13b0*/  IMAD.U32 R23, RZ, RZ, UR6 ;  /* 0x00000006ff177e24 */ /* 0x000fc4000f8e00ff */
[----:B------:R-:W-:Y:S01]  /*13c0*/  @UP0 ULDC UR8, c[0x0][0x44c] ;  /* 0x0001130000080ab9 */ /* 0x000fe20000000800 */
[----:B------:R-:W-:Y:S01]  /*13d0*/  IMAD.U32 R22, RZ, RZ, UR7 ;  /* 0x00000007ff167e24 */ /* 0x000fe2000f8e00ff */
[----:B------:R-:W-:Y:S01]  /*13e0*/  UIMAD.WIDE.U32 UR8, UR4, UR8, URZ ;  /* 0x00000008040872a5 */ /* 0x000fe2000f8e003f */
[----:B------:R-:W-:Y:S01]  /*13f0*/  @UP0 ULDC UR11, c[0x0][0x450] ;  /* 0x00011400000b0ab9 */ /* 0x000fe20000000800 */
[----:B------:R-:W-:Y:S02]  /*1400*/  ULDC.64 UR6, c[0x0][0x9e0] ;  /* 0x0002780000067ab9 */ /* 0x000fe40000000a00 */
[----:B------:R-:W-:Y:S02]  /*1410*/  @UP0 USHF.R.U32.HI UR4, URZ, UR11, UR9 ;  /* 0x0000000b3f040299 */ /* 0x000fe40008011609 */
[----:B------:R-:W-:Y:S02]  /*1420*/  UISETP.GE.AND UP0, UPT, UR7, 0x1, UPT ;  /* 0x000000010700788c */ /* 0x000fe4000bf06270 */
[----:B------:R-:W-:-:S02]  /*1430*/  UIADD3 UR8, UR10, UR4, URZ ;  /* 0x000000040a087290 */ /* 0x000fc4000fffe03f */
[----:B------:R-:W-:Y:S02]  /*1440*/  UP2UR UR61, UPR, URZ, 0x1 ;  /* 0x000000013f3d7883 */ /* 0x000fe40008000000 */
[----:B------:R-:W-:Y:S01]  /*1450*/  PLOP3.LUT P0, PT, PT, PT, UP0, 0x40, 0x0 ;  /* 0x000000000000781c */ /* 0x000fe20003f0e808 */
[----:B------:R-:W-:-:S06]  /*1460*/  UIADD3 UR6, UR8, UR6, URZ ;  /* 0x0000000608067290 */ /* 0x000fcc000fffe03f */
[----:B------:R-:W-:-:S06]  /*1470*/  IMAD.U32 R0, RZ, RZ, UR6 ;  /* 0x00000006ff007e24 */ /* 0x000fcc000f8e00ff */
        /* <DEDUP_REMOVED lines=11> */
.L_x_4487:
[----:B------:R-:W-:-:S11]  /*1530*/  UISETP.NE.AND UP0, UPT, UR7, 0x1, UPT ;  /* 0x000000010700788c */ /* 0x000fd6000bf05270 */
[----:B------:R-:W-:Y:S02]  /*1540*/  @UP0 ULDC.64 UR10, c[0x0][0x9e8] ;  /* 0x00027a00000a0ab9 */ /* 0x000fe40000000a00 */
[----:B------:R-:W-:-:S04]  /*1550*/  UIMAD.WIDE.U32 UR8, UR4, UR10, URZ ;  /* 0x0000000a040872a5 */ /* 0x000fc8000f8e003f */
[----:B------:R-:W-:-:S12]  /*1560*/  @UP0 USHF.R.U32.HI UR4, URZ, UR11, UR9 ;  /* 0x0000000b3f040299 */ /* 0x000fd80008011609 */
.L_x_4488:
[----:B------:R-:W-:-:S06]  /*1570*/  UIMAD UR4, UR4, UR7, UR7 ;  /* 0x00000007040472a4 */ /* 0x000fcc000f8e0207 */
[----:B------:R-:W-:-:S07]  /*1580*/  VIMNMX R0, R0, UR4, PT ;  /* 0x0000000400007c48 */ /* 0x000fce000bfe0100 */
.L_x_4486:
[----:B------:R-:W-:Y:S01]  /*1590*/  R2UR UR6, R22 ;  /* 0x00000000160672ca */ /* 0x000fe200000e0000 */
[----:B------:R-:W-:Y:S01]  /*15a0*/  IMAD.IADD R73, R17, 0x1, -R18 ;  /* 0x0000000111497824 */ /* 0x000fe200078e0a12 */
[----:B------:R-:W-:Y:S01]  /*15b0*/  R2UR UR4, R23 ;  /* 0x00000000170472ca */ /* 0x000fe200000e0000 */
[----:B-1----:R-:W-:Y:S02]  /*15c0*/  VIADD R2, R0, 0x5f ;  /* 0x0000005f00027836 */ /* 0x002fe40000000000 */
[----:B------:R-:W-:Y:S02]  /*15d0*/  VIADD R0, R17, 0x5f ;  /* 0x0000005f11007836 */ /* 0x000fe40000000000 */
[----:B------:R-:W-:-:S04]  /*15e0*/  IMAD.HI R2, R2, 0x2aaaaaab, RZ ;  /* 0x2aaaaaab02027827 */ /* 0x000fc800078e02ff */
[----:B------:R-:W-:Y:S01]  /*15f0*/  IMAD.HI R0, R0, 0x2aaaaaab, RZ ;  /* 0x2aaaaaab00007827 */ /* 0x000fe200078e02ff */
[----:B------:R-:W-:Y:S01]  /*1600*/  SHF.R.U32.HI R5, RZ, 0x1f, R2 ;  /* 0x0000001fff057819 */ /* 0x000fe20000011602 */
[----:B------:R-:W-:Y:S01]  /*1610*/  UISETP.NE.AND UP0, UPT, UR6, URZ, UPT ;  /* 0x0000003f0600728c */ /* 0x000fe2000bf05270 */
[----:B------:R-:W-:Y:S02]  /*1620*/  R2UR UR6, R73 ;  /* 0x00000000490672ca */ /* 0x000fe400000e0000 */
[----:B------:R-:W-:Y:S02]  /*1630*/  SHF.R.U32.HI R3, RZ, 0x1f, R0 ;  /* 0x0000001fff037819 */ /* 0x000fe40000011600 */
[----:B------:R-:W-:Y:S02]  /*1640*/  LEA.HI.SX32 R2, R2, R5, 0x1c ;  /* 0x0000000502027211 */ /* 0x000fe400078fe2ff */
[----:B------:R-:W-:-:S04]  /*1650*/  LEA.HI.SX32 R3, R0, R3, 0x1c ;  /* 0x0000000300037211 */ /* 0x000fc800078fe2ff */
        /* <DEDUP_REMOVED lines=21> */
.L_x_4490:
[----:B------:R-:W-:-:S11]  /*17b0*/  UISETP.NE.AND UP0, UPT, UR7, 0x1, UPT ;  /* 0x000000010700788c */ /* 0x000fd6000bf05270 */
[----:B------:R-:W-:Y:S02]  /*17c0*/  @UP0 ULDC.64 UR10, c[0x0][0x9e8] ;  /* 0x00027a00000a0ab9 */ /* 0x000fe40000000a00 */
[----:B------:R-:W-:-:S04]  /*17d0*/  UIMAD.WIDE.U32 UR8, UR4, UR10, URZ ;  /* 0x0000000a040872a5 */ /* 0x000fc8000f8e003f */
[----:B------:R-:W-:-:S12]  /*17e0*/  @UP0 USHF.R.U32.HI UR4, URZ, UR11, UR9 ;  /* 0x0000000b3f040299 */ /* 0x000fd80008011609 */
.L_x_4491:
[----:B------:R-:W-:-:S04]  /*17f0*/  UIMAD UR4, UR4, UR7, URZ ;  /* 0x00000007040472a4 */ /* 0x000fc8000f8e023f */
[----:B------:R-:W-:-:S04]  /*1800*/  UISETP.LT.AND UP0, UPT, UR6, UR4, UPT ;  /* 0x000000040600728c */ /* 0x000fc8000bf01270 */
[----:B------:R-:W-:-:S12]  /*1810*/  USEL UR6, UR6, UR4, !UP0 ;  /* 0x0000000406067287 */ /* 0x000fd8000c000000 */
.L_x_4489:
[----:B------:R-:W-:-:S04]  /*1820*/  UIMAD.WIDE UR6, UR6, 0x2aaaaaab, URZ ;  /* 0x2aaaaaab060678a5 */ /* 0x000fc8000f8e023f */
[----:B------:R-:W-:-:S04]  /*1830*/  USHF.R.U32.HI UR4, URZ, 0x1f, UR7 ;  /* 0x0000001f3f047899 */ /* 0x000fc80008011607 */
[----:B------:R-:W-:Y:S02]  /*1840*/  ULEA.HI.SX32 UR7, UR7, UR4, 0x1c ;  /* 0x0000000407077291 */ /* 0x000fe4000f8fe23f */
[----:B------:R-:W-:Y:S02]  /*1850*/  ULOP3.LUT UR4, UR5, 0xff000000, URZ, 0xc0, !UPT ;  /* 0xff00000005047892 */ /* 0x000fe4000f8ec03f */
[----:B------:R-:W-:Y:S02]  /*1860*/  UISETP.LT.AND UP0, UPT, URZ, UR7, UPT ;  /* 0x000000073f00728c */ /* 0x000fe4000bf01270 */
[----:B------:R-:W-:Y:S02]  /*1870*/  ULOP3.LUT UR5, UR5, 0xff0000, URZ, 0xc0, !UPT ;  /* 0x00ff000005057892 */ /* 0x000fe4000f8ec03f */
[----:B------:R-:W-:Y:S02]  /*1880*/  USEL UR9, URZ, UR7, !UP0 ;  /* 0x000000073f097287 */ /* 0x000fe4000c000000 */
[----:B------:R-:W-:-:S04]  /*1890*/  USHF.R.U32.HI UR4, URZ, 0x8, UR4 ;  /* 0x000000083f047899 */ /* 0x000fc80008011604 */
[----:B------:R-:W-:Y:S01]  /*18a0*/  ISETP.GT.AND P0, PT, R72, UR9, PT ;  /* 0x0000000948007c0c */ /* 0x000fe2000bf04270 */
[----:B------:R-:W-:-:S03]  /*18b0*/  ULEA.HI UR5, UR5, UR4, URZ, 0x10 ;  /* 0x0000000405057291 */ /* 0x000fc6000f8f803f */
[----:B------:R-:W-:Y:S01]  /*18c0*/  UMOV UR4, URZ ;  /* 0x0000003f00047c82 */ /* 0x000fe20008000000 */
[----:B------:R-:W-:Y:S02]  /*18d0*/  ULOP3.LUT UR6, UR5, 0xff, URZ, 0xc0, !UPT ;  /* 0x000000ff05067892 */ /* 0x000fe4000f8ec03f */
[----:B------:R-:W-:-:S04]  /*18e0*/  USHF.R.U32.HI UR5, URZ, 0x10, UR5 ;  /* 0x000000103f057899 */ /* 0x000fc80008011605 */
[----:B------:R-:W-:Y:S02]  /*18f0*/  IMAD.U32 R208, RZ, RZ, UR6 ;  /* 0x00000006ffd07e24 */ /* 0x000fe4000f8e00ff */
[----:B------:R-:W-:Y:S01]  /*1900*/  IMAD.U32 R195, RZ, RZ, UR5 ;  /* 0x00000005ffc37e24 */ /* 0x000fe2000f8e00ff */
[----:B------:R-:W-:Y:S06]  /*1910*/  @!P0 BRA `(.L_x_4492) ;  /* 0x00000000009c8947 */ /* 0x000fec0003800000 */
[----:B------:R-:W-:Y:S01]  /*1920*/  R2UR UR5, R195 ;  /* 0x00000000c30572ca */ /* 0x000fe200000e0000 */
[----:B------:R-:W-:-:S12]  /*1930*/  ULDC UR4, c[0x0][0x9f0] ;  /* 0x00027c0000047ab9 */ /* 0x000fd80000000800 */
[----:B------:R-:W-:-:S04]  /*1940*/  UISETP.NE.AND UP0, UPT, UR5, URZ, UPT ;  /* 0x0000003f0500728c */ /* 0x000fc8000bf05270 */
[----:B------:R-:W-:-:S03]  /*1950*/  USEL UR10, UR5, UR4, UP0 ;  /* 0x00000004050a7287 */ /* 0x000fc60008000000 */
[----:B------:R-:W-:-:S03]  /*1960*/  UMOV UR4, URZ ;  /* 0x0000003f00047c82 */ /* 0x000fc60008000000 */
[----:B------:R-:W-:-:S05]  /*1970*/  IMAD.U32 R5, RZ, RZ, UR10 ;  /* 0x0000000aff057e24 */ /* 0x000fca000f8e00ff */
[----:B------:R-:W-:-:S04]  /*1980*/  IABS R0, R5 ;  /* 0x0000000500007213 */ /* 0x000fc80000000000 */
[----:B------:R-:W-:Y:S02]  /*1990*/  R2UR UR11, R0 ;  /* 0x00000000000b72ca */ /* 0x000fe400000e0000 */
[----:B------:R-:W-:Y:S02]  /*19a0*/  IADD3 R0, R5, -0x1, R72 ;  /* 0xffffffff05007810 */ /* 0x000fe40007ffe048 */
[----:B------:R-:W-:Y:S02]  /*19b0*/  IABS R5, R5 ;  /* 0x0000000500057213 */ /* 0x000fe40000000000 */
[----:B------:R-:W-:-:S03]  /*19c0*/  R2UR UR6, R0 ;  /* 0x00000000000672ca */ /* 0x000fc600000e0000 */
[----:B------:R-:W-:-:S04]  /*19d0*/  IMAD.MOV R5, RZ, RZ, -R5 ;  /* 0x000000ffff057224 */ /* 0x000fc800078e0a05 */
        /* <DEDUP_REMOVED lines=27> */
.L_x_4492:
[----:B------:R-:W-:Y:S01]  /*1b90*/  R2UR UR5, R208 ;  /* 0x00000000d00572ca */ /* 0x000fe200000e0000 */
[----:B------:R-:W-:Y:S01]  /*1ba0*/  IMAD.U32 R3, RZ, RZ, UR4 ;  /* 0x00000004ff037e24 */ /* 0x000fe2000f8e00ff */
[----:B------:R-:W-:Y:S01]  /*1bb0*/  PLOP3.LUT P0, PT, PT, PT, PT, 0x80, 0x0 ;  /* 0x000000000000781c */ /* 0x000fe20003f0f070 */
[----:B------:R-:W-:Y:S01]  /*1bc0*/  IMAD.MOV.U32 R2, RZ, RZ, RZ ;  /* 0x000000ffff027224 */ /* 0x000fe200078e00ff */
        /* <DEDUP_REMOVED lines=9> */
[----:B------:R-:W-:Y:S01]  /*1c60*/  UIMAD UR5, UR5, UR4, UR9 ;  /* 0x00000004050572a4 */ /* 0x000fe2000f8e0209 */
        /* <DEDUP_REMOVED lines=80> */
.L_x_4494:
[----:B------:R-:W2:Y:S01]  /*2170*/  LDL R2, [R1+0x14] ;  /* 0x0000140001027983 */ /* 0x000ea20000100800 */
[----:B------:R-:W-:-:S13]  /*2180*/  R2UR UR6, R221 ;  /* 0x00000000dd0672ca */ /* 0x000fda00000e0000 */
[----:B------:R-:W-:-:S04]  /*2190*/  ULEA.HI UR4, UR6, UR6, URZ, 0x1 ;  /* 0x0000000606047291 */ /* 0x000fc8000f8f083f */
[----:B------:R-:W-:-:S04]  /*21a0*/  ULOP3.LUT UR4, UR4, 0xfffffffe, URZ, 0xc0, !UPT ;  /* 0xfffffffe04047892 */ /* 0x000fc8000f8ec03f */
[----:B------:R-:W-:-:S06]  /*21b0*/  UIADD3 UR4, UR6, -UR4, URZ ;  /* 0x8000000406047290 */ /* 0x000fcc000fffe03f */
[----:B------:R-:W-:-:S05]  /*21c0*/  IMAD.U32 R0, RZ, RZ, UR4 ;  /* 0x00000004ff007e24 */ /* 0x000fca000f8e00ff */
[----:B------:R-:W-:-:S04]  /*21d0*/  SHF.L.U32 R0, R0, 0x1f, RZ ;  /* 0x0000001f00007819 */ /* 0x000fc800000006ff */
[----:B------:R-:W0:Y:S01]  /*21e0*/  SYNCS.PHASECHK.TRANS64.TRYWAIT P1, [UR60+0x30800], R0 ;  /* 0x03080000ff0075a7 */ /* 0x000e22000802017c */
[----:B--2---:R-:W-:-:S13]  /*21f0*/  R2UR UR5, R2 ;  /* 0x00000000020572ca */ /* 0x004fda00000e0000 */
[----:B------:R-:W-:-:S05]  /*2200*/  IMAD.U32 R2, RZ, RZ, UR5 ;  /* 0x00000005ff027e24 */ /* 0x000fca000f8e00ff */
[----:B------:R-:W-:Y:S01]  /*2210*/  ISETP.NE.AND P0, PT, R2, 0x3, PT ;  /* 0x000000030200780c */ /* 0x000fe20003f05270 */
[----:B0-----:R-:W-:-:S12]  /*2220*/  @!P1 BRA `(.L_x_4495) ;  /* 0x0000017c00f49947 */ /* 0x001fd80003800000 */
.L_x_4691:
[----:B------:R-:W-:Y:S05]  /*2230*/  @!P0 BRA `(.L_x_4496) ;  /* 0x0000000000048947 */ /* 0x000fea0003800000 */
[----:B------:R-:W-:Y:S01]  /*2240*/  BPT.TRAP 0x1 ;  /* 0x000000040000795c */ /* 0x000fe20000300000 */
.L_x_4496:
[----:B0-----:R-:W-:Y:S02]  /*2250*/  IMAD.U32 R3, RZ, RZ, UR38 ;  /* 0x00000026ff037e24 */ /* 0x001fe4000f8e00ff */
[----:B------:R-:W-:-:S03]  /*2260*/  IMAD.U32 R0, RZ, RZ, UR39 ;  /* 0x00000027ff007e24 */ /* 0x000fc6000f8e00ff */
[----:B------:R-:W-:Y:S02]  /*2270*/  LEA R3, R3, UR60, 0x3 ;  /* 0x0000003c03037c11 */ /* 0x000fe4000f8e18ff */
[----:B------:R-:W-:-:S04]  /*2280*/  SHF.L.U32 R0, R0, 0x1f, RZ ;  /* 0x0000001f00007819 */ /* 0x000fc800000006ff */
[----:B------:R0:W1:Y:S01]  /*2290*/  SYNCS.PHASECHK.TRANS64.TRYWAIT P1, [R3+URZ+0x30830], R0 ;  /* 0x03083000030075a7 */ /* 0x000062000802017f */
[----:B------:R-:W-:Y:S05]  /*22a0*/  @!P0 BRA `(.L_x_4497) ;  /* 0x0000000000048947 */ /* 0x000fea0003800000 */
[----:B------:R-:W-:Y:S01]  /*22b0*/  BPT.TRAP 0x1 ;  /* 0x000000040000795c */ /* 0x000fe20000300000 */
.L_x_4497:
[----:B-1----:R-:W-:Y:S05]  /*22c0*/  @P1 BRA `(.L_x_4498) ;  /* 0x0000000000081947 */ /* 0x002fea0003800000 */
[----:B------:R-:W1:Y:S02]  /*22d0*/  SYNCS.PHASECHK.TRANS64.TRYWAIT P1, [R3+URZ+0x30830], R0 ;  /* 0x03083000030075a7 */ /* 0x000e64000802017f */
[----:B-1----:R-:W-:Y:S05]  /*22e0*/  @!P1 BRA `(.L_x_4499) ;  /* 0x0000017c00dc9947 */ /* 0x002fea0003800000 */
.L_x_4498:
        /* <DEDUP_REMOVED lines=17> */
[----:B------:R-:W-:Y:S02]  /*2400*/  UIMAD UR5, UR38, 0x900, UR5 ;  /* 0x00000900260578a4 */ /* 0x000fe4000f8e0205 */
[----:B------:R-:W-:Y:S01]  /*2410*/  UMOV UR8, UR4 ;  /* 0x0000000400087c82 */ /* 0x000fe20008000000 */
[----:B------:R-:W-:Y:S01]  /*2420*/  UIADD3 UR56, UR4, 0x2, URZ ;  /* 0x0000000204387890 */ /* 0x000fe2000fffe03f */
[----:B------:R-:W-:Y:S01]  /*2430*/  IMAD.U32 R4, RZ, RZ, UR8 ;  /* 0x00000008ff047e24 */ /* 0x000fe2000f8e00ff */
[----:B------:R-:W-:-:S02]  /*2440*/  UIADD3 UR58, UR5, 0x2, URZ ;  /* 0x00000002053a7890 */ /* 0x000fc4000fffe03f */
[----:B------:R-:W-:Y:S01]  /*2450*/  UMOV UR10, UR5 ;  /* 0x00000005000a7c82 */ /* 0x000fe20008000000 */
[----:B------:R-:W-:Y:S01]  /*2460*/  UIADD3 UR52, UR4, 0x4, URZ ;  /* 0x0000000404347890 */ /* 0x000fe2000fffe03f */
[----:B------:R-:W-:Y:S01]  /*2470*/  HGMMA.64x96x16.F32.BF16 R24, gdesc[UR8], RZ, !UPT, gsb0 ;  /* 0x01600000081879f0 */ /* 0x000fe2000c0018ff */
        /* <DEDUP_REMOVED lines=71> */
.L_x_4500:
[----:B------:R-:W-:Y:S01]  /*28f0*/  R2UR UR4, R22 ;  /* 0x00000000160472ca */ /* 0x000fe200000e0000 */
[----:B------:R-:W2:Y:S01]  /*2900*/  S2UR UR7, SR_CgaCtaId ;  /* 0x00000000000779c3 */ /* 0x000ea20000008800 */
[----:B------:R-:W-:Y:S01]  /*2910*/  R2UR UR6, R23 ;  /* 0x00000000170672ca */ /* 0x000fe200000e0000 */
[----:B------:R-:W-:Y:S01]  /*2920*/  ULDC UR5, c[0x0][0x9d8] ;  /* 0x0002760000057ab9 */ /* 0x000fe20000000800 */
[----:B------:R-:W-:Y:S01]  /*2930*/  UISETP.NE.AND UP0, UPT, UR61, URZ, UPT ;  /* 0x0000003f3d00728c */ /* 0x000fe2000bf05270 */
        /* <DEDUP_REMOVED lines=8> */
[----:B------:R-:W-:Y:S01]  /*29c0*/  UISETP.NE.AND UP1, UPT, UR4, URZ, UPT ;  /* 0x0000003f0400728c */ /* 0x000fe2000bf25270 */
[----:B------:R-:W-:Y:S01]  /*29d0*/  R2UR UR4, R3 ;  /* 0x00000000030472ca */ /* 0x000fe200000e0000 */
[----:B------:R-:W-:-:S02]  /*29e0*/  VIADD R2, R192, UR6 ;  /* 0x00000006c0027c36 */ /* 0x000fc40008000000 */
[----:B------:R-:W-:Y:S01]  /*29f0*/  FMUL.FTZ R40, R40, UR5 ;  /* 0x0000000528287c20 */ /* 0x000fe20008410000 */
[----:B------:R-:W-:Y:S01]  /*2a00*/  FMUL.FTZ R41, R41, UR5 ;  /* 0x0000000529297c20 */ /* 0x000fe20008410000 */
[----:B------:R-:W-:Y:S01]  /*2a10*/  FMUL.FTZ R8, R24, UR5 ;  /* 0x0000000518087c20 */ /* 0x000fe20008410000 */
[----:B------:R-:W-:Y:S01]  /*2a20*/  PLOP3.LUT P1, PT, PT, PT, UP1, 0x80, 0x0 ;  /* 0x000000000000781c */ /* 0x000fe20003f2f018 */
[----:B---3--:R-:W-:Y:S01]  /*2a30*/  IMAD.MOV.U32 R28, RZ, RZ, R2 ;  /* 0x000000ffff1c7224 */ /* 0x008fe200078e0002 */
[----:B------:R-:W-:Y:S01]  /*2a40*/  PLOP3.LUT P2, PT, PT, PT, UP1, 0x80, 0x0 ;  /* 0x000000000000781c */ /* 0x000fe20003f4f018 */
[----:B------:R3:W3:Y:S01]  /*2a50*/  MUFU.TANH R74, R25 ;  /* 0x00000019004a7308 */ /* 0x0006e20000002400 */
[----:B01----:R-:W-:Y:S01]  /*2a60*/  FMUL.FTZ R0, R26, UR5 ;  /* 0x000000051a007c20 */ /* 0x003fe20008410000 */
[----:B------:R-:W-:Y:S01]  /*2a70*/  @UP1 ULDC UR6, c[0x0][0x44c] ;  /* 0x0001130000061ab9 */ /* 0x000fe20000000800 */
[----:B------:R-:W-:Y:S01]  /*2a80*/  FMUL.FTZ R11, R27, UR5 ;  /* 0x000000051b0b7c20 */ /* 0x000fe20008410000 */
[----:B------:R-:W-:Y:S01]  /*2a90*/  FMUL.FTZ R13, R31, UR5 ;  /* 0x000000051f0d7c20 */ /* 0x000fe20008410000 */
[----:B------:R-:W-:Y:S01]  /*2aa0*/  UIADD3 UR4, UR4, 0x30840, URZ ;  /* 0x0003084004047890 */ /* 0x000fe2000fffe03f */
[----:B------:R-:W-:Y:S01]  /*2ab0*/  FMUL.FTZ R14, R34, UR5 ;  /* 0x00000005220e7c20 */ /* 0x000fe20008410000 */
[----:B------:R-:W-:Y:S01]  /*2ac0*/  FMUL.FTZ R15, R35, UR5 ;  /* 0x00000005230f7c20 */ /* 0x000fe20008410000 */
[----:B------:R0:W1:Y:S01]  /*2ad0*/  MUFU.TANH R77, R32 ;  /* 0x00000020004d7308 */ /* 0x0000620000002400 */
[----:B--2---:R-:W-:Y:S01]  /*2ae0*/  UPRMT UR4, UR7, 0x654, UR4 ;  /* 0x0000065407047896 */ /* 0x004fe20008000004 */
[----:B------:R-:W-:Y:S01]  /*2af0*/  @P1 IMAD.HI.U32 R3, R2, UR6, RZ ;  /* 0x0000000602031c27 */ /* 0x000fe2000f8e00ff */
[----:B------:R-:W-:-:S03]  /*2b00*/  @UP1 ULDC UR6, c[0x0][0x450] ;  /* 0x0001140000061ab9 */ /* 0x000fc60000000800 */
[----:B------:R-:W-:Y:S01]  /*2b10*/  FMUL.FTZ R20, R38, UR5 ;  /* 0x0000000526147c20 */ /* 0x000fe20008410000 */
[----:B------:R-:W-:Y:S01]  /*2b20*/  FMUL.FTZ R24, R42, UR5 ;  /* 0x000000052a187c20 */ /* 0x000fe20008410000 */
[----:B------:R-:W-:Y:S01]  /*2b30*/  FMUL.FTZ R21, R39, UR5 ;  /* 0x0000000527157c20 */ /* 0x000fe20008410000 */
[----:B------:R-:W-:Y:S01]  /*2b40*/  @P2 SHF.R.U32.HI R28, RZ, UR6, R3 ;  /* 0x00000006ff1c2c19 */ /* 0x000fe20008011603 */
[----:B------:R-:W-:Y:S01]  /*2b50*/  IMAD.MOV.U32 R3, RZ, RZ, -0x60 ;  /* 0xffffffa0ff037424 */ /* 0x000fe200078e00ff */
[----:B------:R2:W1:Y:S01]  /*2b60*/  MUFU.TANH R78, R33 ;  /* 0x00000021004e7308 */ /* 0x0004620000002400 */
[----:B---3--:R-:W-:Y:S01]  /*2b70*/  FMUL.FTZ R25, R43, UR5 ;  /* 0x000000052b197c20 */ /* 0x008fe20008410000 */
[----:B------:R-:W-:Y:S01]  /*2b80*/  FMUL.FTZ R44, R44, UR5 ;  /* 0x000000052c2c7c20 */ /* 0x000fe20008410000 */
[----:B------:R-:W3:Y:S01]  /*2b90*/  SHFL.IDX PT, R50, R28, RZ, 0x1c1f ;  /* 0x001c1fff1c327589 */ /* 0x000ee200000e0000 */
[----:B------:R-:W-:Y:S02]  /*2ba0*/  IMAD R6, R72, R3, 0x61 ;  /* 0x0000006148067424 */ /* 0x000fe400078e0203 */
[----:B------:R-:W-:Y:S01]  /*2bb0*/  FMUL.FTZ R45, R45, UR5 ;  /* 0x000000052d2d7c20 */ /* 0x000fe20008410000 */
[----:B------:R-:W-:Y:S01]  /*2bc0*/  FMUL.FTZ R26, R46, UR5 ;  /* 0x000000052e1a7c20 */ /* 0x000fe20008410000 */
[----:B------:R-:W-:Y:S01]  /*2bd0*/  FMUL.FTZ R27, R47, UR5 ;  /* 0x000000052f1b7c20 */ /* 0x000fe20008410000 */
[----:B------:R5:W1:Y:S01]  /*2be0*/  MUFU.TANH R79, R36 ;  /* 0x00000024004f7308 */ /* 0x000a620000002400 */
[----:B------:R-:W-:Y:S01]  /*2bf0*/  FMUL.FTZ R48, R48, UR5 ;  /* 0x0000000530307c20 */ /* 0x000fe20008410000 */
[----:B------:R-:W-:Y:S01]  /*2c00*/  FMUL.FTZ R31, R51, UR5 ;  /* 0x00000005331f7c20 */ /* 0x000fe20008410000 */
[----:B0-----:R-:W-:Y:S01]  /*2c10*/  FMUL.FTZ R32, R54, UR5 ;  /* 0x0000000536207c20 */ /* 0x001fe20008410000 */
[----:B------:R-:W-:Y:S01]  /*2c20*/  FMUL.FTZ R35, R55, UR5 ;  /* 0x0000000537237c20 */ /* 0x000fe20008410000 */
[----:B------:R-:W-:Y:S01]  /*2c30*/  FMUL.FTZ R56, R56, UR5 ;  /* 0x0000000538387c20 */ /* 0x000fe20008410000 */
[----:B------:R-:W-:Y:S01]  /*2c40*/  FMUL.FTZ R57, R57, UR5 ;  /* 0x0000000539397c20 */ /* 0x000fe20008410000 */
[----:B------:R-:W-:Y:S01]  /*2c50*/  FMUL.FTZ R58, R58, UR5 ;  /* 0x000000053a3a7c20 */ /* 0x000fe20008410000 */
[----:B------:R0:W1:Y:S01]  /*2c60*/  MUFU.TANH R81, R40 ;  /* 0x0000002800517308 */ /* 0x0000620000002400 */
[----:B--2---:R-:W-:Y:S01]  /*2c70*/  FMUL.FTZ R33, R59, UR5 ;  /* 0x000000053b217c20 */ /* 0x004fe20008410000 */
[----:B------:R-:W-:Y:S01]  /*2c80*/  FMUL.FTZ R60, R60, UR5 ;  /* 0x000000053c3c7c20 */ /* 0x000fe20008410000 */
[----:B------:R-:W-:Y:S01]  /*2c90*/  FMUL.FTZ R61, R61, UR5 ;  /* 0x000000053d3d7c20 */ /* 0x000fe20008410000 */
[----:B-----5:R-:W-:Y:S01]  /*2ca0*/  FMUL.FTZ R36, R62, UR5 ;  /* 0x000000053e247c20 */ /* 0x020fe20008410000 */
[----:B------:R-:W-:Y:S01]  /*2cb0*/  FMUL.FTZ R34, R63, UR5 ;  /* 0x000000053f227c20 */ /* 0x000fe20008410000 */
[----:B------:R-:W-:Y:S01]  /*2cc0*/  FMUL.FTZ R64, R64, UR5 ;  /* 0x0000000540407c20 */ /* 0x000fe20008410000 */
[----:B------:R-:W-:Y:S01]  /*2cd0*/  FMUL.FTZ R65, R65, UR5 ;  /* 0x0000000541417c20 */ /* 0x000fe20008410000 */
[----:B------:R2:W1:Y:S01]  /*2ce0*/  MUFU.TANH R82, R41 ;  /* 0x0000002900527308 */ /* 0x0004620000002400 */
[----:B------:R-:W-:Y:S01]  /*2cf0*/  FMUL.FTZ R38, R66, UR5 ;  /* 0x0000000542267c20 */ /* 0x000fe20008410000 */
[----:B0-----:R-:W-:Y:S01]  /*2d00*/  FMUL.FTZ R40, R67, UR5 ;  /* 0x0000000543287c20 */ /* 0x001fe20008410000 */
[----:B------:R-:W-:Y:S01]  /*2d10*/  FMUL.FTZ R68, R68, UR5 ;  /* 0x0000000544447c20 */ /* 0x000fe20008410000 */
[----:B------:R-:W-:Y:S01]  /*2d20*/  FMUL.FTZ R69, R69, UR5 ;  /* 0x0000000545457c20 */ /* 0x000fe20008410000 */
[----:B------:R-:W-:Y:S01]  /*2d30*/  FMUL.FTZ R42, R70, UR5 ;  /* 0x00000005462a7c20 */ /* 0x000fe20008410000 */
[----:B------:R-:W-:Y:S01]  /*2d40*/  FMUL.FTZ R37, R37, UR5 ;  /* 0x0000000525257c20 */ /* 0x000fe20008410000 */
[----:B------:R-:W-:Y:S01]  /*2d50*/  FMUL.FTZ R49, R49, UR5 ;  /* 0x0000000531317c20 */ /* 0x000fe20008410000 */
[----:B------:R-:W-:Y:S01]  /*2d60*/  FMUL.FTZ R52, R52, UR5 ;  /* 0x0000000534347c20 */ /* 0x000fe20008410000 */
[----:B--2---:R-:W-:Y:S01]  /*2d70*/  FMUL.FTZ R41, R71, UR5 ;  /* 0x0000000547297c20 */ /* 0x004fe20008410000 */
[----:B------:R-:W-:Y:S01]  /*2d80*/  FMUL.FTZ R53, R53, UR5 ;  /* 0x0000000535357c20 */ /* 0x000fe20008410000 */
[----:B------:R-:W-:Y:S01]  /*2d90*/  PLOP3.LUT P1, PT, PT, PT, UP0, 0x40, 0x0 ;  /* 0x000000000000781c */ /* 0x000fe20003f2e808 */
[----:B------:R-:W0:Y:S01]  /*2da0*/  MUFU.TANH R8, R8 ;  /* 0x0000000800087308 */ /* 0x000e220000002400 */
[----:B------:R-:W-:Y:S01]  /*2db0*/  IADD3 R3, R17, R6, -R19 ;  /* 0x0000000611037210 */ /* 0x000fe20007ffe813 */
[----:B------:R-:W-:Y:S01]  /*2dc0*/  ULDC UR11, c[0x0][0x9dc] ;  /* 0x00027700000b7ab9 */ /* 0x000fe20000000800 */
[----:B------:R-:W-:Y:S01]  /*2dd0*/  SYNCS.ARRIVE.TRANS64.RED.A1T0 RZ, [UR4], RZ ;  /* 0x000000ffffff79a7 */ /* 0x000fe20008100404 */
[----:B------:R-:W-:Y:S01]  /*2de0*/  ULOP3.LUT UR4, URZ, UR11, URZ, 0x33, !UPT ;  /* 0x0000000b3f047292 */ /* 0x000fe2000f8e333f */
[----:B------:R-:W-:Y:S01]  /*2df0*/  IMAD R2, R72, -0x60, R17 ;  /* 0xffffffa048027824 */ /* 0x000fe200078e0211 */
[----:B------:R-:W-:Y:S01]  /*2e00*/  ULDC UR14, c[0x0][0x9e0] ;  /* 0x00027800000e7ab9 */ /* 0x000fe20000000800 */
[----:B------:R-:W-:Y:S01]  /*2e10*/  IMAD.IADD R3, R3, 0x1, -R18 ;  /* 0x0000000103037824 */ /* 0x000fe200078e0a12 */
[----:B------:R-:W2:Y:S01]  /*2e20*/  MUFU.TANH R0, R0 ;  /* 0x0000000000007308 */ /* 0x000ea20000002400 */
[----:B------:R-:W-:Y:S01]  /*2e30*/  FMUL.FTZ R29, R29, UR5 ;  /* 0x000000051d1d7c20 */ /* 0x000fe20008410000 */
[----:B------:R-:W-:Y:S01]  /*2e40*/  IADD3 R55, -R19, 0x60, R2 ;  /* 0x0000006013377810 */ /* 0x000fe20007ffe102 */
[----:B------:R-:W-:-:S02]  /*2e50*/  VIADD R62, R3, UR14 ;  /* 0x0000000e033e7c36 */ /* 0x000fc40008000000 */
[----:B------:R-:W-:Y:S02]  /*2e60*/  VIADD R66, R6, 0xffffffff ;  /* 0xffffffff06427836 */ /* 0x000fe40000000000 */
[----:B------:R-:W-:Y:S01]  /*2e70*/  VIADD R59, R3, UR4 ;  /* 0x00000004033b7c36 */ /* 0x000fe20008000000 */
[----:B------:R-:W0:Y:S01]  /*2e80*/  MUFU.TANH R11, R11 ;  /* 0x0000000b000b7308 */ /* 0x000e220000002400 */
[----:B------:R-:W-:Y:S01]  /*2e90*/  IMAD.IADD R70, R66, 0x1, -R19 ;  /* 0x0000000142467824 */ /* 0x000fe200078e0a13 */
[----:B---3--:R-:W-:-:S06]  /*2ea0*/  VIADDMNMX R10, R50, R62, R55, PT ;  /* 0x0000003e320a7246 */ /* 0x008fcc0003800137 */
        /* <DEDUP_REMOVED lines=37> */
[----:B------:R5:W0:Y:S02]  /*3100*/  MUFU.TANH R76, R29 ;  /* 0x0000001d004c7308 */ /* 0x000a240000002400 */
[----:B-----5:R-:W-:Y:S01]  /*3110*/  IMAD.IADD R29, R59, 0x1, R50 ;  /* 0x000000013b1d7824 */ /* 0x020fe200078e0232 */
[----:B-1234-:R-:W-:Y:S06]  /*3120*/  @P1 BRA `(.L_x_4501) ;  /* 0x00000000005c1947 */ /* 0x01efec0003800000 */
        /* <DEDUP_REMOVED lines=13> */
.L_x_4503:
[----:B------:R-:W-:Y:S02]  /*3200*/  ULDC UR4, c[0x0][0x9e4] ;  /* 0x0002790000047ab9 */ /* 0x000fe40000000800 */
[----:B------:R-:W-:-:S05]  /*3210*/  IMAD.U32 R6, RZ, RZ, UR4 ;  /* 0x00000004ff067e24 */ /* 0x000fca000f8e00ff */
[----:B------:R-:W-:-:S13]  /*3220*/  ISETP.NE.AND P1, PT, R6, 0x1, PT ;  /* 0x000000010600780c */ /* 0x000fda0003f25270 */
[----:B------:R-:W1:Y:S02]  /*3230*/  @P1 LDC.64 R2, c[0x0][0x9e8] ;  /* 0x00027a00ff021b82 */ /* 0x000e640000000a00 */
[----:B-1----:R-:W-:-:S05]  /*3240*/  @P1 IMAD.HI.U32 R2, R9, R2, RZ ;  /* 0x0000000209021227 */ /* 0x002fca00078e00ff */
[----:B------:R-:W-:-:S07]  /*3250*/  @P1 SHF.R.U32.HI R9, RZ, R3, R2 ;  /* 0x00000003ff091219 */ /* 0x000fce0000011602 */
.L_x_4504:
[----:B------:R-:W-:Y:S05]  /*3260*/  BSYNC B0 ;  /* 0x0000000000007941 */ /* 0x000fea0003800000 */
.L_x_4502:
[----:B------:R-:W-:-:S05]  /*3270*/  IMAD R9, R9, R6, R70 ;  /* 0x0000000609097224 */ /* 0x000fca00078e0246 */
[----:B------:R-:W-:Y:S02]  /*3280*/  VIADDMNMX R10, R9, R6, R10, PT ;  /* 0x00000006090a7246 */ /* 0x000fe4000380010a */
[----:B------:R-:W-:-:S07]  /*3290*/  VIMNMX R29, R29, R9, !PT ;  /* 0x000000091d1d7248 */ /* 0x000fce0007fe0100 */
.L_x_4501:
[C---:B------:R-:W-:Y:S01]  /*32a0*/  ISETP.GE.AND P2, PT, R66.reuse, 0x9, PT ;  /* 0x000000094200780c */ /* 0x040fe20003f46270 */
[----:B------:R-:W1:Y:S01]  /*32b0*/  SHFL.IDX PT, R28, R28, 0x1, 0x1c1f ;  /* 0x003c1f001c1c7f89 */ /* 0x000e6200000e0000 */
[----:B------:R-:W-:Y:S01]  /*32c0*/  ISETP.GE.AND P1, PT, R66, 0x2, PT ;  /* 0x000000024200780c */ /* 0x000fe20003f26270 */
[----:B------:R-:W-:Y:S01]  /*32d0*/  UISETP.NE.AND UP0, UPT, UR61, URZ, UPT ;  /* 0x0000003f3d00728c */ /* 0x000fe2000bf05270 */
[C---:B------:R-:W-:Y:S02]  /*32e0*/  ISETP.GT.AND P3, PT, R29.reuse, 0x8, !P2 ;  /* 0x000000081d00780c */ /* 0x040fe40005764270 */
[----:B------:R-:W-:Y:S02]  /*32f0*/  ISETP.GT.AND P4, PT, R29, 0x1, !P1 ;  /* 0x000000011d00780c */ /* 0x000fe40004f84270 */
[----:B------:R-:W-:Y:S02]  /*3300*/  ISETP.LT.OR P3, PT, R10, 0x9, P3 ;  /* 0x000000090a00780c */ /* 0x000fe40001f61670 */
[----:B------:R-:W-:-:S02]  /*3310*/  ISETP.GE.AND P5, PT, R66, 0x11, PT ;  /* 0x000000114200780c */ /* 0x000fc40003fa6270 */
[----:B------:R-:W-:Y:S02]  /*3320*/  ISETP.LT.OR P4, PT, R10, 0x2, P4 ;  /* 0x000000020a00780c */ /* 0x000fe40002781670 */
[----:B------:R-:W-:Y:S02]  /*3330*/  FSEL R75, R75, -INF , !P3 ;  /* 0xff8000004b4b7808 */ /* 0x000fe40005800000 */
        /* <DEDUP_REMOVED lines=10> */
[----:B0-----:R-:W-:Y:S02]  /*33e0*/  FSEL R67, R76, -INF , !P4 ;  /* 0xff8000004c437808 */ /* 0x001fe40006000000 */
        /* <DEDUP_REMOVED lines=23> */
[C---:B------:R-:W-:Y:S02]  /*3560*/  ISETP.GT.AND P3, PT, R29.reuse, 0x28, !P4 ;  /* 0x000000281d00780c */ /* 0x040fe40006764270 */
        /* <DEDUP_REMOVED lines=53> */
[----:B------:R-:W-:-:S02]  /*38c0*/  VIADDMNMX R55, R28, R62, R55, PT ;  /* 0x0000003e1c377246 */ /* 0x000fc40003800137 */
        /* <DEDUP_REMOVED lines=17> */
[----:B------:R-:W-:-:S04]  /*39e0*/  ISETP.GT.AND P6, PT, R29, 0x59, !P6 ;  /* 0x000000591d00780c */ /* 0x000fc800077c4270 */
[----:B------:R-:W-:-:S04]  /*39f0*/  ISETP.LT.OR P6, PT, R10, 0x5a, P6 ;  /* 0x0000005a0a00780c */ /* 0x000fc800037c1670 */
[----:B------:R-:W-:Y:S02]  /*3a00*/  FSEL R10, R69, -INF , !P6 ;  /* 0xff800000450a7808 */ /* 0x000fe40007000000 */
[----:B------:R-:W-:-:S13]  /*3a10*/  PLOP3.LUT P6, PT, PT, PT, UP0, 0x40, 0x0 ;  /* 0x000000000000781c */ /* 0x000fda0003fce808 */
[----:B------:R-:W-:Y:S05]  /*3a20*/  @P6 BRA `(.L_x_4505) ;  /* 0x00000000005c6947 */ /* 0x000fea0003800000 */
        /* <DEDUP_REMOVED lines=13> */
.L_x_4507:
[----:B------:R-:W-:Y:S02]  /*3b00*/  ULDC UR4, c[0x0][0x9e4] ;  /* 0x0002790000047ab9 */ /* 0x000fe40000000800 */
[----:B------:R-:W-:-:S05]  /*3b10*/  IMAD.U32 R8, RZ, RZ, UR4 ;  /* 0x00000004ff087e24 */ /* 0x000fca000f8e00ff */
[----:B------:R-:W-:-:S13]  /*3b20*/  ISETP.NE.AND P6, PT, R8, 0x1, PT ;  /* 0x000000010800780c */ /* 0x000fda0003fc5270 */
[----:B------:R-:W0:Y:S02]  /*3b30*/  @P6 LDC.64 R28, c[0x0][0x9e8] ;  /* 0x00027a00ff1c6b82 */ /* 0x000e240000000a00 */
[----:B0-----:R-:W-:-:S05]  /*3b40*/  @P6 IMAD.HI.U32 R28, R57, R28, RZ ;  /* 0x0000001c391c6227 */ /* 0x001fca00078e00ff */
[----:B------:R-:W-:-:S07]  /*3b50*/  @P6 SHF.R.U32.HI R57, RZ, R29, R28 ;  /* 0x0000001dff396219 */ /* 0x000fce000001161c */
.L_x_4508:
[----:B------:R-:W-:Y:S05]  /*3b60*/  BSYNC B0 ;  /* 0x0000000000007941 */ /* 0x000fea0003800000 */
.L_x_4506:
[----:B------:R-:W-:-:S05]  /*3b70*/  IMAD R57, R57, R8, R70 ;  /* 0x0000000839397224 */ /* 0x000fca00078e0246 */
[----:B------:R-:W-:Y:S02]  /*3b80*/  VIADDMNMX R55, R57, R8, R55, PT ;  /* 0x0000000839377246 */ /* 0x000fe40003800137 */
[----:B------:R-:W-:-:S07]  /*3b90*/  VIMNMX R56, R56, R57, !PT ;  /* 0x0000003938387248 */ /* 0x000fce0007fe0100 */
.L_x_4505:
[C---:B------:R-:W-:Y:S01]  /*3ba0*/  ISETP.GT.AND P1, PT, R56.reuse, 0x1, !P1 ;  /* 0x000000013800780c */ /* 0x040fe20004f24270 */
[----:B------:R-:W-:Y:S01]  /*3bb0*/  ULDC UR10, c[0x0][0x988] ;  /* 0x00026200000a7ab9 */ /* 0x000fe20000000800 */
[----:B------:R-:W-:Y:S01]  /*3bc0*/  ISETP.GT.AND P2, PT, R56, 0x8, !P2 ;  /* 0x000000083800780c */ /* 0x000fe20005744270 */
[----:B------:R-:W-:Y:S01]  /*3bd0*/  UISETP.NE.AND UP0, UPT, UR61, URZ, UPT ;  /* 0x0000003f3d00728c */ /* 0x000fe2000bf05270 */
        /* <DEDUP_REMOVED lines=8> */
[----:B------:R-:W-:Y:S02]  /*3c60*/  ISETP.NE.AND P6, PT, R78, RZ, PT ;  /* 0x000000ff4e00720c */ /* 0x000fe40003fc5270 */
[----:B------:R-:W-:-:S02]  /*3c70*/  FSEL R13, R13, -INF , !P1 ;  /* 0xff8000000d0d7808 */ /* 0x000fc40004800000 */
[----:B------:R-:W-:Y:S02]  /*3c80*/  ISETP.NE.AND P1, PT, R74, RZ, PT ;  /* 0x000000ff4a00720c */ /* 0x000fe40003f25270 */
[C---:B------:R-:W-:Y:S02]  /*3c90*/  ISETP.GT.AND P3, PT, R56.reuse, 0x50, !P3 ;  /* 0x000000503800780c */ /* 0x040fe40005f64270 */
[C---:B------:R-:W-:Y:S02]  /*3ca0*/  ISETP.GT.AND P1, PT, R56.reuse, 0x10, !P1 ;  /* 0x000000103800780c */ /* 0x040fe40004f24270 */
[----:B------:R-:W-:Y:S02]  /*3cb0*/  ISETP.GT.AND P4, PT, R56, 0x51, !P4 ;  /* 0x000000513800780c */ /* 0x000fe40006784270 */
[C---:B------:R-:W-:Y:S02]  /*3cc0*/  ISETP.LT.OR P1, PT, R55.reuse, 0x11, P1 ;  /* 0x000000113700780c */ /* 0x040fe40000f21670 */
[----:B------:R-:W-:-:S02]  /*3cd0*/  ISETP.LT.OR P3, PT, R55, 0x51, P3 ;  /* 0x000000513700780c */ /* 0x000fc40001f61670 */
[----:B------:R-:W-:Y:S02]  /*3ce0*/  FSEL R14, R14, -INF , !P1 ;  /* 0xff8000000e0e7808 */ /* 0x000fe40004800000 */
[----:B------:R-:W-:Y:S02]  /*3cf0*/  ISETP.GT.AND P1, PT, R56, 0x11, !P2 ;  /* 0x000000113800780c */ /* 0x000fe40005724270 */
[----:B------:R-:W-:Y:S02]  /*3d00*/  ISETP.NE.AND P2, PT, R88, RZ, PT ;  /* 0x000000ff5800720c */ /* 0x000fe40003f45270 */
[----:B------:R-:W-:Y:S02]  /*3d10*/  ISETP.LT.OR P1, PT, R55, 0x12, P1 ;  /* 0x000000123700780c */ /* 0x000fe40000f21670 */
[----:B------:R-:W-:Y:S02]  /*3d20*/  ISETP.GT.AND P5, PT, R56, 0x58, !P5 ;  /* 0x000000583800780c */ /* 0x000fe40006fa4270 */
[----:B------:R-:W-:-:S02]  /*3d30*/  FSEL R15, R15, -INF , !P1 ;  /* 0xff8000000f0f7808 */ /* 0x000fc40004800000 */
[----:B------:R-:W-:Y:S02]  /*3d40*/  ISETP.GT.AND P1, PT, R56, 0x18, !P6 ;  /* 0x000000183800780c */ /* 0x000fe40007724270 */
[----:B------:R-:W-:Y:S02]  /*3d50*/  ISETP.NE.AND P6, PT, R60, RZ, PT ;  /* 0x000000ff3c00720c */ /* 0x000fe40003fc5270 */
[C---:B------:R-:W-:Y:S02]  /*3d60*/  ISETP.LT.OR P1, PT, R55.reuse, 0x19, P1 ;  /* 0x000000193700780c */ /* 0x040fe40000f21670 */
[----:B------:R-:W-:Y:S02]  /*3d70*/  ISETP.LT.OR P4, PT, R55, 0x52, P4 ;  /* 0x000000523700780c */ /* 0x000fe40002781670 */
[----:B------:R-:W-:Y:S02]  /*3d80*/  FSEL R20, R20, -INF , !P1 ;  /* 0xff80000014147808 */ /* 0x000fe40004800000 */
[----:B------:R-:W-:-:S02]  /*3d90*/  ISETP.NE.AND P1, PT, R79, RZ, PT ;  /* 0x000000ff4f00720c */ /* 0x000fc40003f25270 */
[----:B------:R-:W-:Y:S02]  /*3da0*/  FSEL R38, R38, -INF , !P3 ;  /* 0xff80000026267808 */ /* 0x000fe40005800000 */
[----:B------:R-:W-:Y:S02]  /*3db0*/  ISETP.GT.AND P1, PT, R56, 0x19, !P1 ;  /* 0x000000193800780c */ /* 0x000fe40004f24270 */
[C---:B------:R-:W-:Y:S02]  /*3dc0*/  ISETP.LT.OR P5, PT, R55.reuse, 0x59, P5 ;  /* 0x000000593700780c */ /* 0x040fe40002fa1670 */
[----:B------:R-:W-:Y:S02]  /*3dd0*/  ISETP.LT.OR P1, PT, R55, 0x1a, P1 ;  /* 0x0000001a3700780c */ /* 0x000fe40000f21670 */
[----:B------:R-:W-:Y:S02]  /*3de0*/  FSEL R40, R40, -INF , !P4 ;  /* 0xff80000028287808 */ /* 0x000fe40006000000 */
[----:B------:R-:W-:-:S02]  /*3df0*/  FSEL R21, R21, -INF , !P1 ;  /* 0xff80000015157808 */ /* 0x000fc40004800000 */
[----:B------:R-:W-:Y:S02]  /*3e00*/  ISETP.NE.AND P1, PT, R80, RZ, PT ;  /* 0x000000ff5000720c */ /* 0x000fe40003f25270 */
[----:B------:R-:W-:Y:S02]  /*3e10*/  FSEL R42, R42, -INF , !P5 ;  /* 0xff8000002a2a7808 */ /* 0x000fe40006800000 */
[----:B------:R-:W-:Y:S02]  /*3e20*/  ISETP.GT.AND P1, PT, R56, 0x20, !P1 ;  /* 0x000000203800780c */ /* 0x000fe40004f24270 */
[----:B------:R-:W-:Y:S02]  /*3e30*/  R2UR UR4, R22 ;  /* 0x00000000160472ca */ /* 0x000fe400000e0000 */
[----:B------:R-:W-:Y:S02]  /*3e40*/  ISETP.LT.OR P1, PT, R55, 0x21, P1 ;  /* 0x000000213700780c */ /* 0x000fe40000f21670 */
[----:B------:R-:W-:-:S02]  /*3e50*/  R2UR UR6, R23 ;  /* 0x00000000170672ca */ /* 0x000fc400000e0000 */
[----:B------:R-:W-:Y:S02]  /*3e60*/  FSEL R24, R24, -INF , !P1 ;  /* 0xff80000018187808 */ /* 0x000fe40004800000 */
[----:B------:R-:W-:Y:S02]  /*3e70*/  ISETP.NE.AND P1, PT, R81, RZ, PT ;  /* 0x000000ff5100720c */ /* 0x000fe40003f25270 */
[----:B------:R-:W-:Y:S02]  /*3e80*/  R2UR UR7, R73 ;  /* 0x00000000490772ca */ /* 0x000fe400000e0000 */
[----:B------:R-:W-:Y:S01]  /*3e90*/  ISETP.GT.AND P1, PT, R56, 0x21, !P1 ;  /* 0x000000213800780c */ /* 0x000fe20004f24270 */
[----:B------:R-:W-:-:S03]  /*3ea0*/  UISETP.NE.AND UP1, UPT, UR4, URZ, UPT ;  /* 0x0000003f0400728c */ /* 0x000fc6000bf25270 */
[----:B------:R-:W-:-:S04]  /*3eb0*/  ISETP.LT.OR P1, PT, R55, 0x22, P1 ;  /* 0x000000223700780c */ /* 0x000fc80000f21670 */
[----:B------:R-:W-:Y:S02]  /*3ec0*/  FSEL R25, R25, -INF , !P1 ;  /* 0xff80000019197808 */ /* 0x000fe40004800000 */
[----:B------:R-:W-:Y:S02]  /*3ed0*/  ISETP.NE.AND P1, PT, R82, RZ, PT ;  /* 0x000000ff5200720c */ /* 0x000fe40003f25270 */
[----:B------:R-:W-:Y:S01]  /*3ee0*/  @UP1 ULDC UR4, c[0x0][0x44c] ;  /* 0x0001130000041ab9 */ /* 0x000fe20000000800 */
[----:B------:R-:W-:Y:S01]  /*3ef0*/  @UP1 ULDC UR15, c[0x0][0x450] ;  /* 0x00011400000f1ab9 */ /* 0x000fe20000000800 */
[----:B------:R-:W-:Y:S01]  /*3f00*/  ISETP.GT.AND P1, PT, R56, 0x28, !P1 ;  /* 0x000000283800780c */ /* 0x000fe20004f24270 */
[----:B------:R-:W-:-:S03]  /*3f10*/  UIMAD.WIDE.U32 UR4, UR6, UR4, URZ ;  /* 0x00000004060472a5 */ /* 0x000fc6000f8e003f */
[----:B------:R-:W-:Y:S01]  /*3f20*/  ISETP.LT.OR P1, PT, R55, 0x29, P1 ;  /* 0x000000293700780c */ /* 0x000fe20000f21670 */
[----:B------:R-:W-:-:S03]  /*3f30*/  @UP1 USHF.R.U32.HI UR6, URZ, UR15, UR5 ;  /* 0x0000000f3f061299 */ /* 0x000fc60008011605 */
[----:B------:R-:W-:Y:S01]  /*3f40*/  FSEL R26, R26, -INF , !P1 ;  /* 0xff8000001a1a7808 */ /* 0x000fe20004800000 */
[----:B------:R-:W-:Y:S01]  /*3f50*/  UIADD3 UR4, UR7, UR6, URZ ;  /* 0x0000000607047290 */ /* 0x000fe2000fffe03f */
[----:B------:R-:W-:-:S03]  /*3f60*/  ISETP.NE.AND P1, PT, R83, RZ, PT ;  /* 0x000000ff5300720c */ /* 0x000fc60003f25270 */
[----:B------:R-:W-:Y:S01]  /*3f70*/  UIADD3 UR14, UR4, UR14, URZ ;  /* 0x0000000e040e7290 */ /* 0x000fe2000fffe03f */
[----:B------:R-:W-:-:S04]  /*3f80*/  ISETP.GT.AND P1, PT, R56, 0x29, !P1 ;  /* 0x000000293800780c */ /* 0x000fc80004f24270 */
[----:B------:R-:W-:-:S04]  /*3f90*/  ISETP.LT.OR P1, PT, R55, 0x2a, P1 ;  /* 0x0000002a3700780c */ /* 0x000fc80000f21670 */
[----:B------:R-:W-:Y:S02]  /*3fa0*/  FSEL R27, R27, -INF , !P1 ;  /* 0xff8000001b1b7808 */ /* 0x000fe40004800000 */
[----:B------:R-:W-:-:S04]  /*3fb0*/  ISETP.NE.AND P1, PT, R84, RZ, PT ;  /* 0x000000ff5400720c */ /* 0x000fc80003f25270 */
        /* <DEDUP_REMOVED lines=15> */
[C---:B------:R-:W-:Y:S02]  /*40b0*/  ISETP.GT.AND P1, PT, R56.reuse, 0x40, !P2 ;  /* 0x000000403800780c */ /* 0x040fe40005724270 */
[----:B------:R-:W-:Y:S02]  /*40c0*/  ISETP.NE.AND P2, PT, R91, RZ, PT ;  /* 0x000000ff5b00720c */ /* 0x000fe40003f45270 */
[----:B------:R-:W-:Y:S02]  /*40d0*/  ISETP.LT.OR P1, PT, R55, 0x41, P1 ;  /* 0x000000413700780c */ /* 0x000fe40000f21670 */
[----:B------:R-:W-:Y:S02]  /*40e0*/  ISETP.GT.AND P2, PT, R56, 0x49, !P2 ;  /* 0x000000493800780c */ /* 0x000fe40005744270 */
[----:B------:R-:W-:-:S02]  /*40f0*/  FSEL R31, R58, -INF , !P1 ;  /* 0xff8000003a1f7808 */ /* 0x000fc40004800000 */
[----:B------:R-:W-:Y:S02]  /*4100*/  ISETP.GT.AND P1, PT, R56, RZ, !P6 ;  /* 0x000000ff3800720c */ /* 0x000fe40007724270 */
[----:B------:R-:W-:Y:S02]  /*4110*/  ISETP.NE.AND P6, PT, R89, RZ, PT ;  /* 0x000000ff5900720c */ /* 0x000fe40003fc5270 */
[C---:B------:R-:W-:Y:S02]  /*4120*/  ISETP.LT.OR P1, PT, R55.reuse, 0x1, P1 ;  /* 0x000000013700780c */ /* 0x040fe40000f21670 */
[----:B------:R-:W-:Y:S02]  /*4130*/  ISETP.LT.OR P2, PT, R55, 0x4a, P2 ;  /* 0x0000004a3700780c */ /* 0x000fe40001741670 */
[----:B------:R-:W-:Y:S02]  /*4140*/  FSEL R58, R0, -INF , !P1 ;  /* 0xff800000003a7808 */ /* 0x000fe40004800000 */
[----:B------:R-:W-:-:S02]  /*4150*/  FMNMX.FTZ R0, R61, R63, !PT ;  /* 0x0000003f3d007209 */ /* 0x000fc40007810000 */
[----:B------:R-:W-:Y:S02]  /*4160*/  FSEL R34, R34, -INF , !P2 ;  /* 0xff80000022227808 */ /* 0x000fe40005000000 */
        /* <DEDUP_REMOVED lines=25> */
[----:B0-----:R-:W-:-:S04]  /*4300*/  FMNMX.FTZ R8, R57, R8, !PT ;  /* 0x0000000839087209 */ /* 0x001fc80007810000 */
[C---:B------:R-:W-:Y:S01]  /*4310*/  FSETP.NEU.FTZ.AND P1, PT, R8.reuse, -INF , PT ;  /* 0xff8000000800780b */ /* 0x040fe20003f3d000 */
[----:B------:R-:W-:-:S05]  /*4320*/  FMUL.FTZ R0, R8, UR10 ;  /* 0x0000000a08007c20 */ /* 0x000fca0008410000 */
[----:B------:R-:W-:Y:S02]  /*4330*/  FSEL R62, R0, RZ, P1 ;  /* 0x000000ff003e7208 */ /* 0x000fe40000800000 */
[----:B------:R-:W-:Y:S02]  /*4340*/  ISETP.GT.AND P1, PT, R56, 0x41, !P6 ;  /* 0x000000413800780c */ /* 0x000fe40007724270 */
[----:B------:R-:W-:Y:S01]  /*4350*/  ISETP.NE.AND P6, PT, R64, RZ, PT ;  /* 0x000000ff4000720c */ /* 0x000fe20003fc5270 */
[--C-:B------:R-:W-:Y:S01]  /*4360*/  FFMA.FTZ R186, R54, UR10, -R62.reuse ;  /* 0x0000000a36ba7c23 */ /* 0x100fe2000801083e */
[----:B------:R-:W-:Y:S01]  /*4370*/  ISETP.LT.OR P1, PT, R55, 0x42, P1 ;  /* 0x000000423700780c */ /* 0x000fe20000f21670 */
[--C-:B------:R-:W-:Y:S01]  /*4380*/  FFMA.FTZ R188, R61, UR10, -R62.reuse ;  /* 0x0000000a3dbc7c23 */ /* 0x100fe2000801083e */
[----:B------:R-:W-:Y:S01]  /*4390*/  ISETP.GT.AND P6, PT, R56, 0x59, !P6 ;  /* 0x000000593800780c */ /* 0x000fe200077c4270 */
[--C-:B------:R-:W-:Y:S01]  /*43a0*/  FFMA.FTZ R59, R63, UR10, -R62.reuse ;  /* 0x0000000a3f3b7c23 */ /* 0x100fe2000801083e */
[----:B------:R-:W-:Y:S01]  /*43b0*/  FSEL R0, R33, -INF , !P1 ;  /* 0xff80000021007808 */ /* 0x000fe20004800000 */
[--C-:B------:R-:W-:Y:S01]  /*43c0*/  FFMA.FTZ R190, R75, UR10, -R62.reuse ;  /* 0x0000000a4bbe7c23 */ /* 0x100fe2000801083e */
[----:B------:R-:W-:Y:S01]  /*43d0*/  FMNMX.FTZ R33, R58, R11, !PT ;  /* 0x0000000b3a217209 */ /* 0x000fe20007810000 */
[----:B------:R-:W-:Y:S01]  /*43e0*/  MUFU.EX2 R188, R188 ;  /* 0x000000bc00bc7308 */ /* 0x000fe20000000800 */
[----:B------:R-:W-:Y:S01]  /*43f0*/  ISETP.NE.AND P1, PT, R90, RZ, PT ;  /* 0x000000ff5a00720c */ /* 0x000fe20003f25270 */
[--C-:B------:R-:W-:Y:S01]  /*4400*/  FFMA.FTZ R61, R67, UR10, -R62.reuse ;  /* 0x0000000a433d7c23 */ /* 0x100fe2000801083e */
[----:B------:R-:W-:Y:S01]  /*4410*/  FMNMX.FTZ R60, R12, R33, !PT ;  /* 0x000000210c3c7209 */ /* 0x000fe20007810000 */
[--C-:B------:R-:W-:Y:S01]  /*4420*/  FFMA.FTZ R184, R77, UR10, -R62.reuse ;  /* 0x0000000a4db87c23 */ /* 0x100fe2000801083e */
[----:B------:R-:W-:Y:S01]  /*4430*/  ISETP.GT.AND P1, PT, R56, 0x48, !P1 ;  /* 0x000000483800780c */ /* 0x000fe20004f24270 */
[--C-:B------:R-:W-:Y:S01]  /*4440*/  FFMA.FTZ R56, R9, UR10, -R62.reuse ;  /* 0x0000000a09387c23 */ /* 0x100fe2000801083e */
[----:B------:R-:W-:Y:S01]  /*4450*/  FMNMX.FTZ R33, R13, R60, !PT ;  /* 0x0000003c0d217209 */ /* 0x000fe20007810000 */
[----:B------:R-:W-:Y:S01]  /*4460*/  MUFU.EX2 R190, R190 ;  /* 0x000000be00be7308 */ /* 0x000fe20000000800 */
[----:B------:R-:W-:Y:S01]  /*4470*/  ISETP.LT.OR P1, PT, R55, 0x49, P1 ;  /* 0x000000493700780c */ /* 0x000fe20000f21670 */
[--C-:B------:R-:W-:Y:S01]  /*4480*/  FFMA.FTZ R37, R37, UR10, -R62.reuse ;  /* 0x0000000a25257c23 */ /* 0x100fe2000801083e */
[----:B------:R-:W-:Y:S01]  /*4490*/  FMNMX.FTZ R60, R14, R33, !PT ;  /* 0x000000210e3c7209 */ /* 0x000fe20007810000 */
[--C-:B------:R-:W-:Y:S01]  /*44a0*/  FFMA.FTZ R10, R10, UR10, -R62.reuse ;  /* 0x0000000a0a0a7c23 */ /* 0x100fe2000801083e */
[----:B------:R-:W-:Y:S01]  /*44b0*/  FSEL R36, R36, -INF , !P1 ;  /* 0xff80000024247808 */ /* 0x000fe20004800000 */
[--C-:B------:R-:W-:Y:S01]  /*44c0*/  FFMA.FTZ R39, R39, UR10, -R62.reuse ;  /* 0x0000000a27277c23 */ /* 0x100fe2000801083e */
[----:B------:R-:W-:Y:S01]  /*44d0*/  FMNMX.FTZ R35, R15, R60, !PT ;  /* 0x0000003c0f237209 */ /* 0x000fe20007810000 */
[----:B------:R-:W0:Y:S01]  /*44e0*/  MUFU.EX2 R33, R59 ;  /* 0x0000003b00217308 */ /* 0x000e220000000800 */
[----:B------:R-:W-:Y:S01]  /*44f0*/  ISETP.LT.OR P6, PT, R55, 0x5a, P6 ;  /* 0x0000005a3700780c */ /* 0x000fe200037c1670 */
[--C-:B------:R-:W-:Y:S01]  /*4500*/  FFMA.FTZ R55, R51, UR10, -R62.reuse ;  /* 0x0000000a33377c23 */ /* 0x100fe2000801083e */
[----:B------:R-:W-:Y:S01]  /*4510*/  FMNMX.FTZ R60, R20, R35, !PT ;  /* 0x00000023143c7209 */ /* 0x000fe20007810000 */
[--C-:B------:R-:W-:Y:S01]  /*4520*/  FFMA.FTZ R53, R53, UR10, -R62.reuse ;  /* 0x0000000a35357c23 */ /* 0x100fe2000801083e */
[----:B------:R-:W-:Y:S01]  /*4530*/  FSEL R41, R41, -INF , !P6 ;  /* 0xff80000029297808 */ /* 0x000fe20007000000 */
        /* <DEDUP_REMOVED lines=11> */
[----:B0-----:R-:W-:Y:S01]  /*45f0*/  FADD.FTZ R59, R188, R33 ;  /* 0x00000021bc3b7221 */ /* 0x001fe20000010000 */
[--C-:B------:R-:W-:Y:S01]  /*4600*/  FFMA.FTZ R43, R43, UR10, -R62.reuse ;  /* 0x0000000a2b2b7c23 */ /* 0x100fe2000801083e */
[----:B------:R-:W-:Y:S01]  /*4610*/  FMNMX.FTZ R60, R26, R57, !PT ;  /* 0x000000391a3c7209 */ /* 0x000fe20007810000 */
[--C-:B------:R-:W-:Y:S01]  /*4620*/  FFMA.FTZ R3, R3, UR10, -R62.reuse ;  /* 0x0000000a03037c23 */ /* 0x100fe2000801083e */
[----:B------:R-:W-:Y:S01]  /*4630*/  F2FP.BF16.F32.PACK_AB R188, R33, R188 ;  /* 0x000000bc21bc723e */ /* 0x000fe200000010ff */
[--C-:B------:R-:W-:Y:S01]  /*4640*/  FFMA.FTZ R6, R6, UR10, -R62.reuse ;  /* 0x0000000a06067c23 */ /* 0x100fe2000801083e */
[----:B------:R-:W-:Y:S01]  /*4650*/  FMNMX.FTZ R57, R27, R60, !PT ;  /* 0x0000003c1b397209 */ /* 0x000fe20007810000 */
[----:B------:R-:W-:Y:S01]  /*4660*/  MUFU.EX2 R37, R37 ;  /* 0x0000002500257308 */ /* 0x000fe20000000800 */
[----:B------:R-:W-:-:S02]  /*4670*/  FFMA.FTZ R2, R2, UR10, -R62 ;  /* 0x0000000a02027c23 */ /* 0x000fc4000801083e */
[----:B------:R-:W-:-:S04]  /*4680*/  FMNMX.FTZ R60, R28, R57, !PT ;  /* 0x000000391c3c7209 */ /* 0x000fc80007810000 */
[----:B------:R-:W-:Y:S01]  /*4690*/  FMNMX.FTZ R57, R29, R60, !PT ;  /* 0x0000003c1d397209 */ /* 0x000fe20007810000 */
[----:B------:R-:W-:Y:S03]  /*46a0*/  MUFU.EX2 R186, R186 ;  /* 0x000000ba00ba7308 */ /* 0x000fe60000000800 */
[----:B------:R-:W-:-:S04]  /*46b0*/  FMNMX.FTZ R57, R30, R57, !PT ;  /* 0x000000391e397209 */ /* 0x000fc80007810000 */
[----:B------:R-:W-:Y:S01]  /*46c0*/  FMNMX.FTZ R54, R32, R57, !PT ;  /* 0x0000003920367209 */ /* 0x000fe20007810000 */
[----:B------:R-:W-:Y:S03]  /*46d0*/  MUFU.EX2 R39, R39 ;  /* 0x0000002700277308 */ /* 0x000fe60000000800 */
[----:B------:R-:W-:Y:S01]  /*46e0*/  FMNMX.FTZ R57, R31, R54, !PT ;  /* 0x000000361f397209 */ /* 0x000fe20007810000 */
[----:B------:R-:W-:-:S03]  /*46f0*/  FFMA.FTZ R54, R52, UR10, -R62 ;  /* 0x0000000a34367c23 */ /* 0x000fc6000801083e */
[----:B------:R-:W-:Y:S01]  /*4700*/  FMNMX.FTZ R57, R0, R57, !PT ;  /* 0x0000003900397209 */ /* 0x000fe20007810000 */
[----:B------:R-:W-:Y:S03]  /*4710*/  MUFU.EX2 R53, R53 ;  /* 0x0000003500357308 */ /* 0x000fe60000000800 */
[----:B------:R-:W-:-:S04]  /*4720*/  FMNMX.FTZ R57, R36, R57, !PT ;  /* 0x0000003924397209 */ /* 0x000fc80007810000 */
[----:B------:R-:W-:Y:S01]  /*4730*/  FMNMX.FTZ R57, R34, R57, !PT ;  /* 0x0000003922397209 */ /* 0x000fe20007810000 */
[----:B------:R-:W0:Y:S03]  /*4740*/  MUFU.EX2 R54, R54 ;  /* 0x0000003600367308 */ /* 0x000e260000000800 */
[----:B------:R-:W-:-:S04]  /*4750*/  FMNMX.FTZ R57, R38, R57, !PT ;  /* 0x0000003926397209 */ /* 0x000fc80007810000 */
[----:B------:R-:W-:Y:S01]  /*4760*/  FMNMX.FTZ R57, R40, R57, !PT ;  /* 0x0000003928397209 */ /* 0x000fe20007810000 */
[----:B------:R-:W-:Y:S03]  /*4770*/  MUFU.EX2 R55, R55 ;  /* 0x0000003700377308 */ /* 0x000fe60000000800 */
[----:B------:R-:W-:-:S04]  /*4780*/  FMNMX.FTZ R52, R42, R57, !PT ;  /* 0x000000392a347209 */ /* 0x000fc80007810000 */
[----:B------:R-:W-:Y:S01]  /*4790*/  FMNMX.FTZ R52, R41, R52, !PT ;  /* 0x0000003429347209 */ /* 0x000fe20007810000 */
[----:B------:R-:W1:Y:S01]  /*47a0*/  MUFU.EX2 R50, R50 ;  /* 0x0000003200327308 */ /* 0x000e620000000800 */
[----:B0-----:R-:W-:-:S03]  /*47b0*/  F2FP.BF16.F32.PACK_AB R180, R54, R53 ;  /* 0x0000003536b4723e */ /* 0x001fc600000010ff */
[----:B------:R-:W0:Y:S04]  /*47c0*/  SHFL.BFLY PT, R51, R52, 0x2, 0x1f ;  /* 0x0c401f0034337f89 */ /* 0x000e2800000e0000 */
[----:B------:R-:W-:Y:S08]  /*47d0*/  MUFU.EX2 R49, R49 ;  /* 0x0000003100317308 */ /* 0x000ff00000000800 */
[----:B------:R-:W2:Y:S01]  /*47e0*/  MUFU.EX2 R48, R48 ;  /* 0x0000003000307308 */ /* 0x000ea20000000800 */
[----:B-1----:R-:W-:-:S07]  /*47f0*/  F2FP.BF16.F32.PACK_AB R182, R50, R55 ;  /* 0x0000003732b6723e */ /* 0x002fce00000010ff */
[----:B------:R-:W-:Y:S01]  /*4800*/  MUFU.EX2 R47, R47 ;  /* 0x0000002f002f7308 */ /* 0x000fe20000000800 */
[----:B0-----:R-:W-:Y:S01]  /*4810*/  FMNMX.FTZ R51, R52, R51, !PT ;  /* 0x0000003334337209 */ /* 0x001fe20007810000 */
[----:B------:R-:W-:-:S06]  /*4820*/  FFMA.FTZ R52, R44, UR10, -R62 ;  /* 0x0000000a2c347c23 */ /* 0x000fcc000801083e */
[----:B------:R-:W0:Y:S01]  /*4830*/  MUFU.EX2 R46, R46 ;  /* 0x0000002e002e7308 */ /* 0x000e220000000800 */
[----:B------:R-:W1:Y:S01]  /*4840*/  SHFL.BFLY PT, R44, R51, 0x1, 0x1f ;  /* 0x0c201f00332c7f89 */ /* 0x000e6200000e0000 */
[----:B--2---:R-:W-:-:S06]  /*4850*/  F2FP.BF16.F32.PACK_AB R176, R48, R49 ;  /* 0x0000003130b0723e */ /* 0x004fcc00000010ff */
[----:B------:R-:W-:Y:S08]  /*4860*/  MUFU.EX2 R45, R45 ;  /* 0x0000002d002d7308 */ /* 0x000ff00000000800 */
[----:B------:R-:W2:Y:S01]  /*4870*/  MUFU.EX2 R52, R52 ;  /* 0x0000003400347308 */ /* 0x000ea20000000800 */
[----:B0-----:R-:W-:-:S07]  /*4880*/  F2FP.BF16.F32.PACK_AB R178, R46, R47 ;  /* 0x0000002f2eb2723e */ /* 0x001fce00000010ff */
[----:B------:R-:W-:Y:S01]  /*4890*/  MUFU.EX2 R43, R43 ;  /* 0x0000002b002b7308 */ /* 0x000fe20000000800 */
[----:B-1----:R-:W-:-:S04]  /*48a0*/  FMNMX.FTZ R9, R51, R44, !PT ;  /* 0x0000002c33097209 */ /* 0x002fc80007810000 */
[C---:B------:R-:W-:Y:S01]  /*48b0*/  FSETP.NEU.FTZ.AND P1, PT, R9.reuse, -INF , PT ;  /* 0xff8000000900780b */ /* 0x040fe20003f3d000 */
[----:B------:R-:W-:Y:S02]  /*48c0*/  FMUL.FTZ R44, R9, UR10 ;  /* 0x0000000a092c7c20 */ /* 0x000fe40008410000 */
[----:B------:R0:W-:Y:S01]  /*48d0*/  MUFU.EX2 R51, R10 ;  /* 0x0000000a00337308 */ /* 0x0001e20000000800 */
[----:B--2---:R-:W-:Y:S02]  /*48e0*/  F2FP.BF16.F32.PACK_AB R172, R52, R45 ;  /* 0x0000002d34ac723e */ /* 0x004fe400000010ff */
[----:B------:R-:W-:Y:S02]  /*48f0*/  FSEL R57, R44, RZ, P1 ;  /* 0x000000ff2c397208 */ /* 0x000fe40000800000 */
[----:B------:R-:W-:-:S03]  /*4900*/  PLOP3.LUT P1, PT, PT, PT, UP0, 0x40, 0x0 ;  /* 0x000000000000781c */ /* 0x000fc60003f2e808 */
[--C-:B------:R-:W-:Y:S01]  /*4910*/  FFMA.FTZ R58, R58, UR10, -R57.reuse ;  /* 0x0000000a3a3a7c23 */ /* 0x100fe20008010839 */
[----:B------:R-:W-:Y:S01]  /*4920*/  FFMA.FTZ R11, R11, UR10, -R57 ;  /* 0x0000000a0b0b7c23 */ /* 0x000fe20008010839 */
[----:B0-----:R-:W-:Y:S01]  /*4930*/  FADD.FTZ R10, R190, R59 ;  /* 0x0000003bbe0a7221 */ /* 0x001fe20000010000 */
[--C-:B------:R-:W-:Y:S01]  /*4940*/  FFMA.FTZ R12, R12, UR10, -R57.reuse ;  /* 0x0000000a0c0c7c23 */ /* 0x100fe20008010839 */
[--C-:B------:R-:W-:Y:S01]  /*4950*/  FFMA.FTZ R13, R13, UR10, -R57.reuse ;  /* 0x0000000a0d0d7c23 */ /* 0x100fe20008010839 */
[--C-:B------:R-:W-:Y:S01]  /*4960*/  FFMA.FTZ R14, R14, UR10, -R57.reuse ;  /* 0x0000000a0e0e7c23 */ /* 0x100fe20008010839 */
        /* <DEDUP_REMOVED lines=8> */
[----:B------:R-:W0:Y:S01]  /*49f0*/  MUFU.EX2 R11, R11 ;  /* 0x0000000b000b7308 */ /* 0x000e220000000800 */
[----:B------:R-:W-:Y:S01]  /*4a00*/  FADD.FTZ R59, R37, R10 ;  /* 0x0000000a253b7221 */ /* 0x000fe20000010000 */
[--C-:B------:R-:W-:Y:S01]  /*4a10*/  FFMA.FTZ R26, R26, UR10, -R57.reuse ;  /* 0x0000000a1a1a7c23 */ /* 0x100fe20008010839 */
[--C-:B------:R-:W-:Y:S01]  /*4a20*/  FFMA.FTZ R27, R27, UR10, -R57.reuse ;  /* 0x0000000a1b1b7c23 */ /* 0x100fe20008010839 */
[----:B------:R-:W-:Y:S01]  /*4a30*/  FFMA.FTZ R28, R28, UR10, -R57 ;  /* 0x0000000a1c1c7c23 */ /* 0x000fe20008010839 */
[----:B------:R-:W-:Y:S01]  /*4a40*/  FADD.FTZ R10, R186, R59 ;  /* 0x0000003bba0a7221 */ /* 0x000fe20000010000 */
[--C-:B------:R-:W-:Y:S01]  /*4a50*/  FFMA.FTZ R29, R29, UR10, -R57.reuse ;  /* 0x0000000a1d1d7c23 */ /* 0x100fe20008010839 */
[--C-:B------:R-:W-:Y:S01]  /*4a60*/  FFMA.FTZ R30, R30, UR10, -R57.reuse ;  /* 0x0000000a1e1e7c23 */ /* 0x100fe20008010839 */
[----:B------:R-:W1:Y:S01]  /*4a70*/  MUFU.EX2 R12, R12 ;  /* 0x0000000c000c7308 */ /* 0x000e620000000800 */
[----:B------:R-:W-:Y:S01]  /*4a80*/  FADD.FTZ R10, R39, R10 ;  /* 0x0000000a270a7221 */ /* 0x000fe20000010000 */
[--C-:B------:R-:W-:Y:S01]  /*4a90*/  FFMA.FTZ R32, R32, UR10, -R57.reuse ;  /* 0x0000000a20207c23 */ /* 0x100fe20008010839 */
[--C-:B------:R-:W-:Y:S01]  /*4aa0*/  FFMA.FTZ R31, R31, UR10, -R57.reuse ;  /* 0x0000000a1f1f7c23 */ /* 0x100fe20008010839 */
[--C-:B------:R-:W-:Y:S01]  /*4ab0*/  FFMA.FTZ R0, R0, UR10, -R57.reuse ;  /* 0x0000000a00007c23 */ /* 0x100fe20008010839 */
[----:B------:R-:W-:Y:S01]  /*4ac0*/  FADD.FTZ R61, R53, R10 ;  /* 0x0000000a353d7221 */ /* 0x000fe20000010000 */
[--C-:B------:R-:W-:Y:S01]  /*4ad0*/  FFMA.FTZ R36, R36, UR10, -R57.reuse ;  /* 0x0000000a24247c23 */ /* 0x100fe20008010839 */
[----:B------:R-:W-:Y:S01]  /*4ae0*/  FFMA.FTZ R34, R34, UR10, -R57 ;  /* 0x0000000a22227c23 */ /* 0x000fe20008010839 */
[----:B------:R-:W2:Y:S01]  /*4af0*/  MUFU.EX2 R13, R13 ;  /* 0x0000000d000d7308 */ /* 0x000ea20000000800 */
[----:B0-----:R-:W-:Y:S01]  /*4b00*/  FADD.FTZ R59, R58, R11 ;  /* 0x0000000b3a3b7221 */ /* 0x001fe20000010000 */
[----:B------:R-:W-:Y:S01]  /*4b10*/  FADD.FTZ R44, R54, R61 ;  /* 0x0000003d362c7221 */ /* 0x000fe20000010000 */
[--C-:B------:R-:W-:Y:S01]  /*4b20*/  FFMA.FTZ R38, R38, UR10, -R57.reuse ;  /* 0x0000000a26267c23 */ /* 0x100fe20008010839 */
[--C-:B------:R-:W-:Y:S01]  /*4b30*/  FFMA.FTZ R40, R40, UR10, -R57.reuse ;  /* 0x0000000a28287c23 */ /* 0x100fe20008010839 */
[--C-:B------:R-:W-:Y:S01]  /*4b40*/  FFMA.FTZ R42, R42, UR10, -R57.reuse ;  /* 0x0000000a2a2a7c23 */ /* 0x100fe20008010839 */
[----:B------:R-:W-:Y:S01]  /*4b50*/  FADD.FTZ R61, R55, R44 ;  /* 0x0000002c373d7221 */ /* 0x000fe20000010000 */
[----:B------:R-:W-:Y:S01]  /*4b60*/  FFMA.FTZ R41, R41, UR10, -R57 ;  /* 0x0000000a29297c23 */ /* 0x000fe20008010839 */
[----:B------:R-:W0:Y:S01]  /*4b70*/  MUFU.EX2 R14, R14 ;  /* 0x0000000e000e7308 */ /* 0x000e220000000800 */
[----:B-1----:R-:W-:Y:S01]  /*4b80*/  FADD.FTZ R10, R12, R59 ;  /* 0x0000003b0c0a7221 */ /* 0x002fe20000010000 */
[----:B------:R-:W-:Y:S01]  /*4b90*/  FADD.FTZ R44, R50, R61 ;  /* 0x0000003d322c7221 */ /* 0x000fe20000010000 */
[----:B------:R-:W-:-:S02]  /*4ba0*/  F2FP.BF16.F32.PACK_AB R190, R35, R190 ;  /* 0x000000be23be723e */ /* 0x000fc400000010ff */
[----:B------:R-:W-:Y:S01]  /*4bb0*/  F2FP.BF16.F32.PACK_AB R184, R37, R184 ;  /* 0x000000b825b8723e */ /* 0x000fe200000010ff */
[----:B------:R-:W-:Y:S01]  /*4bc0*/  FADD.FTZ R61, R49, R44 ;  /* 0x0000002c313d7221 */ /* 0x000fe20000010000 */
[----:B------:R-:W-:Y:S01]  /*4bd0*/  F2FP.BF16.F32.PACK_AB R186, R39, R186 ;  /* 0x000000ba27ba723e */ /* 0x000fe200000010ff */
[----:B------:R-:W1:Y:S01]  /*4be0*/  MUFU.EX2 R15, R15 ;  /* 0x0000000f000f7308 */ /* 0x000e620000000800 */
[----:B--2---:R-:W-:Y:S01]  /*4bf0*/  FADD.FTZ R59, R13, R10 ;  /* 0x0000000a0d3b7221 */ /* 0x004fe20000010000 */
[----:B------:R-:W-:Y:S01]  /*4c00*/  FADD.FTZ R44, R48, R61 ;  /* 0x0000003d302c7221 */ /* 0x000fe20000010000 */
[----:B------:R-:W-:Y:S02]  /*4c10*/  F2FP.BF16.F32.PACK_AB R189, R11, R58 ;  /* 0x0000003a0bbd723e */ /* 0x000fe400000010ff */
[----:B------:R-:W-:Y:S01]  /*4c20*/  F2FP.BF16.F32.PACK_AB R191, R13, R12 ;  /* 0x0000000c0dbf723e */ /* 0x000fe200000010ff */
[----:B------:R-:W-:Y:S02]  /*4c30*/  FADD.FTZ R61, R47, R44 ;  /* 0x0000002c2f3d7221 */ /* 0x000fe40000010000 */
[----:B------:R-:W2:Y:S01]  /*4c40*/  MUFU.EX2 R20, R20 ;  /* 0x0000001400147308 */ /* 0x000ea20000000800 */
[----:B0-----:R-:W-:-:S07]  /*4c50*/  FADD.FTZ R10, R14, R59 ;  /* 0x0000003b0e0a7221 */ /* 0x001fce0000010000 */
[----:B------:R-:W0:Y:S01]  /*4c60*/  MUFU.EX2 R21, R21 ;  /* 0x0000001500157308 */ /* 0x000e220000000800 */
[C---:B-1----:R-:W-:Y:S01]  /*4c70*/  FADD.FTZ R59, R15.reuse, R10 ;  /* 0x0000000a0f3b7221 */ /* 0x042fe20000010000 */
[----:B------:R-:W-:-:S06]  /*4c80*/  F2FP.BF16.F32.PACK_AB R185, R15, R14 ;  /* 0x0000000e0fb9723e */ /* 0x000fcc00000010ff */
[----:B------:R-:W1:Y:S01]  /*4c90*/  MUFU.EX2 R24, R24 ;  /* 0x0000001800187308 */ /* 0x000e620000000800 */
[----:B--2---:R-:W-:-:S07]  /*4ca0*/  FADD.FTZ R10, R20, R59 ;  /* 0x0000003b140a7221 */ /* 0x004fce0000010000 */
        /* <DEDUP_REMOVED lines=18> */
[----:B------:R0:W3:Y:S01]  /*4dd0*/  MUFU.EX2 R179, R32 ;  /* 0x0000002000b37308 */ /* 0x0000e20000000800 */
[----:B-1----:R-:W-:-:S07]  /*4de0*/  FADD.FTZ R10, R30, R33 ;  /* 0x000000211e0a7221 */ /* 0x002fce0000010000 */
[----:B------:R-:W1:Y:S01]  /*4df0*/  MUFU.EX2 R3, R3 ;  /* 0x0000000300037308 */ /* 0x000e620000000800 */
[----:B0-----:R-:W-:Y:S01]  /*4e00*/  FADD.FTZ R32, R46, R61 ;  /* 0x0000003d2e207221 */ /* 0x001fe20000010000 */
[----:B--2---:R-:W-:-:S03]  /*4e10*/  F2FP.BF16.F32.PACK_AB R174, R56, R43 ;  /* 0x0000002b38ae723e */ /* 0x004fc600000010ff */
[----:B------:R-:W-:-:S03]  /*4e20*/  FADD.FTZ R57, R45, R32 ;  /* 0x000000202d397221 */ /* 0x000fc60000010000 */
[----:B------:R-:W0:Y:S01]  /*4e30*/  MUFU.EX2 R6, R6 ;  /* 0x0000000600067308 */ /* 0x000e220000000800 */
[----:B------:R-:W-:Y:S01]  /*4e40*/  FADD.FTZ R32, R52, R57 ;  /* 0x0000003934207221 */ /* 0x000fe20000010000 */
[C---:B---3--:R-:W-:Y:S01]  /*4e50*/  FADD.FTZ R10, R179.reuse, R10 ;  /* 0x0000000ab30a7221 */ /* 0x048fe20000010000 */
[----:B------:R-:W-:Y:S02]  /*4e60*/  F2FP.BF16.F32.PACK_AB R179, R179, R30 ;  /* 0x0000001eb3b3723e */ /* 0x000fe400000010ff */
[----:B------:R-:W-:-:S03]  /*4e70*/  FADD.FTZ R35, R43, R32 ;  /* 0x000000202b237221 */ /* 0x000fc60000010000 */
[----:B------:R-:W2:Y:S01]  /*4e80*/  MUFU.EX2 R31, R31 ;  /* 0x0000001f001f7308 */ /* 0x000ea20000000800 */
[----:B------:R-:W-:-:S04]  /*4e90*/  FADD.FTZ R32, R56, R35 ;  /* 0x0000002338207221 */ /* 0x000fc80000010000 */
[----:B-1----:R-:W-:-:S03]  /*4ea0*/  FADD.FTZ R35, R3, R32 ;  /* 0x0000002003237221 */ /* 0x002fc60000010000 */
[----:B------:R-:W1:Y:S01]  /*4eb0*/  MUFU.EX2 R0, R0 ;  /* 0x0000000000007308 */ /* 0x000e620000000800 */
[C---:B0-----:R-:W-:Y:S01]  /*4ec0*/  F2FP.BF16.F32.PACK_AB R168, R6.reuse, R3 ;  /* 0x0000000306a8723e */ /* 0x041fe200000010ff */
[----:B------:R-:W-:-:S06]  /*4ed0*/  FADD.FTZ R35, R6, R35 ;  /* 0x0000002306237221 */ /* 0x000fcc0000010000 */
[----:B------:R-:W0:Y:S01]  /*4ee0*/  MUFU.EX2 R2, R2 ;  /* 0x0000000200027308 */ /* 0x000e220000000800 */
[----:B--2---:R-:W-:Y:S01]  /*4ef0*/  FADD.FTZ R3, R31, R10 ;  /* 0x0000000a1f037221 */ /* 0x004fe20000010000 */
[----:B------:R-:W-:-:S06]  /*4f00*/  VIADD R10, R72, 0xfffffffe ;  /* 0xfffffffe480a7836 */ /* 0x000fcc0000000000 */
[----:B------:R-:W2:Y:S01]  /*4f10*/  MUFU.EX2 R36, R36 ;  /* 0x0000002400247308 */ /* 0x000ea20000000800 */
[C---:B-1----:R-:W-:Y:S01]  /*4f20*/  FADD.FTZ R3, R0.reuse, R3 ;  /* 0x0000000300037221 */ /* 0x042fe20000010000 */
[----:B------:R-:W-:-:S06]  /*4f30*/  F2FP.BF16.F32.PACK_AB R173, R0, R31 ;  /* 0x0000001f00ad723e */ /* 0x000fcc00000010ff */
[----:B------:R-:W1:Y:S01]  /*4f40*/  MUFU.EX2 R175, R34 ;  /* 0x0000002200af7308 */ /* 0x000e620000000800 */
[----:B0-----:R-:W-:Y:S01]  /*4f50*/  FADD.FTZ R32, R2, R35 ;  /* 0x0000002302207221 */ /* 0x001fe20000010000 */
[----:B------:R-:W-:-:S03]  /*4f60*/  F2FP.BF16.F32.PACK_AB R170, R51, R2 ;  /* 0x0000000233aa723e */ /* 0x000fc600000010ff */
[----:B------:R-:W-:-:S03]  /*4f70*/  FADD.FTZ R6, R51, R32 ;  /* 0x0000002033067221 */ /* 0x000fc60000010000 */
        /* <DEDUP_REMOVED lines=9> */
[----:B------:R-:W-:-:S03]  /*5010*/  F2FP.BF16.F32.PACK_AB R169, R169, R38 ;  /* 0x00000026a9a9723e */ /* 0x000fc600000010ff */
        /* <DEDUP_REMOVED lines=15> */
.L_x_4510:
[----:B------:R-:W-:Y:S02]  /*5110*/  ULDC UR15, c[0x0][0x9e4] ;  /* 0x00027900000f7ab9 */ /* 0x000fe40000000800 */
[----:B------:R-:W-:-:S11]  /*5120*/  UISETP.NE.AND UP0, UPT, UR15, 0x1, UPT ;  /* 0x000000010f00788c */ /* 0x000fd6000bf05270 */
[----:B------:R-:W-:Y:S02]  /*5130*/  @UP0 ULDC.64 UR4, c[0x0][0x9e8] ;  /* 0x00027a0000040ab9 */ /* 0x000fe40000000a00 */
[----:B------:R-:W-:-:S04]  /*5140*/  UIMAD.WIDE.U32 UR6, UR18, UR4, URZ ;  /* 0x00000004120672a5 */ /* 0x000fc8000f8e003f */
[----:B------:R-:W-:-:S12]  /*5150*/  @UP0 USHF.R.U32.HI UR18, URZ, UR5, UR7 ;  /* 0x000000053f120299 */ /* 0x000fd80008011607 */
.L_x_4511:
[----:B------:R-:W-:-:S04]  /*5160*/  UIMAD UR15, UR18, UR15, UR15 ;  /* 0x0000000f120f72a4 */ /* 0x000fc8000f8e020f */
[----:B------:R-:W-:-:S04]  /*5170*/  UISETP.LT.AND UP0, UPT, UR14, UR15, UPT ;  /* 0x0000000f0e00728c */ /* 0x000fc8000bf01270 */
[----:B------:R-:W-:-:S12]  /*5180*/  USEL UR14, UR14, UR15, UP0 ;  /* 0x0000000f0e0e7287 */ /* 0x000fd80008000000 */
.L_x_4509:
        /* <DEDUP_REMOVED lines=64> */
[----:B------:R-:W-:Y:S01]  /*5590*/  IMAD.MOV.U32 R119, RZ, RZ, RZ ;  /* 0x000000ffff777224 */ /* 0x000fe200078e00ff */
[----:B------:R-:W-:Y:S01]  /*55a0*/  ULDC UR54, c[0x0][0x9dc] ;  /* 0x0002770000367ab9 */ /* 0x000fe20000000800 */
[----:B------:R-:W-:Y:S01]  /*55b0*/  ULDC UR5, c[0x0][0x9d8] ;  /* 0x0002760000057ab9 */ /* 0x000fe20000000800 */
[----:B------:R-:W-:Y:S01]  /*55c0*/  ULDC UR51, c[0x0][0x988] ;  /* 0x0002620000337ab9 */ /* 0x000fe20000000800 */
[----:B------:R-:W-:-:S05]  /*55d0*/  ULDC UR55, c[0x0][0x9e0] ;  /* 0x0002780000377ab9 */ /* 0x000fca0000000800 */
.L_x_4531:
[----:B------:R-:W-:-:S04]  /*55e0*/  UISETP.NE.AND UP0, UPT, UR4, 0x1, UPT ;  /* 0x000000010400788c */ /* 0x000fc8000bf05270 */
[----:B------:R-:W-:-:S04]  /*55f0*/  USEL UR39, URZ, 0x1, UP0 ;  /* 0x000000013f277887 */ /* 0x000fc80008000000 */
[----:B------:R-:W-:Y:S01]  /*5600*/  ULOP3.LUT UR39, UR46, UR39, URZ, 0x3c, !UPT ;  /* 0x000000272e277292 */ /* 0x000fe2000f8e3c3f */
[----:B------:R-:W-:Y:S11]  /*5610*/  @!P0 BRA `(.L_x_4513) ;  /* 0x0000000000048947 */ /* 0x000ff60003800000 */
[----:B------:R-:W-:Y:S01]  /*5620*/  BPT.TRAP 0x1 ;  /* 0x000000040000795c */ /* 0x000fe20000300000 */
.L_x_4513:
        /* <DEDUP_REMOVED lines=9> */
.L_x_4514:
[----:B-1----:R-:W-:Y:S05]  /*56c0*/  @P1 BRA `(.L_x_4515) ;  /* 0x0000000000081947 */ /* 0x002fea0003800000 */
[----:B------:R-:W1:Y:S02]  /*56d0*/  SYNCS.PHASECHK.TRANS64.TRYWAIT P1, [UR6+0x30830], R8 ;  /* 0x03083008ff0075a7 */ /* 0x000e640008020146 */
[----:B-1----:R-:W-:Y:S05]  /*56e0*/  @!P1 BRA `(.L_x_4516) ;  /* 0x0000014800f09947 */ /* 0x002fea0003800000 */
.L_x_4515:
        /* <DEDUP_REMOVED lines=12> */
[-C--:B------:R-:W-:Y:S01]  /*57b0*/  FMUL.FTZ R24, R24, R0.reuse ;  /* 0x0000000018187220 */ /* 0x080fe20000410000 */
[----:B------:R-:W-:Y:S01]  /*57c0*/  UIMAD UR7, UR38, 0x900, UR7 ;  /* 0x00000900260778a4 */ /* 0x000fe2000f8e0207 */
[-C--:B------:R-:W-:Y:S01]  /*57d0*/  FMUL.FTZ R25, R25, R0.reuse ;  /* 0x0000000019197220 */ /* 0x080fe20000410000 */
[-C--:B------:R-:W-:Y:S01]  /*57e0*/  FMUL.FTZ R28, R28, R0.reuse ;  /* 0x000000001c1c7220 */ /* 0x080fe20000410000 */
[-C--:B------:R-:W-:Y:S01]  /*57f0*/  FMUL.FTZ R29, R29, R0.reuse ;  /* 0x000000001d1d7220 */ /* 0x080fe20000410000 */
        /* <DEDUP_REMOVED lines=9> */
[----:B------:R-:W-:Y:S01]  /*5890*/  UMOV UR40, UR56 ;  /* 0x0000003800287c82 */ /* 0x000fe20008000000 */
[----:B------:R-:W-:Y:S01]  /*58a0*/  UMOV UR41, UR57 ;  /* 0x0000003900297c82 */ /* 0x000fe20008000000 */
        /* <DEDUP_REMOVED lines=142> */
.L_x_4517:
[----:B------:R-:W-:Y:S01]  /*6190*/  ULEA UR7, UR4, UR60, 0x3 ;  /* 0x0000003c04077291 */ /* 0x000fe2000f8e183f */
[----:B------:R-:W-:-:S05]  /*61a0*/  IMAD.U32 R0, RZ, RZ, UR46 ;  /* 0x0000002eff007e24 */ /* 0x000fca000f8e00ff */
[----:B------:R-:W-:-:S04]  /*61b0*/  SHF.L.U32 R0, R0, 0x1f, RZ ;  /* 0x0000001f00007819 */ /* 0x000fc800000006ff */
[----:B------:R2:W3:Y:S01]  /*61c0*/  SYNCS.PHASECHK.TRANS64.TRYWAIT P1, [UR7+0x30850], R0 ;  /* 0x03085000ff0075a7 */ /* 0x0004e20008020147 */
[----:B------:R-:W-:Y:S05]  /*61d0*/  @!P0 BRA `(.L_x_4518) ;  /* 0x0000000000048947 */ /* 0x000fea0003800000 */
[----:B------:R-:W-:Y:S01]  /*61e0*/  BPT.TRAP 0x1 ;  /* 0x000000040000795c */ /* 0x000fe20000300000 */
.L_x_4518:
[----:B---3--:R-:W-:Y:S05]  /*61f0*/  @P1 BRA `(.L_x_4519) ;  /* 0x0000000000081947 */ /* 0x008fea0003800000 */
[----:B------:R-:W3:Y:S02]  /*6200*/  SYNCS.PHASECHK.TRANS64.TRYWAIT P1, [UR7+0x30850], R0 ;  /* 0x03085000ff0075a7 */ /* 0x000ee40008020147 */
[----:B---3--:R-:W-:Y:S05]  /*6210*/  @!P1 BRA `(.L_x_4520) ;  /* 0x00000140003c9947 */ /* 0x008fea0003800000 */
.L_x_4519:
        /* <DEDUP_REMOVED lines=37> */
.L_x_4521:
        /* <DEDUP_REMOVED lines=9> */
[----:B------:R-:W4:Y:S01]  /*6500*/  S2UR UR10, SR_CgaCtaId ;  /* 0x00000000000a79c3 */ /* 0x000f220000008800 */
[----:B------:R-:W-:Y:S01]  /*6510*/  FMUL.FTZ R20, R127, UR5 ;  /* 0x000000057f147c20 */ /* 0x000fe20008410000 */
[----:B--23--:R-:W-:Y:S01]  /*6520*/  FMUL.FTZ R0, R122, UR5 ;  /* 0x000000057a007c20 */ /* 0x00cfe20008410000 */
[----:B------:R-:W-:Y:S01]  /*6530*/  FMUL.FTZ R2, R123, UR5 ;  /* 0x000000057b027c20 */ /* 0x000fe20008410000 */
[----:B------:R-:W-:Y:S01]  /*6540*/  UISETP.NE.AND UP1, UPT, UR4, URZ, UPT ;  /* 0x0000003f0400728c */ /* 0x000fe2000bf25270 */
[----:B------:R-:W-:Y:S01]  /*6550*/  R2UR UR4, R23 ;  /* 0x00000000170472ca */ /* 0x000fe200000e0000 */
        /* <DEDUP_REMOVED lines=9> */
[----:B------:R-:W-:Y:S01]  /*65f0*/  FMUL.FTZ R132, R137, UR5 ;  /* 0x0000000589847c20 */ /* 0x000fe20008410000 */
[----:B------:R-:W-:Y:S01]  /*6600*/  FMUL.FTZ R121, R130, UR5 ;  /* 0x0000000582797c20 */ /* 0x000fe20008410000 */
[----:B------:R-:W-:Y:S01]  /*6610*/  FMUL.FTZ R128, R133, UR5 ;  /* 0x0000000585807c20 */ /* 0x000fe20008410000 */
[----:B------:R-:W-:Y:S01]  /*6620*/  VIADD R161, R192, UR4 ;  /* 0x00000004c0a17c36 */ /* 0x000fe20008000000 */
[----:B------:R-:W-:Y:S01]  /*6630*/  @UP1 ULDC UR4, c[0x0][0x44c] ;  /* 0x0001130000041ab9 */ /* 0x000fe20000000800 */
[----:B------:R-:W-:Y:S01]  /*6640*/  FMUL.FTZ R126, R135, UR5 ;  /* 0x00000005877e7c20 */ /* 0x000fe20008410000 */
[----:B------:R-:W-:Y:S01]  /*6650*/  FMUL.FTZ R131, R136, UR5 ;  /* 0x0000000588837c20 */ /* 0x000fe20008410000 */
[----:B------:R-:W-:Y:S01]  /*6660*/  FMUL.FTZ R129, R138, UR5 ;  /* 0x000000058a817c20 */ /* 0x000fe20008410000 */
[----:B01----:R-:W-:Y:S01]  /*6670*/  @P1 IMAD.HI.U32 R8, R161, UR4, RZ ;  /* 0x00000004a1081c27 */ /* 0x003fe2000f8e00ff */
[----:B------:R-:W-:-:S03]  /*6680*/  @UP1 ULDC UR4, c[0x0][0x450] ;  /* 0x0001140000041ab9 */ /* 0x000fc60000000800 */
[----:B------:R-:W-:Y:S01]  /*6690*/  FMUL.FTZ R137, R146, UR5 ;  /* 0x0000000592897c20 */ /* 0x000fe20008410000 */
[----:B------:R-:W-:Y:S01]  /*66a0*/  UISETP.NE.AND UP0, UPT, UR61, URZ, UPT ;  /* 0x0000003f3d00728c */ /* 0x000fe2000bf05270 */
        /* <DEDUP_REMOVED lines=24> */
[----:B------:R-:W-:-:S02]  /*6830*/  IMAD R164, R10, -0x60, RZ ;  /* 0xffffffa00aa47824 */ /* 0x000fc400078e02ff */
[----:B------:R-:W-:Y:S01]  /*6840*/  FMUL.FTZ R158, R167, UR5 ;  /* 0x00000005a79e7c20 */ /* 0x000fe20008410000 */
[----:B------:R-:W-:Y:S01]  /*6850*/  UIADD3 UR6, UR6, 0x30840, URZ ;  /* 0x0003084006067890 */ /* 0x000fe2000fffe03f */
[----:B------:R-:W-:Y:S01]  /*6860*/  PLOP3.LUT P1, PT, PT, PT, UP0, 0x40, 0x0 ;  /* 0x000000000000781c */ /* 0x000fe20003f2e808 */
[----:B------:R-:W1:Y:S01]  /*6870*/  MUFU.TANH R13, R13 ;  /* 0x0000000d000d7308 */ /* 0x000e620000002400 */
[----:B------:R-:W-:Y:S01]  /*6880*/  IADD3 R8, -R19, 0x1, R164 ;  /* 0x0000000113087810 */ /* 0x000fe20007ffe1a4 */
[----:B----4-:R-:W-:Y:S01]  /*6890*/  UPRMT UR6, UR10, 0x654, UR6 ;  /* 0x000006540a067896 */ /* 0x010fe20008000006 */
[----:B------:R-:W-:Y:S01]  /*68a0*/  IMAD.IADD R159, R164, 0x1, -R19 ;  /* 0x00000001a49f7824 */ /* 0x000fe200078e0a13 */
[----:B------:R-:W-:Y:S01]  /*68b0*/  UMOV UR11, UR54 ;  /* 0x00000036000b7c82 */ /* 0x000fe20008000000 */
[----:B------:R-:W-:Y:S01]  /*68c0*/  IADD3 R8, -R18, R8, R17 ;  /* 0x0000000812087210 */ /* 0x000fe20007ffe111 */
[----:B------:R-:W-:Y:S02]  /*68d0*/  ULOP3.LUT UR4, URZ, UR11, URZ, 0x33, !UPT ;  /* 0x0000000b3f047292 */ /* 0x000fe4000f8e333f */
[----:B------:R-:W2:Y:S02]  /*68e0*/  MUFU.TANH R14, R14 ;  /* 0x0000000e000e7308 */ /* 0x000ea40000002400 */
[C---:B------:R-:W-:Y:S01]  /*68f0*/  VIADD R167, R8.reuse, UR55 ;  /* 0x0000003708a77c36 */ /* 0x040fe20008000000 */
[----:B------:R-:W-:Y:S01]  /*6900*/  SYNCS.ARRIVE.TRANS64.RED.A1T0 RZ, [UR6], RZ ;  /* 0x000000ffffff79a7 */ /* 0x000fe20008100406 */
[----:B------:R-:W-:-:S02]  /*6910*/  VIADD R166, R8, UR4 ;  /* 0x0000000408a67c36 */ /* 0x000fc40008000000 */
        /* <DEDUP_REMOVED lines=49> */
[----:B------:R-:W-:Y:S01]  /*6c30*/  IADD3 R168, -R18, R17, R168 ;  /* 0x0000001112a87210 */ /* 0x000fe20007ffe1a8 */
[----:B------:R-:W-:Y:S03]  /*6c40*/  BSSY B0, `(.L_x_4523) ;  /* 0x0000010000007945 */ /* 0x000fe60003800000 */
        /* <DEDUP_REMOVED lines=10> */
.L_x_4524:
[----:B------:R-:W-:-:S05]  /*6cf0*/  IMAD.U32 R170, RZ, RZ, UR50 ;  /* 0x00000032ffaa7e24 */ /* 0x000fca000f8e00ff */
[----:B------:R-:W-:-:S13]  /*6d00*/  ISETP.NE.AND P1, PT, R170, 0x1, PT ;  /* 0x00000001aa00780c */ /* 0x000fda0003f25270 */
[----:B------:R-:W1:Y:S02]  /*6d10*/  @P1 LDC.64 R8, c[0x0][0x9e8] ;  /* 0x00027a00ff081b82 */ /* 0x000e640000000a00 */
[----:B-1----:R-:W-:-:S05]  /*6d20*/  @P1 IMAD.HI.U32 R8, R168, R8, RZ ;  /* 0x00000008a8081227 */ /* 0x002fca00078e00ff */
[----:B------:R-:W-:-:S07]  /*6d30*/  @P1 SHF.R.U32.HI R168, RZ, R9, R8 ;  /* 0x00000009ffa81219 */ /* 0x000fce0000011608 */
.L_x_4525:
[----:B------:R-:W-:Y:S05]  /*6d40*/  BSYNC B0 ;  /* 0x0000000000007941 */ /* 0x000fea0003800000 */
.L_x_4523:
[----:B------:R-:W-:-:S05]  /*6d50*/  IMAD R168, R168, R170, R159 ;  /* 0x000000aaa8a87224 */ /* 0x000fca00078e029f */
[----:B------:R-:W-:Y:S02]  /*6d60*/  VIADDMNMX R165, R168, R170, R165, PT ;  /* 0x000000aaa8a57246 */ /* 0x000fe400038001a5 */
[----:B------:R-:W-:-:S07]  /*6d70*/  VIMNMX R163, R163, R168, !PT ;  /* 0x000000a8a3a37248 */ /* 0x000fce0007fe0100 */
.L_x_4522:
[C---:B------:R-:W-:Y:S01]  /*6d80*/  ISETP.GE.AND P6, PT, R164.reuse, 0xa, PT ;  /* 0x0000000aa400780c */ /* 0x040fe20003fc6270 */
[----:B------:R-:W-:Y:S01]  /*6d90*/  UISETP.NE.AND UP0, UPT, UR61, URZ, UPT ;  /* 0x0000003f3d00728c */ /* 0x000fe2000bf05270 */
        /* <DEDUP_REMOVED lines=33> */
[----:B------:R-:W-:-:S04]  /*6fb0*/  ISETP.GT.AND P3, PT, R163, 0x19, !P4 ;  /* 0x00000019a300780c */ /* 0x000fc80006764270 */
[----:B------:R-:W-:Y:S02]  /*6fc0*/  ISETP.LT.OR P3, PT, R165, 0x1a, P3 ;  /* 0x0000001aa500780c */ /* 0x000fe40001f61670 */
        /* <DEDUP_REMOVED lines=103> */
[----:B------:R-:W-:Y:S01]  /*7640*/  IADD3 R13, -R18, R17, R13 ;  /* 0x00000011120d7210 */ /* 0x000fe20007ffe10d */
[----:B------:R-:W-:Y:S03]  /*7650*/  BSSY B0, `(.L_x_4527) ;  /* 0x0000010000007945 */ /* 0x000fe60003800000 */
        /* <DEDUP_REMOVED lines=10> */
.L_x_4528:
[----:B------:R-:W-:-:S05]  /*7700*/  IMAD.U32 R164, RZ, RZ, UR50 ;  /* 0x00000032ffa47e24 */ /* 0x000fca000f8e00ff */
[----:B------:R-:W-:-:S13]  /*7710*/  ISETP.NE.AND P6, PT, R164, 0x1, PT ;  /* 0x00000001a400780c */ /* 0x000fda0003fc5270 */
[----:B------:R-:W0:Y:S02]  /*7720*/  @P6 LDC.64 R8, c[0x0][0x9e8] ;  /* 0x00027a00ff086b82 */ /* 0x000e240000000a00 */
[----:B0-----:R-:W-:-:S05]  /*7730*/  @P6 IMAD.HI.U32 R8, R13, R8, RZ ;  /* 0x000000080d086227 */ /* 0x001fca00078e00ff */
[----:B------:R-:W-:-:S07]  /*7740*/  @P6 SHF.R.U32.HI R13, RZ, R9, R8 ;  /* 0x00000009ff0d6219 */ /* 0x000fce0000011608 */
.L_x_4529:
[----:B------:R-:W-:Y:S05]  /*7750*/  BSYNC B0 ;  /* 0x0000000000007941 */ /* 0x000fea0003800000 */
.L_x_4527:
[----:B------:R-:W-:-:S05]  /*7760*/  IMAD R13, R13, R164, R159 ;  /* 0x000000a40d0d7224 */ /* 0x000fca00078e029f */
[----:B------:R-:W-:Y:S02]  /*7770*/  VIADDMNMX R167, R13, R164, R167, PT ;  /* 0x000000a40da77246 */ /* 0x000fe400038001a7 */
[----:B------:R-:W-:-:S07]  /*7780*/  VIMNMX R166, R166, R13, !PT ;  /* 0x0000000da6a67248 */ /* 0x000fce0007fe0100 */
.L_x_4526:
[----:B------:R-:W-:Y:S01]  /*7790*/  ISETP.GT.AND P1, PT, R166, 0x1, !P1 ;  /* 0x00000001a600780c */ /* 0x000fe20004f24270 */
[----:B------:R-:W-:Y:S01]  /*77a0*/  UMOV UR10, UR51 ;  /* 0x00000033000a7c82 */ /* 0x000fe20008000000 */
[----:B------:R-:W-:Y:S02]  /*77b0*/  FMNMX.FTZ R9, R168, R11, !PT ;  /* 0x0000000ba8097209 */ /* 0x000fe40007810000 */
[----:B------:R-:W-:Y:S02]  /*77c0*/  ISETP.LT.OR P1, PT, R167, 0x2, P1 ;  /* 0x00000002a700780c */ /* 0x000fe40000f21670 */
[----:B------:R-:W-:Y:S02]  /*77d0*/  LOP3.LUT P6, RZ, R16, 0x20000, RZ, 0xc0, !PT ;  /* 0x0002000010ff7812 */ /* 0x000fe400078cc0ff */
[----:B------:R-:W-:Y:S02]  /*77e0*/  FSEL R2, R2, -INF , !P1 ;  /* 0xff80000002027808 */ /* 0x000fe40004800000 */
[----:B------:R-:W-:-:S02]  /*77f0*/  LOP3.LUT P1, RZ, R16, 0x4, RZ, 0xc0, !PT ;  /* 0x0000000410ff7812 */ /* 0x000fc4000782c0ff */
[C---:B------:R-:W-:Y:S02]  /*7800*/  ISETP.GT.AND P2, PT, R166.reuse, 0x8, !P2 ;  /* 0x00000008a600780c */ /* 0x040fe40005744270 */
[----:B------:R-:W-:Y:S02]  /*7810*/  ISETP.GT.AND P1, PT, R166, 0x9, !P1 ;  /* 0x00000009a600780c */ /* 0x000fe40004f24270 */
[----:B------:R-:W-:Y:S02]  /*7820*/  FMNMX.FTZ R8, R14, R9, !PT ;  /* 0x000000090e087209 */ /* 0x000fe40007810000 */
[C---:B------:R-:W-:Y:S02]  /*7830*/  ISETP.LT.OR P1, PT, R167.reuse, 0xa, P1 ;  /* 0x0000000aa700780c */ /* 0x040fe40000f21670 */
[----:B------:R-:W-:Y:S02]  /*7840*/  ISETP.LT.OR P2, PT, R167, 0x9, P2 ;  /* 0x00000009a700780c */ /* 0x000fe40001741670 */
[----:B------:R-:W-:-:S02]  /*7850*/  FSEL R20, R20, -INF , !P1 ;  /* 0xff80000014147808 */ /* 0x000fc40004800000 */
[----:B------:R-:W-:Y:S02]  /*7860*/  LOP3.LUT P1, RZ, R16, 0x8, RZ, 0xc0, !PT ;  /* 0x0000000810ff7812 */ /* 0x000fe4000782c0ff */
[----:B------:R-:W-:Y:S02]  /*7870*/  FMNMX.FTZ R9, R21, R8, !PT ;  /* 0x0000000815097209 */ /* 0x000fe40007810000 */
[----:B------:R-:W-:Y:S02]  /*7880*/  ISETP.GT.AND P1, PT, R166, 0x10, !P1 ;  /* 0x00000010a600780c */ /* 0x000fe40004f24270 */
[----:B------:R-:W-:Y:S02]  /*7890*/  FSEL R15, R15, -INF , !P2 ;  /* 0xff8000000f0f7808 */ /* 0x000fe40005000000 */
[----:B------:R-:W-:Y:S02]  /*78a0*/  ISETP.LT.OR P1, PT, R167, 0x11, P1 ;  /* 0x00000011a700780c */ /* 0x000fe40000f21670 */
[----:B------:R-:W-:-:S02]  /*78b0*/  LOP3.LUT P2, RZ, R16, 0x10000, RZ, 0xc0, !PT ;  /* 0x0001000010ff7812 */ /* 0x000fc4000784c0ff */
        /* <DEDUP_REMOVED lines=51> */
[C---:B------:R-:W-:Y:S01]  /*7bf0*/  LOP3.LUT P6, RZ, R16.reuse, 0x80, RZ, 0xc0, !PT ;  /* 0x0000008010ff7812 */ /* 0x040fe200078cc0ff */
[----:B------:R-:W0:Y:S01]  /*7c00*/  SHFL.BFLY PT, R8, R9, 0x2, 0x1f ;  /* 0x0c401f0009087f89 */ /* 0x000e2200000e0000 */
[----:B------:R-:W-:Y:S02]  /*7c10*/  FSEL R137, R137, -INF , !P1 ;  /* 0xff80000089897808 */ /* 0x000fe40004800000 */
[----:B------:R-:W-:-:S02]  /*7c20*/  LOP3.LUT P1, RZ, R16, 0x800, RZ, 0xc0, !PT ;  /* 0x0000080010ff7812 */ /* 0x000fc4000782c0ff */
[----:B------:R-:W-:Y:S02]  /*7c30*/  LOP3.LUT P2, RZ, R16, 0x40, RZ, 0xc0, !PT ;  /* 0x0000004010ff7812 */ /* 0x000fe4000784c0ff */
[C---:B------:R-:W-:Y:S02]  /*7c40*/  ISETP.GT.AND P1, PT, R166.reuse, 0x31, !P1 ;  /* 0x00000031a600780c */ /* 0x040fe40004f24270 */
[C---:B------:R-:W-:Y:S02]  /*7c50*/  ISETP.GT.AND P3, PT, R166.reuse, 0x50, !P3 ;  /* 0x00000050a600780c */ /* 0x040fe40005f64270 */
[----:B------:R-:W-:Y:S02]  /*7c60*/  ISETP.LT.OR P1, PT, R167, 0x32, P1 ;  /* 0x00000032a700780c */ /* 0x000fe40000f21670 */
[----:B------:R-:W-:Y:S02]  /*7c70*/  ISETP.GT.AND P4, PT, R166, 0x51, !P4 ;  /* 0x00000051a600780c */ /* 0x000fe40006784270 */
[----:B------:R-:W-:-:S02]  /*7c80*/  FSEL R138, R138, -INF , !P1 ;  /* 0xff8000008a8a7808 */ /* 0x000fc40004800000 */
[----:B------:R-:W-:Y:S02]  /*7c90*/  LOP3.LUT P1, RZ, R16, 0x400, RZ, 0xc0, !PT ;  /* 0x0000040010ff7812 */ /* 0x000fe4000782c0ff */
[C---:B------:R-:W-:Y:S02]  /*7ca0*/  ISETP.LT.OR P3, PT, R167.reuse, 0x51, P3 ;  /* 0x00000051a700780c */ /* 0x040fe40001f61670 */
[C---:B------:R-:W-:Y:S02]  /*7cb0*/  ISETP.GT.AND P1, PT, R166.reuse, 0x38, !P1 ;  /* 0x00000038a600780c */ /* 0x040fe40004f24270 */
[----:B------:R-:W-:Y:S02]  /*7cc0*/  ISETP.GT.AND P5, PT, R166, 0x58, !P5 ;  /* 0x00000058a600780c */ /* 0x000fe40006fa4270 */
[----:B------:R-:W-:Y:S02]  /*7cd0*/  ISETP.LT.OR P1, PT, R167, 0x39, P1 ;  /* 0x00000039a700780c */ /* 0x000fe40000f21670 */
[----:B0-----:R-:W-:-:S02]  /*7ce0*/  FMNMX.FTZ R161, R9, R8, !PT ;  /* 0x0000000809a17209 */ /* 0x001fc40007810000 */
[----:B------:R-:W-:Y:S02]  /*7cf0*/  FSEL R141, R141, -INF , !P1 ;  /* 0xff8000008d8d7808 */ /* 0x000fe40004800000 */
[----:B------:R-:W-:Y:S01]  /*7d00*/  LOP3.LUT P1, RZ, R16, 0x200, RZ, 0xc0, !PT ;  /* 0x0000020010ff7812 */ /* 0x000fe2000782c0ff */
[----:B------:R-:W0:Y:S01]  /*7d10*/  SHFL.BFLY PT, R8, R161, 0x1, 0x1f ;  /* 0x0c201f00a1087f89 */ /* 0x000e2200000e0000 */
[C---:B------:R-:W-:Y:S02]  /*7d20*/  ISETP.LT.OR P4, PT, R167.reuse, 0x52, P4 ;  /* 0x00000052a700780c */ /* 0x040fe40002781670 */
[----:B------:R-:W-:Y:S02]  /*7d30*/  ISETP.GT.AND P1, PT, R166, 0x39, !P1 ;  /* 0x00000039a600780c */ /* 0x000fe40004f24270 */
[----:B------:R-:W-:Y:S02]  /*7d40*/  FSEL R152, R152, -INF , !P3 ;  /* 0xff80000098987808 */ /* 0x000fe40005800000 */
[----:B------:R-:W-:-:S02]  /*7d50*/  ISETP.LT.OR P1, PT, R167, 0x3a, P1 ;  /* 0x0000003aa700780c */ /* 0x000fc40000f21670 */
[----:B------:R-:W-:Y:S02]  /*7d60*/  ISETP.LT.OR P5, PT, R167, 0x59, P5 ;  /* 0x00000059a700780c */ /* 0x000fe40002fa1670 */
[----:B------:R-:W-:Y:S02]  /*7d70*/  FSEL R142, R142, -INF , !P1 ;  /* 0xff8000008e8e7808 */ /* 0x000fe40004800000 */
[----:B------:R-:W-:Y:S02]  /*7d80*/  LOP3.LUT P1, RZ, R16, 0x100, RZ, 0xc0, !PT ;  /* 0x0000010010ff7812 */ /* 0x000fe4000782c0ff */
[----:B------:R-:W-:Y:S02]  /*7d90*/  FSEL R154, R154, -INF , !P4 ;  /* 0xff8000009a9a7808 */ /* 0x000fe40006000000 */
[----:B------:R-:W-:Y:S02]  /*7da0*/  ISETP.GT.AND P1, PT, R166, 0x40, !P1 ;  /* 0x00000040a600780c */ /* 0x000fe40004f24270 */
[----:B------:R-:W-:-:S02]  /*7db0*/  FSEL R156, R156, -INF , !P5 ;  /* 0xff8000009c9c7808 */ /* 0x000fc40006800000 */
[----:B------:R-:W-:Y:S02]  /*7dc0*/  ISETP.LT.OR P1, PT, R167, 0x41, P1 ;  /* 0x00000041a700780c */ /* 0x000fe40000f21670 */
[----:B0-----:R-:W-:Y:S02]  /*7dd0*/  FMNMX.FTZ R8, R161, R8, !PT ;  /* 0x00000008a1087209 */ /* 0x001fe40007810000 */
[----:B------:R-:W-:Y:S02]  /*7de0*/  FSEL R145, R145, -INF , !P1 ;  /* 0xff80000091917808 */ /* 0x000fe40004800000 */
[----:B------:R-:W-:Y:S02]  /*7df0*/  ISETP.GT.AND P1, PT, R166, 0x41, !P6 ;  /* 0x00000041a600780c */ /* 0x000fe40007724270 */
[----:B------:R-:W-:Y:S02]  /*7e00*/  LOP3.LUT P6, RZ, R16, 0x2, RZ, 0xc0, !PT ;  /* 0x0000000210ff7812 */ /* 0x000fe400078cc0ff */
[----:B------:R-:W-:-:S04]  /*7e10*/  ISETP.LT.OR P1, PT, R167, 0x42, P1 ;  /* 0x00000042a700780c */ /* 0x000fc80000f21670 */
[----:B------:R-:W-:Y:S02]  /*7e20*/  FSEL R146, R146, -INF , !P1 ;  /* 0xff80000092927808 */ /* 0x000fe40004800000 */
[----:B------:R-:W-:Y:S02]  /*7e30*/  ISETP.GT.AND P1, PT, R166, 0x48, !P2 ;  /* 0x00000048a600780c */ /* 0x000fe40005724270 */
[----:B------:R-:W-:Y:S02]  /*7e40*/  LOP3.LUT P2, RZ, R16, 0x20, RZ, 0xc0, !PT ;  /* 0x0000002010ff7812 */ /* 0x000fe4000784c0ff */
[----:B------:R-:W-:Y:S02]  /*7e50*/  ISETP.LT.OR P1, PT, R167, 0x49, P1 ;  /* 0x00000049a700780c */ /* 0x000fe40000f21670 */
[----:B------:R-:W-:Y:S02]  /*7e60*/  ISETP.GT.AND P2, PT, R166, 0x49, !P2 ;  /* 0x00000049a600780c */ /* 0x000fe40005744270 */
[----:B------:R-:W-:-:S02]  /*7e70*/  FSEL R150, R150, -INF , !P1 ;  /* 0xff80000096967808 */ /* 0x000fc40004800000 */
[----:B------:R-:W-:Y:S02]  /*7e80*/  ISETP.GT.AND P1, PT, R166, RZ, !P6 ;  /* 0x000000ffa600720c */ /* 0x000fe40007724270 */
[C---:B------:R-:W-:Y:S02]  /*7e90*/  ISETP.LT.OR P2, PT, R167.reuse, 0x4a, P2 ;  /* 0x0000004aa700780c */ /* 0x040fe40001741670 */
[----:B------:R-:W-:Y:S02]  /*7ea0*/  ISETP.LT.OR P1, PT, R167, 0x1, P1 ;  /* 0x00000001a700780c */ /* 0x000fe40000f21670 */
[----:B------:R-:W-:Y:S02]  /*7eb0*/  LOP3.LUT P6, RZ, R16, 0x1, RZ, 0xc0, !PT ;  /* 0x0000000110ff7812 */ /* 0x000fe400078cc0ff */
[----:B------:R-:W-:Y:S01]  /*7ec0*/  FSEL R159, R0, -INF , !P1 ;  /* 0xff800000009f7808 */ /* 0x000fe20004800000 */
[C---:B------:R-:W-:Y:S01]  /*7ed0*/  FMUL.FTZ R0, R8.reuse, UR10 ;  /* 0x0000000a08007c20 */ /* 0x040fe20008410000 */
[----:B------:R-:W-:-:S02]  /*7ee0*/  FSETP.NEU.FTZ.AND P1, PT, R8, -INF , PT ;  /* 0xff8000000800780b */ /* 0x000fc40003f3d000 */
[----:B------:R-:W-:Y:S02]  /*7ef0*/  FMNMX.FTZ R9, R159, R12, !PT ;  /* 0x0000000c9f097209 */ /* 0x000fe40007810000 */
[----:B------:R-:W-:Y:S02]  /*7f00*/  FSEL R0, R0, RZ, P1 ;  /* 0x000000ff00007208 */ /* 0x000fe40000800000 */
[----:B------:R-:W-:-:S03]  /*7f10*/  ISETP.GT.AND P6, PT, R166, 0x59, !P6 ;  /* 0x00000059a600780c */ /* 0x000fc600077c4270 */
[--C-:B------:R-:W-:Y:S01]  /*7f20*/  FFMA.FTZ R188, R14, UR10, -R0.reuse ;  /* 0x0000000a0ebc7c23 */ /* 0x100fe20008010800 */
[----:B------:R-:W-:Y:S01]  /*7f30*/  FMNMX.FTZ R14, R2, R9, !PT ;  /* 0x00000009020e7209 */ /* 0x000fe20007810000 */
[--C-:B------:R-:W-:Y:S01]  /*7f40*/  FFMA.FTZ R161, R120, UR10, -R0.reuse ;  /* 0x0000000a78a17c23 */ /* 0x100fe20008010800 */
[----:B------:R-:W-:Y:S01]  /*7f50*/  ISETP.LT.OR P6, PT, R167, 0x5a, P6 ;  /* 0x0000005aa700780c */ /* 0x000fe200037c1670 */
[--C-:B------:R-:W-:Y:S01]  /*7f60*/  FFMA.FTZ R184, R123, UR10, -R0.reuse ;  /* 0x0000000a7bb87c23 */ /* 0x100fe20008010800 */
[----:B------:R-:W-:Y:S01]  /*7f70*/  FMNMX.FTZ R9, R15, R14, !PT ;  /* 0x0000000e0f097209 */ /* 0x000fe20007810000 */
[--C-:B------:R-:W-:Y:S01]  /*7f80*/  FFMA.FTZ R123, R124, UR10, -R0.reuse ;  /* 0x0000000a7c7b7c23 */ /* 0x100fe20008010800 */
[----:B------:R-:W-:Y:S01]  /*7f90*/  FSEL R158, R158, -INF , !P6 ;  /* 0xff8000009e9e7808 */ /* 0x000fe20007000000 */
[--C-:B------:R-:W-:Y:S01]  /*7fa0*/  FFMA.FTZ R172, R147, UR10, -R0.reuse ;  /* 0x0000000a93ac7c23 */ /* 0x100fe20008010800 */
[----:B------:R-:W-:Y:S01]  /*7fb0*/  FMNMX.FTZ R14, R20, R9, !PT ;  /* 0x00000009140e7209 */ /* 0x000fe20007810000 */
[--C-:B------:R-:W-:Y:S01]  /*7fc0*/  FFMA.FTZ R13, R168, UR10, -R0.reuse ;  /* 0x0000000aa80d7c23 */ /* 0x100fe20008010800 */
[----:B------:R-:W-:Y:S01]  /*7fd0*/  FSEL R124, R8, RZ, P1 ;  /* 0x000000ff087c7208 */ /* 0x000fe20000800000 */
[--C-:B------:R-:W-:Y:S01]  /*7fe0*/  FFMA.FTZ R190, R21, UR10, -R0.reuse ;  /* 0x0000000a15be7c23 */ /* 0x100fe20008010800 */
[----:B------:R-:W-:Y:S01]  /*7ff0*/  FMNMX.FTZ R9, R121, R14, !PT ;  /* 0x0000000e79097209 */ /* 0x000fe20007810000 */
[--C-:B------:R-:W-:Y:S01]  /*8000*/  FFMA.FTZ R186, R127, UR10, -R0.reuse ;  /* 0x0000000a7fba7c23 */ /* 0x100fe20008010800 */
[--C-:B------:R-:W-:Y:S01]  /*8010*/  FFMA.FTZ R180, R131, UR10, -R0.reuse ;  /* 0x0000000a83b47c23 */ /* 0x100fe20008010800 */
[----:B------:R-:W-:Y:S01]  /*8020*/  FADD.FTZ R124, -R124, R11 ;  /* 0x0000000b7c7c7221 */ /* 0x000fe20000010100 */
        /* <DEDUP_REMOVED lines=18> */
[----:B------:R-:W-:Y:S01]  /*8150*/  FFMA.FTZ R162, R162, UR10, -R0 ;  /* 0x0000000aa2a27c23 */ /* 0x000fe20008010800 */
        /* <DEDUP_REMOVED lines=9> */
[----:B------:R-:W-:Y:S01]  /*81f0*/  MUFU.EX2 R161, R161 ;  /* 0x000000a100a17308 */ /* 0x000fe20000000800 */
[----:B------:R-:W-:Y:S02]  /*8200*/  FMNMX.FTZ R9, R145, R14, !PT ;  /* 0x0000000e91097209 */ /* 0x000fe40007810000 */
[----:B------:R-:W-:Y:S01]  /*8210*/  FSEL R14, R149, -INF , !P2 ;  /* 0xff800000950e7808 */ /* 0x000fe20005000000 */
[----:B------:R-:W-:Y:S01]  /*8220*/  FFMA.FTZ R149, R140, UR10, -R0 ;  /* 0x0000000a8c957c23 */ /* 0x000fe20008010800 */
[----:B------:R-:W-:Y:S01]  /*8230*/  FMNMX.FTZ R9, R146, R9, !PT ;  /* 0x0000000992097209 */ /* 0x000fe20007810000 */
[----:B------:R-:W-:Y:S02]  /*8240*/  FMUL.FTZ R0, R124, UR10 ;  /* 0x0000000a7c007c20 */ /* 0x000fe40008410000 */
[----:B------:R-:W-:Y:S01]  /*8250*/  MUFU.EX2 R184, R184 ;  /* 0x000000b800b87308 */ /* 0x000fe20000000800 */
[----:B------:R-:W-:-:S04]  /*8260*/  FMNMX.FTZ R9, R150, R9, !PT ;  /* 0x0000000996097209 */ /* 0x000fc80007810000 */
[----:B------:R-:W-:-:S03]  /*8270*/  FMNMX.FTZ R9, R14, R9, !PT ;  /* 0x000000090e097209 */ /* 0x000fc60007810000 */
[----:B------:R-:W0:Y:S01]  /*8280*/  MUFU.EX2 R0, R0 ;  /* 0x0000000000007308 */ /* 0x000e220000000800 */
[----:B------:R-:W-:-:S04]  /*8290*/  FMNMX.FTZ R9, R152, R9, !PT ;  /* 0x0000000998097209 */ /* 0x000fc80007810000 */
[----:B------:R-:W-:-:S03]  /*82a0*/  FMNMX.FTZ R9, R154, R9, !PT ;  /* 0x000000099a097209 */ /* 0x000fc60007810000 */
[----:B------:R-:W-:Y:S01]  /*82b0*/  MUFU.EX2 R123, R123 ;  /* 0x0000007b007b7308 */ /* 0x000fe20000000800 */
[----:B------:R-:W-:-:S04]  /*82c0*/  FMNMX.FTZ R9, R156, R9, !PT ;  /* 0x000000099c097209 */ /* 0x000fc80007810000 */
[----:B------:R-:W-:-:S03]  /*82d0*/  FMNMX.FTZ R9, R158, R9, !PT ;  /* 0x000000099e097209 */ /* 0x000fc60007810000 */
[----:B------:R-:W-:Y:S02]  /*82e0*/  MUFU.EX2 R186, R186 ;  /* 0x000000ba00ba7308 */ /* 0x000fe40000000800 */
[----:B------:R-:W1:Y:S06]  /*82f0*/  SHFL.BFLY PT, R120, R9, 0x2, 0x1f ;  /* 0x0c401f0009787f89 */ /* 0x000e6c00000e0000 */
[----:B------:R-:W-:Y:S08]  /*8300*/  MUFU.EX2 R21, R21 ;  /* 0x0000001500157308 */ /* 0x000ff00000000800 */
[----:B------:R-:W-:Y:S08]  /*8310*/  MUFU.EX2 R180, R180 ;  /* 0x000000b400b47308 */ /* 0x000ff00000000800 */
[----:B------:R-:W-:Y:S01]  /*8320*/  MUFU.EX2 R127, R127 ;  /* 0x0000007f007f7308 */ /* 0x000fe20000000800 */
[----:B-1----:R-:W-:-:S05]  /*8330*/  FMNMX.FTZ R120, R9, R120, !PT ;  /* 0x0000007809787209 */ /* 0x002fca0007810000 */
[----:B------:R-:W1:Y:S02]  /*8340*/  SHFL.BFLY PT, R9, R120, 0x1, 0x1f ;  /* 0x0c201f0078097f89 */ /* 0x000e6400000e0000 */
[----:B------:R-:W-:Y:S08]  /*8350*/  MUFU.EX2 R182, R182 ;  /* 0x000000b600b67308 */ /* 0x000ff00000000800 */
[----:B------:R-:W-:Y:S08]  /*8360*/  MUFU.EX2 R163, R163 ;  /* 0x000000a300a37308 */ /* 0x000ff00000000800 */
[----:B------:R-:W-:Y:S01]  /*8370*/  MUFU.EX2 R176, R176 ;  /* 0x000000b000b07308 */ /* 0x000fe20000000800 */
[----:B-1----:R-:W-:-:S07]  /*8380*/  FMNMX.FTZ R9, R120, R9, !PT ;  /* 0x0000000978097209 */ /* 0x002fce0007810000 */
[----:B------:R-:W-:Y:S01]  /*8390*/  MUFU.EX2 R149, R149 ;  /* 0x0000009500957308 */ /* 0x000fe20000000800 */
[C---:B------:R-:W-:Y:S01]  /*83a0*/  FSETP.NEU.FTZ.AND P1, PT, R9.reuse, -INF , PT ;  /* 0xff8000000900780b */ /* 0x040fe20003f3d000 */
[----:B------:R-:W-:-:S06]  /*83b0*/  FMUL.FTZ R147, R9, UR10 ;  /* 0x0000000a09937c20 */ /* 0x000fcc0008410000 */
[----:B------:R-:W-:Y:S01]  /*83c0*/  MUFU.EX2 R178, R178 ;  /* 0x000000b200b27308 */ /* 0x000fe20000000800 */
        /* <DEDUP_REMOVED lines=25> */
[--C-:B------:R-:W-:Y:S01]  /*8560*/  FFMA.FTZ R130, R142, UR10, -R147.reuse ;  /* 0x0000000a8e827c23 */ /* 0x100fe20008010893 */
[--C-:B------:R-:W-:Y:S01]  /*8570*/  FFMA.FTZ R173, R145, UR10, -R147.reuse ;  /* 0x0000000a91ad7c23 */ /* 0x100fe20008010893 */
[--C-:B------:R-:W-:Y:S01]  /*8580*/  FFMA.FTZ R126, R146, UR10, -R147.reuse ;  /* 0x0000000a927e7c23 */ /* 0x100fe20008010893 */
[--C-:B------:R-:W-:Y:S01]  /*8590*/  FFMA.FTZ R175, R150, UR10, -R147.reuse ;  /* 0x0000000a96af7c23 */ /* 0x100fe20008010893 */
[--C-:B------:R-:W-:Y:S01]  /*85a0*/  FFMA.FTZ R14, R14, UR10, -R147.reuse ;  /* 0x0000000a0e0e7c23 */ /* 0x100fe20008010893 */
[--C-:B------:R-:W-:Y:S01]  /*85b0*/  FFMA.FTZ R169, R152, UR10, -R147.reuse ;  /* 0x0000000a98a97c23 */ /* 0x100fe20008010893 */
[----:B------:R-:W-:Y:S01]  /*85c0*/  FFMA.FTZ R171, R156, UR10, -R147 ;  /* 0x0000000a9cab7c23 */ /* 0x000fe20008010893 */
        /* <DEDUP_REMOVED lines=23> */
[----:B------:R-:W-:-:S03]  /*8740*/  FFMA.FTZ R12, R154, UR10, -R147 ;  /* 0x0000000a9a0c7c23 */ /* 0x000fc60008010893 */
        /* <DEDUP_REMOVED lines=29> */
[----:B------:R-:W-:-:S06]  /*8920*/  FFMA.FTZ R136, R158, UR10, -R147 ;  /* 0x0000000a9e887c23 */ /* 0x000fcc0008010893 */
        /* <DEDUP_REMOVED lines=26> */
.L_x_4530:
        /* <DEDUP_REMOVED lines=35> */
.L_x_4512:
[----:B------:R-:W-:Y:S01]  /*8d00*/  R2UR UR5, R22 ;  /* 0x00000000160572ca */ /* 0x000fe200000e0000 */
[----:B------:R-:W-:Y:S01]  /*8d10*/  UISETP.NE.AND UP0, UPT, UR61, URZ, UPT ;  /* 0x0000003f3d00728c */ /* 0x000fe2000bf05270 */
[----:B------:R-:W-:Y:S02]  /*8d20*/  R2UR UR4, R23 ;  /* 0x00000000170472ca */ /* 0x000fe400000e0000 */
[----:B------:R-:W-:-:S03]  /*8d30*/  IADD3 R11, R17, 0x1, -R18 ;  /* 0x00000001110b7810 */ /* 0x000fc60007ffe812 */
[----:B------:R-:W-:Y:S02]  /*8d40*/  PLOP3.LUT P1, PT, PT, PT, UP0, 0x40, 0x0 ;  /* 0x000000000000781c */ /* 0x000fe40003f2e808 */
[----:B------:R-:W-:-:S04]  /*8d50*/  R2UR UR7, R11 ;  /* 0x000000000b0772ca */ /* 0x000fc800000e0000 */
[----:B------:R-:W-:Y:S02]  /*8d60*/  UISETP.NE.AND UP1, UPT, UR5, URZ, UPT ;  /* 0x0000003f0500728c */ /* 0x000fe4000bf25270 */
[----:B------:R-:W-:-:S09]  /*8d70*/  UIADD3 UR6, UR4, 0x7f, URZ ;  /* 0x0000007f04067890 */ /* 0x000fd2000fffe03f */
[----:B------:R-:W-:Y:S01]  /*8d80*/  @UP1 ULDC UR4, c[0x0][0x44c] ;  /* 0x0001130000041ab9 */ /* 0x000fe20000000800 */
[----:B------:R-:W-:Y:S01]  /*8d90*/  @UP1 ULDC UR14, c[0x0][0x450] ;  /* 0x00011400000e1ab9 */ /* 0x000fe20000000800 */
[----:B------:R-:W-:-:S04]  /*8da0*/  UIMAD.WIDE.U32 UR4, UR6, UR4, URZ ;  /* 0x00000004060472a5 */ /* 0x000fc8000f8e003f */
[----:B------:R-:W-:-:S04]  /*8db0*/  @UP1 USHF.R.U32.HI UR6, URZ, UR14, UR5 ;  /* 0x0000000e3f061299 */ /* 0x000fc80008011605 */
[----:B------:R-:W-:-:S04]  /*8dc0*/  UIADD3 UR6, UR7, UR6, URZ ;  /* 0x0000000607067290 */ /* 0x000fc8000fffe03f */
        /* <DEDUP_REMOVED lines=14> */
.L_x_4533:
[----:B------:R-:W-:Y:S02]  /*8eb0*/  ULDC UR15, c[0x0][0x9e4] ;  /* 0x00027900000f7ab9 */ /* 0x000fe40000000800 */
[----:B------:R-:W-:-:S11]  /*8ec0*/  UISETP.NE.AND UP0, UPT, UR15, 0x1, UPT ;  /* 0x000000010f00788c */ /* 0x000fd6000bf05270 */
[----:B------:R-:W-:Y:S02]  /*8ed0*/  @UP0 ULDC.64 UR4, c[0x0][0x9e8] ;  /* 0x00027a0000040ab9 */ /* 0x000fe40000000a00 */
[----:B------:R-:W-:-:S04]  /*8ee0*/  UIMAD.WIDE.U32 UR6, UR14, UR4, URZ ;  /* 0x000000040e0672a5 */ /* 0x000fc8000f8e003f */
[----:B------:R-:W-:-:S12]  /*8ef0*/  @UP0 USHF.R.U32.HI UR14, URZ, UR5, UR7 ;  /* 0x000000053f0e0299 */ /* 0x000fd80008011607 */
.L_x_4534:
[----:B------:R-:W-:-:S04]  /*8f00*/  UIMAD UR14, UR14, UR15, URZ ;  /* 0x0000000f0e0e72a4 */ /* 0x000fc8000f8e023f */
[----:B------:R-:W-:-:S04]  /*8f10*/  UISETP.LT.AND UP0, UPT, UR11, UR14, UPT ;  /* 0x0000000e0b00728c */ /* 0x000fc8000bf01270 */
[----:B------:R-:W-:-:S12]  /*8f20*/  USEL UR11, UR11, UR14, !UP0 ;  /* 0x0000000e0b0b7287 */ /* 0x000fd8000c000000 */
.L_x_4532:
        /* <DEDUP_REMOVED lines=15> */
.L_x_4546:
[----:B------:R-:W-:-:S04]  /*9020*/  UISETP.NE.AND UP0, UPT, UR4, 0x1, UPT ;  /* 0x000000010400788c */ /* 0x000fc8000bf05270 */
[----:B------:R-:W-:-:S04]  /*9030*/  USEL UR39, URZ, 0x1, UP0 ;  /* 0x000000013f277887 */ /* 0x000fc80008000000 */
[----:B------:R-:W-:Y:S01]  /*9040*/  ULOP3.LUT UR39, UR46, UR39, URZ, 0x3c, !UPT ;  /* 0x000000272e277292 */ /* 0x000fe2000f8e3c3f */
[----:B------:R-:W-:Y:S11]  /*9050*/  @!P0 BRA `(.L_x_4536) ;  /* 0x0000000000048947 */ /* 0x000ff60003800000 */
[----:B------:R-:W-:Y:S01]  /*9060*/  BPT.TRAP 0x1 ;  /* 0x000000040000795c */ /* 0x000fe20000300000 */
.L_x_4536:
        /* <DEDUP_REMOVED lines=9> */
.L_x_4537:
[----:B-1----:R-:W-:Y:S05]  /*9100*/  @P1 BRA `(.L_x_4538) ;  /* 0x0000000000081947 */ /* 0x002fea0003800000 */
[----:B------:R-:W1:Y:S02]  /*9110*/  SYNCS.PHASECHK.TRANS64.TRYWAIT P1, [UR6+0x30830], R8 ;  /* 0x03083008ff0075a7 */ /* 0x000e640008020146 */
[----:B-1----:R-:W-:Y:S05]  /*9120*/  @!P1 BRA `(.L_x_4539) ;  /* 0x0000011000909947 */ /* 0x002fea0003800000 */
.L_x_4538:
        /* <DEDUP_REMOVED lines=170> */
.L_x_4540:
[----:B------:R-:W-:Y:S01]  /*9bd0*/  ULEA UR7, UR4, UR60, 0x3 ;  /* 0x0000003c04077291 */ /* 0x000fe2000f8e183f */
[----:B------:R-:W-:-:S05]  /*9be0*/  IMAD.U32 R0, RZ, RZ, UR46 ;  /* 0x0000002eff007e24 */ /* 0x000fca000f8e00ff */
[----:B------:R-:W-:-:S04]  /*9bf0*/  SHF.L.U32 R0, R0, 0x1f, RZ ;  /* 0x0000001f00007819 */ /* 0x000fc800000006ff */
[----:B------:R2:W3:Y:S01]  /*9c00*/  SYNCS.PHASECHK.TRANS64.TRYWAIT P1, [UR7+0x30850], R0 ;  /* 0x03085000ff0075a7 */ /* 0x0004e20008020147 */
[----:B------:R-:W-:Y:S05]  /*9c10*/  @!P0 BRA `(.L_x_4541) ;  /* 0x0000000000048947 */ /* 0x000fea0003800000 */
[----:B------:R-:W-:Y:S01]  /*9c20*/  BPT.TRAP 0x1 ;  /* 0x000000040000795c */ /* 0x000fe20000300000 */
.L_x_4541:
[----:B---3--:R-:W-:Y:S05]  /*9c30*/  @P1 BRA `(.L_x_4542) ;  /* 0x0000000000081947 */ /* 0x008fea0003800000 */
[----:B------:R-:W3:Y:S02]  /*9c40*/  SYNCS.PHASECHK.TRANS64.TRYWAIT P1, [UR7+0x30850], R0 ;  /* 0x03085000ff0075a7 */ /* 0x000ee40008020147 */
[----:B---3--:R-:W-:Y:S05]  /*9c50*/  @!P1 BRA `(.L_x_4543) ;  /* 0x0000010400dc9947 */ /* 0x008fea0003800000 */
.L_x_4542:
        /* <DEDUP_REMOVED lines=37> */
.L_x_4544:
        /* <DEDUP_REMOVED lines=23> */
[----:B--23--:R-:W-:Y:S01]  /*a020*/  FMNMX.FTZ R0, R14, R11, !PT ;  /* 0x0000000b0e007209 */ /* 0x00cfe20007810000 */
        /* <DEDUP_REMOVED lines=15> */
[----:B----4-:R-:W-:Y:S01]  /*a120*/  FMNMX.FTZ R0, R13, R0, !PT ;  /* 0x000000000d007209 */ /* 0x010fe20007810000 */
[----:B------:R-:W-:Y:S01]  /*a130*/  FMUL.FTZ R152, R159, UR5 ;  /* 0x000000059f987c20 */ /* 0x000fe20008410000 */
[----:B------:R-:W-:Y:S01]  /*a140*/  FMUL.FTZ R143, R150, UR5 ;  /* 0x00000005968f7c20 */ /* 0x000fe20008410000 */
[----:B------:R-:W-:Y:S01]  /*a150*/  FMUL.FTZ R144, R151, UR5 ;  /* 0x0000000597907c20 */ /* 0x000fe20008410000 */
[----:B------:R-:W-:Y:S01]  /*a160*/  FMUL.FTZ R147, R154, UR5 ;  /* 0x000000059a937c20 */ /* 0x000fe20008410000 */
[----:B------:R-:W-:Y:S01]  /*a170*/  FMUL.FTZ R150, R153, UR5 ;  /* 0x0000000599967c20 */ /* 0x000fe20008410000 */
[----:B------:R-:W-:Y:S01]  /*a180*/  FMUL.FTZ R153, R156, UR5 ;  /* 0x000000059c997c20 */ /* 0x000fe20008410000 */
[----:B------:R-:W3:Y:S01]  /*a190*/  MUFU.TANH R121, R121 ;  /* 0x0000007900797308 */ /* 0x000ee20000002400 */
        /* <DEDUP_REMOVED lines=9> */
[----:B------:R-:W-:Y:S01]  /*a230*/  UMOV UR10, UR50 ;  /* 0x00000032000a7c82 */ /* 0x000fe20008000000 */
[----:B------:R-:W1:Y:S01]  /*a240*/  S2UR UR4, SR_CgaCtaId ;  /* 0x00000000000479c3 */ /* 0x000e620000008800 */
[----:B------:R-:W-:-:S04]  /*a250*/  UIADD3 UR6, UR6, 0x30840, URZ ;  /* 0x0003084006067890 */ /* 0x000fc8000fffe03f */
[----:B------:R-:W4:Y:S01]  /*a260*/  MUFU.TANH R122, R122 ;  /* 0x0000007a007a7308 */ /* 0x000f220000002400 */
[----:B---3--:R-:W-:-:S07]  /*a270*/  FMNMX.FTZ R155, R121, R2, !PT ;  /* 0x00000002799b7209 */ /* 0x008fce0007810000 */
[----:B------:R-:W3:Y:S01]  /*a280*/  MUFU.TANH R123, R123 ;  /* 0x0000007b007b7308 */ /* 0x000ee20000002400 */
[----:B--2---:R-:W-:-:S07]  /*a290*/  FMNMX.FTZ R0, R120, R9, !PT ;  /* 0x0000000978007209 */ /* 0x004fce0007810000 */
[----:B------:R-:W2:Y:S01]  /*a2a0*/  MUFU.TANH R125, R125 ;  /* 0x0000007d007d7308 */ /* 0x000ea20000002400 */
[----:B----4-:R-:W-:Y:S01]  /*a2b0*/  FMNMX.FTZ R2, R122, R155, !PT ;  /* 0x0000009b7a027209 */ /* 0x010fe20007810000 */
[----:B-1----:R-:W-:-:S06]  /*a2c0*/  UPRMT UR6, UR4, 0x654, UR6 ;  /* 0x0000065404067896 */ /* 0x002fcc0008000006 */
[----:B------:R-:W1:Y:S01]  /*a2d0*/  MUFU.TANH R124, R124 ;  /* 0x0000007c007c7308 */ /* 0x000e620000002400 */
[----:B---3--:R-:W-:Y:S02]  /*a2e0*/  FMNMX.FTZ R9, R123, R0, !PT ;  /* 0x000000007b097209 */ /* 0x008fe40007810000 */
[----:B------:R-:W-:Y:S05]  /*a2f0*/  SYNCS.ARRIVE.TRANS64.RED.A1T0 RZ, [UR6], RZ ;  /* 0x000000ffffff79a7 */ /* 0x000fea0008100406 */
[----:B------:R-:W3:Y:S01]  /*a300*/  MUFU.TANH R126, R126 ;  /* 0x0000007e007e7308 */ /* 0x000ee20000002400 */
[----:B--2---:R-:W-:-:S07]  /*a310*/  FMNMX.FTZ R155, R125, R2, !PT ;  /* 0x000000027d9b7209 */ /* 0x004fce0007810000 */
[----:B------:R-:W2:Y:S01]  /*a320*/  MUFU.TANH R127, R127 ;  /* 0x0000007f007f7308 */ /* 0x000ea20000002400 */
[----:B-1----:R-:W-:-:S07]  /*a330*/  FMNMX.FTZ R0, R124, R9, !PT ;  /* 0x000000097c007209 */ /* 0x002fce0007810000 */
[----:B------:R-:W1:Y:S01]  /*a340*/  MUFU.TANH R129, R129 ;  /* 0x0000008100817308 */ /* 0x000e620000002400 */
[----:B---3--:R-:W-:-:S07]  /*a350*/  FMNMX.FTZ R2, R126, R155, !PT ;  /* 0x0000009b7e027209 */ /* 0x008fce0007810000 */
[----:B------:R-:W3:Y:S01]  /*a360*/  MUFU.TANH R128, R128 ;  /* 0x0000008000807308 */ /* 0x000ee20000002400 */
[----:B--2---:R-:W-:-:S07]  /*a370*/  FMNMX.FTZ R9, R127, R0, !PT ;  /* 0x000000007f097209 */ /* 0x004fce0007810000 */
[----:B------:R-:W2:Y:S01]  /*a380*/  MUFU.TANH R130, R130 ;  /* 0x0000008200827308 */ /* 0x000ea20000002400 */
[----:B-1----:R-:W-:-:S07]  /*a390*/  FMNMX.FTZ R155, R129, R2, !PT ;  /* 0x00000002819b7209 */ /* 0x002fce0007810000 */
[----:B------:R-:W1:Y:S01]  /*a3a0*/  MUFU.TANH R131, R131 ;  /* 0x0000008300837308 */ /* 0x000e620000002400 */
[----:B---3--:R-:W-:-:S07]  /*a3b0*/  FMNMX.FTZ R0, R128, R9, !PT ;  /* 0x0000000980007209 */ /* 0x008fce0007810000 */
[----:B------:R-:W3:Y:S01]  /*a3c0*/  MUFU.TANH R133, R133 ;  /* 0x0000008500857308 */ /* 0x000ee20000002400 */
[----:B--2---:R-:W-:Y:S01]  /*a3d0*/  FMNMX.FTZ R2, R130, R155, !PT ;  /* 0x0000009b82027209 */ /* 0x004fe20007810000 */
[----:B------:R-:W-:Y:S01]  /*a3e0*/  FMUL.FTZ R155, R162, UR5 ;  /* 0x00000005a29b7c20 */ /* 0x000fe20008410000 */
[----:B------:R-:W-:-:S05]  /*a3f0*/  FMUL.FTZ R162, R167, UR5 ;  /* 0x00000005a7a27c20 */ /* 0x000fca0008410000 */
        /* <DEDUP_REMOVED lines=15> */
[----:B---3--:R-:W-:Y:S01]  /*a4f0*/  FMNMX.FTZ R2, R138, R159, !PT ;  /* 0x0000009f8a027209 */ /* 0x008fe20007810000 */
[----:B------:R-:W-:-:S06]  /*a500*/  FMUL.FTZ R159, R164, UR5 ;  /* 0x00000005a49f7c20 */ /* 0x000fcc0008410000 */
        /* <DEDUP_REMOVED lines=15> */
[----:B-1----:R-:W-:Y:S01]  /*a600*/  FMNMX.FTZ R2, R144, R161, !PT ;  /* 0x000000a190027209 */ /* 0x002fe20007810000 */
[----:B------:R-:W-:-:S06]  /*a610*/  FMUL.FTZ R161, R166, UR5 ;  /* 0x00000005a6a17c20 */ /* 0x000fcc0008410000 */
        /* <DEDUP_REMOVED lines=27> */
[----:B--2---:R-:W-:Y:S02]  /*a7d0*/  FMNMX.FTZ R163, R161, R0, !PT ;  /* 0x00000000a1a37209 */ /* 0x004fe40007810000 */
[----:B-1----:R-:W-:-:S05]  /*a7e0*/  FMNMX.FTZ R0, R160, R9, !PT ;  /* 0x00000009a0007209 */ /* 0x002fca0007810000 */
[----:B------:R-:W1:Y:S01]  /*a7f0*/  SHFL.BFLY PT, R9, R0, 0x2, 0x1f ;  /* 0x0c401f0000097f89 */ /* 0x000e6200000e0000 */
[----:B---3--:R-:W-:-:S05]  /*a800*/  FMNMX.FTZ R163, R162, R163, !PT ;  /* 0x000000a3a2a37209 */ /* 0x008fca0007810000 */
[----:B0-----:R-:W0:Y:S01]  /*a810*/  SHFL.BFLY PT, R8, R163, 0x2, 0x1f ;  /* 0x0c401f00a3087f89 */ /* 0x001e2200000e0000 */
[----:B-1----:R-:W-:-:S05]  /*a820*/  FMNMX.FTZ R2, R0, R9, !PT ;  /* 0x0000000900027209 */ /* 0x002fca0007810000 */
[----:B------:R-:W1:Y:S01]  /*a830*/  SHFL.BFLY PT, R9, R2, 0x1, 0x1f ;  /* 0x0c201f0002097f89 */ /* 0x000e6200000e0000 */
[----:B0-----:R-:W-:-:S05]  /*a840*/  FMNMX.FTZ R164, R163, R8, !PT ;  /* 0x00000008a3a47209 */ /* 0x001fca0007810000 */
[----:B------:R-:W0:Y:S01]  /*a850*/  SHFL.BFLY PT, R165, R164, 0x1, 0x1f ;  /* 0x0c201f00a4a57f89 */ /* 0x000e2200000e0000 */
[----:B-1----:R-:W-:-:S05]  /*a860*/  FMNMX.FTZ R8, R2, R9, !PT ;  /* 0x0000000902087209 */ /* 0x002fca0007810000 */
[----:B------:R-:W-:Y:S01]  /*a870*/  FADD.FTZ R11, -R8, R11 ;  /* 0x0000000b080b7221 */ /* 0x000fe20000010100 */
[----:B0-----:R-:W-:-:S03]  /*a880*/  FMNMX.FTZ R9, R164, R165, !PT ;  /* 0x000000a5a4097209 */ /* 0x001fc60007810000 */
[----:B------:R-:W-:Y:S02]  /*a890*/  FMUL.FTZ R165, R11, UR10 ;  /* 0x0000000a0ba57c20 */ /* 0x000fe40008410000 */
[----:B------:R-:W-:Y:S02]  /*a8a0*/  FADD.FTZ R11, -R9, R12 ;  /* 0x0000000c090b7221 */ /* 0x000fe40000010100 */
[----:B------:R0:W-:Y:S02]  /*a8b0*/  MUFU.EX2 R0, R165 ;  /* 0x000000a500007308 */ /* 0x0001e40000000800 */
[----:B------:R-:W-:Y:S01]  /*a8c0*/  FMUL.FTZ R12, R11, UR10 ;  /* 0x0000000a0b0c7c20 */ /* 0x000fe20008410000 */
[----:B------:R-:W-:-:S04]  /*a8d0*/  FMUL.FTZ R11, R8, UR10 ;  /* 0x0000000a080b7c20 */ /* 0x000fc80008410000 */
[--C-:B------:R-:W-:Y:S01]  /*a8e0*/  FFMA.FTZ R171, R120, UR10, -R11.reuse ;  /* 0x0000000a78ab7c23 */ /* 0x100fe2000801080b */
[----:B------:R-:W-:Y:S01]  /*a8f0*/  FMUL.FTZ R120, R9, UR10 ;  /* 0x0000000a09787c20 */ /* 0x000fe20008410000 */
        /* <DEDUP_REMOVED lines=20> */
[--C-:B0-----:R-:W-:Y:S01]  /*aa40*/  FFMA.FTZ R165, R132, UR10, -R11.reuse ;  /* 0x0000000a84a57c23 */ /* 0x101fe2000801080b */
        /* <DEDUP_REMOVED lines=13> */
[--C-:B------:R-:W-:Y:S01]  /*ab20*/  FFMA.FTZ R179, R143, UR10, -R120.reuse ;  /* 0x0000000a8fb37c23 */ /* 0x100fe20008010878 */
[--C-:B------:R-:W-:Y:S01]  /*ab30*/  FFMA.FTZ R124, R144, UR10, -R120.reuse ;  /* 0x0000000a907c7c23 */ /* 0x100fe20008010878 */
[----:B------:R-:W-:Y:S01]  /*ab40*/  FFMA.FTZ R172, R149, UR10, -R11 ;  /* 0x0000000a95ac7c23 */ /* 0x000fe2000801080b */
[--C-:B------:R-:W-:Y:S01]  /*ab50*/  FFMA.FTZ R173, R147, UR10, -R120.reuse ;  /* 0x0000000a93ad7c23 */ /* 0x100fe20008010878 */
[----:B------:R-:W1:Y:S01]  /*ab60*/  MUFU.EX2 R146, R146 ;  /* 0x0000009200927308 */ /* 0x000e620000000800 */
[----:B0-----:R-:W-:Y:S01]  /*ab70*/  FFMA.FTZ R3, R2, R3, R189 ;  /* 0x0000000302037223 */ /* 0x001fe200000100bd */
[--C-:B------:R-:W-:Y:S01]  /*ab80*/  FFMA.FTZ R123, R150, UR10, -R11.reuse ;  /* 0x0000000a967b7c23 */ /* 0x100fe2000801080b */
[--C-:B------:R-:W-:Y:S01]  /*ab90*/  FFMA.FTZ R122, R148, UR10, -R120.reuse ;  /* 0x0000000a947a7c23 */ /* 0x100fe20008010878 */
[--C-:B------:R-:W-:Y:S01]  /*aba0*/  FFMA.FTZ R174, R153, UR10, -R11.reuse ;  /* 0x0000000a99ae7c23 */ /* 0x100fe2000801080b */
[--C-:B------:R-:W-:Y:S01]  /*abb0*/  FFMA.FTZ R175, R151, UR10, -R120.reuse ;  /* 0x0000000a97af7c23 */ /* 0x100fe20008010878 */
[----:B------:R-:W-:Y:S01]  /*abc0*/  FFMA.FTZ R21, R154, UR10, -R11 ;  /* 0x0000000a9a157c23 */ /* 0x000fe2000801080b */
[----:B------:R-:W-:Y:S01]  /*abd0*/  FFMA.FTZ R20, R152, UR10, -R120 ;  /* 0x0000000a98147c23 */ /* 0x000fe20008010878 */
[----:B------:R-:W0:Y:S01]  /*abe0*/  MUFU.EX2 R190, R190 ;  /* 0x000000be00be7308 */ /* 0x000e220000000800 */
[----:B--2---:R-:W-:Y:S01]  /*abf0*/  FADD.FTZ R15, R188, R15 ;  /* 0x0000000fbc0f7221 */ /* 0x004fe20000010000 */
[--C-:B------:R-:W-:Y:S01]  /*ac00*/  FFMA.FTZ R168, R156, UR10, -R11.reuse ;  /* 0x0000000a9ca87c23 */ /* 0x100fe2000801080b */
[--C-:B------:R-:W-:Y:S01]  /*ac10*/  FFMA.FTZ R13, R157, UR10, -R11.reuse ;  /* 0x0000000a9d0d7c23 */ /* 0x100fe2000801080b */
[--C-:B------:R-:W-:Y:S01]  /*ac20*/  FFMA.FTZ R170, R159, UR10, -R11.reuse ;  /* 0x0000000a9faa7c23 */ /* 0x100fe2000801080b */
[----:B------:R-:W-:-:S03]  /*ac30*/  FFMA.FTZ R11, R160, UR10, -R11 ;  /* 0x0000000aa00b7c23 */ /* 0x000fc6000801080b */
        /* <DEDUP_REMOVED lines=44> */
[----:B-1----:R-:W-:Y:S01]  /*af00*/  FADD.FTZ R14, R176, R15 ;  /* 0x0000000fb00e7221 */ /* 0x002fe20000010000 */
[----:B------:R-:W-:-:S06]  /*af10*/  FFMA.FTZ R15, R158, UR10, -R120 ;  /* 0x0000000a9e0f7c23 */ /* 0x000fcc0008010878 */
        /* <DEDUP_REMOVED lines=16> */
[----:B--2---:R-:W-:Y:S01]  /*b020*/  FADD.FTZ R134, R172, R121 ;  /* 0x00000079ac867221 */ /* 0x004fe20000010000 */
[----:B------:R-:W-:-:S06]  /*b030*/  FFMA.FTZ R121, R162, UR10, -R120 ;  /* 0x0000000aa2797c23 */ /* 0x000fcc0008010878 */
        /* <DEDUP_REMOVED lines=30> */
.L_x_4545:
[----:B------:R-:W0:Y:S01]  /*b220*/  S2UR UR4, SR_CgaCtaId ;  /* 0x00000000000479c3 */ /* 0x000e220000008800 */
[----:B------:R-:W-:Y:S01]  /*b230*/  UIADD3 UR7, UR7, 0x30860, URZ ;  /* 0x0003086007077890 */ /* 0x000fe2000fffe03f */
[C---:B------:R-:W-:Y:S01]  /*b240*/  ISETP.GT.AND P1, PT, R10.reuse, UR47, PT ;  /* 0x0000002f0a007c0c */ /* 0x040fe2000bf24270 */
[----:B------:R-:W-:Y:S01]  /*b250*/  UMOV UR46, UR39 ;  /* 0x00000027002e7c82 */ /* 0x000fe20008000000 */
[----:B------:R-:W-:Y:S01]  /*b260*/  F2FP.BF16.F32.PACK_AB R184, R169, R184 ;  /* 0x000000b8a9b8723e */ /* 0x000fe200000010ff */
[----:B------:R-:W-:Y:S01]  /*b270*/  VIADD R10, R10, 0xffffffff ;  /* 0xffffffff0a0a7836 */ /* 0x000fe20000000000 */
[----:B------:R-:W-:Y:S02]  /*b280*/  F2FP.BF16.F32.PACK_AB R190, R171, R190 ;  /* 0x000000beabbe723e */ /* 0x000fe400000010ff */
        /* <DEDUP_REMOVED lines=28> */
.L_x_4535:
        /* <DEDUP_REMOVED lines=8> */
[----:B------:R-:W-:Y:S01]  /*b4d0*/  ULDC UR50, c[0x0][0x9dc] ;  /* 0x0002770000327ab9 */ /* 0x000fe20000000800 */
[----:B------:R-:W-:Y:S01]  /*b4e0*/  ULDC UR5, c[0x0][0x9d8] ;  /* 0x0002760000057ab9 */ /* 0x000fe20000000800 */
[----:B------:R-:W-:Y:S01]  /*b4f0*/  ULDC UR51, c[0x0][0x988] ;  /* 0x0002620000337ab9 */ /* 0x000fe20000000800 */
[----:B------:R-:W-:-:S05]  /*b500*/  ULDC UR54, c[0x0][0x9e0] ;  /* 0x0002780000367ab9 */ /* 0x000fca0000000800 */
.L_x_4566:
[----:B------:R-:W-:-:S04]  /*b510*/  UISETP.NE.AND UP0, UPT, UR4, 0x1, UPT ;  /* 0x000000010400788c */ /* 0x000fc8000bf05270 */
[----:B------:R-:W-:-:S04]  /*b520*/  USEL UR39, URZ, 0x1, UP0 ;  /* 0x000000013f277887 */ /* 0x000fc80008000000 */
[----:B------:R-:W-:Y:S01]  /*b530*/  ULOP3.LUT UR39, UR46, UR39, URZ, 0x3c, !UPT ;  /* 0x000000272e277292 */ /* 0x000fe2000f8e3c3f */
[----:B------:R-:W-:Y:S11]  /*b540*/  @!P0 BRA `(.L_x_4548) ;  /* 0x0000000000048947 */ /* 0x000ff60003800000 */
[----:B------:R-:W-:Y:S01]  /*b550*/  BPT.TRAP 0x1 ;  /* 0x000000040000795c */ /* 0x000fe20000300000 */
.L_x_4548:
        /* <DEDUP_REMOVED lines=9> */
.L_x_4549:
[----:B-1----:R-:W-:Y:S05]  /*b5f0*/  @P1 BRA `(.L_x_4550) ;  /* 0x0000000000081947 */ /* 0x002fea0003800000 */
[----:B------:R-:W1:Y:S02]  /*b600*/  SYNCS.PHASECHK.TRANS64.TRYWAIT P1, [UR6+0x30830], R8 ;  /* 0x03083008ff0075a7 */ /* 0x000e640008020146 */
[----:B-1----:R-:W-:Y:S05]  /*b610*/  @!P1 BRA `(.L_x_4551) ;  /* 0x000000ec00849947 */ /* 0x002fea0003800000 */
.L_x_4550:
        /* <DEDUP_REMOVED lines=170> */
.L_x_4552:
[----:B------:R-:W-:Y:S01]  /*c0c0*/  ULEA UR7, UR4, UR60, 0x3 ;  /* 0x0000003c04077291 */ /* 0x000fe2000f8e183f */
[----:B------:R-:W-:-:S05]  /*c0d0*/  IMAD.U32 R0, RZ, RZ, UR46 ;  /* 0x0000002eff007e24 */ /* 0x000fca000f8e00ff */
[----:B------:R-:W-:-:S04]  /*c0e0*/  SHF.L.U32 R0, R0, 0x1f, RZ ;  /* 0x0000001f00007819 */ /* 0x000fc800000006ff */
[----:B------:R2:W3:Y:S01]  /*c0f0*/  SYNCS.PHASECHK.TRANS64.TRYWAIT P1, [UR7+0x30850], R0 ;  /* 0x03085000ff0075a7 */ /* 0x0004e20008020147 */
[----:B------:R-:W-:Y:S05]  /*c100*/  @!P0 BRA `(.L_x_4553) ;  /* 0x0000000000048947 */ /* 0x000fea0003800000 */
[----:B------:R-:W-:Y:S01]  /*c110*/  BPT.TRAP 0x1 ;  /* 0x000000040000795c */ /* 0x000fe20000300000 */
.L_x_4553:
[----:B---3--:R-:W-:Y:S05]  /*c120*/  @P1 BRA `(.L_x_4554) ;  /* 0x0000000000081947 */ /* 0x008fea0003800000 */
[----:B------:R-:W3:Y:S02]  /*c130*/  SYNCS.PHASECHK.TRANS64.TRYWAIT P1, [UR7+0x30850], R0 ;  /* 0x03085000ff0075a7 */ /* 0x000ee40008020147 */
[----:B---3--:R-:W-:Y:S05]  /*c140*/  @!P1 BRA `(.L_x_4555) ;  /* 0x000000e000d09947 */ /* 0x008fea0003800000 */
.L_x_4554:
        /* <DEDUP_REMOVED lines=37> */
.L_x_4556:
        /* <DEDUP_REMOVED lines=68> */
[----:B------:R-:W-:Y:S01]  /*c7e0*/  ULOP3.LUT UR4, URZ, UR50, URZ, 0x33, !UPT ;  /* 0x000000323f047292 */ /* 0x000fe2000f8e333f */
[----:B------:R-:W-:-:S03]  /*c7f0*/  IADD3 R8, -R18, R8, R17 ;  /* 0x0000000812087210 */ /* 0x000fc60007ffe111 */
[----:B------:R-:W2:Y:S02]  /*c800*/  MUFU.TANH R14, R14 ;  /* 0x0000000e000e7308 */ /* 0x000ea40000002400 */
[C---:B------:R-:W-:Y:S01]  /*c810*/  VIADD R167, R8.reuse, UR54 ;  /* 0x0000003608a77c36 */ /* 0x040fe20008000000 */
[----:B------:R-:W-:Y:S01]  /*c820*/  SYNCS.ARRIVE.TRANS64.RED.A1T0 RZ, [UR6], RZ ;  /* 0x000000ffffff79a7 */ /* 0x000fe20008100406 */
        /* <DEDUP_REMOVED lines=62> */
.L_x_4559:
[----:B------:R-:W-:-:S05]  /*cc10*/  IMAD.U32 R170, RZ, RZ, UR47 ;  /* 0x0000002fffaa7e24 */ /* 0x000fca000f8e00ff */
[----:B------:R-:W-:-:S13]  /*cc20*/  ISETP.NE.AND P1, PT, R170, 0x1, PT ;  /* 0x00000001aa00780c */ /* 0x000fda0003f25270 */
[----:B------:R-:W1:Y:S02]  /*cc30*/  @P1 LDC.64 R8, c[0x0][0x9e8] ;  /* 0x00027a00ff081b82 */ /* 0x000e640000000a00 */
[----:B-1----:R-:W-:-:S05]  /*cc40*/  @P1 IMAD.HI.U32 R8, R168, R8, RZ ;  /* 0x00000008a8081227 */ /* 0x002fca00078e00ff */
[----:B------:R-:W-:-:S07]  /*cc50*/  @P1 SHF.R.U32.HI R168, RZ, R9, R8 ;  /* 0x00000009ffa81219 */ /* 0x000fce0000011608 */
.L_x_4560:
[----:B------:R-:W-:Y:S05]  /*cc60*/  BSYNC B0 ;  /* 0x0000000000007941 */ /* 0x000fea0003800000 */
.L_x_4558:
[----:B------:R-:W-:-:S05]  /*cc70*/  IMAD R168, R168, R170, R159 ;  /* 0x000000aaa8a87224 */ /* 0x000fca00078e029f */
[----:B------:R-:W-:Y:S02]  /*cc80*/  VIADDMNMX R165, R168, R170, R165, PT ;  /* 0x000000aaa8a57246 */ /* 0x000fe400038001a5 */
[----:B------:R-:W-:-:S07]  /*cc90*/  VIMNMX R163, R163, R168, !PT ;  /* 0x000000a8a3a37248 */ /* 0x000fce0007fe0100 */
.L_x_4557:
[C---:B------:R-:W-:Y:S01]  /*cca0*/  ISETP.GE.AND P6, PT, R164.reuse, 0xa, PT ;  /* 0x0000000aa400780c */ /* 0x040fe20003fc6270 */
[----:B------:R-:W1:Y:S01]  /*ccb0*/  SHFL.IDX PT, R161, R161, 0x1, 0x1c1f ;  /* 0x003c1f00a1a17f89 */ /* 0x000e6200000e0000 */
[C---:B------:R-:W-:Y:S01]  /*ccc0*/  ISETP.GE.AND P1, PT, R164.reuse, 0x2, PT ;  /* 0x00000002a400780c */ /* 0x040fe20003f26270 */
[----:B------:R-:W-:Y:S01]  /*ccd0*/  UISETP.NE.AND UP0, UPT, UR61, URZ, UPT ;  /* 0x0000003f3d00728c */ /* 0x000fe2000bf05270 */
        /* <DEDUP_REMOVED lines=10> */
[----:B------:R-:W-:Y:S01]  /*cd80*/  FSEL R21, R21, -INF , !P3 ;  /* 0xff80000015157808 */ /* 0x000fe20005800000 */
[--C-:B-1----:R-:W-:Y:S01]  /*cd90*/  IMAD.IADD R167, R167, 0x1, R161.reuse ;  /* 0x00000001a7a77824 */ /* 0x102fe200078e02a1 */
[C---:B------:R-:W-:Y:S01]  /*cda0*/  ISETP.GT.AND P4, PT, R163.reuse, 0x9, !P6 ;  /* 0x00000009a300780c */ /* 0x040fe20007784270 */
[----:B------:R-:W-:Y:S01]  /*cdb0*/  IMAD.IADD R166, R166, 0x1, R161 ;  /* 0x00000001a6a67824 */ /* 0x000fe200078e02a1 */
        /* <DEDUP_REMOVED lines=115> */
[----:B------:R-:W-:-:S13]  /*d4f0*/  ISETP.GE.AND P6, PT, R164, 0x5a, PT ;  /* 0x0000005aa400780c */ /* 0x000fda0003fc6270 */
[----:B------:R-:W-:Y:S02]  /*d500*/  @P6 LOP3.LUT R16, R16, 0x1, RZ, 0xfc, !PT ;  /* 0x0000000110106812 */ /* 0x000fe400078efcff */
        /* <DEDUP_REMOVED lines=17> */
.L_x_4563:
[----:B------:R-:W-:-:S05]  /*d620*/  IMAD.U32 R164, RZ, RZ, UR47 ;  /* 0x0000002fffa47e24 */ /* 0x000fca000f8e00ff */
[----:B------:R-:W-:-:S13]  /*d630*/  ISETP.NE.AND P6, PT, R164, 0x1, PT ;  /* 0x00000001a400780c */ /* 0x000fda0003fc5270 */
[----:B------:R-:W0:Y:S02]  /*d640*/  @P6 LDC.64 R8, c[0x0][0x9e8] ;  /* 0x00027a00ff086b82 */ /* 0x000e240000000a00 */
[----:B0-----:R-:W-:-:S05]  /*d650*/  @P6 IMAD.HI.U32 R8, R161, R8, RZ ;  /* 0x00000008a1086227 */ /* 0x001fca00078e00ff */
[----:B------:R-:W-:-:S07]  /*d660*/  @P6 SHF.R.U32.HI R161, RZ, R9, R8 ;  /* 0x00000009ffa16219 */ /* 0x000fce0000011608 */
.L_x_4564:
[----:B------:R-:W-:Y:S05]  /*d670*/  BSYNC B0 ;  /* 0x0000000000007941 */ /* 0x000fea0003800000 */
.L_x_4562:
[----:B------:R-:W-:-:S05]  /*d680*/  IMAD R159, R161, R164, R159 ;  /* 0x000000a4a19f7224 */ /* 0x000fca00078e029f */
[----:B------:R-:W-:Y:S02]  /*d690*/  VIADDMNMX R167, R159, R164, R167, PT ;  /* 0x000000a49fa77246 */ /* 0x000fe400038001a7 */
[----:B------:R-:W-:-:S07]  /*d6a0*/  VIMNMX R166, R166, R159, !PT ;  /* 0x0000009fa6a67248 */ /* 0x000fce0007fe0100 */
.L_x_4561:
        /* <DEDUP_REMOVED lines=165> */
[----:B------:R-:W-:Y:S02]  /*e100*/  MUFU.EX2 R159, R159 ;  /* 0x0000009f009f7308 */ /* 0x000fe40000000800 */
[----:B------:R-:W-:Y:S02]  /*e110*/  FMNMX.FTZ R9, R145, R14, !PT ;  /* 0x0000000e91097209 */ /* 0x000fe40007810000 */
[----:B------:R-:W-:Y:S01]  /*e120*/  FSEL R14, R149, -INF , !P2 ;  /* 0xff800000950e7808 */ /* 0x000fe20005000000 */
[----:B------:R-:W-:Y:S01]  /*e130*/  FFMA.FTZ R149, R140, UR10, -R0 ;  /* 0x0000000a8c957c23 */ /* 0x000fe20008010800 */
[----:B------:R-:W-:Y:S01]  /*e140*/  FMNMX.FTZ R9, R146, R9, !PT ;  /* 0x0000000992097209 */ /* 0x000fe20007810000 */
[----:B------:R-:W-:Y:S01]  /*e150*/  FADD.FTZ R0, -R147, R12 ;  /* 0x0000000c93007221 */ /* 0x000fe20000010100 */
[----:B------:R-:W-:Y:S02]  /*e160*/  MUFU.EX2 R184, R184 ;  /* 0x000000b800b87308 */ /* 0x000fe40000000800 */
[----:B------:R-:W-:Y:S01]  /*e170*/  FMNMX.FTZ R9, R150, R9, !PT ;  /* 0x0000000996097209 */ /* 0x000fe20007810000 */
[----:B------:R-:W-:-:S03]  /*e180*/  FMUL.FTZ R0, R0, UR10 ;  /* 0x0000000a00007c20 */ /* 0x000fc60008410000 */
[----:B------:R-:W-:Y:S02]  /*e190*/  FMNMX.FTZ R9, R14, R9, !PT ;  /* 0x000000090e097209 */ /* 0x000fe40007810000 */
[----:B------:R-:W-:Y:S02]  /*e1a0*/  MUFU.EX2 R123, R123 ;  /* 0x0000007b007b7308 */ /* 0x000fe40000000800 */
[----:B------:R-:W-:-:S04]  /*e1b0*/  FMNMX.FTZ R9, R152, R9, !PT ;  /* 0x0000000998097209 */ /* 0x000fc80007810000 */
[----:B------:R-:W-:Y:S02]  /*e1c0*/  FMNMX.FTZ R9, R154, R9, !PT ;  /* 0x000000099a097209 */ /* 0x000fe40007810000 */
[----:B------:R-:W0:Y:S02]  /*e1d0*/  MUFU.EX2 R0, R0 ;  /* 0x0000000000007308 */ /* 0x000e240000000800 */
[----:B------:R-:W-:-:S04]  /*e1e0*/  FMNMX.FTZ R9, R156, R9, !PT ;  /* 0x000000099c097209 */ /* 0x000fc80007810000 */
[----:B------:R-:W-:Y:S02]  /*e1f0*/  FMNMX.FTZ R9, R158, R9, !PT ;  /* 0x000000099e097209 */ /* 0x000fe40007810000 */
[----:B------:R-:W1:Y:S03]  /*e200*/  MUFU.EX2 R186, R186 ;  /* 0x000000ba00ba7308 */ /* 0x000e660000000800 */
[----:B------:R-:W2:Y:S05]  /*e210*/  SHFL.BFLY PT, R120, R9, 0x2, 0x1f ;  /* 0x0c401f0009787f89 */ /* 0x000eaa00000e0000 */
[----:B------:R-:W3:Y:S08]  /*e220*/  MUFU.EX2 R21, R21 ;  /* 0x0000001500157308 */ /* 0x000ef00000000800 */
[----:B------:R-:W-:Y:S08]  /*e230*/  MUFU.EX2 R180, R180 ;  /* 0x000000b400b47308 */ /* 0x000ff00000000800 */
[----:B------:R-:W-:Y:S01]  /*e240*/  MUFU.EX2 R127, R127 ;  /* 0x0000007f007f7308 */ /* 0x000fe20000000800 */
[----:B--2---:R-:W-:-:S05]  /*e250*/  FMNMX.FTZ R120, R9, R120, !PT ;  /* 0x0000007809787209 */ /* 0x004fca0007810000 */
[----:B------:R-:W2:Y:S02]  /*e260*/  SHFL.BFLY PT, R9, R120, 0x1, 0x1f ;  /* 0x0c201f0078097f89 */ /* 0x000ea400000e0000 */
[----:B------:R-:W-:Y:S08]  /*e270*/  MUFU.EX2 R182, R182 ;  /* 0x000000b600b67308 */ /* 0x000ff00000000800 */
[----:B------:R-:W-:Y:S08]  /*e280*/  MUFU.EX2 R161, R161 ;  /* 0x000000a100a17308 */ /* 0x000ff00000000800 */
[----:B------:R-:W-:Y:S01]  /*e290*/  MUFU.EX2 R176, R176 ;  /* 0x000000b000b07308 */ /* 0x000fe20000000800 */
[----:B--2---:R-:W-:-:S07]  /*e2a0*/  FMNMX.FTZ R9, R120, R9, !PT ;  /* 0x0000000978097209 */ /* 0x004fce0007810000 */
        /* <DEDUP_REMOVED lines=10> */
[----:B------:R-:W-:Y:S01]  /*e350*/  FFMA.FTZ R185, R121, UR10, -R151 ;  /* 0x0000000a79b97c23 */ /* 0x000fe20008010897 */
        /* <DEDUP_REMOVED lines=15> */
[----:B------:R-:W-:Y:S01]  /*e450*/  FADD.FTZ R11, R159, R122 ;  /* 0x0000007a9f0b7221 */ /* 0x000fe20000010000 */
[--C-:B------:R-:W-:Y:S01]  /*e460*/  FFMA.FTZ R132, R138, UR10, -R151.reuse ;  /* 0x0000000a8a847c23 */ /* 0x100fe20008010897 */
[----:B------:R-:W0:Y:S01]  /*e470*/  MUFU.EX2 R2, R2 ;  /* 0x0000000200027308 */ /* 0x000e220000000800 */
[----:B------:R-:W-:Y:S01]  /*e480*/  FFMA.FTZ R179, R141, UR10, -R151 ;  /* 0x0000000a8db37c23 */ /* 0x000fe20008010897 */
[----:B------:R-:W-:Y:S01]  /*e490*/  FADD.FTZ R122, R184, R11 ;  /* 0x0000000bb87a7221 */ /* 0x000fe20000010000 */
[--C-:B------:R-:W-:Y:S01]  /*e4a0*/  FFMA.FTZ R130, R142, UR10, -R151.reuse ;  /* 0x0000000a8e827c23 */ /* 0x100fe20008010897 */
[--C-:B------:R-:W-:Y:S01]  /*e4b0*/  FFMA.FTZ R173, R145, UR10, -R151.reuse ;  /* 0x0000000a91ad7c23 */ /* 0x100fe20008010897 */
[--C-:B------:R-:W-:Y:S01]  /*e4c0*/  FFMA.FTZ R126, R146, UR10, -R151.reuse ;  /* 0x0000000a927e7c23 */ /* 0x100fe20008010897 */
[----:B------:R-:W-:Y:S01]  /*e4d0*/  FADD.FTZ R11, R123, R122 ;  /* 0x0000007a7b0b7221 */ /* 0x000fe20000010000 */
[--C-:B------:R-:W-:Y:S01]  /*e4e0*/  FFMA.FTZ R175, R150, UR10, -R151.reuse ;  /* 0x0000000a96af7c23 */ /* 0x100fe20008010897 */
[----:B------:R-:W2:Y:S01]  /*e4f0*/  MUFU.EX2 R191, R191 ;  /* 0x000000bf00bf7308 */ /* 0x000ea20000000800 */
[----:B------:R-:W-:Y:S01]  /*e500*/  FFMA.FTZ R169, R152, UR10, -R151 ;  /* 0x0000000a98a97c23 */ /* 0x000fe20008010897 */
[----:B-1----:R-:W-:Y:S01]  /*e510*/  FADD.FTZ R122, R186, R11 ;  /* 0x0000000bba7a7221 */ /* 0x002fe20000010000 */
[----:B------:R-:W-:-:S03]  /*e520*/  FFMA.FTZ R171, R156, UR10, -R151 ;  /* 0x0000000a9cab7c23 */ /* 0x000fc60008010897 */
[----:B---3--:R-:W-:Y:S02]  /*e530*/  FADD.FTZ R11, R21, R122 ;  /* 0x0000007a150b7221 */ /* 0x008fe40000010000 */
[----:B------:R-:W1:Y:S01]  /*e540*/  MUFU.EX2 R124, R124 ;  /* 0x0000007c007c7308 */ /* 0x000e620000000800 */
[----:B0-----:R-:W-:Y:S01]  /*e550*/  FFMA.FTZ R3, R2, R3, R189 ;  /* 0x0000000302037223 */ /* 0x001fe200000100bd */
[----:B------:R-:W-:-:S03]  /*e560*/  FADD.FTZ R122, R180, R11 ;  /* 0x0000000bb47a7221 */ /* 0x000fc60000010000 */
[----:B------:R-:W-:Y:S01]  /*e570*/  FADD.FTZ R6, R128, R3 ;  /* 0x0000000380067221 */ /* 0x000fe20000010000 */
[----:B------:R-:W-:Y:S01]  /*e580*/  FADD.FTZ R11, R127, R122 ;  /* 0x0000007a7f0b7221 */ /* 0x000fe20000010000 */
[----:B------:R-:W-:Y:S01]  /*e590*/  FFMA.FTZ R122, R14, UR10, -R151 ;  /* 0x0000000a0e7a7c23 */ /* 0x000fe20008010897 */
[----:B------:R-:W0:Y:S01]  /*e5a0*/  MUFU.EX2 R185, R185 ;  /* 0x000000b900b97308 */ /* 0x000e220000000800 */
[----:B--2---:R-:W-:Y:S01]  /*e5b0*/  FADD.FTZ R3, R191, R6 ;  /* 0x00000006bf037221 */ /* 0x004fe20000010000 */
[----:B------:R-:W-:-:S04]  /*e5c0*/  FADD.FTZ R14, R182, R11 ;  /* 0x0000000bb60e7221 */ /* 0x000fc80000010000 */
[----:B------:R-:W-:Y:S02]  /*e5d0*/  FADD.FTZ R11, R161, R14 ;  /* 0x0000000ea10b7221 */ /* 0x000fe40000010000 */
[----:B------:R-:W2:Y:S01]  /*e5e0*/  MUFU.EX2 R120, R120 ;  /* 0x0000007800787308 */ /* 0x000ea20000000800 */
[----:B-1----:R-:W-:Y:S01]  /*e5f0*/  FADD.FTZ R6, R124, R3 ;  /* 0x000000037c067221 */ /* 0x002fe20000010000 */
[----:B------:R-:W-:-:S04]  /*e600*/  FADD.FTZ R14, R176, R11 ;  /* 0x0000000bb00e7221 */ /* 0x000fc80000010000 */
[----:B------:R-:W-:Y:S01]  /*e610*/  FADD.FTZ R11, R149, R14 ;  /* 0x0000000e950b7221 */ /* 0x000fe20000010000 */
[----:B------:R-:W-:Y:S01]  /*e620*/  FFMA.FTZ R14, R154, UR10, -R151 ;  /* 0x0000000a9a0e7c23 */ /* 0x000fe20008010897 */
[----:B------:R-:W1:Y:S01]  /*e630*/  MUFU.EX2 R187, R187 ;  /* 0x000000bb00bb7308 */ /* 0x000e620000000800 */
[----:B0-----:R-:W-:Y:S01]  /*e640*/  FADD.FTZ R3, R185, R6 ;  /* 0x00000006b9037221 */ /* 0x001fe20000010000 */
[----:B------:R-:W-:-:S06]  /*e650*/  FADD.FTZ R136, R178, R11 ;  /* 0x0000000bb2887221 */ /* 0x000fcc0000010000 */
        /* <DEDUP_REMOVED lines=57> */
.L_x_4565:
        /* <DEDUP_REMOVED lines=36> */
.L_x_4547:
        /* <DEDUP_REMOVED lines=99> */
.L_x_4567:
[----:B------:R-:W-:Y:S01]  /*f260*/  ULEA UR5, UR38, UR60, 0x3 ;  /* 0x0000003c26057291 */ /* 0x000fe2000f8e183f */
[----:B------:R-:W-:-:S05]  /*f270*/  IMAD.U32 R0, RZ, RZ, UR39 ;  /* 0x00000027ff007e24 */ /* 0x000fca000f8e00ff */
[----:B------:R-:W-:-:S04]  /*f280*/  SHF.L.U32 R0, R0, 0x1f, RZ ;  /* 0x0000001f00007819 */ /* 0x000fc800000006ff */
[----:B------:R0:W1:Y:S01]  /*f290*/  SYNCS.PHASECHK.TRANS64.TRYWAIT P1, [UR5+0x30850], R0 ;  /* 0x03085000ff0075a7 */ /* 0x0000620008020145 */
[----:B------:R-:W-:Y:S05]  /*f2a0*/  @!P0 BRA `(.L_x_4568) ;  /* 0x0000000000048947 */ /* 0x000fea0003800000 */
[----:B------:R-:W-:Y:S01]  /*f2b0*/  BPT.TRAP 0x1 ;  /* 0x000000040000795c */ /* 0x000fe20000300000 */
.L_x_4568:
[----:B-1----:R-:W-:Y:S05]  /*f2c0*/  @P1 BRA `(.L_x_4569) ;  /* 0x0000000000081947 */ /* 0x002fea0003800000 */
[----:B------:R-:W1:Y:S02]  /*f2d0*/  SYNCS.PHASECHK.TRANS64.TRYWAIT P1, [UR5+0x30850], R0 ;  /* 0x03085000ff0075a7 */ /* 0x000e640008020145 */
[----:B-1----:R-:W-:Y:S05]  /*f2e0*/  @!P1 BRA `(.L_x_4570) ;  /* 0x000000b000809947 */ /* 0x002fea0003800000 */
.L_x_4569:
[----:B------:R-:W-:Y:S01]  /*f2f0*/  UIADD3 UR60, UR60, 0x400, URZ ;  /* 0x000004003c3c7890 */ /* 0x000fe2000fffe03f */
[----:B------:R-:W-:Y:S01]  /*f300*/  WARPGROUP.ARRIVE ;  /* 0x00000000000079c5 */ /* 0x000fe20000000000 */
[----:B------:R-:W-:Y:S01]  /*f310*/  UMOV UR7, 0x40000040 ;  /* 0x4000004000077882 */ /* 0x000fe20000000000 */
[----:B-1----:R-:W1:Y:S01]  /*f320*/  SHFL.BFLY PT, R5, R6, 0x2, 0x1f ;  /* 0x0c401f0006057f89 */ /* 0x002e6200000e0000 */
[----:B------:R-:W-:Y:S01]  /*f330*/  USHF.R.U32.HI UR60, URZ, 0x4, UR60 ;  /* 0x000000043f3c7899 */ /* 0x000fe2000801163c */
[----:B------:R-:W-:Y:S02]  /*f340*/  IMAD.MOV.U32 R10, RZ, RZ, RZ ;  /* 0x000000ffff0a7224 */ /* 0x000fe400078e00ff */
[----:B0-----:R-:W0:Y:S01]  /*f350*/  SHFL.BFLY PT, R0, R3, 0x2, 0x1f ;  /* 0x0c401f0003007f89 */ /* 0x001e2200000e0000 */
[----:B------:R-:W-:Y:S01]  /*f360*/  ULOP3.LUT UR60, UR60, 0x3fff, URZ, 0xc0, !UPT ;  /* 0x00003fff3c3c7892 */ /* 0x000fe2000f8ec03f */
[----:B------:R-:W-:-:S03]  /*f370*/  IMAD.U32 R13, RZ, RZ, UR10 ;  /* 0x0000000aff0d7e24 */ /* 0x000fc6000f8e00ff */
[----:B------:R-:W-:-:S04]  /*f380*/  ULOP3.LUT UR4, UR60, 0x3000000, URZ, 0xfc, !UPT ;  /* 0x030000003c047892 */ /* 0x000fc8000f8efc3f */
[----:B------:R-:W-:-:S07]  /*f390*/  UIMAD UR4, UR38, 0x900, UR4 ;  /* 0x00000900260478a4 */ /* 0x000fce000f8e0204 */
[----:B------:R-:W-:Y:S02]  /*f3a0*/  UMOV UR6, UR4 ;  /* 0x0000000400067c82 */ /* 0x000fe40008000000 */
[----:B------:R-:W-:Y:S01]  /*f3b0*/  HGMMA.64x192x16.F32.BF16 R24, R188, gdesc[UR4].tnspB, R24, gsb0 ;  /* 0x42e00004bc187df0 */ /* 0x000fe20008001818 */
[----:B------:R-:W-:Y:S01]  /*f3c0*/  UIADD3 UR6, UR4, 0x80, URZ ;  /* 0x0000008004067890 */ /* 0x000fe2000fffe03f */
[----:B-1----:R-:W-:Y:S01]  /*f3d0*/  FADD.FTZ R5, R5, R6 ;  /* 0x0000000605057221 */ /* 0x002fe20000010000 */
[----:B------:R-:W-:Y:S01]  /*f3e0*/  UMOV UR7, 0x40000040 ;  /* 0x4000004000077882 */ /* 0x000fe20000000000 */
[----:B0-----:R-:W-:Y:S01]  /*f3f0*/  FADD.FTZ R2, R0, R3 ;  /* 0x0000000300027221 */ /* 0x001fe20000010000 */
[----:B------:R-:W-:Y:S02]  /*f400*/  IMAD.MOV.U32 R3, RZ, RZ, RZ ;  /* 0x000000ffff037224 */ /* 0x000fe400078e00ff */
[----:B------:R-:W0:Y:S04]  /*f410*/  SHFL.BFLY PT, R0, R5, 0x1, 0x1f ;  /* 0x0c201f0005007f89 */ /* 0x000e2800000e0000 */
[----:B------:R-:W1:Y:S01]  /*f420*/  SHFL.BFLY PT, R7, R2, 0x1, 0x1f ;  /* 0x0c201f0002077f89 */ /* 0x000e6200000e0000 */
        /* <DEDUP_REMOVED lines=44> */
.L_x_4571:
[----:B------:R-:W-:Y:S01]  /*f6f0*/  R2UR UR6, R221 ;  /* 0x00000000dd0672ca */ /* 0x000fe200000e0000 */
        /* <DEDUP_REMOVED lines=17> */
[----:B------:R-:W-:Y:S01]  /*f810*/  FMUL.FTZ R49, R49, R10 ;  /* 0x0000000a31317220 */ /* 0x000fe20000410000 */
[----:B------:R-:W-:-:S02]  /*f820*/  IMAD.U32 R221, RZ, RZ, UR6 ;  /* 0x00000006ffdd7e24 */ /* 0x000fc4000f8e00ff */
[-C--:B------:R-:W-:Y:S01]  /*f830*/  FMUL.FTZ R52, R52, R10.reuse ;  /* 0x0000000a34347220 */ /* 0x080fe20000410000 */
[-C--:B------:R-:W-:Y:S01]  /*f840*/  FMUL.FTZ R53, R53, R10.reuse ;  /* 0x0000000a35357220 */ /* 0x080fe20000410000 */
[-C--:B------:R-:W-:Y:S01]  /*f850*/  FMUL.FTZ R56, R56, R10.reuse ;  /* 0x0000000a38387220 */ /* 0x080fe20000410000 */
[-C--:B------:R-:W-:Y:S01]  /*f860*/  FMUL.FTZ R57, R57, R10.reuse ;  /* 0x0000000a39397220 */ /* 0x080fe20000410000 */
[----:B------:R-:W0:Y:S01]  /*f870*/  S2UR UR6, SR_CgaCtaId ;  /* 0x00000000000679c3 */ /* 0x000e220000008800 */
        /* <DEDUP_REMOVED lines=83> */
[----:B------:R-:W-:-:S12]  /*fdb0*/  ULOP3.LUT UR39, UR39, UR4, URZ, 0x3c, !UPT ;  /* 0x0000000427277292 */ /* 0x000fd8000f8e3c3f */
.L_x_4493:
        /* <DEDUP_REMOVED lines=16> */
[----:B------:R-:W-:Y:S01]  /*fec0*/  ULDC.64 UR12, c[0x0][0xc00] ;  /* 0x00030000000c7ab9 */ /* 0x000fe20000000a00 */
[----:B------:R-:W-:Y:S02]  /*fed0*/  R2UR UR18, R195 ;  /* 0x00000000c31272ca */ /* 0x000fe400000e0000 */
[----:B------:R-:W-:Y:S02]  /*fee0*/  R2UR UR16, R23 ;  /* 0x00000000171072ca */ /* 0x000fe400000e0000 */
[----:B------:R-:W-:-:S02]  /*fef0*/  R2UR UR17, R208 ;  /* 0x00000000d01172ca */ /* 0x000fc400000e0000 */
[----:B------:R-:W-:-:S04]  /*ff00*/  R2UR UR23, R209 ;  /* 0x00000000d11772ca */ /* 0x000fc800000e0000 */
[----:B------:R-:W-:Y:S01]  /*ff10*/  UIMAD.WIDE UR12, UR9, 0x4, UR12 ;  /* 0x00000004090c78a5 */ /* 0x000fe2000f8e020c */
[----:B------:R-:W-:Y:S01]  /*ff20*/  UMOV UR10, UR8 ;  /* 0x00000008000a7c82 */ /* 0x000fe20008000000 */
[----:B0-----:R-:W-:Y:S01]  /*ff30*/  UMOV UR11, UR4 ;  /* 0x00000004000b7c82 */ /* 0x001fe20008000000 */
[----:B------:R-:W-:Y:S01]  /*ff40*/  BAR.SYNC.DEFER_BLOCKING 0x1, 0x100 ;  /* 0x0044000000007b1d */ /* 0x000fe20000010000 */
[----:B--2---:R-:W-:-:S03]  /*ff50*/  IMAD.WIDE R8, R3, R8, UR10 ;  /* 0x0000000a03087e25 */ /* 0x004fc6000f8e0208 */
[C---:B------:R-:W-:Y:S02]  /*ff60*/  LOP3.LUT R3, R8.reuse, 0x380, RZ, 0xc0, !PT ;  /* 0x0000038008037812 */ /* 0x040fe400078ec0ff */
[C---:B------:R-:W-:Y:S02]  /*ff70*/  IADD3 R10, P2, R8.reuse, 0x20, RZ ;  /* 0x00000020080a7810 */ /* 0x040fe40007f5e0ff */
[C---:B------:R-:W-:Y:S02]  /*ff80*/  IADD3 R12, P1, R8.reuse, 0x40, RZ ;  /* 0x00000040080c7810 */ /* 0x040fe40007f3e0ff */
[C---:B------:R-:W-:Y:S01]  /*ff90*/  IADD3 R17, P6, R8.reuse, 0x60, RZ ;  /* 0x0000006008117810 */ /* 0x040fe20007fde0ff */
[--C-:B------:R-:W-:Y:S01]  /*ffa0*/  IMAD.X R131, RZ, RZ, R9.reuse, P2 ;  /* 0x000000ffff837224 */ /* 0x100fe200010e0609 */
[C---:B------:R-:W-:Y:S01]  /*ffb0*/  IADD3 R133, P5, R8.reuse, 0x4000, RZ ;  /* 0x0000400008857810 */ /* 0x040fe20007fbe0ff */
[--C-:B------:R-:W-:Y:S01]  /*ffc0*/  IMAD.X R107, RZ, RZ, R9.reuse, P1 ;  /* 0x000000ffff6b7224 */ /* 0x100fe200008e0609 */
[----:B------:R-:W-:Y:S01]  /*ffd0*/  SHF.R.U64 R3, R3, 0x3, RZ ;  /* 0x0000000303037819 */ /* 0x000fe200000012ff */
[--C-:B------:R-:W-:Y:S01]  /*ffe0*/  IMAD.X R105, RZ, RZ, R9.reuse, P6 ;  /* 0x000000ffff697224 */ /* 0x100fe200030e0609 */
[C---:B------:R-:W-:Y:S01]  /*fff0*/  IADD3 R22, P0, R8.reuse, 0x4020, RZ ;  /* 0x0000402008167810 */ /* 0x040fe20007f1e0ff */
[----:B------:R-:W-:Y:S01]  /*10000*/  IMAD.X R103, RZ, RZ, R9, P5 ;  /* 0x000000ffff677224 */ /* 0x000fe200028e0609 */
[----:B------:R-:W-:-:S02]  /*10010*/  IADD3 R135, P4, R8, 0x4040, RZ ;  /* 0x0000404008877810 */ /* 0x000fc40007f9e0ff */
[C---:B------:R-:W-:Y:S01]  /*10020*/  IADD3 R72, P3, R8.reuse, 0x4060, RZ ;  /* 0x0000406008487810 */ /* 0x040fe20007f7e0ff */
[--C-:B------:R-:W-:Y:S01]  /*10030*/  IMAD.X R101, RZ, RZ, R9.reuse, P0 ;  /* 0x000000ffff657224 */ /* 0x100fe200000e0609 */
[C---:B------:R-:W-:Y:S01]  /*10040*/  IADD3 R137, P2, R8.reuse, 0x8000, RZ ;  /* 0x0000800008897810 */ /* 0x040fe20007f5e0ff */
[--C-:B------:R-:W-:Y:S01]  /*10050*/  IMAD.X R99, RZ, RZ, R9.reuse, P4 ;  /* 0x000000ffff637224 */ /* 0x100fe200020e0609 */
[C---:B------:R-:W-:Y:S01]  /*10060*/  IADD3 R132, P1, R8.reuse, 0x8020, RZ ;  /* 0x0000802008847810 */ /* 0x040fe20007f3e0ff */
[--C-:B------:R-:W-:Y:S01]  /*10070*/  IMAD.X R97, RZ, RZ, R9.reuse, P3 ;  /* 0x000000ffff617224 */ /* 0x100fe200018e0609 */
[C---:B------:R-:W-:Y:S01]  /*10080*/  IADD3 R139, P6, R8.reuse, 0x8040, RZ ;  /* 0x00008040088b7810 */ /* 0x040fe20007fde0ff */
[--C-:B------:R-:W-:Y:S01]  /*10090*/  IMAD.X R75, RZ, RZ, R9.reuse, P2 ;  /* 0x000000ffff4b7224 */ /* 0x100fe200010e0609 */
[----:B------:R-:W-:Y:S01]  /*100a0*/  IADD3 R141, P5, R8, 0x8060, RZ ;  /* 0x00008060088d7810 */ /* 0x000fe20007fbe0ff */
[--C-:B------:R-:W-:Y:S01]  /*100b0*/  IMAD.X R73, RZ, RZ, R9.reuse, P1 ;  /* 0x000000ffff497224 */ /* 0x100fe200008e0609 */
[----:B------:R-:W-:Y:S01]  /*100c0*/  LOP3.LUT R8, R3, R8, RZ, 0x3c, !PT ;  /* 0x0000000803087212 */ /* 0x000fe200078e3cff */
[--C-:B------:R-:W-:Y:S01]  /*100d0*/  IMAD.X R13, RZ, RZ, R9.reuse, P6 ;  /* 0x000000ffff0d7224 */ /* 0x100fe200030e0609 */
[----:B------:R-:W-:Y:S01]  /*100e0*/  LOP3.LUT R3, R10, 0x380, RZ, 0xc0, !PT ;  /* 0x000003800a037812 */ /* 0x000fe200078ec0ff */
[----:B------:R-:W-:Y:S01]  /*100f0*/  IMAD.X R15, RZ, RZ, R9, P5 ;  /* 0x000000ffff0f7224 */ /* 0x000fe200028e0609 */
[----:B------:R-:W-:-:S02]  /*10100*/  LOP3.LUT R11, R12, 0x380, RZ, 0xc0, !PT ;  /* 0x000003800c0b7812 */ /* 0x000fc400078ec0ff */
[----:B------:R-:W-:Y:S02]  /*10110*/  SHF.R.U64 R3, R3, 0x3, RZ ;  /* 0x0000000303037819 */ /* 0x000fe400000012ff */
[----:B------:R-:W-:Y:S02]  /*10120*/  SHF.R.U64 R11, R11, 0x3, RZ ;  /* 0x000000030b0b7819 */ /* 0x000fe400000012ff */
[----:B------:R-:W-:Y:S02]  /*10130*/  LOP3.LUT R130, R3, R10, RZ, 0x3c, !PT ;  /* 0x0000000a03827212 */ /* 0x000fe400078e3cff */
[----:B------:R-:W-:Y:S02]  /*10140*/  LOP3.LUT R106, R11, R12, RZ, 0x3c, !PT ;  /* 0x0000000c0b6a7212 */ /* 0x000fe400078e3cff */
[----:B------:R-:W-:Y:S02]  /*10150*/  LOP3.LUT R3, R22, 0x380, RZ, 0xc0, !PT ;  /* 0x0000038016037812 */ /* 0x000fe400078ec0ff */
[----:B------:R-:W-:-:S02]  /*10160*/  LOP3.LUT R14, R17, 0x380, RZ, 0xc0, !PT ;  /* 0x00000380110e7812 */ /* 0x000fc400078ec0ff */
[----:B------:R-:W-:Y:S02]  /*10170*/  LOP3.LUT R12, R137, 0x380, RZ, 0xc0, !PT ;  /* 0x00000380890c7812 */ /* 0x000fe400078ec0ff */
[----:B------:R-:W-:Y:S02]  /*10180*/  SHF.R.U64 R3, R3, 0x3, RZ ;  /* 0x0000000303037819 */ /* 0x000fe400000012ff */
[----:B------:R-:W-:Y:S02]  /*10190*/  SHF.R.U64 R14, R14, 0x3, RZ ;  /* 0x000000030e0e7819 */ /* 0x000fe400000012ff */
[----:B------:R-:W-:Y:S02]  /*101a0*/  SHF.R.U64 R12, R12, 0x3, RZ ;  /* 0x000000030c0c7819 */ /* 0x000fe400000012ff */
[----:B------:R-:W-:Y:S02]  /*101b0*/  LOP3.LUT R10, R135, 0x380, RZ, 0xc0, !PT ;  /* 0x00000380870a7812 */ /* 0x000fe400078ec0ff */
[----:B------:R-:W-:-:S02]  /*101c0*/  LOP3.LUT R11, R72, 0x380, RZ, 0xc0, !PT ;  /* 0x00000380480b7812 */ /* 0x000fc400078ec0ff */
[----:B------:R-:W-:Y:S02]  /*101d0*/  LOP3.LUT R18, R133, 0x380, RZ, 0xc0, !PT ;  /* 0x0000038085127812 */ /* 0x000fe400078ec0ff */
[----:B------:R-:W-:Y:S02]  /*101e0*/  LOP3.LUT R100, R3, R22, RZ, 0x3c, !PT ;  /* 0x0000001603647212 */ /* 0x000fe400078e3cff */
[----:B------:R-:W-:Y:S02]  /*101f0*/  LOP3.LUT R104, R14, R17, RZ, 0x3c, !PT ;  /* 0x000000110e687212 */ /* 0x000fe400078e3cff */
[----:B------:R-:W-:Y:S02]  /*10200*/  LOP3.LUT R74, R12, R137, RZ, 0x3c, !PT ;  /* 0x000000890c4a7212 */ /* 0x000fe400078e3cff */
[----:B------:R-:W-:Y:S02]  /*10210*/  LOP3.LUT R3, R132, 0x380, RZ, 0xc0, !PT ;  /* 0x0000038084037812 */ /* 0x000fe400078ec0ff */
[----:B------:R-:W-:-:S02]  /*10220*/  SHF.R.U64 R10, R10, 0x3, RZ ;  /* 0x000000030a0a7819 */ /* 0x000fc400000012ff */
[----:B------:R-:W-:Y:S02]  /*10230*/  SHF.R.U64 R11, R11, 0x3, RZ ;  /* 0x000000030b0b7819 */ /* 0x000fe400000012ff */
[----:B------:R-:W-:Y:S02]  /*10240*/  LOP3.LUT R12, R139, 0x380, RZ, 0xc0, !PT ;  /* 0x000003808b0c7812 */ /* 0x000fe400078ec0ff */
[----:B------:R-:W-:Y:S02]  /*10250*/  LOP3.LUT R14, R141, 0x380, RZ, 0xc0, !PT ;  /* 0x000003808d0e7812 */ /* 0x000fe400078ec0ff */
[----:B------:R-:W-:Y:S02]  /*10260*/  SHF.R.U64 R18, R18, 0x3, RZ ;  /* 0x0000000312127819 */ /* 0x000fe400000012ff */
[----:B------:R-:W-:Y:S02]  /*10270*/  SHF.R.U64 R3, R3, 0x3, RZ ;  /* 0x0000000303037819 */ /* 0x000fe400000012ff */
[----:B------:R-:W-:-:S02]  /*10280*/  LOP3.LUT R98, R10, R135, RZ, 0x3c, !PT ;  /* 0x000000870a627212 */ /* 0x000fc400078e3cff */
[----:B------:R-:W-:Y:S02]  /*10290*/  LOP3.LUT R96, R11, R72, RZ, 0x3c, !PT ;  /* 0x000000480b607212 */ /* 0x000fe400078e3cff */
[----:B------:R-:W-:Y:S02]  /*102a0*/  SHF.R.U64 R12, R12, 0x3, RZ ;  /* 0x000000030c0c7819 */ /* 0x000fe400000012ff */
[----:B------:R-:W-:Y:S02]  /*102b0*/  SHF.R.U64 R14, R14, 0x3, RZ ;  /* 0x000000030e0e7819 */ /* 0x000fe400000012ff */
[----:B------:R-:W-:Y:S02]  /*102c0*/  LOP3.LUT R102, R18, R133, RZ, 0x3c, !PT ;  /* 0x0000008512667212 */ /* 0x000fe400078e3cff */
[----:B------:R-:W-:Y:S02]  /*102d0*/  MOV R17, R8 ;  /* 0x0000000800117202 */ /* 0x000fe40000000f00 */
[----:B------:R-:W-:-:S02]  /*102e0*/  F2FP.BF16.F32.PACK_AB R8, R25, R24 ;  /* 0x000000181908723e */ /* 0x000fc400000010ff */
[----:B------:R-:W-:Y:S02]  /*102f0*/  F2FP.BF16.F32.PACK_AB R9, R27, R26 ;  /* 0x0000001a1b09723e */ /* 0x000fe400000010ff */
[----:B------:R-:W-:Y:S02]  /*10300*/  F2FP.BF16.F32.PACK_AB R10, R29, R28 ;  /* 0x0000001c1d0a723e */ /* 0x000fe400000010ff */
[----:B------:R-:W-:Y:S02]  /*10310*/  F2FP.BF16.F32.PACK_AB R11, R31, R30 ;  /* 0x0000001e1f0b723e */ /* 0x000fe400000010ff */
[----:B------:R-:W-:Y:S02]  /*10320*/  LOP3.LUT R72, R3, R132, RZ, 0x3c, !PT ;  /* 0x0000008403487212 */ /* 0x000fe400078e3cff */
[----:B------:R-:W-:Y:S01]  /*10330*/  MOV R135, R130 ;  /* 0x0000008200877202 */ /* 0x000fe20000000f00 */
[----:B------:R0:W-:Y:S01]  /*10340*/  STSM.16.M88.4 [R17], R8 ;  /* 0x0000000811007844 */ /* 0x0001e20000000200 */
[----:B------:R-:W-:-:S02]  /*10350*/  LOP3.LUT R12, R12, R139, RZ, 0x3c, !PT ;  /* 0x0000008b0c0c7212 */ /* 0x000fc400078e3cff */
[----:B------:R-:W-:Y:S02]  /*10360*/  LOP3.LUT R14, R14, R141, RZ, 0x3c, !PT ;  /* 0x0000008d0e0e7212 */ /* 0x000fe400078e3cff */
[----:B------:R-:W-:Y:S02]  /*10370*/  MOV R131, R98 ;  /* 0x0000006200837202 */ /* 0x000fe40000000f00 */
[----:B------:R-:W-:Y:S02]  /*10380*/  MOV R3, R96 ;  /* 0x0000006000037202 */ /* 0x000fe40000000f00 */
[----:B------:R-:W-:Y:S02]  /*10390*/  MOV R133, R102 ;  /* 0x0000006600857202 */ /* 0x000fe40000000f00 */
[----:B------:R-:W-:Y:S02]  /*103a0*/  MOV R132, R100 ;  /* 0x0000006400847202 */ /* 0x000fe40000000f00 */
[----:B------:R-:W-:-:S02]  /*103b0*/  F2FP.BF16.F32.PACK_AB R96, R33, R32 ;  /* 0x000000202160723e */ /* 0x000fc400000010ff */
        /* <DEDUP_REMOVED lines=10> */
[----:B------:R-:W-:Y:S01]  /*10460*/  MOV R18, R12 ;  /* 0x0000000c00127202 */ /* 0x000fe20000000f00 */
[----:B------:R2:W-:Y:S01]  /*10470*/  STSM.16.M88.4 [R106], R100 ;  /* 0x000000646a007844 */ /* 0x0005e20000000200 */
[----:B0-----:R-:W-:Y:S02]  /*10480*/  MOV R17, R14 ;  /* 0x0000000e00117202 */ /* 0x001fe40000000f00 */
[----:B------:R-:W-:-:S02]  /*10490*/  F2FP.BF16.F32.PACK_AB R8, R49, R48 ;  /* 0x000000303108723e */ /* 0x000fc400000010ff */
[----:B------:R-:W-:Y:S02]  /*104a0*/  F2FP.BF16.F32.PACK_AB R9, R51, R50 ;  /* 0x000000323309723e */ /* 0x000fe400000010ff */
[----:B------:R-:W-:Y:S02]  /*104b0*/  F2FP.BF16.F32.PACK_AB R10, R53, R52 ;  /* 0x00000034350a723e */ /* 0x000fe400000010ff */
[----:B------:R-:W-:Y:S02]  /*104c0*/  F2FP.BF16.F32.PACK_AB R11, R55, R54 ;  /* 0x00000036370b723e */ /* 0x000fe400000010ff */
[----:B------:R-:W-:Y:S02]  /*104d0*/  MOV R130, R74 ;  /* 0x0000004a00827202 */ /* 0x000fe40000000f00 */
[----:B------:R-:W-:Y:S01]  /*104e0*/  MOV R22, R72 ;  /* 0x0000004800167202 */ /* 0x000fe20000000f00 */
[----:B------:R0:W-:Y:S01]  /*104f0*/  STSM.16.M88.4 [R134], R8 ;  /* 0x0000000886007844 */ /* 0x0001e20000000200 */
[----:B------:R-:W-:-:S02]  /*10500*/  F2FP.BF16.F32.PACK_AB R12, R57, R56 ;  /* 0x00000038390c723e */ /* 0x000fc400000010ff */
[----:B------:R-:W-:Y:S02]  /*10510*/  F2FP.BF16.F32.PACK_AB R13, R59, R58 ;  /* 0x0000003a3b0d723e */ /* 0x000fe400000010ff */
[----:B------:R-:W-:Y:S02]  /*10520*/  F2FP.BF16.F32.PACK_AB R14, R61, R60 ;  /* 0x0000003c3d0e723e */ /* 0x000fe400000010ff */
[----:B------:R-:W-:Y:S02]  /*10530*/  F2FP.BF16.F32.PACK_AB R15, R63, R62 ;  /* 0x0000003e3f0f723e */ /* 0x000fe400000010ff */
[----:B------:R-:W-:Y:S02]  /*10540*/  F2FP.BF16.F32.PACK_AB R72, R65, R64 ;  /* 0x000000404148723e */ /* 0x000fe400000010ff */
[----:B------:R-:W-:Y:S01]  /*10550*/  F2FP.BF16.F32.PACK_AB R73, R67, R66 ;  /* 0x000000424349723e */ /* 0x000fe200000010ff */
[----:B------:R-:W-:Y:S01]  /*10560*/  STSM.16.M88.4 [R133], R12 ;  /* 0x0000000c85007844 */ /* 0x000fe20000000200 */
[----:B------:R-:W-:-:S02]  /*10570*/  F2FP.BF16.F32.PACK_AB R74, R69, R68 ;  /* 0x00000044454a723e */ /* 0x000fc400000010ff */
[----:B------:R-:W-:Y:S02]  /*10580*/  F2FP.BF16.F32.PACK_AB R75, R71, R70 ;  /* 0x00000046474b723e */ /* 0x000fe400000010ff */
[----:B-1----:R-:W-:Y:S02]  /*10590*/  F2FP.BF16.F32.PACK_AB R96, R5, R4 ;  /* 0x000000040560723e */ /* 0x002fe400000010ff */
[----:B------:R-:W-:Y:S01]  /*105a0*/  F2FP.BF16.F32.PACK_AB R97, R123, R122 ;  /* 0x0000007a7b61723e */ /* 0x000fe200000010ff */
[----:B------:R-:W-:Y:S01]  /*105b0*/  STSM.16.M88.4 [R132], R72 ;  /* 0x0000004884007844 */ /* 0x000fe20000000200 */
[----:B------:R-:W-:Y:S02]  /*105c0*/  F2FP.BF16.F32.PACK_AB R98, R77, R76 ;  /* 0x0000004c4d62723e */ /* 0x000fe400000010ff */
[----:B------:R-:W-:Y:S02]  /*105d0*/  F2FP.BF16.F32.PACK_AB R99, R79, R78 ;  /* 0x0000004e4f63723e */ /* 0x000fe400000010ff */
[----:B--2---:R-:W-:-:S02]  /*105e0*/  F2FP.BF16.F32.PACK_AB R100, R81, R80 ;  /* 0x000000505164723e */ /* 0x004fc400000010ff */
[----:B------:R-:W-:Y:S01]  /*105f0*/  F2FP.BF16.F32.PACK_AB R101, R83, R82 ;  /* 0x000000525365723e */ /* 0x000fe200000010ff */
[----:B------:R1:W-:Y:S01]  /*10600*/  STSM.16.M88.4 [R131], R96 ;  /* 0x0000006083007844 */ /* 0x0003e20000000200 */
[----:B------:R-:W-:Y:S02]  /*10610*/  F2FP.BF16.F32.PACK_AB R102, R85, R84 ;  /* 0x000000545566723e */ /* 0x000fe400000010ff */
[----:B------:R-:W-:Y:S02]  /*10620*/  F2FP.BF16.F32.PACK_AB R103, R87, R86 ;  /* 0x000000565767723e */ /* 0x000fe400000010ff */
[----:B------:R-:W-:Y:S02]  /*10630*/  F2FP.BF16.F32.PACK_AB R104, R89, R88 ;  /* 0x000000585968723e */ /* 0x000fe400000010ff */
[----:B------:R-:W-:Y:S01]  /*10640*/  F2FP.BF16.F32.PACK_AB R105, R91, R90 ;  /* 0x0000005a5b69723e */ /* 0x000fe200000010ff */
[----:B------:R-:W-:Y:S01]  /*10650*/  STSM.16.M88.4 [R3], R100 ;  /* 0x0000006403007844 */ /* 0x000fe20000000200 */
[----:B------:R-:W-:-:S02]  /*10660*/  F2FP.BF16.F32.PACK_AB R106, R93, R92 ;  /* 0x0000005c5d6a723e */ /* 0x000fc400000010ff */
[----:B------:R-:W-:Y:S02]  /*10670*/  F2FP.BF16.F32.PACK_AB R107, R95, R94 ;  /* 0x0000005e5f6b723e */ /* 0x000fe400000010ff */
[----:B0-----:R-:W-:Y:S02]  /*10680*/  F2FP.BF16.F32.PACK_AB R8, R7, R6 ;  /* 0x000000060708723e */ /* 0x001fe400000010ff */
[----:B------:R-:W-:Y:S01]  /*10690*/  F2FP.BF16.F32.PACK_AB R9, R125, R124 ;  /* 0x0000007c7d09723e */ /* 0x000fe200000010ff */
[----:B------:R-:W-:Y:S01]  /*106a0*/  STSM.16.M88.4 [R130], R104 ;  /* 0x0000006882007844 */ /* 0x000fe20000000200 */
[----:B------:R-:W-:Y:S01]  /*106b0*/  F2FP.BF16.F32.PACK_AB R10, R21, R20 ;  /* 0x00000014150a723e */ /* 0x000fe200000010ff */
[----:B-1----:R-:W-:Y:S01]  /*106c0*/  IMAD.U32 R96, RZ, RZ, UR12 ;  /* 0x0000000cff607e24 */ /* 0x002fe2000f8e00ff */
[----:B------:R-:W-:Y:S01]  /*106d0*/  F2FP.BF16.F32.PACK_AB R11, R127, R126 ;  /* 0x0000007e7f0b723e */ /* 0x000fe200000010ff */
[----:B------:R-:W-:Y:S01]  /*106e0*/  IMAD.U32 R97, RZ, RZ, UR13 ;  /* 0x0000000dff617e24 */ /* 0x000fe2000f8e00ff */
[----:B------:R-:W-:Y:S01]  /*106f0*/  F2FP.BF16.F32.PACK_AB R12, R121, R120 ;  /* 0x00000078790c723e */ /* 0x000fe200000010ff */
[----:B------:R-:W0:Y:S01]  /*10700*/  LDC.64 R98, c[0x0][0xc08] ;  /* 0x00030200ff627b82 */ /* 0x000e220000000a00 */
[----:B------:R-:W-:Y:S01]  /*10710*/  F2FP.BF16.F32.PACK_AB R13, R129, R128 ;  /* 0x00000080810d723e */ /* 0x000fe200000010ff */
[----:B------:R-:W-:Y:S01]  /*10720*/  STSM.16.M88.4 [R22], R8 ;  /* 0x0000000816007844 */ /* 0x000fe20000000200 */
[----:B------:R-:W-:-:S02]  /*10730*/  F2FP.BF16.F32.PACK_AB R14, R109, R108 ;  /* 0x0000006c6d0e723e */ /* 0x000fc400000010ff */
[----:B------:R-:W-:Y:S02]  /*10740*/  F2FP.BF16.F32.PACK_AB R15, R111, R110 ;  /* 0x0000006e6f0f723e */ /* 0x000fe400000010ff */
[----:B------:R-:W-:Y:S02]  /*10750*/  F2FP.BF16.F32.PACK_AB R72, R113, R112 ;  /* 0x000000707148723e */ /* 0x000fe400000010ff */
[----:B------:R-:W-:Y:S01]  /*10760*/  F2FP.BF16.F32.PACK_AB R73, R115, R114 ;  /* 0x000000727349723e */ /* 0x000fe200000010ff */
[----:B------:R-:W-:Y:S01]  /*10770*/  STSM.16.M88.4 [R18], R12 ;  /* 0x0000000c12007844 */ /* 0x000fe20000000200 */
[----:B------:R-:W-:Y:S02]  /*10780*/  F2FP.BF16.F32.PACK_AB R74, R117, R116 ;  /* 0x00000074754a723e */ /* 0x000fe400000010ff */
[----:B------:R-:W-:Y:S02]  /*10790*/  F2FP.BF16.F32.PACK_AB R75, R119, R118 ;  /* 0x00000076774b723e */ /* 0x000fe400000010ff */
[----:B------:R-:W-:-:S03]  /*107a0*/  ISETP.NE.U32.AND P0, PT, RZ, UR14, PT ;  /* 0x0000000eff007c0c */ /* 0x000fc6000bf05070 */
[----:B------:R1:W-:Y:S01]  /*107b0*/  STSM.16.M88.4 [R17], R72 ;  /* 0x0000004811007844 */ /* 0x0003e20000000200 */
[----:B------:R-:W-:Y:S01]  /*107c0*/  BAR.SYNC.DEFER_BLOCKING 0x1, 0x100 ;  /* 0x0044000000007b1d */ /* 0x000fe20000010000 */
[----:B------:R-:W-:Y:S02]  /*107d0*/  ISETP.NE.AND.EX P0, PT, RZ, UR15, PT, P0 ;  /* 0x0000000fff007c0c */ /* 0x000fe4000bf05300 */
[----:B0-----:R-:W-:-:S05]  /*107e0*/  ISETP.NE.U32.AND P1, PT, R98, RZ, PT ;  /* 0x000000ff6200720c */ /* 0x001fca0003f25070 */
[----:B-1----:R-:W0:Y:S06]  /*107f0*/  LDC R17, c[0x0][0xbe8] ;  /* 0x0002fa00ff117b82 */ /* 0x002e2c0000000800 */
[----:B------:R-:W2:Y:S01]  /*10800*/  @P0 LDG.E R3, desc[UR36][R96.64] ;  /* 0x0000002460030981 */ /* 0x000ea2000c1e1900 */
[----:B------:R-:W-:Y:S01]  /*10810*/  R2UR UR4, R99 ;  /* 0x00000000630472ca */ /* 0x000fe200000e0000 */
[----:B------:R-:W-:-:S12]  /*10820*/  VOTEU.ANY UP0, P1 ;  /* 0x00000000003f7886 */ /* 0x000fd80000800100 */
[----:B------:R-:W-:Y:S01]  /*10830*/  UISETP.NE.AND.EX UP0, UPT, UR4, URZ, UPT, UP0 ;  /* 0x0000003f0400728c */ /* 0x000fe2000bf05300 */
[----:B0-----:R-:W-:Y:S02]  /*10840*/  ISETP.NE.AND P1, PT, R17, 0x1, PT ;  /* 0x000000011100780c */ /* 0x001fe40003f25270 */
[----:B------:R-:W-:Y:S02]  /*10850*/  ULDC UR4, c[0x0][0xa88] ;  /* 0x0002a20000047ab9 */ /* 0x000fe40000000800 */
[----:B------:R-:W-:Y:S01]  /*10860*/  IMAD.U32 R12, RZ, RZ, UR4 ;  /* 0x00000004ff0c7e24 */ /* 0x000fe2000f8e00ff */
[----:B------:R-:W-:Y:S01]  /*10870*/  PLOP3.LUT P4, PT, PT, PT, UP0, 0x80, 0x0 ;  /* 0x000000000000781c */ /* 0x000fe20003f8f008 */
[----:B------:R-:W-:-:S04]  /*10880*/  ULDC UR4, c[0x0][0xad4] ;  /* 0x0002b50000047ab9 */ /* 0x000fc80000000800 */
[----:B------:R-:W-:Y:S02]  /*10890*/  @UP0 ULDC.64 UR12, c[0x0][0xc08] ;  /* 0x00030200000c0ab9 */ /* 0x000fe40000000a00 */
[----:B------:R-:W-:Y:S01]  /*108a0*/  @UP0 UIMAD.WIDE UR12, UR9, 0x4, UR12 ;  /* 0x00000004090c08a5 */ /* 0x000fe2000f8e020c */
[----:B------:R-:W0:Y:S01]  /*108b0*/  @P1 LDC R10, c[0x0][0xbec] ;  /* 0x0002fb00ff0a1b82 */ /* 0x000e220000000800 */
[----:B------:R-:W-:-:S04]  /*108c0*/  UISETP.NE.AND UP0, UPT, UR18, URZ, UPT ;  /* 0x0000003f1200728c */ /* 0x000fc8000bf05270 */
[----:B------:R-:W-:Y:S01]  /*108d0*/  USEL UR4, UR18, UR4, UP0 ;  /* 0x0000000412047287 */ /* 0x000fe20008000000 */
[----:B------:R-:W-:Y:S02]  /*108e0*/  IMAD.U32 R8, RZ, RZ, UR12 ;  /* 0x0000000cff087e24 */ /* 0x000fe4000f8e00ff */
[----:B------:R-:W1:Y:S01]  /*108f0*/  @P1 LDC R11, c[0x0][0xbf0] ;  /* 0x0002fc00ff0b1b82 */ /* 0x000e620000000800 */
[----:B------:R-:W-:Y:S01]  /*10900*/  UISETP.GT.AND UP1, UPT, UR4, 0x1, UPT ;  /* 0x000000010400788c */ /* 0x000fe2000bf24270 */
[----:B------:R-:W-:Y:S01]  /*10910*/  IMAD.U32 R9, RZ, RZ, UR13 ;  /* 0x0000000dff097e24 */ /* 0x000fe2000f8e00ff */
[----:B------:R-:W-:Y:S02]  /*10920*/  UMOV UR22, 0x9b8 ;  /* 0x000009b800167882 */ /* 0x000fe40000000000 */
[----:B------:R-:W-:Y:S02]  /*10930*/  USEL UR22, UR22, 0x978, UP1 ;  /* 0x0000097816167887 */ /* 0x000fe40008800000 */
[----:B------:R-:W-:Y:S01]  /*10940*/  UISETP.NE.U32.AND UP0, UPT, UR14, URZ, UPT ;  /* 0x0000003f0e00728c */ /* 0x000fe2000bf05070 */
[----:B------:R-:W-:Y:S01]  /*10950*/  VIADD R15, R192, UR16 ;  /* 0x00000010c00f7c36 */ /* 0x000fe20008000000 */
[----:B------:R-:W-:Y:S01]  /*10960*/  USHF.R.S32.HI UR12, URZ, 0x1f, UR9 ;  /* 0x0000001f3f0c7899 */ /* 0x000fe20008011409 */
[----:B------:R0:W5:Y:S01]  /*10970*/  @P4 LDG.E R12, desc[UR36][R8.64] ;  /* 0x00000024080c4981 */ /* 0x000162000c1e1900 */
[----:B------:R-:W-:Y:S01]  /*10980*/  UMOV UR4, URZ ;  /* 0x0000003f00047c82 */ /* 0x000fe20008000000 */
[----:B------:R-:W-:-:S02]  /*10990*/  UISETP.NE.AND.EX UP0, UPT, UR15, URZ, UPT, UP0 ;  /* 0x0000003f0f00728c */ /* 0x000fc4000bf05300 */
[----:B------:R-:W-:Y:S02]  /*109a0*/  USEL UR20, UR17, URZ, UP1 ;  /* 0x0000003f11147287 */ /* 0x000fe40008800000 */
[----:B------:R-:W-:Y:S02]  /*109b0*/  USEL UR9, UR9, URZ, !UP0 ;  /* 0x0000003f09097287 */ /* 0x000fe4000c000000 */
[----:B------:R-:W-:Y:S01]  /*109c0*/  USEL UR21, UR12, URZ, !UP0 ;  /* 0x0000003f0c157287 */ /* 0x000fe2000c000000 */
[----:B------:R-:W-:Y:S02]  /*109d0*/  ULDC.64 UR16, c[0x0][UR22+0x220] ;  /* 0x0000880016107abb */ /* 0x000fe40008000a00 */
[----:B------:R-:W-:Y:S01]  /*109e0*/  ULDC.64 UR12, c[0x0][UR22+0x218] ;  /* 0x00008600160c7abb */ /* 0x000fe20008000a00 */
[----:B------:R-:W-:Y:S01]  /*109f0*/  ULDC.64 UR18, c[0x0][UR22+0x228] ;  /* 0x00008a0016127abb */ /* 0x000fe20008000a00 */
[----:B------:R-:W-:Y:S01]  /*10a00*/  UIMAD.WIDE.U32 UR14, UR12, UR23, URZ ;  /* 0x000000170c0e72a5 */ /* 0x000fe2000f8e003f */
[----:B0-----:R-:W-:Y:S01]  /*10a10*/  @P1 IMAD.HI.U32 R8, R15, R10, RZ ;  /* 0x0000000a0f081227 */ /* 0x001fe200078e00ff */
[----:B------:R-:W-:-:S02]  /*10a20*/  UIMAD UR23, UR13, UR23, URZ ;  /* 0x000000170d1772a4 */ /* 0x000fc4000f8e023f */
[----:B------:R-:W-:Y:S02]  /*10a30*/  UIMAD UR17, UR17, UR9, URZ ;  /* 0x00000009111172a4 */ /* 0x000fe4000f8e023f */
[----:B------:R-:W-:Y:S02]  /*10a40*/  UIMAD.WIDE.U32 UR24, UR18, UR20, URZ ;  /* 0x00000014121872a5 */ /* 0x000fe4000f8e003f */
[----:B------:R-:W-:Y:S02]  /*10a50*/  UIMAD.WIDE.U32 UR12, UR16, UR9, URZ ;  /* 0x00000009100c72a5 */ /* 0x000fe4000f8e003f */
[----:B------:R-:W-:Y:S02]  /*10a60*/  UIMAD UR18, UR19, UR20, URZ ;  /* 0x00000014131272a4 */ /* 0x000fe4000f8e023f */
[----:B------:R-:W-:Y:S01]  /*10a70*/  UIMAD UR17, UR16, UR21, UR17 ;  /* 0x00000015101172a4 */ /* 0x000fe2000f8e0211 */
[----:B------:R-:W-:Y:S01]  /*10a80*/  IMAD.U32 R9, RZ, RZ, UR25 ;  /* 0x00000019ff097e24 */ /* 0x000fe2000f8e00ff */
[----:B------:R-:W-:-:S02]  /*10a90*/  UIADD3 UR18, UR25, UR18, URZ ;  /* 0x0000001219127290 */ /* 0x000fc4000fffe03f */
[----:B------:R-:W-:Y:S02]  /*10aa0*/  UIADD3 UR23, UR15, UR23, URZ ;  /* 0x000000170f177290 */ /* 0x000fe4000fffe03f */
[----:B------:R-:W-:Y:S02]  /*10ab0*/  UIADD3 UR17, UR13, UR17, URZ ;  /* 0x000000110d117290 */ /* 0x000fe4000fffe03f */
[----:B------:R-:W-:Y:S01]  /*10ac0*/  IMAD.U32 R14, RZ, RZ, UR18 ;  /* 0x00000012ff0e7e24 */ /* 0x000fe2000f8e00ff */
[----:B--2---:R-:W-:Y:S01]  /*10ad0*/  @P0 R2UR UR4, R3 ;  /* 0x00000000030402ca */ /* 0x004fe200000e0000 */
[----:B------:R-:W-:Y:S01]  /*10ae0*/  IMAD.MOV.U32 R3, RZ, RZ, R15 ;  /* 0x000000ffff037224 */ /* 0x000fe200078e000f */
[----:B-1----:R-:W-:Y:S01]  /*10af0*/  @P1 SHF.R.U32.HI R3, RZ, R11, R8 ;  /* 0x0000000bff031219 */ /* 0x002fe20000011608 */
[----:B------:R-:W-:-:S03]  /*10b00*/  IMAD.U32 R8, RZ, RZ, UR24 ;  /* 0x00000018ff087e24 */ /* 0x000fc6000f8e00ff */
[--C-:B------:R-:W-:Y:S01]  /*10b10*/  SHF.R.S32.HI R9, RZ, 0x1f, R3.reuse ;  /* 0x0000001fff097819 */ /* 0x100fe20000011403 */
[----:B------:R-:W-:-:S04]  /*10b20*/  IMAD.MOV R10, RZ, RZ, -R3 ;  /* 0x000000ffff0a7224 */ /* 0x000fc800078e0a03 */
[----:B------:R-:W-:Y:S02]  /*10b30*/  IMAD R11, R17, R10, R15 ;  /* 0x0000000a110b7224 */ /* 0x000fe400078e020f */
[----:B------:R-:W-:Y:S02]  /*10b40*/  UIADD3 UR14, UP0, UP2, UR12, UR14, UR4 ;  /* 0x0000000e0c0e7290 */ /* 0x000fe4000fa1e004 */
[----:B------:R-:W-:Y:S01]  /*10b50*/  USHF.R.S32.HI UR16, URZ, 0x1f, UR4 ;  /* 0x0000001f3f107899 */ /* 0x000fe20008011404 */
[----:B------:R-:W-:-:S03]  /*10b60*/  ULDC.64 UR12, c[0x0][UR22+0x210] ;  /* 0x00008400160c7abb */ /* 0x000fc60008000a00 */
        /* <DEDUP_REMOVED lines=13> */
[----:B------:R-:W-:Y:S08]  /*10c40*/  @P4 BRA `(.L_x_4574) ;  /* 0x0000000000104947 */ /* 0x000ff00003800000 */
[----:B------:R-:W-:Y:S05]  /*10c50*/  @!P0 BRA `(.L_x_4574) ;  /* 0x00000000000c8947 */ /* 0x000fea0003800000 */
[----:B------:R-:W2:Y:S04]  /*10c60*/  LDG.E R3, desc[UR36][R96.64] ;  /* 0x0000002460037981 */ /* 0x000ea8000c1e1900 */
[----:B-----5:R-:W2:Y:S02]  /*10c70*/  LDG.E R12, desc[UR36][R96.64+0x4] ;  /* 0x00000424600c7981 */ /* 0x020ea4000c1e1900 */
[----:B--2---:R-:W-:-:S07]  /*10c80*/  IMAD.IADD R12, R12, 0x1, -R3 ;  /* 0x000000010c0c7824 */ /* 0x004fce00078e0a03 */
.L_x_4574:
[----:B------:R-:W2:Y:S01]  /*10c90*/  LDL R3, [R1+0xc] ;  /* 0x00000c0001037983 */ /* 0x000ea20000100800 */
[----:B------:R-:W-:Y:S02]  /*10ca0*/  R2UR UR12, R23 ;  /* 0x00000000170c72ca */ /* 0x000fe400000e0000 */
[----:B------:R-:W-:Y:S01]  /*10cb0*/  LOP3.LUT P0, RZ, R222, 0x3, RZ, 0xc0, !PT ;  /* 0x00000003deff7812 */ /* 0x000fe2000780c0ff */
[----:B------:R-:W-:Y:S01]  /*10cc0*/  SHFL.IDX PT, R8, R13, RZ, 0x1c1f ;  /* 0x001c1fff0d087589 */ /* 0x000fe200000e0000 */
[----:B------:R-:W-:-:S03]  /*10cd0*/  PLOP3.LUT P3, PT, PT, PT, UP1, 0x80, 0x0 ;  /* 0x000000000000781c */ /* 0x000fc60003f6f018 */
[----:B------:R-:W0:Y:S04]  /*10ce0*/  SHFL.IDX PT, R9, R14, RZ, 0x1c1f ;  /* 0x001c1fff0e097589 */ /* 0x000e2800000e0000 */
[----:B------:R-:W-:Y:S04]  /*10cf0*/  SHFL.IDX PT, R10, R13, 0x1, 0x1c1f ;  /* 0x003c1f000d0a7f89 */ /* 0x000fe800000e0000 */
[----:B------:R-:W1:Y:S01]  /*10d00*/  SHFL.IDX PT, R11, R14, 0x1, 0x1c1f ;  /* 0x003c1f000e0b7f89 */ /* 0x000e6200000e0000 */
[----:B--2---:R-:W-:Y:S02]  /*10d10*/  VIADD R18, R3, UR12 ;  /* 0x0000000c03127c36 */ /* 0x004fe40008000000 */
[----:B-----5:R-:W-:-:S02]  /*10d20*/  IMAD R3, R12, R17, RZ ;  /* 0x000000110c037224 */ /* 0x020fc400078e02ff */
[----:B------:R-:W-:-:S03]  /*10d30*/  VIADD R12, R18, 0x8 ;  /* 0x00000008120c7836 */ /* 0x000fc60000000000 */
[-C--:B------:R-:W-:Y:S02]  /*10d40*/  ISETP.GE.OR P2, PT, R18, R3.reuse, P0 ;  /* 0x000000031200720c */ /* 0x080fe40000746670 */
[----:B------:R-:W-:-:S11]  /*10d50*/  ISETP.GE.OR P0, PT, R12, R3, P0 ;  /* 0x000000030c00720c */ /* 0x000fd60000706670 */
[----:B0-----:R0:W-:Y:S01]  /*10d60*/  @!P2 ST.E desc[UR36][R8.64], R0 ;  /* 0x000000000800a985 */ /* 0x0011e2000c101924 */
[----:B------:R-:W-:-:S03]  /*10d70*/  ISETP.GE.AND P2, PT, R18, R3, PT ;  /* 0x000000031200720c */ /* 0x000fc60003f46270 */
[----:B-1----:R0:W-:Y:S01]  /*10d80*/  @!P0 ST.E desc[UR36][R10.64], R2 ;  /* 0x000000020a008985 */ /* 0x0021e2000c101924 */
[----:B------:R-:W-:Y:S01]  /*10d90*/  ISETP.GE.AND P0, PT, R12, R3, PT ;  /* 0x000000030c00720c */ /* 0x000fe20003f06270 */
[----:B------:R-:W-:-:S12]  /*10da0*/  @P3 BRA `(.L_x_4575) ;  /* 0x0000000c004c3947 */ /* 0x000fd80003800000 */
[----:B------:R-:W-:Y:S01]  /*10db0*/  IMAD.SHL.U32 R63, R194, 0x8, RZ ;  /* 0x00000008c23f7824 */ /* 0x000fe200078e00ff */
[----:B------:R-:W1:Y:S01]  /*10dc0*/  @P1 LDC R57, c[0x0][0xbec] ;  /* 0x0002fb00ff391b82 */ /* 0x000e620000000800 */
[----:B------:R-:W-:Y:S01]  /*10dd0*/  IMAD.MOV.U32 R5, RZ, RZ, 0x2 ;  /* 0x00000002ff057424 */ /* 0x000fe200078e00ff */
[----:B------:R-:W-:Y:S01]  /*10de0*/  ULDC.64 UR14, c[0x0][0xaa0] ;  /* 0x0002a800000e7ab9 */ /* 0x000fe20000000a00 */
[----:B------:R-:W-:Y:S01]  /*10df0*/  IMAD R4, R219, 0x40, R63 ;  /* 0x00000040db047824 */ /* 0x000fe200078e023f */
[----:B------:R-:W-:Y:S02]  /*10e00*/  R2UR UR17, R23 ;  /* 0x00000000171172ca */ /* 0x000fe400000e0000 */
[----:B------:R-:W-:Y:S01]  /*10e10*/  R2UR UR18, R209 ;  /* 0x00000000d11272ca */ /* 0x000fe200000e0000 */
[----:B------:R-:W-:Y:S01]  /*10e20*/  IMAD.WIDE R4, R4, R5, UR10 ;  /* 0x0000000a04047e25 */ /* 0x000fe2000f8e0205 */
[----:B------:R-:W2:Y:S02]  /*10e30*/  @P1 LDC R61, c[0x0][0xbf0] ;  /* 0x0002fc00ff3d1b82 */ /* 0x000ea40000000800 */
[C---:B------:R-:W-:Y:S01]  /*10e40*/  IADD3 R29, P2, R4.reuse, 0x5000, RZ ;  /* 0x00005000041d7810 */ /* 0x040fe20007f5e0ff */
[----:B------:R-:W-:Y:S01]  /*10e50*/  UIMAD UR12, UR16, UR14, URZ ;  /* 0x0000000e100c72a4 */ /* 0x000fe2000f8e023f */
[----:B0-----:R-:W-:-:S02]  /*10e60*/  IADD3 R9, P4, R4, 0x1000, RZ ;  /* 0x0000100004097810 */ /* 0x001fc40007f9e0ff */
[----:B------:R-:W-:Y:S02]  /*10e70*/  LOP3.LUT R28, R29, 0x380, RZ, 0xc0, !PT ;  /* 0x000003801d1c7812 */ /* 0x000fe400078ec0ff */
[----:B------:R-:W-:Y:S02]  /*10e80*/  IADD3 R13, P3, R4, 0x2000, RZ ;  /* 0x00002000040d7810 */ /* 0x000fe40007f7e0ff */
[----:B------:R-:W-:Y:S02]  /*10e90*/  SHF.R.U64 R28, R28, 0x3, RZ ;  /* 0x000000031c1c7819 */ /* 0x000fe400000012ff */
[----:B------:R-:W-:Y:S02]  /*10ea0*/  IADD3 R21, P6, R4, 0x3000, RZ ;  /* 0x0000300004157810 */ /* 0x000fe40007fde0ff */
[----:B------:R-:W-:Y:S01]  /*10eb0*/  LOP3.LUT R28, R28, R29, RZ, 0x3c, !PT ;  /* 0x0000001d1c1c7212 */ /* 0x000fe200078e3cff */
[----:B------:R-:W-:Y:S01]  /*10ec0*/  IMAD.X R29, RZ, RZ, R5, P2 ;  /* 0x000000ffff1d7224 */ /* 0x000fe200010e0605 */
[----:B------:R-:W-:-:S02]  /*10ed0*/  IADD3 R7, P2, R4, 0xb000, RZ ;  /* 0x0000b00004077810 */ /* 0x000fc40007f5e0ff */
[----:B------:R-:W-:Y:S02]  /*10ee0*/  IADD3 R25, P5, R4, 0x4000, RZ ;  /* 0x0000400004197810 */ /* 0x000fe40007fbe0ff */
[----:B------:R-:W-:Y:S01]  /*10ef0*/  LOP3.LUT R0, R7, 0x380, RZ, 0xc0, !PT ;  /* 0x0000038007007812 */ /* 0x000fe200078ec0ff */
[----:B------:R-:W-:Y:S01]  /*10f00*/  UIMAD UR12, UR4, UR15, UR12 ;  /* 0x0000000f040c72a4 */ /* 0x000fe2000f8e020c */
[----:B------:R-:W-:Y:S01]  /*10f10*/  LOP3.LUT R8, R9, 0x380, RZ, 0xc0, !PT ;  /* 0x0000038009087812 */ /* 0x000fe200078ec0ff */
[----:B------:R-:W-:Y:S01]  /*10f20*/  UIMAD.WIDE.U32 UR10, UR4, UR14, URZ ;  /* 0x0000000e040a72a5 */ /* 0x000fe2000f8e003f */
[----:B------:R-:W-:Y:S01]  /*10f30*/  SHF.R.U64 R0, R0, 0x3, RZ ;  /* 0x0000000300007819 */ /* 0x000fe200000012ff */
[----:B------:R-:W-:Y:S01]  /*10f40*/  IMAD.X R53, RZ, RZ, R5, P2 ;  /* 0x000000ffff357224 */ /* 0x000fe200010e0605 */
[----:B------:R-:W-:Y:S01]  /*10f50*/  LOP3.LUT R12, R13, 0x380, RZ, 0xc0, !PT ;  /* 0x000003800d0c7812 */ /* 0x000fe200078ec0ff */
[----:B------:R-:W5:Y:S01]  /*10f60*/  LD.E.128 R28, desc[UR36][R28.64] ;  /* 0x000000241c1c7980 */ /* 0x000f62000c101d00 */
[----:B------:R-:W-:-:S02]  /*10f70*/  LOP3.LUT R20, R21, 0x380, RZ, 0xc0, !PT ;  /* 0x0000038015147812 */ /* 0x000fc400078ec0ff */
[----:B------:R-:W-:Y:S02]  /*10f80*/  LOP3.LUT R24, R25, 0x380, RZ, 0xc0, !PT ;  /* 0x0000038019187812 */ /* 0x000fe400078ec0ff */
[----:B------:R-:W-:Y:S01]  /*10f90*/  LOP3.LUT R52, R0, R7, RZ, 0x3c, !PT ;  /* 0x0000000700347212 */ /* 0x000fe200078e3cff */
[----:B------:R-:W-:Y:S01]  /*10fa0*/  IMAD R0, R194, 0x20, R219 ;  /* 0x00000020c2007824 */ /* 0x000fe200078e02db */
[----:B------:R-:W-:Y:S01]  /*10fb0*/  UIADD3 UR11, UR11, UR12, URZ ;  /* 0x0000000c0b0b7290 */ /* 0x000fe2000fffe03f */
[----:B------:R-:W-:Y:S02]  /*10fc0*/  SHF.R.U64 R8, R8, 0x3, RZ ;  /* 0x0000000308087819 */ /* 0x000fe400000012ff */
[----:B------:R-:W-:Y:S01]  /*10fd0*/  SHF.R.U64 R12, R12, 0x3, RZ ;  /* 0x000000030c0c7819 */ /* 0x000fe200000012ff */
[----:B------:R-:W-:Y:S01]  /*10fe0*/  ULDC.64 UR12, c[0x0][0xae8] ;  /* 0x0002ba00000c7ab9 */ /* 0x000fe20000000a00 */
[----:B------:R-:W-:Y:S02]  /*10ff0*/  SHF.R.U64 R20, R20, 0x3, RZ ;  /* 0x0000000314147819 */ /* 0x000fe400000012ff */
[----:B------:R-:W-:Y:S01]  /*11000*/  SHF.R.U64 R24, R24, 0x3, RZ ;  /* 0x0000000318187819 */ /* 0x000fe200000012ff */
[----:B------:R-:W-:Y:S01]  /*11010*/  VIADD R18, R0, UR17 ;  /* 0x0000001100127c36 */ /* 0x000fe20008000000 */
        /* <DEDUP_REMOVED lines=10> */
[----:B------:R-:W-:Y:S01]  /*110c0*/  USHF.R.S32.HI UR4, URZ, 0x1f, UR9 ;  /* 0x0000001f3f047899 */ /* 0x000fe20008011409 */
[----:B------:R-:W-:Y:S01]  /*110d0*/  IADD3 R37, P4, R4, 0x7000, RZ ;  /* 0x0000700004257810 */ /* 0x000fe20007f9e0ff */
[----:B-1----:R-:W-:Y:S01]  /*110e0*/  @P1 IMAD.HI.U32 R0, R18, R57, RZ ;  /* 0x0000003912001227 */ /* 0x002fe200078e00ff */
[C---:B------:R-:W-:Y:S01]  /*110f0*/  IADD3 R41, P3, R4.reuse, 0x8000, RZ ;  /* 0x0000800004297810 */ /* 0x040fe20007f7e0ff */
[----:B------:R-:W-:Y:S01]  /*11100*/  UIMAD UR11, UR18, UR13, UR11 ;  /* 0x0000000d120b72a4 */ /* 0x000fe2000f8e020b */
[C---:B------:R-:W-:Y:S01]  /*11110*/  IADD3 R45, P6, R4.reuse, 0x9000, RZ ;  /* 0x00009000042d7810 */ /* 0x040fe20007fde0ff */
[----:B------:R-:W-:Y:S01]  /*11120*/  IMAD.MOV.U32 R59, RZ, RZ, R18 ;  /* 0x000000ffff3b7224 */ /* 0x000fe200078e0012 */
[----:B------:R-:W-:Y:S01]  /*11130*/  IADD3 R49, P5, R4, 0xa000, RZ ;  /* 0x0000a00004317810 */ /* 0x000fe20007fbe0ff */
        /* <DEDUP_REMOVED lines=8> */
[----:B------:R-:W-:Y:S02]  /*111c0*/  LOP3.LUT R48, R49, 0x380, RZ, 0xc0, !PT ;  /* 0x0000038031307812 */ /* 0x000fe400078ec0ff */
[----:B------:R-:W-:Y:S01]  /*111d0*/  LOP3.LUT R11, R4, 0x380, RZ, 0xc0, !PT ;  /* 0x00000380040b7812 */ /* 0x000fe200078ec0ff */
[----:B------:R-:W5:Y:S01]  /*111e0*/  LD.E.128 R24, desc[UR36][R24.64] ;  /* 0x0000002418187980 */ /* 0x000f62000c101d00 */
[----:B--2---:R-:W-:Y:S01]  /*111f0*/  @P1 SHF.R.U32.HI R59, RZ, R61, R0 ;  /* 0x0000003dff3b1219 */ /* 0x004fe20000011600 */
[----:B------:R-:W-:Y:S01]  /*11200*/  UIMAD UR4, UR9, UR13, UR4 ;  /* 0x0000000d090472a4 */ /* 0x000fe2000f8e0204 */
[----:B------:R-:W-:Y:S01]  /*11210*/  SHF.R.U64 R32, R32, 0x3, RZ ;  /* 0x0000000320207819 */ /* 0x000fe200000012ff */
[----:B------:R-:W-:Y:S01]  /*11220*/  UIMAD.WIDE.U32 UR10, UR9, UR12, UR10 ;  /* 0x0000000c090a72a5 */ /* 0x000fe2000f8e000a */
[----:B------:R-:W-:Y:S01]  /*11230*/  SHF.R.U64 R36, R36, 0x3, RZ ;  /* 0x0000000324247819 */ /* 0x000fe200000012ff */
[----:B------:R-:W5:Y:S01]  /*11240*/  LD.E.128 R52, desc[UR36][R52.64] ;  /* 0x0000002434347980 */ /* 0x000f62000c101d00 */
[----:B------:R-:W-:-:S02]  /*11250*/  SHF.R.U64 R40, R40, 0x3, RZ ;  /* 0x0000000328287819 */ /* 0x000fc400000012ff */
[----:B------:R-:W-:Y:S02]  /*11260*/  SHF.R.U64 R44, R44, 0x3, RZ ;  /* 0x000000032c2c7819 */ /* 0x000fe400000012ff */
[----:B------:R-:W-:Y:S01]  /*11270*/  SHF.R.U64 R48, R48, 0x3, RZ ;  /* 0x0000000330307819 */ /* 0x000fe200000012ff */
[--C-:B------:R-:W-:Y:S01]  /*11280*/  IMAD.MOV R2, RZ, RZ, -R59.reuse ;  /* 0x000000ffff027224 */ /* 0x100fe200078e0a3b */
[----:B------:R-:W-:Y:S02]  /*11290*/  SHF.R.U64 R11, R11, 0x3, RZ ;  /* 0x000000030b0b7819 */ /* 0x000fe400000012ff */
[----:B------:R-:W-:Y:S01]  /*112a0*/  SHF.R.S32.HI R0, RZ, 0x1f, R59 ;  /* 0x0000001fff007819 */ /* 0x000fe2000001143b */
[----:B------:R-:W-:Y:S01]  /*112b0*/  UIADD3 UR4, UR11, UR4, URZ ;  /* 0x000000040b047290 */ /* 0x000fe2000fffe03f */
        /* <DEDUP_REMOVED lines=14> */
[----:B------:R-:W-:Y:S01]  /*113a0*/  IMAD R17, R17, R2, R18 ;  /* 0x0000000211117224 */ /* 0x000fe200078e0212 */
[----:B------:R-:W5:Y:S01]  /*113b0*/  LD.E.128 R4, desc[UR36][R4.64] ;  /* 0x0000002404047980 */ /* 0x000f62000c101d00 */
[----:B------:R-:W-:Y:S02]  /*113c0*/  IMAD.U32 R57, RZ, RZ, UR11 ;  /* 0x0000000bff397e24 */ /* 0x000fe4000f8e00ff */
[----:B------:R-:W-:Y:S01]  /*113d0*/  IMAD.U32 R56, RZ, RZ, UR10 ;  /* 0x0000000aff387e24 */ /* 0x000fe2000f8e00ff */
[----:B------:R-:W5:Y:S01]  /*113e0*/  LD.E.128 R32, desc[UR36][R32.64] ;  /* 0x0000002420207980 */ /* 0x000f62000c101d00 */
[----:B------:R-:W-:Y:S01]  /*113f0*/  IMAD.U32 R57, RZ, RZ, UR4 ;  /* 0x00000004ff397e24 */ /* 0x000fe2000f8e00ff */
[----:B------:R-:W-:Y:S01]  /*11400*/  ULDC.64 UR10, c[0x0][0xad8] ;  /* 0x0002b600000a7ab9 */ /* 0x000fe20000000a00 */
[----:B------:R-:W-:Y:S01]  /*11410*/  IMAD R61, R59, UR13, R0 ;  /* 0x0000000d3b3d7c24 */ /* 0x000fe2000f8e0200 */
[----:B------:R-:W5:Y:S01]  /*11420*/  LD.E.128 R36, desc[UR36][R36.64] ;  /* 0x0000002424247980 */ /* 0x000f62000c101d00 */
[----:B------:R-:W-:-:S03]  /*11430*/  SHF.R.S32.HI R0, RZ, 0x1f, R17 ;  /* 0x0000001fff007819 */ /* 0x000fc60000011411 */
[----:B------:R-:W5:Y:S01]  /*11440*/  LD.E.128 R40, desc[UR36][R40.64] ;  /* 0x0000002428287980 */ /* 0x000f62000c101d00 */
[----:B------:R-:W-:-:S03]  /*11450*/  IMAD.WIDE.U32 R56, R59, UR12, R56 ;  /* 0x0000000c3b387c25 */ /* 0x000fc6000f8e0038 */
        /* <DEDUP_REMOVED lines=8> */
[----:B------:R-:W-:-:S02]  /*114e0*/  IMAD R2, R0, UR10, RZ ;  /* 0x0000000a00027c24 */ /* 0x000fc4000f8e02ff */
[----:B------:R-:W-:Y:S02]  /*114f0*/  VIADD R18, R219, UR17 ;  /* 0x00000011db127c36 */ /* 0x000fe40008000000 */
[----:B------:R-:W-:Y:S02]  /*11500*/  IMAD.IADD R57, R57, 0x1, R61 ;  /* 0x0000000139397824 */ /* 0x000fe400078e023d */
[C---:B------:R-:W-:Y:S02]  /*11510*/  IMAD R59, R17.reuse, UR11, R2 ;  /* 0x0000000b113b7c24 */ /* 0x040fe4000f8e0202 */
[C---:B------:R-:W-:Y:S01]  /*11520*/  VIADD R2, R18.reuse, 0x40 ;  /* 0x0000004012027836 */ /* 0x040fe20000000000 */
[----:B------:R-:W-:Y:S01]  /*11530*/  UIADD3 UR8, UR8, 0x30820, URZ ;  /* 0x0003082008087890 */ /* 0x000fe2000fffe03f */
        /* <DEDUP_REMOVED lines=33> */
.L_x_4577:
[----:B------:R-:W-:Y:S05]  /*11750*/  BSYNC B1 ;  /* 0x0000000000017941 */ /* 0x000fea0003800000 */
.L_x_4576:
[----:B--2---:R2:W4:Y:S01]  /*11760*/  SHFL.IDX PT, R0, R17, 0x1, 0x181f ;  /* 0x00381f0011007f89 */ /* 0x00452200000e0000 */
[----:B------:R-:W-:Y:S03]  /*11770*/  BSSY B1, `(.L_x_4578) ;  /* 0x0000010000017945 */ /* 0x000fe60003800000 */
[----:B---3-5:R2:W3:Y:S01]  /*11780*/  SHFL.IDX PT, R24, R2, 0x1, 0x181f ;  /* 0x00381f0002187f89 */ /* 0x0284e200000e0000 */
        /* <DEDUP_REMOVED lines=14> */
.L_x_4579:
[----:B------:R-:W-:Y:S05]  /*11870*/  BSYNC B1 ;  /* 0x0000000000017941 */ /* 0x000fea0003800000 */
.L_x_4578:
        /* <DEDUP_REMOVED lines=17> */
.L_x_4581:
[----:B------:R-:W-:Y:S05]  /*11990*/  BSYNC B1 ;  /* 0x0000000000017941 */ /* 0x000fea0003800000 */
.L_x_4580:
[----:B0-----:R-:W-:Y:S01]  /*119a0*/  VIADD R0, R18, 0x60 ;  /* 0x0000006012007836 */ /* 0x001fe20000000000 */
[----:B--2-4-:R-:W0:Y:S04]  /*119b0*/  SHFL.IDX PT, R17, R17, 0x3, 0x181f ;  /* 0x00781f0011117f89 */ /* 0x014e2800000e0000 */
[----:B------:R-:W-:Y:S01]  /*119c0*/  ISETP.GE.AND P0, PT, R0, R3, PT ;  /* 0x000000030000720c */ /* 0x000fe20003f06270 */
[----:B------:R2:W4:-:S12]  /*119d0*/  SHFL.IDX PT, R6, R2, 0x3, 0x181f ;  /* 0x00781f0002067f89 */ /* 0x00051800000e0000 */
[----:B--2---:R-:W-:Y:S05]  /*119e0*/  @P0 BRA `(.L_x_4582) ;  /* 0x00000020006c0947 */ /* 0x004fea0003800000 */
[----:B------:R-:W-:Y:S02]  /*119f0*/  ULDC UR4, c[0x0][0xac8] ;  /* 0x0002b20000047ab9 */ /* 0x000fe40000000800 */
[----:B------:R-:W-:Y:S02]  /*11a00*/  ISETP.GE.AND P2, PT, R63, UR4, PT ;  /* 0x000000043f007c0c */ /* 0x000fe4000bf46270 */
[----:B------:R-:W-:-:S11]  /*11a10*/  ISETP.GE.AND P3, PT, R65, UR4, PT ;  /* 0x0000000441007c0c */ /* 0x000fd6000bf66270 */
[-C--:B----4-:R-:W-:Y:S02]  /*11a20*/  @!P2 LEA R2, P0, R63, R6.reuse, 0x1 ;  /* 0x000000063f02a211 */ /* 0x090fe400078008ff */
        /* <DEDUP_REMOVED lines=11> */
.L_x_4575:
[----:B------:R-:W-:Y:S01]  /*11ae0*/  ULDC.64 UR14, c[0x0][0xb08] ;  /* 0x0002c200000e7ab9 */ /* 0x000fe20000000a00 */
[----:B------:R-:W-:Y:S01]  /*11af0*/  R2UR UR18, R209 ;  /* 0x00000000d11272ca */ /* 0x000fe200000e0000 */
[----:B------:R-:W-:Y:S01]  /*11b00*/  UIMAD UR12, UR16, UR14, URZ ;  /* 0x0000000e100c72a4 */ /* 0x000fe2000f8e023f */
[----:B0-----:R-:W0:Y:S01]  /*11b10*/  @P1 LDC R0, c[0x0][0xbec] ;  /* 0x0002fb00ff001b82 */ /* 0x001e220000000800 */
[----:B------:R-:W-:Y:S01]  /*11b20*/  UIMAD.WIDE.U32 UR10, UR4, UR14, URZ ;  /* 0x0000000e040a72a5 */ /* 0x000fe2000f8e003f */
[----:B------:R-:W-:Y:S01]  /*11b30*/  R2UR UR17, R208 ;  /* 0x00000000d01172ca */ /* 0x000fe200000e0000 */
[----:B------:R-:W-:Y:S01]  /*11b40*/  UIMAD UR12, UR4, UR15, UR12 ;  /* 0x0000000f040c72a4 */ /* 0x000fe2000f8e020c */
[----:B------:R-:W-:Y:S01]  /*11b50*/  IMAD.MOV.U32 R9, RZ, RZ, R15 ;  /* 0x000000ffff097224 */ /* 0x000fe200078e000f */
[----:B------:R-:W-:Y:S01]  /*11b60*/  USHF.R.S32.HI UR4, URZ, 0x1f, UR9 ;  /* 0x0000001f3f047899 */ /* 0x000fe20008011409 */
[----:B------:R-:W-:Y:S01]  /*11b70*/  BSSY B1, `(.L_x_4583) ;  /* 0x000009c000017945 */ /* 0x000fe20003800000 */
[----:B------:R-:W-:Y:S01]  /*11b80*/  UIADD3 UR11, UR11, UR12, URZ ;  /* 0x0000000c0b0b7290 */ /* 0x000fe2000fffe03f */
[----:B------:R-:W1:Y:S01]  /*11b90*/  @P1 LDC R3, c[0x0][0xbf0] ;  /* 0x0002fc00ff031b82 */ /* 0x000e620000000800 */
[----:B------:R-:W-:Y:S01]  /*11ba0*/  UIADD3 UR8, UR8, 0x30820, URZ ;  /* 0x0003082008087890 */ /* 0x000fe2000fffe03f */
[----:B------:R-:W-:Y:S01]  /*11bb0*/  SHF.R.S32.HI R73, RZ, 0x1f, R217 ;  /* 0x0000001fff497819 */ /* 0x000fe200000114d9 */
[----:B------:R-:W-:Y:S01]  /*11bc0*/  ULDC.64 UR12, c[0x0][0xb38] ;  /* 0x0002ce00000c7ab9 */ /* 0x000fe20000000a00 */
[----:B------:R-:W-:Y:S01]  /*11bd0*/  SHF.R.S32.HI R74, RZ, 0x1f, R218 ;  /* 0x0000001fff4a7819 */ /* 0x000fe200000114da */
[----:B------:R-:W-:-:S02]  /*11be0*/  UIMAD.WIDE.U32 UR10, UR18, UR12, UR10 ;  /* 0x0000000c120a72a5 */ /* 0x000fc4000f8e000a */
[----:B------:R-:W-:Y:S02]  /*11bf0*/  UPRMT UR8, URZ, 0x654, UR8 ;  /* 0x000006543f087896 */ /* 0x000fe40008000008 */
[----:B------:R-:W-:-:S03]  /*11c00*/  UIMAD UR11, UR18, UR13, UR11 ;  /* 0x0000000d120b72a4 */ /* 0x000fc6000f8e020b */
[----:B------:R-:W-:Y:S02]  /*11c10*/  ULDC.64 UR12, c[0x0][0xb40] ;  /* 0x0002d000000c7ab9 */ /* 0x000fe40000000a00 */
[----:B------:R-:W-:Y:S02]  /*11c20*/  UIMAD UR4, UR4, UR12, URZ ;  /* 0x0000000c040472a4 */ /* 0x000fe4000f8e023f */
        /* <DEDUP_REMOVED lines=10> */
[----:B------:R-:W-:Y:S02]  /*11cd0*/  UIMAD UR4, UR17, UR13, UR11 ;  /* 0x0000000d110472a4 */ /* 0x000fe4000f8e020b */
[----:B------:R-:W-:Y:S01]  /*11ce0*/  IMAD.U32 R3, RZ, RZ, UR11 ;  /* 0x0000000bff037e24 */ /* 0x000fe2000f8e00ff */
[----:B------:R-:W-:Y:S01]  /*11cf0*/  ULDC.64 UR12, c[0x0][0xb30] ;  /* 0x0002cc00000c7ab9 */ /* 0x000fe20000000a00 */
[----:B------:R-:W-:Y:S02]  /*11d00*/  IMAD R17, R17, R2, R15 ;  /* 0x0000000211117224 */ /* 0x000fe400078e020f */
[----:B------:R-:W-:-:S02]  /*11d10*/  IMAD R0, R0, UR12, RZ ;  /* 0x0000000c00007c24 */ /* 0x000fc4000f8e02ff */
        /* <DEDUP_REMOVED lines=25> */
[----:B------:R-:W-:Y:S02]  /*11eb0*/  SHF.R.S32.HI R13, RZ, 0x1f, R207 ;  /* 0x0000001fff0d7819 */ /* 0x000fe400000114cf */
[----:B------:R-:W-:Y:S02]  /*11ec0*/  SHF.R.S32.HI R72, RZ, 0x1f, R23 ;  /* 0x0000001fff487819 */ /* 0x000fe40000011417 */
[----:B-1----:R-:W-:Y:S01]  /*11ed0*/  @!P4 LEA R10, P5, R218, R2, 0x2 ;  /* 0x00000002da0ac211 */ /* 0x002fe200078a10ff */
[----:B--2---:R-:W-:-:S03]  /*11ee0*/  @!P1 IMAD.WIDE R8, R19, 0x4, R2 ;  /* 0x0000000413089825 */ /* 0x004fc600078e0202 */
[-C--:B------:R-:W-:Y:S02]  /*11ef0*/  @!P4 LEA.HI.X R11, R218, R3.reuse, R74, 0x2, P5 ;  /* 0x00000003da0bc211 */ /* 0x080fe400028f144a */
[----:B------:R-:W-:Y:S01]  /*11f00*/  ISETP.GE.AND P5, PT, R23, UR4, PT ;  /* 0x0000000417007c0c */ /* 0x000fe2000bfa6270 */
[----:B------:R1:W-:Y:S01]  /*11f10*/  @!P1 ST.E.64 desc[UR36][R8.64], R24 ;  /* 0x0000001808009985 */ /* 0x0003e2000c101b24 */
[-C--:B------:R-:W-:Y:S02]  /*11f20*/  @!P2 LEA R14, P1, R15, R2.reuse, 0x2 ;  /* 0x000000020f0ea211 */ /* 0x080fe400078210ff */
[----:B------:R-:W-:Y:S01]  /*11f30*/  @!P3 LEA R12, P6, R207, R2, 0x2 ;  /* 0x00000002cf0cb211 */ /* 0x000fe200078c10ff */
[----:B------:R2:W-:Y:S01]  /*11f40*/  @!P4 ST.E.64 desc[UR36][R10.64], R28 ;  /* 0x0000001c0a00c985 */ /* 0x0005e2000c101b24 */
[----:B------:R-:W-:Y:S02]  /*11f50*/  ISETP.GE.AND P4, PT, R206, UR4, PT ;  /* 0x00000004ce007c0c */ /* 0x000fe4000bf86270 */
[----:B------:R-:W-:-:S02]  /*11f60*/  @!P2 LEA.HI.X R15, R15, R3, R18, 0x2, P1 ;  /* 0x000000030f0fa211 */ /* 0x000fc400008f1412 */
[----:B------:R-:W-:Y:S02]  /*11f70*/  ISETP.GE.AND P1, PT, R205, UR4, PT ;  /* 0x00000004cd007c0c */ /* 0x000fe4000bf26270 */
[-C--:B------:R-:W-:Y:S02]  /*11f80*/  @!P3 LEA.HI.X R13, R207, R3.reuse, R13, 0x2, P6 ;  /* 0x00000003cf0db211 */ /* 0x080fe400030f140d */
[CC--:B------:R-:W-:Y:S02]  /*11f90*/  @!P5 LEA R22, P6, R23.reuse, R2.reuse, 0x2 ;  /* 0x000000021716d211 */ /* 0x0c0fe400078c10ff */
[----:B-1----:R-:W-:Y:S01]  /*11fa0*/  SHF.R.S32.HI R9, RZ, 0x1f, R206 ;  /* 0x0000001fff097819 */ /* 0x002fe200000114ce */
[----:B------:R1:W-:Y:S01]  /*11fb0*/  @!P3 ST.E.64 desc[UR36][R12.64], R32 ;  /* 0x000000200c00b985 */ /* 0x0003e2000c101b24 */
[----:B------:R-:W-:Y:S02]  /*11fc0*/  @!P5 LEA.HI.X R23, R23, R3, R72, 0x2, P6 ;  /* 0x000000031717d211 */ /* 0x000fe400030f1448 */
[----:B------:R-:W-:Y:S01]  /*11fd0*/  @!P4 LEA R8, P6, R206, R2, 0x2 ;  /* 0x00000002ce08c211 */ /* 0x000fe200078c10ff */
[----:B------:R3:W-:Y:S01]  /*11fe0*/  @!P2 ST.E.64 desc[UR36][R14.64], R36 ;  /* 0x000000240e00a985 */ /* 0x0007e2000c101b24 */
[----:B------:R-:W-:-:S02]  /*11ff0*/  ISETP.GE.AND P3, PT, R204, UR4, PT ;  /* 0x00000004cc007c0c */ /* 0x000fc4000bf66270 */
[----:B------:R-:W-:Y:S01]  /*12000*/  ISETP.GE.AND P2, PT, R203, UR4, PT ;  /* 0x00000004cb007c0c */ /* 0x000fe2000bf46270 */
[----:B------:R4:W-:Y:S01]  /*12010*/  @!P5 ST.E.64 desc[UR36][R22.64], R40 ;  /* 0x000000281600d985 */ /* 0x0009e2000c101b24 */
[-C--:B------:R-:W-:Y:S02]  /*12020*/  @!P4 LEA.HI.X R9, R206, R3.reuse, R9, 0x2, P6 ;  /* 0x00000003ce09c211 */ /* 0x080fe400030f1409 */
[----:B--2---:R-:W-:Y:S02]  /*12030*/  SHF.R.S32.HI R11, RZ, 0x1f, R205 ;  /* 0x0000001fff0b7819 */ /* 0x004fe400000114cd */
[C---:B------:R-:W-:Y:S01]  /*12040*/  @!P1 LEA R10, P5, R205.reuse, R2, 0x2 ;  /* 0x00000002cd0a9211 */ /* 0x040fe200078a10ff */
[----:B------:R2:W-:Y:S01]  /*12050*/  @!P4 ST.E.64 desc[UR36][R8.64], R44 ;  /* 0x0000002c0800c985 */ /* 0x0005e2000c101b24 */
[----:B------:R-:W-:Y:S02]  /*12060*/  ISETP.GE.AND P4, PT, R202, UR4, PT ;  /* 0x00000004ca007c0c */ /* 0x000fe4000bf86270 */
[----:B------:R-:W-:-:S02]  /*12070*/  @!P1 LEA.HI.X R11, R205, R3, R11, 0x2, P5 ;  /* 0x00000003cd0b9211 */ /* 0x000fc400028f140b */
[----:B------:R-:W-:Y:S02]  /*12080*/  ISETP.GE.AND P5, PT, R201, UR4, PT ;  /* 0x00000004c9007c0c */ /* 0x000fe4000bfa6270 */
[----:B------:R-:W-:Y:S01]  /*12090*/  SHF.R.S32.HI R25, RZ, 0x1f, R204 ;  /* 0x0000001fff197819 */ /* 0x000fe200000114cc */
[----:B------:R5:W-:Y:S01]  /*120a0*/  @!P1 ST.E.64 desc[UR36][R10.64], R48 ;  /* 0x000000300a009985 */ /* 0x000be2000c101b24 */
[CC--:B-1----:R-:W-:Y:S02]  /*120b0*/  @!P3 LEA R12, P6, R204.reuse, R2.reuse, 0x2 ;  /* 0x00000002cc0cb211 */ /* 0x0c2fe400078c10ff */
[----:B---3--:R-:W-:Y:S02]  /*120c0*/  SHF.R.S32.HI R15, RZ, 0x1f, R203 ;  /* 0x0000001fff0f7819 */ /* 0x008fe400000114cb */
[----:B------:R-:W-:Y:S02]  /*120d0*/  @!P2 LEA R14, P1, R203, R2, 0x2 ;  /* 0x00000002cb0ea211 */ /* 0x000fe400078210ff */
[----:B------:R-:W-:-:S02]  /*120e0*/  @!P3 LEA.HI.X R13, R204, R3, R25, 0x2, P6 ;  /* 0x00000003cc0db211 */ /* 0x000fc400030f1419 */
[----:B------:R-:W-:Y:S02]  /*120f0*/  @!P2 LEA.HI.X R15, R203, R3, R15, 0x2, P1 ;  /* 0x00000003cb0fa211 */ /* 0x000fe400008f140f */
[----:B----4-:R-:W-:Y:S01]  /*12100*/  SHF.R.S32.HI R23, RZ, 0x1f, R202 ;  /* 0x0000001fff177819 */ /* 0x010fe200000114ca */
[----:B------:R1:W-:Y:S01]  /*12110*/  @!P3 ST.E.64 desc[UR36][R12.64], R52 ;  /* 0x000000340c00b985 */ /* 0x0003e2000c101b24 */
[-C--:B--2---:R-:W-:Y:S02]  /*12120*/  @!P4 LEA R8, P6, R202, R2.reuse, 0x2 ;  /* 0x00000002ca08c211 */ /* 0x084fe400078c10ff */
[----:B------:R-:W-:Y:S01]  /*12130*/  SHF.R.S32.HI R18, RZ, 0x1f, R201 ;  /* 0x0000001fff127819 */ /* 0x000fe200000114c9 */
[----:B------:R2:W-:Y:S01]  /*12140*/  @!P2 ST.E.64 desc[UR36][R14.64], R56 ;  /* 0x000000380e00a985 */ /* 0x0005e2000c101b24 */
[----:B------:R-:W-:Y:S02]  /*12150*/  ISETP.GE.AND P1, PT, R200, UR4, PT ;  /* 0x00000004c8007c0c */ /* 0x000fe4000bf26270 */
[----:B------:R-:W-:-:S02]  /*12160*/  @!P5 LEA R22, P3, R201, R2, 0x2 ;  /* 0x00000002c916d211 */ /* 0x000fc400078610ff */
[----:B------:R-:W-:Y:S02]  /*12170*/  ISETP.GE.AND P2, PT, R199, UR4, PT ;  /* 0x00000004c7007c0c */ /* 0x000fe4000bf46270 */
[-C--:B------:R-:W-:Y:S02]  /*12180*/  @!P4 LEA.HI.X R9, R202, R3.reuse, R23, 0x2, P6 ;  /* 0x00000003ca09c211 */ /* 0x080fe400030f1417 */
[----:B------:R-:W-:Y:S02]  /*12190*/  @!P5 LEA.HI.X R23, R201, R3, R18, 0x2, P3 ;  /* 0x00000003c917d211 */ /* 0x000fe400018f1412 */
[----:B------:R-:W-:Y:S01]  /*121a0*/  ISETP.GE.AND P3, PT, R198, UR4, PT ;  /* 0x00000004c6007c0c */ /* 0x000fe2000bf66270 */
[----:B------:R3:W-:Y:S01]  /*121b0*/  @!P4 ST.E.64 desc[UR36][R8.64], R60 ;  /* 0x0000003c0800c985 */ /* 0x0007e2000c101b24 */
[----:B-----5:R-:W-:Y:S02]  /*121c0*/  SHF.R.S32.HI R11, RZ, 0x1f, R200 ;  /* 0x0000001fff0b7819 */ /* 0x020fe400000114c8 */
[----:B------:R-:W-:Y:S01]  /*121d0*/  @!P1 LEA R10, P6, R200, R2, 0x2 ;  /* 0x00000002c80a9211 */ /* 0x000fe200078c10ff */
[----:B------:R4:W-:Y:S01]  /*121e0*/  @!P5 ST.E.64 desc[UR36][R22.64], R64 ;  /* 0x000000401600d985 */ /* 0x0009e2000c101b24 */
[----:B-1----:R-:W-:-:S02]  /*121f0*/  SHF.R.S32.HI R13, RZ, 0x1f, R199 ;  /* 0x0000001fff0d7819 */ /* 0x002fc400000114c7 */
[-C--:B------:R-:W-:Y:S02]  /*12200*/  @!P2 LEA R12, P5, R199, R2.reuse, 0x2 ;  /* 0x00000002c70ca211 */ /* 0x080fe400078a10ff */
[----:B------:R-:W-:Y:S02]  /*12210*/  ISETP.GE.AND P4, PT, R197, UR4, PT ;  /* 0x00000004c5007c0c */ /* 0x000fe4000bf86270 */
[-C--:B------:R-:W-:Y:S02]  /*12220*/  @!P1 LEA.HI.X R11, R200, R3.reuse, R11, 0x2, P6 ;  /* 0x00000003c80b9211 */ /* 0x080fe400030f140b */
[----:B------:R-:W-:Y:S02]  /*12230*/  SHF.R.S32.HI R25, RZ, 0x1f, R198 ;  /* 0x0000001fff197819 */ /* 0x000fe400000114c6 */
[----:B--2---:R-:W-:Y:S01]  /*12240*/  @!P3 LEA R14, P6, R198, R2, 0x2 ;  /* 0x00000002c60eb211 */ /* 0x004fe200078c10ff */
[----:B------:R-:W-:Y:S01]  /*12250*/  @!P1 ST.E.64 desc[UR36][R10.64], R68 ;  /* 0x000000440a009985 */ /* 0x000fe2000c101b24 */
[----:B------:R-:W-:-:S02]  /*12260*/  @!P2 LEA.HI.X R13, R199, R3, R13, 0x2, P5 ;  /* 0x00000003c70da211 */ /* 0x000fc400028f140d */
[----:B------:R-:W-:Y:S02]  /*12270*/  ISETP.GE.AND P5, PT, R196, UR4, PT ;  /* 0x00000004c4007c0c */ /* 0x000fe4000bfa6270 */
[----:B------:R-:W-:Y:S01]  /*12280*/  @!P3 LEA.HI.X R15, R198, R3, R25, 0x2, P6 ;  /* 0x00000003c60fb211 */ /* 0x000fe200030f1419 */
[----:B------:R1:W-:Y:S01]  /*12290*/  @!P2 ST.E.64 desc[UR36][R12.64], R4 ;  /* 0x000000040c00a985 */ /* 0x0003e2000c101b24 */
[----:B---3--:R-:W-:Y:S02]  /*122a0*/  SHF.R.S32.HI R9, RZ, 0x1f, R197 ;  /* 0x0000001fff097819 */ /* 0x008fe400000114c5 */
[----:B------:R-:W-:Y:S01]  /*122b0*/  @!P4 LEA R8, P1, R197, R2, 0x2 ;  /* 0x00000002c508c211 */ /* 0x000fe200078210ff */
[----:B------:R-:W-:Y:S01]  /*122c0*/  @!P3 ST.E.64 desc[UR36][R14.64], R76 ;  /* 0x0000004c0e00b985 */ /* 0x000fe2000c101b24 */
[----:B------:R-:W-:Y:S02]  /*122d0*/  ISETP.GE.AND P3, PT, R217, UR4, PT ;  /* 0x00000004d9007c0c */ /* 0x000fe4000bf66270 */
[----:B----4-:R-:W-:-:S02]  /*122e0*/  SHF.R.S32.HI R23, RZ, 0x1f, R196 ;  /* 0x0000001fff177819 */ /* 0x010fc400000114c4 */
[----:B------:R-:W-:Y:S02]  /*122f0*/  ISETP.GE.AND P2, PT, R216, UR4, PT ;  /* 0x00000004d8007c0c */ /* 0x000fe4000bf46270 */
[CC--:B------:R-:W-:Y:S02]  /*12300*/  @!P5 LEA R22, P6, R196.reuse, R2.reuse, 0x2 ;  /* 0x00000002c416d211 */ /* 0x0c0fe400078c10ff */
[-C--:B------:R-:W-:Y:S02]  /*12310*/  @!P4 LEA.HI.X R9, R197, R3.reuse, R9, 0x2, P1 ;  /* 0x00000003c509c211 */ /* 0x080fe400008f1409 */
[----:B------:R-:W-:Y:S02]  /*12320*/  ISETP.GE.AND P1, PT, R215, UR4, PT ;  /* 0x00000004d7007c0c */ /* 0x000fe4000bf26270 */
[----:B------:R-:W-:Y:S01]  /*12330*/  @!P5 LEA.HI.X R23, R196, R3, R23, 0x2, P6 ;  /* 0x00000003c417d211 */ /* 0x000fe200030f1417 */
[----:B------:R2:W-:Y:S01]  /*12340*/  @!P4 ST.E.64 desc[UR36][R8.64], R80 ;  /* 0x000000500800c985 */ /* 0x0005e2000c101b24 */
[----:B-1----:R-:W-:-:S03]  /*12350*/  @!P3 LEA R4, P4, R217, R2, 0x2 ;  /* 0x00000002d904b211 */ /* 0x002fc600078810ff */
[----:B------:R-:W-:Y:S01]  /*12360*/  @!P5 ST.E.64 desc[UR36][R22.64], R84 ;  /* 0x000000541600d985 */ /* 0x000fe2000c101b24 */
[----:B------:R-:W-:Y:S02]  /*12370*/  ISETP.GE.AND P5, PT, R214, UR4, PT ;  /* 0x00000004d6007c0c */ /* 0x000fe4000bfa6270 */
[-C--:B------:R-:W-:Y:S02]  /*12380*/  @!P3 LEA.HI.X R5, R217, R3.reuse, R73, 0x2, P4 ;  /* 0x00000003d905b211 */ /* 0x080fe400020f1449 */
[CC--:B------:R-:W-:Y:S02]  /*12390*/  @!P2 LEA R10, P6, R216.reuse, R2.reuse, 0x2 ;  /* 0x00000002d80aa211 */ /* 0x0c0fe400078c10ff */
[----:B------:R-:W-:Y:S01]  /*123a0*/  @!P1 LEA R12, P4, R215, R2, 0x2 ;  /* 0x00000002d70c9211 */ /* 0x000fe200078810ff */
        /* <DEDUP_REMOVED lines=24> */
.L_x_4584:
[----:B------:R-:W-:Y:S05]  /*12530*/  BSYNC B1 ;  /* 0x0000000000017941 */ /* 0x000fea0003800000 */
.L_x_4583:
[----:B----4-:R3:W4:Y:S04]  /*12540*/  SHFL.IDX PT, R5, R17, 0x1, 0x1c1f ;  /* 0x003c1f0011057f89 */ /* 0x01072800000e0000 */
[----:B------:R3:W0:Y:S01]  /*12550*/  SHFL.IDX PT, R4, R0, 0x1, 0x1c1f ;  /* 0x003c1f0000047f89 */ /* 0x00062200000e0000 */
[----:B------:R-:W-:Y:S05]  /*12560*/  @P0 BRA `(.L_x_4582) ;  /* 0x00000014008c0947 */ /* 0x000fea0003800000 */
[----:B------:R-:W-:Y:S01]  /*12570*/  ULDC UR4, c[0x0][0xac8] ;  /* 0x0002b20000047ab9 */ /* 0x000fe20000000800 */
[C---:B------:R-:W-:Y:S01]  /*12580*/  VIADD R9, R19.reuse, 0x18 ;  /* 0x0000001813097836 */ /* 0x040fe20000000000 */
[C---:B------:R-:W-:Y:S01]  /*12590*/  ISETP.GE.AND P3, PT, R19.reuse, UR4, PT ;  /* 0x0000000413007c0c */ /* 0x040fe2000bf66270 */
[----:B------:R-:W-:Y:S01]  /*125a0*/  VIADD R13, R19, 0x20 ;  /* 0x00000020130d7836 */ /* 0x000fe20000000000 */
[----:B------:R-:W-:Y:S02]  /*125b0*/  ISETP.GE.AND P4, PT, R218, UR4, PT ;  /* 0x00000004da007c0c */ /* 0x000fe4000bf86270 */
[----:B------:R-:W-:Y:S02]  /*125c0*/  ISETP.GE.AND P0, PT, R9, UR4, PT ;  /* 0x0000000409007c0c */ /* 0x000fe4000bf06270 */
[----:B------:R-:W-:Y:S02]  /*125d0*/  ISETP.GE.AND P1, PT, R207, UR4, PT ;  /* 0x00000004cf007c0c */ /* 0x000fe4000bf26270 */
[----:B------:R-:W-:-:S02]  /*125e0*/  ISETP.GE.AND P2, PT, R13, UR4, PT ;  /* 0x000000040d007c0c */ /* 0x000fc4000bf46270 */
[----:B0--3--:R-:W-:Y:S02]  /*125f0*/  SHF.R.S32.HI R0, RZ, 0x1f, R9 ;  /* 0x0000001fff007819 */ /* 0x009fe40000011409 */
[----:B------:R-:W-:Y:S01]  /*12600*/  SHF.R.S32.HI R14, RZ, 0x1f, R13 ;  /* 0x0000001fff0e7819 */ /* 0x000fe2000001140d */
[----:B-12-4-:R-:W-:Y:S01]  /*12610*/  @!P3 IMAD.WIDE R2, R19, 0x4, R4 ;  /* 0x000000041302b825 */ /* 0x016fe200078e0204 */
[----:B------:R-:W-:Y:S02]  /*12620*/  SHF.R.S32.HI R15, RZ, 0x1f, R206 ;  /* 0x0000001fff0f7819 */ /* 0x000fe400000114ce */
[-C--:B------:R-:W-:Y:S02]  /*12630*/  @!P4 LEA R6, P6, R218, R4.reuse, 0x2 ;  /* 0x00000004da06c211 */ /* 0x080fe400078c10ff */
[----:B------:R-:W-:Y:S01]  /*12640*/  @!P0 LEA R10, P5, R9, R4, 0x2 ;  /* 0x00000004090a8211 */ /* 0x000fe200078a10ff */
[----:B------:R0:W-:Y:S01]  /*12650*/  @!P3 ST.E.64 desc[UR36][R2.64], R26 ;  /* 0x0000001a0200b985 */ /* 0x0001e2000c101b24 */
[----:B------:R-:W-:-:S02]  /*12660*/  ISETP.GE.AND P3, PT, R206, UR4, PT ;  /* 0x00000004ce007c0c */ /* 0x000fc4000bf66270 */
[-C--:B------:R-:W-:Y:S02]  /*12670*/  @!P4 LEA.HI.X R7, R218, R5.reuse, R74, 0x2, P6 ;  /* 0x00000005da07c211 */ /* 0x080fe400030f144a */
[-C--:B------:R-:W-:Y:S02]  /*12680*/  @!P0 LEA.HI.X R11, R9, R5.reuse, R0, 0x2, P5 ;  /* 0x00000005090b8211 */ /* 0x080fe400028f1400 */
[----:B------:R-:W-:Y:S01]  /*12690*/  SHF.R.S32.HI R0, RZ, 0x1f, R207 ;  /* 0x0000001fff007819 */ /* 0x000fe200000114cf */
[----:B------:R1:W-:Y:S01]  /*126a0*/  @!P4 ST.E.64 desc[UR36][R6.64], R30 ;  /* 0x0000001e0600c985 */ /* 0x0003e2000c101b24 */
[-C--:B------:R-:W-:Y:S02]  /*126b0*/  @!P1 LEA R8, P5, R207, R4.reuse, 0x2 ;  /* 0x00000004cf089211 */ /* 0x080fe400078a10ff */
[----:B------:R-:W-:Y:S02]  /*126c0*/  @!P2 LEA R12, P6, R13, R4, 0x2 ;  /* 0x000000040d0ca211 */ /* 0x000fe400078c10ff */
[----:B------:R-:W-:-:S02]  /*126d0*/  @!P1 LEA.HI.X R9, R207, R5, R0, 0x2, P5 ;  /* 0x00000005cf099211 */ /* 0x000fc400028f1400 */
[----:B------:R-:W-:Y:S02]  /*126e0*/  ISETP.GE.AND P4, PT, R205, UR4, PT ;  /* 0x00000004cd007c0c */ /* 0x000fe4000bf86270 */
[-C--:B------:R-:W-:Y:S01]  /*126f0*/  @!P2 LEA.HI.X R13, R13, R5.reuse, R14, 0x2, P6 ;  /* 0x000000050d0da211 */ /* 0x080fe200030f140e */
[----:B------:R2:W-:Y:S01]  /*12700*/  @!P1 ST.E.64 desc[UR36][R8.64], R34 ;  /* 0x0000002208009985 */ /* 0x0005e2000c101b24 */
[----:B------:R-:W-:Y:S02]  /*12710*/  ISETP.GE.AND P5, PT, R204, UR4, PT ;  /* 0x00000004cc007c0c */ /* 0x000fe4000bfa6270 */
[C---:B0-----:R-:W-:Y:S01]  /*12720*/  @!P3 LEA R2, P1, R206.reuse, R4, 0x2 ;  /* 0x00000004ce02b211 */ /* 0x041fe200078210ff */
[----:B------:R0:W-:Y:S01]  /*12730*/  @!P0 ST.E.64 desc[UR36][R10.64], R38 ;  /* 0x000000260a008985 */ /* 0x0001e2000c101b24 */
[----:B------:R-:W-:Y:S02]  /*12740*/  SHF.R.S32.HI R0, RZ, 0x1f, R205 ;  /* 0x0000001fff007819 */ /* 0x000fe400000114cd */
[----:B------:R-:W-:Y:S01]  /*12750*/  @!P3 LEA.HI.X R3, R206, R5, R15, 0x2, P1 ;  /* 0x00000005ce03b211 */ /* 0x000fe200008f140f */
[----:B------:R3:W-:Y:S01]  /*12760*/  @!P2 ST.E.64 desc[UR36][R12.64], R42 ;  /* 0x0000002a0c00a985 */ /* 0x0007e2000c101b24 */
[----:B------:R-:W-:-:S02]  /*12770*/  ISETP.GE.AND P2, PT, R203, UR4, PT ;  /* 0x00000004cb007c0c */ /* 0x000fc4000bf46270 */
[----:B------:R-:W-:Y:S01]  /*12780*/  ISETP.GE.AND P1, PT, R202, UR4, PT ;  /* 0x00000004ca007c0c */ /* 0x000fe2000bf26270 */
[----:B------:R4:W-:Y:S01]  /*12790*/  @!P3 ST.E.64 desc[UR36][R2.64], R46 ;  /* 0x0000002e0200b985 */ /* 0x0009e2000c101b24 */
[CC--:B-1----:R-:W-:Y:S02]  /*127a0*/  @!P4 LEA R6, P0, R205.reuse, R4.reuse, 0x2 ;  /* 0x00000004cd06c211 */ /* 0x0c2fe400078010ff */
[----:B------:R-:W-:Y:S02]  /*127b0*/  SHF.R.S32.HI R17, RZ, 0x1f, R204 ;  /* 0x0000001fff117819 */ /* 0x000fe400000114cc */
[----:B------:R-:W-:Y:S02]  /*127c0*/  @!P5 LEA R14, P6, R204, R4, 0x2 ;  /* 0x00000004cc0ed211 */ /* 0x000fe400078c10ff */
[----:B------:R-:W-:Y:S02]  /*127d0*/  @!P4 LEA.HI.X R7, R205, R5, R0, 0x2, P0 ;  /* 0x00000005cd07c211 */ /* 0x000fe400000f1400 */
[----:B------:R-:W-:-:S02]  /*127e0*/  ISETP.GE.AND P0, PT, R201, UR4, PT ;  /* 0x00000004c9007c0c */ /* 0x000fc4000bf06270 */
[----:B------:R-:W-:Y:S01]  /*127f0*/  @!P5 LEA.HI.X R15, R204, R5, R17, 0x2, P6 ;  /* 0x00000005cc0fd211 */ /* 0x000fe200030f1411 */
[----:B------:R1:W-:Y:S01]  /*12800*/  @!P4 ST.E.64 desc[UR36][R6.64], R50 ;  /* 0x000000320600c985 */ /* 0x0003e2000c101b24 */
[----:B------:R-:W-:Y:S02]  /*12810*/  SHF.R.S32.HI R0, RZ, 0x1f, R203 ;  /* 0x0000001fff007819 */ /* 0x000fe400000114cb */
[-C--:B--2---:R-:W-:Y:S01]  /*12820*/  @!P2 LEA R8, P4, R203, R4.reuse, 0x2 ;  /* 0x00000004cb08a211 */ /* 0x084fe200078810ff */
[----:B------:R2:W-:Y:S01]  /*12830*/  @!P5 ST.E.64 desc[UR36][R14.64], R54 ;  /* 0x000000360e00d985 */ /* 0x0005e2000c101b24 */
[----:B0-----:R-:W-:Y:S02]  /*12840*/  SHF.R.S32.HI R11, RZ, 0x1f, R202 ;  /* 0x0000001fff0b7819 */ /* 0x001fe400000114ca */
[----:B------:R-:W-:Y:S02]  /*12850*/  @!P1 LEA R10, P3, R202, R4, 0x2 ;  /* 0x00000004ca0a9211 */ /* 0x000fe400078610ff */
[----:B------:R-:W-:-:S02]  /*12860*/  ISETP.GE.AND P5, PT, R200, UR4, PT ;  /* 0x00000004c8007c0c */ /* 0x000fc4000bfa6270 */
[-C--:B------:R-:W-:Y:S02]  /*12870*/  @!P2 LEA.HI.X R9, R203, R5.reuse, R0, 0x2, P4 ;  /* 0x00000005cb09a211 */ /* 0x080fe400020f1400 */
[----:B------:R-:W-:Y:S02]  /*12880*/  ISETP.GE.AND P4, PT, R199, UR4, PT ;  /* 0x00000004c7007c0c */ /* 0x000fe4000bf86270 */
[----:B------:R-:W-:Y:S01]  /*12890*/  @!P1 LEA.HI.X R11, R202, R5, R11, 0x2, P3 ;  /* 0x00000005ca0b9211 */ /* 0x000fe200018f140b */
[----:B------:R0:W-:Y:S01]  /*128a0*/  @!P2 ST.E.64 desc[UR36][R8.64], R58 ;  /* 0x0000003a0800a985 */ /* 0x0001e2000c101b24 */
[----:B------:R-:W-:Y:S02]  /*128b0*/  ISETP.GE.AND P3, PT, R198, UR4, PT ;  /* 0x00000004c6007c0c */ /* 0x000fe4000bf66270 */
[----:B---3--:R-:W-:Y:S01]  /*128c0*/  SHF.R.S32.HI R13, RZ, 0x1f, R201 ;  /* 0x0000001fff0d7819 */ /* 0x008fe200000114c9 */
[----:B------:R3:W-:Y:S01]  /*128d0*/  @!P1 ST.E.64 desc[UR36][R10.64], R62 ;  /* 0x0000003e0a009985 */ /* 0x0007e2000c101b24 */
[----:B------:R-:W-:-:S02]  /*128e0*/  @!P0 LEA R12, P6, R201, R4, 0x2 ;  /* 0x00000004c90c8211 */ /* 0x000fc400078c10ff */
[----:B----4-:R-:W-:Y:S02]  /*128f0*/  SHF.R.S32.HI R3, RZ, 0x1f, R200 ;  /* 0x0000001fff037819 */ /* 0x010fe400000114c8 */
[----:B------:R-:W-:Y:S02]  /*12900*/  @!P0 LEA.HI.X R13, R201, R5, R13, 0x2, P6 ;  /* 0x00000005c90d8211 */ /* 0x000fe400030f140d */
[-C--:B------:R-:W-:Y:S02]  /*12910*/  @!P5 LEA R2, P1, R200, R4.reuse, 0x2 ;  /* 0x00000004c802d211 */ /* 0x080fe400078210ff */
[----:B------:R-:W-:Y:S01]  /*12920*/  SHF.R.S32.HI R0, RZ, 0x1f, R199 ;  /* 0x0000001fff007819 */ /* 0x000fe200000114c7 */
[----:B------:R4:W-:Y:S01]  /*12930*/  @!P0 ST.E.64 desc[UR36][R12.64], R66 ;  /* 0x000000420c008985 */ /* 0x0009e2000c101b24 */
[----:B------:R-:W-:Y:S02]  /*12940*/  ISETP.GE.AND P2, PT, R197, UR4, PT ;  /* 0x00000004c5007c0c */ /* 0x000fe4000bf46270 */
[----:B-1----:R-:W-:-:S02]  /*12950*/  @!P4 LEA R6, P0, R199, R4, 0x2 ;  /* 0x00000004c706c211 */ /* 0x002fc400078010ff */
[----:B--2---:R-:W-:Y:S02]  /*12960*/  SHF.R.S32.HI R15, RZ, 0x1f, R198 ;  /* 0x0000001fff0f7819 */ /* 0x004fe400000114c6 */
[----:B------:R-:W-:Y:S02]  /*12970*/  @!P3 LEA R14, P6, R198, R4, 0x2 ;  /* 0x00000004c60eb211 */ /* 0x000fe400078c10ff */
[-C--:B------:R-:W-:Y:S02]  /*12980*/  @!P5 LEA.HI.X R3, R200, R5.reuse, R3, 0x2, P1 ;  /* 0x00000005c803d211 */ /* 0x080fe400008f1403 */
[----:B------:R-:W-:Y:S02]  /*12990*/  ISETP.GE.AND P1, PT, R196, UR4, PT ;  /* 0x00000004c4007c0c */ /* 0x000fe4000bf26270 */
[----:B------:R-:W-:Y:S01]  /*129a0*/  @!P4 LEA.HI.X R7, R199, R5, R0, 0x2, P0 ;  /* 0x00000005c707c211 */ /* 0x000fe200000f1400 */
[----:B------:R1:W-:Y:S01]  /*129b0*/  @!P5 ST.E.64 desc[UR36][R2.64], R70 ;  /* 0x000000460200d985 */ /* 0x0003e2000c101b24 */
[----:B------:R-:W-:-:S02]  /*129c0*/  ISETP.GE.AND P0, PT, R217, UR4, PT ;  /* 0x00000004d9007c0c */ /* 0x000fc4000bf06270 */
[----:B------:R-:W-:Y:S01]  /*129d0*/  @!P3 LEA.HI.X R15, R198, R5, R15, 0x2, P6 ;  /* 0x00000005c60fb211 */ /* 0x000fe200030f140f */
[----:B------:R2:W-:Y:S01]  /*129e0*/  @!P4 ST.E.64 desc[UR36][R6.64], R122 ;  /* 0x0000007a0600c985 */ /* 0x0005e2000c101b24 */
[----:B------:R-:W-:Y:S02]  /*129f0*/  SHF.R.S32.HI R0, RZ, 0x1f, R197 ;  /* 0x0000001fff007819 */ /* 0x000fe400000114c5 */
[-C--:B0-----:R-:W-:Y:S01]  /*12a00*/  @!P2 LEA R8, P4, R197, R4.reuse, 0x2 ;  /* 0x00000004c508a211 */ /* 0x081fe200078810ff */
[----:B------:R-:W-:Y:S01]  /*12a10*/  @!P3 ST.E.64 desc[UR36][R14.64], R78 ;  /* 0x0000004e0e00b985 */ /* 0x000fe2000c101b24 */
[----:B------:R-:W-:Y:S02]  /*12a20*/  ISETP.GE.AND P3, PT, R216, UR4, PT ;  /* 0x00000004d8007c0c */ /* 0x000fe4000bf66270 */
[----:B---3--:R-:W-:Y:S02]  /*12a30*/  SHF.R.S32.HI R11, RZ, 0x1f, R196 ;  /* 0x0000001fff0b7819 */ /* 0x008fe400000114c4 */
[----:B------:R-:W-:-:S02]  /*12a40*/  @!P1 LEA R10, P5, R196, R4, 0x2 ;  /* 0x00000004c40a9211 */ /* 0x000fc400078a10ff */
[-C--:B------:R-:W-:Y:S02]  /*12a50*/  @!P2 LEA.HI.X R9, R197, R5.reuse, R0, 0x2, P4 ;  /* 0x00000005c509a211 */ /* 0x080fe400020f1400 */
[-C--:B----4-:R-:W-:Y:S02]  /*12a60*/  @!P0 LEA R12, P6, R217, R4.reuse, 0x2 ;  /* 0x00000004d90c8211 */ /* 0x090fe400078c10ff */
[----:B------:R-:W-:Y:S01]  /*12a70*/  ISETP.GE.AND P4, PT, R215, UR4, PT ;  /* 0x00000004d7007c0c */ /* 0x000fe2000bf86270 */
[----:B------:R0:W-:Y:S01]  /*12a80*/  @!P2 ST.E.64 desc[UR36][R8.64], R82 ;  /* 0x000000520800a985 */ /* 0x0001e2000c101b24 */
[-C--:B------:R-:W-:Y:S02]  /*12a90*/  @!P1 LEA.HI.X R11, R196, R5.reuse, R11, 0x2, P5 ;  /* 0x00000005c40b9211 */ /* 0x080fe400028f140b */
[----:B------:R-:W-:Y:S02]  /*12aa0*/  @!P0 LEA.HI.X R13, R217, R5, R73, 0x2, P6 ;  /* 0x00000005d90d8211 */ /* 0x000fe400030f1449 */
[----:B------:R-:W-:Y:S01]  /*12ab0*/  ISETP.GE.AND P2, PT, R214, UR4, PT ;  /* 0x00000004d6007c0c */ /* 0x000fe2000bf46270 */
[----:B------:R3:W-:Y:S01]  /*12ac0*/  @!P1 ST.E.64 desc[UR36][R10.64], R86 ;  /* 0x000000560a009985 */ /* 0x0007e2000c101b24 */
[----:B-1----:R-:W-:-:S02]  /*12ad0*/  @!P3 LEA R2, P5, R216, R4, 0x2 ;  /* 0x00000004d802b211 */ /* 0x002fc400078a10ff */
[----:B------:R-:W-:Y:S01]  /*12ae0*/  ISETP.GE.AND P1, PT, R213, UR4, PT ;  /* 0x00000004d5007c0c */ /* 0x000fe2000bf26270 */
[----:B------:R1:W-:Y:S01]  /*12af0*/  @!P0 ST.E.64 desc[UR36][R12.64], R90 ;  /* 0x0000005a0c008985 */ /* 0x0003e2000c101b24 */
[----:B------:R-:W-:Y:S02]  /*12b00*/  ISETP.GE.AND P0, PT, R212, UR4, PT ;  /* 0x00000004d4007c0c */ /* 0x000fe4000bf06270 */
[----:B------:R-:W-:Y:S02]  /*12b10*/  @!P3 LEA.HI.X R3, R216, R5, R229, 0x2, P5 ;  /* 0x00000005d803b211 */ /* 0x000fe400028f14e5 */
[----:B------:R-:W-:Y:S02]  /*12b20*/  ISETP.GE.AND P5, PT, R211, UR4, PT ;  /* 0x00000004d3007c0c */ /* 0x000fe4000bfa6270 */
[-C--:B--2---:R-:W-:Y:S01]  /*12b30*/  @!P4 LEA R6, P6, R215, R4.reuse, 0x2 ;  /* 0x00000004d706c211 */ /* 0x084fe200078c10ff */
[----:B------:R2:W-:Y:S01]  /*12b40*/  @!P3 ST.E.64 desc[UR36][R2.64], R94 ;  /* 0x0000005e0200b985 */ /* 0x0005e2000c101b24 */
[----:B0-----:R-:W-:-:S02]  /*12b50*/  @!P2 LEA R8, P3, R214, R4, 0x2 ;  /* 0x00000004d608a211 */ /* 0x001fc400078610ff */
[-C--:B------:R-:W-:Y:S02]  /*12b60*/  @!P4 LEA.HI.X R7, R215, R5.reuse, R228, 0x2, P6 ;  /* 0x00000005d707c211 */ /* 0x080fe400030f14e4 */
[-C--:B---3--:R-:W-:Y:S02]  /*12b70*/  @!P1 LEA R10, P6, R213, R4.reuse, 0x2 ;  /* 0x00000004d50a9211 */ /* 0x088fe400078c10ff */
[-C--:B------:R-:W-:Y:S01]  /*12b80*/  @!P2 LEA.HI.X R9, R214, R5.reuse, R227, 0x2, P3 ;  /* 0x00000005d609a211 */ /* 0x080fe200018f14e3 */
[----:B------:R2:W-:Y:S01]  /*12b90*/  @!P4 ST.E.64 desc[UR36][R6.64], R124 ;  /* 0x0000007c0600c985 */ /* 0x0005e2000c101b24 */
[-C--:B-1----:R-:W-:Y:S02]  /*12ba0*/  @!P0 LEA R12, P4, R212, R4.reuse, 0x2 ;  /* 0x00000004d40c8211 */ /* 0x082fe400078810ff */
[----:B------:R-:W-:Y:S01]  /*12bb0*/  @!P5 LEA R14, P3, R211, R4, 0x2 ;  /* 0x00000004d30ed211 */ /* 0x000fe200078610ff */
[----:B------:R2:W-:Y:S01]  /*12bc0*/  @!P2 ST.E.64 desc[UR36][R8.64], R126 ;  /* 0x0000007e0800a985 */ /* 0x0005e2000c101b24 */
[----:B------:R-:W-:-:S02]  /*12bd0*/  @!P1 LEA.HI.X R11, R213, R5, R226, 0x2, P6 ;  /* 0x00000005d50b9211 */ /* 0x000fc400030f14e2 */
[-C--:B------:R-:W-:Y:S02]  /*12be0*/  @!P0 LEA.HI.X R13, R212, R5.reuse, R225, 0x2, P4 ;  /* 0x00000005d40d8211 */ /* 0x080fe400020f14e1 */
[----:B------:R-:W-:Y:S01]  /*12bf0*/  @!P5 LEA.HI.X R15, R211, R5, R224, 0x2, P3 ;  /* 0x00000005d30fd211 */ /* 0x000fe200018f14e0 */
[----:B------:R2:W-:Y:S04]  /*12c00*/  @!P1 ST.E.64 desc[UR36][R10.64], R128 ;  /* 0x000000800a009985 */ /* 0x0005e8000c101b24 */
[----:B------:R2:W-:Y:S01]  /*12c10*/  @!P0 ST.E.64 desc[UR36][R12.64], R110 ;  /* 0x0000006e0c008985 */ /* 0x0005e2000c101b24 */
[----:B------:R-:W-:-:S03]  /*12c20*/  ISETP.GE.AND P0, PT, R210, UR4, PT ;  /* 0x00000004d2007c0c */ /* 0x000fc6000bf06270 */
[----:B------:R2:W-:Y:S10]  /*12c30*/  @!P5 ST.E.64 desc[UR36][R14.64], R114 ;  /* 0x000000720e00d985 */ /* 0x0005f4000c101b24 */
[----:B------:R-:W-:Y:S05]  /*12c40*/  @P0 BRA `(.L_x_4582) ;  /* 0x0000000c00d40947 */ /* 0x000fea0003800000 */
[----:B--2---:R-:W-:-:S04]  /*12c50*/  LEA R2, P0, R210, R4, 0x2 ;  /* 0x00000004d2027211 */ /* 0x004fc800078010ff */
[----:B------:R-:W-:-:S05]  /*12c60*/  LEA.HI.X R3, R210, R5, R223, 0x2, P0 ;  /* 0x00000005d2037211 */ /* 0x000fca00000f14df */
[----:B------:R0:W-:Y:S01]  /*12c70*/  ST.E.64 desc[UR36][R2.64], R118 ;  /* 0x0000007602007985 */ /* 0x0001e2000c101b24 */
[----:B------:R-:W-:Y:S05]  /*12c80*/  BRA `(.L_x_4582) ;  /* 0x0000000c00c47947 */ /* 0x000fea0003800000 */
.L_x_4573:
[----:B------:R-:W0:Y:S01]  /*12c90*/  LDC.64 R2, c[0x0][0xc00] ;  /* 0x00030000ff027b82 */ /* 0x000e220000000a00 */
[----:B------:R-:W-:Y:S01]  /*12ca0*/  R2UR UR11, R220 ;  /* 0x00000000dc0b72ca */ /* 0x000fe200000e0000 */
[----:B------:R-:W-:Y:S01]  /*12cb0*/  ULDC.64 UR8, c[0x0][0xc00] ;  /* 0x0003000000087ab9 */ /* 0x000fe20000000a00 */
[----:B------:R-:W-:Y:S01]  /*12cc0*/  IMAD.MOV.U32 R7, RZ, RZ, RZ ;  /* 0x000000ffff077224 */ /* 0x000fe200078e00ff */
[----:B------:R-:W-:-:S04]  /*12cd0*/  R2UR UR10, R195 ;  /* 0x00000000c30a72ca */ /* 0x000fc800000e0000 */
[----:B------:R-:W1:Y:S06]  /*12ce0*/  LDC.64 R4, c[0x0][0xc08] ;  /* 0x00030200ff047b82 */ /* 0x000e6c0000000a00 */
[----:B------:R-:W-:Y:S01]  /*12cf0*/  UIMAD.WIDE UR8, UR11, 0x4, UR8 ;  /* 0x000000040b0878a5 */ /* 0x000fe2000f8e0208 */
[----:B0-----:R-:W-:-:S05]  /*12d00*/  ISETP.NE.U32.AND P0, PT, R2, RZ, PT ;  /* 0x000000ff0200720c */ /* 0x001fca0003f05070 */
[----:B------:R-:W-:Y:S01]  /*12d10*/  IMAD.U32 R2, RZ, RZ, UR8 ;  /* 0x00000008ff027e24 */ /* 0x000fe2000f8e00ff */
[----:B------:R-:W-:Y:S01]  /*12d20*/  R2UR UR4, R3 ;  /* 0x00000000030472ca */ /* 0x000fe200000e0000 */
[----:B------:R-:W-:Y:S01]  /*12d30*/  IMAD.U32 R3, RZ, RZ, UR9 ;  /* 0x00000009ff037e24 */ /* 0x000fe2000f8e00ff */
[----:B-1----:R-:W-:-:S05]  /*12d40*/  ISETP.NE.U32.AND P1, PT, R4, RZ, PT ;  /* 0x000000ff0400720c */ /* 0x002fca0003f25070 */
[----:B------:R-:W-:-:S06]  /*12d50*/  VOTEU.ANY UP0, P0 ;  /* 0x00000000003f7886 */ /* 0x000fcc0000000100 */
[----:B------:R-:W-:Y:S01]  /*12d60*/  UISETP.NE.AND.EX UP0, UPT, UR4, URZ, UPT, UP0 ;  /* 0x0000003f0400728c */ /* 0x000fe2000bf05300 */
[----:B------:R-:W-:Y:S01]  /*12d70*/  R2UR UR4, R5 ;  /* 0x00000000050472ca */ /* 0x000fe200000e0000 */
[----:B------:R-:W-:-:S04]  /*12d80*/  VOTEU.ANY UP1, P1 ;  /* 0x00000000003f7886 */ /* 0x000fc80000820100 */
[----:B------:R-:W-:-:S08]  /*12d90*/  PLOP3.LUT P0, PT, PT, PT, UP0, 0x80, 0x0 ;  /* 0x000000000000781c */ /* 0x000fd00003f0f008 */
[----:B------:R-:W-:-:S06]  /*12da0*/  UISETP.NE.AND.EX UP1, UPT, UR4, URZ, UPT, UP1 ;  /* 0x0000003f0400728c */ /* 0x000fcc000bf25310 */
[----:B------:R-:W-:Y:S01]  /*12db0*/  PLOP3.LUT P1, PT, PT, PT, UP1, 0x80, 0x0 ;  /* 0x000000000000781c */ /* 0x000fe20003f2f018 */
[----:B------:R0:W5:Y:S01]  /*12dc0*/  @P0 LDG.E R7, desc[UR36][R2.64] ;  /* 0x0000002402070981 */ /* 0x000162000c1e1900 */
[----:B------:R-:W-:Y:S02]  /*12dd0*/  ULDC UR4, c[0x0][0xa88] ;  /* 0x0002a20000047ab9 */ /* 0x000fe40000000800 */
[----:B------:R-:W-:Y:S01]  /*12de0*/  IMAD.U32 R0, RZ, RZ, UR4 ;  /* 0x00000004ff007e24 */ /* 0x000fe2000f8e00ff */
[----:B------:R-:W-:Y:S02]  /*12df0*/  @UP1 ULDC.64 UR8, c[0x0][0xc08] ;  /* 0x0003020000081ab9 */ /* 0x000fe40000000a00 */
[----:B------:R-:W-:-:S06]  /*12e00*/  @UP1 UIMAD.WIDE UR8, UR11, 0x4, UR8 ;  /* 0x000000040b0818a5 */ /* 0x000fcc000f8e0208 */
[----:B------:R-:W-:Y:S02]  /*12e10*/  IMAD.U32 R4, RZ, RZ, UR8 ;  /* 0x00000008ff047e24 */ /* 0x000fe4000f8e00ff */
[----:B------:R-:W-:-:S05]  /*12e20*/  IMAD.U32 R5, RZ, RZ, UR9 ;  /* 0x00000009ff057e24 */ /* 0x000fca000f8e00ff */
[----:B------:R0:W5:Y:S01]  /*12e30*/  @P1 LDG.E R0, desc[UR36][R4.64] ;  /* 0x0000002404001981 */ /* 0x000162000c1e1900 */
[----:B------:R-:W-:-:S11]  /*12e40*/  UISETP.NE.AND UP1, UPT, UR10, URZ, UPT ;  /* 0x0000003f0a00728c */ /* 0x000fd6000bf25270 */
[----:B------:R-:W-:Y:S02]  /*12e50*/  @!UP1 ULDC UR10, c[0x0][0xad4] ;  /* 0x0002b500000a9ab9 */ /* 0x000fe40000000800 */
[----:B------:R-:W-:Y:S01]  /*12e60*/  IMAD.U32 R195, RZ, RZ, UR10 ;  /* 0x0000000affc37e24 */ /* 0x000fe2000f8e00ff */
[----:B0-----:R-:W-:Y:S06]  /*12e70*/  @P1 BRA `(.L_x_4585) ;  /* 0x0000000000101947 */ /* 0x001fec0003800000 */
[----:B------:R-:W-:Y:S05]  /*12e80*/  @!P0 BRA `(.L_x_4585) ;  /* 0x00000000000c8947 */ /* 0x000fea0003800000 */
[----:B------:R-:W2:Y:S04]  /*12e90*/  LDG.E R5, desc[UR36][R2.64] ;  /* 0x0000002402057981 */ /* 0x000ea8000c1e1900 */
[----:B-----5:R-:W2:Y:S02]  /*12ea0*/  LDG.E R0, desc[UR36][R2.64+0x4] ;  /* 0x0000042402007981 */ /* 0x020ea4000c1e1900 */
[----:B--2---:R-:W-:-:S07]  /*12eb0*/  IMAD.IADD R0, R0, 0x1, -R5 ;  /* 0x0000000100007824 */ /* 0x004fce00078e0a05 */
.L_x_4585:
[----:B------:R-:W0:Y:S01]  /*12ec0*/  S2R R2, SR_TID.X ;  /* 0x0000000000027919 */ /* 0x000e220000002100 */
[----:B------:R-:W-:Y:S01]  /*12ed0*/  R2UR UR4, R220 ;  /* 0x00000000dc0472ca */ /* 0x000fe200000e0000 */
[----:B------:R-:W-:Y:S01]  /*12ee0*/  BSSY B1, `(.L_x_4586) ;  /* 0x0000043000017945 */ /* 0x000fe20003800000 */
[----:B-----5:R-:W-:-:S11]  /*12ef0*/  R2UR UR20, R7 ;  /* 0x00000000071472ca */ /* 0x020fd600000e0000 */
[----:B------:R-:W-:Y:S02]  /*12f00*/  USHF.R.S32.HI UR8, URZ, 0x1f, UR4 ;  /* 0x0000001f3f087899 */ /* 0x000fe40008011404 */
[----:B------:R-:W-:Y:S02]  /*12f10*/  USEL UR4, UR4, URZ, !UP0 ;  /* 0x0000003f04047287 */ /* 0x000fe4000c000000 */
[----:B------:R-:W-:Y:S02]  /*12f20*/  USEL UR8, UR8, URZ, !UP0 ;  /* 0x0000003f08087287 */ /* 0x000fe4000c000000 */
[----:B------:R-:W-:Y:S01]  /*12f30*/  USHF.R.S32.HI UR20, URZ, 0x1f, UR20 ;  /* 0x0000001f3f147899 */ /* 0x000fe20008011414 */
[----:B0-----:R-:W-:-:S05]  /*12f40*/  VIADD R2, R2, 0xffffff80 ;  /* 0xffffff8002027836 */ /* 0x001fca0000000000 */
[----:B------:R-:W-:-:S13]  /*12f50*/  ISETP.GT.AND P0, PT, R2, 0x7f, PT ;  /* 0x0000007f0200780c */ /* 0x000fda0003f04270 */
[----:B------:R-:W-:Y:S05]  /*12f60*/  @P0 BRA `(.L_x_4587) ;  /* 0x0000000000e80947 */ /* 0x000fea0003800000 */
[----:B------:R-:W0:Y:S01]  /*12f70*/  S2R R6, SR_TID.X ;  /* 0x0000000000067919 */ /* 0x000e220000002100 */
[----:B------:R-:W1:Y:S01]  /*12f80*/  LDC R9, c[0x0][0xbe8] ;  /* 0x0002fa00ff097b82 */ /* 0x000e620000000800 */
[----:B------:R-:W-:-:S13]  /*12f90*/  R2UR UR9, R23 ;  /* 0x00000000170972ca */ /* 0x000fda00000e0000 */
[----:B------:R-:W-:Y:S02]  /*12fa0*/  IMAD.U32 R3, RZ, RZ, UR9 ;  /* 0x00000009ff037e24 */ /* 0x000fe4000f8e00ff */
[----:B-1----:R-:W-:-:S03]  /*12fb0*/  IMAD R2, R0, R9, RZ ;  /* 0x0000000900027224 */ /* 0x002fc600078e02ff */
[----:B0-----:R-:W-:-:S04]  /*12fc0*/  IADD3 R6, R3, -0x80, R6 ;  /* 0xffffff8003067810 */ /* 0x001fc80007ffe006 */
        /* <DEDUP_REMOVED lines=15> */
[----:B------:R-:W-:Y:S02]  /*130c0*/  UIMAD.WIDE.U32 UR16, UR10, UR19, URZ ;  /* 0x000000130a1072a5 */ /* 0x000fe4000f8e003f */
[----:B------:R-:W-:Y:S01]  /*130d0*/  UIMAD UR19, UR11, UR19, URZ ;  /* 0x000000130b1372a4 */ /* 0x000fe2000f8e023f */
[----:B0-----:R-:W-:Y:S01]  /*130e0*/  @P0 IMAD.HI.U32 R5, R6, R5, RZ ;  /* 0x0000000506050227 */ /* 0x001fe200078e00ff */
[----:B------:R-:W-:Y:S02]  /*130f0*/  UIMAD UR13, UR13, UR4, URZ ;  /* 0x000000040d0d72a4 */ /* 0x000fe4000f8e023f */
[----:B------:R-:W-:Y:S01]  /*13100*/  UIMAD.WIDE.U32 UR10, UR12, UR4, URZ ;  /* 0x000000040c0a72a5 */ /* 0x000fe2000f8e003f */
[----:B------:R-:W-:Y:S01]  /*13110*/  IMAD.U32 R2, RZ, RZ, UR16 ;  /* 0x00000010ff027e24 */ /* 0x000fe2000f8e00ff */
[----:B------:R-:W-:-:S02]  /*13120*/  UIADD3 UR19, UR17, UR19, URZ ;  /* 0x0000001311137290 */ /* 0x000fc4000fffe03f */
[----:B------:R-:W-:Y:S01]  /*13130*/  IMAD.U32 R3, RZ, RZ, UR17 ;  /* 0x00000011ff037e24 */ /* 0x000fe2000f8e00ff */
[----:B------:R-:W-:Y:S01]  /*13140*/  UIMAD UR13, UR12, UR8, UR13 ;  /* 0x000000080c0d72a4 */ /* 0x000fe2000f8e020d */
[----:B-1----:R-:W-:Y:S01]  /*13150*/  @P0 SHF.R.U32.HI R4, RZ, R8, R5 ;  /* 0x00000008ff040219 */ /* 0x002fe20000011605 */
[----:B------:R-:W-:Y:S01]  /*13160*/  ULDC.64 UR14, c[0x0][UR18+0x228] ;  /* 0x00008a00120e7abb */ /* 0x000fe20008000a00 */
[----:B------:R-:W-:Y:S01]  /*13170*/  IADD3 R3, P0, P1, R2, UR10, R7 ;  /* 0x0000000a02037c10 */ /* 0x000fe2000f91e007 */
[----:B------:R-:W-:Y:S01]  /*13180*/  UIADD3 UR13, UR11, UR13, URZ ;  /* 0x0000000d0b0d7290 */ /* 0x000fe2000fffe03f */
[----:B------:R-:W-:Y:S01]  /*13190*/  IMAD.U32 R2, RZ, RZ, UR20 ;  /* 0x00000014ff027e24 */ /* 0x000fe2000f8e00ff */
[----:B------:R-:W-:Y:S01]  /*131a0*/  UIMAD.WIDE.U32 UR16, UR14, UR9, URZ ;  /* 0x000000090e1072a5 */ /* 0x000fe2000f8e003f */
[----:B------:R-:W-:Y:S01]  /*131b0*/  IMAD.MOV R5, RZ, RZ, -R4 ;  /* 0x000000ffff057224 */ /* 0x000fe200078e0a04 */
[----:B------:R-:W-:Y:S01]  /*131c0*/  UIMAD UR9, UR15, UR9, URZ ;  /* 0x000000090f0972a4 */ /* 0x000fe2000f8e023f */
[----:B------:R-:W-:Y:S01]  /*131d0*/  IMAD.U32 R11, RZ, RZ, UR19 ;  /* 0x00000013ff0b7e24 */ /* 0x000fe2000f8e00ff */
[----:B------:R-:W-:Y:S01]  /*131e0*/  ULDC.64 UR10, c[0x0][UR18+0x210] ;  /* 0x00008400120a7abb */ /* 0x000fe20008000a00 */
[----:B------:R-:W-:Y:S01]  /*131f0*/  IMAD R5, R9, R5, R6 ;  /* 0x0000000509057224 */ /* 0x000fe200078e0206 */
[----:B------:R-:W-:-:S02]  /*13200*/  UIADD3 UR9, UR17, UR9, URZ ;  /* 0x0000000911097290 */ /* 0x000fc4000fffe03f */
[----:B------:R-:W-:Y:S01]  /*13210*/  IADD3.X R6, R11, UR13, R2, P0, P1 ;  /* 0x0000000d0b067c10 */ /* 0x000fe200087e2402 */
[----:B------:R-:W-:Y:S01]  /*13220*/  IMAD R9, R5, UR11, RZ ;  /* 0x0000000b05097c24 */ /* 0x000fe2000f8e02ff */
[----:B------:R-:W-:Y:S01]  /*13230*/  IADD3 R2, P0, P1, R4, UR16, R3 ;  /* 0x0000001004027c10 */ /* 0x000fe2000f91e003 */
[----:B------:R-:W-:Y:S01]  /*13240*/  ULDC.64 UR12, c[0x0][0xba8] ;  /* 0x0002ea00000c7ab9 */ /* 0x000fe20000000a00 */
[----:B------:R-:W-:Y:S01]  /*13250*/  SHF.R.S32.HI R3, RZ, 0x1f, R4 ;  /* 0x0000001fff037819 */ /* 0x000fe20000011404 */
[----:B------:R-:W-:Y:S01]  /*13260*/  @!UP0 ULDC UR12, c[0x0][0xb50] ;  /* 0x0002d400000c8ab9 */ /* 0x000fe20000000800 */
[----:B------:R-:W-:Y:S01]  /*13270*/  SHF.R.S32.HI R4, RZ, 0x1f, R5 ;  /* 0x0000001fff047819 */ /* 0x000fe20000011405 */
[----:B------:R-:W-:Y:S01]  /*13280*/  @!UP0 ULDC UR13, c[0x0][0xb54] ;  /* 0x0002d500000d8ab9 */ /* 0x000fe20000000800 */
[----:B------:R-:W-:-:S03]  /*13290*/  IADD3.X R3, R3, UR9, R6, P0, P1 ;  /* 0x0000000903037c10 */ /* 0x000fc600087e2406 */
[----:B------:R-:W-:Y:S02]  /*132a0*/  IMAD R9, R4, UR10, R9 ;  /* 0x0000000a04097c24 */ /* 0x000fe4000f8e0209 */
[----:B------:R-:W-:-:S04]  /*132b0*/  IMAD.WIDE.U32 R2, R5, UR10, R2 ;  /* 0x0000000a05027c25 */ /* 0x000fc8000f8e0002 */
[----:B------:R-:W-:Y:S01]  /*132c0*/  IMAD.IADD R3, R3, 0x1, R9 ;  /* 0x0000000103037824 */ /* 0x000fe200078e0209 */
[----:B------:R-:W-:-:S04]  /*132d0*/  LEA R4, P0, R2, UR12, 0x2 ;  /* 0x0000000c02047c11 */ /* 0x000fc8000f8010ff */
[----:B------:R-:W-:Y:S01]  /*132e0*/  LEA.HI.X R5, R2, UR13, R3, 0x2, P0 ;  /* 0x0000000d02057c11 */ /* 0x000fe200080f1403 */
[----:B------:R-:W-:-:S05]  /*132f0*/  IMAD.MOV.U32 R3, RZ, RZ, -0x800000 ;  /* 0xff800000ff037424 */ /* 0x000fca00078e00ff */
[----:B------:R0:W-:Y:S03]  /*13300*/  STG.E desc[UR36][R4.64], R3 ;  /* 0x0000000304007986 */ /* 0x0001e6000c101924 */
.L_x_4587:
[----:B------:R-:W-:Y:S05]  /*13310*/  BSYNC B1 ;  /* 0x0000000000017941 */ /* 0x000fea0003800000 */
.L_x_4586:
[----:B------:R-:W-:-:S13]  /*13320*/  R2UR UR9, R195 ;  /* 0x00000000c30972ca */ /* 0x000fda00000e0000 */
[----:B------:R-:W-:-:S06]  /*13330*/  UISETP.GT.AND UP0, UPT, UR9, 0x1, UPT ;  /* 0x000000010900788c */ /* 0x000fcc000bf04270 */
[----:B------:R-:W-:-:S13]  /*13340*/  PLOP3.LUT P0, PT, PT, PT, UP0, 0x80, 0x0 ;  /* 0x000000000000781c */ /* 0x000fda0003f0f008 */
[----:B------:R-:W-:Y:S05]  /*13350*/  @P0 BRA `(.L_x_4582) ;  /* 0x0000000800100947 */ /* 0x000fea0003800000 */
[----:B------:R-:W1:Y:S01]  /*13360*/  LDC R11, c[0x0][0xbe8] ;  /* 0x0002fa00ff0b7b82 */ /* 0x000e620000000800 */
[C---:B------:R-:W-:Y:S01]  /*13370*/  R2UR UR10, R7.reuse ;  /* 0x00000000070a72ca */ /* 0x040fe200000e0000 */
[----:B------:R-:W-:Y:S01]  /*13380*/  ULDC.64 UR12, c[0x0][0xaa0] ;  /* 0x0002a800000c7ab9 */ /* 0x000fe20000000a00 */
[----:B------:R-:W-:Y:S01]  /*13390*/  R2UR UR14, R7 ;  /* 0x00000000070e72ca */ /* 0x000fe200000e0000 */
[----:B------:R-:W-:Y:S01]  /*133a0*/  UIMAD UR9, UR20, UR12, URZ ;  /* 0x0000000c140972a4 */ /* 0x000fe2000f8e023f */
[----:B------:R-:W-:Y:S01]  /*133b0*/  R2UR UR16, R209 ;  /* 0x00000000d11072ca */ /* 0x000fe200000e0000 */
[----:B------:R-:W-:Y:S01]  /*133c0*/  IMAD R2, R194, 0x20, R219 ;  /* 0x00000020c2027824 */ /* 0x000fe200078e02db */
[----:B------:R-:W-:Y:S01]  /*133d0*/  R2UR UR15, R23 ;  /* 0x00000000170f72ca */ /* 0x000fe200000e0000 */
[----:B------:R-:W-:Y:S06]  /*133e0*/  BSSY B1, `(.L_x_4588) ;  /* 0x0000045000017945 */ /* 0x000fec0003800000 */
[----:B------:R-:W-:-:S02]  /*133f0*/  UIMAD.WIDE.U32 UR10, UR10, UR12, URZ ;  /* 0x0000000c0a0a72a5 */ /* 0x000fc4000f8e003f */
[----:B------:R-:W-:-:S03]  /*13400*/  UIMAD UR9, UR14, UR13, UR9 ;  /* 0x0000000d0e0972a4 */ /* 0x000fc6000f8e0209 */
[----:B------:R-:W-:Y:S01]  /*13410*/  ULDC.64 UR12, c[0x0][0xae8] ;  /* 0x0002ba00000c7ab9 */ /* 0x000fe20000000a00 */
[----:B------:R-:W-:Y:S01]  /*13420*/  UIADD3 UR11, UR11, UR9, URZ ;  /* 0x000000090b0b7290 */ /* 0x000fe2000fffe03f */
[----:B------:R-:W-:Y:S02]  /*13430*/  VIADD R6, R2, UR15 ;  /* 0x0000000f02067c36 */ /* 0x000fe40008000000 */
[----:B------:R-:W-:Y:S01]  /*13440*/  VIADD R8, R219, UR15 ;  /* 0x0000000fdb087c36 */ /* 0x000fe20008000000 */
[----:B-1----:R-:W-:Y:S01]  /*13450*/  ISETP.NE.AND P0, PT, R11, 0x1, PT ;  /* 0x000000010b00780c */ /* 0x002fe20003f05270 */
[----:B------:R-:W-:Y:S01]  /*13460*/  UIMAD.WIDE.U32 UR10, UR16, UR12, UR10 ;  /* 0x0000000c100a72a5 */ /* 0x000fe2000f8e000a */
[----:B0-----:R-:W-:-:S03]  /*13470*/  IMAD.MOV.U32 R5, RZ, RZ, R6 ;  /* 0x000000ffff057224 */ /* 0x001fc600078e0006 */
[----:B------:R-:W-:-:S03]  /*13480*/  UIMAD UR9, UR16, UR13, UR11 ;  /* 0x0000000d100972a4 */ /* 0x000fc6000f8e020b */
[----:B------:R-:W-:Y:S02]  /*13490*/  ULDC.64 UR12, c[0x0][0xaf0] ;  /* 0x0002bc00000c7ab9 */ /* 0x000fe40000000a00 */
[----:B------:R-:W-:-:S03]  /*134a0*/  UIMAD UR8, UR8, UR12, URZ ;  /* 0x0000000c080872a4 */ /* 0x000fc6000f8e023f */
[----:B------:R-:W0:Y:S01]  /*134b0*/  @P0 LDC R3, c[0x0][0xbec] ;  /* 0x0002fb00ff030b82 */ /* 0x000e220000000800 */
[----:B------:R-:W-:-:S03]  /*134c0*/  UIMAD UR11, UR4, UR13, UR8 ;  /* 0x0000000d040b72a4 */ /* 0x000fc6000f8e0208 */
[----:B------:R-:W-:Y:S02]  /*134d0*/  UMOV UR8, UR10 ;  /* 0x0000000a00087c82 */ /* 0x000fe40008000000 */
[----:B------:R-:W-:Y:S02]  /*134e0*/  UIMAD.WIDE.U32 UR8, UR4, UR12, UR8 ;  /* 0x0000000c040872a5 */ /* 0x000fe4000f8e0008 */
[----:B------:R-:W1:Y:S02]  /*134f0*/  @P0 LDC R7, c[0x0][0xbf0] ;  /* 0x0002fc00ff070b82 */ /* 0x000e640000000800 */
[----:B------:R-:W-:-:S03]  /*13500*/  UIADD3 UR4, UR9, UR11, URZ ;  /* 0x0000000b09047290 */ /* 0x000fc6000fffe03f */
[----:B------:R-:W-:Y:S01]  /*13510*/  ULDC.64 UR10, c[0x0][0xae0] ;  /* 0x0002b800000a7ab9 */ /* 0x000fe20000000a00 */
[----:B0-----:R-:W-:-:S04]  /*13520*/  @P0 IMAD.HI.U32 R2, R6, R3, RZ ;  /* 0x0000000306020227 */ /* 0x001fc800078e00ff */
[----:B------:R-:W-:Y:S02]  /*13530*/  IMAD.U32 R3, RZ, RZ, UR9 ;  /* 0x00000009ff037e24 */ /* 0x000fe4000f8e00ff */
[----:B------:R-:W-:Y:S01]  /*13540*/  IMAD.U32 R3, RZ, RZ, UR4 ;  /* 0x00000004ff037e24 */ /* 0x000fe2000f8e00ff */
        /* <DEDUP_REMOVED lines=12> */
[----:B------:R-:W-:Y:S02]  /*13610*/  IMAD R11, R0, R11, RZ ;  /* 0x0000000b000b7224 */ /* 0x000fe400078e02ff */
        /* <DEDUP_REMOVED lines=13> */
[----:B------:R0:W1:Y:S01]  /*136f0*/  SHFL.IDX PT, R2, R4, RZ, 0x181f ;  /* 0x00181fff04027589 */ /* 0x00006200000e0000 */
[----:B------:R-:W-:Y:S01]  /*13700*/  VIADD R9, R7, 0x80 ;  /* 0x0000008007097836 */ /* 0x000fe20000000000 */
[----:B------:R-:W-:-:S02]  /*13710*/  SHF.R.S32.HI R6, RZ, 0x1f, R7 ;  /* 0x0000001fff067819 */ /* 0x000fc40000011407 */
[----:B------:R0:W2:Y:S01]  /*13720*/  SHFL.IDX PT, R0, R5, RZ, 0x181f ;  /* 0x00181fff05007589 */ /* 0x0000a200000e0000 */
        /* <DEDUP_REMOVED lines=16> */
.L_x_4589:
[----:B------:R-:W-:Y:S05]  /*13830*/  BSYNC B1 ;  /* 0x0000000000017941 */ /* 0x000fea0003800000 */
.L_x_4588:
        /* <DEDUP_REMOVED lines=17> */
.L_x_4591:
[----:B------:R-:W-:Y:S05]  /*13950*/  BSYNC B1 ;  /* 0x0000000000017941 */ /* 0x000fea0003800000 */
.L_x_4590:
        /* <DEDUP_REMOVED lines=17> */
.L_x_4593:
[----:B------:R-:W-:Y:S05]  /*13a70*/  BSYNC B1 ;  /* 0x0000000000017941 */ /* 0x000fea0003800000 */
.L_x_4592:
        /* <DEDUP_REMOVED lines=18> */
.L_x_4582:
[----:B------:R-:W-:Y:S05]  /*13ba0*/  BSYNC B0 ;  /* 0x0000000000007941 */ /* 0x000fea0003800000 */
.L_x_4572:
[----:B------:R-:W-:Y:S02]  /*13bb0*/  ULDC UR4, c[0x0][0xc3c] ;  /* 0x00030f0000047ab9 */ /* 0x000fe40000000800 */
[----:B------:R-:W-:-:S06]  /*13bc0*/  UISETP.GE.AND UP0, UPT, UR7, UR4, UPT ;  /* 0x000000040700728c */ /* 0x000fcc000bf06270 */
[----:B------:R-:W-:-:S13]  /*13bd0*/  PLOP3.LUT P0, PT, PT, PT, UP0, 0x80, 0x0 ;  /* 0x000000000000781c */ /* 0x000fda0003f0f008 */
[----:B------:R-:W-:Y:S05]  /*13be0*/  @!P0 BRA `(.L_x_4594) ;  /* 0xfffffed000d48947 */ /* 0x000fea000383ffff */
[----:B------:R-:W-:Y:S05]  /*13bf0*/  EXIT ;  /* 0x000000000000794d */ /* 0x000fea0003800000 */
.L_x_4481:
        /* <DEDUP_REMOVED lines=16> */
.L_x_4595:
        /* <DEDUP_REMOVED lines=43> */
.L_x_4599:
        /* <DEDUP_REMOVED lines=35> */
.L_x_4597:
        /* <DEDUP_REMOVED lines=13> */
.L_x_4600:
        /* <DEDUP_REMOVED lines=62> */
.L_x_4601:
        /* <DEDUP_REMOVED lines=61> */
.L_x_4602:
[----:B------:R-:W-:-:S05]  /*14a60*/  LOP3.LUT R25, RZ, R2, RZ, 0x33, !PT ;  /* 0x00000002ff197212 */ /* 0x000fca00078e33ff */
[----:B------:R-:W-:Y:S01]  /*14a70*/  IMAD.IADD R25, R6, 0x1, R25 ;  /* 0x0000000106197824 */ /* 0x000fe200078e0219 */
[----:B------:R-:W-:Y:S06]  /*14a80*/  BRA `(.L_x_4603) ;  /* 0x0000000000147947 */ /* 0x000fec0003800000 */
.L_x_4598:
[----:B------:R-:W-:Y:S01]  /*14a90*/  ULDC UR4, c[0x0][0xc3c] ;  /* 0x00030f0000047ab9 */ /* 0x000fe20000000800 */
[----:B------:R-:W-:Y:S02]  /*14aa0*/  IMAD.MOV.U32 R25, RZ, RZ, RZ ;  /* 0x000000ffff197224 */ /* 0x000fe400078e00ff */
[----:B------:R-:W-:Y:S02]  /*14ab0*/  IMAD.U32 R24, RZ, RZ, UR6 ;  /* 0x00000006ff187e24 */ /* 0x000fe4000f8e00ff */
[----:B------:R-:W-:Y:S02]  /*14ac0*/  IMAD.MOV.U32 R26, RZ, RZ, RZ ;  /* 0x000000ffff1a7224 */ /* 0x000fe400078e00ff */
[----:B------:R-:W-:-:S07]  /*14ad0*/  IMAD.U32 R27, RZ, RZ, UR4 ;  /* 0x00000004ff1b7e24 */ /* 0x000fce000f8e00ff */
.L_x_4603:
[----:B------:R-:W-:-:S13]  /*14ae0*/  ISETP.NE.AND P0, PT, R7, RZ, PT ;  /* 0x000000ff0700720c */ /* 0x000fda0003f05270 */
[----:B------:R-:W0:Y:S01]  /*14af0*/  @!P0 S2R R3, SR_CgaCtaId ;  /* 0x0000000000038919 */ /* 0x000e220000008800 */
[----:B------:R-:W-:-:S04]  /*14b00*/  @!P0 MOV R2, 0x400 ;  /* 0x0000040000028802 */ /* 0x000fc80000000f00 */
[----:B0-----:R-:W-:-:S05]  /*14b10*/  @!P0 LEA R2, R3, R2, 0x18 ;  /* 0x0000000203028211 */ /* 0x001fca00078ec0ff */
[----:B------:R0:W-:Y:S01]  /*14b20*/  @!P0 STS.128 [R2+0x308d0], R24 ;  /* 0x0308d01802008388 */ /* 0x0001e20000000c00 */
[----:B------:R-:W-:Y:S06]  /*14b30*/  BAR.ARV 0x5, 0x180 ;  /* 0x0146000000007b1d */ /* 0x000fec0000002000 */
.L_x_4596:
        /* <DEDUP_REMOVED lines=30> */
.L_x_4677:
        /* <DEDUP_REMOVED lines=36> */
[----:B------:R-:W2:Y:S04]  /*14f60*/  LDG.E R0, desc[UR36][R2.64] ;  /* 0x0000002402007981 */ /* 0x000ea8000c1e1900 */
[----:B------:R-:W2:Y:S02]  /*14f70*/  LDG.E R29, desc[UR36][R2.64+0x4] ;  /* 0x00000424021d7981 */ /* 0x000ea4000c1e1900 */
[----:B--2---:R-:W-:-:S07]  /*14f80*/  IMAD.IADD R29, R29, 0x1, -R0 ;  /* 0x000000011d1d7824 */ /* 0x004fce00078e0a00 */
.L_x_4605:
        /* <DEDUP_REMOVED lines=8> */
.L_x_4606:
        /* <DEDUP_REMOVED lines=9> */
.L_x_4607:
[----:B------:R-:W1:Y:S01]  /*150a0*/  LDC R0, c[0x0][0x448] ;  /* 0x00011200ff007b82 */ /* 0x000e620000000800 */
[----:B------:R-:W-:Y:S01]  /*150b0*/  IMAD.SHL.U32 R25, R25, 0x80, RZ ;  /* 0x0000008019197824 */ /* 0x000fe200078e00ff */
[----:B------:R-:W-:Y:S01]  /*150c0*/  LOP3.LUT R16, R16, 0xffffffbf, RZ, 0xc0, !PT ;  /* 0xffffffbf10107812 */ /* 0x000fe200078ec0ff */
[----:B-----5:R-:W-:-:S05]  /*150d0*/  IMAD.IADD R37, R37, 0x1, -R19 ;  /* 0x0000000125257824 */ /* 0x020fca00078e0a13 */
[----:B0-----:R-:W0:Y:S01]  /*150e0*/  LDC.64 R2, c[0x0][0x9e0] ;  /* 0x00027800ff027b82 */ /* 0x001e220000000a00 */
[----:B-1----:R-:W-:Y:S01]  /*150f0*/  ISETP.NE.AND P2, PT, R0, 0x1, PT ;  /* 0x000000010000780c */ /* 0x002fe20003f45270 */
[----:B------:R-:W-:Y:S01]  /*15100*/  VIADD R0, R25, 0x7f ;  /* 0x0000007f19007836 */ /* 0x000fe20000000000 */
[----:B0-----:R-:W-:-:S11]  /*15110*/  ISETP.GE.AND P1, PT, R3, 0x1, PT ;  /* 0x000000010300780c */ /* 0x001fd60003f26270 */
[----:B------:R-:W0:Y:S01]  /*15120*/  @P2 LDC R5, c[0x0][0x44c] ;  /* 0x00011300ff052b82 */ /* 0x000e220000000800 */
[----:B------:R-:W-:-:S07]  /*15130*/  @P2 LOP3.LUT R16, R16, 0x40, RZ, 0xfc, !PT ;  /* 0x0000004010102812 */ /* 0x000fce00078efcff */
[----:B------:R-:W1:Y:S01]  /*15140*/  @P2 LDC R7, c[0x0][0x450] ;  /* 0x00011400ff072b82 */ /* 0x000e620000000800 */
[----:B0-----:R-:W-:Y:S01]  /*15150*/  @P2 IMAD.HI.U32 R4, R0, R5, RZ ;  /* 0x0000000500042227 */ /* 0x001fe200078e00ff */
[----:B------:R-:W-:-:S04]  /*15160*/  IADD3 R5, R37, 0x1, -R29 ;  /* 0x0000000125057810 */ /* 0x000fc80007ffe81d */
[----:B-1----:R-:W-:-:S05]  /*15170*/  @P2 SHF.R.U32.HI R0, RZ, R7, R4 ;  /* 0x00000007ff002219 */ /* 0x002fca0000011604 */
[----:B------:R-:W-:-:S04]  /*15180*/  IMAD.IADD R7, R5, 0x1, R0 ;  /* 0x0000000105077824 */ /* 0x000fc800078e0200 */
        /* <DEDUP_REMOVED lines=13> */
.L_x_4610:
[----:B------:R-:W-:-:S13]  /*15260*/  ISETP.NE.AND P0, PT, R3, 0x1, PT ;  /* 0x000000010300780c */ /* 0x000fda0003f05270 */
[----:B------:R-:W0:Y:S02]  /*15270*/  @P0 LDC.64 R4, c[0x0][0x9e8] ;  /* 0x00027a00ff040b82 */ /* 0x000e240000000a00 */
[----:B0-----:R-:W-:-:S05]  /*15280*/  @P0 IMAD.HI.U32 R4, R0, R4, RZ ;  /* 0x0000000400040227 */ /* 0x001fca00078e00ff */
[----:B------:R-:W-:-:S07]  /*15290*/  @P0 SHF.R.U32.HI R0, RZ, R5, R4 ;  /* 0x00000005ff000219 */ /* 0x000fce0000011604 */
.L_x_4611:
[----:B------:R-:W-:Y:S05]  /*152a0*/  BSYNC B0 ;  /* 0x0000000000007941 */ /* 0x000fea0003800000 */
.L_x_4609:
[----:B------:R-:W-:-:S05]  /*152b0*/  IMAD R5, R0, R3, R3 ;  /* 0x0000000300057224 */ /* 0x000fca00078e0203 */
[----:B------:R-:W-:-:S07]  /*152c0*/  VIMNMX R2, R2, R5, PT ;  /* 0x0000000502027248 */ /* 0x000fce0003fe0100 */
.L_x_4608:
[----:B------:R-:W0:Y:S01]  /*152d0*/  @P2 LDC R0, c[0x0][0x44c] ;  /* 0x00011300ff002b82 */ /* 0x000e220000000800 */
[----:B------:R-:W-:Y:S01]  /*152e0*/  VIADD R2, R2, 0x5f ;  /* 0x0000005f02027836 */ /* 0x000fe20000000000 */
[----:B------:R-:W-:Y:S01]  /*152f0*/  ULDC UR4, c[0x0][0x9dc] ;  /* 0x0002770000047ab9 */ /* 0x000fe20000000800 */
[----:B------:R-:W-:Y:S02]  /*15300*/  IMAD.MOV.U32 R4, RZ, RZ, R25 ;  /* 0x000000ffff047224 */ /* 0x000fe400078e0019 */
[----:B------:R-:W-:-:S03]  /*15310*/  IMAD.HI R2, R2, 0x2aaaaaab, RZ ;  /* 0x2aaaaaab02027827 */ /* 0x000fc600078e02ff */
[----:B------:R-:W1:Y:S01]  /*15320*/  @P2 LDC R5, c[0x0][0x450] ;  /* 0x00011400ff052b82 */ /* 0x000e620000000800 */
[----:B0-----:R-:W-:-:S05]  /*15330*/  @P2 IMAD.HI.U32 R0, R25, R0, RZ ;  /* 0x0000000019002227 */ /* 0x001fca00078e00ff */
[----:B-1----:R-:W-:Y:S01]  /*15340*/  @P2 SHF.R.U32.HI R4, RZ, R5, R0 ;  /* 0x00000005ff042219 */ /* 0x002fe20000011600 */
[----:B------:R-:W-:Y:S01]  /*15350*/  VIADD R0, R37, 0x5f ;  /* 0x0000005f25007836 */ /* 0x000fe20000000000 */
[----:B------:R-:W-:Y:S02]  /*15360*/  SHF.R.U32.HI R5, RZ, 0x1f, R2 ;  /* 0x0000001fff057819 */ /* 0x000fe40000011602 */
[----:B------:R-:W-:Y:S01]  /*15370*/  IADD3 R4, R4, R37, -R29 ;  /* 0x0000002504047210 */ /* 0x000fe20007ffe81d */
[----:B------:R-:W-:Y:S01]  /*15380*/  IMAD.HI R0, R0, 0x2aaaaaab, RZ ;  /* 0x2aaaaaab00007827 */ /* 0x000fe200078e02ff */
[----:B------:R-:W-:-:S03]  /*15390*/  LEA.HI.SX32 R7, R2, R5, 0x1c ;  /* 0x0000000502077211 */ /* 0x000fc600078fe2ff */
[----:B------:R-:W-:Y:S01]  /*153a0*/  VIADD R2, R4, -UR4 ;  /* 0x8000000404027c36 */ /* 0x000fe20008000000 */
[----:B------:R-:W-:-:S04]  /*153b0*/  SHF.R.U32.HI R5, RZ, 0x1f, R0 ;  /* 0x0000001fff057819 */ /* 0x000fc80000011600 */
[----:B------:R-:W-:-:S04]  /*153c0*/  LEA.HI.SX32 R0, R0, R5, 0x1c ;  /* 0x0000000500007211 */ /* 0x000fc800078fe2ff */
        /* <DEDUP_REMOVED lines=13> */
.L_x_4614:
[----:B------:R-:W-:-:S13]  /*154a0*/  ISETP.NE.AND P0, PT, R3, 0x1, PT ;  /* 0x000000010300780c */ /* 0x000fda0003f05270 */
[----:B------:R-:W0:Y:S02]  /*154b0*/  @P0 LDC.64 R4, c[0x0][0x9e8] ;  /* 0x00027a00ff040b82 */ /* 0x000e240000000a00 */
[----:B0-----:R-:W-:-:S05]  /*154c0*/  @P0 IMAD.HI.U32 R4, R6, R4, RZ ;  /* 0x0000000406040227 */ /* 0x001fca00078e00ff */
[----:B------:R-:W-:-:S07]  /*154d0*/  @P0 SHF.R.U32.HI R6, RZ, R5, R4 ;  /* 0x00000005ff060219 */ /* 0x000fce0000011604 */
.L_x_4615:
[----:B------:R-:W-:Y:S05]  /*154e0*/  BSYNC B0 ;  /* 0x0000000000007941 */ /* 0x000fea0003800000 */
.L_x_4613:
[----:B------:R-:W-:-:S05]  /*154f0*/  IMAD R3, R6, R3, RZ ;  /* 0x0000000306037224 */ /* 0x000fca00078e02ff */
[----:B------:R-:W-:-:S07]  /*15500*/  VIMNMX R2, R2, R3, !PT ;  /* 0x0000000302027248 */ /* 0x000fce0007fe0100 */
.L_x_4612:
[----:B------:R-:W-:Y:S01]  /*15510*/  IMAD.HI R2, R2, 0x2aaaaaab, RZ ;  /* 0x2aaaaaab02027827 */ /* 0x000fe200078e02ff */
[----:B------:R-:W-:Y:S04]  /*15520*/  BSSY B0, `(.L_x_4616) ;  /* 0x0000029000007945 */ /* 0x000fe80003800000 */
[----:B------:R-:W-:-:S04]  /*15530*/  SHF.R.U32.HI R3, RZ, 0x1f, R2 ;  /* 0x0000001fff037819 */ /* 0x000fc80000011602 */
[----:B------:R-:W-:Y:S02]  /*15540*/  LEA.HI.SX32 R3, R2, R3, 0x1c ;  /* 0x0000000302037211 */ /* 0x000fe400078fe2ff */
[----:B------:R-:W-:Y:S02]  /*15550*/  LOP3.LUT R2, R26, 0xff000000, RZ, 0xc0, !PT ;  /* 0xff0000001a027812 */ /* 0x000fe400078ec0ff */
        /* <DEDUP_REMOVED lines=12> */
[-C--:B0-----:R-:W-:Y:S02]  /*15620*/  IABS R6, R7.reuse ;  /* 0x0000000700067213 */ /* 0x081fe40000000000 */
        /* <DEDUP_REMOVED lines=24> */
.L_x_4617:
[----:B------:R-:W-:Y:S05]  /*157b0*/  BSYNC B0 ;  /* 0x0000000000007941 */ /* 0x000fea0003800000 */
.L_x_4616:
[-C--:B------:R-:W-:Y:S01]  /*157c0*/  IMAD R2, R4, R3.reuse, R5 ;  /* 0x0000000304027224 */ /* 0x080fe200078e0205 */
        /* <DEDUP_REMOVED lines=23> */
.L_x_4619:
        /* <DEDUP_REMOVED lines=20> */
.L_x_4622:
[----:B------:R-:W-:Y:S05]  /*15a80*/  BSYNC B6 ;  /* 0x0000000000067941 */ /* 0x000fea0003800000 */
.L_x_4621:
        /* <DEDUP_REMOVED lines=20> */
.L_x_4625:
        /* <DEDUP_REMOVED lines=15> */
.L_x_4624:
[----:B------:R-:W-:Y:S05]  /*15cc0*/  BSYNC B6 ;  /* 0x0000000000067941 */ /* 0x000fea0003800000 */
.L_x_4623:
[----:B------:R-:W-:Y:S01]  /*15cd0*/  ULDC.64 UR4, c[0x0][0x9f8] ;  /* 0x00027e0000047ab9 */ /* 0x000fe20000000a00 */
[----:B------:R-:W-:Y:S01]  /*15ce0*/  IMAD.MOV.U32 R30, RZ, RZ, R27 ;  /* 0x000000ffff1e7224 */ /* 0x000fe200078e001b */
[----:B------:R-:W-:Y:S01]  /*15cf0*/  ISETP.NE.U32.AND P0, PT, RZ, UR4, PT ;  /* 0x00000004ff007c0c */ /* 0x000fe2000bf05070 */
[----:B------:R-:W0:Y:S01]  /*15d00*/  S2R R18, SR_TID.X ;  /* 0x0000000000127919 */ /* 0x000e220000002100 */
[----:B------:R-:W1:Y:S01]  /*15d10*/  LDC R8, c[0x0][0x430] ;  /* 0x00010c00ff087b82 */ /* 0x000e620000000800 */
[----:B------:R-:W-:Y:S01]  /*15d20*/  VIADD R22, R22, 0xffffffff ;  /* 0xffffffff16167836 */ /* 0x000fe20000000000 */
[----:B------:R-:W-:Y:S01]  /*15d30*/  ISETP.NE.AND.EX P0, PT, RZ, UR5, PT, P0 ;  /* 0x00000005ff007c0c */ /* 0x000fe2000bf05300 */
[----:B------:R-:W-:-:S12]  /*15d40*/  ULDC UR4, c[0x0][0x2f4] ;  /* 0x0000bd0000047ab9 */ /* 0x000fd80000000800 */
[----:B------:R-:W2:Y:S02]  /*15d50*/  @P0 LDC.64 R2, c[0x0][0x9f8] ;  /* 0x00027e00ff020b82 */ /* 0x000ea40000000a00 */
[----:B--2---:R-:W-:-:S05]  /*15d60*/  @P0 IMAD.WIDE R2, R27, 0x4, R2 ;  /* 0x000000041b020825 */ /* 0x004fca00078e0202 */
[----:B------:R2:W3:Y:S01]  /*15d70*/  @P0 LDG.E R30, desc[UR36][R2.64] ;  /* 0x00000024021e0981 */ /* 0x0004e2000c1e1900 */
[----:B0-----:R-:W-:Y:S02]  /*15d80*/  LOP3.LUT R18, R18, 0x7f, RZ, 0xc0, !PT ;  /* 0x0000007f12127812 */ /* 0x001fe400078ec0ff */
[----:B-1----:R-:W-:Y:S02]  /*15d90*/  ISETP.NE.AND P1, PT, R8, 0x1, PT ;  /* 0x000000010800780c */ /* 0x002fe40003f25270 */
[----:B------:R-:W-:Y:S02]  /*15da0*/  SHF.R.U32.HI R20, RZ, 0x3, R18 ;  /* 0x00000003ff147819 */ /* 0x000fe40000011612 */
[----:B------:R-:W0:Y:S01]  /*15db0*/  S2R R18, SR_TID.X ;  /* 0x0000000000127919 */ /* 0x000e220000002100 */
[----:B------:R-:W-:-:S08]  /*15dc0*/  LOP3.LUT R16, R16, 0xffffffdf, RZ, 0xc0, !PT ;  /* 0xffffffdf10107812 */ /* 0x000fd000078ec0ff */
[----:B------:R-:W1:Y:S01]  /*15dd0*/  @P1 LDC R0, c[0x0][0x434] ;  /* 0x00010d00ff001b82 */ /* 0x000e620000000800 */
[----:B------:R-:W-:Y:S02]  /*15de0*/  ISETP.GE.AND P2, PT, R31, UR4, PT ;  /* 0x000000041f007c0c */ /* 0x000fe4000bf46270 */
[----:B------:R-:W-:-:S05]  /*15df0*/  @P1 LOP3.LUT R16, R16, 0x20, RZ, 0xfc, !PT ;  /* 0x0000002010101812 */ /* 0x000fca00078efcff */
[----:B------:R-:W4:Y:S01]  /*15e00*/  @P1 LDC R5, c[0x0][0x438] ;  /* 0x00010e00ff051b82 */ /* 0x000f220000000800 */
[----:B0-----:R-:W-:-:S05]  /*15e10*/  IMAD.SHL.U32 R18, R18, 0x10, RZ ;  /* 0x0000001012127824 */ /* 0x001fca00078e00ff */
[----:B------:R-:W-:-:S05]  /*15e20*/  LOP3.LUT R18, R20, 0x70, R18, 0xf8, !PT ;  /* 0x0000007014127812 */ /* 0x000fca00078ef812 */
[----:B------:R-:W-:-:S04]  /*15e30*/  IMAD R4, R22, 0x60, R18 ;  /* 0x0000006016047824 */ /* 0x000fc800078e0212 */
[C---:B------:R-:W-:Y:S01]  /*15e40*/  IMAD.IADD R7, R4.reuse, 0x1, R19 ;  /* 0x0000000104077824 */ /* 0x040fe200078e0213 */
[----:B------:R-:W-:-:S03]  /*15e50*/  ISETP.GE.AND P0, PT, R4, R37, PT ;  /* 0x000000250400720c */ /* 0x000fc60003f06270 */
[----:B-1----:R-:W-:Y:S01]  /*15e60*/  @P1 IMAD.HI.U32 R0, R7, R0, RZ ;  /* 0x0000000007001227 */ /* 0x002fe200078e00ff */
[----:B------:R-:W-:-:S03]  /*15e70*/  ISETP.GT.U32.OR P0, PT, R18, 0x5f, P0 ;  /* 0x0000005f1200780c */ /* 0x000fc60000704470 */
[----:B------:R-:W-:Y:S01]  /*15e80*/  IMAD.MOV.U32 R6, RZ, RZ, R7 ;  /* 0x000000ffff067224 */ /* 0x000fe200078e0007 */
[----:B----4-:R-:W-:-:S05]  /*15e90*/  @P1 SHF.R.U32.HI R6, RZ, R5, R0 ;  /* 0x00000005ff061219 */ /* 0x010fca0000011600 */
[----:B------:R-:W-:-:S04]  /*15ea0*/  IMAD.MOV R0, RZ, RZ, -R6 ;  /* 0x000000ffff007224 */ /* 0x000fc800078e0a06 */
[----:B--2---:R-:W0:Y:S01]  /*15eb0*/  @!P0 LDC.64 R2, c[0x0][0x428] ;  /* 0x00010a00ff028b82 */ /* 0x004e220000000a00 */
[----:B------:R-:W-:Y:S01]  /*15ec0*/  IMAD R0, R8, R0, R7 ;  /* 0x0000000008007224 */ /* 0x000fe200078e0207 */
[----:B------:R-:W-:-:S06]  /*15ed0*/  @!P0 SHF.R.S32.HI R7, RZ, 0x1f, R6 ;  /* 0x0000001fff078819 */ /* 0x000fcc0000011406 */
[----:B------:R-:W1:Y:S01]  /*15ee0*/  @!P0 LDC.64 R4, c[0x0][0x418] ;  /* 0x00010600ff048b82 */ /* 0x000e620000000a00 */
[----:B------:R-:W-:-:S04]  /*15ef0*/  LOP3.LUT R16, R16, 0xfffffffb, RZ, 0xc0, !PT ;  /* 0xfffffffb10107812 */ /* 0x000fc800078ec0ff */
[----:B------:R-:W-:-:S04]  /*15f00*/  @P2 LOP3.LUT R16, R16, 0x4, RZ, 0xfc, !PT ;  /* 0x0000000410102812 */ /* 0x000fc800078efcff */
[----:B------:R-:W-:Y:S01]  /*15f10*/  LOP3.LUT R16, R16, 0xfffffffd, RZ, 0xc0, !PT ;  /* 0xfffffffd10107812 */ /* 0x000fe200078ec0ff */
[----:B------:R-:W-:Y:S01]  /*15f20*/  UMOV UR5, 0xffffffff ;  /* 0xffffffff00057882 */ /* 0x000fe20000000000 */
[----:B------:R-:W-:Y:S02]  /*15f30*/  LOP3.LUT R26, R26, 0xffff, RZ, 0xc0, !PT ;  /* 0x0000ffff1a1a7812 */ /* 0x000fe400078ec0ff */
[----:B---3--:R-:W-:Y:S01]  /*15f40*/  SHF.R.S32.HI R8, RZ, 0x1f, R30 ;  /* 0x0000001fff087819 */ /* 0x008fe2000001141e */
[----:B0-----:R-:W-:-:S04]  /*15f50*/  @!P0 IMAD.WIDE.U32 R6, R30, R2, R6 ;  /* 0x000000021e068225 */ /* 0x001fc800078e0006 */
[----:B------:R-:W-:Y:S01]  /*15f60*/  @!P0 IMAD R2, R8, R2, RZ ;  /* 0x0000000208028224 */ /* 0x000fe200078e02ff */
[----:B------:R0:W-:Y:S03]  /*15f70*/  STL [R1+0x8], R8 ;  /* 0x0000080801007387 */ /* 0x0001e60000100800 */
[----:B------:R-:W-:Y:S01]  /*15f80*/  @!P0 IMAD R3, R30, R3, R2 ;  /* 0x000000031e038224 */ /* 0x000fe200078e0202 */
[----:B-1----:R-:W-:Y:S01]  /*15f90*/  @!P0 LEA R2, P1, R6, R4, 0x2 ;  /* 0x0000000406028211 */ /* 0x002fe200078210ff */
[----:B------:R-:W-:Y:S02]  /*15fa0*/  IMAD.MOV.U32 R4, RZ, RZ, RZ ;  /* 0x000000ffff047224 */ /* 0x000fe400078e00ff */
[----:B------:R-:W-:-:S05]  /*15fb0*/  @!P0 IMAD.IADD R3, R7, 0x1, R3 ;  /* 0x0000000107038824 */ /* 0x000fca00078e0203 */
[----:B------:R-:W-:Y:S02]  /*15fc0*/  @!P0 LEA.HI.X R3, R6, R5, R3, 0x2, P1 ;  /* 0x0000000506038211 */ /* 0x000fe400008f1403 */
[----:B------:R-:W-:-:S03]  /*15fd0*/  ISETP.GE.AND P1, PT, R33, UR4, PT ;  /* 0x0000000421007c0c */ /* 0x000fc6000bf26270 */
[----:B------:R1:W5:Y:S01]  /*15fe0*/  @!P0 LDG.E R4, desc[UR36][R2.64] ;  /* 0x0000002402048981 */ /* 0x000362000c1e1900 */
[----:B------:R-:W-:-:S09]  /*15ff0*/  ISETP.GE.AND P0, PT, R32, UR4, PT ;  /* 0x0000000420007c0c */ /* 0x000fd2000bf06270 */
[----:B------:R-:W-:Y:S01]  /*16000*/  @P1 LOP3.LUT R16, R16, 0x2, RZ, 0xfc, !PT ;  /* 0x0000000210101812 */ /* 0x000fe200078efcff */
[----:B-1----:R-:W-:-:S03]  /*16010*/  IMAD.U32 R2, RZ, RZ, UR38 ;  /* 0x00000026ff027e24 */ /* 0x002fc6000f8e00ff */
[----:B------:R-:W-:-:S04]  /*16020*/  LOP3.LUT R16, R16, 0xfffffffe, RZ, 0xc0, !PT ;  /* 0xfffffffe10107812 */ /* 0x000fc800078ec0ff */
[----:B------:R-:W-:Y:S01]  /*16030*/  @P0 LOP3.LUT R16, R16, 0x1, RZ, 0xfc, !PT ;  /* 0x0000000110100812 */ /* 0x000fe200078efcff */
[----:B0-----:R-:W-:Y:S06]  /*16040*/  BRA.DIV UR5, `(.L_x_4626) ;  /* 0x0000004605407947 */ /* 0x001fec000b800000 */
.L_x_4694:
        /* <DEDUP_REMOVED lines=8> */
.L_x_4627:
        /* <DEDUP_REMOVED lines=23> */
.L_x_4695:
[----:B------:R-:W-:Y:S05]  /*16240*/  BSYNC B0 ;  /* 0x0000000000007941 */ /* 0x000fea0003800000 */
.L_x_4628:
[----:B------:R-:W1:Y:S01]  /*16250*/  S2R R8, SR_TID.X ;  /* 0x0000000000087919 */ /* 0x000e620000002100 */
[----:B------:R-:W-:Y:S01]  /*16260*/  ULDC.64 UR4, c[0x0][0x300] ;  /* 0x0000c00000047ab9 */ /* 0x000fe20000000a00 */
[----:B------:R-:W-:Y:S01]  /*16270*/  ULDC.64 UR6, c[0x0][0x2e8] ;  /* 0x0000ba0000067ab9 */ /* 0x000fe20000000a00 */
[----:B------:R-:W-:Y:S01]  /*16280*/  IMAD R5, R5, UR4, RZ ;  /* 0x0000000405057c24 */ /* 0x000fe2000f8e02ff */
[----:B------:R-:W-:Y:S01]  /*16290*/  LOP3.LUT P4, RZ, R16, 0x4, RZ, 0xc0, !PT ;  /* 0x0000000410ff7812 */ /* 0x000fe2000788c0ff */
[----:B0-----:R-:W-:Y:S01]  /*162a0*/  IMAD.WIDE.U32 R2, R0, UR4, RZ ;  /* 0x0000000400027c25 */ /* 0x001fe2000f8e00ff */
        /* <DEDUP_REMOVED lines=84> */
.L_x_4709:
        /* <DEDUP_REMOVED lines=12> */
.L_x_4631:
        /* <DEDUP_REMOVED lines=10> */
.L_x_4632:
[----:B------:R2:W-:Y:S02]  /*16950*/  SYNCS.ARRIVE.TRANS64.A1T0 RZ, [R7+URZ+0x30830], RZ ;  /* 0x030830ff07ff79a7 */ /* 0x0005e4000810003f */
[----:B------:R-:W-:Y:S05]  /*16960*/  WARPSYNC.ALL ;  /* 0x0000000000007948 */ /* 0x000fea0003800000 */
[----:B------:R-:W-:Y:S01]  /*16970*/  ULDC.64 UR4, c[0x0][0x298] ;  /* 0x0000a60000047ab9 */ /* 0x000fe20000000a00 */
[----:B-1----:R-:W-:Y:S01]  /*16980*/  VIADD R2, R17, 0x12400 ;  /* 0x0001240011027836 */ /* 0x002fe20000000000 */
[----:B------:R-:W-:Y:S01]  /*16990*/  SHF.R.S32.HI R0, RZ, 0x1f, R35 ;  /* 0x0000001fff007819 */ /* 0x000fe20000011423 */
[----:B0-----:R-:W-:Y:S01]  /*169a0*/  IMAD.WIDE.U32 R4, R35, UR4, RZ ;  /* 0x0000000423047c25 */ /* 0x001fe2000f8e00ff */
        /* <DEDUP_REMOVED lines=16> */
[----:B--2---:R-:W-:-:S02]  /*16ab0*/  IMAD.U32 R7, RZ, RZ, UR9 ;  /* 0x00000009ff077e24 */ /* 0x004fc4000f8e00ff */
[----:B------:R-:W-:Y:S02]  /*16ac0*/  IMAD.U32 R10, RZ, RZ, UR4 ;  /* 0x00000004ff0a7e24 */ /* 0x000fe4000f8e00ff */
[----:B------:R-:W-:Y:S02]  /*16ad0*/  IMAD.U32 R11, RZ, RZ, UR5 ;  /* 0x00000005ff0b7e24 */ /* 0x000fe4000f8e00ff */
[----:B------:R-:W-:Y:S02]  /*16ae0*/  IMAD.MOV.U32 R8, RZ, RZ, 0x70 ;  /* 0x00000070ff087424 */ /* 0x000fe400078e00ff */
[----:B------:R-:W-:Y:S02]  /*16af0*/  IMAD.MOV.U32 R12, RZ, RZ, 0x1 ;  /* 0x00000001ff0c7424 */ /* 0x000fe400078e00ff */
[----:B------:R-:W-:-:S07]  /*16b00*/  IMAD.MOV.U32 R13, RZ, RZ, RZ ;  /* 0x000000ffff0d7224 */ /* 0x000fce00078e00ff */
[----:B------:R-:W-:-:S07]  /*16b10*/  LEPC R20, `(.L_x_4634) ;  /* 0x000000001014794e */ /* 0x000fce0000000000 */
[----:B0-----:R-:W-:Y:S05]  /*16b20*/  CALL.ABS.NOINC R2 ;  /* 0x0000000002007343 */ /* 0x001fea0003c00000 */
.L_x_4634:
[----:B------:R-:W-:Y:S05]  /*16b30*/  BSYNC B6 ;  /* 0x0000000000067941 */ /* 0x000fea0003800000 */
.L_x_4633:
[----:B------:R-:W3:Y:S01]  /*16b40*/  LDL.LU.64 R20, [R1+0x10] ;  /* 0x0000100001147983 */ /* 0x000ee20000300a00 */
[----:B------:R-:W1:Y:S01]  /*16b50*/  LDC R0, c[0x0][0x448] ;  /* 0x00011200ff007b82 */ /* 0x000e620000000800 */
[----:B------:R-:W-:Y:S01]  /*16b60*/  LOP3.LUT P6, RZ, R16, 0x80, RZ, 0xc0, !PT ;  /* 0x0000008010ff7812 */ /* 0x000fe200078cc0ff */
[----:B------:R-:W-:Y:S01]  /*16b70*/  ULDC.64 UR4, c[0x0][0x2d8] ;  /* 0x0000b60000047ab9 */ /* 0x000fe20000000a00 */
[----:B------:R-:W4:Y:S01]  /*16b80*/  S2R R2, SR_TID.X ;  /* 0x0000000000027919 */ /* 0x000f220000002100 */
[----:B0-----:R-:W-:-:S04]  /*16b90*/  SHF.R.S32.HI R5, RZ, 0x1f, R27 ;  /* 0x0000001fff057819 */ /* 0x001fc8000001141b */
[----:B------:R-:W-:Y:S02]  /*16ba0*/  SEL R6, R5, RZ, !P6 ;  /* 0x000000ff05067207 */ /* 0x000fe40007000000 */
[----:B------:R-:W-:Y:S02]  /*16bb0*/  SEL R5, R27, RZ, !P6 ;  /* 0x000000ff1b057207 */ /* 0x000fe40007000000 */
[----:B-1----:R-:W-:Y:S02]  /*16bc0*/  ISETP.NE.AND P5, PT, R0, 0x1, PT ;  /* 0x000000010000780c */ /* 0x002fe40003fa5270 */
[----:B------:R-:W0:Y:S01]  /*16bd0*/  S2R R0, SR_TID.X ;  /* 0x0000000000007919 */ /* 0x000e220000002100 */
[----:B----4-:R-:W-:-:S10]  /*16be0*/  LOP3.LUT R2, R2, 0x7f, RZ, 0xc0, !PT ;  /* 0x0000007f02027812 */ /* 0x010fd400078ec0ff */
[----:B------:R-:W1:Y:S01]  /*16bf0*/  @P5 LDC R3, c[0x0][0x44c] ;  /* 0x00011300ff035b82 */ /* 0x000e620000000800 */
[----:B------:R-:W-:Y:S01]  /*16c00*/  SHF.R.U32.HI R2, RZ, 0x3, R2 ;  /* 0x00000003ff027819 */ /* 0x000fe20000011602 */
[----:B0-----:R-:W-:-:S05]  /*16c10*/  IMAD.SHL.U32 R0, R0, 0x10, RZ ;  /* 0x0000001000007824 */ /* 0x001fca00078e00ff */
[----:B------:R-:W-:Y:S02]  /*16c20*/  LOP3.LUT R0, R2, 0x70, R0, 0xf8, !PT ;  /* 0x0000007002007812 */ /* 0x000fe400078ef800 */
[----:B------:R-:W0:Y:S03]  /*16c30*/  @P5 LDC R2, c[0x0][0x450] ;  /* 0x00011400ff025b82 */ /* 0x000e260000000800 */
[----:B------:R-:W-:-:S04]  /*16c40*/  IMAD.IADD R0, R0, 0x1, R25 ;  /* 0x0000000100007824 */ /* 0x000fc800078e0219 */
[----:B-1----:R-:W-:-:S04]  /*16c50*/  @P5 IMAD.HI.U32 R3, R0, R3, RZ ;  /* 0x0000000300035227 */ /* 0x002fc800078e00ff */
[----:B------:R-:W-:Y:S01]  /*16c60*/  IMAD.MOV.U32 R4, RZ, RZ, R0 ;  /* 0x000000ffff047224 */ /* 0x000fe200078e0000 */
[----:B0-----:R-:W-:Y:S01]  /*16c70*/  @P5 SHF.R.U32.HI R4, RZ, R2, R3 ;  /* 0x00000002ff045219 */ /* 0x001fe20000011603 */
[----:B------:R-:W-:Y:S02]  /*16c80*/  IMAD.MOV.U32 R3, RZ, RZ, R35 ;  /* 0x000000ffff037224 */ /* 0x000fe400078e0023 */
[----:B---3--:R-:W-:Y:S02]  /*16c90*/  IMAD.MOV.U32 R2, RZ, RZ, R20 ;  /* 0x000000ffff027224 */ /* 0x008fe400078e0014 */
[----:B------:R-:W0:Y:S02]  /*16ca0*/  S2R R20, SR_TID.X ;  /* 0x0000000000147919 */ /* 0x000e240000002100 */
[----:B------:R-:W-:-:S04]  /*16cb0*/  IMAD.WIDE.U32 R2, R26, UR4, R2 ;  /* 0x000000041a027c25 */ /* 0x000fc8000f8e0002 */
[----:B------:R-:W-:Y:S01]  /*16cc0*/  IMAD R3, R26, UR5, R3 ;  /* 0x000000051a037c24 */ /* 0x000fe2000f8e0203 */
[----:B------:R-:W-:Y:S02]  /*16cd0*/  ULDC.64 UR4, c[0x0][0x2e0] ;  /* 0x0000b80000047ab9 */ /* 0x000fe40000000a00 */
[----:B------:R-:W-:Y:S02]  /*16ce0*/  IMAD R6, R6, UR4, RZ ;  /* 0x0000000406067c24 */ /* 0x000fe4000f8e02ff */
[----:B------:R-:W-:-:S04]  /*16cf0*/  IMAD.WIDE.U32 R2, R5, UR4, R2 ;  /* 0x0000000405027c25 */ /* 0x000fc8000f8e0002 */
[----:B------:R-:W-:Y:S01]  /*16d00*/  IMAD R5, R5, UR5, R6 ;  /* 0x0000000505057c24 */ /* 0x000fe2000f8e0206 */
[----:B------:R-:W-:Y:S01]  /*16d10*/  ULDC.64 UR4, c[0x0][0x2d0] ;  /* 0x0000b40000047ab9 */ /* 0x000fe20000000a00 */
[----:B------:R-:W-:Y:S02]  /*16d20*/  IMAD.MOV R6, RZ, RZ, -R4 ;  /* 0x000000ffff067224 */ /* 0x000fe400078e0a04 */
[----:B------:R-:W-:Y:S02]  /*16d30*/  IMAD.IADD R3, R3, 0x1, R5 ;  /* 0x0000000103037824 */ /* 0x000fe400078e0205 */
[----:B------:R-:W1:Y:S01]  /*16d40*/  LDC R5, c[0x0][0x448] ;  /* 0x00011200ff057b82 */ /* 0x000e620000000800 */
[----:B------:R-:W-:Y:S01]  /*16d50*/  IMAD.WIDE.U32 R2, R4, UR4, R2 ;  /* 0x0000000404027c25 */ /* 0x000fe2000f8e0002 */
[----:B0-----:R-:W-:-:S04]  /*16d60*/  LOP3.LUT R20, R20, 0x7f, RZ, 0xc0, !PT ;  /* 0x0000007f14147812 */ /* 0x001fc800078ec0ff */
[----:B------:R-:W-:Y:S01]  /*16d70*/  SHF.R.U32.HI R8, RZ, 0x3, R20 ;  /* 0x00000003ff087819 */ /* 0x000fe20000011614 */
[----:B-1----:R-:W-:Y:S01]  /*16d80*/  IMAD R0, R5, R6, R0 ;  /* 0x0000000605007224 */ /* 0x002fe200078e0200 */
[----:B------:R-:W-:-:S05]  /*16d90*/  SHF.R.S32.HI R6, RZ, 0x1f, R4 ;  /* 0x0000001fff067819 */ /* 0x000fca0000011404 */
[----:B--2---:R-:W-:-:S04]  /*16da0*/  IMAD R7, R6, UR4, RZ ;  /* 0x0000000406077c24 */ /* 0x004fc8000f8e02ff */
        /* <DEDUP_REMOVED lines=85> */
[----:B------:R-:W-:-:S03]  /*17300*/  ISETP.GE.AND P1, PT, R6, R29, PT ;  /* 0x0000001d0600720c */ /* 0x000fc60003f26270 */
[----:B-1----:R-:W1:Y:S10]  /*17310*/  SHFL.IDX PT, R2, R4, 0x6, 0x181f ;  /* 0x00d81f0004027f89 */ /* 0x002e7400000e0000 */
[----:B0-----:R-:W-:Y:S01]  /*17320*/  @!P1 LEA R14, P4, R31, R14, 0x1 ;  /* 0x0000000e1f0e9211 */ /* 0x001fe200078808ff */
[----:B------:R-:W0:Y:S04]  /*17330*/  SHFL.IDX PT, R4, R4, 0x7, 0x181f ;  /* 0x00f81f0004047f89 */ /* 0x000e2800000e0000 */
[----:B-1----:R-:W-:-:S02]  /*17340*/  @!P1 IMAD.X R5, RZ, RZ, R2, P4 ;  /* 0x000000ffff059224 */ /* 0x002fc400020e0602 */
[----:B------:R-:W-:Y:S02]  /*17350*/  @!P1 IMAD.MOV.U32 R2, RZ, RZ, R14 ;  /* 0x000000ffff029224 */ /* 0x000fe400078e000e */
[----:B------:R-:W-:Y:S01]  /*17360*/  @!P1 IMAD.MOV.U32 R3, RZ, RZ, R5 ;  /* 0x000000ffff039224 */ /* 0x000fe200078e0005 */
[----:B------:R1:W2:Y:S04]  /*17370*/  SHFL.IDX PT, R14, R0, 0x7, 0x181f ;  /* 0x00f81f00000e7f89 */ /* 0x0002a800000e0000 */
[----:B------:R1:W-:Y:S04]  /*17380*/  @!P1 LDGSTS.E.BYPASS.LTC128B.128 [R36+0x15400], desc[UR36][R2.64], !P3 ;  /* 0x1540000002249fae */ /* 0x0003e8000d901d64 */
[----:B------:R1:W-:Y:S04]  /*17390*/  @!P1 LDGSTS.E.BYPASS.LTC128B.128 [R36+0x19400], desc[UR36][R2.64+0x80], !P2 ;  /* 0x1940008002249fae */ /* 0x0003e8000d101d64 */
[----:B0-----:R1:W-:Y:S02]  /*173a0*/  @!P1 LDGSTS.E.BYPASS.LTC128B.128 [R36+0x1d400], desc[UR36][R2.64+0x100], !P0 ;  /* 0x1d40010002249fae */ /* 0x0013e4000c101d64 */
.L_x_4726:
        /* <DEDUP_REMOVED lines=12> */
.L_x_4637:
[----:B------:R-:W-:Y:S05]  /*17470*/  BSYNC B0 ;  /* 0x0000000000007941 */ /* 0x000fea0003800000 */
.L_x_4636:
[----:B------:R-:W-:Y:S01]  /*17480*/  NOP ;  /* 0x0000000000007918 */ /* 0x000fe20000000000 */
[----:B------:R-:W-:-:S13]  /*17490*/  PLOP3.LUT P0, PT, PT, PT, PT, 0x80, 0x0 ;  /* 0x000000000000781c */ /* 0x000fda0003f0f070 */
.L_x_4638:
        /* <DEDUP_REMOVED lines=18> */
[----:B------:R-:W1:Y:S03]  /*175c0*/  SYNCS.PHASECHK.TRANS64.TRYWAIT P0, [R17+URZ+0x30820], R0 ;  /* 0x03082000110075a7 */ /* 0x000e66000800017f */
[----:B01----:R-:W-:Y:S05]  /*175d0*/  @!P0 BRA `(.L_x_4640) ;  /* 0x0000004000e88947 */ /* 0x003fea0003800000 */
.L_x_4727:
[----:B------:R-:W-:Y:S05]  /*175e0*/  BSYNC B0 ;  /* 0x0000000000007941 */ /* 0x000fea0003800000 */
.L_x_4639:
[----:B------:R-:W3:Y:S01]  /*175f0*/  LDL R2, [R1] ;  /* 0x0000000001027983 */ /* 0x000ee20000100800 */
[----:B------:R-:W-:Y:S01]  /*17600*/  BSSY B0, `(.L_x_4641) ;  /* 0x0000104000007945 */ /* 0x000fe20003800000 */
[----:B---3--:R-:W-:-:S13]  /*17610*/  ISETP.GE.AND P0, PT, R8, R2, PT ;  /* 0x000000020800720c */ /* 0x008fda0003f06270 */
        /* <DEDUP_REMOVED lines=8> */
.L_x_4655:
[----:B------:R-:W3:Y:S04]  /*176a0*/  LDL R5, [R1+0x4] ;  /* 0x0000040001057983 */ /* 0x000ee80000100800 */
[----:B------:R-:W4:Y:S01]  /*176b0*/  LDL R12, [R1+0x8] ;  /* 0x00000800010c7983 */ /* 0x000f220000100800 */
[----:B0-----:R-:W0:Y:S01]  /*176c0*/  S2R R0, SR_TID.X ;  /* 0x0000000000007919 */ /* 0x001e220000002100 */
[----:B------:R-:W1:Y:S01]  /*176d0*/  S2R R4, SR_TID.X ;  /* 0x0000000000047919 */ /* 0x000e620000002100 */
[----:B0-----:R-:W-:-:S04]  /*176e0*/  LOP3.LUT R0, R0, 0x7f, RZ, 0xc0, !PT ;  /* 0x0000007f00007812 */ /* 0x001fc800078ec0ff */
[----:B------:R-:W-:Y:S02]  /*176f0*/  SHF.R.U32.HI R3, RZ, 0x3, R0 ;  /* 0x00000003ff037819 */ /* 0x000fe40000011600 */
[----:B------:R-:W0:Y:S01]  /*17700*/  LDC R0, c[0x0][0x430] ;  /* 0x00010c00ff007b82 */ /* 0x000e220000000800 */
[----:B-1----:R-:W-:-:S05]  /*17710*/  IMAD.SHL.U32 R4, R4, 0x10, RZ ;  /* 0x0000001004047824 */ /* 0x002fca00078e00ff */
        /* <DEDUP_REMOVED lines=8> */
[----:B------:R-:W3:Y:S01]  /*177a0*/  @!P5 LDC.64 R4, c[0x0][0x418] ;  /* 0x00010600ff04db82 */ /* 0x000ee20000000a00 */
        /* <DEDUP_REMOVED lines=9> */
[----:B---3--:R-:W-:Y:S01]  /*17840*/  @!P5 LEA R4, P0, R2, R4, 0x2 ;  /* 0x000000040204d211 */ /* 0x008fe200078010ff */
[----:B------:R-:W-:-:S03]  /*17850*/  IMAD.MOV.U32 R0, RZ, RZ, RZ ;  /* 0x000000ffff007224 */ /* 0x000fc600078e00ff */
        /* <DEDUP_REMOVED lines=15> */
.L_x_4643:
[----:B------:R-:W-:Y:S01]  /*17950*/  IMAD R6, R23, 0x8, R17 ;  /* 0x0000000817067824 */ /* 0x000fe200078e0211 */
[----:B------:R-:W-:Y:S01]  /*17960*/  SHF.L.U32 R3, R28, 0x1f, RZ ;  /* 0x0000001f1c037819 */ /* 0x000fe200000006ff */
[----:B------:R-:W-:Y:S03]  /*17970*/  BSSY B1, `(.L_x_4644) ;  /* 0x0000003000017945 */ /* 0x000fe60003800000 */
[----:B------:R-:W0:Y:S02]  /*17980*/  SYNCS.PHASECHK.TRANS64.TRYWAIT P0, [R6+URZ+0x30840], R3 ;  /* 0x03084003060075a7 */ /* 0x000e24000800017f */
[----:B0-----:R-:W-:Y:S05]  /*17990*/  @!P0 BRA `(.L_x_4645) ;  /* 0x00000040000c8947 */ /* 0x001fea0003800000 */
.L_x_4728:
[----:B------:R-:W-:Y:S05]  /*179a0*/  BSYNC B1 ;  /* 0x0000000000017941 */ /* 0x000fea0003800000 */
.L_x_4644:
        /* <DEDUP_REMOVED lines=62> */
[----:B-1-3--:R0:W3:Y:S02]  /*17d90*/  SHFL.IDX PT, R2, R7, 0x5, 0x181f ;  /* 0x00b81f0007027f89 */ /* 0x00a0e400000e0000 */
.L_x_4742:
[----:B------:R-:W-:Y:S02]  /*17da0*/  LOP3.LUT P6, RZ, R16, 0x4, RZ, 0xc0, !PT ;  /* 0x0000000410ff7812 */ /* 0x000fe400078cc0ff */
[----:B---3--:R-:W-:-:S05]  /*17db0*/  IADD3 R2, P0, R2, R4, RZ ;  /* 0x0000000402027210 */ /* 0x008fca0007f1e0ff */
        /* <DEDUP_REMOVED lines=9> */
.L_x_4647:
        /* <DEDUP_REMOVED lines=10> */
.L_x_4648:
[----:B------:R3:W-:Y:S01]  /*17ef0*/  SYNCS.ARRIVE.TRANS64.A1T0 RZ, [R6+URZ+0x30830], RZ ;  /* 0x030830ff06ff79a7 */ /* 0x0007e2000810003f */
[----:B------:R-:W-:Y:S05]  /*17f00*/  @!P5 BRA `(.L_x_4649) ;  /* 0x000000000004d947 */ /* 0x000fea0003800000 */
[----:B------:R-:W-:Y:S01]  /*17f10*/  BPT.TRAP 0x1 ;  /* 0x000000040000795c */ /* 0x000fe20000300000 */
.L_x_4649:
[----:B-1----:R-:W-:Y:S01]  /*17f20*/  SHF.L.U32 R2, R20, 0x1f, RZ ;  /* 0x0000001f14027819 */ /* 0x002fe200000006ff */
[----:B---3--:R-:W-:Y:S01]  /*17f30*/  IMAD R6, R10, 0x8, R17 ;  /* 0x000000080a067824 */ /* 0x008fe200078e0211 */
[----:B------:R-:W-:Y:S01]  /*17f40*/  BSSY B1, `(.L_x_4650) ;  /* 0x0000004000017945 */ /* 0x000fe20003800000 */
[----:B0-----:R-:W-:Y:S02]  /*17f50*/  IMAD R7, R29, -0x60, R37 ;  /* 0xffffffa01d077824 */ /* 0x001fe400078e0225 */
[----:B------:R-:W0:Y:S02]  /*17f60*/  SYNCS.PHASECHK.TRANS64.TRYWAIT P0, [R6+URZ+0x30860], R2 ;  /* 0x03086002060075a7 */ /* 0x000e24000800017f */
[----:B0-----:R-:W-:Y:S05]  /*17f70*/  @!P0 BRA `(.L_x_4651) ;  /* 0x0000004000888947 */ /* 0x001fea0003800000 */
.L_x_4743:
[----:B------:R-:W-:Y:S05]  /*17f80*/  BSYNC B1 ;  /* 0x0000000000017941 */ /* 0x000fea0003800000 */
.L_x_4650:
        /* <DEDUP_REMOVED lines=10> */
[----:B--2---:R-:W-:Y:S01]  /*18030*/  SHFL.IDX PT, R14, R18, 0x5, 0x181f ;  /* 0x00b81f00120e7f89 */ /* 0x004fe200000e0000 */
        /* <DEDUP_REMOVED lines=49> */
.L_x_4757:
        /* <DEDUP_REMOVED lines=29> */
.L_x_4653:
        /* <DEDUP_REMOVED lines=10> */
.L_x_4654:
[----:B------:R-:W2:Y:S01]  /*185c0*/  LDL R0, [R1] ;  /* 0x0000000001007983 */ /* 0x000ea20000100800 */
[----:B------:R1:W-:Y:S01]  /*185d0*/  SYNCS.ARRIVE.TRANS64.A1T0 RZ, [R6+URZ+0x30850], RZ ;  /* 0x030850ff06ff79a7 */ /* 0x0003e2000810003f */
[C---:B------:R-:W-:Y:S02]  /*185e0*/  VIADD R8, R22.reuse, 0xffffffff ;  /* 0xffffffff16087836 */ /* 0x040fe40000000000 */
[----:B------:R-:W-:Y:S02]  /*185f0*/  IMAD.MOV.U32 R10, RZ, RZ, R23 ;  /* 0x000000ffff0a7224 */ /* 0x000fe400078e0017 */
[----:B------:R-:W-:Y:S02]  /*18600*/  IMAD.MOV.U32 R20, RZ, RZ, R28 ;  /* 0x000000ffff147224 */ /* 0x000fe400078e001c */
[----:B------:R-:W-:Y:S01]  /*18610*/  IMAD.MOV.U32 R29, RZ, RZ, R22 ;  /* 0x000000ffff1d7224 */ /* 0x000fe200078e0016 */
[----:B--2---:R-:W-:-:S13]  /*18620*/  ISETP.GT.AND P0, PT, R22, R0, PT ;  /* 0x000000001600720c */ /* 0x004fda0003f04270 */
[----:B-1----:R-:W-:Y:S05]  /*18630*/  @P0 BRA `(.L_x_4655) ;  /* 0xfffffff000180947 */ /* 0x002fea000383ffff */
.L_x_4642:
[----:B------:R-:W-:Y:S05]  /*18640*/  BSYNC B0 ;  /* 0x0000000000007941 */ /* 0x000fea0003800000 */
.L_x_4641:
[----:B0-----:R-:W0:Y:S01]  /*18650*/  S2R R0, SR_TID.X ;  /* 0x0000000000007919 */ /* 0x001e220000002100 */
[----:B------:R-:W-:Y:S01]  /*18660*/  BSSY B0, `(.L_x_4656) ;  /* 0x0000010000007945 */ /* 0x000fe20003800000 */
        /* <DEDUP_REMOVED lines=9> */
[----:B-1----:R-:W3:Y:S01]  /*18700*/  @P0 ATOMG.E.ADD.STRONG.GPU PT, R3, desc[UR36][R2.64], R5 ;  /* 0x00000005020309a8 */ /* 0x002ee200081ee1e4 */
[----:B------:R-:W0:Y:S02]  /*18710*/  S2R R4, SR_LTMASK ;  /* 0x0000000000047919 */ /* 0x000e240000003900 */
[----:B0-----:R-:W-:-:S04]  /*18720*/  LOP3.LUT R4, R4, UR4, RZ, 0xc0, !PT ;  /* 0x0000000404047c12 */ /* 0x001fc8000f8ec0ff */
[----:B------:R-:W0:Y:S01]  /*18730*/  POPC R7, R4 ;  /* 0x0000000400077309 */ /* 0x000e220000000000 */
[----:B---3--:R-:W0:Y:S02]  /*18740*/  SHFL.IDX PT, R0, R3, R0, 0x1f ;  /* 0x00001f0003007589 */ /* 0x008e2400000e0000 */
[----:B0-----:R-:W-:-:S07]  /*18750*/  IADD3 R24, R0, UR39, R7 ;  /* 0x0000002700187c10 */ /* 0x001fce000fffe007 */
.L_x_4657:
[----:B------:R-:W-:Y:S05]  /*18760*/  BSYNC B0 ;  /* 0x0000000000007941 */ /* 0x000fea0003800000 */
.L_x_4656:
[----:B------:R-:W-:-:S13]  /*18770*/  LOP3.LUT P0, RZ, R16, 0x10, RZ, 0xc0, !PT ;  /* 0x0000001010ff7812 */ /* 0x000fda000780c0ff */
[----:B------:R-:W-:Y:S05]  /*18780*/  @!P0 BRA `(.L_x_4658) ;  /* 0x0000000000048947 */ /* 0x000fea0003800000 */
[----:B------:R-:W-:Y:S01]  /*18790*/  BPT.TRAP 0x1 ;  /* 0x000000040000795c */ /* 0x000fe20000300000 */
.L_x_4658:
[----:B------:R-:W-:Y:S01]  /*187a0*/  IMAD R0, R23, 0x8, R17 ;  /* 0x0000000817007824 */ /* 0x000fe200078e0211 */
[----:B------:R-:W-:Y:S01]  /*187b0*/  SHF.L.U32 R3, R28, 0x1f, RZ ;  /* 0x0000001f1c037819 */ /* 0x000fe200000006ff */
[----:B------:R-:W-:Y:S01]  /*187c0*/  BSSY B0, `(.L_x_4659) ;  /* 0x0000004000007945 */ /* 0x000fe20003800000 */
[----:B------:R-:W-:Y:S02]  /*187d0*/  IMAD R6, R22, -0x60, R37 ;  /* 0xffffffa016067824 */ /* 0x000fe400078e0225 */
[----:B------:R-:W0:Y:S02]  /*187e0*/  SYNCS.PHASECHK.TRANS64.TRYWAIT P0, [R0+URZ+0x30860], R3 ;  /* 0x03086003000075a7 */ /* 0x000e24000800017f */
[----:B0-----:R-:W-:Y:S05]  /*187f0*/  @!P0 BRA `(.L_x_4660) ;  /* 0x00000040008c8947 */ /* 0x001fea0003800000 */
.L_x_4758:
[----:B------:R-:W-:Y:S05]  /*18800*/  BSYNC B0 ;  /* 0x0000000000007941 */ /* 0x000fea0003800000 */
.L_x_4659:
        /* <DEDUP_REMOVED lines=65> */
.L_x_4772:
        /* <DEDUP_REMOVED lines=13> */
.L_x_4662:
        /* <DEDUP_REMOVED lines=10> */
.L_x_4663:
[----:B------:R1:W-:Y:S01]  /*18d90*/  SYNCS.ARRIVE.TRANS64.A1T0 RZ, [R0+URZ+0x30850], RZ ;  /* 0x030850ff00ff79a7 */ /* 0x0003e2000810003f */
[----:B------:R-:W-:-:S05]  /*18da0*/  VIADD R23, R23, 0x1 ;  /* 0x0000000117177836 */ /* 0x000fca0000000000 */
[----:B------:R-:W-:-:S04]  /*18db0*/  ISETP.NE.AND P0, PT, R23, 0x2, PT ;  /* 0x000000021700780c */ /* 0x000fc80003f05270 */
[----:B0-----:R-:W-:Y:S02]  /*18dc0*/  SEL R3, RZ, 0x1, P0 ;  /* 0x00000001ff037807 */ /* 0x001fe40000000000 */
[----:B------:R-:W-:Y:S02]  /*18dd0*/  SEL R23, R23, RZ, P0 ;  /* 0x000000ff17177207 */ /* 0x000fe40000000000 */
[----:B-1----:R-:W-:-:S07]  /*18de0*/  LOP3.LUT R28, R28, R3, RZ, 0x3c, !PT ;  /* 0x000000031c1c7212 */ /* 0x002fce00078e3cff */
.L_x_4620:
[----:B------:R-:W-:Y:S05]  /*18df0*/  BSYNC B7 ;  /* 0x0000000000077941 */ /* 0x000fea0003800000 */
.L_x_4618:
        /* <DEDUP_REMOVED lines=11> */
.L_x_4664:
        /* <DEDUP_REMOVED lines=43> */
.L_x_4782:
[----:B------:R-:W-:Y:S02]  /*19160*/  ULDC UR4, c[0x0][0xc38] ;  /* 0x00030e0000047ab9 */ /* 0x000fe40000000800 */
[----:B------:R-:W-:-:S04]  /*19170*/  IMAD.U32 R5, RZ, RZ, UR4 ;  /* 0x00000004ff057e24 */ /* 0x000fc8000f8e00ff */
[----:B-1----:R-:W-:-:S04]  /*19180*/  IMAD R14, R14, R5, RZ ;  /* 0x000000050e0e7224 */ /* 0x002fc800078e02ff */
[----:B------:R-:W-:-:S05]  /*19190*/  IMAD.IADD R7, R7, 0x1, R14 ;  /* 0x0000000107077824 */ /* 0x000fca00078e020e */
[----:B------:R-:W-:-:S13]  /*191a0*/  ISETP.GT.AND P6, PT, R7, R0, PT ;  /* 0x000000000700720c */ /* 0x000fda0003fc4270 */
[----:B------:R-:W-:Y:S05]  /*191b0*/  @P6 BRA `(.L_x_4667) ;  /* 0x0000000000a46947 */ /* 0x000fea0003800000 */
.L_x_4670:
        /* <DEDUP_REMOVED lines=35> */
.L_x_4790:
[----:B------:R-:W-:Y:S02]  /*193f0*/  ULDC UR4, c[0x0][0xc38] ;  /* 0x00030e0000047ab9 */ /* 0x000fe40000000800 */
[----:B------:R-:W-:-:S04]  /*19400*/  IMAD.U32 R5, RZ, RZ, UR4 ;  /* 0x00000004ff057e24 */ /* 0x000fc8000f8e00ff */
[----:B-1----:R-:W-:-:S04]  /*19410*/  IMAD R14, R14, R5, RZ ;  /* 0x000000050e0e7224 */ /* 0x002fc800078e02ff */
[----:B------:R-:W-:-:S05]  /*19420*/  IMAD.IADD R7, R14, 0x1, R7 ;  /* 0x000000010e077824 */ /* 0x000fca00078e0207 */
[----:B------:R-:W-:-:S13]  /*19430*/  ISETP.GT.AND P6, PT, R7, R0, PT ;  /* 0x000000000700720c */ /* 0x000fda0003fc4270 */
[----:B------:R-:W-:Y:S05]  /*19440*/  @!P6 BRA `(.L_x_4670) ;  /* 0xfffffffc005ce947 */ /* 0x000fea000383ffff */
.L_x_4667:
        /* <DEDUP_REMOVED lines=10> */
.L_x_4795:
[----:B------:R-:W-:-:S13]  /*194f0*/  ISETP.NE.AND P0, PT, R3, RZ, PT ;  /* 0x000000ff0300720c */ /* 0x000fda0003f05270 */
[----:B------:R-:W-:Y:S05]  /*19500*/  @!P0 BRA `(.L_x_4672) ;  /* 0x0000000000108947 */ /* 0x000fea0003800000 */
[----:B------:R-:W-:Y:S01]  /*19510*/  UMOV UR4, 0xffffffff ;  /* 0xffffffff00047882 */ /* 0x000fe20000000000 */
[----:B-1----:R-:W-:Y:S02]  /*19520*/  VIADD R12, R12, 0xffffffff ;  /* 0xffffffff0c0c7836 */ /* 0x002fe40000000000 */
[----:B------:R-:W-:Y:S05]  /*19530*/  BRA.DIV UR4, `(.L_x_4673) ;  /* 0x0000004604a47947 */ /* 0x000fea000b800000 */
[----:B------:R4:W1:Y:S02]  /*19540*/  SHFL.IDX PT, R6, R2, R12, 0x1f ;  /* 0x00001f0c02067589 */ /* 0x00086400000e0000 */
.L_x_4672:
        /* <DEDUP_REMOVED lines=20> */
[----:B------:R-:W-:Y:S02]  /*19690*/  IMAD R2, R6, R9, R2 ;  /* 0x0000000906027224 */ /* 0x000fe400078e0202 */
[----:B------:R-:W-:-:S03]  /*196a0*/  VIADD R3, R7, 0xffffffe ;  /* 0x0ffffffe07037836 */ /* 0x000fc60000000000 */
[----:B------:R-:W-:-:S03]  /*196b0*/  ISETP.GT.U32.AND P1, PT, R5, R2, PT ;  /* 0x000000020500720c */ /* 0x000fc60003f24070 */
[----:B------:R-:W0:Y:S10]  /*196c0*/  F2I.FTZ.U32.TRUNC.NTZ R3, R3 ;  /* 0x0000000300037305 */ /* 0x000e34000021f000 */
[----:B------:R-:W-:-:S02]  /*196d0*/  @!P1 IMAD.IADD R2, R2, 0x1, -R5 ;  /* 0x0000000102029824 */ /* 0x000fc400078e0a05 */
[----:B------:R-:W-:Y:S01]  /*196e0*/  @!P1 VIADD R6, R6, 0x1 ;  /* 0x0000000106069836 */ /* 0x000fe20000000000 */
[----:B------:R-:W-:Y:S02]  /*196f0*/  ISETP.NE.AND P1, PT, R25, RZ, PT ;  /* 0x000000ff1900720c */ /* 0x000fe40003f25270 */
[----:B------:R-:W-:Y:S01]  /*19700*/  ISETP.GE.U32.AND P0, PT, R2, R5, PT ;  /* 0x000000050200720c */ /* 0x000fe20003f06070 */
[----:B0-----:R-:W-:Y:S02]  /*19710*/  IMAD.MOV R5, RZ, RZ, -R3 ;  /* 0x000000ffff057224 */ /* 0x001fe400078e0a03 */
[----:B------:R-:W-:Y:S02]  /*19720*/  IMAD.MOV.U32 R2, RZ, RZ, RZ ;  /* 0x000000ffff027224 */ /* 0x000fe400078e00ff */
[----:B------:R-:W-:-:S04]  /*19730*/  IMAD R5, R5, R4, RZ ;  /* 0x0000000405057224 */ /* 0x000fc800078e02ff */
[----:B------:R-:W-:Y:S01]  /*19740*/  IMAD.HI.U32 R5, R3, R5, R2 ;  /* 0x0000000503057227 */ /* 0x000fe200078e0002 */
[----:B------:R-:W-:Y:S02]  /*19750*/  LOP3.LUT R2, R0, R25, RZ, 0x3c, !PT ;  /* 0x0000001900027212 */ /* 0x000fe400078e3cff */
[----:B------:R-:W-:Y:S01]  /*19760*/  IABS R3, R8 ;  /* 0x0000000800037213 */ /* 0x000fe20000000000 */
[----:B------:R-:W-:Y:S01]  /*19770*/  @P0 VIADD R6, R6, 0x1 ;  /* 0x0000000106060836 */ /* 0x000fe20000000000 */
[----:B------:R-:W-:-:S03]  /*19780*/  ISETP.GE.AND P2, PT, R2, RZ, PT ;  /* 0x000000ff0200720c */ /* 0x000fc60003f46270 */
[----:B------:R-:W-:-:S10]  /*19790*/  IMAD.MOV R3, RZ, RZ, -R3 ;  /* 0x000000ffff037224 */ /* 0x000fd400078e0a03 */
[----:B------:R-:W-:Y:S01]  /*197a0*/  @!P2 IMAD.MOV R6, RZ, RZ, -R6 ;  /* 0x000000ffff06a224 */ /* 0x000fe200078e0a06 */
[----:B------:R-:W-:-:S04]  /*197b0*/  @!P1 LOP3.LUT R6, RZ, R25, RZ, 0x33, !PT ;  /* 0x00000019ff069212 */ /* 0x000fc800078e33ff */
[----:B------:R-:W-:-:S05]  /*197c0*/  IABS R2, R6 ;  /* 0x0000000600027213 */ /* 0x000fca0000000000 */
[----:B------:R-:W-:-:S04]  /*197d0*/  IMAD.HI.U32 R5, R5, R2, RZ ;  /* 0x0000000205057227 */ /* 0x000fc800078e00ff */
[----:B------:R-:W-:Y:S01]  /*197e0*/  IMAD R3, R5, R3, R2 ;  /* 0x0000000305037224 */ /* 0x000fe200078e0202 */
[----:B------:R-:W-:-:S04]  /*197f0*/  LOP3.LUT R2, R6, R8, RZ, 0x3c, !PT ;  /* 0x0000000806027212 */ /* 0x000fc800078e3cff */
[----:B------:R-:W-:Y:S02]  /*19800*/  ISETP.GT.U32.AND P1, PT, R4, R3, PT ;  /* 0x000000030400720c */ /* 0x000fe40003f24070 */
[----:B------:R-:W-:Y:S01]  /*19810*/  ISETP.GE.AND P2, PT, R2, RZ, PT ;  /* 0x000000ff0200720c */ /* 0x000fe20003f46270 */
[----:B------:R-:W-:-:S04]  /*19820*/  IMAD.MOV R2, RZ, RZ, -R6 ;  /* 0x000000ffff027224 */ /* 0x000fc800078e0a06 */
[----:B------:R-:W-:-:S06]  /*19830*/  IMAD R2, R25, R2, R0 ;  /* 0x0000000219027224 */ /* 0x000fcc00078e0200 */
[----:B------:R-:W-:Y:S02]  /*19840*/  @!P1 IMAD.IADD R3, R3, 0x1, -R4 ;  /* 0x0000000103039824 */ /* 0x000fe400078e0a04 */
[----:B------:R-:W-:Y:S01]  /*19850*/  @!P1 VIADD R5, R5, 0x1 ;  /* 0x0000000105059836 */ /* 0x000fe20000000000 */
[----:B------:R-:W-:Y:S02]  /*19860*/  ISETP.NE.AND P1, PT, R8, RZ, PT ;  /* 0x000000ff0800720c */ /* 0x000fe40003f25270 */
[----:B------:R-:W-:-:S13]  /*19870*/  ISETP.GE.U32.AND P0, PT, R3, R4, PT ;  /* 0x000000040300720c */ /* 0x000fda0003f06070 */
[----:B------:R-:W-:-:S04]  /*19880*/  @P0 VIADD R5, R5, 0x1 ;  /* 0x0000000105050836 */ /* 0x000fc80000000000 */
[----:B------:R-:W-:Y:S01]  /*19890*/  @!P2 IMAD.MOV R5, RZ, RZ, -R5 ;  /* 0x000000ffff05a224 */ /* 0x000fe200078e0a05 */
[----:B------:R-:W-:-:S05]  /*198a0*/  @!P1 LOP3.LUT R5, RZ, R8, RZ, 0x33, !PT ;  /* 0x00000008ff059212 */ /* 0x000fca00078e33ff */
[--C-:B------:R-:W-:Y:S02]  /*198b0*/  IMAD.MOV R3, RZ, RZ, -R5.reuse ;  /* 0x000000ffff037224 */ /* 0x100fe400078e0a05 */
[C---:B------:R-:W-:Y:S02]  /*198c0*/  IMAD R5, R8.reuse, 0x1000000, R5 ;  /* 0x0100000008057824 */ /* 0x040fe400078e0205 */
[----:B------:R-:W-:-:S04]  /*198d0*/  IMAD R8, R8, R3, R6 ;  /* 0x0000000308087224 */ /* 0x000fc800078e0206 */
[----:B------:R-:W-:Y:S01]  /*198e0*/  IMAD R26, R8, 0x10000, R5 ;  /* 0x00010000081a7824 */ /* 0x000fe200078e0205 */
[----:B------:R-:W-:Y:S06]  /*198f0*/  BRA `(.L_x_4675) ;  /* 0x0000000000f07947 */ /* 0x000fec0003800000 */
.L_x_4674:
        /* <DEDUP_REMOVED lines=60> */
.L_x_4675:
[----:B------:R-:W-:-:S05]  /*19cc0*/  LOP3.LUT R2, RZ, R2, RZ, 0x33, !PT ;  /* 0x00000002ff027212 */ /* 0x000fca00078e33ff */
[----:B------:R-:W-:Y:S01]  /*19cd0*/  IMAD.IADD R25, R25, 0x1, R2 ;  /* 0x0000000119197824 */ /* 0x000fe200078e0202 */
[----:B------:R-:W-:Y:S06]  /*19ce0*/  BRA `(.L_x_4676) ;  /* 0x00000000001c7947 */ /* 0x000fec0003800000 */
.L_x_4668:
[----:B------:R-:W-:Y:S01]  /*19cf0*/  UMOV UR4, URZ ;  /* 0x0000003f00047c82 */ /* 0x000fe20008000000 */
[----:B------:R-:W-:Y:S01]  /*19d00*/  UMOV UR5, URZ ;  /* 0x0000003f00057c82 */ /* 0x000fe20008000000 */
[----:B------:R-:W-:Y:S01]  /*19d10*/  ULDC UR6, c[0x0][0xc3c] ;  /* 0x00030f0000067ab9 */ /* 0x000fe20000000800 */
[----:B------:R-:W-:Y:S02]  /*19d20*/  IMAD.MOV.U32 R24, RZ, RZ, R0 ;  /* 0x000000ffff187224 */ /* 0x000fe400078e0000 */
[----:B------:R-:W-:Y:S02]  /*19d30*/  IMAD.U32 R25, RZ, RZ, UR4 ;  /* 0x00000004ff197e24 */ /* 0x000fe4000f8e00ff */
[----:B------:R-:W-:Y:S02]  /*19d40*/  IMAD.U32 R26, RZ, RZ, UR5 ;  /* 0x00000005ff1a7e24 */ /* 0x000fe4000f8e00ff */
[----:B------:R-:W-:-:S07]  /*19d50*/  IMAD.U32 R27, RZ, RZ, UR6 ;  /* 0x00000006ff1b7e24 */ /* 0x000fce000f8e00ff */
.L_x_4676:
        /* <DEDUP_REMOVED lines=10> */
.L_x_4665:
[----:B------:R-:W-:Y:S02]  /*19e00*/  ULDC UR4, c[0x0][0xc3c] ;  /* 0x00030f0000047ab9 */ /* 0x000fe40000000800 */
[----:B-1----:R-:W-:-:S13]  /*19e10*/  ISETP.GE.AND P0, PT, R27, UR4, PT ;  /* 0x000000041b007c0c */ /* 0x002fda000bf06270 */
[----:B------:R-:W-:Y:S05]  /*19e20*/  @!P0 BRA `(.L_x_4677) ;  /* 0xffffffac00bc8947 */ /* 0x000fea000383ffff */
[----:B------:R-:W-:Y:S05]  /*19e30*/  BSYNC B8 ;  /* 0x0000000000087941 */ /* 0x000fea0003800000 */
.L_x_4604:
        /* <DEDUP_REMOVED lines=12> */
.L_x_4798:
[----:B------:R-:W-:Y:S05]  /*19f00*/  BSYNC B0 ;  /* 0x0000000000007941 */ /* 0x000fea0003800000 */
.L_x_4678:
[----:B------:R-:W-:-:S03]  /*19f10*/  UMOV UR4, 0xffffffff ;  /* 0xffffffff00047882 */ /* 0x000fc60000000000 */
[----:B------:R-:W-:Y:S05]  /*19f20*/  BRA.DIV UR4, `(.L_x_4680) ;  /* 0x0000003e04647947 */ /* 0x000fea000b800000 */
[----:B0-----:R-:W0:Y:S02]  /*19f30*/  S2R R0, SR_TID.X ;  /* 0x0000000000007919 */ /* 0x001e240000002100 */
[----:B0-----:R-:W-:-:S04]  /*19f40*/  SHF.R.U32.HI R0, RZ, 0x5, R0 ;  /* 0x00000005ff007819 */ /* 0x001fc80000011600 */
[----:B------:R-:W-:-:S05]  /*19f50*/  LOP3.LUT R0, R0, 0x3, RZ, 0xc0, !PT ;  /* 0x0000000300007812 */ /* 0x000fca00078ec0ff */
[----:B------:R0:W1:Y:S02]  /*19f60*/  SHFL.IDX PT, R14, R0, RZ, 0x1f ;  /* 0x00001fff000e7589 */ /* 0x00006400000e0000 */
.L_x_4801:
[----:B-1----:R-:W-:Y:S01]  /*19f70*/  ISETP.NE.AND P0, PT, R14, RZ, PT ;  /* 0x000000ff0e00720c */ /* 0x002fe20003f05270 */
[----:B------:R-:W-:-:S12]  /*19f80*/  BSSY B0, `(.L_x_4681) ;  /* 0x0000026000007945 */ /* 0x000fd80003800000 */
[----:B------:R-:W-:Y:S05]  /*19f90*/  @P0 BRA `(.L_x_4682) ;  /* 0x0000000000900947 */ /* 0x000fea0003800000 */
[----:B------:R-:W-:-:S03]  /*19fa0*/  UMOV UR4, 0xffffffff ;  /* 0xffffffff00047882 */ /* 0x000fc60000000000 */
[----:B------:R-:W-:Y:S05]  /*19fb0*/  BRA.DIV UR4, `(.L_x_4683) ;  /* 0x0000003e04747947 */ /* 0x000fea000b800000 */
[----:B------:R-:W-:-:S13]  /*19fc0*/  ELECT P6, URZ, PT ;  /* 0x00000000003f782f */ /* 0x000fda00038c0000 */
.L_x_4804:
        /* <DEDUP_REMOVED lines=8> */
.L_x_4684:
[C---:B------:R-:W-:Y:S01]  /*1a050*/  IMAD R5, R23.reuse, 0x8, R4 ;  /* 0x0000000817057824 */ /* 0x040fe200078e0204 */
[----:B------:R-:W-:Y:S01]  /*1a060*/  SHF.L.U32 R0, R28, 0x1f, RZ ;  /* 0x0000001f1c007819 */ /* 0x000fe200000006ff */
[----:B------:R-:W-:-:S03]  /*1a070*/  VIADD R23, R23, 0x1 ;  /* 0x0000000117177836 */ /* 0x000fc60000000000 */
[----:B------:R-:W0:Y:S02]  /*1a080*/  SYNCS.PHASECHK.TRANS64.TRYWAIT P1, [R5+URZ+0x30840], R0 ;  /* 0x03084000050075a7 */ /* 0x000e24000802017f */
[----:B------:R-:W-:-:S04]  /*1a090*/  ISETP.NE.AND P2, PT, R23, 0x2, PT ;  /* 0x000000021700780c */ /* 0x000fc80003f45270 */
[----:B------:R-:W-:Y:S01]  /*1a0a0*/  SEL R3, RZ, 0x1, P2 ;  /* 0x00000001ff037807 */ /* 0x000fe20001000000 */
[----:B0-----:R-:W-:Y:S08]  /*1a0b0*/  @!P1 BRA `(.L_x_4685) ;  /* 0x0000003c00549947 */ /* 0x001ff00003800000 */
.L_x_4805:
[----:B------:R-:W-:Y:S02]  /*1a0c0*/  SEL R23, R23, RZ, P2 ;  /* 0x000000ff17177207 */ /* 0x000fe40001000000 */
[----:B------:R-:W-:Y:S01]  /*1a0d0*/  LOP3.LUT R2, R28, R3, RZ, 0x3c, !PT ;  /* 0x000000031c027212 */ /* 0x000fe200078e3cff */
[----:B------:R-:W-:Y:S06]  /*1a0e0*/  @!P0 BRA `(.L_x_4686) ;  /* 0x0000000000048947 */ /* 0x000fec0003800000 */
[----:B------:R-:W-:Y:S01]  /*1a0f0*/  BPT.TRAP 0x1 ;  /* 0x000000040000795c */ /* 0x000fe20000300000 */
.L_x_4686:
[----:B------:R-:W-:Y:S01]  /*1a100*/  IMAD R23, R23, 0x8, R4 ;  /* 0x0000000817177824 */ /* 0x000fe200078e0204 */
[----:B------:R-:W-:-:S04]  /*1a110*/  SHF.L.U32 R2, R2, 0x1f, RZ ;  /* 0x0000001f02027819 */ /* 0x000fc800000006ff */
[----:B------:R-:W1:Y:S02]  /*1a120*/  SYNCS.PHASECHK.TRANS64.TRYWAIT P1, [R23+URZ+0x30840], R2 ;  /* 0x03084002170075a7 */ /* 0x000e64000802017f */
[----:B-1----:R-:W-:Y:S05]  /*1a130*/  @!P1 BRA `(.L_x_4687) ;  /* 0x0000003c00489947 */ /* 0x002fea0003800000 */
.L_x_4806:
[----:B------:R-:W-:Y:S05]  /*1a140*/  @!P0 BRA `(.L_x_4688) ;  /* 0x0000000000048947 */ /* 0x000fea0003800000 */
[----:B------:R-:W-:Y:S01]  /*1a150*/  BPT.TRAP 0x1 ;  /* 0x000000040000795c */ /* 0x000fe20000300000 */
.L_x_4688:
[----:B------:R-:W3:Y:S02]  /*1a160*/  SYNCS.PHASECHK.TRANS64.TRYWAIT P1, [R5+URZ+0x30860], R0 ;  /* 0x03086000050075a7 */ /* 0x000ee4000802017f */
[----:B---3--:R-:W-:Y:S05]  /*1a170*/  @!P1 BRA `(.L_x_4689) ;  /* 0x0000003c004c9947 */ /* 0x008fea0003800000 */
.L_x_4807:
[----:B------:R-:W-:Y:S05]  /*1a180*/  @!P0 BRA `(.L_x_4690) ;  /* 0x0000000000048947 */ /* 0x000fea0003800000 */
[----:B------:R-:W-:Y:S01]  /*1a190*/  BPT.TRAP 0x1 ;  /* 0x000000040000795c */ /* 0x000fe20000300000 */
.L_x_4690:
[----:B----4-:R4:W0:Y:S02]  /*1a1a0*/  SYNCS.PHASECHK.TRANS64.TRYWAIT P0, [R23+URZ+0x30860], R2 ;  /* 0x03086002170075a7 */ /* 0x010824000800017f */
[----:B0-----:R-:W-:Y:S05]  /*1a1b0*/  @!P0 NANOSLEEP.SYNCS 0x989680 ;  /* 0x009896800000895d */ /* 0x001fea0003900000 */
[----:B------:R-:W0:Y:S02]  /*1a1c0*/  @!P0 SYNCS.PHASECHK.TRANS64 P0, [R23+URZ+0x30860], R2 ;  /* 0x03086002170085a7 */ /* 0x000e24000800007f */
[----:B0-----:R-:W-:Y:S05]  /*1a1d0*/  @!P0 BRA `(.L_x_4690) ;  /* 0xfffffffc00f08947 */ /* 0x001fea000383ffff */
.L_x_4682:
[----:B------:R-:W-:Y:S05]  /*1a1e0*/  BSYNC B0 ;  /* 0x0000000000007941 */ /* 0x000fea0003800000 */
.L_x_4681:
[----:B------:R-:W-:Y:S05]  /*1a1f0*/  EXIT ;  /* 0x000000000000794d */ /* 0x000fea0003800000 */
.L_x_4495:
[----:B0-----:R-:W-:-:S04]  /*1a200*/  IMAD.U32 R3, RZ, RZ, UR60 ;  /* 0x0000003cff037e24 */ /* 0x001fc8000f8e00ff */
[----:B------:R0:W1:Y:S03]  /*1a210*/  SYNCS.PHASECHK.TRANS64.TRYWAIT P1, [R3+URZ+0x30800], R0 ;  /* 0x03080000030075a7 */ /* 0x000066000802017f */
[----:B-1----:R-:W-:Y:S05]  /*1a220*/  @!P1 NANOSLEEP.SYNCS 0x989680 ;  /* 0x009896800000995d */ /* 0x002fea0003900000 */
[----:B------:R-:W1:Y:S02]  /*1a230*/  @!P1 SYNCS.PHASECHK.TRANS64 P1, [R3+URZ+0x30800], R0 ;  /* 0x03080000030095a7 */ /* 0x000e64000802007f */
[----:B-1----:R-:W-:Y:S05]  /*1a240*/  @!P1 BRA `(.L_x_4495) ;  /* 0xfffffffc00ec9947 */ /* 0x002fea000383ffff */
[----:B------:R-:W-:Y:S05]  /*1a250*/  BRA `(.L_x_4691) ;  /* 0xfffffe7c00f47947 */ /* 0x000fea000383ffff */
.L_x_4499:
[----:B-1----:R1:W2:Y:S02]  /*1a260*/  SYNCS.PHASECHK.TRANS64.TRYWAIT P1, [R3+URZ+0x30830], R0 ;  /* 0x03083000030075a7 */ /* 0x0022a4000802017f */
[----:B--2---:R-:W-:Y:S05]  /*1a270*/  @!P1 NANOSLEEP.SYNCS 0x989680 ;  /* 0x009896800000995d */ /* 0x004fea0003900000 */
[----:B------:R-:W2:Y:S02]  /*1a280*/  @!P1 SYNCS.PHASECHK.TRANS64 P1, [R3+URZ+0x30830], R0 ;  /* 0x03083000030095a7 */ /* 0x000ea4000802007f */
[----:B--2---:R-:W-:Y:S05]  /*1a290*/  @!P1 BRA `(.L_x_4499) ;  /* 0xfffffffc00f09947 */ /* 0x004fea000383ffff */
[----:B------:R-:W-:Y:S05]  /*1a2a0*/  BRA `(.L_x_4498) ;  /* 0xfffffe8000107947 */ /* 0x000fea000383ffff */
.L_x_4516:
[----:B-1----:R-:W-:-:S04]  /*1a2b0*/  IMAD.U32 R9, RZ, RZ, UR6 ;  /* 0x00000006ff097e24 */ /* 0x002fc8000f8e00ff */
[----:B------:R1:W2:Y:S03]  /*1a2c0*/  SYNCS.PHASECHK.TRANS64.TRYWAIT P1, [R9+URZ+0x30830], R8 ;  /* 0x03083008090075a7 */ /* 0x0002a6000802017f */
[----:B--2---:R-:W-:Y:S05]  /*1a2d0*/  @!P1 NANOSLEEP.SYNCS 0x989680 ;  /* 0x009896800000995d */ /* 0x004fea0003900000 */
[----:B------:R-:W2:Y:S02]  /*1a2e0*/  @!P1 SYNCS.PHASECHK.TRANS64 P1, [R9+URZ+0x30830], R8 ;  /* 0x03083008090095a7 */ /* 0x000ea4000802007f */
[----:B--2---:R-:W-:Y:S05]  /*1a2f0*/  @!P1 BRA `(.L_x_4516) ;  /* 0xfffffffc00ec9947 */ /* 0x004fea000383ffff */
[----:B------:R-:W-:Y:S05]  /*1a300*/  BRA `(.L_x_4515) ;  /* 0xfffffeb000f87947 */ /* 0x000fea000383ffff */
.L_x_4520:
[----:B---3--:R-:W-:-:S04]  /*1a310*/  IMAD.U32 R2, RZ, RZ, UR7 ;  /* 0x00000007ff027e24 */ /* 0x008fc8000f8e00ff */
[----:B------:R3:W4:Y:S03]  /*1a320*/  SYNCS.PHASECHK.TRANS64.TRYWAIT P1, [R2+URZ+0x30850], R0 ;  /* 0x03085000020075a7 */ /* 0x000726000802017f */
[----:B----4-:R-:W-:Y:S05]  /*1a330*/  @!P1 NANOSLEEP.SYNCS 0x989680 ;  /* 0x009896800000995d */ /* 0x010fea0003900000 */
[----:B------:R-:W4:Y:S02]  /*1a340*/  @!P1 SYNCS.PHASECHK.TRANS64 P1, [R2+URZ+0x30850], R0 ;  /* 0x03085000020095a7 */ /* 0x000f24000802007f */
[----:B----4-:R-:W-:Y:S05]  /*1a350*/  @!P1 BRA `(.L_x_4520) ;  /* 0xfffffffc00ec9947 */ /* 0x010fea000383ffff */
[----:B------:R-:W-:Y:S05]  /*1a360*/  BRA `(.L_x_4519) ;  /* 0xfffffebc00ac7947 */ /* 0x000fea000383ffff */
.L_x_4539:
[----:B-1----:R-:W-:-:S04]  /*1a370*/  IMAD.U32 R9, RZ, RZ, UR6 ;  /* 0x00000006ff097e24 */ /* 0x002fc8000f8e00ff */
[----:B------:R1:W2:Y:S03]  /*1a380*/  SYNCS.PHASECHK.TRANS64.TRYWAIT P1, [R9+URZ+0x30830], R8 ;  /* 0x03083008090075a7 */ /* 0x0002a6000802017f */
[----:B--2---:R-:W-:Y:S05]  /*1a390*/  @!P1 NANOSLEEP.SYNCS 0x989680 ;  /* 0x009896800000995d */ /* 0x004fea0003900000 */
[----:B------:R-:W2:Y:S02]  /*1a3a0*/  @!P1 SYNCS.PHASECHK.TRANS64 P1, [R9+URZ+0x30830], R8 ;  /* 0x03083008090095a7 */ /* 0x000ea4000802007f */
[----:B--2---:R-:W-:Y:S05]  /*1a3b0*/  @!P1 BRA `(.L_x_4539) ;  /* 0xfffffffc00ec9947 */ /* 0x004fea000383ffff */
[----:B------:R-:W-:Y:S05]  /*1a3c0*/  BRA `(.L_x_4538) ;  /* 0xfffffeec00587947 */ /* 0x000fea000383ffff */
.L_x_4543:
[----:B---3--:R-:W-:-:S04]  /*1a3d0*/  IMAD.U32 R2, RZ, RZ, UR7 ;  /* 0x00000007ff027e24 */ /* 0x008fc8000f8e00ff */
[----:B------:R3:W4:Y:S03]  /*1a3e0*/  SYNCS.PHASECHK.TRANS64.TRYWAIT P1, [R2+URZ+0x30850], R0 ;  /* 0x03085000020075a7 */ /* 0x000726000802017f */
[----:B----4-:R-:W-:Y:S05]  /*1a3f0*/  @!P1 NANOSLEEP.SYNCS 0x989680 ;  /* 0x009896800000995d */ /* 0x010fea0003900000 */
[----:B------:R-:W4:Y:S02]  /*1a400*/  @!P1 SYNCS.PHASECHK.TRANS64 P1, [R2+URZ+0x30850], R0 ;  /* 0x03085000020095a7 */ /* 0x000f24000802007f */
[----:B----4-:R-:W-:Y:S05]  /*1a410*/  @!P1 BRA `(.L_x_4543) ;  /* 0xfffffffc00ec9947 */ /* 0x010fea000383ffff */
[----:B------:R-:W-:Y:S05]  /*1a420*/  BRA `(.L_x_4542) ;  /* 0xfffffef8000c7947 */ /* 0x000fea000383ffff */
.L_x_4551:
[----:B-1----:R-:W-:-:S04]  /*1a430*/  IMAD.U32 R9, RZ, RZ, UR6 ;  /* 0x00000006ff097e24 */ /* 0x002fc8000f8e00ff */
[----:B------:R1:W2:Y:S03]  /*1a440*/  SYNCS.PHASECHK.TRANS64.TRYWAIT P1, [R9+URZ+0x30830], R8 ;  /* 0x03083008090075a7 */ /* 0x0002a6000802017f */
[----:B--2---:R-:W-:Y:S05]  /*1a450*/  @!P1 NANOSLEEP.SYNCS 0x989680 ;  /* 0x009896800000995d */ /* 0x004fea0003900000 */
[----:B------:R-:W2:Y:S02]  /*1a460*/  @!P1 SYNCS.PHASECHK.TRANS64 P1, [R9+URZ+0x30830], R8 ;  /* 0x03083008090095a7 */ /* 0x000ea4000802007f */
[----:B--2---:R-:W-:Y:S05]  /*1a470*/  @!P1 BRA `(.L_x_4551) ;  /* 0xfffffffc00ec9947 */ /* 0x004fea000383ffff */
[----:B------:R-:W-:Y:S05]  /*1a480*/  BRA `(.L_x_4550) ;  /* 0xffffff1000647947 */ /* 0x000fea000383ffff */
.L_x_4555:
[----:B---3--:R-:W-:-:S04]  /*1a490*/  IMAD.U32 R2, RZ, RZ, UR7 ;  /* 0x00000007ff027e24 */ /* 0x008fc8000f8e00ff */
[----:B------:R3:W4:Y:S03]  /*1a4a0*/  SYNCS.PHASECHK.TRANS64.TRYWAIT P1, [R2+URZ+0x30850], R0 ;  /* 0x03085000020075a7 */ /* 0x000726000802017f */
[----:B----4-:R-:W-:Y:S05]  /*1a4b0*/  @!P1 NANOSLEEP.SYNCS 0x989680 ;  /* 0x009896800000995d */ /* 0x010fea0003900000 */
[----:B------:R-:W4:Y:S02]  /*1a4c0*/  @!P1 SYNCS.PHASECHK.TRANS64 P1, [R2+URZ+0x30850], R0 ;  /* 0x03085000020095a7 */ /* 0x000f24000802007f */
[----:B----4-:R-:W-:Y:S05]  /*1a4d0*/  @!P1 BRA `(.L_x_4555) ;  /* 0xfffffffc00ec9947 */ /* 0x010fea000383ffff */
[----:B------:R-:W-:Y:S05]  /*1a4e0*/  BRA `(.L_x_4554) ;  /* 0xffffff1c00187947 */ /* 0x000fea000383ffff */
.L_x_4570:
[----:B-1----:R-:W-:-:S04]  /*1a4f0*/  IMAD.U32 R5, RZ, RZ, UR5 ;  /* 0x00000005ff057e24 */ /* 0x002fc8000f8e00ff */
[----:B------:R1:W2:Y:S03]  /*1a500*/  SYNCS.PHASECHK.TRANS64.TRYWAIT P1, [R5+URZ+0x30850], R0 ;  /* 0x03085000050075a7 */ /* 0x0002a6000802017f */
[----:B--2---:R-:W-:Y:S05]  /*1a510*/  @!P1 NANOSLEEP.SYNCS 0x989680 ;  /* 0x009896800000995d */ /* 0x004fea0003900000 */
[----:B------:R-:W2:Y:S02]  /*1a520*/  @!P1 SYNCS.PHASECHK.TRANS64 P1, [R5+URZ+0x30850], R0 ;  /* 0x03085000050095a7 */ /* 0x000ea4000802007f */
[----:B--2---:R-:W-:Y:S05]  /*1a530*/  @!P1 BRA `(.L_x_4570) ;  /* 0xfffffffc00ec9947 */ /* 0x004fea000383ffff */
[----:B------:R-:W-:Y:S05]  /*1a540*/  BRA `(.L_x_4569) ;  /* 0xffffff4c00687947 */ /* 0x000fea000383ffff */
.L_x_4626:
        /* <DEDUP_REMOVED lines=11> */
.L_x_4693:
[----:B------:R-:W-:Y:S05]  /*1a600*/  BSYNC B0 ;  /* 0x0000000000007941 */ /* 0x000fea0003800000 */
.L_x_4692:
[----:B------:R-:W-:Y:S05]  /*1a610*/  BRA `(.L_x_4694) ;  /* 0xffffffb8008c7947 */ /* 0x000fea000383ffff */
.L_x_4629:
[----:B0-----:R0:W1:Y:S02]  /*1a620*/  SYNCS.PHASECHK.TRANS64.TRYWAIT P0, [R7+URZ+0x30840], R2 ;  /* 0x03084002070075a7 */ /* 0x001064000800017f */
[----:B-1----:R-:W-:Y:S05]  /*1a630*/  @!P0 NANOSLEEP.SYNCS 0x989680 ;  /* 0x009896800000895d */ /* 0x002fea0003900000 */
[----:B------:R-:W1:Y:S02]  /*1a640*/  @!P0 SYNCS.PHASECHK.TRANS64 P0, [R7+URZ+0x30840], R2 ;  /* 0x03084002070085a7 */ /* 0x000e64000800007f */
[----:B-1----:R-:W-:Y:S05]  /*1a650*/  @!P0 BRA `(.L_x_4629) ;  /* 0xfffffffc00f08947 */ /* 0x002fea000383ffff */
[----:B------:R-:W-:Y:S05]  /*1a660*/  BRA `(.L_x_4695) ;  /* 0xffffffb800f47947 */ /* 0x000fea000383ffff */
.L_x_4630:
        /* <DEDUP_REMOVED lines=8> */
.L_x_4697:
[----:B------:R-:W-:Y:S05]  /*1a6f0*/  BSYNC B0 ;  /* 0x0000000000007941 */ /* 0x000fea0003800000 */
.L_x_4696:
        /* <DEDUP_REMOVED lines=9> */
.L_x_4698:
[----:B------:R-:W-:Y:S02]  /*1a790*/  IMAD.MOV.U32 R13, RZ, RZ, R0 ;  /* 0x000000ffff0d7224 */ /* 0x000fe400078e0000 */
[----:B------:R-:W-:Y:S02]  /*1a7a0*/  IMAD.MOV.U32 R12, RZ, RZ, 0x1 ;  /* 0x00000001ff0c7424 */ /* 0x000fe400078e00ff */
[----:B------:R-:W-:-:S07]  /*1a7b0*/  IMAD.MOV.U32 R3, RZ, RZ, R14 ;  /* 0x000000ffff037224 */ /* 0x000fce00078e000e */
[----:B------:R-:W-:Y:S05]  /*1a7c0*/  WARPSYNC.COLLECTIVE R15, `(.L_x_4699) ;  /* 0x000000000f087348 */ /* 0x000fea0003c00000 */
[----:B------:R0:W1:Y:S02]  /*1a7d0*/  SHFL.IDX P6, R14, R13, R12, R11 ;  /* 0x0000000c0d0e7389 */ /* 0x00006400000c000b */
[----:B01----:R-:W-:Y:S01]  /*1a7e0*/  ENDCOLLECTIVE ;  /* 0x000000000000791b */ /* 0x003fe20003800000 */
.L_x_4699:
        /* <DEDUP_REMOVED lines=17> */
.L_x_4700:
[----:B------:R-:W-:Y:S02]  /*1a900*/  @P1 IMAD R8, R5, 0x2, R17 ;  /* 0x0000000205081824 */ /* 0x000fe400078e0211 */
[----:B------:R-:W-:Y:S02]  /*1a910*/  IMAD.MOV.U32 R13, RZ, RZ, R0 ;  /* 0x000000ffff0d7224 */ /* 0x000fe400078e0000 */
[----:B------:R-:W-:Y:S02]  /*1a920*/  IMAD.MOV.U32 R12, RZ, RZ, 0x2 ;  /* 0x00000002ff0c7424 */ /* 0x000fe400078e00ff */
[----:B------:R-:W-:-:S07]  /*1a930*/  IMAD.MOV.U32 R3, RZ, RZ, R14 ;  /* 0x000000ffff037224 */ /* 0x000fce00078e000e */
[----:B------:R-:W-:Y:S05]  /*1a940*/  WARPSYNC.COLLECTIVE R15, `(.L_x_4701) ;  /* 0x000000000f087348 */ /* 0x000fea0003c00000 */
[----:B------:R0:W1:Y:S02]  /*1a950*/  SHFL.IDX P6, R14, R13, R12, R11 ;  /* 0x0000000c0d0e7389 */ /* 0x00006400000c000b */
[----:B01----:R-:W-:Y:S01]  /*1a960*/  ENDCOLLECTIVE ;  /* 0x000000000000791b */ /* 0x003fe20003800000 */
.L_x_4701:
        /* <DEDUP_REMOVED lines=17> */
.L_x_4702:
[----:B------:R-:W-:Y:S02]  /*1aa80*/  @P1 IMAD R8, R5, 0x2, R17 ;  /* 0x0000000205081824 */ /* 0x000fe400078e0211 */
[----:B------:R-:W-:Y:S02]  /*1aa90*/  IMAD.MOV.U32 R13, RZ, RZ, R0 ;  /* 0x000000ffff0d7224 */ /* 0x000fe400078e0000 */
[----:B------:R-:W-:Y:S02]  /*1aaa0*/  IMAD.MOV.U32 R12, RZ, RZ, 0x3 ;  /* 0x00000003ff0c7424 */ /* 0x000fe400078e00ff */
[----:B------:R-:W-:-:S07]  /*1aab0*/  IMAD.MOV.U32 R3, RZ, RZ, R14 ;  /* 0x000000ffff037224 */ /* 0x000fce00078e000e */
[----:B------:R-:W-:Y:S05]  /*1aac0*/  WARPSYNC.COLLECTIVE R15, `(.L_x_4703) ;  /* 0x000000000f087348 */ /* 0x000fea0003c00000 */
[----:B------:R0:W1:Y:S02]  /*1aad0*/  SHFL.IDX P6, R14, R13, R12, R11 ;  /* 0x0000000c0d0e7389 */ /* 0x00006400000c000b */
[----:B01----:R-:W-:Y:S01]  /*1aae0*/  ENDCOLLECTIVE ;  /* 0x000000000000791b */ /* 0x003fe20003800000 */
.L_x_4703:
        /* <DEDUP_REMOVED lines=17> */
.L_x_4704:
[----:B------:R-:W-:Y:S02]  /*1ac00*/  @P1 IMAD R8, R5, 0x2, R17 ;  /* 0x0000000205081824 */ /* 0x000fe400078e0211 */
[----:B------:R-:W-:Y:S02]  /*1ac10*/  IMAD.MOV.U32 R13, RZ, RZ, R0 ;  /* 0x000000ffff0d7224 */ /* 0x000fe400078e0000 */
[----:B------:R-:W-:Y:S02]  /*1ac20*/  IMAD.MOV.U32 R12, RZ, RZ, 0x4 ;  /* 0x00000004ff0c7424 */ /* 0x000fe400078e00ff */
[----:B------:R-:W-:-:S07]  /*1ac30*/  IMAD.MOV.U32 R3, RZ, RZ, R14 ;  /* 0x000000ffff037224 */ /* 0x000fce00078e000e */
[----:B------:R-:W-:Y:S05]  /*1ac40*/  WARPSYNC.COLLECTIVE R15, `(.L_x_4705) ;  /* 0x000000000f087348 */ /* 0x000fea0003c00000 */
[----:B------:R0:W1:Y:S02]  /*1ac50*/  SHFL.IDX P6, R14, R13, R12, R11 ;  /* 0x0000000c0d0e7389 */ /* 0x00006400000c000b */
[----:B01----:R-:W-:Y:S01]  /*1ac60*/  ENDCOLLECTIVE ;  /* 0x000000000000791b */ /* 0x003fe20003800000 */
.L_x_4705:
        /* <DEDUP_REMOVED lines=17> */
.L_x_4706:
[----:B------:R-:W-:Y:S02]  /*1ad80*/  @P1 IMAD R8, R5, 0x2, R17 ;  /* 0x0000000205081824 */ /* 0x000fe400078e0211 */
[----:B------:R-:W-:Y:S02]  /*1ad90*/  IMAD.MOV.U32 R13, RZ, RZ, R0 ;  /* 0x000000ffff0d7224 */ /* 0x000fe400078e0000 */
[----:B------:R-:W-:Y:S02]  /*1ada0*/  IMAD.MOV.U32 R12, RZ, RZ, 0x5 ;  /* 0x00000005ff0c7424 */ /* 0x000fe400078e00ff */
[----:B------:R-:W-:-:S07]  /*1adb0*/  IMAD.MOV.U32 R3, RZ, RZ, R14 ;  /* 0x000000ffff037224 */ /* 0x000fce00078e000e */
[----:B------:R-:W-:Y:S05]  /*1adc0*/  WARPSYNC.COLLECTIVE R15, `(.L_x_4707) ;  /* 0x000000000f087348 */ /* 0x000fea0003c00000 */
[----:B------:R0:W1:Y:S02]  /*1add0*/  SHFL.IDX P6, R14, R13, R12, R11 ;  /* 0x0000000c0d0e7389 */ /* 0x00006400000c000b */
[----:B01----:R-:W-:Y:S01]  /*1ade0*/  ENDCOLLECTIVE ;  /* 0x000000000000791b */ /* 0x003fe20003800000 */
.L_x_4707:
        /* <DEDUP_REMOVED lines=10> */
.L_x_4708:
        /* <DEDUP_REMOVED lines=8> */
.L_x_4635:
        /* <DEDUP_REMOVED lines=9> */
.L_x_4710:
[C---:B------:R-:W-:Y:S01]  /*1afa0*/  VIADD R6, R25.reuse, 0x10 ;  /* 0x0000001019067836 */ /* 0x040fe20000000000 */
[----:B------:R-:W-:Y:S01]  /*1afb0*/  ISETP.GE.AND P1, PT, R25, R29, PT ;  /* 0x0000001d1900720c */ /* 0x000fe20003f26270 */
[----:B------:R-:W-:Y:S02]  /*1afc0*/  IMAD.MOV.U32 R13, RZ, RZ, R0 ;  /* 0x000000ffff0d7224 */ /* 0x000fe400078e0000 */
[----:B------:R-:W-:-:S10]  /*1afd0*/  IMAD.MOV.U32 R2, RZ, RZ, R14 ;  /* 0x000000ffff027224 */ /* 0x000fd400078e000e */
[----:B------:R-:W-:Y:S05]  /*1afe0*/  WARPSYNC.COLLECTIVE R15, `(.L_x_4711) ;  /* 0x000000000f087348 */ /* 0x000fea0003c00000 */
[----:B------:R0:W1:Y:S02]  /*1aff0*/  SHFL.IDX P6, R14, R13, R12, R11 ;  /* 0x0000000c0d0e7389 */ /* 0x00006400000c000b */
[----:B01----:R-:W-:Y:S01]  /*1b000*/  ENDCOLLECTIVE ;  /* 0x000000000000791b */ /* 0x003fe20003800000 */
.L_x_4711:
        /* <DEDUP_REMOVED lines=8> */
.L_x_4712:
[----:B------:R-:W-:Y:S01]  /*1b090*/  @!PT LDS RZ, [RZ] ;  /* 0x00000000fffff984 */ /* 0x000fe20000000800 */
[----:B------:R-:W-:Y:S01]  /*1b0a0*/  @!PT LDS RZ, [RZ] ;  /* 0x00000000fffff984 */ /* 0x000fe20000000800 */
[----:B------:R-:W-:Y:S01]  /*1b0b0*/  @!PT LDS RZ, [RZ] ;  /* 0x00000000fffff984 */ /* 0x000fe20000000800 */
[----:B------:R-:W-:Y:S04]  /*1b0c0*/  @!P1 LDGSTS.E.BYPASS.LTC128B.128 [R36+0x12400], desc[UR36][R2.64], !P3 ;  /* 0x1240000002249fae */ /* 0x000fe8000d901d64 */
[----:B------:R-:W-:Y:S04]  /*1b0d0*/  @!P1 LDGSTS.E.BYPASS.LTC128B.128 [R36+0x16400], desc[UR36][R2.64+0x80], !P2 ;  /* 0x1640008002249fae */ /* 0x000fe8000d101d64 */
[----:B------:R0:W-:Y:S01]  /*1b0e0*/  @!P1 LDGSTS.E.BYPASS.LTC128B.128 [R36+0x1a400], desc[UR36][R2.64+0x100], !P0 ;  /* 0x1a40010002249fae */ /* 0x0001e2000c101d64 */
[----:B------:R-:W-:Y:S01]  /*1b0f0*/  ISETP.GE.AND P1, PT, R6, R29, PT ;  /* 0x0000001d0600720c */ /* 0x000fe20003f26270 */
[----:B------:R-:W-:-:S02]  /*1b100*/  IMAD.MOV.U32 R13, RZ, RZ, R0 ;  /* 0x000000ffff0d7224 */ /* 0x000fc400078e0000 */
[----:B------:R-:W-:Y:S02]  /*1b110*/  VIADD R6, R25, 0x20 ;  /* 0x0000002019067836 */ /* 0x000fe40000000000 */
[----:B0-----:R-:W-:-:S08]  /*1b120*/  IMAD.MOV.U32 R2, RZ, RZ, R14 ;  /* 0x000000ffff027224 */ /* 0x001fd000078e000e */
[----:B------:R-:W-:Y:S05]  /*1b130*/  WARPSYNC.COLLECTIVE R15, `(.L_x_4713) ;  /* 0x000000000f087348 */ /* 0x000fea0003c00000 */
[----:B------:R0:W1:Y:S02]  /*1b140*/  SHFL.IDX P6, R14, R13, R12, R11 ;  /* 0x0000000c0d0e7389 */ /* 0x00006400000c000b */
[----:B01----:R-:W-:Y:S01]  /*1b150*/  ENDCOLLECTIVE ;  /* 0x000000000000791b */ /* 0x003fe20003800000 */
.L_x_4713:
        /* <DEDUP_REMOVED lines=8> */
.L_x_4714:
[----:B------:R-:W-:-:S05]  /*1b1e0*/  @!P1 IMAD.MOV.U32 R3, RZ, RZ, R5 ;  /* 0x000000ffff039224 */ /* 0x000fca00078e0005 */
        /* <DEDUP_REMOVED lines=13> */
.L_x_4715:
        /* <DEDUP_REMOVED lines=8> */
.L_x_4716:
        /* <DEDUP_REMOVED lines=14> */
.L_x_4717:
        /* <DEDUP_REMOVED lines=8> */
.L_x_4718:
        /* <DEDUP_REMOVED lines=14> */
.L_x_4719:
        /* <DEDUP_REMOVED lines=8> */
.L_x_4720:
        /* <DEDUP_REMOVED lines=14> */
.L_x_4721:
        /* <DEDUP_REMOVED lines=8> */
.L_x_4722:
        /* <DEDUP_REMOVED lines=13> */
.L_x_4723:
        /* <DEDUP_REMOVED lines=8> */
.L_x_4724:
        /* <DEDUP_REMOVED lines=12> */
.L_x_4725:
[----:B------:R-:W-:Y:S05]  /*1b970*/  BRA `(.L_x_4726) ;  /* 0xffffffb8008c7947 */ /* 0x000fea000383ffff */
.L_x_4640:
[----:B0-----:R0:W1:Y:S02]  /*1b980*/  SYNCS.PHASECHK.TRANS64.TRYWAIT P0, [R17+URZ+0x30820], R0 ;  /* 0x03082000110075a7 */ /* 0x001064000800017f */
[----:B-1----:R-:W-:Y:S05]  /*1b990*/  @!P0 NANOSLEEP.SYNCS 0x989680 ;  /* 0x009896800000895d */ /* 0x002fea0003900000 */
[----:B------:R-:W1:Y:S02]  /*1b9a0*/  @!P0 SYNCS.PHASECHK.TRANS64 P0, [R17+URZ+0x30820], R0 ;  /* 0x03082000110085a7 */ /* 0x000e64000800007f */
[----:B-1----:R-:W-:Y:S05]  /*1b9b0*/  @!P0 BRA `(.L_x_4640) ;  /* 0xfffffffc00f08947 */ /* 0x002fea000383ffff */
[----:B------:R-:W-:Y:S05]  /*1b9c0*/  BRA `(.L_x_4727) ;  /* 0xffffffbc00047947 */ /* 0x000fea000383ffff */
.L_x_4645:
[----:B0-----:R0:W1:Y:S02]  /*1b9d0*/  SYNCS.PHASECHK.TRANS64.TRYWAIT P0, [R6+URZ+0x30840], R3 ;  /* 0x03084003060075a7 */ /* 0x001064000800017f */
[----:B-1----:R-:W-:Y:S05]  /*1b9e0*/  @!P0 NANOSLEEP.SYNCS 0x989680 ;  /* 0x009896800000895d */ /* 0x002fea0003900000 */
[----:B------:R-:W1:Y:S02]  /*1b9f0*/  @!P0 SYNCS.PHASECHK.TRANS64 P0, [R6+URZ+0x30840], R3 ;  /* 0x03084003060085a7 */ /* 0x000e64000800007f */
[----:B-1----:R-:W-:Y:S05]  /*1ba00*/  @!P0 BRA `(.L_x_4645) ;  /* 0xfffffffc00f08947 */ /* 0x002fea000383ffff */
[----:B------:R-:W-:Y:S05]  /*1ba10*/  BRA `(.L_x_4728) ;  /* 0xffffffbc00e07947 */ /* 0x000fea000383ffff */
.L_x_4646:
[----:B------:R-:W-:Y:S01]  /*1ba20*/  BSSY B1, `(.L_x_4729) ;  /* 0x0000008000017945 */ /* 0x000fe20003800000 */
[----:B------:R-:W-:Y:S02]  /*1ba30*/  IMAD.MOV.U32 R13, RZ, RZ, R8 ;  /* 0x000000ffff0d7224 */ /* 0x000fe400078e0008 */
[----:B------:R-:W-:Y:S02]  /*1ba40*/  IMAD.MOV.U32 R12, RZ, RZ, RZ ;  /* 0x000000ffff0c7224 */ /* 0x000fe400078e00ff */
[----:B------:R-:W-:Y:S02]  /*1ba50*/  IMAD.MOV.U32 R11, RZ, RZ, 0x181f ;  /* 0x0000181fff0b7424 */ /* 0x000fe400078e00ff */
[----:B------:R-:W-:-:S07]  /*1ba60*/  IMAD.MOV.U32 R15, RZ, RZ, -0x1 ;  /* 0xffffffffff0f7424 */ /* 0x000fce00078e00ff */
[----:B--2---:R-:W-:Y:S05]  /*1ba70*/  WARPSYNC.COLLECTIVE R15, `(.L_x_4730) ;  /* 0x000000000f087348 */ /* 0x004fea0003c00000 */
[----:B--2---:R0:W1:Y:S02]  /*1ba80*/  SHFL.IDX P6, R14, R13, R12, R11 ;  /* 0x0000000c0d0e7389 */ /* 0x00406400000c000b */
[----:B01----:R-:W-:Y:S01]  /*1ba90*/  ENDCOLLECTIVE ;  /* 0x000000000000791b */ /* 0x003fe20003800000 */
.L_x_4730:
[----:B------:R-:W-:Y:S05]  /*1baa0*/  BSYNC B1 ;  /* 0x0000000000017941 */ /* 0x000fea0003800000 */
.L_x_4729:
        /* <DEDUP_REMOVED lines=12> */
.L_x_4731:
[----:B------:R-:W-:Y:S02]  /*1bb70*/  IMAD R5, R5, 0x2, R17 ;  /* 0x0000000205057824 */ /* 0x000fe400078e0211 */
[----:B------:R-:W-:Y:S02]  /*1bb80*/  IMAD.MOV.U32 R13, RZ, RZ, R8 ;  /* 0x000000ffff0d7224 */ /* 0x000fe400078e0008 */
[----:B------:R-:W-:Y:S02]  /*1bb90*/  IMAD.MOV.U32 R12, RZ, RZ, 0x1 ;  /* 0x00000001ff0c7424 */ /* 0x000fe400078e00ff */
[----:B------:R-:W-:-:S07]  /*1bba0*/  IMAD.MOV.U32 R2, RZ, RZ, R14 ;  /* 0x000000ffff027224 */ /* 0x000fce00078e000e */
[----:B------:R-:W-:Y:S05]  /*1bbb0*/  WARPSYNC.COLLECTIVE R15, `(.L_x_4732) ;  /* 0x000000000f087348 */ /* 0x000fea0003c00000 */
[----:B------:R0:W1:Y:S02]  /*1bbc0*/  SHFL.IDX P6, R14, R13, R12, R11 ;  /* 0x0000000c0d0e7389 */ /* 0x00006400000c000b */
[----:B01----:R-:W-:Y:S01]  /*1bbd0*/  ENDCOLLECTIVE ;  /* 0x000000000000791b */ /* 0x003fe20003800000 */
.L_x_4732:
        /* <DEDUP_REMOVED lines=13> */
.L_x_4733:
[----:B------:R-:W-:Y:S02]  /*1bcb0*/  IMAD.MOV.U32 R13, RZ, RZ, R8 ;  /* 0x000000ffff0d7224 */ /* 0x000fe400078e0008 */
[----:B------:R-:W-:Y:S02]  /*1bcc0*/  IMAD.MOV.U32 R12, RZ, RZ, 0x2 ;  /* 0x00000002ff0c7424 */ /* 0x000fe400078e00ff */
[----:B------:R-:W-:-:S07]  /*1bcd0*/  IMAD.MOV.U32 R2, RZ, RZ, R14 ;  /* 0x000000ffff027224 */ /* 0x000fce00078e000e */
[----:B------:R-:W-:Y:S05]  /*1bce0*/  WARPSYNC.COLLECTIVE R15, `(.L_x_4734) ;  /* 0x000000000f087348 */ /* 0x000fea0003c00000 */
[----:B------:R0:W1:Y:S02]  /*1bcf0*/  SHFL.IDX P6, R14, R13, R12, R11 ;  /* 0x0000000c0d0e7389 */ /* 0x00006400000c000b */
[----:B01----:R-:W-:Y:S01]  /*1bd00*/  ENDCOLLECTIVE ;  /* 0x000000000000791b */ /* 0x003fe20003800000 */
.L_x_4734:
        /* <DEDUP_REMOVED lines=13> */
.L_x_4735:
[----:B------:R-:W-:Y:S02]  /*1bde0*/  IMAD.MOV.U32 R13, RZ, RZ, R8 ;  /* 0x000000ffff0d7224 */ /* 0x000fe400078e0008 */
[----:B------:R-:W-:Y:S02]  /*1bdf0*/  IMAD.MOV.U32 R12, RZ, RZ, 0x3 ;  /* 0x00000003ff0c7424 */ /* 0x000fe400078e00ff */
[----:B------:R-:W-:-:S07]  /*1be00*/  IMAD.MOV.U32 R2, RZ, RZ, R14 ;  /* 0x000000ffff027224 */ /* 0x000fce00078e000e */
[----:B------:R-:W-:Y:S05]  /*1be10*/  WARPSYNC.COLLECTIVE R15, `(.L_x_4736) ;  /* 0x000000000f087348 */ /* 0x000fea0003c00000 */
[----:B------:R0:W1:Y:S02]  /*1be20*/  SHFL.IDX P6, R14, R13, R12, R11 ;  /* 0x0000000c0d0e7389 */ /* 0x00006400000c000b */
[----:B01----:R-:W-:Y:S01]  /*1be30*/  ENDCOLLECTIVE ;  /* 0x000000000000791b */ /* 0x003fe20003800000 */
.L_x_4736:
        /* <DEDUP_REMOVED lines=13> */
.L_x_4737:
[----:B------:R-:W-:Y:S02]  /*1bf10*/  IMAD.MOV.U32 R13, RZ, RZ, R8 ;  /* 0x000000ffff0d7224 */ /* 0x000fe400078e0008 */
[----:B------:R-:W-:Y:S02]  /*1bf20*/  IMAD.MOV.U32 R12, RZ, RZ, 0x4 ;  /* 0x00000004ff0c7424 */ /* 0x000fe400078e00ff */
[----:B------:R-:W-:-:S07]  /*1bf30*/  IMAD.MOV.U32 R2, RZ, RZ, R14 ;  /* 0x000000ffff027224 */ /* 0x000fce00078e000e */
[----:B------:R-:W-:Y:S05]  /*1bf40*/  WARPSYNC.COLLECTIVE R15, `(.L_x_4738) ;  /* 0x000000000f087348 */ /* 0x000fea0003c00000 */
[----:B------:R0:W1:Y:S02]  /*1bf50*/  SHFL.IDX P6, R14, R13, R12, R11 ;  /* 0x0000000c0d0e7389 */ /* 0x00006400000c000b */
[----:B01----:R-:W-:Y:S01]  /*1bf60*/  ENDCOLLECTIVE ;  /* 0x000000000000791b */ /* 0x003fe20003800000 */
.L_x_4738:
        /* <DEDUP_REMOVED lines=13> */
.L_x_4739:
[----:B------:R-:W-:Y:S02]  /*1c040*/  IMAD.MOV.U32 R13, RZ, RZ, R8 ;  /* 0x000000ffff0d7224 */ /* 0x000fe400078e0008 */
[----:B------:R-:W-:Y:S02]  /*1c050*/  IMAD.MOV.U32 R12, RZ, RZ, 0x5 ;  /* 0x00000005ff0c7424 */ /* 0x000fe400078e00ff */
[----:B------:R-:W-:-:S07]  /*1c060*/  IMAD.MOV.U32 R2, RZ, RZ, R14 ;  /* 0x000000ffff027224 */ /* 0x000fce00078e000e */
[----:B------:R-:W-:Y:S05]  /*1c070*/  WARPSYNC.COLLECTIVE R15, `(.L_x_4740) ;  /* 0x000000000f087348 */ /* 0x000fea0003c00000 */
[----:B------:R0:W1:Y:S02]  /*1c080*/  SHFL.IDX P6, R14, R13, R12, R11 ;  /* 0x0000000c0d0e7389 */ /* 0x00006400000c000b */
[----:B01----:R-:W-:Y:S01]  /*1c090*/  ENDCOLLECTIVE ;  /* 0x000000000000791b */ /* 0x003fe20003800000 */
.L_x_4740:
        /* <DEDUP_REMOVED lines=14> */
.L_x_4741:
[----:B------:R-:W-:Y:S01]  /*1c180*/  IMAD.MOV.U32 R2, RZ, RZ, R14 ;  /* 0x000000ffff027224 */ /* 0x000fe200078e000e */
[----:B------:R-:W-:Y:S06]  /*1c190*/  BRA `(.L_x_4742) ;  /* 0xffffffbc00007947 */ /* 0x000fec000383ffff */
.L_x_4651:
[----:B0-----:R0:W1:Y:S02]  /*1c1a0*/  SYNCS.PHASECHK.TRANS64.TRYWAIT P0, [R6+URZ+0x30860], R2 ;  /* 0x03086002060075a7 */ /* 0x001064000800017f */
[----:B-1----:R-:W-:Y:S05]  /*1c1b0*/  @!P0 NANOSLEEP.SYNCS 0x989680 ;  /* 0x009896800000895d */ /* 0x002fea0003900000 */
[----:B------:R-:W1:Y:S02]  /*1c1c0*/  @!P0 SYNCS.PHASECHK.TRANS64 P0, [R6+URZ+0x30860], R2 ;  /* 0x03086002060085a7 */ /* 0x000e64000800007f */
[----:B-1----:R-:W-:Y:S05]  /*1c1d0*/  @!P0 BRA `(.L_x_4651) ;  /* 0xfffffffc00f08947 */ /* 0x002fea000383ffff */
[----:B------:R-:W-:Y:S05]  /*1c1e0*/  BRA `(.L_x_4743) ;  /* 0xffffffbc00647947 */ /* 0x000fea000383ffff */
.L_x_4652:
        /* <DEDUP_REMOVED lines=8> */
.L_x_4745:
[----:B------:R-:W-:Y:S05]  /*1c270*/  BSYNC B1 ;  /* 0x0000000000017941 */ /* 0x000fea0003800000 */
.L_x_4744:
        /* <DEDUP_REMOVED lines=9> */
.L_x_4746:
[----:B------:R-:W-:Y:S02]  /*1c310*/  IMAD.MOV.U32 R13, RZ, RZ, R19 ;  /* 0x000000ffff0d7224 */ /* 0x000fe400078e0013 */
[----:B------:R-:W-:Y:S02]  /*1c320*/  IMAD.MOV.U32 R12, RZ, RZ, 0x1 ;  /* 0x00000001ff0c7424 */ /* 0x000fe400078e00ff */
[----:B------:R-:W-:-:S07]  /*1c330*/  IMAD.MOV.U32 R2, RZ, RZ, R14 ;  /* 0x000000ffff027224 */ /* 0x000fce00078e000e */
[----:B------:R-:W-:Y:S05]  /*1c340*/  WARPSYNC.COLLECTIVE R15, `(.L_x_4747) ;  /* 0x000000000f087348 */ /* 0x000fea0003c00000 */
[----:B------:R0:W1:Y:S02]  /*1c350*/  SHFL.IDX P6, R14, R13, R12, R11 ;  /* 0x0000000c0d0e7389 */ /* 0x00006400000c000b */
[----:B01----:R-:W-:Y:S01]  /*1c360*/  ENDCOLLECTIVE ;  /* 0x000000000000791b */ /* 0x003fe20003800000 */
.L_x_4747:
        /* <DEDUP_REMOVED lines=16> */
.L_x_4748:
[----:B------:R-:W-:Y:S02]  /*1c470*/  IMAD.MOV.U32 R13, RZ, RZ, R19 ;  /* 0x000000ffff0d7224 */ /* 0x000fe400078e0013 */
[----:B------:R-:W-:Y:S02]  /*1c480*/  IMAD.MOV.U32 R12, RZ, RZ, 0x2 ;  /* 0x00000002ff0c7424 */ /* 0x000fe400078e00ff */
[----:B------:R-:W-:-:S07]  /*1c490*/  IMAD.MOV.U32 R2, RZ, RZ, R14 ;  /* 0x000000ffff027224 */ /* 0x000fce00078e000e */
[----:B------:R-:W-:Y:S05]  /*1c4a0*/  WARPSYNC.COLLECTIVE R15, `(.L_x_4749) ;  /* 0x000000000f087348 */ /* 0x000fea0003c00000 */
[----:B------:R0:W1:Y:S02]  /*1c4b0*/  SHFL.IDX P6, R14, R13, R12, R11 ;  /* 0x0000000c0d0e7389 */ /* 0x00006400000c000b */
[----:B01----:R-:W-:Y:S01]  /*1c4c0*/  ENDCOLLECTIVE ;  /* 0x000000000000791b */ /* 0x003fe20003800000 */
.L_x_4749:
        /* <DEDUP_REMOVED lines=16> */
.L_x_4750:
[----:B------:R-:W-:Y:S02]  /*1c5d0*/  IMAD.MOV.U32 R13, RZ, RZ, R19 ;  /* 0x000000ffff0d7224 */ /* 0x000fe400078e0013 */
[----:B------:R-:W-:Y:S02]  /*1c5e0*/  IMAD.MOV.U32 R12, RZ, RZ, 0x3 ;  /* 0x00000003ff0c7424 */ /* 0x000fe400078e00ff */
[----:B------:R-:W-:-:S07]  /*1c5f0*/  IMAD.MOV.U32 R2, RZ, RZ, R14 ;  /* 0x000000ffff027224 */ /* 0x000fce00078e000e */
[----:B------:R-:W-:Y:S05]  /*1c600*/  WARPSYNC.COLLECTIVE R15, `(.L_x_4751) ;  /* 0x000000000f087348 */ /* 0x000fea0003c00000 */
[----:B------:R0:W1:Y:S02]  /*1c610*/  SHFL.IDX P6, R14, R13, R12, R11 ;  /* 0x0000000c0d0e7389 */ /* 0x00006400000c000b */
[----:B01----:R-:W-:Y:S01]  /*1c620*/  ENDCOLLECTIVE ;  /* 0x000000000000791b */ /* 0x003fe20003800000 */
.L_x_4751:
        /* <DEDUP_REMOVED lines=16> */
.L_x_4752:
[----:B------:R-:W-:Y:S02]  /*1c730*/  IMAD.MOV.U32 R13, RZ, RZ, R19 ;  /* 0x000000ffff0d7224 */ /* 0x000fe400078e0013 */
[----:B------:R-:W-:Y:S02]  /*1c740*/  IMAD.MOV.U32 R12, RZ, RZ, 0x4 ;  /* 0x00000004ff0c7424 */ /* 0x000fe400078e00ff */
[----:B------:R-:W-:-:S07]  /*1c750*/  IMAD.MOV.U32 R2, RZ, RZ, R14 ;  /* 0x000000ffff027224 */ /* 0x000fce00078e000e */
[----:B------:R-:W-:Y:S05]  /*1c760*/  WARPSYNC.COLLECTIVE R15, `(.L_x_4753) ;  /* 0x000000000f087348 */ /* 0x000fea0003c00000 */
[----:B------:R0:W1:Y:S02]  /*1c770*/  SHFL.IDX P6, R14, R13, R12, R11 ;  /* 0x0000000c0d0e7389 */ /* 0x00006400000c000b */
[----:B01----:R-:W-:Y:S01]  /*1c780*/  ENDCOLLECTIVE ;  /* 0x000000000000791b */ /* 0x003fe20003800000 */
.L_x_4753:
        /* <DEDUP_REMOVED lines=16> */
.L_x_4754:
[----:B------:R-:W-:Y:S02]  /*1c890*/  IMAD.MOV.U32 R13, RZ, RZ, R19 ;  /* 0x000000ffff0d7224 */ /* 0x000fe400078e0013 */
[----:B------:R-:W-:Y:S02]  /*1c8a0*/  IMAD.MOV.U32 R12, RZ, RZ, 0x5 ;  /* 0x00000005ff0c7424 */ /* 0x000fe400078e00ff */
[----:B------:R-:W-:-:S07]  /*1c8b0*/  IMAD.MOV.U32 R2, RZ, RZ, R14 ;  /* 0x000000ffff027224 */ /* 0x000fce00078e000e */
[----:B------:R-:W-:Y:S05]  /*1c8c0*/  WARPSYNC.COLLECTIVE R15, `(.L_x_4755) ;  /* 0x000000000f087348 */ /* 0x000fea0003c00000 */
[----:B------:R0:W1:Y:S02]  /*1c8d0*/  SHFL.IDX P6, R14, R13, R12, R11 ;  /* 0x0000000c0d0e7389 */ /* 0x00006400000c000b */
[----:B01----:R-:W-:Y:S01]  /*1c8e0*/  ENDCOLLECTIVE ;  /* 0x000000000000791b */ /* 0x003fe20003800000 */
.L_x_4755:
        /* <DEDUP_REMOVED lines=13> */
.L_x_4756:
[----:B------:R-:W-:Y:S01]  /*1c9c0*/  @!PT LDS RZ, [RZ] ;  /* 0x00000000fffff984 */ /* 0x000fe20000000800 */
[----:B------:R-:W-:Y:S01]  /*1c9d0*/  @!PT LDS RZ, [RZ] ;  /* 0x00000000fffff984 */ /* 0x000fe20000000800 */
[----:B------:R-:W-:Y:S01]  /*1c9e0*/  @!PT LDS RZ, [RZ] ;  /* 0x00000000fffff984 */ /* 0x000fe20000000800 */
[----:B------:R1:W-:Y:S01]  /*1c9f0*/  LDGSTS.E.BYPASS.LTC128B.128 [R5+0x5400], desc[UR36][R2.64+0x80], !P0 ;  /* 0x0540008002057fae */ /* 0x0003e2000c101d64 */
[----:B------:R-:W-:-:S13]  /*1ca00*/  ISETP.LT.OR P0, PT, R7, 0x41, P1 ;  /* 0x000000410700780c */ /* 0x000fda0000f01670 */
[----:B------:R1:W-:Y:S01]  /*1ca10*/  LDGSTS.E.BYPASS.LTC128B.128 [R5+0x8400], desc[UR36][R2.64+0x100], !P0 ;  /* 0x0840010002057fae */ /* 0x0003e2000c101d64 */
[----:B------:R-:W-:Y:S05]  /*1ca20*/  BRA `(.L_x_4757) ;  /* 0xffffffb800487947 */ /* 0x000fea000383ffff */
.L_x_4660:
[----:B0-----:R0:W1:Y:S02]  /*1ca30*/  SYNCS.PHASECHK.TRANS64.TRYWAIT P0, [R0+URZ+0x30860], R3 ;  /* 0x03086003000075a7 */ /* 0x001064000800017f */
[----:B-1----:R-:W-:Y:S05]  /*1ca40*/  @!P0 NANOSLEEP.SYNCS 0x989680 ;  /* 0x009896800000895d */ /* 0x002fea0003900000 */
[----:B------:R-:W1:Y:S02]  /*1ca50*/  @!P0 SYNCS.PHASECHK.TRANS64 P0, [R0+URZ+0x30860], R3 ;  /* 0x03086003000085a7 */ /* 0x000e64000800007f */
[----:B-1----:R-:W-:Y:S05]  /*1ca60*/  @!P0 BRA `(.L_x_4660) ;  /* 0xfffffffc00f08947 */ /* 0x002fea000383ffff */
[----:B------:R-:W-:Y:S05]  /*1ca70*/  BRA `(.L_x_4758) ;  /* 0xffffffbc00607947 */ /* 0x000fea000383ffff */
.L_x_4661:
        /* <DEDUP_REMOVED lines=8> */
.L_x_4760:
[----:B------:R-:W-:Y:S05]  /*1cb00*/  BSYNC B0 ;  /* 0x0000000000007941 */ /* 0x000fea0003800000 */
.L_x_4759:
        /* <DEDUP_REMOVED lines=9> */
.L_x_4761:
        /* <DEDUP_REMOVED lines=14> */
.L_x_4762:
        /* <DEDUP_REMOVED lines=13> */
.L_x_4763:
[----:B------:R-:W-:Y:S02]  /*1cd50*/  IMAD.MOV.U32 R13, RZ, RZ, R19 ;  /* 0x000000ffff0d7224 */ /* 0x000fe400078e0013 */
[----:B------:R-:W-:Y:S01]  /*1cd60*/  IMAD.MOV.U32 R12, RZ, RZ, 0x2 ;  /* 0x00000002ff0c7424 */ /* 0x000fe200078e00ff */
[----:B------:R-:W-:-:S13]  /*1cd70*/  IADD3 R2, P4, R14, R5, RZ ;  /* 0x000000050e027210 */ /* 0x000fda0007f9e0ff */
[----:B------:R-:W-:Y:S05]  /*1cd80*/  WARPSYNC.COLLECTIVE R15, `(.L_x_4764) ;  /* 0x000000000f087348 */ /* 0x000fea0003c00000 */
[----:B------:R0:W1:Y:S02]  /*1cd90*/  SHFL.IDX P6, R14, R13, R12, R11 ;  /* 0x0000000c0d0e7389 */ /* 0x00006400000c000b */
[----:B01----:R-:W-:Y:S01]  /*1cda0*/  ENDCOLLECTIVE ;  /* 0x000000000000791b */ /* 0x003fe20003800000 */
.L_x_4764:
        /* <DEDUP_REMOVED lines=15> */
.L_x_4765:
[----:B------:R-:W-:Y:S02]  /*1cea0*/  IMAD.MOV.U32 R13, RZ, RZ, R19 ;  /* 0x000000ffff0d7224 */ /* 0x000fe400078e0013 */
[----:B------:R-:W-:Y:S01]  /*1ceb0*/  IMAD.MOV.U32 R12, RZ, RZ, 0x3 ;  /* 0x00000003ff0c7424 */ /* 0x000fe200078e00ff */
[----:B------:R-:W-:-:S13]  /*1cec0*/  IADD3 R2, P4, R14, R5, RZ ;  /* 0x000000050e027210 */ /* 0x000fda0007f9e0ff */
[----:B------:R-:W-:Y:S05]  /*1ced0*/  WARPSYNC.COLLECTIVE R15, `(.L_x_4766) ;  /* 0x000000000f087348 */ /* 0x000fea0003c00000 */
[----:B------:R0:W1:Y:S02]  /*1cee0*/  SHFL.IDX P6, R14, R13, R12, R11 ;  /* 0x0000000c0d0e7389 */ /* 0x00006400000c000b */
[----:B01----:R-:W-:Y:S01]  /*1cef0*/  ENDCOLLECTIVE ;  /* 0x000000000000791b */ /* 0x003fe20003800000 */
.L_x_4766:
        /* <DEDUP_REMOVED lines=15> */
.L_x_4767:
[----:B------:R-:W-:Y:S02]  /*1cff0*/  IMAD.MOV.U32 R13, RZ, RZ, R19 ;  /* 0x000000ffff0d7224 */ /* 0x000fe400078e0013 */
[----:B------:R-:W-:Y:S01]  /*1d000*/  IMAD.MOV.U32 R12, RZ, RZ, 0x4 ;  /* 0x00000004ff0c7424 */ /* 0x000fe200078e00ff */
[----:B------:R-:W-:-:S13]  /*1d010*/  IADD3 R2, P4, R14, R5, RZ ;  /* 0x000000050e027210 */ /* 0x000fda0007f9e0ff */
[----:B------:R-:W-:Y:S05]  /*1d020*/  WARPSYNC.COLLECTIVE R15, `(.L_x_4768) ;  /* 0x000000000f087348 */ /* 0x000fea0003c00000 */
[----:B------:R0:W1:Y:S02]  /*1d030*/  SHFL.IDX P6, R14, R13, R12, R11 ;  /* 0x0000000c0d0e7389 */ /* 0x00006400000c000b */
[----:B01----:R-:W-:Y:S01]  /*1d040*/  ENDCOLLECTIVE ;  /* 0x000000000000791b */ /* 0x003fe20003800000 */
.L_x_4768:
        /* <DEDUP_REMOVED lines=15> */
.L_x_4769:
[----:B------:R-:W-:Y:S02]  /*1d140*/  IMAD.MOV.U32 R13, RZ, RZ, R19 ;  /* 0x000000ffff0d7224 */ /* 0x000fe400078e0013 */
[----:B------:R-:W-:Y:S01]  /*1d150*/  IMAD.MOV.U32 R12, RZ, RZ, 0x5 ;  /* 0x00000005ff0c7424 */ /* 0x000fe200078e00ff */
[----:B------:R-:W-:-:S13]  /*1d160*/  IADD3 R2, P4, R14, R5, RZ ;  /* 0x000000050e027210 */ /* 0x000fda0007f9e0ff */
[----:B------:R-:W-:Y:S05]  /*1d170*/  WARPSYNC.COLLECTIVE R15, `(.L_x_4770) ;  /* 0x000000000f087348 */ /* 0x000fea0003c00000 */
[----:B------:R0:W1:Y:S02]  /*1d180*/  SHFL.IDX P6, R14, R13, R12, R11 ;  /* 0x0000000c0d0e7389 */ /* 0x00006400000c000b */
[----:B01----:R-:W-:Y:S01]  /*1d190*/  ENDCOLLECTIVE ;  /* 0x000000000000791b */ /* 0x003fe20003800000 */
.L_x_4770:
        /* <DEDUP_REMOVED lines=14> */
.L_x_4771:
[----:B------:R-:W-:Y:S05]  /*1d280*/  BRA `(.L_x_4772) ;  /* 0xffffffb800647947 */ /* 0x000fea000383ffff */
.L_x_4666:
        /* <DEDUP_REMOVED lines=8> */
.L_x_4774:
[----:B------:R-:W-:Y:S05]  /*1d310*/  BSYNC B0 ;  /* 0x0000000000007941 */ /* 0x000fea0003800000 */
.L_x_4773:
        /* <DEDUP_REMOVED lines=9> */
.L_x_4775:
[----:B------:R-:W-:Y:S02]  /*1d3b0*/  ULDC UR4, c[0x0][0xc3c] ;  /* 0x00030f0000047ab9 */ /* 0x000fe40000000800 */
[----:B------:R-:W-:-:S13]  /*1d3c0*/  ISETP.GE.OR P1, PT, R9, UR4, !P0 ;  /* 0x0000000409007c0c */ /* 0x000fda000c726670 */
[----:B------:R-:W0:Y:S08]  /*1d3d0*/  @!P1 LDC.64 R4, c[0x0][0xc80] ;  /* 0x00032000ff049b82 */ /* 0x000e300000000a00 */
[----:B------:R-:W1:Y:S01]  /*1d3e0*/  @!P1 LDC.64 R2, c[0x0][0xc78] ;  /* 0x00031e00ff029b82 */ /* 0x000e620000000a00 */
[----:B------:R-:W-:Y:S02]  /*1d3f0*/  IMAD.MOV.U32 R25, RZ, RZ, RZ ;  /* 0x000000ffff197224 */ /* 0x000fe400078e00ff */
[----:B------:R-:W-:-:S02]  /*1d400*/  IMAD.MOV.U32 R8, RZ, RZ, RZ ;  /* 0x000000ffff087224 */ /* 0x000fc400078e00ff */
[----:B------:R-:W-:Y:S02]  /*1d410*/  IMAD.MOV.U32 R11, RZ, RZ, RZ ;  /* 0x000000ffff0b7224 */ /* 0x000fe400078e00ff */
[----:B------:R-:W-:Y:S02]  /*1d420*/  IMAD.MOV.U32 R7, RZ, RZ, R14 ;  /* 0x000000ffff077224 */ /* 0x000fe400078e000e */
[----:B0-----:R-:W-:-:S06]  /*1d430*/  @!P1 IMAD.WIDE R4, R9, 0x4, R4 ;  /* 0x0000000409049825 */ /* 0x001fcc00078e0204 */
[----:B------:R-:W2:Y:S01]  /*1d440*/  @!P1 LDG.E R4, desc[UR36][R4.64] ;  /* 0x0000002404049981 */ /* 0x000ea2000c1e1900 */
[----:B-1----:R-:W-:-:S06]  /*1d450*/  @!P1 IMAD.WIDE R2, R9, 0x4, R2 ;  /* 0x0000000409029825 */ /* 0x002fcc00078e0202 */
        /* <DEDUP_REMOVED lines=12> */
.L_x_4776:
[----:B------:R-:W-:Y:S01]  /*1d520*/  IMAD.MOV.U32 R12, RZ, RZ, 0x2 ;  /* 0x00000002ff0c7424 */ /* 0x000fe200078e00ff */
[----:B------:R-:W-:-:S05]  /*1d530*/  SEL R6, R14, RZ, P1 ;  /* 0x000000ff0e067207 */ /* 0x000fca0000800000 */
[----:B------:R-:W-:-:S04]  /*1d540*/  IMAD.IADD R6, R13, 0x1, R6 ;  /* 0x000000010d067824 */ /* 0x000fc800078e0206 */
[----:B------:R-:W-:-:S07]  /*1d550*/  IMAD.MOV.U32 R13, RZ, RZ, R6 ;  /* 0x000000ffff0d7224 */ /* 0x000fce00078e0006 */
[----:B------:R-:W-:Y:S05]  /*1d560*/  WARPSYNC.COLLECTIVE R15, `(.L_x_4777) ;  /* 0x000000000f087348 */ /* 0x000fea0003c00000 */
[----:B------:R0:W1:Y:S02]  /*1d570*/  SHFL.UP P6, R14, R13, R12, R11 ;  /* 0x0400000c0d0e7389 */ /* 0x00006400000c000b */
[----:B01----:R-:W-:Y:S01]  /*1d580*/  ENDCOLLECTIVE ;  /* 0x000000000000791b */ /* 0x003fe20003800000 */
.L_x_4777:
[----:B------:R-:W-:Y:S01]  /*1d590*/  IMAD.MOV.U32 R12, RZ, RZ, 0x4 ;  /* 0x00000004ff0c7424 */ /* 0x000fe200078e00ff */
[----:B------:R-:W-:-:S05]  /*1d5a0*/  SEL R3, R14, RZ, P2 ;  /* 0x000000ff0e037207 */ /* 0x000fca0001000000 */
[----:B------:R-:W-:Y:S02]  /*1d5b0*/  IMAD.IADD R2, R6, 0x1, R3 ;  /* 0x0000000106027824 */ /* 0x000fe400078e0203 */
[----:B------:R-:W-:Y:S02]  /*1d5c0*/  IMAD.MOV.U32 R6, RZ, RZ, RZ ;  /* 0x000000ffff067224 */ /* 0x000fe400078e00ff */
[----:B------:R-:W-:-:S07]  /*1d5d0*/  IMAD.MOV.U32 R13, RZ, RZ, R2 ;  /* 0x000000ffff0d7224 */ /* 0x000fce00078e0002 */
[----:B------:R-:W-:Y:S05]  /*1d5e0*/  WARPSYNC.COLLECTIVE R15, `(.L_x_4778) ;  /* 0x000000000f087348 */ /* 0x000fea0003c00000 */
[----:B------:R0:W1:Y:S02]  /*1d5f0*/  SHFL.UP P6, R14, R13, R12, R11 ;  /* 0x0400000c0d0e7389 */ /* 0x00006400000c000b */
[----:B01----:R-:W-:Y:S01]  /*1d600*/  ENDCOLLECTIVE ;  /* 0x000000000000791b */ /* 0x003fe20003800000 */
.L_x_4778:
[----:B------:R-:W-:Y:S01]  /*1d610*/  IMAD.MOV.U32 R12, RZ, RZ, 0x8 ;  /* 0x00000008ff0c7424 */ /* 0x000fe200078e00ff */
[----:B------:R-:W-:-:S05]  /*1d620*/  SEL R3, R14, RZ, P3 ;  /* 0x000000ff0e037207 */ /* 0x000fca0001800000 */
[----:B------:R-:W-:-:S04]  /*1d630*/  IMAD.IADD R3, R2, 0x1, R3 ;  /* 0x0000000102037824 */ /* 0x000fc800078e0203 */
[----:B------:R-:W-:-:S07]  /*1d640*/  IMAD.MOV.U32 R13, RZ, RZ, R3 ;  /* 0x000000ffff0d7224 */ /* 0x000fce00078e0003 */
[----:B------:R-:W-:Y:S05]  /*1d650*/  WARPSYNC.COLLECTIVE R15, `(.L_x_4779) ;  /* 0x000000000f087348 */ /* 0x000fea0003c00000 */
[----:B------:R0:W1:Y:S02]  /*1d660*/  SHFL.UP P6, R14, R13, R12, R11 ;  /* 0x0400000c0d0e7389 */ /* 0x00006400000c000b */
[----:B01----:R-:W-:Y:S01]  /*1d670*/  ENDCOLLECTIVE ;  /* 0x000000000000791b */ /* 0x003fe20003800000 */
.L_x_4779:
[----:B------:R-:W-:Y:S01]  /*1d680*/  IMAD.MOV.U32 R12, RZ, RZ, 0x10 ;  /* 0x00000010ff0c7424 */ /* 0x000fe200078e00ff */
[----:B------:R-:W-:-:S05]  /*1d690*/  SEL R4, R14, RZ, P4 ;  /* 0x000000ff0e047207 */ /* 0x000fca0002000000 */
[----:B------:R-:W-:-:S04]  /*1d6a0*/  IMAD.IADD R4, R3, 0x1, R4 ;  /* 0x0000000103047824 */ /* 0x000fc800078e0204 */
[----:B------:R-:W-:-:S07]  /*1d6b0*/  IMAD.MOV.U32 R13, RZ, RZ, R4 ;  /* 0x000000ffff0d7224 */ /* 0x000fce00078e0004 */
[----:B------:R-:W-:Y:S05]  /*1d6c0*/  WARPSYNC.COLLECTIVE R15, `(.L_x_4780) ;  /* 0x000000000f087348 */ /* 0x000fea0003c00000 */
[----:B------:R0:W1:Y:S02]  /*1d6d0*/  SHFL.UP P6, R14, R13, R12, R11 ;  /* 0x0400000c0d0e7389 */ /* 0x00006400000c000b */
[----:B01----:R-:W-:Y:S01]  /*1d6e0*/  ENDCOLLECTIVE ;  /* 0x000000000000791b */ /* 0x003fe20003800000 */
.L_x_4780:
        /* <DEDUP_REMOVED lines=8> */
.L_x_4781:
[----:B------:R-:W-:Y:S05]  /*1d770*/  BRA `(.L_x_4782) ;  /* 0xffffffb800787947 */ /* 0x000fea000383ffff */
.L_x_4669:
[----:B------:R-:W-:Y:S01]  /*1d780*/  BSSY B0, `(.L_x_4783) ;  /* 0x0000007000007945 */ /* 0x000fe20003800000 */
[----:B------:R-:W-:Y:S02]  /*1d790*/  IMAD.MOV.U32 R12, RZ, RZ, 0x1 ;  /* 0x00000001ff0c7424 */ /* 0x000fe400078e00ff */
[----:B------:R-:W-:Y:S02]  /*1d7a0*/  IMAD.MOV.U32 R11, RZ, RZ, RZ ;  /* 0x000000ffff0b7224 */ /* 0x000fe400078e00ff */
[----:B------:R-:W-:-:S07]  /*1d7b0*/  IMAD.MOV.U32 R15, RZ, RZ, -0x1 ;  /* 0xffffffffff0f7424 */ /* 0x000fce00078e00ff */
[----:B------:R-:W-:Y:S05]  /*1d7c0*/  WARPSYNC.COLLECTIVE R15, `(.L_x_4784) ;  /* 0x000000000f087348 */ /* 0x000fea0003c00000 */
[----:B------:R0:W1:Y:S02]  /*1d7d0*/  SHFL.UP P6, R14, R13, R12, R11 ;  /* 0x0400000c0d0e7389 */ /* 0x00006400000c000b */
[----:B01----:R-:W-:Y:S01]  /*1d7e0*/  ENDCOLLECTIVE ;  /* 0x000000000000791b */ /* 0x003fe20003800000 */
.L_x_4784:
[----:B------:R-:W-:Y:S05]  /*1d7f0*/  BSYNC B0 ;  /* 0x0000000000007941 */ /* 0x000fea0003800000 */
.L_x_4783:
        /* <DEDUP_REMOVED lines=8> */
.L_x_4785:
[----:B------:R-:W-:Y:S01]  /*1d880*/  IMAD.MOV.U32 R12, RZ, RZ, 0x4 ;  /* 0x00000004ff0c7424 */ /* 0x000fe200078e00ff */
[----:B------:R-:W-:-:S05]  /*1d890*/  SEL R2, R14, RZ, P2 ;  /* 0x000000ff0e027207 */ /* 0x000fca0001000000 */
[----:B------:R-:W-:-:S04]  /*1d8a0*/  IMAD.IADD R2, R13, 0x1, R2 ;  /* 0x000000010d027824 */ /* 0x000fc800078e0202 */
[----:B------:R-:W-:-:S07]  /*1d8b0*/  IMAD.MOV.U32 R13, RZ, RZ, R2 ;  /* 0x000000ffff0d7224 */ /* 0x000fce00078e0002 */
[----:B------:R-:W-:Y:S05]  /*1d8c0*/  WARPSYNC.COLLECTIVE R15, `(.L_x_4786) ;  /* 0x000000000f087348 */ /* 0x000fea0003c00000 */
[----:B------:R0:W1:Y:S02]  /*1d8d0*/  SHFL.UP P6, R14, R13, R12, R11 ;  /* 0x0400000c0d0e7389 */ /* 0x00006400000c000b */
[----:B01----:R-:W-:Y:S01]  /*1d8e0*/  ENDCOLLECTIVE ;  /* 0x000000000000791b */ /* 0x003fe20003800000 */
.L_x_4786:
[----:B------:R-:W-:Y:S01]  /*1d8f0*/  IMAD.MOV.U32 R12, RZ, RZ, 0x8 ;  /* 0x00000008ff0c7424 */ /* 0x000fe200078e00ff */
[----:B------:R-:W-:-:S05]  /*1d900*/  SEL R3, R14, RZ, P3 ;  /* 0x000000ff0e037207 */ /* 0x000fca0001800000 */
[----:B------:R-:W-:-:S04]  /*1d910*/  IMAD.IADD R3, R2, 0x1, R3 ;  /* 0x0000000102037824 */ /* 0x000fc800078e0203 */
[----:B------:R-:W-:-:S07]  /*1d920*/  IMAD.MOV.U32 R13, RZ, RZ, R3 ;  /* 0x000000ffff0d7224 */ /* 0x000fce00078e0003 */
[----:B------:R-:W-:Y:S05]  /*1d930*/  WARPSYNC.COLLECTIVE R15, `(.L_x_4787) ;  /* 0x000000000f087348 */ /* 0x000fea0003c00000 */
[----:B------:R0:W1:Y:S02]  /*1d940*/  SHFL.UP P6, R14, R13, R12, R11 ;  /* 0x0400000c0d0e7389 */ /* 0x00006400000c000b */
[----:B01----:R-:W-:Y:S01]  /*1d950*/  ENDCOLLECTIVE ;  /* 0x000000000000791b */ /* 0x003fe20003800000 */
.L_x_4787:
[----:B------:R-:W-:Y:S01]  /*1d960*/  IMAD.MOV.U32 R12, RZ, RZ, 0x10 ;  /* 0x00000010ff0c7424 */ /* 0x000fe200078e00ff */
[----:B------:R-:W-:-:S05]  /*1d970*/  SEL R4, R14, RZ, P4 ;  /* 0x000000ff0e047207 */ /* 0x000fca0002000000 */
[----:B------:R-:W-:-:S04]  /*1d980*/  IMAD.IADD R4, R3, 0x1, R4 ;  /* 0x0000000103047824 */ /* 0x000fc800078e0204 */
[----:B------:R-:W-:-:S07]  /*1d990*/  IMAD.MOV.U32 R13, RZ, RZ, R4 ;  /* 0x000000ffff0d7224 */ /* 0x000fce00078e0004 */
[----:B------:R-:W-:Y:S05]  /*1d9a0*/  WARPSYNC.COLLECTIVE R15, `(.L_x_4788) ;  /* 0x000000000f087348 */ /* 0x000fea0003c00000 */
[----:B------:R0:W1:Y:S02]  /*1d9b0*/  SHFL.UP P6, R14, R13, R12, R11 ;  /* 0x0400000c0d0e7389 */ /* 0x00006400000c000b */
[----:B01----:R-:W-:Y:S01]  /*1d9c0*/  ENDCOLLECTIVE ;  /* 0x000000000000791b */ /* 0x003fe20003800000 */
.L_x_4788:
        /* <DEDUP_REMOVED lines=8> */
.L_x_4789:
[----:B------:R-:W-:Y:S05]  /*1da50*/  BRA `(.L_x_4790) ;  /* 0xffffffb800647947 */ /* 0x000fea000383ffff */
.L_x_4671:
[----:B------:R-:W-:Y:S01]  /*1da60*/  BSSY B0, `(.L_x_4791) ;  /* 0x0000006000007945 */ /* 0x000fe20003800000 */
[----:B------:R-:W-:Y:S01]  /*1da70*/  PLOP3.LUT P6, PT, P6, PT, PT, 0x8, 0x0 ;  /* 0x000000000000781c */ /* 0x000fe200037ce170 */
[----:B------:R-:W-:-:S12]  /*1da80*/  IMAD.MOV.U32 R15, RZ, RZ, -0x1 ;  /* 0xffffffffff0f7424 */ /* 0x000fd800078e00ff */
[----:B0-----:R-:W-:Y:S05]  /*1da90*/  WARPSYNC.COLLECTIVE R15, `(.L_x_4792) ;  /* 0x000000000f087348 */ /* 0x001fea0003c00000 */
[----:B------:R-:W-:Y:S01]  /*1daa0*/  VOTE.ANY R14, PT, P6 ;  /* 0x00000000000e7806 */ /* 0x000fe200030e0100 */
[----:B0-----:R-:W-:Y:S06]  /*1dab0*/  ENDCOLLECTIVE ;  /* 0x000000000000791b */ /* 0x001fec0003800000 */
.L_x_4792:
[----:B------:R-:W-:Y:S05]  /*1dac0*/  BSYNC B0 ;  /* 0x0000000000007941 */ /* 0x000fea0003800000 */
.L_x_4791:
        /* <DEDUP_REMOVED lines=8> */
.L_x_4793:
[----:B------:R-:W-:Y:S02]  /*1db50*/  IMAD.IADD R27, R12, 0x1, R27 ;  /* 0x000000010c1b7824 */ /* 0x000fe400078e021b */
[----:B------:R-:W-:Y:S02]  /*1db60*/  IMAD.MOV.U32 R13, RZ, RZ, R8 ;  /* 0x000000ffff0d7224 */ /* 0x000fe400078e0008 */
[----:B------:R-:W-:-:S07]  /*1db70*/  IMAD.MOV.U32 R25, RZ, RZ, R14 ;  /* 0x000000ffff197224 */ /* 0x000fce00078e000e */
[----:B------:R-:W-:Y:S05]  /*1db80*/  WARPSYNC.COLLECTIVE R15, `(.L_x_4794) ;  /* 0x000000000f087348 */ /* 0x000fea0003c00000 */
[----:B------:R0:W1:Y:S02]  /*1db90*/  SHFL.IDX P6, R14, R13, R12, R11 ;  /* 0x0000000c0d0e7389 */ /* 0x00006400000c000b */
[----:B01----:R-:W-:Y:S01]  /*1dba0*/  ENDCOLLECTIVE ;  /* 0x000000000000791b */ /* 0x003fe20003800000 */
.L_x_4794:
[----:B------:R-:W-:Y:S01]  /*1dbb0*/  IMAD.MOV.U32 R8, RZ, RZ, R14 ;  /* 0x000000ffff087224 */ /* 0x000fe200078e000e */
[----:B------:R-:W-:Y:S06]  /*1dbc0*/  BRA `(.L_x_4795) ;  /* 0xffffffb800487947 */ /* 0x000fec000383ffff */
.L_x_4673:
[----:B------:R-:W-:Y:S01]  /*1dbd0*/  BSSY B0, `(.L_x_4796) ;  /* 0x0000007000007945 */ /* 0x000fe20003800000 */
[----:B------:R-:W-:Y:S02]  /*1dbe0*/  IMAD.MOV.U32 R13, RZ, RZ, R2 ;  /* 0x000000ffff0d7224 */ /* 0x000fe400078e0002 */
[----:B------:R-:W-:Y:S02]  /*1dbf0*/  IMAD.MOV.U32 R11, RZ, RZ, 0x1f ;  /* 0x0000001fff0b7424 */ /* 0x000fe400078e00ff */
[----:B------:R-:W-:-:S07]  /*1dc00*/  IMAD.MOV.U32 R15, RZ, RZ, -0x1 ;  /* 0xffffffffff0f7424 */ /* 0x000fce00078e00ff */
[----:B0-23--:R-:W-:Y:S05]  /*1dc10*/  WARPSYNC.COLLECTIVE R15, `(.L_x_4797) ;  /* 0x000000000f087348 */ /* 0x00dfea0003c00000 */
[----:B------:R1:W4:Y:S02]  /*1dc20*/  SHFL.IDX P6, R14, R13, R12, R11 ;  /* 0x0000000c0d0e7389 */ /* 0x00032400000c000b */
[----:B01234-:R-:W-:Y:S01]  /*1dc30*/  ENDCOLLECTIVE ;  /* 0x000000000000791b */ /* 0x01ffe20003800000 */
.L_x_4797:
[----:B------:R-:W-:Y:S05]  /*1dc40*/  BSYNC B0 ;  /* 0x0000000000007941 */ /* 0x000fea0003800000 */
.L_x_4796:
[----:B------:R-:W-:Y:S01]  /*1dc50*/  IMAD.MOV.U32 R6, RZ, RZ, R14 ;  /* 0x000000ffff067224 */ /* 0x000fe200078e000e */
[----:B------:R-:W-:Y:S06]  /*1dc60*/  BRA `(.L_x_4672) ;  /* 0xffffffb800387947 */ /* 0x000fec000383ffff */
.L_x_4679:
[----:B0-----:R0:W1:Y:S02]  /*1dc70*/  SYNCS.PHASECHK.TRANS64.TRYWAIT P0, [R4+URZ+0x30820], R0 ;  /* 0x03082000040075a7 */ /* 0x001064000800017f */
[----:B-1----:R-:W-:Y:S05]  /*1dc80*/  @!P0 NANOSLEEP.SYNCS 0x989680 ;  /* 0x009896800000895d */ /* 0x002fea0003900000 */
[----:B------:R-:W1:Y:S02]  /*1dc90*/  @!P0 SYNCS.PHASECHK.TRANS64 P0, [R4+URZ+0x30820], R0 ;  /* 0x03082000040085a7 */ /* 0x000e64000800007f */
[----:B-1----:R-:W-:Y:S05]  /*1dca0*/  @!P0 BRA `(.L_x_4679) ;  /* 0xfffffffc00f08947 */ /* 0x002fea000383ffff */
[----:B------:R-:W-:Y:S05]  /*1dcb0*/  BRA `(.L_x_4798) ;  /* 0xffffffc000907947 */ /* 0x000fea000383ffff */
.L_x_4680:
        /* <DEDUP_REMOVED lines=11> */
.L_x_4800:
[----:B------:R-:W-:Y:S05]  /*1dd70*/  BSYNC B0 ;  /* 0x0000000000007941 */ /* 0x000fea0003800000 */
.L_x_4799:
[----:B------:R-:W-:Y:S05]  /*1dd80*/  BRA `(.L_x_4801) ;  /* 0xffffffc000787947 */ /* 0x000fea000383ffff */
.L_x_4683:
[----:B------:R-:W-:Y:S01]  /*1dd90*/  BSSY B1, `(.L_x_4802) ;  /* 0x0000006000017945 */ /* 0x000fe20003800000 */
[----:B------:R-:W-:-:S07]  /*1dda0*/  IMAD.MOV.U32 R15, RZ, RZ, -0x1 ;  /* 0xffffffffff0f7424 */ /* 0x000fce00078e00ff */
[----:B0-2---:R-:W-:Y:S05]  /*1ddb0*/  WARPSYNC.COLLECTIVE R15, `(.L_x_4803) ;  /* 0x000000000f0c7348 */ /* 0x005fea0003c00000 */
[----:B------:R-:W-:Y:S02]  /*1ddc0*/  ELECT P6, UR62, PT ;  /* 0x00000000003e782f */ /* 0x000fe400038c0000 */
[----:B------:R-:W-:Y:S01]  /*1ddd0*/  MOV R14, UR62 ;  /* 0x0000003e000e7c02 */ /* 0x000fe20008000f00 */
[----:B0-2---:R-:W-:Y:S10]  /*1dde0*/  ENDCOLLECTIVE ;  /* 0x000000000000791b */ /* 0x005ff40003800000 */
.L_x_4803:
[----:B------:R-:W-:Y:S05]  /*1ddf0*/  BSYNC B1 ;  /* 0x0000000000017941 */ /* 0x000fea0003800000 */
.L_x_4802:
[----:B------:R-:W-:Y:S05]  /*1de00*/  BRA `(.L_x_4804) ;  /* 0xffffffc000707947 */ /* 0x000fea000383ffff */
.L_x_4685:
[----:B0-----:R0:W1:Y:S02]  /*1de10*/  SYNCS.PHASECHK.TRANS64.TRYWAIT P1, [R5+URZ+0x30840], R0 ;  /* 0x03084000050075a7 */ /* 0x001064000802017f */
[----:B-1----:R-:W-:Y:S05]  /*1de20*/  @!P1 NANOSLEEP.SYNCS 0x989680 ;  /* 0x009896800000995d */ /* 0x002fea0003900000 */
[----:B------:R-:W1:Y:S02]  /*1de30*/  @!P1 SYNCS.PHASECHK.TRANS64 P1, [R5+URZ+0x30840], R0 ;  /* 0x03084000050095a7 */ /* 0x000e64000802007f */
[----:B-1----:R-:W-:Y:S05]  /*1de40*/  @!P1 BRA `(.L_x_4685) ;  /* 0xfffffffc00f09947 */ /* 0x002fea000383ffff */
[----:B------:R-:W-:Y:S05]  /*1de50*/  BRA `(.L_x_4805) ;  /* 0xffffffc000987947 */ /* 0x000fea000383ffff */
.L_x_4687:
[----:B-1----:R1:W3:Y:S02]  /*1de60*/  SYNCS.PHASECHK.TRANS64.TRYWAIT P1, [R23+URZ+0x30840], R2 ;  /* 0x03084002170075a7 */ /* 0x0022e4000802017f */
[----:B---3--:R-:W-:Y:S05]  /*1de70*/  @!P1 NANOSLEEP.SYNCS 0x989680 ;  /* 0x009896800000995d */ /* 0x008fea0003900000 */
[----:B------:R-:W3:Y:S02]  /*1de80*/  @!P1 SYNCS.PHASECHK.TRANS64 P1, [R23+URZ+0x30840], R2 ;  /* 0x03084002170095a7 */ /* 0x000ee4000802007f */
[----:B---3--:R-:W-:Y:S05]  /*1de90*/  @!P1 BRA `(.L_x_4687) ;  /* 0xfffffffc00f09947 */ /* 0x008fea000383ffff */
[----:B------:R-:W-:Y:S05]  /*1dea0*/  BRA `(.L_x_4806) ;  /* 0xffffffc000a47947 */ /* 0x000fea000383ffff */
.L_x_4689:
[----:B---3--:R3:W4:Y:S02]  /*1deb0*/  SYNCS.PHASECHK.TRANS64.TRYWAIT P1, [R5+URZ+0x30860], R0 ;  /* 0x03086000050075a7 */ /* 0x008724000802017f */
[----:B----4-:R-:W-:Y:S05]  /*1dec0*/  @!P1 NANOSLEEP.SYNCS 0x989680 ;  /* 0x009896800000995d */ /* 0x010fea0003900000 */
[----:B------:R-:W4:Y:S02]  /*1ded0*/  @!P1 SYNCS.PHASECHK.TRANS64 P1, [R5+URZ+0x30860], R0 ;  /* 0x03086000050095a7 */ /* 0x000f24000802007f */
[----:B----4-:R-:W-:Y:S05]  /*1dee0*/  @!P1 BRA `(.L_x_4689) ;  /* 0xfffffffc00f09947 */ /* 0x010fea000383ffff */
[----:B------:R-:W-:Y:S05]  /*1def0*/  BRA `(.L_x_4807) ;  /* 0xffffffc000a07947 */ /* 0x000fea000383ffff */
.L_x_4808:
        /* <DEDUP_REMOVED lines=16> */
.L_x_15968:


//--------------------- .text._ZN7cutlass13device_kernelIN5flash11enable_sm90INS1_16FlashAttnFwdSm90INS1_25CollectiveMainloopFwdSm90ILi2EN4cute5tupleIJNS5_1CILi1EEES8_S8_EEENS6_IJNS7_ILi128EEENS7_ILi96EEENS7_ILi192EEEEEELi192ENS_10bfloat16_tEfNS_4arch4Sm90ELb0ELb1ELb1ELb1ELb1ELb1ELb0ELb1ELb1ELb1ELb1ELb0EEENS1_21CollectiveEpilogueFwdINS6_IJSA_SC_SB_EEES9_SE_SG_Li256ELb1ELb1ELb1ELb0EEENS1_36VarlenDynamicPersistentTileSchedulerILi128ELi96ELi256ELi128ELb1ELb1ELb1ELb1ELb0ELb1EEEEEEEEEvNT_6ParamsE --------------------------
	.section	.text._ZN7cutlass13device_kernelIN5flash11enable_sm90INS1_16FlashAttnFwdSm90INS1_25CollectiveMainloopFwdSm90ILi2EN4cute5tupleIJNS5_1CILi1EEES8_S8_EEENS6_IJNS7_ILi128EEENS7_ILi96EEENS7_ILi192EEEEEELi192ENS_10bfloat16_tEfNS_4arch4Sm90ELb0ELb1ELb1ELb1ELb1ELb1ELb0ELb1ELb1ELb1ELb1ELb0EEENS1_21CollectiveEpilogueFwdINS6_IJSA_SC_SB_EEES9_SE_SG_Li256ELb1ELb1ELb1ELb0EEENS1_36VarlenDynamicPersistentTileSchedulerILi128ELi96ELi256ELi128ELb1ELb1ELb1ELb1ELb0ELb1EEEEEEEEEvNT_6ParamsE,"ax",@progbits
	.align	128
.text._ZN7cutlass13device_kernelIN5flash11enable_sm90INS1_16FlashAttnFwdSm90INS1_25CollectiveMainloopFwdSm90ILi2EN4cute5tupleIJNS5_1CILi1EEES8_S8_EEENS6_IJNS7_ILi128EEENS7_ILi96EEENS7_ILi192EEEEEELi192ENS_10bfloat16_tEfNS_4arch4Sm90ELb0ELb1ELb1ELb1ELb1ELb1ELb0ELb1ELb1ELb1ELb1ELb0EEENS1_21CollectiveEpilogueFwdINS6_IJSA_SC_SB_EEES9_SE_SG_Li256ELb1ELb1ELb1ELb0EEENS1_36VarlenDynamicPersistentTileSchedulerILi128ELi96ELi256ELi128ELb1ELb1ELb1ELb1ELb0ELb1EEEEEEEEEvNT_6ParamsE:
        .type           _ZN7cutlass13device_kernelIN5flash11enable_sm90INS1_16FlashAttnFwdSm90INS1_25CollectiveMainloopFwdSm90ILi2EN4cute5tupleIJNS5_1CILi1EEES8_S8_EEENS6_IJNS7_ILi128EEENS7_ILi96EEENS7_ILi192EEEEEELi192ENS_10bfloat16_tEfNS_4arch4Sm90ELb0ELb1ELb1ELb1ELb1ELb1ELb0ELb1ELb1ELb1ELb1ELb0EEENS1_21CollectiveEpilogueFwdINS6_IJSA_SC_SB_EEES9_SE_SG_Li256ELb1ELb1ELb1ELb0EEENS1_36VarlenDynamicPersistentTileSchedulerILi128ELi96ELi256ELi128ELb1ELb1ELb1ELb1ELb0ELb1EEEEEEEEEvNT_6ParamsE,@function
        .size           _ZN7cutlass13device_kernelIN5flash11enable_sm90INS1_16FlashAttnFwdSm90INS1_25CollectiveMainloopFwdSm90ILi2EN4cute5tupleIJNS5_1CILi1EEES8_S8_EEENS6_IJNS7_ILi128EEENS7_ILi96EEENS7_ILi192EEEEEELi192ENS_10bfloat16_tEfNS_4arch4Sm90ELb0ELb1ELb1ELb1ELb1ELb1ELb0ELb1ELb1ELb1ELb1ELb0EEENS1_21CollectiveEpilogueFwdINS6_IJSA_SC_SB_EEES9_SE_SG_Li256ELb1ELb1ELb1ELb0EEENS1_36VarlenDynamicPersistentTileSchedulerILi128ELi96ELi256ELi128ELb1ELb1ELb1ELb1ELb0ELb1EEEEEEEEEvNT_6ParamsE,(.L_x_15969 - _ZN7cutlass13device_kernelIN5flash11enable_sm90INS1_16FlashAttnFwdSm90INS1_25CollectiveMainloopFwdSm90ILi2EN4cute5tupleIJNS5_1CILi1EEES8_S8_EEENS6_IJNS7_ILi128EEENS7_ILi96EEENS7_ILi192EEEEEELi192ENS_10bfloat16_tEfNS_4arch4Sm90ELb0ELb1ELb1ELb1ELb1ELb1ELb0ELb1ELb1ELb1ELb1ELb0EEENS1_21CollectiveEpilogueFwdINS6_IJSA_SC_SB_EEES9_SE_SG_Li256ELb1ELb1ELb1ELb0EEENS1_36VarlenDynamicPersistentTileSchedulerILi128ELi96ELi256ELi128ELb1ELb1ELb1ELb1ELb0ELb1EEEEEEEEEvNT_6ParamsE)
        .other          _ZN7cutlass13device_kernelIN5flash11enable_sm90INS1_16FlashAttnFwdSm90INS1_25CollectiveMainloopFwdSm90ILi2EN4cute5tupleIJNS5_1CILi1EEES8_S8_EEENS6_IJNS7_ILi128EEENS7_ILi96EEENS7_ILi192EEEEEELi192ENS_10bfloat16_tEfNS_4arch4Sm90ELb0ELb1ELb1ELb1ELb1ELb1ELb0ELb1ELb1ELb1ELb1ELb0EEENS1_21CollectiveEpilogueFwdINS6_IJSA_SC_SB_EEES9_SE_SG_Li256ELb1ELb1ELb1ELb0EEENS1_36VarlenDynamicPersistentTileSchedulerILi128ELi96ELi256ELi128ELb1ELb1ELb1ELb1ELb0ELb1EEEEEEEEEvNT_6ParamsE,@"STO_CUDA_ENTRY STV_DEFAULT"
_ZN7cutlass13device_kernelIN5flash11enable_sm90INS1_16FlashAttnFwdSm90INS1_25CollectiveMainloopFwdSm90ILi2EN4cute5tupleIJNS5_1CILi1EEES8_S8_EEENS6_IJNS7_ILi128EEENS7_ILi96EEENS7_ILi192EEEEEELi192ENS_10bfloat16_tEfNS_4arch4Sm90ELb0ELb1ELb1ELb1ELb1ELb1ELb0ELb1ELb1ELb1ELb1ELb0EEENS1_21CollectiveEpilogueFwdINS6_IJSA_SC_SB_EEES9_SE_SG_Li256ELb1ELb1ELb1ELb0EEENS1_36VarlenDynamicPersistentTileSchedulerILi128ELi96ELi256ELi128ELb1ELb1ELb1ELb1ELb0ELb1EEEEEEEEEvNT_6ParamsE:
[----:B------:R-:W0:Y:S02]  /*0000*/  LDC R1, c[0x0][0x28] ;  /* 0x00000a00ff017b82 */ /* 0x000e240000000800 */
[----:B0-----:R-:W-:-:S05]  /*0010*/  VIADD R1, R1, 0xfffffd10 ;  /* 0xfffffd1001017836 */ /* 0x001fca0000000000 */
[----:B------:R-:W-:Y:S01]  /*0020*/  R2UR UR5, R1 ;  /* 0x00000000010572ca */ /* 0x000fe200000e0000 */
[----:B------:R-:W0:Y:S01]  /*0030*/  S2R R3, SR_TID.X ;  /* 0x0000000000037919 */ /* 0x000e220000002100 */
[----:B------:R-:W-:Y:S01]  /*0040*/  ULDC UR4, c[0x0][0x20] ;  /* 0x0000080000047ab9 */ /* 0x000fe20000000800 */
[----:B------:R-:W-:Y:S01]  /*0050*/  ELECT P0, URZ, PT ;  /* 0x00000000003f782f */ /* 0x000fe20003800000 */
[----:B------:R-:W-:Y:S09]  /*0060*/  BSSY B0, `(.L_x_4809) ;  /* 0x0000015000007945 */ /* 0x000ff20003800000 */
[----:B------:R-:W-:-:S03]  /*0070*/  UIADD3 UR5, UP0, UR5, UR4, URZ ;  /* 0x0000000405057290 */ /* 0x000fc6000ff1e03f */
[----:B------:R-:W-:Y:S02]  /*0080*/  ULDC UR4, c[0x0][0x24] ;  /* 0x0000090000047ab9 */ /* 0x000fe40000000800 */
[----:B------:R-:W-:Y:S01]  /*0090*/  UIADD3.X UR4, URZ, UR4, URZ, UP0, !UPT ;  /* 0x000000043f047290 */ /* 0x000fe200087fe43f */
[----:B------:R-:W-:-:S05]  /*00a0*/  IMAD.U32 R4, RZ, RZ, UR5 ;  /* 0x00000005ff047e24 */ /* 0x000fca000f8e00ff */
[----:B------:R-:W-:Y:S01]  /*00b0*/  STL [R1+0x280], R4 ;  /* 0x0002800401007387 */ /* 0x000fe20000100800 */
[----:B0-----:R-:W-:-:S05]  /*00c0*/  SHF.R.U32.HI R0, RZ, 0x5, R3 ;  /* 0x00000005ff007819 */ /* 0x001fca0000011603 */
[----:B------:R-:W0:Y:S02]  /*00d0*/  SHFL.IDX PT, R2, R0, RZ, 0x1f ;  /* 0x00001fff00027589 */ /* 0x000e2400000e0000 */
[----:B0-----:R-:W-:Y:S02]  /*00e0*/  ISETP.EQ.AND P0, PT, R2, RZ, P0 ;  /* 0x000000ff0200720c */ /* 0x001fe40000702270 */
[----:B------:R-:W-:Y:S01]  /*00f0*/  SHF.R.U32.HI R2, RZ, 0x7, R3 ;  /* 0x00000007ff027819 */ /* 0x000fe20000011603 */
[----:B------:R-:W-:-:S05]  /*0100*/  IMAD.U32 R3, RZ, RZ, UR4 ;  /* 0x00000004ff037e24 */ /* 0x000fca000f8e00ff */
[----:B------:R0:W-:Y:S05]  /*0110*/  STL [R1+0x288], R3 ;  /* 0x0002880301007387 */ /* 0x0001ea0000100800 */
        /* <DEDUP_REMOVED lines=8> */
[----:B-1----:R-:W-:Y:S01]  /*01a0*/  NOP ;  /* 0x0000000000007918 */ /* 0x002fe20000000000 */
.L_x_4810:
[----:B------:R-:W-:Y:S05]  /*01b0*/  BSYNC B0 ;  /* 0x0000000000007941 */ /* 0x000fea0003800000 */
.L_x_4809:
[----:B------:R-:W-:Y:S01]  /*01c0*/  VOTEU.ANY UP0, P0 ;  /* 0x00000000003f7886 */ /* 0x000fe20000000100 */
[----:B------:R-:W1:Y:S01]  /*01d0*/  SHFL.IDX PT, R2, R2, RZ, 0x1f ;  /* 0x00001fff02027589 */ /* 0x000e6200000e0000 */
[----:B------:R-:W-:Y:S01]  /*01e0*/  UMOV UR4, 0x80 ;  /* 0x0000008000047882 */ /* 0x000fe20000000000 */
[----:B------:R-:W-:Y:S01]  /*01f0*/  UMOV UR7, 0x100 ;  /* 0x0000010000077882 */ /* 0x000fe20000000000 */
[----:B------:R-:W-:Y:S01]  /*0200*/  VOTEU.ANY UP1, P0 ;  /* 0x00000000003f7886 */ /* 0x000fe20000020100 */
[----:B------:R-:W2:Y:S01]  /*0210*/  @UP0 S2UR UR8, SR_CgaCtaId ;  /* 0x00000000000809c3 */ /* 0x000ea20000008800 */
[----:B0-----:R-:W0:Y:S01]  /*0220*/  SHFL.IDX PT, R3, R0, RZ, 0x1f ;  /* 0x00001fff00037589 */ /* 0x001e2200000e0000 */
[----:B------:R-:W-:Y:S01]  /*0230*/  @UP0 UMOV UR6, 0x400 ;  /* 0x0000040000060882 */ /* 0x000fe20000000000 */
[----:B------:R-:W-:-:S04]  /*0240*/  @UP0 UIADD3 UR4, -UR4, 0x100000, URZ ;  /* 0x0010000004040890 */ /* 0x000fc8000fffe13f */
[----:B------:R-:W-:Y:S02]  /*0250*/  @UP0 USHF.L.U32 UR5, UR4, 0xb, URZ ;  /* 0x0000000b04050899 */ /* 0x000fe4000800063f */
[----:B------:R-:W-:Y:S01]  /*0260*/  @UP0 USHF.L.U32 UR4, UR4, 0x1, URZ ;  /* 0x0000000104040899 */ /* 0x000fe2000800063f */
[----:B------:R-:W-:Y:S01]  /*0270*/  VOTEU.ANY UP2, P0 ;  /* 0x00000000003f7886 */ /* 0x000fe20000040100 */
[----:B-1----:R-:W-:Y:S01]  /*0280*/  R2UR UR9, R2 ;  /* 0x00000000020972ca */ /* 0x002fe200000e0000 */
[----:B--2---:R-:W-:Y:S01]  /*0290*/  @UP0 ULEA UR8, UR8, UR6, 0x18 ;  /* 0x0000000608080291 */ /* 0x004fe2000f8ec03f */
[----:B0-----:R-:W-:Y:S01]  /*02a0*/  ISETP.NE.AND P1, PT, R3, RZ, PT ;  /* 0x000000ff0300720c */ /* 0x001fe20003f25270 */
        /* <DEDUP_REMOVED lines=26> */
.L_x_4811:
        /* <DEDUP_REMOVED lines=22> */
.L_x_4812:
        /* <DEDUP_REMOVED lines=18> */
.L_x_4813:
        /* <DEDUP_REMOVED lines=22> */
.L_x_4814:
        /* <DEDUP_REMOVED lines=22> */
.L_x_4815:
[----:B0-----:R-:W-:Y:S01]  /*0990*/  UMOV UR4, 0x1 ;  /* 0x0000000100047882 */ /* 0x001fe20000000000 */
[----:B------:R-:W-:Y:S01]  /*09a0*/  PLOP3.LUT P0, PT, PT, PT, UP0, 0x80, 0x0 ;  /* 0x000000000000781c */ /* 0x000fe20003f0f008 */
[----:B------:R-:W-:Y:S01]  /*09b0*/  USEL UR4, UR4, 0x2, !UP0 ;  /* 0x0000000204047887 */ /* 0x000fe2000c000000 */
[----:B------:R-:W-:Y:S01]  /*09c0*/  NOP ;  /* 0x0000000000007918 */ /* 0x000fe20000000000 */
[----:B------:R-:W-:-:S04]  /*09d0*/  ULDC.64 UR36, c[0x0][0x208] ;  /* 0x0000820000247ab9 */ /* 0x000fc80000000a00 */
[----:B------:R-:W-:-:S05]  /*09e0*/  IMAD.U32 R2, RZ, RZ, UR4 ;  /* 0x00000004ff027e24 */ /* 0x000fca000f8e00ff */
[----:B------:R0:W-:Y:S01]  /*09f0*/  STL [R1+0x294], R2 ;  /* 0x0002940201007387 */ /* 0x0001e20000100800 */
[----:B-12-4-:R-:W-:Y:S06]  /*0a00*/  BAR.SYNC.DEFER_BLOCKING 0x0 ;  /* 0x0000000000007b1d */ /* 0x016fec0000010000 */
[----:B------:R-:W-:Y:S05]  /*0a10*/  @!P0 BRA `(.L_x_4816) ;  /* 0x000001dc000c8947 */ /* 0x000fea0003800000 */
.L_x_4817:
[----:B------:R-:W-:-:S08]  /*0a20*/  NOP ;  /* 0x0000000000007918 */ /* 0x000fd00000000000 */
[----:B------:R-:W1:Y:S02]  /*0a30*/  USETMAXREG.TRY_ALLOC.CTAPOOL UP0, 0xe8 ;  /* 0x000000e8000079c8 */ /* 0x000e640008000600 */
[----:B-1----:R-:W-:-:S13]  /*0a40*/  PLOP3.LUT P0, PT, PT, PT, UP0, 0x80, 0x0 ;  /* 0x000000000000781c */ /* 0x002fda0003f0f008 */
[----:B------:R-:W-:Y:S05]  /*0a50*/  @!P0 BRA `(.L_x_4817) ;  /* 0xfffffffc00f08947 */ /* 0x000fea000383ffff */
[----:B------:R-:W1:Y:S08]  /*0a60*/  S2UR UR4, SR_CgaCtaId ;  /* 0x00000000000479c3 */ /* 0x000e700000008800 */
[----:B------:R-:W-:Y:S06]  /*0a70*/  BAR.ARV 0x8, 0x180 ;  /* 0x0206000000007b1d */ /* 0x000fec0000002000 */
[----:B------:R-:W-:-:S02]  /*0a80*/  UMOV UR39, 0x400 ;  /* 0x0000040000277882 */ /* 0x000fc40000000000 */
[----:B------:R-:W-:Y:S06]  /*0a90*/  BAR.SYNC.DEFER_BLOCKING 0x5, 0x180 ;  /* 0x0146000000007b1d */ /* 0x000fec0000010000 */
[----:B------:R-:W-:Y:S04]  /*0aa0*/  STL.64 [R1+0x270], RZ ;  /* 0x000270ff01007387 */ /* 0x000fe80000100a00 */
[----:B------:R-:W-:Y:S01]  /*0ab0*/  STL [R1+0x278], RZ ;  /* 0x000278ff01007387 */ /* 0x000fe20000100800 */
[----:B-1----:R-:W-:-:S02]  /*0ac0*/  ULEA UR39, UR4, UR39, 0x18 ;  /* 0x0000002704277291 */ /* 0x002fc4000f8ec03f */
[----:B------:R-:W-:Y:S01]  /*0ad0*/  IMAD.U32 R19, RZ, RZ, UR4 ;  /* 0x00000004ff137e24 */ /* 0x000fe2000f8e00ff */
[----:B------:R-:W-:-:S06]  /*0ae0*/  ULDC UR4, c[0x0][0xc3c] ;  /* 0x00030f0000047ab9 */ /* 0x000fcc0000000800 */
[----:B------:R-:W1:Y:S01]  /*0af0*/  LDS.128 R12, [UR39+0x308d0] ;  /* 0x0308d027ff0c7984 */ /* 0x000e620008000c00 */
[----:B------:R-:W-:Y:S06]  /*0b00*/  BAR.ARV 0x4, 0x180 ;  /* 0x0106000000007b1d */ /* 0x000fec0000002000 */
[----:B-1----:R-:W-:-:S13]  /*0b10*/  ISETP.GE.AND P0, PT, R15, UR4, PT ;  /* 0x000000040f007c0c */ /* 0x002fda000bf06270 */
[----:B------:R-:W-:Y:S05]  /*0b20*/  @P0 EXIT ;  /* 0x000000000000094d */ /* 0x000fea0003800000 */
[----:B------:R-:W1:Y:S01]  /*0b30*/  S2R R0, SR_TID.X ;  /* 0x0000000000007919 */ /* 0x000e620000002100 */
[----:B------:R-:W-:Y:S01]  /*0b40*/  R2UR UR4, R13 ;  /* 0x000000000d0472ca */ /* 0x000fe200000e0000 */
[----:B------:R-:W-:Y:S01]  /*0b50*/  UIADD3 UR5, UR39, 0x12400, URZ ;  /* 0x0001240027057890 */ /* 0x000fe2000fffe03f */
[----:B------:R-:W-:Y:S01]  /*0b60*/  R2UR UR40, R15 ;  /* 0x000000000f2872ca */ /* 0x000fe200000e0000 */
[----:B------:R-:W-:Y:S01]  /*0b70*/  UMOV UR6, URZ ;  /* 0x0000003f00067c82 */ /* 0x000fe20008000000 */
[----:B------:R-:W-:Y:S01]  /*0b80*/  UMOV UR61, URZ ;  /* 0x0000003f003d7c82 */ /* 0x000fe20008000000 */
[----:B------:R-:W-:Y:S01]  /*0b90*/  IMAD.U32 R228, RZ, RZ, UR6 ;  /* 0x00000006ffe47e24 */ /* 0x000fe2000f8e00ff */
[----:B------:R-:W-:Y:S01]  /*0ba0*/  UMOV UR38, URZ ;  /* 0x0000003f00267c82 */ /* 0x000fe20008000000 */
[----:B------:R-:W-:Y:S02]  /*0bb0*/  IMAD.U32 R206, RZ, RZ, UR5 ;  /* 0x00000005ffce7e24 */ /* 0x000fe4000f8e00ff */
[----:B-1----:R-:W-:-:S05]  /*0bc0*/  VIADD R196, R0, 0xffffff80 ;  /* 0xffffff8000c47836 */ /* 0x002fca0000000000 */
[----:B------:R-:W-:-:S04]  /*0bd0*/  SHF.R.S32.HI R3, RZ, 0x1f, R196 ;  /* 0x0000001fff037819 */ /* 0x000fc800000114c4 */
[CC--:B------:R-:W-:Y:S02]  /*0be0*/  LEA.HI R0, R3.reuse, R196.reuse, RZ, 0x7 ;  /* 0x000000c403007211 */ /* 0x0c0fe400078f38ff */
[----:B------:R-:W-:Y:S02]  /*0bf0*/  LEA.HI R204, R3, R196, RZ, 0x5 ;  /* 0x000000c403cc7211 */ /* 0x000fe400078f28ff */
[----:B------:R-:W-:Y:S02]  /*0c00*/  LOP3.LUT R5, R0, 0xffffff80, RZ, 0xc0, !PT ;  /* 0xffffff8000057812 */ /* 0x000fe400078ec0ff */
[----:B------:R-:W-:Y:S02]  /*0c10*/  SHF.R.S32.HI R10, RZ, 0x7, R0 ;  /* 0x00000007ff0a7819 */ /* 0x000fe40000011400 */
[----:B------:R-:W-:Y:S01]  /*0c20*/  SHF.R.S32.HI R204, RZ, 0x5, R204 ;  /* 0x00000005ffcc7819 */ /* 0x000fe200000114cc */
[----:B------:R-:W-:Y:S01]  /*0c30*/  IMAD.IADD R11, R196, 0x1, -R5 ;  /* 0x00000001c40b7824 */ /* 0x000fe200078e0a05 */
[----:B------:R-:W-:Y:S01]  /*0c40*/  LEA.HI R0, R0, R10, RZ, 0x1 ;  /* 0x0000000a00007211 */ /* 0x000fe200078f08ff */
[----:B------:R1:W-:Y:S03]  /*0c50*/  STL [R1+0x2e4], R10 ;  /* 0x0002e40a01007387 */ /* 0x0003e60000100800 */
[----:B------:R-:W-:Y:S01]  /*0c60*/  SHF.R.S32.HI R4, RZ, 0x1f, R11 ;  /* 0x0000001fff047819 */ /* 0x000fe2000001140b */
[----:B------:R-:W-:Y:S01]  /*0c70*/  STL [R1+0x2e0], R11 ;  /* 0x0002e00b01007387 */ /* 0x000fe20000100800 */
[----:B------:R-:W-:-:S02]  /*0c80*/  LOP3.LUT R0, R0, 0x3fffffe, RZ, 0xc0, !PT ;  /* 0x03fffffe00007812 */ /* 0x000fc400078ec0ff */
[CC--:B------:R-:W-:Y:S02]  /*0c90*/  LEA.HI R6, R4.reuse, R11.reuse, RZ, 0x2 ;  /* 0x0000000b04067211 */ /* 0x0c0fe400078f10ff */
[----:B------:R-:W-:Y:S01]  /*0ca0*/  LEA.HI R4, R4, R11, RZ, 0x5 ;  /* 0x0000000b04047211 */ /* 0x000fe200078f28ff */
[----:B------:R-:W-:Y:S01]  /*0cb0*/  IMAD.IADD R0, R10, 0x1, -R0 ;  /* 0x000000010a007824 */ /* 0x000fe200078e0a00 */
[----:B------:R-:W-:Y:S01]  /*0cc0*/  SHF.R.S32.HI R5, RZ, 0x2, R6 ;  /* 0x00000002ff057819 */ /* 0x000fe20000011406 */
[----:B-1----:R-:W-:Y:S01]  /*0cd0*/  IMAD.MOV.U32 R10, RZ, RZ, R14 ;  /* 0x000000ffff0a7224 */ /* 0x002fe200078e000e */
[----:B0-----:R-:W-:Y:S02]  /*0ce0*/  SHF.R.S32.HI R2, RZ, 0x1f, R6 ;  /* 0x0000001fff027819 */ /* 0x001fe40000011406 */
[----:B------:R-:W-:Y:S02]  /*0cf0*/  SHF.R.S32.HI R4, RZ, 0x5, R4 ;  /* 0x00000005ff047819 */ /* 0x000fe40000011404 */
[----:B------:R-:W-:-:S02]  /*0d00*/  LEA.HI R7, R2, R5, RZ, 0x3 ;  /* 0x0000000502077211 */ /* 0x000fc400078f18ff */
[----:B------:R-:W-:Y:S02]  /*0d10*/  LEA.HI R2, R3, R196, RZ, 0x4 ;  /* 0x000000c403027211 */ /* 0x000fe400078f20ff */
[----:B------:R-:W-:Y:S02]  /*0d20*/  LOP3.LUT R8, R7, 0xfffffff8, RZ, 0xc0, !PT ;  /* 0xfffffff807087812 */ /* 0x000fe400078ec0ff */
[----:B------:R-:W-:Y:S02]  /*0d30*/  SHF.R.S32.HI R7, RZ, 0x4, R2 ;  /* 0x00000004ff077819 */ /* 0x000fe40000011402 */
[----:B------:R-:W-:Y:S01]  /*0d40*/  LOP3.LUT R6, R6, 0x7ffffffc, RZ, 0xc0, !PT ;  /* 0x7ffffffc06067812 */ /* 0x000fe200078ec0ff */
[----:B------:R-:W-:Y:S01]  /*0d50*/  IMAD.IADD R9, R5, 0x1, -R8 ;  /* 0x0000000105097824 */ /* 0x000fe200078e0a08 */
[C---:B------:R-:W-:Y:S02]  /*0d60*/  LOP3.LUT R5, R2.reuse, 0x3fffff0, RZ, 0xc0, !PT ;  /* 0x03fffff002057812 */ /* 0x040fe400078ec0ff */
[----:B------:R-:W-:Y:S01]  /*0d70*/  LEA.HI R2, R2, R7, RZ, 0x1 ;  /* 0x0000000702027211 */ /* 0x000fe200078f08ff */
[----:B------:R-:W-:-:S02]  /*0d80*/  IMAD R9, R4, 0x10, R9 ;  /* 0x0000001004097824 */ /* 0x000fc400078e0209 */
[----:B------:R-:W-:Y:S01]  /*0d90*/  IMAD.IADD R5, R196, 0x1, -R5 ;  /* 0x00000001c4057824 */ /* 0x000fe200078e0a05 */
[----:B------:R-:W-:Y:S01]  /*0da0*/  LOP3.LUT R2, R2, 0x1ffffffe, RZ, 0xc0, !PT ;  /* 0x1ffffffe02027812 */ /* 0x000fe200078ec0ff */
[----:B------:R-:W-:Y:S01]  /*0db0*/  IMAD R4, R0, 0x40, R9 ;  /* 0x0000004000047824 */ /* 0x000fe200078e0209 */
[CC--:B------:R-:W-:Y:S01]  /*0dc0*/  LEA.HI R0, R3.reuse, R196.reuse, RZ, 0x2 ;  /* 0x000000c403007211 */ /* 0x0c0fe200078f10ff */
[----:B------:R-:W-:Y:S01]  /*0dd0*/  IMAD R5, R204, 0x10, R5 ;  /* 0x00000010cc057824 */ /* 0x000fe200078e0205 */
[----:B------:R-:W-:Y:S01]  /*0de0*/  LEA.HI R3, R3, R196, RZ, 0x3 ;  /* 0x000000c403037211 */ /* 0x000fe200078f18ff */
[----:B------:R-:W-:Y:S01]  /*0df0*/  IMAD.IADD R2, R7, 0x1, -R2 ;  /* 0x0000000107027824 */ /* 0x000fe200078e0a02 */
[----:B------:R-:W-:Y:S01]  /*0e00*/  LOP3.LUT R201, R0, 0xfffffffc, RZ, 0xc0, !PT ;  /* 0xfffffffc00c97812 */ /* 0x000fe200078ec0ff */
[----:B------:R-:W-:Y:S01]  /*0e10*/  IMAD.IADD R6, R11, 0x1, -R6 ;  /* 0x000000010b067824 */ /* 0x000fe200078e0a06 */
[----:B------:R-:W-:Y:S01]  /*0e20*/  SHF.R.S32.HI R195, RZ, 0x2, R0 ;  /* 0x00000002ffc37819 */ /* 0x000fe20000011400 */
[----:B------:R-:W-:Y:S01]  /*0e30*/  IMAD R5, R5, 0x8, R2 ;  /* 0x0000000805057824 */ /* 0x000fe200078e0202 */
[----:B------:R-:W-:Y:S01]  /*0e40*/  SHF.R.S32.HI R0, RZ, 0x1f, R0 ;  /* 0x0000001fff007819 */ /* 0x000fe20000011400 */
[----:B------:R-:W-:Y:S01]  /*0e50*/  IMAD.SHL.U32 R22, R6, 0x2, RZ ;  /* 0x0000000206167824 */ /* 0x000fe200078e00ff */
[----:B------:R-:W-:Y:S01]  /*0e60*/  SHF.R.S32.HI R227, RZ, 0x3, R3 ;  /* 0x00000003ffe37819 */ /* 0x000fe20000011403 */
[----:B------:R-:W-:Y:S01]  /*0e70*/  STL [R1+0x2e8], R4 ;  /* 0x0002e80401007387 */ /* 0x000fe20000100800 */
[----:B------:R-:W-:Y:S01]  /*0e80*/  LEA.HI R0, R0, R195, RZ, 0x3 ;  /* 0x000000c300007211 */ /* 0x000fe200078f18ff */
[C---:B------:R-:W-:Y:S01]  /*0e90*/  VIADD R223, R22.reuse, 0x8 ;  /* 0x0000000816df7836 */ /* 0x040fe20000000000 */
[----:B------:R-:W-:Y:S01]  /*0ea0*/  LOP3.LUT R3, R3, 0xfffffff8, RZ, 0xc0, !PT ;  /* 0xfffffff803037812 */ /* 0x000fe200078ec0ff */
[----:B------:R-:W-:Y:S01]  /*0eb0*/  VIADD R222, R22, 0x10 ;  /* 0x0000001016de7836 */ /* 0x000fe20000000000 */
[----:B------:R-:W-:Y:S01]  /*0ec0*/  LOP3.LUT R0, R0, 0xfffffff8, RZ, 0xc0, !PT ;  /* 0xfffffff800007812 */ /* 0x000fe200078ec0ff */
[----:B------:R-:W-:-:S02]  /*0ed0*/  VIADD R221, R22, 0x18 ;  /* 0x0000001816dd7836 */ /* 0x000fc40000000000 */
[----:B------:R-:W-:Y:S02]  /*0ee0*/  IMAD.IADD R3, R196, 0x1, -R3 ;  /* 0x00000001c4037824 */ /* 0x000fe400078e0a03 */
[----:B------:R-:W-:Y:S02]  /*0ef0*/  IMAD.IADD R229, R195, 0x1, -R0 ;  /* 0x00000001c3e57824 */ /* 0x000fe400078e0a00 */
[----:B------:R-:W-:Y:S01]  /*0f00*/  IMAD.SHL.U32 R0, R5, 0x8, RZ ;  /* 0x0000000805007824 */ /* 0x000fe200078e00ff */
[----:B------:R0:W-:Y:S01]  /*0f10*/  STL [R1+0x284], R3 ;  /* 0x0002840301007387 */ /* 0x0001e20000100800 */
[C---:B------:R-:W-:Y:S01]  /*0f20*/  VIADD R220, R22.reuse, 0x20 ;  /* 0x0000002016dc7836 */ /* 0x040fe20000000000 */
[----:B------:R-:W-:Y:S01]  /*0f30*/  SHF.R.S32.HI R5, RZ, 0x1f, R221 ;  /* 0x0000001fff057819 */ /* 0x000fe200000114dd */
[C---:B------:R-:W-:Y:S01]  /*0f40*/  VIADD R219, R22.reuse, 0x28 ;  /* 0x0000002816db7836 */ /* 0x040fe20000000000 */
[----:B------:R1:W-:Y:S01]  /*0f50*/  STL [R1+0x2ec], R0 ;  /* 0x0002ec0001007387 */ /* 0x0003e20000100800 */
[----:B------:R-:W-:-:S02]  /*0f60*/  VIADD R218, R22, 0x30 ;  /* 0x0000003016da7836 */ /* 0x000fc40000000000 */
[C---:B------:R-:W-:Y:S01]  /*0f70*/  VIADD R217, R22.reuse, 0x38 ;  /* 0x0000003816d97836 */ /* 0x040fe20000000000 */
[----:B------:R2:W-:Y:S01]  /*0f80*/  STL [R1+0x2d4], R5 ;  /* 0x0002d40501007387 */ /* 0x0005e20000100800 */
[C---:B------:R-:W-:Y:S01]  /*0f90*/  VIADD R216, R22.reuse, 0x40 ;  /* 0x0000004016d87836 */ /* 0x040fe20000000000 */
[----:B0-----:R-:W-:Y:S01]  /*0fa0*/  SHF.R.S32.HI R3, RZ, 0x1f, R223 ;  /* 0x0000001fff037819 */ /* 0x001fe200000114df */
[C---:B------:R-:W-:Y:S02]  /*0fb0*/  VIADD R215, R22.reuse, 0x48 ;  /* 0x0000004816d77836 */ /* 0x040fe40000000000 */
[C---:B------:R-:W-:Y:S01]  /*0fc0*/  VIADD R214, R22.reuse, 0x50 ;  /* 0x0000005016d67836 */ /* 0x040fe20000000000 */
[----:B-1----:R-:W-:Y:S01]  /*0fd0*/  SHF.R.S32.HI R0, RZ, 0x1f, R222 ;  /* 0x0000001fff007819 */ /* 0x002fe200000114de */
[----:B------:R0:W-:Y:S01]  /*0fe0*/  STL [R1+0x2dc], R3 ;  /* 0x0002dc0301007387 */ /* 0x0001e20000100800 */
[----:B------:R-:W-:Y:S01]  /*0ff0*/  VIADD R213, R22, 0x58 ;  /* 0x0000005816d57836 */ /* 0x000fe20000000000 */
[----:B--2---:R-:W-:-:S02]  /*1000*/  SHF.R.S32.HI R5, RZ, 0x1f, R218 ;  /* 0x0000001fff057819 */ /* 0x004fc400000114da */
[----:B------:R1:W-:Y:S01]  /*1010*/  STL [R1+0x2d8], R0 ;  /* 0x0002d80001007387 */ /* 0x0003e20000100800 */
[C---:B------:R-:W-:Y:S02]  /*1020*/  VIADD R212, R22.reuse, 0x60 ;  /* 0x0000006016d47836 */ /* 0x040fe40000000000 */
        /* <DEDUP_REMOVED lines=14> */
[----:B------:R-:W-:Y:S01]  /*1110*/  VIADD R224, R22, 0xa0 ;  /* 0x000000a016e07836 */ /* 0x000fe20000000000 */
[----:B0-----:R-:W-:Y:S01]  /*1120*/  SHF.R.S32.HI R3, RZ, 0x1f, R217 ;  /* 0x0000001fff037819 */ /* 0x001fe200000114d9 */
[----:B------:R-:W-:Y:S02]  /*1130*/  IMAD.IADD R201, R196, 0x1, -R201 ;  /* 0x00000001c4c97824 */ /* 0x000fe400078e0ac9 */
[----:B------:R-:W-:Y:S01]  /*1140*/  VIADD R203, R22, 0xa8 ;  /* 0x000000a816cb7836 */ /* 0x000fe20000000000 */
[----:B-1----:R-:W-:Y:S01]  /*1150*/  SHF.R.S32.HI R0, RZ, 0x1f, R216 ;  /* 0x0000001fff007819 */ /* 0x002fe200000114d8 */
[----:B------:R0:W-:Y:S01]  /*1160*/  STL [R1+0x2c4], R3 ;  /* 0x0002c40301007387 */ /* 0x0001e20000100800 */
[----:B------:R-:W-:-:S02]  /*1170*/  LEA.HI R2, R201, R201, RZ, 0x1 ;  /* 0x000000c9c9027211 */ /* 0x000fc400078f08ff */
[----:B--2---:R-:W-:Y:S01]  /*1180*/  SHF.R.S32.HI R5, RZ, 0x1f, R212 ;  /* 0x0000001fff057819 */ /* 0x004fe200000114d4 */
[----:B------:R1:W-:Y:S01]  /*1190*/  STL [R1+0x2c0], R0 ;  /* 0x0002c00001007387 */ /* 0x0003e20000100800 */
[----:B------:R-:W-:-:S03]  /*11a0*/  LOP3.LUT R2, R2, 0x1ffffffe, RZ, 0xc0, !PT ;  /* 0x1ffffffe02027812 */ /* 0x000fc600078ec0ff */
[----:B------:R2:W-:Y:S01]  /*11b0*/  STL [R1+0x2b0], R5 ;  /* 0x0002b00501007387 */ /* 0x0005e20000100800 */
[----:B0-----:R-:W-:Y:S01]  /*11c0*/  SHF.R.S32.HI R3, RZ, 0x1f, R214 ;  /* 0x0000001fff037819 */ /* 0x001fe200000114d6 */
[----:B------:R-:W-:Y:S01]  /*11d0*/  IMAD.IADD R2, R201, 0x1, -R2 ;  /* 0x00000001c9027824 */ /* 0x000fe200078e0a02 */
[----:B-1----:R-:W-:-:S03]  /*11e0*/  SHF.R.S32.HI R0, RZ, 0x1f, R213 ;  /* 0x0000001fff007819 */ /* 0x002fc600000114d5 */
[----:B------:R0:W-:Y:S01]  /*11f0*/  STL [R1+0x2b8], R3 ;  /* 0x0002b80301007387 */ /* 0x0001e20000100800 */
[----:B------:R-:W-:Y:S01]  /*1200*/  IMAD R192, R2, 0x8, R4 ;  /* 0x0000000802c07824 */ /* 0x000fe200078e0204 */
[----:B--2---:R-:W-:Y:S02]  /*1210*/  SHF.R.S32.HI R5, RZ, 0x1f, R209 ;  /* 0x0000001fff057819 */ /* 0x004fe400000114d1 */
[----:B------:R1:W-:Y:S04]  /*1220*/  STL [R1+0x2b4], R0 ;  /* 0x0002b40001007387 */ /* 0x0003e80000100800 */
[----:B------:R2:W-:Y:S01]  /*1230*/  STL [R1+0x2a4], R5 ;  /* 0x0002a40501007387 */ /* 0x0005e20000100800 */
[----:B0-----:R-:W-:Y:S02]  /*1240*/  SHF.R.S32.HI R3, RZ, 0x1f, R211 ;  /* 0x0000001fff037819 */ /* 0x001fe400000114d3 */
[----:B-1----:R-:W-:-:S03]  /*1250*/  SHF.R.S32.HI R0, RZ, 0x1f, R210 ;  /* 0x0000001fff007819 */ /* 0x002fc600000114d2 */
[----:B------:R0:W-:Y:S01]  /*1260*/  STL [R1+0x2ac], R3 ;  /* 0x0002ac0301007387 */ /* 0x0001e20000100800 */
[----:B--2---:R-:W-:-:S03]  /*1270*/  SHF.R.S32.HI R5, RZ, 0x1f, R226 ;  /* 0x0000001fff057819 */ /* 0x004fc600000114e2 */
[----:B------:R1:W-:Y:S04]  /*1280*/  STL [R1+0x2a8], R0 ;  /* 0x0002a80001007387 */ /* 0x0003e80000100800 */
[----:B------:R-:W-:Y:S01]  /*1290*/  STL [R1+0x298], R5 ;  /* 0x0002980501007387 */ /* 0x000fe20000100800 */
[----:B0-----:R-:W-:Y:S02]  /*12a0*/  SHF.R.S32.HI R3, RZ, 0x1f, R208 ;  /* 0x0000001fff037819 */ /* 0x001fe400000114d0 */
[----:B-1----:R-:W-:-:S03]  /*12b0*/  SHF.R.S32.HI R0, RZ, 0x1f, R207 ;  /* 0x0000001fff007819 */ /* 0x002fc600000114cf */
[----:B------:R0:W-:Y:S04]  /*12c0*/  STL [R1+0x2a0], R3 ;  /* 0x0002a00301007387 */ /* 0x0001e80000100800 */
[----:B------:R1:W-:Y:S01]  /*12d0*/  STL [R1+0x29c], R0 ;  /* 0x00029c0001007387 */ /* 0x0003e20000100800 */
[----:B0-----:R-:W-:Y:S02]  /*12e0*/  SHF.R.S32.HI R3, RZ, 0x1f, R225 ;  /* 0x0000001fff037819 */ /* 0x001fe400000114e1 */
[----:B-1----:R-:W-:-:S03]  /*12f0*/  SHF.R.S32.HI R0, RZ, 0x1f, R224 ;  /* 0x0000001fff007819 */ /* 0x002fc600000114e0 */
[----:B------:R0:W-:Y:S04]  /*1300*/  STL [R1+0x290], R3 ;  /* 0x0002900301007387 */ /* 0x0001e80000100800 */
[----:B------:R0:W-:Y:S02]  /*1310*/  STL [R1+0x28c], R0 ;  /* 0x00028c0001007387 */ /* 0x0001e40000100800 */
.L_x_5003:
[----:B------:R-:W-:Y:S01]  /*1320*/  ULDC.64 UR6, c[0x0][0xa28] ;  /* 0x00028a0000067ab9 */ /* 0x000fe20000000a00 */
[----:B------:R-:W-:Y:S01]  /*1330*/  ULDC.64 UR8, c[0x0][0xa18] ;  /* 0x0002860000087ab9 */ /* 0x000fe20000000a00 */
[----:B------:R-:W-:Y:S01]  /*1340*/  UISETP.NE.U32.AND UP0, UPT, UR6, URZ, UPT ;  /* 0x0000003f0600728c */ /* 0x000fe2000bf05070 */
[----:B-1----:R-:W1:Y:S01]  /*1350*/  LDC R17, c[0x0][0x288] ;  /* 0x0000a200ff117b82 */ /* 0x002e620000000800 */
[----:B------:R-:W-:Y:S01]  /*1360*/  UISETP.NE.U32.AND UP1, UPT, UR8, URZ, UPT ;  /* 0x0000003f0800728c */ /* 0x000fe2000bf25070 */
[----:B------:R-:W-:Y:S01]  /*1370*/  IMAD.MOV.U32 R24, RZ, RZ, RZ ;  /* 0x000000ffff187224 */ /* 0x000fe200078e00ff */
[----:B------:R-:W-:Y:S01]  /*1380*/  UISETP.NE.AND.EX UP0, UPT, UR7, URZ, UPT, UP0 ;  /* 0x0000003f0700728c */ /* 0x000fe2000bf05300 */
[----:B------:R-:W-:Y:S01]  /*1390*/  IMAD.MOV.U32 R18, RZ, RZ, RZ ;  /* 0x000000ffff127224 */ /* 0x000fe200078e00ff */
[----:B------:R-:W-:Y:S01]  /*13a0*/  UISETP.NE.AND.EX UP1, UPT, UR9, URZ, UPT, UP1 ;  /* 0x0000003f0900728c */ /* 0x000fe2000bf25310 */
[----:B------:R-:W-:Y:S01]  /*13b0*/  ULDC.64 UR6, c[0x0][0xa08] ;  /* 0x0002820000067ab9 */ /* 0x000fe20000000a00 */
[----:B------:R-:W-:Y:S01]  /*13c0*/  ULDC.64 UR10, c[0x0][0xa08] ;  /* 0x00028200000a7ab9 */ /* 0x000fe20000000a00 */
[----:B------:R-:W-:Y:S01]  /*13d0*/  UIMAD.WIDE UR8, UR40, 0x4, UR6 ;  /* 0x00000004280878a5 */ /* 0x000fe2000f8e0206 */
[----:B------:R-:W-:Y:S01]  /*13e0*/  ISETP.NE.U32.AND P0, PT, RZ, UR10, PT ;  /* 0x0000000aff007c0c */ /* 0x000fe2000bf05070 */
[----:B--2---:R-:W2:Y:S01]  /*13f0*/  LDC.64 R12, c[0x0][0x418] ;  /* 0x00010600ff0c7b82 */ /* 0x004ea20000000a00 */
[----:B------:R-:W-:-:S03]  /*1400*/  PLOP3.LUT P3, PT, PT, PT, UP1, 0x80, 0x0 ;  /* 0x000000000000781c */ /* 0x000fc60003f6f018 */
[----:B------:R-:W-:Y:S01]  /*1410*/  @UP0 ULDC.64 UR6, c[0x0][0xa28] ;  /* 0x00028a0000060ab9 */ /* 0x000fe20000000a00 */
[----:B------:R-:W-:Y:S01]  /*1420*/  ISETP.NE.AND.EX P0, PT, RZ, UR11, PT, P0 ;  /* 0x0000000bff007c0c */ /* 0x000fe2000bf05300 */
[----:B------:R-:W-:Y:S01]  /*1430*/  @UP0 UIMAD.WIDE UR6, UR40, 0x4, UR6 ;  /* 0x00000004280608a5 */ /* 0x000fe2000f8e0206 */
[----:B0-----:R-:W-:Y:S01]  /*1440*/  IMAD.U32 R4, RZ, RZ, UR8 ;  /* 0x00000008ff047e24 */ /* 0x001fe2000f8e00ff */
[----:B------:R-:W-:Y:S01]  /*1450*/  PLOP3.LUT P1, PT, PT, PT, UP0, 0x80, 0x0 ;  /* 0x000000000000781c */ /* 0x000fe20003f2f008 */
[----:B------:R-:W-:Y:S01]  /*1460*/  IMAD.U32 R5, RZ, RZ, UR9 ;  /* 0x00000009ff057e24 */ /* 0x000fe2000f8e00ff */
[----:B---3--:R-:W3:Y:S02]  /*1470*/  LDC R9, c[0x0][0x424] ;  /* 0x00010900ff097b82 */ /* 0x008ee40000000800 */
[----:B------:R-:W-:Y:S02]  /*1480*/  IMAD.U32 R2, RZ, RZ, UR6 ;  /* 0x00000006ff027e24 */ /* 0x000fe4000f8e00ff */
[----:B0---4-:R-:W-:Y:S01]  /*1490*/  IMAD.U32 R3, RZ, RZ, UR7 ;  /* 0x00000007ff037e24 */ /* 0x011fe2000f8e00ff */
[----:B------:R-:W-:-:S02]  /*14a0*/  @UP1 ULDC.64 UR6, c[0x0][0xa18] ;  /* 0x0002860000061ab9 */ /* 0x000fc40000000a00 */
[----:B------:R-:W-:Y:S01]  /*14b0*/  @UP1 UIMAD.WIDE UR6, UR40, 0x4, UR6 ;  /* 0x00000004280618a5 */ /* 0x000fe2000f8e0206 */
[----:B-----5:R-:W5:Y:S01]  /*14c0*/  @P0 LDG.E R24, desc[UR36][R4.64] ;  /* 0x0000002404180981 */ /* 0x020f62000c1e1900 */
[----:B------:R-:W0:Y:S01]  /*14d0*/  LDC R27, c[0x0][0x2f0] ;  /* 0x0000bc00ff1b7b82 */ /* 0x000e220000000800 */
[----:B------:R-:W-:Y:S02]  /*14e0*/  LOP3.LUT R8, R10, 0xff000000, RZ, 0xc0, !PT ;  /* 0xff0000000a087812 */ /* 0x000fe400078ec0ff */
[----:B------:R4:W5:Y:S01]  /*14f0*/  @P1 LDG.E R18, desc[UR36][R2.64] ;  /* 0x0000002402121981 */ /* 0x000962000c1e1900 */
[----:B------:R-:W-:Y:S02]  /*1500*/  IMAD.U32 R6, RZ, RZ, UR6 ;  /* 0x00000006ff067e24 */ /* 0x000fe4000f8e00ff */
[----:B------:R-:W-:Y:S01]  /*1510*/  IMAD.U32 R7, RZ, RZ, UR7 ;  /* 0x00000007ff077e24 */ /* 0x000fe2000f8e00ff */
[----:B------:R-:W-:-:S04]  /*1520*/  ULDC.64 UR6, c[0x0][0xa20] ;  /* 0x0002880000067ab9 */ /* 0x000fc80000000a00 */
[----:B-1----:R1:W5:Y:S01]  /*1530*/  @P3 LDG.E R17, desc[UR36][R6.64] ;  /* 0x0000002406113981 */ /* 0x002362000c1e1900 */
[----:B--2---:R-:W-:Y:S02]  /*1540*/  ISETP.NE.U32.AND P1, PT, R12, RZ, PT ;  /* 0x000000ff0c00720c */ /* 0x004fe40003f25070 */
[----:B------:R-:W-:Y:S02]  /*1550*/  ISETP.NE.U32.AND P2, PT, RZ, UR6, PT ;  /* 0x00000006ff007c0c */ /* 0x000fe4000bf45070 */
[----:B------:R-:W-:Y:S02]  /*1560*/  LOP3.LUT R0, R10, 0xff0000, RZ, 0xc0, !PT ;  /* 0x00ff00000a007812 */ /* 0x000fe400078ec0ff */
[----:B----4-:R-:W-:Y:S02]  /*1570*/  SHF.R.U32.HI R3, RZ, 0x8, R8 ;  /* 0x00000008ff037819 */ /* 0x010fe40000011608 */
[----:B------:R-:W-:Y:S02]  /*1580*/  ISETP.NE.AND.EX P1, PT, R13, RZ, PT, P1 ;  /* 0x000000ff0d00720c */ /* 0x000fe40003f25310 */
[----:B------:R-:W-:-:S02]  /*1590*/  ISETP.NE.AND.EX P2, PT, RZ, UR7, PT, P2 ;  /* 0x00000007ff007c0c */ /* 0x000fc4000bf45320 */
[----:B------:R-:W-:Y:S02]  /*15a0*/  LEA.HI R200, R0, R3, RZ, 0x10 ;  /* 0x0000000300c87211 */ /* 0x000fe400078f80ff */
[----:B------:R-:W-:Y:S02]  /*15b0*/  LOP3.LUT R194, R10, 0xffff, RZ, 0xc0, !PT ;  /* 0x0000ffff0ac27812 */ /* 0x000fe400078ec0ff */
[----:B---3--:R-:W-:Y:S01]  /*15c0*/  SEL R0, R9, 0x1, P1 ;  /* 0x0000000109007807 */ /* 0x008fe20000800000 */
[----:B-1----:R-:W-:Y:S06]  /*15d0*/  @P3 BRA `(.L_x_4818) ;  /* 0x00000000002c3947 */ /* 0x002fec0003800000 */
        /* <DEDUP_REMOVED lines=8> */
[----:B-----5:R-:W2:Y:S04]  /*1660*/  LDG.E R17, desc[UR36][R2.64] ;  /* 0x0000002402117981 */ /* 0x020ea8000c1e1900 */
[----:B------:R-:W2:Y:S02]  /*1670*/  LDG.E R6, desc[UR36][R2.64+0x4] ;  /* 0x0000042402067981 */ /* 0x000ea4000c1e1900 */
[----:B--2---:R-:W-:-:S07]  /*1680*/  IMAD.IADD R17, R6, 0x1, -R17 ;  /* 0x0000000106117824 */ /* 0x004fce00078e0a11 */
.L_x_4818:
[----:B------:R-:W-:Y:S01]  /*1690*/  ULDC UR42, c[0x0][0x348] ;  /* 0x0000d200002a7ab9 */ /* 0x000fe20000000800 */
[----:B0-----:R-:W-:Y:S02]  /*16a0*/  IMAD R27, R0, R27, RZ ;  /* 0x0000001b001b7224 */ /* 0x001fe400078e02ff */
        /* <DEDUP_REMOVED lines=8> */
.L_x_4819:
[----:B------:R-:W-:Y:S05]  /*1730*/  @!P0 BRA `(.L_x_4820) ;  /* 0x00000000000c8947 */ /* 0x000fea0003800000 */
[----:B------:R-:W2:Y:S04]  /*1740*/  LDG.E R0, desc[UR36][R4.64] ;  /* 0x0000002404007981 */ /* 0x000ea8000c1e1900 */
[----:B------:R-:W2:Y:S02]  /*1750*/  LDG.E R27, desc[UR36][R4.64+0x4] ;  /* 0x00000424041b7981 */ /* 0x000ea4000c1e1900 */
[----:B--2---:R-:W-:-:S07]  /*1760*/  IMAD.IADD R27, R27, 0x1, -R0 ;  /* 0x000000011b1b7824 */ /* 0x004fce00078e0a00 */
.L_x_4820:
[----:B------:R-:W2:Y:S01]  /*1770*/  LDL R0, [R1+0x294] ;  /* 0x0002940001007983 */ /* 0x000ea20000100800 */
[----:B------:R-:W-:Y:S01]  /*1780*/  ULDC.64 UR6, c[0x0][0xa10] ;  /* 0x0002840000067ab9 */ /* 0x000fe20000000a00 */
[----:B------:R-:W1:Y:S01]  /*1790*/  S2UR UR5, SR_SWINHI ;  /* 0x00000000000579c3 */ /* 0x000e620000002f00 */
[----:B------:R-:W-:-:S04]  /*17a0*/  UISETP.NE.U32.AND UP0, UPT, UR6, URZ, UPT ;  /* 0x0000003f0600728c */ /* 0x000fc8000bf05070 */
[----:B------:R-:W-:Y:S01]  /*17b0*/  UISETP.NE.AND.EX UP0, UPT, UR7, URZ, UPT, UP0 ;  /* 0x0000003f0700728c */ /* 0x000fe2000bf05300 */
[----:B------:R-:W3:Y:S02]  /*17c0*/  S2R R5, SR_TID.X ;  /* 0x0000000000057919 */ /* 0x000ee40000002100 */
[----:B------:R-:W4:Y:S03]  /*17d0*/  LDC.64 R14, c[0x0][0x9e0] ;  /* 0x00027800ff0e7b82 */ /* 0x000f260000000a00 */
[----:B------:R-:W-:-:S05]  /*17e0*/  PLOP3.LUT P2, PT, PT, PT, UP0, 0x80, 0x0 ;  /* 0x000000000000781c */ /* 0x000fca0003f4f008 */
[----:B------:R-:W-:Y:S02]  /*17f0*/  @UP0 ULDC.64 UR6, c[0x0][0xa10] ;  /* 0x0002840000060ab9 */ /* 0x000fe40000000a00 */
[----:B------:R-:W-:-:S06]  /*1800*/  @UP0 UIMAD.WIDE UR6, UR40, 0x4, UR6 ;  /* 0x00000004280608a5 */ /* 0x000fcc000f8e0206 */
[----:B0-----:R-:W-:Y:S02]  /*1810*/  IMAD.U32 R2, RZ, RZ, UR6 ;  /* 0x00000006ff027e24 */ /* 0x001fe4000f8e00ff */
[----:B------:R-:W-:Y:S01]  /*1820*/  IMAD.U32 R3, RZ, RZ, UR7 ;  /* 0x00000007ff037e24 */ /* 0x000fe2000f8e00ff */
[----:B------:R-:W-:-:S04]  /*1830*/  ULDC.64 UR6, c[0x0][0xa30] ;  /* 0x00028c0000067ab9 */ /* 0x000fc80000000a00 */
[----:B------:R-:W4:Y:S04]  /*1840*/  @P2 LDG.E R4, desc[UR36][R2.64] ;  /* 0x0000002402042981 */ /* 0x000f28000c1e1900 */
[----:B------:R0:W4:Y:S01]  /*1850*/  @P2 LDG.E R12, desc[UR36][R2.64+0x4] ;  /* 0x00000424020c2981 */ /* 0x000122000c1e1900 */
[----:B------:R-:W-:-:S04]  /*1860*/  UISETP.NE.U32.AND UP1, UPT, UR6, URZ, UPT ;  /* 0x0000003f0600728c */ /* 0x000fc8000bf25070 */
[----:B------:R-:W-:-:S06]  /*1870*/  UISETP.NE.AND.EX UP1, UPT, UR7, URZ, UPT, UP1 ;  /* 0x0000003f0700728c */ /* 0x000fcc000bf25310 */
[----:B------:R-:W-:-:S05]  /*1880*/  PLOP3.LUT P3, PT, PT, PT, UP1, 0x80, 0x0 ;  /* 0x000000000000781c */ /* 0x000fca0003f6f018 */
[----:B------:R-:W-:Y:S02]  /*1890*/  @UP1 ULDC.64 UR6, c[0x0][0xa30] ;  /* 0x00028c0000061ab9 */ /* 0x000fe40000000a00 */
[----:B------:R-:W-:-:S06]  /*18a0*/  @UP1 UIMAD.WIDE UR6, UR40, 0x4, UR6 ;  /* 0x00000004280618a5 */ /* 0x000fcc000f8e0206 */
[----:B------:R-:W-:Y:S02]  /*18b0*/  IMAD.U32 R8, RZ, RZ, UR6 ;  /* 0x00000006ff087e24 */ /* 0x000fe4000f8e00ff */
[----:B------:R-:W-:-:S05]  /*18c0*/  IMAD.U32 R9, RZ, RZ, UR7 ;  /* 0x00000007ff097e24 */ /* 0x000fca000f8e00ff */
[----:B------:R4:W4:Y:S01]  /*18d0*/  @P3 LDG.E R13, desc[UR36][R8.64] ;  /* 0x00000024080d3981 */ /* 0x000922000c1e1900 */
[----:B------:R-:W-:Y:S01]  /*18e0*/  UMOV UR6, UR39 ;  /* 0x0000002700067c82 */ /* 0x000fe20008000000 */
[----:B-1----:R-:W-:Y:S01]  /*18f0*/  UMOV UR7, UR5 ;  /* 0x0000000500077c82 */ /* 0x002fe20008000000 */
[----:B---3--:R-:W-:Y:S01]  /*1900*/  LOP3.LUT R5, R5, 0x7f, RZ, 0xc0, !PT ;  /* 0x0000007f05057812 */ /* 0x008fe200078ec0ff */
[----:B------:R-:W-:Y:S01]  /*1910*/  USHF.L.U32 UR4, UR4, 0x7, URZ ;  /* 0x0000000704047899 */ /* 0x000fe2000800063f */
[----:B------:R-:W-:Y:S02]  /*1920*/  IMAD.MOV.U32 R10, RZ, RZ, 0x9000 ;  /* 0x00009000ff0a7424 */ /* 0x000fe400078e00ff */
[----:B------:R-:W-:Y:S01]  /*1930*/  ISETP.NE.AND P1, PT, R5, RZ, PT ;  /* 0x000000ff0500720c */ /* 0x000fe20003f25270 */
[----:B------:R-:W-:Y:S02]  /*1940*/  IMAD.MOV.U32 R5, RZ, RZ, 0x100 ;  /* 0x00000100ff057424 */ /* 0x000fe400078e00ff */
[----:B------:R-:W-:Y:S01]  /*1950*/  IMAD.U32 R23, RZ, RZ, UR4 ;  /* 0x00000004ff177e24 */ /* 0x000fe2000f8e00ff */
[----:B------:R-:W-:Y:S01]  /*1960*/  UIADD3 UR4, UR4, 0x7f, URZ ;  /* 0x0000007f04047890 */ /* 0x000fe2000fffe03f */
[----:B------:R-:W-:Y:S01]  /*1970*/  IMAD.MOV.U32 R6, RZ, RZ, 0x1 ;  /* 0x00000001ff067424 */ /* 0x000fe200078e00ff */
[----:B------:R-:W-:Y:S01]  /*1980*/  UIADD3 UR11, UP2, UR6, 0x308a0, URZ ;  /* 0x000308a0060b7890 */ /* 0x000fe2000ff5e03f */
[----:B------:R-:W-:Y:S01]  /*1990*/  IMAD.MOV.U32 R7, RZ, RZ, RZ ;  /* 0x000000ffff077224 */ /* 0x000fe200078e00ff */
[----:B------:R-:W-:Y:S04]  /*19a0*/  STL.64 [R1], RZ ;  /* 0x000000ff01007387 */ /* 0x000fe80000100a00 */
[----:B0-----:R-:W-:Y:S01]  /*19b0*/  IMAD.U32 R2, RZ, RZ, UR11 ;  /* 0x0000000bff027e24 */ /* 0x001fe2000f8e00ff */
[----:B-----5:R-:W-:-:S02]  /*19c0*/  R2UR UR41, R27 ;  /* 0x000000001b2972ca */ /* 0x020fc400000e0000 */
[----:B--2---:R-:W-:Y:S02]  /*19d0*/  R2UR UR9, R0 ;  /* 0x00000000000972ca */ /* 0x004fe400000e0000 */
[----:B------:R-:W0:Y:S02]  /*19e0*/  LDC R0, c[0x0][0x448] ;  /* 0x00011200ff007b82 */ /* 0x000e240000000800 */
[----:B0-----:R-:W-:-:S09]  /*19f0*/  ISETP.NE.AND P0, PT, R0, 0x1, PT ;  /* 0x000000010000780c */ /* 0x001fd20003f05270 */
[----:B------:R-:W-:Y:S01]  /*1a00*/  IMAD.U32 R11, RZ, RZ, UR9 ;  /* 0x00000009ff0b7e24 */ /* 0x000fe2000f8e00ff */
[----:B------:R-:W-:Y:S01]  /*1a10*/  UIADD3 UR9, UP1, UR6, 0x30890, URZ ;  /* 0x0003089006097890 */ /* 0x000fe2000ff3e03f */
[----:B----4-:R-:W-:Y:S02]  /*1a20*/  @P2 R2UR UR8, R4 ;  /* 0x00000000040822ca */ /* 0x010fe400000e0000 */
[----:B------:R-:W0:Y:S01]  /*1a30*/  @P0 LDC R0, c[0x0][0x44c] ;  /* 0x00011300ff000b82 */ /* 0x000e220000000800 */
[----:B------:R-:W-:Y:S01]  /*1a40*/  @P2 R2UR UR5, R12 ;  /* 0x000000000c0522ca */ /* 0x000fe200000e0000 */
[----:B------:R-:W-:-:S06]  /*1a50*/  UIADD3.X UR10, URZ, UR7, URZ, UP1, !UPT ;  /* 0x000000073f0a7290 */ /* 0x000fcc0008ffe43f */
[----:B------:R-:W1:Y:S01]  /*1a60*/  @P0 LDC R12, c[0x0][0x450] ;  /* 0x00011400ff0c0b82 */ /* 0x000e620000000800 */
[----:B------:R-:W-:Y:S02]  /*1a70*/  IMAD.U32 R8, RZ, RZ, UR9 ;  /* 0x00000009ff087e24 */ /* 0x000fe4000f8e00ff */
[----:B------:R-:W-:Y:S01]  /*1a80*/  IMAD.U32 R9, RZ, RZ, UR10 ;  /* 0x0000000aff097e24 */ /* 0x000fe2000f8e00ff */
[----:B------:R2:W-:Y:S02]  /*1a90*/  STL.64 [R1+0x18], R10 ;  /* 0x0000180a01007387 */ /* 0x0005e40000100a00 */
[----:B------:R-:W-:Y:S01]  /*1aa0*/  @UP0 UIADD3 UR42, -UR8, UR5, URZ ;  /* 0x00000005082a0290 */ /* 0x000fe2000fffe13f */
[----:B------:R-:W-:Y:S01]  /*1ab0*/  SEL R4, RZ, 0x1, P1 ;  /* 0x00000001ff047807 */ /* 0x000fe20000800000 */
[----:B------:R-:W-:Y:S01]  /*1ac0*/  STL.64 [R1+0x8], R8 ;  /* 0x0000080801007387 */ /* 0x000fe20000100a00 */
[----:B------:R-:W-:Y:S01]  /*1ad0*/  UIADD3.X UR6, URZ, UR7, URZ, UP2, !UPT ;  /* 0x000000073f067290 */ /* 0x000fe200097fe43f */
[----:B------:R-:W-:Y:S01]  /*1ae0*/  ISETP.GE.AND P2, PT, R15, 0x1, PT ;  /* 0x000000010f00780c */ /* 0x000fe20003f46270 */
[----:B--2---:R-:W-:Y:S01]  /*1af0*/  IMAD.IADD R10, R27, 0x1, -R18 ;  /* 0x000000011b0a7824 */ /* 0x004fe200078e0a12 */
[----:B------:R0:W-:Y:S03]  /*1b00*/  STL.128 [R1+0x20], R4 ;  /* 0x0000200401007387 */ /* 0x0001e60000100c00 */
[----:B------:R-:W-:-:S02]  /*1b10*/  VIADD R18, R10, UR42 ;  /* 0x0000002a0a127c36 */ /* 0x000fc40008000000 */
[----:B------:R-:W-:Y:S02]  /*1b20*/  IMAD.U32 R3, RZ, RZ, UR6 ;  /* 0x00000006ff037e24 */ /* 0x000fe4000f8e00ff */
[----:B0-----:R-:W-:-:S04]  /*1b30*/  @P0 IMAD.HI.U32 R5, R0, UR4, RZ ;  /* 0x0000000400050c27 */ /* 0x001fc8000f8e00ff */
[----:B------:R-:W-:Y:S02]  /*1b40*/  VIADD R0, R18, 0x5f ;  /* 0x0000005f12007836 */ /* 0x000fe40000000000 */
[----:B------:R-:W-:Y:S01]  /*1b50*/  IMAD.U32 R4, RZ, RZ, UR4 ;  /* 0x00000004ff047e24 */ /* 0x000fe2000f8e00ff */
[----:B-1----:R-:W-:Y:S01]  /*1b60*/  @P0 SHF.R.U32.HI R4, RZ, R12, R5 ;  /* 0x0000000cff040219 */ /* 0x002fe20000011605 */
[----:B------:R-:W-:Y:S01]  /*1b70*/  IMAD.HI R0, R0, 0x2aaaaaab, RZ ;  /* 0x2aaaaaab00007827 */ /* 0x000fe200078e02ff */
[----:B------:R-:W-:Y:S01]  /*1b80*/  IADD3 R5, R18, 0x1, -R17 ;  /* 0x0000000112057810 */ /* 0x000fe20007ffe811 */
[----:B------:R-:W-:Y:S01]  /*1b90*/  STL.64 [R1+0x10], R2 ;  /* 0x0000100201007387 */ /* 0x000fe20000100a00 */
[----:B------:R-:W-:Y:S02]  /*1ba0*/  @P3 R2UR UR41, R13 ;  /* 0x000000000d2932ca */ /* 0x000fe400000e0000 */
[----:B------:R-:W-:Y:S01]  /*1bb0*/  SHF.R.U32.HI R69, RZ, 0x1f, R0 ;  /* 0x0000001fff457819 */ /* 0x000fe20000011600 */
[----:B------:R0:W-:Y:S03]  /*1bc0*/  STL.64 [R1+0x30], R2 ;  /* 0x0000300201007387 */ /* 0x0001e60000100a00 */
[----:B------:R-:W-:Y:S01]  /*1bd0*/  LEA.HI.SX32 R69, R0, R69, 0x1c ;  /* 0x0000004500457211 */ /* 0x000fe200078fe2ff */
[----:B0-----:R-:W-:-:S04]  /*1be0*/  IMAD.IADD R3, R5, 0x1, R4 ;  /* 0x0000000105037824 */ /* 0x001fc800078e0204 */
[----:B------:R-:W-:Y:S01]  /*1bf0*/  IMAD.IADD R14, R3, 0x1, R14 ;  /* 0x00000001030e7824 */ /* 0x000fe200078e020e */
[----:B------:R-:W-:Y:S06]  /*1c00*/  @!P2 BRA `(.L_x_4821) ;  /* 0x000000000040a947 */ /* 0x000fec0003800000 */
[C---:B------:R-:W-:Y:S01]  /*1c10*/  ISETP.GT.AND P1, PT, R3.reuse, RZ, PT ;  /* 0x000000ff0300720c */ /* 0x040fe20003f24270 */
[----:B------:R-:W-:-:S12]  /*1c20*/  VIADD R0, R3, 0xffffffff ;  /* 0xffffffff03007836 */ /* 0x000fd80000000000 */
        /* <DEDUP_REMOVED lines=8> */
.L_x_4822:
[----:B------:R-:W-:-:S13]  /*1cb0*/  ISETP.NE.AND P1, PT, R15, 0x1, PT ;  /* 0x000000010f00780c */ /* 0x000fda0003f25270 */
[----:B------:R-:W0:Y:S02]  /*1cc0*/  @P1 LDC.64 R2, c[0x0][0x9e8] ;  /* 0x00027a00ff021b82 */ /* 0x000e240000000a00 */
[----:B0-----:R-:W-:-:S05]  /*1cd0*/  @P1 IMAD.HI.U32 R2, R0, R2, RZ ;  /* 0x0000000200021227 */ /* 0x001fca00078e00ff */
[----:B------:R-:W-:-:S07]  /*1ce0*/  @P1 SHF.R.U32.HI R0, RZ, R3, R2 ;  /* 0x00000003ff001219 */ /* 0x000fce0000011602 */
.L_x_4823:
[----:B------:R-:W-:-:S05]  /*1cf0*/  IMAD R3, R0, R15, R15 ;  /* 0x0000000f00037224 */ /* 0x000fca00078e020f */
[----:B------:R-:W-:-:S07]  /*1d00*/  VIMNMX R14, R14, R3, PT ;  /* 0x000000030e0e7248 */ /* 0x000fce0003fe0100 */
.L_x_4821:
[----:B------:R-:W0:Y:S01]  /*1d10*/  @P0 LDC R2, c[0x0][0x44c] ;  /* 0x00011300ff020b82 */ /* 0x000e220000000800 */
[----:B------:R-:W-:Y:S01]  /*1d20*/  R2UR UR4, R23 ;  /* 0x00000000170472ca */ /* 0x000fe200000e0000 */
[----:B------:R-:W-:Y:S02]  /*1d30*/  VIADD R14, R14, 0x5f ;  /* 0x0000005f0e0e7836 */ /* 0x000fe40000000000 */
[----:B------:R-:W-:Y:S02]  /*1d40*/  IMAD.IADD R73, R18, 0x1, -R17 ;  /* 0x0000000112497824 */ /* 0x000fe400078e0a11 */
[----:B------:R-:W-:Y:S02]  /*1d50*/  IMAD.HI R14, R14, 0x2aaaaaab, RZ ;  /* 0x2aaaaaab0e0e7827 */ /* 0x000fe400078e02ff */
[----:B------:R-:W1:Y:S06]  /*1d60*/  @P0 LDC R3, c[0x0][0x450] ;  /* 0x00011400ff030b82 */ /* 0x000e6c0000000800 */
[----:B------:R-:W-:-:S02]  /*1d70*/  IMAD.U32 R0, RZ, RZ, UR4 ;  /* 0x00000004ff007e24 */ /* 0x000fc4000f8e00ff */
[----:B------:R-:W2:Y:S01]  /*1d80*/  LDC R5, c[0x0][0x9dc] ;  /* 0x00027700ff057b82 */ /* 0x000ea20000000800 */
[----:B0-----:R-:W-:-:S05]  /*1d90*/  @P0 IMAD.HI.U32 R2, R2, UR4, RZ ;  /* 0x0000000402020c27 */ /* 0x001fca000f8e00ff */
[----:B-1----:R-:W-:Y:S02]  /*1da0*/  @P0 SHF.R.U32.HI R0, RZ, R3, R2 ;  /* 0x00000003ff000219 */ /* 0x002fe40000011602 */
[----:B------:R-:W-:-:S03]  /*1db0*/  SHF.R.U32.HI R3, RZ, 0x1f, R14 ;  /* 0x0000001fff037819 */ /* 0x000fc6000001160e */
[----:B------:R-:W-:Y:S01]  /*1dc0*/  IMAD.IADD R0, R73, 0x1, R0 ;  /* 0x0000000149007824 */ /* 0x000fe200078e0200 */
[----:B------:R-:W-:-:S03]  /*1dd0*/  LEA.HI.SX32 R14, R14, R3, 0x1c ;  /* 0x000000030e0e7211 */ /* 0x000fc600078fe2ff */
[----:B--2---:R-:W-:Y:S01]  /*1de0*/  IMAD.IADD R2, R0, 0x1, -R5 ;  /* 0x0000000100027824 */ /* 0x004fe200078e0a05 */
[----:B------:R-:W-:Y:S01]  /*1df0*/  VIMNMX R14, R69, R14, PT ;  /* 0x0000000e450e7248 */ /* 0x000fe20003fe0100 */
[----:B------:R-:W-:Y:S06]  /*1e00*/  @!P2 BRA `(.L_x_4824) ;  /* 0x00000000003ca947 */ /* 0x000fec0003800000 */
        /* <DEDUP_REMOVED lines=9> */
.L_x_4825:
[----:B------:R-:W-:-:S13]  /*1ea0*/  ISETP.NE.AND P0, PT, R15, 0x1, PT ;  /* 0x000000010f00780c */ /* 0x000fda0003f05270 */
[----:B------:R-:W0:Y:S02]  /*1eb0*/  @P0 LDC.64 R4, c[0x0][0x9e8] ;  /* 0x00027a00ff040b82 */ /* 0x000e240000000a00 */
[----:B0-----:R-:W-:-:S05]  /*1ec0*/  @P0 IMAD.HI.U32 R4, R0, R4, RZ ;  /* 0x0000000400040227 */ /* 0x001fca00078e00ff */
[----:B------:R-:W-:-:S07]  /*1ed0*/  @P0 SHF.R.U32.HI R0, RZ, R5, R4 ;  /* 0x00000005ff000219 */ /* 0x000fce0000011604 */
.L_x_4826:
[----:B------:R-:W-:-:S05]  /*1ee0*/  IMAD R15, R0, R15, RZ ;  /* 0x0000000f000f7224 */ /* 0x000fca00078e02ff */
[----:B------:R-:W-:-:S07]  /*1ef0*/  VIMNMX R2, R2, R15, !PT ;  /* 0x0000000f02027248 */ /* 0x000fce0007fe0100 */
.L_x_4824:
[----:B------:R-:W-:Y:S01]  /*1f00*/  IMAD.HI R2, R2, 0x2aaaaaab, RZ ;  /* 0x2aaaaaab02027827 */ /* 0x000fe200078e02ff */
[----:B------:R-:W-:Y:S02]  /*1f10*/  LOP3.LUT R205, R200, 0xff, RZ, 0xc0, !PT ;  /* 0x000000ffc8cd7812 */ /* 0x000fe400078ec0ff */
[----:B------:R-:W-:Y:S01]  /*1f20*/  SHF.R.U32.HI R200, RZ, 0x10, R200 ;  /* 0x00000010ffc87819 */ /* 0x000fe200000116c8 */
[----:B------:R-:W-:Y:S01]  /*1f30*/  IMAD.MOV.U32 R0, RZ, RZ, RZ ;  /* 0x000000ffff007224 */ /* 0x000fe200078e00ff */
[----:B------:R-:W-:-:S04]  /*1f40*/  SHF.R.U32.HI R3, RZ, 0x1f, R2 ;  /* 0x0000001fff037819 */ /* 0x000fc80000011602 */
[----:B------:R-:W-:-:S04]  /*1f50*/  LEA.HI.SX32 R3, R2, R3, 0x1c ;  /* 0x0000000302037211 */ /* 0x000fc800078fe2ff */
[----:B------:R-:W-:-:S04]  /*1f60*/  VIMNMX R9, RZ, R3, !PT ;  /* 0x00000003ff097248 */ /* 0x000fc80007fe0100 */
[----:B------:R-:W-:-:S13]  /*1f70*/  ISETP.GT.AND P0, PT, R14, R9, PT ;  /* 0x000000090e00720c */ /* 0x000fda0003f04270 */
[----:B------:R-:W-:Y:S05]  /*1f80*/  @!P0 BRA `(.L_x_4827) ;  /* 0x00000000007c8947 */ /* 0x000fea0003800000 */
[----:B------:R-:W0:Y:S01]  /*1f90*/  LDC R3, c[0x0][0x9f0] ;  /* 0x00027c00ff037b82 */ /* 0x000e220000000800 */
[----:B------:R-:W-:-:S04]  /*1fa0*/  ISETP.NE.AND P0, PT, R200, RZ, PT ;  /* 0x000000ffc800720c */ /* 0x000fc80003f05270 */
[----:B0-----:R-:W-:-:S04]  /*1fb0*/  SEL R11, R200, R3, P0 ;  /* 0x00000003c80b7207 */ /* 0x001fc80000000000 */
[-C--:B------:R-:W-:Y:S02]  /*1fc0*/  IABS R5, R11.reuse ;  /* 0x0000000b00057213 */ /* 0x080fe40000000000 */
[----:B------:R-:W-:Y:S02]  /*1fd0*/  IADD3 R0, R11, -0x1, R14 ;  /* 0xffffffff0b007810 */ /* 0x000fe40007ffe00e */
[----:B------:R-:W0:Y:S01]  /*1fe0*/  I2F.RP R4, R5 ;  /* 0x0000000500047306 */ /* 0x000e220000209400 */
[----:B------:R-:W-:Y:S02]  /*1ff0*/  IABS R8, R11 ;  /* 0x0000000b00087213 */ /* 0x000fe40000000000 */
[----:B------:R-:W-:-:S05]  /*2000*/  IMAD.IADD R0, R0, 0x1, -R9 ;  /* 0x0000000100007824 */ /* 0x000fca00078e0a09 */
[----:B0-----:R-:W0:Y:S02]  /*2010*/  MUFU.RCP R4, R4 ;  /* 0x0000000400047308 */ /* 0x001e240000001000 */
[----:B0-----:R-:W-:Y:S02]  /*2020*/  VIADD R2, R4, 0xffffffe ;  /* 0x0ffffffe04027836 */ /* 0x001fe40000000000 */
[----:B------:R-:W-:-:S04]  /*2030*/  IMAD.MOV R4, RZ, RZ, -R8 ;  /* 0x000000ffff047224 */ /* 0x000fc800078e0a08 */
[----:B------:R0:W1:Y:S02]  /*2040*/  F2I.FTZ.U32.TRUNC.NTZ R3, R2 ;  /* 0x0000000200037305 */ /* 0x000064000021f000 */
[----:B0-----:R-:W-:Y:S02]  /*2050*/  IMAD.MOV.U32 R2, RZ, RZ, RZ ;  /* 0x000000ffff027224 */ /* 0x001fe400078e00ff */
[----:B-1----:R-:W-:-:S04]  /*2060*/  IMAD.MOV R6, RZ, RZ, -R3 ;  /* 0x000000ffff067224 */ /* 0x002fc800078e0a03 */
        /* <DEDUP_REMOVED lines=17> */
.L_x_4827:
[----:B------:R-:W-:Y:S01]  /*2180*/  IMAD R3, R205, R0, R9 ;  /* 0x00000000cd037224 */ /* 0x000fe200078e0209 */
[----:B------:R-:W-:-:S04]  /*2190*/  PLOP3.LUT P1, PT, PT, PT, PT, 0x80, 0x0 ;  /* 0x000000000000781c */ /* 0x000fc80003f2f070 */
[C---:B------:R-:W-:Y:S01]  /*21a0*/  VIADDMNMX R5, R3.reuse, R0, R14, PT ;  /* 0x0000000003057246 */ /* 0x040fe2000380010e */
[----:B------:R-:W-:-:S04]  /*21b0*/  IMAD R3, R3, 0x60, -R10 ;  /* 0x0000006003037824 */ /* 0x000fc800078e0a0a */
[----:B------:R-:W-:Y:S01]  /*21c0*/  IMAD R5, R5, 0x60, -R10 ;  /* 0x0000006005057824 */ /* 0x000fe200078e0a0a */
[----:B------:R-:W-:-:S04]  /*21d0*/  VIMNMX R3, RZ, R3, !PT ;  /* 0x00000003ff037248 */ /* 0x000fc80007fe0100 */
[----:B------:R-:W-:Y:S01]  /*21e0*/  VIMNMX R0, R5, UR42, PT ;  /* 0x0000002a05007c48 */ /* 0x000fe2000bfe0100 */
        /* <DEDUP_REMOVED lines=30> */
.L_x_4829:
[----:B------:R-:W2:Y:S04]  /*23d0*/  LDL R28, [R1+0x280] ;  /* 0x00028000011c7983 */ /* 0x000ea80000100800 */
[----:B------:R-:W3:Y:S01]  /*23e0*/  LDL R29, [R1+0x288] ;  /* 0x00028800011d7983 */ /* 0x000ee20000100800 */
[----:B------:R-:W0:Y:S01]  /*23f0*/  S2UR UR6, SR_SWINHI ;  /* 0x00000000000679c3 */ /* 0x000e220000002f00 */
[----:B------:R-:W-:-:S04]  /*2400*/  IMAD.U32 R68, RZ, RZ, UR39 ;  /* 0x00000027ff447e24 */ /* 0x000fc8000f8e00ff */
[----:B------:R-:W-:Y:S01]  /*2410*/  VIADD R68, R68, 0x400 ;  /* 0x0000040044447836 */ /* 0x000fe20000000000 */
[----:B------:R-:W-:Y:S01]  /*2420*/  UMOV UR4, UR39 ;  /* 0x0000002700047c82 */ /* 0x000fe20008000000 */
[----:B0-----:R-:W-:Y:S01]  /*2430*/  UMOV UR5, UR6 ;  /* 0x0000000600057c82 */ /* 0x001fe20008000000 */
[----:B------:R-:W-:-:S04]  /*2440*/  UIADD3 UR6, UP0, UR4, 0x1e400, URZ ;  /* 0x0001e40004067890 */ /* 0x000fc8000ff1e03f */
[----:B------:R-:W-:Y:S02]  /*2450*/  UIADD3.X UR4, URZ, UR5, URZ, UP0, !UPT ;  /* 0x000000053f047290 */ /* 0x000fe400087fe43f */
[----:B------:R-:W-:-:S04]  /*2460*/  IMAD.U32 R4, RZ, RZ, UR6 ;  /* 0x00000006ff047e24 */ /* 0x000fc8000f8e00ff */
[----:B------:R-:W-:-:S05]  /*2470*/  IMAD.U32 R5, RZ, RZ, UR4 ;  /* 0x00000004ff057e24 */ /* 0x000fca000f8e00ff */
[----:B------:R0:W-:Y:S01]  /*2480*/  STL.64 [R1+0x38], R4 ;  /* 0x0000380401007387 */ /* 0x0001e20000100a00 */
[----:B------:R-:W-:Y:S02]  /*2490*/  LOP3.LUT P0, RZ, R68, 0x3ff, RZ, 0xc0, !PT ;  /* 0x000003ff44ff7812 */ /* 0x000fe4000780c0ff */
[----:B--2---:R-:W-:Y:S02]  /*24a0*/  R2UR UR8, R28 ;  /* 0x000000001c0872ca */ /* 0x004fe400000e0000 */
[----:B---3--:R-:W-:-:S11]  /*24b0*/  R2UR UR7, R29 ;  /* 0x000000001d0772ca */ /* 0x008fd600000e0000 */
[----:B------:R-:W-:-:S05]  /*24c0*/  IMAD.U32 R25, RZ, RZ, UR8 ;  /* 0x00000008ff197e24 */ /* 0x000fca000f8e00ff */
[----:B------:R-:W-:-:S05]  /*24d0*/  IADD3 R25, P1, R25, 0x38, RZ ;  /* 0x0000003819197810 */ /* 0x000fca0007f3e0ff */
[----:B------:R-:W-:Y:S01]  /*24e0*/  IMAD.X R26, RZ, RZ, UR7, P1 ;  /* 0x00000007ff1a7e24 */ /* 0x000fe200088e06ff */
[----:B0-----:R-:W-:Y:S07]  /*24f0*/  @!P0 BRA `(.L_x_4830) ;  /* 0x0000000000408947 */ /* 0x001fee0003800000 */
        /* <DEDUP_REMOVED lines=16> */
.L_x_4830:
[----:B------:R-:W-:Y:S01]  /*2600*/  ULDC.64 UR4, c[0x0][0x9f8] ;  /* 0x00027e0000047ab9 */ /* 0x000fe20000000a00 */
[----:B------:R-:W-:Y:S01]  /*2610*/  IMAD.U32 R41, RZ, RZ, UR40 ;  /* 0x00000028ff297e24 */ /* 0x000fe2000f8e00ff */
[----:B------:R-:W-:Y:S01]  /*2620*/  UISETP.NE.U32.AND UP0, UPT, UR4, URZ, UPT ;  /* 0x0000003f0400728c */ /* 0x000fe2000bf05070 */
[----:B------:R-:W2:Y:S01]  /*2630*/  LDL.64 R20, [R1+0x38] ;  /* 0x0000380001147983 */ /* 0x000ea20000100a00 */
[----:B------:R-:W-:Y:S01]  /*2640*/  R2UR UR27, R28 ;  /* 0x000000001c1b72ca */ /* 0x000fe200000e0000 */
[----:B------:R-:W-:Y:S01]  /*2650*/  IMAD.SHL.U32 R3, R229, 0x40, RZ ;  /* 0x00000040e5037824 */ /* 0x000fe200078e00ff */
[----:B------:R-:W-:Y:S01]  /*2660*/  UISETP.NE.AND.EX UP0, UPT, UR5, URZ, UPT, UP0 ;  /* 0x0000003f0500728c */ /* 0x000fe2000bf05300 */
[----:B------:R-:W-:Y:S01]  /*2670*/  R2UR UR28, R29 ;  /* 0x000000001d1c72ca */ /* 0x000fe200000e0000 */
[----:B------:R-:W-:Y:S01]  /*2680*/  IMAD.IADD R0, R24, 0x1, R27 ;  /* 0x0000000118007824 */ /* 0x000fe200078e021b */
[----:B------:R-:W-:Y:S01]  /*2690*/  ULDC.64 UR10, c[0x0][0x308] ;  /* 0x0000c200000a7ab9 */ /* 0x000fe20000000a00 */
[----:B------:R-:W-:Y:S01]  /*26a0*/  ULDC.64 UR8, c[0x0][0x198] ;  /* 0x0000660000087ab9 */ /* 0x000fe20000000a00 */
[----:B------:R-:W-:Y:S01]  /*26b0*/  ULDC.64 UR16, c[0x0][0x3f8] ;  /* 0x0000fe0000107ab9 */ /* 0x000fe20000000a00 */
[----:B------:R-:W-:Y:S01]  /*26c0*/  PLOP3.LUT P0, PT, PT, PT, UP0, 0x80, 0x0 ;  /* 0x000000000000781c */ /* 0x000fe20003f0f008 */
[----:B------:R-:W-:Y:S01]  /*26d0*/  ULDC.64 UR14, c[0x0][0x408] ;  /* 0x00010200000e7ab9 */ /* 0x000fe20000000a00 */
[----:B------:R-:W-:Y:S01]  /*26e0*/  USHF.R.S32.HI UR12, URZ, 0x1f, UR41 ;  /* 0x0000001f3f0c7899 */ /* 0x000fe20008011429 */
[----:B------:R-:W-:Y:S01]  /*26f0*/  STL.128 [R1+0x100], RZ ;  /* 0x000100ff01007387 */ /* 0x000fe20000100c00 */
[----:B------:R-:W-:Y:S01]  /*2700*/  ULDC.64 UR6, c[0x0][0x3e8] ;  /* 0x0000fa0000067ab9 */ /* 0x000fe20000000a00 */
[----:B------:R-:W-:Y:S01]  /*2710*/  @UP0 ULDC.64 UR4, c[0x0][0x9f8] ;  /* 0x00027e0000040ab9 */ /* 0x000fe20000000a00 */
[----:B------:R-:W0:Y:S01]  /*2720*/  LDC.64 R30, c[0x0][0xa08] ;  /* 0x00028200ff1e7b82 */ /* 0x000e220000000a00 */
[----:B------:R-:W-:-:S06]  /*2730*/  @UP0 UIMAD.WIDE UR4, UR40, 0x4, UR4 ;  /* 0x00000004280408a5 */ /* 0x000fcc000f8e0204 */
[----:B------:R-:W-:Y:S01]  /*2740*/  IMAD.U32 R4, RZ, RZ, UR4 ;  /* 0x00000004ff047e24 */ /* 0x000fe2000f8e00ff */
[----:B------:R-:W-:Y:S01]  /*2750*/  STL.128 [R1+0xc0], RZ ;  /* 0x0000c0ff01007387 */ /* 0x000fe20000100c00 */
[----:B------:R-:W-:Y:S01]  /*2760*/  IMAD.U32 R5, RZ, RZ, UR5 ;  /* 0x00000005ff057e24 */ /* 0x000fe2000f8e00ff */
[----:B------:R-:W-:Y:S01]  /*2770*/  LOP3.LUT R3, R3, 0x1c0, RZ, 0xc0, !PT ;  /* 0x000001c003037812 */ /* 0x000fe200078ec0ff */
[----:B------:R-:W-:Y:S01]  /*2780*/  IMAD.SHL.U32 R24, R201, 0x8, RZ ;  /* 0x00000008c9187824 */ /* 0x000fe200078e00ff */
[----:B------:R-:W-:Y:S01]  /*2790*/  UIADD3 UR24, UP1, UR27, 0x210, URZ ;  /* 0x000002101b187890 */ /* 0x000fe2000ff3e03f */
[----:B------:R-:W-:Y:S01]  /*27a0*/  STL.128 [R1+0x120], RZ ;  /* 0x000120ff01007387 */ /* 0x000fe20000100c00 */
[----:B------:R-:W-:Y:S01]  /*27b0*/  UIADD3 UR22, UP2, UR27, 0x140, URZ ;  /* 0x000001401b167890 */ /* 0x000fe2000ff5e03f */
[----:B------:R-:W1:Y:S01]  /*27c0*/  LDC.64 R32, c[0x0][0x2e8] ;  /* 0x0000ba00ff207b82 */ /* 0x000e620000000a00 */
[----:B------:R-:W-:Y:S01]  /*27d0*/  UIADD3 UR13, UP5, UR27, 0x68, URZ ;  /* 0x000000681b0d7890 */ /* 0x000fe2000ffbe03f */
[----:B------:R3:W4:Y:S01]  /*27e0*/  @P0 LDG.E R41, desc[UR36][R4.64] ;  /* 0x0000002404290981 */ /* 0x000722000c1e1900 */
[----:B------:R-:W-:Y:S01]  /*27f0*/  SHF.R.U32.HI R6, RZ, 0x3, R3 ;  /* 0x00000003ff067819 */ /* 0x000fe20000011603 */
[----:B------:R-:W-:Y:S01]  /*2800*/  UIADD3 UR20, UP3, UR27, 0x40, URZ ;  /* 0x000000401b147890 */ /* 0x000fe2000ff7e03f */
[----:B------:R-:W-:Y:S01]  /*2810*/  LOP3.LUT R3, R3, 0x18, R24, 0xf8, !PT ;  /* 0x0000001803037812 */ /* 0x000fe200078ef818 */
[----:B------:R-:W-:Y:S01]  /*2820*/  UIADD3.X UR25, URZ, UR28, URZ, UP1, !UPT ;  /* 0x0000001c3f197290 */ /* 0x000fe20008ffe43f */
[----:B------:R-:W5:Y:S01]  /*2830*/  S2R R40, SR_TID.X ;  /* 0x0000000000287919 */ /* 0x000f620000002100 */
[----:B------:R-:W-:Y:S01]  /*2840*/  UIADD3.X UR23, URZ, UR28, URZ, UP2, !UPT ;  /* 0x0000001c3f177290 */ /* 0x000fe200097fe43f */
[----:B------:R-:W-:Y:S01]  /*2850*/  LOP3.LUT R3, R3, R6, RZ, 0x3c, !PT ;  /* 0x0000000603037212 */ /* 0x000fe200078e3cff */
[----:B------:R-:W-:Y:S01]  /*2860*/  UIADD3.X UR18, URZ, UR28, URZ, UP5, !UPT ;  /* 0x0000001c3f127290 */ /* 0x000fe2000affe43f */
[----:B------:R-:W-:Y:S01]  /*2870*/  STL.128 [R1+0xe0], RZ ;  /* 0x0000e0ff01007387 */ /* 0x000fe20000100c00 */
[----:B---3--:R-:W-:Y:S01]  /*2880*/  IMAD.MOV.U32 R4, RZ, RZ, 0x1 ;  /* 0x00000001ff047424 */ /* 0x008fe200078e00ff */
[----:B------:R-:W-:Y:S01]  /*2890*/  UIADD3.X UR21, URZ, UR28, URZ, UP3, !UPT ;  /* 0x0000001c3f157290 */ /* 0x000fe20009ffe43f */
[----:B------:R-:W-:Y:S01]  /*28a0*/  IMAD.U32 R6, RZ, RZ, UR24 ;  /* 0x00000018ff067e24 */ /* 0x000fe2000f8e00ff */
[----:B------:R-:W-:Y:S01]  /*28b0*/  UIADD3 UR26, UP0, UR27, 0x220, URZ ;  /* 0x000002201b1a7890 */ /* 0x000fe2000ff1e03f */
[----:B------:R-:W-:Y:S01]  /*28c0*/  IMAD.U32 R8, RZ, RZ, UR22 ;  /* 0x00000016ff087e24 */ /* 0x000fe2000f8e00ff */
[----:B------:R3:W-:Y:S01]  /*28d0*/  STL.U8 [R1+0x140], R4 ;  /* 0x0001400401007387 */ /* 0x0007e20000100000 */
[----:B------:R-:W-:Y:S01]  /*28e0*/  IMAD.U32 R5, RZ, RZ, UR25 ;  /* 0x00000019ff057e24 */ /* 0x000fe2000f8e00ff */
[----:B------:R-:W-:Y:S01]  /*28f0*/  UIADD3 UR19, UP4, UR27, 0x60, URZ ;  /* 0x000000601b137890 */ /* 0x000fe2000ff9e03f */
[----:B------:R-:W-:Y:S01]  /*2900*/  IMAD.U32 R7, RZ, RZ, UR23 ;  /* 0x00000017ff077e24 */ /* 0x000fe2000f8e00ff */
[----:B------:R-:W-:Y:S01]  /*2910*/  ULDC.64 UR4, c[0x0][0x300] ;  /* 0x0000c00000047ab9 */ /* 0x000fe20000000a00 */
[----:B------:R-:W-:Y:S01]  /*2920*/  IMAD.U32 R12, RZ, RZ, UR18 ;  /* 0x00000012ff0c7e24 */ /* 0x000fe2000f8e00ff */
[----:B------:R-:W-:Y:S01]  /*2930*/  UIADD3.X UR18, URZ, UR28, URZ, UP0, !UPT ;  /* 0x0000001c3f127290 */ /* 0x000fe200087fe43f */
[----:B------:R-:W-:Y:S01]  /*2940*/  IMAD.U32 R9, RZ, RZ, UR20 ;  /* 0x00000014ff097e24 */ /* 0x000fe2000f8e00ff */
[----:B------:R-:W4:Y:S01]  /*2950*/  LDC.64 R42, c[0x0][0x318] ;  /* 0x0000c600ff2a7b82 */ /* 0x000f220000000a00 */
[----:B------:R-:W-:-:S02]  /*2960*/  IMAD.U32 R197, RZ, RZ, UR42 ;  /* 0x0000002affc57e24 */ /* 0x000fc4000f8e00ff */
[----:B---3--:R-:W-:Y:S02]  /*2970*/  IMAD.MOV.U32 R4, RZ, RZ, R6 ;  /* 0x000000ffff047224 */ /* 0x008fe400078e0006 */
[----:B------:R-:W-:Y:S02]  /*2980*/  IMAD.MOV.U32 R6, RZ, RZ, R8 ;  /* 0x000000ffff067224 */ /* 0x000fe400078e0008 */
[----:B------:R-:W-:Y:S02]  /*2990*/  IMAD.U32 R11, RZ, RZ, UR13 ;  /* 0x0000000dff0b7e24 */ /* 0x000fe4000f8e00ff */
[----:B------:R-:W-:Y:S01]  /*29a0*/  IMAD.U32 R10, RZ, RZ, UR21 ;  /* 0x00000015ff0a7e24 */ /* 0x000fe2000f8e00ff */
[----:B------:R3:W-:Y:S01]  /*29b0*/  STL.128 [R1+0x240], R4 ;  /* 0x0002400401007387 */ /* 0x0007e20000100c00 */
[----:B------:R-:W-:Y:S01]  /*29c0*/  UIADD3.X UR13, URZ, UR28, URZ, UP4, !UPT ;  /* 0x0000001c3f0d7290 */ /* 0x000fe2000a7fe43f */
[----:B------:R-:W-:Y:S01]  /*29d0*/  IMAD.U32 R8, RZ, RZ, UR26 ;  /* 0x0000001aff087e24 */ /* 0x000fe2000f8e00ff */
[----:B------:R-:W-:Y:S01]  /*29e0*/  UIADD3 UR21, UP0, UR8, 0x220, URZ ;  /* 0x0000022008157890 */ /* 0x000fe2000ff1e03f */
[----:B------:R-:W-:Y:S01]  /*29f0*/  IMAD.U32 R14, RZ, RZ, UR19 ;  /* 0x00000013ff0e7e24 */ /* 0x000fe2000f8e00ff */
[----:B------:R-:W-:Y:S01]  /*2a00*/  UIADD3 UR20, UP1, UR8, 0x22c, URZ ;  /* 0x0000022c08147890 */ /* 0x000fe2000ff3e03f */
[----:B------:R-:W-:Y:S01]  /*2a10*/  STL [R1+0x160], R0 ;  /* 0x0001600001007387 */ /* 0x000fe20000100800 */
[----:B------:R-:W-:Y:S01]  /*2a20*/  IMAD.U32 R15, RZ, RZ, UR13 ;  /* 0x0000000dff0f7e24 */ /* 0x000fe2000f8e00ff */
[----:B------:R-:W-:Y:S01]  /*2a30*/  USHF.L.U32 UR23, UR16, 0x6, URZ ;  /* 0x0000000610177899 */ /* 0x000fe2000800063f */
[----:B-----5:R-:W-:Y:S01]  /*2a40*/  VIADD R196, R40, 0xffffff80 ;  /* 0xffffff8028c47836 */ /* 0x020fe20000000000 */
[----:B------:R-:W-:Y:S01]  /*2a50*/  USHF.L.U64.HI UR22, UR16, 0x6, UR17 ;  /* 0x0000000610167899 */ /* 0x000fe20008010211 */
[----:B------:R-:W-:Y:S04]  /*2a60*/  STL.128 [R1+0x1c0], RZ ;  /* 0x0001c0ff01007387 */ /* 0x000fe80000100c00 */
[----:B------:R-:W-:Y:S01]  /*2a70*/  STL.64 [R1+0x1a0], RZ ;  /* 0x0001a0ff01007387 */ /* 0x000fe20000100a00 */
[----:B---3--:R-:W-:-:S02]  /*2a80*/  IMAD.MOV.U32 R4, RZ, RZ, R9 ;  /* 0x000000ffff047224 */ /* 0x008fc400078e0009 */
[----:B------:R-:W-:Y:S01]  /*2a90*/  IMAD.MOV.U32 R5, RZ, RZ, R10 ;  /* 0x000000ffff057224 */ /* 0x000fe200078e000a */
[----:B------:R-:W-:Y:S01]  /*2aa0*/  STL [R1+0xf8], RZ ;  /* 0x0000f8ff01007387 */ /* 0x000fe20000100800 */
[----:B------:R-:W-:Y:S02]  /*2ab0*/  IMAD.MOV.U32 R6, RZ, RZ, R11 ;  /* 0x000000ffff067224 */ /* 0x000fe400078e000b */
[----:B------:R-:W-:Y:S01]  /*2ac0*/  IMAD.MOV.U32 R7, RZ, RZ, R12 ;  /* 0x000000ffff077224 */ /* 0x000fe200078e000c */
[----:B------:R-:W-:Y:S01]  /*2ad0*/  UIADD3 UR13, UP2, UR8, 0x70, URZ ;  /* 0x00000070080d7890 */ /* 0x000fe2000ff5e03f */
[----:B------:R-:W-:Y:S01]  /*2ae0*/  IMAD.U32 R9, RZ, RZ, UR18 ;  /* 0x00000012ff097e24 */ /* 0x000fe2000f8e00ff */
[----:B------:R-:W-:Y:S01]  /*2af0*/  STL.64 [R1+0x228], R14 ;  /* 0x0002280e01007387 */ /* 0x000fe20000100a00 */
[----:B------:R-:W-:Y:S02]  /*2b00*/  IMAD.U32 R28, RZ, RZ, UR20 ;  /* 0x00000014ff1c7e24 */ /* 0x000fe4000f8e00ff */
[--C-:B------:R-:W-:Y:S01]  /*2b10*/  IMAD.MOV.U32 R198, RZ, RZ, R196.reuse ;  /* 0x000000ffffc67224 */ /* 0x100fe200078e00c4 */
[----:B------:R3:W-:Y:S01]  /*2b20*/  STL.128 [R1+0x250], R4 ;  /* 0x0002500401007387 */ /* 0x0007e20000100c00 */
[----:B------:R-:W-:Y:S01]  /*2b30*/  UIMAD UR8, UR17, 0x60, URZ ;  /* 0x00000060110878a4 */ /* 0x000fe2000f8e023f */
[----:B------:R-:W-:Y:S01]  /*2b40*/  IMAD.MOV.U32 R199, RZ, RZ, R196 ;  /* 0x000000ffffc77224 */ /* 0x000fe200078e00c4 */
[----:B------:R-:W-:Y:S01]  /*2b50*/  UIADD3.X UR18, URZ, UR9, URZ, UP2, !UPT ;  /* 0x000000093f127290 */ /* 0x000fe200097fe43f */
[----:B------:R-:W-:Y:S01]  /*2b60*/  SHF.R.S32.HI R10, RZ, 0x1f, R0 ;  /* 0x0000001fff0a7819 */ /* 0x000fe20000011400 */
[----:B------:R-:W-:Y:S04]  /*2b70*/  STL [R1+0x118], RZ ;  /* 0x000118ff01007387 */ /* 0x000fe80000100800 */
[----:B------:R-:W-:Y:S04]  /*2b80*/  STL [R1+0xb8], RZ ;  /* 0x0000b8ff01007387 */ /* 0x000fe80000100800 */
[----:B------:R-:W-:Y:S01]  /*2b90*/  STL [R1+0xd8], RZ ;  /* 0x0000d8ff01007387 */ /* 0x000fe20000100800 */
[----:B---3--:R-:W-:-:S03]  /*2ba0*/  IMAD.MOV.U32 R6, RZ, RZ, R8 ;  /* 0x000000ffff067224 */ /* 0x008fc600078e0008 */
[----:B------:R-:W-:Y:S01]  /*2bb0*/  STL.64 [R1+0x188], RZ ;  /* 0x000188ff01007387 */ /* 0x000fe20000100a00 */
[----:B------:R-:W-:Y:S02]  /*2bc0*/  IMAD.MOV.U32 R7, RZ, RZ, R9 ;  /* 0x000000ffff077224 */ /* 0x000fe400078e0009 */
[C---:B------:R-:W-:Y:S01]  /*2bd0*/  IMAD.WIDE.U32 R8, R194.reuse, UR10, RZ ;  /* 0x0000000ac2087c25 */ /* 0x040fe2000f8e00ff */
[----:B------:R-:W-:Y:S03]  /*2be0*/  STL.64 [R1+0x1b0], RZ ;  /* 0x0001b0ff01007387 */ /* 0x000fe60000100a00 */
[----:B------:R-:W-:Y:S01]  /*2bf0*/  IMAD R9, R194, UR11, R9 ;  /* 0x0000000bc2097c24 */ /* 0x000fe2000f8e0209 */
[----:B------:R-:W-:Y:S01]  /*2c00*/  UIMAD.WIDE.U32 UR10, UR16, 0x60, URZ ;  /* 0x00000060100a78a5 */ /* 0x000fe2000f8e003f */
[----:B------:R-:W-:Y:S01]  /*2c10*/  IMAD.MOV.U32 R4, RZ, RZ, R25 ;  /* 0x000000ffff047224 */ /* 0x000fe200078e0019 */
[----:B------:R-:W-:Y:S01]  /*2c20*/  STL.64 [R1+0x198], RZ ;  /* 0x000198ff01007387 */ /* 0x000fe20000100a00 */
[----:B------:R-:W-:Y:S01]  /*2c30*/  IMAD.MOV.U32 R5, RZ, RZ, R26 ;  /* 0x000000ffff057224 */ /* 0x000fe200078e001a */
[----:B------:R-:W-:-:S02]  /*2c40*/  UIADD3 UR8, UR11, UR8, URZ ;  /* 0x000000080b087290 */ /* 0x000fc4000fffe03f */
[----:B------:R-:W-:Y:S01]  /*2c50*/  IMAD.U32 R14, RZ, RZ, UR10 ;  /* 0x0000000aff0e7e24 */ /* 0x000fe2000f8e00ff */
[----:B------:R-:W-:Y:S01]  /*2c60*/  STL [R1+0x190], RZ ;  /* 0x000190ff01007387 */ /* 0x000fe20000100800 */
[----:B------:R-:W-:-:S03]  /*2c70*/  UIMAD UR10, UR15, 0x60, URZ ;  /* 0x000000600f0a78a4 */ /* 0x000fc6000f8e023f */
[----:B------:R3:W-:Y:S01]  /*2c80*/  STL.128 [R1+0x260], R4 ;  /* 0x0002600401007387 */ /* 0x0007e20000100c00 */
[----:B------:R-:W-:Y:S02]  /*2c90*/  IMAD.U32 R15, RZ, RZ, UR11 ;  /* 0x0000000bff0f7e24 */ /* 0x000fe4000f8e00ff */
[----:B------:R-:W-:Y:S01]  /*2ca0*/  IMAD R11, R10, UR4, RZ ;  /* 0x000000040a0b7c24 */ /* 0x000fe2000f8e02ff */
[----:B------:R-:W-:Y:S01]  /*2cb0*/  STL [R1+0x1b8], RZ ;  /* 0x0001b8ff01007387 */ /* 0x000fe20000100800 */
[----:B------:R-:W-:Y:S02]  /*2cc0*/  IMAD.U32 R15, RZ, RZ, UR8 ;  /* 0x00000008ff0f7e24 */ /* 0x000fe4000f8e00ff */
[----:B------:R-:W-:Y:S01]  /*2cd0*/  IMAD R13, R0, UR5, R11 ;  /* 0x00000005000d7c24 */ /* 0x000fe2000f8e020b */
[----:B------:R-:W-:Y:S04]  /*2ce0*/  STL [R1+0x60], R197 ;  /* 0x000060c501007387 */ /* 0x000fe80000100800 */
[----:B------:R-:W-:Y:S01]  /*2cf0*/  STL.64 [R1+0x158], R196 ;  /* 0x000158c401007387 */ /* 0x000fe20000100a00 */
[----:B---3--:R-:W-:Y:S01]  /*2d00*/  IMAD.U32 R5, RZ, RZ, UR18 ;  /* 0x00000012ff057e24 */ /* 0x008fe2000f8e00ff */
[----:B------:R-:W-:Y:S01]  /*2d10*/  UIMAD.WIDE.U32 UR18, UR14, 0x60, URZ ;  /* 0x000000600e1278a5 */ /* 0x000fe2000f8e003f */
[----:B------:R-:W-:Y:S01]  /*2d20*/  IMAD.U32 R6, RZ, RZ, UR27 ;  /* 0x0000001bff067e24 */ /* 0x000fe2000f8e00ff */
[----:B------:R-:W-:Y:S01]  /*2d30*/  STL.128 [R1+0x70], R196 ;  /* 0x000070c401007387 */ /* 0x000fe20000100c00 */
[----:B------:R-:W-:-:S02]  /*2d40*/  IMAD.U32 R7, RZ, RZ, UR28 ;  /* 0x0000001cff077e24 */ /* 0x000fc4000f8e00ff */
[----:B------:R-:W-:Y:S01]  /*2d50*/  IMAD.U32 R4, RZ, RZ, UR13 ;  /* 0x0000000dff047e24 */ /* 0x000fe2000f8e00ff */
[----:B------:R-:W-:Y:S01]  /*2d60*/  UIADD3 UR13, UR19, UR10, URZ ;  /* 0x0000000a130d7290 */ /* 0x000fe2000fffe03f */
[----:B------:R-:W-:-:S03]  /*2d70*/  IMAD.WIDE.U32 R10, R0, UR4, R8 ;  /* 0x00000004000a7c25 */ /* 0x000fc6000f8e0008 */
[----:B------:R3:W-:Y:S01]  /*2d80*/  STL.128 [R1+0x230], R4 ;  /* 0x0002300401007387 */ /* 0x0007e20000100c00 */
[----:B------:R-:W-:Y:S02]  /*2d90*/  IMAD.U32 R0, RZ, RZ, UR23 ;  /* 0x00000017ff007e24 */ /* 0x000fe4000f8e00ff */
[----:B------:R-:W-:Y:S01]  /*2da0*/  IMAD.U32 R25, RZ, RZ, UR22 ;  /* 0x00000016ff197e24 */ /* 0x000fe2000f8e00ff */
[----:B------:R-:W-:Y:S02]  /*2db0*/  UIMAD UR8, UR12, UR16, URZ ;  /* 0x000000100c0872a4 */ /* 0x000fe4000f8e023f */
[----:B------:R-:W-:Y:S01]  /*2dc0*/  UIMAD.WIDE.U32 UR10, UR41, UR16, URZ ;  /* 0x00000010290a72a5 */ /* 0x000fe2000f8e003f */
[----:B---3--:R-:W-:Y:S02]  /*2dd0*/  IMAD.MOV.U32 R7, RZ, RZ, R15 ;  /* 0x000000ffff077224 */ /* 0x008fe400078e000f */
[----:B------:R-:W-:Y:S01]  /*2de0*/  IMAD.U32 R15, RZ, RZ, UR19 ;  /* 0x00000013ff0f7e24 */ /* 0x000fe2000f8e00ff */
[----:B------:R-:W-:Y:S01]  /*2df0*/  USHF.L.U32 UR19, UR14, 0x6, URZ ;  /* 0x000000060e137899 */ /* 0x000fe2000800063f */
[----:B------:R-:W-:Y:S01]  /*2e00*/  IMAD.U32 R15, RZ, RZ, UR13 ;  /* 0x0000000dff0f7e24 */ /* 0x000fe2000f8e00ff */
[----:B------:R-:W-:Y:S01]  /*2e10*/  USHF.L.U64.HI UR13, UR14, 0x6, UR15 ;  /* 0x000000060e0d7899 */ /* 0x000fe2000801020f */
[----:B------:R-:W-:-:S02]  /*2e20*/  IMAD.MOV.U32 R6, RZ, RZ, R14 ;  /* 0x000000ffff067224 */ /* 0x000fc400078e000e */
[----:B------:R-:W-:Y:S02]  /*2e30*/  IMAD.MOV.U32 R4, RZ, RZ, R0 ;  /* 0x000000ffff047224 */ /* 0x000fe400078e0000 */
[----:B------:R-:W-:Y:S01]  /*2e40*/  IMAD.MOV.U32 R5, RZ, RZ, R25 ;  /* 0x000000ffff057224 */ /* 0x000fe200078e0019 */
[----:B------:R-:W-:Y:S01]  /*2e50*/  UIMAD UR8, UR41, UR17, UR8 ;  /* 0x00000011290872a4 */ /* 0x000fe2000f8e0208 */
[----:B------:R-:W-:Y:S02]  /*2e60*/  IMAD.U32 R0, RZ, RZ, UR19 ;  /* 0x00000013ff007e24 */ /* 0x000fe4000f8e00ff */
[----:B------:R-:W-:Y:S01]  /*2e70*/  IMAD.U32 R14, RZ, RZ, UR18 ;  /* 0x00000012ff0e7e24 */ /* 0x000fe2000f8e00ff */
[----:B------:R-:W-:Y:S01]  /*2e80*/  STL.128 [R1+0xc0], R4 ;  /* 0x0000c00401007387 */ /* 0x000fe20000100c00 */
[----:B------:R-:W-:Y:S01]  /*2e90*/  UIADD3.X UR18, URZ, UR9, URZ, UP0, !UPT ;  /* 0x000000093f127290 */ /* 0x000fe200087fe43f */
[----:B------:R-:W-:Y:S01]  /*2ea0*/  IMAD.U32 R25, RZ, RZ, UR13 ;  /* 0x0000000dff197e24 */ /* 0x000fe2000f8e00ff */
[----:B------:R-:W-:Y:S01]  /*2eb0*/  ULEA UR13, UP0, UR10, UR6, 0x1 ;  /* 0x000000060a0d7291 */ /* 0x000fe2000f80083f */
[----:B------:R3:W-:Y:S01]  /*2ec0*/  STL.128 [R1+0x100], R4 ;  /* 0x0001000401007387 */ /* 0x0007e20000100c00 */
[----:B------:R-:W-:Y:S01]  /*2ed0*/  IMAD.SHL.U32 R26, R201, 0x4, RZ ;  /* 0x00000004c91a7824 */ /* 0x000fe200078e00ff */
[----:B------:R-:W-:-:S02]  /*2ee0*/  UIADD3 UR6, UR11, UR8, URZ ;  /* 0x000000080b067290 */ /* 0x000fc4000fffe03f */
[----:B------:R-:W-:Y:S02]  /*2ef0*/  UIADD3.X UR8, URZ, UR9, URZ, UP1, !UPT ;  /* 0x000000093f087290 */ /* 0x000fe40008ffe43f */
[----:B------:R-:W-:Y:S01]  /*2f00*/  SHF.R.S32.HI R27, RZ, 0x1f, R26 ;  /* 0x0000001fff1b7819 */ /* 0x000fe2000001141a */
[----:B------:R-:W-:Y:S01]  /*2f10*/  UIMAD UR12, UR12, UR14, URZ ;  /* 0x0000000e0c0c72a4 */ /* 0x000fe2000f8e023f */
[----:B---3--:R-:W-:Y:S01]  /*2f20*/  IMAD.MOV.U32 R4, RZ, RZ, R0 ;  /* 0x000000ffff047224 */ /* 0x008fe200078e0000 */
[----:B------:R-:W-:Y:S01]  /*2f30*/  SHF.R.S32.HI R0, RZ, 0x1f, R195 ;  /* 0x0000001fff007819 */ /* 0x000fe200000114c3 */
[----:B------:R-:W-:Y:S02]  /*2f40*/  IMAD.MOV.U32 R6, RZ, RZ, R14 ;  /* 0x000000ffff067224 */ /* 0x000fe400078e000e */
[----:B------:R-:W-:Y:S02]  /*2f50*/  IMAD.MOV.U32 R7, RZ, RZ, R15 ;  /* 0x000000ffff077224 */ /* 0x000fe400078e000f */
[----:B------:R-:W-:Y:S01]  /*2f60*/  IMAD.MOV.U32 R5, RZ, RZ, R25 ;  /* 0x000000ffff057224 */ /* 0x000fe200078e0019 */
[----:B------:R-:W-:Y:S01]  /*2f70*/  SHF.R.S32.HI R25, RZ, 0x1f, R24 ;  /* 0x0000001fff197819 */ /* 0x000fe20000011418 */
[----:B------:R-:W-:-:S02]  /*2f80*/  IMAD.U32 R14, RZ, RZ, UR21 ;  /* 0x00000015ff0e7e24 */ /* 0x000fc4000f8e00ff */
[----:B------:R-:W-:Y:S02]  /*2f90*/  IMAD.U32 R15, RZ, RZ, UR18 ;  /* 0x00000012ff0f7e24 */ /* 0x000fe4000f8e00ff */
[C---:B------:R-:W-:Y:S01]  /*2fa0*/  IMAD R12, R0.reuse, UR16, RZ ;  /* 0x00000010000c7c24 */ /* 0x040fe2000f8e02ff */
[----:B------:R-:W-:Y:S01]  /*2fb0*/  STL.128 [R1+0xe0], R4 ;  /* 0x0000e00401007387 */ /* 0x000fe20000100c00 */
[----:B------:R-:W-:Y:S01]  /*2fc0*/  IMAD.U32 R29, RZ, RZ, UR8 ;  /* 0x00000008ff1d7e24 */ /* 0x000fe2000f8e00ff */
[----:B------:R-:W-:Y:S02]  /*2fd0*/  ULEA.HI.X UR10, UR10, UR7, UR6, 0x1, UP0 ;  /* 0x000000070a0a7291 */ /* 0x000fe400080f0c06 */
[----:B------:R3:W-:Y:S01]  /*2fe0*/  STL.128 [R1+0x120], R4 ;  /* 0x0001200401007387 */ /* 0x0007e20000100c00 */
[----:B------:R-:W-:Y:S02]  /*2ff0*/  UIMAD.WIDE.U32 UR6, UR41, UR14, URZ ;  /* 0x0000000e290672a5 */ /* 0x000fe4000f8e003f */
[----:B------:R-:W-:Y:S01]  /*3000*/  IMAD R0, R0, UR14, RZ ;  /* 0x0000000e00007c24 */ /* 0x000fe2000f8e02ff */
[----:B------:R-:W-:Y:S01]  /*3010*/  UIMAD UR12, UR41, UR15, UR12 ;  /* 0x0000000f290c72a4 */ /* 0x000fe2000f8e020c */
[----:B------:R5:W-:Y:S01]  /*3020*/  STL.64 [R1+0x148], R14 ;  /* 0x0001480e01007387 */ /* 0x000be20000100a00 */
[----:B------:R-:W-:Y:S01]  /*3030*/  ULDC.64 UR8, c[0x0][0x400] ;  /* 0x0001000000087ab9 */ /* 0x000fe20000000a00 */
[C---:B------:R-:W-:Y:S01]  /*3040*/  IMAD R0, R195.reuse, UR15, R0 ;  /* 0x0000000fc3007c24 */ /* 0x040fe2000f8e0200 */
[----:B------:R-:W-:Y:S01]  /*3050*/  ULEA UR8, UP0, UR6, UR8, 0x1 ;  /* 0x0000000806087291 */ /* 0x000fe2000f80083f */
[----:B------:R0:W-:Y:S01]  /*3060*/  STL.64 [R1+0x150], R28 ;  /* 0x0001501c01007387 */ /* 0x0001e20000100a00 */
[----:B------:R-:W-:Y:S01]  /*3070*/  UIADD3 UR7, UR7, UR12, URZ ;  /* 0x0000000c07077290 */ /* 0x000fe2000fffe03f */
[----:B------:R-:W-:-:S04]  /*3080*/  IMAD.WIDE.U32 R34, R195, UR14, R26 ;  /* 0x0000000ec3227c25 */ /* 0x000fc8000f8e001a */
[C---:B---3--:R-:W-:Y:S02]  /*3090*/  IMAD R7, R195.reuse, UR17, R12 ;  /* 0x00000011c3077c24 */ /* 0x048fe4000f8e020c */
[----:B------:R-:W-:-:S04]  /*30a0*/  IMAD.WIDE.U32 R4, R195, UR16, R26 ;  /* 0x00000010c3047c25 */ /* 0x000fc8000f8e001a */
[----:B-----5:R-:W-:Y:S01]  /*30b0*/  IMAD.WIDE.U32 R14, R195, UR16, R24 ;  /* 0x00000010c30e7c25 */ /* 0x020fe2000f8e0018 */
[----:B------:R-:W-:-:S03]  /*30c0*/  LEA R6, P0, R4, UR13, 0x1 ;  /* 0x0000000d04067c11 */ /* 0x000fc6000f8008ff */
[----:B0-----:R-:W-:Y:S01]  /*30d0*/  IMAD.IADD R29, R5, 0x1, R7 ;  /* 0x00000001051d7824 */ /* 0x001fe200078e0207 */
[----:B------:R-:W-:Y:S01]  /*30e0*/  LEA R28, P1, R14, UR13, 0x1 ;  /* 0x0000000d0e1c7c11 */ /* 0x000fe2000f8208ff */
[----:B------:R-:W-:Y:S01]  /*30f0*/  IMAD.IADD R5, R7, 0x1, R15 ;  /* 0x0000000107057824 */ /* 0x000fe200078e020f */
[----:B------:R-:W-:Y:S01]  /*3100*/  ULEA.HI.X UR6, UR6, UR9, UR7, 0x1, UP0 ;  /* 0x0000000906067291 */ /* 0x000fe200080f0c07 */
[----:B------:R-:W-:Y:S01]  /*3110*/  IMAD.WIDE.U32 R36, R195, UR14, R24 ;  /* 0x0000000ec3247c25 */ /* 0x000fe2000f8e0018 */
[----:B------:R-:W-:Y:S02]  /*3120*/  LEA.HI.X R7, R4, UR10, R29, 0x1, P0 ;  /* 0x0000000a04077c11 */ /* 0x000fe400080f0c1d */
[----:B------:R-:W-:Y:S01]  /*3130*/  LEA R12, P0, R34, UR8, 0x1 ;  /* 0x00000008220c7c11 */ /* 0x000fe2000f8008ff */
[----:B------:R-:W-:Y:S01]  /*3140*/  IMAD.IADD R15, R35, 0x1, R0 ;  /* 0x00000001230f7824 */ /* 0x000fe200078e0200 */
[----:B------:R-:W-:Y:S01]  /*3150*/  LEA.HI.X R29, R14, UR10, R5, 0x1, P1 ;  /* 0x0000000a0e1d7c11 */ /* 0x000fe200088f0c05 */
[----:B------:R-:W-:-:S02]  /*3160*/  IMAD.IADD R5, R0, 0x1, R37 ;  /* 0x0000000100057824 */ /* 0x000fc400078e0225 */
[----:B------:R-:W-:Y:S01]  /*3170*/  IMAD.IADD R37, R11, 0x1, R13 ;  /* 0x000000010b257824 */ /* 0x000fe200078e020d */
[----:B------:R-:W-:Y:S02]  /*3180*/  LEA.HI.X R13, R34, UR6, R15, 0x1, P0 ;  /* 0x00000006220d7c11 */ /* 0x000fe400080f0c0f */
[----:B------:R-:W0:Y:S01]  /*3190*/  LDC.64 R34, c[0x0][0x418] ;  /* 0x00010600ff227b82 */ /* 0x000e220000000a00 */
[----:B------:R-:W-:Y:S02]  /*31a0*/  ISETP.NE.U32.AND P0, PT, R30, RZ, PT ;  /* 0x000000ff1e00720c */ /* 0x000fe40003f05070 */
[C---:B------:R-:W-:Y:S02]  /*31b0*/  LEA R14, P1, R36.reuse, UR8, 0x1 ;  /* 0x00000008240e7c11 */ /* 0x040fe4000f8208ff */
[----:B------:R-:W-:Y:S02]  /*31c0*/  ISETP.NE.AND.EX P0, PT, R31, RZ, PT, P0 ;  /* 0x000000ff1f00720c */ /* 0x000fe40003f05300 */
[----:B------:R-:W-:Y:S01]  /*31d0*/  LEA.HI.X R15, R36, UR6, R5, 0x1, P1 ;  /* 0x00000006240f7c11 */ /* 0x000fe200088f0c05 */
[----:B------:R-:W-:-:S02]  /*31e0*/  IMAD.MOV.U32 R36, RZ, RZ, R10 ;  /* 0x000000ffff247224 */ /* 0x000fc400078e000a */
[----:B------:R-:W-:Y:S01]  /*31f0*/  IMAD.U32 R11, RZ, RZ, UR6 ;  /* 0x00000006ff0b7e24 */ /* 0x000fe2000f8e00ff */
[----:B------:R-:W-:Y:S01]  /*3200*/  ULDC.64 UR6, c[0x0][0x310] ;  /* 0x0000c40000067ab9 */ /* 0x000fe20000000a00 */
[----:B------:R-:W-:Y:S01]  /*3210*/  STL.64 [R1+0xd0], R6 ;  /* 0x0000d00601007387 */ /* 0x000fe20000100a00 */
[----:B------:R-:W-:Y:S01]  /*3220*/  IMAD.U32 R10, RZ, RZ, UR8 ;  /* 0x00000008ff0a7e24 */ /* 0x000fe2000f8e00ff */
[----:B------:R-:W-:Y:S02]  /*3230*/  ULDC.64 UR8, c[0x0][0x428] ;  /* 0x00010a0000087ab9 */ /* 0x000fe40000000a00 */
[----:B------:R3:W-:Y:S01]  /*3240*/  STL.64 [R1+0x110], R28 ;  /* 0x0001101c01007387 */ /* 0x0007e20000100a00 */
[----:B-1----:R-:W-:-:S03]  /*3250*/  LEA R25, P1, R8, R32, 0x1 ;  /* 0x0000002008197211 */ /* 0x002fc600078208ff */
[----:B------:R-:W-:Y:S01]  /*3260*/  STL.64 [R1+0xb0], R10 ;  /* 0x0000b00a01007387 */ /* 0x000fe20000100a00 */
[----:B---3--:R-:W1:Y:S03]  /*3270*/  LDC.64 R28, c[0x0][0x3f0] ;  /* 0x0000fc00ff1c7b82 */ /* 0x008e660000000a00 */
[----:B------:R3:W-:Y:S04]  /*3280*/  STL.64 [R1+0xf0], R12 ;  /* 0x0000f00c01007387 */ /* 0x0007e80000100a00 */
[----:B------:R5:W-:Y:S01]  /*3290*/  STL.64 [R1+0x130], R14 ;  /* 0x0001300e01007387 */ /* 0x000be20000100a00 */
[----:B---3--:R-:W3:Y:S08]  /*32a0*/  LDC.64 R12, c[0x0][0x328] ;  /* 0x0000ca00ff0c7b82 */ /* 0x008ef00000000a00 */
[----:B-----5:R-:W3:Y:S01]  /*32b0*/  LDC.64 R14, c[0x0][0x338] ;  /* 0x0000ce00ff0e7b82 */ /* 0x020ee20000000a00 */
[----:B----4-:R-:W-:-:S02]  /*32c0*/  SHF.R.S32.HI R0, RZ, 0x1f, R41 ;  /* 0x0000001fff007819 */ /* 0x010fc40000011429 */
[----:B------:R-:W-:Y:S02]  /*32d0*/  SEL R4, R41, RZ, !P0 ;  /* 0x000000ff29047207 */ /* 0x000fe40004000000 */
[----:B------:R-:W-:-:S03]  /*32e0*/  SEL R5, R0, RZ, !P0 ;  /* 0x000000ff00057207 */ /* 0x000fc60004000000 */
[----:B------:R-:W-:-:S04]  /*32f0*/  IMAD.WIDE.U32 R6, R4, UR6, R36 ;  /* 0x0000000604067c25 */ /* 0x000fc8000f8e0024 */
[----:B------:R-:W-:Y:S01]  /*3300*/  IMAD R5, R5, UR6, RZ ;  /* 0x0000000605057c24 */ /* 0x000fe2000f8e02ff */
[----:B------:R-:W-:Y:S02]  /*3310*/  UIMAD UR6, UR5, 0x60, URZ ;  /* 0x00000060050678a4 */ /* 0x000fe4000f8e023f */
[----:B------:R-:W-:Y:S01]  /*3320*/  UIMAD.WIDE.U32 UR4, UR4, 0x60, URZ ;  /* 0x00000060040478a5 */ /* 0x000fe2000f8e003f */
[----:B------:R-:W-:Y:S01]  /*3330*/  IMAD R5, R4, UR7, R5 ;  /* 0x0000000704057c24 */ /* 0x000fe2000f8e0205 */
[----:B0-----:R-:W-:Y:S01]  /*3340*/  LOP3.LUT P0, RZ, R34, R30, RZ, 0xfc, !PT ;  /* 0x0000001e22ff7212 */ /* 0x001fe2000780fcff */
[----:B------:R-:W-:Y:S01]  /*3350*/  IMAD R0, R0, UR8, RZ ;  /* 0x0000000800007c24 */ /* 0x000fe2000f8e02ff */
[----:B------:R-:W-:Y:S01]  /*3360*/  UIADD3 UR6, UR5, UR6, URZ ;  /* 0x0000000605067290 */ /* 0x000fe2000fffe03f */
[----:B------:R-:W-:Y:S01]  /*3370*/  LEA.HI.X R30, R8, R33, R9, 0x1, P1 ;  /* 0x00000021081e7211 */ /* 0x000fe200008f0c09 */
[----:B------:R-:W-:Y:S01]  /*3380*/  IMAD.IADD R5, R7, 0x1, R5 ;  /* 0x0000000107057824 */ /* 0x000fe200078e0205 */
[----:B------:R-:W-:Y:S01]  /*3390*/  LOP3.LUT P0, RZ, R35, R31, RZ, 0xfc, P0 ;  /* 0x0000001f23ff7212 */ /* 0x000fe2000000fcff */
[C---:B------:R-:W-:Y:S01]  /*33a0*/  IMAD.WIDE.U32 R36, R41.reuse, UR8, RZ ;  /* 0x0000000829247c25 */ /* 0x040fe2000f8e00ff */
[----:B------:R-:W-:Y:S01]  /*33b0*/  LEA R27, P1, R6, R32, 0x1 ;  /* 0x00000020061b7211 */ /* 0x000fe200078208ff */
[----:B------:R-:W0:Y:S02]  /*33c0*/  LDC.64 R8, c[0x0][0x310] ;  /* 0x0000c400ff087b82 */ /* 0x000e240000000a00 */
[----:B------:R-:W-:-:S02]  /*33d0*/  IMAD R11, R41, UR9, R0 ;  /* 0x00000009290b7c24 */ /* 0x000fc4000f8e0200 */
[----:B------:R-:W-:Y:S02]  /*33e0*/  IMAD.U32 R38, RZ, RZ, UR4 ;  /* 0x00000004ff267e24 */ /* 0x000fe4000f8e00ff */
[----:B------:R-:W-:Y:S01]  /*33f0*/  IMAD.U32 R31, RZ, RZ, UR6 ;  /* 0x00000006ff1f7e24 */ /* 0x000fe2000f8e00ff */
[----:B------:R-:W-:Y:S01]  /*3400*/  LEA.HI.X R7, R6, R33, R5, 0x1, P1 ;  /* 0x0000002106077211 */ /* 0x000fe200008f0c05 */
[----:B------:R-:W-:Y:S01]  /*3410*/  IMAD.IADD R0, R37, 0x1, R11 ;  /* 0x0000000125007824 */ /* 0x000fe200078e020b */
[----:B------:R-:W-:Y:S01]  /*3420*/  LEA R32, P2, R36, R34, 0x2 ;  /* 0x0000002224207211 */ /* 0x000fe200078410ff */
[----:B------:R-:W-:Y:S02]  /*3430*/  IMAD.MOV.U32 R4, RZ, RZ, R38 ;  /* 0x000000ffff047224 */ /* 0x000fe400078e0026 */
[----:B------:R-:W-:Y:S02]  /*3440*/  IMAD.MOV.U32 R5, RZ, RZ, R31 ;  /* 0x000000ffff057224 */ /* 0x000fe400078e001f */
[----:B------:R-:W-:-:S02]  /*3450*/  IMAD.MOV.U32 R6, RZ, RZ, R27 ;  /* 0x000000ffff067224 */ /* 0x000fc400078e001b */
[----:B------:R-:W-:Y:S01]  /*3460*/  IMAD.U32 R39, RZ, RZ, UR5 ;  /* 0x00000005ff277e24 */ /* 0x000fe2000f8e00ff */
[----:B------:R-:W-:Y:S01]  /*3470*/  ULDC.64 UR4, c[0x0][0x330] ;  /* 0x0000cc0000047ab9 */ /* 0x000fe20000000a00 */
[----:B------:R-:W-:Y:S01]  /*3480*/  LEA.HI.X R33, R36, R35, R0, 0x2, P2 ;  /* 0x0000002324217211 */ /* 0x000fe200010f1400 */
[----:B------:R4:W-:Y:S01]  /*3490*/  STL.128 [R1+0x50], R4 ;  /* 0x0000500401007387 */ /* 0x0009e20000100c00 */
[----:B------:R-:W-:Y:S01]  /*34a0*/  IMAD.WIDE.U32 R34, R194, UR4, RZ ;  /* 0x00000004c2227c25 */ /* 0x000fe2000f8e00ff */
[----:B------:R-:W-:-:S03]  /*34b0*/  SEL R10, R41, RZ, !P0 ;  /* 0x000000ff290a7207 */ /* 0x000fc60004000000 */
[----:B------:R-:W-:Y:S01]  /*34c0*/  IMAD R0, R194, UR5, R35 ;  /* 0x00000005c2007c24 */ /* 0x000fe2000f8e0223 */
[----:B------:R-:W-:Y:S01]  /*34d0*/  LEA R36, P0, R34, R42, 0x1 ;  /* 0x0000002a22247211 */ /* 0x000fe200078008ff */
[----:B------:R-:W-:Y:S01]  /*34e0*/  IMAD.MOV.U32 R11, RZ, RZ, R10 ;  /* 0x000000ffff0b7224 */ /* 0x000fe200078e000a */
[C---:B-1----:R-:W-:Y:S01]  /*34f0*/  ISETP.GE.AND P2, PT, R26.reuse, R29, PT ;  /* 0x0000001d1a00720c */ /* 0x042fe20003f46270 */
[----:B---3--:R1:W-:Y:S01]  /*3500*/  STL.128 [R1+0x1c0], R12 ;  /* 0x0001c00c01007387 */ /* 0x0083e20000100c00 */
[----:B----4-:R-:W-:Y:S01]  /*3510*/  VIADD R4, R26, 0x10 ;  /* 0x000000101a047836 */ /* 0x010fe20000000000 */
[----:B------:R-:W-:Y:S01]  /*3520*/  LEA.HI.X R37, R34, R43, R0, 0x1, P0 ;  /* 0x0000002b22257211 */ /* 0x000fe200000f0c00 */
[----:B------:R-:W-:Y:S01]  /*3530*/  VIADD R6, R26, 0x30 ;  /* 0x000000301a067836 */ /* 0x000fe20000000000 */
[-C--:B------:R-:W-:Y:S01]  /*3540*/  ISETP.GE.AND P4, PT, R24, R29.reuse, PT ;  /* 0x0000001d1800720c */ /* 0x080fe20003f86270 */
[----:B------:R-:W-:Y:S01]  /*3550*/  VIADD R5, R26, 0x20 ;  /* 0x000000201a057836 */ /* 0x000fe20000000000 */
[----:B------:R-:W-:Y:S01]  /*3560*/  ISETP.GE.AND P3, PT, R4, R29, PT ;  /* 0x0000001d0400720c */ /* 0x000fe20003f66270 */
[----:B------:R-:W-:Y:S01]  /*3570*/  VIADD R0, R26, 0x50 ;  /* 0x000000501a007836 */ /* 0x000fe20000000000 */
[----:B------:R-:W-:Y:S01]  /*3580*/  STL.64 [R1+0x88], R28 ;  /* 0x0000881c01007387 */ /* 0x000fe20000100a00 */
[----:B------:R-:W3:Y:S01]  /*3590*/  LDC R35, c[0x0][0x320] ;  /* 0x0000c800ff237b82 */ /* 0x000ee20000000800 */
[----:B------:R-:W-:-:S02]  /*35a0*/  SEL R4, RZ, 0xffffffff, P3 ;  /* 0xffffffffff047807 */ /* 0x000fc40001800000 */
[----:B------:R4:W-:Y:S01]  /*35b0*/  STL.64 [R1+0x200], R10 ;  /* 0x0002000a01007387 */ /* 0x0009e20000100a00 */
[-C--:B------:R-:W-:Y:S01]  /*35c0*/  ISETP.GE.AND P1, PT, R6, R29.reuse, PT ;  /* 0x0000001d0600720c */ /* 0x080fe20003f26270 */
[----:B------:R-:W-:Y:S01]  /*35d0*/  VIADD R6, R26, 0x40 ;  /* 0x000000401a067836 */ /* 0x000fe20000000000 */
[-C--:B------:R-:W-:Y:S01]  /*35e0*/  ISETP.GE.AND P0, PT, R0, R29.reuse, PT ;  /* 0x0000001d0000720c */ /* 0x080fe20003f06270 */
[----:B------:R-:W-:Y:S01]  /*35f0*/  IMAD.SHL.U32 R7, R4, 0x2, RZ ;  /* 0x0000000204077824 */ /* 0x000fe200078e00ff */
[----:B------:R-:W-:Y:S01]  /*3600*/  SEL R0, RZ, 0x1, P2 ;  /* 0x00000001ff007807 */ /* 0x000fe20001000000 */
[----:B-1----:R-:W-:Y:S02]  /*3610*/  IMAD.IADD R14, R26, 0x1, R5 ;  /* 0x000000011a0e7824 */ /* 0x002fe400078e0205 */
[----:B----4-:R-:W-:Y:S02]  /*3620*/  IMAD.MOV.U32 R10, RZ, RZ, R25 ;  /* 0x000000ffff0a7224 */ /* 0x010fe400078e0019 */
[----:B------:R-:W-:Y:S01]  /*3630*/  IMAD.MOV.U32 R11, RZ, RZ, R30 ;  /* 0x000000ffff0b7224 */ /* 0x000fe200078e001e */
[-C--:B------:R-:W-:Y:S01]  /*3640*/  ISETP.GE.AND P2, PT, R6, R29.reuse, PT ;  /* 0x0000001d0600720c */ /* 0x080fe20003f46270 */
[----:B------:R-:W-:Y:S01]  /*3650*/  IMAD.IADD R26, R26, 0x1, R6 ;  /* 0x000000011a1a7824 */ /* 0x000fe200078e0206 */
[-C--:B------:R-:W-:Y:S01]  /*3660*/  ISETP.GE.AND P5, PT, R14, R29.reuse, PT ;  /* 0x0000001d0e00720c */ /* 0x080fe20003fa6270 */
[----:B------:R-:W-:Y:S01]  /*3670*/  STL.64 [R1+0xa0], R28 ;  /* 0x0000a01c01007387 */ /* 0x000fe20000100a00 */
[----:B------:R-:W-:Y:S01]  /*3680*/  ISETP.GE.AND P3, PT, R5, R29, PT ;  /* 0x0000001d0500720c */ /* 0x000fe20003f66270 */
[----:B------:R-:W1:Y:S02]  /*3690*/  LDC R30, c[0x0][0x424] ;  /* 0x00010900ff1e7b82 */ /* 0x000e640000000800 */
[----:B0-----:R0:W-:Y:S01]  /*36a0*/  STL.128 [R1+0x1a0], R8 ;  /* 0x0001a00801007387 */ /* 0x0011e20000100c00 */
[----:B------:R-:W-:-:S02]  /*36b0*/  SEL R4, RZ, 0xffffffff, P5 ;  /* 0xffffffffff047807 */ /* 0x000fc40002800000 */
[----:B0-----:R-:W-:-:S03]  /*36c0*/  LOP3.LUT R11, R7, 0x2, R0, 0xe2, !PT ;  /* 0x00000002070b7812 */ /* 0x001fc600078ee200 */
[----:B------:R-:W0:Y:S01]  /*36d0*/  LDC.64 R6, c[0x0][0x2f0] ;  /* 0x0000bc00ff067b82 */ /* 0x000e220000000a00 */
[----:B------:R-:W-:Y:S01]  /*36e0*/  VIADD R0, R28, 0x5f ;  /* 0x0000005f1c007836 */ /* 0x000fe20000000000 */
[----:B------:R-:W-:Y:S01]  /*36f0*/  SEL R9, RZ, 0x1, P4 ;  /* 0x00000001ff097807 */ /* 0x000fe20002000000 */
[----:B------:R-:W-:Y:S01]  /*3700*/  IMAD.SHL.U32 R10, R4, 0x2, RZ ;  /* 0x00000002040a7824 */ /* 0x000fe200078e00ff */
[----:B------:R-:W-:Y:S01]  /*3710*/  SEL R8, RZ, 0x8, P1 ;  /* 0x00000008ff087807 */ /* 0x000fe20000800000 */
[----:B------:R-:W-:Y:S01]  /*3720*/  IMAD.HI R4, R0, 0x2aaaaaab, RZ ;  /* 0x2aaaaaab00047827 */ /* 0x000fe200078e02ff */
[----:B------:R-:W-:Y:S02]  /*3730*/  SEL R5, RZ, 0x4, P3 ;  /* 0x00000004ff057807 */ /* 0x000fe40001800000 */
[----:B------:R-:W-:Y:S01]  /*3740*/  ISETP.GE.AND P1, PT, R26, R29, PT ;  /* 0x0000001d1a00720c */ /* 0x000fe20003f26270 */
[----:B------:R-:W4:Y:S01]  /*3750*/  LDC R28, c[0x0][0x2fc] ;  /* 0x0000bf00ff1c7b82 */ /* 0x000f220000000800 */
[----:B------:R-:W-:-:S02]  /*3760*/  LOP3.LUT R5, R8, R11, R5, 0xfe, !PT ;  /* 0x0000000b08057212 */ /* 0x000fc400078efe05 */
[----:B------:R-:W-:Y:S01]  /*3770*/  LOP3.LUT R9, R10, 0x2, R9, 0xe2, !PT ;  /* 0x000000020a097812 */ /* 0x000fe200078ee209 */
[----:B------:R-:W-:Y:S01]  /*3780*/  IMAD.SHL.U32 R0, R29, 0x2, RZ ;  /* 0x000000021d007824 */ /* 0x000fe200078e00ff */
[----:B------:R-:W-:Y:S02]  /*3790*/  SEL R10, RZ, 0x20, P0 ;  /* 0x00000020ff0a7807 */ /* 0x000fe40000000000 */
[----:B------:R-:W-:Y:S02]  /*37a0*/  SEL R8, RZ, 0x10, P2 ;  /* 0x00000010ff087807 */ /* 0x000fe40001000000 */
[----:B------:R-:W-:Y:S02]  /*37b0*/  SEL R12, RZ, 0x4, P1 ;  /* 0x00000004ff0c7807 */ /* 0x000fe40000800000 */
[----:B------:R-:W-:Y:S02]  /*37c0*/  SHF.R.U32.HI R11, RZ, 0x1f, R4 ;  /* 0x0000001fff0b7819 */ /* 0x000fe40000011604 */
[----:B0-----:R-:W-:-:S02]  /*37d0*/  ISETP.GE.AND P1, PT, R14, R7, PT ;  /* 0x000000070e00720c */ /* 0x001fc40003f26270 */
[----:B------:R-:W-:Y:S01]  /*37e0*/  LOP3.LUT R8, R10, R5, R8, 0xfe, !PT ;  /* 0x000000050a087212 */ /* 0x000fe200078efe08 */
[----:B------:R0:W-:Y:S01]  /*37f0*/  STL [R1+0x6c], R0 ;  /* 0x00006c0001007387 */ /* 0x0001e20000100800 */
[----:B------:R-:W-:Y:S01]  /*3800*/  LEA.HI.SX32 R4, R4, R11, 0x1c ;  /* 0x0000000b04047211 */ /* 0x000fe200078fe2ff */
[----:B------:R-:W5:Y:S01]  /*3810*/  LDC.U8 R14, c[0x0][0x410] ;  /* 0x00010400ff0e7b82 */ /* 0x000f620000000000 */
[----:B------:R-:W-:Y:S02]  /*3820*/  SEL R5, RZ, 0xffffffff, P1 ;  /* 0xffffffffff057807 */ /* 0x000fe40000800000 */
[C---:B------:R-:W-:Y:S02]  /*3830*/  ISETP.GE.AND P0, PT, R24.reuse, R7, PT ;  /* 0x000000071800720c */ /* 0x040fe40003f06270 */
[----:B------:R-:W-:Y:S01]  /*3840*/  LOP3.LUT R10, R9, R12, RZ, 0xfc, !PT ;  /* 0x0000000c090a7212 */ /* 0x000fe200078efcff */
[----:B------:R-:W-:Y:S02]  /*3850*/  VIADD R12, R24, 0x60 ;  /* 0x00000060180c7836 */ /* 0x000fe40000000000 */
[----:B0-----:R-:W-:Y:S01]  /*3860*/  VIADD R0, R6, 0x5f ;  /* 0x0000005f06007836 */ /* 0x001fe20000000000 */
[----:B------:R-:W-:Y:S01]  /*3870*/  STL [R1+0xb8], R4 ;  /* 0x0000b80401007387 */ /* 0x000fe20000100800 */
[----:B------:R-:W-:-:S02]  /*3880*/  IMAD.SHL.U32 R5, R5, 0x2, RZ ;  /* 0x0000000205057824 */ /* 0x000fc400078e00ff */
[----:B------:R-:W-:Y:S01]  /*3890*/  IMAD.HI R0, R0, 0x2aaaaaab, RZ ;  /* 0x2aaaaaab00007827 */ /* 0x000fe200078e02ff */
[----:B------:R-:W-:Y:S04]  /*38a0*/  STL [R1+0xd8], R4 ;  /* 0x0000d80401007387 */ /* 0x000fe80000100800 */
[----:B------:R-:W-:Y:S04]  /*38b0*/  STL [R1+0xf8], R4 ;  /* 0x0000f80401007387 */ /* 0x000fe80000100800 */
[----:B------:R0:W-:Y:S01]  /*38c0*/  STL [R1+0x118], R4 ;  /* 0x0001180401007387 */ /* 0x0001e20000100800 */
[----:B------:R-:W-:Y:S01]  /*38d0*/  ISETP.GE.AND P2, PT, R12, R7, PT ;  /* 0x000000070c00720c */ /* 0x000fe20003f46270 */
[----:B------:R-:W-:-:S02]  /*38e0*/  VIADD R12, R24, 0x80 ;  /* 0x00000080180c7836 */ /* 0x000fc40000000000 */
[----:B------:R-:W-:Y:S01]  /*38f0*/  VIADD R24, R24, 0xa0 ;  /* 0x000000a018187836 */ /* 0x000fe20000000000 */
[----:B0-----:R-:W-:-:S04]  /*3900*/  SEL R4, RZ, 0x1, P0 ;  /* 0x00000001ff047807 */ /* 0x001fc80000000000 */
[----:B------:R-:W-:Y:S02]  /*3910*/  LOP3.LUT R9, R5, 0x2, R4, 0xe2, !PT ;  /* 0x0000000205097812 */ /* 0x000fe400078ee204 */
[----:B------:R-:W-:Y:S01]  /*3920*/  SHF.R.U32.HI R5, RZ, 0x1f, R0 ;  /* 0x0000001fff057819 */ /* 0x000fe20000011600 */
[----:B------:R0:W-:Y:S01]  /*3930*/  STL.U8 [R1+0x80], R8 ;  /* 0x0000800801007387 */ /* 0x0001e20000100000 */
[-C--:B------:R-:W-:Y:S02]  /*3940*/  ISETP.GE.AND P1, PT, R12, R7.reuse, PT ;  /* 0x000000070c00720c */ /* 0x080fe40003f26270 */
[-C--:B------:R-:W-:Y:S01]  /*3950*/  ISETP.GE.AND P3, PT, R24, R7.reuse, PT ;  /* 0x000000071800720c */ /* 0x080fe20003f66270 */
[----:B------:R-:W2:Y:S01]  /*3960*/  LDC.64 R12, c[0x0][0x300] ;  /* 0x0000c000ff0c7b82 */ /* 0x000ea20000000a00 */
[----:B------:R-:W-:Y:S01]  /*3970*/  ISETP.GE.AND P0, PT, R26, R7, PT ;  /* 0x000000071a00720c */ /* 0x000fe20003f06270 */
[----:B------:R3:W-:Y:S01]  /*3980*/  STL.U8 [R1+0x81], R10 ;  /* 0x0000810a01007387 */ /* 0x0007e20000100000 */
[----:B0-----:R-:W-:-:S05]  /*3990*/  LEA.HI.SX32 R8, R0, R5, 0x1c ;  /* 0x0000000500087211 */ /* 0x001fca00078fe2ff */
[----:B------:R-:W0:Y:S01]  /*39a0*/  LDC.64 R4, c[0x0][0x3f8] ;  /* 0x0000fe00ff047b82 */ /* 0x000e220000000a00 */
[----:B------:R-:W-:Y:S02]  /*39b0*/  SEL R11, RZ, 0x8, P2 ;  /* 0x00000008ff0b7807 */ /* 0x000fe40001000000 */
[----:B---3--:R-:W-:-:S05]  /*39c0*/  SEL R10, RZ, 0x4, P0 ;  /* 0x00000004ff0a7807 */ /* 0x008fca0000000000 */
[----:B------:R-:W3:Y:S01]  /*39d0*/  LDC.64 R24, c[0x0][0x408] ;  /* 0x00010200ff187b82 */ /* 0x000ee20000000a00 */
[----:B------:R-:W-:-:S07]  /*39e0*/  LOP3.LUT R10, R11, R9, R10, 0xfe, !PT ;  /* 0x000000090b0a7212 */ /* 0x000fce00078efe0a */
[----:B------:R-:W1:Y:S01]  /*39f0*/  LDC.64 R26, c[0x0][0x418] ;  /* 0x00010600ff1a7b82 */ /* 0x000e620000000a00 */
[----:B------:R-:W-:Y:S02]  /*3a00*/  SEL R0, RZ, 0x10, P1 ;  /* 0x00000010ff007807 */ /* 0x000fe40000800000 */
[----:B------:R-:W-:Y:S01]  /*3a10*/  SEL R9, RZ, 0x20, P3 ;  /* 0x00000020ff097807 */ /* 0x000fe20001800000 */
[----:B------:R4:W-:Y:S03]  /*3a20*/  STL.64 [R1+0x180], R32 ;  /* 0x0001802001007387 */ /* 0x0009e60000100a00 */
[----:B------:R-:W-:Y:S01]  /*3a30*/  LOP3.LUT R10, R9, R10, R0, 0xfe, !PT ;  /* 0x0000000a090a7212 */ /* 0x000fe200078efe00 */
[----:B------:R-:W-:Y:S01]  /*3a40*/  IMAD R0, R204, 0x200, R3 ;  /* 0x00000200cc007824 */ /* 0x000fe200078e0203 */
[----:B------:R-:W-:Y:S01]  /*3a50*/  LOP3.LUT P0, RZ, R229, 0x4, RZ, 0xc0, !PT ;  /* 0x00000004e5ff7812 */ /* 0x000fe2000780c0ff */
[----:B------:R-:W-:-:S02]  /*3a60*/  IMAD.MOV.U32 R3, RZ, RZ, 0x20 ;  /* 0x00000020ff037424 */ /* 0x000fc400078e00ff */
[----:B------:R-:W-:Y:S01]  /*3a70*/  IMAD.U32 R9, RZ, RZ, UR13 ;  /* 0x0000000dff097e24 */ /* 0x000fe2000f8e00ff */
[----:B------:R5:W-:Y:S01]  /*3a80*/  STL.64 [R1+0x188], R6 ;  /* 0x0001880601007387 */ /* 0x000be20000100a00 */
[----:B----4-:R-:W-:Y:S01]  /*3a90*/  IMAD.U32 R32, RZ, RZ, UR10 ;  /* 0x0000000aff207e24 */ /* 0x010fe2000f8e00ff */
[----:B------:R-:W-:Y:S01]  /*3aa0*/  SEL R3, R3, 0xffffffe0, !P0 ;  /* 0xffffffe003037807 */ /* 0x000fe20004000000 */
[----:B------:R-:W-:Y:S01]  /*3ab0*/  IMAD.MOV.U32 R34, RZ, RZ, R6 ;  /* 0x000000ffff227224 */ /* 0x000fe200078e0006 */
[----:B------:R-:W-:Y:S01]  /*3ac0*/  STL.64 [R1+0x1d0], R36 ;  /* 0x0001d02401007387 */ /* 0x000fe20000100a00 */
[----:B-----5:R-:W-:Y:S02]  /*3ad0*/  IMAD.MOV.U32 R6, RZ, RZ, R9 ;  /* 0x000000ffff067224 */ /* 0x020fe400078e0009 */
[----:B------:R-:W-:Y:S01]  /*3ae0*/  IMAD.MOV.U32 R7, RZ, RZ, R32 ;  /* 0x000000ffff077224 */ /* 0x000fe200078e0020 */
[----:B------:R-:W-:Y:S04]  /*3af0*/  STL [R1+0x40], R8 ;  /* 0x0000400801007387 */ /* 0x000fe80000100800 */
[----:B------:R-:W-:Y:S04]  /*3b00*/  STL.U8 [R1+0x1d8], R10 ;  /* 0x0001d80a01007387 */ /* 0x000fe80000100000 */
[----:B------:R-:W-:Y:S04]  /*3b10*/  STL.U8 [R1+0x1d9], R10 ;  /* 0x0001d90a01007387 */ /* 0x000fe80000100000 */
[----:B------:R-:W-:Y:S04]  /*3b20*/  STL.U8 [R1+0x220], R10 ;  /* 0x0002200a01007387 */ /* 0x000fe80000100000 */
[----:B------:R-:W-:Y:S04]  /*3b30*/  STL.64 [R1+0x1b0], R34 ;  /* 0x0001b02201007387 */ /* 0x000fe80000100a00 */
[----:B0-----:R-:W-:Y:S04]  /*3b40*/  STL.128 [R1+0x90], R4 ;  /* 0x0000900401007387 */ /* 0x001fe80000100c00 */
[----:B--2---:R-:W-:Y:S04]  /*3b50*/  STL.64 [R1+0x48], R12 ;  /* 0x0000480c01007387 */ /* 0x004fe80000100a00 */
[----:B------:R-:W-:Y:S04]  /*3b60*/  STL.64 [R1+0x198], R12 ;  /* 0x0001980c01007387 */ /* 0x000fe80000100a00 */
[----:B---3--:R-:W-:Y:S04]  /*3b70*/  STL.64 [R1+0xa8], R24 ;  /* 0x0000a81801007387 */ /* 0x008fe80000100a00 */
[----:B-1----:R-:W-:Y:S04]  /*3b80*/  STL.64 [R1+0x168], R26 ;  /* 0x0001681a01007387 */ /* 0x002fe80000100a00 */
[----:B------:R-:W-:Y:S04]  /*3b90*/  STL.U8 [R1+0x6a], R14 ;  /* 0x00006a0e01007387 */ /* 0x000fe80000100000 */
[----:B------:R-:W-:Y:S04]  /*3ba0*/  STL [R1+0x178], R30 ;  /* 0x0001781e01007387 */ /* 0x000fe80000100800 */
[----:B------:R-:W-:Y:S04]  /*3bb0*/  STL [R1+0x190], R28 ;  /* 0x0001901c01007387 */ /* 0x000fe80000100800 */
[----:B------:R-:W-:Y:S04]  /*3bc0*/  STL [R1+0x1b8], R28 ;  /* 0x0001b81c01007387 */ /* 0x000fe80000100800 */
[----:B------:R-:W-:Y:S04]  /*3bd0*/  STL.128 [R1+0x1e0], RZ ;  /* 0x0001e0ff01007387 */ /* 0x000fe80000100c00 */
[----:B------:R-:W-:Y:S04]  /*3be0*/  STL.64 [R1+0x1f0], RZ ;  /* 0x0001f0ff01007387 */ /* 0x000fe80000100a00 */
[----:B------:R-:W-:Y:S04]  /*3bf0*/  STL.64 [R1+0x1f8], RZ ;  /* 0x0001f8ff01007387 */ /* 0x000fe80000100a00 */
[----:B------:R-:W-:Y:S04]  /*3c00*/  STL [R1+0x170], R196 ;  /* 0x000170c401007387 */ /* 0x000fe80000100800 */
[----:B------:R-:W-:Y:S01]  /*3c10*/  STL [R1+0x210], R3 ;  /* 0x0002100301007387 */ /* 0x000fe20000100800 */
[----:B------:R-:W-:-:S05]  /*3c20*/  IMAD.WIDE.U32 R20, R0, 0x2, R20 ;  /* 0x0000000200147825 */ /* 0x000fca00078e0014 */
[----:B------:R0:W-:Y:S01]  /*3c30*/  STL.64 [R1+0x218], R20 ;  /* 0x0002181401007387 */ /* 0x0001e20000100a00 */
[----:B------:R-:W-:Y:S01]  /*3c40*/  LEA.HI R72, R40, 0x8, RZ, 0x19 ;  /* 0x0000000828487811 */ /* 0x000fe200078fc8ff */
[----:B0-----:R-:W-:-:S04]  /*3c50*/  IMAD.U32 R20, RZ, RZ, UR27 ;  /* 0x0000001bff147e24 */ /* 0x001fc8000f8e00ff */
[----:B------:R-:W-:-:S07]  /*3c60*/  VIADD R20, R20, 0x228 ;  /* 0x0000022814147836 */ /* 0x000fce0000000000 */
.L_x_4841:
[----:B-1----:R-:W2:Y:S04]  /*3c70*/  LDL R4, [R1+0x280] ;  /* 0x0002800001047983 */ /* 0x002ea80000100800 */
[----:B---3--:R-:W3:Y:S04]  /*3c80*/  LDL.64 R12, [R1+0x148] ;  /* 0x00014800010c7983 */ /* 0x008ee80000100a00 */
[----:B------:R-:W4:Y:S01]  /*3c90*/  LDL R8, [R1+0x15c] ;  /* 0x00015c0001087983 */ /* 0x000f220000100800 */
[----:B------:R-:W-:-:S03]  /*3ca0*/  VIADD R2, R2, 0xffffffff ;  /* 0xffffffff02027836 */ /* 0x000fc60000000000 */
[----:B------:R-:W5:Y:S01]  /*3cb0*/  LDL R14, [R1+0x160] ;  /* 0x00016000010e7983 */ /* 0x000f620000100800 */
[----:B--2---:R-:W-:-:S03]  /*3cc0*/  R2UR UR4, R4 ;  /* 0x00000000040472ca */ /* 0x004fc600000e0000 */
[----:B------:R-:W2:Y:S04]  /*3cd0*/  LDL R4, [R1+0x158] ;  /* 0x0001580001047983 */ /* 0x000ea80000100800 */
[----:B---3--:R-:W3:Y:S01]  /*3ce0*/  LD.E R6, desc[UR36][R12.64] ;  /* 0x000000240c067980 */ /* 0x008ee2000c101900 */
[----:B--2---:R-:W-:-:S04]  /*3cf0*/  SHF.R.S32.HI R5, RZ, 0x1f, R4 ;  /* 0x0000001fff057819 */ /* 0x004fc80000011404 */
[----:B------:R-:W-:-:S04]  /*3d00*/  LEA.HI R5, R5, R4, RZ, 0x2 ;  /* 0x0000000405057211 */ /* 0x000fc800078f10ff */
[----:B------:R-:W-:-:S05]  /*3d10*/  LOP3.LUT R7, R5, 0x3fffffc, RZ, 0xc0, !PT ;  /* 0x03fffffc05077812 */ /* 0x000fca00078ec0ff */
[----:B------:R-:W-:Y:S01]  /*3d20*/  IMAD.IADD R7, R4, 0x1, -R7 ;  /* 0x0000000104077824 */ /* 0x000fe200078e0a07 */
[----:B------:R-:W-:Y:S02]  /*3d30*/  SHF.R.S32.HI R4, RZ, 0x2, R5 ;  /* 0x00000002ff047819 */ /* 0x000fe40000011405 */
[----:B---3--:R-:W-:-:S03]  /*3d40*/  ISETP.NE.AND P1, PT, R6, 0x1, PT ;  /* 0x000000010600780c */ /* 0x008fc60003f25270 */
[----:B------:R-:W-:-:S04]  /*3d50*/  IMAD R7, R7, 0x40, R4 ;  /* 0x0000004007077824 */ /* 0x000fc800078e0204 */
[----:B------:R-:W-:-:S05]  /*3d60*/  IMAD R5, R2, 0x60, R7 ;  /* 0x0000006002057824 */ /* 0x000fca00078e0207 */
[----:B----4-:R-:W-:Y:S01]  /*3d70*/  ISETP.GE.AND P0, PT, R5, R8, PT ;  /* 0x000000080500720c */ /* 0x010fe20003f06270 */
[----:B------:R-:W2:Y:S03]  /*3d80*/  @P1 LD.E R4, desc[UR36][R12.64+0x4] ;  /* 0x000004240c041980 */ /* 0x000ea6000c101900 */
[----:B------:R-:W-:Y:S01]  /*3d90*/  ISETP.GT.OR P0, PT, R7, 0x5f, P0 ;  /* 0x0000005f0700780c */ /* 0x000fe20000704670 */
[----:B------:R-:W3:-:S12]  /*3da0*/  @P1 LD.E R8, desc[UR36][R12.64+0x8] ;  /* 0x000008240c081980 */ /* 0x000ed8000c101900 */
[----:B------:R-:W4:Y:S01]  /*3db0*/  @!P0 LDL.64 R10, [R1+0x180] ;  /* 0x00018000010a8983 */ /* 0x000f220000100a00 */
[----:B-----5:R-:W-:-:S04]  /*3dc0*/  IMAD.IADD R7, R5, 0x1, R14 ;  /* 0x0000000105077824 */ /* 0x020fc800078e020e */
[----:B--2---:R-:W-:-:S04]  /*3dd0*/  @P1 IMAD.HI.U32 R5, R7, R4, RZ ;  /* 0x0000000407051227 */ /* 0x004fc800078e00ff */
[----:B------:R-:W-:Y:S01]  /*3de0*/  IMAD.MOV.U32 R4, RZ, RZ, R7 ;  /* 0x000000ffff047224 */ /* 0x000fe200078e0007 */
[----:B---3--:R-:W-:Y:S01]  /*3df0*/  @P1 SHF.R.U32.HI R4, RZ, R8, R5 ;  /* 0x00000008ff041219 */ /* 0x008fe20000011605 */
[----:B------:R-:W-:-:S04]  /*3e00*/  IMAD.MOV.U32 R8, RZ, RZ, RZ ;  /* 0x000000ffff087224 */ /* 0x000fc800078e00ff */
[----:B----4-:R-:W-:-:S05]  /*3e10*/  @!P0 IMAD.WIDE R10, R4, 0x4, R10 ;  /* 0x00000004040a8825 */ /* 0x010fca00078e020a */
[----:B------:R-:W2:Y:S01]  /*3e20*/  @!P0 LD.E R8, desc[UR36][R10.64] ;  /* 0x000000240a088980 */ /* 0x000ea2000c101900 */
[----:B------:R-:W-:-:S04]  /*3e30*/  IMAD.MOV R9, RZ, RZ, -R6 ;  /* 0x000000ffff097224 */ /* 0x000fc800078e0a06 */
[----:B------:R-:W-:Y:S02]  /*3e40*/  IMAD R9, R4, R9, R7 ;  /* 0x0000000904097224 */ /* 0x000fe400078e0207 */
[----:B------:R-:W-:Y:S01]  /*3e50*/  IMAD.U32 R71, RZ, RZ, UR4 ;  /* 0x00000004ff477e24 */ /* 0x000fe2000f8e00ff */
[----:B------:R-:W-:Y:S05]  /*3e60*/  YIELD ;  /* 0x0000000000007946 */ /* 0x000fea0003800000 */
[----:B------:R-:W-:Y:S01]  /*3e70*/  BSSY B1, `(.L_x_4831) ;  /* 0x0000006000017945 */ /* 0x000fe20003800000 */
[----:B------:R-:W-:Y:S01]  /*3e80*/  ISETP.GT.AND P0, PT, R2, R70, PT ;  /* 0x000000460200720c */ /* 0x000fe20003f04270 */
[----:B------:R-:W-:Y:S01]  /*3e90*/  VIADD R71, R71, 0x270 ;  /* 0x0000027047477836 */ /* 0x000fe20000000000 */
[----:B------:R-:W-:Y:S01]  /*3ea0*/  MOV R82, 0x3ed0 ;  /* 0x00003ed000527802 */ /* 0x000fe20000000f00 */
[----:B0-2---:R0:W-:Y:S10]  /*3eb0*/  STL.64 [R1+0x1e0], R8 ;  /* 0x0001e00801007387 */ /* 0x0051f40000100a00 */
[----:B0-----:R-:W-:Y:S05]  /*3ec0*/  CALL.REL.NOINC `($_ZN7cutlass13device_kernelIN5flash11enable_sm90INS1_16FlashAttnFwdSm90INS1_25CollectiveMainloopFwdSm90ILi2EN4cute5tupleIJNS5_1CILi1EEES8_S8_EEENS6_IJNS7_ILi128EEENS7_ILi96EEENS7_ILi192EEEEEELi192ENS_10bfloat16_tEfNS_4arch4Sm90ELb0ELb1ELb1ELb1ELb1ELb1ELb0ELb1ELb1ELb1ELb1ELb0EEENS1_21CollectiveEpilogueFwdINS6_IJSA_SC_SB_EEES9_SE_SG_Li256ELb1ELb1ELb1ELb0EEENS1_36VarlenDynamicPersistentTileSchedulerILi128ELi96ELi256ELi128ELb1ELb1ELb1ELb1ELb0ELb1EEEEEEEEEvNT_6ParamsE$_ZZN5flash25CollectiveMainloopFwdSm90ILi2EN4cute5tupleIJNS1_1CILi1EEES4_S4_EEENS2_IJNS3_ILi128EEENS3_ILi96EEENS3_ILi192EEEEEELi192EN7cutlass10bfloat16_tEfNSA_4arch4Sm90ELb0ELb1ELb1ELb1ELb1ELb1ELb0ELb1ELb1ELb1ELb1ELb0EE12store_kv_newINS_16FlashAttnFwdSm90ISE_NS_21CollectiveEpilogueFwdINS2_IJS6_S8_S7_EEES5_SB_SD_Li256ELb1ELb1ELb1ELb0EEENS_36VarlenDynamicPersistentTileSchedulerILi128ELi96ELi256ELi128ELb1ELb1ELb1ELb1ELb0ELb1EEEE13SharedStorageEEEbRKNSE_6ParamsENSA_25PipelineTmaAsyncNoClusterILi2ENSA_16PipelineTmaAsyncILi2EEEEESU_RNSA_13PipelineStateILj2EEEiRT_RKNS_16SeqlenInfoQKNewKILb1ELb1EEENS2_IJiiiiEEEENKUliRKT_E_clISW_EEDaiS17_) ;  /* 0x0000027000f87944 */ /* 0x001fea0003c00000 */
[----:B------:R-:W-:Y:S05]  /*3ed0*/  BSYNC B1 ;  /* 0x0000000000017941 */ /* 0x000fea0003800000 */
.L_x_4831:
[----:B------:R-:W2:Y:S04]  /*3ee0*/  LDL R4, [R1+0x294] ;  /* 0x0002940001047983 */ /* 0x000ea80000100800 */
[----:B------:R0:W5:Y:S01]  /*3ef0*/  LDL.64 R24, [R1+0x270] ;  /* 0x0002700001187983 */ /* 0x0001620000100a00 */
[----:B--2---:R-:W-:-:S13]  /*3f00*/  R2UR UR4, R4 ;  /* 0x00000000040472ca */ /* 0x004fda00000e0000 */
[----:B------:R-:W-:-:S04]  /*3f10*/  ULOP3.LUT UR4, UR4, 0x1, URZ, 0xfc, !UPT ;  /* 0x0000000104047892 */ /* 0x000fc8000f8efc3f */
[----:B------:R-:W-:-:S06]  /*3f20*/  UISETP.NE.AND UP0, UPT, UR4, 0x3, UPT ;  /* 0x000000030400788c */ /* 0x000fcc000bf05270 */
[----:B------:R-:W-:-:S13]  /*3f30*/  PLOP3.LUT P1, PT, PT, PT, UP0, 0x80, 0x0 ;  /* 0x000000000000781c */ /* 0x000fda0003f2f008 */
[----:B0-----:R-:W-:Y:S05]  /*3f40*/  @!P1 BRA `(.L_x_4832) ;  /* 0x0000000000049947 */ /* 0x001fea0003800000 */
[----:B------:R-:W-:Y:S01]  /*3f50*/  BPT.TRAP 0x1 ;  /* 0x000000040000795c */ /* 0x000fe20000300000 */
.L_x_4832:
[----:B-----5:R-:W-:Y:S01]  /*3f60*/  LEA R28, R24, UR39, 0x3 ;  /* 0x00000027181c7c11 */ /* 0x020fe2000f8e18ff */
[----:B------:R-:W-:Y:S01]  /*3f70*/  BSSY B0, `(.L_x_4833) ;  /* 0x0000004000007945 */ /* 0x000fe20003800000 */
[----:B------:R-:W-:-:S04]  /*3f80*/  SHF.L.U32 R5, R25, 0x1f, RZ ;  /* 0x0000001f19057819 */ /* 0x000fc800000006ff */
[----:B------:R-:W0:Y:S02]  /*3f90*/  SYNCS.PHASECHK.TRANS64.TRYWAIT P1, [R28+URZ+0x308b0], R5 ;  /* 0x0308b0051c0075a7 */ /* 0x000e24000802017f */
[----:B0-----:R-:W-:Y:S05]  /*3fa0*/  @!P1 BRA `(.L_x_4834) ;  /* 0x0000022800609947 */ /* 0x001fea0003800000 */
.L_x_5150:
[----:B------:R-:W-:Y:S05]  /*3fb0*/  BSYNC B0 ;  /* 0x0000000000007941 */ /* 0x000fea0003800000 */
.L_x_4833:
[----:B------:R-:W2:Y:S04]  /*3fc0*/  LDL.64 R26, [R1+0x1e0] ;  /* 0x0001e000011a7983 */ /* 0x000ea80000100a00 */
[----:B0-----:R-:W3:Y:S04]  /*3fd0*/  LDL.128 R4, [R1+0x1c0] ;  /* 0x0001c00001047983 */ /* 0x001ee80000100c00 */
[----:B------:R-:W4:Y:S04]  /*3fe0*/  LDL.64 R8, [R1+0x1d0] ;  /* 0x0001d00001087983 */ /* 0x000f280000100a00 */
[----:B------:R-:W5:Y:S04]  /*3ff0*/  LDL R10, [R1+0x170] ;  /* 0x00017000010a7983 */ /* 0x000f680000100800 */
[----:B------:R-:W5:Y:S01]  /*4000*/  LDL R11, [R1+0x15c] ;  /* 0x00015c00010b7983 */ /* 0x000f620000100800 */
[----:B------:R-:W-:Y:S01]  /*4010*/  UMOV UR4, 0xffffffff ;  /* 0xffffffff00047882 */ /* 0x000fe20000000000 */
[----:B--2---:R-:W-:Y:S01]  /*4020*/  SHF.R.S32.HI R13, RZ, 0x1f, R27 ;  /* 0x0000001fff0d7819 */ /* 0x004fe2000001141b */
[----:B---3--:R-:W-:-:S02]  /*4030*/  IMAD R5, R5, R27, RZ ;  /* 0x0000001b05057224 */ /* 0x008fc400078e02ff */
[----:B------:R-:W-:-:S04]  /*4040*/  IMAD.WIDE.U32 R14, R4, R27, RZ ;  /* 0x0000001b040e7225 */ /* 0x000fc800078e00ff */
[----:B------:R-:W-:Y:S01]  /*4050*/  IMAD R13, R4, R13, R5 ;  /* 0x0000000d040d7224 */ /* 0x000fe200078e0205 */
[----:B------:R-:W-:Y:S01]  /*4060*/  SHF.R.S32.HI R5, RZ, 0x1f, R26 ;  /* 0x0000001fff057819 */ /* 0x000fe2000001141a */
[----:B------:R-:W-:Y:S02]  /*4070*/  IMAD R4, R7, R26, RZ ;  /* 0x0000001a07047224 */ /* 0x000fe400078e02ff */
[----:B------:R-:W-:Y:S02]  /*4080*/  IMAD.IADD R15, R15, 0x1, R13 ;  /* 0x000000010f0f7824 */ /* 0x000fe400078e020d */
[----:B------:R-:W-:Y:S02]  /*4090*/  IMAD R5, R6, R5, R4 ;  /* 0x0000000506057224 */ /* 0x000fe400078e0204 */
[----:B------:R-:W-:-:S04]  /*40a0*/  IMAD.WIDE.U32 R6, R26, R6, R14 ;  /* 0x000000061a067225 */ /* 0x000fc800078e000e */
[----:B------:R-:W-:Y:S01]  /*40b0*/  IMAD.IADD R7, R7, 0x1, R5 ;  /* 0x0000000107077824 */ /* 0x000fe200078e0205 */
[----:B----4-:R-:W-:Y:S01]  /*40c0*/  LEA R26, P1, R6, R8, 0x1 ;  /* 0x00000008061a7211 */ /* 0x010fe200078208ff */
[----:B-----5:R-:W-:Y:S01]  /*40d0*/  IMAD R11, R2, -0x60, R11 ;  /* 0xffffffa0020b7824 */ /* 0x020fe200078e020b */
[----:B------:R-:W-:Y:S02]  /*40e0*/  SHF.R.S32.HI R5, RZ, 0x1f, R10 ;  /* 0x0000001fff057819 */ /* 0x000fe4000001140a */
[----:B------:R-:W-:Y:S02]  /*40f0*/  LEA.HI.X R27, R6, R9, R7, 0x1, P1 ;  /* 0x00000009061b7211 */ /* 0x000fe400008f0c07 */
[----:B------:R-:W-:Y:S02]  /*4100*/  LEA.HI R6, R5, R10, RZ, 0x2 ;  /* 0x0000000a05067211 */ /* 0x000fe400078f10ff */
[----:B------:R-:W-:Y:S01]  /*4110*/  VIMNMX R5, R11, 0x60, PT ;  /* 0x000000600b057848 */ /* 0x000fe20003fe0100 */
[----:B------:R0:W-:Y:S01]  /*4120*/  STL.64 [R1+0x1f0], R26 ;  /* 0x0001f01a01007387 */ /* 0x0001e20000100a00 */
[----:B------:R-:W-:-:S05]  /*4130*/  SHF.R.S32.HI R4, RZ, 0x2, R6 ;  /* 0x00000002ff047819 */ /* 0x000fca0000011406 */
[----:B------:R-:W-:Y:S01]  /*4140*/  IMAD.IADD R21, R5, 0x1, -R4 ;  /* 0x0000000105157824 */ /* 0x000fe200078e0a04 */
[----:B------:R-:W-:Y:S01]  /*4150*/  LOP3.LUT R5, R6, 0x1ffffffc, RZ, 0xc0, !PT ;  /* 0x1ffffffc06057812 */ /* 0x000fe200078ec0ff */
[----:B------:R-:W-:-:S03]  /*4160*/  IMAD R4, R24, 0x4800, R0 ;  /* 0x0000480018047824 */ /* 0x000fc600078e0200 */
[----:B------:R-:W-:Y:S01]  /*4170*/  ISETP.GE.AND P1, PT, R21, 0x1, PT ;  /* 0x000000011500780c */ /* 0x000fe20003f26270 */
[----:B------:R-:W-:-:S04]  /*4180*/  IMAD.IADD R5, R10, 0x1, -R5 ;  /* 0x000000010a057824 */ /* 0x000fc800078e0a05 */
[----:B------:R-:W-:Y:S01]  /*4190*/  IMAD.SHL.U32 R8, R5, 0x8, RZ ;  /* 0x0000000805087824 */ /* 0x000fe200078e00ff */
[----:B0-----:R-:W-:Y:S07]  /*41a0*/  BRA.DIV UR4, `(.L_x_4835) ;  /* 0x0000022604f47947 */ /* 0x001fee000b800000 */
[----:B------:R0:W1:Y:S04]  /*41b0*/  SHFL.IDX PT, R5, R27, RZ, 0x1c1f ;  /* 0x001c1fff1b057589 */ /* 0x00006800000e0000 */
[----:B------:R0:W2:Y:S02]  /*41c0*/  SHFL.IDX PT, R14, R26, RZ, 0x1c1f ;  /* 0x001c1fff1a0e7589 */ /* 0x0000a400000e0000 */
.L_x_5154:
[----:B------:R-:W-:Y:S01]  /*41d0*/  IMAD.IADD R7, R3, 0x1, R4 ;  /* 0x0000000103077824 */ /* 0x000fe200078e0204 */
[----:B------:R-:W-:Y:S01]  /*41e0*/  BSSY B0, `(.L_x_4836) ;  /* 0x0000038000007945 */ /* 0x000fe20003800000 */
[----:B-1----:R-:W-:Y:S02]  /*41f0*/  IMAD.MOV.U32 R15, RZ, RZ, R5 ;  /* 0x000000ffff0f7224 */ /* 0x002fe400078e0005 */
[--C-:B0-----:R-:W-:Y:S02]  /*4200*/  IMAD R26, R4, 0x2, R68.reuse ;  /* 0x00000002041a7824 */ /* 0x101fe400078e0244 */
[----:B------:R-:W-:Y:S01]  /*4210*/  IMAD R27, R7, 0x2, R68 ;  /* 0x00000002071b7824 */ /* 0x000fe200078e0244 */
[----:B------:R-:W-:Y:S06]  /*4220*/  @!P1 BRA `(.L_x_4837) ;  /* 0x0000000000cc9947 */ /* 0x000fec0003800000 */
[----:B------:R-:W3:Y:S02]  /*4230*/  LDL.U8 R9, [R1+0x1d9] ;  /* 0x0001d90001097983 */ /* 0x000ee40000100000 */
[----:B---3--:R-:W-:-:S04]  /*4240*/  LOP3.LUT R4, R9, 0x1, RZ, 0xc0, !PT ;  /* 0x0000000109047812 */ /* 0x008fc800078ec0ff */
[----:B------:R-:W-:-:S13]  /*4250*/  ISETP.NE.U32.AND P1, PT, R4, 0x1, PT ;  /* 0x000000010400780c */ /* 0x000fda0003f25070 */
[----:B------:R-:W0:Y:S01]  /*4260*/  @!P1 LDS.128 R4, [R26] ;  /* 0x000000001a049984 */ /* 0x000e220000000c00 */
[----:B--2---:R-:W-:-:S05]  /*4270*/  @!P1 IMAD.WIDE R10, R8, 0x2, R14 ;  /* 0x00000002080a9825 */ /* 0x004fca00078e020e */
[----:B0-----:R-:W-:Y:S04]  /*4280*/  @!P1 ST.E.128 desc[UR36][R10.64], R4 ;  /* 0x000000040a009985 */ /* 0x001fe8000c101d24 */
[----:B------:R-:W2:Y:S02]  /*4290*/  @!P1 LDL.U8 R9, [R1+0x1d9] ;  /* 0x0001d90001099983 */ /* 0x000ea40000100000 */
[----:B--2---:R-:W-:-:S13]  /*42a0*/  LOP3.LUT P1, RZ, R9, 0x2, RZ, 0xc0, !PT ;  /* 0x0000000209ff7812 */ /* 0x004fda000782c0ff */
[----:B------:R-:W0:Y:S01]  /*42b0*/  @P1 LDS.128 R4, [R27] ;  /* 0x000000001b041984 */ /* 0x000e220000000c00 */
[----:B------:R-:W-:-:S05]  /*42c0*/  @P1 VIADD R12, R8, 0x20 ;  /* 0x00000020080c1836 */ /* 0x000fca0000000000 */
[----:B------:R-:W-:-:S04]  /*42d0*/  @P1 SHF.R.S32.HI R13, RZ, 0x1f, R12 ;  /* 0x0000001fff0d1819 */ /* 0x000fc8000001140c */
[----:B------:R-:W-:-:S04]  /*42e0*/  @P1 LEA.HI R13, R13, R12, RZ, 0x3 ;  /* 0x0000000c0d0d1211 */ /* 0x000fc800078f18ff */
[----:B------:R-:W-:-:S05]  /*42f0*/  @P1 LOP3.LUT R13, R13, 0xfffffff8, RZ, 0xc0, !PT ;  /* 0xfffffff80d0d1812 */ /* 0x000fca00078ec0ff */
[----:B------:R-:W-:-:S05]  /*4300*/  @P1 IMAD.WIDE R12, R13, 0x2, R14 ;  /* 0x000000020d0c1825 */ /* 0x000fca00078e020e */
[----:B0-----:R-:W-:Y:S04]  /*4310*/  @P1 ST.E.128 desc[UR36][R12.64], R4 ;  /* 0x000000040c001985 */ /* 0x001fe8000c101d24 */
[----:B------:R-:W2:Y:S02]  /*4320*/  @P1 LDL.U8 R9, [R1+0x1d9] ;  /* 0x0001d90001091983 */ /* 0x000ea40000100000 */
[----:B--2---:R-:W-:-:S13]  /*4330*/  LOP3.LUT P1, RZ, R9, 0x4, RZ, 0xc0, !PT ;  /* 0x0000000409ff7812 */ /* 0x004fda000782c0ff */
[----:B------:R-:W0:Y:S01]  /*4340*/  @P1 LDS.128 R4, [R26+0x3000] ;  /* 0x003000001a041984 */ /* 0x000e220000000c00 */
        /* <DEDUP_REMOVED lines=32> */
[----:B0-----:R0:W-:Y:S02]  /*4550*/  @P1 ST.E.128 desc[UR36][R14.64], R4 ;  /* 0x000000040e001985 */ /* 0x0011e4000c101d24 */
.L_x_4837:
[----:B------:R-:W-:Y:S05]  /*4560*/  BSYNC B0 ;  /* 0x0000000000007941 */ /* 0x000fea0003800000 */
.L_x_4836:
[----:B0-----:R0:W5:Y:S01]  /*4570*/  LDL.64 R4, [R1+0x1f0] ;  /* 0x0001f00001047983 */ /* 0x0011620000100a00 */
[----:B------:R-:W-:Y:S01]  /*4580*/  UMOV UR4, 0xffffffff ;  /* 0xffffffff00047882 */ /* 0x000fe20000000000 */
[----:B------:R-:W-:Y:S02]  /*4590*/  ISETP.GE.AND P1, PT, R21, 0x41, PT ;  /* 0x000000411500780c */ /* 0x000fe40003f26270 */
[----:B------:R-:W-:Y:S11]  /*45a0*/  BRA.DIV UR4, `(.L_x_4838) ;  /* 0x00000226043c7947 */ /* 0x000ff6000b800000 */
[----:B-----5:R-:W1:Y:S04]  /*45b0*/  SHFL.IDX PT, R5, R5, 0x1, 0x1c1f ;  /* 0x003c1f0005057f89 */ /* 0x020e6800000e0000 */
[----:B--2---:R2:W3:Y:S02]  /*45c0*/  SHFL.IDX PT, R14, R4, 0x1, 0x1c1f ;  /* 0x003c1f00040e7f89 */ /* 0x0044e400000e0000 */
.L_x_5158:
[----:B------:R-:W-:Y:S01]  /*45d0*/  BSSY B0, `(.L_x_4839) ;  /* 0x0000036000007945 */ /* 0x000fe20003800000 */
[----:B-1----:R-:W-:-:S03]  /*45e0*/  IMAD.MOV.U32 R15, RZ, RZ, R5 ;  /* 0x000000ffff0f7224 */ /* 0x002fc600078e0005 */
[----:B------:R-:W-:Y:S05]  /*45f0*/  @!P1 BRA `(.L_x_4840) ;  /* 0x0000000000cc9947 */ /* 0x000fea0003800000 */
[----:B------:R-:W2:Y:S02]  /*4600*/  LDL.U8 R9, [R1+0x1d9] ;  /* 0x0001d90001097983 */ /* 0x000ea40000100000 */
[----:B--2---:R-:W-:-:S04]  /*4610*/  LOP3.LUT R4, R9, 0x1, RZ, 0xc0, !PT ;  /* 0x0000000109047812 */ /* 0x004fc800078ec0ff */
[----:B------:R-:W-:-:S13]  /*4620*/  ISETP.NE.U32.AND P1, PT, R4, 0x1, PT ;  /* 0x000000010400780c */ /* 0x000fda0003f25070 */
[----:B------:R-:W1:Y:S01]  /*4630*/  @!P1 LDS.128 R4, [R26+0x2000] ;  /* 0x002000001a049984 */ /* 0x000e620000000c00 */
[----:B---3--:R-:W-:-:S05]  /*4640*/  @!P1 IMAD.WIDE R10, R8, 0x2, R14 ;  /* 0x00000002080a9825 */ /* 0x008fca00078e020e */
[----:B-1----:R-:W-:Y:S04]  /*4650*/  @!P1 ST.E.128 desc[UR36][R10.64], R4 ;  /* 0x000000040a009985 */ /* 0x002fe8000c101d24 */
[----:B------:R-:W2:Y:S02]  /*4660*/  @!P1 LDL.U8 R9, [R1+0x1d9] ;  /* 0x0001d90001099983 */ /* 0x000ea40000100000 */
[----:B--2---:R-:W-:-:S13]  /*4670*/  LOP3.LUT P1, RZ, R9, 0x2, RZ, 0xc0, !PT ;  /* 0x0000000209ff7812 */ /* 0x004fda000782c0ff */
[----:B------:R-:W1:Y:S01]  /*4680*/  @P1 LDS.128 R4, [R27+0x2000] ;  /* 0x002000001b041984 */ /* 0x000e620000000c00 */
[----:B------:R-:W-:-:S05]  /*4690*/  @P1 VIADD R12, R8, 0x20 ;  /* 0x00000020080c1836 */ /* 0x000fca0000000000 */
[----:B------:R-:W-:-:S04]  /*46a0*/  @P1 SHF.R.S32.HI R13, RZ, 0x1f, R12 ;  /* 0x0000001fff0d1819 */ /* 0x000fc8000001140c */
[----:B------:R-:W-:-:S04]  /*46b0*/  @P1 LEA.HI R13, R13, R12, RZ, 0x3 ;  /* 0x0000000c0d0d1211 */ /* 0x000fc800078f18ff */
[----:B------:R-:W-:-:S05]  /*46c0*/  @P1 LOP3.LUT R13, R13, 0xfffffff8, RZ, 0xc0, !PT ;  /* 0xfffffff80d0d1812 */ /* 0x000fca00078ec0ff */
[----:B------:R-:W-:-:S05]  /*46d0*/  @P1 IMAD.WIDE R12, R13, 0x2, R14 ;  /* 0x000000020d0c1825 */ /* 0x000fca00078e020e */
[----:B-1----:R-:W-:Y:S04]  /*46e0*/  @P1 ST.E.128 desc[UR36][R12.64], R4 ;  /* 0x000000040c001985 */ /* 0x002fe8000c101d24 */
[----:B------:R-:W2:Y:S02]  /*46f0*/  @P1 LDL.U8 R9, [R1+0x1d9] ;  /* 0x0001d90001091983 */ /* 0x000ea40000100000 */
        /* <DEDUP_REMOVED lines=34> */
[----:B-1----:R1:W-:Y:S02]  /*4920*/  @P1 ST.E.128 desc[UR36][R8.64], R4 ;  /* 0x0000000408001985 */ /* 0x0023e4000c101d24 */
.L_x_4840:
[----:B------:R-:W-:Y:S05]  /*4930*/  BSYNC B0 ;  /* 0x0000000000007941 */ /* 0x000fea0003800000 */
.L_x_4839:
[----:B-12---:R-:W1:Y:S01]  /*4940*/  S2R R4, SR_TID.X ;  /* 0x0000000000047919 */ /* 0x006e620000002100 */
[----:B------:R-:W-:Y:S01]  /*4950*/  @!PT LDS RZ, [RZ] ;  /* 0x00000000fffff984 */ /* 0x000fe20000000800 */
[----:B------:R-:W-:Y:S01]  /*4960*/  @!PT LDS RZ, [RZ] ;  /* 0x00000000fffff984 */ /* 0x000fe20000000800 */
[----:B------:R-:W-:Y:S01]  /*4970*/  @!PT LDS RZ, [RZ] ;  /* 0x00000000fffff984 */ /* 0x000fe20000000800 */
[----:B------:R-:W-:Y:S01]  /*4980*/  @!PT LDS RZ, [RZ] ;  /* 0x00000000fffff984 */ /* 0x000fe20000000800 */
[----:B------:R2:W-:Y:S06]  /*4990*/  MEMBAR.ALL.CTA ;  /* 0x0000000000007992 */ /* 0x0005ec0000008000 */
[----:B--2---:R-:W2:Y:S01]  /*49a0*/  FENCE.VIEW.ASYNC.S ;  /* 0x00000000000073c6 */ /* 0x004ea20000000000 */
[----:B------:R-:W-:Y:S05]  /*49b0*/  WARPSYNC.ALL ;  /* 0x0000000000007948 */ /* 0x000fea0003800000 */
[----:B-1----:R-:W-:-:S04]  /*49c0*/  LOP3.LUT R4, R4, 0x7f, RZ, 0xc0, !PT ;  /* 0x0000007f04047812 */ /* 0x002fc800078ec0ff */
[----:B------:R-:W-:Y:S01]  /*49d0*/  ISETP.NE.AND P1, PT, R4, RZ, PT ;  /* 0x000000ff0400720c */ /* 0x000fe20003f25270 */
[----:B--2---:R1:W-:-:S12]  /*49e0*/  BAR.SYNC.DEFER_BLOCKING R72, 0x80 ;  /* 0x000200480000751d */ /* 0x0043d80000010000 */
[----:B------:R-:W-:-:S05]  /*49f0*/  @!P1 VIADD R28, R28, 0x308c0 ;  /* 0x000308c01c1c9836 */ /* 0x000fca0000000000 */
[----:B------:R-:W-:-:S04]  /*4a00*/  @!P1 PRMT R28, RZ, 0x654, R28 ;  /* 0x00000654ff1c9816 */ /* 0x000fc8000000001c */
[----:B------:R1:W-:Y:S01]  /*4a10*/  @!P1 SYNCS.ARRIVE.TRANS64.RED.A1T0 RZ, [R28+URZ], RZ ;  /* 0x000000ff1cff99a7 */ /* 0x0003e2000810043f */
[----:B------:R-:W2:Y:S01]  /*4a20*/  LDL R4, [R1+0x278] ;  /* 0x0002780001047983 */ /* 0x000ea20000100800 */
[----:B------:R-:W-:Y:S02]  /*4a30*/  VIADD R24, R24, 0x1 ;  /* 0x0000000118187836 */ /* 0x000fe40000000000 */
[----:B------:R-:W-:-:S03]  /*4a40*/  IMAD.MOV.U32 R6, RZ, RZ, RZ ;  /* 0x000000ffff067224 */ /* 0x000fc600078e00ff */
[----:B------:R-:W-:Y:S01]  /*4a50*/  ISETP.NE.AND P1, PT, R24, 0x2, PT ;  /* 0x000000021800780c */ /* 0x000fe20003f25270 */
[----:B------:R1:W-:-:S12]  /*4a60*/  STL [R1+0x270], R24 ;  /* 0x0002701801007387 */ /* 0x0003d80000100800 */
[----:B------:R-:W-:-:S05]  /*4a70*/  @!P1 LOP3.LUT R7, R25, 0x1, RZ, 0x3c, !PT ;  /* 0x0000000119079812 */ /* 0x000fca00078e3cff */
[----:B------:R1:W-:Y:S01]  /*4a80*/  @!P1 STL.64 [R1+0x270], R6 ;  /* 0x0002700601009387 */ /* 0x0003e20000100a00 */
[----:B------:R-:W-:Y:S01]  /*4a90*/  PLOP3.LUT P1, PT, PT, PT, PT, 0x8, 0x0 ;  /* 0x000000000000781c */ /* 0x000fe20003f2e170 */
[----:B--2---:R-:W-:-:S05]  /*4aa0*/  VIADD R4, R4, 0x1 ;  /* 0x0000000104047836 */ /* 0x004fca0000000000 */
[----:B------:R1:W-:Y:S01]  /*4ab0*/  STL [R1+0x278], R4 ;  /* 0x0002780401007387 */ /* 0x0003e20000100800 */
[----:B------:R-:W-:Y:S06]  /*4ac0*/  @P0 BRA `(.L_x_4841) ;  /* 0xfffffff000680947 */ /* 0x000fec000383ffff */
.L_x_4828:
[----:B------:R-:W2:Y:S01]  /*4ad0*/  LDC R0, c[0x0][0x448] ;  /* 0x00011200ff007b82 */ /* 0x000ea20000000800 */
[----:B------:R-:W-:Y:S02]  /*4ae0*/  R2UR UR4, R23 ;  /* 0x00000000170472ca */ /* 0x000fe400000e0000 */
[----:B------:R-:W-:-:S05]  /*4af0*/  IADD3 R5, R18, 0x1, -R17 ;  /* 0x0000000112057810 */ /* 0x000fca0007ffe811 */
[----:B-1----:R-:W1:Y:S06]  /*4b00*/  LDC.64 R6, c[0x0][0x9e0] ;  /* 0x00027800ff067b82 */ /* 0x002e6c0000000a00 */
[----:B------:R-:W-:Y:S01]  /*4b10*/  UIADD3 UR4, UR4, 0x7f, URZ ;  /* 0x0000007f04047890 */ /* 0x000fe2000fffe03f */
[----:B--2---:R-:W-:Y:S02]  /*4b20*/  ISETP.NE.AND P2, PT, R0, 0x1, PT ;  /* 0x000000010000780c */ /* 0x004fe40003f45270 */
[----:B-1----:R-:W-:-:S11]  /*4b30*/  ISETP.GE.AND P3, PT, R7, 0x1, PT ;  /* 0x000000010700780c */ /* 0x002fd60003f66270 */
[----:B------:R-:W1:Y:S08]  /*4b40*/  @P2 LDC R0, c[0x0][0x44c] ;  /* 0x00011300ff002b82 */ /* 0x000e700000000800 */
[----:B------:R-:W2:Y:S01]  /*4b50*/  @P2 LDC R3, c[0x0][0x450] ;  /* 0x00011400ff032b82 */ /* 0x000ea20000000800 */
[----:B-1----:R-:W-:-:S04]  /*4b60*/  @P2 IMAD.HI.U32 R2, R0, UR4, RZ ;  /* 0x0000000400022c27 */ /* 0x002fc8000f8e00ff */
[----:B------:R-:W-:Y:S01]  /*4b70*/  IMAD.U32 R0, RZ, RZ, UR4 ;  /* 0x00000004ff007e24 */ /* 0x000fe2000f8e00ff */
[----:B--2---:R-:W-:-:S05]  /*4b80*/  @P2 SHF.R.U32.HI R0, RZ, R3, R2 ;  /* 0x00000003ff002219 */ /* 0x004fca0000011602 */
[----:B------:R-:W-:Y:S01]  /*4b90*/  IMAD.IADD R3, R5, 0x1, R0 ;  /* 0x0000000105037824 */ /* 0x000fe200078e0200 */
[----:B------:R-:W-:Y:S06]  /*4ba0*/  @P1 BRA `(.L_x_4842) ;  /* 0x0000000000081947 */ /* 0x000fec0003800000 */
[----:B------:R-:W1:Y:S02]  /*4bb0*/  FENCE.VIEW.ASYNC.G ;  /* 0x00000000000073c6 */ /* 0x000e640000000100 */
[----:B-1----:R-:W-:Y:S06]  /*4bc0*/  BAR.ARV 0xc, 0x180 ;  /* 0x0306000000007b1d */ /* 0x002fec0000002000 */
.L_x_4842:
[----:B------:R-:W-:Y:S01]  /*4bd0*/  IMAD.IADD R0, R3, 0x1, R6 ;  /* 0x0000000103007824 */ /* 0x000fe200078e0206 */
[----:B------:R-:W-:Y:S06]  /*4be0*/  @!P3 BRA `(.L_x_4843) ;  /* 0x000000000040b947 */ /* 0x000fec0003800000 */
[C---:B------:R-:W-:Y:S01]  /*4bf0*/  ISETP.GT.AND P0, PT, R3.reuse, RZ, PT ;  /* 0x000000ff0300720c */ /* 0x040fe20003f04270 */
[----:B------:R-:W-:-:S12]  /*4c00*/  VIADD R2, R3, 0xffffffff ;  /* 0xffffffff03027836 */ /* 0x000fd80000000000 */
        /* <DEDUP_REMOVED lines=8> */
.L_x_4844:
[----:B------:R-:W-:-:S13]  /*4c90*/  ISETP.NE.AND P0, PT, R7, 0x1, PT ;  /* 0x000000010700780c */ /* 0x000fda0003f05270 */
[----:B------:R-:W1:Y:S02]  /*4ca0*/  @P0 LDC.64 R4, c[0x0][0x9e8] ;  /* 0x00027a00ff040b82 */ /* 0x000e640000000a00 */
[----:B-1----:R-:W-:-:S05]  /*4cb0*/  @P0 IMAD.HI.U32 R4, R2, R4, RZ ;  /* 0x0000000402040227 */ /* 0x002fca00078e00ff */
[----:B------:R-:W-:-:S07]  /*4cc0*/  @P0 SHF.R.U32.HI R2, RZ, R5, R4 ;  /* 0x00000005ff020219 */ /* 0x000fce0000011604 */
.L_x_4845:
[----:B------:R-:W-:-:S05]  /*4cd0*/  IMAD R3, R2, R7, R7 ;  /* 0x0000000702037224 */ /* 0x000fca00078e0207 */
[----:B------:R-:W-:-:S07]  /*4ce0*/  VIMNMX R0, R0, R3, PT ;  /* 0x0000000300007248 */ /* 0x000fce0003fe0100 */
.L_x_4843:
[----:B------:R-:W1:Y:S01]  /*4cf0*/  @P2 LDC R2, c[0x0][0x44c] ;  /* 0x00011300ff022b82 */ /* 0x000e620000000800 */
[----:B------:R-:W-:Y:S01]  /*4d00*/  R2UR UR4, R23 ;  /* 0x00000000170472ca */ /* 0x000fe200000e0000 */
[----:B------:R-:W-:-:S04]  /*4d10*/  VIADD R0, R0, 0x5f ;  /* 0x0000005f00007836 */ /* 0x000fc80000000000 */
[----:B------:R-:W-:Y:S02]  /*4d20*/  IMAD.HI R0, R0, 0x2aaaaaab, RZ ;  /* 0x2aaaaaab00007827 */ /* 0x000fe400078e02ff */
[----:B------:R-:W2:Y:S06]  /*4d30*/  @P2 LDC R4, c[0x0][0x450] ;  /* 0x00011400ff042b82 */ /* 0x000eac0000000800 */
[----:B-1----:R-:W-:-:S04]  /*4d40*/  @P2 IMAD.HI.U32 R3, R2, UR4, RZ ;  /* 0x0000000402032c27 */ /* 0x002fc8000f8e00ff */
[----:B------:R-:W-:Y:S01]  /*4d50*/  IMAD.U32 R2, RZ, RZ, UR4 ;  /* 0x00000004ff027e24 */ /* 0x000fe2000f8e00ff */
[----:B------:R-:W-:Y:S01]  /*4d60*/  ULDC UR4, c[0x0][0x9dc] ;  /* 0x0002770000047ab9 */ /* 0x000fe20000000800 */
[----:B--2---:R-:W-:Y:S02]  /*4d70*/  @P2 SHF.R.U32.HI R2, RZ, R4, R3 ;  /* 0x00000004ff022219 */ /* 0x004fe40000011603 */
[----:B------:R-:W-:-:S03]  /*4d80*/  SHF.R.U32.HI R3, RZ, 0x1f, R0 ;  /* 0x0000001fff037819 */ /* 0x000fc60000011600 */
[----:B------:R-:W-:Y:S01]  /*4d90*/  IMAD.IADD R2, R73, 0x1, R2 ;  /* 0x0000000149027824 */ /* 0x000fe200078e0202 */
[----:B------:R-:W-:-:S03]  /*4da0*/  LEA.HI.SX32 R0, R0, R3, 0x1c ;  /* 0x0000000300007211 */ /* 0x000fc600078fe2ff */
[----:B------:R-:W-:Y:S01]  /*4db0*/  VIADD R4, R2, -UR4 ;  /* 0x8000000402047c36 */ /* 0x000fe20008000000 */
[----:B------:R-:W-:-:S04]  /*4dc0*/  VIMNMX R69, R69, R0, PT ;  /* 0x0000000045457248 */ /* 0x000fc80003fe0100 */
[----:B------:R-:W-:Y:S01]  /*4dd0*/  R2UR UR4, R4 ;  /* 0x00000000040472ca */ /* 0x000fe200000e0000 */
[----:B------:R-:W-:-:S14]  /*4de0*/  @!P3 BRA `(.L_x_4846) ;  /* 0x000000000044b947 */ /* 0x000fdc0003800000 */
        /* <DEDUP_REMOVED lines=9> */
.L_x_4847:
[----:B------:R-:W-:-:S13]  /*4e80*/  ISETP.NE.AND P0, PT, R7, 0x1, PT ;  /* 0x000000010700780c */ /* 0x000fda0003f05270 */
[----:B------:R-:W1:Y:S02]  /*4e90*/  @P0 LDC.64 R4, c[0x0][0x9e8] ;  /* 0x00027a00ff040b82 */ /* 0x000e640000000a00 */
[----:B-1----:R-:W-:-:S05]  /*4ea0*/  @P0 IMAD.HI.U32 R0, R2, R4, RZ ;  /* 0x0000000402000227 */ /* 0x002fca00078e00ff */
[----:B------:R-:W-:-:S07]  /*4eb0*/  @P0 SHF.R.U32.HI R2, RZ, R5, R0 ;  /* 0x00000005ff020219 */ /* 0x000fce0000011600 */
.L_x_4848:
[----:B------:R-:W-:-:S05]  /*4ec0*/  IMAD R2, R2, R7, RZ ;  /* 0x0000000702027224 */ /* 0x000fca00078e02ff */
[----:B------:R-:W-:-:S13]  /*4ed0*/  R2UR UR5, R2 ;  /* 0x00000000020572ca */ /* 0x000fda00000e0000 */
[----:B------:R-:W-:-:S04]  /*4ee0*/  UISETP.LT.AND UP0, UPT, UR4, UR5, UPT ;  /* 0x000000050400728c */ /* 0x000fc8000bf01270 */
[----:B------:R-:W-:-:S12]  /*4ef0*/  USEL UR4, UR4, UR5, !UP0 ;  /* 0x0000000504047287 */ /* 0x000fd8000c000000 */
.L_x_4846:
[----:B------:R-:W-:Y:S01]  /*4f00*/  UIMAD.WIDE UR4, UR4, 0x2aaaaaab, URZ ;  /* 0x2aaaaaab040478a5 */ /* 0x000fe2000f8e023f */
[----:B------:R-:W-:-:S03]  /*4f10*/  R2UR UR9, R205 ;  /* 0x00000000cd0972ca */ /* 0x000fc600000e0000 */
[----:B------:R-:W-:-:S04]  /*4f20*/  USHF.R.U32.HI UR4, URZ, 0x1f, UR5 ;  /* 0x0000001f3f047899 */ /* 0x000fc80008011605 */
[----:B------:R-:W-:-:S04]  /*4f30*/  ULEA.HI.SX32 UR4, UR5, UR4, 0x1c ;  /* 0x0000000405047291 */ /* 0x000fc8000f8fe23f */
[----:B------:R-:W-:-:S04]  /*4f40*/  UISETP.LT.AND UP0, UPT, URZ, UR4, UPT ;  /* 0x000000043f00728c */ /* 0x000fc8000bf01270 */
[----:B------:R-:W-:-:S03]  /*4f50*/  USEL UR8, URZ, UR4, !UP0 ;  /* 0x000000043f087287 */ /* 0x000fc6000c000000 */
[----:B------:R-:W-:-:S03]  /*4f60*/  UMOV UR4, URZ ;  /* 0x0000003f00047c82 */ /* 0x000fc60008000000 */
[----:B------:R-:W-:-:S13]  /*4f70*/  ISETP.GT.AND P0, PT, R69, UR8, PT ;  /* 0x0000000845007c0c */ /* 0x000fda000bf04270 */
[----:B------:R-:W-:Y:S05]  /*4f80*/  @!P0 BRA `(.L_x_4849) ;  /* 0x0000000000948947 */ /* 0x000fea0003800000 */
[----:B------:R-:W1:Y:S01]  /*4f90*/  LDC R3, c[0x0][0x9f0] ;  /* 0x00027c00ff037b82 */ /* 0x000e620000000800 */
[----:B------:R-:W-:Y:S01]  /*4fa0*/  ISETP.NE.AND P0, PT, R200, RZ, PT ;  /* 0x000000ffc800720c */ /* 0x000fe20003f05270 */
[----:B------:R-:W-:-:S03]  /*4fb0*/  UMOV UR4, URZ ;  /* 0x0000003f00047c82 */ /* 0x000fc60008000000 */
[----:B-1----:R-:W-:-:S04]  /*4fc0*/  SEL R4, R200, R3, P0 ;  /* 0x00000003c8047207 */ /* 0x002fc80000000000 */
[-C--:B------:R-:W-:Y:S02]  /*4fd0*/  IABS R0, R4.reuse ;  /* 0x0000000400007213 */ /* 0x080fe40000000000 */
[----:B------:R-:W-:Y:S02]  /*4fe0*/  IABS R6, R4 ;  /* 0x0000000400067213 */ /* 0x000fe40000000000 */
[----:B------:R-:W-:Y:S02]  /*4ff0*/  R2UR UR10, R0 ;  /* 0x00000000000a72ca */ /* 0x000fe400000e0000 */
[----:B------:R-:W-:-:S05]  /*5000*/  IADD3 R0, R4, -0x1, R69 ;  /* 0xffffffff04007810 */ /* 0x000fca0007ffe045 */
[----:B------:R-:W-:-:S05]  /*5010*/  VIADD R0, R0, -UR8 ;  /* 0x8000000800007c36 */ /* 0x000fca0008000000 */
[----:B------:R-:W-:Y:S01]  /*5020*/  IABS R5, R0 ;  /* 0x0000000000057213 */ /* 0x000fe20000000000 */
[----:B------:R-:W1:Y:S01]  /*5030*/  I2F.RP R2, UR10 ;  /* 0x0000000a00027d06 */ /* 0x000e620008209400 */
[----:B------:R-:W-:Y:S02]  /*5040*/  LOP3.LUT R0, R0, R4, RZ, 0x3c, !PT ;  /* 0x0000000400007212 */ /* 0x000fe400078e3cff */
[----:B------:R-:W-:-:S05]  /*5050*/  R2UR UR7, R5 ;  /* 0x00000000050772ca */ /* 0x000fca00000e0000 */
[----:B-1----:R-:W1:Y:S02]  /*5060*/  MUFU.RCP R2, R2 ;  /* 0x0000000200027308 */ /* 0x002e640000001000 */
[----:B-1----:R-:W-:Y:S02]  /*5070*/  VIADD R3, R2, 0xffffffe ;  /* 0x0ffffffe02037836 */ /* 0x002fe40000000000 */
[----:B------:R-:W-:-:S04]  /*5080*/  IMAD.MOV R2, RZ, RZ, -R6 ;  /* 0x000000ffff027224 */ /* 0x000fc800078e0a06 */
[----:B------:R-:W1:Y:S02]  /*5090*/  F2I.FTZ.U32.TRUNC.NTZ R3, R3 ;  /* 0x0000000300037305 */ /* 0x000e64000021f000 */
[----:B-1----:R-:W-:-:S13]  /*50a0*/  R2UR UR5, R3 ;  /* 0x00000000030572ca */ /* 0x002fda00000e0000 */
[----:B------:R-:W-:-:S04]  /*50b0*/  UIADD3 UR6, URZ, -UR5, URZ ;  /* 0x800000053f067290 */ /* 0x000fc8000fffe03f */
[----:B------:R-:W-:-:S04]  /*50c0*/  UIMAD UR6, UR6, UR10, URZ ;  /* 0x0000000a060672a4 */ /* 0x000fc8000f8e023f */
[----:B------:R-:W-:-:S03]  /*50d0*/  UIMAD.WIDE.U32 UR4, UR5, UR6, UR4 ;  /* 0x00000006050472a5 */ /* 0x000fc6000f8e0004 */
[----:B------:R-:W-:Y:S01]  /*50e0*/  R2UR UR6, R2 ;  /* 0x00000000020672ca */ /* 0x000fe200000e0000 */
[----:B------:R-:W-:-:S12]  /*50f0*/  UIMAD.WIDE.U32 UR4, UR5, UR7, URZ ;  /* 0x00000007050472a5 */ /* 0x000fd8000f8e003f */
[----:B------:R-:W-:Y:S01]  /*5100*/  UIMAD UR4, UR5, UR6, UR7 ;  /* 0x00000006050472a4 */ /* 0x000fe2000f8e0207 */
[----:B------:R-:W-:Y:S02]  /*5110*/  R2UR UR6, R0 ;  /* 0x00000000000672ca */ /* 0x000fe400000e0000 */
[----:B------:R-:W-:Y:S01]  /*5120*/  R2UR UR7, R4 ;  /* 0x00000000040772ca */ /* 0x000fe200000e0000 */
[----:B------:R-:W-:-:S11]  /*5130*/  UISETP.GT.U32.AND UP1, UPT, UR10, UR4, UPT ;  /* 0x000000040a00728c */ /* 0x000fd6000bf24070 */
[----:B------:R-:W-:Y:S02]  /*5140*/  @!UP1 UIADD3 UR4, UR4, -UR10, URZ ;  /* 0x8000000a04049290 */ /* 0x000fe4000fffe03f */
[----:B------:R-:W-:Y:S02]  /*5150*/  @!UP1 UIADD3 UR5, UR5, 0x1, URZ ;  /* 0x0000000105059890 */ /* 0x000fe4000fffe03f */
[----:B------:R-:W-:Y:S02]  /*5160*/  UISETP.GE.U32.AND UP0, UPT, UR4, UR10, UPT ;  /* 0x0000000a0400728c */ /* 0x000fe4000bf06070 */
[----:B------:R-:W-:Y:S01]  /*5170*/  UISETP.GE.AND UP1, UPT, UR6, URZ, UPT ;  /* 0x0000003f0600728c */ /* 0x000fe2000bf26270 */
[----:B------:R-:W-:-:S08]  /*5180*/  R2UR UR6, R4 ;  /* 0x00000000040672ca */ /* 0x000fd000000e0000 */
[----:B------:R-:W-:Y:S02]  /*5190*/  @UP0 UIADD3 UR5, UR5, 0x1, URZ ;  /* 0x0000000105050890 */ /* 0x000fe4000fffe03f */
[----:B------:R-:W-:-:S05]  /*51a0*/  UISETP.NE.AND UP0, UPT, UR7, URZ, UPT ;  /* 0x0000003f0700728c */ /* 0x000fca000bf05270 */
[----:B------:R-:W-:Y:S02]  /*51b0*/  UMOV UR4, UR5 ;  /* 0x0000000500047c82 */ /* 0x000fe40008000000 */
[----:B------:R-:W-:-:S04]  /*51c0*/  @!UP1 UIADD3 UR4, -UR4, URZ, URZ ;  /* 0x0000003f04049290 */ /* 0x000fc8000fffe13f */
[----:B------:R-:W-:-:S12]  /*51d0*/  @!UP0 ULOP3.LUT UR4, URZ, UR6, URZ, 0x33, !UPT ;  /* 0x000000063f048292 */ /* 0x000fd8000f8e333f */
.L_x_4849:
        /* <DEDUP_REMOVED lines=57> */
[----:B------:R-:W2:Y:S01]  /*5570*/  LDL R0, [R1+0x2e4] ;  /* 0x0002e40001007983 */ /* 0x000ea20000100800 */
[----:B------:R-:W-:-:S13]  /*5580*/  R2UR UR6, R206 ;  /* 0x00000000ce0672ca */ /* 0x000fda00000e0000 */
[----:B------:R-:W-:-:S06]  /*5590*/  ULOP3.LUT UP0, URZ, UR6, 0x1bf, URZ, 0xc0, !UPT ;  /* 0x000001bf063f7892 */ /* 0x000fcc000f80c03f */
[----:B------:R-:W-:Y:S01]  /*55a0*/  PLOP3.LUT P0, PT, PT, PT, UP0, 0x80, 0x0 ;  /* 0x000000000000781c */ /* 0x000fe20003f0f008 */
[----:B--2---:R-:W1:Y:S02]  /*55b0*/  SHFL.IDX PT, R0, R0, RZ, 0x1f ;  /* 0x00001fff00007589 */ /* 0x004e6400000e0000 */
[----:B-1----:R-:W-:-:S13]  /*55c0*/  R2UR UR4, R0 ;  /* 0x00000000000472ca */ /* 0x002fda00000e0000 */
        /* <DEDUP_REMOVED lines=11> */
[----:B------:R1:W2:Y:S01]  /*5680*/  LDC.64 R2, c[0x4][R0] ;  /* 0x0100000000027b82 */ /* 0x0002a20000000a00 */
        /* <DEDUP_REMOVED lines=8> */
[----:B-1----:R-:W-:-:S07]  /*5710*/  IMAD.MOV.U32 R13, RZ, RZ, RZ ;  /* 0x000000ffff0d7224 */ /* 0x002fce00078e00ff */
[----:B------:R-:W-:-:S07]  /*5720*/  LEPC R20, `(.L_x_4851) ;  /* 0x000000001014794e */ /* 0x000fce0000000000 */
[----:B0-23--:R-:W-:Y:S05]  /*5730*/  CALL.ABS.NOINC R2 ;  /* 0x0000000002007343 */ /* 0x00dfea0003c00000 */
.L_x_4851:
[----:B------:R-:W-:Y:S02]  /*5740*/  ULDC UR4, c[0x0][0x3f4] ;  /* 0x0000fd0000047ab9 */ /* 0x000fe40000000800 */
[----:B------:R-:W-:-:S13]  /*5750*/  ISETP.LT.AND P0, PT, RZ, UR4, PT ;  /* 0x00000004ff007c0c */ /* 0x000fda000bf01270 */
[----:B------:R-:W-:Y:S05]  /*5760*/  @P0 BRA `(.L_x_4852) ;  /* 0x0000000000440947 */ /* 0x000fea0003800000 */
[----:B------:R-:W-:Y:S01]  /*5770*/  R2UR UR5, R228 ;  /* 0x00000000e40572ca */ /* 0x000fe200000e0000 */
[----:B------:R-:W-:-:S12]  /*5780*/  IMAD.U32 R3, RZ, RZ, UR39 ;  /* 0x00000027ff037e24 */ /* 0x000fd8000f8e00ff */
[----:B------:R-:W-:-:S04]  /*5790*/  ULEA.HI UR4, UR5, UR5, URZ, 0x1 ;  /* 0x0000000505047291 */ /* 0x000fc8000f8f083f */
[----:B------:R-:W-:-:S04]  /*57a0*/  ULOP3.LUT UR4, UR4, 0xfffffffe, URZ, 0xc0, !UPT ;  /* 0xfffffffe04047892 */ /* 0x000fc8000f8ec03f */
[----:B------:R-:W-:-:S06]  /*57b0*/  UIADD3 UR4, UR5, -UR4, URZ ;  /* 0x8000000405047290 */ /* 0x000fcc000fffe03f */
[----:B------:R-:W-:-:S05]  /*57c0*/  IMAD.U32 R0, RZ, RZ, UR4 ;  /* 0x00000004ff007e24 */ /* 0x000fca000f8e00ff */
[----:B------:R-:W-:-:S04]  /*57d0*/  SHF.L.U32 R0, R0, 0x1f, RZ ;  /* 0x0000001f00007819 */ /* 0x000fc800000006ff */
[----:B------:R1:W2:Y:S03]  /*57e0*/  SYNCS.PHASECHK.TRANS64.TRYWAIT P0, [R3+URZ+0x30800], R0 ;  /* 0x03080000030075a7 */ /* 0x0002a6000800017f */
[----:B--2---:R-:W-:Y:S05]  /*57f0*/  @!P0 NANOSLEEP.SYNCS 0x989680 ;  /* 0x009896800000895d */ /* 0x004fea0003900000 */
[----:B------:R-:W2:Y:S02]  /*5800*/  @!P0 SYNCS.PHASECHK.TRANS64 P0, [R3+URZ+0x30800], R0 ;  /* 0x03080000030085a7 */ /* 0x000ea4000800007f */
[----:B--2---:R-:W-:Y:S05]  /*5810*/  @P0 BRA `(.L_x_4853) ;  /* 0x0000007800700947 */ /* 0x004fea0003800000 */
.L_x_4854:
[----:B-1----:R-:W-:-:S04]  /*5820*/  IMAD.U32 R3, RZ, RZ, UR39 ;  /* 0x00000027ff037e24 */ /* 0x002fc8000f8e00ff */
[----:B------:R1:W2:Y:S03]  /*5830*/  SYNCS.PHASECHK.TRANS64.TRYWAIT P0, [R3+URZ+0x30800], R0 ;  /* 0x03080000030075a7 */ /* 0x0002a6000800017f */
[----:B--2---:R-:W-:Y:S05]  /*5840*/  @!P0 NANOSLEEP.SYNCS 0x989680 ;  /* 0x009896800000895d */ /* 0x004fea0003900000 */
[----:B------:R-:W2:Y:S02]  /*5850*/  @!P0 SYNCS.PHASECHK.TRANS64 P0, [R3+URZ+0x30800], R0 ;  /* 0x03080000030085a7 */ /* 0x000ea4000800007f */
[----:B--2---:R-:W-:Y:S05]  /*5860*/  @!P0 BRA `(.L_x_4854) ;  /* 0xfffffffc00ec8947 */ /* 0x004fea000383ffff */
[----:B------:R-:W-:Y:S05]  /*5870*/  BRA `(.L_x_4853) ;  /* 0x0000007800587947 */ /* 0x000fea0003800000 */
.L_x_4852:
[----:B------:R-:W-:Y:S01]  /*5880*/  R2UR UR5, R206 ;  /* 0x00000000ce0572ca */ /* 0x000fe200000e0000 */
[----:B------:R-:W-:Y:S01]  /*5890*/  USHF.R.S32.HI UR4, URZ, 0x1f, UR41 ;  /* 0x0000001f3f047899 */ /* 0x000fe20008011429 */
[----:B------:R-:W-:Y:S01]  /*58a0*/  ULDC.64 UR6, c[0x0][0x3f8] ;  /* 0x0000fe0000067ab9 */ /* 0x000fe20000000a00 */
[----:B------:R-:W-:Y:S01]  /*58b0*/  ULDC.64 UR8, c[0x0][0x408] ;  /* 0x0001020000087ab9 */ /* 0x000fe20000000a00 */
[----:B------:R-:W-:Y:S02]  /*58c0*/  IMAD.U32 R26, RZ, RZ, UR6 ;  /* 0x00000006ff1a7e24 */ /* 0x000fe4000f8e00ff */
[----:B------:R-:W-:Y:S02]  /*58d0*/  IMAD.U32 R24, RZ, RZ, UR8 ;  /* 0x00000008ff187e24 */ /* 0x000fe4000f8e00ff */
[----:B------:R-:W-:-:S05]  /*58e0*/  IMAD.WIDE.U32 R26, R26, UR41, RZ ;  /* 0x000000291a1a7c25 */ /* 0x000fca000f8e00ff */
[----:B------:R-:W-:Y:S01]  /*58f0*/  ULOP3.LUT UP0, URZ, UR5, 0x3ff, URZ, 0xc0, !UPT ;  /* 0x000003ff053f7892 */ /* 0x000fe2000f80c03f */
[----:B------:R-:W-:Y:S01]  /*5900*/  IMAD.WIDE.U32 R24, R24, UR41, RZ ;  /* 0x0000002918187c25 */ /* 0x000fe2000f8e00ff */
[----:B------:R-:W-:Y:S02]  /*5910*/  UIMAD UR5, UR4, UR6, URZ ;  /* 0x00000006040572a4 */ /* 0x000fe4000f8e023f */
[----:B------:R-:W-:Y:S02]  /*5920*/  UIMAD UR4, UR4, UR8, URZ ;  /* 0x00000008040472a4 */ /* 0x000fe4000f8e023f */
[----:B------:R-:W-:Y:S01]  /*5930*/  PLOP3.LUT P0, PT, PT, PT, UP0, 0x80, 0x0 ;  /* 0x000000000000781c */ /* 0x000fe20003f0f008 */
[----:B------:R-:W-:Y:S02]  /*5940*/  UIMAD UR5, UR41, UR7, UR5 ;  /* 0x00000007290572a4 */ /* 0x000fe4000f8e0205 */
[----:B------:R-:W-:-:S04]  /*5950*/  UIMAD UR4, UR41, UR9, UR4 ;  /* 0x00000009290472a4 */ /* 0x000fc8000f8e0204 */
[----:B------:R-:W-:Y:S02]  /*5960*/  VIADD R29, R27, UR5 ;  /* 0x000000051b1d7c36 */ /* 0x000fe40008000000 */
[----:B------:R-:W-:-:S04]  /*5970*/  VIADD R31, R25, UR4 ;  /* 0x00000004191f7c36 */ /* 0x000fc80008000000 */
[----:B------:R-:W-:Y:S05]  /*5980*/  @!P0 BRA `(.L_x_4855) ;  /* 0x0000000000408947 */ /* 0x000fea0003800000 */
        /* <DEDUP_REMOVED lines=16> */
.L_x_4855:
[----:B------:R-:W-:Y:S01]  /*5a90*/  ULDC.U8 UR4, c[0x0][0x410] ;  /* 0x0001040000047ab9 */ /* 0x000fe20000000000 */
[----:B------:R-:W-:Y:S01]  /*5aa0*/  R2UR UR5, R23 ;  /* 0x00000000170572ca */ /* 0x000fe200000e0000 */
[----:B------:R-:W-:Y:S01]  /*5ab0*/  IMAD.SHL.U32 R71, R229, 0x40, RZ ;  /* 0x00000040e5477824 */ /* 0x000fe200078e00ff */
[----:B------:R-:W-:Y:S01]  /*5ac0*/  ISETP.NE.AND P0, PT, RZ, UR4, PT ;  /* 0x00000004ff007c0c */ /* 0x000fe2000bf05270 */
[----:B------:R-:W-:Y:S01]  /*5ad0*/  IMAD.SHL.U32 R75, R201, 0x4, RZ ;  /* 0x00000004c94b7824 */ /* 0x000fe200078e00ff */
[----:B------:R-:W-:Y:S02]  /*5ae0*/  BSSY B0, `(.L_x_4856) ;  /* 0x0000767000007945 */ /* 0x000fe40003800000 */
[----:B------:R-:W-:Y:S01]  /*5af0*/  LOP3.LUT R71, R71, 0x1c0, RZ, 0xc0, !PT ;  /* 0x000001c047477812 */ /* 0x000fe200078ec0ff */
[C---:B------:R-:W-:Y:S02]  /*5b00*/  VIADD R80, R75.reuse, 0x40 ;  /* 0x000000404b507836 */ /* 0x040fe40000000000 */
[----:B------:R-:W-:Y:S01]  /*5b10*/  VIADD R78, R75, 0x20 ;  /* 0x000000204b4e7836 */ /* 0x000fe20000000000 */
[----:B------:R-:W-:-:S03]  /*5b20*/  SHF.R.U32.HI R70, RZ, 0x3, R71 ;  /* 0x00000003ff467819 */ /* 0x000fc60000011647 */
[----:B------:R-:W-:Y:S02]  /*5b30*/  VIADD R10, R195, UR5 ;  /* 0x00000005c30a7c36 */ /* 0x000fe40008000000 */
[----:B------:R-:W-:Y:S05]  /*5b40*/  @!P0 BRA `(.L_x_4857) ;  /* 0x0000003800848947 */ /* 0x000fea0003800000 */
[----:B------:R-:W1:Y:S01]  /*5b50*/  LDC R20, c[0x0][0x448] ;  /* 0x00011200ff147b82 */ /* 0x000e620000000800 */
[----:B------:R-:W-:Y:S01]  /*5b60*/  IMAD R5, R201, 0x40, R10 ;  /* 0x00000040c9057824 */ /* 0x000fe200078e020a */
[----:B------:R-:W-:Y:S01]  /*5b70*/  ULDC.64 UR4, c[0x0][0x3f8] ;  /* 0x0000fe0000047ab9 */ /* 0x000fe20000000a00 */
[----:B------:R-:W-:Y:S01]  /*5b80*/  ULDC.64 UR6, c[0x0][0x408] ;  /* 0x0001020000067ab9 */ /* 0x000fe20000000a00 */
[----:B------:R-:W-:Y:S01]  /*5b90*/  IMAD.MOV.U32 R2, RZ, RZ, R26 ;  /* 0x000000ffff027224 */ /* 0x000fe200078e001a */
[----:B------:R-:W-:Y:S01]  /*5ba0*/  SHF.R.S32.HI R61, RZ, 0x1f, R80 ;  /* 0x0000001fff3d7819 */ /* 0x000fe20000011450 */
[----:B------:R-:W-:Y:S01]  /*5bb0*/  IMAD.MOV.U32 R8, RZ, RZ, R24 ;  /* 0x000000ffff087224 */ /* 0x000fe200078e0018 */
[----:B------:R-:W-:Y:S01]  /*5bc0*/  SHF.R.S32.HI R63, RZ, 0x1f, R78 ;  /* 0x0000001fff3f7819 */ /* 0x000fe2000001144e */
[----:B------:R-:W-:Y:S02]  /*5bd0*/  IMAD.MOV.U32 R9, RZ, RZ, R31 ;  /* 0x000000ffff097224 */ /* 0x000fe400078e001f */
[----:B------:R-:W-:-:S02]  /*5be0*/  VIADD R77, R75, 0x30 ;  /* 0x000000304b4d7836 */ /* 0x000fc40000000000 */
[C---:B------:R-:W-:Y:S02]  /*5bf0*/  VIADD R76, R75.reuse, 0x10 ;  /* 0x000000104b4c7836 */ /* 0x040fe40000000000 */
[----:B------:R-:W-:Y:S01]  /*5c00*/  VIADD R74, R75, 0x50 ;  /* 0x000000504b4a7836 */ /* 0x000fe20000000000 */
[----:B------:R-:W-:Y:S02]  /*5c10*/  SHF.R.S32.HI R60, RZ, 0x1f, R77 ;  /* 0x0000001fff3c7819 */ /* 0x000fe4000001144d */
[----:B------:R-:W-:Y:S02]  /*5c20*/  SHF.R.S32.HI R65, RZ, 0x1f, R76 ;  /* 0x0000001fff417819 */ /* 0x000fe4000001144c */
[----:B-1----:R-:W-:-:S13]  /*5c30*/  ISETP.NE.AND P0, PT, R20, 0x1, PT ;  /* 0x000000011400780c */ /* 0x002fda0003f05270 */
[----:B------:R-:W1:Y:S08]  /*5c40*/  @P0 LDC R0, c[0x0][0x44c] ;  /* 0x00011300ff000b82 */ /* 0x000e700000000800 */
[----:B------:R-:W2:Y:S01]  /*5c50*/  @P0 LDC R3, c[0x0][0x450] ;  /* 0x00011400ff030b82 */ /* 0x000ea20000000800 */
[----:B-1----:R-:W-:-:S05]  /*5c60*/  @P0 IMAD.HI.U32 R0, R5, R0, RZ ;  /* 0x0000000005000227 */ /* 0x002fca00078e00ff */
[----:B--2---:R-:W-:Y:S01]  /*5c70*/  @P0 SHF.R.U32.HI R5, RZ, R3, R0 ;  /* 0x00000003ff050219 */ /* 0x004fe20000011600 */
[----:B------:R-:W-:-:S03]  /*5c80*/  IMAD.MOV.U32 R3, RZ, RZ, R29 ;  /* 0x000000ffff037224 */ /* 0x000fc600078e001d */
        /* <DEDUP_REMOVED lines=17> */
[----:B------:R1:W2:Y:S04]  /*5da0*/  SHFL.IDX PT, R3, R0, RZ, 0x1c1f ;  /* 0x001c1fff00037589 */ /* 0x0002a800000e0000 */
[----:B------:R1:W4:Y:S04]  /*5db0*/  SHFL.IDX PT, R2, R4, RZ, 0x1c1f ;  /* 0x001c1fff04027589 */ /* 0x00032800000e0000 */
[----:B------:R1:W0:Y:S04]  /*5dc0*/  SHFL.IDX PT, R5, R7, RZ, 0x1c1f ;  /* 0x001c1fff07057589 */ /* 0x00022800000e0000 */
[----:B---3--:R1:W3:Y:S02]  /*5dd0*/  SHFL.IDX PT, R14, R6, RZ, 0x1c1f ;  /* 0x001c1fff060e7589 */ /* 0x0082e400000e0000 */
.L_x_5163:
        /* <DEDUP_REMOVED lines=16> */
[----:B------:R-:W-:Y:S01]  /*5ee0*/  ULDC UR4, c[0x0][0x3f4] ;  /* 0x0000fd0000047ab9 */ /* 0x000fe20000000800 */
[----:B------:R-:W-:Y:S02]  /*5ef0*/  CS2R R56, SRZ ;  /* 0x0000000000387805 */ /* 0x000fe4000001ff00 */
[----:B------:R-:W-:Y:S02]  /*5f00*/  ISETP.GE.AND P3, PT, R76, UR4, PT ;  /* 0x000000044c007c0c */ /* 0x000fe4000bf66270 */
[----:B------:R-:W-:Y:S02]  /*5f10*/  ISETP.GE.AND P2, PT, R78, UR4, PT ;  /* 0x000000044e007c0c */ /* 0x000fe4000bf46270 */
[----:B------:R-:W-:Y:S02]  /*5f20*/  ISETP.GE.AND P1, PT, R77, UR4, PT ;  /* 0x000000044d007c0c */ /* 0x000fe4000bf26270 */
[----:B------:R-:W-:Y:S02]  /*5f30*/  ISETP.GE.AND P0, PT, R80, UR4, PT ;  /* 0x0000000450007c0c */ /* 0x000fe4000bf06270 */
[----:B------:R-:W-:-:S05]  /*5f40*/  ISETP.GE.AND P4, PT, R75, UR4, PT ;  /* 0x000000044b007c0c */ /* 0x000fca000bf86270 */
[C---:B------:R-:W-:Y:S01]  /*5f50*/  @!P3 IMAD.SHL.U32 R31, R76.reuse, 0x2, RZ ;  /* 0x000000024c1fb824 */ /* 0x040fe200078e00ff */
[----:B------:R-:W-:Y:S01]  /*5f60*/  @!P3 SHF.L.U64.HI R24, R76, 0x1, R65 ;  /* 0x000000014c18b819 */ /* 0x000fe20000010241 */
[C---:B------:R-:W-:Y:S01]  /*5f70*/  @!P2 IMAD.SHL.U32 R27, R78.reuse, 0x2, RZ ;  /* 0x000000024e1ba824 */ /* 0x040fe200078e00ff */
[----:B------:R-:W-:Y:S01]  /*5f80*/  @!P2 SHF.L.U64.HI R20, R78, 0x1, R63 ;  /* 0x000000014e14a819 */ /* 0x000fe2000001023f */
[C---:B------:R-:W-:Y:S01]  /*5f90*/  @!P1 IMAD.SHL.U32 R21, R77.reuse, 0x2, RZ ;  /* 0x000000024d159824 */ /* 0x040fe200078e00ff */
[-C--:B----4-:R-:W-:Y:S02]  /*5fa0*/  @!P3 IADD3 R32, P6, R2, R31.reuse, RZ ;  /* 0x0000001f0220b210 */ /* 0x090fe40007fde0ff */
[----:B---3--:R-:W-:Y:S02]  /*5fb0*/  @!P3 IADD3 R30, P5, R14, R31, RZ ;  /* 0x0000001f0e1eb210 */ /* 0x008fe40007fbe0ff */
[----:B------:R-:W-:Y:S01]  /*5fc0*/  @!P1 SHF.L.U64.HI R12, R77, 0x1, R60 ;  /* 0x000000014d0c9819 */ /* 0x000fe2000001023c */
[--C-:B--2---:R-:W-:Y:S01]  /*5fd0*/  @!P3 IMAD.X R33, R3, 0x1, R24.reuse, P6 ;  /* 0x000000010321b824 */ /* 0x104fe200030e0618 */
[-C--:B------:R-:W-:Y:S01]  /*5fe0*/  @!P2 IADD3 R28, P6, R2, R27.reuse, RZ ;  /* 0x0000001b021ca210 */ /* 0x080fe20007fde0ff */
[----:B0-----:R-:W-:Y:S01]  /*5ff0*/  @!P3 IMAD.X R31, R5, 0x1, R24, P5 ;  /* 0x00000001051fb824 */ /* 0x001fe200028e0618 */
[----:B------:R-:W-:Y:S01]  /*6000*/  @!P2 IADD3 R26, P5, R14, R27, RZ ;  /* 0x0000001b0e1aa210 */ /* 0x000fe20007fbe0ff */
[----:B------:R-:W-:-:S02]  /*6010*/  @!P0 IMAD.SHL.U32 R11, R80, 0x2, RZ ;  /* 0x00000002500b8824 */ /* 0x000fc400078e00ff */
[--C-:B------:R-:W-:Y:S01]  /*6020*/  @!P2 IMAD.X R29, R3, 0x1, R20.reuse, P6 ;  /* 0x00000001031da824 */ /* 0x100fe200030e0614 */
[----:B------:R-:W-:Y:S01]  /*6030*/  @!P1 IADD3 R24, P6, R2, R21, RZ ;  /* 0x0000001502189210 */ /* 0x000fe20007fde0ff */
[----:B------:R-:W-:Y:S01]  /*6040*/  @!P2 IMAD.X R27, R5, 0x1, R20, P5 ;  /* 0x00000001051ba824 */ /* 0x000fe200028e0614 */
[----:B------:R-:W-:Y:S01]  /*6050*/  ISETP.GE.AND P5, PT, R74, UR4, PT ;  /* 0x000000044a007c0c */ /* 0x000fe2000bfa6270 */
[----:B------:R-:W-:-:S04]  /*6060*/  @!P4 IMAD.WIDE R8, R75, 0x2, R2 ;  /* 0x000000024b08c825 */ /* 0x000fc800078e0202 */
[--C-:B------:R-:W-:Y:S01]  /*6070*/  @!P1 IMAD.X R25, R3, 0x1, R12.reuse, P6 ;  /* 0x0000000103199824 */ /* 0x100fe200030e060c */
[----:B------:R-:W-:Y:S02]  /*6080*/  @!P1 IADD3 R20, P6, R14, R21, RZ ;  /* 0x000000150e149210 */ /* 0x000fe40007fde0ff */
[----:B------:R-:W-:Y:S01]  /*6090*/  @!P0 SHF.L.U64.HI R38, R80, 0x1, R61 ;  /* 0x0000000150268819 */ /* 0x000fe2000001023d */
[----:B------:R-:W-:Y:S01]  /*60a0*/  @!P4 IMAD.MOV.U32 R15, RZ, RZ, R5 ;  /* 0x000000ffff0fc224 */ /* 0x000fe200078e0005 */
[----:B------:R0:W5:Y:S01]  /*60b0*/  @!P4 LD.E.64 R56, desc[UR36][R8.64] ;  /* 0x000000240838c980 */ /* 0x000162000c101b00 */
[----:B------:R-:W-:Y:S01]  /*60c0*/  @!P1 IMAD.X R21, R5, 0x1, R12, P6 ;  /* 0x0000000105159824 */ /* 0x000fe200030e060c */
[----:B------:R-:W-:Y:S02]  /*60d0*/  @!P0 IADD3 R12, P6, R2, R11, RZ ;  /* 0x0000000b020c8210 */ /* 0x000fe40007fde0ff */
[----:B------:R-:W-:Y:S01]  /*60e0*/  CS2R R58, SRZ ;  /* 0x00000000003a7805 */ /* 0x000fe2000001ff00 */
[----:B------:R-:W-:-:S04]  /*60f0*/  @!P4 IMAD.WIDE R34, R75, 0x2, R14 ;  /* 0x000000024b22c825 */ /* 0x000fc800078e020e */
[----:B------:R-:W-:Y:S01]  /*6100*/  @!P0 IMAD.X R13, R3, 0x1, R38, P6 ;  /* 0x00000001030d8824 */ /* 0x000fe200030e0626 */
[----:B------:R-:W-:Y:S02]  /*6110*/  CS2R R52, SRZ ;  /* 0x0000000000347805 */ /* 0x000fe4000001ff00 */
[----:B0-----:R-:W-:Y:S01]  /*6120*/  SHF.R.S32.HI R9, RZ, 0x1f, R74 ;  /* 0x0000001fff097819 */ /* 0x001fe2000001144a */
[----:B------:R-:W-:Y:S01]  /*6130*/  @!P5 IMAD.SHL.U32 R15, R74, 0x2, RZ ;  /* 0x000000024a0fd824 */ /* 0x000fe200078e00ff */
[----:B------:R-:W-:Y:S01]  /*6140*/  @!P0 IADD3 R8, P6, R14, R11, RZ ;  /* 0x0000000b0e088210 */ /* 0x000fe20007fde0ff */
[----:B------:R0:W5:Y:S01]  /*6150*/  @!P4 LD.E.64 R58, desc[UR36][R34.64] ;  /* 0x00000024223ac980 */ /* 0x000162000c101b00 */
[----:B------:R-:W-:Y:S02]  /*6160*/  @!P5 SHF.L.U64.HI R36, R74, 0x1, R9 ;  /* 0x000000014a24d819 */ /* 0x000fe40000010209 */
[----:B------:R-:W-:Y:S02]  /*6170*/  CS2R R54, SRZ ;  /* 0x0000000000367805 */ /* 0x000fe4000001ff00 */
[-C--:B------:R-:W-:Y:S01]  /*6180*/  @!P5 IADD3 R2, P4, R2, R15.reuse, RZ ;  /* 0x0000000f0202d210 */ /* 0x080fe20007f9e0ff */
[----:B------:R-:W-:Y:S01]  /*6190*/  @!P0 IMAD.X R9, R5, 0x1, R38, P6 ;  /* 0x0000000105098824 */ /* 0x000fe200030e0626 */
[----:B------:R-:W-:Y:S01]  /*61a0*/  @!P5 IADD3 R14, P6, R14, R15, RZ ;  /* 0x0000000f0e0ed210 */ /* 0x000fe20007fde0ff */
[----:B------:R2:W5:Y:S01]  /*61b0*/  @!P3 LD.E.64 R52, desc[UR36][R32.64] ;  /* 0x000000242034b980 */ /* 0x000562000c101b00 */
[----:B------:R-:W-:-:S02]  /*61c0*/  CS2R R50, SRZ ;  /* 0x0000000000327805 */ /* 0x000fc4000001ff00 */
[----:B------:R-:W-:Y:S02]  /*61d0*/  CS2R R48, SRZ ;  /* 0x0000000000307805 */ /* 0x000fe4000001ff00 */
[----:B------:R-:W-:Y:S02]  /*61e0*/  CS2R R46, SRZ ;  /* 0x00000000002e7805 */ /* 0x000fe4000001ff00 */
[----:B------:R-:W-:Y:S02]  /*61f0*/  CS2R R44, SRZ ;  /* 0x00000000002c7805 */ /* 0x000fe4000001ff00 */
[----:B------:R-:W-:Y:S02]  /*6200*/  CS2R R40, SRZ ;  /* 0x0000000000287805 */ /* 0x000fe4000001ff00 */
[----:B------:R-:W-:Y:S02]  /*6210*/  CS2R R42, SRZ ;  /* 0x00000000002a7805 */ /* 0x000fe4000001ff00 */
[----:B0-----:R-:W-:Y:S01]  /*6220*/  CS2R R34, SRZ ;  /* 0x0000000000227805 */ /* 0x001fe2000001ff00 */
[--C-:B------:R-:W-:Y:S01]  /*6230*/  @!P5 IMAD.X R3, R3, 0x1, R36.reuse, P4 ;  /* 0x000000010303d824 */ /* 0x100fe200020e0624 */
[----:B------:R0:W5:Y:S01]  /*6240*/  @!P3 LD.E.64 R54, desc[UR36][R30.64] ;  /* 0x000000241e36b980 */ /* 0x000162000c101b00 */
[----:B--2---:R-:W-:Y:S01]  /*6250*/  CS2R R32, SRZ ;  /* 0x0000000000207805 */ /* 0x004fe2000001ff00 */
[----:B------:R-:W-:-:S02]  /*6260*/  @!P5 IMAD.X R15, R5, 0x1, R36, P6 ;  /* 0x00000001050fd824 */ /* 0x000fc400030e0624 */
[----:B------:R0:W5:Y:S04]  /*6270*/  @!P2 LD.E.64 R50, desc[UR36][R28.64] ;  /* 0x000000241c32a980 */ /* 0x000168000c101b00 */
[----:B------:R0:W5:Y:S04]  /*6280*/  @!P2 LD.E.64 R48, desc[UR36][R26.64] ;  /* 0x000000241a30a980 */ /* 0x000168000c101b00 */
[----:B------:R0:W5:Y:S04]  /*6290*/  @!P1 LD.E.64 R46, desc[UR36][R24.64] ;  /* 0x00000024182e9980 */ /* 0x000168000c101b00 */
[----:B------:R0:W5:Y:S04]  /*62a0*/  @!P1 LD.E.64 R44, desc[UR36][R20.64] ;  /* 0x00000024142c9980 */ /* 0x000168000c101b00 */
[----:B------:R0:W5:Y:S04]  /*62b0*/  @!P0 LD.E.64 R40, desc[UR36][R12.64] ;  /* 0x000000240c288980 */ /* 0x000168000c101b00 */
[----:B------:R0:W5:Y:S04]  /*62c0*/  @!P0 LD.E.64 R42, desc[UR36][R8.64] ;  /* 0x00000024082a8980 */ /* 0x000168000c101b00 */
[----:B------:R0:W5:Y:S04]  /*62d0*/  @!P5 LD.E.64 R34, desc[UR36][R2.64] ;  /* 0x000000240222d980 */ /* 0x000168000c101b00 */
[----:B------:R0:W5:Y:S02]  /*62e0*/  @!P5 LD.E.64 R32, desc[UR36][R14.64] ;  /* 0x000000240e20d980 */ /* 0x000164000c101b00 */
.L_x_4860:
[----:B------:R-:W-:Y:S05]  /*62f0*/  BSYNC B1 ;  /* 0x0000000000017941 */ /* 0x000fea0003800000 */
.L_x_4859:
[----:B0---45:R-:W-:Y:S01]  /*6300*/  IMAD.MOV.U32 R2, RZ, RZ, R34 ;  /* 0x000000ffff027224 */ /* 0x031fe200078e0022 */
[----:B------:R-:W-:Y:S01]  /*6310*/  UMOV UR4, 0xffffffff ;  /* 0xffffffff00047882 */ /* 0x000fe20000000000 */
        /* <DEDUP_REMOVED lines=45> */
[----:B------:R-:W-:Y:S02]  /*65f0*/  CS2R R2, SRZ ;  /* 0x0000000000027805 */ /* 0x000fe4000001ff00 */
[----:B------:R-:W-:Y:S02]  /*6600*/  PRMT R115, R5, 0x7610, R115 ;  /* 0x0000761005737816 */ /* 0x000fe40000000073 */
[----:B------:R-:W-:Y:S01]  /*6610*/  PRMT R114, R8, 0x7610, R114 ;  /* 0x0000761008727816 */ /* 0x000fe20000000072 */
[----:B------:R-:W-:Y:S06]  /*6620*/  BRA.DIV UR4, `(.L_x_4861) ;  /* 0x0000020604c07947 */ /* 0x000fec000b800000 */
[----:B------:R0:W2:Y:S04]  /*6630*/  SHFL.IDX PT, R5, R0, 0x1, 0x1c1f ;  /* 0x003c1f0000057f89 */ /* 0x0000a800000e0000 */
[----:B-1----:R-:W1:Y:S04]  /*6640*/  SHFL.IDX PT, R4, R4, 0x1, 0x1c1f ;  /* 0x003c1f0004047f89 */ /* 0x002e6800000e0000 */
[----:B------:R-:W4:Y:S04]  /*6650*/  SHFL.IDX PT, R7, R7, 0x1, 0x1c1f ;  /* 0x003c1f0007077f89 */ /* 0x000f2800000e0000 */
[----:B------:R-:W0:Y:S02]  /*6660*/  SHFL.IDX PT, R6, R6, 0x1, 0x1c1f ;  /* 0x003c1f0006067f89 */ /* 0x000e2400000e0000 */
.L_x_5169:
[----:B------:R-:W-:Y:S01]  /*6670*/  VIADD R10, R10, 0x40 ;  /* 0x000000400a0a7836 */ /* 0x000fe20000000000 */
[----:B------:R-:W-:Y:S01]  /*6680*/  R2UR UR4, R23 ;  /* 0x00000000170472ca */ /* 0x000fe200000e0000 */
[----:B0-----:R-:W-:Y:S01]  /*6690*/  IMAD.SHL.U32 R0, R201, 0x8, RZ ;  /* 0x00000008c9007824 */ /* 0x001fe200078e00ff */
[----:B------:R-:W-:Y:S01]  /*66a0*/  BSSY B1, `(.L_x_4862) ;  /* 0x0000053000017945 */ /* 0x000fe20003800000 */
[----:B------:R-:W-:Y:S02]  /*66b0*/  LOP3.LUT P0, RZ, R229, 0x4, RZ, 0xc0, !PT ;  /* 0x00000004e5ff7812 */ /* 0x000fe4000780c0ff */
[----:B---3--:R-:W-:Y:S02]  /*66c0*/  CS2R R14, SRZ ;  /* 0x00000000000e7805 */ /* 0x008fe4000001ff00 */
[----:B------:R-:W-:Y:S02]  /*66d0*/  ISETP.GE.AND P1, PT, R10, R93, PT ;  /* 0x0000005d0a00720c */ /* 0x000fe40003f26270 */
[----:B------:R-:W-:-:S02]  /*66e0*/  CS2R R10, SRZ ;  /* 0x00000000000a7805 */ /* 0x000fc4000001ff00 */
[----:B------:R-:W-:Y:S02]  /*66f0*/  LOP3.LUT R71, R71, 0x18, R0, 0xf8, !PT ;  /* 0x0000001847477812 */ /* 0x000fe400078ef800 */
[----:B------:R-:W-:Y:S02]  /*6700*/  CS2R R24, SRZ ;  /* 0x0000000000187805 */ /* 0x000fe4000001ff00 */
[----:B------:R-:W-:Y:S02]  /*6710*/  CS2R R28, SRZ ;  /* 0x00000000001c7805 */ /* 0x000fe4000001ff00 */
[----:B------:R-:W-:Y:S02]  /*6720*/  CS2R R36, SRZ ;  /* 0x0000000000247805 */ /* 0x000fe4000001ff00 */
[----:B------:R-:W-:Y:S02]  /*6730*/  LOP3.LUT R71, R71, R70, RZ, 0x3c, !PT ;  /* 0x0000004647477212 */ /* 0x000fe400078e3cff */
[----:B------:R-:W-:Y:S01]  /*6740*/  CS2R R8, SRZ ;  /* 0x0000000000087805 */ /* 0x000fe2000001ff00 */
[----:B------:R-:W-:Y:S01]  /*6750*/  IMAD.U32 R98, RZ, RZ, UR4 ;  /* 0x00000004ff627e24 */ /* 0x000fe2000f8e00ff */
[----:B------:R-:W-:-:S02]  /*6760*/  CS2R R12, SRZ ;  /* 0x00000000000c7805 */ /* 0x000fc4000001ff00 */
[----:B------:R-:W-:Y:S02]  /*6770*/  CS2R R20, SRZ ;  /* 0x0000000000147805 */ /* 0x000fe4000001ff00 */
[----:B------:R-:W-:Y:S02]  /*6780*/  CS2R R26, SRZ ;  /* 0x00000000001a7805 */ /* 0x000fe4000001ff00 */
[----:B------:R-:W-:Y:S01]  /*6790*/  CS2R R30, SRZ ;  /* 0x00000000001e7805 */ /* 0x000fe2000001ff00 */
[----:B------:R-:W-:Y:S01]  /*67a0*/  IMAD R88, R204, 0x200, R71 ;  /* 0x00000200cc587824 */ /* 0x000fe200078e0247 */
[----:B------:R-:W-:Y:S01]  /*67b0*/  CS2R R38, SRZ ;  /* 0x0000000000267805 */ /* 0x000fe2000001ff00 */
[----:B------:R-:W-:Y:S06]  /*67c0*/  @P1 BRA `(.L_x_4863) ;  /* 0x0000000400001947 */ /* 0x000fec0003800000 */
[----:B------:R-:W-:Y:S01]  /*67d0*/  ULDC UR4, c[0x0][0x3f4] ;  /* 0x0000fd0000047ab9 */ /* 0x000fe20000000800 */
[----:B------:R-:W-:Y:S02]  /*67e0*/  CS2R R36, SRZ ;  /* 0x0000000000247805 */ /* 0x000fe4000001ff00 */
[----:B------:R-:W-:Y:S02]  /*67f0*/  ISETP.GE.AND P4, PT, R76, UR4, PT ;  /* 0x000000044c007c0c */ /* 0x000fe4000bf86270 */
[----:B------:R-:W-:Y:S02]  /*6800*/  CS2R R38, SRZ ;  /* 0x0000000000267805 */ /* 0x000fe4000001ff00 */
[----:B------:R-:W-:Y:S02]  /*6810*/  ISETP.GE.AND P3, PT, R78, UR4, PT ;  /* 0x000000044e007c0c */ /* 0x000fe4000bf66270 */
[----:B------:R-:W-:Y:S02]  /*6820*/  ISETP.GE.AND P2, PT, R77, UR4, PT ;  /* 0x000000044d007c0c */ /* 0x000fe4000bf46270 */
[----:B------:R-:W-:-:S02]  /*6830*/  ISETP.GE.AND P1, PT, R80, UR4, PT ;  /* 0x0000000450007c0c */ /* 0x000fc4000bf26270 */
[----:B------:R-:W-:-:S03]  /*6840*/  SHF.R.S32.HI R21, RZ, 0x1f, R74 ;  /* 0x0000001fff157819 */ /* 0x000fc6000001144a */
[C---:B------:R-:W-:Y:S01]  /*6850*/  @!P4 IMAD.SHL.U32 R3, R76.reuse, 0x2, RZ ;  /* 0x000000024c03c824 */ /* 0x040fe200078e00ff */
[----:B------:R-:W-:-:S03]  /*6860*/  @!P4 SHF.L.U64.HI R0, R76, 0x1, R65 ;  /* 0x000000014c00c819 */ /* 0x000fc60000010241 */
[C---:B------:R-:W-:Y:S01]  /*6870*/  @!P3 IMAD.SHL.U32 R69, R78.reuse, 0x2, RZ ;  /* 0x000000024e45b824 */ /* 0x040fe200078e00ff */
[----:B------:R-:W-:Y:S01]  /*6880*/  @!P3 SHF.L.U64.HI R10, R78, 0x1, R63 ;  /* 0x000000014e0ab819 */ /* 0x000fe2000001023f */
[C---:B------:R-:W-:Y:S01]  /*6890*/  @!P2 IMAD.SHL.U32 R65, R77.reuse, 0x2, RZ ;  /* 0x000000024d41a824 */ /* 0x040fe200078e00ff */
[-C--:B-1----:R-:W-:Y:S02]  /*68a0*/  @!P4 IADD3 R8, P5, R4, R3.reuse, RZ ;  /* 0x000000030408c210 */ /* 0x082fe40007fbe0ff */
[----:B------:R-:W-:Y:S02]  /*68b0*/  @!P4 IADD3 R2, P6, R6, R3, RZ ;  /* 0x000000030602c210 */ /* 0x000fe40007fde0ff */
[----:B------:R-:W-:Y:S01]  /*68c0*/  @!P2 SHF.L.U64.HI R60, R77, 0x1, R60 ;  /* 0x000000014d3ca819 */ /* 0x000fe2000001023c */
[--C-:B--2---:R-:W-:Y:S01]  /*68d0*/  @!P4 IMAD.X R9, R5, 0x1, R0.reuse, P5 ;  /* 0x000000010509c824 */ /* 0x104fe200028e0600 */
[-C--:B------:R-:W-:Y:S01]  /*68e0*/  @!P3 IADD3 R70, P5, R4, R69.reuse, RZ ;  /* 0x000000450446b210 */ /* 0x080fe20007fbe0ff */
[----:B----4-:R-:W-:Y:S01]  /*68f0*/  @!P4 IMAD.X R3, R7, 0x1, R0, P6 ;  /* 0x000000010703c824 */ /* 0x010fe200030e0600 */
[C---:B------:R-:W-:Y:S01]  /*6900*/  @!P1 SHF.L.U64.HI R12, R80.reuse, 0x1, R61 ;  /* 0x00000001500c9819 */ /* 0x040fe2000001023d */
[----:B------:R-:W-:Y:S01]  /*6910*/  @!P1 IMAD.SHL.U32 R61, R80, 0x2, RZ ;  /* 0x00000002503d9824 */ /* 0x000fe200078e00ff */
[----:B------:R-:W-:Y:S01]  /*6920*/  @!P3 IADD3 R68, P6, R6, R69, RZ ;  /* 0x000000450644b210 */ /* 0x000fe20007fde0ff */
[----:B------:R-:W-:Y:S01]  /*6930*/  @!P3 IMAD.X R71, R5, 0x1, R10, P5 ;  /* 0x000000010547b824 */ /* 0x000fe200028e060a */
[----:B------:R-:W-:-:S03]  /*6940*/  @!P2 IADD3 R66, P5, R4, R65, RZ ;  /* 0x000000410442a210 */ /* 0x000fc60007fbe0ff */
[----:B------:R-:W-:Y:S01]  /*6950*/  @!P3 IMAD.X R69, R7, 0x1, R10, P6 ;  /* 0x000000010745b824 */ /* 0x000fe200030e060a */
[----:B------:R-:W-:Y:S01]  /*6960*/  @!P2 IADD3 R64, P6, R6, R65, RZ ;  /* 0x000000410640a210 */ /* 0x000fe20007fde0ff */
[----:B------:R-:W-:Y:S01]  /*6970*/  @!P2 IMAD.X R67, R5, 0x1, R60, P5 ;  /* 0x000000010543a824 */ /* 0x000fe200028e063c */
[----:B------:R-:W-:-:S03]  /*6980*/  @!P1 IADD3 R62, P5, R4, R61, RZ ;  /* 0x0000003d043e9210 */ /* 0x000fc60007fbe0ff */
[----:B------:R-:W-:Y:S01]  /*6990*/  @!P2 IMAD.X R65, R7, 0x1, R60, P6 ;  /* 0x000000010741a824 */ /* 0x000fe200030e063c */
[----:B------:R-:W-:Y:S01]  /*69a0*/  ISETP.GE.AND P6, PT, R75, UR4, PT ;  /* 0x000000044b007c0c */ /* 0x000fe2000bfc6270 */
[----:B------:R-:W-:Y:S01]  /*69b0*/  @!P1 IMAD.X R63, R5, 0x1, R12, P5 ;  /* 0x00000001053f9824 */ /* 0x000fe200028e060c */
[----:B------:R-:W-:-:S05]  /*69c0*/  @!P1 IADD3 R60, P5, R6, R61, RZ ;  /* 0x0000003d063c9210 */ /* 0x000fca0007fbe0ff */
[----:B------:R-:W-:Y:S01]  /*69d0*/  @!P1 IMAD.X R61, R7, 0x1, R12, P5 ;  /* 0x00000001073d9824 */ /* 0x000fe200028e060c */
[----:B------:R-:W-:-:S05]  /*69e0*/  ISETP.GE.AND P5, PT, R74, UR4, PT ;  /* 0x000000044a007c0c */ /* 0x000fca000bfa6270 */
[----:B------:R-:W-:-:S04]  /*69f0*/  @!P6 IMAD.WIDE R10, R75, 0x2, R4 ;  /* 0x000000024b0ae825 */ /* 0x000fc800078e0204 */
[----:B------:R-:W-:Y:S01]  /*6a00*/  @!P6 IMAD.WIDE R12, R75, 0x2, R6 ;  /* 0x000000024b0ce825 */ /* 0x000fe200078e0206 */
[----:B------:R0:W5:Y:S03]  /*6a10*/  @!P6 LD.E.64 R36, desc[UR36][R10.64] ;  /* 0x000000240a24e980 */ /* 0x000166000c101b00 */
[C---:B------:R-:W-:Y:S01]  /*6a20*/  @!P5 IMAD.SHL.U32 R15, R74.reuse, 0x2, RZ ;  /* 0x000000024a0fd824 */ /* 0x040fe200078e00ff */
[----:B------:R1:W5:Y:S01]  /*6a30*/  @!P6 LD.E.64 R38, desc[UR36][R12.64] ;  /* 0x000000240c26e980 */ /* 0x000362000c101b00 */
[----:B------:R-:W-:-:S03]  /*6a40*/  @!P5 SHF.L.U64.HI R0, R74, 0x1, R21 ;  /* 0x000000014a00d819 */ /* 0x000fc60000010215 */
[-C--:B------:R-:W-:Y:S02]  /*6a50*/  @!P5 IADD3 R4, P6, R4, R15.reuse, RZ ;  /* 0x0000000f0404d210 */ /* 0x080fe40007fde0ff */
[----:B------:R-:W-:Y:S02]  /*6a60*/  CS2R R28, SRZ ;  /* 0x00000000001c7805 */ /* 0x000fe4000001ff00 */
[----:B------:R-:W-:Y:S01]  /*6a70*/  CS2R R30, SRZ ;  /* 0x00000000001e7805 */ /* 0x000fe2000001ff00 */
[----:B------:R-:W-:Y:S01]  /*6a80*/  @!P5 IMAD.X R5, R5, 0x1, R0, P6 ;  /* 0x000000010505d824 */ /* 0x000fe200030e0600 */
[----:B------:R-:W-:Y:S02]  /*6a90*/  @!P5 IADD3 R6, P6, R6, R15, RZ ;  /* 0x0000000f0606d210 */ /* 0x000fe40007fde0ff */
[----:B------:R2:W5:Y:S01]  /*6aa0*/  @!P4 LD.E.64 R28, desc[UR36][R8.64] ;  /* 0x00000024081cc980 */ /* 0x000562000c101b00 */
[----:B------:R-:W-:Y:S02]  /*6ab0*/  CS2R R24, SRZ ;  /* 0x0000000000187805 */ /* 0x000fe4000001ff00 */
[----:B------:R-:W-:-:S02]  /*6ac0*/  CS2R R26, SRZ ;  /* 0x00000000001a7805 */ /* 0x000fc4000001ff00 */
[----:B------:R-:W-:Y:S01]  /*6ad0*/  CS2R R14, SRZ ;  /* 0x00000000000e7805 */ /* 0x000fe2000001ff00 */
[----:B------:R3:W5:Y:S01]  /*6ae0*/  @!P4 LD.E.64 R30, desc[UR36][R2.64] ;  /* 0x00000024021ec980 */ /* 0x000762000c101b00 */
[----:B------:R-:W-:Y:S02]  /*6af0*/  CS2R R20, SRZ ;  /* 0x0000000000147805 */ /* 0x000fe4000001ff00 */
[----:B0-----:R-:W-:Y:S02]  /*6b00*/  CS2R R10, SRZ ;  /* 0x00000000000a7805 */ /* 0x001fe4000001ff00 */
[----:B-1----:R-:W-:Y:S01]  /*6b10*/  CS2R R12, SRZ ;  /* 0x00000000000c7805 */ /* 0x002fe2000001ff00 */
[----:B------:R-:W-:Y:S01]  /*6b20*/  @!P5 IMAD.X R7, R7, 0x1, R0, P6 ;  /* 0x000000010707d824 */ /* 0x000fe200030e0600 */
[----:B------:R0:W5:Y:S01]  /*6b30*/  @!P3 LD.E.64 R24, desc[UR36][R70.64] ;  /* 0x000000244618b980 */ /* 0x000162000c101b00 */
[----:B--2---:R-:W-:-:S03]  /*6b40*/  CS2R R8, SRZ ;  /* 0x0000000000087805 */ /* 0x004fc6000001ff00 */
[----:B------:R0:W5:Y:S01]  /*6b50*/  @!P3 LD.E.64 R26, desc[UR36][R68.64] ;  /* 0x00000024441ab980 */ /* 0x000162000c101b00 */
[----:B---3--:R-:W-:-:S03]  /*6b60*/  CS2R R2, SRZ ;  /* 0x0000000000027805 */ /* 0x008fc6000001ff00 */
[----:B------:R0:W5:Y:S04]  /*6b70*/  @!P2 LD.E.64 R14, desc[UR36][R66.64] ;  /* 0x00000024420ea980 */ /* 0x000168000c101b00 */
[----:B------:R0:W5:Y:S04]  /*6b80*/  @!P2 LD.E.64 R20, desc[UR36][R64.64] ;  /* 0x000000244014a980 */ /* 0x000168000c101b00 */
[----:B------:R0:W5:Y:S04]  /*6b90*/  @!P1 LD.E.64 R10, desc[UR36][R62.64] ;  /* 0x000000243e0a9980 */ /* 0x000168000c101b00 */
[----:B------:R0:W5:Y:S04]  /*6ba0*/  @!P1 LD.E.64 R12, desc[UR36][R60.64] ;  /* 0x000000243c0c9980 */ /* 0x000168000c101b00 */
[----:B------:R0:W5:Y:S04]  /*6bb0*/  @!P5 LD.E.64 R2, desc[UR36][R4.64] ;  /* 0x000000240402d980 */ /* 0x000168000c101b00 */
[----:B------:R0:W5:Y:S02]  /*6bc0*/  @!P5 LD.E.64 R8, desc[UR36][R6.64] ;  /* 0x000000240608d980 */ /* 0x000164000c101b00 */
.L_x_4863:
[----:B------:R-:W-:Y:S05]  /*6bd0*/  BSYNC B1 ;  /* 0x0000000000017941 */ /* 0x000fea0003800000 */
.L_x_4862:
[----:B------:R-:W-:Y:S01]  /*6be0*/  R2UR UR5, R228 ;  /* 0x00000000e40572ca */ /* 0x000fe200000e0000 */
[----:B01---5:R-:W-:Y:S01]  /*6bf0*/  IMAD.MOV.U32 R4, RZ, RZ, R2 ;  /* 0x000000ffff047224 */ /* 0x023fe200078e0002 */
[----:B------:R-:W-:Y:S01]  /*6c00*/  LEA R60, R88, UR39, 0x1 ;  /* 0x00000027583c7c11 */ /* 0x000fe2000f8e08ff */
[----:B------:R-:W-:Y:S01]  /*6c10*/  IMAD.MOV.U32 R6, RZ, RZ, R10 ;  /* 0x000000ffff067224 */ /* 0x000fe200078e000a */
[----:B------:R-:W-:Y:S01]  /*6c20*/  VIADDMNMX R98, R93, -R98, 0x80, PT ;  /* 0x000000805d627446 */ /* 0x000fe20003800962 */
[----:B--2---:R-:W-:Y:S01]  /*6c30*/  IMAD.MOV.U32 R5, RZ, RZ, R3 ;  /* 0x000000ffff057224 */ /* 0x004fe200078e0003 */
[----:B------:R-:W-:Y:S01]  /*6c40*/  PRMT R61, R4, 0x7610, R61 ;  /* 0x00007610043d7816 */ /* 0x000fe2000000003d */
[----:B----4-:R-:W-:Y:S01]  /*6c50*/  VIADD R7, R60, 0x12400 ;  /* 0x000124003c077836 */ /* 0x010fe20000000000 */
[----:B------:R-:W-:Y:S01]  /*6c60*/  PRMT R65, R6, 0x7610, R65 ;  /* 0x0000761006417816 */ /* 0x000fe20000000041 */
[----:B------:R-:W-:Y:S01]  /*6c70*/  VIADD R0, R60, 0x12440 ;  /* 0x000124403c007836 */ /* 0x000fe20000000000 */
[----:B------:R-:W-:Y:S01]  /*6c80*/  PRMT R62, R5, 0x7610, R62 ;  /* 0x00007610053e7816 */ /* 0x000fe2000000003e */
[----:B------:R-:W-:Y:S01]  /*6c90*/  @P0 VIADD R0, R7, 0xffffffc0 ;  /* 0xffffffc007000836 */ /* 0x000fe20000000000 */
[----:B------:R-:W-:Y:S01]  /*6ca0*/  ISETP.GE.AND P1, PT, R195, R98, PT ;  /* 0x00000062c300720c */ /* 0x000fe20003f26270 */
[----:B------:R-:W-:Y:S01]  /*6cb0*/  ULEA.HI UR4, UR5, UR5, URZ, 0x1 ;  /* 0x0000000505047291 */ /* 0x000fe2000f8f083f */
[----:B------:R-:W-:-:S02]  /*6cc0*/  IMAD.MOV.U32 R6, RZ, RZ, R14 ;  /* 0x000000ffff067224 */ /* 0x000fc400078e000e */
[----:B------:R-:W-:Y:S01]  /*6cd0*/  IMAD.MOV.U32 R7, RZ, RZ, R15 ;  /* 0x000000ffff077224 */ /* 0x000fe200078e000f */
[----:B------:R-:W-:Y:S01]  /*6ce0*/  ULOP3.LUT UR4, UR4, 0xfffffffe, URZ, 0xc0, !UPT ;  /* 0xfffffffe04047892 */ /* 0x000fe2000f8ec03f */
[----:B------:R-:W-:Y:S01]  /*6cf0*/  IMAD.MOV.U32 R5, RZ, RZ, R11 ;  /* 0x000000ffff057224 */ /* 0x000fe200078e000b */
[----:B------:R-:W-:Y:S01]  /*6d00*/  PRMT R88, R6, 0x7610, R88 ;  /* 0x0000761006587816 */ /* 0x000fe20000000058 */
[----:B------:R-:W-:Y:S01]  /*6d10*/  IMAD.MOV.U32 R6, RZ, RZ, R25 ;  /* 0x000000ffff067224 */ /* 0x000fe200078e0019 */
[----:B------:R-:W-:Y:S01]  /*6d20*/  UIADD3 UR4, UR5, -UR4, URZ ;  /* 0x8000000405047290 */ /* 0x000fe2000fffe03f */
[----:B------:R-:W-:Y:S01]  /*6d30*/  PRMT R71, R7, 0x7610, R71 ;  /* 0x0000761007477816 */ /* 0x000fe20000000047 */
[----:B------:R-:W-:Y:S01]  /*6d40*/  IMAD.MOV.U32 R7, RZ, RZ, R28 ;  /* 0x000000ffff077224 */ /* 0x000fe200078e001c */
[----:B------:R-:W-:Y:S01]  /*6d50*/  PRMT R66, R5, 0x7610, R66 ;  /* 0x0000761005427816 */ /* 0x000fe20000000042 */
[----:B------:R-:W-:Y:S01]  /*6d60*/  IMAD.MOV.U32 R5, RZ, RZ, R24 ;  /* 0x000000ffff057224 */ /* 0x000fe200078e0018 */
[----:B------:R-:W-:Y:S01]  /*6d70*/  PRMT R99, R6, 0x7610, R99 ;  /* 0x0000761006637816 */ /* 0x000fe20000000063 */
[----:B------:R-:W-:Y:S01]  /*6d80*/  IMAD.U32 R4, RZ, RZ, UR4 ;  /* 0x00000004ff047e24 */ /* 0x000fe2000f8e00ff */
[----:B------:R-:W-:Y:S01]  /*6d90*/  PRMT R106, R7, 0x7610, R106 ;  /* 0x00007610076a7816 */ /* 0x000fe2000000006a */
[----:B------:R-:W-:Y:S01]  /*6da0*/  IMAD.MOV.U32 R63, RZ, RZ, R29 ;  /* 0x000000ffff3f7224 */ /* 0x000fe200078e001d */
[----:B------:R-:W-:Y:S01]  /*6db0*/  PRMT R93, R5, 0x7610, R93 ;  /* 0x00007610055d7816 */ /* 0x000fe2000000005d */
[----:B------:R-:W-:Y:S01]  /*6dc0*/  IMAD.MOV.U32 R6, RZ, RZ, R37 ;  /* 0x000000ffff067224 */ /* 0x000fe200078e0025 */
[----:B------:R-:W-:Y:S01]  /*6dd0*/  SHF.L.U32 R4, R4, 0x1f, RZ ;  /* 0x0000001f04047819 */ /* 0x000fe200000006ff */
[----:B------:R-:W-:Y:S01]  /*6de0*/  IMAD.MOV.U32 R7, RZ, RZ, R8 ;  /* 0x000000ffff077224 */ /* 0x000fe200078e0008 */
[----:B------:R-:W-:Y:S01]  /*6df0*/  PRMT R107, R63, 0x7610, R107 ;  /* 0x000076103f6b7816 */ /* 0x000fe2000000006b */
[----:B------:R-:W-:Y:S01]  /*6e00*/  IMAD.MOV.U32 R5, RZ, RZ, R36 ;  /* 0x000000ffff057224 */ /* 0x000fe200078e0024 */
[----:B------:R-:W0:Y:S01]  /*6e10*/  SYNCS.PHASECHK.TRANS64.TRYWAIT P0, [UR39+0x30800], R4 ;  /* 0x03080004ff0075a7 */ /* 0x000e220008000167 */
        /* <DEDUP_REMOVED lines=18> */
[----:B------:R-:W-:Y:S02]  /*6f40*/  IMAD.MOV.U32 R6, RZ, RZ, R38 ;  /* 0x000000ffff067224 */ /* 0x000fe400078e0026 */
[----:B------:R-:W-:Y:S01]  /*6f50*/  IMAD.MOV.U32 R7, RZ, RZ, R39 ;  /* 0x000000ffff077224 */ /* 0x000fe200078e0027 */
[----:B0-----:R-:W-:Y:S06]  /*6f60*/  @!P0 BRA `(.L_x_4864) ;  /* 0x000001fc00e48947 */ /* 0x001fec0003800000 */
.L_x_5170:
[----:B------:R-:W-:Y:S01]  /*6f70*/  BSSY B1, `(.L_x_4865) ;  /* 0x000012f000017945 */ /* 0x000fe20003800000 */
[----:B------:R-:W-:Y:S02]  /*6f80*/  PRMT R112, R6, 0x7610, R112 ;  /* 0x0000761006707816 */ /* 0x000fe40000000070 */
[----:B------:R-:W-:Y:S01]  /*6f90*/  PRMT R113, R7, 0x7610, R113 ;  /* 0x0000761007717816 */ /* 0x000fe20000000071 */
[----:B------:R-:W-:Y:S06]  /*6fa0*/  @P1 BRA `(.L_x_4866) ;  /* 0x0000001000ac1947 */ /* 0x000fec0003800000 */
[----:B0-----:R-:W0:Y:S01]  /*6fb0*/  LDC R5, c[0x0][0x3f4] ;  /* 0x0000fd00ff057b82 */ /* 0x001e220000000800 */
        /* <DEDUP_REMOVED lines=9> */
[----:B------:R-:W-:Y:S02]  /*7050*/  SHF.R.U64 R118, R56, 0x10, R57 ;  /* 0x0000001038767819 */ /* 0x000fe40000001239 */
[--C-:B------:R-:W-:Y:S02]  /*7060*/  SHF.R.U64 R56, R58, 0x10, R59.reuse ;  /* 0x000000103a387819 */ /* 0x100fe4000000123b */
        /* <DEDUP_REMOVED lines=8> */
[C---:B------:R-:W-:Y:S01]  /*70f0*/  IMAD.U32 R114, R116.reuse, 0x10000, RZ ;  /* 0x0001000074727824 */ /* 0x040fe200078e00ff */
[----:B------:R-:W-:Y:S02]  /*7100*/  LOP3.LUT R116, R116, 0xffff0000, RZ, 0xc0, !PT ;  /* 0xffff000074747812 */ /* 0x000fe400078ec0ff */
[C---:B0-----:R-:W-:Y:S01]  /*7110*/  LOP3.LUT R57, R6.reuse, 0xffff0000, RZ, 0xc0, !PT ;  /* 0xffff000006397812 */ /* 0x041fe200078ec0ff */
[----:B------:R-:W-:Y:S01]  /*7120*/  IMAD.U32 R56, R6, 0x10000, RZ ;  /* 0x0001000006387824 */ /* 0x000fe200078e00ff */
[C---:B------:R-:W-:Y:S01]  /*7130*/  LOP3.LUT R59, R7.reuse, 0xffff0000, RZ, 0xc0, !PT ;  /* 0xffff0000073b7812 */ /* 0x040fe200078ec0ff */
[----:B------:R-:W-:-:S02]  /*7140*/  IMAD.U32 R58, R7, 0x10000, RZ ;  /* 0x00010000073a7824 */ /* 0x000fc400078e00ff */
[CC--:B------:R-:W-:Y:S01]  /*7150*/  FMUL.FTZ R121, R57.reuse, R119.reuse ;  /* 0x0000007739797220 */ /* 0x0c0fe20000410000 */
[----:B------:R-:W-:Y:S01]  /*7160*/  FMUL.FTZ R120, R57, R114 ;  /* 0x0000007239787220 */ /* 0x000fe20000410000 */
[----:B------:R-:W-:Y:S01]  /*7170*/  FMUL.FTZ R57, R59, R118 ;  /* 0x000000763b397220 */ /* 0x000fe20000410000 */
[----:B------:R-:W-:Y:S02]  /*7180*/  IMAD.U32 R6, R4, 0x10000, RZ ;  /* 0x0001000004067824 */ /* 0x000fe400078e00ff */
[C---:B------:R-:W-:Y:S01]  /*7190*/  FFMA.FTZ R121, R56.reuse, R114, -R121 ;  /* 0x0000007238797223 */ /* 0x040fe20000010879 */
[----:B------:R-:W-:Y:S02]  /*71a0*/  IMAD.U32 R7, R5, 0x10000, RZ ;  /* 0x0001000005077824 */ /* 0x000fe400078e00ff */
[----:B------:R-:W-:Y:S01]  /*71b0*/  FFMA.FTZ R120, R56, R119, R120 ;  /* 0x0000007738787223 */ /* 0x000fe20000010078 */
[----:B------:R-:W-:Y:S01]  /*71c0*/  LOP3.LUT R4, R4, 0xffff0000, RZ, 0xc0, !PT ;  /* 0xffff000004047812 */ /* 0x000fe200078ec0ff */
[-C--:B------:R-:W-:Y:S01]  /*71d0*/  FMUL.FTZ R123, R59, R116.reuse ;  /* 0x000000743b7b7220 */ /* 0x080fe20000410000 */
        /* <DEDUP_REMOVED lines=15> */
[----:B------:R-:W-:Y:S02]  /*72d0*/  F2FP.BF16.F32.PACK_AB R6, R120, R121 ;  /* 0x000000797806723e */ /* 0x000fe400000010ff */
[----:B------:R-:W-:-:S02]  /*72e0*/  F2FP.BF16.F32.PACK_AB R7, R118, R119 ;  /* 0x000000777607723e */ /* 0x000fc400000010ff */
[----:B------:R-:W-:Y:S02]  /*72f0*/  F2FP.BF16.F32.PACK_AB R4, R59, R4 ;  /* 0x000000043b04723e */ /* 0x000fe400000010ff */
[----:B------:R-:W-:-:S05]  /*7300*/  F2FP.BF16.F32.PACK_AB R5, R114, R5 ;  /* 0x000000057205723e */ /* 0x000fca00000010ff */
[----:B------:R0:W-:Y:S02]  /*7310*/  STS.128 [R60+0x12400], R4 ;  /* 0x012400043c007388 */ /* 0x0001e40000000c00 */
.L_x_4868:
[----:B------:R-:W-:Y:S05]  /*7320*/  BSYNC B2 ;  /* 0x0000000000027941 */ /* 0x000fea0003800000 */
.L_x_4867:
[----:B------:R-:W-:Y:S04]  /*7330*/  BSSY B2, `(.L_x_4869) ;  /* 0x0000030000027945 */ /* 0x000fe80003800000 */
[----:B------:R-:W-:Y:S05]  /*7340*/  @P1 BRA `(.L_x_4870) ;  /* 0x0000000000b81947 */ /* 0x000fea0003800000 */
[----:B0-----:R-:W0:Y:S01]  /*7350*/  LDS.128 R4, [R0] ;  /* 0x0000000000047984 */ /* 0x001e220000000c00 */
[--C-:B------:R-:W-:Y:S02]  /*7360*/  SHF.R.U64 R57, R52, 0x10, R53.reuse ;  /* 0x0000001034397819 */ /* 0x100fe40000001235 */
[----:B------:R-:W-:Y:S02]  /*7370*/  SHF.R.U32.HI R52, RZ, 0x10, R53 ;  /* 0x00000010ff347819 */ /* 0x000fe40000011635 */
[--C-:B------:R-:W-:Y:S02]  /*7380*/  SHF.R.U64 R53, R54, 0x10, R55.reuse ;  /* 0x0000001036357819 */ /* 0x100fe40000001237 */
[----:B------:R-:W-:Y:S02]  /*7390*/  SHF.R.U32.HI R54, RZ, 0x10, R55 ;  /* 0x00000010ff367819 */ /* 0x000fe40000011637 */
[----:B------:R-:W-:Y:S02]  /*73a0*/  PRMT R103, R103, 0x5410, R52 ;  /* 0x0000541067677816 */ /* 0x000fe40000000034 */
[----:B------:R-:W-:-:S02]  /*73b0*/  PRMT R105, R105, 0x5410, R54 ;  /* 0x0000541069697816 */ /* 0x000fc40000000036 */
[----:B------:R-:W-:Y:S01]  /*73c0*/  PRMT R104, R104, 0x5410, R53 ;  /* 0x0000541068687816 */ /* 0x000fe20000000035 */
[----:B------:R-:W-:Y:S01]  /*73d0*/  IMAD.U32 R56, R103, 0x10000, RZ ;  /* 0x0001000067387824 */ /* 0x000fe200078e00ff */
[----:B------:R-:W-:Y:S01]  /*73e0*/  PRMT R102, R102, 0x5410, R57 ;  /* 0x0000541066667816 */ /* 0x000fe20000000039 */
[C---:B------:R-:W-:Y:S01]  /*73f0*/  IMAD.U32 R57, R105.reuse, 0x10000, RZ ;  /* 0x0001000069397824 */ /* 0x040fe200078e00ff */
[----:B------:R-:W-:Y:S02]  /*7400*/  LOP3.LUT R105, R105, 0xffff0000, RZ, 0xc0, !PT ;  /* 0xffff000069697812 */ /* 0x000fe400078ec0ff */
[----:B------:R-:W-:Y:S02]  /*7410*/  LOP3.LUT R103, R103, 0xffff0000, RZ, 0xc0, !PT ;  /* 0xffff000067677812 */ /* 0x000fe400078ec0ff */
[C---:B0-----:R-:W-:Y:S01]  /*7420*/  LOP3.LUT R53, R6.reuse, 0xffff0000, RZ, 0xc0, !PT ;  /* 0xffff000006357812 */ /* 0x041fe200078ec0ff */
[----:B------:R-:W-:Y:S01]  /*7430*/  IMAD.U32 R52, R6, 0x10000, RZ ;  /* 0x0001000006347824 */ /* 0x000fe200078e00ff */
[C---:B------:R-:W-:Y:S01]  /*7440*/  LOP3.LUT R55, R7.reuse, 0xffff0000, RZ, 0xc0, !PT ;  /* 0xffff000007377812 */ /* 0x040fe200078ec0ff */
[----:B------:R-:W-:-:S02]  /*7450*/  IMAD.U32 R54, R7, 0x10000, RZ ;  /* 0x0001000007367824 */ /* 0x000fc400078e00ff */
[CC--:B------:R-:W-:Y:S01]  /*7460*/  FMUL.FTZ R58, R53.reuse, R56.reuse ;  /* 0x00000038353a7220 */ /* 0x0c0fe20000410000 */
[----:B------:R-:W-:Y:S01]  /*7470*/  FMUL.FTZ R59, R53, R57 ;  /* 0x00000039353b7220 */ /* 0x000fe20000410000 */
[C---:B------:R-:W-:Y:S01]  /*7480*/  FMUL.FTZ R53, R55.reuse, R105 ;  /* 0x0000006937357220 */ /* 0x040fe20000410000 */
[----:B------:R-:W-:Y:S02]  /*7490*/  IMAD.U32 R6, R4, 0x10000, RZ ;  /* 0x0001000004067824 */ /* 0x000fe400078e00ff */
[----:B------:R-:W-:Y:S01]  /*74a0*/  FFMA.FTZ R115, R52, R57, R58 ;  /* 0x0000003934737223 */ /* 0x000fe2000001003a */
[-C--:B------:R-:W-:Y:S01]  /*74b0*/  FMUL.FTZ R57, R55, R103.reuse ;  /* 0x0000006737397220 */ /* 0x080fe20000410000 */
[----:B------:R-:W-:Y:S01]  /*74c0*/  FFMA.FTZ R103, R54, R103, -R53 ;  /* 0x0000006736677223 */ /* 0x000fe20000010835 */
[C---:B------:R-:W-:Y:S01]  /*74d0*/  IMAD.U32 R7, R5.reuse, 0x10000, RZ ;  /* 0x0001000005077824 */ /* 0x040fe200078e00ff */
[----:B------:R-:W-:Y:S01]  /*74e0*/  LOP3.LUT R4, R4, 0xffff0000, RZ, 0xc0, !PT ;  /* 0xffff000004047812 */ /* 0x000fe200078ec0ff */
        /* <DEDUP_REMOVED lines=20> */
.L_x_4870:
[----:B------:R-:W-:Y:S05]  /*7630*/  BSYNC B2 ;  /* 0x0000000000027941 */ /* 0x000fea0003800000 */
.L_x_4869:
[----:B------:R-:W-:Y:S04]  /*7640*/  BSSY B2, `(.L_x_4871) ;  /* 0x0000030000027945 */ /* 0x000fe80003800000 */
[----:B------:R-:W-:Y:S05]  /*7650*/  @P2 BRA `(.L_x_4872) ;  /* 0x0000000000b82947 */ /* 0x000fea0003800000 */
[----:B01----:R-:W0:Y:S01]  /*7660*/  LDS.128 R4, [R60+0x16400] ;  /* 0x016400003c047984 */ /* 0x003e220000000c00 */
        /* <DEDUP_REMOVED lines=45> */
.L_x_4872:
[----:B------:R-:W-:Y:S05]  /*7940*/  BSYNC B2 ;  /* 0x0000000000027941 */ /* 0x000fea0003800000 */
.L_x_4871:
[----:B------:R-:W-:Y:S04]  /*7950*/  BSSY B2, `(.L_x_4873) ;  /* 0x0000030000027945 */ /* 0x000fe80003800000 */
[----:B------:R-:W-:Y:S05]  /*7960*/  @P3 BRA `(.L_x_4874) ;  /* 0x0000000000b83947 */ /* 0x000fea0003800000 */
[----:B012---:R-:W0:Y:S01]  /*7970*/  LDS.128 R4, [R0+0x4000] ;  /* 0x0040000000047984 */ /* 0x007e220000000c00 */
[----:B------:R-:W-:Y:S02]  /*7980*/  SHF.R.U64 R49, R46, 0x10, R47 ;  /* 0x000000102e317819 */ /* 0x000fe4000000122f */
[----:B------:R-:W-:Y:S02]  /*7990*/  SHF.R.U64 R44, R44, 0x10, R45 ;  /* 0x000000102c2c7819 */ /* 0x000fe4000000122d */
[----:B------:R-:W-:Y:S02]  /*79a0*/  SHF.R.U32.HI R46, RZ, 0x10, R47 ;  /* 0x00000010ff2e7819 */ /* 0x000fe4000001162f */
        /* <DEDUP_REMOVED lines=13> */
[C---:B------:R-:W-:Y:S01]  /*7a80*/  FMUL.FTZ R52, R45.reuse, R48 ;  /* 0x000000302d347220 */ /* 0x040fe20000410000 */
[-C--:B------:R-:W-:Y:S01]  /*7a90*/  FMUL.FTZ R51, R45, R49.reuse ;  /* 0x000000312d337220 */ /* 0x080fe20000410000 */
[C---:B------:R-:W-:Y:S01]  /*7aa0*/  FMUL.FTZ R45, R47.reuse, R92 ;  /* 0x0000005c2f2d7220 */ /* 0x040fe20000410000 */
[----:B------:R-:W-:Y:S02]  /*7ab0*/  IMAD.U32 R6, R4, 0x10000, RZ ;  /* 0x0001000004067824 */ /* 0x000fe400078e00ff */
[----:B------:R-:W-:Y:S01]  /*7ac0*/  FFMA.FTZ R53, R44, R49, R52 ;  /* 0x000000312c357223 */ /* 0x000fe20000010034 */
[-C--:B------:R-:W-:Y:S01]  /*7ad0*/  FMUL.FTZ R49, R47, R89.reuse ;  /* 0x000000592f317220 */ /* 0x080fe20000410000 */
[----:B------:R-:W-:Y:S01]  /*7ae0*/  FFMA.FTZ R89, R46, R89, -R45 ;  /* 0x000000592e597223 */ /* 0x000fe2000001082d */
[----:B------:R-:W-:Y:S02]  /*7af0*/  IMAD.U32 R7, R5, 0x10000, RZ ;  /* 0x0001000005077824 */ /* 0x000fe400078e00ff */
[----:B------:R-:W-:Y:S01]  /*7b00*/  FFMA.FTZ R50, R44, R48, -R51 ;  /* 0x000000302c327223 */ /* 0x000fe20000010833 */
[----:B------:R-:W-:Y:S01]  /*7b10*/  IMAD.U32 R45, R90, 0x10000, RZ ;  /* 0x000100005a2d7824 */ /* 0x000fe200078e00ff */
[----:B------:R-:W-:Y:S01]  /*7b20*/  LOP3.LUT R4, R4, 0xffff0000, RZ, 0xc0, !PT ;  /* 0xffff000004047812 */ /* 0x000fe200078ec0ff */
[----:B------:R-:W-:Y:S01]  /*7b30*/  IMAD.U32 R47, R91, 0x10000, RZ ;  /* 0x000100005b2f7824 */ /* 0x000fe200078e00ff */
[----:B------:R-:W-:Y:S01]  /*7b40*/  LOP3.LUT R5, R5, 0xffff0000, RZ, 0xc0, !PT ;  /* 0xffff000005057812 */ /* 0x000fe200078ec0ff */
[----:B------:R-:W-:Y:S01]  /*7b50*/  FFMA.FTZ R92, R46, R92, R49 ;  /* 0x0000005c2e5c7223 */ /* 0x000fe20000010031 */
[----:B------:R-:W-:Y:S01]  /*7b60*/  LOP3.LUT R44, R91, 0xffff0000, RZ, 0xc0, !PT ;  /* 0xffff00005b2c7812 */ /* 0x000fe200078ec0ff */
[----:B------:R-:W-:Y:S01]  /*7b70*/  FMUL.FTZ R49, R4, R47 ;  /* 0x0000002f04317220 */ /* 0x000fe20000410000 */
[----:B------:R-:W-:Y:S01]  /*7b80*/  LOP3.LUT R90, R90, 0xffff0000, RZ, 0xc0, !PT ;  /* 0xffff00005a5a7812 */ /* 0x000fe200078ec0ff */
[----:B------:R-:W-:-:S02]  /*7b90*/  FMUL.FTZ R46, R4, R45 ;  /* 0x0000002d042e7220 */ /* 0x000fc40000410000 */
[C---:B------:R-:W-:Y:S01]  /*7ba0*/  FMUL.FTZ R48, R5.reuse, R44 ;  /* 0x0000002c05307220 */ /* 0x040fe20000410000 */
[C---:B------:R-:W-:Y:S01]  /*7bb0*/  FFMA.FTZ R4, R6.reuse, R45, -R49 ;  /* 0x0000002d06047223 */ /* 0x040fe20000010831 */
[-C--:B------:R-:W-:Y:S01]  /*7bc0*/  FMUL.FTZ R51, R5, R90.reuse ;  /* 0x0000005a05337220 */ /* 0x080fe20000410000 */
[----:B------:R-:W-:Y:S01]  /*7bd0*/  FFMA.FTZ R47, R6, R47, R46 ;  /* 0x0000002f062f7223 */ /* 0x000fe2000001002e */
[----:B------:R-:W-:Y:S01]  /*7be0*/  FFMA.FTZ R5, R7, R90, -R48 ;  /* 0x0000005a07057223 */ /* 0x000fe20000010830 */
[----:B------:R-:W-:Y:S01]  /*7bf0*/  F2FP.BF16.F32.PACK_AB R6, R53, R50 ;  /* 0x000000323506723e */ /* 0x000fe200000010ff */
[----:B------:R-:W-:Y:S01]  /*7c00*/  FFMA.FTZ R44, R7, R44, R51 ;  /* 0x0000002c072c7223 */ /* 0x000fe20000010033 */
[----:B------:R-:W-:Y:S02]  /*7c10*/  F2FP.BF16.F32.PACK_AB R7, R92, R89 ;  /* 0x000000595c07723e */ /* 0x000fe400000010ff */
[----:B------:R-:W-:Y:S02]  /*7c20*/  F2FP.BF16.F32.PACK_AB R4, R47, R4 ;  /* 0x000000042f04723e */ /* 0x000fe400000010ff */
[----:B------:R-:W-:-:S05]  /*7c30*/  F2FP.BF16.F32.PACK_AB R5, R44, R5 ;  /* 0x000000052c05723e */ /* 0x000fca00000010ff */
[----:B------:R3:W-:Y:S02]  /*7c40*/  STS.128 [R0+0x4000], R4 ;  /* 0x0040000400007388 */ /* 0x0007e40000000c00 */
.L_x_4874:
[----:B------:R-:W-:Y:S05]  /*7c50*/  BSYNC B2 ;  /* 0x0000000000027941 */ /* 0x000fea0003800000 */
.L_x_4873:
[----:B------:R-:W-:Y:S04]  /*7c60*/  BSSY B2, `(.L_x_4875) ;  /* 0x0000030000027945 */ /* 0x000fe80003800000 */
[----:B------:R-:W-:Y:S05]  /*7c70*/  @P4 BRA `(.L_x_4876) ;  /* 0x0000000000b84947 */ /* 0x000fea0003800000 */
[----:B0123--:R-:W0:Y:S01]  /*7c80*/  LDS.128 R4, [R60+0x1a400] ;  /* 0x01a400003c047984 */ /* 0x00fe220000000c00 */
        /* <DEDUP_REMOVED lines=20> */
[C---:B------:R-:W-:Y:S01]  /*7dd0*/  FFMA.FTZ R49, R40.reuse, R45, R46 ;  /* 0x0000002d28317223 */ /* 0x040fe2000001002e */
[----:B------:R-:W-:Y:S02]  /*7de0*/  IMAD.U32 R7, R5, 0x10000, RZ ;  /* 0x0001000005077824 */ /* 0x000fe400078e00ff */
[----:B------:R-:W-:Y:S01]  /*7df0*/  FFMA.FTZ R48, R40, R44, -R47 ;  /* 0x0000002c28307223 */ /* 0x000fe2000001082f */
[-C--:B------:R-:W-:Y:S01]  /*7e00*/  FMUL.FTZ R45, R43, R86.reuse ;  /* 0x000000562b2d7220 */ /* 0x080fe20000410000 */
[----:B------:R-:W-:Y:S01]  /*7e10*/  LOP3.LUT R4, R4, 0xffff0000, RZ, 0xc0, !PT ;  /* 0xffff000004047812 */ /* 0x000fe200078ec0ff */
[C---:B------:R-:W-:Y:S01]  /*7e20*/  FFMA.FTZ R86, R42.reuse, R86, -R41 ;  /* 0x000000562a567223 */ /* 0x040fe20000010829 */
[----:B------:R-:W-:Y:S01]  /*7e30*/  LOP3.LUT R5, R5, 0xffff0000, RZ, 0xc0, !PT ;  /* 0xffff000005057812 */ /* 0x000fe200078ec0ff */
[C---:B------:R-:W-:Y:S01]  /*7e40*/  IMAD.U32 R43, R85.reuse, 0x10000, RZ ;  /* 0x00010000552b7824 */ /* 0x040fe200078e00ff */
[----:B------:R-:W-:Y:S01]  /*7e50*/  LOP3.LUT R44, R85, 0xffff0000, RZ, 0xc0, !PT ;  /* 0xffff0000552c7812 */ /* 0x000fe200078ec0ff */
[C---:B------:R-:W-:Y:S01]  /*7e60*/  IMAD.U32 R41, R87.reuse, 0x10000, RZ ;  /* 0x0001000057297824 */ /* 0x040fe200078e00ff */
        /* <DEDUP_REMOVED lines=15> */
.L_x_4876:
[----:B------:R-:W-:Y:S05]  /*7f60*/  BSYNC B2 ;  /* 0x0000000000027941 */ /* 0x000fea0003800000 */
.L_x_4875:
[----:B------:R-:W-:Y:S05]  /*7f70*/  @P5 BRA `(.L_x_4866) ;  /* 0x0000000000b85947 */ /* 0x000fea0003800000 */
[----:B01234-:R-:W0:Y:S01]  /*7f80*/  LDS.128 R4, [R0+0x8000] ;  /* 0x0080000000047984 */ /* 0x01fe220000000c00 */
[----:B------:R-:W-:Y:S02]  /*7f90*/  SHF.R.U64 R40, R34, 0x10, R35 ;  /* 0x0000001022287819 */ /* 0x000fe40000001223 */
[----:B------:R-:W-:Y:S02]  /*7fa0*/  SHF.R.U64 R34, R32, 0x10, R33 ;  /* 0x0000001020227819 */ /* 0x000fe40000001221 */
[----:B------:R-:W-:Y:S02]  /*7fb0*/  SHF.R.U32.HI R35, RZ, 0x10, R35 ;  /* 0x00000010ff237819 */ /* 0x000fe40000011623 */
[----:B------:R-:W-:Y:S02]  /*7fc0*/  SHF.R.U32.HI R32, RZ, 0x10, R33 ;  /* 0x00000010ff207819 */ /* 0x000fe40000011621 */
[----:B------:R-:W-:Y:S02]  /*7fd0*/  PRMT R82, R82, 0x5410, R35 ;  /* 0x0000541052527816 */ /* 0x000fe40000000023 */
[----:B------:R-:W-:-:S02]  /*7fe0*/  PRMT R79, R79, 0x5410, R32 ;  /* 0x000054104f4f7816 */ /* 0x000fc40000000020 */
[----:B------:R-:W-:Y:S01]  /*7ff0*/  PRMT R83, R83, 0x5410, R40 ;  /* 0x0000541053537816 */ /* 0x000fe20000000028 */
[C---:B------:R-:W-:Y:S01]  /*8000*/  IMAD.U32 R40, R82.reuse, 0x10000, RZ ;  /* 0x0001000052287824 */ /* 0x040fe200078e00ff */
[----:B------:R-:W-:Y:S01]  /*8010*/  LOP3.LUT R82, R82, 0xffff0000, RZ, 0xc0, !PT ;  /* 0xffff000052527812 */ /* 0x000fe200078ec0ff */
[C---:B------:R-:W-:Y:S01]  /*8020*/  IMAD.U32 R41, R79.reuse, 0x10000, RZ ;  /* 0x000100004f297824 */ /* 0x040fe200078e00ff */
[----:B------:R-:W-:Y:S02]  /*8030*/  LOP3.LUT R79, R79, 0xffff0000, RZ, 0xc0, !PT ;  /* 0xffff00004f4f7812 */ /* 0x000fe400078ec0ff */
[----:B------:R-:W-:Y:S02]  /*8040*/  PRMT R81, R81, 0x5410, R34 ;  /* 0x0000541051517816 */ /* 0x000fe40000000022 */
        /* <DEDUP_REMOVED lines=33> */
.L_x_4866:
[----:B------:R-:W-:Y:S05]  /*8260*/  BSYNC B1 ;  /* 0x0000000000017941 */ /* 0x000fea0003800000 */
.L_x_4865:
        /* <DEDUP_REMOVED lines=58> */
.L_x_4879:
[----:B------:R-:W-:Y:S05]  /*8610*/  BSYNC B1 ;  /* 0x0000000000017941 */ /* 0x000fea0003800000 */
.L_x_4878:
[----:B------:R-:W-:Y:S04]  /*8620*/  BSSY B1, `(.L_x_4880) ;  /* 0x0000030000017945 */ /* 0x000fe80003800000 */
[----:B------:R-:W-:Y:S05]  /*8630*/  @P1 BRA `(.L_x_4881) ;  /* 0x0000000000b81947 */ /* 0x000fea0003800000 */
[----:B0-----:R-:W0:Y:S01]  /*8640*/  LDS.128 R4, [R0+0x2000] ;  /* 0x0020000000047984 */ /* 0x001e220000000c00 */
        /* <DEDUP_REMOVED lines=45> */
.L_x_4881:
[----:B------:R-:W-:Y:S05]  /*8920*/  BSYNC B1 ;  /* 0x0000000000017941 */ /* 0x000fea0003800000 */
.L_x_4880:
        /* <DEDUP_REMOVED lines=23> */
[C---:B------:R-:W-:Y:S01]  /*8aa0*/  FFMA.FTZ R33, R24.reuse, R29, R32 ;  /* 0x0000001d18217223 */ /* 0x040fe20000010020 */
[-C--:B------:R-:W-:Y:S01]  /*8ab0*/  FMUL.FTZ R29, R27, R99.reuse ;  /* 0x000000631b1d7220 */ /* 0x080fe20000410000 */
[C---:B------:R-:W-:Y:S02]  /*8ac0*/  IMAD.U32 R7, R5.reuse, 0x10000, RZ ;  /* 0x0001000005077824 */ /* 0x040fe400078e00ff */
[----:B------:R-:W-:Y:S01]  /*8ad0*/  FFMA.FTZ R30, R24, R28, -R31 ;  /* 0x0000001c181e7223 */ /* 0x000fe2000001081f */
        /* <DEDUP_REMOVED lines=21> */
.L_x_4883:
[----:B------:R-:W-:Y:S05]  /*8c30*/  BSYNC B1 ;  /* 0x0000000000017941 */ /* 0x000fea0003800000 */
.L_x_4882:
[----:B------:R-:W-:Y:S04]  /*8c40*/  BSSY B1, `(.L_x_4884) ;  /* 0x0000030000017945 */ /* 0x000fe80003800000 */
[----:B------:R-:W-:Y:S05]  /*8c50*/  @P3 BRA `(.L_x_4885) ;  /* 0x0000000000b83947 */ /* 0x000fea0003800000 */
[----:B012---:R-:W0:Y:S01]  /*8c60*/  LDS.128 R4, [R0+0x6000] ;  /* 0x0060000000047984 */ /* 0x007e220000000c00 */
        /* <DEDUP_REMOVED lines=45> */
.L_x_4885:
[----:B------:R-:W-:Y:S05]  /*8f40*/  BSYNC B1 ;  /* 0x0000000000017941 */ /* 0x000fea0003800000 */
.L_x_4884:
        /* <DEDUP_REMOVED lines=48> */
.L_x_4887:
[----:B------:R-:W-:Y:S05]  /*9250*/  BSYNC B1 ;  /* 0x0000000000017941 */ /* 0x000fea0003800000 */
.L_x_4886:
[----:B------:R-:W-:Y:S05]  /*9260*/  @P5 BRA `(.L_x_4877) ;  /* 0x0000003c00b85947 */ /* 0x000fea0003800000 */
[----:B01234-:R-:W0:Y:S01]  /*9270*/  LDS.128 R4, [R0+0xa000] ;  /* 0x00a0000000047984 */ /* 0x01fe220000000c00 */
[----:B------:R-:W-:Y:S02]  /*9280*/  SHF.R.U64 R10, R2, 0x10, R3 ;  /* 0x00000010020a7819 */ /* 0x000fe40000001203 */
[--C-:B------:R-:W-:Y:S02]  /*9290*/  SHF.R.U64 R2, R8, 0x10, R9.reuse ;  /* 0x0000001008027819 */ /* 0x100fe40000001209 */
        /* <DEDUP_REMOVED lines=9> */
[----:B------:R-:W-:Y:S01]  /*9330*/  PRMT R63, R63, 0x5410, R2 ;  /* 0x000054103f3f7816 */ /* 0x000fe20000000002 */
        /* <DEDUP_REMOVED lines=32> */
[----:B------:R0:W-:Y:S01]  /*9540*/  STS.128 [R0+0xa000], R4 ;  /* 0x00a0000400007388 */ /* 0x0001e20000000c00 */
[----:B------:R-:W-:Y:S05]  /*9550*/  BRA `(.L_x_4877) ;  /* 0x0000003800fc7947 */ /* 0x000fea0003800000 */
.L_x_4857:
[----:B------:R-:W1:Y:S01]  /*9560*/  LDC R28, c[0x0][0x448] ;  /* 0x00011200ff1c7b82 */ /* 0x000e620000000800 */
[----:B------:R-:W-:Y:S01]  /*9570*/  IMAD R7, R201, 0x40, R10 ;  /* 0x00000040c9077824 */ /* 0x000fe200078e020a */
[----:B------:R-:W-:Y:S01]  /*9580*/  ULDC.64 UR4, c[0x0][0x3f8] ;  /* 0x0000fe0000047ab9 */ /* 0x000fe20000000a00 */
[----:B------:R-:W-:Y:S01]  /*9590*/  ULDC.64 UR6, c[0x0][0x408] ;  /* 0x0001020000067ab9 */ /* 0x000fe20000000a00 */
[----:B------:R-:W-:Y:S02]  /*95a0*/  IMAD.MOV.U32 R4, RZ, RZ, R26 ;  /* 0x000000ffff047224 */ /* 0x000fe400078e001a */
[----:B------:R-:W-:Y:S02]  /*95b0*/  IMAD.MOV.U32 R5, RZ, RZ, R29 ;  /* 0x000000ffff057224 */ /* 0x000fe400078e001d */
[----:B------:R-:W-:Y:S02]  /*95c0*/  IMAD.MOV.U32 R2, RZ, RZ, R24 ;  /* 0x000000ffff027224 */ /* 0x000fe400078e0018 */
[----:B------:R-:W-:-:S02]  /*95d0*/  IMAD.IADD R20, R75, 0x1, R80 ;  /* 0x000000014b147824 */ /* 0x000fc400078e0250 */
[----:B------:R-:W-:Y:S02]  /*95e0*/  IMAD.IADD R78, R75, 0x1, R78 ;  /* 0x000000014b4e7824 */ /* 0x000fe400078e024e */
[----:B------:R-:W-:Y:S01]  /*95f0*/  IMAD.SHL.U32 R77, R201, 0x8, RZ ;  /* 0x00000008c94d7824 */ /* 0x000fe200078e00ff */
[----:B------:R-:W-:Y:S02]  /*9600*/  SHF.R.S32.HI R21, RZ, 0x1f, R20 ;  /* 0x0000001fff157819 */ /* 0x000fe40000011414 */
[----:B------:R-:W-:Y:S02]  /*9610*/  SHF.R.S32.HI R75, RZ, 0x1f, R78 ;  /* 0x0000001fff4b7819 */ /* 0x000fe4000001144e */
[----:B------:R-:W-:Y:S02]  /*9620*/  LEA.HI R68, R21, R20, RZ, 0x3 ;  /* 0x0000001415447211 */ /* 0x000fe400078f18ff */
[----:B------:R-:W-:Y:S02]  /*9630*/  LEA.HI R76, R75, R78, RZ, 0x3 ;  /* 0x0000004e4b4c7211 */ /* 0x000fe400078f18ff */
[----:B------:R-:W-:-:S02]  /*9640*/  SHF.R.S32.HI R69, RZ, 0x3, R68 ;  /* 0x00000003ff457819 */ /* 0x000fc40000011444 */
[----:B-1----:R-:W-:Y:S02]  /*9650*/  ISETP.NE.AND P0, PT, R28, 0x1, PT ;  /* 0x000000011c00780c */ /* 0x002fe40003f05270 */
[----:B------:R-:W-:-:S11]  /*9660*/  SHF.R.S32.HI R74, RZ, 0x3, R76 ;  /* 0x00000003ff4a7819 */ /* 0x000fd6000001144c */
        /* <DEDUP_REMOVED lines=11> */
[----:B------:R-:W-:-:S04]  /*9720*/  IMAD.WIDE.U32 R2, R7, UR6, R2 ;  /* 0x0000000607027c25 */ /* 0x000fc8000f8e0002 */
[----:B------:R-:W-:Y:S01]  /*9730*/  IMAD R7, R7, UR7, R0 ;  /* 0x0000000707077c24 */ /* 0x000fe2000f8e0200 */
[----:B------:R-:W-:Y:S01]  /*9740*/  ULDC.64 UR6, c[0x0][0x400] ;  /* 0x0001000000067ab9 */ /* 0x000fe20000000a00 */
[----:B------:R-:W-:Y:S01]  /*9750*/  IMAD.IADD R5, R5, 0x1, R9 ;  /* 0x0000000105057824 */ /* 0x000fe200078e0209 */
[----:B------:R-:W-:Y:S01]  /*9760*/  LEA R0, P0, R4, UR4, 0x1 ;  /* 0x0000000404007c11 */ /* 0x000fe2000f8008ff */
[----:B------:R-:W-:Y:S01]  /*9770*/  IMAD.IADD R9, R3, 0x1, R7 ;  /* 0x0000000103097824 */ /* 0x000fe200078e0207 */
[----:B------:R-:W-:Y:S01]  /*9780*/  LEA R8, P1, R2, UR6, 0x1 ;  /* 0x0000000602087c11 */ /* 0x000fe2000f8208ff */
[----:B------:R-:W-:Y:S01]  /*9790*/  UMOV UR4, 0xffffffff ;  /* 0xffffffff00047882 */ /* 0x000fe20000000000 */
[----:B------:R-:W-:Y:S02]  /*97a0*/  LEA.HI.X R4, R4, UR5, R5, 0x1, P0 ;  /* 0x0000000504047c11 */ /* 0x000fe400080f0c05 */
[----:B------:R-:W-:Y:S01]  /*97b0*/  LEA.HI.X R9, R2, UR7, R9, 0x1, P1 ;  /* 0x0000000702097c11 */ /* 0x000fe200088f0c09 */
[----:B------:R-:W-:Y:S08]  /*97c0*/  BRA.DIV UR4, `(.L_x_4888) ;  /* 0x000001d604e47947 */ /* 0x000ff0000b800000 */
[----:B------:R-:W1:Y:S04]  /*97d0*/  SHFL.IDX PT, R3, R4, RZ, 0x1c1f ;  /* 0x001c1fff04037589 */ /* 0x000e6800000e0000 */
[----:B------:R-:W2:Y:S04]  /*97e0*/  SHFL.IDX PT, R2, R0, RZ, 0x1c1f ;  /* 0x001c1fff00027589 */ /* 0x000ea800000e0000 */
[----:B------:R4:W0:Y:S04]  /*97f0*/  SHFL.IDX PT, R5, R9, RZ, 0x1c1f ;  /* 0x001c1fff09057589 */ /* 0x00082800000e0000 */
[----:B---3--:R4:W3:Y:S01]  /*9800*/  SHFL.IDX PT, R14, R8, RZ, 0x1c1f ;  /* 0x001c1fff080e7589 */ /* 0x0088e200000e0000 */
[----:B-1----:R-:W-:-:S02]  /*9810*/  IMAD.MOV.U32 R13, RZ, RZ, R3 ;  /* 0x000000ffff0d7224 */ /* 0x002fc400078e0003 */
[----:B--2-4-:R-:W-:-:S07]  /*9820*/  IMAD.MOV.U32 R12, RZ, RZ, R2 ;  /* 0x000000ffff0c7224 */ /* 0x014fce00078e0002 */
.L_x_5175:
[----:B------:R-:W-:Y:S01]  /*9830*/  IMAD R83, R17, R28, RZ ;  /* 0x0000001c11537224 */ /* 0x000fe200078e02ff */
[----:B------:R-:W-:Y:S01]  /*9840*/  BSSY B1, `(.L_x_4889) ;  /* 0x0000031000017945 */ /* 0x000fe20003800000 */
[----:B---3--:R-:W-:Y:S01]  /*9850*/  IMAD.MOV.U32 R50, RZ, RZ, R14 ;  /* 0x000000ffff327224 */ /* 0x008fe200078e000e */
[----:B------:R-:W-:Y:S01]  /*9860*/  CS2R R46, SRZ ;  /* 0x00000000002e7805 */ /* 0x000fe2000001ff00 */
[----:B0-----:R-:W-:Y:S01]  /*9870*/  IMAD.MOV.U32 R51, RZ, RZ, R5 ;  /* 0x000000ffff337224 */ /* 0x001fe200078e0005 */
[----:B------:R-:W-:Y:S02]  /*9880*/  ISETP.GE.AND P0, PT, R10, R83, PT ;  /* 0x000000530a00720c */ /* 0x000fe40003f06270 */
        /* <DEDUP_REMOVED lines=12> */
[C---:B------:R-:W-:Y:S01]  /*9950*/  VIADD R2, R77.reuse, 0x20 ;  /* 0x000000204d027836 */ /* 0x040fe20000000000 */
[----:B------:R-:W-:Y:S01]  /*9960*/  ULDC UR4, c[0x0][0x3f4] ;  /* 0x0000fd0000047ab9 */ /* 0x000fe20000000800 */
[C---:B------:R-:W-:Y:S01]  /*9970*/  VIADD R3, R77.reuse, 0x40 ;  /* 0x000000404d037836 */ /* 0x040fe20000000000 */
[----:B------:R-:W-:Y:S02]  /*9980*/  ISETP.GE.AND P0, PT, R77, UR4, PT ;  /* 0x000000044d007c0c */ /* 0x000fe4000bf06270 */
[----:B------:R-:W-:Y:S02]  /*9990*/  CS2R R38, SRZ ;  /* 0x0000000000267805 */ /* 0x000fe4000001ff00 */
[----:B------:R-:W-:Y:S02]  /*99a0*/  ISETP.GE.AND P1, PT, R2, UR4, PT ;  /* 0x0000000402007c0c */ /* 0x000fe4000bf26270 */
[----:B------:R-:W-:Y:S02]  /*99b0*/  CS2R R36, SRZ ;  /* 0x0000000000247805 */ /* 0x000fe4000001ff00 */
[----:B------:R-:W-:-:S02]  /*99c0*/  ISETP.GE.AND P2, PT, R3, UR4, PT ;  /* 0x0000000403007c0c */ /* 0x000fc4000bf46270 */
[----:B------:R-:W-:Y:S02]  /*99d0*/  CS2R R26, SRZ ;  /* 0x00000000001a7805 */ /* 0x000fe4000001ff00 */
[----:B------:R-:W-:Y:S02]  /*99e0*/  CS2R R24, SRZ ;  /* 0x0000000000187805 */ /* 0x000fe4000001ff00 */
[----:B------:R-:W-:Y:S02]  /*99f0*/  CS2R R42, SRZ ;  /* 0x00000000002a7805 */ /* 0x000fe4000001ff00 */
[----:B------:R-:W-:Y:S01]  /*9a00*/  CS2R R40, SRZ ;  /* 0x0000000000287805 */ /* 0x000fe2000001ff00 */
[----:B------:R-:W-:-:S04]  /*9a10*/  @!P0 IMAD.WIDE R2, R77, 0x2, R12 ;  /* 0x000000024d028825 */ /* 0x000fc800078e020c */
[----:B------:R-:W-:Y:S01]  /*9a20*/  @!P1 IMAD.SHL.U32 R5, R74, 0x8, RZ ;  /* 0x000000084a059824 */ /* 0x000fe200078e00ff */
[----:B------:R0:W5:Y:S01]  /*9a30*/  @!P0 LD.E.128 R36, desc[UR36][R2.64] ;  /* 0x0000002402248980 */ /* 0x000162000c101d00 */
[----:B------:R-:W-:Y:S01]  /*9a40*/  @!P2 IMAD.SHL.U32 R49, R69, 0x8, RZ ;  /* 0x000000084531a824 */ /* 0x000fe200078e00ff */
[----:B------:R-:W-:Y:S02]  /*9a50*/  CS2R R30, SRZ ;  /* 0x00000000001e7805 */ /* 0x000fe4000001ff00 */
[----:B------:R-:W-:Y:S01]  /*9a60*/  CS2R R28, SRZ ;  /* 0x00000000001c7805 */ /* 0x000fe2000001ff00 */
[--C-:B------:R-:W-:Y:S01]  /*9a70*/  @!P1 IMAD.WIDE R6, R5, 0x2, R12.reuse ;  /* 0x0000000205069825 */ /* 0x100fe200078e020c */
[----:B------:R-:W-:Y:S02]  /*9a80*/  CS2R R46, SRZ ;  /* 0x00000000002e7805 */ /* 0x000fe4000001ff00 */
[----:B------:R-:W-:Y:S02]  /*9a90*/  CS2R R44, SRZ ;  /* 0x00000000002c7805 */ /* 0x000fe4000001ff00 */
[----:B------:R-:W-:Y:S01]  /*9aa0*/  CS2R R34, SRZ ;  /* 0x0000000000227805 */ /* 0x000fe2000001ff00 */
[----:B------:R-:W-:Y:S01]  /*9ab0*/  @!P2 IMAD.WIDE R14, R49, 0x2, R12 ;  /* 0x00000002310ea825 */ /* 0x000fe200078e020c */
[----:B------:R-:W-:Y:S01]  /*9ac0*/  CS2R R32, SRZ ;  /* 0x0000000000207805 */ /* 0x000fe2000001ff00 */
[----:B------:R1:W5:Y:S02]  /*9ad0*/  @!P1 LD.E.128 R40, desc[UR36][R6.64] ;  /* 0x0000002406289980 */ /* 0x000364000c101d00 */
[----:B------:R-:W-:-:S02]  /*9ae0*/  @!P1 IMAD.WIDE R12, R5, 0x2, R50 ;  /* 0x00000002050c9825 */ /* 0x000fc400078e0232 */
[----:B------:R1:W5:Y:S02]  /*9af0*/  @!P2 LD.E.128 R44, desc[UR36][R14.64] ;  /* 0x000000240e2ca980 */ /* 0x000364000c101d00 */
[--C-:B------:R-:W-:Y:S02]  /*9b00*/  @!P2 IMAD.WIDE R48, R49, 0x2, R50.reuse ;  /* 0x000000023130a825 */ /* 0x100fe400078e0232 */
[----:B------:R1:W5:Y:S02]  /*9b10*/  @!P1 LD.E.128 R28, desc[UR36][R12.64] ;  /* 0x000000240c1c9980 */ /* 0x000364000c101d00 */
[----:B0-----:R-:W-:Y:S02]  /*9b20*/  @!P0 IMAD.WIDE R2, R77, 0x2, R50 ;  /* 0x000000024d028825 */ /* 0x001fe400078e0232 */
[----:B------:R1:W5:Y:S04]  /*9b30*/  @!P2 LD.E.128 R32, desc[UR36][R48.64] ;  /* 0x000000243020a980 */ /* 0x000368000c101d00 */
[----:B------:R1:W5:Y:S02]  /*9b40*/  @!P0 LD.E.128 R24, desc[UR36][R2.64] ;  /* 0x0000002402188980 */ /* 0x000364000c101d00 */
.L_x_4890:
[----:B------:R-:W-:Y:S05]  /*9b50*/  BSYNC B1 ;  /* 0x0000000000017941 */ /* 0x000fea0003800000 */
.L_x_4889:
[----:B-1---5:R-:W-:Y:S01]  /*9b60*/  IMAD.MOV.U32 R6, RZ, RZ, R45 ;  /* 0x000000ffff067224 */ /* 0x022fe200078e002d */
[----:B------:R-:W-:Y:S01]  /*9b70*/  UMOV UR4, 0xffffffff ;  /* 0xffffffff00047882 */ /* 0x000fe20000000000 */
        /* <DEDUP_REMOVED lines=49> */
[----:B------:R-:W0:Y:S04]  /*9e90*/  SHFL.IDX PT, R3, R4, 0x1, 0x1c1f ;  /* 0x003c1f0004037f89 */ /* 0x000e2800000e0000 */
[----:B------:R-:W1:Y:S04]  /*9ea0*/  SHFL.IDX PT, R2, R0, 0x1, 0x1c1f ;  /* 0x003c1f0000027f89 */ /* 0x000e6800000e0000 */
[----:B------:R2:W3:Y:S04]  /*9eb0*/  SHFL.IDX PT, R5, R9, 0x1, 0x1c1f ;  /* 0x003c1f0009057f89 */ /* 0x0004e800000e0000 */
[----:B------:R2:W4:Y:S01]  /*9ec0*/  SHFL.IDX PT, R14, R8, 0x1, 0x1c1f ;  /* 0x003c1f00080e7f89 */ /* 0x00052200000e0000 */
[----:B0-----:R-:W-:-:S02]  /*9ed0*/  IMAD.MOV.U32 R63, RZ, RZ, R3 ;  /* 0x000000ffff3f7224 */ /* 0x001fc400078e0003 */
[----:B-12---:R-:W-:-:S07]  /*9ee0*/  IMAD.MOV.U32 R62, RZ, RZ, R2 ;  /* 0x000000ffff3e7224 */ /* 0x006fce00078e0002 */
.L_x_5181:
[----:B------:R-:W-:Y:S01]  /*9ef0*/  VIADD R10, R10, 0x40 ;  /* 0x000000400a0a7836 */ /* 0x000fe20000000000 */
[----:B------:R-:W-:Y:S01]  /*9f00*/  BSSY B1, `(.L_x_4892) ;  /* 0x0000030000017945 */ /* 0x000fe20003800000 */
[----:B----4-:R-:W-:Y:S01]  /*9f10*/  IMAD.MOV.U32 R60, RZ, RZ, R14 ;  /* 0x000000ffff3c7224 */ /* 0x010fe200078e000e */
[----:B------:R-:W-:Y:S01]  /*9f20*/  CS2R R8, SRZ ;  /* 0x0000000000087805 */ /* 0x000fe2000001ff00 */
[----:B---3--:R-:W-:Y:S01]  /*9f30*/  IMAD.MOV.U32 R61, RZ, RZ, R5 ;  /* 0x000000ffff3d7224 */ /* 0x008fe200078e0005 */
        /* <DEDUP_REMOVED lines=22> */
[----:B------:R-:W-:Y:S01]  /*a0a0*/  CS2R R10, SRZ ;  /* 0x00000000000a7805 */ /* 0x000fe2000001ff00 */
[----:B------:R-:W-:-:S04]  /*a0b0*/  @!P0 IMAD.WIDE R4, R77, 0x2, R62 ;  /* 0x000000024d048825 */ /* 0x000fc800078e023e */
[----:B------:R-:W-:Y:S01]  /*a0c0*/  @!P1 IMAD.SHL.U32 R65, R74, 0x8, RZ ;  /* 0x000000084a419824 */ /* 0x000fe200078e00ff */
[----:B------:R0:W5:Y:S01]  /*a0d0*/  @!P0 LD.E.128 R12, desc[UR36][R4.64] ;  /* 0x00000024040c8980 */ /* 0x000162000c101d00 */
[----:B------:R-:W-:Y:S01]  /*a0e0*/  @!P2 IMAD.SHL.U32 R67, R69, 0x8, RZ ;  /* 0x000000084543a824 */ /* 0x000fe200078e00ff */
[----:B------:R-:W-:Y:S01]  /*a0f0*/  CS2R R8, SRZ ;  /* 0x0000000000087805 */ /* 0x000fe2000001ff00 */
[--C-:B------:R-:W-:Y:S01]  /*a100*/  @!P1 IMAD.WIDE R2, R65, 0x2, R62.reuse ;  /* 0x0000000241029825 */ /* 0x100fe200078e023e */
[----:B------:R-:W-:Y:S02]  /*a110*/  CS2R R54, SRZ ;  /* 0x0000000000367805 */ /* 0x000fe4000001ff00 */
[----:B------:R-:W-:Y:S02]  /*a120*/  CS2R R52, SRZ ;  /* 0x0000000000347805 */ /* 0x000fe4000001ff00 */
[----:B------:R-:W-:Y:S01]  /*a130*/  CS2R R6, SRZ ;  /* 0x0000000000067805 */ /* 0x000fe2000001ff00 */
[----:B------:R-:W-:Y:S01]  /*a140*/  @!P2 IMAD.WIDE R62, R67, 0x2, R62 ;  /* 0x00000002433ea825 */ /* 0x000fe200078e023e */
[----:B------:R-:W-:-:S02]  /*a150*/  CS2R R50, SRZ ;  /* 0x0000000000327805 */ /* 0x000fc4000001ff00 */
[----:B------:R-:W-:Y:S02]  /*a160*/  CS2R R48, SRZ ;  /* 0x0000000000307805 */ /* 0x000fe4000001ff00 */
[----:B0-----:R-:W-:Y:S01]  /*a170*/  CS2R R4, SRZ ;  /* 0x0000000000047805 */ /* 0x001fe2000001ff00 */
[--C-:B------:R-:W-:Y:S01]  /*a180*/  @!P1 IMAD.WIDE R64, R65, 0x2, R60.reuse ;  /* 0x0000000241409825 */ /* 0x100fe200078e023c */
[----:B------:R0:W5:Y:S03]  /*a190*/  @!P1 LD.E.128 R8, desc[UR36][R2.64] ;  /* 0x0000002402089980 */ /* 0x000166000c101d00 */
[--C-:B------:R-:W-:Y:S01]  /*a1a0*/  @!P2 IMAD.WIDE R66, R67, 0x2, R60.reuse ;  /* 0x000000024342a825 */ /* 0x100fe200078e023c */
[----:B------:R0:W5:Y:S03]  /*a1b0*/  @!P1 LD.E.128 R52, desc[UR36][R64.64] ;  /* 0x0000002440349980 */ /* 0x000166000c101d00 */
[----:B------:R-:W-:Y:S01]  /*a1c0*/  @!P0 IMAD.WIDE R60, R77, 0x2, R60 ;  /* 0x000000024d3c8825 */ /* 0x000fe200078e023c */
[----:B------:R0:W5:Y:S04]  /*a1d0*/  @!P2 LD.E.128 R4, desc[UR36][R62.64] ;  /* 0x000000243e04a980 */ /* 0x000168000c101d00 */
[----:B------:R0:W5:Y:S04]  /*a1e0*/  @!P0 LD.E.128 R56, desc[UR36][R60.64] ;  /* 0x000000243c388980 */ /* 0x000168000c101d00 */
[----:B------:R0:W5:Y:S02]  /*a1f0*/  @!P2 LD.E.128 R48, desc[UR36][R66.64] ;  /* 0x000000244230a980 */ /* 0x000164000c101d00 */
.L_x_4893:
[----:B------:R-:W-:Y:S05]  /*a200*/  BSYNC B1 ;  /* 0x0000000000017941 */ /* 0x000fea0003800000 */
.L_x_4892:
[----:B------:R-:W-:Y:S01]  /*a210*/  R2UR UR5, R228 ;  /* 0x00000000e40572ca */ /* 0x000fe200000e0000 */
[----:B-----5:R-:W-:Y:S01]  /*a220*/  IMAD.MOV.U32 R0, RZ, RZ, R6 ;  /* 0x000000ffff007224 */ /* 0x020fe200078e0006 */
[----:B------:R-:W-:Y:S01]  /*a230*/  R2UR UR6, R23 ;  /* 0x00000000170672ca */ /* 0x000fe200000e0000 */
[----:B0-----:R-:W-:Y:S02]  /*a240*/  IMAD.MOV.U32 R3, RZ, RZ, R4 ;  /* 0x000000ffff037224 */ /* 0x001fe400078e0004 */
[----:B------:R-:W-:Y:S02]  /*a250*/  IMAD.MOV.U32 R2, RZ, RZ, R7 ;  /* 0x000000ffff027224 */ /* 0x000fe400078e0007 */
[----:B------:R-:W-:Y:S01]  /*a260*/  IMAD.MOV.U32 R61, RZ, RZ, R15 ;  /* 0x000000ffff3d7224 */ /* 0x000fe200078e000f */
[----:B------:R-:W-:Y:S01]  /*a270*/  PRMT R81, R3, 0x7610, R81 ;  /* 0x0000761003517816 */ /* 0x000fe20000000051 */
[----:B------:R-:W-:Y:S01]  /*a280*/  IMAD.MOV.U32 R3, RZ, RZ, R11 ;  /* 0x000000ffff037224 */ /* 0x000fe200078e000b */
[----:B------:R-:W-:Y:S01]  /*a290*/  PRMT R82, R2, 0x7610, R82 ;  /* 0x0000761002527816 */ /* 0x000fe20000000052 */
[----:B------:R-:W-:Y:S01]  /*a2a0*/  IMAD.MOV.U32 R2, RZ, RZ, R10 ;  /* 0x000000ffff027224 */ /* 0x000fe200078e000a */
[----:B------:R-:W-:Y:S01]  /*a2b0*/  PRMT R102, R61, 0x7610, R102 ;  /* 0x000076103d667816 */ /* 0x000fe20000000066 */
[----:B------:R-:W-:Y:S01]  /*a2c0*/  ULEA.HI UR4, UR5, UR5, URZ, 0x1 ;  /* 0x0000000505047291 */ /* 0x000fe2000f8f083f */
[----:B------:R-:W-:Y:S01]  /*a2d0*/  PRMT R85, R3, 0x7610, R85 ;  /* 0x0000761003557816 */ /* 0x000fe20000000055 */
[----:B------:R-:W-:Y:S01]  /*a2e0*/  IMAD.U32 R100, RZ, RZ, UR6 ;  /* 0x00000006ff647e24 */ /* 0x000fe2000f8e00ff */
[----:B------:R-:W-:Y:S01]  /*a2f0*/  PRMT R84, R2, 0x7610, R84 ;  /* 0x0000761002547816 */ /* 0x000fe20000000054 */
[----:B------:R-:W-:Y:S01]  /*a300*/  ULOP3.LUT UR4, UR4, 0xfffffffe, URZ, 0xc0, !UPT ;  /* 0xfffffffe04047892 */ /* 0x000fe2000f8ec03f */
[----:B------:R-:W-:-:S02]  /*a310*/  IMAD.MOV.U32 R3, RZ, RZ, R14 ;  /* 0x000000ffff037224 */ /* 0x000fc400078e000e */
[----:B------:R-:W-:Y:S01]  /*a320*/  VIADDMNMX R100, R83, -R100, 0x80, PT ;  /* 0x0000008053647446 */ /* 0x000fe20003800964 */
[----:B------:R-:W-:Y:S01]  /*a330*/  UIADD3 UR4, UR5, -UR4, URZ ;  /* 0x8000000405047290 */ /* 0x000fe2000fffe03f */
[----:B------:R-:W-:Y:S01]  /*a340*/  PRMT R83, R0, 0x7610, R83 ;  /* 0x0000761000537816 */ /* 0x000fe20000000053 */
[----:B------:R-:W-:Y:S01]  /*a350*/  IMAD.MOV.U32 R0, RZ, RZ, R5 ;  /* 0x000000ffff007224 */ /* 0x000fe200078e0005 */
[----:B------:R-:W-:Y:S01]  /*a360*/  PRMT R101, R3, 0x7610, R101 ;  /* 0x0000761003657816 */ /* 0x000fe20000000065 */
[----:B------:R-:W-:Y:S01]  /*a370*/  IMAD.MOV.U32 R2, RZ, RZ, R9 ;  /* 0x000000ffff027224 */ /* 0x000fe200078e0009 */
[----:B------:R-:W-:Y:S01]  /*a380*/  ISETP.GE.AND P1, PT, R195, R100, PT ;  /* 0x00000064c300720c */ /* 0x000fe20003f26270 */
        /* <DEDUP_REMOVED lines=32> */
[----:B------:R-:W-:Y:S01]  /*a590*/  PRMT R106, R64, 0x7610, R106 ;  /* 0x00007610406a7816 */ /* 0x000fe2000000006a */
[----:B0-----:R-:W-:Y:S06]  /*a5a0*/  @!P0 BRA `(.L_x_4894) ;  /* 0x000001cc00488947 */ /* 0x001fec0003800000 */
.L_x_5182:
[----:B------:R-:W-:Y:S01]  /*a5b0*/  BSSY B1, `(.L_x_4895) ;  /* 0x000015c000017945 */ /* 0x000fe20003800000 */
[----:B------:R-:W-:Y:S02]  /*a5c0*/  PRMT R107, R62, 0x7610, R107 ;  /* 0x000076103e6b7816 */ /* 0x000fe4000000006b */
[----:B------:R-:W-:Y:S01]  /*a5d0*/  PRMT R108, R63, 0x7610, R108 ;  /* 0x000076103f6c7816 */ /* 0x000fe2000000006c */
[----:B------:R-:W-:Y:S06]  /*a5e0*/  @P1 BRA `(.L_x_4896) ;  /* 0x0000001400601947 */ /* 0x000fec0003800000 */
[----:B------:R-:W1:Y:S01]  /*a5f0*/  LDC R118, c[0x0][0x3f4] ;  /* 0x0000fd00ff767b82 */ /* 0x000e620000000800 */
[C---:B0-----:R-:W-:Y:S01]  /*a600*/  VIADD R61, R77.reuse, 0x20 ;  /* 0x000000204d3d7836 */ /* 0x041fe20000000000 */
[----:B------:R-:W-:Y:S01]  /*a610*/  BSSY B2, `(.L_x_4897) ;  /* 0x0000071000027945 */ /* 0x000fe20003800000 */
[C---:B------:R-:W-:Y:S01]  /*a620*/  VIADD R63, R77.reuse, 0x40 ;  /* 0x000000404d3f7836 */ /* 0x040fe20000000000 */
[-C--:B-1----:R-:W-:Y:S02]  /*a630*/  ISETP.GE.AND P0, PT, R77, R118.reuse, PT ;  /* 0x000000764d00720c */ /* 0x082fe40003f06270 */
[-C--:B------:R-:W-:Y:S02]  /*a640*/  ISETP.GE.AND P1, PT, R61, R118.reuse, PT ;  /* 0x000000763d00720c */ /* 0x080fe40003f26270 */
[----:B------:R-:W-:-:S09]  /*a650*/  ISETP.GE.AND P2, PT, R63, R118, PT ;  /* 0x000000763f00720c */ /* 0x000fd20003f46270 */
[----:B------:R-:W-:Y:S05]  /*a660*/  @P0 BRA `(.L_x_4898) ;  /* 0x0000000400ac0947 */ /* 0x000fea0003800000 */
[----:B------:R-:W-:Y:S02]  /*a670*/  LEA.HI R60, R118, R201, RZ, 0x1d ;  /* 0x000000c9763c7211 */ /* 0x000fe400078fe8ff */
[----:B------:R-:W-:Y:S02]  /*a680*/  LOP3.LUT R61, R71, 0x38, R77, 0xf8, !PT ;  /* 0x00000038473d7812 */ /* 0x000fe400078ef84d */
[----:B------:R-:W-:Y:S02]  /*a690*/  SHF.R.S32.HI R63, RZ, 0x1f, R60 ;  /* 0x0000001fff3f7819 */ /* 0x000fe4000001143c */
[----:B------:R-:W-:Y:S02]  /*a6a0*/  LOP3.LUT R61, R61, R70, RZ, 0x3c, !PT ;  /* 0x000000463d3d7212 */ /* 0x000fe400078e3cff */
[----:B------:R-:W-:Y:S01]  /*a6b0*/  LEA.HI R63, R63, R60, RZ, 0x3 ;  /* 0x0000003c3f3f7211 */ /* 0x000fe200078f18ff */
[----:B------:R-:W-:Y:S01]  /*a6c0*/  IMAD.SHL.U32 R60, R60, 0x8, RZ ;  /* 0x000000083c3c7824 */ /* 0x000fe200078e00ff */
[----:B------:R-:W-:Y:S01]  /*a6d0*/  SHF.R.U64 R128, R24, 0x10, R25 ;  /* 0x0000001018807819 */ /* 0x000fe20000001219 */
[----:B------:R-:W-:Y:S01]  /*a6e0*/  IMAD R61, R204, 0x200, R61 ;  /* 0x00000200cc3d7824 */ /* 0x000fe200078e023d */
[----:B------:R-:W-:Y:S01]  /*a6f0*/  SHF.R.U64 R36, R36, 0x10, R37 ;  /* 0x0000001024247819 */ /* 0x000fe20000001225 */
[----:B------:R-:W-:Y:S01]  /*a700*/  IMAD.SHL.U32 R62, R63, 0x400, RZ ;  /* 0x000004003f3e7824 */ /* 0x000fe200078e00ff */
[----:B------:R-:W-:-:S02]  /*a710*/  LOP3.LUT R63, R71, 0x38, R60, 0xf8, !PT ;  /* 0x00000038473f7812 */ /* 0x000fc400078ef83c */
[----:B------:R-:W-:Y:S02]  /*a720*/  LEA R117, R61, UR39, 0x1 ;  /* 0x000000273d757c11 */ /* 0x000fe4000f8e08ff */
[----:B------:R-:W-:Y:S02]  /*a730*/  LOP3.LUT R65, R62, 0x7fffe000, RZ, 0xc0, !PT ;  /* 0x7fffe0003e417812 */ /* 0x000fe400078ec0ff */
[----:B------:R-:W-:Y:S02]  /*a740*/  LOP3.LUT R60, R63, R70, RZ, 0x3c, !PT ;  /* 0x000000463f3c7212 */ /* 0x000fe400078e3cff */
[----:B------:R-:W-:Y:S01]  /*a750*/  SHF.R.U64 R125, R38, 0x10, R39 ;  /* 0x00000010267d7819 */ /* 0x000fe20000001227 */
[----:B------:R-:W-:Y:S01]  /*a760*/  IMAD R65, R204, 0x200, R65 ;  /* 0x00000200cc417824 */ /* 0x000fe200078e0241 */
[----:B------:R-:W-:Y:S02]  /*a770*/  SHF.R.U32.HI R38, RZ, 0x10, R39 ;  /* 0x00000010ff267819 */ /* 0x000fe40000011627 */
[----:B------:R-:W-:Y:S01]  /*a780*/  SHF.R.U32.HI R39, RZ, 0x10, R25 ;  /* 0x00000010ff277819 */ /* 0x000fe20000011619 */
[----:B------:R-:W-:Y:S01]  /*a790*/  IMAD.IADD R65, R65, 0x1, R60 ;  /* 0x0000000141417824 */ /* 0x000fe200078e023c */
[----:B------:R-:W-:Y:S01]  /*a7a0*/  PRMT R128, R123, 0x5410, R128 ;  /* 0x000054107b807816 */ /* 0x000fe20000000080 */
[----:B------:R-:W0:Y:S01]  /*a7b0*/  LDS.128 R60, [R117+0x12400] ;  /* 0x01240000753c7984 */ /* 0x000e220000000c00 */
[----:B------:R-:W-:-:S02]  /*a7c0*/  SHF.R.U32.HI R127, RZ, 0x10, R37 ;  /* 0x00000010ff7f7819 */ /* 0x000fc40000011625 */
[----:B------:R-:W-:Y:S01]  /*a7d0*/  LEA R119, R65, UR39, 0x1 ;  /* 0x0000002741777c11 */ /* 0x000fe2000f8e08ff */
[----:B------:R-:W-:Y:S01]  /*a7e0*/  IMAD.U32 R129, R128, 0x10000, RZ ;  /* 0x0001000080817824 */ /* 0x000fe200078e00ff */
[----:B------:R-:W-:Y:S02]  /*a7f0*/  PRMT R121, R121, 0x5410, R36 ;  /* 0x0000541079797816 */ /* 0x000fe40000000024 */
[--C-:B------:R-:W-:Y:S01]  /*a800*/  SHF.R.U64 R37, R26, 0x10, R27.reuse ;  /* 0x000000101a257819 */ /* 0x100fe2000000121b */
[----:B------:R-:W1:Y:S01]  /*a810*/  LDS.128 R64, [R119+0x12400] ;  /* 0x0124000077407984 */ /* 0x000e620000000c00 */
[----:B------:R-:W-:Y:S02]  /*a820*/  SHF.R.U32.HI R26, RZ, 0x10, R27 ;  /* 0x00000010ff1a7819 */ /* 0x000fe4000001161b */
[----:B------:R-:W-:Y:S02]  /*a830*/  PRMT R130, R122, 0x5410, R39 ;  /* 0x000054107a827816 */ /* 0x000fe40000000027 */
[----:B------:R-:W-:-:S02]  /*a840*/  PRMT R26, R79, 0x5432, R26 ;  /* 0x000054324f1a7816 */ /* 0x000fc4000000001a */
[----:B------:R-:W-:Y:S01]  /*a850*/  PRMT R120, R120, 0x5410, R127 ;  /* 0x0000541078787816 */ /* 0x000fe2000000007f */
[----:B------:R-:W-:Y:S01]  /*a860*/  IMAD.U32 R131, R130, 0x10000, RZ ;  /* 0x0001000082837824 */ /* 0x000fe200078e00ff */
[----:B------:R-:W-:Y:S01]  /*a870*/  PRMT R25, R82, 0x5432, R125 ;  /* 0x0000543252197816 */ /* 0x000fe2000000007d */
[----:B------:R-:W-:Y:S01]  /*a880*/  IMAD.U32 R132, R26, 0x10000, RZ ;  /* 0x000100001a847824 */ /* 0x000fe200078e00ff */
[----:B------:R-:W-:Y:S02]  /*a890*/  PRMT R24, R81, 0x5432, R38 ;  /* 0x0000543251187816 */ /* 0x000fe40000000026 */
[----:B------:R-:W-:Y:S02]  /*a8a0*/  LOP3.LUT R128, R128, 0xffff0000, RZ, 0xc0, !PT ;  /* 0xffff000080807812 */ /* 0x000fe400078ec0ff */
[----:B------:R-:W-:Y:S02]  /*a8b0*/  LOP3.LUT R130, R130, 0xffff0000, RZ, 0xc0, !PT ;  /* 0xffff000082827812 */ /* 0x000fe400078ec0ff */
[----:B------:R-:W-:Y:S01]  /*a8c0*/  PRMT R37, R80, 0x5432, R37 ;  /* 0x0000543250257816 */ /* 0x000fe20000000025 */
        /* <DEDUP_REMOVED lines=10> */
[----:B------:R-:W-:Y:S01]  /*a970*/  IMAD.U32 R63, R65, 0x10000, RZ ;  /* 0x00010000413f7824 */ /* 0x000fe200078e00ff */
[C---:B------:R-:W-:Y:S01]  /*a980*/  LOP3.LUT R38, R66.reuse, 0xffff0000, RZ, 0xc0, !PT ;  /* 0xffff000042267812 */ /* 0x040fe200078ec0ff */
[C---:B------:R-:W-:Y:S01]  /*a990*/  FMUL.FTZ R133, R39.reuse, R129 ;  /* 0x0000008127857220 */ /* 0x040fe20000410000 */
[----:B------:R-:W-:Y:S01]  /*a9a0*/  FMUL.FTZ R135, R39, R60 ;  /* 0x0000003c27877220 */ /* 0x000fe20000410000 */
[----:B------:R-:W-:Y:S01]  /*a9b0*/  IMAD.U32 R127, R66, 0x10000, RZ ;  /* 0x00010000427f7824 */ /* 0x000fe200078e00ff */
[C---:B------:R-:W-:Y:S01]  /*a9c0*/  LOP3.LUT R66, R67.reuse, 0xffff0000, RZ, 0xc0, !PT ;  /* 0xffff000043427812 */ /* 0x040fe200078ec0ff */
[----:B------:R-:W-:-:S02]  /*a9d0*/  IMAD.U32 R64, R67, 0x10000, RZ ;  /* 0x0001000043407824 */ /* 0x000fc400078e00ff */
[----:B------:R-:W-:Y:S01]  /*a9e0*/  FFMA.FTZ R39, R122, R60, -R133 ;  /* 0x0000003c7a277223 */ /* 0x000fe20000010885 */
[----:B------:R-:W-:Y:S02]  /*a9f0*/  IMAD.U32 R67, R120, 0x10000, RZ ;  /* 0x0001000078437824 */ /* 0x000fe400078e00ff */
[----:B------:R-:W-:Y:S01]  /*aa00*/  FMUL.FTZ R133, R63, R131 ;  /* 0x000000833f857220 */ /* 0x000fe20000410000 */
[----:B------:R-:W-:Y:S02]  /*aa10*/  IMAD.U32 R124, R61, 0x10000, RZ ;  /* 0x000100003d7c7824 */ /* 0x000fe400078e00ff */
[----:B------:R-:W-:Y:S01]  /*aa20*/  FFMA.FTZ R60, R122, R129, R135 ;  /* 0x000000817a3c7223 */ /* 0x000fe20000010087 */
[----:B------:R-:W-:Y:S02]  /*aa30*/  IMAD.U32 R122, R24, 0x10000, RZ ;  /* 0x00010000187a7824 */ /* 0x000fe400078e00ff */
[----:B------:R-:W-:Y:S01]  /*aa40*/  FMUL.FTZ R134, R64, R132 ;  /* 0x0000008440867220 */ /* 0x000fe20000410000 */
[----:B------:R-:W-:Y:S01]  /*aa50*/  LOP3.LUT R65, R65, 0xffff0000, RZ, 0xc0, !PT ;  /* 0xffff000041417812 */ /* 0x000fe200078ec0ff */
[-C--:B------:R-:W-:Y:S01]  /*aa60*/  FMUL.FTZ R129, R63, R67.reuse ;  /* 0x000000433f817220 */ /* 0x080fe20000410000 */
[----:B------:R-:W-:Y:S01]  /*aa70*/  FFMA.FTZ R63, R124, R67, -R133 ;  /* 0x000000437c3f7223 */ /* 0x000fe20000010885 */
[----:B------:R-:W-:Y:S01]  /*aa80*/  LOP3.LUT R120, R120, 0xffff0000, RZ, 0xc0, !PT ;  /* 0xffff000078787812 */ /* 0x000fe200078ec0ff */
[-C--:B------:R-:W-:Y:S01]  /*aa90*/  FMUL.FTZ R67, R64, R122.reuse ;  /* 0x0000007a40437220 */ /* 0x080fe20000410000 */
[----:B------:R-:W-:Y:S01]  /*aaa0*/  FFMA.FTZ R64, R125, R122, -R134 ;  /* 0x0000007a7d407223 */ /* 0x000fe20000010886 */
[----:B------:R-:W-:Y:S01]  /*aab0*/  FFMA.FTZ R129, R124, R131, R129 ;  /* 0x000000837c817223 */ /* 0x000fe20000010081 */
[C---:B------:R-:W-:Y:S01]  /*aac0*/  FMUL.FTZ R122, R126.reuse, R128 ;  /* 0x000000807e7a7220 */ /* 0x040fe20000410000 */
[----:B------:R-:W-:Y:S01]  /*aad0*/  LOP3.LUT R61, R61, 0xffff0000, RZ, 0xc0, !PT ;  /* 0xffff00003d3d7812 */ /* 0x000fe200078ec0ff */
[C---:B------:R-:W-:Y:S01]  /*aae0*/  FMUL.FTZ R124, R65.reuse, R130 ;  /* 0x00000082417c7220 */ /* 0x040fe20000410000 */
[----:B------:R-:W-:Y:S01]  /*aaf0*/  FMUL.FTZ R65, R65, R120 ;  /* 0x0000007841417220 */ /* 0x000fe20000410000 */
[-C--:B------:R-:W-:Y:S01]  /*ab00*/  FMUL.FTZ R126, R126, R121.reuse ;  /* 0x000000797e7e7220 */ /* 0x080fe20000410000 */
[----:B------:R-:W-:Y:S01]  /*ab10*/  FFMA.FTZ R122, R123, R121, -R122 ;  /* 0x000000797b7a7223 */ /* 0x000fe2000001087a */
[----:B------:R-:W-:-:S02]  /*ab20*/  IMAD.U32 R121, R37, 0x10000, RZ ;  /* 0x0001000025797824 */ /* 0x000fc400078e00ff */
[----:B------:R-:W-:Y:S01]  /*ab30*/  FFMA.FTZ R132, R125, R132, R67 ;  /* 0x000000847d847223 */ /* 0x000fe20000010043 */
[C---:B------:R-:W-:Y:S01]  /*ab40*/  FFMA.FTZ R124, R61.reuse, R120, -R124 ;  /* 0x000000783d7c7223 */ /* 0x040fe2000001087c */
[----:B------:R-:W-:Y:S01]  /*ab50*/  FFMA.FTZ R130, R61, R130, R65 ;  /* 0x000000823d827223 */ /* 0x000fe20000010041 */
[----:B------:R-:W-:Y:S01]  /*ab60*/  IMAD.U32 R67, R25, 0x10000, RZ ;  /* 0x0001000019437824 */ /* 0x000fe200078e00ff */
[----:B------:R-:W-:Y:S01]  /*ab70*/  LOP3.LUT R61, R37, 0xffff0000, RZ, 0xc0, !PT ;  /* 0xffff0000253d7812 */ /* 0x000fe200078ec0ff */
[----:B------:R-:W-:Y:S01]  /*ab80*/  FMUL.FTZ R125, R127, R121 ;  /* 0x000000797f7d7220 */ /* 0x000fe20000410000 */
[----:B------:R-:W-:Y:S01]  /*ab90*/  LOP3.LUT R25, R25, 0xffff0000, RZ, 0xc0, !PT ;  /* 0xffff000019197812 */ /* 0x000fe200078ec0ff */
[-C--:B------:R-:W-:Y:S01]  /*aba0*/  FMUL.FTZ R127, R127, R67.reuse ;  /* 0x000000437f7f7220 */ /* 0x080fe20000410000 */
[----:B------:R-:W-:Y:S01]  /*abb0*/  LOP3.LUT R65, R26, 0xffff0000, RZ, 0xc0, !PT ;  /* 0xffff00001a417812 */ /* 0x000fe200078ec0ff */
[----:B------:R-:W-:Y:S01]  /*abc0*/  FFMA.FTZ R125, R36, R67, -R125 ;  /* 0x00000043247d7223 */ /* 0x000fe2000001087d */
[----:B------:R-:W-:Y:S01]  /*abd0*/  LOP3.LUT R37, R24, 0xffff0000, RZ, 0xc0, !PT ;  /* 0xffff000018257812 */ /* 0x000fe200078ec0ff */
[C---:B------:R-:W-:Y:S01]  /*abe0*/  FMUL.FTZ R24, R38.reuse, R61 ;  /* 0x0000003d26187220 */ /* 0x040fe20000410000 */
[----:B------:R-:W-:Y:S01]  /*abf0*/  FMUL.FTZ R38, R38, R25 ;  /* 0x0000001926267220 */ /* 0x000fe20000410000 */
[C---:B------:R-:W-:Y:S01]  /*ac00*/  FMUL.FTZ R67, R66.reuse, R65 ;  /* 0x0000004142437220 */ /* 0x040fe20000410000 */
[----:B------:R-:W-:Y:S01]  /*ac10*/  FFMA.FTZ R123, R123, R128, R126 ;  /* 0x000000807b7b7223 */ /* 0x000fe2000001007e */
[----:B------:R-:W-:Y:S01]  /*ac20*/  FMUL.FTZ R66, R66, R37 ;  /* 0x0000002542427220 */ /* 0x000fe20000410000 */
        /* <DEDUP_REMOVED lines=11> */
[----:B------:R0:W-:Y:S01]  /*ace0*/  STS.128 [R117+0x12400], R24 ;  /* 0x0124001875007388 */ /* 0x0001e20000000c00 */
[----:B------:R-:W-:-:S02]  /*acf0*/  F2FP.BF16.F32.PACK_AB R38, R38, R127 ;  /* 0x0000007f2626723e */ /* 0x000fc400000010ff */
[----:B------:R-:W-:-:S05]  /*ad00*/  F2FP.BF16.F32.PACK_AB R39, R65, R132 ;  /* 0x000000844127723e */ /* 0x000fca00000010ff */
[----:B------:R0:W-:Y:S02]  /*ad10*/  STS.128 [R119+0x12400], R36 ;  /* 0x0124002477007388 */ /* 0x0001e40000000c00 */
.L_x_4898:
[----:B------:R-:W-:Y:S05]  /*ad20*/  BSYNC B2 ;  /* 0x0000000000027941 */ /* 0x000fea0003800000 */
.L_x_4897:
[----:B------:R-:W-:Y:S04]  /*ad30*/  BSSY B2, `(.L_x_4899) ;  /* 0x0000072000027945 */ /* 0x000fe80003800000 */
[----:B------:R-:W-:Y:S05]  /*ad40*/  @P1 BRA `(.L_x_4900) ;  /* 0x0000000400c01947 */ /* 0x000fea0003800000 */
[----:B0-----:R-:W-:Y:S02]  /*ad50*/  LEA.HI R24, R118, R74, RZ, 0x1d ;  /* 0x0000004a76187211 */ /* 0x001fe400078fe8ff */
[----:B------:R-:W-:Y:S02]  /*ad60*/  LEA.HI R26, R75, R78, RZ, 0x6 ;  /* 0x0000004e4b1a7211 */ /* 0x000fe400078f30ff */
[----:B------:R-:W-:Y:S02]  /*ad70*/  SHF.R.S32.HI R25, RZ, 0x1f, R24 ;  /* 0x0000001fff197819 */ /* 0x000fe40000011418 */
[----:B------:R-:W-:Y:S01]  /*ad80*/  LOP3.LUT R27, R71, 0x38, R76, 0xf8, !PT ;  /* 0x00000038471b7812 */ /* 0x000fe200078ef84c */
[----:B------:R-:W-:Y:S01]  /*ad90*/  IMAD.SHL.U32 R26, R26, 0x80, RZ ;  /* 0x000000801a1a7824 */ /* 0x000fe200078e00ff */
[----:B------:R-:W-:Y:S01]  /*ada0*/  LEA.HI R25, R25, R24, RZ, 0x3 ;  /* 0x0000001819197211 */ /* 0x000fe200078f18ff */
[----:B------:R-:W-:Y:S01]  /*adb0*/  IMAD.SHL.U32 R24, R24, 0x8, RZ ;  /* 0x0000000818187824 */ /* 0x000fe200078e00ff */
[----:B------:R-:W-:-:S02]  /*adc0*/  LOP3.LUT R36, R27, R70, RZ, 0x3c, !PT ;  /* 0x000000461b247212 */ /* 0x000fc400078e3cff */
[----:B------:R-:W-:Y:S01]  /*add0*/  LOP3.LUT R37, R26, 0xffffe000, RZ, 0xc0, !PT ;  /* 0xffffe0001a257812 */ /* 0x000fe200078ec0ff */
[----:B------:R-:W-:Y:S01]  /*ade0*/  IMAD.SHL.U32 R26, R25, 0x400, RZ ;  /* 0x00000400191a7824 */ /* 0x000fe200078e00ff */
[----:B------:R-:W-:Y:S02]  /*adf0*/  LOP3.LUT R25, R71, 0x38, R24, 0xf8, !PT ;  /* 0x0000003847197812 */ /* 0x000fe400078ef818 */
[----:B------:R-:W-:Y:S01]  /*ae00*/  R2UR UR4, R206 ;  /* 0x00000000ce0472ca */ /* 0x000fe200000e0000 */
[----:B------:R-:W-:Y:S01]  /*ae10*/  IMAD R37, R204, 0x200, R37 ;  /* 0x00000200cc257824 */ /* 0x000fe200078e0225 */
[----:B------:R-:W-:Y:S02]  /*ae20*/  LOP3.LUT R27, R26, 0x7fffe000, RZ, 0xc0, !PT ;  /* 0x7fffe0001a1b7812 */ /* 0x000fe400078ec0ff */
[----:B------:R-:W-:Y:S01]  /*ae30*/  LOP3.LUT R24, R25, R70, RZ, 0x3c, !PT ;  /* 0x0000004619187212 */ /* 0x000fe200078e3cff */
[----:B------:R-:W-:Y:S01]  /*ae40*/  IMAD.IADD R36, R37, 0x1, R36 ;  /* 0x0000000125247824 */ /* 0x000fe200078e0224 */
[----:B------:R-:W-:Y:S01]  /*ae50*/  SHF.R.U64 R62, R40, 0x10, R41 ;  /* 0x00000010283e7819 */ /* 0x000fe20000001229 */
[----:B------:R-:W-:Y:S01]  /*ae60*/  IMAD R27, R204, 0x200, R27 ;  /* 0x00000200cc1b7824 */ /* 0x000fe200078e021b */
[----:B------:R-:W-:-:S02]  /*ae70*/  SHF.R.U64 R40, R28, 0x10, R29 ;  /* 0x000000101c287819 */ /* 0x000fc4000000121d */
[----:B------:R-:W-:Y:S01]  /*ae80*/  SHF.R.U32.HI R29, RZ, 0x10, R29 ;  /* 0x00000010ff1d7819 */ /* 0x000fe2000001161d */
[----:B------:R-:W-:Y:S01]  /*ae90*/  IMAD.IADD R61, R27, 0x1, R24 ;  /* 0x000000011b3d7824 */ /* 0x000fe200078e0218 */
[----:B------:R-:W-:Y:S02]  /*aea0*/  SHF.R.U32.HI R63, RZ, 0x10, R41 ;  /* 0x00000010ff3f7819 */ /* 0x000fe40000011629 */
[----:B------:R-:W-:Y:S02]  /*aeb0*/  LEA R60, R36, UR4, 0x1 ;  /* 0x00000004243c7c11 */ /* 0x000fe4000f8e08ff */
[----:B------:R-:W-:Y:S02]  /*aec0*/  LEA R61, R61, UR39, 0x1 ;  /* 0x000000273d3d7c11 */ /* 0x000fe4000f8e08ff */
[----:B------:R-:W-:Y:S01]  /*aed0*/  PRMT R115, R115, 0x5410, R62 ;  /* 0x0000541073737816 */ /* 0x000fe2000000003e */
[----:B------:R-:W0:Y:S01]  /*aee0*/  LDS.128 R24, [R60] ;  /* 0x000000003c187984 */ /* 0x000e220000000c00 */
[----:B------:R-:W-:-:S02]  /*aef0*/  PRMT R111, R111, 0x5410, R40 ;  /* 0x000054106f6f7816 */ /* 0x000fc40000000028 */
[----:B------:R-:W-:Y:S01]  /*af00*/  SHF.R.U64 R41, R42, 0x10, R43 ;  /* 0x000000102a297819 */ /* 0x000fe2000000122b */
[----:B------:R-:W1:Y:S01]  /*af10*/  LDS.128 R36, [R61+0x12400] ;  /* 0x012400003d247984 */ /* 0x000e620000000c00 */
[----:B------:R-:W-:Y:S01]  /*af20*/  SHF.R.U64 R28, R30, 0x10, R31 ;  /* 0x000000101e1c7819 */ /* 0x000fe2000000121f */
[----:B------:R-:W-:Y:S01]  /*af30*/  IMAD.U32 R65, R111, 0x10000, RZ ;  /* 0x000100006f417824 */ /* 0x000fe200078e00ff */
[----:B------:R-:W-:Y:S02]  /*af40*/  PRMT R112, R112, 0x5410, R29 ;  /* 0x0000541070707816 */ /* 0x000fe4000000001d */
[----:B------:R-:W-:Y:S02]  /*af50*/  SHF.R.U32.HI R31, RZ, 0x10, R31 ;  /* 0x00000010ff1f7819 */ /* 0x000fe4000001161f */
[----:B------:R-:W-:Y:S01]  /*af60*/  PRMT R114, R114, 0x5410, R63 ;  /* 0x0000541072727816 */ /* 0x000fe2000000003f */
[----:B------:R-:W-:Y:S01]  /*af70*/  IMAD.U32 R63, R115, 0x10000, RZ ;  /* 0x00010000733f7824 */ /* 0x000fe200078e00ff */
[----:B------:R-:W-:Y:S01]  /*af80*/  SHF.R.U32.HI R42, RZ, 0x10, R43 ;  /* 0x00000010ff2a7819 */ /* 0x000fe2000001162b */
[----:B------:R-:W-:Y:S01]  /*af90*/  IMAD.U32 R62, R112, 0x10000, RZ ;  /* 0x00010000703e7824 */ /* 0x000fe200078e00ff */
[----:B------:R-:W-:-:S02]  /*afa0*/  PRMT R116, R116, 0x5410, R41 ;  /* 0x0000541074747816 */ /* 0x000fc40000000029 */
[----:B------:R-:W-:Y:S02]  /*afb0*/  PRMT R109, R109, 0x5410, R28 ;  /* 0x000054106d6d7816 */ /* 0x000fe4000000001c */
[----:B------:R-:W-:Y:S02]  /*afc0*/  PRMT R110, R110, 0x5410, R31 ;  /* 0x000054106e6e7816 */ /* 0x000fe4000000001f */
[----:B------:R-:W-:Y:S02]  /*afd0*/  PRMT R113, R113, 0x5410, R42 ;  /* 0x0000541071717816 */ /* 0x000fe4000000002a */
[----:B------:R-:W-:Y:S01]  /*afe0*/  LOP3.LUT R111, R111, 0xffff0000, RZ, 0xc0, !PT ;  /* 0xffff00006f6f7812 */ /* 0x000fe200078ec0ff */
[----:B------:R-:W-:Y:S01]  /*aff0*/  IMAD.U32 R64, R110, 0x10000, RZ ;  /* 0x000100006e407824 */ /* 0x000fe200078e00ff */
[----:B------:R-:W-:Y:S02]  /*b000*/  LOP3.LUT R115, R115, 0xffff0000, RZ, 0xc0, !PT ;  /* 0xffff000073737812 */ /* 0x000fe400078ec0ff */
[----:B------:R-:W-:-:S02]  /*b010*/  LOP3.LUT R112, R112, 0xffff0000, RZ, 0xc0, !PT ;  /* 0xffff000070707812 */ /* 0x000fc400078ec0ff */
        /* <DEDUP_REMOVED lines=13> */
[----:B------:R-:W-:Y:S02]  /*b0f0*/  IMAD.U32 R43, R39, 0x10000, RZ ;  /* 0x00010000272b7824 */ /* 0x000fe400078e00ff */
[C---:B------:R-:W-:Y:S01]  /*b100*/  FFMA.FTZ R67, R28.reuse, R63, -R67 ;  /* 0x0000003f1c437223 */ /* 0x040fe20000010843 */
[----:B------:R-:W-:Y:S01]  /*b110*/  FFMA.FTZ R117, R28, R65, R117 ;  /* 0x000000411c757223 */ /* 0x000fe20000010075 */
[----:B------:R-:W-:Y:S02]  /*b120*/  IMAD.U32 R28, R113, 0x10000, RZ ;  /* 0x00010000711c7824 */ /* 0x000fe400078e00ff */
[-C--:B------:R-:W-:Y:S01]  /*b130*/  FMUL.FTZ R120, R41, R40.reuse ;  /* 0x0000002829787220 */ /* 0x080fe20000410000 */
[----:B------:R-:W-:Y:S01]  /*b140*/  FFMA.FTZ R66, R29, R40, -R66 ;  /* 0x000000281d427223 */ /* 0x000fe20000010842 */
[----:B------:R-:W-:Y:S01]  /*b150*/  FMUL.FTZ R40, R43, R64 ;  /* 0x000000402b287220 */ /* 0x000fe20000410000 */
[----:B------:R-:W-:-:S02]  /*b160*/  IMAD.U32 R31, R27, 0x10000, RZ ;  /* 0x000100001b1f7824 */ /* 0x000fc400078e00ff */
[----:B------:R-:W-:Y:S01]  /*b170*/  FMUL.FTZ R43, R43, R28 ;  /* 0x0000001c2b2b7220 */ /* 0x000fe20000410000 */
[----:B------:R-:W-:Y:S01]  /*b180*/  LOP3.LUT R114, R114, 0xffff0000, RZ, 0xc0, !PT ;  /* 0xffff000072727812 */ /* 0x000fe200078ec0ff */
[----:B------:R-:W-:Y:S01]  /*b190*/  FFMA.FTZ R120, R29, R62, R120 ;  /* 0x0000003e1d787223 */ /* 0x000fe20000010078 */
[C---:B------:R-:W-:Y:S01]  /*b1a0*/  FFMA.FTZ R62, R31.reuse, R28, -R40 ;  /* 0x0000001c1f3e7223 */ /* 0x040fe20000010828 */
[----:B------:R-:W-:Y:S01]  /*b1b0*/  FFMA.FTZ R64, R31, R64, R43 ;  /* 0x000000401f407223 */ /* 0x000fe2000001002b */
[C---:B------:R-:W-:Y:S01]  /*b1c0*/  FMUL.FTZ R29, R36.reuse, R111 ;  /* 0x0000006f241d7220 */ /* 0x040fe20000410000 */
[----:B------:R-:W-:Y:S01]  /*b1d0*/  FMUL.FTZ R41, R36, R115 ;  /* 0x0000007324297220 */ /* 0x000fe20000410000 */
[----:B------:R-:W-:Y:S02]  /*b1e0*/  IMAD.U32 R42, R38, 0x10000, RZ ;  /* 0x00010000262a7824 */ /* 0x000fe400078e00ff */
[----:B------:R-:W-:Y:S01]  /*b1f0*/  FMUL.FTZ R40, R37, R112 ;  /* 0x0000007025287220 */ /* 0x000fe20000410000 */
[----:B------:R-:W-:-:S02]  /*b200*/  IMAD.U32 R31, R109, 0x10000, RZ ;  /* 0x000100006d1f7824 */ /* 0x000fc400078e00ff */
[-C--:B------:R-:W-:Y:S01]  /*b210*/  FMUL.FTZ R43, R37, R114.reuse ;  /* 0x00000072252b7220 */ /* 0x080fe20000410000 */
[C---:B------:R-:W-:Y:S01]  /*b220*/  FFMA.FTZ R28, R24.reuse, R115, -R29 ;  /* 0x00000073181c7223 */ /* 0x040fe2000001081d */
[----:B------:R-:W-:Y:S01]  /*b230*/  FFMA.FTZ R36, R24, R111, R41 ;  /* 0x0000006f18247223 */ /* 0x000fe20000010029 */
[----:B------:R-:W-:Y:S01]  /*b240*/  IMAD.U32 R30, R26, 0x10000, RZ ;  /* 0x000100001a1e7824 */ /* 0x000fe200078e00ff */
[----:B------:R-:W-:Y:S01]  /*b250*/  LOP3.LUT R38, R38, 0xffff0000, RZ, 0xc0, !PT ;  /* 0xffff000026267812 */ /* 0x000fe200078ec0ff */
[----:B------:R-:W-:Y:S01]  /*b260*/  IMAD.U32 R29, R116, 0x10000, RZ ;  /* 0x00010000741d7824 */ /* 0x000fe200078e00ff */
[----:B------:R-:W-:Y:S01]  /*b270*/  LOP3.LUT R39, R39, 0xffff0000, RZ, 0xc0, !PT ;  /* 0xffff000027277812 */ /* 0x000fe200078ec0ff */
[C---:B------:R-:W-:Y:S01]  /*b280*/  FMUL.FTZ R41, R42.reuse, R31 ;  /* 0x0000001f2a297220 */ /* 0x040fe20000410000 */
[C---:B------:R-:W-:Y:S01]  /*b290*/  FFMA.FTZ R37, R25.reuse, R114, -R40 ;  /* 0x0000007219257223 */ /* 0x040fe20000010828 */
[----:B------:R-:W-:Y:S01]  /*b2a0*/  FFMA.FTZ R43, R25, R112, R43 ;  /* 0x00000070192b7223 */ /* 0x000fe2000001002b */
[----:B------:R-:W-:Y:S01]  /*b2b0*/  LOP3.LUT R109, R109, 0xffff0000, RZ, 0xc0, !PT ;  /* 0xffff00006d6d7812 */ /* 0x000fe200078ec0ff */
[-C--:B------:R-:W-:Y:S01]  /*b2c0*/  FMUL.FTZ R63, R42, R29.reuse ;  /* 0x0000001d2a3f7220 */ /* 0x080fe20000410000 */
[----:B------:R-:W-:Y:S01]  /*b2d0*/  LOP3.LUT R25, R116, 0xffff0000, RZ, 0xc0, !PT ;  /* 0xffff000074197812 */ /* 0x000fe200078ec0ff */
[----:B------:R-:W-:Y:S01]  /*b2e0*/  FFMA.FTZ R41, R30, R29, -R41 ;  /* 0x0000001d1e297223 */ /* 0x000fe20000010829 */
[----:B------:R-:W-:Y:S01]  /*b2f0*/  LOP3.LUT R24, R113, 0xffff0000, RZ, 0xc0, !PT ;  /* 0xffff000071187812 */ /* 0x000fe200078ec0ff */
[----:B------:R-:W-:Y:S01]  /*b300*/  FMUL.FTZ R29, R38, R109 ;  /* 0x0000006d261d7220 */ /* 0x000fe20000410000 */
[----:B------:R-:W-:Y:S01]  /*b310*/  LOP3.LUT R26, R26, 0xffff0000, RZ, 0xc0, !PT ;  /* 0xffff00001a1a7812 */ /* 0x000fe200078ec0ff */
[----:B------:R-:W-:Y:S01]  /*b320*/  FMUL.FTZ R42, R39, R110 ;  /* 0x0000006e272a7220 */ /* 0x000fe20000410000 */
[----:B------:R-:W-:Y:S01]  /*b330*/  LOP3.LUT R27, R27, 0xffff0000, RZ, 0xc0, !PT ;  /* 0xffff00001b1b7812 */ /* 0x000fe200078ec0ff */
[----:B------:R-:W-:Y:S01]  /*b340*/  FMUL.FTZ R40, R38, R25 ;  /* 0x0000001926287220 */ /* 0x000fe20000410000 */
[-C--:B------:R-:W-:Y:S01]  /*b350*/  FMUL.FTZ R39, R39, R24.reuse ;  /* 0x0000001827277220 */ /* 0x080fe20000410000 */
[----:B------:R-:W-:Y:S01]  /*b360*/  FFMA.FTZ R30, R30, R31, R63 ;  /* 0x0000001f1e1e7223 */ /* 0x000fe2000001003f */
        /* <DEDUP_REMOVED lines=14> */
.L_x_4900:
[----:B------:R-:W-:Y:S05]  /*b450*/  BSYNC B2 ;  /* 0x0000000000027941 */ /* 0x000fea0003800000 */
.L_x_4899:
[----:B------:R-:W-:Y:S05]  /*b460*/  @P2 BRA `(.L_x_4896) ;  /* 0x0000000400c02947 */ /* 0x000fea0003800000 */
[----:B------:R-:W-:Y:S02]  /*b470*/  LEA.HI R118, R118, R69, RZ, 0x1d ;  /* 0x0000004576767211 */ /* 0x000fe400078fe8ff */
[----:B01----:R-:W-:Y:S02]  /*b480*/  LEA.HI R24, R21, R20, RZ, 0x6 ;  /* 0x0000001415187211 */ /* 0x003fe400078f30ff */
[----:B------:R-:W-:Y:S02]  /*b490*/  SHF.R.S32.HI R25, RZ, 0x1f, R118 ;  /* 0x0000001fff197819 */ /* 0x000fe40000011476 */
[----:B------:R-:W-:Y:S01]  /*b4a0*/  LOP3.LUT R27, R71, 0x38, R68, 0xf8, !PT ;  /* 0x00000038471b7812 */ /* 0x000fe200078ef844 */
[----:B------:R-:W-:Y:S01]  /*b4b0*/  IMAD.SHL.U32 R24, R24, 0x80, RZ ;  /* 0x0000008018187824 */ /* 0x000fe200078e00ff */
[----:B------:R-:W-:Y:S01]  /*b4c0*/  LEA.HI R25, R25, R118, RZ, 0x3 ;  /* 0x0000007619197211 */ /* 0x000fe200078f18ff */
[----:B------:R-:W-:Y:S01]  /*b4d0*/  IMAD.SHL.U32 R118, R118, 0x8, RZ ;  /* 0x0000000876767824 */ /* 0x000fe200078e00ff */
[----:B------:R-:W-:-:S02]  /*b4e0*/  R2UR UR4, R206 ;  /* 0x00000000ce0472ca */ /* 0x000fc400000e0000 */
[----:B------:R-:W-:Y:S01]  /*b4f0*/  LOP3.LUT R29, R24, 0xffffe000, RZ, 0xc0, !PT ;  /* 0xffffe000181d7812 */ /* 0x000fe200078ec0ff */
[----:B------:R-:W-:Y:S01]  /*b500*/  IMAD.SHL.U32 R25, R25, 0x400, RZ ;  /* 0x0000040019197824 */ /* 0x000fe200078e00ff */
[----:B------:R-:W-:Y:S02]  /*b510*/  LOP3.LUT R71, R71, 0x38, R118, 0xf8, !PT ;  /* 0x0000003847477812 */ /* 0x000fe400078ef876 */
[-C--:B------:R-:W-:Y:S01]  /*b520*/  LOP3.LUT R24, R27, R70.reuse, RZ, 0x3c, !PT ;  /* 0x000000461b187212 */ /* 0x080fe200078e3cff */
[----:B------:R-:W-:Y:S01]  /*b530*/  IMAD R29, R204, 0x200, R29 ;  /* 0x00000200cc1d7824 */ /* 0x000fe200078e021d */
[----:B------:R-:W-:Y:S02]  /*b540*/  LOP3.LUT R25, R25, 0x7fffe000, RZ, 0xc0, !PT ;  /* 0x7fffe00019197812 */ /* 0x000fe400078ec0ff */
[----:B------:R-:W-:Y:S01]  /*b550*/  LOP3.LUT R70, R71, R70, RZ, 0x3c, !PT ;  /* 0x0000004647467212 */ /* 0x000fe200078e3cff */
[----:B------:R-:W-:Y:S01]  /*b560*/  IMAD.IADD R24, R29, 0x1, R24 ;  /* 0x000000011d187824 */ /* 0x000fe200078e0218 */
[----:B------:R-:W-:Y:S01]  /*b570*/  SHF.R.U64 R39, R32, 0x10, R33 ;  /* 0x0000001020277819 */ /* 0x000fe20000001221 */
[----:B------:R-:W-:Y:S01]  /*b580*/  IMAD R25, R204, 0x200, R25 ;  /* 0x00000200cc197824 */ /* 0x000fe200078e0219 */
[----:B------:R-:W-:-:S02]  /*b590*/  SHF.R.U64 R43, R44, 0x10, R45 ;  /* 0x000000102c2b7819 */ /* 0x000fc4000000122d */
[----:B------:R-:W-:Y:S01]  /*b5a0*/  LEA R36, R24, UR4, 0x1 ;  /* 0x0000000418247c11 */ /* 0x000fe2000f8e08ff */
[----:B------:R-:W-:Y:S01]  /*b5b0*/  IMAD.IADD R37, R25, 0x1, R70 ;  /* 0x0000000119257824 */ /* 0x000fe200078e0246 */
[----:B------:R-:W-:Y:S02]  /*b5c0*/  PRMT R98, R98, 0x5410, R39 ;  /* 0x0000541062627816 */ /* 0x000fe40000000027 */
[----:B------:R-:W-:Y:S01]  /*b5d0*/  SHF.R.U32.HI R44, RZ, 0x10, R45 ;  /* 0x00000010ff2c7819 */ /* 0x000fe2000001162d */
[----:B------:R-:W0:Y:S01]  /*b5e0*/  LDS.128 R24, [R36] ;  /* 0x0000000024187984 */ /* 0x000e220000000c00 */
[----:B------:R-:W-:Y:S01]  /*b5f0*/  LEA R37, R37, UR39, 0x1 ;  /* 0x0000002725257c11 */ /* 0x000fe2000f8e08ff */
[----:B------:R-:W-:Y:S01]  /*b600*/  IMAD.U32 R45, R98, 0x10000, RZ ;  /* 0x00010000622d7824 */ /* 0x000fe200078e00ff */
[----:B------:R-:W-:Y:S02]  /*b610*/  SHF.R.U32.HI R32, RZ, 0x10, R33 ;  /* 0x00000010ff207819 */ /* 0x000fe40000011621 */
[----:B------:R-:W-:Y:S01]  /*b620*/  PRMT R94, R94, 0x5410, R43 ;  /* 0x000054105e5e7816 */ /* 0x000fe2000000002b */
[----:B------:R-:W1:Y:S01]  /*b630*/  LDS.128 R28, [R37+0x12400] ;  /* 0x01240000251c7984 */ /* 0x000e620000000c00 */
[----:B------:R-:W-:-:S02]  /*b640*/  PRMT R99, R99, 0x5410, R32 ;  /* 0x0000541063637816 */ /* 0x000fc40000000020 */
[----:B------:R-:W-:Y:S01]  /*b650*/  SHF.R.U64 R33, R34, 0x10, R35 ;  /* 0x0000001022217819 */ /* 0x000fe20000001223 */
[----:B------:R-:W-:Y:S01]  /*b660*/  IMAD.U32 R43, R94, 0x10000, RZ ;  /* 0x000100005e2b7824 */ /* 0x000fe200078e00ff */
[----:B------:R-:W-:Y:S02]  /*b670*/  SHF.R.U64 R41, R46, 0x10, R47 ;  /* 0x000000102e297819 */ /* 0x000fe4000000122f */
[----:B------:R-:W-:Y:S02]  /*b680*/  SHF.R.U32.HI R34, RZ, 0x10, R35 ;  /* 0x00000010ff227819 */ /* 0x000fe40000011623 */
[----:B------:R-:W-:Y:S02]  /*b690*/  SHF.R.U32.HI R46, RZ, 0x10, R47 ;  /* 0x00000010ff2e7819 */ /* 0x000fe4000001162f */
[----:B------:R-:W-:Y:S02]  /*b6a0*/  LOP3.LUT R47, R98, 0xffff0000, RZ, 0xc0, !PT ;  /* 0xffff0000622f7812 */ /* 0x000fe400078ec0ff */
[----:B------:R-:W-:-:S02]  /*b6b0*/  PRMT R95, R95, 0x5410, R44 ;  /* 0x000054105f5f7816 */ /* 0x000fc4000000002c */
[----:B------:R-:W-:Y:S02]  /*b6c0*/  PRMT R97, R97, 0x5410, R34 ;  /* 0x0000541061617816 */ /* 0x000fe40000000022 */
[----:B------:R-:W-:Y:S02]  /*b6d0*/  PRMT R96, R96, 0x5410, R33 ;  /* 0x0000541060607816 */ /* 0x000fe40000000021 */
[----:B------:R-:W-:Y:S01]  /*b6e0*/  PRMT R92, R92, 0x5410, R41 ;  /* 0x000054105c5c7816 */ /* 0x000fe20000000029 */
[----:B------:R-:W-:Y:S01]  /*b6f0*/  IMAD.U32 R42, R97, 0x10000, RZ ;  /* 0x00010000612a7824 */ /* 0x000fe200078e00ff */
[----:B------:R-:W-:Y:S01]  /*b700*/  PRMT R93, R93, 0x5410, R46 ;  /* 0x000054105d5d7816 */ /* 0x000fe2000000002e */
        /* <DEDUP_REMOVED lines=15> */
[----:B------:R-:W-:Y:S01]  /*b800*/  LOP3.LUT R43, R94, 0xffff0000, RZ, 0xc0, !PT ;  /* 0xffff00005e2b7812 */ /* 0x000fe200078ec0ff */
[----:B------:R-:W-:Y:S01]  /*b810*/  FFMA.FTZ R63, R32, R45, R63 ;  /* 0x0000002d203f7223 */ /* 0x000fe2000001003f */
[----:B------:R-:W-:Y:S02]  /*b820*/  IMAD.U32 R32, R95, 0x10000, RZ ;  /* 0x000100005f207824 */ /* 0x000fe400078e00ff */
[----:B------:R-:W-:Y:S02]  /*b830*/  IMAD.U32 R41, R31, 0x10000, RZ ;  /* 0x000100001f297824 */ /* 0x000fe400078e00ff */
[-C--:B------:R-:W-:Y:S01]  /*b840*/  FMUL.FTZ R45, R28, R43.reuse ;  /* 0x0000002b1c2d7220 */ /* 0x080fe20000410000 */
[C---:B------:R-:W-:Y:S01]  /*b850*/  FMUL.FTZ R28, R39.reuse, R38 ;  /* 0x00000026271c7220 */ /* 0x040fe20000410000 */
[C---:B------:R-:W-:Y:S01]  /*b860*/  FFMA.FTZ R44, R24.reuse, R43, -R65 ;  /* 0x0000002b182c7223 */ /* 0x040fe20000010841 */
[-C--:B------:R-:W-:Y:S01]  /*b870*/  FMUL.FTZ R39, R39, R32.reuse ;  /* 0x0000002027277220 */ /* 0x080fe20000410000 */
[----:B------:R-:W-:Y:S01]  /*b880*/  FFMA.FTZ R46, R24, R47, R45 ;  /* 0x0000002f182e7223 */ /* 0x000fe2000001002d */
[----:B------:R-:W-:Y:S01]  /*b890*/  FFMA.FTZ R43, R33, R32, -R28 ;  /* 0x00000020212b7223 */ /* 0x000fe2000001081c */
[----:B------:R-:W-:-:S02]  /*b8a0*/  IMAD.U32 R28, R93, 0x10000, RZ ;  /* 0x000100005d1c7824 */ /* 0x000fc400078e00ff */
[----:B------:R-:W-:Y:S01]  /*b8b0*/  FMUL.FTZ R60, R41, R42 ;  /* 0x0000002a293c7220 */ /* 0x000fe20000410000 */
[----:B------:R-:W-:Y:S01]  /*b8c0*/  LOP3.LUT R32, R99, 0xffff0000, RZ, 0xc0, !PT ;  /* 0xffff000063207812 */ /* 0x000fe200078ec0ff */
[----:B------:R-:W-:Y:S01]  /*b8d0*/  FFMA.FTZ R38, R33, R38, R39 ;  /* 0x0000002621267223 */ /* 0x000fe20000010027 */
[----:B------:R-:W-:Y:S01]  /*b8e0*/  LOP3.LUT R24, R95, 0xffff0000, RZ, 0xc0, !PT ;  /* 0xffff00005f187812 */ /* 0x000fe200078ec0ff */
[-C--:B------:R-:W-:Y:S01]  /*b8f0*/  FMUL.FTZ R62, R41, R28.reuse ;  /* 0x0000001c293e7220 */ /* 0x080fe20000410000 */
[----:B------:R-:W-:Y:S01]  /*b900*/  FFMA.FTZ R60, R35, R28, -R60 ;  /* 0x0000001c233c7223 */ /* 0x000fe2000001083c */
[C---:B------:R-:W-:Y:S01]  /*b910*/  FMUL.FTZ R28, R29.reuse, R32 ;  /* 0x000000201d1c7220 */ /* 0x040fe20000410000 */
[----:B------:R-:W-:Y:S02]  /*b920*/  IMAD.U32 R40, R30, 0x10000, RZ ;  /* 0x000100001e287824 */ /* 0x000fe400078e00ff */
[----:B------:R-:W-:Y:S01]  /*b930*/  FMUL.FTZ R29, R29, R24 ;  /* 0x000000181d1d7220 */ /* 0x000fe20000410000 */
[----:B------:R-:W-:-:S02]  /*b940*/  IMAD.U32 R39, R96, 0x10000, RZ ;  /* 0x0001000060277824 */ /* 0x000fc400078e00ff */
[----:B------:R-:W-:Y:S01]  /*b950*/  FFMA.FTZ R62, R35, R42, R62 ;  /* 0x0000002a233e7223 */ /* 0x000fe2000001003e */
[----:B------:R-:W-:Y:S02]  /*b960*/  IMAD.U32 R33, R92, 0x10000, RZ ;  /* 0x000100005c217824 */ /* 0x000fe400078e00ff */
[C---:B------:R-:W-:Y:S01]  /*b970*/  FFMA.FTZ R42, R25.reuse, R24, -R28 ;  /* 0x00000018192a7223 */ /* 0x040fe2000001081c */
[----:B------:R-:W-:Y:S01]  /*b980*/  FFMA.FTZ R35, R25, R32, R29 ;  /* 0x0000002019237223 */ /* 0x000fe2000001001d */
[----:B------:R-:W-:Y:S01]  /*b990*/  IMAD.U32 R34, R26, 0x10000, RZ ;  /* 0x000100001a227824 */ /* 0x000fe200078e00ff */
[----:B------:R-:W-:Y:S01]  /*b9a0*/  LOP3.LUT R30, R30, 0xffff0000, RZ, 0xc0, !PT ;  /* 0xffff00001e1e7812 */ /* 0x000fe200078ec0ff */
[C---:B------:R-:W-:Y:S01]  /*b9b0*/  FMUL.FTZ R41, R40.reuse, R39 ;  /* 0x0000002728297220 */ /* 0x040fe20000410000 */
[----:B------:R-:W-:Y:S01]  /*b9c0*/  LOP3.LUT R31, R31, 0xffff0000, RZ, 0xc0, !PT ;  /* 0xffff00001f1f7812 */ /* 0x000fe200078ec0ff */
[-C--:B------:R-:W-:Y:S01]  /*b9d0*/  FMUL.FTZ R45, R40, R33.reuse ;  /* 0x00000021282d7220 */ /* 0x080fe20000410000 */
[----:B------:R-:W-:Y:S01]  /*b9e0*/  LOP3.LUT R29, R96, 0xffff0000, RZ, 0xc0, !PT ;  /* 0xffff0000601d7812 */ /* 0x000fe200078ec0ff */
[C---:B------:R-:W-:Y:S01]  /*b9f0*/  FFMA.FTZ R41, R34.reuse, R33, -R41 ;  /* 0x0000002122297223 */ /* 0x040fe20000010829 */
[----:B------:R-:W-:Y:S01]  /*ba00*/  LOP3.LUT R28, R97, 0xffff0000, RZ, 0xc0, !PT ;  /* 0xffff0000611c7812 */ /* 0x000fe200078ec0ff */
[----:B------:R-:W-:Y:S01]  /*ba10*/  FFMA.FTZ R45, R34, R39, R45 ;  /* 0x00000027222d7223 */ /* 0x000fe2000001002d */
[----:B------:R-:W-:Y:S01]  /*ba20*/  LOP3.LUT R25, R92, 0xffff0000, RZ, 0xc0, !PT ;  /* 0xffff00005c197812 */ /* 0x000fe200078ec0ff */
[----:B------:R-:W-:Y:S01]  /*ba30*/  FMUL.FTZ R33, R30, R29 ;  /* 0x0000001d1e217220 */ /* 0x000fe20000410000 */
[----:B------:R-:W-:Y:S01]  /*ba40*/  LOP3.LUT R24, R93, 0xffff0000, RZ, 0xc0, !PT ;  /* 0xffff00005d187812 */ /* 0x000fe200078ec0ff */
[----:B------:R-:W-:Y:S01]  /*ba50*/  FMUL.FTZ R34, R31, R28 ;  /* 0x0000001c1f227220 */ /* 0x000fe20000410000 */
[----:B------:R-:W-:Y:S01]  /*ba60*/  LOP3.LUT R26, R26, 0xffff0000, RZ, 0xc0, !PT ;  /* 0xffff00001a1a7812 */ /* 0x000fe200078ec0ff */
[----:B------:R-:W-:-:S02]  /*ba70*/  FMUL.FTZ R32, R30, R25 ;  /* 0x000000191e207220 */ /* 0x000fc40000410000 */
[-C--:B------:R-:W-:Y:S01]  /*ba80*/  FMUL.FTZ R39, R31, R24.reuse ;  /* 0x000000181f277220 */ /* 0x080fe20000410000 */
[C---:B------:R-:W-:Y:S01]  /*ba90*/  FFMA.FTZ R31, R27.reuse, R24, -R34 ;  /* 0x000000181b1f7223 */ /* 0x040fe20000010822 */
[C---:B------:R-:W-:Y:S01]  /*baa0*/  FFMA.FTZ R30, R26.reuse, R25, -R33 ;  /* 0x000000191a1e7223 */ /* 0x040fe20000010821 */
        /* <DEDUP_REMOVED lines=12> */
.L_x_4896:
[----:B------:R-:W-:Y:S05]  /*bb70*/  BSYNC B1 ;  /* 0x0000000000017941 */ /* 0x000fea0003800000 */
.L_x_4895:
[----:B-12---:R-:W-:-:S05]  /*bb80*/  VIADD R29, R195, 0x40 ;  /* 0x00000040c31d7836 */ /* 0x006fca0000000000 */
[----:B------:R-:W-:-:S13]  /*bb90*/  ISETP.GE.AND P0, PT, R29, R100, PT ;  /* 0x000000641d00720c */ /* 0x000fda0003f06270 */
[----:B------:R-:W-:Y:S05]  /*bba0*/  @P0 BRA `(.L_x_4877) ;  /* 0x0000001400680947 */ /* 0x000fea0003800000 */
[----:B------:R-:W1:Y:S01]  /*bbb0*/  LDC R32, c[0x0][0x3f4] ;  /* 0x0000fd00ff207b82 */ /* 0x000e620000000800 */
[----:B0-----:R-:W-:Y:S01]  /*bbc0*/  SHF.R.S32.HI R24, RZ, 0x1f, R29 ;  /* 0x0000001fff187819 */ /* 0x001fe2000001141d */
[----:B------:R-:W-:Y:S01]  /*bbd0*/  IMAD.SHL.U32 R33, R29, 0x40, RZ ;  /* 0x000000401d217824 */ /* 0x000fe200078e00ff */
[----:B------:R-:W-:Y:S01]  /*bbe0*/  BSSY B1, `(.L_x_4901) ;  /* 0x0000076000017945 */ /* 0x000fe20003800000 */
[C---:B------:R-:W-:Y:S01]  /*bbf0*/  VIADD R25, R77.reuse, 0x20 ;  /* 0x000000204d197836 */ /* 0x040fe20000000000 */
[----:B------:R-:W-:Y:S01]  /*bc00*/  LEA.HI R24, R24, R29, RZ, 0x3 ;  /* 0x0000001d18187211 */ /* 0x000fe200078f18ff */
[----:B------:R-:W-:Y:S01]  /*bc10*/  VIADD R27, R77, 0x40 ;  /* 0x000000404d1b7836 */ /* 0x000fe20000000000 */
[----:B------:R-:W-:-:S03]  /*bc20*/  LOP3.LUT R33, R33, 0x1c0, RZ, 0xc0, !PT ;  /* 0x000001c021217812 */ /* 0x000fc600078ec0ff */
[----:B------:R-:W-:Y:S01]  /*bc30*/  IMAD.SHL.U32 R24, R24, 0x40, RZ ;  /* 0x0000004018187824 */ /* 0x000fe200078e00ff */
[----:B------:R-:W-:-:S04]  /*bc40*/  SHF.R.U32.HI R34, RZ, 0x3, R33 ;  /* 0x00000003ff227819 */ /* 0x000fc80000011621 */
[----:B------:R-:W-:Y:S02]  /*bc50*/  LOP3.LUT R35, R24, 0xfffffe00, RZ, 0xc0, !PT ;  /* 0xfffffe0018237812 */ /* 0x000fe400078ec0ff */
[-C--:B-1----:R-:W-:Y:S02]  /*bc60*/  ISETP.GE.AND P0, PT, R77, R32.reuse, PT ;  /* 0x000000204d00720c */ /* 0x082fe40003f06270 */
[-C--:B------:R-:W-:Y:S02]  /*bc70*/  ISETP.GE.AND P1, PT, R25, R32.reuse, PT ;  /* 0x000000201900720c */ /* 0x080fe40003f26270 */
[----:B------:R-:W-:-:S09]  /*bc80*/  ISETP.GE.AND P2, PT, R27, R32, PT ;  /* 0x000000201b00720c */ /* 0x000fd20003f46270 */
[----:B------:R-:W-:Y:S05]  /*bc90*/  @P0 BRA `(.L_x_4902) ;  /* 0x0000000400a80947 */ /* 0x000fea0003800000 */
[----:B------:R-:W-:Y:S02]  /*bca0*/  LEA.HI R24, R32, R201, RZ, 0x1d ;  /* 0x000000c920187211 */ /* 0x000fe400078fe8ff */
[----:B------:R-:W-:Y:S02]  /*bcb0*/  R2UR UR4, R206 ;  /* 0x00000000ce0472ca */ /* 0x000fe400000e0000 */
[----:B------:R-:W-:Y:S01]  /*bcc0*/  SHF.R.S32.HI R25, RZ, 0x1f, R24 ;  /* 0x0000001fff197819 */ /* 0x000fe20000011418 */
[----:B------:R-:W-:Y:S01]  /*bcd0*/  IMAD.SHL.U32 R26, R24, 0x8, RZ ;  /* 0x00000008181a7824 */ /* 0x000fe200078e00ff */
[----:B------:R-:W-:Y:S02]  /*bce0*/  LOP3.LUT R77, R33, 0x38, R77, 0xf8, !PT ;  /* 0x00000038214d7812 */ /* 0x000fe400078ef84d */
[----:B------:R-:W-:Y:S02]  /*bcf0*/  LEA.HI R24, R25, R24, RZ, 0x3 ;  /* 0x0000001819187211 */ /* 0x000fe400078f18ff */
[----:B------:R-:W-:-:S02]  /*bd00*/  LOP3.LUT R25, R33, 0x38, R26, 0xf8, !PT ;  /* 0x0000003821197812 */ /* 0x000fc400078ef81a */
[----:B------:R-:W-:Y:S01]  /*bd10*/  LOP3.LUT R36, R35, R77, R34, 0xf6, !PT ;  /* 0x0000004d23247212 */ /* 0x000fe200078ef622 */
[----:B------:R-:W-:Y:S01]  /*bd20*/  IMAD.SHL.U32 R26, R24, 0x400, RZ ;  /* 0x00000400181a7824 */ /* 0x000fe200078e00ff */
[----:B------:R-:W-:Y:S02]  /*bd30*/  LOP3.LUT R24, R25, R34, RZ, 0x3c, !PT ;  /* 0x0000002219187212 */ /* 0x000fe400078e3cff */
[----:B------:R-:W-:Y:S02]  /*bd40*/  LEA R36, R36, UR4, 0x1 ;  /* 0x0000000424247c11 */ /* 0x000fe4000f8e08ff */
[----:B------:R-:W-:Y:S02]  /*bd50*/  LOP3.LUT R26, R26, 0x7fffe000, RZ, 0xc0, !PT ;  /* 0x7fffe0001a1a7812 */ /* 0x000fe400078ec0ff */
[----:B------:R-:W-:Y:S02]  /*bd60*/  SHF.R.U64 R40, R12, 0x10, R13 ;  /* 0x000000100c287819 */ /* 0x000fe4000000120d */
[----:B------:R-:W-:-:S02]  /*bd70*/  IADD3 R37, R24, R26, R35 ;  /* 0x0000001a18257210 */ /* 0x000fc40007ffe023 */
[----:B------:R-:W0:Y:S01]  /*bd80*/  LDS.128 R24, [R36] ;  /* 0x0000000024187984 */ /* 0x000e220000000c00 */
[----:B------:R-:W-:Y:S02]  /*bd90*/  SHF.R.U64 R38, R14, 0x10, R15 ;  /* 0x000000100e267819 */ /* 0x000fe4000000120f */
[----:B------:R-:W-:Y:S02]  /*bda0*/  LEA R37, R37, UR39, 0x1 ;  /* 0x0000002725257c11 */ /* 0x000fe4000f8e08ff */
[----:B------:R-:W-:Y:S02]  /*bdb0*/  SHF.R.U32.HI R13, RZ, 0x10, R13 ;  /* 0x00000010ff0d7819 */ /* 0x000fe4000001160d */
[----:B------:R-:W-:Y:S01]  /*bdc0*/  SHF.R.U64 R14, R56, 0x10, R57 ;  /* 0x00000010380e7819 */ /* 0x000fe20000001239 */
[----:B------:R-:W1:Y:S01]  /*bdd0*/  LDS.128 R28, [R37+0x12400] ;  /* 0x01240000251c7984 */ /* 0x000e620000000c00 */
[----:B------:R-:W-:Y:S02]  /*bde0*/  SHF.R.U64 R12, R58, 0x10, R59 ;  /* 0x000000103a0c7819 */ /* 0x000fe4000000123b */
[----:B------:R-:W-:-:S02]  /*bdf0*/  SHF.R.U32.HI R15, RZ, 0x10, R15 ;  /* 0x00000010ff0f7819 */ /* 0x000fc4000001160f */
[----:B------:R-:W-:Y:S02]  /*be00*/  SHF.R.U32.HI R57, RZ, 0x10, R57 ;  /* 0x00000010ff397819 */ /* 0x000fe40000011639 */
[----:B------:R-:W-:Y:S02]  /*be10*/  PRMT R104, R104, 0x5410, R13 ;  /* 0x0000541068687816 */ /* 0x000fe4000000000d */
        /* <DEDUP_REMOVED lines=8> */
[----:B------:R-:W-:Y:S02]  /*bea0*/  SHF.R.U32.HI R59, RZ, 0x10, R59 ;  /* 0x00000010ff3b7819 */ /* 0x000fe4000001163b */
[----:B------:R-:W-:Y:S01]  /*beb0*/  LOP3.LUT R107, R107, 0xffff0000, RZ, 0xc0, !PT ;  /* 0xffff00006b6b7812 */ /* 0x000fe200078ec0ff */
[----:B------:R-:W-:Y:S01]  /*bec0*/  IMAD.U32 R44, R108, 0x10000, RZ ;  /* 0x000100006c2c7824 */ /* 0x000fe200078e00ff */
[----:B------:R-:W-:Y:S02]  /*bed0*/  PRMT R106, R106, 0x5410, R59 ;  /* 0x000054106a6a7816 */ /* 0x000fe4000000003b */
        /* <DEDUP_REMOVED lines=32> */
[----:B------:R-:W-:Y:S01]  /*c0e0*/  FFMA.FTZ R43, R38, R42, R43 ;  /* 0x0000002a262b7223 */ /* 0x000fe2000001002b */
[-C--:B------:R-:W-:Y:S01]  /*c0f0*/  FMUL.FTZ R38, R28, R103.reuse ;  /* 0x000000671c267220 */ /* 0x080fe20000410000 */
[----:B------:R-:W-:Y:S01]  /*c100*/  FFMA.FTZ R28, R13, R103, -R12 ;  /* 0x000000670d1c7223 */ /* 0x000fe2000001080c */
[----:B------:R-:W-:Y:S01]  /*c110*/  LOP3.LUT R30, R30, 0xffff0000, RZ, 0xc0, !PT ;  /* 0xffff00001e1e7812 */ /* 0x000fe200078ec0ff */
[----:B------:R-:W-:Y:S01]  /*c120*/  IMAD.U32 R12, R101, 0x10000, RZ ;  /* 0x00010000650c7824 */ /* 0x000fe200078e00ff */
[----:B------:R-:W-:Y:S01]  /*c130*/  LOP3.LUT R31, R31, 0xffff0000, RZ, 0xc0, !PT ;  /* 0xffff00001f1f7812 */ /* 0x000fe200078ec0ff */
        /* <DEDUP_REMOVED lines=10> */
[C---:B------:R-:W-:Y:S01]  /*c1e0*/  FMUL.FTZ R12, R30.reuse, R105 ;  /* 0x000000691e0c7220 */ /* 0x040fe20000410000 */
[----:B------:R-:W-:Y:S01]  /*c1f0*/  FMUL.FTZ R13, R31, R106 ;  /* 0x0000006a1f0d7220 */ /* 0x000fe20000410000 */
[----:B------:R-:W-:Y:S01]  /*c200*/  FMUL.FTZ R29, R29, R104 ;  /* 0x000000681d1d7220 */ /* 0x000fe20000410000 */
[-C--:B------:R-:W-:Y:S01]  /*c210*/  FMUL.FTZ R30, R30, R101.reuse ;  /* 0x000000651e1e7220 */ /* 0x080fe20000410000 */
[----:B------:R-:W-:Y:S01]  /*c220*/  FMUL.FTZ R31, R31, R102 ;  /* 0x000000661f1f7220 */ /* 0x000fe20000410000 */
[----:B------:R-:W-:Y:S01]  /*c230*/  FFMA.FTZ R104, R24, R104, -R27 ;  /* 0x0000006818687223 */ /* 0x000fe2000001081b */
[----:B------:R-:W-:Y:S01]  /*c240*/  FFMA.FTZ R101, R25, R101, -R12 ;  /* 0x0000006519657223 */ /* 0x000fe2000001080c */
[----:B------:R-:W-:Y:S01]  /*c250*/  FFMA.FTZ R102, R26, R102, -R13 ;  /* 0x000000661a667223 */ /* 0x000fe2000001080d */
[----:B------:R-:W-:Y:S01]  /*c260*/  FFMA.FTZ R108, R24, R108, R29 ;  /* 0x0000006c186c7223 */ /* 0x000fe2000001001d */
        /* <DEDUP_REMOVED lines=13> */
.L_x_4902:
[----:B------:R-:W-:Y:S05]  /*c340*/  BSYNC B1 ;  /* 0x0000000000017941 */ /* 0x000fea0003800000 */
.L_x_4901:
[----:B------:R-:W-:Y:S04]  /*c350*/  BSSY B1, `(.L_x_4903) ;  /* 0x0000070000017945 */ /* 0x000fe80003800000 */
[----:B------:R-:W-:Y:S05]  /*c360*/  @P1 BRA `(.L_x_4904) ;  /* 0x0000000400b81947 */ /* 0x000fea0003800000 */
[----:B------:R-:W-:Y:S02]  /*c370*/  LEA.HI R74, R32, R74, RZ, 0x1d ;  /* 0x0000004a204a7211 */ /* 0x000fe400078fe8ff */
[----:B------:R-:W-:Y:S02]  /*c380*/  LEA.HI R75, R75, R78, RZ, 0x6 ;  /* 0x0000004e4b4b7211 */ /* 0x000fe400078f30ff */
[----:B0-----:R-:W-:Y:S01]  /*c390*/  SHF.R.S32.HI R13, RZ, 0x1f, R74 ;  /* 0x0000001fff0d7819 */ /* 0x001fe2000001144a */
[----:B------:R-:W-:Y:S01]  /*c3a0*/  IMAD.SHL.U32 R12, R74, 0x8, RZ ;  /* 0x000000084a0c7824 */ /* 0x000fe200078e00ff */
[----:B------:R-:W-:Y:S01]  /*c3b0*/  R2UR UR4, R206 ;  /* 0x00000000ce0472ca */ /* 0x000fe200000e0000 */
[----:B------:R-:W-:Y:S01]  /*c3c0*/  IMAD.SHL.U32 R75, R75, 0x80, RZ ;  /* 0x000000804b4b7824 */ /* 0x000fe200078e00ff */
[----:B------:R-:W-:Y:S02]  /*c3d0*/  LEA.HI R74, R13, R74, RZ, 0x3 ;  /* 0x0000004a0d4a7211 */ /* 0x000fe400078f18ff */
[----:B------:R-:W-:-:S02]  /*c3e0*/  LOP3.LUT R15, R33, 0x38, R76, 0xf8, !PT ;  /* 0x00000038210f7812 */ /* 0x000fc400078ef84c */
[----:B------:R-:W-:Y:S01]  /*c3f0*/  LOP3.LUT R14, R75, 0xffffe000, RZ, 0xc0, !PT ;  /* 0xffffe0004b0e7812 */ /* 0x000fe200078ec0ff */
[----:B------:R-:W-:Y:S01]  /*c400*/  IMAD.SHL.U32 R74, R74, 0x400, RZ ;  /* 0x000004004a4a7824 */ /* 0x000fe200078e00ff */
[----:B------:R-:W-:Y:S02]  /*c410*/  LOP3.LUT R15, R15, R34, RZ, 0x3c, !PT ;  /* 0x000000220f0f7212 */ /* 0x000fe400078e3cff */
[----:B------:R-:W-:Y:S02]  /*c420*/  LOP3.LUT R13, R33, 0x38, R12, 0xf8, !PT ;  /* 0x00000038210d7812 */ /* 0x000fe400078ef80c */
[----:B------:R-:W-:Y:S02]  /*c430*/  IADD3 R14, R15, R14, R35 ;  /* 0x0000000e0f0e7210 */ /* 0x000fe40007ffe023 */
[----:B------:R-:W-:Y:S02]  /*c440*/  LOP3.LUT R12, R13, R34, RZ, 0x3c, !PT ;  /* 0x000000220d0c7212 */ /* 0x000fe400078e3cff */
[----:B------:R-:W-:-:S02]  /*c450*/  LOP3.LUT R24, R74, 0x7fffe000, RZ, 0xc0, !PT ;  /* 0x7fffe0004a187812 */ /* 0x000fc400078ec0ff */
[----:B------:R-:W-:Y:S02]  /*c460*/  LEA R42, R14, UR4, 0x1 ;  /* 0x000000040e2a7c11 */ /* 0x000fe4000f8e08ff */
[----:B------:R-:W-:Y:S02]  /*c470*/  IADD3 R24, R12, R24, R35 ;  /* 0x000000180c187210 */ /* 0x000fe40007ffe023 */
[----:B------:R-:W-:Y:S01]  /*c480*/  SHF.R.U64 R31, R8, 0x10, R9 ;  /* 0x00000010081f7819 */ /* 0x000fe20000001209 */
[----:B------:R-:W0:Y:S01]  /*c490*/  LDS.128 R12, [R42] ;  /* 0x000000002a0c7984 */ /* 0x000e220000000c00 */
[----:B------:R-:W-:Y:S02]  /*c4a0*/  LEA R28, R24, UR39, 0x1 ;  /* 0x00000027181c7c11 */ /* 0x000fe4000f8e08ff */
[----:B------:R-:W-:Y:S02]  /*c4b0*/  SHF.R.U64 R29, R10, 0x10, R11 ;  /* 0x000000100a1d7819 */ /* 0x000fe4000000120b */
[----:B------:R-:W-:Y:S01]  /*c4c0*/  SHF.R.U32.HI R8, RZ, 0x10, R9 ;  /* 0x00000010ff087819 */ /* 0x000fe20000011609 */
[----:B------:R-:W1:Y:S01]  /*c4d0*/  LDS.128 R24, [R28+0x12400] ;  /* 0x012400001c187984 */ /* 0x000e620000000c00 */
[----:B------:R-:W-:-:S02]  /*c4e0*/  SHF.R.U32.HI R10, RZ, 0x10, R11 ;  /* 0x00000010ff0a7819 */ /* 0x000fc4000001160b */
[----:B------:R-:W-:Y:S02]  /*c4f0*/  SHF.R.U64 R11, R52, 0x10, R53 ;  /* 0x00000010340b7819 */ /* 0x000fe40000001235 */
[----:B------:R-:W-:Y:S02]  /*c500*/  SHF.R.U64 R9, R54, 0x10, R55 ;  /* 0x0000001036097819 */ /* 0x000fe40000001237 */
[----:B------:R-:W-:Y:S02]  /*c510*/  PRMT R87, R87, 0x5410, R8 ;  /* 0x0000541057577816 */ /* 0x000fe40000000008 */
[----:B------:R-:W-:Y:S02]  /*c520*/  PRMT R90, R90, 0x5410, R11 ;  /* 0x000054105a5a7816 */ /* 0x000fe4000000000b */
[----:B------:R-:W-:Y:S02]  /*c530*/  PRMT R88, R88, 0x5410, R9 ;  /* 0x0000541058587816 */ /* 0x000fe40000000009 */
[----:B------:R-:W-:Y:S01]  /*c540*/  PRMT R85, R85, 0x5410, R10 ;  /* 0x0000541055557816 */ /* 0x000fe2000000000a */
[----:B------:R-:W-:Y:S01]  /*c550*/  IMAD.U32 R38, R90, 0x10000, RZ ;  /* 0x000100005a267824 */ /* 0x000fe200078e00ff */
[----:B------:R-:W-:-:S02]  /*c560*/  PRMT R86, R86, 0x5410, R31 ;  /* 0x0000541056567816 */ /* 0x000fc4000000001f */
[----:B------:R-:W-:Y:S02]  /*c570*/  PRMT R84, R84, 0x5410, R29 ;  /* 0x0000541054547816 */ /* 0x000fe4000000001d */
[----:B------:R-:W-:Y:S01]  /*c580*/  SHF.R.U32.HI R52, RZ, 0x10, R53 ;  /* 0x00000010ff347819 */ /* 0x000fe20000011635 */
[----:B------:R-:W-:Y:S01]  /*c590*/  IMAD.U32 R37, R86, 0x10000, RZ ;  /* 0x0001000056257824 */ /* 0x000fe200078e00ff */
[----:B------:R-:W-:Y:S02]  /*c5a0*/  SHF.R.U32.HI R54, RZ, 0x10, R55 ;  /* 0x00000010ff367819 */ /* 0x000fe40000011637 */
[----:B------:R-:W-:Y:S02]  /*c5b0*/  PRMT R91, R91, 0x5410, R52 ;  /* 0x000054105b5b7816 */ /* 0x000fe40000000034 */
[----:B------:R-:W-:Y:S02]  /*c5c0*/  PRMT R89, R89, 0x5410, R54 ;  /* 0x0000541059597816 */ /* 0x000fe40000000036 */
[----:B------:R-:W-:Y:S01]  /*c5d0*/  LOP3.LUT R90, R90, 0xffff0000, RZ, 0xc0, !PT ;  /* 0xffff00005a5a7812 */ /* 0x000fe200078ec0ff */
[----:B------:R-:W-:Y:S01]  /*c5e0*/  IMAD.U32 R39, R91, 0x10000, RZ ;  /* 0x000100005b277824 */ /* 0x000fe200078e00ff */
        /* <DEDUP_REMOVED lines=22> */
[----:B------:R-:W-:Y:S01]  /*c750*/  FMUL.FTZ R47, R30, R15 ;  /* 0x0000000f1e2f7220 */ /* 0x000fe20000410000 */
[----:B------:R-:W-:Y:S01]  /*c760*/  IMAD.U32 R8, R85, 0x10000, RZ ;  /* 0x0001000055087824 */ /* 0x000fe200078e00ff */
[----:B------:R-:W-:Y:S01]  /*c770*/  LOP3.LUT R87, R87, 0xffff0000, RZ, 0xc0, !PT ;  /* 0xffff000057577812 */ /* 0x000fe200078ec0ff */
[----:B------:R-:W-:Y:S01]  /*c780*/  FMUL.FTZ R30, R36, R37 ;  /* 0x00000025241e7220 */ /* 0x000fe20000410000 */
[----:B------:R-:W-:Y:S01]  /*c790*/  FFMA.FTZ R47, R10, R39, R47 ;  /* 0x000000270a2f7223 */ /* 0x000fe2000001002f */
[-C--:B------:R-:W-:Y:S01]  /*c7a0*/  FMUL.FTZ R36, R36, R8.reuse ;  /* 0x0000000824247220 */ /* 0x080fe20000410000 */
[----:B------:R-:W-:Y:S01]  /*c7b0*/  FFMA.FTZ R45, R10, R15, -R45 ;  /* 0x0000000f0a2d7223 */ /* 0x000fe2000001082d */
[C---:B------:R-:W-:Y:S01]  /*c7c0*/  FFMA.FTZ R39, R29.reuse, R8, -R30 ;  /* 0x000000081d277223 */ /* 0x040fe2000001081e */
[C---:B------:R-:W-:Y:S01]  /*c7d0*/  FMUL.FTZ R8, R24.reuse, R90 ;  /* 0x0000005a18087220 */ /* 0x040fe20000410000 */
[----:B------:R-:W-:Y:S01]  /*c7e0*/  FFMA.FTZ R29, R29, R37, R36 ;  /* 0x000000251d1d7223 */ /* 0x000fe20000010024 */
[----:B------:R-:W-:Y:S01]  /*c7f0*/  FMUL.FTZ R24, R24, R86 ;  /* 0x0000005618187220 */ /* 0x000fe20000410000 */
[----:B------:R-:W-:-:S02]  /*c800*/  IMAD.U32 R31, R26, 0x10000, RZ ;  /* 0x000100001a1f7824 */ /* 0x000fc400078e00ff */
[----:B------:R-:W-:Y:S01]  /*c810*/  FFMA.FTZ R86, R9, R86, -R8 ;  /* 0x0000005609567223 */ /* 0x000fe20000010808 */
[----:B------:R-:W-:Y:S02]  /*c820*/  IMAD.U32 R10, R88, 0x10000, RZ ;  /* 0x00010000580a7824 */ /* 0x000fe400078e00ff */
[C---:B------:R-:W-:Y:S01]  /*c830*/  FMUL.FTZ R15, R25.reuse, R91 ;  /* 0x0000005b190f7220 */ /* 0x040fe20000410000 */
[-C--:B------:R-:W-:Y:S01]  /*c840*/  FMUL.FTZ R36, R25, R87.reuse ;  /* 0x0000005719247220 */ /* 0x080fe20000410000 */
[----:B------:R-:W-:Y:S01]  /*c850*/  IMAD.U32 R8, R84, 0x10000, RZ ;  /* 0x0001000054087824 */ /* 0x000fe200078e00ff */
        /* <DEDUP_REMOVED lines=9> */
[----:B------:R-:W-:Y:S01]  /*c8f0*/  FFMA.FTZ R24, R9, R90, R24 ;  /* 0x0000005a09187223 */ /* 0x000fe20000010018 */
[----:B------:R-:W-:Y:S01]  /*c900*/  LOP3.LUT R85, R85, 0xffff0000, RZ, 0xc0, !PT ;  /* 0xffff000055557812 */ /* 0x000fe200078ec0ff */
[C---:B------:R-:W-:Y:S01]  /*c910*/  FFMA.FTZ R38, R11.reuse, R8, -R38 ;  /* 0x000000080b267223 */ /* 0x040fe20000010826 */
[C---:B------:R-:W-:Y:S01]  /*c920*/  FMUL.FTZ R9, R26.reuse, R84 ;  /* 0x000000541a097220 */ /* 0x040fe20000410000 */
[----:B------:R-:W-:Y:S01]  /*c930*/  FFMA.FTZ R11, R11, R10, R12 ;  /* 0x0000000a0b0b7223 */ /* 0x000fe2000001000c */
[-C--:B------:R-:W-:Y:S01]  /*c940*/  FMUL.FTZ R8, R26, R88.reuse ;  /* 0x000000581a087220 */ /* 0x080fe20000410000 */
[C---:B------:R-:W-:Y:S01]  /*c950*/  FMUL.FTZ R25, R27.reuse, R89 ;  /* 0x000000591b197220 */ /* 0x040fe20000410000 */
[-C--:B------:R-:W-:Y:S01]  /*c960*/  FMUL.FTZ R10, R27, R85.reuse ;  /* 0x000000551b0a7220 */ /* 0x080fe20000410000 */
        /* <DEDUP_REMOVED lines=14> */
.L_x_4904:
[----:B------:R-:W-:Y:S05]  /*ca50*/  BSYNC B1 ;  /* 0x0000000000017941 */ /* 0x000fea0003800000 */
.L_x_4903:
[----:B------:R-:W-:Y:S05]  /*ca60*/  @P2 BRA `(.L_x_4877) ;  /* 0x0000000400b82947 */ /* 0x000fea0003800000 */
[----:B------:R-:W-:Y:S02]  /*ca70*/  LEA.HI R32, R32, R69, RZ, 0x1d ;  /* 0x0000004520207211 */ /* 0x000fe400078fe8ff */
[----:B------:R-:W-:Y:S02]  /*ca80*/  LEA.HI R20, R21, R20, RZ, 0x6 ;  /* 0x0000001415147211 */ /* 0x000fe400078f30ff */
[----:B-1----:R-:W-:Y:S01]  /*ca90*/  SHF.R.S32.HI R9, RZ, 0x1f, R32 ;  /* 0x0000001fff097819 */ /* 0x002fe20000011420 */
[----:B------:R-:W-:Y:S01]  /*caa0*/  IMAD.SHL.U32 R8, R32, 0x8, RZ ;  /* 0x0000000820087824 */ /* 0x000fe200078e00ff */
[----:B------:R-:W-:Y:S01]  /*cab0*/  LOP3.LUT R11, R33, 0x38, R68, 0xf8, !PT ;  /* 0x00000038210b7812 */ /* 0x000fe200078ef844 */
[----:B------:R-:W-:Y:S01]  /*cac0*/  IMAD.SHL.U32 R20, R20, 0x80, RZ ;  /* 0x0000008014147824 */ /* 0x000fe200078e00ff */
[----:B------:R-:W-:Y:S02]  /*cad0*/  LEA.HI R9, R9, R32, RZ, 0x3 ;  /* 0x0000002009097211 */ /* 0x000fe400078f18ff */
[----:B------:R-:W-:-:S02]  /*cae0*/  LOP3.LUT R33, R33, 0x38, R8, 0xf8, !PT ;  /* 0x0000003821217812 */ /* 0x000fc400078ef808 */
[----:B------:R-:W-:Y:S01]  /*caf0*/  R2UR UR4, R206 ;  /* 0x00000000ce0472ca */ /* 0x000fe200000e0000 */
[----:B------:R-:W-:Y:S01]  /*cb00*/  IMAD.SHL.U32 R9, R9, 0x400, RZ ;  /* 0x0000040009097824 */ /* 0x000fe200078e00ff */
[-C--:B------:R-:W-:Y:S02]  /*cb10*/  LOP3.LUT R11, R11, R34.reuse, RZ, 0x3c, !PT ;  /* 0x000000220b0b7212 */ /* 0x080fe400078e3cff */
[----:B------:R-:W-:Y:S02]  /*cb20*/  LOP3.LUT R34, R33, R34, RZ, 0x3c, !PT ;  /* 0x0000002221227212 */ /* 0x000fe400078e3cff */
[----:B------:R-:W-:Y:S02]  /*cb30*/  LOP3.LUT R9, R9, 0x7fffe000, RZ, 0xc0, !PT ;  /* 0x7fffe00009097812 */ /* 0x000fe400078ec0ff */
[----:B------:R-:W-:Y:S02]  /*cb40*/  LOP3.LUT R20, R20, 0xffffe000, RZ, 0xc0, !PT ;  /* 0xffffe00014147812 */ /* 0x000fe400078ec0ff */
[----:B------:R-:W-:-:S02]  /*cb50*/  IADD3 R34, R34, R9, R35 ;  /* 0x0000000922227210 */ /* 0x000fc40007ffe023 */
[----:B------:R-:W-:Y:S02]  /*cb60*/  IADD3 R11, R11, R20, R35 ;  /* 0x000000140b0b7210 */ /* 0x000fe40007ffe023 */
[----:B------:R-:W-:Y:S02]  /*cb70*/  LEA R34, R34, UR39, 0x1 ;  /* 0x0000002722227c11 */ /* 0x000fe4000f8e08ff */
[----:B------:R-:W-:Y:S02]  /*cb80*/  LEA R32, R11, UR4, 0x1 ;  /* 0x000000040b207c11 */ /* 0x000fe4000f8e08ff */
[----:B0-----:R-:W-:Y:S01]  /*cb90*/  SHF.R.U64 R25, R48, 0x10, R49 ;  /* 0x0000001030197819 */ /* 0x001fe20000001231 */
[----:B------:R-:W0:Y:S01]  /*cba0*/  LDS.128 R12, [R34+0x12400] ;  /* 0x01240000220c7984 */ /* 0x000e220000000c00 */
[----:B------:R-:W-:Y:S02]  /*cbb0*/  SHF.R.U64 R20, R4, 0x10, R5 ;  /* 0x0000001004147819 */ /* 0x000fe40000001205 */
[--C-:B------:R-:W-:Y:S01]  /*cbc0*/  SHF.R.U64 R6, R6, 0x10, R7.reuse ;  /* 0x0000001006067819 */ /* 0x100fe20000001207 */
[----:B------:R-:W1:Y:S01]  /*cbd0*/  LDS.128 R8, [R32] ;  /* 0x0000000020087984 */ /* 0x000e620000000c00 */
[----:B------:R-:W-:-:S02]  /*cbe0*/  SHF.R.U32.HI R7, RZ, 0x10, R7 ;  /* 0x00000010ff077819 */ /* 0x000fc40000011607 */
[----:B------:R-:W-:Y:S02]  /*cbf0*/  PRMT R25, R2, 0x5410, R25 ;  /* 0x0000541002197816 */ /* 0x000fe40000000019 */
[----:B------:R-:W-:Y:S02]  /*cc00*/  PRMT R81, R81, 0x5410, R20 ;  /* 0x0000541051517816 */ /* 0x000fe40000000014 */
[----:B------:R-:W-:Y:S01]  /*cc10*/  SHF.R.U32.HI R5, RZ, 0x10, R5 ;  /* 0x00000010ff057819 */ /* 0x000fe20000011605 */
[----:B------:R-:W-:Y:S01]  /*cc20*/  IMAD.U32 R26, R25, 0x10000, RZ ;  /* 0x00010000191a7824 */ /* 0x000fe200078e00ff */
[----:B------:R-:W-:Y:S01]  /*cc30*/  SHF.R.U32.HI R27, RZ, 0x10, R49 ;  /* 0x00000010ff1b7819 */ /* 0x000fe20000011631 */
[----:B------:R-:W-:Y:S01]  /*cc40*/  IMAD.U32 R21, R81, 0x10000, RZ ;  /* 0x0001000051157824 */ /* 0x000fe200078e00ff */
[----:B------:R-:W-:Y:S02]  /*cc50*/  SHF.R.U64 R4, R50, 0x10, R51 ;  /* 0x0000001032047819 */ /* 0x000fe40000001233 */
[----:B------:R-:W-:-:S02]  /*cc60*/  PRMT R82, R82, 0x5410, R7 ;  /* 0x0000541052527816 */ /* 0x000fc40000000007 */
[----:B------:R-:W-:Y:S02]  /*cc70*/  SHF.R.U32.HI R50, RZ, 0x10, R51 ;  /* 0x00000010ff327819 */ /* 0x000fe40000011633 */
[----:B------:R-:W-:Y:S02]  /*cc80*/  PRMT R80, R80, 0x5410, R5 ;  /* 0x0000541050507816 */ /* 0x000fe40000000005 */
[----:B------:R-:W-:Y:S02]  /*cc90*/  PRMT R27, R0, 0x5410, R27 ;  /* 0x00005410001b7816 */ /* 0x000fe4000000001b */
[----:B------:R-:W-:Y:S01]  /*cca0*/  PRMT R29, R3, 0x5410, R50 ;  /* 0x00005410031d7816 */ /* 0x000fe20000000032 */
[----:B------:R-:W-:Y:S01]  /*ccb0*/  IMAD.U32 R24, R80, 0x10000, RZ ;  /* 0x0001000050187824 */ /* 0x000fe200078e00ff */
[----:B------:R-:W-:Y:S01]  /*ccc0*/  PRMT R79, R79, 0x5410, R4 ;  /* 0x000054104f4f7816 */ /* 0x000fe20000000004 */
[----:B------:R-:W-:Y:S01]  /*ccd0*/  IMAD.U32 R28, R27, 0x10000, RZ ;  /* 0x000100001b1c7824 */ /* 0x000fe200078e00ff */
[----:B------:R-:W-:-:S02]  /*cce0*/  PRMT R83, R83, 0x5410, R6 ;  /* 0x0000541053537816 */ /* 0x000fc40000000006 */
[----:B------:R-:W-:Y:S02]  /*ccf0*/  LOP3.LUT R25, R25, 0xffff0000, RZ, 0xc0, !PT ;  /* 0xffff000019197812 */ /* 0x000fe400078ec0ff */
[----:B------:R-:W-:Y:S02]  /*cd00*/  LOP3.LUT R81, R81, 0xffff0000, RZ, 0xc0, !PT ;  /* 0xffff000051517812 */ /* 0x000fe400078ec0ff */
[----:B------:R-:W-:Y:S01]  /*cd10*/  LOP3.LUT R27, R27, 0xffff0000, RZ, 0xc0, !PT ;  /* 0xffff00001b1b7812 */ /* 0x000fe200078ec0ff */
[----:B0-----:R-:W-:Y:S02]  /*cd20*/  IMAD.U32 R7, R12, 0x10000, RZ ;  /* 0x000100000c077824 */ /* 0x001fe400078e00ff */
[C---:B------:R-:W-:Y:S01]  /*cd30*/  IMAD.U32 R20, R15.reuse, 0x10000, RZ ;  /* 0x000100000f147824 */ /* 0x040fe200078e00ff */
[----:B------:R-:W-:Y:S01]  /*cd40*/  LOP3.LUT R15, R15, 0xffff0000, RZ, 0xc0, !PT ;  /* 0xffff00000f0f7812 */ /* 0x000fe200078ec0ff */
[----:B-1----:R-:W-:Y:S02]  /*cd50*/  IMAD.U32 R0, R8, 0x10000, RZ ;  /* 0x0001000008007824 */ /* 0x002fe400078e00ff */
[C---:B------:R-:W-:Y:S01]  /*cd60*/  FMUL.FTZ R31, R7.reuse, R26 ;  /* 0x0000001a071f7220 */ /* 0x040fe20000410000 */
[----:B------:R-:W-:Y:S01]  /*cd70*/  FMUL.FTZ R7, R7, R21 ;  /* 0x0000001507077220 */ /* 0x000fe20000410000 */
[C---:B------:R-:W-:Y:S01]  /*cd80*/  IMAD.U32 R4, R10.reuse, 0x10000, RZ ;  /* 0x000100000a047824 */ /* 0x040fe200078e00ff */
[----:B------:R-:W-:Y:S01]  /*cd90*/  LOP3.LUT R5, R10, 0xffff0000, RZ, 0xc0, !PT ;  /* 0xffff00000a057812 */ /* 0x000fe200078ec0ff */
[C---:B------:R-:W-:Y:S01]  /*cda0*/  IMAD.U32 R6, R11.reuse, 0x10000, RZ ;  /* 0x000100000b067824 */ /* 0x040fe200078e00ff */
[----:B------:R-:W-:Y:S01]  /*cdb0*/  LOP3.LUT R10, R11, 0xffff0000, RZ, 0xc0, !PT ;  /* 0xffff00000b0a7812 */ /* 0x000fe200078ec0ff */
[----:B------:R-:W-:-:S02]  /*cdc0*/  IMAD.U32 R11, R13, 0x10000, RZ ;  /* 0x000100000d0b7824 */ /* 0x000fc400078e00ff */
[C---:B------:R-:W-:Y:S01]  /*cdd0*/  FFMA.FTZ R31, R0.reuse, R21, -R31 ;  /* 0x00000015001f7223 */ /* 0x040fe2000001081f */
[----:B------:R-:W-:Y:S02]  /*cde0*/  IMAD.U32 R21, R29, 0x10000, RZ ;  /* 0x000100001d157824 */ /* 0x000fe400078e00ff */
[----:B------:R-:W-:Y:S01]  /*cdf0*/  FFMA.FTZ R26, R0, R26, R7 ;  /* 0x0000001a001a7223 */ /* 0x000fe20000010007 */
[----:B------:R-:W-:Y:S01]  /*ce00*/  IMAD.U32 R7, R82, 0x10000, RZ ;  /* 0x0001000052077824 */ /* 0x000fe200078e00ff */
[----:B------:R-:W-:Y:S01]  /*ce10*/  LOP3.LUT R2, R8, 0xffff0000, RZ, 0xc0, !PT ;  /* 0xffff000008027812 */ /* 0x000fe200078ec0ff */
[C---:B------:R-:W-:Y:S01]  /*ce20*/  IMAD.U32 R3, R9.reuse, 0x10000, RZ ;  /* 0x0001000009037824 */ /* 0x040fe200078e00ff */
[----:B------:R-:W-:Y:S01]  /*ce30*/  LOP3.LUT R8, R9, 0xffff0000, RZ, 0xc0, !PT ;  /* 0xffff000009087812 */ /* 0x000fe200078ec0ff */
[C---:B------:R-:W-:Y:S01]  /*ce40*/  FMUL.FTZ R30, R11.reuse, R28 ;  /* 0x0000001c0b1e7220 */ /* 0x040fe20000410000 */
[-C--:B------:R-:W-:Y:S01]  /*ce50*/  FMUL.FTZ R0, R11, R24.reuse ;  /* 0x000000180b007220 */ /* 0x080fe20000410000 */
[----:B------:R-:W-:Y:S01]  /*ce60*/  LOP3.LUT R9, R12, 0xffff0000, RZ, 0xc0, !PT ;  /* 0xffff00000c097812 */ /* 0x000fe200078ec0ff */
[C---:B------:R-:W-:Y:S01]  /*ce70*/  FMUL.FTZ R11, R20.reuse, R21 ;  /* 0x00000015140b7220 */ /* 0x040fe20000410000 */
[-C--:B------:R-:W-:Y:S01]  /*ce80*/  FMUL.FTZ R20, R20, R7.reuse ;  /* 0x0000000714147220 */ /* 0x080fe20000410000 */
[----:B------:R-:W-:Y:S01]  /*ce90*/  FFMA.FTZ R30, R3, R24, -R30 ;  /* 0x00000018031e7223 */ /* 0x000fe2000001081e */
[----:B------:R-:W-:Y:S01]  /*cea0*/  LOP3.LUT R12, R13, 0xffff0000, RZ, 0xc0, !PT ;  /* 0xffff00000d0c7812 */ /* 0x000fe200078ec0ff */
[C---:B------:R-:W-:Y:S01]  /*ceb0*/  FFMA.FTZ R24, R6.reuse, R7, -R11 ;  /* 0x0000000706187223 */ /* 0x040fe2000001080b */
[----:B------:R-:W-:Y:S01]  /*cec0*/  FFMA.FTZ R21, R6, R21, R20 ;  /* 0x0000001506157223 */ /* 0x000fe20000010014 */
[----:B------:R-:W-:Y:S01]  /*ced0*/  FMUL.FTZ R7, R9, R25 ;  /* 0x0000001909077220 */ /* 0x000fe20000410000 */
[----:B------:R-:W-:-:S02]  /*cee0*/  IMAD.U32 R13, R14, 0x10000, RZ ;  /* 0x000100000e0d7824 */ /* 0x000fc400078e00ff */
[----:B------:R-:W-:Y:S01]  /*cef0*/  FFMA.FTZ R28, R3, R28, R0 ;  /* 0x0000001c031c7223 */ /* 0x000fe20000010000 */
[----:B------:R-:W-:Y:S01]  /*cf00*/  IMAD.U32 R6, R79, 0x10000, RZ ;  /* 0x000100004f067824 */ /* 0x000fe200078e00ff */
[----:B------:R-:W-:Y:S01]  /*cf10*/  LOP3.LUT R3, R80, 0xffff0000, RZ, 0xc0, !PT ;  /* 0xffff000050037812 */ /* 0x000fe200078ec0ff */
[----:B------:R-:W-:Y:S01]  /*cf20*/  FFMA.FTZ R20, R2, R81, -R7 ;  /* 0x0000005102147223 */ /* 0x000fe20000010807 */
[----:B------:R-:W-:Y:S01]  /*cf30*/  LOP3.LUT R14, R14, 0xffff0000, RZ, 0xc0, !PT ;  /* 0xffff00000e0e7812 */ /* 0x000fe200078ec0ff */
[----:B------:R-:W-:Y:S02]  /*cf40*/  IMAD.U32 R0, R83, 0x10000, RZ ;  /* 0x0001000053007824 */ /* 0x000fe400078e00ff */
[C---:B------:R-:W-:Y:S01]  /*cf50*/  FMUL.FTZ R7, R12.reuse, R27 ;  /* 0x0000001b0c077220 */ /* 0x040fe20000410000 */
[----:B------:R-:W-:Y:S01]  /*cf60*/  FMUL.FTZ R11, R13, R6 ;  /* 0x000000060d0b7220 */ /* 0x000fe20000410000 */
[----:B------:R-:W-:Y:S01]  /*cf70*/  LOP3.LUT R79, R79, 0xffff0000, RZ, 0xc0, !PT ;  /* 0xffff00004f4f7812 */ /* 0x000fe200078ec0ff */
[----:B------:R-:W-:Y:S01]  /*cf80*/  FMUL.FTZ R9, R9, R81 ;  /* 0x0000005109097220 */ /* 0x000fe20000410000 */
[----:B------:R-:W-:Y:S01]  /*cf90*/  LOP3.LUT R29, R29, 0xffff0000, RZ, 0xc0, !PT ;  /* 0xffff00001d1d7812 */ /* 0x000fe200078ec0ff */
[-C--:B------:R-:W-:Y:S01]  /*cfa0*/  FMUL.FTZ R12, R12, R3.reuse ;  /* 0x000000030c0c7220 */ /* 0x080fe20000410000 */
[----:B------:R-:W-:Y:S01]  /*cfb0*/  LOP3.LUT R83, R83, 0xffff0000, RZ, 0xc0, !PT ;  /* 0xffff000053537812 */ /* 0x000fe200078ec0ff */
[----:B------:R-:W-:Y:S01]  /*cfc0*/  FFMA.FTZ R7, R8, R3, -R7 ;  /* 0x0000000308077223 */ /* 0x000fe20000010807 */
[----:B------:R-:W-:Y:S01]  /*cfd0*/  LOP3.LUT R82, R82, 0xffff0000, RZ, 0xc0, !PT ;  /* 0xffff000052527812 */ /* 0x000fe200078ec0ff */
[-C--:B------:R-:W-:Y:S01]  /*cfe0*/  FMUL.FTZ R13, R13, R0.reuse ;  /* 0x000000000d0d7220 */ /* 0x080fe20000410000 */
[----:B------:R-:W-:Y:S01]  /*cff0*/  FFMA.FTZ R11, R4, R0, -R11 ;  /* 0x00000000040b7223 */ /* 0x000fe2000001080b */
[----:B------:R-:W-:Y:S01]  /*d000*/  FFMA.FTZ R25, R2, R25, R9 ;  /* 0x0000001902197223 */ /* 0x000fe20000010009 */
[C---:B------:R-:W-:Y:S01]  /*d010*/  FMUL.FTZ R0, R14.reuse, R79 ;  /* 0x0000004f0e007220 */ /* 0x040fe20000410000 */
[C---:B------:R-:W-:Y:S01]  /*d020*/  FMUL.FTZ R3, R15.reuse, R29 ;  /* 0x0000001d0f037220 */ /* 0x040fe20000410000 */
[-C--:B------:R-:W-:Y:S01]  /*d030*/  FMUL.FTZ R14, R14, R83.reuse ;  /* 0x000000530e0e7220 */ /* 0x080fe20000410000 */
[-C--:B------:R-:W-:Y:S01]  /*d040*/  FMUL.FTZ R2, R15, R82.reuse ;  /* 0x000000520f027220 */ /* 0x080fe20000410000 */
[C---:B------:R-:W-:Y:S01]  /*d050*/  FFMA.FTZ R0, R5.reuse, R83, -R0 ;  /* 0x0000005305007223 */ /* 0x040fe20000010800 */
        /* <DEDUP_REMOVED lines=15> */
.L_x_4877:
[----:B------:R-:W-:Y:S05]  /*d150*/  BSYNC B0 ;  /* 0x0000000000007941 */ /* 0x000fea0003800000 */
.L_x_4856:
[----:B------:R-:W-:Y:S01]  /*d160*/  @!PT LDS RZ, [RZ] ;  /* 0x00000000fffff984 */ /* 0x000fe20000000800 */
[----:B------:R-:W-:Y:S01]  /*d170*/  @!PT LDS RZ, [RZ] ;  /* 0x00000000fffff984 */ /* 0x000fe20000000800 */
[----:B------:R-:W-:Y:S01]  /*d180*/  @!PT LDS RZ, [RZ] ;  /* 0x00000000fffff984 */ /* 0x000fe20000000800 */
[----:B------:R-:W-:Y:S01]  /*d190*/  @!PT LDS RZ, [RZ] ;  /* 0x00000000fffff984 */ /* 0x000fe20000000800 */
[----:B------:R5:W-:Y:S06]  /*d1a0*/  MEMBAR.ALL.CTA ;  /* 0x0000000000007992 */ /* 0x000bec0000008000 */
[----:B-----5:R-:W5:Y:S01]  /*d1b0*/  FENCE.VIEW.ASYNC.S ;  /* 0x00000000000073c6 */ /* 0x020f620000000000 */
[----:B------:R-:W-:Y:S05]  /*d1c0*/  WARPSYNC.ALL ;  /* 0x0000000000007948 */ /* 0x000fea0003800000 */
[----:B-----5:R-:W-:Y:S06]  /*d1d0*/  BAR.SYNC.DEFER_BLOCKING 0xd, 0x100 ;  /* 0x0344000000007b1d */ /* 0x020fec0000010000 */
.L_x_4853:
[----:B01-3--:R-:W3:Y:S02]  /*d1e0*/  LDL R0, [R1+0x294] ;  /* 0x0002940001007983 */ /* 0x00bee40000100800 */
[----:B---3--:R-:W-:-:S13]  /*d1f0*/  R2UR UR4, R0 ;  /* 0x00000000000472ca */ /* 0x008fda00000e0000 */
[----:B------:R-:W-:-:S06]  /*d200*/  ULOP3.LUT UR4, UR4, 0x1, URZ, 0xfc, !UPT ;  /* 0x0000000104047892 */ /* 0x000fcc000f8efc3f */
[----:B------:R-:W-:-:S05]  /*d210*/  IMAD.U32 R0, RZ, RZ, UR4 ;  /* 0x00000004ff007e24 */ /* 0x000fca000f8e00ff */
[----:B------:R-:W-:-:S13]  /*d220*/  ISETP.NE.AND P0, PT, R0, 0x3, PT ;  /* 0x000000030000780c */ /* 0x000fda0003f05270 */
[----:B------:R-:W-:Y:S05]  /*d230*/  @!P0 BRA `(.L_x_4905) ;  /* 0x0000000000048947 */ /* 0x000fea0003800000 */
[----:B------:R-:W-:Y:S01]  /*d240*/  BPT.TRAP 0x1 ;  /* 0x000000040000795c */ /* 0x000fe20000300000 */
.L_x_4905:
[----:B------:R-:W-:Y:S02]  /*d250*/  IMAD.U32 R13, RZ, RZ, UR38 ;  /* 0x00000026ff0d7e24 */ /* 0x000fe4000f8e00ff */
[----:B------:R-:W-:-:S03]  /*d260*/  IMAD.U32 R0, RZ, RZ, UR61 ;  /* 0x0000003dff007e24 */ /* 0x000fc6000f8e00ff */
[----:B------:R-:W-:Y:S02]  /*d270*/  LEA R13, R13, UR39, 0x3 ;  /* 0x000000270d0d7c11 */ /* 0x000fe4000f8e18ff */
[----:B------:R-:W-:-:S04]  /*d280*/  SHF.L.U32 R0, R0, 0x1f, RZ ;  /* 0x0000001f00007819 */ /* 0x000fc800000006ff */
[----:B------:R0:W1:Y:S01]  /*d290*/  SYNCS.PHASECHK.TRANS64.TRYWAIT P1, [R13+URZ+0x30830], R0 ;  /* 0x030830000d0075a7 */ /* 0x000062000802017f */
[----:B------:R-:W-:Y:S05]  /*d2a0*/  @!P0 BRA `(.L_x_4906) ;  /* 0x0000000000048947 */ /* 0x000fea0003800000 */
[----:B------:R-:W-:Y:S01]  /*d2b0*/  BPT.TRAP 0x1 ;  /* 0x000000040000795c */ /* 0x000fe20000300000 */
.L_x_4906:
[----:B-1----:R-:W-:Y:S05]  /*d2c0*/  @P1 BRA `(.L_x_4907) ;  /* 0x0000000000081947 */ /* 0x002fea0003800000 */
[----:B------:R-:W1:Y:S02]  /*d2d0*/  SYNCS.PHASECHK.TRANS64.TRYWAIT P1, [R13+URZ+0x30830], R0 ;  /* 0x030830000d0075a7 */ /* 0x000e64000802017f */
[----:B-1----:R-:W-:Y:S05]  /*d2e0*/  @!P1 BRA `(.L_x_4908) ;  /* 0x000001a000109947 */ /* 0x002fea0003800000 */
.L_x_4907:
[----:B------:R-:W-:Y:S05]  /*d2f0*/  WARPSYNC.ALL ;  /* 0x0000000000007948 */ /* 0x000fea0003800000 */
[----:B------:R-:W-:Y:S01]  /*d300*/  UIADD3 UR4, UR39, 0x1e400, URZ ;  /* 0x0001e40027047890 */ /* 0x000fe2000fffe03f */
[----:B--2-4-:R-:W-:Y:S01]  /*d310*/  WARPGROUP.ARRIVE ;  /* 0x00000000000079c5 */ /* 0x014fe20000000000 */
        /* <DEDUP_REMOVED lines=10> */
[----:B------:R-:W-:Y:S02]  /*d3c0*/  ULOP3.LUT UR4, UR40, 0x10000, URZ, 0xfc, !UPT ;  /* 0x0001000028047892 */ /* 0x000fe4000f8efc3f */
[----:B------:R-:W-:Y:S02]  /*d3d0*/  UIMAD UR5, UR38, 0x900, UR60 ;  /* 0x00000900260578a4 */ /* 0x000fe4000f8e023c */
[----:B------:R-:W-:Y:S02]  /*d3e0*/  UIADD3 UR56, UR4, 0x2, URZ ;  /* 0x0000000204387890 */ /* 0x000fe4000fffe03f */
[----:B------:R-:W-:Y:S01]  /*d3f0*/  UIADD3 UR58, UR5, 0x2, URZ ;  /* 0x00000002053a7890 */ /* 0x000fe2000fffe03f */
[----:B------:R-:W-:Y:S02]  /*d400*/  UMOV UR8, UR4 ;  /* 0x0000000400087c82 */ /* 0x000fe40008000000 */
[----:B------:R-:W-:Y:S01]  /*d410*/  UMOV UR10, UR5 ;  /* 0x00000005000a7c82 */ /* 0x000fe20008000000 */
[----:B------:R-:W-:Y:S01]  /*d420*/  UIADD3 UR52, UR4, 0x4, URZ ;  /* 0x0000000404347890 */ /* 0x000fe2000fffe03f */
[----:B------:R-:W-:Y:S01]  /*d430*/  HGMMA.64x96x16.F32.BF16 R24, gdesc[UR8], RZ, !UPT, gsb0 ;  /* 0x01600000081879f0 */ /* 0x000fe2000c0018ff */
[----:B------:R-:W-:Y:S01]  /*d440*/  UIADD3 UR54, UR5, 0x4, URZ ;  /* 0x0000000405367890 */ /* 0x000fe2000fffe03f */
[----:B------:R-:W-:Y:S01]  /*d450*/  IMAD.U32 R4, RZ, RZ, UR8 ;  /* 0x00000008ff047e24 */ /* 0x000fe2000f8e00ff */
        /* <DEDUP_REMOVED lines=72> */
.L_x_4909:
[----:B------:R-:W-:Y:S01]  /*d8e0*/  ULDC UR4, c[0x0][0x448] ;  /* 0x0001120000047ab9 */ /* 0x000fe20000000800 */
[----:B------:R-:W-:Y:S01]  /*d8f0*/  R2UR UR6, R23 ;  /* 0x00000000170672ca */ /* 0x000fe200000e0000 */
[----:B------:R-:W-:Y:S01]  /*d900*/  UISETP.NE.AND UP0, UPT, UR4, 0x1, UPT ;  /* 0x000000010400788c */ /* 0x000fe2000bf05270 */
[----:B------:R-:W-:Y:S01]  /*d910*/  R2UR UR4, R13 ;  /* 0x000000000d0472ca */ /* 0x000fe200000e0000 */
[----:B------:R-:W-:Y:S01]  /*d920*/  ULDC UR5, c[0x0][0x9d8] ;  /* 0x0002760000057ab9 */ /* 0x000fe20000000800 */
[----:B------:R-:W-:Y:S01]  /*d930*/  R2UR UR7, R19 ;  /* 0x00000000130772ca */ /* 0x000fe200000e0000 */
        /* <DEDUP_REMOVED lines=8> */
[----:B01----:R-:W-:Y:S01]  /*d9c0*/  VIADD R13, R192, UR6 ;  /* 0x00000006c00d7c36 */ /* 0x003fe20008000000 */
[----:B------:R-:W-:Y:S01]  /*d9d0*/  @UP0 ULDC UR6, c[0x0][0x44c] ;  /* 0x0001130000060ab9 */ /* 0x000fe20000000800 */
[----:B------:R-:W-:Y:S01]  /*d9e0*/  UIADD3 UR4, UR4, 0x30840, URZ ;  /* 0x0003084004047890 */ /* 0x000fe2000fffe03f */
[----:B------:R-:W-:Y:S01]  /*d9f0*/  FMUL.FTZ R48, R48, UR5 ;  /* 0x0000000530307c20 */ /* 0x000fe20008410000 */
[----:B------:R-:W-:-:S02]  /*da00*/  IMAD.MOV.U32 R46, RZ, RZ, R13 ;  /* 0x000000ffff2e7224 */ /* 0x000fc400078e000d */
[----:B------:R-:W-:Y:S01]  /*da10*/  FMUL.FTZ R7, R33, UR5 ;  /* 0x0000000521077c20 */ /* 0x000fe20008410000 */
[----:B------:R-:W-:Y:S01]  /*da20*/  UPRMT UR4, UR7, 0x654, UR4 ;  /* 0x0000065407047896 */ /* 0x000fe20008000004 */
[----:B------:R-:W-:Y:S01]  /*da30*/  @P1 IMAD.HI.U32 R14, R13, UR6, RZ ;  /* 0x000000060d0e1c27 */ /* 0x000fe2000f8e00ff */
[----:B------:R-:W-:-:S03]  /*da40*/  @UP0 ULDC UR6, c[0x0][0x450] ;  /* 0x0001140000060ab9 */ /* 0x000fc60000000800 */
[----:B------:R-:W-:Y:S01]  /*da50*/  FMUL.FTZ R40, R40, UR5 ;  /* 0x0000000528287c20 */ /* 0x000fe20008410000 */
        /* <DEDUP_REMOVED lines=8> */
[----:B------:R-:W-:Y:S01]  /*dae0*/  FMUL.FTZ R33, R35, UR5 ;  /* 0x0000000523217c20 */ /* 0x000fe20008410000 */
[----:B------:R0:W1:Y:S01]  /*daf0*/  MUFU.TANH R26, R36 ;  /* 0x00000024001a7308 */ /* 0x0000620000002400 */
        /* <DEDUP_REMOVED lines=8> */
[----:B0-----:R-:W-:Y:S01]  /*db80*/  FMUL.FTZ R36, R42, UR5 ;  /* 0x000000052a247c20 */ /* 0x001fe20008410000 */
[----:B------:R-:W-:Y:S01]  /*db90*/  FMUL.FTZ R52, R52, UR5 ;  /* 0x0000000534347c20 */ /* 0x000fe20008410000 */
[----:B------:R-:W-:Y:S01]  /*dba0*/  FMUL.FTZ R53, R53, UR5 ;  /* 0x0000000535357c20 */ /* 0x000fe20008410000 */
[----:B------:R-:W-:Y:S01]  /*dbb0*/  FMUL.FTZ R42, R54, UR5 ;  /* 0x00000005362a7c20 */ /* 0x000fe20008410000 */
[----:B------:R-:W-:Y:S01]  /*dbc0*/  FMUL.FTZ R56, R56, UR5 ;  /* 0x0000000538387c20 */ /* 0x000fe20008410000 */
[----:B------:R-:W-:Y:S01]  /*dbd0*/  FMUL.FTZ R57, R57, UR5 ;  /* 0x0000000539397c20 */ /* 0x000fe20008410000 */
[----:B------:R-:W-:Y:S01]  /*dbe0*/  FMUL.FTZ R60, R60, UR5 ;  /* 0x000000053c3c7c20 */ /* 0x000fe20008410000 */
[----:B------:R0:W4:Y:S01]  /*dbf0*/  MUFU.TANH R21, R6 ;  /* 0x0000000600157308 */ /* 0x0001220000002400 */
[----:B--2---:R-:W-:Y:S01]  /*dc00*/  FMUL.FTZ R37, R43, UR5 ;  /* 0x000000052b257c20 */ /* 0x004fe20008410000 */
[----:B------:R-:W-:Y:S01]  /*dc10*/  FMUL.FTZ R43, R55, UR5 ;  /* 0x00000005372b7c20 */ /* 0x000fe20008410000 */
[----:B------:R-:W-:Y:S01]  /*dc20*/  FMUL.FTZ R61, R61, UR5 ;  /* 0x000000053d3d7c20 */ /* 0x000fe20008410000 */
[----:B------:R-:W-:Y:S01]  /*dc30*/  FMUL.FTZ R64, R64, UR5 ;  /* 0x0000000540407c20 */ /* 0x000fe20008410000 */
[----:B------:R-:W-:Y:S01]  /*dc40*/  FMUL.FTZ R65, R65, UR5 ;  /* 0x0000000541417c20 */ /* 0x000fe20008410000 */
[----:B------:R-:W-:Y:S01]  /*dc50*/  FMUL.FTZ R10, R66, UR5 ;  /* 0x00000005420a7c20 */ /* 0x000fe20008410000 */
[----:B------:R-:W-:Y:S01]  /*dc60*/  FMUL.FTZ R8, R67, UR5 ;  /* 0x0000000543087c20 */ /* 0x000fe20008410000 */
[----:B------:R2:W1:Y:S01]  /*dc70*/  MUFU.TANH R25, R7 ;  /* 0x0000000700197308 */ /* 0x0004620000002400 */
[----:B0-----:R-:W-:Y:S01]  /*dc80*/  FMUL.FTZ R6, R63, UR5 ;  /* 0x000000053f067c20 */ /* 0x001fe20008410000 */
[----:B------:R-:W-:Y:S01]  /*dc90*/  FMUL.FTZ R68, R68, UR5 ;  /* 0x0000000544447c20 */ /* 0x000fe20008410000 */
[----:B------:R-:W-:Y:S01]  /*dca0*/  FMUL.FTZ R69, R69, UR5 ;  /* 0x0000000545457c20 */ /* 0x000fe20008410000 */
[----:B------:R-:W-:Y:S01]  /*dcb0*/  FMUL.FTZ R27, R70, UR5 ;  /* 0x00000005461b7c20 */ /* 0x000fe20008410000 */
[----:B------:R-:W-:Y:S01]  /*dcc0*/  FMUL.FTZ R24, R71, UR5 ;  /* 0x0000000547187c20 */ /* 0x000fe20008410000 */
[----:B------:R-:W-:Y:S01]  /*dcd0*/  SYNCS.ARRIVE.TRANS64.RED.A1T0 RZ, [UR4], RZ ;  /* 0x000000ffffff79a7 */ /* 0x000fe20008100404 */
[----:B------:R-:W-:Y:S01]  /*dce0*/  IMAD.MOV.U32 R15, RZ, RZ, -0x60 ;  /* 0xffffffa0ff0f7424 */ /* 0x000fe200078e00ff */
[----:B------:R0:W1:Y:S01]  /*dcf0*/  MUFU.TANH R29, R40 ;  /* 0x00000028001d7308 */ /* 0x0000620000002400 */
[----:B--2---:R-:W-:Y:S01]  /*dd00*/  FMUL.FTZ R7, R62, UR5 ;  /* 0x000000053e077c20 */ /* 0x004fe20008410000 */
[----:B------:R-:W-:Y:S01]  /*dd10*/  ULDC UR55, c[0x0][0x9dc] ;  /* 0x0002770000377ab9 */ /* 0x000fe20000000800 */
[C---:B------:R-:W-:Y:S01]  /*dd20*/  IMAD R15, R72.reuse, R15, 0x61 ;  /* 0x00000061480f7424 */ /* 0x040fe200078e020f */
[----:B------:R-:W-:Y:S01]  /*dd30*/  ULOP3.LUT UR55, URZ, UR55, URZ, 0x33, !UPT ;  /* 0x000000373f377292 */ /* 0x000fe2000f8e333f */
[----:B------:R-:W-:-:S02]  /*dd40*/  IMAD R13, R72, -0x60, R18 ;  /* 0xffffffa0480d7824 */ /* 0x000fc400078e0212 */
[----:B------:R-:W-:Y:S01]  /*dd50*/  VIADD R67, R15, 0xffffffff ;  /* 0xffffffff0f437836 */ /* 0x000fe20000000000 */
[----:B------:R2:W1:Y:S01]  /*dd60*/  MUFU.TANH R74, R41 ;  /* 0x00000029004a7308 */ /* 0x0004620000002400 */
[----:B0-----:R-:W-:Y:S01]  /*dd70*/  FMUL.FTZ R40, R50, UR5 ;  /* 0x0000000532287c20 */ /* 0x001fe20008410000 */
[--C-:B------:R-:W-:Y:S01]  /*dd80*/  IADD3 R14, R18, R15, -R22.reuse ;  /* 0x0000000f120e7210 */ /* 0x100fe20007ffe816 */
[----:B------:R-:W-:-:S04]  /*dd90*/  IMAD.IADD R66, R67, 0x1, -R22 ;  /* 0x0000000143427824 */ /* 0x000fc800078e0a16 */
[----:B------:R-:W-:Y:S01]  /*dda0*/  IMAD.IADD R14, R14, 0x1, -R17 ;  /* 0x000000010e0e7824 */ /* 0x000fe200078e0a11 */
[----:B------:R0:W1:Y:S01]  /*ddb0*/  MUFU.TANH R75, R44 ;  /* 0x0000002c004b7308 */ /* 0x0000620000002400 */
[----:B--2---:R-:W-:Y:S02]  /*ddc0*/  FMUL.FTZ R41, R51, UR5 ;  /* 0x0000000533297c20 */ /* 0x004fe40008410000 */
[----:B------:R-:W-:-:S05]  /*ddd0*/  VIADD R63, R14, UR55 ;  /* 0x000000370e3f7c36 */ /* 0x000fca0008000000 */
[----:B------:R2:W1:Y:S01]  /*dde0*/  MUFU.TANH R76, R45 ;  /* 0x0000002d004c7308 */ /* 0x0004620000002400 */
[----:B0-----:R-:W-:-:S07]  /*ddf0*/  FMUL.FTZ R44, R58, UR5 ;  /* 0x000000053a2c7c20 */ /* 0x001fce0008410000 */
[----:B------:R0:W1:Y:S01]  /*de00*/  MUFU.TANH R77, R48 ;  /* 0x00000030004d7308 */ /* 0x0000620000002400 */
[----:B--2---:R-:W-:Y:S01]  /*de10*/  FMUL.FTZ R45, R59, UR5 ;  /* 0x000000053b2d7c20 */ /* 0x004fe20008410000 */
[----:B------:R-:W-:Y:S01]  /*de20*/  ULDC.64 UR4, c[0x0][0x9e0] ;  /* 0x0002780000047ab9 */ /* 0x000fe20000000a00 */
[----:B------:R-:W-:Y:S01]  /*de30*/  IADD3 R59, -R22, 0x60, R13 ;  /* 0x00000060163b7810 */ /* 0x000fe20007ffe10d */
[----:B------:R-:W-:Y:S01]  /*de40*/  UISETP.GE.AND UP1, UPT, UR5, 0x1, UPT ;  /* 0x000000010500788c */ /* 0x000fe2000bf26270 */
[----:B------:R-:W-:-:S03]  /*de50*/  VIADD R62, R14, UR4 ;  /* 0x000000040e3e7c36 */ /* 0x000fc60008000000 */
[----:B------:R-:W2:Y:S01]  /*de60*/  MUFU.TANH R2, R2 ;  /* 0x0000000200027308 */ /* 0x000ea20000002400 */
[----:B0-----:R-:W0:Y:S01]  /*de70*/  SHFL.IDX PT, R48, R46, RZ, 0x1c1f ;  /* 0x001c1fff2e307589 */ /* 0x001e2200000e0000 */
[----:B------:R-:W-:-:S06]  /*de80*/  PLOP3.LUT P1, PT, PT, PT, UP1, 0x40, 0x0 ;  /* 0x000000000000781c */ /* 0x000fcc0003f2e818 */
[----:B------:R-:W0:Y:S08]  /*de90*/  MUFU.TANH R9, R9 ;  /* 0x0000000900097308 */ /* 0x000e300000002400 */
[----:B------:R-:W1:Y:S08]  /*dea0*/  MUFU.TANH R0, R0 ;  /* 0x0000000000007308 */ /* 0x000e700000002400 */
[----:B------:R-:W1:Y:S01]  /*deb0*/  MUFU.TANH R3, R3 ;  /* 0x0000000300037308 */ /* 0x000e620000002400 */
[----:B0-----:R-:W-:-:S07]  /*dec0*/  VIADDMNMX R20, R48, R62, R59, PT ;  /* 0x0000003e30147246 */ /* 0x001fce000380013b */
        /* <DEDUP_REMOVED lines=41> */
[----:B------:R-:W-:Y:S01]  /*e160*/  UISETP.NE.AND UP2, UPT, UR5, 0x1, UPT ;  /* 0x000000010500788c */ /* 0x000fe2000bf45270 */
[----:B------:R-:W-:-:S05]  /*e170*/  LOP3.LUT R13, RZ, R13, RZ, 0x33, !PT ;  /* 0x0000000dff0d7212 */ /* 0x000fca00078e33ff */
[----:B------:R-:W-:-:S05]  /*e180*/  PLOP3.LUT P1, PT, PT, PT, UP2, 0x80, 0x0 ;  /* 0x000000000000781c */ /* 0x000fca0003f2f028 */
[----:B------:R-:W-:-:S08]  /*e190*/  @UP2 ULDC.64 UR6, c[0x0][0x9e8] ;  /* 0x00027a0000062ab9 */ /* 0x000fd00000000a00 */
[----:B------:R-:W-:-:S05]  /*e1a0*/  @P1 IMAD.HI.U32 R14, R13, UR6, RZ ;  /* 0x000000060d0e1c27 */ /* 0x000fca000f8e00ff */
[----:B------:R-:W-:-:S04]  /*e1b0*/  @P1 SHF.R.U32.HI R13, RZ, UR7, R14 ;  /* 0x00000007ff0d1c19 */ /* 0x000fc8000801160e */
[----:B------:R-:W-:Y:S01]  /*e1c0*/  LOP3.LUT R13, RZ, R13, RZ, 0x33, !PT ;  /* 0x0000000dff0d7212 */ /* 0x000fe200078e33ff */
[----:B------:R-:W-:Y:S06]  /*e1d0*/  BRA `(.L_x_4913) ;  /* 0x0000000000147947 */ /* 0x000fec0003800000 */
.L_x_4912:
[----:B------:R-:W-:-:S06]  /*e1e0*/  UISETP.NE.AND UP2, UPT, UR5, 0x1, UPT ;  /* 0x000000010500788c */ /* 0x000fcc000bf45270 */
[----:B------:R-:W-:-:S05]  /*e1f0*/  PLOP3.LUT P1, PT, PT, PT, UP2, 0x80, 0x0 ;  /* 0x000000000000781c */ /* 0x000fca0003f2f028 */
[----:B------:R-:W-:-:S08]  /*e200*/  @UP2 ULDC.64 UR6, c[0x0][0x9e8] ;  /* 0x00027a0000062ab9 */ /* 0x000fd00000000a00 */
[----:B------:R-:W-:-:S05]  /*e210*/  @P1 IMAD.HI.U32 R14, R13, UR6, RZ ;  /* 0x000000060d0e1c27 */ /* 0x000fca000f8e00ff */
[----:B------:R-:W-:-:S07]  /*e220*/  @P1 SHF.R.U32.HI R13, RZ, UR7, R14 ;  /* 0x00000007ff0d1c19 */ /* 0x000fce000801160e */
.L_x_4913:
[----:B------:R-:W-:Y:S05]  /*e230*/  BSYNC B0 ;  /* 0x0000000000007941 */ /* 0x000fea0003800000 */
.L_x_4911:
[----:B------:R-:W-:-:S05]  /*e240*/  IMAD R13, R13, UR5, R66 ;  /* 0x000000050d0d7c24 */ /* 0x000fca000f8e0242 */
[----:B------:R-:W-:Y:S02]  /*e250*/  VIMNMX R56, R56, R13, !PT ;  /* 0x0000000d38387248 */ /* 0x000fe40007fe0100 */
[----:B------:R-:W-:-:S07]  /*e260*/  VIADDMNMX R20, R13, UR5, R20, PT ;  /* 0x000000050d147c46 */ /* 0x000fce000b800114 */
.L_x_4910:
[C---:B------:R-:W-:Y:S02]  /*e270*/  ISETP.GE.AND P2, PT, R67.reuse, 0x9, PT ;  /* 0x000000094300780c */ /* 0x040fe40003f46270 */
[C---:B------:R-:W-:Y:S02]  /*e280*/  ISETP.GE.AND P1, PT, R67.reuse, 0x2, PT ;  /* 0x000000024300780c */ /* 0x040fe40003f26270 */
[C---:B------:R-:W-:Y:S02]  /*e290*/  ISETP.GT.AND P3, PT, R56.reuse, 0x8, !P2 ;  /* 0x000000083800780c */ /* 0x040fe40005764270 */
[----:B------:R-:W-:Y:S02]  /*e2a0*/  ISETP.GT.AND P4, PT, R56, 0x1, !P1 ;  /* 0x000000013800780c */ /* 0x000fe40004f84270 */
[----:B------:R-:W-:Y:S02]  /*e2b0*/  ISETP.LT.OR P3, PT, R20, 0x9, P3 ;  /* 0x000000091400780c */ /* 0x000fe40001f61670 */
[----:B------:R-:W-:-:S02]  /*e2c0*/  ISETP.GE.AND P5, PT, R67, 0x11, PT ;  /* 0x000000114300780c */ /* 0x000fc40003fa6270 */
[----:B0-----:R-:W-:Y:S02]  /*e2d0*/  FSEL R58, R11, -INF , !P3 ;  /* 0xff8000000b3a7808 */ /* 0x001fe40005800000 */
        /* <DEDUP_REMOVED lines=104> */
[----:B------:R-:W0:Y:S03]  /*e960*/  SHFL.IDX PT, R2, R46, 0x1, 0x1c1f ;  /* 0x003c1f002e027f89 */ /* 0x000e2600000e0000 */
[----:B------:R-:W-:Y:S02]  /*e970*/  P2R R64, PR, RZ, 0x40 ;  /* 0x00000040ff407803 */ /* 0x000fe40000000000 */
[----:B------:R-:W-:-:S04]  /*e980*/  ISETP.GT.AND P6, PT, R56, 0x59, !P6 ;  /* 0x000000593800780c */ /* 0x000fc800077c4270 */
[----:B------:R-:W-:-:S04]  /*e990*/  ISETP.LT.OR P6, PT, R20, 0x5a, P6 ;  /* 0x0000005a1400780c */ /* 0x000fc800037c1670 */
[----:B------:R-:W-:Y:S02]  /*e9a0*/  FSEL R20, R69, -INF , !P6 ;  /* 0xff80000045147808 */ /* 0x000fe40007000000 */
[----:B------:R-:W-:Y:S02]  /*e9b0*/  PLOP3.LUT P6, PT, PT, PT, UP1, 0x40, 0x0 ;  /* 0x000000000000781c */ /* 0x000fe40003fce818 */
[----:B0-----:R-:W-:Y:S01]  /*e9c0*/  VIADDMNMX R56, R2, R62, R59, PT ;  /* 0x0000003e02387246 */ /* 0x001fe2000380013b */
[----:B------:R-:W-:-:S10]  /*e9d0*/  IMAD.IADD R59, R63, 0x1, R2 ;  /* 0x000000013f3b7824 */ /* 0x000fd400078e0202 */
[----:B------:R-:W-:Y:S05]  /*e9e0*/  @P6 BRA `(.L_x_4914) ;  /* 0x00000000005c6947 */ /* 0x000fea0003800000 */
        /* <DEDUP_REMOVED lines=8> */
[----:B------:R-:W-:Y:S01]  /*ea70*/  @P6 IMAD.HI.U32 R46, R2, UR6, RZ ;  /* 0x00000006022e6c27 */ /* 0x000fe2000f8e00ff */
[----:B------:R-:W-:-:S13]  /*ea80*/  PLOP3.LUT P6, PT, PT, PT, UP2, 0x80, 0x0 ;  /* 0x000000000000781c */ /* 0x000fda0003fcf028 */
[----:B------:R-:W-:-:S04]  /*ea90*/  @P6 SHF.R.U32.HI R2, RZ, UR7, R46 ;  /* 0x00000007ff026c19 */ /* 0x000fc8000801162e */
[----:B------:R-:W-:Y:S01]  /*eaa0*/  LOP3.LUT R2, RZ, R2, RZ, 0x33, !PT ;  /* 0x00000002ff027212 */ /* 0x000fe200078e33ff */
[----:B------:R-:W-:Y:S06]  /*eab0*/  BRA `(.L_x_4917) ;  /* 0x0000000000187947 */ /* 0x000fec0003800000 */
.L_x_4916:
[----:B------:R-:W-:-:S06]  /*eac0*/  UISETP.NE.AND UP2, UPT, UR5, 0x1, UPT ;  /* 0x000000010500788c */ /* 0x000fcc000bf45270 */
[----:B------:R-:W-:-:S05]  /*ead0*/  PLOP3.LUT P6, PT, PT, PT, UP2, 0x80, 0x0 ;  /* 0x000000000000781c */ /* 0x000fca0003fcf028 */
[----:B------:R-:W-:-:S08]  /*eae0*/  @UP2 ULDC.64 UR6, c[0x0][0x9e8] ;  /* 0x00027a0000062ab9 */ /* 0x000fd00000000a00 */
[----:B------:R-:W-:Y:S01]  /*eaf0*/  @P6 IMAD.HI.U32 R46, R2, UR6, RZ ;  /* 0x00000006022e6c27 */ /* 0x000fe2000f8e00ff */
[----:B------:R-:W-:-:S13]  /*eb00*/  PLOP3.LUT P6, PT, PT, PT, UP2, 0x80, 0x0 ;  /* 0x000000000000781c */ /* 0x000fda0003fcf028 */
[----:B------:R-:W-:-:S07]  /*eb10*/  @P6 SHF.R.U32.HI R2, RZ, UR7, R46 ;  /* 0x00000007ff026c19 */ /* 0x000fce000801162e */
.L_x_4917:
[----:B------:R-:W-:Y:S05]  /*eb20*/  BSYNC B0 ;  /* 0x0000000000007941 */ /* 0x000fea0003800000 */
.L_x_4915:
[----:B------:R-:W-:-:S05]  /*eb30*/  IMAD R2, R2, UR5, R66 ;  /* 0x0000000502027c24 */ /* 0x000fca000f8e0242 */
[----:B------:R-:W-:Y:S02]  /*eb40*/  VIMNMX R59, R59, R2, !PT ;  /* 0x000000023b3b7248 */ /* 0x000fe40007fe0100 */
[----:B------:R-:W-:-:S07]  /*eb50*/  VIADDMNMX R56, R2, UR5, R56, PT ;  /* 0x0000000502387c46 */ /* 0x000fce000b800138 */
.L_x_4914:
[C---:B------:R-:W-:Y:S01]  /*eb60*/  ISETP.GT.AND P1, PT, R59.reuse, 0x1, !P1 ;  /* 0x000000013b00780c */ /* 0x040fe20004f24270 */
[----:B------:R-:W-:Y:S01]  /*eb70*/  ULDC UR10, c[0x0][0x988] ;  /* 0x00026200000a7ab9 */ /* 0x000fe20000000800 */
[----:B------:R-:W-:Y:S01]  /*eb80*/  ISETP.GT.AND P2, PT, R59, 0x8, !P2 ;  /* 0x000000083b00780c */ /* 0x000fe20005744270 */
[----:B------:R-:W-:Y:S01]  /*eb90*/  @UP0 ULDC UR6, c[0x0][0x44c] ;  /* 0x0001130000060ab9 */ /* 0x000fe20000000800 */
[C---:B------:R-:W-:Y:S01]  /*eba0*/  ISETP.LT.OR P1, PT, R56.reuse, 0x2, P1 ;  /* 0x000000023800780c */ /* 0x040fe20000f21670 */
[----:B------:R-:W-:Y:S01]  /*ebb0*/  @UP0 ULDC UR15, c[0x0][0x450] ;  /* 0x00011400000f0ab9 */ /* 0x000fe20000000800 */
        /* <DEDUP_REMOVED lines=10> */
[----:B------:R-:W-:Y:S02]  /*ec60*/  FMNMX.FTZ R61, R65, R47, !PT ;  /* 0x0000002f413d7209 */ /* 0x000fe40007810000 */
[C---:B------:R-:W-:Y:S02]  /*ec70*/  ISETP.GT.AND P1, PT, R59.reuse, 0x10, !P1 ;  /* 0x000000103b00780c */ /* 0x040fe40004f24270 */
[C---:B------:R-:W-:Y:S02]  /*ec80*/  ISETP.GT.AND P3, PT, R59.reuse, 0x50, !P3 ;  /* 0x000000503b00780c */ /* 0x040fe40005f64270 */
[----:B------:R-:W-:Y:S02]  /*ec90*/  ISETP.LT.OR P1, PT, R56, 0x11, P1 ;  /* 0x000000113800780c */ /* 0x000fe40000f21670 */
[----:B------:R-:W-:-:S02]  /*eca0*/  ISETP.GT.AND P4, PT, R59, 0x51, !P4 ;  /* 0x000000513b00780c */ /* 0x000fc40006784270 */
[----:B------:R-:W-:Y:S02]  /*ecb0*/  FSEL R32, R32, -INF , !P1 ;  /* 0xff80000020207808 */ /* 0x000fe40004800000 */
[----:B------:R-:W-:Y:S02]  /*ecc0*/  ISETP.GT.AND P1, PT, R59, 0x11, !P2 ;  /* 0x000000113b00780c */ /* 0x000fe40005724270 */
[----:B------:R-:W-:Y:S02]  /*ecd0*/  ISETP.NE.AND P2, PT, R80, RZ, PT ;  /* 0x000000ff5000720c */ /* 0x000fe40003f45270 */
[C---:B------:R-:W-:Y:S02]  /*ece0*/  ISETP.LT.OR P1, PT, R56.reuse, 0x12, P1 ;  /* 0x000000123800780c */ /* 0x040fe40000f21670 */
[----:B------:R-:W-:Y:S02]  /*ecf0*/  ISETP.LT.OR P3, PT, R56, 0x51, P3 ;  /* 0x000000513800780c */ /* 0x000fe40001f61670 */
[----:B------:R-:W-:-:S02]  /*ed00*/  FSEL R33, R33, -INF , !P1 ;  /* 0xff80000021217808 */ /* 0x000fc40004800000 */
[C---:B------:R-:W-:Y:S02]  /*ed10*/  ISETP.GT.AND P1, PT, R59.reuse, 0x18, !P6 ;  /* 0x000000183b00780c */ /* 0x040fe40007724270 */
[----:B------:R-:W-:Y:S02]  /*ed20*/  ISETP.NE.AND P6, PT, R60, RZ, PT ;  /* 0x000000ff3c00720c */ /* 0x000fe40003fc5270 */
[----:B------:R-:W-:Y:S02]  /*ed30*/  ISETP.LT.OR P1, PT, R56, 0x19, P1 ;  /* 0x000000193800780c */ /* 0x000fe40000f21670 */
[----:B------:R-:W-:Y:S02]  /*ed40*/  ISETP.GT.AND P5, PT, R59, 0x58, !P5 ;  /* 0x000000583b00780c */ /* 0x000fe40006fa4270 */
[----:B------:R-:W-:Y:S02]  /*ed50*/  FSEL R34, R34, -INF , !P1 ;  /* 0xff80000022227808 */ /* 0x000fe40004800000 */
[----:B------:R-:W-:-:S02]  /*ed60*/  ISETP.NE.AND P1, PT, R85, RZ, PT ;  /* 0x000000ff5500720c */ /* 0x000fc40003f25270 */
[----:B------:R-:W-:Y:S02]  /*ed70*/  ISETP.LT.OR P4, PT, R56, 0x52, P4 ;  /* 0x000000523800780c */ /* 0x000fe40002781670 */
[----:B------:R-:W-:Y:S02]  /*ed80*/  ISETP.GT.AND P1, PT, R59, 0x19, !P1 ;  /* 0x000000193b00780c */ /* 0x000fe40004f24270 */
[----:B------:R-:W-:Y:S02]  /*ed90*/  FSEL R10, R10, -INF , !P3 ;  /* 0xff8000000a0a7808 */ /* 0x000fe40005800000 */
[C---:B------:R-:W-:Y:S02]  /*eda0*/  ISETP.LT.OR P1, PT, R56.reuse, 0x1a, P1 ;  /* 0x0000001a3800780c */ /* 0x040fe40000f21670 */
[----:B------:R-:W-:Y:S02]  /*edb0*/  ISETP.LT.OR P5, PT, R56, 0x59, P5 ;  /* 0x000000593800780c */ /* 0x000fe40002fa1670 */
        /* <DEDUP_REMOVED lines=8> */
[----:B------:R-:W-:-:S04]  /*ee40*/  ISETP.NE.AND P1, PT, R87, RZ, PT ;  /* 0x000000ff5700720c */ /* 0x000fc80003f25270 */
        /* <DEDUP_REMOVED lines=65> */
[----:B0-----:R-:W-:Y:S02]  /*f260*/  FMNMX.FTZ R0, R61, R0, !PT ;  /* 0x000000003d007209 */ /* 0x001fe40007810000 */
[----:B------:R-:W-:-:S03]  /*f270*/  FMNMX.FTZ R61, R46, R3, !PT ;  /* 0x000000032e3d7209 */ /* 0x000fc60007810000 */
[----:B------:R-:W0:Y:S02]  /*f280*/  SHFL.BFLY PT, R63, R0, 0x1, 0x1f ;  /* 0x0c201f00003f7f89 */ /* 0x000e2400000e0000 */
[----:B0-----:R-:W-:Y:S02]  /*f290*/  FMNMX.FTZ R2, R0, R63, !PT ;  /* 0x0000003f00027209 */ /* 0x001fe40007810000 */
[----:B------:R-:W-:Y:S02]  /*f2a0*/  FMNMX.FTZ R0, R30, R61, !PT ;  /* 0x0000003d1e007209 */ /* 0x000fe40007810000 */
[C---:B------:R-:W-:Y:S01]  /*f2b0*/  FSETP.NEU.FTZ.AND P1, PT, R2.reuse, -INF , PT ;  /* 0xff8000000200780b */ /* 0x040fe20003f3d000 */
[----:B------:R-:W-:Y:S01]  /*f2c0*/  FMUL.FTZ R60, R2, UR10 ;  /* 0x0000000a023c7c20 */ /* 0x000fe20008410000 */
[----:B------:R-:W-:-:S04]  /*f2d0*/  FMNMX.FTZ R61, R31, R0, !PT ;  /* 0x000000001f3d7209 */ /* 0x000fc80007810000 */
[----:B------:R-:W-:Y:S02]  /*f2e0*/  FMNMX.FTZ R0, R32, R61, !PT ;  /* 0x0000003d20007209 */ /* 0x000fe40007810000 */
[----:B------:R-:W-:Y:S02]  /*f2f0*/  FSEL R60, R60, RZ, P1 ;  /* 0x000000ff3c3c7208 */ /* 0x000fe40000800000 */
[----:B------:R-:W-:Y:S02]  /*f300*/  FMNMX.FTZ R61, R33, R0, !PT ;  /* 0x00000000213d7209 */ /* 0x000fe40007810000 */
[----:B------:R-:W-:Y:S01]  /*f310*/  ISETP.GT.AND P1, PT, R59, 0x41, !P6 ;  /* 0x000000413b00780c */ /* 0x000fe20007724270 */
        /* <DEDUP_REMOVED lines=11> */
[----:B------:R-:W-:Y:S01]  /*f3d0*/  ISETP.NE.AND P1, PT, R82, RZ, PT ;  /* 0x000000ff5200720c */ /* 0x000fe20003f25270 */
[----:B------:R-:W-:Y:S01]  /*f3e0*/  MUFU.EX2 R188, R188 ;  /* 0x000000bc00bc7308 */ /* 0x000fe20000000800 */
[----:B------:R-:W-:Y:S01]  /*f3f0*/  FMNMX.FTZ R61, R37, R0, !PT ;  /* 0x00000000253d7209 */ /* 0x000fe20007810000 */
[--C-:B------:R-:W-:Y:S01]  /*f400*/  FFMA.FTZ R49, R49, UR10, -R60.reuse ;  /* 0x0000000a31317c23 */ /* 0x100fe2000801083c */
[----:B------:R-:W-:Y:S01]  /*f410*/  ISETP.GT.AND P1, PT, R59, 0x48, !P1 ;  /* 0x000000483b00780c */ /* 0x000fe20004f24270 */
[--C-:B------:R-:W-:Y:S01]  /*f420*/  FFMA.FTZ R51, R51, UR10, -R60.reuse ;  /* 0x0000000a33337c23 */ /* 0x100fe2000801083c */
[----:B------:R-:W-:Y:S01]  /*f430*/  FMNMX.FTZ R0, R38, R61, !PT ;  /* 0x0000003d26007209 */ /* 0x000fe20007810000 */
[--C-:B------:R-:W-:Y:S01]  /*f440*/  FFMA.FTZ R13, R13, UR10, -R60.reuse ;  /* 0x0000000a0d0d7c23 */ /* 0x100fe2000801083c */
[----:B------:R-:W-:Y:S01]  /*f450*/  ISETP.LT.OR P1, PT, R56, 0x49, P1 ;  /* 0x000000493800780c */ /* 0x000fe20000f21670 */
[----:B------:R-:W0:Y:S01]  /*f460*/  MUFU.EX2 R47, R47 ;  /* 0x0000002f002f7308 */ /* 0x000e220000000800 */
[----:B------:R-:W-:Y:S01]  /*f470*/  FMNMX.FTZ R57, R39, R0, !PT ;  /* 0x0000000027397209 */ /* 0x000fe20007810000 */
[--C-:B------:R-:W-:Y:S01]  /*f480*/  FFMA.FTZ R14, R14, UR10, -R60.reuse ;  /* 0x0000000a0e0e7c23 */ /* 0x100fe2000801083c */
[----:B------:R-:W-:Y:S01]  /*f490*/  ISETP.NE.AND P6, PT, R64, RZ, PT ;  /* 0x000000ff4000720c */ /* 0x000fe20003fc5270 */
[--C-:B------:R-:W-:Y:S01]  /*f4a0*/  FFMA.FTZ R180, R53, UR10, -R60.reuse ;  /* 0x0000000a35b47c23 */ /* 0x100fe2000801083c */
[----:B------:R-:W-:Y:S01]  /*f4b0*/  FMNMX.FTZ R0, R40, R57, !PT ;  /* 0x0000003928007209 */ /* 0x000fe20007810000 */
[--C-:B------:R-:W-:Y:S01]  /*f4c0*/  FFMA.FTZ R182, R50, UR10, -R60.reuse ;  /* 0x0000000a32b67c23 */ /* 0x100fe2000801083c */
[----:B------:R-:W-:Y:S01]  /*f4d0*/  ISETP.GT.AND P6, PT, R59, 0x59, !P6 ;  /* 0x000000593b00780c */ /* 0x000fe200077c4270 */
[----:B------:R-:W1:Y:S01]  /*f4e0*/  MUFU.EX2 R190, R190 ;  /* 0x000000be00be7308 */ /* 0x000e620000000800 */
[----:B------:R-:W-:Y:S01]  /*f4f0*/  FMNMX.FTZ R57, R41, R0, !PT ;  /* 0x0000000029397209 */ /* 0x000fe20007810000 */
[--C-:B------:R-:W-:Y:S01]  /*f500*/  FFMA.FTZ R53, R48, UR10, -R60.reuse ;  /* 0x0000000a30357c23 */ /* 0x100fe2000801083c */
[----:B------:R-:W-:Y:S01]  /*f510*/  ISETP.LT.OR P6, PT, R56, 0x5a, P6 ;  /* 0x0000005a3800780c */ /* 0x000fe200037c1670 */
[--C-:B------:R-:W-:Y:S01]  /*f520*/  FFMA.FTZ R176, R29, UR10, -R60.reuse ;  /* 0x0000000a1db07c23 */ /* 0x100fe2000801083c */
[----:B------:R-:W-:Y:S01]  /*f530*/  FMNMX.FTZ R0, R42, R57, !PT ;  /* 0x000000392a007209 */ /* 0x000fe20007810000 */
[--C-:B------:R-:W-:Y:S01]  /*f540*/  FFMA.FTZ R57, R54, UR10, -R60.reuse ;  /* 0x0000000a36397c23 */ /* 0x100fe2000801083c */
[----:B------:R-:W-:Y:S01]  /*f550*/  FSEL R54, R7, -INF , !P1 ;  /* 0xff80000007367808 */ /* 0x000fe20004800000 */
[----:B------:R-:W2:Y:S01]  /*f560*/  MUFU.EX2 R49, R49 ;  /* 0x0000003100317308 */ /* 0x000ea20000000800 */
[----:B------:R-:W-:Y:S01]  /*f570*/  FMNMX.FTZ R55, R43, R0, !PT ;  /* 0x000000002b377209 */ /* 0x000fe20007810000 */
[--C-:B------:R-:W-:Y:S01]  /*f580*/  FFMA.FTZ R29, R28, UR10, -R60.reuse ;  /* 0x0000000a1c1d7c23 */ /* 0x100fe2000801083c */
[----:B------:R-:W-:Y:S01]  /*f590*/  FSEL R24, R24, -INF , !P6 ;  /* 0xff80000018187808 */ /* 0x000fe20007000000 */
[--C-:B------:R-:W-:Y:S01]  /*f5a0*/  FFMA.FTZ R178, R26, UR10, -R60.reuse ;  /* 0x0000000a1ab27c23 */ /* 0x100fe2000801083c */
[----:B------:R-:W-:Y:S01]  /*f5b0*/  FMNMX.FTZ R0, R44, R55, !PT ;  /* 0x000000372c007209 */ /* 0x000fe20007810000 */
[--C-:B------:R-:W-:Y:S01]  /*f5c0*/  FFMA.FTZ R25, R25, UR10, -R60.reuse ;  /* 0x0000000a19197c23 */ /* 0x100fe2000801083c */
[--C-:B------:R-:W-:Y:S01]  /*f5d0*/  FFMA.FTZ R15, R15, UR10, -R60.reuse ;  /* 0x0000000a0f0f7c23 */ /* 0x100fe2000801083c */
[----:B------:R3:W-:Y:S01]  /*f5e0*/  MUFU.EX2 R7, R57 ;  /* 0x0000003900077308 */ /* 0x0007e20000000800 */
[----:B------:R-:W-:Y:S01]  /*f5f0*/  FMNMX.FTZ R55, R45, R0, !PT ;  /* 0x000000002d377209 */ /* 0x000fe20007810000 */
[--C-:B------:R-:W-:Y:S01]  /*f600*/  FFMA.FTZ R12, R12, UR10, -R60.reuse ;  /* 0x0000000a0c0c7c23 */ /* 0x100fe2000801083c */
[--C-:B------:R-:W-:Y:S01]  /*f610*/  FFMA.FTZ R11, R11, UR10, -R60.reuse ;  /* 0x0000000a0b0b7c23 */ /* 0x100fe2000801083c */
[--C-:B------:R-:W-:Y:S01]  /*f620*/  FFMA.FTZ R9, R9, UR10, -R60.reuse ;  /* 0x0000000a09097c23 */ /* 0x100fe2000801083c */
[----:B------:R-:W-:Y:S01]  /*f630*/  FMNMX.FTZ R55, R54, R55, !PT ;  /* 0x0000003736377209 */ /* 0x000fe20007810000 */
[----:B------:R-:W-:-:S02]  /*f640*/  FFMA.FTZ R20, R20, UR10, -R60 ;  /* 0x0000000a14147c23 */ /* 0x000fc4000801083c */
[----:B------:R-:W4:Y:S01]  /*f650*/  MUFU.EX2 R184, R184 ;  /* 0x000000b800b87308 */ /* 0x000f220000000800 */
[----:B------:R-:W-:Y:S01]  /*f660*/  FMNMX.FTZ R55, R6, R55, !PT ;  /* 0x0000003706377209 */ /* 0x000fe20007810000 */
[----:B---3--:R-:W-:Y:S01]  /*f670*/  FFMA.FTZ R57, R52, UR10, -R60 ;  /* 0x0000000a34397c23 */ /* 0x008fe2000801083c */
[----:B------:R-:W-:Y:S02]  /*f680*/  FSEL R52, R27, -INF , !P5 ;  /* 0xff8000001b347808 */ /* 0x000fe40006800000 */
[----:B------:R-:W-:-:S03]  /*f690*/  FMNMX.FTZ R55, R10, R55, !PT ;  /* 0x000000370a377209 */ /* 0x000fc60007810000 */
[----:B------:R-:W3:Y:S01]  /*f6a0*/  MUFU.EX2 R51, R51 ;  /* 0x0000003300337308 */ /* 0x000ee20000000800 */
[----:B------:R-:W-:-:S04]  /*f6b0*/  FMNMX.FTZ R55, R8, R55, !PT ;  /* 0x0000003708377209 */ /* 0x000fc80007810000 */
[----:B------:R-:W-:-:S03]  /*f6c0*/  FMNMX.FTZ R55, R52, R55, !PT ;  /* 0x0000003734377209 */ /* 0x000fc60007810000 */
[----:B------:R0:W-:Y:S01]  /*f6d0*/  MUFU.EX2 R168, R13 ;  /* 0x0000000d00a87308 */ /* 0x0001e20000000800 */
[----:B------:R-:W-:-:S05]  /*f6e0*/  FMNMX.FTZ R55, R24, R55, !PT ;  /* 0x0000003718377209 */ /* 0x000fca0007810000 */
[----:B------:R-:W5:Y:S02]  /*f6f0*/  SHFL.BFLY PT, R0, R55, 0x2, 0x1f ;  /* 0x0c401f0037007f89 */ /* 0x000f6400000e0000 */
[----:B------:R-:W3:Y:S01]  /*f700*/  MUFU.EX2 R186, R186 ;  /* 0x000000ba00ba7308 */ /* 0x000ee20000000800 */
[----:B0-----:R-:W-:Y:S01]  /*f710*/  FADD.FTZ R13, R188, R47 ;  /* 0x0000002fbc0d7221 */ /* 0x001fe20000010000 */
[----:B------:R-:W-:-:S06]  /*f720*/  F2FP.BF16.F32.PACK_AB R188, R47, R188 ;  /* 0x000000bc2fbc723e */ /* 0x000fcc00000010ff */
[----:B------:R-:W0:Y:S08]  /*f730*/  MUFU.EX2 R180, R180 ;  /* 0x000000b400b47308 */ /* 0x000e300000000800 */
[----:B------:R-:W0:Y:S01]  /*f740*/  MUFU.EX2 R27, R57 ;  /* 0x00000039001b7308 */ /* 0x000e220000000800 */
[----:B-----5:R-:W-:-:S07]  /*f750*/  FMNMX.FTZ R21, R55, R0, !PT ;  /* 0x0000000037157209 */ /* 0x020fce0007810000 */
[----:B------:R1:W-:Y:S01]  /*f760*/  MUFU.EX2 R55, R14 ;  /* 0x0000000e00377308 */ /* 0x0003e20000000800 */
[----:B------:R-:W5:Y:S07]  /*f770*/  SHFL.BFLY PT, R0, R21, 0x1, 0x1f ;  /* 0x0c201f0015007f89 */ /* 0x000f6e00000e0000 */
[----:B------:R-:W0:Y:S01]  /*f780*/  MUFU.EX2 R182, R182 ;  /* 0x000000b600b67308 */ /* 0x000e220000000800 */
[----:B-1----:R-:W-:Y:S01]  /*f790*/  FADD.FTZ R14, R190, R13 ;  /* 0x0000000dbe0e7221 */ /* 0x002fe20000010000 */
[----:B--2---:R-:W-:-:S03]  /*f7a0*/  F2FP.BF16.F32.PACK_AB R190, R49, R190 ;  /* 0x000000be31be723e */ /* 0x004fc600000010ff */
[----:B------:R-:W-:-:S03]  /*f7b0*/  FADD.FTZ R13, R49, R14 ;  /* 0x0000000e310d7221 */ /* 0x000fc60000010000 */
[----:B------:R-:W1:Y:S01]  /*f7c0*/  MUFU.EX2 R53, R53 ;  /* 0x0000003500357308 */ /* 0x000e620000000800 */
[----:B----4-:R-:W-:Y:S01]  /*f7d0*/  FADD.FTZ R14, R184, R13 ;  /* 0x0000000db80e7221 */ /* 0x010fe20000010000 */
[----:B---3--:R-:W-:-:S03]  /*f7e0*/  F2FP.BF16.F32.PACK_AB R184, R51, R184 ;  /* 0x000000b833b8723e */ /* 0x008fc600000010ff */
[----:B------:R-:W-:-:S03]  /*f7f0*/  FADD.FTZ R13, R51, R14 ;  /* 0x0000000e330d7221 */ /* 0x000fc60000010000 */
[----:B------:R-:W2:Y:S01]  /*f800*/  MUFU.EX2 R176, R176 ;  /* 0x000000b000b07308 */ /* 0x000ea20000000800 */
[----:B------:R-:W-:Y:S01]  /*f810*/  FADD.FTZ R14, R186, R13 ;  /* 0x0000000dba0e7221 */ /* 0x000fe20000010000 */
[----:B------:R-:W-:Y:S02]  /*f820*/  F2FP.BF16.F32.PACK_AB R186, R7, R186 ;  /* 0x000000ba07ba723e */ /* 0x000fe400000010ff */
[----:B-----5:R-:W-:Y:S01]  /*f830*/  FMNMX.FTZ R0, R21, R0, !PT ;  /* 0x0000000015007209 */ /* 0x020fe20007810000 */
[----:B------:R-:W-:-:S03]  /*f840*/  FADD.FTZ R13, R7, R14 ;  /* 0x0000000e070d7221 */ /* 0x000fc60000010000 */
[C---:B------:R-:W-:Y:S01]  /*f850*/  FSETP.NEU.FTZ.AND P1, PT, R0.reuse, -INF , PT ;  /* 0xff8000000000780b */ /* 0x040fe20003f3d000 */
[----:B------:R-:W-:Y:S01]  /*f860*/  FMUL.FTZ R21, R0, UR10 ;  /* 0x0000000a00157c20 */ /* 0x000fe20008410000 */
[----:B0-----:R-:W-:Y:S01]  /*f870*/  FADD.FTZ R14, R180, R13 ;  /* 0x0000000db40e7221 */ /* 0x001fe20000010000 */
[----:B------:R-:W0:Y:S01]  /*f880*/  MUFU.EX2 R29, R29 ;  /* 0x0000001d001d7308 */ /* 0x000e220000000800 */
[----:B------:R-:W-:Y:S02]  /*f890*/  F2FP.BF16.F32.PACK_AB R180, R27, R180 ;  /* 0x000000b41bb4723e */ /* 0x000fe400000010ff */
[----:B------:R-:W-:Y:S01]  /*f8a0*/  FSEL R21, R21, RZ, P1 ;  /* 0x000000ff15157208 */ /* 0x000fe20000800000 */
[----:B------:R-:W-:Y:S01]  /*f8b0*/  FADD.FTZ R57, R27, R14 ;  /* 0x0000000e1b397221 */ /* 0x000fe20000010000 */
[----:B------:R-:W-:-:S03]  /*f8c0*/  PLOP3.LUT P1, PT, PT, PT, UP1, 0x40, 0x0 ;  /* 0x000000000000781c */ /* 0x000fc60003f2e818 */
        /* <DEDUP_REMOVED lines=14> */
[----:B------:R-:W3:Y:S01]  /*f9b0*/  MUFU.EX2 R3, R3 ;  /* 0x0000000300037308 */ /* 0x000ee20000000800 */
[----:B------:R-:W-:Y:S01]  /*f9c0*/  FFMA.FTZ R41, R41, UR10, -R21 ;  /* 0x0000000a29297c23 */ /* 0x000fe20008010815 */
[----:B------:R-:W-:Y:S01]  /*f9d0*/  FADD.FTZ R26, R182, R57 ;  /* 0x00000039b61a7221 */ /* 0x000fe20000010000 */
[--C-:B------:R-:W-:Y:S01]  /*f9e0*/  FFMA.FTZ R42, R42, UR10, -R21.reuse ;  /* 0x0000000a2a2a7c23 */ /* 0x100fe20008010815 */
[--C-:B------:R-:W-:Y:S01]  /*f9f0*/  FFMA.FTZ R43, R43, UR10, -R21.reuse ;  /* 0x0000000a2b2b7c23 */ /* 0x100fe20008010815 */
[--C-:B------:R-:W-:Y:S01]  /*fa00*/  FFMA.FTZ R44, R44, UR10, -R21.reuse ;  /* 0x0000000a2c2c7c23 */ /* 0x100fe20008010815 */
[----:B-1----:R-:W-:Y:S01]  /*fa10*/  FADD.FTZ R57, R53, R26 ;  /* 0x0000001a35397221 */ /* 0x002fe20000010000 */
[--C-:B------:R-:W-:Y:S01]  /*fa20*/  FFMA.FTZ R45, R45, UR10, -R21.reuse ;  /* 0x0000000a2d2d7c23 */ /* 0x100fe20008010815 */
[----:B------:R-:W1:Y:S01]  /*fa30*/  MUFU.EX2 R30, R30 ;  /* 0x0000001e001e7308 */ /* 0x000e620000000800 */
[----:B------:R-:W-:Y:S01]  /*fa40*/  FFMA.FTZ R54, R54, UR10, -R21 ;  /* 0x0000000a36367c23 */ /* 0x000fe20008010815 */
[----:B--2---:R-:W-:Y:S01]  /*fa50*/  FADD.FTZ R26, R176, R57 ;  /* 0x00000039b01a7221 */ /* 0x004fe20000010000 */
[--C-:B------:R-:W-:Y:S01]  /*fa60*/  FFMA.FTZ R6, R6, UR10, -R21.reuse ;  /* 0x0000000a06067c23 */ /* 0x100fe20008010815 */
[--C-:B------:R-:W-:Y:S01]  /*fa70*/  FFMA.FTZ R10, R10, UR10, -R21.reuse ;  /* 0x0000000a0a0a7c23 */ /* 0x100fe20008010815 */
[--C-:B------:R-:W-:Y:S01]  /*fa80*/  FFMA.FTZ R8, R8, UR10, -R21.reuse ;  /* 0x0000000a08087c23 */ /* 0x100fe20008010815 */
[----:B0-----:R-:W-:Y:S01]  /*fa90*/  FADD.FTZ R57, R29, R26 ;  /* 0x0000001a1d397221 */ /* 0x001fe20000010000 */
[----:B------:R-:W-:Y:S01]  /*faa0*/  FFMA.FTZ R52, R52, UR10, -R21 ;  /* 0x0000000a34347c23 */ /* 0x000fe20008010815 */
[----:B------:R-:W0:Y:S01]  /*fab0*/  MUFU.EX2 R31, R31 ;  /* 0x0000001f001f7308 */ /* 0x000e220000000800 */
[----:B---3--:R-:W-:Y:S01]  /*fac0*/  FADD.FTZ R13, R46, R3 ;  /* 0x000000032e0d7221 */ /* 0x008fe20000010000 */
[----:B------:R-:W-:Y:S01]  /*fad0*/  FFMA.FTZ R21, R24, UR10, -R21 ;  /* 0x0000000a18157c23 */ /* 0x000fe20008010815 */
[----:B------:R-:W-:-:S02]  /*fae0*/  F2FP.BF16.F32.PACK_AB R189, R3, R46 ;  /* 0x0000002e03bd723e */ /* 0x000fc400000010ff */
[----:B------:R-:W-:Y:S02]  /*faf0*/  F2FP.BF16.F32.PACK_AB R182, R53, R182 ;  /* 0x000000b635b6723e */ /* 0x000fe400000010ff */
[----:B------:R-:W-:Y:S01]  /*fb00*/  F2FP.BF16.F32.PACK_AB R176, R29, R176 ;  /* 0x000000b01db0723e */ /* 0x000fe200000010ff */
        /* <DEDUP_REMOVED lines=32> */
[----:B------:R-:W-:Y:S01]  /*fd10*/  MUFU.EX2 R42, R42 ;  /* 0x0000002a002a7308 */ /* 0x000fe20000000800 */
[C---:B0-----:R-:W-:Y:S01]  /*fd20*/  FADD.FTZ R7, R41.reuse, R14 ;  /* 0x0000000e29077221 */ /* 0x041fe20000010000 */
[----:B------:R-:W-:-:S06]  /*fd30*/  F2FP.BF16.F32.PACK_AB R177, R41, R40 ;  /* 0x0000002829b1723e */ /* 0x000fcc00000010ff */
[----:B------:R-:W0:Y:S01]  /*fd40*/  MUFU.EX2 R15, R15 ;  /* 0x0000000f000f7308 */ /* 0x000e220000000800 */
[----:B--2---:R-:W-:-:S07]  /*fd50*/  FADD.FTZ R24, R172, R57 ;  /* 0x00000039ac187221 */ /* 0x004fce0000010000 */
[----:B------:R-:W1:Y:S08]  /*fd60*/  MUFU.EX2 R43, R43 ;  /* 0x0000002b002b7308 */ /* 0x000e700000000800 */
[----:B------:R-:W2:Y:S01]  /*fd70*/  MUFU.EX2 R12, R12 ;  /* 0x0000000c000c7308 */ /* 0x000ea20000000800 */
[C---:B0-----:R-:W-:Y:S01]  /*fd80*/  FADD.FTZ R47, R15.reuse, R24 ;  /* 0x000000180f2f7221 */ /* 0x041fe20000010000 */
[----:B------:R-:W-:-:S06]  /*fd90*/  F2FP.BF16.F32.PACK_AB R172, R15, R172 ;  /* 0x000000ac0fac723e */ /* 0x000fcc00000010ff */
[----:B------:R-:W-:Y:S01]  /*fda0*/  MUFU.EX2 R44, R44 ;  /* 0x0000002c002c7308 */ /* 0x000fe20000000800 */
[----:B-1----:R-:W-:-:S07]  /*fdb0*/  F2FP.BF16.F32.PACK_AB R179, R43, R42 ;  /* 0x0000002a2bb3723e */ /* 0x002fce00000010ff */
[----:B------:R-:W0:Y:S01]  /*fdc0*/  MUFU.EX2 R45, R45 ;  /* 0x0000002d002d7308 */ /* 0x000e220000000800 */
[----:B--2---:R-:W-:Y:S01]  /*fdd0*/  FADD.FTZ R24, R12, R47 ;  /* 0x0000002f0c187221 */ /* 0x004fe20000010000 */
[----:B------:R-:W-:-:S03]  /*fde0*/  F2FP.BF16.F32.PACK_AB R174, R55, R12 ;  /* 0x0000000c37ae723e */ /* 0x000fc600000010ff */
[----:B------:R-:W-:-:S03]  /*fdf0*/  FADD.FTZ R24, R55, R24 ;  /* 0x0000001837187221 */ /* 0x000fc60000010000 */
[----:B------:R-:W-:Y:S08]  /*fe00*/  MUFU.EX2 R54, R54 ;  /* 0x0000003600367308 */ /* 0x000ff00000000800 */
[----:B------:R1:W-:Y:S01]  /*fe10*/  MUFU.EX2 R175, R6 ;  /* 0x0000000600af7308 */ /* 0x0003e20000000800 */
[----:B0-----:R-:W-:-:S07]  /*fe20*/  F2FP.BF16.F32.PACK_AB R173, R45, R44 ;  /* 0x0000002c2dad723e */ /* 0x001fce00000010ff */
[----:B------:R-:W0:Y:S01]  /*fe30*/  MUFU.EX2 R11, R11 ;  /* 0x0000000b000b7308 */ /* 0x000e220000000800 */
[----:B-1----:R-:W-:-:S04]  /*fe40*/  FADD.FTZ R6, R42, R7 ;  /* 0x000000072a067221 */ /* 0x002fc80000010000 */
[----:B------:R-:W-:-:S03]  /*fe50*/  FADD.FTZ R7, R43, R6 ;  /* 0x000000062b077221 */ /* 0x000fc60000010000 */
[----:B------:R-:W1:Y:S01]  /*fe60*/  MUFU.EX2 R10, R10 ;  /* 0x0000000a000a7308 */ /* 0x000e620000000800 */
[----:B------:R-:W-:Y:S01]  /*fe70*/  FADD.FTZ R12, R44, R7 ;  /* 0x000000072c0c7221 */ /* 0x000fe20000010000 */
[----:B------:R-:W-:-:S03]  /*fe80*/  VIADD R7, R72, 0xfffffffe ;  /* 0xfffffffe48077836 */ /* 0x000fc60000000000 */
[----:B------:R-:W-:-:S03]  /*fe90*/  FADD.FTZ R3, R45, R12 ;  /* 0x0000000c2d037221 */ /* 0x000fc60000010000 */
[----:B------:R2:W3:Y:S01]  /*fea0*/  MUFU.EX2 R169, R8 ;  /* 0x0000000800a97308 */ /* 0x0004e20000000800 */
[----:B0-----:R-:W-:-:S04]  /*feb0*/  FADD.FTZ R13, R11, R24 ;  /* 0x000000180b0d7221 */ /* 0x001fc80000010000 */
[C---:B------:R-:W-:Y:S01]  /*fec0*/  FADD.FTZ R14, R168.reuse, R13 ;  /* 0x0000000da80e7221 */ /* 0x040fe20000010000 */
[----:B------:R-:W-:Y:S02]  /*fed0*/  F2FP.BF16.F32.PACK_AB R168, R168, R11 ;  /* 0x0000000ba8a8723e */ /* 0x000fe400000010ff */
[----:B------:R-:W0:Y:S01]  /*fee0*/  MUFU.EX2 R9, R9 ;  /* 0x0000000900097308 */ /* 0x000e220000000800 */
[----:B--2---:R-:W-:-:S04]  /*fef0*/  FADD.FTZ R8, R54, R3 ;  /* 0x0000000336087221 */ /* 0x004fc80000010000 */
[C---:B------:R-:W-:Y:S01]  /*ff00*/  FADD.FTZ R3, R175.reuse, R8 ;  /* 0x00000008af037221 */ /* 0x040fe20000010000 */
[----:B------:R-:W-:Y:S02]  /*ff10*/  F2FP.BF16.F32.PACK_AB R175, R175, R54 ;  /* 0x00000036afaf723e */ /* 0x000fe400000010ff */
[----:B------:R-:W2:Y:S01]  /*ff20*/  MUFU.EX2 R52, R52 ;  /* 0x0000003400347308 */ /* 0x000ea20000000800 */
[----:B-1----:R-:W-:-:S04]  /*ff30*/  FADD.FTZ R8, R10, R3 ;  /* 0x000000030a087221 */ /* 0x002fc80000010000 */
[C---:B---3--:R-:W-:Y:S01]  /*ff40*/  FADD.FTZ R3, R169.reuse, R8 ;  /* 0x00000008a9037221 */ /* 0x048fe20000010000 */
[----:B------:R-:W-:Y:S02]  /*ff50*/  F2FP.BF16.F32.PACK_AB R169, R169, R10 ;  /* 0x0000000aa9a9723e */ /* 0x000fe400000010ff */
[----:B------:R-:W1:Y:S01]  /*ff60*/  MUFU.EX2 R20, R20 ;  /* 0x0000001400147308 */ /* 0x000e620000000800 */
[----:B0-----:R-:W-:-:S07]  /*ff70*/  FADD.FTZ R13, R9, R14 ;  /* 0x0000000e090d7221 */ /* 0x001fce0000010000 */
[----:B------:R-:W0:Y:S01]  /*ff80*/  MUFU.EX2 R21, R21 ;  /* 0x0000001500157308 */ /* 0x000e220000000800 */
[----:B--2---:R-:W-:Y:S01]  /*ff90*/  FADD.FTZ R8, R52, R3 ;  /* 0x0000000334087221 */ /* 0x004fe20000010000 */
[C---:B-1----:R-:W-:Y:S01]  /*ffa0*/  FADD.FTZ R6, R20.reuse, R13 ;  /* 0x0000000d14067221 */ /* 0x042fe20000010000 */
[----:B------:R-:W-:Y:S02]  /*ffb0*/  F2FP.BF16.F32.PACK_AB R170, R20, R9 ;  /* 0x0000000914aa723e */ /* 0x000fe400000010ff */
[C---:B0-----:R-:W-:Y:S01]  /*ffc0*/  FADD.FTZ R3, R21.reuse, R8 ;  /* 0x0000000815037221 */ /* 0x041fe20000010000 */
[----:B------:R-:W-:Y:S01]  /*ffd0*/  F2FP.BF16.F32.PACK_AB R171, R21, R52 ;  /* 0x0000003415ab723e */ /* 0x000fe200000010ff */
        /* <DEDUP_REMOVED lines=11> */
.L_x_4919:
[----:B------:R-:W-:-:S11]  /*10090*/  UISETP.NE.AND UP2, UPT, UR5, 0x1, UPT ;  /* 0x000000010500788c */ /* 0x000fd6000bf45270 */
[----:B------:R-:W-:Y:S02]  /*100a0*/  @UP2 ULDC.64 UR6, c[0x0][0x9e8] ;  /* 0x00027a0000062ab9 */ /* 0x000fe40000000a00 */
[----:B------:R-:W-:-:S04]  /*100b0*/  UIMAD.WIDE.U32 UR14, UR11, UR6, URZ ;  /* 0x000000060b0e72a5 */ /* 0x000fc8000f8e003f */
[----:B------:R-:W-:-:S12]  /*100c0*/  @UP2 USHF.R.U32.HI UR11, URZ, UR7, UR15 ;  /* 0x000000073f0b2299 */ /* 0x000fd8000801160f */
.L_x_4920:
[----:B------:R-:W-:-:S04]  /*100d0*/  UIMAD UR5, UR11, UR5, UR5 ;  /* 0x000000050b0572a4 */ /* 0x000fc8000f8e0205 */
[----:B------:R-:W-:-:S04]  /*100e0*/  UISETP.LT.AND UP2, UPT, UR4, UR5, UPT ;  /* 0x000000050400728c */ /* 0x000fc8000bf41270 */
[----:B------:R-:W-:-:S12]  /*100f0*/  USEL UR4, UR4, UR5, UP2 ;  /* 0x0000000504047287 */ /* 0x000fd80009000000 */
.L_x_4918:
        /* <DEDUP_REMOVED lines=58> */
[----:B------:R-:W-:Y:S01]  /*104a0*/  IMAD.MOV.U32 R8, RZ, RZ, 0x3f800000 ;  /* 0x3f800000ff087424 */ /* 0x000fe200078e00ff */
[----:B------:R-:W-:Y:S01]  /*104b0*/  ULDC UR54, c[0x0][0x9e4] ;  /* 0x0002790000367ab9 */ /* 0x000fe20000000800 */
[----:B------:R-:W-:Y:S01]  /*104c0*/  IMAD.MOV.U32 R119, RZ, RZ, RZ ;  /* 0x000000ffff777224 */ /* 0x000fe200078e00ff */
[----:B------:R-:W-:Y:S01]  /*104d0*/  ULDC UR4, c[0x0][0x9d8] ;  /* 0x0002760000047ab9 */ /* 0x000fe20000000800 */
[----:B------:R-:W-:Y:S01]  /*104e0*/  ULDC UR58, c[0x0][0x988] ;  /* 0x00026200003a7ab9 */ /* 0x000fe20000000800 */
[----:B------:R-:W-:-:S05]  /*104f0*/  ULDC UR59, c[0x0][0x9e0] ;  /* 0x00027800003b7ab9 */ /* 0x000fca0000000800 */
.L_x_4940:
[----:B------:R-:W-:-:S04]  /*10500*/  UIADD3 UR5, UR38, 0x1, URZ ;  /* 0x0000000126057890 */ /* 0x000fc8000fffe03f */
[----:B------:R-:W-:-:S04]  /*10510*/  UISETP.NE.AND UP2, UPT, UR5, 0x2, UPT ;  /* 0x000000020500788c */ /* 0x000fc8000bf45270 */
[----:B------:R-:W-:Y:S02]  /*10520*/  USEL UR50, URZ, 0x1, UP2 ;  /* 0x000000013f327887 */ /* 0x000fe40009000000 */
[----:B------:R-:W-:Y:S02]  /*10530*/  USEL UR5, UR5, URZ, UP2 ;  /* 0x0000003f05057287 */ /* 0x000fe40009000000 */
[----:B------:R-:W-:Y:S01]  /*10540*/  ULOP3.LUT UR50, UR61, UR50, URZ, 0x3c, !UPT ;  /* 0x000000323d327292 */ /* 0x000fe2000f8e3c3f */
[----:B------:R-:W-:Y:S11]  /*10550*/  @!P0 BRA `(.L_x_4922) ;  /* 0x0000000000048947 */ /* 0x000ff60003800000 */
[----:B------:R-:W-:Y:S01]  /*10560*/  BPT.TRAP 0x1 ;  /* 0x000000040000795c */ /* 0x000fe20000300000 */
.L_x_4922:
[----:B------:R-:W-:Y:S01]  /*10570*/  ULEA UR7, UR5, UR39, 0x3 ;  /* 0x0000002705077291 */ /* 0x000fe2000f8e183f */
[----:B------:R-:W-:-:S05]  /*10580*/  IMAD.U32 R9, RZ, RZ, UR50 ;  /* 0x00000032ff097e24 */ /* 0x000fca000f8e00ff */
[----:B------:R-:W-:-:S04]  /*10590*/  SHF.L.U32 R9, R9, 0x1f, RZ ;  /* 0x0000001f09097819 */ /* 0x000fc800000006ff */
[----:B------:R0:W1:Y:S01]  /*105a0*/  SYNCS.PHASECHK.TRANS64.TRYWAIT P1, [UR7+0x30830], R9 ;  /* 0x03083009ff0075a7 */ /* 0x0000620008020147 */
[----:B------:R-:W-:Y:S05]  /*105b0*/  @!P0 BRA `(.L_x_4923) ;  /* 0x0000000000048947 */ /* 0x000fea0003800000 */
[----:B------:R-:W-:Y:S01]  /*105c0*/  BPT.TRAP 0x1 ;  /* 0x000000040000795c */ /* 0x000fe20000300000 */
.L_x_4923:
[-C--:B------:R-:W-:Y:S01]  /*105d0*/  FMUL.FTZ R24, R24, R11.reuse ;  /* 0x0000000b18187220 */ /* 0x080fe20000410000 */
[----:B------:R-:W-:Y:S01]  /*105e0*/  FMUL.FTZ R25, R25, R11 ;  /* 0x0000000b19197220 */ /* 0x000fe20000410000 */
[----:B-1----:R-:W-:Y:S06]  /*105f0*/  @P1 BRA `(.L_x_4924) ;  /* 0x0000000000081947 */ /* 0x002fec0003800000 */
[----:B------:R-:W1:Y:S02]  /*10600*/  SYNCS.PHASECHK.TRANS64.TRYWAIT P1, [UR7+0x30830], R9 ;  /* 0x03083009ff0075a7 */ /* 0x000e640008020147 */
[----:B-1----:R-:W-:Y:S05]  /*10610*/  @!P1 BRA `(.L_x_4925) ;  /* 0x0000016c00589947 */ /* 0x002fea0003800000 */
.L_x_4924:
        /* <DEDUP_REMOVED lines=122> */
[----:B------:R-:W-:Y:S02]  /*10dc0*/  FMUL.FTZ R119, R119, R8 ;  /* 0x0000000877777220 */ /* 0x000fe40000410000 */
[----:B------:R-:W-:Y:S01]  /*10dd0*/  HGMMA.64x96x16.F32.BF16 R120, gdesc[UR44], R120, gsb0 ;  /* 0x016000002c7879f0 */ /* 0x000fe20008001878 */
[----:B------:R-:W-:Y:S01]  /*10de0*/  UIADD3 UR46, UR6, 0x4, URZ ;  /* 0x00000004062e7890 */ /* 0x000fe2000fffe03f */
[----:B------:R-:W-:Y:S01]  /*10df0*/  UMOV UR44, UR52 ;  /* 0x00000034002c7c82 */ /* 0x000fe20008000000 */
[----:B------:R-:W-:Y:S01]  /*10e00*/  UMOV UR45, UR53 ;  /* 0x00000035002d7c82 */ /* 0x000fe20008000000 */
        /* <DEDUP_REMOVED lines=38> */
.L_x_4926:
[----:B------:R-:W-:Y:S01]  /*11070*/  ULEA UR6, UR38, UR39, 0x3 ;  /* 0x0000002726067291 */ /* 0x000fe2000f8e183f */
[----:B------:R-:W-:-:S05]  /*11080*/  IMAD.U32 R8, RZ, RZ, UR61 ;  /* 0x0000003dff087e24 */ /* 0x000fca000f8e00ff */
[----:B------:R-:W-:-:S04]  /*11090*/  SHF.L.U32 R8, R8, 0x1f, RZ ;  /* 0x0000001f08087819 */ /* 0x000fc800000006ff */
[----:B------:R2:W3:Y:S01]  /*110a0*/  SYNCS.PHASECHK.TRANS64.TRYWAIT P1, [UR6+0x30850], R8 ;  /* 0x03085008ff0075a7 */ /* 0x0004e20008020146 */
[----:B------:R-:W-:Y:S05]  /*110b0*/  @!P0 BRA `(.L_x_4927) ;  /* 0x0000000000048947 */ /* 0x000fea0003800000 */
[----:B------:R-:W-:Y:S01]  /*110c0*/  BPT.TRAP 0x1 ;  /* 0x000000040000795c */ /* 0x000fe20000300000 */
.L_x_4927:
[----:B---3--:R-:W-:Y:S05]  /*110d0*/  @P1 BRA `(.L_x_4928) ;  /* 0x0000000000081947 */ /* 0x008fea0003800000 */
[----:B------:R-:W3:Y:S02]  /*110e0*/  SYNCS.PHASECHK.TRANS64.TRYWAIT P1, [UR6+0x30850], R8 ;  /* 0x03085008ff0075a7 */ /* 0x000ee40008020146 */
[----:B---3--:R-:W-:Y:S05]  /*110f0*/  @!P1 BRA `(.L_x_4929) ;  /* 0x0000016000b89947 */ /* 0x008fea0003800000 */
.L_x_4928:
        /* <DEDUP_REMOVED lines=37> */
.L_x_4930:
[----:B------:R-:W-:Y:S01]  /*11350*/  R2UR UR10, R23 ;  /* 0x00000000170a72ca */ /* 0x000fe200000e0000 */
[----:B------:R-:W-:Y:S01]  /*11360*/  FMUL.FTZ R15, R127, UR4 ;  /* 0x000000047f0f7c20 */ /* 0x000fe20008410000 */
[----:B------:R-:W-:Y:S01]  /*11370*/  PLOP3.LUT P1, PT, PT, PT, UP0, 0x80, 0x0 ;  /* 0x000000000000781c */ /* 0x000fe20003f2f008 */
[----:B------:R-:W-:Y:S01]  /*11380*/  FMUL.FTZ R127, R133, UR4 ;  /* 0x00000004857f7c20 */ /* 0x000fe20008410000 */
[----:B------:R-:W-:Y:S01]  /*11390*/  PLOP3.LUT P2, PT, PT, PT, UP0, 0x80, 0x0 ;  /* 0x000000000000781c */ /* 0x000fe20003f4f008 */
[----:B------:R-:W-:Y:S01]  /*113a0*/  FMUL.FTZ R133, R143, UR4 ;  /* 0x000000048f857c20 */ /* 0x000fe20008410000 */
[----:B------:R-:W-:Y:S01]  /*113b0*/  FMUL.FTZ R143, R149, UR4 ;  /* 0x00000004958f7c20 */ /* 0x000fe20008410000 */
[----:B------:R-:W-:Y:S01]  /*113c0*/  FMUL.FTZ R149, R159, UR4 ;  /* 0x000000049f957c20 */ /* 0x000fe20008410000 */
[----:B------:R-:W-:Y:S01]  /*113d0*/  R2UR UR11, R19 ;  /* 0x00000000130b72ca */ /* 0x000fe200000e0000 */
[----:B------:R-:W-:Y:S01]  /*113e0*/  FMUL.FTZ R12, R120, UR4 ;  /* 0x00000004780c7c20 */ /* 0x000fe20008410000 */
[----:B0-2---:R-:W-:Y:S01]  /*113f0*/  FMUL.FTZ R8, R122, UR4 ;  /* 0x000000047a087c20 */ /* 0x005fe20008410000 */
[----:B-1----:R-:W-:Y:S01]  /*11400*/  FMUL.FTZ R9, R123, UR4 ;  /* 0x000000047b097c20 */ /* 0x002fe20008410000 */
[----:B------:R-:W-:Y:S01]  /*11410*/  FMUL.FTZ R13, R121, UR4 ;  /* 0x00000004790d7c20 */ /* 0x000fe20008410000 */
[----:B------:R-:W-:Y:S01]  /*11420*/  VIADD R159, R192, UR10 ;  /* 0x0000000ac09f7c36 */ /* 0x000fe20008000000 */
[----:B------:R-:W-:Y:S01]  /*11430*/  @UP0 ULDC UR10, c[0x0][0x44c] ;  /* 0x00011300000a0ab9 */ /* 0x000fe20000000800 */
        /* <DEDUP_REMOVED lines=48> */
[----:B------:R-:W-:Y:S01]  /*11740*/  UPRMT UR7, UR11, 0x654, UR7 ;  /* 0x000006540b077896 */ /* 0x000fe20008000007 */
[----:B------:R-:W-:Y:S02]  /*11750*/  IMAD.IADD R157, R162, 0x1, -R22 ;  /* 0x00000001a29d7824 */ /* 0x000fe400078e0a16 */
        /* <DEDUP_REMOVED lines=66> */
.L_x_4933:
[----:B------:R-:W-:-:S05]  /*11b80*/  IMAD.U32 R168, RZ, RZ, UR54 ;  /* 0x00000036ffa87e24 */ /* 0x000fca000f8e00ff */
[----:B------:R-:W-:-:S13]  /*11b90*/  ISETP.NE.AND P1, PT, R168, 0x1, PT ;  /* 0x00000001a800780c */ /* 0x000fda0003f25270 */
[----:B------:R-:W1:Y:S02]  /*11ba0*/  @P1 LDC.64 R10, c[0x0][0x9e8] ;  /* 0x00027a00ff0a1b82 */ /* 0x000e640000000a00 */
[----:B-1----:R-:W-:-:S05]  /*11bb0*/  @P1 IMAD.HI.U32 R10, R167, R10, RZ ;  /* 0x0000000aa70a1227 */ /* 0x002fca00078e00ff */
[----:B------:R-:W-:-:S07]  /*11bc0*/  @P1 SHF.R.U32.HI R167, RZ, R11, R10 ;  /* 0x0000000bffa71219 */ /* 0x000fce000001160a */
.L_x_4934:
[----:B------:R-:W-:Y:S05]  /*11bd0*/  BSYNC B0 ;  /* 0x0000000000007941 */ /* 0x000fea0003800000 */
.L_x_4932:
[----:B------:R-:W-:-:S05]  /*11be0*/  IMAD R167, R167, R168, R157 ;  /* 0x000000a8a7a77224 */ /* 0x000fca00078e029d */
[----:B------:R-:W-:Y:S02]  /*11bf0*/  VIADDMNMX R164, R167, R168, R164, PT ;  /* 0x000000a8a7a47246 */ /* 0x000fe400038001a4 */
[----:B------:R-:W-:-:S07]  /*11c00*/  VIMNMX R163, R163, R167, !PT ;  /* 0x000000a7a3a37248 */ /* 0x000fce0007fe0100 */
.L_x_4931:
[C---:B------:R-:W-:Y:S01]  /*11c10*/  ISETP.GE.AND P6, PT, R162.reuse, 0xa, PT ;  /* 0x0000000aa200780c */ /* 0x040fe20003fc6270 */
[----:B------:R-:W1:Y:S01]  /*11c20*/  SHFL.IDX PT, R159, R159, 0x1, 0x1c1f ;  /* 0x003c1f009f9f7f89 */ /* 0x000e6200000e0000 */
        /* <DEDUP_REMOVED lines=13> */
[----:B------:R-:W-:Y:S01]  /*11d00*/  ISETP.GT.AND P4, PT, R163, 0x9, !P6 ;  /* 0x00000009a300780c */ /* 0x000fe20007784270 */
        /* <DEDUP_REMOVED lines=135> */
.L_x_4937:
[----:B------:R-:W-:-:S05]  /*12580*/  IMAD.U32 R162, RZ, RZ, UR54 ;  /* 0x00000036ffa27e24 */ /* 0x000fca000f8e00ff */
[----:B------:R-:W-:-:S13]  /*12590*/  ISETP.NE.AND P6, PT, R162, 0x1, PT ;  /* 0x00000001a200780c */ /* 0x000fda0003fc5270 */
[----:B------:R-:W0:Y:S02]  /*125a0*/  @P6 LDC.64 R10, c[0x0][0x9e8] ;  /* 0x00027a00ff0a6b82 */ /* 0x000e240000000a00 */
[----:B0-----:R-:W-:-:S05]  /*125b0*/  @P6 IMAD.HI.U32 R10, R159, R10, RZ ;  /* 0x0000000a9f0a6227 */ /* 0x001fca00078e00ff */
[----:B------:R-:W-:-:S07]  /*125c0*/  @P6 SHF.R.U32.HI R159, RZ, R11, R10 ;  /* 0x0000000bff9f6219 */ /* 0x000fce000001160a */
.L_x_4938:
[----:B------:R-:W-:Y:S05]  /*125d0*/  BSYNC B0 ;  /* 0x0000000000007941 */ /* 0x000fea0003800000 */
.L_x_4936:
[----:B------:R-:W-:-:S05]  /*125e0*/  IMAD R157, R159, R162, R157 ;  /* 0x000000a29f9d7224 */ /* 0x000fca00078e029d */
[----:B------:R-:W-:Y:S02]  /*125f0*/  VIADDMNMX R166, R157, R162, R166, PT ;  /* 0x000000a29da67246 */ /* 0x000fe400038001a6 */
[----:B------:R-:W-:-:S07]  /*12600*/  VIMNMX R165, R165, R157, !PT ;  /* 0x0000009da5a57248 */ /* 0x000fce0007fe0100 */
.L_x_4935:
[C---:B------:R-:W-:Y:S01]  /*12610*/  ISETP.GT.AND P1, PT, R165.reuse, 0x1, !P1 ;  /* 0x00000001a500780c */ /* 0x040fe20004f24270 */
[----:B------:R-:W-:Y:S01]  /*12620*/  UMOV UR10, UR58 ;  /* 0x0000003a000a7c82 */ /* 0x000fe20008000000 */
[----:B------:R-:W-:Y:S02]  /*12630*/  ISETP.GT.AND P2, PT, R165, 0x8, !P2 ;  /* 0x00000008a500780c */ /* 0x000fe40005744270 */
[C---:B------:R-:W-:Y:S02]  /*12640*/  ISETP.LT.OR P1, PT, R166.reuse, 0x2, P1 ;  /* 0x00000002a600780c */ /* 0x040fe40000f21670 */
[----:B------:R-:W-:Y:S02]  /*12650*/  ISETP.LT.OR P2, PT, R166, 0x9, P2 ;  /* 0x00000009a600780c */ /* 0x000fe40001741670 */
[----:B------:R-:W-:Y:S02]  /*12660*/  FSEL R10, R9, -INF , !P1 ;  /* 0xff800000090a7808 */ /* 0x000fe40004800000 */
[----:B------:R-:W-:-:S02]  /*12670*/  LOP3.LUT P1, RZ, R16, 0x4, RZ, 0xc0, !PT ;  /* 0x0000000410ff7812 */ /* 0x000fc4000782c0ff */
[----:B------:R-:W-:Y:S02]  /*12680*/  FMNMX.FTZ R162, R12, R2, !PT ;  /* 0x000000020ca27209 */ /* 0x000fe40007810000 */
[----:B------:R-:W-:Y:S02]  /*12690*/  ISETP.GT.AND P1, PT, R165, 0x9, !P1 ;  /* 0x00000009a500780c */ /* 0x000fe40004f24270 */
[----:B------:R-:W-:Y:S02]  /*126a0*/  FSEL R14, R14, -INF , !P2 ;  /* 0xff8000000e0e7808 */ /* 0x000fe40005000000 */
        /* <DEDUP_REMOVED lines=92> */
[----:B------:R-:W-:Y:S01]  /*12c70*/  ISETP.GT.AND P1, PT, R165, 0x41, !P2 ;  /* 0x00000041a500780c */ /* 0x000fe20005724270 */
[----:B------:R-:W-:Y:S01]  /*12c80*/  FMUL.FTZ R11, R9, UR10 ;  /* 0x0000000a090b7c20 */ /* 0x000fe20008410000 */
[----:B------:R-:W-:Y:S02]  /*12c90*/  LOP3.LUT P2, RZ, R16, 0x2, RZ, 0xc0, !PT ;  /* 0x0000000210ff7812 */ /* 0x000fe4000784c0ff */
[----:B------:R-:W-:-:S02]  /*12ca0*/  ISETP.LT.OR P1, PT, R166, 0x42, P1 ;  /* 0x00000042a600780c */ /* 0x000fc40000f21670 */
[----:B------:R-:W-:Y:S02]  /*12cb0*/  ISETP.GT.AND P2, PT, R165, RZ, !P2 ;  /* 0x000000ffa500720c */ /* 0x000fe40005744270 */
[----:B------:R-:W-:Y:S02]  /*12cc0*/  FSEL R145, R145, -INF , !P1 ;  /* 0xff80000091917808 */ /* 0x000fe40004800000 */
[----:B------:R-:W-:Y:S02]  /*12cd0*/  ISETP.LT.OR P2, PT, R166, 0x1, P2 ;  /* 0x00000001a600780c */ /* 0x000fe40001741670 */
[----:B------:R-:W-:Y:S02]  /*12ce0*/  ISETP.GT.AND P1, PT, R165, 0x48, !P6 ;  /* 0x00000048a500780c */ /* 0x000fe40007724270 */
[----:B------:R-:W-:Y:S02]  /*12cf0*/  FSEL R8, R8, -INF , !P2 ;  /* 0xff80000008087808 */ /* 0x000fe40005000000 */
[----:B------:R-:W-:-:S02]  /*12d00*/  FSETP.NEU.FTZ.AND P2, PT, R9, -INF , PT ;  /* 0xff8000000900780b */ /* 0x000fc40003f5d000 */
[----:B------:R-:W-:Y:S02]  /*12d10*/  FMNMX.FTZ R157, R8, R0, !PT ;  /* 0x00000000089d7209 */ /* 0x000fe40007810000 */
[----:B------:R-:W-:Y:S02]  /*12d20*/  FSEL R11, R11, RZ, P2 ;  /* 0x000000ff0b0b7208 */ /* 0x000fe40001000000 */
[----:B------:R-:W-:Y:S02]  /*12d30*/  FMNMX.FTZ R157, R10, R157, !PT ;  /* 0x0000009d0a9d7209 */ /* 0x000fe40007810000 */
[----:B------:R-:W-:Y:S01]  /*12d40*/  ISETP.LT.OR P1, PT, R166, 0x49, P1 ;  /* 0x00000049a600780c */ /* 0x000fe20000f21670 */
[--C-:B------:R-:W-:Y:S01]  /*12d50*/  FFMA.FTZ R188, R12, UR10, -R11.reuse ;  /* 0x0000000a0cbc7c23 */ /* 0x100fe2000801080b */
[----:B------:R-:W-:Y:S01]  /*12d60*/  FMNMX.FTZ R12, R14, R157, !PT ;  /* 0x0000009d0e0c7209 */ /* 0x000fe20007810000 */
[--C-:B------:R-:W-:Y:S01]  /*12d70*/  FFMA.FTZ R159, R13, UR10, -R11.reuse ;  /* 0x0000000a0d9f7c23 */ /* 0x100fe2000801080b */
[--C-:B------:R-:W-:Y:S01]  /*12d80*/  FFMA.FTZ R190, R20, UR10, -R11.reuse ;  /* 0x0000000a14be7c23 */ /* 0x100fe2000801080b */
[--C-:B------:R-:W-:Y:S01]  /*12d90*/  FFMA.FTZ R20, R21, UR10, -R11.reuse ;  /* 0x0000000a15147c23 */ /* 0x100fe2000801080b */
[----:B------:R-:W-:Y:S01]  /*12da0*/  FMNMX.FTZ R13, R15, R12, !PT ;  /* 0x0000000c0f0d7209 */ /* 0x000fe20007810000 */
[--C-:B------:R-:W-:Y:S01]  /*12db0*/  FFMA.FTZ R184, R122, UR10, -R11.reuse ;  /* 0x0000000a7ab87c23 */ /* 0x100fe2000801080b */
[----:B------:R-:W-:Y:S01]  /*12dc0*/  FSEL R148, R148, -INF , !P1 ;  /* 0xff80000094947808 */ /* 0x000fe20004800000 */
[--C-:B------:R-:W-:Y:S01]  /*12dd0*/  FFMA.FTZ R123, R123, UR10, -R11.reuse ;  /* 0x0000000a7b7b7c23 */ /* 0x100fe2000801080b */
[----:B------:R-:W-:Y:S01]  /*12de0*/  FMNMX.FTZ R12, R120, R13, !PT ;  /* 0x0000000d780c7209 */ /* 0x000fe20007810000 */
[--C-:B------:R-:W-:Y:S01]  /*12df0*/  FFMA.FTZ R182, R134, UR10, -R11.reuse ;  /* 0x0000000a86b67c23 */ /* 0x100fe2000801080b */
[----:B------:R-:W-:Y:S01]  /*12e00*/  LOP3.LUT P1, RZ, R16, 0x20, RZ, 0xc0, !PT ;  /* 0x0000002010ff7812 */ /* 0x000fe2000782c0ff */
[--C-:B------:R-:W-:Y:S01]  /*12e10*/  FFMA.FTZ R134, R135, UR10, -R11.reuse ;  /* 0x0000000a87867c23 */ /* 0x100fe2000801080b */
[----:B------:R-:W-:Y:S01]  /*12e20*/  FMNMX.FTZ R13, R121, R12, !PT ;  /* 0x0000000c790d7209 */ /* 0x000fe20007810000 */
[--C-:B------:R-:W-:Y:S01]  /*12e30*/  FFMA.FTZ R131, R131, UR10, -R11.reuse ;  /* 0x0000000a83837c23 */ /* 0x100fe2000801080b */
        /* <DEDUP_REMOVED lines=20> */
[----:B------:R0:W-:Y:S01]  /*12f80*/  MUFU.EX2 R13, R123 ;  /* 0x0000007b000d7308 */ /* 0x0001e20000000800 */
[----:B------:R-:W-:Y:S01]  /*12f90*/  ISETP.LT.OR P6, PT, R166, 0x5a, P6 ;  /* 0x0000005aa600780c */ /* 0x000fe200037c1670 */
[----:B------:R-:W-:Y:S01]  /*12fa0*/  FFMA.FTZ R161, R161, UR10, -R11 ;  /* 0x0000000aa1a17c23 */ /* 0x000fe2000801080b */
[----:B------:R-:W-:-:S02]  /*12fb0*/  FMNMX.FTZ R21, R133, R12, !PT ;  /* 0x0000000c85157209 */ /* 0x000fc40007810000 */
[----:B------:R-:W-:Y:S02]  /*12fc0*/  FSEL R158, R158, -INF , !P6 ;  /* 0xff8000009e9e7808 */ /* 0x000fe40007000000 */
[----:B------:R-:W-:Y:S01]  /*12fd0*/  FMNMX.FTZ R12, R136, R21, !PT ;  /* 0x00000015880c7209 */ /* 0x000fe20007810000 */
[----:B------:R-:W-:Y:S03]  /*12fe0*/  MUFU.EX2 R188, R188 ;  /* 0x000000bc00bc7308 */ /* 0x000fe60000000800 */
[----:B------:R-:W-:Y:S01]  /*12ff0*/  FMNMX.FTZ R21, R137, R12, !PT ;  /* 0x0000000c89157209 */ /* 0x000fe20007810000 */
[--C-:B------:R-:W-:Y:S01]  /*13000*/  FFMA.FTZ R12, R127, UR10, -R11.reuse ;  /* 0x0000000a7f0c7c23 */ /* 0x100fe2000801080b */
[----:B------:R-:W-:Y:S02]  /*13010*/  FFMA.FTZ R127, R147, UR10, -R11 ;  /* 0x0000000a937f7c23 */ /* 0x000fe4000801080b */
        /* <DEDUP_REMOVED lines=8> */
[----:B0-----:R-:W-:-:S04]  /*130a0*/  FMNMX.FTZ R123, R149, R122, !PT ;  /* 0x0000007a957b7209 */ /* 0x001fc80007810000 */
[----:B------:R-:W-:Y:S01]  /*130b0*/  FMNMX.FTZ R122, R152, R123, !PT ;  /* 0x0000007b987a7209 */ /* 0x000fe20007810000 */
[----:B------:R0:W-:Y:S03]  /*130c0*/  MUFU.EX2 R21, R131 ;  /* 0x0000008300157308 */ /* 0x0001e60000000800 */
[----:B------:R-:W-:-:S04]  /*130d0*/  FMNMX.FTZ R123, R153, R122, !PT ;  /* 0x0000007a997b7209 */ /* 0x000fc80007810000 */
[----:B------:R-:W-:Y:S01]  /*130e0*/  FMNMX.FTZ R123, R156, R123, !PT ;  /* 0x0000007b9c7b7209 */ /* 0x000fe20007810000 */
[----:B------:R-:W-:Y:S01]  /*130f0*/  MUFU.EX2 R184, R184 ;  /* 0x000000b800b87308 */ /* 0x000fe20000000800 */
[----:B0-----:R-:W-:Y:S02]  /*13100*/  FFMA.FTZ R131, R139, UR10, -R11 ;  /* 0x0000000a8b837c23 */ /* 0x001fe4000801080b */
[----:B------:R-:W-:-:S05]  /*13110*/  FMNMX.FTZ R122, R158, R123, !PT ;  /* 0x0000007b9e7a7209 */ /* 0x000fca0007810000 */
[----:B------:R-:W0:Y:S01]  /*13120*/  SHFL.BFLY PT, R123, R122, 0x2, 0x1f ;  /* 0x0c401f007a7b7f89 */ /* 0x000e2200000e0000 */
[----:B------:R-:W-:Y:S08]  /*13130*/  MUFU.EX2 R186, R186 ;  /* 0x000000ba00ba7308 */ /* 0x000ff00000000800 */
[----:B------:R-:W-:Y:S08]  /*13140*/  MUFU.EX2 R12, R12 ;  /* 0x0000000c000c7308 */ /* 0x000ff00000000800 */
[----:B------:R-:W-:Y:S01]  /*13150*/  MUFU.EX2 R180, R180 ;  /* 0x000000b400b47308 */ /* 0x000fe20000000800 */
[----:B0-----:R-:W-:Y:S01]  /*13160*/  FMNMX.FTZ R122, R122, R123, !PT ;  /* 0x0000007b7a7a7209 */ /* 0x001fe20007810000 */
[----:B------:R-:W-:Y:S01]  /*13170*/  FFMA.FTZ R123, R155, UR10, -R11 ;  /* 0x0000000a9b7b7c23 */ /* 0x000fe2000801080b */
[----:B------:R-:W-:-:S05]  /*13180*/  FSEL R11, R9, RZ, P2 ;  /* 0x000000ff090b7208 */ /* 0x000fca0001000000 */
[----:B------:R-:W-:Y:S01]  /*13190*/  MUFU.EX2 R182, R182 ;  /* 0x000000b600b67308 */ /* 0x000fe20000000800 */
[----:B------:R-:W0:Y:S01]  /*131a0*/  SHFL.BFLY PT, R135, R122, 0x1, 0x1f ;  /* 0x0c201f007a877f89 */ /* 0x000e2200000e0000 */
[----:B------:R-:W-:-:S04]  /*131b0*/  FADD.FTZ R11, -R11, R2 ;  /* 0x000000020b0b7221 */ /* 0x000fc80000010100 */
[----:B------:R-:W-:Y:S02]  /*131c0*/  FMUL.FTZ R11, R11, UR10 ;  /* 0x0000000a0b0b7c20 */ /* 0x000fe40008410000 */
[----:B------:R-:W-:Y:S08]  /*131d0*/  MUFU.EX2 R134, R134 ;  /* 0x0000008600867308 */ /* 0x000ff00000000800 */
[----:B------:R-:W1:Y:S08]  /*131e0*/  MUFU.EX2 R11, R11 ;  /* 0x0000000b000b7308 */ /* 0x000e700000000800 */
[----:B------:R-:W-:Y:S01]  /*131f0*/  MUFU.EX2 R176, R176 ;  /* 0x000000b000b07308 */ /* 0x000fe20000000800 */
[----:B0-----:R-:W-:-:S04]  /*13200*/  FMNMX.FTZ R122, R122, R135, !PT ;  /* 0x000000877a7a7209 */ /* 0x001fc80007810000 */
[C---:B------:R-:W-:Y:S01]  /*13210*/  FSETP.NEU.FTZ.AND P1, PT, R122.reuse, -INF , PT ;  /* 0xff8000007a00780b */ /* 0x040fe20003f3d000 */
[----:B------:R-:W-:Y:S02]  /*13220*/  FMUL.FTZ R135, R122, UR10 ;  /* 0x0000000a7a877c20 */ /* 0x000fe40008410000 */
[----:B------:R-:W-:Y:S01]  /*13230*/  MUFU.EX2 R131, R131 ;  /* 0x0000008300837308 */ /* 0x000fe20000000800 */
[----:B-1----:R-:W-:Y:S02]  /*13240*/  FFMA.FTZ R6, R11, R6, R188 ;  /* 0x000000060b067223 */ /* 0x002fe400000100bc */
[----:B------:R-:W-:-:S05]  /*13250*/  FSEL R135, R135, RZ, P1 ;  /* 0x000000ff87877208 */ /* 0x000fca0000800000 */
[--C-:B------:R-:W-:Y:S01]  /*13260*/  FFMA.FTZ R138, R15, UR10, -R135.reuse ;  /* 0x0000000a0f8a7c23 */ /* 0x100fe20008010887 */
        /* <DEDUP_REMOVED lines=27> */
[----:B------:R-:W-:-:S04]  /*13420*/  FFMA.FTZ R120, R158, UR10, -R135 ;  /* 0x0000000a9e787c23 */ /* 0x000fc80008010887 */
[----:B------:R-:W2:Y:S01]  /*13430*/  MUFU.EX2 R139, R139 ;  /* 0x0000008b008b7308 */ /* 0x000ea20000000800 */
[----:B0-----:R-:W-:-:S07]  /*13440*/  FFMA.FTZ R121, R153, UR10, -R135 ;  /* 0x0000000a99797c23 */ /* 0x001fce0008010887 */
[----:B------:R-:W0:Y:S01]  /*13450*/  MUFU.EX2 R191, R191 ;  /* 0x000000bf00bf7308 */ /* 0x000e220000000800 */
[----:B-1----:R-:W-:Y:S01]  /*13460*/  FFMA.FTZ R132, R8, R3, R189 ;  /* 0x0000000308847223 */ /* 0x002fe200000100bd */
[----:B------:R-:W-:-:S04]  /*13470*/  FADD.FTZ R3, R157, R6 ;  /* 0x000000069d037221 */ /* 0x000fc80000010000 */
[----:B------:R-:W-:Y:S02]  /*13480*/  FADD.FTZ R3, R190, R3 ;  /* 0x00000003be037221 */ /* 0x000fe40000010000 */
[----:B------:R-:W1:Y:S01]  /*13490*/  MUFU.EX2 R185, R185 ;  /* 0x000000b900b97308 */ /* 0x000e620000000800 */
[----:B--2---:R-:W-:Y:S01]  /*134a0*/  FADD.FTZ R132, R139, R132 ;  /* 0x000000848b847221 */ /* 0x004fe20000010000 */
[----:B------:R-:W-:-:S06]  /*134b0*/  FADD.FTZ R3, R20, R3 ;  /* 0x0000000314037221 */ /* 0x000fcc0000010000 */
[----:B------:R-:W2:Y:S01]  /*134c0*/  MUFU.EX2 R15, R15 ;  /* 0x0000000f000f7308 */ /* 0x000ea20000000800 */
[----:B0-----:R-:W-:Y:S01]  /*134d0*/  FADD.FTZ R133, R191, R132 ;  /* 0x00000084bf857221 */ /* 0x001fe20000010000 */
[----:B------:R-:W-:-:S03]  /*134e0*/  FADD.FTZ R132, R184, R3 ;  /* 0x00000003b8847221 */ /* 0x000fc60000010000 */
        /* <DEDUP_REMOVED lines=20> */
[----:B0-----:R-:W-:-:S07]  /*13630*/  FADD.FTZ R6, R10, R3 ;  /* 0x000000030a067221 */ /* 0x001fce0000010000 */
[----:B------:R-:W0:Y:S01]  /*13640*/  MUFU.EX2 R177, R177 ;  /* 0x000000b100b17308 */ /* 0x000e220000000800 */
[----:B-1----:R-:W-:-:S07]  /*13650*/  FADD.FTZ R3, R183, R6 ;  /* 0x00000006b7037221 */ /* 0x002fce0000010000 */
        /* <DEDUP_REMOVED lines=47> */
.L_x_4939:
[----:B------:R-:W-:Y:S01]  /*13950*/  R2UR UR7, R19 ;  /* 0x00000000130772ca */ /* 0x000fe200000e0000 */
[----:B------:R-:W-:Y:S01]  /*13960*/  UIADD3 UR6, UR6, 0x30860, URZ ;  /* 0x0003086006067890 */ /* 0x000fe2000fffe03f */
[C---:B------:R-:W-:Y:S01]  /*13970*/  ISETP.GT.AND P1, PT, R7.reuse, UR51, PT ;  /* 0x0000003307007c0c */ /* 0x040fe2000bf24270 */
        /* <DEDUP_REMOVED lines=9> */
[----:B------:R-:W-:Y:S01]  /*13a10*/  UPRMT UR6, UR7, 0x654, UR6 ;  /* 0x0000065407067896 */ /* 0x000fe20008000006 */
[----:B------:R-:W-:Y:S02]  /*13a20*/  F2FP.BF16.F32.PACK_AB R190, R20, R190 ;  /* 0x000000be14be723e */ /* 0x000fe400000010ff */
[----:B------:R-:W-:Y:S02]  /*13a30*/  F2FP.BF16.F32.PACK_AB R191, R138, R191 ;  /* 0x000000bf8abf723e */ /* 0x000fe400000010ff */
[----:B------:R-:W-:Y:S02]  /*13a40*/  F2FP.BF16.F32.PACK_AB R184, R13, R184 ;  /* 0x000000b80db8723e */ /* 0x000fe400000010ff */
[----:B------:R-:W-:Y:S02]  /*13a50*/  F2FP.BF16.F32.PACK_AB R185, R15, R185 ;  /* 0x000000b90fb9723e */ /* 0x000fe400000010ff */
[----:B------:R-:W-:Y:S01]  /*13a60*/  SYNCS.ARRIVE.TRANS64.RED.A1T0 RZ, [UR6], RZ ;  /* 0x000000ffffff79a7 */ /* 0x000fe20008100406 */
        /* <DEDUP_REMOVED lines=16> */
[----:B------:R-:W-:Y:S06]  /*13b70*/  @P1 BRA `(.L_x_4940) ;  /* 0xffffffc800601947 */ /* 0x000fec000383ffff */
[----:B------:R-:W-:Y:S01]  /*13b80*/  IMAD.MOV.U32 R0, RZ, RZ, R122 ;  /* 0x000000ffff007224 */ /* 0x000fe200078e007a */
[----:B------:R-:W-:Y:S01]  /*13b90*/  UMOV UR38, UR5 ;  /* 0x0000000500267c82 */ /* 0x000fe20008000000 */
[----:B------:R-:W-:Y:S01]  /*13ba0*/  IMAD.MOV.U32 R2, RZ, RZ, R9 ;  /* 0x000000ffff027224 */ /* 0x000fe200078e0009 */
[----:B------:R-:W-:-:S06]  /*13bb0*/  UMOV UR61, UR50 ;  /* 0x00000032003d7c82 */ /* 0x000fcc0008000000 */
.L_x_4921:
[----:B------:R-:W-:Y:S01]  /*13bc0*/  R2UR UR5, R23 ;  /* 0x00000000170572ca */ /* 0x000fe200000e0000 */
[----:B------:R-:W-:Y:S01]  /*13bd0*/  ULDC UR4, c[0x0][0x448] ;  /* 0x0001120000047ab9 */ /* 0x000fe20000000800 */
[----:B------:R-:W-:Y:S01]  /*13be0*/  IADD3 R9, R18, 0x1, -R17 ;  /* 0x0000000112097810 */ /* 0x000fe20007ffe811 */
[----:B------:R-:W-:Y:S01]  /*13bf0*/  UISETP.NE.AND UP0, UPT, UR4, 0x1, UPT ;  /* 0x000000010400788c */ /* 0x000fe2000bf05270 */
[----:B------:R-:W-:Y:S02]  /*13c00*/  ULDC UR11, c[0x0][0x9e4] ;  /* 0x00027900000b7ab9 */ /* 0x000fe40000000800 */
[----:B------:R-:W-:Y:S01]  /*13c10*/  R2UR UR7, R9 ;  /* 0x00000000090772ca */ /* 0x000fe200000e0000 */
[----:B------:R-:W-:Y:S01]  /*13c20*/  UISETP.GE.AND UP1, UPT, UR11, 0x1, UPT ;  /* 0x000000010b00788c */ /* 0x000fe2000bf26270 */
[----:B------:R-:W-:-:S05]  /*13c30*/  ULDC UR15, c[0x0][0x9dc] ;  /* 0x00027700000f7ab9 */ /* 0x000fca0000000800 */
[----:B------:R-:W-:Y:S01]  /*13c40*/  UIADD3 UR6, UR5, 0x7f, URZ ;  /* 0x0000007f05067890 */ /* 0x000fe2000fffe03f */
[----:B------:R-:W-:Y:S01]  /*13c50*/  PLOP3.LUT P1, PT, PT, PT, UP1, 0x40, 0x0 ;  /* 0x000000000000781c */ /* 0x000fe20003f2e818 */
        /* <DEDUP_REMOVED lines=18> */
.L_x_4942:
[----:B------:R-:W-:-:S11]  /*13d80*/  UISETP.NE.AND UP2, UPT, UR11, 0x1, UPT ;  /* 0x000000010b00788c */ /* 0x000fd6000bf45270 */
[----:B------:R-:W-:Y:S02]  /*13d90*/  @UP2 ULDC.64 UR4, c[0x0][0x9e8] ;  /* 0x00027a0000042ab9 */ /* 0x000fe40000000a00 */
[----:B------:R-:W-:-:S04]  /*13da0*/  UIMAD.WIDE.U32 UR6, UR14, UR4, URZ ;  /* 0x000000040e0672a5 */ /* 0x000fc8000f8e003f */
[----:B------:R-:W-:-:S12]  /*13db0*/  @UP2 USHF.R.U32.HI UR14, URZ, UR5, UR7 ;  /* 0x000000053f0e2299 */ /* 0x000fd80008011607 */
.L_x_4943:
[----:B------:R-:W-:-:S04]  /*13dc0*/  UIMAD UR11, UR14, UR11, URZ ;  /* 0x0000000b0e0b72a4 */ /* 0x000fc8000f8e023f */
[----:B------:R-:W-:-:S04]  /*13dd0*/  UISETP.LT.AND UP2, UPT, UR15, UR11, UPT ;  /* 0x0000000b0f00728c */ /* 0x000fc8000bf41270 */
[----:B------:R-:W-:-:S12]  /*13de0*/  USEL UR15, UR15, UR11, !UP2 ;  /* 0x0000000b0f0f7287 */ /* 0x000fd8000d000000 */
.L_x_4941:
        /* <DEDUP_REMOVED lines=15> */
.L_x_4955:
[----:B------:R-:W-:-:S04]  /*13ee0*/  UISETP.NE.AND UP2, UPT, UR4, 0x1, UPT ;  /* 0x000000010400788c */ /* 0x000fc8000bf45270 */
[----:B------:R-:W-:-:S04]  /*13ef0*/  USEL UR61, URZ, 0x1, UP2 ;  /* 0x000000013f3d7887 */ /* 0x000fc80009000000 */
[----:B------:R-:W-:Y:S01]  /*13f00*/  ULOP3.LUT UR61, UR50, UR61, URZ, 0x3c, !UPT ;  /* 0x0000003d323d7292 */ /* 0x000fe2000f8e3c3f */
[----:B------:R-:W-:Y:S11]  /*13f10*/  @!P0 BRA `(.L_x_4945) ;  /* 0x0000000000048947 */ /* 0x000ff60003800000 */
[----:B------:R-:W-:Y:S01]  /*13f20*/  BPT.TRAP 0x1 ;  /* 0x000000040000795c */ /* 0x000fe20000300000 */
.L_x_4945:
        /* <DEDUP_REMOVED lines=9> */
.L_x_4946:
[-C--:B------:R-:W-:Y:S01]  /*13fc0*/  FMUL.FTZ R24, R24, R11.reuse ;  /* 0x0000000b18187220 */ /* 0x080fe20000410000 */
[----:B------:R-:W-:Y:S01]  /*13fd0*/  FMUL.FTZ R25, R25, R11 ;  /* 0x0000000b19197220 */ /* 0x000fe20000410000 */
[----:B-1----:R-:W-:Y:S06]  /*13fe0*/  @P1 BRA `(.L_x_4947) ;  /* 0x0000000000081947 */ /* 0x002fec0003800000 */
[----:B------:R-:W1:Y:S02]  /*13ff0*/  SYNCS.PHASECHK.TRANS64.TRYWAIT P1, [UR7+0x30830], R0 ;  /* 0x03083000ff0075a7 */ /* 0x000e640008020147 */
[----:B-1----:R-:W-:Y:S05]  /*14000*/  @!P1 BRA `(.L_x_4948) ;  /* 0x00000134000c9947 */ /* 0x002fea0003800000 */
.L_x_4947:
        /* <DEDUP_REMOVED lines=165> */
.L_x_4949:
[----:B------:R-:W-:Y:S01]  /*14a60*/  ULEA UR6, UR4, UR39, 0x3 ;  /* 0x0000002704067291 */ /* 0x000fe2000f8e183f */
[----:B01----:R-:W-:-:S05]  /*14a70*/  IMAD.U32 R0, RZ, RZ, UR50 ;  /* 0x00000032ff007e24 */ /* 0x003fca000f8e00ff */
[----:B------:R-:W-:-:S04]  /*14a80*/  SHF.L.U32 R0, R0, 0x1f, RZ ;  /* 0x0000001f00007819 */ /* 0x000fc800000006ff */
[----:B------:R0:W1:Y:S01]  /*14a90*/  SYNCS.PHASECHK.TRANS64.TRYWAIT P1, [UR6+0x30850], R0 ;  /* 0x03085000ff0075a7 */ /* 0x0000620008020146 */
[----:B------:R-:W-:Y:S05]  /*14aa0*/  @!P0 BRA `(.L_x_4950) ;  /* 0x0000000000048947 */ /* 0x000fea0003800000 */
[----:B------:R-:W-:Y:S01]  /*14ab0*/  BPT.TRAP 0x1 ;  /* 0x000000040000795c */ /* 0x000fe20000300000 */
.L_x_4950:
[----:B-1----:R-:W-:Y:S05]  /*14ac0*/  @P1 BRA `(.L_x_4951) ;  /* 0x0000000000081947 */ /* 0x002fea0003800000 */
[----:B------:R-:W1:Y:S02]  /*14ad0*/  SYNCS.PHASECHK.TRANS64.TRYWAIT P1, [UR6+0x30850], R0 ;  /* 0x03085000ff0075a7 */ /* 0x000e640008020146 */
[----:B-1----:R-:W-:Y:S05]  /*14ae0*/  @!P1 BRA `(.L_x_4952) ;  /* 0x00000128006c9947 */ /* 0x002fea0003800000 */
.L_x_4951:
        /* <DEDUP_REMOVED lines=37> */
.L_x_4953:
        /* <DEDUP_REMOVED lines=56> */
[----:B------:R-:W-:Y:S01]  /*150c0*/  UMOV UR10, UR54 ;  /* 0x00000036000a7c82 */ /* 0x000fe20008000000 */
[----:B------:R-:W-:Y:S01]  /*150d0*/  R2UR UR4, R19 ;  /* 0x00000000130472ca */ /* 0x000fe200000e0000 */
[----:B------:R-:W-:-:S04]  /*150e0*/  UIADD3 UR7, UR7, 0x30840, URZ ;  /* 0x0003084007077890 */ /* 0x000fc8000fffe03f */
[----:B------:R-:W1:Y:S01]  /*150f0*/  MUFU.TANH R122, R122 ;  /* 0x0000007a007a7308 */ /* 0x000e620000002400 */
[----:B--2---:R-:W-:-:S07]  /*15100*/  FMNMX.FTZ R11, R21, R0, !PT ;  /* 0x00000000150b7209 */ /* 0x004fce0007810000 */
[----:B------:R-:W2:Y:S01]  /*15110*/  MUFU.TANH R121, R121 ;  /* 0x0000007900797308 */ /* 0x000ea20000002400 */
[----:B0-----:R-:W-:Y:S01]  /*15120*/  FMNMX.FTZ R2, R120, R155, !PT ;  /* 0x0000009b78027209 */ /* 0x001fe20007810000 */
[----:B------:R-:W-:-:S06]  /*15130*/  UPRMT UR7, UR4, 0x654, UR7 ;  /* 0x0000065404077896 */ /* 0x000fcc0008000007 */
[----:B------:R-:W0:Y:S01]  /*15140*/  MUFU.TANH R123, R123 ;  /* 0x0000007b007b7308 */ /* 0x000e220000002400 */
[----:B-1----:R-:W-:Y:S02]  /*15150*/  FMNMX.FTZ R0, R122, R11, !PT ;  /* 0x0000000b7a007209 */ /* 0x002fe40007810000 */
[----:B------:R-:W-:Y:S05]  /*15160*/  SYNCS.ARRIVE.TRANS64.RED.A1T0 RZ, [UR7], RZ ;  /* 0x000000ffffff79a7 */ /* 0x000fea0008100407 */
        /* <DEDUP_REMOVED lines=79> */
[----:B0-----:R-:W-:Y:S02]  /*15660*/  FMNMX.FTZ R8, R159, R0, !PT ;  /* 0x000000009f087209 */ /* 0x001fe40007810000 */
[----:B-1----:R-:W-:-:S03]  /*15670*/  FMNMX.FTZ R2, R160, R163, !PT ;  /* 0x000000a3a0027209 */ /* 0x002fc60007810000 */
[----:B------:R-:W0:Y:S01]  /*15680*/  SHFL.BFLY PT, R163, R8, 0x2, 0x1f ;  /* 0x0c401f0008a37f89 */ /* 0x000e2200000e0000 */
[----:B--2---:R-:W-:-:S05]  /*15690*/  FMNMX.FTZ R11, R161, R2, !PT ;  /* 0x00000002a10b7209 */ /* 0x004fca0007810000 */
[----:B------:R-:W1:Y:S01]  /*156a0*/  SHFL.BFLY PT, R0, R11, 0x2, 0x1f ;  /* 0x0c401f000b007f89 */ /* 0x000e6200000e0000 */
[----:B0-----:R-:W-:-:S05]  /*156b0*/  FMNMX.FTZ R163, R8, R163, !PT ;  /* 0x000000a308a37209 */ /* 0x001fca0007810000 */
[----:B------:R-:W0:Y:S01]  /*156c0*/  SHFL.BFLY PT, R2, R163, 0x1, 0x1f ;  /* 0x0c201f00a3027f89 */ /* 0x000e2200000e0000 */
[----:B-1----:R-:W-:-:S05]  /*156d0*/  FMNMX.FTZ R162, R11, R0, !PT ;  /* 0x000000000ba27209 */ /* 0x002fca0007810000 */
[----:B------:R-:W1:Y:S01]  /*156e0*/  SHFL.BFLY PT, R165, R162, 0x1, 0x1f ;  /* 0x0c201f00a2a57f89 */ /* 0x000e6200000e0000 */
[----:B0-----:R-:W-:-:S05]  /*156f0*/  FMNMX.FTZ R2, R163, R2, !PT ;  /* 0x00000002a3027209 */ /* 0x001fca0007810000 */
[----:B------:R-:W-:Y:S01]  /*15700*/  FADD.FTZ R9, -R2, R9 ;  /* 0x0000000902097221 */ /* 0x000fe20000010100 */
[----:B-1----:R-:W-:-:S03]  /*15710*/  FMNMX.FTZ R0, R162, R165, !PT ;  /* 0x000000a5a2007209 */ /* 0x002fc60007810000 */
[----:B------:R-:W-:Y:S01]  /*15720*/  FMUL.FTZ R165, R9, UR10 ;  /* 0x0000000a09a57c20 */ /* 0x000fe20008410000 */
[----:B------:R-:W-:Y:S01]  /*15730*/  FMUL.FTZ R9, R2, UR10 ;  /* 0x0000000a02097c20 */ /* 0x000fe20008410000 */
[----:B------:R-:W-:-:S03]  /*15740*/  FADD.FTZ R8, -R0, R10 ;  /* 0x0000000a00087221 */ /* 0x000fc60000010100 */
[--C-:B------:R-:W-:Y:S01]  /*15750*/  FFMA.FTZ R162, R123, UR10, -R9.reuse ;  /* 0x0000000a7ba27c23 */ /* 0x100fe20008010809 */
[--C-:B------:R-:W-:Y:S01]  /*15760*/  FFMA.FTZ R123, R131, UR10, -R9.reuse ;  /* 0x0000000a837b7c23 */ /* 0x100fe20008010809 */
[----:B------:R-:W-:Y:S01]  /*15770*/  FMUL.FTZ R131, R0, UR10 ;  /* 0x0000000a00837c20 */ /* 0x000fe20008410000 */
[--C-:B------:R-:W-:Y:S01]  /*15780*/  FFMA.FTZ R188, R12, UR10, -R9.reuse ;  /* 0x0000000a0cbc7c23 */ /* 0x100fe20008010809 */
[----:B------:R-:W-:Y:S01]  /*15790*/  FMUL.FTZ R8, R8, UR10 ;  /* 0x0000000a08087c20 */ /* 0x000fe20008410000 */
[----:B------:R-:W-:Y:S01]  /*157a0*/  FFMA.FTZ R164, R13, UR10, -R9 ;  /* 0x0000000a0da47c23 */ /* 0x000fe20008010809 */
[----:B------:R-:W-:Y:S01]  /*157b0*/  FFMA.FTZ R189, R14, UR10, -R131 ;  /* 0x0000000a0ebd7c23 */ /* 0x000fe20008010883 */
[----:B------:R-:W-:Y:S01]  /*157c0*/  FFMA.FTZ R180, R130, UR10, -R9 ;  /* 0x0000000a82b47c23 */ /* 0x000fe20008010809 */
[----:B------:R-:W-:Y:S01]  /*157d0*/  FFMA.FTZ R130, R15, UR10, -R131 ;  /* 0x0000000a0f827c23 */ /* 0x000fe20008010883 */
[----:B------:R-:W-:Y:S01]  /*157e0*/  MUFU.EX2 R11, R165 ;  /* 0x000000a5000b7308 */ /* 0x000fe20000000800 */
[----:B------:R-:W-:Y:S01]  /*157f0*/  FFMA.FTZ R190, R20, UR10, -R9 ;  /* 0x0000000a14be7c23 */ /* 0x000fe20008010809 */
[----:B------:R-:W-:Y:S01]  /*15800*/  FFMA.FTZ R191, R120, UR10, -R131 ;  /* 0x0000000a78bf7c23 */ /* 0x000fe20008010883 */
[--C-:B------:R-:W-:Y:S01]  /*15810*/  FFMA.FTZ R186, R126, UR10, -R9.reuse ;  /* 0x0000000a7eba7c23 */ /* 0x100fe20008010809 */
[--C-:B------:R-:W-:Y:S01]  /*15820*/  FFMA.FTZ R163, R21, UR10, -R9.reuse ;  /* 0x0000000a15a37c23 */ /* 0x100fe20008010809 */
[----:B------:R-:W-:Y:S01]  /*15830*/  FFMA.FTZ R126, R127, UR10, -R9 ;  /* 0x0000000a7f7e7c23 */ /* 0x000fe20008010809 */
[----:B------:R-:W-:Y:S01]  /*15840*/  FFMA.FTZ R127, R121, UR10, -R131 ;  /* 0x0000000a797f7c23 */ /* 0x000fe20008010883 */
[----:B------:R-:W-:Y:S01]  /*15850*/  FFMA.FTZ R184, R122, UR10, -R9 ;  /* 0x0000000a7ab87c23 */ /* 0x000fe20008010809 */
        /* <DEDUP_REMOVED lines=23> */
[----:B0-----:R-:W-:Y:S01]  /*159d0*/  FFMA.FTZ R131, R11, R6, R188 ;  /* 0x000000060b837223 */ /* 0x001fe200000100bc */
[----:B------:R-:W0:Y:S01]  /*159e0*/  MUFU.EX2 R164, R164 ;  /* 0x000000a400a47308 */ /* 0x000e220000000800 */
        /* <DEDUP_REMOVED lines=8> */
[----:B-1----:R-:W-:Y:S01]  /*15a70*/  FFMA.FTZ R3, R8, R3, R189 ;  /* 0x0000000308037223 */ /* 0x002fe200000100bd */
[--C-:B------:R-:W-:Y:S01]  /*15a80*/  FFMA.FTZ R13, R147, UR10, -R9.reuse ;  /* 0x0000000a930d7c23 */ /* 0x100fe20008010809 */
[--C-:B------:R-:W-:Y:S01]  /*15a90*/  FFMA.FTZ R174, R150, UR10, -R9.reuse ;  /* 0x0000000a96ae7c23 */ /* 0x100fe20008010809 */
[--C-:B------:R-:W-:Y:S01]  /*15aa0*/  FFMA.FTZ R12, R151, UR10, -R9.reuse ;  /* 0x0000000a970c7c23 */ /* 0x100fe20008010809 */
[--C-:B------:R-:W-:Y:S01]  /*15ab0*/  FFMA.FTZ R168, R154, UR10, -R9.reuse ;  /* 0x0000000a9aa87c23 */ /* 0x100fe20008010809 */
[--C-:B------:R-:W-:Y:S01]  /*15ac0*/  FFMA.FTZ R10, R155, UR10, -R9.reuse ;  /* 0x0000000a9b0a7c23 */ /* 0x100fe20008010809 */
[----:B------:R-:W-:Y:S01]  /*15ad0*/  FFMA.FTZ R170, R158, UR10, -R9 ;  /* 0x0000000a9eaa7c23 */ /* 0x000fe20008010809 */
        /* <DEDUP_REMOVED lines=93> */
.L_x_4954:
[----:B------:R-:W-:Y:S01]  /*160b0*/  R2UR UR4, R19 ;  /* 0x00000000130472ca */ /* 0x000fe200000e0000 */
[----:B------:R-:W-:Y:S01]  /*160c0*/  UIADD3 UR6, UR6, 0x30860, URZ ;  /* 0x0003086006067890 */ /* 0x000fe2000fffe03f */
[C---:B------:R-:W-:Y:S01]  /*160d0*/  ISETP.GT.AND P1, PT, R7.reuse, UR51, PT ;  /* 0x0000003307007c0c */ /* 0x040fe2000bf24270 */
        /* <DEDUP_REMOVED lines=8> */
[----:B------:R-:W-:Y:S01]  /*16160*/  F2FP.BF16.F32.PACK_AB R190, R163, R190 ;  /* 0x000000bea3be723e */ /* 0x000fe200000010ff */
[----:B------:R-:W-:Y:S01]  /*16170*/  UPRMT UR6, UR4, 0x654, UR6 ;  /* 0x0000065404067896 */ /* 0x000fe20008000006 */
[----:B------:R-:W-:Y:S02]  /*16180*/  F2FP.BF16.F32.PACK_AB R191, R127, R191 ;  /* 0x000000bf7fbf723e */ /* 0x000fe400000010ff */
[----:B------:R-:W-:Y:S01]  /*16190*/  UMOV UR4, UR38 ;  /* 0x0000002600047c82 */ /* 0x000fe20008000000 */
[----:B------:R-:W-:Y:S02]  /*161a0*/  F2FP.BF16.F32.PACK_AB R184, R162, R184 ;  /* 0x000000b8a2b8723e */ /* 0x000fe400000010ff */
[----:B------:R-:W-:Y:S02]  /*161b0*/  F2FP.BF16.F32.PACK_AB R185, R121, R185 ;  /* 0x000000b979b9723e */ /* 0x000fe400000010ff */
[----:B------:R-:W-:Y:S01]  /*161c0*/  F2FP.BF16.F32.PACK_AB R186, R126, R186 ;  /* 0x000000ba7eba723e */ /* 0x000fe200000010ff */
        /* <DEDUP_REMOVED lines=17> */
.L_x_4944:
        /* <DEDUP_REMOVED lines=10> */
[----:B------:R-:W-:-:S05]  /*16380*/  ULDC UR58, c[0x0][0x9e0] ;  /* 0x00027800003a7ab9 */ /* 0x000fca0000000800 */
.L_x_4975:
[----:B------:R-:W-:-:S04]  /*16390*/  UISETP.NE.AND UP2, UPT, UR4, 0x1, UPT ;  /* 0x000000010400788c */ /* 0x000fc8000bf45270 */
[----:B------:R-:W-:-:S04]  /*163a0*/  USEL UR61, URZ, 0x1, UP2 ;  /* 0x000000013f3d7887 */ /* 0x000fc80009000000 */
[----:B------:R-:W-:Y:S01]  /*163b0*/  ULOP3.LUT UR61, UR50, UR61, URZ, 0x3c, !UPT ;  /* 0x0000003d323d7292 */ /* 0x000fe2000f8e3c3f */
[----:B------:R-:W-:Y:S11]  /*163c0*/  @!P0 BRA `(.L_x_4957) ;  /* 0x0000000000048947 */ /* 0x000ff60003800000 */
[----:B------:R-:W-:Y:S01]  /*163d0*/  BPT.TRAP 0x1 ;  /* 0x000000040000795c */ /* 0x000fe20000300000 */
.L_x_4957:
        /* <DEDUP_REMOVED lines=9> */
.L_x_4958:
[-C--:B------:R-:W-:Y:S01]  /*16470*/  FMUL.FTZ R24, R24, R11.reuse ;  /* 0x0000000b18187220 */ /* 0x080fe20000410000 */
[----:B------:R-:W-:Y:S01]  /*16480*/  FMUL.FTZ R25, R25, R11 ;  /* 0x0000000b19197220 */ /* 0x000fe20000410000 */
[----:B-1----:R-:W-:Y:S06]  /*16490*/  @P1 BRA `(.L_x_4959) ;  /* 0x0000000000081947 */ /* 0x002fec0003800000 */
[----:B------:R-:W1:Y:S02]  /*164a0*/  SYNCS.PHASECHK.TRANS64.TRYWAIT P1, [UR7+0x30830], R0 ;  /* 0x03083000ff0075a7 */ /* 0x000e640008020147 */
[----:B-1----:R-:W-:Y:S05]  /*164b0*/  @!P1 BRA `(.L_x_4960) ;  /* 0x0000011000109947 */ /* 0x002fea0003800000 */
.L_x_4959:
        /* <DEDUP_REMOVED lines=165> */
.L_x_4961:
[----:B------:R-:W-:Y:S01]  /*16f10*/  ULEA UR6, UR4, UR39, 0x3 ;  /* 0x0000002704067291 */ /* 0x000fe2000f8e183f */
[----:B01----:R-:W-:-:S05]  /*16f20*/  IMAD.U32 R0, RZ, RZ, UR50 ;  /* 0x00000032ff007e24 */ /* 0x003fca000f8e00ff */
[----:B------:R-:W-:-:S04]  /*16f30*/  SHF.L.U32 R0, R0, 0x1f, RZ ;  /* 0x0000001f00007819 */ /* 0x000fc800000006ff */
[----:B------:R0:W1:Y:S01]  /*16f40*/  SYNCS.PHASECHK.TRANS64.TRYWAIT P1, [UR6+0x30850], R0 ;  /* 0x03085000ff0075a7 */ /* 0x0000620008020146 */
[----:B------:R-:W-:Y:S05]  /*16f50*/  @!P0 BRA `(.L_x_4962) ;  /* 0x0000000000048947 */ /* 0x000fea0003800000 */
[----:B------:R-:W-:Y:S01]  /*16f60*/  BPT.TRAP 0x1 ;  /* 0x000000040000795c */ /* 0x000fe20000300000 */
.L_x_4962:
[----:B-1----:R-:W-:Y:S05]  /*16f70*/  @P1 BRA `(.L_x_4963) ;  /* 0x0000000000081947 */ /* 0x002fea0003800000 */
[----:B------:R-:W1:Y:S02]  /*16f80*/  SYNCS.PHASECHK.TRANS64.TRYWAIT P1, [UR6+0x30850], R0 ;  /* 0x03085000ff0075a7 */ /* 0x000e640008020146 */
[----:B-1----:R-:W-:Y:S05]  /*16f90*/  @!P1 BRA `(.L_x_4964) ;  /* 0x0000010400709947 */ /* 0x002fea0003800000 */
.L_x_4963:
        /* <DEDUP_REMOVED lines=37> */
.L_x_4965:
        /* <DEDUP_REMOVED lines=10> */
[----:B01----:R-:W-:Y:S01]  /*17290*/  FMUL.FTZ R0, R122, UR5 ;  /* 0x000000057a007c20 */ /* 0x003fe20008410000 */
[----:B------:R-:W-:Y:S01]  /*172a0*/  FMUL.FTZ R20, R124, UR5 ;  /* 0x000000057c147c20 */ /* 0x000fe20008410000 */
        /* <DEDUP_REMOVED lines=119> */
.L_x_4968:
[----:B------:R-:W-:-:S05]  /*17a20*/  IMAD.U32 R168, RZ, RZ, UR51 ;  /* 0x00000033ffa87e24 */ /* 0x000fca000f8e00ff */
[----:B------:R-:W-:-:S13]  /*17a30*/  ISETP.NE.AND P1, PT, R168, 0x1, PT ;  /* 0x00000001a800780c */ /* 0x000fda0003f25270 */
[----:B------:R-:W1:Y:S02]  /*17a40*/  @P1 LDC.64 R12, c[0x0][0x9e8] ;  /* 0x00027a00ff0c1b82 */ /* 0x000e640000000a00 */
[----:B-1----:R-:W-:-:S05]  /*17a50*/  @P1 IMAD.HI.U32 R12, R167, R12, RZ ;  /* 0x0000000ca70c1227 */ /* 0x002fca00078e00ff */
[----:B------:R-:W-:-:S07]  /*17a60*/  @P1 SHF.R.U32.HI R167, RZ, R13, R12 ;  /* 0x0000000dffa71219 */ /* 0x000fce000001160c */
.L_x_4969:
[----:B------:R-:W-:Y:S05]  /*17a70*/  BSYNC B0 ;  /* 0x0000000000007941 */ /* 0x000fea0003800000 */
.L_x_4967:
[----:B------:R-:W-:-:S05]  /*17a80*/  IMAD R167, R167, R168, R158 ;  /* 0x000000a8a7a77224 */ /* 0x000fca00078e029e */
[----:B------:R-:W-:Y:S02]  /*17a90*/  VIADDMNMX R164, R167, R168, R164, PT ;  /* 0x000000a8a7a47246 */ /* 0x000fe400038001a4 */
[----:B------:R-:W-:-:S07]  /*17aa0*/  VIMNMX R163, R163, R167, !PT ;  /* 0x000000a7a3a37248 */ /* 0x000fce0007fe0100 */
.L_x_4966:
        /* <DEDUP_REMOVED lines=151> */
.L_x_4972:
[----:B------:R-:W-:-:S05]  /*18420*/  IMAD.U32 R162, RZ, RZ, UR51 ;  /* 0x00000033ffa27e24 */ /* 0x000fca000f8e00ff */
[----:B------:R-:W-:-:S13]  /*18430*/  ISETP.NE.AND P6, PT, R162, 0x1, PT ;  /* 0x00000001a200780c */ /* 0x000fda0003fc5270 */
[----:B------:R-:W0:Y:S02]  /*18440*/  @P6 LDC.64 R12, c[0x0][0x9e8] ;  /* 0x00027a00ff0c6b82 */ /* 0x000e240000000a00 */
[----:B0-----:R-:W-:-:S05]  /*18450*/  @P6 IMAD.HI.U32 R12, R159, R12, RZ ;  /* 0x0000000c9f0c6227 */ /* 0x001fca00078e00ff */
[----:B------:R-:W-:-:S07]  /*18460*/  @P6 SHF.R.U32.HI R159, RZ, R13, R12 ;  /* 0x0000000dff9f6219 */ /* 0x000fce000001160c */
.L_x_4973:
[----:B------:R-:W-:Y:S05]  /*18470*/  BSYNC B0 ;  /* 0x0000000000007941 */ /* 0x000fea0003800000 */
.L_x_4971:
[----:B------:R-:W-:-:S05]  /*18480*/  IMAD R159, R159, R162, R158 ;  /* 0x000000a29f9f7224 */ /* 0x000fca00078e029e */
[----:B------:R-:W-:Y:S02]  /*18490*/  VIADDMNMX R166, R159, R162, R166, PT ;  /* 0x000000a29fa67246 */ /* 0x000fe400038001a6 */
[----:B------:R-:W-:-:S07]  /*184a0*/  VIMNMX R165, R165, R159, !PT ;  /* 0x0000009fa5a57248 */ /* 0x000fce0007fe0100 */
.L_x_4970:
        /* <DEDUP_REMOVED lines=104> */
[----:B------:R-:W-:-:S02]  /*18b30*/  ISETP.LT.OR P1, PT, R166, 0x42, P1 ;  /* 0x00000042a600780c */ /* 0x000fc40000f21670 */
[----:B------:R-:W-:Y:S02]  /*18b40*/  ISETP.GT.AND P2, PT, R165, RZ, !P2 ;  /* 0x000000ffa500720c */ /* 0x000fe40005744270 */
[----:B------:R-:W-:Y:S02]  /*18b50*/  FSEL R145, R145, -INF , !P1 ;  /* 0xff80000091917808 */ /* 0x000fe40004800000 */
[----:B------:R-:W-:Y:S02]  /*18b60*/  ISETP.LT.OR P2, PT, R166, 0x1, P2 ;  /* 0x00000001a600780c */ /* 0x000fe40001741670 */
[----:B------:R-:W-:Y:S02]  /*18b70*/  ISETP.GT.AND P1, PT, R165, 0x48, !P6 ;  /* 0x00000048a500780c */ /* 0x000fe40007724270 */
[----:B------:R-:W-:Y:S01]  /*18b80*/  FSEL R13, R0, -INF , !P2 ;  /* 0xff800000000d7808 */ /* 0x000fe20005000000 */
[C---:B------:R-:W-:Y:S01]  /*18b90*/  FMUL.FTZ R0, R2.reuse, UR10 ;  /* 0x0000000a02007c20 */ /* 0x040fe20008410000 */
        /* <DEDUP_REMOVED lines=65> */
[----:B------:R-:W-:-:S05]  /*18fb0*/  FMNMX.FTZ R8, R157, R8, !PT ;  /* 0x000000089d087209 */ /* 0x000fca0007810000 */
[----:B------:R-:W0:Y:S02]  /*18fc0*/  SHFL.BFLY PT, R11, R8, 0x2, 0x1f ;  /* 0x0c401f00080b7f89 */ /* 0x000e2400000e0000 */
        /* <DEDUP_REMOVED lines=9> */
[----:B0-----:R-:W-:-:S02]  /*19060*/  FMNMX.FTZ R0, R11, R8, !PT ;  /* 0x000000080b007209 */ /* 0x001fc40007810000 */
[----:B------:R-:W-:Y:S02]  /*19070*/  FSEL R11, R2, RZ, P2 ;  /* 0x000000ff020b7208 */ /* 0x000fe40001000000 */
[C---:B------:R-:W-:Y:S01]  /*19080*/  FSETP.NEU.FTZ.AND P1, PT, R0.reuse, -INF , PT ;  /* 0xff8000000000780b */ /* 0x040fe20003f3d000 */
[C---:B------:R-:W-:Y:S02]  /*19090*/  FMUL.FTZ R135, R0.reuse, UR10 ;  /* 0x0000000a00877c20 */ /* 0x040fe40008410000 */
[----:B------:R-:W-:Y:S01]  /*190a0*/  MUFU.EX2 R131, R131 ;  /* 0x0000008300837308 */ /* 0x000fe20000000800 */
[----:B------:R-:W-:Y:S01]  /*190b0*/  FADD.FTZ R11, -R11, R10 ;  /* 0x0000000a0b0b7221 */ /* 0x000fe20000010100 */
[----:B------:R-:W-:Y:S02]  /*190c0*/  FSEL R8, R0, RZ, P1 ;  /* 0x000000ff00087208 */ /* 0x000fe40000800000 */
[----:B------:R-:W-:Y:S01]  /*190d0*/  FSEL R135, R135, RZ, P1 ;  /* 0x000000ff87877208 */ /* 0x000fe20000800000 */
[----:B------:R-:W-:-:S02]  /*190e0*/  FMUL.FTZ R11, R11, UR10 ;  /* 0x0000000a0b0b7c20 */ /* 0x000fc40008410000 */
        /* <DEDUP_REMOVED lines=27> */
[--C-:B------:R-:W-:Y:S01]  /*192a0*/  FFMA.FTZ R169, R151, UR10, -R135.reuse ;  /* 0x0000000a97a97c23 */ /* 0x100fe20008010887 */
[--C-:B------:R-:W-:Y:S01]  /*192b0*/  FFMA.FTZ R121, R153, UR10, -R135.reuse ;  /* 0x0000000a99797c23 */ /* 0x100fe20008010887 */
[--C-:B------:R-:W-:Y:S01]  /*192c0*/  FFMA.FTZ R171, R155, UR10, -R135.reuse ;  /* 0x0000000a9bab7c23 */ /* 0x100fe20008010887 */
[----:B------:R-:W-:Y:S01]  /*192d0*/  FADD.FTZ R133, R159, R6 ;  /* 0x000000069f857221 */ /* 0x000fe20000010000 */
[----:B------:R-:W-:-:S02]  /*192e0*/  FFMA.FTZ R120, R157, UR10, -R135 ;  /* 0x0000000a9d787c23 */ /* 0x000fc40008010887 */
[----:B------:R-:W0:Y:S01]  /*192f0*/  MUFU.EX2 R138, R138 ;  /* 0x0000008a008a7308 */ /* 0x000e220000000800 */
[----:B------:R-:W-:-:S04]  /*19300*/  FADD.FTZ R133, R190, R133 ;  /* 0x00000085be857221 */ /* 0x000fc80000010000 */
[----:B------:R-:W-:-:S03]  /*19310*/  FADD.FTZ R133, R158, R133 ;  /* 0x000000859e857221 */ /* 0x000fc60000010000 */
[----:B------:R-:W2:Y:S01]  /*19320*/  MUFU.EX2 R191, R191 ;  /* 0x000000bf00bf7308 */ /* 0x000ea20000000800 */
[----:B-1----:R-:W-:Y:S01]  /*19330*/  FFMA.FTZ R3, R8, R3, R189 ;  /* 0x0000000308037223 */ /* 0x002fe200000100bd */
[----:B------:R-:W-:-:S04]  /*19340*/  FADD.FTZ R132, R184, R133 ;  /* 0x00000085b8847221 */ /* 0x000fc80000010000 */
[----:B------:R-:W-:Y:S02]  /*19350*/  FADD.FTZ R133, R21, R132 ;  /* 0x0000008415857221 */ /* 0x000fe40000010000 */
[----:B------:R-:W1:Y:S01]  /*19360*/  MUFU.EX2 R15, R15 ;  /* 0x0000000f000f7308 */ /* 0x000e620000000800 */
[----:B0-----:R-:W-:Y:S01]  /*19370*/  FADD.FTZ R6, R138, R3 ;  /* 0x000000038a067221 */ /* 0x001fe20000010000 */
[----:B------:R-:W-:-:S04]  /*19380*/  FADD.FTZ R133, R186, R133 ;  /* 0x00000085ba857221 */ /* 0x000fc80000010000 */
[----:B------:R-:W-:Y:S02]  /*19390*/  FADD.FTZ R133, R20, R133 ;  /* 0x0000008514857221 */ /* 0x000fe40000010000 */
[----:B------:R-:W0:Y:S01]  /*193a0*/  MUFU.EX2 R185, R185 ;  /* 0x000000b900b97308 */ /* 0x000e220000000800 */
[----:B--2---:R-:W-:Y:S01]  /*193b0*/  FADD.FTZ R6, R191, R6 ;  /* 0x00000006bf067221 */ /* 0x004fe20000010000 */
[----:B------:R-:W-:-:S04]  /*193c0*/  FADD.FTZ R133, R180, R133 ;  /* 0x00000085b4857221 */ /* 0x000fc80000010000 */
[----:B------:R-:W-:Y:S02]  /*193d0*/  FADD.FTZ R133, R122, R133 ;  /* 0x000000857a857221 */ /* 0x000fe40000010000 */
[----:B------:R-:W2:Y:S01]  /*193e0*/  MUFU.EX2 R14, R14 ;  /* 0x0000000e000e7308 */ /* 0x000ea20000000800 */
[----:B-1----:R-:W-:Y:S01]  /*193f0*/  FADD.FTZ R6, R15, R6 ;  /* 0x000000060f067221 */ /* 0x002fe20000010000 */
[----:B------:R-:W-:-:S04]  /*19400*/  FADD.FTZ R133, R182, R133 ;  /* 0x00000085b6857221 */ /* 0x000fc80000010000 */
[----:B------:R-:W-:Y:S02]  /*19410*/  FADD.FTZ R133, R134, R133 ;  /* 0x0000008586857221 */ /* 0x000fe40000010000 */
        /* <DEDUP_REMOVED lines=13> */
[----:B------:R-:W-:-:S04]  /*194f0*/  FADD.FTZ R3, R131, R132 ;  /* 0x0000008483037221 */ /* 0x000fc80000010000 */
[----:B------:R-:W-:Y:S02]  /*19500*/  FADD.FTZ R3, R178, R3 ;  /* 0x00000003b2037221 */ /* 0x000fe40000010000 */
        /* <DEDUP_REMOVED lines=46> */
.L_x_4974:
[----:B------:R-:W-:Y:S01]  /*197f0*/  R2UR UR4, R193 ;  /* 0x00000000c10472ca */ /* 0x000fe200000e0000 */
[----:B------:R-:W-:Y:S01]  /*19800*/  UIADD3 UR6, UR6, 0x30860, URZ ;  /* 0x0003086006067890 */ /* 0x000fe2000fffe03f */
[----:B------:R-:W-:Y:S01]  /*19810*/  R2UR UR7, R19 ;  /* 0x00000000130772ca */ /* 0x000fe200000e0000 */
        /* <DEDUP_REMOVED lines=9> */
[----:B------:R-:W-:Y:S01]  /*198b0*/  UPRMT UR6, UR7, 0x654, UR6 ;  /* 0x0000065407067896 */ /* 0x000fe20008000006 */
[----:B------:R-:W-:Y:S01]  /*198c0*/  F2FP.BF16.F32.PACK_AB R191, R15, R191 ;  /* 0x000000bf0fbf723e */ /* 0x000fe200000010ff */
[----:B------:R-:W-:Y:S01]  /*198d0*/  UMOV UR4, UR38 ;  /* 0x0000002600047c82 */ /* 0x000fe20008000000 */
[----:B------:R-:W-:Y:S01]  /*198e0*/  F2FP.BF16.F32.PACK_AB R184, R21, R184 ;  /* 0x000000b815b8723e */ /* 0x000fe200000010ff */
[----:B------:R-:W-:Y:S01]  /*198f0*/  VIADD R7, R7, 0xffffffff ;  /* 0xffffffff07077836 */ /* 0x000fe20000000000 */
[----:B------:R-:W-:Y:S02]  /*19900*/  F2FP.BF16.F32.PACK_AB R185, R14, R185 ;  /* 0x000000b90eb9723e */ /* 0x000fe400000010ff */
[----:B------:R-:W-:-:S02]  /*19910*/  F2FP.BF16.F32.PACK_AB R186, R20, R186 ;  /* 0x000000ba14ba723e */ /* 0x000fc400000010ff */
[----:B------:R-:W-:Y:S01]  /*19920*/  SYNCS.ARRIVE.TRANS64.RED.A1T0 RZ, [UR6], RZ ;  /* 0x000000ffffff79a7 */ /* 0x000fe20008100406 */
        /* <DEDUP_REMOVED lines=16> */
.L_x_4956:
        /* <DEDUP_REMOVED lines=99> */
.L_x_4976:
[----:B------:R-:W-:Y:S01]  /*1a060*/  ULEA UR5, UR38, UR39, 0x3 ;  /* 0x0000002726057291 */ /* 0x000fe2000f8e183f */
[----:B------:R-:W-:-:S05]  /*1a070*/  IMAD.U32 R4, RZ, RZ, UR61 ;  /* 0x0000003dff047e24 */ /* 0x000fca000f8e00ff */
[----:B------:R-:W-:-:S04]  /*1a080*/  SHF.L.U32 R4, R4, 0x1f, RZ ;  /* 0x0000001f04047819 */ /* 0x000fc800000006ff */
[----:B------:R0:W1:Y:S01]  /*1a090*/  SYNCS.PHASECHK.TRANS64.TRYWAIT P1, [UR5+0x30850], R4 ;  /* 0x03085004ff0075a7 */ /* 0x0000620008020145 */
[----:B------:R-:W-:Y:S05]  /*1a0a0*/  @!P0 BRA `(.L_x_4977) ;  /* 0x0000000000048947 */ /* 0x000fea0003800000 */
[----:B------:R-:W-:Y:S01]  /*1a0b0*/  BPT.TRAP 0x1 ;  /* 0x000000040000795c */ /* 0x000fe20000300000 */
.L_x_4977:
[----:B-1----:R-:W-:Y:S05]  /*1a0c0*/  @P1 BRA `(.L_x_4978) ;  /* 0x0000000000081947 */ /* 0x002fea0003800000 */
[----:B------:R-:W1:Y:S02]  /*1a0d0*/  SYNCS.PHASECHK.TRANS64.TRYWAIT P1, [UR5+0x30850], R4 ;  /* 0x03085004ff0075a7 */ /* 0x000e640008020145 */
[----:B-1----:R-:W-:Y:S05]  /*1a0e0*/  @!P1 BRA `(.L_x_4979) ;  /* 0x000000d400349947 */ /* 0x002fea0003800000 */
.L_x_4978:
[----:B------:R-:W-:Y:S01]  /*1a0f0*/  UIADD3 UR39, UR39, 0x400, URZ ;  /* 0x0000040027277890 */ /* 0x000fe2000fffe03f */
[----:B------:R-:W-:Y:S01]  /*1a100*/  WARPGROUP.ARRIVE ;  /* 0x00000000000079c5 */ /* 0x000fe20000000000 */
[----:B------:R-:W-:Y:S01]  /*1a110*/  UMOV UR7, 0x40000040 ;  /* 0x4000004000077882 */ /* 0x000fe20000000000 */
[----:B-1----:R-:W0:Y:S01]  /*1a120*/  SHFL.BFLY PT, R5, R6, 0x2, 0x1f ;  /* 0x0c401f0006057f89 */ /* 0x002e2200000e0000 */
[----:B------:R-:W-:Y:S01]  /*1a130*/  USHF.R.U32.HI UR39, URZ, 0x4, UR39 ;  /* 0x000000043f277899 */ /* 0x000fe20008011627 */
[----:B------:R-:W-:Y:S02]  /*1a140*/  IMAD.MOV.U32 R9, RZ, RZ, RZ ;  /* 0x000000ffff097224 */ /* 0x000fe400078e00ff */
[----:B------:R-:W1:Y:S01]  /*1a150*/  SHFL.BFLY PT, R8, R3, 0x2, 0x1f ;  /* 0x0c401f0003087f89 */ /* 0x000e6200000e0000 */
[----:B------:R-:W-:-:S04]  /*1a160*/  ULOP3.LUT UR39, UR39, 0x3fff, URZ, 0xc0, !UPT ;  /* 0x00003fff27277892 */ /* 0x000fc8000f8ec03f */
[----:B------:R-:W-:-:S04]  /*1a170*/  ULOP3.LUT UR4, UR39, 0x3000000, URZ, 0xfc, !UPT ;  /* 0x0300000027047892 */ /* 0x000fc8000f8efc3f */
[----:B------:R-:W-:-:S07]  /*1a180*/  UIMAD UR4, UR38, 0x900, UR4 ;  /* 0x00000900260478a4 */ /* 0x000fce000f8e0204 */
[----:B------:R-:W-:Y:S02]  /*1a190*/  UMOV UR6, UR4 ;  /* 0x0000000400067c82 */ /* 0x000fe40008000000 */
[----:B------:R-:W-:Y:S01]  /*1a1a0*/  HGMMA.64x192x16.F32.BF16 R24, R188, gdesc[UR4].tnspB, R24, gsb0 ;  /* 0x42e00004bc187df0 */ /* 0x000fe20008001818 */
[----:B------:R-:W-:Y:S01]  /*1a1b0*/  UIADD3 UR6, UR4, 0x80, URZ ;  /* 0x0000008004067890 */ /* 0x000fe2000fffe03f */
[----:B0-----:R-:W-:Y:S01]  /*1a1c0*/  FADD.FTZ R4, R5, R6 ;  /* 0x0000000605047221 */ /* 0x001fe20000010000 */
[----:B------:R-:W-:Y:S01]  /*1a1d0*/  UMOV UR7, 0x40000040 ;  /* 0x4000004000077882 */ /* 0x000fe20000000000 */
[----:B-1----:R-:W-:-:S03]  /*1a1e0*/  FADD.FTZ R8, R8, R3 ;  /* 0x0000000308087221 */ /* 0x002fc60000010000 */
[----:B------:R-:W0:Y:S01]  /*1a1f0*/  SHFL.BFLY PT, R5, R4, 0x1, 0x1f ;  /* 0x0c201f0004057f89 */ /* 0x000e2200000e0000 */
[----:B------:R-:W-:-:S03]  /*1a200*/  IMAD.MOV.U32 R3, RZ, RZ, -0x800000 ;  /* 0xff800000ff037424 */ /* 0x000fc600078e00ff */
[----:B------:R-:W1:Y:S01]  /*1a210*/  SHFL.BFLY PT, R7, R8, 0x1, 0x1f ;  /* 0x0c201f0008077f89 */ /* 0x000e6200000e0000 */
[----:B0-----:R-:W-:Y:S01]  /*1a220*/  FADD.FTZ R12, R4, R5 ;  /* 0x00000005040c7221 */ /* 0x001fe20000010000 */
[----:B------:R-:W-:Y:S02]  /*1a230*/  IMAD.MOV.U32 R5, RZ, RZ, RZ ;  /* 0x000000ffff057224 */ /* 0x000fe400078e00ff */
[----:B------:R-:W-:Y:S02]  /*1a240*/  IMAD.MOV.U32 R4, RZ, RZ, -0x800000 ;  /* 0xff800000ff047424 */ /* 0x000fe400078e00ff */
[----:B-1----:R-:W-:Y:S01]  /*1a250*/  FADD.FTZ R13, R8, R7 ;  /* 0x00000007080d7221 */ /* 0x002fe20000010000 */
[----:B------:R-:W-:Y:S01]  /*1a260*/  FSETP.NE.FTZ.AND P1, PT, R12, RZ, PT ;  /* 0x000000ff0c00720b */ /* 0x000fe20003f35000 */
[----:B------:R-:W-:Y:S02]  /*1a270*/  IMAD.U32 R7, RZ, RZ, UR10 ;  /* 0x0000000aff077e24 */ /* 0x000fe4000f8e00ff */
[----:B------:R-:W-:Y:S01]  /*1a280*/  IMAD.U32 R8, RZ, RZ, UR10 ;  /* 0x0000000aff087e24 */ /* 0x000fe2000f8e00ff */
        /* <DEDUP_REMOVED lines=38> */
.L_x_4980:
[----:B------:R-:W-:Y:S01]  /*1a4f0*/  R2UR UR6, R19 ;  /* 0x00000000130672ca */ /* 0x000fe200000e0000 */
[----:B------:R-:W-:Y:S01]  /*1a500*/  UIADD3 UR4, UR5, 0x30860, URZ ;  /* 0x0003086005047890 */ /* 0x000fe2000fffe03f */
        /* <DEDUP_REMOVED lines=11> */
[----:B------:R-:W-:Y:S01]  /*1a5c0*/  UPRMT UR4, UR6, 0x654, UR4 ;  /* 0x0000065406047896 */ /* 0x000fe20008000004 */
        /* <DEDUP_REMOVED lines=45> */
[----:B------:R-:W-:Y:S01]  /*1a8a0*/  FMUL.FTZ R27, R27, R5 ;  /* 0x000000051b1b7220 */ /* 0x000fe20000410000 */
[----:B------:R-:W-:-:S02]  /*1a8b0*/  IMAD.U32 R228, RZ, RZ, UR7 ;  /* 0x00000007ffe47e24 */ /* 0x000fc4000f8e00ff */
        /* <DEDUP_REMOVED lines=48> */
.L_x_4850:
[----:B------:R-:W1:Y:S08]  /*1abc0*/  S2UR UR4, SR_CgaCtaId ;  /* 0x00000000000479c3 */ /* 0x000e700000008800 */
[----:B------:R-:W-:Y:S06]  /*1abd0*/  BAR.SYNC.DEFER_BLOCKING 0x5, 0x180 ;  /* 0x0146000000007b1d */ /* 0x000fec0000010000 */
[----:B------:R-:W-:Y:S01]  /*1abe0*/  UMOV UR39, 0x400 ;  /* 0x0000040000277882 */ /* 0x000fe20000000000 */
[----:B------:R-:W-:Y:S01]  /*1abf0*/  BSSY B0, `(.L_x_4981) ;  /* 0x00003a0000007945 */ /* 0x000fe20003800000 */
[----:B-1----:R-:W-:-:S02]  /*1ac00*/  ULEA UR39, UR4, UR39, 0x18 ;  /* 0x0000002704277291 */ /* 0x002fc4000f8ec03f */
[----:B------:R-:W-:-:S07]  /*1ac10*/  IMAD.U32 R19, RZ, RZ, UR4 ;  /* 0x00000004ff137e24 */ /* 0x000fce000f8e00ff */
[----:B------:R-:W1:Y:S02]  /*1ac20*/  LDS.128 R8, [UR39+0x308d0] ;  /* 0x0308d027ff087984 */ /* 0x000e640008000c00 */
[----:B-1----:R-:W-:Y:S02]  /*1ac30*/  R2UR UR4, R9 ;  /* 0x00000000090472ca */ /* 0x002fe400000e0000 */
[----:B------:R-:W-:Y:S01]  /*1ac40*/  R2UR UR40, R11 ;  /* 0x000000000b2872ca */ /* 0x000fe200000e0000 */
[----:B------:R-:W-:Y:S06]  /*1ac50*/  BAR.ARV 0x4, 0x180 ;  /* 0x0106000000007b1d */ /* 0x000fec0000002000 */
[----:B------:R-:W-:Y:S08]  /*1ac60*/  @P0 BRA `(.L_x_4982) ;  /* 0x0000002c001c0947 */ /* 0x000ff00003800000 */
[----:B------:R-:W2:Y:S01]  /*1ac70*/  LDL R0, [R1+0x2ec] ;  /* 0x0002ec0001007983 */ /* 0x000ea20000100800 */
[----:B------:R-:W1:Y:S01]  /*1ac80*/  S2UR UR5, SR_SWINHI ;  /* 0x00000000000579c3 */ /* 0x000e620000002f00 */
[----:B------:R-:W-:-:S07]  /*1ac90*/  R2UR UR8, R23 ;  /* 0x00000000170872ca */ /* 0x000fce00000e0000 */
[----:B------:R-:W4:Y:S01]  /*1aca0*/  LDC.64 R142, c[0x0][0xc00] ;  /* 0x00030000ff8e7b82 */ /* 0x000f220000000a00 */
[----:B------:R-:W-:Y:S01]  /*1acb0*/  UMOV UR6, UR39 ;  /* 0x0000002700067c82 */ /* 0x000fe20008000000 */
[----:B-1----:R-:W-:Y:S01]  /*1acc0*/  UMOV UR7, UR5 ;  /* 0x0000000500077c82 */ /* 0x002fe20008000000 */
[----:B------:R-:W-:Y:S02]  /*1acd0*/  IMAD.U32 R8, RZ, RZ, UR6 ;  /* 0x00000006ff087e24 */ /* 0x000fe4000f8e00ff */
[----:B------:R-:W-:-:S03]  /*1ace0*/  IMAD.U32 R9, RZ, RZ, UR7 ;  /* 0x00000007ff097e24 */ /* 0x000fc6000f8e00ff */
[----:B------:R-:W-:Y:S01]  /*1acf0*/  BAR.SYNC.DEFER_BLOCKING 0x1, 0x100 ;  /* 0x0044000000007b1d */ /* 0x000fe20000010000 */
[----:B--2---:R-:W-:-:S03]  /*1ad00*/  IMAD.WIDE R12, R0, 0x2, R8 ;  /* 0x00000002000c7825 */ /* 0x004fc600078e0208 */
        /* <DEDUP_REMOVED lines=14> */
[C---:B---3--:R-:W-:Y:S01]  /*1adf0*/  IADD3 R14, P5, R12.reuse, 0x4000, RZ ;  /* 0x000040000c0e7810 */ /* 0x048fe20007fbe0ff */
        /* <DEDUP_REMOVED lines=12> */
[----:B------:R-:W-:Y:S02]  /*1aec0*/  LOP3.LUT R15, R86, 0x380, RZ, 0xc0, !PT ;  /* 0x00000380560f7812 */ /* 0x000fe400078ec0ff */
[----:B------:R-:W-:Y:S02]  /*1aed0*/  SHF.R.U64 R17, R17, 0x3, RZ ;  /* 0x0000000311117819 */ /* 0x000fe400000012ff */
[----:B------:R-:W-:Y:S02]  /*1aee0*/  SHF.R.U64 R11, R11, 0x3, RZ ;  /* 0x000000030b0b7819 */ /* 0x000fe400000012ff */
[----:B------:R-:W-:Y:S02]  /*1aef0*/  SHF.R.U64 R15, R15, 0x3, RZ ;  /* 0x000000030f0f7819 */ /* 0x000fe400000012ff */
[----:B------:R-:W-:Y:S02]  /*1af00*/  LOP3.LUT R84, R17, R84, RZ, 0x3c, !PT ;  /* 0x0000005411547212 */ /* 0x000fe400078e3cff */
[----:B------:R-:W-:-:S02]  /*1af10*/  LOP3.LUT R88, R11, R88, RZ, 0x3c, !PT ;  /* 0x000000580b587212 */ /* 0x000fc400078e3cff */
[----:B------:R-:W-:Y:S02]  /*1af20*/  LOP3.LUT R17, R72, 0x380, RZ, 0xc0, !PT ;  /* 0x0000038048117812 */ /* 0x000fe400078ec0ff */
[----:B------:R-:W-:Y:S02]  /*1af30*/  LOP3.LUT R86, R15, R86, RZ, 0x3c, !PT ;  /* 0x000000560f567212 */ /* 0x000fe400078e3cff */
[----:B------:R-:W-:Y:S02]  /*1af40*/  LOP3.LUT R11, R14, 0x380, RZ, 0xc0, !PT ;  /* 0x000003800e0b7812 */ /* 0x000fe400078ec0ff */
[----:B------:R-:W-:Y:S02]  /*1af50*/  LOP3.LUT R15, R18, 0x380, RZ, 0xc0, !PT ;  /* 0x00000380120f7812 */ /* 0x000fe400078ec0ff */
[----:B------:R-:W-:Y:S02]  /*1af60*/  SHF.R.U64 R17, R17, 0x3, RZ ;  /* 0x0000000311117819 */ /* 0x000fe400000012ff */
[----:B------:R-:W-:-:S02]  /*1af70*/  SHF.R.U64 R11, R11, 0x3, RZ ;  /* 0x000000030b0b7819 */ /* 0x000fc400000012ff */
[----:B------:R-:W-:Y:S02]  /*1af80*/  SHF.R.U64 R15, R15, 0x3, RZ ;  /* 0x000000030f0f7819 */ /* 0x000fe400000012ff */
[----:B------:R-:W-:Y:S02]  /*1af90*/  LOP3.LUT R92, R17, R72, RZ, 0x3c, !PT ;  /* 0x00000048115c7212 */ /* 0x000fe400078e3cff */
[----:B------:R-:W-:Y:S02]  /*1afa0*/  LOP3.LUT R90, R103, 0x380, RZ, 0xc0, !PT ;  /* 0x00000380675a7812 */ /* 0x000fe400078ec0ff */
[----:B------:R-:W-:Y:S02]  /*1afb0*/  LOP3.LUT R72, R11, R14, RZ, 0x3c, !PT ;  /* 0x0000000e0b487212 */ /* 0x000fe400078e3cff */
[----:B------:R-:W-:Y:S02]  /*1afc0*/  LOP3.LUT R94, R15, R18, RZ, 0x3c, !PT ;  /* 0x000000120f5e7212 */ /* 0x000fe400078e3cff */
[----:B------:R-:W-:-:S02]  /*1afd0*/  LOP3.LUT R11, R0, 0x380, RZ, 0xc0, !PT ;  /* 0x00000380000b7812 */ /* 0x000fc400078ec0ff */
[----:B------:R-:W-:Y:S02]  /*1afe0*/  LOP3.LUT R18, R5, 0x380, RZ, 0xc0, !PT ;  /* 0x0000038005127812 */ /* 0x000fe400078ec0ff */
[----:B------:R-:W-:Y:S02]  /*1aff0*/  LOP3.LUT R17, R2, 0x380, RZ, 0xc0, !PT ;  /* 0x0000038002117812 */ /* 0x000fe400078ec0ff */
[----:B------:R-:W-:Y:S02]  /*1b000*/  LOP3.LUT R74, R141, 0x380, RZ, 0xc0, !PT ;  /* 0x000003808d4a7812 */ /* 0x000fe400078ec0ff */
[----:B------:R-:W-:Y:S02]  /*1b010*/  SHF.R.U64 R90, R90, 0x3, RZ ;  /* 0x000000035a5a7819 */ /* 0x000fe400000012ff */
[----:B------:R-:W-:Y:S02]  /*1b020*/  SHF.R.U64 R11, R11, 0x3, RZ ;  /* 0x000000030b0b7819 */ /* 0x000fe400000012ff */
[----:B------:R-:W-:-:S02]  /*1b030*/  SHF.R.U64 R18, R18, 0x3, RZ ;  /* 0x0000000312127819 */ /* 0x000fc400000012ff */
[----:B------:R-:W-:Y:S02]  /*1b040*/  SHF.R.U64 R17, R17, 0x3, RZ ;  /* 0x0000000311117819 */ /* 0x000fe400000012ff */
[----:B------:R-:W-:Y:S02]  /*1b050*/  SHF.R.U64 R74, R74, 0x3, RZ ;  /* 0x000000034a4a7819 */ /* 0x000fe400000012ff */
[----:B------:R-:W-:Y:S02]  /*1b060*/  LOP3.LUT R90, R90, R103, RZ, 0x3c, !PT ;  /* 0x000000675a5a7212 */ /* 0x000fe400078e3cff */
[----:B------:R-:W-:Y:S02]  /*1b070*/  MOV R103, R12 ;  /* 0x0000000c00677202 */ /* 0x000fe40000000f00 */
[----:B------:R-:W-:Y:S02]  /*1b080*/  LOP3.LUT R96, R11, R0, RZ, 0x3c, !PT ;  /* 0x000000000b607212 */ /* 0x000fe400078e3cff */
[----:B------:R-:W-:-:S02]  /*1b090*/  F2FP.BF16.F32.PACK_AB R12, R25, R24 ;  /* 0x00000018190c723e */ /* 0x000fc400000010ff */
[----:B------:R-:W-:Y:S02]  /*1b0a0*/  F2FP.BF16.F32.PACK_AB R13, R27, R26 ;  /* 0x0000001a1b0d723e */ /* 0x000fe400000010ff */
[----:B------:R-:W-:Y:S02]  /*1b0b0*/  F2FP.BF16.F32.PACK_AB R14, R29, R28 ;  /* 0x0000001c1d0e723e */ /* 0x000fe400000010ff */
[----:B------:R-:W-:Y:S02]  /*1b0c0*/  F2FP.BF16.F32.PACK_AB R15, R31, R30 ;  /* 0x0000001e1f0f723e */ /* 0x000fe400000010ff */
[----:B------:R-:W-:Y:S02]  /*1b0d0*/  LOP3.LUT R100, R18, R5, RZ, 0x3c, !PT ;  /* 0x0000000512647212 */ /* 0x000fe400078e3cff */
[----:B------:R-:W-:Y:S01]  /*1b0e0*/  LOP3.LUT R98, R17, R2, RZ, 0x3c, !PT ;  /* 0x0000000211627212 */ /* 0x000fe200078e3cff */
[----:B------:R1:W-:Y:S01]  /*1b0f0*/  STSM.16.M88.4 [R103], R12 ;  /* 0x0000000c67007844 */ /* 0x0003e20000000200 */
[----:B------:R-:W-:-:S02]  /*1b100*/  LOP3.LUT R74, R74, R141, RZ, 0x3c, !PT ;  /* 0x0000008d4a4a7212 */ /* 0x000fc400078e3cff */
[----:B------:R-:W-:Y:S01]  /*1b110*/  MOV R5, R84 ;  /* 0x0000005400057202 */ /* 0x000fe20000000f00 */
[----:B------:R-:W2:Y:S01]  /*1b120*/  LDC.64 R140, c[0x0][0xc00] ;  /* 0x00030000ff8c7b82 */ /* 0x000ea20000000a00 */
        /* <DEDUP_REMOVED lines=9> */
[----:B------:R-:W-:Y:S01]  /*1b1c0*/  MOV R102, R94 ;  /* 0x0000005e00667202 */ /* 0x000fe20000000f00 */
[----:B------:R3:W-:Y:S01]  /*1b1d0*/  STSM.16.M88.4 [R96], R84 ;  /* 0x0000005460007844 */ /* 0x0007e20000000200 */
[----:B------:R-:W-:-:S02]  /*1b1e0*/  MOV R100, R100 ;  /* 0x0000006400647202 */ /* 0x000fc40000000f00 */
[----:B------:R-:W-:Y:S02]  /*1b1f0*/  F2FP.BF16.F32.PACK_AB R88, R41, R40 ;  /* 0x000000282958723e */ /* 0x000fe400000010ff */
        /* <DEDUP_REMOVED lines=12> */
[----:B-1----:R-:W-:Y:S02]  /*1b2c0*/  F2FP.BF16.F32.PACK_AB R12, R57, R56 ;  /* 0x00000038390c723e */ /* 0x002fe400000010ff */
[----:B------:R-:W-:-:S02]  /*1b2d0*/  F2FP.BF16.F32.PACK_AB R13, R59, R58 ;  /* 0x0000003a3b0d723e */ /* 0x000fc400000010ff */
[----:B------:R-:W-:Y:S02]  /*1b2e0*/  F2FP.BF16.F32.PACK_AB R14, R61, R60 ;  /* 0x0000003c3d0e723e */ /* 0x000fe400000010ff */
[----:B------:R-:W-:Y:S02]  /*1b2f0*/  F2FP.BF16.F32.PACK_AB R15, R63, R62 ;  /* 0x0000003e3f0f723e */ /* 0x000fe400000010ff */
[----:B------:R-:W-:Y:S02]  /*1b300*/  F2FP.BF16.F32.PACK_AB R72, R65, R64 ;  /* 0x000000404148723e */ /* 0x000fe400000010ff */
[----:B------:R-:W-:Y:S01]  /*1b310*/  F2FP.BF16.F32.PACK_AB R73, R67, R66 ;  /* 0x000000424349723e */ /* 0x000fe200000010ff */
[----:B------:R-:W-:Y:S01]  /*1b320*/  STSM.16.M88.4 [R101], R12 ;  /* 0x0000000c65007844 */ /* 0x000fe20000000200 */
[----:B------:R-:W-:Y:S02]  /*1b330*/  F2FP.BF16.F32.PACK_AB R74, R69, R68 ;  /* 0x00000044454a723e */ /* 0x000fe400000010ff */
[----:B------:R-:W-:-:S02]  /*1b340*/  F2FP.BF16.F32.PACK_AB R75, R71, R70 ;  /* 0x00000046474b723e */ /* 0x000fc400000010ff */
[----:B---3--:R-:W-:Y:S02]  /*1b350*/  F2FP.BF16.F32.PACK_AB R84, R7, R6 ;  /* 0x000000060754723e */ /* 0x008fe400000010ff */
[----:B------:R-:W-:Y:S01]  /*1b360*/  F2FP.BF16.F32.PACK_AB R85, R129, R128 ;  /* 0x000000808155723e */ /* 0x000fe200000010ff */
[----:B------:R1:W-:Y:S01]  /*1b370*/  STSM.16.M88.4 [R102], R72 ;  /* 0x0000004866007844 */ /* 0x0003e20000000200 */
[----:B------:R-:W-:Y:S02]  /*1b380*/  F2FP.BF16.F32.PACK_AB R86, R77, R76 ;  /* 0x0000004c4d56723e */ /* 0x000fe400000010ff */
[----:B------:R-:W-:Y:S02]  /*1b390*/  F2FP.BF16.F32.PACK_AB R87, R79, R78 ;  /* 0x0000004e4f57723e */ /* 0x000fe400000010ff */
[----:B0-----:R-:W-:Y:S02]  /*1b3a0*/  F2FP.BF16.F32.PACK_AB R88, R81, R80 ;  /* 0x000000505158723e */ /* 0x001fe400000010ff */
[----:B------:R-:W-:Y:S01]  /*1b3b0*/  F2FP.BF16.F32.PACK_AB R89, R83, R82 ;  /* 0x000000525359723e */ /* 0x000fe200000010ff */
[----:B------:R0:W-:Y:S01]  /*1b3c0*/  STSM.16.M88.4 [R18], R84 ;  /* 0x0000005412007844 */ /* 0x0001e20000000200 */
[----:B------:R-:W-:-:S02]  /*1b3d0*/  F2FP.BF16.F32.PACK_AB R90, R21, R20 ;  /* 0x00000014155a723e */ /* 0x000fc400000010ff */
[----:B------:R-:W-:Y:S02]  /*1b3e0*/  F2FP.BF16.F32.PACK_AB R91, R131, R130 ;  /* 0x00000082835b723e */ /* 0x000fe400000010ff */
[----:B----4-:R-:W-:Y:S02]  /*1b3f0*/  F2FP.BF16.F32.PACK_AB R92, R121, R120 ;  /* 0x00000078795c723e */ /* 0x010fe400000010ff */
[----:B------:R-:W-:Y:S01]  /*1b400*/  F2FP.BF16.F32.PACK_AB R93, R133, R132 ;  /* 0x00000084855d723e */ /* 0x000fe200000010ff */
[----:B------:R-:W-:Y:S01]  /*1b410*/  STSM.16.M88.4 [R17], R88 ;  /* 0x0000005811007844 */ /* 0x000fe20000000200 */
[----:B------:R-:W-:Y:S01]  /*1b420*/  F2FP.BF16.F32.PACK_AB R94, R123, R122 ;  /* 0x0000007a7b5e723e */ /* 0x000fe200000010ff */
[----:B-1----:R-:W-:Y:S01]  /*1b430*/  IMAD.WIDE R72, R202, 0x4, R142 ;  /* 0x00000004ca487825 */ /* 0x002fe200078e028e */
[----:B------:R-:W-:Y:S02]  /*1b440*/  F2FP.BF16.F32.PACK_AB R95, R135, R134 ;  /* 0x00000086875f723e */ /* 0x000fe400000010ff */
[----:B------:R-:W-:-:S02]  /*1b450*/  F2FP.BF16.F32.PACK_AB R96, R125, R124 ;  /* 0x0000007c7d60723e */ /* 0x000fc400000010ff */
[----:B------:R-:W-:Y:S01]  /*1b460*/  F2FP.BF16.F32.PACK_AB R97, R137, R136 ;  /* 0x000000888961723e */ /* 0x000fe200000010ff */
[----:B------:R1:W-:Y:S01]  /*1b470*/  STSM.16.M88.4 [R0], R92 ;  /* 0x0000005c00007844 */ /* 0x0003e20000000200 */
[----:B------:R-:W-:Y:S01]  /*1b480*/  F2FP.BF16.F32.PACK_AB R98, R127, R126 ;  /* 0x0000007e7f62723e */ /* 0x000fe200000010ff */
[----:B------:R-:W-:Y:S01]  /*1b490*/  ULDC UR5, c[0x0][0xa88] ;  /* 0x0002a20000057ab9 */ /* 0x000fe20000000800 */
[----:B------:R-:W-:Y:S01]  /*1b4a0*/  F2FP.BF16.F32.PACK_AB R99, R139, R138 ;  /* 0x0000008a8b63723e */ /* 0x000fe200000010ff */
[----:B0-----:R-:W0:Y:S01]  /*1b4b0*/  LDC.64 R84, c[0x0][0xba8] ;  /* 0x0002ea00ff547b82 */ /* 0x001e220000000a00 */
[----:B------:R-:W-:Y:S02]  /*1b4c0*/  F2FP.BF16.F32.PACK_AB R100, R105, R104 ;  /* 0x000000686964723e */ /* 0x000fe400000010ff */
[----:B------:R-:W-:Y:S01]  /*1b4d0*/  F2FP.BF16.F32.PACK_AB R101, R107, R106 ;  /* 0x0000006a6b65723e */ /* 0x000fe200000010ff */
[----:B------:R3:W-:Y:S01]  /*1b4e0*/  STSM.16.M88.4 [R11], R96 ;  /* 0x000000600b007844 */ /* 0x0007e20000000200 */
[----:B------:R-:W-:-:S02]  /*1b4f0*/  F2FP.BF16.F32.PACK_AB R102, R109, R108 ;  /* 0x0000006c6d66723e */ /* 0x000fc400000010ff */
[----:B------:R-:W-:Y:S02]  /*1b500*/  F2FP.BF16.F32.PACK_AB R103, R111, R110 ;  /* 0x0000006e6f67723e */ /* 0x000fe400000010ff */
[----:B------:R-:W-:Y:S02]  /*1b510*/  F2FP.BF16.F32.PACK_AB R12, R113, R112 ;  /* 0x00000070710c723e */ /* 0x000fe400000010ff */
[----:B------:R-:W-:Y:S01]  /*1b520*/  F2FP.BF16.F32.PACK_AB R13, R115, R114 ;  /* 0x00000072730d723e */ /* 0x000fe200000010ff */
[----:B------:R4:W-:Y:S01]  /*1b530*/  STSM.16.M88.4 [R5], R100 ;  /* 0x0000006405007844 */ /* 0x0009e20000000200 */
[----:B------:R-:W-:Y:S01]  /*1b540*/  F2FP.BF16.F32.PACK_AB R14, R117, R116 ;  /* 0x00000074750e723e */ /* 0x000fe200000010ff */
[----:B-1----:R-:W-:Y:S01]  /*1b550*/  IMAD.MOV.U32 R0, RZ, RZ, RZ ;  /* 0x000000ffff007224 */ /* 0x002fe200078e00ff */
[----:B------:R-:W-:Y:S02]  /*1b560*/  F2FP.BF16.F32.PACK_AB R15, R119, R118 ;  /* 0x00000076770f723e */ /* 0x000fe400000010ff */
[----:B--2---:R-:W-:-:S03]  /*1b570*/  ISETP.NE.U32.AND P0, PT, R140, RZ, PT ;  /* 0x000000ff8c00720c */ /* 0x004fc60003f05070 */
[----:B------:R1:W-:Y:S01]  /*1b580*/  STSM.16.M88.4 [R2], R12 ;  /* 0x0000000c02007844 */ /* 0x0003e20000000200 */
[----:B------:R-:W-:Y:S01]  /*1b590*/  ISETP.NE.AND.EX P0, PT, R141, RZ, PT, P0 ;  /* 0x000000ff8d00720c */ /* 0x000fe20003f05300 */
[----:B---3--:R-:W2:Y:S08]  /*1b5a0*/  LDC R11, c[0x0][0xbe8] ;  /* 0x0002fa00ff0b7b82 */ /* 0x008eb00000000800 */
[----:B------:R-:W-:Y:S08]  /*1b5b0*/  BAR.SYNC.DEFER_BLOCKING 0x1, 0x100 ;  /* 0x0044000000007b1d */ /* 0x000ff00000010000 */
[----:B----4-:R-:W3:Y:S08]  /*1b5c0*/  LDC R5, c[0x0][0xad4] ;  /* 0x0002b500ff057b82 */ /* 0x010ef00000000800 */
[----:B-1----:R-:W1:Y:S01]  /*1b5d0*/  LDC.64 R12, c[0x0][0xc08] ;  /* 0x00030200ff0c7b82 */ /* 0x002e620000000a00 */
[----:B------:R-:W4:Y:S01]  /*1b5e0*/  @P0 LDG.E R0, desc[UR36][R72.64] ;  /* 0x0000002448000981 */ /* 0x000f22000c1e1900 */
[----:B------:R-:W-:Y:S01]  /*1b5f0*/  ISETP.NE.AND P2, PT, R200, RZ, PT ;  /* 0x000000ffc800720c */ /* 0x000fe20003f45270 */
[----:B------:R-:W-:-:S02]  /*1b600*/  IMAD.MOV.U32 R86, RZ, RZ, 0x9b8 ;  /* 0x000009b8ff567424 */ /* 0x000fc400078e00ff */
[----:B------:R-:W-:Y:S01]  /*1b610*/  IMAD.U32 R18, RZ, RZ, UR5 ;  /* 0x00000005ff127e24 */ /* 0x000fe2000f8e00ff */
[----:B-1----:R-:W-:-:S04]  /*1b620*/  ISETP.NE.U32.AND P1, PT, R12, RZ, PT ;  /* 0x000000ff0c00720c */ /* 0x002fc80003f25070 */
[----:B------:R-:W-:-:S13]  /*1b630*/  ISETP.NE.AND.EX P1, PT, R13, RZ, PT, P1 ;  /* 0x000000ff0d00720c */ /* 0x000fda0003f25310 */
[----:B------:R-:W1:Y:S01]  /*1b640*/  @P1 LDC.64 R12, c[0x0][0xc08] ;  /* 0x00030200ff0c1b82 */ /* 0x000e620000000a00 */
[----:B---3--:R-:W-:-:S04]  /*1b650*/  SEL R5, R200, R5, P2 ;  /* 0x00000005c8057207 */ /* 0x008fc80001000000 */
[----:B------:R-:W-:Y:S02]  /*1b660*/  ISETP.GT.AND P3, PT, R5, 0x1, PT ;  /* 0x000000010500780c */ /* 0x000fe40003f64270 */
[----:B--2---:R-:W-:Y:S02]  /*1b670*/  ISETP.NE.AND P4, PT, R11, 0x1, PT ;  /* 0x000000010b00780c */ /* 0x004fe40003f85270 */
[----:B------:R-:W-:-:S04]  /*1b680*/  SEL R86, R86, 0x978, P3 ;  /* 0x0000097856567807 */ /* 0x000fc80001800000 */
[----:B------:R-:W2:Y:S01]  /*1b690*/  LDC.64 R14, c[0x0][R86+0x218] ;  /* 0x00008600560e7b82 */ /* 0x000ea20000000a00 */
[----:B-1----:R-:W-:Y:S01]  /*1b6a0*/  @P1 IMAD.WIDE R12, R202, 0x4, R12 ;  /* 0x00000004ca0c1825 */ /* 0x002fe200078e020c */
[----:B------:R-:W-:-:S06]  /*1b6b0*/  ISETP.NE.U32.AND P2, PT, R140, RZ, PT ;  /* 0x000000ff8c00720c */ /* 0x000fcc0003f45070 */
[----:B------:R-:W1:Y:S01]  /*1b6c0*/  @P4 LDC R91, c[0x0][0xbec] ;  /* 0x0002fb00ff5b4b82 */ /* 0x000e620000000800 */
[----:B------:R3:W5:Y:S01]  /*1b6d0*/  @P1 LDG.E R18, desc[UR36][R12.64] ;  /* 0x000000240c121981 */ /* 0x000762000c1e1900 */
[----:B------:R-:W-:Y:S01]  /*1b6e0*/  ISETP.NE.AND.EX P2, PT, R141, RZ, PT, P2 ;  /* 0x000000ff8d00720c */ /* 0x000fe20003f45320 */
[----:B------:R-:W-:Y:S01]  /*1b6f0*/  VIADD R88, R192, UR8 ;  /* 0x00000008c0587c36 */ /* 0x000fe20008000000 */
[----:B------:R-:W-:-:S04]  /*1b700*/  SHF.R.S32.HI R2, RZ, 0x1f, R202 ;  /* 0x0000001fff027819 */ /* 0x000fc800000114ca */
[----:B------:R-:W1:Y:S01]  /*1b710*/  @P4 LDC R93, c[0x0][0xbf0] ;  /* 0x0002fc00ff5d4b82 */ /* 0x000e620000000800 */
[----:B------:R-:W-:Y:S02]  /*1b720*/  SEL R202, R202, RZ, !P2 ;  /* 0x000000ffcaca7207 */ /* 0x000fe40005000000 */
[----:B------:R-:W-:Y:S01]  /*1b730*/  SEL R5, R2, RZ, !P2 ;  /* 0x000000ff02057207 */ /* 0x000fe20005000000 */
[-C--:B--2---:R-:W-:Y:S02]  /*1b740*/  IMAD R17, R15, R194.reuse, RZ ;  /* 0x000000c20f117224 */ /* 0x084fe400078e02ff */
[----:B------:R-:W-:Y:S02]  /*1b750*/  IMAD.WIDE.U32 R14, R14, R194, RZ ;  /* 0x000000c20e0e7225 */ /* 0x000fe400078e00ff */
[----:B---3--:R2:W3:Y:S02]  /*1b760*/  LDC.64 R12, c[0x0][R86+0x220] ;  /* 0x00008800560c7b82 */ /* 0x0084e40000000a00 */
[----:B------:R-:W-:-:S06]  /*1b770*/  IMAD.IADD R15, R15, 0x1, R17 ;  /* 0x000000010f0f7824 */ /* 0x000fcc00078e0211 */
[----:B------:R2:W1:Y:S08]  /*1b780*/  LDC.64 R74, c[0x0][R86+0x228] ;  /* 0x00008a00564a7b82 */ /* 0x0004700000000a00 */
[----:B--2---:R-:W2:Y:S01]  /*1b790*/  LDC.64 R86, c[0x0][R86+0x210] ;  /* 0x0000840056567b82 */ /* 0x004ea20000000a00 */
[----:B---3--:R-:W-:-:S07]  /*1b7a0*/  IMAD R2, R13, R202, RZ ;  /* 0x000000ca0d027224 */ /* 0x008fce00078e02ff */
[----:B0-----:R-:W0:Y:S01]  /*1b7b0*/  @!P3 LDC R84, c[0x0][0xb50] ;  /* 0x0002d400ff54bb82 */ /* 0x001e220000000800 */
[C---:B------:R-:W-:Y:S01]  /*1b7c0*/  IMAD R89, R12.reuse, R5, R2 ;  /* 0x000000050c597224 */ /* 0x040fe200078e0202 */
[----:B------:R-:W-:Y:S01]  /*1b7d0*/  SEL R5, R205, RZ, P3 ;  /* 0x000000ffcd057207 */ /* 0x000fe20001800000 */
[----:B------:R-:W-:-:S05]  /*1b7e0*/  IMAD.WIDE.U32 R12, R12, R202, RZ ;  /* 0x000000ca0c0c7225 */ /* 0x000fca00078e00ff */
[----:B------:R-:W3:Y:S01]  /*1b7f0*/  @!P3 LDC R85, c[0x0][0xb54] ;  /* 0x0002d500ff55bb82 */ /* 0x000ee20000000800 */
[----:B------:R-:W-:Y:S02]  /*1b800*/  IMAD.IADD R89, R13, 0x1, R89 ;  /* 0x000000010d597824 */ /* 0x000fe400078e0259 */
[----:B------:R-:W-:Y:S02]  /*1b810*/  IMAD.MOV.U32 R13, RZ, RZ, R88 ;  /* 0x000000ffff0d7224 */ /* 0x000fe400078e0058 */
[-C--:B-1----:R-:W-:Y:S02]  /*1b820*/  IMAD R17, R75, R5.reuse, RZ ;  /* 0x000000054b117224 */ /* 0x082fe400078e02ff */
[----:B------:R-:W-:-:S04]  /*1b830*/  IMAD.WIDE.U32 R74, R74, R5, RZ ;  /* 0x000000054a4a7225 */ /* 0x000fc800078e00ff */
[----:B------:R-:W-:Y:S01]  /*1b840*/  IMAD.IADD R17, R75, 0x1, R17 ;  /* 0x000000014b117824 */ /* 0x000fe200078e0211 */
[--C-:B----4-:R-:W-:Y:S01]  /*1b850*/  IADD3 R14, P2, P5, R12, R14, R0.reuse ;  /* 0x0000000e0c0e7210 */ /* 0x110fe20007d5e000 */
[----:B------:R-:W-:Y:S01]  /*1b860*/  @P4 IMAD.HI.U32 R12, R88, R91, RZ ;  /* 0x0000005b580c4227 */ /* 0x000fe200078e00ff */
[----:B------:R-:W-:-:S04]  /*1b870*/  SHF.R.S32.HI R2, RZ, 0x1f, R0 ;  /* 0x0000001fff027819 */ /* 0x000fc80000011400 */
[----:B------:R-:W-:Y:S02]  /*1b880*/  @P4 SHF.R.U32.HI R13, RZ, R93, R12 ;  /* 0x0000005dff0d4219 */ /* 0x000fe4000001160c */
[----:B------:R-:W-:Y:S02]  /*1b890*/  IADD3.X R15, R89, R15, R2, P2, P5 ;  /* 0x0000000f590f7210 */ /* 0x000fe400017ea402 */
[----:B------:R-:W-:Y:S01]  /*1b8a0*/  IADD3 R74, P2, P5, R13, R14, R74 ;  /* 0x0000000e0d4a7210 */ /* 0x000fe20007d5e04a */
[--C-:B------:R-:W-:Y:S01]  /*1b8b0*/  IMAD.MOV R5, RZ, RZ, -R13.reuse ;  /* 0x000000ffff057224 */ /* 0x100fe200078e0a0d */
[----:B------:R-:W-:-:S03]  /*1b8c0*/  SHF.R.S32.HI R12, RZ, 0x1f, R13 ;  /* 0x0000001fff0c7819 */ /* 0x000fc6000001140d */
[----:B------:R-:W-:Y:S01]  /*1b8d0*/  IMAD R5, R11, R5, R88 ;  /* 0x000000050b057224 */ /* 0x000fe200078e0258 */
[----:B------:R-:W-:-:S03]  /*1b8e0*/  IADD3.X R75, R12, R15, R17, P2, P5 ;  /* 0x0000000f0c4b7210 */ /* 0x000fc600017ea411 */
[-C--:B--2---:R-:W-:Y:S01]  /*1b8f0*/  IMAD R12, R87, R5.reuse, RZ ;  /* 0x00000005570c7224 */ /* 0x084fe200078e02ff */
[----:B------:R-:W-:Y:S01]  /*1b900*/  SHF.R.S32.HI R13, RZ, 0x1f, R5 ;  /* 0x0000001fff0d7819 */ /* 0x000fe20000011405 */
[----:B------:R-:W-:-:S04]  /*1b910*/  IMAD.WIDE.U32 R74, R86, R5, R74 ;  /* 0x00000005564a7225 */ /* 0x000fc800078e004a */
[----:B------:R-:W-:Y:S01]  /*1b920*/  IMAD R13, R86, R13, R12 ;  /* 0x0000000d560d7224 */ /* 0x000fe200078e020c */
[----:B0-----:R-:W-:-:S03]  /*1b930*/  LEA R84, P2, R74, R84, 0x2 ;  /* 0x000000544a547211 */ /* 0x001fc600078410ff */
[----:B------:R-:W-:-:S05]  /*1b940*/  IMAD.IADD R5, R75, 0x1, R13 ;  /* 0x000000014b057824 */ /* 0x000fca00078e020d */
[----:B---3--:R-:W-:Y:S01]  /*1b950*/  LEA.HI.X R5, R74, R85, R5, 0x2, P2 ;  /* 0x000000554a057211 */ /* 0x008fe200010f1405 */
[----:B------:R-:W-:Y:S06]  /*1b960*/  @P1 BRA `(.L_x_4983) ;  /* 0x0000000000101947 */ /* 0x000fec0003800000 */
[----:B------:R-:W-:Y:S05]  /*1b970*/  @!P0 BRA `(.L_x_4983) ;  /* 0x00000000000c8947 */ /* 0x000fea0003800000 */
[----:B------:R-:W2:Y:S04]  /*1b980*/  LDG.E R13, desc[UR36][R72.64] ;  /* 0x00000024480d7981 */ /* 0x000ea8000c1e1900 */
[----:B-----5:R-:W2:Y:S02]  /*1b990*/  LDG.E R18, desc[UR36][R72.64+0x4] ;  /* 0x0000042448127981 */ /* 0x020ea4000c1e1900 */
[----:B--2---:R-:W-:-:S07]  /*1b9a0*/  IMAD.IADD R18, R18, 0x1, -R13 ;  /* 0x0000000112127824 */ /* 0x004fce00078e0a0d */
.L_x_4983:
[----:B------:R-:W2:Y:S04]  /*1b9b0*/  LDL R17, [R1+0x2e8] ;  /* 0x0002e80001117983 */ /* 0x000ea80000100800 */
[----:B------:R-:W3:Y:S01]  /*1b9c0*/  LDL R73, [R1+0x2e0] ;  /* 0x0002e00001497983 */ /* 0x000ee20000100800 */
[----:B------:R-:W-:-:S03]  /*1b9d0*/  R2UR UR5, R23 ;  /* 0x00000000170572ca */ /* 0x000fc600000e0000 */
[----:B------:R-:W-:Y:S04]  /*1b9e0*/  SHFL.IDX PT, R12, R84, RZ, 0x1c1f ;  /* 0x001c1fff540c7589 */ /* 0x000fe800000e0000 */
[----:B------:R-:W0:Y:S04]  /*1b9f0*/  SHFL.IDX PT, R13, R5, RZ, 0x1c1f ;  /* 0x001c1fff050d7589 */ /* 0x000e2800000e0000 */
[----:B------:R-:W-:Y:S04]  /*1ba00*/  SHFL.IDX PT, R14, R84, 0x1, 0x1c1f ;  /* 0x003c1f00540e7f89 */ /* 0x000fe800000e0000 */
[----:B------:R-:W1:Y:S01]  /*1ba10*/  SHFL.IDX PT, R15, R5, 0x1, 0x1c1f ;  /* 0x003c1f00050f7f89 */ /* 0x000e6200000e0000 */
[----:B--2---:R-:W-:-:S02]  /*1ba20*/  VIADD R72, R17, UR5 ;  /* 0x0000000511487c36 */ /* 0x004fc40008000000 */
        /* <DEDUP_REMOVED lines=8> */
[----:B------:R-:W2:Y:S01]  /*1bab0*/  LDL R73, [R1+0x284] ;  /* 0x0002840001497983 */ /* 0x000ea20000100800 */
[----:B------:R-:W-:Y:S01]  /*1bac0*/  R2UR UR5, R23 ;  /* 0x00000000170572ca */ /* 0x000fe200000e0000 */
[----:B------:R-:W1:Y:S01]  /*1bad0*/  @P4 LDC R65, c[0x0][0xbf0] ;  /* 0x0002fc00ff414b82 */ /* 0x000e620000000800 */
[----:B------:R-:W-:-:S07]  /*1bae0*/  ULDC.64 UR6, c[0x0][0xaa0] ;  /* 0x0002a80000067ab9 */ /* 0x000fce0000000a00 */
[----:B------:R-:W3:Y:S01]  /*1baf0*/  @P4 LDC R23, c[0x0][0xbec] ;  /* 0x0002fb00ff174b82 */ /* 0x000ee20000000800 */
[----:B------:R-:W-:-:S03]  /*1bb00*/  SHF.R.S32.HI R21, RZ, 0x1f, R202 ;  /* 0x0000001fff157819 */ /* 0x000fc600000114ca */
[----:B------:R-:W-:Y:S01]  /*1bb10*/  VIADD R64, R227, UR5 ;  /* 0x00000005e3407c36 */ /* 0x000fe20008000000 */
[----:B------:R-:W-:Y:S01]  /*1bb20*/  BSSY B1, `(.L_x_4985) ;  /* 0x000008f000017945 */ /* 0x000fe20003800000 */
[----:B--2---:R-:W-:-:S04]  /*1bb30*/  IMAD.SHL.U32 R18, R73, 0x8, RZ ;  /* 0x0000000849127824 */ /* 0x004fc800078e00ff */
[----:B0-----:R-:W-:-:S04]  /*1bb40*/  IMAD R3, R227, 0x40, R18 ;  /* 0x00000040e3037824 */ /* 0x001fc800078e0212 */
[----:B------:R-:W-:-:S03]  /*1bb50*/  IMAD.WIDE R8, R3, 0x2, R8 ;  /* 0x0000000203087825 */ /* 0x000fc600078e0208 */
[C---:B------:R-:W-:Y:S02]  /*1bb60*/  IADD3 R37, P1, R8.reuse, 0x5000, RZ ;  /* 0x0000500008257810 */ /* 0x040fe40007f3e0ff */
[C---:B------:R-:W-:Y:S02]  /*1bb70*/  IADD3 R13, P3, R8.reuse, 0x1000, RZ ;  /* 0x00001000080d7810 */ /* 0x040fe40007f7e0ff */
[C---:B------:R-:W-:Y:S02]  /*1bb80*/  IADD3 R25, P2, R8.reuse, 0x2000, RZ ;  /* 0x0000200008197810 */ /* 0x040fe40007f5e0ff */
[C---:B------:R-:W-:Y:S02]  /*1bb90*/  IADD3 R29, P6, R8.reuse, 0x3000, RZ ;  /* 0x00003000081d7810 */ /* 0x040fe40007fde0ff */
[----:B------:R-:W-:Y:S02]  /*1bba0*/  IADD3 R33, P5, R8, 0x4000, RZ ;  /* 0x0000400008217810 */ /* 0x000fe40007fbe0ff */
        /* <DEDUP_REMOVED lines=10> */
[----:B------:R-:W-:Y:S01]  /*1bc50*/  LOP3.LUT R36, R36, R37, RZ, 0x3c, !PT ;  /* 0x0000002524247212 */ /* 0x000fe200078e3cff */
[--C-:B------:R-:W-:Y:S01]  /*1bc60*/  IMAD.X R37, RZ, RZ, R9.reuse, P1 ;  /* 0x000000ffff257224 */ /* 0x100fe200008e0609 */
        /* <DEDUP_REMOVED lines=9> */
[C---:B------:R-:W-:Y:S01]  /*1bd00*/  IADD3 R41, P0, R8.reuse, 0x6000, RZ ;  /* 0x0000600008297810 */ /* 0x040fe20007f1e0ff */
[----:B------:R-:W-:Y:S01]  /*1bd10*/  IMAD.X R61, RZ, RZ, R9, P1 ;  /* 0x000000ffff3d7224 */ /* 0x000fe200008e0609 */
[C---:B------:R-:W-:Y:S01]  /*1bd20*/  IADD3 R45, P3, R8.reuse, 0x7000, RZ ;  /* 0x00007000082d7810 */ /* 0x040fe20007f7e0ff */
[----:B------:R-:W5:Y:S01]  /*1bd30*/  LD.E.128 R12, desc[UR36][R12.64] ;  /* 0x000000240c0c7980 */ /* 0x000f62000c101d00 */
[----:B------:R-:W-:-:S02]  /*1bd40*/  IADD3 R49, P2, R8, 0x8000, RZ ;  /* 0x0000800008317810 */ /* 0x000fc40007f5e0ff */
[C---:B------:R-:W-:Y:S01]  /*1bd50*/  IADD3 R53, P6, R8.reuse, 0x9000, RZ ;  /* 0x0000900008357810 */ /* 0x040fe20007fde0ff */
[----:B------:R-:W5:Y:S01]  /*1bd60*/  LD.E.128 R24, desc[UR36][R24.64] ;  /* 0x0000002418187980 */ /* 0x000f62000c101d00 */
[C---:B------:R-:W-:Y:S02]  /*1bd70*/  IADD3 R57, P5, R8.reuse, 0xa000, RZ ;  /* 0x0000a00008397810 */ /* 0x040fe40007fbe0ff */
[----:B------:R-:W-:Y:S01]  /*1bd80*/  LOP3.LUT R5, R8, 0x380, RZ, 0xc0, !PT ;  /* 0x0000038008057812 */ /* 0x000fe200078ec0ff */
[----:B------:R-:W5:Y:S01]  /*1bd90*/  LD.E.128 R28, desc[UR36][R28.64] ;  /* 0x000000241c1c7980 */ /* 0x000f62000c101d00 */
[----:B------:R-:W-:Y:S02]  /*1bda0*/  LOP3.LUT R3, R4, 0x380, RZ, 0xc0, !PT ;  /* 0x0000038004037812 */ /* 0x000fe400078ec0ff */
        /* <DEDUP_REMOVED lines=14> */
[----:B------:R-:W-:Y:S02]  /*1be90*/  LOP3.LUT R8, R5, R8, RZ, 0x3c, !PT ;  /* 0x0000000805087212 */ /* 0x000fe400078e3cff */
[----:B------:R-:W-:Y:S01]  /*1bea0*/  LOP3.LUT R60, R3, R4, RZ, 0x3c, !PT ;  /* 0x00000004033c7212 */ /* 0x000fe200078e3cff */
[----:B------:R-:W-:Y:S01]  /*1beb0*/  IMAD R3, R2, UR6, RZ ;  /* 0x0000000602037c24 */ /* 0x000fe2000f8e02ff */
        /* <DEDUP_REMOVED lines=10> */
[----:B------:R0:W5:Y:S04]  /*1bf60*/  LD.E.128 R4, desc[UR36][R8.64] ;  /* 0x0000002408047980 */ /* 0x000168000c101d00 */
[----:B------:R-:W5:Y:S04]  /*1bf70*/  LD.E.128 R40, desc[UR36][R40.64] ;  /* 0x0000002428287980 */ /* 0x000f68000c101d00 */
[----:B------:R-:W5:Y:S01]  /*1bf80*/  LD.E.128 R44, desc[UR36][R44.64] ;  /* 0x000000242c2c7980 */ /* 0x000f62000c101d00 */
[----:B0-----:R-:W-:-:S02]  /*1bf90*/  IMAD R9, R0, UR7, R3 ;  /* 0x0000000700097c24 */ /* 0x001fc4000f8e0203 */
[----:B------:R-:W-:Y:S01]  /*1bfa0*/  IMAD.WIDE.U32 R2, R0, UR6, RZ ;  /* 0x0000000600027c25 */ /* 0x000fe2000f8e00ff */
[----:B------:R-:W-:Y:S01]  /*1bfb0*/  ULDC.64 UR6, c[0x0][0xae8] ;  /* 0x0002ba0000067ab9 */ /* 0x000fe20000000a00 */
[----:B------:R-:W5:Y:S02]  /*1bfc0*/  LD.E.128 R48, desc[UR36][R48.64] ;  /* 0x0000002430307980 */ /* 0x000f64000c101d00 */
[----:B------:R-:W-:Y:S02]  /*1bfd0*/  IMAD R0, R73, 0x20, R227 ;  /* 0x0000002049007824 */ /* 0x000fe400078e02e3 */
[----:B------:R-:W-:Y:S01]  /*1bfe0*/  IMAD.IADD R3, R3, 0x1, R9 ;  /* 0x0000000103037824 */ /* 0x000fe200078e0209 */
[----:B------:R-:W5:Y:S01]  /*1bff0*/  LD.E.128 R52, desc[UR36][R52.64] ;  /* 0x0000002434347980 */ /* 0x000f62000c101d00 */
[----:B------:R-:W-:Y:S02]  /*1c000*/  VIADD R20, R0, UR5 ;  /* 0x0000000500147c36 */ /* 0x000fe40008000000 */
[----:B------:R-:W-:Y:S01]  /*1c010*/  IMAD.WIDE.U32 R2, R194, UR6, R2 ;  /* 0x00000006c2027c25 */ /* 0x000fe2000f8e0002 */
[----:B------:R-:W5:Y:S03]  /*1c020*/  LD.E.128 R56, desc[UR36][R56.64] ;  /* 0x0000002438387980 */ /* 0x000f66000c101d00 */
[----:B---3--:R-:W-:Y:S01]  /*1c030*/  @P4 IMAD.HI.U32 R0, R20, R23, RZ ;  /* 0x0000001714004227 */ /* 0x008fe200078e00ff */
[----:B------:R-:W5:Y:S03]  /*1c040*/  LD.E.128 R60, desc[UR36][R60.64] ;  /* 0x000000243c3c7980 */ /* 0x000f66000c101d00 */
[----:B------:R-:W-:Y:S01]  /*1c050*/  IMAD R3, R194, UR7, R3 ;  /* 0x00000007c2037c24 */ /* 0x000fe2000f8e0203 */
[----:B------:R-:W-:Y:S01]  /*1c060*/  ULDC.64 UR6, c[0x0][0xaf0] ;  /* 0x0002bc0000067ab9 */ /* 0x000fe20000000a00 */
[----:B------:R-:W-:Y:S01]  /*1c070*/  IMAD.MOV.U32 R9, RZ, RZ, R20 ;  /* 0x000000ffff097224 */ /* 0x000fe200078e0014 */
[----:B-1----:R-:W-:Y:S01]  /*1c080*/  @P4 SHF.R.U32.HI R9, RZ, R65, R0 ;  /* 0x00000041ff094219 */ /* 0x002fe20000011600 */
[----:B------:R-:W-:Y:S01]  /*1c090*/  IMAD R21, R21, UR6, RZ ;  /* 0x0000000615157c24 */ /* 0x000fe2000f8e02ff */
[----:B------:R-:W-:Y:S01]  /*1c0a0*/  @!PT LDS RZ, [RZ] ;  /* 0x00000000fffff984 */ /* 0x000fe20000000800 */
[----:B------:R-:W-:Y:S01]  /*1c0b0*/  @!PT LDS RZ, [RZ] ;  /* 0x00000000fffff984 */ /* 0x000fe20000000800 */
[----:B------:R-:W-:Y:S01]  /*1c0c0*/  @!PT LDS RZ, [RZ] ;  /* 0x00000000fffff984 */ /* 0x000fe20000000800 */
[----:B------:R-:W-:Y:S01]  /*1c0d0*/  @!PT LDS RZ, [RZ] ;  /* 0x00000000fffff984 */ /* 0x000fe20000000800 */
[----:B------:R0:W-:Y:S06]  /*1c0e0*/  MEMBAR.ALL.CTA ;  /* 0x0000000000007992 */ /* 0x0001ec0000008000 */
[----:B0-----:R-:W0:Y:S01]  /*1c0f0*/  FENCE.VIEW.ASYNC.S ;  /* 0x00000000000073c6 */ /* 0x001e220000000000 */
[--C-:B------:R-:W-:Y:S01]  /*1c100*/  SHF.R.S32.HI R0, RZ, 0x1f, R9.reuse ;  /* 0x0000001fff007819 */ /* 0x100fe20000011409 */
[----:B------:R-:W-:-:S02]  /*1c110*/  IMAD.MOV R8, RZ, RZ, -R9 ;  /* 0x000000ffff087224 */ /* 0x000fc400078e0a09 */
[C---:B------:R-:W-:Y:S02]  /*1c120*/  IMAD R21, R202.reuse, UR7, R21 ;  /* 0x00000007ca157c24 */ /* 0x040fe4000f8e0215 */
[----:B------:R-:W-:Y:S01]  /*1c130*/  IMAD.WIDE.U32 R2, R202, UR6, R2 ;  /* 0x00000006ca027c25 */ /* 0x000fe2000f8e0002 */
[----:B------:R-:W-:-:S03]  /*1c140*/  ULDC.64 UR6, c[0x0][0xae0] ;  /* 0x0002b80000067ab9 */ /* 0x000fc60000000a00 */
[----:B------:R-:W-:Y:S02]  /*1c150*/  IMAD R0, R0, UR6, RZ ;  /* 0x0000000600007c24 */ /* 0x000fe4000f8e02ff */
[----:B------:R-:W-:Y:S02]  /*1c160*/  IMAD R11, R11, R8, R20 ;  /* 0x000000080b0b7224 */ /* 0x000fe400078e0214 */
[----:B------:R-:W-:Y:S02]  /*1c170*/  IMAD.IADD R3, R3, 0x1, R21 ;  /* 0x0000000103037824 */ /* 0x000fe400078e0215 */
[C---:B------:R-:W-:Y:S01]  /*1c180*/  IMAD R21, R9.reuse, UR7, R0 ;  /* 0x0000000709157c24 */ /* 0x040fe2000f8e0200 */
[----:B------:R-:W-:Y:S01]  /*1c190*/  SHF.R.S32.HI R0, RZ, 0x1f, R11 ;  /* 0x0000001fff007819 */ /* 0x000fe2000001140b */
[----:B------:R-:W-:Y:S01]  /*1c1a0*/  IMAD.WIDE.U32 R2, R9, UR6, R2 ;  /* 0x0000000609027c25 */ /* 0x000fe2000f8e0002 */
[----:B------:R-:W-:-:S03]  /*1c1b0*/  ULDC.64 UR6, c[0x0][0xad8] ;  /* 0x0002b60000067ab9 */ /* 0x000fc60000000a00 */
[----:B------:R-:W-:Y:S02]  /*1c1c0*/  IMAD.IADD R3, R3, 0x1, R21 ;  /* 0x0000000103037824 */ /* 0x000fe400078e0215 */
[----:B------:R-:W-:Y:S01]  /*1c1d0*/  IMAD R8, R0, UR6, RZ ;  /* 0x0000000600087c24 */ /* 0x000fe2000f8e02ff */
[----:B------:R-:W-:Y:S01]  /*1c1e0*/  UIADD3 UR5, UR39, 0x30820, URZ ;  /* 0x0003082027057890 */ /* 0x000fe2000fffe03f */
[----:B------:R-:W-:Y:S01]  /*1c1f0*/  IMAD.WIDE.U32 R2, R11, UR6, R2 ;  /* 0x000000060b027c25 */ /* 0x000fe2000f8e0002 */
[----:B------:R-:W-:-:S03]  /*1c200*/  ISETP.GE.AND P2, PT, R64, R17, PT ;  /* 0x000000114000720c */ /* 0x000fc60003f46270 */
[----:B------:R-:W-:Y:S01]  /*1c210*/  IMAD R9, R11, UR7, R8 ;  /* 0x000000070b097c24 */ /* 0x000fe2000f8e0208 */
[----:B------:R-:W-:Y:S01]  /*1c220*/  ULDC.64 UR6, c[0x0][0xa80] ;  /* 0x0002a00000067ab9 */ /* 0x000fe20000000a00 */
[----:B------:R-:W-:Y:S01]  /*1c230*/  UPRMT UR5, URZ, 0x654, UR5 ;  /* 0x000006543f057896 */ /* 0x000fe20008000005 */
[----:B------:R-:W-:Y:S01]  /*1c240*/  LEA R11, P3, R2, UR6, 0x1 ;  /* 0x00000006020b7c11 */ /* 0x000fe2000f8608ff */
[----:B------:R-:W-:Y:S02]  /*1c250*/  IMAD.IADD R3, R3, 0x1, R9 ;  /* 0x0000000103037824 */ /* 0x000fe400078e0209 */
[----:B------:R-:W-:-:S03]  /*1c260*/  VIADD R0, R64, 0x20 ;  /* 0x0000002040007836 */ /* 0x000fc60000000000 */
[----:B------:R-:W-:Y:S01]  /*1c270*/  LEA.HI.X R23, R2, UR7, R3, 0x1, P3 ;  /* 0x0000000702177c11 */ /* 0x000fe200098f0c03 */
[----:B------:R-:W-:Y:S01]  /*1c280*/  VIADD R8, R64, 0x40 ;  /* 0x0000004040087836 */ /* 0x000fe20000000000 */
[----:B0-----:R-:W-:Y:S01]  /*1c290*/  SYNCS.ARRIVE.TRANS64.RED.A1T0 RZ, [UR5], RZ ;  /* 0x000000ffffff79a7 */ /* 0x001fe20008100405 */
[C---:B------:R-:W-:Y:S02]  /*1c2a0*/  VIADD R66, R18.reuse, 0x40 ;  /* 0x0000004012427836 */ /* 0x040fe40000000000 */
[----:B------:R-:W-:Y:S01]  /*1c2b0*/  VIADD R68, R18, 0x80 ;  /* 0x0000008012447836 */ /* 0x000fe20000000000 */
[----:B------:R0:W1:Y:S01]  /*1c2c0*/  SHFL.IDX PT, R9, R11, RZ, 0x181f ;  /* 0x00181fff0b097589 */ /* 0x00006200000e0000 */
[----:B------:R-:W-:-:S03]  /*1c2d0*/  ISETP.GE.AND P0, PT, R0, R17, PT ;  /* 0x000000110000720c */ /* 0x000fc60003f06270 */
[----:B------:R0:W2:Y:S01]  /*1c2e0*/  SHFL.IDX PT, R21, R23, RZ, 0x181f ;  /* 0x00181fff17157589 */ /* 0x0000a200000e0000 */
[----:B------:R-:W-:Y:S02]  /*1c2f0*/  ISETP.GE.AND P1, PT, R8, R17, PT ;  /* 0x000000110800720c */ /* 0x000fe40003f26270 */
[----:B------:R-:W-:Y:S02]  /*1c300*/  SHF.R.S32.HI R67, RZ, 0x1f, R18 ;  /* 0x0000001fff437819 */ /* 0x000fe40000011412 */
[----:B------:R-:W-:Y:S02]  /*1c310*/  SHF.R.S32.HI R65, RZ, 0x1f, R66 ;  /* 0x0000001fff417819 */ /* 0x000fe40000011442 */
[----:B------:R-:W-:Y:S01]  /*1c320*/  SHF.R.S32.HI R69, RZ, 0x1f, R68 ;  /* 0x0000001fff457819 */ /* 0x000fe20000011444 */
[----:B0-----:R-:W-:Y:S06]  /*1c330*/  @P2 BRA `(.L_x_4986) ;  /* 0x0000000000342947 */ /* 0x001fec0003800000 */
        /* <DEDUP_REMOVED lines=13> */
.L_x_4986:
[----:B------:R-:W-:Y:S05]  /*1c410*/  BSYNC B1 ;  /* 0x0000000000017941 */ /* 0x000fea0003800000 */
.L_x_4985:
[----:B0----5:R0:W3:Y:S01]  /*1c420*/  SHFL.IDX PT, R7, R23, 0x1, 0x181f ;  /* 0x00381f0017077f89 */ /* 0x0210e200000e0000 */
[----:B------:R-:W-:Y:S03]  /*1c430*/  BSSY B1, `(.L_x_4987) ;  /* 0x0000010000017945 */ /* 0x000fe60003800000 */
[----:B------:R0:W4:Y:S01]  /*1c440*/  SHFL.IDX PT, R3, R11, 0x1, 0x181f ;  /* 0x00381f000b037f89 */ /* 0x00012200000e0000 */
[----:B------:R-:W-:Y:S05]  /*1c450*/  @P0 BRA `(.L_x_4988) ;  /* 0x0000000000340947 */ /* 0x000fea0003800000 */
[----:B------:R-:W-:Y:S02]  /*1c460*/  ULDC UR5, c[0x0][0xac8] ;  /* 0x0002b20000057ab9 */ /* 0x000fe40000000800 */
[----:B------:R-:W-:Y:S02]  /*1c470*/  ISETP.GE.AND P4, PT, R18, UR5, PT ;  /* 0x0000000512007c0c */ /* 0x000fe4000bf86270 */
[----:B------:R-:W-:Y:S02]  /*1c480*/  ISETP.GE.AND P5, PT, R66, UR5, PT ;  /* 0x0000000542007c0c */ /* 0x000fe4000bfa6270 */
[----:B------:R-:W-:-:S09]  /*1c490*/  ISETP.GE.AND P6, PT, R68, UR5, PT ;  /* 0x0000000544007c0c */ /* 0x000fd2000bfc6270 */
[-C--:B----4-:R-:W-:Y:S02]  /*1c4a0*/  @!P4 LEA R2, P0, R18, R3.reuse, 0x1 ;  /* 0x000000031202c211 */ /* 0x090fe400078008ff */
[-C--:B------:R-:W-:Y:S02]  /*1c4b0*/  @!P5 LEA R4, P2, R66, R3.reuse, 0x1 ;  /* 0x000000034204d211 */ /* 0x080fe400078408ff */
[----:B------:R-:W-:Y:S02]  /*1c4c0*/  @!P6 LEA R6, P3, R68, R3, 0x1 ;  /* 0x000000034406e211 */ /* 0x000fe400078608ff */
[-C--:B---3--:R-:W-:Y:S02]  /*1c4d0*/  @!P4 LEA.HI.X R3, R18, R7.reuse, R67, 0x1, P0 ;  /* 0x000000071203c211 */ /* 0x088fe400000f0c43 */
[-C--:B------:R-:W-:Y:S02]  /*1c4e0*/  @!P5 LEA.HI.X R5, R66, R7.reuse, R65, 0x1, P2 ;  /* 0x000000074205d211 */ /* 0x080fe400010f0c41 */
[----:B------:R-:W-:Y:S01]  /*1c4f0*/  @!P6 LEA.HI.X R7, R68, R7, R69, 0x1, P3 ;  /* 0x000000074407e211 */ /* 0x000fe200018f0c45 */
[----:B------:R3:W-:Y:S04]  /*1c500*/  @!P4 ST.E.128 desc[UR36][R2.64], R12 ;  /* 0x0000000c0200c985 */ /* 0x0007e8000c101d24 */
[----:B------:R3:W-:Y:S04]  /*1c510*/  @!P5 ST.E.128 desc[UR36][R4.64], R36 ;  /* 0x000000240400d985 */ /* 0x0007e8000c101d24 */
[----:B------:R3:W-:Y:S02]  /*1c520*/  @!P6 ST.E.128 desc[UR36][R6.64], R52 ;  /* 0x000000340600e985 */ /* 0x0007e4000c101d24 */
.L_x_4988:
[----:B------:R-:W-:Y:S05]  /*1c530*/  BSYNC B1 ;  /* 0x0000000000017941 */ /* 0x000fea0003800000 */
.L_x_4987:
[----:B---3--:R3:W0:Y:S01]  /*1c540*/  SHFL.IDX PT, R7, R23, 0x2, 0x181f ;  /* 0x00581f0017077f89 */ /* 0x00862200000e0000 */
[----:B------:R-:W-:Y:S03]  /*1c550*/  BSSY B1, `(.L_x_4989) ;  /* 0x0000010000017945 */ /* 0x000fe60003800000 */
[----:B----4-:R3:W4:Y:S01]  /*1c560*/  SHFL.IDX PT, R3, R11, 0x2, 0x181f ;  /* 0x00581f000b037f89 */ /* 0x01072200000e0000 */
        /* <DEDUP_REMOVED lines=14> */
.L_x_4990:
[----:B------:R-:W-:Y:S05]  /*1c650*/  BSYNC B1 ;  /* 0x0000000000017941 */ /* 0x000fea0003800000 */
.L_x_4989:
[----:B------:R-:W-:Y:S01]  /*1c660*/  VIADD R0, R64, 0x60 ;  /* 0x0000006040007836 */ /* 0x000fe20000000000 */
[----:B0--3--:R-:W0:Y:S04]  /*1c670*/  SHFL.IDX PT, R23, R23, 0x3, 0x181f ;  /* 0x00781f0017177f89 */ /* 0x009e2800000e0000 */
[----:B------:R-:W-:Y:S01]  /*1c680*/  ISETP.GE.AND P0, PT, R0, R17, PT ;  /* 0x000000110000720c */ /* 0x000fe20003f06270 */
[----:B------:R-:W3:-:S12]  /*1c690*/  SHFL.IDX PT, R11, R11, 0x3, 0x181f ;  /* 0x00781f000b0b7f89 */ /* 0x000ed800000e0000 */
[----:B------:R-:W-:Y:S05]  /*1c6a0*/  @P0 BRA `(.L_x_4991) ;  /* 0x0000001c00d00947 */ /* 0x000fea0003800000 */
[----:B------:R-:W-:Y:S02]  /*1c6b0*/  ULDC UR5, c[0x0][0xac8] ;  /* 0x0002b20000057ab9 */ /* 0x000fe40000000800 */
[----:B------:R-:W-:Y:S02]  /*1c6c0*/  ISETP.GE.AND P2, PT, R18, UR5, PT ;  /* 0x0000000512007c0c */ /* 0x000fe4000bf46270 */
[----:B------:R-:W-:-:S11]  /*1c6d0*/  ISETP.GE.AND P3, PT, R66, UR5, PT ;  /* 0x0000000542007c0c */ /* 0x000fd6000bf66270 */
[-C--:B---3--:R-:W-:Y:S02]  /*1c6e0*/  @!P2 LEA R2, P0, R18, R11.reuse, 0x1 ;  /* 0x0000000b1202a211 */ /* 0x088fe400078008ff */
[----:B------:R-:W-:Y:S02]  /*1c6f0*/  @!P3 LEA R4, P1, R66, R11, 0x1 ;  /* 0x0000000b4204b211 */ /* 0x000fe400078208ff */
[-C--:B0---4-:R-:W-:Y:S02]  /*1c700*/  @!P2 LEA.HI.X R3, R18, R23.reuse, R67, 0x1, P0 ;  /* 0x000000171203a211 */ /* 0x091fe400000f0c43 */
        /* <DEDUP_REMOVED lines=9> */
.L_x_4984:
[----:B------:R1:W5:Y:S01]  /*1c7a0*/  LDL R140, [R1+0x2dc] ;  /* 0x0002dc00018c7983 */ /* 0x0003620000100800 */
[----:B------:R-:W-:Y:S01]  /*1c7b0*/  ULDC.64 UR6, c[0x0][0xb08] ;  /* 0x0002c20000067ab9 */ /* 0x000fe20000000a00 */
[----:B0-----:R-:W0:Y:S02]  /*1c7c0*/  @P4 LDC R13, c[0x0][0xbec] ;  /* 0x0002fb00ff0d4b82 */ /* 0x001e240000000800 */
        /* <DEDUP_REMOVED lines=19> */
[----:B------:R-:W-:Y:S01]  /*1c900*/  IMAD R5, R2, UR6, RZ ;  /* 0x0000000602057c24 */ /* 0x000fe2000f8e02ff */
[----:B------:R-:W-:Y:S01]  /*1c910*/  ULDC.64 UR8, c[0x0][0xb30] ;  /* 0x0002cc0000087ab9 */ /* 0x000fe20000000a00 */
[----:B------:R-:W-:Y:S01]  /*1c920*/  IMAD.WIDE.U32 R2, R0, UR6, RZ ;  /* 0x0000000600027c25 */ /* 0x000fe2000f8e00ff */
[----:B------:R-:W-:Y:S01]  /*1c930*/  UIADD3 UR5, UR39, 0x30820, URZ ;  /* 0x0003082027057890 */ /* 0x000fe2000fffe03f */
[----:B------:R-:W-:Y:S01]  /*1c940*/  ISETP.GE.AND P0, PT, R72, R17, PT ;  /* 0x000000114800720c */ /* 0x000fe20003f06270 */
[----:B------:R-:W-:Y:S01]  /*1c950*/  BSSY B1, `(.L_x_4992) ;  /* 0x000008d000017945 */ /* 0x000fe20003800000 */
[----:B------:R-:W-:Y:S01]  /*1c960*/  IMAD R5, R0, UR7, R5 ;  /* 0x0000000700057c24 */ /* 0x000fe2000f8e0205 */
[----:B------:R-:W-:Y:S01]  /*1c970*/  ULDC.64 UR6, c[0x0][0xb38] ;  /* 0x0002ce0000067ab9 */ /* 0x000fe20000000a00 */
[----:B------:R-:W2:Y:S01]  /*1c980*/  @P4 LDC R0, c[0x0][0xbf0] ;  /* 0x0002fc00ff004b82 */ /* 0x000ea20000000800 */
[----:B0-----:R-:W-:Y:S01]  /*1c990*/  @P4 IMAD.HI.U32 R13, R88, R13, RZ ;  /* 0x0000000d580d4227 */ /* 0x001fe200078e00ff */
[----:B------:R-:W-:-:S03]  /*1c9a0*/  UPRMT UR5, URZ, 0x654, UR5 ;  /* 0x000006543f057896 */ /* 0x000fc60008000005 */
[----:B------:R-:W-:Y:S01]  /*1c9b0*/  IMAD.IADD R3, R3, 0x1, R5 ;  /* 0x0000000103037824 */ /* 0x000fe200078e0205 */
[----:B------:R-:W-:Y:S01]  /*1c9c0*/  SHF.R.S32.HI R5, RZ, 0x1f, R202 ;  /* 0x0000001fff057819 */ /* 0x000fe200000114ca */
[----:B------:R-:W-:-:S04]  /*1c9d0*/  IMAD.WIDE.U32 R2, R194, UR6, R2 ;  /* 0x00000006c2027c25 */ /* 0x000fc8000f8e0002 */
[----:B------:R-:W-:Y:S01]  /*1c9e0*/  SYNCS.ARRIVE.TRANS64.RED.A1T0 RZ, [UR5], RZ ;  /* 0x000000ffffff79a7 */ /* 0x000fe20008100405 */
[----:B------:R-:W-:Y:S01]  /*1c9f0*/  IMAD R3, R194, UR7, R3 ;  /* 0x00000007c2037c24 */ /* 0x000fe2000f8e0203 */
[----:B------:R-:W-:Y:S02]  /*1ca00*/  ULDC.64 UR6, c[0x0][0xb40] ;  /* 0x0002d00000067ab9 */ /* 0x000fe40000000a00 */
[----:B------:R-:W-:Y:S02]  /*1ca10*/  IMAD R5, R5, UR6, RZ ;  /* 0x0000000605057c24 */ /* 0x000fe4000f8e02ff */
[----:B------:R-:W-:-:S04]  /*1ca20*/  IMAD.WIDE.U32 R2, R202, UR6, R2 ;  /* 0x00000006ca027c25 */ /* 0x000fc8000f8e0002 */
[----:B------:R-:W-:Y:S01]  /*1ca30*/  IMAD R9, R202, UR7, R5 ;  /* 0x00000007ca097c24 */ /* 0x000fe2000f8e0205 */
[----:B------:R-:W-:Y:S01]  /*1ca40*/  ULDC.64 UR6, c[0x0][0xb48] ;  /* 0x0002d20000067ab9 */ /* 0x000fe20000000a00 */
[----:B------:R-:W-:Y:S01]  /*1ca50*/  IMAD.MOV.U32 R5, RZ, RZ, R88 ;  /* 0x000000ffff057224 */ /* 0x000fe200078e0058 */
[----:B--2---:R-:W-:Y:S01]  /*1ca60*/  @P4 SHF.R.U32.HI R5, RZ, R0, R13 ;  /* 0x00000000ff054219 */ /* 0x004fe2000001160d */
[----:B------:R-:W-:-:S03]  /*1ca70*/  IMAD.IADD R3, R3, 0x1, R9 ;  /* 0x0000000103037824 */ /* 0x000fc600078e0209 */
[--C-:B------:R-:W-:Y:S01]  /*1ca80*/  SHF.R.S32.HI R0, RZ, 0x1f, R5.reuse ;  /* 0x0000001fff007819 */ /* 0x100fe20000011405 */
[----:B------:R-:W-:Y:S02]  /*1ca90*/  IMAD.MOV R4, RZ, RZ, -R5 ;  /* 0x000000ffff047224 */ /* 0x000fe400078e0a05 */
[----:B------:R-:W-:-:S04]  /*1caa0*/  IMAD.WIDE.U32 R2, R205, UR6, R2 ;  /* 0x00000006cd027c25 */ /* 0x000fc8000f8e0002 */
[----:B------:R-:W-:Y:S02]  /*1cab0*/  IMAD R11, R11, R4, R88 ;  /* 0x000000040b0b7224 */ /* 0x000fe400078e0258 */
[----:B------:R-:W-:Y:S02]  /*1cac0*/  IMAD R0, R0, UR8, RZ ;  /* 0x0000000800007c24 */ /* 0x000fe4000f8e02ff */
[----:B------:R-:W-:Y:S01]  /*1cad0*/  IMAD R3, R205, UR7, R3 ;  /* 0x00000007cd037c24 */ /* 0x000fe2000f8e0203 */
[----:B------:R-:W-:Y:S01]  /*1cae0*/  ULDC.64 UR6, c[0x0][0xb28] ;  /* 0x0002ca0000067ab9 */ /* 0x000fe20000000a00 */
        /* <DEDUP_REMOVED lines=11> */
[----:B------:R1:W0:Y:S04]  /*1cba0*/  SHFL.IDX PT, R2, R0, RZ, 0x1c1f ;  /* 0x001c1fff00027589 */ /* 0x00022800000e0000 */
[----:B------:R1:W2:Y:S01]  /*1cbb0*/  SHFL.IDX PT, R3, R11, RZ, 0x1c1f ;  /* 0x001c1fff0b037589 */ /* 0x0002a200000e0000 */
[----:B------:R-:W-:Y:S05]  /*1cbc0*/  @P0 BRA `(.L_x_4993) ;  /* 0x0000000400940947 */ /* 0x000fea0003800000 */
[----:B------:R-:W-:Y:S01]  /*1cbd0*/  ULDC UR5, c[0x0][0xac8] ;  /* 0x0002b20000057ab9 */ /* 0x000fe20000000800 */
[----:B------:R-:W-:Y:S01]  /*1cbe0*/  VIADD R23, R22, 0xb0 ;  /* 0x000000b016177836 */ /* 0x000fe20000000000 */
[----:B------:R-:W-:Y:S02]  /*1cbf0*/  ISETP.GE.AND P1, PT, R223, UR5, PT ;  /* 0x00000005df007c0c */ /* 0x000fe4000bf26270 */
[----:B------:R-:W-:Y:S02]  /*1cc00*/  ISETP.GE.AND P0, PT, R222, UR5, PT ;  /* 0x00000005de007c0c */ /* 0x000fe4000bf06270 */
[----:B------:R-:W-:Y:S02]  /*1cc10*/  ISETP.GE.AND P2, PT, R22, UR5, PT ;  /* 0x0000000516007c0c */ /* 0x000fe4000bf46270 */
[----:B------:R-:W-:Y:S02]  /*1cc20*/  ISETP.GE.AND P3, PT, R221, UR5, PT ;  /* 0x00000005dd007c0c */ /* 0x000fe4000bf66270 */
[----:B------:R-:W-:-:S05]  /*1cc30*/  ISETP.GE.AND P4, PT, R220, UR5, PT ;  /* 0x00000005dc007c0c */ /* 0x000fca000bf86270 */
[CC--:B0-----:R-:W-:Y:S02]  /*1cc40*/  @!P1 LEA R4, P5, R223.reuse, R2.reuse, 0x2 ;  /* 0x00000002df049211 */ /* 0x0c1fe400078a10ff */
[-C--:B------:R-:W-:Y:S02]  /*1cc50*/  @!P0 LEA R8, P6, R222, R2.reuse, 0x2 ;  /* 0x00000002de088211 */ /* 0x080fe400078c10ff */
[-C--:B--2--5:R-:W-:Y:S01]  /*1cc60*/  @!P1 LEA.HI.X R5, R223, R3.reuse, R140, 0x2, P5 ;  /* 0x00000003df059211 */ /* 0x0a4fe200028f148c */
[----:B------:R-:W-:Y:S01]  /*1cc70*/  @!P2 IMAD.WIDE R12, R22, 0x4, R2 ;  /* 0x00000004160ca825 */ /* 0x000fe200078e0202 */
[----:B------:R-:W-:Y:S02]  /*1cc80*/  ISETP.GE.AND P5, PT, R219, UR5, PT ;  /* 0x00000005db007c0c */ /* 0x000fe4000bfa6270 */
[----:B------:R-:W-:Y:S02]  /*1cc90*/  @!P0 LEA.HI.X R9, R222, R3, R103, 0x2, P6 ;  /* 0x00000003de098211 */ /* 0x000fe400030f1467 */
[----:B------:R-:W-:Y:S01]  /*1cca0*/  @!P2 ST.E.64 desc[UR36][R12.64], R24 ;  /* 0x000000180c00a985 */ /* 0x000fe2000c101b24 */
[----:B------:R-:W-:-:S02]  /*1ccb0*/  @!P3 LEA R14, P6, R221, R2, 0x2 ;  /* 0x00000002dd0eb211 */ /* 0x000fc400078c10ff */
[-C--:B------:R-:W-:Y:S01]  /*1ccc0*/  @!P4 LEA R72, P2, R220, R2.reuse, 0x2 ;  /* 0x00000002dc48c211 */ /* 0x080fe200078410ff */
[----:B------:R0:W-:Y:S01]  /*1ccd0*/  @!P1 ST.E.64 desc[UR36][R4.64], R28 ;  /* 0x0000001c04009985 */ /* 0x0001e2000c101b24 */
[----:B------:R-:W-:Y:S02]  /*1cce0*/  ISETP.GE.AND P1, PT, R217, UR5, PT ;  /* 0x00000005d9007c0c */ /* 0x000fe4000bf26270 */
[-C--:B------:R-:W-:Y:S01]  /*1ccf0*/  @!P3 LEA.HI.X R15, R221, R3.reuse, R102, 0x2, P6 ;  /* 0x00000003dd0fb211 */ /* 0x080fe200030f1466 */
[----:B------:R2:W-:Y:S01]  /*1cd00*/  @!P0 ST.E.64 desc[UR36][R8.64], R32 ;  /* 0x0000002008008985 */ /* 0x0005e2000c101b24 */
[----:B------:R-:W-:Y:S02]  /*1cd10*/  ISETP.GE.AND P0, PT, R218, UR5, PT ;  /* 0x00000005da007c0c */ /* 0x000fe4000bf06270 */
[----:B------:R-:W-:Y:S01]  /*1cd20*/  @!P5 LEA R74, P6, R219, R2, 0x2 ;  /* 0x00000002db4ad211 */ /* 0x000fe200078c10ff */
[----:B------:R3:W-:Y:S01]  /*1cd30*/  @!P3 ST.E.64 desc[UR36][R14.64], R36 ;  /* 0x000000240e00b985 */ /* 0x0007e2000c101b24 */
[----:B------:R-:W-:-:S02]  /*1cd40*/  @!P4 LEA.HI.X R73, R220, R3, R101, 0x2, P2 ;  /* 0x00000003dc49c211 */ /* 0x000fc400010f1465 */
[----:B------:R-:W-:Y:S02]  /*1cd50*/  ISETP.GE.AND P2, PT, R216, UR5, PT ;  /* 0x00000005d8007c0c */ /* 0x000fe4000bf46270 */
[----:B------:R-:W-:Y:S01]  /*1cd60*/  @!P5 LEA.HI.X R75, R219, R3, R100, 0x2, P6 ;  /* 0x00000003db4bd211 */ /* 0x000fe200030f1464 */
[----:B------:R-:W-:Y:S01]  /*1cd70*/  @!P4 ST.E.64 desc[UR36][R72.64], R40 ;  /* 0x000000284800c985 */ /* 0x000fe2000c101b24 */
[----:B------:R-:W-:Y:S02]  /*1cd80*/  ISETP.GE.AND P3, PT, R215, UR5, PT ;  /* 0x00000005d7007c0c */ /* 0x000fe4000bf66270 */
[----:B------:R-:W-:Y:S01]  /*1cd90*/  ISETP.GE.AND P4, PT, R214, UR5, PT ;  /* 0x00000005d6007c0c */ /* 0x000fe2000bf86270 */
[----:B------:R-:W-:Y:S01]  /*1cda0*/  @!P5 ST.E.64 desc[UR36][R74.64], R44 ;  /* 0x0000002c4a00d985 */ /* 0x000fe2000c101b24 */
[-C--:B0-----:R-:W-:Y:S01]  /*1cdb0*/  @!P0 LEA R4, P6, R218, R2.reuse, 0x2 ;  /* 0x00000002da048211 */ /* 0x081fe200078c10ff */
[----:B--2---:R-:W-:Y:S01]  /*1cdc0*/  VIADD R33, R22, 0xb8 ;  /* 0x000000b816217836 */ /* 0x004fe20000000000 */
[----:B------:R-:W-:-:S02]  /*1cdd0*/  @!P1 LEA R8, P5, R217, R2, 0x2 ;  /* 0x00000002d9089211 */ /* 0x000fc400078a10ff */
[-C--:B------:R-:W-:Y:S02]  /*1cde0*/  @!P0 LEA.HI.X R5, R218, R3.reuse, R99, 0x2, P6 ;  /* 0x00000003da058211 */ /* 0x080fe400030f1463 */
[CC--:B------:R-:W-:Y:S02]  /*1cdf0*/  @!P2 LEA R12, P6, R216.reuse, R2.reuse, 0x2 ;  /* 0x00000002d80ca211 */ /* 0x0c0fe400078c10ff */
[-C--:B------:R-:W-:Y:S01]  /*1ce00*/  @!P1 LEA.HI.X R9, R217, R3.reuse, R98, 0x2, P5 ;  /* 0x00000003d9099211 */ /* 0x080fe200028f1462 */
[----:B------:R0:W-:Y:S01]  /*1ce10*/  @!P0 ST.E.64 desc[UR36][R4.64], R48 ;  /* 0x0000003004008985 */ /* 0x0001e2000c101b24 */
[----:B------:R-:W-:Y:S02]  /*1ce20*/  ISETP.GE.AND P5, PT, R213, UR5, PT ;  /* 0x00000005d5007c0c */ /* 0x000fe4000bfa6270 */
[----:B------:R-:W-:Y:S01]  /*1ce30*/  @!P2 LEA.HI.X R13, R216, R3, R97, 0x2, P6 ;  /* 0x00000003d80da211 */ /* 0x000fe200030f1461 */
[----:B------:R2:W-:Y:S01]  /*1ce40*/  @!P1 ST.E.64 desc[UR36][R8.64], R52 ;  /* 0x0000003408009985 */ /* 0x0005e2000c101b24 */
[----:B---3--:R-:W-:-:S02]  /*1ce50*/  @!P3 LEA R14, P1, R215, R2, 0x2 ;  /* 0x00000002d70eb211 */ /* 0x008fc400078210ff */
[-C--:B------:R-:W-:Y:S01]  /*1ce60*/  @!P4 LEA R24, P0, R214, R2.reuse, 0x2 ;  /* 0x00000002d618c211 */ /* 0x080fe200078010ff */
[----:B------:R3:W-:Y:S01]  /*1ce70*/  @!P2 ST.E.64 desc[UR36][R12.64], R56 ;  /* 0x000000380c00a985 */ /* 0x0007e2000c101b24 */
[----:B------:R-:W-:Y:S02]  /*1ce80*/  ISETP.GE.AND P2, PT, R212, UR5, PT ;  /* 0x00000005d4007c0c */ /* 0x000fe4000bf46270 */
[-C--:B------:R-:W-:Y:S02]  /*1ce90*/  @!P3 LEA.HI.X R15, R215, R3.reuse, R96, 0x2, P1 ;  /* 0x00000003d70fb211 */ /* 0x080fe400008f1460 */
[----:B------:R-:W-:Y:S02]  /*1cea0*/  ISETP.GE.AND P1, PT, R211, UR5, PT ;  /* 0x00000005d3007c0c */ /* 0x000fe4000bf26270 */
[----:B------:R-:W-:Y:S01]  /*1ceb0*/  @!P5 LEA R28, P6, R213, R2, 0x2 ;  /* 0x00000002d51cd211 */ /* 0x000fe200078c10ff */
[----:B------:R4:W-:Y:S01]  /*1cec0*/  @!P3 ST.E.64 desc[UR36][R14.64], R60 ;  /* 0x0000003c0e00b985 */ /* 0x0009e2000c101b24 */
[----:B------:R-:W-:-:S02]  /*1ced0*/  @!P4 LEA.HI.X R25, R214, R3, R95, 0x2, P0 ;  /* 0x00000003d619c211 */ /* 0x000fc400000f145f */
[----:B------:R-:W-:Y:S02]  /*1cee0*/  ISETP.GE.AND P0, PT, R210, UR5, PT ;  /* 0x00000005d2007c0c */ /* 0x000fe4000bf06270 */
[----:B------:R-:W-:Y:S01]  /*1cef0*/  @!P5 LEA.HI.X R29, R213, R3, R94, 0x2, P6 ;  /* 0x00000003d51dd211 */ /* 0x000fe200030f145e */
[----:B------:R1:W-:Y:S01]  /*1cf00*/  @!P4 ST.E.64 desc[UR36][R24.64], R64 ;  /* 0x000000401800c985 */ /* 0x0003e2000c101b24 */
[----:B------:R-:W-:Y:S02]  /*1cf10*/  ISETP.GE.AND P3, PT, R209, UR5, PT ;  /* 0x00000005d1007c0c */ /* 0x000fe4000bf66270 */
[-C--:B0-----:R-:W-:Y:S01]  /*1cf20*/  @!P2 LEA R4, P6, R212, R2.reuse, 0x2 ;  /* 0x00000002d404a211 */ /* 0x081fe200078c10ff */
[----:B------:R0:W-:Y:S01]  /*1cf30*/  @!P5 ST.E.64 desc[UR36][R28.64], R68 ;  /* 0x000000441c00d985 */ /* 0x0001e2000c101b24 */
[----:B--2---:R-:W-:Y:S02]  /*1cf40*/  @!P1 LEA R8, P4, R211, R2, 0x2 ;  /* 0x00000002d3089211 */ /* 0x004fe400078810ff */
[----:B------:R-:W-:-:S02]  /*1cf50*/  ISETP.GE.AND P5, PT, R208, UR5, PT ;  /* 0x00000005d0007c0c */ /* 0x000fc4000bfa6270 */
[-C--:B------:R-:W-:Y:S02]  /*1cf60*/  @!P2 LEA.HI.X R5, R212, R3.reuse, R93, 0x2, P6 ;  /* 0x00000003d405a211 */ /* 0x080fe400030f145d */
[-C--:B------:R-:W-:Y:S02]  /*1cf70*/  @!P1 LEA.HI.X R9, R211, R3.reuse, R92, 0x2, P4 ;  /* 0x00000003d3099211 */ /* 0x080fe400020f145c */
[CC--:B---3--:R-:W-:Y:S01]  /*1cf80*/  @!P0 LEA R12, P6, R210.reuse, R2.reuse, 0x2 ;  /* 0x00000002d20c8211 */ /* 0x0c8fe200078c10ff */
[----:B------:R2:W-:Y:S01]  /*1cf90*/  @!P2 ST.E.64 desc[UR36][R4.64], R6 ;  /* 0x000000060400a985 */ /* 0x0005e2000c101b24 */
[----:B------:R-:W-:Y:S02]  /*1cfa0*/  ISETP.GE.AND P4, PT, R207, UR5, PT ;  /* 0x00000005cf007c0c */ /* 0x000fe4000bf86270 */
[----:B------:R-:W-:Y:S01]  /*1cfb0*/  @!P0 LEA.HI.X R13, R210, R3, R91, 0x2, P6 ;  /* 0x00000003d20d8211 */ /* 0x000fe200030f145b */
[----:B------:R3:W-:Y:S01]  /*1cfc0*/  @!P1 ST.E.64 desc[UR36][R8.64], R76 ;  /* 0x0000004c08009985 */ /* 0x0007e2000c101b24 */
[----:B----4-:R-:W-:-:S02]  /*1cfd0*/  @!P3 LEA R14, P1, R209, R2, 0x2 ;  /* 0x00000002d10eb211 */ /* 0x010fc400078210ff */
[-C--:B-1----:R-:W-:Y:S01]  /*1cfe0*/  @!P5 LEA R24, P2, R208, R2.reuse, 0x2 ;  /* 0x00000002d018d211 */ /* 0x082fe200078410ff */
[----:B------:R1:W-:Y:S01]  /*1cff0*/  @!P0 ST.E.64 desc[UR36][R12.64], R80 ;  /* 0x000000500c008985 */ /* 0x0003e2000c101b24 */
[-C--:B------:R-:W-:Y:S02]  /*1d000*/  @!P3 LEA.HI.X R15, R209, R3.reuse, R90, 0x2, P1 ;  /* 0x00000003d10fb211 */ /* 0x080fe400008f145a */
[----:B------:R-:W-:Y:S02]  /*1d010*/  ISETP.GE.AND P1, PT, R226, UR5, PT ;  /* 0x00000005e2007c0c */ /* 0x000fe4000bf26270 */
[----:B------:R-:W-:Y:S01]  /*1d020*/  ISETP.GE.AND P0, PT, R225, UR5, PT ;  /* 0x00000005e1007c0c */ /* 0x000fe2000bf06270 */
[----:B------:R4:W-:Y:S01]  /*1d030*/  @!P3 ST.E.64 desc[UR36][R14.64], R20 ;  /* 0x000000140e00b985 */ /* 0x0009e2000c101b24 */
[----:B------:R-:W-:Y:S02]  /*1d040*/  @!P5 LEA.HI.X R25, R208, R3, R89, 0x2, P2 ;  /* 0x00000003d019d211 */ /* 0x000fe400010f1459 */
[----:B0-----:R-:W-:-:S02]  /*1d050*/  @!P4 LEA R28, P6, R207, R2, 0x2 ;  /* 0x00000002cf1cc211 */ /* 0x001fc400078c10ff */
[----:B------:R-:W-:Y:S01]  /*1d060*/  ISETP.GE.AND P2, PT, R224, UR5, PT ;  /* 0x00000005e0007c0c */ /* 0x000fe2000bf46270 */
[----:B------:R0:W-:Y:S01]  /*1d070*/  @!P5 ST.E.64 desc[UR36][R24.64], R120 ;  /* 0x000000781800d985 */ /* 0x0001e2000c101b24 */
[----:B------:R-:W-:Y:S02]  /*1d080*/  @!P4 LEA.HI.X R29, R207, R3, R87, 0x2, P6 ;  /* 0x00000003cf1dc211 */ /* 0x000fe400030f1457 */
[----:B------:R-:W-:Y:S02]  /*1d090*/  ISETP.GE.AND P3, PT, R203, UR5, PT ;  /* 0x00000005cb007c0c */ /* 0x000fe4000bf66270 */
[-C--:B--2---:R-:W-:Y:S01]  /*1d0a0*/  @!P1 LEA R4, P5, R226, R2.reuse, 0x2 ;  /* 0x00000002e2049211 */ /* 0x084fe200078a10ff */
[----:B------:R0:W-:Y:S01]  /*1d0b0*/  @!P4 ST.E.64 desc[UR36][R28.64], R122 ;  /* 0x0000007a1c00c985 */ /* 0x0001e2000c101b24 */
[----:B------:R-:W-:Y:S02]  /*1d0c0*/  ISETP.GE.AND P4, PT, R23, UR5, PT ;  /* 0x0000000517007c0c */ /* 0x000fe4000bf86270 */
[----:B------:R-:W-:-:S02]  /*1d0d0*/  @!P0 LEA R6, P6, R225, R2, 0x2 ;  /* 0x00000002e1068211 */ /* 0x000fc400078c10ff */
[-C--:B------:R-:W-:Y:S02]  /*1d0e0*/  @!P1 LEA.HI.X R5, R226, R3.reuse, R86, 0x2, P5 ;  /* 0x00000003e2059211 */ /* 0x080fe400028f1456 */
[C---:B---3--:R-:W-:Y:S02]  /*1d0f0*/  @!P2 LEA R8, P5, R224.reuse, R2, 0x2 ;  /* 0x00000002e008a211 */ /* 0x048fe400078a10ff */
[-C--:B------:R-:W-:Y:S01]  /*1d100*/  @!P0 LEA.HI.X R7, R225, R3.reuse, R85, 0x2, P6 ;  /* 0x00000003e1078211 */ /* 0x080fe200030f1455 */
[----:B------:R0:W-:Y:S01]  /*1d110*/  @!P1 ST.E.64 desc[UR36][R4.64], R124 ;  /* 0x0000007c04009985 */ /* 0x0001e2000c101b24 */
[----:B------:R-:W-:Y:S02]  /*1d120*/  ISETP.GE.AND P6, PT, R33, UR5, PT ;  /* 0x0000000521007c0c */ /* 0x000fe4000bfc6270 */
[----:B------:R-:W-:Y:S01]  /*1d130*/  @!P2 LEA.HI.X R9, R224, R3, R84, 0x2, P5 ;  /* 0x00000003e009a211 */ /* 0x000fe200028f1454 */
[----:B------:R0:W-:Y:S01]  /*1d140*/  @!P0 ST.E.64 desc[UR36][R6.64], R126 ;  /* 0x0000007e06008985 */ /* 0x0001e2000c101b24 */
[----:B-1----:R-:W-:-:S02]  /*1d150*/  SHF.R.S32.HI R13, RZ, 0x1f, R203 ;  /* 0x0000001fff0d7819 */ /* 0x002fc400000114cb */
[CC--:B------:R-:W-:Y:S01]  /*1d160*/  @!P3 LEA R12, P5, R203.reuse, R2.reuse, 0x2 ;  /* 0x00000002cb0cb211 */ /* 0x0c0fe200078a10ff */
[----:B------:R0:W-:Y:S01]  /*1d170*/  @!P2 ST.E.64 desc[UR36][R8.64], R104 ;  /* 0x000000680800a985 */ /* 0x0001e2000c101b24 */
[----:B----4-:R-:W-:Y:S02]  /*1d180*/  SHF.R.S32.HI R15, RZ, 0x1f, R23 ;  /* 0x0000001fff0f7819 */ /* 0x010fe40000011417 */
[-C--:B------:R-:W-:Y:S02]  /*1d190*/  @!P3 LEA.HI.X R13, R203, R3.reuse, R13, 0x2, P5 ;  /* 0x00000003cb0db211 */ /* 0x080fe400028f140d */
[C---:B------:R-:W-:Y:S02]  /*1d1a0*/  @!P4 LEA R14, P5, R23.reuse, R2, 0x2 ;  /* 0x00000002170ec211 */ /* 0x040fe400078a10ff */
[----:B------:R-:W-:Y:S01]  /*1d1b0*/  SHF.R.S32.HI R20, RZ, 0x1f, R33 ;  /* 0x0000001fff147819 */ /* 0x000fe20000011421 */
[----:B------:R0:W-:Y:S01]  /*1d1c0*/  @!P3 ST.E.64 desc[UR36][R12.64], R108 ;  /* 0x0000006c0c00b985 */ /* 0x0001e2000c101b24 */
[----:B------:R-:W-:-:S02]  /*1d1d0*/  @!P4 LEA.HI.X R15, R23, R3, R15, 0x2, P5 ;  /* 0x00000003170fc211 */ /* 0x000fc400028f140f */
[----:B------:R-:W-:-:S03]  /*1d1e0*/  @!P6 LEA R2, P5, R33, R2, 0x2 ;  /* 0x000000022102e211 */ /* 0x000fc600078a10ff */
[----:B------:R0:W-:Y:S01]  /*1d1f0*/  @!P4 ST.E.64 desc[UR36][R14.64], R112 ;  /* 0x000000700e00c985 */ /* 0x0001e2000c101b24 */
[----:B------:R-:W-:-:S05]  /*1d200*/  @!P6 LEA.HI.X R3, R33, R3, R20, 0x2, P5 ;  /* 0x000000032103e211 */ /* 0x000fca00028f1414 */
[----:B------:R0:W-:Y:S04]  /*1d210*/  @!P6 ST.E.64 desc[UR36][R2.64], R116 ;  /* 0x000000740200e985 */ /* 0x0001e8000c101b24 */
.L_x_4993:
[----:B------:R-:W-:Y:S05]  /*1d220*/  BSYNC B1 ;  /* 0x0000000000017941 */ /* 0x000fea0003800000 */
.L_x_4992:
[----:B------:R-:W-:Y:S01]  /*1d230*/  ISETP.GE.AND P0, PT, R18, R17, PT ;  /* 0x000000111200720c */ /* 0x000fe20003f06270 */
[----:B0-2---:R0:W2:Y:S04]  /*1d240*/  SHFL.IDX PT, R3, R11, 0x1, 0x1c1f ;  /* 0x003c1f000b037f89 */ /* 0x0050a800000e0000 */
[----:B------:R0:W3:Y:S08]  /*1d250*/  SHFL.IDX PT, R2, R0, 0x1, 0x1c1f ;  /* 0x003c1f0000027f89 */ /* 0x0000f000000e0000 */
[----:B0-----:R-:W-:Y:S05]  /*1d260*/  @P0 BRA `(.L_x_4991) ;  /* 0x0000001000e00947 */ /* 0x001fea0003800000 */
[----:B------:R-:W-:Y:S01]  /*1d270*/  ULDC UR5, c[0x0][0xac8] ;  /* 0x0002b20000057ab9 */ /* 0x000fe20000000800 */
[----:B-1----:R-:W-:Y:S01]  /*1d280*/  VIADD R11, R22, 0xb0 ;  /* 0x000000b0160b7836 */ /* 0x002fe20000000000 */
[----:B------:R-:W-:Y:S02]  /*1d290*/  ISETP.GE.AND P4, PT, R223, UR5, PT ;  /* 0x00000005df007c0c */ /* 0x000fe4000bf86270 */
[----:B------:R-:W-:Y:S02]  /*1d2a0*/  ISETP.GE.AND P3, PT, R222, UR5, PT ;  /* 0x00000005de007c0c */ /* 0x000fe4000bf66270 */
[----:B------:R-:W-:Y:S02]  /*1d2b0*/  ISETP.GE.AND P5, PT, R22, UR5, PT ;  /* 0x0000000516007c0c */ /* 0x000fe4000bfa6270 */
[----:B------:R-:W-:Y:S02]  /*1d2c0*/  ISETP.GE.AND P1, PT, R220, UR5, PT ;  /* 0x00000005dc007c0c */ /* 0x000fe4000bf26270 */
[----:B------:R-:W-:-:S02]  /*1d2d0*/  ISETP.GE.AND P0, PT, R221, UR5, PT ;  /* 0x00000005dd007c0c */ /* 0x000fc4000bf06270 */
[----:B------:R-:W-:-:S03]  /*1d2e0*/  SHF.R.S32.HI R0, RZ, 0x1f, R11 ;  /* 0x0000001fff007819 */ /* 0x000fc6000001140b */
[CC--:B---3--:R-:W-:Y:S02]  /*1d2f0*/  @!P4 LEA R6, P2, R223.reuse, R2.reuse, 0x2 ;  /* 0x00000002df06c211 */ /* 0x0c8fe400078410ff */
[-C--:B------:R-:W-:Y:S02]  /*1d300*/  @!P3 LEA R8, P6, R222, R2.reuse, 0x2 ;  /* 0x00000002de08b211 */ /* 0x080fe400078c10ff */
[----:B--2---:R-:W-:Y:S01]  /*1d310*/  @!P5 IMAD.WIDE R4, R22, 0x4, R2 ;  /* 0x000000041604d825 */ /* 0x004fe200078e0202 */
[-C--:B-----5:R-:W-:Y:S02]  /*1d320*/  @!P4 LEA.HI.X R7, R223, R3.reuse, R140, 0x2, P2 ;  /* 0x00000003df07c211 */ /* 0x0a0fe400010f148c */
[----:B------:R-:W-:Y:S02]  /*1d330*/  ISETP.GE.AND P2, PT, R219, UR5, PT ;  /* 0x00000005db007c0c */ /* 0x000fe4000bf46270 */
[----:B------:R-:W-:Y:S01]  /*1d340*/  @!P3 LEA.HI.X R9, R222, R3, R103, 0x2, P6 ;  /* 0x00000003de09b211 */ /* 0x000fe200030f1467 */
[----:B------:R0:W-:Y:S01]  /*1d350*/  @!P5 ST.E.64 desc[UR36][R4.64], R26 ;  /* 0x0000001a0400d985 */ /* 0x0001e2000c101b24 */
[----:B------:R-:W-:-:S02]  /*1d360*/  @!P1 LEA R14, P5, R220, R2, 0x2 ;  /* 0x00000002dc0e9211 */ /* 0x000fc400078a10ff */
[----:B------:R-:W-:Y:S01]  /*1d370*/  @!P0 LEA R12, P6, R221, R2, 0x2 ;  /* 0x00000002dd0c8211 */ /* 0x000fe200078c10ff */
[----:B------:R1:W-:Y:S01]  /*1d380*/  @!P4 ST.E.64 desc[UR36][R6.64], R30 ;  /* 0x0000001e0600c985 */ /* 0x0003e2000c101b24 */
[----:B------:R-:W-:Y:S02]  /*1d390*/  ISETP.GE.AND P4, PT, R217, UR5, PT ;  /* 0x00000005d9007c0c */ /* 0x000fe4000bf86270 */
[-C--:B------:R-:W-:Y:S01]  /*1d3a0*/  @!P1 LEA.HI.X R15, R220, R3.reuse, R101, 0x2, P5 ;  /* 0x00000003dc0f9211 */ /* 0x080fe200028f1465 */
[----:B------:R2:W-:Y:S01]  /*1d3b0*/  @!P3 ST.E.64 desc[UR36][R8.64], R34 ;  /* 0x000000220800b985 */ /* 0x0005e2000c101b24 */
[----:B------:R-:W-:Y:S02]  /*1d3c0*/  ISETP.GE.AND P3, PT, R218, UR5, PT ;  /* 0x00000005da007c0c */ /* 0x000fe4000bf66270 */
[----:B------:R-:W-:Y:S02]  /*1d3d0*/  ISETP.GE.AND P5, PT, R216, UR5, PT ;  /* 0x00000005d8007c0c */ /* 0x000fe4000bfa6270 */
[----:B------:R-:W-:-:S02]  /*1d3e0*/  @!P0 LEA.HI.X R13, R221, R3, R102, 0x2, P6 ;  /* 0x00000003dd0d8211 */ /* 0x000fc400030f1466 */
[----:B------:R-:W-:-:S03]  /*1d3f0*/  @!P2 LEA R20, P6, R219, R2, 0x2 ;  /* 0x00000002db14a211 */ /* 0x000fc600078c10ff */
[----:B------:R3:W-:Y:S01]  /*1d400*/  @!P0 ST.E.64 desc[UR36][R12.64], R38 ;  /* 0x000000260c008985 */ /* 0x0007e2000c101b24 */
[-C--:B------:R-:W-:Y:S02]  /*1d410*/  @!P2 LEA.HI.X R21, R219, R3.reuse, R100, 0x2, P6 ;  /* 0x00000003db15a211 */ /* 0x080fe400030f1464 */
[----:B------:R-:W-:Y:S01]  /*1d420*/  ISETP.GE.AND P0, PT, R215, UR5, PT ;  /* 0x00000005d7007c0c */ /* 0x000fe2000bf06270 */
[----:B------:R4:W-:Y:S01]  /*1d430*/  @!P1 ST.E.64 desc[UR36][R14.64], R42 ;  /* 0x0000002a0e009985 */ /* 0x0009e2000c101b24 */
[-C--:B0-----:R-:W-:Y:S02]  /*1d440*/  @!P3 LEA R4, P6, R218, R2.reuse, 0x2 ;  /* 0x00000002da04b211 */ /* 0x081fe400078c10ff */
[----:B------:R-:W-:Y:S01]  /*1d450*/  ISETP.GE.AND P1, PT, R214, UR5, PT ;  /* 0x00000005d6007c0c */ /* 0x000fe2000bf26270 */
[----:B------:R0:W-:Y:S01]  /*1d460*/  @!P2 ST.E.64 desc[UR36][R20.64], R46 ;  /* 0x0000002e1400a985 */ /* 0x0001e2000c101b24 */
[----:B-1----:R-:W-:Y:S02]  /*1d470*/  @!P4 LEA R6, P2, R217, R2, 0x2 ;  /* 0x00000002d906c211 */ /* 0x002fe400078410ff */
[----:B------:R-:W-:-:S02]  /*1d480*/  @!P3 LEA.HI.X R5, R218, R3, R99, 0x2, P6 ;  /* 0x00000003da05b211 */ /* 0x000fc400030f1463 */
[CC--:B--2---:R-:W-:Y:S02]  /*1d490*/  @!P5 LEA R8, P6, R216.reuse, R2.reuse, 0x2 ;  /* 0x00000002d808d211 */ /* 0x0c4fe400078c10ff */
[-C--:B------:R-:W-:Y:S01]  /*1d4a0*/  @!P4 LEA.HI.X R7, R217, R3.reuse, R98, 0x2, P2 ;  /* 0x00000003d907c211 */ /* 0x080fe200010f1462 */
[----:B------:R1:W-:Y:S01]  /*1d4b0*/  @!P3 ST.E.64 desc[UR36][R4.64], R50 ;  /* 0x000000320400b985 */ /* 0x0003e2000c101b24 */
[----:B------:R-:W-:Y:S02]  /*1d4c0*/  ISETP.GE.AND P2, PT, R213, UR5, PT ;  /* 0x00000005d5007c0c */ /* 0x000fe4000bf46270 */
[----:B------:R-:W-:Y:S01]  /*1d4d0*/  @!P5 LEA.HI.X R9, R216, R3, R97, 0x2, P6 ;  /* 0x00000003d809d211 */ /* 0x000fe200030f1461 */
[----:B------:R2:W-:Y:S01]  /*1d4e0*/  @!P4 ST.E.64 desc[UR36][R6.64], R54 ;  /* 0x000000360600c985 */ /* 0x0005e2000c101b24 */
[-C--:B---3--:R-:W-:Y:S02]  /*1d4f0*/  @!P0 LEA R12, P4, R215, R2.reuse, 0x2 ;  /* 0x00000002d70c8211 */ /* 0x088fe400078810ff */
[----:B------:R-:W-:Y:S01]  /*1d500*/  ISETP.GE.AND P3, PT, R212, UR5, PT ;  /* 0x00000005d4007c0c */ /* 0x000fe2000bf66270 */
[----:B------:R3:W-:Y:S01]  /*1d510*/  @!P5 ST.E.64 desc[UR36][R8.64], R58 ;  /* 0x0000003a0800d985 */ /* 0x0007e2000c101b24 */
[----:B----4-:R-:W-:-:S02]  /*1d520*/  @!P1 LEA R14, P5, R214, R2, 0x2 ;  /* 0x00000002d60e9211 */ /* 0x010fc400078a10ff */
[-C--:B------:R-:W-:Y:S02]  /*1d530*/  @!P0 LEA.HI.X R13, R215, R3.reuse, R96, 0x2, P4 ;  /* 0x00000003d70d8211 */ /* 0x080fe400020f1460 */
[----:B------:R-:W-:Y:S02]  /*1d540*/  ISETP.GE.AND P4, PT, R211, UR5, PT ;  /* 0x00000005d3007c0c */ /* 0x000fe4000bf86270 */
[----:B------:R-:W-:Y:S01]  /*1d550*/  @!P1 LEA.HI.X R15, R214, R3, R95, 0x2, P5 ;  /* 0x00000003d60f9211 */ /* 0x000fe200028f145f */
[----:B------:R4:W-:Y:S01]  /*1d560*/  @!P0 ST.E.64 desc[UR36][R12.64], R62 ;  /* 0x0000003e0c008985 */ /* 0x0009e2000c101b24 */
[----:B------:R-:W-:Y:S02]  /*1d570*/  ISETP.GE.AND P5, PT, R210, UR5, PT ;  /* 0x00000005d2007c0c */ /* 0x000fe4000bfa6270 */
[----:B0-----:R-:W-:Y:S01]  /*1d580*/  @!P2 LEA R20, P6, R213, R2, 0x2 ;  /* 0x00000002d514a211 */ /* 0x001fe200078c10ff */
[----:B------:R0:W-:Y:S01]  /*1d590*/  @!P1 ST.E.64 desc[UR36][R14.64], R66 ;  /* 0x000000420e009985 */ /* 0x0001e2000c101b24 */
[----:B------:R-:W-:-:S02]  /*1d5a0*/  ISETP.GE.AND P0, PT, R209, UR5, PT ;  /* 0x00000005d1007c0c */ /* 0x000fc4000bf06270 */
[-C--:B------:R-:W-:Y:S02]  /*1d5b0*/  @!P2 LEA.HI.X R21, R213, R3.reuse, R94, 0x2, P6 ;  /* 0x00000003d515a211 */ /* 0x080fe400030f145e */
[-C--:B-1----:R-:W-:Y:S02]  /*1d5c0*/  @!P3 LEA R4, P6, R212, R2.reuse, 0x2 ;  /* 0x00000002d404b211 */ /* 0x082fe400078c10ff */
[----:B------:R-:W-:Y:S01]  /*1d5d0*/  ISETP.GE.AND P1, PT, R208, UR5, PT ;  /* 0x00000005d0007c0c */ /* 0x000fe2000bf26270 */
[----:B------:R1:W-:Y:S01]  /*1d5e0*/  @!P2 ST.E.64 desc[UR36][R20.64], R70 ;  /* 0x000000461400a985 */ /* 0x0003e2000c101b24 */
[-C--:B--2---:R-:W-:Y:S02]  /*1d5f0*/  @!P4 LEA R6, P2, R211, R2.reuse, 0x2 ;  /* 0x00000002d306c211 */ /* 0x084fe400078410ff */
[----:B------:R-:W-:Y:S02]  /*1d600*/  @!P3 LEA.HI.X R5, R212, R3, R93, 0x2, P6 ;  /* 0x00000003d405b211 */ /* 0x000fe400030f145d */
[----:B---3--:R-:W-:-:S02]  /*1d610*/  @!P5 LEA R8, P6, R210, R2, 0x2 ;  /* 0x00000002d208d211 */ /* 0x008fc400078c10ff */
[-C--:B------:R-:W-:Y:S01]  /*1d620*/  @!P4 LEA.HI.X R7, R211, R3.reuse, R92, 0x2, P2 ;  /* 0x00000003d307c211 */ /* 0x080fe200010f145c */
[----:B------:R2:W-:Y:S01]  /*1d630*/  @!P3 ST.E.64 desc[UR36][R4.64], R128 ;  /* 0x000000800400b985 */ /* 0x0005e2000c101b24 */
[----:B------:R-:W-:Y:S02]  /*1d640*/  @!P5 LEA.HI.X R9, R210, R3, R91, 0x2, P6 ;  /* 0x00000003d209d211 */ /* 0x000fe400030f145b */
[----:B------:R-:W-:Y:S01]  /*1d650*/  ISETP.GE.AND P2, PT, R207, UR5, PT ;  /* 0x00000005cf007c0c */ /* 0x000fe2000bf46270 */
[----:B------:R-:W-:Y:S01]  /*1d660*/  @!P4 ST.E.64 desc[UR36][R6.64], R78 ;  /* 0x0000004e0600c985 */ /* 0x000fe2000c101b24 */
[-C--:B----4-:R-:W-:Y:S02]  /*1d670*/  @!P0 LEA R12, P3, R209, R2.reuse, 0x2 ;  /* 0x00000002d10c8211 */ /* 0x090fe400078610ff */
[----:B0-----:R-:W-:Y:S01]  /*1d680*/  @!P1 LEA R14, P6, R208, R2, 0x2 ;  /* 0x00000002d00e9211 */ /* 0x001fe200078c10ff */
[----:B------:R0:W-:Y:S01]  /*1d690*/  @!P5 ST.E.64 desc[UR36][R8.64], R82 ;  /* 0x000000520800d985 */ /* 0x0001e2000c101b24 */
[----:B------:R-:W-:-:S02]  /*1d6a0*/  ISETP.GE.AND P5, PT, R226, UR5, PT ;  /* 0x00000005e2007c0c */ /* 0x000fc4000bfa6270 */
[-C--:B------:R-:W-:Y:S02]  /*1d6b0*/  @!P0 LEA.HI.X R13, R209, R3.reuse, R90, 0x2, P3 ;  /* 0x00000003d10d8211 */ /* 0x080fe400018f145a */
[----:B------:R-:W-:Y:S02]  /*1d6c0*/  @!P1 LEA.HI.X R15, R208, R3, R89, 0x2, P6 ;  /* 0x00000003d00f9211 */ /* 0x000fe400030f1459 */
[----:B------:R-:W-:Y:S01]  /*1d6d0*/  ISETP.GE.AND P6, PT, R203, UR5, PT ;  /* 0x00000005cb007c0c */ /* 0x000fe2000bfc6270 */
[----:B------:R3:W-:Y:S01]  /*1d6e0*/  @!P0 ST.E.64 desc[UR36][R12.64], R130 ;  /* 0x000000820c008985 */ /* 0x0007e2000c101b24 */
[----:B------:R-:W-:Y:S02]  /*1d6f0*/  ISETP.GE.AND P4, PT, R225, UR5, PT ;  /* 0x00000005e1007c0c */ /* 0x000fe4000bf86270 */
[----:B-1----:R-:W-:Y:S01]  /*1d700*/  @!P2 LEA R20, P3, R207, R2, 0x2 ;  /* 0x00000002cf14a211 */ /* 0x002fe200078610ff */
[----:B------:R1:W-:Y:S01]  /*1d710*/  @!P1 ST.E.64 desc[UR36][R14.64], R132 ;  /* 0x000000840e009985 */ /* 0x0003e2000c101b24 */
[----:B------:R-:W-:-:S02]  /*1d720*/  ISETP.GE.AND P1, PT, R224, UR5, PT ;  /* 0x00000005e0007c0c */ /* 0x000fc4000bf26270 */
[----:B------:R-:W-:Y:S02]  /*1d730*/  ISETP.GE.AND P0, PT, R11, UR5, PT ;  /* 0x000000050b007c0c */ /* 0x000fe4000bf06270 */
[-C--:B------:R-:W-:Y:S02]  /*1d740*/  @!P2 LEA.HI.X R21, R207, R3.reuse, R87, 0x2, P3 ;  /* 0x00000003cf15a211 */ /* 0x080fe400018f1457 */
[CC--:B--2---:R-:W-:Y:S02]  /*1d750*/  @!P5 LEA R4, P3, R226.reuse, R2.reuse, 0x2 ;  /* 0x00000002e204d211 */ /* 0x0c4fe400078610ff */
[----:B0-----:R-:W-:Y:S01]  /*1d760*/  SHF.R.S32.HI R8, RZ, 0x1f, R203 ;  /* 0x0000001fff087819 */ /* 0x001fe200000114cb */
[----:B------:R1:W-:Y:S01]  /*1d770*/  @!P2 ST.E.64 desc[UR36][R20.64], R134 ;  /* 0x000000861400a985 */ /* 0x0003e2000c101b24 */
[----:B------:R-:W-:Y:S02]  /*1d780*/  @!P5 LEA.HI.X R5, R226, R3, R86, 0x2, P3 ;  /* 0x00000003e205d211 */ /* 0x000fe400018f1456 */
[----:B---3--:R-:W-:-:S02]  /*1d790*/  @!P6 LEA R12, P3, R203, R2, 0x2 ;  /* 0x00000002cb0ce211 */ /* 0x008fc400078610ff */
[-C--:B------:R-:W-:Y:S01]  /*1d7a0*/  @!P4 LEA R6, P2, R225, R2.reuse, 0x2 ;  /* 0x00000002e106c211 */ /* 0x080fe200078410ff */
[----:B------:R1:W-:Y:S01]  /*1d7b0*/  @!P5 ST.E.64 desc[UR36][R4.64], R136 ;  /* 0x000000880400d985 */ /* 0x0003e2000c101b24 */
[-C--:B------:R-:W-:Y:S02]  /*1d7c0*/  @!P6 LEA.HI.X R13, R203, R3.reuse, R8, 0x2, P3 ;  /* 0x00000003cb0de211 */ /* 0x080fe400018f1408 */
[CC--:B------:R-:W-:Y:S02]  /*1d7d0*/  @!P1 LEA R8, P3, R224.reuse, R2.reuse, 0x2 ;  /* 0x00000002e0089211 */ /* 0x0c0fe400078610ff */
[-C--:B------:R-:W-:Y:S02]  /*1d7e0*/  @!P4 LEA.HI.X R7, R225, R3.reuse, R85, 0x2, P2 ;  /* 0x00000003e107c211 */ /* 0x080fe400010f1455 */
[C---:B------:R-:W-:Y:S02]  /*1d7f0*/  @!P0 LEA R24, P2, R11.reuse, R2, 0x2 ;  /* 0x000000020b188211 */ /* 0x040fe400078410ff */
[-C--:B------:R-:W-:Y:S01]  /*1d800*/  @!P1 LEA.HI.X R9, R224, R3.reuse, R84, 0x2, P3 ;  /* 0x00000003e0099211 */ /* 0x080fe200018f1454 */
[----:B------:R1:W-:Y:S01]  /*1d810*/  @!P4 ST.E.64 desc[UR36][R6.64], R138 ;  /* 0x0000008a0600c985 */ /* 0x0003e2000c101b24 */
[----:B------:R-:W-:Y:S01]  /*1d820*/  @!P0 LEA.HI.X R25, R11, R3, R0, 0x2, P2 ;  /* 0x000000030b198211 */ /* 0x000fe200010f1400 */
[----:B------:R-:W-:-:S02]  /*1d830*/  VIADD R11, R22, 0xb8 ;  /* 0x000000b8160b7836 */ /* 0x000fc40000000000 */
[----:B------:R1:W-:Y:S04]  /*1d840*/  @!P1 ST.E.64 desc[UR36][R8.64], R106 ;  /* 0x0000006a08009985 */ /* 0x0003e8000c101b24 */
[----:B------:R1:W-:Y:S04]  /*1d850*/  @!P6 ST.E.64 desc[UR36][R12.64], R110 ;  /* 0x0000006e0c00e985 */ /* 0x0003e8000c101b24 */
[----:B------:R1:W-:Y:S01]  /*1d860*/  @!P0 ST.E.64 desc[UR36][R24.64], R114 ;  /* 0x0000007218008985 */ /* 0x0003e2000c101b24 */
[----:B------:R-:W-:-:S13]  /*1d870*/  ISETP.GE.AND P0, PT, R11, UR5, PT ;  /* 0x000000050b007c0c */ /* 0x000fda000bf06270 */
[----:B-1----:R-:W-:Y:S05]  /*1d880*/  @P0 BRA `(.L_x_4991) ;  /* 0x0000000c00580947 */ /* 0x002fea0003800000 */
[----:B------:R-:W-:Y:S02]  /*1d890*/  LEA R2, P0, R11, R2, 0x2 ;  /* 0x000000020b027211 */ /* 0x000fe400078010ff */
[----:B------:R-:W-:-:S04]  /*1d8a0*/  SHF.R.S32.HI R0, RZ, 0x1f, R11 ;  /* 0x0000001fff007819 */ /* 0x000fc8000001140b */
[----:B------:R-:W-:-:S05]  /*1d8b0*/  LEA.HI.X R3, R11, R3, R0, 0x2, P0 ;  /* 0x000000030b037211 */ /* 0x000fca00000f1400 */
[----:B------:R0:W-:Y:S01]  /*1d8c0*/  ST.E.64 desc[UR36][R2.64], R118 ;  /* 0x0000007602007985 */ /* 0x0001e2000c101b24 */
[----:B------:R-:W-:Y:S05]  /*1d8d0*/  BRA `(.L_x_4991) ;  /* 0x0000000c00447947 */ /* 0x000fea0003800000 */
.L_x_4982:
[----:B------:R-:W1:Y:S01]  /*1d8e0*/  LDC.64 R6, c[0x0][0xc08] ;  /* 0x00030200ff067b82 */ /* 0x000e620000000a00 */
[----:B------:R-:W-:-:S07]  /*1d8f0*/  IMAD.MOV.U32 R11, RZ, RZ, RZ ;  /* 0x000000ffff0b7224 */ /* 0x000fce00078e00ff */
[----:B------:R-:W2:Y:S08]  /*1d900*/  LDC.64 R4, c[0x0][0xc00] ;  /* 0x00030000ff047b82 */ /* 0x000eb00000000a00 */
[----:B------:R-:W4:Y:S01]  /*1d910*/  LDC.64 R2, c[0x0][0xc00] ;  /* 0x00030000ff027b82 */ /* 0x000f220000000a00 */
[----:B-1----:R-:W-:-:S04]  /*1d920*/  ISETP.NE.U32.AND P0, PT, R6, RZ, PT ;  /* 0x000000ff0600720c */ /* 0x002fc80003f05070 */
[----:B------:R-:W-:Y:S02]  /*1d930*/  ISETP.NE.AND.EX P1, PT, R7, RZ, PT, P0 ;  /* 0x000000ff0700720c */ /* 0x000fe40003f25300 */
[----:B--2---:R-:W-:-:S04]  /*1d940*/  ISETP.NE.U32.AND P0, PT, R4, RZ, PT ;  /* 0x000000ff0400720c */ /* 0x004fc80003f05070 */
[----:B------:R-:W-:Y:S01]  /*1d950*/  ISETP.NE.AND.EX P0, PT, R5, RZ, PT, P0 ;  /* 0x000000ff0500720c */ /* 0x000fe20003f05300 */
[----:B------:R-:W-:Y:S01]  /*1d960*/  ULDC UR5, c[0x0][0xa88] ;  /* 0x0002a20000057ab9 */ /* 0x000fe20000000800 */
[----:B----4-:R-:W-:-:S05]  /*1d970*/  IMAD.WIDE R2, R202, 0x4, R2 ;  /* 0x00000004ca027825 */ /* 0x010fca00078e0202 */
[----:B------:R-:W1:Y:S01]  /*1d980*/  @P1 LDC.64 R4, c[0x0][0xc08] ;  /* 0x00030200ff041b82 */ /* 0x000e620000000a00 */
[----:B------:R-:W-:-:S05]  /*1d990*/  IMAD.U32 R0, RZ, RZ, UR5 ;  /* 0x00000005ff007e24 */ /* 0x000fca000f8e00ff */
[----:B------:R2:W5:Y:S01]  /*1d9a0*/  @P0 LDG.E R11, desc[UR36][R2.64] ;  /* 0x00000024020b0981 */ /* 0x000562000c1e1900 */
[----:B-1----:R-:W-:-:S05]  /*1d9b0*/  @P1 IMAD.WIDE R4, R202, 0x4, R4 ;  /* 0x00000004ca041825 */ /* 0x002fca00078e0204 */
[----:B------:R2:W5:Y:S01]  /*1d9c0*/  @P1 LDG.E R0, desc[UR36][R4.64] ;  /* 0x0000002404001981 */ /* 0x000562000c1e1900 */
[----:B------:R-:W-:Y:S02]  /*1d9d0*/  ISETP.NE.AND P2, PT, R200, RZ, PT ;  /* 0x000000ffc800720c */ /* 0x000fe40003f45270 */
[----:B------:R-:W-:Y:S02]  /*1d9e0*/  ISETP.GT.AND P3, PT, R196, 0x7f, PT ;  /* 0x0000007fc400780c */ /* 0x000fe40003f64270 */
[----:B------:R-:W-:-:S09]  /*1d9f0*/  SHF.R.S32.HI R20, RZ, 0x1f, R202 ;  /* 0x0000001fff147819 */ /* 0x000fd200000114ca */
[----:B------:R-:W1:Y:S02]  /*1da00*/  @!P2 LDC R200, c[0x0][0xad4] ;  /* 0x0002b500ffc8ab82 */ /* 0x000e640000000800 */
[----:B-1----:R-:W-:Y:S01]  /*1da10*/  ISETP.GT.AND P2, PT, R200, 0x1, PT ;  /* 0x00000001c800780c */ /* 0x002fe20003f44270 */
[----:B--2---:R-:W-:-:S12]  /*1da20*/  @P1 BRA `(.L_x_4994) ;  /* 0x0000000000101947 */ /* 0x004fd80003800000 */
[----:B------:R-:W-:Y:S05]  /*1da30*/  @!P0 BRA `(.L_x_4994) ;  /* 0x00000000000c8947 */ /* 0x000fea0003800000 */
[----:B------:R-:W2:Y:S04]  /*1da40*/  LDG.E R5, desc[UR36][R2.64] ;  /* 0x0000002402057981 */ /* 0x000ea8000c1e1900 */
[----:B-----5:R-:W2:Y:S02]  /*1da50*/  LDG.E R0, desc[UR36][R2.64+0x4] ;  /* 0x0000042402007981 */ /* 0x020ea4000c1e1900 */
[----:B--2---:R-:W-:-:S07]  /*1da60*/  IMAD.IADD R0, R0, 0x1, -R5 ;  /* 0x0000000100007824 */ /* 0x004fce00078e0a05 */
.L_x_4994:
[----:B------:R-:W-:Y:S01]  /*1da70*/  BSSY B1, `(.L_x_4995) ;  /* 0x0000038000017945 */ /* 0x000fe20003800000 */
[----:B------:R-:W-:Y:S02]  /*1da80*/  SEL R25, R202, RZ, !P0 ;  /* 0x000000ffca197207 */ /* 0x000fe40004000000 */
[----:B------:R-:W-:Y:S02]  /*1da90*/  SEL R20, R20, RZ, !P0 ;  /* 0x000000ff14147207 */ /* 0x000fe40004000000 */
[----:B-----5:R-:W-:Y:S01]  /*1daa0*/  SHF.R.S32.HI R18, RZ, 0x1f, R11 ;  /* 0x0000001fff127819 */ /* 0x020fe2000001140b */
[----:B------:R-:W-:Y:S06]  /*1dab0*/  @P3 BRA `(.L_x_4996) ;  /* 0x0000000000cc3947 */ /* 0x000fec0003800000 */
[----:B------:R-:W1:Y:S01]  /*1dac0*/  S2R R3, SR_TID.X ;  /* 0x0000000000037919 */ /* 0x000e620000002100 */
[----:B------:R-:W2:Y:S01]  /*1dad0*/  LDC R31, c[0x0][0xbe8] ;  /* 0x0002fa00ff1f7b82 */ /* 0x000ea20000000800 */
[----:B------:R-:W-:-:S13]  /*1dae0*/  R2UR UR5, R23 ;  /* 0x00000000170572ca */ /* 0x000fda00000e0000 */
[----:B------:R-:W-:Y:S02]  /*1daf0*/  IMAD.U32 R27, RZ, RZ, UR5 ;  /* 0x00000005ff1b7e24 */ /* 0x000fe4000f8e00ff */
[----:B--2---:R-:W-:-:S03]  /*1db00*/  IMAD R2, R0, R31, RZ ;  /* 0x0000001f00027224 */ /* 0x004fc600078e02ff */
[----:B-1----:R-:W-:-:S04]  /*1db10*/  IADD3 R27, R27, -0x80, R3 ;  /* 0xffffff801b1b7810 */ /* 0x002fc80007ffe003 */
[----:B------:R-:W-:-:S13]  /*1db20*/  ISETP.GE.AND P0, PT, R27, R2, PT ;  /* 0x000000021b00720c */ /* 0x000fda0003f06270 */
[----:B------:R-:W-:Y:S05]  /*1db30*/  @P0 BRA `(.L_x_4996) ;  /* 0x0000000000ac0947 */ /* 0x000fea0003800000 */
[----:B------:R-:W-:Y:S01]  /*1db40*/  ISETP.NE.AND P1, PT, R31, 0x1, PT ;  /* 0x000000011f00780c */ /* 0x000fe20003f25270 */
[----:B------:R-:W-:Y:S01]  /*1db50*/  IMAD.MOV.U32 R17, RZ, RZ, 0x9b8 ;  /* 0x000009b8ff117424 */ /* 0x000fe200078e00ff */
[----:B------:R-:W-:Y:S01]  /*1db60*/  ISETP.GT.AND P0, PT, R200, 0x1, PT ;  /* 0x00000001c800780c */ /* 0x000fe20003f04270 */
[----:B------:R-:W1:Y:S01]  /*1db70*/  LDC.64 R28, c[0x0][0xba8] ;  /* 0x0002ea00ff1c7b82 */ /* 0x000e620000000a00 */
[----:B------:R-:W-:Y:S02]  /*1db80*/  IMAD.MOV.U32 R15, RZ, RZ, R27 ;  /* 0x000000ffff0f7224 */ /* 0x000fe400078e001b */
[----:B------:R-:W-:Y:S02]  /*1db90*/  SEL R17, R17, 0x978, P0 ;  /* 0x0000097811117807 */ /* 0x000fe40000000000 */
[----:B------:R-:W-:-:S03]  /*1dba0*/  SEL R205, R205, RZ, P0 ;  /* 0x000000ffcdcd7207 */ /* 0x000fc60000000000 */
[----:B------:R-:W2:Y:S08]  /*1dbb0*/  LDC.64 R4, c[0x0][R17+0x220] ;  /* 0x0000880011047b82 */ /* 0x000eb00000000a00 */
[----:B---3--:R-:W3:Y:S08]  /*1dbc0*/  @P1 LDC R14, c[0x0][0xbec] ;  /* 0x0002fb00ff0e1b82 */ /* 0x008ef00000000800 */
[----:B------:R-:W4:Y:S08]  /*1dbd0*/  LDC.64 R2, c[0x0][R17+0x218] ;  /* 0x0000860011027b82 */ /* 0x000f300000000a00 */
[----:B------:R-:W5:Y:S01]  /*1dbe0*/  @P1 LDC R33, c[0x0][0xbf0] ;  /* 0x0002fc00ff211b82 */ /* 0x000f620000000800 */
[----:B--2---:R-:W-:-:S02]  /*1dbf0*/  IMAD R5, R5, R25, RZ ;  /* 0x0000001905057224 */ /* 0x004fc400078e02ff */
[----:B------:R-:W-:-:S04]  /*1dc00*/  IMAD.WIDE.U32 R12, R4, R25, RZ ;  /* 0x00000019040c7225 */ /* 0x000fc800078e00ff */
[----:B------:R-:W-:Y:S01]  /*1dc10*/  IMAD R5, R4, R20, R5 ;  /* 0x0000001404057224 */ /* 0x000fe200078e0205 */
[----:B------:R-:W2:Y:S01]  /*1dc20*/  LDC.64 R6, c[0x0][R17+0x228] ;  /* 0x00008a0011067b82 */ /* 0x000ea20000000a00 */
[----:B---3--:R-:W-:-:S04]  /*1dc30*/  @P1 IMAD.HI.U32 R14, R27, R14, RZ ;  /* 0x0000000e1b0e1227 */ /* 0x008fc800078e00ff */
[----:B------:R-:W-:-:S03]  /*1dc40*/  IMAD.IADD R13, R13, 0x1, R5 ;  /* 0x000000010d0d7824 */ /* 0x000fc600078e0205 */
[----:B------:R-:W3:Y:S01]  /*1dc50*/  LDC.64 R8, c[0x0][R17+0x210] ;  /* 0x0000840011087b82 */ /* 0x000ee20000000a00 */
[-C--:B----4-:R-:W-:Y:S02]  /*1dc60*/  IMAD R21, R3, R194.reuse, RZ ;  /* 0x000000c203157224 */ /* 0x090fe400078e02ff */
[----:B------:R-:W-:-:S04]  /*1dc70*/  IMAD.WIDE.U32 R2, R2, R194, RZ ;  /* 0x000000c202027225 */ /* 0x000fc800078e00ff */
[----:B------:R-:W-:Y:S01]  /*1dc80*/  IMAD.IADD R21, R3, 0x1, R21 ;  /* 0x0000000103157824 */ /* 0x000fe200078e0215 */
[----:B-----5:R-:W-:Y:S01]  /*1dc90*/  @P1 SHF.R.U32.HI R15, RZ, R33, R14 ;  /* 0x00000021ff0f1219 */ /* 0x020fe2000001160e */
[----:B-1----:R-:W1:Y:S01]  /*1dca0*/  @!P0 LDC R28, c[0x0][0xb50] ;  /* 0x0002d400ff1c8b82 */ /* 0x002e620000000800 */
[----:B------:R-:W-:-:S03]  /*1dcb0*/  IADD3 R4, P1, P3, R12, R2, R11 ;  /* 0x000000020c047210 */ /* 0x000fc60007b3e00b */
[----:B------:R-:W-:Y:S02]  /*1dcc0*/  IMAD.MOV R12, RZ, RZ, -R15 ;  /* 0x000000ffff0c7224 */ /* 0x000fe400078e0a0f */
[----:B--2---:R-:W-:Y:S02]  /*1dcd0*/  IMAD.WIDE.U32 R2, R6, R205, RZ ;  /* 0x000000cd06027225 */ /* 0x004fe400078e00ff */
[----:B------:R-:W2:Y:S01]  /*1dce0*/  @!P0 LDC R29, c[0x0][0xb54] ;  /* 0x0002d500ff1d8b82 */ /* 0x000ea20000000800 */
[----:B------:R-:W-:Y:S01]  /*1dcf0*/  IADD3.X R6, R13, R21, R18, P1, P3 ;  /* 0x000000150d067210 */ /* 0x000fe20000fe6412 */
[----:B------:R-:W-:Y:S01]  /*1dd00*/  IMAD R7, R7, R205, RZ ;  /* 0x000000cd07077224 */ /* 0x000fe200078e02ff */
[----:B------:R-:W-:Y:S01]  /*1dd10*/  IADD3 R2, P0, P1, R15, R4, R2 ;  /* 0x000000040f027210 */ /* 0x000fe2000791e002 */
[----:B------:R-:W-:Y:S01]  /*1dd20*/  IMAD R5, R31, R12, R27 ;  /* 0x0000000c1f057224 */ /* 0x000fe200078e021b */
[----:B------:R-:W-:Y:S01]  /*1dd30*/  SHF.R.S32.HI R15, RZ, 0x1f, R15 ;  /* 0x0000001fff0f7819 */ /* 0x000fe2000001140f */
[----:B------:R-:W-:-:S02]  /*1dd40*/  IMAD.IADD R7, R3, 0x1, R7 ;  /* 0x0000000103077824 */ /* 0x000fc400078e0207 */
[----:B---3--:R-:W-:-:S03]  /*1dd50*/  IMAD R4, R9, R5, RZ ;  /* 0x0000000509047224 */ /* 0x008fc600078e02ff */
[----:B------:R-:W-:Y:S02]  /*1dd60*/  IADD3.X R3, R15, R6, R7, P0, P1 ;  /* 0x000000060f037210 */ /* 0x000fe400007e2407 */
[----:B------:R-:W-:Y:S01]  /*1dd70*/  SHF.R.S32.HI R7, RZ, 0x1f, R5 ;  /* 0x0000001fff077819 */ /* 0x000fe20000011405 */
[----:B------:R-:W-:-:S04]  /*1dd80*/  IMAD.WIDE.U32 R2, R8, R5, R2 ;  /* 0x0000000508027225 */ /* 0x000fc800078e0002 */
[----:B------:R-:W-:Y:S01]  /*1dd90*/  IMAD R7, R8, R7, R4 ;  /* 0x0000000708077224 */ /* 0x000fe200078e0204 */
[----:B-1----:R-:W-:-:S03]  /*1dda0*/  LEA R4, P0, R2, R28, 0x2 ;  /* 0x0000001c02047211 */ /* 0x002fc600078010ff */
[----:B------:R-:W-:-:S05]  /*1ddb0*/  IMAD.IADD R3, R3, 0x1, R7 ;  /* 0x0000000103037824 */ /* 0x000fca00078e0207 */
[----:B--2---:R-:W-:Y:S01]  /*1ddc0*/  LEA.HI.X R5, R2, R29, R3, 0x2, P0 ;  /* 0x0000001d02057211 */ /* 0x004fe200000f1403 */
[----:B------:R-:W-:-:S05]  /*1ddd0*/  IMAD.MOV.U32 R3, RZ, RZ, -0x800000 ;  /* 0xff800000ff037424 */ /* 0x000fca00078e00ff */
[----:B------:R1:W-:Y:S02]  /*1dde0*/  STG.E desc[UR36][R4.64], R3 ;  /* 0x0000000304007986 */ /* 0x0003e4000c101924 */
.L_x_4996:
[----:B------:R-:W-:Y:S05]  /*1ddf0*/  BSYNC B1 ;  /* 0x0000000000017941 */ /* 0x000fea0003800000 */
.L_x_4995:
[----:B------:R-:W-:Y:S05]  /*1de00*/  @P2 BRA `(.L_x_4991) ;  /* 0x0000000400f82947 */ /* 0x000fea0003800000 */
[----:B------:R-:W2:Y:S01]  /*1de10*/  LDL R12, [R1+0x284] ;  /* 0x00028400010c7983 */ /* 0x000ea20000100800 */
[----:B------:R-:W4:Y:S01]  /*1de20*/  LDC R13, c[0x0][0xbe8] ;  /* 0x0002fa00ff0d7b82 */ /* 0x000f220000000800 */
[----:B------:R-:W-:Y:S01]  /*1de30*/  R2UR UR5, R23 ;  /* 0x00000000170572ca */ /* 0x000fe200000e0000 */
[----:B------:R-:W-:Y:S01]  /*1de40*/  ULDC.64 UR6, c[0x0][0xaa0] ;  /* 0x0002a80000067ab9 */ /* 0x000fe20000000a00 */
[----:B------:R-:W-:Y:S01]  /*1de50*/  ULDC.64 UR8, c[0x0][0xaf0] ;  /* 0x0002bc0000087ab9 */ /* 0x000fe20000000a00 */
[----:B------:R-:W-:Y:S01]  /*1de60*/  IMAD R2, R18, UR6, RZ ;  /* 0x0000000612027c24 */ /* 0x000fe2000f8e02ff */
[----:B------:R-:W-:Y:S03]  /*1de70*/  BSSY B1, `(.L_x_4997) ;  /* 0x0000041000017945 */ /* 0x000fe60003800000 */
[C---:B-1----:R-:W-:Y:S02]  /*1de80*/  IMAD R5, R11.reuse, UR7, R2 ;  /* 0x000000070b057c24 */ /* 0x042fe4000f8e0202 */
[----:B------:R-:W-:Y:S01]  /*1de90*/  IMAD.WIDE.U32 R2, R11, UR6, RZ ;  /* 0x000000060b027c25 */ /* 0x000fe2000f8e00ff */
[----:B------:R-:W-:-:S03]  /*1dea0*/  ULDC.64 UR6, c[0x0][0xae8] ;  /* 0x0002ba0000067ab9 */ /* 0x000fc60000000a00 */
[----:B------:R-:W-:Y:S02]  /*1deb0*/  IMAD.IADD R3, R3, 0x1, R5 ;  /* 0x0000000103037824 */ /* 0x000fe400078e0205 */
[----:B------:R-:W-:Y:S02]  /*1dec0*/  VIADD R8, R227, UR5 ;  /* 0x00000005e3087c36 */ /* 0x000fe40008000000 */
[----:B------:R-:W-:-:S04]  /*1ded0*/  IMAD.WIDE.U32 R2, R194, UR6, R2 ;  /* 0x00000006c2027c25 */ /* 0x000fc8000f8e0002 */
[----:B------:R-:W-:Y:S01]  /*1dee0*/  IMAD R3, R194, UR7, R3 ;  /* 0x00000007c2037c24 */ /* 0x000fe2000f8e0203 */
[----:B------:R-:W-:Y:S01]  /*1def0*/  ULDC.64 UR6, c[0x0][0xae0] ;  /* 0x0002b80000067ab9 */ /* 0x000fe20000000a00 */
[----:B----4-:R-:W-:Y:S01]  /*1df00*/  ISETP.NE.AND P0, PT, R13, 0x1, PT ;  /* 0x000000010d00780c */ /* 0x010fe20003f05270 */
[----:B------:R-:W-:-:S12]  /*1df10*/  IMAD.WIDE.U32 R2, R25, UR8, R2 ;  /* 0x0000000819027c25 */ /* 0x000fd8000f8e0002 */
[----:B------:R-:W1:Y:S08]  /*1df20*/  @P0 LDC R6, c[0x0][0xbec] ;  /* 0x0002fb00ff060b82 */ /* 0x000e700000000800 */
[----:B------:R-:W4:Y:S01]  /*1df30*/  @P0 LDC R7, c[0x0][0xbf0] ;  /* 0x0002fc00ff070b82 */ /* 0x000f220000000800 */
[----:B--2---:R-:W-:-:S04]  /*1df40*/  IMAD R4, R12, 0x20, R227 ;  /* 0x000000200c047824 */ /* 0x004fc800078e02e3 */
[----:B------:R-:W-:-:S04]  /*1df50*/  VIADD R9, R4, UR5 ;  /* 0x0000000504097c36 */ /* 0x000fc80008000000 */
        /* <DEDUP_REMOVED lines=16> */
[----:B------:R-:W-:Y:S02]  /*1e060*/  IMAD R13, R0, R13, RZ ;  /* 0x0000000d000d7224 */ /* 0x000fe400078e02ff */
[----:B------:R-:W-:-:S02]  /*1e070*/  VIADD R4, R8, 0x40 ;  /* 0x0000004008047836 */ /* 0x000fc40000000000 */
[C---:B------:R-:W-:Y:S01]  /*1e080*/  IMAD R5, R7.reuse, UR7, R6 ;  /* 0x0000000707057c24 */ /* 0x040fe2000f8e0206 */
[-C--:B------:R-:W-:Y:S01]  /*1e090*/  ISETP.GE.AND P2, PT, R8, R13.reuse, PT ;  /* 0x0000000d0800720c */ /* 0x080fe20003f46270 */
[----:B------:R-:W-:Y:S01]  /*1e0a0*/  IMAD.WIDE.U32 R2, R7, UR6, R2 ;  /* 0x0000000607027c25 */ /* 0x000fe2000f8e0002 */
[----:B------:R-:W-:Y:S01]  /*1e0b0*/  ULDC.64 UR6, c[0x0][0xa80] ;  /* 0x0002a00000067ab9 */ /* 0x000fe20000000a00 */
[----:B------:R-:W-:Y:S02]  /*1e0c0*/  ISETP.GE.AND P1, PT, R4, R13, PT ;  /* 0x0000000d0400720c */ /* 0x000fe40003f26270 */
[----:B------:R-:W-:Y:S01]  /*1e0d0*/  IMAD.IADD R3, R3, 0x1, R5 ;  /* 0x0000000103037824 */ /* 0x000fe200078e0205 */
[----:B------:R-:W-:Y:S01]  /*1e0e0*/  LEA R4, P3, R2, UR6, 0x1 ;  /* 0x0000000602047c11 */ /* 0x000fe2000f8608ff */
[----:B------:R-:W-:Y:S02]  /*1e0f0*/  VIADD R0, R8, 0x20 ;  /* 0x0000002008007836 */ /* 0x000fe40000000000 */
[----:B------:R-:W-:Y:S01]  /*1e100*/  IMAD.SHL.U32 R7, R12, 0x8, RZ ;  /* 0x000000080c077824 */ /* 0x000fe200078e00ff */
[----:B------:R-:W-:-:S02]  /*1e110*/  LEA.HI.X R5, R2, UR7, R3, 0x1, P3 ;  /* 0x0000000702057c11 */ /* 0x000fc400098f0c03 */
[----:B------:R-:W-:Y:S01]  /*1e120*/  ISETP.GE.AND P0, PT, R0, R13, PT ;  /* 0x0000000d0000720c */ /* 0x000fe20003f06270 */
[C---:B------:R-:W-:Y:S01]  /*1e130*/  VIADD R9, R7.reuse, 0x40 ;  /* 0x0000004007097836 */ /* 0x040fe20000000000 */
[----:B------:R1:W2:Y:S01]  /*1e140*/  SHFL.IDX PT, R2, R4, RZ, 0x181f ;  /* 0x00181fff04027589 */ /* 0x0002a200000e0000 */
[----:B------:R-:W-:Y:S01]  /*1e150*/  VIADD R11, R7, 0x80 ;  /* 0x00000080070b7836 */ /* 0x000fe20000000000 */
[----:B------:R-:W-:Y:S02]  /*1e160*/  SHF.R.S32.HI R6, RZ, 0x1f, R7 ;  /* 0x0000001fff067819 */ /* 0x000fe40000011407 */
[----:B------:R1:W4:Y:S01]  /*1e170*/  SHFL.IDX PT, R0, R5, RZ, 0x181f ;  /* 0x00181fff05007589 */ /* 0x00032200000e0000 */
[----:B------:R-:W-:Y:S02]  /*1e180*/  SHF.R.S32.HI R12, RZ, 0x1f, R9 ;  /* 0x0000001fff0c7819 */ /* 0x000fe40000011409 */
[----:B---3--:R-:W-:Y:S01]  /*1e190*/  SHF.R.S32.HI R14, RZ, 0x1f, R11 ;  /* 0x0000001fff0e7819 */ /* 0x008fe2000001140b */
[----:B------:R-:W-:Y:S06]  /*1e1a0*/  @P2 BRA `(.L_x_4998) ;  /* 0x0000000000342947 */ /* 0x000fec0003800000 */
[----:B------:R-:W-:Y:S02]  /*1e1b0*/  ULDC UR5, c[0x0][0xac8] ;  /* 0x0002b20000057ab9 */ /* 0x000fe40000000800 */
[----:B------:R-:W-:Y:S02]  /*1e1c0*/  ISETP.GE.AND P4, PT, R7, UR5, PT ;  /* 0x0000000507007c0c */ /* 0x000fe4000bf86270 */
[----:B------:R-:W-:Y:S02]  /*1e1d0*/  ISETP.GE.AND P3, PT, R9, UR5, PT ;  /* 0x0000000509007c0c */ /* 0x000fe4000bf66270 */
[----:B------:R-:W-:-:S09]  /*1e1e0*/  ISETP.GE.AND P2, PT, R11, UR5, PT ;  /* 0x000000050b007c0c */ /* 0x000fd2000bf46270 */
[-C--:B--2---:R-:W-:Y:S02]  /*1e1f0*/  @!P4 LEA R20, P6, R7, R2.reuse, 0x1 ;  /* 0x000000020714c211 */ /* 0x084fe400078c08ff */
        /* <DEDUP_REMOVED lines=8> */
.L_x_4998:
[----:B------:R-:W-:Y:S05]  /*1e280*/  BSYNC B1 ;  /* 0x0000000000017941 */ /* 0x000fea0003800000 */
.L_x_4997:
[----:B----4-:R4:W0:Y:S01]  /*1e290*/  SHFL.IDX PT, R0, R5, 0x1, 0x181f ;  /* 0x00381f0005007f89 */ /* 0x01082200000e0000 */
[----:B------:R-:W-:Y:S03]  /*1e2a0*/  BSSY B1, `(.L_x_4999) ;  /* 0x0000010000017945 */ /* 0x000fe60003800000 */
[----:B--23--:R4:W2:Y:S01]  /*1e2b0*/  SHFL.IDX PT, R2, R4, 0x1, 0x181f ;  /* 0x00381f0004027f89 */ /* 0x00c8a200000e0000 */
[----:B------:R-:W-:Y:S05]  /*1e2c0*/  @P0 BRA `(.L_x_5000) ;  /* 0x0000000000340947 */ /* 0x000fea0003800000 */
        /* <DEDUP_REMOVED lines=13> */
.L_x_5000:
[----:B------:R-:W-:Y:S05]  /*1e3a0*/  BSYNC B1 ;  /* 0x0000000000017941 */ /* 0x000fea0003800000 */
.L_x_4999:
[----:B0-----:R0:W0:Y:S01]  /*1e3b0*/  SHFL.IDX PT, R0, R5, 0x2, 0x181f ;  /* 0x00581f0005007f89 */ /* 0x00102200000e0000 */
[----:B------:R-:W-:Y:S03]  /*1e3c0*/  BSSY B1, `(.L_x_5001) ;  /* 0x0000010000017945 */ /* 0x000fe60003800000 */
[----:B--23--:R2:W3:Y:S01]  /*1e3d0*/  SHFL.IDX PT, R2, R4, 0x2, 0x181f ;  /* 0x00581f0004027f89 */ /* 0x00c4e200000e0000 */
        /* <DEDUP_REMOVED lines=14> */
.L_x_5002:
[----:B------:R-:W-:Y:S05]  /*1e4c0*/  BSYNC B1 ;  /* 0x0000000000017941 */ /* 0x000fea0003800000 */
.L_x_5001:
[----:B0-----:R-:W-:Y:S01]  /*1e4d0*/  VIADD R0, R8, 0x60 ;  /* 0x0000006008007836 */ /* 0x001fe20000000000 */
[----:B-1--4-:R-:W0:Y:S04]  /*1e4e0*/  SHFL.IDX PT, R5, R5, 0x3, 0x181f ;  /* 0x00781f0005057f89 */ /* 0x012e2800000e0000 */
[----:B------:R-:W-:Y:S01]  /*1e4f0*/  ISETP.GE.AND P0, PT, R0, R13, PT ;  /* 0x0000000d0000720c */ /* 0x000fe20003f06270 */
[----:B---3--:R1:W3:-:S12]  /*1e500*/  SHFL.IDX PT, R2, R4, 0x3, 0x181f ;  /* 0x00781f0004027f89 */ /* 0x0082d800000e0000 */
[----:B-1----:R-:W-:Y:S05]  /*1e510*/  @P0 BRA `(.L_x_4991) ;  /* 0x0000000000340947 */ /* 0x002fea0003800000 */
        /* <DEDUP_REMOVED lines=13> */
.L_x_4991:
[----:B------:R-:W-:Y:S05]  /*1e5f0*/  BSYNC B0 ;  /* 0x0000000000007941 */ /* 0x000fea0003800000 */
.L_x_4981:
[----:B------:R-:W-:Y:S02]  /*1e600*/  ULDC UR5, c[0x0][0xc3c] ;  /* 0x00030f0000057ab9 */ /* 0x000fe40000000800 */
[----:B------:R-:W-:-:S06]  /*1e610*/  UISETP.GE.AND UP0, UPT, UR40, UR5, UPT ;  /* 0x000000052800728c */ /* 0x000fcc000bf06270 */
[----:B------:R-:W-:-:S13]  /*1e620*/  PLOP3.LUT P0, PT, PT, PT, UP0, 0x80, 0x0 ;  /* 0x000000000000781c */ /* 0x000fda0003f0f008 */
[----:B------:R-:W-:Y:S05]  /*1e630*/  @!P0 BRA `(.L_x_5003) ;  /* 0xfffffe2c00388947 */ /* 0x000fea000383ffff */
[----:B------:R-:W-:Y:S05]  /*1e640*/  EXIT ;  /* 0x000000000000794d */ /* 0x000fea0003800000 */
.L_x_4816:
        /* <DEDUP_REMOVED lines=16> */
.L_x_5004:
[----:B------:R-:W0:Y:S01]  /*1e750*/  S2R R0, SR_TID.X ;  /* 0x0000000000007919 */ /* 0x000e220000002100 */
[----:B------:R-:W-:Y:S01]  /*1e760*/  ULDC UR4, c[0x0][0xc3c] ;  /* 0x00030f0000047ab9 */ /* 0x000fe20000000800 */
[----:B------:R-:W-:Y:S01]  /*1e770*/  IMAD.MOV.U32 R7, RZ, RZ, RZ ;  /* 0x000000ffff077224 */ /* 0x000fe200078e00ff */
[----:B------:R-:W1:Y:S01]  /*1e780*/  S2UR UR6, SR_CTAID.X ;  /* 0x00000000000679c3 */ /* 0x000e620000002500 */
[----:B------:R-:W-:Y:S01]  /*1e790*/  ULDC UR5, c[0x0][0xc38] ;  /* 0x00030e0000057ab9 */ /* 0x000fe20000000800 */
[----:B0-----:R-:W-:-:S04]  /*1e7a0*/  LOP3.LUT R0, R0, 0x1f, RZ, 0xc0, !PT ;  /* 0x0000001f00007812 */ /* 0x001fc800078ec0ff */
[----:B------:R-:W-:-:S04]  /*1e7b0*/  ISETP.NE.AND P0, PT, R0, 0x1f, PT ;  /* 0x0000001f0000780c */ /* 0x000fc80003f05270 */
[----:B------:R-:W-:-:S13]  /*1e7c0*/  ISETP.GE.OR P1, PT, R0, UR4, !P0 ;  /* 0x0000000400007c0c */ /* 0x000fda000c726670 */
[----:B------:R-:W0:Y:S08]  /*1e7d0*/  @!P1 LDC.64 R4, c[0x0][0xc80] ;  /* 0x00032000ff049b82 */ /* 0x000e300000000a00 */
[----:B------:R-:W2:Y:S01]  /*1e7e0*/  @!P1 LDC.64 R2, c[0x0][0xc78] ;  /* 0x00031e00ff029b82 */ /* 0x000ea20000000a00 */
[----:B0-----:R-:W-:-:S05]  /*1e7f0*/  @!P1 IMAD.WIDE.U32 R4, R0, 0x4, R4 ;  /* 0x0000000400049825 */ /* 0x001fca00078e0004 */
        /* <DEDUP_REMOVED lines=33> */
.L_x_5008:
[----:B------:R-:W0:Y:S01]  /*1ea10*/  LDC R2, c[0x0][0xc3c] ;  /* 0x00030f00ff027b82 */ /* 0x000e220000000800 */
[----:B------:R-:W-:Y:S01]  /*1ea20*/  UIADD3 UR4, UR4, 0x1f, URZ ;  /* 0x0000001f04047890 */ /* 0x000fe2000fffe03f */
[----:B------:R-:W-:Y:S02]  /*1ea30*/  ULDC UR7, c[0x0][0xc3c] ;  /* 0x00030f0000077ab9 */ /* 0x000fe40000000800 */
[----:B------:R-:W-:-:S03]  /*1ea40*/  IMAD.U32 R27, RZ, RZ, UR7 ;  /* 0x00000007ff1b7e24 */ /* 0x000fc6000f8e00ff */
[----:B0-----:R-:W-:-:S13]  /*1ea50*/  ISETP.LE.AND P6, PT, R2, UR4, PT ;  /* 0x0000000402007c0c */ /* 0x001fda000bfc3270 */
[----:B------:R-:W-:Y:S05]  /*1ea60*/  @P6 BRA `(.L_x_5007) ;  /* 0x0000000800a46947 */ /* 0x000fea0003800000 */
[----:B------:R-:W-:-:S05]  /*1ea70*/  VIADD R7, R0, UR4 ;  /* 0x0000000400077c36 */ /* 0x000fca0008000000 */
[----:B------:R-:W-:-:S13]  /*1ea80*/  ISETP.GE.OR P6, PT, R7, R2, !P0 ;  /* 0x000000020700720c */ /* 0x000fda00047c6670 */
[----:B------:R-:W0:Y:S08]  /*1ea90*/  @!P6 LDC.64 R4, c[0x0][0xc80] ;  /* 0x00032000ff04eb82 */ /* 0x000e300000000a00 */
[----:B------:R-:W1:Y:S01]  /*1eaa0*/  @!P6 LDC.64 R2, c[0x0][0xc78] ;  /* 0x00031e00ff02eb82 */ /* 0x000e620000000a00 */
[----:B0-----:R-:W-:-:S04]  /*1eab0*/  @!P6 IMAD.WIDE R4, R7, 0x4, R4 ;  /* 0x000000040704e825 */ /* 0x001fc800078e0204 */
[----:B-1----:R-:W-:Y:S01]  /*1eac0*/  @!P6 IMAD.WIDE R2, R7, 0x4, R2 ;  /* 0x000000040702e825 */ /* 0x002fe200078e0202 */
[----:B------:R-:W-:-:S06]  /*1ead0*/  CS2R R6, SRZ ;  /* 0x0000000000067805 */ /* 0x000fcc000001ff00 */
[----:B------:R-:W2:Y:S04]  /*1eae0*/  @!P6 LDG.E R6, desc[UR36][R4.64] ;  /* 0x000000240406e981 */ /* 0x000ea8000c1e1900 */
        /* <DEDUP_REMOVED lines=22> */
.L_x_5006:
        /* <DEDUP_REMOVED lines=13> */
.L_x_5009:
[----:B-1----:R-:W-:Y:S02]  /*1ed20*/  IMAD R24, R24, UR5, R3 ;  /* 0x0000000518187c24 */ /* 0x002fe4000f8e0203 */
[----:B------:R-:W-:-:S03]  /*1ed30*/  VIADD R27, R27, UR4 ;  /* 0x000000041b1b7c36 */ /* 0x000fc60008000000 */
[----:B0-----:R-:W-:Y:S01]  /*1ed40*/  IADD3 R5, -R24, UR6, RZ ;  /* 0x0000000618057c10 */ /* 0x001fe2000fffe1ff */
[----:B------:R-:W-:Y:S06]  /*1ed50*/  @!P1 BRA `(.L_x_5010) ;  /* 0x0000000000e89947 */ /* 0x000fec0003800000 */
[-C--:B--2---:R-:W-:Y:S02]  /*1ed60*/  IABS R12, R6.reuse ;  /* 0x00000006000c7213 */ /* 0x084fe40000000000 */
[----:B------:R-:W-:Y:S02]  /*1ed70*/  IABS R4, R7 ;  /* 0x0000000700047213 */ /* 0x000fe40000000000 */
[----:B------:R-:W0:Y:S01]  /*1ed80*/  I2F.RP R8, R12 ;  /* 0x0000000c00087306 */ /* 0x000e220000209400 */
[----:B------:R-:W-:-:S05]  /*1ed90*/  IABS R10, R6 ;  /* 0x00000006000a7213 */ /* 0x000fca0000000000 */
[----:B------:R-:W-:Y:S02]  /*1eda0*/  IMAD.MOV R11, RZ, RZ, -R10 ;  /* 0x000000ffff0b7224 */ /* 0x000fe400078e0a0a */
[----:B0-----:R-:W0:Y:S02]  /*1edb0*/  MUFU.RCP R8, R8 ;  /* 0x0000000800087308 */ /* 0x001e240000001000 */
[----:B0-----:R-:W-:Y:S01]  /*1edc0*/  VIADD R2, R8, 0xffffffe ;  /* 0x0ffffffe08027836 */ /* 0x001fe20000000000 */
[----:B------:R-:W-:-:S05]  /*1edd0*/  IABS R8, R5 ;  /* 0x0000000500087213 */ /* 0x000fca0000000000 */
[----:B------:R0:W1:Y:S02]  /*1ede0*/  F2I.FTZ.U32.TRUNC.NTZ R3, R2 ;  /* 0x0000000200037305 */ /* 0x000064000021f000 */
[----:B0-----:R-:W-:Y:S02]  /*1edf0*/  IMAD.MOV.U32 R2, RZ, RZ, RZ ;  /* 0x000000ffff027224 */ /* 0x001fe400078e00ff */
[----:B-1----:R-:W-:-:S04]  /*1ee00*/  IMAD.MOV R9, RZ, RZ, -R3 ;  /* 0x000000ffff097224 */ /* 0x002fc800078e0a03 */
[----:B------:R-:W-:-:S04]  /*1ee10*/  IMAD R9, R9, R12, RZ ;  /* 0x0000000c09097224 */ /* 0x000fc800078e02ff */
[----:B------:R-:W-:Y:S02]  /*1ee20*/  IMAD.HI.U32 R3, R3, R9, R2 ;  /* 0x0000000903037227 */ /* 0x000fe400078e0002 */
[----:B------:R-:W0:Y:S04]  /*1ee30*/  I2F.RP R9, R4 ;  /* 0x0000000400097306 */ /* 0x000e280000209400 */
[----:B------:R-:W-:-:S04]  /*1ee40*/  IMAD.HI.U32 R2, R3, R8, RZ ;  /* 0x0000000803027227 */ /* 0x000fc800078e00ff */
[----:B------:R-:W-:Y:S01]  /*1ee50*/  IMAD R3, R2, R11, R8 ;  /* 0x0000000b02037224 */ /* 0x000fe200078e0208 */
[----:B------:R-:W-:-:S04]  /*1ee60*/  LOP3.LUT R8, R5, R6, RZ, 0x3c, !PT ;  /* 0x0000000605087212 */ /* 0x000fc800078e3cff */
[----:B------:R-:W-:Y:S01]  /*1ee70*/  ISETP.GT.U32.AND P1, PT, R12, R3, PT ;  /* 0x000000030c00720c */ /* 0x000fe20003f24070 */
[----:B0-----:R-:W0:Y:S01]  /*1ee80*/  MUFU.RCP R9, R9 ;  /* 0x0000000900097308 */ /* 0x001e220000001000 */
[----:B------:R-:W-:-:S11]  /*1ee90*/  ISETP.GE.AND P2, PT, R8, RZ, PT ;  /* 0x000000ff0800720c */ /* 0x000fd60003f46270 */
[----:B------:R-:W-:Y:S02]  /*1eea0*/  @!P1 IMAD.IADD R3, R3, 0x1, -R12 ;  /* 0x0000000103039824 */ /* 0x000fe400078e0a0c */
[----:B------:R-:W-:Y:S01]  /*1eeb0*/  @!P1 VIADD R2, R2, 0x1 ;  /* 0x0000000102029836 */ /* 0x000fe20000000000 */
[----:B------:R-:W-:Y:S02]  /*1eec0*/  ISETP.NE.AND P1, PT, R6, RZ, PT ;  /* 0x000000ff0600720c */ /* 0x000fe40003f25270 */
[----:B------:R-:W-:Y:S01]  /*1eed0*/  ISETP.GE.U32.AND P0, PT, R3, R12, PT ;  /* 0x0000000c0300720c */ /* 0x000fe20003f06070 */
[----:B0-----:R-:W-:-:S04]  /*1eee0*/  VIADD R10, R9, 0xffffffe ;  /* 0x0ffffffe090a7836 */ /* 0x001fc80000000000 */
[----:B------:R-:W0:Y:S08]  /*1eef0*/  F2I.FTZ.U32.TRUNC.NTZ R3, R10 ;  /* 0x0000000a00037305 */ /* 0x000e30000021f000 */
        /* <DEDUP_REMOVED lines=32> */
.L_x_5010:
        /* <DEDUP_REMOVED lines=61> */
.L_x_5011:
[----:B------:R-:W-:-:S05]  /*1f4d0*/  LOP3.LUT R25, RZ, R2, RZ, 0x33, !PT ;  /* 0x00000002ff197212 */ /* 0x000fca00078e33ff */
[----:B------:R-:W-:Y:S01]  /*1f4e0*/  IMAD.IADD R25, R6, 0x1, R25 ;  /* 0x0000000106197824 */ /* 0x000fe200078e0219 */
[----:B------:R-:W-:Y:S06]  /*1f4f0*/  BRA `(.L_x_5012) ;  /* 0x00000000000c7947 */ /* 0x000fec0003800000 */
.L_x_5007:
[----:B------:R-:W-:Y:S02]  /*1f500*/  IMAD.MOV.U32 R25, RZ, RZ, RZ ;  /* 0x000000ffff197224 */ /* 0x000fe400078e00ff */
[----:B------:R-:W-:Y:S02]  /*1f510*/  IMAD.U32 R24, RZ, RZ, UR6 ;  /* 0x00000006ff187e24 */ /* 0x000fe4000f8e00ff */
[----:B------:R-:W-:-:S07]  /*1f520*/  IMAD.MOV.U32 R26, RZ, RZ, RZ ;  /* 0x000000ffff1a7224 */ /* 0x000fce00078e00ff */
.L_x_5012:
[----:B------:R-:W-:-:S13]  /*1f530*/  ISETP.NE.AND P0, PT, R0, RZ, PT ;  /* 0x000000ff0000720c */ /* 0x000fda0003f05270 */
[----:B------:R-:W0:Y:S01]  /*1f540*/  @!P0 S2R R3, SR_CgaCtaId ;  /* 0x0000000000038919 */ /* 0x000e220000008800 */
[----:B------:R-:W-:-:S04]  /*1f550*/  @!P0 MOV R0, 0x400 ;  /* 0x0000040000008802 */ /* 0x000fc80000000f00 */
[----:B0-----:R-:W-:-:S05]  /*1f560*/  @!P0 LEA R0, R3, R0, 0x18 ;  /* 0x0000000003008211 */ /* 0x001fca00078ec0ff */
[----:B------:R1:W-:Y:S01]  /*1f570*/  @!P0 STS.128 [R0+0x308d0], R24 ;  /* 0x0308d01800008388 */ /* 0x0003e20000000c00 */
[----:B------:R-:W-:Y:S06]  /*1f580*/  BAR.ARV 0x5, 0x180 ;  /* 0x0146000000007b1d */ /* 0x000fec0000002000 */
.L_x_5005:
        /* <DEDUP_REMOVED lines=8> */
[----:B------:R-:W-:Y:S01]  /*1f610*/  BSSY B8, `(.L_x_5013) ;  /* 0x00006f5000087945 */ /* 0x000fe20003800000 */
[----:B------:R-:W-:Y:S01]  /*1f620*/  IMAD.MOV.U32 R30, RZ, RZ, 0x1 ;  /* 0x00000001ff1e7424 */ /* 0x000fe200078e00ff */
[----:B------:R-:W1:Y:S01]  /*1f630*/  S2R R3, SR_TID.X ;  /* 0x0000000000037919 */ /* 0x000e620000002100 */
[----:B------:R-:W-:Y:S01]  /*1f640*/  IMAD.MOV.U32 R28, RZ, RZ, RZ ;  /* 0x000000ffff1c7224 */ /* 0x000fe200078e00ff */
[----:B------:R-:W-:Y:S01]  /*1f650*/  ULDC.64 UR38, c[0x0][0x198] ;  /* 0x0000660000267ab9 */ /* 0x000fe20000000a00 */
[----:B------:R-:W-:Y:S01]  /*1f660*/  IMAD.MOV.U32 R23, RZ, RZ, RZ ;  /* 0x000000ffff177224 */ /* 0x000fe200078e00ff */
[----:B------:R3:W-:Y:S01]  /*1f670*/  STL [R1+0x2ac], RZ ;  /* 0x0002acff01007387 */ /* 0x0007e20000100800 */
[----:B------:R-:W-:Y:S01]  /*1f680*/  IMAD.MOV.U32 R29, RZ, RZ, 0x1 ;  /* 0x00000001ff1d7424 */ /* 0x000fe200078e00ff */
[----:B------:R-:W-:Y:S01]  /*1f690*/  ULDC UR40, c[0x0][0xc] ;  /* 0x0000030000287ab9 */ /* 0x000fe20000000800 */
[C---:B-1----:R-:W-:Y:S01]  /*1f6a0*/  IMAD.SHL.U32 R33, R3.reuse, 0x8, RZ ;  /* 0x0000000803217824 */ /* 0x042fe200078e00ff */
[----:B------:R-:W-:-:S05]  /*1f6b0*/  LOP3.LUT R2, R3, 0x7f, RZ, 0xc0, !PT ;  /* 0x0000007f03027812 */ /* 0x000fca00078ec0ff */
[----:B------:R-:W-:Y:S01]  /*1f6c0*/  IMAD.SHL.U32 R37, R2, 0x8, RZ ;  /* 0x0000000802257824 */ /* 0x000fe200078e00ff */
[----:B------:R-:W-:Y:S02]  /*1f6d0*/  SHF.R.U32.HI R2, RZ, 0x3, R2 ;  /* 0x00000003ff027819 */ /* 0x000fe40000011602 */
[----:B--2---:R-:W-:Y:S02]  /*1f6e0*/  R2UR UR4, R0 ;  /* 0x00000000000472ca */ /* 0x004fe400000e0000 */
[C---:B------:R-:W-:Y:S02]  /*1f6f0*/  LOP3.LUT R0, R33.reuse, 0x1f8, RZ, 0xc0, !PT ;  /* 0x000001f821007812 */ /* 0x040fe400078ec0ff */
[----:B------:R-:W-:Y:S02]  /*1f700*/  LOP3.LUT R33, R33, 0x38, RZ, 0xc0, !PT ;  /* 0x0000003821217812 */ /* 0x000fe400078ec0ff */
[----:B------:R-:W-:Y:S02]  /*1f710*/  LOP3.LUT R0, R0, 0x38, R3, 0x78, !PT ;  /* 0x0000003800007812 */ /* 0x000fe400078e7803 */
[----:B------:R-:W-:-:S02]  /*1f720*/  LOP3.LUT R36, R33, 0x40, RZ, 0xfc, !PT ;  /* 0x0000004021247812 */ /* 0x000fc400078efcff */
[----:B------:R-:W-:Y:S01]  /*1f730*/  LOP3.LUT R37, R0, 0x200, R37, 0xf8, !PT ;  /* 0x0000020000257812 */ /* 0x000fe200078ef825 */
[----:B------:R-:W-:Y:S01]  /*1f740*/  IMAD.SHL.U32 R0, R3, 0x10, RZ ;  /* 0x0000001003007824 */ /* 0x000fe200078e00ff */
[----:B------:R-:W-:Y:S01]  /*1f750*/  LOP3.LUT R34, R33, 0x80, RZ, 0xfc, !PT ;  /* 0x0000008021227812 */ /* 0x000fe200078efcff */
[----:B------:R-:W-:-:S03]  /*1f760*/  ULOP3.LUT UR41, UR4, 0x2, URZ, 0xfc, !UPT ;  /* 0x0000000204297892 */ /* 0x000fc6000f8efc3f */
[----:B------:R-:W-:Y:S01]  /*1f770*/  UMOV UR4, 0x400 ;  /* 0x0000040000047882 */ /* 0x000fe20000000000 */
[----:B------:R-:W-:Y:S01]  /*1f780*/  LOP3.LUT R0, R2, 0x70, R0, 0xf8, !PT ;  /* 0x0000007002007812 */ /* 0x000fe200078ef800 */
[----:B0-----:R-:W-:-:S06]  /*1f790*/  ULEA UR4, UR5, UR4, 0x18 ;  /* 0x0000000405047291 */ /* 0x001fcc000f8ec03f */
[----:B------:R-:W-:-:S04]  /*1f7a0*/  IMAD.U32 R17, RZ, RZ, UR4 ;  /* 0x00000004ff117e24 */ /* 0x000fc8000f8e00ff */
[----:B------:R-:W-:-:S05]  /*1f7b0*/  IMAD R0, R37, 0x2, R17 ;  /* 0x0000000225007824 */ /* 0x000fca00078e0211 */
[----:B------:R3:W-:Y:S02]  /*1f7c0*/  STL [R1+0x280], R0 ;  /* 0x0002800001007387 */ /* 0x0007e40000100800 */
.L_x_5136:
[----:B------:R-:W-:Y:S05]  /*1f7d0*/  YIELD ;  /* 0x0000000000007946 */ /* 0x000fea0003800000 */
[----:B------:R-:W-:Y:S01]  /*1f7e0*/  ULDC.64 UR4, c[0x0][0xa28] ;  /* 0x00028a0000047ab9 */ /* 0x000fe20000000a00 */
[----:B0-----:R-:W-:Y:S01]  /*1f7f0*/  IMAD.MOV.U32 R12, RZ, RZ, RZ ;  /* 0x000000ffff0c7224 */ /* 0x001fe200078e00ff */
[----:B------:R-:W-:Y:S01]  /*1f800*/  ISETP.NE.U32.AND P0, PT, RZ, UR4, PT ;  /* 0x00000004ff007c0c */ /* 0x000fe2000bf05070 */
[----:B------:R-:W0:Y:S01]  /*1f810*/  LDC.64 R4, c[0x0][0xa00] ;  /* 0x00028000ff047b82 */ /* 0x000e220000000a00 */
[----:B------:R-:W-:Y:S02]  /*1f820*/  ULDC.64 UR6, c[0x0][0xa10] ;  /* 0x0002840000067ab9 */ /* 0x000fe40000000a00 */
[----:B------:R-:W-:Y:S01]  /*1f830*/  ISETP.NE.AND.EX P0, PT, RZ, UR5, PT, P0 ;  /* 0x00000005ff007c0c */ /* 0x000fe2000bf05300 */
[----:B------:R-:W-:-:S12]  /*1f840*/  ULDC.64 UR4, c[0x0][0xa18] ;  /* 0x0002860000047ab9 */ /* 0x000fd80000000a00 */
[----:B-1----:R-:W1:Y:S01]  /*1f850*/  @P0 LDC.64 R2, c[0x0][0xa28] ;  /* 0x00028a00ff020b82 */ /* 0x002e620000000a00 */
[----:B------:R-:W-:Y:S01]  /*1f860*/  ISETP.NE.U32.AND P1, PT, RZ, UR6, PT ;  /* 0x00000006ff007c0c */ /* 0x000fe2000bf25070 */
[----:B-1----:R-:W-:-:S05]  /*1f870*/  @P0 IMAD.WIDE R2, R27, 0x4, R2 ;  /* 0x000000041b020825 */ /* 0x002fca00078e0202 */
[----:B--2---:R1:W2:Y:S01]  /*1f880*/  @P0 LDG.E R12, desc[UR36][R2.64] ;  /* 0x00000024020c0981 */ /* 0x0042a2000c1e1900 */
[----:B------:R-:W-:Y:S01]  /*1f890*/  ISETP.NE.U32.AND P0, PT, RZ, UR4, PT ;  /* 0x00000004ff007c0c */ /* 0x000fe2000bf05070 */
[----:B------:R-:W-:Y:S01]  /*1f8a0*/  IMAD.MOV.U32 R35, RZ, RZ, RZ ;  /* 0x000000ffff237224 */ /* 0x000fe200078e00ff */
[----:B------:R-:W-:Y:S01]  /*1f8b0*/  ISETP.NE.AND.EX P1, PT, RZ, UR7, PT, P1 ;  /* 0x00000007ff007c0c */ /* 0x000fe2000bf25310 */
[----:B---3--:R-:W-:Y:S01]  /*1f8c0*/  IMAD.MOV.U32 R0, RZ, RZ, RZ ;  /* 0x000000ffff007224 */ /* 0x008fe200078e00ff */
        /* <DEDUP_REMOVED lines=25> */
[----:B----4-:R-:W-:Y:S05]  /*1fa60*/  @P2 BRA `(.L_x_5014) ;  /* 0x0000000000102947 */ /* 0x010fea0003800000 */
[----:B------:R-:W-:Y:S05]  /*1fa70*/  @!P0 BRA `(.L_x_5014) ;  /* 0x00000000000c8947 */ /* 0x000fea0003800000 */
[----:B------:R-:W2:Y:S04]  /*1fa80*/  LDG.E R6, desc[UR36][R4.64] ;  /* 0x0000002404067981 */ /* 0x000ea8000c1e1900 */
[----:B-----5:R-:W2:Y:S02]  /*1fa90*/  LDG.E R31, desc[UR36][R4.64+0x4] ;  /* 0x00000424041f7981 */ /* 0x020ea4000c1e1900 */
[----:B--2---:R-:W-:-:S07]  /*1faa0*/  IMAD.IADD R31, R31, 0x1, -R6 ;  /* 0x000000011f1f7824 */ /* 0x004fce00078e0a06 */
.L_x_5014:
        /* <DEDUP_REMOVED lines=13> */
.L_x_5015:
        /* <DEDUP_REMOVED lines=9> */
.L_x_5016:
[----:B-1----:R-:W2:Y:S01]  /*1fc10*/  @P1 LDG.E R5, desc[UR36][R2.64] ;  /* 0x0000002402051981 */ /* 0x002ea2000c1e1900 */
[----:B------:R-:W1:Y:S03]  /*1fc20*/  LDC R9, c[0x0][0x448] ;  /* 0x00011200ff097b82 */ /* 0x000e660000000800 */
[----:B------:R3:W2:Y:S01]  /*1fc30*/  @P1 LDG.E R4, desc[UR36][R2.64+0x4] ;  /* 0x0000042402041981 */ /* 0x0006a2000c1e1900 */
[----:B------:R-:W-:Y:S02]  /*1fc40*/  IMAD.SHL.U32 R25, R25, 0x80, RZ ;  /* 0x0000008019197824 */ /* 0x000fe400078e00ff */
[----:B-----5:R-:W-:Y:S02]  /*1fc50*/  IMAD.IADD R8, R8, 0x1, -R12 ;  /* 0x0000000108087824 */ /* 0x020fe400078e0a0c */
[----:B---3--:R-:W3:Y:S01]  /*1fc60*/  LDC.64 R2, c[0x0][0x9e0] ;  /* 0x00027800ff027b82 */ /* 0x008ee20000000a00 */
[----:B-1----:R-:W-:Y:S01]  /*1fc70*/  ISETP.NE.AND P2, PT, R9, 0x1, PT ;  /* 0x000000010900780c */ /* 0x002fe20003f45270 */
[----:B------:R-:W-:-:S12]  /*1fc80*/  VIADD R9, R25, 0x7f ;  /* 0x0000007f19097836 */ /* 0x000fd80000000000 */
[----:B------:R-:W1:Y:S01]  /*1fc90*/  @P2 LDC R10, c[0x0][0x44c] ;  /* 0x00011300ff0a2b82 */ /* 0x000e620000000800 */
[----:B---3--:R-:W-:-:S07]  /*1fca0*/  ISETP.GE.AND P3, PT, R3, 0x1, PT ;  /* 0x000000010300780c */ /* 0x008fce0003f66270 */
[----:B------:R-:W3:Y:S01]  /*1fcb0*/  @P2 LDC R11, c[0x0][0x450] ;  /* 0x00011400ff0b2b82 */ /* 0x000ee20000000800 */
[----:B--2---:R-:W-:Y:S02]  /*1fcc0*/  @P1 IMAD.IADD R7, R4, 0x1, -R5 ;  /* 0x0000000104071824 */ /* 0x004fe400078e0a05 */
[----:B-1----:R-:W-:-:S05]  /*1fcd0*/  @P2 IMAD.HI.U32 R4, R9, R10, RZ ;  /* 0x0000000a09042227 */ /* 0x002fca00078e00ff */
[----:B---3--:R-:W-:Y:S01]  /*1fce0*/  @P2 SHF.R.U32.HI R9, RZ, R11, R4 ;  /* 0x0000000bff092219 */ /* 0x008fe20000011604 */
[----:B------:R-:W-:-:S04]  /*1fcf0*/  IMAD.IADD R11, R8, 0x1, R7 ;  /* 0x00000001080b7824 */ /* 0x000fc800078e0207 */
[C---:B------:R-:W-:Y:S01]  /*1fd00*/  VIADD R4, R11.reuse, 0x5f ;  /* 0x0000005f0b047836 */ /* 0x040fe20000000000 */
[----:B------:R1:W-:Y:S01]  /*1fd10*/  STL [R1+0x284], R11 ;  /* 0x0002840b01007387 */ /* 0x0003e20000100800 */
[----:B------:R-:W-:Y:S02]  /*1fd20*/  IADD3 R18, R11, 0x1, -R31 ;  /* 0x000000010b127810 */ /* 0x000fe40007ffe81f */
[----:B------:R-:W-:-:S04]  /*1fd30*/  IMAD.HI R4, R4, 0x2aaaaaab, RZ ;  /* 0x2aaaaaab04047827 */ /* 0x000fc800078e02ff */
[----:B------:R-:W-:Y:S01]  /*1fd40*/  IMAD.IADD R9, R18, 0x1, R9 ;  /* 0x0000000112097824 */ /* 0x000fe200078e0209 */
[----:B------:R-:W-:-:S03]  /*1fd50*/  SHF.R.U32.HI R19, RZ, 0x1f, R4 ;  /* 0x0000001fff137819 */ /* 0x000fc60000011604 */
[----:B------:R-:W-:Y:S01]  /*1fd60*/  IMAD.IADD R2, R9, 0x1, R2 ;  /* 0x0000000109027824 */ /* 0x000fe200078e0202 */
[----:B------:R-:W-:Y:S01]  /*1fd70*/  LEA.HI.SX32 R19, R4, R19, 0x1c ;  /* 0x0000001304137211 */ /* 0x000fe200078fe2ff */
[----:B-1----:R-:W-:Y:S06]  /*1fd80*/  @!P3 BRA `(.L_x_5017) ;  /* 0x000000000048b947 */ /* 0x002fec0003800000 */
        /* <DEDUP_REMOVED lines=11> */
.L_x_5019:
[----:B------:R-:W-:-:S13]  /*1fe40*/  ISETP.NE.AND P0, PT, R3, 0x1, PT ;  /* 0x000000010300780c */ /* 0x000fda0003f05270 */
[----:B------:R-:W1:Y:S02]  /*1fe50*/  @P0 LDC.64 R4, c[0x0][0x9e8] ;  /* 0x00027a00ff040b82 */ /* 0x000e640000000a00 */
[----:B-1----:R-:W-:-:S05]  /*1fe60*/  @P0 IMAD.HI.U32 R4, R10, R4, RZ ;  /* 0x000000040a040227 */ /* 0x002fca00078e00ff */
[----:B------:R-:W-:-:S07]  /*1fe70*/  @P0 SHF.R.U32.HI R10, RZ, R5, R4 ;  /* 0x00000005ff0a0219 */ /* 0x000fce0000011604 */
.L_x_5020:
[----:B------:R-:W-:Y:S05]  /*1fe80*/  BSYNC B0 ;  /* 0x0000000000007941 */ /* 0x000fea0003800000 */
.L_x_5018:
[----:B------:R-:W-:-:S05]  /*1fe90*/  IMAD R5, R10, R3, R3 ;  /* 0x000000030a057224 */ /* 0x000fca00078e0203 */
[----:B------:R-:W-:-:S07]  /*1fea0*/  VIMNMX R2, R2, R5, PT ;  /* 0x0000000502027248 */ /* 0x000fce0003fe0100 */
.L_x_5017:
[----:B------:R-:W1:Y:S01]  /*1feb0*/  @P2 LDC R10, c[0x0][0x44c] ;  /* 0x00011300ff0a2b82 */ /* 0x000e620000000800 */
[----:B------:R-:W-:Y:S01]  /*1fec0*/  VIADD R2, R2, 0x5f ;  /* 0x0000005f02027836 */ /* 0x000fe20000000000 */
[----:B------:R-:W-:Y:S01]  /*1fed0*/  ULDC UR4, c[0x0][0x9dc] ;  /* 0x0002770000047ab9 */ /* 0x000fe20000000800 */
[----:B------:R-:W-:Y:S02]  /*1fee0*/  IMAD.MOV.U32 R4, RZ, RZ, R25 ;  /* 0x000000ffff047224 */ /* 0x000fe400078e0019 */
[----:B------:R-:W-:-:S03]  /*1fef0*/  IMAD.HI R2, R2, 0x2aaaaaab, RZ ;  /* 0x2aaaaaab02027827 */ /* 0x000fc600078e02ff */
[----:B------:R-:W2:Y:S01]  /*1ff00*/  @P2 LDC R5, c[0x0][0x450] ;  /* 0x00011400ff052b82 */ /* 0x000ea20000000800 */
[----:B------:R-:W-:Y:S02]  /*1ff10*/  IMAD.IADD R9, R11, 0x1, -R31 ;  /* 0x000000010b097824 */ /* 0x000fe400078e0a1f */
[----:B-1----:R-:W-:-:S05]  /*1ff20*/  @P2 IMAD.HI.U32 R10, R25, R10, RZ ;  /* 0x0000000a190a2227 */ /* 0x002fca00078e00ff */
[----:B--2---:R-:W-:Y:S02]  /*1ff30*/  @P2 SHF.R.U32.HI R4, RZ, R5, R10 ;  /* 0x00000005ff042219 */ /* 0x004fe4000001160a */
[----:B------:R-:W-:-:S03]  /*1ff40*/  SHF.R.U32.HI R5, RZ, 0x1f, R2 ;  /* 0x0000001fff057819 */ /* 0x000fc60000011602 */
[----:B------:R-:W-:Y:S01]  /*1ff50*/  IMAD.IADD R10, R9, 0x1, R4 ;  /* 0x00000001090a7824 */ /* 0x000fe200078e0204 */
[----:B------:R-:W-:-:S04]  /*1ff60*/  LEA.HI.SX32 R2, R2, R5, 0x1c ;  /* 0x0000000502027211 */ /* 0x000fc800078fe2ff */
[----:B------:R-:W-:Y:S01]  /*1ff70*/  VIMNMX R11, R19, R2, PT ;  /* 0x00000002130b7248 */ /* 0x000fe20003fe0100 */
        /* <DEDUP_REMOVED lines=12> */
.L_x_5023:
[----:B------:R-:W-:-:S13]  /*20040*/  ISETP.NE.AND P0, PT, R3, 0x1, PT ;  /* 0x000000010300780c */ /* 0x000fda0003f05270 */
[----:B------:R-:W1:Y:S02]  /*20050*/  @P0 LDC.64 R4, c[0x0][0x9e8] ;  /* 0x00027a00ff040b82 */ /* 0x000e640000000a00 */
[----:B-1----:R-:W-:-:S05]  /*20060*/  @P0 IMAD.HI.U32 R4, R10, R4, RZ ;  /* 0x000000040a040227 */ /* 0x002fca00078e00ff */
[----:B------:R-:W-:-:S07]  /*20070*/  @P0 SHF.R.U32.HI R10, RZ, R5, R4 ;  /* 0x00000005ff0a0219 */ /* 0x000fce0000011604 */
.L_x_5024:
[----:B------:R-:W-:Y:S05]  /*20080*/  BSYNC B0 ;  /* 0x0000000000007941 */ /* 0x000fea0003800000 */
.L_x_5022:
[----:B------:R-:W-:-:S05]  /*20090*/  IMAD R3, R10, R3, RZ ;  /* 0x000000030a037224 */ /* 0x000fca00078e02ff */
[----:B------:R-:W-:-:S07]  /*200a0*/  VIMNMX R2, R2, R3, !PT ;  /* 0x0000000302027248 */ /* 0x000fce0007fe0100 */
.L_x_5021:
[----:B------:R-:W-:Y:S01]  /*200b0*/  IMAD.HI R2, R2, 0x2aaaaaab, RZ ;  /* 0x2aaaaaab02027827 */ /* 0x000fe200078e02ff */
[----:B------:R-:W-:Y:S01]  /*200c0*/  BSSY B0, `(.L_x_5025) ;  /* 0x0000026000007945 */ /* 0x000fe20003800000 */
        /* <DEDUP_REMOVED lines=8> */
[----:B------:R-:W-:Y:S01]  /*20150*/  ISETP.NE.AND P0, PT, R6, RZ, PT ;  /* 0x000000ff0600720c */ /* 0x000fe20003f05270 */
[----:B------:R-:W-:-:S03]  /*20160*/  ULDC UR4, c[0x0][0x9f0] ;  /* 0x00027c0000047ab9 */ /* 0x000fc60000000800 */
[----:B------:R-:W-:-:S04]  /*20170*/  SEL R5, R6, UR4, P0 ;  /* 0x0000000406057c07 */ /* 0x000fc80008000000 */
[----:B------:R-:W-:Y:S02]  /*20180*/  IABS R13, R5 ;  /* 0x00000005000d7213 */ /* 0x000fe40000000000 */
[----:B0-----:R-:W-:Y:S02]  /*20190*/  IADD3 R12, R5, -0x1, R11 ;  /* 0xffffffff050c7810 */ /* 0x001fe40007ffe00b */
        /* <DEDUP_REMOVED lines=24> */
.L_x_5026:
[----:B------:R-:W-:Y:S05]  /*20320*/  BSYNC B0 ;  /* 0x0000000000007941 */ /* 0x000fea0003800000 */
.L_x_5025:
[-C--:B------:R-:W-:Y:S01]  /*20330*/  IMAD R3, R10, R14.reuse, R4 ;  /* 0x0000000e0a037224 */ /* 0x080fe200078e0204 */
        /* <DEDUP_REMOVED lines=20> */
[----:B------:R-:W1:Y:S02]  /*20480*/  S2R R3, SR_TID.X ;  /* 0x0000000000037919 */ /* 0x000e640000002100 */
[----:B-1----:R-:W-:-:S04]  /*20490*/  SHF.R.U32.HI R3, RZ, 0x5, R3 ;  /* 0x00000005ff037819 */ /* 0x002fc80000011603 */
[----:B------:R-:W-:-:S05]  /*204a0*/  LOP3.LUT R3, R3, 0x3, RZ, 0xc0, !PT ;  /* 0x0000000303037812 */ /* 0x000fca00078ec0ff */
[----:B------:R1:W2:Y:S02]  /*204b0*/  SHFL.IDX PT, R14, R3, RZ, 0x1f ;  /* 0x00001fff030e7589 */ /* 0x0002a400000e0000 */
.L_x_5185:
[----:B--2---:R-:W-:Y:S02]  /*204c0*/  ISETP.NE.AND P0, PT, R14, RZ, PT ;  /* 0x000000ff0e00720c */ /* 0x004fe40003f05270 */
[----:B------:R-:W-:-:S11]  /*204d0*/  PLOP3.LUT P6, PT, PT, PT, PT, 0x8, 0x0 ;  /* 0x000000000000781c */ /* 0x000fd60003fce170 */
[----:B------:R-:W-:Y:S05]  /*204e0*/  @P0 BRA `(.L_x_5030) ;  /* 0x00000000000c0947 */ /* 0x000fea0003800000 */
[----:B------:R-:W-:-:S03]  /*204f0*/  UMOV UR4, 0xffffffff ;  /* 0xffffffff00047882 */ /* 0x000fc60000000000 */
[----:B------:R-:W-:Y:S05]  /*20500*/  BRA.DIV UR4, `(.L_x_5031) ;  /* 0x0000007204787947 */ /* 0x000fea000b800000 */
[----:B------:R-:W-:-:S13]  /*20510*/  ELECT P6, URZ, PT ;  /* 0x00000000003f782f */ /* 0x000fda00038c0000 */
.L_x_5030:
[----:B-1----:R-:W2:Y:S01]  /*20520*/  LDL R3, [R1+0x2ac] ;  /* 0x0002ac0001037983 */ /* 0x002ea20000100800 */
[----:B------:R-:W-:Y:S01]  /*20530*/  BSSY B1, `(.L_x_5032) ;  /* 0x0000008000017945 */ /* 0x000fe20003800000 */
[----:B--2---:R-:W-:-:S05]  /*20540*/  VIADD R3, R3, 0x1 ;  /* 0x0000000103037836 */ /* 0x004fca0000000000 */
[----:B------:R-:W-:-:S04]  /*20550*/  LEA.HI R7, R3, R3, RZ, 0x1 ;  /* 0x0000000303077211 */ /* 0x000fc800078f08ff */
[----:B------:R-:W-:-:S05]  /*20560*/  LOP3.LUT R8, R7, 0xfffffffe, RZ, 0xc0, !PT ;  /* 0xfffffffe07087812 */ /* 0x000fca00078ec0ff */
[----:B------:R-:W-:-:S05]  /*20570*/  IMAD.IADD R8, R3, 0x1, -R8 ;  /* 0x0000000103087824 */ /* 0x000fca00078e0a08 */
[----:B------:R-:W-:-:S04]  /*20580*/  SHF.L.U32 R8, R8, 0x1f, RZ ;  /* 0x0000001f08087819 */ /* 0x000fc800000006ff */
[----:B------:R-:W1:Y:S02]  /*20590*/  SYNCS.PHASECHK.TRANS64.TRYWAIT P0, [R17+URZ+0x30820], R8 ;  /* 0x03082008110075a7 */ /* 0x000e64000800017f */
[----:B-1----:R-:W-:Y:S05]  /*205a0*/  @!P0 BRA `(.L_x_5033) ;  /* 0x0000007000708947 */ /* 0x002fea0003800000 */
.L_x_5188:
[----:B------:R-:W-:Y:S05]  /*205b0*/  BSYNC B1 ;  /* 0x0000000000017941 */ /* 0x000fea0003800000 */
.L_x_5032:
[----:B------:R-:W-:Y:S04]  /*205c0*/  BSSY B1, `(.L_x_5034) ;  /* 0x000008b000017945 */ /* 0x000fe80003800000 */
[----:B------:R-:W-:Y:S05]  /*205d0*/  @!P6 BRA `(.L_x_5035) ;  /* 0x000000080024e947 */ /* 0x000fea0003800000 */
[----:B0-----:R-:W-:Y:S01]  /*205e0*/  IMAD R12, R28, 0x8, R17 ;  /* 0x000000081c0c7824 */ /* 0x001fe200078e0211 */
[----:B------:R-:W-:Y:S01]  /*205f0*/  SHF.L.U32 R11, R30, 0x1f, RZ ;  /* 0x0000001f1e0b7819 */ /* 0x000fe200000006ff */
[----:B------:R-:W0:Y:S01]  /*20600*/  S2R R3, SR_TID.X ;  /* 0x0000000000037919 */ /* 0x000e220000002100 */
[----:B------:R-:W-:Y:S02]  /*20610*/  BSSY B2, `(.L_x_5036) ;  /* 0x0000005000027945 */ /* 0x000fe40003800000 */
[----:B------:R-:W2:Y:S01]  /*20620*/  SYNCS.PHASECHK.TRANS64.TRYWAIT P0, [R12+URZ+0x308a0], R11 ;  /* 0x0308a00b0c0075a7 */ /* 0x000ea2000800017f */
[----:B0-----:R-:W-:-:S04]  /*20630*/  LOP3.LUT R3, R3, 0x7f, RZ, 0xc0, !PT ;  /* 0x0000007f03037812 */ /* 0x001fc800078ec0ff */
[----:B------:R-:W-:Y:S01]  /*20640*/  ISETP.NE.AND P1, PT, R3, RZ, PT ;  /* 0x000000ff0300720c */ /* 0x000fe20003f25270 */
[----:B--2---:R-:W-:-:S12]  /*20650*/  @!P0 BRA `(.L_x_5037) ;  /* 0x0000007000588947 */ /* 0x004fd80003800000 */
.L_x_5189:
[----:B------:R-:W-:Y:S05]  /*20660*/  BSYNC B2 ;  /* 0x0000000000027941 */ /* 0x000fea0003800000 */
.L_x_5036:
[----:B------:R-:W-:Y:S04]  /*20670*/  BSSY B2, `(.L_x_5038) ;  /* 0x0000009000027945 */ /* 0x000fe80003800000 */
[----:B------:R-:W-:Y:S05]  /*20680*/  @P1 BRA `(.L_x_5039) ;  /* 0x00000000001c1947 */ /* 0x000fea0003800000 */
[----:B------:R-:W2:Y:S02]  /*20690*/  S2R R3, SR_TID.X ;  /* 0x0000000000037919 */ /* 0x000ea40000002100 */
[----:B--2---:R-:W-:Y:S01]  /*206a0*/  LOP3.LUT R7, R3, 0x1f, RZ, 0xc0, !PT ;  /* 0x0000001f03077812 */ /* 0x004fe200078ec0ff */
[----:B------:R-:W-:-:S03]  /*206b0*/  IMAD.MOV.U32 R3, RZ, RZ, 0x9000 ;  /* 0x00009000ff037424 */ /* 0x000fc600078e00ff */
[----:B------:R-:W-:Y:S01]  /*206c0*/  ISETP.NE.AND P0, PT, R7, RZ, PT ;  /* 0x000000ff0700720c */ /* 0x000fe20003f05270 */
[----:B------:R2:W-:-:S12]  /*206d0*/  SYNCS.ARRIVE.TRANS64 RZ, [R12+URZ+0x30890], R3 ;  /* 0x030890030cff79a7 */ /* 0x0005d8000800003f */
[----:B--2---:R-:W-:Y:S05]  /*206e0*/  @!P0 BRA `(.L_x_5039) ;  /* 0x0000000000048947 */ /* 0x004fea0003800000 */
[----:B------:R-:W-:Y:S01]  /*206f0*/  BPT.TRAP 0x1 ;  /* 0x000000040000795c */ /* 0x000fe20000300000 */
.L_x_5039:
[----:B------:R-:W-:Y:S05]  /*20700*/  BSYNC B2 ;  /* 0x0000000000027941 */ /* 0x000fea0003800000 */
.L_x_5038:
[----:B------:R-:W-:Y:S01]  /*20710*/  IMAD.MOV.U32 R22, RZ, RZ, RZ ;  /* 0x000000ffff167224 */ /* 0x000fe200078e00ff */
[----:B------:R-:W-:Y:S01]  /*20720*/  UIADD3 UR4, UP0, UR38, 0x570, URZ ;  /* 0x0000057026047890 */ /* 0x000fe2000ff1e03f */
[----:B------:R-:W-:Y:S01]  /*20730*/  IMAD R7, R2, 0x60, R0 ;  /* 0x0000006002077824 */ /* 0x000fe200078e0200 */
[----:B------:R-:W-:Y:S01]  /*20740*/  PLOP3.LUT P0, PT, PT, PT, PT, 0x80, 0x0 ;  /* 0x000000000000781c */ /* 0x000fe20003f0f070 */
[----:B-1----:R-:W-:Y:S01]  /*20750*/  IMAD R8, R28, 0x9000, R17 ;  /* 0x000090001c087824 */ /* 0x002fe200078e0211 */
[----:B------:R-:W-:Y:S01]  /*20760*/  R2UR UR10, R22 ;  /* 0x00000000160a72ca */ /* 0x000fe200000e0000 */
[----:B------:R-:W-:Y:S01]  /*20770*/  VIADD R7, R7, 0xffffffa0 ;  /* 0xffffffa007077836 */ /* 0x000fe20000000000 */
[----:B------:R-:W-:Y:S01]  /*20780*/  UIADD3.X UR5, URZ, UR39, URZ, UP0, !UPT ;  /* 0x000000273f057290 */ /* 0x000fe200087fe43f */
[----:B------:R-:W-:Y:S01]  /*20790*/  VIADD R3, R12, 0x30890 ;  /* 0x000308900c037836 */ /* 0x000fe20000000000 */
[----:B------:R-:W-:Y:S01]  /*207a0*/  UMOV UR6, 0x0 ;  /* 0x0000000000067882 */ /* 0x000fe20000000000 */
[----:B------:R-:W-:Y:S01]  /*207b0*/  VIADD R13, R8, 0x1e400 ;  /* 0x0001e400080d7836 */ /* 0x000fe20000000000 */
[----:B------:R-:W-:-:S09]  /*207c0*/  UMOV UR7, 0x12f00000 ;  /* 0x12f0000000077882 */ /* 0x000fd20000000000 */
.L_x_5040:
        /* <DEDUP_REMOVED lines=16> */
.L_x_5041:
        /* <DEDUP_REMOVED lines=16> */
.L_x_5042:
        /* <DEDUP_REMOVED lines=13> */
.L_x_5190:
[----:B------:R-:W-:Y:S05]  /*20aa0*/  BSYNC B2 ;  /* 0x0000000000027941 */ /* 0x000fea0003800000 */
.L_x_5043:
[----:B------:R-:W-:Y:S01]  /*20ab0*/  BSSY B2, `(.L_x_5045) ;  /* 0x000000b000027945 */ /* 0x000fe20003800000 */
[----:B------:R-:W-:Y:S02]  /*20ac0*/  IMAD.MOV.U32 R14, RZ, RZ, 0x0 ;  /* 0x00000000ff0e7424 */ /* 0x000fe400078e00ff */
[----:B------:R-:W-:Y:S01]  /*20ad0*/  IMAD.MOV.U32 R15, RZ, RZ, 0x12f00000 ;  /* 0x12f00000ff0f7424 */ /* 0x000fe200078e00ff */
[----:B------:R-:W-:Y:S06]  /*20ae0*/  @P1 BRA `(.L_x_5046) ;  /* 0x00000000001c1947 */ /* 0x000fec0003800000 */
[----:B------:R-:W2:Y:S02]  /*20af0*/  S2R R3, SR_TID.X ;  /* 0x0000000000037919 */ /* 0x000ea40000002100 */
[----:B--2---:R-:W-:Y:S01]  /*20b00*/  LOP3.LUT R13, R3, 0x1f, RZ, 0xc0, !PT ;  /* 0x0000001f030d7812 */ /* 0x004fe200078ec0ff */
[----:B------:R-:W-:-:S03]  /*20b10*/  IMAD.MOV.U32 R3, RZ, RZ, 0x9000 ;  /* 0x00009000ff037424 */ /* 0x000fc600078e00ff */
[----:B------:R-:W-:Y:S01]  /*20b20*/  ISETP.NE.AND P0, PT, R13, RZ, PT ;  /* 0x000000ff0d00720c */ /* 0x000fe20003f05270 */
[----:B------:R2:W-:-:S12]  /*20b30*/  SYNCS.ARRIVE.TRANS64 RZ, [R12+URZ+0x308b0], R3 ;  /* 0x0308b0030cff79a7 */ /* 0x0005d8000800003f */
[----:B--2---:R-:W-:Y:S05]  /*20b40*/  @!P0 BRA `(.L_x_5046) ;  /* 0x0000000000048947 */ /* 0x004fea0003800000 */
[----:B------:R-:W-:Y:S01]  /*20b50*/  BPT.TRAP 0x1 ;  /* 0x000000040000795c */ /* 0x000fe20000300000 */
.L_x_5046:
[----:B------:R-:W-:Y:S05]  /*20b60*/  BSYNC B2 ;  /* 0x0000000000027941 */ /* 0x000fea0003800000 */
.L_x_5045:
        /* <DEDUP_REMOVED lines=8> */
.L_x_5047:
        /* <DEDUP_REMOVED lines=15> */
.L_x_5048:
        /* <DEDUP_REMOVED lines=15> */
.L_x_5049:
        /* <DEDUP_REMOVED lines=10> */
.L_x_5035:
[----:B------:R-:W-:Y:S05]  /*20e70*/  BSYNC B1 ;  /* 0x0000000000017941 */ /* 0x000fea0003800000 */
.L_x_5034:
        /* <DEDUP_REMOVED lines=9> */
.L_x_5066:
        /* <DEDUP_REMOVED lines=11> */
.L_x_5191:
[----:B------:R-:W-:Y:S05]  /*20fc0*/  BSYNC B2 ;  /* 0x0000000000027941 */ /* 0x000fea0003800000 */
.L_x_5052:
        /* <DEDUP_REMOVED lines=9> */
.L_x_5055:
[----:B------:R-:W-:Y:S05]  /*21060*/  BSYNC B2 ;  /* 0x0000000000027941 */ /* 0x000fea0003800000 */
.L_x_5054:
        /* <DEDUP_REMOVED lines=11> */
.L_x_5056:
        /* <DEDUP_REMOVED lines=16> */
.L_x_5057:
        /* <DEDUP_REMOVED lines=16> */
.L_x_5058:
        /* <DEDUP_REMOVED lines=13> */
.L_x_5192:
[----:B------:R-:W-:Y:S05]  /*213f0*/  BSYNC B2 ;  /* 0x0000000000027941 */ /* 0x000fea0003800000 */
.L_x_5059:
[----:B------:R-:W-:Y:S01]  /*21400*/  BSSY B2, `(.L_x_5061) ;  /* 0x000000b000027945 */ /* 0x000fe20003800000 */
[----:B------:R-:W-:Y:S02]  /*21410*/  IMAD.MOV.U32 R2, RZ, RZ, 0x0 ;  /* 0x00000000ff027424 */ /* 0x000fe400078e00ff */
[----:B01----:R-:W-:Y:S01]  /*21420*/  IMAD.MOV.U32 R3, RZ, RZ, 0x12f00000 ;  /* 0x12f00000ff037424 */ /* 0x003fe200078e00ff */
[----:B------:R-:W-:Y:S06]  /*21430*/  @P2 BRA `(.L_x_5062) ;  /* 0x00000000001c2947 */ /* 0x000fec0003800000 */
[----:B------:R-:W0:Y:S02]  /*21440*/  S2R R13, SR_TID.X ;  /* 0x00000000000d7919 */ /* 0x000e240000002100 */
[----:B0-----:R-:W-:Y:S01]  /*21450*/  LOP3.LUT R21, R13, 0x1f, RZ, 0xc0, !PT ;  /* 0x0000001f0d157812 */ /* 0x001fe200078ec0ff */
[----:B------:R-:W-:-:S03]  /*21460*/  IMAD.MOV.U32 R13, RZ, RZ, 0x9000 ;  /* 0x00009000ff0d7424 */ /* 0x000fc600078e00ff */
[----:B------:R-:W-:Y:S01]  /*21470*/  ISETP.NE.AND P1, PT, R21, RZ, PT ;  /* 0x000000ff1500720c */ /* 0x000fe20003f25270 */
[----:B------:R0:W-:-:S12]  /*21480*/  SYNCS.ARRIVE.TRANS64 RZ, [R7+URZ+0x308b0], R13 ;  /* 0x0308b00d07ff79a7 */ /* 0x0001d8000800003f */
[----:B0-----:R-:W-:Y:S05]  /*21490*/  @!P1 BRA `(.L_x_5062) ;  /* 0x0000000000049947 */ /* 0x001fea0003800000 */
[----:B------:R-:W-:Y:S01]  /*214a0*/  BPT.TRAP 0x1 ;  /* 0x000000040000795c */ /* 0x000fe20000300000 */
.L_x_5062:
[----:B------:R-:W-:Y:S05]  /*214b0*/  BSYNC B2 ;  /* 0x0000000000027941 */ /* 0x000fea0003800000 */
.L_x_5061:
        /* <DEDUP_REMOVED lines=8> */
.L_x_5063:
        /* <DEDUP_REMOVED lines=15> */
.L_x_5064:
        /* <DEDUP_REMOVED lines=15> */
.L_x_5065:
        /* <DEDUP_REMOVED lines=10> */
.L_x_5051:
[----:B------:R-:W-:Y:S05]  /*217c0*/  BSYNC B1 ;  /* 0x0000000000017941 */ /* 0x000fea0003800000 */
.L_x_5050:
        /* <DEDUP_REMOVED lines=8> */
.L_x_5028:
[----:B------:R-:W-:Y:S05]  /*21850*/  BSYNC B0 ;  /* 0x0000000000007941 */ /* 0x000fea0003800000 */
.L_x_5027:
[----:B------:R-:W1:Y:S01]  /*21860*/  LDC R0, c[0x0][0x448] ;  /* 0x00011200ff007b82 */ /* 0x000e620000000800 */
[----:B------:R-:W-:Y:S01]  /*21870*/  VIADD R5, R25, 0x7f ;  /* 0x0000007f19057836 */ /* 0x000fe20000000000 */
[----:B------:R-:W-:Y:S06]  /*21880*/  @!P0 WARPSYNC.ALL ;  /* 0x0000000000008948 */ /* 0x000fec0003800000 */
[----:B------:R-:W2:Y:S08]  /*21890*/  LDC.64 R2, c[0x0][0x9e0] ;  /* 0x00027800ff027b82 */ /* 0x000eb00000000a00 */
[----:B------:R-:W-:Y:S01]  /*218a0*/  @!P0 BAR.SYNC.DEFER_BLOCKING 0xc, 0x180 ;  /* 0x0306000000008b1d */ /* 0x000fe20000010000 */
[----:B-1----:R-:W-:-:S02]  /*218b0*/  ISETP.NE.AND P1, PT, R0, 0x1, PT ;  /* 0x000000010000780c */ /* 0x002fc40003f25270 */
[----:B--2---:R-:W-:-:S11]  /*218c0*/  ISETP.GE.AND P2, PT, R3, 0x1, PT ;  /* 0x000000010300780c */ /* 0x004fd60003f46270 */
[----:B------:R-:W1:Y:S08]  /*218d0*/  @P1 LDC R4, c[0x0][0x44c] ;  /* 0x00011300ff041b82 */ /* 0x000e700000000800 */
[----:B------:R-:W2:Y:S01]  /*218e0*/  @P1 LDC R0, c[0x0][0x450] ;  /* 0x00011400ff001b82 */ /* 0x000ea20000000800 */
[----:B-1----:R-:W-:-:S05]  /*218f0*/  @P1 IMAD.HI.U32 R7, R5, R4, RZ ;  /* 0x0000000405071227 */ /* 0x002fca00078e00ff */
[----:B--2---:R-:W-:-:S05]  /*21900*/  @P1 SHF.R.U32.HI R5, RZ, R0, R7 ;  /* 0x00000000ff051219 */ /* 0x004fca0000011607 */
        /* <DEDUP_REMOVED lines=14> */
.L_x_5069:
[----:B------:R-:W-:-:S13]  /*219f0*/  ISETP.NE.AND P0, PT, R3, 0x1, PT ;  /* 0x000000010300780c */ /* 0x000fda0003f05270 */
[----:B------:R-:W1:Y:S02]  /*21a00*/  @P0 LDC.64 R4, c[0x0][0x9e8] ;  /* 0x00027a00ff040b82 */ /* 0x000e640000000a00 */
[----:B-1----:R-:W-:-:S05]  /*21a10*/  @P0 IMAD.HI.U32 R4, R0, R4, RZ ;  /* 0x0000000400040227 */ /* 0x002fca00078e00ff */
[----:B------:R-:W-:-:S07]  /*21a20*/  @P0 SHF.R.U32.HI R0, RZ, R5, R4 ;  /* 0x00000005ff000219 */ /* 0x000fce0000011604 */
.L_x_5070:
[----:B------:R-:W-:Y:S05]  /*21a30*/  BSYNC B0 ;  /* 0x0000000000007941 */ /* 0x000fea0003800000 */
.L_x_5068:
[----:B------:R-:W-:-:S05]  /*21a40*/  IMAD R5, R0, R3, R3 ;  /* 0x0000000300057224 */ /* 0x000fca00078e0203 */
[----:B------:R-:W-:-:S07]  /*21a50*/  VIMNMX R2, R2, R5, PT ;  /* 0x0000000502027248 */ /* 0x000fce0003fe0100 */
.L_x_5067:
[----:B------:R-:W1:Y:S01]  /*21a60*/  @P1 LDC R0, c[0x0][0x44c] ;  /* 0x00011300ff001b82 */ /* 0x000e620000000800 */
[----:B------:R-:W-:Y:S01]  /*21a70*/  VIADD R2, R2, 0x5f ;  /* 0x0000005f02027836 */ /* 0x000fe20000000000 */
[----:B------:R-:W-:-:S03]  /*21a80*/  ULDC UR4, c[0x0][0x9dc] ;  /* 0x0002770000047ab9 */ /* 0x000fc60000000800 */
[----:B------:R-:W-:-:S03]  /*21a90*/  IMAD.HI R2, R2, 0x2aaaaaab, RZ ;  /* 0x2aaaaaab02027827 */ /* 0x000fc600078e02ff */
[----:B------:R-:W2:Y:S01]  /*21aa0*/  @P1 LDC R5, c[0x0][0x450] ;  /* 0x00011400ff051b82 */ /* 0x000ea20000000800 */
[----:B-1----:R-:W-:-:S04]  /*21ab0*/  @P1 IMAD.HI.U32 R4, R25, R0, RZ ;  /* 0x0000000019041227 */ /* 0x002fc800078e00ff */
[----:B------:R-:W-:Y:S01]  /*21ac0*/  IMAD.MOV.U32 R0, RZ, RZ, R25 ;  /* 0x000000ffff007224 */ /* 0x000fe200078e0019 */
[----:B--2---:R-:W-:Y:S02]  /*21ad0*/  @P1 SHF.R.U32.HI R0, RZ, R5, R4 ;  /* 0x00000005ff001219 */ /* 0x004fe40000011604 */
[----:B------:R-:W-:-:S03]  /*21ae0*/  SHF.R.U32.HI R5, RZ, 0x1f, R2 ;  /* 0x0000001fff057819 */ /* 0x000fc60000011602 */
[----:B------:R-:W-:Y:S01]  /*21af0*/  IMAD.IADD R9, R9, 0x1, R0 ;  /* 0x0000000109097824 */ /* 0x000fe200078e0200 */
[----:B------:R-:W-:-:S03]  /*21b00*/  LEA.HI.SX32 R2, R2, R5, 0x1c ;  /* 0x0000000502027211 */ /* 0x000fc600078fe2ff */
[----:B------:R-:W-:Y:S01]  /*21b10*/  VIADD R0, R9, -UR4 ;  /* 0x8000000409007c36 */ /* 0x000fe20008000000 */
[----:B------:R-:W-:Y:S01]  /*21b20*/  VIMNMX R19, R19, R2, PT ;  /* 0x0000000213137248 */ /* 0x000fe20003fe0100 */
        /* <DEDUP_REMOVED lines=11> */
.L_x_5073:
[----:B------:R-:W-:-:S13]  /*21be0*/  ISETP.NE.AND P0, PT, R3, 0x1, PT ;  /* 0x000000010300780c */ /* 0x000fda0003f05270 */
[----:B------:R-:W1:Y:S02]  /*21bf0*/  @P0 LDC.64 R4, c[0x0][0x9e8] ;  /* 0x00027a00ff040b82 */ /* 0x000e640000000a00 */
[----:B-1----:R-:W-:-:S05]  /*21c00*/  @P0 IMAD.HI.U32 R4, R9, R4, RZ ;  /* 0x0000000409040227 */ /* 0x002fca00078e00ff */
[----:B------:R-:W-:-:S07]  /*21c10*/  @P0 SHF.R.U32.HI R9, RZ, R5, R4 ;  /* 0x00000005ff090219 */ /* 0x000fce0000011604 */
.L_x_5074:
[----:B------:R-:W-:Y:S05]  /*21c20*/  BSYNC B0 ;  /* 0x0000000000007941 */ /* 0x000fea0003800000 */
.L_x_5072:
[----:B------:R-:W-:-:S05]  /*21c30*/  IMAD R3, R9, R3, RZ ;  /* 0x0000000309037224 */ /* 0x000fca00078e02ff */
[----:B------:R-:W-:-:S07]  /*21c40*/  VIMNMX R0, R0, R3, !PT ;  /* 0x0000000300007248 */ /* 0x000fce0007fe0100 */
.L_x_5071:
[----:B------:R-:W-:Y:S01]  /*21c50*/  ISETP.NE.AND P1, PT, R6, RZ, PT ;  /* 0x000000ff0600720c */ /* 0x000fe20003f25270 */
[----:B------:R-:W-:Y:S01]  /*21c60*/  IMAD.HI R0, R0, 0x2aaaaaab, RZ ;  /* 0x2aaaaaab00007827 */ /* 0x000fe200078e02ff */
[----:B------:R-:W-:Y:S04]  /*21c70*/  BSSY B0, `(.L_x_5075) ;  /* 0x0000023000007945 */ /* 0x000fe80003800000 */
[----:B------:R-:W-:-:S04]  /*21c80*/  SHF.R.U32.HI R3, RZ, 0x1f, R0 ;  /* 0x0000001fff037819 */ /* 0x000fc80000011600 */
[----:B------:R-:W-:Y:S01]  /*21c90*/  LEA.HI.SX32 R0, R0, R3, 0x1c ;  /* 0x0000000300007211 */ /* 0x000fe200078fe2ff */
[----:B------:R-:W-:Y:S02]  /*21ca0*/  IMAD.MOV.U32 R3, RZ, RZ, RZ ;  /* 0x000000ffff037224 */ /* 0x000fe400078e00ff */
[----:B------:R-:W1:Y:S01]  /*21cb0*/  @!P1 LDC R6, c[0x0][0x9f0] ;  /* 0x00027c00ff069b82 */ /* 0x000e620000000800 */
[----:B------:R-:W-:-:S04]  /*21cc0*/  VIMNMX R0, RZ, R0, !PT ;  /* 0x00000000ff007248 */ /* 0x000fc80007fe0100 */
[----:B------:R-:W-:-:S13]  /*21cd0*/  ISETP.GT.AND P0, PT, R19, R0, PT ;  /* 0x000000001300720c */ /* 0x000fda0003f04270 */
[----:B------:R-:W-:Y:S05]  /*21ce0*/  @!P0 BRA `(.L_x_5076) ;  /* 0x00000000006c8947 */ /* 0x000fea0003800000 */
[-C--:B-1----:R-:W-:Y:S01]  /*21cf0*/  IABS R4, R6.reuse ;  /* 0x0000000600047213 */ /* 0x082fe20000000000 */
[----:B------:R-:W-:Y:S01]  /*21d00*/  IMAD.MOV.U32 R2, RZ, RZ, RZ ;  /* 0x000000ffff027224 */ /* 0x000fe200078e00ff */
[----:B------:R-:W-:Y:S02]  /*21d10*/  IABS R8, R6 ;  /* 0x0000000600087213 */ /* 0x000fe40000000000 */
[----:B------:R-:W1:Y:S08]  /*21d20*/  I2F.RP R5, R4 ;  /* 0x0000000400057306 */ /* 0x000e700000209400 */
[----:B-1----:R-:W1:Y:S02]  /*21d30*/  MUFU.RCP R5, R5 ;  /* 0x0000000500057308 */ /* 0x002e640000001000 */
[----:B-1----:R-:W-:-:S06]  /*21d40*/  VIADD R7, R5, 0xffffffe ;  /* 0x0ffffffe05077836 */ /* 0x002fcc0000000000 */
[----:B------:R1:W2:Y:S02]  /*21d50*/  F2I.FTZ.U32.TRUNC.NTZ R3, R7 ;  /* 0x0000000700037305 */ /* 0x0002a4000021f000 */
[----:B-1----:R-:W-:Y:S02]  /*21d60*/  IMAD.MOV R7, RZ, RZ, -R8 ;  /* 0x000000ffff077224 */ /* 0x002fe400078e0a08 */
[----:B--2---:R-:W-:-:S04]  /*21d70*/  IMAD.MOV R9, RZ, RZ, -R3 ;  /* 0x000000ffff097224 */ /* 0x004fc800078e0a03 */
        /* <DEDUP_REMOVED lines=18> */
.L_x_5076:
[----:B------:R-:W-:Y:S05]  /*21ea0*/  BSYNC B0 ;  /* 0x0000000000007941 */ /* 0x000fea0003800000 */
.L_x_5075:
[-C--:B------:R-:W-:Y:S01]  /*21eb0*/  IMAD R0, R10, R3.reuse, R0 ;  /* 0x000000030a007224 */ /* 0x080fe200078e0200 */
        /* <DEDUP_REMOVED lines=19> */
[----:B------:R-:W3:Y:S01]  /*21ff0*/  POPC R7, R4 ;  /* 0x0000000400077309 */ /* 0x000ee20000000000 */
[----:B--2---:R-:W3:Y:S02]  /*22000*/  SHFL.IDX PT, R0, R3, R0, 0x1f ;  /* 0x00001f0003007589 */ /* 0x004ee400000e0000 */
[----:B---3--:R-:W-:Y:S01]  /*22010*/  IADD3 R24, R0, UR40, R7 ;  /* 0x0000002800187c10 */ /* 0x008fe2000fffe007 */
[----:B------:R-:W-:Y:S06]  /*22020*/  BRA `(.L_x_5079) ;  /* 0x00000034003c7947 */ /* 0x000fec0003800000 */
.L_x_5078:
        /* <DEDUP_REMOVED lines=11> */
[----:B-1----:R-:W-:Y:S02]  /*220e0*/  IMAD.U32 R6, RZ, RZ, UR8 ;  /* 0x00000008ff067e24 */ /* 0x002fe4000f8e00ff */
[----:B------:R-:W-:-:S02]  /*220f0*/  IMAD.U32 R7, RZ, RZ, UR9 ;  /* 0x00000009ff077e24 */ /* 0x000fc4000f8e00ff */
[----:B------:R-:W-:Y:S02]  /*22100*/  IMAD.U32 R10, RZ, RZ, UR4 ;  /* 0x00000004ff0a7e24 */ /* 0x000fe4000f8e00ff */
[----:B------:R-:W-:Y:S02]  /*22110*/  IMAD.U32 R11, RZ, RZ, UR5 ;  /* 0x00000005ff0b7e24 */ /* 0x000fe4000f8e00ff */
[----:B------:R-:W-:Y:S02]  /*22120*/  IMAD.MOV.U32 R8, RZ, RZ, 0x70 ;  /* 0x00000070ff087424 */ /* 0x000fe400078e00ff */
[----:B0-----:R-:W-:Y:S02]  /*22130*/  IMAD.MOV.U32 R12, RZ, RZ, 0x1 ;  /* 0x00000001ff0c7424 */ /* 0x001fe400078e00ff */
[----:B------:R-:W-:-:S07]  /*22140*/  IMAD.MOV.U32 R13, RZ, RZ, RZ ;  /* 0x000000ffff0d7224 */ /* 0x000fce00078e00ff */
[----:B------:R-:W-:-:S07]  /*22150*/  LEPC R20, `(.L_x_5081) ;  /* 0x000000001014794e */ /* 0x000fce0000000000 */
[----:B--2---:R-:W-:Y:S05]  /*22160*/  CALL.ABS.NOINC R2 ;  /* 0x0000000002007343 */ /* 0x004fea0003c00000 */
.L_x_5081:
[----:B------:R-:W-:Y:S05]  /*22170*/  BSYNC B6 ;  /* 0x0000000000067941 */ /* 0x000fea0003800000 */
.L_x_5080:
        /* <DEDUP_REMOVED lines=11> */
[----:B-1----:R-:W-:Y:S02]  /*22230*/  IMAD.U32 R6, RZ, RZ, UR8 ;  /* 0x00000008ff067e24 */ /* 0x002fe4000f8e00ff */
[----:B------:R-:W-:-:S02]  /*22240*/  IMAD.U32 R7, RZ, RZ, UR9 ;  /* 0x00000009ff077e24 */ /* 0x000fc4000f8e00ff */
[----:B------:R-:W-:Y:S02]  /*22250*/  IMAD.U32 R10, RZ, RZ, UR4 ;  /* 0x00000004ff0a7e24 */ /* 0x000fe4000f8e00ff */
[----:B------:R-:W-:Y:S02]  /*22260*/  IMAD.U32 R11, RZ, RZ, UR5 ;  /* 0x00000005ff0b7e24 */ /* 0x000fe4000f8e00ff */
[----:B------:R-:W-:Y:S02]  /*22270*/  IMAD.MOV.U32 R8, RZ, RZ, 0x70 ;  /* 0x00000070ff087424 */ /* 0x000fe400078e00ff */
[----:B0-----:R-:W-:Y:S02]  /*22280*/  IMAD.MOV.U32 R12, RZ, RZ, 0x1 ;  /* 0x00000001ff0c7424 */ /* 0x001fe400078e00ff */
[----:B--2---:R-:W-:-:S07]  /*22290*/  IMAD.MOV.U32 R13, RZ, RZ, RZ ;  /* 0x000000ffff0d7224 */ /* 0x004fce00078e00ff */
[----:B------:R-:W-:-:S07]  /*222a0*/  LEPC R20, `(.L_x_5084) ;  /* 0x000000001014794e */ /* 0x000fce0000000000 */
[----:B---3--:R-:W-:Y:S05]  /*222b0*/  CALL.ABS.NOINC R2 ;  /* 0x0000000002007343 */ /* 0x008fea0003c00000 */
.L_x_5084:
        /* <DEDUP_REMOVED lines=15> */
.L_x_5083:
[----:B------:R-:W-:Y:S05]  /*223b0*/  BSYNC B6 ;  /* 0x0000000000067941 */ /* 0x000fea0003800000 */
.L_x_5082:
[----:B------:R-:W-:Y:S01]  /*223c0*/  ULDC.64 UR4, c[0x0][0x9f8] ;  /* 0x00027e0000047ab9 */ /* 0x000fe20000000a00 */
[----:B------:R-:W2:Y:S01]  /*223d0*/  LDL R20, [R1+0x284] ;  /* 0x0002840001147983 */ /* 0x000ea20000100800 */
[----:B------:R-:W-:-:S03]  /*223e0*/  ISETP.NE.U32.AND P0, PT, RZ, UR4, PT ;  /* 0x00000004ff007c0c */ /* 0x000fc6000bf05070 */
[----:B------:R-:W3:Y:S01]  /*223f0*/  LDL R19, [R1+0x28c] ;  /* 0x00028c0001137983 */ /* 0x000ee20000100800 */
[----:B------:R-:W-:Y:S01]  /*22400*/  ISETP.NE.AND.EX P0, PT, RZ, UR5, PT, P0 ;  /* 0x00000005ff007c0c */ /* 0x000fe2000bf05300 */
[----:B------:R-:W-:Y:S01]  /*22410*/  IMAD.MOV.U32 R32, RZ, RZ, R27 ;  /* 0x000000ffff207224 */ /* 0x000fe200078e001b */
[----:B------:R-:W4:Y:S01]  /*22420*/  LDC R0, c[0x0][0x430] ;  /* 0x00010c00ff007b82 */ /* 0x000f220000000800 */
[----:B------:R-:W0:Y:S01]  /*22430*/  S2R R18, SR_TID.X ;  /* 0x0000000000127919 */ /* 0x000e220000002100 */
[----:B------:R-:W-:Y:S01]  /*22440*/  VIADD R22, R22, 0xffffffff ;  /* 0xffffffff16167836 */ /* 0x000fe20000000000 */
[----:B------:R-:W-:Y:S01]  /*22450*/  LOP3.LUT R16, R16, 0xfffffff7, RZ, 0xc0, !PT ;  /* 0xfffffff710107812 */ /* 0x000fe200078ec0ff */
[----:B------:R-:W-:-:S07]  /*22460*/  ULDC UR4, c[0x0][0x2f4] ;  /* 0x0000bd0000047ab9 */ /* 0x000fce0000000800 */
[----:B------:R-:W1:Y:S01]  /*22470*/  @P0 LDC.64 R2, c[0x0][0x9f8] ;  /* 0x00027e00ff020b82 */ /* 0x000e620000000a00 */
[----:B----4-:R-:W-:Y:S02]  /*22480*/  ISETP.NE.AND P1, PT, R0, 0x1, PT ;  /* 0x000000010000780c */ /* 0x010fe40003f25270 */
[----:B0-----:R-:W-:Y:S01]  /*22490*/  LOP3.LUT R21, R18, 0x7f, RZ, 0xc0, !PT ;  /* 0x0000007f12157812 */ /* 0x001fe200078ec0ff */
[----:B-1----:R-:W-:-:S10]  /*224a0*/  @P0 IMAD.WIDE R2, R27, 0x4, R2 ;  /* 0x000000041b020825 */ /* 0x002fd400078e0202 */
[----:B------:R-:W0:Y:S01]  /*224b0*/  @P1 LDC R6, c[0x0][0x434] ;  /* 0x00010d00ff061b82 */ /* 0x000e220000000800 */
[----:B------:R1:W4:Y:S01]  /*224c0*/  @P0 LDG.E R32, desc[UR36][R2.64] ;  /* 0x0000002402200981 */ /* 0x000322000c1e1900 */
[----:B------:R-:W-:Y:S01]  /*224d0*/  IMAD.SHL.U32 R18, R18, 0x10, RZ ;  /* 0x0000001012127824 */ /* 0x000fe200078e00ff */
[----:B------:R-:W-:-:S05]  /*224e0*/  SHF.R.U32.HI R21, RZ, 0x3, R21 ;  /* 0x00000003ff157819 */ /* 0x000fca0000011615 */
[----:B------:R-:W1:Y:S01]  /*224f0*/  @P1 LDC R7, c[0x0][0x438] ;  /* 0x00010e00ff071b82 */ /* 0x000e620000000800 */
[----:B------:R-:W-:-:S05]  /*22500*/  LOP3.LUT R18, R21, 0x70, R18, 0xf8, !PT ;  /* 0x0000007015127812 */ /* 0x000fca00078ef812 */
[----:B------:R-:W-:Y:S01]  /*22510*/  IMAD R5, R22, 0x60, R18 ;  /* 0x0000006016057824 */ /* 0x000fe200078e0212 */
[----:B------:R-:W-:Y:S01]  /*22520*/  ISETP.GE.AND P3, PT, R33, UR4, PT ;  /* 0x0000000421007c0c */ /* 0x000fe2000bf66270 */
[----:B------:R-:W-:-:S03]  /*22530*/  UMOV UR5, 0xffffffff ;  /* 0xffffffff00057882 */ /* 0x000fc60000000000 */
[----:B--2---:R-:W-:-:S04]  /*22540*/  ISETP.GE.AND P0, PT, R5, R20, PT ;  /* 0x000000140500720c */ /* 0x004fc80003f06270 */
[----:B------:R-:W-:Y:S01]  /*22550*/  ISETP.GT.U32.OR P0, PT, R18, 0x5f, P0 ;  /* 0x0000005f1200780c */ /* 0x000fe20000704470 */
[----:B---3--:R-:W-:-:S04]  /*22560*/  IMAD.IADD R5, R5, 0x1, R19 ;  /* 0x0000000105057824 */ /* 0x008fc800078e0213 */
[----:B0-----:R-:W-:-:S04]  /*22570*/  @P1 IMAD.HI.U32 R6, R5, R6, RZ ;  /* 0x0000000605061227 */ /* 0x001fc800078e00ff */
[----:B------:R-:W-:Y:S01]  /*22580*/  IMAD.MOV.U32 R4, RZ, RZ, R5 ;  /* 0x000000ffff047224 */ /* 0x000fe200078e0005 */
[----:B-1----:R-:W-:-:S03]  /*22590*/  @P1 SHF.R.U32.HI R4, RZ, R7, R6 ;  /* 0x00000007ff041219 */ /* 0x002fc60000011606 */
        /* <DEDUP_REMOVED lines=11> */
[----:B------:R-:W-:Y:S01]  /*22650*/  IMAD.U32 R5, RZ, RZ, UR41 ;  /* 0x00000029ff057e24 */ /* 0x000fe2000f8e00ff */
[----:B-1----:R-:W-:-:S04]  /*22660*/  @!P0 LEA R2, P1, R4, R2, 0x2 ;  /* 0x0000000204028211 */ /* 0x002fc800078210ff */
[----:B------:R-:W-:Y:S01]  /*22670*/  @!P0 LEA.HI.X R3, R4, R3, R6, 0x2, P1 ;  /* 0x0000000304038211 */ /* 0x000fe200008f1406 */
[----:B------:R-:W-:-:S06]  /*22680*/  IMAD.MOV.U32 R4, RZ, RZ, RZ ;  /* 0x000000ffff047224 */ /* 0x000fcc00078e00ff */
[----:B------:R0:W5:Y:S01]  /*22690*/  @!P0 LDG.E R4, desc[UR36][R2.64] ;  /* 0x0000002402048981 */ /* 0x000162000c1e1900 */
[----:B------:R-:W-:Y:S02]  /*226a0*/  ISETP.GT.U32.AND P0, PT, R18, 0x5f, PT ;  /* 0x0000005f1200780c */ /* 0x000fe40003f04070 */
[----:B------:R-:W-:Y:S02]  /*226b0*/  ISETP.NE.AND P2, PT, R5, 0x3, PT ;  /* 0x000000030500780c */ /* 0x000fe40003f45270 */
[----:B------:R-:W-:-:S09]  /*226c0*/  ISETP.GE.AND P1, PT, R36, UR4, PT ;  /* 0x0000000424007c0c */ /* 0x000fd2000bf26270 */
[----:B------:R-:W-:Y:S02]  /*226d0*/  @P0 LOP3.LUT R16, R16, 0x8, RZ, 0xfc, !PT ;  /* 0x0000000810100812 */ /* 0x000fe400078efcff */
[----:B------:R-:W-:Y:S02]  /*226e0*/  ISETP.GE.AND P0, PT, R34, UR4, PT ;  /* 0x0000000422007c0c */ /* 0x000fe4000bf06270 */
[----:B------:R-:W-:-:S04]  /*226f0*/  LOP3.LUT R16, R16, 0xffffffef, RZ, 0xc0, !PT ;  /* 0xffffffef10107812 */ /* 0x000fc800078ec0ff */
[----:B------:R-:W-:-:S04]  /*22700*/  @P2 LOP3.LUT R16, R16, 0x10, RZ, 0xfc, !PT ;  /* 0x0000001010102812 */ /* 0x000fc800078efcff */
[----:B------:R-:W-:-:S04]  /*22710*/  LOP3.LUT R16, R16, 0xfffffffb, RZ, 0xc0, !PT ;  /* 0xfffffffb10107812 */ /* 0x000fc800078ec0ff */
[----:B------:R-:W-:-:S04]  /*22720*/  @P3 LOP3.LUT R16, R16, 0x4, RZ, 0xfc, !PT ;  /* 0x0000000410103812 */ /* 0x000fc800078efcff */
[----:B------:R-:W-:-:S04]  /*22730*/  LOP3.LUT R16, R16, 0xfffffffe, RZ, 0xc0, !PT ;  /* 0xfffffffe10107812 */ /* 0x000fc800078ec0ff */
[----:B------:R-:W-:-:S04]  /*22740*/  LOP3.LUT R16, R16, 0xfffffffd, RZ, 0xc0, !PT ;  /* 0xfffffffd10107812 */ /* 0x000fc800078ec0ff */
[----:B------:R-:W-:-:S04]  /*22750*/  @P1 LOP3.LUT R16, R16, 0x2, RZ, 0xfc, !PT ;  /* 0x0000000210101812 */ /* 0x000fc800078efcff */
[----:B------:R-:W-:Y:S01]  /*22760*/  @P0 LOP3.LUT R16, R16, 0x1, RZ, 0xfc, !PT ;  /* 0x0000000110100812 */ /* 0x000fe200078efcff */
[----:B0-----:R-:W-:Y:S06]  /*22770*/  BRA.DIV UR5, `(.L_x_5085) ;  /* 0x0000005205607947 */ /* 0x001fec000b800000 */
.L_x_5195:
[----:B------:R-:W-:Y:S05]  /*22780*/  @!P2 BRA `(.L_x_5086) ;  /* 0x000000000004a947 */ /* 0x000fea0003800000 */
[----:B------:R-:W-:Y:S01]  /*22790*/  BPT.TRAP 0x1 ;  /* 0x000000040000795c */ /* 0x000fe20000300000 */
.L_x_5086:
        /* <DEDUP_REMOVED lines=23> */
.L_x_5196:
[----:B------:R-:W-:Y:S05]  /*22910*/  BSYNC B0 ;  /* 0x0000000000007941 */ /* 0x000fea0003800000 */
.L_x_5087:
        /* <DEDUP_REMOVED lines=11> */
[----:B------:R-:W-:-:S02]  /*229d0*/  IMAD R6, R6, UR4, RZ ;  /* 0x0000000406067c24 */ /* 0x000fc4000f8e02ff */
        /* <DEDUP_REMOVED lines=79> */
.L_x_5210:
        /* <DEDUP_REMOVED lines=12> */
.L_x_5090:
        /* <DEDUP_REMOVED lines=10> */
.L_x_5091:
[----:B------:R2:W-:Y:S02]  /*23030*/  SYNCS.ARRIVE.TRANS64.A1T0 RZ, [R7+URZ+0x30830], RZ ;  /* 0x030830ff07ff79a7 */ /* 0x0005e4000810003f */
[----:B------:R-:W-:Y:S05]  /*23040*/  WARPSYNC.ALL ;  /* 0x0000000000007948 */ /* 0x000fea0003800000 */
[----:B------:R-:W-:Y:S01]  /*23050*/  ULDC.64 UR4, c[0x0][0xa00] ;  /* 0x0002800000047ab9 */ /* 0x000fe20000000a00 */
[----:B------:R-:W-:Y:S01]  /*23060*/  SHF.R.S32.HI R0, RZ, 0x1f, R27 ;  /* 0x0000001fff007819 */ /* 0x000fe2000001141b */
[----:B-1----:R-:W-:Y:S01]  /*23070*/  VIADD R2, R17, 0x12400 ;  /* 0x0001240011027836 */ /* 0x002fe20000000000 */
[----:B------:R-:W-:Y:S01]  /*23080*/  BAR.SYNC.DEFER_BLOCKING 0x8, 0x180 ;  /* 0x0206000000007b1d */ /* 0x000fe20000010000 */
[----:B------:R-:W-:-:S04]  /*23090*/  ISETP.NE.U32.AND P0, PT, RZ, UR4, PT ;  /* 0x00000004ff007c0c */ /* 0x000fc8000bf05070 */
[----:B------:R-:W-:Y:S01]  /*230a0*/  ISETP.NE.AND.EX P0, PT, RZ, UR5, PT, P0 ;  /* 0x00000005ff007c0c */ /* 0x000fe2000bf05300 */
[----:B------:R-:W-:Y:S01]  /*230b0*/  ULDC.64 UR4, c[0x0][0x298] ;  /* 0x0000a60000047ab9 */ /* 0x000fe20000000a00 */
[----:B------:R-:W-:Y:S01]  /*230c0*/  BSSY B6, `(.L_x_5092) ;  /* 0x000001d000067945 */ /* 0x000fe20003800000 */
[----:B0-----:R-:W-:Y:S01]  /*230d0*/  IMAD.WIDE.U32 R4, R35, UR4, RZ ;  /* 0x0000000423047c25 */ /* 0x001fe2000f8e00ff */
[----:B------:R-:W-:Y:S02]  /*230e0*/  SEL R3, R0, RZ, !P0 ;  /* 0x000000ff00037207 */ /* 0x000fe40004000000 */
[----:B------:R-:W-:Y:S02]  /*230f0*/  SEL R0, R27, RZ, !P0 ;  /* 0x000000ff1b007207 */ /* 0x000fe40004000000 */
[----:B------:R-:W-:Y:S01]  /*23100*/  STL.64 [R1+0x2a0], R4 ;  /* 0x0002a00401007387 */ /* 0x000fe20000100a00 */
[----:B------:R-:W-:-:S03]  /*23110*/  LOP3.LUT P0, RZ, R2, 0x3ff, RZ, 0xc0, !PT ;  /* 0x000003ff02ff7812 */ /* 0x000fc6000780c0ff */
[----:B------:R-:W-:Y:S04]  /*23120*/  STL [R1+0x2b0], R3 ;  /* 0x0002b00301007387 */ /* 0x000fe80000100800 */
[----:B------:R0:W-:Y:S02]  /*23130*/  STL [R1+0x29c], R0 ;  /* 0x00029c0001007387 */ /* 0x0001e40000100800 */
[----:B0-----:R-:W-:-:S05]  /*23140*/  SHF.R.S32.HI R0, RZ, 0x1f, R35 ;  /* 0x0000001fff007819 */ /* 0x001fca0000011423 */
[----:B------:R-:W-:-:S04]  /*23150*/  IMAD R0, R0, UR4, RZ ;  /* 0x0000000400007c24 */ /* 0x000fc8000f8e02ff */
[----:B------:R-:W-:-:S04]  /*23160*/  IMAD R0, R35, UR5, R0 ;  /* 0x0000000523007c24 */ /* 0x000fc8000f8e0200 */
[----:B------:R-:W-:Y:S01]  /*23170*/  IMAD.IADD R35, R5, 0x1, R0 ;  /* 0x0000000105237824 */ /* 0x000fe200078e0200 */
[----:B------:R-:W-:Y:S06]  /*23180*/  @!P0 BRA `(.L_x_5093) ;  /* 0x0000000000408947 */ /* 0x000fec0003800000 */
        /* <DEDUP_REMOVED lines=16> */
.L_x_5093:
[----:B------:R-:W-:Y:S05]  /*23290*/  BSYNC B6 ;  /* 0x0000000000067941 */ /* 0x000fea0003800000 */
.L_x_5092:
[----:B------:R-:W3:Y:S01]  /*232a0*/  LDL.LU.64 R2, [R1+0x2a0] ;  /* 0x0002a00001027983 */ /* 0x000ee20000300a00 */
[----:B--2---:R-:W0:Y:S01]  /*232b0*/  LDC R7, c[0x0][0x448] ;  /* 0x00011200ff077b82 */ /* 0x004e220000000800 */
[----:B------:R-:W-:Y:S02]  /*232c0*/  ULDC.64 UR4, c[0x0][0x2d8] ;  /* 0x0000b60000047ab9 */ /* 0x000fe40000000a00 */
[----:B------:R-:W2:Y:S04]  /*232d0*/  LDL.LU R0, [R1+0x2b0] ;  /* 0x0002b00001007983 */ /* 0x000ea80000300800 */
[----:B------:R-:W4:Y:S04]  /*232e0*/  LDL.LU R20, [R1+0x29c] ;  /* 0x00029c0001147983 */ /* 0x000f280000300800 */
[----:B------:R1:W5:Y:S01]  /*232f0*/  LDL R8, [R1+0x280] ;  /* 0x0002800001087983 */ /* 0x0003620000100800 */
[----:B------:R-:W1:Y:S01]  /*23300*/  S2R R21, SR_TID.X ;  /* 0x0000000000157919 */ /* 0x000e620000002100 */
[----:B0-----:R-:W-:-:S13]  /*23310*/  ISETP.NE.AND P0, PT, R7, 0x1, PT ;  /* 0x000000010700780c */ /* 0x001fda0003f05270 */
[----:B------:R-:W0:Y:S01]  /*23320*/  @P0 LDC R6, c[0x0][0x44c] ;  /* 0x00011300ff060b82 */ /* 0x000e220000000800 */
[----:B-1----:R-:W-:-:S04]  /*23330*/  LOP3.LUT R21, R21, 0x7f, RZ, 0xc0, !PT ;  /* 0x0000007f15157812 */ /* 0x002fc800078ec0ff */
[----:B------:R-:W-:Y:S01]  /*23340*/  SHF.R.U32.HI R21, RZ, 0x3, R21 ;  /* 0x00000003ff157819 */ /* 0x000fe20000011615 */
[----:B---3--:R-:W-:Y:S02]  /*23350*/  IMAD.MOV.U32 R3, RZ, RZ, R35 ;  /* 0x000000ffff037224 */ /* 0x008fe400078e0023 */
[----:B------:R-:W-:-:S04]  /*23360*/  IMAD.WIDE.U32 R2, R26, UR4, R2 ;  /* 0x000000041a027c25 */ /* 0x000fc8000f8e0002 */
[----:B------:R-:W-:Y:S01]  /*23370*/  IMAD R3, R26, UR5, R3 ;  /* 0x000000051a037c24 */ /* 0x000fe2000f8e0203 */
[----:B------:R-:W-:Y:S02]  /*23380*/  ULDC.64 UR4, c[0x0][0x2e0] ;  /* 0x0000b80000047ab9 */ /* 0x000fe40000000a00 */
[----:B--2---:R-:W-:Y:S02]  /*23390*/  IMAD R0, R0, UR4, RZ ;  /* 0x0000000400007c24 */ /* 0x004fe4000f8e02ff */
[----:B----4-:R-:W-:-:S04]  /*233a0*/  IMAD.WIDE.U32 R2, R20, UR4, R2 ;  /* 0x0000000414027c25 */ /* 0x010fc8000f8e0002 */
[----:B------:R-:W-:Y:S01]  /*233b0*/  IMAD R0, R20, UR5, R0 ;  /* 0x0000000514007c24 */ /* 0x000fe2000f8e0200 */
[----:B------:R-:W-:Y:S01]  /*233c0*/  ULDC.64 UR4, c[0x0][0x2d0] ;  /* 0x0000b40000047ab9 */ /* 0x000fe20000000a00 */
[----:B------:R-:W1:Y:S02]  /*233d0*/  S2R R20, SR_TID.X ;  /* 0x0000000000147919 */ /* 0x000e640000002100 */
[----:B------:R-:W-:Y:S02]  /*233e0*/  IMAD.IADD R3, R3, 0x1, R0 ;  /* 0x0000000103037824 */ /* 0x000fe400078e0200 */
[----:B------:R-:W2:Y:S01]  /*233f0*/  @P0 LDC R0, c[0x0][0x450] ;  /* 0x00011400ff000b82 */ /* 0x000ea20000000800 */
[----:B-1----:R-:W-:-:S05]  /*23400*/  IMAD.SHL.U32 R20, R20, 0x10, RZ ;  /* 0x0000001014147824 */ /* 0x002fca00078e00ff */
[----:B------:R-:W-:-:S05]  /*23410*/  LOP3.LUT R20, R21, 0x70, R20, 0xf8, !PT ;  /* 0x0000007015147812 */ /* 0x000fca00078ef814 */
[----:B------:R-:W-:-:S04]  /*23420*/  IMAD.IADD R5, R20, 0x1, R25 ;  /* 0x0000000114057824 */ /* 0x000fc800078e0219 */
[----:B0-----:R-:W-:-:S04]  /*23430*/  @P0 IMAD.HI.U32 R6, R5, R6, RZ ;  /* 0x0000000605060227 */ /* 0x001fc800078e00ff */
[----:B------:R-:W-:Y:S01]  /*23440*/  IMAD.MOV.U32 R4, RZ, RZ, R5 ;  /* 0x000000ffff047224 */ /* 0x000fe200078e0005 */
[----:B--2---:R-:W-:Y:S01]  /*23450*/  @P0 SHF.R.U32.HI R4, RZ, R0, R6 ;  /* 0x00000000ff040219 */ /* 0x004fe20000011606 */
        /* <DEDUP_REMOVED lines=23> */
[----:B------:R-:W-:Y:S01]  /*235d0*/  SHF.R.U32.HI R9, RZ, 0x3, R20 ;  /* 0x00000003ff097819 */ /* 0x000fe20000011614 */
[----:B------:R-:W-:Y:S10]  /*235e0*/  BRA.DIV UR5, `(.L_x_5094) ;  /* 0x0000004e05347947 */ /* 0x000ff4000b800000 */
        /* <DEDUP_REMOVED lines=10> */
[----:B-----5:R-:W-:Y:S04]  /*23690*/  @!P1 LDGSTS.E.BYPASS.LTC128B.128 [R8+0x12400], desc[UR36][R2.64], !P3 ;  /* 0x1240000002089fae */ /* 0x020fe8000d901d64 */
        /* <DEDUP_REMOVED lines=68> */
.L_x_5227:
        /* <DEDUP_REMOVED lines=12> */
.L_x_5096:
[----:B------:R-:W-:Y:S05]  /*23ba0*/  BSYNC B0 ;  /* 0x0000000000007941 */ /* 0x000fea0003800000 */
.L_x_5095:
[----:B------:R-:W-:Y:S01]  /*23bb0*/  NOP ;  /* 0x0000000000007918 */ /* 0x000fe20000000000 */
[----:B------:R-:W-:-:S13]  /*23bc0*/  PLOP3.LUT P0, PT, PT, PT, PT, 0x80, 0x0 ;  /* 0x000000000000781c */ /* 0x000fda0003f0f070 */
.L_x_5097:
[----:B------:R-:W-:Y:S02]  /*23bd0*/  PLOP3.LUT P1, PT, P1, P0, PT, 0xa2, 0x0 ;  /* 0x000000000000781c */ /* 0x000fe40000f21472 */
[----:B------:R-:W-:-:S08]  /*23be0*/  @P0 R2UR P1, UR4, R17 ;  /* 0x00000000110402ca */ /* 0x000fd00000020000 */
[----:B------:R-:W-:-:S05]  /*23bf0*/  @P0 PLOP3.LUT P0, PT, P1, PT, PT, 0x80, 0x0 ;  /* 0x000000000000081c */ /* 0x000fca0000f0f070 */
[----:B------:R-:W-:Y:S01]  /*23c00*/  @!P1 SYNCS.ARRIVE.TRANS64.RED.A0T1 RZ, [UR4+0x30800], RZ ;  /* 0x030800ffffff99a7 */ /* 0x000fe20008200404 */
[----:B------:R-:W-:Y:S07]  /*23c10*/  @!P1 ARRIVES.LDGSTSBAR.64.TRANSCNT [UR4+0x30800] ;  /* 0x03080000ff0099b0 */ /* 0x000fee0008000a84 */
[----:B------:R-:W-:Y:S05]  /*23c20*/  @P0 BRA.U.ANY `(.L_x_5097) ;  /* 0xfffffffd00e80947 */ /* 0x000fea000393ffff */
[----:B0-----:R-:W3:Y:S02]  /*23c30*/  LDL.LU R2, [R1+0x2ac] ;  /* 0x0002ac0001027983 */ /* 0x001ee40000300800 */
[----:B---3--:R-:W-:-:S05]  /*23c40*/  VIADD R2, R2, 0x1 ;  /* 0x0000000102027836 */ /* 0x008fca0000000000 */
[----:B------:R0:W-:Y:S01]  /*23c50*/  STL [R1+0x2ac], R2 ;  /* 0x0002ac0201007387 */ /* 0x0001e20000100800 */
[----:B------:R-:W-:-:S04]  /*23c60*/  LEA.HI R0, R2, R2, RZ, 0x1 ;  /* 0x0000000202007211 */ /* 0x000fc800078f08ff */
[----:B------:R-:W-:-:S05]  /*23c70*/  LOP3.LUT R0, R0, 0xfffffffe, RZ, 0xc0, !PT ;  /* 0xfffffffe00007812 */ /* 0x000fca00078ec0ff */
[----:B------:R-:W-:-:S05]  /*23c80*/  IMAD.IADD R0, R2, 0x1, -R0 ;  /* 0x0000000102007824 */ /* 0x000fca00078e0a00 */
[----:B------:R-:W-:Y:S01]  /*23c90*/  SHF.L.U32 R0, R0, 0x1f, RZ ;  /* 0x0000001f00007819 */ /* 0x000fe200000006ff */
[----:B------:R-:W-:Y:S01]  /*23ca0*/  NOP ;  /* 0x0000000000007918 */ /* 0x000fe20000000000 */
[----:B0-----:R-:W3:Y:S01]  /*23cb0*/  LDL.LU R2, [R1+0x2a8] ;  /* 0x0002a80001027983 */ /* 0x001ee20000300800 */
[----:B------:R0:W-:Y:S01]  /*23cc0*/  SYNCS.ARRIVE.TRANS64.A1T0 RZ, [R17+URZ+0x30800], RZ ;  /* 0x030800ff11ff79a7 */ /* 0x0001e2000810003f */
[----:B------:R-:W-:Y:S01]  /*23cd0*/  BSSY B0, `(.L_x_5098) ;  /* 0x0000004000007945 */ /* 0x000fe20003800000 */
[----:B------:R-:W1:Y:S01]  /*23ce0*/  SYNCS.PHASECHK.TRANS64.TRYWAIT P0, [R17+URZ+0x30820], R0 ;  /* 0x03082000110075a7 */ /* 0x000e62000800017f */
[----:B---3--:R-:W-:Y:S02]  /*23cf0*/  VIADD R6, R2, 0xfffffffe ;  /* 0xfffffffe02067836 */ /* 0x008fe40000000000 */
[----:B01----:R-:W-:Y:S05]  /*23d00*/  @!P0 BRA `(.L_x_5099) ;  /* 0x0000005000088947 */ /* 0x003fea0003800000 */
.L_x_5228:
[----:B------:R-:W-:Y:S05]  /*23d10*/  BSYNC B0 ;  /* 0x0000000000007941 */ /* 0x000fea0003800000 */
.L_x_5098:
[----:B------:R-:W3:Y:S01]  /*23d20*/  LDL R2, [R1+0x288] ;  /* 0x0002880001027983 */ /* 0x000ee20000100800 */
        /* <DEDUP_REMOVED lines=10> */
.L_x_5114:
[----:B------:R-:W3:Y:S01]  /*23dd0*/  LDL R4, [R1+0x28c] ;  /* 0x00028c0001047983 */ /* 0x000ee20000100800 */
[----:B------:R-:W1:Y:S03]  /*23de0*/  LDC R7, c[0x0][0x430] ;  /* 0x00010c00ff077b82 */ /* 0x000e660000000800 */
[----:B------:R-:W4:Y:S01]  /*23df0*/  LDL R8, [R1+0x290] ;  /* 0x0002900001087983 */ /* 0x000f220000100800 */
[----:B0-----:R-:W0:Y:S01]  /*23e00*/  S2R R0, SR_TID.X ;  /* 0x0000000000007919 */ /* 0x001e220000002100 */
[----:B-1----:R-:W-:-:S13]  /*23e10*/  ISETP.NE.AND P0, PT, R7, 0x1, PT ;  /* 0x000000010700780c */ /* 0x002fda0003f05270 */
[----:B------:R-:W1:Y:S01]  /*23e20*/  @P0 LDC R3, c[0x0][0x438] ;  /* 0x00010e00ff030b82 */ /* 0x000e620000000800 */
[C---:B0-----:R-:W-:Y:S01]  /*23e30*/  LOP3.LUT R2, R0.reuse, 0x7f, RZ, 0xc0, !PT ;  /* 0x0000007f00027812 */ /* 0x041fe200078ec0ff */
[----:B------:R-:W-:-:S03]  /*23e40*/  IMAD.SHL.U32 R0, R0, 0x10, RZ ;  /* 0x0000001000007824 */ /* 0x000fc600078e00ff */
[----:B------:R-:W-:-:S04]  /*23e50*/  SHF.R.U32.HI R2, RZ, 0x3, R2 ;  /* 0x00000003ff027819 */ /* 0x000fc80000011602 */
[----:B------:R-:W-:Y:S02]  /*23e60*/  LOP3.LUT R0, R2, 0x70, R0, 0xf8, !PT ;  /* 0x0000007002007812 */ /* 0x000fe400078ef800 */
[----:B------:R-:W0:Y:S02]  /*23e70*/  @P0 LDC R2, c[0x0][0x434] ;  /* 0x00010d00ff020b82 */ /* 0x000e240000000800 */
[----:B------:R-:W-:Y:S01]  /*23e80*/  ISETP.GT.U32.AND P5, PT, R0, 0x5f, PT ;  /* 0x0000005f0000780c */ /* 0x000fe20003fa4070 */
[----:B---3--:R-:W-:-:S12]  /*23e90*/  IMAD R9, R6, 0x60, R4 ;  /* 0x0000006006097824 */ /* 0x008fd800078e0204 */
[----:B------:R-:W4:Y:S01]  /*23ea0*/  @!P5 LDC.64 R4, c[0x0][0x428] ;  /* 0x00010a00ff04db82 */ /* 0x000f220000000a00 */
[----:B------:R-:W-:-:S04]  /*23eb0*/  IMAD.IADD R9, R0, 0x1, R9 ;  /* 0x0000000100097824 */ /* 0x000fc800078e0209 */
[----:B0-----:R-:W-:-:S04]  /*23ec0*/  @P0 IMAD.HI.U32 R2, R9, R2, RZ ;  /* 0x0000000209020227 */ /* 0x001fc800078e00ff */
[----:B------:R-:W-:Y:S01]  /*23ed0*/  IMAD.MOV.U32 R0, RZ, RZ, R9 ;  /* 0x000000ffff007224 */ /* 0x000fe200078e0009 */
[----:B-1----:R-:W-:-:S04]  /*23ee0*/  @P0 SHF.R.U32.HI R0, RZ, R3, R2 ;  /* 0x00000003ff000219 */ /* 0x002fc80000011602 */
[--C-:B------:R-:W-:Y:S01]  /*23ef0*/  @!P5 SHF.R.S32.HI R3, RZ, 0x1f, R0.reuse ;  /* 0x0000001fff03d819 */ /* 0x100fe20000011400 */
[----:B------:R-:W-:Y:S02]  /*23f00*/  @!P5 IMAD.MOV.U32 R2, RZ, RZ, R0 ;  /* 0x000000ffff02d224 */ /* 0x000fe400078e0000 */
[-C--:B----4-:R-:W-:Y:S02]  /*23f10*/  @!P5 IMAD R8, R8, R4.reuse, RZ ;  /* 0x000000040808d224 */ /* 0x090fe400078e02ff */
[----:B------:R-:W-:-:S04]  /*23f20*/  @!P5 IMAD.WIDE.U32 R2, R32, R4, R2 ;  /* 0x000000042002d225 */ /* 0x000fc800078e0002 */
[----:B------:R-:W-:Y:S02]  /*23f30*/  @!P5 IMAD R8, R32, R5, R8 ;  /* 0x000000052008d224 */ /* 0x000fe400078e0208 */
[----:B------:R-:W0:Y:S01]  /*23f40*/  @!P5 LDC.64 R4, c[0x0][0x418] ;  /* 0x00010600ff04db82 */ /* 0x000e220000000a00 */
[----:B------:R-:W-:Y:S02]  /*23f50*/  IMAD.MOV R0, RZ, RZ, -R0 ;  /* 0x000000ffff007224 */ /* 0x000fe400078e0a00 */
[----:B------:R-:W-:Y:S02]  /*23f60*/  @!P5 IMAD.IADD R3, R8, 0x1, R3 ;  /* 0x000000010803d824 */ /* 0x000fe400078e0203 */
        /* <DEDUP_REMOVED lines=15> */
.L_x_5102:
[----:B------:R-:W-:Y:S01]  /*24060*/  IMAD R7, R23, 0x8, R17 ;  /* 0x0000000817077824 */ /* 0x000fe200078e0211 */
[----:B------:R-:W-:Y:S01]  /*24070*/  SHF.L.U32 R2, R29, 0x1f, RZ ;  /* 0x0000001f1d027819 */ /* 0x000fe200000006ff */
[----:B------:R-:W-:Y:S03]  /*24080*/  BSSY B1, `(.L_x_5103) ;  /* 0x0000003000017945 */ /* 0x000fe60003800000 */
[----:B------:R-:W0:Y:S02]  /*24090*/  SYNCS.PHASECHK.TRANS64.TRYWAIT P0, [R7+URZ+0x30840], R2 ;  /* 0x03084002070075a7 */ /* 0x000e24000800017f */
[----:B0-----:R-:W-:Y:S05]  /*240a0*/  @!P0 BRA `(.L_x_5104) ;  /* 0x0000004c00348947 */ /* 0x001fea0003800000 */
.L_x_5229:
[----:B------:R-:W-:Y:S05]  /*240b0*/  BSYNC B1 ;  /* 0x0000000000017941 */ /* 0x000fea0003800000 */
.L_x_5103:
        /* <DEDUP_REMOVED lines=63> */
.L_x_5243:
        /* <DEDUP_REMOVED lines=11> */
.L_x_5106:
        /* <DEDUP_REMOVED lines=10> */
.L_x_5107:
[----:B------:R3:W-:Y:S01]  /*24600*/  SYNCS.ARRIVE.TRANS64.A1T0 RZ, [R7+URZ+0x30830], RZ ;  /* 0x030830ff07ff79a7 */ /* 0x0007e2000810003f */
[----:B------:R-:W-:Y:S05]  /*24610*/  @!P5 BRA `(.L_x_5108) ;  /* 0x000000000004d947 */ /* 0x000fea0003800000 */
[----:B------:R-:W-:Y:S01]  /*24620*/  BPT.TRAP 0x1 ;  /* 0x000000040000795c */ /* 0x000fe20000300000 */
.L_x_5108:
[----:B-1----:R-:W-:Y:S01]  /*24630*/  SHF.L.U32 R2, R20, 0x1f, RZ ;  /* 0x0000001f14027819 */ /* 0x002fe200000006ff */
[----:B0-----:R-:W-:Y:S01]  /*24640*/  IMAD R6, R10, 0x8, R17 ;  /* 0x000000080a067824 */ /* 0x001fe200078e0211 */
[----:B------:R-:W-:Y:S03]  /*24650*/  BSSY B1, `(.L_x_5109) ;  /* 0x0000003000017945 */ /* 0x000fe60003800000 */
[----:B------:R-:W0:Y:S02]  /*24660*/  SYNCS.PHASECHK.TRANS64.TRYWAIT P0, [R6+URZ+0x30860], R2 ;  /* 0x03086002060075a7 */ /* 0x000e24000800017f */
[----:B0-----:R-:W-:Y:S05]  /*24670*/  @!P0 BRA `(.L_x_5110) ;  /* 0x0000004c00b48947 */ /* 0x001fea0003800000 */
.L_x_5244:
[----:B------:R-:W-:Y:S05]  /*24680*/  BSYNC B1 ;  /* 0x0000000000017941 */ /* 0x000fea0003800000 */
.L_x_5109:
[----:B------:R-:W3:Y:S01]  /*24690*/  LDL R5, [R1+0x284] ;  /* 0x0002840001057983 */ /* 0x000ee20000100800 */
[----:B------:R-:W1:Y:S01]  /*246a0*/  S2R R3, SR_TID.X ;  /* 0x0000000000037919 */ /* 0x000e620000002100 */
[----:B------:R-:W-:Y:S01]  /*246b0*/  UMOV UR4, 0xffffffff ;  /* 0xffffffff00047882 */ /* 0x000fe20000000000 */
[----:B-1----:R-:W-:-:S04]  /*246c0*/  LOP3.LUT R3, R3, 0x7f, RZ, 0xc0, !PT ;  /* 0x0000007f03037812 */ /* 0x002fc800078ec0ff */
[----:B------:R-:W-:Y:S01]  /*246d0*/  SHF.R.U32.HI R3, RZ, 0x3, R3 ;  /* 0x00000003ff037819 */ /* 0x000fe20000011603 */
[----:B---3--:R-:W-:Y:S02]  /*246e0*/  IMAD R7, R31, -0x60, R5 ;  /* 0xffffffa01f077824 */ /* 0x008fe400078e0205 */
[----:B------:R-:W-:Y:S02]  /*246f0*/  IMAD R5, R10, 0x4800, R37 ;  /* 0x000048000a057824 */ /* 0x000fe400078e0225 */
        /* <DEDUP_REMOVED lines=55> */
.L_x_5258:
        /* <DEDUP_REMOVED lines=29> */
.L_x_5112:
        /* <DEDUP_REMOVED lines=10> */
.L_x_5113:
        /* <DEDUP_REMOVED lines=8> */
.L_x_5101:
[----:B------:R-:W-:Y:S05]  /*24d60*/  BSYNC B0 ;  /* 0x0000000000007941 */ /* 0x000fea0003800000 */
.L_x_5100:
        /* <DEDUP_REMOVED lines=17> */
.L_x_5116:
[----:B------:R-:W-:Y:S05]  /*24e80*/  BSYNC B0 ;  /* 0x0000000000007941 */ /* 0x000fea0003800000 */
.L_x_5115:
[----:B------:R-:W-:-:S13]  /*24e90*/  LOP3.LUT P0, RZ, R16, 0x10, RZ, 0xc0, !PT ;  /* 0x0000001010ff7812 */ /* 0x000fda000780c0ff */
[----:B------:R-:W-:Y:S05]  /*24ea0*/  @!P0 BRA `(.L_x_5117) ;  /* 0x0000000000048947 */ /* 0x000fea0003800000 */
[----:B------:R-:W-:Y:S01]  /*24eb0*/  BPT.TRAP 0x1 ;  /* 0x000000040000795c */ /* 0x000fe20000300000 */
.L_x_5117:
[----:B------:R-:W3:Y:S01]  /*24ec0*/  LDL.LU R2, [R1+0x284] ;  /* 0x0002840001027983 */ /* 0x000ee20000300800 */
[----:B------:R-:W-:Y:S01]  /*24ed0*/  IMAD R0, R23, 0x8, R17 ;  /* 0x0000000817007824 */ /* 0x000fe200078e0211 */
[----:B------:R-:W-:Y:S01]  /*24ee0*/  SHF.L.U32 R3, R29, 0x1f, RZ ;  /* 0x0000001f1d037819 */ /* 0x000fe200000006ff */
[----:B------:R-:W-:Y:S03]  /*24ef0*/  BSSY B0, `(.L_x_5118) ;  /* 0x0000004000007945 */ /* 0x000fe60003800000 */
[----:B------:R-:W0:Y:S01]  /*24f00*/  SYNCS.PHASECHK.TRANS64.TRYWAIT P0, [R0+URZ+0x30860], R3 ;  /* 0x03086003000075a7 */ /* 0x000e22000800017f */
[----:B---3--:R-:W-:Y:S01]  /*24f10*/  IMAD R6, R22, -0x60, R2 ;  /* 0xffffffa016067824 */ /* 0x008fe200078e0202 */
[----:B0-----:R-:W-:Y:S06]  /*24f20*/  @!P0 BRA `(.L_x_5119) ;  /* 0x0000004c00ac8947 */ /* 0x001fec0003800000 */
.L_x_5259:
[----:B------:R-:W-:Y:S05]  /*24f30*/  BSYNC B0 ;  /* 0x0000000000007941 */ /* 0x000fea0003800000 */
.L_x_5118:
        /* <DEDUP_REMOVED lines=65> */
.L_x_5273:
        /* <DEDUP_REMOVED lines=13> */
.L_x_5121:
        /* <DEDUP_REMOVED lines=10> */
.L_x_5122:
[----:B------:R-:W-:Y:S01]  /*254c0*/  VIADD R23, R23, 0x1 ;  /* 0x0000000117177836 */ /* 0x000fe20000000000 */
[----:B------:R1:W-:Y:S04]  /*254d0*/  SYNCS.ARRIVE.TRANS64.A1T0 RZ, [R0+URZ+0x30850], RZ ;  /* 0x030850ff00ff79a7 */ /* 0x0003e8000810003f */
[----:B------:R-:W-:-:S04]  /*254e0*/  ISETP.NE.AND P0, PT, R23, 0x2, PT ;  /* 0x000000021700780c */ /* 0x000fc80003f05270 */
[----:B-1----:R-:W-:Y:S02]  /*254f0*/  SEL R0, RZ, 0x1, P0 ;  /* 0x00000001ff007807 */ /* 0x002fe40000000000 */
[----:B------:R-:W-:Y:S02]  /*25500*/  SEL R23, R23, RZ, P0 ;  /* 0x000000ff17177207 */ /* 0x000fe40000000000 */
[----:B------:R-:W-:-:S07]  /*25510*/  LOP3.LUT R29, R29, R0, RZ, 0x3c, !PT ;  /* 0x000000001d1d7212 */ /* 0x000fce00078e3cff */
.L_x_5079:
[----:B------:R-:W-:Y:S05]  /*25520*/  BSYNC B7 ;  /* 0x0000000000077941 */ /* 0x000fea0003800000 */
.L_x_5077:
[----:B------:R-:W-:-:S13]  /*25530*/  LOP3.LUT P0, RZ, R16, 0x20, RZ, 0xc0, !PT ;  /* 0x0000002010ff7812 */ /* 0x000fda000780c0ff */
[----:B------:R-:W-:Y:S05]  /*25540*/  @!P0 BRA `(.L_x_5123) ;  /* 0x0000000000248947 */ /* 0x000fea0003800000 */
[----:B------:R-:W-:Y:S05]  /*25550*/  WARPSYNC.ALL ;  /* 0x0000000000007948 */ /* 0x000fea0003800000 */
[----:B------:R-:W2:Y:S08]  /*25560*/  S2UR UR5, SR_CgaCtaId ;  /* 0x00000000000579c3 */ /* 0x000eb00000008800 */
[----:B------:R-:W-:Y:S06]  /*25570*/  BAR.SYNC.DEFER_BLOCKING 0x5, 0x180 ;  /* 0x0146000000007b1d */ /* 0x000fec0000010000 */
[----:B------:R-:W-:-:S02]  /*25580*/  UMOV UR4, 0x400 ;  /* 0x0000040000047882 */ /* 0x000fc40000000000 */
[----:B--2---:R-:W-:-:S06]  /*25590*/  ULEA UR4, UR5, UR4, 0x18 ;  /* 0x0000000405047291 */ /* 0x004fcc000f8ec03f */
[----:B------:R-:W-:-:S05]  /*255a0*/  IMAD.U32 R17, RZ, RZ, UR4 ;  /* 0x00000004ff117e24 */ /* 0x000fca000f8e00ff */
[----:B------:R2:W3:Y:S01]  /*255b0*/  LDS.128 R24, [R17+0x308d0] ;  /* 0x0308d00011187984 */ /* 0x0004e20000000c00 */
[----:B------:R-:W-:Y:S06]  /*255c0*/  BAR.ARV 0x4, 0x180 ;  /* 0x0106000000007b1d */ /* 0x000fec0000002000 */
[----:B------:R-:W-:Y:S05]  /*255d0*/  BRA `(.L_x_5124) ;  /* 0x0000000c00d47947 */ /* 0x000fea0003800000 */
.L_x_5123:
        /* <DEDUP_REMOVED lines=8> */
[----:B0-----:R-:W0:Y:S08]  /*25660*/  @!P1 LDC.64 R2, c[0x0][0xc80] ;  /* 0x00032000ff029b82 */ /* 0x001e300000000a00 */
[----:B------:R-:W2:Y:S01]  /*25670*/  @!P1 LDC.64 R4, c[0x0][0xc78] ;  /* 0x00031e00ff049b82 */ /* 0x000ea20000000a00 */
[----:B0-----:R-:W-:-:S05]  /*25680*/  @!P1 IMAD.WIDE R2, R7, 0x4, R2 ;  /* 0x0000000407029825 */ /* 0x001fca00078e0202 */
[----:B-1----:R2:W3:Y:S02]  /*25690*/  @!P1 LDG.E R6, desc[UR36][R2.64] ;  /* 0x0000002402069981 */ /* 0x0024e4000c1e1900 */
        /* <DEDUP_REMOVED lines=31> */
.L_x_5283:
[----:B------:R-:W-:Y:S02]  /*25890*/  ULDC UR4, c[0x0][0xc38] ;  /* 0x00030e0000047ab9 */ /* 0x000fe40000000800 */
[----:B------:R-:W-:-:S04]  /*258a0*/  IMAD.U32 R5, RZ, RZ, UR4 ;  /* 0x00000004ff057e24 */ /* 0x000fc8000f8e00ff */
[----:B-1----:R-:W-:-:S04]  /*258b0*/  IMAD R14, R14, R5, RZ ;  /* 0x000000050e0e7224 */ /* 0x002fc800078e02ff */
[----:B------:R-:W-:-:S05]  /*258c0*/  IMAD.IADD R7, R7, 0x1, R14 ;  /* 0x0000000107077824 */ /* 0x000fca00078e020e */
[----:B------:R-:W-:-:S13]  /*258d0*/  ISETP.GT.AND P6, PT, R7, R0, PT ;  /* 0x000000000700720c */ /* 0x000fda0003fc4270 */
[----:B------:R-:W-:Y:S05]  /*258e0*/  @P6 BRA `(.L_x_5126) ;  /* 0x0000000000a46947 */ /* 0x000fea0003800000 */
.L_x_5129:
        /* <DEDUP_REMOVED lines=35> */
.L_x_5291:
[----:B------:R-:W-:Y:S02]  /*25b20*/  ULDC UR4, c[0x0][0xc38] ;  /* 0x00030e0000047ab9 */ /* 0x000fe40000000800 */
[----:B------:R-:W-:-:S04]  /*25b30*/  IMAD.U32 R5, RZ, RZ, UR4 ;  /* 0x00000004ff057e24 */ /* 0x000fc8000f8e00ff */
[----:B-1----:R-:W-:-:S04]  /*25b40*/  IMAD R14, R14, R5, RZ ;  /* 0x000000050e0e7224 */ /* 0x002fc800078e02ff */
[----:B------:R-:W-:-:S05]  /*25b50*/  IMAD.IADD R7, R14, 0x1, R7 ;  /* 0x000000010e077824 */ /* 0x000fca00078e0207 */
[----:B------:R-:W-:-:S13]  /*25b60*/  ISETP.GT.AND P6, PT, R7, R0, PT ;  /* 0x000000000700720c */ /* 0x000fda0003fc4270 */
[----:B------:R-:W-:Y:S05]  /*25b70*/  @!P6 BRA `(.L_x_5129) ;  /* 0xfffffffc005ce947 */ /* 0x000fea000383ffff */
.L_x_5126:
        /* <DEDUP_REMOVED lines=10> */
.L_x_5296:
[----:B------:R-:W-:-:S13]  /*25c20*/  ISETP.NE.AND P0, PT, R3, RZ, PT ;  /* 0x000000ff0300720c */ /* 0x000fda0003f05270 */
[----:B------:R-:W-:Y:S05]  /*25c30*/  @!P0 BRA `(.L_x_5131) ;  /* 0x0000000000108947 */ /* 0x000fea0003800000 */
[----:B------:R-:W-:Y:S01]  /*25c40*/  UMOV UR4, 0xffffffff ;  /* 0xffffffff00047882 */ /* 0x000fe20000000000 */
[----:B-1----:R-:W-:Y:S02]  /*25c50*/  VIADD R12, R12, 0xffffffff ;  /* 0xffffffff0c0c7836 */ /* 0x002fe40000000000 */
[----:B------:R-:W-:Y:S05]  /*25c60*/  BRA.DIV UR4, `(.L_x_5132) ;  /* 0x0000005204c47947 */ /* 0x000fea000b800000 */
[----:B------:R4:W1:Y:S02]  /*25c70*/  SHFL.IDX PT, R6, R2, R12, 0x1f ;  /* 0x00001f0c02067589 */ /* 0x00086400000e0000 */
.L_x_5131:
        /* <DEDUP_REMOVED lines=54> */
[--C-:B------:R-:W-:Y:S02]  /*25fe0*/  IMAD R4, R4, R2, R7.reuse ;  /* 0x0000000204047224 */ /* 0x100fe400078e0207 */
[----:B------:R-:W-:Y:S02]  /*25ff0*/  IMAD.MOV R2, RZ, RZ, -R7 ;  /* 0x000000ffff027224 */ /* 0x000fe400078e0a07 */
[----:B------:R-:W-:Y:S02]  /*26000*/  IMAD R26, R4, 0x10000, R5 ;  /* 0x00010000041a7824 */ /* 0x000fe400078e0205 */
[----:B------:R-:W-:Y:S01]  /*26010*/  IMAD R2, R25, R2, R0 ;  /* 0x0000000219027224 */ /* 0x000fe200078e0200 */
[----:B------:R-:W-:Y:S06]  /*26020*/  BRA `(.L_x_5134) ;  /* 0x0000000000f07947 */ /* 0x000fec0003800000 */
.L_x_5133:
        /* <DEDUP_REMOVED lines=60> */
.L_x_5134:
[----:B------:R-:W-:-:S05]  /*263f0*/  LOP3.LUT R2, RZ, R2, RZ, 0x33, !PT ;  /* 0x00000002ff027212 */ /* 0x000fca00078e33ff */
[----:B------:R-:W-:Y:S01]  /*26400*/  IMAD.IADD R25, R25, 0x1, R2 ;  /* 0x0000000119197824 */ /* 0x000fe200078e0202 */
[----:B------:R-:W-:Y:S06]  /*26410*/  BRA `(.L_x_5135) ;  /* 0x00000000001c7947 */ /* 0x000fec0003800000 */
.L_x_5127:
[----:B------:R-:W-:Y:S01]  /*26420*/  UMOV UR4, URZ ;  /* 0x0000003f00047c82 */ /* 0x000fe20008000000 */
[----:B------:R-:W-:Y:S01]  /*26430*/  UMOV UR5, URZ ;  /* 0x0000003f00057c82 */ /* 0x000fe20008000000 */
[----:B------:R-:W-:Y:S01]  /*26440*/  ULDC UR6, c[0x0][0xc3c] ;  /* 0x00030f0000067ab9 */ /* 0x000fe20000000800 */
[----:B------:R-:W-:Y:S02]  /*26450*/  IMAD.MOV.U32 R24, RZ, RZ, R0 ;  /* 0x000000ffff187224 */ /* 0x000fe400078e0000 */
[----:B------:R-:W-:Y:S02]  /*26460*/  IMAD.U32 R25, RZ, RZ, UR4 ;  /* 0x00000004ff197e24 */ /* 0x000fe4000f8e00ff */
[----:B------:R-:W-:Y:S02]  /*26470*/  IMAD.U32 R26, RZ, RZ, UR5 ;  /* 0x00000005ff1a7e24 */ /* 0x000fe4000f8e00ff */
[----:B------:R-:W-:-:S07]  /*26480*/  IMAD.U32 R27, RZ, RZ, UR6 ;  /* 0x00000006ff1b7e24 */ /* 0x000fce000f8e00ff */
.L_x_5135:
        /* <DEDUP_REMOVED lines=10> */
.L_x_5124:
[----:B------:R-:W-:Y:S02]  /*26530*/  ULDC UR4, c[0x0][0xc3c] ;  /* 0x00030f0000047ab9 */ /* 0x000fe40000000800 */
[----:B---3--:R-:W-:-:S13]  /*26540*/  ISETP.GE.AND P0, PT, R27, UR4, PT ;  /* 0x000000041b007c0c */ /* 0x008fda000bf06270 */
[----:B------:R-:W-:Y:S05]  /*26550*/  @!P0 BRA `(.L_x_5136) ;  /* 0xffffff90009c8947 */ /* 0x000fea000383ffff */
[----:B------:R-:W-:Y:S05]  /*26560*/  BSYNC B8 ;  /* 0x0000000000087941 */ /* 0x000fea0003800000 */
.L_x_5013:
[----:B-1----:R-:W3:Y:S01]  /*26570*/  LDL.LU R0, [R1+0x2ac] ;  /* 0x0002ac0001007983 */ /* 0x002ee20000300800 */
        /* <DEDUP_REMOVED lines=11> */
.L_x_5299:
[----:B------:R-:W-:Y:S05]  /*26630*/  BSYNC B0 ;  /* 0x0000000000007941 */ /* 0x000fea0003800000 */
.L_x_5137:
[----:B------:R-:W-:-:S03]  /*26640*/  UMOV UR4, 0xffffffff ;  /* 0xffffffff00047882 */ /* 0x000fc60000000000 */
[----:B------:R-:W-:Y:S05]  /*26650*/  BRA.DIV UR4, `(.L_x_5139) ;  /* 0x0000004a04847947 */ /* 0x000fea000b800000 */
[----:B0-----:R-:W0:Y:S02]  /*26660*/  S2R R0, SR_TID.X ;  /* 0x0000000000007919 */ /* 0x001e240000002100 */
[----:B0-----:R-:W-:-:S04]  /*26670*/  SHF.R.U32.HI R0, RZ, 0x5, R0 ;  /* 0x00000005ff007819 */ /* 0x001fc80000011600 */
[----:B------:R-:W-:-:S05]  /*26680*/  LOP3.LUT R0, R0, 0x3, RZ, 0xc0, !PT ;  /* 0x0000000300007812 */ /* 0x000fca00078ec0ff */
[----:B------:R0:W1:Y:S02]  /*26690*/  SHFL.IDX PT, R14, R0, RZ, 0x1f ;  /* 0x00001fff000e7589 */ /* 0x00006400000e0000 */
.L_x_5302:
[----:B-1----:R-:W-:Y:S01]  /*266a0*/  ISETP.NE.AND P0, PT, R14, RZ, PT ;  /* 0x000000ff0e00720c */ /* 0x002fe20003f05270 */
[----:B------:R-:W-:-:S12]  /*266b0*/  BSSY B0, `(.L_x_5140) ;  /* 0x0000026000007945 */ /* 0x000fd80003800000 */
[----:B------:R-:W-:Y:S05]  /*266c0*/  @P0 BRA `(.L_x_5141) ;  /* 0x0000000000900947 */ /* 0x000fea0003800000 */
[----:B------:R-:W-:-:S03]  /*266d0*/  UMOV UR4, 0xffffffff ;  /* 0xffffffff00047882 */ /* 0x000fc60000000000 */
[----:B------:R-:W-:Y:S05]  /*266e0*/  BRA.DIV UR4, `(.L_x_5142) ;  /* 0x0000004a04947947 */ /* 0x000fea000b800000 */
[----:B------:R-:W-:-:S13]  /*266f0*/  ELECT P6, URZ, PT ;  /* 0x00000000003f782f */ /* 0x000fda00038c0000 */
.L_x_5305:
        /* <DEDUP_REMOVED lines=8> */
.L_x_5143:
[----:B------:R-:W-:Y:S01]  /*26780*/  IMAD R3, R23, 0x8, R5 ;  /* 0x0000000817037824 */ /* 0x000fe200078e0205 */
[----:B------:R-:W-:Y:S01]  /*26790*/  SHF.L.U32 R2, R29, 0x1f, RZ ;  /* 0x0000001f1d027819 */ /* 0x000fe200000006ff */
[----:B------:R-:W-:-:S03]  /*267a0*/  VIADD R23, R23, 0x1 ;  /* 0x0000000117177836 */ /* 0x000fc60000000000 */
[----:B------:R-:W0:Y:S02]  /*267b0*/  SYNCS.PHASECHK.TRANS64.TRYWAIT P1, [R3+URZ+0x30840], R2 ;  /* 0x03084002030075a7 */ /* 0x000e24000802017f */
[----:B------:R-:W-:-:S04]  /*267c0*/  ISETP.NE.AND P2, PT, R23, 0x2, PT ;  /* 0x000000021700780c */ /* 0x000fc80003f45270 */
[----:B------:R-:W-:Y:S01]  /*267d0*/  SEL R0, RZ, 0x1, P2 ;  /* 0x00000001ff007807 */ /* 0x000fe20001000000 */
[----:B0-----:R-:W-:Y:S08]  /*267e0*/  @!P1 BRA `(.L_x_5144) ;  /* 0x0000004800749947 */ /* 0x001ff00003800000 */
.L_x_5306:
[----:B------:R-:W-:Y:S02]  /*267f0*/  SEL R23, R23, RZ, P2 ;  /* 0x000000ff17177207 */ /* 0x000fe40001000000 */
[----:B------:R-:W-:Y:S01]  /*26800*/  LOP3.LUT R0, R29, R0, RZ, 0x3c, !PT ;  /* 0x000000001d007212 */ /* 0x000fe200078e3cff */
[----:B------:R-:W-:Y:S06]  /*26810*/  @!P0 BRA `(.L_x_5145) ;  /* 0x0000000000048947 */ /* 0x000fec0003800000 */
[----:B------:R-:W-:Y:S01]  /*26820*/  BPT.TRAP 0x1 ;  /* 0x000000040000795c */ /* 0x000fe20000300000 */
.L_x_5145:
[----:B------:R-:W-:Y:S01]  /*26830*/  IMAD R23, R23, 0x8, R5 ;  /* 0x0000000817177824 */ /* 0x000fe200078e0205 */
[----:B------:R-:W-:-:S04]  /*26840*/  SHF.L.U32 R0, R0, 0x1f, RZ ;  /* 0x0000001f00007819 */ /* 0x000fc800000006ff */
[----:B------:R-:W1:Y:S02]  /*26850*/  SYNCS.PHASECHK.TRANS64.TRYWAIT P1, [R23+URZ+0x30840], R0 ;  /* 0x03084000170075a7 */ /* 0x000e64000802017f */
[----:B-1----:R-:W-:Y:S05]  /*26860*/  @!P1 BRA `(.L_x_5146) ;  /* 0x0000004800689947 */ /* 0x002fea0003800000 */
.L_x_5307:
[----:B------:R-:W-:Y:S05]  /*26870*/  @!P0 BRA `(.L_x_5147) ;  /* 0x0000000000048947 */ /* 0x000fea0003800000 */
[----:B------:R-:W-:Y:S01]  /*26880*/  BPT.TRAP 0x1 ;  /* 0x000000040000795c */ /* 0x000fe20000300000 */
.L_x_5147:
[----:B------:R-:W3:Y:S02]  /*26890*/  SYNCS.PHASECHK.TRANS64.TRYWAIT P1, [R3+URZ+0x30860], R2 ;  /* 0x03086002030075a7 */ /* 0x000ee4000802017f */
[----:B---3--:R-:W-:Y:S05]  /*268a0*/  @!P1 BRA `(.L_x_5148) ;  /* 0x00000048006c9947 */ /* 0x008fea0003800000 */
.L_x_5308:
[----:B------:R-:W-:Y:S05]  /*268b0*/  @!P0 BRA `(.L_x_5149) ;  /* 0x0000000000048947 */ /* 0x000fea0003800000 */
[----:B------:R-:W-:Y:S01]  /*268c0*/  BPT.TRAP 0x1 ;  /* 0x000000040000795c */ /* 0x000fe20000300000 */
.L_x_5149:
[----:B------:R0:W0:Y:S02]  /*268d0*/  SYNCS.PHASECHK.TRANS64.TRYWAIT P0, [R23+URZ+0x30860], R0 ;  /* 0x03086000170075a7 */ /* 0x000024000800017f */
[----:B0-----:R-:W-:Y:S05]  /*268e0*/  @!P0 NANOSLEEP.SYNCS 0x989680 ;  /* 0x009896800000895d */ /* 0x001fea0003900000 */
[----:B------:R-:W0:Y:S02]  /*268f0*/  @!P0 SYNCS.PHASECHK.TRANS64 P0, [R23+URZ+0x30860], R0 ;  /* 0x03086000170085a7 */ /* 0x000e24000800007f */
[----:B0-----:R-:W-:Y:S05]  /*26900*/  @!P0 BRA `(.L_x_5149) ;  /* 0xfffffffc00f08947 */ /* 0x001fea000383ffff */
.L_x_5141:
[----:B------:R-:W-:Y:S05]  /*26910*/  BSYNC B0 ;  /* 0x0000000000007941 */ /* 0x000fea0003800000 */
.L_x_5140:
[----:B------:R-:W-:Y:S05]  /*26920*/  EXIT ;  /* 0x000000000000794d */ /* 0x000fea0003800000 */
.L_x_4834:
[----:B0-----:R0:W1:Y:S02]  /*26930*/  SYNCS.PHASECHK.TRANS64.TRYWAIT P1, [R28+URZ+0x308b0], R5 ;  /* 0x0308b0051c0075a7 */ /* 0x001064000802017f */
[----:B-1----:R-:W-:Y:S05]  /*26940*/  @!P1 NANOSLEEP.SYNCS 0x989680 ;  /* 0x009896800000995d */ /* 0x002fea0003900000 */
[----:B------:R-:W1:Y:S02]  /*26950*/  @!P1 SYNCS.PHASECHK.TRANS64 P1, [R28+URZ+0x308b0], R5 ;  /* 0x0308b0051c0095a7 */ /* 0x000e64000802007f */
[----:B-1----:R-:W-:Y:S05]  /*26960*/  @!P1 BRA `(.L_x_4834) ;  /* 0xfffffffc00f09947 */ /* 0x002fea000383ffff */
[----:B------:R-:W-:Y:S05]  /*26970*/  BRA `(.L_x_5150) ;  /* 0xfffffdd4008c7947 */ /* 0x000fea000383ffff */
.L_x_4835:
        /* <DEDUP_REMOVED lines=8> */
.L_x_5152:
[----:B------:R-:W-:Y:S05]  /*26a00*/  BSYNC B0 ;  /* 0x0000000000007941 */ /* 0x000fea0003800000 */
.L_x_5151:
        /* <DEDUP_REMOVED lines=8> */
.L_x_5153:
[----:B------:R-:W-:Y:S05]  /*26a90*/  BRA `(.L_x_5154) ;  /* 0xfffffdd400cc7947 */ /* 0x000fea000383ffff */
.L_x_4838:
[----:B------:R-:W-:Y:S01]  /*26aa0*/  BSSY B0, `(.L_x_5155) ;  /* 0x0000008000007945 */ /* 0x000fe20003800000 */
[----:B-----5:R-:W-:Y:S02]  /*26ab0*/  IMAD.MOV.U32 R13, RZ, RZ, R5 ;  /* 0x000000ffff0d7224 */ /* 0x020fe400078e0005 */
[----:B------:R-:W-:Y:S02]  /*26ac0*/  IMAD.MOV.U32 R12, RZ, RZ, 0x1 ;  /* 0x00000001ff0c7424 */ /* 0x000fe400078e00ff */
[----:B------:R-:W-:Y:S02]  /*26ad0*/  IMAD.MOV.U32 R11, RZ, RZ, 0x1c1f ;  /* 0x00001c1fff0b7424 */ /* 0x000fe400078e00ff */
[----:B------:R-:W-:-:S07]  /*26ae0*/  IMAD.MOV.U32 R15, RZ, RZ, -0x1 ;  /* 0xffffffffff0f7424 */ /* 0x000fce00078e00ff */
[----:B0-2---:R-:W-:Y:S05]  /*26af0*/  WARPSYNC.COLLECTIVE R15, `(.L_x_5156) ;  /* 0x000000000f087348 */ /* 0x005fea0003c00000 */
[----:B--2---:R1:W2:Y:S02]  /*26b00*/  SHFL.IDX P6, R14, R13, R12, R11 ;  /* 0x0000000c0d0e7389 */ /* 0x0042a400000c000b */
[----:B012---:R-:W-:Y:S01]  /*26b10*/  ENDCOLLECTIVE ;  /* 0x000000000000791b */ /* 0x007fe20003800000 */
.L_x_5156:
[----:B------:R-:W-:Y:S05]  /*26b20*/  BSYNC B0 ;  /* 0x0000000000007941 */ /* 0x000fea0003800000 */
.L_x_5155:
        /* <DEDUP_REMOVED lines=8> */
.L_x_5157:
[----:B------:R-:W-:Y:S05]  /*26bb0*/  BRA `(.L_x_5158) ;  /* 0xfffffdd800847947 */ /* 0x000fea000383ffff */
.L_x_4858:
[----:B------:R-:W-:Y:S02]  /*26bc0*/  IMAD.MOV.U32 R13, RZ, RZ, R0 ;  /* 0x000000ffff0d7224 */ /* 0x000fe400078e0000 */
[----:B------:R-:W-:Y:S02]  /*26bd0*/  IMAD.MOV.U32 R12, RZ, RZ, RZ ;  /* 0x000000ffff0c7224 */ /* 0x000fe400078e00ff */
[----:B------:R-:W-:Y:S02]  /*26be0*/  IMAD.MOV.U32 R11, RZ, RZ, 0x1c1f ;  /* 0x00001c1fff0b7424 */ /* 0x000fe400078e00ff */
[----:B------:R-:W-:-:S07]  /*26bf0*/  IMAD.MOV.U32 R15, RZ, RZ, -0x1 ;  /* 0xffffffffff0f7424 */ /* 0x000fce00078e00ff */
[----:B0--3--:R-:W-:Y:S05]  /*26c00*/  WARPSYNC.COLLECTIVE R15, `(.L_x_5159) ;  /* 0x000000000f087348 */ /* 0x009fea0003c00000 */
[----:B---3--:R1:W2:Y:S02]  /*26c10*/  SHFL.IDX P6, R14, R13, R12, R11 ;  /* 0x0000000c0d0e7389 */ /* 0x0082a400000c000b */
[----:B012---:R-:W-:Y:S01]  /*26c20*/  ENDCOLLECTIVE ;  /* 0x000000000000791b */ /* 0x007fe20003800000 */
.L_x_5159:
[----:B------:R-:W-:Y:S02]  /*26c30*/  IMAD.MOV.U32 R13, RZ, RZ, R4 ;  /* 0x000000ffff0d7224 */ /* 0x000fe400078e0004 */
[----:B------:R-:W-:-:S07]  /*26c40*/  IMAD.MOV.U32 R3, RZ, RZ, R14 ;  /* 0x000000ffff037224 */ /* 0x000fce00078e000e */
[----:B------:R-:W-:Y:S05]  /*26c50*/  WARPSYNC.COLLECTIVE R15, `(.L_x_5160) ;  /* 0x000000000f087348 */ /* 0x000fea0003c00000 */
[----:B------:R0:W1:Y:S02]  /*26c60*/  SHFL.IDX P6, R14, R13, R12, R11 ;  /* 0x0000000c0d0e7389 */ /* 0x00006400000c000b */
[----:B01----:R-:W-:Y:S01]  /*26c70*/  ENDCOLLECTIVE ;  /* 0x000000000000791b */ /* 0x003fe20003800000 */
.L_x_5160:
[----:B------:R-:W-:Y:S02]  /*26c80*/  IMAD.MOV.U32 R13, RZ, RZ, R7 ;  /* 0x000000ffff0d7224 */ /* 0x000fe400078e0007 */
[----:B------:R-:W-:-:S07]  /*26c90*/  IMAD.MOV.U32 R2, RZ, RZ, R14 ;  /* 0x000000ffff027224 */ /* 0x000fce00078e000e */
[----:B------:R-:W-:Y:S05]  /*26ca0*/  WARPSYNC.COLLECTIVE R15, `(.L_x_5161) ;  /* 0x000000000f087348 */ /* 0x000fea0003c00000 */
[----:B------:R0:W1:Y:S02]  /*26cb0*/  SHFL.IDX P6, R14, R13, R12, R11 ;  /* 0x0000000c0d0e7389 */ /* 0x00006400000c000b */
[----:B01----:R-:W-:Y:S01]  /*26cc0*/  ENDCOLLECTIVE ;  /* 0x000000000000791b */ /* 0x003fe20003800000 */
.L_x_5161:
[----:B------:R-:W-:Y:S02]  /*26cd0*/  IMAD.MOV.U32 R13, RZ, RZ, R6 ;  /* 0x000000ffff0d7224 */ /* 0x000fe400078e0006 */
[----:B------:R-:W-:-:S07]  /*26ce0*/  IMAD.MOV.U32 R5, RZ, RZ, R14 ;  /* 0x000000ffff057224 */ /* 0x000fce00078e000e */
[----:B------:R-:W-:Y:S05]  /*26cf0*/  WARPSYNC.COLLECTIVE R15, `(.L_x_5162) ;  /* 0x000000000f087348 */ /* 0x000fea0003c00000 */
[----:B------:R0:W1:Y:S02]  /*26d00*/  SHFL.IDX P6, R14, R13, R12, R11 ;  /* 0x0000000c0d0e7389 */ /* 0x00006400000c000b */
[----:B01----:R-:W-:Y:S01]  /*26d10*/  ENDCOLLECTIVE ;  /* 0x000000000000791b */ /* 0x003fe20003800000 */
.L_x_5162:
[----:B------:R-:W-:Y:S05]  /*26d20*/  BRA `(.L_x_5163) ;  /* 0xfffffdf0002c7947 */ /* 0x000fea000383ffff */
.L_x_4861:
[----:B------:R-:W-:Y:S01]  /*26d30*/  BSSY B1, `(.L_x_5164) ;  /* 0x0000008000017945 */ /* 0x000fe20003800000 */
[----:B------:R-:W-:Y:S02]  /*26d40*/  IMAD.MOV.U32 R13, RZ, RZ, R0 ;  /* 0x000000ffff0d7224 */ /* 0x000fe400078e0000 */
[----:B------:R-:W-:Y:S02]  /*26d50*/  IMAD.MOV.U32 R12, RZ, RZ, 0x1 ;  /* 0x00000001ff0c7424 */ /* 0x000fe400078e00ff */
[----:B------:R-:W-:Y:S02]  /*26d60*/  IMAD.MOV.U32 R11, RZ, RZ, 0x1c1f ;  /* 0x00001c1fff0b7424 */ /* 0x000fe400078e00ff */
[----:B------:R-:W-:-:S07]  /*26d70*/  IMAD.MOV.U32 R15, RZ, RZ, -0x1 ;  /* 0xffffffffff0f7424 */ /* 0x000fce00078e00ff */
[----:B-1-3--:R-:W-:Y:S05]  /*26d80*/  WARPSYNC.COLLECTIVE R15, `(.L_x_5165) ;  /* 0x000000000f087348 */ /* 0x00afea0003c00000 */
[----:B---3--:R0:W2:Y:S02]  /*26d90*/  SHFL.IDX P6, R14, R13, R12, R11 ;  /* 0x0000000c0d0e7389 */ /* 0x0080a400000c000b */
[----:B012---:R-:W-:Y:S01]  /*26da0*/  ENDCOLLECTIVE ;  /* 0x000000000000791b */ /* 0x007fe20003800000 */
.L_x_5165:
[----:B------:R-:W-:Y:S05]  /*26db0*/  BSYNC B1 ;  /* 0x0000000000017941 */ /* 0x000fea0003800000 */
.L_x_5164:
        /* <DEDUP_REMOVED lines=8> */
.L_x_5166:
[----:B------:R-:W-:Y:S02]  /*26e40*/  IMAD.MOV.U32 R13, RZ, RZ, R7 ;  /* 0x000000ffff0d7224 */ /* 0x000fe400078e0007 */
[----:B------:R-:W-:-:S07]  /*26e50*/  IMAD.MOV.U32 R4, RZ, RZ, R14 ;  /* 0x000000ffff047224 */ /* 0x000fce00078e000e */
[----:B------:R-:W-:Y:S05]  /*26e60*/  WARPSYNC.COLLECTIVE R15, `(.L_x_5167) ;  /* 0x000000000f087348 */ /* 0x000fea0003c00000 */
[----:B------:R0:W1:Y:S02]  /*26e70*/  SHFL.IDX P6, R14, R13, R12, R11 ;  /* 0x0000000c0d0e7389 */ /* 0x00006400000c000b */
[----:B01----:R-:W-:Y:S01]  /*26e80*/  ENDCOLLECTIVE ;  /* 0x000000000000791b */ /* 0x003fe20003800000 */
.L_x_5167:
[----:B------:R-:W-:Y:S02]  /*26e90*/  IMAD.MOV.U32 R13, RZ, RZ, R6 ;  /* 0x000000ffff0d7224 */ /* 0x000fe400078e0006 */
[----:B------:R-:W-:-:S07]  /*26ea0*/  IMAD.MOV.U32 R7, RZ, RZ, R14 ;  /* 0x000000ffff077224 */ /* 0x000fce00078e000e */
[----:B------:R-:W-:Y:S05]  /*26eb0*/  WARPSYNC.COLLECTIVE R15, `(.L_x_5168) ;  /* 0x000000000f087348 */ /* 0x000fea0003c00000 */
[----:B------:R0:W1:Y:S02]  /*26ec0*/  SHFL.IDX P6, R14, R13, R12, R11 ;  /* 0x0000000c0d0e7389 */ /* 0x00006400000c000b */
[----:B01----:R-:W-:Y:S01]  /*26ed0*/  ENDCOLLECTIVE ;  /* 0x000000000000791b */ /* 0x003fe20003800000 */
.L_x_5168:
[----:B------:R-:W-:Y:S01]  /*26ee0*/  IMAD.MOV.U32 R6, RZ, RZ, R14 ;  /* 0x000000ffff067224 */ /* 0x000fe200078e000e */
[----:B------:R-:W-:Y:S06]  /*26ef0*/  BRA `(.L_x_5169) ;  /* 0xfffffdf400dc7947 */ /* 0x000fec000383ffff */
.L_x_4864:
[----:B0-----:R-:W-:-:S04]  /*26f00*/  IMAD.U32 R5, RZ, RZ, UR39 ;  /* 0x00000027ff057e24 */ /* 0x001fc8000f8e00ff */
[----:B------:R0:W1:Y:S03]  /*26f10*/  SYNCS.PHASECHK.TRANS64.TRYWAIT P0, [R5+URZ+0x30800], R4 ;  /* 0x03080004050075a7 */ /* 0x000066000800017f */
[----:B-1----:R-:W-:Y:S05]  /*26f20*/  @!P0 NANOSLEEP.SYNCS 0x989680 ;  /* 0x009896800000895d */ /* 0x002fea0003900000 */
[----:B------:R-:W1:Y:S02]  /*26f30*/  @!P0 SYNCS.PHASECHK.TRANS64 P0, [R5+URZ+0x30800], R4 ;  /* 0x03080004050085a7 */ /* 0x000e64000800007f */
[----:B-1----:R-:W-:Y:S05]  /*26f40*/  @!P0 BRA `(.L_x_4864) ;  /* 0xfffffffc00ec8947 */ /* 0x002fea000383ffff */
[----:B------:R-:W-:Y:S05]  /*26f50*/  BRA `(.L_x_5170) ;  /* 0xfffffe0000047947 */ /* 0x000fea000383ffff */
.L_x_4888:
[----:B------:R-:W-:Y:S02]  /*26f60*/  IMAD.MOV.U32 R13, RZ, RZ, R4 ;  /* 0x000000ffff0d7224 */ /* 0x000fe400078e0004 */
[----:B------:R-:W-:Y:S02]  /*26f70*/  IMAD.MOV.U32 R12, RZ, RZ, RZ ;  /* 0x000000ffff0c7224 */ /* 0x000fe400078e00ff */
[----:B------:R-:W-:Y:S02]  /*26f80*/  IMAD.MOV.U32 R11, RZ, RZ, 0x1c1f ;  /* 0x00001c1fff0b7424 */ /* 0x000fe400078e00ff */
[----:B------:R-:W-:-:S07]  /*26f90*/  IMAD.MOV.U32 R15, RZ, RZ, -0x1 ;  /* 0xffffffffff0f7424 */ /* 0x000fce00078e00ff */
[----:B0--3--:R-:W-:Y:S05]  /*26fa0*/  WARPSYNC.COLLECTIVE R15, `(.L_x_5171) ;  /* 0x000000000f087348 */ /* 0x009fea0003c00000 */
[----:B---3--:R1:W2:Y:S02]  /*26fb0*/  SHFL.IDX P6, R14, R13, R12, R11 ;  /* 0x0000000c0d0e7389 */ /* 0x0082a400000c000b */
[----:B012---:R-:W-:Y:S01]  /*26fc0*/  ENDCOLLECTIVE ;  /* 0x000000000000791b */ /* 0x007fe20003800000 */
.L_x_5171:
[----:B------:R-:W-:Y:S02]  /*26fd0*/  IMAD.MOV.U32 R13, RZ, RZ, R0 ;  /* 0x000000ffff0d7224 */ /* 0x000fe400078e0000 */
[----:B------:R-:W-:-:S07]  /*26fe0*/  IMAD.MOV.U32 R3, RZ, RZ, R14 ;  /* 0x000000ffff037224 */ /* 0x000fce00078e000e */
[----:B------:R-:W-:Y:S05]  /*26ff0*/  WARPSYNC.COLLECTIVE R15, `(.L_x_5172) ;  /* 0x000000000f087348 */ /* 0x000fea0003c00000 */
[----:B------:R0:W1:Y:S02]  /*27000*/  SHFL.IDX P6, R14, R13, R12, R11 ;  /* 0x0000000c0d0e7389 */ /* 0x00006400000c000b */
[----:B01----:R-:W-:Y:S01]  /*27010*/  ENDCOLLECTIVE ;  /* 0x000000000000791b */ /* 0x003fe20003800000 */
.L_x_5172:
[----:B------:R-:W-:Y:S02]  /*27020*/  IMAD.MOV.U32 R13, RZ, RZ, R9 ;  /* 0x000000ffff0d7224 */ /* 0x000fe400078e0009 */
[----:B------:R-:W-:-:S07]  /*27030*/  IMAD.MOV.U32 R2, RZ, RZ, R14 ;  /* 0x000000ffff027224 */ /* 0x000fce00078e000e */
[----:B------:R-:W-:Y:S05]  /*27040*/  WARPSYNC.COLLECTIVE R15, `(.L_x_5173) ;  /* 0x000000000f087348 */ /* 0x000fea0003c00000 */
[----:B------:R0:W1:Y:S02]  /*27050*/  SHFL.IDX P6, R14, R13, R12, R11 ;  /* 0x0000000c0d0e7389 */ /* 0x00006400000c000b */
[----:B01----:R-:W-:Y:S01]  /*27060*/  ENDCOLLECTIVE ;  /* 0x000000000000791b */ /* 0x003fe20003800000 */
.L_x_5173:
[----:B------:R-:W-:Y:S02]  /*27070*/  IMAD.MOV.U32 R13, RZ, RZ, R8 ;  /* 0x000000ffff0d7224 */ /* 0x000fe400078e0008 */
[----:B------:R-:W-:-:S07]  /*27080*/  IMAD.MOV.U32 R5, RZ, RZ, R14 ;  /* 0x000000ffff057224 */ /* 0x000fce00078e000e */
[----:B------:R-:W-:Y:S05]  /*27090*/  WARPSYNC.COLLECTIVE R15, `(.L_x_5174) ;  /* 0x000000000f087348 */ /* 0x000fea0003c00000 */
[----:B------:R0:W1:Y:S02]  /*270a0*/  SHFL.IDX P6, R14, R13, R12, R11 ;  /* 0x0000000c0d0e7389 */ /* 0x00006400000c000b */
[----:B01----:R-:W-:Y:S01]  /*270b0*/  ENDCOLLECTIVE ;  /* 0x000000000000791b */ /* 0x003fe20003800000 */
.L_x_5174:
[----:B------:R-:W-:Y:S02]  /*270c0*/  IMAD.MOV.U32 R12, RZ, RZ, R2 ;  /* 0x000000ffff0c7224 */ /* 0x000fe400078e0002 */
[----:B------:R-:W-:Y:S01]  /*270d0*/  IMAD.MOV.U32 R13, RZ, RZ, R3 ;  /* 0x000000ffff0d7224 */ /* 0x000fe200078e0003 */
[----:B------:R-:W-:Y:S06]  /*270e0*/  BRA `(.L_x_5175) ;  /* 0xfffffe2400d07947 */ /* 0x000fec000383ffff */
.L_x_4891:
[----:B------:R-:W-:Y:S01]  /*270f0*/  BSSY B1, `(.L_x_5176) ;  /* 0x0000008000017945 */ /* 0x000fe20003800000 */
[----:B------:R-:W-:Y:S02]  /*27100*/  IMAD.MOV.U32 R13, RZ, RZ, R4 ;  /* 0x000000ffff0d7224 */ /* 0x000fe400078e0004 */
[----:B------:R-:W-:Y:S02]  /*27110*/  IMAD.MOV.U32 R12, RZ, RZ, 0x1 ;  /* 0x00000001ff0c7424 */ /* 0x000fe400078e00ff */
[----:B------:R-:W-:Y:S02]  /*27120*/  IMAD.MOV.U32 R11, RZ, RZ, 0x1c1f ;  /* 0x00001c1fff0b7424 */ /* 0x000fe400078e00ff */
[----:B------:R-:W-:-:S07]  /*27130*/  IMAD.MOV.U32 R15, RZ, RZ, -0x1 ;  /* 0xffffffffff0f7424 */ /* 0x000fce00078e00ff */
[----:B------:R-:W-:Y:S05]  /*27140*/  WARPSYNC.COLLECTIVE R15, `(.L_x_5177) ;  /* 0x000000000f087348 */ /* 0x000fea0003c00000 */
[----:B------:R0:W1:Y:S02]  /*27150*/  SHFL.IDX P6, R14, R13, R12, R11 ;  /* 0x0000000c0d0e7389 */ /* 0x00006400000c000b */
[----:B01----:R-:W-:Y:S01]  /*27160*/  ENDCOLLECTIVE ;  /* 0x000000000000791b */ /* 0x003fe20003800000 */
.L_x_5177:
[----:B------:R-:W-:Y:S05]  /*27170*/  BSYNC B1 ;  /* 0x0000000000017941 */ /* 0x000fea0003800000 */
.L_x_5176:
        /* <DEDUP_REMOVED lines=8> */
.L_x_5178:
[----:B------:R-:W-:Y:S02]  /*27200*/  IMAD.MOV.U32 R63, RZ, RZ, R3 ;  /* 0x000000ffff3f7224 */ /* 0x000fe400078e0003 */
[----:B------:R-:W-:Y:S02]  /*27210*/  IMAD.MOV.U32 R13, RZ, RZ, R9 ;  /* 0x000000ffff0d7224 */ /* 0x000fe400078e0009 */
[----:B------:R-:W-:-:S07]  /*27220*/  IMAD.MOV.U32 R2, RZ, RZ, R14 ;  /* 0x000000ffff027224 */ /* 0x000fce00078e000e */
[----:B------:R-:W-:Y:S05]  /*27230*/  WARPSYNC.COLLECTIVE R15, `(.L_x_5179) ;  /* 0x000000000f087348 */ /* 0x000fea0003c00000 */
[----:B------:R0:W1:Y:S02]  /*27240*/  SHFL.IDX P6, R14, R13, R12, R11 ;  /* 0x0000000c0d0e7389 */ /* 0x00006400000c000b */
[----:B01----:R-:W-:Y:S01]  /*27250*/  ENDCOLLECTIVE ;  /* 0x000000000000791b */ /* 0x003fe20003800000 */
.L_x_5179:
[----:B------:R-:W-:Y:S02]  /*27260*/  IMAD.MOV.U32 R62, RZ, RZ, R2 ;  /* 0x000000ffff3e7224 */ /* 0x000fe400078e0002 */
[----:B------:R-:W-:Y:S02]  /*27270*/  IMAD.MOV.U32 R13, RZ, RZ, R8 ;  /* 0x000000ffff0d7224 */ /* 0x000fe400078e0008 */
[----:B------:R-:W-:-:S07]  /*27280*/  IMAD.MOV.U32 R5, RZ, RZ, R14 ;  /* 0x000000ffff057224 */ /* 0x000fce00078e000e */
[----:B------:R-:W-:Y:S05]  /*27290*/  WARPSYNC.COLLECTIVE R15, `(.L_x_5180) ;  /* 0x000000000f087348 */ /* 0x000fea0003c00000 */
[----:B------:R0:W1:Y:S02]  /*272a0*/  SHFL.IDX P6, R14, R13, R12, R11 ;  /* 0x0000000c0d0e7389 */ /* 0x00006400000c000b */
[----:B01----:R-:W-:Y:S01]  /*272b0*/  ENDCOLLECTIVE ;  /* 0x000000000000791b */ /* 0x003fe20003800000 */
.L_x_5180:
[----:B------:R-:W-:Y:S05]  /*272c0*/  BRA `(.L_x_5181) ;  /* 0xfffffe2c00087947 */ /* 0x000fea000383ffff */
.L_x_4894:
[----:B0-----:R-:W-:-:S04]  /*272d0*/  IMAD.U32 R61, RZ, RZ, UR39 ;  /* 0x00000027ff3d7e24 */ /* 0x001fc8000f8e00ff */
[----:B------:R0:W1:Y:S03]  /*272e0*/  SYNCS.PHASECHK.TRANS64.TRYWAIT P0, [R61+URZ+0x30800], R60 ;  /* 0x0308003c3d0075a7 */ /* 0x000066000800017f */
[----:B-1----:R-:W-:Y:S05]  /*272f0*/  @!P0 NANOSLEEP.SYNCS 0x989680 ;  /* 0x009896800000895d */ /* 0x002fea0003900000 */
[----:B------:R-:W1:Y:S02]  /*27300*/  @!P0 SYNCS.PHASECHK.TRANS64 P0, [R61+URZ+0x30800], R60 ;  /* 0x0308003c3d0085a7 */ /* 0x000e64000800007f */
[----:B-1----:R-:W-:Y:S05]  /*27310*/  @!P0 BRA `(.L_x_4894) ;  /* 0xfffffffc00ec8947 */ /* 0x002fea000383ffff */
[----:B------:R-:W-:Y:S05]  /*27320*/  BRA `(.L_x_5182) ;  /* 0xfffffe3000a07947 */ /* 0x000fea000383ffff */
.L_x_4908:
[----:B-1----:R1:W3:Y:S02]  /*27330*/  SYNCS.PHASECHK.TRANS64.TRYWAIT P1, [R13+URZ+0x30830], R0 ;  /* 0x030830000d0075a7 */ /* 0x0022e4000802017f */
[----:B---3--:R-:W-:Y:S05]  /*27340*/  @!P1 NANOSLEEP.SYNCS 0x989680 ;  /* 0x009896800000995d */ /* 0x008fea0003900000 */
[----:B------:R-:W3:Y:S02]  /*27350*/  @!P1 SYNCS.PHASECHK.TRANS64 P1, [R13+URZ+0x30830], R0 ;  /* 0x030830000d0095a7 */ /* 0x000ee4000802007f */
[----:B---3--:R-:W-:Y:S05]  /*27360*/  @!P1 BRA `(.L_x_4908) ;  /* 0xfffffffc00f09947 */ /* 0x008fea000383ffff */
[----:B------:R-:W-:Y:S05]  /*27370*/  BRA `(.L_x_4907) ;  /* 0xfffffe5c00dc7947 */ /* 0x000fea000383ffff */
.L_x_4925:
[----:B-1----:R-:W-:-:S04]  /*27380*/  IMAD.U32 R10, RZ, RZ, UR7 ;  /* 0x00000007ff0a7e24 */ /* 0x002fc8000f8e00ff */
[----:B------:R1:W2:Y:S03]  /*27390*/  SYNCS.PHASECHK.TRANS64.TRYWAIT P1, [R10+URZ+0x30830], R9 ;  /* 0x030830090a0075a7 */ /* 0x0002a6000802017f */
[----:B--2---:R-:W-:Y:S05]  /*273a0*/  @!P1 NANOSLEEP.SYNCS 0x989680 ;  /* 0x009896800000995d */ /* 0x004fea0003900000 */
[----:B------:R-:W2:Y:S02]  /*273b0*/  @!P1 SYNCS.PHASECHK.TRANS64 P1, [R10+URZ+0x30830], R9 ;  /* 0x030830090a0095a7 */ /* 0x000ea4000802007f */
[----:B--2---:R-:W-:Y:S05]  /*273c0*/  @!P1 BRA `(.L_x_4925) ;  /* 0xfffffffc00ec9947 */ /* 0x004fea000383ffff */
[----:B------:R-:W-:Y:S05]  /*273d0*/  BRA `(.L_x_4924) ;  /* 0xfffffe9000907947 */ /* 0x000fea000383ffff */
.L_x_4929:
[----:B01----:R-:W-:-:S04]  /*273e0*/  IMAD.U32 R9, RZ, RZ, UR6 ;  /* 0x00000006ff097e24 */ /* 0x003fc8000f8e00ff */
[----:B------:R0:W1:Y:S03]  /*273f0*/  SYNCS.PHASECHK.TRANS64.TRYWAIT P1, [R9+URZ+0x30850], R8 ;  /* 0x03085008090075a7 */ /* 0x000066000802017f */
[----:B-1----:R-:W-:Y:S05]  /*27400*/  @!P1 NANOSLEEP.SYNCS 0x989680 ;  /* 0x009896800000995d */ /* 0x002fea0003900000 */
[----:B------:R-:W1:Y:S02]  /*27410*/  @!P1 SYNCS.PHASECHK.TRANS64 P1, [R9+URZ+0x30850], R8 ;  /* 0x03085008090095a7 */ /* 0x000e64000802007f */
[----:B-1----:R-:W-:Y:S05]  /*27420*/  @!P1 BRA `(.L_x_4929) ;  /* 0xfffffffc00ec9947 */ /* 0x002fea000383ffff */
[----:B------:R-:W-:Y:S05]  /*27430*/  BRA `(.L_x_4928) ;  /* 0xfffffe9c00307947 */ /* 0x000fea000383ffff */
.L_x_4948:
[----:B-1----:R-:W-:-:S04]  /*27440*/  IMAD.U32 R13, RZ, RZ, UR7 ;  /* 0x00000007ff0d7e24 */ /* 0x002fc8000f8e00ff */
[----:B------:R1:W2:Y:S03]  /*27450*/  SYNCS.PHASECHK.TRANS64.TRYWAIT P1, [R13+URZ+0x30830], R0 ;  /* 0x030830000d0075a7 */ /* 0x0002a6000802017f */
[----:B--2---:R-:W-:Y:S05]  /*27460*/  @!P1 NANOSLEEP.SYNCS 0x989680 ;  /* 0x009896800000995d */ /* 0x004fea0003900000 */
[----:B------:R-:W2:Y:S02]  /*27470*/  @!P1 SYNCS.PHASECHK.TRANS64 P1, [R13+URZ+0x30830], R0 ;  /* 0x030830000d0095a7 */ /* 0x000ea4000802007f */
[----:B--2---:R-:W-:Y:S05]  /*27480*/  @!P1 BRA `(.L_x_4948) ;  /* 0xfffffffc00ec9947 */ /* 0x004fea000383ffff */
[----:B------:R-:W-:Y:S05]  /*27490*/  BRA `(.L_x_4947) ;  /* 0xfffffec800dc7947 */ /* 0x000fea000383ffff */
.L_x_4952:
[----:B-1----:R-:W-:-:S04]  /*274a0*/  IMAD.U32 R2, RZ, RZ, UR6 ;  /* 0x00000006ff027e24 */ /* 0x002fc8000f8e00ff */
[----:B------:R1:W2:Y:S03]  /*274b0*/  SYNCS.PHASECHK.TRANS64.TRYWAIT P1, [R2+URZ+0x30850], R0 ;  /* 0x03085000020075a7 */ /* 0x0002a6000802017f */
[----:B--2---:R-:W-:Y:S05]  /*274c0*/  @!P1 NANOSLEEP.SYNCS 0x989680 ;  /* 0x009896800000995d */ /* 0x004fea0003900000 */
[----:B------:R-:W2:Y:S02]  /*274d0*/  @!P1 SYNCS.PHASECHK.TRANS64 P1, [R2+URZ+0x30850], R0 ;  /* 0x03085000020095a7 */ /* 0x000ea4000802007f */
[----:B--2---:R-:W-:Y:S05]  /*274e0*/  @!P1 BRA `(.L_x_4952) ;  /* 0xfffffffc00ec9947 */ /* 0x004fea000383ffff */
[----:B------:R-:W-:Y:S05]  /*274f0*/  BRA `(.L_x_4951) ;  /* 0xfffffed4007c7947 */ /* 0x000fea000383ffff */
.L_x_4960:
[----:B-1----:R-:W-:-:S04]  /*27500*/  IMAD.U32 R13, RZ, RZ, UR7 ;  /* 0x00000007ff0d7e24 */ /* 0x002fc8000f8e00ff */
[----:B------:R1:W2:Y:S03]  /*27510*/  SYNCS.PHASECHK.TRANS64.TRYWAIT P1, [R13+URZ+0x30830], R0 ;  /* 0x030830000d0075a7 */ /* 0x0002a6000802017f */
[----:B--2---:R-:W-:Y:S05]  /*27520*/  @!P1 NANOSLEEP.SYNCS 0x989680 ;  /* 0x009896800000995d */ /* 0x004fea0003900000 */
[----:B------:R-:W2:Y:S02]  /*27530*/  @!P1 SYNCS.PHASECHK.TRANS64 P1, [R13+URZ+0x30830], R0 ;  /* 0x030830000d0095a7 */ /* 0x000ea4000802007f */
[----:B--2---:R-:W-:Y:S05]  /*27540*/  @!P1 BRA `(.L_x_4960) ;  /* 0xfffffffc00ec9947 */ /* 0x004fea000383ffff */
[----:B------:R-:W-:Y:S05]  /*27550*/  BRA `(.L_x_4959) ;  /* 0xfffffeec00d87947 */ /* 0x000fea000383ffff */
.L_x_4964:
[----:B-1----:R-:W-:-:S04]  /*27560*/  IMAD.U32 R2, RZ, RZ, UR6 ;  /* 0x00000006ff027e24 */ /* 0x002fc8000f8e00ff */
[----:B------:R1:W2:Y:S03]  /*27570*/  SYNCS.PHASECHK.TRANS64.TRYWAIT P1, [R2+URZ+0x30850], R0 ;  /* 0x03085000020075a7 */ /* 0x0002a6000802017f */
[----:B--2---:R-:W-:Y:S05]  /*27580*/  @!P1 NANOSLEEP.SYNCS 0x989680 ;  /* 0x009896800000995d */ /* 0x004fea0003900000 */
[----:B------:R-:W2:Y:S02]  /*27590*/  @!P1 SYNCS.PHASECHK.TRANS64 P1, [R2+URZ+0x30850], R0 ;  /* 0x03085000020095a7 */ /* 0x000ea4000802007f */
[----:B--2---:R-:W-:Y:S05]  /*275a0*/  @!P1 BRA `(.L_x_4964) ;  /* 0xfffffffc00ec9947 */ /* 0x004fea000383ffff */
[----:B------:R-:W-:Y:S05]  /*275b0*/  BRA `(.L_x_4963) ;  /* 0xfffffef800787947 */ /* 0x000fea000383ffff */
.L_x_4979:
[----:B-1----:R-:W-:-:S04]  /*275c0*/  IMAD.U32 R5, RZ, RZ, UR5 ;  /* 0x00000005ff057e24 */ /* 0x002fc8000f8e00ff */
[----:B------:R1:W2:Y:S03]  /*275d0*/  SYNCS.PHASECHK.TRANS64.TRYWAIT P1, [R5+URZ+0x30850], R4 ;  /* 0x03085004050075a7 */ /* 0x0002a6000802017f */
[----:B--2---:R-:W-:Y:S05]  /*275e0*/  @!P1 NANOSLEEP.SYNCS 0x989680 ;  /* 0x009896800000995d */ /* 0x004fea0003900000 */
[----:B------:R-:W2:Y:S02]  /*275f0*/  @!P1 SYNCS.PHASECHK.TRANS64 P1, [R5+URZ+0x30850], R4 ;  /* 0x03085004050095a7 */ /* 0x000ea4000802007f */
[----:B--2---:R-:W-:Y:S05]  /*27600*/  @!P1 BRA `(.L_x_4979) ;  /* 0xfffffffc00ec9947 */ /* 0x004fea000383ffff */
[----:B------:R-:W-:Y:S05]  /*27610*/  BRA `(.L_x_4978) ;  /* 0xffffff2800b47947 */ /* 0x000fea000383ffff */
.L_x_5029:
[----:B0-----:R-:W0:Y:S01]  /*27620*/  S2R R12, SR_TID.X ;  /* 0x00000000000c7919 */ /* 0x001e220000002100 */
        /* <DEDUP_REMOVED lines=10> */
.L_x_5184:
[----:B------:R-:W-:Y:S05]  /*276d0*/  BSYNC B1 ;  /* 0x0000000000017941 */ /* 0x000fea0003800000 */
.L_x_5183:
[----:B------:R-:W-:Y:S05]  /*276e0*/  BRA `(.L_x_5185) ;  /* 0xffffff8c00747947 */ /* 0x000fea000383ffff */
.L_x_5031:
[----:B------:R-:W-:Y:S01]  /*276f0*/  BSSY B1, `(.L_x_5186) ;  /* 0x0000006000017945 */ /* 0x000fe20003800000 */
[----:B------:R-:W-:-:S07]  /*27700*/  IMAD.MOV.U32 R15, RZ, RZ, -0x1 ;  /* 0xffffffffff0f7424 */ /* 0x000fce00078e00ff */
[----:B01----:R-:W-:Y:S05]  /*27710*/  WARPSYNC.COLLECTIVE R15, `(.L_x_5187) ;  /* 0x000000000f0c7348 */ /* 0x003fea0003c00000 */
[----:B------:R-:W-:Y:S02]  /*27720*/  ELECT P6, UR62, PT ;  /* 0x00000000003e782f */ /* 0x000fe400038c0000 */
[----:B------:R-:W-:Y:S01]  /*27730*/  MOV R14, UR62 ;  /* 0x0000003e000e7c02 */ /* 0x000fe20008000f00 */
[----:B01----:R-:W-:Y:S10]  /*27740*/  ENDCOLLECTIVE ;  /* 0x000000000000791b */ /* 0x003ff40003800000 */
.L_x_5187:
[----:B------:R-:W-:Y:S05]  /*27750*/  BSYNC B1 ;  /* 0x0000000000017941 */ /* 0x000fea0003800000 */
.L_x_5186:
[----:B------:R-:W-:Y:S05]  /*27760*/  BRA `(.L_x_5030) ;  /* 0xffffff8c006c7947 */ /* 0x000fea000383ffff */
.L_x_5033:
[----:B-1----:R1:W2:Y:S02]  /*27770*/  SYNCS.PHASECHK.TRANS64.TRYWAIT P0, [R17+URZ+0x30820], R8 ;  /* 0x03082008110075a7 */ /* 0x0022a4000800017f */
[----:B--2---:R-:W-:Y:S05]  /*27780*/  @!P0 NANOSLEEP.SYNCS 0x989680 ;  /* 0x009896800000895d */ /* 0x004fea0003900000 */
[----:B------:R-:W2:Y:S02]  /*27790*/  @!P0 SYNCS.PHASECHK.TRANS64 P0, [R17+URZ+0x30820], R8 ;  /* 0x03082008110085a7 */ /* 0x000ea4000800007f */
[----:B--2---:R-:W-:Y:S05]  /*277a0*/  @!P0 BRA `(.L_x_5033) ;  /* 0xfffffffc00f08947 */ /* 0x004fea000383ffff */
[----:B------:R-:W-:Y:S05]  /*277b0*/  BRA `(.L_x_5188) ;  /* 0xffffff8c007c7947 */ /* 0x000fea000383ffff */
.L_x_5037:
[----:B0-----:R0:W2:Y:S02]  /*277c0*/  SYNCS.PHASECHK.TRANS64.TRYWAIT P0, [R12+URZ+0x308a0], R11 ;  /* 0x0308a00b0c0075a7 */ /* 0x0010a4000800017f */
[----:B--2---:R-:W-:Y:S05]  /*277d0*/  @!P0 NANOSLEEP.SYNCS 0x989680 ;  /* 0x009896800000895d */ /* 0x004fea0003900000 */
[----:B------:R-:W2:Y:S02]  /*277e0*/  @!P0 SYNCS.PHASECHK.TRANS64 P0, [R12+URZ+0x308a0], R11 ;  /* 0x0308a00b0c0085a7 */ /* 0x000ea4000800007f */
[----:B--2---:R-:W-:Y:S05]  /*277f0*/  @!P0 BRA `(.L_x_5037) ;  /* 0xfffffffc00f08947 */ /* 0x004fea000383ffff */
[----:B------:R-:W-:Y:S05]  /*27800*/  BRA `(.L_x_5189) ;  /* 0xffffff8c00947947 */ /* 0x000fea000383ffff */
.L_x_5044:
[----:B-1----:R1:W2:Y:S02]  /*27810*/  SYNCS.PHASECHK.TRANS64.TRYWAIT P0, [R12+URZ+0x308c0], R11 ;  /* 0x0308c00b0c0075a7 */ /* 0x0022a4000800017f */
[----:B--2---:R-:W-:Y:S05]  /*27820*/  @!P0 NANOSLEEP.SYNCS 0x989680 ;  /* 0x009896800000895d */ /* 0x004fea0003900000 */
[----:B------:R-:W2:Y:S02]  /*27830*/  @!P0 SYNCS.PHASECHK.TRANS64 P0, [R12+URZ+0x308c0], R11 ;  /* 0x0308c00b0c0085a7 */ /* 0x000ea4000800007f */
[----:B--2---:R-:W-:Y:S05]  /*27840*/  @!P0 BRA `(.L_x_5044) ;  /* 0xfffffffc00f08947 */ /* 0x004fea000383ffff */
[----:B------:R-:W-:Y:S05]  /*27850*/  BRA `(.L_x_5190) ;  /* 0xffffff9000907947 */ /* 0x000fea000383ffff */
.L_x_5053:
[----:B-1----:R1:W2:Y:S02]  /*27860*/  SYNCS.PHASECHK.TRANS64.TRYWAIT P1, [R7+URZ+0x308a0], R3 ;  /* 0x0308a003070075a7 */ /* 0x0022a4000802017f */
[----:B--2---:R-:W-:Y:S05]  /*27870*/  @!P1 NANOSLEEP.SYNCS 0x989680 ;  /* 0x009896800000995d */ /* 0x004fea0003900000 */
[----:B------:R-:W2:Y:S02]  /*27880*/  @!P1 SYNCS.PHASECHK.TRANS64 P1, [R7+URZ+0x308a0], R3 ;  /* 0x0308a003070095a7 */ /* 0x000ea4000802007f */
[----:B--2---:R-:W-:Y:S05]  /*27890*/  @!P1 BRA `(.L_x_5053) ;  /* 0xfffffffc00f09947 */ /* 0x004fea000383ffff */
[----:B------:R-:W-:Y:S05]  /*278a0*/  BRA `(.L_x_5191) ;  /* 0xffffff9400c47947 */ /* 0x000fea000383ffff */
.L_x_5060:
[----:B0-----:R0:W2:Y:S02]  /*278b0*/  SYNCS.PHASECHK.TRANS64.TRYWAIT P1, [R7+URZ+0x308c0], R3 ;  /* 0x0308c003070075a7 */ /* 0x0010a4000802017f */
[----:B--2---:R-:W-:Y:S05]  /*278c0*/  @!P1 NANOSLEEP.SYNCS 0x989680 ;  /* 0x009896800000995d */ /* 0x004fea0003900000 */
[----:B------:R-:W2:Y:S02]  /*278d0*/  @!P1 SYNCS.PHASECHK.TRANS64 P1, [R7+URZ+0x308c0], R3 ;  /* 0x0308c003070095a7 */ /* 0x000ea4000802007f */
[----:B--2---:R-:W-:Y:S05]  /*278e0*/  @!P1 BRA `(.L_x_5060) ;  /* 0xfffffffc00f09947 */ /* 0x004fea000383ffff */
[----:B------:R-:W-:Y:S05]  /*278f0*/  BRA `(.L_x_5192) ;  /* 0xffffff9800bc7947 */ /* 0x000fea000383ffff */
.L_x_5085:
        /* <DEDUP_REMOVED lines=11> */
.L_x_5194:
[----:B------:R-:W-:Y:S05]  /*279b0*/  BSYNC B0 ;  /* 0x0000000000007941 */ /* 0x000fea0003800000 */
.L_x_5193:
[----:B------:R-:W-:Y:S05]  /*279c0*/  BRA `(.L_x_5195) ;  /* 0xffffffac006c7947 */ /* 0x000fea000383ffff */
.L_x_5088:
[----:B0-----:R0:W1:Y:S02]  /*279d0*/  SYNCS.PHASECHK.TRANS64.TRYWAIT P0, [R7+URZ+0x30840], R2 ;  /* 0x03084002070075a7 */ /* 0x001064000800017f */
[----:B-1----:R-:W-:Y:S05]  /*279e0*/  @!P0 NANOSLEEP.SYNCS 0x989680 ;  /* 0x009896800000895d */ /* 0x002fea0003900000 */
[----:B------:R-:W1:Y:S02]  /*279f0*/  @!P0 SYNCS.PHASECHK.TRANS64 P0, [R7+URZ+0x30840], R2 ;  /* 0x03084002070085a7 */ /* 0x000e64000800007f */
[----:B-1----:R-:W-:Y:S05]  /*27a00*/  @!P0 BRA `(.L_x_5088) ;  /* 0xfffffffc00f08947 */ /* 0x002fea000383ffff */
[----:B------:R-:W-:Y:S05]  /*27a10*/  BRA `(.L_x_5196) ;  /* 0xffffffac00bc7947 */ /* 0x000fea000383ffff */
.L_x_5089:
        /* <DEDUP_REMOVED lines=8> */
.L_x_5198:
[----:B------:R-:W-:Y:S05]  /*27aa0*/  BSYNC B0 ;  /* 0x0000000000007941 */ /* 0x000fea0003800000 */
.L_x_5197:
        /* <DEDUP_REMOVED lines=9> */
.L_x_5199:
[----:B------:R-:W-:Y:S02]  /*27b40*/  IMAD.MOV.U32 R13, RZ, RZ, R0 ;  /* 0x000000ffff0d7224 */ /* 0x000fe400078e0000 */
[----:B------:R-:W-:Y:S02]  /*27b50*/  IMAD.MOV.U32 R12, RZ, RZ, 0x1 ;  /* 0x00000001ff0c7424 */ /* 0x000fe400078e00ff */
[----:B------:R-:W-:-:S07]  /*27b60*/  IMAD.MOV.U32 R3, RZ, RZ, R14 ;  /* 0x000000ffff037224 */ /* 0x000fce00078e000e */
[----:B------:R-:W-:Y:S05]  /*27b70*/  WARPSYNC.COLLECTIVE R15, `(.L_x_5200) ;  /* 0x000000000f087348 */ /* 0x000fea0003c00000 */
[----:B------:R0:W1:Y:S02]  /*27b80*/  SHFL.IDX P6, R14, R13, R12, R11 ;  /* 0x0000000c0d0e7389 */ /* 0x00006400000c000b */
[----:B01----:R-:W-:Y:S01]  /*27b90*/  ENDCOLLECTIVE ;  /* 0x000000000000791b */ /* 0x003fe20003800000 */
.L_x_5200:
        /* <DEDUP_REMOVED lines=17> */
.L_x_5201:
[----:B------:R-:W-:Y:S02]  /*27cb0*/  @P1 IMAD R8, R5, 0x2, R17 ;  /* 0x0000000205081824 */ /* 0x000fe400078e0211 */
[----:B------:R-:W-:Y:S02]  /*27cc0*/  IMAD.MOV.U32 R13, RZ, RZ, R0 ;  /* 0x000000ffff0d7224 */ /* 0x000fe400078e0000 */
[----:B------:R-:W-:Y:S02]  /*27cd0*/  IMAD.MOV.U32 R12, RZ, RZ, 0x2 ;  /* 0x00000002ff0c7424 */ /* 0x000fe400078e00ff */
[----:B------:R-:W-:-:S07]  /*27ce0*/  IMAD.MOV.U32 R3, RZ, RZ, R14 ;  /* 0x000000ffff037224 */ /* 0x000fce00078e000e */
[----:B------:R-:W-:Y:S05]  /*27cf0*/  WARPSYNC.COLLECTIVE R15, `(.L_x_5202) ;  /* 0x000000000f087348 */ /* 0x000fea0003c00000 */
[----:B------:R0:W1:Y:S02]  /*27d00*/  SHFL.IDX P6, R14, R13, R12, R11 ;  /* 0x0000000c0d0e7389 */ /* 0x00006400000c000b */
[----:B01----:R-:W-:Y:S01]  /*27d10*/  ENDCOLLECTIVE ;  /* 0x000000000000791b */ /* 0x003fe20003800000 */
.L_x_5202:
        /* <DEDUP_REMOVED lines=17> */
.L_x_5203:
[----:B------:R-:W-:Y:S02]  /*27e30*/  @P1 IMAD R8, R5, 0x2, R17 ;  /* 0x0000000205081824 */ /* 0x000fe400078e0211 */
[----:B------:R-:W-:Y:S02]  /*27e40*/  IMAD.MOV.U32 R13, RZ, RZ, R0 ;  /* 0x000000ffff0d7224 */ /* 0x000fe400078e0000 */
[----:B------:R-:W-:Y:S02]  /*27e50*/  IMAD.MOV.U32 R12, RZ, RZ, 0x3 ;  /* 0x00000003ff0c7424 */ /* 0x000fe400078e00ff */
[----:B------:R-:W-:-:S07]  /*27e60*/  IMAD.MOV.U32 R3, RZ, RZ, R14 ;  /* 0x000000ffff037224 */ /* 0x000fce00078e000e */
[----:B------:R-:W-:Y:S05]  /*27e70*/  WARPSYNC.COLLECTIVE R15, `(.L_x_5204) ;  /* 0x000000000f087348 */ /* 0x000fea0003c00000 */
[----:B------:R0:W1:Y:S02]  /*27e80*/  SHFL.IDX P6, R14, R13, R12, R11 ;  /* 0x0000000c0d0e7389 */ /* 0x00006400000c000b */
[----:B01----:R-:W-:Y:S01]  /*27e90*/  ENDCOLLECTIVE ;  /* 0x000000000000791b */ /* 0x003fe20003800000 */
.L_x_5204:
        /* <DEDUP_REMOVED lines=17> */
.L_x_5205:
[----:B------:R-:W-:Y:S02]  /*27fb0*/  @P1 IMAD R8, R5, 0x2, R17 ;  /* 0x0000000205081824 */ /* 0x000fe400078e0211 */
[----:B------:R-:W-:Y:S02]  /*27fc0*/  IMAD.MOV.U32 R13, RZ, RZ, R0 ;  /* 0x000000ffff0d7224 */ /* 0x000fe400078e0000 */
[----:B------:R-:W-:Y:S02]  /*27fd0*/  IMAD.MOV.U32 R12, RZ, RZ, 0x4 ;  /* 0x00000004ff0c7424 */ /* 0x000fe400078e00ff */
[----:B------:R-:W-:-:S07]  /*27fe0*/  IMAD.MOV.U32 R3, RZ, RZ, R14 ;  /* 0x000000ffff037224 */ /* 0x000fce00078e000e */
[----:B------:R-:W-:Y:S05]  /*27ff0*/  WARPSYNC.COLLECTIVE R15, `(.L_x_5206) ;  /* 0x000000000f087348 */ /* 0x000fea0003c00000 */
[----:B------:R0:W1:Y:S02]  /*28000*/  SHFL.IDX P6, R14, R13, R12, R11 ;  /* 0x0000000c0d0e7389 */ /* 0x00006400000c000b */
[----:B01----:R-:W-:Y:S01]  /*28010*/  ENDCOLLECTIVE ;  /* 0x000000000000791b */ /* 0x003fe20003800000 */
.L_x_5206:
        /* <DEDUP_REMOVED lines=17> */
.L_x_5207:
[----:B------:R-:W-:Y:S02]  /*28130*/  @P1 IMAD R8, R5, 0x2, R17 ;  /* 0x0000000205081824 */ /* 0x000fe400078e0211 */
[----:B------:R-:W-:Y:S02]  /*28140*/  IMAD.MOV.U32 R13, RZ, RZ, R0 ;  /* 0x000000ffff0d7224 */ /* 0x000fe400078e0000 */
[----:B------:R-:W-:Y:S02]  /*28150*/  IMAD.MOV.U32 R12, RZ, RZ, 0x5 ;  /* 0x00000005ff0c7424 */ /* 0x000fe400078e00ff */
[----:B------:R-:W-:-:S07]  /*28160*/  IMAD.MOV.U32 R3, RZ, RZ, R14 ;  /* 0x000000ffff037224 */ /* 0x000fce00078e000e */
[----:B------:R-:W-:Y:S05]  /*28170*/  WARPSYNC.COLLECTIVE R15, `(.L_x_5208) ;  /* 0x000000000f087348 */ /* 0x000fea0003c00000 */
[----:B------:R0:W1:Y:S02]  /*28180*/  SHFL.IDX P6, R14, R13, R12, R11 ;  /* 0x0000000c0d0e7389 */ /* 0x00006400000c000b */
[----:B01----:R-:W-:Y:S01]  /*28190*/  ENDCOLLECTIVE ;  /* 0x000000000000791b */ /* 0x003fe20003800000 */
.L_x_5208:
        /* <DEDUP_REMOVED lines=10> */
.L_x_5209:
        /* <DEDUP_REMOVED lines=8> */
.L_x_5094:
[----:B------:R-:W-:Y:S02]  /*282c0*/  IMAD.MOV.U32 R13, RZ, RZ, R4 ;  /* 0x000000ffff0d7224 */ /* 0x000fe400078e0004 */
[----:B------:R-:W-:Y:S02]  /*282d0*/  IMAD.MOV.U32 R12, RZ, RZ, RZ ;  /* 0x000000ffff0c7224 */ /* 0x000fe400078e00ff */
[----:B------:R-:W-:Y:S02]  /*282e0*/  IMAD.MOV.U32 R11, RZ, RZ, 0x181f ;  /* 0x0000181fff0b7424 */ /* 0x000fe400078e00ff */
[----:B------:R-:W-:Y:S02]  /*282f0*/  IMAD.MOV.U32 R15, RZ, RZ, -0x1 ;  /* 0xffffffffff0f7424 */ /* 0x000fe400078e00ff */
[----:B------:R-:W-:Y:S02]  /*28300*/  IMAD R31, R31, R7, RZ ;  /* 0x000000071f1f7224 */ /* 0x000fe400078e02ff */
[----:B------:R-:W-:-:S07]  /*28310*/  IMAD.IADD R25, R9, 0x1, R25 ;  /* 0x0000000109197824 */ /* 0x000fce00078e0219 */
[----:B-----5:R-:W-:Y:S05]  /*28320*/  WARPSYNC.COLLECTIVE R15, `(.L_x_5211) ;  /* 0x000000000f087348 */ /* 0x020fea0003c00000 */
[----:B------:R0:W1:Y:S02]  /*28330*/  SHFL.IDX P6, R14, R13, R12, R11 ;  /* 0x0000000c0d0e7389 */ /* 0x00006400000c000b */
[----:B01---5:R-:W-:Y:S01]  /*28340*/  ENDCOLLECTIVE ;  /* 0x000000000000791b */ /* 0x023fe20003800000 */
.L_x_5211:
[C---:B------:R-:W-:Y:S01]  /*28350*/  VIADD R6, R25.reuse, 0x10 ;  /* 0x0000001019067836 */ /* 0x040fe20000000000 */
[----:B------:R-:W-:Y:S01]  /*28360*/  ISETP.GE.AND P1, PT, R25, R31, PT ;  /* 0x0000001f1900720c */ /* 0x000fe20003f26270 */
[----:B------:R-:W-:Y:S02]  /*28370*/  IMAD.MOV.U32 R13, RZ, RZ, R0 ;  /* 0x000000ffff0d7224 */ /* 0x000fe400078e0000 */
[----:B------:R-:W-:-:S10]  /*28380*/  IMAD.MOV.U32 R2, RZ, RZ, R14 ;  /* 0x000000ffff027224 */ /* 0x000fd400078e000e */
[----:B------:R-:W-:Y:S05]  /*28390*/  WARPSYNC.COLLECTIVE R15, `(.L_x_5212) ;  /* 0x000000000f087348 */ /* 0x000fea0003c00000 */
[----:B------:R0:W1:Y:S02]  /*283a0*/  SHFL.IDX P6, R14, R13, R12, R11 ;  /* 0x0000000c0d0e7389 */ /* 0x00006400000c000b */
[----:B01----:R-:W-:Y:S01]  /*283b0*/  ENDCOLLECTIVE ;  /* 0x000000000000791b */ /* 0x003fe20003800000 */
.L_x_5212:
        /* <DEDUP_REMOVED lines=8> */
.L_x_5213:
        /* <DEDUP_REMOVED lines=13> */
.L_x_5214:
        /* <DEDUP_REMOVED lines=8> */
.L_x_5215:
        /* <DEDUP_REMOVED lines=14> */
.L_x_5216:
        /* <DEDUP_REMOVED lines=8> */
.L_x_5217:
        /* <DEDUP_REMOVED lines=14> */
.L_x_5218:
        /* <DEDUP_REMOVED lines=8> */
.L_x_5219:
        /* <DEDUP_REMOVED lines=14> */
.L_x_5220:
        /* <DEDUP_REMOVED lines=8> */
.L_x_5221:
        /* <DEDUP_REMOVED lines=14> */
.L_x_5222:
        /* <DEDUP_REMOVED lines=8> */
.L_x_5223:
        /* <DEDUP_REMOVED lines=13> */
.L_x_5224:
        /* <DEDUP_REMOVED lines=8> */
.L_x_5225:
        /* <DEDUP_REMOVED lines=12> */
.L_x_5226:
[----:B------:R-:W-:Y:S05]  /*28d20*/  BRA `(.L_x_5227) ;  /* 0xffffffac006c7947 */ /* 0x000fea000383ffff */
.L_x_5099:
[----:B0-----:R0:W1:Y:S02]  /*28d30*/  SYNCS.PHASECHK.TRANS64.TRYWAIT P0, [R17+URZ+0x30820], R0 ;  /* 0x03082000110075a7 */ /* 0x001064000800017f */
[----:B-1----:R-:W-:Y:S05]  /*28d40*/  @!P0 NANOSLEEP.SYNCS 0x989680 ;  /* 0x009896800000895d */ /* 0x002fea0003900000 */
[----:B------:R-:W1:Y:S02]  /*28d50*/  @!P0 SYNCS.PHASECHK.TRANS64 P0, [R17+URZ+0x30820], R0 ;  /* 0x03082000110085a7 */ /* 0x000e64000800007f */
[----:B-1----:R-:W-:Y:S05]  /*28d60*/  @!P0 BRA `(.L_x_5099) ;  /* 0xfffffffc00f08947 */ /* 0x002fea000383ffff */
[----:B------:R-:W-:Y:S05]  /*28d70*/  BRA `(.L_x_5228) ;  /* 0xffffffac00e47947 */ /* 0x000fea000383ffff */
.L_x_5104:
[----:B0-----:R0:W1:Y:S02]  /*28d80*/  SYNCS.PHASECHK.TRANS64.TRYWAIT P0, [R7+URZ+0x30840], R2 ;  /* 0x03084002070075a7 */ /* 0x001064000800017f */
[----:B-1----:R-:W-:Y:S05]  /*28d90*/  @!P0 NANOSLEEP.SYNCS 0x989680 ;  /* 0x009896800000895d */ /* 0x002fea0003900000 */
[----:B------:R-:W1:Y:S02]  /*28da0*/  @!P0 SYNCS.PHASECHK.TRANS64 P0, [R7+URZ+0x30840], R2 ;  /* 0x03084002070085a7 */ /* 0x000e64000800007f */
[----:B-1----:R-:W-:Y:S05]  /*28db0*/  @!P0 BRA `(.L_x_5104) ;  /* 0xfffffffc00f08947 */ /* 0x002fea000383ffff */
[----:B------:R-:W-:Y:S05]  /*28dc0*/  BRA `(.L_x_5229) ;  /* 0xffffffb000b87947 */ /* 0x000fea000383ffff */
.L_x_5105:
        /* <DEDUP_REMOVED lines=8> */
.L_x_5231:
[----:B------:R-:W-:Y:S05]  /*28e50*/  BSYNC B1 ;  /* 0x0000000000017941 */ /* 0x000fea0003800000 */
.L_x_5230:
        /* <DEDUP_REMOVED lines=12> */
.L_x_5232:
[----:B------:R-:W-:Y:S02]  /*28f20*/  IMAD R5, R5, 0x2, R17 ;  /* 0x0000000205057824 */ /* 0x000fe400078e0211 */
[----:B------:R-:W-:Y:S02]  /*28f30*/  IMAD.MOV.U32 R13, RZ, RZ, R6 ;  /* 0x000000ffff0d7224 */ /* 0x000fe400078e0006 */
[----:B------:R-:W-:Y:S02]  /*28f40*/  IMAD.MOV.U32 R12, RZ, RZ, 0x1 ;  /* 0x00000001ff0c7424 */ /* 0x000fe400078e00ff */
[----:B------:R-:W-:-:S07]  /*28f50*/  IMAD.MOV.U32 R2, RZ, RZ, R14 ;  /* 0x000000ffff027224 */ /* 0x000fce00078e000e */
[----:B------:R-:W-:Y:S05]  /*28f60*/  WARPSYNC.COLLECTIVE R15, `(.L_x_5233) ;  /* 0x000000000f087348 */ /* 0x000fea0003c00000 */
[----:B------:R0:W1:Y:S02]  /*28f70*/  SHFL.IDX P6, R14, R13, R12, R11 ;  /* 0x0000000c0d0e7389 */ /* 0x00006400000c000b */
[----:B01----:R-:W-:Y:S01]  /*28f80*/  ENDCOLLECTIVE ;  /* 0x000000000000791b */ /* 0x003fe20003800000 */
.L_x_5233:
        /* <DEDUP_REMOVED lines=13> */
.L_x_5234:
[----:B------:R-:W-:Y:S02]  /*29060*/  IMAD.MOV.U32 R13, RZ, RZ, R6 ;  /* 0x000000ffff0d7224 */ /* 0x000fe400078e0006 */
[----:B------:R-:W-:Y:S02]  /*29070*/  IMAD.MOV.U32 R12, RZ, RZ, 0x2 ;  /* 0x00000002ff0c7424 */ /* 0x000fe400078e00ff */
[----:B------:R-:W-:-:S07]  /*29080*/  IMAD.MOV.U32 R2, RZ, RZ, R14 ;  /* 0x000000ffff027224 */ /* 0x000fce00078e000e */
[----:B------:R-:W-:Y:S05]  /*29090*/  WARPSYNC.COLLECTIVE R15, `(.L_x_5235) ;  /* 0x000000000f087348 */ /* 0x000fea0003c00000 */
[----:B------:R0:W1:Y:S02]  /*290a0*/  SHFL.IDX P6, R14, R13, R12, R11 ;  /* 0x0000000c0d0e7389 */ /* 0x00006400000c000b */
[----:B01----:R-:W-:Y:S01]  /*290b0*/  ENDCOLLECTIVE ;  /* 0x000000000000791b */ /* 0x003fe20003800000 */
.L_x_5235:
        /* <DEDUP_REMOVED lines=13> */
.L_x_5236:
[----:B------:R-:W-:Y:S02]  /*29190*/  IMAD.MOV.U32 R13, RZ, RZ, R6 ;  /* 0x000000ffff0d7224 */ /* 0x000fe400078e0006 */
[----:B------:R-:W-:Y:S02]  /*291a0*/  IMAD.MOV.U32 R12, RZ, RZ, 0x3 ;  /* 0x00000003ff0c7424 */ /* 0x000fe400078e00ff */
[----:B------:R-:W-:-:S07]  /*291b0*/  IMAD.MOV.U32 R2, RZ, RZ, R14 ;  /* 0x000000ffff027224 */ /* 0x000fce00078e000e */
[----:B------:R-:W-:Y:S05]  /*291c0*/  WARPSYNC.COLLECTIVE R15, `(.L_x_5237) ;  /* 0x000000000f087348 */ /* 0x000fea0003c00000 */
[----:B------:R0:W1:Y:S02]  /*291d0*/  SHFL.IDX P6, R14, R13, R12, R11 ;  /* 0x0000000c0d0e7389 */ /* 0x00006400000c000b */
[----:B01----:R-:W-:Y:S01]  /*291e0*/  ENDCOLLECTIVE ;  /* 0x000000000000791b */ /* 0x003fe20003800000 */
.L_x_5237:
        /* <DEDUP_REMOVED lines=13> */
.L_x_5238:
[----:B------:R-:W-:Y:S02]  /*292c0*/  IMAD.MOV.U32 R13, RZ, RZ, R6 ;  /* 0x000000ffff0d7224 */ /* 0x000fe400078e0006 */
[----:B------:R-:W-:Y:S02]  /*292d0*/  IMAD.MOV.U32 R12, RZ, RZ, 0x4 ;  /* 0x00000004ff0c7424 */ /* 0x000fe400078e00ff */
[----:B------:R-:W-:-:S07]  /*292e0*/  IMAD.MOV.U32 R2, RZ, RZ, R14 ;  /* 0x000000ffff027224 */ /* 0x000fce00078e000e */
[----:B------:R-:W-:Y:S05]  /*292f0*/  WARPSYNC.COLLECTIVE R15, `(.L_x_5239) ;  /* 0x000000000f087348 */ /* 0x000fea0003c00000 */
[----:B------:R0:W1:Y:S02]  /*29300*/  SHFL.IDX P6, R14, R13, R12, R11 ;  /* 0x0000000c0d0e7389 */ /* 0x00006400000c000b */
[----:B01----:R-:W-:Y:S01]  /*29310*/  ENDCOLLECTIVE ;  /* 0x000000000000791b */ /* 0x003fe20003800000 */
.L_x_5239:
        /* <DEDUP_REMOVED lines=13> */
.L_x_5240:
[----:B------:R-:W-:Y:S02]  /*293f0*/  IMAD.MOV.U32 R13, RZ, RZ, R6 ;  /* 0x000000ffff0d7224 */ /* 0x000fe400078e0006 */
[----:B------:R-:W-:Y:S02]  /*29400*/  IMAD.MOV.U32 R12, RZ, RZ, 0x5 ;  /* 0x00000005ff0c7424 */ /* 0x000fe400078e00ff */
[----:B------:R-:W-:-:S07]  /*29410*/  IMAD.MOV.U32 R2, RZ, RZ, R14 ;  /* 0x000000ffff027224 */ /* 0x000fce00078e000e */
[----:B------:R-:W-:Y:S05]  /*29420*/  WARPSYNC.COLLECTIVE R15, `(.L_x_5241) ;  /* 0x000000000f087348 */ /* 0x000fea0003c00000 */
[----:B------:R0:W1:Y:S02]  /*29430*/  SHFL.IDX P6, R14, R13, R12, R11 ;  /* 0x0000000c0d0e7389 */ /* 0x00006400000c000b */
[----:B01----:R-:W-:Y:S01]  /*29440*/  ENDCOLLECTIVE ;  /* 0x000000000000791b */ /* 0x003fe20003800000 */
.L_x_5241:
        /* <DEDUP_REMOVED lines=14> */
.L_x_5242:
[----:B------:R-:W-:Y:S01]  /*29530*/  IMAD.MOV.U32 R2, RZ, RZ, R14 ;  /* 0x000000ffff027224 */ /* 0x000fe200078e000e */
[----:B------:R-:W-:Y:S06]  /*29540*/  BRA `(.L_x_5243) ;  /* 0xffffffac00d87947 */ /* 0x000fec000383ffff */
.L_x_5110:
[----:B0-----:R0:W1:Y:S02]  /*29550*/  SYNCS.PHASECHK.TRANS64.TRYWAIT P0, [R6+URZ+0x30860], R2 ;  /* 0x03086002060075a7 */ /* 0x001064000800017f */
[----:B-1----:R-:W-:Y:S05]  /*29560*/  @!P0 NANOSLEEP.SYNCS 0x989680 ;  /* 0x009896800000895d */ /* 0x002fea0003900000 */
[----:B------:R-:W1:Y:S02]  /*29570*/  @!P0 SYNCS.PHASECHK.TRANS64 P0, [R6+URZ+0x30860], R2 ;  /* 0x03086002060085a7 */ /* 0x000e64000800007f */
[----:B-1----:R-:W-:Y:S05]  /*29580*/  @!P0 BRA `(.L_x_5110) ;  /* 0xfffffffc00f08947 */ /* 0x002fea000383ffff */
[----:B------:R-:W-:Y:S05]  /*29590*/  BRA `(.L_x_5244) ;  /* 0xffffffb000387947 */ /* 0x000fea000383ffff */
.L_x_5111:
        /* <DEDUP_REMOVED lines=8> */
.L_x_5246:
[----:B------:R-:W-:Y:S05]  /*29620*/  BSYNC B1 ;  /* 0x0000000000017941 */ /* 0x000fea0003800000 */
.L_x_5245:
        /* <DEDUP_REMOVED lines=9> */
.L_x_5247:
[----:B------:R-:W-:Y:S02]  /*296c0*/  IMAD.MOV.U32 R13, RZ, RZ, R19 ;  /* 0x000000ffff0d7224 */ /* 0x000fe400078e0013 */
[----:B------:R-:W-:Y:S02]  /*296d0*/  IMAD.MOV.U32 R12, RZ, RZ, 0x1 ;  /* 0x00000001ff0c7424 */ /* 0x000fe400078e00ff */
[----:B------:R-:W-:-:S07]  /*296e0*/  IMAD.MOV.U32 R2, RZ, RZ, R14 ;  /* 0x000000ffff027224 */ /* 0x000fce00078e000e */
[----:B------:R-:W-:Y:S05]  /*296f0*/  WARPSYNC.COLLECTIVE R15, `(.L_x_5248) ;  /* 0x000000000f087348 */ /* 0x000fea0003c00000 */
[----:B------:R0:W1:Y:S02]  /*29700*/  SHFL.IDX P6, R14, R13, R12, R11 ;  /* 0x0000000c0d0e7389 */ /* 0x00006400000c000b */
[----:B01----:R-:W-:Y:S01]  /*29710*/  ENDCOLLECTIVE ;  /* 0x000000000000791b */ /* 0x003fe20003800000 */
.L_x_5248:
        /* <DEDUP_REMOVED lines=16> */
.L_x_5249:
[----:B------:R-:W-:Y:S02]  /*29820*/  IMAD.MOV.U32 R13, RZ, RZ, R19 ;  /* 0x000000ffff0d7224 */ /* 0x000fe400078e0013 */
[----:B------:R-:W-:Y:S02]  /*29830*/  IMAD.MOV.U32 R12, RZ, RZ, 0x2 ;  /* 0x00000002ff0c7424 */ /* 0x000fe400078e00ff */
[----:B------:R-:W-:-:S07]  /*29840*/  IMAD.MOV.U32 R2, RZ, RZ, R14 ;  /* 0x000000ffff027224 */ /* 0x000fce00078e000e */
[----:B------:R-:W-:Y:S05]  /*29850*/  WARPSYNC.COLLECTIVE R15, `(.L_x_5250) ;  /* 0x000000000f087348 */ /* 0x000fea0003c00000 */
[----:B------:R0:W1:Y:S02]  /*29860*/  SHFL.IDX P6, R14, R13, R12, R11 ;  /* 0x0000000c0d0e7389 */ /* 0x00006400000c000b */
[----:B01----:R-:W-:Y:S01]  /*29870*/  ENDCOLLECTIVE ;  /* 0x000000000000791b */ /* 0x003fe20003800000 */
.L_x_5250:
        /* <DEDUP_REMOVED lines=16> */
.L_x_5251:
[----:B------:R-:W-:Y:S02]  /*29980*/  IMAD.MOV.U32 R13, RZ, RZ, R19 ;  /* 0x000000ffff0d7224 */ /* 0x000fe400078e0013 */
[----:B------:R-:W-:Y:S02]  /*29990*/  IMAD.MOV.U32 R12, RZ, RZ, 0x3 ;  /* 0x00000003ff0c7424 */ /* 0x000fe400078e00ff */
[----:B------:R-:W-:-:S07]  /*299a0*/  IMAD.MOV.U32 R2, RZ, RZ, R14 ;  /* 0x000000ffff027224 */ /* 0x000fce00078e000e */
[----:B------:R-:W-:Y:S05]  /*299b0*/  WARPSYNC.COLLECTIVE R15, `(.L_x_5252) ;  /* 0x000000000f087348 */ /* 0x000fea0003c00000 */
[----:B------:R0:W1:Y:S02]  /*299c0*/  SHFL.IDX P6, R14, R13, R12, R11 ;  /* 0x0000000c0d0e7389 */ /* 0x00006400000c000b */
[----:B01----:R-:W-:Y:S01]  /*299d0*/  ENDCOLLECTIVE ;  /* 0x000000000000791b */ /* 0x003fe20003800000 */
.L_x_5252:
        /* <DEDUP_REMOVED lines=16> */
.L_x_5253:
[----:B------:R-:W-:Y:S02]  /*29ae0*/  IMAD.MOV.U32 R13, RZ, RZ, R19 ;  /* 0x000000ffff0d7224 */ /* 0x000fe400078e0013 */
[----:B------:R-:W-:Y:S02]  /*29af0*/  IMAD.MOV.U32 R12, RZ, RZ, 0x4 ;  /* 0x00000004ff0c7424 */ /* 0x000fe400078e00ff */
[----:B------:R-:W-:-:S07]  /*29b00*/  IMAD.MOV.U32 R2, RZ, RZ, R14 ;  /* 0x000000ffff027224 */ /* 0x000fce00078e000e */
[----:B------:R-:W-:Y:S05]  /*29b10*/  WARPSYNC.COLLECTIVE R15, `(.L_x_5254) ;  /* 0x000000000f087348 */ /* 0x000fea0003c00000 */
[----:B------:R0:W1:Y:S02]  /*29b20*/  SHFL.IDX P6, R14, R13, R12, R11 ;  /* 0x0000000c0d0e7389 */ /* 0x00006400000c000b */
[----:B01----:R-:W-:Y:S01]  /*29b30*/  ENDCOLLECTIVE ;  /* 0x000000000000791b */ /* 0x003fe20003800000 */
.L_x_5254:
        /* <DEDUP_REMOVED lines=16> */
.L_x_5255:
[----:B------:R-:W-:Y:S02]  /*29c40*/  IMAD.MOV.U32 R13, RZ, RZ, R19 ;  /* 0x000000ffff0d7224 */ /* 0x000fe400078e0013 */
[----:B------:R-:W-:Y:S02]  /*29c50*/  IMAD.MOV.U32 R12, RZ, RZ, 0x5 ;  /* 0x00000005ff0c7424 */ /* 0x000fe400078e00ff */
[----:B------:R-:W-:-:S07]  /*29c60*/  IMAD.MOV.U32 R2, RZ, RZ, R14 ;  /* 0x000000ffff027224 */ /* 0x000fce00078e000e */
[----:B------:R-:W-:Y:S05]  /*29c70*/  WARPSYNC.COLLECTIVE R15, `(.L_x_5256) ;  /* 0x000000000f087348 */ /* 0x000fea0003c00000 */
[----:B------:R0:W1:Y:S02]  /*29c80*/  SHFL.IDX P6, R14, R13, R12, R11 ;  /* 0x0000000c0d0e7389 */ /* 0x00006400000c000b */
[----:B01----:R-:W-:Y:S01]  /*29c90*/  ENDCOLLECTIVE ;  /* 0x000000000000791b */ /* 0x003fe20003800000 */
.L_x_5256:
        /* <DEDUP_REMOVED lines=13> */
.L_x_5257:
[----:B------:R-:W-:Y:S01]  /*29d70*/  @!PT LDS RZ, [RZ] ;  /* 0x00000000fffff984 */ /* 0x000fe20000000800 */
[----:B------:R-:W-:Y:S01]  /*29d80*/  @!PT LDS RZ, [RZ] ;  /* 0x00000000fffff984 */ /* 0x000fe20000000800 */
[----:B------:R-:W-:Y:S01]  /*29d90*/  @!PT LDS RZ, [RZ] ;  /* 0x00000000fffff984 */ /* 0x000fe20000000800 */
[----:B------:R0:W-:Y:S01]  /*29da0*/  LDGSTS.E.BYPASS.LTC128B.128 [R5+0x5400], desc[UR36][R2.64+0x80], !P0 ;  /* 0x0540008002057fae */ /* 0x0001e2000c101d64 */
[----:B------:R-:W-:-:S13]  /*29db0*/  ISETP.LT.OR P0, PT, R7, 0x41, P1 ;  /* 0x000000410700780c */ /* 0x000fda0000f01670 */
[----:B------:R0:W-:Y:S01]  /*29dc0*/  LDGSTS.E.BYPASS.LTC128B.128 [R5+0x8400], desc[UR36][R2.64+0x100], !P0 ;  /* 0x0840010002057fae */ /* 0x0001e2000c101d64 */
[----:B------:R-:W-:Y:S05]  /*29dd0*/  BRA `(.L_x_5258) ;  /* 0xffffffac00247947 */ /* 0x000fea000383ffff */
.L_x_5119:
[----:B0-----:R0:W1:Y:S02]  /*29de0*/  SYNCS.PHASECHK.TRANS64.TRYWAIT P0, [R0+URZ+0x30860], R3 ;  /* 0x03086003000075a7 */ /* 0x001064000800017f */
[----:B-1----:R-:W-:Y:S05]  /*29df0*/  @!P0 NANOSLEEP.SYNCS 0x989680 ;  /* 0x009896800000895d */ /* 0x002fea0003900000 */
[----:B------:R-:W1:Y:S02]  /*29e00*/  @!P0 SYNCS.PHASECHK.TRANS64 P0, [R0+URZ+0x30860], R3 ;  /* 0x03086003000085a7 */ /* 0x000e64000800007f */
[----:B-1----:R-:W-:Y:S05]  /*29e10*/  @!P0 BRA `(.L_x_5119) ;  /* 0xfffffffc00f08947 */ /* 0x002fea000383ffff */
[----:B------:R-:W-:Y:S05]  /*29e20*/  BRA `(.L_x_5259) ;  /* 0xffffffb000407947 */ /* 0x000fea000383ffff */
.L_x_5120:
        /* <DEDUP_REMOVED lines=8> */
.L_x_5261:
[----:B------:R-:W-:Y:S05]  /*29eb0*/  BSYNC B0 ;  /* 0x0000000000007941 */ /* 0x000fea0003800000 */
.L_x_5260:
        /* <DEDUP_REMOVED lines=9> */
.L_x_5262:
        /* <DEDUP_REMOVED lines=14> */
.L_x_5263:
        /* <DEDUP_REMOVED lines=13> */
.L_x_5264:
[----:B------:R-:W-:Y:S02]  /*2a100*/  IMAD.MOV.U32 R13, RZ, RZ, R19 ;  /* 0x000000ffff0d7224 */ /* 0x000fe400078e0013 */
[----:B------:R-:W-:Y:S01]  /*2a110*/  IMAD.MOV.U32 R12, RZ, RZ, 0x2 ;  /* 0x00000002ff0c7424 */ /* 0x000fe200078e00ff */
[----:B------:R-:W-:-:S13]  /*2a120*/  IADD3 R2, P4, R14, R5, RZ ;  /* 0x000000050e027210 */ /* 0x000fda0007f9e0ff */
[----:B------:R-:W-:Y:S05]  /*2a130*/  WARPSYNC.COLLECTIVE R15, `(.L_x_5265) ;  /* 0x000000000f087348 */ /* 0x000fea0003c00000 */
[----:B------:R0:W1:Y:S02]  /*2a140*/  SHFL.IDX P6, R14, R13, R12, R11 ;  /* 0x0000000c0d0e7389 */ /* 0x00006400000c000b */
[----:B01----:R-:W-:Y:S01]  /*2a150*/  ENDCOLLECTIVE ;  /* 0x000000000000791b */ /* 0x003fe20003800000 */
.L_x_5265:
        /* <DEDUP_REMOVED lines=15> */
.L_x_5266:
[----:B------:R-:W-:Y:S02]  /*2a250*/  IMAD.MOV.U32 R13, RZ, RZ, R19 ;  /* 0x000000ffff0d7224 */ /* 0x000fe400078e0013 */
[----:B------:R-:W-:Y:S01]  /*2a260*/  IMAD.MOV.U32 R12, RZ, RZ, 0x3 ;  /* 0x00000003ff0c7424 */ /* 0x000fe200078e00ff */
[----:B------:R-:W-:-:S13]  /*2a270*/  IADD3 R2, P4, R14, R5, RZ ;  /* 0x000000050e027210 */ /* 0x000fda0007f9e0ff */
[----:B------:R-:W-:Y:S05]  /*2a280*/  WARPSYNC.COLLECTIVE R15, `(.L_x_5267) ;  /* 0x000000000f087348 */ /* 0x000fea0003c00000 */
[----:B------:R0:W1:Y:S02]  /*2a290*/  SHFL.IDX P6, R14, R13, R12, R11 ;  /* 0x0000000c0d0e7389 */ /* 0x00006400000c000b */
[----:B01----:R-:W-:Y:S01]  /*2a2a0*/  ENDCOLLECTIVE ;  /* 0x000000000000791b */ /* 0x003fe20003800000 */
.L_x_5267:
        /* <DEDUP_REMOVED lines=15> */
.L_x_5268:
[----:B------:R-:W-:Y:S02]  /*2a3a0*/  IMAD.MOV.U32 R13, RZ, RZ, R19 ;  /* 0x000000ffff0d7224 */ /* 0x000fe400078e0013 */
[----:B------:R-:W-:Y:S01]  /*2a3b0*/  IMAD.MOV.U32 R12, RZ, RZ, 0x4 ;  /* 0x00000004ff0c7424 */ /* 0x000fe200078e00ff */
[----:B------:R-:W-:-:S13]  /*2a3c0*/  IADD3 R2, P4, R14, R5, RZ ;  /* 0x000000050e027210 */ /* 0x000fda0007f9e0ff */
[----:B------:R-:W-:Y:S05]  /*2a3d0*/  WARPSYNC.COLLECTIVE R15, `(.L_x_5269) ;  /* 0x000000000f087348 */ /* 0x000fea0003c00000 */
[----:B------:R0:W1:Y:S02]  /*2a3e0*/  SHFL.IDX P6, R14, R13, R12, R11 ;  /* 0x0000000c0d0e7389 */ /* 0x00006400000c000b */
[----:B01----:R-:W-:Y:S01]  /*2a3f0*/  ENDCOLLECTIVE ;  /* 0x000000000000791b */ /* 0x003fe20003800000 */
.L_x_5269:
        /* <DEDUP_REMOVED lines=15> */
.L_x_5270:
[----:B------:R-:W-:Y:S02]  /*2a4f0*/  IMAD.MOV.U32 R13, RZ, RZ, R19 ;  /* 0x000000ffff0d7224 */ /* 0x000fe400078e0013 */
[----:B------:R-:W-:Y:S01]  /*2a500*/  IMAD.MOV.U32 R12, RZ, RZ, 0x5 ;  /* 0x00000005ff0c7424 */ /* 0x000fe200078e00ff */
[----:B------:R-:W-:-:S13]  /*2a510*/  IADD3 R2, P4, R14, R5, RZ ;  /* 0x000000050e027210 */ /* 0x000fda0007f9e0ff */
[----:B------:R-:W-:Y:S05]  /*2a520*/  WARPSYNC.COLLECTIVE R15, `(.L_x_5271) ;  /* 0x000000000f087348 */ /* 0x000fea0003c00000 */
[----:B------:R0:W1:Y:S02]  /*2a530*/  SHFL.IDX P6, R14, R13, R12, R11 ;  /* 0x0000000c0d0e7389 */ /* 0x00006400000c000b */
[----:B01----:R-:W-:Y:S01]  /*2a540*/  ENDCOLLECTIVE ;  /* 0x000000000000791b */ /* 0x003fe20003800000 */
.L_x_5271:
        /* <DEDUP_REMOVED lines=14> */
.L_x_5272:
[----:B------:R-:W-:Y:S05]  /*2a630*/  BRA `(.L_x_5273) ;  /* 0xffffffac00447947 */ /* 0x000fea000383ffff */
.L_x_5125:
[----:B------:R-:W-:Y:S01]  /*2a640*/  BSSY B0, `(.L_x_5274) ;  /* 0x0000008000007945 */ /* 0x000fe20003800000 */
[----:B------:R-:W-:Y:S02]  /*2a650*/  IMAD.MOV.U32 R13, RZ, RZ, R24 ;  /* 0x000000ffff0d7224 */ /* 0x000fe400078e0018 */
[----:B0-----:R-:W-:Y:S02]  /*2a660*/  IMAD.MOV.U32 R12, RZ, RZ, RZ ;  /* 0x000000ffff0c7224 */ /* 0x001fe400078e00ff */
[----:B------:R-:W-:Y:S02]  /*2a670*/  IMAD.MOV.U32 R11, RZ, RZ, 0x1f ;  /* 0x0000001fff0b7424 */ /* 0x000fe400078e00ff */
[----:B------:R-:W-:-:S07]  /*2a680*/  IMAD.MOV.U32 R15, RZ, RZ, -0x1 ;  /* 0xffffffffff0f7424 */ /* 0x000fce00078e00ff */
[----:B-1----:R-:W-:Y:S05]  /*2a690*/  WARPSYNC.COLLECTIVE R15, `(.L_x_5275) ;  /* 0x000000000f087348 */ /* 0x002fea0003c00000 */
[----:B------:R0:W2:Y:S02]  /*2a6a0*/  SHFL.IDX P6, R14, R13, R12, R11 ;  /* 0x0000000c0d0e7389 */ /* 0x0000a400000c000b */
[----:B012---:R-:W-:Y:S01]  /*2a6b0*/  ENDCOLLECTIVE ;  /* 0x000000000000791b */ /* 0x007fe20003800000 */
.L_x_5275:
[----:B------:R-:W-:Y:S05]  /*2a6c0*/  BSYNC B0 ;  /* 0x0000000000007941 */ /* 0x000fea0003800000 */
.L_x_5274:
        /* <DEDUP_REMOVED lines=9> */
.L_x_5276:
        /* <DEDUP_REMOVED lines=24> */
.L_x_5277:
[----:B------:R-:W-:Y:S01]  /*2a8e0*/  IMAD.MOV.U32 R12, RZ, RZ, 0x2 ;  /* 0x00000002ff0c7424 */ /* 0x000fe200078e00ff */
[----:B------:R-:W-:-:S05]  /*2a8f0*/  SEL R14, R14, RZ, P1 ;  /* 0x000000ff0e0e7207 */ /* 0x000fca0000800000 */
[----:B------:R-:W-:-:S04]  /*2a900*/  IMAD.IADD R5, R13, 0x1, R14 ;  /* 0x000000010d057824 */ /* 0x000fc800078e020e */
[----:B------:R-:W-:-:S07]  /*2a910*/  IMAD.MOV.U32 R13, RZ, RZ, R5 ;  /* 0x000000ffff0d7224 */ /* 0x000fce00078e0005 */
[----:B------:R-:W-:Y:S05]  /*2a920*/  WARPSYNC.COLLECTIVE R15, `(.L_x_5278) ;  /* 0x000000000f087348 */ /* 0x000fea0003c00000 */
[----:B------:R0:W1:Y:S02]  /*2a930*/  SHFL.UP P6, R14, R13, R12, R11 ;  /* 0x0400000c0d0e7389 */ /* 0x00006400000c000b */
[----:B01----:R-:W-:Y:S01]  /*2a940*/  ENDCOLLECTIVE ;  /* 0x000000000000791b */ /* 0x003fe20003800000 */
.L_x_5278:
[----:B------:R-:W-:Y:S01]  /*2a950*/  IMAD.MOV.U32 R12, RZ, RZ, 0x4 ;  /* 0x00000004ff0c7424 */ /* 0x000fe200078e00ff */
[----:B------:R-:W-:-:S05]  /*2a960*/  SEL R2, R14, RZ, P2 ;  /* 0x000000ff0e027207 */ /* 0x000fca0001000000 */
[----:B------:R-:W-:-:S04]  /*2a970*/  IMAD.IADD R2, R5, 0x1, R2 ;  /* 0x0000000105027824 */ /* 0x000fc800078e0202 */
[----:B------:R-:W-:-:S07]  /*2a980*/  IMAD.MOV.U32 R13, RZ, RZ, R2 ;  /* 0x000000ffff0d7224 */ /* 0x000fce00078e0002 */
[----:B------:R-:W-:Y:S05]  /*2a990*/  WARPSYNC.COLLECTIVE R15, `(.L_x_5279) ;  /* 0x000000000f087348 */ /* 0x000fea0003c00000 */
[----:B------:R0:W1:Y:S02]  /*2a9a0*/  SHFL.UP P6, R14, R13, R12, R11 ;  /* 0x0400000c0d0e7389 */ /* 0x00006400000c000b */
[----:B01----:R-:W-:Y:S01]  /*2a9b0*/  ENDCOLLECTIVE ;  /* 0x000000000000791b */ /* 0x003fe20003800000 */
.L_x_5279:
[----:B------:R-:W-:Y:S01]  /*2a9c0*/  IMAD.MOV.U32 R12, RZ, RZ, 0x8 ;  /* 0x00000008ff0c7424 */ /* 0x000fe200078e00ff */
[----:B------:R-:W-:-:S05]  /*2a9d0*/  SEL R3, R14, RZ, P3 ;  /* 0x000000ff0e037207 */ /* 0x000fca0001800000 */
[----:B------:R-:W-:-:S04]  /*2a9e0*/  IMAD.IADD R3, R2, 0x1, R3 ;  /* 0x0000000102037824 */ /* 0x000fc800078e0203 */
[----:B------:R-:W-:-:S07]  /*2a9f0*/  IMAD.MOV.U32 R13, RZ, RZ, R3 ;  /* 0x000000ffff0d7224 */ /* 0x000fce00078e0003 */
[----:B------:R-:W-:Y:S05]  /*2aa00*/  WARPSYNC.COLLECTIVE R15, `(.L_x_5280) ;  /* 0x000000000f087348 */ /* 0x000fea0003c00000 */
[----:B------:R0:W1:Y:S02]  /*2aa10*/  SHFL.UP P6, R14, R13, R12, R11 ;  /* 0x0400000c0d0e7389 */ /* 0x00006400000c000b */
[----:B01----:R-:W-:Y:S01]  /*2aa20*/  ENDCOLLECTIVE ;  /* 0x000000000000791b */ /* 0x003fe20003800000 */
.L_x_5280:
[----:B------:R-:W-:Y:S01]  /*2aa30*/  IMAD.MOV.U32 R12, RZ, RZ, 0x10 ;  /* 0x00000010ff0c7424 */ /* 0x000fe200078e00ff */
[----:B------:R-:W-:-:S05]  /*2aa40*/  SEL R14, R14, RZ, P4 ;  /* 0x000000ff0e0e7207 */ /* 0x000fca0002000000 */
[----:B------:R-:W-:-:S04]  /*2aa50*/  IMAD.IADD R5, R3, 0x1, R14 ;  /* 0x0000000103057824 */ /* 0x000fc800078e020e */
[----:B------:R-:W-:-:S07]  /*2aa60*/  IMAD.MOV.U32 R13, RZ, RZ, R5 ;  /* 0x000000ffff0d7224 */ /* 0x000fce00078e0005 */
[----:B------:R-:W-:Y:S05]  /*2aa70*/  WARPSYNC.COLLECTIVE R15, `(.L_x_5281) ;  /* 0x000000000f087348 */ /* 0x000fea0003c00000 */
[----:B------:R0:W1:Y:S02]  /*2aa80*/  SHFL.UP P6, R14, R13, R12, R11 ;  /* 0x0400000c0d0e7389 */ /* 0x00006400000c000b */
[----:B01----:R-:W-:Y:S01]  /*2aa90*/  ENDCOLLECTIVE ;  /* 0x000000000000791b */ /* 0x003fe20003800000 */
.L_x_5281:
        /* <DEDUP_REMOVED lines=8> */
.L_x_5282:
[----:B------:R-:W-:Y:S05]  /*2ab20*/  BRA `(.L_x_5283) ;  /* 0xffffffac00587947 */ /* 0x000fea000383ffff */
.L_x_5128:
[----:B------:R-:W-:Y:S01]  /*2ab30*/  BSSY B0, `(.L_x_5284) ;  /* 0x0000007000007945 */ /* 0x000fe20003800000 */
[----:B------:R-:W-:Y:S02]  /*2ab40*/  IMAD.MOV.U32 R12, RZ, RZ, 0x1 ;  /* 0x00000001ff0c7424 */ /* 0x000fe400078e00ff */
[----:B------:R-:W-:Y:S02]  /*2ab50*/  IMAD.MOV.U32 R11, RZ, RZ, RZ ;  /* 0x000000ffff0b7224 */ /* 0x000fe400078e00ff */
[----:B------:R-:W-:-:S07]  /*2ab60*/  IMAD.MOV.U32 R15, RZ, RZ, -0x1 ;  /* 0xffffffffff0f7424 */ /* 0x000fce00078e00ff */
[----:B------:R-:W-:Y:S05]  /*2ab70*/  WARPSYNC.COLLECTIVE R15, `(.L_x_5285) ;  /* 0x000000000f087348 */ /* 0x000fea0003c00000 */
[----:B------:R0:W1:Y:S02]  /*2ab80*/  SHFL.UP P6, R14, R13, R12, R11 ;  /* 0x0400000c0d0e7389 */ /* 0x00006400000c000b */
[----:B01----:R-:W-:Y:S01]  /*2ab90*/  ENDCOLLECTIVE ;  /* 0x000000000000791b */ /* 0x003fe20003800000 */
.L_x_5285:
[----:B------:R-:W-:Y:S05]  /*2aba0*/  BSYNC B0 ;  /* 0x0000000000007941 */ /* 0x000fea0003800000 */
.L_x_5284:
        /* <DEDUP_REMOVED lines=8> */
.L_x_5286:
[----:B------:R-:W-:Y:S01]  /*2ac30*/  IMAD.MOV.U32 R12, RZ, RZ, 0x4 ;  /* 0x00000004ff0c7424 */ /* 0x000fe200078e00ff */
[----:B------:R-:W-:-:S05]  /*2ac40*/  SEL R2, R14, RZ, P2 ;  /* 0x000000ff0e027207 */ /* 0x000fca0001000000 */
[----:B------:R-:W-:-:S04]  /*2ac50*/  IMAD.IADD R2, R13, 0x1, R2 ;  /* 0x000000010d027824 */ /* 0x000fc800078e0202 */
[----:B------:R-:W-:-:S07]  /*2ac60*/  IMAD.MOV.U32 R13, RZ, RZ, R2 ;  /* 0x000000ffff0d7224 */ /* 0x000fce00078e0002 */
[----:B------:R-:W-:Y:S05]  /*2ac70*/  WARPSYNC.COLLECTIVE R15, `(.L_x_5287) ;  /* 0x000000000f087348 */ /* 0x000fea0003c00000 */
[----:B------:R0:W1:Y:S02]  /*2ac80*/  SHFL.UP P6, R14, R13, R12, R11 ;  /* 0x0400000c0d0e7389 */ /* 0x00006400000c000b */
[----:B01----:R-:W-:Y:S01]  /*2ac90*/  ENDCOLLECTIVE ;  /* 0x000000000000791b */ /* 0x003fe20003800000 */
.L_x_5287:
[----:B------:R-:W-:Y:S01]  /*2aca0*/  IMAD.MOV.U32 R12, RZ, RZ, 0x8 ;  /* 0x00000008ff0c7424 */ /* 0x000fe200078e00ff */
[----:B------:R-:W-:-:S05]  /*2acb0*/  SEL R3, R14, RZ, P3 ;  /* 0x000000ff0e037207 */ /* 0x000fca0001800000 */
[----:B------:R-:W-:-:S04]  /*2acc0*/  IMAD.IADD R3, R2, 0x1, R3 ;  /* 0x0000000102037824 */ /* 0x000fc800078e0203 */
[----:B------:R-:W-:-:S07]  /*2acd0*/  IMAD.MOV.U32 R13, RZ, RZ, R3 ;  /* 0x000000ffff0d7224 */ /* 0x000fce00078e0003 */
[----:B------:R-:W-:Y:S05]  /*2ace0*/  WARPSYNC.COLLECTIVE R15, `(.L_x_5288) ;  /* 0x000000000f087348 */ /* 0x000fea0003c00000 */
[----:B------:R0:W1:Y:S02]  /*2acf0*/  SHFL.UP P6, R14, R13, R12, R11 ;  /* 0x0400000c0d0e7389 */ /* 0x00006400000c000b */
[----:B01----:R-:W-:Y:S01]  /*2ad00*/  ENDCOLLECTIVE ;  /* 0x000000000000791b */ /* 0x003fe20003800000 */
.L_x_5288:
[----:B------:R-:W-:Y:S01]  /*2ad10*/  IMAD.MOV.U32 R12, RZ, RZ, 0x10 ;  /* 0x00000010ff0c7424 */ /* 0x000fe200078e00ff */
[----:B------:R-:W-:-:S05]  /*2ad20*/  SEL R14, R14, RZ, P4 ;  /* 0x000000ff0e0e7207 */ /* 0x000fca0002000000 */
[----:B------:R-:W-:-:S04]  /*2ad30*/  IMAD.IADD R5, R3, 0x1, R14 ;  /* 0x0000000103057824 */ /* 0x000fc800078e020e */
[----:B------:R-:W-:-:S07]  /*2ad40*/  IMAD.MOV.U32 R13, RZ, RZ, R5 ;  /* 0x000000ffff0d7224 */ /* 0x000fce00078e0005 */
[----:B------:R-:W-:Y:S05]  /*2ad50*/  WARPSYNC.COLLECTIVE R15, `(.L_x_5289) ;  /* 0x000000000f087348 */ /* 0x000fea0003c00000 */
[----:B------:R0:W1:Y:S02]  /*2ad60*/  SHFL.UP P6, R14, R13, R12, R11 ;  /* 0x0400000c0d0e7389 */ /* 0x00006400000c000b */
[----:B01----:R-:W-:Y:S01]  /*2ad70*/  ENDCOLLECTIVE ;  /* 0x000000000000791b */ /* 0x003fe20003800000 */
.L_x_5289:
        /* <DEDUP_REMOVED lines=8> */
.L_x_5290:
[----:B------:R-:W-:Y:S05]  /*2ae00*/  BRA `(.L_x_5291) ;  /* 0xffffffac00447947 */ /* 0x000fea000383ffff */
.L_x_5130:
[----:B------:R-:W-:Y:S01]  /*2ae10*/  BSSY B0, `(.L_x_5292) ;  /* 0x0000006000007945 */ /* 0x000fe20003800000 */
[----:B------:R-:W-:Y:S01]  /*2ae20*/  PLOP3.LUT P6, PT, P6, PT, PT, 0x8, 0x0 ;  /* 0x000000000000781c */ /* 0x000fe200037ce170 */
[----:B------:R-:W-:-:S12]  /*2ae30*/  IMAD.MOV.U32 R15, RZ, RZ, -0x1 ;  /* 0xffffffffff0f7424 */ /* 0x000fd800078e00ff */
[----:B0-----:R-:W-:Y:S05]  /*2ae40*/  WARPSYNC.COLLECTIVE R15, `(.L_x_5293) ;  /* 0x000000000f087348 */ /* 0x001fea0003c00000 */
[----:B------:R-:W-:Y:S01]  /*2ae50*/  VOTE.ANY R14, PT, P6 ;  /* 0x00000000000e7806 */ /* 0x000fe200030e0100 */
[----:B0-----:R-:W-:Y:S06]  /*2ae60*/  ENDCOLLECTIVE ;  /* 0x000000000000791b */ /* 0x001fec0003800000 */
.L_x_5293:
[----:B------:R-:W-:Y:S05]  /*2ae70*/  BSYNC B0 ;  /* 0x0000000000007941 */ /* 0x000fea0003800000 */
.L_x_5292:
        /* <DEDUP_REMOVED lines=8> */
.L_x_5294:
[----:B------:R-:W-:Y:S02]  /*2af00*/  IMAD.IADD R27, R12, 0x1, R27 ;  /* 0x000000010c1b7824 */ /* 0x000fe400078e021b */
[----:B------:R-:W-:Y:S02]  /*2af10*/  IMAD.MOV.U32 R13, RZ, RZ, R4 ;  /* 0x000000ffff0d7224 */ /* 0x000fe400078e0004 */
[----:B------:R-:W-:-:S07]  /*2af20*/  IMAD.MOV.U32 R25, RZ, RZ, R14 ;  /* 0x000000ffff197224 */ /* 0x000fce00078e000e */
[----:B------:R-:W-:Y:S05]  /*2af30*/  WARPSYNC.COLLECTIVE R15, `(.L_x_5295) ;  /* 0x000000000f087348 */ /* 0x000fea0003c00000 */
[----:B------:R0:W1:Y:S02]  /*2af40*/  SHFL.IDX P6, R14, R13, R12, R11 ;  /* 0x0000000c0d0e7389 */ /* 0x00006400000c000b */
[----:B01----:R-:W-:Y:S01]  /*2af50*/  ENDCOLLECTIVE ;  /* 0x000000000000791b */ /* 0x003fe20003800000 */
.L_x_5295:
[----:B------:R-:W-:Y:S01]  /*2af60*/  IMAD.MOV.U32 R4, RZ, RZ, R14 ;  /* 0x000000ffff047224 */ /* 0x000fe200078e000e */
[----:B------:R-:W-:Y:S06]  /*2af70*/  BRA `(.L_x_5296) ;  /* 0xffffffac00287947 */ /* 0x000fec000383ffff */
.L_x_5132:
[----:B------:R-:W-:Y:S01]  /*2af80*/  BSSY B0, `(.L_x_5297) ;  /* 0x0000007000007945 */ /* 0x000fe20003800000 */
[----:B------:R-:W-:Y:S02]  /*2af90*/  IMAD.MOV.U32 R13, RZ, RZ, R2 ;  /* 0x000000ffff0d7224 */ /* 0x000fe400078e0002 */
[----:B------:R-:W-:Y:S02]  /*2afa0*/  IMAD.MOV.U32 R11, RZ, RZ, 0x1f ;  /* 0x0000001fff0b7424 */ /* 0x000fe400078e00ff */
[----:B------:R-:W-:-:S07]  /*2afb0*/  IMAD.MOV.U32 R15, RZ, RZ, -0x1 ;  /* 0xffffffffff0f7424 */ /* 0x000fce00078e00ff */
[----:B0-23--:R-:W-:Y:S05]  /*2afc0*/  WARPSYNC.COLLECTIVE R15, `(.L_x_5298) ;  /* 0x000000000f087348 */ /* 0x00dfea0003c00000 */
[----:B------:R1:W4:Y:S02]  /*2afd0*/  SHFL.IDX P6, R14, R13, R12, R11 ;  /* 0x0000000c0d0e7389 */ /* 0x00032400000c000b */
[----:B01234-:R-:W-:Y:S01]  /*2afe0*/  ENDCOLLECTIVE ;  /* 0x000000000000791b */ /* 0x01ffe20003800000 */
.L_x_5298:
[----:B------:R-:W-:Y:S05]  /*2aff0*/  BSYNC B0 ;  /* 0x0000000000007941 */ /* 0x000fea0003800000 */
.L_x_5297:
[----:B------:R-:W-:Y:S01]  /*2b000*/  IMAD.MOV.U32 R6, RZ, RZ, R14 ;  /* 0x000000ffff067224 */ /* 0x000fe200078e000e */
[----:B------:R-:W-:Y:S06]  /*2b010*/  BRA `(.L_x_5131) ;  /* 0xffffffac00187947 */ /* 0x000fec000383ffff */
.L_x_5138:
[----:B0-----:R0:W1:Y:S02]  /*2b020*/  SYNCS.PHASECHK.TRANS64.TRYWAIT P0, [R5+URZ+0x30820], R0 ;  /* 0x03082000050075a7 */ /* 0x001064000800017f */
[----:B-1----:R-:W-:Y:S05]  /*2b030*/  @!P0 NANOSLEEP.SYNCS 0x989680 ;  /* 0x009896800000895d */ /* 0x002fea0003900000 */
[----:B------:R-:W1:Y:S02]  /*2b040*/  @!P0 SYNCS.PHASECHK.TRANS64 P0, [R5+URZ+0x30820], R0 ;  /* 0x03082000050085a7 */ /* 0x000e64000800007f */
[----:B-1----:R-:W-:Y:S05]  /*2b050*/  @!P0 BRA `(.L_x_5138) ;  /* 0xfffffffc00f08947 */ /* 0x002fea000383ffff */
[----:B------:R-:W-:Y:S05]  /*2b060*/  BRA `(.L_x_5299) ;  /* 0xffffffb400707947 */ /* 0x000fea000383ffff */
.L_x_5139:
        /* <DEDUP_REMOVED lines=8> */
[----:B0-2-4-:R-:W-:Y:S05]  /*2b0f0*/  WARPSYNC.COLLECTIVE R15, `(.L_x_5301) ;  /* 0x000000000f087348 */ /* 0x015fea0003c00000 */
[----:B------:R1:W3:Y:S02]  /*2b100*/  SHFL.IDX P6, R14, R13, R12, R11 ;  /* 0x0000000c0d0e7389 */ /* 0x0002e400000c000b */
[----:B01234-:R-:W-:Y:S01]  /*2b110*/  ENDCOLLECTIVE ;  /* 0x000000000000791b */ /* 0x01ffe20003800000 */
.L_x_5301:
[----:B------:R-:W-:Y:S05]  /*2b120*/  BSYNC B0 ;  /* 0x0000000000007941 */ /* 0x000fea0003800000 */
.L_x_5300:
[----:B------:R-:W-:Y:S05]  /*2b130*/  BRA `(.L_x_5302) ;  /* 0xffffffb400587947 */ /* 0x000fea000383ffff */
.L_x_5142:
[----:B------:R-:W-:Y:S01]  /*2b140*/  BSSY B1, `(.L_x_5303) ;  /* 0x0000006000017945 */ /* 0x000fe20003800000 */
[----:B------:R-:W-:-:S07]  /*2b150*/  IMAD.MOV.U32 R15, RZ, RZ, -0x1 ;  /* 0xffffffffff0f7424 */ /* 0x000fce00078e00ff */
[----:B0-2-4-:R-:W-:Y:S05]  /*2b160*/  WARPSYNC.COLLECTIVE R15, `(.L_x_5304) ;  /* 0x000000000f0c7348 */ /* 0x015fea0003c00000 */
[----:B------:R-:W-:Y:S02]  /*2b170*/  ELECT P6, UR62, PT ;  /* 0x00000000003e782f */ /* 0x000fe400038c0000 */
[----:B------:R-:W-:Y:S01]  /*2b180*/  MOV R14, UR62 ;  /* 0x0000003e000e7c02 */ /* 0x000fe20008000f00 */
[----:B0-2-4-:R-:W-:Y:S10]  /*2b190*/  ENDCOLLECTIVE ;  /* 0x000000000000791b */ /* 0x015ff40003800000 */
.L_x_5304:
[----:B------:R-:W-:Y:S05]  /*2b1a0*/  BSYNC B1 ;  /* 0x0000000000017941 */ /* 0x000fea0003800000 */
.L_x_5303:
[----:B------:R-:W-:Y:S05]  /*2b1b0*/  BRA `(.L_x_5305) ;  /* 0xffffffb400507947 */ /* 0x000fea000383ffff */
.L_x_5144:
[----:B0-----:R0:W1:Y:S02]  /*2b1c0*/  SYNCS.PHASECHK.TRANS64.TRYWAIT P1, [R3+URZ+0x30840], R2 ;  /* 0x03084002030075a7 */ /* 0x001064000802017f */
[----:B-1----:R-:W-:Y:S05]  /*2b1d0*/  @!P1 NANOSLEEP.SYNCS 0x989680 ;  /* 0x009896800000995d */ /* 0x002fea0003900000 */
[----:B------:R-:W1:Y:S02]  /*2b1e0*/  @!P1 SYNCS.PHASECHK.TRANS64 P1, [R3+URZ+0x30840], R2 ;  /* 0x03084002030095a7 */ /* 0x000e64000802007f */
[----:B-1----:R-:W-:Y:S05]  /*2b1f0*/  @!P1 BRA `(.L_x_5144) ;  /* 0xfffffffc00f09947 */ /* 0x002fea000383ffff */
[----:B------:R-:W-:Y:S05]  /*2b200*/  BRA `(.L_x_5306) ;  /* 0xffffffb400787947 */ /* 0x000fea000383ffff */
.L_x_5146:
[----:B-1----:R1:W3:Y:S02]  /*2b210*/  SYNCS.PHASECHK.TRANS64.TRYWAIT P1, [R23+URZ+0x30840], R0 ;  /* 0x03084000170075a7 */ /* 0x0022e4000802017f */
[----:B---3--:R-:W-:Y:S05]  /*2b220*/  @!P1 NANOSLEEP.SYNCS 0x989680 ;  /* 0x009896800000995d */ /* 0x008fea0003900000 */
[----:B------:R-:W3:Y:S02]  /*2b230*/  @!P1 SYNCS.PHASECHK.TRANS64 P1, [R23+URZ+0x30840], R0 ;  /* 0x03084000170095a7 */ /* 0x000ee4000802007f */
[----:B---3--:R-:W-:Y:S05]  /*2b240*/  @!P1 BRA `(.L_x_5146) ;  /* 0xfffffffc00f09947 */ /* 0x008fea000383ffff */
[----:B------:R-:W-:Y:S05]  /*2b250*/  BRA `(.L_x_5307) ;  /* 0xffffffb400847947 */ /* 0x000fea000383ffff */
.L_x_5148:
[----:B---3--:R3:W0:Y:S02]  /*2b260*/  SYNCS.PHASECHK.TRANS64.TRYWAIT P1, [R3+URZ+0x30860], R2 ;  /* 0x03086002030075a7 */ /* 0x008624000802017f */
[----:B0-----:R-:W-:Y:S05]  /*2b270*/  @!P1 NANOSLEEP.SYNCS 0x989680 ;  /* 0x009896800000995d */ /* 0x001fea0003900000 */
[----:B------:R-:W0:Y:S02]  /*2b280*/  @!P1 SYNCS.PHASECHK.TRANS64 P1, [R3+URZ+0x30860], R2 ;  /* 0x03086002030095a7 */ /* 0x000e24000802007f */
[----:B0-----:R-:W-:Y:S05]  /*2b290*/  @!P1 BRA `(.L_x_5148) ;  /* 0xfffffffc00f09947 */ /* 0x001fea000383ffff */
[----:B------:R-:W-:Y:S05]  /*2b2a0*/  BRA `(.L_x_5308) ;  /* 0xffffffb400807947 */ /* 0x000fea000383ffff */
        .type           $_ZN7cutlass13device_kernelIN5flash11enable_sm90INS1_16FlashAttnFwdSm90INS1_25CollectiveMainloopFwdSm90ILi2EN4cute5tupleIJNS5_1CILi1EEES8_S8_EEENS6_IJNS7_ILi128EEENS7_ILi96EEENS7_ILi192EEEEEELi192ENS_10bfloat16_tEfNS_4arch4Sm90ELb0ELb1ELb1ELb1ELb1ELb1ELb0ELb1ELb1ELb1ELb1ELb0EEENS1_21CollectiveEpilogueFwdINS6_IJSA_SC_SB_EEES9_SE_SG_Li256ELb1ELb1ELb1ELb0EEENS1_36VarlenDynamicPersistentTileSchedulerILi128ELi96ELi256ELi128ELb1ELb1ELb1ELb1ELb0ELb1EEEEEEEEEvNT_6ParamsE$_ZZN5flash25CollectiveMainloopFwdSm90ILi2EN4cute5tupleIJNS1_1CILi1EEES4_S4_EEENS2_IJNS3_ILi128EEENS3_ILi96EEENS3_ILi192EEEEEELi192EN7cutlass10bfloat16_tEfNSA_4arch4Sm90ELb0ELb1ELb1ELb1ELb1ELb1ELb0ELb1ELb1ELb1ELb1ELb0EE12store_kv_newINS_16FlashAttnFwdSm90ISE_NS_21CollectiveEpilogueFwdINS2_IJS6_S8_S7_EEES5_SB_SD_Li256ELb1ELb1ELb1ELb0EEENS_36VarlenDynamicPersistentTileSchedulerILi128ELi96ELi256ELi128ELb1ELb1ELb1ELb1ELb0ELb1EEEE13SharedStorageEEEbRKNSE_6ParamsENSA_25PipelineTmaAsyncNoClusterILi2ENSA_16PipelineTmaAsyncILi2EEEEESU_RNSA_13PipelineStateILj2EEEiRT_RKNS_16SeqlenInfoQKNewKILb1ELb1EEENS2_IJiiiiEEEENKUliRKT_E_clISW_EEDaiS17_,@function
        .size           $_ZN7cutlass13device_kernelIN5flash11enable_sm90INS1_16FlashAttnFwdSm90INS1_25CollectiveMainloopFwdSm90ILi2EN4cute5tupleIJNS5_1CILi1EEES8_S8_EEENS6_IJNS7_ILi128EEENS7_ILi96EEENS7_ILi192EEEEEELi192ENS_10bfloat16_tEfNS_4arch4Sm90ELb0ELb1ELb1ELb1ELb1ELb1ELb0ELb1ELb1ELb1ELb1ELb0EEENS1_21CollectiveEpilogueFwdINS6_IJSA_SC_SB_EEES9_SE_SG_Li256ELb1ELb1ELb1ELb0EEENS1_36VarlenDynamicPersistentTileSchedulerILi128ELi96ELi256ELi128ELb1ELb1ELb1ELb1ELb0ELb1EEEEEEEEEvNT_6ParamsE$_ZZN5flash25CollectiveMainloopFwdSm90ILi2EN4cute5tupleIJNS1_1CILi1EEES4_S4_EEENS2_IJNS3_ILi128EEENS3_ILi96EEENS3_ILi192EEEEEELi192EN7cutlass10bfloat16_tEfNSA_4arch4Sm90ELb0ELb1ELb1ELb1ELb1ELb1ELb0ELb1ELb1ELb1ELb1ELb0EE12store_kv_newINS_16FlashAttnFwdSm90ISE_NS_21CollectiveEpilogueFwdINS2_IJS6_S8_S7_EEES5_SB_SD_Li256ELb1ELb1ELb1ELb0EEENS_36VarlenDynamicPersistentTileSchedulerILi128ELi96ELi256ELi128ELb1ELb1ELb1ELb1ELb0ELb1EEEE13SharedStorageEEEbRKNSE_6ParamsENSA_25PipelineTmaAsyncNoClusterILi2ENSA_16PipelineTmaAsyncILi2EEEEESU_RNSA_13PipelineStateILj2EEEiRT_RKNS_16SeqlenInfoQKNewKILb1ELb1EEENS2_IJiiiiEEEENKUliRKT_E_clISW_EEDaiS17_,(.L_x_15969 - $_ZN7cutlass13device_kernelIN5flash11enable_sm90INS1_16FlashAttnFwdSm90INS1_25CollectiveMainloopFwdSm90ILi2EN4cute5tupleIJNS5_1CILi1EEES8_S8_EEENS6_IJNS7_ILi128EEENS7_ILi96EEENS7_ILi192EEEEEELi192ENS_10bfloat16_tEfNS_4arch4Sm90ELb0ELb1ELb1ELb1ELb1ELb1ELb0ELb1ELb1ELb1ELb1ELb0EEENS1_21CollectiveEpilogueFwdINS6_IJSA_SC_SB_EEES9_SE_SG_Li256ELb1ELb1ELb1ELb0EEENS1_36VarlenDynamicPersistentTileSchedulerILi128ELi96ELi256ELi128ELb1ELb1ELb1ELb1ELb0ELb1EEEEEEEEEvNT_6ParamsE$_ZZN5flash25CollectiveMainloopFwdSm90ILi2EN4cute5tupleIJNS1_1CILi1EEES4_S4_EEENS2_IJNS3_ILi128EEENS3_ILi96EEENS3_ILi192EEEEEELi192EN7cutlass10bfloat16_tEfNSA_4arch4Sm90ELb0ELb1ELb1ELb1ELb1ELb1ELb0ELb1ELb1ELb1ELb1ELb0EE12store_kv_newINS_16FlashAttnFwdSm90ISE_NS_21CollectiveEpilogueFwdINS2_IJS6_S8_S7_EEES5_SB_SD_Li256ELb1ELb1ELb1ELb0EEENS_36VarlenDynamicPersistentTileSchedulerILi128ELi96ELi256ELi128ELb1ELb1ELb1ELb1ELb0ELb1EEEE13SharedStorageEEEbRKNSE_6ParamsENSA_25PipelineTmaAsyncNoClusterILi2ENSA_16PipelineTmaAsyncILi2EEEEESU_RNSA_13PipelineStateILj2EEEiRT_RKNS_16SeqlenInfoQKNewKILb1ELb1EEENS2_IJiiiiEEEENKUliRKT_E_clISW_EEDaiS17_)
$_ZN7cutlass13device_kernelIN5flash11enable_sm90INS1_16FlashAttnFwdSm90INS1_25CollectiveMainloopFwdSm90ILi2EN4cute5tupleIJNS5_1CILi1EEES8_S8_EEENS6_IJNS7_ILi128EEENS7_ILi96EEENS7_ILi192EEEEEELi192ENS_10bfloat16_tEfNS_4arch4Sm90ELb0ELb1ELb1ELb1ELb1ELb1ELb0ELb1ELb1ELb1ELb1ELb0EEENS1_21CollectiveEpilogueFwdINS6_IJSA_SC_SB_EEES9_SE_SG_Li256ELb1ELb1ELb1ELb0EEENS1_36VarlenDynamicPersistentTileSchedulerILi128ELi96ELi256ELi128ELb1ELb1ELb1ELb1ELb0ELb1EEEEEEEEEvNT_6ParamsE$_ZZN5flash25CollectiveMainloopFwdSm90ILi2EN4cute5tupleIJNS1_1CILi1EEES4_S4_EEENS2_IJNS3_ILi128EEENS3_ILi96EEENS3_ILi192EEEEEELi192EN7cutlass10bfloat16_tEfNSA_4arch4Sm90ELb0ELb1ELb1ELb1ELb1ELb1ELb0ELb1ELb1ELb1ELb1ELb0EE12store_kv_newINS_16FlashAttnFwdSm90ISE_NS_21CollectiveEpilogueFwdINS2_IJS6_S8_S7_EEES5_SB_SD_Li256ELb1ELb1ELb1ELb0EEENS_36VarlenDynamicPersistentTileSchedulerILi128ELi96ELi256ELi128ELb1ELb1ELb1ELb1ELb0ELb1EEEE13SharedStorageEEEbRKNSE_6ParamsENSA_25PipelineTmaAsyncNoClusterILi2ENSA_16PipelineTmaAsyncILi2EEEEESU_RNSA_13PipelineStateILj2EEEiRT_RKNS_16SeqlenInfoQKNewKILb1ELb1EEENS2_IJiiiiEEEENKUliRKT_E_clISW_EEDaiS17_:
[----:B------:R-:W-:Y:S05]  /*2b2b0*/  YIELD ;  /* 0x0000000000007946 */ /* 0x000fea0003800000 */
[----:B------:R-:W-:Y:S02]  /*2b2c0*/  ULDC UR4, c[0x0][0x20] ;  /* 0x0000080000047ab9 */ /* 0x000fe40000000800 */
[----:B------:R-:W-:-:S05]  /*2b2d0*/  VIADD R21, R20, -UR4 ;  /* 0x8000000414157c36 */ /* 0x000fca0008000000 */
[----:B------:R-:W2:Y:S01]  /*2b2e0*/  LDL.64 R4, [R21+0x8] ;  /* 0x0000080015047983 */ /* 0x000ea20000100a00 */
[----:B------:R-:W0:Y:S02]  /*2b2f0*/  LDC.64 R74, c[0x0][0x208] ;  /* 0x00008200ff4a7b82 */ /* 0x000e240000000a00 */
[----:B0-----:R-:W-:Y:S02]  /*2b300*/  R2UR UR6, R74 ;  /* 0x000000004a0672ca */ /* 0x001fe400000e0000 */
[----:B------:R-:W-:-:S13]  /*2b310*/  R2UR UR7, R75 ;  /* 0x000000004b0772ca */ /* 0x000fda00000e0000 */
[----:B--2---:R-:W2:Y:S01]  /*2b320*/  LD.E R6, desc[UR6][R4.64+0x174] ;  /* 0x0001740604067980 */ /* 0x004ea2000c101900 */
[----:B------:R-:W-:Y:S01]  /*2b330*/  VIADD R71, R71, -UR4 ;  /* 0x8000000447477c36 */ /* 0x000fe20008000000 */
[----:B------:R-:W-:Y:S01]  /*2b340*/  BSSY B0, `(.L_x_5309) ;  /* 0x0000aaa000007945 */ /* 0x000fe20003800000 */
[----:B--2---:R-:W-:-:S13]  /*2b350*/  ISETP.GE.AND P1, PT, R6, 0x1, PT ;  /* 0x000000010600780c */ /* 0x004fda0003f26270 */
[----:B------:R-:W-:Y:S05]  /*2b360*/  @!P1 BRA `(.L_x_5310) ;  /* 0x0000009800e89947 */ /* 0x000fea0003800000 */
[----:B------:R-:W2:Y:S01]  /*2b370*/  LDL.64 R6, [R21+0x20] ;  /* 0x0000200015067983 */ /* 0x000ea20000100a00 */
[C---:B------:R-:W-:Y:S02]  /*2b380*/  R2UR UR4, R74.reuse ;  /* 0x000000004a0472ca */ /* 0x040fe400000e0000 */
[C---:B------:R-:W-:Y:S01]  /*2b390*/  R2UR UR5, R75.reuse ;  /* 0x000000004b0572ca */ /* 0x040fe200000e0000 */
[----:B------:R0:W5:Y:S01]  /*2b3a0*/  LDL.64 R8, [R21+0x30] ;  /* 0x0000300015087983 */ /* 0x0001620000100a00 */
[C---:B------:R-:W-:Y:S02]  /*2b3b0*/  R2UR UR6, R74.reuse ;  /* 0x000000004a0672ca */ /* 0x040fe400000e0000 */
[C---:B------:R-:W-:Y:S02]  /*2b3c0*/  R2UR UR7, R75.reuse ;  /* 0x000000004b0772ca */ /* 0x040fe400000e0000 */
[----:B------:R-:W-:Y:S02]  /*2b3d0*/  R2UR UR8, R74 ;  /* 0x000000004a0872ca */ /* 0x000fe400000e0000 */
[----:B------:R-:W-:-:S09]  /*2b3e0*/  R2UR UR9, R75 ;  /* 0x000000004b0972ca */ /* 0x000fd200000e0000 */
[----:B------:R-:W3:Y:S04]  /*2b3f0*/  LD.E.U8 R26, desc[UR6][R4.64+0x190] ;  /* 0x00019006041a7980 */ /* 0x000ee8000c101100 */
[----:B--2---:R-:W2:Y:S04]  /*2b400*/  LD.E.64 R28, desc[UR4][R6.64+0xa0] ;  /* 0x0000a004061c7980 */ /* 0x004ea8000c101b00 */
[----:B------:R-:W4:Y:S04]  /*2b410*/  LD.E.64 R10, desc[UR6][R6.64+0x58] ;  /* 0x00005806060a7980 */ /* 0x000f28000c101b00 */
[----:B------:R-:W4:Y:S04]  /*2b420*/  LD.E.64 R12, desc[UR8][R6.64+0x60] ;  /* 0x00006008060c7980 */ /* 0x000f28000c101b00 */
[----:B------:R-:W4:Y:S01]  /*2b430*/  LD.E.64 R14, desc[UR4][R6.64+0x68] ;  /* 0x00006804060e7980 */ /* 0x000f22000c101b00 */
[----:B---3--:R-:W-:-:S02]  /*2b440*/  ISETP.NE.AND P1, PT, R26, RZ, PT ;  /* 0x000000ff1a00720c */ /* 0x008fc40003f25270 */
[----:B--2---:R-:W-:Y:S01]  /*2b450*/  SHF.R.S32.HI R27, RZ, 0x1f, R29 ;  /* 0x0000001fff1b7819 */ /* 0x004fe2000001141d */
[-C--:B----4-:R-:W-:Y:S02]  /*2b460*/  IMAD R11, R11, R29.reuse, RZ ;  /* 0x0000001d0b0b7224 */ /* 0x090fe400078e02ff */
[----:B------:R-:W-:-:S04]  /*2b470*/  IMAD.WIDE.U32 R24, R10, R29, RZ ;  /* 0x0000001d0a187225 */ /* 0x000fc800078e00ff */
[----:B------:R-:W-:Y:S02]  /*2b480*/  IMAD R11, R10, R27, R11 ;  /* 0x0000001b0a0b7224 */ /* 0x000fe400078e020b */
[-C--:B------:R-:W-:Y:S02]  /*2b490*/  IMAD R10, R13, R28.reuse, RZ ;  /* 0x0000001c0d0a7224 */ /* 0x080fe400078e02ff */
[----:B------:R-:W-:Y:S01]  /*2b4a0*/  IMAD.IADD R25, R25, 0x1, R11 ;  /* 0x0000000119197824 */ /* 0x000fe200078e020b */
[----:B------:R-:W-:Y:S01]  /*2b4b0*/  SHF.R.S32.HI R11, RZ, 0x1f, R28 ;  /* 0x0000001fff0b7819 */ /* 0x000fe2000001141c */
[----:B------:R-:W-:-:S04]  /*2b4c0*/  IMAD.WIDE.U32 R4, R12, R28, R24 ;  /* 0x0000001c0c047225 */ /* 0x000fc800078e0018 */
[----:B------:R-:W-:Y:S01]  /*2b4d0*/  IMAD R11, R12, R11, R10 ;  /* 0x0000000b0c0b7224 */ /* 0x000fe200078e020a */
[----:B------:R-:W-:-:S03]  /*2b4e0*/  LEA R86, P2, R4, R14, 0x1 ;  /* 0x0000000e04567211 */ /* 0x000fc600078408ff */
[----:B------:R-:W-:-:S05]  /*2b4f0*/  IMAD.IADD R83, R5, 0x1, R11 ;  /* 0x0000000105537824 */ /* 0x000fca00078e020b */
[----:B------:R-:W-:Y:S01]  /*2b500*/  LEA.HI.X R83, R4, R15, R83, 0x1, P2 ;  /* 0x0000000f04537211 */ /* 0x000fe200010f0c53 */
[----:B0-----:R-:W-:Y:S06]  /*2b510*/  @!P1 BRA `(.L_x_5311) ;  /* 0x0000004800809947 */ /* 0x001fec0003800000 */
[C---:B------:R-:W-:Y:S01]  /*2b520*/  R2UR UR8, R74.reuse ;  /* 0x000000004a0872ca */ /* 0x040fe200000e0000 */
[----:B------:R0:W5:Y:S01]  /*2b530*/  LDL.64 R30, [R21+0x10] ;  /* 0x00001000151e7983 */ /* 0x0001620000100a00 */
[C---:B------:R-:W-:Y:S02]  /*2b540*/  R2UR UR9, R75.reuse ;  /* 0x000000004b0972ca */ /* 0x040fe400000e0000 */
[C---:B------:R-:W-:Y:S02]  /*2b550*/  R2UR UR4, R74.reuse ;  /* 0x000000004a0472ca */ /* 0x040fe400000e0000 */
[C---:B------:R-:W-:Y:S02]  /*2b560*/  R2UR UR5, R75.reuse ;  /* 0x000000004b0572ca */ /* 0x040fe400000e0000 */
[----:B------:R-:W-:Y:S02]  /*2b570*/  R2UR UR6, R74 ;  /* 0x000000004a0672ca */ /* 0x000fe400000e0000 */
[----:B------:R-:W-:-:S05]  /*2b580*/  R2UR UR7, R75 ;  /* 0x000000004b0772ca */ /* 0x000fca00000e0000 */
[----:B-----5:R-:W2:Y:S04]  /*2b590*/  LD.E R4, desc[UR8][R8.64+0x10] ;  /* 0x0000100808047980 */ /* 0x020ea8000c101900 */
[----:B------:R-:W3:Y:S04]  /*2b5a0*/  LD.E R11, desc[UR4][R8.64+0xc] ;  /* 0x00000c04080b7980 */ /* 0x000ee8000c101900 */
[----:B------:R-:W4:Y:S04]  /*2b5b0*/  LD.E.64 R12, desc[UR4][R8.64+0x60] ;  /* 0x00006004080c7980 */ /* 0x000f28000c101b00 */
[----:B------:R-:W4:Y:S01]  /*2b5c0*/  LD.E.64 R6, desc[UR6][R8.64+0x80] ;  /* 0x0000800608067980 */ /* 0x000f22000c101b00 */
[----:B------:R-:W-:-:S02]  /*2b5d0*/  R2UR UR10, R74 ;  /* 0x000000004a0a72ca */ /* 0x000fc400000e0000 */
[C---:B------:R-:W-:Y:S02]  /*2b5e0*/  R2UR UR11, R75.reuse ;  /* 0x000000004b0b72ca */ /* 0x040fe400000e0000 */
[----:B------:R-:W-:Y:S02]  /*2b5f0*/  R2UR UR12, R74 ;  /* 0x000000004a0c72ca */ /* 0x000fe400000e0000 */
[----:B------:R-:W-:Y:S02]  /*2b600*/  R2UR UR13, R75 ;  /* 0x000000004b0d72ca */ /* 0x000fe400000e0000 */
[----:B------:R-:W-:Y:S01]  /*2b610*/  SHF.R.S32.HI R15, RZ, 0x1f, R2 ;  /* 0x0000001fff0f7819 */ /* 0x000fe20000011402 */
[----:B------:R-:W-:Y:S01]  /*2b620*/  BSSY B2, `(.L_x_5312) ;  /* 0x000004e000027945 */ /* 0x000fe20003800000 */
[----:B------:R-:W-:Y:S02]  /*2b630*/  CS2R R24, SRZ ;  /* 0x0000000000187805 */ /* 0x000fe4000001ff00 */
[----:B------:R-:W-:-:S02]  /*2b640*/  CS2R R54, SRZ ;  /* 0x0000000000367805 */ /* 0x000fc4000001ff00 */
[----:B------:R-:W-:Y:S01]  /*2b650*/  CS2R R60, SRZ ;  /* 0x00000000003c7805 */ /* 0x000fe2000001ff00 */
[----:B------:R0:W5:Y:S01]  /*2b660*/  LD.E.64 R32, desc[UR10][R8.64+0x88] ;  /* 0x0000880a08207980 */ /* 0x000162000c101b00 */
[----:B------:R-:W-:-:S03]  /*2b670*/  CS2R R62, SRZ ;  /* 0x00000000003e7805 */ /* 0x000fc6000001ff00 */
[----:B------:R0:W5:Y:S01]  /*2b680*/  LD.E.U8 R34, desc[UR12][R8.64+0x18] ;  /* 0x0000180c08227980 */ /* 0x000162000c101100 */
        /* <DEDUP_REMOVED lines=9> */
[----:B--2---:R-:W-:Y:S01]  /*2b720*/  SHF.R.S32.HI R5, RZ, 0x1f, R4 ;  /* 0x0000001fff057819 */ /* 0x004fe20000011404 */
[----:B---3--:R-:W-:-:S03]  /*2b730*/  IMAD R11, R2, -0x60, R11 ;  /* 0xffffffa0020b7824 */ /* 0x008fc600078e020b */
[----:B------:R-:W-:Y:S02]  /*2b740*/  LEA.HI R5, R5, R4, RZ, 0x2 ;  /* 0x0000000405057211 */ /* 0x000fe400078f10ff */
[----:B------:R-:W-:Y:S02]  /*2b750*/  VIMNMX R37, R11, 0x60, PT ;  /* 0x000000600b257848 */ /* 0x000fe40003fe0100 */
[----:B------:R-:W-:Y:S01]  /*2b760*/  SHF.R.S32.HI R26, RZ, 0x2, R5 ;  /* 0x00000002ff1a7819 */ /* 0x000fe20000011405 */
[-C--:B----4-:R-:W-:Y:S01]  /*2b770*/  IMAD R10, R13, R2.reuse, RZ ;  /* 0x000000020d0a7224 */ /* 0x090fe200078e02ff */
[----:B------:R0:W5:Y:S02]  /*2b780*/  LD.E.64 R4, desc[UR8][R8.64+0x78] ;  /* 0x0000780808047980 */ /* 0x000164000c101b00 */
[----:B------:R-:W-:Y:S01]  /*2b790*/  ISETP.GE.AND P1, PT, R26, R37, PT ;  /* 0x000000251a00720c */ /* 0x000fe20003f26270 */
[----:B------:R-:W-:Y:S02]  /*2b7a0*/  IMAD R7, R7, R2, RZ ;  /* 0x0000000207077224 */ /* 0x000fe400078e02ff */
[----:B------:R-:W-:-:S02]  /*2b7b0*/  IMAD R27, R12, R15, R10 ;  /* 0x0000000f0c1b7224 */ /* 0x000fc400078e020a */
[----:B------:R-:W-:Y:S01]  /*2b7c0*/  IMAD R29, R6, R15, R7 ;  /* 0x0000000f061d7224 */ /* 0x000fe200078e0207 */
[----:B------:R0:W5:Y:S01]  /*2b7d0*/  LD.E.64 R10, desc[UR6][R8.64+0x68] ;  /* 0x00006806080a7980 */ /* 0x000162000c101b00 */
[----:B------:R-:W-:-:S03]  /*2b7e0*/  IMAD.WIDE.U32 R12, R12, R2, RZ ;  /* 0x000000020c0c7225 */ /* 0x000fc600078e00ff */
[----:B------:R0:W5:Y:S01]  /*2b7f0*/  LD.E.64 R14, desc[UR4][R8.64+0x58] ;  /* 0x00005804080e7980 */ /* 0x000162000c101b00 */
[----:B------:R-:W-:-:S04]  /*2b800*/  IMAD.WIDE.U32 R6, R6, R2, RZ ;  /* 0x0000000206067225 */ /* 0x000fc800078e00ff */
[----:B------:R-:W-:Y:S02]  /*2b810*/  IMAD.IADD R35, R13, 0x1, R27 ;  /* 0x000000010d237824 */ /* 0x000fe400078e021b */
[----:B------:R-:W-:Y:S02]  /*2b820*/  VIADD R28, R26, 0x40 ;  /* 0x000000401a1c7836 */ /* 0x000fe40000000000 */
[----:B------:R-:W-:Y:S01]  /*2b830*/  IMAD.IADD R41, R7, 0x1, R29 ;  /* 0x0000000107297824 */ /* 0x000fe200078e021d */
[----:B0-----:R-:W-:Y:S06]  /*2b840*/  @P1 BRA `(.L_x_5313) ;  /* 0x0000000000ac1947 */ /* 0x001fec0003800000 */
[----:B-----5:R-:W-:Y:S02]  /*2b850*/  LOP3.LUT R9, R34, 0x1, RZ, 0xc0, !PT ;  /* 0x0000000122097812 */ /* 0x020fe400078ec0ff */
[----:B------:R-:W-:Y:S02]  /*2b860*/  CS2R R84, SRZ ;  /* 0x0000000000547805 */ /* 0x000fe4000001ff00 */
[----:B------:R-:W-:Y:S02]  /*2b870*/  LEA R8, P1, R12, R10, 0x1 ;  /* 0x0000000a0c087211 */ /* 0x000fe400078208ff */
[----:B------:R-:W-:Y:S02]  /*2b880*/  CS2R R78, SRZ ;  /* 0x00000000004e7805 */ /* 0x000fe4000001ff00 */
[----:B------:R-:W-:Y:S02]  /*2b890*/  LEA R26, P2, R6, R32, 0x1 ;  /* 0x00000020061a7211 */ /* 0x000fe400078408ff */
[----:B------:R-:W-:-:S02]  /*2b8a0*/  CS2R R76, SRZ ;  /* 0x00000000004c7805 */ /* 0x000fc4000001ff00 */
[----:B------:R-:W-:Y:S02]  /*2b8b0*/  ISETP.NE.U32.AND P6, PT, R9, 0x1, PT ;  /* 0x000000010900780c */ /* 0x000fe40003fc5070 */
[----:B------:R-:W-:Y:S02]  /*2b8c0*/  CS2R R62, SRZ ;  /* 0x00000000003e7805 */ /* 0x000fe4000001ff00 */
[----:B------:R-:W-:Y:S02]  /*2b8d0*/  LEA.HI.X R9, R12, R11, R35, 0x1, P1 ;  /* 0x0000000b0c097211 */ /* 0x000fe400008f0c23 */
[----:B------:R-:W-:Y:S02]  /*2b8e0*/  CS2R R60, SRZ ;  /* 0x00000000003c7805 */ /* 0x000fe4000001ff00 */
[----:B------:R-:W-:Y:S02]  /*2b8f0*/  LEA.HI.X R27, R6, R33, R41, 0x1, P2 ;  /* 0x00000021061b7211 */ /* 0x000fe400010f0c29 */
[----:B------:R-:W-:-:S02]  /*2b900*/  CS2R R54, SRZ ;  /* 0x0000000000367805 */ /* 0x000fc4000001ff00 */
[----:B------:R-:W-:Y:S02]  /*2b910*/  R2P PR, R34, 0x3e ;  /* 0x0000003e22007804 */ /* 0x000fe40000000000 */
[----:B------:R-:W-:Y:S02]  /*2b920*/  @!P6 R2UR UR4, R74 ;  /* 0x000000004a04e2ca */ /* 0x000fe400000e0000 */
[----:B------:R-:W-:-:S09]  /*2b930*/  @!P6 R2UR UR5, R75 ;  /* 0x000000004b05e2ca */ /* 0x000fd200000e0000 */
[C---:B------:R-:W-:Y:S02]  /*2b940*/  @P1 R2UR UR6, R74.reuse ;  /* 0x000000004a0612ca */ /* 0x040fe400000e0000 */
[C---:B------:R-:W-:Y:S02]  /*2b950*/  @P1 R2UR UR7, R75.reuse ;  /* 0x000000004b0712ca */ /* 0x040fe400000e0000 */
[C---:B------:R-:W-:Y:S02]  /*2b960*/  @P2 R2UR UR8, R74.reuse ;  /* 0x000000004a0822ca */ /* 0x040fe400000e0000 */
[----:B------:R-:W-:Y:S02]  /*2b970*/  @P2 R2UR UR9, R75 ;  /* 0x000000004b0922ca */ /* 0x000fe400000e0000 */
[----:B------:R-:W-:Y:S02]  /*2b980*/  @P3 R2UR UR10, R74 ;  /* 0x000000004a0a32ca */ /* 0x000fe400000e0000 */
[----:B------:R-:W-:-:S02]  /*2b990*/  CS2R R88, SRZ ;  /* 0x0000000000587805 */ /* 0x000fc4000001ff00 */
[C---:B------:R-:W-:Y:S02]  /*2b9a0*/  @P3 R2UR UR11, R75.reuse ;  /* 0x000000004b0b32ca */ /* 0x040fe400000e0000 */
[----:B------:R-:W-:Y:S02]  /*2b9b0*/  CS2R R80, SRZ ;  /* 0x0000000000507805 */ /* 0x000fe4000001ff00 */
[----:B------:R-:W-:Y:S02]  /*2b9c0*/  @P4 R2UR UR12, R74 ;  /* 0x000000004a0c42ca */ /* 0x000fe400000e0000 */
[----:B------:R-:W-:Y:S02]  /*2b9d0*/  CS2R R66, SRZ ;  /* 0x0000000000427805 */ /* 0x000fe4000001ff00 */
[----:B------:R-:W-:Y:S02]  /*2b9e0*/  @P4 R2UR UR13, R75 ;  /* 0x000000004b0d42ca */ /* 0x000fe400000e0000 */
[----:B------:R-:W-:-:S02]  /*2b9f0*/  CS2R R64, SRZ ;  /* 0x0000000000407805 */ /* 0x000fc4000001ff00 */
[----:B------:R-:W-:Y:S02]  /*2ba00*/  @P5 R2UR UR14, R74 ;  /* 0x000000004a0e52ca */ /* 0x000fe400000e0000 */
[----:B------:R-:W-:Y:S02]  /*2ba10*/  CS2R R58, SRZ ;  /* 0x00000000003a7805 */ /* 0x000fe4000001ff00 */
[----:B------:R-:W-:Y:S02]  /*2ba20*/  @P5 R2UR UR15, R75 ;  /* 0x000000004b0f52ca */ /* 0x000fe400000e0000 */
[----:B------:R-:W-:Y:S01]  /*2ba30*/  CS2R R56, SRZ ;  /* 0x0000000000387805 */ /* 0x000fe2000001ff00 */
[----:B------:R0:W5:Y:S04]  /*2ba40*/  @!P6 LD.E.64 R84, desc[UR4][R8.64] ;  /* 0x000000040854e980 */ /* 0x000168000c101b00 */
[----:B------:R0:W5:Y:S04]  /*2ba50*/  @P1 LD.E.64 R78, desc[UR6][R8.64+0x20] ;  /* 0x00002006084e1980 */ /* 0x000168000c101b00 */
[----:B------:R0:W5:Y:S04]  /*2ba60*/  @P2 LD.E.64 R76, desc[UR8][R8.64+0x40] ;  /* 0x00004008084c2980 */ /* 0x000168000c101b00 */
[----:B------:R0:W5:Y:S04]  /*2ba70*/  @P3 LD.E.64 R62, desc[UR10][R8.64+0x60] ;  /* 0x0000600a083e3980 */ /* 0x000168000c101b00 */
[----:B------:R0:W5:Y:S04]  /*2ba80*/  @P4 LD.E.64 R60, desc[UR12][R8.64+0x80] ;  /* 0x0000800c083c4980 */ /* 0x000168000c101b00 */
[----:B------:R0:W5:Y:S04]  /*2ba90*/  @P5 LD.E.64 R54, desc[UR14][R8.64+0xa0] ;  /* 0x0000a00e08365980 */ /* 0x000168000c101b00 */
[----:B------:R0:W5:Y:S04]  /*2baa0*/  @!P6 LD.E.64 R88, desc[UR4][R26.64] ;  /* 0x000000041a58e980 */ /* 0x000168000c101b00 */
[----:B------:R0:W5:Y:S04]  /*2bab0*/  @P1 LD.E.64 R80, desc[UR6][R26.64+0x20] ;  /* 0x000020061a501980 */ /* 0x000168000c101b00 */
[----:B------:R0:W5:Y:S04]  /*2bac0*/  @P2 LD.E.64 R66, desc[UR8][R26.64+0x40] ;  /* 0x000040081a422980 */ /* 0x000168000c101b00 */
[----:B------:R0:W5:Y:S04]  /*2bad0*/  @P3 LD.E.64 R64, desc[UR10][R26.64+0x60] ;  /* 0x0000600a1a403980 */ /* 0x000168000c101b00 */
[----:B------:R0:W5:Y:S04]  /*2bae0*/  @P4 LD.E.64 R58, desc[UR12][R26.64+0x80] ;  /* 0x0000800c1a3a4980 */ /* 0x000168000c101b00 */
[----:B------:R0:W5:Y:S02]  /*2baf0*/  @P5 LD.E.64 R56, desc[UR14][R26.64+0xa0] ;  /* 0x0000a00e1a385980 */ /* 0x000164000c101b00 */
.L_x_5313:
[----:B------:R-:W-:Y:S05]  /*2bb00*/  BSYNC B2 ;  /* 0x0000000000027941 */ /* 0x000fea0003800000 */
.L_x_5312:
[----:B------:R-:W-:Y:S01]  /*2bb10*/  ISETP.GE.AND P1, PT, R28, R37, PT ;  /* 0x000000251c00720c */ /* 0x000fe20003f26270 */
[----:B------:R-:W-:Y:S01]  /*2bb20*/  BSSY B2, `(.L_x_5314) ;  /* 0x000003c000027945 */ /* 0x000fe20003800000 */
[----:B0-----:R-:W-:Y:S02]  /*2bb30*/  CS2R R26, SRZ ;  /* 0x00000000001a7805 */ /* 0x001fe4000001ff00 */
        /* <DEDUP_REMOVED lines=10> */
[----:B------:R-:W-:Y:S06]  /*2bbe0*/  @P1 BRA `(.L_x_5315) ;  /* 0x0000000000bc1947 */ /* 0x000fec0003800000 */
[----:B-----5:R-:W-:Y:S02]  /*2bbf0*/  IADD3 R13, P1, R14, R12, RZ ;  /* 0x0000000c0e0d7210 */ /* 0x020fe40007f3e0ff */
[----:B------:R-:W-:Y:S02]  /*2bc00*/  CS2R R50, SRZ ;  /* 0x0000000000327805 */ /* 0x000fe4000001ff00 */
[----:B------:R-:W-:Y:S02]  /*2bc10*/  IADD3 R9, P2, R4, R6, RZ ;  /* 0x0000000604097210 */ /* 0x000fe40007f5e0ff */
[----:B------:R-:W-:Y:S02]  /*2bc20*/  CS2R R46, SRZ ;  /* 0x00000000002e7805 */ /* 0x000fe4000001ff00 */
[----:B------:R-:W-:Y:S01]  /*2bc30*/  LOP3.LUT R7, R34, 0x1, RZ, 0xc0, !PT ;  /* 0x0000000122077812 */ /* 0x000fe200078ec0ff */
[----:B------:R-:W-:Y:S01]  /*2bc40*/  IMAD.X R14, R15, 0x1, R35, P1 ;  /* 0x000000010f0e7824 */ /* 0x000fe200008e0623 */
[----:B------:R-:W-:Y:S01]  /*2bc50*/  LEA R6, P1, R13, R10, 0x1 ;  /* 0x0000000a0d067211 */ /* 0x000fe200078208ff */
[----:B------:R-:W-:Y:S01]  /*2bc60*/  IMAD.X R5, R5, 0x1, R41, P2 ;  /* 0x0000000105057824 */ /* 0x000fe200010e0629 */
[----:B------:R-:W-:-:S02]  /*2bc70*/  LEA R4, P2, R9, R32, 0x1 ;  /* 0x0000002009047211 */ /* 0x000fc400078408ff */
[----:B------:R-:W-:Y:S02]  /*2bc80*/  CS2R R42, SRZ ;  /* 0x00000000002a7805 */ /* 0x000fe4000001ff00 */
[----:B------:R-:W-:Y:S02]  /*2bc90*/  ISETP.NE.U32.AND P6, PT, R7, 0x1, PT ;  /* 0x000000010700780c */ /* 0x000fe40003fc5070 */
[----:B------:R-:W-:Y:S02]  /*2bca0*/  CS2R R36, SRZ ;  /* 0x0000000000247805 */ /* 0x000fe4000001ff00 */
[----:B------:R-:W-:Y:S02]  /*2bcb0*/  LEA.HI.X R7, R13, R11, R14, 0x1, P1 ;  /* 0x0000000b0d077211 */ /* 0x000fe400008f0c0e */
[----:B------:R-:W-:Y:S02]  /*2bcc0*/  CS2R R26, SRZ ;  /* 0x00000000001a7805 */ /* 0x000fe4000001ff00 */
[----:B------:R-:W-:-:S02]  /*2bcd0*/  LEA.HI.X R5, R9, R33, R5, 0x1, P2 ;  /* 0x0000002109057211 */ /* 0x000fc400010f0c05 */
[----:B------:R-:W-:Y:S02]  /*2bce0*/  CS2R R24, SRZ ;  /* 0x0000000000187805 */ /* 0x000fe4000001ff00 */
        /* <DEDUP_REMOVED lines=31> */
.L_x_5315:
[----:B------:R-:W-:Y:S05]  /*2bee0*/  BSYNC B2 ;  /* 0x0000000000027941 */ /* 0x000fea0003800000 */
.L_x_5314:
[----:B------:R-:W-:Y:S01]  /*2bef0*/  R2UR UR4, R74 ;  /* 0x000000004a0472ca */ /* 0x000fe200000e0000 */
[----:B0----5:R0:W5:Y:S01]  /*2bf00*/  LDL R4, [R71] ;  /* 0x0000000047047983 */ /* 0x0211620000100800 */
[----:B------:R-:W-:-:S03]  /*2bf10*/  R2UR UR5, R75 ;  /* 0x000000004b0572ca */ /* 0x000fc600000e0000 */
[----:B------:R0:W5:Y:S10]  /*2bf20*/  LDL R5, [R71+0x4] ;  /* 0x0000040047057983 */ /* 0x0001740000100800 */
[----:B------:R-:W2:Y:S01]  /*2bf30*/  LD.E R6, desc[UR4][R30.64+0x1c] ;  /* 0x00001c041e067980 */ /* 0x000ea2000c101900 */
[----:B------:R-:W-:-:S02]  /*2bf40*/  IMAD.MOV.U32 R7, RZ, RZ, R54 ;  /* 0x000000ffff077224 */ /* 0x000fc400078e0036 */
        /* <DEDUP_REMOVED lines=89> */
[----:B------:R-:W-:Y:S01]  /*2c4e0*/  BSSY B2, `(.L_x_5316) ;  /* 0x000000b000027945 */ /* 0x000fe20003800000 */
[----:B------:R-:W-:-:S02]  /*2c4f0*/  PRMT R102, R12, 0x7610, R102 ;  /* 0x000076100c667816 */ /* 0x000fc40000000066 */
[----:B------:R-:W-:Y:S02]  /*2c500*/  PRMT R112, R7, 0x7610, R112 ;  /* 0x0000761007707816 */ /* 0x000fe40000000070 */
[----:B------:R-:W-:Y:S02]  /*2c510*/  PRMT R116, R10, 0x7610, R116 ;  /* 0x000076100a747816 */ /* 0x000fe40000000074 */
[----:B------:R-:W-:Y:S02]  /*2c520*/  PRMT R117, R11, 0x7610, R117 ;  /* 0x000076100b757816 */ /* 0x000fe40000000075 */
[----:B--2---:R-:W-:-:S04]  /*2c530*/  LOP3.LUT R6, R6, 0x1, RZ, 0xfc, !PT ;  /* 0x0000000106067812 */ /* 0x004fc800078efcff */
[----:B------:R-:W-:Y:S01]  /*2c540*/  ISETP.NE.AND P1, PT, R6, 0x3, PT ;  /* 0x000000030600780c */ /* 0x000fe20003f25270 */
[----:B------:R-:W-:-:S05]  /*2c550*/  IMAD.MOV.U32 R6, RZ, RZ, R48 ;  /* 0x000000ffff067224 */ /* 0x000fca00078e0030 */
[----:B------:R-:W-:-:S07]  /*2c560*/  PRMT R111, R6, 0x7610, R111 ;  /* 0x00007610066f7816 */ /* 0x000fce000000006f */
[----:B0-----:R-:W-:Y:S05]  /*2c570*/  @!P1 BRA `(.L_x_5317) ;  /* 0x0000000000049947 */ /* 0x001fea0003800000 */
[----:B------:R-:W-:Y:S01]  /*2c580*/  BPT.TRAP 0x1 ;  /* 0x000000040000795c */ /* 0x000fe20000300000 */
.L_x_5317:
[----:B------:R-:W-:Y:S05]  /*2c590*/  BSYNC B2 ;  /* 0x0000000000027941 */ /* 0x000fea0003800000 */
.L_x_5316:
[----:B------:R-:W-:Y:S02]  /*2c5a0*/  R2UR UR4, R74 ;  /* 0x000000004a0472ca */ /* 0x000fe400000e0000 */
[----:B------:R-:W-:-:S13]  /*2c5b0*/  R2UR UR5, R75 ;  /* 0x000000004b0572ca */ /* 0x000fda00000e0000 */
[----:B------:R-:W2:Y:S01]  /*2c5c0*/  LD.E.64 R30, desc[UR4][R30.64+0x8] ;  /* 0x000008041e1e7980 */ /* 0x000ea2000c101b00 */
[----:B-----5:R-:W-:Y:S01]  /*2c5d0*/  SHF.L.U32 R5, R5, 0x1f, RZ ;  /* 0x0000001f05057819 */ /* 0x020fe200000006ff */
[----:B------:R-:W-:Y:S01]  /*2c5e0*/  BSSY B2, `(.L_x_5318) ;  /* 0x0000005000027945 */ /* 0x000fe20003800000 */
[----:B--2---:R-:W-:-:S05]  /*2c5f0*/  MOV R7, R30 ;  /* 0x0000001e00077202 */ /* 0x004fca0000000f00 */
[----:B------:R-:W-:-:S04]  /*2c600*/  IMAD R4, R4, 0x8, R7 ;  /* 0x0000000804047824 */ /* 0x000fc800078e0207 */
[----:B------:R-:W0:Y:S02]  /*2c610*/  SYNCS.PHASECHK.TRANS64.TRYWAIT P1, [R4+URZ], R5 ;  /* 0x00000005040075a7 */ /* 0x000e24000802017f */
[----:B0-----:R-:W-:Y:S05]  /*2c620*/  @!P1 BRA `(.L_x_5319) ;  /* 0x00000098004c9947 */ /* 0x001fea0003800000 */
.L_x_5410:
[----:B------:R-:W-:Y:S05]  /*2c630*/  BSYNC B2 ;  /* 0x0000000000027941 */ /* 0x000fea0003800000 */
.L_x_5318:
[----:B------:R-:W2:Y:S01]  /*2c640*/  LDL.64 R30, [R21+0x30] ;  /* 0x00003000151e7983 */ /* 0x000ea20000100a00 */
[----:B------:R-:W-:Y:S02]  /*2c650*/  R2UR UR4, R74 ;  /* 0x000000004a0472ca */ /* 0x000fe400000e0000 */
[----:B------:R-:W-:Y:S01]  /*2c660*/  R2UR UR5, R75 ;  /* 0x000000004b0572ca */ /* 0x000fe200000e0000 */
[----:B0-----:R-:W3:Y:S04]  /*2c670*/  LDL R4, [R71] ;  /* 0x0000000047047983 */ /* 0x001ee80000100800 */
[----:B------:R-:W4:Y:S04]  /*2c680*/  LDL.64 R34, [R21+0x38] ;  /* 0x0000380015227983 */ /* 0x000f280000100a00 */
[----:B------:R0:W5:Y:S04]  /*2c690*/  LDL.64 R32, [R21+0x40] ;  /* 0x0000400015207983 */ /* 0x0001680000100a00 */
[----:B--2---:R-:W2:Y:S01]  /*2c6a0*/  LD.E R5, desc[UR4][R30.64+0x8] ;  /* 0x000008041e057980 */ /* 0x004ea2000c101900 */
[----:B---3--:R-:W-:-:S02]  /*2c6b0*/  IMAD R4, R4, 0x4800, RZ ;  /* 0x0000480004047824 */ /* 0x008fc400078e02ff */
[----:B------:R-:W-:Y:S01]  /*2c6c0*/  IMAD.MOV.U32 R90, RZ, RZ, 0x20 ;  /* 0x00000020ff5a7424 */ /* 0x000fe200078e00ff */
[----:B----4-:R-:W5:Y:S01]  /*2c6d0*/  LD.E.64 R34, desc[UR4][R34.64] ;  /* 0x0000000422227980 */ /* 0x010f62000c101b00 */
[----:B------:R-:W-:Y:S01]  /*2c6e0*/  UMOV UR4, 0xffffffff ;  /* 0xffffffff00047882 */ /* 0x000fe20000000000 */
[----:B--2---:R-:W-:-:S04]  /*2c6f0*/  SHF.R.S32.HI R6, RZ, 0x1f, R5 ;  /* 0x0000001fff067819 */ /* 0x004fc80000011405 */
[----:B------:R-:W-:-:S04]  /*2c700*/  LEA.HI R7, R6, R5, RZ, 0x2 ;  /* 0x0000000506077211 */ /* 0x000fc800078f10ff */
[--C-:B------:R-:W-:Y:S02]  /*2c710*/  SHF.R.S32.HI R113, RZ, 0x2, R7.reuse ;  /* 0x00000002ff717819 */ /* 0x100fe40000011407 */
[----:B------:R-:W-:-:S04]  /*2c720*/  SHF.R.S32.HI R10, RZ, 0x1f, R7 ;  /* 0x0000001fff0a7819 */ /* 0x000fc80000011407 */
[----:B------:R-:W-:-:S04]  /*2c730*/  LEA.HI R10, R10, R113, RZ, 0x3 ;  /* 0x000000710a0a7211 */ /* 0x000fc800078f18ff */
[----:B------:R-:W-:Y:S02]  /*2c740*/  LOP3.LUT R12, R10, 0xfffffff8, RZ, 0xc0, !PT ;  /* 0xfffffff80a0c7812 */ /* 0x000fe400078ec0ff */
[----:B------:R-:W-:-:S03]  /*2c750*/  LOP3.LUT R10, R7, 0x1ffffffc, RZ, 0xc0, !PT ;  /* 0x1ffffffc070a7812 */ /* 0x000fc600078ec0ff */
[----:B------:R-:W-:Y:S02]  /*2c760*/  IMAD.IADD R12, R113, 0x1, -R12 ;  /* 0x00000001710c7824 */ /* 0x000fe400078e0a0c */
[----:B------:R-:W-:Y:S02]  /*2c770*/  IMAD.IADD R10, R5, 0x1, -R10 ;  /* 0x00000001050a7824 */ /* 0x000fe400078e0a0a */
[----:B------:R-:W-:Y:S02]  /*2c780*/  IMAD.SHL.U32 R7, R12, 0x40, RZ ;  /* 0x000000400c077824 */ /* 0x000fe400078e00ff */
[----:B------:R-:W-:-:S03]  /*2c790*/  IMAD.SHL.U32 R87, R10, 0x8, RZ ;  /* 0x000000080a577824 */ /* 0x000fc600078e00ff */
[----:B------:R-:W-:Y:S02]  /*2c7a0*/  LOP3.LUT R10, R7, 0x1c0, RZ, 0xc0, !PT ;  /* 0x000001c0070a7812 */ /* 0x000fe400078ec0ff */
[----:B------:R-:W-:Y:S02]  /*2c7b0*/  LEA.HI R5, R6, R5, RZ, 0x5 ;  /* 0x0000000506057211 */ /* 0x000fe400078f28ff */
[----:B------:R-:W-:Y:S02]  /*2c7c0*/  LOP3.LUT R7, R10, 0x18, R87, 0xf8, !PT ;  /* 0x000000180a077812 */ /* 0x000fe400078ef857 */
[----:B------:R-:W-:Y:S01]  /*2c7d0*/  SHF.R.U32.HI R10, RZ, 0x3, R10 ;  /* 0x00000003ff0a7819 */ /* 0x000fe2000001160a */
[----:B------:R-:W-:-:S03]  /*2c7e0*/  IMAD.SHL.U32 R5, R5, 0x10, RZ ;  /* 0x0000001005057824 */ /* 0x000fc600078e00ff */
[----:B------:R-:W-:-:S04]  /*2c7f0*/  LOP3.LUT R10, R7, R10, RZ, 0x3c, !PT ;  /* 0x0000000a070a7212 */ /* 0x000fc800078e3cff */
[----:B------:R-:W-:Y:S02]  /*2c800*/  LOP3.LUT R5, R10, 0xfffffe00, R5, 0xf8, !PT ;  /* 0xfffffe000a057812 */ /* 0x000fe400078ef805 */
[----:B------:R-:W-:Y:S02]  /*2c810*/  LOP3.LUT P1, RZ, R12, 0x4, RZ, 0xc0, !PT ;  /* 0x000000040cff7812 */ /* 0x000fe4000782c0ff */
[----:B------:R-:W-:Y:S02]  /*2c820*/  IADD3 R91, P2, R4, R5, RZ ;  /* 0x00000005045b7210 */ /* 0x000fe40007f5e0ff */
[----:B------:R-:W-:Y:S02]  /*2c830*/  SEL R90, R90, 0xffffffe0, !P1 ;  /* 0xffffffe05a5a7807 */ /* 0x000fe40004800000 */
[----:B------:R-:W-:Y:S01]  /*2c840*/  LEA.HI.X.SX32 R93, R4, RZ, 0x1, P2 ;  /* 0x000000ff045d7211 */ /* 0x000fe200010f0eff */
[----:B0-----:R-:W-:Y:S08]  /*2c850*/  BRA.DIV UR4, `(.L_x_5320) ;  /* 0x0000009604d47947 */ /* 0x001ff0000b800000 */
[----:B------:R0:W1:Y:S04]  /*2c860*/  SHFL.IDX PT, R4, R83, RZ, 0x1c1f ;  /* 0x001c1fff53047589 */ /* 0x00006800000e0000 */
[----:B------:R0:W2:Y:S02]  /*2c870*/  SHFL.IDX PT, R10, R86, RZ, 0x1c1f ;  /* 0x001c1fff560a7589 */ /* 0x0000a400000e0000 */
.L_x_5414:
[----:B------:R-:W-:Y:S02]  /*2c880*/  R2UR UR4, R74 ;  /* 0x000000004a0472ca */ /* 0x000fe400000e0000 */
[----:B------:R-:W-:-:S13]  /*2c890*/  R2UR UR5, R75 ;  /* 0x000000004b0572ca */ /* 0x000fda00000e0000 */
[----:B------:R-:W3:Y:S01]  /*2c8a0*/  LD.E R5, desc[UR4][R30.64+0xc] ;  /* 0x00000c041e057980 */ /* 0x000ee2000c101900 */
[C---:B-----5:R-:W-:Y:S01]  /*2c8b0*/  LEA R40, P2, R91.reuse, R34, 0x1 ;  /* 0x000000225b287211 */ /* 0x060fe200078408ff */
[----:B------:R-:W-:Y:S01]  /*2c8c0*/  BSSY B2, `(.L_x_5321) ;  /* 0x00001ae000027945 */ /* 0x000fe20003800000 */
[----:B-1----:R-:W-:Y:S02]  /*2c8d0*/  IMAD.MOV.U32 R11, RZ, RZ, R4 ;  /* 0x000000ffff0b7224 */ /* 0x002fe400078e0004 */
[----:B------:R-:W-:Y:S01]  /*2c8e0*/  LEA.HI.X R41, R91, R35, R93, 0x1, P2 ;  /* 0x000000235b297211 */ /* 0x000fe200010f0c5d */
[----:B---3--:R-:W-:-:S05]  /*2c8f0*/  IMAD R5, R2, -0x60, R5 ;  /* 0xffffffa002057824 */ /* 0x008fca00078e0205 */
[----:B------:R-:W-:-:S04]  /*2c900*/  VIMNMX R6, R5, 0x60, PT ;  /* 0x0000006005067848 */ /* 0x000fc80003fe0100 */
[----:B------:R-:W-:-:S13]  /*2c910*/  ISETP.GE.AND P1, PT, R113, R6, PT ;  /* 0x000000067100720c */ /* 0x000fda0003f26270 */
[----:B------:R-:W-:Y:S05]  /*2c920*/  @P1 BRA `(.L_x_5322) ;  /* 0x00000018009c1947 */ /* 0x000fea0003800000 */
[----:B------:R-:W-:Y:S02]  /*2c930*/  R2UR UR4, R74 ;  /* 0x000000004a0472ca */ /* 0x000fe400000e0000 */
[----:B------:R-:W-:-:S13]  /*2c940*/  R2UR UR5, R75 ;  /* 0x000000004b0572ca */ /* 0x000fda00000e0000 */
[----:B------:R-:W3:Y:S01]  /*2c950*/  LD.E.U8 R14, desc[UR4][R32.64] ;  /* 0x00000004200e7980 */ /* 0x000ee2000c101100 */
[----:B------:R-:W-:Y:S01]  /*2c960*/  BSSY B3, `(.L_x_5323) ;  /* 0x0000041000037945 */ /* 0x000fe20003800000 */
[----:B---3--:R-:W-:-:S04]  /*2c970*/  LOP3.LUT R4, R14, 0x1, RZ, 0xc0, !PT ;  /* 0x000000010e047812 */ /* 0x008fc800078ec0ff */
[----:B------:R-:W-:-:S13]  /*2c980*/  ISETP.NE.U32.AND P1, PT, R4, 0x1, PT ;  /* 0x000000010400780c */ /* 0x000fda0003f25070 */
[----:B------:R-:W-:Y:S05]  /*2c990*/  @P1 BRA `(.L_x_5324) ;  /* 0x0000000000f41947 */ /* 0x000fea0003800000 */
[----:B------:R-:W-:Y:S02]  /*2c9a0*/  R2UR UR4, R74 ;  /* 0x000000004a0472ca */ /* 0x000fe400000e0000 */
[----:B------:R-:W-:-:S13]  /*2c9b0*/  R2UR UR5, R75 ;  /* 0x000000004b0572ca */ /* 0x000fda00000e0000 */
[----:B------:R-:W3:Y:S01]  /*2c9c0*/  LD.E.U8 R4, desc[UR4][R30.64+0x18] ;  /* 0x000018041e047980 */ /* 0x000ee2000c101100 */
[----:B------:R-:W-:Y:S01]  /*2c9d0*/  BSSY B4, `(.L_x_5325) ;  /* 0x0000032000047945 */ /* 0x000fe20003800000 */
[----:B---3--:R-:W-:-:S04]  /*2c9e0*/  LOP3.LUT R4, R4, 0x1, RZ, 0xc0, !PT ;  /* 0x0000000104047812 */ /* 0x008fc800078ec0ff */
[----:B------:R-:W-:Y:S02]  /*2c9f0*/  ISETP.NE.U32.AND P1, PT, R4, 0x1, PT ;  /* 0x000000010400780c */ /* 0x000fe40003f25070 */
[----:B------:R1:W5:Y:S11]  /*2ca00*/  LD.E.128 R4, desc[UR4][R40.64] ;  /* 0x0000000428047980 */ /* 0x000376000c101d00 */
[----:B-1----:R-:W-:Y:S05]  /*2ca10*/  @P1 BRA `(.L_x_5326) ;  /* 0x0000000000b41947 */ /* 0x002fea0003800000 */
[----:B------:R-:W-:Y:S01]  /*2ca20*/  SHF.R.U64 R142, R84, 0x10, R85 ;  /* 0x00000010548e7819 */ /* 0x000fe20000001255 */
[----:B-----5:R-:W-:Y:S01]  /*2ca30*/  IMAD.U32 R14, R6, 0x10000, RZ ;  /* 0x00010000060e7824 */ /* 0x020fe200078e00ff */
[--C-:B------:R-:W-:Y:S02]  /*2ca40*/  SHF.R.U64 R84, R88, 0x10, R89.reuse ;  /* 0x0000001058547819 */ /* 0x100fe40000001259 */
[----:B------:R-:W-:Y:S02]  /*2ca50*/  SHF.R.U32.HI R89, RZ, 0x10, R89 ;  /* 0x00000010ff597819 */ /* 0x000fe40000011659 */
[----:B------:R-:W-:Y:S02]  /*2ca60*/  PRMT R139, R139, 0x5410, R84 ;  /* 0x000054108b8b7816 */ /* 0x000fe40000000054 */
[----:B------:R-:W-:Y:S02]  /*2ca70*/  PRMT R141, R141, 0x5410, R142 ;  /* 0x000054108d8d7816 */ /* 0x000fe4000000008e */
[----:B------:R-:W-:-:S02]  /*2ca80*/  SHF.R.U32.HI R85, RZ, 0x10, R85 ;  /* 0x00000010ff557819 */ /* 0x000fc40000011655 */
[----:B------:R-:W-:Y:S02]  /*2ca90*/  LOP3.LUT R13, R5, 0xffff0000, RZ, 0xc0, !PT ;  /* 0xffff0000050d7812 */ /* 0x000fe400078ec0ff */
[C---:B------:R-:W-:Y:S01]  /*2caa0*/  LOP3.LUT R88, R139.reuse, 0xffff0000, RZ, 0xc0, !PT ;  /* 0xffff00008b587812 */ /* 0x040fe200078ec0ff */
[----:B------:R-:W-:Y:S01]  /*2cab0*/  IMAD.U32 R139, R139, 0x10000, RZ ;  /* 0x000100008b8b7824 */ /* 0x000fe200078e00ff */
[----:B------:R-:W-:Y:S02]  /*2cac0*/  PRMT R138, R138, 0x5410, R89 ;  /* 0x000054108a8a7816 */ /* 0x000fe40000000059 */
[----:B------:R-:W-:Y:S01]  /*2cad0*/  LOP3.LUT R84, R141, 0xffff0000, RZ, 0xc0, !PT ;  /* 0xffff00008d547812 */ /* 0x000fe200078ec0ff */
[----:B------:R-:W-:Y:S01]  /*2cae0*/  FMUL.FTZ R142, R13, R88 ;  /* 0x000000580d8e7220 */ /* 0x000fe20000410000 */
[----:B------:R-:W-:Y:S01]  /*2caf0*/  PRMT R140, R140, 0x5410, R85 ;  /* 0x000054108c8c7816 */ /* 0x000fe20000000055 */
[----:B------:R-:W-:Y:S01]  /*2cb00*/  IMAD.U32 R89, R138, 0x10000, RZ ;  /* 0x000100008a597824 */ /* 0x000fe200078e00ff */
[----:B------:R-:W-:Y:S01]  /*2cb10*/  LOP3.LUT R15, R6, 0xffff0000, RZ, 0xc0, !PT ;  /* 0xffff0000060f7812 */ /* 0x000fe200078ec0ff */
[C---:B------:R-:W-:Y:S01]  /*2cb20*/  IMAD.U32 R6, R7.reuse, 0x10000, RZ ;  /* 0x0001000007067824 */ /* 0x040fe200078e00ff */
[----:B------:R-:W-:Y:S01]  /*2cb30*/  LOP3.LUT R12, R7, 0xffff0000, RZ, 0xc0, !PT ;  /* 0xffff0000070c7812 */ /* 0x000fe200078ec0ff */
[----:B------:R-:W-:-:S02]  /*2cb40*/  IMAD.U32 R7, R5, 0x10000, RZ ;  /* 0x0001000005077824 */ /* 0x000fc400078e00ff */
[-C--:B------:R-:W-:Y:S01]  /*2cb50*/  FMUL.FTZ R13, R13, R84.reuse ;  /* 0x000000540d0d7220 */ /* 0x080fe20000410000 */
[----:B------:R-:W-:Y:S02]  /*2cb60*/  IMAD.U32 R85, R140, 0x10000, RZ ;  /* 0x000100008c557824 */ /* 0x000fe400078e00ff */
[----:B------:R-:W-:Y:S01]  /*2cb70*/  FMUL.FTZ R145, R15, R89 ;  /* 0x000000590f917220 */ /* 0x000fe20000410000 */
[C---:B------:R-:W-:Y:S01]  /*2cb80*/  FFMA.FTZ R142, R7.reuse, R84, -R142 ;  /* 0x00000054078e7223 */ /* 0x040fe2000001088e */
[----:B------:R-:W-:Y:S01]  /*2cb90*/  FFMA.FTZ R143, R7, R88, R13 ;  /* 0x00000058078f7223 */ /* 0x000fe2000001000d */
[----:B------:R-:W-:Y:S02]  /*2cba0*/  IMAD.U32 R5, R4, 0x10000, RZ ;  /* 0x0001000004057824 */ /* 0x000fe400078e00ff */
[-C--:B------:R-:W-:Y:S01]  /*2cbb0*/  FMUL.FTZ R15, R15, R85.reuse ;  /* 0x000000550f0f7220 */ /* 0x080fe20000410000 */
[----:B------:R-:W-:Y:S01]  /*2cbc0*/  LOP3.LUT R13, R138, 0xffff0000, RZ, 0xc0, !PT ;  /* 0xffff00008a0d7812 */ /* 0x000fe200078ec0ff */
[----:B------:R-:W-:Y:S01]  /*2cbd0*/  FFMA.FTZ R145, R14, R85, -R145 ;  /* 0x000000550e917223 */ /* 0x000fe20000010891 */
[----:B------:R-:W-:Y:S01]  /*2cbe0*/  LOP3.LUT R7, R140, 0xffff0000, RZ, 0xc0, !PT ;  /* 0xffff00008c077812 */ /* 0x000fe200078ec0ff */
[----:B------:R-:W-:Y:S01]  /*2cbf0*/  IMAD.U32 R141, R141, 0x10000, RZ ;  /* 0x000100008d8d7824 */ /* 0x000fe200078e00ff */
[----:B------:R-:W-:Y:S01]  /*2cc00*/  LOP3.LUT R4, R4, 0xffff0000, RZ, 0xc0, !PT ;  /* 0xffff000004047812 */ /* 0x000fe200078ec0ff */
[----:B------:R-:W-:Y:S01]  /*2cc10*/  FFMA.FTZ R14, R14, R89, R15 ;  /* 0x000000590e0e7223 */ /* 0x000fe2000001000f */
[C---:B------:R-:W-:Y:S01]  /*2cc20*/  FMUL.FTZ R15, R12.reuse, R13 ;  /* 0x0000000d0c0f7220 */ /* 0x040fe20000410000 */
[----:B------:R-:W-:Y:S01]  /*2cc30*/  FMUL.FTZ R84, R12, R7 ;  /* 0x000000070c547220 */ /* 0x000fe20000410000 */
[----:B------:R-:W-:Y:S01]  /*2cc40*/  F2FP.BF16.F32.PACK_AB R142, R143, R142 ;  /* 0x0000008e8f8e723e */ /* 0x000fe200000010ff */
        /* <DEDUP_REMOVED lines=9> */
[----:B------:R-:W-:-:S07]  /*2cce0*/  IMAD.MOV.U32 R5, RZ, RZ, R142 ;  /* 0x000000ffff057224 */ /* 0x000fce00078e008e */
.L_x_5326:
[----:B------:R-:W-:Y:S05]  /*2ccf0*/  BSYNC B4 ;  /* 0x0000000000047941 */ /* 0x000fea0003800000 */
.L_x_5325:
[C---:B------:R-:W-:Y:S01]  /*2cd00*/  R2UR UR4, R74.reuse ;  /* 0x000000004a0472ca */ /* 0x040fe200000e0000 */
[----:B--2---:R-:W-:Y:S01]  /*2cd10*/  IMAD.WIDE R12, R87, 0x2, R10 ;  /* 0x00000002570c7825 */ /* 0x004fe200078e020a */
[C---:B------:R-:W-:Y:S02]  /*2cd20*/  R2UR UR5, R75.reuse ;  /* 0x000000004b0572ca */ /* 0x040fe400000e0000 */
[----:B------:R-:W-:Y:S02]  /*2cd30*/  R2UR UR6, R74 ;  /* 0x000000004a0672ca */ /* 0x000fe400000e0000 */
[----:B------:R-:W-:-:S09]  /*2cd40*/  R2UR UR7, R75 ;  /* 0x000000004b0772ca */ /* 0x000fd200000e0000 */
[----:B-----5:R1:W-:Y:S04]  /*2cd50*/  ST.E.128 desc[UR4][R12.64], R4 ;  /* 0x000000040c007985 */ /* 0x0203e8000c101d04 */
[----:B------:R1:W5:Y:S02]  /*2cd60*/  LD.E.U8 R14, desc[UR6][R32.64] ;  /* 0x00000006200e7980 */ /* 0x000364000c101100 */
.L_x_5324:
[----:B------:R-:W-:Y:S05]  /*2cd70*/  BSYNC B3 ;  /* 0x0000000000037941 */ /* 0x000fea0003800000 */
.L_x_5323:
[----:B-----5:R-:W-:Y:S01]  /*2cd80*/  LOP3.LUT P1, RZ, R14, 0x2, RZ, 0xc0, !PT ;  /* 0x000000020eff7812 */ /* 0x020fe2000782c0ff */
[----:B------:R-:W-:-:S12]  /*2cd90*/  BSSY B3, `(.L_x_5327) ;  /* 0x0000047000037945 */ /* 0x000fd80003800000 */
[----:B------:R-:W-:Y:S05]  /*2cda0*/  @!P1 BRA `(.L_x_5328) ;  /* 0x0000000400149947 */ /* 0x000fea0003800000 */
[----:B------:R-:W-:Y:S02]  /*2cdb0*/  R2UR UR4, R74 ;  /* 0x000000004a0472ca */ /* 0x000fe400000e0000 */
[----:B------:R-:W-:-:S13]  /*2cdc0*/  R2UR UR5, R75 ;  /* 0x000000004b0572ca */ /* 0x000fda00000e0000 */
[----:B-1----:R-:W3:Y:S01]  /*2cdd0*/  LD.E.U8 R7, desc[UR4][R30.64+0x18] ;  /* 0x000018041e077980 */ /* 0x002ee2000c101100 */
[----:B------:R-:W-:Y:S01]  /*2cde0*/  IADD3 R5, P1, R90, R91, RZ ;  /* 0x0000005b5a057210 */ /* 0x000fe20007f3e0ff */
[----:B------:R-:W-:-:S03]  /*2cdf0*/  VIADD R12, R87, 0x20 ;  /* 0x00000020570c7836 */ /* 0x000fc60000000000 */
[----:B------:R-:W-:Y:S02]  /*2ce00*/  LEA.HI.X.SX32 R6, R90, R93, 0x1, P1 ;  /* 0x0000005d5a067211 */ /* 0x000fe400008f0eff */
[----:B------:R-:W-:-:S04]  /*2ce10*/  LEA R4, P2, R5, R34, 0x1 ;  /* 0x0000002205047211 */ /* 0x000fc800078408ff */
[----:B------:R-:W-:Y:S01]  /*2ce20*/  LEA.HI.X R5, R5, R35, R6, 0x1, P2 ;  /* 0x0000002305057211 */ /* 0x000fe200010f0c06 */
[----:B------:R-:W-:Y:S01]  /*2ce30*/  BSSY B4, `(.L_x_5329) ;  /* 0x0000034000047945 */ /* 0x000fe20003800000 */
[----:B---3--:R-:W-:Y:S02]  /*2ce40*/  LOP3.LUT P1, RZ, R7, 0x2, RZ, 0xc0, !PT ;  /* 0x0000000207ff7812 */ /* 0x008fe4000782c0ff */
[----:B------:R-:W-:-:S04]  /*2ce50*/  SHF.R.S32.HI R7, RZ, 0x1f, R12 ;  /* 0x0000001fff077819 */ /* 0x000fc8000001140c */
[----:B------:R-:W-:Y:S02]  /*2ce60*/  LEA.HI R12, R7, R12, RZ, 0x3 ;  /* 0x0000000c070c7211 */ /* 0x000fe400078f18ff */
[----:B------:R-:W5:Y:S05]  /*2ce70*/  LD.E.128 R4, desc[UR4][R4.64] ;  /* 0x0000000404047980 */ /* 0x000f6a000c101d00 */
[----:B------:R-:W-:Y:S05]  /*2ce80*/  @!P1 BRA `(.L_x_5330) ;  /* 0x0000000000b89947 */ /* 0x000fea0003800000 */
[--C-:B------:R-:W-:Y:S01]  /*2ce90*/  SHF.R.U64 R85, R78, 0x10, R79.reuse ;  /* 0x000000104e557819 */ /* 0x100fe2000000124f */
[----:B-----5:R-:W-:Y:S01]  /*2cea0*/  IMAD.U32 R13, R6, 0x10000, RZ ;  /* 0x00010000060d7824 */ /* 0x020fe200078e00ff */
[----:B------:R-:W-:Y:S01]  /*2ceb0*/  SHF.R.U32.HI R84, RZ, 0x10, R79 ;  /* 0x00000010ff547819 */ /* 0x000fe2000001164f */
[----:B------:R-:W-:Y:S01]  /*2cec0*/  IMAD.U32 R15, R7, 0x10000, RZ ;  /* 0x00010000070f7824 */ /* 0x000fe200078e00ff */
[--C-:B------:R-:W-:Y:S02]  /*2ced0*/  SHF.R.U64 R79, R80, 0x10, R81.reuse ;  /* 0x00000010504f7819 */ /* 0x100fe40000001251 */
[----:B------:R-:W-:Y:S02]  /*2cee0*/  SHF.R.U32.HI R80, RZ, 0x10, R81 ;  /* 0x00000010ff507819 */ /* 0x000fe40000011651 */
[----:B------:R-:W-:Y:S02]  /*2cef0*/  PRMT R135, R135, 0x5410, R84 ;  /* 0x0000541087877816 */ /* 0x000fe40000000054 */
[----:B------:R-:W-:-:S02]  /*2cf00*/  PRMT R137, R137, 0x5410, R80 ;  /* 0x0000541089897816 */ /* 0x000fc40000000050 */
[----:B------:R-:W-:Y:S01]  /*2cf10*/  LOP3.LUT R14, R6, 0xffff0000, RZ, 0xc0, !PT ;  /* 0xffff0000060e7812 */ /* 0x000fe200078ec0ff */
[----:B------:R-:W-:Y:S01]  /*2cf20*/  IMAD.U32 R80, R135, 0x10000, RZ ;  /* 0x0001000087507824 */ /* 0x000fe200078e00ff */
[----:B------:R-:W-:Y:S01]  /*2cf30*/  PRMT R134, R134, 0x5410, R85 ;  /* 0x0000541086867816 */ /* 0x000fe20000000055 */
[----:B------:R-:W-:Y:S01]  /*2cf40*/  IMAD.U32 R84, R137, 0x10000, RZ ;  /* 0x0001000089547824 */ /* 0x000fe200078e00ff */
[----:B------:R-:W-:Y:S01]  /*2cf50*/  PRMT R136, R136, 0x5410, R79 ;  /* 0x0000541088887816 */ /* 0x000fe2000000004f */
        /* <DEDUP_REMOVED lines=14> */
[----:B------:R-:W-:Y:S01]  /*2d040*/  LOP3.LUT R4, R4, 0xffff0000, RZ, 0xc0, !PT ;  /* 0xffff000004047812 */ /* 0x000fe200078ec0ff */
[----:B------:R-:W-:Y:S01]  /*2d050*/  FMUL.FTZ R14, R78, R137 ;  /* 0x000000894e0e7220 */ /* 0x000fe20000410000 */
[----:B------:R-:W-:-:S02]  /*2d060*/  IMAD.U32 R136, R136, 0x10000, RZ ;  /* 0x0001000088887824 */ /* 0x000fc400078e00ff */
[----:B------:R-:W-:Y:S01]  /*2d070*/  FMUL.FTZ R78, R78, R135 ;  /* 0x000000874e4e7220 */ /* 0x000fe20000410000 */
[----:B------:R-:W-:Y:S02]  /*2d080*/  IMAD.U32 R134, R134, 0x10000, RZ ;  /* 0x0001000086867824 */ /* 0x000fe400078e00ff */
[C---:B------:R-:W-:Y:S01]  /*2d090*/  FFMA.FTZ R85, R6.reuse, R79, -R85 ;  /* 0x0000004f06557223 */ /* 0x040fe20000010855 */
[----:B------:R-:W-:Y:S01]  /*2d0a0*/  FFMA.FTZ R88, R6, R81, R88 ;  /* 0x0000005106587223 */ /* 0x000fe20000010058 */
[C---:B------:R-:W-:Y:S01]  /*2d0b0*/  FFMA.FTZ R14, R15.reuse, R135, -R14 ;  /* 0x000000870f0e7223 */ /* 0x040fe2000001080e */
[C---:B------:R-:W-:Y:S01]  /*2d0c0*/  FMUL.FTZ R6, R4.reuse, R136 ;  /* 0x0000008804067220 */ /* 0x040fe20000410000 */
[----:B------:R-:W-:Y:S01]  /*2d0d0*/  FMUL.FTZ R7, R4, R134 ;  /* 0x0000008604077220 */ /* 0x000fe20000410000 */
[----:B------:R-:W-:Y:S01]  /*2d0e0*/  FFMA.FTZ R15, R15, R137, R78 ;  /* 0x000000890f0f7223 */ /* 0x000fe2000001004e */
[----:B------:R-:W-:Y:S01]  /*2d0f0*/  F2FP.BF16.F32.PACK_AB R13, R13, R138 ;  /* 0x0000008a0d0d723e */ /* 0x000fe200000010ff */
[C---:B------:R-:W-:Y:S01]  /*2d100*/  FFMA.FTZ R6, R5.reuse, R134, -R6 ;  /* 0x0000008605067223 */ /* 0x040fe20000010806 */
[----:B------:R-:W-:Y:S01]  /*2d110*/  FFMA.FTZ R7, R5, R136, R7 ;  /* 0x0000008805077223 */ /* 0x000fe20000010007 */
[----:B------:R-:W-:-:S02]  /*2d120*/  F2FP.BF16.F32.PACK_AB R5, R88, R85 ;  /* 0x000000555805723e */ /* 0x000fc400000010ff */
[----:B------:R-:W-:Y:S02]  /*2d130*/  F2FP.BF16.F32.PACK_AB R14, R15, R14 ;  /* 0x0000000e0f0e723e */ /* 0x000fe400000010ff */
[----:B------:R-:W-:Y:S01]  /*2d140*/  F2FP.BF16.F32.PACK_AB R4, R7, R6 ;  /* 0x000000060704723e */ /* 0x000fe200000010ff */
[----:B------:R-:W-:Y:S02]  /*2d150*/  IMAD.MOV.U32 R6, RZ, RZ, R13 ;  /* 0x000000ffff067224 */ /* 0x000fe400078e000d */
[----:B------:R-:W-:-:S07]  /*2d160*/  IMAD.MOV.U32 R7, RZ, RZ, R14 ;  /* 0x000000ffff077224 */ /* 0x000fce00078e000e */
.L_x_5330:
[----:B------:R-:W-:Y:S05]  /*2d170*/  BSYNC B4 ;  /* 0x0000000000047941 */ /* 0x000fea0003800000 */
.L_x_5329:
[C---:B------:R-:W-:Y:S02]  /*2d180*/  R2UR UR4, R74.reuse ;  /* 0x000000004a0472ca */ /* 0x040fe400000e0000 */
[C---:B------:R-:W-:Y:S02]  /*2d190*/  R2UR UR5, R75.reuse ;  /* 0x000000004b0572ca */ /* 0x040fe400000e0000 */
[----:B------:R-:W-:Y:S02]  /*2d1a0*/  R2UR UR6, R74 ;  /* 0x000000004a0672ca */ /* 0x000fe400000e0000 */
[----:B------:R-:W-:Y:S02]  /*2d1b0*/  R2UR UR7, R75 ;  /* 0x000000004b0772ca */ /* 0x000fe400000e0000 */
[----:B------:R-:W-:-:S05]  /*2d1c0*/  LOP3.LUT R13, R12, 0xfffffff8, RZ, 0xc0, !PT ;  /* 0xfffffff80c0d7812 */ /* 0x000fca00078ec0ff */
[----:B--2---:R-:W-:-:S05]  /*2d1d0*/  IMAD.WIDE R12, R13, 0x2, R10 ;  /* 0x000000020d0c7825 */ /* 0x004fca00078e020a */
[----:B-----5:R3:W-:Y:S04]  /*2d1e0*/  ST.E.128 desc[UR4][R12.64], R4 ;  /* 0x000000040c007985 */ /* 0x0207e8000c101d04 */
[----:B------:R3:W5:Y:S02]  /*2d1f0*/  LD.E.U8 R14, desc[UR6][R32.64] ;  /* 0x00000006200e7980 */ /* 0x000764000c101100 */
.L_x_5328:
[----:B------:R-:W-:Y:S05]  /*2d200*/  BSYNC B3 ;  /* 0x0000000000037941 */ /* 0x000fea0003800000 */
.L_x_5327:
[----:B-----5:R-:W-:Y:S01]  /*2d210*/  LOP3.LUT P1, RZ, R14, 0x4, RZ, 0xc0, !PT ;  /* 0x000000040eff7812 */ /* 0x020fe2000782c0ff */
[----:B------:R-:W-:-:S12]  /*2d220*/  BSSY B3, `(.L_x_5331) ;  /* 0x0000043000037945 */ /* 0x000fd80003800000 */
[----:B------:R-:W-:Y:S05]  /*2d230*/  @!P1 BRA `(.L_x_5332) ;  /* 0x0000000400049947 */ /* 0x000fea0003800000 */
[----:B------:R-:W-:Y:S02]  /*2d240*/  R2UR UR4, R74 ;  /* 0x000000004a0472ca */ /* 0x000fe400000e0000 */
[----:B------:R-:W-:-:S13]  /*2d250*/  R2UR UR5, R75 ;  /* 0x000000004b0572ca */ /* 0x000fda00000e0000 */
[----:B-1-3--:R-:W3:Y:S01]  /*2d260*/  LD.E.U8 R4, desc[UR4][R30.64+0x18] ;  /* 0x000018041e047980 */ /* 0x00aee2000c101100 */
[----:B------:R-:W-:-:S05]  /*2d270*/  VIADD R12, R87, 0x40 ;  /* 0x00000040570c7836 */ /* 0x000fca0000000000 */
[----:B------:R-:W-:Y:S01]  /*2d280*/  SHF.R.S32.HI R5, RZ, 0x1f, R12 ;  /* 0x0000001fff057819 */ /* 0x000fe2000001140c */
[----:B------:R-:W-:Y:S03]  /*2d290*/  BSSY B4, `(.L_x_5333) ;  /* 0x0000033000047945 */ /* 0x000fe60003800000 */
[----:B------:R-:W-:Y:S02]  /*2d2a0*/  LEA.HI R12, R5, R12, RZ, 0x3 ;  /* 0x0000000c050c7211 */ /* 0x000fe400078f18ff */
[----:B---3--:R-:W-:Y:S02]  /*2d2b0*/  LOP3.LUT P1, RZ, R4, 0x4, RZ, 0xc0, !PT ;  /* 0x0000000404ff7812 */ /* 0x008fe4000782c0ff */
[----:B------:R1:W5:Y:S11]  /*2d2c0*/  LD.E.128 R4, desc[UR4][R40.64+0x3000] ;  /* 0x0030000428047980 */ /* 0x000376000c101d00 */
[----:B-1----:R-:W-:Y:S05]  /*2d2d0*/  @!P1 BRA `(.L_x_5334) ;  /* 0x0000000000b89947 */ /* 0x002fea0003800000 */
[----:B------:R-:W-:Y:S01]  /*2d2e0*/  SHF.R.U64 R79, R76, 0x10, R77 ;  /* 0x000000104c4f7819 */ /* 0x000fe2000000124d */
[----:B-----5:R-:W-:Y:S01]  /*2d2f0*/  IMAD.U32 R13, R6, 0x10000, RZ ;  /* 0x00010000060d7824 */ /* 0x020fe200078e00ff */
[----:B------:R-:W-:Y:S01]  /*2d300*/  SHF.R.U32.HI R76, RZ, 0x10, R67 ;  /* 0x00000010ff4c7819 */ /* 0x000fe20000011643 */
[----:B------:R-:W-:Y:S01]  /*2d310*/  IMAD.U32 R15, R7, 0x10000, RZ ;  /* 0x00010000070f7824 */ /* 0x000fe200078e00ff */
[----:B------:R-:W-:Y:S02]  /*2d320*/  SHF.R.U32.HI R78, RZ, 0x10, R77 ;  /* 0x00000010ff4e7819 */ /* 0x000fe4000001164d */
[----:B------:R-:W-:Y:S02]  /*2d330*/  PRMT R133, R133, 0x5410, R76 ;  /* 0x0000541085857816 */ /* 0x000fe4000000004c */
[----:B------:R-:W-:Y:S02]  /*2d340*/  PRMT R131, R131, 0x5410, R78 ;  /* 0x0000541083837816 */ /* 0x000fe4000000004e */
[----:B------:R-:W-:Y:S01]  /*2d350*/  SHF.R.U64 R77, R66, 0x10, R67 ;  /* 0x00000010424d7819 */ /* 0x000fe20000001243 */
[----:B------:R-:W-:Y:S01]  /*2d360*/  IMAD.U32 R78, R133, 0x10000, RZ ;  /* 0x00010000854e7824 */ /* 0x000fe200078e00ff */
[----:B------:R-:W-:Y:S01]  /*2d370*/  LOP3.LUT R14, R6, 0xffff0000, RZ, 0xc0, !PT ;  /* 0xffff0000060e7812 */ /* 0x000fe200078ec0ff */
[----:B------:R-:W-:Y:S01]  /*2d380*/  IMAD.U32 R76, R131, 0x10000, RZ ;  /* 0x00010000834c7824 */ /* 0x000fe200078e00ff */
[----:B------:R-:W-:Y:S01]  /*2d390*/  PRMT R130, R130, 0x5410, R79 ;  /* 0x0000541082827816 */ /* 0x000fe2000000004f */
[----:B------:R-:W-:Y:S01]  /*2d3a0*/  IMAD.U32 R6, R5, 0x10000, RZ ;  /* 0x0001000005067824 */ /* 0x000fe200078e00ff */
[----:B------:R-:W-:Y:S01]  /*2d3b0*/  PRMT R132, R132, 0x5410, R77 ;  /* 0x0000541084847816 */ /* 0x000fe2000000004d */
[C---:B------:R-:W-:Y:S01]  /*2d3c0*/  FMUL.FTZ R84, R14.reuse, R78 ;  /* 0x0000004e0e547220 */ /* 0x040fe20000410000 */
[----:B------:R-:W-:Y:S01]  /*2d3d0*/  LOP3.LUT R66, R7, 0xffff0000, RZ, 0xc0, !PT ;  /* 0xffff000007427812 */ /* 0x000fe200078ec0ff */
[-C--:B------:R-:W-:Y:S01]  /*2d3e0*/  FMUL.FTZ R14, R14, R76.reuse ;  /* 0x0000004c0e0e7220 */ /* 0x080fe20000410000 */
[----:B------:R-:W-:Y:S01]  /*2d3f0*/  LOP3.LUT R7, R5, 0xffff0000, RZ, 0xc0, !PT ;  /* 0xffff000005077812 */ /* 0x000fe200078ec0ff */
[C---:B------:R-:W-:Y:S01]  /*2d400*/  FFMA.FTZ R84, R13.reuse, R76, -R84 ;  /* 0x0000004c0d547223 */ /* 0x040fe20000010854 */
[----:B------:R-:W-:Y:S01]  /*2d410*/  LOP3.LUT R77, R132, 0xffff0000, RZ, 0xc0, !PT ;  /* 0xffff0000844d7812 */ /* 0x000fe200078ec0ff */
[----:B------:R-:W-:Y:S01]  /*2d420*/  IMAD.U32 R5, R4, 0x10000, RZ ;  /* 0x0001000004057824 */ /* 0x000fe200078e00ff */
        /* <DEDUP_REMOVED lines=25> */
.L_x_5334:
[----:B------:R-:W-:Y:S05]  /*2d5c0*/  BSYNC B4 ;  /* 0x0000000000047941 */ /* 0x000fea0003800000 */
.L_x_5333:
        /* <DEDUP_REMOVED lines=8> */
.L_x_5332:
[----:B------:R-:W-:Y:S05]  /*2d650*/  BSYNC B3 ;  /* 0x0000000000037941 */ /* 0x000fea0003800000 */
.L_x_5331:
[----:B-----5:R-:W-:Y:S01]  /*2d660*/  LOP3.LUT P1, RZ, R14, 0x8, RZ, 0xc0, !PT ;  /* 0x000000080eff7812 */ /* 0x020fe2000782c0ff */
[----:B------:R-:W-:-:S12]  /*2d670*/  BSSY B3, `(.L_x_5335) ;  /* 0x0000048000037945 */ /* 0x000fd80003800000 */
[----:B------:R-:W-:Y:S05]  /*2d680*/  @!P1 BRA `(.L_x_5336) ;  /* 0x0000000400189947 */ /* 0x000fea0003800000 */
[----:B------:R-:W-:Y:S02]  /*2d690*/  R2UR UR4, R74 ;  /* 0x000000004a0472ca */ /* 0x000fe400000e0000 */
[----:B------:R-:W-:-:S13]  /*2d6a0*/  R2UR UR5, R75 ;  /* 0x000000004b0572ca */ /* 0x000fda00000e0000 */
[----:B-1-34-:R-:W3:Y:S01]  /*2d6b0*/  LD.E.U8 R12, desc[UR4][R30.64+0x18] ;  /* 0x000018041e0c7980 */ /* 0x01aee2000c101100 */
[----:B------:R-:W-:Y:S02]  /*2d6c0*/  VIADD R4, R90, 0x1800 ;  /* 0x000018005a047836 */ /* 0x000fe40000000000 */
[----:B------:R-:W-:-:S03]  /*2d6d0*/  VIADD R6, R87, 0x60 ;  /* 0x0000006057067836 */ /* 0x000fc60000000000 */
[----:B------:R-:W-:-:S04]  /*2d6e0*/  IADD3 R5, P1, R4, R91, RZ ;  /* 0x0000005b04057210 */ /* 0x000fc80007f3e0ff */
[----:B------:R-:W-:Y:S02]  /*2d6f0*/  LEA.HI.X.SX32 R7, R4, R93, 0x1, P1 ;  /* 0x0000005d04077211 */ /* 0x000fe400008f0eff */
[----:B------:R-:W-:-:S04]  /*2d700*/  LEA R4, P2, R5, R34, 0x1 ;  /* 0x0000002205047211 */ /* 0x000fc800078408ff */
[----:B------:R-:W-:Y:S02]  /*2d710*/  LEA.HI.X R5, R5, R35, R7, 0x1, P2 ;  /* 0x0000002305057211 */ /* 0x000fe400010f0c07 */
[----:B------:R-:W-:Y:S01]  /*2d720*/  SHF.R.S32.HI R7, RZ, 0x1f, R6 ;  /* 0x0000001fff077819 */ /* 0x000fe20000011406 */
[----:B------:R-:W-:Y:S03]  /*2d730*/  BSSY B4, `(.L_x_5337) ;  /* 0x0000033000047945 */ /* 0x000fe60003800000 */
[----:B------:R-:W-:Y:S02]  /*2d740*/  LEA.HI R66, R7, R6, RZ, 0x3 ;  /* 0x0000000607427211 */ /* 0x000fe400078f18ff */
[----:B------:R-:W5:Y:S01]  /*2d750*/  LD.E.128 R4, desc[UR4][R4.64] ;  /* 0x0000000404047980 */ /* 0x000f62000c101d00 */
[----:B---3--:R-:W-:-:S13]  /*2d760*/  LOP3.LUT P1, RZ, R12, 0x8, RZ, 0xc0, !PT ;  /* 0x000000080cff7812 */ /* 0x008fda000782c0ff */
        /* <DEDUP_REMOVED lines=9> */
[----:B------:R-:W-:Y:S01]  /*2d800*/  PRMT R128, R128, 0x5410, R63 ;  /* 0x0000541080807816 */ /* 0x000fe2000000003f */
[----:B------:R-:W-:Y:S01]  /*2d810*/  IMAD.U32 R63, R127, 0x10000, RZ ;  /* 0x000100007f3f7824 */ /* 0x000fe200078e00ff */
[----:B------:R-:W-:Y:S01]  /*2d820*/  LOP3.LUT R13, R6, 0xffff0000, RZ, 0xc0, !PT ;  /* 0xffff0000060d7812 */ /* 0x000fe200078ec0ff */
[----:B------:R-:W-:Y:S01]  /*2d830*/  IMAD.U32 R65, R129, 0x10000, RZ ;  /* 0x0001000081417824 */ /* 0x000fe200078e00ff */
[----:B------:R-:W-:Y:S01]  /*2d840*/  LOP3.LUT R15, R7, 0xffff0000, RZ, 0xc0, !PT ;  /* 0xffff0000070f7812 */ /* 0x000fe200078ec0ff */
[----:B------:R-:W-:Y:S01]  /*2d850*/  IMAD.U32 R6, R5, 0x10000, RZ ;  /* 0x0001000005067824 */ /* 0x000fe200078e00ff */
[----:B------:R-:W-:Y:S01]  /*2d860*/  PRMT R126, R126, 0x5410, R67 ;  /* 0x000054107e7e7816 */ /* 0x000fe20000000043 */
[----:B------:R-:W-:Y:S01]  /*2d870*/  FMUL.FTZ R77, R13, R65 ;  /* 0x000000410d4d7220 */ /* 0x000fe20000410000 */
[----:B------:R-:W-:Y:S01]  /*2d880*/  LOP3.LUT R7, R5, 0xffff0000, RZ, 0xc0, !PT ;  /* 0xffff000005077812 */ /* 0x000fe200078ec0ff */
[-C--:B------:R-:W-:Y:S01]  /*2d890*/  FMUL.FTZ R13, R13, R63.reuse ;  /* 0x0000003f0d0d7220 */ /* 0x080fe20000410000 */
[----:B------:R-:W-:Y:S01]  /*2d8a0*/  LOP3.LUT R64, R128, 0xffff0000, RZ, 0xc0, !PT ;  /* 0xffff000080407812 */ /* 0x000fe200078ec0ff */
[----:B------:R-:W-:Y:S01]  /*2d8b0*/  IMAD.U32 R5, R4, 0x10000, RZ ;  /* 0x0001000004057824 */ /* 0x000fe200078e00ff */
[----:B------:R-:W-:Y:S01]  /*2d8c0*/  LOP3.LUT R62, R126, 0xffff0000, RZ, 0xc0, !PT ;  /* 0xffff00007e3e7812 */ /* 0x000fe200078ec0ff */
[----:B------:R-:W-:Y:S01]  /*2d8d0*/  FFMA.FTZ R77, R12, R63, -R77 ;  /* 0x0000003f0c4d7223 */ /* 0x000fe2000001084d */
[----:B------:R-:W-:Y:S01]  /*2d8e0*/  LOP3.LUT R129, R129, 0xffff0000, RZ, 0xc0, !PT ;  /* 0xffff000081817812 */ /* 0x000fe200078ec0ff */
[----:B------:R-:W-:Y:S01]  /*2d8f0*/  FMUL.FTZ R67, R7, R64 ;  /* 0x0000004007437220 */ /* 0x000fe20000410000 */
[----:B------:R-:W-:Y:S01]  /*2d900*/  LOP3.LUT R127, R127, 0xffff0000, RZ, 0xc0, !PT ;  /* 0xffff00007f7f7812 */ /* 0x000fe200078ec0ff */
[-C--:B------:R-:W-:Y:S01]  /*2d910*/  FMUL.FTZ R7, R7, R62.reuse ;  /* 0x0000003e07077220 */ /* 0x080fe20000410000 */
[----:B------:R-:W-:Y:S01]  /*2d920*/  LOP3.LUT R4, R4, 0xffff0000, RZ, 0xc0, !PT ;  /* 0xffff000004047812 */ /* 0x000fe200078ec0ff */
[----:B------:R-:W-:Y:S01]  /*2d930*/  FFMA.FTZ R67, R6, R62, -R67 ;  /* 0x0000003e06437223 */ /* 0x000fe20000010843 */
[----:B------:R-:W-:Y:S01]  /*2d940*/  FFMA.FTZ R12, R12, R65, R13 ;  /* 0x000000410c0c7223 */ /* 0x000fe2000001000d */
[----:B------:R-:W-:-:S02]  /*2d950*/  IMAD.U32 R128, R128, 0x10000, RZ ;  /* 0x0001000080807824 */ /* 0x000fc400078e00ff */
[C---:B------:R-:W-:Y:S01]  /*2d960*/  FMUL.FTZ R13, R15.reuse, R129 ;  /* 0x000000810f0d7220 */ /* 0x040fe20000410000 */
[----:B------:R-:W-:Y:S02]  /*2d970*/  IMAD.U32 R126, R126, 0x10000, RZ ;  /* 0x000100007e7e7824 */ /* 0x000fe400078e00ff */
[-C--:B------:R-:W-:Y:S01]  /*2d980*/  FMUL.FTZ R62, R15, R127.reuse ;  /* 0x0000007f0f3e7220 */ /* 0x080fe20000410000 */
[----:B------:R-:W-:Y:S01]  /*2d990*/  FFMA.FTZ R64, R6, R64, R7 ;  /* 0x0000004006407223 */ /* 0x000fe20000010007 */
        /* <DEDUP_REMOVED lines=10> */
[----:B------:R-:W-:Y:S01]  /*2da40*/  F2FP.BF16.F32.PACK_AB R5, R64, R67 ;  /* 0x000000434005723e */ /* 0x000fe200000010ff */
[----:B------:R-:W-:-:S07]  /*2da50*/  IMAD.MOV.U32 R7, RZ, RZ, R13 ;  /* 0x000000ffff077224 */ /* 0x000fce00078e000d */
.L_x_5338:
[----:B------:R-:W-:Y:S05]  /*2da60*/  BSYNC B4 ;  /* 0x0000000000047941 */ /* 0x000fea0003800000 */
.L_x_5337:
        /* <DEDUP_REMOVED lines=8> */
.L_x_5336:
[----:B------:R-:W-:Y:S05]  /*2daf0*/  BSYNC B3 ;  /* 0x0000000000037941 */ /* 0x000fea0003800000 */
.L_x_5335:
[----:B-----5:R-:W-:Y:S01]  /*2db00*/  LOP3.LUT P1, RZ, R14, 0x10, RZ, 0xc0, !PT ;  /* 0x000000100eff7812 */ /* 0x020fe2000782c0ff */
[----:B------:R-:W-:-:S12]  /*2db10*/  BSSY B3, `(.L_x_5339) ;  /* 0x0000043000037945 */ /* 0x000fd80003800000 */
[----:B------:R-:W-:Y:S05]  /*2db20*/  @!P1 BRA `(.L_x_5340) ;  /* 0x0000000400049947 */ /* 0x000fea0003800000 */
[----:B------:R-:W-:Y:S02]  /*2db30*/  R2UR UR4, R74 ;  /* 0x000000004a0472ca */ /* 0x000fe400000e0000 */
[----:B------:R-:W-:-:S13]  /*2db40*/  R2UR UR5, R75 ;  /* 0x000000004b0572ca */ /* 0x000fda00000e0000 */
[----:B-1-34-:R-:W3:Y:S01]  /*2db50*/  LD.E.U8 R5, desc[UR4][R30.64+0x18] ;  /* 0x000018041e057980 */ /* 0x01aee2000c101100 */
[----:B------:R-:W-:Y:S01]  /*2db60*/  VIADD R4, R87, 0x80 ;  /* 0x0000008057047836 */ /* 0x000fe20000000000 */
[----:B------:R-:W-:Y:S01]  /*2db70*/  BSSY B4, `(.L_x_5341) ;  /* 0x0000034000047945 */ /* 0x000fe20003800000 */
[----:B---3--:R-:W-:-:S03]  /*2db80*/  LOP3.LUT P1, RZ, R5, 0x10, RZ, 0xc0, !PT ;  /* 0x0000001005ff7812 */ /* 0x008fc6000782c0ff */
[----:B------:R-:W-:-:S04]  /*2db90*/  SHF.R.S32.HI R5, RZ, 0x1f, R4 ;  /* 0x0000001fff057819 */ /* 0x000fc80000011404 */
[----:B------:R-:W-:Y:S02]  /*2dba0*/  LEA.HI R62, R5, R4, RZ, 0x3 ;  /* 0x00000004053e7211 */ /* 0x000fe400078f18ff */
[----:B------:R1:W5:Y:S04]  /*2dbb0*/  LD.E.128 R4, desc[UR4][R40.64+0x6000] ;  /* 0x0060000428047980 */ /* 0x000368000c101d00 */
[----:B------:R-:W-:Y:S05]  /*2dbc0*/  @!P1 BRA `(.L_x_5342) ;  /* 0x0000000000b89947 */ /* 0x000fea0003800000 */
[----:B------:R-:W-:Y:S01]  /*2dbd0*/  SHF.R.U64 R58, R58, 0x10, R59 ;  /* 0x000000103a3a7819 */ /* 0x000fe2000000123b */
[----:B-----5:R-:W-:Y:S01]  /*2dbe0*/  IMAD.U32 R14, R7, 0x10000, RZ ;  /* 0x00010000070e7824 */ /* 0x020fe200078e00ff */
[----:B------:R-:W-:Y:S01]  /*2dbf0*/  SHF.R.U64 R60, R60, 0x10, R61 ;  /* 0x000000103c3c7819 */ /* 0x000fe2000000123d */
[----:B------:R-:W-:Y:S01]  /*2dc00*/  IMAD.U32 R12, R6, 0x10000, RZ ;  /* 0x00010000060c7824 */ /* 0x000fe200078e00ff */
[----:B------:R-:W-:Y:S02]  /*2dc10*/  SHF.R.U32.HI R59, RZ, 0x10, R59 ;  /* 0x00000010ff3b7819 */ /* 0x000fe4000001163b */
[----:B------:R-:W-:Y:S02]  /*2dc20*/  SHF.R.U32.HI R61, RZ, 0x10, R61 ;  /* 0x00000010ff3d7819 */ /* 0x000fe4000001163d */
[----:B------:R-:W-:Y:S02]  /*2dc30*/  PRMT R123, R123, 0x5410, R58 ;  /* 0x000054107b7b7816 */ /* 0x000fe4000000003a */
[----:B------:R-:W-:-:S02]  /*2dc40*/  PRMT R125, R125, 0x5410, R60 ;  /* 0x000054107d7d7816 */ /* 0x000fc4000000003c */
[----:B------:R-:W-:Y:S02]  /*2dc50*/  PRMT R122, R122, 0x5410, R59 ;  /* 0x000054107a7a7816 */ /* 0x000fe4000000003b */
[----:B------:R-:W-:Y:S02]  /*2dc60*/  LOP3.LUT R15, R7, 0xffff0000, RZ, 0xc0, !PT ;  /* 0xffff0000070f7812 */ /* 0x000fe400078ec0ff */
[----:B------:R-:W-:Y:S01]  /*2dc70*/  PRMT R124, R124, 0x5410, R61 ;  /* 0x000054107c7c7816 */ /* 0x000fe2000000003d */
[----:B------:R-:W-:Y:S01]  /*2dc80*/  IMAD.U32 R61, R122, 0x10000, RZ ;  /* 0x000100007a3d7824 */ /* 0x000fe200078e00ff */
[----:B------:R-:W-:Y:S02]  /*2dc90*/  LOP3.LUT R7, R5, 0xffff0000, RZ, 0xc0, !PT ;  /* 0xffff000005077812 */ /* 0x000fe400078ec0ff */
[----:B------:R-:W-:Y:S01]  /*2dca0*/  LOP3.LUT R60, R123, 0xffff0000, RZ, 0xc0, !PT ;  /* 0xffff00007b3c7812 */ /* 0x000fe200078ec0ff */
[----:B------:R-:W-:Y:S01]  /*2dcb0*/  IMAD.U32 R59, R124, 0x10000, RZ ;  /* 0x000100007c3b7824 */ /* 0x000fe200078e00ff */
[----:B------:R-:W-:Y:S01]  /*2dcc0*/  LOP3.LUT R58, R125, 0xffff0000, RZ, 0xc0, !PT ;  /* 0xffff00007d3a7812 */ /* 0x000fe200078ec0ff */
[----:B------:R-:W-:Y:S01]  /*2dcd0*/  IMAD.U32 R123, R123, 0x10000, RZ ;  /* 0x000100007b7b7824 */ /* 0x000fe200078e00ff */
[----:B------:R-:W-:Y:S01]  /*2dce0*/  LOP3.LUT R13, R6, 0xffff0000, RZ, 0xc0, !PT ;  /* 0xffff0000060d7812 */ /* 0x000fe200078ec0ff */
[----:B------:R-:W-:-:S02]  /*2dcf0*/  IMAD.U32 R6, R5, 0x10000, RZ ;  /* 0x0001000005067824 */ /* 0x000fc400078e00ff */
[C---:B------:R-:W-:Y:S01]  /*2dd00*/  FMUL.FTZ R63, R7.reuse, R60 ;  /* 0x0000003c073f7220 */ /* 0x040fe20000410000 */
[C---:B------:R-:W-:Y:S02]  /*2dd10*/  IMAD.U32 R5, R4.reuse, 0x10000, RZ ;  /* 0x0001000004057824 */ /* 0x040fe400078e00ff */
[-C--:B------:R-:W-:Y:S01]  /*2dd20*/  FMUL.FTZ R7, R7, R58.reuse ;  /* 0x0000003a07077220 */ /* 0x080fe20000410000 */
[----:B------:R-:W-:Y:S01]  /*2dd30*/  LOP3.LUT R4, R4, 0xffff0000, RZ, 0xc0, !PT ;  /* 0xffff000004047812 */ /* 0x000fe200078ec0ff */
[C---:B------:R-:W-:Y:S01]  /*2dd40*/  FMUL.FTZ R65, R13.reuse, R61 ;  /* 0x0000003d0d417220 */ /* 0x040fe20000410000 */
[----:B------:R-:W-:Y:S01]  /*2dd50*/  LOP3.LUT R122, R122, 0xffff0000, RZ, 0xc0, !PT ;  /* 0xffff00007a7a7812 */ /* 0x000fe200078ec0ff */
[-C--:B------:R-:W-:Y:S01]  /*2dd60*/  FMUL.FTZ R13, R13, R59.reuse ;  /* 0x0000003b0d0d7220 */ /* 0x080fe20000410000 */
[----:B------:R-:W-:Y:S01]  /*2dd70*/  LOP3.LUT R124, R124, 0xffff0000, RZ, 0xc0, !PT ;  /* 0xffff00007c7c7812 */ /* 0x000fe200078ec0ff */
[----:B------:R-:W-:Y:S02]  /*2dd80*/  IMAD.U32 R125, R125, 0x10000, RZ ;  /* 0x000100007d7d7824 */ /* 0x000fe400078e00ff */
[C---:B------:R-:W-:Y:S01]  /*2dd90*/  FFMA.FTZ R63, R6.reuse, R58, -R63 ;  /* 0x0000003a063f7223 */ /* 0x040fe2000001083f */
[----:B------:R-:W-:Y:S01]  /*2dda0*/  FFMA.FTZ R60, R6, R60, R7 ;  /* 0x0000003c063c7223 */ /* 0x000fe20000010007 */
[----:B------:R-:W-:Y:S01]  /*2ddb0*/  FFMA.FTZ R65, R12, R59, -R65 ;  /* 0x0000003b0c417223 */ /* 0x000fe20000010841 */
[----:B------:R-:W-:Y:S01]  /*2ddc0*/  FMUL.FTZ R6, R4, R123 ;  /* 0x0000007b04067220 */ /* 0x000fe20000410000 */
[----:B------:R-:W-:Y:S01]  /*2ddd0*/  FFMA.FTZ R12, R12, R61, R13 ;  /* 0x0000003d0c0c7223 */ /* 0x000fe2000001000d */
        /* <DEDUP_REMOVED lines=9> */
[----:B------:R-:W-:Y:S01]  /*2de70*/  F2FP.BF16.F32.PACK_AB R4, R5, R6 ;  /* 0x000000060504723e */ /* 0x000fe200000010ff */
[----:B------:R-:W-:Y:S01]  /*2de80*/  IMAD.MOV.U32 R5, RZ, RZ, R60 ;  /* 0x000000ffff057224 */ /* 0x000fe200078e003c */
[----:B------:R-:W-:Y:S01]  /*2de90*/  F2FP.BF16.F32.PACK_AB R7, R14, R7 ;  /* 0x000000070e07723e */ /* 0x000fe200000010ff */
[----:B------:R-:W-:-:S07]  /*2dea0*/  IMAD.MOV.U32 R6, RZ, RZ, R12 ;  /* 0x000000ffff067224 */ /* 0x000fce00078e000c */
.L_x_5342:
[----:B------:R-:W-:Y:S05]  /*2deb0*/  BSYNC B4 ;  /* 0x0000000000047941 */ /* 0x000fea0003800000 */
.L_x_5341:
        /* <DEDUP_REMOVED lines=8> */
.L_x_5340:
[----:B------:R-:W-:Y:S05]  /*2df40*/  BSYNC B3 ;  /* 0x0000000000037941 */ /* 0x000fea0003800000 */
.L_x_5339:
[----:B-----5:R-:W-:-:S13]  /*2df50*/  LOP3.LUT P1, RZ, R14, 0x20, RZ, 0xc0, !PT ;  /* 0x000000200eff7812 */ /* 0x020fda000782c0ff */
[----:B------:R-:W-:Y:S05]  /*2df60*/  @!P1 BRA `(.L_x_5322) ;  /* 0x00000004000c9947 */ /* 0x000fea0003800000 */
[----:B------:R-:W-:Y:S02]  /*2df70*/  R2UR UR4, R74 ;  /* 0x000000004a0472ca */ /* 0x000fe400000e0000 */
[----:B------:R-:W-:-:S13]  /*2df80*/  R2UR UR5, R75 ;  /* 0x000000004b0572ca */ /* 0x000fda00000e0000 */
[----:B-1234-:R-:W2:Y:S01]  /*2df90*/  LD.E.U8 R13, desc[UR4][R30.64+0x18] ;  /* 0x000018041e0d7980 */ /* 0x01eea2000c101100 */
[----:B------:R-:W-:-:S05]  /*2dfa0*/  VIADD R4, R90, 0x3000 ;  /* 0x000030005a047836 */ /* 0x000fca0000000000 */
[----:B------:R-:W-:-:S04]  /*2dfb0*/  IADD3 R5, P1, R4, R91, RZ ;  /* 0x0000005b04057210 */ /* 0x000fc80007f3e0ff */
[----:B------:R-:W-:Y:S02]  /*2dfc0*/  LEA.HI.X.SX32 R6, R4, R93, 0x1, P1 ;  /* 0x0000005d04067211 */ /* 0x000fe400008f0eff */
[----:B------:R-:W-:-:S04]  /*2dfd0*/  LEA R4, P1, R5, R34, 0x1 ;  /* 0x0000002205047211 */ /* 0x000fc800078208ff */
[----:B------:R-:W-:Y:S01]  /*2dfe0*/  LEA.HI.X R5, R5, R35, R6, 0x1, P1 ;  /* 0x0000002305057211 */ /* 0x000fe200008f0c06 */
[----:B------:R-:W-:Y:S01]  /*2dff0*/  VIADD R12, R87, 0xa0 ;  /* 0x000000a0570c7836 */ /* 0x000fe20000000000 */
[----:B------:R-:W-:Y:S04]  /*2e000*/  BSSY B3, `(.L_x_5343) ;  /* 0x0000034000037945 */ /* 0x000fe80003800000 */
[----:B------:R-:W5:Y:S01]  /*2e010*/  LD.E.128 R4, desc[UR4][R4.64] ;  /* 0x0000000404047980 */ /* 0x000f62000c101d00 */
[----:B--2---:R-:W-:Y:S02]  /*2e020*/  LOP3.LUT P1, RZ, R13, 0x20, RZ, 0xc0, !PT ;  /* 0x000000200dff7812 */ /* 0x004fe4000782c0ff */
[----:B------:R-:W-:-:S04]  /*2e030*/  SHF.R.S32.HI R13, RZ, 0x1f, R12 ;  /* 0x0000001fff0d7819 */ /* 0x000fc8000001140c */
[----:B------:R-:W-:-:S07]  /*2e040*/  LEA.HI R58, R13, R12, RZ, 0x3 ;  /* 0x0000000c0d3a7211 */ /* 0x000fce00078f18ff */
        /* <DEDUP_REMOVED lines=24> */
[C---:B------:R-:W-:Y:S01]  /*2e1d0*/  FMUL.FTZ R59, R7.reuse, R56 ;  /* 0x00000038073b7220 */ /* 0x040fe20000410000 */
[----:B------:R-:W-:Y:S01]  /*2e1e0*/  LOP3.LUT R118, R118, 0xffff0000, RZ, 0xc0, !PT ;  /* 0xffff000076767812 */ /* 0x000fe200078ec0ff */
[-C--:B------:R-:W-:Y:S01]  /*2e1f0*/  FMUL.FTZ R7, R7, R54.reuse ;  /* 0x0000003607077220 */ /* 0x080fe20000410000 */
[----:B------:R-:W-:Y:S01]  /*2e200*/  LOP3.LUT R4, R4, 0xffff0000, RZ, 0xc0, !PT ;  /* 0xffff000004047812 */ /* 0x000fe200078ec0ff */
[----:B------:R-:W-:Y:S01]  /*2e210*/  FFMA.FTZ R59, R6, R54, -R59 ;  /* 0x00000036063b7223 */ /* 0x000fe2000001083b */
[----:B------:R-:W-:Y:S01]  /*2e220*/  FFMA.FTZ R12, R12, R57, R13 ;  /* 0x000000390c0c7223 */ /* 0x000fe2000001000d */
[----:B------:R-:W-:-:S02]  /*2e230*/  IMAD.U32 R120, R120, 0x10000, RZ ;  /* 0x0001000078787824 */ /* 0x000fc400078e00ff */
[----:B------:R-:W-:Y:S01]  /*2e240*/  FMUL.FTZ R13, R15, R121 ;  /* 0x000000790f0d7220 */ /* 0x000fe20000410000 */
[----:B------:R-:W-:Y:S02]  /*2e250*/  IMAD.U32 R119, R119, 0x10000, RZ ;  /* 0x0001000077777824 */ /* 0x000fe400078e00ff */
[----:B------:R-:W-:Y:S01]  /*2e260*/  FMUL.FTZ R54, R15, R118 ;  /* 0x000000760f367220 */ /* 0x000fe20000410000 */
[----:B------:R-:W-:Y:S01]  /*2e270*/  FFMA.FTZ R56, R6, R56, R7 ;  /* 0x0000003806387223 */ /* 0x000fe20000010007 */
        /* <DEDUP_REMOVED lines=12> */
.L_x_5344:
[----:B------:R-:W-:Y:S05]  /*2e340*/  BSYNC B3 ;  /* 0x0000000000037941 */ /* 0x000fea0003800000 */
.L_x_5343:
[----:B------:R-:W-:Y:S02]  /*2e350*/  R2UR UR4, R74 ;  /* 0x000000004a0472ca */ /* 0x000fe400000e0000 */
[----:B------:R-:W-:Y:S02]  /*2e360*/  R2UR UR5, R75 ;  /* 0x000000004b0572ca */ /* 0x000fe400000e0000 */
[----:B------:R-:W-:-:S05]  /*2e370*/  LOP3.LUT R13, R58, 0xfffffff8, RZ, 0xc0, !PT ;  /* 0xfffffff83a0d7812 */ /* 0x000fca00078ec0ff */
[----:B------:R-:W-:-:S06]  /*2e380*/  IMAD.WIDE R10, R13, 0x2, R10 ;  /* 0x000000020d0a7825 */ /* 0x000fcc00078e020a */
[----:B-----5:R1:W-:Y:S02]  /*2e390*/  ST.E.128 desc[UR4][R10.64], R4 ;  /* 0x000000040a007985 */ /* 0x0203e4000c101d04 */
.L_x_5322:
[----:B------:R-:W-:Y:S05]  /*2e3a0*/  BSYNC B2 ;  /* 0x0000000000027941 */ /* 0x000fea0003800000 */
.L_x_5321:
[----:B------:R-:W-:-:S03]  /*2e3b0*/  UMOV UR4, 0xffffffff ;  /* 0xffffffff00047882 */ /* 0x000fc60000000000 */
[----:B------:R-:W-:Y:S05]  /*2e3c0*/  BRA.DIV UR4, `(.L_x_5345) ;  /* 0x0000007e04447947 */ /* 0x000fea000b800000 */
[----:B0-----:R-:W0:Y:S04]  /*2e3d0*/  SHFL.IDX PT, R83, R83, 0x1, 0x1c1f ;  /* 0x003c1f0053537f89 */ /* 0x001e2800000e0000 */
[----:B------:R0:W0:Y:S02]  /*2e3e0*/  SHFL.IDX PT, R14, R86, 0x1, 0x1c1f ;  /* 0x003c1f00560e7f89 */ /* 0x00002400000e0000 */
.L_x_5418:
[----:B------:R-:W-:Y:S02]  /*2e3f0*/  R2UR UR4, R74 ;  /* 0x000000004a0472ca */ /* 0x000fe400000e0000 */
[----:B------:R-:W-:-:S13]  /*2e400*/  R2UR UR5, R75 ;  /* 0x000000004b0572ca */ /* 0x000fda00000e0000 */
[----:B-1234-:R-:W2:Y:S01]  /*2e410*/  LD.E R5, desc[UR4][R30.64+0xc] ;  /* 0x00000c041e057980 */ /* 0x01eea2000c101900 */
[----:B------:R-:W-:Y:S02]  /*2e420*/  VIADD R4, R113, 0x40 ;  /* 0x0000004071047836 */ /* 0x000fe40000000000 */
[----:B0-----:R-:W-:Y:S02]  /*2e430*/  IMAD.MOV.U32 R15, RZ, RZ, R83 ;  /* 0x000000ffff0f7224 */ /* 0x001fe400078e0053 */
[----:B--2---:R-:W-:-:S05]  /*2e440*/  IMAD R5, R2, -0x60, R5 ;  /* 0xffffffa002057824 */ /* 0x004fca00078e0205 */
[----:B------:R-:W-:-:S04]  /*2e450*/  VIMNMX R5, R5, 0x60, PT ;  /* 0x0000006005057848 */ /* 0x000fc80003fe0100 */
[----:B------:R-:W-:-:S13]  /*2e460*/  ISETP.GE.AND P1, PT, R4, R5, PT ;  /* 0x000000050400720c */ /* 0x000fda0003f26270 */
[----:B------:R-:W-:Y:S05]  /*2e470*/  @P1 BRA `(.L_x_5346) ;  /* 0x0000007800581947 */ /* 0x000fea0003800000 */
[----:B------:R-:W-:Y:S02]  /*2e480*/  R2UR UR4, R74 ;  /* 0x000000004a0472ca */ /* 0x000fe400000e0000 */
[----:B------:R-:W-:-:S13]  /*2e490*/  R2UR UR5, R75 ;  /* 0x000000004b0572ca */ /* 0x000fda00000e0000 */
[----:B------:R-:W2:Y:S01]  /*2e4a0*/  LD.E.U8 R12, desc[UR4][R32.64] ;  /* 0x00000004200c7980 */ /* 0x000ea2000c101100 */
[----:B------:R-:W-:Y:S01]  /*2e4b0*/  BSSY B2, `(.L_x_5347) ;  /* 0x0000042000027945 */ /* 0x000fe20003800000 */
[----:B--2---:R-:W-:-:S04]  /*2e4c0*/  LOP3.LUT R4, R12, 0x1, RZ, 0xc0, !PT ;  /* 0x000000010c047812 */ /* 0x004fc800078ec0ff */
[----:B------:R-:W-:-:S13]  /*2e4d0*/  ISETP.NE.U32.AND P1, PT, R4, 0x1, PT ;  /* 0x000000010400780c */ /* 0x000fda0003f25070 */
[----:B------:R-:W-:Y:S05]  /*2e4e0*/  @P1 BRA `(.L_x_5348) ;  /* 0x0000000000f81947 */ /* 0x000fea0003800000 */
[----:B------:R-:W-:Y:S02]  /*2e4f0*/  R2UR UR4, R74 ;  /* 0x000000004a0472ca */ /* 0x000fe400000e0000 */
[----:B------:R-:W-:-:S13]  /*2e500*/  R2UR UR5, R75 ;  /* 0x000000004b0572ca */ /* 0x000fda00000e0000 */
[----:B------:R-:W2:Y:S01]  /*2e510*/  LD.E.U8 R4, desc[UR4][R30.64+0x18] ;  /* 0x000018041e047980 */ /* 0x000ea2000c101100 */
[----:B------:R-:W-:Y:S01]  /*2e520*/  BSSY B3, `(.L_x_5349) ;  /* 0x0000033000037945 */ /* 0x000fe20003800000 */
[----:B--2---:R-:W-:-:S04]  /*2e530*/  LOP3.LUT R4, R4, 0x1, RZ, 0xc0, !PT ;  /* 0x0000000104047812 */ /* 0x004fc800078ec0ff */
[----:B------:R-:W-:Y:S02]  /*2e540*/  ISETP.NE.U32.AND P1, PT, R4, 0x1, PT ;  /* 0x000000010400780c */ /* 0x000fe40003f25070 */
[----:B------:R0:W5:Y:S11]  /*2e550*/  LD.E.128 R4, desc[UR4][R40.64+0x2000] ;  /* 0x0020000428047980 */ /* 0x000176000c101d00 */
[----:B0-----:R-:W-:Y:S05]  /*2e560*/  @P1 BRA `(.L_x_5350) ;  /* 0x0000000000b81947 */ /* 0x001fea0003800000 */
        /* <DEDUP_REMOVED lines=46> */
.L_x_5350:
[----:B------:R-:W-:Y:S05]  /*2e850*/  BSYNC B3 ;  /* 0x0000000000037941 */ /* 0x000fea0003800000 */
.L_x_5349:
[C---:B------:R-:W-:Y:S01]  /*2e860*/  R2UR UR4, R74.reuse ;  /* 0x000000004a0472ca */ /* 0x040fe200000e0000 */
[----:B------:R-:W-:Y:S01]  /*2e870*/  IMAD.WIDE R10, R87, 0x2, R14 ;  /* 0x00000002570a7825 */ /* 0x000fe200078e020e */
[C---:B------:R-:W-:Y:S02]  /*2e880*/  R2UR UR5, R75.reuse ;  /* 0x000000004b0572ca */ /* 0x040fe400000e0000 */
[----:B------:R-:W-:Y:S02]  /*2e890*/  R2UR UR6, R74 ;  /* 0x000000004a0672ca */ /* 0x000fe400000e0000 */
[----:B------:R-:W-:-:S09]  /*2e8a0*/  R2UR UR7, R75 ;  /* 0x000000004b0772ca */ /* 0x000fd200000e0000 */
[----:B-----5:R0:W-:Y:S04]  /*2e8b0*/  ST.E.128 desc[UR4][R10.64], R4 ;  /* 0x000000040a007985 */ /* 0x0201e8000c101d04 */
[----:B------:R0:W5:Y:S02]  /*2e8c0*/  LD.E.U8 R12, desc[UR6][R32.64] ;  /* 0x00000006200c7980 */ /* 0x000164000c101100 */
.L_x_5348:
[----:B------:R-:W-:Y:S05]  /*2e8d0*/  BSYNC B2 ;  /* 0x0000000000027941 */ /* 0x000fea0003800000 */
.L_x_5347:
[----:B-----5:R-:W-:Y:S01]  /*2e8e0*/  LOP3.LUT P1, RZ, R12, 0x2, RZ, 0xc0, !PT ;  /* 0x000000020cff7812 */ /* 0x020fe2000782c0ff */
[----:B------:R-:W-:-:S12]  /*2e8f0*/  BSSY B2, `(.L_x_5351) ;  /* 0x0000048000027945 */ /* 0x000fd80003800000 */
[----:B------:R-:W-:Y:S05]  /*2e900*/  @!P1 BRA `(.L_x_5352) ;  /* 0x0000000400189947 */ /* 0x000fea0003800000 */
[----:B------:R-:W-:Y:S02]  /*2e910*/  R2UR UR4, R74 ;  /* 0x000000004a0472ca */ /* 0x000fe400000e0000 */
[----:B------:R-:W-:-:S13]  /*2e920*/  R2UR UR5, R75 ;  /* 0x000000004b0572ca */ /* 0x000fda00000e0000 */
[----:B0-----:R-:W2:Y:S01]  /*2e930*/  LD.E.U8 R10, desc[UR4][R30.64+0x18] ;  /* 0x000018041e0a7980 */ /* 0x001ea2000c101100 */
        /* <DEDUP_REMOVED lines=10> */
[----:B--2---:R-:W-:-:S13]  /*2e9e0*/  LOP3.LUT P1, RZ, R10, 0x2, RZ, 0xc0, !PT ;  /* 0x000000020aff7812 */ /* 0x004fda000782c0ff */
[----:B------:R-:W-:Y:S05]  /*2e9f0*/  @!P1 BRA `(.L_x_5354) ;  /* 0x0000000000b89947 */ /* 0x000fea0003800000 */
[----:B------:R-:W-:Y:S01]  /*2ea00*/  SHF.R.U64 R50, R46, 0x10, R47 ;  /* 0x000000102e327819 */ /* 0x000fe2000000122f */
[----:B-----5:R-:W-:Y:S01]  /*2ea10*/  IMAD.U32 R12, R7, 0x10000, RZ ;  /* 0x00010000070c7824 */ /* 0x020fe200078e00ff */
[--C-:B------:R-:W-:Y:S01]  /*2ea20*/  SHF.R.U64 R46, R48, 0x10, R49.reuse ;  /* 0x00000010302e7819 */ /* 0x100fe20000001231 */
        /* <DEDUP_REMOVED lines=43> */
.L_x_5354:
[----:B------:R-:W-:Y:S05]  /*2ece0*/  BSYNC B3 ;  /* 0x0000000000037941 */ /* 0x000fea0003800000 */
.L_x_5353:
[C---:B------:R-:W-:Y:S02]  /*2ecf0*/  R2UR UR4, R74.reuse ;  /* 0x000000004a0472ca */ /* 0x040fe400000e0000 */
[C---:B------:R-:W-:Y:S02]  /*2ed00*/  R2UR UR5, R75.reuse ;  /* 0x000000004b0572ca */ /* 0x040fe400000e0000 */
[----:B------:R-:W-:Y:S02]  /*2ed10*/  R2UR UR6, R74 ;  /* 0x000000004a0672ca */ /* 0x000fe400000e0000 */
[----:B------:R-:W-:Y:S02]  /*2ed20*/  R2UR UR7, R75 ;  /* 0x000000004b0772ca */ /* 0x000fe400000e0000 */
[----:B------:R-:W-:-:S05]  /*2ed30*/  LOP3.LUT R11, R52, 0xfffffff8, RZ, 0xc0, !PT ;  /* 0xfffffff8340b7812 */ /* 0x000fca00078ec0ff */
[----:B------:R-:W-:-:S05]  /*2ed40*/  IMAD.WIDE R10, R11, 0x2, R14 ;  /* 0x000000020b0a7825 */ /* 0x000fca00078e020e */
[----:B-----5:R1:W-:Y:S04]  /*2ed50*/  ST.E.128 desc[UR4][R10.64], R4 ;  /* 0x000000040a007985 */ /* 0x0203e8000c101d04 */
[----:B------:R1:W5:Y:S02]  /*2ed60*/  LD.E.U8 R12, desc[UR6][R32.64] ;  /* 0x00000006200c7980 */ /* 0x000364000c101100 */
.L_x_5352:
[----:B------:R-:W-:Y:S05]  /*2ed70*/  BSYNC B2 ;  /* 0x0000000000027941 */ /* 0x000fea0003800000 */
.L_x_5351:
[----:B-----5:R-:W-:Y:S01]  /*2ed80*/  LOP3.LUT P1, RZ, R12, 0x4, RZ, 0xc0, !PT ;  /* 0x000000040cff7812 */ /* 0x020fe2000782c0ff */
[----:B------:R-:W-:-:S12]  /*2ed90*/  BSSY B2, `(.L_x_5355) ;  /* 0x0000043000027945 */ /* 0x000fd80003800000 */
[----:B------:R-:W-:Y:S05]  /*2eda0*/  @!P1 BRA `(.L_x_5356) ;  /* 0x0000000400049947 */ /* 0x000fea0003800000 */
[----:B------:R-:W-:Y:S02]  /*2edb0*/  R2UR UR4, R74 ;  /* 0x000000004a0472ca */ /* 0x000fe400000e0000 */
[----:B------:R-:W-:-:S13]  /*2edc0*/  R2UR UR5, R75 ;  /* 0x000000004b0572ca */ /* 0x000fda00000e0000 */
[----:B01----:R-:W2:Y:S01]  /*2edd0*/  LD.E.U8 R5, desc[UR4][R30.64+0x18] ;  /* 0x000018041e057980 */ /* 0x003ea2000c101100 */
[----:B------:R-:W-:Y:S01]  /*2ede0*/  VIADD R4, R87, 0x40 ;  /* 0x0000004057047836 */ /* 0x000fe20000000000 */
[----:B------:R-:W-:Y:S01]  /*2edf0*/  BSSY B3, `(.L_x_5357) ;  /* 0x0000034000037945 */ /* 0x000fe20003800000 */
[----:B--2---:R-:W-:-:S03]  /*2ee00*/  LOP3.LUT P1, RZ, R5, 0x4, RZ, 0xc0, !PT ;  /* 0x0000000405ff7812 */ /* 0x004fc6000782c0ff */
[----:B------:R-:W-:-:S04]  /*2ee10*/  SHF.R.S32.HI R5, RZ, 0x1f, R4 ;  /* 0x0000001fff057819 */ /* 0x000fc80000011404 */
[----:B------:R-:W-:Y:S02]  /*2ee20*/  LEA.HI R46, R5, R4, RZ, 0x3 ;  /* 0x00000004052e7211 */ /* 0x000fe400078f18ff */
[----:B------:R0:W5:Y:S04]  /*2ee30*/  LD.E.128 R4, desc[UR4][R40.64+0x5000] ;  /* 0x0050000428047980 */ /* 0x000168000c101d00 */
        /* <DEDUP_REMOVED lines=47> */
.L_x_5358:
[----:B------:R-:W-:Y:S05]  /*2f130*/  BSYNC B3 ;  /* 0x0000000000037941 */ /* 0x000fea0003800000 */
.L_x_5357:
        /* <DEDUP_REMOVED lines=8> */
.L_x_5356:
[----:B------:R-:W-:Y:S05]  /*2f1c0*/  BSYNC B2 ;  /* 0x0000000000027941 */ /* 0x000fea0003800000 */
.L_x_5355:
[----:B-----5:R-:W-:Y:S01]  /*2f1d0*/  LOP3.LUT P1, RZ, R12, 0x8, RZ, 0xc0, !PT ;  /* 0x000000080cff7812 */ /* 0x020fe2000782c0ff */
[----:B------:R-:W-:-:S12]  /*2f1e0*/  BSSY B2, `(.L_x_5359) ;  /* 0x0000048000027945 */ /* 0x000fd80003800000 */
[----:B------:R-:W-:Y:S05]  /*2f1f0*/  @!P1 BRA `(.L_x_5360) ;  /* 0x0000000400189947 */ /* 0x000fea0003800000 */
[----:B------:R-:W-:Y:S02]  /*2f200*/  R2UR UR4, R74 ;  /* 0x000000004a0472ca */ /* 0x000fe400000e0000 */
[----:B------:R-:W-:-:S13]  /*2f210*/  R2UR UR5, R75 ;  /* 0x000000004b0572ca */ /* 0x000fda00000e0000 */
[----:B012---:R-:W2:Y:S01]  /*2f220*/  LD.E.U8 R10, desc[UR4][R30.64+0x18] ;  /* 0x000018041e0a7980 */ /* 0x007ea2000c101100 */
        /* <DEDUP_REMOVED lines=58> */
.L_x_5362:
[----:B------:R-:W-:Y:S05]  /*2f5d0*/  BSYNC B3 ;  /* 0x0000000000037941 */ /* 0x000fea0003800000 */
.L_x_5361:
        /* <DEDUP_REMOVED lines=8> */
.L_x_5360:
[----:B------:R-:W-:Y:S05]  /*2f660*/  BSYNC B2 ;  /* 0x0000000000027941 */ /* 0x000fea0003800000 */
.L_x_5359:
[----:B-----5:R-:W-:Y:S01]  /*2f670*/  LOP3.LUT P1, RZ, R12, 0x10, RZ, 0xc0, !PT ;  /* 0x000000100cff7812 */ /* 0x020fe2000782c0ff */
[----:B------:R-:W-:-:S12]  /*2f680*/  BSSY B2, `(.L_x_5363) ;  /* 0x0000043000027945 */ /* 0x000fd80003800000 */
[----:B------:R-:W-:Y:S05]  /*2f690*/  @!P1 BRA `(.L_x_5364) ;  /* 0x0000000400049947 */ /* 0x000fea0003800000 */
[----:B------:R-:W-:Y:S02]  /*2f6a0*/  R2UR UR4, R74 ;  /* 0x000000004a0472ca */ /* 0x000fe400000e0000 */
[----:B------:R-:W-:-:S13]  /*2f6b0*/  R2UR UR5, R75 ;  /* 0x000000004b0572ca */ /* 0x000fda00000e0000 */
[----:B0123--:R-:W2:Y:S01]  /*2f6c0*/  LD.E.U8 R5, desc[UR4][R30.64+0x18] ;  /* 0x000018041e057980 */ /* 0x00fea2000c101100 */
[----:B------:R-:W-:Y:S01]  /*2f6d0*/  VIADD R4, R87, 0x80 ;  /* 0x0000008057047836 */ /* 0x000fe20000000000 */
[----:B------:R-:W-:Y:S01]  /*2f6e0*/  BSSY B3, `(.L_x_5365) ;  /* 0x0000034000037945 */ /* 0x000fe20003800000 */
[----:B--2---:R-:W-:-:S03]  /*2f6f0*/  LOP3.LUT P1, RZ, R5, 0x10, RZ, 0xc0, !PT ;  /* 0x0000001005ff7812 */ /* 0x004fc6000782c0ff */
[----:B------:R-:W-:-:S04]  /*2f700*/  SHF.R.S32.HI R5, RZ, 0x1f, R4 ;  /* 0x0000001fff057819 */ /* 0x000fc80000011404 */
[----:B------:R-:W-:Y:S02]  /*2f710*/  LEA.HI R38, R5, R4, RZ, 0x3 ;  /* 0x0000000405267211 */ /* 0x000fe400078f18ff */
[----:B------:R0:W5:Y:S04]  /*2f720*/  LD.E.128 R4, desc[UR4][R40.64+0x8000] ;  /* 0x0080000428047980 */ /* 0x000168000c101d00 */
        /* <DEDUP_REMOVED lines=47> */
.L_x_5366:
[----:B------:R-:W-:Y:S05]  /*2fa20*/  BSYNC B3 ;  /* 0x0000000000037941 */ /* 0x000fea0003800000 */
.L_x_5365:
        /* <DEDUP_REMOVED lines=8> */
.L_x_5364:
[----:B------:R-:W-:Y:S05]  /*2fab0*/  BSYNC B2 ;  /* 0x0000000000027941 */ /* 0x000fea0003800000 */
.L_x_5363:
[----:B-----5:R-:W-:-:S13]  /*2fac0*/  LOP3.LUT P1, RZ, R12, 0x20, RZ, 0xc0, !PT ;  /* 0x000000200cff7812 */ /* 0x020fda000782c0ff */
[----:B------:R-:W-:Y:S05]  /*2fad0*/  @!P1 BRA `(.L_x_5346) ;  /* 0x0000006000c09947 */ /* 0x000fea0003800000 */
[----:B------:R-:W-:Y:S02]  /*2fae0*/  R2UR UR4, R74 ;  /* 0x000000004a0472ca */ /* 0x000fe400000e0000 */
[----:B------:R-:W-:-:S13]  /*2faf0*/  R2UR UR5, R75 ;  /* 0x000000004b0572ca */ /* 0x000fda00000e0000 */
[----:B------:R-:W2:Y:S01]  /*2fb00*/  LD.E.U8 R30, desc[UR4][R30.64+0x18] ;  /* 0x000018041e1e7980 */ /* 0x000ea2000c101100 */
[----:B------:R-:W-:-:S05]  /*2fb10*/  VIADD R90, R90, 0x4000 ;  /* 0x000040005a5a7836 */ /* 0x000fca0000000000 */
[----:B------:R-:W-:-:S04]  /*2fb20*/  IADD3 R91, P1, R90, R91, RZ ;  /* 0x0000005b5a5b7210 */ /* 0x000fc80007f3e0ff */
[----:B------:R-:W-:Y:S02]  /*2fb30*/  LEA.HI.X.SX32 R90, R90, R93, 0x1, P1 ;  /* 0x0000005d5a5a7211 */ /* 0x000fe400008f0eff */
[----:B01234-:R-:W-:-:S04]  /*2fb40*/  LEA R4, P1, R91, R34, 0x1 ;  /* 0x000000225b047211 */ /* 0x01ffc800078208ff */
[----:B------:R-:W-:Y:S01]  /*2fb50*/  LEA.HI.X R5, R91, R35, R90, 0x1, P1 ;  /* 0x000000235b057211 */ /* 0x000fe200008f0c5a */
[----:B------:R-:W-:Y:S01]  /*2fb60*/  VIADD R87, R87, 0xa0 ;  /* 0x000000a057577836 */ /* 0x000fe20000000000 */
[----:B------:R-:W-:Y:S04]  /*2fb70*/  BSSY B2, `(.L_x_5367) ;  /* 0x0000034000027945 */ /* 0x000fe80003800000 */
[----:B------:R-:W-:Y:S01]  /*2fb80*/  SHF.R.S32.HI R10, RZ, 0x1f, R87 ;  /* 0x0000001fff0a7819 */ /* 0x000fe20000011457 */
[----:B------:R-:W5:Y:S03]  /*2fb90*/  LD.E.128 R4, desc[UR4][R4.64] ;  /* 0x0000000404047980 */ /* 0x000f66000c101d00 */
[----:B------:R-:W-:-:S02]  /*2fba0*/  LEA.HI R87, R10, R87, RZ, 0x3 ;  /* 0x000000570a577211 */ /* 0x000fc400078f18ff */
[----:B------:R-:W-:-:S13]  /*2fbb0*/  LOP3.LUT P1, RZ, R30, 0x20, RZ, 0xc0, !PT ;  /* 0x000000201eff7812 */ /* 0x000fda000782c0ff */
        /* <DEDUP_REMOVED lines=35> */
[----:B------:R-:W-:Y:S01]  /*2fdf0*/  FMUL.FTZ R4, R4, R94 ;  /* 0x0000005e04047220 */ /* 0x000fe20000410000 */
[----:B------:R-:W-:Y:S01]  /*2fe00*/  FMUL.FTZ R11, R11, R92 ;  /* 0x0000005c0b0b7220 */ /* 0x000fe20000410000 */
        /* <DEDUP_REMOVED lines=10> */
.L_x_5368:
[----:B------:R-:W-:Y:S05]  /*2feb0*/  BSYNC B2 ;  /* 0x0000000000027941 */ /* 0x000fea0003800000 */
.L_x_5367:
[----:B------:R-:W-:Y:S02]  /*2fec0*/  R2UR UR4, R74 ;  /* 0x000000004a0472ca */ /* 0x000fe400000e0000 */
[----:B------:R-:W-:Y:S02]  /*2fed0*/  R2UR UR5, R75 ;  /* 0x000000004b0572ca */ /* 0x000fe400000e0000 */
[----:B------:R-:W-:-:S05]  /*2fee0*/  LOP3.LUT R87, R87, 0xfffffff8, RZ, 0xc0, !PT ;  /* 0xfffffff857577812 */ /* 0x000fca00078ec0ff */
[----:B------:R-:W-:-:S06]  /*2fef0*/  IMAD.WIDE R14, R87, 0x2, R14 ;  /* 0x00000002570e7825 */ /* 0x000fcc00078e020e */
[----:B-----5:R0:W-:Y:S01]  /*2ff00*/  ST.E.128 desc[UR4][R14.64], R4 ;  /* 0x000000040e007985 */ /* 0x0201e2000c101d04 */
[----:B------:R-:W-:Y:S05]  /*2ff10*/  BRA `(.L_x_5346) ;  /* 0x0000005c00b07947 */ /* 0x000fea0003800000 */
.L_x_5311:
[C---:B------:R-:W-:Y:S01]  /*2ff20*/  R2UR UR8, R74.reuse ;  /* 0x000000004a0872ca */ /* 0x040fe200000e0000 */
[----:B------:R0:W5:Y:S01]  /*2ff30*/  LDL.64 R10, [R21+0x10] ;  /* 0x00001000150a7983 */ /* 0x0001620000100a00 */
[C---:B------:R-:W-:Y:S02]  /*2ff40*/  R2UR UR9, R75.reuse ;  /* 0x000000004b0972ca */ /* 0x040fe400000e0000 */
[C---:B------:R-:W-:Y:S02]  /*2ff50*/  R2UR UR10, R74.reuse ;  /* 0x000000004a0a72ca */ /* 0x040fe400000e0000 */
[C---:B------:R-:W-:Y:S02]  /*2ff60*/  R2UR UR11, R75.reuse ;  /* 0x000000004b0b72ca */ /* 0x040fe400000e0000 */
[----:B------:R-:W-:Y:S02]  /*2ff70*/  R2UR UR4, R74 ;  /* 0x000000004a0472ca */ /* 0x000fe400000e0000 */
[----:B------:R-:W-:-:S02]  /*2ff80*/  R2UR UR5, R75 ;  /* 0x000000004b0572ca */ /* 0x000fc400000e0000 */
[C---:B------:R-:W-:Y:S02]  /*2ff90*/  R2UR UR6, R74.reuse ;  /* 0x000000004a0672ca */ /* 0x040fe400000e0000 */
[----:B------:R-:W-:Y:S01]  /*2ffa0*/  R2UR UR7, R75 ;  /* 0x000000004b0772ca */ /* 0x000fe200000e0000 */
[----:B-----5:R-:W2:Y:S04]  /*2ffb0*/  LD.E R4, desc[UR8][R8.64+0x14] ;  /* 0x0000140808047980 */ /* 0x020ea8000c101900 */
[----:B------:R-:W3:Y:S04]  /*2ffc0*/  LD.E R7, desc[UR10][R8.64+0xc] ;  /* 0x00000c0a08077980 */ /* 0x000ee8000c101900 */
[----:B------:R-:W4:Y:S04]  /*2ffd0*/  LD.E.64 R14, desc[UR4][R8.64+0xa0] ;  /* 0x0000a004080e7980 */ /* 0x000f28000c101b00 */
[----:B------:R-:W4:Y:S01]  /*2ffe0*/  LD.E.64 R76, desc[UR6][R8.64+0xc0] ;  /* 0x0000c006084c7980 */ /* 0x000f22000c101b00 */
[----:B------:R-:W-:-:S02]  /*2fff0*/  R2UR UR12, R74 ;  /* 0x000000004a0c72ca */ /* 0x000fc400000e0000 */
[----:B------:R-:W-:Y:S01]  /*30000*/  R2UR UR13, R75 ;  /* 0x000000004b0d72ca */ /* 0x000fe200000e0000 */
[----:B------:R0:W5:Y:S01]  /*30010*/  LD.E.64 R78, desc[UR6][R8.64+0xa8] ;  /* 0x0000a806084e7980 */ /* 0x000162000c101b00 */
[----:B------:R-:W-:Y:S01]  /*30020*/  SHF.R.S32.HI R87, RZ, 0x1f, R2 ;  /* 0x0000001fff577819 */ /* 0x000fe20000011402 */
[----:B------:R-:W-:Y:S02]  /*30030*/  BSSY B2, `(.L_x_5369) ;  /* 0x0000053000027945 */ /* 0x000fe40003800000 */
[----:B------:R0:W5:Y:S01]  /*30040*/  LD.E.64 R80, desc[UR8][R8.64+0xb8] ;  /* 0x0000b80808507980 */ /* 0x000162000c101b00 */
[----:B------:R-:W-:Y:S02]  /*30050*/  CS2R R46, SRZ ;  /* 0x00000000002e7805 */ /* 0x000fe4000001ff00 */
[----:B------:R-:W-:Y:S02]  /*30060*/  CS2R R26, SRZ ;  /* 0x00000000001a7805 */ /* 0x000fe4000001ff00 */
[----:B------:R-:W-:-:S02]  /*30070*/  CS2R R24, SRZ ;  /* 0x0000000000187805 */ /* 0x000fc4000001ff00 */
[----:B------:R-:W-:Y:S01]  /*30080*/  CS2R R30, SRZ ;  /* 0x00000000001e7805 */ /* 0x000fe2000001ff00 */
[----:B------:R0:W5:Y:S01]  /*30090*/  LD.E.U8 R90, desc[UR12][R8.64+0x19] ;  /* 0x0000190c085a7980 */ /* 0x000162000c101100 */
        /* <DEDUP_REMOVED lines=18> */
[----:B--2---:R-:W-:Y:S01]  /*301c0*/  SHF.R.S32.HI R5, RZ, 0x1f, R4 ;  /* 0x0000001fff057819 */ /* 0x004fe20000011404 */
[----:B---3--:R-:W-:-:S03]  /*301d0*/  IMAD R7, R2, -0x60, R7 ;  /* 0xffffffa002077824 */ /* 0x008fc600078e0207 */
[----:B------:R-:W-:-:S04]  /*301e0*/  LEA.HI R5, R5, R4, RZ, 0x2 ;  /* 0x0000000405057211 */ /* 0x000fc800078f10ff */
[----:B------:R-:W-:Y:S02]  /*301f0*/  SHF.R.S32.HI R5, RZ, 0x2, R5 ;  /* 0x00000002ff057819 */ /* 0x000fe40000011405 */
[----:B------:R-:W-:-:S04]  /*30200*/  VIMNMX R7, R7, 0x60, PT ;  /* 0x0000006007077848 */ /* 0x000fc80003fe0100 */
[----:B------:R-:W-:Y:S01]  /*30210*/  ISETP.GE.AND P1, PT, R5, R7, PT ;  /* 0x000000070500720c */ /* 0x000fe20003f26270 */
[-C--:B----4-:R-:W-:Y:S02]  /*30220*/  IMAD R13, R15, R2.reuse, RZ ;  /* 0x000000020f0d7224 */ /* 0x090fe400078e02ff */
[-C--:B------:R-:W-:Y:S02]  /*30230*/  IMAD R15, R77, R2.reuse, RZ ;  /* 0x000000024d0f7224 */ /* 0x080fe400078e02ff */
[----:B------:R-:W-:Y:S02]  /*30240*/  VIADD R4, R5, 0x40 ;  /* 0x0000004005047836 */ /* 0x000fe40000000000 */
[-C--:B------:R-:W-:Y:S02]  /*30250*/  IMAD R85, R14, R87.reuse, R13 ;  /* 0x000000570e557224 */ /* 0x080fe400078e020d */
[----:B------:R-:W-:Y:S01]  /*30260*/  IMAD R87, R76, R87, R15 ;  /* 0x000000574c577224 */ /* 0x000fe200078e020f */
[----:B------:R0:W5:Y:S01]  /*30270*/  LD.E.64 R12, desc[UR4][R8.64+0x98] ;  /* 0x00009804080c7980 */ /* 0x000162000c101b00 */
[----:B------:R-:W-:Y:S01]  /*30280*/  IMAD.WIDE.U32 R14, R14, R2, RZ ;  /* 0x000000020e0e7225 */ /* 0x000fe200078e00ff */
[----:B------:R-:W-:-:S03]  /*30290*/  ISETP.GE.AND P3, PT, R4, R7, PT ;  /* 0x000000070400720c */ /* 0x000fc60003f66270 */
[----:B------:R-:W-:Y:S01]  /*302a0*/  IMAD.WIDE.U32 R76, R76, R2, RZ ;  /* 0x000000024c4c7225 */ /* 0x000fe200078e00ff */
[----:B------:R-:W-:Y:S02]  /*302b0*/  CS2R R6, SRZ ;  /* 0x0000000000067805 */ /* 0x000fe4000001ff00 */
[----:B------:R-:W-:Y:S01]  /*302c0*/  CS2R R4, SRZ ;  /* 0x0000000000047805 */ /* 0x000fe2000001ff00 */
[----:B------:R-:W5:Y:S01]  /*302d0*/  LD.E.64 R8, desc[UR10][R8.64+0xc8] ;  /* 0x0000c80a08087980 */ /* 0x000f62000c101b00 */
[----:B------:R-:W-:Y:S02]  /*302e0*/  IMAD.IADD R91, R15, 0x1, R85 ;  /* 0x000000010f5b7824 */ /* 0x000fe400078e0255 */
[----:B------:R-:W-:Y:S01]  /*302f0*/  IMAD.IADD R87, R77, 0x1, R87 ;  /* 0x000000014d577824 */ /* 0x000fe200078e0257 */
[----:B0-----:R-:W-:Y:S06]  /*30300*/  @P1 BRA `(.L_x_5370) ;  /* 0x0000000000941947 */ /* 0x001fec0003800000 */
[----:B-----5:R-:W-:Y:S02]  /*30310*/  LOP3.LUT R4, R90, 0x1, RZ, 0xc0, !PT ;  /* 0x000000015a047812 */ /* 0x020fe400078ec0ff */
[----:B------:R-:W-:Y:S02]  /*30320*/  CS2R R30, SRZ ;  /* 0x00000000001e7805 */ /* 0x000fe4000001ff00 */
[----:B------:R-:W-:Y:S02]  /*30330*/  CS2R R28, SRZ ;  /* 0x00000000001c7805 */ /* 0x000fe4000001ff00 */
[----:B------:R-:W-:Y:S02]  /*30340*/  CS2R R26, SRZ ;  /* 0x00000000001a7805 */ /* 0x000fe4000001ff00 */
[----:B------:R-:W-:Y:S02]  /*30350*/  ISETP.NE.U32.AND P4, PT, R4, 0x1, PT ;  /* 0x000000010400780c */ /* 0x000fe40003f85070 */
[----:B------:R-:W-:-:S02]  /*30360*/  CS2R R24, SRZ ;  /* 0x0000000000187805 */ /* 0x000fc4000001ff00 */
[----:B------:R-:W-:Y:S02]  /*30370*/  CS2R R6, SRZ ;  /* 0x0000000000067805 */ /* 0x000fe4000001ff00 */
[----:B------:R-:W-:Y:S02]  /*30380*/  CS2R R4, SRZ ;  /* 0x0000000000047805 */ /* 0x000fe4000001ff00 */
[----:B------:R-:W-:Y:S02]  /*30390*/  R2P PR, R90, 0x6 ;  /* 0x000000065a007804 */ /* 0x000fe40000000000 */
[----:B------:R-:W-:Y:S02]  /*303a0*/  CS2R R42, SRZ ;  /* 0x00000000002a7805 */ /* 0x000fe4000001ff00 */
[----:B------:R-:W-:Y:S02]  /*303b0*/  LEA R84, P5, R14, R78, 0x1 ;  /* 0x0000004e0e547211 */ /* 0x000fe400078a08ff */
[----:B------:R-:W-:-:S02]  /*303c0*/  CS2R R40, SRZ ;  /* 0x0000000000287805 */ /* 0x000fc4000001ff00 */
[----:B------:R-:W-:Y:S02]  /*303d0*/  LEA R88, P6, R76, R8, 0x1 ;  /* 0x000000084c587211 */ /* 0x000fe400078c08ff */
[----:B------:R-:W-:Y:S02]  /*303e0*/  CS2R R38, SRZ ;  /* 0x0000000000267805 */ /* 0x000fe4000001ff00 */
[----:B------:R-:W-:Y:S02]  /*303f0*/  CS2R R36, SRZ ;  /* 0x0000000000247805 */ /* 0x000fe4000001ff00 */
[----:B------:R-:W-:Y:S02]  /*30400*/  CS2R R34, SRZ ;  /* 0x0000000000227805 */ /* 0x000fe4000001ff00 */
[----:B------:R-:W-:Y:S02]  /*30410*/  CS2R R32, SRZ ;  /* 0x0000000000207805 */ /* 0x000fe4000001ff00 */
[----:B------:R-:W-:-:S02]  /*30420*/  @!P4 R2UR UR4, R74 ;  /* 0x000000004a04c2ca */ /* 0x000fc400000e0000 */
[C---:B------:R-:W-:Y:S02]  /*30430*/  @!P4 R2UR UR5, R75.reuse ;  /* 0x000000004b05c2ca */ /* 0x040fe400000e0000 */
[C---:B------:R-:W-:Y:S02]  /*30440*/  @P1 R2UR UR8, R74.reuse ;  /* 0x000000004a0812ca */ /* 0x040fe400000e0000 */
[C---:B------:R-:W-:Y:S02]  /*30450*/  @P1 R2UR UR9, R75.reuse ;  /* 0x000000004b0912ca */ /* 0x040fe400000e0000 */
[C---:B------:R-:W-:Y:S02]  /*30460*/  @P2 R2UR UR12, R74.reuse ;  /* 0x000000004a0c22ca */ /* 0x040fe400000e0000 */
[----:B------:R-:W-:Y:S02]  /*30470*/  @P2 R2UR UR13, R75 ;  /* 0x000000004b0d22ca */ /* 0x000fe400000e0000 */
[----:B------:R-:W-:-:S02]  /*30480*/  @!P4 R2UR UR6, R74 ;  /* 0x000000004a06c2ca */ /* 0x000fc400000e0000 */
[C---:B------:R-:W-:Y:S02]  /*30490*/  @!P4 R2UR UR7, R75.reuse ;  /* 0x000000004b07c2ca */ /* 0x040fe400000e0000 */
[C---:B------:R-:W-:Y:S02]  /*304a0*/  @P1 R2UR UR10, R74.reuse ;  /* 0x000000004a0a12ca */ /* 0x040fe400000e0000 */
[C---:B------:R-:W-:Y:S02]  /*304b0*/  @P1 R2UR UR11, R75.reuse ;  /* 0x000000004b0b12ca */ /* 0x040fe400000e0000 */
[----:B------:R-:W-:Y:S02]  /*304c0*/  @P2 R2UR UR14, R74 ;  /* 0x000000004a0e22ca */ /* 0x000fe400000e0000 */
[----:B------:R-:W-:Y:S02]  /*304d0*/  @P2 R2UR UR15, R75 ;  /* 0x000000004b0f22ca */ /* 0x000fe400000e0000 */
[----:B------:R-:W-:-:S02]  /*304e0*/  LEA.HI.X R85, R14, R79, R91, 0x1, P5 ;  /* 0x0000004f0e557211 */ /* 0x000fc400028f0c5b */
[----:B------:R-:W-:-:S03]  /*304f0*/  LEA.HI.X R89, R76, R9, R87, 0x1, P6 ;  /* 0x000000094c597211 */ /* 0x000fc600030f0c57 */
[----:B------:R0:W5:Y:S04]  /*30500*/  @!P4 LD.E.128 R28, desc[UR4][R84.64] ;  /* 0x00000004541cc980 */ /* 0x000168000c101d00 */
[----:B------:R0:W5:Y:S04]  /*30510*/  @P1 LD.E.128 R24, desc[UR8][R84.64+0x40] ;  /* 0x0000400854181980 */ /* 0x000168000c101d00 */
[----:B------:R0:W5:Y:S04]  /*30520*/  @P2 LD.E.128 R4, desc[UR12][R84.64+0x80] ;  /* 0x0000800c54042980 */ /* 0x000168000c101d00 */
[----:B------:R0:W5:Y:S04]  /*30530*/  @!P4 LD.E.128 R40, desc[UR6][R88.64] ;  /* 0x000000065828c980 */ /* 0x000168000c101d00 */
[----:B------:R0:W5:Y:S04]  /*30540*/  @P1 LD.E.128 R36, desc[UR10][R88.64+0x40] ;  /* 0x0000400a58241980 */ /* 0x000168000c101d00 */
[----:B------:R0:W5:Y:S02]  /*30550*/  @P2 LD.E.128 R32, desc[UR14][R88.64+0x80] ;  /* 0x0000800e58202980 */ /* 0x000164000c101d00 */
.L_x_5370:
[----:B------:R-:W-:Y:S05]  /*30560*/  BSYNC B2 ;  /* 0x0000000000027941 */ /* 0x000fea0003800000 */
.L_x_5369:
[----:B------:R-:W-:Y:S04]  /*30570*/  BSSY B2, `(.L_x_5371) ;  /* 0x000002b000027945 */ /* 0x000fe80003800000 */
[----:B------:R-:W-:Y:S05]  /*30580*/  @P3 BRA `(.L_x_5372) ;  /* 0x0000000000a43947 */ /* 0x000fea0003800000 */
[----:B-----5:R-:W-:Y:S02]  /*30590*/  IADD3 R15, P3, R12, R14, RZ ;  /* 0x0000000e0c0f7210 */ /* 0x020fe40007f7e0ff */
[----:B------:R-:W-:Y:S02]  /*305a0*/  CS2R R54, SRZ ;  /* 0x0000000000367805 */ /* 0x000fe4000001ff00 */
[----:B------:R-:W-:Y:S02]  /*305b0*/  IADD3 R77, P4, R80, R76, RZ ;  /* 0x0000004c504d7210 */ /* 0x000fe40007f9e0ff */
[----:B------:R-:W-:Y:S02]  /*305c0*/  CS2R R52, SRZ ;  /* 0x0000000000347805 */ /* 0x000fe4000001ff00 */
[C---:B------:R-:W-:Y:S01]  /*305d0*/  LOP3.LUT R12, R90.reuse, 0x1, RZ, 0xc0, !PT ;  /* 0x000000015a0c7812 */ /* 0x040fe200078ec0ff */
[----:B------:R-:W-:Y:S01]  /*305e0*/  IMAD.X R13, R13, 0x1, R91, P3 ;  /* 0x000000010d0d7824 */ /* 0x000fe200018e065b */
[----:B------:R-:W-:Y:S01]  /*305f0*/  R2P PR, R90, 0x6 ;  /* 0x000000065a007804 */ /* 0x000fe20000000000 */
[----:B------:R-:W-:Y:S01]  /*30600*/  IMAD.X R80, R81, 0x1, R87, P4 ;  /* 0x0000000151507824 */ /* 0x000fe200020e0657 */
[----:B------:R-:W-:-:S02]  /*30610*/  ISETP.NE.U32.AND P5, PT, R12, 0x1, PT ;  /* 0x000000010c00780c */ /* 0x000fc40003fa5070 */
[----:B------:R-:W-:Y:S02]  /*30620*/  CS2R R50, SRZ ;  /* 0x0000000000327805 */ /* 0x000fe4000001ff00 */
[----:B------:R-:W-:Y:S02]  /*30630*/  LEA R12, P3, R15, R78, 0x1 ;  /* 0x0000004e0f0c7211 */ /* 0x000fe400078608ff */
[----:B------:R-:W-:Y:S02]  /*30640*/  CS2R R48, SRZ ;  /* 0x0000000000307805 */ /* 0x000fe4000001ff00 */
[----:B------:R-:W-:Y:S02]  /*30650*/  LEA R8, P4, R77, R8, 0x1 ;  /* 0x000000084d087211 */ /* 0x000fe400078808ff */
[----:B------:R-:W-:Y:S02]  /*30660*/  CS2R R46, SRZ ;  /* 0x00000000002e7805 */ /* 0x000fe4000001ff00 */
[----:B------:R-:W-:-:S02]  /*30670*/  CS2R R44, SRZ ;  /* 0x00000000002c7805 */ /* 0x000fc4000001ff00 */
[----:B------:R-:W-:Y:S02]  /*30680*/  CS2R R66, SRZ ;  /* 0x0000000000427805 */ /* 0x000fe4000001ff00 */
[----:B------:R-:W-:Y:S02]  /*30690*/  CS2R R64, SRZ ;  /* 0x0000000000407805 */ /* 0x000fe4000001ff00 */
[----:B------:R-:W-:Y:S02]  /*306a0*/  CS2R R62, SRZ ;  /* 0x00000000003e7805 */ /* 0x000fe4000001ff00 */
[----:B------:R-:W-:Y:S02]  /*306b0*/  CS2R R60, SRZ ;  /* 0x00000000003c7805 */ /* 0x000fe4000001ff00 */
[----:B------:R-:W-:Y:S02]  /*306c0*/  @P1 R2UR UR8, R74 ;  /* 0x000000004a0812ca */ /* 0x000fe400000e0000 */
[----:B------:R-:W-:-:S02]  /*306d0*/  CS2R R58, SRZ ;  /* 0x00000000003a7805 */ /* 0x000fc4000001ff00 */
[C---:B------:R-:W-:Y:S02]  /*306e0*/  @!P5 R2UR UR4, R74.reuse ;  /* 0x000000004a04d2ca */ /* 0x040fe400000e0000 */
[----:B------:R-:W-:Y:S02]  /*306f0*/  CS2R R56, SRZ ;  /* 0x0000000000387805 */ /* 0x000fe4000001ff00 */
[C---:B------:R-:W-:Y:S02]  /*30700*/  @!P5 R2UR UR5, R75.reuse ;  /* 0x000000004b05d2ca */ /* 0x040fe400000e0000 */
[C---:B------:R-:W-:Y:S02]  /*30710*/  @P1 R2UR UR9, R75.reuse ;  /* 0x000000004b0912ca */ /* 0x040fe400000e0000 */
[----:B------:R-:W-:Y:S02]  /*30720*/  @P2 R2UR UR12, R74 ;  /* 0x000000004a0c22ca */ /* 0x000fe400000e0000 */
[----:B------:R-:W-:-:S02]  /*30730*/  @P2 R2UR UR13, R75 ;  /* 0x000000004b0d22ca */ /* 0x000fc400000e0000 */
[C---:B------:R-:W-:Y:S02]  /*30740*/  @!P5 R2UR UR6, R74.reuse ;  /* 0x000000004a06d2ca */ /* 0x040fe400000e0000 */
[C---:B------:R-:W-:Y:S02]  /*30750*/  @!P5 R2UR UR7, R75.reuse ;  /* 0x000000004b07d2ca */ /* 0x040fe400000e0000 */
[C---:B------:R-:W-:Y:S02]  /*30760*/  @P1 R2UR UR10, R74.reuse ;  /* 0x000000004a0a12ca */ /* 0x040fe400000e0000 */
[C---:B------:R-:W-:Y:S02]  /*30770*/  @P1 R2UR UR11, R75.reuse ;  /* 0x000000004b0b12ca */ /* 0x040fe400000e0000 */
[----:B------:R-:W-:Y:S02]  /*30780*/  @P2 R2UR UR14, R74 ;  /* 0x000000004a0e22ca */ /* 0x000fe400000e0000 */
[----:B------:R-:W-:-:S02]  /*30790*/  @P2 R2UR UR15, R75 ;  /* 0x000000004b0f22ca */ /* 0x000fc400000e0000 */
[----:B------:R-:W-:Y:S02]  /*307a0*/  LEA.HI.X R13, R15, R79, R13, 0x1, P3 ;  /* 0x0000004f0f0d7211 */ /* 0x000fe400018f0c0d */
[----:B------:R-:W-:-:S03]  /*307b0*/  LEA.HI.X R9, R77, R9, R80, 0x1, P4 ;  /* 0x000000094d097211 */ /* 0x000fc600020f0c50 */
[----:B------:R1:W5:Y:S04]  /*307c0*/  @!P5 LD.E.128 R52, desc[UR4][R12.64] ;  /* 0x000000040c34d980 */ /* 0x000368000c101d00 */
[----:B------:R1:W5:Y:S04]  /*307d0*/  @P1 LD.E.128 R48, desc[UR8][R12.64+0x40] ;  /* 0x000040080c301980 */ /* 0x000368000c101d00 */
[----:B------:R1:W5:Y:S04]  /*307e0*/  @P2 LD.E.128 R44, desc[UR12][R12.64+0x80] ;  /* 0x0000800c0c2c2980 */ /* 0x000368000c101d00 */
[----:B------:R1:W5:Y:S04]  /*307f0*/  @!P5 LD.E.128 R64, desc[UR6][R8.64] ;  /* 0x000000060840d980 */ /* 0x000368000c101d00 */
[----:B------:R1:W5:Y:S04]  /*30800*/  @P1 LD.E.128 R60, desc[UR10][R8.64+0x40] ;  /* 0x0000400a083c1980 */ /* 0x000368000c101d00 */
[----:B------:R1:W5:Y:S02]  /*30810*/  @P2 LD.E.128 R56, desc[UR14][R8.64+0x80] ;  /* 0x0000800e08382980 */ /* 0x000364000c101d00 */
.L_x_5372:
[----:B------:R-:W-:Y:S05]  /*30820*/  BSYNC B2 ;  /* 0x0000000000027941 */ /* 0x000fea0003800000 */
.L_x_5371:
[----:B------:R-:W-:Y:S01]  /*30830*/  R2UR UR4, R74 ;  /* 0x000000004a0472ca */ /* 0x000fe200000e0000 */
[----:B-1---5:R1:W5:Y:S01]  /*30840*/  LDL R8, [R71] ;  /* 0x0000000047087983 */ /* 0x0223620000100800 */
        /* <DEDUP_REMOVED lines=102> */
[----:B-1----:R-:W-:Y:S05]  /*30eb0*/  @!P1 BRA `(.L_x_5374) ;  /* 0x0000000000049947 */ /* 0x002fea0003800000 */
[----:B------:R-:W-:Y:S01]  /*30ec0*/  BPT.TRAP 0x1 ;  /* 0x000000040000795c */ /* 0x000fe20000300000 */
.L_x_5374:
[----:B------:R-:W-:Y:S05]  /*30ed0*/  BSYNC B2 ;  /* 0x0000000000027941 */ /* 0x000fea0003800000 */
.L_x_5373:
[----:B------:R-:W-:Y:S02]  /*30ee0*/  R2UR UR4, R74 ;  /* 0x000000004a0472ca */ /* 0x000fe400000e0000 */
[----:B------:R-:W-:-:S13]  /*30ef0*/  R2UR UR5, R75 ;  /* 0x000000004b0572ca */ /* 0x000fda00000e0000 */
[----:B------:R-:W2:Y:S01]  /*30f00*/  LD.E.64 R10, desc[UR4][R10.64+0x8] ;  /* 0x000008040a0a7980 */ /* 0x000ea2000c101b00 */
[----:B-----5:R-:W-:Y:S01]  /*30f10*/  SHF.L.U32 R9, R9, 0x1f, RZ ;  /* 0x0000001f09097819 */ /* 0x020fe200000006ff */
[----:B------:R-:W-:Y:S01]  /*30f20*/  BSSY B2, `(.L_x_5375) ;  /* 0x0000005000027945 */ /* 0x000fe20003800000 */
[----:B--2---:R-:W-:-:S05]  /*30f30*/  MOV R13, R10 ;  /* 0x0000000a000d7202 */ /* 0x004fca0000000f00 */
[----:B------:R-:W-:-:S04]  /*30f40*/  IMAD R8, R8, 0x8, R13 ;  /* 0x0000000808087824 */ /* 0x000fc800078e020d */
[----:B------:R-:W1:Y:S02]  /*30f50*/  SYNCS.PHASECHK.TRANS64.TRYWAIT P1, [R8+URZ], R9 ;  /* 0x00000009080075a7 */ /* 0x000e64000802017f */
[----:B-1----:R-:W-:Y:S05]  /*30f60*/  @!P1 BRA `(.L_x_5376) ;  /* 0x0000005000a49947 */ /* 0x002fea0003800000 */
.L_x_5419:
[----:B------:R-:W-:Y:S05]  /*30f70*/  BSYNC B2 ;  /* 0x0000000000027941 */ /* 0x000fea0003800000 */
.L_x_5375:
[----:B------:R-:W2:Y:S01]  /*30f80*/  LDL.64 R76, [R21+0x30] ;  /* 0x00003000154c7983 */ /* 0x000ea20000100a00 */
[C---:B------:R-:W-:Y:S02]  /*30f90*/  R2UR UR4, R74.reuse ;  /* 0x000000004a0472ca */ /* 0x040fe400000e0000 */
[----:B------:R-:W-:Y:S01]  /*30fa0*/  R2UR UR5, R75 ;  /* 0x000000004b0572ca */ /* 0x000fe200000e0000 */
[----:B------:R-:W3:Y:S04]  /*30fb0*/  LDL.64 R80, [R21+0x38] ;  /* 0x0000380015507983 */ /* 0x000ee80000100a00 */
[----:B0-----:R-:W4:Y:S04]  /*30fc0*/  LDL R89, [R71] ;  /* 0x0000000047597983 */ /* 0x001f280000100800 */
[----:B-1----:R-:W4:Y:S04]  /*30fd0*/  LDL.64 R8, [R21+0x8] ;  /* 0x0000080015087983 */ /* 0x002f280000100a00 */
[----:B------:R0:W5:Y:S04]  /*30fe0*/  LDL.64 R78, [R21+0x40] ;  /* 0x00004000154e7983 */ /* 0x0001680000100a00 */
[----:B--2---:R-:W2:Y:S01]  /*30ff0*/  LD.E R117, desc[UR4][R76.64+0x8] ;  /* 0x000008044c757980 */ /* 0x004ea2000c101900 */
[----:B------:R-:W-:-:S02]  /*31000*/  R2UR UR8, R74 ;  /* 0x000000004a0872ca */ /* 0x000fc400000e0000 */
[C---:B------:R-:W-:Y:S01]  /*31010*/  R2UR UR9, R75.reuse ;  /* 0x000000004b0972ca */ /* 0x040fe200000e0000 */
[----:B---3--:R-:W5:Y:S01]  /*31020*/  LD.E.64 R80, desc[UR4][R80.64] ;  /* 0x0000000450507980 */ /* 0x008f62000c101b00 */
[----:B------:R-:W-:Y:S02]  /*31030*/  R2UR UR6, R74 ;  /* 0x000000004a0672ca */ /* 0x000fe400000e0000 */
[----:B------:R-:W-:Y:S01]  /*31040*/  R2UR UR7, R75 ;  /* 0x000000004b0772ca */ /* 0x000fe200000e0000 */
[----:B----4-:R-:W-:Y:S01]  /*31050*/  IMAD R89, R89, 0x4800, RZ ;  /* 0x0000480059597824 */ /* 0x010fe200078e02ff */
[----:B------:R-:W-:-:S04]  /*31060*/  UMOV UR4, 0xffffffff ;  /* 0xffffffff00047882 */ /* 0x000fc80000000000 */
[----:B------:R-:W-:-:S03]  /*31070*/  SHF.R.S32.HI R90, RZ, 0x1f, R89 ;  /* 0x0000001fff5a7819 */ /* 0x000fc60000011459 */
[----:B------:R0:W5:Y:S04]  /*31080*/  LD.E R87, desc[UR8][R8.64+0x74] ;  /* 0x0000740808577980 */ /* 0x000168000c101900 */
[----:B------:R0:W5:Y:S01]  /*31090*/  LD.E R88, desc[UR6][R76.64+0x4] ;  /* 0x000004064c587980 */ /* 0x000162000c101900 */
[----:B--2---:R-:W-:-:S04]  /*310a0*/  SHF.R.S32.HI R126, RZ, 0x1f, R117 ;  /* 0x0000001fff7e7819 */ /* 0x004fc80000011475 */
[----:B------:R-:W-:-:S04]  /*310b0*/  LEA.HI R116, R126, R117, RZ, 0x2 ;  /* 0x000000757e747211 */ /* 0x000fc800078f10ff */
[----:B------:R-:W-:-:S05]  /*310c0*/  LOP3.LUT R10, R116, 0x1ffffffc, RZ, 0xc0, !PT ;  /* 0x1ffffffc740a7812 */ /* 0x000fca00078ec0ff */
[----:B------:R-:W-:Y:S01]  /*310d0*/  IMAD.IADD R10, R117, 0x1, -R10 ;  /* 0x00000001750a7824 */ /* 0x000fe200078e0a0a */
[----:B------:R-:W-:-:S03]  /*310e0*/  SHF.R.S32.HI R116, RZ, 0x2, R116 ;  /* 0x00000002ff747819 */ /* 0x000fc60000011474 */
[----:B------:R-:W-:Y:S01]  /*310f0*/  IMAD.SHL.U32 R91, R10, 0x8, RZ ;  /* 0x000000080a5b7824 */ /* 0x000fe200078e00ff */
[----:B0-----:R-:W-:Y:S06]  /*31100*/  BRA.DIV UR4, `(.L_x_5377) ;  /* 0x0000005204507947 */ /* 0x001fec000b800000 */
[----:B------:R0:W1:Y:S04]  /*31110*/  SHFL.IDX PT, R85, R83, RZ, 0x1c1f ;  /* 0x001c1fff53557589 */ /* 0x00006800000e0000 */
[----:B------:R0:W2:Y:S02]  /*31120*/  SHFL.IDX PT, R84, R86, RZ, 0x1c1f ;  /* 0x001c1fff56547589 */ /* 0x0000a400000e0000 */
.L_x_5423:
[----:B------:R-:W-:Y:S02]  /*31130*/  R2UR UR4, R74 ;  /* 0x000000004a0472ca */ /* 0x000fe400000e0000 */
[----:B------:R-:W-:-:S13]  /*31140*/  R2UR UR5, R75 ;  /* 0x000000004b0572ca */ /* 0x000fda00000e0000 */
[----:B------:R-:W3:Y:S01]  /*31150*/  LD.E R9, desc[UR4][R76.64+0xc] ;  /* 0x00000c044c097980 */ /* 0x000ee2000c101900 */
[----:B------:R-:W-:Y:S01]  /*31160*/  BSSY B2, `(.L_x_5378) ;  /* 0x00001e8000027945 */ /* 0x000fe20003800000 */
[----:B---3--:R-:W-:-:S05]  /*31170*/  IMAD R9, R2, -0x60, R9 ;  /* 0xffffffa002097824 */ /* 0x008fca00078e0209 */
[----:B------:R-:W-:-:S04]  /*31180*/  VIMNMX R9, R9, 0x60, PT ;  /* 0x0000006009097848 */ /* 0x000fc80003fe0100 */
[----:B------:R-:W-:-:S13]  /*31190*/  ISETP.GE.AND P1, PT, R116, R9, PT ;  /* 0x000000097400720c */ /* 0x000fda0003f26270 */
[----:B------:R-:W-:Y:S05]  /*311a0*/  @P1 BRA `(.L_x_5379) ;  /* 0x0000001c008c1947 */ /* 0x000fea0003800000 */
[----:B------:R-:W-:Y:S02]  /*311b0*/  R2UR UR4, R74 ;  /* 0x000000004a0472ca */ /* 0x000fe400000e0000 */
[----:B------:R-:W-:-:S13]  /*311c0*/  R2UR UR5, R75 ;  /* 0x000000004b0572ca */ /* 0x000fda00000e0000 */
[----:B-----5:R-:W3:Y:S01]  /*311d0*/  LD.E.U8 R8, desc[UR4][R78.64] ;  /* 0x000000044e087980 */ /* 0x020ee2000c101100 */
[----:B------:R-:W-:Y:S01]  /*311e0*/  BSSY B3, `(.L_x_5380) ;  /* 0x000009f000037945 */ /* 0x000fe20003800000 */
[----:B---3--:R-:W-:-:S04]  /*311f0*/  LOP3.LUT R8, R8, 0x1, RZ, 0xc0, !PT ;  /* 0x0000000108087812 */ /* 0x008fc800078ec0ff */
[----:B------:R-:W-:-:S13]  /*31200*/  ISETP.NE.U32.AND P1, PT, R8, 0x1, PT ;  /* 0x000000010800780c */ /* 0x000fda0003f25070 */
[----:B------:R-:W-:Y:S05]  /*31210*/  @P1 BRA `(.L_x_5381) ;  /* 0x00000008006c1947 */ /* 0x000fea0003800000 */
[----:B------:R-:W-:Y:S01]  /*31220*/  LEA.HI R146, R88, R88, RZ, 0x1 ;  /* 0x0000005858927211 */ /* 0x000fe200078f08ff */
[----:B------:R-:W-:Y:S01]  /*31230*/  IMAD.IADD R9, R87, 0x1, -R88 ;  /* 0x0000000157097824 */ /* 0x000fe200078e0a58 */
[----:B------:R-:W-:Y:S02]  /*31240*/  LEA.HI R13, R126, R117, RZ, 0x5 ;  /* 0x000000757e0d7211 */ /* 0x000fe400078f28ff */
[----:B------:R-:W-:Y:S02]  /*31250*/  SHF.R.S32.HI R146, RZ, 0x1, R146 ;  /* 0x00000001ff927819 */ /* 0x000fe40000011492 */
[----:B------:R-:W-:Y:S01]  /*31260*/  R2UR UR4, R74 ;  /* 0x000000004a0472ca */ /* 0x000fe200000e0000 */
[----:B------:R-:W-:Y:S01]  /*31270*/  IMAD.SHL.U32 R13, R13, 0x10, RZ ;  /* 0x000000100d0d7824 */ /* 0x000fe200078e00ff */
[----:B------:R-:W-:Y:S02]  /*31280*/  ISETP.GE.AND P1, PT, R91, R146, PT ;  /* 0x000000925b00720c */ /* 0x000fe40003f26270 */
[----:B------:R-:W-:-:S02]  /*31290*/  R2UR UR5, R75 ;  /* 0x000000004b0572ca */ /* 0x000fc400000e0000 */
[----:B------:R-:W-:Y:S02]  /*312a0*/  SEL R8, R146, RZ, P1 ;  /* 0x000000ff92087207 */ /* 0x000fe40000800000 */
[----:B------:R-:W-:Y:S02]  /*312b0*/  SEL R11, R88, R9, !P1 ;  /* 0x00000009580b7207 */ /* 0x000fe40004800000 */
[----:B------:R-:W-:Y:S01]  /*312c0*/  LOP3.LUT R13, R13, 0xfffffe00, RZ, 0xc0, !PT ;  /* 0xfffffe000d0d7812 */ /* 0x000fe200078ec0ff */
[----:B------:R-:W-:Y:S01]  /*312d0*/  IMAD.IADD R8, R91, 0x1, R8 ;  /* 0x000000015b087824 */ /* 0x000fe200078e0208 */
[----:B------:R-:W-:Y:S02]  /*312e0*/  SHF.R.S32.HI R12, RZ, 0x1f, R11 ;  /* 0x0000001fff0c7819 */ /* 0x000fe4000001140b */
[----:B------:R-:W-:Y:S02]  /*312f0*/  R2UR UR6, R74 ;  /* 0x000000004a0672ca */ /* 0x000fe400000e0000 */
[----:B------:R-:W-:-:S02]  /*31300*/  SHF.R.S32.HI R9, RZ, 0x1f, R8 ;  /* 0x0000001fff097819 */ /* 0x000fc40000011408 */
[----:B------:R-:W-:Y:S01]  /*31310*/  LEA.HI R11, R12, R11, RZ, 0x4 ;  /* 0x0000000b0c0b7211 */ /* 0x000fe200078f20ff */
[----:B------:R-:W-:Y:S01]  /*31320*/  IMAD.SHL.U32 R12, R116, 0x40, RZ ;  /* 0x00000040740c7824 */ /* 0x000fe200078e00ff */
[CC--:B------:R-:W-:Y:S02]  /*31330*/  LEA.HI R10, R9.reuse, R8.reuse, RZ, 0x3 ;  /* 0x00000008090a7211 */ /* 0x0c0fe400078f18ff */
[----:B------:R-:W-:Y:S02]  /*31340*/  LEA.HI R8, R9, R8, RZ, 0x6 ;  /* 0x0000000809087211 */ /* 0x000fe400078f30ff */
[----:B------:R-:W-:Y:S02]  /*31350*/  SHF.R.S32.HI R136, RZ, 0x3, R10 ;  /* 0x00000003ff887819 */ /* 0x000fe4000001140a */
[----:B------:R-:W-:Y:S02]  /*31360*/  LOP3.LUT R12, R12, 0x1c0, RZ, 0xc0, !PT ;  /* 0x000001c00c0c7812 */ /* 0x000fe400078ec0ff */
[----:B------:R-:W-:-:S02]  /*31370*/  LEA.HI.SX32 R11, R11, R136, 0x1c ;  /* 0x000000880b0b7211 */ /* 0x000fc400078fe2ff */
[----:B------:R-:W-:Y:S02]  /*31380*/  SHF.R.U32.HI R9, RZ, 0x3, R12 ;  /* 0x00000003ff097819 */ /* 0x000fe4000001160c */
[----:B------:R-:W-:Y:S01]  /*31390*/  SHF.R.S32.HI R14, RZ, 0x1f, R11 ;  /* 0x0000001fff0e7819 */ /* 0x000fe2000001140b */
[----:B------:R-:W-:Y:S01]  /*313a0*/  IMAD.SHL.U32 R135, R11, 0x8, RZ ;  /* 0x000000080b877824 */ /* 0x000fe200078e00ff */
[----:B------:R-:W-:Y:S02]  /*313b0*/  SHF.R.S32.HI R8, RZ, 0x6, R8 ;  /* 0x00000006ff087819 */ /* 0x000fe40000011408 */
[----:B------:R-:W-:Y:S02]  /*313c0*/  LEA.HI R14, R14, R11, RZ, 0x3 ;  /* 0x0000000b0e0e7211 */ /* 0x000fe400078f18ff */
[----:B------:R-:W-:Y:S01]  /*313d0*/  LOP3.LUT R10, R12, 0x38, R10, 0xf8, !PT ;  /* 0x000000380c0a7812 */ /* 0x000fe200078ef80a */
[----:B------:R-:W-:Y:S01]  /*313e0*/  IMAD R8, R8, 0x1800, R13 ;  /* 0x0000180008087824 */ /* 0x000fe200078e020d */
[----:B------:R-:W-:-:S02]  /*313f0*/  SHF.R.S32.HI R14, RZ, 0x3, R14 ;  /* 0x00000003ff0e7819 */ /* 0x000fc4000001140e */
[----:B------:R-:W-:Y:S02]  /*31400*/  LOP3.LUT R12, R12, 0x38, R135, 0xf8, !PT ;  /* 0x000000380c0c7812 */ /* 0x000fe400078ef887 */
[-C--:B------:R-:W-:Y:S01]  /*31410*/  LOP3.LUT R11, R10, R9.reuse, RZ, 0x3c, !PT ;  /* 0x000000090a0b7212 */ /* 0x080fe200078e3cff */
[----:B------:R-:W-:Y:S01]  /*31420*/  IMAD R14, R14, 0x1800, R13 ;  /* 0x000018000e0e7824 */ /* 0x000fe200078e020d */
[----:B------:R-:W-:Y:S02]  /*31430*/  LOP3.LUT R9, R12, R9, RZ, 0x3c, !PT ;  /* 0x000000090c097212 */ /* 0x000fe400078e3cff */
[----:B------:R-:W-:Y:S01]  /*31440*/  R2UR UR7, R75 ;  /* 0x000000004b0772ca */ /* 0x000fe200000e0000 */
[----:B------:R-:W-:Y:S02]  /*31450*/  IMAD.IADD R8, R8, 0x1, R11 ;  /* 0x0000000108087824 */ /* 0x000fe400078e020b */
[----:B------:R-:W-:-:S03]  /*31460*/  IMAD.IADD R14, R14, 0x1, R9 ;  /* 0x000000010e0e7824 */ /* 0x000fc600078e0209 */
[C---:B------:R-:W-:Y:S02]  /*31470*/  IADD3 R9, P1, R89.reuse, R8, RZ ;  /* 0x0000000859097210 */ /* 0x040fe40007f3e0ff */
[----:B------:R-:W-:-:S03]  /*31480*/  IADD3 R11, P2, R89, R14, RZ ;  /* 0x0000000e590b7210 */ /* 0x000fc60007f5e0ff */
[--C-:B------:R-:W-:Y:S01]  /*31490*/  IMAD.X R13, RZ, RZ, R90.reuse, P1 ;  /* 0x000000ffff0d7224 */ /* 0x100fe200008e065a */
[-C--:B------:R-:W-:Y:S01]  /*314a0*/  LEA R8, P1, R9, R80.reuse, 0x1 ;  /* 0x0000005009087211 */ /* 0x080fe200078208ff */
[----:B------:R-:W-:Y:S01]  /*314b0*/  IMAD.X R10, RZ, RZ, R90, P2 ;  /* 0x000000ffff0a7224 */ /* 0x000fe200010e065a */
[----:B------:R-:W-:Y:S02]  /*314c0*/  LEA R12, P2, R11, R80, 0x1 ;  /* 0x000000500b0c7211 */ /* 0x000fe400078408ff */
[-C--:B------:R-:W-:Y:S02]  /*314d0*/  LEA.HI.X R9, R9, R81.reuse, R13, 0x1, P1 ;  /* 0x0000005109097211 */ /* 0x080fe400008f0c0d */
[----:B------:R-:W-:Y:S02]  /*314e0*/  ISETP.GE.AND P1, PT, R91, R146, PT ;  /* 0x000000925b00720c */ /* 0x000fe40003f26270 */
[----:B------:R-:W-:Y:S01]  /*314f0*/  LEA.HI.X R13, R11, R81, R10, 0x1, P2 ;  /* 0x000000510b0d7211 */ /* 0x000fe200010f0c0a */
[----:B------:R-:W-:Y:S01]  /*31500*/  BSSY B4, `(.L_x_5382) ;  /* 0x0000063000047945 */ /* 0x000fe20003800000 */
[----:B------:R-:W5:Y:S01]  /*31510*/  LD.E.128 R8, desc[UR4][R8.64] ;  /* 0x0000000408087980 */ /* 0x000f62000c101d00 */
[----:B------:R-:W-:-:S03]  /*31520*/  ISETP.GE.AND P2, PT, R135, R87, PT ;  /* 0x000000578700720c */ /* 0x000fc60003f46270 */
[----:B------:R-:W5:Y:S05]  /*31530*/  LD.E.128 R12, desc[UR6][R12.64] ;  /* 0x000000060c0c7980 */ /* 0x000f6a000c101d00 */
[----:B------:R-:W-:Y:S05]  /*31540*/  @P1 BRA `(.L_x_5383) ;  /* 0x0000000400781947 */ /* 0x000fea0003800000 */
[----:B------:R-:W-:Y:S01]  /*31550*/  SHF.R.U32.HI R150, RZ, 0x10, R41 ;  /* 0x00000010ff967819 */ /* 0x000fe20000011629 */
[----:B-----5:R-:W-:Y:S01]  /*31560*/  IMAD.U32 R151, R13, 0x10000, RZ ;  /* 0x000100000d977824 */ /* 0x020fe200078e00ff */
[--C-:B------:R-:W-:Y:S01]  /*31570*/  SHF.R.U64 R145, R28, 0x10, R29.reuse ;  /* 0x000000101c917819 */ /* 0x100fe2000000121d */
[----:B------:R-:W-:Y:S01]  /*31580*/  IMAD.U32 R152, R15, 0x10000, RZ ;  /* 0x000100000f987824 */ /* 0x000fe200078e00ff */
[----:B------:R-:W-:Y:S01]  /*31590*/  SHF.R.U32.HI R28, RZ, 0x10, R29 ;  /* 0x00000010ff1c7819 */ /* 0x000fe2000001161d */
[----:B------:R-:W-:Y:S01]  /*315a0*/  IMAD.U32 R148, R11, 0x10000, RZ ;  /* 0x000100000b947824 */ /* 0x000fe200078e00ff */
[----:B------:R-:W-:Y:S01]  /*315b0*/  PRMT R141, R141, 0x5410, R150 ;  /* 0x000054108d8d7816 */ /* 0x000fe20000000096 */
[----:B------:R-:W-:Y:S01]  /*315c0*/  IMAD.U32 R147, R10, 0x10000, RZ ;  /* 0x000100000a937824 */ /* 0x000fe200078e00ff */
[----:B------:R-:W-:Y:S02]  /*315d0*/  PRMT R143, R143, 0x5410, R28 ;  /* 0x000054108f8f7816 */ /* 0x000fe4000000001c */
[----:B------:R-:W-:-:S02]  /*315e0*/  SHF.R.U64 R29, R30, 0x10, R31 ;  /* 0x000000101e1d7819 */ /* 0x000fc4000000121f */
[----:B------:R-:W-:Y:S01]  /*315f0*/  PRMT R144, R144, 0x5410, R145 ;  /* 0x0000541090907816 */ /* 0x000fe20000000091 */
[----:B------:R-:W-:Y:S01]  /*31600*/  IMAD.U32 R145, R141, 0x10000, RZ ;  /* 0x000100008d917824 */ /* 0x000fe200078e00ff */
[----:B------:R-:W-:Y:S01]  /*31610*/  SHF.R.U32.HI R30, RZ, 0x10, R31 ;  /* 0x00000010ff1e7819 */ /* 0x000fe2000001161f */
[----:B------:R-:W-:Y:S01]  /*31620*/  IMAD.U32 R28, R143, 0x10000, RZ ;  /* 0x000100008f1c7824 */ /* 0x000fe200078e00ff */
[----:B------:R-:W-:Y:S01]  /*31630*/  SHF.R.U64 R31, R40, 0x10, R41 ;  /* 0x00000010281f7819 */ /* 0x000fe20000001229 */
[----:B------:R-:W-:Y:S01]  /*31640*/  IMAD.U32 R40, R9, 0x10000, RZ ;  /* 0x0001000009287824 */ /* 0x000fe200078e00ff */
[----:B------:R-:W-:Y:S02]  /*31650*/  SHF.R.U32.HI R146, RZ, 0x10, R43 ;  /* 0x00000010ff927819 */ /* 0x000fe4000001162b */
[----:B------:R-:W-:Y:S01]  /*31660*/  PRMT R142, R142, 0x5410, R29 ;  /* 0x000054108e8e7816 */ /* 0x000fe2000000001d */
[CC--:B------:R-:W-:Y:S01]  /*31670*/  FMUL.FTZ R29, R151.reuse, R145.reuse ;  /* 0x00000091971d7220 */ /* 0x0c0fe20000410000 */
[----:B------:R-:W-:Y:S01]  /*31680*/  SHF.R.U64 R41, R42, 0x10, R43 ;  /* 0x000000102a297819 */ /* 0x000fe2000000122b */
[-C--:B------:R-:W-:Y:S01]  /*31690*/  FMUL.FTZ R151, R151, R28.reuse ;  /* 0x0000001c97977220 */ /* 0x080fe20000410000 */
[----:B------:R-:W-:Y:S01]  /*316a0*/  PRMT R140, R140, 0x5410, R31 ;  /* 0x000054108c8c7816 */ /* 0x000fe2000000001f */
[----:B------:R-:W-:Y:S01]  /*316b0*/  FFMA.FTZ R28, R40, R28, -R29 ;  /* 0x0000001c281c7223 */ /* 0x000fe2000001081d */
[----:B------:R-:W-:Y:S01]  /*316c0*/  LOP3.LUT R43, R13, 0xffff0000, RZ, 0xc0, !PT ;  /* 0xffff00000d2b7812 */ /* 0x000fe200078ec0ff */
[----:B------:R-:W-:Y:S01]  /*316d0*/  IMAD.U32 R13, R12, 0x10000, RZ ;  /* 0x000100000c0d7824 */ /* 0x000fe200078e00ff */
[----:B------:R-:W-:Y:S01]  /*316e0*/  LOP3.LUT R31, R141, 0xffff0000, RZ, 0xc0, !PT ;  /* 0xffff00008d1f7812 */ /* 0x000fe200078ec0ff */
[----:B------:R-:W-:Y:S01]  /*316f0*/  IMAD.U32 R150, R140, 0x10000, RZ ;  /* 0x000100008c967824 */ /* 0x000fe200078e00ff */
[----:B------:R-:W-:Y:S01]  /*31700*/  PRMT R139, R139, 0x5410, R146 ;  /* 0x000054108b8b7816 */ /* 0x000fe20000000092 */
[----:B------:R-:W-:Y:S01]  /*31710*/  FFMA.FTZ R40, R40, R145, R151 ;  /* 0x0000009128287223 */ /* 0x000fe20000010097 */
[----:B------:R-:W-:-:S02]  /*31720*/  PRMT R137, R137, 0x5410, R30 ;  /* 0x0000541089897816 */ /* 0x000fc4000000001e */
[----:B------:R-:W-:Y:S01]  /*31730*/  LOP3.LUT R29, R143, 0xffff0000, RZ, 0xc0, !PT ;  /* 0xffff00008f1d7812 */ /* 0x000fe200078ec0ff */
[----:B------:R-:W-:Y:S01]  /*31740*/  FMUL.FTZ R143, R43, R31 ;  /* 0x0000001f2b8f7220 */ /* 0x000fe20000410000 */
[----:B------:R-:W-:Y:S01]  /*31750*/  LOP3.LUT R42, R9, 0xffff0000, RZ, 0xc0, !PT ;  /* 0xffff0000092a7812 */ /* 0x000fe200078ec0ff */
[----:B------:R-:W-:Y:S01]  /*31760*/  IMAD.U32 R141, R139, 0x10000, RZ ;  /* 0x000100008b8d7824 */ /* 0x000fe200078e00ff */
[----:B------:R-:W-:Y:S01]  /*31770*/  PRMT R138, R138, 0x5410, R41 ;  /* 0x000054108a8a7816 */ /* 0x000fe20000000029 */
        /* <DEDUP_REMOVED lines=37> */
[----:B------:R-:W-:Y:S01]  /*319d0*/  FFMA.FTZ R8, R8, R43, R137 ;  /* 0x0000002b08087223 */ /* 0x000fe20000010089 */
[-C--:B------:R-:W-:Y:S01]  /*319e0*/  FMUL.FTZ R10, R10, R9.reuse ;  /* 0x000000090a0a7220 */ /* 0x080fe20000410000 */
        /* <DEDUP_REMOVED lines=16> */
[----:B------:R-:W-:-:S02]  /*31af0*/  IMAD.MOV.U32 R8, RZ, RZ, R41 ;  /* 0x000000ffff087224 */ /* 0x000fc400078e0029 */
[----:B------:R-:W-:Y:S02]  /*31b00*/  IMAD.MOV.U32 R12, RZ, RZ, R30 ;  /* 0x000000ffff0c7224 */ /* 0x000fe400078e001e */
[----:B------:R-:W-:Y:S02]  /*31b10*/  IMAD.MOV.U32 R13, RZ, RZ, R31 ;  /* 0x000000ffff0d7224 */ /* 0x000fe400078e001f */
[----:B------:R-:W-:-:S07]  /*31b20*/  IMAD.MOV.U32 R14, RZ, RZ, R40 ;  /* 0x000000ffff0e7224 */ /* 0x000fce00078e0028 */
.L_x_5383:
[----:B------:R-:W-:Y:S05]  /*31b30*/  BSYNC B4 ;  /* 0x0000000000047941 */ /* 0x000fea0003800000 */
.L_x_5382:
[----:B------:R-:W-:Y:S01]  /*31b40*/  R2UR UR4, R74 ;  /* 0x000000004a0472ca */ /* 0x000fe200000e0000 */
[----:B------:R-:W-:Y:S01]  /*31b50*/  IMAD.SHL.U32 R29, R136, 0x8, RZ ;  /* 0x00000008881d7824 */ /* 0x000fe200078e00ff */
[----:B------:R-:W-:Y:S01]  /*31b60*/  R2UR UR5, R75 ;  /* 0x000000004b0572ca */ /* 0x000fe200000e0000 */
[--C-:B-12---:R-:W-:Y:S01]  /*31b70*/  @!P2 IMAD.WIDE R30, R135, 0x2, R84.reuse ;  /* 0x00000002871ea825 */ /* 0x106fe200078e0254 */
[----:B------:R-:W-:Y:S02]  /*31b80*/  @!P2 R2UR UR6, R74 ;  /* 0x000000004a06a2ca */ /* 0x000fe400000e0000 */
[----:B------:R-:W-:Y:S01]  /*31b90*/  @!P2 R2UR UR7, R75 ;  /* 0x000000004b07a2ca */ /* 0x000fe200000e0000 */
[----:B------:R-:W-:-:S08]  /*31ba0*/  IMAD.WIDE R28, R29, 0x2, R84 ;  /* 0x000000021d1c7825 */ /* 0x000fd000078e0254 */
[----:B-----5:R3:W-:Y:S04]  /*31bb0*/  ST.E.128 desc[UR4][R28.64], R8 ;  /* 0x000000081c007985 */ /* 0x0207e8000c101d04 */
[----:B------:R3:W-:Y:S02]  /*31bc0*/  @!P2 ST.E.128 desc[UR6][R30.64], R12 ;  /* 0x0000000c1e00a985 */ /* 0x0007e4000c101d06 */
.L_x_5381:
[----:B------:R-:W-:Y:S05]  /*31bd0*/  BSYNC B3 ;  /* 0x0000000000037941 */ /* 0x000fea0003800000 */
.L_x_5380:
[----:B------:R-:W-:Y:S02]  /*31be0*/  R2UR UR4, R74 ;  /* 0x000000004a0472ca */ /* 0x000fe400000e0000 */
[----:B------:R-:W-:-:S13]  /*31bf0*/  R2UR UR5, R75 ;  /* 0x000000004b0572ca */ /* 0x000fda00000e0000 */
[----:B---3--:R-:W3:Y:S01]  /*31c00*/  LD.E.U8 R8, desc[UR4][R78.64] ;  /* 0x000000044e087980 */ /* 0x008ee2000c101100 */
[----:B------:R-:W-:Y:S01]  /*31c10*/  BSSY B3, `(.L_x_5384) ;  /* 0x000009b000037945 */ /* 0x000fe20003800000 */
[----:B---3--:R-:W-:-:S13]  /*31c20*/  LOP3.LUT P1, RZ, R8, 0x2, RZ, 0xc0, !PT ;  /* 0x0000000208ff7812 */ /* 0x008fda000782c0ff */
[----:B------:R-:W-:Y:S05]  /*31c30*/  @!P1 BRA `(.L_x_5385) ;  /* 0x0000000800609947 */ /* 0x000fea0003800000 */
[----:B------:R-:W-:Y:S02]  /*31c40*/  R2UR UR4, R74 ;  /* 0x000000004a0472ca */ /* 0x000fe400000e0000 */
[----:B------:R-:W-:-:S13]  /*31c50*/  R2UR UR5, R75 ;  /* 0x000000004b0572ca */ /* 0x000fda00000e0000 */
[----:B------:R-:W3:Y:S01]  /*31c60*/  LD.E R8, desc[UR4][R76.64+0x4] ;  /* 0x000004044c087980 */ /* 0x000ee2000c101900 */
[----:B------:R-:W-:Y:S01]  /*31c70*/  VIADD R30, R91, 0x20 ;  /* 0x000000205b1e7836 */ /* 0x000fe20000000000 */
[----:B------:R-:W-:Y:S01]  /*31c80*/  LEA.HI R13, R126, R117, RZ, 0x5 ;  /* 0x000000757e0d7211 */ /* 0x000fe200078f28ff */
[----:B------:R-:W-:Y:S01]  /*31c90*/  IMAD.IADD R11, R87, 0x1, -R88 ;  /* 0x00000001570b7824 */ /* 0x000fe200078e0a58 */
[----:B------:R-:W-:Y:S02]  /*31ca0*/  R2UR UR6, R74 ;  /* 0x000000004a0672ca */ /* 0x000fe400000e0000 */
[----:B------:R-:W-:Y:S01]  /*31cb0*/  R2UR UR7, R75 ;  /* 0x000000004b0772ca */ /* 0x000fe200000e0000 */
[----:B------:R-:W-:-:S05]  /*31cc0*/  IMAD.SHL.U32 R14, R13, 0x10, RZ ;  /* 0x000000100d0e7824 */ /* 0x000fca00078e00ff */
[----:B------:R-:W-:Y:S01]  /*31cd0*/  LOP3.LUT R15, R14, 0xfffffe00, RZ, 0xc0, !PT ;  /* 0xfffffe000e0f7812 */ /* 0x000fe200078ec0ff */
[----:B------:R-:W-:Y:S01]  /*31ce0*/  BSSY B4, `(.L_x_5386) ;  /* 0x0000084000047945 */ /* 0x000fe20003800000 */
[----:B---3--:R-:W-:-:S04]  /*31cf0*/  LEA.HI R31, R8, R8, RZ, 0x1 ;  /* 0x00000008081f7211 */ /* 0x008fc800078f08ff */
[----:B------:R-:W-:-:S04]  /*31d00*/  SHF.R.S32.HI R31, RZ, 0x1, R31 ;  /* 0x00000001ff1f7819 */ /* 0x000fc8000001141f */
[----:B------:R-:W-:-:S04]  /*31d10*/  ISETP.GE.AND P1, PT, R30, R31, PT ;  /* 0x0000001f1e00720c */ /* 0x000fc80003f26270 */
[----:B------:R-:W-:Y:S02]  /*31d20*/  SEL R9, R31, RZ, P1 ;  /* 0x000000ff1f097207 */ /* 0x000fe40000800000 */
[----:B------:R-:W-:-:S03]  /*31d30*/  SEL R11, R88, R11, !P1 ;  /* 0x0000000b580b7207 */ /* 0x000fc60004800000 */
[----:B------:R-:W-:Y:S01]  /*31d40*/  IMAD.IADD R9, R30, 0x1, R9 ;  /* 0x000000011e097824 */ /* 0x000fe200078e0209 */
[----:B------:R-:W-:-:S04]  /*31d50*/  SHF.R.S32.HI R12, RZ, 0x1f, R11 ;  /* 0x0000001fff0c7819 */ /* 0x000fc8000001140b */
[----:B------:R-:W-:Y:S02]  /*31d60*/  SHF.R.S32.HI R8, RZ, 0x1f, R9 ;  /* 0x0000001fff087819 */ /* 0x000fe40000011409 */
[----:B------:R-:W-:Y:S01]  /*31d70*/  LEA.HI R11, R12, R11, RZ, 0x4 ;  /* 0x0000000b0c0b7211 */ /* 0x000fe200078f20ff */
[----:B------:R-:W-:Y:S01]  /*31d80*/  IMAD.SHL.U32 R12, R116, 0x40, RZ ;  /* 0x00000040740c7824 */ /* 0x000fe200078e00ff */
[CC--:B------:R-:W-:Y:S02]  /*31d90*/  LEA.HI R10, R8.reuse, R9.reuse, RZ, 0x3 ;  /* 0x00000009080a7211 */ /* 0x0c0fe400078f18ff */
[----:B------:R-:W-:Y:S02]  /*31da0*/  LEA.HI R8, R8, R9, RZ, 0x6 ;  /* 0x0000000908087211 */ /* 0x000fe400078f30ff */
[----:B------:R-:W-:Y:S02]  /*31db0*/  SHF.R.S32.HI R28, RZ, 0x3, R10 ;  /* 0x00000003ff1c7819 */ /* 0x000fe4000001140a */
[----:B------:R-:W-:-:S02]  /*31dc0*/  LOP3.LUT R13, R12, 0x1c0, RZ, 0xc0, !PT ;  /* 0x000001c00c0d7812 */ /* 0x000fc400078ec0ff */
[----:B------:R-:W-:Y:S02]  /*31dd0*/  LEA.HI.SX32 R11, R11, R28, 0x1c ;  /* 0x0000001c0b0b7211 */ /* 0x000fe400078fe2ff */
[----:B------:R-:W-:Y:S02]  /*31de0*/  SHF.R.U32.HI R14, RZ, 0x3, R13 ;  /* 0x00000003ff0e7819 */ /* 0x000fe4000001160d */
[----:B------:R-:W-:Y:S01]  /*31df0*/  SHF.R.S32.HI R12, RZ, 0x1f, R11 ;  /* 0x0000001fff0c7819 */ /* 0x000fe2000001140b */
[----:B------:R-:W-:Y:S01]  /*31e00*/  IMAD.SHL.U32 R29, R11, 0x8, RZ ;  /* 0x000000080b1d7824 */ /* 0x000fe200078e00ff */
[----:B------:R-:W-:Y:S02]  /*31e10*/  SHF.R.S32.HI R8, RZ, 0x6, R8 ;  /* 0x00000006ff087819 */ /* 0x000fe40000011408 */
[----:B------:R-:W-:Y:S02]  /*31e20*/  LOP3.LUT R10, R13, 0x38, R10, 0xf8, !PT ;  /* 0x000000380d0a7812 */ /* 0x000fe400078ef80a */
[----:B------:R-:W-:Y:S01]  /*31e30*/  LEA.HI R12, R12, R11, RZ, 0x3 ;  /* 0x0000000b0c0c7211 */ /* 0x000fe200078f18ff */
[----:B------:R-:W-:Y:S01]  /*31e40*/  IMAD R8, R8, 0x1800, R15 ;  /* 0x0000180008087824 */ /* 0x000fe200078e020f */
[----:B------:R-:W-:-:S02]  /*31e50*/  LOP3.LUT R9, R10, R14, RZ, 0x3c, !PT ;  /* 0x0000000e0a097212 */ /* 0x000fc400078e3cff */
[----:B------:R-:W-:Y:S02]  /*31e60*/  SHF.R.S32.HI R12, RZ, 0x3, R12 ;  /* 0x00000003ff0c7819 */ /* 0x000fe4000001140c */
[----:B------:R-:W-:Y:S01]  /*31e70*/  LOP3.LUT R11, R13, 0x38, R29, 0xf8, !PT ;  /* 0x000000380d0b7812 */ /* 0x000fe200078ef81d */
[----:B------:R-:W-:Y:S02]  /*31e80*/  IMAD.IADD R8, R8, 0x1, R9 ;  /* 0x0000000108087824 */ /* 0x000fe400078e0209 */
[----:B------:R-:W-:Y:S01]  /*31e90*/  IMAD R12, R12, 0x1800, R15 ;  /* 0x000018000c0c7824 */ /* 0x000fe200078e020f */
[----:B------:R-:W-:Y:S02]  /*31ea0*/  LOP3.LUT R11, R11, R14, RZ, 0x3c, !PT ;  /* 0x0000000e0b0b7212 */ /* 0x000fe400078e3cff */
[----:B------:R-:W-:-:S03]  /*31eb0*/  IADD3 R9, P1, R89, R8, RZ ;  /* 0x0000000859097210 */ /* 0x000fc60007f3e0ff */
[----:B------:R-:W-:Y:S02]  /*31ec0*/  IMAD.IADD R12, R12, 0x1, R11 ;  /* 0x000000010c0c7824 */ /* 0x000fe400078e020b */
[--C-:B------:R-:W-:Y:S01]  /*31ed0*/  IMAD.X R13, RZ, RZ, R90.reuse, P1 ;  /* 0x000000ffff0d7224 */ /* 0x100fe200008e065a */
[----:B------:R-:W-:Y:S02]  /*31ee0*/  LEA R8, P1, R9, R80, 0x1 ;  /* 0x0000005009087211 */ /* 0x000fe400078208ff */
[----:B------:R-:W-:Y:S02]  /*31ef0*/  IADD3 R11, P2, R89, R12, RZ ;  /* 0x0000000c590b7210 */ /* 0x000fe40007f5e0ff */
[----:B------:R-:W-:Y:S02]  /*31f00*/  LEA.HI.X R9, R9, R81, R13, 0x1, P1 ;  /* 0x0000005109097211 */ /* 0x000fe400008f0c0d */
[----:B------:R-:W-:Y:S01]  /*31f10*/  ISETP.GE.AND P1, PT, R30, R31, PT ;  /* 0x0000001f1e00720c */ /* 0x000fe20003f26270 */
[----:B------:R-:W-:Y:S01]  /*31f20*/  IMAD.X R10, RZ, RZ, R90, P2 ;  /* 0x000000ffff0a7224 */ /* 0x000fe200010e065a */
[----:B------:R-:W-:-:S04]  /*31f30*/  LEA R12, P2, R11, R80, 0x1 ;  /* 0x000000500b0c7211 */ /* 0x000fc800078408ff */
[----:B------:R-:W-:Y:S02]  /*31f40*/  LEA.HI.X R13, R11, R81, R10, 0x1, P2 ;  /* 0x000000510b0d7211 */ /* 0x000fe400010f0c0a */
[----:B------:R-:W5:Y:S01]  /*31f50*/  LD.E.128 R8, desc[UR4][R8.64] ;  /* 0x0000000408087980 */ /* 0x000f62000c101d00 */
[----:B------:R-:W-:-:S03]  /*31f60*/  ISETP.GE.AND P2, PT, R29, R87, PT ;  /* 0x000000571d00720c */ /* 0x000fc60003f46270 */
[----:B------:R-:W5:Y:S01]  /*31f70*/  LD.E.128 R12, desc[UR6][R12.64] ;  /* 0x000000060c0c7980 */ /* 0x000f62000c101d00 */
[----:B------:R-:W-:Y:S09]  /*31f80*/  @P1 BRA `(.L_x_5387) ;  /* 0x0000000400641947 */ /* 0x000ff20003800000 */
[----:B------:R-:W-:Y:S01]  /*31f90*/  SHF.R.U32.HI R41, RZ, 0x10, R37 ;  /* 0x00000010ff297819 */ /* 0x000fe20000011625 */
[----:B-----5:R-:W-:Y:S01]  /*31fa0*/  IMAD.U32 R30, R9, 0x10000, RZ ;  /* 0x00010000091e7824 */ /* 0x020fe200078e00ff */
[----:B------:R-:W-:Y:S02]  /*31fb0*/  SHF.R.U32.HI R137, RZ, 0x10, R25 ;  /* 0x00000010ff897819 */ /* 0x000fe40000011619 */
[----:B------:R-:W-:Y:S02]  /*31fc0*/  PRMT R134, R134, 0x5410, R41 ;  /* 0x0000541086867816 */ /* 0x000fe40000000029 */
[----:B------:R-:W-:Y:S02]  /*31fd0*/  PRMT R130, R130, 0x5410, R137 ;  /* 0x0000541082827816 */ /* 0x000fe40000000089 */
[--C-:B------:R-:W-:Y:S02]  /*31fe0*/  SHF.R.U64 R136, R26, 0x10, R27.reuse ;  /* 0x000000101a887819 */ /* 0x100fe4000000121b */
[----:B------:R-:W-:-:S02]  /*31ff0*/  SHF.R.U32.HI R135, RZ, 0x10, R27 ;  /* 0x00000010ff877819 */ /* 0x000fc4000001161b */
[--C-:B------:R-:W-:Y:S02]  /*32000*/  SHF.R.U64 R40, R38, 0x10, R39.reuse ;  /* 0x0000001026287819 */ /* 0x100fe40000001227 */
[----:B------:R-:W-:Y:S01]  /*32010*/  SHF.R.U32.HI R43, RZ, 0x10, R39 ;  /* 0x00000010ff2b7819 */ /* 0x000fe20000011627 */
[----:B------:R-:W-:Y:S01]  /*32020*/  IMAD.U32 R39, R15, 0x10000, RZ ;  /* 0x000100000f277824 */ /* 0x000fe200078e00ff */
[----:B------:R-:W-:Y:S01]  /*32030*/  SHF.R.U64 R42, R36, 0x10, R37 ;  /* 0x00000010242a7819 */ /* 0x000fe20000001225 */
[----:B------:R-:W-:Y:S01]  /*32040*/  IMAD.U32 R37, R13, 0x10000, RZ ;  /* 0x000100000d257824 */ /* 0x000fe200078e00ff */
[----:B------:R-:W-:Y:S01]  /*32050*/  LOP3.LUT R27, R15, 0xffff0000, RZ, 0xc0, !PT ;  /* 0xffff00000f1b7812 */ /* 0x000fe200078ec0ff */
[----:B------:R-:W-:Y:S01]  /*32060*/  IMAD.U32 R15, R134, 0x10000, RZ ;  /* 0x00010000860f7824 */ /* 0x000fe200078e00ff */
[----:B------:R-:W-:Y:S01]  /*32070*/  LOP3.LUT R38, R13, 0xffff0000, RZ, 0xc0, !PT ;  /* 0xffff00000d267812 */ /* 0x000fe200078ec0ff */
[----:B------:R-:W-:Y:S01]  /*32080*/  IMAD.U32 R13, R130, 0x10000, RZ ;  /* 0x00010000820d7824 */ /* 0x000fe200078e00ff */
[----:B------:R-:W-:Y:S01]  /*32090*/  PRMT R132, R132, 0x5410, R43 ;  /* 0x0000541084847816 */ /* 0x000fe2000000002b */
[C---:B------:R-:W-:Y:S01]  /*320a0*/  FMUL.FTZ R41, R37.reuse, R15 ;  /* 0x0000000f25297220 */ /* 0x040fe20000410000 */
[----:B------:R-:W-:Y:S01]  /*320b0*/  PRMT R128, R128, 0x5410, R135 ;  /* 0x0000541080807816 */ /* 0x000fe20000000087 */
[----:B------:R-:W-:Y:S01]  /*320c0*/  FMUL.FTZ R37, R37, R13 ;  /* 0x0000000d25257220 */ /* 0x000fe20000410000 */
[----:B------:R-:W-:Y:S01]  /*320d0*/  PRMT R131, R131, 0x5410, R40 ;  /* 0x0000541083837816 */ /* 0x000fe20000000028 */
[----:B------:R-:W-:Y:S01]  /*320e0*/  IMAD.U32 R40, R132, 0x10000, RZ ;  /* 0x0001000084287824 */ /* 0x000fe200078e00ff */
[----:B------:R-:W-:Y:S01]  /*320f0*/  LOP3.LUT R134, R134, 0xffff0000, RZ, 0xc0, !PT ;  /* 0xffff000086867812 */ /* 0x000fe200078ec0ff */
[----:B------:R-:W-:Y:S01]  /*32100*/  FFMA.FTZ R15, R30, R15, R37 ;  /* 0x0000000f1e0f7223 */ /* 0x000fe20000010025 */
[----:B------:R-:W-:Y:S01]  /*32110*/  LOP3.LUT R130, R130, 0xffff0000, RZ, 0xc0, !PT ;  /* 0xffff000082827812 */ /* 0x000fe200078ec0ff */
[----:B------:R-:W-:Y:S01]  /*32120*/  IMAD.U32 R37, R128, 0x10000, RZ ;  /* 0x0001000080257824 */ /* 0x000fe200078e00ff */
[----:B------:R-:W-:Y:S01]  /*32130*/  SHF.R.U64 R138, R24, 0x10, R25 ;  /* 0x00000010188a7819 */ /* 0x000fe20000001219 */
[----:B------:R-:W-:Y:S01]  /*32140*/  FFMA.FTZ R13, R30, R13, -R41 ;  /* 0x0000000d1e0d7223 */ /* 0x000fe20000010829 */
[----:B------:R-:W-:Y:S01]  /*32150*/  PRMT R133, R133, 0x5410, R42 ;  /* 0x0000541085857816 */ /* 0x000fe2000000002a */
[----:B------:R-:W-:Y:S01]  /*32160*/  FMUL.FTZ R41, R39, R40 ;  /* 0x0000002827297220 */ /* 0x000fe20000410000 */
[----:B------:R-:W-:Y:S01]  /*32170*/  LOP3.LUT R31, R9, 0xffff0000, RZ, 0xc0, !PT ;  /* 0xffff0000091f7812 */ /* 0x000fe200078ec0ff */
[----:B------:R-:W-:-:S02]  /*32180*/  IMAD.U32 R36, R11, 0x10000, RZ ;  /* 0x000100000b247824 */ /* 0x000fc400078e00ff */
[C---:B------:R-:W-:Y:S01]  /*32190*/  FMUL.FTZ R42, R38.reuse, R134 ;  /* 0x00000086262a7220 */ /* 0x040fe20000410000 */
[-C--:B------:R-:W-:Y:S01]  /*321a0*/  FMUL.FTZ R39, R39, R37.reuse ;  /* 0x0000002527277220 */ /* 0x080fe20000410000 */
[----:B------:R-:W-:Y:S01]  /*321b0*/  PRMT R129, R129, 0x5410, R138 ;  /* 0x0000541081817816 */ /* 0x000fe2000000008a */
[----:B------:R-:W-:Y:S01]  /*321c0*/  FMUL.FTZ R38, R38, R130 ;  /* 0x0000008226267220 */ /* 0x000fe20000410000 */
[----:B------:R-:W-:Y:S01]  /*321d0*/  LOP3.LUT R132, R132, 0xffff0000, RZ, 0xc0, !PT ;  /* 0xffff000084847812 */ /* 0x000fe200078ec0ff */
[----:B------:R-:W-:Y:S01]  /*321e0*/  FFMA.FTZ R41, R36, R37, -R41 ;  /* 0x0000002524297223 */ /* 0x000fe20000010829 */
[----:B------:R-:W-:Y:S01]  /*321f0*/  LOP3.LUT R128, R128, 0xffff0000, RZ, 0xc0, !PT ;  /* 0xffff000080807812 */ /* 0x000fe200078ec0ff */
[----:B------:R-:W-:Y:S01]  /*32200*/  FFMA.FTZ R39, R36, R40, R39 ;  /* 0x0000002824277223 */ /* 0x000fe20000010027 */
[----:B------:R-:W-:Y:S02]  /*32210*/  IMAD.U32 R25, R12, 0x10000, RZ ;  /* 0x000100000c197824 */ /* 0x000fe400078e00ff */
[C---:B------:R-:W-:Y:S01]  /*32220*/  FFMA.FTZ R30, R31.reuse, R130, -R42 ;  /* 0x000000821f1e7223 */ /* 0x040fe2000001082a */
[----:B------:R-:W-:Y:S01]  /*32230*/  FFMA.FTZ R38, R31, R134, R38 ;  /* 0x000000861f267223 */ /* 0x000fe20000010026 */
[----:B------:R-:W-:Y:S01]  /*32240*/  IMAD.U32 R36, R133, 0x10000, RZ ;  /* 0x0001000085247824 */ /* 0x000fe200078e00ff */
[----:B------:R-:W-:Y:S01]  /*32250*/  LOP3.LUT R26, R11, 0xffff0000, RZ, 0xc0, !PT ;  /* 0xffff00000b1a7812 */ /* 0x000fe200078ec0ff */
[----:B------:R-:W-:-:S02]  /*32260*/  IMAD.U32 R31, R129, 0x10000, RZ ;  /* 0x00010000811f7824 */ /* 0x000fc400078e00ff */
[C---:B------:R-:W-:Y:S01]  /*32270*/  FMUL.FTZ R37, R27.reuse, R132 ;  /* 0x000000841b257220 */ /* 0x040fe20000410000 */
[----:B------:R-:W-:Y:S01]  /*32280*/  FMUL.FTZ R43, R27, R128 ;  /* 0x000000801b2b7220 */ /* 0x000fe20000410000 */
[----:B------:R-:W-:Y:S01]  /*32290*/  LOP3.LUT R12, R12, 0xffff0000, RZ, 0xc0, !PT ;  /* 0xffff00000c0c7812 */ /* 0x000fe200078ec0ff */
[----:B------:R-:W-:Y:S01]  /*322a0*/  FMUL.FTZ R27, R25, R36 ;  /* 0x00000024191b7220 */ /* 0x000fe20000410000 */
[----:B------:R-:W-:Y:S01]  /*322b0*/  LOP3.LUT R133, R133, 0xffff0000, RZ, 0xc0, !PT ;  /* 0xffff000085857812 */ /* 0x000fe200078ec0ff */
[----:B------:R-:W-:Y:S01]  /*322c0*/  IMAD.U32 R24, R8, 0x10000, RZ ;  /* 0x0001000008187824 */ /* 0x000fe200078e00ff */
[----:B------:R-:W-:Y:S01]  /*322d0*/  LOP3.LUT R129, R129, 0xffff0000, RZ, 0xc0, !PT ;  /* 0xffff000081817812 */ /* 0x000fe200078ec0ff */
[----:B------:R-:W-:Y:S01]  /*322e0*/  FMUL.FTZ R25, R25, R31 ;  /* 0x0000001f19197220 */ /* 0x000fe20000410000 */
[----:B------:R-:W-:Y:S01]  /*322f0*/  PRMT R127, R127, 0x5410, R136 ;  /* 0x000054107f7f7816 */ /* 0x000fe20000000088 */
[----:B------:R-:W-:Y:S01]  /*32300*/  FFMA.FTZ R128, R26, R128, -R37 ;  /* 0x000000801a807223 */ /* 0x000fe20000010825 */
[----:B------:R-:W-:Y:S01]  /*32310*/  LOP3.LUT R8, R8, 0xffff0000, RZ, 0xc0, !PT ;  /* 0xffff000008087812 */ /* 0x000fe200078ec0ff */
[C---:B------:R-:W-:Y:S01]  /*32320*/  IMAD.U32 R9, R10.reuse, 0x10000, RZ ;  /* 0x000100000a097824 */ /* 0x040fe200078e00ff */
[----:B------:R-:W-:Y:S01]  /*32330*/  LOP3.LUT R11, R10, 0xffff0000, RZ, 0xc0, !PT ;  /* 0xffff00000a0b7812 */ /* 0x000fe200078ec0ff */
[----:B------:R-:W-:Y:S01]  /*32340*/  FMUL.FTZ R37, R12, R133 ;  /* 0x000000850c257220 */ /* 0x000fe20000410000 */
[C---:B------:R-:W-:Y:S01]  /*32350*/  FFMA.FTZ R27, R24.reuse, R31, -R27 ;  /* 0x0000001f181b7223 */ /* 0x040fe2000001081b */
[----:B------:R-:W-:Y:S01]  /*32360*/  FFMA.FTZ R25, R24, R36, R25 ;  /* 0x0000002418197223 */ /* 0x000fe20000010019 */
[----:B------:R-:W-:-:S02]  /*32370*/  IMAD.U32 R10, R14, 0x10000, RZ ;  /* 0x000100000e0a7824 */ /* 0x000fc400078e00ff */
[-C--:B------:R-:W-:Y:S01]  /*32380*/  FMUL.FTZ R31, R12, R129.reuse ;  /* 0x000000810c1f7220 */ /* 0x080fe20000410000 */
[----:B------:R-:W-:Y:S01]  /*32390*/  IMAD.U32 R24, R131, 0x10000, RZ ;  /* 0x0001000083187824 */ /* 0x000fe200078e00ff */
        /* <DEDUP_REMOVED lines=18> */
[----:B------:R-:W-:Y:S01]  /*324c0*/  F2FP.BF16.F32.PACK_AB R12, R8, R25 ;  /* 0x00000019080c723e */ /* 0x000fe200000010ff */
[----:B------:R-:W-:Y:S01]  /*324d0*/  IMAD.MOV.U32 R8, RZ, RZ, R26 ;  /* 0x000000ffff087224 */ /* 0x000fe200078e001a */
[----:B------:R-:W-:Y:S02]  /*324e0*/  F2FP.BF16.F32.PACK_AB R11, R128, R41 ;  /* 0x00000029800b723e */ /* 0x000fe400000010ff */
[----:B------:R-:W-:Y:S02]  /*324f0*/  F2FP.BF16.F32.PACK_AB R15, R132, R39 ;  /* 0x00000027840f723e */ /* 0x000fe400000010ff */
[----:B------:R-:W-:-:S02]  /*32500*/  F2FP.BF16.F32.PACK_AB R10, R127, R36 ;  /* 0x000000247f0a723e */ /* 0x000fc400000010ff */
[----:B------:R-:W-:-:S07]  /*32510*/  F2FP.BF16.F32.PACK_AB R14, R14, R31 ;  /* 0x0000001f0e0e723e */ /* 0x000fce00000010ff */
.L_x_5387:
[----:B------:R-:W-:Y:S05]  /*32520*/  BSYNC B4 ;  /* 0x0000000000047941 */ /* 0x000fea0003800000 */
.L_x_5386:
        /* <DEDUP_REMOVED lines=9> */
.L_x_5385:
[----:B------:R-:W-:Y:S05]  /*325c0*/  BSYNC B3 ;  /* 0x0000000000037941 */ /* 0x000fea0003800000 */
.L_x_5384:
[----:B------:R-:W-:Y:S02]  /*325d0*/  R2UR UR4, R74 ;  /* 0x000000004a0472ca */ /* 0x000fe400000e0000 */
[----:B------:R-:W-:-:S13]  /*325e0*/  R2UR UR5, R75 ;  /* 0x000000004b0572ca */ /* 0x000fda00000e0000 */
[----:B---3--:R-:W3:Y:S02]  /*325f0*/  LD.E.U8 R8, desc[UR4][R78.64] ;  /* 0x000000044e087980 */ /* 0x008ee4000c101100 */
        /* <DEDUP_REMOVED lines=55> */
[--C-:B------:R-:W-:Y:S01]  /*32970*/  SHF.R.U64 R30, R32, 0x10, R33.reuse ;  /* 0x00000010201e7819 */ /* 0x100fe20000001221 */
        /* <DEDUP_REMOVED lines=8> */
[--C-:B------:R-:W-:Y:S01]  /*32a00*/  SHF.R.U64 R36, R6, 0x10, R7.reuse ;  /* 0x0000001006247819 */ /* 0x100fe20000001207 */
[----:B------:R-:W-:Y:S01]  /*32a10*/  IMAD.U32 R6, R8, 0x10000, RZ ;  /* 0x0001000008067824 */ /* 0x000fe200078e00ff */
[----:B------:R-:W-:Y:S01]  /*32a20*/  PRMT R119, R119, 0x5410, R30 ;  /* 0x0000541077777816 */ /* 0x000fe2000000001e */
[----:B------:R-:W-:Y:S01]  /*32a30*/  IMAD.U32 R30, R122, 0x10000, RZ ;  /* 0x000100007a1e7824 */ /* 0x000fe200078e00ff */
[----:B------:R-:W-:Y:S01]  /*32a40*/  SHF.R.U32.HI R31, RZ, 0x10, R7 ;  /* 0x00000010ff1f7819 */ /* 0x000fe20000011607 */
[----:B------:R-:W-:Y:S01]  /*32a50*/  IMAD.U32 R7, R9, 0x10000, RZ ;  /* 0x0001000009077824 */ /* 0x000fe200078e00ff */
[----:B------:R-:W-:-:S02]  /*32a60*/  SHF.R.U32.HI R35, RZ, 0x10, R35 ;  /* 0x00000010ff237819 */ /* 0x000fc40000011623 */
[----:B------:R-:W-:Y:S01]  /*32a70*/  PRMT R121, R121, 0x5410, R34 ;  /* 0x0000541079797816 */ /* 0x000fe20000000022 */
[----:B------:R-:W-:Y:S01]  /*32a80*/  FMUL.FTZ R34, R27, R32 ;  /* 0x000000201b227220 */ /* 0x000fe20000410000 */
[----:B------:R-:W-:Y:S01]  /*32a90*/  LOP3.LUT R28, R13, 0xffff0000, RZ, 0xc0, !PT ;  /* 0xffff00000d1c7812 */ /* 0x000fe200078ec0ff */
[----:B------:R-:W-:Y:S01]  /*32aa0*/  IMAD.U32 R13, R12, 0x10000, RZ ;  /* 0x000100000c0d7824 */ /* 0x000fe200078e00ff */
[----:B------:R-:W-:Y:S01]  /*32ab0*/  PRMT R125, R125, 0x5410, R36 ;  /* 0x000054107d7d7816 */ /* 0x000fe20000000024 */
[-C--:B------:R-:W-:Y:S01]  /*32ac0*/  FMUL.FTZ R36, R27, R30.reuse ;  /* 0x0000001e1b247220 */ /* 0x080fe20000410000 */
[----:B------:R-:W-:Y:S01]  /*32ad0*/  LOP3.LUT R118, R118, 0xffff0000, RZ, 0xc0, !PT ;  /* 0xffff000076767812 */ /* 0x000fe200078ec0ff */
[C---:B------:R-:W-:Y:S01]  /*32ae0*/  FFMA.FTZ R34, R7.reuse, R30, -R34 ;  /* 0x0000001e07227223 */ /* 0x040fe20000010822 */
[----:B------:R-:W-:Y:S01]  /*32af0*/  PRMT R124, R124, 0x5410, R31 ;  /* 0x000054107c7c7816 */ /* 0x000fe2000000001f */
[----:B------:R-:W-:Y:S01]  /*32b00*/  FFMA.FTZ R36, R7, R32, R36 ;  /* 0x0000002007247223 */ /* 0x000fe20000010024 */
[----:B------:R-:W-:Y:S01]  /*32b10*/  PRMT R120, R120, 0x5410, R35 ;  /* 0x0000541078787816 */ /* 0x000fe20000000023 */
[----:B------:R-:W-:Y:S01]  /*32b20*/  FMUL.FTZ R30, R28, R118 ;  /* 0x000000761c1e7220 */ /* 0x000fe20000410000 */
[----:B------:R-:W-:Y:S01]  /*32b30*/  LOP3.LUT R9, R9, 0xffff0000, RZ, 0xc0, !PT ;  /* 0xffff000009097812 */ /* 0x000fe200078ec0ff */
[----:B------:R-:W-:Y:S01]  /*32b40*/  IMAD.U32 R7, R124, 0x10000, RZ ;  /* 0x000100007c077824 */ /* 0x000fe200078e00ff */
[----:B------:R-:W-:Y:S01]  /*32b50*/  LOP3.LUT R122, R122, 0xffff0000, RZ, 0xc0, !PT ;  /* 0xffff00007a7a7812 */ /* 0x000fe200078ec0ff */
[----:B------:R-:W-:Y:S01]  /*32b60*/  IMAD.U32 R27, R120, 0x10000, RZ ;  /* 0x00010000781b7824 */ /* 0x000fe200078e00ff */
[----:B------:R-:W-:Y:S01]  /*32b70*/  SHF.R.U64 R38, R4, 0x10, R5 ;  /* 0x0000001004267819 */ /* 0x000fe20000001205 */
[----:B------:R-:W-:Y:S01]  /*32b80*/  IMAD.U32 R5, R14, 0x10000, RZ ;  /* 0x000100000e057824 */ /* 0x000fe200078e00ff */
[----:B------:R-:W-:Y:S01]  /*32b90*/  LOP3.LUT R26, R12, 0xffff0000, RZ, 0xc0, !PT ;  /* 0xffff00000c1a7812 */ /* 0x000fe200078ec0ff */
[-C--:B------:R-:W-:Y:S01]  /*32ba0*/  FFMA.FTZ R31, R9, R122.reuse, -R30 ;  /* 0x0000007a091f7223 */ /* 0x080fe2000001081e */
[----:B------:R-:W-:Y:S01]  /*32bb0*/  IMAD.U32 R12, R11, 0x10000, RZ ;  /* 0x000100000b0c7824 */ /* 0x000fe200078e00ff */
[----:B------:R-:W-:Y:S01]  /*32bc0*/  LOP3.LUT R15, R15, 0xffff0000, RZ, 0xc0, !PT ;  /* 0xffff00000f0f7812 */ /* 0x000fe200078ec0ff */
[C---:B------:R-:W-:Y:S01]  /*32bd0*/  FMUL.FTZ R33, R29.reuse, R27 ;  /* 0x0000001b1d217220 */ /* 0x040fe20000410000 */
[----:B------:R-:W-:Y:S01]  /*32be0*/  LOP3.LUT R120, R120, 0xffff0000, RZ, 0xc0, !PT ;  /* 0xffff000078787812 */ /* 0x000fe200078ec0ff */
[-C--:B------:R-:W-:Y:S01]  /*32bf0*/  FMUL.FTZ R30, R29, R7.reuse ;  /* 0x000000071d1e7220 */ /* 0x080fe20000410000 */
[----:B------:R-:W-:Y:S01]  /*32c00*/  PRMT R123, R123, 0x5410, R38 ;  /* 0x000054107b7b7816 */ /* 0x000fe20000000026 */
[----:B------:R-:W-:Y:S01]  /*32c10*/  FMUL.FTZ R28, R28, R122 ;  /* 0x0000007a1c1c7220 */ /* 0x000fe20000410000 */
[----:B------:R-:W-:Y:S01]  /*32c20*/  LOP3.LUT R124, R124, 0xffff0000, RZ, 0xc0, !PT ;  /* 0xffff00007c7c7812 */ /* 0x000fe200078ec0ff */
[C---:B------:R-:W-:Y:S01]  /*32c30*/  FFMA.FTZ R33, R12.reuse, R7, -R33 ;  /* 0x000000070c217223 */ /* 0x040fe20000010821 */
[----:B------:R-:W-:Y:S01]  /*32c40*/  LOP3.LUT R11, R11, 0xffff0000, RZ, 0xc0, !PT ;  /* 0xffff00000b0b7812 */ /* 0x000fe200078ec0ff */
[----:B------:R-:W-:Y:S01]  /*32c50*/  FFMA.FTZ R30, R12, R27, R30 ;  /* 0x0000001b0c1e7223 */ /* 0x000fe2000001001e */
[----:B------:R-:W-:Y:S01]  /*32c60*/  FFMA.FTZ R29, R9, R118, R28 ;  /* 0x00000076091d7223 */ /* 0x000fe2000001001c */
[----:B------:R-:W-:Y:S01]  /*32c70*/  FMUL.FTZ R12, R15, R120 ;  /* 0x000000780f0c7220 */ /* 0x000fe20000410000 */
[----:B------:R-:W-:-:S02]  /*32c80*/  IMAD.U32 R7, R123, 0x10000, RZ ;  /* 0x000100007b077824 */ /* 0x000fc400078e00ff */
[-C--:B------:R-:W-:Y:S01]  /*32c90*/  FMUL.FTZ R28, R15, R124.reuse ;  /* 0x0000007c0f1c7220 */ /* 0x080fe20000410000 */
[----:B------:R-:W-:Y:S02]  /*32ca0*/  IMAD.U32 R9, R119, 0x10000, RZ ;  /* 0x0001000077097824 */ /* 0x000fe400078e00ff */
[----:B------:R-:W-:Y:S01]  /*32cb0*/  FFMA.FTZ R124, R11, R124, -R12 ;  /* 0x0000007c0b7c7223 */ /* 0x000fe2000001080c */
[----:B------:R-:W-:Y:S01]  /*32cc0*/  LOP3.LUT R119, R119, 0xffff0000, RZ, 0xc0, !PT ;  /* 0xffff000077777812 */ /* 0x000fe200078ec0ff */
[----:B------:R-:W-:Y:S01]  /*32cd0*/  FMUL.FTZ R12, R13, R7 ;  /* 0x000000070d0c7220 */ /* 0x000fe20000410000 */
[----:B------:R-:W-:Y:S01]  /*32ce0*/  LOP3.LUT R123, R123, 0xffff0000, RZ, 0xc0, !PT ;  /* 0xffff00007b7b7812 */ /* 0x000fe200078ec0ff */
[-C--:B------:R-:W-:Y:S01]  /*32cf0*/  FMUL.FTZ R15, R13, R9.reuse ;  /* 0x000000090d0f7220 */ /* 0x080fe20000410000 */
[----:B------:R-:W-:Y:S01]  /*32d00*/  LOP3.LUT R8, R8, 0xffff0000, RZ, 0xc0, !PT ;  /* 0xffff000008087812 */ /* 0x000fe200078ec0ff */
[----:B------:R-:W-:Y:S01]  /*32d10*/  FFMA.FTZ R13, R11, R120, R28 ;  /* 0x000000780b0d7223 */ /* 0x000fe2000001001c */
[C---:B------:R-:W-:Y:S01]  /*32d20*/  FFMA.FTZ R12, R6.reuse, R9, R12 ;  /* 0x00000009060c7223 */ /* 0x040fe2000001000c */
[----:B------:R-:W-:Y:S01]  /*32d30*/  FFMA.FTZ R15, R6, R7, -R15 ;  /* 0x00000007060f7223 */ /* 0x000fe2000001080f */
[C---:B------:R-:W-:Y:S01]  /*32d40*/  FMUL.FTZ R11, R26.reuse, R119 ;  /* 0x000000771a0b7220 */ /* 0x040fe20000410000 */
        /* <DEDUP_REMOVED lines=8> */
[----:B------:R-:W-:Y:S01]  /*32dd0*/  FFMA.FTZ R9, R8, R119, R9 ;  /* 0x0000007708097223 */ /* 0x000fe20000010009 */
[----:B------:R-:W-:Y:S01]  /*32de0*/  LOP3.LUT R10, R10, 0xffff0000, RZ, 0xc0, !PT ;  /* 0xffff00000a0a7812 */ /* 0x000fe200078ec0ff */
        /* <DEDUP_REMOVED lines=21> */
.L_x_5389:
[----:B------:R-:W-:Y:S05]  /*32f40*/  BSYNC B3 ;  /* 0x0000000000037941 */ /* 0x000fea0003800000 */
.L_x_5388:
[----:B------:R-:W-:Y:S01]  /*32f50*/  R2UR UR4, R74 ;  /* 0x000000004a0472ca */ /* 0x000fe200000e0000 */
[----:B------:R-:W-:Y:S01]  /*32f60*/  IMAD.SHL.U32 R5, R24, 0x8, RZ ;  /* 0x0000000818057824 */ /* 0x000fe200078e00ff */
[----:B------:R-:W-:Y:S02]  /*32f70*/  R2UR UR5, R75 ;  /* 0x000000004b0572ca */ /* 0x000fe400000e0000 */
[----:B------:R-:W-:Y:S01]  /*32f80*/  @!P2 R2UR UR6, R74 ;  /* 0x000000004a06a2ca */ /* 0x000fe200000e0000 */
[----:B-12---:R-:W-:Y:S01]  /*32f90*/  IMAD.WIDE R4, R5, 0x2, R84 ;  /* 0x0000000205047825 */ /* 0x006fe200078e0254 */
[----:B------:R-:W-:-:S03]  /*32fa0*/  @!P2 R2UR UR7, R75 ;  /* 0x000000004b07a2ca */ /* 0x000fc600000e0000 */
[----:B------:R-:W-:-:S06]  /*32fb0*/  @!P2 IMAD.WIDE R84, R25, 0x2, R84 ;  /* 0x000000021954a825 */ /* 0x000fcc00078e0254 */
[----:B-----5:R3:W-:Y:S04]  /*32fc0*/  ST.E.128 desc[UR4][R4.64], R8 ;  /* 0x0000000804007985 */ /* 0x0207e8000c101d04 */
[----:B------:R3:W-:Y:S02]  /*32fd0*/  @!P2 ST.E.128 desc[UR6][R84.64], R12 ;  /* 0x0000000c5400a985 */ /* 0x0007e4000c101d06 */
.L_x_5379:
[----:B------:R-:W-:Y:S05]  /*32fe0*/  BSYNC B2 ;  /* 0x0000000000027941 */ /* 0x000fea0003800000 */
.L_x_5378:
[----:B------:R-:W-:-:S03]  /*32ff0*/  UMOV UR4, 0xffffffff ;  /* 0xffffffff00047882 */ /* 0x000fc60000000000 */
[----:B------:R-:W-:Y:S05]  /*33000*/  BRA.DIV UR4, `(.L_x_5390) ;  /* 0x0000003204dc7947 */ /* 0x000fea000b800000 */
[----:B0-----:R-:W0:Y:S04]  /*33010*/  SHFL.IDX PT, R83, R83, 0x1, 0x1c1f ;  /* 0x003c1f0053537f89 */ /* 0x001e2800000e0000 */
[----:B---3--:R3:W4:Y:S02]  /*33020*/  SHFL.IDX PT, R14, R86, 0x1, 0x1c1f ;  /* 0x003c1f00560e7f89 */ /* 0x00872400000e0000 */
.L_x_5427:
[----:B------:R-:W-:Y:S02]  /*33030*/  R2UR UR4, R74 ;  /* 0x000000004a0472ca */ /* 0x000fe400000e0000 */
[----:B------:R-:W-:-:S13]  /*33040*/  R2UR UR5, R75 ;  /* 0x000000004b0572ca */ /* 0x000fda00000e0000 */
[----:B------:R-:W2:Y:S01]  /*33050*/  LD.E R5, desc[UR4][R76.64+0xc] ;  /* 0x00000c044c057980 */ /* 0x000ea2000c101900 */
[----:B------:R-:W-:Y:S02]  /*33060*/  VIADD R116, R116, 0x40 ;  /* 0x0000004074747836 */ /* 0x000fe40000000000 */
[----:B----4-:R-:W-:Y:S02]  /*33070*/  IMAD.MOV.U32 R12, RZ, RZ, R14 ;  /* 0x000000ffff0c7224 */ /* 0x010fe400078e000e */
[----:B0-----:R-:W-:Y:S02]  /*33080*/  IMAD.MOV.U32 R13, RZ, RZ, R83 ;  /* 0x000000ffff0d7224 */ /* 0x001fe400078e0053 */
[----:B--2---:R-:W-:-:S05]  /*33090*/  IMAD R5, R2, -0x60, R5 ;  /* 0xffffffa002057824 */ /* 0x004fca00078e0205 */
[----:B------:R-:W-:-:S04]  /*330a0*/  VIMNMX R5, R5, 0x60, PT ;  /* 0x0000006005057848 */ /* 0x000fc80003fe0100 */
[----:B------:R-:W-:-:S13]  /*330b0*/  ISETP.GE.AND P1, PT, R116, R5, PT ;  /* 0x000000057400720c */ /* 0x000fda0003f26270 */
[----:B------:R-:W-:Y:S05]  /*330c0*/  @P1 BRA `(.L_x_5346) ;  /* 0x0000002c00441947 */ /* 0x000fea0003800000 */
[----:B------:R-:W-:Y:S02]  /*330d0*/  R2UR UR4, R74 ;  /* 0x000000004a0472ca */ /* 0x000fe400000e0000 */
[----:B------:R-:W-:-:S13]  /*330e0*/  R2UR UR5, R75 ;  /* 0x000000004b0572ca */ /* 0x000fda00000e0000 */
[----:B-----5:R-:W2:Y:S01]  /*330f0*/  LD.E.U8 R4, desc[UR4][R78.64] ;  /* 0x000000044e047980 */ /* 0x020ea2000c101100 */
[----:B------:R-:W-:Y:S01]  /*33100*/  BSSY B2, `(.L_x_5391) ;  /* 0x000009f000027945 */ /* 0x000fe20003800000 */
[----:B--2---:R-:W-:-:S04]  /*33110*/  LOP3.LUT R4, R4, 0x1, RZ, 0xc0, !PT ;  /* 0x0000000104047812 */ /* 0x004fc800078ec0ff */
[----:B------:R-:W-:-:S13]  /*33120*/  ISETP.NE.U32.AND P1, PT, R4, 0x1, PT ;  /* 0x000000010400780c */ /* 0x000fda0003f25070 */
[----:B------:R-:W-:Y:S05]  /*33130*/  @P1 BRA `(.L_x_5392) ;  /* 0x00000008006c1947 */ /* 0x000fea0003800000 */
[----:B------:R-:W-:Y:S02]  /*33140*/  R2UR UR4, R74 ;  /* 0x000000004a0472ca */ /* 0x000fe400000e0000 */
[----:B------:R-:W-:-:S13]  /*33150*/  R2UR UR5, R75 ;  /* 0x000000004b0572ca */ /* 0x000fda00000e0000 */
[----:B------:R-:W2:Y:S01]  /*33160*/  LD.E R4, desc[UR4][R76.64+0x4] ;  /* 0x000004044c047980 */ /* 0x000ea2000c101900 */
[----:B------:R-:W-:Y:S01]  /*33170*/  IMAD.IADD R7, R87, 0x1, -R88 ;  /* 0x0000000157077824 */ /* 0x000fe200078e0a58 */
[----:B------:R-:W-:Y:S02]  /*33180*/  SHF.R.S32.HI R9, RZ, 0x1f, R116 ;  /* 0x0000001fff097819 */ /* 0x000fe40000011474 */
[----:B------:R-:W-:Y:S02]  /*33190*/  R2UR UR6, R74 ;  /* 0x000000004a0672ca */ /* 0x000fe400000e0000 */
[----:B------:R-:W-:Y:S02]  /*331a0*/  LEA.HI R10, R9, R116, RZ, 0x3 ;  /* 0x00000074090a7211 */ /* 0x000fe400078f18ff */
[----:B------:R-:W-:-:S03]  /*331b0*/  R2UR UR7, R75 ;  /* 0x000000004b0772ca */ /* 0x000fc600000e0000 */
[----:B------:R-:W-:-:S05]  /*331c0*/  IMAD.SHL.U32 R10, R10, 0x40, RZ ;  /* 0x000000400a0a7824 */ /* 0x000fca00078e00ff */
[----:B------:R-:W-:Y:S01]  /*331d0*/  LOP3.LUT R10, R10, 0xfffffe00, RZ, 0xc0, !PT ;  /* 0xfffffe000a0a7812 */ /* 0x000fe200078ec0ff */
[----:B------:R-:W-:Y:S01]  /*331e0*/  BSSY B3, `(.L_x_5393) ;  /* 0x0000087000037945 */ /* 0x000fe20003800000 */
[----:B--2---:R-:W-:-:S04]  /*331f0*/  LEA.HI R4, R4, R4, RZ, 0x1 ;  /* 0x0000000404047211 */ /* 0x004fc800078f08ff */
        /* <DEDUP_REMOVED lines=29> */
[----:B------:R-:W-:-:S03]  /*333d0*/  IMAD.X R9, RZ, RZ, R90, P1 ;  /* 0x000000ffff097224 */ /* 0x000fc600008e065a */
[----:B------:R-:W-:Y:S02]  /*333e0*/  IADD3 R7, P2, R89, R4, RZ ;  /* 0x0000000459077210 */ /* 0x000fe40007f5e0ff */
[----:B------:R-:W-:-:S03]  /*333f0*/  LEA R4, P1, R5, R80, 0x1 ;  /* 0x0000005005047211 */ /* 0x000fc600078208ff */
[----:B------:R-:W-:Y:S01]  /*33400*/  IMAD.X R6, RZ, RZ, R90, P2 ;  /* 0x000000ffff067224 */ /* 0x000fe200010e065a */
[----:B------:R-:W-:Y:S02]  /*33410*/  LEA.HI.X R5, R5, R81, R9, 0x1, P1 ;  /* 0x0000005105057211 */ /* 0x000fe400008f0c09 */
[----:B------:R-:W-:Y:S02]  /*33420*/  ISETP.GE.AND P1, PT, R91, R26, PT ;  /* 0x0000001a5b00720c */ /* 0x000fe40003f26270 */
[----:B------:R-:W-:-:S04]  /*33430*/  LEA R8, P2, R7, R80, 0x1 ;  /* 0x0000005007087211 */ /* 0x000fc800078408ff */
[----:B------:R-:W-:Y:S02]  /*33440*/  LEA.HI.X R9, R7, R81, R6, 0x1, P2 ;  /* 0x0000005107097211 */ /* 0x000fe400010f0c06 */
[----:B------:R-:W5:Y:S01]  /*33450*/  LD.E.128 R4, desc[UR4][R4.64] ;  /* 0x0000000404047980 */ /* 0x000f62000c101d00 */
[----:B------:R-:W-:-:S03]  /*33460*/  ISETP.GE.AND P2, PT, R24, R87, PT ;  /* 0x000000571800720c */ /* 0x000fc60003f46270 */
[----:B------:R-:W5:Y:S01]  /*33470*/  LD.E.128 R8, desc[UR6][R8.64] ;  /* 0x0000000608087980 */ /* 0x000f62000c101d00 */
[----:B------:R-:W-:Y:S09]  /*33480*/  @P1 BRA `(.L_x_5394) ;  /* 0x0000000400701947 */ /* 0x000ff20003800000 */
[----:B------:R-:W-:Y:S01]  /*33490*/  SHF.R.U64 R32, R64, 0x10, R65 ;  /* 0x0000001040207819 */ /* 0x000fe20000001241 */
[----:B-----5:R-:W-:Y:S01]  /*334a0*/  IMAD.U32 R28, R9, 0x10000, RZ ;  /* 0x00010000091c7824 */ /* 0x020fe200078e00ff */
[----:B------:R-:W-:Y:S01]  /*334b0*/  SHF.R.U64 R38, R52, 0x10, R53 ;  /* 0x0000001034267819 */ /* 0x000fe20000001235 */
[----:B------:R-:W-:Y:S01]  /*334c0*/  IMAD.U32 R15, R5, 0x10000, RZ ;  /* 0x00010000050f7824 */ /* 0x000fe200078e00ff */
[----:B------:R-:W-:Y:S01]  /*334d0*/  SHF.R.U32.HI R65, RZ, 0x10, R65 ;  /* 0x00000010ff417819 */ /* 0x000fe20000011641 */
[----:B------:R-:W-:Y:S01]  /*334e0*/  IMAD.U32 R30, R11, 0x10000, RZ ;  /* 0x000100000b1e7824 */ /* 0x000fe200078e00ff */
[----:B------:R-:W-:Y:S01]  /*334f0*/  SHF.R.U32.HI R53, RZ, 0x10, R53 ;  /* 0x00000010ff357819 */ /* 0x000fe20000011635 */
[----:B------:R-:W-:Y:S01]  /*33500*/  IMAD.U32 R26, R8, 0x10000, RZ ;  /* 0x00010000081a7824 */ /* 0x000fe200078e00ff */
[----:B------:R-:W-:Y:S02]  /*33510*/  PRMT R108, R108, 0x5410, R65 ;  /* 0x000054106c6c7816 */ /* 0x000fe40000000041 */
[----:B------:R-:W-:-:S02]  /*33520*/  PRMT R112, R112, 0x5410, R53 ;  /* 0x0000541070707816 */ /* 0x000fc40000000035 */
[----:B------:R-:W-:Y:S01]  /*33530*/  SHF.R.U64 R34, R66, 0x10, R67 ;  /* 0x0000001042227819 */ /* 0x000fe20000001243 */
[----:B------:R-:W-:Y:S01]  /*33540*/  IMAD.U32 R33, R108, 0x10000, RZ ;  /* 0x000100006c217824 */ /* 0x000fe200078e00ff */
[----:B------:R-:W-:Y:S02]  /*33550*/  SHF.R.U64 R36, R54, 0x10, R55 ;  /* 0x0000001036247819 */ /* 0x000fe40000001237 */
[----:B------:R-:W-:Y:S02]  /*33560*/  SHF.R.U32.HI R67, RZ, 0x10, R67 ;  /* 0x00000010ff437819 */ /* 0x000fe40000011643 */
[----:B------:R-:W-:Y:S01]  /*33570*/  PRMT R109, R109, 0x5410, R32 ;  /* 0x000054106d6d7816 */ /* 0x000fe20000000020 */
[----:B------:R-:W-:Y:S01]  /*33580*/  IMAD.U32 R32, R112, 0x10000, RZ ;  /* 0x0001000070207824 */ /* 0x000fe200078e00ff */
        /* <DEDUP_REMOVED lines=13> */
[----:B------:R-:W-:Y:S01]  /*33660*/  LOP3.LUT R25, R5, 0xffff0000, RZ, 0xc0, !PT ;  /* 0xffff000005197812 */ /* 0x000fe200078ec0ff */
[----:B------:R-:W-:Y:S01]  /*33670*/  FMUL.FTZ R28, R29, R112 ;  /* 0x000000701d1c7220 */ /* 0x000fe20000410000 */
[----:B------:R-:W-:Y:S01]  /*33680*/  LOP3.LUT R27, R8, 0xffff0000, RZ, 0xc0, !PT ;  /* 0xffff0000081b7812 */ /* 0x000fe200078ec0ff */
[----:B------:R-:W-:Y:S01]  /*33690*/  IMAD.U32 R8, R7, 0x10000, RZ ;  /* 0x0001000007087824 */ /* 0x000fe200078e00ff */
[----:B------:R-:W-:Y:S01]  /*336a0*/  LOP3.LUT R31, R11, 0xffff0000, RZ, 0xc0, !PT ;  /* 0xffff00000b1f7812 */ /* 0x000fe200078ec0ff */
[----:B------:R-:W-:Y:S01]  /*336b0*/  FMUL.FTZ R37, R30, R35 ;  /* 0x000000231e257220 */ /* 0x000fe20000410000 */
[----:B------:R-:W-:Y:S01]  /*336c0*/  LOP3.LUT R110, R110, 0xffff0000, RZ, 0xc0, !PT ;  /* 0xffff00006e6e7812 */ /* 0x000fe200078ec0ff */
[-C--:B------:R-:W-:Y:S01]  /*336d0*/  FMUL.FTZ R30, R30, R15.reuse ;  /* 0x0000000f1e1e7220 */ /* 0x080fe20000410000 */
[----:B------:R-:W-:Y:S01]  /*336e0*/  PRMT R113, R113, 0x5410, R38 ;  /* 0x0000541071717816 */ /* 0x000fe20000000026 */
[-C--:B------:R-:W-:Y:S01]  /*336f0*/  FMUL.FTZ R32, R29, R108.reuse ;  /* 0x0000006c1d207220 */ /* 0x080fe20000410000 */
[----:B------:R-:W-:Y:S01]  /*33700*/  LOP3.LUT R114, R114, 0xffff0000, RZ, 0xc0, !PT ;  /* 0xffff000072727812 */ /* 0x000fe200078ec0ff */
[----:B------:R-:W-:Y:S01]  /*33710*/  FFMA.FTZ R108, R25, R108, R28 ;  /* 0x0000006c196c7223 */ /* 0x000fe2000001001c */
[----:B------:R-:W-:Y:S01]  /*33720*/  LOP3.LUT R9, R7, 0xffff0000, RZ, 0xc0, !PT ;  /* 0xffff000007097812 */ /* 0x000fe200078ec0ff */
[C---:B------:R-:W-:Y:S01]  /*33730*/  FFMA.FTZ R37, R8.reuse, R15, -R37 ;  /* 0x0000000f08257223 */ /* 0x040fe20000010825 */
[----:B------:R-:W-:Y:S01]  /*33740*/  FMUL.FTZ R28, R31, R110 ;  /* 0x0000006e1f1c7220 */ /* 0x000fe20000410000 */
[----:B------:R-:W-:Y:S01]  /*33750*/  FFMA.FTZ R35, R8, R35, R30 ;  /* 0x0000002308237223 */ /* 0x000fe2000001001e */
[----:B------:R-:W-:-:S02]  /*33760*/  IMAD.U32 R15, R109, 0x10000, RZ ;  /* 0x000100006d0f7824 */ /* 0x000fc400078e00ff */
[-C--:B------:R-:W-:Y:S01]  /*33770*/  FMUL.FTZ R30, R31, R114.reuse ;  /* 0x000000721f1e7220 */ /* 0x080fe20000410000 */
[----:B------:R-:W-:Y:S02]  /*33780*/  IMAD.U32 R8, R113, 0x10000, RZ ;  /* 0x0001000071087824 */ /* 0x000fe400078e00ff */
[----:B------:R-:W-:Y:S01]  /*33790*/  FFMA.FTZ R114, R9, R114, -R28 ;  /* 0x0000007209727223 */ /* 0x000fe2000001081c */
[----:B------:R-:W-:Y:S02]  /*337a0*/  IMAD.U32 R5, R4, 0x10000, RZ ;  /* 0x0001000004057824 */ /* 0x000fe400078e00ff */
[CC--:B------:R-:W-:Y:S01]  /*337b0*/  FMUL.FTZ R28, R26.reuse, R15.reuse ;  /* 0x0000000f1a1c7220 */ /* 0x0c0fe20000410000 */
[-C--:B------:R-:W-:Y:S01]  /*337c0*/  FMUL.FTZ R26, R26, R8.reuse ;  /* 0x000000081a1a7220 */ /* 0x080fe20000410000 */
[----:B------:R-:W-:Y:S01]  /*337d0*/  PRMT R115, R115, 0x5410, R36 ;  /* 0x0000541073737816 */ /* 0x000fe20000000024 */
[C---:B------:R-:W-:Y:S01]  /*337e0*/  IMAD.U32 R11, R10.reuse, 0x10000, RZ ;  /* 0x000100000a0b7824 */ /* 0x040fe200078e00ff */
[----:B------:R-:W-:Y:S01]  /*337f0*/  LOP3.LUT R109, R109, 0xffff0000, RZ, 0xc0, !PT ;  /* 0xffff00006d6d7812 */ /* 0x000fe200078ec0ff */
        /* <DEDUP_REMOVED lines=10> */
[C---:B------:R-:W-:Y:S01]  /*338a0*/  IMAD.U32 R7, R6.reuse, 0x10000, RZ ;  /* 0x0001000006077824 */ /* 0x040fe200078e00ff */
[----:B------:R-:W-:Y:S01]  /*338b0*/  LOP3.LUT R115, R115, 0xffff0000, RZ, 0xc0, !PT ;  /* 0xffff000073737812 */ /* 0x000fe200078ec0ff */
[----:B------:R-:W-:Y:S01]  /*338c0*/  FMUL.FTZ R30, R11, R26 ;  /* 0x0000001a0b1e7220 */ /* 0x000fe20000410000 */
[----:B------:R-:W-:Y:S01]  /*338d0*/  LOP3.LUT R6, R6, 0xffff0000, RZ, 0xc0, !PT ;  /* 0xffff000006067812 */ /* 0x000fe200078ec0ff */
[----:B------:R-:W-:Y:S01]  /*338e0*/  FMUL.FTZ R15, R10, R111 ;  /* 0x0000006f0a0f7220 */ /* 0x000fe20000410000 */
[----:B------:R-:W-:Y:S01]  /*338f0*/  FFMA.FTZ R29, R25, R112, -R32 ;  /* 0x00000070191d7223 */ /* 0x000fe20000010820 */
[-C--:B------:R-:W-:Y:S01]  /*33900*/  FMUL.FTZ R27, R27, R113.reuse ;  /* 0x000000711b1b7220 */ /* 0x080fe20000410000 */
[----:B------:R-:W-:Y:S01]  /*33910*/  FFMA.FTZ R9, R4, R113, -R9 ;  /* 0x0000007104097223 */ /* 0x000fe20000010809 */
[-C--:B------:R-:W-:Y:S01]  /*33920*/  FMUL.FTZ R11, R11, R8.reuse ;  /* 0x000000080b0b7220 */ /* 0x080fe20000410000 */
[----:B------:R-:W-:Y:S01]  /*33930*/  FMUL.FTZ R10, R10, R115 ;  /* 0x000000730a0a7220 */ /* 0x000fe20000410000 */
[----:B------:R-:W-:Y:S01]  /*33940*/  FFMA.FTZ R4, R4, R109, R27 ;  /* 0x0000006d04047223 */ /* 0x000fe2000001001b */
[C---:B------:R-:W-:Y:S01]  /*33950*/  FFMA.FTZ R30, R7.reuse, R8, -R30 ;  /* 0x00000008071e7223 */ /* 0x040fe2000001081e */
[----:B------:R-:W-:Y:S01]  /*33960*/  FFMA.FTZ R11, R7, R26, R11 ;  /* 0x0000001a070b7223 */ /* 0x000fe2000001000b */
[C---:B------:R-:W-:Y:S01]  /*33970*/  FFMA.FTZ R10, R6.reuse, R111, R10 ;  /* 0x0000006f060a7223 */ /* 0x040fe2000001000a */
[----:B------:R-:W-:Y:S01]  /*33980*/  FFMA.FTZ R15, R6, R115, -R15 ;  /* 0x00000073060f7223 */ /* 0x000fe2000001080f */
        /* <DEDUP_REMOVED lines=12> */
.L_x_5394:
[----:B------:R-:W-:Y:S05]  /*33a50*/  BSYNC B3 ;  /* 0x0000000000037941 */ /* 0x000fea0003800000 */
.L_x_5393:
[----:B------:R-:W-:Y:S01]  /*33a60*/  R2UR UR4, R74 ;  /* 0x000000004a0472ca */ /* 0x000fe200000e0000 */
[----:B------:R-:W-:Y:S01]  /*33a70*/  IMAD.SHL.U32 R15, R14, 0x8, RZ ;  /* 0x000000080e0f7824 */ /* 0x000fe200078e00ff */
[C---:B------:R-:W-:Y:S01]  /*33a80*/  R2UR UR5, R75.reuse ;  /* 0x000000004b0572ca */ /* 0x040fe200000e0000 */
[--C-:B------:R-:W-:Y:S01]  /*33a90*/  @!P2 IMAD.WIDE R24, R24, 0x2, R12.reuse ;  /* 0x000000021818a825 */ /* 0x100fe200078e020c */
[----:B------:R-:W-:Y:S02]  /*33aa0*/  @!P2 R2UR UR6, R74 ;  /* 0x000000004a06a2ca */ /* 0x000fe400000e0000 */
[----:B------:R-:W-:Y:S01]  /*33ab0*/  @!P2 R2UR UR7, R75 ;  /* 0x000000004b07a2ca */ /* 0x000fe200000e0000 */
[----:B------:R-:W-:-:S08]  /*33ac0*/  IMAD.WIDE R14, R15, 0x2, R12 ;  /* 0x000000020f0e7825 */ /* 0x000fd000078e020c */
[----:B-----5:R0:W-:Y:S04]  /*33ad0*/  ST.E.128 desc[UR4][R14.64], R4 ;  /* 0x000000040e007985 */ /* 0x0201e8000c101d04 */
[----:B------:R0:W-:Y:S02]  /*33ae0*/  @!P2 ST.E.128 desc[UR6][R24.64], R8 ;  /* 0x000000081800a985 */ /* 0x0001e4000c101d06 */
.L_x_5392:
[----:B------:R-:W-:Y:S05]  /*33af0*/  BSYNC B2 ;  /* 0x0000000000027941 */ /* 0x000fea0003800000 */
.L_x_5391:
[----:B------:R-:W-:Y:S02]  /*33b00*/  R2UR UR4, R74 ;  /* 0x000000004a0472ca */ /* 0x000fe400000e0000 */
[----:B------:R-:W-:-:S13]  /*33b10*/  R2UR UR5, R75 ;  /* 0x000000004b0572ca */ /* 0x000fda00000e0000 */
[----:B0-----:R-:W2:Y:S01]  /*33b20*/  LD.E.U8 R4, desc[UR4][R78.64] ;  /* 0x000000044e047980 */ /* 0x001ea2000c101100 */
[----:B------:R-:W-:Y:S01]  /*33b30*/  BSSY B2, `(.L_x_5395) ;  /* 0x000009d000027945 */ /* 0x000fe20003800000 */
[----:B--2---:R-:W-:-:S13]  /*33b40*/  LOP3.LUT P1, RZ, R4, 0x2, RZ, 0xc0, !PT ;  /* 0x0000000204ff7812 */ /* 0x004fda000782c0ff */
[----:B------:R-:W-:Y:S05]  /*33b50*/  @!P1 BRA `(.L_x_5396) ;  /* 0x0000000800689947 */ /* 0x000fea0003800000 */
[----:B------:R-:W-:Y:S02]  /*33b60*/  R2UR UR4, R74 ;  /* 0x000000004a0472ca */ /* 0x000fe400000e0000 */
[----:B------:R-:W-:-:S13]  /*33b70*/  R2UR UR5, R75 ;  /* 0x000000004b0572ca */ /* 0x000fda00000e0000 */
[----:B------:R-:W2:Y:S01]  /*33b80*/  LD.E R4, desc[UR4][R76.64+0x4] ;  /* 0x000004044c047980 */ /* 0x000ea2000c101900 */
[----:B------:R-:W-:Y:S01]  /*33b90*/  VIADD R25, R91, 0x20 ;  /* 0x000000205b197836 */ /* 0x000fe20000000000 */
[----:B------:R-:W-:Y:S01]  /*33ba0*/  SHF.R.S32.HI R9, RZ, 0x1f, R116 ;  /* 0x0000001fff097819 */ /* 0x000fe20000011474 */
[----:B------:R-:W-:Y:S01]  /*33bb0*/  IMAD.IADD R7, R87, 0x1, -R88 ;  /* 0x0000000157077824 */ /* 0x000fe200078e0a58 */
        /* <DEDUP_REMOVED lines=56> */
[----:B------:R-:W-:Y:S02]  /*33f40*/  SHF.R.U64 R35, R50, 0x10, R51 ;  /* 0x0000001032237819 */ /* 0x000fe40000001233 */
[----:B------:R-:W-:-:S02]  /*33f50*/  PRMT R103, R103, 0x5410, R48 ;  /* 0x0000541067677816 */ /* 0x000fc40000000030 */
[----:B------:R-:W-:Y:S02]  /*33f60*/  PRMT R107, R107, 0x5410, R60 ;  /* 0x000054106b6b7816 */ /* 0x000fe4000000003c */
[----:B------:R-:W-:Y:S02]  /*33f70*/  SHF.R.U64 R37, R62, 0x10, R63 ;  /* 0x000000103e257819 */ /* 0x000fe4000000123f */
[----:B------:R-:W-:Y:S01]  /*33f80*/  PRMT R100, R100, 0x5410, R35 ;  /* 0x0000541064647816 */ /* 0x000fe20000000023 */
[----:B------:R-:W-:Y:S01]  /*33f90*/  IMAD.U32 R35, R107, 0x10000, RZ ;  /* 0x000100006b237824 */ /* 0x000fe200078e00ff */
[----:B------:R-:W-:Y:S01]  /*33fa0*/  PRMT R106, R106, 0x5410, R33 ;  /* 0x000054106a6a7816 */ /* 0x000fe20000000021 */
[----:B------:R-:W-:Y:S01]  /*33fb0*/  IMAD.U32 R33, R103, 0x10000, RZ ;  /* 0x0001000067217824 */ /* 0x000fe200078e00ff */
[----:B------:R-:W-:Y:S02]  /*33fc0*/  SHF.R.U32.HI R62, RZ, 0x10, R63 ;  /* 0x00000010ff3e7819 */ /* 0x000fe4000001163f */
[----:B------:R-:W-:-:S02]  /*33fd0*/  SHF.R.U32.HI R50, RZ, 0x10, R51 ;  /* 0x00000010ff327819 */ /* 0x000fc40000011633 */
[----:B------:R-:W-:Y:S01]  /*33fe0*/  PRMT R102, R102, 0x5410, R39 ;  /* 0x0000541066667816 */ /* 0x000fe20000000027 */
[----:B------:R-:W-:Y:S01]  /*33ff0*/  FMUL.FTZ R39, R28, R33 ;  /* 0x000000211c277220 */ /* 0x000fe20000410000 */
[----:B------:R-:W-:Y:S01]  /*34000*/  PRMT R104, R104, 0x5410, R37 ;  /* 0x0000541068687816 */ /* 0x000fe20000000025 */
[-C--:B------:R-:W-:Y:S01]  /*34010*/  FMUL.FTZ R37, R28, R35.reuse ;  /* 0x000000231c257220 */ /* 0x080fe20000410000 */
[----:B------:R-:W-:Y:S01]  /*34020*/  LOP3.LUT R29, R9, 0xffff0000, RZ, 0xc0, !PT ;  /* 0xffff0000091d7812 */ /* 0x000fe200078ec0ff */
[C---:B------:R-:W-:Y:S01]  /*34030*/  FFMA.FTZ R39, R24.reuse, R35, R39 ;  /* 0x0000002318277223 */ /* 0x040fe20000010027 */
[----:B------:R-:W-:Y:S01]  /*34040*/  PRMT R105, R105, 0x5410, R62 ;  /* 0x0000541069697816 */ /* 0x000fe2000000003e */
[----:B------:R-:W-:Y:S01]  /*34050*/  FFMA.FTZ R34, R24, R33, -R37 ;  /* 0x0000002118227223 */ /* 0x000fe20000010825 */
[----:B------:R-:W-:Y:S02]  /*34060*/  LOP3.LUT R32, R107, 0xffff0000, RZ, 0xc0, !PT ;  /* 0xffff00006b207812 */ /* 0x000fe400078ec0ff */
[----:B------:R-:W-:Y:S01]  /*34070*/  PRMT R101, R101, 0x5410, R50 ;  /* 0x0000541065657816 */ /* 0x000fe20000000032 */
[----:B------:R-:W-:Y:S01]  /*34080*/  IMAD.U32 R37, R105, 0x10000, RZ ;  /* 0x0001000069257824 */ /* 0x000fe200078e00ff */
[----:B------:R-:W-:Y:S01]  /*34090*/  LOP3.LUT R28, R103, 0xffff0000, RZ, 0xc0, !PT ;  /* 0xffff0000671c7812 */ /* 0x000fe200078ec0ff */
[----:B------:R-:W-:Y:S01]  /*340a0*/  FMUL.FTZ R36, R29, R32 ;  /* 0x000000201d247220 */ /* 0x000fe20000410000 */
[----:B------:R-:W-:Y:S01]  /*340b0*/  LOP3.LUT R25, R5, 0xffff0000, RZ, 0xc0, !PT ;  /* 0xffff000005197812 */ /* 0x000fe200078ec0ff */
[----:B------:R-:W-:Y:S01]  /*340c0*/  IMAD.U32 R33, R101, 0x10000, RZ ;  /* 0x0001000065217824 */ /* 0x000fe200078e00ff */
[----:B------:R-:W-:Y:S01]  /*340d0*/  LOP3.LUT R27, R8, 0xffff0000, RZ, 0xc0, !PT ;  /* 0xffff0000081b7812 */ /* 0x000fe200078ec0ff */
[-C--:B------:R-:W-:Y:S01]  /*340e0*/  FMUL.FTZ R24, R29, R28.reuse ;  /* 0x0000001c1d187220 */ /* 0x080fe20000410000 */
[C---:B------:R-:W-:Y:S01]  /*340f0*/  FMUL.FTZ R35, R30.reuse, R37 ;  /* 0x000000251e237220 */ /* 0x040fe20000410000 */
[----:B------:R-:W-:Y:S01]  /*34100*/  FFMA.FTZ R29, R25, R28, -R36 ;  /* 0x0000001c191d7223 */ /* 0x000fe20000010824 */
[----:B------:R-:W-:Y:S01]  /*34110*/  IMAD.U32 R8, R7, 0x10000, RZ ;  /* 0x0001000007087824 */ /* 0x000fe200078e00ff */
[----:B------:R-:W-:Y:S01]  /*34120*/  LOP3.LUT R31, R11, 0xffff0000, RZ, 0xc0, !PT ;  /* 0xffff00000b1f7812 */ /* 0x000fe200078ec0ff */
[----:B------:R-:W-:Y:S01]  /*34130*/  FMUL.FTZ R30, R30, R33 ;  /* 0x000000211e1e7220 */ /* 0x000fe20000410000 */
[----:B------:R-:W-:Y:S01]  /*34140*/  LOP3.LUT R28, R105, 0xffff0000, RZ, 0xc0, !PT ;  /* 0xffff0000691c7812 */ /* 0x000fe200078ec0ff */
[----:B------:R-:W-:Y:S01]  /*34150*/  FFMA.FTZ R32, R25, R32, R24 ;  /* 0x0000002019207223 */ /* 0x000fe20000010018 */
[----:B------:R-:W-:Y:S01]  /*34160*/  LOP3.LUT R24, R101, 0xffff0000, RZ, 0xc0, !PT ;  /* 0xffff000065187812 */ /* 0x000fe200078ec0ff */
[C---:B------:R-:W-:Y:S01]  /*34170*/  FFMA.FTZ R37, R8.reuse, R37, R30 ;  /* 0x0000002508257223 */ /* 0x040fe2000001001e */
[----:B------:R-:W-:Y:S01]  /*34180*/  LOP3.LUT R9, R7, 0xffff0000, RZ, 0xc0, !PT ;  /* 0xffff000007097812 */ /* 0x000fe200078ec0ff */
[----:B------:R-:W-:Y:S01]  /*34190*/  FFMA.FTZ R35, R8, R33, -R35 ;  /* 0x0000002108237223 */ /* 0x000fe20000010823 */
[----:B------:R-:W-:Y:S01]  /*341a0*/  FMUL.FTZ R30, R31, R28 ;  /* 0x0000001c1f1e7220 */ /* 0x000fe20000410000 */
[----:B------:R-:W-:-:S02]  /*341b0*/  IMAD.U32 R25, R106, 0x10000, RZ ;  /* 0x000100006a197824 */ /* 0x000fc400078e00ff */
[-C--:B------:R-:W-:Y:S01]  /*341c0*/  FMUL.FTZ R38, R31, R24.reuse ;  /* 0x000000181f267220 */ /* 0x080fe20000410000 */
[----:B------:R-:W-:Y:S01]  /*341d0*/  IMAD.U32 R8, R102, 0x10000, RZ ;  /* 0x0001000066087824 */ /* 0x000fe200078e00ff */
[----:B------:R-:W-:Y:S01]  /*341e0*/  LOP3.LUT R106, R106, 0xffff0000, RZ, 0xc0, !PT ;  /* 0xffff00006a6a7812 */ /* 0x000fe200078ec0ff */
[C---:B------:R-:W-:Y:S02]  /*341f0*/  IMAD.U32 R5, R4.reuse, 0x10000, RZ ;  /* 0x0001000004057824 */ /* 0x040fe400078e00ff */
[C---:B------:R-:W-:Y:S01]  /*34200*/  FFMA.FTZ R36, R9.reuse, R24, -R30 ;  /* 0x0000001809247223 */ /* 0x040fe2000001081e */
[----:B------:R-:W-:Y:S01]  /*34210*/  LOP3.LUT R4, R4, 0xffff0000, RZ, 0xc0, !PT ;  /* 0xffff000004047812 */ /* 0x000fe200078ec0ff */
[----:B------:R-:W-:Y:S01]  /*34220*/  FMUL.FTZ R30, R26, R8 ;  /* 0x000000081a1e7220 */ /* 0x000fe20000410000 */
[----:B------:R-:W-:Y:S01]  /*34230*/  LOP3.LUT R102, R102, 0xffff0000, RZ, 0xc0, !PT ;  /* 0xffff000066667812 */ /* 0x000fe200078ec0ff */
[----:B------:R-:W-:Y:S01]  /*34240*/  FFMA.FTZ R38, R9, R28, R38 ;  /* 0x0000001c09267223 */ /* 0x000fe20000010026 */
[----:B------:R-:W-:Y:S01]  /*34250*/  FMUL.FTZ R9, R27, R106 ;  /* 0x0000006a1b097220 */ /* 0x000fe20000410000 */
[-C--:B------:R-:W-:Y:S01]  /*34260*/  FMUL.FTZ R24, R26, R25.reuse ;  /* 0x000000191a187220 */ /* 0x080fe20000410000 */
[----:B------:R-:W-:Y:S01]  /*34270*/  FFMA.FTZ R30, R5, R25, R30 ;  /* 0x00000019051e7223 */ /* 0x000fe2000001001e */
[----:B------:R-:W-:-:S02]  /*34280*/  IMAD.U32 R11, R10, 0x10000, RZ ;  /* 0x000100000a0b7824 */ /* 0x000fc400078e00ff */
[----:B------:R-:W-:Y:S01]  /*34290*/  FFMA.FTZ R25, R4, R102, -R9 ;  /* 0x0000006604197223 */ /* 0x000fe20000010809 */
[----:B------:R-:W-:Y:S01]  /*342a0*/  LOP3.LUT R10, R10, 0xffff0000, RZ, 0xc0, !PT ;  /* 0xffff00000a0a7812 */ /* 0x000fe200078ec0ff */
[----:B------:R-:W-:Y:S01]  /*342b0*/  FFMA.FTZ R26, R5, R8, -R24 ;  /* 0x00000008051a7223 */ /* 0x000fe20000010818 */
[----:B------:R-:W-:Y:S01]  /*342c0*/  FMUL.FTZ R27, R27, R102 ;  /* 0x000000661b1b7220 */ /* 0x000fe20000410000 */
[C---:B------:R-:W-:Y:S01]  /*342d0*/  LOP3.LUT R9, R104.reuse, 0xffff0000, RZ, 0xc0, !PT ;  /* 0xffff000068097812 */ /* 0x040fe200078ec0ff */
[----:B------:R-:W-:Y:S01]  /*342e0*/  IMAD.U32 R24, R104, 0x10000, RZ ;  /* 0x0001000068187824 */ /* 0x000fe200078e00ff */
[C---:B------:R-:W-:Y:S01]  /*342f0*/  LOP3.LUT R5, R100.reuse, 0xffff0000, RZ, 0xc0, !PT ;  /* 0xffff000064057812 */ /* 0x040fe200078ec0ff */
[----:B------:R-:W-:Y:S02]  /*34300*/  IMAD.U32 R8, R100, 0x10000, RZ ;  /* 0x0001000064087824 */ /* 0x000fe400078e00ff */
[----:B------:R-:W-:Y:S01]  /*34310*/  FFMA.FTZ R27, R4, R106, R27 ;  /* 0x0000006a041b7223 */ /* 0x000fe2000001001b */
[C---:B------:R-:W-:Y:S01]  /*34320*/  IMAD.U32 R7, R6.reuse, 0x10000, RZ ;  /* 0x0001000006077824 */ /* 0x040fe200078e00ff */
[----:B------:R-:W-:Y:S01]  /*34330*/  LOP3.LUT R6, R6, 0xffff0000, RZ, 0xc0, !PT ;  /* 0xffff000006067812 */ /* 0x000fe200078ec0ff */
        /* <DEDUP_REMOVED lines=15> */
[----:B------:R-:W-:Y:S02]  /*34430*/  F2FP.BF16.F32.PACK_AB R7, R36, R35 ;  /* 0x000000232407723e */ /* 0x000fe400000010ff */
[----:B------:R-:W-:-:S02]  /*34440*/  F2FP.BF16.F32.PACK_AB R9, R32, R39 ;  /* 0x000000272009723e */ /* 0x000fc400000010ff */
[----:B------:R-:W-:-:S07]  /*34450*/  F2FP.BF16.F32.PACK_AB R8, R27, R30 ;  /* 0x0000001e1b08723e */ /* 0x000fce00000010ff */
.L_x_5398:
[----:B------:R-:W-:Y:S05]  /*34460*/  BSYNC B3 ;  /* 0x0000000000037941 */ /* 0x000fea0003800000 */
.L_x_5397:
[----:B------:R-:W-:Y:S01]  /*34470*/  R2UR UR4, R74 ;  /* 0x000000004a0472ca */ /* 0x000fe200000e0000 */
[----:B------:R-:W-:Y:S01]  /*34480*/  IMAD.SHL.U32 R25, R14, 0x8, RZ ;  /* 0x000000080e197824 */ /* 0x000fe200078e00ff */
[----:B------:R-:W-:Y:S01]  /*34490*/  R2UR UR5, R75 ;  /* 0x000000004b0572ca */ /* 0x000fe200000e0000 */
[--C-:B------:R-:W-:Y:S01]  /*344a0*/  @!P2 IMAD.WIDE R14, R15, 0x2, R12.reuse ;  /* 0x000000020f0ea825 */ /* 0x100fe200078e020c */
[----:B------:R-:W-:Y:S02]  /*344b0*/  @!P2 R2UR UR6, R74 ;  /* 0x000000004a06a2ca */ /* 0x000fe400000e0000 */
[----:B------:R-:W-:Y:S01]  /*344c0*/  @!P2 R2UR UR7, R75 ;  /* 0x000000004b07a2ca */ /* 0x000fe200000e0000 */
[----:B------:R-:W-:-:S08]  /*344d0*/  IMAD.WIDE R24, R25, 0x2, R12 ;  /* 0x0000000219187825 */ /* 0x000fd000078e020c */
[----:B-----5:R0:W-:Y:S04]  /*344e0*/  ST.E.128 desc[UR4][R24.64], R4 ;  /* 0x0000000418007985 */ /* 0x0201e8000c101d04 */
[----:B------:R0:W-:Y:S02]  /*344f0*/  @!P2 ST.E.128 desc[UR6][R14.64], R8 ;  /* 0x000000080e00a985 */ /* 0x0001e4000c101d06 */
.L_x_5396:
[----:B------:R-:W-:Y:S05]  /*34500*/  BSYNC B2 ;  /* 0x0000000000027941 */ /* 0x000fea0003800000 */
.L_x_5395:
[----:B------:R-:W-:Y:S02]  /*34510*/  R2UR UR4, R74 ;  /* 0x000000004a0472ca */ /* 0x000fe400000e0000 */
[----:B------:R-:W-:-:S13]  /*34520*/  R2UR UR5, R75 ;  /* 0x000000004b0572ca */ /* 0x000fda00000e0000 */
[----:B------:R-:W2:Y:S02]  /*34530*/  LD.E.U8 R78, desc[UR4][R78.64] ;  /* 0x000000044e4e7980 */ /* 0x000ea4000c101100 */
[----:B--2---:R-:W-:-:S13]  /*34540*/  LOP3.LUT P1, RZ, R78, 0x4, RZ, 0xc0, !PT ;  /* 0x000000044eff7812 */ /* 0x004fda000782c0ff */
[----:B------:R-:W-:Y:S05]  /*34550*/  @!P1 BRA `(.L_x_5346) ;  /* 0x0000001800209947 */ /* 0x000fea0003800000 */
[----:B------:R-:W-:Y:S02]  /*34560*/  R2UR UR4, R74 ;  /* 0x000000004a0472ca */ /* 0x000fe400000e0000 */
[----:B------:R-:W-:-:S13]  /*34570*/  R2UR UR5, R75 ;  /* 0x000000004b0572ca */ /* 0x000fda00000e0000 */
[----:B------:R-:W2:Y:S01]  /*34580*/  LD.E R76, desc[UR4][R76.64+0x4] ;  /* 0x000004044c4c7980 */ /* 0x000ea2000c101900 */
[----:B------:R-:W-:Y:S01]  /*34590*/  VIADD R91, R91, 0x40 ;  /* 0x000000405b5b7836 */ /* 0x000fe20000000000 */
[----:B0-----:R-:W-:Y:S01]  /*345a0*/  SHF.R.S32.HI R9, RZ, 0x1f, R116 ;  /* 0x0000001fff097819 */ /* 0x001fe20000011474 */
[----:B------:R-:W-:Y:S01]  /*345b0*/  IMAD.SHL.U32 R8, R116, 0x40, RZ ;  /* 0x0000004074087824 */ /* 0x000fe200078e00ff */
[----:B------:R-:W-:Y:S02]  /*345c0*/  R2UR UR6, R74 ;  /* 0x000000004a0672ca */ /* 0x000fe400000e0000 */
[----:B------:R-:W-:Y:S02]  /*345d0*/  LEA.HI R116, R9, R116, RZ, 0x3 ;  /* 0x0000007409747211 */ /* 0x000fe400078f18ff */
[----:B------:R-:W-:Y:S02]  /*345e0*/  LOP3.LUT R9, R8, 0x1c0, RZ, 0xc0, !PT ;  /* 0x000001c008097812 */ /* 0x000fe400078ec0ff */
[----:B------:R-:W-:Y:S01]  /*345f0*/  R2UR UR7, R75 ;  /* 0x000000004b0772ca */ /* 0x000fe200000e0000 */
[----:B------:R-:W-:Y:S01]  /*34600*/  IMAD.SHL.U32 R116, R116, 0x40, RZ ;  /* 0x0000004074747824 */ /* 0x000fe200078e00ff */
[----:B------:R-:W-:-:S04]  /*34610*/  SHF.R.U32.HI R10, RZ, 0x3, R9 ;  /* 0x00000003ff0a7819 */ /* 0x000fc80000011609 */
[----:B------:R-:W-:Y:S01]  /*34620*/  LOP3.LUT R11, R116, 0xfffffe00, RZ, 0xc0, !PT ;  /* 0xfffffe00740b7812 */ /* 0x000fe200078ec0ff */
[----:B------:R-:W-:Y:S01]  /*34630*/  BSSY B2, `(.L_x_5399) ;  /* 0x0000081000027945 */ /* 0x000fe20003800000 */
[----:B--2---:R-:W-:-:S04]  /*34640*/  LEA.HI R4, R76, R76, RZ, 0x1 ;  /* 0x0000004c4c047211 */ /* 0x004fc800078f08ff */
[----:B------:R-:W-:-:S04]  /*34650*/  SHF.R.S32.HI R24, RZ, 0x1, R4 ;  /* 0x00000001ff187819 */ /* 0x000fc80000011404 */
[----:B------:R-:W-:-:S04]  /*34660*/  ISETP.GE.AND P1, PT, R91, R24, PT ;  /* 0x000000185b00720c */ /* 0x000fc80003f26270 */
[----:B------:R-:W-:-:S05]  /*34670*/  SEL R4, R24, RZ, P1 ;  /* 0x000000ff18047207 */ /* 0x000fca0000800000 */
[----:B------:R-:W-:-:S04]  /*34680*/  IMAD.IADD R4, R91, 0x1, R4 ;  /* 0x000000015b047824 */ /* 0x000fc800078e0204 */
[----:B------:R-:W-:Y:S01]  /*34690*/  @P1 IMAD.IADD R88, R87, 0x1, -R88 ;  /* 0x0000000157581824 */ /* 0x000fe200078e0a58 */
[----:B------:R-:W-:-:S04]  /*346a0*/  SHF.R.S32.HI R5, RZ, 0x1f, R4 ;  /* 0x0000001fff057819 */ /* 0x000fc80000011404 */
[----:B------:R-:W-:Y:S02]  /*346b0*/  SHF.R.S32.HI R7, RZ, 0x1f, R88 ;  /* 0x0000001fff077819 */ /* 0x000fe40000011458 */
[----:B------:R-:W-:Y:S02]  /*346c0*/  LEA.HI R6, R5, R4, RZ, 0x3 ;  /* 0x0000000405067211 */ /* 0x000fe400078f18ff */
[----:B------:R-:W-:Y:S02]  /*346d0*/  LEA.HI R7, R7, R88, RZ, 0x4 ;  /* 0x0000005807077211 */ /* 0x000fe400078f20ff */
[----:B------:R-:W-:Y:S02]  /*346e0*/  SHF.R.S32.HI R14, RZ, 0x3, R6 ;  /* 0x00000003ff0e7819 */ /* 0x000fe40000011406 */
[----:B------:R-:W-:Y:S02]  /*346f0*/  LEA.HI R4, R5, R4, RZ, 0x6 ;  /* 0x0000000405047211 */ /* 0x000fe400078f30ff */
[----:B------:R-:W-:-:S02]  /*34700*/  LEA.HI.SX32 R7, R7, R14, 0x1c ;  /* 0x0000000e07077211 */ /* 0x000fc400078fe2ff */
[----:B------:R-:W-:Y:S02]  /*34710*/  SHF.R.S32.HI R4, RZ, 0x6, R4 ;  /* 0x00000006ff047819 */ /* 0x000fe40000011404 */
[----:B------:R-:W-:Y:S01]  /*34720*/  SHF.R.S32.HI R8, RZ, 0x1f, R7 ;  /* 0x0000001fff087819 */ /* 0x000fe20000011407 */
[----:B------:R-:W-:Y:S01]  /*34730*/  IMAD.SHL.U32 R15, R7, 0x8, RZ ;  /* 0x00000008070f7824 */ /* 0x000fe200078e00ff */
[----:B------:R-:W-:Y:S01]  /*34740*/  LOP3.LUT R6, R9, 0x38, R6, 0xf8, !PT ;  /* 0x0000003809067812 */ /* 0x000fe200078ef806 */
[----:B------:R-:W-:Y:S01]  /*34750*/  IMAD R4, R4, 0x1800, R11 ;  /* 0x0000180004047824 */ /* 0x000fe200078e020b */
[----:B------:R-:W-:Y:S02]  /*34760*/  LEA.HI R8, R8, R7, RZ, 0x3 ;  /* 0x0000000708087211 */ /* 0x000fe400078f18ff */
[----:B------:R-:W-:Y:S02]  /*34770*/  LOP3.LUT R5, R6, R10, RZ, 0x3c, !PT ;  /* 0x0000000a06057212 */ /* 0x000fe400078e3cff */
[----:B------:R-:W-:-:S02]  /*34780*/  SHF.R.S32.HI R8, RZ, 0x3, R8 ;  /* 0x00000003ff087819 */ /* 0x000fc40000011408 */
[----:B------:R-:W-:Y:S01]  /*34790*/  LOP3.LUT R7, R9, 0x38, R15, 0xf8, !PT ;  /* 0x0000003809077812 */ /* 0x000fe200078ef80f */
[----:B------:R-:W-:Y:S02]  /*347a0*/  IMAD.IADD R4, R4, 0x1, R5 ;  /* 0x0000000104047824 */ /* 0x000fe400078e0205 */
[----:B------:R-:W-:Y:S01]  /*347b0*/  IMAD R8, R8, 0x1800, R11 ;  /* 0x0000180008087824 */ /* 0x000fe200078e020b */
[----:B------:R-:W-:Y:S02]  /*347c0*/  LOP3.LUT R7, R7, R10, RZ, 0x3c, !PT ;  /* 0x0000000a07077212 */ /* 0x000fe400078e3cff */
[----:B------:R-:W-:-:S03]  /*347d0*/  IADD3 R5, P1, R89, R4, RZ ;  /* 0x0000000459057210 */ /* 0x000fc60007f3e0ff */
[----:B------:R-:W-:Y:S02]  /*347e0*/  IMAD.IADD R8, R8, 0x1, R7 ;  /* 0x0000000108087824 */ /* 0x000fe400078e0207 */
[----:B------:R-:W-:Y:S01]  /*347f0*/  IMAD.X R6, RZ, RZ, R90, P1 ;  /* 0x000000ffff067224 */ /* 0x000fe200008e065a */
[----:B------:R-:W-:Y:S02]  /*34800*/  LEA R4, P1, R5, R80, 0x1 ;  /* 0x0000005005047211 */ /* 0x000fe400078208ff */
[----:B------:R-:W-:Y:S02]  /*34810*/  IADD3 R89, P2, R89, R8, RZ ;  /* 0x0000000859597210 */ /* 0x000fe40007f5e0ff */
[----:B------:R-:W-:Y:S02]  /*34820*/  LEA.HI.X R5, R5, R81, R6, 0x1, P1 ;  /* 0x0000005105057211 */ /* 0x000fe400008f0c06 */
[----:B------:R-:W-:Y:S01]  /*34830*/  ISETP.GE.AND P1, PT, R91, R24, PT ;  /* 0x000000185b00720c */ /* 0x000fe20003f26270 */
[----:B------:R-:W-:Y:S01]  /*34840*/  IMAD.X R90, RZ, RZ, R90, P2 ;  /* 0x000000ffff5a7224 */ /* 0x000fe200010e065a */
[----:B------:R-:W-:-:S02]  /*34850*/  LEA R8, P2, R89, R80, 0x1 ;  /* 0x0000005059087211 */ /* 0x000fc400078408ff */
[----:B------:R-:W5:Y:S02]  /*34860*/  LD.E.128 R4, desc[UR4][R4.64] ;  /* 0x0000000404047980 */ /* 0x000f64000c101d00 */
[----:B------:R-:W-:-:S06]  /*34870*/  LEA.HI.X R9, R89, R81, R90, 0x1, P2 ;  /* 0x0000005159097211 */ /* 0x000fcc00010f0c5a */
[----:B------:R-:W5:Y:S01]  /*34880*/  LD.E.128 R8, desc[UR6][R8.64] ;  /* 0x0000000608087980 */ /* 0x000f62000c101d00 */
[----:B------:R-:W-:Y:S05]  /*34890*/  @P1 BRA `(.L_x_5400) ;  /* 0x0000000400681947 */ /* 0x000fea0003800000 */
        /* <DEDUP_REMOVED lines=90> */
.L_x_5400:
[----:B------:R-:W-:Y:S05]  /*34e40*/  BSYNC B2 ;  /* 0x0000000000027941 */ /* 0x000fea0003800000 */
.L_x_5399:
[----:B------:R-:W-:Y:S01]  /*34e50*/  R2UR UR4, R74 ;  /* 0x000000004a0472ca */ /* 0x000fe200000e0000 */
[----:B------:R-:W-:Y:S01]  /*34e60*/  IMAD.SHL.U32 R25, R14, 0x8, RZ ;  /* 0x000000080e197824 */ /* 0x000fe200078e00ff */
[----:B------:R-:W-:Y:S02]  /*34e70*/  R2UR UR5, R75 ;  /* 0x000000004b0572ca */ /* 0x000fe400000e0000 */
[----:B------:R-:W-:Y:S01]  /*34e80*/  ISETP.GE.AND P1, PT, R15, R87, PT ;  /* 0x000000570f00720c */ /* 0x000fe20003f26270 */
[----:B------:R-:W-:-:S10]  /*34e90*/  IMAD.WIDE R24, R25, 0x2, R12 ;  /* 0x0000000219187825 */ /* 0x000fd400078e020c */
[----:B-----5:R4:W-:Y:S02]  /*34ea0*/  ST.E.128 desc[UR4][R24.64], R4 ;  /* 0x0000000418007985 */ /* 0x0209e4000c101d04 */
[----:B------:R-:W-:Y:S05]  /*34eb0*/  @P1 BRA `(.L_x_5346) ;  /* 0x0000000c00c81947 */ /* 0x000fea0003800000 */
[----:B------:R-:W-:Y:S01]  /*34ec0*/  R2UR UR4, R74 ;  /* 0x000000004a0472ca */ /* 0x000fe200000e0000 */
[----:B------:R-:W-:Y:S01]  /*34ed0*/  IMAD.WIDE R12, R15, 0x2, R12 ;  /* 0x000000020f0c7825 */ /* 0x000fe200078e020c */
[----:B------:R-:W-:-:S13]  /*34ee0*/  R2UR UR5, R75 ;  /* 0x000000004b0572ca */ /* 0x000fda00000e0000 */
[----:B------:R0:W-:Y:S01]  /*34ef0*/  ST.E.128 desc[UR4][R12.64], R8 ;  /* 0x000000080c007985 */ /* 0x0001e2000c101d04 */
[----:B------:R-:W-:Y:S05]  /*34f00*/  BRA `(.L_x_5346) ;  /* 0x0000000c00b47947 */ /* 0x000fea0003800000 */
.L_x_5310:
[----:B------:R-:W2:Y:S01]  /*34f10*/  LDL.64 R4, [R21+0x10] ;  /* 0x0000100015047983 */ /* 0x000ea20000100a00 */
[----:B------:R-:W-:Y:S02]  /*34f20*/  R2UR UR4, R74 ;  /* 0x000000004a0472ca */ /* 0x000fe400000e0000 */
[----:B------:R-:W-:Y:S01]  /*34f30*/  R2UR UR5, R75 ;  /* 0x000000004b0572ca */ /* 0x000fe200000e0000 */
[----:B------:R0:W5:Y:S04]  /*34f40*/  LDL R6, [R71] ;  /* 0x0000000047067983 */ /* 0x0001680000100800 */
[----:B------:R0:W5:Y:S08]  /*34f50*/  LDL R7, [R71+0x4] ;  /* 0x0000040047077983 */ /* 0x0001700000100800 */
[----:B--2---:R-:W2:Y:S01]  /*34f60*/  LD.E R8, desc[UR4][R4.64+0x1c] ;  /* 0x00001c0404087980 */ /* 0x004ea2000c101900 */
[----:B------:R-:W-:Y:S01]  /*34f70*/  BSSY B2, `(.L_x_5401) ;  /* 0x0000005000027945 */ /* 0x000fe20003800000 */
[----:B--2---:R-:W-:-:S04]  /*34f80*/  LOP3.LUT R8, R8, 0x1, RZ, 0xfc, !PT ;  /* 0x0000000108087812 */ /* 0x004fc800078efcff */
[----:B------:R-:W-:-:S13]  /*34f90*/  ISETP.NE.AND P1, PT, R8, 0x3, PT ;  /* 0x000000030800780c */ /* 0x000fda0003f25270 */
[----:B0-----:R-:W-:Y:S05]  /*34fa0*/  @!P1 BRA `(.L_x_5402) ;  /* 0x0000000000049947 */ /* 0x001fea0003800000 */
[----:B------:R-:W-:Y:S01]  /*34fb0*/  BPT.TRAP 0x1 ;  /* 0x000000040000795c */ /* 0x000fe20000300000 */
.L_x_5402:
[----:B------:R-:W-:Y:S05]  /*34fc0*/  BSYNC B2 ;  /* 0x0000000000027941 */ /* 0x000fea0003800000 */
.L_x_5401:
        /* <DEDUP_REMOVED lines=9> */
.L_x_5428:
[----:B------:R-:W-:Y:S05]  /*35060*/  BSYNC B2 ;  /* 0x0000000000027941 */ /* 0x000fea0003800000 */
.L_x_5403:
[----:B------:R-:W2:Y:S01]  /*35070*/  LDL.64 R8, [R21+0x20] ;  /* 0x0000200015087983 */ /* 0x000ea20000100a00 */
[C---:B------:R-:W-:Y:S02]  /*35080*/  R2UR UR4, R74.reuse ;  /* 0x000000004a0472ca */ /* 0x040fe400000e0000 */
[C---:B------:R-:W-:Y:S01]  /*35090*/  R2UR UR5, R75.reuse ;  /* 0x000000004b0572ca */ /* 0x040fe200000e0000 */
[----:B------:R-:W3:Y:S01]  /*350a0*/  LDL.64 R4, [R21+0x18] ;  /* 0x0000180015047983 */ /* 0x000ee20000100a00 */
[C---:B------:R-:W-:Y:S02]  /*350b0*/  R2UR UR6, R74.reuse ;  /* 0x000000004a0672ca */ /* 0x040fe400000e0000 */
[C---:B------:R-:W-:Y:S01]  /*350c0*/  R2UR UR7, R75.reuse ;  /* 0x000000004b0772ca */ /* 0x040fe200000e0000 */
[----:B------:R-:W4:Y:S01]  /*350d0*/  LDL R14, [R71] ;  /* 0x00000000470e7983 */ /* 0x000f220000100800 */
[----:B------:R-:W-:Y:S02]  /*350e0*/  R2UR UR10, R74 ;  /* 0x000000004a0a72ca */ /* 0x000fe400000e0000 */
[----:B------:R-:W-:-:S02]  /*350f0*/  R2UR UR11, R75 ;  /* 0x000000004b0b72ca */ /* 0x000fc400000e0000 */
[C---:B------:R-:W-:Y:S02]  /*35100*/  R2UR UR12, R74.reuse ;  /* 0x000000004a0c72ca */ /* 0x040fe400000e0000 */
[C---:B------:R-:W-:Y:S02]  /*35110*/  R2UR UR13, R75.reuse ;  /* 0x000000004b0d72ca */ /* 0x040fe400000e0000 */
[----:B------:R-:W-:Y:S02]  /*35120*/  R2UR UR8, R74 ;  /* 0x000000004a0872ca */ /* 0x000fe400000e0000 */
[----:B------:R-:W-:Y:S01]  /*35130*/  R2UR UR9, R75 ;  /* 0x000000004b0972ca */ /* 0x000fe200000e0000 */
[----:B--2---:R-:W2:Y:S04]  /*35140*/  LD.E.64 R32, desc[UR4][R8.64+0xa0] ;  /* 0x0000a00408207980 */ /* 0x004ea8000c101b00 */
[----:B0-----:R-:W4:Y:S04]  /*35150*/  LD.E.64 R6, desc[UR6][R8.64+0x58] ;  /* 0x0000580608067980 */ /* 0x001f28000c101b00 */
[----:B------:R-:W4:Y:S04]  /*35160*/  LD.E R15, desc[UR10][R8.64+0x30] ;  /* 0x0000300a080f7980 */ /* 0x000f28000c101900 */
[----:B------:R-:W4:Y:S04]  /*35170*/  LD.E R25, desc[UR12][R8.64+0x1c] ;  /* 0x00001c0c08197980 */ /* 0x000f28000c101900 */
[----:B------:R-:W4:Y:S04]  /*35180*/  LD.E.64 R10, desc[UR8][R8.64+0x60] ;  /* 0x00006008080a7980 */ /* 0x000f28000c101b00 */
[----:B------:R-:W4:Y:S04]  /*35190*/  LD.E.64 R28, desc[UR6][R8.64+0x68] ;  /* 0x00006806081c7980 */ /* 0x000f28000c101b00 */
[----:B---3--:R-:W5:Y:S04]  /*351a0*/  LD.E R24, desc[UR4][R4.64] ;  /* 0x0000000404187980 */ /* 0x008f68000c101900 */
[----:B------:R0:W5:Y:S01]  /*351b0*/  LD.E.64 R26, desc[UR6][R4.64+0x8] ;  /* 0x00000806041a7980 */ /* 0x000162000c101b00 */
[----:B------:R-:W-:Y:S01]  /*351c0*/  UMOV UR4, 0xffffffff ;  /* 0xffffffff00047882 */ /* 0x000fe20000000000 */
[----:B--2---:R-:W-:Y:S01]  /*351d0*/  SHF.R.S32.HI R31, RZ, 0x1f, R33 ;  /* 0x0000001fff1f7819 */ /* 0x004fe20000011421 */
[----:B----4-:R-:W-:-:S02]  /*351e0*/  IMAD R7, R7, R33, RZ ;  /* 0x0000002107077224 */ /* 0x010fc400078e02ff */
[----:B------:R-:W-:-:S04]  /*351f0*/  IMAD.WIDE.U32 R12, R6, R33, RZ ;  /* 0x00000021060c7225 */ /* 0x000fc800078e00ff */
[----:B------:R-:W-:Y:S01]  /*35200*/  IMAD R7, R6, R31, R7 ;  /* 0x0000001f06077224 */ /* 0x000fe200078e0207 */
[----:B------:R-:W-:Y:S01]  /*35210*/  SHF.R.S32.HI R6, RZ, 0x1f, R15 ;  /* 0x0000001fff067819 */ /* 0x000fe2000001140f */
[----:B------:R-:W-:Y:S01]  /*35220*/  IMAD R25, R2, -0x60, R25 ;  /* 0xffffffa002197824 */ /* 0x000fe200078e0219 */
[----:B------:R-:W-:Y:S01]  /*35230*/  SHF.R.S32.HI R31, RZ, 0x1f, R32 ;  /* 0x0000001fff1f7819 */ /* 0x000fe20000011420 */
[----:B------:R-:W-:Y:S01]  /*35240*/  IMAD.IADD R13, R13, 0x1, R7 ;  /* 0x000000010d0d7824 */ /* 0x000fe200078e0207 */
[----:B------:R-:W-:Y:S01]  /*35250*/  LEA.HI R6, R6, R15, RZ, 0x2 ;  /* 0x0000000f06067211 */ /* 0x000fe200078f10ff */
[-C--:B------:R-:W-:Y:S01]  /*35260*/  IMAD R11, R11, R32.reuse, RZ ;  /* 0x000000200b0b7224 */ /* 0x080fe200078e02ff */
[----:B------:R-:W-:Y:S01]  /*35270*/  VIMNMX R30, R25, 0x60, PT ;  /* 0x00000060191e7848 */ /* 0x000fe20003fe0100 */
[----:B0-----:R-:W-:Y:S01]  /*35280*/  IMAD.WIDE.U32 R4, R10, R32, R12 ;  /* 0x000000200a047225 */ /* 0x001fe200078e000c */
[----:B------:R-:W-:Y:S02]  /*35290*/  SHF.R.S32.HI R7, RZ, 0x2, R6 ;  /* 0x00000002ff077819 */ /* 0x000fe40000011406 */
[----:B------:R-:W-:Y:S01]  /*352a0*/  LOP3.LUT R6, R6, 0x1ffffffc, RZ, 0xc0, !PT ;  /* 0x1ffffffc06067812 */ /* 0x000fe200078ec0ff */
[----:B------:R-:W-:Y:S01]  /*352b0*/  IMAD R11, R10, R31, R11 ;  /* 0x0000001f0a0b7224 */ /* 0x000fe200078e020b */
[----:B------:R-:W-:Y:S01]  /*352c0*/  LEA R10, P2, R4, R28, 0x1 ;  /* 0x0000001c040a7211 */ /* 0x000fe200078408ff */
[----:B------:R-:W-:-:S02]  /*352d0*/  IMAD.IADD R32, R30, 0x1, -R7 ;  /* 0x000000011e207824 */ /* 0x000fc400078e0a07 */
[----:B------:R-:W-:Y:S02]  /*352e0*/  IMAD.IADD R5, R5, 0x1, R11 ;  /* 0x0000000105057824 */ /* 0x000fe400078e020b */
[----:B------:R-:W-:Y:S02]  /*352f0*/  IMAD R7, R14, 0x4800, RZ ;  /* 0x000048000e077824 */ /* 0x000fe400078e02ff */
[----:B------:R-:W-:Y:S01]  /*35300*/  IMAD.IADD R6, R15, 0x1, -R6 ;  /* 0x000000010f067824 */ /* 0x000fe200078e0a06 */
[----:B------:R-:W-:Y:S02]  /*35310*/  LEA.HI.X R28, R4, R29, R5, 0x1, P2 ;  /* 0x0000001d041c7211 */ /* 0x000fe400010f0c05 */
[----:B------:R-:W-:Y:S01]  /*35320*/  ISETP.GE.AND P1, PT, R32, 0x1, PT ;  /* 0x000000012000780c */ /* 0x000fe20003f26270 */
[----:B------:R-:W-:Y:S01]  /*35330*/  IMAD.SHL.U32 R29, R6, 0x8, RZ ;  /* 0x00000008061d7824 */ /* 0x000fe200078e00ff */
[----:B------:R-:W-:Y:S01]  /*35340*/  SHF.R.S32.HI R25, RZ, 0x1f, R7 ;  /* 0x0000001fff197819 */ /* 0x000fe20000011407 */
[----:B------:R-:W-:Y:S10]  /*35350*/  BRA.DIV UR4, `(.L_x_5405) ;  /* 0x0000001204647947 */ /* 0x000ff4000b800000 */
[----:B------:R0:W1:Y:S04]  /*35360*/  SHFL.IDX PT, R5, R28, RZ, 0x1c1f ;  /* 0x001c1fff1c057589 */ /* 0x00006800000e0000 */
[----:B------:R0:W2:Y:S02]  /*35370*/  SHFL.IDX PT, R14, R10, RZ, 0x1c1f ;  /* 0x001c1fff0a0e7589 */ /* 0x0000a400000e0000 */
.L_x_5432:
[C---:B-----5:R-:W-:Y:S01]  /*35380*/  IADD3 R11, P2, R24.reuse, R7, RZ ;  /* 0x00000007180b7210 */ /* 0x060fe20007f5e0ff */
[----:B------:R-:W-:Y:S01]  /*35390*/  BSSY B2, `(.L_x_5406) ;  /* 0x0000052000027945 */ /* 0x000fe20003800000 */
[----:B-1----:R-:W-:Y:S02]  /*353a0*/  IMAD.MOV.U32 R15, RZ, RZ, R5 ;  /* 0x000000ffff0f7224 */ /* 0x002fe400078e0005 */
[----:B------:R-:W-:Y:S02]  /*353b0*/  LEA.HI.X.SX32 R25, R24, R25, 0x1, P2 ;  /* 0x0000001918197211 */ /* 0x000fe400010f0eff */
[----:B------:R-:W-:-:S04]  /*353c0*/  LEA R24, P2, R11, R26, 0x1 ;  /* 0x0000001a0b187211 */ /* 0x000fc800078408ff */
[----:B------:R-:W-:Y:S01]  /*353d0*/  LEA.HI.X R25, R11, R27, R25, 0x1, P2 ;  /* 0x0000001b0b197211 */ /* 0x000fe200010f0c19 */
[----:B------:R-:W-:Y:S01]  /*353e0*/  IMAD.WIDE R26, R7, 0x2, R26 ;  /* 0x00000002071a7825 */ /* 0x000fe200078e021a */
[----:B------:R-:W-:Y:S07]  /*353f0*/  @!P1 BRA `(.L_x_5407) ;  /* 0x00000004002c9947 */ /* 0x000fee0003800000 */
[----:B------:R-:W-:Y:S02]  /*35400*/  R2UR UR4, R74 ;  /* 0x000000004a0472ca */ /* 0x000fe400000e0000 */
[----:B------:R-:W-:-:S13]  /*35410*/  R2UR UR5, R75 ;  /* 0x000000004b0572ca */ /* 0x000fda00000e0000 */
[----:B------:R-:W3:Y:S02]  /*35420*/  LD.E.U8 R11, desc[UR4][R8.64+0x98] ;  /* 0x00009804080b7980 */ /* 0x000ee4000c101100 */
[----:B---3--:R-:W-:-:S04]  /*35430*/  LOP3.LUT R4, R11, 0x1, RZ, 0xc0, !PT ;  /* 0x000000010b047812 */ /* 0x008fc800078ec0ff */
[----:B------:R-:W-:-:S13]  /*35440*/  ISETP.NE.U32.AND P1, PT, R4, 0x1, PT ;  /* 0x000000010400780c */ /* 0x000fda0003f25070 */
[----:B------:R-:W-:Y:S02]  /*35450*/  @!P1 R2UR UR4, R74 ;  /* 0x000000004a0492ca */ /* 0x000fe400000e0000 */
[----:B------:R-:W-:-:S13]  /*35460*/  @!P1 R2UR UR5, R75 ;  /* 0x000000004b0592ca */ /* 0x000fda00000e0000 */
[----:B------:R-:W3:Y:S01]  /*35470*/  @!P1 LD.E.128 R4, desc[UR4][R26.64] ;  /* 0x000000041a049980 */ /* 0x000ee2000c101d00 */
[----:B------:R-:W-:Y:S01]  /*35480*/  @!P1 R2UR UR6, R74 ;  /* 0x000000004a0692ca */ /* 0x000fe200000e0000 */
[----:B--2---:R-:W-:Y:S01]  /*35490*/  @!P1 IMAD.WIDE R12, R29, 0x2, R14 ;  /* 0x000000021d0c9825 */ /* 0x004fe200078e020e */
[----:B------:R-:W-:-:S04]  /*354a0*/  @!P1 R2UR UR7, R75 ;  /* 0x000000004b0792ca */ /* 0x000fc800000e0000 */
[----:B---3--:R1:W-:Y:S09]  /*354b0*/  @!P1 ST.E.128 desc[UR4][R12.64], R4 ;  /* 0x000000040c009985 */ /* 0x0083f2000c101d04 */
[----:B------:R-:W2:Y:S02]  /*354c0*/  @!P1 LD.E.U8 R11, desc[UR6][R8.64+0x98] ;  /* 0x00009806080b9980 */ /* 0x000ea4000c101100 */
[----:B--2---:R-:W-:-:S13]  /*354d0*/  LOP3.LUT P1, RZ, R11, 0x2, RZ, 0xc0, !PT ;  /* 0x000000020bff7812 */ /* 0x004fda000782c0ff */
[----:B------:R-:W-:Y:S02]  /*354e0*/  @P1 R2UR UR4, R74 ;  /* 0x000000004a0412ca */ /* 0x000fe400000e0000 */
[----:B------:R-:W-:-:S13]  /*354f0*/  @P1 R2UR UR5, R75 ;  /* 0x000000004b0512ca */ /* 0x000fda00000e0000 */
[----:B-1----:R-:W2:Y:S01]  /*35500*/  @P1 LD.E.128 R4, desc[UR4][R24.64] ;  /* 0x0000000418041980 */ /* 0x002ea2000c101d00 */
[----:B------:R-:W-:Y:S01]  /*35510*/  @P1 VIADD R30, R29, 0x20 ;  /* 0x000000201d1e1836 */ /* 0x000fe20000000000 */
[----:B------:R-:W-:Y:S02]  /*35520*/  @P1 R2UR UR6, R74 ;  /* 0x000000004a0612ca */ /* 0x000fe400000e0000 */
[----:B------:R-:W-:Y:S02]  /*35530*/  @P1 R2UR UR7, R75 ;  /* 0x000000004b0712ca */ /* 0x000fe400000e0000 */
[----:B------:R-:W-:-:S04]  /*35540*/  @P1 SHF.R.S32.HI R31, RZ, 0x1f, R30 ;  /* 0x0000001fff1f1819 */ /* 0x000fc8000001141e */
[----:B------:R-:W-:-:S04]  /*35550*/  @P1 LEA.HI R31, R31, R30, RZ, 0x3 ;  /* 0x0000001e1f1f1211 */ /* 0x000fc800078f18ff */
[----:B------:R-:W-:-:S05]  /*35560*/  @P1 LOP3.LUT R31, R31, 0xfffffff8, RZ, 0xc0, !PT ;  /* 0xfffffff81f1f1812 */ /* 0x000fca00078ec0ff */
[----:B------:R-:W-:-:S05]  /*35570*/  @P1 IMAD.WIDE R12, R31, 0x2, R14 ;  /* 0x000000021f0c1825 */ /* 0x000fca00078e020e */
[----:B--2---:R1:W-:Y:S04]  /*35580*/  @P1 ST.E.128 desc[UR4][R12.64], R4 ;  /* 0x000000040c001985 */ /* 0x0043e8000c101d04 */
[----:B------:R-:W2:Y:S02]  /*35590*/  @P1 LD.E.U8 R11, desc[UR6][R8.64+0x98] ;  /* 0x00009806080b1980 */ /* 0x000ea4000c101100 */
        /* <DEDUP_REMOVED lines=43> */
[----:B------:R-:W-:-:S05]  /*35850*/  @P1 VIADD R11, R29, 0xa0 ;  /* 0x000000a01d0b1836 */ /* 0x000fca0000000000 */
[----:B------:R-:W-:-:S04]  /*35860*/  @P1 SHF.R.S32.HI R30, RZ, 0x1f, R11 ;  /* 0x0000001fff1e1819 */ /* 0x000fc8000001140b */
[----:B------:R-:W-:-:S04]  /*35870*/  @P1 LEA.HI R30, R30, R11, RZ, 0x3 ;  /* 0x0000000b1e1e1211 */ /* 0x000fc800078f18ff */
[----:B------:R-:W-:-:S05]  /*35880*/  @P1 LOP3.LUT R11, R30, 0xfffffff8, RZ, 0xc0, !PT ;  /* 0xfffffff81e0b1812 */ /* 0x000fca00078ec0ff */
[----:B------:R-:W-:-:S05]  /*35890*/  @P1 IMAD.WIDE R14, R11, 0x2, R14 ;  /* 0x000000020b0e1825 */ /* 0x000fca00078e020e */
[----:B--2---:R1:W-:Y:S02]  /*358a0*/  @P1 ST.E.128 desc[UR4][R14.64], R4 ;  /* 0x000000040e001985 */ /* 0x0043e4000c101d04 */
.L_x_5407:
[----:B------:R-:W-:Y:S05]  /*358b0*/  BSYNC B2 ;  /* 0x0000000000027941 */ /* 0x000fea0003800000 */
.L_x_5406:
[----:B------:R-:W-:-:S03]  /*358c0*/  UMOV UR4, 0xffffffff ;  /* 0xffffffff00047882 */ /* 0x000fc60000000000 */
[----:B------:R-:W-:Y:S05]  /*358d0*/  BRA.DIV UR4, `(.L_x_5408) ;  /* 0x0000000e044c7947 */ /* 0x000fea000b800000 */
[----:B-1----:R1:W3:Y:S04]  /*358e0*/  SHFL.IDX PT, R5, R28, 0x1, 0x1c1f ;  /* 0x003c1f001c057f89 */ /* 0x0022e800000e0000 */
[----:B--2---:R1:W2:Y:S02]  /*358f0*/  SHFL.IDX PT, R14, R10, 0x1, 0x1c1f ;  /* 0x003c1f000a0e7f89 */ /* 0x0042a400000e0000 */
.L_x_5436:
[----:B------:R-:W-:Y:S01]  /*35900*/  ISETP.GE.AND P1, PT, R32, 0x41, PT ;  /* 0x000000412000780c */ /* 0x000fe20003f26270 */
[----:B---3--:R-:W-:-:S12]  /*35910*/  IMAD.MOV.U32 R15, RZ, RZ, R5 ;  /* 0x000000ffff0f7224 */ /* 0x008fd800078e0005 */
[----:B------:R-:W-:Y:S05]  /*35920*/  @!P1 BRA `(.L_x_5346) ;  /* 0x00000004002c9947 */ /* 0x000fea0003800000 */
        /* <DEDUP_REMOVED lines=9> */
[----:B012---:R-:W-:Y:S01]  /*359c0*/  @!P1 IMAD.WIDE R10, R29, 0x2, R14 ;  /* 0x000000021d0a9825 */ /* 0x007fe200078e020e */
[----:B------:R-:W-:-:S04]  /*359d0*/  @!P1 R2UR UR7, R75 ;  /* 0x000000004b0792ca */ /* 0x000fc800000e0000 */
[----:B---3--:R0:W-:Y:S09]  /*359e0*/  @!P1 ST.E.128 desc[UR4][R10.64], R4 ;  /* 0x000000040a009985 */ /* 0x0081f2000c101d04 */
[----:B------:R-:W2:Y:S02]  /*359f0*/  @!P1 LD.E.U8 R12, desc[UR6][R8.64+0x98] ;  /* 0x00009806080c9980 */ /* 0x000ea4000c101100 */
[----:B--2---:R-:W-:-:S13]  /*35a00*/  LOP3.LUT P1, RZ, R12, 0x2, RZ, 0xc0, !PT ;  /* 0x000000020cff7812 */ /* 0x004fda000782c0ff */
[----:B------:R-:W-:Y:S02]  /*35a10*/  @P1 R2UR UR4, R74 ;  /* 0x000000004a0412ca */ /* 0x000fe400000e0000 */
[----:B------:R-:W-:-:S13]  /*35a20*/  @P1 R2UR UR5, R75 ;  /* 0x000000004b0512ca */ /* 0x000fda00000e0000 */
[----:B0-----:R-:W2:Y:S01]  /*35a30*/  @P1 LD.E.128 R4, desc[UR4][R24.64+0x2000] ;  /* 0x0020000418041980 */ /* 0x001ea2000c101d00 */
        /* <DEDUP_REMOVED lines=52> */
[----:B------:R-:W-:-:S05]  /*35d80*/  @P1 VIADD R29, R29, 0xa0 ;  /* 0x000000a01d1d1836 */ /* 0x000fca0000000000 */
[----:B------:R-:W-:-:S04]  /*35d90*/  @P1 SHF.R.S32.HI R12, RZ, 0x1f, R29 ;  /* 0x0000001fff0c1819 */ /* 0x000fc8000001141d */
[----:B------:R-:W-:-:S04]  /*35da0*/  @P1 LEA.HI R12, R12, R29, RZ, 0x3 ;  /* 0x0000001d0c0c1211 */ /* 0x000fc800078f18ff */
[----:B------:R-:W-:-:S05]  /*35db0*/  @P1 LOP3.LUT R13, R12, 0xfffffff8, RZ, 0xc0, !PT ;  /* 0xfffffff80c0d1812 */ /* 0x000fca00078ec0ff */
[----:B------:R-:W-:-:S05]  /*35dc0*/  @P1 IMAD.WIDE R14, R13, 0x2, R14 ;  /* 0x000000020d0e1825 */ /* 0x000fca00078e020e */
[----:B--2---:R3:W-:Y:S02]  /*35dd0*/  @P1 ST.E.128 desc[UR4][R14.64], R4 ;  /* 0x000000040e001985 */ /* 0x0047e4000c101d04 */
.L_x_5346:
[----:B------:R-:W-:Y:S05]  /*35de0*/  BSYNC B0 ;  /* 0x0000000000007941 */ /* 0x000fea0003800000 */
.L_x_5309:
[----:B01234-:R-:W0:Y:S01]  /*35df0*/  S2R R5, SR_TID.X ;  /* 0x0000000000057919 */ /* 0x01fe220000002100 */
[----:B------:R-:W-:Y:S01]  /*35e00*/  @!PT LDS RZ, [RZ] ;  /* 0x00000000fffff984 */ /* 0x000fe20000000800 */
[----:B------:R-:W-:Y:S01]  /*35e10*/  @!PT LDS RZ, [RZ] ;  /* 0x00000000fffff984 */ /* 0x000fe20000000800 */
[----:B------:R-:W-:Y:S01]  /*35e20*/  @!PT LDS RZ, [RZ] ;  /* 0x00000000fffff984 */ /* 0x000fe20000000800 */
[----:B------:R-:W-:Y:S01]  /*35e30*/  @!PT LDS RZ, [RZ] ;  /* 0x00000000fffff984 */ /* 0x000fe20000000800 */
[----:B------:R1:W-:Y:S06]  /*35e40*/  MEMBAR.ALL.CTA ;  /* 0x0000000000007992 */ /* 0x0003ec0000008000 */
[----:B-1----:R-:W1:Y:S01]  /*35e50*/  FENCE.VIEW.ASYNC.S ;  /* 0x00000000000073c6 */ /* 0x002e620000000000 */
[----:B------:R-:W-:Y:S05]  /*35e60*/  WARPSYNC.ALL ;  /* 0x0000000000007948 */ /* 0x000fea0003800000 */
[----:B0-----:R-:W-:-:S02]  /*35e70*/  LOP3.LUT P1, RZ, R5, 0x7f, RZ, 0xc0, !PT ;  /* 0x0000007f05ff7812 */ /* 0x001fc4000782c0ff */
[----:B------:R-:W-:-:S05]  /*35e80*/  LEA.HI R4, R5, 0x8, RZ, 0x19 ;  /* 0x0000000805047811 */ /* 0x000fca00078fc8ff */
[----:B-1----:R0:W-:Y:S06]  /*35e90*/  BAR.SYNC.DEFER_BLOCKING R4, 0x80 ;  /* 0x000200040000751d */ /* 0x0021ec0000010000 */
[----:B------:R-:W-:Y:S05]  /*35ea0*/  @P1 BRA `(.L_x_5409) ;  /* 0x0000000000241947 */ /* 0x000fea0003800000 */
[----:B0-----:R-:W2:Y:S01]  /*35eb0*/  LDL.64 R4, [R21+0x10] ;  /* 0x0000100015047983 */ /* 0x001ea20000100a00 */
[----:B------:R-:W-:Y:S02]  /*35ec0*/  R2UR UR4, R74 ;  /* 0x000000004a0472ca */ /* 0x000fe400000e0000 */
[----:B------:R-:W-:Y:S01]  /*35ed0*/  R2UR UR5, R75 ;  /* 0x000000004b0572ca */ /* 0x000fe200000e0000 */
[----:B------:R-:W3:-:S12]  /*35ee0*/  LDL R71, [R71] ;  /* 0x0000000047477983 */ /* 0x000ed80000100800 */
[----:B--2---:R-:W2:Y:S02]  /*35ef0*/  LD.E.64 R4, desc[UR4][R4.64+0x30] ;  /* 0x0000300404047980 */ /* 0x004ea4000c101b00 */
[----:B--2---:R-:W-:-:S05]  /*35f00*/  MOV R6, R4 ;  /* 0x0000000400067202 */ /* 0x004fca0000000f00 */
[----:B---3--:R-:W-:-:S05]  /*35f10*/  IMAD R6, R71, 0x8, R6 ;  /* 0x0000000847067824 */ /* 0x008fca00078e0206 */
[----:B------:R-:W-:-:S04]  /*35f20*/  PRMT R6, RZ, 0x654, R6 ;  /* 0x00000654ff067816 */ /* 0x000fc80000000006 */
[----:B------:R1:W-:Y:S03]  /*35f30*/  SYNCS.ARRIVE.TRANS64.RED.A1T0 RZ, [R6+URZ], RZ ;  /* 0x000000ff06ff79a7 */ /* 0x0003e6000810043f */
.L_x_5409:
[----:B------:R-:W-:-:S04]  /*35f40*/  IMAD.MOV.U32 R83, RZ, RZ, 0x0 ;  /* 0x00000000ff537424 */ /* 0x000fc800078e00ff */
[----:B01---5:R-:W-:Y:S05]  /*35f50*/  RET.REL.NODEC R82 `(_ZN7cutlass13device_kernelIN5flash11enable_sm90INS1_16FlashAttnFwdSm90INS1_25CollectiveMainloopFwdSm90ILi2EN4cute5tupleIJNS5_1CILi1EEES8_S8_EEENS6_IJNS7_ILi128EEENS7_ILi96EEENS7_ILi192EEEEEELi192ENS_10bfloat16_tEfNS_4arch4Sm90ELb0ELb1ELb1ELb1ELb1ELb1ELb0ELb1ELb1ELb1ELb1ELb0EEENS1_21CollectiveEpilogueFwdINS6_IJSA_SC_SB_EEES9_SE_SG_Li256ELb1ELb1ELb1ELb0EEENS1_36VarlenDynamicPersistentTileSchedulerILi128ELi96ELi256ELi128ELb1ELb1ELb1ELb1ELb0ELb1EEEEEEEEEvNT_6ParamsE) ;  /* 0xfffffca052287950 */ /* 0x023fea0003c3ffff */
.L_x_5319:
[----:B0-----:R0:W1:Y:S02]  /*35f60*/  SYNCS.PHASECHK.TRANS64.TRYWAIT P1, [R4+URZ], R5 ;  /* 0x00000005040075a7 */ /* 0x001064000802017f */
[----:B-1----:R-:W-:Y:S05]  /*35f70*/  @!P1 NANOSLEEP.SYNCS 0x989680 ;  /* 0x009896800000995d */ /* 0x002fea0003900000 */
[----:B------:R-:W1:Y:S02]  /*35f80*/  @!P1 SYNCS.PHASECHK.TRANS64 P1, [R4+URZ], R5 ;  /* 0x00000005040095a7 */ /* 0x000e64000802007f */
[----:B-1----:R-:W-:Y:S05]  /*35f90*/  @!P1 BRA `(.L_x_5319) ;  /* 0xfffffffc00f09947 */ /* 0x002fea000383ffff */
[----:B------:R-:W-:Y:S05]  /*35fa0*/  BRA `(.L_x_5410) ;  /* 0xffffff6400a07947 */ /* 0x000fea000383ffff */
.L_x_5320:
[----:B------:R-:W-:Y:S01]  /*35fb0*/  BSSY B2, `(.L_x_5411) ;  /* 0x0000008000027945 */ /* 0x000fe20003800000 */
[----:B------:R-:W-:Y:S02]  /*35fc0*/  IMAD.MOV.U32 R13, RZ, RZ, R83 ;  /* 0x000000ffff0d7224 */ /* 0x000fe400078e0053 */
[----:B------:R-:W-:Y:S02]  /*35fd0*/  IMAD.MOV.U32 R12, RZ, RZ, RZ ;  /* 0x000000ffff0c7224 */ /* 0x000fe400078e00ff */
[----:B------:R-:W-:Y:S02]  /*35fe0*/  IMAD.MOV.U32 R11, RZ, RZ, 0x1c1f ;  /* 0x00001c1fff0b7424 */ /* 0x000fe400078e00ff */
[----:B------:R-:W-:-:S07]  /*35ff0*/  IMAD.MOV.U32 R15, RZ, RZ, -0x1 ;  /* 0xffffffffff0f7424 */ /* 0x000fce00078e00ff */
[----:B-----5:R-:W-:Y:S05]  /*36000*/  WARPSYNC.COLLECTIVE R15, `(.L_x_5412) ;  /* 0x000000000f087348 */ /* 0x020fea0003c00000 */
[----:B------:R0:W1:Y:S02]  /*36010*/  SHFL.IDX P6, R14, R13, R12, R11 ;  /* 0x0000000c0d0e7389 */ /* 0x00006400000c000b */
[----:B01---5:R-:W-:Y:S01]  /*36020*/  ENDCOLLECTIVE ;  /* 0x000000000000791b */ /* 0x023fe20003800000 */
.L_x_5412:
[----:B------:R-:W-:Y:S05]  /*36030*/  BSYNC B2 ;  /* 0x0000000000027941 */ /* 0x000fea0003800000 */
.L_x_5411:
        /* <DEDUP_REMOVED lines=8> */
.L_x_5413:
[----:B------:R-:W-:Y:S01]  /*360c0*/  IMAD.MOV.U32 R10, RZ, RZ, R14 ;  /* 0x000000ffff0a7224 */ /* 0x000fe200078e000e */
[----:B------:R-:W-:Y:S06]  /*360d0*/  BRA `(.L_x_5414) ;  /* 0xffffff6400e87947 */ /* 0x000fec000383ffff */
.L_x_5345:
[----:B------:R-:W-:Y:S01]  /*360e0*/  BSSY B2, `(.L_x_5415) ;  /* 0x0000008000027945 */ /* 0x000fe20003800000 */
[----:B-1234-:R-:W-:Y:S02]  /*360f0*/  IMAD.MOV.U32 R13, RZ, RZ, R83 ;  /* 0x000000ffff0d7224 */ /* 0x01efe400078e0053 */
[----:B------:R-:W-:Y:S02]  /*36100*/  IMAD.MOV.U32 R12, RZ, RZ, 0x1 ;  /* 0x00000001ff0c7424 */ /* 0x000fe400078e00ff */
[----:B------:R-:W-:Y:S02]  /*36110*/  IMAD.MOV.U32 R11, RZ, RZ, 0x1c1f ;  /* 0x00001c1fff0b7424 */ /* 0x000fe400078e00ff */
[----:B------:R-:W-:-:S07]  /*36120*/  IMAD.MOV.U32 R15, RZ, RZ, -0x1 ;  /* 0xffffffffff0f7424 */ /* 0x000fce00078e00ff */
[----:B0-----:R-:W-:Y:S05]  /*36130*/  WARPSYNC.COLLECTIVE R15, `(.L_x_5416) ;  /* 0x000000000f087348 */ /* 0x001fea0003c00000 */
[----:B------:R1:W2:Y:S02]  /*36140*/  SHFL.IDX P6, R14, R13, R12, R11 ;  /* 0x0000000c0d0e7389 */ /* 0x0002a400000c000b */
[----:B012---:R-:W-:Y:S01]  /*36150*/  ENDCOLLECTIVE ;  /* 0x000000000000791b */ /* 0x007fe20003800000 */
.L_x_5416:
[----:B------:R-:W-:Y:S05]  /*36160*/  BSYNC B2 ;  /* 0x0000000000027941 */ /* 0x000fea0003800000 */
.L_x_5415:
        /* <DEDUP_REMOVED lines=8> */
.L_x_5417:
[----:B------:R-:W-:Y:S05]  /*361f0*/  BRA `(.L_x_5418) ;  /* 0xffffff80007c7947 */ /* 0x000fea000383ffff */
.L_x_5376:
[----:B-1----:R1:W2:Y:S02]  /*36200*/  SYNCS.PHASECHK.TRANS64.TRYWAIT P1, [R8+URZ], R9 ;  /* 0x00000009080075a7 */ /* 0x0022a4000802017f */
[----:B--2---:R-:W-:Y:S05]  /*36210*/  @!P1 NANOSLEEP.SYNCS 0x989680 ;  /* 0x009896800000995d */ /* 0x004fea0003900000 */
[----:B------:R-:W2:Y:S02]  /*36220*/  @!P1 SYNCS.PHASECHK.TRANS64 P1, [R8+URZ], R9 ;  /* 0x00000009080095a7 */ /* 0x000ea4000802007f */
[----:B--2---:R-:W-:Y:S05]  /*36230*/  @!P1 BRA `(.L_x_5376) ;  /* 0xfffffffc00f09947 */ /* 0x004fea000383ffff */
[----:B------:R-:W-:Y:S05]  /*36240*/  BRA `(.L_x_5419) ;  /* 0xffffffac00487947 */ /* 0x000fea000383ffff */
.L_x_5377:
        /* <DEDUP_REMOVED lines=8> */
.L_x_5421:
[----:B------:R-:W-:Y:S05]  /*362d0*/  BSYNC B2 ;  /* 0x0000000000027941 */ /* 0x000fea0003800000 */
.L_x_5420:
        /* <DEDUP_REMOVED lines=8> */
.L_x_5422:
[----:B------:R-:W-:Y:S01]  /*36360*/  IMAD.MOV.U32 R84, RZ, RZ, R14 ;  /* 0x000000ffff547224 */ /* 0x000fe200078e000e */
[----:B------:R-:W-:Y:S06]  /*36370*/  BRA `(.L_x_5423) ;  /* 0xffffffac006c7947 */ /* 0x000fec000383ffff */
.L_x_5390:
[----:B------:R-:W-:Y:S01]  /*36380*/  BSSY B2, `(.L_x_5424) ;  /* 0x0000008000027945 */ /* 0x000fe20003800000 */
[----:B---3--:R-:W-:Y:S02]  /*36390*/  IMAD.MOV.U32 R13, RZ, RZ, R83 ;  /* 0x000000ffff0d7224 */ /* 0x008fe400078e0053 */
[----:B------:R-:W-:Y:S02]  /*363a0*/  IMAD.MOV.U32 R12, RZ, RZ, 0x1 ;  /* 0x00000001ff0c7424 */ /* 0x000fe400078e00ff */
[----:B------:R-:W-:Y:S02]  /*363b0*/  IMAD.MOV.U32 R11, RZ, RZ, 0x1c1f ;  /* 0x00001c1fff0b7424 */ /* 0x000fe400078e00ff */
[----:B------:R-:W-:-:S07]  /*363c0*/  IMAD.MOV.U32 R15, RZ, RZ, -0x1 ;  /* 0xffffffffff0f7424 */ /* 0x000fce00078e00ff */
[----:B012--5:R-:W-:Y:S05]  /*363d0*/  WARPSYNC.COLLECTIVE R15, `(.L_x_5425) ;  /* 0x000000000f087348 */ /* 0x027fea0003c00000 */
[----:B------:R3:W4:Y:S02]  /*363e0*/  SHFL.IDX P6, R14, R13, R12, R11 ;  /* 0x0000000c0d0e7389 */ /* 0x00072400000c000b */
[----:B012345:R-:W-:Y:S01]  /*363f0*/  ENDCOLLECTIVE ;  /* 0x000000000000791b */ /* 0x03ffe20003800000 */
.L_x_5425:
[----:B------:R-:W-:Y:S05]  /*36400*/  BSYNC B2 ;  /* 0x0000000000027941 */ /* 0x000fea0003800000 */
.L_x_5424:
        /* <DEDUP_REMOVED lines=8> */
.L_x_5426:
[----:B------:R-:W-:Y:S05]  /*36490*/  BRA `(.L_x_5427) ;  /* 0xffffffc800e47947 */ /* 0x000fea000383ffff */
.L_x_5404:
[----:B0-----:R0:W1:Y:S02]  /*364a0*/  SYNCS.PHASECHK.TRANS64.TRYWAIT P1, [R6+URZ], R7 ;  /* 0x00000007060075a7 */ /* 0x001064000802017f */
[----:B-1----:R-:W-:Y:S05]  /*364b0*/  @!P1 NANOSLEEP.SYNCS 0x989680 ;  /* 0x009896800000995d */ /* 0x002fea0003900000 */
[----:B------:R-:W1:Y:S02]  /*364c0*/  @!P1 SYNCS.PHASECHK.TRANS64 P1, [R6+URZ], R7 ;  /* 0x00000007060095a7 */ /* 0x000e64000802007f */
[----:B-1----:R-:W-:Y:S05]  /*364d0*/  @!P1 BRA `(.L_x_5404) ;  /* 0xfffffffc00f09947 */ /* 0x002fea000383ffff */
[----:B------:R-:W-:Y:S05]  /*364e0*/  BRA `(.L_x_5428) ;  /* 0xffffffe800dc7947 */ /* 0x000fea000383ffff */
.L_x_5405:
        /* <DEDUP_REMOVED lines=8> */
.L_x_5430:
[----:B------:R-:W-:Y:S05]  /*36570*/  BSYNC B2 ;  /* 0x0000000000027941 */ /* 0x000fea0003800000 */
.L_x_5429:
        /* <DEDUP_REMOVED lines=8> */
.L_x_5431:
[----:B------:R-:W-:Y:S05]  /*36600*/  BRA `(.L_x_5432) ;  /* 0xffffffec005c7947 */ /* 0x000fea000383ffff */
.L_x_5408:
[----:B------:R-:W-:Y:S01]  /*36610*/  BSSY B2, `(.L_x_5433) ;  /* 0x0000008000027945 */ /* 0x000fe20003800000 */
[----:B------:R-:W-:Y:S02]  /*36620*/  IMAD.MOV.U32 R13, RZ, RZ, R28 ;  /* 0x000000ffff0d7224 */ /* 0x000fe400078e001c */
[----:B------:R-:W-:Y:S02]  /*36630*/  IMAD.MOV.U32 R12, RZ, RZ, 0x1 ;  /* 0x00000001ff0c7424 */ /* 0x000fe400078e00ff */
[----:B------:R-:W-:Y:S02]  /*36640*/  IMAD.MOV.U32 R11, RZ, RZ, 0x1c1f ;  /* 0x00001c1fff0b7424 */ /* 0x000fe400078e00ff */
[----:B-1----:R-:W-:-:S07]  /*36650*/  IMAD.MOV.U32 R15, RZ, RZ, -0x1 ;  /* 0xffffffffff0f7424 */ /* 0x002fce00078e00ff */
[----:B0-2---:R-:W-:Y:S05]  /*36660*/  WARPSYNC.COLLECTIVE R15, `(.L_x_5434) ;  /* 0x000000000f087348 */ /* 0x005fea0003c00000 */
[----:B--2---:R1:W2:Y:S02]  /*36670*/  SHFL.IDX P6, R14, R13, R12, R11 ;  /* 0x0000000c0d0e7389 */ /* 0x0042a400000c000b */
[----:B012---:R-:W-:Y:S01]  /*36680*/  ENDCOLLECTIVE ;  /* 0x000000000000791b */ /* 0x007fe20003800000 */
.L_x_5434:
[----:B------:R-:W-:Y:S05]  /*36690*/  BSYNC B2 ;  /* 0x0000000000027941 */ /* 0x000fea0003800000 */
.L_x_5433:
        /* <DEDUP_REMOVED lines=8> */
.L_x_5435:
[----:B------:R-:W-:Y:S05]  /*36720*/  BRA `(.L_x_5436) ;  /* 0xfffffff000747947 */ /* 0x000fea000383ffff */
.L_x_5437:
        /* <DEDUP_REMOVED lines=13> */
.L_x_15969:


//--------------------- .text._ZN7cutlass13device_kernelIN5flash11enable_sm90INS1_16FlashAttnFwdSm90INS1_25CollectiveMainloopFwdSm90ILi2EN4cute5tupleIJNS5_1CILi1EEES8_S8_EEENS6_IJNS7_ILi128EEENS7_ILi96EEENS7_ILi192EEEEEELi192ENS_10bfloat16_tEfNS_4arch4Sm90ELb1ELb0ELb1ELb0ELb1ELb0ELb0ELb1ELb1ELb1ELb1ELb0EEENS1_21CollectiveEpilogueFwdINS6_IJSA_SC_SB_EEES9_SE_SG_Li256ELb0ELb1ELb1ELb0EEENS1_19SingleTileSchedulerILb0ELb1ELb1ELi128EEEEEEEEEvNT_6ParamsE --------------------------
	.section	.text._ZN7cutlass13device_kernelIN5flash11enable_sm90INS1_16FlashAttnFwdSm90INS1_25CollectiveMainloopFwdSm90ILi2EN4cute5tupleIJNS5_1CILi1EEES8_S8_EEENS6_IJNS7_ILi128EEENS7_ILi96EEENS7_ILi192EEEEEELi192ENS_10bfloat16_tEfNS_4arch4Sm90ELb1ELb0ELb1ELb0ELb1ELb0ELb0ELb1ELb1ELb1ELb1ELb0EEENS1_21CollectiveEpilogueFwdINS6_IJSA_SC_SB_EEES9_SE_SG_Li256ELb0ELb1ELb1ELb0EEENS1_19SingleTileSchedulerILb0ELb1ELb1ELi128EEEEEEEEEvNT_6ParamsE,"ax",@progbits
	.align	128
.text._ZN7cutlass13device_kernelIN5flash11enable_sm90INS1_16FlashAttnFwdSm90INS1_25CollectiveMainloopFwdSm90ILi2EN4cute5tupleIJNS5_1CILi1EEES8_S8_EEENS6_IJNS7_ILi128EEENS7_ILi96EEENS7_ILi192EEEEEELi192ENS_10bfloat16_tEfNS_4arch4Sm90ELb1ELb0ELb1ELb0ELb1ELb0ELb0ELb1ELb1ELb1ELb1ELb0EEENS1_21CollectiveEpilogueFwdINS6_IJSA_SC_SB_EEES9_SE_SG_Li256ELb0ELb1ELb1ELb0EEENS1_19SingleTileSchedulerILb0ELb1ELb1ELi128EEEEEEEEEvNT_6ParamsE:
        .type           _ZN7cutlass13device_kernelIN5flash11enable_sm90INS1_16FlashAttnFwdSm90INS1_25CollectiveMainloopFwdSm90ILi2EN4cute5tupleIJNS5_1CILi1EEES8_S8_EEENS6_IJNS7_ILi128EEENS7_ILi96EEENS7_ILi192EEEEEELi192ENS_10bfloat16_tEfNS_4arch4Sm90ELb1ELb0ELb1ELb0ELb1ELb0ELb0ELb1ELb1ELb1ELb1ELb0EEENS1_21CollectiveEpilogueFwdINS6_IJSA_SC_SB_EEES9_SE_SG_Li256ELb0ELb1ELb1ELb0EEENS1_19SingleTileSchedulerILb0ELb1ELb1ELi128EEEEEEEEEvNT_6ParamsE,@function
        .size           _ZN7cutlass13device_kernelIN5flash11enable_sm90INS1_16FlashAttnFwdSm90INS1_25CollectiveMainloopFwdSm90ILi2EN4cute5tupleIJNS5_1CILi1EEES8_S8_EEENS6_IJNS7_ILi128EEENS7_ILi96EEENS7_ILi192EEEEEELi192ENS_10bfloat16_tEfNS_4arch4Sm90ELb1ELb0ELb1ELb0ELb1ELb0ELb0ELb1ELb1ELb1ELb1ELb0EEENS1_21CollectiveEpilogueFwdINS6_IJSA_SC_SB_EEES9_SE_SG_Li256ELb0ELb1ELb1ELb0EEENS1_19SingleTileSchedulerILb0ELb1ELb1ELi128EEEEEEEEEvNT_6ParamsE,(.L_x_15971 - _ZN7cutlass13device_kernelIN5flash11enable_sm90INS1_16FlashAttnFwdSm90INS1_25CollectiveMainloopFwdSm90ILi2EN4cute5tupleIJNS5_1CILi1EEES8_S8_EEENS6_IJNS7_ILi128EEENS7_ILi96EEENS7_ILi192EEEEEELi192ENS_10bfloat16_tEfNS_4arch4Sm90ELb1ELb0ELb1ELb0ELb1ELb0ELb0ELb1ELb1ELb1ELb1ELb0EEENS1_21CollectiveEpilogueFwdINS6_IJSA_SC_SB_EEES9_SE_SG_Li256ELb0ELb1ELb1ELb0EEENS1_19SingleTileSchedulerILb0ELb1ELb1ELi128EEEEEEEEEvNT_6ParamsE)
        .other          _ZN7cutlass13device_kernelIN5flash11enable_sm90INS1_16FlashAttnFwdSm90INS1_25CollectiveMainloopFwdSm90ILi2EN4cute5tupleIJNS5_1CILi1EEES8_S8_EEENS6_IJNS7_ILi128EEENS7_ILi96EEENS7_ILi192EEEEEELi192ENS_10bfloat16_tEfNS_4arch4Sm90ELb1ELb0ELb1ELb0ELb1ELb0ELb0ELb1ELb1ELb1ELb1ELb0EEENS1_21CollectiveEpilogueFwdINS6_IJSA_SC_SB_EEES9_SE_SG_Li256ELb0ELb1ELb1ELb0EEENS1_19SingleTileSchedulerILb0ELb1ELb1ELi128EEEEEEEEEvNT_6ParamsE,@"STO_CUDA_ENTRY STV_DEFAULT"
_ZN7cutlass13device_kernelIN5flash11enable_sm90INS1_16FlashAttnFwdSm90INS1_25CollectiveMainloopFwdSm90ILi2EN4cute5tupleIJNS5_1CILi1EEES8_S8_EEENS6_IJNS7_ILi128EEENS7_ILi96EEENS7_ILi192EEEEEELi192ENS_10bfloat16_tEfNS_4arch4Sm90ELb1ELb0ELb1ELb0ELb1ELb0ELb0ELb1ELb1ELb1ELb1ELb0EEENS1_21CollectiveEpilogueFwdINS6_IJSA_SC_SB_EEES9_SE_SG_Li256ELb0ELb1ELb1ELb0EEENS1_19SingleTileSchedulerILb0ELb1ELb1ELi128EEEEEEEEEvNT_6ParamsE:
        /* <DEDUP_REMOVED lines=45> */
.L_x_5438:
        /* <DEDUP_REMOVED lines=22> */
.L_x_5439:
        /* <DEDUP_REMOVED lines=18> */
.L_x_5440:
        /* <DEDUP_REMOVED lines=22> */
.L_x_5441:
        /* <DEDUP_REMOVED lines=23> */
.L_x_5442:
        /* <DEDUP_REMOVED lines=11> */
.L_x_5445:
        /* <DEDUP_REMOVED lines=31> */
[----:B------:R-:W-:Y:S01]  /*0ac0*/  IMAD.U32 R17, RZ, RZ, UR4 ;  /* 0x00000004ff117e24 */ /* 0x000fe2000f8e00ff */
        /* <DEDUP_REMOVED lines=27> */
[----:B------:R-:W-:Y:S01]  /*0c80*/  MOV R3, UR11 ;  /* 0x0000000b00037c02 */ /* 0x000fe20008000f00 */
[----:B------:R-:W-:Y:S01]  /*0c90*/  UIADD3 UR6, UR11, -0x1, UR10 ;  /* 0xffffffff0b067890 */ /* 0x000fe2000fffe00a */
[----:B------:R-:W-:Y:S02]  /*0ca0*/  UMOV UR4, URZ ;  /* 0x0000003f00047c82 */ /* 0x000fe40008000000 */
[-C--:B------:R-:W-:Y:S02]  /*0cb0*/  IABS R0, R3.reuse ;  /* 0x0000000300007213 */ /* 0x080fe40000000000 */
[----:B------:R-:W-:Y:S01]  /*0cc0*/  IABS R5, R3 ;  /* 0x0000000300057213 */ /* 0x000fe20000000000 */
[----:B------:R-:W-:Y:S01]  /*0cd0*/  IMAD.U32 R4, RZ, RZ, UR6 ;  /* 0x00000006ff047e24 */ /* 0x000fe2000f8e00ff */
[----:B------:R-:W-:Y:S01]  /*0ce0*/  R2UR UR12, R0 ;  /* 0x00000000000c72ca */ /* 0x000fe200000e0000 */
[----:B------:R-:W-:-:S03]  /*0cf0*/  ULOP3.LUT UR6, UR6, UR11, URZ, 0x3c, !UPT ;  /* 0x0000000b06067292 */ /* 0x000fc6000f8e3c3f */
[----:B------:R-:W-:-:S04]  /*0d00*/  IABS R4, R4 ;  /* 0x0000000400047213 */ /* 0x000fc80000000000 */
[----:B------:R-:W-:-:S04]  /*0d10*/  MOV R3, R4 ;  /* 0x0000000400037202 */ /* 0x000fc80000000f00 */
        /* <DEDUP_REMOVED lines=23> */
.L_x_5447:
        /* <DEDUP_REMOVED lines=88> */
[----:B------:R-:W-:Y:S01]  /*1410*/  MOV R10, UR6 ;  /* 0x00000006000a7c02 */ /* 0x000fe20008000f00 */
[----:B------:R-:W-:Y:S01]  /*1420*/  IMAD.U32 R6, RZ, RZ, UR4 ;  /* 0x00000004ff067e24 */ /* 0x000fe2000f8e00ff */
[----:B------:R-:W-:Y:S01]  /*1430*/  MOV R12, 0x1 ;  /* 0x00000001000c7802 */ /* 0x000fe20000000f00 */
[----:B------:R-:W-:-:S02]  /*1440*/  IMAD.U32 R7, RZ, RZ, UR5 ;  /* 0x00000005ff077e24 */ /* 0x000fc4000f8e00ff */
[----:B------:R-:W-:Y:S02]  /*1450*/  IMAD.U32 R11, RZ, RZ, UR7 ;  /* 0x00000007ff0b7e24 */ /* 0x000fe4000f8e00ff */
[----:B------:R-:W-:Y:S02]  /*1460*/  IMAD.MOV.U32 R8, RZ, RZ, 0x70 ;  /* 0x00000070ff087424 */ /* 0x000fe400078e00ff */
[----:B0-----:R-:W-:-:S07]  /*1470*/  IMAD.MOV.U32 R13, RZ, RZ, RZ ;  /* 0x000000ffff0d7224 */ /* 0x001fce00078e00ff */
[----:B------:R-:W-:-:S07]  /*1480*/  LEPC R20, `(.L_x_5449) ;  /* 0x000000001014794e */ /* 0x000fce0000000000 */
[----:B-1----:R-:W-:Y:S05]  /*1490*/  CALL.ABS.NOINC R2 ;  /* 0x0000000002007343 */ /* 0x002fea0003c00000 */
.L_x_5449:
[----:B------:R-:W-:-:S04]  /*14a0*/  SHF.L.U32 R0, RZ, 0x1f, RZ ;  /* 0x0000001fff007819 */ /* 0x000fc800000006ff */
[----:B------:R-:W0:Y:S02]  /*14b0*/  SYNCS.PHASECHK.TRANS64.TRYWAIT P0, [UR60+0x30800], R0 ;  /* 0x03080000ff0075a7 */ /* 0x000e24000800017c */
[----:B0-----:R-:W-:Y:S05]  /*14c0*/  @!P0 BRA `(.L_x_5450) ;  /* 0x000000e400c48947 */ /* 0x001fea0003800000 */
.L_x_5535:
[----:B------:R-:W2:Y:S02]  /*14d0*/  LDL R2, [R1+0x4] ;  /* 0x0000040001027983 */ /* 0x000ea40000100800 */
[----:B--2---:R-:W-:-:S13]  /*14e0*/  R2UR UR4, R2 ;  /* 0x00000000020472ca */ /* 0x004fda00000e0000 */
[----:B------:R-:W-:-:S06]  /*14f0*/  ULOP3.LUT UR4, UR4, 0x1, URZ, 0xfc, !UPT ;  /* 0x0000000104047892 */ /* 0x000fcc000f8efc3f */
[----:B------:R-:W-:-:S05]  /*1500*/  IMAD.U32 R2, RZ, RZ, UR4 ;  /* 0x00000004ff027e24 */ /* 0x000fca000f8e00ff */
[----:B------:R-:W-:-:S13]  /*1510*/  ISETP.NE.AND P0, PT, R2, 0x3, PT ;  /* 0x000000030200780c */ /* 0x000fda0003f05270 */
[----:B------:R-:W-:Y:S05]  /*1520*/  @!P0 BRA `(.L_x_5451) ;  /* 0x0000000000048947 */ /* 0x000fea0003800000 */
[----:B------:R-:W-:Y:S01]  /*1530*/  BPT.TRAP 0x1 ;  /* 0x000000040000795c */ /* 0x000fe20000300000 */
.L_x_5451:
[----:B------:R1:W2:Y:S01]  /*1540*/  SYNCS.PHASECHK.TRANS64.TRYWAIT P1, [UR60+0x30830], R0 ;  /* 0x03083000ff0075a7 */ /* 0x0002a2000802017c */
[----:B------:R-:W-:Y:S05]  /*1550*/  @!P0 BRA `(.L_x_5452) ;  /* 0x0000000000048947 */ /* 0x000fea0003800000 */
[----:B------:R-:W-:Y:S01]  /*1560*/  BPT.TRAP 0x1 ;  /* 0x000000040000795c */ /* 0x000fe20000300000 */
.L_x_5452:
[----:B------:R-:W-:-:S04]  /*1570*/  MOV R4, UR40 ;  /* 0x0000002800047c02 */ /* 0x000fc80008000f00 */
[----:B------:R-:W-:Y:S01]  /*1580*/  LOP3.LUT R4, R4, 0x10000, RZ, 0xfc, !PT ;  /* 0x0001000004047812 */ /* 0x000fe200078efcff */
[----:B--2---:R-:W-:Y:S06]  /*1590*/  @P1 BRA `(.L_x_5453) ;  /* 0x0000000000081947 */ /* 0x004fec0003800000 */
[----:B------:R-:W2:Y:S02]  /*15a0*/  SYNCS.PHASECHK.TRANS64.TRYWAIT P1, [UR60+0x30830], R0 ;  /* 0x03083000ff0075a7 */ /* 0x000ea4000802017c */
[----:B--2---:R-:W-:Y:S05]  /*15b0*/  @!P1 BRA `(.L_x_5454) ;  /* 0x000000e400a09947 */ /* 0x004fea0003800000 */
.L_x_5453:
        /* <DEDUP_REMOVED lines=19> */
[----:B------:R-:W-:Y:S01]  /*16f0*/  UMOV UR25, 0x40000040 ;  /* 0x4000004000197882 */ /* 0x000fe20000000000 */
[----:B------:R-:W-:Y:S01]  /*1700*/  HGMMA.64x96x16.F32.BF16 R24, gdesc[UR8], RZ, !UPT, gsb0 ;  /* 0x01600000081879f0 */ /* 0x000fe2000c0018ff */
[----:B------:R-:W-:Y:S01]  /*1710*/  R2UR UR10, R4 ;  /* 0x00000000040a72ca */ /* 0x000fe200000e0000 */
[----:B------:R-:W-:Y:S01]  /*1720*/  UMOV UR9, 0x40000040 ;  /* 0x4000004000097882 */ /* 0x000fe20000000000 */
[----:B------:R-:W-:Y:S01]  /*1730*/  UMOV UR29, 0x40000040 ;  /* 0x40000040001d7882 */ /* 0x000fe20000000000 */
[----:B------:R-:W-:Y:S01]  /*1740*/  UMOV UR5, UR9 ;  /* 0x0000000900057c82 */ /* 0x000fe20008000000 */
[----:B------:R-:W-:Y:S01]  /*1750*/  UMOV UR33, 0x40000040 ;  /* 0x4000004000217882 */ /* 0x000fe20000000000 */
[----:B------:R-:W-:Y:S01]  /*1760*/  UMOV UR41, 0x40000040 ;  /* 0x4000004000297882 */ /* 0x000fe20000000000 */
[----:B------:R-:W-:Y:S01]  /*1770*/  UMOV UR45, 0x40000040 ;  /* 0x40000040002d7882 */ /* 0x000fe20000000000 */
[----:B------:R-:W-:Y:S01]  /*1780*/  UMOV UR49, 0x40000040 ;  /* 0x4000004000317882 */ /* 0x000fe20000000000 */
[----:B------:R-:W-:-:S05]  /*1790*/  UMOV UR53, 0x40000040 ;  /* 0x4000004000357882 */ /* 0x000fca0000000000 */
        /* <DEDUP_REMOVED lines=8> */
[----:B------:R-:W-:Y:S02]  /*1820*/  UIADD3 UR40, UR10, 0x800, URZ ;  /* 0x000008000a287890 */ /* 0x000fe4000fffe03f */
[----:B------:R-:W-:Y:S02]  /*1830*/  UIADD3 UR44, UR10, 0x802, URZ ;  /* 0x000008020a2c7890 */ /* 0x000fe4000fffe03f */
[----:B------:R-:W-:Y:S02]  /*1840*/  UIADD3 UR48, UR10, 0x804, URZ ;  /* 0x000008040a307890 */ /* 0x000fe4000fffe03f */
[----:B------:R-:W-:Y:S01]  /*1850*/  UIADD3 UR52, UR10, 0x806, URZ ;  /* 0x000008060a347890 */ /* 0x000fe2000fffe03f */
        /* <DEDUP_REMOVED lines=72> */
.L_x_5455:
[----:B0-----:R-:W-:Y:S01]  /*1ce0*/  LOP3.LUT R3, R72, 0xffffff80, RZ, 0xc0, !PT ;  /* 0xffffff8048037812 */ /* 0x001fe200078ec0ff */
        /* <DEDUP_REMOVED lines=11> */
[-C--:B------:R-:W-:Y:S01]  /*1da0*/  LEA.HI R9, R8, R3.reuse, RZ, 0x2 ;  /* 0x0000000308097211 */ /* 0x080fe200078f10ff */
[----:B-1----:R-:W-:Y:S01]  /*1db0*/  FMUL.FTZ R0, R24, UR6 ;  /* 0x0000000618007c20 */ /* 0x002fe20008410000 */
[----:B------:R-:W-:Y:S01]  /*1dc0*/  LEA.HI R11, R8, R3, RZ, 0x5 ;  /* 0x00000003080b7211 */ /* 0x000fe200078f28ff */
[----:B------:R-:W-:Y:S01]  /*1dd0*/  IMAD.IADD R23, R22, 0x1, -R23 ;  /* 0x0000000116177824 */ /* 0x000fe200078e0a17 */
[--C-:B------:R-:W-:Y:S01]  /*1de0*/  SHF.R.S32.HI R8, RZ, 0x2, R9.reuse ;  /* 0x00000002ff087819 */ /* 0x100fe20000011409 */
[----:B------:R-:W-:Y:S01]  /*1df0*/  UISETP.NE.AND UP0, UPT, UR4, URZ, UPT ;  /* 0x0000003f0400728c */ /* 0x000fe2000bf05270 */
[----:B------:R-:W-:Y:S01]  /*1e00*/  SHF.R.S32.HI R21, RZ, 0x1f, R9 ;  /* 0x0000001fff157819 */ /* 0x000fe20000011409 */
[----:B------:R-:W0:Y:S01]  /*1e10*/  MUFU.TANH R26, R26 ;  /* 0x0000001a001a7308 */ /* 0x000e220000002400 */
[----:B------:R-:W-:Y:S01]  /*1e20*/  SHF.R.S32.HI R11, RZ, 0x5, R11 ;  /* 0x00000005ff0b7819 */ /* 0x000fe2000001140b */
[----:B------:R-:W-:Y:S01]  /*1e30*/  ULDC UR7, c[0x0][0x288] ;  /* 0x0000a20000077ab9 */ /* 0x000fe20000000800 */
[-C--:B------:R-:W-:Y:S01]  /*1e40*/  LEA.HI R21, R21, R8.reuse, RZ, 0x3 ;  /* 0x0000000815157211 */ /* 0x080fe200078f18ff */
[----:B------:R-:W-:Y:S01]  /*1e50*/  FMUL.FTZ R31, R31, UR6 ;  /* 0x000000061f1f7c20 */ /* 0x000fe20008410000 */
[----:B------:R-:W-:Y:S01]  /*1e60*/  LEA.HI R12, R73, R73, RZ, 0x1 ;  /* 0x00000049490c7211 */ /* 0x000fe200078f08ff */
[----:B------:R-:W-:Y:S01]  /*1e70*/  FMUL.FTZ R34, R34, UR6 ;  /* 0x0000000622227c20 */ /* 0x000fe20008410000 */
[----:B------:R-:W-:Y:S01]  /*1e80*/  LEA R22, R11, UR38, 0x4 ;  /* 0x000000260b167c11 */ /* 0x000fe2000f8e20ff */
[----:B------:R-:W1:Y:S01]  /*1e90*/  MUFU.TANH R24, R27 ;  /* 0x0000001b00187308 */ /* 0x000e620000002400 */
[----:B------:R-:W-:Y:S01]  /*1ea0*/  LOP3.LUT R21, R21, 0xfffffff8, RZ, 0xc0, !PT ;  /* 0xfffffff815157812 */ /* 0x000fe200078ec0ff */
[----:B------:R-:W-:Y:S01]  /*1eb0*/  @UP0 ULDC UR4, c[0x0][0x44c] ;  /* 0x0001130000040ab9 */ /* 0x000fe20000000800 */
[----:B------:R-:W-:Y:S01]  /*1ec0*/  LOP3.LUT R12, R12, 0x3fffffe, RZ, 0xc0, !PT ;  /* 0x03fffffe0c0c7812 */ /* 0x000fe200078ec0ff */
[----:B------:R-:W-:Y:S01]  /*1ed0*/  FMUL.FTZ R2, R25, UR6 ;  /* 0x0000000619027c20 */ /* 0x000fe20008410000 */
[----:B------:R-:W-:Y:S01]  /*1ee0*/  LEA.HI R11, R23, R23, RZ, 0x1 ;  /* 0x00000017170b7211 */ /* 0x000fe200078f08ff */
[----:B------:R-:W-:Y:S01]  /*1ef0*/  FMUL.FTZ R35, R35, UR6 ;  /* 0x0000000623237c20 */ /* 0x000fe20008410000 */
[----:B------:R-:W-:Y:S01]  /*1f00*/  IADD3 R21, R22, R8, -R21 ;  /* 0x0000000816157210 */ /* 0x000fe20007ffe815 */
[----:B------:R-:W-:Y:S01]  /*1f10*/  IMAD.IADD R12, R73, 0x1, -R12 ;  /* 0x00000001490c7824 */ /* 0x000fe200078e0a0c */
[----:B------:R-:W-:Y:S01]  /*1f20*/  LOP3.LUT R8, R11, 0x1ffffffe, RZ, 0xc0, !PT ;  /* 0x1ffffffe0b087812 */ /* 0x000fe200078ec0ff */
[----:B------:R-:W-:Y:S01]  /*1f30*/  IMAD.U32 R22, RZ, RZ, UR39 ;  /* 0x00000027ff167e24 */ /* 0x000fe2000f8e00ff */
[----:B------:R-:W-:Y:S01]  /*1f40*/  PLOP3.LUT P1, PT, PT, PT, UP0, 0x80, 0x0 ;  /* 0x000000000000781c */ /* 0x000fe20003f2f008 */
[----:B------:R-:W-:Y:S01]  /*1f50*/  IMAD R11, R12, 0x40, R21 ;  /* 0x000000400c0b7824 */ /* 0x000fe200078e0215 */
[----:B------:R-:W-:Y:S01]  /*1f60*/  IADD3 R8, R23, -R8, RZ ;  /* 0x8000000817087210 */ /* 0x000fe20007ffe0ff */
[----:B------:R-:W2:Y:S01]  /*1f70*/  MUFU.TANH R30, R30 ;  /* 0x0000001e001e7308 */ /* 0x000ea20000002400 */
[----:B------:R-:W-:Y:S01]  /*1f80*/  PLOP3.LUT P2, PT, PT, PT, UP0, 0x80, 0x0 ;  /* 0x000000000000781c */ /* 0x000fe20003f4f008 */
[----:B------:R-:W-:Y:S01]  /*1f90*/  FMUL.FTZ R38, R38, UR6 ;  /* 0x0000000626267c20 */ /* 0x000fe20008410000 */
[----:B------:R-:W-:Y:S01]  /*1fa0*/  FMUL.FTZ R39, R39, UR6 ;  /* 0x0000000627277c20 */ /* 0x000fe20008410000 */
[----:B------:R-:W-:-:S02]  /*1fb0*/  IMAD R11, R8, 0x8, R11 ;  /* 0x00000008080b7824 */ /* 0x000fc400078e020b */
[----:B------:R-:W-:Y:S01]  /*1fc0*/  FMUL.FTZ R43, R43, UR6 ;  /* 0x000000062b2b7c20 */ /* 0x000fe20008410000 */
[----:B------:R-:W-:Y:S01]  /*1fd0*/  FMUL.FTZ R42, R42, UR6 ;  /* 0x000000062a2a7c20 */ /* 0x000fe20008410000 */
[----:B------:R-:W-:Y:S01]  /*1fe0*/  FMUL.FTZ R47, R47, UR6 ;  /* 0x000000062f2f7c20 */ /* 0x000fe20008410000 */
[----:B------:R0:W3:Y:S01]  /*1ff0*/  MUFU.TANH R25, R31 ;  /* 0x0000001f00197308 */ /* 0x0000e20000002400 */
[----:B------:R-:W-:Y:S01]  /*2000*/  MOV R8, R11 ;  /* 0x0000000b00087202 */ /* 0x000fe20000000f00 */
[----:B------:R-:W-:Y:S01]  /*2010*/  @P1 IMAD.HI.U32 R12, R11, UR4, RZ ;  /* 0x000000040b0c1c27 */ /* 0x000fe2000f8e00ff */
[----:B------:R-:W-:-:S03]  /*2020*/  @UP0 ULDC UR4, c[0x0][0x450] ;  /* 0x0001140000040ab9 */ /* 0x000fc60000000800 */
[----:B------:R-:W-:Y:S01]  /*2030*/  FMUL.FTZ R51, R51, UR6 ;  /* 0x0000000633337c20 */ /* 0x000fe20008410000 */
[----:B------:R-:W-:Y:S01]  /*2040*/  FMUL.FTZ R46, R46, UR6 ;  /* 0x000000062e2e7c20 */ /* 0x000fe20008410000 */
[----:B------:R-:W-:Y:S01]  /*2050*/  FMUL.FTZ R55, R55, UR6 ;  /* 0x0000000637377c20 */ /* 0x000fe20008410000 */
[----:B------:R-:W-:Y:S01]  /*2060*/  @P2 SHF.R.U32.HI R8, RZ, UR4, R12 ;  /* 0x00000004ff082c19 */ /* 0x000fe2000801160c */
[----:B------:R-:W-:Y:S01]  /*2070*/  UIMAD UR4, UR61, -0x60, UR39 ;  /* 0xffffffa03d0478a4 */ /* 0x000fe2000f8e0227 */
[----:B------:R-:W-:Y:S01]  /*2080*/  LOP3.LUT R12, R9, 0x7ffffffc, RZ, 0xc0, !PT ;  /* 0x7ffffffc090c7812 */ /* 0x000fe200078ec0ff */
[----:B------:R-:W4:Y:S01]  /*2090*/  MUFU.TANH R34, R34 ;  /* 0x0000002200227308 */ /* 0x000f220000002400 */
[----:B------:R-:W-:Y:S01]  /*20a0*/  FMUL.FTZ R50, R50, UR6 ;  /* 0x0000000632327c20 */ /* 0x000fe20008410000 */
[----:B------:R-:W5:Y:S01]  /*20b0*/  SHFL.IDX PT, R21, R8, 0x1, 0x1c1f ;  /* 0x003c1f0008157f89 */ /* 0x000f6200000e0000 */
[----:B------:R-:W-:Y:S01]  /*20c0*/  UIADD3 UR4, UR4, 0x60, URZ ;  /* 0x0000006004047890 */ /* 0x000fe2000fffe03f */
[----:B------:R-:W-:-:S02]  /*20d0*/  IMAD.IADD R12, R3, 0x1, -R12 ;  /* 0x00000001030c7824 */ /* 0x000fc400078e0a0c */
[----:B------:R-:W-:Y:S01]  /*20e0*/  FMUL.FTZ R54, R54, UR6 ;  /* 0x0000000636367c20 */ /* 0x000fe20008410000 */
[----:B------:R-:W-:Y:S02]  /*20f0*/  IMAD.U32 R3, RZ, RZ, UR5 ;  /* 0x00000005ff037e24 */ /* 0x000fe4000f8e00ff */
[----:B------:R-:W-:Y:S01]  /*2100*/  FMUL.FTZ R58, R58, UR6 ;  /* 0x000000063a3a7c20 */ /* 0x000fe20008410000 */
[----:B------:R-:W4:Y:S01]  /*2110*/  MUFU.TANH R35, R35 ;  /* 0x0000002300237308 */ /* 0x000f220000002400 */
[----:B------:R-:W-:Y:S01]  /*2120*/  MOV R9, UR4 ;  /* 0x0000000400097c02 */ /* 0x000fe20008000f00 */
[----:B------:R-:W-:Y:S02]  /*2130*/  IMAD R3, R12, -0x2, R3 ;  /* 0xfffffffe0c037824 */ /* 0x000fe400078e0203 */
[----:B------:R-:W-:Y:S01]  /*2140*/  FMUL.FTZ R59, R59, UR6 ;  /* 0x000000063b3b7c20 */ /* 0x000fe20008410000 */
[----:B------:R-:W-:Y:S01]  /*2150*/  FMUL.FTZ R62, R62, UR6 ;  /* 0x000000063e3e7c20 */ /* 0x000fe20008410000 */
[----:B------:R-:W-:Y:S01]  /*2160*/  FMUL.FTZ R63, R63, UR6 ;  /* 0x000000063f3f7c20 */ /* 0x000fe20008410000 */
[----:B------:R-:W-:Y:S01]  /*2170*/  IMAD R9, R12, -0x2, R9 ;  /* 0xfffffffe0c097824 */ /* 0x000fe200078e0209 */
[----:B------:R-:W-:Y:S01]  /*2180*/  IADD3 R22, R3, -UR7, R22 ;  /* 0x8000000703167c10 */ /* 0x000fe2000fffe016 */
[----:B------:R-:W-:Y:S01]  /*2190*/  MUFU.TANH R38, R38 ;  /* 0x0000002600267308 */ /* 0x000fe20000002400 */
[----:B------:R-:W-:Y:S01]  /*21a0*/  FMUL.FTZ R66, R66, UR6 ;  /* 0x0000000642427c20 */ /* 0x000fe20008410000 */
[----:B------:R-:W-:Y:S01]  /*21b0*/  FMUL.FTZ R67, R67, UR6 ;  /* 0x0000000643437c20 */ /* 0x000fe20008410000 */
[----:B------:R-:W-:Y:S01]  /*21c0*/  FMUL.FTZ R70, R70, UR6 ;  /* 0x0000000646467c20 */ /* 0x000fe20008410000 */
[----:B------:R-:W-:Y:S01]  /*21d0*/  FMUL.FTZ R71, R71, UR6 ;  /* 0x0000000647477c20 */ /* 0x000fe20008410000 */
[----:B------:R-:W4:Y:S01]  /*21e0*/  SHFL.IDX PT, R8, R8, RZ, 0x1c1f ;  /* 0x001c1fff08087589 */ /* 0x000f2200000e0000 */
[----:B------:R-:W-:Y:S01]  /*21f0*/  FMUL.FTZ R6, R28, UR6 ;  /* 0x000000061c067c20 */ /* 0x000fe20008410000 */
[----:B------:R-:W-:Y:S01]  /*2200*/  FMUL.FTZ R10, R29, UR6 ;  /* 0x000000061d0a7c20 */ /* 0x000fe20008410000 */
[----:B------:R2:W4:Y:S01]  /*2210*/  MUFU.TANH R27, R39 ;  /* 0x00000027001b7308 */ /* 0x0005220000002400 */
[----:B------:R-:W-:Y:S01]  /*2220*/  FMUL.FTZ R14, R32, UR6 ;  /* 0x00000006200e7c20 */ /* 0x000fe20008410000 */
[--C-:B-----5:R-:W-:Y:S01]  /*2230*/  VIADDMNMX R21, R21, R22, R9.reuse, PT ;  /* 0x0000001615157246 */ /* 0x120fe20003800109 */
[----:B------:R-:W-:Y:S01]  /*2240*/  FMUL.FTZ R13, R33, UR6 ;  /* 0x00000006210d7c20 */ /* 0x000fe20008410000 */
[----:B------:R-:W-:Y:S01]  /*2250*/  FMUL.FTZ R20, R36, UR6 ;  /* 0x0000000624147c20 */ /* 0x000fe20008410000 */
[----:B------:R-:W-:Y:S01]  /*2260*/  FMUL.FTZ R15, R37, UR6 ;  /* 0x00000006250f7c20 */ /* 0x000fe20008410000 */
[C---:B------:R-:W-:Y:S01]  /*2270*/  ISETP.GT.AND P1, PT, R21.reuse, RZ, PT ;  /* 0x000000ff1500720c */ /* 0x040fe20003f24270 */
[----:B------:R-:W-:Y:S01]  /*2280*/  FMUL.FTZ R40, R40, UR6 ;  /* 0x0000000628287c20 */ /* 0x000fe20008410000 */
[C---:B------:R-:W-:Y:S01]  /*2290*/  ISETP.GT.AND P2, PT, R21.reuse, 0x1, PT ;  /* 0x000000011500780c */ /* 0x040fe20003f44270 */
[----:B------:R3:W5:Y:S01]  /*22a0*/  MUFU.TANH R77, R43 ;  /* 0x0000002b004d7308 */ /* 0x0007620000002400 */
[----:B------:R-:W-:Y:S01]  /*22b0*/  ISETP.GT.AND P3, PT, R21, 0x8, PT ;  /* 0x000000081500780c */ /* 0x000fe20003f64270 */
[----:B------:R-:W-:Y:S01]  /*22c0*/  FMUL.FTZ R41, R41, UR6 ;  /* 0x0000000629297c20 */ /* 0x000fe20008410000 */
[----:B0-----:R-:W-:Y:S01]  /*22d0*/  FSEL R31, R26, -INF , P1 ;  /* 0xff8000001a1f7808 */ /* 0x001fe20000800000 */
[----:B------:R-:W-:Y:S01]  /*22e0*/  ULDC UR4, c[0x0][0x988] ;  /* 0x0002620000047ab9 */ /* 0x000fe20000000800 */
[----:B-1----:R-:W-:Y:S01]  /*22f0*/  FSEL R24, R24, -INF , P2 ;  /* 0xff80000018187808 */ /* 0x002fe20001000000 */
[----:B------:R-:W-:Y:S01]  /*2300*/  FMUL.FTZ R44, R44, UR6 ;  /* 0x000000062c2c7c20 */ /* 0x000fe20008410000 */
[----:B------:R-:W-:Y:S01]  /*2310*/  ISETP.GT.AND P1, PT, R21, 0x9, PT ;  /* 0x000000091500780c */ /* 0x000fe20003f24270 */
[----:B------:R-:W0:Y:S01]  /*2320*/  MUFU.TANH R42, R42 ;  /* 0x0000002a002a7308 */ /* 0x000e220000002400 */
[----:B--2---:R-:W-:Y:S01]  /*2330*/  FSEL R39, R30, -INF , P3 ;  /* 0xff8000001e277808 */ /* 0x004fe20001800000 */
[----:B------:R-:W-:Y:S01]  /*2340*/  FMUL.FTZ R45, R45, UR6 ;  /* 0x000000062d2d7c20 */ /* 0x000fe20008410000 */
[----:B------:R-:W-:Y:S01]  /*2350*/  FMNMX.FTZ R26, R31, R24, !PT ;  /* 0x000000181f1a7209 */ /* 0x000fe20007810000 */
[----:B------:R-:W-:Y:S01]  /*2360*/  FMUL.FTZ R48, R48, UR6 ;  /* 0x0000000630307c20 */ /* 0x000fe20008410000 */
[----:B------:R-:W-:Y:S01]  /*2370*/  ISETP.GT.AND P2, PT, R21, 0x10, PT ;  /* 0x000000101500780c */ /* 0x000fe20003f44270 */
[----:B------:R-:W-:Y:S01]  /*2380*/  FMUL.FTZ R49, R49, UR6 ;  /* 0x0000000631317c20 */ /* 0x000fe20008410000 */
[----:B---3--:R-:W-:Y:S01]  /*2390*/  FSEL R43, R25, -INF , P1 ;  /* 0xff800000192b7808 */ /* 0x008fe20000800000 */
[----:B------:R1:W-:Y:S01]  /*23a0*/  MUFU.TANH R81, R47 ;  /* 0x0000002f00517308 */ /* 0x0003e20000002400 */
[----:B------:R-:W-:Y:S01]  /*23b0*/  FMNMX.FTZ R26, R39, R26, !PT ;  /* 0x0000001a271a7209 */ /* 0x000fe20007810000 */
[----:B------:R-:W-:Y:S01]  /*23c0*/  FMUL.FTZ R52, R52, UR6 ;  /* 0x0000000634347c20 */ /* 0x000fe20008410000 */
[----:B------:R-:W-:Y:S01]  /*23d0*/  ISETP.GT.AND P1, PT, R21, 0x11, PT ;  /* 0x000000111500780c */ /* 0x000fe20003f24270 */
[----:B------:R-:W-:Y:S01]  /*23e0*/  FMUL.FTZ R53, R53, UR6 ;  /* 0x0000000635357c20 */ /* 0x000fe20008410000 */
[----:B------:R-:W-:Y:S01]  /*23f0*/  FMNMX.FTZ R26, R43, R26, !PT ;  /* 0x0000001a2b1a7209 */ /* 0x000fe20007810000 */
[----:B------:R-:W-:Y:S01]  /*2400*/  FMUL.FTZ R56, R56, UR6 ;  /* 0x0000000638387c20 */ /* 0x000fe20008410000 */
[----:B----4-:R-:W-:Y:S01]  /*2410*/  VIADDMNMX R22, R8, R22, R9, PT ;  /* 0x0000001608167246 */ /* 0x010fe20003800109 */
[----:B------:R2:W-:Y:S01]  /*2420*/  MUFU.TANH R85, R51 ;  /* 0x0000003300557308 */ /* 0x0005e20000002400 */
[----:B-1----:R-:W-:Y:S01]  /*2430*/  FSEL R47, R34, -INF , P2 ;  /* 0xff800000222f7808 */ /* 0x002fe20001000000 */
[----:B------:R-:W-:Y:S01]  /*2440*/  IMAD.U32 R8, RZ, RZ, UR4 ;  /* 0x00000004ff087e24 */ /* 0x000fe2000f8e00ff */
[----:B------:R-:W-:Y:S01]  /*2450*/  ISETP.GT.AND P2, PT, R21, 0x18, PT ;  /* 0x000000181500780c */ /* 0x000fe20003f44270 */
[----:B------:R-:W-:Y:S01]  /*2460*/  FMUL.FTZ R57, R57, UR6 ;  /* 0x0000000639397c20 */ /* 0x000fe20008410000 */
[----:B------:R-:W-:Y:S01]  /*2470*/  FMNMX.FTZ R26, R47, R26, !PT ;  /* 0x0000001a2f1a7209 */ /* 0x000fe20007810000 */
[----:B------:R-:W-:Y:S01]  /*2480*/  FMUL.FTZ R60, R60, UR6 ;  /* 0x000000063c3c7c20 */ /* 0x000fe20008410000 */
[----:B------:R-:W-:Y:S01]  /*2490*/  ISETP.GT.AND P3, PT, R22, 0x8, PT ;  /* 0x000000081600780c */ /* 0x000fe20003f64270 */
[----:B------:R-:W1:Y:S01]  /*24a0*/  MUFU.TANH R46, R46 ;  /* 0x0000002e002e7308 */ /* 0x000e620000002400 */
[----:B--2---:R-:W-:Y:S01]  /*24b0*/  FSEL R51, R35, -INF , P1 ;  /* 0xff80000023337808 */ /* 0x004fe20000800000 */
[----:B------:R-:W-:Y:S01]  /*24c0*/  FMUL.FTZ R61, R61, UR6 ;  /* 0x000000063d3d7c20 */ /* 0x000fe20008410000 */
[----:B------:R-:W-:Y:S01]  /*24d0*/  ISETP.GT.AND P1, PT, R21, 0x19, PT ;  /* 0x000000191500780c */ /* 0x000fe20003f24270 */
[----:B------:R-:W-:Y:S01]  /*24e0*/  FMUL.FTZ R64, R64, UR6 ;  /* 0x0000000640407c20 */ /* 0x000fe20008410000 */
[----:B------:R-:W-:Y:S01]  /*24f0*/  FMNMX.FTZ R26, R51, R26, !PT ;  /* 0x0000001a331a7209 */ /* 0x000fe20007810000 */
[----:B------:R-:W-:Y:S01]  /*2500*/  FMUL.FTZ R65, R65, UR6 ;  /* 0x0000000641417c20 */ /* 0x000fe20008410000 */
[----:B------:R-:W-:Y:S01]  /*2510*/  FSEL R73, R27, -INF , P1 ;  /* 0xff8000001b497808 */ /* 0x000fe20000800000 */
[----:B------:R2:W-:Y:S01]  /*2520*/  MUFU.TANH R87, R55 ;  /* 0x0000003700577308 */ /* 0x0005e20000002400 */
[----:B------:R-:W-:Y:S01]  /*2530*/  ISETP.GT.AND P1, PT, R21, 0x21, PT ;  /* 0x000000211500780c */ /* 0x000fe20003f24270 */
[----:B------:R-:W-:Y:S01]  /*2540*/  FMUL.FTZ R68, R68, UR6 ;  /* 0x0000000644447c20 */ /* 0x000fe20008410000 */
[----:B------:R-:W-:Y:S01]  /*2550*/  FMUL.FTZ R69, R69, UR6 ;  /* 0x0000000645457c20 */ /* 0x000fe20008410000 */
[----:B------:R-:W-:Y:S01]  /*2560*/  @UP0 ULDC UR4, c[0x0][0x44c] ;  /* 0x0001130000040ab9 */ /* 0x000fe20000000800 */
[----:B-----5:R-:W-:Y:S01]  /*2570*/  FSEL R77, R77, -INF , P1 ;  /* 0xff8000004d4d7808 */ /* 0x020fe20000800000 */
[----:B------:R-:W-:Y:S01]  /*2580*/  UIMAD.WIDE.U32 UR4, UR38, UR4, URZ ;  /* 0x00000004260472a5 */ /* 0x000fe2000f8e003f */
[C---:B------:R-:W-:Y:S01]  /*2590*/  ISETP.GT.AND P1, PT, R21.reuse, 0x29, PT ;  /* 0x000000291500780c */ /* 0x040fe20003f24270 */
[----:B------:R-:W3:Y:S01]  /*25a0*/  MUFU.TANH R50, R50 ;  /* 0x0000003200327308 */ /* 0x000ee20000002400 */
[----:B--2---:R-:W-:Y:S01]  /*25b0*/  FSEL R55, R38, -INF , P2 ;  /* 0xff80000026377808 */ /* 0x004fe20001000000 */
[----:B------:R-:W-:Y:S01]  /*25c0*/  @UP0 ULDC UR10, c[0x0][0x450] ;  /* 0x00011400000a0ab9 */ /* 0x000fe20000000800 */
[----:B------:R-:W-:Y:S01]  /*25d0*/  ISETP.GT.AND P2, PT, R21, 0x20, PT ;  /* 0x000000201500780c */ /* 0x000fe20003f44270 */
[----:B------:R-:W-:Y:S01]  /*25e0*/  @UP0 USHF.R.U32.HI UR38, URZ, UR10, UR5 ;  /* 0x0000000a3f260299 */ /* 0x000fe20008011605 */
[----:B------:R-:W-:Y:S01]  /*25f0*/  FMNMX.FTZ R26, R55, R26, !PT ;  /* 0x0000001a371a7209 */ /* 0x000fe20007810000 */
[----:B------:R-:W2:Y:S01]  /*2600*/  S2UR UR14, SR_CgaCtaId ;  /* 0x00000000000e79c3 */ /* 0x000ea20000008800 */
[----:B0-----:R-:W-:Y:S01]  /*2610*/  FSEL R75, R42, -INF , P2 ;  /* 0xff8000002a4b7808 */ /* 0x001fe20001000000 */
[----:B------:R-:W-:Y:S01]  /*2620*/  MUFU.TANH R54, R54 ;  /* 0x0000003600367308 */ /* 0x000fe20000002400 */
[----:B------:R-:W-:Y:S01]  /*2630*/  FMNMX.FTZ R26, R73, R26, !PT ;  /* 0x0000001a491a7209 */ /* 0x000fe20007810000 */
[----:B------:R-:W-:Y:S01]  /*2640*/  UIADD3 UR4, UR38, -UR7, UR39 ;  /* 0x8000000726047290 */ /* 0x000fe2000fffe027 */
[----:B------:R-:W-:Y:S01]  /*2650*/  ISETP.GT.AND P2, PT, R21, 0x28, PT ;  /* 0x000000281500780c */ /* 0x000fe20003f44270 */
[----:B------:R-:W-:Y:S01]  /*2660*/  UIADD3 UR61, UR61, -0x2, URZ ;  /* 0xfffffffe3d3d7890 */ /* 0x000fe2000fffe03f */
[----:B------:R-:W-:Y:S01]  /*2670*/  FMNMX.FTZ R26, R75, R26, !PT ;  /* 0x0000001a4b1a7209 */ /* 0x000fe20007810000 */
[----:B------:R-:W-:Y:S01]  /*2680*/  UIMAD.WIDE UR4, UR4, 0x2aaaaaab, URZ ;  /* 0x2aaaaaab040478a5 */ /* 0x000fe2000f8e023f */
[----:B-1----:R-:W-:Y:S01]  /*2690*/  FSEL R79, R46, -INF , P2 ;  /* 0xff8000002e4f7808 */ /* 0x002fe20001000000 */
[----:B------:R-:W-:Y:S01]  /*26a0*/  MUFU.TANH R58, R58 ;  /* 0x0000003a003a7308 */ /* 0x000fe20000002400 */
[----:B------:R-:W-:Y:S01]  /*26b0*/  FMNMX.FTZ R26, R77, R26, !PT ;  /* 0x0000001a4d1a7209 */ /* 0x000fe20007810000 */
[----:B------:R-:W-:Y:S01]  /*26c0*/  USHF.R.U32.HI UR4, URZ, 0x1f, UR5 ;  /* 0x0000001f3f047899 */ /* 0x000fe20008011605 */
[----:B------:R-:W-:Y:S01]  /*26d0*/  ISETP.GT.AND P2, PT, R21, 0x30, PT ;  /* 0x000000301500780c */ /* 0x000fe20003f44270 */
[----:B------:R-:W-:Y:S01]  /*26e0*/  UIADD3 UR6, UR60, 0x30840, URZ ;  /* 0x000308403c067890 */ /* 0x000fe2000fffe03f */
[----:B------:R-:W-:Y:S01]  /*26f0*/  FSEL R81, R81, -INF , P1 ;  /* 0xff80000051517808 */ /* 0x000fe20000800000 */
[----:B------:R-:W-:Y:S01]  /*2700*/  ULEA.HI.SX32 UR4, UR5, UR4, 0x1c ;  /* 0x0000000405047291 */ /* 0x000fe2000f8fe23f */
[----:B------:R-:W-:Y:S01]  /*2710*/  FMNMX.FTZ R26, R79, R26, !PT ;  /* 0x0000001a4f1a7209 */ /* 0x000fe20007810000 */
[----:B------:R-:W0:Y:S01]  /*2720*/  MUFU.TANH R59, R59 ;  /* 0x0000003b003b7308 */ /* 0x000e220000002400 */
[----:B------:R-:W-:Y:S01]  /*2730*/  ISETP.GT.AND P1, PT, R21, 0x31, PT ;  /* 0x000000311500780c */ /* 0x000fe20003f24270 */
[----:B------:R-:W-:Y:S01]  /*2740*/  UMOV UR7, URZ ;  /* 0x0000003f00077c82 */ /* 0x000fe20008000000 */
[----:B---3--:R-:W-:-:S02]  /*2750*/  FSEL R83, R50, -INF , P2 ;  /* 0xff80000032537808 */ /* 0x008fc40001000000 */
[----:B------:R-:W-:Y:S02]  /*2760*/  CS2R R118, SRZ ;  /* 0x0000000000767805 */ /* 0x000fe4000001ff00 */
[----:B------:R-:W-:Y:S01]  /*2770*/  FMNMX.FTZ R26, R81, R26, !PT ;  /* 0x0000001a511a7209 */ /* 0x000fe20007810000 */
[----:B--2---:R-:W-:Y:S01]  /*2780*/  UPRMT UR6, UR14, 0x654, UR6 ;  /* 0x000006540e067896 */ /* 0x004fe20008000006 */
[----:B------:R-:W-:Y:S01]  /*2790*/  ISETP.GT.AND P2, PT, R21, 0x38, PT ;  /* 0x000000381500780c */ /* 0x000fe20003f44270 */
[----:B------:R-:W1:Y:S01]  /*27a0*/  MUFU.TANH R62, R62 ;  /* 0x0000003e003e7308 */ /* 0x000e620000002400 */
[----:B------:R-:W-:Y:S02]  /*27b0*/  FSEL R85, R85, -INF , P1 ;  /* 0xff80000055557808 */ /* 0x000fe40000800000 */
[----:B------:R-:W-:Y:S02]  /*27c0*/  CS2R R116, SRZ ;  /* 0x0000000000747805 */ /* 0x000fe4000001ff00 */
[----:B------:R-:W-:-:S02]  /*27d0*/  FMNMX.FTZ R26, R83, R26, !PT ;  /* 0x0000001a531a7209 */ /* 0x000fc40007810000 */
[----:B------:R-:W-:Y:S02]  /*27e0*/  CS2R R114, SRZ ;  /* 0x0000000000727805 */ /* 0x000fe4000001ff00 */
[----:B------:R-:W-:Y:S02]  /*27f0*/  ISETP.GT.AND P1, PT, R21, 0x39, PT ;  /* 0x000000391500780c */ /* 0x000fe40003f24270 */
[----:B------:R-:W-:Y:S02]  /*2800*/  CS2R R112, SRZ ;  /* 0x0000000000707805 */ /* 0x000fe4000001ff00 */
[----:B------:R-:W-:Y:S01]  /*2810*/  FMNMX.FTZ R26, R85, R26, !PT ;  /* 0x0000001a551a7209 */ /* 0x000fe20007810000 */
[----:B------:R2:W3:Y:S01]  /*2820*/  MUFU.TANH R93, R63 ;  /* 0x0000003f005d7308 */ /* 0x0004e20000002400 */
[----:B------:R-:W-:Y:S01]  /*2830*/  FSEL R87, R87, -INF , P1 ;  /* 0xff80000057577808 */ /* 0x000fe20000800000 */
[----:B------:R-:W-:Y:S01]  /*2840*/  SYNCS.ARRIVE.TRANS64.RED.A1T0 RZ, [UR6], RZ ;  /* 0x000000ffffff79a7 */ /* 0x000fe20008100406 */
[----:B------:R-:W-:-:S02]  /*2850*/  ISETP.GT.AND P1, PT, R21, 0x41, PT ;  /* 0x000000411500780c */ /* 0x000fc40003f24270 */
[----:B------:R-:W-:Y:S02]  /*2860*/  CS2R R110, SRZ ;  /* 0x00000000006e7805 */ /* 0x000fe4000001ff00 */
[----:B------:R-:W-:Y:S02]  /*2870*/  R2UR UR11, R18 ;  /* 0x00000000120b72ca */ /* 0x000fe400000e0000 */
[----:B------:R-:W-:Y:S02]  /*2880*/  CS2R R108, SRZ ;  /* 0x00000000006c7805 */ /* 0x000fe4000001ff00 */
[----:B0-----:R-:W-:Y:S01]  /*2890*/  FSEL R91, R59, -INF , P1 ;  /* 0xff8000003b5b7808 */ /* 0x001fe20000800000 */
[----:B------:R-:W0:Y:S01]  /*28a0*/  MUFU.TANH R66, R66 ;  /* 0x0000004200427308 */ /* 0x000e220000002400 */
[----:B--2---:R-:W-:Y:S02]  /*28b0*/  FSEL R63, R54, -INF , P2 ;  /* 0xff800000363f7808 */ /* 0x004fe40001000000 */
[----:B------:R-:W-:-:S02]  /*28c0*/  CS2R R106, SRZ ;  /* 0x00000000006a7805 */ /* 0x000fc4000001ff00 */
[----:B------:R-:W-:Y:S02]  /*28d0*/  ISETP.GT.AND P2, PT, R21, 0x40, PT ;  /* 0x000000401500780c */ /* 0x000fe40003f44270 */
[----:B------:R-:W-:Y:S02]  /*28e0*/  CS2R R104, SRZ ;  /* 0x0000000000687805 */ /* 0x000fe4000001ff00 */
[----:B------:R-:W-:Y:S02]  /*28f0*/  FMNMX.FTZ R26, R63, R26, !PT ;  /* 0x0000001a3f1a7209 */ /* 0x000fe40007810000 */
[----:B------:R-:W-:Y:S02]  /*2900*/  CS2R R102, SRZ ;  /* 0x0000000000667805 */ /* 0x000fe4000001ff00 */
[----:B------:R-:W-:Y:S01]  /*2910*/  FSEL R89, R58, -INF , P2 ;  /* 0xff8000003a597808 */ /* 0x000fe20001000000 */
[----:B------:R1:W2:Y:S01]  /*2920*/  MUFU.TANH R97, R67 ;  /* 0x0000004300617308 */ /* 0x0002a20000002400 */
[----:B------:R-:W-:Y:S01]  /*2930*/  FMNMX.FTZ R26, R87, R26, !PT ;  /* 0x0000001a571a7209 */ /* 0x000fe20007810000 */
[----:B------:R-:W-:Y:S01]  /*2940*/  UISETP.LT.AND UP0, UPT, UR11, UR4, UPT ;  /* 0x000000040b00728c */ /* 0x000fe2000bf01270 */
[----:B------:R-:W-:-:S02]  /*2950*/  ISETP.GT.AND P2, PT, R21, 0x48, PT ;  /* 0x000000481500780c */ /* 0x000fc40003f44270 */
[----:B------:R-:W-:Y:S02]  /*2960*/  CS2R R100, SRZ ;  /* 0x0000000000647805 */ /* 0x000fe4000001ff00 */
[----:B------:R-:W-:Y:S01]  /*2970*/  FMNMX.FTZ R26, R89, R26, !PT ;  /* 0x0000001a591a7209 */ /* 0x000fe20007810000 */
[----:B------:R-:W-:Y:S01]  /*2980*/  USEL UR5, UR11, UR4, !UP0 ;  /* 0x000000040b057287 */ /* 0x000fe2000c000000 */
[----:B------:R-:W-:Y:S01]  /*2990*/  ISETP.GT.AND P1, PT, R21, 0x49, PT ;  /* 0x000000491500780c */ /* 0x000fe20003f24270 */
[----:B------:R-:W4:Y:S01]  /*29a0*/  MUFU.TANH R70, R70 ;  /* 0x0000004600467308 */ /* 0x000f220000002400 */
[----:B-1----:R-:W-:Y:S01]  /*29b0*/  FSEL R67, R62, -INF , P2 ;  /* 0xff8000003e437808 */ /* 0x002fe20001000000 */
[----:B------:R-:W-:Y:S01]  /*29c0*/  UISETP.GE.AND UP0, UPT, UR61, UR5, UPT ;  /* 0x000000053d00728c */ /* 0x000fe2000bf06270 */
[----:B------:R-:W-:Y:S01]  /*29d0*/  FMNMX.FTZ R26, R91, R26, !PT ;  /* 0x0000001a5b1a7209 */ /* 0x000fe20007810000 */
[----:B------:R-:W-:Y:S01]  /*29e0*/  IMAD.U32 R192, RZ, RZ, UR5 ;  /* 0x00000005ffc07e24 */ /* 0x000fe2000f8e00ff */
[----:B------:R-:W-:Y:S01]  /*29f0*/  ISETP.GT.AND P2, PT, R21, 0x50, PT ;  /* 0x000000501500780c */ /* 0x000fe20003f44270 */
[----:B------:R-:W-:Y:S01]  /*2a00*/  UMOV UR4, URZ ;  /* 0x0000003f00047c82 */ /* 0x000fe20008000000 */
[----:B---3--:R-:W-:Y:S01]  /*2a10*/  FSEL R93, R93, -INF , P1 ;  /* 0xff8000005d5d7808 */ /* 0x008fe20000800000 */
[----:B------:R4:W1:Y:S01]  /*2a20*/  MUFU.TANH R3, R71 ;  /* 0x0000004700037308 */ /* 0x0008620000002400 */
[----:B------:R-:W-:-:S02]  /*2a30*/  FMNMX.FTZ R26, R67, R26, !PT ;  /* 0x0000001a431a7209 */ /* 0x000fc40007810000 */
[----:B------:R-:W-:Y:S02]  /*2a40*/  CS2R R98, SRZ ;  /* 0x0000000000627805 */ /* 0x000fe4000001ff00 */
[----:B------:R-:W-:Y:S02]  /*2a50*/  ISETP.GT.AND P1, PT, R21, 0x51, PT ;  /* 0x000000511500780c */ /* 0x000fe40003f24270 */
[----:B0-----:R-:W-:Y:S02]  /*2a60*/  FSEL R95, R66, -INF , P2 ;  /* 0xff800000425f7808 */ /* 0x001fe40001000000 */
[----:B------:R-:W-:Y:S01]  /*2a70*/  FMNMX.FTZ R26, R93, R26, !PT ;  /* 0x0000001a5d1a7209 */ /* 0x000fe20007810000 */
[----:B------:R-:W-:Y:S01]  /*2a80*/  MUFU.TANH R0, R0 ;  /* 0x0000000000007308 */ /* 0x000fe20000002400 */
[----:B------:R-:W-:Y:S02]  /*2a90*/  ISETP.GT.AND P2, PT, R21, 0x58, PT ;  /* 0x000000581500780c */ /* 0x000fe40003f44270 */
[----:B--2---:R-:W-:-:S02]  /*2aa0*/  FSEL R97, R97, -INF , P1 ;  /* 0xff80000061617808 */ /* 0x004fc40000800000 */
[----:B------:R-:W-:Y:S02]  /*2ab0*/  FMNMX.FTZ R26, R95, R26, !PT ;  /* 0x0000001a5f1a7209 */ /* 0x000fe40007810000 */
[----:B------:R-:W-:Y:S01]  /*2ac0*/  ISETP.GT.AND P1, PT, R21, 0x59, PT ;  /* 0x000000591500780c */ /* 0x000fe20003f24270 */
[----:B------:R-:W0:Y:S01]  /*2ad0*/  MUFU.TANH R2, R2 ;  /* 0x0000000200027308 */ /* 0x000e220000002400 */
[----:B----4-:R-:W-:Y:S02]  /*2ae0*/  FSEL R71, R70, -INF , P2 ;  /* 0xff80000046477808 */ /* 0x010fe40001000000 */
[----:B------:R-:W-:Y:S02]  /*2af0*/  FMNMX.FTZ R26, R97, R26, !PT ;  /* 0x0000001a611a7209 */ /* 0x000fe40007810000 */
[----:B-1----:R-:W-:Y:S02]  /*2b00*/  FSEL R3, R3, -INF , P1 ;  /* 0xff80000003037808 */ /* 0x002fe40000800000 */
[----:B------:R-:W-:Y:S01]  /*2b10*/  FMNMX.FTZ R26, R71, R26, !PT ;  /* 0x0000001a471a7209 */ /* 0x000fe20007810000 */
[----:B------:R-:W1:Y:S01]  /*2b20*/  MUFU.TANH R6, R6 ;  /* 0x0000000600067308 */ /* 0x000e620000002400 */
[----:B------:R-:W-:-:S02]  /*2b30*/  ISETP.GT.AND P1, PT, R22, RZ, PT ;  /* 0x000000ff1600720c */ /* 0x000fc40003f24270 */
[----:B------:R-:W-:Y:S02]  /*2b40*/  FMNMX.FTZ R26, R3, R26, !PT ;  /* 0x0000001a031a7209 */ /* 0x000fe40007810000 */
[----:B------:R-:W-:-:S03]  /*2b50*/  ISETP.GT.AND P2, PT, R22, 0x1, PT ;  /* 0x000000011600780c */ /* 0x000fc60003f44270 */
[----:B------:R-:W2:Y:S01]  /*2b60*/  SHFL.BFLY PT, R21, R26, 0x2, 0x1f ;  /* 0x0c401f001a157f89 */ /* 0x000ea200000e0000 */
[----:B------:R-:W-:Y:S01]  /*2b70*/  MUFU.TANH R10, R10 ;  /* 0x0000000a000a7308 */ /* 0x000fe20000002400 */
[----:B0-----:R-:W-:Y:S02]  /*2b80*/  FSEL R2, R2, -INF , P2 ;  /* 0xff80000002027808 */ /* 0x001fe40001000000 */
[----:B------:R-:W-:-:S05]  /*2b90*/  ISETP.GT.AND P2, PT, R22, 0x10, PT ;  /* 0x000000101600780c */ /* 0x000fca0003f44270 */
[----:B------:R-:W0:Y:S01]  /*2ba0*/  MUFU.TANH R14, R14 ;  /* 0x0000000e000e7308 */ /* 0x000e220000002400 */
[----:B-1----:R-:W-:Y:S02]  /*2bb0*/  FSEL R23, R6, -INF , P3 ;  /* 0xff80000006177808 */ /* 0x002fe40001800000 */
[----:B------:R-:W-:-:S05]  /*2bc0*/  ISETP.GT.AND P3, PT, R22, 0x18, PT ;  /* 0x000000181600780c */ /* 0x000fca0003f64270 */
[----:B------:R-:W-:Y:S01]  /*2bd0*/  MUFU.TANH R13, R13 ;  /* 0x0000000d000d7308 */ /* 0x000fe20000002400 */
[----:B--2---:R-:W-:-:S07]  /*2be0*/  FMNMX.FTZ R21, R26, R21, !PT ;  /* 0x000000151a157209 */ /* 0x004fce0007810000 */
[----:B------:R-:W1:Y:S01]  /*2bf0*/  MUFU.TANH R20, R20 ;  /* 0x0000001400147308 */ /* 0x000e620000002400 */
[----:B0-----:R-:W-:Y:S01]  /*2c00*/  FSEL R27, R14, -INF , P2 ;  /* 0xff8000000e1b7808 */ /* 0x001fe20001000000 */
[----:B------:R-:W0:Y:S06]  /*2c10*/  SHFL.BFLY PT, R26, R21, 0x1, 0x1f ;  /* 0x0c201f00151a7f89 */ /* 0x000e2c00000e0000 */
[----:B------:R-:W2:Y:S08]  /*2c20*/  MUFU.TANH R15, R15 ;  /* 0x0000000f000f7308 */ /* 0x000eb00000002400 */
[----:B------:R-:W3:Y:S01]  /*2c30*/  MUFU.TANH R40, R40 ;  /* 0x0000002800287308 */ /* 0x000ee20000002400 */
[----:B-1----:R-:W-:-:S07]  /*2c40*/  FSEL R29, R20, -INF , P3 ;  /* 0xff800000141d7808 */ /* 0x002fce0001800000 */
[----:B------:R-:W1:Y:S01]  /*2c50*/  MUFU.TANH R33, R41 ;  /* 0x0000002900217308 */ /* 0x000e620000002400 */
[----:B0-----:R-:W-:Y:S02]  /*2c60*/  FMNMX.FTZ R9, R21, R26, !PT ;  /* 0x0000001a15097209 */ /* 0x001fe40007810000 */
[----:B------:R-:W-:Y:S02]  /*2c70*/  FSEL R21, R0, -INF , P1 ;  /* 0xff80000000157808 */ /* 0x000fe40000800000 */
[----:B------:R-:W-:Y:S01]  /*2c80*/  ISETP.GT.AND P1, PT, R22, 0x9, PT ;  /* 0x000000091600780c */ /* 0x000fe20003f24270 */
[----:B------:R-:W-:Y:S01]  /*2c90*/  FMUL.FTZ R6, R9, R8 ;  /* 0x0000000809067220 */ /* 0x000fe20000410000 */
[----:B------:R-:W-:Y:S01]  /*2ca0*/  FMNMX.FTZ R0, R21, R2, !PT ;  /* 0x0000000215007209 */ /* 0x000fe20007810000 */
[----:B------:R-:W0:Y:S01]  /*2cb0*/  MUFU.TANH R35, R44 ;  /* 0x0000002c00237308 */ /* 0x000e220000002400 */
[----:B------:R-:W-:Y:S02]  /*2cc0*/  FSEL R25, R10, -INF , P1 ;  /* 0xff8000000a197808 */ /* 0x000fe40000800000 */
[----:B------:R-:W-:-:S02]  /*2cd0*/  FMNMX.FTZ R0, R23, R0, !PT ;  /* 0x0000000017007209 */ /* 0x000fc40007810000 */
[C---:B------:R-:W-:Y:S02]  /*2ce0*/  ISETP.GT.AND P1, PT, R22.reuse, 0x11, PT ;  /* 0x000000111600780c */ /* 0x040fe40003f24270 */
[----:B------:R-:W-:Y:S01]  /*2cf0*/  FMNMX.FTZ R0, R25, R0, !PT ;  /* 0x0000000019007209 */ /* 0x000fe20007810000 */
[----:B------:R-:W4:Y:S01]  /*2d00*/  MUFU.TANH R37, R45 ;  /* 0x0000002d00257308 */ /* 0x000f220000002400 */
[----:B------:R-:W-:Y:S02]  /*2d10*/  FSEL R13, R13, -INF , P1 ;  /* 0xff8000000d0d7808 */ /* 0x000fe40000800000 */
[----:B------:R-:W-:Y:S02]  /*2d20*/  FMNMX.FTZ R0, R27, R0, !PT ;  /* 0x000000001b007209 */ /* 0x000fe40007810000 */
[----:B------:R-:W-:Y:S02]  /*2d30*/  FSETP.NEU.FTZ.AND P2, PT, R9, -INF , PT ;  /* 0xff8000000900780b */ /* 0x000fe40003f5d000 */
[----:B------:R-:W-:Y:S01]  /*2d40*/  ISETP.GT.AND P1, PT, R22, 0x19, PT ;  /* 0x000000191600780c */ /* 0x000fe20003f24270 */
[----:B------:R-:W-:Y:S01]  /*2d50*/  MUFU.TANH R48, R48 ;  /* 0x0000003000307308 */ /* 0x000fe20000002400 */
[----:B------:R-:W-:-:S02]  /*2d60*/  FMNMX.FTZ R0, R13, R0, !PT ;  /* 0x000000000d007209 */ /* 0x000fc40007810000 */
[----:B------:R-:W-:Y:S02]  /*2d70*/  FSEL R6, R6, RZ, P2 ;  /* 0x000000ff06067208 */ /* 0x000fe40001000000 */
[C---:B------:R-:W-:Y:S02]  /*2d80*/  ISETP.GT.AND P2, PT, R22.reuse, 0x20, PT ;  /* 0x000000201600780c */ /* 0x040fe40003f44270 */
[----:B--2---:R-:W-:Y:S01]  /*2d90*/  FSEL R15, R15, -INF , P1 ;  /* 0xff8000000f0f7808 */ /* 0x004fe20000800000 */
[--C-:B------:R-:W-:Y:S01]  /*2da0*/  FFMA.FTZ R10, R31, R8, -R6.reuse ;  /* 0x000000081f0a7223 */ /* 0x100fe20000010806 */
[----:B------:R-:W-:Y:S01]  /*2db0*/  FMNMX.FTZ R0, R29, R0, !PT ;  /* 0x000000001d007209 */ /* 0x000fe20007810000 */
[----:B------:R-:W2:Y:S01]  /*2dc0*/  MUFU.TANH R41, R49 ;  /* 0x0000003100297308 */ /* 0x000ea20000002400 */
[----:B------:R-:W-:Y:S01]  /*2dd0*/  ISETP.GT.AND P1, PT, R22, 0x21, PT ;  /* 0x000000211600780c */ /* 0x000fe20003f24270 */
[-CC-:B------:R-:W-:Y:S01]  /*2de0*/  FFMA.FTZ R14, R43, R8.reuse, -R6.reuse ;  /* 0x000000082b0e7223 */ /* 0x180fe20000010806 */
[----:B---3--:R-:W-:Y:S01]  /*2df0*/  FSEL R31, R40, -INF , P2 ;  /* 0xff800000281f7808 */ /* 0x008fe20001000000 */
[--C-:B------:R-:W-:Y:S01]  /*2e00*/  FFMA.FTZ R20, R51, R8, -R6.reuse ;  /* 0x0000000833147223 */ /* 0x100fe20000010806 */
[----:B------:R-:W-:Y:S01]  /*2e10*/  FMNMX.FTZ R0, R15, R0, !PT ;  /* 0x000000000f007209 */ /* 0x000fe20007810000 */
[-CC-:B------:R-:W-:Y:S01]  /*2e20*/  FFMA.FTZ R24, R24, R8.reuse, -R6.reuse ;  /* 0x0000000818187223 */ /* 0x180fe20000010806 */
[C---:B------:R-:W-:Y:S01]  /*2e30*/  ISETP.GT.AND P2, PT, R22.reuse, 0x28, PT ;  /* 0x000000281600780c */ /* 0x040fe20003f44270 */
[----:B------:R-:W3:Y:S01]  /*2e40*/  MUFU.TANH R52, R52 ;  /* 0x0000003400347308 */ /* 0x000ee20000002400 */
[----:B-1----:R-:W-:Y:S01]  /*2e50*/  FSEL R33, R33, -INF , P1 ;  /* 0xff80000021217808 */ /* 0x002fe20000800000 */
[--C-:B------:R-:W-:Y:S01]  /*2e60*/  FFMA.FTZ R73, R73, R8, -R6.reuse ;  /* 0x0000000849497223 */ /* 0x100fe20000010806 */
[----:B------:R-:W-:Y:S01]  /*2e70*/  FMNMX.FTZ R0, R31, R0, !PT ;  /* 0x000000001f007209 */ /* 0x000fe20007810000 */
[-CC-:B------:R-:W-:Y:S01]  /*2e80*/  FFMA.FTZ R75, R75, R8.reuse, -R6.reuse ;  /* 0x000000084b4b7223 */ /* 0x180fe20000010806 */
[C---:B------:R-:W-:Y:S01]  /*2e90*/  ISETP.GT.AND P1, PT, R22.reuse, 0x29, PT ;  /* 0x000000291600780c */ /* 0x040fe20003f24270 */
[--C-:B------:R-:W-:Y:S01]  /*2ea0*/  FFMA.FTZ R77, R77, R8, -R6.reuse ;  /* 0x000000084d4d7223 */ /* 0x100fe20000010806 */
[----:B0-----:R-:W-:Y:S01]  /*2eb0*/  FSEL R35, R35, -INF , P2 ;  /* 0xff80000023237808 */ /* 0x001fe20001000000 */
[----:B------:R-:W0:Y:S01]  /*2ec0*/  MUFU.TANH R45, R53 ;  /* 0x00000035002d7308 */ /* 0x000e220000002400 */
[----:B------:R-:W-:Y:S01]  /*2ed0*/  FMNMX.FTZ R0, R33, R0, !PT ;  /* 0x0000000021007209 */ /* 0x000fe20007810000 */
[-CC-:B------:R-:W-:Y:S01]  /*2ee0*/  FFMA.FTZ R79, R79, R8.reuse, -R6.reuse ;  /* 0x000000084f4f7223 */ /* 0x180fe20000010806 */
[C---:B------:R-:W-:Y:S01]  /*2ef0*/  ISETP.GT.AND P2, PT, R22.reuse, 0x30, PT ;  /* 0x000000301600780c */ /* 0x040fe20003f44270 */
[-CC-:B------:R-:W-:Y:S01]  /*2f00*/  FFMA.FTZ R81, R81, R8.reuse, -R6.reuse ;  /* 0x0000000851517223 */ /* 0x180fe20000010806 */
[----:B----4-:R-:W-:Y:S01]  /*2f10*/  FSEL R37, R37, -INF , P1 ;  /* 0xff80000025257808 */ /* 0x010fe20000800000 */
[--C-:B------:R-:W-:Y:S01]  /*2f20*/  FFMA.FTZ R83, R83, R8, -R6.reuse ;  /* 0x0000000853537223 */ /* 0x100fe20000010806 */
[----:B------:R-:W-:Y:S01]  /*2f30*/  FMNMX.FTZ R0, R35, R0, !PT ;  /* 0x0000000023007209 */ /* 0x000fe20007810000 */
[----:B------:R1:W-:Y:S01]  /*2f40*/  MUFU.EX2 R189, R10 ;  /* 0x0000000a00bd7308 */ /* 0x0003e20000000800 */
[C---:B------:R-:W-:Y:S01]  /*2f50*/  ISETP.GT.AND P1, PT, R22.reuse, 0x31, PT ;  /* 0x000000311600780c */ /* 0x040fe20003f24270 */
[--C-:B------:R-:W-:Y:S01]  /*2f60*/  FFMA.FTZ R85, R85, R8, -R6.reuse ;  /* 0x0000000855557223 */ /* 0x100fe20000010806 */
[----:B------:R-:W-:Y:S01]  /*2f70*/  FMNMX.FTZ R0, R37, R0, !PT ;  /* 0x0000000025007209 */ /* 0x000fe20007810000 */
[-CC-:B------:R-:W-:Y:S01]  /*2f80*/  FFMA.FTZ R63, R63, R8.reuse, -R6.reuse ;  /* 0x000000083f3f7223 */ /* 0x180fe20000010806 */
[----:B--2---:R-:W-:Y:S01]  /*2f90*/  FSEL R41, R41, -INF , P1 ;  /* 0xff80000029297808 */ /* 0x004fe20000800000 */
[-CC-:B------:R-:W-:Y:S01]  /*2fa0*/  FFMA.FTZ R87, R87, R8.reuse, -R6.reuse ;  /* 0x0000000857577223 */ /* 0x180fe20000010806 */
[----:B------:R-:W-:Y:S01]  /*2fb0*/  ISETP.GT.AND P1, PT, R22, 0x39, PT ;  /* 0x000000391600780c */ /* 0x000fe20003f24270 */
[----:B------:R-:W-:Y:S01]  /*2fc0*/  MUFU.TANH R56, R56 ;  /* 0x0000003800387308 */ /* 0x000fe20000002400 */
[-CC-:B-1----:R-:W-:Y:S01]  /*2fd0*/  FFMA.FTZ R10, R39, R8.reuse, -R6.reuse ;  /* 0x00000008270a7223 */ /* 0x182fe20000010806 */
[----:B------:R-:W-:Y:S01]  /*2fe0*/  FSEL R39, R48, -INF , P2 ;  /* 0xff80000030277808 */ /* 0x000fe20001000000 */
[-CC-:B------:R-:W-:Y:S01]  /*2ff0*/  FFMA.FTZ R89, R89, R8.reuse, -R6.reuse ;  /* 0x0000000859597223 */ /* 0x180fe20000010806 */
[----:B------:R-:W-:Y:S01]  /*3000*/  ISETP.GT.AND P2, PT, R22, 0x38, PT ;  /* 0x000000381600780c */ /* 0x000fe20003f44270 */
[--C-:B------:R-:W-:Y:S01]  /*3010*/  FFMA.FTZ R91, R91, R8, -R6.reuse ;  /* 0x000000085b5b7223 */ /* 0x100fe20000010806 */
[----:B------:R-:W-:Y:S01]  /*3020*/  FMNMX.FTZ R0, R39, R0, !PT ;  /* 0x0000000027007209 */ /* 0x000fe20007810000 */
[-CC-:B------:R-:W-:Y:S01]  /*3030*/  FFMA.FTZ R67, R67, R8.reuse, -R6.reuse ;  /* 0x0000000843437223 */ /* 0x180fe20000010806 */
[----:B------:R-:W1:Y:S01]  /*3040*/  MUFU.TANH R57, R57 ;  /* 0x0000003900397308 */ /* 0x000e620000002400 */
[----:B---3--:R-:W-:Y:S01]  /*3050*/  FSEL R43, R52, -INF , P2 ;  /* 0xff800000342b7808 */ /* 0x008fe20001000000 */
        /* <DEDUP_REMOVED lines=9> */
[----:B------:R-:W-:Y:S01]  /*30f0*/  ISETP.GT.AND P1, PT, R22, 0x41, PT ;  /* 0x000000411600780c */ /* 0x000fe20003f24270 */
[----:B------:R-:W-:Y:S01]  /*3100*/  FFMA.FTZ R3, R3, R8, -R6 ;  /* 0x0000000803037223 */ /* 0x000fe20000010806 */
[----:B------:R-:W-:-:S03]  /*3110*/  FMNMX.FTZ R0, R45, R0, !PT ;  /* 0x000000002d007209 */ /* 0x000fc60007810000 */
[----:B------:R-:W2:Y:S01]  /*3120*/  MUFU.TANH R53, R61 ;  /* 0x0000003d00357308 */ /* 0x000ea20000002400 */
[----:B-1----:R-:W-:Y:S02]  /*3130*/  FSEL R49, R57, -INF , P1 ;  /* 0xff80000039317808 */ /* 0x002fe40000800000 */
[----:B------:R-:W-:-:S05]  /*3140*/  ISETP.GT.AND P1, PT, R22, 0x49, PT ;  /* 0x000000491600780c */ /* 0x000fca0003f24270 */
[----:B------:R1:W-:Y:S08]  /*3150*/  MUFU.EX2 R191, R10 ;  /* 0x0000000a00bf7308 */ /* 0x0003f00000000800 */
[----:B------:R-:W-:Y:S01]  /*3160*/  MUFU.TANH R64, R64 ;  /* 0x0000004000407308 */ /* 0x000fe20000002400 */
[----:B-1----:R-:W-:Y:S01]  /*3170*/  FFMA.FTZ R10, R47, R8, -R6 ;  /* 0x000000082f0a7223 */ /* 0x002fe20000010806 */
[----:B------:R-:W-:-:S02]  /*3180*/  FSEL R47, R56, -INF , P2 ;  /* 0xff800000382f7808 */ /* 0x000fc40001000000 */
[----:B------:R-:W-:Y:S02]  /*3190*/  ISETP.GT.AND P2, PT, R22, 0x48, PT ;  /* 0x000000481600780c */ /* 0x000fe40003f44270 */
[----:B------:R-:W-:Y:S02]  /*31a0*/  FMNMX.FTZ R0, R47, R0, !PT ;  /* 0x000000002f007209 */ /* 0x000fe40007810000 */
[----:B------:R-:W1:Y:S01]  /*31b0*/  MUFU.TANH R65, R65 ;  /* 0x0000004100417308 */ /* 0x000e620000002400 */
[----:B0-----:R-:W-:Y:S02]  /*31c0*/  FSEL R51, R60, -INF , P2 ;  /* 0xff8000003c337808 */ /* 0x001fe40001000000 */
[----:B------:R-:W-:Y:S02]  /*31d0*/  FMNMX.FTZ R0, R49, R0, !PT ;  /* 0x0000000031007209 */ /* 0x000fe40007810000 */
[----:B------:R-:W-:Y:S02]  /*31e0*/  ISETP.GT.AND P2, PT, R22, 0x50, PT ;  /* 0x000000501600780c */ /* 0x000fe40003f44270 */
[----:B--2---:R-:W-:Y:S01]  /*31f0*/  FSEL R53, R53, -INF , P1 ;  /* 0xff80000035357808 */ /* 0x004fe20000800000 */
[----:B------:R-:W0:Y:S01]  /*3200*/  MUFU.TANH R59, R68 ;  /* 0x00000044003b7308 */ /* 0x000e220000002400 */
[----:B------:R-:W-:-:S02]  /*3210*/  FMNMX.FTZ R0, R51, R0, !PT ;  /* 0x0000000033007209 */ /* 0x000fc40007810000 */
[----:B------:R-:W-:Y:S02]  /*3220*/  ISETP.GT.AND P1, PT, R22, 0x51, PT ;  /* 0x000000511600780c */ /* 0x000fe40003f24270 */
[----:B------:R-:W-:-:S03]  /*3230*/  FMNMX.FTZ R0, R53, R0, !PT ;  /* 0x0000000035007209 */ /* 0x000fc60007810000 */
[----:B------:R2:W3:Y:S01]  /*3240*/  MUFU.TANH R61, R69 ;  /* 0x00000045003d7308 */ /* 0x0004e20000002400 */
[----:B-1----:R-:W-:Y:S02]  /*3250*/  FSEL R57, R65, -INF , P1 ;  /* 0xff80000041397808 */ /* 0x002fe40000800000 */
[----:B------:R-:W-:-:S05]  /*3260*/  ISETP.GT.AND P1, PT, R22, 0x59, PT ;  /* 0x000000591600780c */ /* 0x000fca0003f24270 */
[----:B------:R1:W-:Y:S01]  /*3270*/  MUFU.EX2 R185, R10 ;  /* 0x0000000a00b97308 */ /* 0x0003e20000000800 */
[----:B--2---:R-:W-:-:S07]  /*3280*/  CS2R R68, SRZ ;  /* 0x0000000000447805 */ /* 0x004fce000001ff00 */
[----:B------:R-:W-:Y:S01]  /*3290*/  MUFU.EX2 R24, R24 ;  /* 0x0000001800187308 */ /* 0x000fe20000000800 */
[----:B-1----:R-:W-:Y:S01]  /*32a0*/  FFMA.FTZ R10, R55, R8, -R6 ;  /* 0x00000008370a7223 */ /* 0x002fe20000010806 */
[----:B------:R-:W-:Y:S02]  /*32b0*/  FSEL R55, R64, -INF , P2 ;  /* 0xff80000040377808 */ /* 0x000fe40001000000 */
[----:B------:R-:W-:Y:S02]  /*32c0*/  ISETP.GT.AND P2, PT, R22, 0x58, PT ;  /* 0x000000581600780c */ /* 0x000fe40003f44270 */
[----:B------:R-:W-:Y:S02]  /*32d0*/  FMNMX.FTZ R0, R55, R0, !PT ;  /* 0x0000000037007209 */ /* 0x000fe40007810000 */
[----:B0-----:R-:W-:Y:S01]  /*32e0*/  FSEL R59, R59, -INF , P2 ;  /* 0xff8000003b3b7808 */ /* 0x001fe20001000000 */
[----:B------:R-:W-:Y:S01]  /*32f0*/  MUFU.EX2 R187, R10 ;  /* 0x0000000a00bb7308 */ /* 0x000fe20000000800 */
[----:B------:R-:W-:-:S02]  /*3300*/  FMNMX.FTZ R0, R57, R0, !PT ;  /* 0x0000000039007209 */ /* 0x000fc40007810000 */
[----:B---3--:R-:W-:Y:S02]  /*3310*/  FSEL R61, R61, -INF , P1 ;  /* 0xff8000003d3d7808 */ /* 0x008fe40000800000 */
[----:B------:R-:W-:-:S03]  /*3320*/  FMNMX.FTZ R0, R59, R0, !PT ;  /* 0x000000003b007209 */ /* 0x000fc60007810000 */
[----:B------:R-:W-:Y:S01]  /*3330*/  MUFU.EX2 R14, R14 ;  /* 0x0000000e000e7308 */ /* 0x000fe20000000800 */
[----:B------:R-:W-:-:S05]  /*3340*/  FMNMX.FTZ R0, R61, R0, !PT ;  /* 0x000000003d007209 */ /* 0x000fca0007810000 */
[----:B------:R-:W0:Y:S02]  /*3350*/  SHFL.BFLY PT, R65, R0, 0x2, 0x1f ;  /* 0x0c401f0000417f89 */ /* 0x000e2400000e0000 */
[----:B------:R-:W-:Y:S08]  /*3360*/  MUFU.EX2 R20, R20 ;  /* 0x0000001400147308 */ /* 0x000ff00000000800 */
[----:B------:R1:W-:Y:S08]  /*3370*/  MUFU.EX2 R22, R73 ;  /* 0x0000004900167308 */ /* 0x0003f00000000800 */
[----:B------:R-:W-:Y:S01]  /*3380*/  MUFU.EX2 R75, R75 ;  /* 0x0000004b004b7308 */ /* 0x000fe20000000800 */
[----:B-1----:R-:W-:-:S02]  /*3390*/  CS2R R72, SRZ ;  /* 0x0000000000487805 */ /* 0x002fc4000001ff00 */
[----:B0-----:R-:W-:-:S05]  /*33a0*/  FMNMX.FTZ R65, R0, R65, !PT ;  /* 0x0000004100417209 */ /* 0x001fca0007810000 */
[----:B------:R0:W1:Y:S01]  /*33b0*/  MUFU.EX2 R26, R77 ;  /* 0x0000004d001a7308 */ /* 0x0000620000000800 */
[----:B------:R-:W2:Y:S07]  /*33c0*/  SHFL.BFLY PT, R10, R65, 0x1, 0x1f ;  /* 0x0c201f00410a7f89 */ /* 0x000eae00000e0000 */
[----:B------:R-:W-:Y:S01]  /*33d0*/  MUFU.EX2 R79, R79 ;  /* 0x0000004f004f7308 */ /* 0x000fe20000000800 */
[----:B0-----:R-:W-:-:S07]  /*33e0*/  CS2R R76, SRZ ;  /* 0x00000000004c7805 */ /* 0x001fce000001ff00 */
[----:B------:R0:W3:Y:S01]  /*33f0*/  MUFU.EX2 R28, R81 ;  /* 0x00000051001c7308 */ /* 0x0000e20000000800 */
[----:B-1----:R-:W-:-:S07]  /*3400*/  F2FP.BF16.F32.PACK_AB R181, R26, R75 ;  /* 0x0000004b1ab5723e */ /* 0x002fce00000010ff */
[----:B------:R-:W-:Y:S01]  /*3410*/  MUFU.EX2 R83, R83 ;  /* 0x0000005300537308 */ /* 0x000fe20000000800 */
[----:B0-----:R-:W-:Y:S02]  /*3420*/  CS2R R80, SRZ ;  /* 0x0000000000507805 */ /* 0x001fe4000001ff00 */
[----:B--2---:R-:W-:Y:S02]  /*3430*/  FMNMX.FTZ R10, R65, R10, !PT ;  /* 0x0000000a410a7209 */ /* 0x004fe40007810000 */
[----:B------:R-:W-:Y:S02]  /*3440*/  CS2R R64, SRZ ;  /* 0x0000000000407805 */ /* 0x000fe4000001ff00 */
        /* <DEDUP_REMOVED lines=29> */
[-CC-:B------:R-:W-:Y:S01]  /*3620*/  FFMA.FTZ R55, R55, R8.reuse, -R0.reuse ;  /* 0x0000000837377223 */ /* 0x180fe20000010800 */
[----:B------:R-:W2:Y:S01]  /*3630*/  MUFU.EX2 R23, R23 ;  /* 0x0000001700177308 */ /* 0x000ea20000000800 */
[-CC-:B------:R-:W-:Y:S01]  /*3640*/  FFMA.FTZ R57, R57, R8.reuse, -R0.reuse ;  /* 0x0000000839397223 */ /* 0x180fe20000010800 */
[-CC-:B------:R-:W-:Y:S01]  /*3650*/  FFMA.FTZ R59, R59, R8.reuse, -R0.reuse ;  /* 0x000000083b3b7223 */ /* 0x180fe20000010800 */
[----:B------:R-:W-:Y:S01]  /*3660*/  FFMA.FTZ R0, R61, R8, -R0 ;  /* 0x000000083d007223 */ /* 0x000fe20000010800 */
[----:B0-----:R-:W-:-:S02]  /*3670*/  F2FP.BF16.F32.PACK_AB R177, R30, R83 ;  /* 0x000000531eb1723e */ /* 0x001fc400000010ff */
[----:B------:R-:W-:Y:S02]  /*3680*/  CS2R R84, SRZ ;  /* 0x0000000000547805 */ /* 0x000fe4000001ff00 */
[----:B------:R-:W-:Y:S01]  /*3690*/  CS2R R60, SRZ ;  /* 0x00000000003c7805 */ /* 0x000fe2000001ff00 */
[----:B------:R-:W0:Y:S01]  /*36a0*/  MUFU.EX2 R190, R25 ;  /* 0x0000001900be7308 */ /* 0x000e220000000800 */
[----:B-1----:R-:W-:Y:S01]  /*36b0*/  FADD.FTZ R40, R21, R2 ;  /* 0x0000000215287221 */ /* 0x002fe20000010000 */
[----:B------:R-:W-:-:S06]  /*36c0*/  F2FP.BF16.F32.PACK_AB R188, R2, R21 ;  /* 0x0000001502bc723e */ /* 0x000fcc00000010ff */
[----:B------:R-:W1:Y:S08]  /*36d0*/  MUFU.EX2 R27, R27 ;  /* 0x0000001b001b7308 */ /* 0x000e700000000800 */
[----:B------:R2:W3:Y:S08]  /*36e0*/  MUFU.EX2 R184, R13 ;  /* 0x0000000d00b87308 */ /* 0x0004f00000000800 */
[----:B------:R-:W4:Y:S01]  /*36f0*/  MUFU.EX2 R29, R29 ;  /* 0x0000001d001d7308 */ /* 0x000f220000000800 */
[----:B--2---:R-:W-:Y:S01]  /*3700*/  FADD.FTZ R13, R23, R40 ;  /* 0x00000028170d7221 */ /* 0x004fe20000010000 */
[----:B------:R-:W-:Y:S01]  /*3710*/  FADD.FTZ R40, R189, R24 ;  /* 0x00000018bd287221 */ /* 0x000fe20000010000 */
[----:B------:R-:W-:-:S02]  /*3720*/  F2FP.BF16.F32.PACK_AB R189, R24, R189 ;  /* 0x000000bd18bd723e */ /* 0x000fc400000010ff */
[----:B------:R-:W-:Y:S01]  /*3730*/  CS2R R24, SRZ ;  /* 0x0000000000187805 */ /* 0x000fe2000001ff00 */
[----:B0-----:R-:W-:Y:S01]  /*3740*/  FADD.FTZ R42, R190, R13 ;  /* 0x0000000dbe2a7221 */ /* 0x001fe20000010000 */
[----:B------:R-:W-:Y:S01]  /*3750*/  FADD.FTZ R13, R191, R40 ;  /* 0x00000028bf0d7221 */ /* 0x000fe20000010000 */
[----:B------:R-:W-:Y:S01]  /*3760*/  F2FP.BF16.F32.PACK_AB R191, R14, R191 ;  /* 0x000000bf0ebf723e */ /* 0x000fe200000010ff */
[----:B------:R1:W0:Y:S01]  /*3770*/  MUFU.EX2 R186, R15 ;  /* 0x0000000f00ba7308 */ /* 0x0002220000000800 */
[----:B------:R-:W-:Y:S01]  /*3780*/  F2FP.BF16.F32.PACK_AB R190, R190, R23 ;  /* 0x00000017bebe723e */ /* 0x000fe200000010ff */
[----:B------:R-:W-:-:S04]  /*3790*/  FADD.FTZ R6, R14, R13 ;  /* 0x0000000d0e067221 */ /* 0x000fc80000010000 */
[----:B------:R-:W-:Y:S01]  /*37a0*/  FADD.FTZ R13, R185, R6 ;  /* 0x00000006b90d7221 */ /* 0x000fe20000010000 */
[C---:B------:R-:W-:Y:S01]  /*37b0*/  F2FP.BF16.F32.PACK_AB R185, R20.reuse, R185 ;  /* 0x000000b914b9723e */ /* 0x040fe200000010ff */
[----:B------:R-:W2:Y:S01]  /*37c0*/  MUFU.EX2 R31, R31 ;  /* 0x0000001f001f7308 */ /* 0x000ea20000000800 */
[----:B-1----:R-:W-:Y:S01]  /*37d0*/  FADD.FTZ R15, R27, R42 ;  /* 0x0000002a1b0f7221 */ /* 0x002fe20000010000 */
[----:B------:R-:W-:-:S03]  /*37e0*/  FADD.FTZ R6, R20, R13 ;  /* 0x0000000d14067221 */ /* 0x000fc60000010000 */
[C---:B---3--:R-:W-:Y:S01]  /*37f0*/  FADD.FTZ R40, R184.reuse, R15 ;  /* 0x0000000fb8287221 */ /* 0x048fe20000010000 */
[----:B------:R-:W-:Y:S01]  /*3800*/  FADD.FTZ R13, R187, R6 ;  /* 0x00000006bb0d7221 */ /* 0x000fe20000010000 */
[----:B------:R-:W-:Y:S01]  /*3810*/  F2FP.BF16.F32.PACK_AB R184, R184, R27 ;  /* 0x0000001bb8b8723e */ /* 0x000fe200000010ff */
[----:B------:R-:W1:Y:S01]  /*3820*/  MUFU.EX2 R180, R33 ;  /* 0x0000002100b47308 */ /* 0x000e620000000800 */
[----:B----4-:R-:W-:Y:S01]  /*3830*/  FADD.FTZ R15, R29, R40 ;  /* 0x000000281d0f7221 */ /* 0x010fe20000010000 */
[C---:B------:R-:W-:Y:S01]  /*3840*/  FADD.FTZ R6, R22.reuse, R13 ;  /* 0x0000000d16067221 */ /* 0x040fe20000010000 */
[----:B------:R-:W-:Y:S02]  /*3850*/  F2FP.BF16.F32.PACK_AB R187, R22, R187 ;  /* 0x000000bb16bb723e */ /* 0x000fe400000010ff */
[C---:B0-----:R-:W-:Y:S01]  /*3860*/  FADD.FTZ R40, R186.reuse, R15 ;  /* 0x0000000fba287221 */ /* 0x041fe20000010000 */
[----:B------:R-:W-:Y:S01]  /*3870*/  FADD.FTZ R13, R75, R6 ;  /* 0x000000064b0d7221 */ /* 0x000fe20000010000 */
[----:B------:R-:W-:Y:S01]  /*3880*/  F2FP.BF16.F32.PACK_AB R186, R186, R29 ;  /* 0x0000001dbaba723e */ /* 0x000fe200000010ff */
[----:B------:R-:W0:Y:S01]  /*3890*/  MUFU.EX2 R35, R35 ;  /* 0x0000002300237308 */ /* 0x000e220000000800 */
[----:B--2---:R-:W-:Y:S01]  /*38a0*/  FADD.FTZ R15, R31, R40 ;  /* 0x000000281f0f7221 */ /* 0x004fe20000010000 */
[----:B------:R-:W-:Y:S01]  /*38b0*/  FADD.FTZ R6, R26, R13 ;  /* 0x0000000d1a067221 */ /* 0x000fe20000010000 */
[----:B------:R-:W-:-:S02]  /*38c0*/  CS2R R74, SRZ ;  /* 0x00000000004a7805 */ /* 0x000fc4000001ff00 */
[----:B------:R-:W-:Y:S01]  /*38d0*/  CS2R R26, SRZ ;  /* 0x00000000001a7805 */ /* 0x000fe2000001ff00 */
[----:B------:R-:W-:Y:S01]  /*38e0*/  FADD.FTZ R13, R79, R6 ;  /* 0x000000064f0d7221 */ /* 0x000fe20000010000 */
[----:B------:R-:W-:Y:S01]  /*38f0*/  CS2R R78, SRZ ;  /* 0x00000000004e7805 */ /* 0x000fe2000001ff00 */
[----:B------:R-:W2:Y:S01]  /*3900*/  MUFU.EX2 R182, R37 ;  /* 0x0000002500b67308 */ /* 0x000ea20000000800 */
[----:B-1----:R-:W-:Y:S01]  /*3910*/  FADD.FTZ R40, R180, R15 ;  /* 0x0000000fb4287221 */ /* 0x002fe20000010000 */
[----:B------:R-:W-:Y:S01]  /*3920*/  FADD.FTZ R6, R28, R13 ;  /* 0x0000000d1c067221 */ /* 0x000fe20000010000 */
[----:B------:R-:W-:Y:S02]  /*3930*/  F2FP.BF16.F32.PACK_AB R180, R180, R31 ;  /* 0x0000001fb4b4723e */ /* 0x000fe400000010ff */
[----:B------:R-:W-:Y:S01]  /*3940*/  CS2R R28, SRZ ;  /* 0x00000000001c7805 */ /* 0x000fe2000001ff00 */
[----:B------:R-:W-:Y:S01]  /*3950*/  FADD.FTZ R13, R83, R6 ;  /* 0x00000006530d7221 */ /* 0x000fe20000010000 */
[----:B------:R-:W-:Y:S01]  /*3960*/  CS2R R82, SRZ ;  /* 0x0000000000527805 */ /* 0x000fe2000001ff00 */
[----:B------:R-:W1:Y:S01]  /*3970*/  MUFU.EX2 R39, R39 ;  /* 0x0000002700277308 */ /* 0x000e620000000800 */
[----:B0-----:R-:W-:-:S07]  /*3980*/  FADD.FTZ R15, R35, R40 ;  /* 0x00000028230f7221 */ /* 0x001fce0000010000 */
[----:B------:R0:W3:Y:S01]  /*3990*/  MUFU.EX2 R176, R41 ;  /* 0x0000002900b07308 */ /* 0x0000e20000000800 */
[C---:B--2---:R-:W-:Y:S01]  /*39a0*/  FADD.FTZ R14, R182.reuse, R15 ;  /* 0x0000000fb60e7221 */ /* 0x044fe20000010000 */
[----:B------:R-:W-:-:S06]  /*39b0*/  F2FP.BF16.F32.PACK_AB R182, R182, R35 ;  /* 0x00000023b6b6723e */ /* 0x000fcc00000010ff */
[----:B------:R-:W2:Y:S01]  /*39c0*/  MUFU.EX2 R43, R43 ;  /* 0x0000002b002b7308 */ /* 0x000ea20000000800 */
[----:B-1----:R-:W-:Y:S01]  /*39d0*/  FADD.FTZ R15, R39, R14 ;  /* 0x0000000e270f7221 */ /* 0x002fe20000010000 */
[----:B0-----:R-:W-:-:S06]  /*39e0*/  CS2R R40, SRZ ;  /* 0x0000000000287805 */ /* 0x001fcc000001ff00 */
[----:B------:R0:W1:Y:S01]  /*39f0*/  MUFU.EX2 R178, R45 ;  /* 0x0000002d00b27308 */ /* 0x0000620000000800 */
[C---:B---3--:R-:W-:Y:S01]  /*3a00*/  FADD.FTZ R2, R176.reuse, R15 ;  /* 0x0000000fb0027221 */ /* 0x048fe20000010000 */
[----:B------:R-:W-:-:S06]  /*3a10*/  F2FP.BF16.F32.PACK_AB R176, R176, R39 ;  /* 0x00000027b0b0723e */ /* 0x000fcc00000010ff */
[----:B------:R-:W3:Y:S01]  /*3a20*/  MUFU.EX2 R47, R47 ;  /* 0x0000002f002f7308 */ /* 0x000ee20000000800 */
[----:B--2---:R-:W-:Y:S01]  /*3a30*/  FADD.FTZ R15, R43, R2 ;  /* 0x000000022b0f7221 */ /* 0x004fe20000010000 */
[----:B------:R-:W-:Y:S01]  /*3a40*/  FADD.FTZ R2, R30, R13 ;  /* 0x0000000d1e027221 */ /* 0x000fe20000010000 */
[----:B0-----:R-:W-:Y:S02]  /*3a50*/  CS2R R44, SRZ ;  /* 0x00000000002c7805 */ /* 0x001fe4000001ff00 */
[----:B------:R-:W-:Y:S01]  /*3a60*/  CS2R R30, SRZ ;  /* 0x00000000001e7805 */ /* 0x000fe2000001ff00 */
[----:B------:R-:W-:Y:S02]  /*3a70*/  FADD.FTZ R13, R63, R2 ;  /* 0x000000023f0d7221 */ /* 0x000fe40000010000 */
[----:B------:R0:W2:Y:S01]  /*3a80*/  MUFU.EX2 R32, R87 ;  /* 0x0000005700207308 */ /* 0x0000a20000000800 */
[C---:B-1----:R-:W-:Y:S01]  /*3a90*/  FADD.FTZ R6, R178.reuse, R15 ;  /* 0x0000000fb2067221 */ /* 0x042fe20000010000 */
[----:B------:R-:W-:-:S02]  /*3aa0*/  F2FP.BF16.F32.PACK_AB R178, R178, R43 ;  /* 0x0000002bb2b2723e */ /* 0x000fc400000010ff */
[----:B------:R-:W-:-:S04]  /*3ab0*/  CS2R R42, SRZ ;  /* 0x00000000002a7805 */ /* 0x000fc8000001ff00 */
[----:B------:R1:W4:Y:S01]  /*3ac0*/  MUFU.EX2 R172, R49 ;  /* 0x0000003100ac7308 */ /* 0x0003220000000800 */
[----:B---3--:R-:W-:Y:S01]  /*3ad0*/  FADD.FTZ R15, R47, R6 ;  /* 0x000000062f0f7221 */ /* 0x008fe20000010000 */
[----:B0-----:R-:W-:-:S06]  /*3ae0*/  CS2R R86, SRZ ;  /* 0x0000000000567805 */ /* 0x001fcc000001ff00 */
[----:B------:R-:W0:Y:S01]  /*3af0*/  MUFU.EX2 R89, R89 ;  /* 0x0000005900597308 */ /* 0x000e220000000800 */
[C---:B--2---:R-:W-:Y:S01]  /*3b00*/  FADD.FTZ R2, R32.reuse, R13 ;  /* 0x0000000d20027221 */ /* 0x044fe20000010000 */
[----:B------:R-:W-:Y:S02]  /*3b10*/  F2FP.BF16.F32.PACK_AB R179, R32, R63 ;  /* 0x0000003f20b3723e */ /* 0x000fe400000010ff */
[----:B------:R-:W-:Y:S02]  /*3b20*/  CS2R R62, SRZ ;  /* 0x00000000003e7805 */ /* 0x000fe4000001ff00 */
[----:B-1----:R-:W-:Y:S02]  /*3b30*/  CS2R R48, SRZ ;  /* 0x0000000000307805 */ /* 0x002fe4000001ff00 */
[----:B------:R-:W-:Y:S01]  /*3b40*/  CS2R R32, SRZ ;  /* 0x0000000000207805 */ /* 0x000fe2000001ff00 */
[----:B------:R-:W1:Y:S01]  /*3b50*/  MUFU.EX2 R51, R51 ;  /* 0x0000003300337308 */ /* 0x000e620000000800 */
[C---:B----4-:R-:W-:Y:S01]  /*3b60*/  FADD.FTZ R6, R172.reuse, R15 ;  /* 0x0000000fac067221 */ /* 0x050fe20000010000 */
[----:B------:R-:W-:-:S02]  /*3b70*/  F2FP.BF16.F32.PACK_AB R172, R172, R47 ;  /* 0x0000002facac723e */ /* 0x000fc400000010ff */
[----:B------:R-:W-:-:S04]  /*3b80*/  CS2R R46, SRZ ;  /* 0x00000000002e7805 */ /* 0x000fc8000001ff00 */
[----:B------:R2:W3:Y:S01]  /*3b90*/  MUFU.EX2 R34, R91 ;  /* 0x0000005b00227308 */ /* 0x0004e20000000800 */
[----:B0-----:R-:W-:-:S07]  /*3ba0*/  FADD.FTZ R13, R89, R2 ;  /* 0x00000002590d7221 */ /* 0x001fce0000010000 */
[----:B------:R0:W4:Y:S01]  /*3bb0*/  MUFU.EX2 R174, R53 ;  /* 0x0000003500ae7308 */ /* 0x0001220000000800 */
[----:B-1----:R-:W-:Y:S01]  /*3bc0*/  FADD.FTZ R15, R51, R6 ;  /* 0x00000006330f7221 */ /* 0x002fe20000010000 */
[----:B--2---:R-:W-:-:S06]  /*3bd0*/  CS2R R90, SRZ ;  /* 0x00000000005a7805 */ /* 0x004fcc000001ff00 */
[----:B------:R-:W1:Y:S01]  /*3be0*/  MUFU.EX2 R67, R67 ;  /* 0x0000004300437308 */ /* 0x000e620000000800 */
[C---:B---3--:R-:W-:Y:S01]  /*3bf0*/  FADD.FTZ R2, R34.reuse, R13 ;  /* 0x0000000d22027221 */ /* 0x048fe20000010000 */
[----:B------:R-:W-:Y:S02]  /*3c00*/  F2FP.BF16.F32.PACK_AB R173, R34, R89 ;  /* 0x0000005922ad723e */ /* 0x000fe400000010ff */
[----:B------:R-:W-:Y:S02]  /*3c10*/  CS2R R88, SRZ ;  /* 0x0000000000587805 */ /* 0x000fe4000001ff00 */
[----:B0-----:R-:W-:Y:S02]  /*3c20*/  CS2R R52, SRZ ;  /* 0x0000000000347805 */ /* 0x001fe4000001ff00 */
[----:B------:R-:W-:Y:S01]  /*3c30*/  CS2R R34, SRZ ;  /* 0x0000000000227805 */ /* 0x000fe2000001ff00 */
[----:B------:R-:W0:Y:S01]  /*3c40*/  MUFU.EX2 R55, R55 ;  /* 0x0000003700377308 */ /* 0x000e220000000800 */
[C---:B----4-:R-:W-:Y:S01]  /*3c50*/  FADD.FTZ R6, R174.reuse, R15 ;  /* 0x0000000fae067221 */ /* 0x050fe20000010000 */
[----:B------:R-:W-:-:S02]  /*3c60*/  F2FP.BF16.F32.PACK_AB R174, R174, R51 ;  /* 0x00000033aeae723e */ /* 0x000fc400000010ff */
[----:B------:R-:W-:-:S04]  /*3c70*/  CS2R R50, SRZ ;  /* 0x0000000000327805 */ /* 0x000fc8000001ff00 */
[----:B------:R2:W3:Y:S01]  /*3c80*/  MUFU.EX2 R36, R93 ;  /* 0x0000005d00247308 */ /* 0x0004e20000000800 */
[----:B-1----:R-:W-:-:S07]  /*3c90*/  FADD.FTZ R13, R67, R2 ;  /* 0x00000002430d7221 */ /* 0x002fce0000010000 */
[----:B------:R1:W4:Y:S01]  /*3ca0*/  MUFU.EX2 R168, R57 ;  /* 0x0000003900a87308 */ /* 0x0003220000000800 */
[----:B0-----:R-:W-:Y:S01]  /*3cb0*/  FADD.FTZ R15, R55, R6 ;  /* 0x00000006370f7221 */ /* 0x001fe20000010000 */
[----:B--2---:R-:W-:-:S06]  /*3cc0*/  CS2R R92, SRZ ;  /* 0x00000000005c7805 */ /* 0x004fcc000001ff00 */
[----:B------:R-:W0:Y:S01]  /*3cd0*/  MUFU.EX2 R95, R95 ;  /* 0x0000005f005f7308 */ /* 0x000e220000000800 */
[C---:B---3--:R-:W-:Y:S01]  /*3ce0*/  FADD.FTZ R6, R36.reuse, R13 ;  /* 0x0000000d24067221 */ /* 0x048fe20000010000 */
        /* <DEDUP_REMOVED lines=10> */
[----:B------:R-:W0:Y:S01]  /*3d90*/  MUFU.EX2 R71, R71 ;  /* 0x0000004700477308 */ /* 0x000e220000000800 */
[----:B-1----:R-:W-:Y:S01]  /*3da0*/  FADD.FTZ R15, R59, R14 ;  /* 0x0000000e3b0f7221 */ /* 0x002fe20000010000 */
[----:B--2---:R-:W-:-:S06]  /*3db0*/  CS2R R96, SRZ ;  /* 0x0000000000607805 */ /* 0x004fcc000001ff00 */
[----:B------:R-:W1:Y:S01]  /*3dc0*/  MUFU.EX2 R0, R0 ;  /* 0x0000000000007308 */ /* 0x000e620000000800 */
[C---:B---3--:R-:W-:Y:S01]  /*3dd0*/  FADD.FTZ R14, R38.reuse, R13 ;  /* 0x0000000d260e7221 */ /* 0x048fe20000010000 */
[----:B------:R-:W-:Y:S02]  /*3de0*/  F2FP.BF16.F32.PACK_AB R169, R38, R95 ;  /* 0x0000005f26a9723e */ /* 0x000fe400000010ff */
[----:B------:R-:W-:Y:S02]  /*3df0*/  CS2R R94, SRZ ;  /* 0x00000000005e7805 */ /* 0x000fe4000001ff00 */
[----:B------:R-:W-:Y:S02]  /*3e00*/  CS2R R38, SRZ ;  /* 0x0000000000267805 */ /* 0x000fe4000001ff00 */
[----:B------:R0:W2:Y:S02]  /*3e10*/  MUFU.EX2 R2, R3 ;  /* 0x0000000300027308 */ /* 0x0000a40000000800 */
[----:B0-----:R-:W-:Y:S01]  /*3e20*/  FADD.FTZ R3, R71, R14 ;  /* 0x0000000e47037221 */ /* 0x001fe20000010000 */
[C---:B-1----:R-:W-:Y:S01]  /*3e30*/  FADD.FTZ R6, R0.reuse, R15 ;  /* 0x0000000f00067221 */ /* 0x042fe20000010000 */
[----:B------:R-:W-:Y:S01]  /*3e40*/  F2FP.BF16.F32.PACK_AB R170, R0, R59 ;  /* 0x0000003b00aa723e */ /* 0x000fe200000010ff */
[----:B------:R-:W-:Y:S01]  /*3e50*/  IMAD.MOV.U32 R0, RZ, RZ, 0x3f800000 ;  /* 0x3f800000ff007424 */ /* 0x000fe200078e00ff */
[----:B------:R-:W-:Y:S01]  /*3e60*/  CS2R R58, SRZ ;  /* 0x00000000003a7805 */ /* 0x000fe2000001ff00 */
[C---:B--2---:R-:W-:Y:S01]  /*3e70*/  FADD.FTZ R3, R2.reuse, R3 ;  /* 0x0000000302037221 */ /* 0x044fe20000010000 */
[----:B------:R-:W-:-:S02]  /*3e80*/  F2FP.BF16.F32.PACK_AB R171, R2, R71 ;  /* 0x0000004702ab723e */ /* 0x000fc400000010ff */
[----:B------:R-:W-:Y:S02]  /*3e90*/  CS2R R70, SRZ ;  /* 0x0000000000467805 */ /* 0x000fe4000001ff00 */
[----:B------:R-:W-:Y:S01]  /*3ea0*/  MOV R2, 0x3f800000 ;  /* 0x3f80000000027802 */ /* 0x000fe20000000f00 */
[----:B------:R-:W-:Y:S06]  /*3eb0*/  @!P1 BRA `(.L_x_5456) ;  /* 0x0000002c00009947 */ /* 0x000fec0003800000 */
[----:B------:R-:W-:Y:S01]  /*3ec0*/  MOV R13, R9 ;  /* 0x00000009000d7202 */ /* 0x000fe20000000f00 */
[----:B------:R-:W-:Y:S01]  /*3ed0*/  IMAD.MOV.U32 R14, RZ, RZ, R10 ;  /* 0x000000ffff0e7224 */ /* 0x000fe200078e000a */
[----:B------:R-:W-:Y:S01]  /*3ee0*/  MOV R119, RZ ;  /* 0x000000ff00777202 */ /* 0x000fe20000000f00 */
[----:B------:R-:W-:Y:S01]  /*3ef0*/  IMAD.MOV.U32 R2, RZ, RZ, 0x3f800000 ;  /* 0x3f800000ff027424 */ /* 0x000fe200078e00ff */
[----:B------:R-:W-:Y:S01]  /*3f00*/  UMOV UR5, URZ ;  /* 0x0000003f00057c82 */ /* 0x000fe20008000000 */
[----:B------:R-:W-:Y:S01]  /*3f10*/  UMOV UR6, URZ ;  /* 0x0000003f00067c82 */ /* 0x000fe20008000000 */
[----:B------:R-:W-:-:S05]  /*3f20*/  ULDC UR38, c[0x0][0x9d8] ;  /* 0x0002760000267ab9 */ /* 0x000fca0000000800 */
.L_x_5467:
[----:B------:R-:W-:-:S04]  /*3f30*/  UISETP.NE.AND UP0, UPT, UR6, 0x1, UPT ;  /* 0x000000010600788c */ /* 0x000fc8000bf05270 */
[----:B------:R-:W-:-:S04]  /*3f40*/  USEL UR7, URZ, 0x1, UP0 ;  /* 0x000000013f077887 */ /* 0x000fc80008000000 */
[----:B------:R-:W-:Y:S01]  /*3f50*/  ULOP3.LUT UR7, UR5, UR7, URZ, 0x3c, !UPT ;  /* 0x0000000705077292 */ /* 0x000fe2000f8e3c3f */
[----:B------:R-:W-:Y:S11]  /*3f60*/  @!P0 BRA `(.L_x_5457) ;  /* 0x0000000000048947 */ /* 0x000ff60003800000 */
[----:B------:R-:W-:Y:S01]  /*3f70*/  BPT.TRAP 0x1 ;  /* 0x000000040000795c */ /* 0x000fe20000300000 */
.L_x_5457:
        /* <DEDUP_REMOVED lines=9> */
.L_x_5458:
[----:B-1----:R-:W-:Y:S05]  /*4010*/  @P1 BRA `(.L_x_5459) ;  /* 0x0000000000081947 */ /* 0x002fea0003800000 */
[----:B------:R-:W1:Y:S02]  /*4020*/  SYNCS.PHASECHK.TRANS64.TRYWAIT P1, [UR39+0x30830], R8 ;  /* 0x03083008ff0075a7 */ /* 0x000e640008020167 */
[----:B-1----:R-:W-:Y:S05]  /*4030*/  @!P1 BRA `(.L_x_5460) ;  /* 0x000000bc00189947 */ /* 0x002fea0003800000 */
.L_x_5459:
        /* <DEDUP_REMOVED lines=162> */
.L_x_5461:
[----:B------:R-:W-:Y:S01]  /*4a60*/  ULEA UR14, UR6, UR60, 0x3 ;  /* 0x0000003c060e7291 */ /* 0x000fe2000f8e183f */
[----:B------:R-:W-:-:S05]  /*4a70*/  IMAD.U32 R0, RZ, RZ, UR5 ;  /* 0x00000005ff007e24 */ /* 0x000fca000f8e00ff */
[----:B------:R-:W-:-:S04]  /*4a80*/  SHF.L.U32 R0, R0, 0x1f, RZ ;  /* 0x0000001f00007819 */ /* 0x000fc800000006ff */
[----:B------:R2:W3:Y:S01]  /*4a90*/  SYNCS.PHASECHK.TRANS64.TRYWAIT P1, [UR14+0x30850], R0 ;  /* 0x03085000ff0075a7 */ /* 0x0004e2000802014e */
[----:B------:R-:W-:Y:S05]  /*4aa0*/  @!P0 BRA `(.L_x_5462) ;  /* 0x0000000000048947 */ /* 0x000fea0003800000 */
[----:B------:R-:W-:Y:S01]  /*4ab0*/  BPT.TRAP 0x1 ;  /* 0x000000040000795c */ /* 0x000fe20000300000 */
.L_x_5462:
[----:B---3--:R-:W-:Y:S05]  /*4ac0*/  @P1 BRA `(.L_x_5463) ;  /* 0x0000000000081947 */ /* 0x008fea0003800000 */
[----:B------:R-:W3:Y:S02]  /*4ad0*/  SYNCS.PHASECHK.TRANS64.TRYWAIT P1, [UR14+0x30850], R0 ;  /* 0x03085000ff0075a7 */ /* 0x000ee4000802014e */
[----:B---3--:R-:W-:Y:S05]  /*4ae0*/  @!P1 BRA `(.L_x_5464) ;  /* 0x000000b000849947 */ /* 0x008fea0003800000 */
.L_x_5463:
        /* <DEDUP_REMOVED lines=37> */
.L_x_5465:
[----:B------:R-:W-:Y:S01]  /*4d40*/  R2UR UR5, R17 ;  /* 0x00000000110572ca */ /* 0x000fe200000e0000 */
[----:B------:R-:W-:Y:S01]  /*4d50*/  FMUL.FTZ R125, R125, UR38 ;  /* 0x000000267d7d7c20 */ /* 0x000fe20008410000 */
[----:B------:R-:W-:Y:S01]  /*4d60*/  MOV R10, R11 ;  /* 0x0000000b000a7202 */ /* 0x000fe20000000f00 */
[----:B------:R-:W-:Y:S01]  /*4d70*/  FMUL.FTZ R124, R124, UR38 ;  /* 0x000000267c7c7c20 */ /* 0x000fe20008410000 */
[----:B------:R-:W-:Y:S01]  /*4d80*/  R2UR UR10, R16 ;  /* 0x00000000100a72ca */ /* 0x000fe200000e0000 */
[----:B------:R-:W-:Y:S01]  /*4d90*/  MUFU.TANH R181, R125 ;  /* 0x0000007d00b57308 */ /* 0x000fe20000002400 */
[----:B-1----:R-:W-:Y:S01]  /*4da0*/  FMUL.FTZ R9, R127, UR38 ;  /* 0x000000267f097c20 */ /* 0x002fe20008410000 */
[----:B------:R-:W-:Y:S01]  /*4db0*/  FMUL.FTZ R120, R120, UR38 ;  /* 0x0000002678787c20 */ /* 0x000fe20008410000 */
[----:B------:R-:W-:Y:S01]  /*4dc0*/  ULDC UR6, c[0x0][0x2f0] ;  /* 0x0000bc0000067ab9 */ /* 0x000fe20000000800 */
[----:B------:R-:W-:Y:S01]  /*4dd0*/  FMUL.FTZ R21, R131, UR38 ;  /* 0x0000002683157c20 */ /* 0x000fe20008410000 */
[----:B------:R-:W-:Y:S01]  /*4de0*/  FMUL.FTZ R121, R121, UR38 ;  /* 0x0000002679797c20 */ /* 0x000fe20008410000 */
[----:B------:R-:W-:Y:S01]  /*4df0*/  IMAD.U32 R131, RZ, RZ, UR6 ;  /* 0x00000006ff837e24 */ /* 0x000fe2000f8e00ff */
[----:B------:R-:W-:Y:S01]  /*4e00*/  ULDC UR6, c[0x0][0x288] ;  /* 0x0000a20000067ab9 */ /* 0x000fe20000000800 */
[----:B------:R-:W-:Y:S01]  /*4e10*/  UISETP.NE.AND UP0, UPT, UR5, URZ, UPT ;  /* 0x0000003f0500728c */ /* 0x000fe2000bf05270 */
[----:B------:R-:W-:Y:S01]  /*4e20*/  MUFU.TANH R183, R124 ;  /* 0x0000007c00b77308 */ /* 0x000fe20000002400 */
[----:B------:R-:W-:Y:S01]  /*4e30*/  FMUL.FTZ R128, R128, UR38 ;  /* 0x0000002680807c20 */ /* 0x000fe20008410000 */
[----:B------:R-:W-:Y:S01]  /*4e40*/  FMUL.FTZ R129, R129, UR38 ;  /* 0x0000002681817c20 */ /* 0x000fe20008410000 */
[----:B------:R-:W-:Y:S01]  /*4e50*/  FMUL.FTZ R132, R132, UR38 ;  /* 0x0000002684847c20 */ /* 0x000fe20008410000 */
[----:B------:R-:W-:Y:S01]  /*4e60*/  FMUL.FTZ R15, R126, UR38 ;  /* 0x000000267e0f7c20 */ /* 0x000fe20008410000 */
[----:B------:R-:W-:Y:S01]  /*4e70*/  PLOP3.LUT P1, PT, PT, PT, UP0, 0x80, 0x0 ;  /* 0x000000000000781c */ /* 0x000fe20003f2f008 */
[----:B------:R-:W-:Y:S01]  /*4e80*/  FMUL.FTZ R133, R133, UR38 ;  /* 0x0000002685857c20 */ /* 0x000fe20008410000 */
[----:B------:R-:W-:Y:S01]  /*4e90*/  PLOP3.LUT P2, PT, PT, PT, UP0, 0x80, 0x0 ;  /* 0x000000000000781c */ /* 0x000fe20003f4f008 */
[----:B------:R-:W1:Y:S01]  /*4ea0*/  MUFU.TANH R187, R120 ;  /* 0x0000007800bb7308 */ /* 0x000e620000002400 */
[----:B------:R-:W-:Y:S01]  /*4eb0*/  FMUL.FTZ R136, R136, UR38 ;  /* 0x0000002688887c20 */ /* 0x000fe20008410000 */
[----:B------:R-:W-:Y:S01]  /*4ec0*/  @UP0 ULDC UR5, c[0x0][0x44c] ;  /* 0x0001130000050ab9 */ /* 0x000fe20000000800 */
[----:B------:R-:W-:Y:S01]  /*4ed0*/  FMUL.FTZ R137, R137, UR38 ;  /* 0x0000002689897c20 */ /* 0x000fe20008410000 */
[----:B------:R-:W-:Y:S01]  /*4ee0*/  FMUL.FTZ R140, R140, UR38 ;  /* 0x000000268c8c7c20 */ /* 0x000fe20008410000 */
[----:B------:R-:W-:Y:S01]  /*4ef0*/  FMUL.FTZ R141, R141, UR38 ;  /* 0x000000268d8d7c20 */ /* 0x000fe20008410000 */
[----:B------:R-:W-:Y:S01]  /*4f00*/  FMUL.FTZ R144, R144, UR38 ;  /* 0x0000002690907c20 */ /* 0x000fe20008410000 */
[----:B------:R-:W-:Y:S01]  /*4f10*/  FMUL.FTZ R145, R145, UR38 ;  /* 0x0000002691917c20 */ /* 0x000fe20008410000 */
[----:B------:R3:W4:Y:S01]  /*4f20*/  MUFU.TANH R185, R121 ;  /* 0x0000007900b97308 */ /* 0x0007220000002400 */
[----:B------:R-:W-:Y:S01]  /*4f30*/  FMUL.FTZ R148, R148, UR38 ;  /* 0x0000002694947c20 */ /* 0x000fe20008410000 */
[----:B0-----:R-:W-:Y:S01]  /*4f40*/  @P1 IMAD.HI.U32 R8, R11, UR5, RZ ;  /* 0x000000050b081c27 */ /* 0x001fe2000f8e00ff */
[----:B------:R-:W-:-:S03]  /*4f50*/  @UP0 ULDC UR5, c[0x0][0x450] ;  /* 0x0001140000050ab9 */ /* 0x000fc60000000800 */
[----:B------:R-:W-:Y:S01]  /*4f60*/  FMUL.FTZ R149, R149, UR38 ;  /* 0x0000002695957c20 */ /* 0x000fe20008410000 */
[----:B------:R-:W-:Y:S01]  /*4f70*/  FMUL.FTZ R23, R135, UR38 ;  /* 0x0000002687177c20 */ /* 0x000fe20008410000 */
[----:B------:R-:W-:Y:S01]  /*4f80*/  FMUL.FTZ R152, R152, UR38 ;  /* 0x0000002698987c20 */ /* 0x000fe20008410000 */
[----:B------:R-:W-:Y:S01]  /*4f90*/  @P2 SHF.R.U32.HI R10, RZ, UR5, R8 ;  /* 0x00000005ff0a2c19 */ /* 0x000fe20008011608 */
[----:B------:R-:W-:Y:S01]  /*4fa0*/  UMOV UR5, 0x1 ;  /* 0x0000000100057882 */ /* 0x000fe20000000000 */
[----:B------:R-:W0:Y:S01]  /*4fb0*/  MUFU.TANH R128, R128 ;  /* 0x0000008000807308 */ /* 0x000e220000002400 */
[----:B------:R-:W-:Y:S01]  /*4fc0*/  UIMAD UR5, UR61, -0x60, UR5 ;  /* 0xffffffa03d0578a4 */ /* 0x000fe2000f8e0205 */
[----:B---3--:R-:W-:Y:S01]  /*4fd0*/  FMUL.FTZ R121, R139, UR38 ;  /* 0x000000268b797c20 */ /* 0x008fe20008410000 */
[----:B------:R-:W3:Y:S01]  /*4fe0*/  SHFL.IDX PT, R125, R10, RZ, 0x1c1f ;  /* 0x001c1fff0a7d7589 */ /* 0x000ee200000e0000 */
[----:B------:R-:W-:Y:S01]  /*4ff0*/  FMUL.FTZ R153, R153, UR38 ;  /* 0x0000002699997c20 */ /* 0x000fe20008410000 */
[----:B------:R-:W-:Y:S01]  /*5000*/  FMUL.FTZ R156, R156, UR38 ;  /* 0x000000269c9c7c20 */ /* 0x000fe20008410000 */
[----:B------:R-:W-:Y:S01]  /*5010*/  FMUL.FTZ R2, R123, UR38 ;  /* 0x000000267b027c20 */ /* 0x000fe20008410000 */
[----:B------:R-:W-:Y:S01]  /*5020*/  IMAD.U32 R127, RZ, RZ, UR5 ;  /* 0x00000005ff7f7e24 */ /* 0x000fe2000f8e00ff */
[----:B------:R-:W5:Y:S01]  /*5030*/  MUFU.TANH R129, R129 ;  /* 0x0000008100817308 */ /* 0x000f620000002400 */
[----:B------:R-:W-:Y:S01]  /*5040*/  FMUL.FTZ R157, R157, UR38 ;  /* 0x000000269d9d7c20 */ /* 0x000fe20008410000 */
[----:B------:R-:W-:Y:S01]  /*5050*/  FMUL.FTZ R123, R143, UR38 ;  /* 0x000000268f7b7c20 */ /* 0x000fe20008410000 */
[----:B------:R-:W-:-:S02]  /*5060*/  IMAD R124, R12, -0x2, R127 ;  /* 0xfffffffe0c7c7824 */ /* 0x000fc400078e027f */
[----:B------:R-:W-:Y:S01]  /*5070*/  FMUL.FTZ R160, R160, UR38 ;  /* 0x00000026a0a07c20 */ /* 0x000fe20008410000 */
[----:B------:R-:W-:Y:S01]  /*5080*/  FMUL.FTZ R161, R161, UR38 ;  /* 0x00000026a1a17c20 */ /* 0x000fe20008410000 */
[----:B------:R-:W-:Y:S01]  /*5090*/  FMUL.FTZ R164, R164, UR38 ;  /* 0x00000026a4a47c20 */ /* 0x000fe20008410000 */
[----:B------:R-:W-:Y:S01]  /*50a0*/  IMAD R124, R131, UR10, R124 ;  /* 0x0000000a837c7c24 */ /* 0x000fe2000f8e027c */
[----:B------:R-:W5:Y:S01]  /*50b0*/  MUFU.TANH R132, R132 ;  /* 0x0000008400847308 */ /* 0x000f620000002400 */
[----:B------:R-:W-:Y:S01]  /*50c0*/  FMUL.FTZ R165, R165, UR38 ;  /* 0x00000026a5a57c20 */ /* 0x000fe20008410000 */
[----:B------:R-:W-:Y:S01]  /*50d0*/  FMUL.FTZ R20, R130, UR38 ;  /* 0x0000002682147c20 */ /* 0x000fe20008410000 */
[----:B------:R-:W-:Y:S01]  /*50e0*/  FMUL.FTZ R151, R151, UR38 ;  /* 0x0000002697977c20 */ /* 0x000fe20008410000 */
[----:B--2---:R-:W-:Y:S01]  /*50f0*/  FMUL.FTZ R0, R122, UR38 ;  /* 0x000000267a007c20 */ /* 0x004fe20008410000 */
[----:B------:R-:W-:Y:S01]  /*5100*/  FMUL.FTZ R22, R134, UR38 ;  /* 0x0000002686167c20 */ /* 0x000fe20008410000 */
[----:B------:R-:W-:Y:S01]  /*5110*/  FMUL.FTZ R155, R155, UR38 ;  /* 0x000000269b9b7c20 */ /* 0x000fe20008410000 */
[----:B------:R-:W-:Y:S01]  /*5120*/  FMUL.FTZ R120, R138, UR38 ;  /* 0x000000268a787c20 */ /* 0x000fe20008410000 */
[----:B------:R-:W2:Y:S01]  /*5130*/  MUFU.TANH R133, R133 ;  /* 0x0000008500857308 */ /* 0x000ea20000002400 */
[----:B------:R-:W-:Y:S01]  /*5140*/  FMUL.FTZ R159, R159, UR38 ;  /* 0x000000269f9f7c20 */ /* 0x000fe20008410000 */
[----:B------:R-:W-:Y:S01]  /*5150*/  FMUL.FTZ R122, R142, UR38 ;  /* 0x000000268e7a7c20 */ /* 0x000fe20008410000 */
[----:B---3--:R-:W-:Y:S01]  /*5160*/  IADD3 R8, R125, -UR6, R124 ;  /* 0x800000067d087c10 */ /* 0x008fe2000fffe07c */
[----:B------:R-:W-:Y:S01]  /*5170*/  FMUL.FTZ R167, R167, UR38 ;  /* 0x00000026a7a77c20 */ /* 0x000fe20008410000 */
[----:B------:R-:W-:Y:S01]  /*5180*/  FMUL.FTZ R150, R150, UR38 ;  /* 0x0000002696967c20 */ /* 0x000fe20008410000 */
[----:B------:R-:W-:Y:S01]  /*5190*/  FMUL.FTZ R154, R154, UR38 ;  /* 0x000000269a9a7c20 */ /* 0x000fe20008410000 */
[C---:B------:R-:W-:Y:S01]  /*51a0*/  ISETP.GT.AND P1, PT, R8.reuse, RZ, PT ;  /* 0x000000ff0800720c */ /* 0x040fe20003f24270 */
[----:B------:R-:W3:Y:S01]  /*51b0*/  MUFU.TANH R136, R136 ;  /* 0x0000008800887308 */ /* 0x000ee20000002400 */
[----:B------:R-:W-:Y:S01]  /*51c0*/  ISETP.GT.AND P2, PT, R8, 0x1, PT ;  /* 0x000000010800780c */ /* 0x000fe20003f44270 */
[----:B------:R-:W-:Y:S01]  /*51d0*/  FMUL.FTZ R189, R158, UR38 ;  /* 0x000000269ebd7c20 */ /* 0x000fe20008410000 */
[----:B-1----:R-:W-:Y:S01]  /*51e0*/  FSEL R187, R187, -INF , P1 ;  /* 0xff800000bbbb7808 */ /* 0x002fe20000800000 */
[----:B------:R-:W-:Y:S01]  /*51f0*/  FMUL.FTZ R162, R162, UR38 ;  /* 0x00000026a2a27c20 */ /* 0x000fe20008410000 */
[----:B------:R-:W-:Y:S01]  /*5200*/  ISETP.GT.AND P1, PT, R8, 0x8, PT ;  /* 0x000000080800780c */ /* 0x000fe20003f24270 */
[----:B------:R-:W-:Y:S01]  /*5210*/  FMUL.FTZ R195, R166, UR38 ;  /* 0x00000026a6c37c20 */ /* 0x000fe20008410000 */
[----:B----4-:R-:W-:Y:S01]  /*5220*/  FSEL R185, R185, -INF , P2 ;  /* 0xff800000b9b97808 */ /* 0x010fe20001000000 */
[----:B------:R-:W1:Y:S01]  /*5230*/  MUFU.TANH R137, R137 ;  /* 0x0000008900897308 */ /* 0x000e620000002400 */
[----:B------:R-:W-:Y:S01]  /*5240*/  FMNMX.FTZ R126, R187, R14, !PT ;  /* 0x0000000ebb7e7209 */ /* 0x000fe20007810000 */
[----:B------:R-:W4:Y:S01]  /*5250*/  S2UR UR5, SR_CgaCtaId ;  /* 0x00000000000579c3 */ /* 0x000f220000008800 */
[----:B------:R-:W-:Y:S01]  /*5260*/  ISETP.GT.AND P2, PT, R8, 0x9, PT ;  /* 0x000000090800780c */ /* 0x000fe20003f44270 */
[----:B------:R-:W-:Y:S01]  /*5270*/  UIADD3 UR39, UR39, 0x30840, URZ ;  /* 0x0003084027277890 */ /* 0x000fe2000fffe03f */
[----:B------:R-:W-:-:S02]  /*5280*/  FSEL R183, R183, -INF , P1 ;  /* 0xff800000b7b77808 */ /* 0x000fc40000800000 */
[----:B------:R-:W-:Y:S01]  /*5290*/  FMNMX.FTZ R126, R185, R126, !PT ;  /* 0x0000007eb97e7209 */ /* 0x000fe20007810000 */
[----:B------:R-:W1:Y:S01]  /*52a0*/  MUFU.TANH R139, R140 ;  /* 0x0000008c008b7308 */ /* 0x000e620000002400 */
[C---:B------:R-:W-:Y:S02]  /*52b0*/  ISETP.GT.AND P1, PT, R8.reuse, 0x10, PT ;  /* 0x000000100800780c */ /* 0x040fe40003f24270 */
[----:B------:R-:W-:Y:S02]  /*52c0*/  FSEL R181, R181, -INF , P2 ;  /* 0xff800000b5b57808 */ /* 0x000fe40001000000 */
[----:B------:R-:W-:Y:S02]  /*52d0*/  FMNMX.FTZ R126, R183, R126, !PT ;  /* 0x0000007eb77e7209 */ /* 0x000fe40007810000 */
[----:B------:R-:W-:Y:S01]  /*52e0*/  ISETP.GT.AND P2, PT, R8, 0x11, PT ;  /* 0x000000110800780c */ /* 0x000fe20003f44270 */
[----:B------:R-:W1:Y:S01]  /*52f0*/  MUFU.TANH R141, R141 ;  /* 0x0000008d008d7308 */ /* 0x000e620000002400 */
[----:B0-----:R-:W-:-:S02]  /*5300*/  FSEL R179, R128, -INF , P1 ;  /* 0xff80000080b37808 */ /* 0x001fc40000800000 */
[----:B------:R-:W-:Y:S02]  /*5310*/  FMNMX.FTZ R126, R181, R126, !PT ;  /* 0x0000007eb57e7209 */ /* 0x000fe40007810000 */
[C---:B------:R-:W-:Y:S02]  /*5320*/  ISETP.GT.AND P1, PT, R8.reuse, 0x18, PT ;  /* 0x000000180800780c */ /* 0x040fe40003f24270 */
[----:B-----5:R-:W-:Y:S01]  /*5330*/  FSEL R177, R129, -INF , P2 ;  /* 0xff80000081b17808 */ /* 0x020fe20001000000 */
[----:B------:R-:W0:Y:S01]  /*5340*/  MUFU.TANH R131, R144 ;  /* 0x0000009000837308 */ /* 0x000e220000002400 */
[----:B------:R-:W-:Y:S01]  /*5350*/  FMNMX.FTZ R126, R179, R126, !PT ;  /* 0x0000007eb37e7209 */ /* 0x000fe20007810000 */
[----:B----4-:R-:W-:Y:S01]  /*5360*/  UPRMT UR39, UR5, 0x654, UR39 ;  /* 0x0000065405277896 */ /* 0x010fe20008000027 */
[----:B------:R-:W-:Y:S02]  /*5370*/  ISETP.GT.AND P2, PT, R8, 0x19, PT ;  /* 0x000000190800780c */ /* 0x000fe40003f44270 */
[----:B------:R-:W-:-:S02]  /*5380*/  FSEL R175, R132, -INF , P1 ;  /* 0xff80000084af7808 */ /* 0x000fc40000800000 */
[----:B------:R-:W-:Y:S01]  /*5390*/  FMNMX.FTZ R126, R177, R126, !PT ;  /* 0x0000007eb17e7209 */ /* 0x000fe20007810000 */
[----:B------:R-:W4:Y:S01]  /*53a0*/  MUFU.TANH R145, R145 ;  /* 0x0000009100917308 */ /* 0x000f220000002400 */
[C---:B------:R-:W-:Y:S02]  /*53b0*/  ISETP.GT.AND P1, PT, R8.reuse, 0x20, PT ;  /* 0x000000200800780c */ /* 0x040fe40003f24270 */
[----:B--2---:R-:W-:Y:S01]  /*53c0*/  FSEL R173, R133, -INF , P2 ;  /* 0xff80000085ad7808 */ /* 0x004fe20001000000 */
[----:B------:R-:W-:Y:S01]  /*53d0*/  SYNCS.ARRIVE.TRANS64.RED.A1T0 RZ, [UR39], RZ ;  /* 0x000000ffffff79a7 */ /* 0x000fe20008100427 */
[----:B------:R-:W-:Y:S02]  /*53e0*/  FMNMX.FTZ R126, R175, R126, !PT ;  /* 0x0000007eaf7e7209 */ /* 0x000fe40007810000 */
[----:B------:R-:W-:Y:S01]  /*53f0*/  ISETP.GT.AND P2, PT, R8, 0x21, PT ;  /* 0x000000210800780c */ /* 0x000fe20003f44270 */
[----:B------:R-:W2:Y:S01]  /*5400*/  MUFU.TANH R135, R148 ;  /* 0x0000009400877308 */ /* 0x000ea20000002400 */
[----:B---3--:R-:W-:-:S02]  /*5410*/  FSEL R171, R136, -INF , P1 ;  /* 0xff80000088ab7808 */ /* 0x008fc40000800000 */
[----:B------:R-:W-:Y:S02]  /*5420*/  FMNMX.FTZ R126, R173, R126, !PT ;  /* 0x0000007ead7e7209 */ /* 0x000fe40007810000 */
[C---:B------:R-:W-:Y:S02]  /*5430*/  ISETP.GT.AND P1, PT, R8.reuse, 0x28, PT ;  /* 0x000000280800780c */ /* 0x040fe40003f24270 */
[----:B-1----:R-:W-:Y:S01]  /*5440*/  FSEL R169, R137, -INF , P2 ;  /* 0xff80000089a97808 */ /* 0x002fe20001000000 */
[----:B------:R-:W1:Y:S01]  /*5450*/  MUFU.TANH R149, R149 ;  /* 0x0000009500957308 */ /* 0x000e620000002400 */
[----:B------:R-:W-:Y:S02]  /*5460*/  FMNMX.FTZ R126, R171, R126, !PT ;  /* 0x0000007eab7e7209 */ /* 0x000fe40007810000 */
[----:B------:R-:W-:Y:S02]  /*5470*/  ISETP.GT.AND P2, PT, R8, 0x29, PT ;  /* 0x000000290800780c */ /* 0x000fe40003f44270 */
[----:B------:R-:W-:-:S02]  /*5480*/  FSEL R139, R139, -INF , P1 ;  /* 0xff8000008b8b7808 */ /* 0x000fc40000800000 */
[----:B------:R-:W-:Y:S01]  /*5490*/  FMNMX.FTZ R126, R169, R126, !PT ;  /* 0x0000007ea97e7209 */ /* 0x000fe20007810000 */
[----:B------:R-:W3:Y:S01]  /*54a0*/  MUFU.TANH R152, R152 ;  /* 0x0000009800987308 */ /* 0x000ee20000002400 */
[C---:B------:R-:W-:Y:S02]  /*54b0*/  ISETP.GT.AND P1, PT, R8.reuse, 0x30, PT ;  /* 0x000000300800780c */ /* 0x040fe40003f24270 */
[----:B------:R-:W-:Y:S02]  /*54c0*/  FSEL R129, R141, -INF , P2 ;  /* 0xff8000008d817808 */ /* 0x000fe40001000000 */
[----:B------:R-:W-:Y:S02]  /*54d0*/  FMNMX.FTZ R126, R139, R126, !PT ;  /* 0x0000007e8b7e7209 */ /* 0x000fe40007810000 */
[----:B------:R-:W-:Y:S01]  /*54e0*/  ISETP.GT.AND P2, PT, R8, 0x31, PT ;  /* 0x000000310800780c */ /* 0x000fe20003f44270 */
[----:B------:R-:W5:Y:S01]  /*54f0*/  MUFU.TANH R125, R153 ;  /* 0x00000099007d7308 */ /* 0x000f620000002400 */
[----:B0-----:R-:W-:-:S02]  /*5500*/  FSEL R131, R131, -INF , P1 ;  /* 0xff80000083837808 */ /* 0x001fc40000800000 */
[----:B------:R-:W-:Y:S02]  /*5510*/  FMNMX.FTZ R126, R129, R126, !PT ;  /* 0x0000007e817e7209 */ /* 0x000fe40007810000 */
[C---:B------:R-:W-:Y:S02]  /*5520*/  ISETP.GT.AND P1, PT, R8.reuse, 0x38, PT ;  /* 0x000000380800780c */ /* 0x040fe40003f24270 */
[----:B----4-:R-:W-:Y:S01]  /*5530*/  FSEL R133, R145, -INF , P2 ;  /* 0xff80000091857808 */ /* 0x010fe20001000000 */
[----:B------:R-:W0:Y:S01]  /*5540*/  MUFU.TANH R143, R156 ;  /* 0x0000009c008f7308 */ /* 0x000e220000002400 */
[----:B------:R-:W-:Y:S02]  /*5550*/  FMNMX.FTZ R126, R131, R126, !PT ;  /* 0x0000007e837e7209 */ /* 0x000fe40007810000 */
[----:B------:R-:W-:Y:S02]  /*5560*/  ISETP.GT.AND P2, PT, R8, 0x39, PT ;  /* 0x000000390800780c */ /* 0x000fe40003f44270 */
[----:B--2---:R-:W-:-:S02]  /*5570*/  FSEL R135, R135, -INF , P1 ;  /* 0xff80000087877808 */ /* 0x004fc40000800000 */
[----:B------:R-:W-:Y:S01]  /*5580*/  FMNMX.FTZ R126, R133, R126, !PT ;  /* 0x0000007e857e7209 */ /* 0x000fe20007810000 */
[----:B------:R-:W2:Y:S01]  /*5590*/  MUFU.TANH R157, R157 ;  /* 0x0000009d009d7308 */ /* 0x000ea20000002400 */
[C---:B------:R-:W-:Y:S02]  /*55a0*/  ISETP.GT.AND P1, PT, R8.reuse, 0x40, PT ;  /* 0x000000400800780c */ /* 0x040fe40003f24270 */
[----:B-1----:R-:W-:Y:S02]  /*55b0*/  FSEL R137, R149, -INF , P2 ;  /* 0xff80000095897808 */ /* 0x002fe40001000000 */
[----:B------:R-:W-:Y:S02]  /*55c0*/  FMNMX.FTZ R126, R135, R126, !PT ;  /* 0x0000007e877e7209 */ /* 0x000fe40007810000 */
[----:B------:R-:W-:Y:S01]  /*55d0*/  ISETP.GT.AND P2, PT, R8, 0x41, PT ;  /* 0x000000410800780c */ /* 0x000fe20003f44270 */
[----:B------:R-:W1:Y:S01]  /*55e0*/  MUFU.TANH R160, R160 ;  /* 0x000000a000a07308 */ /* 0x000e620000002400 */
[----:B---3--:R-:W-:-:S02]  /*55f0*/  FSEL R141, R152, -INF , P1 ;  /* 0xff800000988d7808 */ /* 0x008fc40000800000 */
[----:B------:R-:W-:Y:S02]  /*5600*/  FMNMX.FTZ R126, R137, R126, !PT ;  /* 0x0000007e897e7209 */ /* 0x000fe40007810000 */
[C---:B------:R-:W-:Y:S02]  /*5610*/  ISETP.GT.AND P1, PT, R8.reuse, 0x48, PT ;  /* 0x000000480800780c */ /* 0x040fe40003f24270 */
[----:B-----5:R-:W-:Y:S01]  /*5620*/  FSEL R125, R125, -INF , P2 ;  /* 0xff8000007d7d7808 */ /* 0x020fe20001000000 */
[----:B------:R-:W3:Y:S01]  /*5630*/  MUFU.TANH R153, R161 ;  /* 0x000000a100997308 */ /* 0x000ee20000002400 */
[----:B------:R-:W-:Y:S02]  /*5640*/  FMNMX.FTZ R126, R141, R126, !PT ;  /* 0x0000007e8d7e7209 */ /* 0x000fe40007810000 */
[----:B------:R-:W-:Y:S02]  /*5650*/  ISETP.GT.AND P2, PT, R8, 0x49, PT ;  /* 0x000000490800780c */ /* 0x000fe40003f44270 */
[----:B0-----:R-:W-:-:S02]  /*5660*/  FSEL R143, R143, -INF , P1 ;  /* 0xff8000008f8f7808 */ /* 0x001fc40000800000 */
[----:B------:R-:W-:Y:S01]  /*5670*/  FMNMX.FTZ R126, R125, R126, !PT ;  /* 0x0000007e7d7e7209 */ /* 0x000fe20007810000 */
[----:B------:R-:W0:Y:S01]  /*5680*/  MUFU.TANH R164, R164 ;  /* 0x000000a400a47308 */ /* 0x000e220000002400 */
[----:B------:R-:W-:Y:S02]  /*5690*/  ISETP.GT.AND P1, PT, R8, 0x50, PT ;  /* 0x000000500800780c */ /* 0x000fe40003f24270 */
[----:B--2---:R-:W-:Y:S02]  /*56a0*/  FSEL R145, R157, -INF , P2 ;  /* 0xff8000009d917808 */ /* 0x004fe40001000000 */
[----:B------:R-:W-:Y:S01]  /*56b0*/  FMNMX.FTZ R128, R143, R126, !PT ;  /* 0x0000007e8f807209 */ /* 0x000fe20007810000 */
[----:B------:R-:W-:Y:S01]  /*56c0*/  FMUL.FTZ R126, R146, UR38 ;  /* 0x00000026927e7c20 */ /* 0x000fe20008410000 */
[----:B------:R-:W-:Y:S01]  /*56d0*/  ISETP.GT.AND P2, PT, R8, 0x51, PT ;  /* 0x000000510800780c */ /* 0x000fe20003f44270 */
[----:B------:R-:W2:Y:S01]  /*56e0*/  MUFU.TANH R127, R165 ;  /* 0x000000a5007f7308 */ /* 0x000ea20000002400 */
[----:B-1----:R-:W-:-:S02]  /*56f0*/  FSEL R149, R160, -INF , P1 ;  /* 0xff800000a0957808 */ /* 0x002fc40000800000 */
[----:B------:R-:W-:Y:S02]  /*5700*/  FMNMX.FTZ R128, R145, R128, !PT ;  /* 0x0000008091807209 */ /* 0x000fe40007810000 */
[C---:B------:R-:W-:Y:S02]  /*5710*/  ISETP.GT.AND P1, PT, R8.reuse, 0x58, PT ;  /* 0x000000580800780c */ /* 0x040fe40003f24270 */
[----:B---3--:R-:W-:Y:S01]  /*5720*/  FSEL R153, R153, -INF , P2 ;  /* 0xff80000099997808 */ /* 0x008fe20001000000 */
[----:B------:R1:W-:Y:S01]  /*5730*/  MUFU.TANH R136, R151 ;  /* 0x0000009700887308 */ /* 0x0003e20000002400 */
[----:B------:R-:W-:Y:S02]  /*5740*/  FMNMX.FTZ R128, R149, R128, !PT ;  /* 0x0000008095807209 */ /* 0x000fe40007810000 */
[----:B------:R-:W-:Y:S01]  /*5750*/  ISETP.GT.AND P2, PT, R8, 0x59, PT ;  /* 0x000000590800780c */ /* 0x000fe20003f44270 */
[----:B------:R-:W-:Y:S01]  /*5760*/  FMUL.FTZ R8, R147, UR38 ;  /* 0x0000002693087c20 */ /* 0x000fe20008410000 */
[----:B0-----:R-:W-:-:S02]  /*5770*/  FSEL R147, R164, -INF , P1 ;  /* 0xff800000a4937808 */ /* 0x001fc40000800000 */
[----:B------:R-:W-:Y:S01]  /*5780*/  FMNMX.FTZ R128, R153, R128, !PT ;  /* 0x0000008099807209 */ /* 0x000fe20007810000 */
[----:B------:R-:W0:Y:S01]  /*5790*/  MUFU.TANH R0, R0 ;  /* 0x0000000000007308 */ /* 0x000e220000002400 */
[----:B--2---:R-:W-:Y:S02]  /*57a0*/  FSEL R127, R127, -INF , P2 ;  /* 0xff8000007f7f7808 */ /* 0x004fe40001000000 */
[----:B------:R-:W-:-:S04]  /*57b0*/  FMNMX.FTZ R128, R147, R128, !PT ;  /* 0x0000008093807209 */ /* 0x000fc80007810000 */
[----:B------:R-:W-:Y:S01]  /*57c0*/  FMNMX.FTZ R128, R127, R128, !PT ;  /* 0x000000807f807209 */ /* 0x000fe20007810000 */
[----:B------:R-:W2:Y:S04]  /*57d0*/  MUFU.TANH R2, R2 ;  /* 0x0000000200027308 */ /* 0x000ea80000002400 */
[----:B------:R-:W3:Y:S04]  /*57e0*/  SHFL.BFLY PT, R157, R128, 0x2, 0x1f ;  /* 0x0c401f00809d7f89 */ /* 0x000ee800000e0000 */
[----:B------:R-:W4:Y:S08]  /*57f0*/  MUFU.TANH R15, R15 ;  /* 0x0000000f000f7308 */ /* 0x000f300000002400 */
[----:B------:R-:W5:Y:S08]  /*5800*/  MUFU.TANH R9, R9 ;  /* 0x0000000900097308 */ /* 0x000f700000002400 */
[----:B------:R-:W-:Y:S01]  /*5810*/  MUFU.TANH R20, R20 ;  /* 0x0000001400147308 */ /* 0x000fe20000002400 */
[----:B---3--:R-:W-:Y:S01]  /*5820*/  FMNMX.FTZ R130, R128, R157, !PT ;  /* 0x0000009d80827209 */ /* 0x008fe20007810000 */
[----:B------:R-:W-:Y:S01]  /*5830*/  FMUL.FTZ R128, R163, UR38 ;  /* 0x00000026a3807c20 */ /* 0x000fe20008410000 */
[----:B------:R-:W3:Y:S05]  /*5840*/  SHFL.IDX PT, R157, R10, 0x1, 0x1c1f ;  /* 0x003c1f000a9d7f89 */ /* 0x000eea00000e0000 */
[----:B------:R0:W-:Y:S01]  /*5850*/  MUFU.TANH R134, R8 ;  /* 0x0000000800867308 */ /* 0x0001e20000002400 */
[----:B-1----:R-:W1:Y:S07]  /*5860*/  SHFL.BFLY PT, R151, R130, 0x1, 0x1f ;  /* 0x0c201f0082977f89 */ /* 0x002e6e00000e0000 */
[----:B------:R-:W5:Y:S01]  /*5870*/  MUFU.TANH R21, R21 ;  /* 0x0000001500157308 */ /* 0x000f620000002400 */
[----:B0-----:R-:W0:Y:S07]  /*5880*/  LDC R8, c[0x0][0x988] ;  /* 0x00026200ff087b82 */ /* 0x001e2e0000000800 */
[----:B------:R-:W5:Y:S01]  /*5890*/  MUFU.TANH R22, R22 ;  /* 0x0000001600167308 */ /* 0x000f620000002400 */
[----:B---3--:R-:W-:-:S07]  /*58a0*/  IADD3 R124, R157, -UR6, R124 ;  /* 0x800000069d7c7c10 */ /* 0x008fce000fffe07c */
[----:B------:R4:W-:Y:S01]  /*58b0*/  MUFU.TANH R138, R155 ;  /* 0x0000009b008a7308 */ /* 0x0009e20000002400 */
[C---:B------:R-:W-:Y:S02]  /*58c0*/  ISETP.GT.AND P1, PT, R124.reuse, RZ, PT ;  /* 0x000000ff7c00720c */ /* 0x040fe40003f24270 */
[----:B------:R-:W-:Y:S02]  /*58d0*/  ISETP.GT.AND P2, PT, R124, 0x1, PT ;  /* 0x000000017c00780c */ /* 0x000fe40003f44270 */
[----:B------:R-:W-:Y:S02]  /*58e0*/  FSEL R0, R0, -INF , P1 ;  /* 0xff80000000007808 */ /* 0x000fe40000800000 */
[----:B-1----:R-:W-:Y:S01]  /*58f0*/  FMNMX.FTZ R10, R130, R151, !PT ;  /* 0x00000097820a7209 */ /* 0x002fe20007810000 */
[----:B------:R-:W1:Y:S01]  /*5900*/  MUFU.TANH R23, R23 ;  /* 0x0000001700177308 */ /* 0x000e620000002400 */
[----:B--2---:R-:W-:Y:S02]  /*5910*/  FSEL R151, R2, -INF , P2 ;  /* 0xff80000002977808 */ /* 0x004fe40001000000 */
[----:B------:R-:W-:Y:S01]  /*5920*/  ISETP.GT.AND P3, PT, R124, 0x8, PT ;  /* 0x000000087c00780c */ /* 0x000fe20003f64270 */
[----:B0-----:R-:W-:Y:S01]  /*5930*/  FMUL.FTZ R132, R10, R8 ;  /* 0x000000080a847220 */ /* 0x001fe20000410000 */
[----:B------:R-:W-:-:S02]  /*5940*/  FMNMX.FTZ R2, R0, R13, !PT ;  /* 0x0000000d00027209 */ /* 0x000fc40007810000 */
[C---:B------:R-:W-:Y:S01]  /*5950*/  ISETP.GT.AND P4, PT, R124.reuse, 0x9, PT ;  /* 0x000000097c00780c */ /* 0x040fe20003f84270 */
[----:B------:R-:W-:Y:S01]  /*5960*/  MUFU.TANH R120, R120 ;  /* 0x0000007800787308 */ /* 0x000fe20000002400 */
[----:B----4-:R-:W-:Y:S02]  /*5970*/  FSEL R155, R15, -INF , P3 ;  /* 0xff8000000f9b7808 */ /* 0x010fe40001800000 */
[----:B------:R-:W-:Y:S02]  /*5980*/  FMNMX.FTZ R130, R151, R2, !PT ;  /* 0x0000000297827209 */ /* 0x000fe40007810000 */
[----:B------:R-:W-:Y:S02]  /*5990*/  ISETP.GT.AND P2, PT, R124, 0x10, PT ;  /* 0x000000107c00780c */ /* 0x000fe40003f44270 */
[----:B-----5:R-:W-:Y:S01]  /*59a0*/  FSEL R157, R9, -INF , P4 ;  /* 0xff800000099d7808 */ /* 0x020fe20002000000 */
[----:B------:R0:W-:Y:S01]  /*59b0*/  MUFU.TANH R191, R159 ;  /* 0x0000009f00bf7308 */ /* 0x0001e20000002400 */
[----:B------:R-:W-:-:S02]  /*59c0*/  FMNMX.FTZ R130, R155, R130, !PT ;  /* 0x000000829b827209 */ /* 0x000fc40007810000 */
[----:B------:R-:W-:Y:S02]  /*59d0*/  ISETP.GT.AND P3, PT, R124, 0x11, PT ;  /* 0x000000117c00780c */ /* 0x000fe40003f64270 */
[----:B------:R-:W-:Y:S02]  /*59e0*/  FMNMX.FTZ R130, R157, R130, !PT ;  /* 0x000000829d827209 */ /* 0x000fe40007810000 */
[----:B------:R-:W-:Y:S01]  /*59f0*/  FSEL R161, R21, -INF , P3 ;  /* 0xff80000015a17808 */ /* 0x000fe20001800000 */
[----:B------:R-:W2:Y:S01]  /*5a00*/  MUFU.TANH R121, R121 ;  /* 0x0000007900797308 */ /* 0x000ea20000002400 */
[----:B0-----:R-:W-:Y:S02]  /*5a10*/  FSEL R159, R20, -INF , P2 ;  /* 0xff800000149f7808 */ /* 0x001fe40001000000 */
[----:B------:R-:W-:Y:S02]  /*5a20*/  ISETP.GT.AND P2, PT, R124, 0x18, PT ;  /* 0x000000187c00780c */ /* 0x000fe40003f44270 */
[----:B------:R-:W-:-:S02]  /*5a30*/  FMNMX.FTZ R130, R159, R130, !PT ;  /* 0x000000829f827209 */ /* 0x000fc40007810000 */
[----:B------:R-:W-:Y:S01]  /*5a40*/  ISETP.GT.AND P3, PT, R124, 0x19, PT ;  /* 0x000000197c00780c */ /* 0x000fe20003f64270 */
[----:B------:R-:W-:Y:S01]  /*5a50*/  MUFU.TANH R122, R122 ;  /* 0x0000007a007a7308 */ /* 0x000fe20000002400 */
[----:B------:R-:W-:Y:S02]  /*5a60*/  FSEL R163, R22, -INF , P2 ;  /* 0xff80000016a37808 */ /* 0x000fe40001000000 */
[----:B------:R-:W-:Y:S02]  /*5a70*/  FMNMX.FTZ R130, R161, R130, !PT ;  /* 0x00000082a1827209 */ /* 0x000fe40007810000 */
[----:B------:R-:W-:Y:S02]  /*5a80*/  FSETP.NEU.FTZ.AND P1, PT, R10, -INF , PT ;  /* 0xff8000000a00780b */ /* 0x000fe40003f3d000 */
[----:B------:R-:W-:Y:S01]  /*5a90*/  ISETP.GT.AND P2, PT, R124, 0x20, PT ;  /* 0x000000207c00780c */ /* 0x000fe20003f44270 */
[----:B------:R-:W0:Y:S01]  /*5aa0*/  MUFU.TANH R123, R123 ;  /* 0x0000007b007b7308 */ /* 0x000e220000002400 */
[----:B-1----:R-:W-:-:S02]  /*5ab0*/  FSEL R165, R23, -INF , P3 ;  /* 0xff80000017a57808 */ /* 0x002fc40001800000 */
[----:B------:R-:W-:Y:S02]  /*5ac0*/  FMNMX.FTZ R130, R163, R130, !PT ;  /* 0x00000082a3827209 */ /* 0x000fe40007810000 */
[----:B------:R-:W-:Y:S02]  /*5ad0*/  FSEL R2, R132, RZ, P1 ;  /* 0x000000ff84027208 */ /* 0x000fe40000800000 */
[C---:B------:R-:W-:Y:S01]  /*5ae0*/  ISETP.GT.AND P3, PT, R124.reuse, 0x21, PT ;  /* 0x000000217c00780c */ /* 0x040fe20003f64270 */
[----:B------:R-:W1:Y:S01]  /*5af0*/  MUFU.TANH R126, R126 ;  /* 0x0000007e007e7308 */ /* 0x000e620000002400 */
[----:B------:R-:W-:Y:S01]  /*5b00*/  FMNMX.FTZ R130, R165, R130, !PT ;  /* 0x00000082a5827209 */ /* 0x000fe20007810000 */
[-CC-:B------:R-:W-:Y:S01]  /*5b10*/  FFMA.FTZ R190, R183, R8.reuse, -R2.reuse ;  /* 0x00000008b7be7223 */ /* 0x180fe20000010802 */
[----:B--2---:R-:W-:Y:S01]  /*5b20*/  FSEL R183, R121, -INF , P3 ;  /* 0xff80000079b77808 */ /* 0x004fe20001800000 */
[-CC-:B------:R-:W-:Y:S01]  /*5b30*/  FFMA.FTZ R188, R185, R8.reuse, -R2.reuse ;  /* 0x00000008b9bc7223 */ /* 0x180fe20000010802 */
[C---:B------:R-:W-:Y:S01]  /*5b40*/  ISETP.GT.AND P3, PT, R124.reuse, 0x29, PT ;  /* 0x000000297c00780c */ /* 0x040fe20003f64270 */
[-CC-:B------:R-:W-:Y:S01]  /*5b50*/  FFMA.FTZ R184, R179, R8.reuse, -R2.reuse ;  /* 0x00000008b3b87223 */ /* 0x180fe20000010802 */
[-CC-:B------:R-:W-:Y:S01]  /*5b60*/  FFMA.FTZ R21, R181, R8.reuse, -R2.reuse ;  /* 0x00000008b5157223 */ /* 0x180fe20000010802 */
[----:B------:R2:W-:Y:S01]  /*5b70*/  MUFU.TANH R197, R167 ;  /* 0x000000a700c57308 */ /* 0x0005e20000002400 */
[----:B0-----:R-:W-:Y:S01]  /*5b80*/  FSEL R123, R123, -INF , P3 ;  /* 0xff8000007b7b7808 */ /* 0x001fe20001800000 */
[-CC-:B------:R-:W-:Y:S01]  /*5b90*/  FFMA.FTZ R23, R177, R8.reuse, -R2.reuse ;  /* 0x00000008b1177223 */ /* 0x180fe20000010802 */
[----:B------:R-:W-:Y:S01]  /*5ba0*/  ISETP.GT.AND P3, PT, R124, 0x31, PT ;  /* 0x000000317c00780c */ /* 0x000fe20003f64270 */
[-CC-:B------:R-:W-:Y:S01]  /*5bb0*/  FFMA.FTZ R15, R187, R8.reuse, -R2.reuse ;  /* 0x00000008bb0f7223 */ /* 0x180fe20000010802 */
[-CC-:B------:R-:W-:Y:S01]  /*5bc0*/  FFMA.FTZ R186, R175, R8.reuse, -R2.reuse ;  /* 0x00000008afba7223 */ /* 0x180fe20000010802 */
[-CC-:B------:R-:W-:Y:S01]  /*5bd0*/  FFMA.FTZ R180, R171, R8.reuse, -R2.reuse ;  /* 0x00000008abb47223 */ /* 0x180fe20000010802 */
[----:B------:R-:W-:Y:S01]  /*5be0*/  FSEL R179, R134, -INF , P3 ;  /* 0xff80000086b37808 */ /* 0x000fe20001800000 */
[----:B------:R-:W0:Y:S01]  /*5bf0*/  MUFU.TANH R150, R150 ;  /* 0x0000009600967308 */ /* 0x000e220000002400 */
[----:B--2---:R-:W-:Y:S01]  /*5c00*/  FSEL R167, R120, -INF , P2 ;  /* 0xff80000078a77808 */ /* 0x004fe20001000000 */
[-CC-:B------:R-:W-:Y:S01]  /*5c10*/  FFMA.FTZ R182, R139, R8.reuse, -R2.reuse ;  /* 0x000000088bb67223 */ /* 0x180fe20000010802 */
[----:B------:R-:W-:Y:S01]  /*5c20*/  ISETP.GT.AND P2, PT, R124, 0x28, PT ;  /* 0x000000287c00780c */ /* 0x000fe20003f44270 */
[--C-:B------:R-:W-:Y:S01]  /*5c30*/  FFMA.FTZ R168, R149, R8, -R2.reuse ;  /* 0x0000000895a87223 */ /* 0x100fe20000010802 */
[----:B------:R-:W-:Y:S01]  /*5c40*/  FMNMX.FTZ R130, R167, R130, !PT ;  /* 0x00000082a7827209 */ /* 0x000fe20007810000 */
[--C-:B------:R-:W-:Y:S01]  /*5c50*/  FFMA.FTZ R176, R131, R8, -R2.reuse ;  /* 0x0000000883b07223 */ /* 0x100fe20000010802 */
[----:B------:R-:W-:Y:S01]  /*5c60*/  FSEL R185, R122, -INF , P2 ;  /* 0xff8000007ab97808 */ /* 0x000fe20001000000 */
[----:B------:R-:W2:Y:S01]  /*5c70*/  MUFU.TANH R154, R154 ;  /* 0x0000009a009a7308 */ /* 0x000ea20000002400 */
[----:B------:R-:W-:Y:S01]  /*5c80*/  FMNMX.FTZ R130, R183, R130, !PT ;  /* 0x00000082b7827209 */ /* 0x000fe20007810000 */
[-CC-:B------:R-:W-:Y:S01]  /*5c90*/  FFMA.FTZ R131, R133, R8.reuse, -R2.reuse ;  /* 0x0000000885837223 */ /* 0x180fe20000010802 */
[----:B------:R-:W-:Y:S01]  /*5ca0*/  ISETP.GT.AND P2, PT, R124, 0x30, PT ;  /* 0x000000307c00780c */ /* 0x000fe20003f44270 */
[--C-:B------:R-:W-:Y:S01]  /*5cb0*/  FFMA.FTZ R178, R135, R8, -R2.reuse ;  /* 0x0000000887b27223 */ /* 0x100fe20000010802 */
[----:B------:R-:W-:Y:S01]  /*5cc0*/  FMNMX.FTZ R130, R185, R130, !PT ;  /* 0x00000082b9827209 */ /* 0x000fe20007810000 */
[--C-:B------:R-:W-:Y:S01]  /*5cd0*/  FFMA.FTZ R133, R137, R8, -R2.reuse ;  /* 0x0000000889857223 */ /* 0x100fe20000010802 */
[----:B-1----:R-:W-:Y:S01]  /*5ce0*/  FSEL R121, R126, -INF , P2 ;  /* 0xff8000007e797808 */ /* 0x002fe20001000000 */
[----:B------:R-:W1:Y:S01]  /*5cf0*/  MUFU.TANH R189, R189 ;  /* 0x000000bd00bd7308 */ /* 0x000e620000002400 */
[----:B------:R-:W-:Y:S01]  /*5d00*/  FMNMX.FTZ R130, R123, R130, !PT ;  /* 0x000000827b827209 */ /* 0x000fe20007810000 */
[-CC-:B------:R-:W-:Y:S01]  /*5d10*/  FFMA.FTZ R173, R173, R8.reuse, -R2.reuse ;  /* 0x00000008adad7223 */ /* 0x180fe20000010802 */
[C---:B------:R-:W-:Y:S01]  /*5d20*/  ISETP.GT.AND P2, PT, R124.reuse, 0x38, PT ;  /* 0x000000387c00780c */ /* 0x040fe20003f44270 */
[--C-:B------:R-:W-:Y:S01]  /*5d30*/  FFMA.FTZ R169, R169, R8, -R2.reuse ;  /* 0x00000008a9a97223 */ /* 0x100fe20000010802 */
[----:B------:R-:W-:Y:S01]  /*5d40*/  FMNMX.FTZ R130, R121, R130, !PT ;  /* 0x0000008279827209 */ /* 0x000fe20007810000 */
[-CC-:B------:R-:W-:Y:S01]  /*5d50*/  FFMA.FTZ R129, R129, R8.reuse, -R2.reuse ;  /* 0x0000000881817223 */ /* 0x180fe20000010802 */
[----:B------:R-:W-:Y:S01]  /*5d60*/  ISETP.GT.AND P3, PT, R124, 0x39, PT ;  /* 0x000000397c00780c */ /* 0x000fe20003f64270 */
[----:B------:R-:W3:Y:S01]  /*5d70*/  MUFU.TANH R162, R162 ;  /* 0x000000a200a27308 */ /* 0x000ee20000002400 */
[----:B0-----:R-:W-:Y:S01]  /*5d80*/  FSEL R181, R150, -INF , P2 ;  /* 0xff80000096b57808 */ /* 0x001fe20001000000 */
[--C-:B------:R-:W-:Y:S01]  /*5d90*/  FFMA.FTZ R172, R141, R8, -R2.reuse ;  /* 0x000000088dac7223 */ /* 0x100fe20000010802 */
[----:B------:R-:W-:Y:S01]  /*5da0*/  FMNMX.FTZ R130, R179, R130, !PT ;  /* 0x00000082b3827209 */ /* 0x000fe20007810000 */
[-CC-:B------:R-:W-:Y:S01]  /*5db0*/  FFMA.FTZ R125, R125, R8.reuse, -R2.reuse ;  /* 0x000000087d7d7223 */ /* 0x180fe20000010802 */
[----:B------:R-:W-:Y:S01]  /*5dc0*/  ISETP.GT.AND P2, PT, R124, 0x40, PT ;  /* 0x000000407c00780c */ /* 0x000fe20003f44270 */
[--C-:B------:R-:W-:Y:S01]  /*5dd0*/  FFMA.FTZ R174, R143, R8, -R2.reuse ;  /* 0x000000088fae7223 */ /* 0x100fe20000010802 */
[----:B------:R-:W-:Y:S01]  /*5de0*/  FSEL R177, R136, -INF , P3 ;  /* 0xff80000088b17808 */ /* 0x000fe20001800000 */
[----:B------:R-:W0:Y:S01]  /*5df0*/  MUFU.TANH R128, R128 ;  /* 0x0000008000807308 */ /* 0x000e220000002400 */
[----:B------:R-:W-:Y:S01]  /*5e00*/  FMNMX.FTZ R130, R181, R130, !PT ;  /* 0x00000082b5827209 */ /* 0x000fe20007810000 */
[-CC-:B------:R-:W-:Y:S01]  /*5e10*/  FFMA.FTZ R135, R145, R8.reuse, -R2.reuse ;  /* 0x0000000891877223 */ /* 0x180fe20000010802 */
[----:B------:R-:W-:Y:S01]  /*5e20*/  ISETP.GT.AND P3, PT, R124, 0x41, PT ;  /* 0x000000417c00780c */ /* 0x000fe20003f64270 */
[-CC-:B------:R-:W-:Y:S01]  /*5e30*/  FFMA.FTZ R137, R153, R8.reuse, -R2.reuse ;  /* 0x0000000899897223 */ /* 0x180fe20000010802 */
[----:B--2---:R-:W-:Y:S01]  /*5e40*/  FSEL R187, R154, -INF , P2 ;  /* 0xff8000009abb7808 */ /* 0x004fe20001000000 */
[--C-:B------:R-:W-:Y:S01]  /*5e50*/  FFMA.FTZ R170, R147, R8, -R2.reuse ;  /* 0x0000000893aa7223 */ /* 0x100fe20000010802 */
[----:B------:R-:W-:Y:S01]  /*5e60*/  FMNMX.FTZ R130, R177, R130, !PT ;  /* 0x00000082b1827209 */ /* 0x000fe20007810000 */
[----:B------:R-:W2:Y:S01]  /*5e70*/  MUFU.TANH R195, R195 ;  /* 0x000000c300c37308 */ /* 0x000ea20000002400 */
[----:B------:R-:W-:Y:S01]  /*5e80*/  ISETP.GT.AND P2, PT, R124, 0x48, PT ;  /* 0x000000487c00780c */ /* 0x000fe20003f44270 */
[----:B------:R-:W-:Y:S01]  /*5e90*/  FFMA.FTZ R127, R127, R8, -R2 ;  /* 0x000000087f7f7223 */ /* 0x000fe20000010802 */
[----:B------:R-:W-:-:S02]  /*5ea0*/  FSEL R175, R138, -INF , P3 ;  /* 0xff8000008aaf7808 */ /* 0x000fc40001800000 */
[----:B------:R-:W-:Y:S02]  /*5eb0*/  FMNMX.FTZ R130, R187, R130, !PT ;  /* 0x00000082bb827209 */ /* 0x000fe40007810000 */
[C---:B------:R-:W-:Y:S01]  /*5ec0*/  ISETP.GT.AND P3, PT, R124.reuse, 0x49, PT ;  /* 0x000000497c00780c */ /* 0x040fe20003f64270 */
[----:B------:R-:W-:Y:S01]  /*5ed0*/  MUFU.EX2 R15, R15 ;  /* 0x0000000f000f7308 */ /* 0x000fe20000000800 */
[----:B-1----:R-:W-:Y:S02]  /*5ee0*/  FSEL R189, R189, -INF , P2 ;  /* 0xff800000bdbd7808 */ /* 0x002fe40001000000 */
[----:B------:R-:W-:Y:S02]  /*5ef0*/  FMNMX.FTZ R130, R175, R130, !PT ;  /* 0x00000082af827209 */ /* 0x000fe40007810000 */
[----:B------:R-:W-:Y:S02]  /*5f00*/  ISETP.GT.AND P2, PT, R124, 0x50, PT ;  /* 0x000000507c00780c */ /* 0x000fe40003f44270 */
[----:B------:R-:W-:Y:S01]  /*5f10*/  FSEL R191, R191, -INF , P3 ;  /* 0xff800000bfbf7808 */ /* 0x000fe20001800000 */
[----:B------:R-:W-:Y:S01]  /*5f20*/  MUFU.EX2 R188, R188 ;  /* 0x000000bc00bc7308 */ /* 0x000fe20000000800 */
[----:B------:R-:W-:-:S02]  /*5f30*/  FMNMX.FTZ R130, R189, R130, !PT ;  /* 0x00000082bd827209 */ /* 0x000fc40007810000 */
[----:B------:R-:W-:Y:S02]  /*5f40*/  ISETP.GT.AND P3, PT, R124, 0x51, PT ;  /* 0x000000517c00780c */ /* 0x000fe40003f64270 */
[----:B---3--:R-:W-:Y:S02]  /*5f50*/  FSEL R193, R162, -INF , P2 ;  /* 0xff800000a2c17808 */ /* 0x008fe40001000000 */
[----:B------:R-:W-:Y:S01]  /*5f60*/  FMNMX.FTZ R130, R191, R130, !PT ;  /* 0x00000082bf827209 */ /* 0x000fe20007810000 */
[----:B------:R-:W-:Y:S01]  /*5f70*/  MUFU.EX2 R190, R190 ;  /* 0x000000be00be7308 */ /* 0x000fe20000000800 */
[----:B------:R-:W-:Y:S02]  /*5f80*/  ISETP.GT.AND P2, PT, R124, 0x58, PT ;  /* 0x000000587c00780c */ /* 0x000fe40003f44270 */
[----:B0-----:R-:W-:Y:S02]  /*5f90*/  FSEL R171, R128, -INF , P3 ;  /* 0xff80000080ab7808 */ /* 0x001fe40001800000 */
[----:B------:R-:W-:-:S02]  /*5fa0*/  FMNMX.FTZ R130, R193, R130, !PT ;  /* 0x00000082c1827209 */ /* 0x000fc40007810000 */
[----:B------:R-:W-:Y:S01]  /*5fb0*/  ISETP.GT.AND P3, PT, R124, 0x59, PT ;  /* 0x000000597c00780c */ /* 0x000fe20003f64270 */
[----:B------:R-:W-:Y:S01]  /*5fc0*/  MUFU.EX2 R21, R21 ;  /* 0x0000001500157308 */ /* 0x000fe20000000800 */
[----:B--2---:R-:W-:Y:S02]  /*5fd0*/  FSEL R195, R195, -INF , P2 ;  /* 0xff800000c3c37808 */ /* 0x004fe40001000000 */
[----:B------:R-:W-:Y:S02]  /*5fe0*/  FMNMX.FTZ R130, R171, R130, !PT ;  /* 0x00000082ab827209 */ /* 0x000fe40007810000 */
[----:B------:R-:W-:Y:S02]  /*5ff0*/  FSEL R197, R197, -INF , P3 ;  /* 0xff800000c5c57808 */ /* 0x000fe40001800000 */
[----:B------:R-:W-:Y:S01]  /*6000*/  FMNMX.FTZ R130, R195, R130, !PT ;  /* 0x00000082c3827209 */ /* 0x000fe20007810000 */
[----:B------:R-:W-:Y:S01]  /*6010*/  MUFU.EX2 R184, R184 ;  /* 0x000000b800b87308 */ /* 0x000fe20000000800 */
[----:B------:R-:W-:-:S02]  /*6020*/  FSEL R149, R10, RZ, P1 ;  /* 0x000000ff0a957208 */ /* 0x000fc40000800000 */
[----:B------:R-:W-:-:S03]  /*6030*/  FMNMX.FTZ R130, R197, R130, !PT ;  /* 0x00000082c5827209 */ /* 0x000fc60007810000 */
[----:B------:R-:W-:Y:S02]  /*6040*/  FADD.FTZ R149, -R149, R14 ;  /* 0x0000000e95957221 */ /* 0x000fe40000010100 */
[----:B------:R-:W0:Y:S01]  /*6050*/  SHFL.BFLY PT, R9, R130, 0x2, 0x1f ;  /* 0x0c401f0082097f89 */ /* 0x000e2200000e0000 */
[----:B------:R-:W-:Y:S01]  /*6060*/  MUFU.EX2 R23, R23 ;  /* 0x0000001700177308 */ /* 0x000fe20000000800 */
[----:B------:R-:W-:-:S07]  /*6070*/  FMUL.FTZ R149, R149, R8 ;  /* 0x0000000895957220 */ /* 0x000fce0000410000 */
        /* <DEDUP_REMOVED lines=10> */
[----:B------:R-:W-:Y:S02]  /*6120*/  FMUL.FTZ R20, R9, R8 ;  /* 0x0000000809147220 */ /* 0x000fe40000410000 */
[----:B------:R-:W-:Y:S03]  /*6130*/  MUFU.EX2 R176, R176 ;  /* 0x000000b000b07308 */ /* 0x000fe60000000800 */
[----:B------:R-:W-:-:S05]  /*6140*/  FSEL R20, R20, RZ, P2 ;  /* 0x000000ff14147208 */ /* 0x000fca0001000000 */
[----:B------:R-:W-:Y:S01]  /*6150*/  MUFU.EX2 R131, R131 ;  /* 0x0000008300837308 */ /* 0x000fe20000000800 */
[-CC-:B------:R-:W-:Y:S01]  /*6160*/  FFMA.FTZ R139, R0, R8.reuse, -R20.reuse ;  /* 0x00000008008b7223 */ /* 0x180fe20000010814 */
[----:B------:R-:W-:Y:S01]  /*6170*/  FSEL R0, R9, RZ, P2 ;  /* 0x000000ff09007208 */ /* 0x000fe20001000000 */
[-CC-:B------:R-:W-:Y:S01]  /*6180*/  FFMA.FTZ R22, R151, R8.reuse, -R20.reuse ;  /* 0x0000000897167223 */ /* 0x180fe20000010814 */
[-CC-:B------:R-:W-:Y:S01]  /*6190*/  FFMA.FTZ R120, R155, R8.reuse, -R20.reuse ;  /* 0x000000089b787223 */ /* 0x180fe20000010814 */
[-CC-:B------:R-:W-:Y:S01]  /*61a0*/  FFMA.FTZ R141, R157, R8.reuse, -R20.reuse ;  /* 0x000000089d8d7223 */ /* 0x180fe20000010814 */
[-CC-:B------:R-:W-:Y:S01]  /*61b0*/  FFMA.FTZ R122, R159, R8.reuse, -R20.reuse ;  /* 0x000000089f7a7223 */ /* 0x180fe20000010814 */
[----:B------:R-:W-:Y:S01]  /*61c0*/  FADD.FTZ R13, -R0, R13 ;  /* 0x0000000d000d7221 */ /* 0x000fe20000010100 */
[----:B------:R-:W-:Y:S01]  /*61d0*/  MUFU.EX2 R139, R139 ;  /* 0x0000008b008b7308 */ /* 0x000fe20000000800 */
[-CC-:B------:R-:W-:Y:S01]  /*61e0*/  FFMA.FTZ R143, R161, R8.reuse, -R20.reuse ;  /* 0x00000008a18f7223 */ /* 0x180fe20000010814 */
[-CC-:B------:R-:W-:Y:S01]  /*61f0*/  FFMA.FTZ R124, R163, R8.reuse, -R20.reuse ;  /* 0x00000008a37c7223 */ /* 0x180fe20000010814 */
[-C--:B------:R-:W-:Y:S01]  /*6200*/  FMUL.FTZ R2, R13, R8.reuse ;  /* 0x000000080d027220 */ /* 0x080fe20000410000 */
        /* <DEDUP_REMOVED lines=16> */
[----:B------:R-:W-:-:S04]  /*6310*/  FFMA.FTZ R195, R195, R8, -R20 ;  /* 0x00000008c3c37223 */ /* 0x000fc80000010814 */
[----:B------:R-:W2:Y:S01]  /*6320*/  MUFU.EX2 R22, R22 ;  /* 0x0000001600167308 */ /* 0x000ea20000000800 */
[----:B0-----:R-:W-:-:S04]  /*6330*/  FFMA.FTZ R121, R0, R6, R15 ;  /* 0x0000000600797223 */ /* 0x001fc8000001000f */
[----:B------:R-:W-:-:S03]  /*6340*/  FADD.FTZ R121, R188, R121 ;  /* 0x00000079bc797221 */ /* 0x000fc60000010000 */
[----:B------:R-:W0:Y:S01]  /*6350*/  MUFU.EX2 R120, R120 ;  /* 0x0000007800787308 */ /* 0x000e220000000800 */
[----:B-1----:R-:W-:Y:S01]  /*6360*/  FFMA.FTZ R3, R2, R3, R139 ;  /* 0x0000000302037223 */ /* 0x002fe2000001008b */
[----:B------:R-:W-:Y:S01]  /*6370*/  FADD.FTZ R6, R190, R121 ;  /* 0x00000079be067221 */ /* 0x000fe20000010000 */
[-CC-:B------:R-:W-:Y:S01]  /*6380*/  FFMA.FTZ R121, R187, R8.reuse, -R20.reuse ;  /* 0x00000008bb797223 */ /* 0x180fe20000010814 */
[----:B------:R-:W-:-:S04]  /*6390*/  FFMA.FTZ R20, R197, R8, -R20 ;  /* 0x00000008c5147223 */ /* 0x000fc80000010814 */
[----:B------:R-:W1:Y:S01]  /*63a0*/  MUFU.EX2 R141, R141 ;  /* 0x0000008d008d7308 */ /* 0x000e620000000800 */
[----:B--2---:R-:W-:-:S07]  /*63b0*/  FADD.FTZ R3, R22, R3 ;  /* 0x0000000316037221 */ /* 0x004fce0000010000 */
        /* <DEDUP_REMOVED lines=21> */
[----:B0-----:R-:W-:Y:S01]  /*6510*/  FADD.FTZ R132, R126, R123 ;  /* 0x0000007b7e847221 */ /* 0x001fe20000010000 */
[----:B------:R-:W-:-:S06]  /*6520*/  FADD.FTZ R123, R129, R6 ;  /* 0x00000006817b7221 */ /* 0x000fcc0000010000 */
[----:B------:R-:W0:Y:S01]  /*6530*/  MUFU.EX2 R14, R14 ;  /* 0x0000000e000e7308 */ /* 0x000e220000000800 */
[----:B-1----:R-:W-:-:S07]  /*6540*/  FADD.FTZ R132, R147, R132 ;  /* 0x0000008493847221 */ /* 0x002fce0000010000 */
        /* <DEDUP_REMOVED lines=50> */
.L_x_5466:
[----:B------:R-:W0:Y:S01]  /*6870*/  S2UR UR6, SR_CgaCtaId ;  /* 0x00000000000679c3 */ /* 0x000e220000008800 */
[----:B------:R-:W-:Y:S01]  /*6880*/  R2UR UR5, R192 ;  /* 0x00000000c00572ca */ /* 0x000fe200000e0000 */
[----:B------:R-:W-:Y:S01]  /*6890*/  UIADD3 UR14, UR14, 0x30860, URZ ;  /* 0x000308600e0e7890 */ /* 0x000fe2000fffe03f */
[----:B------:R-:W-:Y:S02]  /*68a0*/  F2FP.BF16.F32.PACK_AB R186, R173, R186 ;  /* 0x000000baadba723e */ /* 0x000fe400000010ff */
[----:B------:R-:W-:Y:S02]  /*68b0*/  F2FP.BF16.F32.PACK_AB R180, R169, R180 ;  /* 0x000000b4a9b4723e */ /* 0x000fe400000010ff */
        /* <DEDUP_REMOVED lines=8> */
[----:B------:R-:W-:Y:S01]  /*6940*/  F2FP.BF16.F32.PACK_AB R189, R22, R139 ;  /* 0x0000008b16bd723e */ /* 0x000fe200000010ff */
[----:B------:R-:W-:Y:S01]  /*6950*/  UMOV UR5, UR7 ;  /* 0x0000000700057c82 */ /* 0x000fe20008000000 */
[----:B------:R-:W-:Y:S02]  /*6960*/  F2FP.BF16.F32.PACK_AB R190, R21, R190 ;  /* 0x000000be15be723e */ /* 0x000fe400000010ff */
[----:B------:R-:W-:Y:S02]  /*6970*/  PLOP3.LUT P1, PT, PT, PT, UP0, 0x80, 0x0 ;  /* 0x000000000000781c */ /* 0x000fe40003f2f008 */
        /* <DEDUP_REMOVED lines=18> */
[----:B------:R-:W-:Y:S01]  /*6aa0*/  MOV R13, R9 ;  /* 0x00000009000d7202 */ /* 0x000fe20000000f00 */
[----:B------:R-:W-:Y:S06]  /*6ab0*/  @P1 BRA `(.L_x_5467) ;  /* 0xffffffd4001c1947 */ /* 0x000fec000383ffff */
.L_x_5456:
[----:B------:R-:W-:-:S13]  /*6ac0*/  R2UR UR5, R18 ;  /* 0x00000000120572ca */ /* 0x000fda00000e0000 */
[----:B------:R-:W-:-:S06]  /*6ad0*/  UISETP.GE.AND UP0, UPT, UR61, UR5, UPT ;  /* 0x000000053d00728c */ /* 0x000fcc000bf06270 */
[----:B------:R-:W-:-:S13]  /*6ae0*/  PLOP3.LUT P1, PT, PT, PT, UP0, 0x80, 0x0 ;  /* 0x000000000000781c */ /* 0x000fda0003f2f008 */
[----:B------:R-:W-:Y:S05]  /*6af0*/  @!P1 BRA `(.L_x_5468) ;  /* 0x00000024000c9947 */ /* 0x000fea0003800000 */
[----:B------:R-:W-:Y:S01]  /*6b00*/  IMAD.MOV.U32 R12, RZ, RZ, R9 ;  /* 0x000000ffff0c7224 */ /* 0x000fe200078e0009 */
[----:B------:R-:W-:Y:S01]  /*6b10*/  MOV R11, R10 ;  /* 0x0000000a000b7202 */ /* 0x000fe20000000f00 */
[----:B------:R-:W-:Y:S01]  /*6b20*/  IMAD.U32 R13, RZ, RZ, UR7 ;  /* 0x00000007ff0d7e24 */ /* 0x000fe2000f8e00ff */
[----:B------:R-:W-:Y:S01]  /*6b30*/  UMOV UR38, UR4 ;  /* 0x0000000400267c82 */ /* 0x000fe20008000000 */
[----:B------:R-:W-:-:S05]  /*6b40*/  ULDC UR6, c[0x0][0x9d8] ;  /* 0x0002760000067ab9 */ /* 0x000fca0000000800 */
.L_x_5479:
[----:B------:R-:W-:Y:S01]  /*6b50*/  R2UR UR5, R13 ;  /* 0x000000000d0572ca */ /* 0x000fe200000e0000 */
[----:B------:R-:W-:-:S04]  /*6b60*/  UIADD3 UR4, UR38, 0x1, URZ ;  /* 0x0000000126047890 */ /* 0x000fc8000fffe03f */
[----:B------:R-:W-:-:S04]  /*6b70*/  UISETP.NE.AND UP0, UPT, UR4, 0x2, UPT ;  /* 0x000000020400788c */ /* 0x000fc8000bf05270 */
[----:B------:R-:W-:Y:S02]  /*6b80*/  USEL UR7, URZ, 0x1, UP0 ;  /* 0x000000013f077887 */ /* 0x000fe40008000000 */
[----:B------:R-:W-:Y:S02]  /*6b90*/  USEL UR4, UR4, URZ, UP0 ;  /* 0x0000003f04047287 */ /* 0x000fe40008000000 */
[----:B------:R-:W-:Y:S01]  /*6ba0*/  ULOP3.LUT UR7, UR5, UR7, URZ, 0x3c, !UPT ;  /* 0x0000000705077292 */ /* 0x000fe2000f8e3c3f */
[----:B------:R-:W-:Y:S11]  /*6bb0*/  @!P0 BRA `(.L_x_5469) ;  /* 0x0000000000048947 */ /* 0x000ff60003800000 */
[----:B------:R-:W-:Y:S01]  /*6bc0*/  BPT.TRAP 0x1 ;  /* 0x000000040000795c */ /* 0x000fe20000300000 */
.L_x_5469:
[----:B------:R-:W-:Y:S01]  /*6bd0*/  ULEA UR39, UR4, UR60, 0x3 ;  /* 0x0000003c04277291 */ /* 0x000fe2000f8e183f */
[----:B------:R-:W-:-:S05]  /*6be0*/  IMAD.U32 R8, RZ, RZ, UR7 ;  /* 0x00000007ff087e24 */ /* 0x000fca000f8e00ff */
[----:B------:R-:W-:-:S04]  /*6bf0*/  SHF.L.U32 R8, R8, 0x1f, RZ ;  /* 0x0000001f08087819 */ /* 0x000fc800000006ff */
[----:B------:R0:W1:Y:S01]  /*6c00*/  SYNCS.PHASECHK.TRANS64.TRYWAIT P1, [UR39+0x30830], R8 ;  /* 0x03083008ff0075a7 */ /* 0x0000620008020167 */
[----:B------:R-:W-:Y:S05]  /*6c10*/  @!P0 BRA `(.L_x_5470) ;  /* 0x0000000000048947 */ /* 0x000fea0003800000 */
[----:B------:R-:W-:Y:S01]  /*6c20*/  BPT.TRAP 0x1 ;  /* 0x000000040000795c */ /* 0x000fe20000300000 */
.L_x_5470:
[----:B-1----:R-:W-:Y:S05]  /*6c30*/  @P1 BRA `(.L_x_5471) ;  /* 0x0000000000081947 */ /* 0x002fea0003800000 */
[----:B------:R-:W1:Y:S02]  /*6c40*/  SYNCS.PHASECHK.TRANS64.TRYWAIT P1, [UR39+0x30830], R8 ;  /* 0x03083008ff0075a7 */ /* 0x000e640008020167 */
[----:B-1----:R-:W-:Y:S05]  /*6c50*/  @!P1 BRA `(.L_x_5472) ;  /* 0x0000009000409947 */ /* 0x002fea0003800000 */
.L_x_5471:
        /* <DEDUP_REMOVED lines=162> */
.L_x_5473:
[----:B------:R-:W-:Y:S01]  /*7680*/  R2UR UR10, R13 ;  /* 0x000000000d0a72ca */ /* 0x000fe200000e0000 */
[----:B------:R-:W-:-:S12]  /*7690*/  ULEA UR5, UR38, UR60, 0x3 ;  /* 0x0000003c26057291 */ /* 0x000fd8000f8e183f */
[----:B------:R-:W-:-:S04]  /*76a0*/  MOV R0, UR10 ;  /* 0x0000000a00007c02 */ /* 0x000fc80008000f00 */
[----:B------:R-:W-:-:S04]  /*76b0*/  SHF.L.U32 R0, R0, 0x1f, RZ ;  /* 0x0000001f00007819 */ /* 0x000fc800000006ff */
[----:B------:R2:W3:Y:S01]  /*76c0*/  SYNCS.PHASECHK.TRANS64.TRYWAIT P1, [UR5+0x30850], R0 ;  /* 0x03085000ff0075a7 */ /* 0x0004e20008020145 */
[----:B------:R-:W-:Y:S05]  /*76d0*/  @!P0 BRA `(.L_x_5474) ;  /* 0x0000000000048947 */ /* 0x000fea0003800000 */
[----:B------:R-:W-:Y:S01]  /*76e0*/  BPT.TRAP 0x1 ;  /* 0x000000040000795c */ /* 0x000fe20000300000 */
.L_x_5474:
[----:B---3--:R-:W-:Y:S05]  /*76f0*/  @P1 BRA `(.L_x_5475) ;  /* 0x0000000000081947 */ /* 0x008fea0003800000 */
[----:B------:R-:W3:Y:S02]  /*7700*/  SYNCS.PHASECHK.TRANS64.TRYWAIT P1, [UR5+0x30850], R0 ;  /* 0x03085000ff0075a7 */ /* 0x000ee40008020145 */
[----:B---3--:R-:W-:Y:S05]  /*7710*/  @!P1 BRA `(.L_x_5476) ;  /* 0x0000008400a89947 */ /* 0x008fea0003800000 */
.L_x_5475:
[----:B------:R-:W-:Y:S01]  /*7720*/  UIADD3 UR10, UR60, 0x400, URZ ;  /* 0x000004003c0a7890 */ /* 0x000fe2000fffe03f */
[----:B------:R-:W-:Y:S01]  /*7730*/  WARPGROUP.ARRIVE ;  /* 0x00000000000079c5 */ /* 0x000fe20000000000 */
[----:B------:R-:W-:Y:S01]  /*7740*/  UMOV UR11, 0x40000040 ;  /* 0x40000040000b7882 */ /* 0x000fe20000000000 */
[----:B------:R-:W-:Y:S01]  /*7750*/  UMOV UR15, 0x40000040 ;  /* 0x40000040000f7882 */ /* 0x000fe20000000000 */
        /* <DEDUP_REMOVED lines=33> */
.L_x_5477:
        /* <DEDUP_REMOVED lines=60> */
[----:B0-----:R-:W0:Y:S01]  /*7d30*/  LDC R8, c[0x0][0x988] ;  /* 0x00026200ff087b82 */ /* 0x001e220000000800 */
[----:B------:R-:W-:Y:S01]  /*7d40*/  UIADD3 UR39, UR39, 0x30840, URZ ;  /* 0x0003084027277890 */ /* 0x000fe2000fffe03f */
[----:B------:R-:W2:Y:S01]  /*7d50*/  MUFU.TANH R175, R175 ;  /* 0x000000af00af7308 */ /* 0x000ea20000002400 */
[----:B---3--:R-:W-:-:S05]  /*7d60*/  FMNMX.FTZ R0, R173, R0, !PT ;  /* 0x00000000ad007209 */ /* 0x008fca0007810000 */
[----:B------:R-:W3:Y:S02]  /*7d70*/  S2UR UR10, SR_CgaCtaId ;  /* 0x00000000000a79c3 */ /* 0x000ee40000008800 */
[----:B------:R-:W4:Y:S01]  /*7d80*/  MUFU.TANH R21, R21 ;  /* 0x0000001500157308 */ /* 0x000f220000002400 */
[----:B-1----:R-:W-:-:S07]  /*7d90*/  FMNMX.FTZ R2, R17, R2, !PT ;  /* 0x0000000211027209 */ /* 0x002fce0007810000 */
[----:B------:R-:W1:Y:S01]  /*7da0*/  MUFU.TANH R177, R177 ;  /* 0x000000b100b17308 */ /* 0x000e620000002400 */
[----:B--2---:R-:W-:-:S07]  /*7db0*/  FMNMX.FTZ R0, R175, R0, !PT ;  /* 0x00000000af007209 */ /* 0x004fce0007810000 */
[----:B------:R-:W2:Y:S01]  /*7dc0*/  MUFU.TANH R23, R23 ;  /* 0x0000001700177308 */ /* 0x000ea20000002400 */
[----:B----4-:R-:W-:Y:S01]  /*7dd0*/  FMNMX.FTZ R2, R21, R2, !PT ;  /* 0x0000000215027209 */ /* 0x010fe20007810000 */
[----:B---3--:R-:W-:-:S06]  /*7de0*/  UPRMT UR39, UR10, 0x654, UR39 ;  /* 0x000006540a277896 */ /* 0x008fcc0008000027 */
[----:B------:R-:W3:Y:S01]  /*7df0*/  MUFU.TANH R179, R179 ;  /* 0x000000b300b37308 */ /* 0x000ee20000002400 */
[----:B-1----:R-:W-:Y:S02]  /*7e00*/  FMNMX.FTZ R0, R177, R0, !PT ;  /* 0x00000000b1007209 */ /* 0x002fe40007810000 */
[----:B------:R-:W-:Y:S05]  /*7e10*/  SYNCS.ARRIVE.TRANS64.RED.A1T0 RZ, [UR39], RZ ;  /* 0x000000ffffff79a7 */ /* 0x000fea0008100427 */
[----:B------:R-:W1:Y:S01]  /*7e20*/  MUFU.TANH R121, R121 ;  /* 0x0000007900797308 */ /* 0x000e620000002400 */
[----:B--2---:R-:W-:-:S07]  /*7e30*/  FMNMX.FTZ R2, R23, R2, !PT ;  /* 0x0000000217027209 */ /* 0x004fce0007810000 */
[----:B------:R-:W2:Y:S01]  /*7e40*/  MUFU.TANH R181, R181 ;  /* 0x000000b500b57308 */ /* 0x000ea20000002400 */
[----:B---3--:R-:W-:-:S07]  /*7e50*/  FMNMX.FTZ R0, R179, R0, !PT ;  /* 0x00000000b3007209 */ /* 0x008fce0007810000 */
[----:B------:R-:W3:Y:S01]  /*7e60*/  MUFU.TANH R123, R123 ;  /* 0x0000007b007b7308 */ /* 0x000ee20000002400 */
[----:B-1----:R-:W-:-:S07]  /*7e70*/  FMNMX.FTZ R2, R121, R2, !PT ;  /* 0x0000000279027209 */ /* 0x002fce0007810000 */
        /* <DEDUP_REMOVED lines=65> */
[----:B-1----:R-:W-:-:S05]  /*8290*/  FMNMX.FTZ R0, R205, R0, !PT ;  /* 0x00000000cd007209 */ /* 0x002fca0007810000 */
[----:B------:R-:W1:Y:S01]  /*82a0*/  SHFL.BFLY PT, R9, R0, 0x2, 0x1f ;  /* 0x0c401f0000097f89 */ /* 0x000e6200000e0000 */
[----:B--2---:R-:W-:-:S04]  /*82b0*/  FMNMX.FTZ R2, R163, R2, !PT ;  /* 0x00000002a3027209 */ /* 0x004fc80007810000 */
[----:B---3--:R-:W-:-:S05]  /*82c0*/  FMNMX.FTZ R2, R165, R2, !PT ;  /* 0x00000002a5027209 */ /* 0x008fca0007810000 */
[----:B------:R-:W2:Y:S01]  /*82d0*/  SHFL.BFLY PT, R167, R2, 0x2, 0x1f ;  /* 0x0c401f0002a77f89 */ /* 0x000ea200000e0000 */
[----:B-1----:R-:W-:-:S05]  /*82e0*/  FMNMX.FTZ R16, R0, R9, !PT ;  /* 0x0000000900107209 */ /* 0x002fca0007810000 */
[----:B------:R-:W1:Y:S01]  /*82f0*/  SHFL.BFLY PT, R9, R16, 0x1, 0x1f ;  /* 0x0c201f0010097f89 */ /* 0x000e6200000e0000 */
[----:B--2---:R-:W-:-:S05]  /*8300*/  FMNMX.FTZ R167, R2, R167, !PT ;  /* 0x000000a702a77209 */ /* 0x004fca0007810000 */
[----:B------:R-:W2:Y:S01]  /*8310*/  SHFL.BFLY PT, R20, R167, 0x1, 0x1f ;  /* 0x0c201f00a7147f89 */ /* 0x000ea200000e0000 */
[----:B-1----:R-:W-:-:S05]  /*8320*/  FMNMX.FTZ R10, R16, R9, !PT ;  /* 0x00000009100a7209 */ /* 0x002fca0007810000 */
[----:B------:R-:W-:Y:S01]  /*8330*/  FADD.FTZ R11, -R10, R11 ;  /* 0x0000000b0a0b7221 */ /* 0x000fe20000010100 */
[----:B--2---:R-:W-:-:S03]  /*8340*/  FMNMX.FTZ R9, R167, R20, !PT ;  /* 0x00000014a7097209 */ /* 0x004fc60007810000 */
[-C--:B0-----:R-:W-:Y:S02]  /*8350*/  FMUL.FTZ R20, R11, R8.reuse ;  /* 0x000000080b147220 */ /* 0x081fe40000410000 */
[----:B------:R-:W-:Y:S01]  /*8360*/  FADD.FTZ R11, -R9, R12 ;  /* 0x0000000c090b7221 */ /* 0x000fe20000010100 */
[-C--:B------:R-:W-:Y:S01]  /*8370*/  FMUL.FTZ R12, R10, R8.reuse ;  /* 0x000000080a0c7220 */ /* 0x080fe20000410000 */
[----:B------:R0:W-:Y:S02]  /*8380*/  MUFU.EX2 R0, R20 ;  /* 0x0000001400007308 */ /* 0x0001e40000000800 */
        /* <DEDUP_REMOVED lines=26> */
[----:B------:R-:W-:Y:S03]  /*8530*/  MUFU.EX2 R2, R2 ;  /* 0x0000000200027308 */ /* 0x000fe60000000800 */
[-CC-:B------:R-:W-:Y:S01]  /*8540*/  FFMA.FTZ R189, R13, R8.reuse, -R12.reuse ;  /* 0x000000080dbd7223 */ /* 0x180fe2000001080c */
[-CC-:B------:R-:W-:Y:S01]  /*8550*/  FFMA.FTZ R14, R15, R8.reuse, -R12.reuse ;  /* 0x000000080f0e7223 */ /* 0x180fe2000001080c */
[-CC-:B------:R-:W-:Y:S01]  /*8560*/  FFMA.FTZ R191, R17, R8.reuse, -R12.reuse ;  /* 0x0000000811bf7223 */ /* 0x180fe2000001080c */
[-CC-:B------:R-:W-:Y:S01]  /*8570*/  FFMA.FTZ R16, R21, R8.reuse, -R12.reuse ;  /* 0x0000000815107223 */ /* 0x180fe2000001080c */
[-CC-:B------:R-:W-:Y:S01]  /*8580*/  FFMA.FTZ R185, R23, R8.reuse, -R12.reuse ;  /* 0x0000000817b97223 */ /* 0x180fe2000001080c */
[----:B------:R-:W1:Y:S01]  /*8590*/  MUFU.EX2 R11, R11 ;  /* 0x0000000b000b7308 */ /* 0x000e620000000800 */
[-CC-:B0-----:R-:W-:Y:S01]  /*85a0*/  FFMA.FTZ R20, R121, R8.reuse, -R12.reuse ;  /* 0x0000000879147223 */ /* 0x181fe2000001080c */
        /* <DEDUP_REMOVED lines=15> */
[----:B-1----:R-:W-:Y:S01]  /*86a0*/  FFMA.FTZ R17, R0, R6, R11 ;  /* 0x0000000600117223 */ /* 0x002fe2000001000b */
[-CC-:B------:R-:W-:Y:S01]  /*86b0*/  FFMA.FTZ R149, R149, R8.reuse, -R12.reuse ;  /* 0x0000000895957223 */ /* 0x180fe2000001080c */
[-CC-:B------:R-:W-:Y:S01]  /*86c0*/  FFMA.FTZ R159, R159, R8.reuse, -R12.reuse ;  /* 0x000000089f9f7223 */ /* 0x180fe2000001080c */
[-CC-:B------:R-:W-:Y:S01]  /*86d0*/  FFMA.FTZ R161, R161, R8.reuse, -R12.reuse ;  /* 0x00000008a1a17223 */ /* 0x180fe2000001080c */
[-CC-:B------:R-:W-:Y:S01]  /*86e0*/  FFMA.FTZ R163, R163, R8.reuse, -R12.reuse ;  /* 0x00000008a3a37223 */ /* 0x180fe2000001080c */
[----:B------:R-:W-:-:S02]  /*86f0*/  FFMA.FTZ R12, R165, R8, -R12 ;  /* 0x00000008a50c7223 */ /* 0x000fc4000001080c */
[----:B------:R-:W1:Y:S01]  /*8700*/  MUFU.EX2 R14, R14 ;  /* 0x0000000e000e7308 */ /* 0x000e620000000800 */
[----:B0-----:R-:W-:-:S07]  /*8710*/  FFMA.FTZ R3, R2, R3, R189 ;  /* 0x0000000302037223 */ /* 0x001fce00000100bd */
        /* <DEDUP_REMOVED lines=92> */
.L_x_5478:
[----:B------:R-:W0:Y:S01]  /*8ce0*/  S2UR UR11, SR_CgaCtaId ;  /* 0x00000000000b79c3 */ /* 0x000e220000008800 */
[----:B------:R-:W-:Y:S01]  /*8cf0*/  R2UR UR10, R18 ;  /* 0x00000000120a72ca */ /* 0x000fe200000e0000 */
[----:B------:R-:W-:Y:S01]  /*8d00*/  UIADD3 UR5, UR5, 0x30860, URZ ;  /* 0x0003086005057890 */ /* 0x000fe2000fffe03f */
[----:B------:R-:W-:Y:S01]  /*8d10*/  F2FP.BF16.F32.PACK_AB R186, R171, R186 ;  /* 0x000000baabba723e */ /* 0x000fe200000010ff */
        /* <DEDUP_REMOVED lines=9> */
[----:B------:R-:W-:Y:S01]  /*8db0*/  F2FP.BF16.F32.PACK_AB R178, R179, R178 ;  /* 0x000000b2b3b2723e */ /* 0x000fe200000010ff */
[----:B------:R-:W-:Y:S01]  /*8dc0*/  IMAD.U32 R13, RZ, RZ, UR7 ;  /* 0x00000007ff0d7e24 */ /* 0x000fe2000f8e00ff */
        /* <DEDUP_REMOVED lines=22> */
.L_x_5468:
        /* <DEDUP_REMOVED lines=99> */
.L_x_5480:
[----:B------:R-:W-:Y:S01]  /*9560*/  ULEA UR5, UR4, UR60, 0x3 ;  /* 0x0000003c04057291 */ /* 0x000fe2000f8e183f */
[----:B------:R-:W-:-:S05]  /*9570*/  IMAD.U32 R0, RZ, RZ, UR7 ;  /* 0x00000007ff007e24 */ /* 0x000fca000f8e00ff */
[----:B------:R-:W-:-:S04]  /*9580*/  SHF.L.U32 R0, R0, 0x1f, RZ ;  /* 0x0000001f00007819 */ /* 0x000fc800000006ff */
[----:B------:R0:W1:Y:S01]  /*9590*/  SYNCS.PHASECHK.TRANS64.TRYWAIT P1, [UR5+0x30850], R0 ;  /* 0x03085000ff0075a7 */ /* 0x0000620008020145 */
[----:B------:R-:W-:Y:S05]  /*95a0*/  @!P0 BRA `(.L_x_5481) ;  /* 0x0000000000048947 */ /* 0x000fea0003800000 */
[----:B------:R-:W-:Y:S01]  /*95b0*/  BPT.TRAP 0x1 ;  /* 0x000000040000795c */ /* 0x000fe20000300000 */
.L_x_5481:
[----:B-1----:R-:W-:Y:S05]  /*95c0*/  @P1 BRA `(.L_x_5482) ;  /* 0x0000000000081947 */ /* 0x002fea0003800000 */
[----:B------:R-:W1:Y:S02]  /*95d0*/  SYNCS.PHASECHK.TRANS64.TRYWAIT P1, [UR5+0x30850], R0 ;  /* 0x03085000ff0075a7 */ /* 0x000e640008020145 */
[----:B-1----:R-:W-:Y:S05]  /*95e0*/  @!P1 BRA `(.L_x_5483) ;  /* 0x00000068000c9947 */ /* 0x002fea0003800000 */
.L_x_5482:
        /* <DEDUP_REMOVED lines=14> */
[----:B------:R-:W-:Y:S01]  /*96d0*/  MOV R6, RZ ;  /* 0x000000ff00067202 */ /* 0x000fe20000000f00 */
        /* <DEDUP_REMOVED lines=47> */
.L_x_5484:
        /* <DEDUP_REMOVED lines=101> */
.L_x_5448:
        /* <DEDUP_REMOVED lines=10> */
[----:B------:R-:W4:Y:S01]  /*a0c0*/  S2UR UR11, SR_CTAID.Y ;  /* 0x00000000000b79c3 */ /* 0x000f220000002600 */
[----:B------:R-:W-:Y:S02]  /*a0d0*/  UIMAD.WIDE.U32 UR4, UR13, UR8, URZ ;  /* 0x000000080d0472a5 */ /* 0x000fe4000f8e003f */
[----:B------:R-:W-:-:S04]  /*a0e0*/  UIMAD UR6, UR7, UR8, URZ ;  /* 0x00000008070672a4 */ /* 0x000fc8000f8e023f */
[----:B------:R-:W-:Y:S01]  /*a0f0*/  UIMAD UR6, UR13, UR9, UR6 ;  /* 0x000000090d0672a4 */ /* 0x000fe2000f8e0206 */
[----:B------:R-:W-:Y:S01]  /*a100*/  BAR.SYNC.DEFER_BLOCKING 0x1, 0x100 ;  /* 0x0044000000007b1d */ /* 0x000fe20000010000 */
[----:B-1----:R-:W-:Y:S02]  /*a110*/  ISETP.NE.AND P0, PT, R17, 0x1, PT ;  /* 0x000000011100780c */ /* 0x002fe40003f05270 */
[----:B------:R-:W-:-:S05]  /*a120*/  UIADD3 UR6, UR5, UR6, URZ ;  /* 0x0000000605067290 */ /* 0x000fca000fffe03f */
[----:B------:R-:W4:Y:S01]  /*a130*/  LDC R21, c[0x0][0xc50] ;  /* 0x00031400ff157b82 */ /* 0x000f220000000800 */
[----:B0-----:R-:W-:Y:S01]  /*a140*/  IADD3 R4, R3, -0x80, RZ ;  /* 0xffffff8003047810 */ /* 0x001fe20007ffe0ff */
[----:B---3--:R-:W-:Y:S01]  /*a150*/  USHF.R.S32.HI UR10, URZ, 0x1f, UR12 ;  /* 0x0000001f3f0a7899 */ /* 0x008fe2000801140c */
[----:B------:R-:W-:Y:S02]  /*a160*/  ULDC.64 UR8, c[0x0][0xb38] ;  /* 0x0002ce0000087ab9 */ /* 0x000fe40000000a00 */
[----:B------:R-:W-:Y:S01]  /*a170*/  SHF.R.S32.HI R3, RZ, 0x1f, R4 ;  /* 0x0000001fff037819 */ /* 0x000fe20000011404 */
[----:B------:R-:W-:Y:S02]  /*a180*/  UIMAD UR7, UR7, UR8, URZ ;  /* 0x00000008070772a4 */ /* 0x000fe4000f8e023f */
[----:B------:R-:W0:Y:S01]  /*a190*/  LDC.64 R14, c[0x0][0xb40] ;  /* 0x0002d000ff0e7b82 */ /* 0x000e220000000a00 */
[CC--:B------:R-:W-:Y:S02]  /*a1a0*/  LEA.HI R5, R3.reuse, R4.reuse, RZ, 0x7 ;  /* 0x0000000403057211 */ /* 0x0c0fe400078f38ff */
[----:B------:R-:W-:-:S02]  /*a1b0*/  LEA.HI R10, R3, R4, RZ, 0x2 ;  /* 0x00000004030a7211 */ /* 0x000fc400078f10ff */
[C---:B------:R-:W-:Y:S02]  /*a1c0*/  LOP3.LUT R7, R5.reuse, 0xffffff80, RZ, 0xc0, !PT ;  /* 0xffffff8005077812 */ /* 0x040fe400078ec0ff */
[----:B------:R-:W-:Y:S01]  /*a1d0*/  SHF.R.S32.HI R6, RZ, 0x7, R5 ;  /* 0x00000007ff067819 */ /* 0x000fe20000011405 */
[----:B------:R-:W1:Y:S02]  /*a1e0*/  @P0 LDC R13, c[0x0][0xbf0] ;  /* 0x0002fc00ff0d0b82 */ /* 0x000e640000000800 */
[----:B------:R-:W-:Y:S01]  /*a1f0*/  IMAD.IADD R20, R4, 0x1, -R7 ;  /* 0x0000000104147824 */ /* 0x000fe200078e0a07 */
[----:B------:R-:W-:Y:S02]  /*a200*/  LEA.HI R3, R5, R6, RZ, 0x1 ;  /* 0x0000000605037211 */ /* 0x000fe400078f08ff */
[----:B------:R-:W-:Y:S02]  /*a210*/  LOP3.LUT R5, R10, 0xfffffffc, RZ, 0xc0, !PT ;  /* 0xfffffffc0a057812 */ /* 0x000fe400078ec0ff */
[----:B------:R-:W-:Y:S01]  /*a220*/  SHF.R.S32.HI R7, RZ, 0x1f, R20 ;  /* 0x0000001fff077819 */ /* 0x000fe20000011414 */
[----:B------:R-:W3:Y:S01]  /*a230*/  LDC.64 R10, c[0x0][0xbd8] ;  /* 0x0002f600ff0a7b82 */ /* 0x000ee20000000a00 */
[----:B------:R-:W-:Y:S01]  /*a240*/  LOP3.LUT R3, R3, 0x3fffffe, RZ, 0xc0, !PT ;  /* 0x03fffffe03037812 */ /* 0x000fe200078ec0ff */
[----:B------:R-:W-:Y:S01]  /*a250*/  IMAD.IADD R5, R4, 0x1, -R5 ;  /* 0x0000000104057824 */ /* 0x000fe200078e0a05 */
[----:B------:R-:W-:Y:S01]  /*a260*/  LEA.HI R22, R7, R20, RZ, 0x2 ;  /* 0x0000001407167211 */ /* 0x000fe200078f10ff */
[----:B----4-:R-:W-:Y:S01]  /*a270*/  IMAD R21, R21, R16, UR11 ;  /* 0x0000000b15157e24 */ /* 0x010fe2000f8e0210 */
[----:B------:R-:W-:-:S02]  /*a280*/  IADD3 R3, R6, -R3, RZ ;  /* 0x8000000306037210 */ /* 0x000fc40007ffe0ff */
[--C-:B------:R-:W-:Y:S01]  /*a290*/  SHF.R.S32.HI R8, RZ, 0x2, R22.reuse ;  /* 0x00000002ff087819 */ /* 0x100fe20000011416 */
[----:B------:R-:W4:Y:S01]  /*a2a0*/  @P0 LDC R23, c[0x0][0xbec] ;  /* 0x0002fb00ff170b82 */ /* 0x000f220000000800 */
[----:B------:R-:W-:Y:S02]  /*a2b0*/  SHF.R.S32.HI R9, RZ, 0x1f, R22 ;  /* 0x0000001fff097819 */ /* 0x000fe40000011416 */
[----:B------:R-:W-:Y:S02]  /*a2c0*/  LEA.HI R6, R5, R5, RZ, 0x1 ;  /* 0x0000000505067211 */ /* 0x000fe400078f08ff */
[----:B------:R-:W-:Y:S02]  /*a2d0*/  LEA.HI R9, R9, R8, RZ, 0x3 ;  /* 0x0000000809097211 */ /* 0x000fe400078f18ff */
[----:B------:R-:W-:Y:S01]  /*a2e0*/  LEA.HI R7, R7, R20, RZ, 0x5 ;  /* 0x0000001407077211 */ /* 0x000fe200078f28ff */
[----:B------:R-:W5:Y:S01]  /*a2f0*/  @P0 LDC R120, c[0x0][0xbf0] ;  /* 0x0002fc00ff780b82 */ /* 0x000f620000000800 */
[----:B------:R-:W-:-:S02]  /*a300*/  LOP3.LUT R9, R9, 0xfffffff8, RZ, 0xc0, !PT ;  /* 0xfffffff809097812 */ /* 0x000fc400078ec0ff */
[----:B------:R-:W-:Y:S02]  /*a310*/  LOP3.LUT R6, R6, 0x1ffffffe, RZ, 0xc0, !PT ;  /* 0x1ffffffe06067812 */ /* 0x000fe400078ec0ff */
[----:B------:R-:W-:Y:S01]  /*a320*/  SHF.R.S32.HI R7, RZ, 0x5, R7 ;  /* 0x00000005ff077819 */ /* 0x000fe20000011407 */
[----:B------:R-:W-:Y:S02]  /*a330*/  IMAD.IADD R4, R8, 0x1, -R9 ;  /* 0x0000000108047824 */ /* 0x000fe400078e0a09 */
[----:B------:R-:W1:Y:S01]  /*a340*/  @P0 LDC R9, c[0x0][0xbec] ;  /* 0x0002fb00ff090b82 */ /* 0x000e620000000800 */
[----:B------:R-:W-:Y:S02]  /*a350*/  IMAD.IADD R12, R5, 0x1, -R6 ;  /* 0x00000001050c7824 */ /* 0x000fe400078e0a06 */
[----:B------:R-:W-:Y:S01]  /*a360*/  LEA R6, R7, R4, 0x4 ;  /* 0x0000000407067211 */ /* 0x000fe200078e20ff */
[----:B------:R-:W-:Y:S01]  /*a370*/  IMAD.U32 R5, RZ, RZ, UR5 ;  /* 0x00000005ff057e24 */ /* 0x000fe2000f8e00ff */
[----:B------:R-:W-:Y:S01]  /*a380*/  MOV R5, UR6 ;  /* 0x0000000600057c02 */ /* 0x000fe20008000f00 */
[----:B---3--:R-:W-:Y:S01]  /*a390*/  IMAD R8, R10, UR10, RZ ;  /* 0x0000000a0a087c24 */ /* 0x008fe2000f8e02ff */
[----:B------:R-:W-:Y:S01]  /*a3a0*/  UIMAD UR6, UR13, UR9, UR7 ;  /* 0x000000090d0672a4 */ /* 0x000fe2000f8e0207 */
[----:B------:R-:W-:-:S02]  /*a3b0*/  IMAD R3, R3, 0x40, R6 ;  /* 0x0000004003037824 */ /* 0x000fc400078e0206 */
[----:B------:R-:W-:Y:S01]  /*a3c0*/  IMAD.U32 R4, RZ, RZ, UR4 ;  /* 0x00000004ff047e24 */ /* 0x000fe2000f8e00ff */
[----:B------:R-:W-:Y:S01]  /*a3d0*/  UIMAD.WIDE.U32 UR4, UR13, UR8, URZ ;  /* 0x000000080d0472a5 */ /* 0x000fe2000f8e003f */
[----:B------:R-:W-:Y:S02]  /*a3e0*/  IMAD R6, R12, 0x8, R3 ;  /* 0x000000080c067824 */ /* 0x000fe400078e0203 */
[----:B------:R-:W-:Y:S01]  /*a3f0*/  IMAD R11, R11, UR12, R8 ;  /* 0x0000000c0b0b7c24 */ /* 0x000fe2000f8e0208 */
[----:B------:R-:W-:Y:S01]  /*a400*/  UIADD3 UR6, UR5, UR6, URZ ;  /* 0x0000000605067290 */ /* 0x000fe2000fffe03f */
[----:B------:R-:W-:Y:S01]  /*a410*/  IMAD.WIDE.U32 R4, R10, UR12, R4 ;  /* 0x0000000c0a047c25 */ /* 0x000fe2000f8e0004 */
[----:B--2---:R-:W-:Y:S01]  /*a420*/  LEA R8, R18, R6, 0x7 ;  /* 0x0000000612087211 */ /* 0x004fe200078e38ff */
[----:B------:R-:W-:Y:S02]  /*a430*/  ULDC.64 UR8, c[0x0][0xb28] ;  /* 0x0002ca0000087ab9 */ /* 0x000fe40000000a00 */
[----:B------:R-:W-:Y:S01]  /*a440*/  IMAD.U32 R7, RZ, RZ, UR5 ;  /* 0x00000005ff077e24 */ /* 0x000fe2000f8e00ff */
[----:B------:R-:W-:Y:S01]  /*a450*/  MOV R7, UR6 ;  /* 0x0000000600077c02 */ /* 0x000fe20008000f00 */
[----:B0-----:R-:W-:Y:S01]  /*a460*/  IMAD R12, R14, UR10, RZ ;  /* 0x0000000a0e0c7c24 */ /* 0x001fe2000f8e02ff */
[----:B------:R-:W-:Y:S01]  /*a470*/  IADD3 R5, R5, R11, RZ ;  /* 0x0000000b05057210 */ /* 0x000fe20007ffe0ff */
[----:B-1----:R-:W-:Y:S01]  /*a480*/  @P0 IMAD.HI.U32 R10, R8, R9, RZ ;  /* 0x00000009080a0227 */ /* 0x002fe200078e00ff */
[----:B------:R-:W-:-:S03]  /*a490*/  ULDC.64 UR6, c[0x0][0xb48] ;  /* 0x0002d20000067ab9 */ /* 0x000fc60000000a00 */
[----:B------:R-:W-:Y:S01]  /*a4a0*/  IMAD.U32 R6, RZ, RZ, UR4 ;  /* 0x00000004ff067e24 */ /* 0x000fe2000f8e00ff */
[----:B------:R-:W-:Y:S01]  /*a4b0*/  ULDC.64 UR4, c[0x0][0xbe0] ;  /* 0x0002f80000047ab9 */ /* 0x000fe20000000a00 */
[----:B------:R-:W-:Y:S01]  /*a4c0*/  IMAD.MOV.U32 R9, RZ, RZ, R8 ;  /* 0x000000ffff097224 */ /* 0x000fe200078e0008 */
[----:B------:R-:W-:Y:S01]  /*a4d0*/  @P0 SHF.R.U32.HI R9, RZ, R13, R10 ;  /* 0x0000000dff090219 */ /* 0x000fe2000001160a */
[----:B------:R-:W-:Y:S01]  /*a4e0*/  IMAD R13, R15, UR12, R12 ;  /* 0x0000000c0f0d7c24 */ /* 0x000fe2000f8e020c */
[----:B------:R-:W-:Y:S01]  /*a4f0*/  SHF.R.S32.HI R12, RZ, 0x1f, R21 ;  /* 0x0000001fff0c7819 */ /* 0x000fe20000011415 */
[----:B------:R-:W-:-:S04]  /*a500*/  IMAD.WIDE.U32 R6, R14, UR12, R6 ;  /* 0x0000000c0e067c25 */ /* 0x000fc8000f8e0006 */
[----:B----4-:R-:W-:-:S04]  /*a510*/  @P0 IMAD.HI.U32 R23, R8, R23, RZ ;  /* 0x0000001708170227 */ /* 0x010fc800078e00ff */
[----:B------:R-:W-:Y:S02]  /*a520*/  IMAD.IADD R7, R7, 0x1, R13 ;  /* 0x0000000107077824 */ /* 0x000fe400078e020d */
[----:B------:R-:W-:Y:S02]  /*a530*/  IMAD R13, R12, UR6, RZ ;  /* 0x000000060c0d7c24 */ /* 0x000fe4000f8e02ff */
[----:B------:R-:W-:-:S04]  /*a540*/  IMAD.WIDE.U32 R4, R21, UR4, R4 ;  /* 0x0000000415047c25 */ /* 0x000fc8000f8e0004 */
[----:B------:R-:W-:Y:S01]  /*a550*/  IMAD.MOV.U32 R11, RZ, RZ, R8 ;  /* 0x000000ffff0b7224 */ /* 0x000fe200078e0008 */
[----:B-----5:R-:W-:Y:S01]  /*a560*/  @P0 SHF.R.U32.HI R11, RZ, R120, R23 ;  /* 0x00000078ff0b0219 */ /* 0x020fe20000011617 */
[----:B------:R-:W-:Y:S01]  /*a570*/  IMAD R15, R21, UR7, R13 ;  /* 0x00000007150f7c24 */ /* 0x000fe2000f8e020d */
[----:B------:R-:W-:Y:S01]  /*a580*/  SHF.R.S32.HI R13, RZ, 0x1f, R9 ;  /* 0x0000001fff0d7819 */ /* 0x000fe20000011409 */
[----:B------:R-:W-:Y:S01]  /*a590*/  IMAD R10, R12, UR4, RZ ;  /* 0x000000040c0a7c24 */ /* 0x000fe2000f8e02ff */
[----:B------:R-:W-:Y:S01]  /*a5a0*/  IADD3 R4, P0, R9, R4, RZ ;  /* 0x0000000409047210 */ /* 0x000fe20007f1e0ff */
[----:B------:R-:W-:Y:S01]  /*a5b0*/  IMAD.WIDE.U32 R6, R21, UR6, R6 ;  /* 0x0000000615067c25 */ /* 0x000fe2000f8e0006 */
[----:B------:R-:W-:Y:S01]  /*a5c0*/  IADD3 R9, -R9, RZ, RZ ;  /* 0x000000ff09097210 */ /* 0x000fe20007ffe1ff */
[----:B------:R-:W-:Y:S02]  /*a5d0*/  ULDC.64 UR6, c[0x0][0xbc8] ;  /* 0x0002f20000067ab9 */ /* 0x000fe40000000a00 */
[----:B------:R-:W-:Y:S01]  /*a5e0*/  IMAD R12, R21, UR5, R10 ;  /* 0x00000005150c7c24 */ /* 0x000fe2000f8e020a */
[--C-:B------:R-:W-:Y:S01]  /*a5f0*/  SHF.R.S32.HI R10, RZ, 0x1f, R11.reuse ;  /* 0x0000001fff0a7819 */ /* 0x100fe2000001140b */
[----:B------:R-:W-:Y:S01]  /*a600*/  IMAD.MOV R14, RZ, RZ, -R11 ;  /* 0x000000ffff0e7224 */ /* 0x000fe200078e0a0b */
[----:B------:R-:W-:Y:S01]  /*a610*/  ULDC.64 UR4, c[0x0][0xb30] ;  /* 0x0002cc0000047ab9 */ /* 0x000fe20000000a00 */
[----:B------:R-:W-:Y:S01]  /*a620*/  IMAD R9, R17, R9, R8 ;  /* 0x0000000911097224 */ /* 0x000fe200078e0208 */
[----:B------:R-:W-:Y:S01]  /*a630*/  IADD3.X R5, R13, R5, R12, P0, !PT ;  /* 0x000000050d057210 */ /* 0x000fe200007fe40c */
[----:B------:R-:W-:-:S02]  /*a640*/  IMAD.IADD R7, R7, 0x1, R15 ;  /* 0x0000000107077824 */ /* 0x000fc400078e020f */
[----:B------:R-:W-:Y:S02]  /*a650*/  IMAD R10, R10, UR4, RZ ;  /* 0x000000040a0a7c24 */ /* 0x000fe4000f8e02ff */
[----:B------:R-:W-:Y:S01]  /*a660*/  IMAD R13, R17, R14, R8 ;  /* 0x0000000e110d7224 */ /* 0x000fe200078e0208 */
[----:B------:R-:W-:Y:S01]  /*a670*/  SHF.R.S32.HI R8, RZ, 0x1f, R9 ;  /* 0x0000001fff087819 */ /* 0x000fe20000011409 */
[C---:B------:R-:W-:Y:S01]  /*a680*/  IMAD R15, R11.reuse, UR5, R10 ;  /* 0x000000050b0f7c24 */ /* 0x040fe2000f8e020a */
[----:B------:R-:W0:Y:S01]  /*a690*/  S2UR UR5, SR_CgaCtaId ;  /* 0x00000000000579c3 */ /* 0x000e220000008800 */
[----:B------:R-:W-:Y:S01]  /*a6a0*/  IMAD.WIDE.U32 R6, R11, UR4, R6 ;  /* 0x000000040b067c25 */ /* 0x000fe2000f8e0006 */
[----:B------:R-:W-:Y:S01]  /*a6b0*/  SHF.R.S32.HI R10, RZ, 0x1f, R13 ;  /* 0x0000001fff0a7819 */ /* 0x000fe2000001140d */
[----:B------:R-:W-:Y:S01]  /*a6c0*/  UMOV UR4, 0x400 ;  /* 0x0000040000047882 */ /* 0x000fe20000000000 */
[----:B------:R-:W-:Y:S01]  /*a6d0*/  LEA R14, R18, R3, 0x7 ;  /* 0x00000003120e7211 */ /* 0x000fe200078e38ff */
[----:B------:R-:W-:Y:S01]  /*a6e0*/  IMAD R8, R8, UR6, RZ ;  /* 0x0000000608087c24 */ /* 0x000fe2000f8e02ff */
[----:B------:R-:W-:Y:S01]  /*a6f0*/  IADD3 R7, R7, R15, RZ ;  /* 0x0000000f07077210 */ /* 0x000fe20007ffe0ff */
[----:B------:R-:W-:Y:S01]  /*a700*/  IMAD R10, R10, UR8, RZ ;  /* 0x000000080a0a7c24 */ /* 0x000fe2000f8e02ff */
[----:B------:R-:W-:Y:S01]  /*a710*/  LOP3.LUT R3, R22, 0x7ffffffc, RZ, 0xc0, !PT ;  /* 0x7ffffffc16037812 */ /* 0x000fe200078ec0ff */
[----:B------:R-:W-:-:S02]  /*a720*/  IMAD R11, R9, UR7, R8 ;  /* 0x00000007090b7c24 */ /* 0x000fc4000f8e0208 */
        /* <DEDUP_REMOVED lines=26> */
[----:B------:R2:W3:Y:S04]  /*a8d0*/  SHFL.IDX PT, R4, R6, RZ, 0x1c1f ;  /* 0x001c1fff06047589 */ /* 0x0004e800000e0000 */
[----:B------:R2:W4:Y:S01]  /*a8e0*/  SHFL.IDX PT, R5, R9, RZ, 0x1c1f ;  /* 0x001c1fff09057589 */ /* 0x00052200000e0000 */
[----:B------:R-:W-:Y:S01]  /*a8f0*/  SHF.L.U32 R3, R3, 0x1, RZ ;  /* 0x0000000103037819 */ /* 0x000fe200000006ff */
        /* <DEDUP_REMOVED lines=14> */
[----:B------:R-:W-:Y:S01]  /*a9e0*/  VIADD R22, R3, 0x50 ;  /* 0x0000005003167836 */ /* 0x000fe20000000000 */
[----:B------:R-:W-:-:S02]  /*a9f0*/  ISETP.GE.AND P6, PT, R17, UR4, PT ;  /* 0x0000000411007c0c */ /* 0x000fc4000bfc6270 */
[----:B------:R-:W-:Y:S02]  /*aa00*/  ISETP.GE.AND P5, PT, R16, UR4, PT ;  /* 0x0000000410007c0c */ /* 0x000fe4000bfa6270 */
[C---:B------:R-:W-:Y:S01]  /*aa10*/  IADD3 R21, R3.reuse, 0x48, RZ ;  /* 0x0000004803157810 */ /* 0x040fe20007ffe0ff */
[C---:B---34-:R-:W-:Y:S01]  /*aa20*/  @!P0 IMAD.WIDE R10, R3.reuse, 0x4, R4 ;  /* 0x00000004030a8825 */ /* 0x058fe200078e0204 */
[----:B------:R-:W-:Y:S02]  /*aa30*/  ISETP.GE.AND P3, PT, R18, UR4, PT ;  /* 0x0000000412007c0c */ /* 0x000fe4000bf66270 */
[----:B------:R-:W-:Y:S02]  /*aa40*/  @!P1 LEA.HI R0, R0, R0, RZ, 0x1 ;  /* 0x0000000000009211 */ /* 0x000fe400078f08ff */
[----:B------:R-:W-:Y:S01]  /*aa50*/  @!P2 LEA.HI R2, R2, R2, RZ, 0x1 ;  /* 0x000000020202a211 */ /* 0x000fe200078f08ff */
[----:B------:R0:W-:Y:S01]  /*aa60*/  @!P0 ST.E.64 desc[UR36][R10.64], R24 ;  /* 0x000000180a008985 */ /* 0x0001e2000c101b24 */
[----:B------:R-:W-:Y:S01]  /*aa70*/  @!P1 LOP3.LUT R13, R0, 0xfffffffe, RZ, 0xc0, !PT ;  /* 0xfffffffe000d9812 */ /* 0x000fe200078ec0ff */
[----:B------:R-:W-:Y:S01]  /*aa80*/  VIADD R0, R3, 0x28 ;  /* 0x0000002803007836 */ /* 0x000fe20000000000 */
[----:B------:R-:W-:-:S02]  /*aa90*/  @!P2 LOP3.LUT R15, R2, 0xfffffffe, RZ, 0xc0, !PT ;  /* 0xfffffffe020fa812 */ /* 0x000fc400078ec0ff */
[----:B------:R-:W-:Y:S01]  /*aaa0*/  IADD3 R2, R3, 0x30, RZ ;  /* 0x0000003003027810 */ /* 0x000fe20007ffe0ff */
[--C-:B------:R-:W-:Y:S01]  /*aab0*/  @!P1 IMAD.WIDE R12, R13, 0x4, R4.reuse ;  /* 0x000000040d0c9825 */ /* 0x100fe200078e0204 */
[----:B------:R-:W-:Y:S02]  /*aac0*/  ISETP.GE.AND P0, PT, R0, UR4, PT ;  /* 0x0000000400007c0c */ /* 0x000fe4000bf06270 */
        /* <DEDUP_REMOVED lines=8> */
[----:B------:R-:W-:-:S02]  /*ab50*/  @!P6 LEA.HI R17, R17, R17, RZ, 0x1 ;  /* 0x000000111111e211 */ /* 0x000fc400078f08ff */
[----:B------:R-:W-:Y:S02]  /*ab60*/  @!P5 LOP3.LUT R11, R16, 0xfffffffe, RZ, 0xc0, !PT ;  /* 0xfffffffe100bd812 */ /* 0x000fe400078ec0ff */
[----:B------:R-:W-:Y:S02]  /*ab70*/  @!P0 LEA.HI R0, R0, R0, RZ, 0x1 ;  /* 0x0000000000008211 */ /* 0x000fe400078f08ff */
[----:B------:R-:W-:Y:S01]  /*ab80*/  @!P4 LEA.HI R2, R2, R2, RZ, 0x1 ;  /* 0x000000020202c211 */ /* 0x000fe200078f08ff */
[--C-:B------:R-:W-:Y:S01]  /*ab90*/  @!P5 IMAD.WIDE R10, R11, 0x4, R4.reuse ;  /* 0x000000040b0ad825 */ /* 0x100fe200078e0204 */
[----:B-1----:R-:W-:Y:S02]  /*aba0*/  @!P6 LOP3.LUT R13, R17, 0xfffffffe, RZ, 0xc0, !PT ;  /* 0xfffffffe110de812 */ /* 0x002fe400078ec0ff */
[----:B------:R-:W-:Y:S02]  /*abb0*/  @!P3 LEA.HI R18, R18, R18, RZ, 0x1 ;  /* 0x000000121212b211 */ /* 0x000fe400078f08ff */
[----:B------:R-:W-:Y:S01]  /*abc0*/  @!P2 LEA.HI R20, R20, R20, RZ, 0x1 ;  /* 0x000000141414a211 */ /* 0x000fe200078f08ff */
[----:B------:R-:W-:Y:S01]  /*abd0*/  @!P6 IMAD.WIDE R12, R13, 0x4, R4 ;  /* 0x000000040d0ce825 */ /* 0x000fe200078e0204 */
[----:B--2---:R-:W-:Y:S01]  /*abe0*/  @!P1 LEA.HI R14, R21, R21, RZ, 0x1 ;  /* 0x00000015150e9211 */ /* 0x004fe200078f08ff */
[----:B------:R0:W-:Y:S01]  /*abf0*/  @!P5 ST.E.64 desc[UR36][R10.64], R36 ;  /* 0x000000240a00d985 */ /* 0x0001e2000c101b24 */
[----:B------:R-:W-:-:S02]  /*ac00*/  @!P0 LOP3.LUT R15, R0, 0xfffffffe, RZ, 0xc0, !PT ;  /* 0xfffffffe000f8812 */ /* 0x000fc400078ec0ff */
[----:B------:R-:W-:Y:S01]  /*ac10*/  @!P4 LOP3.LUT R17, R2, 0xfffffffe, RZ, 0xc0, !PT ;  /* 0xfffffffe0211c812 */ /* 0x000fe200078ec0ff */
[----:B------:R1:W-:Y:S01]  /*ac20*/  @!P6 ST.E.64 desc[UR36][R12.64], R40 ;  /* 0x000000280c00e985 */ /* 0x0003e2000c101b24 */
[----:B------:R-:W-:Y:S01]  /*ac30*/  @!P3 LOP3.LUT R21, R18, 0xfffffffe, RZ, 0xc0, !PT ;  /* 0xfffffffe1215b812 */ /* 0x000fe200078ec0ff */
[C---:B------:R-:W-:Y:S01]  /*ac40*/  VIADD R2, R3.reuse, 0x68 ;  /* 0x0000006803027836 */ /* 0x040fe20000000000 */
[----:B------:R-:W-:Y:S01]  /*ac50*/  @!P2 LOP3.LUT R23, R20, 0xfffffffe, RZ, 0xc0, !PT ;  /* 0xfffffffe1417a812 */ /* 0x000fe200078ec0ff */
[C---:B------:R-:W-:Y:S01]  /*ac60*/  VIADD R18, R3.reuse, 0x70 ;  /* 0x0000007003127836 */ /* 0x040fe20000000000 */
[----:B------:R-:W-:Y:S02]  /*ac70*/  @!P1 LOP3.LUT R25, R14, 0xfffffffe, RZ, 0xc0, !PT ;  /* 0xfffffffe0e199812 */ /* 0x000fe400078ec0ff */
[----:B------:R-:W-:Y:S02]  /*ac80*/  ISETP.GE.AND P5, PT, R22, UR4, PT ;  /* 0x0000000416007c0c */ /* 0x000fe4000bfa6270 */
[----:B------:R-:W-:Y:S01]  /*ac90*/  IADD3 R0, R3, 0x60, RZ ;  /* 0x0000006003007810 */ /* 0x000fe20007ffe0ff */
[----:B0-----:R-:W-:Y:S01]  /*aca0*/  @!P0 IMAD.WIDE R10, R15, 0x4, R4 ;  /* 0x000000040f0a8825 */ /* 0x001fe200078e0204 */
[----:B------:R-:W-:-:S03]  /*acb0*/  ISETP.GE.AND P6, PT, R24, UR4, PT ;  /* 0x0000000418007c0c */ /* 0x000fc6000bfc6270 */
[--C-:B-1----:R-:W-:Y:S01]  /*acc0*/  @!P4 IMAD.WIDE R12, R17, 0x4, R4.reuse ;  /* 0x00000004110cc825 */ /* 0x102fe200078e0204 */
[----:B------:R0:W-:Y:S01]  /*acd0*/  @!P0 ST.E.64 desc[UR36][R10.64], R44 ;  /* 0x0000002c0a008985 */ /* 0x0001e2000c101b24 */
[----:B------:R-:W-:Y:S02]  /*ace0*/  ISETP.GE.AND P0, PT, R0, UR4, PT ;  /* 0x0000000400007c0c */ /* 0x000fe4000bf06270 */
[--C-:B------:R-:W-:Y:S01]  /*acf0*/  @!P3 IMAD.WIDE R14, R21, 0x4, R4.reuse ;  /* 0x00000004150eb825 */ /* 0x100fe200078e0204 */
[----:B------:R1:W-:Y:S01]  /*ad00*/  @!P4 ST.E.64 desc[UR36][R12.64], R48 ;  /* 0x000000300c00c985 */ /* 0x0003e2000c101b24 */
[----:B------:R-:W-:Y:S02]  /*ad10*/  @!P5 LEA.HI R22, R22, R22, RZ, 0x1 ;  /* 0x000000161616d211 */ /* 0x000fe400078f08ff */
        /* <DEDUP_REMOVED lines=12> */
[----:B0-----:R-:W-:Y:S01]  /*ade0*/  @!P5 LOP3.LUT R11, R22, 0xfffffffe, RZ, 0xc0, !PT ;  /* 0xfffffffe160bd812 */ /* 0x001fe200078ec0ff */
[----:B------:R-:W-:Y:S01]  /*adf0*/  VIADD R22, R3, 0xa0 ;  /* 0x000000a003167836 */ /* 0x000fe20000000000 */
[----:B------:R-:W-:Y:S02]  /*ae00*/  @!P0 LEA.HI R0, R0, R0, RZ, 0x1 ;  /* 0x0000000000008211 */ /* 0x000fe400078f08ff */
[----:B-1----:R-:W-:Y:S01]  /*ae10*/  @!P6 LOP3.LUT R13, R24, 0xfffffffe, RZ, 0xc0, !PT ;  /* 0xfffffffe180de812 */ /* 0x002fe200078ec0ff */
[--C-:B------:R-:W-:Y:S01]  /*ae20*/  @!P5 IMAD.WIDE R10, R11, 0x4, R4.reuse ;  /* 0x000000040b0ad825 */ /* 0x100fe200078e0204 */
        /* <DEDUP_REMOVED lines=15> */
[----:B------:R-:W-:-:S02]  /*af20*/  @!P4 LOP3.LUT R25, R25, 0xfffffffe, RZ, 0xc0, !PT ;  /* 0xfffffffe1919c812 */ /* 0x000fc400078ec0ff */
[----:B------:R-:W-:Y:S01]  /*af30*/  IADD3 R2, R3, 0x90, RZ ;  /* 0x0000009003027810 */ /* 0x000fe20007ffe0ff */
[----:B0-----:R-:W-:Y:S01]  /*af40*/  @!P1 IMAD.WIDE R10, R17, 0x4, R4 ;  /* 0x00000004110a9825 */ /* 0x001fe200078e0204 */
[----:B------:R-:W-:-:S03]  /*af50*/  ISETP.GE.AND P0, PT, R0, UR4, PT ;  /* 0x0000000400007c0c */ /* 0x000fc6000bf06270 */
[--C-:B-1----:R-:W-:Y:S01]  /*af60*/  @!P2 IMAD.WIDE R12, R21, 0x4, R4.reuse ;  /* 0x00000004150ca825 */ /* 0x102fe200078e0204 */
[----:B------:R0:W-:Y:S01]  /*af70*/  @!P1 ST.E.64 desc[UR36][R10.64], R76 ;  /* 0x0000004c0a009985 */ /* 0x0001e2000c101b24 */
[----:B------:R-:W-:Y:S02]  /*af80*/  ISETP.GE.AND P1, PT, R2, UR4, PT ;  /* 0x0000000402007c0c */ /* 0x000fe4000bf26270 */
[--C-:B------:R-:W-:Y:S01]  /*af90*/  @!P3 IMAD.WIDE R16, R23, 0x4, R4.reuse ;  /* 0x000000041710b825 */ /* 0x100fe200078e0204 */
[----:B--2---:R-:W-:Y:S01]  /*afa0*/  IADD3 R14, R3, 0xa8, RZ ;  /* 0x000000a8030e7810 */ /* 0x004fe20007ffe0ff */
[----:B------:R1:W-:Y:S01]  /*afb0*/  @!P2 ST.E.64 desc[UR36][R12.64], R80 ;  /* 0x000000500c00a985 */ /* 0x0003e2000c101b24 */
[----:B------:R-:W-:Y:S01]  /*afc0*/  ISETP.GE.AND P2, PT, R18, UR4, PT ;  /* 0x0000000412007c0c */ /* 0x000fe2000bf46270 */
[----:B------:R-:W-:Y:S02]  /*afd0*/  @!P4 IMAD.WIDE R20, R25, 0x4, R4 ;  /* 0x000000041914c825 */ /* 0x000fe400078e0204 */
[----:B------:R2:W-:Y:S01]  /*afe0*/  @!P3 ST.E.64 desc[UR36][R16.64], R84 ;  /* 0x000000541000b985 */ /* 0x0005e2000c101b24 */
[----:B------:R-:W-:Y:S01]  /*aff0*/  ISETP.GE.AND P3, PT, R22, UR4, PT ;  /* 0x0000000416007c0c */ /* 0x000fe2000bf66270 */
[C---:B------:R-:W-:Y:S01]  /*b000*/  VIADD R15, R3.reuse, 0xb0 ;  /* 0x000000b0030f7836 */ /* 0x040fe20000000000 */
[----:B------:R-:W-:Y:S01]  /*b010*/  @!P0 LEA.HI R0, R0, R0, RZ, 0x1 ;  /* 0x0000000000008211 */ /* 0x000fe200078f08ff */
[----:B------:R3:W-:Y:S01]  /*b020*/  @!P4 ST.E.64 desc[UR36][R20.64], R88 ;  /* 0x000000581400c985 */ /* 0x0007e2000c101b24 */
[----:B0-----:R-:W-:Y:S01]  /*b030*/  VIADD R11, R3, 0xb8 ;  /* 0x000000b8030b7836 */ /* 0x001fe20000000000 */
        /* <DEDUP_REMOVED lines=30> */
.L_x_5487:
[----:B------:R-:W-:Y:S05]  /*b220*/  BSYNC B0 ;  /* 0x0000000000007941 */ /* 0x000fea0003800000 */
.L_x_5486:
[----:B------:R-:W-:Y:S01]  /*b230*/  ISETP.GE.AND P0, PT, R8, R7, PT ;  /* 0x000000070800720c */ /* 0x000fe20003f06270 */
[----:B0---4-:R4:W0:Y:S04]  /*b240*/  SHFL.IDX PT, R5, R9, 0x1, 0x1c1f ;  /* 0x003c1f0009057f89 */ /* 0x01182800000e0000 */
[----:B---3--:R4:W3:Y:S08]  /*b250*/  SHFL.IDX PT, R4, R6, 0x1, 0x1c1f ;  /* 0x003c1f0006047f89 */ /* 0x0088f000000e0000 */
[----:B----4-:R-:W-:Y:S05]  /*b260*/  @P0 BRA `(.L_x_5446) ;  /* 0x0000004800540947 */ /* 0x010fea0003800000 */
[C---:B--2---:R-:W-:Y:S01]  /*b270*/  IADD3 R0, R3.reuse, 0x8, RZ ;  /* 0x0000000803007810 */ /* 0x044fe20007ffe0ff */
        /* <DEDUP_REMOVED lines=15> */
[----:B0--3--:R-:W-:Y:S01]  /*b370*/  @!P2 IMAD.WIDE R6, R3, 0x4, R4 ;  /* 0x000000040306a825 */ /* 0x009fe200078e0204 */
[----:B------:R-:W-:-:S02]  /*b380*/  ISETP.GE.AND P6, PT, R14, UR4, PT ;  /* 0x000000040e007c0c */ /* 0x000fc4000bfc6270 */
[----:B------:R-:W-:Y:S02]  /*b390*/  @!P3 LEA.HI R0, R0, R0, RZ, 0x1 ;  /* 0x000000000000b211 */ /* 0x000fe400078f08ff */
[----:B------:R0:W-:Y:S01]  /*b3a0*/  @!P2 ST.E.64 desc[UR36][R6.64], R26 ;  /* 0x0000001a0600a985 */ /* 0x0001e2000c101b24 */
[----:B------:R-:W-:Y:S02]  /*b3b0*/  @!P0 LEA.HI R2, R2, R2, RZ, 0x1 ;  /* 0x0000000202028211 */ /* 0x000fe400078f08ff */
[----:B------:R-:W-:Y:S02]  /*b3c0*/  @!P3 LOP3.LUT R9, R0, 0xfffffffe, RZ, 0xc0, !PT ;  /* 0xfffffffe0009b812 */ /* 0x000fe400078ec0ff */
[----:B------:R-:W-:Y:S02]  /*b3d0*/  IADD3 R0, R3, 0x20, RZ ;  /* 0x0000002003007810 */ /* 0x000fe40007ffe0ff */
[----:B------:R-:W-:Y:S01]  /*b3e0*/  @!P1 LEA.HI R10, R10, R10, RZ, 0x1 ;  /* 0x0000000a0a0a9211 */ /* 0x000fe200078f08ff */
[----:B------:R-:W-:Y:S01]  /*b3f0*/  @!P3 IMAD.WIDE R8, R9, 0x4, R4 ;  /* 0x000000040908b825 */ /* 0x000fe200078e0204 */
[----:B------:R-:W-:-:S02]  /*b400*/  ISETP.GE.AND P2, PT, R0, UR4, PT ;  /* 0x0000000400007c0c */ /* 0x000fc4000bf46270 */
[----:B------:R-:W-:Y:S02]  /*b410*/  @!P4 LEA.HI R12, R12, R12, RZ, 0x1 ;  /* 0x0000000c0c0cc211 */ /* 0x000fe400078f08ff */
[----:B------:R1:W-:Y:S01]  /*b420*/  @!P3 ST.E.64 desc[UR36][R8.64], R30 ;  /* 0x0000001e0800b985 */ /* 0x0003e2000c101b24 */
[----:B------:R-:W-:Y:S02]  /*b430*/  ISETP.GE.AND P3, PT, R11, UR4, PT ;  /* 0x000000040b007c0c */ /* 0x000fe4000bf66270 */
[----:B0-----:R-:W-:Y:S02]  /*b440*/  @!P0 LOP3.LUT R7, R2, 0xfffffffe, RZ, 0xc0, !PT ;  /* 0xfffffffe02078812 */ /* 0x001fe400078ec0ff */
[----:B------:R-:W-:Y:S02]  /*b450*/  @!P6 LEA.HI R14, R14, R14, RZ, 0x1 ;  /* 0x0000000e0e0ee211 */ /* 0x000fe400078f08ff */
[----:B------:R-:W-:Y:S01]  /*b460*/  @!P4 LOP3.LUT R15, R12, 0xfffffffe, RZ, 0xc0, !PT ;  /* 0xfffffffe0c0fc812 */ /* 0x000fe200078ec0ff */
[----:B------:R-:W-:Y:S01]  /*b470*/  @!P0 IMAD.WIDE R6, R7, 0x4, R4 ;  /* 0x0000000407068825 */ /* 0x000fe200078e0204 */
[----:B------:R-:W-:-:S02]  /*b480*/  @!P2 LEA.HI R0, R0, R0, RZ, 0x1 ;  /* 0x000000000000a211 */ /* 0x000fc400078f08ff */
[----:B------:R-:W-:Y:S02]  /*b490*/  @!P6 LOP3.LUT R21, R14, 0xfffffffe, RZ, 0xc0, !PT ;  /* 0xfffffffe0e15e812 */ /* 0x000fe400078ec0ff */
[----:B------:R0:W-:Y:S01]  /*b4a0*/  @!P0 ST.E.64 desc[UR36][R6.64], R34 ;  /* 0x0000002206008985 */ /* 0x0001e2000c101b24 */
[----:B-1----:R-:W-:Y:S02]  /*b4b0*/  @!P1 LOP3.LUT R9, R10, 0xfffffffe, RZ, 0xc0, !PT ;  /* 0xfffffffe0a099812 */ /* 0x002fe400078ec0ff */
[----:B------:R-:W-:Y:S02]  /*b4c0*/  @!P3 LEA.HI R2, R11, R11, RZ, 0x1 ;  /* 0x0000000b0b02b211 */ /* 0x000fe400078f08ff */
[----:B------:R-:W-:Y:S01]  /*b4d0*/  @!P5 LEA.HI R10, R13, R13, RZ, 0x1 ;  /* 0x0000000d0d0ad211 */ /* 0x000fe200078f08ff */
[--C-:B------:R-:W-:Y:S01]  /*b4e0*/  @!P1 IMAD.WIDE R8, R9, 0x4, R4.reuse ;  /* 0x0000000409089825 */ /* 0x100fe200078e0204 */
[----:B------:R-:W-:Y:S02]  /*b4f0*/  @!P2 LOP3.LUT R11, R0, 0xfffffffe, RZ, 0xc0, !PT ;  /* 0xfffffffe000ba812 */ /* 0x000fe400078ec0ff */
[----:B------:R-:W-:Y:S01]  /*b500*/  @!P3 LOP3.LUT R13, R2, 0xfffffffe, RZ, 0xc0, !PT ;  /* 0xfffffffe020db812 */ /* 0x000fe200078ec0ff */
[C---:B------:R-:W-:Y:S01]  /*b510*/  VIADD R0, R3.reuse, 0x58 ;  /* 0x0000005803007836 */ /* 0x040fe20000000000 */
[----:B------:R-:W-:Y:S01]  /*b520*/  @!P5 LOP3.LUT R17, R10, 0xfffffffe, RZ, 0xc0, !PT ;  /* 0xfffffffe0a11d812 */ /* 0x000fe200078ec0ff */
[----:B------:R1:W-:Y:S01]  /*b530*/  @!P1 ST.E.64 desc[UR36][R8.64], R38 ;  /* 0x0000002608009985 */ /* 0x0003e2000c101b24 */
[----:B------:R-:W-:Y:S01]  /*b540*/  IADD3 R18, R3, 0x50, RZ ;  /* 0x0000005003127810 */ /* 0x000fe20007ffe0ff */
[----:B0-----:R-:W-:Y:S01]  /*b550*/  @!P2 IMAD.WIDE R6, R11, 0x4, R4 ;  /* 0x000000040b06a825 */ /* 0x001fe200078e0204 */
[----:B------:R-:W-:-:S02]  /*b560*/  ISETP.GE.AND P1, PT, R16, UR4, PT ;  /* 0x0000000410007c0c */ /* 0x000fc4000bf26270 */
[----:B------:R-:W-:Y:S01]  /*b570*/  ISETP.GE.AND P0, PT, R18, UR4, PT ;  /* 0x0000000412007c0c */ /* 0x000fe2000bf06270 */
[--C-:B------:R-:W-:Y:S01]  /*b580*/  @!P4 IMAD.WIDE R10, R15, 0x4, R4.reuse ;  /* 0x000000040f0ac825 */ /* 0x100fe200078e0204 */
[----:B------:R0:W-:Y:S01]  /*b590*/  @!P2 ST.E.64 desc[UR36][R6.64], R42 ;  /* 0x0000002a0600a985 */ /* 0x0001e2000c101b24 */
[----:B------:R-:W-:Y:S02]  /*b5a0*/  ISETP.GE.AND P2, PT, R0, UR4, PT ;  /* 0x0000000400007c0c */ /* 0x000fe4000bf46270 */
[----:B------:R-:W-:-:S04]  /*b5b0*/  @!P6 IMAD.WIDE R14, R21, 0x4, R4 ;  /* 0x00000004150ee825 */ /* 0x000fc800078e0204 */
[--C-:B-1----:R-:W-:Y:S02]  /*b5c0*/  @!P3 IMAD.WIDE R8, R13, 0x4, R4.reuse ;  /* 0x000000040d08b825 */ /* 0x102fe400078e0204 */
        /* <DEDUP_REMOVED lines=10> */
[----:B------:R-:W-:Y:S01]  /*b670*/  ISETP.GE.AND P3, PT, R21, UR4, PT ;  /* 0x0000000415007c0c */ /* 0x000fe2000bf66270 */
[----:B------:R4:W-:Y:S01]  /*b680*/  @!P6 ST.E.64 desc[UR36][R14.64], R58 ;  /* 0x0000003a0e00e985 */ /* 0x0009e2000c101b24 */
        /* <DEDUP_REMOVED lines=19> */
[C---:B------:R-:W-:Y:S01]  /*b7c0*/  VIADD R20, R3.reuse, 0xa8 ;  /* 0x000000a803147836 */ /* 0x040fe20000000000 */
[----:B------:R-:W-:Y:S02]  /*b7d0*/  IADD3 R16, R3, 0x80, RZ ;  /* 0x0000008003107810 */ /* 0x000fe40007ffe0ff */
[----:B------:R-:W-:Y:S01]  /*b7e0*/  @!P3 LOP3.LUT R21, R21, 0xfffffffe, RZ, 0xc0, !PT ;  /* 0xfffffffe1515b812 */ /* 0x000fe200078ec0ff */
[--C-:B0-----:R-:W-:Y:S01]  /*b7f0*/  @!P2 IMAD.WIDE R6, R11, 0x4, R4.reuse ;  /* 0x000000040b06a825 */ /* 0x101fe200078e0204 */
[----:B------:R-:W-:Y:S02]  /*b800*/  ISETP.GE.AND P0, PT, R16, UR4, PT ;  /* 0x0000000410007c0c */ /* 0x000fe4000bf06270 */
[----:B------:R-:W-:Y:S01]  /*b810*/  ISETP.GE.AND P1, PT, R18, UR4, PT ;  /* 0x0000000412007c0c */ /* 0x000fe2000bf26270 */
[----:B-1----:R-:W-:Y:S01]  /*b820*/  @!P6 IMAD.WIDE R8, R13, 0x4, R4 ;  /* 0x000000040d08e825 */ /* 0x002fe200078e0204 */
[----:B------:R0:W-:Y:S01]  /*b830*/  @!P2 ST.E.64 desc[UR36][R6.64], R70 ;  /* 0x000000460600a985 */ /* 0x0001e2000c101b24 */
[----:B------:R-:W-:-:S02]  /*b840*/  IADD3 R2, R3, 0x98, RZ ;  /* 0x0000009803027810 */ /* 0x000fc40007ffe0ff */
        /* <DEDUP_REMOVED lines=9> */
[C---:B------:R-:W-:Y:S01]  /*b8e0*/  VIADD R17, R3.reuse, 0xa0 ;  /* 0x000000a003117836 */ /* 0x040fe20000000000 */
[----:B------:R4:W-:Y:S01]  /*b8f0*/  @!P3 ST.E.64 desc[UR36][R14.64], R86 ;  /* 0x000000560e00b985 */ /* 0x0009e2000c101b24 */
        /* <DEDUP_REMOVED lines=39> */
.L_x_5485:
[----:B------:R-:W0:Y:S02]  /*bb70*/  S2R R0, SR_TID.X ;  /* 0x0000000000007919 */ /* 0x000e240000002100 */
[----:B0-----:R-:W-:-:S05]  /*bb80*/  VIADD R2, R0, 0xffffff80 ;  /* 0xffffff8000027836 */ /* 0x001fca0000000000 */
[----:B------:R-:W-:-:S13]  /*bb90*/  ISETP.GT.AND P0, PT, R2, 0x7f, PT ;  /* 0x0000007f0200780c */ /* 0x000fda0003f04270 */
[----:B------:R-:W-:Y:S05]  /*bba0*/  @P0 BRA `(.L_x_5446) ;  /* 0x0000004000040947 */ /* 0x000fea0003800000 */
[----:B------:R-:W0:Y:S01]  /*bbb0*/  S2R R3, SR_CTAID.X ;  /* 0x0000000000037919 */ /* 0x000e220000002500 */
[----:B------:R-:W1:Y:S01]  /*bbc0*/  LDC R6, c[0x0][0xbe8] ;  /* 0x0002fa00ff067b82 */ /* 0x000e620000000800 */
[----:B------:R-:W-:Y:S01]  /*bbd0*/  ULDC UR4, c[0x0][0xa88] ;  /* 0x0002a20000047ab9 */ /* 0x000fe20000000800 */
[----:B0-----:R-:W-:Y:S01]  /*bbe0*/  LEA R0, R3, R0, 0x7 ;  /* 0x0000000003007211 */ /* 0x001fe200078e38ff */
[----:B-1----:R-:W-:-:S04]  /*bbf0*/  IMAD R3, R6, UR4, RZ ;  /* 0x0000000406037c24 */ /* 0x002fc8000f8e02ff */
[----:B------:R-:W-:-:S05]  /*bc00*/  VIADD R0, R0, 0xffffff80 ;  /* 0xffffff8000007836 */ /* 0x000fca0000000000 */
[----:B------:R-:W-:-:S13]  /*bc10*/  ISETP.GE.AND P0, PT, R0, R3, PT ;  /* 0x000000030000720c */ /* 0x000fda0003f06270 */
[----:B------:R-:W-:Y:S05]  /*bc20*/  @P0 BRA `(.L_x_5446) ;  /* 0x0000003c00e40947 */ /* 0x000fea0003800000 */
[----:B------:R-:W-:Y:S01]  /*bc30*/  ISETP.NE.AND P0, PT, R6, 0x1, PT ;  /* 0x000000010600780c */ /* 0x000fe20003f05270 */
[----:B------:R-:W0:Y:S01]  /*bc40*/  S2UR UR7, SR_CTAID.Z ;  /* 0x00000000000779c3 */ /* 0x000e220000002700 */
[----:B------:R-:W-:Y:S01]  /*bc50*/  R2UR UR11, R19 ;  /* 0x00000000130b72ca */ /* 0x000fe200000e0000 */
[----:B------:R-:W-:Y:S01]  /*bc60*/  ULDC.64 UR8, c[0x0][0xbd0] ;  /* 0x0002f40000087ab9 */ /* 0x000fe20000000a00 */
[----:B------:R-:W-:-:S05]  /*bc70*/  IMAD.MOV.U32 R5, RZ, RZ, R0 ;  /* 0x000000ffff057224 */ /* 0x000fca00078e0000 */
        /* <DEDUP_REMOVED lines=9> */
[----:B------:R-:W-:Y:S02]  /*bd10*/  UIADD3 UR6, UR5, UR6, URZ ;  /* 0x0000000605067290 */ /* 0x000fe4000fffe03f */
[----:B------:R-:W-:Y:S01]  /*bd20*/  IMAD.U32 R3, RZ, RZ, UR5 ;  /* 0x00000005ff037e24 */ /* 0x000fe2000f8e00ff */
[----:B------:R-:W-:Y:S02]  /*bd30*/  ULDC.64 UR4, c[0x0][0xbe0] ;  /* 0x0002f80000047ab9 */ /* 0x000fe40000000a00 */
[----:B------:R-:W0:Y:S01]  /*bd40*/  S2UR UR10, SR_CTAID.Y ;  /* 0x00000000000a79c3 */ /* 0x000e220000002600 */
[----:B------:R-:W-:-:S02]  /*bd50*/  IMAD.U32 R3, RZ, RZ, UR6 ;  /* 0x00000006ff037e24 */ /* 0x000fc4000f8e00ff */
[C---:B-1----:R-:W-:Y:S02]  /*bd60*/  IMAD R12, R10.reuse, UR8, RZ ;  /* 0x000000080a0c7c24 */ /* 0x042fe4000f8e02ff */
[----:B------:R-:W-:-:S03]  /*bd70*/  IMAD.WIDE.U32 R2, R10, UR7, R2 ;  /* 0x000000070a027c25 */ /* 0x000fc6000f8e0002 */
[----:B------:R-:W0:Y:S01]  /*bd80*/  LDC R8, c[0x0][0xc50] ;  /* 0x00031400ff087b82 */ /* 0x000e220000000800 */
[----:B--2---:R-:W-:Y:S01]  /*bd90*/  @P0 IMAD.HI.U32 R4, R0, R7, RZ ;  /* 0x0000000700040227 */ /* 0x004fe200078e00ff */
[----:B------:R-:W-:-:S03]  /*bda0*/  IADD3 R7, RZ, -UR11, RZ ;  /* 0x8000000bff077c10 */ /* 0x000fc6000fffe0ff */
[----:B------:R-:W-:Y:S01]  /*bdb0*/  IMAD R11, R11, UR7, R12 ;  /* 0x000000070b0b7c24 */ /* 0x000fe2000f8e020c */
[----:B---3--:R-:W-:-:S03]  /*bdc0*/  @P0 SHF.R.U32.HI R5, RZ, R9, R4 ;  /* 0x00000009ff050219 */ /* 0x008fc60000011604 */
[----:B------:R-:W-:Y:S02]  /*bdd0*/  IMAD.IADD R3, R11, 0x1, R3 ;  /* 0x000000010b037824 */ /* 0x000fe400078e0203 */
        /* <DEDUP_REMOVED lines=22> */
.L_x_5444:
        /* <DEDUP_REMOVED lines=18> */
.L_x_5488:
[----:B------:R-:W-:Y:S01]  /*c060*/  ULDC UR44, c[0x0][0xc50] ;  /* 0x00031400002c7ab9 */ /* 0x000fe20000000800 */
[----:B------:R-:W-:Y:S01]  /*c070*/  UMOV UR41, UR6 ;  /* 0x0000000600297c82 */ /* 0x000fe20008000000 */
[----:B------:R-:W-:-:S11]  /*c080*/  UISETP.NE.AND UP0, UPT, UR44, 0x1, UPT ;  /* 0x000000012c00788c */ /* 0x000fd6000bf05270 */
[----:B------:R-:W-:Y:S01]  /*c090*/  @UP0 ULDC UR4, c[0x0][0xc54] ;  /* 0x0003150000040ab9 */ /* 0x000fe20000000800 */
[----:B------:R-:W-:Y:S01]  /*c0a0*/  @UP0 ULDC UR7, c[0x0][0xc58] ;  /* 0x0003160000070ab9 */ /* 0x000fe20000000800 */
[----:B------:R-:W-:-:S04]  /*c0b0*/  UIMAD.WIDE.U32 UR4, UR6, UR4, URZ ;  /* 0x00000004060472a5 */ /* 0x000fc8000f8e003f */
[----:B------:R-:W-:-:S12]  /*c0c0*/  @UP0 USHF.R.U32.HI UR41, URZ, UR7, UR5 ;  /* 0x000000073f290299 */ /* 0x000fd80008011605 */
.L_x_5489:
[----:B------:R-:W-:Y:S01]  /*c0d0*/  ISETP.GE.AND P0, PT, R26, RZ, PT ;  /* 0x000000ff1a00720c */ /* 0x000fe20003f06270 */
[----:B------:R-:W-:Y:S01]  /*c0e0*/  UIADD3 UR4, -UR41, URZ, URZ ;  /* 0x0000003f29047290 */ /* 0x000fe2000fffe13f */
[----:B------:R-:W-:Y:S01]  /*c0f0*/  IMAD.MOV.U32 R28, RZ, RZ, 0x1 ;  /* 0x00000001ff1c7424 */ /* 0x000fe200078e00ff */
[----:B------:R-:W-:Y:S01]  /*c100*/  MOV R0, RZ ;  /* 0x000000ff00007202 */ /* 0x000fe20000000f00 */
[----:B------:R-:W-:Y:S01]  /*c110*/  IMAD.MOV.U32 R6, RZ, RZ, 0x1 ;  /* 0x00000001ff067424 */ /* 0x000fe200078e00ff */
[----:B------:R-:W-:-:S08]  /*c120*/  UIMAD UR44, UR44, UR4, UR6 ;  /* 0x000000042c2c72a4 */ /* 0x000fd0000f8e0206 */
[----:B------:R-:W-:Y:S05]  /*c130*/  @!P0 BRA `(.L_x_5490) ;  /* 0x0000003400d88947 */ /* 0x000fea0003800000 */
[----:B------:R-:W0:Y:S01]  /*c140*/  LDC.64 R2, c[0x0][0xa28] ;  /* 0x00028a00ff027b82 */ /* 0x000e220000000a00 */
[----:B------:R-:W-:Y:S01]  /*c150*/  ULDC UR4, c[0x0][0x448] ;  /* 0x0001120000047ab9 */ /* 0x000fe20000000800 */
[----:B------:R-:W-:Y:S01]  /*c160*/  ULDC UR7, c[0x0][0x2f0] ;  /* 0x0000bc0000077ab9 */ /* 0x000fe20000000800 */
[----:B------:R-:W-:-:S05]  /*c170*/  IMAD.MOV.U32 R22, RZ, RZ, RZ ;  /* 0x000000ffff167224 */ /* 0x000fca00078e00ff */
[----:B------:R-:W1:Y:S01]  /*c180*/  S2UR UR48, SR_CTAID.X ;  /* 0x00000000003079c3 */ /* 0x000e620000002500 */
[----:B------:R-:W-:Y:S01]  /*c190*/  UISETP.NE.AND UP1, UPT, UR4, 0x1, UPT ;  /* 0x000000010400788c */ /* 0x000fe2000bf25270 */
[----:B------:R-:W-:Y:S02]  /*c1a0*/  ULDC UR8, c[0x0][0x288] ;  /* 0x0000a20000087ab9 */ /* 0x000fe40000000800 */
[----:B------:R-:W-:Y:S02]  /*c1b0*/  ULDC.64 UR4, c[0x0][0x418] ;  /* 0x0001060000047ab9 */ /* 0x000fe40000000a00 */
[----:B------:R-:W-:-:S03]  /*c1c0*/  UISETP.NE.U32.AND UP0, UPT, UR4, URZ, UPT ;  /* 0x0000003f0400728c */ /* 0x000fc6000bf05070 */
[----:B------:R-:W-:Y:S01]  /*c1d0*/  ULDC UR4, c[0x0][0x424] ;  /* 0x0001090000047ab9 */ /* 0x000fe20000000800 */
[----:B------:R-:W-:-:S03]  /*c1e0*/  UISETP.NE.AND.EX UP0, UPT, UR5, URZ, UPT, UP0 ;  /* 0x0000003f0500728c */ /* 0x000fc6000bf05300 */
[----:B------:R-:W-:Y:S01]  /*c1f0*/  @UP1 ULDC UR5, c[0x0][0x44c] ;  /* 0x0001130000051ab9 */ /* 0x000fe20000000800 */
[----:B0-----:R-:W-:Y:S01]  /*c200*/  ISETP.NE.U32.AND P0, PT, R2, RZ, PT ;  /* 0x000000ff0200720c */ /* 0x001fe20003f05070 */
[----:B------:R-:W-:-:S03]  /*c210*/  USEL UR42, UR4, 0x1, UP0 ;  /* 0x00000001042a7887 */ /* 0x000fc60008000000 */
[----:B------:R-:W-:Y:S01]  /*c220*/  ISETP.NE.AND.EX P0, PT, R3, RZ, PT, P0 ;  /* 0x000000ff0300720c */ /* 0x000fe20003f05300 */
[----:B-1----:R-:W-:Y:S02]  /*c230*/  ULEA UR6, UR48, 0x7f, 0x7 ;  /* 0x0000007f30067891 */ /* 0x002fe4000f8e383f */
[----:B------:R-:W-:Y:S02]  /*c240*/  UIMAD UR42, UR42, UR7, URZ ;  /* 0x000000072a2a72a4 */ /* 0x000fe4000f8e023f */
[----:B------:R-:W-:Y:S01]  /*c250*/  UIMAD.WIDE.U32 UR4, UR6, UR5, URZ ;  /* 0x00000005060472a5 */ /* 0x000fe2000f8e003f */
[----:B------:R-:W-:-:S03]  /*c260*/  @UP1 ULDC UR7, c[0x0][0x450] ;  /* 0x0001140000071ab9 */ /* 0x000fc60000000800 */
[----:B------:R-:W-:-:S04]  /*c270*/  @UP1 USHF.R.U32.HI UR6, URZ, UR7, UR5 ;  /* 0x000000073f061299 */ /* 0x000fc80008011605 */
[----:B------:R-:W0:Y:S01]  /*c280*/  @P0 LDC.64 R2, c[0x0][0xa28] ;  /* 0x00028a00ff020b82 */ /* 0x000e220000000a00 */
[----:B------:R-:W-:Y:S02]  /*c290*/  UIADD3 UR5, UR42, 0x60, -UR8 ;  /* 0x000000602a057890 */ /* 0x000fe4000fffe808 */
[----:B------:R-:W-:Y:S02]  /*c2a0*/  UIADD3 UR4, UR42, 0x5f, URZ ;  /* 0x0000005f2a047890 */ /* 0x000fe4000fffe03f */
[----:B------:R-:W-:Y:S02]  /*c2b0*/  UIADD3 UR6, UR5, UR6, URZ ;  /* 0x0000000605067290 */ /* 0x000fe4000fffe03f */
[----:B------:R-:W-:Y:S02]  /*c2c0*/  UIMAD.WIDE UR4, UR4, 0x2aaaaaab, URZ ;  /* 0x2aaaaaab040478a5 */ /* 0x000fe4000f8e023f */
[----:B------:R-:W-:Y:S02]  /*c2d0*/  UIMAD.WIDE UR6, UR6, 0x2aaaaaab, URZ ;  /* 0x2aaaaaab060678a5 */ /* 0x000fe4000f8e023f */
[----:B------:R-:W-:-:S02]  /*c2e0*/  USHF.R.U32.HI UR43, URZ, 0x1f, UR5 ;  /* 0x0000001f3f2b7899 */ /* 0x000fc40008011605 */
[----:B------:R-:W-:Y:S02]  /*c2f0*/  USHF.R.U32.HI UR45, URZ, 0x1f, UR7 ;  /* 0x0000001f3f2d7899 */ /* 0x000fe40008011607 */
[----:B------:R-:W-:Y:S02]  /*c300*/  ULEA.HI.SX32 UR43, UR5, UR43, 0x1c ;  /* 0x0000002b052b7291 */ /* 0x000fe4000f8fe23f */
[----:B------:R-:W-:-:S04]  /*c310*/  ULEA.HI.SX32 UR45, UR7, UR45, 0x1c ;  /* 0x0000002d072d7291 */ /* 0x000fc8000f8fe23f */
[----:B------:R-:W-:Y:S02]  /*c320*/  UISETP.LT.AND UP0, UPT, UR43, UR45, UPT ;  /* 0x0000002d2b00728c */ /* 0x000fe4000bf01270 */
[----:B------:R-:W-:Y:S01]  /*c330*/  UP2UR UR49, UPR, URZ, 0x2 ;  /* 0x000000023f317883 */ /* 0x000fe20008000000 */
[----:B0-----:R-:W-:Y:S01]  /*c340*/  @P0 IMAD.WIDE R2, R26, 0x4, R2 ;  /* 0x000000041a020825 */ /* 0x001fe200078e0202 */
[----:B------:R-:W-:-:S04]  /*c350*/  USEL UR11, UR43, UR45, UP0 ;  /* 0x0000002d2b0b7287 */ /* 0x000fc80008000000 */
[----:B------:R-:W-:Y:S01]  /*c360*/  UISETP.GE.AND UP1, UPT, UR11, 0x1, UPT ;  /* 0x000000010b00788c */ /* 0x000fe2000bf26270 */
[----:B------:R0:W5:Y:S01]  /*c370*/  @P0 LDG.E R22, desc[UR36][R2.64] ;  /* 0x0000002402160981 */ /* 0x000162000c1e1900 */
[----:B------:R-:W-:Y:S02]  /*c380*/  USHF.R.U32.HI UR9, URZ, 0x10, UR44 ;  /* 0x000000103f097899 */ /* 0x000fe4000801162c */
[----:B------:R-:W-:Y:S02]  /*c390*/  ULOP3.LUT UR44, UR44, 0xffff, URZ, 0xc0, !UPT ;  /* 0x0000ffff2c2c7892 */ /* 0x000fe4000f8ec03f */
[----:B------:R-:W-:Y:S01]  /*c3a0*/  PLOP3.LUT P0, PT, PT, PT, UP1, 0x80, 0x0 ;  /* 0x000000000000781c */ /* 0x000fe20003f0f018 */
[----:B------:R-:W-:Y:S01]  /*c3b0*/  UISETP.NE.AND UP0, UPT, UR9, URZ, UPT ;  /* 0x0000003f0900728c */ /* 0x000fe2000bf05270 */
[----:B------:R-:W-:-:S10]  /*c3c0*/  UMOV UR40, URZ ;  /* 0x0000003f00287c82 */ /* 0x000fd40008000000 */
[----:B------:R-:W-:Y:S01]  /*c3d0*/  @!UP0 ULDC UR9, c[0x0][0x9f0] ;  /* 0x00027c0000098ab9 */ /* 0x000fe20000000800 */
        /* <DEDUP_REMOVED lines=11> */
[----:B0-----:R-:W-:Y:S01]  /*c490*/  IADD3 R2, R0, 0xffffffe, RZ ;  /* 0x0ffffffe00027810 */ /* 0x001fe20007ffe0ff */
[----:B------:R-:W-:-:S05]  /*c4a0*/  IMAD.MOV R0, RZ, RZ, -R4 ;  /* 0x000000ffff007224 */ /* 0x000fca00078e0a04 */
        /* <DEDUP_REMOVED lines=18> */
.L_x_5491:
[----:B------:R-:W-:Y:S02]  /*c5d0*/  UIMAD UR50, UR44, UR40, URZ ;  /* 0x000000282c3272a4 */ /* 0x000fe4000f8e023f */
[----:B------:R-:W-:Y:S02]  /*c5e0*/  IMAD.U32 R0, RZ, RZ, UR40 ;  /* 0x00000028ff007e24 */ /* 0x000fe4000f8e00ff */
[----:B------:R-:W-:Y:S02]  /*c5f0*/  IMAD.MOV.U32 R6, RZ, RZ, 0x1 ;  /* 0x00000001ff067424 */ /* 0x000fe400078e00ff */
[----:B------:R-:W-:-:S04]  /*c600*/  MOV R19, UR50 ;  /* 0x0000003200137c02 */ /* 0x000fc80008000f00 */
        /* <DEDUP_REMOVED lines=27> */
.L_x_5492:
        /* <DEDUP_REMOVED lines=20> */
.L_x_5494:
        /* <DEDUP_REMOVED lines=15> */
.L_x_5493:
        /* <DEDUP_REMOVED lines=17> */
[----:B------:R-:W-:-:S05]  /*cb00*/  IMAD R5, R31, 0x60, R37 ;  /* 0x000000601f057824 */ /* 0x000fca00078e0225 */
[C---:B------:R-:W-:Y:S01]  /*cb10*/  ISETP.GE.AND P0, PT, R5.reuse, UR42, PT ;  /* 0x0000002a05007c0c */ /* 0x040fe2000bf06270 */
[----:B0-----:R-:W0:Y:S01]  /*cb20*/  @P1 LDC R3, c[0x0][0x434] ;  /* 0x00010d00ff031b82 */ /* 0x001e220000000800 */
[----:B-----5:R-:W-:Y:S02]  /*cb30*/  IADD3 R10, R5, R22, RZ ;  /* 0x00000016050a7210 */ /* 0x020fe40007ffe0ff */
[----:B------:R-:W-:Y:S02]  /*cb40*/  ISETP.GT.U32.OR P0, PT, R37, 0x5f, P0 ;  /* 0x0000005f2500780c */ /* 0x000fe40000704470 */
[----:B------:R-:W-:Y:S01]  /*cb50*/  @P1 LOP3.LUT R16, R16, 0x20, RZ, 0xfc, !PT ;  /* 0x0000002010101812 */ /* 0x000fe200078efcff */
[----:B------:R-:W-:Y:S02]  /*cb60*/  IMAD.MOV.U32 R9, RZ, RZ, R10 ;  /* 0x000000ffff097224 */ /* 0x000fe400078e000a */
        /* <DEDUP_REMOVED lines=14> */
[----:B------:R-:W-:-:S05]  /*cc50*/  @!P0 IMAD R7, R36, R7, R0 ;  /* 0x0000000724078224 */ /* 0x000fca00078e0200 */
[----:B------:R-:W-:-:S04]  /*cc60*/  @!P0 IADD3 R0, R3, R7, RZ ;  /* 0x0000000703008210 */ /* 0x000fc80007ffe0ff */
[----:B------:R-:W-:Y:S01]  /*cc70*/  @!P0 LEA.HI.X R5, R2, R5, R0, 0x2, P1 ;  /* 0x0000000502058211 */ /* 0x000fe200008f1400 */
[----:B------:R-:W-:-:S06]  /*cc80*/  IMAD.MOV.U32 R0, RZ, RZ, RZ ;  /* 0x000000ffff007224 */ /* 0x000fcc00078e00ff */
[----:B------:R1:W5:Y:S02]  /*cc90*/  @!P0 LDG.E R0, desc[UR36][R4.64] ;  /* 0x0000002404008981 */ /* 0x000364000c1e1900 */
[----:B-1----:R-:W-:-:S05]  /*cca0*/  IMAD.SHL.U32 R4, R25, 0x8, RZ ;  /* 0x0000000819047824 */ /* 0x002fca00078e00ff */
        /* <DEDUP_REMOVED lines=12> */
.L_x_5537:
[----:B------:R-:W2:Y:S01]  /*cd70*/  LDL R2, [R1+0x4] ;  /* 0x0000040001027983 */ /* 0x000ea20000100800 */
[----:B------:R-:W-:Y:S01]  /*cd80*/  ISETP.GT.U32.AND P1, PT, R37, 0x5f, PT ;  /* 0x0000005f2500780c */ /* 0x000fe20003f24070 */
[----:B------:R-:W-:Y:S01]  /*cd90*/  IMAD.U32 R35, RZ, RZ, UR41 ;  /* 0x00000029ff237e24 */ /* 0x000fe2000f8e00ff */
[----:B------:R-:W-:Y:S02]  /*cda0*/  LOP3.LUT R16, R16, 0xfffffff7, RZ, 0xc0, !PT ;  /* 0xfffffff710107812 */ /* 0x000fe400078ec0ff */
[----:B------:R-:W-:Y:S02]  /*cdb0*/  IADD3 R3, -R9, RZ, RZ ;  /* 0x000000ff09037210 */ /* 0x000fe40007ffe1ff */
[----:B------:R-:W-:-:S03]  /*cdc0*/  SHF.R.S32.HI R35, RZ, 0x1f, R35 ;  /* 0x0000001fff237819 */ /* 0x000fc60000011423 */
[----:B------:R-:W-:-:S04]  /*cdd0*/  IMAD R10, R17, R3, R10 ;  /* 0x00000003110a7224 */ /* 0x000fc800078e020a */
        /* <DEDUP_REMOVED lines=9> */
.L_x_5496:
[----:B------:R-:W-:Y:S01]  /*ce70*/  SHF.R.S32.HI R6, RZ, 0x1f, R10 ;  /* 0x0000001fff067819 */ /* 0x000fe2000001140a */
[----:B------:R-:W-:Y:S01]  /*ce80*/  ULDC.64 UR4, c[0x0][0x328] ;  /* 0x0000ca0000047ab9 */ /* 0x000fe20000000a00 */
[----:B------:R-:W-:-:S03]  /*ce90*/  R2UR UR6, R35 ;  /* 0x00000000230672ca */ /* 0x000fc600000e0000 */
[----:B------:R-:W-:-:S04]  /*cea0*/  IMAD R3, R6, UR4, RZ ;  /* 0x0000000406037c24 */ /* 0x000fc8000f8e02ff */
[C---:B------:R-:W-:Y:S02]  /*ceb0*/  IMAD R5, R10.reuse, UR5, R3 ;  /* 0x000000050a057c24 */ /* 0x040fe4000f8e0203 */
[----:B------:R-:W-:Y:S01]  /*cec0*/  IMAD.WIDE.U32 R2, R10, UR4, RZ ;  /* 0x000000040a027c25 */ /* 0x000fe2000f8e00ff */
[----:B------:R-:W-:-:S04]  /*ced0*/  ULDC.64 UR4, c[0x0][0x338] ;  /* 0x0000ce0000047ab9 */ /* 0x000fc80000000a00 */
[----:B------:R-:W-:Y:S02]  /*cee0*/  IADD3 R3, R3, R5, RZ ;  /* 0x0000000503037210 */ /* 0x000fe40007ffe0ff */
        /* <DEDUP_REMOVED lines=12> */
[----:B------:R-:W-:-:S04]  /*cfb0*/  IADD3 R3, R3, UR4, RZ ;  /* 0x0000000403037c10 */ /* 0x000fc8000fffe0ff */
[----:B------:R-:W-:Y:S01]  /*cfc0*/  LEA.HI.X R18, R2, UR7, R3, 0x1, P0 ;  /* 0x0000000702127c11 */ /* 0x000fe200080f0c03 */
[----:B------:R-:W-:-:S05]  /*cfd0*/  IMAD.MOV.U32 R2, RZ, RZ, 0x1 ;  /* 0x00000001ff027424 */ /* 0x000fca00078e00ff */
[----:B------:R-:W-:-:S04]  /*cfe0*/  SHF.L.U32 R2, R2, 0x1f, RZ ;  /* 0x0000001f02027819 */ /* 0x000fc800000006ff */
[----:B------:R-:W0:Y:S02]  /*cff0*/  SYNCS.PHASECHK.TRANS64.TRYWAIT P0, [UR46+0x30840], R2 ;  /* 0x03084002ff0075a7 */ /* 0x000e24000800016e */
[----:B0-----:R-:W-:Y:S05]  /*d000*/  @!P0 BRA `(.L_x_5497) ;  /* 0x0000002c00bc8947 */ /* 0x001fea0003800000 */
.L_x_5538:
[----:B------:R-:W-:Y:S01]  /*d010*/  ULDC.64 UR4, c[0x0][0x300] ;  /* 0x0000c00000047ab9 */ /* 0x000fe20000000a00 */
[----:B------:R-:W-:Y:S01]  /*d020*/  R2UR UR6, R35 ;  /* 0x00000000230672ca */ /* 0x000fe200000e0000 */
[----:B0-----:R-:W-:Y:S01]  /*d030*/  IMAD R3, R6, UR4, RZ ;  /* 0x0000000406037c24 */ /* 0x001fe2000f8e02ff */
[----:B------:R-:W-:Y:S01]  /*d040*/  MOV R6, 0xffffffa0 ;  /* 0xffffffa000067802 */ /* 0x000fe20000000f00 */
[----:B------:R-:W-:Y:S01]  /*d050*/  IMAD.SHL.U32 R30, R8, 0x8, RZ ;  /* 0x00000008081e7824 */ /* 0x000fe200078e00ff */
[----:B------:R-:W-:Y:S01]  /*d060*/  SHF.R.U32.HI R27, RZ, 0x3, R8 ;  /* 0x00000003ff1b7819 */ /* 0x000fe20000011608 */
[----:B------:R-:W-:Y:S01]  /*d070*/  IMAD R7, R10, UR5, R3 ;  /* 0x000000050a077c24 */ /* 0x000fe2000f8e0203 */
[----:B------:R-:W-:Y:S01]  /*d080*/  LOP3.LUT P3, RZ, R16, 0x4, RZ, 0xc0, !PT ;  /* 0x0000000410ff7812 */ /* 0x000fe2000786c0ff */
[----:B------:R-:W-:Y:S01]  /*d090*/  IMAD.WIDE.U32 R2, R10, UR4, RZ ;  /* 0x000000040a027c25 */ /* 0x000fe2000f8e00ff */
[----:B------:R-:W-:Y:S01]  /*d0a0*/  ULDC.64 UR4, c[0x0][0x310] ;  /* 0x0000c40000047ab9 */ /* 0x000fe20000000a00 */
[----:B------:R-:W-:-:S02]  /*d0b0*/  LOP3.LUT P2, RZ, R16, 0x2, RZ, 0xc0, !PT ;  /* 0x0000000210ff7812 */ /* 0x000fc4000784c0ff */
[----:B------:R-:W-:Y:S01]  /*d0c0*/  IMAD.IADD R3, R3, 0x1, R7 ;  /* 0x0000000103037824 */ /* 0x000fe200078e0207 */
[----:B------:R-:W-:Y:S01]  /*d0d0*/  LOP3.LUT P1, RZ, R16, 0x1, RZ, 0xc0, !PT ;  /* 0x0000000110ff7812 */ /* 0x000fe2000782c0ff */
[----:B------:R-:W-:Y:S02]  /*d0e0*/  IMAD R5, R5, UR4, RZ ;  /* 0x0000000405057c24 */ /* 0x000fe4000f8e02ff */
[----:B------:R-:W-:-:S04]  /*d0f0*/  IMAD.WIDE.U32 R2, R0, UR4, R2 ;  /* 0x0000000400027c25 */ /* 0x000fc8000f8e0002 */
[----:B------:R-:W-:Y:S01]  /*d100*/  IMAD R5, R0, UR5, R5 ;  /* 0x0000000500057c24 */ /* 0x000fe2000f8e0205 */
[----:B------:R-:W-:Y:S01]  /*d110*/  ULDC.64 UR4, c[0x0][0x308] ;  /* 0x0000c20000047ab9 */ /* 0x000fe20000000a00 */
[----:B------:R-:W-:-:S03]  /*d120*/  IMAD R6, R31, R6, UR42 ;  /* 0x0000002a1f067e24 */ /* 0x000fc6000f8e0206 */
[----:B------:R-:W-:Y:S01]  /*d130*/  IADD3 R3, R3, R5, RZ ;  /* 0x0000000503037210 */ /* 0x000fe20007ffe0ff */
[----:B------:R-:W-:Y:S01]  /*d140*/  IMAD.U32 R5, RZ, RZ, UR4 ;  /* 0x00000004ff057e24 */ /* 0x000fe2000f8e00ff */
[----:B------:R-:W-:Y:S01]  /*d150*/  UIMAD UR4, UR6, UR4, URZ ;  /* 0x00000004060472a4 */ /* 0x000fe2000f8e023f */
[----:B------:R-:W-:Y:S02]  /*d160*/  IMAD.IADD R6, R6, 0x1, -R27 ;  /* 0x0000000106067824 */ /* 0x000fe400078e0a1b */
[----:B------:R-:W-:Y:S01]  /*d170*/  IMAD.WIDE.U32 R2, R5, UR41, R2 ;  /* 0x0000002905027c25 */ /* 0x000fe2000f8e0002 */
[----:B------:R-:W-:Y:S01]  /*d180*/  UIMAD UR4, UR41, UR5, UR4 ;  /* 0x00000005290472a4 */ /* 0x000fe2000f8e0204 */
[----:B------:R-:W-:Y:S02]  /*d190*/  ULDC.64 UR6, c[0x0][0x2e8] ;  /* 0x0000ba0000067ab9 */ /* 0x000fe40000000a00 */
[----:B------:R-:W-:-:S03]  /*d1a0*/  LEA R0, P0, R2, UR6, 0x1 ;  /* 0x0000000602007c11 */ /* 0x000fc6000f8008ff */
[----:B------:R-:W-:Y:S01]  /*d1b0*/  VIADD R7, R3, UR4 ;  /* 0x0000000403077c36 */ /* 0x000fe20008000000 */
[----:B------:R-:W-:Y:S01]  /*d1c0*/  LOP3.LUT R3, R4, 0x1c0, RZ, 0xc0, !PT ;  /* 0x000001c004037812 */ /* 0x000fe200078ec0ff */
[----:B------:R-:W-:-:S03]  /*d1d0*/  UMOV UR4, 0xffffffff ;  /* 0xffffffff00047882 */ /* 0x000fc60000000000 */
[----:B------:R-:W-:Y:S02]  /*d1e0*/  LOP3.LUT R4, R3, 0x38, R4, 0xf8, !PT ;  /* 0x0000003803047812 */ /* 0x000fe400078ef804 */
[----:B------:R-:W-:Y:S02]  /*d1f0*/  LEA.HI.X R7, R2, UR7, R7, 0x1, P0 ;  /* 0x0000000702077c11 */ /* 0x000fe400080f0c07 */
        /* <DEDUP_REMOVED lines=11> */
[----:B------:R-:W-:Y:S01]  /*d2b0*/  SHFL.IDX PT, R10, R0, 0x3, 0x181f ;  /* 0x00781f00000a7f89 */ /* 0x000fe200000e0000 */
        /* <DEDUP_REMOVED lines=9> */
[----:B------:R-:W1:Y:S02]  /*d350*/  SHFL.IDX PT, R14, R0, 0x4, 0x181f ;  /* 0x00981f00000e7f89 */ /* 0x000e6400000e0000 */
[----:B--2---:R-:W-:Y:S02]  /*d360*/  IMAD.MOV.U32 R3, RZ, RZ, R8 ;  /* 0x000000ffff037224 */ /* 0x004fe400078e0008 */
[----:B------:R-:W-:Y:S04]  /*d370*/  @P0 LDGSTS.E.BYPASS.LTC128B.128 [R21+0x1ec00], desc[UR36][R4.64], !P3 ;  /* 0x1ec0000004150fae */ /* 0x000fe8000d901d64 */
[----:B------:R-:W-:Y:S04]  /*d380*/  @P0 LDGSTS.E.BYPASS.LTC128B.128 [R21+0x21c00], desc[UR36][R4.64+0x80], !P2 ;  /* 0x21c0008004150fae */ /* 0x000fe8000d101d64 */
[----:B------:R0:W-:Y:S01]  /*d390*/  @P0 LDGSTS.E.BYPASS.LTC128B.128 [R21+0x24c00], desc[UR36][R4.64+0x100], !P1 ;  /* 0x24c0010004150fae */ /* 0x0001e2000c901d64 */
[----:B------:R-:W-:-:S03]  /*d3a0*/  ISETP.GE.AND P0, PT, R6, 0x21, PT ;  /* 0x000000210600780c */ /* 0x000fc60003f06270 */
[----:B------:R-:W2:Y:S04]  /*d3b0*/  SHFL.IDX PT, R8, R7, 0x4, 0x181f ;  /* 0x00981f0007087f89 */ /* 0x000ea800000e0000 */
[----:B------:R-:W3:Y:S01]  /*d3c0*/  SHFL.IDX PT, R7, R7, 0x5, 0x181f ;  /* 0x00b81f0007077f89 */ /* 0x000ee200000e0000 */
[----:B0-----:R-:W-:Y:S01]  /*d3d0*/  MOV R5, R9 ;  /* 0x0000000900057202 */ /* 0x001fe20000000f00 */
[----:B------:R-:W-:-:S04]  /*d3e0*/  IMAD.MOV.U32 R4, RZ, RZ, R10 ;  /* 0x000000ffff047224 */ /* 0x000fc800078e000a */
[----:B------:R-:W-:Y:S01]  /*d3f0*/  @P0 LEA R25, R30, UR46, 0x1 ;  /* 0x0000002e1e190c11 */ /* 0x000fe2000f8e08ff */
[----:B------:R-:W-:-:S05]  /*d400*/  @P0 IMAD.WIDE.U32 R2, R23, 0x2, R2 ;  /* 0x0000000217020825 */ /* 0x000fca00078e0002 */
        /* <DEDUP_REMOVED lines=8> */
[----:B--2---:R-:W-:Y:S02]  /*d490*/  IMAD.MOV.U32 R3, RZ, RZ, R8 ;  /* 0x000000ffff037224 */ /* 0x004fe400078e0008 */
        /* <DEDUP_REMOVED lines=8> */
[----:B-1-3--:R0:W-:Y:S02]  /*d520*/  @P0 LDGSTS.E.BYPASS.LTC128B.128 [R21+0x26400], desc[UR36][R2.64+0x100], !P1 ;  /* 0x2640010002150fae */ /* 0x00a1e4000c901d64 */
.L_x_5552:
        /* <DEDUP_REMOVED lines=18> */
.L_x_5499:
        /* <DEDUP_REMOVED lines=29> */
[----:B0-----:R-:W-:Y:S05]  /*d820*/  CALL.ABS.NOINC R2 ;  /* 0x0000000002007343 */ /* 0x001fea0003c00000 */
.L_x_5500:
[----:B------:R-:W-:Y:S01]  /*d830*/  UISETP.NE.AND UP0, UPT, UR49, URZ, UPT ;  /* 0x0000003f3100728c */ /* 0x000fe2000bf05270 */
[----:B------:R-:W-:Y:S01]  /*d840*/  IMAD.U32 R0, RZ, RZ, UR48 ;  /* 0x00000030ff007e24 */ /* 0x000fe2000f8e00ff */
[----:B------:R-:W-:Y:S01]  /*d850*/  ULDC.64 UR4, c[0x0][0x2e0] ;  /* 0x0000b80000047ab9 */ /* 0x000fe20000000a00 */
[----:B------:R-:W-:Y:S01]  /*d860*/  IMAD.U32 R4, RZ, RZ, UR38 ;  /* 0x00000026ff047e24 */ /* 0x000fe2000f8e00ff */
[----:B------:R-:W-:Y:S01]  /*d870*/  MOV R5, UR39 ;  /* 0x0000002700057c02 */ /* 0x000fe20008000f00 */
[----:B------:R-:W-:Y:S01]  /*d880*/  IMAD.U32 R3, RZ, RZ, UR47 ;  /* 0x0000002fff037e24 */ /* 0x000fe2000f8e00ff */
[----:B------:R-:W-:Y:S01]  /*d890*/  PLOP3.LUT P0, PT, PT, PT, UP0, 0x80, 0x0 ;  /* 0x000000000000781c */ /* 0x000fe20003f0f008 */
[----:B------:R-:W-:Y:S01]  /*d8a0*/  IMAD.MOV.U32 R2, RZ, RZ, R4 ;  /* 0x000000ffff027224 */ /* 0x000fe200078e0004 */
[----:B------:R-:W-:Y:S01]  /*d8b0*/  LEA R7, R0, R37, 0x7 ;  /* 0x0000002500077211 */ /* 0x000fe200078e38ff */
[----:B------:R-:W-:Y:S01]  /*d8c0*/  IMAD R25, R25, UR4, RZ ;  /* 0x0000000419197c24 */ /* 0x000fe2000f8e02ff */
[----:B------:R-:W0:Y:S01]  /*d8d0*/  LDC R0, c[0x0][0x448] ;  /* 0x00011200ff007b82 */ /* 0x000e220000000800 */
[----:B------:R-:W-:Y:S01]  /*d8e0*/  @UP0 ULDC UR6, c[0x0][0x44c] ;  /* 0x0001130000060ab9 */ /* 0x000fe20000000800 */
[----:B------:R-:W-:Y:S01]  /*d8f0*/  IMAD.WIDE.U32 R2, R26, UR4, R2 ;  /* 0x000000041a027c25 */ /* 0x000fe2000f8e0002 */
[----:B------:R-:W-:-:S03]  /*d900*/  @UP0 ULDC UR4, c[0x0][0x450] ;  /* 0x0001140000040ab9 */ /* 0x000fc60000000800 */
[----:B------:R-:W-:Y:S02]  /*d910*/  IMAD.MOV.U32 R5, RZ, RZ, R7 ;  /* 0x000000ffff057224 */ /* 0x000fe400078e0007 */
[----:B------:R-:W-:Y:S02]  /*d920*/  IMAD R25, R26, UR5, R25 ;  /* 0x000000051a197c24 */ /* 0x000fe4000f8e0219 */
[----:B------:R-:W-:Y:S01]  /*d930*/  @P0 IMAD.HI.U32 R6, R7, UR6, RZ ;  /* 0x0000000607060c27 */ /* 0x000fe2000f8e00ff */
[----:B------:R-:W-:Y:S02]  /*d940*/  PLOP3.LUT P0, PT, PT, PT, UP0, 0x80, 0x0 ;  /* 0x000000000000781c */ /* 0x000fe40003f0f008 */
[----:B------:R-:W-:-:S11]  /*d950*/  IADD3 R3, R3, R25, RZ ;  /* 0x0000001903037210 */ /* 0x000fd60007ffe0ff */
        /* <DEDUP_REMOVED lines=16> */
[----:B------:R-:W-:Y:S01]  /*da60*/  ULDC UR4, c[0x0][0x2b8] ;  /* 0x0000ae0000047ab9 */ /* 0x000fe20000000800 */
[----:B------:R-:W-:Y:S02]  /*da70*/  IADD3 R3, R3, R5, RZ ;  /* 0x0000000503037210 */ /* 0x000fe40007ffe0ff */
[----:B------:R-:W-:Y:S02]  /*da80*/  ISETP.GE.AND P3, PT, R23, UR4, PT ;  /* 0x0000000417007c0c */ /* 0x000fe4000bf66270 */
[----:B------:R-:W-:Y:S01]  /*da90*/  LEA.HI.X R8, R2, UR5, R3, 0x1, P0 ;  /* 0x0000000502087c11 */ /* 0x000fe200080f0c03 */
[----:B------:R-:W-:Y:S01]  /*daa0*/  UMOV UR5, 0xffffffff ;  /* 0xffffffff00057882 */ /* 0x000fe20000000000 */
[----:B------:R-:W-:-:S02]  /*dab0*/  ISETP.GE.AND P2, PT, R34, UR4, PT ;  /* 0x0000000422007c0c */ /* 0x000fc4000bf46270 */
[----:B------:R-:W-:Y:S01]  /*dac0*/  ISETP.GE.AND P0, PT, R33, UR4, PT ;  /* 0x0000000421007c0c */ /* 0x000fe2000bf06270 */
[----:B------:R-:W-:-:S12]  /*dad0*/  BRA.DIV UR5, `(.L_x_5501) ;  /* 0x0000002e05047947 */ /* 0x000fd8000b800000 */
[----:B------:R-:W-:Y:S01]  /*dae0*/  SHFL.IDX PT, R3, R8, RZ, 0x181f ;  /* 0x00181fff08037589 */ /* 0x000fe200000e0000 */
[----:B------:R-:W-:Y:S01]  /*daf0*/  IMAD.U32 R7, RZ, RZ, UR48 ;  /* 0x00000030ff077e24 */ /* 0x000fe2000f8e00ff */
[----:B------:R-:W-:Y:S02]  /*db00*/  ULDC UR4, c[0x0][0x288] ;  /* 0x0000a20000047ab9 */ /* 0x000fe40000000800 */
[----:B------:R-:W0:Y:S01]  /*db10*/  SHFL.IDX PT, R2, R6, RZ, 0x181f ;  /* 0x00181fff06027589 */ /* 0x000e2200000e0000 */
[----:B------:R-:W-:Y:S02]  /*db20*/  IMAD R0, R0, UR4, RZ ;  /* 0x0000000400007c24 */ /* 0x000fe4000f8e02ff */
[----:B------:R-:W-:Y:S01]  /*db30*/  IMAD R7, R7, 0x80, R27 ;  /* 0x0000008007077824 */ /* 0x000fe200078e021b */
[----:B------:R-:W-:Y:S04]  /*db40*/  SHFL.IDX PT, R5, R8, 0x1, 0x181f ;  /* 0x00381f0008057f89 */ /* 0x000fe800000e0000 */
[C---:B------:R-:W-:Y:S01]  /*db50*/  ISETP.GE.AND P1, PT, R7.reuse, R0, PT ;  /* 0x000000000700720c */ /* 0x040fe20003f26270 */
[----:B------:R-:W1:Y:S01]  /*db60*/  SHFL.IDX PT, R4, R6, 0x1, 0x181f ;  /* 0x00381f0006047f89 */ /* 0x000e6200000e0000 */
[----:B------:R-:W-:-:S03]  /*db70*/  IADD3 R11, R7, 0x10, RZ ;  /* 0x00000010070b7810 */ /* 0x000fc60007ffe0ff */
[----:B------:R-:W-:Y:S08]  /*db80*/  SHFL.IDX PT, R14, R6, 0x7, 0x181f ;  /* 0x00f81f00060e7f89 */ /* 0x000ff000000e0000 */
        /* <DEDUP_REMOVED lines=57> */
.L_x_5569:
        /* <DEDUP_REMOVED lines=14> */
.L_x_5503:
[----:B------:R-:W-:Y:S05]  /*e000*/  BSYNC B0 ;  /* 0x0000000000007941 */ /* 0x000fea0003800000 */
.L_x_5502:
[----:B------:R-:W-:Y:S01]  /*e010*/  NOP ;  /* 0x0000000000007918 */ /* 0x000fe20000000000 */
[----:B------:R-:W-:Y:S01]  /*e020*/  SYNCS.ARRIVE.TRANS64.RED.A0T1 RZ, [UR46+0x30800], RZ ;  /* 0x030800ffffff79a7 */ /* 0x000fe2000820042e */
[----:B------:R-:W-:Y:S01]  /*e030*/  MOV R0, 0x1 ;  /* 0x0000000100007802 */ /* 0x000fe20000000f00 */
[----:B------:R-:W-:Y:S03]  /*e040*/  ARRIVES.LDGSTSBAR.64.TRANSCNT [UR46+0x30800] ;  /* 0x03080000ff0079b0 */ /* 0x000fe60008000aae */
[----:B------:R-:W-:Y:S01]  /*e050*/  SHF.L.U32 R0, R0, 0x1f, RZ ;  /* 0x0000001f00007819 */ /* 0x000fe200000006ff */
[----:B------:R-:W-:Y:S01]  /*e060*/  NOP ;  /* 0x0000000000007918 */ /* 0x000fe20000000000 */
[----:B------:R-:W-:Y:S01]  /*e070*/  SYNCS.ARRIVE.TRANS64.A1T0 RZ, [UR46+0x30800], RZ ;  /* 0x030800ffffff79a7 */ /* 0x000fe2000810002e */
[----:B------:R-:W-:Y:S01]  /*e080*/  VIADD R19, R19, 0xfffffffe ;  /* 0xfffffffe13137836 */ /* 0x000fe20000000000 */
[----:B------:R-:W1:Y:S02]  /*e090*/  SYNCS.PHASECHK.TRANS64.TRYWAIT P0, [UR46+0x30820], R0 ;  /* 0x03082000ff0075a7 */ /* 0x000e64000800016e */
[----:B-1----:R-:W-:Y:S05]  /*e0a0*/  @!P0 BRA `(.L_x_5504) ;  /* 0x00000030001c8947 */ /* 0x002fea0003800000 */
.L_x_5570:
[----:B------:R-:W-:Y:S01]  /*e0b0*/  ISETP.GE.AND P0, PT, R19, UR50, PT ;  /* 0x0000003213007c0c */ /* 0x000fe2000bf06270 */
[----:B------:R-:W-:Y:S01]  /*e0c0*/  IMAD.MOV.U32 R28, RZ, RZ, 0x1 ;  /* 0x00000001ff1c7424 */ /* 0x000fe200078e00ff */
[----:B------:R-:W-:-:S11]  /*e0d0*/  MOV R26, RZ ;  /* 0x000000ff001a7202 */ /* 0x000fd60000000f00 */
[----:B------:R-:W-:Y:S05]  /*e0e0*/  @!P0 BRA `(.L_x_5505) ;  /* 0x0000001000388947 */ /* 0x000fea0003800000 */
[----:B0-----:R-:W0:Y:S01]  /*e0f0*/  S2R R2, SR_TID.X ;  /* 0x0000000000027919 */ /* 0x001e220000002100 */
[----:B------:R-:W-:Y:S01]  /*e100*/  UIADD3 UR4, UR44, 0x1, URZ ;  /* 0x000000012c047890 */ /* 0x000fe2000fffe03f */
[----:B------:R-:W-:Y:S01]  /*e110*/  LOP3.LUT R0, RZ, UR43, RZ, 0x33, !PT ;  /* 0x0000002bff007c12 */ /* 0x000fe2000f8e33ff */
[----:B------:R-:W-:Y:S01]  /*e120*/  ULOP3.LUT UR5, URZ, UR45, URZ, 0x33, !UPT ;  /* 0x0000002d3f057292 */ /* 0x000fe2000f8e333f */
[----:B------:R-:W-:Y:S01]  /*e130*/  BSSY B0, `(.L_x_5505) ;  /* 0x0000109000007945 */ /* 0x000fe20003800000 */
[----:B------:R-:W-:Y:S01]  /*e140*/  UIMAD UR4, UR4, UR40, URZ ;  /* 0x00000028040472a4 */ /* 0x000fe2000f8e023f */
[----:B------:R-:W-:Y:S01]  /*e150*/  MOV R27, 0x1 ;  /* 0x00000001001b7802 */ /* 0x000fe20000000f00 */
[----:B------:R-:W-:-:S04]  /*e160*/  IMAD.MOV.U32 R25, RZ, RZ, RZ ;  /* 0x000000ffff197224 */ /* 0x000fc800078e00ff */
[----:B------:R-:W-:Y:S01]  /*e170*/  LOP3.LUT R3, RZ, UR4, RZ, 0x33, !PT ;  /* 0x00000004ff037c12 */ /* 0x000fe2000f8e33ff */
[----:B------:R-:W-:Y:S02]  /*e180*/  ULDC UR4, c[0x0][0x2f4] ;  /* 0x0000bd0000047ab9 */ /* 0x000fe40000000800 */
[----:B------:R-:W-:Y:S02]  /*e190*/  ISETP.GE.AND P3, PT, R23, UR4, PT ;  /* 0x0000000417007c0c */ /* 0x000fe4000bf66270 */
[----:B------:R-:W-:Y:S02]  /*e1a0*/  VIMNMX3 R0, R0, UR5, R3, !PT ;  /* 0x0000000500007c0f */ /* 0x000fe4000f800103 */
[----:B------:R-:W-:Y:S02]  /*e1b0*/  ISETP.GE.AND P2, PT, R34, UR4, PT ;  /* 0x0000000422007c0c */ /* 0x000fe4000bf46270 */
[----:B------:R-:W-:Y:S02]  /*e1c0*/  IADD3 R31, -R0, -0x2, RZ ;  /* 0xfffffffe001f7810 */ /* 0x000fe40007ffe1ff */
[----:B------:R-:W-:-:S02]  /*e1d0*/  ISETP.GE.AND P1, PT, R33, UR4, PT ;  /* 0x0000000421007c0c */ /* 0x000fc4000bf26270 */
        /* <DEDUP_REMOVED lines=9> */
.L_x_5518:
[----:B------:R-:W2:Y:S01]  /*e270*/  LDL R8, [R1] ;  /* 0x0000000001087983 */ /* 0x000ea20000100800 */
[----:B------:R-:W0:Y:S01]  /*e280*/  LDC R2, c[0x0][0x430] ;  /* 0x00010c00ff027b82 */ /* 0x000e220000000800 */
[----:B------:R-:W-:-:S13]  /*e290*/  ISETP.GT.U32.AND P5, PT, R37, 0x5f, PT ;  /* 0x0000005f2500780c */ /* 0x000fda0003fa4070 */
[----:B------:R-:W2:Y:S01]  /*e2a0*/  @!P5 LDC.64 R4, c[0x0][0x428] ;  /* 0x00010a00ff04db82 */ /* 0x000ea20000000a00 */
[----:B0-----:R-:W-:-:S13]  /*e2b0*/  ISETP.NE.AND P0, PT, R2, 0x1, PT ;  /* 0x000000010200780c */ /* 0x001fda0003f05270 */
[----:B------:R-:W0:Y:S08]  /*e2c0*/  @P0 LDC R3, c[0x0][0x434] ;  /* 0x00010d00ff030b82 */ /* 0x000e300000000800 */
[----:B------:R-:W1:Y:S01]  /*e2d0*/  @P0 LDC R7, c[0x0][0x438] ;  /* 0x00010e00ff070b82 */ /* 0x000e620000000800 */
[----:B------:R-:W-:Y:S01]  /*e2e0*/  MOV R9, R20 ;  /* 0x0000001400097202 */ /* 0x000fe20000000f00 */
        /* <DEDUP_REMOVED lines=13> */
[----:B------:R-:W-:Y:S02]  /*e3c0*/  LOP3.LUT P4, RZ, R16, 0x10, RZ, 0xc0, !PT ;  /* 0x0000001010ff7812 */ /* 0x000fe4000788c0ff */
[----:B------:R-:W-:-:S04]  /*e3d0*/  IADD3 R26, R25, 0x1, RZ ;  /* 0x00000001191a7810 */ /* 0x000fc80007ffe0ff */
[----:B------:R-:W-:-:S04]  /*e3e0*/  ISETP.NE.AND P0, PT, R26, 0x2, PT ;  /* 0x000000021a00780c */ /* 0x000fc80003f05270 */
[----:B------:R-:W-:Y:S02]  /*e3f0*/  SEL R28, RZ, 0x1, P0 ;  /* 0x00000001ff1c7807 */ /* 0x000fe40000000000 */
[----:B------:R-:W-:Y:S02]  /*e400*/  SEL R26, R26, RZ, P0 ;  /* 0x000000ff1a1a7207 */ /* 0x000fe40000000000 */
[----:B------:R-:W-:Y:S01]  /*e410*/  LOP3.LUT R28, R27, R28, RZ, 0x3c, !PT ;  /* 0x0000001c1b1c7212 */ /* 0x000fe200078e3cff */
[----:B0-----:R-:W-:Y:S06]  /*e420*/  @!P4 BRA `(.L_x_5506) ;  /* 0x000000000004c947 */ /* 0x001fec0003800000 */
[----:B------:R-:W-:Y:S01]  /*e430*/  BPT.TRAP 0x1 ;  /* 0x000000040000795c */ /* 0x000fe20000300000 */
.L_x_5506:
[----:B------:R-:W-:Y:S01]  /*e440*/  LEA R19, R26, UR46, 0x3 ;  /* 0x0000002e1a137c11 */ /* 0x000fe2000f8e18ff */
[----:B------:R-:W-:Y:S01]  /*e450*/  BSSY B1, `(.L_x_5507) ;  /* 0x0000004000017945 */ /* 0x000fe20003800000 */
[----:B------:R-:W-:-:S04]  /*e460*/  SHF.L.U32 R2, R28, 0x1f, RZ ;  /* 0x0000001f1c027819 */ /* 0x000fc800000006ff */
[----:B------:R-:W0:Y:S02]  /*e470*/  SYNCS.PHASECHK.TRANS64.TRYWAIT P0, [R19+URZ+0x30840], R2 ;  /* 0x03084002130075a7 */ /* 0x000e24000800017f */
[----:B0-----:R-:W-:Y:S05]  /*e480*/  @!P0 BRA `(.L_x_5508) ;  /* 0x0000002c003c8947 */ /* 0x001fea0003800000 */
.L_x_5571:
[----:B------:R-:W-:Y:S05]  /*e490*/  BSYNC B1 ;  /* 0x0000000000017941 */ /* 0x000fea0003800000 */
.L_x_5507:
        /* <DEDUP_REMOVED lines=31> */
[----:B------:R-:W-:Y:S02]  /*e690*/  SHF.L.U32 R12, R23, 0x1, RZ ;  /* 0x00000001170c7819 */ /* 0x000fe400000006ff */
[----:B------:R-:W-:Y:S01]  /*e6a0*/  LOP3.LUT P6, RZ, R16, 0x4, RZ, 0xc0, !PT ;  /* 0x0000000410ff7812 */ /* 0x000fe200078cc0ff */
        /* <DEDUP_REMOVED lines=20> */
[----:B0-----:R-:W-:-:S02]  /*e7f0*/  IADD3.X R11, RZ, R7, RZ, P0, !PT ;  /* 0x00000007ff0b7210 */ /* 0x001fc400007fe4ff */
[-C--:B------:R-:W-:Y:S02]  /*e800*/  IADD3 R6, P0, R2, R12.reuse, RZ ;  /* 0x0000000c02067210 */ /* 0x080fe40007f1e0ff */
        /* <DEDUP_REMOVED lines=15> */
.L_x_5585:
[----:B--2---:R-:W-:Y:S02]  /*e900*/  SHF.L.U32 R2, R23, 0x1, RZ ;  /* 0x0000000117027819 */ /* 0x004fe400000006ff */
[----:B------:R-:W-:Y:S02]  /*e910*/  LOP3.LUT P6, RZ, R16, 0x4, RZ, 0xc0, !PT ;  /* 0x0000000410ff7812 */ /* 0x000fe400078cc0ff */
[----:B------:R-:W-:-:S05]  /*e920*/  IADD3 R2, P0, R14, R2, RZ ;  /* 0x000000020e027210 */ /* 0x000fca0007f1e0ff */
[----:B0-----:R-:W-:Y:S01]  /*e930*/  IMAD.X R3, RZ, RZ, R24, P0 ;  /* 0x000000ffff037224 */ /* 0x001fe200000e0618 */
        /* <DEDUP_REMOVED lines=8> */
.L_x_5510:
        /* <DEDUP_REMOVED lines=10> */
.L_x_5511:
[----:B------:R1:W-:Y:S01]  /*ea60*/  SYNCS.ARRIVE.TRANS64.A1T0 RZ, [R19+URZ+0x30830], RZ ;  /* 0x030830ff13ff79a7 */ /* 0x0003e2000810003f */
[----:B------:R-:W-:Y:S05]  /*ea70*/  @!P5 BRA `(.L_x_5512) ;  /* 0x000000000004d947 */ /* 0x000fea0003800000 */
[----:B------:R-:W-:Y:S01]  /*ea80*/  BPT.TRAP 0x1 ;  /* 0x000000040000795c */ /* 0x000fe20000300000 */
.L_x_5512:
[----:B0-----:R-:W-:Y:S01]  /*ea90*/  SHF.L.U32 R3, R27, 0x1f, RZ ;  /* 0x0000001f1b037819 */ /* 0x001fe200000006ff */
[----:B------:R-:W-:Y:S01]  /*eaa0*/  BSSY B1, `(.L_x_5513) ;  /* 0x0000004000017945 */ /* 0x000fe20003800000 */
[----:B------:R-:W-:-:S04]  /*eab0*/  LEA R6, R25, UR46, 0x3 ;  /* 0x0000002e19067c11 */ /* 0x000fc8000f8e18ff */
[----:B------:R-:W0:Y:S02]  /*eac0*/  SYNCS.PHASECHK.TRANS64.TRYWAIT P0, [R6+URZ+0x30860], R3 ;  /* 0x03086003060075a7 */ /* 0x000e24000800017f */
[----:B0-----:R-:W-:Y:S05]  /*ead0*/  @!P0 BRA `(.L_x_5514) ;  /* 0x0000002c008c8947 */ /* 0x001fea0003800000 */
.L_x_5586:
[----:B------:R-:W-:Y:S05]  /*eae0*/  BSYNC B1 ;  /* 0x0000000000017941 */ /* 0x000fea0003800000 */
.L_x_5513:
        /* <DEDUP_REMOVED lines=16> */
[----:B------:R2:W-:Y:S02]  /*ebf0*/  LDGSTS.E.BYPASS.LTC128B.128 [R7+0x6400], desc[UR36][R2.64+0x100], !P0 ;  /* 0x0640010002077fae */ /* 0x0005e4000c101d64 */
[----:B--2---:R-:W-:Y:S02]  /*ec00*/  IADD3 R2, P0, R14, R9, RZ ;  /* 0x000000090e027210 */ /* 0x004fe40007f1e0ff */
[----:B------:R-:W0:Y:S03]  /*ec10*/  SHFL.IDX PT, R14, R17, 0x2, 0x181f ;  /* 0x00581f00110e7f89 */ /* 0x000e2600000e0000 */
[----:B------:R-:W-:Y:S01]  /*ec20*/  IMAD.X R3, RZ, RZ, R8, P0 ;  /* 0x000000ffff037224 */ /* 0x000fe200000e0608 */
        /* <DEDUP_REMOVED lines=18> */
[----:B------:R-:W0:Y:S02]  /*ed50*/  SHFL.IDX PT, R14, R17, 0x4, 0x181f ;  /* 0x00981f00110e7f89 */ /* 0x000e2400000e0000 */
[----:B--2---:R-:W-:Y:S02]  /*ed60*/  IADD3.X R3, RZ, R8, RZ, P0, !PT ;  /* 0x00000008ff037210 */ /* 0x004fe400007fe4ff */
        /* <DEDUP_REMOVED lines=8> */
[----:B------:R3:W4:Y:S03]  /*edf0*/  SHFL.IDX PT, R14, R17, 0x5, 0x181f ;  /* 0x00b81f00110e7f89 */ /* 0x00072600000e0000 */
[----:B--2---:R-:W-:Y:S01]  /*ee00*/  IMAD.X R3, RZ, RZ, R8, P0 ;  /* 0x000000ffff037224 */ /* 0x004fe200000e0608 */
[----:B------:R-:W-:Y:S01]  /*ee10*/  ISETP.LT.OR P0, PT, R0, 0x41, P3 ;  /* 0x000000410000780c */ /* 0x000fe20001f01670 */
[----:B------:R3:W2:-:S12]  /*ee20*/  SHFL.IDX PT, R8, R18, 0x5, 0x181f ;  /* 0x00b81f0012087f89 */ /* 0x00069800000e0000 */
[----:B------:R3:W-:Y:S01]  /*ee30*/  LDGSTS.E.BYPASS.LTC128B.128 [R7+0x2400], desc[UR36][R2.64], !P0 ;  /* 0x0240000002077fae */ /* 0x0007e2000c101d64 */
[----:B------:R-:W-:-:S13]  /*ee40*/  ISETP.LT.OR P0, PT, R0, 0x41, P2 ;  /* 0x000000410000780c */ /* 0x000fda0001701670 */
[----:B------:R3:W-:Y:S01]  /*ee50*/  LDGSTS.E.BYPASS.LTC128B.128 [R7+0x5400], desc[UR36][R2.64+0x80], !P0 ;  /* 0x0540008002077fae */ /* 0x0007e2000c101d64 */
[----:B------:R-:W-:-:S13]  /*ee60*/  ISETP.LT.OR P0, PT, R0, 0x41, P1 ;  /* 0x000000410000780c */ /* 0x000fda0000f01670 */
[----:B--2-4-:R3:W-:Y:S02]  /*ee70*/  LDGSTS.E.BYPASS.LTC128B.128 [R7+0x8400], desc[UR36][R2.64+0x100], !P0 ;  /* 0x0840010002077fae */ /* 0x0147e4000c101d64 */
.L_x_5600:
[----:B0--3--:R-:W-:Y:S01]  /*ee80*/  IADD3 R2, P0, R14, R9, RZ ;  /* 0x000000090e027210 */ /* 0x009fe20007f1e0ff */
        /* <DEDUP_REMOVED lines=17> */
[----:B------:R-:W-:Y:S01]  /*efa0*/  IMAD R5, R32, UR4, RZ ;  /* 0x0000000420057c24 */ /* 0x000fe2000f8e02ff */
[----:B------:R-:W-:-:S03]  /*efb0*/  IADD3 R3, R3, R9, RZ ;  /* 0x0000000903037210 */ /* 0x000fc60007ffe0ff */
[C---:B------:R-:W-:Y:S02]  /*efc0*/  IMAD R5, R4.reuse, UR5, R5 ;  /* 0x0000000504057c24 */ /* 0x040fe4000f8e0205 */
[----:B------:R-:W-:-:S04]  /*efd0*/  IMAD.WIDE.U32 R2, R4, UR4, R2 ;  /* 0x0000000404027c25 */ /* 0x000fc8000f8e0002 */
[----:B-1----:R-:W-:-:S07]  /*efe0*/  IMAD.IADD R19, R3, 0x1, R5 ;  /* 0x0000000103137824 */ /* 0x002fce00078e0205 */
.L_x_5516:
        /* <DEDUP_REMOVED lines=10> */
.L_x_5517:
[----:B------:R-:W-:Y:S01]  /*f090*/  R2UR UR4, R35 ;  /* 0x00000000230472ca */ /* 0x000fe200000e0000 */
[----:B------:R-:W-:Y:S01]  /*f0a0*/  ULDC.64 UR6, c[0x0][0x330] ;  /* 0x0000cc0000067ab9 */ /* 0x000fe20000000a00 */
[----:B------:R-:W-:Y:S01]  /*f0b0*/  MOV R18, R2 ;  /* 0x0000000200127202 */ /* 0x000fe20000000f00 */
[----:B------:R-:W-:Y:S01]  /*f0c0*/  IMAD.U32 R3, RZ, RZ, UR6 ;  /* 0x00000006ff037e24 */ /* 0x000fe2000f8e00ff */
[----:B------:R-:W-:Y:S01]  /*f0d0*/  IADD3 R31, R31, -0x1, RZ ;  /* 0xffffffff1f1f7810 */ /* 0x000fe20007ffe0ff */
        /* <DEDUP_REMOVED lines=15> */
.L_x_5505:
[----:B------:R-:W-:-:S13]  /*f1d0*/  LOP3.LUT P0, RZ, R16, 0x10, RZ, 0xc0, !PT ;  /* 0x0000001010ff7812 */ /* 0x000fda000780c0ff */
[----:B------:R-:W-:Y:S05]  /*f1e0*/  @!P0 BRA `(.L_x_5519) ;  /* 0x0000000000048947 */ /* 0x000fea0003800000 */
[----:B------:R-:W-:Y:S01]  /*f1f0*/  BPT.TRAP 0x1 ;  /* 0x000000040000795c */ /* 0x000fe20000300000 */
.L_x_5519:
        /* <DEDUP_REMOVED lines=12> */
.L_x_5601:
[----:B------:R-:W-:Y:S05]  /*f2c0*/  BSYNC B0 ;  /* 0x0000000000007941 */ /* 0x000fea0003800000 */
.L_x_5520:
        /* <DEDUP_REMOVED lines=36> */
[----:B------:R-:W-:Y:S03]  /*f510*/  SHFL.IDX PT, R7, R18, 0x4, 0x181f ;  /* 0x00981f0012077f89 */ /* 0x000fe600000e0000 */
[----:B------:R-:W-:Y:S01]  /*f520*/  IMAD.WIDE.U32 R2, R23, 0x2, R2 ;  /* 0x0000000217027825 */ /* 0x000fe200078e0002 */
        /* <DEDUP_REMOVED lines=8> */
[----:B0-----:R-:W-:Y:S02]  /*f5b0*/  IMAD.MOV.U32 R2, RZ, RZ, R14 ;  /* 0x000000ffff027224 */ /* 0x001fe400078e000e */
[----:B-1----:R-:W-:Y:S01]  /*f5c0*/  IMAD.MOV.U32 R3, RZ, RZ, R6 ;  /* 0x000000ffff037224 */ /* 0x002fe200078e0006 */
[----:B------:R0:W1:Y:S01]  /*f5d0*/  SHFL.IDX PT, R14, R17, 0x5, 0x181f ;  /* 0x00b81f00110e7f89 */ /* 0x00006200000e0000 */
[----:B------:R-:W-:Y:S02]  /*f5e0*/  IMAD.MOV.U32 R6, RZ, RZ, RZ ;  /* 0x000000ffff067224 */ /* 0x000fe400078e00ff */
        /* <DEDUP_REMOVED lines=8> */
[----:B------:R-:W-:-:S04]  /*f670*/  IMAD.MOV.U32 R3, RZ, RZ, R7 ;  /* 0x000000ffff037224 */ /* 0x000fc800078e0007 */
[----:B------:R-:W-:-:S05]  /*f680*/  IMAD.WIDE.U32 R2, R23, 0x2, R2 ;  /* 0x0000000217027825 */ /* 0x000fca00078e0002 */
[----:B------:R0:W-:Y:S04]  /*f690*/  LDGSTS.E.BYPASS.LTC128B.128 [R4+0x2400], desc[UR36][R2.64], !P3 ;  /* 0x0240000002047fae */ /* 0x0001e8000d901d64 */
[----:B------:R0:W-:Y:S04]  /*f6a0*/  LDGSTS.E.BYPASS.LTC128B.128 [R4+0x5400], desc[UR36][R2.64+0x80], !P4 ;  /* 0x0540008002047fae */ /* 0x0001e8000e101d64 */
[----:B-1-3--:R0:W-:Y:S02]  /*f6b0*/  LDGSTS.E.BYPASS.LTC128B.128 [R4+0x8400], desc[UR36][R2.64+0x100], !P5 ;  /* 0x0840010002047fae */ /* 0x00a1e4000e901d64 */
.L_x_5615:
[C---:B------:R-:W-:Y:S01]  /*f6c0*/  ISETP.LT.OR P2, PT, R5.reuse, 0x51, P2 ;  /* 0x000000510500780c */ /* 0x040fe20001741670 */
[----:B0-----:R-:W-:Y:S01]  /*f6d0*/  IMAD.MOV.U32 R3, RZ, RZ, R18 ;  /* 0x000000ffff037224 */ /* 0x001fe200078e0012 */
[C---:B------:R-:W-:Y:S02]  /*f6e0*/  ISETP.LT.OR P1, PT, R5.reuse, 0x51, P1 ;  /* 0x000000510500780c */ /* 0x040fe40000f21670 */
[----:B------:R-:W-:Y:S02]  /*f6f0*/  ISETP.LT.OR P0, PT, R5, 0x51, P0 ;  /* 0x000000510500780c */ /* 0x000fe40000701670 */
[----:B------:R-:W-:-:S05]  /*f700*/  MOV R2, R14 ;  /* 0x0000000e00027202 */ /* 0x000fca0000000f00 */
        /* <DEDUP_REMOVED lines=9> */
.L_x_5523:
        /* <DEDUP_REMOVED lines=10> */
.L_x_5524:
[----:B------:R1:W-:Y:S02]  /*f840*/  SYNCS.ARRIVE.TRANS64.A1T0 RZ, [R0+URZ+0x30850], RZ ;  /* 0x030850ff00ff79a7 */ /* 0x0003e4000810003f */
[----:B-1----:R-:W-:-:S05]  /*f850*/  VIADD R0, R26, 0x1 ;  /* 0x000000011a007836 */ /* 0x002fca0000000000 */
[----:B------:R-:W-:-:S04]  /*f860*/  ISETP.NE.AND P0, PT, R0, 0x2, PT ;  /* 0x000000020000780c */ /* 0x000fc80003f05270 */
[----:B0-----:R-:W-:Y:S02]  /*f870*/  SEL R3, RZ, 0x1, P0 ;  /* 0x00000001ff037807 */ /* 0x001fe40000000000 */
[----:B------:R-:W-:Y:S02]  /*f880*/  SEL R0, R0, RZ, P0 ;  /* 0x000000ff00007207 */ /* 0x000fe40000000000 */
[----:B------:R-:W-:-:S07]  /*f890*/  LOP3.LUT R28, R28, R3, RZ, 0x3c, !PT ;  /* 0x000000031c1c7212 */ /* 0x000fce00078e3cff */
.L_x_5490:
[----:B------:R-:W0:Y:S01]  /*f8a0*/  S2R R3, SR_CgaCtaId ;  /* 0x0000000000037919 */ /* 0x000e220000008800 */
[----:B------:R-:W-:Y:S02]  /*f8b0*/  MOV R2, 0x400 ;  /* 0x0000040000027802 */ /* 0x000fe40000000f00 */
[----:B------:R-:W-:Y:S02]  /*f8c0*/  SHF.L.U32 R6, R6, 0x1f, RZ ;  /* 0x0000001f06067819 */ /* 0x000fe400000006ff */
[----:B0-----:R-:W-:-:S04]  /*f8d0*/  LEA R7, R3, R2, 0x18 ;  /* 0x0000000203077211 */ /* 0x001fc800078ec0ff */
[----:B------:R-:W0:Y:S02]  /*f8e0*/  SYNCS.PHASECHK.TRANS64.TRYWAIT P0, [R7+URZ+0x30820], R6 ;  /* 0x03082006070075a7 */ /* 0x000e24000800017f */
[----:B0-----:R-:W-:Y:S05]  /*f8f0*/  @!P0 BRA `(.L_x_5525) ;  /* 0x0000003000748947 */ /* 0x001fea0003800000 */
.L_x_5616:
[----:B------:R-:W-:-:S03]  /*f900*/  UMOV UR4, 0xffffffff ;  /* 0xffffffff00047882 */ /* 0x000fc60000000000 */
[----:B------:R-:W-:Y:S05]  /*f910*/  BRA.DIV UR4, `(.L_x_5526) ;  /* 0x0000003204807947 */ /* 0x000fea000b800000 */
[----:B------:R-:W1:Y:S02]  /*f920*/  S2R R2, SR_TID.X ;  /* 0x0000000000027919 */ /* 0x000e640000002100 */
[----:B-1----:R-:W-:-:S04]  /*f930*/  SHF.R.U32.HI R2, RZ, 0x5, R2 ;  /* 0x00000005ff027819 */ /* 0x002fc80000011602 */
[----:B------:R-:W-:-:S05]  /*f940*/  LOP3.LUT R2, R2, 0x3, RZ, 0xc0, !PT ;  /* 0x0000000302027812 */ /* 0x000fca00078ec0ff */
[----:B------:R1:W2:Y:S02]  /*f950*/  SHFL.IDX PT, R14, R2, RZ, 0x1f ;  /* 0x00001fff020e7589 */ /* 0x0002a400000e0000 */
.L_x_5619:
[----:B--2---:R-:W-:-:S13]  /*f960*/  ISETP.NE.AND P0, PT, R14, RZ, PT ;  /* 0x000000ff0e00720c */ /* 0x004fda0003f05270 */
[----:B------:R-:W-:Y:S05]  /*f970*/  @P0 BRA `(.L_x_5446) ;  /* 0x0000000000900947 */ /* 0x000fea0003800000 */
[----:B------:R-:W-:-:S03]  /*f980*/  UMOV UR4, 0xffffffff ;  /* 0xffffffff00047882 */ /* 0x000fc60000000000 */
[----:B------:R-:W-:Y:S05]  /*f990*/  BRA.DIV UR4, `(.L_x_5527) ;  /* 0x0000003204947947 */ /* 0x000fea000b800000 */
[----:B------:R-:W-:-:S13]  /*f9a0*/  ELECT P6, URZ, PT ;  /* 0x00000000003f782f */ /* 0x000fda00038c0000 */
.L_x_5622:
        /* <DEDUP_REMOVED lines=8> */
.L_x_5528:
[----:B------:R-:W-:Y:S01]  /*fa30*/  IMAD R5, R0, 0x8, R7 ;  /* 0x0000000800057824 */ /* 0x000fe200078e0207 */
[----:B------:R-:W-:Y:S01]  /*fa40*/  SHF.L.U32 R2, R28, 0x1f, RZ ;  /* 0x0000001f1c027819 */ /* 0x000fe200000006ff */
[----:B------:R-:W-:-:S03]  /*fa50*/  VIADD R0, R0, 0x1 ;  /* 0x0000000100007836 */ /* 0x000fc60000000000 */
[----:B------:R-:W1:Y:S02]  /*fa60*/  SYNCS.PHASECHK.TRANS64.TRYWAIT P1, [R5+URZ+0x30840], R2 ;  /* 0x03084002050075a7 */ /* 0x000e64000802017f */
[----:B------:R-:W-:-:S04]  /*fa70*/  ISETP.NE.AND P2, PT, R0, 0x2, PT ;  /* 0x000000020000780c */ /* 0x000fc80003f45270 */
[----:B------:R-:W-:Y:S01]  /*fa80*/  SEL R3, RZ, 0x1, P2 ;  /* 0x00000001ff037807 */ /* 0x000fe20001000000 */
[----:B-1----:R-:W-:Y:S08]  /*fa90*/  @!P1 BRA `(.L_x_5529) ;  /* 0x0000003000749947 */ /* 0x002ff00003800000 */
.L_x_5623:
[----:B------:R-:W-:Y:S02]  /*faa0*/  SEL R0, R0, RZ, P2 ;  /* 0x000000ff00007207 */ /* 0x000fe40001000000 */
[----:B------:R-:W-:Y:S01]  /*fab0*/  LOP3.LUT R3, R28, R3, RZ, 0x3c, !PT ;  /* 0x000000031c037212 */ /* 0x000fe200078e3cff */
[----:B------:R-:W-:Y:S06]  /*fac0*/  @!P0 BRA `(.L_x_5530) ;  /* 0x0000000000048947 */ /* 0x000fec0003800000 */
[----:B------:R-:W-:Y:S01]  /*fad0*/  BPT.TRAP 0x1 ;  /* 0x000000040000795c */ /* 0x000fe20000300000 */
.L_x_5530:
[----:B0-----:R-:W-:Y:S02]  /*fae0*/  LEA R7, R0, R7, 0x3 ;  /* 0x0000000700077211 */ /* 0x001fe400078e18ff */
[----:B------:R-:W-:-:S04]  /*faf0*/  SHF.L.U32 R0, R3, 0x1f, RZ ;  /* 0x0000001f03007819 */ /* 0x000fc800000006ff */
[----:B------:R-:W0:Y:S02]  /*fb00*/  SYNCS.PHASECHK.TRANS64.TRYWAIT P1, [R7+URZ+0x30840], R0 ;  /* 0x03084000070075a7 */ /* 0x000e24000802017f */
[----:B0-----:R-:W-:Y:S05]  /*fb10*/  @!P1 BRA `(.L_x_5531) ;  /* 0x0000003000689947 */ /* 0x001fea0003800000 */
.L_x_5624:
[----:B------:R-:W-:Y:S05]  /*fb20*/  @!P0 BRA `(.L_x_5532) ;  /* 0x0000000000048947 */ /* 0x000fea0003800000 */
[----:B------:R-:W-:Y:S01]  /*fb30*/  BPT.TRAP 0x1 ;  /* 0x000000040000795c */ /* 0x000fe20000300000 */
.L_x_5532:
[----:B------:R-:W2:Y:S02]  /*fb40*/  SYNCS.PHASECHK.TRANS64.TRYWAIT P1, [R5+URZ+0x30860], R2 ;  /* 0x03086002050075a7 */ /* 0x000ea4000802017f */
[----:B--2---:R-:W-:Y:S05]  /*fb50*/  @!P1 BRA `(.L_x_5533) ;  /* 0x00000030006c9947 */ /* 0x004fea0003800000 */
.L_x_5625:
[----:B------:R-:W-:Y:S05]  /*fb60*/  @!P0 BRA `(.L_x_5534) ;  /* 0x0000000000048947 */ /* 0x000fea0003800000 */
[----:B------:R-:W-:Y:S01]  /*fb70*/  BPT.TRAP 0x1 ;  /* 0x000000040000795c */ /* 0x000fe20000300000 */
.L_x_5534:
[----:B---3--:R3:W4:Y:S02]  /*fb80*/  SYNCS.PHASECHK.TRANS64.TRYWAIT P0, [R7+URZ+0x30860], R0 ;  /* 0x03086000070075a7 */ /* 0x008724000800017f */
[----:B----4-:R-:W-:Y:S05]  /*fb90*/  @!P0 NANOSLEEP.SYNCS 0x989680 ;  /* 0x009896800000895d */ /* 0x010fea0003900000 */
[----:B------:R-:W4:Y:S02]  /*fba0*/  @!P0 SYNCS.PHASECHK.TRANS64 P0, [R7+URZ+0x30860], R0 ;  /* 0x03086000070085a7 */ /* 0x000f24000800007f */
[----:B----4-:R-:W-:Y:S05]  /*fbb0*/  @!P0 BRA `(.L_x_5534) ;  /* 0xfffffffc00f08947 */ /* 0x010fea000383ffff */
.L_x_5446:
[----:B------:R-:W-:Y:S05]  /*fbc0*/  BSYNC B6 ;  /* 0x0000000000067941 */ /* 0x000fea0003800000 */
.L_x_5443:
[----:B------:R-:W-:Y:S05]  /*fbd0*/  EXIT ;  /* 0x000000000000794d */ /* 0x000fea0003800000 */
.L_x_5450:
[----:B0-----:R-:W-:-:S04]  /*fbe0*/  IMAD.U32 R3, RZ, RZ, UR60 ;  /* 0x0000003cff037e24 */ /* 0x001fc8000f8e00ff */
[----:B------:R0:W1:Y:S03]  /*fbf0*/  SYNCS.PHASECHK.TRANS64.TRYWAIT P0, [R3+URZ+0x30800], R0 ;  /* 0x03080000030075a7 */ /* 0x000066000800017f */
[----:B-1----:R-:W-:Y:S05]  /*fc00*/  @!P0 NANOSLEEP.SYNCS 0x989680 ;  /* 0x009896800000895d */ /* 0x002fea0003900000 */
[----:B------:R-:W1:Y:S02]  /*fc10*/  @!P0 SYNCS.PHASECHK.TRANS64 P0, [R3+URZ+0x30800], R0 ;  /* 0x03080000030085a7 */ /* 0x000e64000800007f */
[----:B-1----:R-:W-:Y:S05]  /*fc20*/  @!P0 BRA `(.L_x_5450) ;  /* 0xfffffffc00ec8947 */ /* 0x002fea000383ffff */
[----:B------:R-:W-:Y:S05]  /*fc30*/  BRA `(.L_x_5535) ;  /* 0xffffff1800247947 */ /* 0x000fea000383ffff */
.L_x_5454:
[----:B0-----:R-:W-:-:S04]  /*fc40*/  IMAD.U32 R3, RZ, RZ, UR60 ;  /* 0x0000003cff037e24 */ /* 0x001fc8000f8e00ff */
[----:B------:R0:W2:Y:S03]  /*fc50*/  SYNCS.PHASECHK.TRANS64.TRYWAIT P1, [R3+URZ+0x30830], R0 ;  /* 0x03083000030075a7 */ /* 0x0000a6000802017f */
[----:B--2---:R-:W-:Y:S05]  /*fc60*/  @!P1 NANOSLEEP.SYNCS 0x989680 ;  /* 0x009896800000995d */ /* 0x004fea0003900000 */
[----:B------:R-:W2:Y:S02]  /*fc70*/  @!P1 SYNCS.PHASECHK.TRANS64 P1, [R3+URZ+0x30830], R0 ;  /* 0x03083000030095a7 */ /* 0x000ea4000802007f */
[----:B--2---:R-:W-:Y:S05]  /*fc80*/  @!P1 BRA `(.L_x_5454) ;  /* 0xfffffffc00ec9947 */ /* 0x004fea000383ffff */
[----:B------:R-:W-:Y:S05]  /*fc90*/  BRA `(.L_x_5453) ;  /* 0xffffff1800487947 */ /* 0x000fea000383ffff */
.L_x_5460:
[----:B-1----:R-:W-:-:S04]  /*fca0*/  MOV R9, UR39 ;  /* 0x0000002700097c02 */ /* 0x002fc80008000f00 */
[----:B------:R1:W2:Y:S03]  /*fcb0*/  SYNCS.PHASECHK.TRANS64.TRYWAIT P1, [R9+URZ+0x30830], R8 ;  /* 0x03083008090075a7 */ /* 0x0002a6000802017f */
[----:B--2---:R-:W-:Y:S05]  /*fcc0*/  @!P1 NANOSLEEP.SYNCS 0x989680 ;  /* 0x009896800000995d */ /* 0x004fea0003900000 */
[----:B------:R-:W2:Y:S02]  /*fcd0*/  @!P1 SYNCS.PHASECHK.TRANS64 P1, [R9+URZ+0x30830], R8 ;  /* 0x03083008090095a7 */ /* 0x000ea4000802007f */
[----:B--2---:R-:W-:Y:S05]  /*fce0*/  @!P1 BRA `(.L_x_5460) ;  /* 0xfffffffc00ec9947 */ /* 0x004fea000383ffff */
[----:B------:R-:W-:Y:S05]  /*fcf0*/  BRA `(.L_x_5459) ;  /* 0xffffff4000d07947 */ /* 0x000fea000383ffff */
.L_x_5464:
[----:B-1----:R-:W-:-:S04]  /*fd00*/  IMAD.U32 R9, RZ, RZ, UR14 ;  /* 0x0000000eff097e24 */ /* 0x002fc8000f8e00ff */
[----:B------:R1:W3:Y:S03]  /*fd10*/  SYNCS.PHASECHK.TRANS64.TRYWAIT P1, [R9+URZ+0x30850], R0 ;  /* 0x03085000090075a7 */ /* 0x0002e6000802017f */
[----:B---3--:R-:W-:Y:S05]  /*fd20*/  @!P1 NANOSLEEP.SYNCS 0x989680 ;  /* 0x009896800000995d */ /* 0x008fea0003900000 */
[----:B------:R-:W3:Y:S02]  /*fd30*/  @!P1 SYNCS.PHASECHK.TRANS64 P1, [R9+URZ+0x30850], R0 ;  /* 0x03085000090095a7 */ /* 0x000ee4000802007f */
[----:B---3--:R-:W-:Y:S05]  /*fd40*/  @!P1 BRA `(.L_x_5464) ;  /* 0xfffffffc00ec9947 */ /* 0x008fea000383ffff */
[----:B------:R-:W-:Y:S05]  /*fd50*/  BRA `(.L_x_5463) ;  /* 0xffffff4c00647947 */ /* 0x000fea000383ffff */
.L_x_5472:
[----:B-1----:R-:W-:-:S04]  /*fd60*/  IMAD.U32 R9, RZ, RZ, UR39 ;  /* 0x00000027ff097e24 */ /* 0x002fc8000f8e00ff */
[----:B------:R1:W2:Y:S03]  /*fd70*/  SYNCS.PHASECHK.TRANS64.TRYWAIT P1, [R9+URZ+0x30830], R8 ;  /* 0x03083008090075a7 */ /* 0x0002a6000802017f */
[----:B--2---:R-:W-:Y:S05]  /*fd80*/  @!P1 NANOSLEEP.SYNCS 0x989680 ;  /* 0x009896800000995d */ /* 0x004fea0003900000 */
[----:B------:R-:W2:Y:S02]  /*fd90*/  @!P1 SYNCS.PHASECHK.TRANS64 P1, [R9+URZ+0x30830], R8 ;  /* 0x03083008090095a7 */ /* 0x000ea4000802007f */
[----:B--2---:R-:W-:Y:S05]  /*fda0*/  @!P1 BRA `(.L_x_5472) ;  /* 0xfffffffc00ec9947 */ /* 0x004fea000383ffff */
[----:B------:R-:W-:Y:S05]  /*fdb0*/  BRA `(.L_x_5471) ;  /* 0xffffff6c00a87947 */ /* 0x000fea000383ffff */
.L_x_5476:
[----:B-1----:R-:W-:-:S04]  /*fdc0*/  MOV R9, UR5 ;  /* 0x0000000500097c02 */ /* 0x002fc80008000f00 */
[----:B------:R1:W3:Y:S03]  /*fdd0*/  SYNCS.PHASECHK.TRANS64.TRYWAIT P1, [R9+URZ+0x30850], R0 ;  /* 0x03085000090075a7 */ /* 0x0002e6000802017f */
[----:B---3--:R-:W-:Y:S05]  /*fde0*/  @!P1 NANOSLEEP.SYNCS 0x989680 ;  /* 0x009896800000995d */ /* 0x008fea0003900000 */
[----:B------:R-:W3:Y:S02]  /*fdf0*/  @!P1 SYNCS.PHASECHK.TRANS64 P1, [R9+URZ+0x30850], R0 ;  /* 0x03085000090095a7 */ /* 0x000ee4000802007f */
[----:B---3--:R-:W-:Y:S05]  /*fe00*/  @!P1 BRA `(.L_x_5476) ;  /* 0xfffffffc00ec9947 */ /* 0x008fea000383ffff */
[----:B------:R-:W-:Y:S05]  /*fe10*/  BRA `(.L_x_5475) ;  /* 0xffffff7800407947 */ /* 0x000fea000383ffff */
.L_x_5483:
[----:B-1----:R-:W-:-:S04]  /*fe20*/  IMAD.U32 R5, RZ, RZ, UR5 ;  /* 0x00000005ff057e24 */ /* 0x002fc8000f8e00ff */
[----:B------:R1:W2:Y:S03]  /*fe30*/  SYNCS.PHASECHK.TRANS64.TRYWAIT P1, [R5+URZ+0x30850], R0 ;  /* 0x03085000050075a7 */ /* 0x0002a6000802017f */
[----:B--2---:R-:W-:Y:S05]  /*fe40*/  @!P1 NANOSLEEP.SYNCS 0x989680 ;  /* 0x009896800000995d */ /* 0x004fea0003900000 */
[----:B------:R-:W2:Y:S02]  /*fe50*/  @!P1 SYNCS.PHASECHK.TRANS64 P1, [R5+URZ+0x30850], R0 ;  /* 0x03085000050095a7 */ /* 0x000ea4000802007f */
[----:B--2---:R-:W-:Y:S05]  /*fe60*/  @!P1 BRA `(.L_x_5483) ;  /* 0xfffffffc00ec9947 */ /* 0x004fea000383ffff */
[----:B------:R-:W-:Y:S05]  /*fe70*/  BRA `(.L_x_5482) ;  /* 0xffffff9400dc7947 */ /* 0x000fea000383ffff */
.L_x_5495:
[----:B------:R-:W-:Y:S01]  /*fe80*/  IMAD.MOV.U32 R13, RZ, RZ, R18 ;  /* 0x000000ffff0d7224 */ /* 0x000fe200078e0012 */
[----:B------:R-:W-:Y:S01]  /*fe90*/  MOV R12, RZ ;  /* 0x000000ff000c7202 */ /* 0x000fe20000000f00 */
[----:B------:R-:W-:Y:S02]  /*fea0*/  IMAD.MOV.U32 R11, RZ, RZ, 0x1f ;  /* 0x0000001fff0b7424 */ /* 0x000fe400078e00ff */
[----:B------:R-:W-:-:S07]  /*feb0*/  IMAD.MOV.U32 R15, RZ, RZ, -0x1 ;  /* 0xffffffffff0f7424 */ /* 0x000fce00078e00ff */
[----:B-----5:R-:W-:Y:S05]  /*fec0*/  WARPSYNC.COLLECTIVE R15, `(.L_x_5536) ;  /* 0x000000000f087348 */ /* 0x020fea0003c00000 */
[----:B------:R0:W1:Y:S02]  /*fed0*/  SHFL.IDX P6, R14, R13, R12, R11 ;  /* 0x0000000c0d0e7389 */ /* 0x00006400000c000b */
[----:B01---5:R-:W-:Y:S01]  /*fee0*/  ENDCOLLECTIVE ;  /* 0x000000000000791b */ /* 0x023fe20003800000 */
.L_x_5536:
[----:B------:R-:W-:Y:S05]  /*fef0*/  BRA `(.L_x_5537) ;  /* 0xffffffcc009c7947 */ /* 0x000fea000383ffff */
.L_x_5497:
[----:B0-----:R-:W-:-:S04]  /*ff00*/  MOV R3, UR46 ;  /* 0x0000002e00037c02 */ /* 0x001fc80008000f00 */
[----:B------:R0:W1:Y:S03]  /*ff10*/  SYNCS.PHASECHK.TRANS64.TRYWAIT P0, [R3+URZ+0x30840], R2 ;  /* 0x03084002030075a7 */ /* 0x000066000800017f */
[----:B-1----:R-:W-:Y:S05]  /*ff20*/  @!P0 NANOSLEEP.SYNCS 0x989680 ;  /* 0x009896800000895d */ /* 0x002fea0003900000 */
[----:B------:R-:W1:Y:S02]  /*ff30*/  @!P0 SYNCS.PHASECHK.TRANS64 P0, [R3+URZ+0x30840], R2 ;  /* 0x03084002030085a7 */ /* 0x000e64000800007f */
[----:B-1----:R-:W-:Y:S05]  /*ff40*/  @!P0 BRA `(.L_x_5497) ;  /* 0xfffffffc00ec8947 */ /* 0x002fea000383ffff */
[----:B------:R-:W-:Y:S05]  /*ff50*/  BRA `(.L_x_5538) ;  /* 0xffffffd0002c7947 */ /* 0x000fea000383ffff */
.L_x_5498:
        /* <DEDUP_REMOVED lines=8> */
.L_x_5540:
[----:B------:R-:W-:Y:S05]  /*ffe0*/  BSYNC B0 ;  /* 0x0000000000007941 */ /* 0x000fea0003800000 */
.L_x_5539:
[----:B------:R-:W-:Y:S01]  /*fff0*/  MOV R13, R0 ;  /* 0x00000000000d7202 */ /* 0x000fe20000000f00 */
[----:B------:R-:W-:Y:S01]  /*10000*/  IMAD.MOV.U32 R12, RZ, RZ, RZ ;  /* 0x000000ffff0c7224 */ /* 0x000fe200078e00ff */
[----:B------:R-:W-:Y:S01]  /*10010*/  MOV R11, 0x181f ;  /* 0x0000181f000b7802 */ /* 0x000fe20000000f00 */
[----:B------:R-:W-:Y:S01]  /*10020*/  IMAD.MOV.U32 R15, RZ, RZ, -0x1 ;  /* 0xffffffffff0f7424 */ /* 0x000fe200078e00ff */
[----:B------:R-:W-:Y:S01]  /*10030*/  @P0 LEA R9, R30, UR46, 0x1 ;  /* 0x0000002e1e090c11 */ /* 0x000fe2000f8e08ff */
[----:B------:R-:W-:-:S07]  /*10040*/  IMAD.MOV.U32 R3, RZ, RZ, R14 ;  /* 0x000000ffff037224 */ /* 0x000fce00078e000e */
[----:B------:R-:W-:Y:S05]  /*10050*/  WARPSYNC.COLLECTIVE R15, `(.L_x_5541) ;  /* 0x000000000f087348 */ /* 0x000fea0003c00000 */
[----:B------:R0:W1:Y:S02]  /*10060*/  SHFL.IDX P6, R14, R13, R12, R11 ;  /* 0x0000000c0d0e7389 */ /* 0x00006400000c000b */
[----:B01----:R-:W-:Y:S01]  /*10070*/  ENDCOLLECTIVE ;  /* 0x000000000000791b */ /* 0x003fe20003800000 */
.L_x_5541:
[----:B------:R-:W-:Y:S01]  /*10080*/  IMAD.MOV.U32 R13, RZ, RZ, R7 ;  /* 0x000000ffff0d7224 */ /* 0x000fe200078e0007 */
[----:B------:R-:W-:Y:S02]  /*10090*/  MOV R12, 0x1 ;  /* 0x00000001000c7802 */ /* 0x000fe40000000f00 */
[----:B------:R-:W-:-:S07]  /*100a0*/  MOV R2, R14 ;  /* 0x0000000e00027202 */ /* 0x000fce0000000f00 */
[----:B------:R-:W-:Y:S05]  /*100b0*/  WARPSYNC.COLLECTIVE R15, `(.L_x_5542) ;  /* 0x000000000f087348 */ /* 0x000fea0003c00000 */
[----:B------:R0:W1:Y:S02]  /*100c0*/  SHFL.IDX P6, R14, R13, R12, R11 ;  /* 0x0000000c0d0e7389 */ /* 0x00006400000c000b */
[----:B01----:R-:W-:Y:S01]  /*100d0*/  ENDCOLLECTIVE ;  /* 0x000000000000791b */ /* 0x003fe20003800000 */
.L_x_5542:
        /* <DEDUP_REMOVED lines=13> */
.L_x_5543:
[----:B------:R-:W-:Y:S02]  /*101b0*/  @P0 LEA R21, R30, UR46, 0x1 ;  /* 0x0000002e1e150c11 */ /* 0x000fe4000f8e08ff */
[----:B------:R-:W-:Y:S01]  /*101c0*/  MOV R13, R7 ;  /* 0x00000007000d7202 */ /* 0x000fe20000000f00 */
[----:B------:R-:W-:Y:S02]  /*101d0*/  IMAD.MOV.U32 R12, RZ, RZ, 0x2 ;  /* 0x00000002ff0c7424 */ /* 0x000fe400078e00ff */
[----:B------:R-:W-:-:S07]  /*101e0*/  IMAD.MOV.U32 R4, RZ, RZ, R14 ;  /* 0x000000ffff047224 */ /* 0x000fce00078e000e */
[----:B------:R-:W-:Y:S05]  /*101f0*/  WARPSYNC.COLLECTIVE R15, `(.L_x_5544) ;  /* 0x000000000f087348 */ /* 0x000fea0003c00000 */
[----:B------:R0:W1:Y:S02]  /*10200*/  SHFL.IDX P6, R14, R13, R12, R11 ;  /* 0x0000000c0d0e7389 */ /* 0x00006400000c000b */
[----:B01----:R-:W-:Y:S01]  /*10210*/  ENDCOLLECTIVE ;  /* 0x000000000000791b */ /* 0x003fe20003800000 */
.L_x_5544:
        /* <DEDUP_REMOVED lines=13> */
.L_x_5545:
        /* <DEDUP_REMOVED lines=8> */
.L_x_5546:
        /* <DEDUP_REMOVED lines=13> */
.L_x_5547:
[----:B------:R-:W-:Y:S02]  /*10440*/  MOV R5, R9 ;  /* 0x0000000900057202 */ /* 0x000fe40000000f00 */
[----:B------:R-:W-:Y:S01]  /*10450*/  @P0 LEA R9, R30, UR46, 0x1 ;  /* 0x0000002e1e090c11 */ /* 0x000fe2000f8e08ff */
[----:B------:R-:W-:Y:S01]  /*10460*/  IMAD.MOV.U32 R13, RZ, RZ, R7 ;  /* 0x000000ffff0d7224 */ /* 0x000fe200078e0007 */
[----:B------:R-:W-:Y:S02]  /*10470*/  MOV R12, 0x4 ;  /* 0x00000004000c7802 */ /* 0x000fe40000000f00 */
[----:B------:R-:W-:-:S07]  /*10480*/  MOV R10, R14 ;  /* 0x0000000e000a7202 */ /* 0x000fce0000000f00 */
[----:B------:R-:W-:Y:S05]  /*10490*/  WARPSYNC.COLLECTIVE R15, `(.L_x_5548) ;  /* 0x000000000f087348 */ /* 0x000fea0003c00000 */
[----:B------:R0:W1:Y:S02]  /*104a0*/  SHFL.IDX P6, R14, R13, R12, R11 ;  /* 0x0000000c0d0e7389 */ /* 0x00006400000c000b */
[----:B01----:R-:W-:Y:S01]  /*104b0*/  ENDCOLLECTIVE ;  /* 0x000000000000791b */ /* 0x003fe20003800000 */
.L_x_5548:
[----:B------:R-:W-:-:S04]  /*104c0*/  IMAD.MOV.U32 R4, RZ, RZ, R10 ;  /* 0x000000ffff047224 */ /* 0x000fc800078e000a */
[----:B------:R-:W-:-:S05]  /*104d0*/  @P0 IMAD.WIDE.U32 R4, R23, 0x2, R4 ;  /* 0x0000000217040825 */ /* 0x000fca00078e0004 */
[----:B------:R-:W-:Y:S01]  /*104e0*/  @!PT LDS RZ, [RZ] ;  /* 0x00000000fffff984 */ /* 0x000fe20000000800 */
[----:B------:R-:W-:Y:S01]  /*104f0*/  @!PT LDS RZ, [RZ] ;  /* 0x00000000fffff984 */ /* 0x000fe20000000800 */
[----:B------:R-:W-:Y:S01]  /*10500*/  @!PT LDS RZ, [RZ] ;  /* 0x00000000fffff984 */ /* 0x000fe20000000800 */
        /* <DEDUP_REMOVED lines=9> */
.L_x_5549:
        /* <DEDUP_REMOVED lines=8> */
.L_x_5550:
        /* <DEDUP_REMOVED lines=8> */
[----:B------:R-:W-:-:S07]  /*106a0*/  IMAD.MOV.U32 R7, RZ, RZ, R14 ;  /* 0x000000ffff077224 */ /* 0x000fce00078e000e */
[----:B0-----:R-:W-:Y:S05]  /*106b0*/  WARPSYNC.COLLECTIVE R15, `(.L_x_5551) ;  /* 0x000000000f087348 */ /* 0x001fea0003c00000 */
[----:B------:R1:W2:Y:S02]  /*106c0*/  SHFL.IDX P6, R14, R13, R12, R11 ;  /* 0x0000000c0d0e7389 */ /* 0x0002a400000c000b */
[----:B012---:R-:W-:Y:S01]  /*106d0*/  ENDCOLLECTIVE ;  /* 0x000000000000791b */ /* 0x007fe20003800000 */
.L_x_5551:
[----:B------:R-:W-:Y:S05]  /*106e0*/  BRA `(.L_x_5552) ;  /* 0xffffffcc00907947 */ /* 0x000fea000383ffff */
.L_x_5501:
[----:B------:R-:W-:Y:S01]  /*106f0*/  IMAD.MOV.U32 R13, RZ, RZ, R8 ;  /* 0x000000ffff0d7224 */ /* 0x000fe200078e0008 */
[----:B------:R-:W-:Y:S01]  /*10700*/  MOV R12, RZ ;  /* 0x000000ff000c7202 */ /* 0x000fe20000000f00 */
[----:B------:R-:W-:Y:S01]  /*10710*/  IMAD.MOV.U32 R11, RZ, RZ, 0x181f ;  /* 0x0000181fff0b7424 */ /* 0x000fe200078e00ff */
[----:B------:R-:W-:Y:S02]  /*10720*/  MOV R15, 0xffffffff ;  /* 0xffffffff000f7802 */ /* 0x000fe40000000f00 */
[----:B------:R-:W-:-:S07]  /*10730*/  MOV R7, UR48 ;  /* 0x0000003000077c02 */ /* 0x000fce0008000f00 */
[----:B------:R-:W-:Y:S05]  /*10740*/  WARPSYNC.COLLECTIVE R15, `(.L_x_5553) ;  /* 0x000000000f087348 */ /* 0x000fea0003c00000 */
[----:B------:R0:W1:Y:S02]  /*10750*/  SHFL.IDX P6, R14, R13, R12, R11 ;  /* 0x0000000c0d0e7389 */ /* 0x00006400000c000b */
[----:B01----:R-:W-:Y:S01]  /*10760*/  ENDCOLLECTIVE ;  /* 0x000000000000791b */ /* 0x003fe20003800000 */
.L_x_5553:
[----:B------:R-:W-:-:S05]  /*10770*/  IMAD R7, R7, 0x80, R27 ;  /* 0x0000008007077824 */ /* 0x000fca00078e021b */
[----:B------:R-:W-:Y:S02]  /*10780*/  IADD3 R5, R7, 0x10, RZ ;  /* 0x0000001007057810 */ /* 0x000fe40007ffe0ff */
[----:B------:R-:W-:Y:S01]  /*10790*/  MOV R13, R6 ;  /* 0x00000006000d7202 */ /* 0x000fe20000000f00 */
[----:B------:R-:W-:-:S07]  /*107a0*/  IMAD.MOV.U32 R3, RZ, RZ, R14 ;  /* 0x000000ffff037224 */ /* 0x000fce00078e000e */
[----:B------:R-:W-:Y:S05]  /*107b0*/  WARPSYNC.COLLECTIVE R15, `(.L_x_5554) ;  /* 0x000000000f087348 */ /* 0x000fea0003c00000 */
[----:B------:R0:W1:Y:S02]  /*107c0*/  SHFL.IDX P6, R14, R13, R12, R11 ;  /* 0x0000000c0d0e7389 */ /* 0x00006400000c000b */
[----:B01----:R-:W-:Y:S01]  /*107d0*/  ENDCOLLECTIVE ;  /* 0x000000000000791b */ /* 0x003fe20003800000 */
.L_x_5554:
        /* <DEDUP_REMOVED lines=10> */
.L_x_5555:
        /* <DEDUP_REMOVED lines=13> */
.L_x_5556:
        /* <DEDUP_REMOVED lines=8> */
.L_x_5557:
        /* <DEDUP_REMOVED lines=13> */
.L_x_5558:
        /* <DEDUP_REMOVED lines=8> */
.L_x_5559:
        /* <DEDUP_REMOVED lines=13> */
.L_x_5560:
        /* <DEDUP_REMOVED lines=8> */
.L_x_5561:
        /* <DEDUP_REMOVED lines=13> */
.L_x_5562:
        /* <DEDUP_REMOVED lines=8> */
.L_x_5563:
        /* <DEDUP_REMOVED lines=13> */
.L_x_5564:
        /* <DEDUP_REMOVED lines=8> */
.L_x_5565:
        /* <DEDUP_REMOVED lines=13> */
.L_x_5566:
[----:B------:R-:W-:Y:S02]  /*10fe0*/  @!P1 LEA R9, R30, UR46, 0x1 ;  /* 0x0000002e1e099c11 */ /* 0x000fe4000f8e08ff */
[----:B------:R-:W-:Y:S01]  /*10ff0*/  MOV R13, R8 ;  /* 0x00000008000d7202 */ /* 0x000fe20000000f00 */
[----:B------:R-:W-:Y:S02]  /*11000*/  IMAD.MOV.U32 R12, RZ, RZ, 0x7 ;  /* 0x00000007ff0c7424 */ /* 0x000fe400078e00ff */
[----:B------:R-:W-:-:S07]  /*11010*/  IMAD.MOV.U32 R2, RZ, RZ, R14 ;  /* 0x000000ffff027224 */ /* 0x000fce00078e000e */
[----:B------:R-:W-:Y:S05]  /*11020*/  WARPSYNC.COLLECTIVE R15, `(.L_x_5567) ;  /* 0x000000000f087348 */ /* 0x000fea0003c00000 */
[----:B------:R0:W1:Y:S02]  /*11030*/  SHFL.IDX P6, R14, R13, R12, R11 ;  /* 0x0000000c0d0e7389 */ /* 0x00006400000c000b */
[----:B01----:R-:W-:Y:S01]  /*11040*/  ENDCOLLECTIVE ;  /* 0x000000000000791b */ /* 0x003fe20003800000 */
.L_x_5567:
        /* <DEDUP_REMOVED lines=12> */
.L_x_5568:
[----:B------:R-:W-:Y:S05]  /*11110*/  BRA `(.L_x_5569) ;  /* 0xffffffcc00807947 */ /* 0x000fea000383ffff */
.L_x_5504:
[----:B0-----:R-:W-:-:S04]  /*11120*/  MOV R3, UR46 ;  /* 0x0000002e00037c02 */ /* 0x001fc80008000f00 */
[----:B------:R0:W1:Y:S03]  /*11130*/  SYNCS.PHASECHK.TRANS64.TRYWAIT P0, [R3+URZ+0x30820], R0 ;  /* 0x03082000030075a7 */ /* 0x000066000800017f */
[----:B-1----:R-:W-:Y:S05]  /*11140*/  @!P0 NANOSLEEP.SYNCS 0x989680 ;  /* 0x009896800000895d */ /* 0x002fea0003900000 */
[----:B------:R-:W1:Y:S02]  /*11150*/  @!P0 SYNCS.PHASECHK.TRANS64 P0, [R3+URZ+0x30820], R0 ;  /* 0x03082000030085a7 */ /* 0x000e64000800007f */
[----:B-1----:R-:W-:Y:S05]  /*11160*/  @!P0 BRA `(.L_x_5504) ;  /* 0xfffffffc00ec8947 */ /* 0x002fea000383ffff */
[----:B------:R-:W-:Y:S05]  /*11170*/  BRA `(.L_x_5570) ;  /* 0xffffffcc00cc7947 */ /* 0x000fea000383ffff */
.L_x_5508:
[----:B0-----:R0:W1:Y:S02]  /*11180*/  SYNCS.PHASECHK.TRANS64.TRYWAIT P0, [R19+URZ+0x30840], R2 ;  /* 0x03084002130075a7 */ /* 0x001064000800017f */
[----:B-1----:R-:W-:Y:S05]  /*11190*/  @!P0 NANOSLEEP.SYNCS 0x989680 ;  /* 0x009896800000895d */ /* 0x002fea0003900000 */
[----:B------:R-:W1:Y:S02]  /*111a0*/  @!P0 SYNCS.PHASECHK.TRANS64 P0, [R19+URZ+0x30840], R2 ;  /* 0x03084002130085a7 */ /* 0x000e64000800007f */
[----:B-1----:R-:W-:Y:S05]  /*111b0*/  @!P0 BRA `(.L_x_5508) ;  /* 0xfffffffc00f08947 */ /* 0x002fea000383ffff */
[----:B------:R-:W-:Y:S05]  /*111c0*/  BRA `(.L_x_5571) ;  /* 0xffffffd000b07947 */ /* 0x000fea000383ffff */
.L_x_5509:
        /* <DEDUP_REMOVED lines=8> */
.L_x_5573:
[----:B------:R-:W-:Y:S05]  /*11250*/  BSYNC B1 ;  /* 0x0000000000017941 */ /* 0x000fea0003800000 */
.L_x_5572:
        /* <DEDUP_REMOVED lines=11> */
.L_x_5574:
[----:B------:R-:W-:Y:S02]  /*11310*/  LEA R22, R22, UR46, 0x1 ;  /* 0x0000002e16167c11 */ /* 0x000fe4000f8e08ff */
[----:B------:R-:W-:Y:S01]  /*11320*/  MOV R13, R24 ;  /* 0x00000018000d7202 */ /* 0x000fe20000000f00 */
[----:B------:R-:W-:Y:S01]  /*11330*/  IMAD.MOV.U32 R12, RZ, RZ, 0x1 ;  /* 0x00000001ff0c7424 */ /* 0x000fe200078e00ff */
[----:B------:R-:W-:-:S13]  /*11340*/  IADD3 R2, P0, R14, R8, RZ ;  /* 0x000000080e027210 */ /* 0x000fda0007f1e0ff */
[----:B------:R-:W-:Y:S05]  /*11350*/  WARPSYNC.COLLECTIVE R15, `(.L_x_5575) ;  /* 0x000000000f087348 */ /* 0x000fea0003c00000 */
[----:B------:R0:W1:Y:S02]  /*11360*/  SHFL.IDX P6, R14, R13, R12, R11 ;  /* 0x0000000c0d0e7389 */ /* 0x00006400000c000b */
[----:B01----:R-:W-:Y:S01]  /*11370*/  ENDCOLLECTIVE ;  /* 0x000000000000791b */ /* 0x003fe20003800000 */
.L_x_5575:
        /* <DEDUP_REMOVED lines=12> */
.L_x_5576:
[----:B------:R-:W-:Y:S01]  /*11440*/  IMAD.MOV.U32 R13, RZ, RZ, R24 ;  /* 0x000000ffff0d7224 */ /* 0x000fe200078e0018 */
[----:B------:R-:W-:Y:S02]  /*11450*/  MOV R12, 0x2 ;  /* 0x00000002000c7802 */ /* 0x000fe40000000f00 */
[----:B------:R-:W-:-:S13]  /*11460*/  IADD3 R2, P0, R14, R8, RZ ;  /* 0x000000080e027210 */ /* 0x000fda0007f1e0ff */
[----:B------:R-:W-:Y:S05]  /*11470*/  WARPSYNC.COLLECTIVE R15, `(.L_x_5577) ;  /* 0x000000000f087348 */ /* 0x000fea0003c00000 */
[----:B------:R0:W1:Y:S02]  /*11480*/  SHFL.IDX P6, R14, R13, R12, R11 ;  /* 0x0000000c0d0e7389 */ /* 0x00006400000c000b */
[----:B01----:R-:W-:Y:S01]  /*11490*/  ENDCOLLECTIVE ;  /* 0x000000000000791b */ /* 0x003fe20003800000 */
.L_x_5577:
        /* <DEDUP_REMOVED lines=12> */
.L_x_5578:
[----:B------:R-:W-:Y:S01]  /*11560*/  IMAD.MOV.U32 R13, RZ, RZ, R24 ;  /* 0x000000ffff0d7224 */ /* 0x000fe200078e0018 */
[----:B------:R-:W-:Y:S01]  /*11570*/  MOV R12, 0x3 ;  /* 0x00000003000c7802 */ /* 0x000fe20000000f00 */
[----:B------:R-:W-:-:S07]  /*11580*/  IMAD.MOV.U32 R10, RZ, RZ, R14 ;  /* 0x000000ffff0a7224 */ /* 0x000fce00078e000e */
[----:B------:R-:W-:Y:S05]  /*11590*/  WARPSYNC.COLLECTIVE R15, `(.L_x_5579) ;  /* 0x000000000f087348 */ /* 0x000fea0003c00000 */
[----:B------:R0:W1:Y:S02]  /*115a0*/  SHFL.IDX P6, R14, R13, R12, R11 ;  /* 0x0000000c0d0e7389 */ /* 0x00006400000c000b */
[----:B01----:R-:W-:Y:S01]  /*115b0*/  ENDCOLLECTIVE ;  /* 0x000000000000791b */ /* 0x003fe20003800000 */
.L_x_5579:
        /* <DEDUP_REMOVED lines=13> */
.L_x_5580:
[----:B------:R-:W-:Y:S01]  /*11690*/  IMAD.MOV.U32 R13, RZ, RZ, R24 ;  /* 0x000000ffff0d7224 */ /* 0x000fe200078e0018 */
[----:B------:R-:W-:Y:S01]  /*116a0*/  MOV R12, 0x4 ;  /* 0x00000004000c7802 */ /* 0x000fe20000000f00 */
[----:B------:R-:W-:-:S07]  /*116b0*/  IMAD.MOV.U32 R2, RZ, RZ, R14 ;  /* 0x000000ffff027224 */ /* 0x000fce00078e000e */
[----:B------:R-:W-:Y:S05]  /*116c0*/  WARPSYNC.COLLECTIVE R15, `(.L_x_5581) ;  /* 0x000000000f087348 */ /* 0x000fea0003c00000 */
[----:B------:R0:W1:Y:S02]  /*116d0*/  SHFL.IDX P6, R14, R13, R12, R11 ;  /* 0x0000000c0d0e7389 */ /* 0x00006400000c000b */
[----:B01----:R-:W-:Y:S01]  /*116e0*/  ENDCOLLECTIVE ;  /* 0x000000000000791b */ /* 0x003fe20003800000 */
.L_x_5581:
        /* <DEDUP_REMOVED lines=13> */
.L_x_5582:
[----:B------:R-:W-:Y:S01]  /*117c0*/  IMAD.MOV.U32 R13, RZ, RZ, R24 ;  /* 0x000000ffff0d7224 */ /* 0x000fe200078e0018 */
[----:B------:R-:W-:Y:S01]  /*117d0*/  MOV R12, 0x5 ;  /* 0x00000005000c7802 */ /* 0x000fe20000000f00 */
[----:B------:R-:W-:-:S07]  /*117e0*/  IMAD.MOV.U32 R2, RZ, RZ, R14 ;  /* 0x000000ffff027224 */ /* 0x000fce00078e000e */
[----:B------:R-:W-:Y:S05]  /*117f0*/  WARPSYNC.COLLECTIVE R15, `(.L_x_5583) ;  /* 0x000000000f087348 */ /* 0x000fea0003c00000 */
[----:B------:R0:W1:Y:S02]  /*11800*/  SHFL.IDX P6, R14, R13, R12, R11 ;  /* 0x0000000c0d0e7389 */ /* 0x00006400000c000b */
[----:B01----:R-:W-:Y:S01]  /*11810*/  ENDCOLLECTIVE ;  /* 0x000000000000791b */ /* 0x003fe20003800000 */
.L_x_5583:
        /* <DEDUP_REMOVED lines=14> */
.L_x_5584:
[----:B------:R-:W-:Y:S05]  /*11900*/  BRA `(.L_x_5585) ;  /* 0xffffffcc00fc7947 */ /* 0x000fea000383ffff */
.L_x_5514:
[----:B0-----:R0:W2:Y:S02]  /*11910*/  SYNCS.PHASECHK.TRANS64.TRYWAIT P0, [R6+URZ+0x30860], R3 ;  /* 0x03086003060075a7 */ /* 0x0010a4000800017f */
[----:B--2---:R-:W-:Y:S05]  /*11920*/  @!P0 NANOSLEEP.SYNCS 0x989680 ;  /* 0x009896800000895d */ /* 0x004fea0003900000 */
[----:B------:R-:W2:Y:S02]  /*11930*/  @!P0 SYNCS.PHASECHK.TRANS64 P0, [R6+URZ+0x30860], R3 ;  /* 0x03086003060085a7 */ /* 0x000ea4000800007f */
[----:B--2---:R-:W-:Y:S05]  /*11940*/  @!P0 BRA `(.L_x_5514) ;  /* 0xfffffffc00f08947 */ /* 0x004fea000383ffff */
[----:B------:R-:W-:Y:S05]  /*11950*/  BRA `(.L_x_5586) ;  /* 0xffffffd000607947 */ /* 0x000fea000383ffff */
.L_x_5515:
        /* <DEDUP_REMOVED lines=8> */
.L_x_5588:
[----:B------:R-:W-:Y:S05]  /*119e0*/  BSYNC B1 ;  /* 0x0000000000017941 */ /* 0x000fea0003800000 */
.L_x_5587:
        /* <DEDUP_REMOVED lines=9> */
.L_x_5589:
[----:B------:R-:W-:Y:S01]  /*11a80*/  IMAD.MOV.U32 R13, RZ, RZ, R18 ;  /* 0x000000ffff0d7224 */ /* 0x000fe200078e0012 */
[----:B------:R-:W-:Y:S02]  /*11a90*/  MOV R12, 0x1 ;  /* 0x00000001000c7802 */ /* 0x000fe40000000f00 */
[----:B------:R-:W-:-:S13]  /*11aa0*/  IADD3 R2, P0, R14, R9, RZ ;  /* 0x000000090e027210 */ /* 0x000fda0007f1e0ff */
[----:B------:R-:W-:Y:S05]  /*11ab0*/  WARPSYNC.COLLECTIVE R15, `(.L_x_5590) ;  /* 0x000000000f087348 */ /* 0x000fea0003c00000 */
[----:B------:R0:W1:Y:S02]  /*11ac0*/  SHFL.IDX P6, R14, R13, R12, R11 ;  /* 0x0000000c0d0e7389 */ /* 0x00006400000c000b */
[----:B01----:R-:W-:Y:S01]  /*11ad0*/  ENDCOLLECTIVE ;  /* 0x000000000000791b */ /* 0x003fe20003800000 */
.L_x_5590:
        /* <DEDUP_REMOVED lines=12> */
.L_x_5591:
        /* <DEDUP_REMOVED lines=12> */
.L_x_5592:
        /* <DEDUP_REMOVED lines=12> */
.L_x_5593:
        /* <DEDUP_REMOVED lines=12> */
.L_x_5594:
        /* <DEDUP_REMOVED lines=12> */
.L_x_5595:
        /* <DEDUP_REMOVED lines=12> */
.L_x_5596:
        /* <DEDUP_REMOVED lines=12> */
.L_x_5597:
        /* <DEDUP_REMOVED lines=12> */
.L_x_5598:
        /* <DEDUP_REMOVED lines=12> */
.L_x_5599:
[----:B------:R-:W-:Y:S01]  /*121a0*/  @!PT LDS RZ, [RZ] ;  /* 0x00000000fffff984 */ /* 0x000fe20000000800 */
[----:B------:R-:W-:Y:S01]  /*121b0*/  @!PT LDS RZ, [RZ] ;  /* 0x00000000fffff984 */ /* 0x000fe20000000800 */
[----:B------:R-:W-:Y:S01]  /*121c0*/  @!PT LDS RZ, [RZ] ;  /* 0x00000000fffff984 */ /* 0x000fe20000000800 */
[----:B------:R0:W-:Y:S01]  /*121d0*/  LDGSTS.E.BYPASS.LTC128B.128 [R7+0x5400], desc[UR36][R2.64+0x80], !P0 ;  /* 0x0540008002077fae */ /* 0x0001e2000c101d64 */
[----:B------:R-:W-:-:S13]  /*121e0*/  ISETP.LT.OR P0, PT, R0, 0x41, P1 ;  /* 0x000000410000780c */ /* 0x000fda0000f01670 */
[----:B------:R0:W-:Y:S01]  /*121f0*/  LDGSTS.E.BYPASS.LTC128B.128 [R7+0x8400], desc[UR36][R2.64+0x100], !P0 ;  /* 0x0840010002077fae */ /* 0x0001e2000c101d64 */
[----:B------:R-:W-:Y:S05]  /*12200*/  BRA `(.L_x_5600) ;  /* 0xffffffcc001c7947 */ /* 0x000fea000383ffff */
.L_x_5521:
[----:B0-----:R0:W1:Y:S02]  /*12210*/  SYNCS.PHASECHK.TRANS64.TRYWAIT P0, [R0+URZ+0x30860], R3 ;  /* 0x03086003000075a7 */ /* 0x001064000800017f */
[----:B-1----:R-:W-:Y:S05]  /*12220*/  @!P0 NANOSLEEP.SYNCS 0x989680 ;  /* 0x009896800000895d */ /* 0x002fea0003900000 */
[----:B------:R-:W1:Y:S02]  /*12230*/  @!P0 SYNCS.PHASECHK.TRANS64 P0, [R0+URZ+0x30860], R3 ;  /* 0x03086003000085a7 */ /* 0x000e64000800007f */
[----:B-1----:R-:W-:Y:S05]  /*12240*/  @!P0 BRA `(.L_x_5521) ;  /* 0xfffffffc00f08947 */ /* 0x002fea000383ffff */
[----:B------:R-:W-:Y:S05]  /*12250*/  BRA `(.L_x_5601) ;  /* 0xffffffd000187947 */ /* 0x000fea000383ffff */
.L_x_5522:
        /* <DEDUP_REMOVED lines=8> */
.L_x_5603:
[----:B------:R-:W-:Y:S05]  /*122e0*/  BSYNC B0 ;  /* 0x0000000000007941 */ /* 0x000fea0003800000 */
.L_x_5602:
        /* <DEDUP_REMOVED lines=9> */
.L_x_5604:
        /* <DEDUP_REMOVED lines=13> */
.L_x_5605:
        /* <DEDUP_REMOVED lines=15> */
.L_x_5606:
[----:B------:R-:W-:Y:S01]  /*12540*/  MOV R3, R6 ;  /* 0x0000000600037202 */ /* 0x000fe20000000f00 */
[----:B------:R-:W-:Y:S01]  /*12550*/  IMAD.MOV.U32 R13, RZ, RZ, R18 ;  /* 0x000000ffff0d7224 */ /* 0x000fe200078e0012 */
[----:B------:R-:W-:Y:S01]  /*12560*/  MOV R12, 0x2 ;  /* 0x00000002000c7802 */ /* 0x000fe20000000f00 */
[----:B------:R-:W-:-:S07]  /*12570*/  IMAD.MOV.U32 R2, RZ, RZ, R14 ;  /* 0x000000ffff027224 */ /* 0x000fce00078e000e */
[----:B------:R-:W-:Y:S05]  /*12580*/  WARPSYNC.COLLECTIVE R15, `(.L_x_5607) ;  /* 0x000000000f087348 */ /* 0x000fea0003c00000 */
[----:B------:R0:W1:Y:S02]  /*12590*/  SHFL.IDX P6, R14, R13, R12, R11 ;  /* 0x0000000c0d0e7389 */ /* 0x00006400000c000b */
[----:B01----:R-:W-:Y:S01]  /*125a0*/  ENDCOLLECTIVE ;  /* 0x000000000000791b */ /* 0x003fe20003800000 */
.L_x_5607:
        /* <DEDUP_REMOVED lines=15> */
.L_x_5608:
[----:B------:R-:W-:Y:S01]  /*126a0*/  IMAD.MOV.U32 R3, RZ, RZ, R7 ;  /* 0x000000ffff037224 */ /* 0x000fe200078e0007 */
[----:B------:R-:W-:Y:S01]  /*126b0*/  MOV R13, R18 ;  /* 0x00000012000d7202 */ /* 0x000fe20000000f00 */
[----:B------:R-:W-:Y:S02]  /*126c0*/  IMAD.MOV.U32 R12, RZ, RZ, 0x3 ;  /* 0x00000003ff0c7424 */ /* 0x000fe400078e00ff */
[----:B------:R-:W-:-:S07]  /*126d0*/  IMAD.MOV.U32 R8, RZ, RZ, R14 ;  /* 0x000000ffff087224 */ /* 0x000fce00078e000e */
[----:B------:R-:W-:Y:S05]  /*126e0*/  WARPSYNC.COLLECTIVE R15, `(.L_x_5609) ;  /* 0x000000000f087348 */ /* 0x000fea0003c00000 */
[----:B------:R0:W1:Y:S02]  /*126f0*/  SHFL.IDX P6, R14, R13, R12, R11 ;  /* 0x0000000c0d0e7389 */ /* 0x00006400000c000b */
[----:B01----:R-:W-:Y:S01]  /*12700*/  ENDCOLLECTIVE ;  /* 0x000000000000791b */ /* 0x003fe20003800000 */
.L_x_5609:
        /* <DEDUP_REMOVED lines=16> */
.L_x_5610:
        /* <DEDUP_REMOVED lines=8> */
.L_x_5611:
        /* <DEDUP_REMOVED lines=15> */
.L_x_5612:
[----:B------:R-:W-:Y:S01]  /*12980*/  MOV R3, R7 ;  /* 0x0000000700037202 */ /* 0x000fe20000000f00 */
[----:B------:R-:W-:Y:S01]  /*12990*/  IMAD.MOV.U32 R13, RZ, RZ, R18 ;  /* 0x000000ffff0d7224 */ /* 0x000fe200078e0012 */
[----:B------:R-:W-:Y:S02]  /*129a0*/  MOV R12, 0x5 ;  /* 0x00000005000c7802 */ /* 0x000fe40000000f00 */
[----:B------:R-:W-:-:S07]  /*129b0*/  MOV R8, R14 ;  /* 0x0000000e00087202 */ /* 0x000fce0000000f00 */
[----:B------:R-:W-:Y:S05]  /*129c0*/  WARPSYNC.COLLECTIVE R15, `(.L_x_5613) ;  /* 0x000000000f087348 */ /* 0x000fea0003c00000 */
[----:B------:R0:W1:Y:S02]  /*129d0*/  SHFL.IDX P6, R14, R13, R12, R11 ;  /* 0x0000000c0d0e7389 */ /* 0x00006400000c000b */
[----:B01----:R-:W-:Y:S01]  /*129e0*/  ENDCOLLECTIVE ;  /* 0x000000000000791b */ /* 0x003fe20003800000 */
.L_x_5613:
        /* <DEDUP_REMOVED lines=13> */
.L_x_5614:
[----:B------:R-:W-:Y:S05]  /*12ac0*/  BRA `(.L_x_5615) ;  /* 0xffffffc800fc7947 */ /* 0x000fea000383ffff */
.L_x_5525:
[----:B0-----:R0:W1:Y:S02]  /*12ad0*/  SYNCS.PHASECHK.TRANS64.TRYWAIT P0, [R7+URZ+0x30820], R6 ;  /* 0x03082006070075a7 */ /* 0x001064000800017f */
[----:B-1----:R-:W-:Y:S05]  /*12ae0*/  @!P0 NANOSLEEP.SYNCS 0x989680 ;  /* 0x009896800000895d */ /* 0x002fea0003900000 */
[----:B------:R-:W1:Y:S02]  /*12af0*/  @!P0 SYNCS.PHASECHK.TRANS64 P0, [R7+URZ+0x30820], R6 ;  /* 0x03082006070085a7 */ /* 0x000e64000800007f */
[----:B-1----:R-:W-:Y:S05]  /*12b00*/  @!P0 BRA `(.L_x_5525) ;  /* 0xfffffffc00f08947 */ /* 0x002fea000383ffff */
[----:B------:R-:W-:Y:S05]  /*12b10*/  BRA `(.L_x_5616) ;  /* 0xffffffcc00787947 */ /* 0x000fea000383ffff */
.L_x_5526:
        /* <DEDUP_REMOVED lines=11> */
.L_x_5618:
[----:B------:R-:W-:Y:S05]  /*12bd0*/  BSYNC B0 ;  /* 0x0000000000007941 */ /* 0x000fea0003800000 */
.L_x_5617:
[----:B------:R-:W-:Y:S05]  /*12be0*/  BRA `(.L_x_5619) ;  /* 0xffffffcc005c7947 */ /* 0x000fea000383ffff */
.L_x_5527:
[----:B------:R-:W-:Y:S01]  /*12bf0*/  BSSY B0, `(.L_x_5620) ;  /* 0x0000006000007945 */ /* 0x000fe20003800000 */
[----:B------:R-:W-:-:S07]  /*12c00*/  MOV R15, 0xffffffff ;  /* 0xffffffff000f7802 */ /* 0x000fce0000000f00 */
[----:B01---5:R-:W-:Y:S05]  /*12c10*/  WARPSYNC.COLLECTIVE R15, `(.L_x_5621) ;  /* 0x000000000f0c7348 */ /* 0x023fea0003c00000 */
[----:B------:R-:W-:Y:S02]  /*12c20*/  ELECT P6, UR62, PT ;  /* 0x00000000003e782f */ /* 0x000fe400038c0000 */
[----:B------:R-:W-:Y:S01]  /*12c30*/  MOV R14, UR62 ;  /* 0x0000003e000e7c02 */ /* 0x000fe20008000f00 */
[----:B01---5:R-:W-:Y:S10]  /*12c40*/  ENDCOLLECTIVE ;  /* 0x000000000000791b */ /* 0x023ff40003800000 */
.L_x_5621:
[----:B------:R-:W-:Y:S05]  /*12c50*/  BSYNC B0 ;  /* 0x0000000000007941 */ /* 0x000fea0003800000 */
.L_x_5620:
[----:B------:R-:W-:Y:S05]  /*12c60*/  BRA `(.L_x_5622) ;  /* 0xffffffcc00507947 */ /* 0x000fea000383ffff */
.L_x_5529:
[----:B-1----:R1:W2:Y:S02]  /*12c70*/  SYNCS.PHASECHK.TRANS64.TRYWAIT P1, [R5+URZ+0x30840], R2 ;  /* 0x03084002050075a7 */ /* 0x0022a4000802017f */
[----:B--2---:R-:W-:Y:S05]  /*12c80*/  @!P1 NANOSLEEP.SYNCS 0x989680 ;  /* 0x009896800000995d */ /* 0x004fea0003900000 */
[----:B------:R-:W2:Y:S02]  /*12c90*/  @!P1 SYNCS.PHASECHK.TRANS64 P1, [R5+URZ+0x30840], R2 ;  /* 0x03084002050095a7 */ /* 0x000ea4000802007f */
[----:B--2---:R-:W-:Y:S05]  /*12ca0*/  @!P1 BRA `(.L_x_5529) ;  /* 0xfffffffc00f09947 */ /* 0x004fea000383ffff */
[----:B------:R-:W-:Y:S05]  /*12cb0*/  BRA `(.L_x_5623) ;  /* 0xffffffcc00787947 */ /* 0x000fea000383ffff */
.L_x_5531:
[----:B0-----:R0:W2:Y:S02]  /*12cc0*/  SYNCS.PHASECHK.TRANS64.TRYWAIT P1, [R7+URZ+0x30840], R0 ;  /* 0x03084000070075a7 */ /* 0x0010a4000802017f */
[----:B--2---:R-:W-:Y:S05]  /*12cd0*/  @!P1 NANOSLEEP.SYNCS 0x989680 ;  /* 0x009896800000995d */ /* 0x004fea0003900000 */
[----:B------:R-:W2:Y:S02]  /*12ce0*/  @!P1 SYNCS.PHASECHK.TRANS64 P1, [R7+URZ+0x30840], R0 ;  /* 0x03084000070095a7 */ /* 0x000ea4000802007f */
[----:B--2---:R-:W-:Y:S05]  /*12cf0*/  @!P1 BRA `(.L_x_5531) ;  /* 0xfffffffc00f09947 */ /* 0x004fea000383ffff */
[----:B------:R-:W-:Y:S05]  /*12d00*/  BRA `(.L_x_5624) ;  /* 0xffffffcc00847947 */ /* 0x000fea000383ffff */
.L_x_5533:
[----:B--2---:R2:W3:Y:S02]  /*12d10*/  SYNCS.PHASECHK.TRANS64.TRYWAIT P1, [R5+URZ+0x30860], R2 ;  /* 0x03086002050075a7 */ /* 0x0044e4000802017f */
[----:B---3--:R-:W-:Y:S05]  /*12d20*/  @!P1 NANOSLEEP.SYNCS 0x989680 ;  /* 0x009896800000995d */ /* 0x008fea0003900000 */
[----:B------:R-:W3:Y:S02]  /*12d30*/  @!P1 SYNCS.PHASECHK.TRANS64 P1, [R5+URZ+0x30860], R2 ;  /* 0x03086002050095a7 */ /* 0x000ee4000802007f */
[----:B---3--:R-:W-:Y:S05]  /*12d40*/  @!P1 BRA `(.L_x_5533) ;  /* 0xfffffffc00f09947 */ /* 0x008fea000383ffff */
[----:B------:R-:W-:Y:S05]  /*12d50*/  BRA `(.L_x_5625) ;  /* 0xffffffcc00807947 */ /* 0x000fea000383ffff */
.L_x_5626:
        /* <DEDUP_REMOVED lines=10> */
.L_x_15971:


//--------------------- .text._ZN7cutlass13device_kernelIN5flash11enable_sm90INS1_16FlashAttnFwdSm90INS1_25CollectiveMainloopFwdSm90ILi2EN4cute5tupleIJNS5_1CILi1EEES8_S8_EEENS6_IJNS7_ILi128EEENS7_ILi96EEENS7_ILi192EEEEEELi192ENS_10bfloat16_tEfNS_4arch4Sm90ELb1ELb0ELb1ELb1ELb1ELb0ELb0ELb1ELb1ELb1ELb1ELb0EEENS1_21CollectiveEpilogueFwdINS6_IJSA_SC_SB_EEES9_SE_SG_Li256ELb1ELb1ELb1ELb0EEENS1_36VarlenDynamicPersistentTileSchedulerILi128ELi96ELi256ELi128ELb1ELb1ELb1ELb1ELb1ELb1EEEEEEEEEvNT_6ParamsE --------------------------
	.section	.text._ZN7cutlass13device_kernelIN5flash11enable_sm90INS1_16FlashAttnFwdSm90INS1_25CollectiveMainloopFwdSm90ILi2EN4cute5tupleIJNS5_1CILi1EEES8_S8_EEENS6_IJNS7_ILi128EEENS7_ILi96EEENS7_ILi192EEEEEELi192ENS_10bfloat16_tEfNS_4arch4Sm90ELb1ELb0ELb1ELb1ELb1ELb0ELb0ELb1ELb1ELb1ELb1ELb0EEENS1_21CollectiveEpilogueFwdINS6_IJSA_SC_SB_EEES9_SE_SG_Li256ELb1ELb1ELb1ELb0EEENS1_36VarlenDynamicPersistentTileSchedulerILi128ELi96ELi256ELi128ELb1ELb1ELb1ELb1ELb1ELb1EEEEEEEEEvNT_6ParamsE,"ax",@progbits
	.align	128
.text._ZN7cutlass13device_kernelIN5flash11enable_sm90INS1_16FlashAttnFwdSm90INS1_25CollectiveMainloopFwdSm90ILi2EN4cute5tupleIJNS5_1CILi1EEES8_S8_EEENS6_IJNS7_ILi128EEENS7_ILi96EEENS7_ILi192EEEEEELi192ENS_10bfloat16_tEfNS_4arch4Sm90ELb1ELb0ELb1ELb1ELb1ELb0ELb0ELb1ELb1ELb1ELb1ELb0EEENS1_21CollectiveEpilogueFwdINS6_IJSA_SC_SB_EEES9_SE_SG_Li256ELb1ELb1ELb1ELb0EEENS1_36VarlenDynamicPersistentTileSchedulerILi128ELi96ELi256ELi128ELb1ELb1ELb1ELb1ELb1ELb1EEEEEEEEEvNT_6ParamsE:
        .type           _ZN7cutlass13device_kernelIN5flash11enable_sm90INS1_16FlashAttnFwdSm90INS1_25CollectiveMainloopFwdSm90ILi2EN4cute5tupleIJNS5_1CILi1EEES8_S8_EEENS6_IJNS7_ILi128EEENS7_ILi96EEENS7_ILi192EEEEEELi192ENS_10bfloat16_tEfNS_4arch4Sm90ELb1ELb0ELb1ELb1ELb1ELb0ELb0ELb1ELb1ELb1ELb1ELb0EEENS1_21CollectiveEpilogueFwdINS6_IJSA_SC_SB_EEES9_SE_SG_Li256ELb1ELb1ELb1ELb0EEENS1_36VarlenDynamicPersistentTileSchedulerILi128ELi96ELi256ELi128ELb1ELb1ELb1ELb1ELb1ELb1EEEEEEEEEvNT_6ParamsE,@function
        .size           _ZN7cutlass13device_kernelIN5flash11enable_sm90INS1_16FlashAttnFwdSm90INS1_25CollectiveMainloopFwdSm90ILi2EN4cute5tupleIJNS5_1CILi1EEES8_S8_EEENS6_IJNS7_ILi128EEENS7_ILi96EEENS7_ILi192EEEEEELi192ENS_10bfloat16_tEfNS_4arch4Sm90ELb1ELb0ELb1ELb1ELb1ELb0ELb0ELb1ELb1ELb1ELb1ELb0EEENS1_21CollectiveEpilogueFwdINS6_IJSA_SC_SB_EEES9_SE_SG_Li256ELb1ELb1ELb1ELb0EEENS1_36VarlenDynamicPersistentTileSchedulerILi128ELi96ELi256ELi128ELb1ELb1ELb1ELb1ELb1ELb1EEEEEEEEEvNT_6ParamsE,(.L_x_15972 - _ZN7cutlass13device_kernelIN5flash11enable_sm90INS1_16FlashAttnFwdSm90INS1_25CollectiveMainloopFwdSm90ILi2EN4cute5tupleIJNS5_1CILi1EEES8_S8_EEENS6_IJNS7_ILi128EEENS7_ILi96EEENS7_ILi192EEEEEELi192ENS_10bfloat16_tEfNS_4arch4Sm90ELb1ELb0ELb1ELb1ELb1ELb0ELb0ELb1ELb1ELb1ELb1ELb0EEENS1_21CollectiveEpilogueFwdINS6_IJSA_SC_SB_EEES9_SE_SG_Li256ELb1ELb1ELb1ELb0EEENS1_36VarlenDynamicPersistentTileSchedulerILi128ELi96ELi256ELi128ELb1ELb1ELb1ELb1ELb1ELb1EEEEEEEEEvNT_6ParamsE)
        .other          _ZN7cutlass13device_kernelIN5flash11enable_sm90INS1_16FlashAttnFwdSm90INS1_25CollectiveMainloopFwdSm90ILi2EN4cute5tupleIJNS5_1CILi1EEES8_S8_EEENS6_IJNS7_ILi128EEENS7_ILi96EEENS7_ILi192EEEEEELi192ENS_10bfloat16_tEfNS_4arch4Sm90ELb1ELb0ELb1ELb1ELb1ELb0ELb0ELb1ELb1ELb1ELb1ELb0EEENS1_21CollectiveEpilogueFwdINS6_IJSA_SC_SB_EEES9_SE_SG_Li256ELb1ELb1ELb1ELb0EEENS1_36VarlenDynamicPersistentTileSchedulerILi128ELi96ELi256ELi128ELb1ELb1ELb1ELb1ELb1ELb1EEEEEEEEEvNT_6ParamsE,@"STO_CUDA_ENTRY STV_DEFAULT"
_ZN7cutlass13device_kernelIN5flash11enable_sm90INS1_16FlashAttnFwdSm90INS1_25CollectiveMainloopFwdSm90ILi2EN4cute5tupleIJNS5_1CILi1EEES8_S8_EEENS6_IJNS7_ILi128EEENS7_ILi96EEENS7_ILi192EEEEEELi192ENS_10bfloat16_tEfNS_4arch4Sm90ELb1ELb0ELb1ELb1ELb1ELb0ELb0ELb1ELb1ELb1ELb1ELb0EEENS1_21CollectiveEpilogueFwdINS6_IJSA_SC_SB_EEES9_SE_SG_Li256ELb1ELb1ELb1ELb0EEENS1_36VarlenDynamicPersistentTileSchedulerILi128ELi96ELi256ELi128ELb1ELb1ELb1ELb1ELb1ELb1EEEEEEEEEvNT_6ParamsE:
        /* <DEDUP_REMOVED lines=45> */
.L_x_5627:
        /* <DEDUP_REMOVED lines=22> */
.L_x_5628:
        /* <DEDUP_REMOVED lines=18> */
.L_x_5629:
        /* <DEDUP_REMOVED lines=22> */
.L_x_5630:
        /* <DEDUP_REMOVED lines=23> */
.L_x_5631:
        /* <DEDUP_REMOVED lines=10> */
.L_x_5633:
        /* <DEDUP_REMOVED lines=35> */
[----:B------:R-:W-:-:S03]  /*0af0*/  IMAD.IADD R11, R12, 0x1, -R11 ;  /* 0x000000010c0b7824 */ /* 0x000fc600078e0a0b */
[----:B------:R-:W-:Y:S02]  /*0b00*/  LEA R3, R3, R4, 0x3 ;  /* 0x0000000403037211 */ /* 0x000fe400078e18ff */
[----:B------:R-:W-:-:S03]  /*0b10*/  LEA.HI R5, R11, R11, RZ, 0x1 ;  /* 0x0000000b0b057211 */ /* 0x000fc600078f08ff */
[----:B------:R0:W-:Y:S01]  /*0b20*/  STL [R1+0x18], R3 ;  /* 0x0000180301007387 */ /* 0x0001e20000100800 */
        /* <DEDUP_REMOVED lines=20> */
[----:B------:R-:W-:-:S02]  /*0c70*/  LOP3.LUT R6, R7, 0x7ffffffc, RZ, 0xc0, !PT ;  /* 0x7ffffffc07067812 */ /* 0x000fc400078ec0ff */
[----:B------:R-:W-:Y:S02]  /*0c80*/  LEA.HI R10, R10, R9, RZ, 0x3 ;  /* 0x000000090a0a7211 */ /* 0x000fe400078f18ff */
[----:B------:R-:W-:Y:S01]  /*0c90*/  SHF.R.S32.HI R8, RZ, 0x5, R8 ;  /* 0x00000005ff087819 */ /* 0x000fe20000011408 */
[----:B------:R-:W-:Y:S01]  /*0ca0*/  IMAD.IADD R6, R217, 0x1, -R6 ;  /* 0x00000001d9067824 */ /* 0x000fe200078e0a06 */
[----:B------:R-:W-:-:S03]  /*0cb0*/  LOP3.LUT R10, R10, 0xfffffff8, RZ, 0xc0, !PT ;  /* 0xfffffff80a0a7812 */ /* 0x000fc600078ec0ff */
[----:B------:R-:W-:Y:S02]  /*0cc0*/  IMAD.SHL.U32 R16, R6, 0x2, RZ ;  /* 0x0000000206107824 */ /* 0x000fe400078e00ff */
[----:B------:R-:W-:Y:S02]  /*0cd0*/  IMAD.IADD R9, R9, 0x1, -R10 ;  /* 0x0000000109097824 */ /* 0x000fe400078e0a0a */
[C---:B------:R-:W-:Y:S01]  /*0ce0*/  VIADD R213, R16.reuse, 0x8 ;  /* 0x0000000810d57836 */ /* 0x040fe20000000000 */
[----:B------:R-:W-:Y:S01]  /*0cf0*/  IADD3 R206, R16, 0x78, RZ ;  /* 0x0000007810ce7810 */ /* 0x000fe20007ffe0ff */
[----:B------:R-:W-:Y:S01]  /*0d00*/  IMAD R9, R8, 0x10, R9 ;  /* 0x0000001008097824 */ /* 0x000fe200078e0209 */
[C---:B------:R-:W-:Y:S01]  /*0d10*/  IADD3 R194, R16.reuse, 0x10, RZ ;  /* 0x0000001010c27810 */ /* 0x040fe20007ffe0ff */
[----:B------:R-:W-:Y:S01]  /*0d20*/  VIADD R212, R16, 0x48 ;  /* 0x0000004810d47836 */ /* 0x000fe20000000000 */
[----:B------:R-:W-:Y:S01]  /*0d30*/  SHF.R.S32.HI R0, RZ, 0x1f, R213 ;  /* 0x0000001fff007819 */ /* 0x000fe200000114d5 */
[----:B0-----:R-:W-:Y:S01]  /*0d40*/  IMAD R3, R2, 0x40, R9 ;  /* 0x0000004002037824 */ /* 0x001fe200078e0209 */
[----:B------:R-:W-:Y:S01]  /*0d50*/  SHF.R.S32.HI R226, RZ, 0x1f, R206 ;  /* 0x0000001fffe27819 */ /* 0x000fe200000114ce */
        /* <DEDUP_REMOVED lines=32> */
[C---:B------:R-:W-:Y:S01]  /*0f60*/  VIADD R192, R16.reuse, 0x30 ;  /* 0x0000003010c07836 */ /* 0x040fe20000000000 */
[----:B------:R-:W-:Y:S01]  /*0f70*/  SHF.R.S32.HI R218, RZ, 0x1f, R198 ;  /* 0x0000001fffda7819 */ /* 0x000fe200000114c6 */
[----:B------:R-:W-:-:S02]  /*0f80*/  VIADD R23, R16, 0x38 ;  /* 0x0000003810177836 */ /* 0x000fc40000000000 */
[----:B------:R-:W-:Y:S02]  /*0f90*/  VIADD R22, R16, 0x40 ;  /* 0x0000004010167836 */ /* 0x000fe40000000000 */
[----:B------:R-:W-:-:S07]  /*0fa0*/  IMAD R17, R4, 0x8, R3 ;  /* 0x0000000804117824 */ /* 0x000fce00078e0203 */
.L_x_5697:
[----:B------:R-:W-:Y:S01]  /*0fb0*/  ULDC.64 UR8, c[0x0][0xc88] ;  /* 0x0003220000087ab9 */ /* 0x000fe20000000a00 */
[----:B------:R-:W-:Y:S01]  /*0fc0*/  ULDC.64 UR10, c[0x0][0xa18] ;  /* 0x00028600000a7ab9 */ /* 0x000fe20000000a00 */
[----:B------:R-:W-:Y:S02]  /*0fd0*/  UIMAD.WIDE UR8, UR7, 0x4, UR8 ;  /* 0x00000004070878a5 */ /* 0x000fe4000f8e0208 */
[----:B------:R-:W-:Y:S01]  /*0fe0*/  UISETP.NE.U32.AND UP1, UPT, UR10, URZ, UPT ;  /* 0x0000003f0a00728c */ /* 0x000fe2000bf25070 */
[----:B------:R-:W-:-:S03]  /*0ff0*/  ULDC UR7, c[0x0][0x2f0] ;  /* 0x0000bc0000077ab9 */ /* 0x000fc60000000800 */
[----:B01234-:R-:W-:Y:S01]  /*1000*/  IMAD.U32 R2, RZ, RZ, UR8 ;  /* 0x00000008ff027e24 */ /* 0x01ffe2000f8e00ff */
[----:B------:R-:W-:Y:S01]  /*1010*/  MOV R3, UR9 ;  /* 0x0000000900037c02 */ /* 0x000fe20008000f00 */
        /* <DEDUP_REMOVED lines=19> */
[----:B------:R-:W-:Y:S02]  /*1150*/  ULDC UR4, c[0x0][0x424] ;  /* 0x0001090000047ab9 */ /* 0x000fe40000000800 */
[----:B------:R-:W-:Y:S01]  /*1160*/  IMAD.U32 R5, RZ, RZ, UR11 ;  /* 0x0000000bff057e24 */ /* 0x000fe2000f8e00ff */
[----:B------:R-:W2:Y:S01]  /*1170*/  @P0 LDG.E R2, desc[UR36][R2.64] ;  /* 0x0000002402020981 */ /* 0x000ea2000c1e1900 */
[----:B------:R-:W-:Y:S01]  /*1180*/  UISETP.NE.U32.AND UP0, UPT, UR8, URZ, UPT ;  /* 0x0000003f0800728c */ /* 0x000fe2000bf05070 */
[----:B------:R-:W-:Y:S02]  /*1190*/  ULDC.64 UR10, c[0x0][0xa20] ;  /* 0x00028800000a7ab9 */ /* 0x000fe40000000a00 */
[----:B------:R-:W3:Y:S01]  /*11a0*/  @P2 LDG.E R4, desc[UR36][R4.64] ;  /* 0x0000002404042981 */ /* 0x000ee2000c1e1900 */
[----:B------:R-:W-:Y:S01]  /*11b0*/  UISETP.NE.AND.EX UP0, UPT, UR9, URZ, UPT, UP0 ;  /* 0x0000003f0900728c */ /* 0x000fe2000bf05300 */
[----:B------:R-:W-:Y:S01]  /*11c0*/  ISETP.NE.U32.AND P1, PT, RZ, UR10, PT ;  /* 0x0000000aff007c0c */ /* 0x000fe2000bf25070 */
[----:B------:R-:W-:-:S02]  /*11d0*/  ULOP3.LUT UR8, UR5, 0xffff, URZ, 0xc0, !UPT ;  /* 0x0000ffff05087892 */ /* 0x000fc4000f8ec03f */
[----:B------:R-:W-:Y:S01]  /*11e0*/  USEL UR4, UR4, 0x1, UP0 ;  /* 0x0000000104047887 */ /* 0x000fe20008000000 */
[----:B------:R-:W-:Y:S01]  /*11f0*/  ISETP.NE.AND.EX P1, PT, RZ, UR11, PT, P1 ;  /* 0x0000000bff007c0c */ /* 0x000fe2000bf25310 */
[----:B------:R-:W-:Y:S02]  /*1200*/  UMOV UR43, URZ ;  /* 0x0000003f002b7c82 */ /* 0x000fe40008000000 */
[----:B------:R-:W-:Y:S01]  /*1210*/  IMAD.U32 R197, RZ, RZ, UR8 ;  /* 0x00000008ffc57e24 */ /* 0x000fe2000f8e00ff */
[----:B------:R-:W-:Y:S01]  /*1220*/  UIMAD UR4, UR4, UR7, URZ ;  /* 0x00000007040472a4 */ /* 0x000fe2000f8e023f */
[----:B--2---:R-:W-:Y:S02]  /*1230*/  @P0 R2UR UR43, R2 ;  /* 0x00000000022b02ca */ /* 0x004fe400000e0000 */
[----:B---3--:R-:W-:Y:S01]  /*1240*/  @P2 R2UR UR41, R4 ;  /* 0x00000000042922ca */ /* 0x008fe200000e0000 */
[----:B-----5:R-:W-:-:S14]  /*1250*/  @P2 BRA `(.L_x_5634) ;  /* 0x00000000003c2947 */ /* 0x020fdc0003800000 */
[----:B------:R-:W-:Y:S01]  /*1260*/  ULDC.64 UR8, c[0x0][0xa00] ;  /* 0x0002800000087ab9 */ /* 0x000fe20000000a00 */
[----:B------:R-:W-:Y:S01]  /*1270*/  ULDC UR41, c[0x0][0x288] ;  /* 0x0000a20000297ab9 */ /* 0x000fe20000000800 */
        /* <DEDUP_REMOVED lines=13> */
.L_x_5634:
[----:B------:R-:W-:Y:S05]  /*1350*/  @!P1 BRA `(.L_x_5635) ;  /* 0x0000000000249947 */ /* 0x000fea0003800000 */
[----:B------:R-:W-:Y:S02]  /*1360*/  R2UR UR7, R196 ;  /* 0x00000000c40772ca */ /* 0x000fe400000e0000 */
[----:B------:R-:W-:-:S11]  /*1370*/  R2UR UR8, R214 ;  /* 0x00000000d60872ca */ /* 0x000fd600000e0000 */
[----:B------:R-:W-:-:S04]  /*1380*/  ULEA UR4, UP0, UR7, UR10, 0x2 ;  /* 0x0000000a07047291 */ /* 0x000fc8000f80103f */
[----:B------:R-:W-:Y:S02]  /*1390*/  ULEA.HI.X UR7, UR7, UR11, UR8, 0x2, UP0 ;  /* 0x0000000b07077291 */ /* 0x000fe400080f1408 */
[----:B------:R-:W-:-:S04]  /*13a0*/  IMAD.U32 R2, RZ, RZ, UR4 ;  /* 0x00000004ff027e24 */ /* 0x000fc8000f8e00ff */
[----:B------:R-:W-:-:S05]  /*13b0*/  MOV R3, UR7 ;  /* 0x0000000700037c02 */ /* 0x000fca0008000f00 */
[----:B------:R-:W2:Y:S02]  /*13c0*/  LDG.E R2, desc[UR36][R2.64] ;  /* 0x0000002402027981 */ /* 0x000ea4000c1e1900 */
[----:B--2---:R-:W-:Y:S01]  /*13d0*/  R2UR UR4, R2 ;  /* 0x00000000020472ca */ /* 0x004fe200000e0000 */
[----:B------:R-:W-:-:S14]  /*13e0*/  BRA `(.L_x_5636) ;  /* 0x0000000000387947 */ /* 0x000fdc0003800000 */
.L_x_5635:
        /* <DEDUP_REMOVED lines=14> */
.L_x_5636:
[----:B------:R-:W-:Y:S01]  /*14d0*/  ULDC UR7, c[0x0][0x448] ;  /* 0x0001120000077ab9 */ /* 0x000fe20000000800 */
[----:B------:R-:W-:Y:S02]  /*14e0*/  USHF.L.U32 UR42, UR6, 0x7, URZ ;  /* 0x00000007062a7899 */ /* 0x000fe4000800063f */
[----:B------:R-:W-:Y:S02]  /*14f0*/  UISETP.NE.AND UP0, UPT, UR7, 0x1, UPT ;  /* 0x000000010700788c */ /* 0x000fe4000bf05270 */
[----:B------:R-:W-:Y:S02]  /*1500*/  UIADD3 UR8, UR42, 0x7f, URZ ;  /* 0x0000007f2a087890 */ /* 0x000fe4000fffe03f */
[----:B------:R-:W-:Y:S02]  /*1510*/  UIADD3 UR43, -UR43, UR4, URZ ;  /* 0x000000042b2b7290 */ /* 0x000fe4000fffe13f */
[----:B------:R-:W-:Y:S02]  /*1520*/  UP2UR UR61, UPR, URZ, 0x1 ;  /* 0x000000013f3d7883 */ /* 0x000fe40008000000 */
[----:B------:R-:W-:-:S03]  /*1530*/  UIADD3 UR4, UR43, 0x60, -UR41 ;  /* 0x000000602b047890 */ /* 0x000fc6000fffe829 */
[----:B------:R-:W-:Y:S01]  /*1540*/  @UP0 ULDC UR6, c[0x0][0x44c] ;  /* 0x0001130000060ab9 */ /* 0x000fe20000000800 */
[----:B------:R-:W-:Y:S01]  /*1550*/  @UP0 ULDC UR9, c[0x0][0x450] ;  /* 0x0001140000090ab9 */ /* 0x000fe20000000800 */
[----:B------:R-:W-:Y:S02]  /*1560*/  UIMAD.WIDE.U32 UR6, UR8, UR6, URZ ;  /* 0x00000006080672a5 */ /* 0x000fe4000f8e003f */
[----:B------:R-:W-:Y:S02]  /*1570*/  UIADD3 UR6, UR43, 0x5f, URZ ;  /* 0x0000005f2b067890 */ /* 0x000fe4000fffe03f */
[----:B------:R-:W-:Y:S02]  /*1580*/  @UP0 USHF.R.U32.HI UR8, URZ, UR9, UR7 ;  /* 0x000000093f080299 */ /* 0x000fe40008011607 */
[----:B------:R-:W-:Y:S02]  /*1590*/  UIMAD.WIDE UR6, UR6, 0x2aaaaaab, URZ ;  /* 0x2aaaaaab060678a5 */ /* 0x000fe4000f8e023f */
[----:B------:R-:W-:-:S02]  /*15a0*/  UIADD3 UR8, UR4, UR8, URZ ;  /* 0x0000000804087290 */ /* 0x000fc4000fffe03f */
[----:B------:R-:W-:Y:S02]  /*15b0*/  USHF.R.U32.HI UR4, URZ, 0x1f, UR7 ;  /* 0x0000001f3f047899 */ /* 0x000fe40008011607 */
[----:B------:R-:W-:Y:S02]  /*15c0*/  UIMAD.WIDE UR8, UR8, 0x2aaaaaab, URZ ;  /* 0x2aaaaaab080878a5 */ /* 0x000fe4000f8e023f */
[----:B------:R-:W-:Y:S02]  /*15d0*/  ULEA.HI.SX32 UR7, UR7, UR4, 0x1c ;  /* 0x0000000407077291 */ /* 0x000fe4000f8fe23f */
[----:B------:R-:W-:Y:S02]  /*15e0*/  USHF.R.U32.HI UR6, URZ, 0x1f, UR9 ;  /* 0x0000001f3f067899 */ /* 0x000fe40008011609 */
[----:B------:R-:W-:Y:S02]  /*15f0*/  ULOP3.LUT UR4, UR5, 0xff000000, URZ, 0xc0, !UPT ;  /* 0xff00000005047892 */ /* 0x000fe4000f8ec03f */
[----:B------:R-:W-:-:S02]  /*1600*/  ULEA.HI.SX32 UR6, UR9, UR6, 0x1c ;  /* 0x0000000609067291 */ /* 0x000fc4000f8fe23f */
[----:B------:R-:W-:Y:S02]  /*1610*/  ULOP3.LUT UR5, UR5, 0xff0000, URZ, 0xc0, !UPT ;  /* 0x00ff000005057892 */ /* 0x000fe4000f8ec03f */
[----:B------:R-:W-:Y:S02]  /*1620*/  UISETP.LT.AND UP0, UPT, UR7, UR6, UPT ;  /* 0x000000060700728c */ /* 0x000fe4000bf01270 */
[----:B------:R-:W-:Y:S02]  /*1630*/  USHF.R.U32.HI UR4, URZ, 0x8, UR4 ;  /* 0x000000083f047899 */ /* 0x000fe40008011604 */
[----:B------:R-:W-:Y:S02]  /*1640*/  USEL UR9, UR7, UR6, UP0 ;  /* 0x0000000607097287 */ /* 0x000fe40008000000 */
[----:B------:R-:W-:Y:S02]  /*1650*/  ULEA.HI UR5, UR5, UR4, URZ, 0x10 ;  /* 0x0000000405057291 */ /* 0x000fe4000f8f803f */
[----:B------:R-:W-:-:S02]  /*1660*/  UISETP.GE.AND UP0, UPT, UR9, 0x1, UPT ;  /* 0x000000010900788c */ /* 0x000fc4000bf06270 */
[----:B------:R-:W-:Y:S02]  /*1670*/  ULOP3.LUT UR6, UR5, 0xff, URZ, 0xc0, !UPT ;  /* 0x000000ff05067892 */ /* 0x000fe4000f8ec03f */
[----:B------:R-:W-:Y:S02]  /*1680*/  USHF.R.U32.HI UR5, URZ, 0x10, UR5 ;  /* 0x000000103f057899 */ /* 0x000fe40008011605 */
[----:B------:R-:W-:Y:S01]  /*1690*/  PLOP3.LUT P0, PT, PT, PT, UP0, 0x80, 0x0 ;  /* 0x000000000000781c */ /* 0x000fe20003f0f008 */
[----:B------:R-:W-:Y:S01]  /*16a0*/  UMOV UR4, URZ ;  /* 0x0000003f00047c82 */ /* 0x000fe20008000000 */
[----:B------:R-:W-:Y:S02]  /*16b0*/  IMAD.U32 R195, RZ, RZ, UR6 ;  /* 0x00000006ffc37e24 */ /* 0x000fe4000f8e00ff */
        /* <DEDUP_REMOVED lines=39> */
.L_x_5637:
[----:B------:R-:W-:Y:S01]  /*1930*/  R2UR UR5, R195 ;  /* 0x00000000c30572ca */ /* 0x000fe200000e0000 */
[----:B------:R-:W-:Y:S01]  /*1940*/  IMAD.U32 R0, RZ, RZ, UR9 ;  /* 0x00000009ff007e24 */ /* 0x000fe2000f8e00ff */
[----:B------:R-:W-:Y:S01]  /*1950*/  MOV R3, UR4 ;  /* 0x0000000400037c02 */ /* 0x000fe20008000f00 */
[----:B------:R-:W-:Y:S01]  /*1960*/  IMAD.MOV.U32 R2, RZ, RZ, RZ ;  /* 0x000000ffff027224 */ /* 0x000fe200078e00ff */
        /* <DEDUP_REMOVED lines=93> */
.L_x_5639:
        /* <DEDUP_REMOVED lines=12> */
.L_x_5786:
[----:B------:R-:W-:Y:S05]  /*2000*/  @!P0 BRA `(.L_x_5641) ;  /* 0x0000000000048947 */ /* 0x000fea0003800000 */
[----:B------:R-:W-:Y:S01]  /*2010*/  BPT.TRAP 0x1 ;  /* 0x000000040000795c */ /* 0x000fe20000300000 */
.L_x_5641:
[----:B0-----:R-:W-:Y:S02]  /*2020*/  IMAD.U32 R0, RZ, RZ, UR39 ;  /* 0x00000027ff007e24 */ /* 0x001fe4000f8e00ff */
[----:B------:R-:W-:-:S03]  /*2030*/  IMAD.U32 R3, RZ, RZ, UR38 ;  /* 0x00000026ff037e24 */ /* 0x000fc6000f8e00ff */
[----:B------:R-:W-:Y:S02]  /*2040*/  LEA R0, R0, UR40, 0x3 ;  /* 0x0000002800007c11 */ /* 0x000fe4000f8e18ff */
[----:B------:R-:W-:-:S04]  /*2050*/  SHF.L.U32 R3, R3, 0x1f, RZ ;  /* 0x0000001f03037819 */ /* 0x000fc800000006ff */
[----:B------:R0:W1:Y:S01]  /*2060*/  SYNCS.PHASECHK.TRANS64.TRYWAIT P1, [R0+URZ+0x30830], R3 ;  /* 0x03083003000075a7 */ /* 0x000062000802017f */
[----:B------:R-:W-:Y:S05]  /*2070*/  @!P0 BRA `(.L_x_5642) ;  /* 0x0000000000048947 */ /* 0x000fea0003800000 */
[----:B------:R-:W-:Y:S01]  /*2080*/  BPT.TRAP 0x1 ;  /* 0x000000040000795c */ /* 0x000fe20000300000 */
.L_x_5642:
[----:B-1----:R-:W-:Y:S05]  /*2090*/  @P1 BRA `(.L_x_5643) ;  /* 0x0000000000081947 */ /* 0x002fea0003800000 */
[----:B------:R-:W1:Y:S02]  /*20a0*/  SYNCS.PHASECHK.TRANS64.TRYWAIT P1, [R0+URZ+0x30830], R3 ;  /* 0x03083003000075a7 */ /* 0x000e64000802017f */
[----:B-1----:R-:W-:Y:S05]  /*20b0*/  @!P1 BRA `(.L_x_5644) ;  /* 0x00000128008c9947 */ /* 0x002fea0003800000 */
.L_x_5643:
        /* <DEDUP_REMOVED lines=19> */
[----:B------:R-:W-:Y:S01]  /*21f0*/  IMAD.U32 R8, RZ, RZ, UR12 ;  /* 0x0000000cff087e24 */ /* 0x000fe2000f8e00ff */
[----:B------:R-:W-:Y:S01]  /*2200*/  HGMMA.64x96x16.F32.BF16 R24, gdesc[UR12], RZ, !UPT, gsb0 ;  /* 0x016000000c1879f0 */ /* 0x000fe2000c0018ff */
        /* <DEDUP_REMOVED lines=38> */
[----:B------:R-:W-:Y:S01]  /*2470*/  HGMMA.64x96x16.F32.BF16 R24, gdesc[UR12], R24, gsb0 ;  /* 0x016000000c1879f0 */ /* 0x000fe20008001818 */
[----:B------:R-:W-:Y:S01]  /*2480*/  UMOV UR12, UR6 ;  /* 0x00000006000c7c82 */ /* 0x000fe20008000000 */
[----:B------:R-:W-:Y:S01]  /*2490*/  UMOV UR13, 0x40000040 ;  /* 0x40000040000d7882 */ /* 0x000fe20000000000 */
[----:B------:R-:W-:Y:S01]  /*24a0*/  UMOV UR14, UR7 ;  /* 0x00000007000e7c82 */ /* 0x000fe20008000000 */
[----:B------:R-:W-:Y:S01]  /*24b0*/  UMOV UR15, 0x40000040 ;  /* 0x40000040000f7882 */ /* 0x000fe20000000000 */
[----:B------:R-:W-:Y:S01]  /*24c0*/  MOV R4, UR12 ;  /* 0x0000000c00047c02 */ /* 0x000fe20008000f00 */
[----:B------:R-:W-:Y:S01]  /*24d0*/  IMAD.U32 R5, RZ, RZ, UR13 ;  /* 0x0000000dff057e24 */ /* 0x000fe2000f8e00ff */
        /* <DEDUP_REMOVED lines=37> */
.L_x_5645:
[----:B------:R-:W-:Y:S01]  /*2730*/  UISETP.NE.AND UP0, UPT, UR61, URZ, UPT ;  /* 0x0000003f3d00728c */ /* 0x000fe2000bf05270 */
[----:B------:R-:W-:Y:S01]  /*2740*/  R2UR UR7, R84 ;  /* 0x00000000540772ca */ /* 0x000fe200000e0000 */
[----:B------:R-:W-:Y:S01]  /*2750*/  ULDC UR6, c[0x0][0x9d8] ;  /* 0x0002760000067ab9 */ /* 0x000fe20000000800 */
[----:B------:R-:W-:Y:S02]  /*2760*/  IMAD.U32 R15, RZ, RZ, UR41 ;  /* 0x00000029ff0f7e24 */ /* 0x000fe4000f8e00ff */
[----:B------:R-:W-:Y:S01]  /*2770*/  FMUL.FTZ R2, R26, UR6 ;  /* 0x000000061a027c20 */ /* 0x000fe20008410000 */
[----:B------:R-:W-:Y:S01]  /*2780*/  FMUL.FTZ R39, R39, UR6 ;  /* 0x0000000627277c20 */ /* 0x000fe20008410000 */
[----:B------:R-:W-:Y:S01]  /*2790*/  PLOP3.LUT P1, PT, PT, PT, UP0, 0x80, 0x0 ;  /* 0x000000000000781c */ /* 0x000fe20003f2f008 */
[----:B------:R-:W-:Y:S01]  /*27a0*/  FMUL.FTZ R27, R27, UR6 ;  /* 0x000000061b1b7c20 */ /* 0x000fe20008410000 */
[----:B------:R-:W-:Y:S01]  /*27b0*/  PLOP3.LUT P2, PT, PT, PT, UP0, 0x80, 0x0 ;  /* 0x000000000000781c */ /* 0x000fe20003f4f008 */
[----:B------:R2:W3:Y:S01]  /*27c0*/  MUFU.TANH R80, R2 ;  /* 0x0000000200507308 */ /* 0x0004e20000002400 */
[----:B------:R-:W-:Y:S01]  /*27d0*/  FMUL.FTZ R30, R30, UR6 ;  /* 0x000000061e1e7c20 */ /* 0x000fe20008410000 */
[----:B------:R-:W-:Y:S01]  /*27e0*/  @UP0 ULDC UR4, c[0x0][0x44c] ;  /* 0x0001130000040ab9 */ /* 0x000fe20000000800 */
[----:B------:R-:W-:Y:S01]  /*27f0*/  FMUL.FTZ R31, R31, UR6 ;  /* 0x000000061f1f7c20 */ /* 0x000fe20008410000 */
[----:B------:R-:W-:Y:S01]  /*2800*/  FMUL.FTZ R34, R34, UR6 ;  /* 0x0000000622227c20 */ /* 0x000fe20008410000 */
[----:B------:R-:W-:Y:S01]  /*2810*/  UIMAD UR5, UR7, -0x60, UR43 ;  /* 0xffffffa0070578a4 */ /* 0x000fe2000f8e022b */
[----:B------:R-:W-:Y:S01]  /*2820*/  FMUL.FTZ R35, R35, UR6 ;  /* 0x0000000623237c20 */ /* 0x000fe20008410000 */
[----:B------:R-:W-:Y:S01]  /*2830*/  FMUL.FTZ R38, R38, UR6 ;  /* 0x0000000626267c20 */ /* 0x000fe20008410000 */
[----:B------:R4:W-:Y:S01]  /*2840*/  MUFU.TANH R12, R39 ;  /* 0x00000027000c7308 */ /* 0x0009e20000002400 */
[----:B--2---:R-:W-:-:S02]  /*2850*/  VIADD R2, R17, UR42 ;  /* 0x0000002a11027c36 */ /* 0x004fc40008000000 */
[----:B------:R-:W-:Y:S01]  /*2860*/  FMUL.FTZ R42, R42, UR6 ;  /* 0x000000062a2a7c20 */ /* 0x000fe20008410000 */
[----:B------:R-:W-:Y:S01]  /*2870*/  FMUL.FTZ R43, R43, UR6 ;  /* 0x000000062b2b7c20 */ /* 0x000fe20008410000 */
[----:B------:R-:W-:Y:S01]  /*2880*/  FMUL.FTZ R54, R54, UR6 ;  /* 0x0000000636367c20 */ /* 0x000fe20008410000 */
[----:B01----:R-:W-:Y:S01]  /*2890*/  @P1 IMAD.HI.U32 R3, R2, UR4, RZ ;  /* 0x0000000402031c27 */ /* 0x003fe2000f8e00ff */
[----:B------:R-:W-:-:S03]  /*28a0*/  @UP0 ULDC UR4, c[0x0][0x450] ;  /* 0x0001140000040ab9 */ /* 0x000fc60000000800 */
[----:B------:R-:W-:Y:S01]  /*28b0*/  FMUL.FTZ R26, R29, UR6 ;  /* 0x000000061d1a7c20 */ /* 0x000fe20008410000 */
[----:B------:R0:W1:Y:S01]  /*28c0*/  MUFU.TANH R76, R27 ;  /* 0x0000001b004c7308 */ /* 0x0000620000002400 */
[----:B------:R-:W-:Y:S01]  /*28d0*/  IMAD.MOV.U32 R11, RZ, RZ, R2 ;  /* 0x000000ffff0b7224 */ /* 0x000fe200078e0002 */
[----:B------:R-:W-:Y:S01]  /*28e0*/  @P2 SHF.R.U32.HI R11, RZ, UR4, R3 ;  /* 0x00000004ff0b2c19 */ /* 0x000fe20008011603 */
[----:B------:R-:W-:Y:S01]  /*28f0*/  UIMAD UR4, UR7, -0x60, URZ ;  /* 0xffffffa0070478a4 */ /* 0x000fe2000f8e023f */
[----:B----4-:R-:W-:Y:S02]  /*2900*/  IMAD.U32 R39, RZ, RZ, UR5 ;  /* 0x00000005ff277e24 */ /* 0x010fe4000f8e00ff */
[----:B------:R-:W-:Y:S01]  /*2910*/  FMUL.FTZ R29, R32, UR6 ;  /* 0x00000006201d7c20 */ /* 0x000fe20008410000 */
[----:B------:R-:W-:Y:S01]  /*2920*/  FMUL.FTZ R46, R46, UR6 ;  /* 0x000000062e2e7c20 */ /* 0x000fe20008410000 */
[----:B------:R-:W2:Y:S01]  /*2930*/  SHFL.IDX PT, R3, R11, 0x1, 0x1c1f ;  /* 0x003c1f000b037f89 */ /* 0x000ea200000e0000 */
[----:B------:R-:W4:Y:S01]  /*2940*/  MUFU.TANH R30, R30 ;  /* 0x0000001e001e7308 */ /* 0x000f220000002400 */
[----:B------:R-:W-:Y:S01]  /*2950*/  IMAD.U32 R13, RZ, RZ, UR4 ;  /* 0x00000004ff0d7e24 */ /* 0x000fe2000f8e00ff */
[----:B------:R-:W-:Y:S01]  /*2960*/  IADD3 R39, -R16, 0x60, R39 ;  /* 0x0000006010277810 */ /* 0x000fe20007ffe127 */
[----:B------:R-:W-:Y:S01]  /*2970*/  FMUL.FTZ R50, R50, UR6 ;  /* 0x0000000632327c20 */ /* 0x000fe20008410000 */
[----:B------:R-:W-:Y:S01]  /*2980*/  FMUL.FTZ R21, R24, UR6 ;  /* 0x0000000618157c20 */ /* 0x000fe20008410000 */
[----:B------:R-:W-:Y:S01]  /*2990*/  FMUL.FTZ R24, R25, UR6 ;  /* 0x0000000619187c20 */ /* 0x000fe20008410000 */
[----:B------:R-:W-:Y:S01]  /*29a0*/  IADD3 R2, -R16, 0x61, R13 ;  /* 0x0000006110027810 */ /* 0x000fe20007ffe10d */
[----:B------:R-:W-:Y:S01]  /*29b0*/  FMUL.FTZ R47, R47, UR6 ;  /* 0x000000062f2f7c20 */ /* 0x000fe20008410000 */
[----:B------:R5:W4:Y:S01]  /*29c0*/  MUFU.TANH R72, R31 ;  /* 0x0000001f00487308 */ /* 0x000b220000002400 */
[----:B------:R-:W-:Y:S01]  /*29d0*/  FMUL.FTZ R25, R28, UR6 ;  /* 0x000000061c197c20 */ /* 0x000fe20008410000 */
[----:B------:R-:W-:Y:S01]  /*29e0*/  IADD3 R78, -R15, UR43, R2 ;  /* 0x0000002b0f4e7c10 */ /* 0x000fe2000fffe102 */
[----:B------:R-:W-:Y:S01]  /*29f0*/  FMUL.FTZ R2, R58, UR6 ;  /* 0x000000063a027c20 */ /* 0x000fe20008410000 */
[----:B------:R-:W-:Y:S01]  /*2a00*/  FMUL.FTZ R51, R51, UR6 ;  /* 0x0000000633337c20 */ /* 0x000fe20008410000 */
[----:B0-----:R-:W-:Y:S01]  /*2a10*/  FMUL.FTZ R27, R33, UR6 ;  /* 0x00000006211b7c20 */ /* 0x001fe20008410000 */
[----:B------:R-:W-:Y:S01]  /*2a20*/  FMUL.FTZ R33, R36, UR6 ;  /* 0x0000000624217c20 */ /* 0x000fe20008410000 */
[----:B------:R-:W-:Y:S01]  /*2a30*/  FMUL.FTZ R55, R55, UR6 ;  /* 0x0000000637377c20 */ /* 0x000fe20008410000 */
[----:B------:R-:W0:Y:S01]  /*2a40*/  MUFU.TANH R34, R34 ;  /* 0x0000002200227308 */ /* 0x000e220000002400 */
[----:B-----5:R-:W-:Y:S01]  /*2a50*/  FMUL.FTZ R31, R37, UR6 ;  /* 0x00000006251f7c20 */ /* 0x020fe20008410000 */
[----:B------:R-:W-:Y:S01]  /*2a60*/  FMUL.FTZ R37, R40, UR6 ;  /* 0x0000000628257c20 */ /* 0x000fe20008410000 */
[----:B------:R-:W-:Y:S01]  /*2a70*/  FMUL.FTZ R59, R59, UR6 ;  /* 0x000000063b3b7c20 */ /* 0x000fe20008410000 */
[----:B------:R-:W-:Y:S01]  /*2a80*/  FMUL.FTZ R62, R62, UR6 ;  /* 0x000000063e3e7c20 */ /* 0x000fe20008410000 */
[----:B------:R-:W-:Y:S01]  /*2a90*/  FMUL.FTZ R63, R63, UR6 ;  /* 0x000000063f3f7c20 */ /* 0x000fe20008410000 */
[----:B------:R-:W-:Y:S01]  /*2aa0*/  FMUL.FTZ R66, R66, UR6 ;  /* 0x0000000642427c20 */ /* 0x000fe20008410000 */
[--C-:B--2---:R-:W-:Y:S01]  /*2ab0*/  VIADDMNMX R20, R3, R78, R39.reuse, PT ;  /* 0x0000004e03147246 */ /* 0x104fe20003800127 */
[----:B------:R2:W5:Y:S01]  /*2ac0*/  MUFU.TANH R10, R35 ;  /* 0x00000023000a7308 */ /* 0x0005620000002400 */
        /* <DEDUP_REMOVED lines=8> */
[----:B---3--:R-:W-:Y:S01]  /*2b50*/  FSEL R80, R80, -INF , P1 ;  /* 0xff80000050507808 */ /* 0x008fe20000800000 */
[----:B--2---:R-:W-:Y:S01]  /*2b60*/  FMUL.FTZ R35, R41, UR6 ;  /* 0x0000000629237c20 */ /* 0x004fe20008410000 */
[----:B-1----:R-:W-:Y:S01]  /*2b70*/  FSEL R76, R76, -INF , P2 ;  /* 0xff8000004c4c7808 */ /* 0x002fe20001000000 */
[----:B------:R-:W1:Y:S01]  /*2b80*/  SHFL.IDX PT, R11, R11, RZ, 0x1c1f ;  /* 0x001c1fff0b0b7589 */ /* 0x000e6200000e0000 */
[----:B------:R-:W-:Y:S01]  /*2b90*/  ISETP.GT.AND P1, PT, R20, 0x9, PT ;  /* 0x000000091400780c */ /* 0x000fe20003f24270 */
[----:B------:R-:W-:Y:S01]  /*2ba0*/  FMUL.FTZ R48, R48, UR6 ;  /* 0x0000000630307c20 */ /* 0x000fe20008410000 */
[----:B----4-:R-:W-:Y:S01]  /*2bb0*/  FSEL R74, R30, -INF , P3 ;  /* 0xff8000001e4a7808 */ /* 0x010fe20001800000 */
[----:B------:R-:W-:Y:S01]  /*2bc0*/  MUFU.TANH R42, R42 ;  /* 0x0000002a002a7308 */ /* 0x000fe20000002400 */
[----:B------:R-:W-:Y:S01]  /*2bd0*/  FMNMX.FTZ R3, R80, R76, !PT ;  /* 0x0000004c50037209 */ /* 0x000fe20007810000 */
[----:B------:R-:W-:Y:S01]  /*2be0*/  ULDC UR14, c[0x0][0x988] ;  /* 0x00026200000e7ab9 */ /* 0x000fe20000000800 */
[----:B------:R-:W-:Y:S01]  /*2bf0*/  ISETP.GT.AND P2, PT, R20, 0x10, PT ;  /* 0x000000101400780c */ /* 0x000fe20003f44270 */
[----:B------:R-:W-:Y:S01]  /*2c00*/  FMUL.FTZ R45, R45, UR6 ;  /* 0x000000062d2d7c20 */ /* 0x000fe20008410000 */
[----:B------:R-:W-:Y:S01]  /*2c10*/  FSEL R72, R72, -INF , P1 ;  /* 0xff80000048487808 */ /* 0x000fe20000800000 */
[----:B------:R-:W-:Y:S01]  /*2c20*/  FMUL.FTZ R49, R49, UR6 ;  /* 0x0000000631317c20 */ /* 0x000fe20008410000 */
[----:B------:R-:W-:Y:S01]  /*2c30*/  FMNMX.FTZ R3, R74, R3, !PT ;  /* 0x000000034a037209 */ /* 0x000fe20007810000 */
[----:B------:R-:W2:Y:S01]  /*2c40*/  MUFU.TANH R40, R43 ;  /* 0x0000002b00287308 */ /* 0x000ea20000002400 */
[----:B------:R-:W-:Y:S01]  /*2c50*/  ISETP.GT.AND P1, PT, R20, 0x11, PT ;  /* 0x000000111400780c */ /* 0x000fe20003f24270 */
[----:B------:R-:W-:Y:S01]  /*2c60*/  FMUL.FTZ R52, R52, UR6 ;  /* 0x0000000634347c20 */ /* 0x000fe20008410000 */
[----:B0-----:R-:W-:Y:S01]  /*2c70*/  FSEL R58, R34, -INF , P2 ;  /* 0xff800000223a7808 */ /* 0x001fe20001000000 */
[----:B------:R-:W-:Y:S01]  /*2c80*/  FMUL.FTZ R53, R53, UR6 ;  /* 0x0000000635357c20 */ /* 0x000fe20008410000 */
[----:B------:R-:W-:Y:S01]  /*2c90*/  FMNMX.FTZ R3, R72, R3, !PT ;  /* 0x0000000348037209 */ /* 0x000fe20007810000 */
[----:B------:R-:W-:Y:S01]  /*2ca0*/  FMUL.FTZ R56, R56, UR6 ;  /* 0x0000000638387c20 */ /* 0x000fe20008410000 */
[----:B------:R-:W-:Y:S01]  /*2cb0*/  ISETP.GT.AND P2, PT, R20, 0x18, PT ;  /* 0x000000181400780c */ /* 0x000fe20003f44270 */
[----:B------:R5:W-:Y:S01]  /*2cc0*/  MUFU.TANH R32, R54 ;  /* 0x0000003600207308 */ /* 0x000be20000002400 */
[----:B------:R-:W-:Y:S01]  /*2cd0*/  FMNMX.FTZ R3, R58, R3, !PT ;  /* 0x000000033a037209 */ /* 0x000fe20007810000 */
[----:B------:R-:W-:Y:S01]  /*2ce0*/  FMUL.FTZ R57, R57, UR6 ;  /* 0x0000000639397c20 */ /* 0x000fe20008410000 */
[----:B------:R-:W-:Y:S01]  /*2cf0*/  FMUL.FTZ R60, R60, UR6 ;  /* 0x000000063c3c7c20 */ /* 0x000fe20008410000 */
[----:B-1----:R-:W-:Y:S01]  /*2d00*/  VIADDMNMX R39, R11, R78, R39, PT ;  /* 0x0000004e0b277246 */ /* 0x002fe20003800127 */
[----:B------:R-:W-:Y:S01]  /*2d10*/  FMUL.FTZ R61, R61, UR6 ;  /* 0x000000063d3d7c20 */ /* 0x000fe20008410000 */
[----:B------:R-:W-:Y:S01]  /*2d20*/  FMUL.FTZ R64, R64, UR6 ;  /* 0x0000000640407c20 */ /* 0x000fe20008410000 */
[----:B------:R-:W-:Y:S01]  /*2d30*/  FMUL.FTZ R65, R65, UR6 ;  /* 0x0000000641417c20 */ /* 0x000fe20008410000 */
[----:B------:R0:W1:Y:S01]  /*2d40*/  MUFU.TANH R28, R46 ;  /* 0x0000002e001c7308 */ /* 0x0000620000002400 */
[----:B-----5:R-:W-:Y:S01]  /*2d50*/  FSEL R54, R10, -INF , P1 ;  /* 0xff8000000a367808 */ /* 0x020fe20000800000 */
[----:B------:R-:W-:Y:S01]  /*2d60*/  FMUL.FTZ R68, R68, UR6 ;  /* 0x0000000644447c20 */ /* 0x000fe20008410000 */
[----:B------:R-:W-:Y:S01]  /*2d70*/  ISETP.GT.AND P1, PT, R20, 0x19, PT ;  /* 0x000000191400780c */ /* 0x000fe20003f24270 */
[----:B------:R-:W-:Y:S01]  /*2d80*/  FMUL.FTZ R69, R69, UR6 ;  /* 0x0000000645457c20 */ /* 0x000fe20008410000 */
[----:B------:R-:W-:Y:S01]  /*2d90*/  FMNMX.FTZ R3, R54, R3, !PT ;  /* 0x0000000336037209 */ /* 0x000fe20007810000 */
[----:B------:R-:W-:Y:S01]  /*2da0*/  @UP0 ULDC UR6, c[0x0][0x44c] ;  /* 0x0001130000060ab9 */ /* 0x000fe20000000800 */
[----:B------:R-:W-:Y:S01]  /*2db0*/  ISETP.GT.AND P3, PT, R39, 0x8, PT ;  /* 0x000000082700780c */ /* 0x000fe20003f64270 */
[----:B------:R3:W-:Y:S01]  /*2dc0*/  MUFU.TANH R13, R50 ;  /* 0x00000032000d7308 */ /* 0x0007e20000002400 */
[----:B0-----:R-:W-:Y:S01]  /*2dd0*/  FSEL R46, R12, -INF , P1 ;  /* 0xff8000000c2e7808 */ /* 0x001fe20000800000 */
[----:B------:R-:W-:Y:S01]  /*2de0*/  UIADD3 UR4, UR7, -0x2, URZ ;  /* 0xfffffffe07047890 */ /* 0x000fe2000fffe03f */
[----:B------:R-:W-:Y:S01]  /*2df0*/  ISETP.GT.AND P1, PT, R20, 0x21, PT ;  /* 0x000000211400780c */ /* 0x000fe20003f24270 */
[----:B------:R-:W-:Y:S01]  /*2e00*/  UIMAD.WIDE.U32 UR6, UR42, UR6, URZ ;  /* 0x000000062a0672a5 */ /* 0x000fe2000f8e003f */
[----:B------:R-:W-:Y:S01]  /*2e10*/  R2UR UR8, R0 ;  /* 0x00000000000872ca */ /* 0x000fe200000e0000 */
[----:B------:R-:W-:Y:S01]  /*2e20*/  @UP0 ULDC UR9, c[0x0][0x450] ;  /* 0x0001140000090ab9 */ /* 0x000fe20000000800 */
[----:B--2---:R-:W-:Y:S01]  /*2e30*/  FSEL R40, R40, -INF , P1 ;  /* 0xff80000028287808 */ /* 0x004fe20000800000 */
[----:B------:R-:W0:Y:S01]  /*2e40*/  MUFU.TANH R47, R47 ;  /* 0x0000002f002f7308 */ /* 0x000e220000002400 */
[----:B---3--:R-:W-:Y:S01]  /*2e50*/  FSEL R50, R38, -INF , P2 ;  /* 0xff80000026327808 */ /* 0x008fe20001000000 */
[----:B------:R-:W-:Y:S01]  /*2e60*/  UMOV UR5, UR42 ;  /* 0x0000002a00057c82 */ /* 0x000fe20008000000 */
[----:B------:R-:W-:Y:S01]  /*2e70*/  ISETP.GT.AND P2, PT, R20, 0x20, PT ;  /* 0x000000201400780c */ /* 0x000fe20003f44270 */
[----:B------:R-:W2:Y:S01]  /*2e80*/  S2UR UR10, SR_CgaCtaId ;  /* 0x00000000000a79c3 */ /* 0x000ea20000008800 */
[----:B------:R-:W-:Y:S01]  /*2e90*/  FMNMX.FTZ R3, R50, R3, !PT ;  /* 0x0000000332037209 */ /* 0x000fe20007810000 */
[----:B------:R-:W-:Y:S01]  /*2ea0*/  @UP0 USHF.R.U32.HI UR5, URZ, UR9, UR7 ;  /* 0x000000093f050299 */ /* 0x000fe20008011607 */
[----:B------:R-:W-:Y:S01]  /*2eb0*/  FSEL R42, R42, -INF , P2 ;  /* 0xff8000002a2a7808 */ /* 0x000fe20001000000 */
[----:B------:R-:W3:Y:S01]  /*2ec0*/  MUFU.TANH R36, R51 ;  /* 0x0000003300247308 */ /* 0x000ee20000002400 */
[----:B------:R-:W-:Y:S01]  /*2ed0*/  FMNMX.FTZ R3, R46, R3, !PT ;  /* 0x000000032e037209 */ /* 0x000fe20007810000 */
[----:B------:R-:W-:Y:S01]  /*2ee0*/  UIADD3 UR6, UR5, UR43, -UR41 ;  /* 0x0000002b05067290 */ /* 0x000fe2000fffe829 */
[----:B------:R-:W-:Y:S01]  /*2ef0*/  ISETP.GT.AND P2, PT, R20, 0x28, PT ;  /* 0x000000281400780c */ /* 0x000fe20003f44270 */
[----:B------:R-:W-:Y:S01]  /*2f00*/  UIADD3 UR5, UR8, 0x30840, URZ ;  /* 0x0003084008057890 */ /* 0x000fe2000fffe03f */
[----:B------:R-:W-:Y:S01]  /*2f10*/  FMNMX.FTZ R3, R42, R3, !PT ;  /* 0x000000032a037209 */ /* 0x000fe20007810000 */
[----:B------:R-:W-:Y:S01]  /*2f20*/  UIMAD.WIDE UR6, UR6, 0x2aaaaaab, URZ ;  /* 0x2aaaaaab060678a5 */ /* 0x000fe2000f8e023f */
[----:B------:R-:W-:Y:S01]  /*2f30*/  ISETP.GT.AND P1, PT, R20, 0x29, PT ;  /* 0x000000291400780c */ /* 0x000fe20003f24270 */
[----:B------:R-:W4:Y:S01]  /*2f40*/  MUFU.TANH R30, R55 ;  /* 0x00000037001e7308 */ /* 0x000f220000002400 */
[----:B-1----:R-:W-:Y:S01]  /*2f50*/  FSEL R28, R28, -INF , P2 ;  /* 0xff8000001c1c7808 */ /* 0x002fe20001000000 */
[----:B------:R-:W-:Y:S01]  /*2f60*/  USHF.R.U32.HI UR6, URZ, 0x1f, UR7 ;  /* 0x0000001f3f067899 */ /* 0x000fe20008011607 */
[----:B------:R-:W-:-:S02]  /*2f70*/  FMNMX.FTZ R3, R40, R3, !PT ;  /* 0x0000000328037209 */ /* 0x000fc40007810000 */
[----:B------:R-:W-:Y:S02]  /*2f80*/  CS2R R118, SRZ ;  /* 0x0000000000767805 */ /* 0x000fe4000001ff00 */
[----:B------:R-:W-:Y:S01]  /*2f90*/  ISETP.GT.AND P2, PT, R20, 0x30, PT ;  /* 0x000000301400780c */ /* 0x000fe20003f44270 */
[----:B------:R-:W-:Y:S01]  /*2fa0*/  ULEA.HI.SX32 UR6, UR7, UR6, 0x1c ;  /* 0x0000000607067291 */ /* 0x000fe2000f8fe23f */
[----:B0-----:R-:W-:Y:S01]  /*2fb0*/  FSEL R38, R47, -INF , P1 ;  /* 0xff8000002f267808 */ /* 0x001fe20000800000 */
[----:B------:R-:W0:Y:S01]  /*2fc0*/  MUFU.TANH R2, R2 ;  /* 0x0000000200027308 */ /* 0x000e220000002400 */
[----:B------:R-:W-:Y:S01]  /*2fd0*/  FMNMX.FTZ R3, R28, R3, !PT ;  /* 0x000000031c037209 */ /* 0x000fe20007810000 */
[----:B------:R-:W-:Y:S01]  /*2fe0*/  UISETP.LT.AND UP0, UPT, UR60, UR6, UPT ;  /* 0x000000063c00728c */ /* 0x000fe2000bf01270 */
[----:B------:R-:W-:Y:S01]  /*2ff0*/  ISETP.GT.AND P1, PT, R20, 0x31, PT ;  /* 0x000000311400780c */ /* 0x000fe20003f24270 */
[----:B--2---:R-:W-:Y:S01]  /*3000*/  UPRMT UR5, UR10, 0x654, UR5 ;  /* 0x000006540a057896 */ /* 0x004fe20008000005 */
[----:B------:R-:W-:Y:S01]  /*3010*/  FSEL R34, R13, -INF , P2 ;  /* 0xff8000000d227808 */ /* 0x000fe20001000000 */
[----:B------:R-:W-:Y:S01]  /*3020*/  USEL UR10, UR60, UR6, !UP0 ;  /* 0x000000063c0a7287 */ /* 0x000fe2000c000000 */
[----:B------:R-:W-:Y:S01]  /*3030*/  FMNMX.FTZ R3, R38, R3, !PT ;  /* 0x0000000326037209 */ /* 0x000fe20007810000 */
[----:B------:R-:W1:Y:S01]  /*3040*/  MUFU.TANH R10, R59 ;  /* 0x0000003b000a7308 */ /* 0x000e620000002400 */
[----:B------:R-:W-:Y:S01]  /*3050*/  ISETP.GT.AND P2, PT, R20, 0x38, PT ;  /* 0x000000381400780c */ /* 0x000fe20003f44270 */
[----:B------:R-:W-:Y:S01]  /*3060*/  UISETP.GE.AND UP0, UPT, UR4, UR10, UPT ;  /* 0x0000000a0400728c */ /* 0x000fe2000bf06270 */
[----:B---3--:R-:W-:-:S02]  /*3070*/  FSEL R36, R36, -INF , P1 ;  /* 0xff80000024247808 */ /* 0x008fc40000800000 */
[----:B------:R-:W-:Y:S02]  /*3080*/  CS2R R116, SRZ ;  /* 0x0000000000747805 */ /* 0x000fe4000001ff00 */
[----:B------:R-:W-:Y:S01]  /*3090*/  FMNMX.FTZ R3, R34, R3, !PT ;  /* 0x0000000322037209 */ /* 0x000fe20007810000 */
[----:B------:R-:W-:Y:S01]  /*30a0*/  SYNCS.ARRIVE.TRANS64.RED.A1T0 RZ, [UR5], RZ ;  /* 0x000000ffffff79a7 */ /* 0x000fe20008100405 */
[----:B------:R-:W-:Y:S01]  /*30b0*/  ISETP.GT.AND P1, PT, R20, 0x39, PT ;  /* 0x000000391400780c */ /* 0x000fe20003f24270 */
[----:B------:R-:W2:Y:S01]  /*30c0*/  MUFU.TANH R12, R62 ;  /* 0x0000003e000c7308 */ /* 0x000ea20000002400 */
[----:B------:R-:W-:Y:S02]  /*30d0*/  FSEL R32, R32, -INF , P2 ;  /* 0xff80000020207808 */ /* 0x000fe40001000000 */
[----:B------:R-:W-:Y:S02]  /*30e0*/  CS2R R114, SRZ ;  /* 0x0000000000727805 */ /* 0x000fe4000001ff00 */
[----:B------:R-:W-:-:S02]  /*30f0*/  FMNMX.FTZ R3, R36, R3, !PT ;  /* 0x0000000324037209 */ /* 0x000fc40007810000 */
[----:B------:R-:W-:Y:S02]  /*3100*/  CS2R R112, SRZ ;  /* 0x0000000000707805 */ /* 0x000fe4000001ff00 */
[----:B------:R-:W-:Y:S02]  /*3110*/  ISETP.GT.AND P2, PT, R20, 0x40, PT ;  /* 0x000000401400780c */ /* 0x000fe40003f44270 */
[----:B------:R-:W-:Y:S02]  /*3120*/  CS2R R110, SRZ ;  /* 0x00000000006e7805 */ /* 0x000fe4000001ff00 */
[----:B----4-:R-:W-:Y:S01]  /*3130*/  FSEL R30, R30, -INF , P1 ;  /* 0xff8000001e1e7808 */ /* 0x010fe20000800000 */
[----:B------:R-:W3:Y:S01]  /*3140*/  MUFU.TANH R15, R63 ;  /* 0x0000003f000f7308 */ /* 0x000ee20000002400 */
[----:B------:R-:W-:Y:S02]  /*3150*/  FMNMX.FTZ R13, R32, R3, !PT ;  /* 0x00000003200d7209 */ /* 0x000fe40007810000 */
[----:B------:R-:W-:-:S02]  /*3160*/  CS2R R108, SRZ ;  /* 0x00000000006c7805 */ /* 0x000fc4000001ff00 */
[----:B0-----:R-:W-:Y:S02]  /*3170*/  FSEL R3, R2, -INF , P2 ;  /* 0xff80000002037808 */ /* 0x001fe40001000000 */
[----:B------:R-:W-:Y:S02]  /*3180*/  CS2R R106, SRZ ;  /* 0x00000000006a7805 */ /* 0x000fe4000001ff00 */
[----:B------:R-:W-:Y:S02]  /*3190*/  ISETP.GT.AND P1, PT, R20, 0x41, PT ;  /* 0x000000411400780c */ /* 0x000fe40003f24270 */
[----:B------:R-:W-:Y:S02]  /*31a0*/  CS2R R104, SRZ ;  /* 0x0000000000687805 */ /* 0x000fe4000001ff00 */
[----:B------:R-:W-:Y:S01]  /*31b0*/  FMNMX.FTZ R2, R30, R13, !PT ;  /* 0x0000000d1e027209 */ /* 0x000fe20007810000 */
[----:B------:R-:W0:Y:S01]  /*31c0*/  MUFU.TANH R66, R66 ;  /* 0x0000004200427308 */ /* 0x000e220000002400 */
        /* <DEDUP_REMOVED lines=8> */
[----:B--2---:R-:W-:-:S02]  /*3250*/  FSEL R12, R12, -INF , P2 ;  /* 0xff8000000c0c7808 */ /* 0x004fc40001000000 */
[----:B------:R-:W-:Y:S02]  /*3260*/  CS2R R96, SRZ ;  /* 0x0000000000607805 */ /* 0x000fe4000001ff00 */
[----:B------:R-:W-:Y:S02]  /*3270*/  FMNMX.FTZ R13, R10, R13, !PT ;  /* 0x0000000d0a0d7209 */ /* 0x000fe40007810000 */
[----:B------:R-:W-:Y:S02]  /*3280*/  CS2R R94, SRZ ;  /* 0x00000000005e7805 */ /* 0x000fe4000001ff00 */
[----:B------:R-:W-:Y:S02]  /*3290*/  ISETP.GT.AND P2, PT, R20, 0x50, PT ;  /* 0x000000501400780c */ /* 0x000fe40003f44270 */
[----:B------:R-:W-:Y:S02]  /*32a0*/  CS2R R92, SRZ ;  /* 0x00000000005c7805 */ /* 0x000fe4000001ff00 */
[----:B---3--:R-:W-:Y:S01]  /*32b0*/  FSEL R15, R15, -INF , P1 ;  /* 0xff8000000f0f7808 */ /* 0x008fe20000800000 */
[----:B------:R-:W2:Y:S01]  /*32c0*/  MUFU.TANH R70, R70 ;  /* 0x0000004600467308 */ /* 0x000ea20000002400 */
[----:B------:R-:W-:-:S02]  /*32d0*/  FMNMX.FTZ R2, R12, R13, !PT ;  /* 0x0000000d0c027209 */ /* 0x000fc40007810000 */
[----:B------:R-:W-:Y:S02]  /*32e0*/  CS2R R90, SRZ ;  /* 0x00000000005a7805 */ /* 0x000fe4000001ff00 */
[----:B------:R-:W-:Y:S02]  /*32f0*/  ISETP.GT.AND P1, PT, R20, 0x51, PT ;  /* 0x000000511400780c */ /* 0x000fe40003f24270 */
[----:B------:R-:W-:Y:S02]  /*3300*/  CS2R R88, SRZ ;  /* 0x0000000000587805 */ /* 0x000fe4000001ff00 */
[----:B0-----:R-:W-:Y:S02]  /*3310*/  FSEL R13, R66, -INF , P2 ;  /* 0xff800000420d7808 */ /* 0x001fe40001000000 */
        /* <DEDUP_REMOVED lines=10> */
[----:B------:R1:W-:Y:S01]  /*33c0*/  MUFU.TANH R47, R44 ;  /* 0x0000002c002f7308 */ /* 0x0003e20000002400 */
[----:B--2---:R-:W-:-:S02]  /*33d0*/  FSEL R20, R70, -INF , P2 ;  /* 0xff80000046147808 */ /* 0x004fc40001000000 */
[----:B------:R-:W-:Y:S02]  /*33e0*/  CS2R R66, SRZ ;  /* 0x0000000000427805 */ /* 0x000fe4000001ff00 */
[----:B------:R-:W-:Y:S02]  /*33f0*/  FMNMX.FTZ R41, R14, R41, !PT ;  /* 0x000000290e297209 */ /* 0x000fe40007810000 */
[----:B------:R-:W-:Y:S02]  /*3400*/  ISETP.GT.AND P2, PT, R39, 0x1, PT ;  /* 0x000000012700780c */ /* 0x000fe40003f44270 */
[----:B------:R-:W-:Y:S01]  /*3410*/  FMNMX.FTZ R41, R20, R41, !PT ;  /* 0x0000002914297209 */ /* 0x000fe20007810000 */
[----:B------:R-:W-:Y:S01]  /*3420*/  MUFU.TANH R21, R21 ;  /* 0x0000001500157308 */ /* 0x000fe20000002400 */
[----:B0-----:R-:W-:Y:S02]  /*3430*/  FSEL R2, R71, -INF , P1 ;  /* 0xff80000047027808 */ /* 0x001fe40000800000 */
[----:B------:R-:W-:-:S02]  /*3440*/  CS2R R70, SRZ ;  /* 0x0000000000467805 */ /* 0x000fc4000001ff00 */
[----:B------:R-:W-:Y:S02]  /*3450*/  ISETP.GT.AND P1, PT, R39, RZ, PT ;  /* 0x000000ff2700720c */ /* 0x000fe40003f24270 */
[----:B------:R-:W-:Y:S01]  /*3460*/  FMNMX.FTZ R41, R2, R41, !PT ;  /* 0x0000002902297209 */ /* 0x000fe20007810000 */
[----:B------:R-:W-:Y:S04]  /*3470*/  MUFU.TANH R24, R24 ;  /* 0x0000001800187308 */ /* 0x000fe80000002400 */
[----:B-1----:R-:W0:Y:S04]  /*3480*/  SHFL.BFLY PT, R44, R41, 0x2, 0x1f ;  /* 0x0c401f00292c7f89 */ /* 0x002e2800000e0000 */
[----:B------:R-:W1:Y:S08]  /*3490*/  MUFU.TANH R25, R25 ;  /* 0x0000001900197308 */ /* 0x000e700000002400 */
[----:B------:R-:W2:Y:S08]  /*34a0*/  MUFU.TANH R26, R26 ;  /* 0x0000001a001a7308 */ /* 0x000eb00000002400 */
[----:B------:R-:W3:Y:S01]  /*34b0*/  MUFU.TANH R29, R29 ;  /* 0x0000001d001d7308 */ /* 0x000ee20000002400 */
[----:B-1----:R-:W-:-:S02]  /*34c0*/  FSEL R25, R25, -INF , P3 ;  /* 0xff80000019197808 */ /* 0x002fc40001800000 */
[----:B0-----:R-:W-:Y:S02]  /*34d0*/  FMNMX.FTZ R44, R41, R44, !PT ;  /* 0x0000002c292c7209 */ /* 0x001fe40007810000 */
[----:B------:R-:W-:-:S03]  /*34e0*/  ISETP.GT.AND P3, PT, R39, 0x18, PT ;  /* 0x000000182700780c */ /* 0x000fc60003f64270 */
[----:B------:R-:W0:Y:S01]  /*34f0*/  SHFL.BFLY PT, R41, R44, 0x1, 0x1f ;  /* 0x0c201f002c297f89 */ /* 0x000e2200000e0000 */
[----:B------:R-:W1:Y:S08]  /*3500*/  MUFU.TANH R27, R27 ;  /* 0x0000001b001b7308 */ /* 0x000e700000002400 */
[----:B------:R4:W-:Y:S08]  /*3510*/  MUFU.TANH R55, R48 ;  /* 0x0000003000377308 */ /* 0x0009f00000002400 */
[----:B------:R-:W5:Y:S01]  /*3520*/  MUFU.TANH R33, R33 ;  /* 0x0000002100217308 */ /* 0x000f620000002400 */
[----:B----4-:R-:W-:-:S02]  /*3530*/  FSEL R48, R24, -INF , P2 ;  /* 0xff80000018307808 */ /* 0x010fc40001000000 */
[----:B------:R-:W-:Y:S02]  /*3540*/  ISETP.GT.AND P2, PT, R39, 0x10, PT ;  /* 0x000000102700780c */ /* 0x000fe40003f44270 */
[----:B0-----:R-:W-:-:S03]  /*3550*/  FMNMX.FTZ R11, R44, R41, !PT ;  /* 0x000000292c0b7209 */ /* 0x001fc60007810000 */
[----:B------:R-:W0:Y:S01]  /*3560*/  MUFU.TANH R31, R31 ;  /* 0x0000001f001f7308 */ /* 0x000e220000002400 */
[----:B------:R-:W-:Y:S02]  /*3570*/  FSEL R41, R21, -INF , P1 ;  /* 0xff80000015297808 */ /* 0x000fe40000800000 */
[----:B------:R-:W-:Y:S01]  /*3580*/  ISETP.GT.AND P1, PT, R39, 0x9, PT ;  /* 0x000000092700780c */ /* 0x000fe20003f24270 */
[----:B------:R-:W-:Y:S01]  /*3590*/  FMUL.FTZ R21, R11, UR14 ;  /* 0x0000000e0b157c20 */ /* 0x000fe20008410000 */
[----:B------:R-:W-:Y:S02]  /*35a0*/  FMNMX.FTZ R24, R41, R48, !PT ;  /* 0x0000003029187209 */ /* 0x000fe40007810000 */
[----:B--2---:R-:W-:Y:S01]  /*35b0*/  FSEL R43, R26, -INF , P1 ;  /* 0xff8000001a2b7808 */ /* 0x004fe20000800000 */
[----:B------:R-:W2:Y:S01]  /*35c0*/  MUFU.TANH R37, R37 ;  /* 0x0000002500257308 */ /* 0x000ea20000002400 */
[----:B------:R-:W-:Y:S02]  /*35d0*/  FMNMX.FTZ R24, R25, R24, !PT ;  /* 0x0000001819187209 */ /* 0x000fe40007810000 */
[----:B------:R-:W-:-:S02]  /*35e0*/  ISETP.GT.AND P1, PT, R39, 0x11, PT ;  /* 0x000000112700780c */ /* 0x000fc40003f24270 */
[----:B---3--:R-:W-:Y:S02]  /*35f0*/  FSEL R29, R29, -INF , P2 ;  /* 0xff8000001d1d7808 */ /* 0x008fe40001000000 */
[----:B------:R-:W-:Y:S01]  /*3600*/  FMNMX.FTZ R24, R43, R24, !PT ;  /* 0x000000182b187209 */ /* 0x000fe20007810000 */
[----:B------:R-:W3:Y:S01]  /*3610*/  MUFU.TANH R35, R35 ;  /* 0x0000002300237308 */ /* 0x000ee20000002400 */
[----:B-1----:R-:W-:Y:S02]  /*3620*/  FSEL R27, R27, -INF , P1 ;  /* 0xff8000001b1b7808 */ /* 0x002fe40000800000 */
[----:B------:R-:W-:Y:S02]  /*3630*/  FMNMX.FTZ R24, R29, R24, !PT ;  /* 0x000000181d187209 */ /* 0x000fe40007810000 */
[----:B------:R-:W-:Y:S02]  /*3640*/  FSETP.NEU.FTZ.AND P2, PT, R11, -INF , PT ;  /* 0xff8000000b00780b */ /* 0x000fe40003f5d000 */
[----:B------:R-:W-:Y:S01]  /*3650*/  ISETP.GT.AND P1, PT, R39, 0x19, PT ;  /* 0x000000192700780c */ /* 0x000fe20003f24270 */
[----:B------:R1:W4:Y:S01]  /*3660*/  MUFU.TANH R51, R45 ;  /* 0x0000002d00337308 */ /* 0x0003220000002400 */
[----:B-----5:R-:W-:-:S02]  /*3670*/  FSEL R33, R33, -INF , P3 ;  /* 0xff80000021217808 */ /* 0x020fc40001800000 */
[----:B------:R-:W-:Y:S02]  /*3680*/  FMNMX.FTZ R24, R27, R24, !PT ;  /* 0x000000181b187209 */ /* 0x000fe40007810000 */
[----:B------:R-:W-:Y:S02]  /*3690*/  FSEL R21, R21, RZ, P2 ;  /* 0x000000ff15157208 */ /* 0x000fe40001000000 */
[----:B------:R-:W-:Y:S01]  /*36a0*/  ISETP.GT.AND P2, PT, R39, 0x20, PT ;  /* 0x000000202700780c */ /* 0x000fe20003f44270 */
[----:B------:R5:W5:Y:S01]  /*36b0*/  MUFU.TANH R59, R49 ;  /* 0x00000031003b7308 */ /* 0x000b620000002400 */
[----:B0-----:R-:W-:Y:S01]  /*36c0*/  FSEL R31, R31, -INF , P1 ;  /* 0xff8000001f1f7808 */ /* 0x001fe20000800000 */
[--C-:B------:R-:W-:Y:S01]  /*36d0*/  FFMA.FTZ R185, R58, UR14, -R21.reuse ;  /* 0x0000000e3ab97c23 */ /* 0x100fe20008010815 */
[----:B------:R-:W-:Y:S01]  /*36e0*/  FMNMX.FTZ R24, R33, R24, !PT ;  /* 0x0000001821187209 */ /* 0x000fe20007810000 */
[--C-:B------:R-:W-:Y:S01]  /*36f0*/  FFMA.FTZ R187, R50, UR14, -R21.reuse ;  /* 0x0000000e32bb7c23 */ /* 0x100fe20008010815 */
[----:B------:R-:W-:Y:S01]  /*3700*/  ISETP.GT.AND P1, PT, R39, 0x21, PT ;  /* 0x000000212700780c */ /* 0x000fe20003f24270 */
[--C-:B------:R-:W-:Y:S01]  /*3710*/  FFMA.FTZ R175, R12, UR14, -R21.reuse ;  /* 0x0000000e0caf7c23 */ /* 0x100fe20008010815 */
[----:B--2---:R-:W-:Y:S01]  /*3720*/  FSEL R37, R37, -INF , P2 ;  /* 0xff80000025257808 */ /* 0x004fe20001000000 */
[----:B------:R-:W0:Y:S01]  /*3730*/  MUFU.TANH R52, R52 ;  /* 0x0000003400347308 */ /* 0x000e220000002400 */
[----:B------:R-:W-:Y:S01]  /*3740*/  FMNMX.FTZ R24, R31, R24, !PT ;  /* 0x000000181f187209 */ /* 0x000fe20007810000 */
[--C-:B------:R-:W-:Y:S01]  /*3750*/  FFMA.FTZ R173, R3, UR14, -R21.reuse ;  /* 0x0000000e03ad7c23 */ /* 0x100fe20008010815 */
[----:B------:R-:W-:Y:S01]  /*3760*/  ISETP.GT.AND P2, PT, R39, 0x28, PT ;  /* 0x000000282700780c */ /* 0x000fe20003f44270 */
[--C-:B------:R-:W-:Y:S01]  /*3770*/  FFMA.FTZ R177, R34, UR14, -R21.reuse ;  /* 0x0000000e22b17c23 */ /* 0x100fe20008010815 */
[----:B---3--:R-:W-:Y:S01]  /*3780*/  FSEL R35, R35, -INF , P1 ;  /* 0xff80000023237808 */ /* 0x008fe20000800000 */
[--C-:B------:R-:W-:Y:S01]  /*3790*/  FFMA.FTZ R189, R80, UR14, -R21.reuse ;  /* 0x0000000e50bd7c23 */ /* 0x100fe20008010815 */
[----:B------:R-:W-:Y:S01]  /*37a0*/  FMNMX.FTZ R26, R37, R24, !PT ;  /* 0x00000018251a7209 */ /* 0x000fe20007810000 */
[----:B------:R-:W2:Y:S01]  /*37b0*/  MUFU.TANH R53, R53 ;  /* 0x0000003500357308 */ /* 0x000ea20000002400 */
        /* <DEDUP_REMOVED lines=20> */
[----:B------:R-:W-:Y:S01]  /*3900*/  FSEL R51, R59, -INF , P1 ;  /* 0xff8000003b337808 */ /* 0x000fe20000800000 */
[--C-:B------:R-:W-:Y:S01]  /*3910*/  FFMA.FTZ R38, R38, UR14, -R21.reuse ;  /* 0x0000000e26267c23 */ /* 0x100fe20008010815 */
[----:B------:R-:W-:Y:S01]  /*3920*/  FMNMX.FTZ R44, R49, R26, !PT ;  /* 0x0000001a312c7209 */ /* 0x000fe20007810000 */
[----:B------:R4:W5:Y:S01]  /*3930*/  MUFU.TANH R62, R60 ;  /* 0x0000003c003e7308 */ /* 0x0009620000002400 */
[----:B------:R-:W-:Y:S01]  /*3940*/  ISETP.GT.AND P1, PT, R39, 0x39, PT ;  /* 0x000000392700780c */ /* 0x000fe20003f24270 */
[--C-:B------:R-:W-:Y:S01]  /*3950*/  FFMA.FTZ R179, R32, UR14, -R21.reuse ;  /* 0x0000000e20b37c23 */ /* 0x100fe20008010815 */
[----:B0-----:R-:W-:Y:S01]  /*3960*/  FSEL R52, R52, -INF , P2 ;  /* 0xff80000034347808 */ /* 0x001fe20001000000 */
[--C-:B------:R-:W-:Y:S01]  /*3970*/  FFMA.FTZ R30, R30, UR14, -R21.reuse ;  /* 0x0000000e1e1e7c23 */ /* 0x100fe20008010815 */
[----:B------:R-:W-:Y:S01]  /*3980*/  FMNMX.FTZ R55, R51, R44, !PT ;  /* 0x0000002c33377209 */ /* 0x000fe20007810000 */
[--C-:B------:R-:W-:Y:S01]  /*3990*/  FFMA.FTZ R10, R10, UR14, -R21.reuse ;  /* 0x0000000e0a0a7c23 */ /* 0x100fe20008010815 */
[----:B------:R-:W-:Y:S01]  /*39a0*/  ISETP.GT.AND P2, PT, R39, 0x40, PT ;  /* 0x000000402700780c */ /* 0x000fe20003f44270 */
[----:B------:R-:W0:Y:S01]  /*39b0*/  MUFU.TANH R61, R61 ;  /* 0x0000003d003d7308 */ /* 0x000e220000002400 */
[----:B--2---:R-:W-:Y:S01]  /*39c0*/  FSEL R53, R53, -INF , P1 ;  /* 0xff80000035357808 */ /* 0x004fe20000800000 */
[--C-:B----4-:R-:W-:Y:S01]  /*39d0*/  FFMA.FTZ R60, R54, UR14, -R21.reuse ;  /* 0x0000000e363c7c23 */ /* 0x110fe20008010815 */
[----:B------:R-:W-:Y:S01]  /*39e0*/  FMNMX.FTZ R44, R52, R55, !PT ;  /* 0x00000037342c7209 */ /* 0x000fe20007810000 */
[--C-:B------:R-:W-:Y:S01]  /*39f0*/  FFMA.FTZ R32, R15, UR14, -R21.reuse ;  /* 0x0000000e0f207c23 */ /* 0x100fe20008010815 */
[----:B------:R-:W-:Y:S01]  /*3a00*/  ISETP.GT.AND P1, PT, R39, 0x41, PT ;  /* 0x000000412700780c */ /* 0x000fe20003f24270 */
[--C-:B------:R-:W-:Y:S01]  /*3a10*/  FFMA.FTZ R14, R14, UR14, -R21.reuse ;  /* 0x0000000e0e0e7c23 */ /* 0x100fe20008010815 */
[----:B-1----:R-:W-:Y:S01]  /*3a20*/  FSEL R55, R56, -INF , P2 ;  /* 0xff80000038377808 */ /* 0x002fe20001000000 */
[----:B------:R-:W1:Y:S01]  /*3a30*/  MUFU.TANH R64, R64 ;  /* 0x0000004000407308 */ /* 0x000e620000002400 */
[----:B------:R-:W-:Y:S01]  /*3a40*/  FMNMX.FTZ R44, R53, R44, !PT ;  /* 0x0000002c352c7209 */ /* 0x000fe20007810000 */
[----:B------:R-:W-:Y:S01]  /*3a50*/  FFMA.FTZ R2, R2, UR14, -R21 ;  /* 0x0000000e02027c23 */ /* 0x000fe20008010815 */
[----:B---3--:R-:W-:-:S02]  /*3a60*/  FSEL R56, R57, -INF , P1 ;  /* 0xff80000039387808 */ /* 0x008fc40000800000 */
[----:B------:R-:W-:Y:S02]  /*3a70*/  CS2R R80, SRZ ;  /* 0x0000000000507805 */ /* 0x000fe4000001ff00 */
[----:B------:R-:W-:Y:S02]  /*3a80*/  ISETP.GT.AND P2, PT, R39, 0x48, PT ;  /* 0x000000482700780c */ /* 0x000fe40003f44270 */
[----:B------:R-:W-:Y:S02]  /*3a90*/  CS2R R74, SRZ ;  /* 0x00000000004a7805 */ /* 0x000fe4000001ff00 */
[----:B------:R-:W-:Y:S01]  /*3aa0*/  FMNMX.FTZ R57, R55, R44, !PT ;  /* 0x0000002c37397209 */ /* 0x000fe20007810000 */
[----:B------:R-:W2:Y:S01]  /*3ab0*/  MUFU.TANH R65, R65 ;  /* 0x0000004100417308 */ /* 0x000ea20000002400 */
[----:B------:R-:W-:Y:S02]  /*3ac0*/  ISETP.GT.AND P1, PT, R39, 0x49, PT ;  /* 0x000000492700780c */ /* 0x000fe40003f24270 */
[----:B-----5:R-:W-:-:S02]  /*3ad0*/  FSEL R54, R62, -INF , P2 ;  /* 0xff8000003e367808 */ /* 0x020fc40001000000 */
[----:B------:R-:W-:Y:S02]  /*3ae0*/  FMNMX.FTZ R59, R56, R57, !PT ;  /* 0x00000039383b7209 */ /* 0x000fe40007810000 */
[----:B------:R-:W-:Y:S01]  /*3af0*/  ISETP.GT.AND P2, PT, R39, 0x50, PT ;  /* 0x000000502700780c */ /* 0x000fe20003f44270 */
[----:B------:R-:W3:Y:S01]  /*3b00*/  MUFU.TANH R68, R68 ;  /* 0x0000004400447308 */ /* 0x000ee20000002400 */
[----:B0-----:R-:W-:Y:S01]  /*3b10*/  FSEL R57, R61, -INF , P1 ;  /* 0xff8000003d397808 */ /* 0x001fe20000800000 */
[----:B------:R-:W-:Y:S01]  /*3b20*/  FFMA.FTZ R61, R46, UR14, -R21 ;  /* 0x0000000e2e3d7c23 */ /* 0x000fe20008010815 */
[----:B------:R-:W-:Y:S02]  /*3b30*/  FMNMX.FTZ R58, R54, R59, !PT ;  /* 0x0000003b363a7209 */ /* 0x000fe40007810000 */
[----:B------:R-:W-:Y:S02]  /*3b40*/  ISETP.GT.AND P1, PT, R39, 0x51, PT ;  /* 0x000000512700780c */ /* 0x000fe40003f24270 */
[----:B-1----:R-:W-:Y:S01]  /*3b50*/  FSEL R50, R64, -INF , P2 ;  /* 0xff80000040327808 */ /* 0x002fe20001000000 */
[----:B------:R-:W0:Y:S01]  /*3b60*/  MUFU.TANH R69, R69 ;  /* 0x0000004500457308 */ /* 0x000e220000002400 */
[----:B------:R-:W-:-:S02]  /*3b70*/  FMNMX.FTZ R59, R57, R58, !PT ;  /* 0x0000003a393b7209 */ /* 0x000fc40007810000 */
[----:B------:R-:W-:Y:S02]  /*3b80*/  ISETP.GT.AND P2, PT, R39, 0x58, PT ;  /* 0x000000582700780c */ /* 0x000fe40003f44270 */
[----:B--2---:R-:W-:Y:S02]  /*3b90*/  FSEL R58, R65, -INF , P1 ;  /* 0xff800000413a7808 */ /* 0x004fe40000800000 */
[----:B------:R-:W-:Y:S02]  /*3ba0*/  CS2R R64, SRZ ;  /* 0x0000000000407805 */ /* 0x000fe4000001ff00 */
[----:B------:R-:W-:Y:S01]  /*3bb0*/  FMNMX.FTZ R59, R50, R59, !PT ;  /* 0x0000003b323b7209 */ /* 0x000fe20007810000 */
[----:B------:R1:W-:Y:S01]  /*3bc0*/  MUFU.EX2 R44, R60 ;  /* 0x0000003c002c7308 */ /* 0x0003e20000000800 */
[----:B------:R-:W-:Y:S02]  /*3bd0*/  ISETP.GT.AND P1, PT, R39, 0x59, PT ;  /* 0x000000592700780c */ /* 0x000fe40003f24270 */
[----:B---3--:R-:W-:-:S05]  /*3be0*/  FSEL R39, R68, -INF , P2 ;  /* 0xff80000044277808 */ /* 0x008fca0001000000 */
[----:B------:R-:W-:Y:S01]  /*3bf0*/  MUFU.EX2 R189, R189 ;  /* 0x000000bd00bd7308 */ /* 0x000fe20000000800 */
[----:B-1----:R-:W-:Y:S02]  /*3c00*/  FMNMX.FTZ R60, R58, R59, !PT ;  /* 0x0000003b3a3c7209 */ /* 0x002fe40007810000 */
[----:B0-----:R-:W-:Y:S02]  /*3c10*/  FSEL R46, R69, -INF , P1 ;  /* 0xff800000452e7808 */ /* 0x001fe40000800000 */
[----:B------:R-:W-:Y:S02]  /*3c20*/  CS2R R68, SRZ ;  /* 0x0000000000447805 */ /* 0x000fe4000001ff00 */
[----:B------:R-:W-:Y:S01]  /*3c30*/  FMNMX.FTZ R59, R39, R60, !PT ;  /* 0x0000003c273b7209 */ /* 0x000fe20007810000 */
[----:B------:R-:W-:Y:S01]  /*3c40*/  FFMA.FTZ R60, R40, UR14, -R21 ;  /* 0x0000000e283c7c23 */ /* 0x000fe20008010815 */
[----:B------:R0:W1:Y:S02]  /*3c50*/  MUFU.EX2 R24, R76 ;  /* 0x0000004c00187308 */ /* 0x0000640000000800 */
[----:B------:R-:W-:-:S05]  /*3c60*/  FMNMX.FTZ R59, R46, R59, !PT ;  /* 0x0000003b2e3b7209 */ /* 0x000fca0007810000 */
[----:B------:R-:W2:Y:S01]  /*3c70*/  SHFL.BFLY PT, R40, R59, 0x2, 0x1f ;  /* 0x0c401f003b287f89 */ /* 0x000ea200000e0000 */
[----:B------:R-:W3:Y:S01]  /*3c80*/  MUFU.EX2 R191, R191 ;  /* 0x000000bf00bf7308 */ /* 0x000ee20000000800 */
[----:B0-----:R-:W-:-:S07]  /*3c90*/  CS2R R76, SRZ ;  /* 0x00000000004c7805 */ /* 0x001fce000001ff00 */
[----:B------:R0:W4:Y:S01]  /*3ca0*/  MUFU.EX2 R26, R72 ;  /* 0x00000048001a7308 */ /* 0x0001220000000800 */
[----:B-1----:R-:W-:Y:S01]  /*3cb0*/  FADD.FTZ R36, R189, R24 ;  /* 0x00000018bd247221 */ /* 0x002fe20000010000 */
[----:B------:R-:W-:-:S06]  /*3cc0*/  F2FP.BF16.F32.PACK_AB R189, R24, R189 ;  /* 0x000000bd18bd723e */ /* 0x000fcc00000010ff */
[----:B------:R-:W1:Y:S01]  /*3cd0*/  MUFU.EX2 R185, R185 ;  /* 0x000000b900b97308 */ /* 0x000e620000000800 */
[----:B---3--:R-:W-:Y:S01]  /*3ce0*/  FADD.FTZ R13, R191, R36 ;  /* 0x00000024bf0d7221 */ /* 0x008fe20000010000 */
[----:B0-----:R-:W-:Y:S02]  /*3cf0*/  CS2R R72, SRZ ;  /* 0x0000000000487805 */ /* 0x001fe4000001ff00 */
[----:B--2---:R-:W-:-:S04]  /*3d00*/  FMNMX.FTZ R40, R59, R40, !PT ;  /* 0x000000283b287209 */ /* 0x004fc80007810000 */
[----:B------:R-:W-:Y:S01]  /*3d10*/  MUFU.EX2 R187, R187 ;  /* 0x000000bb00bb7308 */ /* 0x000fe20000000800 */
[C---:B----4-:R-:W-:Y:S01]  /*3d20*/  FADD.FTZ R36, R26.reuse, R13 ;  /* 0x0000000d1a247221 */ /* 0x050fe20000010000 */
[----:B------:R-:W-:Y:S01]  /*3d30*/  F2FP.BF16.F32.PACK_AB R191, R26, R191 ;  /* 0x000000bf1abf723e */ /* 0x000fe200000010ff */
[----:B------:R-:W0:Y:S05]  /*3d40*/  SHFL.BFLY PT, R59, R40, 0x1, 0x1f ;  /* 0x0c201f00283b7f89 */ /* 0x000e2a00000e0000 */
[----:B------:R-:W-:Y:S01]  /*3d50*/  MUFU.EX2 R62, R61 ;  /* 0x0000003d003e7308 */ /* 0x000fe20000000800 */
[----:B-1----:R-:W-:Y:S01]  /*3d60*/  FADD.FTZ R13, R185, R36 ;  /* 0x00000024b90d7221 */ /* 0x002fe20000010000 */
[----:B------:R-:W-:-:S06]  /*3d70*/  F2FP.BF16.F32.PACK_AB R185, R44, R185 ;  /* 0x000000b92cb9723e */ /* 0x000fcc00000010ff */
[----:B------:R-:W-:Y:S08]  /*3d80*/  MUFU.EX2 R42, R42 ;  /* 0x0000002a002a7308 */ /* 0x000ff00000000800 */
[----:B------:R1:W-:Y:S01]  /*3d90*/  MUFU.EX2 R181, R60 ;  /* 0x0000003c00b57308 */ /* 0x0003e20000000800 */
[----:B0-----:R-:W-:-:S04]  /*3da0*/  FMNMX.FTZ R12, R40, R59, !PT ;  /* 0x0000003b280c7209 */ /* 0x001fc80007810000 */
[C---:B------:R-:W-:Y:S01]  /*3db0*/  FSETP.NEU.FTZ.AND P1, PT, R12.reuse, -INF , PT ;  /* 0xff8000000c00780b */ /* 0x040fe20003f3d000 */
[----:B------:R-:W-:Y:S02]  /*3dc0*/  FMUL.FTZ R3, R12, UR14 ;  /* 0x0000000e0c037c20 */ /* 0x000fe40008410000 */
[----:B------:R-:W-:Y:S01]  /*3dd0*/  MUFU.EX2 R63, R63 ;  /* 0x0000003f003f7308 */ /* 0x000fe20000000800 */
[----:B-1----:R-:W-:Y:S02]  /*3de0*/  CS2R R60, SRZ ;  /* 0x00000000003c7805 */ /* 0x002fe4000001ff00 */
[----:B------:R-:W-:Y:S02]  /*3df0*/  FSEL R34, R3, RZ, P1 ;  /* 0x000000ff03227208 */ /* 0x000fe40000800000 */
[----:B------:R-:W-:-:S03]  /*3e00*/  PLOP3.LUT P1, PT, PT, PT, UP0, 0x80, 0x0 ;  /* 0x000000000000781c */ /* 0x000fc60003f2f008 */
        /* <DEDUP_REMOVED lines=25> */
[--C-:B------:R-:W-:Y:S01]  /*3fa0*/  FFMA.FTZ R58, R58, UR14, -R34.reuse ;  /* 0x0000000e3a3a7c23 */ /* 0x100fe20008010822 */
[--C-:B------:R-:W-:Y:S01]  /*3fb0*/  FFMA.FTZ R39, R39, UR14, -R34.reuse ;  /* 0x0000000e27277c23 */ /* 0x100fe20008010822 */
[----:B------:R-:W-:Y:S01]  /*3fc0*/  FFMA.FTZ R34, R46, UR14, -R34 ;  /* 0x0000000e2e227c23 */ /* 0x000fe20008010822 */
[----:B0-----:R-:W-:-:S04]  /*3fd0*/  F2FP.BF16.F32.PACK_AB R183, R38, R63 ;  /* 0x0000003f26b7723e */ /* 0x001fc800000010ff */
[----:B------:R-:W0:Y:S01]  /*3fe0*/  MUFU.EX2 R190, R43 ;  /* 0x0000002b00be7308 */ /* 0x000e220000000800 */
[----:B-1----:R-:W-:Y:S01]  /*3ff0*/  FADD.FTZ R20, R41, R48 ;  /* 0x0000003029147221 */ /* 0x002fe20000010000 */
[----:B------:R-:W-:Y:S02]  /*4000*/  F2FP.BF16.F32.PACK_AB R188, R48, R41 ;  /* 0x0000002930bc723e */ /* 0x000fe400000010ff */
[----:B------:R-:W-:-:S04]  /*4010*/  CS2R R40, SRZ ;  /* 0x0000000000287805 */ /* 0x000fc8000001ff00 */
[----:B------:R-:W1:Y:S01]  /*4020*/  MUFU.EX2 R29, R29 ;  /* 0x0000001d001d7308 */ /* 0x000e620000000800 */
[----:B--2---:R-:W-:-:S07]  /*4030*/  FADD.FTZ R3, R25, R20 ;  /* 0x0000001419037221 */ /* 0x004fce0000010000 */
[----:B------:R2:W3:Y:S01]  /*4040*/  MUFU.EX2 R184, R27 ;  /* 0x0000001b00b87308 */ /* 0x0004e20000000800 */
[C---:B0-----:R-:W-:Y:S01]  /*4050*/  FADD.FTZ R20, R190.reuse, R3 ;  /* 0x00000003be147221 */ /* 0x041fe20000010000 */
[----:B------:R-:W-:Y:S02]  /*4060*/  F2FP.BF16.F32.PACK_AB R190, R190, R25 ;  /* 0x00000019bebe723e */ /* 0x000fe400000010ff */
[----:B------:R-:W-:-:S04]  /*4070*/  CS2R R24, SRZ ;  /* 0x0000000000187805 */ /* 0x000fc8000001ff00 */
[----:B------:R-:W0:Y:S01]  /*4080*/  MUFU.EX2 R33, R33 ;  /* 0x0000002100217308 */ /* 0x000e220000000800 */
[----:B-1----:R-:W-:Y:S01]  /*4090*/  FADD.FTZ R3, R29, R20 ;  /* 0x000000141d037221 */ /* 0x002fe20000010000 */
[----:B------:R-:W-:Y:S01]  /*40a0*/  FADD.FTZ R20, R44, R13 ;  /* 0x0000000d2c147221 */ /* 0x000fe20000010000 */
[----:B--2---:R-:W-:-:S03]  /*40b0*/  CS2R R26, SRZ ;  /* 0x00000000001a7805 */ /* 0x004fc6000001ff00 */
[----:B------:R-:W-:Y:S01]  /*40c0*/  FADD.FTZ R13, R187, R20 ;  /* 0x00000014bb0d7221 */ /* 0x000fe20000010000 */
[----:B------:R-:W-:Y:S01]  /*40d0*/  F2FP.BF16.F32.PACK_AB R187, R62, R187 ;  /* 0x000000bb3ebb723e */ /* 0x000fe200000010ff */
[----:B------:R-:W1:Y:S01]  /*40e0*/  MUFU.EX2 R186, R31 ;  /* 0x0000001f00ba7308 */ /* 0x000e620000000800 */
[----:B---3--:R-:W-:Y:S01]  /*40f0*/  FADD.FTZ R0, R184, R3 ;  /* 0x00000003b8007221 */ /* 0x008fe20000010000 */
[----:B------:R-:W-:Y:S01]  /*4100*/  FADD.FTZ R13, R62, R13 ;  /* 0x0000000d3e0d7221 */ /* 0x000fe20000010000 */
[----:B------:R-:W-:-:S05]  /*4110*/  F2FP.BF16.F32.PACK_AB R184, R184, R29 ;  /* 0x0000001db8b8723e */ /* 0x000fca00000010ff */
[----:B------:R-:W2:Y:S01]  /*4120*/  MUFU.EX2 R37, R37 ;  /* 0x0000002500257308 */ /* 0x000ea20000000800 */
[----:B0-----:R-:W-:-:S07]  /*4130*/  FADD.FTZ R3, R33, R0 ;  /* 0x0000000021037221 */ /* 0x001fce0000010000 */
        /* <DEDUP_REMOVED lines=8> */
[----:B------:R2:W3:Y:S01]  /*41c0*/  MUFU.EX2 R182, R47 ;  /* 0x0000002f00b67308 */ /* 0x0004e20000000800 */
[C---:B0-----:R-:W-:Y:S01]  /*41d0*/  FADD.FTZ R20, R180.reuse, R3 ;  /* 0x00000003b4147221 */ /* 0x041fe20000010000 */
[----:B------:R-:W-:Y:S01]  /*41e0*/  FADD.FTZ R13, R63, R0 ;  /* 0x000000003f0d7221 */ /* 0x000fe20000010000 */
[----:B------:R-:W-:Y:S02]  /*41f0*/  F2FP.BF16.F32.PACK_AB R180, R180, R37 ;  /* 0x00000025b4b4723e */ /* 0x000fe400000010ff */
[----:B------:R-:W-:Y:S02]  /*4200*/  CS2R R62, SRZ ;  /* 0x00000000003e7805 */ /* 0x000fe4000001ff00 */
[----:B------:R-:W-:Y:S02]  /*4210*/  CS2R R42, SRZ ;  /* 0x00000000002a7805 */ /* 0x000fe4000001ff00 */
[----:B------:R-:W-:Y:S01]  /*4220*/  CS2R R36, SRZ ;  /* 0x0000000000247805 */ /* 0x000fe2000001ff00 */
[----:B------:R-:W0:Y:S01]  /*4230*/  MUFU.EX2 R49, R49 ;  /* 0x0000003100317308 */ /* 0x000e220000000800 */
[----:B-1----:R-:W-:Y:S01]  /*4240*/  FADD.FTZ R3, R45, R20 ;  /* 0x000000142d037221 */ /* 0x002fe20000010000 */
[----:B------:R-:W-:Y:S01]  /*4250*/  FADD.FTZ R20, R38, R13 ;  /* 0x0000000d26147221 */ /* 0x000fe20000010000 */
[----:B--2---:R-:W-:-:S05]  /*4260*/  CS2R R46, SRZ ;  /* 0x00000000002e7805 */ /* 0x004fca000001ff00 */
[----:B------:R-:W1:Y:S01]  /*4270*/  MUFU.EX2 R177, R177 ;  /* 0x000000b100b17308 */ /* 0x000e620000000800 */
[C---:B---3--:R-:W-:Y:S01]  /*4280*/  FADD.FTZ R0, R182.reuse, R3 ;  /* 0x00000003b6007221 */ /* 0x048fe20000010000 */
[----:B------:R-:W-:Y:S02]  /*4290*/  F2FP.BF16.F32.PACK_AB R182, R182, R45 ;  /* 0x0000002db6b6723e */ /* 0x000fe400000010ff */
[----:B------:R-:W-:-:S04]  /*42a0*/  CS2R R44, SRZ ;  /* 0x00000000002c7805 */ /* 0x000fc8000001ff00 */
[----:B------:R-:W2:Y:S01]  /*42b0*/  MUFU.EX2 R176, R51 ;  /* 0x0000003300b07308 */ /* 0x000ea20000000800 */
[----:B0-----:R-:W-:-:S07]  /*42c0*/  FADD.FTZ R3, R49, R0 ;  /* 0x0000000031037221 */ /* 0x001fce0000010000 */
[----:B------:R-:W0:Y:S01]  /*42d0*/  MUFU.EX2 R28, R28 ;  /* 0x0000001c001c7308 */ /* 0x000e220000000800 */
[----:B-1----:R-:W-:-:S07]  /*42e0*/  FADD.FTZ R13, R177, R20 ;  /* 0x00000014b10d7221 */ /* 0x002fce0000010000 */
[----:B------:R-:W1:Y:S01]  /*42f0*/  MUFU.EX2 R52, R52 ;  /* 0x0000003400347308 */ /* 0x000e620000000800 */
[C---:B--2---:R-:W-:Y:S01]  /*4300*/  FADD.FTZ R15, R176.reuse, R3 ;  /* 0x00000003b00f7221 */ /* 0x044fe20000010000 */
[----:B------:R-:W-:Y:S02]  /*4310*/  F2FP.BF16.F32.PACK_AB R176, R176, R49 ;  /* 0x00000031b0b0723e */ /* 0x000fe400000010ff */
[----:B------:R-:W-:-:S04]  /*4320*/  CS2R R48, SRZ ;  /* 0x0000000000307805 */ /* 0x000fc8000001ff00 */
[----:B------:R-:W2:Y:S01]  /*4330*/  MUFU.EX2 R179, R179 ;  /* 0x000000b300b37308 */ /* 0x000ea20000000800 */
[C---:B0-----:R-:W-:Y:S01]  /*4340*/  FADD.FTZ R0, R28.reuse, R13 ;  /* 0x0000000d1c007221 */ /* 0x041fe20000010000 */
[----:B------:R-:W-:Y:S02]  /*4350*/  F2FP.BF16.F32.PACK_AB R177, R28, R177 ;  /* 0x000000b11cb1723e */ /* 0x000fe400000010ff */
[----:B------:R-:W-:-:S04]  /*4360*/  CS2R R28, SRZ ;  /* 0x00000000001c7805 */ /* 0x000fc8000001ff00 */
[----:B------:R-:W0:Y:S01]  /*4370*/  MUFU.EX2 R53, R53 ;  /* 0x0000003500357308 */ /* 0x000e220000000800 */
[----:B-1----:R-:W-:-:S07]  /*4380*/  FADD.FTZ R20, R52, R15 ;  /* 0x0000000f34147221 */ /* 0x002fce0000010000 */
[----:B------:R-:W1:Y:S01]  /*4390*/  MUFU.EX2 R30, R30 ;  /* 0x0000001e001e7308 */ /* 0x000e620000000800 */
[----:B--2---:R-:W-:-:S07]  /*43a0*/  FADD.FTZ R13, R179, R0 ;  /* 0x00000000b30d7221 */ /* 0x004fce0000010000 */
[----:B------:R-:W2:Y:S01]  /*43b0*/  MUFU.EX2 R55, R55 ;  /* 0x0000003700377308 */ /* 0x000ea20000000800 */
[C---:B0-----:R-:W-:Y:S01]  /*43c0*/  FADD.FTZ R20, R53.reuse, R20 ;  /* 0x0000001435147221 */ /* 0x041fe20000010000 */
[----:B------:R-:W-:Y:S02]  /*43d0*/  F2FP.BF16.F32.PACK_AB R178, R53, R52 ;  /* 0x0000003435b2723e */ /* 0x000fe400000010ff */
[----:B------:R-:W-:-:S04]  /*43e0*/  CS2R R52, SRZ ;  /* 0x0000000000347805 */ /* 0x000fc8000001ff00 */
        /* <DEDUP_REMOVED lines=10> */
[----:B------:R-:W-:-:S06]  /*4490*/  F2FP.BF16.F32.PACK_AB R172, R56, R55 ;  /* 0x0000003738ac723e */ /* 0x000fcc00000010ff */
[----:B------:R-:W1:Y:S01]  /*44a0*/  MUFU.EX2 R175, R175 ;  /* 0x000000af00af7308 */ /* 0x000e620000000800 */
[C---:B--2---:R-:W-:Y:S01]  /*44b0*/  FADD.FTZ R0, R10.reuse, R15 ;  /* 0x0000000f0a007221 */ /* 0x044fe20000010000 */
[----:B------:R-:W-:-:S06]  /*44c0*/  F2FP.BF16.F32.PACK_AB R173, R10, R173 ;  /* 0x000000ad0aad723e */ /* 0x000fcc00000010ff */
        /* <DEDUP_REMOVED lines=11> */
[----:B------:R-:W-:Y:S02]  /*4580*/  CS2R R56, SRZ ;  /* 0x0000000000387805 */ /* 0x000fe4000001ff00 */
[----:B------:R-:W-:Y:S02]  /*4590*/  CS2R R54, SRZ ;  /* 0x0000000000367805 */ /* 0x000fe4000001ff00 */
[----:B------:R-:W0:Y:S01]  /*45a0*/  MUFU.EX2 R14, R14 ;  /* 0x0000000e000e7308 */ /* 0x000e220000000800 */
[----:B-1----:R-:W-:-:S07]  /*45b0*/  FADD.FTZ R13, R169, R0 ;  /* 0x00000000a90d7221 */ /* 0x002fce0000010000 */
[----:B------:R1:W3:Y:S01]  /*45c0*/  MUFU.EX2 R3, R58 ;  /* 0x0000003a00037308 */ /* 0x0002e20000000800 */
[----:B--2---:R-:W-:-:S07]  /*45d0*/  FADD.FTZ R20, R50, R15 ;  /* 0x0000000f32147221 */ /* 0x004fce0000010000 */
[----:B------:R-:W2:Y:S01]  /*45e0*/  MUFU.EX2 R171, R171 ;  /* 0x000000ab00ab7308 */ /* 0x000ea20000000800 */
[C---:B0-----:R-:W-:Y:S01]  /*45f0*/  FADD.FTZ R0, R14.reuse, R13 ;  /* 0x0000000d0e007221 */ /* 0x041fe20000010000 */
[----:B------:R-:W-:Y:S02]  /*4600*/  F2FP.BF16.F32.PACK_AB R169, R14, R169 ;  /* 0x000000a90ea9723e */ /* 0x000fe400000010ff */
[----:B-1----:R-:W-:-:S04]  /*4610*/  CS2R R58, SRZ ;  /* 0x00000000003a7805 */ /* 0x002fc8000001ff00 */
[----:B------:R-:W0:Y:S01]  /*4620*/  MUFU.EX2 R39, R39 ;  /* 0x0000002700277308 */ /* 0x000e220000000800 */
[C---:B---3--:R-:W-:Y:S01]  /*4630*/  FADD.FTZ R20, R3.reuse, R20 ;  /* 0x0000001403147221 */ /* 0x048fe20000010000 */
[----:B------:R-:W-:Y:S02]  /*4640*/  F2FP.BF16.F32.PACK_AB R168, R3, R50 ;  /* 0x0000003203a8723e */ /* 0x000fe400000010ff */
[----:B------:R-:W-:-:S04]  /*4650*/  CS2R R50, SRZ ;  /* 0x0000000000327805 */ /* 0x000fc8000001ff00 */
[----:B------:R-:W1:Y:S01]  /*4660*/  MUFU.EX2 R34, R34 ;  /* 0x0000002200227308 */ /* 0x000e620000000800 */
[----:B--2---:R-:W-:Y:S01]  /*4670*/  FADD.FTZ R3, R171, R0 ;  /* 0x00000000ab037221 */ /* 0x004fe20000010000 */
[----:B------:R-:W-:-:S06]  /*4680*/  IMAD.MOV.U32 R0, RZ, RZ, 0x3f800000 ;  /* 0x3f800000ff007424 */ /* 0x000fcc00078e00ff */
[----:B------:R-:W2:Y:S01]  /*4690*/  MUFU.EX2 R2, R2 ;  /* 0x0000000200027308 */ /* 0x000ea20000000800 */
[----:B0-----:R-:W-:-:S04]  /*46a0*/  FADD.FTZ R13, R39, R20 ;  /* 0x00000014270d7221 */ /* 0x001fc80000010000 */
[C---:B-1----:R-:W-:Y:S01]  /*46b0*/  FADD.FTZ R10, R34.reuse, R13 ;  /* 0x0000000d220a7221 */ /* 0x042fe20000010000 */
[----:B------:R-:W-:Y:S02]  /*46c0*/  F2FP.BF16.F32.PACK_AB R170, R34, R39 ;  /* 0x0000002722aa723e */ /* 0x000fe400000010ff */
[----:B------:R-:W-:Y:S02]  /*46d0*/  CS2R R38, SRZ ;  /* 0x0000000000267805 */ /* 0x000fe4000001ff00 */
[----:B------:R-:W-:Y:S01]  /*46e0*/  CS2R R34, SRZ ;  /* 0x0000000000227805 */ /* 0x000fe2000001ff00 */
[C---:B--2---:R-:W-:Y:S01]  /*46f0*/  FADD.FTZ R3, R2.reuse, R3 ;  /* 0x0000000302037221 */ /* 0x044fe20000010000 */
[----:B------:R-:W-:Y:S01]  /*4700*/  F2FP.BF16.F32.PACK_AB R171, R2, R171 ;  /* 0x000000ab02ab723e */ /* 0x000fe200000010ff */
[----:B------:R-:W-:Y:S01]  /*4710*/  IMAD.MOV.U32 R2, RZ, RZ, 0x3f800000 ;  /* 0x3f800000ff027424 */ /* 0x000fe200078e00ff */
[----:B------:R-:W-:Y:S06]  /*4720*/  @!P1 BRA `(.L_x_5646) ;  /* 0x0000002c00209947 */ /* 0x000fec0003800000 */
[----:B------:R-:W-:Y:S01]  /*4730*/  IMAD.MOV.U32 R13, RZ, RZ, R11 ;  /* 0x000000ffff0d7224 */ /* 0x000fe200078e000b */
[----:B------:R-:W-:Y:S01]  /*4740*/  MOV R2, 0x3f800000 ;  /* 0x3f80000000027802 */ /* 0x000fe20000000f00 */
[----:B------:R-:W-:Y:S01]  /*4750*/  IMAD.MOV.U32 R14, RZ, RZ, R12 ;  /* 0x000000ffff0e7224 */ /* 0x000fe200078e000c */
[----:B------:R-:W-:Y:S01]  /*4760*/  UMOV UR5, UR38 ;  /* 0x0000002600057c82 */ /* 0x000fe20008000000 */
[----:B------:R-:W-:Y:S01]  /*4770*/  IMAD.MOV.U32 R119, RZ, RZ, RZ ;  /* 0x000000ffff777224 */ /* 0x000fe200078e00ff */
[----:B------:R-:W-:Y:S01]  /*4780*/  UMOV UR6, UR39 ;  /* 0x0000002700067c82 */ /* 0x000fe20008000000 */
[----:B------:R-:W-:Y:S01]  /*4790*/  ULDC UR7, c[0x0][0x9d8] ;  /* 0x0002760000077ab9 */ /* 0x000fe20000000800 */
[----:B------:R-:W-:-:S05]  /*47a0*/  ULDC UR34, c[0x0][0x988] ;  /* 0x0002620000227ab9 */ /* 0x000fca0000000800 */
.L_x_5657:
[----:B------:R-:W-:-:S04]  /*47b0*/  UISETP.NE.AND UP0, UPT, UR6, 0x1, UPT ;  /* 0x000000010600788c */ /* 0x000fc8000bf05270 */
[----:B------:R-:W-:-:S04]  /*47c0*/  USEL UR38, URZ, 0x1, UP0 ;  /* 0x000000013f267887 */ /* 0x000fc80008000000 */
[----:B------:R-:W-:Y:S01]  /*47d0*/  ULOP3.LUT UR38, UR5, UR38, URZ, 0x3c, !UPT ;  /* 0x0000002605267292 */ /* 0x000fe2000f8e3c3f */
[----:B------:R-:W-:Y:S11]  /*47e0*/  @!P0 BRA `(.L_x_5647) ;  /* 0x0000000000048947 */ /* 0x000ff60003800000 */
[----:B------:R-:W-:Y:S01]  /*47f0*/  BPT.TRAP 0x1 ;  /* 0x000000040000795c */ /* 0x000fe20000300000 */
.L_x_5647:
        /* <DEDUP_REMOVED lines=9> */
.L_x_5648:
[----:B-1----:R-:W-:Y:S05]  /*4890*/  @P1 BRA `(.L_x_5649) ;  /* 0x0000000000081947 */ /* 0x002fea0003800000 */
[----:B------:R-:W1:Y:S02]  /*48a0*/  SYNCS.PHASECHK.TRANS64.TRYWAIT P1, [UR8+0x30830], R11 ;  /* 0x0308300bff0075a7 */ /* 0x000e640008020148 */
[----:B-1----:R-:W-:Y:S05]  /*48b0*/  @!P1 BRA `(.L_x_5650) ;  /* 0x0000010000a09947 */ /* 0x002fea0003800000 */
.L_x_5649:
        /* <DEDUP_REMOVED lines=118> */
[----:B------:R-:W-:Y:S01]  /*5020*/  R2UR UR28, R4 ;  /* 0x00000000041c72ca */ /* 0x000fe200000e0000 */
[----:B------:R-:W-:Y:S01]  /*5030*/  UIADD3 UR30, UR9, 0x4, URZ ;  /* 0x00000004091e7890 */ /* 0x000fe2000fffe03f */
[----:B------:R-:W-:Y:S01]  /*5040*/  R2UR UR29, R5 ;  /* 0x00000000051d72ca */ /* 0x000fe200000e0000 */
[----:B------:R-:W-:Y:S01]  /*5050*/  UMOV UR31, 0x40000040 ;  /* 0x40000040001f7882 */ /* 0x000fe20000000000 */
[----:B------:R-:W-:Y:S02]  /*5060*/  WARPGROUP.DEPBAR.LE gsb0, 0x0 ;  /* 0x00008000000079c5 */ /* 0x000fe40000010000 */
[----:B------:R-:W-:-:S09]  /*5070*/  WARPGROUP.ARRIVE ;  /* 0x00000000000079c5 */ /* 0x000fd20000000000 */
        /* <DEDUP_REMOVED lines=51> */
.L_x_5651:
[----:B------:R-:W-:Y:S01]  /*53b0*/  ULEA UR9, UR6, UR40, 0x3 ;  /* 0x0000002806097291 */ /* 0x000fe2000f8e183f */
[----:B------:R-:W-:-:S05]  /*53c0*/  IMAD.U32 R0, RZ, RZ, UR5 ;  /* 0x00000005ff007e24 */ /* 0x000fca000f8e00ff */
[----:B------:R-:W-:-:S04]  /*53d0*/  SHF.L.U32 R0, R0, 0x1f, RZ ;  /* 0x0000001f00007819 */ /* 0x000fc800000006ff */
[----:B------:R2:W3:Y:S01]  /*53e0*/  SYNCS.PHASECHK.TRANS64.TRYWAIT P1, [UR9+0x30850], R0 ;  /* 0x03085000ff0075a7 */ /* 0x0004e20008020149 */
[----:B------:R-:W-:Y:S05]  /*53f0*/  @!P0 BRA `(.L_x_5652) ;  /* 0x0000000000048947 */ /* 0x000fea0003800000 */
[----:B------:R-:W-:Y:S01]  /*5400*/  BPT.TRAP 0x1 ;  /* 0x000000040000795c */ /* 0x000fe20000300000 */
.L_x_5652:
[----:B---3--:R-:W-:Y:S05]  /*5410*/  @P1 BRA `(.L_x_5653) ;  /* 0x0000000000081947 */ /* 0x008fea0003800000 */
[----:B------:R-:W3:Y:S02]  /*5420*/  SYNCS.PHASECHK.TRANS64.TRYWAIT P1, [UR9+0x30850], R0 ;  /* 0x03085000ff0075a7 */ /* 0x000ee40008020149 */
[----:B---3--:R-:W-:Y:S05]  /*5430*/  @!P1 BRA `(.L_x_5654) ;  /* 0x000000f400d89947 */ /* 0x008fea0003800000 */
.L_x_5653:
        /* <DEDUP_REMOVED lines=37> */
.L_x_5655:
[----:B------:R-:W-:Y:S01]  /*5690*/  UISETP.NE.AND UP0, UPT, UR61, URZ, UPT ;  /* 0x0000003f3d00728c */ /* 0x000fe2000bf05270 */
[----:B-1----:R-:W-:Y:S02]  /*56a0*/  VIADD R12, R17, UR42 ;  /* 0x0000002a110c7c36 */ /* 0x002fe40008000000 */
[----:B------:R-:W-:Y:S01]  /*56b0*/  FMUL.FTZ R173, R124, UR7 ;  /* 0x000000077cad7c20 */ /* 0x000fe20008410000 */
[----:B------:R-:W-:Y:S01]  /*56c0*/  FMUL.FTZ R172, R125, UR7 ;  /* 0x000000077dac7c20 */ /* 0x000fe20008410000 */
[----:B------:R-:W-:Y:S01]  /*56d0*/  FMUL.FTZ R170, R120, UR7 ;  /* 0x0000000778aa7c20 */ /* 0x000fe20008410000 */
[----:B------:R-:W-:Y:S01]  /*56e0*/  FMUL.FTZ R15, R127, UR7 ;  /* 0x000000077f0f7c20 */ /* 0x000fe20008410000 */
[----:B------:R-:W-:Y:S01]  /*56f0*/  PLOP3.LUT P1, PT, PT, PT, UP0, 0x80, 0x0 ;  /* 0x000000000000781c */ /* 0x000fe20003f2f008 */
[----:B------:R-:W-:Y:S01]  /*5700*/  FMUL.FTZ R169, R121, UR7 ;  /* 0x0000000779a97c20 */ /* 0x000fe20008410000 */
[----:B------:R-:W-:Y:S01]  /*5710*/  PLOP3.LUT P2, PT, PT, PT, UP0, 0x80, 0x0 ;  /* 0x000000000000781c */ /* 0x000fe20003f4f008 */
[----:B------:R-:W-:Y:S01]  /*5720*/  IMAD.U32 R127, RZ, RZ, UR41 ;  /* 0x00000029ff7f7e24 */ /* 0x000fe2000f8e00ff */
[----:B------:R-:W1:Y:S01]  /*5730*/  MUFU.TANH R170, R170 ;  /* 0x000000aa00aa7308 */ /* 0x000e620000002400 */
[----:B------:R-:W-:Y:S01]  /*5740*/  @UP0 ULDC UR5, c[0x0][0x44c] ;  /* 0x0001130000050ab9 */ /* 0x000fe20000000800 */
[----:B------:R-:W-:Y:S01]  /*5750*/  FMUL.FTZ R175, R128, UR7 ;  /* 0x0000000780af7c20 */ /* 0x000fe20008410000 */
[----:B------:R-:W-:Y:S01]  /*5760*/  FMUL.FTZ R174, R129, UR7 ;  /* 0x0000000781ae7c20 */ /* 0x000fe20008410000 */
[----:B------:R-:W-:Y:S01]  /*5770*/  FMUL.FTZ R21, R131, UR7 ;  /* 0x0000000783157c20 */ /* 0x000fe20008410000 */
[----:B------:R-:W-:Y:S01]  /*5780*/  FMUL.FTZ R131, R132, UR7 ;  /* 0x0000000784837c20 */ /* 0x000fe20008410000 */
[----:B0-----:R-:W-:Y:S01]  /*5790*/  FMUL.FTZ R11, R126, UR7 ;  /* 0x000000077e0b7c20 */ /* 0x001fe20008410000 */
[----:B------:R-:W-:Y:S01]  /*57a0*/  FMUL.FTZ R132, R133, UR7 ;  /* 0x0000000785847c20 */ /* 0x000fe20008410000 */
[----:B------:R-:W0:Y:S01]  /*57b0*/  MUFU.TANH R169, R169 ;  /* 0x000000a900a97308 */ /* 0x000e220000002400 */
[----:B------:R-:W-:Y:S01]  /*57c0*/  @P1 IMAD.HI.U32 R124, R12, UR5, RZ ;  /* 0x000000050c7c1c27 */ /* 0x000fe2000f8e00ff */
[----:B------:R-:W-:-:S03]  /*57d0*/  @UP0 ULDC UR5, c[0x0][0x450] ;  /* 0x0001140000050ab9 */ /* 0x000fc60000000800 */
[----:B------:R-:W-:Y:S01]  /*57e0*/  FMUL.FTZ R20, R130, UR7 ;  /* 0x0000000782147c20 */ /* 0x000fe20008410000 */
[----:B------:R-:W-:Y:S01]  /*57f0*/  FMUL.FTZ R133, R136, UR7 ;  /* 0x0000000788857c20 */ /* 0x000fe20008410000 */
[----:B------:R-:W-:Y:S01]  /*5800*/  FMUL.FTZ R121, R135, UR7 ;  /* 0x0000000787797c20 */ /* 0x000fe20008410000 */
[----:B------:R-:W-:Y:S01]  /*5810*/  @P2 SHF.R.U32.HI R12, RZ, UR5, R124 ;  /* 0x00000005ff0c2c19 */ /* 0x000fe2000801167c */
[----:B------:R-:W-:Y:S01]  /*5820*/  UIMAD UR5, UR4, -0x60, URZ ;  /* 0xffffffa0040578a4 */ /* 0x000fe2000f8e023f */
[----:B------:R-:W4:Y:S01]  /*5830*/  MUFU.TANH R173, R173 ;  /* 0x000000ad00ad7308 */ /* 0x000f220000002400 */
[----:B------:R-:W-:Y:S01]  /*5840*/  FMUL.FTZ R135, R141, UR7 ;  /* 0x000000078d877c20 */ /* 0x000fe20008410000 */
[----:B------:R-:W-:Y:S01]  /*5850*/  FMUL.FTZ R120, R134, UR7 ;  /* 0x0000000786787c20 */ /* 0x000fe20008410000 */
[----:B------:R-:W5:Y:S01]  /*5860*/  SHFL.IDX PT, R171, R12, RZ, 0x1c1f ;  /* 0x001c1fff0cab7589 */ /* 0x000f6200000e0000 */
[----:B------:R-:W-:Y:S01]  /*5870*/  FMUL.FTZ R134, R137, UR7 ;  /* 0x0000000789867c20 */ /* 0x000fe20008410000 */
[----:B------:R-:W-:-:S02]  /*5880*/  IMAD.U32 R125, RZ, RZ, UR5 ;  /* 0x00000005ff7d7e24 */ /* 0x000fc4000f8e00ff */
[----:B------:R-:W-:Y:S01]  /*5890*/  FMUL.FTZ R137, R144, UR7 ;  /* 0x0000000790897c20 */ /* 0x000fe20008410000 */
[----:B--23--:R-:W-:Y:S01]  /*58a0*/  FMUL.FTZ R0, R122, UR7 ;  /* 0x000000077a007c20 */ /* 0x00cfe20008410000 */
[----:B------:R-:W2:Y:S01]  /*58b0*/  MUFU.TANH R172, R172 ;  /* 0x000000ac00ac7308 */ /* 0x000ea20000002400 */
[----:B------:R-:W-:Y:S01]  /*58c0*/  FMUL.FTZ R136, R140, UR7 ;  /* 0x000000078c887c20 */ /* 0x000fe20008410000 */
[----:B------:R-:W-:Y:S01]  /*58d0*/  IADD3 R168, -R16, 0x1, R125 ;  /* 0x0000000110a87810 */ /* 0x000fe20007ffe17d */
[----:B------:R-:W-:Y:S01]  /*58e0*/  FMUL.FTZ R122, R138, UR7 ;  /* 0x000000078a7a7c20 */ /* 0x000fe20008410000 */
[----:B------:R-:W-:Y:S01]  /*58f0*/  FMUL.FTZ R138, R145, UR7 ;  /* 0x00000007918a7c20 */ /* 0x000fe20008410000 */
[----:B------:R-:W-:Y:S01]  /*5900*/  FMUL.FTZ R2, R123, UR7 ;  /* 0x000000077b027c20 */ /* 0x000fe20008410000 */
[----:B------:R-:W-:Y:S01]  /*5910*/  IADD3 R168, -R127, UR43, R168 ;  /* 0x0000002b7fa87c10 */ /* 0x000fe2000fffe1a8 */
        /* <DEDUP_REMOVED lines=11> */
[----:B------:R-:W-:Y:S01]  /*59d0*/  UMOV UR14, UR34 ;  /* 0x00000022000e7c82 */ /* 0x000fe20008000000 */
[----:B-----5:R-:W-:-:S02]  /*59e0*/  IMAD.IADD R171, R168, 0x1, R171 ;  /* 0x00000001a8ab7824 */ /* 0x020fc400078e02ab */
[----:B------:R-:W-:Y:S01]  /*59f0*/  FMUL.FTZ R147, R147, UR7 ;  /* 0x0000000793937c20 */ /* 0x000fe20008410000 */
[----:B------:R-:W-:Y:S01]  /*5a00*/  FMUL.FTZ R150, R150, UR7 ;  /* 0x0000000796967c20 */ /* 0x000fe20008410000 */
[----:B------:R-:W-:Y:S01]  /*5a10*/  FMUL.FTZ R151, R151, UR7 ;  /* 0x0000000797977c20 */ /* 0x000fe20008410000 */
[----:B------:R-:W-:Y:S01]  /*5a20*/  FMUL.FTZ R154, R154, UR7 ;  /* 0x000000079a9a7c20 */ /* 0x000fe20008410000 */
[C---:B------:R-:W-:Y:S01]  /*5a30*/  ISETP.GT.AND P1, PT, R171.reuse, RZ, PT ;  /* 0x000000ffab00720c */ /* 0x040fe20003f24270 */
[----:B------:R-:W5:Y:S01]  /*5a40*/  MUFU.TANH R131, R131 ;  /* 0x0000008300837308 */ /* 0x000f620000002400 */
[----:B------:R-:W-:Y:S01]  /*5a50*/  ISETP.GT.AND P2, PT, R171, 0x1, PT ;  /* 0x00000001ab00780c */ /* 0x000fe20003f44270 */
[----:B------:R-:W-:Y:S01]  /*5a60*/  FMUL.FTZ R155, R155, UR7 ;  /* 0x000000079b9b7c20 */ /* 0x000fe20008410000 */
[----:B-1----:R-:W-:Y:S01]  /*5a70*/  FSEL R125, R170, -INF , P1 ;  /* 0xff800000aa7d7808 */ /* 0x002fe20000800000 */
[----:B------:R-:W1:Y:S01]  /*5a80*/  S2UR UR6, SR_CgaCtaId ;  /* 0x00000000000679c3 */ /* 0x000e620000008800 */
[----:B------:R-:W-:Y:S01]  /*5a90*/  ISETP.GT.AND P1, PT, R171, 0x8, PT ;  /* 0x00000008ab00780c */ /* 0x000fe20003f24270 */
[----:B------:R-:W-:Y:S01]  /*5aa0*/  UIADD3 UR8, UR8, 0x30840, URZ ;  /* 0x0003084008087890 */ /* 0x000fe2000fffe03f */
[----:B0-----:R-:W-:Y:S01]  /*5ab0*/  FSEL R126, R169, -INF , P2 ;  /* 0xff800000a97e7808 */ /* 0x001fe20001000000 */
[----:B------:R-:W0:Y:S01]  /*5ac0*/  MUFU.TANH R132, R132 ;  /* 0x0000008400847308 */ /* 0x000e220000002400 */
[----:B------:R-:W-:-:S02]  /*5ad0*/  FMNMX.FTZ R129, R125, R14, !PT ;  /* 0x0000000e7d817209 */ /* 0x000fc40007810000 */
[----:B------:R-:W-:Y:S02]  /*5ae0*/  ISETP.GT.AND P2, PT, R171, 0x9, PT ;  /* 0x00000009ab00780c */ /* 0x000fe40003f44270 */
[----:B----4-:R-:W-:Y:S02]  /*5af0*/  FSEL R127, R173, -INF , P1 ;  /* 0xff800000ad7f7808 */ /* 0x010fe40000800000 */
[----:B------:R-:W-:Y:S01]  /*5b00*/  FMNMX.FTZ R130, R126, R129, !PT ;  /* 0x000000817e827209 */ /* 0x000fe20007810000 */
[----:B------:R-:W4:Y:S01]  /*5b10*/  MUFU.TANH R133, R133 ;  /* 0x0000008500857308 */ /* 0x000f220000002400 */
[----:B------:R-:W-:Y:S02]  /*5b20*/  ISETP.GT.AND P1, PT, R171, 0x10, PT ;  /* 0x00000010ab00780c */ /* 0x000fe40003f24270 */
[----:B--2---:R-:W-:Y:S02]  /*5b30*/  FSEL R128, R172, -INF , P2 ;  /* 0xff800000ac807808 */ /* 0x004fe40001000000 */
[----:B------:R-:W-:-:S02]  /*5b40*/  FMNMX.FTZ R141, R127, R130, !PT ;  /* 0x000000827f8d7209 */ /* 0x000fc40007810000 */
[----:B------:R-:W-:Y:S01]  /*5b50*/  ISETP.GT.AND P2, PT, R171, 0x11, PT ;  /* 0x00000011ab00780c */ /* 0x000fe20003f44270 */
[----:B------:R-:W2:Y:S01]  /*5b60*/  MUFU.TANH R134, R134 ;  /* 0x0000008600867308 */ /* 0x000ea20000002400 */
[----:B---3--:R-:W-:Y:S02]  /*5b70*/  FSEL R129, R175, -INF , P1 ;  /* 0xff800000af817808 */ /* 0x008fe40000800000 */
[----:B------:R-:W-:Y:S01]  /*5b80*/  FMNMX.FTZ R144, R128, R141, !PT ;  /* 0x0000008d80907209 */ /* 0x000fe20007810000 */
[----:B------:R-:W-:Y:S01]  /*5b90*/  FMUL.FTZ R141, R153, UR7 ;  /* 0x00000007998d7c20 */ /* 0x000fe20008410000 */
[----:B------:R-:W-:Y:S01]  /*5ba0*/  ISETP.GT.AND P1, PT, R171, 0x18, PT ;  /* 0x00000018ab00780c */ /* 0x000fe20003f24270 */
[----:B-1----:R-:W-:Y:S01]  /*5bb0*/  UPRMT UR8, UR6, 0x654, UR8 ;  /* 0x0000065406087896 */ /* 0x002fe20008000008 */
[----:B------:R-:W-:Y:S01]  /*5bc0*/  FSEL R130, R174, -INF , P2 ;  /* 0xff800000ae827808 */ /* 0x000fe20001000000 */
[----:B------:R-:W1:Y:S01]  /*5bd0*/  MUFU.TANH R136, R136 ;  /* 0x0000008800887308 */ /* 0x000e620000002400 */
[----:B------:R-:W-:-:S02]  /*5be0*/  FMNMX.FTZ R145, R129, R144, !PT ;  /* 0x0000009081917209 */ /* 0x000fc40007810000 */
[----:B------:R-:W-:Y:S02]  /*5bf0*/  ISETP.GT.AND P2, PT, R171, 0x19, PT ;  /* 0x00000019ab00780c */ /* 0x000fe40003f44270 */
[----:B-----5:R-:W-:Y:S02]  /*5c00*/  FSEL R131, R131, -INF , P1 ;  /* 0xff80000083837808 */ /* 0x020fe40000800000 */
[----:B------:R-:W-:Y:S01]  /*5c10*/  FMNMX.FTZ R144, R130, R145, !PT ;  /* 0x0000009182907209 */ /* 0x000fe20007810000 */
[----:B------:R-:W3:Y:S01]  /*5c20*/  MUFU.TANH R135, R135 ;  /* 0x0000008700877308 */ /* 0x000ee20000002400 */
[----:B------:R-:W-:Y:S01]  /*5c30*/  ISETP.GT.AND P1, PT, R171, 0x20, PT ;  /* 0x00000020ab00780c */ /* 0x000fe20003f24270 */
[----:B------:R-:W-:Y:S01]  /*5c40*/  SYNCS.ARRIVE.TRANS64.RED.A1T0 RZ, [UR8], RZ ;  /* 0x000000ffffff79a7 */ /* 0x000fe20008100408 */
[----:B0-----:R-:W-:Y:S02]  /*5c50*/  FSEL R132, R132, -INF , P2 ;  /* 0xff80000084847808 */ /* 0x001fe40001000000 */
[----:B------:R-:W-:Y:S01]  /*5c60*/  FMNMX.FTZ R145, R131, R144, !PT ;  /* 0x0000009083917209 */ /* 0x000fe20007810000 */
[----:B------:R-:W-:Y:S01]  /*5c70*/  FMUL.FTZ R144, R156, UR7 ;  /* 0x000000079c907c20 */ /* 0x000fe20008410000 */
[----:B------:R-:W-:Y:S01]  /*5c80*/  ISETP.GT.AND P2, PT, R171, 0x21, PT ;  /* 0x00000021ab00780c */ /* 0x000fe20003f44270 */
[----:B------:R-:W0:Y:S01]  /*5c90*/  MUFU.TANH R137, R137 ;  /* 0x0000008900897308 */ /* 0x000e220000002400 */
[----:B----4-:R-:W-:-:S02]  /*5ca0*/  FSEL R133, R133, -INF , P1 ;  /* 0xff80000085857808 */ /* 0x010fc40000800000 */
[----:B------:R-:W-:Y:S01]  /*5cb0*/  FMNMX.FTZ R148, R132, R145, !PT ;  /* 0x0000009184947209 */ /* 0x000fe20007810000 */
[----:B------:R-:W-:Y:S01]  /*5cc0*/  FMUL.FTZ R145, R157, UR7 ;  /* 0x000000079d917c20 */ /* 0x000fe20008410000 */
[----:B------:R-:W-:Y:S02]  /*5cd0*/  ISETP.GT.AND P1, PT, R171, 0x28, PT ;  /* 0x00000028ab00780c */ /* 0x000fe40003f24270 */
[----:B--2---:R-:W-:Y:S01]  /*5ce0*/  FSEL R134, R134, -INF , P2 ;  /* 0xff80000086867808 */ /* 0x004fe20001000000 */
[----:B------:R-:W2:Y:S01]  /*5cf0*/  MUFU.TANH R138, R138 ;  /* 0x0000008a008a7308 */ /* 0x000ea20000002400 */
[----:B------:R-:W-:Y:S02]  /*5d00*/  FMNMX.FTZ R149, R133, R148, !PT ;  /* 0x0000009485957209 */ /* 0x000fe40007810000 */
[----:B------:R-:W-:Y:S02]  /*5d10*/  ISETP.GT.AND P2, PT, R171, 0x29, PT ;  /* 0x00000029ab00780c */ /* 0x000fe40003f44270 */
[----:B-1----:R-:W-:-:S02]  /*5d20*/  FSEL R136, R136, -INF , P1 ;  /* 0xff80000088887808 */ /* 0x002fc40000800000 */
[----:B------:R-:W-:Y:S01]  /*5d30*/  FMNMX.FTZ R149, R134, R149, !PT ;  /* 0x0000009586957209 */ /* 0x000fe20007810000 */
[----:B------:R-:W1:Y:S01]  /*5d40*/  MUFU.TANH R139, R139 ;  /* 0x0000008b008b7308 */ /* 0x000e620000002400 */
[----:B------:R-:W-:Y:S02]  /*5d50*/  ISETP.GT.AND P1, PT, R171, 0x30, PT ;  /* 0x00000030ab00780c */ /* 0x000fe40003f24270 */
[----:B---3--:R-:W-:Y:S02]  /*5d60*/  FSEL R135, R135, -INF , P2 ;  /* 0xff80000087877808 */ /* 0x008fe40001000000 */
[----:B------:R-:W-:Y:S01]  /*5d70*/  FMNMX.FTZ R148, R136, R149, !PT ;  /* 0x0000009588947209 */ /* 0x000fe20007810000 */
[----:B------:R-:W-:Y:S01]  /*5d80*/  FMUL.FTZ R149, R160, UR7 ;  /* 0x00000007a0957c20 */ /* 0x000fe20008410000 */
[----:B------:R-:W-:Y:S01]  /*5d90*/  ISETP.GT.AND P2, PT, R171, 0x31, PT ;  /* 0x00000031ab00780c */ /* 0x000fe20003f44270 */
[----:B------:R-:W3:Y:S01]  /*5da0*/  MUFU.TANH R140, R140 ;  /* 0x0000008c008c7308 */ /* 0x000ee20000002400 */
[----:B0-----:R-:W-:-:S02]  /*5db0*/  FSEL R137, R137, -INF , P1 ;  /* 0xff80000089897808 */ /* 0x001fc40000800000 */
[----:B------:R-:W-:Y:S02]  /*5dc0*/  FMNMX.FTZ R148, R135, R148, !PT ;  /* 0x0000009487947209 */ /* 0x000fe40007810000 */
[----:B------:R-:W-:Y:S02]  /*5dd0*/  ISETP.GT.AND P1, PT, R171, 0x38, PT ;  /* 0x00000038ab00780c */ /* 0x000fe40003f24270 */
[----:B--2---:R-:W-:Y:S01]  /*5de0*/  FSEL R138, R138, -INF , P2 ;  /* 0xff8000008a8a7808 */ /* 0x004fe20001000000 */
[----:B------:R-:W0:Y:S01]  /*5df0*/  MUFU.TANH R142, R142 ;  /* 0x0000008e008e7308 */ /* 0x000e220000002400 */
[----:B------:R-:W-:Y:S02]  /*5e00*/  FMNMX.FTZ R153, R137, R148, !PT ;  /* 0x0000009489997209 */ /* 0x000fe40007810000 */
[----:B------:R-:W-:Y:S02]  /*5e10*/  ISETP.GT.AND P2, PT, R171, 0x39, PT ;  /* 0x00000039ab00780c */ /* 0x000fe40003f44270 */
[----:B-1----:R-:W-:-:S02]  /*5e20*/  FSEL R139, R139, -INF , P1 ;  /* 0xff8000008b8b7808 */ /* 0x002fc40000800000 */
[----:B------:R-:W-:Y:S01]  /*5e30*/  FMNMX.FTZ R148, R138, R153, !PT ;  /* 0x000000998a947209 */ /* 0x000fe20007810000 */
[----:B------:R-:W1:Y:S01]  /*5e40*/  MUFU.TANH R141, R141 ;  /* 0x0000008d008d7308 */ /* 0x000e620000002400 */
[----:B------:R-:W-:Y:S02]  /*5e50*/  ISETP.GT.AND P1, PT, R171, 0x40, PT ;  /* 0x00000040ab00780c */ /* 0x000fe40003f24270 */
[----:B---3--:R-:W-:Y:S02]  /*5e60*/  FSEL R140, R140, -INF , P2 ;  /* 0xff8000008c8c7808 */ /* 0x008fe40001000000 */
[----:B------:R-:W-:Y:S02]  /*5e70*/  FMNMX.FTZ R153, R139, R148, !PT ;  /* 0x000000948b997209 */ /* 0x000fe40007810000 */
[----:B------:R-:W-:Y:S01]  /*5e80*/  ISETP.GT.AND P2, PT, R171, 0x41, PT ;  /* 0x00000041ab00780c */ /* 0x000fe20003f44270 */
[----:B------:R-:W2:Y:S01]  /*5e90*/  MUFU.TANH R144, R144 ;  /* 0x0000009000907308 */ /* 0x000ea20000002400 */
[----:B0-----:R-:W-:-:S02]  /*5ea0*/  FSEL R142, R142, -INF , P1 ;  /* 0xff8000008e8e7808 */ /* 0x001fc40000800000 */
[----:B------:R-:W-:Y:S02]  /*5eb0*/  FMNMX.FTZ R153, R140, R153, !PT ;  /* 0x000000998c997209 */ /* 0x000fe40007810000 */
[----:B------:R-:W-:Y:S02]  /*5ec0*/  ISETP.GT.AND P1, PT, R171, 0x48, PT ;  /* 0x00000048ab00780c */ /* 0x000fe40003f24270 */
[----:B------:R-:W-:Y:S01]  /*5ed0*/  FMNMX.FTZ R148, R142, R153, !PT ;  /* 0x000000998e947209 */ /* 0x000fe20007810000 */
[----:B------:R-:W0:Y:S01]  /*5ee0*/  MUFU.TANH R145, R145 ;  /* 0x0000009100917308 */ /* 0x000e220000002400 */
[----:B-1----:R-:W-:Y:S02]  /*5ef0*/  FSEL R141, R141, -INF , P2 ;  /* 0xff8000008d8d7808 */ /* 0x002fe40001000000 */
[----:B------:R-:W-:Y:S02]  /*5f00*/  ISETP.GT.AND P2, PT, R171, 0x49, PT ;  /* 0x00000049ab00780c */ /* 0x000fe40003f44270 */
[----:B------:R-:W-:Y:S01]  /*5f10*/  FMNMX.FTZ R153, R141, R148, !PT ;  /* 0x000000948d997209 */ /* 0x000fe20007810000 */
[----:B------:R-:W-:-:S02]  /*5f20*/  FMUL.FTZ R148, R143, UR7 ;  /* 0x000000078f947c20 */ /* 0x000fc40008410000 */
[----:B------:R-:W1:Y:S01]  /*5f30*/  MUFU.TANH R149, R149 ;  /* 0x0000009500957308 */ /* 0x000e620000002400 */
[----:B--2---:R-:W-:Y:S02]  /*5f40*/  FSEL R144, R144, -INF , P1 ;  /* 0xff80000090907808 */ /* 0x004fe40000800000 */
[----:B------:R-:W-:Y:S02]  /*5f50*/  ISETP.GT.AND P1, PT, R171, 0x50, PT ;  /* 0x00000050ab00780c */ /* 0x000fe40003f24270 */
[----:B------:R-:W-:Y:S01]  /*5f60*/  FMNMX.FTZ R156, R144, R153, !PT ;  /* 0x00000099909c7209 */ /* 0x000fe20007810000 */
[----:B------:R-:W-:Y:S02]  /*5f70*/  FMUL.FTZ R153, R146, UR7 ;  /* 0x0000000792997c20 */ /* 0x000fe40008410000 */
[----:B------:R-:W2:Y:S01]  /*5f80*/  MUFU.TANH R152, R152 ;  /* 0x0000009800987308 */ /* 0x000ea20000002400 */
[----:B0-----:R-:W-:Y:S02]  /*5f90*/  FSEL R145, R145, -INF , P2 ;  /* 0xff80000091917808 */ /* 0x001fe40001000000 */
[----:B------:R-:W-:-:S02]  /*5fa0*/  ISETP.GT.AND P2, PT, R171, 0x51, PT ;  /* 0x00000051ab00780c */ /* 0x000fc40003f44270 */
[----:B------:R-:W-:-:S03]  /*5fb0*/  FMNMX.FTZ R156, R145, R156, !PT ;  /* 0x0000009c919c7209 */ /* 0x000fc60007810000 */
[----:B------:R-:W0:Y:S01]  /*5fc0*/  MUFU.TANH R164, R164 ;  /* 0x000000a400a47308 */ /* 0x000e220000002400 */
[----:B-1----:R-:W-:Y:S02]  /*5fd0*/  FSEL R149, R149, -INF , P1 ;  /* 0xff80000095957808 */ /* 0x002fe40000800000 */
[----:B------:R-:W-:Y:S02]  /*5fe0*/  ISETP.GT.AND P1, PT, R171, 0x58, PT ;  /* 0x00000058ab00780c */ /* 0x000fe40003f24270 */
[----:B------:R-:W-:-:S03]  /*5ff0*/  FMNMX.FTZ R143, R149, R156, !PT ;  /* 0x0000009c958f7209 */ /* 0x000fc60007810000 */
        /* <DEDUP_REMOVED lines=8> */
[----:B-1----:R-:W-:Y:S02]  /*6080*/  FSEL R143, R165, -INF , P2 ;  /* 0xff800000a58f7808 */ /* 0x002fe40001000000 */
[----:B------:R-:W-:Y:S02]  /*6090*/  SHFL.IDX PT, R165, R12, 0x1, 0x1c1f ;  /* 0x003c1f000ca57f89 */ /* 0x000fe400000e0000 */
[----:B------:R-:W-:Y:S01]  /*60a0*/  FMNMX.FTZ R157, R143, R156, !PT ;  /* 0x0000009c8f9d7209 */ /* 0x000fe20007810000 */
[----:B------:R-:W-:Y:S01]  /*60b0*/  FMUL.FTZ R156, R158, UR7 ;  /* 0x000000079e9c7c20 */ /* 0x000fe20008410000 */
[----:B------:R-:W-:Y:S01]  /*60c0*/  FMUL.FTZ R158, R162, UR7 ;  /* 0x00000007a29e7c20 */ /* 0x000fe20008410000 */
[----:B------:R-:W1:Y:S01]  /*60d0*/  MUFU.TANH R11, R11 ;  /* 0x0000000b000b7308 */ /* 0x000e620000002400 */
[----:B------:R-:W-:Y:S01]  /*60e0*/  FMUL.FTZ R162, R167, UR7 ;  /* 0x00000007a7a27c20 */ /* 0x000fe20008410000 */
[----:B------:R-:W3:Y:S06]  /*60f0*/  SHFL.BFLY PT, R160, R157, 0x2, 0x1f ;  /* 0x0c401f009da07f89 */ /* 0x000eec00000e0000 */
[----:B------:R-:W4:Y:S08]  /*6100*/  MUFU.TANH R15, R15 ;  /* 0x0000000f000f7308 */ /* 0x000f300000002400 */
[----:B------:R-:W5:Y:S08]  /*6110*/  MUFU.TANH R20, R20 ;  /* 0x0000001400147308 */ /* 0x000f700000002400 */
[----:B------:R-:W5:Y:S01]  /*6120*/  MUFU.TANH R21, R21 ;  /* 0x0000001500157308 */ /* 0x000f620000002400 */
[----:B---3--:R-:W-:Y:S01]  /*6130*/  FMNMX.FTZ R164, R157, R160, !PT ;  /* 0x000000a09da47209 */ /* 0x008fe20007810000 */
[----:B------:R-:W-:-:S02]  /*6140*/  IMAD.IADD R160, R168, 0x1, R165 ;  /* 0x00000001a8a07824 */ /* 0x000fc400078e02a5 */
[----:B------:R-:W-:Y:S01]  /*6150*/  FMUL.FTZ R157, R159, UR7 ;  /* 0x000000079f9d7c20 */ /* 0x000fe20008410000 */
[----:B------:R-:W-:Y:S01]  /*6160*/  FMUL.FTZ R159, R163, UR7 ;  /* 0x00000007a39f7c20 */ /* 0x000fe20008410000 */
[----:B------:R-:W3:Y:S01]  /*6170*/  SHFL.BFLY PT, R169, R164, 0x1, 0x1f ;  /* 0x0c201f00a4a97f89 */ /* 0x000ee200000e0000 */
[C---:B------:R-:W-:Y:S01]  /*6180*/  ISETP.GT.AND P1, PT, R160.reuse, RZ, PT ;  /* 0x000000ffa000720c */ /* 0x040fe20003f24270 */
[----:B------:R-:W5:Y:S01]  /*6190*/  MUFU.TANH R120, R120 ;  /* 0x0000007800787308 */ /* 0x000f620000002400 */
[----:B------:R-:W-:Y:S02]  /*61a0*/  ISETP.GT.AND P2, PT, R160, 0x1, PT ;  /* 0x00000001a000780c */ /* 0x000fe40003f44270 */
[----:B--2---:R-:W-:Y:S02]  /*61b0*/  FSEL R0, R0, -INF , P1 ;  /* 0xff80000000007808 */ /* 0x004fe40000800000 */
[----:B------:R-:W-:Y:S02]  /*61c0*/  ISETP.GT.AND P3, PT, R160, 0x8, PT ;  /* 0x00000008a000780c */ /* 0x000fe40003f64270 */
[----:B0-----:R-:W-:Y:S01]  /*61d0*/  FSEL R2, R2, -INF , P2 ;  /* 0xff80000002027808 */ /* 0x001fe20001000000 */
        /* <DEDUP_REMOVED lines=8> */
[----:B------:R-:W-:-:S02]  /*6260*/  FMNMX.FTZ R166, R163, R166, !PT ;  /* 0x000000a6a3a67209 */ /* 0x000fc40007810000 */
[----:B---3--:R-:W-:Y:S01]  /*6270*/  FMNMX.FTZ R12, R164, R169, !PT ;  /* 0x000000a9a40c7209 */ /* 0x008fe20007810000 */
[----:B------:R-:W2:Y:S01]  /*6280*/  MUFU.TANH R123, R123 ;  /* 0x0000007b007b7308 */ /* 0x000ea20000002400 */
[----:B------:R-:W-:Y:S02]  /*6290*/  ISETP.GT.AND P3, PT, R160, 0x11, PT ;  /* 0x00000011a000780c */ /* 0x000fe40003f64270 */
[C---:B------:R-:W-:Y:S01]  /*62a0*/  FSETP.NEU.FTZ.AND P1, PT, R12.reuse, -INF , PT ;  /* 0xff8000000c00780b */ /* 0x040fe20003f3d000 */
[----:B------:R-:W-:Y:S01]  /*62b0*/  FMUL.FTZ R164, R12, UR14 ;  /* 0x0000000e0ca47c20 */ /* 0x000fe20008410000 */
[----:B-----5:R-:W-:Y:S02]  /*62c0*/  FSEL R20, R20, -INF , P2 ;  /* 0xff80000014147808 */ /* 0x020fe40001000000 */
[----:B------:R-:W-:Y:S01]  /*62d0*/  FMNMX.FTZ R11, R15, R166, !PT ;  /* 0x000000a60f0b7209 */ /* 0x000fe20007810000 */
[----:B------:R-:W3:Y:S01]  /*62e0*/  MUFU.TANH R124, R124 ;  /* 0x0000007c007c7308 */ /* 0x000ee20000002400 */
[----:B------:R-:W-:-:S02]  /*62f0*/  FSEL R164, R164, RZ, P1 ;  /* 0x000000ffa4a47208 */ /* 0x000fc40000800000 */
[----:B------:R-:W-:Y:S02]  /*6300*/  ISETP.GT.AND P2, PT, R160, 0x18, PT ;  /* 0x00000018a000780c */ /* 0x000fe40003f44270 */
[----:B------:R-:W-:Y:S01]  /*6310*/  FSEL R21, R21, -INF , P3 ;  /* 0xff80000015157808 */ /* 0x000fe20001800000 */
[--C-:B------:R-:W-:Y:S01]  /*6320*/  FFMA.FTZ R188, R125, UR14, -R164.reuse ;  /* 0x0000000e7dbc7c23 */ /* 0x100fe200080108a4 */
[----:B------:R-:W-:Y:S01]  /*6330*/  FMNMX.FTZ R166, R20, R11, !PT ;  /* 0x0000000b14a67209 */ /* 0x000fe20007810000 */
[----:B------:R-:W4:Y:S01]  /*6340*/  MUFU.TANH R148, R148 ;  /* 0x0000009400947308 */ /* 0x000f220000002400 */
[----:B------:R-:W-:Y:S01]  /*6350*/  ISETP.GT.AND P3, PT, R160, 0x19, PT ;  /* 0x00000019a000780c */ /* 0x000fe20003f64270 */
[--C-:B------:R-:W-:Y:S01]  /*6360*/  FFMA.FTZ R190, R127, UR14, -R164.reuse ;  /* 0x0000000e7fbe7c23 */ /* 0x100fe200080108a4 */
[----:B------:R-:W-:Y:S01]  /*6370*/  FSEL R125, R120, -INF , P2 ;  /* 0xff800000787d7808 */ /* 0x000fe20001000000 */
[--C-:B------:R-:W-:Y:S01]  /*6380*/  FFMA.FTZ R120, R126, UR14, -R164.reuse ;  /* 0x0000000e7e787c23 */ /* 0x100fe200080108a4 */
[----:B------:R-:W-:Y:S01]  /*6390*/  FMNMX.FTZ R166, R21, R166, !PT ;  /* 0x000000a615a67209 */ /* 0x000fe20007810000 */
[--C-:B------:R-:W-:Y:S01]  /*63a0*/  FFMA.FTZ R127, R130, UR14, -R164.reuse ;  /* 0x0000000e827f7c23 */ /* 0x100fe200080108a4 */
[----:B------:R-:W-:Y:S01]  /*63b0*/  ISETP.GT.AND P2, PT, R160, 0x20, PT ;  /* 0x00000020a000780c */ /* 0x000fe20003f44270 */
[----:B------:R-:W5:Y:S01]  /*63c0*/  MUFU.TANH R153, R153 ;  /* 0x0000009900997308 */ /* 0x000f620000002400 */
[----:B0-----:R-:W-:Y:S01]  /*63d0*/  FSEL R121, R121, -INF , P3 ;  /* 0xff80000079797808 */ /* 0x001fe20001800000 */
[--C-:B------:R-:W-:Y:S01]  /*63e0*/  FFMA.FTZ R184, R129, UR14, -R164.reuse ;  /* 0x0000000e81b87c23 */ /* 0x100fe200080108a4 */
[----:B------:R-:W-:Y:S01]  /*63f0*/  FMNMX.FTZ R166, R125, R166, !PT ;  /* 0x000000a67da67209 */ /* 0x000fe20007810000 */
[--C-:B------:R-:W-:Y:S01]  /*6400*/  FFMA.FTZ R182, R136, UR14, -R164.reuse ;  /* 0x0000000e88b67c23 */ /* 0x100fe200080108a4 */
[----:B------:R-:W-:Y:S01]  /*6410*/  ISETP.GT.AND P3, PT, R160, 0x21, PT ;  /* 0x00000021a000780c */ /* 0x000fe20003f64270 */
[--C-:B------:R-:W-:Y:S01]  /*6420*/  FFMA.FTZ R180, R133, UR14, -R164.reuse ;  /* 0x0000000e85b47c23 */ /* 0x100fe200080108a4 */
[----:B-1----:R-:W-:Y:S01]  /*6430*/  FSEL R122, R122, -INF , P2 ;  /* 0xff8000007a7a7808 */ /* 0x002fe20001000000 */
[----:B------:R-:W0:Y:S01]  /*6440*/  MUFU.TANH R147, R147 ;  /* 0x0000009300937308 */ /* 0x000e220000002400 */
[----:B------:R-:W-:Y:S01]  /*6450*/  FMNMX.FTZ R11, R121, R166, !PT ;  /* 0x000000a6790b7209 */ /* 0x000fe20007810000 */
[--C-:B------:R-:W-:Y:S01]  /*6460*/  FFMA.FTZ R133, R138, UR14, -R164.reuse ;  /* 0x0000000e8a857c23 */ /* 0x100fe200080108a4 */
[----:B------:R-:W-:Y:S01]  /*6470*/  ISETP.GT.AND P2, PT, R160, 0x28, PT ;  /* 0x00000028a000780c */ /* 0x000fe20003f44270 */
[--C-:B------:R-:W-:Y:S01]  /*6480*/  FFMA.FTZ R176, R137, UR14, -R164.reuse ;  /* 0x0000000e89b07c23 */ /* 0x100fe200080108a4 */
[----:B--2---:R-:W-:Y:S01]  /*6490*/  FSEL R126, R123, -INF , P3 ;  /* 0xff8000007b7e7808 */ /* 0x004fe20001800000 */
[--C-:B------:R-:W-:Y:S01]  /*64a0*/  FFMA.FTZ R123, R128, UR14, -R164.reuse ;  /* 0x0000000e807b7c23 */ /* 0x100fe200080108a4 */
[----:B------:R-:W-:Y:S01]  /*64b0*/  FMNMX.FTZ R11, R122, R11, !PT ;  /* 0x0000000b7a0b7209 */ /* 0x000fe20007810000 */
[----:B------:R-:W1:Y:S01]  /*64c0*/  MUFU.TANH R150, R150 ;  /* 0x0000009600967308 */ /* 0x000e620000002400 */
[----:B------:R-:W-:Y:S01]  /*64d0*/  ISETP.GT.AND P3, PT, R160, 0x29, PT ;  /* 0x00000029a000780c */ /* 0x000fe20003f64270 */
[--C-:B------:R-:W-:Y:S01]  /*64e0*/  FFMA.FTZ R186, R131, UR14, -R164.reuse ;  /* 0x0000000e83ba7c23 */ /* 0x100fe200080108a4 */
[----:B---3--:R-:W-:Y:S01]  /*64f0*/  FSEL R124, R124, -INF , P2 ;  /* 0xff8000007c7c7808 */ /* 0x008fe20001000000 */
[--C-:B------:R-:W-:Y:S01]  /*6500*/  FFMA.FTZ R132, R132, UR14, -R164.reuse ;  /* 0x0000000e84847c23 */ /* 0x100fe200080108a4 */
[----:B------:R-:W-:Y:S01]  /*6510*/  FMNMX.FTZ R11, R126, R11, !PT ;  /* 0x0000000b7e0b7209 */ /* 0x000fe20007810000 */
[--C-:B------:R-:W-:Y:S01]  /*6520*/  FFMA.FTZ R178, R139, UR14, -R164.reuse ;  /* 0x0000000e8bb27c23 */ /* 0x100fe200080108a4 */
[----:B------:R-:W-:Y:S01]  /*6530*/  ISETP.GT.AND P2, PT, R160, 0x30, PT ;  /* 0x00000030a000780c */ /* 0x000fe20003f44270 */
        /* <DEDUP_REMOVED lines=14> */
[----:B------:R-:W-:Y:S01]  /*6620*/  FFMA.FTZ R170, R146, UR14, -R164 ;  /* 0x0000000e92aa7c23 */ /* 0x000fe200080108a4 */
[----:B------:R-:W-:Y:S01]  /*6630*/  FMNMX.FTZ R128, R153, R128, !PT ;  /* 0x0000008099807209 */ /* 0x000fe20007810000 */
[----:B------:R-:W0:Y:S01]  /*6640*/  MUFU.TANH R155, R155 ;  /* 0x0000009b009b7308 */ /* 0x000e220000002400 */
[----:B------:R-:W-:-:S02]  /*6650*/  ISETP.GT.AND P3, PT, R160, 0x39, PT ;  /* 0x00000039a000780c */ /* 0x000fc40003f64270 */
[----:B-1----:R-:W-:Y:S02]  /*6660*/  FSEL R150, R150, -INF , P2 ;  /* 0xff80000096967808 */ /* 0x002fe40001000000 */
[----:B------:R-:W-:Y:S02]  /*6670*/  FMNMX.FTZ R11, R147, R128, !PT ;  /* 0x00000080930b7209 */ /* 0x000fe40007810000 */
[----:B------:R-:W-:Y:S01]  /*6680*/  ISETP.GT.AND P2, PT, R160, 0x40, PT ;  /* 0x00000040a000780c */ /* 0x000fe20003f44270 */
[----:B------:R-:W1:Y:S01]  /*6690*/  MUFU.TANH R156, R156 ;  /* 0x0000009c009c7308 */ /* 0x000e620000002400 */
[----:B--2---:R-:W-:Y:S02]  /*66a0*/  FSEL R151, R151, -INF , P3 ;  /* 0xff80000097977808 */ /* 0x004fe40001800000 */
[----:B------:R-:W-:Y:S02]  /*66b0*/  FMNMX.FTZ R128, R150, R11, !PT ;  /* 0x0000000b96807209 */ /* 0x000fe40007810000 */
[----:B------:R-:W-:-:S02]  /*66c0*/  ISETP.GT.AND P3, PT, R160, 0x41, PT ;  /* 0x00000041a000780c */ /* 0x000fc40003f64270 */
[----:B---3--:R-:W-:Y:S01]  /*66d0*/  FSEL R154, R154, -INF , P2 ;  /* 0xff8000009a9a7808 */ /* 0x008fe20001000000 */
[----:B------:R-:W2:Y:S01]  /*66e0*/  MUFU.TANH R157, R157 ;  /* 0x0000009d009d7308 */ /* 0x000ea20000002400 */
[----:B------:R-:W-:Y:S02]  /*66f0*/  FMNMX.FTZ R11, R151, R128, !PT ;  /* 0x00000080970b7209 */ /* 0x000fe40007810000 */
[----:B------:R-:W-:Y:S02]  /*6700*/  ISETP.GT.AND P2, PT, R160, 0x48, PT ;  /* 0x00000048a000780c */ /* 0x000fe40003f44270 */
[----:B0-----:R-:W-:Y:S02]  /*6710*/  FSEL R155, R155, -INF , P3 ;  /* 0xff8000009b9b7808 */ /* 0x001fe40001800000 */
[----:B------:R-:W-:Y:S01]  /*6720*/  FMNMX.FTZ R128, R154, R11, !PT ;  /* 0x0000000b9a807209 */ /* 0x000fe20007810000 */
[----:B------:R-:W0:Y:S01]  /*6730*/  MUFU.TANH R158, R158 ;  /* 0x0000009e009e7308 */ /* 0x000e220000002400 */
[----:B------:R-:W-:-:S02]  /*6740*/  ISETP.GT.AND P3, PT, R160, 0x49, PT ;  /* 0x00000049a000780c */ /* 0x000fc40003f64270 */
[----:B-1----:R-:W-:Y:S02]  /*6750*/  FSEL R156, R156, -INF , P2 ;  /* 0xff8000009c9c7808 */ /* 0x002fe40001000000 */
[----:B------:R-:W-:Y:S02]  /*6760*/  FMNMX.FTZ R11, R155, R128, !PT ;  /* 0x000000809b0b7209 */ /* 0x000fe40007810000 */
[----:B------:R-:W-:Y:S01]  /*6770*/  ISETP.GT.AND P2, PT, R160, 0x50, PT ;  /* 0x00000050a000780c */ /* 0x000fe20003f44270 */
[----:B------:R-:W1:Y:S01]  /*6780*/  MUFU.TANH R159, R159 ;  /* 0x0000009f009f7308 */ /* 0x000e620000002400 */
[----:B--2---:R-:W-:Y:S01]  /*6790*/  FSEL R165, R157, -INF , P3 ;  /* 0xff8000009da57808 */ /* 0x004fe20001800000 */
[--C-:B------:R-:W-:Y:S01]  /*67a0*/  FFMA.FTZ R157, R134, UR14, -R164.reuse ;  /* 0x0000000e869d7c23 */ /* 0x100fe200080108a4 */
[----:B------:R-:W-:Y:S01]  /*67b0*/  FMNMX.FTZ R130, R156, R11, !PT ;  /* 0x0000000b9c827209 */ /* 0x000fe20007810000 */
[--C-:B------:R-:W-:Y:S01]  /*67c0*/  FFMA.FTZ R134, R135, UR14, -R164.reuse ;  /* 0x0000000e87867c23 */ /* 0x100fe200080108a4 */
[----:B------:R-:W-:Y:S01]  /*67d0*/  ISETP.GT.AND P3, PT, R160, 0x51, PT ;  /* 0x00000051a000780c */ /* 0x000fe20003f64270 */
[----:B------:R-:W-:Y:S01]  /*67e0*/  FFMA.FTZ R135, R143, UR14, -R164 ;  /* 0x0000000e8f877c23 */ /* 0x000fe200080108a4 */
[----:B------:R-:W-:Y:S01]  /*67f0*/  FMNMX.FTZ R11, R165, R130, !PT ;  /* 0x00000082a50b7209 */ /* 0x000fe20007810000 */
[----:B------:R-:W2:Y:S01]  /*6800*/  MUFU.TANH R161, R161 ;  /* 0x000000a100a17308 */ /* 0x000ea20000002400 */
[----:B0-----:R-:W-:-:S02]  /*6810*/  FSEL R158, R158, -INF , P2 ;  /* 0xff8000009e9e7808 */ /* 0x001fc40001000000 */
[----:B------:R-:W-:Y:S02]  /*6820*/  ISETP.GT.AND P2, PT, R160, 0x58, PT ;  /* 0x00000058a000780c */ /* 0x000fe40003f44270 */
[----:B------:R-:W-:-:S03]  /*6830*/  FMNMX.FTZ R130, R158, R11, !PT ;  /* 0x0000000b9e827209 */ /* 0x000fc60007810000 */
[----:B------:R-:W0:Y:S01]  /*6840*/  MUFU.TANH R162, R162 ;  /* 0x000000a200a27308 */ /* 0x000e220000002400 */
[----:B-1----:R-:W-:Y:S02]  /*6850*/  FSEL R159, R159, -INF , P3 ;  /* 0xff8000009f9f7808 */ /* 0x002fe40001800000 */
[----:B------:R-:W-:Y:S02]  /*6860*/  ISETP.GT.AND P3, PT, R160, 0x59, PT ;  /* 0x00000059a000780c */ /* 0x000fe40003f64270 */
[----:B------:R-:W-:-:S03]  /*6870*/  FMNMX.FTZ R130, R159, R130, !PT ;  /* 0x000000829f827209 */ /* 0x000fc60007810000 */
[----:B------:R-:W-:Y:S01]  /*6880*/  MUFU.EX2 R188, R188 ;  /* 0x000000bc00bc7308 */ /* 0x000fe20000000800 */
[----:B--2---:R-:W-:-:S04]  /*6890*/  FSEL R161, R161, -INF , P2 ;  /* 0xff800000a1a17808 */ /* 0x004fc80001000000 */
[----:B------:R-:W-:-:S03]  /*68a0*/  FMNMX.FTZ R11, R161, R130, !PT ;  /* 0x00000082a10b7209 */ /* 0x000fc60007810000 */
[----:B------:R-:W-:Y:S01]  /*68b0*/  MUFU.EX2 R120, R120 ;  /* 0x0000007800787308 */ /* 0x000fe20000000800 */
[----:B0-----:R-:W-:-:S04]  /*68c0*/  FSEL R162, R162, -INF , P3 ;  /* 0xff800000a2a27808 */ /* 0x001fc80001800000 */
[----:B------:R-:W-:-:S03]  /*68d0*/  FMNMX.FTZ R11, R162, R11, !PT ;  /* 0x0000000ba20b7209 */ /* 0x000fc60007810000 */
[----:B------:R-:W-:Y:S02]  /*68e0*/  MUFU.EX2 R190, R190 ;  /* 0x000000be00be7308 */ /* 0x000fe40000000800 */
[----:B------:R-:W0:Y:S06]  /*68f0*/  SHFL.BFLY PT, R130, R11, 0x2, 0x1f ;  /* 0x0c401f000b827f89 */ /* 0x000e2c00000e0000 */
[----:B------:R-:W-:Y:S08]  /*6900*/  MUFU.EX2 R123, R123 ;  /* 0x0000007b007b7308 */ /* 0x000ff00000000800 */
[----:B------:R-:W-:Y:S08]  /*6910*/  MUFU.EX2 R184, R184 ;  /* 0x000000b800b87308 */ /* 0x000ff00000000800 */
[----:B------:R-:W-:Y:S01]  /*6920*/  MUFU.EX2 R127, R127 ;  /* 0x0000007f007f7308 */ /* 0x000fe20000000800 */
[----:B0-----:R-:W-:Y:S01]  /*6930*/  FMNMX.FTZ R129, R11, R130, !PT ;  /* 0x000000820b817209 */ /* 0x001fe20007810000 */
[----:B------:R-:W-:-:S04]  /*6940*/  FFMA.FTZ R130, R145, UR14, -R164 ;  /* 0x0000000e91827c23 */ /* 0x000fc800080108a4 */
[----:B------:R-:W0:Y:S02]  /*6950*/  SHFL.BFLY PT, R136, R129, 0x1, 0x1f ;  /* 0x0c201f0081887f89 */ /* 0x000e2400000e0000 */
[----:B------:R-:W-:Y:S08]  /*6960*/  MUFU.EX2 R186, R186 ;  /* 0x000000ba00ba7308 */ /* 0x000ff00000000800 */
[----:B------:R1:W-:Y:S08]  /*6970*/  MUFU.EX2 R128, R132 ;  /* 0x0000008400807308 */ /* 0x0003f00000000800 */
[----:B------:R-:W-:Y:S01]  /*6980*/  MUFU.EX2 R180, R180 ;  /* 0x000000b400b47308 */ /* 0x000fe20000000800 */
[----:B-1----:R-:W-:Y:S01]  /*6990*/  FFMA.FTZ R132, R140, UR14, -R164 ;  /* 0x0000000e8c847c23 */ /* 0x002fe200080108a4 */
[----:B0-----:R-:W-:-:S06]  /*69a0*/  FMNMX.FTZ R11, R129, R136, !PT ;  /* 0x00000088810b7209 */ /* 0x001fcc0007810000 */
[----:B------:R-:W-:Y:S01]  /*69b0*/  MUFU.EX2 R157, R157 ;  /* 0x0000009d009d7308 */ /* 0x000fe20000000800 */
[C---:B------:R-:W-:Y:S01]  /*69c0*/  FSETP.NEU.FTZ.AND P2, PT, R11.reuse, -INF , PT ;  /* 0xff8000000b00780b */ /* 0x040fe20003f5d000 */
[----:B------:R-:W-:-:S06]  /*69d0*/  FMUL.FTZ R136, R11, UR14 ;  /* 0x0000000e0b887c20 */ /* 0x000fcc0008410000 */
[----:B------:R-:W-:Y:S01]  /*69e0*/  MUFU.EX2 R182, R182 ;  /* 0x000000b600b67308 */ /* 0x000fe20000000800 */
[----:B------:R-:W-:-:S05]  /*69f0*/  FSEL R136, R136, RZ, P2 ;  /* 0x000000ff88887208 */ /* 0x000fca0001000000 */
[--C-:B------:R-:W-:Y:S01]  /*6a00*/  FFMA.FTZ R189, R0, UR14, -R136.reuse ;  /* 0x0000000e00bd7c23 */ /* 0x100fe20008010888 */
[--C-:B------:R-:W-:Y:S01]  /*6a10*/  FFMA.FTZ R185, R20, UR14, -R136.reuse ;  /* 0x0000000e14b97c23 */ /* 0x100fe20008010888 */
[--C-:B------:R-:W-:Y:S01]  /*6a20*/  FFMA.FTZ R20, R121, UR14, -R136.reuse ;  /* 0x0000000e79147c23 */ /* 0x100fe20008010888 */
[----:B------:R-:W-:Y:S01]  /*6a30*/  FSEL R0, R11, RZ, P2 ;  /* 0x000000ff0b007208 */ /* 0x000fe20001000000 */
[--C-:B------:R-:W-:Y:S01]  /*6a40*/  FFMA.FTZ R138, R2, UR14, -R136.reuse ;  /* 0x0000000e028a7c23 */ /* 0x100fe20008010888 */
[----:B------:R-:W-:Y:S01]  /*6a50*/  FSEL R121, R12, RZ, P1 ;  /* 0x000000ff0c797208 */ /* 0x000fe20000800000 */
[----:B------:R-:W-:Y:S01]  /*6a60*/  MUFU.EX2 R189, R189 ;  /* 0x000000bd00bd7308 */ /* 0x000fe20000000800 */
[--C-:B------:R-:W-:Y:S01]  /*6a70*/  FFMA.FTZ R191, R163, UR14, -R136.reuse ;  /* 0x0000000ea3bf7c23 */ /* 0x100fe20008010888 */
[----:B------:R-:W-:Y:S01]  /*6a80*/  FADD.FTZ R2, -R0, R13 ;  /* 0x0000000d00027221 */ /* 0x000fe20000010100 */
[----:B------:R-:W-:Y:S01]  /*6a90*/  FFMA.FTZ R137, R15, UR14, -R136 ;  /* 0x0000000e0f897c23 */ /* 0x000fe20008010888 */
[----:B------:R-:W-:Y:S01]  /*6aa0*/  FADD.FTZ R121, -R121, R14 ;  /* 0x0000000e79797221 */ /* 0x000fe20000010100 */
[--C-:B------:R-:W-:Y:S01]  /*6ab0*/  FFMA.FTZ R21, R21, UR14, -R136.reuse ;  /* 0x0000000e15157c23 */ /* 0x100fe20008010888 */
[----:B------:R-:W-:Y:S01]  /*6ac0*/  FMUL.FTZ R2, R2, UR14 ;  /* 0x0000000e02027c20 */ /* 0x000fe20008410000 */
[--C-:B------:R-:W-:Y:S01]  /*6ad0*/  FFMA.FTZ R187, R125, UR14, -R136.reuse ;  /* 0x0000000e7dbb7c23 */ /* 0x100fe20008010888 */
[----:B------:R-:W-:Y:S01]  /*6ae0*/  FMUL.FTZ R121, R121, UR14 ;  /* 0x0000000e79797c20 */ /* 0x000fe20008410000 */
        /* <DEDUP_REMOVED lines=13> */
[----:B------:R-:W-:-:S03]  /*6bc0*/  FFMA.FTZ R171, R161, UR14, -R136 ;  /* 0x0000000ea1ab7c23 */ /* 0x000fc60008010888 */
[----:B------:R-:W2:Y:S01]  /*6bd0*/  MUFU.EX2 R2, R2 ;  /* 0x0000000200027308 */ /* 0x000ea20000000800 */
[----:B0-----:R-:W-:-:S07]  /*6be0*/  FFMA.FTZ R121, R155, UR14, -R136 ;  /* 0x0000000e9b797c23 */ /* 0x001fce0008010888 */
[----:B------:R-:W0:Y:S01]  /*6bf0*/  MUFU.EX2 R191, R191 ;  /* 0x000000bf00bf7308 */ /* 0x000e220000000800 */
[----:B-1----:R-:W-:-:S04]  /*6c00*/  FFMA.FTZ R13, R0, R10, R188 ;  /* 0x0000000a000d7223 */ /* 0x002fc800000100bc */
[----:B------:R-:W-:-:S03]  /*6c10*/  FADD.FTZ R13, R120, R13 ;  /* 0x0000000d780d7221 */ /* 0x000fc60000010000 */
[----:B------:R-:W1:Y:S01]  /*6c20*/  MUFU.EX2 R137, R137 ;  /* 0x0000008900897308 */ /* 0x000e620000000800 */
[----:B--2---:R-:W-:Y:S01]  /*6c30*/  FFMA.FTZ R3, R2, R3, R189 ;  /* 0x0000000302037223 */ /* 0x004fe200000100bd */
        /* <DEDUP_REMOVED lines=14> */
[----:B------:R-:W-:Y:S01]  /*6d20*/  FADD.FTZ R3, R157, R14 ;  /* 0x0000000e9d037221 */ /* 0x000fe20000010000 */
[----:B------:R-:W-:Y:S01]  /*6d30*/  FFMA.FTZ R14, R165, UR14, -R136 ;  /* 0x0000000ea50e7c23 */ /* 0x000fe20008010888 */
[----:B------:R-:W2:Y:S01]  /*6d40*/  MUFU.EX2 R20, R20 ;  /* 0x0000001400147308 */ /* 0x000ea20000000800 */
[----:B0-----:R-:W-:Y:S01]  /*6d50*/  FADD.FTZ R10, R21, R10 ;  /* 0x0000000a150a7221 */ /* 0x001fe20000010000 */
[----:B------:R-:W-:-:S06]  /*6d60*/  FADD.FTZ R3, R182, R3 ;  /* 0x00000003b6037221 */ /* 0x000fcc0000010000 */
[----:B------:R-:W0:Y:S01]  /*6d70*/  MUFU.EX2 R181, R181 ;  /* 0x000000b500b57308 */ /* 0x000e220000000800 */
[----:B-1----:R-:W-:-:S07]  /*6d80*/  FADD.FTZ R13, R187, R10 ;  /* 0x0000000abb0d7221 */ /* 0x002fce0000010000 */
[----:B------:R-:W1:Y:S01]  /*6d90*/  MUFU.EX2 R15, R15 ;  /* 0x0000000f000f7308 */ /* 0x000e620000000800 */
[----:B--2---:R-:W-:Y:S01]  /*6da0*/  FADD.FTZ R10, R20, R13 ;  /* 0x0000000d140a7221 */ /* 0x004fe20000010000 */
[----:B------:R-:W-:-:S06]  /*6db0*/  FFMA.FTZ R13, R159, UR14, -R136 ;  /* 0x0000000e9f0d7c23 */ /* 0x000fcc0008010888 */
        /* <DEDUP_REMOVED lines=32> */
[----:B------:R-:W-:-:S06]  /*6fc0*/  FFMA.FTZ R126, R162, UR14, -R136 ;  /* 0x0000000ea27e7c23 */ /* 0x000fcc0008010888 */
        /* <DEDUP_REMOVED lines=26> */
.L_x_5656:
[----:B------:R-:W0:Y:S01]  /*7170*/  S2UR UR5, SR_CgaCtaId ;  /* 0x00000000000579c3 */ /* 0x000e220000008800 */
        /* <DEDUP_REMOVED lines=35> */
.L_x_5646:
[----:B------:R-:W-:-:S06]  /*73b0*/  UISETP.GE.AND UP0, UPT, UR4, UR60, UPT ;  /* 0x0000003c0400728c */ /* 0x000fcc000bf06270 */
[----:B------:R-:W-:-:S13]  /*73c0*/  PLOP3.LUT P1, PT, PT, PT, UP0, 0x80, 0x0 ;  /* 0x000000000000781c */ /* 0x000fda0003f2f008 */
[----:B------:R-:W-:Y:S05]  /*73d0*/  @!P1 BRA `(.L_x_5658) ;  /* 0x0000002400409947 */ /* 0x000fea0003800000 */
[----:B------:R-:W-:Y:S01]  /*73e0*/  MOV R13, R11 ;  /* 0x0000000b000d7202 */ /* 0x000fe20000000f00 */
[----:B------:R-:W-:Y:S01]  /*73f0*/  IMAD.MOV.U32 R14, RZ, RZ, R12 ;  /* 0x000000ffff0e7224 */ /* 0x000fe200078e000c */
[----:B------:R-:W-:Y:S01]  /*7400*/  UMOV UR5, UR38 ;  /* 0x0000002600057c82 */ /* 0x000fe20008000000 */
[----:B------:R-:W-:Y:S01]  /*7410*/  UMOV UR6, UR39 ;  /* 0x0000002700067c82 */ /* 0x000fe20008000000 */
[----:B------:R-:W-:Y:S01]  /*7420*/  ULDC UR7, c[0x0][0x9d8] ;  /* 0x0002760000077ab9 */ /* 0x000fe20000000800 */
[----:B------:R-:W-:-:S05]  /*7430*/  ULDC UR10, c[0x0][0x988] ;  /* 0x00026200000a7ab9 */ /* 0x000fca0000000800 */
.L_x_5669:
        /* <DEDUP_REMOVED lines=8> */
.L_x_5659:
[----:B------:R-:W-:Y:S01]  /*74c0*/  ULEA UR8, UR39, UR40, 0x3 ;  /* 0x0000002827087291 */ /* 0x000fe2000f8e183f */
[----:B------:R-:W-:-:S05]  /*74d0*/  IMAD.U32 R11, RZ, RZ, UR38 ;  /* 0x00000026ff0b7e24 */ /* 0x000fca000f8e00ff */
[----:B------:R-:W-:-:S04]  /*74e0*/  SHF.L.U32 R11, R11, 0x1f, RZ ;  /* 0x0000001f0b0b7819 */ /* 0x000fc800000006ff */
[----:B------:R0:W1:Y:S01]  /*74f0*/  SYNCS.PHASECHK.TRANS64.TRYWAIT P1, [UR8+0x30830], R11 ;  /* 0x0308300bff0075a7 */ /* 0x0000620008020148 */
[----:B------:R-:W-:Y:S05]  /*7500*/  @!P0 BRA `(.L_x_5660) ;  /* 0x0000000000048947 */ /* 0x000fea0003800000 */
[----:B------:R-:W-:Y:S01]  /*7510*/  BPT.TRAP 0x1 ;  /* 0x000000040000795c */ /* 0x000fe20000300000 */
.L_x_5660:
[----:B-1----:R-:W-:Y:S05]  /*7520*/  @P1 BRA `(.L_x_5661) ;  /* 0x0000000000081947 */ /* 0x002fea0003800000 */
[----:B------:R-:W1:Y:S02]  /*7530*/  SYNCS.PHASECHK.TRANS64.TRYWAIT P1, [UR8+0x30830], R11 ;  /* 0x0308300bff0075a7 */ /* 0x000e640008020148 */
[----:B-1----:R-:W-:Y:S05]  /*7540*/  @!P1 BRA `(.L_x_5662) ;  /* 0x000000d400ac9947 */ /* 0x002fea0003800000 */
.L_x_5661:
        /* <DEDUP_REMOVED lines=175> */
.L_x_5663:
[----:B------:R-:W-:Y:S01]  /*8040*/  ULEA UR8, UR6, UR40, 0x3 ;  /* 0x0000002806087291 */ /* 0x000fe2000f8e183f */
[----:B------:R-:W-:-:S05]  /*8050*/  IMAD.U32 R0, RZ, RZ, UR5 ;  /* 0x00000005ff007e24 */ /* 0x000fca000f8e00ff */
[----:B------:R-:W-:-:S04]  /*8060*/  SHF.L.U32 R0, R0, 0x1f, RZ ;  /* 0x0000001f00007819 */ /* 0x000fc800000006ff */
[----:B------:R2:W3:Y:S01]  /*8070*/  SYNCS.PHASECHK.TRANS64.TRYWAIT P1, [UR8+0x30850], R0 ;  /* 0x03085000ff0075a7 */ /* 0x0004e20008020148 */
[----:B------:R-:W-:Y:S05]  /*8080*/  @!P0 BRA `(.L_x_5664) ;  /* 0x0000000000048947 */ /* 0x000fea0003800000 */
[----:B------:R-:W-:Y:S01]  /*8090*/  BPT.TRAP 0x1 ;  /* 0x000000040000795c */ /* 0x000fe20000300000 */
.L_x_5664:
[----:B---3--:R-:W-:Y:S05]  /*80a0*/  @P1 BRA `(.L_x_5665) ;  /* 0x0000000000081947 */ /* 0x008fea0003800000 */
[----:B------:R-:W3:Y:S02]  /*80b0*/  SYNCS.PHASECHK.TRANS64.TRYWAIT P1, [UR8+0x30850], R0 ;  /* 0x03085000ff0075a7 */ /* 0x000ee40008020148 */
[----:B---3--:R-:W-:Y:S05]  /*80c0*/  @!P1 BRA `(.L_x_5666) ;  /* 0x000000c800e49947 */ /* 0x008fea0003800000 */
.L_x_5665:
        /* <DEDUP_REMOVED lines=37> */
.L_x_5667:
        /* <DEDUP_REMOVED lines=24> */
[----:B01----:R-:W-:Y:S01]  /*84a0*/  FMNMX.FTZ R11, R15, R14, !PT ;  /* 0x0000000e0f0b7209 */ /* 0x003fe20007810000 */
[----:B------:R-:W-:Y:S01]  /*84b0*/  FMUL.FTZ R129, R132, UR7 ;  /* 0x0000000784817c20 */ /* 0x000fe20008410000 */
[----:B------:R-:W-:Y:S01]  /*84c0*/  FMUL.FTZ R131, R134, UR7 ;  /* 0x0000000786837c20 */ /* 0x000fe20008410000 */
[----:B------:R-:W-:Y:S01]  /*84d0*/  FMUL.FTZ R132, R135, UR7 ;  /* 0x0000000787847c20 */ /* 0x000fe20008410000 */
[----:B------:R-:W-:Y:S01]  /*84e0*/  FMUL.FTZ R135, R138, UR7 ;  /* 0x000000078a877c20 */ /* 0x000fe20008410000 */
[----:B------:R-:W-:Y:S01]  /*84f0*/  FMUL.FTZ R138, R141, UR7 ;  /* 0x000000078d8a7c20 */ /* 0x000fe20008410000 */
[----:B------:R-:W0:Y:S01]  /*8500*/  MUFU.TANH R120, R120 ;  /* 0x0000007800787308 */ /* 0x000e220000002400 */
[----:B----4-:R-:W-:Y:S01]  /*8510*/  FMNMX.FTZ R157, R21, R13, !PT ;  /* 0x0000000d159d7209 */ /* 0x010fe20007810000 */
[----:B------:R-:W-:Y:S01]  /*8520*/  FMUL.FTZ R141, R144, UR7 ;  /* 0x00000007908d7c20 */ /* 0x000fe20008410000 */
[----:B------:R-:W-:Y:S01]  /*8530*/  FMUL.FTZ R144, R147, UR7 ;  /* 0x0000000793907c20 */ /* 0x000fe20008410000 */
[----:B------:R-:W-:Y:S01]  /*8540*/  FMUL.FTZ R134, R137, UR7 ;  /* 0x0000000789867c20 */ /* 0x000fe20008410000 */
[----:B------:R-:W-:Y:S01]  /*8550*/  FMUL.FTZ R147, R150, UR7 ;  /* 0x0000000796937c20 */ /* 0x000fe20008410000 */
[----:B------:R-:W-:Y:S01]  /*8560*/  FMUL.FTZ R150, R153, UR7 ;  /* 0x0000000799967c20 */ /* 0x000fe20008410000 */
[----:B------:R-:W-:Y:S01]  /*8570*/  FMUL.FTZ R153, R156, UR7 ;  /* 0x000000079c997c20 */ /* 0x000fe20008410000 */
[----:B------:R-:W1:Y:S01]  /*8580*/  MUFU.TANH R121, R121 ;  /* 0x0000007900797308 */ /* 0x000e620000002400 */
        /* <DEDUP_REMOVED lines=12> */
[----:B------:R-:W-:Y:S01]  /*8650*/  UMOV UR14, UR10 ;  /* 0x0000000a000e7c82 */ /* 0x000fe20008000000 */
[----:B------:R-:W0:Y:S01]  /*8660*/  S2UR UR6, SR_CgaCtaId ;  /* 0x00000000000679c3 */ /* 0x000e220000008800 */
[----:B------:R-:W-:Y:S01]  /*8670*/  ULEA UR5, UR9, UR40, 0x3 ;  /* 0x0000002809057291 */ /* 0x000fe2000f8e183f */
[----:B------:R-:W3:Y:S01]  /*8680*/  MUFU.TANH R122, R122 ;  /* 0x0000007a007a7308 */ /* 0x000ee20000002400 */
[----:B-1----:R-:W-:-:S02]  /*8690*/  FMNMX.FTZ R11, R121, R0, !PT ;  /* 0x00000000790b7209 */ /* 0x002fc40007810000 */
[----:B------:R-:W-:-:S05]  /*86a0*/  UIADD3 UR5, UR5, 0x30840, URZ ;  /* 0x0003084005057890 */ /* 0x000fca000fffe03f */
[----:B------:R-:W1:Y:S01]  /*86b0*/  MUFU.TANH R124, R124 ;  /* 0x0000007c007c7308 */ /* 0x000e620000002400 */
[----:B--2---:R-:W-:-:S07]  /*86c0*/  FMNMX.FTZ R157, R123, R2, !PT ;  /* 0x000000027b9d7209 */ /* 0x004fce0007810000 */
[----:B------:R-:W2:Y:S01]  /*86d0*/  MUFU.TANH R125, R125 ;  /* 0x0000007d007d7308 */ /* 0x000ea20000002400 */
[----:B---3--:R-:W-:Y:S01]  /*86e0*/  FMNMX.FTZ R0, R122, R11, !PT ;  /* 0x0000000b7a007209 */ /* 0x008fe20007810000 */
[----:B0-----:R-:W-:-:S06]  /*86f0*/  UPRMT UR5, UR6, 0x654, UR5 ;  /* 0x0000065406057896 */ /* 0x001fcc0008000005 */
[----:B------:R-:W0:Y:S01]  /*8700*/  MUFU.TANH R127, R127 ;  /* 0x0000007f007f7308 */ /* 0x000e220000002400 */
[----:B-1----:R-:W-:Y:S01]  /*8710*/  FMNMX.FTZ R2, R124, R157, !PT ;  /* 0x0000009d7c027209 */ /* 0x002fe20007810000 */
[----:B------:R-:W-:Y:S01]  /*8720*/  FMUL.FTZ R157, R160, UR7 ;  /* 0x00000007a09d7c20 */ /* 0x000fe20008410000 */
[----:B------:R-:W-:Y:S01]  /*8730*/  FMUL.FTZ R160, R163, UR7 ;  /* 0x00000007a3a07c20 */ /* 0x000fe20008410000 */
        /* <DEDUP_REMOVED lines=82> */
[----:B-1----:R-:W-:-:S05]  /*8c60*/  FMNMX.FTZ R0, R162, R11, !PT ;  /* 0x0000000ba2007209 */ /* 0x002fca0007810000 */
        /* <DEDUP_REMOVED lines=10> */
[----:B------:R-:W-:Y:S02]  /*8d10*/  FMUL.FTZ R14, R14, UR14 ;  /* 0x0000000e0e0e7c20 */ /* 0x000fe40008410000 */
[----:B------:R-:W-:Y:S02]  /*8d20*/  FADD.FTZ R13, -R11, R13 ;  /* 0x0000000d0b0d7221 */ /* 0x000fe40000010100 */
[----:B------:R-:W-:Y:S02]  /*8d30*/  MUFU.EX2 R0, R14 ;  /* 0x0000000e00007308 */ /* 0x000fe40000000800 */
[----:B------:R-:W-:Y:S01]  /*8d40*/  FMUL.FTZ R165, R13, UR14 ;  /* 0x0000000e0da57c20 */ /* 0x000fe20008410000 */
[----:B------:R-:W-:-:S04]  /*8d50*/  FMUL.FTZ R13, R12, UR14 ;  /* 0x0000000e0c0d7c20 */ /* 0x000fc80008410000 */
        /* <DEDUP_REMOVED lines=17> */
[--C-:B0-----:R-:W-:Y:S01]  /*8e70*/  FFMA.FTZ R165, R126, UR14, -R13.reuse ;  /* 0x0000000e7ea57c23 */ /* 0x101fe2000801080d */
        /* <DEDUP_REMOVED lines=27> */
[----:B------:R-:W-:Y:S01]  /*9030*/  FFMA.FTZ R175, R155, UR14, -R130 ;  /* 0x0000000e9baf7c23 */ /* 0x000fe20008010882 */
[--C-:B------:R-:W-:Y:S01]  /*9040*/  FFMA.FTZ R15, R154, UR14, -R13.reuse ;  /* 0x0000000e9a0f7c23 */ /* 0x100fe2000801080d */
[--C-:B------:R-:W-:Y:S01]  /*9050*/  FFMA.FTZ R168, R157, UR14, -R13.reuse ;  /* 0x0000000e9da87c23 */ /* 0x100fe2000801080d */
[----:B------:R-:W0:Y:S01]  /*9060*/  MUFU.EX2 R190, R190 ;  /* 0x000000be00be7308 */ /* 0x000e220000000800 */
[----:B--2---:R-:W-:Y:S01]  /*9070*/  FADD.FTZ R3, R167, R10 ;  /* 0x0000000aa7037221 */ /* 0x004fe20000010000 */
[--C-:B------:R-:W-:Y:S01]  /*9080*/  FFMA.FTZ R169, R159, UR14, -R130.reuse ;  /* 0x0000000e9fa97c23 */ /* 0x100fe20008010882 */
[--C-:B------:R-:W-:Y:S01]  /*9090*/  FFMA.FTZ R14, R158, UR14, -R13.reuse ;  /* 0x0000000e9e0e7c23 */ /* 0x100fe2000801080d */
[--C-:B------:R-:W-:Y:S01]  /*90a0*/  FFMA.FTZ R170, R161, UR14, -R13.reuse ;  /* 0x0000000ea1aa7c23 */ /* 0x100fe2000801080d */
[----:B------:R-:W-:Y:S01]  /*90b0*/  FFMA.FTZ R171, R163, UR14, -R130 ;  /* 0x0000000ea3ab7c23 */ /* 0x000fe20008010882 */
[----:B------:R-:W-:-:S02]  /*90c0*/  FFMA.FTZ R13, R162, UR14, -R13 ;  /* 0x0000000ea20d7c23 */ /* 0x000fc4000801080d */
        /* <DEDUP_REMOVED lines=49> */
[--C-:B------:R-:W-:Y:S01]  /*93e0*/  FFMA.FTZ R21, R160, UR14, -R130.reuse ;  /* 0x0000000ea0157c23 */ /* 0x100fe20008010882 */
[----:B------:R-:W-:-:S05]  /*93f0*/  FFMA.FTZ R130, R164, UR14, -R130 ;  /* 0x0000000ea4827c23 */ /* 0x000fca0008010882 */
        /* <DEDUP_REMOVED lines=42> */
.L_x_5668:
        /* <DEDUP_REMOVED lines=36> */
.L_x_5658:
        /* <DEDUP_REMOVED lines=99> */
.L_x_5670:
[----:B------:R-:W-:Y:S01]  /*9f10*/  ULEA UR5, UR39, UR40, 0x3 ;  /* 0x0000002827057291 */ /* 0x000fe2000f8e183f */
[----:B------:R-:W-:-:S05]  /*9f20*/  IMAD.U32 R0, RZ, RZ, UR38 ;  /* 0x00000026ff007e24 */ /* 0x000fca000f8e00ff */
[----:B------:R-:W-:-:S04]  /*9f30*/  SHF.L.U32 R0, R0, 0x1f, RZ ;  /* 0x0000001f00007819 */ /* 0x000fc800000006ff */
[----:B------:R0:W1:Y:S01]  /*9f40*/  SYNCS.PHASECHK.TRANS64.TRYWAIT P1, [UR5+0x30850], R0 ;  /* 0x03085000ff0075a7 */ /* 0x0000620008020145 */
[----:B------:R-:W-:Y:S05]  /*9f50*/  @!P0 BRA `(.L_x_5671) ;  /* 0x0000000000048947 */ /* 0x000fea0003800000 */
[----:B------:R-:W-:Y:S01]  /*9f60*/  BPT.TRAP 0x1 ;  /* 0x000000040000795c */ /* 0x000fe20000300000 */
.L_x_5671:
[----:B-1----:R-:W-:Y:S05]  /*9f70*/  @P1 BRA `(.L_x_5672) ;  /* 0x0000000000081947 */ /* 0x002fea0003800000 */
[----:B------:R-:W1:Y:S02]  /*9f80*/  SYNCS.PHASECHK.TRANS64.TRYWAIT P1, [UR5+0x30850], R0 ;  /* 0x03085000ff0075a7 */ /* 0x000e640008020145 */
[----:B-1----:R-:W-:Y:S05]  /*9f90*/  @!P1 BRA `(.L_x_5673) ;  /* 0x000000ac00489947 */ /* 0x002fea0003800000 */
.L_x_5672:
        /* <DEDUP_REMOVED lines=21> */
[----:B------:R-:W-:Y:S01]  /*a0f0*/  IMAD.U32 R5, RZ, RZ, UR14 ;  /* 0x0000000eff057e24 */ /* 0x000fe2000f8e00ff */
[----:B------:R-:W-:Y:S01]  /*a100*/  MOV R0, 0xff800000 ;  /* 0xff80000000007802 */ /* 0x000fe20000000f00 */
[----:B-1----:R-:W-:-:S02]  /*a110*/  FADD.FTZ R13, R2, R7 ;  /* 0x00000007020d7221 */ /* 0x002fc40000010000 */
[----:B------:R-:W-:Y:S01]  /*a120*/  FSETP.NE.FTZ.AND P1, PT, R9, RZ, PT ;  /* 0x000000ff0900720b */ /* 0x000fe20003f35000 */
[----:B------:R-:W-:Y:S02]  /*a130*/  IMAD.MOV.U32 R2, RZ, RZ, -0x800000 ;  /* 0xff800000ff027424 */ /* 0x000fe400078e00ff */
[----:B------:R-:W-:-:S10]  /*a140*/  FSETP.NE.FTZ.AND P2, PT, R13, RZ, PT ;  /* 0x000000ff0d00720b */ /* 0x000fd40003f55000 */
[----:B------:R-:W0:Y:S01]  /*a150*/  @P1 MUFU.LG2 R6, R9 ;  /* 0x0000000900061308 */ /* 0x000e220000000c00 */
[----:B------:R-:W-:Y:S02]  /*a160*/  @P1 FMUL.FTZ R5, R5, 0.69314718246459960938 ;  /* 0x3f31721805051820 */ /* 0x000fe40000410000 */
        /* <DEDUP_REMOVED lines=32> */
[----:B0-23--:R-:W-:Y:S05]  /*a370*/  @!P0 BRA `(.L_x_5674) ;  /* 0x0000000000048947 */ /* 0x00dfea0003800000 */
[----:B------:R-:W-:Y:S01]  /*a380*/  BPT.TRAP 0x1 ;  /* 0x000000040000795c */ /* 0x000fe20000300000 */
.L_x_5674:
        /* <DEDUP_REMOVED lines=109> */
.L_x_5638:
        /* <DEDUP_REMOVED lines=17> */
[----:B------:R-:W-:Y:S01]  /*ab70*/  ULDC.64 UR12, c[0x0][0xc00] ;  /* 0x00030000000c7ab9 */ /* 0x000fe20000000a00 */
[----:B------:R-:W-:Y:S02]  /*ab80*/  R2UR UR16, R214 ;  /* 0x00000000d61072ca */ /* 0x000fe400000e0000 */
[----:B------:R-:W-:Y:S02]  /*ab90*/  R2UR UR17, R195 ;  /* 0x00000000c31172ca */ /* 0x000fe400000e0000 */
[----:B------:R-:W-:-:S07]  /*aba0*/  R2UR UR23, R197 ;  /* 0x00000000c51772ca */ /* 0x000fce00000e0000 */
[----:B------:R-:W-:Y:S01]  /*abb0*/  UIMAD.WIDE UR12, UR9, 0x4, UR12 ;  /* 0x00000004090c78a5 */ /* 0x000fe2000f8e020c */
[----:B------:R-:W-:Y:S01]  /*abc0*/  UMOV UR10, UR8 ;  /* 0x00000008000a7c82 */ /* 0x000fe20008000000 */
[----:B0-----:R-:W-:Y:S01]  /*abd0*/  UMOV UR11, UR4 ;  /* 0x00000004000b7c82 */ /* 0x001fe20008000000 */
[----:B------:R-:W-:Y:S01]  /*abe0*/  BAR.SYNC.DEFER_BLOCKING 0x1, 0x100 ;  /* 0x0044000000007b1d */ /* 0x000fe20000010000 */
[----:B--2---:R-:W-:-:S03]  /*abf0*/  IMAD.WIDE R4, R3, R4, UR10 ;  /* 0x0000000a03047e25 */ /* 0x004fc6000f8e0204 */
[C---:B------:R-:W-:Y:S02]  /*ac00*/  IADD3 R8, P1, R4.reuse, 0x40, RZ ;  /* 0x0000004004087810 */ /* 0x040fe40007f3e0ff */
[C---:B------:R-:W-:Y:S02]  /*ac10*/  LOP3.LUT R3, R4.reuse, 0x380, RZ, 0xc0, !PT ;  /* 0x0000038004037812 */ /* 0x040fe400078ec0ff */
[C---:B------:R-:W-:Y:S01]  /*ac20*/  IADD3 R6, P2, R4.reuse, 0x20, RZ ;  /* 0x0000002004067810 */ /* 0x040fe20007f5e0ff */
[--C-:B------:R-:W-:Y:S01]  /*ac30*/  IMAD.X R15, RZ, RZ, R5.reuse, P1 ;  /* 0x000000ffff0f7224 */ /* 0x100fe200008e0605 */
[C---:B------:R-:W-:Y:S02]  /*ac40*/  IADD3 R19, P6, R4.reuse, 0x60, RZ ;  /* 0x0000006004137810 */ /* 0x040fe40007fde0ff */
[----:B------:R-:W-:Y:S01]  /*ac50*/  IADD3 R133, P5, R4, 0x4000, RZ ;  /* 0x0000400004857810 */ /* 0x000fe20007fbe0ff */
[--C-:B------:R-:W-:Y:S01]  /*ac60*/  IMAD.X R13, RZ, RZ, R5.reuse, P2 ;  /* 0x000000ffff0d7224 */ /* 0x100fe200010e0605 */
[----:B------:R-:W-:Y:S01]  /*ac70*/  LOP3.LUT R7, R8, 0x380, RZ, 0xc0, !PT ;  /* 0x0000038008077812 */ /* 0x000fe200078ec0ff */
[--C-:B------:R-:W-:Y:S01]  /*ac80*/  IMAD.X R85, RZ, RZ, R5.reuse, P6 ;  /* 0x000000ffff557224 */ /* 0x100fe200030e0605 */
[----:B------:R-:W-:Y:S01]  /*ac90*/  SHF.R.U64 R3, R3, 0x3, RZ ;  /* 0x0000000303037819 */ /* 0x000fe200000012ff */
[----:B------:R-:W-:Y:S01]  /*aca0*/  IMAD.X R87, RZ, RZ, R5, P5 ;  /* 0x000000ffff577224 */ /* 0x000fe200028e0605 */
[----:B------:R-:W-:-:S02]  /*acb0*/  IADD3 R88, P0, R4, 0x4020, RZ ;  /* 0x0000402004587810 */ /* 0x000fc40007f1e0ff */
[C---:B------:R-:W-:Y:S02]  /*acc0*/  IADD3 R135, P4, R4.reuse, 0x4040, RZ ;  /* 0x0000404004877810 */ /* 0x040fe40007f9e0ff */
[C---:B------:R-:W-:Y:S01]  /*acd0*/  IADD3 R92, P3, R4.reuse, 0x4060, RZ ;  /* 0x00004060045c7810 */ /* 0x040fe20007f7e0ff */
[--C-:B------:R-:W-:Y:S01]  /*ace0*/  IMAD.X R89, RZ, RZ, R5.reuse, P0 ;  /* 0x000000ffff597224 */ /* 0x100fe200000e0605 */
[C---:B------:R-:W-:Y:S01]  /*acf0*/  IADD3 R137, P2, R4.reuse, 0x8000, RZ ;  /* 0x0000800004897810 */ /* 0x040fe20007f5e0ff */
[--C-:B------:R-:W-:Y:S01]  /*ad00*/  IMAD.X R91, RZ, RZ, R5.reuse, P4 ;  /* 0x000000ffff5b7224 */ /* 0x100fe200020e0605 */
[C---:B------:R-:W-:Y:S01]  /*ad10*/  IADD3 R139, P1, R4.reuse, 0x8020, RZ ;  /* 0x00008020048b7810 */ /* 0x040fe20007f3e0ff */
[--C-:B------:R-:W-:Y:S01]  /*ad20*/  IMAD.X R93, RZ, RZ, R5.reuse, P3 ;  /* 0x000000ffff5d7224 */ /* 0x100fe200018e0605 */
[C---:B------:R-:W-:Y:S02]  /*ad30*/  IADD3 R141, P6, R4.reuse, 0x8040, RZ ;  /* 0x00008040048d7810 */ /* 0x040fe40007fde0ff */
[----:B------:R-:W-:Y:S01]  /*ad40*/  IADD3 R132, P5, R4, 0x8060, RZ ;  /* 0x0000806004847810 */ /* 0x000fe20007fbe0ff */
[--C-:B------:R-:W-:Y:S01]  /*ad50*/  IMAD.X R131, RZ, RZ, R5.reuse, P1 ;  /* 0x000000ffff837224 */ /* 0x100fe200008e0605 */
[----:B------:R-:W-:Y:S01]  /*ad60*/  SHF.R.U64 R7, R7, 0x3, RZ ;  /* 0x0000000307077819 */ /* 0x000fe200000012ff */
[--C-:B------:R-:W-:Y:S01]  /*ad70*/  IMAD.X R9, RZ, RZ, R5.reuse, P6 ;  /* 0x000000ffff097224 */ /* 0x100fe200030e0605 */
[----:B------:R-:W-:Y:S01]  /*ad80*/  LOP3.LUT R4, R3, R4, RZ, 0x3c, !PT ;  /* 0x0000000403047212 */ /* 0x000fe200078e3cff */
[----:B------:R-:W-:Y:S01]  /*ad90*/  IMAD.X R11, RZ, RZ, R5, P5 ;  /* 0x000000ffff0b7224 */ /* 0x000fe200028e0605 */
[----:B------:R-:W-:-:S02]  /*ada0*/  LOP3.LUT R3, R6, 0x380, RZ, 0xc0, !PT ;  /* 0x0000038006037812 */ /* 0x000fc400078ec0ff */
[----:B------:R-:W-:Y:S02]  /*adb0*/  LOP3.LUT R14, R7, R8, RZ, 0x3c, !PT ;  /* 0x00000008070e7212 */ /* 0x000fe400078e3cff */
[----:B------:R-:W-:Y:S02]  /*adc0*/  LOP3.LUT R8, R137, 0x380, RZ, 0xc0, !PT ;  /* 0x0000038089087812 */ /* 0x000fe400078ec0ff */
[----:B------:R-:W-:Y:S02]  /*add0*/  LOP3.LUT R10, R19, 0x380, RZ, 0xc0, !PT ;  /* 0x00000380130a7812 */ /* 0x000fe400078ec0ff */
[----:B------:R-:W-:Y:S02]  /*ade0*/  SHF.R.U64 R3, R3, 0x3, RZ ;  /* 0x0000000303037819 */ /* 0x000fe400000012ff */
[----:B------:R-:W-:Y:S02]  /*adf0*/  SHF.R.U64 R8, R8, 0x3, RZ ;  /* 0x0000000308087819 */ /* 0x000fe400000012ff */
[----:B------:R-:W-:-:S02]  /*ae00*/  LOP3.LUT R86, R133, 0x380, RZ, 0xc0, !PT ;  /* 0x0000038085567812 */ /* 0x000fc400078ec0ff */
[----:B------:R-:W-:Y:S02]  /*ae10*/  SHF.R.U64 R10, R10, 0x3, RZ ;  /* 0x000000030a0a7819 */ /* 0x000fe400000012ff */
[----:B------:R-:W-:Y:S02]  /*ae20*/  LOP3.LUT R12, R3, R6, RZ, 0x3c, !PT ;  /* 0x00000006030c7212 */ /* 0x000fe400078e3cff */
[----:B------:R-:W-:Y:S02]  /*ae30*/  LOP3.LUT R3, R88, 0x380, RZ, 0xc0, !PT ;  /* 0x0000038058037812 */ /* 0x000fe400078ec0ff */
[----:B------:R-:W-:Y:S02]  /*ae40*/  LOP3.LUT R6, R135, 0x380, RZ, 0xc0, !PT ;  /* 0x0000038087067812 */ /* 0x000fe400078ec0ff */
[----:B------:R-:W-:Y:S02]  /*ae50*/  LOP3.LUT R7, R92, 0x380, RZ, 0xc0, !PT ;  /* 0x000003805c077812 */ /* 0x000fe400078ec0ff */
[----:B------:R-:W-:-:S02]  /*ae60*/  LOP3.LUT R94, R8, R137, RZ, 0x3c, !PT ;  /* 0x00000089085e7212 */ /* 0x000fc400078e3cff */
[----:B------:R-:W-:Y:S02]  /*ae70*/  SHF.R.U64 R86, R86, 0x3, RZ ;  /* 0x0000000356567819 */ /* 0x000fe400000012ff */
[----:B------:R-:W-:Y:S02]  /*ae80*/  LOP3.LUT R84, R10, R19, RZ, 0x3c, !PT ;  /* 0x000000130a547212 */ /* 0x000fe400078e3cff */
[----:B------:R-:W-:Y:S02]  /*ae90*/  LOP3.LUT R8, R139, 0x380, RZ, 0xc0, !PT ;  /* 0x000003808b087812 */ /* 0x000fe400078ec0ff */
[----:B------:R-:W-:Y:S02]  /*aea0*/  SHF.R.U64 R3, R3, 0x3, RZ ;  /* 0x0000000303037819 */ /* 0x000fe400000012ff */
[----:B------:R-:W-:Y:S02]  /*aeb0*/  SHF.R.U64 R6, R6, 0x3, RZ ;  /* 0x0000000306067819 */ /* 0x000fe400000012ff */
[----:B------:R-:W-:-:S02]  /*aec0*/  LOP3.LUT R10, R141, 0x380, RZ, 0xc0, !PT ;  /* 0x000003808d0a7812 */ /* 0x000fc400078ec0ff */
[----:B------:R-:W-:Y:S02]  /*aed0*/  LOP3.LUT R19, R132, 0x380, RZ, 0xc0, !PT ;  /* 0x0000038084137812 */ /* 0x000fe400078ec0ff */
[----:B------:R-:W-:Y:S02]  /*aee0*/  SHF.R.U64 R7, R7, 0x3, RZ ;  /* 0x0000000307077819 */ /* 0x000fe400000012ff */
[----:B------:R-:W-:Y:S02]  /*aef0*/  LOP3.LUT R86, R86, R133, RZ, 0x3c, !PT ;  /* 0x0000008556567212 */ /* 0x000fe400078e3cff */
[----:B------:R-:W-:Y:S02]  /*af00*/  SHF.R.U64 R8, R8, 0x3, RZ ;  /* 0x0000000308087819 */ /* 0x000fe400000012ff */
[----:B------:R-:W-:Y:S02]  /*af10*/  LOP3.LUT R88, R3, R88, RZ, 0x3c, !PT ;  /* 0x0000005803587212 */ /* 0x000fe400078e3cff */
[----:B------:R-:W-:-:S02]  /*af20*/  LOP3.LUT R90, R6, R135, RZ, 0x3c, !PT ;  /* 0x00000087065a7212 */ /* 0x000fc400078e3cff */
[----:B------:R-:W-:Y:S02]  /*af30*/  SHF.R.U64 R10, R10, 0x3, RZ ;  /* 0x000000030a0a7819 */ /* 0x000fe400000012ff */
[----:B------:R-:W-:Y:S02]  /*af40*/  SHF.R.U64 R19, R19, 0x3, RZ ;  /* 0x0000000313137819 */ /* 0x000fe400000012ff */
[-C--:B------:R-:W-:Y:S02]  /*af50*/  IADD3.X R95, RZ, R5.reuse, RZ, P2, !PT ;  /* 0x00000005ff5f7210 */ /* 0x080fe400017fe4ff */
        /* <DEDUP_REMOVED lines=9> */
[----:B------:R-:W-:-:S02]  /*aff0*/  MOV R135, R86 ;  /* 0x0000005600877202 */ /* 0x000fc40000000f00 */
[----:B------:R-:W-:Y:S02]  /*b000*/  LOP3.LUT R8, R10, R141, RZ, 0x3c, !PT ;  /* 0x0000008d0a087212 */ /* 0x000fe400078e3cff */
[----:B------:R-:W-:Y:S02]  /*b010*/  MOV R13, R12 ;  /* 0x0000000c000d7202 */ /* 0x000fe40000000f00 */
[----:B------:R-:W-:Y:S02]  /*b020*/  MOV R134, R88 ;  /* 0x0000005800867202 */ /* 0x000fe40000000f00 */
[----:B------:R-:W-:Y:S02]  /*b030*/  MOV R133, R90 ;  /* 0x0000005a00857202 */ /* 0x000fe40000000f00 */
[----:B------:R-:W-:Y:S02]  /*b040*/  F2FP.BF16.F32.PACK_AB R84, R33, R32 ;  /* 0x000000202154723e */ /* 0x000fe400000010ff */
[----:B------:R-:W-:-:S02]  /*b050*/  F2FP.BF16.F32.PACK_AB R85, R35, R34 ;  /* 0x000000222355723e */ /* 0x000fc400000010ff */
[----:B------:R-:W-:Y:S02]  /*b060*/  F2FP.BF16.F32.PACK_AB R86, R37, R36 ;  /* 0x000000242556723e */ /* 0x000fe400000010ff */
[----:B------:R-:W-:Y:S02]  /*b070*/  F2FP.BF16.F32.PACK_AB R87, R39, R38 ;  /* 0x000000262757723e */ /* 0x000fe400000010ff */
[----:B------:R-:W-:Y:S02]  /*b080*/  LOP3.LUT R10, R19, R132, RZ, 0x3c, !PT ;  /* 0x00000084130a7212 */ /* 0x000fe400078e3cff */
[----:B------:R-:W-:Y:S01]  /*b090*/  MOV R14, R14 ;  /* 0x0000000e000e7202 */ /* 0x000fe20000000f00 */
[----:B------:R1:W-:Y:S01]  /*b0a0*/  STSM.16.M88.4 [R13], R84 ;  /* 0x000000540d007844 */ /* 0x0003e20000000200 */
[----:B------:R-:W-:Y:S02]  /*b0b0*/  F2FP.BF16.F32.PACK_AB R88, R41, R40 ;  /* 0x000000282958723e */ /* 0x000fe400000010ff */
        /* <DEDUP_REMOVED lines=16> */
[----:B------:R-:W-:Y:S02]  /*b1c0*/  F2FP.BF16.F32.PACK_AB R12, R65, R64 ;  /* 0x00000040410c723e */ /* 0x000fe400000010ff */
[----:B-1----:R-:W-:Y:S01]  /*b1d0*/  F2FP.BF16.F32.PACK_AB R13, R67, R66 ;  /* 0x00000042430d723e */ /* 0x002fe200000010ff */
[----:B------:R-:W-:Y:S01]  /*b1e0*/  STSM.16.M88.4 [R135], R8 ;  /* 0x0000000887007844 */ /* 0x000fe20000000200 */
[----:B--2---:R-:W-:Y:S02]  /*b1f0*/  F2FP.BF16.F32.PACK_AB R14, R69, R68 ;  /* 0x00000044450e723e */ /* 0x004fe400000010ff */
[----:B------:R-:W-:Y:S02]  /*b200*/  F2FP.BF16.F32.PACK_AB R15, R71, R70 ;  /* 0x00000046470f723e */ /* 0x000fe400000010ff */
[----:B------:R-:W-:-:S02]  /*b210*/  F2FP.BF16.F32.PACK_AB R84, R73, R72 ;  /* 0x000000484954723e */ /* 0x000fc400000010ff */
[----:B------:R-:W-:Y:S01]  /*b220*/  F2FP.BF16.F32.PACK_AB R85, R75, R74 ;  /* 0x0000004a4b55723e */ /* 0x000fe200000010ff */
[----:B------:R-:W-:Y:S01]  /*b230*/  STSM.16.M88.4 [R134], R12 ;  /* 0x0000000c86007844 */ /* 0x000fe20000000200 */
        /* <DEDUP_REMOVED lines=13> */
[----:B------:R-:W-:Y:S01]  /*b310*/  F2FP.BF16.F32.PACK_AB R95, R129, R128 ;  /* 0x00000080815f723e */ /* 0x000fe200000010ff */
[----:B0-----:R-:W-:Y:S01]  /*b320*/  IMAD.U32 R84, RZ, RZ, UR12 ;  /* 0x0000000cff547e24 */ /* 0x001fe2000f8e00ff */
[----:B------:R-:W-:Y:S01]  /*b330*/  F2FP.BF16.F32.PACK_AB R4, R97, R96 ;  /* 0x000000606104723e */ /* 0x000fe200000010ff */
[----:B------:R-:W-:Y:S01]  /*b340*/  IMAD.U32 R85, RZ, RZ, UR13 ;  /* 0x0000000dff557e24 */ /* 0x000fe2000f8e00ff */
[----:B------:R-:W-:Y:S01]  /*b350*/  F2FP.BF16.F32.PACK_AB R5, R99, R98 ;  /* 0x000000626305723e */ /* 0x000fe200000010ff */
[----:B------:R-:W-:Y:S01]  /*b360*/  STSM.16.M88.4 [R132], R92 ;  /* 0x0000005c84007844 */ /* 0x000fe20000000200 */
[----:B------:R-:W-:Y:S01]  /*b370*/  F2FP.BF16.F32.PACK_AB R6, R101, R100 ;  /* 0x000000646506723e */ /* 0x000fe200000010ff */
[----:B------:R-:W-:Y:S01]  /*b380*/  ULDC.64 UR12, c[0x0][0xc08] ;  /* 0x00030200000c7ab9 */ /* 0x000fe20000000a00 */
[----:B------:R-:W-:Y:S02]  /*b390*/  F2FP.BF16.F32.PACK_AB R7, R103, R102 ;  /* 0x000000666707723e */ /* 0x000fe400000010ff */
[----:B------:R-:W-:-:S02]  /*b3a0*/  F2FP.BF16.F32.PACK_AB R8, R105, R104 ;  /* 0x000000686908723e */ /* 0x000fc400000010ff */
[----:B------:R-:W-:Y:S01]  /*b3b0*/  F2FP.BF16.F32.PACK_AB R9, R107, R106 ;  /* 0x0000006a6b09723e */ /* 0x000fe200000010ff */
[----:B------:R-:W-:Y:S01]  /*b3c0*/  STSM.16.M88.4 [R131], R4 ;  /* 0x0000000483007844 */ /* 0x000fe20000000200 */
[----:B------:R-:W-:Y:S02]  /*b3d0*/  F2FP.BF16.F32.PACK_AB R10, R109, R108 ;  /* 0x0000006c6d0a723e */ /* 0x000fe400000010ff */
[----:B------:R-:W-:Y:S02]  /*b3e0*/  F2FP.BF16.F32.PACK_AB R11, R111, R110 ;  /* 0x0000006e6f0b723e */ /* 0x000fe400000010ff */
[----:B------:R-:W-:Y:S02]  /*b3f0*/  F2FP.BF16.F32.PACK_AB R12, R113, R112 ;  /* 0x00000070710c723e */ /* 0x000fe400000010ff */
[----:B------:R-:W-:Y:S01]  /*b400*/  F2FP.BF16.F32.PACK_AB R13, R115, R114 ;  /* 0x00000072730d723e */ /* 0x000fe200000010ff */
[----:B------:R-:W-:Y:S01]  /*b410*/  STSM.16.M88.4 [R130], R8 ;  /* 0x0000000882007844 */ /* 0x000fe20000000200 */
[----:B------:R-:W-:-:S02]  /*b420*/  F2FP.BF16.F32.PACK_AB R14, R117, R116 ;  /* 0x00000074750e723e */ /* 0x000fc400000010ff */
[----:B------:R-:W-:Y:S02]  /*b430*/  F2FP.BF16.F32.PACK_AB R15, R119, R118 ;  /* 0x00000076770f723e */ /* 0x000fe400000010ff */
[----:B------:R-:W-:-:S03]  /*b440*/  ISETP.NE.U32.AND P0, PT, RZ, UR14, PT ;  /* 0x0000000eff007c0c */ /* 0x000fc6000bf05070 */
[----:B------:R0:W-:Y:S01]  /*b450*/  STSM.16.M88.4 [R3], R12 ;  /* 0x0000000c03007844 */ /* 0x0001e20000000200 */
[----:B------:R-:W-:Y:S01]  /*b460*/  BAR.SYNC.DEFER_BLOCKING 0x1, 0x100 ;  /* 0x0044000000007b1d */ /* 0x000fe20000010000 */
[----:B------:R-:W-:-:S07]  /*b470*/  ISETP.NE.AND.EX P0, PT, RZ, UR15, PT, P0 ;  /* 0x0000000fff007c0c */ /* 0x000fce000bf05300 */
[----:B0-----:R-:W0:Y:S06]  /*b480*/  LDC R3, c[0x0][0xbe8] ;  /* 0x0002fa00ff037b82 */ /* 0x001e2c0000000800 */
[----:B------:R-:W2:Y:S01]  /*b490*/  @P0 LDG.E R19, desc[UR36][R84.64] ;  /* 0x0000002454130981 */ /* 0x000ea2000c1e1900 */
[----:B------:R-:W-:Y:S01]  /*b4a0*/  UISETP.NE.U32.AND UP0, UPT, UR12, URZ, UPT ;  /* 0x0000003f0c00728c */ /* 0x000fe2000bf05070 */
[----:B------:R-:W-:-:S03]  /*b4b0*/  ULDC UR4, c[0x0][0xa88] ;  /* 0x0002a20000047ab9 */ /* 0x000fc60000000800 */
[----:B------:R-:W-:Y:S01]  /*b4c0*/  UISETP.NE.AND.EX UP0, UPT, UR13, URZ, UPT, UP0 ;  /* 0x0000003f0d00728c */ /* 0x000fe2000bf05300 */
[----:B------:R-:W-:Y:S01]  /*b4d0*/  IMAD.U32 R8, RZ, RZ, UR4 ;  /* 0x00000004ff087e24 */ /* 0x000fe2000f8e00ff */
[----:B------:R-:W-:-:S04]  /*b4e0*/  ULDC UR4, c[0x0][0xad4] ;  /* 0x0002b50000047ab9 */ /* 0x000fc80000000800 */
[----:B------:R-:W-:Y:S02]  /*b4f0*/  PLOP3.LUT P4, PT, PT, PT, UP0, 0x80, 0x0 ;  /* 0x000000000000781c */ /* 0x000fe40003f8f008 */
[----:B0-----:R-:W-:-:S03]  /*b500*/  ISETP.NE.AND P1, PT, R3, 0x1, PT ;  /* 0x000000010300780c */ /* 0x001fc60003f25270 */
[----:B------:R-:W-:-:S04]  /*b510*/  @UP0 ULEA UR12, UP1, UR9, UR12, 0x2 ;  /* 0x0000000c090c0291 */ /* 0x000fc8000f82103f */
[----:B------:R-:W-:Y:S02]  /*b520*/  @UP0 ULEA.HI.X UR13, UR9, UR13, UR16, 0x2, UP1 ;  /* 0x0000000d090d0291 */ /* 0x000fe400088f1410 */
[----:B------:R-:W-:Y:S01]  /*b530*/  UISETP.NE.AND UP0, UPT, UR18, URZ, UPT ;  /* 0x0000003f1200728c */ /* 0x000fe2000bf05270 */
[----:B------:R-:W-:-:S03]  /*b540*/  IMAD.U32 R4, RZ, RZ, UR12 ;  /* 0x0000000cff047e24 */ /* 0x000fc6000f8e00ff */
[----:B------:R-:W0:Y:S01]  /*b550*/  @P1 LDC R6, c[0x0][0xbec] ;  /* 0x0002fb00ff061b82 */ /* 0x000e220000000800 */
[----:B------:R-:W-:Y:S01]  /*b560*/  USEL UR4, UR18, UR4, UP0 ;  /* 0x0000000412047287 */ /* 0x000fe20008000000 */
[----:B------:R-:W-:Y:S01]  /*b570*/  IMAD.U32 R5, RZ, RZ, UR13 ;  /* 0x0000000dff057e24 */ /* 0x000fe2000f8e00ff */
[----:B------:R-:W-:Y:S02]  /*b580*/  UMOV UR22, 0x9b8 ;  /* 0x000009b800167882 */ /* 0x000fe40000000000 */
[----:B------:R-:W-:-:S03]  /*b590*/  UISETP.GT.AND UP1, UPT, UR4, 0x1, UPT ;  /* 0x000000010400788c */ /* 0x000fc6000bf24270 */
[----:B------:R-:W1:Y:S01]  /*b5a0*/  @P1 LDC R9, c[0x0][0xbf0] ;  /* 0x0002fc00ff091b82 */ /* 0x000e620000000800 */
[----:B------:R-:W-:Y:S01]  /*b5b0*/  USEL UR22, UR22, 0x978, UP1 ;  /* 0x0000097816167887 */ /* 0x000fe20008800000 */
[----:B------:R-:W-:Y:S01]  /*b5c0*/  VIADD R11, R17, UR42 ;  /* 0x0000002a110b7c36 */ /* 0x000fe20008000000 */
[----:B------:R-:W-:Y:S01]  /*b5d0*/  UISETP.NE.U32.AND UP0, UPT, UR14, URZ, UPT ;  /* 0x0000003f0e00728c */ /* 0x000fe2000bf05070 */
[----:B------:R0:W5:Y:S01]  /*b5e0*/  @P4 LDG.E R8, desc[UR36][R4.64] ;  /* 0x0000002404084981 */ /* 0x000162000c1e1900 */
[----:B------:R-:W-:Y:S01]  /*b5f0*/  UMOV UR4, URZ ;  /* 0x0000003f00047c82 */ /* 0x000fe20008000000 */
[----:B------:R-:W-:Y:S01]  /*b600*/  USEL UR20, UR17, URZ, UP1 ;  /* 0x0000003f11147287 */ /* 0x000fe20008800000 */
[----:B------:R-:W-:Y:S01]  /*b610*/  IMAD.MOV.U32 R7, RZ, RZ, R11 ;  /* 0x000000ffff077224 */ /* 0x000fe200078e000b */
[----:B------:R-:W-:-:S04]  /*b620*/  UISETP.NE.AND.EX UP0, UPT, UR15, URZ, UPT, UP0 ;  /* 0x0000003f0f00728c */ /* 0x000fc8000bf05300 */
[----:B------:R-:W-:Y:S02]  /*b630*/  USEL UR9, UR9, URZ, !UP0 ;  /* 0x0000003f09097287 */ /* 0x000fe4000c000000 */
[----:B------:R-:W-:Y:S01]  /*b640*/  USEL UR21, UR16, URZ, !UP0 ;  /* 0x0000003f10157287 */ /* 0x000fe2000c000000 */
[----:B------:R-:W-:Y:S02]  /*b650*/  ULDC.64 UR12, c[0x0][UR22+0x218] ;  /* 0x00008600160c7abb */ /* 0x000fe40008000a00 */
[----:B------:R-:W-:Y:S01]  /*b660*/  ULDC.64 UR16, c[0x0][UR22+0x220] ;  /* 0x0000880016107abb */ /* 0x000fe20008000a00 */
[----:B------:R-:W-:Y:S01]  /*b670*/  ULDC.64 UR18, c[0x0][UR22+0x228] ;  /* 0x00008a0016127abb */ /* 0x000fe20008000a00 */
[----:B------:R-:W-:Y:S01]  /*b680*/  UIMAD.WIDE.U32 UR14, UR12, UR23, URZ ;  /* 0x000000170c0e72a5 */ /* 0x000fe2000f8e003f */
[----:B0-----:R-:W-:Y:S01]  /*b690*/  @P1 IMAD.HI.U32 R4, R11, R6, RZ ;  /* 0x000000060b041227 */ /* 0x001fe200078e00ff */
[----:B------:R-:W-:Y:S02]  /*b6a0*/  UIMAD UR23, UR13, UR23, URZ ;  /* 0x000000170d1772a4 */ /* 0x000fe4000f8e023f */
[----:B------:R-:W-:-:S02]  /*b6b0*/  UIMAD UR17, UR17, UR9, URZ ;  /* 0x00000009111172a4 */ /* 0x000fc4000f8e023f */
[----:B------:R-:W-:Y:S01]  /*b6c0*/  UIMAD.WIDE.U32 UR24, UR18, UR20, URZ ;  /* 0x00000014121872a5 */ /* 0x000fe2000f8e003f */
[----:B-1----:R-:W-:Y:S01]  /*b6d0*/  @P1 SHF.R.U32.HI R7, RZ, R9, R4 ;  /* 0x00000009ff071219 */ /* 0x002fe20000011604 */
[----:B------:R-:W-:Y:S02]  /*b6e0*/  UIMAD.WIDE.U32 UR12, UR16, UR9, URZ ;  /* 0x00000009100c72a5 */ /* 0x000fe4000f8e003f */
[----:B------:R-:W-:Y:S01]  /*b6f0*/  UIMAD UR18, UR19, UR20, URZ ;  /* 0x00000014131272a4 */ /* 0x000fe2000f8e023f */
[----:B------:R-:W-:Y:S01]  /*b700*/  IADD3 R6, -R7, RZ, RZ ;  /* 0x000000ff07067210 */ /* 0x000fe20007ffe1ff */
[----:B------:R-:W-:Y:S01]  /*b710*/  UIMAD UR17, UR16, UR21, UR17 ;  /* 0x00000015101172a4 */ /* 0x000fe2000f8e0211 */
[----:B------:R-:W-:Y:S01]  /*b720*/  IMAD.U32 R4, RZ, RZ, UR24 ;  /* 0x00000018ff047e24 */ /* 0x000fe2000f8e00ff */
[----:B------:R-:W-:Y:S02]  /*b730*/  UIADD3 UR18, UR25, UR18, URZ ;  /* 0x0000001219127290 */ /* 0x000fe4000fffe03f */
[----:B------:R-:W-:Y:S01]  /*b740*/  IMAD.U32 R5, RZ, RZ, UR25 ;  /* 0x00000019ff057e24 */ /* 0x000fe2000f8e00ff */
[----:B------:R-:W-:Y:S01]  /*b750*/  UIADD3 UR23, UR15, UR23, URZ ;  /* 0x000000170f177290 */ /* 0x000fe2000fffe03f */
[----:B------:R-:W-:Y:S01]  /*b760*/  IMAD R9, R3, R6, R11 ;  /* 0x0000000603097224 */ /* 0x000fe200078e020b */
[----:B------:R-:W-:Y:S01]  /*b770*/  UIADD3 UR17, UR13, UR17, URZ ;  /* 0x000000110d117290 */ /* 0x000fe2000fffe03f */
[----:B------:R-:W-:Y:S01]  /*b780*/  SHF.R.S32.HI R5, RZ, 0x1f, R7 ;  /* 0x0000001fff057819 */ /* 0x000fe20000011407 */
[----:B------:R-:W-:-:S02]  /*b790*/  IMAD.U32 R10, RZ, RZ, UR18 ;  /* 0x00000012ff0a7e24 */ /* 0x000fc4000f8e00ff */
[----:B------:R-:W-:Y:S02]  /*b7a0*/  SHF.R.S32.HI R6, RZ, 0x1f, R9 ;  /* 0x0000001fff067819 */ /* 0x000fe40000011409 */
[----:B--2---:R-:W-:-:S13]  /*b7b0*/  @P0 R2UR UR4, R19 ;  /* 0x00000000130402ca */ /* 0x004fda00000e0000 */
[----:B------:R-:W-:Y:S02]  /*b7c0*/  UIADD3 UR14, UP0, UP2, UR12, UR14, UR4 ;  /* 0x0000000e0c0e7290 */ /* 0x000fe4000fa1e004 */
[----:B------:R-:W-:Y:S01]  /*b7d0*/  USHF.R.S32.HI UR16, URZ, 0x1f, UR4 ;  /* 0x0000001f3f107899 */ /* 0x000fe20008011404 */
[----:B------:R-:W-:-:S03]  /*b7e0*/  ULDC.64 UR12, c[0x0][UR22+0x210] ;  /* 0x00008400160c7abb */ /* 0x000fc60008000a00 */
[----:B------:R-:W-:Y:S01]  /*b7f0*/  IADD3 R4, P2, P3, R7, UR14, R4 ;  /* 0x0000000e07047c10 */ /* 0x000fe2000fb5e004 */
[----:B------:R-:W-:Y:S01]  /*b800*/  UIADD3.X UR14, UR17, UR23, UR16, UP0, UP2 ;  /* 0x00000017110e7290 */ /* 0x000fe200087e4410 */
[----:B------:R-:W-:-:S04]  /*b810*/  IMAD R7, R9, UR13, RZ ;  /* 0x0000000d09077c24 */ /* 0x000fc8000f8e02ff */
[----:B------:R-:W-:Y:S01]  /*b820*/  IMAD R7, R6, UR12, R7 ;  /* 0x0000000c06077c24 */ /* 0x000fe2000f8e0207 */
[----:B------:R-:W-:Y:S01]  /*b830*/  IADD3.X R5, R5, UR14, R10, P2, P3 ;  /* 0x0000000e05057c10 */ /* 0x000fe200097e640a */
        /* <DEDUP_REMOVED lines=12> */
.L_x_5677:
[----:B------:R-:W2:Y:S01]  /*b900*/  LDL R12, [R1+0x10] ;  /* 0x00001000010c7983 */ /* 0x000ea20000100800 */
[----:B-----5:R-:W-:Y:S01]  /*b910*/  IMAD R19, R8, R3, RZ ;  /* 0x0000000308137224 */ /* 0x020fe200078e02ff */
[----:B------:R-:W-:Y:S02]  /*b920*/  LOP3.LUT P0, RZ, R217, 0x3, RZ, 0xc0, !PT ;  /* 0x00000003d9ff7812 */ /* 0x000fe4000780c0ff */
[----:B------:R-:W-:Y:S01]  /*b930*/  SHFL.IDX PT, R4, R9, RZ, 0x1c1f ;  /* 0x001c1fff09047589 */ /* 0x000fe200000e0000 */
[----:B------:R-:W-:-:S03]  /*b940*/  PLOP3.LUT P3, PT, PT, PT, UP1, 0x80, 0x0 ;  /* 0x000000000000781c */ /* 0x000fc60003f6f018 */
[----:B------:R-:W0:Y:S04]  /*b950*/  SHFL.IDX PT, R5, R10, RZ, 0x1c1f ;  /* 0x001c1fff0a057589 */ /* 0x000e2800000e0000 */
[----:B------:R-:W-:Y:S04]  /*b960*/  SHFL.IDX PT, R6, R9, 0x1, 0x1c1f ;  /* 0x003c1f0009067f89 */ /* 0x000fe800000e0000 */
[----:B------:R-:W1:Y:S01]  /*b970*/  SHFL.IDX PT, R7, R10, 0x1, 0x1c1f ;  /* 0x003c1f000a077f89 */ /* 0x000e6200000e0000 */
[----:B--2---:R-:W-:-:S04]  /*b980*/  VIADD R12, R12, UR42 ;  /* 0x0000002a0c0c7c36 */ /* 0x004fc80008000000 */
        /* <DEDUP_REMOVED lines=8> */
[----:B------:R-:W-:Y:S01]  /*ba10*/  IMAD.SHL.U32 R67, R18, 0x8, RZ ;  /* 0x0000000812437824 */ /* 0x000fe200078e00ff */
[----:B------:R-:W1:Y:S01]  /*ba20*/  @P1 LDC R21, c[0x0][0xbec] ;  /* 0x0002fb00ff151b82 */ /* 0x000e620000000800 */
[----:B0-----:R-:W-:Y:S01]  /*ba30*/  IMAD.MOV.U32 R5, RZ, RZ, 0x2 ;  /* 0x00000002ff057424 */ /* 0x001fe200078e00ff */
[----:B------:R-:W-:Y:S01]  /*ba40*/  ULDC.64 UR14, c[0x0][0xaa0] ;  /* 0x0002a800000e7ab9 */ /* 0x000fe20000000a00 */
[----:B------:R-:W-:Y:S01]  /*ba50*/  IMAD R4, R215, 0x40, R67 ;  /* 0x00000040d7047824 */ /* 0x000fe200078e0243 */
[----:B------:R-:W-:-:S03]  /*ba60*/  R2UR UR17, R197 ;  /* 0x00000000c51172ca */ /* 0x000fc600000e0000 */
[----:B------:R-:W-:Y:S01]  /*ba70*/  IMAD.WIDE R4, R4, R5, UR10 ;  /* 0x0000000a04047e25 */ /* 0x000fe2000f8e0205 */
[----:B------:R-:W0:Y:S02]  /*ba80*/  @P1 LDC R63, c[0x0][0xbf0] ;  /* 0x0002fc00ff3f1b82 */ /* 0x000e240000000800 */
[C---:B------:R-:W-:Y:S01]  /*ba90*/  IADD3 R33, P2, R4.reuse, 0x5000, RZ ;  /* 0x0000500004217810 */ /* 0x040fe20007f5e0ff */
[----:B------:R-:W-:Y:S01]  /*baa0*/  UIMAD UR12, UR16, UR14, URZ ;  /* 0x0000000e100c72a4 */ /* 0x000fe2000f8e023f */
[C---:B------:R-:W-:Y:S02]  /*bab0*/  IADD3 R9, P4, R4.reuse, 0x1000, RZ ;  /* 0x0000100004097810 */ /* 0x040fe40007f9e0ff */
[----:B------:R-:W-:Y:S02]  /*bac0*/  LOP3.LUT R32, R33, 0x380, RZ, 0xc0, !PT ;  /* 0x0000038021207812 */ /* 0x000fe400078ec0ff */
[----:B------:R-:W-:Y:S02]  /*bad0*/  IADD3 R13, P3, R4, 0x2000, RZ ;  /* 0x00002000040d7810 */ /* 0x000fe40007f7e0ff */
[----:B------:R-:W-:-:S02]  /*bae0*/  SHF.R.U64 R32, R32, 0x3, RZ ;  /* 0x0000000320207819 */ /* 0x000fc400000012ff */
[----:B------:R-:W-:Y:S02]  /*baf0*/  IADD3 R25, P6, R4, 0x3000, RZ ;  /* 0x0000300004197810 */ /* 0x000fe40007fde0ff */
[----:B------:R-:W-:Y:S01]  /*bb00*/  LOP3.LUT R32, R32, R33, RZ, 0x3c, !PT ;  /* 0x0000002120207212 */ /* 0x000fe200078e3cff */
[--C-:B------:R-:W-:Y:S01]  /*bb10*/  IMAD.X R33, RZ, RZ, R5.reuse, P2 ;  /* 0x000000ffff217224 */ /* 0x100fe200010e0605 */
[C---:B------:R-:W-:Y:S02]  /*bb20*/  IADD3 R7, P2, R4.reuse, 0xb000, RZ ;  /* 0x0000b00004077810 */ /* 0x040fe40007f5e0ff */
        /* <DEDUP_REMOVED lines=10> */
[----:B------:R-:W-:Y:S01]  /*bbd0*/  LOP3.LUT R28, R29, 0x380, RZ, 0xc0, !PT ;  /* 0x000003801d1c7812 */ /* 0x000fe200078ec0ff */
[----:B------:R-:W-:Y:S01]  /*bbe0*/  UIADD3 UR11, UR11, UR12, URZ ;  /* 0x0000000c0b0b7290 */ /* 0x000fe2000fffe03f */
[----:B------:R-:W-:Y:S02]  /*bbf0*/  LOP3.LUT R56, R0, R7, RZ, 0x3c, !PT ;  /* 0x0000000700387212 */ /* 0x000fe400078e3cff */
[----:B------:R-:W-:Y:S01]  /*bc00*/  LEA R0, R18, R215, 0x5 ;  /* 0x000000d712007211 */ /* 0x000fe200078e28ff */
[----:B------:R-:W-:Y:S01]  /*bc10*/  ULDC.64 UR12, c[0x0][0xae8] ;  /* 0x0002ba00000c7ab9 */ /* 0x000fe20000000a00 */
[----:B------:R-:W-:Y:S02]  /*bc20*/  SHF.R.U64 R8, R8, 0x3, RZ ;  /* 0x0000000308087819 */ /* 0x000fe400000012ff */
[----:B------:R-:W-:Y:S02]  /*bc30*/  SHF.R.U64 R12, R12, 0x3, RZ ;  /* 0x000000030c0c7819 */ /* 0x000fe400000012ff */
[----:B------:R-:W-:-:S02]  /*bc40*/  SHF.R.U64 R24, R24, 0x3, RZ ;  /* 0x0000000318187819 */ /* 0x000fc400000012ff */
[----:B------:R-:W-:Y:S01]  /*bc50*/  SHF.R.U64 R28, R28, 0x3, RZ ;  /* 0x000000031c1c7819 */ /* 0x000fe200000012ff */
[----:B------:R-:W-:Y:S01]  /*bc60*/  UIMAD.WIDE.U32 UR10, UR17, UR12, UR10 ;  /* 0x0000000c110a72a5 */ /* 0x000fe2000f8e000a */
[----:B------:R-:W-:Y:S01]  /*bc70*/  LOP3.LUT R8, R8, R9, RZ, 0x3c, !PT ;  /* 0x0000000908087212 */ /* 0x000fe200078e3cff */
[----:B------:R-:W-:Y:S01]  /*bc80*/  VIADD R60, R0, UR42 ;  /* 0x0000002a003c7c36 */ /* 0x000fe20008000000 */
[----:B------:R-:W-:Y:S01]  /*bc90*/  LOP3.LUT R12, R12, R13, RZ, 0x3c, !PT ;  /* 0x0000000d0c0c7212 */ /* 0x000fe200078e3cff */
[--C-:B------:R-:W-:Y:S01]  /*bca0*/  IMAD.X R13, RZ, RZ, R5.reuse, P3 ;  /* 0x000000ffff0d7224 */ /* 0x100fe200018e0605 */
[----:B------:R-:W-:Y:S01]  /*bcb0*/  LOP3.LUT R24, R24, R25, RZ, 0x3c, !PT ;  /* 0x0000001918187212 */ /* 0x000fe200078e3cff */
[--C-:B------:R-:W-:Y:S01]  /*bcc0*/  IMAD.X R25, RZ, RZ, R5.reuse, P6 ;  /* 0x000000ffff197224 */ /* 0x100fe200030e0605 */
[----:B------:R-:W-:Y:S01]  /*bcd0*/  LOP3.LUT R28, R28, R29, RZ, 0x3c, !PT ;  /* 0x0000001d1c1c7212 */ /* 0x000fe200078e3cff */
[----:B------:R-:W-:Y:S01]  /*bce0*/  IMAD.X R29, RZ, RZ, R5, P5 ;  /* 0x000000ffff1d7224 */ /* 0x000fe200028e0605 */
[----:B------:R-:W-:Y:S01]  /*bcf0*/  IADD3.X R9, RZ, R5, RZ, P4, !PT ;  /* 0x00000005ff097210 */ /* 0x000fe200027fe4ff */
[----:B------:R-:W-:Y:S01]  /*bd00*/  USHF.R.S32.HI UR4, URZ, 0x1f, UR9 ;  /* 0x0000001f3f047899 */ /* 0x000fe20008011409 */
[C---:B------:R-:W-:Y:S01]  /*bd10*/  IADD3 R37, P0, R4.reuse, 0x6000, RZ ;  /* 0x0000600004257810 */ /* 0x040fe20007f1e0ff */
[----:B------:R-:W-:Y:S01]  /*bd20*/  UIMAD UR11, UR17, UR13, UR11 ;  /* 0x0000000d110b72a4 */ /* 0x000fe2000f8e020b */
[----:B------:R-:W-:Y:S01]  /*bd30*/  IADD3 R41, P4, R4, 0x7000, RZ ;  /* 0x0000700004297810 */ /* 0x000fe20007f9e0ff */
[----:B-1----:R-:W-:Y:S01]  /*bd40*/  @P1 IMAD.HI.U32 R0, R60, R21, RZ ;  /* 0x000000153c001227 */ /* 0x002fe200078e00ff */
[C---:B------:R-:W-:Y:S01]  /*bd50*/  IADD3 R45, P3, R4.reuse, 0x8000, RZ ;  /* 0x00008000042d7810 */ /* 0x040fe20007f7e0ff */
[----:B------:R-:W-:Y:S01]  /*bd60*/  ULDC.64 UR12, c[0x0][0xaf0] ;  /* 0x0002bc00000c7ab9 */ /* 0x000fe20000000a00 */
[C---:B------:R-:W-:Y:S01]  /*bd70*/  IADD3 R49, P6, R4.reuse, 0x9000, RZ ;  /* 0x0000900004317810 */ /* 0x040fe20007fde0ff */
[----:B------:R-:W-:Y:S01]  /*bd80*/  IMAD.MOV.U32 R61, RZ, RZ, R60 ;  /* 0x000000ffff3d7224 */ /* 0x000fe200078e003c */
[----:B------:R-:W-:Y:S01]  /*bd90*/  IADD3 R53, P5, R4, 0xa000, RZ ;  /* 0x0000a00004357810 */ /* 0x000fe20007fbe0ff */
[----:B------:R-:W-:Y:S01]  /*bda0*/  UIMAD UR4, UR4, UR12, URZ ;  /* 0x0000000c040472a4 */ /* 0x000fe2000f8e023f */
[----:B------:R-:W-:Y:S01]  /*bdb0*/  LOP3.LUT R36, R37, 0x380, RZ, 0xc0, !PT ;  /* 0x0000038025247812 */ /* 0x000fe200078ec0ff */
[----:B------:R-:W5:Y:S01]  /*bdc0*/  LD.E.128 R12, desc[UR36][R12.64] ;  /* 0x000000240c0c7980 */ /* 0x000f62000c101d00 */
[----:B------:R-:W-:-:S02]  /*bdd0*/  LOP3.LUT R40, R41, 0x380, RZ, 0xc0, !PT ;  /* 0x0000038029287812 */ /* 0x000fc400078ec0ff */
[----:B------:R-:W-:Y:S01]  /*bde0*/  LOP3.LUT R44, R45, 0x380, RZ, 0xc0, !PT ;  /* 0x000003802d2c7812 */ /* 0x000fe200078ec0ff */
[----:B------:R-:W5:Y:S01]  /*bdf0*/  LD.E.128 R24, desc[UR36][R24.64] ;  /* 0x0000002418187980 */ /* 0x000f62000c101d00 */
[----:B------:R-:W-:Y:S02]  /*be00*/  LOP3.LUT R48, R49, 0x380, RZ, 0xc0, !PT ;  /* 0x0000038031307812 */ /* 0x000fe400078ec0ff */
[----:B------:R-:W-:Y:S02]  /*be10*/  LOP3.LUT R52, R53, 0x380, RZ, 0xc0, !PT ;  /* 0x0000038035347812 */ /* 0x000fe400078ec0ff */
[----:B------:R-:W-:Y:S01]  /*be20*/  LOP3.LUT R11, R4, 0x380, RZ, 0xc0, !PT ;  /* 0x00000380040b7812 */ /* 0x000fe200078ec0ff */
[----:B------:R-:W-:Y:S01]  /*be30*/  UIMAD UR4, UR9, UR13, UR4 ;  /* 0x0000000d090472a4 */ /* 0x000fe2000f8e0204 */
[----:B0-----:R-:W-:Y:S01]  /*be40*/  @P1 SHF.R.U32.HI R61, RZ, R63, R0 ;  /* 0x0000003fff3d1219 */ /* 0x001fe20000011600 */
[----:B------:R-:W-:Y:S01]  /*be50*/  UIMAD.WIDE.U32 UR10, UR9, UR12, UR10 ;  /* 0x0000000c090a72a5 */ /* 0x000fe2000f8e000a */
[----:B------:R-:W-:Y:S01]  /*be60*/  SHF.R.U64 R36, R36, 0x3, RZ ;  /* 0x0000000324247819 */ /* 0x000fe200000012ff */
[----:B------:R-:W5:Y:S01]  /*be70*/  LD.E.128 R28, desc[UR36][R28.64] ;  /* 0x000000241c1c7980 */ /* 0x000f62000c101d00 */
[----:B------:R-:W-:-:S02]  /*be80*/  SHF.R.U64 R40, R40, 0x3, RZ ;  /* 0x0000000328287819 */ /* 0x000fc400000012ff */
[----:B------:R-:W-:Y:S01]  /*be90*/  SHF.R.U64 R44, R44, 0x3, RZ ;  /* 0x000000032c2c7819 */ /* 0x000fe200000012ff */
[----:B------:R-:W5:Y:S01]  /*bea0*/  LD.E.128 R56, desc[UR36][R56.64] ;  /* 0x0000002438387980 */ /* 0x000f62000c101d00 */
[----:B------:R-:W-:Y:S02]  /*beb0*/  SHF.R.U64 R48, R48, 0x3, RZ ;  /* 0x0000000330307819 */ /* 0x000fe400000012ff */
[----:B------:R-:W-:Y:S02]  /*bec0*/  SHF.R.U64 R52, R52, 0x3, RZ ;  /* 0x0000000334347819 */ /* 0x000fe400000012ff */
[----:B------:R-:W-:Y:S01]  /*bed0*/  SHF.R.U64 R11, R11, 0x3, RZ ;  /* 0x000000030b0b7819 */ /* 0x000fe200000012ff */
[----:B------:R-:W-:Y:S01]  /*bee0*/  UIADD3 UR4, UR11, UR4, URZ ;  /* 0x000000040b047290 */ /* 0x000fe2000fffe03f */
        /* <DEDUP_REMOVED lines=13> */
[----:B------:R-:W-:Y:S01]  /*bfc0*/  ULDC.64 UR12, c[0x0][0xae0] ;  /* 0x0002b800000c7ab9 */ /* 0x000fe20000000a00 */
[----:B------:R-:W-:Y:S01]  /*bfd0*/  IMAD R63, R3, R2, R60 ;  /* 0x00000002033f7224 */ /* 0x000fe200078e023c */
[----:B------:R-:W5:Y:S01]  /*bfe0*/  LD.E.128 R8, desc[UR36][R8.64] ;  /* 0x0000002408087980 */ /* 0x000f62000c101d00 */
[----:B------:R-:W-:-:S02]  /*bff0*/  IMAD R0, R0, UR12, RZ ;  /* 0x0000000c00007c24 */ /* 0x000fc4000f8e02ff */
[----:B------:R-:W-:Y:S01]  /*c000*/  IMAD.U32 R21, RZ, RZ, UR11 ;  /* 0x0000000bff157e24 */ /* 0x000fe2000f8e00ff */
[----:B------:R-:W5:Y:S01]  /*c010*/  LD.E.128 R4, desc[UR36][R4.64] ;  /* 0x0000002404047980 */ /* 0x000f62000c101d00 */
[----:B------:R-:W-:Y:S01]  /*c020*/  IMAD.U32 R20, RZ, RZ, UR10 ;  /* 0x0000000aff147e24 */ /* 0x000fe2000f8e00ff */
[----:B------:R-:W-:Y:S01]  /*c030*/  ULDC.64 UR10, c[0x0][0xad8] ;  /* 0x0002b600000a7ab9 */ /* 0x000fe20000000a00 */
[----:B------:R-:W-:Y:S01]  /*c040*/  IMAD.U32 R21, RZ, RZ, UR4 ;  /* 0x00000004ff157e24 */ /* 0x000fe2000f8e00ff */
[----:B------:R-:W5:Y:S01]  /*c050*/  LD.E.128 R36, desc[UR36][R36.64] ;  /* 0x0000002424247980 */ /* 0x000f62000c101d00 */
[C---:B------:R-:W-:Y:S01]  /*c060*/  IMAD R65, R61.reuse, UR13, R0 ;  /* 0x0000000d3d417c24 */ /* 0x040fe2000f8e0200 */
[----:B------:R-:W-:Y:S02]  /*c070*/  SHF.R.S32.HI R0, RZ, 0x1f, R63 ;  /* 0x0000001fff007819 */ /* 0x000fe4000001143f */
[----:B------:R-:W5:Y:S01]  /*c080*/  LD.E.128 R40, desc[UR36][R40.64] ;  /* 0x0000002428287980 */ /* 0x000f62000c101d00 */
[----:B------:R-:W-:-:S03]  /*c090*/  IMAD.WIDE.U32 R2, R61, UR12, R20 ;  /* 0x0000000c3d027c25 */ /* 0x000fc6000f8e0014 */
        /* <DEDUP_REMOVED lines=11> */
[----:B------:R-:W-:Y:S01]  /*c150*/  VIADD R64, R215, UR42 ;  /* 0x0000002ad7407c36 */ /* 0x000fe20008000000 */
[----:B------:R-:W-:Y:S01]  /*c160*/  UIADD3 UR8, UR8, 0x30820, URZ ;  /* 0x0003082008087890 */ /* 0x000fe2000fffe03f */
[C---:B------:R-:W-:Y:S02]  /*c170*/  IMAD R21, R63.reuse, UR11, R20 ;  /* 0x0000000b3f157c24 */ /* 0x040fe4000f8e0214 */
[----:B------:R-:W-:Y:S01]  /*c180*/  IMAD.WIDE.U32 R2, R63, UR10, R2 ;  /* 0x0000000a3f027c25 */ /* 0x000fe2000f8e0002 */
[----:B------:R-:W-:Y:S01]  /*c190*/  ISETP.GE.AND P2, PT, R64, R19, PT ;  /* 0x000000134000720c */ /* 0x000fe20003f46270 */
[----:B------:R-:W-:Y:S01]  /*c1a0*/  ULDC.64 UR10, c[0x0][0xa80] ;  /* 0x0002a000000a7ab9 */ /* 0x000fe20000000a00 */
[----:B------:R-:W-:Y:S02]  /*c1b0*/  UPRMT UR8, URZ, 0x654, UR8 ;  /* 0x000006543f087896 */ /* 0x000fe40008000008 */
[----:B------:R-:W-:-:S02]  /*c1c0*/  IADD3 R3, R3, R21, RZ ;  /* 0x0000001503037210 */ /* 0x000fc40007ffe0ff */
[----:B------:R-:W-:Y:S01]  /*c1d0*/  LEA R62, P3, R2, UR10, 0x1 ;  /* 0x0000000a023e7c11 */ /* 0x000fe2000f8608ff */
[----:B------:R-:W-:-:S03]  /*c1e0*/  VIADD R0, R64, 0x20 ;  /* 0x0000002040007836 */ /* 0x000fc60000000000 */
[----:B------:R-:W-:Y:S01]  /*c1f0*/  LEA.HI.X R63, R2, UR11, R3, 0x1, P3 ;  /* 0x0000000b023f7c11 */ /* 0x000fe200098f0c03 */
[----:B------:R-:W-:Y:S01]  /*c200*/  VIADD R20, R64, 0x40 ;  /* 0x0000004040147836 */ /* 0x000fe20000000000 */
[-C--:B------:R-:W-:Y:S01]  /*c210*/  ISETP.GE.AND P0, PT, R0, R19.reuse, PT ;  /* 0x000000130000720c */ /* 0x080fe20003f06270 */
[C---:B------:R-:W-:Y:S01]  /*c220*/  VIADD R65, R67.reuse, 0x40 ;  /* 0x0000004043417836 */ /* 0x040fe20000000000 */
[----:B0-----:R-:W-:Y:S01]  /*c230*/  SYNCS.ARRIVE.TRANS64.RED.A1T0 RZ, [UR8], RZ ;  /* 0x000000ffffff79a7 */ /* 0x001fe20008100408 */
[----:B------:R-:W-:Y:S01]  /*c240*/  VIADD R69, R67, 0x80 ;  /* 0x0000008043457836 */ /* 0x000fe20000000000 */
[----:B------:R0:W1:Y:S01]  /*c250*/  SHFL.IDX PT, R60, R62, RZ, 0x181f ;  /* 0x00181fff3e3c7589 */ /* 0x00006200000e0000 */
[----:B------:R-:W-:Y:S03]  /*c260*/  BSSY B1, `(.L_x_5679) ;  /* 0x0000014000017945 */ /* 0x000fe60003800000 */
[----:B------:R0:W2:Y:S01]  /*c270*/  SHFL.IDX PT, R0, R63, RZ, 0x181f ;  /* 0x00181fff3f007589 */ /* 0x0000a200000e0000 */
[----:B------:R-:W-:-:S02]  /*c280*/  ISETP.GE.AND P1, PT, R20, R19, PT ;  /* 0x000000131400720c */ /* 0x000fc40003f26270 */
        /* <DEDUP_REMOVED lines=17> */
.L_x_5680:
[----:B------:R-:W-:Y:S05]  /*c3a0*/  BSYNC B1 ;  /* 0x0000000000017941 */ /* 0x000fea0003800000 */
.L_x_5679:
[----:B--2---:R2:W3:Y:S01]  /*c3b0*/  SHFL.IDX PT, R0, R63, 0x1, 0x181f ;  /* 0x00381f003f007f89 */ /* 0x0044e200000e0000 */
[----:B------:R-:W-:Y:S03]  /*c3c0*/  BSSY B1, `(.L_x_5681) ;  /* 0x0000010000017945 */ /* 0x000fe60003800000 */
[----:B0----5:R2:W0:Y:S01]  /*c3d0*/  SHFL.IDX PT, R6, R62, 0x1, 0x181f ;  /* 0x00381f003e067f89 */ /* 0x02142200000e0000 */
        /* <DEDUP_REMOVED lines=14> */
.L_x_5682:
[----:B------:R-:W-:Y:S05]  /*c4c0*/  BSYNC B1 ;  /* 0x0000000000017941 */ /* 0x000fea0003800000 */
.L_x_5681:
[----:B---3--:R3:W1:Y:S01]  /*c4d0*/  SHFL.IDX PT, R0, R63, 0x2, 0x181f ;  /* 0x00581f003f007f89 */ /* 0x00866200000e0000 */
[----:B------:R-:W-:Y:S03]  /*c4e0*/  BSSY B1, `(.L_x_5683) ;  /* 0x0000010000017945 */ /* 0x000fe60003800000 */
[----:B0---4-:R3:W0:Y:S01]  /*c4f0*/  SHFL.IDX PT, R6, R62, 0x2, 0x181f ;  /* 0x00581f003e067f89 */ /* 0x01162200000e0000 */
        /* <DEDUP_REMOVED lines=8> */
[-C--:B-1----:R-:W-:Y:S02]  /*c580*/  @!P3 LEA.HI.X R3, R67, R0.reuse, R66, 0x1, P0 ;  /* 0x000000004303b211 */ /* 0x082fe400000f0c42 */
[-C--:B------:R-:W-:Y:S02]  /*c590*/  @!P4 LEA.HI.X R5, R65, R0.reuse, R68, 0x1, P1 ;  /* 0x000000004105c211 */ /* 0x080fe400008f0c44 */
[----:B------:R-:W-:Y:S01]  /*c5a0*/  @!P5 LEA.HI.X R7, R69, R0, R70, 0x1, P2 ;  /* 0x000000004507d211 */ /* 0x000fe200010f0c46 */
[----:B------:R4:W-:Y:S04]  /*c5b0*/  @!P3 ST.E.128 desc[UR36][R2.64], R12 ;  /* 0x0000000c0200b985 */ /* 0x0009e8000c101d24 */
[----:B------:R4:W-:Y:S04]  /*c5c0*/  @!P4 ST.E.128 desc[UR36][R4.64], R36 ;  /* 0x000000240400c985 */ /* 0x0009e8000c101d24 */
[----:B------:R4:W-:Y:S02]  /*c5d0*/  @!P5 ST.E.128 desc[UR36][R6.64], R52 ;  /* 0x000000340600d985 */ /* 0x0009e4000c101d24 */
.L_x_5684:
[----:B------:R-:W-:Y:S05]  /*c5e0*/  BSYNC B1 ;  /* 0x0000000000017941 */ /* 0x000fea0003800000 */
.L_x_5683:
[----:B-1----:R-:W-:Y:S01]  /*c5f0*/  VIADD R0, R64, 0x60 ;  /* 0x0000006040007836 */ /* 0x002fe20000000000 */
[----:B--23--:R-:W1:Y:S04]  /*c600*/  SHFL.IDX PT, R63, R63, 0x3, 0x181f ;  /* 0x00781f003f3f7f89 */ /* 0x00ce6800000e0000 */
[----:B------:R-:W-:Y:S01]  /*c610*/  ISETP.GE.AND P0, PT, R0, R19, PT ;  /* 0x000000130000720c */ /* 0x000fe20003f06270 */
[----:B------:R-:W2:-:S12]  /*c620*/  SHFL.IDX PT, R62, R62, 0x3, 0x181f ;  /* 0x00781f003e3e7f89 */ /* 0x000e9800000e0000 */
[----:B------:R-:W-:Y:S05]  /*c630*/  @P0 BRA `(.L_x_5685) ;  /* 0x0000002000180947 */ /* 0x000fea0003800000 */
[----:B------:R-:W-:Y:S02]  /*c640*/  ULDC UR4, c[0x0][0xac8] ;  /* 0x0002b20000047ab9 */ /* 0x000fe40000000800 */
[----:B------:R-:W-:Y:S02]  /*c650*/  ISETP.GE.AND P2, PT, R67, UR4, PT ;  /* 0x0000000443007c0c */ /* 0x000fe4000bf46270 */
[----:B------:R-:W-:-:S11]  /*c660*/  ISETP.GE.AND P3, PT, R65, UR4, PT ;  /* 0x0000000441007c0c */ /* 0x000fd6000bf66270 */
[-C--:B--2-4-:R-:W-:Y:S02]  /*c670*/  @!P2 LEA R2, P0, R67, R62.reuse, 0x1 ;  /* 0x0000003e4302a211 */ /* 0x094fe400078008ff */
[----:B------:R-:W-:Y:S02]  /*c680*/  @!P3 LEA R4, P1, R65, R62, 0x1 ;  /* 0x0000003e4104b211 */ /* 0x000fe400078208ff */
[-C--:B-1----:R-:W-:Y:S02]  /*c690*/  @!P2 LEA.HI.X R3, R67, R63.reuse, R66, 0x1, P0 ;  /* 0x0000003f4303a211 */ /* 0x082fe400000f0c42 */
[----:B------:R-:W-:Y:S02]  /*c6a0*/  @!P3 LEA.HI.X R5, R65, R63, R68, 0x1, P1 ;  /* 0x0000003f4105b211 */ /* 0x000fe400008f0c44 */
[----:B------:R-:W-:Y:S01]  /*c6b0*/  ISETP.GE.AND P0, PT, R69, UR4, PT ;  /* 0x0000000445007c0c */ /* 0x000fe2000bf06270 */
[----:B------:R1:W-:Y:S04]  /*c6c0*/  @!P2 ST.E.128 desc[UR36][R2.64], R24 ;  /* 0x000000180200a985 */ /* 0x0003e8000c101d24 */
[----:B------:R1:W-:Y:S08]  /*c6d0*/  @!P3 ST.E.128 desc[UR36][R4.64], R40 ;  /* 0x000000280400b985 */ /* 0x0003f0000c101d24 */
[----:B------:R-:W-:Y:S05]  /*c6e0*/  @P0 BRA `(.L_x_5685) ;  /* 0x0000001c00ec0947 */ /* 0x000fea0003800000 */
[----:B-1----:R-:W-:-:S04]  /*c6f0*/  LEA R2, P0, R69, R62, 0x1 ;  /* 0x0000003e45027211 */ /* 0x002fc800078008ff */
[----:B------:R-:W-:-:S05]  /*c700*/  LEA.HI.X R3, R69, R63, R70, 0x1, P0 ;  /* 0x0000003f45037211 */ /* 0x000fca00000f0c46 */
[----:B------:R1:W-:Y:S01]  /*c710*/  ST.E.128 desc[UR36][R2.64], R56 ;  /* 0x0000003802007985 */ /* 0x0003e2000c101d24 */
[----:B------:R-:W-:Y:S05]  /*c720*/  BRA `(.L_x_5685) ;  /* 0x0000001c00dc7947 */ /* 0x000fea0003800000 */
.L_x_5678:
        /* <DEDUP_REMOVED lines=16> */
[----:B------:R-:W-:Y:S01]  /*c830*/  UIMAD.WIDE.U32 UR10, UR18, UR12, UR10 ;  /* 0x0000000c120a72a5 */ /* 0x000fe2000f8e000a */
[----:B------:R-:W-:Y:S01]  /*c840*/  SHF.R.S32.HI R86, RZ, 0x1f, R212 ;  /* 0x0000001fff567819 */ /* 0x000fe200000114d4 */
[----:B------:R-:W-:Y:S01]  /*c850*/  UPRMT UR8, URZ, 0x654, UR8 ;  /* 0x000006543f087896 */ /* 0x000fe20008000008 */
[----:B------:R-:W-:Y:S01]  /*c860*/  SHF.R.S32.HI R19, RZ, 0x1f, R213 ;  /* 0x0000001fff137819 */ /* 0x000fe200000114d5 */
        /* <DEDUP_REMOVED lines=37> */
[----:B------:R-:W-:Y:S02]  /*cac0*/  ISETP.GE.AND P4, PT, R16, UR4, PT ;  /* 0x0000000410007c0c */ /* 0x000fe4000bf86270 */
[----:B------:R-:W-:Y:S02]  /*cad0*/  ISETP.GE.AND P1, PT, R213, UR4, PT ;  /* 0x00000004d5007c0c */ /* 0x000fe4000bf26270 */
[----:B------:R-:W-:Y:S02]  /*cae0*/  ISETP.GE.AND P2, PT, R194, UR4, PT ;  /* 0x00000004c2007c0c */ /* 0x000fe4000bf46270 */
[----:B------:R-:W-:Y:S02]  /*caf0*/  IADD3 R11, R16, 0x18, RZ ;  /* 0x00000018100b7810 */ /* 0x000fe40007ffe0ff */
[----:B------:R-:W-:-:S02]  /*cb00*/  SHF.R.S32.HI R9, RZ, 0x1f, R194 ;  /* 0x0000001fff097819 */ /* 0x000fc400000114c2 */
[----:B------:R-:W-:Y:S02]  /*cb10*/  ISETP.GE.AND P3, PT, R11, UR4, PT ;  /* 0x000000040b007c0c */ /* 0x000fe4000bf66270 */
[----:B------:R-:W-:Y:S01]  /*cb20*/  SHF.R.S32.HI R12, RZ, 0x1f, R11 ;  /* 0x0000001fff0c7819 */ /* 0x000fe2000001140b */
[----:B-12---:R-:W-:Y:S01]  /*cb30*/  @!P4 IMAD.WIDE R4, R16, 0x4, R2 ;  /* 0x000000041004c825 */ /* 0x006fe200078e0202 */
[----:B------:R-:W-:Y:S02]  /*cb40*/  SHF.R.S32.HI R15, RZ, 0x1f, R193 ;  /* 0x0000001fff0f7819 */ /* 0x000fe400000114c1 */
[-C--:B------:R-:W-:Y:S02]  /*cb50*/  @!P1 LEA R6, P5, R213, R2.reuse, 0x2 ;  /* 0x00000002d5069211 */ /* 0x080fe400078a10ff */
[----:B------:R1:W-:Y:S01]  /*cb60*/  @!P4 ST.E.64 desc[UR36][R4.64], R24 ;  /* 0x000000180400c985 */ /* 0x0003e2000c101b24 */
[----:B------:R-:W-:Y:S02]  /*cb70*/  ISETP.GE.AND P4, PT, R13, UR4, PT ;  /* 0x000000040d007c0c */ /* 0x000fe4000bf86270 */
[----:B------:R-:W-:-:S02]  /*cb80*/  @!P2 LEA R8, P6, R194, R2, 0x2 ;  /* 0x00000002c208a211 */ /* 0x000fc400078c10ff */
[-C--:B------:R-:W-:Y:S02]  /*cb90*/  @!P1 LEA.HI.X R7, R213, R3.reuse, R19, 0x2, P5 ;  /* 0x00000003d5079211 */ /* 0x080fe400028f1413 */
[----:B------:R-:W-:Y:S02]  /*cba0*/  ISETP.GE.AND P5, PT, R193, UR4, PT ;  /* 0x00000004c1007c0c */ /* 0x000fe4000bfa6270 */
[----:B------:R-:W-:Y:S01]  /*cbb0*/  @!P2 LEA.HI.X R9, R194, R3, R9, 0x2, P6 ;  /* 0x00000003c209a211 */ /* 0x000fe200030f1409 */
[----:B------:R2:W-:Y:S01]  /*cbc0*/  @!P1 ST.E.64 desc[UR36][R6.64], R28 ;  /* 0x0000001c06009985 */ /* 0x0005e2000c101b24 */
[-C--:B------:R-:W-:Y:S02]  /*cbd0*/  @!P3 LEA R10, P6, R11, R2.reuse, 0x2 ;  /* 0x000000020b0ab211 */ /* 0x080fe400078c10ff */
[----:B-1----:R-:W-:Y:S01]  /*cbe0*/  SHF.R.S32.HI R5, RZ, 0x1f, R13 ;  /* 0x0000001fff057819 */ /* 0x002fe2000001140d */
[----:B------:R1:W-:Y:S01]  /*cbf0*/  @!P2 ST.E.64 desc[UR36][R8.64], R32 ;  /* 0x000000200800a985 */ /* 0x0003e2000c101b24 */
[----:B------:R-:W-:-:S02]  /*cc00*/  @!P4 LEA R4, P1, R13, R2, 0x2 ;  /* 0x000000020d04c211 */ /* 0x000fc400078210ff */
[----:B------:R-:W-:Y:S02]  /*cc10*/  ISETP.GE.AND P2, PT, R192, UR4, PT ;  /* 0x00000004c0007c0c */ /* 0x000fe4000bf46270 */
[-C--:B------:R-:W-:Y:S02]  /*cc20*/  @!P4 LEA.HI.X R5, R13, R3.reuse, R5, 0x2, P1 ;  /* 0x000000030d05c211 */ /* 0x080fe400008f1405 */
[----:B------:R-:W-:Y:S02]  /*cc30*/  ISETP.GE.AND P1, PT, R23, UR4, PT ;  /* 0x0000000417007c0c */ /* 0x000fe4000bf26270 */
[-C--:B------:R-:W-:Y:S02]  /*cc40*/  @!P3 LEA.HI.X R11, R11, R3.reuse, R12, 0x2, P6 ;  /* 0x000000030b0bb211 */ /* 0x080fe400030f140c */
[C---:B------:R-:W-:Y:S02]  /*cc50*/  @!P5 LEA R12, P6, R193.reuse, R2, 0x2 ;  /* 0x00000002c10cd211 */ /* 0x040fe400078c10ff */
[----:B--2---:R-:W-:Y:S01]  /*cc60*/  SHF.R.S32.HI R7, RZ, 0x1f, R192 ;  /* 0x0000001fff077819 */ /* 0x004fe200000114c0 */
[----:B------:R-:W-:Y:S01]  /*cc70*/  @!P3 ST.E.64 desc[UR36][R10.64], R36 ;  /* 0x000000240a00b985 */ /* 0x000fe2000c101b24 */
[----:B------:R-:W-:-:S02]  /*cc80*/  @!P5 LEA.HI.X R13, R193, R3, R15, 0x2, P6 ;  /* 0x00000003c10dd211 */ /* 0x000fc400030f140f */
[----:B------:R-:W-:Y:S01]  /*cc90*/  ISETP.GE.AND P6, PT, R22, UR4, PT ;  /* 0x0000000416007c0c */ /* 0x000fe2000bfc6270 */
[----:B------:R2:W-:Y:S01]  /*cca0*/  @!P4 ST.E.64 desc[UR36][R4.64], R40 ;  /* 0x000000280400c985 */ /* 0x0005e2000c101b24 */
[-C--:B------:R-:W-:Y:S02]  /*ccb0*/  @!P2 LEA R6, P4, R192, R2.reuse, 0x2 ;  /* 0x00000002c006a211 */ /* 0x080fe400078810ff */
[----:B------:R-:W-:Y:S01]  /*ccc0*/  ISETP.GE.AND P3, PT, R212, UR4, PT ;  /* 0x00000004d4007c0c */ /* 0x000fe2000bf66270 */
[----:B------:R-:W-:Y:S01]  /*ccd0*/  @!P5 ST.E.64 desc[UR36][R12.64], R44 ;  /* 0x0000002c0c00d985 */ /* 0x000fe2000c101b24 */
[----:B-1----:R-:W-:Y:S02]  /*cce0*/  SHF.R.S32.HI R9, RZ, 0x1f, R23 ;  /* 0x0000001fff097819 */ /* 0x002fe40000011417 */
[----:B------:R-:W-:Y:S02]  /*ccf0*/  @!P1 LEA R8, P5, R23, R2, 0x2 ;  /* 0x0000000217089211 */ /* 0x000fe400078a10ff */
[----:B------:R-:W-:-:S02]  /*cd00*/  @!P2 LEA.HI.X R7, R192, R3, R7, 0x2, P4 ;  /* 0x00000003c007a211 */ /* 0x000fc400020f1407 */
[----:B------:R-:W-:Y:S02]  /*cd10*/  @!P1 LEA.HI.X R9, R23, R3, R9, 0x2, P5 ;  /* 0x0000000317099211 */ /* 0x000fe400028f1409 */
[----:B------:R-:W-:Y:S01]  /*cd20*/  ISETP.GE.AND P4, PT, R211, UR4, PT ;  /* 0x00000004d3007c0c */ /* 0x000fe2000bf86270 */
[----:B------:R1:W-:Y:S01]  /*cd30*/  @!P2 ST.E.64 desc[UR36][R6.64], R48 ;  /* 0x000000300600a985 */ /* 0x0003e2000c101b24 */
[----:B--2---:R-:W-:Y:S02]  /*cd40*/  SHF.R.S32.HI R5, RZ, 0x1f, R22 ;  /* 0x0000001fff057819 */ /* 0x004fe40000011416 */
[-C--:B------:R-:W-:Y:S01]  /*cd50*/  @!P6 LEA R4, P2, R22, R2.reuse, 0x2 ;  /* 0x000000021604e211 */ /* 0x080fe200078410ff */
[----:B------:R2:W-:Y:S01]  /*cd60*/  @!P1 ST.E.64 desc[UR36][R8.64], R52 ;  /* 0x0000003408009985 */ /* 0x0005e2000c101b24 */
[----:B------:R-:W-:Y:S02]  /*cd70*/  ISETP.GE.AND P5, PT, R210, UR4, PT ;  /* 0x00000004d2007c0c */ /* 0x000fe4000bfa6270 */
[----:B------:R-:W-:-:S02]  /*cd80*/  @!P3 LEA R10, P1, R212, R2, 0x2 ;  /* 0x00000002d40ab211 */ /* 0x000fc400078210ff */
[-C--:B------:R-:W-:Y:S02]  /*cd90*/  @!P6 LEA.HI.X R5, R22, R3.reuse, R5, 0x2, P2 ;  /* 0x000000031605e211 */ /* 0x080fe400010f1405 */
[----:B------:R-:W-:Y:S02]  /*cda0*/  @!P3 LEA.HI.X R11, R212, R3, R86, 0x2, P1 ;  /* 0x00000003d40bb211 */ /* 0x000fe400008f1456 */
[----:B------:R-:W-:Y:S01]  /*cdb0*/  ISETP.GE.AND P1, PT, R209, UR4, PT ;  /* 0x00000004d1007c0c */ /* 0x000fe2000bf26270 */
[----:B------:R3:W-:Y:S01]  /*cdc0*/  @!P6 ST.E.64 desc[UR36][R4.64], R56 ;  /* 0x000000380400e985 */ /* 0x0007e2000c101b24 */
[-C--:B-1----:R-:W-:Y:S02]  /*cdd0*/  @!P4 LEA R6, P6, R211, R2.reuse, 0x2 ;  /* 0x00000002d306c211 */ /* 0x082fe400078c10ff */
[----:B------:R-:W-:Y:S01]  /*cde0*/  ISETP.GE.AND P2, PT, R208, UR4, PT ;  /* 0x00000004d0007c0c */ /* 0x000fe2000bf46270 */
[----:B------:R1:W-:Y:S01]  /*cdf0*/  @!P3 ST.E.64 desc[UR36][R10.64], R60 ;  /* 0x0000003c0a00b985 */ /* 0x0003e2000c101b24 */
[----:B------:R-:W-:-:S02]  /*ce00*/  @!P5 LEA R12, P3, R210, R2, 0x2 ;  /* 0x00000002d20cd211 */ /* 0x000fc400078610ff */
[-C--:B------:R-:W-:Y:S02]  /*ce10*/  @!P4 LEA.HI.X R7, R211, R3.reuse, R85, 0x2, P6 ;  /* 0x00000003d307c211 */ /* 0x080fe400030f1455 */
[----:B------:R-:W-:-:S03]  /*ce20*/  @!P5 LEA.HI.X R13, R210, R3, R84, 0x2, P3 ;  /* 0x00000003d20dd211 */ /* 0x000fc600018f1454 */
[----:B------:R4:W-:Y:S01]  /*ce30*/  @!P4 ST.E.64 desc[UR36][R6.64], R64 ;  /* 0x000000400600c985 */ /* 0x0009e2000c101b24 */
[----:B------:R-:W-:Y:S02]  /*ce40*/  ISETP.GE.AND P4, PT, R207, UR4, PT ;  /* 0x00000004cf007c0c */ /* 0x000fe4000bf86270 */
[CC--:B--2---:R-:W-:Y:S01]  /*ce50*/  @!P1 LEA R8, P3, R209.reuse, R2.reuse, 0x2 ;  /* 0x00000002d1089211 */ /* 0x0c4fe200078610ff */
[----:B------:R2:W-:Y:S01]  /*ce60*/  @!P5 ST.E.64 desc[UR36][R12.64], R68 ;  /* 0x000000440c00d985 */ /* 0x0005e2000c101b24 */
[----:B------:R-:W-:Y:S02]  /*ce70*/  ISETP.GE.AND P5, PT, R206, UR4, PT ;  /* 0x00000004ce007c0c */ /* 0x000fe4000bfa6270 */
[----:B------:R-:W-:Y:S02]  /*ce80*/  @!P1 LEA.HI.X R9, R209, R3, R229, 0x2, P3 ;  /* 0x00000003d1099211 */ /* 0x000fe400018f14e5 */
[----:B---3--:R-:W-:-:S03]  /*ce90*/  @!P2 LEA R4, P6, R208, R2, 0x2 ;  /* 0x00000002d004a211 */ /* 0x008fc600078c10ff */
[----:B------:R3:W-:Y:S01]  /*cea0*/  @!P1 ST.E.64 desc[UR36][R8.64], R72 ;  /* 0x0000004808009985 */ /* 0x0007e2000c101b24 */
[-C--:B------:R-:W-:Y:S02]  /*ceb0*/  @!P2 LEA.HI.X R5, R208, R3.reuse, R228, 0x2, P6 ;  /* 0x00000003d005a211 */ /* 0x080fe400030f14e4 */
[----:B------:R-:W-:Y:S02]  /*cec0*/  ISETP.GE.AND P1, PT, R205, UR4, PT ;  /* 0x00000004cd007c0c */ /* 0x000fe4000bf26270 */
[CC--:B-1----:R-:W-:Y:S01]  /*ced0*/  @!P4 LEA R10, P3, R207.reuse, R2.reuse, 0x2 ;  /* 0x00000002cf0ac211 */ /* 0x0c2fe200078610ff */
        /* <DEDUP_REMOVED lines=11> */
[CC--:B---3--:R-:W-:Y:S02]  /*cf90*/  @!P2 LEA R8, P6, R204.reuse, R2.reuse, 0x2 ;  /* 0x00000002cc08a211 */ /* 0x0c8fe400078c10ff */
[----:B-1----:R-:W-:Y:S01]  /*cfa0*/  @!P3 LEA R4, P4, R203, R2, 0x2 ;  /* 0x00000002cb04b211 */ /* 0x002fe200078810ff */
        /* <DEDUP_REMOVED lines=24> */
.L_x_5687:
[----:B------:R-:W-:Y:S05]  /*d130*/  BSYNC B1 ;  /* 0x0000000000017941 */ /* 0x000fea0003800000 */
.L_x_5686:
        /* <DEDUP_REMOVED lines=18> */
[----:B------:R-:W-:-:S02]  /*d260*/  @!P4 LEA.HI.X R7, R213, R5, R19, 0x2, P6 ;  /* 0x00000005d507c211 */ /* 0x000fc400030f1413 */
[----:B------:R-:W-:Y:S02]  /*d270*/  ISETP.GE.AND P3, PT, R193, UR4, PT ;  /* 0x00000004c1007c0c */ /* 0x000fe4000bf66270 */
[-C--:B------:R-:W-:Y:S01]  /*d280*/  @!P2 LEA R12, P6, R9, R4.reuse, 0x2 ;  /* 0x00000004090ca211 */ /* 0x080fe200078c10ff */
[----:B------:R1:W-:Y:S01]  /*d290*/  @!P4 ST.E.64 desc[UR36][R6.64], R30 ;  /* 0x0000001e0600c985 */ /* 0x0003e2000c101b24 */
[-C--:B------:R-:W-:Y:S02]  /*d2a0*/  @!P1 LEA.HI.X R11, R11, R5.reuse, R0, 0x2, P5 ;  /* 0x000000050b0b9211 */ /* 0x080fe400028f1400 */
[C---:B------:R-:W-:Y:S02]  /*d2b0*/  @!P0 LEA R8, P5, R194.reuse, R4, 0x2 ;  /* 0x00000004c2088211 */ /* 0x040fe400078a10ff */
[-C--:B------:R-:W-:Y:S02]  /*d2c0*/  @!P2 LEA.HI.X R13, R9, R5.reuse, R13, 0x2, P6 ;  /* 0x00000005090da211 */ /* 0x080fe400030f140d */
[----:B------:R-:W-:-:S02]  /*d2d0*/  @!P0 LEA.HI.X R9, R194, R5, R15, 0x2, P5 ;  /* 0x00000005c2098211 */ /* 0x000fc400028f140f */
[----:B------:R-:W-:Y:S02]  /*d2e0*/  ISETP.GE.AND P4, PT, R192, UR4, PT ;  /* 0x00000004c0007c0c */ /* 0x000fe4000bf86270 */
[----:B------:R-:W-:Y:S01]  /*d2f0*/  ISETP.GE.AND P5, PT, R23, UR4, PT ;  /* 0x0000000417007c0c */ /* 0x000fe2000bfa6270 */
[----:B------:R-:W-:Y:S01]  /*d300*/  @!P0 ST.E.64 desc[UR36][R8.64], R34 ;  /* 0x0000002208008985 */ /* 0x000fe2000c101b24 */
[----:B------:R-:W-:Y:S02]  /*d310*/  SHF.R.S32.HI R0, RZ, 0x1f, R193 ;  /* 0x0000001fff007819 */ /* 0x000fe400000114c1 */
[----:B------:R-:W-:Y:S01]  /*d320*/  SHF.R.S32.HI R15, RZ, 0x1f, R192 ;  /* 0x0000001fff0f7819 */ /* 0x000fe200000114c0 */
[----:B------:R2:W-:Y:S01]  /*d330*/  @!P1 ST.E.64 desc[UR36][R10.64], R38 ;  /* 0x000000260a009985 */ /* 0x0005e2000c101b24 */
[C---:B0-----:R-:W-:Y:S02]  /*d340*/  @!P3 LEA R2, P1, R193.reuse, R4, 0x2 ;  /* 0x00000004c102b211 */ /* 0x041fe400078210ff */
[----:B------:R-:W-:Y:S01]  /*d350*/  SHF.R.S32.HI R19, RZ, 0x1f, R23 ;  /* 0x0000001fff137819 */ /* 0x000fe20000011417 */
[----:B------:R0:W-:Y:S01]  /*d360*/  @!P2 ST.E.64 desc[UR36][R12.64], R42 ;  /* 0x0000002a0c00a985 */ /* 0x0001e2000c101b24 */
[----:B------:R-:W-:-:S02]  /*d370*/  @!P3 LEA.HI.X R3, R193, R5, R0, 0x2, P1 ;  /* 0x00000005c103b211 */ /* 0x000fc400008f1400 */
[----:B------:R-:W-:Y:S02]  /*d380*/  ISETP.GE.AND P1, PT, R212, UR4, PT ;  /* 0x00000004d4007c0c */ /* 0x000fe4000bf26270 */
[----:B------:R-:W-:Y:S01]  /*d390*/  ISETP.GE.AND P2, PT, R22, UR4, PT ;  /* 0x0000000416007c0c */ /* 0x000fe2000bf46270 */
[----:B------:R3:W-:Y:S01]  /*d3a0*/  @!P3 ST.E.64 desc[UR36][R2.64], R46 ;  /* 0x0000002e0200b985 */ /* 0x0007e2000c101b24 */
[CC--:B-1----:R-:W-:Y:S02]  /*d3b0*/  @!P4 LEA R6, P0, R192.reuse, R4.reuse, 0x2 ;  /* 0x00000004c006c211 */ /* 0x0c2fe400078010ff */
[----:B------:R-:W-:Y:S02]  /*d3c0*/  @!P5 LEA R14, P6, R23, R4, 0x2 ;  /* 0x00000004170ed211 */ /* 0x000fe400078c10ff */
[----:B------:R-:W-:Y:S02]  /*d3d0*/  @!P4 LEA.HI.X R7, R192, R5, R15, 0x2, P0 ;  /* 0x00000005c007c211 */ /* 0x000fe400000f140f */
[----:B------:R-:W-:-:S02]  /*d3e0*/  ISETP.GE.AND P0, PT, R211, UR4, PT ;  /* 0x00000004d3007c0c */ /* 0x000fc4000bf06270 */
[----:B------:R-:W-:Y:S01]  /*d3f0*/  @!P5 LEA.HI.X R15, R23, R5, R19, 0x2, P6 ;  /* 0x00000005170fd211 */ /* 0x000fe200030f1413 */
[----:B------:R1:W-:Y:S01]  /*d400*/  @!P4 ST.E.64 desc[UR36][R6.64], R50 ;  /* 0x000000320600c985 */ /* 0x0003e2000c101b24 */
[-C--:B--2---:R-:W-:Y:S02]  /*d410*/  @!P1 LEA R10, P3, R212, R4.reuse, 0x2 ;  /* 0x00000004d40a9211 */ /* 0x084fe400078610ff */
[----:B------:R-:W-:Y:S01]  /*d420*/  SHF.R.S32.HI R9, RZ, 0x1f, R22 ;  /* 0x0000001fff097819 */ /* 0x000fe20000011416 */
[----:B------:R2:W-:Y:S01]  /*d430*/  @!P5 ST.E.64 desc[UR36][R14.64], R54 ;  /* 0x000000360e00d985 */ /* 0x0005e2000c101b24 */
[----:B------:R-:W-:Y:S02]  /*d440*/  ISETP.GE.AND P5, PT, R210, UR4, PT ;  /* 0x00000004d2007c0c */ /* 0x000fe4000bfa6270 */
[----:B------:R-:W-:Y:S02]  /*d450*/  @!P2 LEA R8, P6, R22, R4, 0x2 ;  /* 0x000000041608a211 */ /* 0x000fe400078c10ff */
[----:B------:R-:W-:-:S02]  /*d460*/  ISETP.GE.AND P4, PT, R209, UR4, PT ;  /* 0x00000004d1007c0c */ /* 0x000fc4000bf86270 */
[-C--:B------:R-:W-:Y:S02]  /*d470*/  @!P1 LEA.HI.X R11, R212, R5.reuse, R86, 0x2, P3 ;  /* 0x00000005d40b9211 */ /* 0x080fe400018f1456 */
[----:B------:R-:W-:Y:S02]  /*d480*/  ISETP.GE.AND P3, PT, R208, UR4, PT ;  /* 0x00000004d0007c0c */ /* 0x000fe4000bf66270 */
[----:B------:R-:W-:Y:S02]  /*d490*/  @!P2 LEA.HI.X R9, R22, R5, R9, 0x2, P6 ;  /* 0x000000051609a211 */ /* 0x000fe400030f1409 */
[----:B0-----:R-:W-:-:S03]  /*d4a0*/  @!P0 LEA R12, P6, R211, R4, 0x2 ;  /* 0x00000004d30c8211 */ /* 0x001fc600078c10ff */
[----:B------:R0:W-:Y:S01]  /*d4b0*/  @!P2 ST.E.64 desc[UR36][R8.64], R58 ;  /* 0x0000003a0800a985 */ /* 0x0001e2000c101b24 */
[-C--:B------:R-:W-:Y:S02]  /*d4c0*/  @!P0 LEA.HI.X R13, R211, R5.reuse, R85, 0x2, P6 ;  /* 0x00000005d30d8211 */ /* 0x080fe400030f1455 */
[CC--:B---3--:R-:W-:Y:S01]  /*d4d0*/  @!P5 LEA R2, P6, R210.reuse, R4.reuse, 0x2 ;  /* 0x00000004d202d211 */ /* 0x0c8fe200078c10ff */
[----:B------:R3:W-:Y:S01]  /*d4e0*/  @!P1 ST.E.64 desc[UR36][R10.64], R62 ;  /* 0x0000003e0a009985 */ /* 0x0007e2000c101b24 */
[----:B------:R-:W-:Y:S02]  /*d4f0*/  ISETP.GE.AND P2, PT, R207, UR4, PT ;  /* 0x00000004cf007c0c */ /* 0x000fe4000bf46270 */
[----:B------:R-:W-:Y:S01]  /*d500*/  @!P5 LEA.HI.X R3, R210, R5, R84, 0x2, P6 ;  /* 0x00000005d203d211 */ /* 0x000fe200030f1454 */
[----:B------:R4:W-:Y:S01]  /*d510*/  @!P0 ST.E.64 desc[UR36][R12.64], R66 ;  /* 0x000000420c008985 */ /* 0x0009e2000c101b24 */
[-C--:B-1----:R-:W-:Y:S02]  /*d520*/  @!P4 LEA R6, P0, R209, R4.reuse, 0x2 ;  /* 0x00000004d106c211 */ /* 0x082fe400078010ff */
[----:B--2---:R-:W-:Y:S01]  /*d530*/  @!P3 LEA R14, P6, R208, R4, 0x2 ;  /* 0x00000004d00eb211 */ /* 0x004fe200078c10ff */
[----:B------:R1:W-:Y:S01]  /*d540*/  @!P5 ST.E.64 desc[UR36][R2.64], R70 ;  /* 0x000000460200d985 */ /* 0x0003e2000c101b24 */
[----:B------:R-:W-:-:S02]  /*d550*/  ISETP.GE.AND P1, PT, R206, UR4, PT ;  /* 0x00000004ce007c0c */ /* 0x000fc4000bf26270 */
[-C--:B------:R-:W-:Y:S02]  /*d560*/  @!P4 LEA.HI.X R7, R209, R5.reuse, R229, 0x2, P0 ;  /* 0x00000005d107c211 */ /* 0x080fe400000f14e5 */
[----:B------:R-:W-:Y:S02]  /*d570*/  ISETP.GE.AND P0, PT, R205, UR4, PT ;  /* 0x00000004cd007c0c */ /* 0x000fe4000bf06270 */
[----:B------:R-:W-:Y:S01]  /*d580*/  @!P3 LEA.HI.X R15, R208, R5, R228, 0x2, P6 ;  /* 0x00000005d00fb211 */ /* 0x000fe200030f14e4 */
[----:B------:R2:W-:Y:S01]  /*d590*/  @!P4 ST.E.64 desc[UR36][R6.64], R74 ;  /* 0x0000004a0600c985 */ /* 0x0005e2000c101b24 */
[----:B0-----:R-:W-:-:S03]  /*d5a0*/  @!P2 LEA R8, P4, R207, R4, 0x2 ;  /* 0x00000004cf08a211 */ /* 0x001fc600078810ff */
[----:B------:R-:W-:Y:S01]  /*d5b0*/  @!P3 ST.E.64 desc[UR36][R14.64], R78 ;  /* 0x0000004e0e00b985 */ /* 0x000fe2000c101b24 */
[----:B------:R-:W-:Y:S02]  /*d5c0*/  ISETP.GE.AND P3, PT, R204, UR4, PT ;  /* 0x00000004cc007c0c */ /* 0x000fe4000bf66270 */
[CC--:B---3--:R-:W-:Y:S02]  /*d5d0*/  @!P1 LEA R10, P5, R206.reuse, R4.reuse, 0x2 ;  /* 0x00000004ce0a9211 */ /* 0x0c8fe400078a10ff */
[-C--:B------:R-:W-:Y:S02]  /*d5e0*/  @!P2 LEA.HI.X R9, R207, R5.reuse, R227, 0x2, P4 ;  /* 0x00000005cf09a211 */ /* 0x080fe400020f14e3 */
[----:B----4-:R-:W-:Y:S02]  /*d5f0*/  @!P0 LEA R12, P6, R205, R4, 0x2 ;  /* 0x00000004cd0c8211 */ /* 0x010fe400078c10ff */
[----:B------:R-:W-:Y:S01]  /*d600*/  ISETP.GE.AND P4, PT, R203, UR4, PT ;  /* 0x00000004cb007c0c */ /* 0x000fe2000bf86270 */
[----:B------:R0:W-:Y:S01]  /*d610*/  @!P2 ST.E.64 desc[UR36][R8.64], R82 ;  /* 0x000000520800a985 */ /* 0x0001e2000c101b24 */
[----:B------:R-:W-:-:S02]  /*d620*/  @!P1 LEA.HI.X R11, R206, R5, R226, 0x2, P5 ;  /* 0x00000005ce0b9211 */ /* 0x000fc400028f14e2 */
[-C--:B------:R-:W-:Y:S02]  /*d630*/  @!P0 LEA.HI.X R13, R205, R5.reuse, R225, 0x2, P6 ;  /* 0x00000005cd0d8211 */ /* 0x080fe400030f14e1 */
[----:B------:R-:W-:Y:S01]  /*d640*/  ISETP.GE.AND P2, PT, R202, UR4, PT ;  /* 0x00000004ca007c0c */ /* 0x000fe2000bf46270 */
[----:B------:R3:W-:Y:S01]  /*d650*/  @!P1 ST.E.64 desc[UR36][R10.64], R124 ;  /* 0x0000007c0a009985 */ /* 0x0007e2000c101b24 */
[----:B-1----:R-:W-:Y:S02]  /*d660*/  @!P3 LEA R2, P5, R204, R4, 0x2 ;  /* 0x00000004cc02b211 */ /* 0x002fe400078a10ff */
[----:B------:R-:W-:Y:S01]  /*d670*/  ISETP.GE.AND P1, PT, R201, UR4, PT ;  /* 0x00000004c9007c0c */ /* 0x000fe2000bf26270 */
[----:B------:R1:W-:Y:S01]  /*d680*/  @!P0 ST.E.64 desc[UR36][R12.64], R126 ;  /* 0x0000007e0c008985 */ /* 0x0003e2000c101b24 */
[----:B------:R-:W-:Y:S02]  /*d690*/  ISETP.GE.AND P0, PT, R200, UR4, PT ;  /* 0x00000004c8007c0c */ /* 0x000fe4000bf06270 */
[----:B------:R-:W-:-:S02]  /*d6a0*/  @!P3 LEA.HI.X R3, R204, R5, R224, 0x2, P5 ;  /* 0x00000005cc03b211 */ /* 0x000fc400028f14e0 */
[----:B------:R-:W-:Y:S02]  /*d6b0*/  ISETP.GE.AND P5, PT, R199, UR4, PT ;  /* 0x00000004c7007c0c */ /* 0x000fe4000bfa6270 */
[CC--:B--2---:R-:W-:Y:S01]  /*d6c0*/  @!P4 LEA R6, P6, R203.reuse, R4.reuse, 0x2 ;  /* 0x00000004cb06c211 */ /* 0x0c4fe200078c10ff */
[----:B------:R2:W-:Y:S01]  /*d6d0*/  @!P3 ST.E.64 desc[UR36][R2.64], R128 ;  /* 0x000000800200b985 */ /* 0x0005e2000c101b24 */
[CC--:B0-----:R-:W-:Y:S02]  /*d6e0*/  @!P2 LEA R8, P3, R202.reuse, R4.reuse, 0x2 ;  /* 0x00000004ca08a211 */ /* 0x0c1fe400078610ff */
[-C--:B------:R-:W-:Y:S02]  /*d6f0*/  @!P4 LEA.HI.X R7, R203, R5.reuse, R223, 0x2, P6 ;  /* 0x00000005cb07c211 */ /* 0x080fe400030f14df */
[-C--:B---3--:R-:W-:Y:S02]  /*d700*/  @!P1 LEA R10, P6, R201, R4.reuse, 0x2 ;  /* 0x00000004c90a9211 */ /* 0x088fe400078c10ff */
[----:B------:R-:W-:Y:S01]  /*d710*/  @!P2 LEA.HI.X R9, R202, R5, R222, 0x2, P3 ;  /* 0x00000005ca09a211 */ /* 0x000fe200018f14de */
[----:B------:R2:W-:Y:S01]  /*d720*/  @!P4 ST.E.64 desc[UR36][R6.64], R98 ;  /* 0x000000620600c985 */ /* 0x0005e2000c101b24 */
[----:B-1----:R-:W-:-:S02]  /*d730*/  @!P0 LEA R12, P4, R200, R4, 0x2 ;  /* 0x00000004c80c8211 */ /* 0x002fc400078810ff */
[----:B------:R-:W-:Y:S01]  /*d740*/  @!P5 LEA R14, P3, R199, R4, 0x2 ;  /* 0x00000004c70ed211 */ /* 0x000fe200078610ff */
[----:B------:R2:W-:Y:S01]  /*d750*/  @!P2 ST.E.64 desc[UR36][R8.64], R102 ;  /* 0x000000660800a985 */ /* 0x0005e2000c101b24 */
[-C--:B------:R-:W-:Y:S02]  /*d760*/  @!P1 LEA.HI.X R11, R201, R5.reuse, R221, 0x2, P6 ;  /* 0x00000005c90b9211 */ /* 0x080fe400030f14dd */
        /* <DEDUP_REMOVED lines=11> */
.L_x_5676:
[----:B------:R-:W-:Y:S01]  /*d820*/  R2UR UR4, R196 ;  /* 0x00000000c40472ca */ /* 0x000fe200000e0000 */
[----:B------:R-:W-:Y:S01]  /*d830*/  ULDC.64 UR8, c[0x0][0xc00] ;  /* 0x0003000000087ab9 */ /* 0x000fe20000000a00 */
[----:B------:R-:W-:Y:S01]  /*d840*/  R2UR UR11, R214 ;  /* 0x00000000d60b72ca */ /* 0x000fe200000e0000 */
[----:B------:R-:W-:Y:S01]  /*d850*/  UISETP.NE.U32.AND UP0, UPT, UR8, URZ, UPT ;  /* 0x0000003f0800728c */ /* 0x000fe2000bf05070 */
[----:B------:R-:W-:-:S03]  /*d860*/  R2UR UR10, R19 ;  /* 0x00000000130a72ca */ /* 0x000fc600000e0000 */
        /* <DEDUP_REMOVED lines=32> */
.L_x_5688:
        /* <DEDUP_REMOVED lines=8> */
[----:B------:R-:W-:Y:S02]  /*daf0*/  IMAD.U32 R3, RZ, RZ, UR42 ;  /* 0x0000002aff037e24 */ /* 0x000fe4000f8e00ff */
[----:B-1---5:R-:W-:-:S03]  /*db00*/  IMAD R2, R0, R9, RZ ;  /* 0x0000000900027224 */ /* 0x022fc600078e02ff */
        /* <DEDUP_REMOVED lines=52> */
.L_x_5690:
[----:B------:R-:W-:Y:S05]  /*de50*/  BSYNC B1 ;  /* 0x0000000000017941 */ /* 0x000fea0003800000 */
.L_x_5689:
[----:B------:R-:W-:-:S13]  /*de60*/  R2UR UR8, R19 ;  /* 0x00000000130872ca */ /* 0x000fda00000e0000 */
[----:B------:R-:W-:-:S06]  /*de70*/  UISETP.GT.AND UP0, UPT, UR8, 0x1, UPT ;  /* 0x000000010800788c */ /* 0x000fcc000bf04270 */
[----:B------:R-:W-:-:S13]  /*de80*/  PLOP3.LUT P0, PT, PT, PT, UP0, 0x80, 0x0 ;  /* 0x000000000000781c */ /* 0x000fda0003f0f008 */
[----:B------:R-:W-:Y:S05]  /*de90*/  @P0 BRA `(.L_x_5685) ;  /* 0x0000000800000947 */ /* 0x000fea0003800000 */
[----:B------:R-:W1:Y:S01]  /*dea0*/  LDC R11, c[0x0][0xbe8] ;  /* 0x0002fa00ff0b7b82 */ /* 0x000e620000000800 */
[----:B------:R-:W-:Y:S01]  /*deb0*/  ULDC.64 UR14, c[0x0][0xaa0] ;  /* 0x0002a800000e7ab9 */ /* 0x000fe20000000a00 */
[----:B------:R-:W-:Y:S01]  /*dec0*/  R2UR UR16, R197 ;  /* 0x00000000c51072ca */ /* 0x000fe200000e0000 */
[----:B------:R-:W-:Y:S01]  /*ded0*/  UIMAD UR10, UR21, UR14, URZ ;  /* 0x0000000e150a72a4 */ /* 0x000fe2000f8e023f */
[----:B------:R-:W-:Y:S01]  /*dee0*/  IMAD R2, R18, 0x20, R215 ;  /* 0x0000002012027824 */ /* 0x000fe200078e02d7 */
[----:B------:R-:W-:Y:S01]  /*def0*/  UIMAD.WIDE.U32 UR8, UR4, UR14, URZ ;  /* 0x0000000e040872a5 */ /* 0x000fe2000f8e003f */
[----:B------:R-:W-:Y:S01]  /*df00*/  VIADD R8, R215, UR42 ;  /* 0x0000002ad7087c36 */ /* 0x000fe20008000000 */
[----:B------:R-:W-:Y:S01]  /*df10*/  UIMAD UR10, UR4, UR15, UR10 ;  /* 0x0000000f040a72a4 */ /* 0x000fe2000f8e020a */
[----:B------:R-:W-:Y:S01]  /*df20*/  VIADD R6, R2, UR42 ;  /* 0x0000002a02067c36 */ /* 0x000fe20008000000 */
[----:B------:R-:W-:Y:S02]  /*df30*/  BSSY B1, `(.L_x_5691) ;  /* 0x0000040000017945 */ /* 0x000fe40003800000 */
[----:B------:R-:W-:-:S02]  /*df40*/  UIADD3 UR9, UR9, UR10, URZ ;  /* 0x0000000a09097290 */ /* 0x000fc4000fffe03f */
[----:B0-----:R-:W-:Y:S01]  /*df50*/  MOV R5, R6 ;  /* 0x0000000600057202 */ /* 0x001fe20000000f00 */
        /* <DEDUP_REMOVED lines=10> */
[----:B------:R-:W0:Y:S08]  /*e000*/  @P0 LDC R3, c[0x0][0xbec] ;  /* 0x0002fb00ff030b82 */ /* 0x000e300000000800 */
[----:B------:R-:W1:Y:S01]  /*e010*/  @P0 LDC R7, c[0x0][0xbf0] ;  /* 0x0002fc00ff070b82 */ /* 0x000e620000000800 */
        /* <DEDUP_REMOVED lines=8> */
[----:B------:R-:W-:Y:S02]  /*e0a0*/  IMAD.U32 R2, RZ, RZ, UR12 ;  /* 0x0000000cff027e24 */ /* 0x000fe4000f8e00ff */
[C---:B------:R-:W-:Y:S01]  /*e0b0*/  IMAD R9, R5.reuse, UR9, R4 ;  /* 0x0000000905097c24 */ /* 0x040fe2000f8e0204 */
[----:B------:R-:W-:Y:S01]  /*e0c0*/  SHF.R.S32.HI R4, RZ, 0x1f, R7 ;  /* 0x0000001fff047819 */ /* 0x000fe20000011407 */
[----:B------:R-:W-:Y:S01]  /*e0d0*/  IMAD.WIDE.U32 R2, R5, UR8, R2 ;  /* 0x0000000805027c25 */ /* 0x000fe2000f8e0002 */
[----:B------:R-:W-:-:S03]  /*e0e0*/  ULDC.64 UR8, c[0x0][0xad8] ;  /* 0x0002b60000087ab9 */ /* 0x000fc60000000a00 */
        /* <DEDUP_REMOVED lines=36> */
.L_x_5692:
[----:B------:R-:W-:Y:S05]  /*e330*/  BSYNC B1 ;  /* 0x0000000000017941 */ /* 0x000fea0003800000 */
.L_x_5691:
        /* <DEDUP_REMOVED lines=17> */
.L_x_5694:
[----:B------:R-:W-:Y:S05]  /*e450*/  BSYNC B1 ;  /* 0x0000000000017941 */ /* 0x000fea0003800000 */
.L_x_5693:
        /* <DEDUP_REMOVED lines=17> */
.L_x_5696:
[----:B------:R-:W-:Y:S05]  /*e570*/  BSYNC B1 ;  /* 0x0000000000017941 */ /* 0x000fea0003800000 */
.L_x_5695:
[----:B0-----:R-:W-:Y:S01]  /*e580*/  VIADD R0, R8, 0x60 ;  /* 0x0000006008007836 */ /* 0x001fe20000000000 */
[----:B--2-4-:R-:W2:Y:S04]  /*e590*/  SHFL.IDX PT, R5, R5, 0x3, 0x181f ;  /* 0x00781f0005057f89 */ /* 0x014ea800000e0000 */
[----:B------:R-:W-:Y:S01]  /*e5a0*/  ISETP.GE.AND P0, PT, R0, R11, PT ;  /* 0x0000000b0000720c */ /* 0x000fe20003f06270 */
[----:B-1-3--:R1:W3:-:S12]  /*e5b0*/  SHFL.IDX PT, R2, R4, 0x3, 0x181f ;  /* 0x00781f0004027f89 */ /* 0x00a2d800000e0000 */
        /* <DEDUP_REMOVED lines=8> */
[-C--:B--2---:R-:W-:Y:S02]  /*e640*/  @!P3 LEA.HI.X R15, R7, R5.reuse, R12, 0x1, P0 ;  /* 0x00000005070fb211 */ /* 0x084fe400000f0c0c */
[-C--:B------:R-:W-:Y:S02]  /*e650*/  @!P4 LEA.HI.X R9, R9, R5.reuse, R6, 0x1, P1 ;  /* 0x000000050909c211 */ /* 0x080fe400008f0c06 */
[----:B------:R-:W-:Y:S01]  /*e660*/  @!P5 LEA.HI.X R3, R13, R5, R10, 0x1, P2 ;  /* 0x000000050d03d211 */ /* 0x000fe200010f0c0a */
[----:B------:R1:W-:Y:S04]  /*e670*/  @!P3 ST.E.128 desc[UR36][R14.64], RZ ;  /* 0x000000ff0e00b985 */ /* 0x0003e8000c101d24 */
[----:B------:R1:W-:Y:S04]  /*e680*/  @!P4 ST.E.128 desc[UR36][R8.64], RZ ;  /* 0x000000ff0800c985 */ /* 0x0003e8000c101d24 */
[----:B------:R1:W-:Y:S02]  /*e690*/  @!P5 ST.E.128 desc[UR36][R2.64], RZ ;  /* 0x000000ff0200d985 */ /* 0x0003e4000c101d24 */
.L_x_5685:
[----:B------:R-:W-:Y:S05]  /*e6a0*/  BSYNC B0 ;  /* 0x0000000000007941 */ /* 0x000fea0003800000 */
.L_x_5675:
[----:B------:R-:W-:Y:S02]  /*e6b0*/  ULDC UR4, c[0x0][0xc3c] ;  /* 0x00030f0000047ab9 */ /* 0x000fe40000000800 */
[----:B------:R-:W-:-:S06]  /*e6c0*/  UISETP.GE.AND UP0, UPT, UR7, UR4, UPT ;  /* 0x000000040700728c */ /* 0x000fcc000bf06270 */
[----:B------:R-:W-:-:S13]  /*e6d0*/  PLOP3.LUT P0, PT, PT, PT, UP0, 0x80, 0x0 ;  /* 0x000000000000781c */ /* 0x000fda0003f0f008 */
[----:B------:R-:W-:Y:S05]  /*e6e0*/  @!P0 BRA `(.L_x_5697) ;  /* 0xffffff2800308947 */ /* 0x000fea000383ffff */
[----:B------:R-:W-:Y:S05]  /*e6f0*/  EXIT ;  /* 0x000000000000794d */ /* 0x000fea0003800000 */
.L_x_5632:
        /* <DEDUP_REMOVED lines=16> */
.L_x_5698:
        /* <DEDUP_REMOVED lines=40> */
[----:B------:R-:W-:Y:S01]  /*ea80*/  MOV R8, R3 ;  /* 0x0000000300087202 */ /* 0x000fe20000000f00 */
[----:B------:R-:W-:Y:S01]  /*ea90*/  UMOV UR4, URZ ;  /* 0x0000003f00047c82 */ /* 0x000fe20008000000 */
[----:B------:R-:W-:-:S05]  /*eaa0*/  ULDC UR5, c[0x0][0xc38] ;  /* 0x00030e0000057ab9 */ /* 0x000fca0000000800 */
.L_x_5702:
        /* <DEDUP_REMOVED lines=35> */
.L_x_5700:
        /* <DEDUP_REMOVED lines=13> */
.L_x_5703:
        /* <DEDUP_REMOVED lines=30> */
[----:B------:R-:W-:-:S02]  /*ef90*/  @P0 VIADD R2, R2, 0x1 ;  /* 0x0000000102020836 */ /* 0x000fc40000000000 */
[----:B0-----:R-:W-:-:S03]  /*efa0*/  IMAD.MOV R13, RZ, RZ, -R3 ;  /* 0x000000ffff0d7224 */ /* 0x001fc600078e0a03 */
[----:B------:R-:W-:Y:S02]  /*efb0*/  MOV R10, R2 ;  /* 0x00000002000a7202 */ /* 0x000fe40000000f00 */
[----:B------:R-:W-:Y:S01]  /*efc0*/  IABS R2, R9 ;  /* 0x0000000900027213 */ /* 0x000fe20000000000 */
[----:B------:R-:W-:Y:S02]  /*efd0*/  IMAD R11, R13, R4, RZ ;  /* 0x000000040d0b7224 */ /* 0x000fe400078e02ff */
[----:B------:R-:W-:Y:S01]  /*efe0*/  @!P2 IMAD.MOV R10, RZ, RZ, -R10 ;  /* 0x000000ffff0aa224 */ /* 0x000fe200078e0a0a */
[----:B------:R-:W-:Y:S01]  /*eff0*/  @!P1 LOP3.LUT R10, RZ, R6, RZ, 0x33, !PT ;  /* 0x00000006ff0a9212 */ /* 0x000fe200078e33ff */
[----:B------:R-:W-:Y:S02]  /*f000*/  IMAD.MOV R12, RZ, RZ, -R2 ;  /* 0x000000ffff0c7224 */ /* 0x000fe400078e0a02 */
[----:B------:R-:W-:Y:S01]  /*f010*/  IMAD.MOV.U32 R2, RZ, RZ, RZ ;  /* 0x000000ffff027224 */ /* 0x000fe200078e00ff */
[----:B------:R-:W-:-:S03]  /*f020*/  IABS R8, R10 ;  /* 0x0000000a00087213 */ /* 0x000fc60000000000 */
        /* <DEDUP_REMOVED lines=15> */
[----:B------:R-:W-:-:S04]  /*f120*/  @!P1 LOP3.LUT R2, RZ, R9, RZ, 0x33, !PT ;  /* 0x00000009ff029212 */ /* 0x000fc800078e33ff */
[----:B------:R-:W-:-:S05]  /*f130*/  IADD3 R18, -R2, RZ, RZ ;  /* 0x000000ff02127210 */ /* 0x000fca0007ffe1ff */
[C---:B------:R-:W-:Y:S02]  /*f140*/  IMAD R18, R9.reuse, R18, R10 ;  /* 0x0000001209127224 */ /* 0x040fe400078e020a */
[----:B------:R-:W-:Y:S02]  /*f150*/  IMAD R9, R9, 0x1000000, R2 ;  /* 0x0100000009097824 */ /* 0x000fe400078e0202 */
[----:B------:R-:W-:Y:S02]  /*f160*/  IMAD R2, R6, R3, R5 ;  /* 0x0000000306027224 */ /* 0x000fe400078e0205 */
[----:B------:R-:W-:Y:S01]  /*f170*/  IMAD R18, R18, 0x10000, R9 ;  /* 0x0001000012127824 */ /* 0x000fe200078e0209 */
[----:B------:R-:W-:Y:S06]  /*f180*/  BRA `(.L_x_5705) ;  /* 0x0000000000f47947 */ /* 0x000fec0003800000 */
.L_x_5704:
        /* <DEDUP_REMOVED lines=26> */
[----:B------:R-:W-:Y:S02]  /*f330*/  @!P2 IADD3 R2, -R2, RZ, RZ ;  /* 0x000000ff0202a210 */ /* 0x000fe40007ffe1ff */
        /* <DEDUP_REMOVED lines=31> */
[----:B------:R-:W-:Y:S02]  /*f530*/  @!P2 IADD3 R2, -R2, RZ, RZ ;  /* 0x000000ff0202a210 */ /* 0x000fe40007ffe1ff */
[----:B------:R-:W-:-:S05]  /*f540*/  @!P1 LOP3.LUT R2, RZ, R13, RZ, 0x33, !PT ;  /* 0x0000000dff029212 */ /* 0x000fca00078e33ff */
[----:B------:R-:W-:-:S07]  /*f550*/  IMAD R18, R2, R18, R3 ;  /* 0x0000001202127224 */ /* 0x000fce00078e0203 */
.L_x_5705:
[----:B------:R-:W-:-:S05]  /*f560*/  LOP3.LUT R17, RZ, R2, RZ, 0x33, !PT ;  /* 0x00000002ff117212 */ /* 0x000fca00078e33ff */
[----:B------:R-:W-:Y:S01]  /*f570*/  IMAD.IADD R17, R6, 0x1, R17 ;  /* 0x0000000106117824 */ /* 0x000fe200078e0211 */
[----:B------:R-:W-:Y:S06]  /*f580*/  BRA `(.L_x_5706) ;  /* 0x0000000000147947 */ /* 0x000fec0003800000 */
.L_x_5701:
[----:B------:R-:W-:Y:S01]  /*f590*/  ULDC UR4, c[0x0][0xc3c] ;  /* 0x00030f0000047ab9 */ /* 0x000fe20000000800 */
[----:B------:R-:W-:Y:S02]  /*f5a0*/  IMAD.MOV.U32 R17, RZ, RZ, RZ ;  /* 0x000000ffff117224 */ /* 0x000fe400078e00ff */
[----:B------:R-:W-:Y:S02]  /*f5b0*/  IMAD.U32 R16, RZ, RZ, UR6 ;  /* 0x00000006ff107e24 */ /* 0x000fe4000f8e00ff */
[----:B------:R-:W-:Y:S02]  /*f5c0*/  IMAD.MOV.U32 R18, RZ, RZ, RZ ;  /* 0x000000ffff127224 */ /* 0x000fe400078e00ff */
[----:B------:R-:W-:-:S07]  /*f5d0*/  IMAD.U32 R19, RZ, RZ, UR4 ;  /* 0x00000004ff137e24 */ /* 0x000fce000f8e00ff */
.L_x_5706:
[----:B------:R-:W-:-:S13]  /*f5e0*/  ISETP.NE.AND P0, PT, R7, RZ, PT ;  /* 0x000000ff0700720c */ /* 0x000fda0003f05270 */
[----:B------:R-:W0:Y:S01]  /*f5f0*/  @!P0 S2R R3, SR_CgaCtaId ;  /* 0x0000000000038919 */ /* 0x000e220000008800 */
[----:B------:R-:W-:-:S04]  /*f600*/  @!P0 MOV R2, 0x400 ;  /* 0x0000040000028802 */ /* 0x000fc80000000f00 */
[----:B0-----:R-:W-:-:S05]  /*f610*/  @!P0 LEA R2, R3, R2, 0x18 ;  /* 0x0000000203028211 */ /* 0x001fca00078ec0ff */
[----:B------:R1:W-:Y:S01]  /*f620*/  @!P0 STS.128 [R2+0x308d0], R16 ;  /* 0x0308d01002008388 */ /* 0x0003e20000000c00 */
[----:B------:R-:W-:Y:S06]  /*f630*/  BAR.ARV 0x5, 0x180 ;  /* 0x0146000000007b1d */ /* 0x000fec0000002000 */
.L_x_5699:
        /* <DEDUP_REMOVED lines=11> */
[----:B------:R-:W-:Y:S01]  /*f6f0*/  MOV R28, 0x1 ;  /* 0x00000001001c7802 */ /* 0x000fe20000000f00 */
[----:B------:R-:W-:Y:S01]  /*f700*/  IMAD.MOV.U32 R27, RZ, RZ, RZ ;  /* 0x000000ffff1b7224 */ /* 0x000fe200078e00ff */
[----:B------:R-:W-:Y:S01]  /*f710*/  LOP3.LUT R3, R31, 0x1f8, RZ, 0xc0, !PT ;  /* 0x000001f81f037812 */ /* 0x000fe200078ec0ff */
[----:B------:R-:W-:-:S03]  /*f720*/  ULDC UR39, c[0x0][0xc] ;  /* 0x0000030000277ab9 */ /* 0x000fc60000000800 */
        /* <DEDUP_REMOVED lines=15> */
.L_x_5772:
        /* <DEDUP_REMOVED lines=49> */
.L_x_5708:
        /* <DEDUP_REMOVED lines=9> */
.L_x_5709:
        /* <DEDUP_REMOVED lines=8> */
[----:B---3--:R-:W-:-:S07]  /*fc40*/  IADD3 R37, -R37, R0, RZ ;  /* 0x0000000025257210 */ /* 0x008fce0007ffe1ff */
.L_x_5710:
[----:B------:R-:W4:Y:S01]  /*fc50*/  LDL R4, [R1+0xc] ;  /* 0x00000c0001047983 */ /* 0x000f220000100800 */
[----:B012---:R-:W0:Y:S01]  /*fc60*/  LDC R0, c[0x0][0x448] ;  /* 0x00011200ff007b82 */ /* 0x007e220000000800 */
[----:B-----5:R-:W-:Y:S01]  /*fc70*/  IMAD.IADD R37, R37, 0x1, -R6 ;  /* 0x0000000125257824 */ /* 0x020fe200078e0a06 */
[----:B------:R-:W-:Y:S01]  /*fc80*/  LOP3.LUT R23, R23, 0xffffff7f, RZ, 0xc0, !PT ;  /* 0xffffff7f17177812 */ /* 0x000fe200078ec0ff */
[----:B------:R-:W-:Y:S01]  /*fc90*/  BSSY B0, `(.L_x_5711) ;  /* 0x0000038000007945 */ /* 0x000fe20003800000 */
[----:B0-----:R-:W-:Y:S01]  /*fca0*/  ISETP.NE.AND P0, PT, R0, 0x1, PT ;  /* 0x000000010000780c */ /* 0x001fe20003f05270 */
[----:B------:R-:W-:-:S04]  /*fcb0*/  IMAD.SHL.U32 R0, R17, 0x80, RZ ;  /* 0x0000008011007824 */ /* 0x000fc800078e00ff */
[----:B------:R-:W-:-:S08]  /*fcc0*/  VIADD R0, R0, 0x7f ;  /* 0x0000007f00007836 */ /* 0x000fd00000000000 */
[----:B---3--:R-:W0:Y:S01]  /*fcd0*/  @P0 LDC R3, c[0x0][0x44c] ;  /* 0x00011300ff030b82 */ /* 0x008e220000000800 */
[----:B------:R-:W-:-:S07]  /*fce0*/  @P0 LOP3.LUT R23, R23, 0x80, RZ, 0xfc, !PT ;  /* 0x0000008017170812 */ /* 0x000fce00078efcff */
[----:B------:R-:W1:Y:S01]  /*fcf0*/  @P0 LDC R5, c[0x0][0x450] ;  /* 0x00011400ff050b82 */ /* 0x000e620000000800 */
[----:B0-----:R-:W-:-:S05]  /*fd00*/  @P0 IMAD.HI.U32 R2, R0, R3, RZ ;  /* 0x0000000300020227 */ /* 0x001fca00078e00ff */
[----:B-1----:R-:W-:Y:S01]  /*fd10*/  @P0 SHF.R.U32.HI R0, RZ, R5, R2 ;  /* 0x00000005ff000219 */ /* 0x002fe20000011602 */
[----:B------:R-:W-:-:S04]  /*fd20*/  VIADD R2, R37, 0x5f ;  /* 0x0000005f25027836 */ /* 0x000fc80000000000 */
[----:B------:R-:W-:Y:S01]  /*fd30*/  IMAD.HI R2, R2, 0x2aaaaaab, RZ ;  /* 0x2aaaaaab02027827 */ /* 0x000fe200078e02ff */
[----:B----4-:R-:W-:-:S05]  /*fd40*/  IADD3 R3, R37, 0x60, -R4 ;  /* 0x0000006025037810 */ /* 0x010fca0007ffe804 */
[----:B------:R-:W-:Y:S01]  /*fd50*/  IMAD.IADD R0, R3, 0x1, R0 ;  /* 0x0000000103007824 */ /* 0x000fe200078e0200 */
[----:B------:R-:W-:-:S03]  /*fd60*/  SHF.R.U32.HI R3, RZ, 0x1f, R2 ;  /* 0x0000001fff037819 */ /* 0x000fc60000011602 */
[----:B------:R-:W-:Y:S01]  /*fd70*/  IMAD.HI R4, R0, 0x2aaaaaab, RZ ;  /* 0x2aaaaaab00047827 */ /* 0x000fe200078e02ff */
[----:B------:R-:W-:Y:S02]  /*fd80*/  LEA.HI.SX32 R0, R2, R3, 0x1c ;  /* 0x0000000302007211 */ /* 0x000fe400078fe2ff */
[----:B------:R-:W-:Y:S02]  /*fd90*/  LOP3.LUT R2, R18, 0xff000000, RZ, 0xc0, !PT ;  /* 0xff00000012027812 */ /* 0x000fe400078ec0ff */
[----:B------:R-:W-:Y:S02]  /*fda0*/  SHF.R.U32.HI R3, RZ, 0x1f, R4 ;  /* 0x0000001fff037819 */ /* 0x000fe40000011604 */
[----:B------:R-:W-:Y:S02]  /*fdb0*/  SHF.R.U32.HI R2, RZ, 0x8, R2 ;  /* 0x00000008ff027819 */ /* 0x000fe40000011602 */
[----:B------:R-:W-:-:S04]  /*fdc0*/  LEA.HI.SX32 R3, R4, R3, 0x1c ;  /* 0x0000000304037211 */ /* 0x000fc800078fe2ff */
[----:B------:R-:W-:Y:S02]  /*fdd0*/  VIMNMX R0, R0, R3, PT ;  /* 0x0000000300007248 */ /* 0x000fe40003fe0100 */
[----:B------:R-:W-:Y:S02]  /*fde0*/  LOP3.LUT R3, R18, 0xff0000, RZ, 0xc0, !PT ;  /* 0x00ff000012037812 */ /* 0x000fe400078ec0ff */
[----:B------:R-:W-:Y:S02]  /*fdf0*/  ISETP.GE.AND P0, PT, R0, 0x1, PT ;  /* 0x000000010000780c */ /* 0x000fe40003f06270 */
[----:B------:R-:W-:Y:S01]  /*fe00*/  LEA.HI R2, R3, R2, RZ, 0x10 ;  /* 0x0000000203027211 */ /* 0x000fe200078f80ff */
[----:B------:R-:W-:-:S03]  /*fe10*/  IMAD.MOV.U32 R3, RZ, RZ, RZ ;  /* 0x000000ffff037224 */ /* 0x000fc600078e00ff */
[----:B------:R-:W-:-:S07]  /*fe20*/  LOP3.LUT R4, R2, 0xff, RZ, 0xc0, !PT ;  /* 0x000000ff02047812 */ /* 0x000fce00078ec0ff */
        /* <DEDUP_REMOVED lines=30> */
.L_x_5712:
[----:B------:R-:W-:Y:S05]  /*10010*/  BSYNC B0 ;  /* 0x0000000000007941 */ /* 0x000fea0003800000 */
.L_x_5711:
        /* <DEDUP_REMOVED lines=24> */
.L_x_5714:
        /* <DEDUP_REMOVED lines=20> */
.L_x_5717:
[----:B------:R-:W-:Y:S05]  /*102e0*/  BSYNC B6 ;  /* 0x0000000000067941 */ /* 0x000fea0003800000 */
.L_x_5716:
        /* <DEDUP_REMOVED lines=20> */
.L_x_5720:
[----:B------:R0:W1:Y:S01]  /*10430*/  LDC.64 R2, c[0x4][R26] ;  /* 0x010000001a027b82 */ /* 0x0000620000000a00 */
[----:B------:R-:W-:Y:S01]  /*10440*/  ULDC.64 UR6, c[0x4][0x138] ;  /* 0x01004e0000067ab9 */ /* 0x000fe20000000a00 */
[----:B------:R-:W-:Y:S01]  /*10450*/  ULDC.64 UR8, c[0x4][0x140] ;  /* 0x0100500000087ab9 */ /* 0x000fe20000000a00 */
[----:B------:R-:W-:Y:S01]  /*10460*/  ULDC.64 UR4, c[0x4][0x80] ;  /* 0x0100200000047ab9 */ /* 0x000fe20000000a00 */
[----:B------:R-:W-:Y:S01]  /*10470*/  IMAD.U32 R4, RZ, RZ, UR6 ;  /* 0x00000006ff047e24 */ /* 0x000fe2000f8e00ff */
[----:B------:R-:W-:Y:S01]  /*10480*/  MOV R13, RZ ;  /* 0x000000ff000d7202 */ /* 0x000fe20000000f00 */
[----:B------:R-:W-:Y:S02]  /*10490*/  IMAD.U32 R5, RZ, RZ, UR7 ;  /* 0x00000007ff057e24 */ /* 0x000fe4000f8e00ff */
[----:B------:R-:W-:Y:S02]  /*104a0*/  IMAD.U32 R6, RZ, RZ, UR8 ;  /* 0x00000008ff067e24 */ /* 0x000fe4000f8e00ff */
[----:B------:R-:W-:-:S02]  /*104b0*/  IMAD.U32 R7, RZ, RZ, UR9 ;  /* 0x00000009ff077e24 */ /* 0x000fc4000f8e00ff */
[----:B------:R-:W-:Y:S02]  /*104c0*/  IMAD.U32 R10, RZ, RZ, UR4 ;  /* 0x00000004ff0a7e24 */ /* 0x000fe4000f8e00ff */
[----:B------:R-:W-:Y:S02]  /*104d0*/  IMAD.U32 R11, RZ, RZ, UR5 ;  /* 0x00000005ff0b7e24 */ /* 0x000fe4000f8e00ff */
[----:B------:R-:W-:Y:S02]  /*104e0*/  IMAD.MOV.U32 R8, RZ, RZ, 0x70 ;  /* 0x00000070ff087424 */ /* 0x000fe400078e00ff */
[----:B0-----:R-:W-:-:S07]  /*104f0*/  IMAD.MOV.U32 R12, RZ, RZ, 0x1 ;  /* 0x00000001ff0c7424 */ /* 0x001fce00078e00ff */
[----:B------:R-:W-:-:S07]  /*10500*/  LEPC R20, `(.L_x_5719) ;  /* 0x000000001014794e */ /* 0x000fce0000000000 */
[----:B-1----:R-:W-:Y:S05]  /*10510*/  CALL.ABS.NOINC R2 ;  /* 0x0000000002007343 */ /* 0x002fea0003c00000 */
.L_x_5719:
[----:B------:R-:W-:Y:S05]  /*10520*/  BSYNC B6 ;  /* 0x0000000000067941 */ /* 0x000fea0003800000 */
.L_x_5718:
        /* <DEDUP_REMOVED lines=26> */
[C---:B------:R-:W-:Y:S01]  /*106d0*/  ISETP.GE.AND P0, PT, R0.reuse, R37, PT ;  /* 0x000000250000720c */ /* 0x040fe20003f06270 */
[----:B---3--:R-:W-:-:S03]  /*106e0*/  IMAD.IADD R0, R0, 0x1, R21 ;  /* 0x0000000100007824 */ /* 0x008fc600078e0215 */
[----:B------:R-:W-:Y:S01]  /*106f0*/  ISETP.GT.U32.OR P0, PT, R20, 0x5f, P0 ;  /* 0x0000005f1400780c */ /* 0x000fe20000704470 */
[----:B0-----:R-:W-:-:S04]  /*10700*/  @P2 IMAD.HI.U32 R3, R0, R3, RZ ;  /* 0x0000000300032227 */ /* 0x001fc800078e00ff */
[----:B------:R-:W-:Y:S01]  /*10710*/  IMAD.MOV.U32 R4, RZ, RZ, R0 ;  /* 0x000000ffff047224 */ /* 0x000fe200078e0000 */
[----:B-1----:R-:W-:-:S07]  /*10720*/  @P2 SHF.R.U32.HI R4, RZ, R2, R3 ;  /* 0x00000002ff042219 */ /* 0x002fce0000011603 */
[----:B------:R-:W0:Y:S01]  /*10730*/  @!P0 LDC.64 R2, c[0x0][0x428] ;  /* 0x00010a00ff028b82 */ /* 0x000e220000000a00 */
[----:B------:R-:W-:-:S04]  /*10740*/  IMAD.MOV R5, RZ, RZ, -R4 ;  /* 0x000000ffff057224 */ /* 0x000fc800078e0a04 */
[----:B------:R-:W-:Y:S01]  /*10750*/  IMAD R0, R6, R5, R0 ;  /* 0x0000000506007224 */ /* 0x000fe200078e0200 */
[----:B----4-:R-:W-:Y:S02]  /*10760*/  SHF.R.S32.HI R6, RZ, 0x1f, R30 ;  /* 0x0000001fff067819 */ /* 0x010fe4000001141e */
[----:B------:R-:W-:-:S03]  /*10770*/  @!P0 SHF.R.S32.HI R5, RZ, 0x1f, R4 ;  /* 0x0000001fff058819 */ /* 0x000fc60000011404 */
[----:B------:R0:W-:Y:S02]  /*10780*/  STL [R1+0x8], R6 ;  /* 0x0000080601007387 */ /* 0x0001e40000100800 */
[-C--:B0-----:R-:W-:Y:S02]  /*10790*/  @!P0 IMAD R6, R6, R2.reuse, RZ ;  /* 0x0000000206068224 */ /* 0x081fe400078e02ff */
[----:B------:R-:W-:-:S04]  /*107a0*/  @!P0 IMAD.WIDE.U32 R4, R30, R2, R4 ;  /* 0x000000021e048225 */ /* 0x000fc800078e0004 */
[----:B------:R-:W-:Y:S02]  /*107b0*/  @!P0 IMAD R6, R30, R3, R6 ;  /* 0x000000031e068224 */ /* 0x000fe400078e0206 */
[----:B------:R-:W0:Y:S01]  /*107c0*/  @!P0 LDC.64 R2, c[0x0][0x418] ;  /* 0x00010600ff028b82 */ /* 0x000e220000000a00 */
[----:B------:R-:W-:Y:S01]  /*107d0*/  ISETP.GE.AND P2, PT, R31, UR4, PT ;  /* 0x000000041f007c0c */ /* 0x000fe2000bf46270 */
[----:B------:R-:W-:-:S12]  /*107e0*/  @!P0 IMAD.IADD R6, R5, 0x1, R6 ;  /* 0x0000000105068824 */ /* 0x000fd800078e0206 */
[----:B------:R-:W-:Y:S02]  /*107f0*/  @P2 LOP3.LUT R23, R23, 0x4, RZ, 0xfc, !PT ;  /* 0x0000000417172812 */ /* 0x000fe400078efcff */
[----:B0-----:R-:W-:-:S04]  /*10800*/  @!P0 LEA R2, P1, R4, R2, 0x2 ;  /* 0x0000000204028211 */ /* 0x001fc800078210ff */
[----:B------:R-:W-:Y:S01]  /*10810*/  @!P0 LEA.HI.X R3, R4, R3, R6, 0x2, P1 ;  /* 0x0000000304038211 */ /* 0x000fe200008f1406 */
[----:B------:R-:W-:Y:S01]  /*10820*/  IMAD.MOV.U32 R4, RZ, RZ, RZ ;  /* 0x000000ffff047224 */ /* 0x000fe200078e00ff */
[----:B------:R-:W-:Y:S02]  /*10830*/  ISETP.GE.AND P1, PT, R33, UR4, PT ;  /* 0x0000000421007c0c */ /* 0x000fe4000bf26270 */
[----:B------:R-:W-:-:S03]  /*10840*/  LOP3.LUT R23, R23, 0xfffffffd, RZ, 0xc0, !PT ;  /* 0xfffffffd17177812 */ /* 0x000fc600078ec0ff */
[----:B------:R0:W5:Y:S01]  /*10850*/  @!P0 LDG.E R4, desc[UR36][R2.64] ;  /* 0x0000002402048981 */ /* 0x000162000c1e1900 */
[----:B------:R-:W-:-:S07]  /*10860*/  ISETP.GE.AND P0, PT, R32, UR4, PT ;  /* 0x0000000420007c0c */ /* 0x000fce000bf06270 */
[----:B------:R-:W-:Y:S01]  /*10870*/  @P1 LOP3.LUT R23, R23, 0x2, RZ, 0xfc, !PT ;  /* 0x0000000217171812 */ /* 0x000fe200078efcff */
[----:B0-----:R-:W-:-:S03]  /*10880*/  IMAD.U32 R2, RZ, RZ, UR38 ;  /* 0x00000026ff027e24 */ /* 0x001fc6000f8e00ff */
[----:B------:R-:W-:-:S04]  /*10890*/  LOP3.LUT R23, R23, 0xfffffffe, RZ, 0xc0, !PT ;  /* 0xfffffffe17177812 */ /* 0x000fc800078ec0ff */
[----:B------:R-:W-:Y:S01]  /*108a0*/  @P0 LOP3.LUT R23, R23, 0x1, RZ, 0xfc, !PT ;  /* 0x0000000117170812 */ /* 0x000fe200078efcff */
[----:B------:R-:W-:Y:S06]  /*108b0*/  BRA.DIV UR5, `(.L_x_5721) ;  /* 0x0000004605187947 */ /* 0x000fec000b800000 */
.L_x_5789:
        /* <DEDUP_REMOVED lines=8> */
.L_x_5722:
        /* <DEDUP_REMOVED lines=23> */
.L_x_5790:
[----:B------:R-:W-:Y:S05]  /*10ab0*/  BSYNC B0 ;  /* 0x0000000000007941 */ /* 0x000fea0003800000 */
.L_x_5723:
        /* <DEDUP_REMOVED lines=90> */
.L_x_5804:
        /* <DEDUP_REMOVED lines=12> */
.L_x_5726:
        /* <DEDUP_REMOVED lines=10> */
.L_x_5727:
        /* <DEDUP_REMOVED lines=35> */
.L_x_5729:
[----:B------:R-:W-:Y:S05]  /*113f0*/  BSYNC B6 ;  /* 0x0000000000067941 */ /* 0x000fea0003800000 */
.L_x_5728:
[----:B------:R-:W3:Y:S01]  /*11400*/  LDL.LU.64 R2, [R1+0x18] ;  /* 0x0000180001027983 */ /* 0x000ee20000300a00 */
[----:B------:R-:W0:Y:S01]  /*11410*/  LDC R0, c[0x0][0x448] ;  /* 0x00011200ff007b82 */ /* 0x000e220000000800 */
[----:B------:R-:W-:Y:S02]  /*11420*/  ULDC.64 UR4, c[0x0][0x2d8] ;  /* 0x0000b60000047ab9 */ /* 0x000fe40000000a00 */
[----:B------:R-:W4:Y:S04]  /*11430*/  LDL.LU R20, [R1+0x10] ;  /* 0x0000100001147983 */ /* 0x000f280000300800 */
[----:B------:R1:W5:Y:S01]  /*11440*/  LDL R9, [R1+0xc] ;  /* 0x00000c0001097983 */ /* 0x0003620000100800 */
[----:B------:R-:W2:Y:S01]  /*11450*/  S2R R21, SR_TID.X ;  /* 0x0000000000157919 */ /* 0x000ea20000002100 */
[----:B0-----:R-:W-:-:S13]  /*11460*/  ISETP.NE.AND P6, PT, R0, 0x1, PT ;  /* 0x000000010000780c */ /* 0x001fda0003fc5270 */
[----:B------:R-:W0:Y:S01]  /*11470*/  @P6 LDC R4, c[0x0][0x44c] ;  /* 0x00011300ff046b82 */ /* 0x000e220000000800 */
[----:B--2---:R-:W-:-:S07]  /*11480*/  LOP3.LUT R21, R21, 0x7f, RZ, 0xc0, !PT ;  /* 0x0000007f15157812 */ /* 0x004fce00078ec0ff */
[----:B------:R-:W2:Y:S01]  /*11490*/  @P6 LDC R5, c[0x0][0x450] ;  /* 0x00011400ff056b82 */ /* 0x000ea20000000800 */
[----:B------:R-:W-:Y:S02]  /*114a0*/  SHF.R.U32.HI R0, RZ, 0x3, R21 ;  /* 0x00000003ff007819 */ /* 0x000fe40000011615 */
[----:B------:R-:W1:Y:S02]  /*114b0*/  S2R R21, SR_TID.X ;  /* 0x0000000000157919 */ /* 0x000e640000002100 */
[----:B-1----:R-:W-:-:S05]  /*114c0*/  IMAD.SHL.U32 R21, R21, 0x10, RZ ;  /* 0x0000001015157824 */ /* 0x002fca00078e00ff */
[----:B------:R-:W-:-:S05]  /*114d0*/  LOP3.LUT R21, R0, 0x70, R21, 0xf8, !PT ;  /* 0x0000007000157812 */ /* 0x000fca00078ef815 */
[----:B------:R-:W-:-:S04]  /*114e0*/  IMAD R0, R17, 0x80, R21 ;  /* 0x0000008011007824 */ /* 0x000fc800078e0215 */
[----:B0-----:R-:W-:-:S04]  /*114f0*/  @P6 IMAD.HI.U32 R6, R0, R4, RZ ;  /* 0x0000000400066227 */ /* 0x001fc800078e00ff */
[----:B------:R-:W-:Y:S01]  /*11500*/  IMAD.MOV.U32 R4, RZ, RZ, R0 ;  /* 0x000000ffff047224 */ /* 0x000fe200078e0000 */
[----:B--2---:R-:W-:-:S05]  /*11510*/  @P6 SHF.R.U32.HI R4, RZ, R5, R6 ;  /* 0x00000005ff046219 */ /* 0x004fca0000011606 */
[----:B------:R-:W-:Y:S02]  /*11520*/  IMAD.MOV R6, RZ, RZ, -R4 ;  /* 0x000000ffff067224 */ /* 0x000fe400078e0a04 */
[----:B---3--:R-:W-:Y:S02]  /*11530*/  IMAD.MOV.U32 R3, RZ, RZ, R35 ;  /* 0x000000ffff037224 */ /* 0x008fe400078e0023 */
[----:B------:R-:W-:-:S04]  /*11540*/  IMAD.WIDE.U32 R2, R26, UR4, R2 ;  /* 0x000000041a027c25 */ /* 0x000fc8000f8e0002 */
[----:B------:R-:W-:Y:S01]  /*11550*/  IMAD R3, R26, UR5, R3 ;  /* 0x000000051a037c24 */ /* 0x000fe2000f8e0203 */
[----:B------:R-:W-:Y:S02]  /*11560*/  ULDC.64 UR4, c[0x0][0x2e0] ;  /* 0x0000b80000047ab9 */ /* 0x000fe40000000a00 */
[----:B----4-:R-:W-:Y:S02]  /*11570*/  IMAD R5, R20, UR4, RZ ;  /* 0x0000000414057c24 */ /* 0x010fe4000f8e02ff */
[----:B------:R-:W-:-:S04]  /*11580*/  IMAD.WIDE.U32 R2, R29, UR4, R2 ;  /* 0x000000041d027c25 */ /* 0x000fc8000f8e0002 */
[----:B------:R-:W-:Y:S01]  /*11590*/  IMAD R5, R29, UR5, R5 ;  /* 0x000000051d057c24 */ /* 0x000fe2000f8e0205 */
[----:B------:R-:W0:Y:S01]  /*115a0*/  S2R R20, SR_TID.X ;  /* 0x0000000000147919 */ /* 0x000e220000002100 */
[----:B------:R-:W-:Y:S02]  /*115b0*/  ULDC.64 UR4, c[0x0][0x2d0] ;  /* 0x0000b40000047ab9 */ /* 0x000fe40000000a00 */
[----:B------:R-:W-:Y:S02]  /*115c0*/  IMAD.IADD R3, R3, 0x1, R5 ;  /* 0x0000000103037824 */ /* 0x000fe400078e0205 */
[----:B------:R-:W1:Y:S01]  /*115d0*/  LDC R5, c[0x0][0x448] ;  /* 0x00011200ff057b82 */ /* 0x000e620000000800 */
[----:B------:R-:W-:-:S04]  /*115e0*/  IMAD.WIDE.U32 R2, R4, UR4, R2 ;  /* 0x0000000404027c25 */ /* 0x000fc8000f8e0002 */
[----:B-1----:R-:W-:Y:S01]  /*115f0*/  IMAD R0, R5, R6, R0 ;  /* 0x0000000605007224 */ /* 0x002fe200078e0200 */
        /* <DEDUP_REMOVED lines=81> */
[----:B0-----:R-:W-:-:S04]  /*11b10*/  @!P1 LEA R14, P4, R31, R14, 0x1 ;  /* 0x0000000e1f0e9211 */ /* 0x001fc800078808ff */
[----:B-1----:R-:W-:Y:S01]  /*11b20*/  @!P1 IADD3.X R7, RZ, R2, RZ, P4, !PT ;  /* 0x00000002ff079210 */ /* 0x002fe200027fe4ff */
[----:B------:R-:W-:Y:S02]  /*11b30*/  @!P1 IMAD.MOV.U32 R2, RZ, RZ, R14 ;  /* 0x000000ffff029224 */ /* 0x000fe400078e000e */
[----:B------:R-:W0:Y:S02]  /*11b40*/  SHFL.IDX PT, R14, R0, 0x6, 0x181f ;  /* 0x00d81f00000e7f89 */ /* 0x000e2400000e0000 */
[----:B------:R-:W-:-:S05]  /*11b50*/  @!P1 IMAD.MOV.U32 R3, RZ, RZ, R7 ;  /* 0x000000ffff039224 */ /* 0x000fca00078e0007 */
        /* <DEDUP_REMOVED lines=14> */
.L_x_5821:
        /* <DEDUP_REMOVED lines=12> */
.L_x_5732:
[----:B------:R-:W-:Y:S05]  /*11d00*/  BSYNC B0 ;  /* 0x0000000000007941 */ /* 0x000fea0003800000 */
.L_x_5731:
[----:B------:R-:W-:Y:S01]  /*11d10*/  NOP ;  /* 0x0000000000007918 */ /* 0x000fe20000000000 */
[----:B------:R-:W-:-:S13]  /*11d20*/  PLOP3.LUT P0, PT, PT, PT, PT, 0x80, 0x0 ;  /* 0x000000000000781c */ /* 0x000fda0003f0f070 */
.L_x_5733:
        /* <DEDUP_REMOVED lines=8> */
[----:B---3--:R-:W-:Y:S01]  /*11db0*/  VIADD R3, R3, 0x1 ;  /* 0x0000000103037836 */ /* 0x008fe20000000000 */
[----:B----4-:R-:W-:-:S04]  /*11dc0*/  IADD3 R8, R2, -0x2, RZ ;  /* 0xfffffffe02087810 */ /* 0x010fc80007ffe0ff */
[----:B------:R0:W-:Y:S01]  /*11dd0*/  STL [R1+0x24], R3 ;  /* 0x0000240301007387 */ /* 0x0001e20000100800 */
[----:B------:R-:W-:-:S04]  /*11de0*/  LEA.HI R0, R3, R3, RZ, 0x1 ;  /* 0x0000000303007211 */ /* 0x000fc800078f08ff */
        /* <DEDUP_REMOVED lines=8> */
.L_x_5822:
[----:B------:R-:W-:Y:S05]  /*11e70*/  BSYNC B0 ;  /* 0x0000000000007941 */ /* 0x000fea0003800000 */
.L_x_5734:
        /* <DEDUP_REMOVED lines=11> */
.L_x_5750:
        /* <DEDUP_REMOVED lines=43> */
.L_x_5738:
[----:B------:R-:W-:Y:S01]  /*121e0*/  IMAD R6, R27, 0x8, R22 ;  /* 0x000000081b067824 */ /* 0x000fe200078e0216 */
[----:B------:R-:W-:Y:S01]  /*121f0*/  SHF.L.U32 R3, R28, 0x1f, RZ ;  /* 0x0000001f1c037819 */ /* 0x000fe200000006ff */
[----:B------:R-:W-:Y:S03]  /*12200*/  BSSY B1, `(.L_x_5739) ;  /* 0x0000003000017945 */ /* 0x000fe60003800000 */
[----:B------:R-:W0:Y:S02]  /*12210*/  SYNCS.PHASECHK.TRANS64.TRYWAIT P0, [R6+URZ+0x30840], R3 ;  /* 0x03084003060075a7 */ /* 0x000e24000800017f */
[----:B0-----:R-:W-:Y:S05]  /*12220*/  @!P0 BRA `(.L_x_5740) ;  /* 0x0000003c00dc8947 */ /* 0x001fea0003800000 */
.L_x_5823:
[----:B------:R-:W-:Y:S05]  /*12230*/  BSYNC B1 ;  /* 0x0000000000017941 */ /* 0x000fea0003800000 */
.L_x_5739:
        /* <DEDUP_REMOVED lines=56> */
[----:B0-----:R-:W-:-:S04]  /*125c0*/  IADD3 R2, P0, R2, R4, RZ ;  /* 0x0000000402027210 */ /* 0x001fc80007f1e0ff */
[----:B------:R-:W-:Y:S02]  /*125d0*/  IADD3.X R3, RZ, R35, RZ, P0, !PT ;  /* 0x00000023ff037210 */ /* 0x000fe400007fe4ff */
[----:B------:R0:W1:Y:S04]  /*125e0*/  SHFL.IDX PT, R35, R8, 0x5, 0x181f ;  /* 0x00b81f0008237f89 */ /* 0x00006800000e0000 */
[----:B------:R-:W-:Y:S04]  /*125f0*/  LDGSTS.E.BYPASS.LTC128B.128 [R5+0x20400], desc[UR36][R2.64], !P6 ;  /* 0x2040000002057fae */ /* 0x000fe8000f101d64 */
[----:B------:R-:W-:Y:S04]  /*12600*/  LDGSTS.E.BYPASS.LTC128B.128 [R5+0x23400], desc[UR36][R2.64+0x80], !P5 ;  /* 0x2340008002057fae */ /* 0x000fe8000e901d64 */
[----:B------:R2:W-:Y:S04]  /*12610*/  LDGSTS.E.BYPASS.LTC128B.128 [R5+0x26400], desc[UR36][R2.64+0x100], !P4 ;  /* 0x2640010002057fae */ /* 0x0005e8000e101d64 */
[----:B-12---:R0:W2:Y:S02]  /*12620*/  SHFL.IDX PT, R2, R7, 0x5, 0x181f ;  /* 0x00b81f0007027f89 */ /* 0x0060a400000e0000 */
.L_x_5837:
        /* <DEDUP_REMOVED lines=11> */
.L_x_5742:
        /* <DEDUP_REMOVED lines=10> */
.L_x_5743:
[----:B------:R2:W-:Y:S01]  /*12780*/  SYNCS.ARRIVE.TRANS64.A1T0 RZ, [R6+URZ+0x30830], RZ ;  /* 0x030830ff06ff79a7 */ /* 0x0005e2000810003f */
[----:B------:R-:W-:Y:S05]  /*12790*/  @!P5 BRA `(.L_x_5744) ;  /* 0x000000000004d947 */ /* 0x000fea0003800000 */
[----:B------:R-:W-:Y:S01]  /*127a0*/  BPT.TRAP 0x1 ;  /* 0x000000040000795c */ /* 0x000fe20000300000 */
.L_x_5744:
[----:B-1----:R-:W-:Y:S01]  /*127b0*/  SHF.L.U32 R2, R17, 0x1f, RZ ;  /* 0x0000001f11027819 */ /* 0x002fe200000006ff */
[----:B--2---:R-:W-:Y:S01]  /*127c0*/  IMAD R6, R10, 0x8, R22 ;  /* 0x000000080a067824 */ /* 0x004fe200078e0216 */
[----:B------:R-:W-:Y:S01]  /*127d0*/  BSSY B1, `(.L_x_5745) ;  /* 0x0000004000017945 */ /* 0x000fe20003800000 */
[----:B0-----:R-:W-:Y:S02]  /*127e0*/  IMAD R7, R29, -0x60, R37 ;  /* 0xffffffa01d077824 */ /* 0x001fe400078e0225 */
[----:B------:R-:W0:Y:S02]  /*127f0*/  SYNCS.PHASECHK.TRANS64.TRYWAIT P0, [R6+URZ+0x30860], R2 ;  /* 0x03086002060075a7 */ /* 0x000e24000800017f */
[----:B0-----:R-:W-:Y:S05]  /*12800*/  @!P0 BRA `(.L_x_5746) ;  /* 0x0000004000588947 */ /* 0x001fea0003800000 */
.L_x_5838:
[----:B------:R-:W-:Y:S05]  /*12810*/  BSYNC B1 ;  /* 0x0000000000017941 */ /* 0x000fea0003800000 */
.L_x_5745:
        /* <DEDUP_REMOVED lines=60> */
.L_x_5852:
        /* <DEDUP_REMOVED lines=29> */
.L_x_5748:
        /* <DEDUP_REMOVED lines=10> */
.L_x_5749:
        /* <DEDUP_REMOVED lines=8> */
.L_x_5737:
[----:B------:R-:W-:Y:S05]  /*12ed0*/  BSYNC B0 ;  /* 0x0000000000007941 */ /* 0x000fea0003800000 */
.L_x_5736:
        /* <DEDUP_REMOVED lines=17> */
.L_x_5752:
[----:B------:R-:W-:Y:S05]  /*12ff0*/  BSYNC B0 ;  /* 0x0000000000007941 */ /* 0x000fea0003800000 */
.L_x_5751:
[----:B------:R-:W-:-:S13]  /*13000*/  LOP3.LUT P0, RZ, R23, 0x10, RZ, 0xc0, !PT ;  /* 0x0000001017ff7812 */ /* 0x000fda000780c0ff */
[----:B------:R-:W-:Y:S05]  /*13010*/  @!P0 BRA `(.L_x_5753) ;  /* 0x0000000000048947 */ /* 0x000fea0003800000 */
[----:B------:R-:W-:Y:S01]  /*13020*/  BPT.TRAP 0x1 ;  /* 0x000000040000795c */ /* 0x000fe20000300000 */
.L_x_5753:
[----:B------:R-:W-:Y:S01]  /*13030*/  IMAD R0, R27, 0x8, R22 ;  /* 0x000000081b007824 */ /* 0x000fe200078e0216 */
[----:B0-----:R-:W-:Y:S01]  /*13040*/  SHF.L.U32 R3, R28, 0x1f, RZ ;  /* 0x0000001f1c037819 */ /* 0x001fe200000006ff */
[----:B------:R-:W-:Y:S01]  /*13050*/  BSSY B0, `(.L_x_5754) ;  /* 0x0000004000007945 */ /* 0x000fe20003800000 */
[----:B------:R-:W-:Y:S02]  /*13060*/  IMAD R6, R25, -0x60, R37 ;  /* 0xffffffa019067824 */ /* 0x000fe400078e0225 */
[----:B------:R-:W0:Y:S02]  /*13070*/  SYNCS.PHASECHK.TRANS64.TRYWAIT P0, [R0+URZ+0x30860], R3 ;  /* 0x03086003000075a7 */ /* 0x000e24000800017f */
[----:B0-----:R-:W-:Y:S05]  /*13080*/  @!P0 BRA `(.L_x_5755) ;  /* 0x00000040005c8947 */ /* 0x001fea0003800000 */
.L_x_5853:
[----:B------:R-:W-:Y:S05]  /*13090*/  BSYNC B0 ;  /* 0x0000000000007941 */ /* 0x000fea0003800000 */
.L_x_5754:
        /* <DEDUP_REMOVED lines=27> */
[----:B------:R-:W0:Y:S02]  /*13250*/  SHFL.IDX PT, R14, R18, 0x2, 0x181f ;  /* 0x00581f00120e7f89 */ /* 0x000e2400000e0000 */
[----:B------:R-:W-:Y:S02]  /*13260*/  IADD3.X R3, RZ, R7, RZ, P3, !PT ;  /* 0x00000007ff037210 */ /* 0x000fe40001ffe4ff */
[----:B------:R-:W1:Y:S01]  /*13270*/  SHFL.IDX PT, R7, R24, 0x2, 0x181f ;  /* 0x00581f0018077f89 */ /* 0x000e6200000e0000 */
[----:B------:R-:W-:-:S04]  /*13280*/  ISETP.LT.OR P3, PT, R6, 0x11, P1 ;  /* 0x000000110600780c */ /* 0x000fc80000f61670 */
[----:B------:R-:W-:Y:S01]  /*13290*/  LDGSTS.E.BYPASS.LTC128B.128 [R4+0xc00], desc[UR36][R2.64], !P4 ;  /* 0x00c0000002047fae */ /* 0x000fe2000e101d64 */
[----:B------:R-:W-:-:S08]  /*132a0*/  ISETP.LT.OR P4, PT, R6, 0x11, P0 ;  /* 0x000000110600780c */ /* 0x000fd00000781670 */
[----:B------:R-:W-:Y:S05]  /*132b0*/  LDGSTS.E.BYPASS.LTC128B.128 [R4+0x3c00], desc[UR36][R2.64+0x80], !P3 ;  /* 0x03c0008002047fae */ /* 0x000fea000d901d64 */
        /* <DEDUP_REMOVED lines=31> */
.L_x_5867:
        /* <DEDUP_REMOVED lines=13> */
.L_x_5757:
        /* <DEDUP_REMOVED lines=10> */
.L_x_5758:
[----:B------:R1:W-:Y:S01]  /*13620*/  SYNCS.ARRIVE.TRANS64.A1T0 RZ, [R0+URZ+0x30850], RZ ;  /* 0x030850ff00ff79a7 */ /* 0x0003e2000810003f */
[----:B------:R-:W-:-:S05]  /*13630*/  VIADD R27, R27, 0x1 ;  /* 0x000000011b1b7836 */ /* 0x000fca0000000000 */
[----:B------:R-:W-:-:S04]  /*13640*/  ISETP.NE.AND P0, PT, R27, 0x2, PT ;  /* 0x000000021b00780c */ /* 0x000fc80003f05270 */
[----:B0-----:R-:W-:Y:S02]  /*13650*/  SEL R3, RZ, 0x1, P0 ;  /* 0x00000001ff037807 */ /* 0x001fe40000000000 */
[----:B------:R-:W-:Y:S02]  /*13660*/  SEL R27, R27, RZ, P0 ;  /* 0x000000ff1b1b7207 */ /* 0x000fe40000000000 */
[----:B-1----:R-:W-:-:S07]  /*13670*/  LOP3.LUT R28, R28, R3, RZ, 0x3c, !PT ;  /* 0x000000031c1c7212 */ /* 0x002fce00078e3cff */
.L_x_5715:
[----:B------:R-:W-:Y:S05]  /*13680*/  BSYNC B7 ;  /* 0x0000000000077941 */ /* 0x000fea0003800000 */
.L_x_5713:
        /* <DEDUP_REMOVED lines=11> */
.L_x_5759:
        /* <DEDUP_REMOVED lines=22> */
[----:B--2---:R-:W-:Y:S01]  /*138a0*/  @!P1 MOV R8, R2 ;  /* 0x0000000200089202 */ /* 0x004fe20000000f00 */
        /* <DEDUP_REMOVED lines=20> */
.L_x_5877:
[----:B------:R-:W-:Y:S02]  /*139f0*/  ULDC UR4, c[0x0][0xc38] ;  /* 0x00030e0000047ab9 */ /* 0x000fe40000000800 */
[----:B------:R-:W-:-:S04]  /*13a00*/  IMAD.U32 R5, RZ, RZ, UR4 ;  /* 0x00000004ff057e24 */ /* 0x000fc8000f8e00ff */
[----:B-1----:R-:W-:-:S04]  /*13a10*/  IMAD R14, R14, R5, RZ ;  /* 0x000000050e0e7224 */ /* 0x002fc800078e02ff */
[----:B------:R-:W-:-:S05]  /*13a20*/  IMAD.IADD R7, R7, 0x1, R14 ;  /* 0x0000000107077824 */ /* 0x000fca00078e020e */
[----:B------:R-:W-:-:S13]  /*13a30*/  ISETP.GT.AND P6, PT, R7, R0, PT ;  /* 0x000000000700720c */ /* 0x000fda0003fc4270 */
[----:B------:R-:W-:Y:S05]  /*13a40*/  @P6 BRA `(.L_x_5762) ;  /* 0x0000000000a46947 */ /* 0x000fea0003800000 */
.L_x_5765:
        /* <DEDUP_REMOVED lines=35> */
.L_x_5885:
[----:B------:R-:W-:Y:S02]  /*13c80*/  ULDC UR4, c[0x0][0xc38] ;  /* 0x00030e0000047ab9 */ /* 0x000fe40000000800 */
[----:B------:R-:W-:-:S04]  /*13c90*/  IMAD.U32 R5, RZ, RZ, UR4 ;  /* 0x00000004ff057e24 */ /* 0x000fc8000f8e00ff */
[----:B-1----:R-:W-:-:S04]  /*13ca0*/  IMAD R14, R14, R5, RZ ;  /* 0x000000050e0e7224 */ /* 0x002fc800078e02ff */
[----:B------:R-:W-:-:S05]  /*13cb0*/  IMAD.IADD R7, R14, 0x1, R7 ;  /* 0x000000010e077824 */ /* 0x000fca00078e0207 */
[----:B------:R-:W-:-:S13]  /*13cc0*/  ISETP.GT.AND P6, PT, R7, R0, PT ;  /* 0x000000000700720c */ /* 0x000fda0003fc4270 */
[----:B------:R-:W-:Y:S05]  /*13cd0*/  @!P6 BRA `(.L_x_5765) ;  /* 0xfffffffc005ce947 */ /* 0x000fea000383ffff */
.L_x_5762:
[----:B------:R-:W-:Y:S01]  /*13ce0*/  IADD3 R7, -R14, R7, RZ ;  /* 0x000000070e077210 */ /* 0x000fe20007ffe1ff */
[----:B------:R-:W-:-:S04]  /*13cf0*/  UMOV UR4, 0xffffffff ;  /* 0xffffffff00047882 */ /* 0x000fc80000000000 */
        /* <DEDUP_REMOVED lines=8> */
.L_x_5890:
[----:B------:R-:W-:-:S13]  /*13d80*/  ISETP.NE.AND P0, PT, R3, RZ, PT ;  /* 0x000000ff0300720c */ /* 0x000fda0003f05270 */
[----:B------:R-:W-:Y:S05]  /*13d90*/  @!P0 BRA `(.L_x_5767) ;  /* 0x0000000000108947 */ /* 0x000fea0003800000 */
[----:B------:R-:W-:Y:S01]  /*13da0*/  UMOV UR4, 0xffffffff ;  /* 0xffffffff00047882 */ /* 0x000fe20000000000 */
[----:B-1----:R-:W-:Y:S02]  /*13db0*/  VIADD R12, R12, 0xffffffff ;  /* 0xffffffff0c0c7836 */ /* 0x002fe40000000000 */
[----:B------:R-:W-:Y:S05]  /*13dc0*/  BRA.DIV UR4, `(.L_x_5768) ;  /* 0x0000004604747947 */ /* 0x000fea000b800000 */
[----:B------:R4:W1:Y:S02]  /*13dd0*/  SHFL.IDX PT, R6, R2, R12, 0x1f ;  /* 0x00001f0c02067589 */ /* 0x00086400000e0000 */
.L_x_5767:
        /* <DEDUP_REMOVED lines=28> */
[----:B------:R-:W-:Y:S01]  /*13fa0*/  IMAD.MOV.U32 R2, RZ, RZ, RZ ;  /* 0x000000ffff027224 */ /* 0x000fe200078e00ff */
[----:B0-----:R-:W-:-:S05]  /*13fb0*/  IADD3 R5, RZ, -R3, RZ ;  /* 0x80000003ff057210 */ /* 0x001fca0007ffe0ff */
        /* <DEDUP_REMOVED lines=23> */
[----:B------:R-:W-:-:S04]  /*14130*/  @!P1 LOP3.LUT R5, RZ, R8, RZ, 0x33, !PT ;  /* 0x00000008ff059212 */ /* 0x000fc800078e33ff */
[----:B------:R-:W-:Y:S01]  /*14140*/  IADD3 R3, -R5, RZ, RZ ;  /* 0x000000ff05037210 */ /* 0x000fe20007ffe1ff */
[----:B------:R-:W-:-:S04]  /*14150*/  IMAD R5, R8, 0x1000000, R5 ;  /* 0x0100000008057824 */ /* 0x000fc800078e0205 */
[----:B------:R-:W-:-:S04]  /*14160*/  IMAD R8, R8, R3, R6 ;  /* 0x0000000308087224 */ /* 0x000fc800078e0206 */
[----:B------:R-:W-:Y:S01]  /*14170*/  IMAD R18, R8, 0x10000, R5 ;  /* 0x0001000008127824 */ /* 0x000fe200078e0205 */
[----:B------:R-:W-:Y:S06]  /*14180*/  BRA `(.L_x_5770) ;  /* 0x0000000000f07947 */ /* 0x000fec0003800000 */
.L_x_5769:
        /* <DEDUP_REMOVED lines=57> */
[----:B------:R-:W-:Y:S01]  /*14520*/  @!P1 LOP3.LUT R2, RZ, R5, RZ, 0x33, !PT ;  /* 0x00000005ff029212 */ /* 0x000fe200078e33ff */
[----:B------:R-:W-:-:S04]  /*14530*/  IMAD.MOV R5, RZ, RZ, -R5 ;  /* 0x000000ffff057224 */ /* 0x000fc800078e0a05 */
[----:B------:R-:W-:-:S07]  /*14540*/  IMAD R18, R2, R5, R3 ;  /* 0x0000000502127224 */ /* 0x000fce00078e0203 */
.L_x_5770:
[----:B------:R-:W-:-:S05]  /*14550*/  LOP3.LUT R2, RZ, R2, RZ, 0x33, !PT ;  /* 0x00000002ff027212 */ /* 0x000fca00078e33ff */
[----:B------:R-:W-:Y:S01]  /*14560*/  IMAD.IADD R17, R17, 0x1, R2 ;  /* 0x0000000111117824 */ /* 0x000fe200078e0202 */
[----:B------:R-:W-:Y:S06]  /*14570*/  BRA `(.L_x_5771) ;  /* 0x00000000001c7947 */ /* 0x000fec0003800000 */
.L_x_5763:
[----:B------:R-:W-:Y:S01]  /*14580*/  UMOV UR4, URZ ;  /* 0x0000003f00047c82 */ /* 0x000fe20008000000 */
[----:B------:R-:W-:Y:S01]  /*14590*/  UMOV UR5, URZ ;  /* 0x0000003f00057c82 */ /* 0x000fe20008000000 */
[----:B------:R-:W-:Y:S01]  /*145a0*/  ULDC UR6, c[0x0][0xc3c] ;  /* 0x00030f0000067ab9 */ /* 0x000fe20000000800 */
[----:B------:R-:W-:Y:S02]  /*145b0*/  IMAD.MOV.U32 R16, RZ, RZ, R0 ;  /* 0x000000ffff107224 */ /* 0x000fe400078e0000 */
[----:B------:R-:W-:Y:S02]  /*145c0*/  IMAD.U32 R17, RZ, RZ, UR4 ;  /* 0x00000004ff117e24 */ /* 0x000fe4000f8e00ff */
[----:B------:R-:W-:Y:S02]  /*145d0*/  IMAD.U32 R18, RZ, RZ, UR5 ;  /* 0x00000005ff127e24 */ /* 0x000fe4000f8e00ff */
[----:B------:R-:W-:-:S07]  /*145e0*/  IMAD.U32 R19, RZ, RZ, UR6 ;  /* 0x00000006ff137e24 */ /* 0x000fce000f8e00ff */
.L_x_5771:
        /* <DEDUP_REMOVED lines=10> */
.L_x_5760:
[----:B------:R-:W-:Y:S02]  /*14690*/  ULDC UR4, c[0x0][0xc3c] ;  /* 0x00030f0000047ab9 */ /* 0x000fe40000000800 */
[----:B--2---:R-:W-:-:S13]  /*146a0*/  ISETP.GE.AND P0, PT, R19, UR4, PT ;  /* 0x0000000413007c0c */ /* 0x004fda000bf06270 */
[----:B------:R-:W-:Y:S05]  /*146b0*/  @!P0 BRA `(.L_x_5772) ;  /* 0xffffffb000588947 */ /* 0x000fea000383ffff */
[----:B------:R-:W-:Y:S05]  /*146c0*/  BSYNC B8 ;  /* 0x0000000000087941 */ /* 0x000fea0003800000 */
.L_x_5707:
        /* <DEDUP_REMOVED lines=12> */
.L_x_5893:
[----:B------:R-:W-:Y:S05]  /*14790*/  BSYNC B0 ;  /* 0x0000000000007941 */ /* 0x000fea0003800000 */
.L_x_5773:
[----:B------:R-:W-:-:S03]  /*147a0*/  UMOV UR4, 0xffffffff ;  /* 0xffffffff00047882 */ /* 0x000fc60000000000 */
[----:B------:R-:W-:Y:S05]  /*147b0*/  BRA.DIV UR4, `(.L_x_5775) ;  /* 0x0000003e04347947 */ /* 0x000fea000b800000 */
[----:B-1----:R-:W1:Y:S02]  /*147c0*/  S2R R0, SR_TID.X ;  /* 0x0000000000007919 */ /* 0x002e640000002100 */
[----:B-1----:R-:W-:-:S04]  /*147d0*/  SHF.R.U32.HI R0, RZ, 0x5, R0 ;  /* 0x00000005ff007819 */ /* 0x002fc80000011600 */
[----:B------:R-:W-:-:S05]  /*147e0*/  LOP3.LUT R0, R0, 0x3, RZ, 0xc0, !PT ;  /* 0x0000000300007812 */ /* 0x000fca00078ec0ff */
[----:B------:R1:W2:Y:S02]  /*147f0*/  SHFL.IDX PT, R14, R0, RZ, 0x1f ;  /* 0x00001fff000e7589 */ /* 0x0002a400000e0000 */
.L_x_5896:
[----:B--2---:R-:W-:Y:S01]  /*14800*/  ISETP.NE.AND P0, PT, R14, RZ, PT ;  /* 0x000000ff0e00720c */ /* 0x004fe20003f05270 */
[----:B------:R-:W-:-:S12]  /*14810*/  BSSY B0, `(.L_x_5776) ;  /* 0x0000026000007945 */ /* 0x000fd80003800000 */
[----:B------:R-:W-:Y:S05]  /*14820*/  @P0 BRA `(.L_x_5777) ;  /* 0x0000000000900947 */ /* 0x000fea0003800000 */
[----:B------:R-:W-:-:S03]  /*14830*/  UMOV UR4, 0xffffffff ;  /* 0xffffffff00047882 */ /* 0x000fc60000000000 */
[----:B------:R-:W-:Y:S05]  /*14840*/  BRA.DIV UR4, `(.L_x_5778) ;  /* 0x0000003e04447947 */ /* 0x000fea000b800000 */
[----:B------:R-:W-:-:S13]  /*14850*/  ELECT P6, URZ, PT ;  /* 0x00000000003f782f */ /* 0x000fda00038c0000 */
.L_x_5899:
        /* <DEDUP_REMOVED lines=8> */
.L_x_5779:
[C---:B------:R-:W-:Y:S01]  /*148e0*/  IMAD R5, R27.reuse, 0x8, R4 ;  /* 0x000000081b057824 */ /* 0x040fe200078e0204 */
[----:B------:R-:W-:Y:S01]  /*148f0*/  SHF.L.U32 R0, R28, 0x1f, RZ ;  /* 0x0000001f1c007819 */ /* 0x000fe200000006ff */
[----:B------:R-:W-:-:S03]  /*14900*/  VIADD R27, R27, 0x1 ;  /* 0x000000011b1b7836 */ /* 0x000fc60000000000 */
[----:B------:R-:W1:Y:S02]  /*14910*/  SYNCS.PHASECHK.TRANS64.TRYWAIT P1, [R5+URZ+0x30840], R0 ;  /* 0x03084000050075a7 */ /* 0x000e64000802017f */
[----:B------:R-:W-:-:S04]  /*14920*/  ISETP.NE.AND P2, PT, R27, 0x2, PT ;  /* 0x000000021b00780c */ /* 0x000fc80003f45270 */
[----:B------:R-:W-:Y:S01]  /*14930*/  SEL R3, RZ, 0x1, P2 ;  /* 0x00000001ff037807 */ /* 0x000fe20001000000 */
[----:B-1----:R-:W-:Y:S08]  /*14940*/  @!P1 BRA `(.L_x_5780) ;  /* 0x0000003c00249947 */ /* 0x002ff00003800000 */
.L_x_5900:
[----:B------:R-:W-:Y:S02]  /*14950*/  SEL R27, R27, RZ, P2 ;  /* 0x000000ff1b1b7207 */ /* 0x000fe40001000000 */
[----:B------:R-:W-:Y:S01]  /*14960*/  LOP3.LUT R2, R28, R3, RZ, 0x3c, !PT ;  /* 0x000000031c027212 */ /* 0x000fe200078e3cff */
[----:B------:R-:W-:Y:S06]  /*14970*/  @!P0 BRA `(.L_x_5781) ;  /* 0x0000000000048947 */ /* 0x000fec0003800000 */
[----:B------:R-:W-:Y:S01]  /*14980*/  BPT.TRAP 0x1 ;  /* 0x000000040000795c */ /* 0x000fe20000300000 */
.L_x_5781:
[----:B------:R-:W-:Y:S01]  /*14990*/  IMAD R27, R27, 0x8, R4 ;  /* 0x000000081b1b7824 */ /* 0x000fe200078e0204 */
[----:B------:R-:W-:-:S04]  /*149a0*/  SHF.L.U32 R2, R2, 0x1f, RZ ;  /* 0x0000001f02027819 */ /* 0x000fc800000006ff */
[----:B------:R-:W2:Y:S02]  /*149b0*/  SYNCS.PHASECHK.TRANS64.TRYWAIT P1, [R27+URZ+0x30840], R2 ;  /* 0x030840021b0075a7 */ /* 0x000ea4000802017f */
[----:B--2---:R-:W-:Y:S05]  /*149c0*/  @!P1 BRA `(.L_x_5782) ;  /* 0x0000003c00189947 */ /* 0x004fea0003800000 */
.L_x_5901:
[----:B------:R-:W-:Y:S05]  /*149d0*/  @!P0 BRA `(.L_x_5783) ;  /* 0x0000000000048947 */ /* 0x000fea0003800000 */
[----:B------:R-:W-:Y:S01]  /*149e0*/  BPT.TRAP 0x1 ;  /* 0x000000040000795c */ /* 0x000fe20000300000 */
.L_x_5783:
[----:B------:R-:W3:Y:S02]  /*149f0*/  SYNCS.PHASECHK.TRANS64.TRYWAIT P1, [R5+URZ+0x30860], R0 ;  /* 0x03086000050075a7 */ /* 0x000ee4000802017f */
[----:B---3--:R-:W-:Y:S05]  /*14a00*/  @!P1 BRA `(.L_x_5784) ;  /* 0x0000003c001c9947 */ /* 0x008fea0003800000 */
.L_x_5902:
[----:B------:R-:W-:Y:S05]  /*14a10*/  @!P0 BRA `(.L_x_5785) ;  /* 0x0000000000048947 */ /* 0x000fea0003800000 */
[----:B------:R-:W-:Y:S01]  /*14a20*/  BPT.TRAP 0x1 ;  /* 0x000000040000795c */ /* 0x000fe20000300000 */
.L_x_5785:
[----:B----4-:R4:W0:Y:S02]  /*14a30*/  SYNCS.PHASECHK.TRANS64.TRYWAIT P0, [R27+URZ+0x30860], R2 ;  /* 0x030860021b0075a7 */ /* 0x010824000800017f */
[----:B0-----:R-:W-:Y:S05]  /*14a40*/  @!P0 NANOSLEEP.SYNCS 0x989680 ;  /* 0x009896800000895d */ /* 0x001fea0003900000 */
[----:B------:R-:W0:Y:S02]  /*14a50*/  @!P0 SYNCS.PHASECHK.TRANS64 P0, [R27+URZ+0x30860], R2 ;  /* 0x030860021b0085a7 */ /* 0x000e24000800007f */
[----:B0-----:R-:W-:Y:S05]  /*14a60*/  @!P0 BRA `(.L_x_5785) ;  /* 0xfffffffc00f08947 */ /* 0x001fea000383ffff */
.L_x_5777:
[----:B------:R-:W-:Y:S05]  /*14a70*/  BSYNC B0 ;  /* 0x0000000000007941 */ /* 0x000fea0003800000 */
.L_x_5776:
[----:B------:R-:W-:Y:S05]  /*14a80*/  EXIT ;  /* 0x000000000000794d */ /* 0x000fea0003800000 */
.L_x_5640:
[----:B0-----:R-:W-:-:S04]  /*14a90*/  IMAD.U32 R3, RZ, RZ, UR40 ;  /* 0x00000028ff037e24 */ /* 0x001fc8000f8e00ff */
[----:B------:R0:W1:Y:S03]  /*14aa0*/  SYNCS.PHASECHK.TRANS64.TRYWAIT P1, [R3+URZ+0x30800], R0 ;  /* 0x03080000030075a7 */ /* 0x000066000802017f */
[----:B-1----:R-:W-:Y:S05]  /*14ab0*/  @!P1 NANOSLEEP.SYNCS 0x989680 ;  /* 0x009896800000995d */ /* 0x002fea0003900000 */
[----:B------:R-:W1:Y:S02]  /*14ac0*/  @!P1 SYNCS.PHASECHK.TRANS64 P1, [R3+URZ+0x30800], R0 ;  /* 0x03080000030095a7 */ /* 0x000e64000802007f */
[----:B-1----:R-:W-:Y:S05]  /*14ad0*/  @!P1 BRA `(.L_x_5640) ;  /* 0xfffffffc00ec9947 */ /* 0x002fea000383ffff */
[----:B------:R-:W-:Y:S05]  /*14ae0*/  BRA `(.L_x_5786) ;  /* 0xfffffed400447947 */ /* 0x000fea000383ffff */
.L_x_5644:
[----:B-1----:R1:W2:Y:S02]  /*14af0*/  SYNCS.PHASECHK.TRANS64.TRYWAIT P1, [R0+URZ+0x30830], R3 ;  /* 0x03083003000075a7 */ /* 0x0022a4000802017f */
[----:B--2---:R-:W-:Y:S05]  /*14b00*/  @!P1 NANOSLEEP.SYNCS 0x989680 ;  /* 0x009896800000995d */ /* 0x004fea0003900000 */
[----:B------:R-:W2:Y:S02]  /*14b10*/  @!P1 SYNCS.PHASECHK.TRANS64 P1, [R0+URZ+0x30830], R3 ;  /* 0x03083003000095a7 */ /* 0x000ea4000802007f */
[----:B--2---:R-:W-:Y:S05]  /*14b20*/  @!P1 BRA `(.L_x_5644) ;  /* 0xfffffffc00f09947 */ /* 0x004fea000383ffff */
[----:B------:R-:W-:Y:S05]  /*14b30*/  BRA `(.L_x_5643) ;  /* 0xfffffed400607947 */ /* 0x000fea000383ffff */
.L_x_5650:
[----:B-1----:R-:W-:-:S04]  /*14b40*/  IMAD.U32 R12, RZ, RZ, UR8 ;  /* 0x00000008ff0c7e24 */ /* 0x002fc8000f8e00ff */
[----:B------:R1:W2:Y:S03]  /*14b50*/  SYNCS.PHASECHK.TRANS64.TRYWAIT P1, [R12+URZ+0x30830], R11 ;  /* 0x0308300b0c0075a7 */ /* 0x0002a6000802017f */
[----:B--2---:R-:W-:Y:S05]  /*14b60*/  @!P1 NANOSLEEP.SYNCS 0x989680 ;  /* 0x009896800000995d */ /* 0x004fea0003900000 */
[----:B------:R-:W2:Y:S02]  /*14b70*/  @!P1 SYNCS.PHASECHK.TRANS64 P1, [R12+URZ+0x30830], R11 ;  /* 0x0308300b0c0095a7 */ /* 0x000ea4000802007f */
[----:B--2---:R-:W-:Y:S05]  /*14b80*/  @!P1 BRA `(.L_x_5650) ;  /* 0xfffffffc00ec9947 */ /* 0x004fea000383ffff */
[----:B------:R-:W-:Y:S05]  /*14b90*/  BRA `(.L_x_5649) ;  /* 0xfffffefc00487947 */ /* 0x000fea000383ffff */
.L_x_5654:
[----:B---3--:R-:W-:-:S04]  /*14ba0*/  IMAD.U32 R2, RZ, RZ, UR9 ;  /* 0x00000009ff027e24 */ /* 0x008fc8000f8e00ff */
[----:B------:R3:W4:Y:S03]  /*14bb0*/  SYNCS.PHASECHK.TRANS64.TRYWAIT P1, [R2+URZ+0x30850], R0 ;  /* 0x03085000020075a7 */ /* 0x000726000802017f */
[----:B----4-:R-:W-:Y:S05]  /*14bc0*/  @!P1 NANOSLEEP.SYNCS 0x989680 ;  /* 0x009896800000995d */ /* 0x010fea0003900000 */
[----:B------:R-:W4:Y:S02]  /*14bd0*/  @!P1 SYNCS.PHASECHK.TRANS64 P1, [R2+URZ+0x30850], R0 ;  /* 0x03085000020095a7 */ /* 0x000f24000802007f */
[----:B----4-:R-:W-:Y:S05]  /*14be0*/  @!P1 BRA `(.L_x_5654) ;  /* 0xfffffffc00ec9947 */ /* 0x010fea000383ffff */
[----:B------:R-:W-:Y:S05]  /*14bf0*/  BRA `(.L_x_5653) ;  /* 0xffffff0800107947 */ /* 0x000fea000383ffff */
.L_x_5662:
[----:B-1----:R-:W-:-:S04]  /*14c00*/  IMAD.U32 R12, RZ, RZ, UR8 ;  /* 0x00000008ff0c7e24 */ /* 0x002fc8000f8e00ff */
[----:B------:R1:W2:Y:S03]  /*14c10*/  SYNCS.PHASECHK.TRANS64.TRYWAIT P1, [R12+URZ+0x30830], R11 ;  /* 0x0308300b0c0075a7 */ /* 0x0002a6000802017f */
[----:B--2---:R-:W-:Y:S05]  /*14c20*/  @!P1 NANOSLEEP.SYNCS 0x989680 ;  /* 0x009896800000995d */ /* 0x004fea0003900000 */
[----:B------:R-:W2:Y:S02]  /*14c30*/  @!P1 SYNCS.PHASECHK.TRANS64 P1, [R12+URZ+0x30830], R11 ;  /* 0x0308300b0c0095a7 */ /* 0x000ea4000802007f */
[----:B--2---:R-:W-:Y:S05]  /*14c40*/  @!P1 BRA `(.L_x_5662) ;  /* 0xfffffffc00ec9947 */ /* 0x004fea000383ffff */
[----:B------:R-:W-:Y:S05]  /*14c50*/  BRA `(.L_x_5661) ;  /* 0xffffff28003c7947 */ /* 0x000fea000383ffff */
.L_x_5666:
[----:B---3--:R-:W-:-:S04]  /*14c60*/  IMAD.U32 R2, RZ, RZ, UR8 ;  /* 0x00000008ff027e24 */ /* 0x008fc8000f8e00ff */
[----:B------:R3:W4:Y:S03]  /*14c70*/  SYNCS.PHASECHK.TRANS64.TRYWAIT P1, [R2+URZ+0x30850], R0 ;  /* 0x03085000020075a7 */ /* 0x000726000802017f */
[----:B----4-:R-:W-:Y:S05]  /*14c80*/  @!P1 NANOSLEEP.SYNCS 0x989680 ;  /* 0x009896800000995d */ /* 0x010fea0003900000 */
[----:B------:R-:W4:Y:S02]  /*14c90*/  @!P1 SYNCS.PHASECHK.TRANS64 P1, [R2+URZ+0x30850], R0 ;  /* 0x03085000020095a7 */ /* 0x000f24000802007f */
[----:B----4-:R-:W-:Y:S05]  /*14ca0*/  @!P1 BRA `(.L_x_5666) ;  /* 0xfffffffc00ec9947 */ /* 0x010fea000383ffff */
[----:B------:R-:W-:Y:S05]  /*14cb0*/  BRA `(.L_x_5665) ;  /* 0xffffff3400047947 */ /* 0x000fea000383ffff */
.L_x_5673:
[----:B-1----:R-:W-:-:S04]  /*14cc0*/  IMAD.U32 R5, RZ, RZ, UR5 ;  /* 0x00000005ff057e24 */ /* 0x002fc8000f8e00ff */
[----:B------:R1:W2:Y:S03]  /*14cd0*/  SYNCS.PHASECHK.TRANS64.TRYWAIT P1, [R5+URZ+0x30850], R0 ;  /* 0x03085000050075a7 */ /* 0x0002a6000802017f */
[----:B--2---:R-:W-:Y:S05]  /*14ce0*/  @!P1 NANOSLEEP.SYNCS 0x989680 ;  /* 0x009896800000995d */ /* 0x004fea0003900000 */
[----:B------:R-:W2:Y:S02]  /*14cf0*/  @!P1 SYNCS.PHASECHK.TRANS64 P1, [R5+URZ+0x30850], R0 ;  /* 0x03085000050095a7 */ /* 0x000ea4000802007f */
[----:B--2---:R-:W-:Y:S05]  /*14d00*/  @!P1 BRA `(.L_x_5673) ;  /* 0xfffffffc00ec9947 */ /* 0x004fea000383ffff */
[----:B------:R-:W-:Y:S05]  /*14d10*/  BRA `(.L_x_5672) ;  /* 0xffffff5000a07947 */ /* 0x000fea000383ffff */
.L_x_5721:
[----:B------:R-:W0:Y:S01]  /*14d20*/  S2R R7, SR_TID.X ;  /* 0x0000000000077919 */ /* 0x000e220000002100 */
[----:B------:R-:W-:Y:S01]  /*14d30*/  BSSY B0, `(.L_x_5787) ;  /* 0x000000a000007945 */ /* 0x000fe20003800000 */
[----:B------:R-:W-:Y:S02]  /*14d40*/  IMAD.MOV.U32 R12, RZ, RZ, RZ ;  /* 0x000000ffff0c7224 */ /* 0x000fe400078e00ff */
[----:B------:R-:W-:Y:S02]  /*14d50*/  IMAD.MOV.U32 R11, RZ, RZ, 0x1f ;  /* 0x0000001fff0b7424 */ /* 0x000fe400078e00ff */
[----:B------:R-:W-:Y:S01]  /*14d60*/  IMAD.MOV.U32 R15, RZ, RZ, -0x1 ;  /* 0xffffffffff0f7424 */ /* 0x000fe200078e00ff */
[----:B0-----:R-:W-:-:S04]  /*14d70*/  SHF.R.U32.HI R7, RZ, 0x5, R7 ;  /* 0x00000005ff077819 */ /* 0x001fc80000011607 */
[----:B------:R-:W-:-:S04]  /*14d80*/  LOP3.LUT R7, R7, 0x3, RZ, 0xc0, !PT ;  /* 0x0000000307077812 */ /* 0x000fc800078ec0ff */
[----:B------:R-:W-:-:S07]  /*14d90*/  MOV R13, R7 ;  /* 0x00000007000d7202 */ /* 0x000fce0000000f00 */
[----:B-----5:R-:W-:Y:S05]  /*14da0*/  WARPSYNC.COLLECTIVE R15, `(.L_x_5788) ;  /* 0x000000000f087348 */ /* 0x020fea0003c00000 */
[----:B------:R0:W1:Y:S02]  /*14db0*/  SHFL.IDX P6, R14, R13, R12, R11 ;  /* 0x0000000c0d0e7389 */ /* 0x00006400000c000b */
[----:B01---5:R-:W-:Y:S01]  /*14dc0*/  ENDCOLLECTIVE ;  /* 0x000000000000791b */ /* 0x023fe20003800000 */
.L_x_5788:
[----:B------:R-:W-:Y:S05]  /*14dd0*/  BSYNC B0 ;  /* 0x0000000000007941 */ /* 0x000fea0003800000 */
.L_x_5787:
[----:B------:R-:W-:Y:S05]  /*14de0*/  BRA `(.L_x_5789) ;  /* 0xffffffb800b47947 */ /* 0x000fea000383ffff */
.L_x_5724:
[----:B0-----:R0:W1:Y:S02]  /*14df0*/  SYNCS.PHASECHK.TRANS64.TRYWAIT P0, [R7+URZ+0x30840], R2 ;  /* 0x03084002070075a7 */ /* 0x001064000800017f */
[----:B-1----:R-:W-:Y:S05]  /*14e00*/  @!P0 NANOSLEEP.SYNCS 0x989680 ;  /* 0x009896800000895d */ /* 0x002fea0003900000 */
[----:B------:R-:W1:Y:S02]  /*14e10*/  @!P0 SYNCS.PHASECHK.TRANS64 P0, [R7+URZ+0x30840], R2 ;  /* 0x03084002070085a7 */ /* 0x000e64000800007f */
[----:B-1----:R-:W-:Y:S05]  /*14e20*/  @!P0 BRA `(.L_x_5724) ;  /* 0xfffffffc00f08947 */ /* 0x002fea000383ffff */
[----:B------:R-:W-:Y:S05]  /*14e30*/  BRA `(.L_x_5790) ;  /* 0xffffffbc001c7947 */ /* 0x000fea000383ffff */
.L_x_5725:
        /* <DEDUP_REMOVED lines=8> */
.L_x_5792:
[----:B------:R-:W-:Y:S05]  /*14ec0*/  BSYNC B0 ;  /* 0x0000000000007941 */ /* 0x000fea0003800000 */
.L_x_5791:
[----:B------:R-:W-:Y:S01]  /*14ed0*/  IMAD.MOV.U32 R13, RZ, RZ, R4 ;  /* 0x000000ffff0d7224 */ /* 0x000fe200078e0004 */
[----:B------:R-:W-:Y:S01]  /*14ee0*/  MOV R12, RZ ;  /* 0x000000ff000c7202 */ /* 0x000fe20000000f00 */
[----:B------:R-:W-:Y:S02]  /*14ef0*/  IMAD.MOV.U32 R11, RZ, RZ, 0x181f ;  /* 0x0000181fff0b7424 */ /* 0x000fe400078e00ff */
[----:B------:R-:W-:Y:S02]  /*14f00*/  IMAD.MOV.U32 R15, RZ, RZ, -0x1 ;  /* 0xffffffffff0f7424 */ /* 0x000fe400078e00ff */
[----:B------:R-:W-:Y:S02]  /*14f10*/  IMAD.MOV.U32 R2, RZ, RZ, R14 ;  /* 0x000000ffff027224 */ /* 0x000fe400078e000e */
[----:B------:R-:W-:-:S07]  /*14f20*/  @P0 IMAD R8, R5, 0x2, R22 ;  /* 0x0000000205080824 */ /* 0x000fce00078e0216 */
[----:B------:R-:W-:Y:S05]  /*14f30*/  WARPSYNC.COLLECTIVE R15, `(.L_x_5793) ;  /* 0x000000000f087348 */ /* 0x000fea0003c00000 */
[----:B------:R0:W1:Y:S02]  /*14f40*/  SHFL.IDX P6, R14, R13, R12, R11 ;  /* 0x0000000c0d0e7389 */ /* 0x00006400000c000b */
[----:B01----:R-:W-:Y:S01]  /*14f50*/  ENDCOLLECTIVE ;  /* 0x000000000000791b */ /* 0x003fe20003800000 */
.L_x_5793:
[----:B------:R-:W-:Y:S02]  /*14f60*/  IMAD.MOV.U32 R13, RZ, RZ, R0 ;  /* 0x000000ffff0d7224 */ /* 0x000fe400078e0000 */
[----:B------:R-:W-:Y:S02]  /*14f70*/  IMAD.MOV.U32 R12, RZ, RZ, 0x1 ;  /* 0x00000001ff0c7424 */ /* 0x000fe400078e00ff */
[----:B------:R-:W-:-:S07]  /*14f80*/  IMAD.MOV.U32 R3, RZ, RZ, R14 ;  /* 0x000000ffff037224 */ /* 0x000fce00078e000e */
[----:B------:R-:W-:Y:S05]  /*14f90*/  WARPSYNC.COLLECTIVE R15, `(.L_x_5794) ;  /* 0x000000000f087348 */ /* 0x000fea0003c00000 */
[----:B------:R0:W1:Y:S02]  /*14fa0*/  SHFL.IDX P6, R14, R13, R12, R11 ;  /* 0x0000000c0d0e7389 */ /* 0x00006400000c000b */
[----:B01----:R-:W-:Y:S01]  /*14fb0*/  ENDCOLLECTIVE ;  /* 0x000000000000791b */ /* 0x003fe20003800000 */
.L_x_5794:
        /* <DEDUP_REMOVED lines=17> */
.L_x_5795:
[----:B------:R-:W-:Y:S02]  /*150d0*/  @P1 IMAD R8, R5, 0x2, R22 ;  /* 0x0000000205081824 */ /* 0x000fe400078e0216 */
[----:B------:R-:W-:Y:S02]  /*150e0*/  IMAD.MOV.U32 R13, RZ, RZ, R0 ;  /* 0x000000ffff0d7224 */ /* 0x000fe400078e0000 */
[----:B------:R-:W-:Y:S01]  /*150f0*/  IMAD.MOV.U32 R12, RZ, RZ, 0x2 ;  /* 0x00000002ff0c7424 */ /* 0x000fe200078e00ff */
[----:B------:R-:W-:-:S07]  /*15100*/  MOV R3, R14 ;  /* 0x0000000e00037202 */ /* 0x000fce0000000f00 */
[----:B------:R-:W-:Y:S05]  /*15110*/  WARPSYNC.COLLECTIVE R15, `(.L_x_5796) ;  /* 0x000000000f087348 */ /* 0x000fea0003c00000 */
[----:B------:R0:W1:Y:S02]  /*15120*/  SHFL.IDX P6, R14, R13, R12, R11 ;  /* 0x0000000c0d0e7389 */ /* 0x00006400000c000b */
[----:B01----:R-:W-:Y:S01]  /*15130*/  ENDCOLLECTIVE ;  /* 0x000000000000791b */ /* 0x003fe20003800000 */
.L_x_5796:
        /* <DEDUP_REMOVED lines=17> */
.L_x_5797:
[----:B------:R-:W-:Y:S01]  /*15250*/  @P1 IMAD R8, R5, 0x2, R22 ;  /* 0x0000000205081824 */ /* 0x000fe200078e0216 */
[----:B------:R-:W-:Y:S01]  /*15260*/  MOV R13, R0 ;  /* 0x00000000000d7202 */ /* 0x000fe20000000f00 */
[----:B------:R-:W-:Y:S02]  /*15270*/  IMAD.MOV.U32 R12, RZ, RZ, 0x3 ;  /* 0x00000003ff0c7424 */ /* 0x000fe400078e00ff */
[----:B------:R-:W-:-:S07]  /*15280*/  IMAD.MOV.U32 R3, RZ, RZ, R14 ;  /* 0x000000ffff037224 */ /* 0x000fce00078e000e */
[----:B------:R-:W-:Y:S05]  /*15290*/  WARPSYNC.COLLECTIVE R15, `(.L_x_5798) ;  /* 0x000000000f087348 */ /* 0x000fea0003c00000 */
[----:B------:R0:W1:Y:S02]  /*152a0*/  SHFL.IDX P6, R14, R13, R12, R11 ;  /* 0x0000000c0d0e7389 */ /* 0x00006400000c000b */
[----:B01----:R-:W-:Y:S01]  /*152b0*/  ENDCOLLECTIVE ;  /* 0x000000000000791b */ /* 0x003fe20003800000 */
.L_x_5798:
        /* <DEDUP_REMOVED lines=17> */
.L_x_5799:
[----:B------:R-:W-:Y:S02]  /*153d0*/  @P1 IMAD R8, R5, 0x2, R22 ;  /* 0x0000000205081824 */ /* 0x000fe400078e0216 */
[----:B------:R-:W-:Y:S02]  /*153e0*/  IMAD.MOV.U32 R13, RZ, RZ, R0 ;  /* 0x000000ffff0d7224 */ /* 0x000fe400078e0000 */
[----:B------:R-:W-:Y:S02]  /*153f0*/  IMAD.MOV.U32 R12, RZ, RZ, 0x4 ;  /* 0x00000004ff0c7424 */ /* 0x000fe400078e00ff */
[----:B------:R-:W-:-:S07]  /*15400*/  IMAD.MOV.U32 R3, RZ, RZ, R14 ;  /* 0x000000ffff037224 */ /* 0x000fce00078e000e */
[----:B------:R-:W-:Y:S05]  /*15410*/  WARPSYNC.COLLECTIVE R15, `(.L_x_5800) ;  /* 0x000000000f087348 */ /* 0x000fea0003c00000 */
[----:B------:R0:W1:Y:S02]  /*15420*/  SHFL.IDX P6, R14, R13, R12, R11 ;  /* 0x0000000c0d0e7389 */ /* 0x00006400000c000b */
[----:B01----:R-:W-:Y:S01]  /*15430*/  ENDCOLLECTIVE ;  /* 0x000000000000791b */ /* 0x003fe20003800000 */
.L_x_5800:
        /* <DEDUP_REMOVED lines=17> */
.L_x_5801:
[----:B------:R-:W-:Y:S02]  /*15550*/  @P1 IMAD R8, R5, 0x2, R22 ;  /* 0x0000000205081824 */ /* 0x000fe400078e0216 */
[----:B------:R-:W-:Y:S02]  /*15560*/  IMAD.MOV.U32 R13, RZ, RZ, R0 ;  /* 0x000000ffff0d7224 */ /* 0x000fe400078e0000 */
[----:B------:R-:W-:Y:S02]  /*15570*/  IMAD.MOV.U32 R12, RZ, RZ, 0x5 ;  /* 0x00000005ff0c7424 */ /* 0x000fe400078e00ff */
[----:B------:R-:W-:-:S07]  /*15580*/  IMAD.MOV.U32 R3, RZ, RZ, R14 ;  /* 0x000000ffff037224 */ /* 0x000fce00078e000e */
[----:B------:R-:W-:Y:S05]  /*15590*/  WARPSYNC.COLLECTIVE R15, `(.L_x_5802) ;  /* 0x000000000f087348 */ /* 0x000fea0003c00000 */
[----:B------:R0:W1:Y:S02]  /*155a0*/  SHFL.IDX P6, R14, R13, R12, R11 ;  /* 0x0000000c0d0e7389 */ /* 0x00006400000c000b */
[----:B01----:R-:W-:Y:S01]  /*155b0*/  ENDCOLLECTIVE ;  /* 0x000000000000791b */ /* 0x003fe20003800000 */
.L_x_5802:
        /* <DEDUP_REMOVED lines=10> */
.L_x_5803:
        /* <DEDUP_REMOVED lines=8> */
.L_x_5730:
[----:B------:R-:W-:Y:S01]  /*156e0*/  IMAD.MOV.U32 R13, RZ, RZ, R4 ;  /* 0x000000ffff0d7224 */ /* 0x000fe200078e0004 */
[----:B------:R-:W-:Y:S01]  /*156f0*/  MOV R12, RZ ;  /* 0x000000ff000c7202 */ /* 0x000fe20000000f00 */
[----:B------:R-:W-:Y:S02]  /*15700*/  IMAD.MOV.U32 R11, RZ, RZ, 0x181f ;  /* 0x0000181fff0b7424 */ /* 0x000fe400078e00ff */
[----:B------:R-:W-:Y:S02]  /*15710*/  IMAD.MOV.U32 R15, RZ, RZ, -0x1 ;  /* 0xffffffffff0f7424 */ /* 0x000fe400078e00ff */
[----:B-----5:R-:W-:Y:S02]  /*15720*/  IMAD R5, R9, R5, RZ ;  /* 0x0000000509057224 */ /* 0x020fe400078e02ff */
[----:B------:R-:W-:-:S07]  /*15730*/  IMAD R17, R17, 0x80, R8 ;  /* 0x0000008011117824 */ /* 0x000fce00078e0208 */
[----:B------:R-:W-:Y:S05]  /*15740*/  WARPSYNC.COLLECTIVE R15, `(.L_x_5805) ;  /* 0x000000000f087348 */ /* 0x000fea0003c00000 */
[----:B------:R0:W1:Y:S02]  /*15750*/  SHFL.IDX P6, R14, R13, R12, R11 ;  /* 0x0000000c0d0e7389 */ /* 0x00006400000c000b */
[----:B01----:R-:W-:Y:S01]  /*15760*/  ENDCOLLECTIVE ;  /* 0x000000000000791b */ /* 0x003fe20003800000 */
.L_x_5805:
[C---:B------:R-:W-:Y:S01]  /*15770*/  VIADD R6, R17.reuse, 0x10 ;  /* 0x0000001011067836 */ /* 0x040fe20000000000 */
[----:B------:R-:W-:Y:S01]  /*15780*/  ISETP.GE.AND P1, PT, R17, R5, PT ;  /* 0x000000051100720c */ /* 0x000fe20003f26270 */
[----:B------:R-:W-:Y:S02]  /*15790*/  IMAD.MOV.U32 R13, RZ, RZ, R0 ;  /* 0x000000ffff0d7224 */ /* 0x000fe400078e0000 */
[----:B------:R-:W-:-:S10]  /*157a0*/  IMAD.MOV.U32 R2, RZ, RZ, R14 ;  /* 0x000000ffff027224 */ /* 0x000fd400078e000e */
[----:B------:R-:W-:Y:S05]  /*157b0*/  WARPSYNC.COLLECTIVE R15, `(.L_x_5806) ;  /* 0x000000000f087348 */ /* 0x000fea0003c00000 */
[----:B------:R0:W1:Y:S02]  /*157c0*/  SHFL.IDX P6, R14, R13, R12, R11 ;  /* 0x0000000c0d0e7389 */ /* 0x00006400000c000b */
[----:B01----:R-:W-:Y:S01]  /*157d0*/  ENDCOLLECTIVE ;  /* 0x000000000000791b */ /* 0x003fe20003800000 */
.L_x_5806:
        /* <DEDUP_REMOVED lines=8> */
.L_x_5807:
        /* <DEDUP_REMOVED lines=13> */
.L_x_5808:
        /* <DEDUP_REMOVED lines=8> */
.L_x_5809:
[----:B------:R-:W-:-:S05]  /*159b0*/  @!P1 IMAD.MOV.U32 R3, RZ, RZ, R7 ;  /* 0x000000ffff039224 */ /* 0x000fca00078e0007 */
[----:B------:R-:W-:Y:S01]  /*159c0*/  @!PT LDS RZ, [RZ] ;  /* 0x00000000fffff984 */ /* 0x000fe20000000800 */
[----:B------:R-:W-:Y:S01]  /*159d0*/  @!PT LDS RZ, [RZ] ;  /* 0x00000000fffff984 */ /* 0x000fe20000000800 */
[----:B------:R-:W-:Y:S01]  /*159e0*/  @!PT LDS RZ, [RZ] ;  /* 0x00000000fffff984 */ /* 0x000fe20000000800 */
[----:B------:R-:W-:Y:S04]  /*159f0*/  @!P1 LDGSTS.E.BYPASS.LTC128B.128 [R36+0x12c00], desc[UR36][R2.64], !P3 ;  /* 0x12c0000002249fae */ /* 0x000fe8000d901d64 */
[----:B------:R-:W-:Y:S01]  /*15a00*/  @!P1 LDGSTS.E.BYPASS.LTC128B.128 [R36+0x16c00], desc[UR36][R2.64+0x80], !P2 ;  /* 0x16c0008002249fae */ /* 0x000fe2000d101d64 */
[----:B------:R-:W-:-:S03]  /*15a10*/  MOV R13, R0 ;  /* 0x00000000000d7202 */ /* 0x000fc60000000f00 */
[----:B------:R0:W-:Y:S01]  /*15a20*/  @!P1 LDGSTS.E.BYPASS.LTC128B.128 [R36+0x1ac00], desc[UR36][R2.64+0x100], !P0 ;  /* 0x1ac0010002249fae */ /* 0x0001e2000c101d64 */
[----:B------:R-:W-:Y:S01]  /*15a30*/  ISETP.GE.AND P1, PT, R6, R5, PT ;  /* 0x000000050600720c */ /* 0x000fe20003f26270 */
[----:B------:R-:W-:Y:S02]  /*15a40*/  VIADD R6, R17, 0x30 ;  /* 0x0000003011067836 */ /* 0x000fe40000000000 */
[----:B0-----:R-:W-:-:S10]  /*15a50*/  IMAD.MOV.U32 R2, RZ, RZ, R14 ;  /* 0x000000ffff027224 */ /* 0x001fd400078e000e */
[----:B------:R-:W-:Y:S05]  /*15a60*/  WARPSYNC.COLLECTIVE R15, `(.L_x_5810) ;  /* 0x000000000f087348 */ /* 0x000fea0003c00000 */
[----:B------:R0:W1:Y:S02]  /*15a70*/  SHFL.IDX P6, R14, R13, R12, R11 ;  /* 0x0000000c0d0e7389 */ /* 0x00006400000c000b */
[----:B01----:R-:W-:Y:S01]  /*15a80*/  ENDCOLLECTIVE ;  /* 0x000000000000791b */ /* 0x003fe20003800000 */
.L_x_5810:
        /* <DEDUP_REMOVED lines=8> */
.L_x_5811:
        /* <DEDUP_REMOVED lines=14> */
.L_x_5812:
        /* <DEDUP_REMOVED lines=8> */
.L_x_5813:
        /* <DEDUP_REMOVED lines=8> */
[----:B------:R-:W-:Y:S02]  /*15cf0*/  ISETP.GE.AND P1, PT, R6, R5, PT ;  /* 0x000000050600720c */ /* 0x000fe40003f26270 */
[----:B------:R-:W-:Y:S01]  /*15d00*/  IADD3 R6, R17, 0x50, RZ ;  /* 0x0000005011067810 */ /* 0x000fe20007ffe0ff */
[----:B0-----:R-:W-:-:S10]  /*15d10*/  IMAD.MOV.U32 R2, RZ, RZ, R14 ;  /* 0x000000ffff027224 */ /* 0x001fd400078e000e */
[----:B------:R-:W-:Y:S05]  /*15d20*/  WARPSYNC.COLLECTIVE R15, `(.L_x_5814) ;  /* 0x000000000f087348 */ /* 0x000fea0003c00000 */
[----:B------:R0:W1:Y:S02]  /*15d30*/  SHFL.IDX P6, R14, R13, R12, R11 ;  /* 0x0000000c0d0e7389 */ /* 0x00006400000c000b */
[----:B01----:R-:W-:Y:S01]  /*15d40*/  ENDCOLLECTIVE ;  /* 0x000000000000791b */ /* 0x003fe20003800000 */
.L_x_5814:
        /* <DEDUP_REMOVED lines=8> */
.L_x_5815:
        /* <DEDUP_REMOVED lines=14> */
.L_x_5816:
        /* <DEDUP_REMOVED lines=8> */
.L_x_5817:
        /* <DEDUP_REMOVED lines=13> */
.L_x_5818:
        /* <DEDUP_REMOVED lines=8> */
.L_x_5819:
        /* <DEDUP_REMOVED lines=12> */
.L_x_5820:
[----:B------:R-:W-:Y:S05]  /*16140*/  BRA `(.L_x_5821) ;  /* 0xffffffb800bc7947 */ /* 0x000fea000383ffff */
.L_x_5735:
[----:B0-----:R0:W1:Y:S02]  /*16150*/  SYNCS.PHASECHK.TRANS64.TRYWAIT P0, [R22+URZ+0x30820], R3 ;  /* 0x03082003160075a7 */ /* 0x001064000800017f */
[----:B-1----:R-:W-:Y:S05]  /*16160*/  @!P0 NANOSLEEP.SYNCS 0x989680 ;  /* 0x009896800000895d */ /* 0x002fea0003900000 */
[----:B------:R-:W1:Y:S02]  /*16170*/  @!P0 SYNCS.PHASECHK.TRANS64 P0, [R22+URZ+0x30820], R3 ;  /* 0x03082003160085a7 */ /* 0x000e64000800007f */
[----:B-1----:R-:W-:Y:S05]  /*16180*/  @!P0 BRA `(.L_x_5735) ;  /* 0xfffffffc00f08947 */ /* 0x002fea000383ffff */
[----:B------:R-:W-:Y:S05]  /*16190*/  BRA `(.L_x_5822) ;  /* 0xffffffbc00347947 */ /* 0x000fea000383ffff */
.L_x_5740:
[----:B0-----:R0:W1:Y:S02]  /*161a0*/  SYNCS.PHASECHK.TRANS64.TRYWAIT P0, [R6+URZ+0x30840], R3 ;  /* 0x03084003060075a7 */ /* 0x001064000800017f */
[----:B-1----:R-:W-:Y:S05]  /*161b0*/  @!P0 NANOSLEEP.SYNCS 0x989680 ;  /* 0x009896800000895d */ /* 0x002fea0003900000 */
[----:B------:R-:W1:Y:S02]  /*161c0*/  @!P0 SYNCS.PHASECHK.TRANS64 P0, [R6+URZ+0x30840], R3 ;  /* 0x03084003060085a7 */ /* 0x000e64000800007f */
[----:B-1----:R-:W-:Y:S05]  /*161d0*/  @!P0 BRA `(.L_x_5740) ;  /* 0xfffffffc00f08947 */ /* 0x002fea000383ffff */
[----:B------:R-:W-:Y:S05]  /*161e0*/  BRA `(.L_x_5823) ;  /* 0xffffffc000107947 */ /* 0x000fea000383ffff */
.L_x_5741:
        /* <DEDUP_REMOVED lines=8> */
.L_x_5825:
[----:B------:R-:W-:Y:S05]  /*16270*/  BSYNC B1 ;  /* 0x0000000000017941 */ /* 0x000fea0003800000 */
.L_x_5824:
[----:B------:R-:W-:Y:S01]  /*16280*/  IMAD.MOV.U32 R13, RZ, RZ, R7 ;  /* 0x000000ffff0d7224 */ /* 0x000fe200078e0007 */
[----:B------:R-:W-:Y:S01]  /*16290*/  LOP3.LUT R23, R23, 0xfffffdff, RZ, 0xc0, !PT ;  /* 0xfffffdff17177812 */ /* 0x000fe200078ec0ff */
[----:B------:R-:W-:Y:S01]  /*162a0*/  IMAD.MOV.U32 R12, RZ, RZ, RZ ;  /* 0x000000ffff0c7224 */ /* 0x000fe200078e00ff */
[----:B------:R-:W-:Y:S01]  /*162b0*/  SHF.L.U32 R4, R31, 0x1, RZ ;  /* 0x000000011f047819 */ /* 0x000fe200000006ff */
[----:B------:R-:W-:Y:S01]  /*162c0*/  IMAD.MOV.U32 R11, RZ, RZ, 0x181f ;  /* 0x0000181fff0b7424 */ /* 0x000fe200078e00ff */
[----:B------:R-:W-:Y:S01]  /*162d0*/  @P1 LOP3.LUT R23, R23, 0x200, RZ, 0xfc, !PT ;  /* 0x0000020017171812 */ /* 0x000fe200078efcff */
[----:B------:R-:W-:Y:S02]  /*162e0*/  IMAD.MOV.U32 R15, RZ, RZ, -0x1 ;  /* 0xffffffffff0f7424 */ /* 0x000fe400078e00ff */
[----:B------:R-:W-:Y:S01]  /*162f0*/  IMAD.MOV.U32 R3, RZ, RZ, R14 ;  /* 0x000000ffff037224 */ /* 0x000fe200078e000e */
[----:B------:R-:W-:Y:S01]  /*16300*/  LOP3.LUT P1, RZ, R23, 0x4, RZ, 0xc0, !PT ;  /* 0x0000000417ff7812 */ /* 0x000fe2000782c0ff */
[----:B------:R-:W-:-:S12]  /*16310*/  IMAD R5, R5, 0x2, R22 ;  /* 0x0000000205057824 */ /* 0x000fd800078e0216 */
[----:B------:R-:W-:Y:S05]  /*16320*/  WARPSYNC.COLLECTIVE R15, `(.L_x_5826) ;  /* 0x000000000f087348 */ /* 0x000fea0003c00000 */
[----:B------:R0:W1:Y:S02]  /*16330*/  SHFL.IDX P6, R14, R13, R12, R11 ;  /* 0x0000000c0d0e7389 */ /* 0x00006400000c000b */
[----:B01----:R-:W-:Y:S01]  /*16340*/  ENDCOLLECTIVE ;  /* 0x000000000000791b */ /* 0x003fe20003800000 */
.L_x_5826:
[----:B------:R-:W-:Y:S02]  /*16350*/  IMAD.MOV.U32 R13, RZ, RZ, R8 ;  /* 0x000000ffff0d7224 */ /* 0x000fe400078e0008 */
[----:B------:R-:W-:Y:S02]  /*16360*/  IMAD.MOV.U32 R12, RZ, RZ, 0x1 ;  /* 0x00000001ff0c7424 */ /* 0x000fe400078e00ff */
[----:B------:R-:W-:-:S07]  /*16370*/  IMAD.MOV.U32 R2, RZ, RZ, R14 ;  /* 0x000000ffff027224 */ /* 0x000fce00078e000e */
[----:B------:R-:W-:Y:S05]  /*16380*/  WARPSYNC.COLLECTIVE R15, `(.L_x_5827) ;  /* 0x000000000f087348 */ /* 0x000fea0003c00000 */
[----:B------:R0:W1:Y:S02]  /*16390*/  SHFL.IDX P6, R14, R13, R12, R11 ;  /* 0x0000000c0d0e7389 */ /* 0x00006400000c000b */
[----:B01----:R-:W-:Y:S01]  /*163a0*/  ENDCOLLECTIVE ;  /* 0x000000000000791b */ /* 0x003fe20003800000 */
.L_x_5827:
        /* <DEDUP_REMOVED lines=13> */
.L_x_5828:
[----:B------:R-:W-:Y:S01]  /*16480*/  IMAD.MOV.U32 R13, RZ, RZ, R8 ;  /* 0x000000ffff0d7224 */ /* 0x000fe200078e0008 */
[----:B------:R-:W-:Y:S01]  /*16490*/  MOV R12, 0x2 ;  /* 0x00000002000c7802 */ /* 0x000fe20000000f00 */
[----:B------:R-:W-:-:S07]  /*164a0*/  IMAD.MOV.U32 R2, RZ, RZ, R14 ;  /* 0x000000ffff027224 */ /* 0x000fce00078e000e */
[----:B------:R-:W-:Y:S05]  /*164b0*/  WARPSYNC.COLLECTIVE R15, `(.L_x_5829) ;  /* 0x000000000f087348 */ /* 0x000fea0003c00000 */
[----:B------:R0:W1:Y:S02]  /*164c0*/  SHFL.IDX P6, R14, R13, R12, R11 ;  /* 0x0000000c0d0e7389 */ /* 0x00006400000c000b */
[----:B01----:R-:W-:Y:S01]  /*164d0*/  ENDCOLLECTIVE ;  /* 0x000000000000791b */ /* 0x003fe20003800000 */
.L_x_5829:
        /* <DEDUP_REMOVED lines=13> */
.L_x_5830:
[----:B------:R-:W-:Y:S02]  /*165b0*/  IMAD.MOV.U32 R13, RZ, RZ, R8 ;  /* 0x000000ffff0d7224 */ /* 0x000fe400078e0008 */
[----:B------:R-:W-:Y:S02]  /*165c0*/  IMAD.MOV.U32 R12, RZ, RZ, 0x3 ;  /* 0x00000003ff0c7424 */ /* 0x000fe400078e00ff */
[----:B------:R-:W-:-:S07]  /*165d0*/  IMAD.MOV.U32 R2, RZ, RZ, R14 ;  /* 0x000000ffff027224 */ /* 0x000fce00078e000e */
[----:B------:R-:W-:Y:S05]  /*165e0*/  WARPSYNC.COLLECTIVE R15, `(.L_x_5831) ;  /* 0x000000000f087348 */ /* 0x000fea0003c00000 */
[----:B------:R0:W1:Y:S02]  /*165f0*/  SHFL.IDX P6, R14, R13, R12, R11 ;  /* 0x0000000c0d0e7389 */ /* 0x00006400000c000b */
[----:B01----:R-:W-:Y:S01]  /*16600*/  ENDCOLLECTIVE ;  /* 0x000000000000791b */ /* 0x003fe20003800000 */
.L_x_5831:
        /* <DEDUP_REMOVED lines=13> */
.L_x_5832:
[----:B------:R-:W-:Y:S02]  /*166e0*/  IMAD.MOV.U32 R13, RZ, RZ, R8 ;  /* 0x000000ffff0d7224 */ /* 0x000fe400078e0008 */
[----:B------:R-:W-:Y:S02]  /*166f0*/  IMAD.MOV.U32 R12, RZ, RZ, 0x4 ;  /* 0x00000004ff0c7424 */ /* 0x000fe400078e00ff */
[----:B------:R-:W-:-:S07]  /*16700*/  IMAD.MOV.U32 R2, RZ, RZ, R14 ;  /* 0x000000ffff027224 */ /* 0x000fce00078e000e */
[----:B------:R-:W-:Y:S05]  /*16710*/  WARPSYNC.COLLECTIVE R15, `(.L_x_5833) ;  /* 0x000000000f087348 */ /* 0x000fea0003c00000 */
[----:B------:R0:W1:Y:S02]  /*16720*/  SHFL.IDX P6, R14, R13, R12, R11 ;  /* 0x0000000c0d0e7389 */ /* 0x00006400000c000b */
[----:B01----:R-:W-:Y:S01]  /*16730*/  ENDCOLLECTIVE ;  /* 0x000000000000791b */ /* 0x003fe20003800000 */
.L_x_5833:
        /* <DEDUP_REMOVED lines=13> */
.L_x_5834:
[----:B------:R-:W-:Y:S02]  /*16810*/  IMAD.MOV.U32 R13, RZ, RZ, R8 ;  /* 0x000000ffff0d7224 */ /* 0x000fe400078e0008 */
[----:B------:R-:W-:Y:S02]  /*16820*/  IMAD.MOV.U32 R12, RZ, RZ, 0x5 ;  /* 0x00000005ff0c7424 */ /* 0x000fe400078e00ff */
[----:B------:R-:W-:-:S07]  /*16830*/  IMAD.MOV.U32 R2, RZ, RZ, R14 ;  /* 0x000000ffff027224 */ /* 0x000fce00078e000e */
[----:B------:R-:W-:Y:S05]  /*16840*/  WARPSYNC.COLLECTIVE R15, `(.L_x_5835) ;  /* 0x000000000f087348 */ /* 0x000fea0003c00000 */
[----:B------:R0:W1:Y:S02]  /*16850*/  SHFL.IDX P6, R14, R13, R12, R11 ;  /* 0x0000000c0d0e7389 */ /* 0x00006400000c000b */
[----:B01----:R-:W-:Y:S01]  /*16860*/  ENDCOLLECTIVE ;  /* 0x000000000000791b */ /* 0x003fe20003800000 */
.L_x_5835:
[----:B------:R-:W-:-:S05]  /*16870*/  IADD3 R2, P0, R2, R4, RZ ;  /* 0x0000000402027210 */ /* 0x000fca0007f1e0ff */
[----:B------:R-:W-:-:S05]  /*16880*/  IMAD.X R3, RZ, RZ, R35, P0 ;  /* 0x000000ffff037224 */ /* 0x000fca00000e0623 */
[----:B------:R-:W-:Y:S01]  /*16890*/  @!PT LDS RZ, [RZ] ;  /* 0x00000000fffff984 */ /* 0x000fe20000000800 */
[----:B------:R-:W-:Y:S01]  /*168a0*/  @!PT LDS RZ, [RZ] ;  /* 0x00000000fffff984 */ /* 0x000fe20000000800 */
[----:B------:R-:W-:Y:S01]  /*168b0*/  @!PT LDS RZ, [RZ] ;  /* 0x00000000fffff984 */ /* 0x000fe20000000800 */
[----:B------:R0:W-:Y:S01]  /*168c0*/  LDGSTS.E.BYPASS.LTC128B.128 [R5+0x20400], desc[UR36][R2.64], !P1 ;  /* 0x2040000002057fae */ /* 0x0001e2000c901d64 */
[----:B------:R-:W-:Y:S02]  /*168d0*/  MOV R13, R7 ;  /* 0x00000007000d7202 */ /* 0x000fe40000000f00 */
[----:B------:R-:W-:Y:S01]  /*168e0*/  LOP3.LUT P1, RZ, R23, 0x200, RZ, 0xc0, !PT ;  /* 0x0000020017ff7812 */ /* 0x000fe2000782c0ff */
[----:B------:R0:W-:Y:S04]  /*168f0*/  LDGSTS.E.BYPASS.LTC128B.128 [R5+0x23400], desc[UR36][R2.64+0x80], !P5 ;  /* 0x2340008002057fae */ /* 0x0001e8000e901d64 */
[----:B------:R0:W-:Y:S01]  /*16900*/  LDGSTS.E.BYPASS.LTC128B.128 [R5+0x26400], desc[UR36][R2.64+0x100], !P4 ;  /* 0x2640010002057fae */ /* 0x0001e2000e101d64 */
[----:B------:R-:W-:-:S07]  /*16910*/  IMAD.MOV.U32 R35, RZ, RZ, R14 ;  /* 0x000000ffff237224 */ /* 0x000fce00078e000e */
[----:B0-----:R-:W-:Y:S05]  /*16920*/  WARPSYNC.COLLECTIVE R15, `(.L_x_5836) ;  /* 0x000000000f087348 */ /* 0x001fea0003c00000 */
[----:B------:R1:W2:Y:S02]  /*16930*/  SHFL.IDX P6, R14, R13, R12, R11 ;  /* 0x0000000c0d0e7389 */ /* 0x0002a400000c000b */
[----:B012---:R-:W-:Y:S01]  /*16940*/  ENDCOLLECTIVE ;  /* 0x000000000000791b */ /* 0x007fe20003800000 */
.L_x_5836:
[----:B------:R-:W-:Y:S01]  /*16950*/  IMAD.MOV.U32 R2, RZ, RZ, R14 ;  /* 0x000000ffff027224 */ /* 0x000fe200078e000e */
[----:B------:R-:W-:Y:S06]  /*16960*/  BRA `(.L_x_5837) ;  /* 0xffffffbc00307947 */ /* 0x000fec000383ffff */
.L_x_5746:
[----:B0-----:R0:W1:Y:S02]  /*16970*/  SYNCS.PHASECHK.TRANS64.TRYWAIT P0, [R6+URZ+0x30860], R2 ;  /* 0x03086002060075a7 */ /* 0x001064000800017f */
[----:B-1----:R-:W-:Y:S05]  /*16980*/  @!P0 NANOSLEEP.SYNCS 0x989680 ;  /* 0x009896800000895d */ /* 0x002fea0003900000 */
[----:B------:R-:W1:Y:S02]  /*16990*/  @!P0 SYNCS.PHASECHK.TRANS64 P0, [R6+URZ+0x30860], R2 ;  /* 0x03086002060085a7 */ /* 0x000e64000800007f */
[----:B-1----:R-:W-:Y:S05]  /*169a0*/  @!P0 BRA `(.L_x_5746) ;  /* 0xfffffffc00f08947 */ /* 0x002fea000383ffff */
[----:B------:R-:W-:Y:S05]  /*169b0*/  BRA `(.L_x_5838) ;  /* 0xffffffbc00947947 */ /* 0x000fea000383ffff */
.L_x_5747:
        /* <DEDUP_REMOVED lines=8> */
.L_x_5840:
[----:B------:R-:W-:Y:S05]  /*16a40*/  BSYNC B1 ;  /* 0x0000000000017941 */ /* 0x000fea0003800000 */
.L_x_5839:
[----:B------:R-:W-:Y:S01]  /*16a50*/  IMAD.MOV.U32 R13, RZ, RZ, R18 ;  /* 0x000000ffff0d7224 */ /* 0x000fe200078e0012 */
[----:B------:R-:W-:Y:S01]  /*16a60*/  MOV R15, 0xffffffff ;  /* 0xffffffff000f7802 */ /* 0x000fe20000000f00 */
[----:B------:R-:W-:Y:S02]  /*16a70*/  IMAD.MOV.U32 R12, RZ, RZ, RZ ;  /* 0x000000ffff0c7224 */ /* 0x000fe400078e00ff */
[----:B------:R-:W-:Y:S02]  /*16a80*/  IMAD.MOV.U32 R11, RZ, RZ, 0x181f ;  /* 0x0000181fff0b7424 */ /* 0x000fe400078e00ff */
[----:B------:R-:W-:Y:S02]  /*16a90*/  IMAD.MOV.U32 R3, RZ, RZ, R14 ;  /* 0x000000ffff037224 */ /* 0x000fe400078e000e */
[----:B------:R-:W-:-:S07]  /*16aa0*/  IMAD R5, R5, 0x2, R22 ;  /* 0x0000000205057824 */ /* 0x000fce00078e0216 */
[----:B------:R-:W-:Y:S05]  /*16ab0*/  WARPSYNC.COLLECTIVE R15, `(.L_x_5841) ;  /* 0x000000000f087348 */ /* 0x000fea0003c00000 */
[----:B------:R0:W1:Y:S02]  /*16ac0*/  SHFL.IDX P6, R14, R13, R12, R11 ;  /* 0x0000000c0d0e7389 */ /* 0x00006400000c000b */
[----:B01----:R-:W-:Y:S01]  /*16ad0*/  ENDCOLLECTIVE ;  /* 0x000000000000791b */ /* 0x003fe20003800000 */
.L_x_5841:
[----:B------:R-:W-:Y:S02]  /*16ae0*/  IMAD.MOV.U32 R13, RZ, RZ, R24 ;  /* 0x000000ffff0d7224 */ /* 0x000fe400078e0018 */
[----:B------:R-:W-:Y:S02]  /*16af0*/  IMAD.MOV.U32 R12, RZ, RZ, 0x1 ;  /* 0x00000001ff0c7424 */ /* 0x000fe400078e00ff */
[----:B------:R-:W-:-:S07]  /*16b00*/  IMAD.MOV.U32 R2, RZ, RZ, R14 ;  /* 0x000000ffff027224 */ /* 0x000fce00078e000e */
[----:B------:R-:W-:Y:S05]  /*16b10*/  WARPSYNC.COLLECTIVE R15, `(.L_x_5842) ;  /* 0x000000000f087348 */ /* 0x000fea0003c00000 */
[----:B------:R0:W1:Y:S02]  /*16b20*/  SHFL.IDX P6, R14, R13, R12, R11 ;  /* 0x0000000c0d0e7389 */ /* 0x00006400000c000b */
[----:B01----:R-:W-:Y:S01]  /*16b30*/  ENDCOLLECTIVE ;  /* 0x000000000000791b */ /* 0x003fe20003800000 */
.L_x_5842:
        /* <DEDUP_REMOVED lines=16> */
.L_x_5843:
[----:B------:R-:W-:Y:S01]  /*16c40*/  MOV R13, R24 ;  /* 0x00000018000d7202 */ /* 0x000fe20000000f00 */
[----:B------:R-:W-:Y:S02]  /*16c50*/  IMAD.MOV.U32 R12, RZ, RZ, 0x2 ;  /* 0x00000002ff0c7424 */ /* 0x000fe400078e00ff */
[----:B------:R-:W-:-:S07]  /*16c60*/  IMAD.MOV.U32 R2, RZ, RZ, R14 ;  /* 0x000000ffff027224 */ /* 0x000fce00078e000e */
[----:B------:R-:W-:Y:S05]  /*16c70*/  WARPSYNC.COLLECTIVE R15, `(.L_x_5844) ;  /* 0x000000000f087348 */ /* 0x000fea0003c00000 */
[----:B------:R0:W1:Y:S02]  /*16c80*/  SHFL.IDX P6, R14, R13, R12, R11 ;  /* 0x0000000c0d0e7389 */ /* 0x00006400000c000b */
[----:B01----:R-:W-:Y:S01]  /*16c90*/  ENDCOLLECTIVE ;  /* 0x000000000000791b */ /* 0x003fe20003800000 */
.L_x_5844:
        /* <DEDUP_REMOVED lines=16> */
.L_x_5845:
[----:B------:R-:W-:Y:S02]  /*16da0*/  IMAD.MOV.U32 R13, RZ, RZ, R24 ;  /* 0x000000ffff0d7224 */ /* 0x000fe400078e0018 */
[----:B------:R-:W-:Y:S02]  /*16db0*/  IMAD.MOV.U32 R12, RZ, RZ, 0x3 ;  /* 0x00000003ff0c7424 */ /* 0x000fe400078e00ff */
[----:B------:R-:W-:-:S07]  /*16dc0*/  IMAD.MOV.U32 R2, RZ, RZ, R14 ;  /* 0x000000ffff027224 */ /* 0x000fce00078e000e */
[----:B------:R-:W-:Y:S05]  /*16dd0*/  WARPSYNC.COLLECTIVE R15, `(.L_x_5846) ;  /* 0x000000000f087348 */ /* 0x000fea0003c00000 */
[----:B------:R0:W1:Y:S02]  /*16de0*/  SHFL.IDX P6, R14, R13, R12, R11 ;  /* 0x0000000c0d0e7389 */ /* 0x00006400000c000b */
[----:B01----:R-:W-:Y:S01]  /*16df0*/  ENDCOLLECTIVE ;  /* 0x000000000000791b */ /* 0x003fe20003800000 */
.L_x_5846:
        /* <DEDUP_REMOVED lines=16> */
.L_x_5847:
[----:B------:R-:W-:Y:S02]  /*16f00*/  IMAD.MOV.U32 R13, RZ, RZ, R24 ;  /* 0x000000ffff0d7224 */ /* 0x000fe400078e0018 */
[----:B------:R-:W-:Y:S01]  /*16f10*/  IMAD.MOV.U32 R12, RZ, RZ, 0x4 ;  /* 0x00000004ff0c7424 */ /* 0x000fe200078e00ff */
[----:B------:R-:W-:-:S07]  /*16f20*/  MOV R2, R14 ;  /* 0x0000000e00027202 */ /* 0x000fce0000000f00 */
[----:B------:R-:W-:Y:S05]  /*16f30*/  WARPSYNC.COLLECTIVE R15, `(.L_x_5848) ;  /* 0x000000000f087348 */ /* 0x000fea0003c00000 */
[----:B------:R0:W1:Y:S02]  /*16f40*/  SHFL.IDX P6, R14, R13, R12, R11 ;  /* 0x0000000c0d0e7389 */ /* 0x00006400000c000b */
[----:B01----:R-:W-:Y:S01]  /*16f50*/  ENDCOLLECTIVE ;  /* 0x000000000000791b */ /* 0x003fe20003800000 */
.L_x_5848:
        /* <DEDUP_REMOVED lines=16> */
.L_x_5849:
[----:B------:R-:W-:Y:S02]  /*17060*/  IMAD.MOV.U32 R13, RZ, RZ, R24 ;  /* 0x000000ffff0d7224 */ /* 0x000fe400078e0018 */
[----:B------:R-:W-:Y:S02]  /*17070*/  IMAD.MOV.U32 R12, RZ, RZ, 0x5 ;  /* 0x00000005ff0c7424 */ /* 0x000fe400078e00ff */
[----:B------:R-:W-:-:S07]  /*17080*/  IMAD.MOV.U32 R2, RZ, RZ, R14 ;  /* 0x000000ffff027224 */ /* 0x000fce00078e000e */
[----:B------:R-:W-:Y:S05]  /*17090*/  WARPSYNC.COLLECTIVE R15, `(.L_x_5850) ;  /* 0x000000000f087348 */ /* 0x000fea0003c00000 */
[----:B------:R0:W1:Y:S02]  /*170a0*/  SHFL.IDX P6, R14, R13, R12, R11 ;  /* 0x0000000c0d0e7389 */ /* 0x00006400000c000b */
[----:B01----:R-:W-:Y:S01]  /*170b0*/  ENDCOLLECTIVE ;  /* 0x000000000000791b */ /* 0x003fe20003800000 */
.L_x_5850:
        /* <DEDUP_REMOVED lines=13> */
.L_x_5851:
[----:B------:R-:W-:Y:S01]  /*17190*/  @!PT LDS RZ, [RZ] ;  /* 0x00000000fffff984 */ /* 0x000fe20000000800 */
[----:B------:R-:W-:Y:S01]  /*171a0*/  @!PT LDS RZ, [RZ] ;  /* 0x00000000fffff984 */ /* 0x000fe20000000800 */
[----:B------:R-:W-:Y:S01]  /*171b0*/  @!PT LDS RZ, [RZ] ;  /* 0x00000000fffff984 */ /* 0x000fe20000000800 */
[----:B------:R1:W-:Y:S01]  /*171c0*/  LDGSTS.E.BYPASS.LTC128B.128 [R5+0x5400], desc[UR36][R2.64+0x80], !P0 ;  /* 0x0540008002057fae */ /* 0x0003e2000c101d64 */
[----:B------:R-:W-:-:S13]  /*171d0*/  ISETP.LT.OR P0, PT, R7, 0x41, P1 ;  /* 0x000000410700780c */ /* 0x000fda0000f01670 */
[----:B------:R1:W-:Y:S01]  /*171e0*/  LDGSTS.E.BYPASS.LTC128B.128 [R5+0x8400], desc[UR36][R2.64+0x100], !P0 ;  /* 0x0840010002057fae */ /* 0x0003e2000c101d64 */
[----:B------:R-:W-:Y:S05]  /*171f0*/  BRA `(.L_x_5852) ;  /* 0xffffffb800787947 */ /* 0x000fea000383ffff */
.L_x_5755:
[----:B0-----:R0:W1:Y:S02]  /*17200*/  SYNCS.PHASECHK.TRANS64.TRYWAIT P0, [R0+URZ+0x30860], R3 ;  /* 0x03086003000075a7 */ /* 0x001064000800017f */
[----:B-1----:R-:W-:Y:S05]  /*17210*/  @!P0 NANOSLEEP.SYNCS 0x989680 ;  /* 0x009896800000895d */ /* 0x002fea0003900000 */
[----:B------:R-:W1:Y:S02]  /*17220*/  @!P0 SYNCS.PHASECHK.TRANS64 P0, [R0+URZ+0x30860], R3 ;  /* 0x03086003000085a7 */ /* 0x000e64000800007f */
[----:B-1----:R-:W-:Y:S05]  /*17230*/  @!P0 BRA `(.L_x_5755) ;  /* 0xfffffffc00f08947 */ /* 0x002fea000383ffff */
[----:B------:R-:W-:Y:S05]  /*17240*/  BRA `(.L_x_5853) ;  /* 0xffffffbc00907947 */ /* 0x000fea000383ffff */
.L_x_5756:
        /* <DEDUP_REMOVED lines=8> */
.L_x_5855:
[----:B------:R-:W-:Y:S05]  /*172d0*/  BSYNC B0 ;  /* 0x0000000000007941 */ /* 0x000fea0003800000 */
.L_x_5854:
[----:B------:R-:W-:Y:S01]  /*172e0*/  IMAD.MOV.U32 R13, RZ, RZ, R18 ;  /* 0x000000ffff0d7224 */ /* 0x000fe200078e0012 */
[----:B------:R-:W-:Y:S01]  /*172f0*/  MOV R15, 0xffffffff ;  /* 0xffffffff000f7802 */ /* 0x000fe20000000f00 */
[----:B------:R-:W-:Y:S02]  /*17300*/  IMAD.MOV.U32 R12, RZ, RZ, RZ ;  /* 0x000000ffff0c7224 */ /* 0x000fe400078e00ff */
[----:B------:R-:W-:Y:S02]  /*17310*/  IMAD.MOV.U32 R11, RZ, RZ, 0x181f ;  /* 0x0000181fff0b7424 */ /* 0x000fe400078e00ff */
[----:B------:R-:W-:Y:S02]  /*17320*/  IMAD.MOV.U32 R3, RZ, RZ, R14 ;  /* 0x000000ffff037224 */ /* 0x000fe400078e000e */
[----:B------:R-:W-:-:S07]  /*17330*/  IMAD.SHL.U32 R5, R31, 0x2, RZ ;  /* 0x000000021f057824 */ /* 0x000fce00078e00ff */
[----:B------:R-:W-:Y:S05]  /*17340*/  WARPSYNC.COLLECTIVE R15, `(.L_x_5856) ;  /* 0x000000000f087348 */ /* 0x000fea0003c00000 */
[----:B------:R0:W1:Y:S02]  /*17350*/  SHFL.IDX P6, R14, R13, R12, R11 ;  /* 0x0000000c0d0e7389 */ /* 0x00006400000c000b */
[----:B01----:R-:W-:Y:S01]  /*17360*/  ENDCOLLECTIVE ;  /* 0x000000000000791b */ /* 0x003fe20003800000 */
.L_x_5856:
        /* <DEDUP_REMOVED lines=14> */
.L_x_5857:
        /* <DEDUP_REMOVED lines=13> */
.L_x_5858:
[----:B------:R-:W-:Y:S01]  /*17520*/  IMAD.MOV.U32 R13, RZ, RZ, R24 ;  /* 0x000000ffff0d7224 */ /* 0x000fe200078e0018 */
[----:B------:R-:W-:Y:S02]  /*17530*/  MOV R12, 0x2 ;  /* 0x00000002000c7802 */ /* 0x000fe40000000f00 */
[----:B------:R-:W-:-:S13]  /*17540*/  IADD3 R2, P4, R14, R5, RZ ;  /* 0x000000050e027210 */ /* 0x000fda0007f9e0ff */
[----:B------:R-:W-:Y:S05]  /*17550*/  WARPSYNC.COLLECTIVE R15, `(.L_x_5859) ;  /* 0x000000000f087348 */ /* 0x000fea0003c00000 */
[----:B------:R0:W1:Y:S02]  /*17560*/  SHFL.IDX P6, R14, R13, R12, R11 ;  /* 0x0000000c0d0e7389 */ /* 0x00006400000c000b */
[----:B01----:R-:W-:Y:S01]  /*17570*/  ENDCOLLECTIVE ;  /* 0x000000000000791b */ /* 0x003fe20003800000 */
.L_x_5859:
        /* <DEDUP_REMOVED lines=15> */
.L_x_5860:
[----:B------:R-:W-:Y:S02]  /*17670*/  IMAD.MOV.U32 R13, RZ, RZ, R24 ;  /* 0x000000ffff0d7224 */ /* 0x000fe400078e0018 */
[----:B------:R-:W-:Y:S01]  /*17680*/  IMAD.MOV.U32 R12, RZ, RZ, 0x3 ;  /* 0x00000003ff0c7424 */ /* 0x000fe200078e00ff */
[----:B------:R-:W-:-:S13]  /*17690*/  IADD3 R2, P4, R14, R5, RZ ;  /* 0x000000050e027210 */ /* 0x000fda0007f9e0ff */
[----:B------:R-:W-:Y:S05]  /*176a0*/  WARPSYNC.COLLECTIVE R15, `(.L_x_5861) ;  /* 0x000000000f087348 */ /* 0x000fea0003c00000 */
[----:B------:R0:W1:Y:S02]  /*176b0*/  SHFL.IDX P6, R14, R13, R12, R11 ;  /* 0x0000000c0d0e7389 */ /* 0x00006400000c000b */
[----:B01----:R-:W-:Y:S01]  /*176c0*/  ENDCOLLECTIVE ;  /* 0x000000000000791b */ /* 0x003fe20003800000 */
.L_x_5861:
        /* <DEDUP_REMOVED lines=15> */
.L_x_5862:
[----:B------:R-:W-:Y:S01]  /*177c0*/  IMAD.MOV.U32 R13, RZ, RZ, R24 ;  /* 0x000000ffff0d7224 */ /* 0x000fe200078e0018 */
[----:B------:R-:W-:Y:S02]  /*177d0*/  MOV R12, 0x4 ;  /* 0x00000004000c7802 */ /* 0x000fe40000000f00 */
[----:B------:R-:W-:-:S13]  /*177e0*/  IADD3 R2, P4, R14, R5, RZ ;  /* 0x000000050e027210 */ /* 0x000fda0007f9e0ff */
[----:B------:R-:W-:Y:S05]  /*177f0*/  WARPSYNC.COLLECTIVE R15, `(.L_x_5863) ;  /* 0x000000000f087348 */ /* 0x000fea0003c00000 */
[----:B------:R0:W1:Y:S02]  /*17800*/  SHFL.IDX P6, R14, R13, R12, R11 ;  /* 0x0000000c0d0e7389 */ /* 0x00006400000c000b */
[----:B01----:R-:W-:Y:S01]  /*17810*/  ENDCOLLECTIVE ;  /* 0x000000000000791b */ /* 0x003fe20003800000 */
.L_x_5863:
        /* <DEDUP_REMOVED lines=15> */
.L_x_5864:
[----:B------:R-:W-:Y:S02]  /*17910*/  IMAD.MOV.U32 R13, RZ, RZ, R24 ;  /* 0x000000ffff0d7224 */ /* 0x000fe400078e0018 */
[----:B------:R-:W-:Y:S01]  /*17920*/  IMAD.MOV.U32 R12, RZ, RZ, 0x5 ;  /* 0x00000005ff0c7424 */ /* 0x000fe200078e00ff */
[----:B------:R-:W-:-:S13]  /*17930*/  IADD3 R2, P4, R14, R5, RZ ;  /* 0x000000050e027210 */ /* 0x000fda0007f9e0ff */
[----:B------:R-:W-:Y:S05]  /*17940*/  WARPSYNC.COLLECTIVE R15, `(.L_x_5865) ;  /* 0x000000000f087348 */ /* 0x000fea0003c00000 */
[----:B------:R0:W1:Y:S02]  /*17950*/  SHFL.IDX P6, R14, R13, R12, R11 ;  /* 0x0000000c0d0e7389 */ /* 0x00006400000c000b */
[----:B01----:R-:W-:Y:S01]  /*17960*/  ENDCOLLECTIVE ;  /* 0x000000000000791b */ /* 0x003fe20003800000 */
.L_x_5865:
        /* <DEDUP_REMOVED lines=14> */
.L_x_5866:
[----:B------:R-:W-:Y:S05]  /*17a50*/  BRA `(.L_x_5867) ;  /* 0xffffffb800947947 */ /* 0x000fea000383ffff */
.L_x_5761:
        /* <DEDUP_REMOVED lines=8> */
.L_x_5869:
[----:B------:R-:W-:Y:S05]  /*17ae0*/  BSYNC B0 ;  /* 0x0000000000007941 */ /* 0x000fea0003800000 */
.L_x_5868:
        /* <DEDUP_REMOVED lines=9> */
.L_x_5870:
        /* <DEDUP_REMOVED lines=15> */
[C---:B------:R-:W-:Y:S02]  /*17c70*/  ISETP.GE.U32.AND P5, PT, R10.reuse, 0x10, PT ;  /* 0x000000100a00780c */ /* 0x040fe40003fa6070 */
[----:B--2---:R-:W-:Y:S01]  /*17c80*/  @!P1 MOV R17, R4 ;  /* 0x0000000400119202 */ /* 0x004fe20000000f00 */
[----:B---3--:R-:W-:Y:S01]  /*17c90*/  @!P1 IMAD.MOV.U32 R8, RZ, RZ, R2 ;  /* 0x000000ffff089224 */ /* 0x008fe200078e0002 */
[----:B------:R-:W-:-:S03]  /*17ca0*/  ISETP.NE.AND P1, PT, R10, RZ, PT ;  /* 0x000000ff0a00720c */ /* 0x000fc60003f25270 */
[----:B------:R-:W-:-:S10]  /*17cb0*/  IMAD R13, R8, R17, RZ ;  /* 0x00000011080d7224 */ /* 0x000fd400078e02ff */
[----:B------:R-:W-:Y:S05]  /*17cc0*/  WARPSYNC.COLLECTIVE R15, `(.L_x_5871) ;  /* 0x000000000f087348 */ /* 0x000fea0003c00000 */
[----:B------:R0:W1:Y:S02]  /*17cd0*/  SHFL.UP P6, R14, R13, R12, R11 ;  /* 0x0400000c0d0e7389 */ /* 0x00006400000c000b */
[----:B01----:R-:W-:Y:S01]  /*17ce0*/  ENDCOLLECTIVE ;  /* 0x000000000000791b */ /* 0x003fe20003800000 */
.L_x_5871:
[----:B------:R-:W-:Y:S01]  /*17cf0*/  IMAD.MOV.U32 R12, RZ, RZ, 0x2 ;  /* 0x00000002ff0c7424 */ /* 0x000fe200078e00ff */
[----:B------:R-:W-:-:S05]  /*17d00*/  SEL R6, R14, RZ, P1 ;  /* 0x000000ff0e067207 */ /* 0x000fca0000800000 */
[----:B------:R-:W-:-:S04]  /*17d10*/  IMAD.IADD R6, R13, 0x1, R6 ;  /* 0x000000010d067824 */ /* 0x000fc800078e0206 */
[----:B------:R-:W-:-:S07]  /*17d20*/  IMAD.MOV.U32 R13, RZ, RZ, R6 ;  /* 0x000000ffff0d7224 */ /* 0x000fce00078e0006 */
[----:B------:R-:W-:Y:S05]  /*17d30*/  WARPSYNC.COLLECTIVE R15, `(.L_x_5872) ;  /* 0x000000000f087348 */ /* 0x000fea0003c00000 */
[----:B------:R0:W1:Y:S02]  /*17d40*/  SHFL.UP P6, R14, R13, R12, R11 ;  /* 0x0400000c0d0e7389 */ /* 0x00006400000c000b */
[----:B01----:R-:W-:Y:S01]  /*17d50*/  ENDCOLLECTIVE ;  /* 0x000000000000791b */ /* 0x003fe20003800000 */
.L_x_5872:
        /* <DEDUP_REMOVED lines=8> */
.L_x_5873:
[----:B------:R-:W-:Y:S01]  /*17de0*/  IMAD.MOV.U32 R12, RZ, RZ, 0x8 ;  /* 0x00000008ff0c7424 */ /* 0x000fe200078e00ff */
[----:B------:R-:W-:-:S04]  /*17df0*/  SEL R3, R14, RZ, P3 ;  /* 0x000000ff0e037207 */ /* 0x000fc80001800000 */
[----:B------:R-:W-:-:S05]  /*17e00*/  IADD3 R3, R2, R3, RZ ;  /* 0x0000000302037210 */ /* 0x000fca0007ffe0ff */
[----:B------:R-:W-:-:S07]  /*17e10*/  IMAD.MOV.U32 R13, RZ, RZ, R3 ;  /* 0x000000ffff0d7224 */ /* 0x000fce00078e0003 */
[----:B------:R-:W-:Y:S05]  /*17e20*/  WARPSYNC.COLLECTIVE R15, `(.L_x_5874) ;  /* 0x000000000f087348 */ /* 0x000fea0003c00000 */
[----:B------:R0:W1:Y:S02]  /*17e30*/  SHFL.UP P6, R14, R13, R12, R11 ;  /* 0x0400000c0d0e7389 */ /* 0x00006400000c000b */
[----:B01----:R-:W-:Y:S01]  /*17e40*/  ENDCOLLECTIVE ;  /* 0x000000000000791b */ /* 0x003fe20003800000 */
.L_x_5874:
[----:B------:R-:W-:Y:S01]  /*17e50*/  IMAD.MOV.U32 R12, RZ, RZ, 0x10 ;  /* 0x00000010ff0c7424 */ /* 0x000fe200078e00ff */
[----:B------:R-:W-:-:S05]  /*17e60*/  SEL R4, R14, RZ, P4 ;  /* 0x000000ff0e047207 */ /* 0x000fca0002000000 */
[----:B------:R-:W-:-:S04]  /*17e70*/  IMAD.IADD R4, R3, 0x1, R4 ;  /* 0x0000000103047824 */ /* 0x000fc800078e0204 */
[----:B------:R-:W-:-:S07]  /*17e80*/  IMAD.MOV.U32 R13, RZ, RZ, R4 ;  /* 0x000000ffff0d7224 */ /* 0x000fce00078e0004 */
[----:B------:R-:W-:Y:S05]  /*17e90*/  WARPSYNC.COLLECTIVE R15, `(.L_x_5875) ;  /* 0x000000000f087348 */ /* 0x000fea0003c00000 */
[----:B------:R0:W1:Y:S02]  /*17ea0*/  SHFL.UP P6, R14, R13, R12, R11 ;  /* 0x0400000c0d0e7389 */ /* 0x00006400000c000b */
[----:B01----:R-:W-:Y:S01]  /*17eb0*/  ENDCOLLECTIVE ;  /* 0x000000000000791b */ /* 0x003fe20003800000 */
.L_x_5875:
        /* <DEDUP_REMOVED lines=8> */
.L_x_5876:
[----:B------:R-:W-:Y:S05]  /*17f40*/  BRA `(.L_x_5877) ;  /* 0xffffffb800a87947 */ /* 0x000fea000383ffff */
.L_x_5764:
[----:B------:R-:W-:Y:S01]  /*17f50*/  BSSY B0, `(.L_x_5878) ;  /* 0x0000007000007945 */ /* 0x000fe20003800000 */
[----:B------:R-:W-:Y:S02]  /*17f60*/  IMAD.MOV.U32 R12, RZ, RZ, 0x1 ;  /* 0x00000001ff0c7424 */ /* 0x000fe400078e00ff */
[----:B------:R-:W-:Y:S02]  /*17f70*/  IMAD.MOV.U32 R11, RZ, RZ, RZ ;  /* 0x000000ffff0b7224 */ /* 0x000fe400078e00ff */
[----:B------:R-:W-:-:S07]  /*17f80*/  IMAD.MOV.U32 R15, RZ, RZ, -0x1 ;  /* 0xffffffffff0f7424 */ /* 0x000fce00078e00ff */
[----:B------:R-:W-:Y:S05]  /*17f90*/  WARPSYNC.COLLECTIVE R15, `(.L_x_5879) ;  /* 0x000000000f087348 */ /* 0x000fea0003c00000 */
[----:B------:R0:W1:Y:S02]  /*17fa0*/  SHFL.UP P6, R14, R13, R12, R11 ;  /* 0x0400000c0d0e7389 */ /* 0x00006400000c000b */
[----:B01----:R-:W-:Y:S01]  /*17fb0*/  ENDCOLLECTIVE ;  /* 0x000000000000791b */ /* 0x003fe20003800000 */
.L_x_5879:
[----:B------:R-:W-:Y:S05]  /*17fc0*/  BSYNC B0 ;  /* 0x0000000000007941 */ /* 0x000fea0003800000 */
.L_x_5878:
        /* <DEDUP_REMOVED lines=8> */
.L_x_5880:
[----:B------:R-:W-:Y:S02]  /*18050*/  MOV R12, 0x4 ;  /* 0x00000004000c7802 */ /* 0x000fe40000000f00 */
[----:B------:R-:W-:-:S05]  /*18060*/  SEL R2, R14, RZ, P2 ;  /* 0x000000ff0e027207 */ /* 0x000fca0001000000 */
[----:B------:R-:W-:-:S04]  /*18070*/  IMAD.IADD R2, R13, 0x1, R2 ;  /* 0x000000010d027824 */ /* 0x000fc800078e0202 */
[----:B------:R-:W-:-:S07]  /*18080*/  IMAD.MOV.U32 R13, RZ, RZ, R2 ;  /* 0x000000ffff0d7224 */ /* 0x000fce00078e0002 */
[----:B------:R-:W-:Y:S05]  /*18090*/  WARPSYNC.COLLECTIVE R15, `(.L_x_5881) ;  /* 0x000000000f087348 */ /* 0x000fea0003c00000 */
[----:B------:R0:W1:Y:S02]  /*180a0*/  SHFL.UP P6, R14, R13, R12, R11 ;  /* 0x0400000c0d0e7389 */ /* 0x00006400000c000b */
[----:B01----:R-:W-:Y:S01]  /*180b0*/  ENDCOLLECTIVE ;  /* 0x000000000000791b */ /* 0x003fe20003800000 */
.L_x_5881:
[----:B------:R-:W-:Y:S01]  /*180c0*/  IMAD.MOV.U32 R12, RZ, RZ, 0x8 ;  /* 0x00000008ff0c7424 */ /* 0x000fe200078e00ff */
[----:B------:R-:W-:-:S05]  /*180d0*/  SEL R3, R14, RZ, P3 ;  /* 0x000000ff0e037207 */ /* 0x000fca0001800000 */
[----:B------:R-:W-:-:S04]  /*180e0*/  IMAD.IADD R3, R2, 0x1, R3 ;  /* 0x0000000102037824 */ /* 0x000fc800078e0203 */
[----:B------:R-:W-:-:S07]  /*180f0*/  IMAD.MOV.U32 R13, RZ, RZ, R3 ;  /* 0x000000ffff0d7224 */ /* 0x000fce00078e0003 */
[----:B------:R-:W-:Y:S05]  /*18100*/  WARPSYNC.COLLECTIVE R15, `(.L_x_5882) ;  /* 0x000000000f087348 */ /* 0x000fea0003c00000 */
[----:B------:R0:W1:Y:S02]  /*18110*/  SHFL.UP P6, R14, R13, R12, R11 ;  /* 0x0400000c0d0e7389 */ /* 0x00006400000c000b */
[----:B01----:R-:W-:Y:S01]  /*18120*/  ENDCOLLECTIVE ;  /* 0x000000000000791b */ /* 0x003fe20003800000 */
.L_x_5882:
[----:B------:R-:W-:Y:S01]  /*18130*/  IMAD.MOV.U32 R12, RZ, RZ, 0x10 ;  /* 0x00000010ff0c7424 */ /* 0x000fe200078e00ff */
[----:B------:R-:W-:-:S05]  /*18140*/  SEL R4, R14, RZ, P4 ;  /* 0x000000ff0e047207 */ /* 0x000fca0002000000 */
[----:B------:R-:W-:-:S04]  /*18150*/  IMAD.IADD R4, R3, 0x1, R4 ;  /* 0x0000000103047824 */ /* 0x000fc800078e0204 */
[----:B------:R-:W-:-:S07]  /*18160*/  IMAD.MOV.U32 R13, RZ, RZ, R4 ;  /* 0x000000ffff0d7224 */ /* 0x000fce00078e0004 */
[----:B------:R-:W-:Y:S05]  /*18170*/  WARPSYNC.COLLECTIVE R15, `(.L_x_5883) ;  /* 0x000000000f087348 */ /* 0x000fea0003c00000 */
[----:B------:R0:W1:Y:S02]  /*18180*/  SHFL.UP P6, R14, R13, R12, R11 ;  /* 0x0400000c0d0e7389 */ /* 0x00006400000c000b */
[----:B01----:R-:W-:Y:S01]  /*18190*/  ENDCOLLECTIVE ;  /* 0x000000000000791b */ /* 0x003fe20003800000 */
.L_x_5883:
[----:B------:R-:W-:Y:S01]  /*181a0*/  IMAD.MOV.U32 R12, RZ, RZ, 0x1f ;  /* 0x0000001fff0c7424 */ /* 0x000fe200078e00ff */
[----:B------:R-:W-:Y:S02]  /*181b0*/  MOV R11, 0x1f ;  /* 0x0000001f000b7802 */ /* 0x000fe40000000f00 */
[----:B------:R-:W-:-:S05]  /*181c0*/  SEL R3, R14, RZ, P5 ;  /* 0x000000ff0e037207 */ /* 0x000fca0002800000 */
[----:B------:R-:W-:-:S04]  /*181d0*/  IMAD.IADD R2, R4, 0x1, R3 ;  /* 0x0000000104027824 */ /* 0x000fc800078e0203 */
[----:B------:R-:W-:-:S07]  /*181e0*/  IMAD.MOV.U32 R13, RZ, RZ, R2 ;  /* 0x000000ffff0d7224 */ /* 0x000fce00078e0002 */
[----:B------:R-:W-:Y:S05]  /*181f0*/  WARPSYNC.COLLECTIVE R15, `(.L_x_5884) ;  /* 0x000000000f087348 */ /* 0x000fea0003c00000 */
[----:B------:R0:W1:Y:S02]  /*18200*/  SHFL.IDX P6, R14, R13, R12, R11 ;  /* 0x0000000c0d0e7389 */ /* 0x00006400000c000b */
[----:B01----:R-:W-:Y:S01]  /*18210*/  ENDCOLLECTIVE ;  /* 0x000000000000791b */ /* 0x003fe20003800000 */
.L_x_5884:
[----:B------:R-:W-:Y:S05]  /*18220*/  BRA `(.L_x_5885) ;  /* 0xffffffb800947947 */ /* 0x000fea000383ffff */
.L_x_5766:
[----:B------:R-:W-:Y:S01]  /*18230*/  BSSY B0, `(.L_x_5886) ;  /* 0x0000006000007945 */ /* 0x000fe20003800000 */
[----:B------:R-:W-:Y:S01]  /*18240*/  PLOP3.LUT P6, PT, P6, PT, PT, 0x8, 0x0 ;  /* 0x000000000000781c */ /* 0x000fe200037ce170 */
[----:B------:R-:W-:-:S12]  /*18250*/  IMAD.MOV.U32 R15, RZ, RZ, -0x1 ;  /* 0xffffffffff0f7424 */ /* 0x000fd800078e00ff */
[----:B0-----:R-:W-:Y:S05]  /*18260*/  WARPSYNC.COLLECTIVE R15, `(.L_x_5887) ;  /* 0x000000000f087348 */ /* 0x001fea0003c00000 */
[----:B------:R-:W-:Y:S01]  /*18270*/  VOTE.ANY R14, PT, P6 ;  /* 0x00000000000e7806 */ /* 0x000fe200030e0100 */
[----:B0-----:R-:W-:Y:S06]  /*18280*/  ENDCOLLECTIVE ;  /* 0x000000000000791b */ /* 0x001fec0003800000 */
.L_x_5887:
[----:B------:R-:W-:Y:S05]  /*18290*/  BSYNC B0 ;  /* 0x0000000000007941 */ /* 0x000fea0003800000 */
.L_x_5886:
        /* <DEDUP_REMOVED lines=8> */
.L_x_5888:
[----:B------:R-:W-:Y:S02]  /*18320*/  IMAD.IADD R19, R12, 0x1, R19 ;  /* 0x000000010c137824 */ /* 0x000fe400078e0213 */
[----:B------:R-:W-:Y:S02]  /*18330*/  IMAD.MOV.U32 R13, RZ, RZ, R8 ;  /* 0x000000ffff0d7224 */ /* 0x000fe400078e0008 */
[----:B------:R-:W-:-:S07]  /*18340*/  IMAD.MOV.U32 R17, RZ, RZ, R14 ;  /* 0x000000ffff117224 */ /* 0x000fce00078e000e */
[----:B------:R-:W-:Y:S05]  /*18350*/  WARPSYNC.COLLECTIVE R15, `(.L_x_5889) ;  /* 0x000000000f087348 */ /* 0x000fea0003c00000 */
[----:B------:R0:W1:Y:S02]  /*18360*/  SHFL.IDX P6, R14, R13, R12, R11 ;  /* 0x0000000c0d0e7389 */ /* 0x00006400000c000b */
[----:B01----:R-:W-:Y:S01]  /*18370*/  ENDCOLLECTIVE ;  /* 0x000000000000791b */ /* 0x003fe20003800000 */
.L_x_5889:
[----:B------:R-:W-:Y:S01]  /*18380*/  IMAD.MOV.U32 R8, RZ, RZ, R14 ;  /* 0x000000ffff087224 */ /* 0x000fe200078e000e */
[----:B------:R-:W-:Y:S06]  /*18390*/  BRA `(.L_x_5890) ;  /* 0xffffffb800787947 */ /* 0x000fec000383ffff */
.L_x_5768:
[----:B------:R-:W-:Y:S01]  /*183a0*/  BSSY B0, `(.L_x_5891) ;  /* 0x0000007000007945 */ /* 0x000fe20003800000 */
[----:B------:R-:W-:Y:S01]  /*183b0*/  MOV R13, R2 ;  /* 0x00000002000d7202 */ /* 0x000fe20000000f00 */
[----:B------:R-:W-:Y:S02]  /*183c0*/  IMAD.MOV.U32 R11, RZ, RZ, 0x1f ;  /* 0x0000001fff0b7424 */ /* 0x000fe400078e00ff */
[----:B------:R-:W-:-:S07]  /*183d0*/  IMAD.MOV.U32 R15, RZ, RZ, -0x1 ;  /* 0xffffffffff0f7424 */ /* 0x000fce00078e00ff */
[----:B0-23--:R-:W-:Y:S05]  /*183e0*/  WARPSYNC.COLLECTIVE R15, `(.L_x_5892) ;  /* 0x000000000f087348 */ /* 0x00dfea0003c00000 */
[----:B------:R1:W4:Y:S02]  /*183f0*/  SHFL.IDX P6, R14, R13, R12, R11 ;  /* 0x0000000c0d0e7389 */ /* 0x00032400000c000b */
[----:B01234-:R-:W-:Y:S01]  /*18400*/  ENDCOLLECTIVE ;  /* 0x000000000000791b */ /* 0x01ffe20003800000 */
.L_x_5892:
[----:B------:R-:W-:Y:S05]  /*18410*/  BSYNC B0 ;  /* 0x0000000000007941 */ /* 0x000fea0003800000 */
.L_x_5891:
[----:B------:R-:W-:Y:S01]  /*18420*/  IMAD.MOV.U32 R6, RZ, RZ, R14 ;  /* 0x000000ffff067224 */ /* 0x000fe200078e000e */
[----:B------:R-:W-:Y:S06]  /*18430*/  BRA `(.L_x_5767) ;  /* 0xffffffb800687947 */ /* 0x000fec000383ffff */
.L_x_5774:
[----:B-1----:R1:W2:Y:S02]  /*18440*/  SYNCS.PHASECHK.TRANS64.TRYWAIT P0, [R4+URZ+0x30820], R0 ;  /* 0x03082000040075a7 */ /* 0x0022a4000800017f */
[----:B--2---:R-:W-:Y:S05]  /*18450*/  @!P0 NANOSLEEP.SYNCS 0x989680 ;  /* 0x009896800000895d */ /* 0x004fea0003900000 */
[----:B------:R-:W2:Y:S02]  /*18460*/  @!P0 SYNCS.PHASECHK.TRANS64 P0, [R4+URZ+0x30820], R0 ;  /* 0x03082000040085a7 */ /* 0x000ea4000800007f */
[----:B--2---:R-:W-:Y:S05]  /*18470*/  @!P0 BRA `(.L_x_5774) ;  /* 0xfffffffc00f08947 */ /* 0x004fea000383ffff */
[----:B------:R-:W-:Y:S05]  /*18480*/  BRA `(.L_x_5893) ;  /* 0xffffffc000c07947 */ /* 0x000fea000383ffff */
.L_x_5775:
        /* <DEDUP_REMOVED lines=11> */
.L_x_5895:
[----:B------:R-:W-:Y:S05]  /*18540*/  BSYNC B0 ;  /* 0x0000000000007941 */ /* 0x000fea0003800000 */
.L_x_5894:
[----:B------:R-:W-:Y:S05]  /*18550*/  BRA `(.L_x_5896) ;  /* 0xffffffc000a87947 */ /* 0x000fea000383ffff */
.L_x_5778:
[----:B------:R-:W-:Y:S01]  /*18560*/  BSSY B1, `(.L_x_5897) ;  /* 0x0000006000017945 */ /* 0x000fe20003800000 */
[----:B------:R-:W-:-:S07]  /*18570*/  IMAD.MOV.U32 R15, RZ, RZ, -0x1 ;  /* 0xffffffffff0f7424 */ /* 0x000fce00078e00ff */
[----:B01----:R-:W-:Y:S05]  /*18580*/  WARPSYNC.COLLECTIVE R15, `(.L_x_5898) ;  /* 0x000000000f0c7348 */ /* 0x003fea0003c00000 */
[----:B------:R-:W-:Y:S02]  /*18590*/  ELECT P6, UR62, PT ;  /* 0x00000000003e782f */ /* 0x000fe400038c0000 */
[----:B------:R-:W-:Y:S01]  /*185a0*/  MOV R14, UR62 ;  /* 0x0000003e000e7c02 */ /* 0x000fe20008000f00 */
[----:B01----:R-:W-:Y:S10]  /*185b0*/  ENDCOLLECTIVE ;  /* 0x000000000000791b */ /* 0x003ff40003800000 */
.L_x_5898:
[----:B------:R-:W-:Y:S05]  /*185c0*/  BSYNC B1 ;  /* 0x0000000000017941 */ /* 0x000fea0003800000 */
.L_x_5897:
[----:B------:R-:W-:Y:S05]  /*185d0*/  BRA `(.L_x_5899) ;  /* 0xffffffc000a07947 */ /* 0x000fea000383ffff */
.L_x_5780:
[----:B-1----:R1:W2:Y:S02]  /*185e0*/  SYNCS.PHASECHK.TRANS64.TRYWAIT P1, [R5+URZ+0x30840], R0 ;  /* 0x03084000050075a7 */ /* 0x0022a4000802017f */
[----:B--2---:R-:W-:Y:S05]  /*185f0*/  @!P1 NANOSLEEP.SYNCS 0x989680 ;  /* 0x009896800000995d */ /* 0x004fea0003900000 */
[----:B------:R-:W2:Y:S02]  /*18600*/  @!P1 SYNCS.PHASECHK.TRANS64 P1, [R5+URZ+0x30840], R0 ;  /* 0x03084000050095a7 */ /* 0x000ea4000802007f */
[----:B--2---:R-:W-:Y:S05]  /*18610*/  @!P1 BRA `(.L_x_5780) ;  /* 0xfffffffc00f09947 */ /* 0x004fea000383ffff */
[----:B------:R-:W-:Y:S05]  /*18620*/  BRA `(.L_x_5900) ;  /* 0xffffffc000c87947 */ /* 0x000fea000383ffff */
.L_x_5782:
[----:B--2---:R2:W3:Y:S02]  /*18630*/  SYNCS.PHASECHK.TRANS64.TRYWAIT P1, [R27+URZ+0x30840], R2 ;  /* 0x030840021b0075a7 */ /* 0x0044e4000802017f */
[----:B---3--:R-:W-:Y:S05]  /*18640*/  @!P1 NANOSLEEP.SYNCS 0x989680 ;  /* 0x009896800000995d */ /* 0x008fea0003900000 */
[----:B------:R-:W3:Y:S02]  /*18650*/  @!P1 SYNCS.PHASECHK.TRANS64 P1, [R27+URZ+0x30840], R2 ;  /* 0x030840021b0095a7 */ /* 0x000ee4000802007f */
[----:B---3--:R-:W-:Y:S05]  /*18660*/  @!P1 BRA `(.L_x_5782) ;  /* 0xfffffffc00f09947 */ /* 0x008fea000383ffff */
[----:B------:R-:W-:Y:S05]  /*18670*/  BRA `(.L_x_5901) ;  /* 0xffffffc000d47947 */ /* 0x000fea000383ffff */
.L_x_5784:
[----:B---3--:R3:W4:Y:S02]  /*18680*/  SYNCS.PHASECHK.TRANS64.TRYWAIT P1, [R5+URZ+0x30860], R0 ;  /* 0x03086000050075a7 */ /* 0x008724000802017f */
[----:B----4-:R-:W-:Y:S05]  /*18690*/  @!P1 NANOSLEEP.SYNCS 0x989680 ;  /* 0x009896800000995d */ /* 0x010fea0003900000 */
[----:B------:R-:W4:Y:S02]  /*186a0*/  @!P1 SYNCS.PHASECHK.TRANS64 P1, [R5+URZ+0x30860], R0 ;  /* 0x03086000050095a7 */ /* 0x000f24000802007f */
[----:B----4-:R-:W-:Y:S05]  /*186b0*/  @!P1 BRA `(.L_x_5784) ;  /* 0xfffffffc00f09947 */ /* 0x010fea000383ffff */
[----:B------:R-:W-:Y:S05]  /*186c0*/  BRA `(.L_x_5902) ;  /* 0xffffffc000d07947 */ /* 0x000fea000383ffff */
.L_x_5903:
        /* <DEDUP_REMOVED lines=11> */
.L_x_15972:


//--------------------- .text._ZN7cutlass13device_kernelIN5flash11enable_sm90INS1_16FlashAttnFwdSm90INS1_25CollectiveMainloopFwdSm90ILi2EN4cute5tupleIJNS5_1CILi1EEES8_S8_EEENS6_IJNS7_ILi128EEENS7_ILi96EEENS7_ILi192EEEEEELi192ENS_10bfloat16_tEfNS_4arch4Sm90ELb1ELb0ELb1ELb1ELb1ELb1ELb0ELb1ELb1ELb1ELb1ELb0EEENS1_21CollectiveEpilogueFwdINS6_IJSA_SC_SB_EEES9_SE_SG_Li256ELb1ELb1ELb1ELb0EEENS1_36VarlenDynamicPersistentTileSchedulerILi128ELi96ELi256ELi128ELb1ELb1ELb1ELb1ELb1ELb1EEEEEEEEEvNT_6ParamsE --------------------------
	.section	.text._ZN7cutlass13device_kernelIN5flash11enable_sm90INS1_16FlashAttnFwdSm90INS1_25CollectiveMainloopFwdSm90ILi2EN4cute5tupleIJNS5_1CILi1EEES8_S8_EEENS6_IJNS7_ILi128EEENS7_ILi96EEENS7_ILi192EEEEEELi192ENS_10bfloat16_tEfNS_4arch4Sm90ELb1ELb0ELb1ELb1ELb1ELb1ELb0ELb1ELb1ELb1ELb1ELb0EEENS1_21CollectiveEpilogueFwdINS6_IJSA_SC_SB_EEES9_SE_SG_Li256ELb1ELb1ELb1ELb0EEENS1_36VarlenDynamicPersistentTileSchedulerILi128ELi96ELi256ELi128ELb1ELb1ELb1ELb1ELb1ELb1EEEEEEEEEvNT_6ParamsE,"ax",@progbits
	.align	128
.text._ZN7cutlass13device_kernelIN5flash11enable_sm90INS1_16FlashAttnFwdSm90INS1_25CollectiveMainloopFwdSm90ILi2EN4cute5tupleIJNS5_1CILi1EEES8_S8_EEENS6_IJNS7_ILi128EEENS7_ILi96EEENS7_ILi192EEEEEELi192ENS_10bfloat16_tEfNS_4arch4Sm90ELb1ELb0ELb1ELb1ELb1ELb1ELb0ELb1ELb1ELb1ELb1ELb0EEENS1_21CollectiveEpilogueFwdINS6_IJSA_SC_SB_EEES9_SE_SG_Li256ELb1ELb1ELb1ELb0EEENS1_36VarlenDynamicPersistentTileSchedulerILi128ELi96ELi256ELi128ELb1ELb1ELb1ELb1ELb1ELb1EEEEEEEEEvNT_6ParamsE:
        .type           _ZN7cutlass13device_kernelIN5flash11enable_sm90INS1_16FlashAttnFwdSm90INS1_25CollectiveMainloopFwdSm90ILi2EN4cute5tupleIJNS5_1CILi1EEES8_S8_EEENS6_IJNS7_ILi128EEENS7_ILi96EEENS7_ILi192EEEEEELi192ENS_10bfloat16_tEfNS_4arch4Sm90ELb1ELb0ELb1ELb1ELb1ELb1ELb0ELb1ELb1ELb1ELb1ELb0EEENS1_21CollectiveEpilogueFwdINS6_IJSA_SC_SB_EEES9_SE_SG_Li256ELb1ELb1ELb1ELb0EEENS1_36VarlenDynamicPersistentTileSchedulerILi128ELi96ELi256ELi128ELb1ELb1ELb1ELb1ELb1ELb1EEEEEEEEEvNT_6ParamsE,@function
        .size           _ZN7cutlass13device_kernelIN5flash11enable_sm90INS1_16FlashAttnFwdSm90INS1_25CollectiveMainloopFwdSm90ILi2EN4cute5tupleIJNS5_1CILi1EEES8_S8_EEENS6_IJNS7_ILi128EEENS7_ILi96EEENS7_ILi192EEEEEELi192ENS_10bfloat16_tEfNS_4arch4Sm90ELb1ELb0ELb1ELb1ELb1ELb1ELb0ELb1ELb1ELb1ELb1ELb0EEENS1_21CollectiveEpilogueFwdINS6_IJSA_SC_SB_EEES9_SE_SG_Li256ELb1ELb1ELb1ELb0EEENS1_36VarlenDynamicPersistentTileSchedulerILi128ELi96ELi256ELi128ELb1ELb1ELb1ELb1ELb1ELb1EEEEEEEEEvNT_6ParamsE,(.L_x_15973 - _ZN7cutlass13device_kernelIN5flash11enable_sm90INS1_16FlashAttnFwdSm90INS1_25CollectiveMainloopFwdSm90ILi2EN4cute5tupleIJNS5_1CILi1EEES8_S8_EEENS6_IJNS7_ILi128EEENS7_ILi96EEENS7_ILi192EEEEEELi192ENS_10bfloat16_tEfNS_4arch4Sm90ELb1ELb0ELb1ELb1ELb1ELb1ELb0ELb1ELb1ELb1ELb1ELb0EEENS1_21CollectiveEpilogueFwdINS6_IJSA_SC_SB_EEES9_SE_SG_Li256ELb1ELb1ELb1ELb0EEENS1_36VarlenDynamicPersistentTileSchedulerILi128ELi96ELi256ELi128ELb1ELb1ELb1ELb1ELb1ELb1EEEEEEEEEvNT_6ParamsE)
        .other          _ZN7cutlass13device_kernelIN5flash11enable_sm90INS1_16FlashAttnFwdSm90INS1_25CollectiveMainloopFwdSm90ILi2EN4cute5tupleIJNS5_1CILi1EEES8_S8_EEENS6_IJNS7_ILi128EEENS7_ILi96EEENS7_ILi192EEEEEELi192ENS_10bfloat16_tEfNS_4arch4Sm90ELb1ELb0ELb1ELb1ELb1ELb1ELb0ELb1ELb1ELb1ELb1ELb0EEENS1_21CollectiveEpilogueFwdINS6_IJSA_SC_SB_EEES9_SE_SG_Li256ELb1ELb1ELb1ELb0EEENS1_36VarlenDynamicPersistentTileSchedulerILi128ELi96ELi256ELi128ELb1ELb1ELb1ELb1ELb1ELb1EEEEEEEEEvNT_6ParamsE,@"STO_CUDA_ENTRY STV_DEFAULT"
_ZN7cutlass13device_kernelIN5flash11enable_sm90INS1_16FlashAttnFwdSm90INS1_25CollectiveMainloopFwdSm90ILi2EN4cute5tupleIJNS5_1CILi1EEES8_S8_EEENS6_IJNS7_ILi128EEENS7_ILi96EEENS7_ILi192EEEEEELi192ENS_10bfloat16_tEfNS_4arch4Sm90ELb1ELb0ELb1ELb1ELb1ELb1ELb0ELb1ELb1ELb1ELb1ELb0EEENS1_21CollectiveEpilogueFwdINS6_IJSA_SC_SB_EEES9_SE_SG_Li256ELb1ELb1ELb1ELb0EEENS1_36VarlenDynamicPersistentTileSchedulerILi128ELi96ELi256ELi128ELb1ELb1ELb1ELb1ELb1ELb1EEEEEEEEEvNT_6ParamsE:
        /* <DEDUP_REMOVED lines=18> */
.L_x_5905:
[----:B------:R-:W-:Y:S05]  /*0120*/  BSYNC B0 ;  /* 0x0000000000007941 */ /* 0x000fea0003800000 */
.L_x_5904:
        /* <DEDUP_REMOVED lines=41> */
.L_x_5906:
        /* <DEDUP_REMOVED lines=22> */
.L_x_5907:
        /* <DEDUP_REMOVED lines=18> */
.L_x_5908:
        /* <DEDUP_REMOVED lines=22> */
.L_x_5909:
        /* <DEDUP_REMOVED lines=22> */
.L_x_5910:
        /* <DEDUP_REMOVED lines=10> */
.L_x_5913:
        /* <DEDUP_REMOVED lines=15> */
[----:B------:R-:W2:Y:S01]  /*0a90*/  LDL R4, [R1+0x6c] ;  /* 0x00006c0001047983 */ /* 0x000ea20000100800 */
[----:B------:R-:W-:Y:S01]  /*0aa0*/  VIADD R0, R0, 0xffffff80 ;  /* 0xffffff8000007836 */ /* 0x000fe20000000000 */
[----:B------:R-:W-:Y:S01]  /*0ab0*/  R2UR UR4, R2 ;  /* 0x00000000020472ca */ /* 0x000fe200000e0000 */
[----:B------:R-:W-:Y:S02]  /*0ac0*/  IMAD.MOV.U32 R205, RZ, RZ, RZ ;  /* 0x000000ffffcd7224 */ /* 0x000fe400078e00ff */
[----:B------:R-:W-:Y:S01]  /*0ad0*/  IMAD.MOV.U32 R200, RZ, RZ, RZ ;  /* 0x000000ffffc87224 */ /* 0x000fe200078e00ff */
[----:B------:R-:W-:Y:S01]  /*0ae0*/  SHF.R.S32.HI R3, RZ, 0x1f, R0 ;  /* 0x0000001fff037819 */ /* 0x000fe20000011400 */
[----:B------:R-:W-:-:S03]  /*0af0*/  IMAD.MOV.U32 R196, RZ, RZ, RZ ;  /* 0x000000ffffc47224 */ /* 0x000fc600078e00ff */
[----:B------:R-:W-:-:S04]  /*0b00*/  LEA.HI R6, R3, R0, RZ, 0x4 ;  /* 0x0000000003067211 */ /* 0x000fc800078f20ff */
[----:B------:R-:W-:Y:S01]  /*0b10*/  SHF.R.S32.HI R7, RZ, 0x4, R6 ;  /* 0x00000004ff077819 */ /* 0x000fe20000011406 */
[----:B------:R-:W-:Y:S01]  /*0b20*/  UIADD3 UR4, UR4, 0x12400, URZ ;  /* 0x0001240004047890 */ /* 0x000fe2000fffe03f */
[----:B--2---:R-:W-:Y:S02]  /*0b30*/  R2UR UR5, R4 ;  /* 0x00000000040572ca */ /* 0x004fe400000e0000 */
[----:B------:R-:W-:-:S04]  /*0b40*/  LEA.HI R4, R3, R0, RZ, 0x7 ;  /* 0x0000000003047211 */ /* 0x000fc800078f38ff */
[----:B------:R-:W-:-:S05]  /*0b50*/  LOP3.LUT R5, R4, 0xffffff80, RZ, 0xc0, !PT ;  /* 0xffffff8004057812 */ /* 0x000fca00078ec0ff */
[----:B------:R-:W-:Y:S01]  /*0b60*/  IMAD.IADD R15, R0, 0x1, -R5 ;  /* 0x00000001000f7824 */ /* 0x000fe200078e0a05 */
[----:B------:R-:W-:Y:S01]  /*0b70*/  LEA.HI R5, R6, R7, RZ, 0x1 ;  /* 0x0000000706057211 */ /* 0x000fe200078f08ff */
[----:B------:R-:W-:-:S03]  /*0b80*/  ULOP3.LUT UR5, UR5, 0x1, URZ, 0xfc, !UPT ;  /* 0x0000000105057892 */ /* 0x000fc6000f8efc3f */
        /* <DEDUP_REMOVED lines=12> */
[-C--:B------:R-:W-:Y:S01]  /*0c50*/  LEA.HI R7, R3, R0.reuse, RZ, 0x5 ;  /* 0x0000000003077211 */ /* 0x080fe200078f28ff */
[----:B------:R-:W-:Y:S01]  /*0c60*/  IMAD.IADD R13, R9, 0x1, -R12 ;  /* 0x00000001090d7824 */ /* 0x000fe200078e0a0c */
[----:B------:R-:W-:-:S02]  /*0c70*/  LEA.HI R9, R3, R0, RZ, 0x2 ;  /* 0x0000000003097211 */ /* 0x000fc400078f10ff */
[----:B------:R-:W-:Y:S01]  /*0c80*/  LEA.HI R4, R4, R5, RZ, 0x1 ;  /* 0x0000000504047211 */ /* 0x000fe200078f08ff */
[----:B------:R-:W-:Y:S01]  /*0c90*/  IMAD R13, R10, 0x10, R13 ;  /* 0x000000100a0d7824 */ /* 0x000fe200078e020d */
[----:B------:R-:W-:Y:S01]  /*0ca0*/  LOP3.LUT R3, R6, 0x3fffff0, RZ, 0xc0, !PT ;  /* 0x03fffff006037812 */ /* 0x000fe200078ec0ff */
[----:B------:R-:W-:Y:S01]  /*0cb0*/  IMAD.MOV.U32 R6, RZ, RZ, R18 ;  /* 0x000000ffff067224 */ /* 0x000fe200078e0012 */
[----:B------:R-:W-:Y:S01]  /*0cc0*/  LOP3.LUT R4, R4, 0x3fffffe, RZ, 0xc0, !PT ;  /* 0x03fffffe04047812 */ /* 0x000fe200078ec0ff */
[----:B------:R-:W-:Y:S01]  /*0cd0*/  IMAD.MOV.U32 R18, RZ, RZ, RZ ;  /* 0x000000ffff127224 */ /* 0x000fe200078e00ff */
[----:B------:R-:W-:Y:S01]  /*0ce0*/  SHF.R.S32.HI R222, RZ, 0x5, R7 ;  /* 0x00000005ffde7819 */ /* 0x000fe20000011407 */
[----:B------:R-:W-:Y:S01]  /*0cf0*/  IMAD.IADD R3, R0, 0x1, -R3 ;  /* 0x0000000100037824 */ /* 0x000fe200078e0a03 */
[----:B------:R-:W-:Y:S01]  /*0d00*/  LOP3.LUT R7, R9, 0xfffffffc, RZ, 0xc0, !PT ;  /* 0xfffffffc09077812 */ /* 0x000fe200078ec0ff */
[----:B------:R-:W-:Y:S01]  /*0d10*/  IMAD.IADD R4, R5, 0x1, -R4 ;  /* 0x0000000105047824 */ /* 0x000fe200078e0a04 */
[----:B------:R-:W-:Y:S01]  /*0d20*/  SHF.R.S32.HI R204, RZ, 0x2, R9 ;  /* 0x00000002ffcc7819 */ /* 0x000fe20000011409 */
[----:B------:R-:W-:Y:S01]  /*0d30*/  IMAD R3, R222, 0x10, R3 ;  /* 0x00000010de037824 */ /* 0x000fe200078e0203 */
[----:B------:R-:W-:Y:S01]  /*0d40*/  LOP3.LUT R11, R11, 0x7ffffffc, RZ, 0xc0, !PT ;  /* 0x7ffffffc0b0b7812 */ /* 0x000fe200078ec0ff */
[----:B------:R-:W-:Y:S01]  /*0d50*/  IMAD R14, R4, 0x40, R13 ;  /* 0x00000040040e7824 */ /* 0x000fe200078e020d */
[----:B------:R-:W-:Y:S01]  /*0d60*/  SHF.R.S32.HI R9, RZ, 0x1f, R9 ;  /* 0x0000001fff097819 */ /* 0x000fe20000011409 */
[----:B------:R-:W-:-:S02]  /*0d70*/  IMAD R8, R3, 0x8, R8 ;  /* 0x0000000803087824 */ /* 0x000fc400078e0208 */
[----:B------:R-:W-:Y:S01]  /*0d80*/  IMAD.IADD R0, R0, 0x1, -R7 ;  /* 0x0000000100007824 */ /* 0x000fe200078e0a07 */
[----:B------:R-:W-:Y:S01]  /*0d90*/  STL [R1+0x64], R14 ;  /* 0x0000640e01007387 */ /* 0x000fe20000100800 */
[----:B------:R-:W-:Y:S01]  /*0da0*/  IMAD.U32 R3, RZ, RZ, UR5 ;  /* 0x00000005ff037e24 */ /* 0x000fe2000f8e00ff */
[----:B------:R-:W-:Y:S01]  /*0db0*/  LEA.HI R9, R9, R204, RZ, 0x3 ;  /* 0x000000cc09097211 */ /* 0x000fe200078f18ff */
[----:B------:R-:W-:Y:S01]  /*0dc0*/  VIADD R12, R204, 0x40 ;  /* 0x00000040cc0c7836 */ /* 0x000fe20000000000 */
[----:B------:R-:W-:Y:S01]  /*0dd0*/  STL [R1+0x50], RZ ;  /* 0x000050ff01007387 */ /* 0x000fe20000100800 */
[----:B------:R-:W-:Y:S01]  /*0de0*/  IMAD.SHL.U32 R194, R0, 0x4, RZ ;  /* 0x0000000400c27824 */ /* 0x000fe200078e00ff */
[----:B------:R-:W-:Y:S01]  /*0df0*/  LOP3.LUT R9, R9, 0xfffffff8, RZ, 0xc0, !PT ;  /* 0xfffffff809097812 */ /* 0x000fe200078ec0ff */
[----:B------:R-:W-:Y:S01]  /*0e00*/  IMAD.SHL.U32 R217, R12, 0x40, RZ ;  /* 0x000000400cd97824 */ /* 0x000fe200078e00ff */
[----:B------:R0:W-:Y:S01]  /*0e10*/  STL [R1+0x4], R3 ;  /* 0x0000040301007387 */ /* 0x0001e20000100800 */
[----:B------:R-:W-:-:S02]  /*0e20*/  VIADD R207, R194, 0x20 ;  /* 0x00000020c2cf7836 */ /* 0x000fc40000000000 */
[----:B------:R-:W-:Y:S01]  /*0e30*/  IMAD.IADD R11, R15, 0x1, -R11 ;  /* 0x000000010f0b7824 */ /* 0x000fe200078e0a0b */
[----:B------:R-:W-:Y:S01]  /*0e40*/  LOP3.LUT R217, R217, 0x1c0, RZ, 0xc0, !PT ;  /* 0x000001c0d9d97812 */ /* 0x000fe200078ec0ff */
[----:B------:R-:W-:Y:S02]  /*0e50*/  IMAD.IADD R193, R194, 0x1, R207 ;  /* 0x00000001c2c17824 */ /* 0x000fe400078e02cf */
[C---:B------:R-:W-:Y:S02]  /*0e60*/  IMAD.SHL.U32 R16, R0.reuse, 0x8, RZ ;  /* 0x0000000800107824 */ /* 0x040fe400078e00ff */
[----:B------:R-:W-:Y:S01]  /*0e70*/  IMAD.U32 R4, RZ, RZ, UR4 ;  /* 0x00000004ff047e24 */ /* 0x000fe2000f8e00ff */
[----:B0-----:R-:W-:Y:S01]  /*0e80*/  LEA.HI R3, R0, R0, RZ, 0x1 ;  /* 0x0000000000037211 */ /* 0x001fe200078f08ff */
[----:B------:R-:W-:Y:S02]  /*0e90*/  IMAD.SHL.U32 R229, R11, 0x2, RZ ;  /* 0x000000020be57824 */ /* 0x000fe400078e00ff */
[----:B------:R-:W-:Y:S01]  /*0ea0*/  IMAD.IADD R10, R204, 0x1, -R9 ;  /* 0x00000001cc0a7824 */ /* 0x000fe200078e0a09 */
[----:B------:R-:W-:Y:S01]  /*0eb0*/  LOP3.LUT R3, R3, 0x1ffffffe, RZ, 0xc0, !PT ;  /* 0x1ffffffe03037812 */ /* 0x000fe200078ec0ff */
[----:B------:R0:W-:Y:S01]  /*0ec0*/  STL [R1+0x58], R4 ;  /* 0x0000580401007387 */ /* 0x0001e20000100800 */
[----:B------:R-:W-:-:S02]  /*0ed0*/  VIADD R36, R229, 0x10 ;  /* 0x00000010e5247836 */ /* 0x000fc40000000000 */
[C---:B------:R-:W-:Y:S01]  /*0ee0*/  VIADD R34, R229.reuse, 0x20 ;  /* 0x00000020e5227836 */ /* 0x040fe20000000000 */
[----:B------:R1:W-:Y:S01]  /*0ef0*/  STL [R1+0x38], R10 ;  /* 0x0000380a01007387 */ /* 0x0003e20000100800 */
[----:B------:R-:W-:Y:S01]  /*0f00*/  IMAD.IADD R3, R0, 0x1, -R3 ;  /* 0x0000000100037824 */ /* 0x000fe200078e0a03 */
[----:B------:R-:W-:Y:S01]  /*0f10*/  SHF.R.U32.HI R0, RZ, 0x3, R217 ;  /* 0x00000003ff007819 */ /* 0x000fe200000116d9 */
[C---:B------:R-:W-:Y:S01]  /*0f20*/  VIADD R31, R229.reuse, 0x38 ;  /* 0x00000038e51f7836 */ /* 0x040fe20000000000 */
[----:B------:R-:W-:Y:S01]  /*0f30*/  SHF.R.S32.HI R0, RZ, 0x1f, R193 ;  /* 0x0000001fff007819 */ /* 0x000fe200000114c1 */
[C---:B------:R-:W-:Y:S01]  /*0f40*/  VIADD R28, R229.reuse, 0x50 ;  /* 0x00000050e51c7836 */ /* 0x040fe20000000000 */
[----:B0-----:R-:W-:Y:S01]  /*0f50*/  SHF.R.S32.HI R4, RZ, 0x1f, R12 ;  /* 0x0000001fff047819 */ /* 0x001fe2000001140c */
[C---:B------:R-:W-:Y:S01]  /*0f60*/  VIADD R25, R229.reuse, 0x68 ;  /* 0x00000068e5197836 */ /* 0x040fe20000000000 */
[----:B------:R-:W-:Y:S01]  /*0f70*/  LEA.HI R0, R0, R193, RZ, 0x3 ;  /* 0x000000c100007211 */ /* 0x000fe200078f18ff */
[C---:B------:R-:W-:Y:S01]  /*0f80*/  VIADD R20, R229.reuse, 0x80 ;  /* 0x00000080e5147836 */ /* 0x040fe20000000000 */
[----:B------:R-:W-:Y:S01]  /*0f90*/  LEA.HI R4, R4, R12, RZ, 0x3 ;  /* 0x0000000c04047211 */ /* 0x000fe200078f18ff */
[C---:B------:R-:W-:Y:S01]  /*0fa0*/  VIADD R12, R229.reuse, 0x98 ;  /* 0x00000098e50c7836 */ /* 0x040fe20000000000 */
[----:B------:R-:W-:Y:S01]  /*0fb0*/  SHF.R.S32.HI R198, RZ, 0x3, R0 ;  /* 0x00000003ffc67819 */ /* 0x000fe20000011400 */
[C---:B------:R-:W-:Y:S01]  /*0fc0*/  VIADD R0, R229.reuse, 0xb0 ;  /* 0x000000b0e5007836 */ /* 0x040fe20000000000 */
[----:B------:R-:W-:Y:S01]  /*0fd0*/  SHF.R.S32.HI R0, RZ, 0x1f, R36 ;  /* 0x0000001fff007819 */ /* 0x000fe20000011424 */
[----:B------:R-:W-:Y:S01]  /*0fe0*/  IMAD.SHL.U32 R8, R8, 0x8, RZ ;  /* 0x0000000808087824 */ /* 0x000fe200078e00ff */
[----:B------:R-:W-:Y:S01]  /*0ff0*/  SHF.R.S32.HI R0, RZ, 0x1f, R34 ;  /* 0x0000001fff007819 */ /* 0x000fe20000011422 */
[----:B------:R-:W-:Y:S01]  /*1000*/  VIADD R206, R194, 0x40 ;  /* 0x00000040c2ce7836 */ /* 0x000fe20000000000 */
[----:B------:R-:W-:Y:S01]  /*1010*/  SHF.R.S32.HI R0, RZ, 0x1f, R31 ;  /* 0x0000001fff007819 */ /* 0x000fe2000001141f */
[----:B------:R-:W-:Y:S01]  /*1020*/  IMAD.SHL.U32 R4, R4, 0x40, RZ ;  /* 0x0000004004047824 */ /* 0x000fe200078e00ff */
[----:B------:R-:W-:Y:S01]  /*1030*/  SHF.R.S32.HI R0, RZ, 0x1f, R28 ;  /* 0x0000001fff007819 */ /* 0x000fe2000001141c */
[----:B------:R0:W-:Y:S01]  /*1040*/  STL [R1+0x68], R8 ;  /* 0x0000680801007387 */ /* 0x0001e20000100800 */
[----:B------:R-:W-:Y:S01]  /*1050*/  SHF.R.S32.HI R0, RZ, 0x1f, R25 ;  /* 0x0000001fff007819 */ /* 0x000fe20000011419 */
[----:B------:R-:W-:Y:S01]  /*1060*/  IMAD.IADD R192, R194, 0x1, R206 ;  /* 0x00000001c2c07824 */ /* 0x000fe200078e02ce */
[----:B------:R-:W-:Y:S01]  /*1070*/  SHF.R.S32.HI R0, RZ, 0x1f, R20 ;  /* 0x0000001fff007819 */ /* 0x000fe20000011414 */
[----:B------:R-:W-:Y:S01]  /*1080*/  VIADD R37, R229, 0x8 ;  /* 0x00000008e5257836 */ /* 0x000fe20000000000 */
[----:B------:R-:W-:Y:S01]  /*1090*/  SHF.R.S32.HI R0, RZ, 0x1f, R12 ;  /* 0x0000001fff007819 */ /* 0x000fe2000001140c */
[----:B------:R-:W-:Y:S01]  /*10a0*/  IMAD R0, R3, 0x8, R14 ;  /* 0x0000000803007824 */ /* 0x000fe200078e020e */
[----:B------:R-:W-:Y:S01]  /*10b0*/  SHF.R.S32.HI R9, RZ, 0x1f, R192 ;  /* 0x0000001fff097819 */ /* 0x000fe200000114c0 */
[C---:B------:R-:W-:Y:S01]  /*10c0*/  VIADD R35, R229.reuse, 0x18 ;  /* 0x00000018e5237836 */ /* 0x040fe20000000000 */
[----:B------:R-:W-:Y:S01]  /*10d0*/  LOP3.LUT R224, R4, 0xfffffe00, RZ, 0xc0, !PT ;  /* 0xfffffe0004e07812 */ /* 0x000fe200078ec0ff */
[----:B------:R-:W-:Y:S01]  /*10e0*/  VIADD R33, R229, 0x28 ;  /* 0x00000028e5217836 */ /* 0x000fe20000000000 */
[----:B------:R2:W-:Y:S01]  /*10f0*/  STL [R1+0x3c], R0 ;  /* 0x00003c0001007387 */ /* 0x0005e20000100800 */
[----:B------:R-:W-:Y:S01]  /*1100*/  LEA.HI R9, R9, R192, RZ, 0x3 ;  /* 0x000000c009097211 */ /* 0x000fe200078f18ff */
[C---:B------:R-:W-:Y:S01]  /*1110*/  VIADD R32, R229.reuse, 0x30 ;  /* 0x00000030e5207836 */ /* 0x040fe20000000000 */
[----:B------:R-:W-:Y:S01]  /*1120*/  SHF.R.S32.HI R4, RZ, 0x1f, R37 ;  /* 0x0000001fff047819 */ /* 0x000fe20000011425 */
[----:B------:R-:W-:Y:S01]  /*1130*/  IMAD.SHL.U32 R220, R10, 0x40, RZ ;  /* 0x000000400adc7824 */ /* 0x000fe200078e00ff */
        /* <DEDUP_REMOVED lines=8> */
[----:B------:R-:W-:Y:S01]  /*11c0*/  LOP3.LUT R220, R220, 0x1c0, RZ, 0xc0, !PT ;  /* 0x000001c0dcdc7812 */ /* 0x000fe200078ec0ff */
[C---:B------:R-:W-:Y:S01]  /*11d0*/  VIADD R24, R229.reuse, 0x70 ;  /* 0x00000070e5187836 */ /* 0x040fe20000000000 */
[----:B------:R-:W-:Y:S01]  /*11e0*/  SHF.R.S32.HI R9, RZ, 0x1f, R30 ;  /* 0x0000001fff097819 */ /* 0x000fe2000001141e */
[C---:B------:R-:W-:Y:S01]  /*11f0*/  VIADD R21, R229.reuse, 0x78 ;  /* 0x00000078e5157836 */ /* 0x040fe20000000000 */
[----:B------:R-:W-:Y:S01]  /*1200*/  SHF.R.S32.HI R4, RZ, 0x1f, R29 ;  /* 0x0000001fff047819 */ /* 0x000fe2000001141d */
[----:B------:R-:W-:Y:S01]  /*1210*/  IMAD.MOV.U32 R7, RZ, RZ, R19 ;  /* 0x000000ffff077224 */ /* 0x000fe200078e0013 */
        /* <DEDUP_REMOVED lines=11> */
[C---:B-1----:R-:W-:Y:S01]  /*12d0*/  VIADD R10, R229.reuse, 0xa0 ;  /* 0x000000a0e50a7836 */ /* 0x042fe20000000000 */
[----:B------:R-:W-:Y:S01]  /*12e0*/  SHF.R.S32.HI R203, RZ, 0x1f, R22 ;  /* 0x0000001fffcb7819 */ /* 0x000fe20000011416 */
[----:B0-----:R-:W-:Y:S01]  /*12f0*/  VIADD R8, R229, 0xa8 ;  /* 0x000000a8e5087836 */ /* 0x001fe20000000000 */
[----:B------:R-:W-:Y:S01]  /*1300*/  SHF.R.S32.HI R202, RZ, 0x1f, R19 ;  /* 0x0000001fffca7819 */ /* 0x000fe20000011413 */
[----:B------:R-:W-:Y:S01]  /*1310*/  IMAD.MOV.U32 R5, RZ, RZ, R17 ;  /* 0x000000ffff057224 */ /* 0x000fe200078e0011 */
[----:B------:R-:W-:Y:S01]  /*1320*/  SHF.R.S32.HI R17, RZ, 0x1f, R16 ;  /* 0x0000001fff117819 */ /* 0x000fe20000011410 */
[----:B------:R-:W-:Y:S01]  /*1330*/  IMAD.SHL.U32 R222, R222, 0x200, RZ ;  /* 0x00000200dede7824 */ /* 0x000fe200078e00ff */
[----:B------:R-:W-:Y:S01]  /*1340*/  SHF.R.S32.HI R201, RZ, 0x1f, R23 ;  /* 0x0000001fffc97819 */ /* 0x000fe20000011417 */
[C---:B------:R-:W-:Y:S01]  /*1350*/  VIADD R215, R194.reuse, 0x10 ;  /* 0x00000010c2d77836 */ /* 0x040fe20000000000 */
[----:B------:R-:W-:Y:S01]  /*1360*/  SHF.R.U32.HI R221, RZ, 0x3, R220 ;  /* 0x00000003ffdd7819 */ /* 0x000fe200000116dc */
[C---:B------:R-:W-:Y:S01]  /*1370*/  VIADD R208, R194.reuse, 0x30 ;  /* 0x00000030c2d07836 */ /* 0x040fe20000000000 */
[----:B------:R-:W-:Y:S01]  /*1380*/  SHF.R.S32.HI R9, RZ, 0x1f, R10 ;  /* 0x0000001fff097819 */ /* 0x000fe2000001140a */
[----:B------:R-:W-:Y:S01]  /*1390*/  VIADD R216, R194, 0x50 ;  /* 0x00000050c2d87836 */ /* 0x000fe20000000000 */
[----:B--2---:R-:W-:-:S07]  /*13a0*/  SHF.R.S32.HI R4, RZ, 0x1f, R8 ;  /* 0x0000001fff047819 */ /* 0x004fce0000011408 */
.L_x_6157:
[----:B012-4-:R-:W0:Y:S01]  /*13b0*/  LDC.64 R8, c[0x0][0xc88] ;  /* 0x00032200ff087b82 */ /* 0x017e220000000a00 */
[----:B------:R-:W-:Y:S01]  /*13c0*/  ULDC.64 UR4, c[0x0][0xa28] ;  /* 0x00028a0000047ab9 */ /* 0x000fe20000000a00 */
[----:B------:R-:W-:Y:S01]  /*13d0*/  ULDC.64 UR8, c[0x0][0xa18] ;  /* 0x0002860000087ab9 */ /* 0x000fe20000000a00 */
[----:B------:R-:W-:Y:S01]  /*13e0*/  ULDC.64 UR6, c[0x0][0xa08] ;  /* 0x0002820000067ab9 */ /* 0x000fe20000000a00 */
[----:B0-----:R-:W-:-:S05]  /*13f0*/  IMAD.WIDE R8, R7, 0x4, R8 ;  /* 0x0000000407087825 */ /* 0x001fca00078e0208 */
[----:B------:R-:W2:Y:S01]  /*1400*/  LDG.E R26, desc[UR60][R8.64] ;  /* 0x0000003c081a7981 */ /* 0x000ea2000c1e1900 */
[----:B------:R-:W-:Y:S01]  /*1410*/  ISETP.NE.U32.AND P2, PT, RZ, UR4, PT ;  /* 0x00000004ff007c0c */ /* 0x000fe2000bf45070 */
[----:B------:R-:W-:Y:S01]  /*1420*/  IMAD.MOV.U32 R4, RZ, RZ, RZ ;  /* 0x000000ffff047224 */ /* 0x000fe200078e00ff */
        /* <DEDUP_REMOVED lines=13> */
[C---:B------:R-:W-:Y:S01]  /*1500*/  IADD3 R8, P4, R29.reuse, UR6, RZ ;  /* 0x000000061d087c10 */ /* 0x040fe2000ff9e0ff */
[----:B------:R0:W-:Y:S04]  /*1510*/  STL [R1+0x5c], R0 ;  /* 0x00005c0001007387 */ /* 0x0001e80000100800 */
[----:B------:R1:W5:Y:S01]  /*1520*/  @P2 LDG.E R4, desc[UR60][R10.64] ;  /* 0x0000003c0a042981 */ /* 0x000362000c1e1900 */
[----:B------:R-:W-:Y:S01]  /*1530*/  @P1 IADD3 R12, P2, R29, UR8, RZ ;  /* 0x000000081d0c1c10 */ /* 0x000fe2000ff5e0ff */
[----:B------:R-:W-:Y:S01]  /*1540*/  IMAD.U32 R227, RZ, RZ, UR4 ;  /* 0x00000004ffe37e24 */ /* 0x000fe2000f8e00ff */
[C---:B------:R-:W-:Y:S01]  /*1550*/  IADD3.X R9, R28.reuse, UR7, RZ, P4, !PT ;  /* 0x000000071c097c10 */ /* 0x040fe2000a7fe4ff */
[----:B------:R2:W-:Y:S01]  /*1560*/  STL [R1+0x48], R29 ;  /* 0x0000481d01007387 */ /* 0x0005e20000100800 */
[----:B------:R-:W-:Y:S01]  /*1570*/  @P1 IADD3.X R13, R28, UR9, RZ, P2, !PT ;  /* 0x000000091c0d1c10 */ /* 0x000fe200097fe4ff */
[----:B------:R-:W-:Y:S01]  /*1580*/  ULDC.64 UR4, c[0x0][0x418] ;  /* 0x0001060000047ab9 */ /* 0x000fe20000000a00 */
[----:B------:R-:W-:Y:S01]  /*1590*/  ULDC.64 UR8, c[0x0][0xa20] ;  /* 0x0002880000087ab9 */ /* 0x000fe20000000a00 */
[----:B------:R2:W5:Y:S04]  /*15a0*/  @P0 LDG.E R122, desc[UR60][R8.64] ;  /* 0x0000003c087a0981 */ /* 0x000568000c1e1900 */
[----:B------:R2:W5:Y:S04]  /*15b0*/  @P1 LDG.E R227, desc[UR60][R12.64] ;  /* 0x0000003c0ce31981 */ /* 0x000568000c1e1900 */
[----:B------:R2:W-:Y:S01]  /*15c0*/  STL [R1+0x4c], R28 ;  /* 0x00004c1c01007387 */ /* 0x0005e20000100800 */
        /* <DEDUP_REMOVED lines=12> */
[----:B-1----:R-:W-:Y:S02]  /*1690*/  LEA.HI R11, R0, R3, RZ, 0x10 ;  /* 0x00000003000b7211 */ /* 0x002fe400078f80ff */
[----:B------:R-:W-:Y:S01]  /*16a0*/  LOP3.LUT R197, R6, 0xffff, RZ, 0xc0, !PT ;  /* 0x0000ffff06c57812 */ /* 0x000fe200078ec0ff */
[----:B--23--:R-:W-:Y:S07]  /*16b0*/  @P1 BRA `(.L_x_5915) ;  /* 0x0000000000241947 */ /* 0x00cfee0003800000 */
        /* <DEDUP_REMOVED lines=9> */
.L_x_5915:
[----:B------:R-:W-:Y:S02]  /*1750*/  IMAD.U32 R25, RZ, RZ, UR5 ;  /* 0x00000005ff197e24 */ /* 0x000fe4000f8e00ff */
[----:B------:R-:W-:Y:S01]  /*1760*/  IMAD.U32 R27, RZ, RZ, UR4 ;  /* 0x00000004ff1b7e24 */ /* 0x000fe2000f8e00ff */
[----:B------:R-:W-:Y:S06]  /*1770*/  @!P2 BRA `(.L_x_5916) ;  /* 0x000000000010a947 */ /* 0x000fec0003800000 */
[----:B------:R-:W-:-:S04]  /*1780*/  IADD3 R6, P0, R29, UR8, RZ ;  /* 0x000000081d067c10 */ /* 0x000fc8000ff1e0ff */
[----:B------:R-:W-:-:S05]  /*1790*/  IADD3.X R7, R28, UR9, RZ, P0, !PT ;  /* 0x000000091c077c10 */ /* 0x000fca00087fe4ff */
[----:B------:R0:W5:Y:S01]  /*17a0*/  LDG.E R27, desc[UR60][R6.64] ;  /* 0x0000003c061b7981 */ /* 0x000162000c1e1900 */
[----:B------:R-:W-:Y:S05]  /*17b0*/  BRA `(.L_x_5917) ;  /* 0x0000000000107947 */ /* 0x000fea0003800000 */
.L_x_5916:
[----:B------:R-:W-:Y:S05]  /*17c0*/  @!P0 BRA `(.L_x_5917) ;  /* 0x00000000000c8947 */ /* 0x000fea0003800000 */
[----:B------:R-:W2:Y:S04]  /*17d0*/  LDG.E R0, desc[UR60][R8.64] ;  /* 0x0000003c08007981 */ /* 0x000ea8000c1e1900 */
[----:B------:R-:W2:Y:S02]  /*17e0*/  LDG.E R27, desc[UR60][R8.64+0x4] ;  /* 0x0000043c081b7981 */ /* 0x000ea4000c1e1900 */
[----:B--2---:R-:W-:-:S07]  /*17f0*/  IMAD.IADD R27, R27, 0x1, -R0 ;  /* 0x000000011b1b7824 */ /* 0x004fce00078e0a00 */
.L_x_5917:
[----:B------:R-:W-:Y:S01]  /*1800*/  ULDC.64 UR4, c[0x0][0xa10] ;  /* 0x0002840000047ab9 */ /* 0x000fe20000000a00 */
[----:B------:R-:W1:Y:S01]  /*1810*/  LDC R10, c[0x0][0x448] ;  /* 0x00011200ff0a7b82 */ /* 0x000e620000000800 */
        /* <DEDUP_REMOVED lines=8> */
[----:B-----5:R-:W-:-:S03]  /*18a0*/  IMAD.MOV.U32 R134, RZ, RZ, R27 ;  /* 0x000000ffff867224 */ /* 0x020fc600078e001b */
[----:B------:R-:W-:-:S13]  /*18b0*/  ISETP.NE.AND.EX P1, PT, RZ, UR5, PT, P1 ;  /* 0x00000005ff007c0c */ /* 0x000fda000bf25310 */
[----:B------:R-:W-:-:S04]  /*18c0*/  @P1 IADD3 R8, P2, R29, UR4, RZ ;  /* 0x000000041d081c10 */ /* 0x000fc8000ff5e0ff */
[----:B------:R-:W-:-:S05]  /*18d0*/  @P1 IADD3.X R9, R28, UR5, RZ, P2, !PT ;  /* 0x000000051c091c10 */ /* 0x000fca00097fe4ff */
[----:B------:R3:W5:Y:S01]  /*18e0*/  @P1 LDG.E R134, desc[UR60][R8.64] ;  /* 0x0000003c08861981 */ /* 0x000762000c1e1900 */
[----:B-1----:R-:W-:Y:S01]  /*18f0*/  ISETP.NE.AND P1, PT, R10, 0x1, PT ;  /* 0x000000010a00780c */ /* 0x002fe20003f25270 */
[----:B------:R-:W-:Y:S01]  /*1900*/  IMAD.SHL.U32 R226, R5, 0x80, RZ ;  /* 0x0000008005e27824 */ /* 0x000fe200078e00ff */
[----:B------:R-:W-:Y:S01]  /*1910*/  LOP3.LUT R13, R11, 0xff, RZ, 0xc0, !PT ;  /* 0x000000ff0b0d7812 */ /* 0x000fe200078ec0ff */
[----:B------:R-:W-:Y:S01]  /*1920*/  IMAD.IADD R12, R27, 0x1, -R4 ;  /* 0x000000011b0c7824 */ /* 0x000fe200078e0a04 */
[----:B------:R-:W-:Y:S01]  /*1930*/  SHF.R.U32.HI R14, RZ, 0x10, R11 ;  /* 0x00000010ff0e7819 */ /* 0x000fe2000001160b */
[----:B------:R-:W-:Y:S01]  /*1940*/  VIADD R5, R226, 0x7f ;  /* 0x0000007fe2057836 */ /* 0x000fe20000000000 */
[----:B------:R-:W-:Y:S01]  /*1950*/  BSSY B0, `(.L_x_5918) ;  /* 0x0000033000007945 */ /* 0x000fe20003800000 */
[----:B------:R1:W-:Y:S04]  /*1960*/  STL [R1+0x54], R13 ;  /* 0x0000540d01007387 */ /* 0x0003e80000100800 */
[----:B------:R1:W-:Y:S02]  /*1970*/  STL [R1+0x40], R14 ;  /* 0x0000400e01007387 */ /* 0x0003e40000100800 */
[----:B------:R-:W4:Y:S08]  /*1980*/  @P1 LDC R10, c[0x0][0x44c] ;  /* 0x00011300ff0a1b82 */ /* 0x000f300000000800 */
[----:B0-----:R-:W0:Y:S01]  /*1990*/  @P1 LDC R7, c[0x0][0x450] ;  /* 0x00011400ff071b82 */ /* 0x001e220000000800 */
[----:B--2---:R-:W-:-:S02]  /*19a0*/  @P0 IMAD.IADD R25, R3, 0x1, -R0 ;  /* 0x0000000103190824 */ /* 0x004fc400078e0a00 */
[----:B----4-:R-:W-:-:S04]  /*19b0*/  @P1 IMAD.HI.U32 R0, R5, R10, RZ ;  /* 0x0000000a05001227 */ /* 0x010fc800078e00ff */
[----:B------:R-:W-:Y:S01]  /*19c0*/  IMAD.IADD R228, R12, 0x1, R25 ;  /* 0x000000010ce47824 */ /* 0x000fe200078e0219 */
[----:B0-----:R-:W-:-:S03]  /*19d0*/  @P1 SHF.R.U32.HI R5, RZ, R7, R0 ;  /* 0x00000007ff051219 */ /* 0x001fc60000011600 */
[C---:B------:R-:W-:Y:S01]  /*19e0*/  VIADD R0, R228.reuse, 0x5f ;  /* 0x0000005fe4007836 */ /* 0x040fe20000000000 */
[----:B------:R-:W-:-:S03]  /*19f0*/  IADD3 R135, R228, 0x60, -R227 ;  /* 0x00000060e4877810 */ /* 0x000fc60007ffe8e3 */
[----:B------:R-:W-:-:S04]  /*1a00*/  IMAD.HI R0, R0, 0x2aaaaaab, RZ ;  /* 0x2aaaaaab00007827 */ /* 0x000fc800078e02ff */
[----:B------:R-:W-:Y:S01]  /*1a10*/  IMAD.IADD R5, R135, 0x1, R5 ;  /* 0x0000000187057824 */ /* 0x000fe200078e0205 */
[----:B------:R-:W-:-:S03]  /*1a20*/  SHF.R.U32.HI R3, RZ, 0x1f, R0 ;  /* 0x0000001fff037819 */ /* 0x000fc60000011600 */
[----:B------:R-:W-:Y:S01]  /*1a30*/  IMAD.HI R5, R5, 0x2aaaaaab, RZ ;  /* 0x2aaaaaab05057827 */ /* 0x000fe200078e02ff */
[----:B------:R-:W-:-:S03]  /*1a40*/  LEA.HI.SX32 R136, R0, R3, 0x1c ;  /* 0x0000000300887211 */ /* 0x000fc600078fe2ff */
[----:B------:R-:W-:Y:S01]  /*1a50*/  IMAD.MOV.U32 R0, RZ, RZ, RZ ;  /* 0x000000ffff007224 */ /* 0x000fe200078e00ff */
[----:B------:R-:W-:-:S04]  /*1a60*/  SHF.R.U32.HI R4, RZ, 0x1f, R5 ;  /* 0x0000001fff047819 */ /* 0x000fc80000011605 */
[----:B------:R-:W-:-:S04]  /*1a70*/  LEA.HI.SX32 R5, R5, R4, 0x1c ;  /* 0x0000000405057211 */ /* 0x000fc800078fe2ff */
[----:B---3--:R-:W-:-:S04]  /*1a80*/  VIMNMX R9, R136, R5, PT ;  /* 0x0000000588097248 */ /* 0x008fc80003fe0100 */
[----:B------:R-:W-:-:S13]  /*1a90*/  ISETP.GE.AND P0, PT, R9, 0x1, PT ;  /* 0x000000010900780c */ /* 0x000fda0003f06270 */
[----:B-1----:R-:W-:Y:S05]  /*1aa0*/  @!P0 BRA `(.L_x_5919) ;  /* 0x0000000000748947 */ /* 0x002fea0003800000 */
[----:B------:R-:W-:Y:S01]  /*1ab0*/  ISETP.NE.AND P0, PT, R14, RZ, PT ;  /* 0x000000ff0e00720c */ /* 0x000fe20003f05270 */
[----:B------:R-:W-:-:S03]  /*1ac0*/  ULDC UR4, c[0x0][0x9f0] ;  /* 0x00027c0000047ab9 */ /* 0x000fc60000000800 */
[----:B------:R-:W-:-:S04]  /*1ad0*/  SEL R10, R14, UR4, P0 ;  /* 0x000000040e0a7c07 */ /* 0x000fc80008000000 */
[-C--:B------:R-:W-:Y:S02]  /*1ae0*/  IABS R6, R10.reuse ;  /* 0x0000000a00067213 */ /* 0x080fe40000000000 */
[----:B------:R-:W-:Y:S02]  /*1af0*/  IADD3 R0, R10, -0x1, R9 ;  /* 0xffffffff0a007810 */ /* 0x000fe40007ffe009 */
[----:B------:R-:W0:Y:S01]  /*1b00*/  I2F.RP R3, R6 ;  /* 0x0000000600037306 */ /* 0x000e220000209400 */
[----:B------:R-:W-:Y:S02]  /*1b10*/  IABS R11, R10 ;  /* 0x0000000a000b7213 */ /* 0x000fe40000000000 */
        /* <DEDUP_REMOVED lines=22> */
.L_x_5919:
[----:B------:R-:W-:Y:S05]  /*1c80*/  BSYNC B0 ;  /* 0x0000000000007941 */ /* 0x000fea0003800000 */
.L_x_5918:
        /* <DEDUP_REMOVED lines=37> */
.L_x_5922:
[----:B------:R-:W-:Y:S05]  /*1ee0*/  BSYNC B6 ;  /* 0x0000000000067941 */ /* 0x000fea0003800000 */
.L_x_5921:
        /* <DEDUP_REMOVED lines=20> */
.L_x_5924:
[----:B------:R-:W-:Y:S05]  /*2030*/  BSYNC B6 ;  /* 0x0000000000067941 */ /* 0x000fea0003800000 */
.L_x_5923:
[----:B------:R-:W-:Y:S01]  /*2040*/  ULDC.64 UR4, c[0x0][0x9f8] ;  /* 0x00027e0000047ab9 */ /* 0x000fe20000000a00 */
[----:B------:R-:W2:Y:S01]  /*2050*/  LDL R21, [R1+0x38] ;  /* 0x0000380001157983 */ /* 0x000ea20000100800 */
[----:B------:R-:W-:Y:S01]  /*2060*/  ISETP.NE.U32.AND P0, PT, RZ, UR4, PT ;  /* 0x00000004ff007c0c */ /* 0x000fe2000bf05070 */
[----:B------:R-:W-:Y:S01]  /*2070*/  IMAD.MOV.U32 R0, RZ, RZ, R26 ;  /* 0x000000ffff007224 */ /* 0x000fe200078e001a */
[----:B------:R-:W0:Y:S01]  /*2080*/  LDC R119, c[0x0][0x3f4] ;  /* 0x0000fd00ff777b82 */ /* 0x000e220000000800 */
[----:B------:R-:W3:Y:S01]  /*2090*/  LDL.LU R20, [R1] ;  /* 0x0000000001147983 */ /* 0x000ee20000300800 */
[----:B------:R-:W-:Y:S01]  /*20a0*/  ISETP.NE.AND.EX P0, PT, RZ, UR5, PT, P0 ;  /* 0x00000005ff007c0c */ /* 0x000fe2000bf05300 */
[----:B------:R-:W1:Y:S05]  /*20b0*/  S2R R8, SR_TID.X ;  /* 0x0000000000087919 */ /* 0x000e6a0000002100 */
[----:B------:R-:W4:Y:S07]  /*20c0*/  LDC.64 R94, c[0x0][0x3f8] ;  /* 0x0000fe00ff5e7b82 */ /* 0x000f2e0000000a00 */
[----:B------:R-:W-:Y:S01]  /*20d0*/  @P0 IADD3 R4, P1, R29, UR4, RZ ;  /* 0x000000041d040c10 */ /* 0x000fe2000ff3e0ff */
[----:B------:R-:W-:Y:S01]  /*20e0*/  ULDC UR4, c[0x0][0x2f4] ;  /* 0x0000bd0000047ab9 */ /* 0x000fe20000000800 */
[----:B------:R-:W0:Y:S02]  /*20f0*/  LDC.64 R88, c[0x0][0x408] ;  /* 0x00010200ff587b82 */ /* 0x000e240000000a00 */
[----:B------:R-:W-:-:S05]  /*2100*/  @P0 IADD3.X R5, R28, UR5, RZ, P1, !PT ;  /* 0x000000051c050c10 */ /* 0x000fca0008ffe4ff */
[----:B------:R1:W3:Y:S01]  /*2110*/  @P0 LDG.E R0, desc[UR60][R4.64] ;  /* 0x0000003c04000981 */ /* 0x0002e2000c1e1900 */
[----:B------:R-:W-:Y:S02]  /*2120*/  ISETP.GE.AND P1, PT, R193, UR4, PT ;  /* 0x00000004c1007c0c */ /* 0x000fe4000bf26270 */
[----:B------:R-:W-:Y:S02]  /*2130*/  ISETP.GE.AND P0, PT, R16, UR4, PT ;  /* 0x0000000410007c0c */ /* 0x000fe4000bf06270 */
[----:B------:R-:W-:Y:S02]  /*2140*/  SEL R6, RZ, 0xffffffff, P1 ;  /* 0xffffffffff067807 */ /* 0x000fe40000800000 */
[----:B------:R-:W-:-:S03]  /*2150*/  SEL R3, RZ, 0x1, P0 ;  /* 0x00000001ff037807 */ /* 0x000fc60000000000 */
[----:B------:R-:W-:Y:S01]  /*2160*/  IMAD.SHL.U32 R6, R6, 0x2, RZ ;  /* 0x0000000206067824 */ /* 0x000fe200078e00ff */
[----:B------:R-:W-:Y:S02]  /*2170*/  ISETP.GE.AND P0, PT, R192, UR4, PT ;  /* 0x00000004c0007c0c */ /* 0x000fe4000bf06270 */
[----:B------:R-:W-:Y:S02]  /*2180*/  ISETP.GE.AND P1, PT, R22, UR4, PT ;  /* 0x0000000416007c0c */ /* 0x000fe4000bf26270 */
[----:B------:R-:W-:Y:S01]  /*2190*/  LOP3.LUT R3, R6, 0x2, R3, 0xe2, !PT ;  /* 0x0000000206037812 */ /* 0x000fe200078ee203 */
[----:B-1----:R-:W-:Y:S01]  /*21a0*/  VIADD R6, R8, 0xffffff80 ;  /* 0xffffff8008067836 */ /* 0x002fe20000000000 */
[----:B------:R-:W-:Y:S02]  /*21b0*/  SEL R4, RZ, 0x4, P0 ;  /* 0x00000004ff047807 */ /* 0x000fe40000000000 */
[----:B------:R-:W-:Y:S02]  /*21c0*/  SEL R5, RZ, 0x8, P1 ;  /* 0x00000008ff057807 */ /* 0x000fe40000800000 */
[----:B------:R-:W-:-:S02]  /*21d0*/  ISETP.GE.AND P0, PT, R19, UR4, PT ;  /* 0x0000000413007c0c */ /* 0x000fc4000bf06270 */
[----:B------:R-:W-:Y:S02]  /*21e0*/  SHF.R.S32.HI R7, RZ, 0x1f, R204 ;  /* 0x0000001fff077819 */ /* 0x000fe400000114cc */
[----:B------:R-:W-:Y:S02]  /*21f0*/  SHF.R.S32.HI R9, RZ, 0x1f, R6 ;  /* 0x0000001fff097819 */ /* 0x000fe40000011406 */
[----:B------:R-:W-:Y:S02]  /*2200*/  LOP3.LUT R3, R5, R3, R4, 0xfe, !PT ;  /* 0x0000000305037212 */ /* 0x000fe400078efe04 */
[----:B------:R-:W-:Y:S01]  /*2210*/  SEL R8, RZ, 0x10, P0 ;  /* 0x00000010ff087807 */ /* 0x000fe20000000000 */
[----:B----4-:R-:W-:Y:S01]  /*2220*/  IMAD R4, R7, R94, RZ ;  /* 0x0000005e07047224 */ /* 0x010fe200078e02ff */
[----:B0-----:R-:W-:Y:S02]  /*2230*/  ISETP.GE.AND P0, PT, R16, R119, PT ;  /* 0x000000771000720c */ /* 0x001fe40003f06270 */
[----:B------:R-:W-:-:S02]  /*2240*/  LEA.HI R9, R9, R6, RZ, 0x2 ;  /* 0x0000000609097211 */ /* 0x000fc400078f10ff */
[----:B------:R-:W-:Y:S02]  /*2250*/  SHF.R.S32.HI R195, RZ, 0x1f, R194 ;  /* 0x0000001fffc37819 */ /* 0x000fe400000114c2 */
[----:B------:R-:W-:Y:S02]  /*2260*/  ISETP.GE.AND P1, PT, R193, R119, PT ;  /* 0x00000077c100720c */ /* 0x000fe40003f26270 */
[----:B------:R-:W-:Y:S01]  /*2270*/  LOP3.LUT R8, R3, R8, RZ, 0xfc, !PT ;  /* 0x0000000803087212 */ /* 0x000fe200078efcff */
[C---:B------:R-:W-:Y:S01]  /*2280*/  IMAD R5, R204.reuse, R95, R4 ;  /* 0x0000005fcc057224 */ /* 0x040fe200078e0204 */
[----:B------:R-:W-:Y:S02]  /*2290*/  SEL R3, R119, RZ, P0 ;  /* 0x000000ff77037207 */ /* 0x000fe40000000000 */
[----:B------:R-:W-:Y:S01]  /*22a0*/  LOP3.LUT R9, R9, 0xfffffffc, RZ, 0xc0, !PT ;  /* 0xfffffffc09097812 */ /* 0x000fe200078ec0ff */
[----:B------:R-:W-:Y:S01]  /*22b0*/  IMAD.WIDE.U32 R98, R204, R94, R194 ;  /* 0x0000005ecc627225 */ /* 0x000fe200078e00c2 */
[----:B------:R-:W-:-:S02]  /*22c0*/  SEL R4, R119, RZ, P1 ;  /* 0x000000ff77047207 */ /* 0x000fc40000800000 */
[----:B------:R-:W-:Y:S01]  /*22d0*/  ISETP.GE.AND P2, PT, R192, R119, PT ;  /* 0x00000077c000720c */ /* 0x000fe20003f46270 */
[----:B------:R-:W-:-:S04]  /*22e0*/  IMAD.WIDE.U32 R96, R204, R94, R16 ;  /* 0x0000005ecc607225 */ /* 0x000fc800078e0010 */
[-C--:B------:R-:W-:Y:S02]  /*22f0*/  IMAD R7, R7, R88.reuse, RZ ;  /* 0x0000005807077224 */ /* 0x080fe400078e02ff */
[----:B------:R-:W-:Y:S02]  /*2300*/  IMAD.IADD R3, R16, 0x1, R3 ;  /* 0x0000000110037824 */ /* 0x000fe400078e0203 */
[----:B------:R-:W-:Y:S02]  /*2310*/  IMAD.IADD R109, R6, 0x1, -R9 ;  /* 0x00000001066d7824 */ /* 0x000fe400078e0a09 */
[----:B------:R-:W-:Y:S02]  /*2320*/  IMAD.IADD R99, R99, 0x1, R5 ;  /* 0x0000000163637824 */ /* 0x000fe400078e0205 */
[----:B------:R-:W-:Y:S01]  /*2330*/  IMAD.IADD R97, R5, 0x1, R97 ;  /* 0x0000000105617824 */ /* 0x000fe200078e0261 */
[----:B------:R-:W-:Y:S01]  /*2340*/  SEL R5, R119, RZ, P2 ;  /* 0x000000ff77057207 */ /* 0x000fe20001000000 */
[----:B------:R-:W-:-:S04]  /*2350*/  IMAD.WIDE.U32 R92, R204, R88, R194 ;  /* 0x00000058cc5c7225 */ /* 0x000fc800078e00c2 */
[C---:B------:R-:W-:Y:S02]  /*2360*/  IMAD R7, R204.reuse, R89, R7 ;  /* 0x00000059cc077224 */ /* 0x040fe400078e0207 */
[----:B------:R-:W-:-:S04]  /*2370*/  IMAD.WIDE.U32 R90, R204, R88, R16 ;  /* 0x00000058cc5a7225 */ /* 0x000fc800078e0010 */
[----:B------:R-:W-:Y:S01]  /*2380*/  IMAD.IADD R6, R193, 0x1, R4 ;  /* 0x00000001c1067824 */ /* 0x000fe200078e0204 */
[----:B------:R-:W-:Y:S01]  /*2390*/  SHF.R.S32.HI R4, RZ, 0x1f, R3 ;  /* 0x0000001fff047819 */ /* 0x000fe20000011403 */
[----:B------:R-:W-:Y:S02]  /*23a0*/  IMAD.IADD R93, R93, 0x1, R7 ;  /* 0x000000015d5d7824 */ /* 0x000fe400078e0207 */
[----:B------:R-:W-:Y:S01]  /*23b0*/  IMAD.IADD R91, R7, 0x1, R91 ;  /* 0x00000001075b7824 */ /* 0x000fe200078e025b */
[----:B------:R-:W-:Y:S01]  /*23c0*/  SHF.R.S32.HI R7, RZ, 0x1f, R6 ;  /* 0x0000001fff077819 */ /* 0x000fe20000011406 */
[----:B------:R-:W-:Y:S01]  /*23d0*/  IMAD.IADD R11, R192, 0x1, R5 ;  /* 0x00000001c00b7824 */ /* 0x000fe200078e0205 */
[CC--:B------:R-:W-:Y:S02]  /*23e0*/  LEA.HI R5, R4.reuse, R3.reuse, RZ, 0x3 ;  /* 0x0000000304057211 */ /* 0x0c0fe400078f18ff */
[----:B------:R-:W-:Y:S02]  /*23f0*/  LEA.HI R3, R4, R3, RZ, 0x6 ;  /* 0x0000000304037211 */ /* 0x000fe400078f30ff */
[----:B------:R-:W-:-:S02]  /*2400*/  LEA.HI R4, R7, R6, RZ, 0x6 ;  /* 0x0000000607047211 */ /* 0x000fc400078f30ff */
[----:B------:R-:W-:Y:S02]  /*2410*/  LEA.HI R6, R7, R6, RZ, 0x3 ;  /* 0x0000000607067211 */ /* 0x000fe400078f18ff */
[----:B------:R-:W-:Y:S01]  /*2420*/  SHF.R.S32.HI R3, RZ, 0x6, R3 ;  /* 0x00000006ff037819 */ /* 0x000fe20000011403 */
[----:B------:R-:W0:Y:S01]  /*2430*/  S2R R137, SR_TID.X ;  /* 0x0000000000897919 */ /* 0x000e220000002100 */
[----:B------:R-:W-:Y:S02]  /*2440*/  SHF.R.S32.HI R7, RZ, 0x6, R4 ;  /* 0x00000006ff077819 */ /* 0x000fe40000011404 */
[C---:B------:R-:W-:Y:S02]  /*2450*/  LOP3.LUT R10, R220.reuse, 0x38, R6, 0xf8, !PT ;  /* 0x00000038dc0a7812 */ /* 0x040fe400078ef806 */
[----:B------:R-:W-:Y:S01]  /*2460*/  LOP3.LUT R4, R220, 0x38, R5, 0xf8, !PT ;  /* 0x00000038dc047812 */ /* 0x000fe200078ef805 */
[C---:B------:R-:W-:Y:S01]  /*2470*/  IMAD R131, R3.reuse, 0x1800, R222 ;  /* 0x0000180003837824 */ /* 0x040fe200078e02de */
[----:B------:R-:W-:Y:S01]  /*2480*/  SHF.R.S32.HI R14, RZ, 0x1f, R11 ;  /* 0x0000001fff0e7819 */ /* 0x000fe2000001140b */
[----:B------:R-:W-:Y:S01]  /*2490*/  IMAD R129, R3, 0x1800, R224 ;  /* 0x0000180003817824 */ /* 0x000fe200078e02e0 */
[-C--:B------:R-:W-:Y:S01]  /*24a0*/  LOP3.LUT R3, R10, R221.reuse, RZ, 0x3c, !PT ;  /* 0x000000dd0a037212 */ /* 0x080fe200078e3cff */
[----:B------:R-:W-:Y:S01]  /*24b0*/  IMAD R130, R7, 0x1800, R222 ;  /* 0x0000180007827824 */ /* 0x000fe200078e02de */
[----:B------:R-:W-:-:S02]  /*24c0*/  LOP3.LUT R4, R4, R221, RZ, 0x3c, !PT ;  /* 0x000000dd04047212 */ /* 0x000fc400078e3cff */
[CC--:B------:R-:W-:Y:S02]  /*24d0*/  LEA.HI R13, R14.reuse, R11.reuse, RZ, 0x3 ;  /* 0x0000000b0e0d7211 */ /* 0x0c0fe400078f18ff */
[----:B------:R-:W-:Y:S01]  /*24e0*/  LEA.HI R11, R14, R11, RZ, 0x6 ;  /* 0x0000000b0e0b7211 */ /* 0x000fe200078f30ff */
[----:B------:R-:W-:Y:S01]  /*24f0*/  IMAD.IADD R130, R130, 0x1, R3 ;  /* 0x0000000182827824 */ /* 0x000fe200078e0203 */
[----:B------:R-:W-:Y:S02]  /*2500*/  LOP3.LUT R9, R217, 0x38, R5, 0xf8, !PT ;  /* 0x00000038d9097812 */ /* 0x000fe400078ef805 */
[----:B------:R-:W-:Y:S01]  /*2510*/  SHF.R.U32.HI R26, RZ, 0x3, R217 ;  /* 0x00000003ff1a7819 */ /* 0x000fe200000116d9 */
[----:B------:R-:W-:Y:S01]  /*2520*/  IMAD.IADD R131, R131, 0x1, R4 ;  /* 0x0000000183837824 */ /* 0x000fe200078e0204 */
[----:B------:R-:W-:Y:S02]  /*2530*/  LOP3.LUT R3, R217, 0x38, R6, 0xf8, !PT ;  /* 0x00000038d9037812 */ /* 0x000fe400078ef806 */
[----:B-----5:R-:W-:-:S02]  /*2540*/  SHF.R.S32.HI R15, RZ, 0x1f, R134 ;  /* 0x0000001fff0f7819 */ /* 0x020fc40000011486 */
[----:B------:R-:W-:Y:S02]  /*2550*/  SHF.R.S32.HI R11, RZ, 0x6, R11 ;  /* 0x00000006ff0b7819 */ /* 0x000fe4000001140b */
[--C-:B------:R-:W-:Y:S02]  /*2560*/  LOP3.LUT R4, R220, 0x38, R13.reuse, 0xf8, !PT ;  /* 0x00000038dc047812 */ /* 0x100fe400078ef80d */
[-C--:B------:R-:W-:Y:S02]  /*2570*/  LOP3.LUT R12, R9, R26.reuse, RZ, 0x3c, !PT ;  /* 0x0000001a090c7212 */ /* 0x080fe400078e3cff */
[----:B------:R-:W-:Y:S02]  /*2580*/  LOP3.LUT R9, R217, 0x38, R13, 0xf8, !PT ;  /* 0x00000038d9097812 */ /* 0x000fe400078ef80d */
[----:B------:R-:W-:Y:S01]  /*2590*/  LOP3.LUT R10, R3, R26, RZ, 0x3c, !PT ;  /* 0x0000001a030a7212 */ /* 0x000fe200078e3cff */
[----:B------:R-:W-:Y:S01]  /*25a0*/  IMAD R128, R11, 0x1800, R222 ;  /* 0x000018000b807824 */ /* 0x000fe200078e02de */
[----:B------:R-:W-:Y:S01]  /*25b0*/  LOP3.LUT R3, R4, R221, RZ, 0x3c, !PT ;  /* 0x000000dd04037212 */ /* 0x000fe200078e3cff */
[----:B------:R-:W-:Y:S01]  /*25c0*/  IMAD R4, R15, R94, RZ ;  /* 0x0000005e0f047224 */ /* 0x000fe200078e02ff */
[----:B------:R-:W-:Y:S01]  /*25d0*/  LOP3.LUT R9, R9, R26, RZ, 0x3c, !PT ;  /* 0x0000001a09097212 */ /* 0x000fe200078e3cff */
[----:B------:R-:W-:-:S02]  /*25e0*/  IMAD R15, R15, R88, RZ ;  /* 0x000000580f0f7224 */ /* 0x000fc400078e02ff */
[--C-:B------:R-:W-:Y:S01]  /*25f0*/  IMAD R126, R11, 0x1800, R224.reuse ;  /* 0x000018000b7e7824 */ /* 0x100fe200078e02e0 */
[----:B------:R-:W-:Y:S01]  /*2600*/  SHF.L.U64.HI R104, R88, 0x6, R89 ;  /* 0x0000000658687819 */ /* 0x000fe20000010259 */
[----:B------:R-:W-:Y:S02]  /*2610*/  IMAD.IADD R128, R128, 0x1, R3 ;  /* 0x0000000180807824 */ /* 0x000fe400078e0203 */
[----:B------:R-:W-:Y:S02]  /*2620*/  IMAD R127, R7, 0x1800, R224 ;  /* 0x00001800077f7824 */ /* 0x000fe400078e02e0 */
[----:B------:R-:W-:Y:S02]  /*2630*/  IMAD R3, R89, 0x60, RZ ;  /* 0x0000006059037824 */ /* 0x000fe400078e02ff */
[----:B------:R-:W-:Y:S02]  /*2640*/  IMAD R15, R134, R89, R15 ;  /* 0x00000059860f7224 */ /* 0x000fe400078e020f */
[----:B------:R-:W-:-:S02]  /*2650*/  IMAD.SHL.U32 R105, R88, 0x40, RZ ;  /* 0x0000004058697824 */ /* 0x000fc400078e00ff */
[----:B------:R-:W-:-:S04]  /*2660*/  IMAD.WIDE.U32 R92, R134, R88, R92 ;  /* 0x00000058865c7225 */ /* 0x000fc800078e005c */
[----:B------:R-:W-:-:S04]  /*2670*/  IMAD.WIDE.U32 R90, R134, R88, R90 ;  /* 0x00000058865a7225 */ /* 0x000fc800078e005a */
[----:B------:R-:W-:Y:S02]  /*2680*/  IMAD.IADD R126, R126, 0x1, R9 ;  /* 0x000000017e7e7824 */ /* 0x000fe400078e0209 */
[----:B------:R-:W-:Y:S01]  /*2690*/  IMAD R7, R134, R95, R4 ;  /* 0x0000005f86077224 */ /* 0x000fe200078e0204 */
[----:B------:R-:W-:Y:S01]  /*26a0*/  LOP3.LUT R4, R220, 0x18, R16, 0xf8, !PT ;  /* 0x00000018dc047812 */ /* 0x000fe200078ef810 */
[----:B------:R-:W-:-:S04]  /*26b0*/  IMAD.WIDE.U32 R88, R88, 0x60, RZ ;  /* 0x0000006058587825 */ /* 0x000fc800078e00ff */
[----:B------:R-:W-:-:S04]  /*26c0*/  IMAD.WIDE.U32 R98, R134, R94, R98 ;  /* 0x0000005e86627225 */ /* 0x000fc800078e0062 */
[----:B------:R-:W-:Y:S01]  /*26d0*/  IMAD.WIDE.U32 R96, R134, R94, R96 ;  /* 0x0000005e86607225 */ /* 0x000fe200078e0060 */
[----:B------:R-:W-:Y:S02]  /*26e0*/  SHF.L.U64.HI R102, R94, 0x6, R95 ;  /* 0x000000065e667819 */ /* 0x000fe4000001025f */
[----:B------:R-:W-:Y:S01]  /*26f0*/  LOP3.LUT R125, R4, R221, RZ, 0x3c, !PT ;  /* 0x000000dd047d7212 */ /* 0x000fe200078e3cff */
[----:B------:R-:W-:Y:S01]  /*2700*/  IMAD.IADD R124, R89, 0x1, R3 ;  /* 0x00000001597c7824 */ /* 0x000fe200078e0203 */
[----:B------:R-:W-:Y:S01]  /*2710*/  SHF.R.S32.HI R112, RZ, 0x3, R5 ;  /* 0x00000003ff707819 */ /* 0x000fe20000011405 */
[----:B------:R-:W-:Y:S01]  /*2720*/  IMAD R123, R95, 0x60, RZ ;  /* 0x000000605f7b7824 */ /* 0x000fe200078e02ff */
[----:B------:R-:W-:Y:S01]  /*2730*/  SHF.R.S32.HI R111, RZ, 0x3, R6 ;  /* 0x00000003ff6f7819 */ /* 0x000fe20000011406 */
[----:B------:R-:W-:Y:S01]  /*2740*/  IMAD.SHL.U32 R103, R94, 0x40, RZ ;  /* 0x000000405e677824 */ /* 0x000fe200078e00ff */
[----:B------:R-:W-:Y:S01]  /*2750*/  LOP3.LUT R5, R5, 0xfffffff8, RZ, 0xc0, !PT ;  /* 0xfffffff805057812 */ /* 0x000fe200078ec0ff */
[----:B------:R-:W-:Y:S01]  /*2760*/  IMAD.IADD R101, R99, 0x1, R7 ;  /* 0x0000000163657824 */ /* 0x000fe200078e0207 */
[----:B------:R-:W-:Y:S01]  /*2770*/  LOP3.LUT R6, R6, 0xfffffff8, RZ, 0xc0, !PT ;  /* 0xfffffff806067812 */ /* 0x000fe200078ec0ff */
[----:B------:R-:W-:Y:S01]  /*2780*/  IMAD.IADD R3, R7, 0x1, R97 ;  /* 0x0000000107037824 */ /* 0x000fe200078e0261 */
[----:B------:R-:W-:Y:S01]  /*2790*/  LOP3.LUT R7, R13, 0xfffffff8, RZ, 0xc0, !PT ;  /* 0xfffffff80d077812 */ /* 0x000fe200078ec0ff */
[----:B------:R-:W-:Y:S01]  /*27a0*/  IMAD.WIDE.U32 R94, R94, 0x60, RZ ;  /* 0x000000605e5e7825 */ /* 0x000fe200078e00ff */
[----:B0-----:R-:W-:-:S03]  /*27b0*/  LEA.HI R137, R137, 0x8, RZ, 0x19 ;  /* 0x0000000889897811 */ /* 0x001fc600078fc8ff */
[----:B------:R-:W-:Y:S01]  /*27c0*/  IMAD.IADD R127, R127, 0x1, R10 ;  /* 0x000000017f7f7824 */ /* 0x000fe200078e020a */
[----:B------:R-:W-:Y:S01]  /*27d0*/  SHF.R.S32.HI R110, RZ, 0x3, R13 ;  /* 0x00000003ff6e7819 */ /* 0x000fe2000001140d */
[----:B------:R-:W-:Y:S01]  /*27e0*/  IMAD.IADD R122, R122, 0x1, R27 ;  /* 0x000000017a7a7824 */ /* 0x000fe200078e021b */
[----:B------:R-:W-:Y:S01]  /*27f0*/  SHF.R.S32.HI R108, RZ, 0x1f, R5 ;  /* 0x0000001fff6c7819 */ /* 0x000fe20000011405 */
[----:B------:R-:W-:Y:S01]  /*2800*/  IMAD.IADD R129, R129, 0x1, R12 ;  /* 0x0000000181817824 */ /* 0x000fe200078e020c */
[----:B------:R-:W-:Y:S01]  /*2810*/  SHF.R.S32.HI R107, RZ, 0x1f, R6 ;  /* 0x0000001fff6b7819 */ /* 0x000fe20000011406 */
[----:B------:R-:W-:Y:S01]  /*2820*/  IMAD.SHL.U32 R119, R119, 0x2, RZ ;  /* 0x0000000277777824 */ /* 0x000fe200078e00ff */
[----:B------:R-:W-:Y:S01]  /*2830*/  SHF.R.S32.HI R106, RZ, 0x1f, R7 ;  /* 0x0000001fff6a7819 */ /* 0x000fe20000011407 */
[----:B------:R-:W-:Y:S02]  /*2840*/  IMAD.IADD R125, R222, 0x1, R125 ;  /* 0x00000001de7d7824 */ /* 0x000fe400078e027d */
[----:B------:R-:W-:-:S02]  /*2850*/  IMAD.IADD R123, R95, 0x1, R123 ;  /* 0x000000015f7b7824 */ /* 0x000fc400078e027b */
[----:B------:R-:W-:Y:S02]  /*2860*/  IMAD R109, R109, 0x40, R204 ;  /* 0x000000406d6d7824 */ /* 0x000fe400078e02cc */
[----:B------:R-:W-:Y:S02]  /*2870*/  IMAD.IADD R100, R93, 0x1, R15 ;  /* 0x000000015d647824 */ /* 0x000fe400078e020f */
[----:B------:R-:W-:Y:S01]  /*2880*/  IMAD.IADD R4, R15, 0x1, R91 ;  /* 0x000000010f047824 */ /* 0x000fe200078e025b */
[----:B--2---:R-:W-:Y:S02]  /*2890*/  LOP3.LUT P3, RZ, R21, 0x4, RZ, 0xc0, !PT ;  /* 0x0000000415ff7812 */ /* 0x004fe4000786c0ff */
[----:B---3--:R-:W-:-:S04]  /*28a0*/  LOP3.LUT R20, R20, 0xfffffffe, RZ, 0xc0, !PT ;  /* 0xfffffffe14147812 */ /* 0x008fc800078ec0ff */
[----:B------:R-:W-:Y:S02]  /*28b0*/  @P2 LOP3.LUT R20, R20, 0x1, RZ, 0xfc, !PT ;  /* 0x0000000114142812 */ /* 0x000fe400078efcff */
[----:B------:R-:W-:Y:S02]  /*28c0*/  ISETP.GE.AND P2, PT, R23, UR4, PT ;  /* 0x0000000417007c0c */ /* 0x000fe4000bf46270 */
[----:B------:R-:W-:Y:S02]  /*28d0*/  LOP3.LUT R20, R20, 0xfffffffb, RZ, 0xc0, !PT ;  /* 0xfffffffb14147812 */ /* 0x000fe400078ec0ff */
[----:B------:R-:W-:Y:S02]  /*28e0*/  SEL R9, RZ, 0x20, P2 ;  /* 0x00000020ff097807 */ /* 0x000fe40001000000 */
[----:B------:R-:W-:Y:S02]  /*28f0*/  @P3 LOP3.LUT R20, R20, 0x4, RZ, 0xfc, !PT ;  /* 0x0000000414143812 */ /* 0x000fe400078efcff */
[----:B------:R-:W-:-:S03]  /*2900*/  LOP3.LUT R26, R8, R9, RZ, 0xfc, !PT ;  /* 0x00000009081a7212 */ /* 0x000fc600078efcff */
[----:B------:R0:W-:Y:S01]  /*2910*/  STL [R1], R20 ;  /* 0x0000001401007387 */ /* 0x0001e20000100800 */
[C---:B------:R-:W-:Y:S02]  /*2920*/  LOP3.LUT R9, R26.reuse, 0x2, RZ, 0xc0, !PT ;  /* 0x000000021a097812 */ /* 0x040fe400078ec0ff */
[C---:B------:R-:W-:Y:S02]  /*2930*/  LOP3.LUT R10, R26.reuse, 0x4, RZ, 0xc0, !PT ;  /* 0x000000041a0a7812 */ /* 0x040fe400078ec0ff */
[----:B------:R-:W-:Y:S02]  /*2940*/  LOP3.LUT R21, R26, 0x10, RZ, 0xc0, !PT ;  /* 0x000000101a157812 */ /* 0x000fe400078ec0ff */
[----:B------:R-:W-:Y:S02]  /*2950*/  LOP3.LUT R8, R8, 0x1, RZ, 0xc0, !PT ;  /* 0x0000000108087812 */ /* 0x000fe400078ec0ff */
[----:B------:R-:W-:Y:S02]  /*2960*/  SHF.R.S32.HI R121, RZ, 0x1f, R0 ;  /* 0x0000001fff797819 */ /* 0x000fe40000011400 */
[----:B0-----:R-:W-:-:S02]  /*2970*/  LOP3.LUT R20, R26, 0x8, RZ, 0xc0, !PT ;  /* 0x000000081a147812 */ /* 0x001fc400078ec0ff */
[----:B------:R-:W-:-:S07]  /*2980*/  LOP3.LUT R26, R26, 0x20, RZ, 0xc0, !PT ;  /* 0x000000201a1a7812 */ /* 0x000fce00078ec0ff */
.L_x_6030:
[----:B0-2-4-:R-:W2:Y:S01]  /*2990*/  LDL R33, [R1+0x38] ;  /* 0x0000380001217983 */ /* 0x015ea20000100800 */
[----:B------:R-:W0:Y:S03]  /*29a0*/  LDC R76, c[0x0][0x430] ;  /* 0x00010c00ff4c7b82 */ /* 0x000e260000000800 */
[----:B------:R-:W3:Y:S01]  /*29b0*/  LDL.LU R31, [R1] ;  /* 0x00000000011f7983 */ /* 0x000ee20000300800 */
[----:B------:R-:W-:Y:S02]  /*29c0*/  VIADD R24, R24, 0xffffffff ;  /* 0xffffffff18187836 */ /* 0x000fe40000000000 */
[----:B------:R-:W-:Y:S02]  /*29d0*/  IMAD.MOV.U32 R27, RZ, RZ, RZ ;  /* 0x000000ffff1b7224 */ /* 0x000fe400078e00ff */
[----:B------:R-:W-:Y:S01]  /*29e0*/  IMAD R12, R24, 0x60, R109 ;  /* 0x00000060180c7824 */ /* 0x000fe200078e026d */
[----:B-1----:R-:W1:Y:S03]  /*29f0*/  LDC R118, c[0x0][0x3f4] ;  /* 0x0000fd00ff767b82 */ /* 0x002e660000000800 */
[----:B------:R-:W-:Y:S01]  /*2a00*/  IMAD.IADD R32, R122, 0x1, R12 ;  /* 0x000000017a207824 */ /* 0x000fe200078e020c */
[----:B------:R-:W-:-:S03]  /*2a10*/  ISETP.GE.AND P2, PT, R12, R25, PT ;  /* 0x000000190c00720c */ /* 0x000fc60003f46270 */
[----:B------:R-:W-:Y:S01]  /*2a20*/  IMAD.MOV.U32 R28, RZ, RZ, R32 ;  /* 0x000000ffff1c7224 */ /* 0x000fe200078e0020 */
[----:B------:R-:W-:Y:S02]  /*2a30*/  ISETP.GT.OR P2, PT, R109, 0x5f, P2 ;  /* 0x0000005f6d00780c */ /* 0x000fe40001744670 */
[----:B0-----:R-:W-:-:S11]  /*2a40*/  ISETP.NE.AND P3, PT, R76, 0x1, PT ;  /* 0x000000014c00780c */ /* 0x001fd60003f65270 */
[----:B------:R-:W0:Y:S08]  /*2a50*/  @!P2 LDC.64 R14, c[0x0][0x428] ;  /* 0x00010a00ff0eab82 */ /* 0x000e300000000a00 */
[----:B------:R-:W4:Y:S08]  /*2a60*/  @P3 LDC R11, c[0x0][0x434] ;  /* 0x00010d00ff0b3b82 */ /* 0x000f300000000800 */
[----:B------:R-:W1:Y:S08]  /*2a70*/  @P3 LDC R30, c[0x0][0x438] ;  /* 0x00010e00ff1e3b82 */ /* 0x000e700000000800 */
[----:B------:R-:W0:Y:S01]  /*2a80*/  @!P2 LDC.64 R12, c[0x0][0x418] ;  /* 0x00010600ff0cab82 */ /* 0x000e220000000a00 */
[----:B----4-:R-:W-:-:S05]  /*2a90*/  @P3 IMAD.HI.U32 R11, R32, R11, RZ ;  /* 0x0000000b200b3227 */ /* 0x010fca00078e00ff */
[----:B-1----:R-:W-:Y:S01]  /*2aa0*/  @P3 SHF.R.U32.HI R28, RZ, R30, R11 ;  /* 0x0000001eff1c3219 */ /* 0x002fe2000001160b */
[----:B0-----:R-:W-:-:S03]  /*2ab0*/  @!P2 IMAD R11, R121, R14, RZ ;  /* 0x0000000e790ba224 */ /* 0x001fc600078e02ff */
[--C-:B------:R-:W-:Y:S01]  /*2ac0*/  @!P2 SHF.R.S32.HI R29, RZ, 0x1f, R28.reuse ;  /* 0x0000001fff1da819 */ /* 0x100fe2000001141c */
[C---:B------:R-:W-:Y:S02]  /*2ad0*/  @!P2 IMAD R11, R0.reuse, R15, R11 ;  /* 0x0000000f000ba224 */ /* 0x040fe400078e020b */
[----:B------:R-:W-:-:S04]  /*2ae0*/  @!P2 IMAD.WIDE.U32 R14, R0, R14, R28 ;  /* 0x0000000e000ea225 */ /* 0x000fc800078e001c */
[----:B------:R-:W-:Y:S01]  /*2af0*/  @!P2 IMAD.IADD R11, R15, 0x1, R11 ;  /* 0x000000010f0ba824 */ /* 0x000fe200078e020b */
[----:B------:R-:W-:-:S04]  /*2b00*/  @!P2 LEA R12, P3, R14, R12, 0x2 ;  /* 0x0000000c0e0ca211 */ /* 0x000fc800078610ff */
[----:B------:R-:W-:-:S05]  /*2b10*/  @!P2 LEA.HI.X R13, R14, R13, R11, 0x2, P3 ;  /* 0x0000000d0e0da211 */ /* 0x000fca00018f140b */
[----:B------:R0:W5:Y:S01]  /*2b20*/  @!P2 LDG.E R27, desc[UR60][R12.64] ;  /* 0x0000003c0c1ba981 */ /* 0x000162000c1e1900 */
[----:B------:R-:W-:Y:S01]  /*2b30*/  ISETP.GT.AND P2, PT, R24, R120, PT ;  /* 0x000000781800720c */ /* 0x000fe20003f44270 */
[----:B------:R-:W-:Y:S01]  /*2b40*/  IMAD R14, R18, 0x4800, R125 ;  /* 0x00004800120e7824 */ /* 0x000fe200078e027d */
[----:B------:R-:W-:Y:S05]  /*2b50*/  YIELD ;  /* 0x0000000000007946 */ /* 0x000fea0003800000 */
[----:B------:R-:W-:Y:S01]  /*2b60*/  VIADD R78, R14, 0x20 ;  /* 0x000000200e4e7836 */ /* 0x000fe20000000000 */
[----:B------:R-:W-:Y:S01]  /*2b70*/  BSSY B0, `(.L_x_5925) ;  /* 0x00007f6000007945 */ /* 0x000fe20003800000 */
[----:B------:R-:W-:-:S02]  /*2b80*/  IMAD.MOV R11, RZ, RZ, -R28 ;  /* 0x000000ffff0b7224 */ /* 0x000fc400078e0a1c */
[----:B------:R-:W-:Y:S02]  /*2b90*/  IMAD R77, R14, 0x2, R113 ;  /* 0x000000020e4d7824 */ /* 0x000fe400078e0271 */
[----:B------:R-:W-:Y:S01]  /*2ba0*/  IMAD R76, R76, R11, R32 ;  /* 0x0000000b4c4c7224 */ /* 0x000fe200078e0220 */
[----:B--2---:R-:W-:Y:S02]  /*2bb0*/  LOP3.LUT P4, RZ, R33, 0x4, RZ, 0xc0, !PT ;  /* 0x0000000421ff7812 */ /* 0x004fe4000788c0ff */
[----:B---3--:R-:W-:-:S04]  /*2bc0*/  LOP3.LUT R31, R31, 0xfffffffd, RZ, 0xc0, !PT ;  /* 0xfffffffd1f1f7812 */ /* 0x008fc800078ec0ff */
[----:B------:R-:W-:Y:S02]  /*2bd0*/  @P2 LOP3.LUT R31, R31, 0x2, RZ, 0xfc, !PT ;  /* 0x000000021f1f2812 */ /* 0x000fe400078efcff */
[----:B------:R-:W-:-:S03]  /*2be0*/  ISETP.GE.AND P2, PT, R118, 0x1, PT ;  /* 0x000000017600780c */ /* 0x000fc60003f46270 */
[----:B------:R0:W-:Y:S02]  /*2bf0*/  STL [R1], R31 ;  /* 0x0000001f01007387 */ /* 0x0001e40000100800 */
[----:B------:R-:W-:-:S04]  /*2c00*/  @P4 VIADD R78, R14, 0xffffffe0 ;  /* 0xffffffe00e4e4836 */ /* 0x000fc80000000000 */
[----:B------:R-:W-:-:S04]  /*2c10*/  IMAD R78, R78, 0x2, R113 ;  /* 0x000000024e4e7824 */ /* 0x000fc800078e0271 */
[----:B0-----:R-:W-:Y:S05]  /*2c20*/  @!P2 BRA `(.L_x_5926) ;  /* 0x0000007400d4a947 */ /* 0x001fea0003800000 */
        /* <DEDUP_REMOVED lines=51> */
[----:B------:R-:W-:Y:S01]  /*2f60*/  CS2R R74, SRZ ;  /* 0x00000000004a7805 */ /* 0x000fe2000001ff00 */
[----:B------:R-:W-:Y:S01]  /*2f70*/  IMAD.X R32, R11, 0x1, R101, P2 ;  /* 0x000000010b207824 */ /* 0x000fe200010e0665 */
[----:B------:R-:W-:-:S04]  /*2f80*/  LEA R30, P2, R31, UR4, 0x1 ;  /* 0x000000041f1e7c11 */ /* 0x000fc8000f8408ff */
[----:B------:R-:W-:Y:S01]  /*2f90*/  LEA.HI.X R31, R31, UR5, R32, 0x1, P2 ;  /* 0x000000051f1f7c11 */ /* 0x000fe200090f0c20 */
[----:B------:R-:W-:Y:S01]  /*2fa0*/  ULDC.64 UR4, c[0x0][0x400] ;  /* 0x0001000000047ab9 */ /* 0x000fe20000000a00 */
[----:B------:R-:W-:-:S05]  /*2fb0*/  IADD3 R33, P2, R92, R12, RZ ;  /* 0x0000000c5c217210 */ /* 0x000fca0007f5e0ff */
[----:B------:R-:W-:Y:S01]  /*2fc0*/  IMAD.X R34, R80, 0x1, R100, P2 ;  /* 0x0000000150227824 */ /* 0x000fe200010e0664 */
        /* <DEDUP_REMOVED lines=30> */
.L_x_5929:
[----:B------:R-:W-:Y:S05]  /*31b0*/  BSYNC B1 ;  /* 0x0000000000017941 */ /* 0x000fea0003800000 */
.L_x_5928:
[----:B0-----:R-:W-:Y:S01]  /*31c0*/  VIADD R30, R204, 0x40 ;  /* 0x00000040cc1e7836 */ /* 0x001fe20000000000 */
        /* <DEDUP_REMOVED lines=11> */
[----:B------:R-:W-:Y:S01]  /*3280*/  CS2R R46, SRZ ;  /* 0x00000000002e7805 */ /* 0x000fe2000001ff00 */
[----:B-----5:R-:W-:Y:S01]  /*3290*/  IMAD.MOV.U32 R81, RZ, RZ, R52 ;  /* 0x000000ffff517224 */ /* 0x020fe200078e0034 */
[----:B------:R-:W-:Y:S01]  /*32a0*/  CS2R R50, SRZ ;  /* 0x0000000000327805 */ /* 0x000fe2000001ff00 */
[----:B------:R-:W-:Y:S06]  /*32b0*/  @P4 BRA `(.L_x_5931) ;  /* 0x0000000000a04947 */ /* 0x000fec0003800000 */
        /* <DEDUP_REMOVED lines=40> */
.L_x_5931:
[----:B------:R-:W-:Y:S05]  /*3540*/  BSYNC B1 ;  /* 0x0000000000017941 */ /* 0x000fea0003800000 */
.L_x_5930:
[----:B------:R-:W2:Y:S01]  /*3550*/  LDL R11, [R1+0x4] ;  /* 0x00000400010b7983 */ /* 0x000ea20000100800 */
        /* <DEDUP_REMOVED lines=13> */
[----:B------:R-:W-:Y:S01]  /*3630*/  PRMT R157, R157, 0x5410, R12 ;  /* 0x000054109d9d7816 */ /* 0x000fe2000000000c */
[----:B------:R-:W-:Y:S01]  /*3640*/  IMAD.MOV.U32 R12, RZ, RZ, R54 ;  /* 0x000000ffff0c7224 */ /* 0x000fe200078e0036 */
        /* <DEDUP_REMOVED lines=10> */
[----:B------:R-:W-:-:S04]  /*36f0*/  PLOP3.LUT P2, PT, PT, PT, UP0, 0x80, 0x0 ;  /* 0x000000000000781c */ /* 0x000fc80003f4f008 */
        /* <DEDUP_REMOVED lines=61> */
.L_x_5932:
[----:B------:R-:W-:Y:S01]  /*3ad0*/  IMAD R86, R18, 0x8, R2 ;  /* 0x0000000812567824 */ /* 0x000fe200078e0202 */
[----:B------:R-:W-:Y:S01]  /*3ae0*/  SHF.L.U32 R87, R205, 0x1f, RZ ;  /* 0x0000001fcd577819 */ /* 0x000fe200000006ff */
[----:B------:R-:W-:Y:S03]  /*3af0*/  BSSY B1, `(.L_x_5933) ;  /* 0x0000003000017945 */ /* 0x000fe60003800000 */
[----:B------:R-:W0:Y:S02]  /*3b00*/  SYNCS.PHASECHK.TRANS64.TRYWAIT P5, [R86+URZ+0x30890], R87 ;  /* 0x03089057560075a7 */ /* 0x000e2400080a017f */
[----:B0-----:R-:W-:Y:S05]  /*3b10*/  @!P5 BRA `(.L_x_5934) ;  /* 0x0000024c0020d947 */ /* 0x001fea0003800000 */
.L_x_6286:
[----:B------:R-:W-:Y:S05]  /*3b20*/  BSYNC B1 ;  /* 0x0000000000017941 */ /* 0x000fea0003800000 */
.L_x_5933:
[----:B------:R-:W-:-:S03]  /*3b30*/  UMOV UR4, 0xffffffff ;  /* 0xffffffff00047882 */ /* 0x000fc60000000000 */
[----:B------:R-:W-:Y:S05]  /*3b40*/  BRA.DIV UR4, `(.L_x_5935) ;  /* 0x0000024e04287947 */ /* 0x000fea000b800000 */
[----:B------:R1:W2:Y:S04]  /*3b50*/  SHFL.IDX PT, R80, R116, RZ, 0x1c1f ;  /* 0x001c1fff74507589 */ /* 0x0002a800000e0000 */
[----:B------:R1:W3:Y:S02]  /*3b60*/  SHFL.IDX PT, R11, R117, RZ, 0x1c1f ;  /* 0x001c1fff750b7589 */ /* 0x0002e400000e0000 */
.L_x_6290:
        /* <DEDUP_REMOVED lines=13> */
[C---:B------:R-:W-:Y:S02]  /*3c40*/  PRMT R75, R139.reuse, 0x5410, R73 ;  /* 0x000054108b4b7816 */ /* 0x040fe40000000049 */
[----:B------:R-:W-:-:S02]  /*3c50*/  PRMT R73, R139, 0x5432, R74 ;  /* 0x000054328b497816 */ /* 0x000fc4000000004a */
[C---:B------:R-:W-:Y:S02]  /*3c60*/  PRMT R72, R138.reuse, 0x5432, R72 ;  /* 0x000054328a487816 */ /* 0x040fe40000000048 */
[----:B0-----:R-:W-:Y:S02]  /*3c70*/  LOP3.LUT R140, R13, 0xffff0000, RZ, 0xc0, !PT ;  /* 0xffff00000d8c7812 */ /* 0x001fe400078ec0ff */
[C---:B------:R-:W-:Y:S01]  /*3c80*/  LOP3.LUT R139, R75.reuse, 0xffff0000, RZ, 0xc0, !PT ;  /* 0xffff00004b8b7812 */ /* 0x040fe200078ec0ff */
[----:B------:R-:W-:Y:S01]  /*3c90*/  IMAD.U32 R75, R75, 0x10000, RZ ;  /* 0x000100004b4b7824 */ /* 0x000fe200078e00ff */
[----:B------:R-:W-:Y:S01]  /*3ca0*/  PRMT R133, R138, 0x5410, R133 ;  /* 0x000054108a857816 */ /* 0x000fe20000000085 */
[----:B------:R-:W-:Y:S01]  /*3cb0*/  IMAD.U32 R138, R13, 0x10000, RZ ;  /* 0x000100000d8a7824 */ /* 0x000fe200078e00ff */
[----:B------:R-:W-:Y:S01]  /*3cc0*/  LOP3.LUT R13, R72, 0xffff0000, RZ, 0xc0, !PT ;  /* 0xffff0000480d7812 */ /* 0x000fe200078ec0ff */
[----:B------:R-:W-:Y:S01]  /*3cd0*/  FMUL.FTZ R74, R140, R139 ;  /* 0x0000008b8c4a7220 */ /* 0x000fe20000410000 */
[----:B------:R-:W-:-:S03]  /*3ce0*/  IMAD.U32 R72, R72, 0x10000, RZ ;  /* 0x0001000048487824 */ /* 0x000fc600078e00ff */
        /* <DEDUP_REMOVED lines=32> */
.L_x_5941:
[----:B------:R-:W-:Y:S05]  /*3ef0*/  BSYNC B3 ;  /* 0x0000000000037941 */ /* 0x000fea0003800000 */
.L_x_5940:
[----:B---3--:R-:W-:-:S04]  /*3f00*/  LEA R72, P3, R16, R11, 0x1 ;  /* 0x0000000b10487211 */ /* 0x008fc800078608ff */
[----:B--2---:R-:W-:-:S05]  /*3f10*/  LEA.HI.X R73, R16, R80, R17, 0x1, P3 ;  /* 0x0000005010497211 */ /* 0x004fca00018f0c11 */
[----:B0-----:R4:W-:Y:S04]  /*3f20*/  ST.E.128 desc[UR60][R72.64], R12 ;  /* 0x0000000c48007985 */ /* 0x0019e8000c101d3c */
.L_x_5939:
[----:B------:R-:W-:Y:S05]  /*3f30*/  BSYNC B2 ;  /* 0x0000000000027941 */ /* 0x000fea0003800000 */
.L_x_5938:
        /* <DEDUP_REMOVED lines=54> */
.L_x_5945:
[----:B------:R-:W-:Y:S05]  /*42a0*/  BSYNC B3 ;  /* 0x0000000000037941 */ /* 0x000fea0003800000 */
.L_x_5944:
[----:B------:R-:W-:Y:S02]  /*42b0*/  IMAD.SHL.U32 R70, R198, 0x8, RZ ;  /* 0x00000008c6467824 */ /* 0x000fe400078e00ff */
[----:B---3--:R-:W-:Y:S02]  /*42c0*/  IMAD.MOV.U32 R68, RZ, RZ, R11 ;  /* 0x000000ffff447224 */ /* 0x008fe400078e000b */
[----:B--2---:R-:W-:Y:S02]  /*42d0*/  IMAD.MOV.U32 R69, RZ, RZ, R80 ;  /* 0x000000ffff457224 */ /* 0x004fe400078e0050 */
[----:B------:R-:W-:-:S05]  /*42e0*/  IMAD.WIDE R68, R70, 0x2, R68 ;  /* 0x0000000246447825 */ /* 0x000fca00078e0244 */
[----:B0-----:R0:W-:Y:S02]  /*42f0*/  ST.E.128 desc[UR60][R68.64], R12 ;  /* 0x0000000c44007985 */ /* 0x0011e4000c101d3c */
.L_x_5943:
[----:B------:R-:W-:Y:S05]  /*4300*/  BSYNC B2 ;  /* 0x0000000000027941 */ /* 0x000fea0003800000 */
.L_x_5942:
        /* <DEDUP_REMOVED lines=54> */
.L_x_5949:
[----:B------:R-:W-:Y:S05]  /*4670*/  BSYNC B3 ;  /* 0x0000000000037941 */ /* 0x000fea0003800000 */
.L_x_5948:
[----:B------:R-:W-:Y:S02]  /*4680*/  IMAD.SHL.U32 R66, R199, 0x8, RZ ;  /* 0x00000008c7427824 */ /* 0x000fe400078e00ff */
[----:B---3--:R-:W-:Y:S02]  /*4690*/  IMAD.MOV.U32 R64, RZ, RZ, R11 ;  /* 0x000000ffff407224 */ /* 0x008fe400078e000b */
[----:B--2---:R-:W-:Y:S02]  /*46a0*/  IMAD.MOV.U32 R65, RZ, RZ, R80 ;  /* 0x000000ffff417224 */ /* 0x004fe400078e0050 */
[----:B------:R-:W-:-:S05]  /*46b0*/  IMAD.WIDE R64, R66, 0x2, R64 ;  /* 0x0000000242407825 */ /* 0x000fca00078e0240 */
[----:B----4-:R0:W-:Y:S02]  /*46c0*/  ST.E.128 desc[UR60][R64.64], R12 ;  /* 0x0000000c40007985 */ /* 0x0101e4000c101d3c */
.L_x_5947:
[----:B------:R-:W-:Y:S05]  /*46d0*/  BSYNC B2 ;  /* 0x0000000000027941 */ /* 0x000fea0003800000 */
.L_x_5946:
[----:B------:R-:W-:Y:S01]  /*46e0*/  ISETP.NE.AND P3, PT, R20, RZ, PT ;  /* 0x000000ff1400720c */ /* 0x000fe20003f65270 */
[----:B------:R-:W-:-:S12]  /*46f0*/  BSSY B2, `(.L_x_5950) ;  /* 0x000003a000027945 */ /* 0x000fd80003800000 */
        /* <DEDUP_REMOVED lines=13> */
[C---:B------:R-:W-:Y:S01]  /*47d0*/  LOP3.LUT R66, R63.reuse, 0xffff0000, RZ, 0xc0, !PT ;  /* 0xffff00003f427812 */ /* 0x040fe200078ec0ff */
[----:B------:R-:W-:Y:S01]  /*47e0*/  IMAD.U32 R63, R63, 0x10000, RZ ;  /* 0x000100003f3f7824 */ /* 0x000fe200078e00ff */
[C---:B------:R-:W-:Y:S01]  /*47f0*/  LOP3.LUT R62, R60.reuse, 0xffff0000, RZ, 0xc0, !PT ;  /* 0xffff00003c3e7812 */ /* 0x040fe200078ec0ff */
[----:B------:R-:W-:Y:S02]  /*4800*/  IMAD.U32 R60, R60, 0x10000, RZ ;  /* 0x000100003c3c7824 */ /* 0x000fe400078e00ff */
[C---:B------:R-:W-:Y:S02]  /*4810*/  FMUL.FTZ R67, R68.reuse, R66 ;  /* 0x0000004244437220 */ /* 0x040fe40000410000 */
[-C--:B------:R-:W-:Y:S02]  /*4820*/  FMUL.FTZ R13, R68, R62.reuse ;  /* 0x0000003e440d7220 */ /* 0x080fe40000410000 */
[----:B------:R-:W-:-:S02]  /*4830*/  FFMA.FTZ R62, R61, R62, -R67 ;  /* 0x0000003e3d3e7223 */ /* 0x000fc40000010843 */
[----:B------:R-:W-:Y:S01]  /*4840*/  FFMA.FTZ R61, R61, R66, R13 ;  /* 0x000000423d3d7223 */ /* 0x000fe2000001000d */
[C---:B------:R-:W-:Y:S02]  /*4850*/  PRMT R13, R152.reuse, 0x5432, R64 ;  /* 0x00005432980d7816 */ /* 0x040fe40000000040 */
[----:B------:R-:W-:Y:S02]  /*4860*/  PRMT R64, R152, 0x5410, R65 ;  /* 0x0000541098407816 */ /* 0x000fe40000000041 */
[----:B------:R-:W-:Y:S01]  /*4870*/  LOP3.LUT R66, R14, 0xffff0000, RZ, 0xc0, !PT ;  /* 0xffff00000e427812 */ /* 0x000fe200078ec0ff */
        /* <DEDUP_REMOVED lines=16> */
[C---:B------:R-:W-:Y:S01]  /*4980*/  LOP3.LUT R13, R12.reuse, 0xffff0000, RZ, 0xc0, !PT ;  /* 0xffff00000c0d7812 */ /* 0x040fe200078ec0ff */
[----:B------:R-:W-:Y:S01]  /*4990*/  FFMA.FTZ R14, R15, R64, R14 ;  /* 0x000000400f0e7223 */ /* 0x000fe2000001000e */
[----:B------:R-:W-:-:S03]  /*49a0*/  IMAD.U32 R12, R12, 0x10000, RZ ;  /* 0x000100000c0c7824 */ /* 0x000fc600078e00ff */
[C---:B------:R-:W-:Y:S01]  /*49b0*/  FMUL.FTZ R15, R13.reuse, R63 ;  /* 0x0000003f0d0f7220 */ /* 0x040fe20000410000 */
[-C--:B------:R-:W-:Y:S01]  /*49c0*/  FMUL.FTZ R13, R13, R60.reuse ;  /* 0x0000003c0d0d7220 */ /* 0x080fe20000410000 */
[----:B------:R-:W-:Y:S02]  /*49d0*/  F2FP.BF16.F32.PACK_AB R14, R14, R65 ;  /* 0x000000410e0e723e */ /* 0x000fe400000010ff */
[C---:B------:R-:W-:Y:S01]  /*49e0*/  FFMA.FTZ R15, R12.reuse, R60, -R15 ;  /* 0x0000003c0c0f7223 */ /* 0x040fe2000001080f */
[----:B------:R-:W-:-:S05]  /*49f0*/  FFMA.FTZ R13, R12, R63, R13 ;  /* 0x0000003f0c0d7223 */ /* 0x000fca000001000d */
[----:B------:R-:W-:Y:S01]  /*4a00*/  F2FP.BF16.F32.PACK_AB R13, R13, R15 ;  /* 0x0000000f0d0d723e */ /* 0x000fe200000010ff */
[----:B------:R-:W-:Y:S02]  /*4a10*/  IMAD.MOV.U32 R15, RZ, RZ, R14 ;  /* 0x000000ffff0f7224 */ /* 0x000fe400078e000e */
[----:B------:R-:W-:Y:S02]  /*4a20*/  IMAD.MOV.U32 R14, RZ, RZ, R66 ;  /* 0x000000ffff0e7224 */ /* 0x000fe400078e0042 */
[----:B------:R-:W-:Y:S02]  /*4a30*/  IMAD.MOV.U32 R12, RZ, RZ, R13 ;  /* 0x000000ffff0c7224 */ /* 0x000fe400078e000d */
[----:B------:R-:W-:-:S07]  /*4a40*/  IMAD.MOV.U32 R13, RZ, RZ, R61 ;  /* 0x000000ffff0d7224 */ /* 0x000fce00078e003d */
.L_x_5953:
[----:B------:R-:W-:Y:S05]  /*4a50*/  BSYNC B3 ;  /* 0x0000000000037941 */ /* 0x000fea0003800000 */
.L_x_5952:
[----:B---3--:R-:W-:-:S04]  /*4a60*/  LEA R60, P3, R22, R11, 0x1 ;  /* 0x0000000b163c7211 */ /* 0x008fc800078608ff */
[----:B--2---:R-:W-:-:S05]  /*4a70*/  LEA.HI.X R61, R22, R80, R203, 0x1, P3 ;  /* 0x00000050163d7211 */ /* 0x004fca00018f0ccb */
[----:B----4-:R0:W-:Y:S04]  /*4a80*/  ST.E.128 desc[UR60][R60.64], R12 ;  /* 0x0000000c3c007985 */ /* 0x0101e8000c101d3c */
.L_x_5951:
[----:B------:R-:W-:Y:S05]  /*4a90*/  BSYNC B2 ;  /* 0x0000000000027941 */ /* 0x000fea0003800000 */
.L_x_5950:
[----:B------:R-:W-:Y:S01]  /*4aa0*/  ISETP.NE.AND P3, PT, R21, RZ, PT ;  /* 0x000000ff1500720c */ /* 0x000fe20003f65270 */
[----:B------:R-:W-:-:S12]  /*4ab0*/  BSSY B2, `(.L_x_5954) ;  /* 0x000003a000027945 */ /* 0x000fd80003800000 */
        /* <DEDUP_REMOVED lines=20> */
[-C--:B------:R-:W-:Y:S01]  /*4c00*/  FMUL.FTZ R13, R66, R58.reuse ;  /* 0x0000003a420d7220 */ /* 0x080fe20000410000 */
[C---:B------:R-:W-:Y:S01]  /*4c10*/  LOP3.LUT R66, R14.reuse, 0xffff0000, RZ, 0xc0, !PT ;  /* 0xffff00000e427812 */ /* 0x040fe200078ec0ff */
[----:B------:R-:W-:Y:S01]  /*4c20*/  FFMA.FTZ R58, R57, R58, -R65 ;  /* 0x0000003a393a7223 */ /* 0x000fe20000010841 */
[----:B------:R-:W-:-:S02]  /*4c30*/  IMAD.U32 R14, R14, 0x10000, RZ ;  /* 0x000100000e0e7824 */ /* 0x000fc400078e00ff */
[----:B------:R-:W-:Y:S01]  /*4c40*/  FFMA.FTZ R57, R57, R64, R13 ;  /* 0x0000004039397223 */ /* 0x000fe2000001000d */
[C---:B------:R-:W-:Y:S02]  /*4c50*/  PRMT R13, R150.reuse, 0x5432, R62 ;  /* 0x00005432960d7816 */ /* 0x040fe4000000003e */
[----:B------:R-:W-:Y:S02]  /*4c60*/  PRMT R62, R150, 0x5410, R63 ;  /* 0x00005410963e7816 */ /* 0x000fe4000000003f */
[----:B------:R-:W-:Y:S01]  /*4c70*/  F2FP.BF16.F32.PACK_AB R57, R57, R58 ;  /* 0x0000003a3939723e */ /* 0x000fe200000010ff */
        /* <DEDUP_REMOVED lines=27> */
.L_x_5957:
[----:B------:R-:W-:Y:S05]  /*4e30*/  BSYNC B3 ;  /* 0x0000000000037941 */ /* 0x000fea0003800000 */
.L_x_5956:
[----:B----4-:R0:W-:Y:S02]  /*4e40*/  ST.E.128 desc[UR60][R60.64], R12 ;  /* 0x0000000c3c007985 */ /* 0x0101e4000c101d3c */
.L_x_5955:
[----:B------:R-:W-:Y:S05]  /*4e50*/  BSYNC B2 ;  /* 0x0000000000027941 */ /* 0x000fea0003800000 */
.L_x_5954:
        /* <DEDUP_REMOVED lines=8> */
[----:B------:R-:W-:Y:S02]  /*4ee0*/  SHF.R.U64 R11, R54, 0x10, R55 ;  /* 0x00000010360b7819 */ /* 0x000fe40000001237 */
[----:B------:R-:W-:Y:S02]  /*4ef0*/  SHF.R.U64 R52, R52, 0x10, R53 ;  /* 0x0000001034347819 */ /* 0x000fe40000001235 */
[----:B------:R-:W-:Y:S02]  /*4f00*/  PRMT R11, R149, 0x5410, R11 ;  /* 0x00005410950b7816 */ /* 0x000fe4000000000b */
        /* <DEDUP_REMOVED lines=9> */
[CC--:B------:R-:W-:Y:S01]  /*4fa0*/  FMUL.FTZ R59, R60.reuse, R55.reuse ;  /* 0x000000373c3b7220 */ /* 0x0c0fe20000410000 */
        /* <DEDUP_REMOVED lines=34> */
.L_x_5959:
[----:B------:R-:W-:Y:S05]  /*51d0*/  BSYNC B2 ;  /* 0x0000000000027941 */ /* 0x000fea0003800000 */
.L_x_5958:
[----:B----4-:R0:W-:Y:S02]  /*51e0*/  ST.E.128 desc[UR60][R56.64], R12 ;  /* 0x0000000c38007985 */ /* 0x0101e4000c101d3c */
.L_x_5937:
[----:B------:R-:W-:Y:S05]  /*51f0*/  BSYNC B1 ;  /* 0x0000000000017941 */ /* 0x000fea0003800000 */
.L_x_5936:
[----:B------:R-:W-:-:S03]  /*5200*/  UMOV UR4, 0xffffffff ;  /* 0xffffffff00047882 */ /* 0x000fc60000000000 */
[----:B------:R-:W-:Y:S05]  /*5210*/  BRA.DIV UR4, `(.L_x_5960) ;  /* 0x0000023604c07947 */ /* 0x000fea000b800000 */
[----:B-1----:R-:W1:Y:S04]  /*5220*/  SHFL.IDX PT, R116, R116, 0x1, 0x1c1f ;  /* 0x003c1f0074747f89 */ /* 0x002e6800000e0000 */
[----:B------:R-:W0:Y:S02]  /*5230*/  SHFL.IDX PT, R117, R117, 0x1, 0x1c1f ;  /* 0x003c1f0075757f89 */ /* 0x000e2400000e0000 */
.L_x_6294:
        /* <DEDUP_REMOVED lines=10> */
[----:B---3--:R-:W-:Y:S01]  /*52e0*/  SHF.R.U64 R11, R48, 0x10, R49 ;  /* 0x00000010300b7819 */ /* 0x008fe20000001231 */
[----:B----4-:R-:W-:Y:S01]  /*52f0*/  IMAD.U32 R56, R15, 0x10000, RZ ;  /* 0x000100000f387824 */ /* 0x010fe200078e00ff */
[--C-:B------:R-:W-:Y:S01]  /*5300*/  SHF.R.U64 R48, R50, 0x10, R51.reuse ;  /* 0x0000001032307819 */ /* 0x100fe20000001233 */
[----:B------:R-:W-:Y:S01]  /*5310*/  IMAD.U32 R54, R14, 0x10000, RZ ;  /* 0x000100000e367824 */ /* 0x000fe200078e00ff */
[----:B------:R-:W-:Y:S01]  /*5320*/  SHF.R.U32.HI R51, RZ, 0x10, R51 ;  /* 0x00000010ff337819 */ /* 0x000fe20000011633 */
[----:B------:R-:W-:Y:S01]  /*5330*/  IMAD.U32 R55, R12, 0x10000, RZ ;  /* 0x000100000c377824 */ /* 0x000fe200078e00ff */
[----:B------:R-:W-:Y:S02]  /*5340*/  PRMT R48, R147, 0x5410, R48 ;  /* 0x0000541093307816 */ /* 0x000fe40000000030 */
[----:B------:R-:W-:Y:S02]  /*5350*/  SHF.R.U32.HI R49, RZ, 0x10, R49 ;  /* 0x00000010ff317819 */ /* 0x000fe40000011631 */
[----:B------:R-:W-:Y:S01]  /*5360*/  LOP3.LUT R50, R15, 0xffff0000, RZ, 0xc0, !PT ;  /* 0xffff00000f327812 */ /* 0x000fe200078ec0ff */
[C---:B------:R-:W-:Y:S01]  /*5370*/  IMAD.U32 R15, R13.reuse, 0x10000, RZ ;  /* 0x000100000d0f7824 */ /* 0x040fe200078e00ff */
[----:B------:R-:W-:-:S02]  /*5380*/  LOP3.LUT R13, R13, 0xffff0000, RZ, 0xc0, !PT ;  /* 0xffff00000d0d7812 */ /* 0x000fc400078ec0ff */
[C---:B------:R-:W-:Y:S01]  /*5390*/  LOP3.LUT R57, R48.reuse, 0xffff0000, RZ, 0xc0, !PT ;  /* 0xffff000030397812 */ /* 0x040fe200078ec0ff */
[----:B------:R-:W-:Y:S01]  /*53a0*/  IMAD.U32 R48, R48, 0x10000, RZ ;  /* 0x0001000030307824 */ /* 0x000fe200078e00ff */
[C---:B------:R-:W-:Y:S02]  /*53b0*/  PRMT R11, R146.reuse, 0x5410, R11 ;  /* 0x00005410920b7816 */ /* 0x040fe4000000000b */
[----:B------:R-:W-:Y:S01]  /*53c0*/  PRMT R51, R147, 0x5432, R51 ;  /* 0x0000543293337816 */ /* 0x000fe20000000033 */
[----:B------:R-:W-:Y:S01]  /*53d0*/  FMUL.FTZ R58, R13, R57 ;  /* 0x000000390d3a7220 */ /* 0x000fe20000410000 */
[----:B------:R-:W-:Y:S02]  /*53e0*/  PRMT R49, R146, 0x5432, R49 ;  /* 0x0000543292317816 */ /* 0x000fe40000000031 */
[----:B------:R-:W-:Y:S01]  /*53f0*/  LOP3.LUT R60, R11, 0xffff0000, RZ, 0xc0, !PT ;  /* 0xffff00000b3c7812 */ /* 0x000fe200078ec0ff */
[----:B------:R-:W-:Y:S01]  /*5400*/  IMAD.U32 R59, R51, 0x10000, RZ ;  /* 0x00010000333b7824 */ /* 0x000fe200078e00ff */
[----:B------:R-:W-:Y:S01]  /*5410*/  LOP3.LUT R14, R14, 0xffff0000, RZ, 0xc0, !PT ;  /* 0xffff00000e0e7812 */ /* 0x000fe200078ec0ff */
[----:B------:R-:W-:Y:S01]  /*5420*/  IMAD.U32 R61, R49, 0x10000, RZ ;  /* 0x00010000313d7824 */ /* 0x000fe200078e00ff */
[----:B------:R-:W-:Y:S01]  /*5430*/  LOP3.LUT R51, R51, 0xffff0000, RZ, 0xc0, !PT ;  /* 0xffff000033337812 */ /* 0x000fe200078ec0ff */
[-C--:B------:R-:W-:Y:S01]  /*5440*/  FMUL.FTZ R13, R13, R60.reuse ;  /* 0x0000003c0d0d7220 */ /* 0x080fe20000410000 */
[----:B------:R-:W-:Y:S01]  /*5450*/  FFMA.FTZ R58, R15, R60, -R58 ;  /* 0x0000003c0f3a7223 */ /* 0x000fe2000001083a */
[C---:B------:R-:W-:Y:S01]  /*5460*/  FMUL.FTZ R60, R14.reuse, R59 ;  /* 0x0000003b0e3c7220 */ /* 0x040fe20000410000 */
[----:B------:R-:W-:Y:S01]  /*5470*/  FMUL.FTZ R14, R14, R61 ;  /* 0x0000003d0e0e7220 */ /* 0x000fe20000410000 */
[----:B------:R-:W-:Y:S01]  /*5480*/  LOP3.LUT R49, R49, 0xffff0000, RZ, 0xc0, !PT ;  /* 0xffff000031317812 */ /* 0x000fe200078ec0ff */
[----:B------:R-:W-:Y:S01]  /*5490*/  IMAD.U32 R11, R11, 0x10000, RZ ;  /* 0x000100000b0b7824 */ /* 0x000fe200078e00ff */
[----:B------:R-:W-:Y:S01]  /*54a0*/  LOP3.LUT R12, R12, 0xffff0000, RZ, 0xc0, !PT ;  /* 0xffff00000c0c7812 */ /* 0x000fe200078ec0ff */
[----:B------:R-:W-:Y:S01]  /*54b0*/  FFMA.FTZ R13, R15, R57, R13 ;  /* 0x000000390f0d7223 */ /* 0x000fe2000001000d */
[C---:B------:R-:W-:Y:S01]  /*54c0*/  FFMA.FTZ R60, R54.reuse, R61, -R60 ;  /* 0x0000003d363c7223 */ /* 0x040fe2000001083c */
[----:B------:R-:W-:Y:S01]  /*54d0*/  FFMA.FTZ R14, R54, R59, R14 ;  /* 0x0000003b360e7223 */ /* 0x000fe2000001000e */
[C---:B------:R-:W-:Y:S01]  /*54e0*/  FMUL.FTZ R15, R50.reuse, R51 ;  /* 0x00000033320f7220 */ /* 0x040fe20000410000 */
[----:B------:R-:W-:Y:S01]  /*54f0*/  FMUL.FTZ R54, R50, R49 ;  /* 0x0000003132367220 */ /* 0x000fe20000410000 */
[CC--:B------:R-:W-:Y:S01]  /*5500*/  FMUL.FTZ R50, R12.reuse, R48.reuse ;  /* 0x000000300c327220 */ /* 0x0c0fe20000410000 */
        /* <DEDUP_REMOVED lines=9> */
.L_x_5965:
[----:B------:R-:W-:Y:S05]  /*55a0*/  BSYNC B2 ;  /* 0x0000000000027941 */ /* 0x000fea0003800000 */
.L_x_5964:
[----:B----4-:R0:W-:Y:S02]  /*55b0*/  ST.E.128 desc[UR60][R52.64], R12 ;  /* 0x0000000c34007985 */ /* 0x0101e4000c101d3c */
.L_x_5963:
[----:B------:R-:W-:Y:S05]  /*55c0*/  BSYNC B1 ;  /* 0x0000000000017941 */ /* 0x000fea0003800000 */
.L_x_5962:
        /* <DEDUP_REMOVED lines=16> */
[----:B------:R-:W-:Y:S02]  /*56d0*/  PRMT R44, R145, 0x5410, R44 ;  /* 0x00005410912c7816 */ /* 0x000fe4000000002c */
[----:B------:R-:W-:Y:S02]  /*56e0*/  SHF.R.U32.HI R45, RZ, 0x10, R45 ;  /* 0x00000010ff2d7819 */ /* 0x000fe4000001162d */
[----:B------:R-:W-:-:S02]  /*56f0*/  PRMT R11, R144, 0x5410, R11 ;  /* 0x00005410900b7816 */ /* 0x000fc4000000000b */
[----:B------:R-:W-:Y:S01]  /*5700*/  PRMT R145, R145, 0x5432, R50 ;  /* 0x0000543291917816 */ /* 0x000fe20000000032 */
[C---:B------:R-:W-:Y:S01]  /*5710*/  IMAD.U32 R50, R13.reuse, 0x10000, RZ ;  /* 0x000100000d327824 */ /* 0x040fe200078e00ff */
[----:B------:R-:W-:Y:S02]  /*5720*/  LOP3.LUT R56, R13, 0xffff0000, RZ, 0xc0, !PT ;  /* 0xffff00000d387812 */ /* 0x000fe400078ec0ff */
[----:B------:R-:W-:Y:S01]  /*5730*/  LOP3.LUT R13, R44, 0xffff0000, RZ, 0xc0, !PT ;  /* 0xffff00002c0d7812 */ /* 0x000fe200078ec0ff */
[----:B------:R-:W-:Y:S01]  /*5740*/  IMAD.U32 R53, R145, 0x10000, RZ ;  /* 0x0001000091357824 */ /* 0x000fe200078e00ff */
[----:B------:R-:W-:Y:S02]  /*5750*/  PRMT R45, R144, 0x5432, R45 ;  /* 0x00005432902d7816 */ /* 0x000fe4000000002d */
[----:B------:R-:W-:Y:S01]  /*5760*/  LOP3.LUT R51, R11, 0xffff0000, RZ, 0xc0, !PT ;  /* 0xffff00000b337812 */ /* 0x000fe200078ec0ff */
[----:B------:R-:W-:Y:S01]  /*5770*/  FMUL.FTZ R55, R56, R13 ;  /* 0x0000000d38377220 */ /* 0x000fe20000410000 */
[----:B------:R-:W-:Y:S01]  /*5780*/  LOP3.LUT R14, R14, 0xffff0000, RZ, 0xc0, !PT ;  /* 0xffff00000e0e7812 */ /* 0x000fe200078ec0ff */
[----:B------:R-:W-:Y:S01]  /*5790*/  IMAD.U32 R54, R45, 0x10000, RZ ;  /* 0x000100002d367824 */ /* 0x000fe200078e00ff */
[----:B------:R-:W-:Y:S01]  /*57a0*/  LOP3.LUT R46, R15, 0xffff0000, RZ, 0xc0, !PT ;  /* 0xffff00000f2e7812 */ /* 0x000fe200078ec0ff */
[----:B------:R-:W-:Y:S01]  /*57b0*/  FMUL.FTZ R56, R56, R51 ;  /* 0x0000003338387220 */ /* 0x000fe20000410000 */
[----:B------:R-:W-:Y:S01]  /*57c0*/  LOP3.LUT R12, R12, 0xffff0000, RZ, 0xc0, !PT ;  /* 0xffff00000c0c7812 */ /* 0x000fe200078ec0ff */
[C---:B------:R-:W-:Y:S01]  /*57d0*/  FMUL.FTZ R57, R14.reuse, R53 ;  /* 0x000000350e397220 */ /* 0x040fe20000410000 */
[----:B------:R-:W-:Y:S01]  /*57e0*/  FMUL.FTZ R14, R14, R54 ;  /* 0x000000360e0e7220 */ /* 0x000fe20000410000 */
[----:B------:R-:W-:Y:S01]  /*57f0*/  FFMA.FTZ R56, R50, R13, R56 ;  /* 0x0000000d32387223 */ /* 0x000fe20000010038 */
[----:B------:R-:W-:Y:S01]  /*5800*/  LOP3.LUT R145, R145, 0xffff0000, RZ, 0xc0, !PT ;  /* 0xffff000091917812 */ /* 0x000fe200078ec0ff */
[----:B------:R-:W-:Y:S01]  /*5810*/  IMAD.U32 R13, R44, 0x10000, RZ ;  /* 0x000100002c0d7824 */ /* 0x000fe200078e00ff */
[----:B------:R-:W-:Y:S01]  /*5820*/  LOP3.LUT R45, R45, 0xffff0000, RZ, 0xc0, !PT ;  /* 0xffff00002d2d7812 */ /* 0x000fe200078ec0ff */
[----:B------:R-:W-:-:S02]  /*5830*/  IMAD.U32 R11, R11, 0x10000, RZ ;  /* 0x000100000b0b7824 */ /* 0x000fc400078e00ff */
[C---:B------:R-:W-:Y:S01]  /*5840*/  FFMA.FTZ R57, R47.reuse, R54, -R57 ;  /* 0x000000362f397223 */ /* 0x040fe20000010839 */
[----:B------:R-:W-:Y:S01]  /*5850*/  FFMA.FTZ R14, R47, R53, R14 ;  /* 0x000000352f0e7223 */ /* 0x000fe2000001000e */
[----:B------:R-:W-:Y:S01]  /*5860*/  FMUL.FTZ R44, R46, R145 ;  /* 0x000000912e2c7220 */ /* 0x000fe20000410000 */
[----:B------:R-:W-:Y:S01]  /*5870*/  FMUL.FTZ R47, R12, R13 ;  /* 0x0000000d0c2f7220 */ /* 0x000fe20000410000 */
[----:B------:R-:W-:Y:S02]  /*5880*/  IMAD.U32 R15, R15, 0x10000, RZ ;  /* 0x000100000f0f7824 */ /* 0x000fe400078e00ff */
[----:B------:R-:W-:Y:S01]  /*5890*/  FMUL.FTZ R46, R46, R45 ;  /* 0x0000002d2e2e7220 */ /* 0x000fe20000410000 */
[----:B------:R-:W-:Y:S01]  /*58a0*/  FMUL.FTZ R12, R12, R11 ;  /* 0x0000000b0c0c7220 */ /* 0x000fe20000410000 */
[----:B------:R-:W-:Y:S01]  /*58b0*/  FFMA.FTZ R55, R50, R51, -R55 ;  /* 0x0000003332377223 */ /* 0x000fe20000010837 */
        /* <DEDUP_REMOVED lines=8> */
.L_x_5969:
[----:B------:R-:W-:Y:S05]  /*5940*/  BSYNC B2 ;  /* 0x0000000000027941 */ /* 0x000fea0003800000 */
.L_x_5968:
[----:B----4-:R0:W-:Y:S02]  /*5950*/  ST.E.128 desc[UR60][R48.64], R12 ;  /* 0x0000000c30007985 */ /* 0x0101e4000c101d3c */
.L_x_5967:
[----:B------:R-:W-:Y:S05]  /*5960*/  BSYNC B1 ;  /* 0x0000000000017941 */ /* 0x000fea0003800000 */
.L_x_5966:
        /* <DEDUP_REMOVED lines=11> */
[----:B------:R-:W-:Y:S02]  /*5a20*/  SHF.R.U64 R42, R42, 0x10, R43 ;  /* 0x000000102a2a7819 */ /* 0x000fe4000000122b */
[----:B------:R-:W-:Y:S01]  /*5a30*/  SHF.R.U64 R49, R40, 0x10, R41 ;  /* 0x0000001028317819 */ /* 0x000fe20000001229 */
[----:B----4-:R-:W-:Y:S01]  /*5a40*/  IMAD.U32 R40, R14, 0x10000, RZ ;  /* 0x000100000e287824 */ /* 0x010fe200078e00ff */
[----:B------:R-:W-:Y:S02]  /*5a50*/  SHF.R.U32.HI R46, RZ, 0x10, R43 ;  /* 0x00000010ff2e7819 */ /* 0x000fe4000001162b */
[----:B------:R-:W-:Y:S02]  /*5a60*/  SHF.R.U32.HI R47, RZ, 0x10, R41 ;  /* 0x00000010ff2f7819 */ /* 0x000fe40000011629 */
[----:B------:R-:W-:Y:S02]  /*5a70*/  PRMT R42, R143, 0x5410, R42 ;  /* 0x000054108f2a7816 */ /* 0x000fe4000000002a */
[----:B------:R-:W-:-:S02]  /*5a80*/  PRMT R41, R142, 0x5410, R49 ;  /* 0x000054108e297816 */ /* 0x000fc40000000031 */
[----:B------:R-:W-:Y:S02]  /*5a90*/  PRMT R143, R143, 0x5432, R46 ;  /* 0x000054328f8f7816 */ /* 0x000fe4000000002e */
[----:B------:R-:W-:Y:S02]  /*5aa0*/  LOP3.LUT R46, R13, 0xffff0000, RZ, 0xc0, !PT ;  /* 0xffff00000d2e7812 */ /* 0x000fe400078ec0ff */
[C---:B------:R-:W-:Y:S01]  /*5ab0*/  LOP3.LUT R50, R42.reuse, 0xffff0000, RZ, 0xc0, !PT ;  /* 0xffff00002a327812 */ /* 0x040fe200078ec0ff */
[----:B------:R-:W-:Y:S01]  /*5ac0*/  IMAD.U32 R43, R143, 0x10000, RZ ;  /* 0x000100008f2b7824 */ /* 0x000fe200078e00ff */
[----:B------:R-:W-:Y:S01]  /*5ad0*/  LOP3.LUT R48, R41, 0xffff0000, RZ, 0xc0, !PT ;  /* 0xffff000029307812 */ /* 0x000fe200078ec0ff */
[----:B------:R-:W-:Y:S01]  /*5ae0*/  IMAD.U32 R42, R42, 0x10000, RZ ;  /* 0x000100002a2a7824 */ /* 0x000fe200078e00ff */
[----:B------:R-:W-:Y:S01]  /*5af0*/  PRMT R142, R142, 0x5432, R47 ;  /* 0x000054328e8e7816 */ /* 0x000fe2000000002f */
[----:B------:R-:W-:Y:S02]  /*5b00*/  IMAD.U32 R47, R13, 0x10000, RZ ;  /* 0x000100000d2f7824 */ /* 0x000fe400078e00ff */
[----:B------:R-:W-:Y:S01]  /*5b10*/  FMUL.FTZ R52, R46, R50 ;  /* 0x000000322e347220 */ /* 0x000fe20000410000 */
[----:B------:R-:W-:Y:S01]  /*5b20*/  LOP3.LUT R14, R14, 0xffff0000, RZ, 0xc0, !PT ;  /* 0xffff00000e0e7812 */ /* 0x000fe200078ec0ff */
[----:B------:R-:W-:Y:S01]  /*5b30*/  FMUL.FTZ R51, R46, R48 ;  /* 0x000000302e337220 */ /* 0x000fe20000410000 */
[----:B------:R-:W-:Y:S01]  /*5b40*/  IMAD.U32 R49, R142, 0x10000, RZ ;  /* 0x000100008e317824 */ /* 0x000fe200078e00ff */
[C---:B------:R-:W-:Y:S01]  /*5b50*/  LOP3.LUT R46, R12.reuse, 0xffff0000, RZ, 0xc0, !PT ;  /* 0xffff00000c2e7812 */ /* 0x040fe200078ec0ff */
[----:B------:R-:W-:-:S02]  /*5b60*/  IMAD.U32 R13, R12, 0x10000, RZ ;  /* 0x000100000c0d7824 */ /* 0x000fc400078e00ff */
[C---:B------:R-:W-:Y:S01]  /*5b70*/  FFMA.FTZ R12, R47.reuse, R48, -R52 ;  /* 0x000000302f0c7223 */ /* 0x040fe20000010834 */
[----:B------:R-:W-:Y:S01]  /*5b80*/  FFMA.FTZ R47, R47, R50, R51 ;  /* 0x000000322f2f7223 */ /* 0x000fe20000010033 */
[----:B------:R-:W-:Y:S01]  /*5b90*/  LOP3.LUT R11, R15, 0xffff0000, RZ, 0xc0, !PT ;  /* 0xffff00000f0b7812 */ /* 0x000fe200078ec0ff */
[C---:B------:R-:W-:Y:S01]  /*5ba0*/  FMUL.FTZ R51, R14.reuse, R49 ;  /* 0x000000310e337220 */ /* 0x040fe20000410000 */
[----:B------:R-:W-:Y:S01]  /*5bb0*/  LOP3.LUT R48, R143, 0xffff0000, RZ, 0xc0, !PT ;  /* 0xffff00008f307812 */ /* 0x000fe200078ec0ff */
[-C--:B------:R-:W-:Y:S01]  /*5bc0*/  FMUL.FTZ R53, R14, R43.reuse ;  /* 0x0000002b0e357220 */ /* 0x080fe20000410000 */
[----:B------:R-:W-:Y:S01]  /*5bd0*/  LOP3.LUT R142, R142, 0xffff0000, RZ, 0xc0, !PT ;  /* 0xffff00008e8e7812 */ /* 0x000fe200078ec0ff */
[----:B------:R-:W-:Y:S02]  /*5be0*/  IMAD.U32 R41, R41, 0x10000, RZ ;  /* 0x0001000029297824 */ /* 0x000fe400078e00ff */
[C---:B------:R-:W-:Y:S01]  /*5bf0*/  FFMA.FTZ R51, R40.reuse, R43, R51 ;  /* 0x0000002b28337223 */ /* 0x040fe20000010033 */
[----:B------:R-:W-:Y:S01]  /*5c00*/  FFMA.FTZ R14, R40, R49, -R53 ;  /* 0x00000031280e7223 */ /* 0x000fe20000010835 */
[C---:B------:R-:W-:Y:S01]  /*5c10*/  FMUL.FTZ R50, R11.reuse, R48 ;  /* 0x000000300b327220 */ /* 0x040fe20000410000 */
[----:B------:R-:W-:Y:S01]  /*5c20*/  FMUL.FTZ R43, R11, R142 ;  /* 0x0000008e0b2b7220 */ /* 0x000fe20000410000 */
[----:B------:R-:W-:-:S02]  /*5c30*/  IMAD.U32 R15, R15, 0x10000, RZ ;  /* 0x000100000f0f7824 */ /* 0x000fc400078e00ff */
[C---:B------:R-:W-:Y:S01]  /*5c40*/  FMUL.FTZ R40, R46.reuse, R42 ;  /* 0x0000002a2e287220 */ /* 0x040fe20000410000 */
[-C--:B------:R-:W-:Y:S01]  /*5c50*/  FMUL.FTZ R11, R46, R41.reuse ;  /* 0x000000292e0b7220 */ /* 0x080fe20000410000 */
[----:B------:R-:W-:Y:S01]  /*5c60*/  F2FP.BF16.F32.PACK_AB R14, R51, R14 ;  /* 0x0000000e330e723e */ /* 0x000fe200000010ff */
[C---:B------:R-:W-:Y:S01]  /*5c70*/  FFMA.FTZ R50, R15.reuse, R142, -R50 ;  /* 0x0000008e0f327223 */ /* 0x040fe20000010832 */
[----:B------:R-:W-:Y:S01]  /*5c80*/  FFMA.FTZ R43, R15, R48, R43 ;  /* 0x000000300f2b7223 */ /* 0x000fe2000001002b */
[C---:B------:R-:W-:Y:S01]  /*5c90*/  FFMA.FTZ R40, R13.reuse, R41, -R40 ;  /* 0x000000290d287223 */ /* 0x040fe20000010828 */
[----:B------:R-:W-:Y:S01]  /*5ca0*/  FFMA.FTZ R11, R13, R42, R11 ;  /* 0x0000002a0d0b7223 */ /* 0x000fe2000001000b */
[----:B------:R-:W-:Y:S02]  /*5cb0*/  F2FP.BF16.F32.PACK_AB R13, R47, R12 ;  /* 0x0000000c2f0d723e */ /* 0x000fe400000010ff */
[----:B------:R-:W-:Y:S02]  /*5cc0*/  F2FP.BF16.F32.PACK_AB R15, R43, R50 ;  /* 0x000000322b0f723e */ /* 0x000fe400000010ff */
[----:B------:R-:W-:-:S07]  /*5cd0*/  F2FP.BF16.F32.PACK_AB R12, R11, R40 ;  /* 0x000000280b0c723e */ /* 0x000fce00000010ff */
.L_x_5973:
[----:B------:R-:W-:Y:S05]  /*5ce0*/  BSYNC B2 ;  /* 0x0000000000027941 */ /* 0x000fea0003800000 */
.L_x_5972:
[----:B----4-:R0:W-:Y:S02]  /*5cf0*/  ST.E.128 desc[UR60][R44.64], R12 ;  /* 0x0000000c2c007985 */ /* 0x0101e4000c101d3c */
.L_x_5971:
[----:B------:R-:W-:Y:S05]  /*5d00*/  BSYNC B1 ;  /* 0x0000000000017941 */ /* 0x000fea0003800000 */
.L_x_5970:
        /* <DEDUP_REMOVED lines=9> */
[--C-:B------:R-:W-:Y:S01]  /*5da0*/  SHF.R.U64 R44, R36, 0x10, R37.reuse ;  /* 0x00000010242c7819 */ /* 0x100fe20000001225 */
[----:B----4-:R-:W-:Y:S01]  /*5db0*/  IMAD.U32 R36, R14, 0x10000, RZ ;  /* 0x000100000e247824 */ /* 0x010fe200078e00ff */
[----:B------:R-:W-:Y:S02]  /*5dc0*/  SHF.R.U32.HI R42, RZ, 0x10, R37 ;  /* 0x00000010ff2a7819 */ /* 0x000fe40000011625 */
[--C-:B------:R-:W-:Y:S02]  /*5dd0*/  SHF.R.U64 R43, R38, 0x10, R39.reuse ;  /* 0x00000010262b7819 */ /* 0x100fe40000001227 */
[----:B------:R-:W-:Y:S02]  /*5de0*/  SHF.R.U32.HI R39, RZ, 0x10, R39 ;  /* 0x00000010ff277819 */ /* 0x000fe40000011627 */
[----:B------:R-:W-:Y:S01]  /*5df0*/  LOP3.LUT R37, R14, 0xffff0000, RZ, 0xc0, !PT ;  /* 0xffff00000e257812 */ /* 0x000fe200078ec0ff */
[C---:B------:R-:W-:Y:S01]  /*5e00*/  IMAD.U32 R14, R15.reuse, 0x10000, RZ ;  /* 0x000100000f0e7824 */ /* 0x040fe200078e00ff */
[----:B---3--:R-:W-:-:S02]  /*5e10*/  LOP3.LUT R11, R15, 0xffff0000, RZ, 0xc0, !PT ;  /* 0xffff00000f0b7812 */ /* 0x008fc400078ec0ff */
[----:B------:R-:W-:Y:S02]  /*5e20*/  PRMT R15, R115, 0x5410, R44 ;  /* 0x00005410730f7816 */ /* 0x000fe4000000002c */
[C---:B------:R-:W-:Y:S02]  /*5e30*/  PRMT R44, R132.reuse, 0x5410, R43 ;  /* 0x00005410842c7816 */ /* 0x040fe4000000002b */
[----:B------:R-:W-:Y:S01]  /*5e40*/  PRMT R132, R132, 0x5432, R39 ;  /* 0x0000543284847816 */ /* 0x000fe20000000027 */
[----:B------:R-:W-:Y:S01]  /*5e50*/  IMAD.U32 R39, R13, 0x10000, RZ ;  /* 0x000100000d277824 */ /* 0x000fe200078e00ff */
[----:B------:R-:W-:Y:S02]  /*5e60*/  PRMT R115, R115, 0x5432, R42 ;  /* 0x0000543273737816 */ /* 0x000fe4000000002a */
[----:B------:R-:W-:Y:S01]  /*5e70*/  LOP3.LUT R38, R13, 0xffff0000, RZ, 0xc0, !PT ;  /* 0xffff00000d267812 */ /* 0x000fe200078ec0ff */
[----:B------:R-:W-:Y:S01]  /*5e80*/  IMAD.U32 R46, R132, 0x10000, RZ ;  /* 0x00010000842e7824 */ /* 0x000fe200078e00ff */
[----:B------:R-:W-:Y:S01]  /*5e90*/  LOP3.LUT R45, R44, 0xffff0000, RZ, 0xc0, !PT ;  /* 0xffff00002c2d7812 */ /* 0x000fe200078ec0ff */
[----:B------:R-:W-:Y:S01]  /*5ea0*/  IMAD.U32 R43, R115, 0x10000, RZ ;  /* 0x00010000732b7824 */ /* 0x000fe200078e00ff */
[----:B------:R-:W-:Y:S01]  /*5eb0*/  LOP3.LUT R42, R15, 0xffff0000, RZ, 0xc0, !PT ;  /* 0xffff00000f2a7812 */ /* 0x000fe200078ec0ff */
[C---:B------:R-:W-:Y:S01]  /*5ec0*/  FMUL.FTZ R47, R37.reuse, R46 ;  /* 0x0000002e252f7220 */ /* 0x040fe20000410000 */
[----:B------:R-:W-:Y:S01]  /*5ed0*/  LOP3.LUT R132, R132, 0xffff0000, RZ, 0xc0, !PT ;  /* 0xffff000084847812 */ /* 0x000fe200078ec0ff */
[----:B------:R-:W-:Y:S01]  /*5ee0*/  FMUL.FTZ R37, R37, R43 ;  /* 0x0000002b25257220 */ /* 0x000fe20000410000 */
[C---:B------:R-:W-:Y:S01]  /*5ef0*/  FMUL.FTZ R48, R38.reuse, R45 ;  /* 0x0000002d26307220 */ /* 0x040fe20000410000 */
[----:B------:R-:W-:Y:S01]  /*5f00*/  FMUL.FTZ R50, R38, R42 ;  /* 0x0000002a26327220 */ /* 0x000fe20000410000 */
[----:B------:R-:W-:Y:S01]  /*5f10*/  LOP3.LUT R115, R115, 0xffff0000, RZ, 0xc0, !PT ;  /* 0xffff000073737812 */ /* 0x000fe200078ec0ff */
[----:B------:R-:W-:Y:S01]  /*5f20*/  IMAD.U32 R44, R44, 0x10000, RZ ;  /* 0x000100002c2c7824 */ /* 0x000fe200078e00ff */
[----:B------:R-:W-:Y:S01]  /*5f30*/  LOP3.LUT R38, R12, 0xffff0000, RZ, 0xc0, !PT ;  /* 0xffff00000c267812 */ /* 0x000fe200078ec0ff */
[----:B------:R-:W-:-:S02]  /*5f40*/  IMAD.U32 R15, R15, 0x10000, RZ ;  /* 0x000100000f0f7824 */ /* 0x000fc400078e00ff */
[C---:B------:R-:W-:Y:S01]  /*5f50*/  FFMA.FTZ R46, R36.reuse, R46, R37 ;  /* 0x0000002e242e7223 */ /* 0x040fe20000010025 */
[----:B------:R-:W-:Y:S01]  /*5f60*/  FFMA.FTZ R47, R36, R43, -R47 ;  /* 0x0000002b242f7223 */ /* 0x000fe2000001082f */
[C---:B------:R-:W-:Y:S01]  /*5f70*/  FMUL.FTZ R37, R11.reuse, R132 ;  /* 0x000000840b257220 */ /* 0x040fe20000410000 */
[----:B------:R-:W-:Y:S01]  /*5f80*/  FMUL.FTZ R43, R11, R115 ;  /* 0x000000730b2b7220 */ /* 0x000fe20000410000 */
[----:B------:R-:W-:Y:S02]  /*5f90*/  IMAD.U32 R13, R12, 0x10000, RZ ;  /* 0x000100000c0d7824 */ /* 0x000fe400078e00ff */
        /* <DEDUP_REMOVED lines=12> */
.L_x_5977:
[----:B------:R-:W-:Y:S05]  /*6060*/  BSYNC B2 ;  /* 0x0000000000027941 */ /* 0x000fea0003800000 */
.L_x_5976:
[----:B----4-:R0:W-:Y:S02]  /*6070*/  ST.E.128 desc[UR60][R40.64], R12 ;  /* 0x0000000c28007985 */ /* 0x0101e4000c101d3c */
.L_x_5975:
[----:B------:R-:W-:Y:S05]  /*6080*/  BSYNC B1 ;  /* 0x0000000000017941 */ /* 0x000fea0003800000 */
.L_x_5974:
        /* <DEDUP_REMOVED lines=9> */
[--C-:B------:R-:W-:Y:S02]  /*6120*/  SHF.R.U64 R41, R34, 0x10, R35.reuse ;  /* 0x0000001022297819 */ /* 0x100fe40000001223 */
[----:B------:R-:W-:Y:S02]  /*6130*/  SHF.R.U32.HI R39, RZ, 0x10, R35 ;  /* 0x00000010ff277819 */ /* 0x000fe40000011623 */
[--C-:B------:R-:W-:Y:S02]  /*6140*/  SHF.R.U64 R38, R32, 0x10, R33.reuse ;  /* 0x0000001020267819 */ /* 0x100fe40000001221 */
[----:B------:R-:W-:Y:S01]  /*6150*/  SHF.R.U32.HI R32, RZ, 0x10, R33 ;  /* 0x00000010ff207819 */ /* 0x000fe20000011621 */
[----:B----4-:R-:W-:Y:S01]  /*6160*/  IMAD.U32 R33, R14, 0x10000, RZ ;  /* 0x000100000e217824 */ /* 0x010fe200078e00ff */
[C---:B------:R-:W-:Y:S02]  /*6170*/  PRMT R40, R114.reuse, 0x5410, R41 ;  /* 0x0000541072287816 */ /* 0x040fe40000000029 */
[----:B------:R-:W-:-:S02]  /*6180*/  PRMT R114, R114, 0x5432, R39 ;  /* 0x0000543272727816 */ /* 0x000fc40000000027 */
[C---:B------:R-:W-:Y:S02]  /*6190*/  PRMT R35, R83.reuse, 0x5410, R38 ;  /* 0x0000541053237816 */ /* 0x040fe40000000026 */
[----:B------:R-:W-:Y:S01]  /*61a0*/  PRMT R83, R83, 0x5432, R32 ;  /* 0x0000543253537816 */ /* 0x000fe20000000020 */
[----:B------:R-:W-:Y:S01]  /*61b0*/  IMAD.U32 R42, R114, 0x10000, RZ ;  /* 0x00010000722a7824 */ /* 0x000fe200078e00ff */
        /* <DEDUP_REMOVED lines=8> */
[----:B---3--:R-:W-:Y:S01]  /*6240*/  LOP3.LUT R11, R15, 0xffff0000, RZ, 0xc0, !PT ;  /* 0xffff00000f0b7812 */ /* 0x008fe200078ec0ff */
[----:B------:R-:W-:-:S02]  /*6250*/  IMAD.U32 R15, R13, 0x10000, RZ ;  /* 0x000100000d0f7824 */ /* 0x000fc400078e00ff */
[----:B------:R-:W-:Y:S01]  /*6260*/  FMUL.FTZ R44, R32, R41 ;  /* 0x00000029202c7220 */ /* 0x000fe20000410000 */
[----:B------:R-:W-:Y:S01]  /*6270*/  LOP3.LUT R114, R114, 0xffff0000, RZ, 0xc0, !PT ;  /* 0xffff000072727812 */ /* 0x000fe200078ec0ff */
[----:B------:R-:W-:Y:S02]  /*6280*/  IMAD.U32 R13, R12, 0x10000, RZ ;  /* 0x000100000c0d7824 */ /* 0x000fe400078e00ff */
[-C--:B------:R-:W-:Y:S01]  /*6290*/  FMUL.FTZ R32, R32, R38.reuse ;  /* 0x0000002620207220 */ /* 0x080fe20000410000 */
[----:B------:R-:W-:Y:S01]  /*62a0*/  LOP3.LUT R83, R83, 0xffff0000, RZ, 0xc0, !PT ;  /* 0xffff000053537812 */ /* 0x000fe200078ec0ff */
[----:B------:R-:W-:Y:S01]  /*62b0*/  IMAD.U32 R35, R35, 0x10000, RZ ;  /* 0x0001000023237824 */ /* 0x000fe200078e00ff */
[----:B------:R-:W-:Y:S01]  /*62c0*/  LOP3.LUT R12, R12, 0xffff0000, RZ, 0xc0, !PT ;  /* 0xffff00000c0c7812 */ /* 0x000fe200078ec0ff */
[----:B------:R-:W-:Y:S01]  /*62d0*/  FFMA.FTZ R44, R15, R38, -R44 ;  /* 0x000000260f2c7223 */ /* 0x000fe2000001082c */
[-C--:B------:R-:W-:Y:S01]  /*62e0*/  FMUL.FTZ R34, R34, R39.reuse ;  /* 0x0000002722227220 */ /* 0x080fe20000410000 */
[----:B------:R-:W-:Y:S01]  /*62f0*/  FFMA.FTZ R46, R33, R39, -R46 ;  /* 0x00000027212e7223 */ /* 0x000fe2000001082e */
[----:B------:R-:W-:Y:S01]  /*6300*/  FFMA.FTZ R15, R15, R41, R32 ;  /* 0x000000290f0f7223 */ /* 0x000fe20000010020 */
[C---:B------:R-:W-:Y:S01]  /*6310*/  FMUL.FTZ R39, R11.reuse, R114 ;  /* 0x000000720b277220 */ /* 0x040fe20000410000 */
[----:B------:R-:W-:Y:S01]  /*6320*/  FMUL.FTZ R41, R11, R83 ;  /* 0x000000530b297220 */ /* 0x000fe20000410000 */
[C---:B------:R-:W-:Y:S01]  /*6330*/  FMUL.FTZ R32, R12.reuse, R40 ;  /* 0x000000280c207220 */ /* 0x040fe20000410000 */
[----:B------:R-:W-:Y:S01]  /*6340*/  FMUL.FTZ R11, R12, R35 ;  /* 0x000000230c0b7220 */ /* 0x000fe20000410000 */
[C---:B------:R-:W-:Y:S01]  /*6350*/  FFMA.FTZ R39, R14.reuse, R83, -R39 ;  /* 0x000000530e277223 */ /* 0x040fe20000010827 */
[----:B------:R-:W-:Y:S01]  /*6360*/  FFMA.FTZ R14, R14, R114, R41 ;  /* 0x000000720e0e7223 */ /* 0x000fe20000010029 */
[----:B------:R-:W-:Y:S01]  /*6370*/  FFMA.FTZ R33, R33, R42, R34 ;  /* 0x0000002a21217223 */ /* 0x000fe20000010022 */
[C---:B------:R-:W-:Y:S01]  /*6380*/  FFMA.FTZ R32, R13.reuse, R35, -R32 ;  /* 0x000000230d207223 */ /* 0x040fe20000010820 */
[----:B------:R-:W-:Y:S01]  /*6390*/  FFMA.FTZ R11, R13, R40, R11 ;  /* 0x000000280d0b7223 */ /* 0x000fe2000001000b */
[----:B------:R-:W-:-:S02]  /*63a0*/  F2FP.BF16.F32.PACK_AB R13, R15, R44 ;  /* 0x0000002c0f0d723e */ /* 0x000fc400000010ff */
[----:B------:R-:W-:Y:S02]  /*63b0*/  F2FP.BF16.F32.PACK_AB R15, R14, R39 ;  /* 0x000000270e0f723e */ /* 0x000fe400000010ff */
[----:B------:R-:W-:Y:S02]  /*63c0*/  F2FP.BF16.F32.PACK_AB R14, R33, R46 ;  /* 0x0000002e210e723e */ /* 0x000fe400000010ff */
[----:B------:R-:W-:-:S07]  /*63d0*/  F2FP.BF16.F32.PACK_AB R12, R11, R32 ;  /* 0x000000200b0c723e */ /* 0x000fce00000010ff */
.L_x_5981:
[----:B------:R-:W-:Y:S05]  /*63e0*/  BSYNC B2 ;  /* 0x0000000000027941 */ /* 0x000fea0003800000 */
.L_x_5980:
[----:B----4-:R0:W-:Y:S02]  /*63f0*/  ST.E.128 desc[UR60][R36.64], R12 ;  /* 0x0000000c24007985 */ /* 0x0101e4000c101d3c */
.L_x_5979:
[----:B------:R-:W-:Y:S05]  /*6400*/  BSYNC B1 ;  /* 0x0000000000017941 */ /* 0x000fea0003800000 */
.L_x_5978:
        /* <DEDUP_REMOVED lines=11> */
[----:B------:R-:W-:Y:S02]  /*64c0*/  SHF.R.U32.HI R34, RZ, 0x10, R31 ;  /* 0x00000010ff227819 */ /* 0x000fe4000001161f */
[----:B---3--:R-:W-:Y:S02]  /*64d0*/  SHF.R.U32.HI R11, RZ, 0x10, R29 ;  /* 0x00000010ff0b7819 */ /* 0x008fe4000001161d */
[----:B------:R-:W-:Y:S02]  /*64e0*/  PRMT R31, R82, 0x5432, R35 ;  /* 0x00005432521f7816 */ /* 0x000fe40000000023 */
[----:B------:R-:W-:-:S02]  /*64f0*/  PRMT R36, R81, 0x5432, R36 ;  /* 0x0000543251247816 */ /* 0x000fc40000000024 */
[----:B------:R-:W-:Y:S02]  /*6500*/  PRMT R81, R81, 0x5410, R34 ;  /* 0x0000541051517816 */ /* 0x000fe40000000022 */
[----:B------:R-:W-:Y:S01]  /*6510*/  LOP3.LUT R29, R14, 0xffff0000, RZ, 0xc0, !PT ;  /* 0xffff00000e1d7812 */ /* 0x000fe200078ec0ff */
[----:B------:R-:W-:Y:S01]  /*6520*/  IMAD.U32 R14, R13, 0x10000, RZ ;  /* 0x000100000d0e7824 */ /* 0x000fe200078e00ff */
[----:B------:R-:W-:Y:S01]  /*6530*/  PRMT R82, R82, 0x5410, R11 ;  /* 0x0000541052527816 */ /* 0x000fe2000000000b */
[----:B------:R-:W-:Y:S01]  /*6540*/  IMAD.U32 R38, R81, 0x10000, RZ ;  /* 0x0001000051267824 */ /* 0x000fe200078e00ff */
[----:B------:R-:W-:Y:S01]  /*6550*/  LOP3.LUT R13, R13, 0xffff0000, RZ, 0xc0, !PT ;  /* 0xffff00000d0d7812 */ /* 0x000fe200078ec0ff */
        /* <DEDUP_REMOVED lines=9> */
[----:B------:R-:W-:Y:S01]  /*65f0*/  FMUL.FTZ R13, R29, R38 ;  /* 0x000000261d0d7220 */ /* 0x000fe20000410000 */
[----:B------:R-:W-:Y:S01]  /*6600*/  LOP3.LUT R81, R81, 0xffff0000, RZ, 0xc0, !PT ;  /* 0xffff000051517812 */ /* 0x000fe200078ec0ff */
[----:B------:R-:W-:Y:S01]  /*6610*/  FMUL.FTZ R29, R29, R35 ;  /* 0x000000231d1d7220 */ /* 0x000fe20000410000 */
[----:B------:R-:W-:Y:S01]  /*6620*/  LOP3.LUT R82, R82, 0xffff0000, RZ, 0xc0, !PT ;  /* 0xffff000052527812 */ /* 0x000fe200078ec0ff */
[----:B------:R-:W-:-:S02]  /*6630*/  IMAD.U32 R31, R31, 0x10000, RZ ;  /* 0x000100001f1f7824 */ /* 0x000fc400078e00ff */
[C---:B------:R-:W-:Y:S01]  /*6640*/  FFMA.FTZ R39, R14.reuse, R34, -R39 ;  /* 0x000000220e277223 */ /* 0x040fe20000010827 */
[----:B------:R-:W-:Y:S01]  /*6650*/  FFMA.FTZ R40, R14, R37, R40 ;  /* 0x000000250e287223 */ /* 0x000fe20000010028 */
[C---:B------:R-:W-:Y:S01]  /*6660*/  FFMA.FTZ R35, R28.reuse, R35, -R13 ;  /* 0x000000231c237223 */ /* 0x040fe2000001080d */
[----:B------:R-:W-:Y:S02]  /*6670*/  IMAD.U32 R15, R15, 0x10000, RZ ;  /* 0x000100000f0f7824 */ /* 0x000fe400078e00ff */
[----:B------:R-:W-:Y:S01]  /*6680*/  FFMA.FTZ R28, R28, R38, R29 ;  /* 0x000000261c1c7223 */ /* 0x000fe2000001001d */
[----:B------:R-:W-:Y:S01]  /*6690*/  FMUL.FTZ R34, R30, R81 ;  /* 0x000000511e227220 */ /* 0x000fe20000410000 */
[C---:B------:R-:W-:Y:S01]  /*66a0*/  FMUL.FTZ R14, R12.reuse, R36 ;  /* 0x000000240c0e7220 */ /* 0x040fe20000410000 */
[-C--:B------:R-:W-:Y:S01]  /*66b0*/  FMUL.FTZ R13, R12, R31.reuse ;  /* 0x0000001f0c0d7220 */ /* 0x080fe20000410000 */
[-C--:B------:R-:W-:Y:S01]  /*66c0*/  FMUL.FTZ R30, R30, R82.reuse ;  /* 0x000000521e1e7220 */ /* 0x080fe20000410000 */
[----:B------:R-:W-:Y:S01]  /*66d0*/  FFMA.FTZ R34, R15, R82, -R34 ;  /* 0x000000520f227223 */ /* 0x000fe20000010822 */
        /* <DEDUP_REMOVED lines=9> */
.L_x_5983:
[----:B------:R-:W-:Y:S05]  /*6770*/  BSYNC B1 ;  /* 0x0000000000017941 */ /* 0x000fea0003800000 */
.L_x_5982:
[----:B----4-:R0:W-:Y:S01]  /*6780*/  ST.E.128 desc[UR60][R32.64], R12 ;  /* 0x0000000c20007985 */ /* 0x0101e2000c101d3c */
[----:B------:R-:W-:Y:S05]  /*6790*/  BRA `(.L_x_5961) ;  /* 0x0000004000cc7947 */ /* 0x000fea0003800000 */
.L_x_5927:
        /* <DEDUP_REMOVED lines=22> */
[----:B------:R-:W-:Y:S02]  /*6900*/  LEA R52, P2, R28, UR4, 0x1 ;  /* 0x000000041c347c11 */ /* 0x000fe4000f8408ff */
[----:B------:R-:W-:-:S02]  /*6910*/  CS2R R48, SRZ ;  /* 0x0000000000307805 */ /* 0x000fc4000001ff00 */
        /* <DEDUP_REMOVED lines=23> */
.L_x_5985:
[----:B------:R-:W-:Y:S05]  /*6a90*/  BSYNC B1 ;  /* 0x0000000000017941 */ /* 0x000fea0003800000 */
.L_x_5984:
        /* <DEDUP_REMOVED lines=47> */
.L_x_5987:
[----:B------:R-:W-:Y:S05]  /*6d90*/  BSYNC B1 ;  /* 0x0000000000017941 */ /* 0x000fea0003800000 */
.L_x_5986:
[----:B------:R-:W2:Y:S01]  /*6da0*/  LDL R11, [R1+0x4] ;  /* 0x00000400010b7983 */ /* 0x000ea20000100800 */
[----:B0-----:R-:W-:Y:S02]  /*6db0*/  IMAD.MOV.U32 R12, RZ, RZ, R28 ;  /* 0x000000ffff0c7224 */ /* 0x001fe400078e001c */
[----:B------:R-:W-:Y:S02]  /*6dc0*/  IMAD.MOV.U32 R13, RZ, RZ, R31 ;  /* 0x000000ffff0d7224 */ /* 0x000fe400078e001f */
[----:B------:R-:W-:-:S03]  /*6dd0*/  IMAD.MOV.U32 R14, RZ, RZ, R34 ;  /* 0x000000ffff0e7224 */ /* 0x000fc600078e0022 */
[----:B------:R-:W-:Y:S01]  /*6de0*/  PRMT R156, R81, 0x5410, R13 ;  /* 0x00005410519c7816 */ /* 0x000fe2000000000d */
[----:B------:R-:W-:-:S05]  /*6df0*/  IMAD.MOV.U32 R13, RZ, RZ, R35 ;  /* 0x000000ffff0d7224 */ /* 0x000fca00078e0023 */
[----:B------:R-:W-:Y:S01]  /*6e00*/  PRMT R160, R14, 0x5410, R13 ;  /* 0x000054100ea07816 */ /* 0x000fe2000000000d */
[----:B------:R-:W-:Y:S02]  /*6e10*/  IMAD.MOV.U32 R13, RZ, RZ, R36 ;  /* 0x000000ffff0d7224 */ /* 0x000fe400078e0024 */
[----:B------:R-:W-:-:S05]  /*6e20*/  IMAD.MOV.U32 R14, RZ, RZ, R37 ;  /* 0x000000ffff0e7224 */ /* 0x000fca00078e0025 */
[----:B------:R-:W-:Y:S02]  /*6e30*/  PRMT R144, R14, 0x5410, R13 ;  /* 0x000054100e907816 */ /* 0x000fe4000000000d */
[----:B--2---:R-:W-:Y:S01]  /*6e40*/  R2UR UR4, R11 ;  /* 0x000000000b0472ca */ /* 0x004fe200000e0000 */
[----:B------:R-:W-:-:S05]  /*6e50*/  IMAD.MOV.U32 R11, RZ, RZ, R29 ;  /* 0x000000ffff0b7224 */ /* 0x000fca00078e001d */
[----:B------:R-:W-:Y:S01]  /*6e60*/  PRMT R157, R12, 0x5410, R11 ;  /* 0x000054100c9d7816 */ /* 0x000fe2000000000b */
[----:B------:R-:W-:Y:S02]  /*6e70*/  IMAD.MOV.U32 R11, RZ, RZ, R32 ;  /* 0x000000ffff0b7224 */ /* 0x000fe400078e0020 */
[----:B------:R-:W-:-:S03]  /*6e80*/  IMAD.MOV.U32 R12, RZ, RZ, R33 ;  /* 0x000000ffff0c7224 */ /* 0x000fc600078e0021 */
[----:B------:R-:W-:Y:S01]  /*6e90*/  PRMT R163, R163, 0x5410, R11 ;  /* 0x00005410a3a37816 */ /* 0x000fe2000000000b */
[----:B------:R-:W-:Y:S01]  /*6ea0*/  IMAD.MOV.U32 R11, RZ, RZ, R38 ;  /* 0x000000ffff0b7224 */ /* 0x000fe200078e0026 */
[----:B------:R-:W-:Y:S01]  /*6eb0*/  PRMT R161, R12, 0x7610, R161 ;  /* 0x000076100ca17816 */ /* 0x000fe200000000a1 */
[----:B------:R-:W-:Y:S01]  /*6ec0*/  IMAD.MOV.U32 R12, RZ, RZ, R39 ;  /* 0x000000ffff0c7224 */ /* 0x000fe200078e0027 */
[----:B------:R-:W-:-:S04]  /*6ed0*/  UISETP.NE.AND UP0, UPT, UR4, 0x3, UPT ;  /* 0x000000030400788c */ /* 0x000fc8000bf05270 */
[----:B------:R-:W-:Y:S01]  /*6ee0*/  PRMT R145, R11, 0x5410, R12 ;  /* 0x000054100b917816 */ /* 0x000fe2000000000c */
[----:B------:R-:W-:Y:S01]  /*6ef0*/  IMAD.MOV.U32 R12, RZ, RZ, R42 ;  /* 0x000000ffff0c7224 */ /* 0x000fe200078e002a */
[----:B------:R-:W-:Y:S01]  /*6f00*/  PLOP3.LUT P2, PT, PT, PT, UP0, 0x80, 0x0 ;  /* 0x000000000000781c */ /* 0x000fe20003f4f008 */
[----:B------:R-:W-:-:S05]  /*6f10*/  IMAD.MOV.U32 R11, RZ, RZ, R43 ;  /* 0x000000ffff0b7224 */ /* 0x000fca00078e002b */
[----:B------:R-:W-:Y:S01]  /*6f20*/  PRMT R158, R12, 0x5410, R11 ;  /* 0x000054100c9e7816 */ /* 0x000fe2000000000b */
[----:B------:R-:W-:Y:S02]  /*6f30*/  IMAD.MOV.U32 R12, RZ, RZ, R40 ;  /* 0x000000ffff0c7224 */ /* 0x000fe400078e0028 */
        /* <DEDUP_REMOVED lines=57> */
.L_x_5988:
[----:B------:R-:W-:Y:S01]  /*72d0*/  IMAD R86, R18, 0x8, R2 ;  /* 0x0000000812567824 */ /* 0x000fe200078e0202 */
[----:B------:R-:W-:Y:S01]  /*72e0*/  SHF.L.U32 R87, R205, 0x1f, RZ ;  /* 0x0000001fcd577819 */ /* 0x000fe200000006ff */
[----:B------:R-:W-:Y:S03]  /*72f0*/  BSSY B1, `(.L_x_5989) ;  /* 0x0000003000017945 */ /* 0x000fe60003800000 */
[----:B------:R-:W0:Y:S02]  /*7300*/  SYNCS.PHASECHK.TRANS64.TRYWAIT P5, [R86+URZ+0x30890], R87 ;  /* 0x03089057560075a7 */ /* 0x000e2400080a017f */
[----:B0-----:R-:W-:Y:S05]  /*7310*/  @!P5 BRA `(.L_x_5990) ;  /* 0x0000021400ccd947 */ /* 0x001fea0003800000 */
.L_x_6295:
[----:B------:R-:W-:Y:S05]  /*7320*/  BSYNC B1 ;  /* 0x0000000000017941 */ /* 0x000fea0003800000 */
.L_x_5989:
[----:B------:R-:W1:Y:S01]  /*7330*/  LDC R132, c[0x0][0x2f4] ;  /* 0x0000bd00ff847b82 */ /* 0x000e620000000800 */
[----:B------:R-:W-:Y:S01]  /*7340*/  UMOV UR4, 0xffffffff ;  /* 0xffffffff00047882 */ /* 0x000fe20000000000 */
[----:B-1----:R-:W-:Y:S02]  /*7350*/  IMAD.IADD R133, R132, 0x1, -R119 ;  /* 0x0000000184857824 */ /* 0x002fe400078e0a77 */
[----:B------:R-:W-:Y:S05]  /*7360*/  BRA.DIV UR4, `(.L_x_5991) ;  /* 0x0000021604cc7947 */ /* 0x000fea000b800000 */
[----:B------:R1:W2:Y:S04]  /*7370*/  SHFL.IDX PT, R115, R116, RZ, 0x1c1f ;  /* 0x001c1fff74737589 */ /* 0x0002a800000e0000 */
[----:B------:R1:W3:Y:S02]  /*7380*/  SHFL.IDX PT, R11, R117, RZ, 0x1c1f ;  /* 0x001c1fff750b7589 */ /* 0x0002e400000e0000 */
.L_x_6299:
        /* <DEDUP_REMOVED lines=120> */
.L_x_5997:
[----:B------:R-:W-:Y:S05]  /*7b10*/  BSYNC B3 ;  /* 0x0000000000037941 */ /* 0x000fea0003800000 */
.L_x_5996:
[----:B------:R-:W-:-:S04]  /*7b20*/  LEA R36, P3, R5, R11, 0x1 ;  /* 0x0000000b05247211 */ /* 0x000fc800078608ff */
[----:B--2---:R-:W-:Y:S02]  /*7b30*/  LEA.HI.X R37, R5, R115, R108, 0x1, P3 ;  /* 0x0000007305257211 */ /* 0x004fe400018f0c6c */
[----:B------:R-:W-:-:S03]  /*7b40*/  ISETP.GE.AND P3, PT, R138, R132, PT ;  /* 0x000000848a00720c */ /* 0x000fc60003f66270 */
[----:B----4-:R2:W-:Y:S10]  /*7b50*/  ST.E.128 desc[UR60][R36.64], R12 ;  /* 0x0000000c24007985 */ /* 0x0105f4000c101d3c */
[----:B--2---:R-:W-:-:S05]  /*7b60*/  @!P3 IMAD.WIDE R12, R138, 0x2, R114 ;  /* 0x000000028a0cb825 */ /* 0x004fca00078e0272 */
[----:B---3--:R3:W-:Y:S02]  /*7b70*/  @!P3 ST.E.128 desc[UR60][R12.64], R80 ;  /* 0x000000500c00b985 */ /* 0x0087e4000c101d3c */
.L_x_5995:
[----:B------:R-:W-:Y:S05]  /*7b80*/  BSYNC B2 ;  /* 0x0000000000027941 */ /* 0x000fea0003800000 */
.L_x_5994:
        /* <DEDUP_REMOVED lines=118> */
.L_x_6001:
[----:B------:R-:W-:Y:S05]  /*82f0*/  BSYNC B3 ;  /* 0x0000000000037941 */ /* 0x000fea0003800000 */
.L_x_6000:
[----:B------:R-:W-:-:S04]  /*8300*/  LEA R32, P3, R6, R11, 0x1 ;  /* 0x0000000b06207211 */ /* 0x000fc800078608ff */
[----:B--2---:R-:W-:Y:S02]  /*8310*/  LEA.HI.X R33, R6, R115, R107, 0x1, P3 ;  /* 0x0000007306217211 */ /* 0x004fe400018f0c6b */
[----:B------:R-:W-:-:S03]  /*8320*/  ISETP.GE.AND P3, PT, R48, R132, PT ;  /* 0x000000843000720c */ /* 0x000fc60003f66270 */
[----:B----4-:R2:W-:Y:S10]  /*8330*/  ST.E.128 desc[UR60][R32.64], R12 ;  /* 0x0000000c20007985 */ /* 0x0105f4000c101d3c */
[----:B--2---:R-:W-:-:S05]  /*8340*/  @!P3 IMAD.WIDE R12, R48, 0x2, R114 ;  /* 0x00000002300cb825 */ /* 0x004fca00078e0272 */
[----:B---3--:R4:W-:Y:S02]  /*8350*/  @!P3 ST.E.128 desc[UR60][R12.64], R36 ;  /* 0x000000240c00b985 */ /* 0x0089e4000c101d3c */
.L_x_5999:
[----:B------:R-:W-:Y:S05]  /*8360*/  BSYNC B2 ;  /* 0x0000000000027941 */ /* 0x000fea0003800000 */
.L_x_5998:
[----:B------:R-:W-:-:S13]  /*8370*/  ISETP.NE.AND P3, PT, R10, RZ, PT ;  /* 0x000000ff0a00720c */ /* 0x000fda0003f65270 */
[----:B------:R-:W-:Y:S05]  /*8380*/  @!P3 BRA `(.L_x_5993) ;  /* 0x0000000400f0b947 */ /* 0x000fea0003800000 */
[----:B---34-:R-:W3:Y:S01]  /*8390*/  LDL R12, [R1] ;  /* 0x00000000010c7983 */ /* 0x018ee20000100800 */
[C---:B------:R-:W-:Y:S01]  /*83a0*/  LEA R36, P3, R7.reuse, R11, 0x1 ;  /* 0x0000000b07247211 */ /* 0x040fe200078608ff */
[----:B------:R-:W-:Y:S03]  /*83b0*/  BSSY B2, `(.L_x_6002) ;  /* 0x0000075000027945 */ /* 0x000fe60003800000 */
[----:B--2---:R-:W-:Y:S02]  /*83c0*/  LEA.HI.X R37, R7, R115, R106, 0x1, P3 ;  /* 0x0000007307257211 */ /* 0x004fe400018f0c6a */
[----:B------:R-:W-:Y:S02]  /*83d0*/  ISETP.GE.AND P3, PT, R192, R118, PT ;  /* 0x00000076c000720c */ /* 0x000fe40003f66270 */
        /* <DEDUP_REMOVED lines=17> */
[----:B------:R-:W2:Y:S04]  /*84f0*/  LDS.128 R32, [R32+0x1e400] ;  /* 0x01e4000020207984 */ /* 0x000ea80000000c00 */
[----:B------:R-:W3:Y:S01]  /*8500*/  LDS.128 R12, [R12+0x1e400] ;  /* 0x01e400000c0c7984 */ /* 0x000ee20000000c00 */
[----:B------:R-:W-:Y:S05]  /*8510*/  @P3 BRA `(.L_x_6003) ;  /* 0x0000000400783947 */ /* 0x000fea0003800000 */
[--C-:B------:R-:W-:Y:S01]  /*8520*/  SHF.R.U64 R28, R28, 0x10, R29.reuse ;  /* 0x000000101c1c7819 */ /* 0x100fe2000000121d */
[----:B--2---:R-:W-:Y:S01]  /*8530*/  IMAD.U32 R45, R35, 0x10000, RZ ;  /* 0x00010000232d7824 */ /* 0x004fe200078e00ff */
[----:B------:R-:W-:Y:S02]  /*8540*/  SHF.R.U32.HI R38, RZ, 0x10, R29 ;  /* 0x00000010ff267819 */ /* 0x000fe4000001161d */
[----:B------:R-:W-:Y:S02]  /*8550*/  SHF.R.U64 R29, R30, 0x10, R31 ;  /* 0x000000101e1d7819 */ /* 0x000fe4000000121f */
[--C-:B------:R-:W-:Y:S02]  /*8560*/  SHF.R.U64 R30, R40, 0x10, R41.reuse ;  /* 0x00000010281e7819 */ /* 0x100fe40000001229 */
[----:B------:R-:W-:Y:S02]  /*8570*/  SHF.R.U32.HI R40, RZ, 0x10, R41 ;  /* 0x00000010ff287819 */ /* 0x000fe40000011629 */
[----:B------:R-:W-:-:S02]  /*8580*/  SHF.R.U64 R39, R42, 0x10, R43 ;  /* 0x000000102a277819 */ /* 0x000fc4000000122b */
[----:B------:R-:W-:Y:S02]  /*8590*/  PRMT R30, R159, 0x5410, R30 ;  /* 0x000054109f1e7816 */ /* 0x000fe4000000001e */
[----:B------:R-:W-:Y:S01]  /*85a0*/  SHF.R.U32.HI R42, RZ, 0x10, R43 ;  /* 0x00000010ff2a7819 */ /* 0x000fe2000001162b */
[----:B------:R-:W-:Y:S01]  /*85b0*/  IMAD.U32 R43, R33, 0x10000, RZ ;  /* 0x00010000212b7824 */ /* 0x000fe200078e00ff */
[----:B------:R-:W-:Y:S01]  /*85c0*/  PRMT R159, R159, 0x5432, R40 ;  /* 0x000054329f9f7816 */ /* 0x000fe20000000028 */
[----:B---3--:R-:W-:Y:S01]  /*85d0*/  IMAD.U32 R40, R13, 0x10000, RZ ;  /* 0x000100000d287824 */ /* 0x008fe200078e00ff */
[----:B------:R-:W-:Y:S02]  /*85e0*/  PRMT R38, R157, 0x5432, R38 ;  /* 0x000054329d267816 */ /* 0x000fe40000000026 */
[C---:B------:R-:W-:Y:S02]  /*85f0*/  PRMT R39, R158.reuse, 0x5410, R39 ;  /* 0x000054109e277816 */ /* 0x040fe40000000027 */
[----:B------:R-:W-:Y:S01]  /*8600*/  PRMT R158, R158, 0x5432, R42 ;  /* 0x000054329e9e7816 */ /* 0x000fe2000000002a */
[C---:B------:R-:W-:Y:S01]  /*8610*/  IMAD.U32 R42, R159.reuse, 0x10000, RZ ;  /* 0x000100009f2a7824 */ /* 0x040fe200078e00ff */
[----:B------:R-:W-:Y:S01]  /*8620*/  LOP3.LUT R159, R159, 0xffff0000, RZ, 0xc0, !PT ;  /* 0xffff00009f9f7812 */ /* 0x000fe200078ec0ff */
[C---:B------:R-:W-:Y:S01]  /*8630*/  IMAD.U32 R41, R38.reuse, 0x10000, RZ ;  /* 0x0001000026297824 */ /* 0x040fe200078e00ff */
[----:B------:R-:W-:Y:S01]  /*8640*/  LOP3.LUT R38, R38, 0xffff0000, RZ, 0xc0, !PT ;  /* 0xffff000026267812 */ /* 0x000fe200078ec0ff */
[CC--:B------:R-:W-:Y:S01]  /*8650*/  FMUL.FTZ R44, R43.reuse, R42.reuse ;  /* 0x0000002a2b2c7220 */ /* 0x0c0fe20000410000 */
[----:B------:R-:W-:Y:S01]  /*8660*/  SHF.R.U32.HI R31, RZ, 0x10, R31 ;  /* 0x00000010ff1f7819 */ /* 0x000fe2000001161f */
[-C--:B------:R-:W-:Y:S01]  /*8670*/  FMUL.FTZ R43, R43, R41.reuse ;  /* 0x000000292b2b7220 */ /* 0x080fe20000410000 */
[----:B------:R-:W-:Y:S01]  /*8680*/  LOP3.LUT R13, R13, 0xffff0000, RZ, 0xc0, !PT ;  /* 0xffff00000d0d7812 */ /* 0x000fe200078ec0ff */
[----:B------:R-:W-:Y:S01]  /*8690*/  FFMA.FTZ R41, R40, R41, -R44 ;  /* 0x0000002928297223 */ /* 0x000fe2000001082c */
[----:B------:R-:W-:Y:S01]  /*86a0*/  PRMT R31, R156, 0x5432, R31 ;  /* 0x000054329c1f7816 */ /* 0x000fe2000000001f */
        /* <DEDUP_REMOVED lines=8> */
[----:B------:R-:W-:-:S02]  /*8730*/  LOP3.LUT R15, R15, 0xffff0000, RZ, 0xc0, !PT ;  /* 0xffff00000f0f7812 */ /* 0x000fc400078ec0ff */
[C---:B------:R-:W-:Y:S01]  /*8740*/  FFMA.FTZ R33, R13.reuse, R38, -R33 ;  /* 0x000000260d217223 */ /* 0x040fe20000010821 */
[----:B------:R-:W-:Y:S01]  /*8750*/  FFMA.FTZ R13, R13, R159, R42 ;  /* 0x0000009f0d0d7223 */ /* 0x000fe2000001002a */
[----:B------:R-:W-:Y:S02]  /*8760*/  IMAD.U32 R38, R31, 0x10000, RZ ;  /* 0x000100001f267824 */ /* 0x000fe400078e00ff */
[----:B------:R-:W-:Y:S01]  /*8770*/  FMUL.FTZ R42, R45, R44 ;  /* 0x0000002c2d2a7220 */ /* 0x000fe20000410000 */
[----:B------:R-:W-:Y:S02]  /*8780*/  PRMT R28, R157, 0x5410, R28 ;  /* 0x000054109d1c7816 */ /* 0x000fe4000000001c */
[----:B------:R-:W-:Y:S01]  /*8790*/  PRMT R29, R156, 0x5410, R29 ;  /* 0x000054109c1d7816 */ /* 0x000fe2000000001d */
[-C--:B------:R-:W-:Y:S01]  /*87a0*/  FFMA.FTZ R42, R43, R38.reuse, -R42 ;  /* 0x000000262b2a7223 */ /* 0x080fe2000001082a */
[----:B------:R-:W-:Y:S01]  /*87b0*/  FMUL.FTZ R38, R45, R38 ;  /* 0x000000262d267220 */ /* 0x000fe20000410000 */
[C---:B------:R-:W-:Y:S01]  /*87c0*/  IMAD.U32 R45, R28.reuse, 0x10000, RZ ;  /* 0x000100001c2d7824 */ /* 0x040fe200078e00ff */
[----:B------:R-:W-:-:S02]  /*87d0*/  LOP3.LUT R28, R28, 0xffff0000, RZ, 0xc0, !PT ;  /* 0xffff00001c1c7812 */ /* 0x000fc400078ec0ff */
[----:B------:R-:W-:Y:S01]  /*87e0*/  FFMA.FTZ R38, R43, R44, R38 ;  /* 0x0000002c2b267223 */ /* 0x000fe20000010026 */
[----:B------:R-:W-:Y:S01]  /*87f0*/  LOP3.LUT R43, R31, 0xffff0000, RZ, 0xc0, !PT ;  /* 0xffff00001f2b7812 */ /* 0x000fe200078ec0ff */
[-C--:B------:R-:W-:Y:S01]  /*8800*/  FMUL.FTZ R31, R35, R158.reuse ;  /* 0x0000009e231f7220 */ /* 0x080fe20000410000 */
[C---:B------:R-:W-:Y:S01]  /*8810*/  IMAD.U32 R44, R32.reuse, 0x10000, RZ ;  /* 0x00010000202c7824 */ /* 0x040fe200078e00ff */
[----:B------:R-:W-:Y:S02]  /*8820*/  LOP3.LUT R32, R32, 0xffff0000, RZ, 0xc0, !PT ;  /* 0xffff000020207812 */ /* 0x000fe400078ec0ff */
[-C--:B------:R-:W-:Y:S01]  /*8830*/  FFMA.FTZ R31, R15, R43.reuse, -R31 ;  /* 0x0000002b0f1f7223 */ /* 0x080fe2000001081f */
[----:B------:R-:W-:Y:S01]  /*8840*/  FMUL.FTZ R35, R35, R43 ;  /* 0x0000002b23237220 */ /* 0x000fe20000410000 */
[C---:B------:R-:W-:Y:S01]  /*8850*/  IMAD.U32 R43, R30.reuse, 0x10000, RZ ;  /* 0x000100001e2b7824 */ /* 0x040fe200078e00ff */
[----:B------:R-:W-:Y:S02]  /*8860*/  LOP3.LUT R30, R30, 0xffff0000, RZ, 0xc0, !PT ;  /* 0xffff00001e1e7812 */ /* 0x000fe400078ec0ff */
[----:B------:R-:W-:Y:S01]  /*8870*/  FFMA.FTZ R15, R15, R158, R35 ;  /* 0x0000009e0f0f7223 */ /* 0x000fe20000010023 */
[----:B------:R-:W-:Y:S01]  /*8880*/  FMUL.FTZ R46, R44, R43 ;  /* 0x0000002b2c2e7220 */ /* 0x000fe20000410000 */
[----:B------:R-:W-:-:S02]  /*8890*/  IMAD.U32 R35, R12, 0x10000, RZ ;  /* 0x000100000c237824 */ /* 0x000fc400078e00ff */
[----:B------:R-:W-:Y:S01]  /*88a0*/  FMUL.FTZ R44, R44, R45 ;  /* 0x0000002d2c2c7220 */ /* 0x000fe20000410000 */
[----:B------:R-:W-:Y:S01]  /*88b0*/  F2FP.BF16.F32.PACK_AB R33, R33, R41 ;  /* 0x000000292121723e */ /* 0x000fe200000010ff */
[C---:B------:R-:W-:Y:S02]  /*88c0*/  FFMA.FTZ R46, R35.reuse, R45, -R46 ;  /* 0x0000002d232e7223 */ /* 0x040fe4000001082e */
[----:B------:R-:W-:Y:S01]  /*88d0*/  FFMA.FTZ R44, R35, R43, R44 ;  /* 0x0000002b232c7223 */ /* 0x000fe2000001002c */
[----:B------:R-:W-:Y:S01]  /*88e0*/  LOP3.LUT R35, R12, 0xffff0000, RZ, 0xc0, !PT ;  /* 0xffff00000c237812 */ /* 0x000fe200078ec0ff */
[C---:B------:R-:W-:Y:S01]  /*88f0*/  FMUL.FTZ R12, R32.reuse, R30 ;  /* 0x0000001e200c7220 */ /* 0x040fe20000410000 */
        /* <DEDUP_REMOVED lines=11> */
[C---:B------:R-:W-:Y:S01]  /*89b0*/  FMUL.FTZ R45, R35.reuse, R32 ;  /* 0x00000020232d7220 */ /* 0x040fe20000410000 */
[----:B------:R-:W-:Y:S01]  /*89c0*/  FMUL.FTZ R35, R35, R43 ;  /* 0x0000002b23237220 */ /* 0x000fe20000410000 */
[----:B------:R-:W-:-:S02]  /*89d0*/  F2FP.BF16.F32.PACK_AB R31, R31, R42 ;  /* 0x0000002a1f1f723e */ /* 0x000fc400000010ff */
[C---:B------:R-:W-:Y:S01]  /*89e0*/  FFMA.FTZ R45, R30.reuse, R43, -R45 ;  /* 0x0000002b1e2d7223 */ /* 0x040fe2000001082d */
[----:B------:R-:W-:Y:S01]  /*89f0*/  FFMA.FTZ R35, R30, R32, R35 ;  /* 0x000000201e237223 */ /* 0x000fe20000010023 */
[C---:B------:R-:W-:Y:S01]  /*8a00*/  FMUL.FTZ R30, R34.reuse, R39 ;  /* 0x00000027221e7220 */ /* 0x040fe20000410000 */
[-C--:B------:R-:W-:Y:S01]  /*8a10*/  FMUL.FTZ R34, R34, R29.reuse ;  /* 0x0000001d22227220 */ /* 0x080fe20000410000 */
[----:B------:R-:W-:Y:S01]  /*8a20*/  F2FP.BF16.F32.PACK_AB R40, R13, R40 ;  /* 0x000000280d28723e */ /* 0x000fe200000010ff */
[----:B------:R-:W-:Y:S02]  /*8a30*/  IMAD.MOV.U32 R13, RZ, RZ, R33 ;  /* 0x000000ffff0d7224 */ /* 0x000fe400078e0021 */
        /* <DEDUP_REMOVED lines=10> */
[----:B------:R-:W-:Y:S02]  /*8ae0*/  IMAD.MOV.U32 R14, RZ, RZ, R30 ;  /* 0x000000ffff0e7224 */ /* 0x000fe400078e001e */
[----:B------:R-:W-:-:S07]  /*8af0*/  IMAD.MOV.U32 R35, RZ, RZ, R38 ;  /* 0x000000ffff237224 */ /* 0x000fce00078e0026 */
.L_x_6003:
[----:B------:R-:W-:Y:S05]  /*8b00*/  BSYNC B2 ;  /* 0x0000000000027941 */ /* 0x000fea0003800000 */
.L_x_6002:
[----:B------:R-:W-:Y:S01]  /*8b10*/  ISETP.GE.AND P3, PT, R11, R132, PT ;  /* 0x000000840b00720c */ /* 0x000fe20003f66270 */
[----:B---3--:R3:W-:-:S12]  /*8b20*/  ST.E.128 desc[UR60][R36.64], R12 ;  /* 0x0000000c24007985 */ /* 0x0087d8000c101d3c */
[----:B------:R-:W-:-:S05]  /*8b30*/  @!P3 IMAD.WIDE R114, R11, 0x2, R114 ;  /* 0x000000020b72b825 */ /* 0x000fca00078e0272 */
[----:B--2---:R3:W-:Y:S02]  /*8b40*/  @!P3 ST.E.128 desc[UR60][R114.64], R32 ;  /* 0x000000207200b985 */ /* 0x0047e4000c101d3c */
.L_x_5993:
[----:B------:R-:W-:Y:S05]  /*8b50*/  BSYNC B1 ;  /* 0x0000000000017941 */ /* 0x000fea0003800000 */
.L_x_5992:
[----:B------:R-:W-:-:S03]  /*8b60*/  UMOV UR4, 0xffffffff ;  /* 0xffffffff00047882 */ /* 0x000fc60000000000 */
[----:B------:R-:W-:Y:S05]  /*8b70*/  BRA.DIV UR4, `(.L_x_6004) ;  /* 0x0000020204147947 */ /* 0x000fea000b800000 */
[----:B-1----:R-:W1:Y:S04]  /*8b80*/  SHFL.IDX PT, R116, R116, 0x1, 0x1c1f ;  /* 0x003c1f0074747f89 */ /* 0x002e6800000e0000 */
[----:B------:R-:W0:Y:S02]  /*8b90*/  SHFL.IDX PT, R117, R117, 0x1, 0x1c1f ;  /* 0x003c1f0075757f89 */ /* 0x000e2400000e0000 */
.L_x_6303:
[----:B------:R-:W-:Y:S05]  /*8ba0*/  @P4 BRA `(.L_x_5961) ;  /* 0x0000001c00c84947 */ /* 0x000fea0003800000 */
[----:B------:R-:W-:Y:S01]  /*8bb0*/  ISETP.NE.AND P3, PT, R8, RZ, PT ;  /* 0x000000ff0800720c */ /* 0x000fe20003f65270 */
[----:B------:R-:W-:Y:S01]  /*8bc0*/  BSSY B1, `(.L_x_6005) ;  /* 0x000007e000017945 */ /* 0x000fe20003800000 */
[----:B0--3--:R-:W-:Y:S02]  /*8bd0*/  IMAD.MOV.U32 R32, RZ, RZ, R117 ;  /* 0x000000ffff207224 */ /* 0x009fe400078e0075 */
[----:B-1----:R-:W-:-:S09]  /*8be0*/  IMAD.MOV.U32 R33, RZ, RZ, R116 ;  /* 0x000000ffff217224 */ /* 0x002fd200078e0074 */
[----:B------:R-:W-:Y:S05]  /*8bf0*/  @!P3 BRA `(.L_x_6006) ;  /* 0x0000000400e8b947 */ /* 0x000fea0003800000 */
[----:B------:R-:W-:Y:S01]  /*8c00*/  SEL R11, R119, R133, !P0 ;  /* 0x00000085770b7207 */ /* 0x000fe20004000000 */
[----:B------:R-:W-:Y:S01]  /*8c10*/  BSSY B2, `(.L_x_6007) ;  /* 0x0000075000027945 */ /* 0x000fe20003800000 */
[----:B----4-:R-:W-:Y:S02]  /*8c20*/  SHF.R.U32.HI R13, RZ, 0x3, R217 ;  /* 0x00000003ff0d7819 */ /* 0x010fe400000116d9 */
[----:B------:R-:W-:Y:S02]  /*8c30*/  SHF.R.S32.HI R12, RZ, 0x1f, R11 ;  /* 0x0000001fff0c7819 */ /* 0x000fe4000001140b */
[----:B------:R-:W-:Y:S02]  /*8c40*/  ISETP.GE.AND P4, PT, R16, R118, PT ;  /* 0x000000761000720c */ /* 0x000fe40003f86270 */
[----:B------:R-:W-:Y:S02]  /*8c50*/  LEA.HI R12, R12, R11, RZ, 0x4 ;  /* 0x0000000b0c0c7211 */ /* 0x000fe400078f20ff */
[----:B------:R-:W-:-:S02]  /*8c60*/  LEA R34, P3, R5, R117, 0x1 ;  /* 0x0000007505227211 */ /* 0x000fc400078608ff */
[----:B------:R-:W-:Y:S02]  /*8c70*/  LEA.HI.SX32 R36, R12, R112, 0x1c ;  /* 0x000000700c247211 */ /* 0x000fe400078fe2ff */
[----:B------:R-:W-:Y:S02]  /*8c80*/  LEA.HI.X R35, R5, R116, R108, 0x1, P3 ;  /* 0x0000007405237211 */ /* 0x000fe400018f0c6c */
[----:B------:R-:W-:-:S04]  /*8c90*/  SHF.R.S32.HI R12, RZ, 0x1f, R36 ;  /* 0x0000001fff0c7819 */ /* 0x000fc80000011424 */
[----:B------:R-:W-:Y:S01]  /*8ca0*/  LEA.HI R12, R12, R36, RZ, 0x3 ;  /* 0x000000240c0c7211 */ /* 0x000fe200078f18ff */
[----:B------:R-:W-:-:S03]  /*8cb0*/  IMAD.SHL.U32 R36, R36, 0x8, RZ ;  /* 0x0000000824247824 */ /* 0x000fc600078e00ff */
[----:B------:R-:W-:Y:S02]  /*8cc0*/  SHF.R.S32.HI R12, RZ, 0x3, R12 ;  /* 0x00000003ff0c7819 */ /* 0x000fe4000001140c */
[----:B------:R-:W-:Y:S02]  /*8cd0*/  LOP3.LUT R11, R217, 0x38, R36, 0xf8, !PT ;  /* 0x00000038d90b7812 */ /* 0x000fe400078ef824 */
[----:B------:R-:W-:Y:S01]  /*8ce0*/  ISETP.GE.AND P3, PT, R36, R132, PT ;  /* 0x000000842400720c */ /* 0x000fe20003f66270 */
        /* <DEDUP_REMOVED lines=78> */
[----:B------:R-:W-:Y:S01]  /*91d0*/  FMUL.FTZ R45, R46, R29 ;  /* 0x0000001d2e2d7220 */ /* 0x000fe20000410000 */
[----:B------:R-:W-:-:S02]  /*91e0*/  IMAD.U32 R12, R14, 0x10000, RZ ;  /* 0x000100000e0c7824 */ /* 0x000fc400078e00ff */
[-C--:B------:R-:W-:Y:S01]  /*91f0*/  FMUL.FTZ R46, R46, R39.reuse ;  /* 0x000000272e2e7220 */ /* 0x080fe20000410000 */
[----:B------:R-:W-:Y:S01]  /*9200*/  LOP3.LUT R74, R74, 0xffff0000, RZ, 0xc0, !PT ;  /* 0xffff00004a4a7812 */ /* 0x000fe200078ec0ff */
[C---:B------:R-:W-:Y:S02]  /*9210*/  FFMA.FTZ R45, R12.reuse, R39, -R45 ;  /* 0x000000270c2d7223 */ /* 0x040fe4000001082d */
        /* <DEDUP_REMOVED lines=20> */
.L_x_6008:
[----:B------:R-:W-:Y:S05]  /*9360*/  BSYNC B2 ;  /* 0x0000000000027941 */ /* 0x000fea0003800000 */
.L_x_6007:
[----:B------:R-:W-:Y:S01]  /*9370*/  @!P3 IMAD.WIDE R36, R36, 0x2, R32 ;  /* 0x000000022424b825 */ /* 0x000fe200078e0220 */
[----:B0-----:R0:W-:Y:S04]  /*9380*/  ST.E.128 desc[UR60][R34.64], R12 ;  /* 0x0000000c22007985 */ /* 0x0011e8000c101d3c */
[----:B-1----:R0:W-:Y:S02]  /*9390*/  @!P3 ST.E.128 desc[UR60][R36.64], R28 ;  /* 0x0000001c2400b985 */ /* 0x0021e4000c101d3c */
.L_x_6006:
[----:B------:R-:W-:Y:S05]  /*93a0*/  BSYNC B1 ;  /* 0x0000000000017941 */ /* 0x000fea0003800000 */
.L_x_6005:
[----:B------:R-:W-:Y:S01]  /*93b0*/  ISETP.NE.AND P3, PT, R9, RZ, PT ;  /* 0x000000ff0900720c */ /* 0x000fe20003f65270 */
[----:B------:R-:W-:-:S12]  /*93c0*/  BSSY B1, `(.L_x_6009) ;  /* 0x000007c000017945 */ /* 0x000fd80003800000 */
[----:B------:R-:W-:Y:S05]  /*93d0*/  @!P3 BRA `(.L_x_6010) ;  /* 0x0000000400e8b947 */ /* 0x000fea0003800000 */
[----:B------:R-:W-:Y:S01]  /*93e0*/  SEL R11, R119, R133, !P1 ;  /* 0x00000085770b7207 */ /* 0x000fe20004800000 */
[----:B------:R-:W-:Y:S01]  /*93f0*/  BSSY B2, `(.L_x_6011) ;  /* 0x0000076000027945 */ /* 0x000fe20003800000 */
[----:B0-----:R-:W-:Y:S02]  /*9400*/  SHF.R.U32.HI R14, RZ, 0x3, R217 ;  /* 0x00000003ff0e7819 */ /* 0x001fe400000116d9 */
[----:B----4-:R-:W-:Y:S02]  /*9410*/  SHF.R.S32.HI R12, RZ, 0x1f, R11 ;  /* 0x0000001fff0c7819 */ /* 0x010fe4000001140b */
[----:B------:R-:W-:Y:S02]  /*9420*/  LEA R34, P3, R6, R117, 0x1 ;  /* 0x0000007506227211 */ /* 0x000fe400078608ff */
[----:B------:R-:W-:Y:S02]  /*9430*/  LEA.HI R12, R12, R11, RZ, 0x4 ;  /* 0x0000000b0c0c7211 */ /* 0x000fe400078f20ff */
[----:B------:R-:W-:-:S02]  /*9440*/  ISETP.GE.AND P4, PT, R193, R118, PT ;  /* 0x00000076c100720c */ /* 0x000fc40003f86270 */
[----:B------:R-:W-:Y:S02]  /*9450*/  LEA.HI.SX32 R12, R12, R111, 0x1c ;  /* 0x0000006f0c0c7211 */ /* 0x000fe400078fe2ff */
[----:B------:R-:W-:Y:S02]  /*9460*/  LEA.HI.X R35, R6, R116, R107, 0x1, P3 ;  /* 0x0000007406237211 */ /* 0x000fe400018f0c6b */
[----:B------:R-:W-:Y:S01]  /*9470*/  SHF.R.S32.HI R11, RZ, 0x1f, R12 ;  /* 0x0000001fff0b7819 */ /* 0x000fe2000001140c */
[----:B------:R-:W-:-:S03]  /*9480*/  IMAD.SHL.U32 R37, R12, 0x8, RZ ;  /* 0x000000080c257824 */ /* 0x000fc600078e00ff */
[----:B------:R-:W-:Y:S02]  /*9490*/  LEA.HI R11, R11, R12, RZ, 0x3 ;  /* 0x0000000c0b0b7211 */ /* 0x000fe400078f18ff */
[----:B------:R-:W-:Y:S02]  /*94a0*/  ISETP.GE.AND P3, PT, R37, R132, PT ;  /* 0x000000842500720c */ /* 0x000fe40003f66270 */
        /* <DEDUP_REMOVED lines=8> */
[----:B------:R-:W-:Y:S02]  /*9530*/  IMAD R28, R13, 0x2, R2 ;  /* 0x000000020d1c7824 */ /* 0x000fe400078e0202 */
[----:B------:R-:W-:Y:S01]  /*9540*/  @!P3 IMAD.WIDE R36, R37, 0x2, R32 ;  /* 0x000000022524b825 */ /* 0x000fe200078e0220 */
[----:B------:R0:W1:Y:S04]  /*9550*/  LDS.128 R12, [R11+0x1e400] ;  /* 0x01e400000b0c7984 */ /* 0x0000680000000c00 */
[----:B------:R-:W3:Y:S01]  /*9560*/  LDS.128 R28, [R28+0x1e400] ;  /* 0x01e400001c1c7984 */ /* 0x000ee20000000c00 */
[----:B------:R-:W-:Y:S05]  /*9570*/  @P4 BRA `(.L_x_6012) ;  /* 0x0000000400744947 */ /* 0x000fea0003800000 */
[----:B------:R-:W-:Y:S01]  /*9580*/  SHF.R.U64 R39, R68, 0x10, R69 ;  /* 0x0000001044277819 */ /* 0x000fe20000001245 */
[----:B---3--:R-:W-:Y:S01]  /*9590*/  IMAD.U32 R43, R29, 0x10000, RZ ;  /* 0x000100001d2b7824 */ /* 0x008fe200078e00ff */
[----:B0-----:R-:W-:Y:S01]  /*95a0*/  SHF.R.U64 R11, R56, 0x10, R57 ;  /* 0x00000010380b7819 */ /* 0x001fe20000001239 */
[----:B-1----:R-:W-:Y:S01]  /*95b0*/  IMAD.U32 R41, R13, 0x10000, RZ ;  /* 0x000100000d297824 */ /* 0x002fe200078e00ff */
[----:B------:R-:W-:Y:S01]  /*95c0*/  SHF.R.U32.HI R68, RZ, 0x10, R69 ;  /* 0x00000010ff447819 */ /* 0x000fe20000011645 */
[----:B------:R-:W-:Y:S01]  /*95d0*/  IMAD.U32 R47, R31, 0x10000, RZ ;  /* 0x000100001f2f7824 */ /* 0x000fe200078e00ff */
[----:B------:R-:W-:Y:S01]  /*95e0*/  SHF.R.U32.HI R56, RZ, 0x10, R57 ;  /* 0x00000010ff387819 */ /* 0x000fe20000011639 */
[----:B------:R-:W-:Y:S01]  /*95f0*/  IMAD.U32 R46, R15, 0x10000, RZ ;  /* 0x000100000f2e7824 */ /* 0x000fe200078e00ff */
[----:B------:R-:W-:Y:S01]  /*9600*/  PRMT R68, R151, 0x5432, R68 ;  /* 0x0000543297447816 */ /* 0x000fe20000000044 */
[----:B------:R-:W-:Y:S01]  /*9610*/  IMAD.U32 R48, R30, 0x10000, RZ ;  /* 0x000100001e307824 */ /* 0x000fe200078e00ff */
[----:B------:R-:W-:Y:S01]  /*9620*/  PRMT R56, R149, 0x5432, R56 ;  /* 0x0000543295387816 */ /* 0x000fe20000000038 */
[----:B------:R-:W-:Y:S01]  /*9630*/  IMAD.U32 R45, R14, 0x10000, RZ ;  /* 0x000100000e2d7824 */ /* 0x000fe200078e00ff */
[----:B------:R-:W-:Y:S01]  /*9640*/  SHF.R.U64 R40, R70, 0x10, R71 ;  /* 0x0000001046287819 */ /* 0x000fe20000001247 */
[----:B------:R-:W-:Y:S01]  /*9650*/  IMAD.U32 R49, R68, 0x10000, RZ ;  /* 0x0001000044317824 */ /* 0x000fe200078e00ff */
[----:B------:R-:W-:Y:S01]  /*9660*/  SHF.R.U64 R38, R58, 0x10, R59 ;  /* 0x000000103a267819 */ /* 0x000fe2000000123b */
[----:B------:R-:W-:Y:S01]  /*9670*/  IMAD.U32 R50, R56, 0x10000, RZ ;  /* 0x0001000038327824 */ /* 0x000fe200078e00ff */
[----:B------:R-:W-:-:S02]  /*9680*/  SHF.R.U32.HI R70, RZ, 0x10, R71 ;  /* 0x00000010ff467819 */ /* 0x000fc40000011647 */
[----:B------:R-:W-:Y:S02]  /*9690*/  SHF.R.U32.HI R58, RZ, 0x10, R59 ;  /* 0x00000010ff3a7819 */ /* 0x000fe4000001163b */
[C---:B------:R-:W-:Y:S01]  /*96a0*/  PRMT R51, R150.reuse, 0x5410, R40 ;  /* 0x0000541096337816 */ /* 0x040fe20000000028 */
[CC--:B------:R-:W-:Y:S01]  /*96b0*/  FMUL.FTZ R40, R43.reuse, R49.reuse ;  /* 0x000000312b287220 */ /* 0x0c0fe20000410000 */
[----:B------:R-:W-:Y:S01]  /*96c0*/  PRMT R70, R150, 0x5432, R70 ;  /* 0x0000543296467816 */ /* 0x000fe20000000046 */
[-C--:B------:R-:W-:Y:S01]  /*96d0*/  FMUL.FTZ R43, R43, R50.reuse ;  /* 0x000000322b2b7220 */ /* 0x080fe20000410000 */
[----:B------:R-:W-:Y:S01]  /*96e0*/  PRMT R58, R148, 0x5432, R58 ;  /* 0x00005432943a7816 */ /* 0x000fe2000000003a */
[----:B------:R-:W-:Y:S01]  /*96f0*/  FFMA.FTZ R40, R41, R50, -R40 ;  /* 0x0000003229287223 */ /* 0x000fe20000010828 */
[----:B------:R-:W-:Y:S01]  /*9700*/  LOP3.LUT R44, R29, 0xffff0000, RZ, 0xc0, !PT ;  /* 0xffff00001d2c7812 */ /* 0x000fe200078ec0ff */
[----:B------:R-:W-:Y:S02]  /*9710*/  IMAD.U32 R50, R70, 0x10000, RZ ;  /* 0x0001000046327824 */ /* 0x000fe400078e00ff */
[----:B------:R-:W-:Y:S01]  /*9720*/  FFMA.FTZ R43, R41, R49, R43 ;  /* 0x00000031292b7223 */ /* 0x000fe2000001002b */
[----:B------:R-:W-:Y:S01]  /*9730*/  LOP3.LUT R68, R68, 0xffff0000, RZ, 0xc0, !PT ;  /* 0xffff000044447812 */ /* 0x000fe200078ec0ff */
[----:B------:R-:W-:Y:S01]  /*9740*/  IMAD.U32 R41, R58, 0x10000, RZ ;  /* 0x000100003a297824 */ /* 0x000fe200078e00ff */
[----:B------:R-:W-:Y:S01]  /*9750*/  LOP3.LUT R56, R56, 0xffff0000, RZ, 0xc0, !PT ;  /* 0xffff000038387812 */ /* 0x000fe200078ec0ff */
[----:B------:R-:W-:Y:S01]  /*9760*/  FMUL.FTZ R49, R47, R50 ;  /* 0x000000322f317220 */ /* 0x000fe20000410000 */
[----:B------:R-:W-:Y:S01]  /*9770*/  LOP3.LUT R42, R13, 0xffff0000, RZ, 0xc0, !PT ;  /* 0xffff00000d2a7812 */ /* 0x000fe200078ec0ff */
[-C--:B------:R-:W-:Y:S01]  /*9780*/  FMUL.FTZ R47, R47, R41.reuse ;  /* 0x000000292f2f7220 */ /* 0x080fe20000410000 */
[----:B------:R-:W-:Y:S01]  /*9790*/  PRMT R39, R151, 0x5410, R39 ;  /* 0x0000541097277816 */ /* 0x000fe20000000027 */
[C---:B------:R-:W-:Y:S01]  /*97a0*/  FMUL.FTZ R57, R44.reuse, R68 ;  /* 0x000000442c397220 */ /* 0x040fe20000410000 */
[----:B------:R-:W-:Y:S01]  /*97b0*/  LOP3.LUT R31, R31, 0xffff0000, RZ, 0xc0, !PT ;  /* 0xffff00001f1f7812 */ /* 0x000fe200078ec0ff */
[----:B------:R-:W-:Y:S01]  /*97c0*/  FMUL.FTZ R44, R44, R56 ;  /* 0x000000382c2c7220 */ /* 0x000fe20000410000 */
[----:B------:R-:W-:Y:S01]  /*97d0*/  LOP3.LUT R70, R70, 0xffff0000, RZ, 0xc0, !PT ;  /* 0xffff000046467812 */ /* 0x000fe200078ec0ff */
[----:B------:R-:W-:Y:S01]  /*97e0*/  FFMA.FTZ R49, R46, R41, -R49 ;  /* 0x000000292e317223 */ /* 0x000fe20000010831 */
[----:B------:R-:W-:Y:S01]  /*97f0*/  LOP3.LUT R58, R58, 0xffff0000, RZ, 0xc0, !PT ;  /* 0xffff00003a3a7812 */ /* 0x000fe200078ec0ff */
[----:B------:R-:W-:Y:S01]  /*9800*/  FFMA.FTZ R47, R46, R50, R47 ;  /* 0x000000322e2f7223 */ /* 0x000fe2000001002f */
[----:B------:R-:W-:Y:S01]  /*9810*/  PRMT R11, R149, 0x5410, R11 ;  /* 0x00005410950b7816 */ /* 0x000fe2000000000b */
[----:B------:R-:W-:Y:S01]  /*9820*/  IMAD.U32 R29, R28, 0x10000, RZ ;  /* 0x000100001c1d7824 */ /* 0x000fe200078e00ff */
[----:B------:R-:W-:Y:S01]  /*9830*/  LOP3.LUT R15, R15, 0xffff0000, RZ, 0xc0, !PT ;  /* 0xffff00000f0f7812 */ /* 0x000fe200078ec0ff */
[----:B------:R-:W-:Y:S01]  /*9840*/  FFMA.FTZ R57, R42, R56, -R57 ;  /* 0x000000382a397223 */ /* 0x000fe20000010839 */
[----:B------:R-:W-:Y:S01]  /*9850*/  IMAD.U32 R46, R39, 0x10000, RZ ;  /* 0x00010000272e7824 */ /* 0x000fe200078e00ff */
[----:B------:R-:W-:Y:S01]  /*9860*/  LOP3.LUT R28, R28, 0xffff0000, RZ, 0xc0, !PT ;  /* 0xffff00001c1c7812 */ /* 0x000fe200078ec0ff */
[C---:B------:R-:W-:Y:S01]  /*9870*/  FMUL.FTZ R56, R31.reuse, R70 ;  /* 0x000000461f387220 */ /* 0x040fe20000410000 */
[----:B------:R-:W-:Y:S01]  /*9880*/  FMUL.FTZ R50, R31, R58 ;  /* 0x0000003a1f327220 */ /* 0x000fe20000410000 */
[----:B------:R-:W-:Y:S01]  /*9890*/  LOP3.LUT R39, R39, 0xffff0000, RZ, 0xc0, !PT ;  /* 0xffff000027277812 */ /* 0x000fe200078ec0ff */
[----:B------:R-:W-:Y:S01]  /*98a0*/  FFMA.FTZ R44, R42, R68, R44 ;  /* 0x000000442a2c7223 */ /* 0x000fe2000001002c */
[C---:B------:R-:W-:Y:S01]  /*98b0*/  IMAD.U32 R13, R12.reuse, 0x10000, RZ ;  /* 0x000100000c0d7824 */ /* 0x040fe200078e00ff */
[----:B------:R-:W-:Y:S01]  /*98c0*/  LOP3.LUT R12, R12, 0xffff0000, RZ, 0xc0, !PT ;  /* 0xffff00000c0c7812 */ /* 0x000fe200078ec0ff */
[----:B------:R-:W-:-:S02]  /*98d0*/  IMAD.U32 R42, R11, 0x10000, RZ ;  /* 0x000100000b2a7824 */ /* 0x000fc400078e00ff */
[----:B------:R-:W-:Y:S01]  /*98e0*/  FFMA.FTZ R58, R15, R58, -R56 ;  /* 0x0000003a0f3a7223 */ /* 0x000fe20000010838 */
[----:B------:R-:W-:Y:S01]  /*98f0*/  LOP3.LUT R11, R11, 0xffff0000, RZ, 0xc0, !PT ;  /* 0xffff00000b0b7812 */ /* 0x000fe200078ec0ff */
[----:B------:R-:W-:Y:S01]  /*9900*/  FFMA.FTZ R50, R15, R70, R50 ;  /* 0x000000460f327223 */ /* 0x000fe20000010032 */
[----:B------:R-:W-:Y:S01]  /*9910*/  FMUL.FTZ R15, R28, R39 ;  /* 0x000000271c0f7220 */ /* 0x000fe20000410000 */
[C---:B------:R-:W-:Y:S01]  /*9920*/  FMUL.FTZ R56, R29.reuse, R46 ;  /* 0x0000002e1d387220 */ /* 0x040fe20000410000 */
[-C--:B------:R-:W-:Y:S01]  /*9930*/  FMUL.FTZ R29, R29, R42.reuse ;  /* 0x0000002a1d1d7220 */ /* 0x080fe20000410000 */
[----:B------:R-:W-:Y:S01]  /*9940*/  PRMT R38, R148, 0x5410, R38 ;  /* 0x0000541094267816 */ /* 0x000fe20000000026 */
[-C--:B------:R-:W-:Y:S01]  /*9950*/  FMUL.FTZ R31, R28, R11.reuse ;  /* 0x0000000b1c1f7220 */ /* 0x080fe20000410000 */
[----:B------:R-:W-:Y:S01]  /*9960*/  FFMA.FTZ R15, R12, R11, -R15 ;  /* 0x0000000b0c0f7223 */ /* 0x000fe2000001080f */
[----:B------:R-:W-:Y:S01]  /*9970*/  IMAD.U32 R11, R51, 0x10000, RZ ;  /* 0x00010000330b7824 */ /* 0x000fe200078e00ff */
[----:B------:R-:W-:Y:S01]  /*9980*/  LOP3.LUT R30, R30, 0xffff0000, RZ, 0xc0, !PT ;  /* 0xffff00001e1e7812 */ /* 0x000fe200078ec0ff */
[C---:B------:R-:W-:Y:S01]  /*9990*/  FFMA.FTZ R56, R13.reuse, R42, -R56 ;  /* 0x0000002a0d387223 */ /* 0x040fe20000010838 */
[----:B------:R-:W-:Y:S01]  /*99a0*/  FFMA.FTZ R29, R13, R46, R29 ;  /* 0x0000002e0d1d7223 */ /* 0x000fe2000001001d */
[----:B------:R-:W-:Y:S01]  /*99b0*/  LOP3.LUT R51, R51, 0xffff0000, RZ, 0xc0, !PT ;  /* 0xffff000033337812 */ /* 0x000fe200078ec0ff */
[C---:B------:R-:W-:Y:S01]  /*99c0*/  IMAD.U32 R28, R38.reuse, 0x10000, RZ ;  /* 0x00010000261c7824 */ /* 0x040fe200078e00ff */
[----:B------:R-:W-:Y:S01]  /*99d0*/  LOP3.LUT R13, R38, 0xffff0000, RZ, 0xc0, !PT ;  /* 0xffff0000260d7812 */ /* 0x000fe200078ec0ff */
[----:B------:R-:W-:Y:S01]  /*99e0*/  FFMA.FTZ R12, R12, R39, R31 ;  /* 0x000000270c0c7223 */ /* 0x000fe2000001001f */
[----:B------:R-:W-:Y:S01]  /*99f0*/  LOP3.LUT R14, R14, 0xffff0000, RZ, 0xc0, !PT ;  /* 0xffff00000e0e7812 */ /* 0x000fe200078ec0ff */
        /* <DEDUP_REMOVED lines=21> */
.L_x_6012:
[----:B------:R-:W-:Y:S05]  /*9b50*/  BSYNC B2 ;  /* 0x0000000000027941 */ /* 0x000fea0003800000 */
.L_x_6011:
[----:B-1----:R1:W-:Y:S04]  /*9b60*/  ST.E.128 desc[UR60][R34.64], R12 ;  /* 0x0000000c22007985 */ /* 0x0023e8000c101d3c */
[----:B---3--:R1:W-:Y:S02]  /*9b70*/  @!P3 ST.E.128 desc[UR60][R36.64], R28 ;  /* 0x0000001c2400b985 */ /* 0x0083e4000c101d3c */
.L_x_6010:
[----:B------:R-:W-:Y:S05]  /*9b80*/  BSYNC B1 ;  /* 0x0000000000017941 */ /* 0x000fea0003800000 */
.L_x_6009:
[----:B------:R-:W-:-:S13]  /*9b90*/  ISETP.NE.AND P3, PT, R10, RZ, PT ;  /* 0x000000ff0a00720c */ /* 0x000fda0003f65270 */
[----:B------:R-:W-:Y:S05]  /*9ba0*/  @!P3 BRA `(.L_x_5961) ;  /* 0x0000000c00c8b947 */ /* 0x000fea0003800000 */
[----:B0-----:R-:W3:Y:S01]  /*9bb0*/  LDL R11, [R1] ;  /* 0x00000000010b7983 */ /* 0x001ee20000100800 */
[----:B-1----:R-:W-:Y:S01]  /*9bc0*/  SHF.R.U32.HI R14, RZ, 0x3, R217 ;  /* 0x00000003ff0e7819 */ /* 0x002fe200000116d9 */
[----:B------:R-:W-:Y:S01]  /*9bd0*/  BSSY B1, `(.L_x_6013) ;  /* 0x0000074000017945 */ /* 0x000fe20003800000 */
[----:B------:R-:W-:-:S04]  /*9be0*/  LEA R34, P3, R7, R117, 0x1 ;  /* 0x0000007507227211 */ /* 0x000fc800078608ff */
[----:B------:R-:W-:Y:S02]  /*9bf0*/  LEA.HI.X R35, R7, R116, R106, 0x1, P3 ;  /* 0x0000007407237211 */ /* 0x000fe400018f0c6a */
[----:B------:R-:W-:Y:S02]  /*9c00*/  ISETP.GE.AND P3, PT, R192, R118, PT ;  /* 0x00000076c000720c */ /* 0x000fe40003f66270 */
[----:B---3--:R-:W-:-:S04]  /*9c10*/  LOP3.LUT P4, RZ, R11, 0x1, RZ, 0xc0, !PT ;  /* 0x000000010bff7812 */ /* 0x008fc8000788c0ff */
[----:B------:R-:W-:-:S04]  /*9c20*/  SEL R133, R119, R133, !P4 ;  /* 0x0000008577857207 */ /* 0x000fc80006000000 */
[----:B----4-:R-:W-:-:S04]  /*9c30*/  SHF.R.S32.HI R12, RZ, 0x1f, R133 ;  /* 0x0000001fff0c7819 */ /* 0x010fc80000011485 */
[----:B------:R-:W-:-:S04]  /*9c40*/  LEA.HI R133, R12, R133, RZ, 0x4 ;  /* 0x000000850c857211 */ /* 0x000fc800078f20ff */
[----:B------:R-:W-:-:S04]  /*9c50*/  LEA.HI.SX32 R133, R133, R110, 0x1c ;  /* 0x0000006e85857211 */ /* 0x000fc800078fe2ff */
        /* <DEDUP_REMOVED lines=17> */
[--C-:B------:R-:W-:Y:S01]  /*9d70*/  SHF.R.U64 R45, R64, 0x10, R65.reuse ;  /* 0x00000010402d7819 */ /* 0x100fe20000001241 */
[----:B0-----:R-:W-:Y:S01]  /*9d80*/  IMAD.U32 R41, R13, 0x10000, RZ ;  /* 0x000100000d297824 */ /* 0x001fe200078e00ff */
[----:B------:R-:W-:Y:S01]  /*9d90*/  SHF.R.U32.HI R65, RZ, 0x10, R65 ;  /* 0x00000010ff417819 */ /* 0x000fe20000011641 */
[----:B------:R-:W-:Y:S01]  /*9da0*/  IMAD.U32 R46, R31, 0x10000, RZ ;  /* 0x000100001f2e7824 */ /* 0x000fe200078e00ff */
[----:B------:R-:W-:Y:S01]  /*9db0*/  SHF.R.U64 R40, R52, 0x10, R53 ;  /* 0x0000001034287819 */ /* 0x000fe20000001235 */
[----:B------:R-:W-:Y:S01]  /*9dc0*/  IMAD.U32 R39, R15, 0x10000, RZ ;  /* 0x000100000f277824 */ /* 0x000fe200078e00ff */
[----:B------:R-:W-:Y:S02]  /*9dd0*/  PRMT R42, R140, 0x5432, R49 ;  /* 0x000054328c2a7816 */ /* 0x000fe40000000031 */
[----:B------:R-:W-:-:S02]  /*9de0*/  SHF.R.U32.HI R52, RZ, 0x10, R53 ;  /* 0x00000010ff347819 */ /* 0x000fc40000011635 */
[----:B------:R-:W-:Y:S02]  /*9df0*/  PRMT R49, R142, 0x5432, R65 ;  /* 0x000054328e317816 */ /* 0x000fe40000000041 */
[C---:B------:R-:W-:Y:S02]  /*9e00*/  PRMT R40, R139.reuse, 0x5432, R40 ;  /* 0x000054328b287816 */ /* 0x040fe40000000028 */
[----:B------:R-:W-:Y:S01]  /*9e10*/  PRMT R139, R139, 0x5410, R52 ;  /* 0x000054108b8b7816 */ /* 0x000fe20000000034 */
[----:B------:R-:W-:Y:S01]  /*9e20*/  IMAD.U32 R50, R49, 0x10000, RZ ;  /* 0x0001000031327824 */ /* 0x000fe200078e00ff */
[--C-:B------:R-:W-:Y:S02]  /*9e30*/  SHF.R.U64 R44, R66, 0x10, R67.reuse ;  /* 0x00000010422c7819 */ /* 0x100fe40000001243 */
[----:B------:R-:W-:Y:S01]  /*9e40*/  SHF.R.U32.HI R66, RZ, 0x10, R67 ;  /* 0x00000010ff427819 */ /* 0x000fe20000011643 */
[----:B------:R-:W-:Y:S01]  /*9e50*/  IMAD.U32 R48, R139, 0x10000, RZ ;  /* 0x000100008b307824 */ /* 0x000fe200078e00ff */
[----:B------:R-:W-:Y:S01]  /*9e60*/  SHF.R.U32.HI R55, RZ, 0x10, R55 ;  /* 0x00000010ff377819 */ /* 0x000fe20000011637 */
[----:B------:R-:W-:Y:S01]  /*9e70*/  FMUL.FTZ R52, R47, R50 ;  /* 0x000000322f347220 */ /* 0x000fe20000410000 */
[----:B------:R-:W-:Y:S01]  /*9e80*/  PRMT R66, R141, 0x5432, R66 ;  /* 0x000054328d427816 */ /* 0x000fe20000000042 */
[----:B------:R-:W-:Y:S01]  /*9e90*/  FMUL.FTZ R54, R47, R48 ;  /* 0x000000302f367220 */ /* 0x000fe20000410000 */
[----:B------:R-:W-:-:S02]  /*9ea0*/  PRMT R140, R140, 0x5410, R55 ;  /* 0x000054108c8c7816 */ /* 0x000fc40000000037 */
[----:B------:R-:W-:Y:S01]  /*9eb0*/  PRMT R142, R142, 0x5410, R45 ;  /* 0x000054108e8e7816 */ /* 0x000fe2000000002d */
[----:B------:R-:W-:Y:S01]  /*9ec0*/  FFMA.FTZ R45, R41, R48, -R52 ;  /* 0x00000030292d7223 */ /* 0x000fe20000010834 */
[----:B------:R-:W-:Y:S01]  /*9ed0*/  LOP3.LUT R43, R29, 0xffff0000, RZ, 0xc0, !PT ;  /* 0xffff00001d2b7812 */ /* 0x000fe200078ec0ff */
        /* <DEDUP_REMOVED lines=8> */
[-C--:B------:R-:W-:Y:S01]  /*9f60*/  FMUL.FTZ R43, R43, R48.reuse ;  /* 0x000000302b2b7220 */ /* 0x080fe20000410000 */
[----:B------:R-:W-:Y:S01]  /*9f70*/  FMUL.FTZ R50, R46, R51 ;  /* 0x000000332e327220 */ /* 0x000fe20000410000 */
[----:B------:R-:W-:Y:S01]  /*9f80*/  LOP3.LUT R66, R66, 0xffff0000, RZ, 0xc0, !PT ;  /* 0xffff000042427812 */ /* 0x000fe200078ec0ff */
[----:B------:R-:W-:Y:S01]  /*9f90*/  FMUL.FTZ R52, R46, R47 ;  /* 0x0000002f2e347220 */ /* 0x000fe20000410000 */
[C---:B------:R-:W-:Y:S01]  /*9fa0*/  FFMA.FTZ R48, R38.reuse, R48, -R53 ;  /* 0x0000003026307223 */ /* 0x040fe20000010835 */
[----:B------:R-:W-:Y:S01]  /*9fb0*/  FFMA.FTZ R38, R38, R49, R43 ;  /* 0x0000003126267223 */ /* 0x000fe2000001002b */
[----:B------:R-:W-:Y:S01]  /*9fc0*/  LOP3.LUT R46, R140, 0xffff0000, RZ, 0xc0, !PT ;  /* 0xffff00008c2e7812 */ /* 0x000fe200078ec0ff */
[----:B------:R-:W-:Y:S01]  /*9fd0*/  FFMA.FTZ R43, R39, R47, -R50 ;  /* 0x0000002f272b7223 */ /* 0x000fe20000010832 */
[----:B------:R-:W-:Y:S01]  /*9fe0*/  LOP3.LUT R36, R15, 0xffff0000, RZ, 0xc0, !PT ;  /* 0xffff00000f247812 */ /* 0x000fe200078ec0ff */
[----:B------:R-:W-:Y:S01]  /*9ff0*/  FFMA.FTZ R39, R39, R51, R52 ;  /* 0x0000003327277223 */ /* 0x000fe20000010034 */
[----:B------:R-:W-:Y:S01]  /*a000*/  FMUL.FTZ R47, R31, R66 ;  /* 0x000000421f2f7220 */ /* 0x000fe20000410000 */
[----:B------:R-:W-:-:S02]  /*a010*/  IMAD.U32 R29, R28, 0x10000, RZ ;  /* 0x000100001c1d7824 */ /* 0x000fc400078e00ff */
[-C--:B------:R-:W-:Y:S01]  /*a020*/  FMUL.FTZ R49, R31, R46.reuse ;  /* 0x0000002e1f317220 */ /* 0x080fe20000410000 */
[----:B------:R-:W-:Y:S02]  /*a030*/  IMAD.U32 R52, R142, 0x10000, RZ ;  /* 0x000100008e347824 */ /* 0x000fe400078e00ff */
[----:B------:R-:W-:Y:S01]  /*a040*/  FFMA.FTZ R46, R36, R46, -R47 ;  /* 0x0000002e242e7223 */ /* 0x000fe2000001082f */
[C---:B------:R-:W-:Y:S01]  /*a050*/  IMAD.U32 R50, R40.reuse, 0x10000, RZ ;  /* 0x0001000028327824 */ /* 0x040fe200078e00ff */
[----:B------:R-:W-:Y:S01]  /*a060*/  LOP3.LUT R31, R40, 0xffff0000, RZ, 0xc0, !PT ;  /* 0xffff0000281f7812 */ /* 0x000fe200078ec0ff */
[C---:B------:R-:W-:Y:S01]  /*a070*/  FMUL.FTZ R40, R29.reuse, R52 ;  /* 0x000000341d287220 */ /* 0x040fe20000410000 */
[----:B------:R-:W-:Y:S01]  /*a080*/  SHF.L.U32 R13, R12, 0x10, RZ ;  /* 0x000000100c0d7819 */ /* 0x000fe200000006ff */
[----:B------:R-:W-:Y:S01]  /*a090*/  FMUL.FTZ R29, R29, R50 ;  /* 0x000000321d1d7220 */ /* 0x000fe20000410000 */
[----:B------:R-:W-:Y:S01]  /*a0a0*/  LOP3.LUT R28, R28, 0xffff0000, RZ, 0xc0, !PT ;  /* 0xffff00001c1c7812 */ /* 0x000fe200078ec0ff */
[----:B------:R-:W-:Y:S01]  /*a0b0*/  FFMA.FTZ R66, R36, R66, R49 ;  /* 0x0000004224427223 */ /* 0x000fe20000010031 */
[----:B------:R-:W-:Y:S01]  /*a0c0*/  LOP3.LUT R47, R142, 0xffff0000, RZ, 0xc0, !PT ;  /* 0xffff00008e2f7812 */ /* 0x000fe200078ec0ff */
[----:B------:R-:W-:Y:S01]  /*a0d0*/  IMAD.U32 R15, R14, 0x10000, RZ ;  /* 0x000100000e0f7824 */ /* 0x000fe200078e00ff */
[----:B------:R-:W-:Y:S01]  /*a0e0*/  PRMT R44, R141, 0x5410, R44 ;  /* 0x000054108d2c7816 */ /* 0x000fe2000000002c */
[C---:B------:R-:W-:Y:S01]  /*a0f0*/  FFMA.FTZ R40, R13.reuse, R50, -R40 ;  /* 0x000000320d287223 */ /* 0x040fe20000010828 */
[----:B------:R-:W-:Y:S01]  /*a100*/  LOP3.LUT R12, R12, 0xffff0000, RZ, 0xc0, !PT ;  /* 0xffff00000c0c7812 */ /* 0x000fe200078ec0ff */
[----:B------:R-:W-:Y:S01]  /*a110*/  FMUL.FTZ R49, R28, R47 ;  /* 0x0000002f1c317220 */ /* 0x000fe20000410000 */
[----:B------:R-:W-:Y:S01]  /*a120*/  LOP3.LUT R37, R14, 0xffff0000, RZ, 0xc0, !PT ;  /* 0xffff00000e257812 */ /* 0x000fe200078ec0ff */
        /* <DEDUP_REMOVED lines=30> */
.L_x_6014:
[----:B------:R-:W-:Y:S05]  /*a310*/  BSYNC B1 ;  /* 0x0000000000017941 */ /* 0x000fea0003800000 */
.L_x_6013:
[----:B0-----:R0:W-:Y:S01]  /*a320*/  ST.E.128 desc[UR60][R34.64], R12 ;  /* 0x0000000c22007985 */ /* 0x0011e2000c101d3c */
[----:B------:R-:W-:-:S13]  /*a330*/  ISETP.GE.AND P3, PT, R11, R132, PT ;  /* 0x000000840b00720c */ /* 0x000fda0003f66270 */
[----:B------:R-:W-:Y:S05]  /*a340*/  @P3 BRA `(.L_x_5961) ;  /* 0x0000000400e03947 */ /* 0x000fea0003800000 */
[----:B------:R-:W-:-:S05]  /*a350*/  IMAD.WIDE R32, R11, 0x2, R32 ;  /* 0x000000020b207825 */ /* 0x000fca00078e0220 */
[----:B-1----:R1:W-:Y:S01]  /*a360*/  ST.E.128 desc[UR60][R32.64], R28 ;  /* 0x0000001c20007985 */ /* 0x0023e2000c101d3c */
[----:B------:R-:W-:Y:S05]  /*a370*/  BRA `(.L_x_5961) ;  /* 0x0000000400d47947 */ /* 0x000fea0003800000 */
.L_x_5926:
[----:B------:R-:W2:Y:S02]  /*a380*/  LDL R11, [R1+0x4] ;  /* 0x00000400010b7983 */ /* 0x000ea40000100800 */
[----:B--2---:R-:W-:-:S13]  /*a390*/  R2UR UR4, R11 ;  /* 0x000000000b0472ca */ /* 0x004fda00000e0000 */
[----:B------:R-:W-:-:S06]  /*a3a0*/  UISETP.NE.AND UP0, UPT, UR4, 0x3, UPT ;  /* 0x000000030400788c */ /* 0x000fcc000bf05270 */
[----:B------:R-:W-:-:S13]  /*a3b0*/  PLOP3.LUT P2, PT, PT, PT, UP0, 0x80, 0x0 ;  /* 0x000000000000781c */ /* 0x000fda0003f4f008 */
[----:B------:R-:W-:Y:S05]  /*a3c0*/  @!P2 BRA `(.L_x_6015) ;  /* 0x000000000004a947 */ /* 0x000fea0003800000 */
[----:B------:R-:W-:Y:S01]  /*a3d0*/  BPT.TRAP 0x1 ;  /* 0x000000040000795c */ /* 0x000fe20000300000 */
.L_x_6015:
[----:B------:R-:W-:Y:S01]  /*a3e0*/  IMAD R86, R18, 0x8, R2 ;  /* 0x0000000812567824 */ /* 0x000fe200078e0202 */
[----:B------:R-:W-:Y:S01]  /*a3f0*/  SHF.L.U32 R87, R205, 0x1f, RZ ;  /* 0x0000001fcd577819 */ /* 0x000fe200000006ff */
[----:B------:R-:W-:Y:S01]  /*a400*/  BSSY B1, `(.L_x_6016) ;  /* 0x0000004000017945 */ /* 0x000fe20003800000 */
[----:B------:R-:W-:Y:S02]  /*a410*/  SHF.R.S32.HI R79, RZ, 0x1f, R76 ;  /* 0x0000001fff4f7819 */ /* 0x000fe4000001144c */
[----:B------:R-:W0:Y:S02]  /*a420*/  SYNCS.PHASECHK.TRANS64.TRYWAIT P3, [R86+URZ+0x30890], R87 ;  /* 0x03089057560075a7 */ /* 0x000e24000806017f */
[----:B0-----:R-:W-:Y:S05]  /*a430*/  @!P3 BRA `(.L_x_6017) ;  /* 0x000001e80030b947 */ /* 0x001fea0003800000 */
.L_x_6304:
[----:B------:R-:W-:Y:S05]  /*a440*/  BSYNC B1 ;  /* 0x0000000000017941 */ /* 0x000fea0003800000 */
.L_x_6016:
        /* <DEDUP_REMOVED lines=25> */
.L_x_6308:
        /* <DEDUP_REMOVED lines=37> */
.L_x_6020:
[----:B------:R-:W-:Y:S05]  /*a830*/  BSYNC B1 ;  /* 0x0000000000017941 */ /* 0x000fea0003800000 */
.L_x_6019:
[----:B------:R-:W-:-:S03]  /*a840*/  UMOV UR4, 0xffffffff ;  /* 0xffffffff00047882 */ /* 0x000fc60000000000 */
[----:B------:R-:W-:Y:S05]  /*a850*/  BRA.DIV UR4, `(.L_x_6021) ;  /* 0x000001e604887947 */ /* 0x000fea000b800000 */
[----:B--2---:R2:W0:Y:S04]  /*a860*/  SHFL.IDX PT, R36, R35, 0x1, 0x1c1f ;  /* 0x003c1f0023247f89 */ /* 0x00442800000e0000 */
[----:B---3--:R2:W3:Y:S02]  /*a870*/  SHFL.IDX PT, R37, R34, 0x1, 0x1c1f ;  /* 0x003c1f0022257f89 */ /* 0x0084e400000e0000 */
.L_x_6312:
        /* <DEDUP_REMOVED lines=23> */
[----:B------:R-:W-:Y:S02]  /*a9f0*/  @!P5 IMAD.SHL.U32 R11, R199, 0x8, RZ ;  /* 0x00000008c70bd824 */ /* 0x000fe400078e00ff */
[----:B0-----:R-:W-:Y:S02]  /*aa00*/  @!P5 IMAD.MOV.U32 R32, RZ, RZ, R37 ;  /* 0x000000ffff20d224 */ /* 0x001fe400078e0025 */
[----:B------:R-:W-:Y:S02]  /*aa10*/  @!P5 IMAD.MOV.U32 R33, RZ, RZ, R36 ;  /* 0x000000ffff21d224 */ /* 0x000fe400078e0024 */
        /* <DEDUP_REMOVED lines=11> */
.L_x_5961:
[----:B------:R-:W-:Y:S05]  /*aad0*/  BSYNC B0 ;  /* 0x0000000000007941 */ /* 0x000fea0003800000 */
.L_x_5925:
        /* <DEDUP_REMOVED lines=17> */
.L_x_6023:
[----:B------:R-:W-:Y:S05]  /*abf0*/  BSYNC B0 ;  /* 0x0000000000007941 */ /* 0x000fea0003800000 */
.L_x_6022:
[----:B------:R-:W3:Y:S01]  /*ac00*/  SYNCS.PHASECHK.TRANS64.TRYWAIT P2, [R86+URZ+0x308b0], R87 ;  /* 0x0308b057560075a7 */ /* 0x000ee2000804017f */
[----:B------:R-:W-:Y:S04]  /*ac10*/  BSSY B0, `(.L_x_6024) ;  /* 0x0000002000007945 */ /* 0x000fe80003800000 */
[----:B---3--:R-:W-:Y:S05]  /*ac20*/  @!P2 BRA `(.L_x_6025) ;  /* 0x000001e000e0a947 */ /* 0x008fea0003800000 */
.L_x_6313:
[----:B------:R-:W-:Y:S05]  /*ac30*/  BSYNC B0 ;  /* 0x0000000000007941 */ /* 0x000fea0003800000 */
.L_x_6024:
[----:B------:R-:W-:Y:S01]  /*ac40*/  ULDC.64 UR4, c[0x0][0x328] ;  /* 0x0000ca0000047ab9 */ /* 0x000fe20000000a00 */
[----:B------:R-:W-:Y:S01]  /*ac50*/  ULDC.64 UR6, c[0x0][0x318] ;  /* 0x0000c60000067ab9 */ /* 0x000fe20000000a00 */
[----:B------:R-:W-:Y:S01]  /*ac60*/  IMAD R79, R79, UR4, RZ ;  /* 0x000000044f4f7c24 */ /* 0x000fe2000f8e02ff */
[----:B------:R-:W-:Y:S01]  /*ac70*/  BSSY B0, `(.L_x_6026) ;  /* 0x0000034000007945 */ /* 0x000fe20003800000 */
[----:B-1--4-:R-:W-:-:S04]  /*ac80*/  IMAD.WIDE.U32 R12, R76, UR4, RZ ;  /* 0x000000044c0c7c25 */ /* 0x012fc8000f8e00ff */
        /* <DEDUP_REMOVED lines=15> */
[----:B------:R0:W4:Y:S10]  /*ad80*/  SHFL.IDX PT, R33, R11, RZ, 0x1c1f ;  /* 0x001c1fff0b217589 */ /* 0x00013400000e0000 */
[----:B0-----:R-:W-:Y:S05]  /*ad90*/  @!P2 BRA `(.L_x_6027) ;  /* 0x000000000084a947 */ /* 0x001fea0003800000 */
[----:B------:R-:W-:Y:S02]  /*ada0*/  ULDC UR4, c[0x0][0x2f4] ;  /* 0x0000bd0000047ab9 */ /* 0x000fe40000000800 */
[----:B------:R-:W-:Y:S02]  /*adb0*/  ISETP.GE.AND P5, PT, R16, UR4, PT ;  /* 0x0000000410007c0c */ /* 0x000fe4000bfa6270 */
[----:B------:R-:W-:-:S11]  /*adc0*/  ISETP.GE.AND P4, PT, R22, UR4, PT ;  /* 0x0000000416007c0c */ /* 0x000fd6000bf86270 */
[----:B------:R-:W0:Y:S01]  /*add0*/  @!P5 LDS.128 R12, [R77] ;  /* 0x000000004d0cd984 */ /* 0x000e220000000c00 */
[----:B-12---:R-:W-:-:S04]  /*ade0*/  @!P5 LEA R34, P2, R16, R32, 0x1 ;  /* 0x000000201022d211 */ /* 0x006fc800078408ff */
[----:B----4-:R-:W-:Y:S02]  /*adf0*/  @!P5 LEA.HI.X R35, R16, R33, R17, 0x1, P2 ;  /* 0x000000211023d211 */ /* 0x010fe400010f0c11 */
        /* <DEDUP_REMOVED lines=27> */
.L_x_6027:
[----:B------:R-:W-:Y:S05]  /*afb0*/  BSYNC B0 ;  /* 0x0000000000007941 */ /* 0x000fea0003800000 */
.L_x_6026:
[----:B------:R-:W-:Y:S01]  /*afc0*/  ISETP.GE.AND P2, PT, R85, 0x41, PT ;  /* 0x000000415500780c */ /* 0x000fe20003f46270 */
[----:B0---4-:R0:W4:Y:S01]  /*afd0*/  SHFL.IDX PT, R33, R11, 0x1, 0x1c1f ;  /* 0x003c1f000b217f89 */ /* 0x01112200000e0000 */
[----:B------:R-:W-:Y:S03]  /*afe0*/  BSSY B0, `(.L_x_6028) ;  /* 0x0000024000007945 */ /* 0x000fe60003800000 */
[----:B-1----:R0:W1:Y:S08]  /*aff0*/  SHFL.IDX PT, R32, R27, 0x1, 0x1c1f ;  /* 0x003c1f001b207f89 */ /* 0x00207000000e0000 */
[----:B0-----:R-:W-:Y:S05]  /*b000*/  @!P2 BRA `(.L_x_6029) ;  /* 0x000000000084a947 */ /* 0x001fea0003800000 */
[----:B------:R-:W-:Y:S02]  /*b010*/  ULDC UR4, c[0x0][0x2f4] ;  /* 0x0000bd0000047ab9 */ /* 0x000fe40000000800 */
[----:B------:R-:W-:Y:S02]  /*b020*/  ISETP.GE.AND P5, PT, R16, UR4, PT ;  /* 0x0000000410007c0c */ /* 0x000fe4000bfa6270 */
[----:B------:R-:W-:-:S11]  /*b030*/  ISETP.GE.AND P4, PT, R22, UR4, PT ;  /* 0x0000000416007c0c */ /* 0x000fd6000bf86270 */
[----:B------:R-:W0:Y:S01]  /*b040*/  @!P5 LDS.128 R12, [R77+0x2000] ;  /* 0x002000004d0cd984 */ /* 0x000e220000000c00 */
        /* <DEDUP_REMOVED lines=29> */
.L_x_6029:
[----:B------:R-:W-:Y:S05]  /*b220*/  BSYNC B0 ;  /* 0x0000000000007941 */ /* 0x000fea0003800000 */
.L_x_6028:
[----:B------:R-:W5:Y:S01]  /*b230*/  LDL R11, [R1] ;  /* 0x00000000010b7983 */ /* 0x000f620000100800 */
[----:B---3--:R-:W-:Y:S01]  /*b240*/  @!P3 VIADD R86, R86, 0x308c0 ;  /* 0x000308c05656b836 */ /* 0x008fe20000000000 */
[----:B------:R-:W-:Y:S01]  /*b250*/  PLOP3.LUT P2, PT, PT, PT, PT, 0x8, 0x0 ;  /* 0x000000000000781c */ /* 0x000fe20003f4e170 */
[----:B------:R-:W-:Y:S01]  /*b260*/  VIADD R18, R18, 0x1 ;  /* 0x0000000112127836 */ /* 0x000fe20000000000 */
[----:B------:R-:W-:Y:S01]  /*b270*/  @!PT LDS RZ, [RZ] ;  /* 0x00000000fffff984 */ /* 0x000fe20000000800 */
[----:B------:R-:W-:Y:S01]  /*b280*/  @!PT LDS RZ, [RZ] ;  /* 0x00000000fffff984 */ /* 0x000fe20000000800 */
[----:B------:R-:W-:Y:S01]  /*b290*/  @!PT LDS RZ, [RZ] ;  /* 0x00000000fffff984 */ /* 0x000fe20000000800 */
[----:B------:R-:W-:Y:S01]  /*b2a0*/  @!PT LDS RZ, [RZ] ;  /* 0x00000000fffff984 */ /* 0x000fe20000000800 */
[----:B------:R3:W-:Y:S06]  /*b2b0*/  MEMBAR.ALL.CTA ;  /* 0x0000000000007992 */ /* 0x0007ec0000008000 */
[----:B---3--:R-:W3:Y:S01]  /*b2c0*/  FENCE.VIEW.ASYNC.S ;  /* 0x00000000000073c6 */ /* 0x008ee20000000000 */
[----:B------:R-:W-:Y:S01]  /*b2d0*/  @!P3 PRMT R86, RZ, 0x654, R86 ;  /* 0x00000654ff56b816 */ /* 0x000fe20000000056 */
[----:B---3--:R3:W-:Y:S06]  /*b2e0*/  BAR.SYNC.DEFER_BLOCKING R137, 0x80 ;  /* 0x000200890000751d */ /* 0x0087ec0000010000 */
[----:B------:R3:W-:Y:S01]  /*b2f0*/  @!P3 SYNCS.ARRIVE.TRANS64.RED.A1T0 RZ, [R86+URZ], RZ ;  /* 0x000000ff56ffb9a7 */ /* 0x0007e2000810043f */
[----:B------:R-:W-:-:S04]  /*b300*/  ISETP.NE.AND P3, PT, R18, 0x2, PT ;  /* 0x000000021200780c */ /* 0x000fc80003f65270 */
[----:B------:R-:W-:Y:S02]  /*b310*/  SEL R12, RZ, 0x1, P3 ;  /* 0x00000001ff0c7807 */ /* 0x000fe40001800000 */
[----:B------:R-:W-:Y:S02]  /*b320*/  SEL R18, R18, RZ, P3 ;  /* 0x000000ff12127207 */ /* 0x000fe40001800000 */
[----:B------:R-:W-:Y:S02]  /*b330*/  LOP3.LUT R205, R205, R12, RZ, 0x3c, !PT ;  /* 0x0000000ccdcd7212 */ /* 0x000fe400078e3cff */
[----:B-----5:R-:W-:-:S13]  /*b340*/  LOP3.LUT P4, RZ, R11, 0x2, RZ, 0xc0, !PT ;  /* 0x000000020bff7812 */ /* 0x020fda000788c0ff */
[----:B---3--:R-:W-:Y:S05]  /*b350*/  @P4 BRA `(.L_x_6030) ;  /* 0xffffff74008c4947 */ /* 0x008fea000383ffff */
.L_x_5920:
[----:B------:R-:W3:Y:S01]  /*b360*/  LDC R0, c[0x0][0x448] ;  /* 0x00011200ff007b82 */ /* 0x000ee20000000800 */
[----:B------:R-:W-:Y:S01]  /*b370*/  BSSY B0, `(.L_x_6031) ;  /* 0x0000011000007945 */ /* 0x000fe20003800000 */
[----:B--2---:R-:W-:Y:S01]  /*b380*/  IMAD.MOV.U32 R80, RZ, RZ, RZ ;  /* 0x000000ffff507224 */ /* 0x004fe200078e00ff */
[----:B---3--:R-:W-:Y:S01]  /*b390*/  ISETP.NE.AND P0, PT, R0, 0x1, PT ;  /* 0x000000010000780c */ /* 0x008fe20003f05270 */
[----:B------:R-:W-:-:S12]  /*b3a0*/  VIADD R0, R226, 0x7f ;  /* 0x0000007fe2007836 */ /* 0x000fd80000000000 */
[----:B------:R-:W2:Y:S08]  /*b3b0*/  @P0 LDC R3, c[0x0][0x44c] ;  /* 0x00011300ff030b82 */ /* 0x000eb00000000800 */
[----:B------:R-:W3:Y:S01]  /*b3c0*/  @P0 LDC R4, c[0x0][0x450] ;  /* 0x00011400ff040b82 */ /* 0x000ee20000000800 */
[----:B--2---:R-:W-:-:S05]  /*b3d0*/  @P0 IMAD.HI.U32 R3, R0, R3, RZ ;  /* 0x0000000300030227 */ /* 0x004fca00078e00ff */
        /* <DEDUP_REMOVED lines=8> */
[----:B------:R-:W2:Y:S02]  /*b460*/  FENCE.VIEW.ASYNC.G ;  /* 0x00000000000073c6 */ /* 0x000ea40000000100 */
[----:B--2---:R-:W-:Y:S06]  /*b470*/  BAR.ARV 0xc, 0x180 ;  /* 0x0306000000007b1d */ /* 0x004fec0000002000 */
.L_x_6032:
[----:B------:R-:W-:Y:S05]  /*b480*/  BSYNC B0 ;  /* 0x0000000000007941 */ /* 0x000fea0003800000 */
.L_x_6031:
        /* <DEDUP_REMOVED lines=8> */
[----:B------:R-:W2:Y:S01]  /*b510*/  I2F.RP R3, R6 ;  /* 0x0000000600037306 */ /* 0x000ea20000209400 */
[-C--:B------:R-:W-:Y:S02]  /*b520*/  IABS R10, R9.reuse ;  /* 0x00000009000a7213 */ /* 0x080fe40000000000 */
[----:B------:R-:W-:Y:S02]  /*b530*/  IABS R8, R0 ;  /* 0x0000000000087213 */ /* 0x000fe40000000000 */
[----:B------:R-:W-:-:S04]  /*b540*/  LOP3.LUT R0, R0, R9, RZ, 0x3c, !PT ;  /* 0x0000000900007212 */ /* 0x000fc800078e3cff */
[----:B------:R-:W-:Y:S01]  /*b550*/  ISETP.GE.AND P2, PT, R0, RZ, PT ;  /* 0x000000ff0000720c */ /* 0x000fe20003f46270 */
[----:B--2---:R-:W2:Y:S02]  /*b560*/  MUFU.RCP R3, R3 ;  /* 0x0000000300037308 */ /* 0x004ea40000001000 */
[----:B--2---:R-:W-:Y:S02]  /*b570*/  VIADD R4, R3, 0xffffffe ;  /* 0x0ffffffe03047836 */ /* 0x004fe40000000000 */
[----:B------:R-:W-:-:S04]  /*b580*/  IMAD.MOV R3, RZ, RZ, -R10 ;  /* 0x000000ffff037224 */ /* 0x000fc800078e0a0a */
[----:B------:R2:W3:Y:S02]  /*b590*/  F2I.FTZ.U32.TRUNC.NTZ R5, R4 ;  /* 0x0000000400057305 */ /* 0x0004e4000021f000 */
[----:B--2---:R-:W-:Y:S02]  /*b5a0*/  IMAD.MOV.U32 R4, RZ, RZ, RZ ;  /* 0x000000ffff047224 */ /* 0x004fe400078e00ff */
        /* <DEDUP_REMOVED lines=14> */
.L_x_6034:
[----:B------:R-:W-:Y:S05]  /*b690*/  BSYNC B0 ;  /* 0x0000000000007941 */ /* 0x000fea0003800000 */
.L_x_6033:
        /* <DEDUP_REMOVED lines=23> */
[----:B0-----:R-:W-:Y:S02]  /*b810*/  CS2R R78, SRZ ;  /* 0x00000000004e7805 */ /* 0x001fe4000001ff00 */
        /* <DEDUP_REMOVED lines=22> */
[----:B-1--4-:R-:W-:Y:S02]  /*b980*/  CS2R R32, SRZ ;  /* 0x0000000000207805 */ /* 0x012fe4000001ff00 */
[----:B------:R-:W-:Y:S02]  /*b990*/  CS2R R30, SRZ ;  /* 0x00000000001e7805 */ /* 0x000fe4000001ff00 */
[----:B------:R-:W-:-:S02]  /*b9a0*/  CS2R R28, SRZ ;  /* 0x00000000001c7805 */ /* 0x000fc4000001ff00 */
[----:B------:R-:W-:Y:S02]  /*b9b0*/  CS2R R26, SRZ ;  /* 0x00000000001a7805 */ /* 0x000fe4000001ff00 */
[----:B------:R-:W-:Y:S01]  /*b9c0*/  CS2R R24, SRZ ;  /* 0x0000000000187805 */ /* 0x000fe2000001ff00 */
[----:B--2---:R-:W-:-:S05]  /*b9d0*/  IMAD R225, R0, R80, RZ ;  /* 0x0000005000e17224 */ /* 0x004fca00078e02ff */
[----:B------:R-:W-:-:S04]  /*b9e0*/  VIADDMNMX R80, R225, R80, R136, PT ;  /* 0x00000050e1507246 */ /* 0x000fc80003800188 */
[----:B------:R-:W-:-:S13]  /*b9f0*/  ISETP.GT.AND P1, PT, R80, R225, PT ;  /* 0x000000e15000720c */ /* 0x000fda0003f24270 */
[----:B------:R-:W-:Y:S05]  /*ba00*/  @!P1 BRA `(.L_x_6035) ;  /* 0x00000110007c9947 */ /* 0x000fea0003800000 */
[----:B------:R-:W2:Y:S02]  /*ba10*/  LDL R0, [R1+0x58] ;  /* 0x0000580001007983 */ /* 0x000ea40000100800 */
[----:B--2---:R-:W-:Y:S02]  /*ba20*/  R2UR UR4, R0 ;  /* 0x00000000000472ca */ /* 0x004fe400000e0000 */
[----:B------:R-:W0:Y:S11]  /*ba30*/  S2R R0, SR_TID.X ;  /* 0x0000000000007919 */ /* 0x000e360000002100 */
[----:B------:R-:W-:-:S06]  /*ba40*/  ULOP3.LUT UP0, URZ, UR4, 0x1bf, URZ, 0xc0, !UPT ;  /* 0x000001bf043f7892 */ /* 0x000fcc000f80c03f */
[----:B------:R-:W-:Y:S01]  /*ba50*/  PLOP3.LUT P0, PT, PT, PT, UP0, 0x80, 0x0 ;  /* 0x000000000000781c */ /* 0x000fe20003f0f008 */
[----:B0-----:R-:W-:-:S05]  /*ba60*/  VIADD R28, R0, 0xffffff80 ;  /* 0xffffff80001c7836 */ /* 0x001fca0000000000 */
[----:B------:R-:W-:-:S04]  /*ba70*/  SHF.R.S32.HI R31, RZ, 0x1f, R28 ;  /* 0x0000001fff1f7819 */ /* 0x000fc8000001141c */
[----:B------:R-:W-:-:S04]  /*ba80*/  LEA.HI R0, R31, R28, RZ, 0x7 ;  /* 0x0000001c1f007211 */ /* 0x000fc800078f38ff */
[----:B------:R-:W-:-:S06]  /*ba90*/  SHF.R.S32.HI R0, RZ, 0x7, R0 ;  /* 0x00000007ff007819 */ /* 0x000fcc0000011400 */
[----:B------:R-:W0:Y:S02]  /*baa0*/  SHFL.IDX PT, R0, R0, RZ, 0x1f ;  /* 0x00001fff00007589 */ /* 0x000e2400000e0000 */
        /* <DEDUP_REMOVED lines=23> */
.L_x_6036:
        /* <DEDUP_REMOVED lines=13> */
.L_x_6040:
[----:B-1----:R1:W2:Y:S02]  /*bcf0*/  SYNCS.PHASECHK.TRANS64.TRYWAIT P0, [R2+URZ+0x30800], R3 ;  /* 0x03080003020075a7 */ /* 0x0022a4000800017f */
[----:B--2---:R-:W-:Y:S05]  /*bd00*/  @!P0 NANOSLEEP.SYNCS 0x989680 ;  /* 0x009896800000895d */ /* 0x004fea0003900000 */
[----:B------:R-:W2:Y:S02]  /*bd10*/  @!P0 SYNCS.PHASECHK.TRANS64 P0, [R2+URZ+0x30800], R3 ;  /* 0x03080003020085a7 */ /* 0x000ea4000800007f */
[----:B--2---:R-:W-:Y:S05]  /*bd20*/  @!P0 BRA `(.L_x_6040) ;  /* 0xfffffffc00f08947 */ /* 0x004fea000383ffff */
.L_x_6039:
[----:B------:R-:W-:Y:S05]  /*bd30*/  BSYNC B0 ;  /* 0x0000000000007941 */ /* 0x000fea0003800000 */
.L_x_6038:
[----:B------:R-:W-:Y:S05]  /*bd40*/  BRA `(.L_x_6041) ;  /* 0x0000007800447947 */ /* 0x000fea0003800000 */
.L_x_6037:
        /* <DEDUP_REMOVED lines=32> */
.L_x_6042:
[----:B------:R-:W-:Y:S01]  /*bf50*/  ULDC.U8 UR4, c[0x0][0x410] ;  /* 0x0001040000047ab9 */ /* 0x000fe20000000000 */
[----:B------:R-:W-:Y:S01]  /*bf60*/  BSSY B0, `(.L_x_6043) ;  /* 0x0000767000007945 */ /* 0x000fe20003800000 */
[----:B------:R-:W-:Y:S01]  /*bf70*/  ISETP.NE.AND P0, PT, RZ, UR4, PT ;  /* 0x00000004ff007c0c */ /* 0x000fe2000bf05270 */
[----:B------:R-:W-:-:S12]  /*bf80*/  IMAD.IADD R64, R204, 0x1, R226 ;  /* 0x00000001cc407824 */ /* 0x000fd800078e02e2 */
[----:B------:R-:W-:Y:S05]  /*bf90*/  @!P0 BRA `(.L_x_6044) ;  /* 0x0000003800b08947 */ /* 0x000fea0003800000 */
[----:B------:R-:W0:Y:S01]  /*bfa0*/  LDC R10, c[0x0][0x448] ;  /* 0x00011200ff0a7b82 */ /* 0x000e220000000800 */
[----:B------:R-:W-:Y:S01]  /*bfb0*/  LEA.HI R31, R31, R28, RZ, 0x2 ;  /* 0x0000001c1f1f7211 */ /* 0x000fe200078f10ff */
[----:B------:R-:W-:Y:S01]  /*bfc0*/  ULDC.64 UR4, c[0x0][0x3f8] ;  /* 0x0000fe0000047ab9 */ /* 0x000fe20000000a00 */
[----:B------:R-:W-:Y:S01]  /*bfd0*/  ULDC.64 UR6, c[0x0][0x408] ;  /* 0x0001020000067ab9 */ /* 0x000fe20000000a00 */
[----:B------:R-:W-:Y:S01]  /*bfe0*/  IMAD.MOV.U32 R4, RZ, RZ, R24 ;  /* 0x000000ffff047224 */ /* 0x000fe200078e0018 */
[----:B------:R-:W-:Y:S01]  /*bff0*/  LOP3.LUT R31, R31, 0xfffffffc, RZ, 0xc0, !PT ;  /* 0xfffffffc1f1f7812 */ /* 0x000fe200078ec0ff */
[----:B------:R-:W-:Y:S02]  /*c000*/  IMAD.MOV.U32 R6, RZ, RZ, R134 ;  /* 0x000000ffff067224 */ /* 0x000fe400078e0086 */
[----:B------:R-:W-:Y:S02]  /*c010*/  IMAD.MOV.U32 R7, RZ, RZ, R29 ;  /* 0x000000ffff077224 */ /* 0x000fe400078e001d */
[----:B------:R-:W-:-:S04]  /*c020*/  IMAD.IADD R31, R28, 0x1, -R31 ;  /* 0x000000011c1f7824 */ /* 0x000fc800078e0a1f */
[----:B------:R-:W-:Y:S01]  /*c030*/  IMAD R3, R31, 0x40, R64 ;  /* 0x000000401f037824 */ /* 0x000fe200078e0240 */
[----:B0-----:R-:W-:-:S13]  /*c040*/  ISETP.NE.AND P0, PT, R10, 0x1, PT ;  /* 0x000000010a00780c */ /* 0x001fda0003f05270 */
[----:B------:R-:W0:Y:S08]  /*c050*/  @P0 LDC R0, c[0x0][0x44c] ;  /* 0x00011300ff000b82 */ /* 0x000e300000000800 */
[----:B------:R-:W1:Y:S01]  /*c060*/  @P0 LDC R5, c[0x0][0x450] ;  /* 0x00011400ff050b82 */ /* 0x000e620000000800 */
[----:B0-----:R-:W-:-:S05]  /*c070*/  @P0 IMAD.HI.U32 R0, R3, R0, RZ ;  /* 0x0000000003000227 */ /* 0x001fca00078e00ff */
[----:B-1----:R-:W-:Y:S01]  /*c080*/  @P0 SHF.R.U32.HI R3, RZ, R5, R0 ;  /* 0x00000005ff030219 */ /* 0x002fe20000011600 */
        /* <DEDUP_REMOVED lines=22> */
.L_x_6319:
        /* <DEDUP_REMOVED lines=21> */
[----:B------:R-:W-:Y:S02]  /*c340*/  SHF.R.S32.HI R12, RZ, 0x1f, R215 ;  /* 0x0000001fff0c7819 */ /* 0x000fe400000114d7 */
[----:B------:R-:W-:-:S05]  /*c350*/  ISETP.GE.AND P4, PT, R194, UR4, PT ;  /* 0x00000004c2007c0c */ /* 0x000fca000bf86270 */
[C---:B------:R-:W-:Y:S01]  /*c360*/  @!P3 IMAD.SHL.U32 R27, R215.reuse, 0x2, RZ ;  /* 0x00000002d71bb824 */ /* 0x040fe200078e00ff */
[----:B------:R-:W-:Y:S01]  /*c370*/  @!P3 SHF.L.U64.HI R12, R215, 0x1, R12 ;  /* 0x00000001d70cb819 */ /* 0x000fe2000001020c */
[C---:B------:R-:W-:Y:S01]  /*c380*/  @!P2 IMAD.SHL.U32 R21, R207.reuse, 0x2, RZ ;  /* 0x00000002cf15a824 */ /* 0x040fe200078e00ff */
[----:B------:R-:W-:Y:S02]  /*c390*/  SHF.R.S32.HI R10, RZ, 0x1f, R207 ;  /* 0x0000001fff0a7819 */ /* 0x000fe400000114cf */
[-C--:B--2---:R-:W-:Y:S01]  /*c3a0*/  @!P3 IADD3 R28, P6, R8, R27.reuse, RZ ;  /* 0x0000001b081cb210 */ /* 0x084fe20007fde0ff */
[----:B------:R-:W-:Y:S01]  /*c3b0*/  @!P1 IMAD.SHL.U32 R13, R208, 0x2, RZ ;  /* 0x00000002d00d9824 */ /* 0x000fe200078e00ff */
[----:B------:R-:W-:Y:S01]  /*c3c0*/  ISETP.GE.AND P0, PT, R206, UR4, PT ;  /* 0x00000004ce007c0c */ /* 0x000fe2000bf06270 */
[----:B------:R-:W-:Y:S01]  /*c3d0*/  @!P4 IMAD.MOV.U32 R4, RZ, RZ, R8 ;  /* 0x000000ffff04c224 */ /* 0x000fe200078e0008 */
[----:B------:R-:W-:Y:S01]  /*c3e0*/  @!P2 SHF.L.U64.HI R10, R207, 0x1, R10 ;  /* 0x00000001cf0aa819 */ /* 0x000fe2000001020a */
[----:B-1----:R-:W-:Y:S01]  /*c3f0*/  @!P3 IMAD.X R29, R3, 0x1, R12, P6 ;  /* 0x00000001031db824 */ /* 0x002fe200030e060c */
[----:B----4-:R-:W-:Y:S01]  /*c400*/  @!P3 IADD3 R26, P5, R30, R27, RZ ;  /* 0x0000001b1e1ab210 */ /* 0x010fe20007fbe0ff */
[----:B------:R-:W-:Y:S01]  /*c410*/  @!P4 IMAD.MOV.U32 R5, RZ, RZ, R3 ;  /* 0x000000ffff05c224 */ /* 0x000fe200078e0003 */
[----:B------:R-:W-:-:S02]  /*c420*/  @!P2 IADD3 R24, P6, R8, R21, RZ ;  /* 0x000000150818a210 */ /* 0x000fc40007fde0ff */
[----:B------:R-:W-:Y:S01]  /*c430*/  SHF.R.S32.HI R7, RZ, 0x1f, R208 ;  /* 0x0000001fff077819 */ /* 0x000fe200000114d0 */
[----:B---3--:R-:W-:Y:S01]  /*c440*/  @!P3 IMAD.X R27, R9, 0x1, R12, P5 ;  /* 0x00000001091bb824 */ /* 0x008fe200028e060c */
[----:B------:R-:W-:Y:S01]  /*c450*/  @!P2 IADD3 R20, P5, R30, R21, RZ ;  /* 0x000000151e14a210 */ /* 0x000fe20007fbe0ff */
[----:B------:R-:W-:Y:S01]  /*c460*/  @!P2 IMAD.X R25, R3, 0x1, R10, P6 ;  /* 0x000000010319a824 */ /* 0x000fe200030e060a */
[----:B------:R-:W-:Y:S01]  /*c470*/  @!P1 SHF.L.U64.HI R6, R208, 0x1, R7 ;  /* 0x00000001d0069819 */ /* 0x000fe20000010207 */
[----:B------:R-:W-:Y:S01]  /*c480*/  @!P4 IMAD.WIDE R4, R194, 0x2, R4 ;  /* 0x00000002c204c825 */ /* 0x000fe200078e0204 */
[----:B------:R-:W-:-:S03]  /*c490*/  @!P1 IADD3 R14, P6, R8, R13, RZ ;  /* 0x0000000d080e9210 */ /* 0x000fc60007fde0ff */
[----:B------:R-:W-:Y:S01]  /*c4a0*/  @!P2 IMAD.X R21, R9, 0x1, R10, P5 ;  /* 0x000000010915a824 */ /* 0x000fe200028e060a */
[----:B------:R-:W-:Y:S01]  /*c4b0*/  ISETP.GE.AND P5, PT, R216, UR4, PT ;  /* 0x00000004d8007c0c */ /* 0x000fe2000bfa6270 */
[--C-:B------:R-:W-:Y:S01]  /*c4c0*/  @!P1 IMAD.X R15, R3, 0x1, R6.reuse, P6 ;  /* 0x00000001030f9824 */ /* 0x100fe200030e0606 */
[----:B------:R-:W-:Y:S01]  /*c4d0*/  @!P1 IADD3 R12, P6, R30, R13, RZ ;  /* 0x0000000d1e0c9210 */ /* 0x000fe20007fde0ff */
[----:B------:R1:W5:Y:S01]  /*c4e0*/  @!P4 LD.E.64 R58, desc[UR60][R4.64] ;  /* 0x0000003c043ac980 */ /* 0x000362000c101b00 */
[----:B------:R-:W-:Y:S01]  /*c4f0*/  @!P0 IMAD.SHL.U32 R31, R206, 0x2, RZ ;  /* 0x00000002ce1f8824 */ /* 0x000fe200078e00ff */
[----:B------:R-:W-:Y:S02]  /*c500*/  CS2R R60, SRZ ;  /* 0x00000000003c7805 */ /* 0x000fe4000001ff00 */
[----:B------:R-:W-:Y:S02]  /*c510*/  @!P1 IMAD.X R13, R9, 0x1, R6, P6 ;  /* 0x00000001090d9824 */ /* 0x000fe400030e0606 */
[----:B------:R-:W-:-:S02]  /*c520*/  @!P0 IADD3 R10, P6, R8, R31, RZ ;  /* 0x0000001f080a8210 */ /* 0x000fc40007fde0ff */
[----:B-1----:R-:W-:Y:S01]  /*c530*/  SHF.R.S32.HI R5, RZ, 0x1f, R206 ;  /* 0x0000001fff057819 */ /* 0x002fe200000114ce */
[----:B------:R-:W-:-:S03]  /*c540*/  @!P4 IMAD.MOV.U32 R4, RZ, RZ, R30 ;  /* 0x000000ffff04c224 */ /* 0x000fc600078e001e */
[----:B------:R-:W-:Y:S01]  /*c550*/  @!P0 SHF.L.U64.HI R34, R206, 0x1, R5 ;  /* 0x00000001ce228819 */ /* 0x000fe20000010205 */
[----:B------:R-:W-:Y:S02]  /*c560*/  @!P4 IMAD.MOV.U32 R5, RZ, RZ, R9 ;  /* 0x000000ffff05c224 */ /* 0x000fe400078e0009 */
[----:B------:R-:W-:Y:S01]  /*c570*/  @!P4 IMAD.WIDE R6, R194, 0x2, R4 ;  /* 0x00000002c206c825 */ /* 0x000fe200078e0204 */
[----:B------:R-:W-:-:S03]  /*c580*/  SHF.R.S32.HI R5, RZ, 0x1f, R216 ;  /* 0x0000001fff057819 */ /* 0x000fc600000114d8 */
[--C-:B------:R-:W-:Y:S01]  /*c590*/  @!P0 IMAD.X R11, R3, 0x1, R34.reuse, P6 ;  /* 0x00000001030b8824 */ /* 0x100fe200030e0622 */
[----:B------:R-:W-:Y:S01]  /*c5a0*/  @!P0 IADD3 R4, P6, R30, R31, RZ ;  /* 0x0000001f1e048210 */ /* 0x000fe20007fde0ff */
[C---:B------:R-:W-:Y:S01]  /*c5b0*/  @!P5 IMAD.SHL.U32 R31, R216.reuse, 0x2, RZ ;  /* 0x00000002d81fd824 */ /* 0x040fe200078e00ff */
[----:B------:R1:W5:Y:S01]  /*c5c0*/  @!P4 LD.E.64 R60, desc[UR60][R6.64] ;  /* 0x0000003c063cc980 */ /* 0x000362000c101b00 */
[----:B------:R-:W-:Y:S02]  /*c5d0*/  @!P5 SHF.L.U64.HI R32, R216, 0x1, R5 ;  /* 0x00000001d820d819 */ /* 0x000fe40000010205 */
[----:B------:R-:W-:Y:S01]  /*c5e0*/  CS2R R54, SRZ ;  /* 0x0000000000367805 */ /* 0x000fe2000001ff00 */
[----:B------:R-:W-:Y:S01]  /*c5f0*/  @!P0 IMAD.X R5, R9, 0x1, R34, P6 ;  /* 0x0000000109058824 */ /* 0x000fe200030e0622 */
[----:B------:R-:W-:Y:S02]  /*c600*/  CS2R R56, SRZ ;  /* 0x0000000000387805 */ /* 0x000fe4000001ff00 */
[----:B------:R-:W-:-:S02]  /*c610*/  CS2R R50, SRZ ;  /* 0x0000000000327805 */ /* 0x000fc4000001ff00 */
[-C--:B-1----:R-:W-:Y:S02]  /*c620*/  @!P5 IADD3 R6, P4, R8, R31.reuse, RZ ;  /* 0x0000001f0806d210 */ /* 0x082fe40007f9e0ff */
[----:B------:R-:W-:Y:S02]  /*c630*/  CS2R R52, SRZ ;  /* 0x0000000000347805 */ /* 0x000fe4000001ff00 */
[----:B------:R-:W-:Y:S02]  /*c640*/  @!P5 IADD3 R8, P6, R30, R31, RZ ;  /* 0x0000001f1e08d210 */ /* 0x000fe40007fde0ff */
[----:B------:R-:W-:Y:S02]  /*c650*/  CS2R R46, SRZ ;  /* 0x00000000002e7805 */ /* 0x000fe4000001ff00 */
[----:B------:R-:W-:Y:S02]  /*c660*/  CS2R R48, SRZ ;  /* 0x0000000000307805 */ /* 0x000fe4000001ff00 */
[----:B------:R-:W-:-:S02]  /*c670*/  CS2R R42, SRZ ;  /* 0x00000000002a7805 */ /* 0x000fc4000001ff00 */
[----:B------:R-:W-:Y:S02]  /*c680*/  CS2R R44, SRZ ;  /* 0x00000000002c7805 */ /* 0x000fe4000001ff00 */
[----:B------:R-:W-:Y:S02]  /*c690*/  CS2R R36, SRZ ;  /* 0x0000000000247805 */ /* 0x000fe4000001ff00 */
[----:B------:R-:W-:Y:S01]  /*c6a0*/  CS2R R34, SRZ ;  /* 0x0000000000227805 */ /* 0x000fe2000001ff00 */
[--C-:B------:R-:W-:Y:S01]  /*c6b0*/  @!P5 IMAD.X R7, R3, 0x1, R32.reuse, P4 ;  /* 0x000000010307d824 */ /* 0x100fe200020e0620 */
[----:B------:R1:W5:Y:S01]  /*c6c0*/  @!P3 LD.E.64 R54, desc[UR60][R28.64] ;  /* 0x0000003c1c36b980 */ /* 0x000362000c101b00 */
[----:B------:R-:W-:-:S03]  /*c6d0*/  @!P5 IMAD.X R9, R9, 0x1, R32, P6 ;  /* 0x000000010909d824 */ /* 0x000fc600030e0620 */
[----:B------:R1:W5:Y:S04]  /*c6e0*/  @!P3 LD.E.64 R56, desc[UR60][R26.64] ;  /* 0x0000003c1a38b980 */ /* 0x000368000c101b00 */
        /* <DEDUP_REMOVED lines=8> */
.L_x_6047:
[----:B------:R-:W-:Y:S05]  /*c770*/  BSYNC B1 ;  /* 0x0000000000017941 */ /* 0x000fea0003800000 */
.L_x_6046:
[----:B-1---5:R-:W-:Y:S01]  /*c780*/  IMAD.MOV.U32 R3, RZ, RZ, R36 ;  /* 0x000000ffff037224 */ /* 0x022fe200078e0024 */
[----:B------:R-:W-:Y:S01]  /*c790*/  UMOV UR4, 0xffffffff ;  /* 0xffffffff00047882 */ /* 0x000fe20000000000 */
[----:B------:R-:W-:Y:S01]  /*c7a0*/  IMAD.MOV.U32 R4, RZ, RZ, R37 ;  /* 0x000000ffff047224 */ /* 0x000fe200078e0025 */
[----:B--23--:R-:W-:Y:S01]  /*c7b0*/  CS2R R8, SRZ ;  /* 0x0000000000087805 */ /* 0x00cfe2000001ff00 */
        /* <DEDUP_REMOVED lines=45> */
[----:B------:R-:W-:Y:S01]  /*ca90*/  PRMT R106, R6, 0x7610, R106 ;  /* 0x00007610066a7816 */ /* 0x000fe2000000006a */
[----:B------:R-:W-:Y:S06]  /*caa0*/  BRA.DIV UR4, `(.L_x_6048) ;  /* 0x000001c604c87947 */ /* 0x000fec000b800000 */
[----:B0-----:R-:W0:Y:S04]  /*cab0*/  SHFL.IDX PT, R0, R0, 0x1, 0x1c1f ;  /* 0x003c1f0000007f89 */ /* 0x001e2800000e0000 */
[----:B------:R-:W1:Y:S04]  /*cac0*/  SHFL.IDX PT, R65, R65, 0x1, 0x1c1f ;  /* 0x003c1f0041417f89 */ /* 0x000e6800000e0000 */
[----:B------:R-:W2:Y:S04]  /*cad0*/  SHFL.IDX PT, R63, R63, 0x1, 0x1c1f ;  /* 0x003c1f003f3f7f89 */ /* 0x000ea800000e0000 */
[----:B------:R-:W3:Y:S02]  /*cae0*/  SHFL.IDX PT, R62, R62, 0x1, 0x1c1f ;  /* 0x003c1f003e3e7f89 */ /* 0x000ee400000e0000 */
.L_x_6325:
[----:B------:R-:W5:Y:S01]  /*caf0*/  LDL R3, [R1+0x38] ;  /* 0x0000380001037983 */ /* 0x000f620000100800 */
[----:B------:R-:W-:Y:S01]  /*cb00*/  VIADD R64, R64, 0x40 ;  /* 0x0000004040407836 */ /* 0x000fe20000000000 */
[----:B------:R-:W-:Y:S01]  /*cb10*/  LOP3.LUT R4, R220, 0x18, R16, 0xf8, !PT ;  /* 0x00000018dc047812 */ /* 0x000fe200078ef810 */
[----:B------:R-:W-:Y:S01]  /*cb20*/  BSSY B1, `(.L_x_6049) ;  /* 0x000005a000017945 */ /* 0x000fe20003800000 */
[----:B------:R-:W-:Y:S02]  /*cb30*/  CS2R R12, SRZ ;  /* 0x00000000000c7805 */ /* 0x000fe4000001ff00 */
[----:B------:R-:W-:Y:S02]  /*cb40*/  CS2R R20, SRZ ;  /* 0x0000000000147805 */ /* 0x000fe4000001ff00 */
[----:B------:R-:W-:Y:S02]  /*cb50*/  ISETP.GE.AND P1, PT, R64, R67, PT ;  /* 0x000000434000720c */ /* 0x000fe40003f26270 */
[----:B------:R-:W-:-:S02]  /*cb60*/  CS2R R26, SRZ ;  /* 0x00000000001a7805 */ /* 0x000fc4000001ff00 */
[----:B----4-:R-:W-:Y:S02]  /*cb70*/  CS2R R30, SRZ ;  /* 0x00000000001e7805 */ /* 0x010fe4000001ff00 */
[----:B------:R-:W-:Y:S02]  /*cb80*/  CS2R R38, SRZ ;  /* 0x0000000000267805 */ /* 0x000fe4000001ff00 */
[----:B------:R-:W-:Y:S02]  /*cb90*/  CS2R R10, SRZ ;  /* 0x00000000000a7805 */ /* 0x000fe4000001ff00 */
[----:B------:R-:W-:Y:S02]  /*cba0*/  CS2R R14, SRZ ;  /* 0x00000000000e7805 */ /* 0x000fe4000001ff00 */
[----:B------:R-:W-:Y:S02]  /*cbb0*/  CS2R R24, SRZ ;  /* 0x0000000000187805 */ /* 0x000fe4000001ff00 */
[----:B------:R-:W-:-:S02]  /*cbc0*/  CS2R R28, SRZ ;  /* 0x00000000001c7805 */ /* 0x000fc4000001ff00 */
[----:B------:R-:W-:Y:S02]  /*cbd0*/  CS2R R32, SRZ ;  /* 0x0000000000207805 */ /* 0x000fe4000001ff00 */
[----:B------:R-:W-:Y:S02]  /*cbe0*/  CS2R R40, SRZ ;  /* 0x0000000000287805 */ /* 0x000fe4000001ff00 */
[----:B-----5:R-:W-:Y:S02]  /*cbf0*/  LOP3.LUT P0, RZ, R3, 0x4, RZ, 0xc0, !PT ;  /* 0x0000000403ff7812 */ /* 0x020fe4000780c0ff */
[----:B------:R-:W-:-:S05]  /*cc00*/  LOP3.LUT R3, R4, R221, RZ, 0x3c, !PT ;  /* 0x000000dd04037212 */ /* 0x000fca00078e3cff */
[----:B------:R-:W-:-:S04]  /*cc10*/  IMAD.IADD R3, R222, 0x1, R3 ;  /* 0x00000001de037824 */ /* 0x000fc800078e0203 */
[----:B------:R-:W-:Y:S01]  /*cc20*/  IMAD R3, R3, 0x2, R2 ;  /* 0x0000000203037824 */ /* 0x000fe200078e0202 */
[----:B------:R-:W-:Y:S06]  /*cc30*/  @P1 BRA `(.L_x_6050) ;  /* 0x0000000400201947 */ /* 0x000fec0003800000 */
[----:B------:R-:W-:Y:S01]  /*cc40*/  ULDC UR4, c[0x0][0x3f4] ;  /* 0x0000fd0000047ab9 */ /* 0x000fe20000000800 */
[----:B------:R-:W-:Y:S02]  /*cc50*/  SHF.R.S32.HI R4, RZ, 0x1f, R215 ;  /* 0x0000001fff047819 */ /* 0x000fe400000114d7 */
[----:B------:R-:W-:Y:S02]  /*cc60*/  CS2R R38, SRZ ;  /* 0x0000000000267805 */ /* 0x000fe4000001ff00 */
[----:B------:R-:W-:Y:S02]  /*cc70*/  ISETP.GE.AND P4, PT, R215, UR4, PT ;  /* 0x00000004d7007c0c */ /* 0x000fe4000bf86270 */
[----:B------:R-:W-:Y:S02]  /*cc80*/  CS2R R40, SRZ ;  /* 0x0000000000287805 */ /* 0x000fe4000001ff00 */
[----:B------:R-:W-:Y:S02]  /*cc90*/  ISETP.GE.AND P3, PT, R207, UR4, PT ;  /* 0x00000004cf007c0c */ /* 0x000fe4000bf66270 */
[----:B------:R-:W-:-:S02]  /*cca0*/  ISETP.GE.AND P2, PT, R208, UR4, PT ;  /* 0x00000004d0007c0c */ /* 0x000fc4000bf46270 */
[----:B------:R-:W-:Y:S02]  /*ccb0*/  ISETP.GE.AND P1, PT, R206, UR4, PT ;  /* 0x00000004ce007c0c */ /* 0x000fe4000bf26270 */
[----:B------:R-:W-:Y:S02]  /*ccc0*/  SHF.R.S32.HI R6, RZ, 0x1f, R207 ;  /* 0x0000001fff067819 */ /* 0x000fe400000114cf */
[----:B------:R-:W-:Y:S02]  /*ccd0*/  SHF.R.S32.HI R7, RZ, 0x1f, R208 ;  /* 0x0000001fff077819 */ /* 0x000fe400000114d0 */
[----:B------:R-:W-:Y:S01]  /*cce0*/  SHF.R.S32.HI R9, RZ, 0x1f, R206 ;  /* 0x0000001fff097819 */ /* 0x000fe200000114ce */
[C---:B------:R-:W-:Y:S01]  /*ccf0*/  @!P4 IMAD.SHL.U32 R24, R215.reuse, 0x2, RZ ;  /* 0x00000002d718c824 */ /* 0x040fe200078e00ff */
[----:B------:R-:W-:Y:S01]  /*cd00*/  @!P4 SHF.L.U64.HI R4, R215, 0x1, R4 ;  /* 0x00000001d704c819 */ /* 0x000fe20000010204 */
[C---:B------:R-:W-:Y:S01]  /*cd10*/  @!P3 IMAD.SHL.U32 R14, R207.reuse, 0x2, RZ ;  /* 0x00000002cf0eb824 */ /* 0x040fe200078e00ff */
[----:B------:R-:W-:Y:S01]  /*cd20*/  @!P3 SHF.L.U64.HI R5, R207, 0x1, R6 ;  /* 0x00000001cf05b819 */ /* 0x000fe20000010206 */
[----:B------:R-:W-:Y:S01]  /*cd30*/  @!P2 IMAD.SHL.U32 R10, R208, 0x2, RZ ;  /* 0x00000002d00aa824 */ /* 0x000fe200078e00ff */
[----:B-1----:R-:W-:-:S02]  /*cd40*/  @!P4 IADD3 R26, P5, R65, R24, RZ ;  /* 0x00000018411ac210 */ /* 0x002fc40007fbe0ff */
[----:B---3--:R-:W-:Y:S02]  /*cd50*/  @!P4 IADD3 R24, P6, R62, R24, RZ ;  /* 0x000000183e18c210 */ /* 0x008fe40007fde0ff */
[----:B------:R-:W-:Y:S01]  /*cd60*/  @!P2 SHF.L.U64.HI R6, R208, 0x1, R7 ;  /* 0x00000001d006a819 */ /* 0x000fe20000010207 */
[--C-:B0-----:R-:W-:Y:S01]  /*cd70*/  @!P4 IMAD.X R27, R0, 0x1, R4.reuse, P5 ;  /* 0x00000001001bc824 */ /* 0x101fe200028e0604 */
[-C--:B------:R-:W-:Y:S01]  /*cd80*/  @!P3 IADD3 R20, P5, R65, R14.reuse, RZ ;  /* 0x0000000e4114b210 */ /* 0x080fe20007fbe0ff */
[----:B--2---:R-:W-:Y:S01]  /*cd90*/  @!P4 IMAD.X R25, R63, 0x1, R4, P6 ;  /* 0x000000013f19c824 */ /* 0x004fe200030e0604 */
[----:B------:R-:W-:Y:S01]  /*cda0*/  @!P3 IADD3 R14, P6, R62, R14, RZ ;  /* 0x0000000e3e0eb210 */ /* 0x000fe20007fde0ff */
[C---:B------:R-:W-:Y:S01]  /*cdb0*/  @!P1 IMAD.SHL.U32 R4, R206.reuse, 0x2, RZ ;  /* 0x00000002ce049824 */ /* 0x040fe200078e00ff */
[----:B------:R-:W-:Y:S01]  /*cdc0*/  @!P1 SHF.L.U64.HI R7, R206, 0x1, R9 ;  /* 0x00000001ce079819 */ /* 0x000fe20000010209 */
[--C-:B------:R-:W-:Y:S01]  /*cdd0*/  @!P3 IMAD.X R21, R0, 0x1, R5.reuse, P5 ;  /* 0x000000010015b824 */ /* 0x100fe200028e0605 */
[-C--:B------:R-:W-:Y:S01]  /*cde0*/  @!P2 IADD3 R12, P5, R65, R10.reuse, RZ ;  /* 0x0000000a410ca210 */ /* 0x080fe20007fbe0ff */
[----:B------:R-:W-:Y:S01]  /*cdf0*/  @!P3 IMAD.X R15, R63, 0x1, R5, P6 ;  /* 0x000000013f0fb824 */ /* 0x000fe200030e0605 */
[----:B------:R-:W-:-:S02]  /*ce00*/  @!P2 IADD3 R10, P6, R62, R10, RZ ;  /* 0x0000000a3e0aa210 */ /* 0x000fc40007fde0ff */
[----:B------:R-:W-:Y:S01]  /*ce10*/  SHF.R.S32.HI R31, RZ, 0x1f, R216 ;  /* 0x0000001fff1f7819 */ /* 0x000fe200000114d8 */
[--C-:B------:R-:W-:Y:S01]  /*ce20*/  @!P2 IMAD.X R13, R0, 0x1, R6.reuse, P5 ;  /* 0x00000001000da824 */ /* 0x100fe200028e0606 */
[----:B------:R-:W-:Y:S01]  /*ce30*/  @!P1 IADD3 R8, P5, R65, R4, RZ ;  /* 0x0000000441089210 */ /* 0x000fe20007fbe0ff */
[----:B------:R-:W-:Y:S01]  /*ce40*/  @!P2 IMAD.X R11, R63, 0x1, R6, P6 ;  /* 0x000000013f0ba824 */ /* 0x000fe200030e0606 */
[----:B------:R-:W-:-:S03]  /*ce50*/  ISETP.GE.AND P6, PT, R194, UR4, PT ;  /* 0x00000004c2007c0c */ /* 0x000fc6000bfc6270 */
[----:B------:R-:W-:Y:S01]  /*ce60*/  @!P1 IMAD.X R9, R0, 0x1, R7, P5 ;  /* 0x0000000100099824 */ /* 0x000fe200028e0607 */
[----:B------:R-:W-:-:S05]  /*ce70*/  @!P1 IADD3 R4, P5, R62, R4, RZ ;  /* 0x000000043e049210 */ /* 0x000fca0007fbe0ff */
[----:B------:R-:W-:Y:S01]  /*ce80*/  @!P1 IMAD.X R5, R63, 0x1, R7, P5 ;  /* 0x000000013f059824 */ /* 0x000fe200028e0607 */
[----:B------:R-:W-:-:S03]  /*ce90*/  ISETP.GE.AND P5, PT, R216, UR4, PT ;  /* 0x00000004d8007c0c */ /* 0x000fc6000bfa6270 */
[----:B------:R-:W-:Y:S02]  /*cea0*/  @!P6 IMAD.MOV.U32 R28, RZ, RZ, R65 ;  /* 0x000000ffff1ce224 */ /* 0x000fe400078e0041 */
[----:B------:R-:W-:Y:S02]  /*ceb0*/  @!P6 IMAD.MOV.U32 R29, RZ, RZ, R0 ;  /* 0x000000ffff1de224 */ /* 0x000fe400078e0000 */
[----:B------:R-:W-:Y:S02]  /*cec0*/  @!P6 IMAD.MOV.U32 R6, RZ, RZ, R62 ;  /* 0x000000ffff06e224 */ /* 0x000fe400078e003e */
[----:B------:R-:W-:Y:S02]  /*ced0*/  @!P6 IMAD.MOV.U32 R7, RZ, RZ, R63 ;  /* 0x000000ffff07e224 */ /* 0x000fe400078e003f */
[----:B------:R-:W-:-:S04]  /*cee0*/  @!P6 IMAD.WIDE R28, R194, 0x2, R28 ;  /* 0x00000002c21ce825 */ /* 0x000fc800078e021c */
[----:B------:R-:W-:Y:S01]  /*cef0*/  @!P6 IMAD.WIDE R6, R194, 0x2, R6 ;  /* 0x00000002c206e825 */ /* 0x000fe200078e0206 */
[----:B------:R-:W5:Y:S03]  /*cf00*/  @!P6 LD.E.64 R38, desc[UR60][R28.64] ;  /* 0x0000003c1c26e980 */ /* 0x000f66000c101b00 */
[C---:B------:R-:W-:Y:S01]  /*cf10*/  @!P5 IMAD.SHL.U32 R30, R216.reuse, 0x2, RZ ;  /* 0x00000002d81ed824 */ /* 0x040fe200078e00ff */
[----:B------:R0:W5:Y:S01]  /*cf20*/  @!P6 LD.E.64 R40, desc[UR60][R6.64] ;  /* 0x0000003c0628e980 */ /* 0x000162000c101b00 */
[----:B------:R-:W-:-:S03]  /*cf30*/  @!P5 SHF.L.U64.HI R32, R216, 0x1, R31 ;  /* 0x00000001d820d819 */ /* 0x000fc6000001021f */
[----:B0-----:R-:W-:-:S05]  /*cf40*/  @!P5 IADD3 R6, P6, R65, R30, RZ ;  /* 0x0000001e4106d210 */ /* 0x001fca0007fde0ff */
[----:B------:R-:W-:Y:S01]  /*cf50*/  @!P5 IMAD.X R7, R0, 0x1, R32, P6 ;  /* 0x000000010007d824 */ /* 0x000fe200030e0620 */
[----:B------:R-:W-:Y:S02]  /*cf60*/  @!P5 IADD3 R62, P6, R62, R30, RZ ;  /* 0x0000001e3e3ed210 */ /* 0x000fe40007fde0ff */
[----:B------:R-:W-:-:S06]  /*cf70*/  CS2R R30, SRZ ;  /* 0x00000000001e7805 */ /* 0x000fcc000001ff00 */
[----:B------:R0:W5:Y:S01]  /*cf80*/  @!P4 LD.E.64 R30, desc[UR60][R26.64] ;  /* 0x0000003c1a1ec980 */ /* 0x000162000c101b00 */
[----:B------:R-:W-:Y:S01]  /*cf90*/  @!P5 IMAD.X R63, R63, 0x1, R32, P6 ;  /* 0x000000013f3fd824 */ /* 0x000fe200030e0620 */
[----:B------:R-:W-:Y:S02]  /*cfa0*/  CS2R R32, SRZ ;  /* 0x0000000000207805 */ /* 0x000fe4000001ff00 */
[----:B------:R-:W-:-:S04]  /*cfb0*/  CS2R R28, SRZ ;  /* 0x00000000001c7805 */ /* 0x000fc8000001ff00 */
[----:B------:R1:W5:Y:S01]  /*cfc0*/  @!P4 LD.E.64 R32, desc[UR60][R24.64] ;  /* 0x0000003c1820c980 */ /* 0x000362000c101b00 */
[----:B0-----:R-:W-:-:S03]  /*cfd0*/  CS2R R26, SRZ ;  /* 0x00000000001a7805 */ /* 0x001fc6000001ff00 */
[----:B------:R0:W5:Y:S04]  /*cfe0*/  @!P3 LD.E.64 R28, desc[UR60][R14.64] ;  /* 0x0000003c0e1cb980 */ /* 0x000168000c101b00 */
[----:B------:R2:W5:Y:S01]  /*cff0*/  @!P3 LD.E.64 R26, desc[UR60][R20.64] ;  /* 0x0000003c141ab980 */ /* 0x000562000c101b00 */
[----:B-1----:R-:W-:Y:S02]  /*d000*/  CS2R R24, SRZ ;  /* 0x0000000000187805 */ /* 0x002fe4000001ff00 */
[----:B0-----:R-:W-:-:S04]  /*d010*/  CS2R R14, SRZ ;  /* 0x00000000000e7805 */ /* 0x001fc8000001ff00 */
[----:B------:R0:W5:Y:S01]  /*d020*/  @!P2 LD.E.64 R24, desc[UR60][R10.64] ;  /* 0x0000003c0a18a980 */ /* 0x000162000c101b00 */
[----:B--2---:R-:W-:-:S03]  /*d030*/  CS2R R20, SRZ ;  /* 0x0000000000147805 */ /* 0x004fc6000001ff00 */
[----:B------:R-:W5:Y:S04]  /*d040*/  @!P1 LD.E.64 R14, desc[UR60][R4.64] ;  /* 0x0000003c040e9980 */ /* 0x000f68000c101b00 */
[----:B------:R1:W5:Y:S01]  /*d050*/  @!P2 LD.E.64 R20, desc[UR60][R12.64] ;  /* 0x0000003c0c14a980 */ /* 0x000362000c101b00 */
[----:B0-----:R-:W-:-:S06]  /*d060*/  CS2R R10, SRZ ;  /* 0x00000000000a7805 */ /* 0x001fcc000001ff00 */
[----:B------:R-:W5:Y:S01]  /*d070*/  @!P5 LD.E.64 R10, desc[UR60][R62.64] ;  /* 0x0000003c3e0ad980 */ /* 0x000f62000c101b00 */
[----:B-1----:R-:W-:-:S06]  /*d080*/  CS2R R12, SRZ ;  /* 0x00000000000c7805 */ /* 0x002fcc000001ff00 */
[----:B------:R0:W5:Y:S02]  /*d090*/  @!P1 LD.E.64 R12, desc[UR60][R8.64] ;  /* 0x0000003c080c9980 */ /* 0x000164000c101b00 */
[----:B0-----:R-:W-:-:S06]  /*d0a0*/  CS2R R8, SRZ ;  /* 0x0000000000087805 */ /* 0x001fcc000001ff00 */
[----:B------:R4:W5:Y:S02]  /*d0b0*/  @!P5 LD.E.64 R8, desc[UR60][R6.64] ;  /* 0x0000003c0608d980 */ /* 0x000964000c101b00 */
.L_x_6050:
[----:B------:R-:W-:Y:S05]  /*d0c0*/  BSYNC B1 ;  /* 0x0000000000017941 */ /* 0x000fea0003800000 */
.L_x_6049:
[----:B------:R-:W2:Y:S01]  /*d0d0*/  LDL R64, [R1+0x50] ;  /* 0x0000500001407983 */ /* 0x000ea20000100800 */
[----:B-----5:R-:W-:Y:S01]  /*d0e0*/  IMAD.MOV.U32 R5, RZ, RZ, R8 ;  /* 0x000000ffff057224 */ /* 0x020fe200078e0008 */
[----:B------:R-:W-:Y:S01]  /*d0f0*/  VIADDMNMX R67, R67, -R226, 0x80, PT ;  /* 0x0000008043437446 */ /* 0x000fe200038009e2 */
[C---:B----4-:R-:W-:Y:S01]  /*d100*/  VIADD R6, R3.reuse, 0x12400 ;  /* 0x0001240003067836 */ /* 0x050fe20000000000 */
[----:B------:R-:W-:Y:S01]  /*d110*/  BSSY B1, `(.L_x_6051) ;  /* 0x0000035000017945 */ /* 0x000fe20003800000 */
[----:B0-----:R-:W-:Y:S01]  /*d120*/  VIADD R0, R3, 0x12440 ;  /* 0x0001244003007836 */ /* 0x001fe20000000000 */
[----:B---3--:R-:W-:Y:S01]  /*d130*/  PRMT R62, R5, 0x7610, R62 ;  /* 0x00007610053e7816 */ /* 0x008fe2000000003e */
[----:B------:R-:W-:Y:S01]  /*d140*/  IMAD.MOV.U32 R5, RZ, RZ, R9 ;  /* 0x000000ffff057224 */ /* 0x000fe200078e0009 */
[----:B------:R-:W-:Y:S01]  /*d150*/  ISETP.GE.AND P1, PT, R204, R67, PT ;  /* 0x00000043cc00720c */ /* 0x000fe20003f26270 */
[----:B------:R-:W-:Y:S02]  /*d160*/  @P0 VIADD R0, R6, 0xffffffc0 ;  /* 0xffffffc006000836 */ /* 0x000fe40000000000 */
[----:B------:R-:W-:Y:S01]  /*d170*/  IMAD.MOV.U32 R6, RZ, RZ, R12 ;  /* 0x000000ffff067224 */ /* 0x000fe200078e000c */
[----:B--2---:R-:W-:Y:S01]  /*d180*/  PRMT R63, R5, 0x7610, R63 ;  /* 0x00007610053f7816 */ /* 0x004fe2000000003f */
[----:B------:R-:W-:-:S02]  /*d190*/  IMAD.MOV.U32 R7, RZ, RZ, R13 ;  /* 0x000000ffff077224 */ /* 0x000fc400078e000d */
[----:B------:R-:W-:Y:S01]  /*d1a0*/  IMAD.MOV.U32 R72, RZ, RZ, R14 ;  /* 0x000000ffff487224 */ /* 0x000fe200078e000e */
[----:B------:R-:W-:Y:S01]  /*d1b0*/  PRMT R74, R6, 0x7610, R74 ;  /* 0x00007610064a7816 */ /* 0x000fe2000000004a */
[----:B------:R-:W-:Y:S01]  /*d1c0*/  IMAD.MOV.U32 R6, RZ, RZ, R20 ;  /* 0x000000ffff067224 */ /* 0x000fe200078e0014 */
[----:B------:R-:W-:Y:S01]  /*d1d0*/  PRMT R73, R7, 0x7610, R73 ;  /* 0x0000761007497816 */ /* 0x000fe20000000049 */
[----:B------:R-:W-:Y:S02]  /*d1e0*/  IMAD.MOV.U32 R7, RZ, RZ, R21 ;  /* 0x000000ffff077224 */ /* 0x000fe400078e0015 */
        /* <DEDUP_REMOVED lines=9> */
[----:B-1----:R-:W-:Y:S01]  /*d280*/  PRMT R65, R7, 0x7610, R65 ;  /* 0x0000761007417816 */ /* 0x002fe20000000041 */
[----:B------:R-:W-:-:S05]  /*d290*/  IMAD.MOV.U32 R7, RZ, RZ, R25 ;  /* 0x000000ffff077224 */ /* 0x000fca00078e0019 */
[----:B------:R-:W-:Y:S01]  /*d2a0*/  PRMT R84, R7, 0x7610, R84 ;  /* 0x0000761007547816 */ /* 0x000fe20000000054 */
[----:B------:R-:W-:-:S05]  /*d2b0*/  IMAD.MOV.U32 R7, RZ, RZ, R32 ;  /* 0x000000ffff077224 */ /* 0x000fca00078e0020 */
[----:B------:R-:W-:Y:S02]  /*d2c0*/  PRMT R99, R7, 0x7610, R99 ;  /* 0x0000761007637816 */ /* 0x000fe40000000063 */
[----:B------:R-:W-:-:S04]  /*d2d0*/  LEA.HI R4, R64, R64, RZ, 0x1 ;  /* 0x0000004040047211 */ /* 0x000fc800078f08ff */
[----:B------:R-:W-:-:S05]  /*d2e0*/  LOP3.LUT R4, R4, 0xfffffffe, RZ, 0xc0, !PT ;  /* 0xfffffffe04047812 */ /* 0x000fca00078ec0ff */
[----:B------:R-:W-:Y:S02]  /*d2f0*/  IMAD.IADD R4, R64, 0x1, -R4 ;  /* 0x0000000140047824 */ /* 0x000fe400078e0a04 */
[----:B------:R-:W-:-:S03]  /*d300*/  IMAD.MOV.U32 R64, RZ, RZ, R26 ;  /* 0x000000ffff407224 */ /* 0x000fc600078e001a */
[----:B------:R-:W-:Y:S01]  /*d310*/  SHF.L.U32 R5, R4, 0x1f, RZ ;  /* 0x0000001f04057819 */ /* 0x000fe200000006ff */
[----:B------:R-:W-:Y:S01]  /*d320*/  IMAD.MOV.U32 R4, RZ, RZ, R27 ;  /* 0x000000ffff047224 */ /* 0x000fe200078e001b */
[----:B------:R-:W-:Y:S01]  /*d330*/  PRMT R89, R64, 0x7610, R89 ;  /* 0x0000761040597816 */ /* 0x000fe20000000059 */
[----:B------:R-:W-:Y:S01]  /*d340*/  IMAD.MOV.U32 R64, RZ, RZ, R38 ;  /* 0x000000ffff407224 */ /* 0x000fe200078e0026 */
[----:B------:R-:W0:Y:S02]  /*d350*/  SYNCS.PHASECHK.TRANS64.TRYWAIT P0, [R2+URZ+0x30800], R5 ;  /* 0x03080005020075a7 */ /* 0x000e24000800017f */
        /* <DEDUP_REMOVED lines=14> */
[----:B------:R-:W-:Y:S01]  /*d440*/  IMAD.MOV.U32 R4, RZ, RZ, R40 ;  /* 0x000000ffff047224 */ /* 0x000fe200078e0028 */
[----:B0-----:R-:W-:Y:S06]  /*d450*/  @!P0 BRA `(.L_x_6052) ;  /* 0x000001bc00d08947 */ /* 0x001fec0003800000 */
.L_x_6326:
[----:B------:R-:W-:Y:S05]  /*d460*/  BSYNC B1 ;  /* 0x0000000000017941 */ /* 0x000fea0003800000 */
.L_x_6051:
        /* <DEDUP_REMOVED lines=14> */
[--C-:B------:R-:W-:Y:S02]  /*d550*/  SHF.R.U64 R60, R60, 0x10, R61.reuse ;  /* 0x000000103c3c7819 */ /* 0x100fe4000000123d */
[----:B------:R-:W-:Y:S02]  /*d560*/  SHF.R.U32.HI R61, RZ, 0x10, R61 ;  /* 0x00000010ff3d7819 */ /* 0x000fe4000001163d */
[----:B------:R-:W-:Y:S02]  /*d570*/  SHF.R.U32.HI R109, RZ, 0x10, R59 ;  /* 0x00000010ff6d7819 */ /* 0x000fe4000001163b */
[----:B------:R-:W-:Y:S02]  /*d580*/  PRMT R61, R106, 0x5410, R61 ;  /* 0x000054106a3d7816 */ /* 0x000fe4000000003d */
[----:B------:R-:W-:Y:S02]  /*d590*/  SHF.R.U64 R113, R58, 0x10, R59 ;  /* 0x000000103a717819 */ /* 0x000fe4000000123b */
[----:B------:R-:W-:Y:S01]  /*d5a0*/  PRMT R109, R104, 0x5410, R109 ;  /* 0x00005410686d7816 */ /* 0x000fe2000000006d */
[----:B------:R-:W-:Y:S01]  /*d5b0*/  IMAD.U32 R115, R61, 0x10000, RZ ;  /* 0x000100003d737824 */ /* 0x000fe200078e00ff */
[----:B------:R-:W-:-:S02]  /*d5c0*/  PRMT R58, R66, 0x5432, R113 ;  /* 0x00005432423a7816 */ /* 0x000fc40000000071 */
[----:B------:R-:W-:Y:S01]  /*d5d0*/  PRMT R59, R69, 0x5432, R60 ;  /* 0x00005432453b7816 */ /* 0x000fe2000000003c */
[----:B------:R-:W-:Y:S01]  /*d5e0*/  IMAD.U32 R113, R109, 0x10000, RZ ;  /* 0x000100006d717824 */ /* 0x000fe200078e00ff */
[----:B------:R-:W-:Y:S02]  /*d5f0*/  LOP3.LUT R61, R61, 0xffff0000, RZ, 0xc0, !PT ;  /* 0xffff00003d3d7812 */ /* 0x000fe400078ec0ff */
        /* <DEDUP_REMOVED lines=8> */
[----:B------:R-:W-:Y:S01]  /*d680*/  IMAD.U32 R7, R4, 0x10000, RZ ;  /* 0x0001000004077824 */ /* 0x000fe200078e00ff */
[C---:B------:R-:W-:Y:S01]  /*d690*/  LOP3.LUT R104, R5.reuse, 0xffff0000, RZ, 0xc0, !PT ;  /* 0xffff000005687812 */ /* 0x040fe200078ec0ff */
[----:B------:R-:W-:-:S02]  /*d6a0*/  IMAD.U32 R4, R5, 0x10000, RZ ;  /* 0x0001000005047824 */ /* 0x000fc400078e00ff */
[C---:B------:R-:W-:Y:S01]  /*d6b0*/  FFMA.FTZ R5, R106.reuse, R113, -R117 ;  /* 0x000000716a057223 */ /* 0x040fe20000010875 */
[----:B------:R-:W-:Y:S01]  /*d6c0*/  FFMA.FTZ R106, R106, R115, R114 ;  /* 0x000000736a6a7223 */ /* 0x000fe20000010072 */
[C---:B------:R-:W-:Y:S01]  /*d6d0*/  FMUL.FTZ R119, R112.reuse, R61 ;  /* 0x0000003d70777220 */ /* 0x040fe20000410000 */
[-C--:B------:R-:W-:Y:S01]  /*d6e0*/  FMUL.FTZ R117, R112, R109.reuse ;  /* 0x0000006d70757220 */ /* 0x080fe20000410000 */
[C---:B------:R-:W-:Y:S01]  /*d6f0*/  IMAD.U32 R113, R59.reuse, 0x10000, RZ ;  /* 0x000100003b717824 */ /* 0x040fe200078e00ff */
[----:B------:R-:W-:Y:S01]  /*d700*/  LOP3.LUT R115, R59, 0xffff0000, RZ, 0xc0, !PT ;  /* 0xffff00003b737812 */ /* 0x000fe200078ec0ff */
[C---:B------:R-:W-:Y:S01]  /*d710*/  IMAD.U32 R112, R58.reuse, 0x10000, RZ ;  /* 0x000100003a707824 */ /* 0x040fe200078e00ff */
[----:B------:R-:W-:Y:S01]  /*d720*/  LOP3.LUT R59, R58, 0xffff0000, RZ, 0xc0, !PT ;  /* 0xffff00003a3b7812 */ /* 0x000fe200078ec0ff */
[C---:B------:R-:W-:Y:S01]  /*d730*/  FFMA.FTZ R109, R6.reuse, R109, -R119 ;  /* 0x0000006d066d7223 */ /* 0x040fe20000010877 */
        /* <DEDUP_REMOVED lines=14> */
.L_x_6056:
[----:B------:R-:W-:Y:S05]  /*d820*/  BSYNC B2 ;  /* 0x0000000000027941 */ /* 0x000fea0003800000 */
.L_x_6055:
        /* <DEDUP_REMOVED lines=22> */
[C---:B------:R-:W-:Y:S01]  /*d990*/  FMUL.FTZ R55, R57.reuse, R103 ;  /* 0x0000006739377220 */ /* 0x040fe20000410000 */
[----:B------:R-:W-:Y:S01]  /*d9a0*/  FMUL.FTZ R57, R57, R101 ;  /* 0x0000006539397220 */ /* 0x000fe20000410000 */
[----:B------:R-:W-:-:S02]  /*d9b0*/  IMAD.U32 R6, R4, 0x10000, RZ ;  /* 0x0001000004067824 */ /* 0x000fc400078e00ff */
[C---:B------:R-:W-:Y:S01]  /*d9c0*/  FFMA.FTZ R61, R54.reuse, R58, -R61 ;  /* 0x0000003a363d7223 */ /* 0x040fe2000001083d */
[----:B------:R-:W-:Y:S01]  /*d9d0*/  FFMA.FTZ R60, R54, R59, R60 ;  /* 0x0000003b363c7223 */ /* 0x000fe2000001003c */
[----:B------:R-:W-:Y:S01]  /*d9e0*/  FFMA.FTZ R101, R56, R101, -R55 ;  /* 0x0000006538657223 */ /* 0x000fe20000010837 */
[C---:B------:R-:W-:Y:S01]  /*d9f0*/  IMAD.U32 R4, R5.reuse, 0x10000, RZ ;  /* 0x0001000005047824 */ /* 0x040fe200078e00ff */
[----:B------:R-:W-:Y:S01]  /*da00*/  LOP3.LUT R5, R5, 0xffff0000, RZ, 0xc0, !PT ;  /* 0xffff000005057812 */ /* 0x000fe200078ec0ff */
[C---:B------:R-:W-:Y:S01]  /*da10*/  IMAD.U32 R55, R102.reuse, 0x10000, RZ ;  /* 0x0001000066377824 */ /* 0x040fe200078e00ff */
[----:B------:R-:W-:Y:S01]  /*da20*/  LOP3.LUT R102, R102, 0xffff0000, RZ, 0xc0, !PT ;  /* 0xffff000066667812 */ /* 0x000fe200078ec0ff */
[C---:B------:R-:W-:Y:S01]  /*da30*/  IMAD.U32 R54, R105.reuse, 0x10000, RZ ;  /* 0x0001000069367824 */ /* 0x040fe200078e00ff */
        /* <DEDUP_REMOVED lines=15> */
.L_x_6058:
[----:B------:R-:W-:Y:S05]  /*db30*/  BSYNC B2 ;  /* 0x0000000000027941 */ /* 0x000fea0003800000 */
.L_x_6057:
[----:B------:R-:W-:Y:S04]  /*db40*/  BSSY B2, `(.L_x_6059) ;  /* 0x0000030000027945 */ /* 0x000fe80003800000 */
[----:B------:R-:W-:Y:S05]  /*db50*/  @P2 BRA `(.L_x_6060) ;  /* 0x0000000000b82947 */ /* 0x000fea0003800000 */
[----:B01----:R-:W0:Y:S01]  /*db60*/  LDS.128 R4, [R3+0x16400] ;  /* 0x0164000003047984 */ /* 0x003e220000000c00 */
        /* <DEDUP_REMOVED lines=45> */
.L_x_6060:
[----:B------:R-:W-:Y:S05]  /*de40*/  BSYNC B2 ;  /* 0x0000000000027941 */ /* 0x000fea0003800000 */
.L_x_6059:
        /* <DEDUP_REMOVED lines=48> */
.L_x_6062:
[----:B------:R-:W-:Y:S05]  /*e150*/  BSYNC B2 ;  /* 0x0000000000027941 */ /* 0x000fea0003800000 */
.L_x_6061:
        /* <DEDUP_REMOVED lines=48> */
.L_x_6064:
[----:B------:R-:W-:Y:S05]  /*e460*/  BSYNC B2 ;  /* 0x0000000000027941 */ /* 0x000fea0003800000 */
.L_x_6063:
[----:B------:R-:W-:Y:S05]  /*e470*/  @P5 BRA `(.L_x_6054) ;  /* 0x0000000000b85947 */ /* 0x000fea0003800000 */
[----:B01234-:R-:W0:Y:S01]  /*e480*/  LDS.128 R4, [R0+0x8000] ;  /* 0x0080000000047984 */ /* 0x01fe220000000c00 */
        /* <DEDUP_REMOVED lines=45> */
.L_x_6054:
[----:B------:R-:W-:Y:S05]  /*e760*/  BSYNC B1 ;  /* 0x0000000000017941 */ /* 0x000fea0003800000 */
.L_x_6053:
        /* <DEDUP_REMOVED lines=15> */
[--C-:B------:R-:W-:Y:S02]  /*e860*/  SHF.R.U64 R35, R40, 0x10, R41.reuse ;  /* 0x0000001028237819 */ /* 0x100fe40000001229 */
[----:B------:R-:W-:Y:S02]  /*e870*/  SHF.R.U32.HI R40, RZ, 0x10, R41 ;  /* 0x00000010ff287819 */ /* 0x000fe40000011629 */
[----:B------:R-:W-:Y:S02]  /*e880*/  PRMT R108, R108, 0x5410, R39 ;  /* 0x000054106c6c7816 */ /* 0x000fe40000000027 */
[----:B------:R-:W-:-:S02]  /*e890*/  PRMT R111, R111, 0x5410, R40 ;  /* 0x000054106f6f7816 */ /* 0x000fc40000000028 */
[----:B------:R-:W-:Y:S01]  /*e8a0*/  PRMT R110, R110, 0x5410, R35 ;  /* 0x000054106e6e7816 */ /* 0x000fe20000000023 */
[C---:B------:R-:W-:Y:S01]  /*e8b0*/  IMAD.U32 R38, R108.reuse, 0x10000, RZ ;  /* 0x000100006c267824 */ /* 0x040fe200078e00ff */
        /* <DEDUP_REMOVED lines=9> */
[----:B------:R-:W-:Y:S01]  /*e950*/  FMUL.FTZ R41, R35, R39 ;  /* 0x0000002723297220 */ /* 0x000fe20000410000 */
[C---:B------:R-:W-:Y:S01]  /*e960*/  FMUL.FTZ R35, R37.reuse, R111 ;  /* 0x0000006f25237220 */ /* 0x040fe20000410000 */
[----:B------:R-:W-:Y:S02]  /*e970*/  IMAD.U32 R6, R4, 0x10000, RZ ;  /* 0x0001000004067824 */ /* 0x000fe400078e00ff */
[C---:B------:R-:W-:Y:S01]  /*e980*/  FFMA.FTZ R43, R34.reuse, R39, R42 ;  /* 0x00000027222b7223 */ /* 0x040fe2000001002a */
[----:B------:R-:W-:Y:S01]  /*e990*/  FMUL.FTZ R39, R37, R108 ;  /* 0x0000006c25277220 */ /* 0x000fe20000410000 */
        /* <DEDUP_REMOVED lines=23> */
.L_x_6067:
[----:B------:R-:W-:Y:S05]  /*eb10*/  BSYNC B1 ;  /* 0x0000000000017941 */ /* 0x000fea0003800000 */
.L_x_6066:
[----:B------:R-:W-:Y:S04]  /*eb20*/  BSSY B1, `(.L_x_6068) ;  /* 0x0000030000017945 */ /* 0x000fe80003800000 */
[----:B------:R-:W-:Y:S05]  /*eb30*/  @P1 BRA `(.L_x_6069) ;  /* 0x0000000000b81947 */ /* 0x000fea0003800000 */
[----:B0-----:R-:W0:Y:S01]  /*eb40*/  LDS.128 R4, [R0+0x2000] ;  /* 0x0020000000047984 */ /* 0x001e220000000c00 */
        /* <DEDUP_REMOVED lines=45> */
.L_x_6069:
[----:B------:R-:W-:Y:S05]  /*ee20*/  BSYNC B1 ;  /* 0x0000000000017941 */ /* 0x000fea0003800000 */
.L_x_6068:
        /* <DEDUP_REMOVED lines=48> */
.L_x_6071:
[----:B------:R-:W-:Y:S05]  /*f130*/  BSYNC B1 ;  /* 0x0000000000017941 */ /* 0x000fea0003800000 */
.L_x_6070:
        /* <DEDUP_REMOVED lines=48> */
.L_x_6073:
[----:B------:R-:W-:Y:S05]  /*f440*/  BSYNC B1 ;  /* 0x0000000000017941 */ /* 0x000fea0003800000 */
.L_x_6072:
[----:B------:R-:W-:Y:S04]  /*f450*/  BSSY B1, `(.L_x_6074) ;  /* 0x0000030000017945 */ /* 0x000fe80003800000 */
[----:B------:R-:W-:Y:S05]  /*f460*/  @P4 BRA `(.L_x_6075) ;  /* 0x0000000000b84947 */ /* 0x000fea0003800000 */
[----:B0123--:R-:W0:Y:S01]  /*f470*/  LDS.128 R4, [R3+0x1c400] ;  /* 0x01c4000003047984 */ /* 0x00fe220000000c00 */
        /* <DEDUP_REMOVED lines=45> */
.L_x_6075:
[----:B------:R-:W-:Y:S05]  /*f750*/  BSYNC B1 ;  /* 0x0000000000017941 */ /* 0x000fea0003800000 */
.L_x_6074:
        /* <DEDUP_REMOVED lines=15> */
[C---:B------:R-:W-:Y:S01]  /*f850*/  IMAD.U32 R10, R7.reuse, 0x10000, RZ ;  /* 0x00010000070a7824 */ /* 0x040fe200078e00ff */
[----:B------:R-:W-:Y:S01]  /*f860*/  LOP3.LUT R7, R7, 0xffff0000, RZ, 0xc0, !PT ;  /* 0xffff000007077812 */ /* 0x000fe200078ec0ff */
[----:B------:R-:W-:-:S02]  /*f870*/  IMAD.U32 R8, R6, 0x10000, RZ ;  /* 0x0001000006087824 */ /* 0x000fc400078e00ff */
[CC--:B------:R-:W-:Y:S01]  /*f880*/  FMUL.FTZ R13, R9.reuse, R12.reuse ;  /* 0x0000000c090d7220 */ /* 0x0c0fe20000410000 */
[----:B------:R-:W-:Y:S01]  /*f890*/  FMUL.FTZ R9, R9, R11 ;  /* 0x0000000b09097220 */ /* 0x000fe20000410000 */
[C---:B------:R-:W-:Y:S01]  /*f8a0*/  FMUL.FTZ R21, R7.reuse, R65 ;  /* 0x0000004107157220 */ /* 0x040fe20000410000 */
[----:B------:R-:W-:Y:S02]  /*f8b0*/  IMAD.U32 R3, R4, 0x10000, RZ ;  /* 0x0001000004037824 */ /* 0x000fe400078e00ff */
[C---:B------:R-:W-:Y:S01]  /*f8c0*/  FFMA.FTZ R14, R8.reuse, R11, -R13 ;  /* 0x0000000b080e7223 */ /* 0x040fe2000001080d */
[----:B------:R-:W-:Y:S01]  /*f8d0*/  FFMA.FTZ R15, R8, R12, R9 ;  /* 0x0000000c080f7223 */ /* 0x000fe20000010009 */
[-C--:B------:R-:W-:Y:S01]  /*f8e0*/  FMUL.FTZ R9, R7, R63.reuse ;  /* 0x0000003f07097220 */ /* 0x080fe20000410000 */
        /* <DEDUP_REMOVED lines=23> */
.L_x_6044:
[----:B------:R-:W0:Y:S01]  /*fa60*/  LDC R26, c[0x0][0x448] ;  /* 0x00011200ff1a7b82 */ /* 0x000e220000000800 */
[----:B------:R-:W-:Y:S01]  /*fa70*/  LEA.HI R31, R31, R28, RZ, 0x2 ;  /* 0x0000001c1f1f7211 */ /* 0x000fe200078f10ff */
[----:B------:R-:W-:Y:S01]  /*fa80*/  ULDC.64 UR4, c[0x0][0x3f8] ;  /* 0x0000fe0000047ab9 */ /* 0x000fe20000000a00 */
[----:B------:R-:W-:Y:S01]  /*fa90*/  ULDC.64 UR6, c[0x0][0x408] ;  /* 0x0001020000067ab9 */ /* 0x000fe20000000a00 */
[----:B------:R-:W-:Y:S01]  /*faa0*/  IMAD.MOV.U32 R6, RZ, RZ, R24 ;  /* 0x000000ffff067224 */ /* 0x000fe200078e0018 */
[----:B------:R-:W-:Y:S01]  /*fab0*/  LOP3.LUT R31, R31, 0xfffffffc, RZ, 0xc0, !PT ;  /* 0xfffffffc1f1f7812 */ /* 0x000fe200078ec0ff */
[----:B------:R-:W-:-:S04]  /*fac0*/  IMAD.MOV.U32 R7, RZ, RZ, R27 ;  /* 0x000000ffff077224 */ /* 0x000fc800078e001b */
[----:B------:R-:W-:-:S04]  /*fad0*/  IMAD.IADD R0, R28, 0x1, -R31 ;  /* 0x000000011c007824 */ /* 0x000fc800078e0a1f */
[----:B------:R-:W-:Y:S01]  /*fae0*/  IMAD R3, R0, 0x40, R64 ;  /* 0x0000004000037824 */ /* 0x000fe200078e0240 */
        /* <DEDUP_REMOVED lines=28> */
.L_x_6332:
        /* <DEDUP_REMOVED lines=17> */
[----:B--2---:R-:W-:Y:S01]  /*fdc0*/  IMAD.MOV.U32 R12, RZ, RZ, R4 ;  /* 0x000000ffff0c7224 */ /* 0x004fe200078e0004 */
[----:B------:R-:W-:Y:S01]  /*fdd0*/  ISETP.GE.AND P2, PT, R16, UR4, PT ;  /* 0x0000000410007c0c */ /* 0x000fe2000bf46270 */
[----:B-1----:R-:W-:Y:S01]  /*fde0*/  IMAD.MOV.U32 R13, RZ, RZ, R5 ;  /* 0x000000ffff0d7224 */ /* 0x002fe200078e0005 */
[----:B------:R-:W-:Y:S02]  /*fdf0*/  ISETP.GE.AND P3, PT, R193, UR4, PT ;  /* 0x00000004c1007c0c */ /* 0x000fe4000bf66270 */
[----:B------:R-:W-:Y:S02]  /*fe00*/  CS2R R28, SRZ ;  /* 0x00000000001c7805 */ /* 0x000fe4000001ff00 */
[----:B------:R-:W-:Y:S02]  /*fe10*/  ISETP.GE.AND P4, PT, R192, UR4, PT ;  /* 0x00000004c0007c0c */ /* 0x000fe4000bf86270 */
[----:B------:R-:W-:-:S02]  /*fe20*/  CS2R R30, SRZ ;  /* 0x00000000001e7805 */ /* 0x000fc4000001ff00 */
[----:B------:R-:W-:Y:S02]  /*fe30*/  CS2R R40, SRZ ;  /* 0x0000000000287805 */ /* 0x000fe4000001ff00 */
[----:B------:R-:W-:Y:S02]  /*fe40*/  CS2R R42, SRZ ;  /* 0x00000000002a7805 */ /* 0x000fe4000001ff00 */
[----:B------:R-:W-:Y:S01]  /*fe50*/  CS2R R26, SRZ ;  /* 0x00000000001a7805 */ /* 0x000fe2000001ff00 */
[C---:B------:R-:W-:Y:S01]  /*fe60*/  @!P2 IMAD.SHL.U32 R9, R16.reuse, 0x2, RZ ;  /* 0x000000021009a824 */ /* 0x040fe200078e00ff */
[----:B------:R-:W-:Y:S01]  /*fe70*/  @!P2 SHF.L.U64.HI R32, R16, 0x1, R17 ;  /* 0x000000011020a819 */ /* 0x000fe20000010211 */
[----:B------:R-:W-:Y:S02]  /*fe80*/  @!P3 IMAD.SHL.U32 R15, R198, 0x8, RZ ;  /* 0x00000008c60fb824 */ /* 0x000fe400078e00ff */
[----:B------:R-:W-:Y:S01]  /*fe90*/  @!P4 IMAD.SHL.U32 R25, R199, 0x8, RZ ;  /* 0x00000008c719c824 */ /* 0x000fe200078e00ff */
[-C--:B------:R-:W-:Y:S01]  /*fea0*/  @!P2 IADD3 R4, P0, R4, R9.reuse, RZ ;  /* 0x000000090404a210 */ /* 0x080fe20007f1e0ff */
[----:B------:R-:W-:Y:S01]  /*feb0*/  @!P3 IMAD.WIDE R10, R15, 0x2, R12 ;  /* 0x000000020f0ab825 */ /* 0x000fe200078e020c */
[----:B----4-:R-:W-:-:S03]  /*fec0*/  @!P2 IADD3 R6, P1, R8, R9, RZ ;  /* 0x000000090806a210 */ /* 0x010fc60007f3e0ff */
[----:B---3--:R-:W-:Y:S01]  /*fed0*/  IMAD.MOV.U32 R9, RZ, RZ, R7 ;  /* 0x000000ffff097224 */ /* 0x008fe200078e0007 */
[----:B------:R-:W-:Y:S01]  /*fee0*/  CS2R R36, SRZ ;  /* 0x0000000000247805 */ /* 0x000fe2000001ff00 */
[----:B------:R-:W-:Y:S01]  /*fef0*/  @!P4 IMAD.WIDE R12, R25, 0x2, R12 ;  /* 0x00000002190cc825 */ /* 0x000fe200078e020c */
[----:B------:R-:W-:Y:S02]  /*ff00*/  CS2R R38, SRZ ;  /* 0x0000000000267805 */ /* 0x000fe4000001ff00 */
[----:B------:R-:W-:Y:S02]  /*ff10*/  CS2R R34, SRZ ;  /* 0x0000000000227805 */ /* 0x000fe4000001ff00 */
[----:B------:R-:W-:Y:S01]  /*ff20*/  CS2R R44, SRZ ;  /* 0x00000000002c7805 */ /* 0x000fe2000001ff00 */
[--C-:B------:R-:W-:Y:S01]  /*ff30*/  @!P3 IMAD.WIDE R14, R15, 0x2, R8.reuse ;  /* 0x000000020f0eb825 */ /* 0x100fe200078e0208 */
[----:B------:R-:W-:Y:S01]  /*ff40*/  CS2R R46, SRZ ;  /* 0x00000000002e7805 */ /* 0x000fe2000001ff00 */
[----:B------:R1:W5:Y:S02]  /*ff50*/  @!P3 LD.E.128 R28, desc[UR60][R10.64] ;  /* 0x0000003c0a1cb980 */ /* 0x000364000c101d00 */
[----:B------:R-:W-:Y:S01]  /*ff60*/  @!P4 IMAD.WIDE R8, R25, 0x2, R8 ;  /* 0x000000021908c825 */ /* 0x000fe200078e0208 */
[----:B------:R-:W-:Y:S01]  /*ff70*/  CS2R R24, SRZ ;  /* 0x0000000000187805 */ /* 0x000fe2000001ff00 */
[----:B------:R1:W5:Y:S02]  /*ff80*/  @!P3 LD.E.128 R40, desc[UR60][R14.64] ;  /* 0x0000003c0e28b980 */ /* 0x000364000c101d00 */
[----:B------:R-:W-:-:S02]  /*ff90*/  @!P2 IMAD.X R5, R5, 0x1, R32, P0 ;  /* 0x000000010505a824 */ /* 0x000fc400000e0620 */
[----:B------:R-:W-:Y:S01]  /*ffa0*/  @!P2 IMAD.X R7, R7, 0x1, R32, P1 ;  /* 0x000000010707a824 */ /* 0x000fe200008e0620 */
[----:B------:R-:W-:Y:S01]  /*ffb0*/  CS2R R32, SRZ ;  /* 0x0000000000207805 */ /* 0x000fe2000001ff00 */
[----:B------:R1:W5:Y:S04]  /*ffc0*/  @!P4 LD.E.128 R24, desc[UR60][R12.64] ;  /* 0x0000003c0c18c980 */ /* 0x000368000c101d00 */
[----:B------:R1:W5:Y:S04]  /*ffd0*/  @!P4 LD.E.128 R36, desc[UR60][R8.64] ;  /* 0x0000003c0824c980 */ /* 0x000368000c101d00 */
[----:B------:R1:W5:Y:S04]  /*ffe0*/  @!P2 LD.E.128 R32, desc[UR60][R4.64] ;  /* 0x0000003c0420a980 */ /* 0x000368000c101d00 */
[----:B------:R1:W5:Y:S02]  /*fff0*/  @!P2 LD.E.128 R44, desc[UR60][R6.64] ;  /* 0x0000003c062ca980 */ /* 0x000364000c101d00 */
.L_x_6078:
[----:B------:R-:W-:Y:S05]  /*10000*/  BSYNC B1 ;  /* 0x0000000000017941 */ /* 0x000fea0003800000 */
.L_x_6077:
[----:B-12--5:R-:W-:Y:S01]  /*10010*/  IMAD.MOV.U32 R4, RZ, RZ, R44 ;  /* 0x000000ffff047224 */ /* 0x026fe200078e002c */
[----:B------:R-:W-:Y:S01]  /*10020*/  UMOV UR4, 0xffffffff ;  /* 0xffffffff00047882 */ /* 0x000fe20000000000 */
[----:B------:R-:W-:Y:S02]  /*10030*/  IMAD.MOV.U32 R5, RZ, RZ, R45 ;  /* 0x000000ffff057224 */ /* 0x000fe400078e002d */
[----:B------:R-:W-:Y:S01]  /*10040*/  IMAD.MOV.U32 R6, RZ, RZ, R46 ;  /* 0x000000ffff067224 */ /* 0x000fe200078e002e */
[----:B------:R-:W-:Y:S01]  /*10050*/  PRMT R70, R70, 0x5410, R4 ;  /* 0x0000541046467816 */ /* 0x000fe20000000004 */
[----:B---3--:R-:W-:Y:S01]  /*10060*/  IMAD.MOV.U32 R7, RZ, RZ, R47 ;  /* 0x000000ffff077224 */ /* 0x008fe200078e002f */
        /* <DEDUP_REMOVED lines=45> */
[----:B0-----:R-:W0:Y:S04]  /*10340*/  SHFL.IDX PT, R21, R21, 0x1, 0x1c1f ;  /* 0x003c1f0015157f89 */ /* 0x001e2800000e0000 */
[----:B------:R-:W1:Y:S04]  /*10350*/  SHFL.IDX PT, R20, R20, 0x1, 0x1c1f ;  /* 0x003c1f0014147f89 */ /* 0x000e6800000e0000 */
[----:B------:R-:W2:Y:S04]  /*10360*/  SHFL.IDX PT, R61, R61, 0x1, 0x1c1f ;  /* 0x003c1f003d3d7f89 */ /* 0x000ea800000e0000 */
[----:B------:R3:W0:Y:S02]  /*10370*/  SHFL.IDX PT, R62, R3, 0x1, 0x1c1f ;  /* 0x003c1f00033e7f89 */ /* 0x00062400000e0000 */
.L_x_6338:
[----:B------:R-:W-:Y:S01]  /*10380*/  VIADD R64, R64, 0x40 ;  /* 0x0000004040407836 */ /* 0x000fe20000000000 */
[----:B------:R-:W-:Y:S01]  /*10390*/  BSSY B1, `(.L_x_6080) ;  /* 0x0000034000017945 */ /* 0x000fe20003800000 */
[----:B------:R-:W-:Y:S02]  /*103a0*/  CS2R R6, SRZ ;  /* 0x0000000000067805 */ /* 0x000fe4000001ff00 */
[----:B----4-:R-:W-:Y:S02]  /*103b0*/  CS2R R8, SRZ ;  /* 0x0000000000087805 */ /* 0x010fe4000001ff00 */
        /* <DEDUP_REMOVED lines=11> */
[----:B------:R-:W-:Y:S01]  /*10470*/  ULDC UR4, c[0x0][0x3f4] ;  /* 0x0000fd0000047ab9 */ /* 0x000fe20000000800 */
[----:B-1----:R-:W-:Y:S01]  /*10480*/  IMAD.MOV.U32 R6, RZ, RZ, R20 ;  /* 0x000000ffff067224 */ /* 0x002fe200078e0014 */
[----:B------:R-:W-:Y:S01]  /*10490*/  ISETP.GE.AND P2, PT, R16, UR4, PT ;  /* 0x0000000410007c0c */ /* 0x000fe2000bf46270 */
[----:B0-----:R-:W-:Y:S01]  /*104a0*/  IMAD.MOV.U32 R7, RZ, RZ, R21 ;  /* 0x000000ffff077224 */ /* 0x001fe200078e0015 */
[----:B------:R-:W-:Y:S01]  /*104b0*/  ISETP.GE.AND P3, PT, R193, UR4, PT ;  /* 0x00000004c1007c0c */ /* 0x000fe2000bf66270 */
[----:B------:R-:W-:Y:S01]  /*104c0*/  IMAD.MOV.U32 R8, RZ, RZ, R62 ;  /* 0x000000ffff087224 */ /* 0x000fe200078e003e */
[----:B------:R-:W-:Y:S01]  /*104d0*/  ISETP.GE.AND P4, PT, R192, UR4, PT ;  /* 0x00000004c0007c0c */ /* 0x000fe2000bf86270 */
[----:B--2---:R-:W-:Y:S01]  /*104e0*/  IMAD.MOV.U32 R9, RZ, RZ, R61 ;  /* 0x000000ffff097224 */ /* 0x004fe200078e003d */
[----:B------:R-:W-:Y:S02]  /*104f0*/  CS2R R52, SRZ ;  /* 0x0000000000347805 */ /* 0x000fe4000001ff00 */
[----:B------:R-:W-:-:S02]  /*10500*/  CS2R R54, SRZ ;  /* 0x0000000000367805 */ /* 0x000fc4000001ff00 */
[----:B------:R-:W-:Y:S02]  /*10510*/  CS2R R10, SRZ ;  /* 0x00000000000a7805 */ /* 0x000fe4000001ff00 */
[----:B------:R-:W-:Y:S02]  /*10520*/  CS2R R56, SRZ ;  /* 0x0000000000387805 */ /* 0x000fe4000001ff00 */
[----:B------:R-:W-:Y:S01]  /*10530*/  CS2R R58, SRZ ;  /* 0x00000000003a7805 */ /* 0x000fe2000001ff00 */
[C---:B---3--:R-:W-:Y:S01]  /*10540*/  @!P2 IMAD.SHL.U32 R3, R16.reuse, 0x2, RZ ;  /* 0x000000021003a824 */ /* 0x048fe200078e00ff */
[----:B------:R-:W-:Y:S01]  /*10550*/  @!P2 SHF.L.U64.HI R14, R16, 0x1, R17 ;  /* 0x00000001100ea819 */ /* 0x000fe20000010211 */
[----:B------:R-:W-:Y:S02]  /*10560*/  @!P3 IMAD.SHL.U32 R13, R198, 0x8, RZ ;  /* 0x00000008c60db824 */ /* 0x000fe400078e00ff */
[----:B------:R-:W-:Y:S01]  /*10570*/  @!P4 IMAD.SHL.U32 R63, R199, 0x8, RZ ;  /* 0x00000008c73fc824 */ /* 0x000fe200078e00ff */
[-C--:B------:R-:W-:Y:S01]  /*10580*/  @!P2 IADD3 R60, P1, R62, R3.reuse, RZ ;  /* 0x000000033e3ca210 */ /* 0x080fe20007f3e0ff */
[----:B------:R-:W-:Y:S01]  /*10590*/  @!P3 IMAD.WIDE R4, R13, 0x2, R6 ;  /* 0x000000020d04b825 */ /* 0x000fe200078e0206 */
[----:B------:R-:W-:-:S03]  /*105a0*/  @!P2 IADD3 R20, P0, R20, R3, RZ ;  /* 0x000000031414a210 */ /* 0x000fc60007f1e0ff */
[----:B------:R-:W-:Y:S01]  /*105b0*/  @!P4 IMAD.WIDE R6, R63, 0x2, R6 ;  /* 0x000000023f06c825 */ /* 0x000fe200078e0206 */
[----:B------:R0:W5:Y:S03]  /*105c0*/  @!P3 LD.E.128 R52, desc[UR60][R4.64] ;  /* 0x0000003c0434b980 */ /* 0x000166000c101d00 */
[--C-:B------:R-:W-:Y:S01]  /*105d0*/  @!P3 IMAD.WIDE R12, R13, 0x2, R8.reuse ;  /* 0x000000020d0cb825 */ /* 0x100fe200078e0208 */
[----:B------:R1:W5:Y:S03]  /*105e0*/  @!P4 LD.E.128 R56, desc[UR60][R6.64] ;  /* 0x0000003c0638c980 */ /* 0x000366000c101d00 */
[----:B------:R-:W-:Y:S01]  /*105f0*/  @!P4 IMAD.WIDE R62, R63, 0x2, R8 ;  /* 0x000000023f3ec825 */ /* 0x000fe200078e0208 */
[----:B------:R-:W-:Y:S02]  /*10600*/  CS2R R8, SRZ ;  /* 0x0000000000087805 */ /* 0x000fe4000001ff00 */
[----:B------:R-:W-:-:S02]  /*10610*/  CS2R R48, SRZ ;  /* 0x0000000000307805 */ /* 0x000fc4000001ff00 */
[----:B------:R-:W-:Y:S01]  /*10620*/  CS2R R50, SRZ ;  /* 0x0000000000327805 */ /* 0x000fe2000001ff00 */
[--C-:B------:R-:W-:Y:S01]  /*10630*/  @!P2 IMAD.X R21, R21, 0x1, R14.reuse, P0 ;  /* 0x000000011515a824 */ /* 0x100fe200000e060e */
[----:B0-----:R-:W-:Y:S01]  /*10640*/  CS2R R4, SRZ ;  /* 0x0000000000047805 */ /* 0x001fe2000001ff00 */
[----:B------:R-:W-:Y:S01]  /*10650*/  @!P2 IMAD.X R61, R61, 0x1, R14, P1 ;  /* 0x000000013d3da824 */ /* 0x000fe200008e060e */
[----:B------:R0:W5:Y:S01]  /*10660*/  @!P3 LD.E.128 R8, desc[UR60][R12.64] ;  /* 0x0000003c0c08b980 */ /* 0x000162000c101d00 */
[----:B------:R-:W-:Y:S02]  /*10670*/  CS2R R14, SRZ ;  /* 0x00000000000e7805 */ /* 0x000fe4000001ff00 */
[----:B-1----:R-:W-:Y:S01]  /*10680*/  CS2R R6, SRZ ;  /* 0x0000000000067805 */ /* 0x002fe2000001ff00 */
[----:B------:R4:W5:Y:S05]  /*10690*/  @!P2 LD.E.128 R48, desc[UR60][R20.64] ;  /* 0x0000003c1430a980 */ /* 0x00096a000c101d00 */
[----:B------:R4:W5:Y:S01]  /*106a0*/  @!P2 LD.E.128 R4, desc[UR60][R60.64] ;  /* 0x0000003c3c04a980 */ /* 0x000962000c101d00 */
[----:B0-----:R-:W-:-:S06]  /*106b0*/  CS2R R12, SRZ ;  /* 0x00000000000c7805 */ /* 0x001fcc000001ff00 */
[----:B------:R4:W5:Y:S02]  /*106c0*/  @!P4 LD.E.128 R12, desc[UR60][R62.64] ;  /* 0x0000003c3e0cc980 */ /* 0x000964000c101d00 */
.L_x_6081:
[----:B------:R-:W-:Y:S05]  /*106d0*/  BSYNC B1 ;  /* 0x0000000000017941 */ /* 0x000fea0003800000 */
.L_x_6080:
[----:B--2-4-:R-:W3:Y:S01]  /*106e0*/  LDL R61, [R1+0x50] ;  /* 0x00005000013d7983 */ /* 0x014ee20000100800 */
[----:B0----5:R-:W-:Y:S01]  /*106f0*/  IMAD.MOV.U32 R21, RZ, RZ, R5 ;  /* 0x000000ffff157224 */ /* 0x021fe200078e0005 */
[----:B------:R-:W-:Y:S01]  /*10700*/  BSSY B1, `(.L_x_6082) ;  /* 0x0000036000017945 */ /* 0x000fe20003800000 */
[----:B-1----:R-:W-:Y:S02]  /*10710*/  IMAD.MOV.U32 R20, RZ, RZ, R4 ;  /* 0x000000ffff147224 */ /* 0x002fe400078e0004 */
        /* <DEDUP_REMOVED lines=30> */
[----:B---3--:R-:W-:-:S04]  /*10900*/  LEA.HI R3, R61, R61, RZ, 0x1 ;  /* 0x0000003d3d037211 */ /* 0x008fc800078f08ff */
        /* <DEDUP_REMOVED lines=10> */
[----:B------:R-:W-:Y:S01]  /*109b0*/  PRMT R72, R61, 0x7610, R72 ;  /* 0x000076103d487816 */ /* 0x000fe20000000048 */
[----:B------:R-:W-:-:S03]  /*109c0*/  IMAD.MOV.U32 R61, RZ, RZ, R50 ;  /* 0x000000ffff3d7224 */ /* 0x000fc600078e0032 */
[----:B------:R-:W-:Y:S02]  /*109d0*/  PRMT R73, R3, 0x7610, R73 ;  /* 0x0000761003497816 */ /* 0x000fe40000000049 */
[----:B------:R-:W-:Y:S01]  /*109e0*/  PRMT R115, R61, 0x7610, R115 ;  /* 0x000076103d737816 */ /* 0x000fe20000000073 */
[----:B------:R-:W-:Y:S01]  /*109f0*/  IMAD.MOV.U32 R61, RZ, RZ, R53 ;  /* 0x000000ffff3d7224 */ /* 0x000fe200078e0035 */
[----:B------:R-:W-:-:S04]  /*10a00*/  VIADDMNMX R3, R65, -R226, 0x80, PT ;  /* 0x0000008041037446 */ /* 0x000fc800038009e2 */
[----:B------:R-:W-:Y:S01]  /*10a10*/  PRMT R85, R61, 0x7610, R85 ;  /* 0x000076103d557816 */ /* 0x000fe20000000055 */
[----:B------:R-:W-:Y:S01]  /*10a20*/  IMAD.MOV.U32 R61, RZ, RZ, R56 ;  /* 0x000000ffff3d7224 */ /* 0x000fe200078e0038 */
[----:B------:R-:W-:-:S04]  /*10a30*/  ISETP.GE.AND P1, PT, R204, R3, PT ;  /* 0x00000003cc00720c */ /* 0x000fc80003f26270 */
[----:B------:R-:W-:Y:S01]  /*10a40*/  PRMT R74, R61, 0x7610, R74 ;  /* 0x000076103d4a7816 */ /* 0x000fe2000000004a */
[----:B0-----:R-:W-:Y:S08]  /*10a50*/  @!P0 BRA `(.L_x_6083) ;  /* 0x0000018c004c8947 */ /* 0x001ff00003800000 */
.L_x_6339:
[----:B------:R-:W-:Y:S05]  /*10a60*/  BSYNC B1 ;  /* 0x0000000000017941 */ /* 0x000fea0003800000 */
.L_x_6082:
        /* <DEDUP_REMOVED lines=8> */
[----:B------:R-:W-:-:S09]  /*10af0*/  ISETP.GE.AND P2, PT, R192, R21, PT ;  /* 0x00000015c000720c */ /* 0x000fd20003f46270 */
[----:B------:R-:W-:Y:S05]  /*10b00*/  @P0 BRA `(.L_x_6087) ;  /* 0x0000000400a80947 */ /* 0x000fea0003800000 */
[----:B------:R-:W-:Y:S02]  /*10b10*/  LEA.HI R60, R21, R0, RZ, 0x1d ;  /* 0x00000000153c7211 */ /* 0x000fe400078fe8ff */
[----:B------:R-:W-:Y:S02]  /*10b20*/  LOP3.LUT R20, R220, 0x38, R16, 0xf8, !PT ;  /* 0x00000038dc147812 */ /* 0x000fe400078ef810 */
[----:B------:R-:W-:Y:S01]  /*10b30*/  SHF.R.S32.HI R65, RZ, 0x1f, R60 ;  /* 0x0000001fff417819 */ /* 0x000fe2000001143c */
[----:B------:R-:W-:Y:S01]  /*10b40*/  IMAD.SHL.U32 R63, R60, 0x8, RZ ;  /* 0x000000083c3f7824 */ /* 0x000fe200078e00ff */
[-C--:B------:R-:W-:Y:S02]  /*10b50*/  LOP3.LUT R61, R20, R221.reuse, RZ, 0x3c, !PT ;  /* 0x000000dd143d7212 */ /* 0x080fe400078e3cff */
[----:B------:R-:W-:Y:S02]  /*10b60*/  LEA.HI R65, R65, R60, RZ, 0x3 ;  /* 0x0000003c41417211 */ /* 0x000fe400078f18ff */
[----:B------:R-:W-:Y:S01]  /*10b70*/  LOP3.LUT R20, R220, 0x38, R63, 0xf8, !PT ;  /* 0x00000038dc147812 */ /* 0x000fe200078ef83f */
[----:B------:R-:W-:Y:S01]  /*10b80*/  IMAD.IADD R61, R222, 0x1, R61 ;  /* 0x00000001de3d7824 */ /* 0x000fe200078e023d */
[----:B------:R-:W-:Y:S01]  /*10b90*/  SHF.R.U64 R90, R44, 0x10, R45 ;  /* 0x000000102c5a7819 */ /* 0x000fe2000000122d */
[----:B------:R-:W-:Y:S01]  /*10ba0*/  IMAD.SHL.U32 R65, R65, 0x400, RZ ;  /* 0x0000040041417824 */ /* 0x000fe200078e00ff */
[----:B------:R-:W-:Y:S01]  /*10bb0*/  LOP3.LUT R60, R20, R221, RZ, 0x3c, !PT ;  /* 0x000000dd143c7212 */ /* 0x000fe200078e3cff */
[----:B------:R-:W-:Y:S01]  /*10bc0*/  IMAD R20, R61, 0x2, R2 ;  /* 0x000000023d147824 */ /* 0x000fe200078e0202 */
[----:B------:R-:W-:-:S02]  /*10bd0*/  SHF.R.U64 R32, R32, 0x10, R33 ;  /* 0x0000001020207819 */ /* 0x000fc40000001221 */
[----:B------:R-:W-:Y:S02]  /*10be0*/  LOP3.LUT R65, R65, 0x7fffe000, RZ, 0xc0, !PT ;  /* 0x7fffe00041417812 */ /* 0x000fe400078ec0ff */
[----:B------:R-:W-:Y:S02]  /*10bf0*/  PRMT R90, R70, 0x5432, R90 ;  /* 0x00005432465a7816 */ /* 0x000fe4000000005a */
[----:B------:R-:W-:Y:S02]  /*10c00*/  IADD3 R65, R60, R65, R222 ;  /* 0x000000413c417210 */ /* 0x000fe40007ffe0de */
[----:B------:R-:W0:Y:S01]  /*10c10*/  LDS.128 R60, [R20+0x12400] ;  /* 0x01240000143c7984 */ /* 0x000e220000000c00 */
[----:B------:R-:W-:Y:S01]  /*10c20*/  SHF.R.U32.HI R44, RZ, 0x10, R45 ;  /* 0x00000010ff2c7819 */ /* 0x000fe2000001162d */
[----:B------:R-:W-:Y:S01]  /*10c30*/  IMAD.U32 R106, R90, 0x10000, RZ ;  /* 0x000100005a6a7824 */ /* 0x000fe200078e00ff */
[----:B------:R-:W-:Y:S01]  /*10c40*/  PRMT R32, R73, 0x5432, R32 ;  /* 0x0000543249207816 */ /* 0x000fe20000000020 */
[----:B------:R-:W-:Y:S01]  /*10c50*/  IMAD R69, R65, 0x2, R2 ;  /* 0x0000000241457824 */ /* 0x000fe200078e0202 */
[----:B------:R-:W-:-:S02]  /*10c60*/  SHF.R.U32.HI R33, RZ, 0x10, R33 ;  /* 0x00000010ff217819 */ /* 0x000fc40000011621 */
[----:B------:R-:W-:Y:S01]  /*10c70*/  SHF.R.U64 R45, R46, 0x10, R47 ;  /* 0x000000102e2d7819 */ /* 0x000fe2000000122f */
[----:B------:R-:W-:Y:S01]  /*10c80*/  IMAD.U32 R102, R32, 0x10000, RZ ;  /* 0x0001000020667824 */ /* 0x000fe200078e00ff */
[----:B------:R-:W1:Y:S01]  /*10c90*/  LDS.128 R64, [R69+0x12400] ;  /* 0x0124000045407984 */ /* 0x000e620000000c00 */
[----:B------:R-:W-:Y:S02]  /*10ca0*/  PRMT R44, R71, 0x5432, R44 ;  /* 0x00005432472c7816 */ /* 0x000fe4000000002c */
[----:B------:R-:W-:Y:S02]  /*10cb0*/  SHF.R.U64 R34, R34, 0x10, R35 ;  /* 0x0000001022227819 */ /* 0x000fe40000001223 */
[----:B------:R-:W-:Y:S01]  /*10cc0*/  SHF.R.U32.HI R47, RZ, 0x10, R47 ;  /* 0x00000010ff2f7819 */ /* 0x000fe2000001162f */
[----:B------:R-:W-:Y:S01]  /*10cd0*/  IMAD.U32 R104, R44, 0x10000, RZ ;  /* 0x000100002c687824 */ /* 0x000fe200078e00ff */
[----:B------:R-:W-:Y:S02]  /*10ce0*/  SHF.R.U32.HI R35, RZ, 0x10, R35 ;  /* 0x00000010ff237819 */ /* 0x000fe40000011623 */
[----:B------:R-:W-:-:S02]  /*10cf0*/  PRMT R33, R74, 0x5432, R33 ;  /* 0x000054324a217816 */ /* 0x000fc40000000021 */
[----:B------:R-:W-:Y:S02]  /*10d00*/  PRMT R46, R72, 0x5432, R47 ;  /* 0x00005432482e7816 */ /* 0x000fe4000000002f */
[----:B------:R-:W-:Y:S02]  /*10d10*/  PRMT R35, R76, 0x5432, R35 ;  /* 0x000054324c237816 */ /* 0x000fe40000000023 */
[----:B------:R-:W-:Y:S02]  /*10d20*/  PRMT R45, R83, 0x5410, R45 ;  /* 0x00005410532d7816 */ /* 0x000fe4000000002d */
[----:B------:R-:W-:Y:S01]  /*10d30*/  LOP3.LUT R90, R90, 0xffff0000, RZ, 0xc0, !PT ;  /* 0xffff00005a5a7812 */ /* 0x000fe200078ec0ff */
[----:B------:R-:W-:Y:S01]  /*10d40*/  IMAD.U32 R105, R35, 0x10000, RZ ;  /* 0x0001000023697824 */ /* 0x000fe200078e00ff */
[----:B------:R-:W-:Y:S02]  /*10d50*/  LOP3.LUT R32, R32, 0xffff0000, RZ, 0xc0, !PT ;  /* 0xffff000020207812 */ /* 0x000fe400078ec0ff */
[----:B------:R-:W-:-:S02]  /*10d60*/  PRMT R34, R75, 0x5432, R34 ;  /* 0x000054324b227816 */ /* 0x000fc40000000022 */
        /* <DEDUP_REMOVED lines=18> */
[----:B------:R-:W-:Y:S02]  /*10e90*/  IMAD.U32 R108, R33, 0x10000, RZ ;  /* 0x00010000216c7824 */ /* 0x000fe400078e00ff */
[----:B------:R-:W-:Y:S01]  /*10ea0*/  FFMA.FTZ R99, R99, R106, R126 ;  /* 0x0000006a63637223 */ /* 0x000fe2000001007e */
[----:B------:R-:W-:Y:S02]  /*10eb0*/  IMAD.U32 R102, R46, 0x10000, RZ ;  /* 0x000100002e667824 */ /* 0x000fe400078e00ff */
[CC--:B------:R-:W-:Y:S01]  /*10ec0*/  FMUL.FTZ R125, R100.reuse, R105.reuse ;  /* 0x00000069647d7220 */ /* 0x0c0fe20000410000 */
[-C--:B------:R-:W-:Y:S01]  /*10ed0*/  FMUL.FTZ R106, R103, R108.reuse ;  /* 0x0000006c676a7220 */ /* 0x080fe20000410000 */
[----:B------:R-:W-:Y:S01]  /*10ee0*/  FFMA.FTZ R103, R83, R108, -R110 ;  /* 0x0000006c53677223 */ /* 0x000fe2000001086e */
[----:B------:R-:W-:Y:S01]  /*10ef0*/  FMUL.FTZ R108, R100, R102 ;  /* 0x00000066646c7220 */ /* 0x000fe20000410000 */
[----:B------:R-:W-:Y:S01]  /*10f00*/  LOP3.LUT R33, R33, 0xffff0000, RZ, 0xc0, !PT ;  /* 0xffff000021217812 */ /* 0x000fe200078ec0ff */
[----:B------:R-:W-:Y:S01]  /*10f10*/  FFMA.FTZ R106, R83, R104, R106 ;  /* 0x00000068536a7223 */ /* 0x000fe2000001006a */
[----:B------:R-:W-:Y:S01]  /*10f20*/  LOP3.LUT R83, R44, 0xffff0000, RZ, 0xc0, !PT ;  /* 0xffff00002c537812 */ /* 0x000fe200078ec0ff */
[C---:B------:R-:W-:Y:S01]  /*10f30*/  FFMA.FTZ R105, R89.reuse, R105, -R108 ;  /* 0x0000006959697223 */ /* 0x040fe2000001086c */
[----:B------:R-:W-:Y:S01]  /*10f40*/  FFMA.FTZ R89, R89, R102, R125 ;  /* 0x0000006659597223 */ /* 0x000fe2000001007d */
[C---:B------:R-:W-:Y:S01]  /*10f50*/  FMUL.FTZ R100, R63.reuse, R90 ;  /* 0x0000005a3f647220 */ /* 0x040fe20000410000 */
[----:B------:R-:W-:Y:S01]  /*10f60*/  FMUL.FTZ R102, R63, R32 ;  /* 0x000000203f667220 */ /* 0x000fe20000410000 */
[----:B------:R-:W-:Y:S01]  /*10f70*/  FMUL.FTZ R63, R64, R83 ;  /* 0x00000053403f7220 */ /* 0x000fe20000410000 */
[----:B------:R-:W-:-:S02]  /*10f80*/  IMAD.U32 R65, R66, 0x10000, RZ ;  /* 0x0001000042417824 */ /* 0x000fc400078e00ff */
[-C--:B------:R-:W-:Y:S01]  /*10f90*/  FMUL.FTZ R104, R64, R33.reuse ;  /* 0x0000002140687220 */ /* 0x080fe20000410000 */
[----:B------:R-:W-:Y:S01]  /*10fa0*/  IMAD.U32 R44, R45, 0x10000, RZ ;  /* 0x000100002d2c7824 */ /* 0x000fe200078e00ff */
[----:B------:R-:W-:Y:S01]  /*10fb0*/  LOP3.LUT R66, R66, 0xffff0000, RZ, 0xc0, !PT ;  /* 0xffff000042427812 */ /* 0x000fe200078ec0ff */
[----:B------:R-:W-:Y:S01]  /*10fc0*/  FFMA.FTZ R32, R47, R32, -R100 ;  /* 0x000000202f207223 */ /* 0x000fe20000010864 */
[----:B------:R-:W-:Y:S01]  /*10fd0*/  FFMA.FTZ R64, R88, R33, -R63 ;  /* 0x0000002158407223 */ /* 0x000fe2000001083f */
[----:B------:R-:W-:Y:S01]  /*10fe0*/  LOP3.LUT R45, R45, 0xffff0000, RZ, 0xc0, !PT ;  /* 0xffff00002d2d7812 */ /* 0x000fe200078ec0ff */
[C---:B------:R-:W-:Y:S01]  /*10ff0*/  IMAD.U32 R100, R34.reuse, 0x10000, RZ ;  /* 0x0001000022647824 */ /* 0x040fe200078e00ff */
[----:B------:R-:W-:Y:S01]  /*11000*/  LOP3.LUT R33, R34, 0xffff0000, RZ, 0xc0, !PT ;  /* 0xffff000022217812 */ /* 0x000fe200078ec0ff */
[----:B------:R-:W-:Y:S01]  /*11010*/  FFMA.FTZ R90, R47, R90, R102 ;  /* 0x0000005a2f5a7223 */ /* 0x000fe20000010066 */
[----:B------:R-:W-:Y:S01]  /*11020*/  LOP3.LUT R67, R67, 0xffff0000, RZ, 0xc0, !PT ;  /* 0xffff000043437812 */ /* 0x000fe200078ec0ff */
[----:B------:R-:W-:Y:S01]  /*11030*/  FFMA.FTZ R83, R88, R83, R104 ;  /* 0x0000005358537223 */ /* 0x000fe20000010068 */
[----:B------:R-:W-:Y:S01]  /*11040*/  LOP3.LUT R34, R46, 0xffff0000, RZ, 0xc0, !PT ;  /* 0xffff00002e227812 */ /* 0x000fe200078ec0ff */
[C---:B------:R-:W-:Y:S01]  /*11050*/  FMUL.FTZ R102, R65.reuse, R44 ;  /* 0x0000002c41667220 */ /* 0x040fe20000410000 */
[----:B------:R-:W-:Y:S01]  /*11060*/  FMUL.FTZ R88, R65, R100 ;  /* 0x0000006441587220 */ /* 0x000fe20000410000 */
        /* <DEDUP_REMOVED lines=20> */
.L_x_6087:
[----:B------:R-:W-:Y:S05]  /*111b0*/  BSYNC B2 ;  /* 0x0000000000027941 */ /* 0x000fea0003800000 */
.L_x_6086:
[----:B------:R-:W-:Y:S04]  /*111c0*/  BSSY B2, `(.L_x_6088) ;  /* 0x0000073000027945 */ /* 0x000fe80003800000 */
[----:B------:R-:W-:Y:S05]  /*111d0*/  @P1 BRA `(.L_x_6089) ;  /* 0x0000000400c41947 */ /* 0x000fea0003800000 */
[----:B0-----:R-:W2:Y:S01]  /*111e0*/  LDL R20, [R1+0x58] ;  /* 0x0000580001147983 */ /* 0x001ea20000100800 */
[----:B------:R-:W-:Y:S02]  /*111f0*/  SHF.R.S32.HI R32, RZ, 0x1f, R193 ;  /* 0x0000001fff207819 */ /* 0x000fe400000114c1 */
[----:B------:R-:W-:Y:S02]  /*11200*/  SHF.R.U64 R62, R30, 0x10, R31 ;  /* 0x000000101e3e7819 */ /* 0x000fe4000000121f */
[CC--:B------:R-:W-:Y:S02]  /*11210*/  LEA.HI R34, R32.reuse, R193.reuse, RZ, 0x6 ;  /* 0x000000c120227211 */ /* 0x0c0fe400078f30ff */
[----:B------:R-:W-:Y:S02]  /*11220*/  LEA.HI R35, R32, R193, RZ, 0x3 ;  /* 0x000000c120237211 */ /* 0x000fe400078f18ff */
[----:B------:R-:W-:Y:S01]  /*11230*/  SHF.R.U64 R30, R40, 0x10, R41 ;  /* 0x00000010281e7819 */ /* 0x000fe20000001229 */
[----:B------:R-:W-:Y:S01]  /*11240*/  IMAD.SHL.U32 R44, R34, 0x80, RZ ;  /* 0x00000080222c7824 */ /* 0x000fe200078e00ff */
[----:B------:R-:W-:-:S02]  /*11250*/  LOP3.LUT R34, R220, 0x38, R35, 0xf8, !PT ;  /* 0x00000038dc227812 */ /* 0x000fc400078ef823 */
[--C-:B------:R-:W-:Y:S02]  /*11260*/  SHF.R.U64 R64, R28, 0x10, R29.reuse ;  /* 0x000000101c407819 */ /* 0x100fe4000000121d */
[----:B------:R-:W-:Y:S02]  /*11270*/  LOP3.LUT R35, R44, 0xffffe000, RZ, 0xc0, !PT ;  /* 0xffffe0002c237812 */ /* 0x000fe400078ec0ff */
[----:B------:R-:W-:Y:S02]  /*11280*/  LOP3.LUT R34, R34, R221, RZ, 0x3c, !PT ;  /* 0x000000dd22227212 */ /* 0x000fe400078e3cff */
[----:B------:R-:W-:Y:S02]  /*11290*/  SHF.R.U32.HI R29, RZ, 0x10, R29 ;  /* 0x00000010ff1d7819 */ /* 0x000fe4000001161d */
[----:B------:R-:W-:Y:S02]  /*112a0*/  IADD3 R35, R34, R35, R222 ;  /* 0x0000002322237210 */ /* 0x000fe40007ffe0de */
[----:B------:R-:W-:-:S02]  /*112b0*/  SHF.R.U64 R28, R42, 0x10, R43 ;  /* 0x000000102a1c7819 */ /* 0x000fc4000000122b */
[----:B------:R-:W-:Y:S02]  /*112c0*/  PRMT R117, R117, 0x5410, R30 ;  /* 0x0000541075757816 */ /* 0x000fe4000000001e */
[----:B------:R-:W-:Y:S02]  /*112d0*/  PRMT R122, R122, 0x5410, R29 ;  /* 0x000054107a7a7816 */ /* 0x000fe4000000001d */
[----:B------:R-:W-:Y:S02]  /*112e0*/  PRMT R119, R119, 0x5410, R28 ;  /* 0x0000541077777816 */ /* 0x000fe4000000001c */
[----:B------:R-:W-:Y:S01]  /*112f0*/  PRMT R121, R121, 0x5410, R64 ;  /* 0x0000541079797816 */ /* 0x000fe20000000040 */
[----:B------:R-:W-:Y:S01]  /*11300*/  IMAD.U32 R64, R117, 0x10000, RZ ;  /* 0x0001000075407824 */ /* 0x000fe200078e00ff */
[----:B------:R-:W-:Y:S02]  /*11310*/  SHF.R.U32.HI R41, RZ, 0x10, R41 ;  /* 0x00000010ff297819 */ /* 0x000fe40000011629 */
[----:B------:R-:W-:-:S02]  /*11320*/  SHF.R.U32.HI R43, RZ, 0x10, R43 ;  /* 0x00000010ff2b7819 */ /* 0x000fc4000001162b */
[----:B------:R-:W-:Y:S02]  /*11330*/  SHF.R.U32.HI R31, RZ, 0x10, R31 ;  /* 0x00000010ff1f7819 */ /* 0x000fe4000001161f */
[----:B------:R-:W-:Y:S01]  /*11340*/  PRMT R123, R123, 0x5410, R62 ;  /* 0x000054107b7b7816 */ /* 0x000fe2000000003e */
[----:B------:R-:W-:Y:S01]  /*11350*/  IMAD.U32 R62, R121, 0x10000, RZ ;  /* 0x00010000793e7824 */ /* 0x000fe200078e00ff */
[----:B------:R-:W-:Y:S02]  /*11360*/  PRMT R118, R118, 0x5410, R41 ;  /* 0x0000541076767816 */ /* 0x000fe40000000029 */
[----:B------:R-:W-:Y:S02]  /*11370*/  PRMT R120, R120, 0x5410, R43 ;  /* 0x0000541078787816 */ /* 0x000fe4000000002b */
[----:B------:R-:W-:Y:S01]  /*11380*/  PRMT R124, R124, 0x5410, R31 ;  /* 0x000054107c7c7816 */ /* 0x000fe2000000001f */
[----:B------:R-:W-:Y:S01]  /*11390*/  IMAD.U32 R63, R118, 0x10000, RZ ;  /* 0x00010000763f7824 */ /* 0x000fe200078e00ff */
[----:B------:R-:W-:-:S02]  /*113a0*/  LOP3.LUT R117, R117, 0xffff0000, RZ, 0xc0, !PT ;  /* 0xffff000075757812 */ /* 0x000fc400078ec0ff */
[----:B------:R-:W-:Y:S02]  /*113b0*/  LOP3.LUT R121, R121, 0xffff0000, RZ, 0xc0, !PT ;  /* 0xffff000079797812 */ /* 0x000fe400078ec0ff */
[----:B--2---:R-:W-:Y:S02]  /*113c0*/  R2UR UR4, R20 ;  /* 0x00000000140472ca */ /* 0x004fe400000e0000 */
[----:B------:R-:W-:-:S04]  /*113d0*/  LEA.HI R20, R21, R198, RZ, 0x1d ;  /* 0x000000c615147211 */ /* 0x000fc800078fe8ff */
[----:B------:R-:W-:-:S04]  /*113e0*/  SHF.R.S32.HI R33, RZ, 0x1f, R20 ;  /* 0x0000001fff217819 */ /* 0x000fc80000011414 */
[----:B------:R-:W-:Y:S01]  /*113f0*/  LEA.HI R32, R33, R20, RZ, 0x3 ;  /* 0x0000001421207211 */ /* 0x000fe200078f18ff */
[----:B------:R-:W-:-:S04]  /*11400*/  IMAD.SHL.U32 R33, R20, 0x8, RZ ;  /* 0x0000000814217824 */ /* 0x000fc800078e00ff */
[----:B------:R-:W-:Y:S01]  /*11410*/  IMAD.SHL.U32 R32, R32, 0x400, RZ ;  /* 0x0000040020207824 */ /* 0x000fe200078e00ff */
[----:B------:R-:W-:-:S04]  /*11420*/  LOP3.LUT R20, R220, 0x38, R33, 0xf8, !PT ;  /* 0x00000038dc147812 */ /* 0x000fc800078ef821 */
[----:B------:R-:W-:Y:S02]  /*11430*/  LOP3.LUT R34, R20, R221, RZ, 0x3c, !PT ;  /* 0x000000dd14227212 */ /* 0x000fe400078e3cff */
[----:B------:R-:W-:Y:S02]  /*11440*/  LOP3.LUT R33, R32, 0x7fffe000, RZ, 0xc0, !PT ;  /* 0x7fffe00020217812 */ /* 0x000fe400078ec0ff */
[----:B------:R-:W-:Y:S02]  /*11450*/  LEA R20, R35, UR4, 0x1 ;  /* 0x0000000423147c11 */ /* 0x000fe4000f8e08ff */
[----:B------:R-:W-:-:S03]  /*11460*/  IADD3 R45, R34, R33, R222 ;  /* 0x00000021222d7210 */ /* 0x000fc60007ffe0de */
[----:B------:R-:W0:Y:S02]  /*11470*/  LDS.128 R32, [R20] ;  /* 0x0000000014207984 */ /* 0x000e240000000c00 */
        /* <DEDUP_REMOVED lines=15> */
[C---:B------:R-:W-:Y:S01]  /*11570*/  IMAD.U32 R33, R46.reuse, 0x10000, RZ ;  /* 0x000100002e217824 */ /* 0x040fe200078e00ff */
[----:B------:R-:W-:Y:S01]  /*11580*/  LOP3.LUT R31, R46, 0xffff0000, RZ, 0xc0, !PT ;  /* 0xffff00002e1f7812 */ /* 0x000fe200078ec0ff */
[-C--:B------:R-:W-:Y:S01]  /*11590*/  FMUL.FTZ R88, R35, R62.reuse ;  /* 0x0000003e23587220 */ /* 0x080fe20000410000 */
        /* <DEDUP_REMOVED lines=9> */
[----:B------:R-:W-:Y:S01]  /*11630*/  FMUL.FTZ R88, R45, R66 ;  /* 0x000000422d587220 */ /* 0x000fe20000410000 */
[----:B------:R-:W-:Y:S01]  /*11640*/  FFMA.FTZ R42, R43, R47, -R90 ;  /* 0x0000002f2b2a7223 */ /* 0x000fe2000001085a */
[-C--:B------:R-:W-:Y:S01]  /*11650*/  FMUL.FTZ R45, R45, R62.reuse ;  /* 0x0000003e2d2d7220 */ /* 0x080fe20000410000 */
[----:B------:R-:W-:Y:S01]  /*11660*/  FFMA.FTZ R47, R43, R63, R64 ;  /* 0x0000003f2b2f7223 */ /* 0x000fe20000010040 */
[C---:B------:R-:W-:Y:S01]  /*11670*/  FFMA.FTZ R43, R61.reuse, R62, -R88 ;  /* 0x0000003e3d2b7223 */ /* 0x040fe20000010858 */
[----:B------:R-:W-:Y:S01]  /*11680*/  FMUL.FTZ R65, R40, R117 ;  /* 0x0000007528417220 */ /* 0x000fe20000410000 */
[----:B------:R-:W-:Y:S01]  /*11690*/  FFMA.FTZ R45, R61, R66, R45 ;  /* 0x000000423d2d7223 */ /* 0x000fe2000001002d */
[----:B------:R-:W-:Y:S01]  /*116a0*/  LOP3.LUT R63, R118, 0xffff0000, RZ, 0xc0, !PT ;  /* 0xffff0000763f7812 */ /* 0x000fe200078ec0ff */
[-C--:B------:R-:W-:Y:S01]  /*116b0*/  FMUL.FTZ R67, R40, R121.reuse ;  /* 0x0000007928437220 */ /* 0x080fe20000410000 */
[----:B------:R-:W-:Y:S01]  /*116c0*/  LOP3.LUT R61, R122, 0xffff0000, RZ, 0xc0, !PT ;  /* 0xffff00007a3d7812 */ /* 0x000fe200078ec0ff */
[----:B------:R-:W-:Y:S01]  /*116d0*/  FFMA.FTZ R64, R30, R121, -R65 ;  /* 0x000000791e407223 */ /* 0x000fe20000010841 */
[----:B------:R-:W-:Y:S01]  /*116e0*/  SHF.L.U32 R40, R123, 0x10, RZ ;  /* 0x000000107b287819 */ /* 0x000fe200000006ff */
[----:B------:R-:W-:Y:S01]  /*116f0*/  FMUL.FTZ R65, R44, R63 ;  /* 0x0000003f2c417220 */ /* 0x000fe20000410000 */
[----:B------:R-:W-:-:S02]  /*11700*/  IMAD.U32 R62, R119, 0x10000, RZ ;  /* 0x00010000773e7824 */ /* 0x000fc400078e00ff */
[-C--:B------:R-:W-:Y:S01]  /*11710*/  FMUL.FTZ R44, R44, R61.reuse ;  /* 0x0000003d2c2c7220 */ /* 0x080fe20000410000 */
[----:B------:R-:W-:Y:S01]  /*11720*/  LOP3.LUT R119, R119, 0xffff0000, RZ, 0xc0, !PT ;  /* 0xffff000077777812 */ /* 0x000fe200078ec0ff */
[C---:B------:R-:W-:Y:S01]  /*11730*/  FFMA.FTZ R65, R32.reuse, R61, -R65 ;  /* 0x0000003d20417223 */ /* 0x040fe20000010841 */
[C---:B------:R-:W-:Y:S01]  /*11740*/  FMUL.FTZ R66, R33.reuse, R62 ;  /* 0x0000003e21427220 */ /* 0x040fe20000410000 */
[----:B------:R-:W-:Y:S01]  /*11750*/  FFMA.FTZ R44, R32, R63, R44 ;  /* 0x0000003f202c7223 */ /* 0x000fe2000001002c */
[-C--:B------:R-:W-:Y:S01]  /*11760*/  FMUL.FTZ R32, R33, R40.reuse ;  /* 0x0000002821207220 */ /* 0x080fe20000410000 */
[----:B------:R-:W-:Y:S01]  /*11770*/  LOP3.LUT R123, R123, 0xffff0000, RZ, 0xc0, !PT ;  /* 0xffff00007b7b7812 */ /* 0x000fe200078ec0ff */
[C---:B------:R-:W-:Y:S01]  /*11780*/  FFMA.FTZ R66, R29.reuse, R40, -R66 ;  /* 0x000000281d427223 */ /* 0x040fe20000010842 */
[----:B------:R-:W-:Y:S01]  /*11790*/  LOP3.LUT R61, R120, 0xffff0000, RZ, 0xc0, !PT ;  /* 0xffff0000783d7812 */ /* 0x000fe200078ec0ff */
[----:B------:R-:W-:Y:S01]  /*117a0*/  FFMA.FTZ R62, R29, R62, R32 ;  /* 0x0000003e1d3e7223 */ /* 0x000fe20000010020 */
[----:B------:R-:W-:Y:S01]  /*117b0*/  LOP3.LUT R33, R124, 0xffff0000, RZ, 0xc0, !PT ;  /* 0xffff00007c217812 */ /* 0x000fe200078ec0ff */
[C---:B------:R-:W-:Y:S01]  /*117c0*/  FMUL.FTZ R29, R31.reuse, R119 ;  /* 0x000000771f1d7220 */ /* 0x040fe20000410000 */
[----:B------:R-:W-:Y:S01]  /*117d0*/  FMUL.FTZ R32, R31, R123 ;  /* 0x0000007b1f207220 */ /* 0x000fe20000410000 */
[----:B------:R-:W-:Y:S01]  /*117e0*/  FMUL.FTZ R31, R46, R61 ;  /* 0x0000003d2e1f7220 */ /* 0x000fe20000410000 */
[----:B------:R-:W-:Y:S01]  /*117f0*/  FFMA.FTZ R30, R30, R117, R67 ;  /* 0x000000751e1e7223 */ /* 0x000fe20000010043 */
        /* <DEDUP_REMOVED lines=15> */
.L_x_6089:
[----:B------:R-:W-:Y:S05]  /*118f0*/  BSYNC B2 ;  /* 0x0000000000027941 */ /* 0x000fea0003800000 */
.L_x_6088:
[----:B------:R-:W-:Y:S05]  /*11900*/  @P2 BRA `(.L_x_6085) ;  /* 0x0000000400c42947 */ /* 0x000fea0003800000 */
[----:B01----:R-:W2:Y:S01]  /*11910*/  LDL R20, [R1+0x58] ;  /* 0x0000580001147983 */ /* 0x003ea20000100800 */
[----:B------:R-:W-:Y:S02]  /*11920*/  SHF.R.S32.HI R29, RZ, 0x1f, R192 ;  /* 0x0000001fff1d7819 */ /* 0x000fe400000114c0 */
[----:B------:R-:W-:Y:S02]  /*11930*/  LEA.HI R21, R21, R199, RZ, 0x1d ;  /* 0x000000c715157211 */ /* 0x000fe400078fe8ff */
[CC--:B------:R-:W-:Y:S02]  /*11940*/  LEA.HI R28, R29.reuse, R192.reuse, RZ, 0x6 ;  /* 0x000000c01d1c7211 */ /* 0x0c0fe400078f30ff */
[----:B------:R-:W-:Y:S02]  /*11950*/  LEA.HI R29, R29, R192, RZ, 0x3 ;  /* 0x000000c01d1d7211 */ /* 0x000fe400078f18ff */
[----:B------:R-:W-:Y:S01]  /*11960*/  SHF.R.U64 R40, R26, 0x10, R27 ;  /* 0x000000101a287819 */ /* 0x000fe2000000121b */
[----:B------:R-:W-:Y:S01]  /*11970*/  IMAD.SHL.U32 R31, R28, 0x80, RZ ;  /* 0x000000801c1f7824 */ /* 0x000fe200078e00ff */
[----:B------:R-:W-:-:S02]  /*11980*/  LOP3.LUT R30, R220, 0x38, R29, 0xf8, !PT ;  /* 0x00000038dc1e7812 */ /* 0x000fc400078ef81d */
[----:B------:R-:W-:Y:S02]  /*11990*/  SHF.R.U64 R26, R36, 0x10, R37 ;  /* 0x00000010241a7819 */ /* 0x000fe40000001225 */
[----:B------:R-:W-:Y:S02]  /*119a0*/  LOP3.LUT R31, R31, 0xffffe000, RZ, 0xc0, !PT ;  /* 0xffffe0001f1f7812 */ /* 0x000fe400078ec0ff */
[----:B------:R-:W-:Y:S02]  /*119b0*/  LOP3.LUT R30, R30, R221, RZ, 0x3c, !PT ;  /* 0x000000dd1e1e7212 */ /* 0x000fe400078e3cff */
[----:B------:R-:W-:Y:S02]  /*119c0*/  SHF.R.U64 R42, R24, 0x10, R25 ;  /* 0x00000010182a7819 */ /* 0x000fe40000001219 */
[----:B------:R-:W-:Y:S02]  /*119d0*/  IADD3 R30, R30, R31, R222 ;  /* 0x0000001f1e1e7210 */ /* 0x000fe40007ffe0de */
[----:B------:R-:W-:-:S02]  /*119e0*/  SHF.R.U32.HI R27, RZ, 0x10, R27 ;  /* 0x00000010ff1b7819 */ /* 0x000fc4000001161b */
[----:B------:R-:W-:Y:S02]  /*119f0*/  PRMT R91, R91, 0x5410, R26 ;  /* 0x000054105b5b7816 */ /* 0x000fe4000000001a */
[----:B------:R-:W-:Y:S02]  /*11a00*/  SHF.R.U32.HI R37, RZ, 0x10, R37 ;  /* 0x00000010ff257819 */ /* 0x000fe40000011625 */
[----:B------:R-:W-:Y:S02]  /*11a10*/  SHF.R.U32.HI R25, RZ, 0x10, R25 ;  /* 0x00000010ff197819 */ /* 0x000fe40000011619 */
[--C-:B------:R-:W-:Y:S02]  /*11a20*/  SHF.R.U64 R24, R38, 0x10, R39.reuse ;  /* 0x0000001026187819 */ /* 0x100fe40000001227 */
[----:B------:R-:W-:Y:S01]  /*11a30*/  PRMT R95, R95, 0x5410, R42 ;  /* 0x000054105f5f7816 */ /* 0x000fe2000000002a */
[----:B------:R-:W-:Y:S01]  /*11a40*/  IMAD.U32 R42, R91, 0x10000, RZ ;  /* 0x000100005b2a7824 */ /* 0x000fe200078e00ff */
[----:B------:R-:W-:-:S02]  /*11a50*/  SHF.R.U32.HI R39, RZ, 0x10, R39 ;  /* 0x00000010ff277819 */ /* 0x000fc40000011627 */
[----:B------:R-:W-:Y:S02]  /*11a60*/  PRMT R98, R98, 0x5410, R27 ;  /* 0x0000541062627816 */ /* 0x000fe4000000001b */
[----:B------:R-:W-:Y:S02]  /*11a70*/  PRMT R92, R92, 0x5410, R37 ;  /* 0x000054105c5c7816 */ /* 0x000fe40000000025 */
[----:B------:R-:W-:Y:S02]  /*11a80*/  PRMT R96, R96, 0x5410, R25 ;  /* 0x0000541060607816 */ /* 0x000fe40000000019 */
[----:B------:R-:W-:Y:S01]  /*11a90*/  PRMT R93, R93, 0x5410, R24 ;  /* 0x000054105d5d7816 */ /* 0x000fe20000000018 */
[----:B------:R-:W-:Y:S01]  /*11aa0*/  IMAD.U32 R43, R92, 0x10000, RZ ;  /* 0x000100005c2b7824 */ /* 0x000fe200078e00ff */
[----:B------:R-:W-:Y:S02]  /*11ab0*/  PRMT R97, R97, 0x5410, R40 ;  /* 0x0000541061617816 */ /* 0x000fe40000000028 */
[----:B------:R-:W-:-:S02]  /*11ac0*/  PRMT R94, R94, 0x5410, R39 ;  /* 0x000054105e5e7816 */ /* 0x000fc40000000027 */
[----:B------:R-:W-:-:S03]  /*11ad0*/  LOP3.LUT R92, R92, 0xffff0000, RZ, 0xc0, !PT ;  /* 0xffff00005c5c7812 */ /* 0x000fc600078ec0ff */
[----:B------:R-:W-:Y:S01]  /*11ae0*/  IMAD.U32 R44, R94, 0x10000, RZ ;  /* 0x000100005e2c7824 */ /* 0x000fe200078e00ff */
[----:B--2---:R-:W-:Y:S02]  /*11af0*/  R2UR UR4, R20 ;  /* 0x00000000140472ca */ /* 0x004fe400000e0000 */
        /* <DEDUP_REMOVED lines=18> */
[----:B------:R-:W-:Y:S01]  /*11c20*/  IMAD.U32 R28, R95, 0x10000, RZ ;  /* 0x000100005f1c7824 */ /* 0x000fe200078e00ff */
[C---:B------:R-:W-:Y:S01]  /*11c30*/  LOP3.LUT R39, R29.reuse, 0xffff0000, RZ, 0xc0, !PT ;  /* 0xffff00001d277812 */ /* 0x040fe200078ec0ff */
[C---:B-1----:R-:W-:Y:S01]  /*11c40*/  IMAD.U32 R27, R32.reuse, 0x10000, RZ ;  /* 0x00010000201b7824 */ /* 0x042fe200078e00ff */
[----:B------:R-:W-:Y:S01]  /*11c50*/  LOP3.LUT R31, R32, 0xffff0000, RZ, 0xc0, !PT ;  /* 0xffff0000201f7812 */ /* 0x000fe200078ec0ff */
[----:B------:R-:W-:Y:S01]  /*11c60*/  IMAD.U32 R38, R29, 0x10000, RZ ;  /* 0x000100001d267824 */ /* 0x000fe200078e00ff */
[----:B------:R-:W-:Y:S01]  /*11c70*/  LOP3.LUT R32, R33, 0xffff0000, RZ, 0xc0, !PT ;  /* 0xffff000021207812 */ /* 0x000fe200078ec0ff */
[----:B------:R-:W-:Y:S01]  /*11c80*/  FMUL.FTZ R45, R27, R42 ;  /* 0x0000002a1b2d7220 */ /* 0x000fe20000410000 */
[----:B------:R-:W-:Y:S01]  /*11c90*/  IMAD.U32 R29, R33, 0x10000, RZ ;  /* 0x00010000211d7824 */ /* 0x000fe200078e00ff */
[C---:B------:R-:W-:Y:S01]  /*11ca0*/  LOP3.LUT R26, R34.reuse, 0xffff0000, RZ, 0xc0, !PT ;  /* 0xffff0000221a7812 */ /* 0x040fe200078ec0ff */
[----:B------:R-:W-:Y:S01]  /*11cb0*/  IMAD.U32 R33, R34, 0x10000, RZ ;  /* 0x0001000022217824 */ /* 0x000fe200078e00ff */
[C---:B------:R-:W-:Y:S01]  /*11cc0*/  LOP3.LUT R34, R35.reuse, 0xffff0000, RZ, 0xc0, !PT ;  /* 0xffff000023227812 */ /* 0x040fe200078ec0ff */
[----:B------:R-:W-:-:S02]  /*11cd0*/  IMAD.U32 R41, R35, 0x10000, RZ ;  /* 0x0001000023297824 */ /* 0x000fc400078e00ff */
[-C--:B------:R-:W-:Y:S01]  /*11ce0*/  FMUL.FTZ R47, R27, R28.reuse ;  /* 0x0000001c1b2f7220 */ /* 0x080fe20000410000 */
[----:B------:R-:W-:Y:S01]  /*11cf0*/  FFMA.FTZ R27, R36, R28, -R45 ;  /* 0x0000001c241b7223 */ /* 0x000fe2000001082d */
[----:B------:R-:W-:Y:S02]  /*11d00*/  IMAD.U32 R35, R96, 0x10000, RZ ;  /* 0x0001000060237824 */ /* 0x000fe400078e00ff */
[C---:B------:R-:W-:Y:S01]  /*11d10*/  FMUL.FTZ R45, R29.reuse, R43 ;  /* 0x0000002b1d2d7220 */ /* 0x040fe20000410000 */
[----:B------:R-:W-:Y:S01]  /*11d20*/  FFMA.FTZ R28, R36, R42, R47 ;  /* 0x0000002a241c7223 */ /* 0x000fe2000001002f */
[----:B------:R-:W-:Y:S02]  /*11d30*/  IMAD.U32 R36, R98, 0x10000, RZ ;  /* 0x0001000062247824 */ /* 0x000fe400078e00ff */
[-C--:B------:R-:W-:Y:S01]  /*11d40*/  FMUL.FTZ R47, R29, R35.reuse ;  /* 0x000000231d2f7220 */ /* 0x080fe20000410000 */
[C---:B------:R-:W-:Y:S01]  /*11d50*/  FFMA.FTZ R29, R38.reuse, R35, -R45 ;  /* 0x00000023261d7223 */ /* 0x040fe2000001082d */
[----:B------:R-:W-:Y:S01]  /*11d60*/  FMUL.FTZ R35, R41, R44 ;  /* 0x0000002c29237220 */ /* 0x000fe20000410000 */
[----:B------:R-:W-:Y:S01]  /*11d70*/  LOP3.LUT R42, R91, 0xffff0000, RZ, 0xc0, !PT ;  /* 0xffff00005b2a7812 */ /* 0x000fe200078ec0ff */
[-C--:B------:R-:W-:Y:S01]  /*11d80*/  FMUL.FTZ R41, R41, R36.reuse ;  /* 0x0000002429297220 */ /* 0x080fe20000410000 */
[----:B------:R-:W-:Y:S01]  /*11d90*/  FFMA.FTZ R47, R38, R43, R47 ;  /* 0x0000002b262f7223 */ /* 0x000fe2000001002f */
[----:B------:R-:W-:Y:S01]  /*11da0*/  FFMA.FTZ R35, R40, R36, -R35 ;  /* 0x0000002428237223 */ /* 0x000fe20000010823 */
[----:B------:R-:W-:Y:S01]  /*11db0*/  LOP3.LUT R36, R95, 0xffff0000, RZ, 0xc0, !PT ;  /* 0xffff00005f247812 */ /* 0x000fe200078ec0ff */
[C---:B------:R-:W-:Y:S01]  /*11dc0*/  FMUL.FTZ R38, R31.reuse, R42 ;  /* 0x0000002a1f267220 */ /* 0x040fe20000410000 */
[----:B------:R-:W-:Y:S01]  /*11dd0*/  LOP3.LUT R96, R96, 0xffff0000, RZ, 0xc0, !PT ;  /* 0xffff000060607812 */ /* 0x000fe200078ec0ff */
[----:B------:R-:W-:Y:S01]  /*11de0*/  FFMA.FTZ R41, R40, R44, R41 ;  /* 0x0000002c28297223 */ /* 0x000fe20000010029 */
[----:B------:R-:W-:Y:S01]  /*11df0*/  FMUL.FTZ R46, R32, R92 ;  /* 0x0000005c202e7220 */ /* 0x000fe20000410000 */
[-C--:B------:R-:W-:Y:S01]  /*11e00*/  FMUL.FTZ R44, R31, R36.reuse ;  /* 0x000000241f2c7220 */ /* 0x080fe20000410000 */
[----:B------:R-:W-:Y:S01]  /*11e10*/  FFMA.FTZ R40, R37, R36, -R38 ;  /* 0x0000002425287223 */ /* 0x000fe20000010826 */
[----:B------:R-:W-:-:S02]  /*11e20*/  IMAD.U32 R38, R93, 0x10000, RZ ;  /* 0x000100005d267824 */ /* 0x000fc400078e00ff */
[----:B------:R-:W-:Y:S01]  /*11e30*/  FMUL.FTZ R31, R32, R96 ;  /* 0x00000060201f7220 */ /* 0x000fe20000410000 */
[----:B------:R-:W-:Y:S02]  /*11e40*/  IMAD.U32 R36, R97, 0x10000, RZ ;  /* 0x0001000061247824 */ /* 0x000fe400078e00ff */
[----:B------:R-:W-:Y:S01]  /*11e50*/  FFMA.FTZ R37, R37, R42, R44 ;  /* 0x0000002a25257223 */ /* 0x000fe2000001002c */
[----:B------:R-:W-:Y:S01]  /*11e60*/  FMUL.FTZ R32, R33, R38 ;  /* 0x0000002621207220 */ /* 0x000fe20000410000 */
[----:B------:R-:W-:Y:S01]  /*11e70*/  FFMA.FTZ R92, R39, R92, R31 ;  /* 0x0000005c275c7223 */ /* 0x000fe2000001001f */
[----:B------:R-:W-:Y:S01]  /*11e80*/  FMUL.FTZ R42, R33, R36 ;  /* 0x00000024212a7220 */ /* 0x000fe20000410000 */
[----:B------:R-:W-:Y:S01]  /*11e90*/  LOP3.LUT R93, R93, 0xffff0000, RZ, 0xc0, !PT ;  /* 0xffff00005d5d7812 */ /* 0x000fe200078ec0ff */
[----:B------:R-:W-:Y:S01]  /*11ea0*/  FFMA.FTZ R46, R39, R96, -R46 ;  /* 0x00000060272e7223 */ /* 0x000fe2000001082e */
[----:B------:R-:W-:Y:S01]  /*11eb0*/  LOP3.LUT R33, R94, 0xffff0000, RZ, 0xc0, !PT ;  /* 0xffff00005e217812 */ /* 0x000fe200078ec0ff */
[----:B------:R-:W-:Y:S01]  /*11ec0*/  FFMA.FTZ R32, R25, R36, -R32 ;  /* 0x0000002419207223 */ /* 0x000fe20000010820 */
[----:B------:R-:W-:Y:S01]  /*11ed0*/  LOP3.LUT R97, R97, 0xffff0000, RZ, 0xc0, !PT ;  /* 0xffff000061617812 */ /* 0x000fe200078ec0ff */
[----:B------:R-:W-:Y:S01]  /*11ee0*/  FFMA.FTZ R42, R25, R38, R42 ;  /* 0x00000026192a7223 */ /* 0x000fe2000001002a */
[----:B------:R-:W-:Y:S01]  /*11ef0*/  LOP3.LUT R31, R98, 0xffff0000, RZ, 0xc0, !PT ;  /* 0xffff0000621f7812 */ /* 0x000fe200078ec0ff */
[----:B------:R-:W-:Y:S01]  /*11f00*/  FMUL.FTZ R25, R26, R93 ;  /* 0x0000005d1a197220 */ /* 0x000fe20000410000 */
[----:B------:R-:W-:Y:S01]  /*11f10*/  FMUL.FTZ R39, R34, R33 ;  /* 0x0000002122277220 */ /* 0x000fe20000410000 */
[----:B------:R-:W-:Y:S01]  /*11f20*/  FMUL.FTZ R26, R26, R97 ;  /* 0x000000611a1a7220 */ /* 0x000fe20000410000 */
[----:B------:R-:W-:Y:S01]  /*11f30*/  F2FP.BF16.F32.PACK_AB R28, R37, R28 ;  /* 0x0000001c251c723e */ /* 0x000fe200000010ff */
        /* <DEDUP_REMOVED lines=14> */
.L_x_6085:
[----:B------:R-:W-:Y:S05]  /*12020*/  BSYNC B1 ;  /* 0x0000000000017941 */ /* 0x000fea0003800000 */
.L_x_6084:
[----:B012---:R-:W-:-:S05]  /*12030*/  VIADD R20, R204, 0x40 ;  /* 0x00000040cc147836 */ /* 0x007fca0000000000 */
[----:B------:R-:W-:-:S13]  /*12040*/  ISETP.GE.AND P0, PT, R20, R3, PT ;  /* 0x000000031400720c */ /* 0x000fda0003f06270 */
[----:B------:R-:W-:Y:S05]  /*12050*/  @P0 BRA `(.L_x_6065) ;  /* 0x00000014005c0947 */ /* 0x000fea0003800000 */
[----:B------:R0:W5:Y:S01]  /*12060*/  LDL R42, [R1+0x58] ;  /* 0x00005800012a7983 */ /* 0x0001620000100800 */
[----:B------:R-:W1:Y:S01]  /*12070*/  LDC R3, c[0x0][0x3f4] ;  /* 0x0000fd00ff037b82 */ /* 0x000e620000000800 */
[----:B------:R-:W-:Y:S01]  /*12080*/  BSSY B1, `(.L_x_6090) ;  /* 0x0000070000017945 */ /* 0x000fe20003800000 */
[----:B------:R-:W-:Y:S02]  /*12090*/  SHF.R.U32.HI R40, RZ, 0x3, R217 ;  /* 0x00000003ff287819 */ /* 0x000fe400000116d9 */
[-C--:B-1----:R-:W-:Y:S02]  /*120a0*/  ISETP.GE.AND P0, PT, R16, R3.reuse, PT ;  /* 0x000000031000720c */ /* 0x082fe40003f06270 */
[-C--:B------:R-:W-:Y:S02]  /*120b0*/  ISETP.GE.AND P1, PT, R193, R3.reuse, PT ;  /* 0x00000003c100720c */ /* 0x080fe40003f26270 */
[----:B------:R-:W-:-:S09]  /*120c0*/  ISETP.GE.AND P2, PT, R192, R3, PT ;  /* 0x00000003c000720c */ /* 0x000fd20003f46270 */
[----:B0-----:R-:W-:Y:S05]  /*120d0*/  @P0 BRA `(.L_x_6091) ;  /* 0x0000000400a80947 */ /* 0x001fea0003800000 */
[----:B------:R-:W-:Y:S02]  /*120e0*/  LEA.HI R0, R3, R0, RZ, 0x1d ;  /* 0x0000000003007211 */ /* 0x000fe400078fe8ff */
[----:B-----5:R-:W-:Y:S02]  /*120f0*/  R2UR UR4, R42 ;  /* 0x000000002a0472ca */ /* 0x020fe400000e0000 */
        /* <DEDUP_REMOVED lines=13> */
[--C-:B------:R-:W-:Y:S02]  /*121d0*/  SHF.R.U64 R4, R6, 0x10, R7.reuse ;  /* 0x0000001006047819 */ /* 0x100fe40000001207 */
[----:B------:R-:W-:Y:S01]  /*121e0*/  IMAD R20, R21, 0x2, R2 ;  /* 0x0000000215147824 */ /* 0x000fe200078e0202 */
[----:B------:R-:W-:Y:S02]  /*121f0*/  SHF.R.U32.HI R7, RZ, 0x10, R7 ;  /* 0x00000010ff077819 */ /* 0x000fe40000011607 */
[----:B------:R-:W-:Y:S02]  /*12200*/  SHF.R.U64 R38, R48, 0x10, R49 ;  /* 0x0000001030267819 */ /* 0x000fe40000001231 */
[----:B------:R-:W1:Y:S01]  /*12210*/  LDS.128 R28, [R20+0x12400] ;  /* 0x01240000141c7984 */ /* 0x000e620000000c00 */
[----:B------:R-:W-:Y:S02]  /*12220*/  SHF.R.U64 R36, R50, 0x10, R51 ;  /* 0x0000001032247819 */ /* 0x000fe40000001233 */
[----:B------:R-:W-:-:S02]  /*12230*/  PRMT R107, R107, 0x5410, R34 ;  /* 0x000054106b6b7816 */ /* 0x000fc40000000022 */
[----:B------:R-:W-:Y:S02]  /*12240*/  SHF.R.U32.HI R32, RZ, 0x10, R5 ;  /* 0x00000010ff207819 */ /* 0x000fe40000011605 */
[----:B------:R-:W-:Y:S02]  /*12250*/  PRMT R111, R111, 0x5410, R4 ;  /* 0x000054106f6f7816 */ /* 0x000fe40000000004 */
[----:B------:R-:W-:Y:S02]  /*12260*/  PRMT R112, R112, 0x5410, R7 ;  /* 0x0000541070707816 */ /* 0x000fe40000000007 */
[----:B------:R-:W-:Y:S02]  /*12270*/  PRMT R113, R113, 0x5410, R38 ;  /* 0x0000541071717816 */ /* 0x000fe40000000026 */
[----:B------:R-:W-:Y:S02]  /*12280*/  SHF.R.U32.HI R49, RZ, 0x10, R49 ;  /* 0x00000010ff317819 */ /* 0x000fe40000011631 */
[----:B------:R-:W-:Y:S01]  /*12290*/  PRMT R115, R115, 0x5410, R36 ;  /* 0x0000541073737816 */ /* 0x000fe20000000024 */
[----:B------:R-:W-:Y:S01]  /*122a0*/  IMAD.U32 R36, R107, 0x10000, RZ ;  /* 0x000100006b247824 */ /* 0x000fe200078e00ff */
[----:B------:R-:W-:Y:S01]  /*122b0*/  PRMT R114, R114, 0x5410, R49 ;  /* 0x0000541072727816 */ /* 0x000fe20000000031 */
[----:B------:R-:W-:Y:S01]  /*122c0*/  IMAD.U32 R35, R113, 0x10000, RZ ;  /* 0x0001000071237824 */ /* 0x000fe200078e00ff */
[----:B------:R-:W-:-:S02]  /*122d0*/  PRMT R109, R109, 0x5410, R32 ;  /* 0x000054106d6d7816 */ /* 0x000fc40000000020 */
[----:B------:R-:W-:Y:S02]  /*122e0*/  SHF.R.U32.HI R51, RZ, 0x10, R51 ;  /* 0x00000010ff337819 */ /* 0x000fe40000011633 */
[----:B------:R-:W-:Y:S01]  /*122f0*/  LOP3.LUT R107, R107, 0xffff0000, RZ, 0xc0, !PT ;  /* 0xffff00006b6b7812 */ /* 0x000fe200078ec0ff */
[----:B------:R-:W-:Y:S01]  /*12300*/  IMAD.U32 R37, R109, 0x10000, RZ ;  /* 0x000100006d257824 */ /* 0x000fe200078e00ff */
[----:B------:R-:W-:Y:S02]  /*12310*/  PRMT R116, R116, 0x5410, R51 ;  /* 0x0000541074747816 */ /* 0x000fe40000000033 */
        /* <DEDUP_REMOVED lines=24> */
[----:B------:R-:W-:Y:S01]  /*124a0*/  FFMA.FTZ R43, R6, R27, -R43 ;  /* 0x0000001b062b7223 */ /* 0x000fe2000001082b */
[----:B------:R-:W-:Y:S01]  /*124b0*/  FMUL.FTZ R32, R34, R35 ;  /* 0x0000002322207220 */ /* 0x000fe20000410000 */
[----:B------:R-:W-:Y:S01]  /*124c0*/  LOP3.LUT R114, R114, 0xffff0000, RZ, 0xc0, !PT ;  /* 0xffff000072727812 */ /* 0x000fe200078ec0ff */
[-C--:B------:R-:W-:Y:S01]  /*124d0*/  FMUL.FTZ R34, R34, R4.reuse ;  /* 0x0000000422227220 */ /* 0x080fe20000410000 */
[----:B------:R-:W-:Y:S01]  /*124e0*/  FFMA.FTZ R45, R6, R37, R45 ;  /* 0x00000025062d7223 */ /* 0x000fe2000001002d */
[----:B------:R-:W-:Y:S01]  /*124f0*/  FFMA.FTZ R27, R25, R4, -R32 ;  /* 0x00000004191b7223 */ /* 0x000fe20000010820 */
[----:B------:R-:W-:Y:S01]  /*12500*/  FMUL.FTZ R4, R28, R107 ;  /* 0x0000006b1c047220 */ /* 0x000fe20000410000 */
[----:B------:R-:W-:-:S02]  /*12510*/  IMAD.U32 R33, R30, 0x10000, RZ ;  /* 0x000100001e217824 */ /* 0x000fc400078e00ff */
[----:B------:R-:W-:Y:S01]  /*12520*/  FFMA.FTZ R35, R25, R35, R34 ;  /* 0x0000002319237223 */ /* 0x000fe20000010022 */
[----:B------:R-:W-:Y:S02]  /*12530*/  IMAD.U32 R6, R111, 0x10000, RZ ;  /* 0x000100006f067824 */ /* 0x000fe400078e00ff */
[-C--:B------:R-:W-:Y:S01]  /*12540*/  FMUL.FTZ R32, R28, R113.reuse ;  /* 0x000000711c207220 */ /* 0x080fe20000410000 */
[----:B------:R-:W-:Y:S01]  /*12550*/  FFMA.FTZ R28, R5, R113, -R4 ;  /* 0x00000071051c7223 */ /* 0x000fe20000010804 */
[CC--:B------:R-:W-:Y:S01]  /*12560*/  FMUL.FTZ R25, R29.reuse, R109.reuse ;  /* 0x0000006d1d197220 */ /* 0x0c0fe20000410000 */
[----:B------:R-:W-:Y:S01]  /*12570*/  FMUL.FTZ R34, R29, R114 ;  /* 0x000000721d227220 */ /* 0x000fe20000410000 */
[----:B------:R-:W-:Y:S01]  /*12580*/  LOP3.LUT R30, R30, 0xffff0000, RZ, 0xc0, !PT ;  /* 0xffff00001e1e7812 */ /* 0x000fe200078ec0ff */
[----:B------:R-:W-:Y:S02]  /*12590*/  IMAD.U32 R4, R115, 0x10000, RZ ;  /* 0x0001000073047824 */ /* 0x000fe400078e00ff */
[----:B------:R-:W-:Y:S01]  /*125a0*/  FMUL.FTZ R36, R33, R6 ;  /* 0x0000000621247220 */ /* 0x000fe20000410000 */
[----:B------:R-:W-:Y:S01]  /*125b0*/  LOP3.LUT R111, R111, 0xffff0000, RZ, 0xc0, !PT ;  /* 0xffff00006f6f7812 */ /* 0x000fe200078ec0ff */
[C---:B------:R-:W-:Y:S01]  /*125c0*/  FFMA.FTZ R114, R24.reuse, R114, -R25 ;  /* 0x0000007218727223 */ /* 0x040fe20000010819 */
        /* <DEDUP_REMOVED lines=8> */
[----:B------:R-:W-:Y:S01]  /*12650*/  FFMA.FTZ R32, R5, R107, R32 ;  /* 0x0000006b05207223 */ /* 0x000fe20000010020 */
        /* <DEDUP_REMOVED lines=18> */
.L_x_6091:
[----:B------:R-:W-:Y:S05]  /*12780*/  BSYNC B1 ;  /* 0x0000000000017941 */ /* 0x000fea0003800000 */
.L_x_6090:
[----:B------:R-:W-:Y:S04]  /*12790*/  BSSY B1, `(.L_x_6092) ;  /* 0x0000072000017945 */ /* 0x000fe80003800000 */
[----:B------:R-:W-:Y:S05]  /*127a0*/  @P1 BRA `(.L_x_6093) ;  /* 0x0000000400c01947 */ /* 0x000fea0003800000 */
[----:B0-----:R-:W-:Y:S02]  /*127b0*/  SHF.R.S32.HI R4, RZ, 0x1f, R193 ;  /* 0x0000001fff047819 */ /* 0x001fe400000114c1 */
[----:B------:R-:W-:Y:S02]  /*127c0*/  LEA.HI R0, R3, R198, RZ, 0x1d ;  /* 0x000000c603007211 */ /* 0x000fe400078fe8ff */
        /* <DEDUP_REMOVED lines=8> */
[-C--:B------:R-:W-:Y:S01]  /*12850*/  LOP3.LUT R6, R4, R40.reuse, RZ, 0x3c, !PT ;  /* 0x0000002804067212 */ /* 0x080fe200078e3cff */
[----:B------:R-:W-:Y:S01]  /*12860*/  IMAD.SHL.U32 R4, R5, 0x400, RZ ;  /* 0x0000040005047824 */ /* 0x000fe200078e00ff */
[----:B------:R-:W-:Y:S02]  /*12870*/  LOP3.LUT R0, R217, 0x38, R0, 0xf8, !PT ;  /* 0x00000038d9007812 */ /* 0x000fe400078ef800 */
[----:B-----5:R-:W-:Y:S02]  /*12880*/  R2UR UR4, R42 ;  /* 0x000000002a0472ca */ /* 0x020fe400000e0000 */
[----:B------:R-:W-:-:S02]  /*12890*/  LOP3.LUT R5, R0, R40, RZ, 0x3c, !PT ;  /* 0x0000002800057212 */ /* 0x000fc400078e3cff */
[----:B------:R-:W-:Y:S02]  /*128a0*/  LOP3.LUT R4, R4, 0x7fffe000, RZ, 0xc0, !PT ;  /* 0x7fffe00004047812 */ /* 0x000fe400078ec0ff */
[--C-:B------:R-:W-:Y:S02]  /*128b0*/  IADD3 R6, R6, R7, R224.reuse ;  /* 0x0000000706067210 */ /* 0x100fe40007ffe0e0 */
[----:B------:R-:W-:Y:S02]  /*128c0*/  IADD3 R21, R5, R4, R224 ;  /* 0x0000000405157210 */ /* 0x000fe40007ffe0e0 */
[----:B------:R-:W-:Y:S02]  /*128d0*/  SHF.R.U64 R31, R52, 0x10, R53 ;  /* 0x00000010341f7819 */ /* 0x000fe40000001235 */
[----:B------:R-:W-:Y:S01]  /*128e0*/  SHF.R.U32.HI R28, RZ, 0x10, R9 ;  /* 0x00000010ff1c7819 */ /* 0x000fe20000011609 */
[----:B------:R-:W-:Y:S01]  /*128f0*/  IMAD R20, R21, 0x2, R2 ;  /* 0x0000000215147824 */ /* 0x000fe200078e0202 */
[----:B------:R-:W-:-:S02]  /*12900*/  LEA R0, R6, UR4, 0x1 ;  /* 0x0000000406007c11 */ /* 0x000fc4000f8e08ff */
[----:B------:R-:W-:Y:S02]  /*12910*/  SHF.R.U64 R21, R8, 0x10, R9 ;  /* 0x0000001008157819 */ /* 0x000fe40000001209 */
[----:B------:R-:W0:Y:S01]  /*12920*/  LDS.128 R24, [R20+0x12400] ;  /* 0x0124000014187984 */ /* 0x000e220000000c00 */
[----:B------:R-:W-:Y:S02]  /*12930*/  PRMT R84, R84, 0x5410, R31 ;  /* 0x0000541054547816 */ /* 0x000fe4000000001f */
[----:B------:R-:W-:Y:S01]  /*12940*/  PRMT R82, R82, 0x5410, R21 ;  /* 0x0000541052527816 */ /* 0x000fe20000000015 */
[----:B------:R-:W1:Y:S01]  /*12950*/  LDS.128 R4, [R0] ;  /* 0x0000000000047984 */ /* 0x000e620000000c00 */
[----:B------:R-:W-:Y:S01]  /*12960*/  SHF.R.U32.HI R52, RZ, 0x10, R53 ;  /* 0x00000010ff347819 */ /* 0x000fe20000011635 */
[----:B------:R-:W-:Y:S01]  /*12970*/  IMAD.U32 R31, R84, 0x10000, RZ ;  /* 0x00010000541f7824 */ /* 0x000fe200078e00ff */
[----:B------:R-:W-:Y:S01]  /*12980*/  SHF.R.U64 R8, R10, 0x10, R11 ;  /* 0x000000100a087819 */ /* 0x000fe2000000120b */
[----:B------:R-:W-:Y:S01]  /*12990*/  IMAD.U32 R32, R82, 0x10000, RZ ;  /* 0x0001000052207824 */ /* 0x000fe200078e00ff */
[----:B------:R-:W-:-:S02]  /*129a0*/  SHF.R.U64 R29, R54, 0x10, R55 ;  /* 0x00000010361d7819 */ /* 0x000fc40000001237 */
[----:B------:R-:W-:Y:S02]  /*129b0*/  SHF.R.U32.HI R11, RZ, 0x10, R11 ;  /* 0x00000010ff0b7819 */ /* 0x000fe4000001160b */
[----:B------:R-:W-:Y:S02]  /*129c0*/  PRMT R81, R81, 0x5410, R28 ;  /* 0x0000541051517816 */ /* 0x000fe4000000001c */
[----:B------:R-:W-:Y:S02]  /*129d0*/  SHF.R.U32.HI R54, RZ, 0x10, R55 ;  /* 0x00000010ff367819 */ /* 0x000fe40000011637 */
[----:B------:R-:W-:Y:S01]  /*129e0*/  PRMT R85, R85, 0x5410, R52 ;  /* 0x0000541055557816 */ /* 0x000fe20000000034 */
[----:B------:R-:W-:Y:S01]  /*129f0*/  IMAD.U32 R33, R81, 0x10000, RZ ;  /* 0x0001000051217824 */ /* 0x000fe200078e00ff */
[----:B------:R-:W-:Y:S02]  /*12a00*/  PRMT R79, R79, 0x5410, R8 ;  /* 0x000054104f4f7816 */ /* 0x000fe40000000008 */
[----:B------:R-:W-:-:S02]  /*12a10*/  PRMT R78, R78, 0x5410, R11 ;  /* 0x000054104e4e7816 */ /* 0x000fc4000000000b */
[----:B------:R-:W-:Y:S02]  /*12a20*/  PRMT R87, R87, 0x5410, R54 ;  /* 0x0000541057577816 */ /* 0x000fe40000000036 */
[----:B------:R-:W-:Y:S01]  /*12a30*/  PRMT R86, R86, 0x5410, R29 ;  /* 0x0000541056567816 */ /* 0x000fe2000000001d */
[C---:B0-----:R-:W-:Y:S01]  /*12a40*/  IMAD.U32 R21, R24.reuse, 0x10000, RZ ;  /* 0x0001000018157824 */ /* 0x041fe200078e00ff */
[----:B------:R-:W-:Y:S01]  /*12a50*/  LOP3.LUT R24, R24, 0xffff0000, RZ, 0xc0, !PT ;  /* 0xffff000018187812 */ /* 0x000fe200078ec0ff */
[C---:B------:R-:W-:Y:S01]  /*12a60*/  IMAD.U32 R28, R25.reuse, 0x10000, RZ ;  /* 0x00010000191c7824 */ /* 0x040fe200078e00ff */
[----:B------:R-:W-:Y:S01]  /*12a70*/  LOP3.LUT R25, R25, 0xffff0000, RZ, 0xc0, !PT ;  /* 0xffff000019197812 */ /* 0x000fe200078ec0ff */
[----:B-1----:R-:W-:Y:S02]  /*12a80*/  IMAD.U32 R8, R4, 0x10000, RZ ;  /* 0x0001000004087824 */ /* 0x002fe400078e00ff */
        /* <DEDUP_REMOVED lines=11> */
[----:B------:R-:W-:Y:S01]  /*12b40*/  IMAD.U32 R8, R87, 0x10000, RZ ;  /* 0x0001000057087824 */ /* 0x000fe200078e00ff */
[----:B------:R-:W-:Y:S01]  /*12b50*/  LOP3.LUT R21, R82, 0xffff0000, RZ, 0xc0, !PT ;  /* 0xffff000052157812 */ /* 0x000fe200078ec0ff */
[----:B------:R-:W-:Y:S01]  /*12b60*/  FMUL.FTZ R32, R30, R31 ;  /* 0x0000001f1e207220 */ /* 0x000fe20000410000 */
[----:B------:R-:W-:-:S02]  /*12b70*/  IMAD.U32 R11, R7, 0x10000, RZ ;  /* 0x00010000070b7824 */ /* 0x000fc400078e00ff */
[-C--:B------:R-:W-:Y:S01]  /*12b80*/  FMUL.FTZ R30, R30, R8.reuse ;  /* 0x000000081e1e7220 */ /* 0x080fe20000410000 */
[----:B------:R-:W-:Y:S01]  /*12b90*/  FFMA.FTZ R33, R9, R33, R28 ;  /* 0x0000002109217223 */ /* 0x000fe2000001001c */
[----:B------:R-:W-:Y:S01]  /*12ba0*/  LOP3.LUT R9, R84, 0xffff0000, RZ, 0xc0, !PT ;  /* 0xffff000054097812 */ /* 0x000fe200078ec0ff */
[C---:B------:R-:W-:Y:S01]  /*12bb0*/  FFMA.FTZ R36, R11.reuse, R8, -R32 ;  /* 0x000000080b247223 */ /* 0x040fe20000010820 */
[----:B------:R-:W-:Y:S01]  /*12bc0*/  LOP3.LUT R4, R4, 0xffff0000, RZ, 0xc0, !PT ;  /* 0xffff000004047812 */ /* 0x000fe200078ec0ff */
[----:B------:R-:W-:Y:S01]  /*12bd0*/  FFMA.FTZ R38, R11, R31, R30 ;  /* 0x0000001f0b267223 */ /* 0x000fe2000001001e */
[----:B------:R-:W-:Y:S01]  /*12be0*/  LOP3.LUT R28, R81, 0xffff0000, RZ, 0xc0, !PT ;  /* 0xffff0000511c7812 */ /* 0x000fe200078ec0ff */
[C---:B------:R-:W-:Y:S01]  /*12bf0*/  FMUL.FTZ R11, R24.reuse, R21 ;  /* 0x00000015180b7220 */ /* 0x040fe20000410000 */
[----:B------:R-:W-:Y:S01]  /*12c00*/  LOP3.LUT R8, R85, 0xffff0000, RZ, 0xc0, !PT ;  /* 0xffff000055087812 */ /* 0x000fe200078ec0ff */
[-C--:B------:R-:W-:Y:S01]  /*12c10*/  FMUL.FTZ R31, R24, R9.reuse ;  /* 0x00000009181f7220 */ /* 0x080fe20000410000 */
[----:B------:R-:W-:Y:S01]  /*12c20*/  LOP3.LUT R5, R5, 0xffff0000, RZ, 0xc0, !PT ;  /* 0xffff000005057812 */ /* 0x000fe200078ec0ff */
[----:B------:R-:W-:Y:S01]  /*12c30*/  FFMA.FTZ R24, R4, R9, -R11 ;  /* 0x0000000904187223 */ /* 0x000fe2000001080b */
[----:B------:R-:W-:Y:S01]  /*12c40*/  FMUL.FTZ R32, R25, R28 ;  /* 0x0000001c19207220 */ /* 0x000fe20000410000 */
[----:B------:R-:W-:-:S02]  /*12c50*/  IMAD.U32 R29, R26, 0x10000, RZ ;  /* 0x000100001a1d7824 */ /* 0x000fc400078e00ff */
[-C--:B------:R-:W-:Y:S01]  /*12c60*/  FMUL.FTZ R25, R25, R8.reuse ;  /* 0x0000000819197220 */ /* 0x080fe20000410000 */
[----:B------:R-:W-:Y:S02]  /*12c70*/  IMAD.U32 R11, R79, 0x10000, RZ ;  /* 0x000100004f0b7824 */ /* 0x000fe400078e00ff */
[----:B------:R-:W-:Y:S01]  /*12c80*/  FFMA.FTZ R30, R4, R21, R31 ;  /* 0x00000015041e7223 */ /* 0x000fe2000001001f */
[----:B------:R-:W-:Y:S01]  /*12c90*/  IMAD.U32 R10, R6, 0x10000, RZ ;  /* 0x00010000060a7824 */ /* 0x000fe200078e00ff */
[----:B------:R-:W-:Y:S01]  /*12ca0*/  LOP3.LUT R26, R26, 0xffff0000, RZ, 0xc0, !PT ;  /* 0xffff00001a1a7812 */ /* 0x000fe200078ec0ff */
[----:B------:R-:W-:Y:S01]  /*12cb0*/  IMAD.U32 R9, R86, 0x10000, RZ ;  /* 0x0001000056097824 */ /* 0x000fe200078e00ff */
[----:B------:R-:W-:Y:S01]  /*12cc0*/  LOP3.LUT R27, R27, 0xffff0000, RZ, 0xc0, !PT ;  /* 0xffff00001b1b7812 */ /* 0x000fe200078ec0ff */
[----:B------:R-:W-:Y:S01]  /*12cd0*/  FMUL.FTZ R31, R29, R11 ;  /* 0x0000000b1d1f7220 */ /* 0x000fe20000410000 */
        /* <DEDUP_REMOVED lines=12> */
[----:B------:R-:W-:Y:S01]  /*12da0*/  LOP3.LUT R7, R7, 0xffff0000, RZ, 0xc0, !PT ;  /* 0xffff000007077812 */ /* 0x000fe200078ec0ff */
[-C--:B------:R-:W-:Y:S01]  /*12db0*/  FMUL.FTZ R27, R27, R4.reuse ;  /* 0x000000041b1b7220 */ /* 0x080fe20000410000 */
        /* <DEDUP_REMOVED lines=15> */
.L_x_6093:
[----:B------:R-:W-:Y:S05]  /*12eb0*/  BSYNC B1 ;  /* 0x0000000000017941 */ /* 0x000fea0003800000 */
.L_x_6092:
[----:B------:R-:W-:Y:S05]  /*12ec0*/  @P2 BRA `(.L_x_6065) ;  /* 0x0000000400c02947 */ /* 0x000fea0003800000 */
[----:B01----:R-:W-:Y:S02]  /*12ed0*/  SHF.R.S32.HI R5, RZ, 0x1f, R192 ;  /* 0x0000001fff057819 */ /* 0x003fe400000114c0 */
        /* <DEDUP_REMOVED lines=13> */
[----:B-----5:R-:W-:-:S02]  /*12fb0*/  R2UR UR4, R42 ;  /* 0x000000002a0472ca */ /* 0x020fc400000e0000 */
[----:B------:R-:W-:Y:S02]  /*12fc0*/  LOP3.LUT R3, R0, R40, RZ, 0x3c, !PT ;  /* 0x0000002800037212 */ /* 0x000fe400078e3cff */
[----:B------:R-:W-:Y:S02]  /*12fd0*/  LOP3.LUT R4, R4, 0x7fffe000, RZ, 0xc0, !PT ;  /* 0x7fffe00004047812 */ /* 0x000fe400078ec0ff */
[----:B------:R-:W-:Y:S02]  /*12fe0*/  SHF.R.U64 R27, R56, 0x10, R57 ;  /* 0x00000010381b7819 */ /* 0x000fe40000001239 */
[----:B------:R-:W-:Y:S02]  /*12ff0*/  IADD3 R3, R3, R4, R224 ;  /* 0x0000000403037210 */ /* 0x000fe40007ffe0e0 */
[--C-:B------:R-:W-:Y:S02]  /*13000*/  SHF.R.U64 R21, R12, 0x10, R13.reuse ;  /* 0x000000100c157819 */ /* 0x100fe4000000120d */
[----:B------:R-:W-:Y:S01]  /*13010*/  SHF.R.U32.HI R12, RZ, 0x10, R13 ;  /* 0x00000010ff0c7819 */ /* 0x000fe2000001160d */
[----:B------:R-:W-:Y:S01]  /*13020*/  IMAD R3, R3, 0x2, R2 ;  /* 0x0000000203037824 */ /* 0x000fe200078e0202 */
[----:B------:R-:W-:-:S02]  /*13030*/  LEA R0, R5, UR4, 0x1 ;  /* 0x0000000405007c11 */ /* 0x000fc4000f8e08ff */
[----:B------:R-:W-:Y:S02]  /*13040*/  PRMT R74, R74, 0x5410, R27 ;  /* 0x000054104a4a7816 */ /* 0x000fe4000000001b */
[----:B------:R-:W0:Y:S01]  /*13050*/  LDS.128 R8, [R3+0x12400] ;  /* 0x0124000003087984 */ /* 0x000e220000000c00 */
[----:B------:R-:W-:Y:S02]  /*13060*/  PRMT R70, R70, 0x5410, R21 ;  /* 0x0000541046467816 */ /* 0x000fe40000000015 */
[----:B------:R-:W-:Y:S01]  /*13070*/  SHF.R.U32.HI R56, RZ, 0x10, R57 ;  /* 0x00000010ff387819 */ /* 0x000fe20000011639 */
[----:B------:R-:W1:Y:S01]  /*13080*/  LDS.128 R4, [R0] ;  /* 0x0000000000047984 */ /* 0x000e620000000c00 */
[--C-:B------:R-:W-:Y:S01]  /*13090*/  SHF.R.U64 R13, R14, 0x10, R15.reuse ;  /* 0x000000100e0d7819 */ /* 0x100fe2000000120f */
[----:B------:R-:W-:Y:S01]  /*130a0*/  IMAD.U32 R29, R70, 0x10000, RZ ;  /* 0x00010000461d7824 */ /* 0x000fe200078e00ff */
[----:B------:R-:W-:Y:S01]  /*130b0*/  PRMT R71, R71, 0x5410, R12 ;  /* 0x0000541047477816 */ /* 0x000fe2000000000c */
[----:B------:R-:W-:Y:S01]  /*130c0*/  IMAD.U32 R27, R74, 0x10000, RZ ;  /* 0x000100004a1b7824 */ /* 0x000fe200078e00ff */
[----:B------:R-:W-:-:S02]  /*130d0*/  SHF.R.U32.HI R14, RZ, 0x10, R15 ;  /* 0x00000010ff0e7819 */ /* 0x000fc4000001160f */
[--C-:B------:R-:W-:Y:S01]  /*130e0*/  SHF.R.U64 R25, R58, 0x10, R59.reuse ;  /* 0x000000103a197819 */ /* 0x100fe2000000123b */
[----:B------:R-:W-:Y:S01]  /*130f0*/  IMAD.U32 R26, R71, 0x10000, RZ ;  /* 0x00010000471a7824 */ /* 0x000fe200078e00ff */
[----:B------:R-:W-:Y:S02]  /*13100*/  SHF.R.U32.HI R58, RZ, 0x10, R59 ;  /* 0x00000010ff3a7819 */ /* 0x000fe4000001163b */
[----:B------:R-:W-:Y:S02]  /*13110*/  PRMT R75, R75, 0x5410, R56 ;  /* 0x000054104b4b7816 */ /* 0x000fe40000000038 */
        /* <DEDUP_REMOVED lines=9> */
[----:B-1----:R-:W-:-:S02]  /*131b0*/  IMAD.U32 R12, R4, 0x10000, RZ ;  /* 0x00010000040c7824 */ /* 0x002fc400078e00ff */
[C---:B------:R-:W-:Y:S01]  /*131c0*/  FMUL.FTZ R31, R20.reuse, R29 ;  /* 0x0000001d141f7220 */ /* 0x040fe20000410000 */
[-C--:B------:R-:W-:Y:S01]  /*131d0*/  FMUL.FTZ R33, R20, R27.reuse ;  /* 0x0000001b14217220 */ /* 0x080fe20000410000 */
[----:B------:R-:W-:Y:S02]  /*131e0*/  IMAD.U32 R13, R5, 0x10000, RZ ;  /* 0x00010000050d7824 */ /* 0x000fe400078e00ff */
[----:B------:R-:W-:Y:S01]  /*131f0*/  FMUL.FTZ R30, R21, R26 ;  /* 0x0000001a151e7220 */ /* 0x000fe20000410000 */
[----:B------:R-:W-:Y:S02]  /*13200*/  IMAD.U32 R20, R75, 0x10000, RZ ;  /* 0x000100004b147824 */ /* 0x000fe400078e00ff */
[C---:B------:R-:W-:Y:S01]  /*13210*/  FFMA.FTZ R31, R12.reuse, R27, -R31 ;  /* 0x0000001b0c1f7223 */ /* 0x040fe2000001081f */
[----:B------:R-:W-:Y:S02]  /*13220*/  IMAD.U32 R25, R11, 0x10000, RZ ;  /* 0x000100000b197824 */ /* 0x000fe400078e00ff */
[----:B------:R-:W-:Y:S01]  /*13230*/  FFMA.FTZ R33, R12, R29, R33 ;  /* 0x0000001d0c217223 */ /* 0x000fe20000010021 */
[----:B------:R-:W-:-:S02]  /*13240*/  IMAD.U32 R12, R77, 0x10000, RZ ;  /* 0x000100004d0c7824 */ /* 0x000fc400078e00ff */
[-C--:B------:R-:W-:Y:S01]  /*13250*/  FMUL.FTZ R32, R21, R20.reuse ;  /* 0x0000001415207220 */ /* 0x080fe20000410000 */
[----:B------:R-:W-:Y:S01]  /*13260*/  FFMA.FTZ R30, R13, R20, -R30 ;  /* 0x000000140d1e7223 */ /* 0x000fe2000001081e */
[----:B------:R-:W-:Y:S02]  /*13270*/  IMAD.U32 R15, R7, 0x10000, RZ ;  /* 0x00010000070f7824 */ /* 0x000fe400078e00ff */
[C---:B------:R-:W-:Y:S01]  /*13280*/  FMUL.FTZ R20, R25.reuse, R28 ;  /* 0x0000001c19147220 */ /* 0x040fe20000410000 */
[----:B------:R-:W-:Y:S01]  /*13290*/  LOP3.LUT R21, R70, 0xffff0000, RZ, 0xc0, !PT ;  /* 0xffff000046157812 */ /* 0x000fe200078ec0ff */
[----:B------:R-:W-:Y:S01]  /*132a0*/  FMUL.FTZ R25, R25, R12 ;  /* 0x0000000c19197220 */ /* 0x000fe20000410000 */
[----:B------:R-:W-:Y:S01]  /*132b0*/  FFMA.FTZ R32, R13, R26, R32 ;  /* 0x0000001a0d207223 */ /* 0x000fe20000010020 */
[C---:B------:R-:W-:Y:S01]  /*132c0*/  FFMA.FTZ R34, R15.reuse, R12, -R20 ;  /* 0x0000000c0f227223 */ /* 0x040fe20000010814 */
[----:B------:R-:W-:Y:S01]  /*132d0*/  LOP3.LUT R13, R74, 0xffff0000, RZ, 0xc0, !PT ;  /* 0xffff00004a0d7812 */ /* 0x000fe200078ec0ff */
[----:B------:R-:W-:Y:S01]  /*132e0*/  FFMA.FTZ R35, R15, R28, R25 ;  /* 0x0000001c0f237223 */ /* 0x000fe20000010019 */
[----:B------:R-:W-:Y:S01]  /*132f0*/  LOP3.LUT R20, R71, 0xffff0000, RZ, 0xc0, !PT ;  /* 0xffff000047147812 */ /* 0x000fe200078ec0ff */
[----:B------:R-:W-:Y:S01]  /*13300*/  FMUL.FTZ R15, R8, R21 ;  /* 0x00000015080f7220 */ /* 0x000fe20000410000 */
[----:B------:R-:W-:Y:S01]  /*13310*/  LOP3.LUT R4, R4, 0xffff0000, RZ, 0xc0, !PT ;  /* 0xffff000004047812 */ /* 0x000fe200078ec0ff */
[-C--:B------:R-:W-:Y:S01]  /*13320*/  FMUL.FTZ R25, R8, R13.reuse ;  /* 0x0000000d08197220 */ /* 0x080fe20000410000 */
[----:B------:R-:W-:Y:S01]  /*13330*/  LOP3.LUT R12, R75, 0xffff0000, RZ, 0xc0, !PT ;  /* 0xffff00004b0c7812 */ /* 0x000fe200078ec0ff */
[----:B------:R-:W-:Y:S01]  /*13340*/  FMUL.FTZ R8, R9, R20 ;  /* 0x0000001409087220 */ /* 0x000fe20000410000 */
[----:B------:R-:W-:Y:S01]  /*13350*/  LOP3.LUT R5, R5, 0xffff0000, RZ, 0xc0, !PT ;  /* 0xffff000005057812 */ /* 0x000fe200078ec0ff */
[----:B------:R-:W-:Y:S01]  /*13360*/  FFMA.FTZ R26, R4, R13, -R15 ;  /* 0x0000000d041a7223 */ /* 0x000fe2000001080f */
[----:B------:R-:W-:-:S02]  /*13370*/  IMAD.U32 R24, R10, 0x10000, RZ ;  /* 0x000100000a187824 */ /* 0x000fc400078e00ff */
[-C--:B------:R-:W-:Y:S01]  /*13380*/  FMUL.FTZ R9, R9, R12.reuse ;  /* 0x0000000c09097220 */ /* 0x080fe20000410000 */
[----:B------:R-:W-:Y:S02]  /*13390*/  IMAD.U32 R15, R72, 0x10000, RZ ;  /* 0x00010000480f7824 */ /* 0x000fe400078e00ff */
        /* <DEDUP_REMOVED lines=35> */
.L_x_6065:
[----:B------:R-:W-:Y:S05]  /*135d0*/  BSYNC B0 ;  /* 0x0000000000007941 */ /* 0x000fea0003800000 */
.L_x_6043:
        /* <DEDUP_REMOVED lines=8> */
.L_x_6041:
[----:B0-23--:R-:W2:Y:S02]  /*13660*/  LDL R0, [R1+0x4] ;  /* 0x0000040001007983 */ /* 0x00dea40000100800 */
[----:B--2---:R-:W-:-:S13]  /*13670*/  R2UR UR4, R0 ;  /* 0x00000000000472ca */ /* 0x004fda00000e0000 */
[----:B------:R-:W-:-:S05]  /*13680*/  IMAD.U32 R0, RZ, RZ, UR4 ;  /* 0x00000004ff007e24 */ /* 0x000fca000f8e00ff */
[----:B------:R-:W-:-:S13]  /*13690*/  ISETP.NE.AND P0, PT, R0, 0x3, PT ;  /* 0x000000030000780c */ /* 0x000fda0003f05270 */
[----:B------:R-:W-:Y:S05]  /*136a0*/  @!P0 BRA `(.L_x_6094) ;  /* 0x0000000000048947 */ /* 0x000fea0003800000 */
[----:B------:R-:W-:Y:S01]  /*136b0*/  BPT.TRAP 0x1 ;  /* 0x000000040000795c */ /* 0x000fe20000300000 */
.L_x_6094:
[----:B------:R-:W-:Y:S01]  /*136c0*/  IMAD R8, R196, 0x8, R2 ;  /* 0x00000008c4087824 */ /* 0x000fe200078e0202 */
[----:B-1--4-:R-:W-:-:S04]  /*136d0*/  SHF.L.U32 R3, R200, 0x1f, RZ ;  /* 0x0000001fc8037819 */ /* 0x012fc800000006ff */
[----:B------:R0:W1:Y:S01]  /*136e0*/  SYNCS.PHASECHK.TRANS64.TRYWAIT P1, [R8+URZ+0x30830], R3 ;  /* 0x03083003080075a7 */ /* 0x000062000802017f */
[----:B------:R-:W-:Y:S05]  /*136f0*/  @!P0 BRA `(.L_x_6095) ;  /* 0x0000000000048947 */ /* 0x000fea0003800000 */
[----:B------:R-:W-:Y:S01]  /*13700*/  BPT.TRAP 0x1 ;  /* 0x000000040000795c */ /* 0x000fe20000300000 */
.L_x_6095:
[----:B-1----:R-:W-:Y:S05]  /*13710*/  @P1 BRA `(.L_x_6096) ;  /* 0x0000000000081947 */ /* 0x002fea0003800000 */
[----:B------:R-:W1:Y:S02]  /*13720*/  SYNCS.PHASECHK.TRANS64.TRYWAIT P1, [R8+URZ+0x30830], R3 ;  /* 0x03083003080075a7 */ /* 0x000e64000802017f */
[----:B-1----:R-:W-:Y:S05]  /*13730*/  @!P1 BRA `(.L_x_6097) ;  /* 0x0000016000289947 */ /* 0x002fea0003800000 */
.L_x_6096:
[----:B------:R-:W-:Y:S05]  /*13740*/  WARPSYNC.ALL ;  /* 0x0000000000007948 */ /* 0x000fea0003800000 */
[----:B------:R-:W-:Y:S01]  /*13750*/  VIADD R0, R2, 0x1e400 ;  /* 0x0001e40002007836 */ /* 0x000fe20000000000 */
        /* <DEDUP_REMOVED lines=37> */
[----:B------:R-:W-:Y:S01]  /*139b0*/  IMAD.MOV.U32 R7, RZ, RZ, 0x40000040 ;  /* 0x40000040ff077424 */ /* 0x000fe200078e00ff */
[----:B------:R-:W-:Y:S01]  /*139c0*/  UIADD3 UR36, UR4, 0x806, URZ ;  /* 0x0000080604247890 */ /* 0x000fe2000fffe03f */
[----:B--2---:R-:W-:Y:S01]  /*139d0*/  IMAD.U32 R10, RZ, RZ, UR8 ;  /* 0x00000008ff0a7e24 */ /* 0x004fe2000f8e00ff */
[----:B------:R-:W-:Y:S01]  /*139e0*/  UMOV UR37, 0x40000040 ;  /* 0x4000004000257882 */ /* 0x000fe20000000000 */
        /* <DEDUP_REMOVED lines=12> */
[----:B--2---:R-:W-:Y:S02]  /*13ab0*/  IMAD.U32 R10, RZ, RZ, UR8 ;  /* 0x00000008ff0a7e24 */ /* 0x004fe4000f8e00ff */
        /* <DEDUP_REMOVED lines=35> */
[----:B------:R-:W-:Y:S02]  /*13cf0*/  VIADD R6, R4, 0x304 ;  /* 0x0000030404067836 */ /* 0x000fe40000000000 */
[----:B------:R-:W-:Y:S02]  /*13d00*/  IMAD.MOV.U32 R7, RZ, RZ, 0x40000040 ;  /* 0x40000040ff077424 */ /* 0x000fe400078e00ff */
[----:B--2---:R-:W-:Y:S01]  /*13d10*/  IMAD.U32 R10, RZ, RZ, UR8 ;  /* 0x00000008ff0a7e24 */ /* 0x004fe2000f8e00ff */
[----:B------:R-:W-:Y:S01]  /*13d20*/  R2UR UR58, R6 ;  /* 0x00000000063a72ca */ /* 0x000fe200000e0000 */
[----:B------:R-:W-:Y:S01]  /*13d30*/  VIADD R6, R4, 0x306 ;  /* 0x0000030604067836 */ /* 0x000fe20000000000 */
[----:B------:R-:W-:Y:S01]  /*13d40*/  R2UR UR59, R7 ;  /* 0x00000000073b72ca */ /* 0x000fe200000e0000 */
[----:B------:R-:W-:-:S02]  /*13d50*/  IMAD.MOV.U32 R7, RZ, RZ, 0x40000040 ;  /* 0x40000040ff077424 */ /* 0x000fc400078e00ff */
        /* <DEDUP_REMOVED lines=40> */
[----:B--2---:R-:W-:Y:S05]  /*13fe0*/  @!P0 BRA `(.L_x_6098) ;  /* 0x0000000000048947 */ /* 0x004fea0003800000 */
[----:B------:R-:W-:Y:S01]  /*13ff0*/  BPT.TRAP 0x1 ;  /* 0x000000040000795c */ /* 0x000fe20000300000 */
.L_x_6098:
[----:B------:R-:W2:Y:S01]  /*14000*/  LDL.LU R6, [R1] ;  /* 0x0000000001067983 */ /* 0x000ea20000300800 */
[----:B------:R-:W3:Y:S01]  /*14010*/  LDC R12, c[0x0][0x448] ;  /* 0x00011200ff0c7b82 */ /* 0x000ee20000000800 */
[----:B------:R-:W-:Y:S01]  /*14020*/  ULDC UR4, c[0x0][0x9d8] ;  /* 0x0002760000047ab9 */ /* 0x000fe20000000800 */
[----:B------:R-:W-:Y:S01]  /*14030*/  ULDC UR38, c[0x0][0x9d8] ;  /* 0x0002760000267ab9 */ /* 0x000fe20000000800 */
[----:B------:R-:W4:Y:S01]  /*14040*/  LDL R4, [R1+0x3c] ;  /* 0x00003c0001047983 */ /* 0x000f220000100800 */
[----:B------:R-:W-:Y:S01]  /*14050*/  FMUL.FTZ R27, R27, UR4 ;  /* 0x000000041b1b7c20 */ /* 0x000fe20008410000 */
[----:B------:R-:W-:Y:S01]  /*14060*/  FMUL.FTZ R7, R29, UR4 ;  /* 0x000000041d077c20 */ /* 0x000fe20008410000 */
[----:B------:R-:W-:Y:S01]  /*14070*/  FMUL.FTZ R26, R26, UR4 ;  /* 0x000000041a1a7c20 */ /* 0x000fe20008410000 */
[----:B------:R-:W-:Y:S01]  /*14080*/  FMUL.FTZ R30, R30, UR4 ;  /* 0x000000041e1e7c20 */ /* 0x000fe20008410000 */
[----:B------:R5:W-:Y:S01]  /*14090*/  MUFU.TANH R82, R27 ;  /* 0x0000001b00527308 */ /* 0x000be20000002400 */
[----:B01----:R-:W-:Y:S01]  /*140a0*/  FMUL.FTZ R3, R25, UR4 ;  /* 0x0000000419037c20 */ /* 0x003fe20008410000 */
        /* <DEDUP_REMOVED lines=14> */
[----:B---3--:R-:W-:Y:S01]  /*14190*/  ISETP.NE.AND P4, PT, R12, 0x1, PT ;  /* 0x000000010c00780c */ /* 0x008fe20003f85270 */
[----:B------:R-:W-:Y:S01]  /*141a0*/  IMAD R12, R80, -0x60, R228 ;  /* 0xffffffa0500c7824 */ /* 0x000fe200078e02e4 */
        /* <DEDUP_REMOVED lines=11> */
[----:B-----5:R-:W5:Y:S01]  /*14260*/  @P4 LDC R27, c[0x0][0x44c] ;  /* 0x00011300ff1b4b82 */ /* 0x020f620000000800 */
[----:B------:R-:W-:Y:S01]  /*14270*/  FMUL.FTZ R67, R67, UR4 ;  /* 0x0000000443437c20 */ /* 0x000fe20008410000 */
[----:B------:R-:W-:Y:S01]  /*14280*/  FMUL.FTZ R70, R70, UR4 ;  /* 0x0000000446467c20 */ /* 0x000fe20008410000 */
[----:B------:R-:W-:Y:S01]  /*14290*/  FMUL.FTZ R71, R71, UR4 ;  /* 0x0000000447477c20 */ /* 0x000fe20008410000 */
[----:B------:R-:W-:Y:S01]  /*142a0*/  FMUL.FTZ R10, R33, UR4 ;  /* 0x00000004210a7c20 */ /* 0x000fe20008410000 */
[----:B------:R-:W3:Y:S01]  /*142b0*/  MUFU.TANH R34, R34 ;  /* 0x0000002200227308 */ /* 0x000ee20000002400 */
[----:B------:R-:W-:Y:S01]  /*142c0*/  FMUL.FTZ R33, R44, UR4 ;  /* 0x000000042c217c20 */ /* 0x000fe20008410000 */
[----:B------:R-:W-:Y:S01]  /*142d0*/  FMUL.FTZ R48, R48, UR4 ;  /* 0x0000000430307c20 */ /* 0x000fe20008410000 */
[----:B------:R-:W0:Y:S01]  /*142e0*/  @P4 LDC R29, c[0x0][0x450] ;  /* 0x00011400ff1d4b82 */ /* 0x000e220000000800 */
        /* <DEDUP_REMOVED lines=15> */
[----:B------:R-:W-:Y:S01]  /*143e0*/  ULDC UR39, c[0x0][0x9d8] ;  /* 0x0002760000277ab9 */ /* 0x000fe20000000800 */
[----:B------:R-:W-:Y:S01]  /*143f0*/  ULDC UR42, c[0x0][0x988] ;  /* 0x00026200002a7ab9 */ /* 0x000fe20000000800 */
[----:B------:R-:W-:Y:S01]  /*14400*/  ULDC UR43, c[0x0][0x988] ;  /* 0x00026200002b7ab9 */ /* 0x000fe20000000800 */
[----:B------:R-:W-:Y:S01]  /*14410*/  BSSY B0, `(.L_x_6099) ;  /* 0x00004c8000007945 */ /* 0x000fe20003800000 */
[----:B------:R-:W-:Y:S01]  /*14420*/  CS2R R118, SRZ ;  /* 0x0000000000767805 */ /* 0x000fe2000001ff00 */
[----:B------:R-:W3:Y:S01]  /*14430*/  MUFU.TANH R39, R39 ;  /* 0x0000002700277308 */ /* 0x000ee20000002400 */
[----:B------:R-:W-:-:S02]  /*14440*/  CS2R R116, SRZ ;  /* 0x0000000000747805 */ /* 0x000fc4000001ff00 */
[----:B------:R-:W-:Y:S02]  /*14450*/  CS2R R114, SRZ ;  /* 0x0000000000727805 */ /* 0x000fe4000001ff00 */
[----:B------:R-:W-:Y:S02]  /*14460*/  CS2R R112, SRZ ;  /* 0x0000000000707805 */ /* 0x000fe4000001ff00 */
[----:B------:R-:W-:Y:S02]  /*14470*/  CS2R R110, SRZ ;  /* 0x00000000006e7805 */ /* 0x000fe4000001ff00 */
[----:B------:R-:W-:Y:S02]  /*14480*/  CS2R R108, SRZ ;  /* 0x00000000006c7805 */ /* 0x000fe4000001ff00 */
[----:B------:R-:W-:Y:S02]  /*14490*/  CS2R R106, SRZ ;  /* 0x00000000006a7805 */ /* 0x000fe4000001ff00 */
[----:B------:R-:W-:Y:S01]  /*144a0*/  CS2R R104, SRZ ;  /* 0x0000000000687805 */ /* 0x000fe2000001ff00 */
[----:B------:R-:W3:Y:S01]  /*144b0*/  MUFU.TANH R42, R42 ;  /* 0x0000002a002a7308 */ /* 0x000ee20000002400 */
[----:B------:R-:W-:-:S07]  /*144c0*/  CS2R R102, SRZ ;  /* 0x0000000000667805 */ /* 0x000fce000001ff00 */
[----:B------:R-:W3:Y:S08]  /*144d0*/  MUFU.TANH R36, R43 ;  /* 0x0000002b00247308 */ /* 0x000ef00000002400 */
[----:B------:R-:W3:Y:S08]  /*144e0*/  MUFU.TANH R46, R46 ;  /* 0x0000002e002e7308 */ /* 0x000ef00000002400 */
[----:B------:R-:W3:Y:S08]  /*144f0*/  MUFU.TANH R47, R47 ;  /* 0x0000002f002f7308 */ /* 0x000ef00000002400 */
[----:B------:R3:W-:Y:S08]  /*14500*/  MUFU.TANH R32, R54 ;  /* 0x0000003600207308 */ /* 0x0007f00000002400 */
[----:B------:R-:W3:Y:S08]  /*14510*/  MUFU.TANH R50, R50 ;  /* 0x0000003200327308 */ /* 0x000ef00000002400 */
[----:B------:R-:W3:Y:S08]  /*14520*/  MUFU.TANH R51, R51 ;  /* 0x0000003300337308 */ /* 0x000ef00000002400 */
[----:B------:R-:W3:Y:S08]  /*14530*/  MUFU.TANH R40, R55 ;  /* 0x0000003700287308 */ /* 0x000ef00000002400 */
[----:B------:R-:W-:Y:S08]  /*14540*/  MUFU.TANH R28, R59 ;  /* 0x0000003b001c7308 */ /* 0x000ff00000002400 */
        /* <DEDUP_REMOVED lines=20> */
[----:B--2---:R-:W-:-:S04]  /*14690*/  LOP3.LUT R6, R6, 0xfffffffd, RZ, 0xc0, !PT ;  /* 0xfffffffd06067812 */ /* 0x004fc800078ec0ff */
[----:B------:R-:W-:Y:S01]  /*146a0*/  @P4 LOP3.LUT R6, R6, 0x2, RZ, 0xfc, !PT ;  /* 0x0000000206064812 */ /* 0x000fe200078efcff */
[----:B----4-:R-:W-:Y:S02]  /*146b0*/  IMAD.IADD R4, R4, 0x1, R226 ;  /* 0x0000000104047824 */ /* 0x010fe400078e02e2 */
[----:B------:R-:W-:Y:S02]  /*146c0*/  MUFU.TANH R45, R45 ;  /* 0x0000002d002d7308 */ /* 0x000fe40000002400 */
[----:B------:R5:W-:Y:S06]  /*146d0*/  STL [R1], R6 ;  /* 0x0000000601007387 */ /* 0x000bec0000100800 */
[----:B------:R-:W-:Y:S01]  /*146e0*/  MUFU.TANH R98, R68 ;  /* 0x0000004400627308 */ /* 0x000fe20000002400 */
[----:B-----5:R-:W-:Y:S01]  /*146f0*/  @P4 IMAD.HI.U32 R6, R4, R27, RZ ;  /* 0x0000001b04064227 */ /* 0x020fe200078e00ff */
[----:B------:R-:W-:-:S03]  /*14700*/  IADD3 R27, -R229, 0x60, R12 ;  /* 0x00000060e51b7810 */ /* 0x000fc60007ffe10c */
[----:B------:R-:W-:-:S03]  /*14710*/  FMUL.FTZ R12, R58, UR4 ;  /* 0x000000043a0c7c20 */ /* 0x000fc60008410000 */
[----:B------:R-:W-:Y:S01]  /*14720*/  MUFU.TANH R49, R49 ;  /* 0x0000003100317308 */ /* 0x000fe20000002400 */
[----:B0-----:R-:W-:Y:S01]  /*14730*/  @P4 SHF.R.U32.HI R4, RZ, R29, R6 ;  /* 0x0000001dff044219 */ /* 0x001fe20000011606 */
[----:B------:R-:W-:-:S04]  /*14740*/  IMAD R6, R80, -0x60, RZ ;  /* 0xffffffa050067824 */ /* 0x000fc800078e02ff */
[----:B------:R-:W0:Y:S01]  /*14750*/  SHFL.IDX PT, R14, R4, 0x1, 0x1c1f ;  /* 0x003c1f00040e7f89 */ /* 0x000e2200000e0000 */
[----:B------:R-:W-:Y:S01]  /*14760*/  IADD3 R6, -R229, 0x61, R6 ;  /* 0x00000061e5067810 */ /* 0x000fe20007ffe106 */
[----:B------:R-:W2:Y:S03]  /*14770*/  MUFU.TANH R12, R12 ;  /* 0x0000000c000c7308 */ /* 0x000ea60000002400 */
[----:B------:R-:W-:-:S05]  /*14780*/  IADD3 R84, -R227, R6, R228 ;  /* 0x00000006e3547210 */ /* 0x000fca0007ffe1e4 */
[----:B------:R-:W-:Y:S08]  /*14790*/  MUFU.TANH R53, R53 ;  /* 0x0000003500357308 */ /* 0x000ff00000002400 */
[----:B------:R-:W-:Y:S01]  /*147a0*/  MUFU.TANH R57, R57 ;  /* 0x0000003900397308 */ /* 0x000fe20000002400 */
[----:B0-----:R-:W-:-:S07]  /*147b0*/  VIADDMNMX R6, R14, R84, R27, PT ;  /* 0x000000540e067246 */ /* 0x001fce000380011b */
[----:B------:R-:W0:Y:S01]  /*147c0*/  MUFU.TANH R14, R70 ;  /* 0x00000046000e7308 */ /* 0x000e220000002400 */
[C---:B------:R-:W-:Y:S02]  /*147d0*/  ISETP.GT.AND P1, PT, R6.reuse, RZ, PT ;  /* 0x000000ff0600720c */ /* 0x040fe40003f24270 */
[C---:B------:R-:W-:Y:S02]  /*147e0*/  ISETP.GT.AND P2, PT, R6.reuse, 0x1, PT ;  /* 0x000000010600780c */ /* 0x040fe40003f44270 */
[----:B------:R-:W-:Y:S02]  /*147f0*/  ISETP.GT.AND P3, PT, R6, 0x8, PT ;  /* 0x000000080600780c */ /* 0x000fe40003f64270 */
[----:B------:R-:W-:Y:S01]  /*14800*/  FSEL R25, R25, -INF , P1 ;  /* 0xff80000019197808 */ /* 0x000fe20000800000 */
[----:B------:R-:W4:Y:S01]  /*14810*/  MUFU.TANH R61, R61 ;  /* 0x0000003d003d7308 */ /* 0x000f220000002400 */
[----:B------:R-:W-:Y:S02]  /*14820*/  FSEL R82, R82, -INF , P2 ;  /* 0xff80000052527808 */ /* 0x000fe40001000000 */
[----:B------:R-:W-:-:S02]  /*14830*/  ISETP.GT.AND P1, PT, R6, 0x9, PT ;  /* 0x000000090600780c */ /* 0x000fc40003f24270 */
[----:B-1----:R-:W-:Y:S02]  /*14840*/  FSEL R78, R30, -INF , P3 ;  /* 0xff8000001e4e7808 */ /* 0x002fe40001800000 */
[----:B------:R-:W-:Y:S01]  /*14850*/  FMNMX.FTZ R29, R25, R82, !PT ;  /* 0x00000052191d7209 */ /* 0x000fe20007810000 */
[----:B------:R-:W-:Y:S01]  /*14860*/  MUFU.TANH R96, R96 ;  /* 0x0000006000607308 */ /* 0x000fe20000002400 */
[----:B------:R-:W-:Y:S02]  /*14870*/  ISETP.GT.AND P2, PT, R6, 0x10, PT ;  /* 0x000000100600780c */ /* 0x000fe40003f44270 */
[----:B---3--:R-:W-:Y:S01]  /*14880*/  FSEL R76, R31, -INF , P1 ;  /* 0xff8000001f4c7808 */ /* 0x008fe20000800000 */
[----:B------:R-:W-:Y:S01]  /*14890*/  FMUL.FTZ R31, R64, UR4 ;  /* 0x00000004401f7c20 */ /* 0x000fe20008410000 */
[----:B------:R-:W-:Y:S01]  /*148a0*/  FMNMX.FTZ R29, R78, R29, !PT ;  /* 0x0000001d4e1d7209 */ /* 0x000fe20007810000 */
[----:B------:R-:W-:Y:S01]  /*148b0*/  ULDC UR4, c[0x0][0x988] ;  /* 0x0002620000047ab9 */ /* 0x000fe20000000800 */
[----:B------:R-:W-:Y:S01]  /*148c0*/  ISETP.GT.AND P1, PT, R6, 0x11, PT ;  /* 0x000000110600780c */ /* 0x000fe20003f24270 */
[----:B------:R-:W-:Y:S01]  /*148d0*/  MUFU.TANH R69, R69 ;  /* 0x0000004500457308 */ /* 0x000fe20000002400 */
[----:B------:R-:W-:-:S02]  /*148e0*/  FSEL R74, R34, -INF , P2 ;  /* 0xff800000224a7808 */ /* 0x000fc40001000000 */
[----:B------:R-:W-:Y:S02]  /*148f0*/  FMNMX.FTZ R29, R76, R29, !PT ;  /* 0x0000001d4c1d7209 */ /* 0x000fe40007810000 */
[----:B------:R-:W-:Y:S02]  /*14900*/  ISETP.GT.AND P2, PT, R6, 0x18, PT ;  /* 0x000000180600780c */ /* 0x000fe40003f44270 */
[----:B------:R-:W-:Y:S01]  /*14910*/  FSEL R72, R35, -INF , P1 ;  /* 0xff80000023487808 */ /* 0x000fe20000800000 */
[----:B------:R-:W1:Y:S01]  /*14920*/  MUFU.TANH R31, R31 ;  /* 0x0000001f001f7308 */ /* 0x000e620000002400 */
[----:B------:R-:W-:Y:S02]  /*14930*/  FMNMX.FTZ R29, R74, R29, !PT ;  /* 0x0000001d4a1d7209 */ /* 0x000fe40007810000 */
[----:B------:R-:W-:Y:S02]  /*14940*/  ISETP.GT.AND P1, PT, R6, 0x19, PT ;  /* 0x000000190600780c */ /* 0x000fe40003f24270 */
[----:B------:R-:W-:-:S02]  /*14950*/  FSEL R58, R38, -INF , P2 ;  /* 0xff800000263a7808 */ /* 0x000fc40001000000 */
[----:B------:R-:W-:Y:S02]  /*14960*/  FMNMX.FTZ R29, R72, R29, !PT ;  /* 0x0000001d481d7209 */ /* 0x000fe40007810000 */
[----:B------:R-:W-:Y:S02]  /*14970*/  ISETP.GT.AND P2, PT, R6, 0x20, PT ;  /* 0x000000200600780c */ /* 0x000fe40003f44270 */
[----:B------:R-:W-:Y:S02]  /*14980*/  FSEL R54, R39, -INF , P1 ;  /* 0xff80000027367808 */ /* 0x000fe40000800000 */
        /* <DEDUP_REMOVED lines=26> */
[----:B--2---:R-:W-:-:S02]  /*14b30*/  FSEL R50, R12, -INF , P2 ;  /* 0xff8000000c327808 */ /* 0x004fc40001000000 */
        /* <DEDUP_REMOVED lines=17> */
[----:B0-----:R-:W-:-:S02]  /*14c50*/  FSEL R14, R14, -INF , P2 ;  /* 0xff8000000e0e7808 */ /* 0x001fc40001000000 */
[----:B------:R-:W-:Y:S02]  /*14c60*/  FMNMX.FTZ R29, R20, R29, !PT ;  /* 0x0000001d141d7209 */ /* 0x000fe40007810000 */
[----:B------:R-:W-:Y:S02]  /*14c70*/  FSEL R6, R71, -INF , P1 ;  /* 0xff80000047067808 */ /* 0x000fe40000800000 */
[----:B------:R-:W-:-:S04]  /*14c80*/  FMNMX.FTZ R29, R14, R29, !PT ;  /* 0x0000001d0e1d7209 */ /* 0x000fc80007810000 */
[----:B------:R-:W-:-:S05]  /*14c90*/  FMNMX.FTZ R29, R6, R29, !PT ;  /* 0x0000001d061d7209 */ /* 0x000fca0007810000 */
[----:B------:R-:W0:Y:S02]  /*14ca0*/  SHFL.BFLY PT, R44, R29, 0x2, 0x1f ;  /* 0x0c401f001d2c7f89 */ /* 0x000e2400000e0000 */
[----:B0-----:R-:W-:Y:S02]  /*14cb0*/  FMNMX.FTZ R44, R29, R44, !PT ;  /* 0x0000002c1d2c7209 */ /* 0x001fe40007810000 */
[----:B------:R-:W0:Y:S04]  /*14cc0*/  SHFL.IDX PT, R29, R4, RZ, 0x1c1f ;  /* 0x001c1fff041d7589 */ /* 0x000e2800000e0000 */
[----:B------:R-:W2:Y:S01]  /*14cd0*/  SHFL.BFLY PT, R35, R44, 0x1, 0x1f ;  /* 0x0c201f002c237f89 */ /* 0x000ea200000e0000 */
[----:B0-----:R-:W-:-:S04]  /*14ce0*/  VIADDMNMX R29, R29, R84, R27, PT ;  /* 0x000000541d1d7246 */ /* 0x001fc8000380011b */
[C---:B------:R-:W-:Y:S02]  /*14cf0*/  ISETP.GT.AND P1, PT, R29.reuse, RZ, PT ;  /* 0x000000ff1d00720c */ /* 0x040fe40003f24270 */
[C---:B------:R-:W-:Y:S02]  /*14d00*/  ISETP.GT.AND P2, PT, R29.reuse, 0x1, PT ;  /* 0x000000011d00780c */ /* 0x040fe40003f44270 */
[----:B--2---:R-:W-:Y:S02]  /*14d10*/  FMNMX.FTZ R4, R44, R35, !PT ;  /* 0x000000232c047209 */ /* 0x004fe40007810000 */
[----:B------:R-:W-:Y:S02]  /*14d20*/  ISETP.GT.AND P3, PT, R29, 0x8, PT ;  /* 0x000000081d00780c */ /* 0x000fe40003f64270 */
[----:B------:R-:W-:Y:S02]  /*14d30*/  FSEL R44, R0, -INF , P1 ;  /* 0xff800000002c7808 */ /* 0x000fe40000800000 */
[----:B------:R-:W-:Y:S01]  /*14d40*/  FSEL R27, R3, -INF , P2 ;  /* 0xff800000031b7808 */ /* 0x000fe20001000000 */
[----:B------:R-:W-:Y:S01]  /*14d50*/  IMAD.U32 R3, RZ, RZ, UR4 ;  /* 0x00000004ff037e24 */ /* 0x000fe2000f8e00ff */
[----:B------:R-:W-:-:S02]  /*14d60*/  FSEL R48, R5, -INF , P3 ;  /* 0xff80000005307808 */ /* 0x000fc40001800000 */
[C---:B------:R-:W-:Y:S01]  /*14d70*/  ISETP.GT.AND P1, PT, R29.reuse, 0x9, PT ;  /* 0x000000091d00780c */ /* 0x040fe20003f24270 */
[----:B------:R-:W-:Y:S01]  /*14d80*/  FMUL.FTZ R0, R4, R3 ;  /* 0x0000000304007220 */ /* 0x000fe20000410000 */
        /* <DEDUP_REMOVED lines=10> */
[----:B------:R-:W-:-:S02]  /*14e30*/  FSETP.NEU.FTZ.AND P2, PT, R4, -INF , PT ;  /* 0xff8000000400780b */ /* 0x000fc40003f5d000 */
[----:B------:R-:W-:Y:S02]  /*14e40*/  ISETP.GT.AND P1, PT, R29, 0x19, PT ;  /* 0x000000191d00780c */ /* 0x000fe40003f24270 */
[----:B------:R-:W-:Y:S02]  /*14e50*/  FSEL R62, R11, -INF , P3 ;  /* 0xff8000000b3e7808 */ /* 0x000fe40001800000 */
[----:B------:R-:W-:Y:S02]  /*14e60*/  FMNMX.FTZ R7, R60, R7, !PT ;  /* 0x000000073c077209 */ /* 0x000fe40007810000 */
[----:B------:R-:W-:Y:S02]  /*14e70*/  FSEL R5, R0, RZ, P2 ;  /* 0x000000ff00057208 */ /* 0x000fe40001000000 */
[----:B------:R-:W-:Y:S02]  /*14e80*/  ISETP.GT.AND P2, PT, R29, 0x20, PT ;  /* 0x000000201d00780c */ /* 0x000fe40003f44270 */
[----:B------:R-:W-:Y:S01]  /*14e90*/  FSEL R66, R13, -INF , P1 ;  /* 0xff8000000d427808 */ /* 0x000fe20000800000 */
[--C-:B------:R-:W-:Y:S01]  /*14ea0*/  FFMA.FTZ R10, R82, R3, -R5.reuse ;  /* 0x00000003520a7223 */ /* 0x100fe20000010805 */
[----:B------:R-:W-:Y:S01]  /*14eb0*/  FMNMX.FTZ R7, R62, R7, !PT ;  /* 0x000000073e077209 */ /* 0x000fe20007810000 */
[-CC-:B------:R-:W-:Y:S01]  /*14ec0*/  FFMA.FTZ R64, R76, R3.reuse, -R5.reuse ;  /* 0x000000034c407223 */ /* 0x180fe20000010805 */
[----:B------:R-:W-:Y:S01]  /*14ed0*/  ISETP.GT.AND P1, PT, R29, 0x21, PT ;  /* 0x000000211d00780c */ /* 0x000fe20003f24270 */
[-CC-:B------:R-:W-:Y:S01]  /*14ee0*/  FFMA.FTZ R191, R78, R3.reuse, -R5.reuse ;  /* 0x000000034ebf7223 */ /* 0x180fe20000010805 */
[----:B------:R-:W-:Y:S01]  /*14ef0*/  FSEL R68, R21, -INF , P2 ;  /* 0xff80000015447808 */ /* 0x000fe20001000000 */
[--C-:B------:R-:W-:Y:S01]  /*14f00*/  FFMA.FTZ R185, R74, R3, -R5.reuse ;  /* 0x000000034ab97223 */ /* 0x100fe20000010805 */
[----:B------:R-:W-:Y:S01]  /*14f10*/  FMNMX.FTZ R7, R66, R7, !PT ;  /* 0x0000000742077209 */ /* 0x000fe20007810000 */
[-CC-:B------:R-:W-:Y:S01]  /*14f20*/  FFMA.FTZ R187, R58, R3.reuse, -R5.reuse ;  /* 0x000000033abb7223 */ /* 0x180fe20000010805 */
[----:B------:R-:W-:Y:S01]  /*14f30*/  ISETP.GT.AND P2, PT, R29, 0x28, PT ;  /* 0x000000281d00780c */ /* 0x000fe20003f44270 */
[--C-:B------:R-:W-:Y:S01]  /*14f40*/  FFMA.FTZ R189, R25, R3, -R5.reuse ;  /* 0x0000000319bd7223 */ /* 0x100fe20000010805 */
[----:B------:R-:W-:Y:S01]  /*14f50*/  FSEL R70, R15, -INF , P1 ;  /* 0xff8000000f467808 */ /* 0x000fe20000800000 */
[----:B------:R-:W-:Y:S01]  /*14f60*/  MUFU.EX2 R10, R10 ;  /* 0x0000000a000a7308 */ /* 0x000fe20000000800 */
[----:B------:R-:W-:Y:S01]  /*14f70*/  FMNMX.FTZ R7, R68, R7, !PT ;  /* 0x0000000744077209 */ /* 0x000fe20007810000 */
[-CC-:B------:R-:W-:Y:S01]  /*14f80*/  FFMA.FTZ R72, R72, R3.reuse, -R5.reuse ;  /* 0x0000000348487223 */ /* 0x180fe20000010805 */
[----:B------:R-:W-:Y:S01]  /*14f90*/  ISETP.GT.AND P1, PT, R29, 0x29, PT ;  /* 0x000000291d00780c */ /* 0x000fe20003f24270 */
[-CC-:B------:R-:W-:Y:S01]  /*14fa0*/  FFMA.FTZ R169, R12, R3.reuse, -R5.reuse ;  /* 0x000000030ca97223 */ /* 0x180fe20000010805 */
[----:B------:R-:W-:Y:S01]  /*14fb0*/  FSEL R82, R33, -INF , P2 ;  /* 0xff80000021527808 */ /* 0x000fe20001000000 */
[--C-:B------:R-:W-:Y:S01]  /*14fc0*/  FFMA.FTZ R12, R20, R3, -R5.reuse ;  /* 0x00000003140c7223 */ /* 0x100fe20000010805 */
[----:B------:R-:W-:Y:S01]  /*14fd0*/  FMNMX.FTZ R7, R70, R7, !PT ;  /* 0x0000000746077209 */ /* 0x000fe20007810000 */
[----:B------:R-:W0:Y:S01]  /*14fe0*/  @P4 LDC R33, c[0x0][0x450] ;  /* 0x00011400ff214b82 */ /* 0x000e220000000800 */
[----:B------:R-:W-:Y:S01]  /*14ff0*/  ISETP.GT.AND P2, PT, R29, 0x30, PT ;  /* 0x000000301d00780c */ /* 0x000fe20003f44270 */
[----:B------:R-:W2:Y:S01]  /*15000*/  MUFU.EX2 R189, R189 ;  /* 0x000000bd00bd7308 */ /* 0x000ea20000000800 */
[----:B------:R-:W-:Y:S01]  /*15010*/  FSEL R84, R45, -INF , P1 ;  /* 0xff8000002d547808 */ /* 0x000fe20000800000 */
[--C-:B------:R-:W-:Y:S01]  /*15020*/  FFMA.FTZ R54, R54, R3, -R5.reuse ;  /* 0x0000000336367223 */ /* 0x100fe20000010805 */
[----:B------:R-:W-:Y:S01]  /*15030*/  FMNMX.FTZ R7, R82, R7, !PT ;  /* 0x0000000752077209 */ /* 0x000fe20007810000 */
[--C-:B------:R-:W-:Y:S01]  /*15040*/  FFMA.FTZ R171, R14, R3, -R5.reuse ;  /* 0x000000030eab7223 */ /* 0x100fe20000010805 */
[C---:B------:R-:W-:Y:S01]  /*15050*/  ISETP.GT.AND P1, PT, R29.reuse, 0x31, PT ;  /* 0x000000311d00780c */ /* 0x040fe20003f24270 */
[----:B------:R-:W-:Y:S01]  /*15060*/  IMAD.MOV.U32 R14, RZ, RZ, R226 ;  /* 0x000000ffff0e7224 */ /* 0x000fe200078e00e2 */
[----:B------:R-:W-:Y:S01]  /*15070*/  FSEL R86, R86, -INF , P2 ;  /* 0xff80000056567808 */ /* 0x000fe20001000000 */
[----:B------:R-:W3:Y:S01]  /*15080*/  MUFU.EX2 R191, R191 ;  /* 0x000000bf00bf7308 */ /* 0x000ee20000000800 */
[----:B------:R-:W-:Y:S01]  /*15090*/  FMNMX.FTZ R7, R84, R7, !PT ;  /* 0x0000000754077209 */ /* 0x000fe20007810000 */
[-CC-:B------:R-:W-:Y:S01]  /*150a0*/  FFMA.FTZ R181, R38, R3.reuse, -R5.reuse ;  /* 0x0000000326b57223 */ /* 0x180fe20000010805 */
[----:B------:R-:W-:Y:S01]  /*150b0*/  ISETP.GT.AND P2, PT, R29, 0x38, PT ;  /* 0x000000381d00780c */ /* 0x000fe20003f44270 */
[-CC-:B------:R-:W-:Y:S01]  /*150c0*/  FFMA.FTZ R36, R36, R3.reuse, -R5.reuse ;  /* 0x0000000324247223 */ /* 0x180fe20000010805 */
[----:B------:R-:W-:Y:S01]  /*150d0*/  FSEL R90, R49, -INF , P1 ;  /* 0xff800000315a7808 */ /* 0x000fe20000800000 */
[--C-:B------:R-:W-:Y:S01]  /*150e0*/  FFMA.FTZ R183, R34, R3, -R5.reuse ;  /* 0x0000000322b77223 */ /* 0x100fe20000010805 */
[----:B------:R-:W-:Y:S01]  /*150f0*/  FMNMX.FTZ R7, R86, R7, !PT ;  /* 0x0000000756077209 */ /* 0x000fe20007810000 */
[----:B------:R-:W5:Y:S01]  /*15100*/  MUFU.EX2 R64, R64 ;  /* 0x0000004000407308 */ /* 0x000f620000000800 */
[C---:B------:R-:W-:Y:S01]  /*15110*/  ISETP.GT.AND P1, PT, R29.reuse, 0x39, PT ;  /* 0x000000391d00780c */ /* 0x040fe20003f24270 */
[-CC-:B------:R-:W-:Y:S01]  /*15120*/  FFMA.FTZ R177, R30, R3.reuse, -R5.reuse ;  /* 0x000000031eb17223 */ /* 0x180fe20000010805 */
[----:B------:R-:W-:Y:S01]  /*15130*/  FSEL R88, R88, -INF , P2 ;  /* 0xff80000058587808 */ /* 0x000fe20001000000 */
[--C-:B------:R-:W-:Y:S01]  /*15140*/  FFMA.FTZ R179, R32, R3, -R5.reuse ;  /* 0x0000000320b37223 */ /* 0x100fe20000010805 */
[----:B------:R-:W-:Y:S01]  /*15150*/  FMNMX.FTZ R7, R90, R7, !PT ;  /* 0x000000075a077209 */ /* 0x000fe20007810000 */
[-CC-:B------:R-:W-:Y:S01]  /*15160*/  FFMA.FTZ R34, R46, R3.reuse, -R5.reuse ;  /* 0x000000032e227223 */ /* 0x180fe20000010805 */
[----:B------:R-:W-:Y:S01]  /*15170*/  ISETP.GT.AND P2, PT, R29, 0x40, PT ;  /* 0x000000401d00780c */ /* 0x000fe20003f44270 */
[----:B------:R-:W5:Y:S01]  /*15180*/  MUFU.EX2 R185, R185 ;  /* 0x000000b900b97308 */ /* 0x000f620000000800 */
[----:B------:R-:W-:Y:S01]  /*15190*/  FSEL R76, R53, -INF , P1 ;  /* 0xff800000354c7808 */ /* 0x000fe20000800000 */
[--C-:B------:R-:W-:Y:S01]  /*151a0*/  FFMA.FTZ R30, R42, R3, -R5.reuse ;  /* 0x000000032a1e7223 */ /* 0x100fe20000010805 */
[----:B------:R-:W-:Y:S01]  /*151b0*/  FMNMX.FTZ R7, R88, R7, !PT ;  /* 0x0000000758077209 */ /* 0x000fe20007810000 */
[-CC-:B------:R-:W-:Y:S01]  /*151c0*/  FFMA.FTZ R32, R40, R3.reuse, -R5.reuse ;  /* 0x0000000328207223 */ /* 0x180fe20000010805 */
[----:B------:R-:W-:Y:S01]  /*151d0*/  ISETP.GT.AND P1, PT, R29, 0x41, PT ;  /* 0x000000411d00780c */ /* 0x000fe20003f24270 */
[--C-:B------:R-:W-:Y:S01]  /*151e0*/  FFMA.FTZ R173, R50, R3, -R5.reuse ;  /* 0x0000000332ad7223 */ /* 0x100fe20000010805 */
[----:B------:R-:W-:Y:S01]  /*151f0*/  FSEL R78, R37, -INF , P2 ;  /* 0xff800000254e7808 */ /* 0x000fe20001000000 */
[----:B------:R-:W5:Y:S01]  /*15200*/  MUFU.EX2 R72, R72 ;  /* 0x0000004800487308 */ /* 0x000f620000000800 */
[----:B------:R-:W-:Y:S01]  /*15210*/  FMNMX.FTZ R7, R76, R7, !PT ;  /* 0x000000074c077209 */ /* 0x000fe20007810000 */
[-CC-:B------:R-:W-:Y:S01]  /*15220*/  FFMA.FTZ R28, R28, R3.reuse, -R5.reuse ;  /* 0x000000031c1c7223 */ /* 0x180fe20000010805 */
[----:B------:R-:W-:Y:S01]  /*15230*/  ISETP.GT.AND P2, PT, R29, 0x48, PT ;  /* 0x000000481d00780c */ /* 0x000fe20003f44270 */
[-CC-:B------:R-:W-:Y:S01]  /*15240*/  FFMA.FTZ R175, R26, R3.reuse, -R5.reuse ;  /* 0x000000031aaf7223 */ /* 0x180fe20000010805 */
[----:B------:R-:W-:Y:S01]  /*15250*/  FSEL R74, R57, -INF , P1 ;  /* 0xff800000394a7808 */ /* 0x000fe20000800000 */
[--C-:B------:R-:W-:Y:S01]  /*15260*/  FFMA.FTZ R24, R24, R3, -R5.reuse ;  /* 0x0000000318187223 */ /* 0x100fe20000010805 */
[----:B------:R-:W-:Y:S01]  /*15270*/  FMNMX.FTZ R7, R78, R7, !PT ;  /* 0x000000074e077209 */ /* 0x000fe20007810000 */
[----:B------:R-:W-:Y:S01]  /*15280*/  MUFU.EX2 R187, R187 ;  /* 0x000000bb00bb7308 */ /* 0x000fe20000000800 */
[----:B------:R-:W-:Y:S01]  /*15290*/  ISETP.GT.AND P1, PT, R29, 0x49, PT ;  /* 0x000000491d00780c */ /* 0x000fe20003f24270 */
[----:B------:R-:W-:Y:S01]  /*152a0*/  FFMA.FTZ R5, R6, R3, -R5 ;  /* 0x0000000306057223 */ /* 0x000fe20000010805 */
[----:B------:R-:W-:-:S02]  /*152b0*/  FSEL R92, R92, -INF , P2 ;  /* 0xff8000005c5c7808 */ /* 0x000fc40001000000 */
[----:B------:R-:W-:Y:S02]  /*152c0*/  CS2R R50, SRZ ;  /* 0x0000000000327805 */ /* 0x000fe4000001ff00 */
[----:B------:R-:W-:Y:S02]  /*152d0*/  FMNMX.FTZ R7, R74, R7, !PT ;  /* 0x000000074a077209 */ /* 0x000fe40007810000 */
[----:B------:R-:W-:Y:S02]  /*152e0*/  CS2R R46, SRZ ;  /* 0x00000000002e7805 */ /* 0x000fe4000001ff00 */
[----:B------:R-:W-:Y:S01]  /*152f0*/  ISETP.GT.AND P2, PT, R29, 0x50, PT ;  /* 0x000000501d00780c */ /* 0x000fe20003f44270 */
[----:B------:R-:W-:Y:S01]  /*15300*/  MUFU.EX2 R54, R54 ;  /* 0x0000003600367308 */ /* 0x000fe20000000800 */
[----:B----4-:R-:W-:Y:S02]  /*15310*/  FSEL R94, R61, -INF , P1 ;  /* 0xff8000003d5e7808 */ /* 0x010fe40000800000 */
[----:B------:R-:W-:-:S02]  /*15320*/  CS2R R42, SRZ ;  /* 0x00000000002a7805 */ /* 0x000fc4000001ff00 */
[----:B------:R-:W-:Y:S02]  /*15330*/  FMNMX.FTZ R7, R92, R7, !PT ;  /* 0x000000075c077209 */ /* 0x000fe40007810000 */
[----:B------:R-:W-:Y:S02]  /*15340*/  CS2R R40, SRZ ;  /* 0x0000000000287805 */ /* 0x000fe4000001ff00 */
[----:B------:R-:W-:Y:S02]  /*15350*/  ISETP.GT.AND P1, PT, R29, 0x51, PT ;  /* 0x000000511d00780c */ /* 0x000fe40003f24270 */
[----:B------:R-:W-:Y:S02]  /*15360*/  CS2R R38, SRZ ;  /* 0x0000000000267805 */ /* 0x000fe4000001ff00 */
[----:B-1----:R-:W-:Y:S01]  /*15370*/  FSEL R58, R31, -INF , P2 ;  /* 0xff8000001f3a7808 */ /* 0x002fe20001000000 */
[----:B------:R-:W-:Y:S01]  /*15380*/  MUFU.EX2 R181, R181 ;  /* 0x000000b500b57308 */ /* 0x000fe20000000800 */
[----:B------:R-:W-:Y:S01]  /*15390*/  FMNMX.FTZ R7, R94, R7, !PT ;  /* 0x000000075e077209 */ /* 0x000fe20007810000 */
[----:B------:R-:W1:Y:S01]  /*153a0*/  @P4 LDC R31, c[0x0][0x44c] ;  /* 0x00011300ff1f4b82 */ /* 0x000e620000000800 */
[----:B------:R-:W-:-:S02]  /*153b0*/  ISETP.GT.AND P2, PT, R29, 0x58, PT ;  /* 0x000000581d00780c */ /* 0x000fc40003f44270 */
[----:B------:R-:W-:Y:S02]  /*153c0*/  FSEL R96, R96, -INF , P1 ;  /* 0xff80000060607808 */ /* 0x000fe40000800000 */
[----:B------:R-:W-:Y:S01]  /*153d0*/  FMNMX.FTZ R7, R58, R7, !PT ;  /* 0x000000073a077209 */ /* 0x000fe20007810000 */
[----:B------:R-:W-:Y:S01]  /*153e0*/  MUFU.EX2 R36, R36 ;  /* 0x0000002400247308 */ /* 0x000fe20000000800 */
[----:B------:R-:W-:Y:S01]  /*153f0*/  ISETP.GT.AND P1, PT, R29, 0x59, PT ;  /* 0x000000591d00780c */ /* 0x000fe20003f24270 */
[----:B------:R-:W-:Y:S01]  /*15400*/  VIADD R29, R8, 0x30840 ;  /* 0x00030840081d7836 */ /* 0x000fe20000000000 */
[----:B------:R-:W-:Y:S01]  /*15410*/  FSEL R98, R98, -INF , P2 ;  /* 0xff80000062627808 */ /* 0x000fe20001000000 */
[----:B--2---:R-:W-:Y:S01]  /*15420*/  FADD.FTZ R8, R189, R10 ;  /* 0x0000000abd087221 */ /* 0x004fe20000010000 */
[----:B------:R-:W-:Y:S02]  /*15430*/  FMNMX.FTZ R7, R96, R7, !PT ;  /* 0x0000000760077209 */ /* 0x000fe40007810000 */
[----:B------:R-:W-:Y:S01]  /*15440*/  FSEL R100, R69, -INF , P1 ;  /* 0xff80000045647808 */ /* 0x000fe20000800000 */
[----:B------:R-:W-:Y:S01]  /*15450*/  MUFU.EX2 R183, R183 ;  /* 0x000000b700b77308 */ /* 0x000fe20000000800 */
[----:B------:R-:W-:-:S02]  /*15460*/  FMNMX.FTZ R7, R98, R7, !PT ;  /* 0x0000000762077209 */ /* 0x000fc40007810000 */
[----:B------:R-:W-:Y:S02]  /*15470*/  PRMT R29, R218, 0x654, R29 ;  /* 0x00000654da1d7816 */ /* 0x000fe4000000001d */
[----:B------:R-:W-:Y:S02]  /*15480*/  FMNMX.FTZ R7, R100, R7, !PT ;  /* 0x0000000764077209 */ /* 0x000fe40007810000 */
[----:B------:R2:W-:Y:S01]  /*15490*/  SYNCS.ARRIVE.TRANS64.RED.A1T0 RZ, [R29+URZ], RZ ;  /* 0x000000ff1dff79a7 */ /* 0x0005e2000810043f */
[----:B------:R-:W-:Y:S01]  /*154a0*/  MUFU.EX2 R34, R34 ;  /* 0x0000002200227308 */ /* 0x000fe20000000800 */
[----:B------:R-:W-:Y:S01]  /*154b0*/  F2FP.BF16.F32.PACK_AB R189, R10, R189 ;  /* 0x000000bd0abd723e */ /* 0x000fe200000010ff */
[----:B------:R-:W4:Y:S01]  /*154c0*/  SHFL.BFLY PT, R0, R7, 0x2, 0x1f ;  /* 0x0c401f0007007f89 */ /* 0x000f2200000e0000 */
[----:B-1----:R-:W-:-:S05]  /*154d0*/  @P4 IMAD.HI.U32 R20, R226, R31, RZ ;  /* 0x0000001fe2144227 */ /* 0x002fca00078e00ff */
[----:B0-----:R-:W-:Y:S01]  /*154e0*/  @P4 SHF.R.U32.HI R14, RZ, R33, R20 ;  /* 0x00000021ff0e4219 */ /* 0x001fe20000011614 */
[----:B---3--:R-:W-:Y:S01]  /*154f0*/  FADD.FTZ R33, R191, R8 ;  /* 0x00000008bf217221 */ /* 0x008fe20000010000 */
[----:B------:R-:W-:Y:S01]  /*15500*/  MUFU.EX2 R177, R177 ;  /* 0x000000b100b17308 */ /* 0x000fe20000000800 */
[----:B-----5:R-:W-:Y:S02]  /*15510*/  F2FP.BF16.F32.PACK_AB R191, R64, R191 ;  /* 0x000000bf40bf723e */ /* 0x020fe400000010ff */
[----:B------:R-:W-:Y:S01]  /*15520*/  IADD3 R20, R14, R228, -R227 ;  /* 0x000000e40e147210 */ /* 0x000fe20007ffe8e3 */
[----:B------:R-:W-:Y:S01]  /*15530*/  FADD.FTZ R14, R64, R33 ;  /* 0x00000021400e7221 */ /* 0x000fe20000010000 */
[----:B------:R-:W-:-:S03]  /*15540*/  CS2R R64, SRZ ;  /* 0x0000000000407805 */ /* 0x000fc6000001ff00 */
[----:B------:R-:W-:Y:S01]  /*15550*/  FADD.FTZ R33, R185, R14 ;  /* 0x0000000eb9217221 */ /* 0x000fe20000010000 */
[----:B------:R-:W-:Y:S01]  /*15560*/  MUFU.EX2 R30, R30 ;  /* 0x0000001e001e7308 */ /* 0x000fe20000000800 */
[----:B------:R-:W-:Y:S01]  /*15570*/  IMAD.HI R20, R20, 0x2aaaaaab, RZ ;  /* 0x2aaaaaab14147827 */ /* 0x000fe200078e02ff */
[----:B------:R-:W-:-:S04]  /*15580*/  F2FP.BF16.F32.PACK_AB R185, R72, R185 ;  /* 0x000000b948b9723e */ /* 0x000fc800000010ff */
[----:B------:R-:W-:Y:S02]  /*15590*/  SHF.R.U32.HI R37, RZ, 0x1f, R20 ;  /* 0x0000001fff257819 */ /* 0x000fe40000011614 */
[----:B----4-:R-:W-:Y:S01]  /*155a0*/  FMNMX.FTZ R9, R7, R0, !PT ;  /* 0x0000000007097209 */ /* 0x010fe20007810000 */
[----:B------:R-:W-:Y:S04]  /*155b0*/  MUFU.EX2 R179, R179 ;  /* 0x000000b300b37308 */ /* 0x000fe80000000800 */
[----:B------:R-:W0:Y:S04]  /*155c0*/  SHFL.BFLY PT, R0, R9, 0x1, 0x1f ;  /* 0x0c201f0009007f89 */ /* 0x000e2800000e0000 */
        /* <DEDUP_REMOVED lines=26> */
[-CC-:B--2---:R-:W-:Y:S01]  /*15770*/  FFMA.FTZ R29, R76, R3.reuse, -R13.reuse ;  /* 0x000000034c1d7223 */ /* 0x184fe2000001080d */
        /* <DEDUP_REMOVED lines=8> */
[----:B------:R-:W-:Y:S01]  /*15800*/  FFMA.FTZ R100, R100, R3, -R13 ;  /* 0x0000000364647223 */ /* 0x000fe2000001080d */
[----:B------:R-:W-:-:S02]  /*15810*/  CS2R R90, SRZ ;  /* 0x00000000005a7805 */ /* 0x000fc4000001ff00 */
[----:B------:R-:W-:Y:S02]  /*15820*/  CS2R R88, SRZ ;  /* 0x0000000000587805 */ /* 0x000fe4000001ff00 */
[----:B------:R-:W-:Y:S02]  /*15830*/  CS2R R86, SRZ ;  /* 0x0000000000567805 */ /* 0x000fe4000001ff00 */
[----:B------:R-:W-:Y:S01]  /*15840*/  CS2R R84, SRZ ;  /* 0x0000000000547805 */ /* 0x000fe2000001ff00 */
[----:B------:R-:W2:Y:S01]  /*15850*/  MUFU.EX2 R9, R9 ;  /* 0x0000000900097308 */ /* 0x000ea20000000800 */
[----:B0-----:R-:W-:Y:S01]  /*15860*/  FADD.FTZ R31, R188, R7 ;  /* 0x00000007bc1f7221 */ /* 0x001fe20000010000 */
[----:B------:R-:W-:Y:S02]  /*15870*/  F2FP.BF16.F32.PACK_AB R188, R7, R188 ;  /* 0x000000bc07bc723e */ /* 0x000fe400000010ff */
[----:B------:R-:W-:Y:S02]  /*15880*/  CS2R R82, SRZ ;  /* 0x0000000000527805 */ /* 0x000fe4000001ff00 */
[----:B------:R-:W-:-:S02]  /*15890*/  CS2R R78, SRZ ;  /* 0x00000000004e7805 */ /* 0x000fc4000001ff00 */
[----:B------:R-:W-:Y:S02]  /*158a0*/  CS2R R76, SRZ ;  /* 0x00000000004c7805 */ /* 0x000fe4000001ff00 */
[----:B------:R-:W-:Y:S02]  /*158b0*/  CS2R R70, SRZ ;  /* 0x0000000000467805 */ /* 0x000fe4000001ff00 */
[----:B------:R-:W-:Y:S01]  /*158c0*/  CS2R R68, SRZ ;  /* 0x0000000000447805 */ /* 0x000fe2000001ff00 */
[----:B------:R-:W0:Y:S01]  /*158d0*/  MUFU.EX2 R184, R184 ;  /* 0x000000b800b87308 */ /* 0x000e220000000800 */
[----:B-1----:R-:W-:Y:S01]  /*158e0*/  FADD.FTZ R8, R190, R31 ;  /* 0x0000001fbe087221 */ /* 0x002fe20000010000 */
[----:B------:R-:W-:Y:S02]  /*158f0*/  CS2R R66, SRZ ;  /* 0x0000000000427805 */ /* 0x000fe4000001ff00 */
[----:B------:R-:W-:Y:S02]  /*15900*/  CS2R R62, SRZ ;  /* 0x00000000003e7805 */ /* 0x000fe4000001ff00 */
[----:B------:R-:W-:-:S02]  /*15910*/  CS2R R60, SRZ ;  /* 0x00000000003c7805 */ /* 0x000fc4000001ff00 */
[----:B------:R-:W-:Y:S02]  /*15920*/  CS2R R56, SRZ ;  /* 0x0000000000387805 */ /* 0x000fe4000001ff00 */
[----:B------:R-:W-:Y:S02]  /*15930*/  CS2R R52, SRZ ;  /* 0x0000000000347805 */ /* 0x000fe4000001ff00 */
[----:B------:R-:W-:Y:S01]  /*15940*/  CS2R R48, SRZ ;  /* 0x0000000000307805 */ /* 0x000fe2000001ff00 */
[----:B------:R-:W1:Y:S01]  /*15950*/  MUFU.EX2 R11, R11 ;  /* 0x0000000b000b7308 */ /* 0x000e620000000800 */
[C---:B--2---:R-:W-:Y:S01]  /*15960*/  FADD.FTZ R31, R9.reuse, R8 ;  /* 0x00000008091f7221 */ /* 0x044fe20000010000 */
[----:B------:R-:W-:Y:S01]  /*15970*/  FADD.FTZ R8, R72, R33 ;  /* 0x0000002148087221 */ /* 0x000fe20000010000 */
[----:B------:R-:W-:Y:S02]  /*15980*/  F2FP.BF16.F32.PACK_AB R190, R9, R190 ;  /* 0x000000be09be723e */ /* 0x000fe400000010ff */
[----:B------:R-:W-:-:S02]  /*15990*/  CS2R R72, SRZ ;  /* 0x0000000000487805 */ /* 0x000fc4000001ff00 */
[----:B------:R-:W-:Y:S01]  /*159a0*/  CS2R R44, SRZ ;  /* 0x00000000002c7805 */ /* 0x000fe2000001ff00 */
[----:B------:R-:W-:Y:S01]  /*159b0*/  FADD.FTZ R35, R187, R8 ;  /* 0x00000008bb237221 */ /* 0x000fe20000010000 */
[----:B------:R-:W-:Y:S01]  /*159c0*/  F2FP.BF16.F32.PACK_AB R187, R54, R187 ;  /* 0x000000bb36bb723e */ /* 0x000fe200000010ff */
[----:B------:R-:W2:Y:S01]  /*159d0*/  MUFU.EX2 R186, R186 ;  /* 0x000000ba00ba7308 */ /* 0x000ea20000000800 */
[----:B0-----:R-:W-:Y:S01]  /*159e0*/  FADD.FTZ R6, R184, R31 ;  /* 0x0000001fb8067221 */ /* 0x001fe20000010000 */
[----:B------:R-:W-:Y:S01]  /*159f0*/  FADD.FTZ R8, R54, R35 ;  /* 0x0000002336087221 */ /* 0x000fe20000010000 */
[----:B------:R-:W-:-:S03]  /*15a00*/  CS2R R54, SRZ ;  /* 0x0000000000367805 */ /* 0x000fc6000001ff00 */
[----:B------:R-:W-:Y:S01]  /*15a10*/  FADD.FTZ R35, R181, R8 ;  /* 0x00000008b5237221 */ /* 0x000fe20000010000 */
[C---:B------:R-:W-:Y:S01]  /*15a20*/  F2FP.BF16.F32.PACK_AB R181, R36.reuse, R181 ;  /* 0x000000b524b5723e */ /* 0x040fe200000010ff */
[----:B------:R-:W0:Y:S01]  /*15a30*/  MUFU.EX2 R15, R15 ;  /* 0x0000000f000f7308 */ /* 0x000e220000000800 */
[C---:B-1----:R-:W-:Y:S01]  /*15a40*/  FADD.FTZ R33, R11.reuse, R6 ;  /* 0x000000060b217221 */ /* 0x042fe20000010000 */
[----:B------:R-:W-:Y:S01]  /*15a50*/  FADD.FTZ R8, R36, R35 ;  /* 0x0000002324087221 */ /* 0x000fe20000010000 */
[----:B------:R-:W-:-:S03]  /*15a60*/  F2FP.BF16.F32.PACK_AB R184, R11, R184 ;  /* 0x000000b80bb8723e */ /* 0x000fc600000010ff */
[----:B------:R-:W-:Y:S01]  /*15a70*/  FADD.FTZ R35, R183, R8 ;  /* 0x00000008b7237221 */ /* 0x000fe20000010000 */
[----:B------:R-:W-:Y:S01]  /*15a80*/  LEA.HI.SX32 R8, R20, R37, 0x1c ;  /* 0x0000002514087211 */ /* 0x000fe200078fe2ff */
[----:B------:R-:W1:Y:S01]  /*15a90*/  MUFU.EX2 R180, R180 ;  /* 0x000000b400b47308 */ /* 0x000e620000000800 */
[----:B--2---:R-:W-:Y:S01]  /*15aa0*/  FADD.FTZ R6, R186, R33 ;  /* 0x00000021ba067221 */ /* 0x004fe20000010000 */
[C---:B------:R-:W-:Y:S01]  /*15ab0*/  FADD.FTZ R10, R34.reuse, R35 ;  /* 0x00000023220a7221 */ /* 0x040fe20000010000 */
[----:B------:R-:W-:Y:S02]  /*15ac0*/  VIMNMX R223, R225, R8, !PT ;  /* 0x00000008e1df7248 */ /* 0x000fe40007fe0100 */
[----:B------:R-:W-:Y:S01]  /*15ad0*/  F2FP.BF16.F32.PACK_AB R183, R34, R183 ;  /* 0x000000b722b7723e */ /* 0x000fe200000010ff */
[----:B------:R-:W-:Y:S01]  /*15ae0*/  FADD.FTZ R35, R177, R10 ;  /* 0x0000000ab1237221 */ /* 0x000fe20000010000 */
[C---:B------:R-:W-:Y:S01]  /*15af0*/  F2FP.BF16.F32.PACK_AB R177, R30.reuse, R177 ;  /* 0x000000b11eb1723e */ /* 0x040fe200000010ff */
[----:B------:R-:W2:Y:S01]  /*15b00*/  MUFU.EX2 R21, R21 ;  /* 0x0000001500157308 */ /* 0x000ea20000000800 */
[C---:B0-----:R-:W-:Y:S01]  /*15b10*/  FADD.FTZ R33, R15.reuse, R6 ;  /* 0x000000060f217221 */ /* 0x041fe20000010000 */
[----:B------:R-:W-:Y:S01]  /*15b20*/  FADD.FTZ R10, R30, R35 ;  /* 0x000000231e0a7221 */ /* 0x000fe20000010000 */
[----:B------:R-:W-:-:S03]  /*15b30*/  F2FP.BF16.F32.PACK_AB R186, R15, R186 ;  /* 0x000000ba0fba723e */ /* 0x000fc600000010ff */
[----:B------:R-:W-:Y:S01]  /*15b40*/  FADD.FTZ R37, R179, R10 ;  /* 0x0000000ab3257221 */ /* 0x000fe20000010000 */
[----:B------:R-:W-:Y:S01]  /*15b50*/  F2FP.BF16.F32.PACK_AB R179, R32, R179 ;  /* 0x000000b320b3723e */ /* 0x000fe200000010ff */
[----:B------:R-:W0:Y:S01]  /*15b60*/  MUFU.EX2 R182, R182 ;  /* 0x000000b600b67308 */ /* 0x000e220000000800 */
[----:B-1----:R-:W-:Y:S01]  /*15b70*/  FADD.FTZ R6, R180, R33 ;  /* 0x00000021b4067221 */ /* 0x002fe20000010000 */
[----:B------:R-:W-:Y:S01]  /*15b80*/  FADD.FTZ R10, R32, R37 ;  /* 0x00000025200a7221 */ /* 0x000fe20000010000 */
[----:B------:R-:W-:-:S03]  /*15b90*/  CS2R R36, SRZ ;  /* 0x0000000000247805 */ /* 0x000fc6000001ff00 */
[----:B------:R-:W-:Y:S01]  /*15ba0*/  FADD.FTZ R7, R173, R10 ;  /* 0x0000000aad077221 */ /* 0x000fe20000010000 */
[----:B------:R-:W-:Y:S01]  /*15bb0*/  F2FP.BF16.F32.PACK_AB R173, R28, R173 ;  /* 0x000000ad1cad723e */ /* 0x000fe200000010ff */
        /* <DEDUP_REMOVED lines=12> */
[----:B------:R-:W-:Y:S02]  /*15c80*/  F2FP.BF16.F32.PACK_AB R176, R27, R176 ;  /* 0x000000b01bb0723e */ /* 0x000fe400000010ff */
[----:B------:R-:W-:-:S04]  /*15c90*/  CS2R R26, SRZ ;  /* 0x00000000001a7805 */ /* 0x000fc8000001ff00 */
[----:B------:R-:W0:Y:S01]  /*15ca0*/  MUFU.EX2 R172, R172 ;  /* 0x000000ac00ac7308 */ /* 0x000e220000000800 */
[----:B-1----:R-:W-:-:S07]  /*15cb0*/  FADD.FTZ R6, R178, R35 ;  /* 0x00000023b2067221 */ /* 0x002fce0000010000 */
[----:B------:R1:W3:Y:S01]  /*15cc0*/  MUFU.EX2 R31, R74 ;  /* 0x0000004a001f7308 */ /* 0x0002e20000000800 */
[C---:B--2---:R-:W-:Y:S01]  /*15cd0*/  FADD.FTZ R35, R29.reuse, R6 ;  /* 0x000000061d237221 */ /* 0x044fe20000010000 */
[----:B------:R-:W-:-:S06]  /*15ce0*/  F2FP.BF16.F32.PACK_AB R178, R29, R178 ;  /* 0x000000b21db2723e */ /* 0x000fcc00000010ff */
[----:B------:R-:W2:Y:S01]  /*15cf0*/  MUFU.EX2 R169, R169 ;  /* 0x000000a900a97308 */ /* 0x000ea20000000800 */
[----:B0-----:R-:W-:Y:S01]  /*15d00*/  FADD.FTZ R6, R172, R35 ;  /* 0x00000023ac067221 */ /* 0x001fe20000010000 */
[----:B-1----:R-:W-:Y:S02]  /*15d10*/  CS2R R74, SRZ ;  /* 0x00000000004a7805 */ /* 0x002fe4000001ff00 */
[----:B------:R-:W-:-:S04]  /*15d20*/  CS2R R34, SRZ ;  /* 0x0000000000227805 */ /* 0x000fc8000001ff00 */
[----:B------:R-:W0:Y:S01]  /*15d30*/  MUFU.EX2 R92, R92 ;  /* 0x0000005c005c7308 */ /* 0x000e220000000800 */
[C---:B---3--:R-:W-:Y:S01]  /*15d40*/  FADD.FTZ R11, R31.reuse, R6 ;  /* 0x000000061f0b7221 */ /* 0x048fe20000010000 */
[----:B------:R-:W-:Y:S01]  /*15d50*/  FADD.FTZ R6, R28, R7 ;  /* 0x000000071c067221 */ /* 0x000fe20000010000 */
[----:B------:R-:W-:Y:S02]  /*15d60*/  F2FP.BF16.F32.PACK_AB R172, R31, R172 ;  /* 0x000000ac1fac723e */ /* 0x000fe400000010ff */
[----:B------:R-:W-:Y:S02]  /*15d70*/  CS2R R30, SRZ ;  /* 0x00000000001e7805 */ /* 0x000fe4000001ff00 */
[----:B------:R-:W-:Y:S01]  /*15d80*/  CS2R R28, SRZ ;  /* 0x00000000001c7805 */ /* 0x000fe2000001ff00 */
[----:B------:R-:W-:Y:S01]  /*15d90*/  FADD.FTZ R7, R175, R6 ;  /* 0x00000006af077221 */ /* 0x000fe20000010000 */
[C---:B------:R-:W-:Y:S01]  /*15da0*/  F2FP.BF16.F32.PACK_AB R175, R24.reuse, R175 ;  /* 0x000000af18af723e */ /* 0x040fe200000010ff */
[----:B------:R-:W1:Y:S02]  /*15db0*/  MUFU.EX2 R12, R12 ;  /* 0x0000000c000c7308 */ /* 0x000e640000000800 */
[----:B------:R-:W-:Y:S01]  /*15dc0*/  FADD.FTZ R6, R24, R7 ;  /* 0x0000000718067221 */ /* 0x000fe20000010000 */
[----:B------:R-:W-:-:S03]  /*15dd0*/  CS2R R24, SRZ ;  /* 0x0000000000187805 */ /* 0x000fc6000001ff00 */
[----:B--2---:R-:W-:Y:S02]  /*15de0*/  FADD.FTZ R7, R169, R6 ;  /* 0x00000006a9077221 */ /* 0x004fe40000010000 */
[----:B------:R2:W3:Y:S01]  /*15df0*/  MUFU.EX2 R13, R94 ;  /* 0x0000005e000d7308 */ /* 0x0004e20000000800 */
[----:B0-----:R-:W-:-:S07]  /*15e00*/  FADD.FTZ R10, R92, R11 ;  /* 0x0000000b5c0a7221 */ /* 0x001fce0000010000 */
[----:B------:R-:W0:Y:S01]  /*15e10*/  MUFU.EX2 R58, R58 ;  /* 0x0000003a003a7308 */ /* 0x000e220000000800 */
[C---:B-1----:R-:W-:Y:S01]  /*15e20*/  FADD.FTZ R6, R12.reuse, R7 ;  /* 0x000000070c067221 */ /* 0x042fe20000010000 */
[----:B------:R-:W-:Y:S01]  /*15e30*/  F2FP.BF16.F32.PACK_AB R169, R12, R169 ;  /* 0x000000a90ca9723e */ /* 0x000fe200000010ff */
[----:B------:R-:W-:Y:S01]  /*15e40*/  VIADD R12, R80, 0xfffffffe ;  /* 0xfffffffe500c7836 */ /* 0x000fe20000000000 */
[----:B--2---:R-:W-:Y:S02]  /*15e50*/  CS2R R94, SRZ ;  /* 0x00000000005e7805 */ /* 0x004fe4000001ff00 */
[----:B------:R-:W-:Y:S02]  /*15e60*/  CS2R R80, SRZ ;  /* 0x0000000000507805 */ /* 0x000fe4000001ff00 */
[----:B------:R1:W2:Y:S01]  /*15e70*/  MUFU.EX2 R33, R96 ;  /* 0x0000006000217308 */ /* 0x0002a20000000800 */
[----:B---3--:R-:W-:Y:S01]  /*15e80*/  FADD.FTZ R11, R13, R10 ;  /* 0x0000000a0d0b7221 */ /* 0x008fe20000010000 */
[----:B------:R-:W-:-:S02]  /*15e90*/  ISETP.GE.AND P1, PT, R12, R223, PT ;  /* 0x000000df0c00720c */ /* 0x000fc40003f26270 */
[----:B------:R-:W-:Y:S02]  /*15ea0*/  F2FP.BF16.F32.PACK_AB R174, R13, R92 ;  /* 0x0000005c0dae723e */ /* 0x000fe400000010ff */
[----:B------:R-:W-:Y:S02]  /*15eb0*/  CS2R R92, SRZ ;  /* 0x00000000005c7805 */ /* 0x000fe4000001ff00 */
[----:B------:R-:W-:Y:S01]  /*15ec0*/  MUFU.EX2 R171, R171 ;  /* 0x000000ab00ab7308 */ /* 0x000fe20000000800 */
[----:B0-----:R-:W-:Y:S01]  /*15ed0*/  FADD.FTZ R14, R58, R11 ;  /* 0x0000000b3a0e7221 */ /* 0x001fe20000010000 */
[----:B-1----:R-:W-:-:S06]  /*15ee0*/  CS2R R96, SRZ ;  /* 0x0000000000607805 */ /* 0x002fcc000001ff00 */
[----:B------:R-:W0:Y:S01]  /*15ef0*/  MUFU.EX2 R98, R98 ;  /* 0x0000006200627308 */ /* 0x000e220000000800 */
[C---:B--2---:R-:W-:Y:S01]  /*15f00*/  FADD.FTZ R11, R33.reuse, R14 ;  /* 0x0000000e210b7221 */ /* 0x044fe20000010000 */
[----:B------:R-:W-:Y:S02]  /*15f10*/  F2FP.BF16.F32.PACK_AB R168, R33, R58 ;  /* 0x0000003a21a8723e */ /* 0x000fe400000010ff */
[----:B------:R-:W-:Y:S02]  /*15f20*/  CS2R R58, SRZ ;  /* 0x00000000003a7805 */ /* 0x000fe4000001ff00 */
[----:B------:R-:W-:Y:S02]  /*15f30*/  CS2R R32, SRZ ;  /* 0x0000000000207805 */ /* 0x000fe4000001ff00 */
[----:B------:R1:W2:Y:S08]  /*15f40*/  MUFU.EX2 R9, R100 ;  /* 0x0000006400097308 */ /* 0x0002b00000000800 */
[----:B------:R3:W4:Y:S01]  /*15f50*/  MUFU.EX2 R10, R5 ;  /* 0x00000005000a7308 */ /* 0x0007220000000800 */
[----:B0-----:R-:W-:Y:S01]  /*15f60*/  FADD.FTZ R14, R98, R11 ;  /* 0x0000000b620e7221 */ /* 0x001fe20000010000 */
[----:B-1----:R-:W-:Y:S01]  /*15f70*/  CS2R R100, SRZ ;  /* 0x0000000000647805 */ /* 0x002fe2000001ff00 */
[----:B---3--:R-:W-:-:S02]  /*15f80*/  FADD.FTZ R5, R171, R6 ;  /* 0x00000006ab057221 */ /* 0x008fc40000010000 */
[C---:B--2---:R-:W-:Y:S01]  /*15f90*/  FADD.FTZ R7, R9.reuse, R14 ;  /* 0x0000000e09077221 */ /* 0x044fe20000010000 */
[----:B------:R-:W-:Y:S01]  /*15fa0*/  F2FP.BF16.F32.PACK_AB R170, R9, R98 ;  /* 0x0000006209aa723e */ /* 0x000fe200000010ff */
[----:B------:R-:W-:Y:S01]  /*15fb0*/  IMAD.MOV.U32 R14, RZ, RZ, 0x3f800000 ;  /* 0x3f800000ff0e7424 */ /* 0x000fe200078e00ff */
[----:B------:R-:W-:Y:S01]  /*15fc0*/  CS2R R98, SRZ ;  /* 0x0000000000627805 */ /* 0x000fe2000001ff00 */
[C---:B----4-:R-:W-:Y:S01]  /*15fd0*/  FADD.FTZ R6, R10.reuse, R5 ;  /* 0x000000050a067221 */ /* 0x050fe20000010000 */
[----:B------:R-:W-:Y:S01]  /*15fe0*/  F2FP.BF16.F32.PACK_AB R171, R10, R171 ;  /* 0x000000ab0aab723e */ /* 0x000fe200000010ff */
[----:B------:R-:W-:Y:S01]  /*15ff0*/  IMAD.MOV.U32 R5, RZ, RZ, 0x3f800000 ;  /* 0x3f800000ff057424 */ /* 0x000fe200078e00ff */
        /* <DEDUP_REMOVED lines=8> */
.L_x_6113:
[----:B------:R-:W-:-:S04]  /*16080*/  ISETP.NE.AND P1, PT, R9, 0x1, PT ;  /* 0x000000010900780c */ /* 0x000fc80003f25270 */
[----:B------:R-:W-:-:S04]  /*16090*/  SEL R200, RZ, 0x1, P1 ;  /* 0x00000001ffc87807 */ /* 0x000fc80000800000 */
[----:B------:R-:W-:Y:S01]  /*160a0*/  LOP3.LUT R200, R8, R200, RZ, 0x3c, !PT ;  /* 0x000000c808c87212 */ /* 0x000fe200078e3cff */
[----:B------:R-:W-:Y:S06]  /*160b0*/  @!P0 BRA `(.L_x_6101) ;  /* 0x0000000000048947 */ /* 0x000fec0003800000 */
[----:B------:R-:W-:Y:S01]  /*160c0*/  BPT.TRAP 0x1 ;  /* 0x000000040000795c */ /* 0x000fe20000300000 */
.L_x_6101:
        /* <DEDUP_REMOVED lines=8> */
.L_x_6102:
[----:B------:R-:W-:Y:S01]  /*16150*/  IMAD R126, R196, 0x900, R219 ;  /* 0x00000900c47e7824 */ /* 0x000fe200078e02db */
[----:B------:R-:W-:Y:S03]  /*16160*/  BSSY B2, `(.L_x_6103) ;  /* 0x0000006000027945 */ /* 0x000fe60003800000 */
[C---:B------:R-:W-:Y:S02]  /*16170*/  VIADD R122, R126.reuse, 0x2 ;  /* 0x000000027e7a7836 */ /* 0x040fe40000000000 */
[----:B------:R-:W-:Y:S01]  /*16180*/  VIADD R124, R126, 0x4 ;  /* 0x000000047e7c7836 */ /* 0x000fe20000000000 */
[----:B-1----:R-:W-:Y:S06]  /*16190*/  @P1 BRA `(.L_x_6104) ;  /* 0x0000000000081947 */ /* 0x002fec0003800000 */
[----:B------:R-:W1:Y:S02]  /*161a0*/  SYNCS.PHASECHK.TRANS64.TRYWAIT P1, [R0+URZ+0x30830], R3 ;  /* 0x03083003000075a7 */ /* 0x000e64000802017f */
[----:B-1----:R-:W-:Y:S05]  /*161b0*/  @!P1 BRA `(.L_x_6105) ;  /* 0x00000134009c9947 */ /* 0x002fea0003800000 */
.L_x_6104:
[----:B------:R-:W-:Y:S05]  /*161c0*/  BSYNC B2 ;  /* 0x0000000000027941 */ /* 0x000fea0003800000 */
.L_x_6103:
[----:B------:R-:W2:Y:S04]  /*161d0*/  LDL.64 R128, [R1+0x30] ;  /* 0x0000300001807983 */ /* 0x000ea80000100a00 */
[----:B------:R3:W-:Y:S04]  /*161e0*/  STL.64 [R1+0x78], R6 ;  /* 0x0000780601007387 */ /* 0x0007e80000100a00 */
[----:B---3--:R-:W3:Y:S01]  /*161f0*/  LDL.64 R6, [R1+0x28] ;  /* 0x0000280001067983 */ /* 0x008ee20000100a00 */
[----:B------:R-:W-:Y:S01]  /*16200*/  IMAD.MOV.U32 R120, RZ, RZ, R126 ;  /* 0x000000ffff787224 */ /* 0x000fe200078e007e */
[----:B------:R-:W-:Y:S01]  /*16210*/  R2UR UR46, R122 ;  /* 0x000000007a2e72ca */ /* 0x000fe200000e0000 */
[----:B------:R-:W-:Y:S01]  /*16220*/  IMAD.MOV.U32 R122, RZ, RZ, R124 ;  /* 0x000000ffff7a7224 */ /* 0x000fe200078e007c */
[----:B------:R-:W-:Y:S01]  /*16230*/  MOV R21, UR42 ;  /* 0x0000002a00157c02 */ /* 0x000fe20008000f00 */
[----:B------:R-:W-:Y:S01]  /*16240*/  IMAD.MOV.U32 R121, RZ, RZ, 0x40000040 ;  /* 0x40000040ff797424 */ /* 0x000fe200078e00ff */
[----:B------:R-:W-:Y:S01]  /*16250*/  R2UR UR50, R120 ;  /* 0x00000000783272ca */ /* 0x000fe200000e0000 */
[C---:B------:R-:W-:Y:S01]  /*16260*/  VIADD R120, R126.reuse, 0x6 ;  /* 0x000000067e787836 */ /* 0x040fe20000000000 */
[----:B------:R-:W-:Y:S01]  /*16270*/  MOV R4, UR38 ;  /* 0x0000002600047c02 */ /* 0x000fe20008000f00 */
[----:B------:R-:W-:Y:S01]  /*16280*/  VIADD R124, R126, 0x302 ;  /* 0x000003027e7c7836 */ /* 0x000fe20000000000 */
[----:B------:R-:W-:Y:S01]  /*16290*/  R2UR UR42, R122 ;  /* 0x000000007a2a72ca */ /* 0x000fe200000e0000 */
[----:B------:R-:W-:Y:S01]  /*162a0*/  VIADD R122, R126, 0x300 ;  /* 0x000003007e7a7836 */ /* 0x000fe20000000000 */
[----:B------:R-:W-:Y:S01]  /*162b0*/  R2UR UR38, R120 ;  /* 0x00000000782672ca */ /* 0x000fe200000e0000 */
[----:B------:R-:W-:Y:S01]  /*162c0*/  VIADD R120, R126, 0x304 ;  /* 0x000003047e787836 */ /* 0x000fe20000000000 */
[----:B------:R-:W-:Y:S01]  /*162d0*/  MOV R213, UR49 ;  /* 0x0000003100d57c02 */ /* 0x000fe20008000f00 */
[----:B------:R-:W-:Y:S01]  /*162e0*/  IMAD.MOV.U32 R123, RZ, RZ, 0x40000040 ;  /* 0x40000040ff7b7424 */ /* 0x000fe200078e00ff */
[----:B------:R-:W-:Y:S01]  /*162f0*/  R2UR UR34, R122 ;  /* 0x000000007a2272ca */ /* 0x000fe200000e0000 */
[----:B------:R-:W-:Y:S01]  /*16300*/  VIADD R122, R126, 0x306 ;  /* 0x000003067e7a7836 */ /* 0x000fe20000000000 */
[----:B------:R-:W-:Y:S01]  /*16310*/  R2UR UR26, R120 ;  /* 0x00000000781a72ca */ /* 0x000fe200000e0000 */
[----:B------:R-:W-:Y:S01]  /*16320*/  VIADD R120, R126, 0x602 ;  /* 0x000006027e787836 */ /* 0x000fe20000000000 */
[----:B------:R-:W-:Y:S01]  /*16330*/  MOV R214, UR48 ;  /* 0x0000003000d67c02 */ /* 0x000fe20008000f00 */
[----:B------:R-:W-:Y:S01]  /*16340*/  IMAD.MOV.U32 R125, RZ, RZ, 0x40000040 ;  /* 0x40000040ff7d7424 */ /* 0x000fe200078e00ff */
[----:B------:R-:W-:Y:S01]  /*16350*/  R2UR UR51, R121 ;  /* 0x00000000793372ca */ /* 0x000fe200000e0000 */
[-C--:B------:R-:W-:Y:S01]  /*16360*/  FMUL.FTZ R24, R24, R14.reuse ;  /* 0x0000000e18187220 */ /* 0x080fe20000410000 */
[----:B------:R-:W-:Y:S01]  /*16370*/  R2UR UR30, R124 ;  /* 0x000000007c1e72ca */ /* 0x000fe200000e0000 */
[----:B------:R-:W-:Y:S01]  /*16380*/  VIADD R124, R126, 0x600 ;  /* 0x000006007e7c7836 */ /* 0x000fe20000000000 */
[----:B------:R-:W-:Y:S01]  /*16390*/  R2UR UR22, R122 ;  /* 0x000000007a1672ca */ /* 0x000fe200000e0000 */
[----:B------:R-:W-:Y:S01]  /*163a0*/  VIADD R122, R126, 0x604 ;  /* 0x000006047e7a7836 */ /* 0x000fe20000000000 */
[----:B------:R-:W-:Y:S01]  /*163b0*/  R2UR UR14, R120 ;  /* 0x00000000780e72ca */ /* 0x000fe200000e0000 */
[----:B------:R-:W-:Y:S01]  /*163c0*/  VIADD R120, R126, 0x606 ;  /* 0x000006067e787836 */ /* 0x000fe20000000000 */
[----:B------:R-:W-:Y:S01]  /*163d0*/  MOV R20, UR43 ;  /* 0x0000002b00147c02 */ /* 0x000fe20008000f00 */
[-C--:B------:R-:W-:Y:S01]  /*163e0*/  FMUL.FTZ R25, R25, R14.reuse ;  /* 0x0000000e19197220 */ /* 0x080fe20000410000 */
[----:B01----:R-:W-:Y:S01]  /*163f0*/  MOV R3, UR39 ;  /* 0x0000002700037c02 */ /* 0x003fe20008000f00 */
        /* <DEDUP_REMOVED lines=122> */
[----:B------:R-:W-:Y:S01]  /*16ba0*/  UMOV UR24, UR56 ;  /* 0x0000003800187c82 */ /* 0x000fe20008000000 */
[----:B------:R-:W-:Y:S01]  /*16bb0*/  UMOV UR25, UR57 ;  /* 0x0000003900197c82 */ /* 0x000fe20008000000 */
[----:B------:R-:W-:Y:S01]  /*16bc0*/  UMOV UR20, UR52 ;  /* 0x0000003400147c82 */ /* 0x000fe20008000000 */
[----:B------:R-:W-:Y:S01]  /*16bd0*/  UMOV UR21, UR53 ;  /* 0x0000003500157c82 */ /* 0x000fe20008000000 */
[----:B------:R-:W-:Y:S01]  /*16be0*/  R2UR UR48, R214 ;  /* 0x00000000d63072ca */ /* 0x000fe200000e0000 */
[----:B------:R-:W-:-:S02]  /*16bf0*/  WARPGROUP.DEPBAR.LE gsb0, 0x0 ;  /* 0x00008000000079c5 */ /* 0x000fc40000010000 */
[----:B------:R-:W-:-:S06]  /*16c00*/  WARPGROUP.ARRIVE ;  /* 0x00000000000079c5 */ /* 0x000fcc0000000000 */
[----:B------:R-:W-:Y:S01]  /*16c10*/  HGMMA.64x96x16.F32.BF16 R120, gdesc[UR44], R120, gsb0 ;  /* 0x016000002c7879f0 */ /* 0x000fe20008001878 */
[----:B------:R-:W-:Y:S02]  /*16c20*/  R2UR UR44, R212 ;  /* 0x00000000d42c72ca */ /* 0x000fe400000e0000 */
[----:B------:R-:W2:Y:S01]  /*16c30*/  LDL.64 R212, [R1+0x20] ;  /* 0x0000200001d47983 */ /* 0x000ea20000100a00 */
[----:B------:R-:W-:Y:S01]  /*16c40*/  R2UR UR45, R211 ;  /* 0x00000000d32d72ca */ /* 0x000fe200000e0000 */
[----:B------:R-:W-:Y:S02]  /*16c50*/  WARPGROUP.DEPBAR.LE gsb0, 0x0 ;  /* 0x00008000000079c5 */ /* 0x000fe40000010000 */
[----:B------:R-:W-:Y:S01]  /*16c60*/  WARPGROUP.ARRIVE ;  /* 0x00000000000079c5 */ /* 0x000fe20000000000 */
[----:B--2---:R-:W-:Y:S02]  /*16c70*/  R2UR UR40, R212 ;  /* 0x00000000d42872ca */ /* 0x004fe400000e0000 */
[----:B------:R-:W-:-:S02]  /*16c80*/  R2UR UR41, R213 ;  /* 0x00000000d52972ca */ /* 0x000fc400000e0000 */
[----:B------:R-:W2:Y:S11]  /*16c90*/  LDL.64 R212, [R1+0x8] ;  /* 0x0000080001d47983 */ /* 0x000eb60000100a00 */
[----:B------:R-:W-:Y:S01]  /*16ca0*/  HGMMA.64x96x16.F32.BF16 R120, gdesc[UR40], R120, gsb0 ;  /* 0x01600000287879f0 */ /* 0x000fe20008001878 */
[----:B------:R-:W-:-:S02]  /*16cb0*/  R2UR UR40, R210 ;  /* 0x00000000d22872ca */ /* 0x000fc400000e0000 */
[----:B------:R-:W3:Y:S01]  /*16cc0*/  LDL.64 R210, [R1+0x18] ;  /* 0x0000180001d27983 */ /* 0x000ee20000100a00 */
[----:B------:R-:W-:Y:S02]  /*16cd0*/  R2UR UR43, R20 ;  /* 0x00000000142b72ca */ /* 0x000fe400000e0000 */
[----:B------:R-:W-:Y:S02]  /*16ce0*/  R2UR UR42, R21 ;  /* 0x00000000152a72ca */ /* 0x000fe400000e0000 */
[----:B------:R-:W4:Y:S01]  /*16cf0*/  LDL.64 R20, [R1+0x10] ;  /* 0x0000100001147983 */ /* 0x000f220000100a00 */
[----:B------:R-:W-:Y:S02]  /*16d00*/  WARPGROUP.DEPBAR.LE gsb0, 0x0 ;  /* 0x00008000000079c5 */ /* 0x000fe40000010000 */
[----:B------:R-:W-:Y:S01]  /*16d10*/  WARPGROUP.ARRIVE ;  /* 0x00000000000079c5 */ /* 0x000fe20000000000 */
[----:B---3--:R-:W-:Y:S02]  /*16d20*/  R2UR UR36, R210 ;  /* 0x00000000d22472ca */ /* 0x008fe400000e0000 */
[----:B------:R-:W-:-:S13]  /*16d30*/  R2UR UR37, R211 ;  /* 0x00000000d32572ca */ /* 0x000fda00000e0000 */
[----:B------:R-:W-:Y:S01]  /*16d40*/  HGMMA.64x96x16.F32.BF16 R120, gdesc[UR36], R120, gsb0 ;  /* 0x01600000247879f0 */ /* 0x000fe20008001878 */
[----:B----4-:R-:W-:Y:S02]  /*16d50*/  R2UR UR32, R20 ;  /* 0x00000000142072ca */ /* 0x010fe400000e0000 */
[----:B------:R-:W-:Y:S02]  /*16d60*/  R2UR UR33, R21 ;  /* 0x00000000152172ca */ /* 0x000fe400000e0000 */
[----:B--2---:R-:W-:Y:S02]  /*16d70*/  R2UR UR28, R212 ;  /* 0x00000000d41c72ca */ /* 0x004fe400000e0000 */
        /* <DEDUP_REMOVED lines=26> */
[----:B------:R-:W-:Y:S02]  /*16f20*/  R2UR UR37, R13 ;  /* 0x000000000d2572ca */ /* 0x000fe400000e0000 */
[----:B------:R-:W-:Y:S01]  /*16f30*/  R2UR UR36, R15 ;  /* 0x000000000f2472ca */ /* 0x000fe200000e0000 */
[----:B------:R-:W-:Y:S02]  /*16f40*/  WARPGROUP.DEPBAR.LE gsb0, 0x0 ;  /* 0x00008000000079c5 */ /* 0x000fe40000010000 */
[----:B------:R-:W-:-:S06]  /*16f50*/  WARPGROUP.ARRIVE ;  /* 0x00000000000079c5 */ /* 0x000fcc0000000000 */
[----:B------:R-:W-:Y:S04]  /*16f60*/  HGMMA.64x96x16.F32.BF16 R120, gdesc[UR4], R120, gsb0 ;  /* 0x01600000047879f0 */ /* 0x000fe80008001878 */
[----:B------:R-:W-:Y:S01]  /*16f70*/  UMOV UR8, UR36 ;  /* 0x0000002400087c82 */ /* 0x000fe20008000000 */
[----:B------:R-:W-:Y:S01]  /*16f80*/  UMOV UR9, UR37 ;  /* 0x0000002500097c82 */ /* 0x000fe20008000000 */
[----:B------:R-:W-:Y:S01]  /*16f90*/  R2UR UR39, R3 ;  /* 0x00000000032772ca */ /* 0x000fe200000e0000 */
[----:B------:R-:W-:Y:S02]  /*16fa0*/  WARPGROUP.DEPBAR.LE gsb0, 0x0 ;  /* 0x00008000000079c5 */ /* 0x000fe40000010000 */
[----:B------:R-:W-:-:S06]  /*16fb0*/  WARPGROUP.ARRIVE ;  /* 0x00000000000079c5 */ /* 0x000fcc0000000000 */
[----:B------:R-:W-:Y:S01]  /*16fc0*/  HGMMA.64x96x16.F32.BF16 R120, gdesc[UR8], R120, gsb0 ;  /* 0x01600000087879f0 */ /* 0x000fe20008001878 */
[----:B------:R-:W-:Y:S02]  /*16fd0*/  R2UR UR38, R4 ;  /* 0x00000000042672ca */ /* 0x000fe400000e0000 */
[----:B------:R-:W-:Y:S02]  /*16fe0*/  WARPGROUP.DEPBAR.LE gsb0, 0x0 ;  /* 0x00008000000079c5 */ /* 0x000fe40000010000 */
[----:B0-----:R-:W-:Y:S11]  /*16ff0*/  @!P0 BRA `(.L_x_6106) ;  /* 0x0000000000048947 */ /* 0x001ff60003800000 */
[----:B------:R-:W-:Y:S01]  /*17000*/  BPT.TRAP 0x1 ;  /* 0x000000040000795c */ /* 0x000fe20000300000 */
.L_x_6106:
[----:B------:R-:W-:Y:S01]  /*17010*/  SHF.L.U32 R3, R8, 0x1f, RZ ;  /* 0x0000001f08037819 */ /* 0x000fe200000006ff */
[----:B------:R-:W-:-:S04]  /*17020*/  IMAD R13, R9, 0x8, R2 ;  /* 0x00000008090d7824 */ /* 0x000fc800078e0202 */
[----:B------:R0:W1:Y:S01]  /*17030*/  SYNCS.PHASECHK.TRANS64.TRYWAIT P1, [R13+URZ+0x30850], R3 ;  /* 0x030850030d0075a7 */ /* 0x000062000802017f */
[----:B------:R-:W-:Y:S05]  /*17040*/  @!P0 BRA `(.L_x_6107) ;  /* 0x0000000000048947 */ /* 0x000fea0003800000 */
[----:B------:R-:W-:Y:S01]  /*17050*/  BPT.TRAP 0x1 ;  /* 0x000000040000795c */ /* 0x000fe20000300000 */
.L_x_6107:
[----:B------:R-:W-:Y:S04]  /*17060*/  BSSY B2, `(.L_x_6108) ;  /* 0x0000004000027945 */ /* 0x000fe80003800000 */
[----:B-1----:R-:W-:Y:S05]  /*17070*/  @P1 BRA `(.L_x_6109) ;  /* 0x0000000000081947 */ /* 0x002fea0003800000 */
[----:B------:R-:W1:Y:S02]  /*17080*/  SYNCS.PHASECHK.TRANS64.TRYWAIT P1, [R13+URZ+0x30850], R3 ;  /* 0x030850030d0075a7 */ /* 0x000e64000802017f */
[----:B-1----:R-:W-:Y:S05]  /*17090*/  @!P1 BRA `(.L_x_6110) ;  /* 0x0000012400f89947 */ /* 0x002fea0003800000 */
.L_x_6109:
[----:B------:R-:W-:Y:S05]  /*170a0*/  BSYNC B2 ;  /* 0x0000000000027941 */ /* 0x000fea0003800000 */
.L_x_6108:
        /* <DEDUP_REMOVED lines=48> */
.L_x_6111:
[----:B------:R-:W2:Y:S01]  /*173b0*/  LDL R4, [R1+0x3c] ;  /* 0x00003c0001047983 */ /* 0x000ea20000100800 */
[----:B------:R-:W0:Y:S01]  /*173c0*/  LDC R3, c[0x0][0x448] ;  /* 0x00011200ff037b82 */ /* 0x000e220000000800 */
[----:B------:R-:W-:-:S05]  /*173d0*/  VIADD R0, R0, 0x30840 ;  /* 0x0003084000007836 */ /* 0x000fca0000000000 */
[----:B------:R-:W-:-:S04]  /*173e0*/  PRMT R0, R218, 0x654, R0 ;  /* 0x00000654da007816 */ /* 0x000fc80000000000 */
[----:B------:R1:W-:Y:S01]  /*173f0*/  SYNCS.ARRIVE.TRANS64.RED.A1T0 RZ, [R0+URZ], RZ ;  /* 0x000000ff00ff79a7 */ /* 0x0003e2000810043f */
[----:B0-----:R-:W-:-:S13]  /*17400*/  ISETP.NE.AND P1, PT, R3, 0x1, PT ;  /* 0x000000010300780c */ /* 0x001fda0003f25270 */
[----:B------:R-:W0:Y:S08]  /*17410*/  @P1 LDC R3, c[0x0][0x44c] ;  /* 0x00011300ff031b82 */ /* 0x000e300000000800 */
[----:B-1----:R-:W1:Y:S01]  /*17420*/  @P1 LDC R0, c[0x0][0x450] ;  /* 0x00011400ff001b82 */ /* 0x002e620000000800 */
[----:B------:R-:W-:Y:S01]  /*17430*/  FMUL.FTZ R15, R129, UR39 ;  /* 0x00000027810f7c20 */ /* 0x000fe20008410000 */
[----:B------:R-:W-:Y:S01]  /*17440*/  FMUL.FTZ R129, R133, UR39 ;  /* 0x0000002785817c20 */ /* 0x000fe20008410000 */
[----:B------:R-:W-:Y:S01]  /*17450*/  FMUL.FTZ R185, R131, UR39 ;  /* 0x0000002783b97c20 */ /* 0x000fe20008410000 */
[----:B------:R-:W-:Y:S01]  /*17460*/  FMUL.FTZ R184, R128, UR39 ;  /* 0x0000002780b87c20 */ /* 0x000fe20008410000 */
[----:B------:R-:W-:-:S02]  /*17470*/  IMAD R131, R12, -0x60, RZ ;  /* 0xffffffa00c837824 */ /* 0x000fc400078e02ff */
[----:B------:R-:W-:-:S03]  /*17480*/  FMUL.FTZ R128, R137, UR39 ;  /* 0x0000002789807c20 */ /* 0x000fc60008410000 */
[----:B------:R-:W-:Y:S01]  /*17490*/  IADD3 R131, -R229, 0x1, R131 ;  /* 0x00000001e5837810 */ /* 0x000fe20007ffe183 */
[----:B------:R-:W3:Y:S01]  /*174a0*/  MUFU.TANH R184, R184 ;  /* 0x000000b800b87308 */ /* 0x000ee20000002400 */
[----:B------:R-:W-:Y:S02]  /*174b0*/  FMUL.FTZ R178, R148, UR39 ;  /* 0x0000002794b27c20 */ /* 0x000fe40008410000 */
[----:B------:R-:W-:Y:S01]  /*174c0*/  IADD3 R131, -R227, R131, R228 ;  /* 0x00000083e3837210 */ /* 0x000fe20007ffe1e4 */
[----:B------:R-:W-:-:S04]  /*174d0*/  FMUL.FTZ R20, R157, UR39 ;  /* 0x000000279d147c20 */ /* 0x000fc80008410000 */
[----:B------:R-:W4:Y:S01]  /*174e0*/  MUFU.TANH R128, R128 ;  /* 0x0000008000807308 */ /* 0x000f220000002400 */
[----:B------:R-:W-:Y:S01]  /*174f0*/  FMUL.FTZ R188, R120, UR39 ;  /* 0x0000002778bc7c20 */ /* 0x000fe20008410000 */
[----:B------:R-:W-:-:S06]  /*17500*/  FMUL.FTZ R8, R121, UR39 ;  /* 0x0000002779087c20 */ /* 0x000fcc0008410000 */
[----:B------:R-:W4:Y:S01]  /*17510*/  MUFU.TANH R178, R178 ;  /* 0x000000b200b27308 */ /* 0x000f220000002400 */
[----:B------:R-:W-:-:S07]  /*17520*/  FMUL.FTZ R190, R124, UR39 ;  /* 0x000000277cbe7c20 */ /* 0x000fce0008410000 */
[----:B------:R-:W4:Y:S01]  /*17530*/  MUFU.TANH R20, R20 ;  /* 0x0000001400147308 */ /* 0x000f220000002400 */
[----:B------:R-:W-:-:S07]  /*17540*/  FMUL.FTZ R9, R125, UR39 ;  /* 0x000000277d097c20 */ /* 0x000fce0008410000 */
[----:B------:R-:W4:Y:S08]  /*17550*/  MUFU.TANH R188, R188 ;  /* 0x000000bc00bc7308 */ /* 0x000f300000002400 */
[----:B------:R-:W-:Y:S08]  /*17560*/  MUFU.TANH R8, R8 ;  /* 0x0000000800087308 */ /* 0x000ff00000002400 */
[----:B------:R-:W-:Y:S01]  /*17570*/  MUFU.TANH R190, R190 ;  /* 0x000000be00be7308 */ /* 0x000fe20000002400 */
[----:B------:R-:W-:-:S07]  /*17580*/  FMUL.FTZ R186, R132, UR39 ;  /* 0x0000002784ba7c20 */ /* 0x000fce0008410000 */
[----:B------:R-:W-:Y:S01]  /*17590*/  MUFU.TANH R9, R9 ;  /* 0x0000000900097308 */ /* 0x000fe20000002400 */
[----:B------:R-:W-:Y:S01]  /*175a0*/  FMUL.FTZ R187, R135, UR39 ;  /* 0x0000002787bb7c20 */ /* 0x000fe20008410000 */
[----:B------:R-:W-:-:S06]  /*175b0*/  FMUL.FTZ R180, R136, UR39 ;  /* 0x0000002788b47c20 */ /* 0x000fcc0008410000 */
[----:B------:R-:W-:Y:S08]  /*175c0*/  MUFU.TANH R15, R15 ;  /* 0x0000000f000f7308 */ /* 0x000ff00000002400 */
[----:B------:R-:W-:Y:S01]  /*175d0*/  MUFU.TANH R186, R186 ;  /* 0x000000ba00ba7308 */ /* 0x000fe20000002400 */
[----:B------:R-:W-:-:S07]  /*175e0*/  FMUL.FTZ R182, R140, UR39 ;  /* 0x000000278cb67c20 */ /* 0x000fce0008410000 */
[----:B------:R-:W-:Y:S08]  /*175f0*/  MUFU.TANH R129, R129 ;  /* 0x0000008100817308 */ /* 0x000ff00000002400 */
[----:B------:R-:W-:Y:S01]  /*17600*/  MUFU.TANH R180, R180 ;  /* 0x000000b400b47308 */ /* 0x000fe20000002400 */
[----:B------:R-:W-:Y:S01]  /*17610*/  FMUL.FTZ R176, R144, UR39 ;  /* 0x0000002790b07c20 */ /* 0x000fe20008410000 */
[----:B------:R-:W-:-:S06]  /*17620*/  FMUL.FTZ R124, R145, UR39 ;  /* 0x00000027917c7c20 */ /* 0x000fcc0008410000 */
[----:B------:R-:W-:Y:S08]  /*17630*/  MUFU.TANH R182, R182 ;  /* 0x000000b600b67308 */ /* 0x000ff00000002400 */
[----:B------:R-:W-:Y:S01]  /*17640*/  MUFU.TANH R176, R176 ;  /* 0x000000b000b07308 */ /* 0x000fe20000002400 */
[----:B------:R-:W-:-:S07]  /*17650*/  FMUL.FTZ R172, R152, UR39 ;  /* 0x0000002798ac7c20 */ /* 0x000fce0008410000 */
[----:B------:R-:W-:Y:S01]  /*17660*/  MUFU.TANH R124, R124 ;  /* 0x0000007c007c7308 */ /* 0x000fe20000002400 */
[----:B------:R-:W-:Y:S01]  /*17670*/  FMUL.FTZ R120, R153, UR39 ;  /* 0x0000002799787c20 */ /* 0x000fe20008410000 */
[----:B------:R-:W-:-:S06]  /*17680*/  FMUL.FTZ R174, R156, UR39 ;  /* 0x000000279cae7c20 */ /* 0x000fcc0008410000 */
[----:B------:R-:W-:Y:S01]  /*17690*/  MUFU.TANH R172, R172 ;  /* 0x000000ac00ac7308 */ /* 0x000fe20000002400 */
[----:B------:R-:W-:-:S07]  /*176a0*/  FMUL.FTZ R168, R160, UR39 ;  /* 0x00000027a0a87c20 */ /* 0x000fce0008410000 */
[----:B------:R-:W-:Y:S01]  /*176b0*/  MUFU.TANH R120, R120 ;  /* 0x0000007800787308 */ /* 0x000fe20000002400 */
[----:B--2---:R-:W-:-:S04]  /*176c0*/  IMAD.IADD R5, R4, 0x1, R226 ;  /* 0x0000000104057824 */ /* 0x004fc800078e02e2 */
[----:B0-----:R-:W-:-:S05]  /*176d0*/  @P1 IMAD.HI.U32 R3, R5, R3, RZ ;  /* 0x0000000305031227 */ /* 0x001fca00078e00ff */
[----:B-1----:R-:W-:-:S05]  /*176e0*/  @P1 SHF.R.U32.HI R5, RZ, R0, R3 ;  /* 0x00000000ff051219 */ /* 0x002fca0000011603 */
[----:B------:R-:W0:Y:S04]  /*176f0*/  SHFL.IDX PT, R133, R5, RZ, 0x1c1f ;  /* 0x001c1fff05857589 */ /* 0x000e2800000e0000 */
[----:B------:R-:W1:Y:S01]  /*17700*/  SHFL.IDX PT, R14, R5, 0x1, 0x1c1f ;  /* 0x003c1f00050e7f89 */ /* 0x000e6200000e0000 */
[----:B------:R-:W-:-:S06]  /*17710*/  FMUL.FTZ R0, R122, UR39 ;  /* 0x000000277a007c20 */ /* 0x000fcc0008410000 */
[----:B------:R-:W2:Y:S01]  /*17720*/  MUFU.TANH R0, R0 ;  /* 0x0000000000007308 */ /* 0x000ea20000002400 */
[----:B0-----:R-:W-:-:S05]  /*17730*/  IMAD.IADD R133, R131, 0x1, R133 ;  /* 0x0000000183857824 */ /* 0x001fca00078e0285 */
[----:B------:R-:W-:-:S04]  /*17740*/  ISETP.GT.AND P2, PT, R133, 0x10, PT ;  /* 0x000000108500780c */ /* 0x000fc80003f44270 */
[----:B---3--:R-:W-:Y:S02]  /*17750*/  FSEL R184, R184, -INF , P2 ;  /* 0xff800000b8b87808 */ /* 0x008fe40001000000 */
[----:B------:R-:W-:-:S04]  /*17760*/  ISETP.GT.AND P2, PT, R133, 0x21, PT ;  /* 0x000000218500780c */ /* 0x000fc80003f44270 */
[----:B----4-:R-:W-:Y:S02]  /*17770*/  FSEL R128, R128, -INF , P2 ;  /* 0xff80000080807808 */ /* 0x010fe40001000000 */
[----:B------:R-:W-:Y:S01]  /*17780*/  ISETP.GT.AND P2, PT, R133, 0x38, PT ;  /* 0x000000388500780c */ /* 0x000fe20003f44270 */
[----:B-1----:R-:W-:-:S03]  /*17790*/  IMAD.IADD R14, R131, 0x1, R14 ;  /* 0x00000001830e7824 */ /* 0x002fc600078e020e */
[----:B------:R-:W-:Y:S02]  /*177a0*/  FSEL R178, R178, -INF , P2 ;  /* 0xff800000b2b27808 */ /* 0x000fe40001000000 */
[C---:B------:R-:W-:Y:S02]  /*177b0*/  ISETP.GT.AND P2, PT, R133.reuse, 0x49, PT ;  /* 0x000000498500780c */ /* 0x040fe40003f44270 */
[C---:B------:R-:W-:Y:S02]  /*177c0*/  ISETP.GT.AND P3, PT, R133.reuse, RZ, PT ;  /* 0x000000ff8500720c */ /* 0x040fe40003f64270 */
[----:B------:R-:W-:Y:S02]  /*177d0*/  FSEL R20, R20, -INF , P2 ;  /* 0xff80000014147808 */ /* 0x000fe40001000000 */
[----:B------:R-:W-:Y:S02]  /*177e0*/  ISETP.GT.AND P2, PT, R14, RZ, PT ;  /* 0x000000ff0e00720c */ /* 0x000fe40003f44270 */
[----:B------:R-:W-:-:S02]  /*177f0*/  ISETP.GT.AND P4, PT, R133, 0x1, PT ;  /* 0x000000018500780c */ /* 0x000fc40003f84270 */
[----:B------:R-:W-:Y:S02]  /*17800*/  FSEL R188, R188, -INF , P3 ;  /* 0xff800000bcbc7808 */ /* 0x000fe40001800000 */
[----:B--2---:R-:W-:Y:S02]  /*17810*/  FSEL R135, R0, -INF , P2 ;  /* 0xff80000000877808 */ /* 0x004fe40001000000 */
[C---:B------:R-:W-:Y:S02]  /*17820*/  ISETP.GT.AND P5, PT, R133.reuse, 0x8, PT ;  /* 0x000000088500780c */ /* 0x040fe40003fa4270 */
[----:B------:R-:W-:Y:S02]  /*17830*/  FSEL R136, R8, -INF , P4 ;  /* 0xff80000008887808 */ /* 0x000fe40002000000 */
[----:B------:R-:W-:Y:S02]  /*17840*/  FMNMX.FTZ R0, R188, R11, !PT ;  /* 0x0000000bbc007209 */ /* 0x000fe40007810000 */
[----:B------:R-:W-:-:S02]  /*17850*/  ISETP.GT.AND P1, PT, R133, 0x9, PT ;  /* 0x000000098500780c */ /* 0x000fc40003f24270 */
[----:B------:R-:W-:Y:S02]  /*17860*/  FSEL R190, R190, -INF , P5 ;  /* 0xff800000bebe7808 */ /* 0x000fe40002800000 */
[----:B------:R-:W-:Y:S01]  /*17870*/  FMNMX.FTZ R0, R136, R0, !PT ;  /* 0x0000000088007209 */ /* 0x000fe20007810000 */
[----:B------:R-:W-:Y:S01]  /*17880*/  FMUL.FTZ R4, R130, UR39 ;  /* 0x0000002782047c20 */ /* 0x000fe20008410000 */
[----:B------:R-:W-:Y:S01]  /*17890*/  FMUL.FTZ R130, R134, UR39 ;  /* 0x0000002786827c20 */ /* 0x000fe20008410000 */
[----:B------:R-:W-:Y:S02]  /*178a0*/  FSEL R134, R9, -INF , P1 ;  /* 0xff80000009867808 */ /* 0x000fe40000800000 */
[----:B------:R-:W-:Y:S02]  /*178b0*/  FMNMX.FTZ R0, R190, R0, !PT ;  /* 0x00000000be007209 */ /* 0x000fe40007810000 */
[C---:B------:R-:W-:Y:S02]  /*178c0*/  ISETP.GT.AND P3, PT, R133.reuse, 0x11, PT ;  /* 0x000000118500780c */ /* 0x040fe40003f64270 */
[----:B------:R-:W-:Y:S01]  /*178d0*/  FMNMX.FTZ R0, R134, R0, !PT ;  /* 0x0000000086007209 */ /* 0x000fe20007810000 */
[----:B------:R-:W-:Y:S01]  /*178e0*/  FMUL.FTZ R3, R126, UR39 ;  /* 0x000000277e037c20 */ /* 0x000fe20008410000 */
[----:B------:R-:W-:Y:S01]  /*178f0*/  ISETP.GT.AND P4, PT, R133, 0x18, PT ;  /* 0x000000188500780c */ /* 0x000fe20003f84270 */
[----:B------:R-:W-:Y:S01]  /*17900*/  FMUL.FTZ R126, R141, UR39 ;  /* 0x000000278d7e7c20 */ /* 0x000fe20008410000 */
[----:B------:R-:W-:-:S02]  /*17910*/  FSEL R132, R15, -INF , P3 ;  /* 0xff8000000f847808 */ /* 0x000fc40001800000 */
[----:B------:R-:W-:Y:S02]  /*17920*/  FMNMX.FTZ R0, R184, R0, !PT ;  /* 0x00000000b8007209 */ /* 0x000fe40007810000 */
[C---:B------:R-:W-:Y:S02]  /*17930*/  ISETP.GT.AND P5, PT, R133.reuse, 0x19, PT ;  /* 0x000000198500780c */ /* 0x040fe40003fa4270 */
[----:B------:R-:W-:Y:S02]  /*17940*/  FSEL R186, R186, -INF , P4 ;  /* 0xff800000baba7808 */ /* 0x000fe40002000000 */
[----:B------:R-:W-:Y:S01]  /*17950*/  FMNMX.FTZ R0, R132, R0, !PT ;  /* 0x0000000084007209 */ /* 0x000fe20007810000 */
[----:B------:R-:W0:Y:S01]  /*17960*/  MUFU.TANH R126, R126 ;  /* 0x0000007e007e7308 */ /* 0x000e220000002400 */
[----:B------:R-:W-:Y:S02]  /*17970*/  ISETP.GT.AND P1, PT, R133, 0x20, PT ;  /* 0x000000208500780c */ /* 0x000fe40003f24270 */
[----:B------:R-:W-:-:S02]  /*17980*/  FSEL R129, R129, -INF , P5 ;  /* 0xff80000081817808 */ /* 0x000fc40002800000 */
[----:B------:R-:W-:Y:S02]  /*17990*/  FMNMX.FTZ R0, R186, R0, !PT ;  /* 0x00000000ba007209 */ /* 0x000fe40007810000 */
[----:B------:R-:W-:Y:S02]  /*179a0*/  FSEL R180, R180, -INF , P1 ;  /* 0xff800000b4b47808 */ /* 0x000fe40000800000 */
[----:B------:R-:W-:Y:S01]  /*179b0*/  FMNMX.FTZ R0, R129, R0, !PT ;  /* 0x0000000081007209 */ /* 0x000fe20007810000 */
[----:B------:R-:W-:Y:S01]  /*179c0*/  FMUL.FTZ R122, R149, UR39 ;  /* 0x00000027957a7c20 */ /* 0x000fe20008410000 */
[C---:B------:R-:W-:Y:S02]  /*179d0*/  ISETP.GT.AND P3, PT, R133.reuse, 0x28, PT ;  /* 0x000000288500780c */ /* 0x040fe40003f64270 */
[----:B------:R-:W-:Y:S02]  /*179e0*/  FMNMX.FTZ R0, R180, R0, !PT ;  /* 0x00000000b4007209 */ /* 0x000fe40007810000 */
[----:B------:R-:W-:-:S02]  /*179f0*/  ISETP.GT.AND P4, PT, R133, 0x29, PT ;  /* 0x000000298500780c */ /* 0x000fc40003f84270 */
[----:B------:R-:W-:Y:S02]  /*17a00*/  FSEL R182, R182, -INF , P3 ;  /* 0xff800000b6b67808 */ /* 0x000fe40001800000 */
[----:B------:R-:W-:Y:S01]  /*17a10*/  FMNMX.FTZ R0, R128, R0, !PT ;  /* 0x0000000080007209 */ /* 0x000fe20007810000 */
[----:B------:R-:W1:Y:S01]  /*17a20*/  MUFU.TANH R122, R122 ;  /* 0x0000007a007a7308 */ /* 0x000e620000002400 */
[C---:B------:R-:W-:Y:S02]  /*17a30*/  ISETP.GT.AND P5, PT, R133.reuse, 0x30, PT ;  /* 0x000000308500780c */ /* 0x040fe40003fa4270 */
[----:B0-----:R-:W-:Y:S02]  /*17a40*/  FSEL R126, R126, -INF , P4 ;  /* 0xff8000007e7e7808 */ /* 0x001fe40002000000 */
[----:B------:R-:W-:Y:S02]  /*17a50*/  FMNMX.FTZ R0, R182, R0, !PT ;  /* 0x00000000b6007209 */ /* 0x000fe40007810000 */
[----:B------:R-:W-:-:S02]  /*17a60*/  ISETP.GT.AND P1, PT, R133, 0x31, PT ;  /* 0x000000318500780c */ /* 0x000fc40003f24270 */
[----:B------:R-:W-:Y:S02]  /*17a70*/  FSEL R176, R176, -INF , P5 ;  /* 0xff800000b0b07808 */ /* 0x000fe40002800000 */
[----:B------:R-:W-:Y:S02]  /*17a80*/  FMNMX.FTZ R0, R126, R0, !PT ;  /* 0x000000007e007209 */ /* 0x000fe40007810000 */
[----:B------:R-:W-:Y:S02]  /*17a90*/  FSEL R124, R124, -INF , P1 ;  /* 0xff8000007c7c7808 */ /* 0x000fe40000800000 */
[----:B------:R-:W-:Y:S01]  /*17aa0*/  FMNMX.FTZ R0, R176, R0, !PT ;  /* 0x00000000b0007209 */ /* 0x000fe20007810000 */
[----:B------:R-:W0:Y:S01]  /*17ab0*/  MUFU.TANH R174, R174 ;  /* 0x000000ae00ae7308 */ /* 0x000e220000002400 */
[----:B------:R-:W-:Y:S02]  /*17ac0*/  ISETP.GT.AND P3, PT, R133, 0x39, PT ;  /* 0x000000398500780c */ /* 0x000fe40003f64270 */
[----:B------:R-:W-:Y:S01]  /*17ad0*/  FMNMX.FTZ R0, R124, R0, !PT ;  /* 0x000000007c007209 */ /* 0x000fe20007810000 */
[----:B------:R-:W-:Y:S01]  /*17ae0*/  FMUL.FTZ R5, R161, UR39 ;  /* 0x00000027a1057c20 */ /* 0x000fe20008410000 */
[----:B------:R-:W-:-:S02]  /*17af0*/  ISETP.GT.AND P4, PT, R133, 0x40, PT ;  /* 0x000000408500780c */ /* 0x000fc40003f84270 */
[----:B-1----:R-:W-:Y:S02]  /*17b00*/  FSEL R122, R122, -INF , P3 ;  /* 0xff8000007a7a7808 */ /* 0x002fe40001800000 */
[----:B------:R-:W-:Y:S01]  /*17b10*/  FMNMX.FTZ R0, R178, R0, !PT ;  /* 0x00000000b2007209 */ /* 0x000fe20007810000 */
[----:B------:R-:W1:Y:S01]  /*17b20*/  MUFU.TANH R168, R168 ;  /* 0x000000a800a87308 */ /* 0x000e620000002400 */
[----:B------:R-:W-:Y:S01]  /*17b30*/  ISETP.GT.AND P5, PT, R133, 0x41, PT ;  /* 0x000000418500780c */ /* 0x000fe20003fa4270 */
[----:B------:R-:W-:Y:S01]  /*17b40*/  FMUL.FTZ R170, R164, UR39 ;  /* 0x00000027a4aa7c20 */ /* 0x000fe20008410000 */
[----:B------:R-:W-:Y:S02]  /*17b50*/  FSEL R172, R172, -INF , P4 ;  /* 0xff800000acac7808 */ /* 0x000fe40002000000 */
[----:B------:R-:W-:Y:S01]  /*17b60*/  FMNMX.FTZ R0, R122, R0, !PT ;  /* 0x000000007a007209 */ /* 0x000fe20007810000 */
[----:B------:R-:W-:Y:S01]  /*17b70*/  FMUL.FTZ R131, R165, UR39 ;  /* 0x00000027a5837c20 */ /* 0x000fe20008410000 */
[----:B------:R-:W-:Y:S01]  /*17b80*/  ISETP.GT.AND P1, PT, R133, 0x48, PT ;  /* 0x000000488500780c */ /* 0x000fe20003f24270 */
[----:B------:R-:W2:Y:S01]  /*17b90*/  MUFU.TANH R5, R5 ;  /* 0x0000000500057308 */ /* 0x000ea20000002400 */
[----:B------:R-:W-:-:S02]  /*17ba0*/  FSEL R120, R120, -INF , P5 ;  /* 0xff80000078787808 */ /* 0x000fc40002800000 */
[----:B------:R-:W-:Y:S02]  /*17bb0*/  FMNMX.FTZ R0, R172, R0, !PT ;  /* 0x00000000ac007209 */ /* 0x000fe40007810000 */
[----:B0-----:R-:W-:Y:S02]  /*17bc0*/  FSEL R174, R174, -INF , P1 ;  /* 0xff800000aeae7808 */ /* 0x001fe40000800000 */
[----:B------:R-:W-:Y:S01]  /*17bd0*/  FMNMX.FTZ R0, R120, R0, !PT ;  /* 0x0000000078007209 */ /* 0x000fe20007810000 */
[----:B------:R-:W0:Y:S01]  /*17be0*/  MUFU.TANH R170, R170 ;  /* 0x000000aa00aa7308 */ /* 0x000e220000002400 */
[----:B------:R-:W-:Y:S02]  /*17bf0*/  ISETP.GT.AND P3, PT, R133, 0x50, PT ;  /* 0x000000508500780c */ /* 0x000fe40003f64270 */
[----:B------:R-:W-:-:S05]  /*17c00*/  FMNMX.FTZ R0, R174, R0, !PT ;  /* 0x00000000ae007209 */ /* 0x000fca0007810000 */
[----:B------:R-:W3:Y:S01]  /*17c10*/  MUFU.TANH R131, R131 ;  /* 0x0000008300837308 */ /* 0x000ee20000002400 */
[C---:B------:R-:W-:Y:S02]  /*17c20*/  ISETP.GT.AND P4, PT, R133.reuse, 0x51, PT ;  /* 0x000000518500780c */ /* 0x040fe40003f84270 */
[----:B-1----:R-:W-:Y:S02]  /*17c30*/  FSEL R168, R168, -INF , P3 ;  /* 0xff800000a8a87808 */ /* 0x002fe40001800000 */
[----:B------:R-:W-:Y:S02]  /*17c40*/  FMNMX.FTZ R0, R20, R0, !PT ;  /* 0x0000000014007209 */ /* 0x000fe40007810000 */
[----:B------:R-:W-:Y:S01]  /*17c50*/  ISETP.GT.AND P5, PT, R133, 0x58, PT ;  /* 0x000000588500780c */ /* 0x000fe20003fa4270 */
[----:B------:R-:W1:Y:S01]  /*17c60*/  MUFU.TANH R3, R3 ;  /* 0x0000000300037308 */ /* 0x000e620000002400 */
[----:B--2---:R-:W-:Y:S02]  /*17c70*/  FSEL R8, R5, -INF , P4 ;  /* 0xff80000005087808 */ /* 0x004fe40002000000 */
[----:B------:R-:W-:-:S02]  /*17c80*/  FMNMX.FTZ R0, R168, R0, !PT ;  /* 0x00000000a8007209 */ /* 0x000fc40007810000 */
[----:B------:R-:W-:Y:S02]  /*17c90*/  ISETP.GT.AND P1, PT, R133, 0x59, PT ;  /* 0x000000598500780c */ /* 0x000fe40003f24270 */
[----:B0-----:R-:W-:Y:S02]  /*17ca0*/  FSEL R170, R170, -INF , P5 ;  /* 0xff800000aaaa7808 */ /* 0x001fe40002800000 */
[----:B------:R-:W-:Y:S02]  /*17cb0*/  FMNMX.FTZ R0, R8, R0, !PT ;  /* 0x0000000008007209 */ /* 0x000fe40007810000 */
[----:B---3--:R-:W-:Y:S02]  /*17cc0*/  FSEL R9, R131, -INF , P1 ;  /* 0xff80000083097808 */ /* 0x008fe40000800000 */
[----:B------:R-:W-:Y:S02]  /*17cd0*/  FMNMX.FTZ R0, R170, R0, !PT ;  /* 0x00000000aa007209 */ /* 0x000fe40007810000 */
[----:B------:R-:W-:-:S02]  /*17ce0*/  ISETP.GT.AND P4, PT, R14, 0x8, PT ;  /* 0x000000080e00780c */ /* 0x000fc40003f84270 */
[----:B------:R-:W-:Y:S02]  /*17cf0*/  FMNMX.FTZ R0, R9, R0, !PT ;  /* 0x0000000009007209 */ /* 0x000fe40007810000 */
[----:B-1----:R-:W-:-:S03]  /*17d00*/  FSEL R133, R3, -INF , P4 ;  /* 0xff80000003857808 */ /* 0x002fc60002000000 */
[----:B------:R-:W0:Y:S01]  /*17d10*/  SHFL.BFLY PT, R3, R0, 0x2, 0x1f ;  /* 0x0c401f0000037f89 */ /* 0x000e2200000e0000 */
[----:B------:R-:W1:Y:S01]  /*17d20*/  MUFU.TANH R4, R4 ;  /* 0x0000000400047308 */ /* 0x000e620000002400 */
[----:B------:R-:W-:Y:S01]  /*17d30*/  FMUL.FTZ R189, R123, UR39 ;  /* 0x000000277bbd7c20 */ /* 0x000fe20008410000 */
[----:B0-----:R-:W-:-:S05]  /*17d40*/  FMNMX.FTZ R0, R0, R3, !PT ;  /* 0x0000000300007209 */ /* 0x001fca0007810000 */
[----:B------:R-:W0:Y:S01]  /*17d50*/  SHFL.BFLY PT, R3, R0, 0x1, 0x1f ;  /* 0x0c201f0000037f89 */ /* 0x000e2200000e0000 */
[----:B------:R-:W2:Y:S01]  /*17d60*/  MUFU.TANH R189, R189 ;  /* 0x000000bd00bd7308 */ /* 0x000ea20000002400 */
[----:B------:R-:W-:Y:S01]  /*17d70*/  ISETP.GT.AND P1, PT, R14, 0x10, PT ;  /* 0x000000100e00780c */ /* 0x000fe20003f24270 */
[----:B------:R-:W-:-:S03]  /*17d80*/  FMUL.FTZ R191, R127, UR39 ;  /* 0x000000277fbf7c20 */ /* 0x000fc60008410000 */
[----:B-1----:R-:W-:-:S03]  /*17d90*/  FSEL R131, R4, -INF , P1 ;  /* 0xff80000004837808 */ /* 0x002fc60000800000 */
[----:B------:R-:W1:Y:S01]  /*17da0*/  MUFU.TANH R191, R191 ;  /* 0x000000bf00bf7308 */ /* 0x000e620000002400 */
[----:B------:R-:W-:Y:S02]  /*17db0*/  ISETP.GT.AND P3, PT, R14, 0x1, PT ;  /* 0x000000010e00780c */ /* 0x000fe40003f64270 */
[----:B0-----:R-:W-:Y:S01]  /*17dc0*/  FMNMX.FTZ R0, R0, R3, !PT ;  /* 0x0000000300007209 */ /* 0x001fe20007810000 */
[----:B------:R-:W-:-:S03]  /*17dd0*/  IMAD.U32 R3, RZ, RZ, UR43 ;  /* 0x0000002bff037e24 */ /* 0x000fc6000f8e00ff */
[C---:B------:R-:W-:Y:S01]  /*17de0*/  FSETP.NEU.FTZ.AND P6, PT, R0.reuse, -INF , PT ;  /* 0xff8000000000780b */ /* 0x040fe20003fdd000 */
[----:B------:R-:W-:-:S03]  /*17df0*/  FMUL.FTZ R4, R0, R3 ;  /* 0x0000000300047220 */ /* 0x000fc60000410000 */
[----:B------:R-:W-:Y:S02]  /*17e00*/  FSEL R5, R0, RZ, P6 ;  /* 0x000000ff00057208 */ /* 0x000fe40003000000 */
[----:B------:R-:W-:Y:S01]  /*17e10*/  FSEL R4, R4, RZ, P6 ;  /* 0x000000ff04047208 */ /* 0x000fe20003000000 */
[----:B------:R-:W0:Y:S02]  /*17e20*/  MUFU.TANH R185, R185 ;  /* 0x000000b900b97308 */ /* 0x000e240000002400 */
[----:B------:R-:W-:Y:S01]  /*17e30*/  FADD.FTZ R5, -R5, R11 ;  /* 0x0000000b05057221 */ /* 0x000fe20000010100 */
[----:B--2---:R-:W-:Y:S01]  /*17e40*/  FSEL R189, R189, -INF , P3 ;  /* 0xff800000bdbd7808 */ /* 0x004fe20001800000 */
        /* <DEDUP_REMOVED lines=24> */
[----:B------:R-:W-:Y:S01]  /*17fd0*/  FMNMX.FTZ R4, R135, R10, !PT ;  /* 0x0000000a87047209 */ /* 0x000fe20007810000 */
[----:B------:R-:W2:Y:S01]  /*17fe0*/  MUFU.TANH R130, R130 ;  /* 0x0000008200827308 */ /* 0x000ea20000002400 */
[----:B------:R-:W-:Y:S01]  /*17ff0*/  ISETP.GT.AND P5, PT, R14, 0x9, PT ;  /* 0x000000090e00780c */ /* 0x000fe20003fa4270 */
[----:B------:R-:W-:Y:S01]  /*18000*/  FMUL.FTZ R127, R138, UR39 ;  /* 0x000000278a7f7c20 */ /* 0x000fe20008410000 */
[----:B------:R-:W-:Y:S01]  /*18010*/  FMNMX.FTZ R4, R189, R4, !PT ;  /* 0x00000004bd047209 */ /* 0x000fe20007810000 */
[----:B------:R-:W-:Y:S01]  /*18020*/  FMUL.FTZ R181, R139, UR39 ;  /* 0x000000278bb57c20 */ /* 0x000fe20008410000 */
[----:B-1----:R-:W-:-:S02]  /*18030*/  FSEL R191, R191, -INF , P5 ;  /* 0xff800000bfbf7808 */ /* 0x002fc40002800000 */
[----:B------:R-:W-:Y:S01]  /*18040*/  FMNMX.FTZ R4, R133, R4, !PT ;  /* 0x0000000485047209 */ /* 0x000fe20007810000 */
[----:B------:R-:W1:Y:S01]  /*18050*/  MUFU.TANH R187, R187 ;  /* 0x000000bb00bb7308 */ /* 0x000e620000002400 */
[----:B------:R-:W-:Y:S01]  /*18060*/  ISETP.GT.AND P2, PT, R14, 0x11, PT ;  /* 0x000000110e00780c */ /* 0x000fe20003f44270 */
[----:B------:R-:W-:Y:S01]  /*18070*/  FMUL.FTZ R125, R142, UR39 ;  /* 0x000000278e7d7c20 */ /* 0x000fe20008410000 */
[----:B------:R-:W-:-:S05]  /*18080*/  FMNMX.FTZ R4, R191, R4, !PT ;  /* 0x00000004bf047209 */ /* 0x000fca0007810000 */
[----:B------:R-:W3:Y:S01]  /*18090*/  MUFU.TANH R127, R127 ;  /* 0x0000007f007f7308 */ /* 0x000ee20000002400 */
[----:B------:R-:W-:Y:S01]  /*180a0*/  ISETP.GT.AND P3, PT, R14, 0x18, PT ;  /* 0x000000180e00780c */ /* 0x000fe20003f64270 */
[----:B------:R-:W-:Y:S01]  /*180b0*/  FMUL.FTZ R183, R143, UR39 ;  /* 0x000000278fb77c20 */ /* 0x000fe20008410000 */
[----:B0-----:R-:W-:Y:S02]  /*180c0*/  FSEL R185, R185, -INF , P2 ;  /* 0xff800000b9b97808 */ /* 0x001fe40001000000 */
[----:B------:R-:W-:-:S03]  /*180d0*/  FMNMX.FTZ R4, R131, R4, !PT ;  /* 0x0000000483047209 */ /* 0x000fc60007810000 */
[----:B------:R-:W0:Y:S01]  /*180e0*/  MUFU.TANH R181, R181 ;  /* 0x000000b500b57308 */ /* 0x000e220000002400 */
[----:B------:R-:W-:Y:S01]  /*180f0*/  ISETP.GT.AND P4, PT, R14, 0x19, PT ;  /* 0x000000190e00780c */ /* 0x000fe20003f84270 */
[----:B------:R-:W-:Y:S01]  /*18100*/  FMUL.FTZ R123, R146, UR39 ;  /* 0x00000027927b7c20 */ /* 0x000fe20008410000 */
[----:B--2---:R-:W-:Y:S02]  /*18110*/  FSEL R130, R130, -INF , P3 ;  /* 0xff80000082827808 */ /* 0x004fe40001800000 */
[----:B------:R-:W-:-:S03]  /*18120*/  FMNMX.FTZ R4, R185, R4, !PT ;  /* 0x00000004b9047209 */ /* 0x000fc60007810000 */
[----:B------:R-:W2:Y:S01]  /*18130*/  MUFU.TANH R125, R125 ;  /* 0x0000007d007d7308 */ /* 0x000ea20000002400 */
[----:B------:R-:W-:Y:S01]  /*18140*/  ISETP.GT.AND P5, PT, R14, 0x20, PT ;  /* 0x000000200e00780c */ /* 0x000fe20003fa4270 */
[----:B------:R-:W-:Y:S01]  /*18150*/  FMUL.FTZ R177, R147, UR39 ;  /* 0x0000002793b17c20 */ /* 0x000fe20008410000 */
[----:B-1----:R-:W-:Y:S02]  /*18160*/  FSEL R187, R187, -INF , P4 ;  /* 0xff800000bbbb7808 */ /* 0x002fe40002000000 */
[----:B------:R-:W-:-:S03]  /*18170*/  FMNMX.FTZ R4, R130, R4, !PT ;  /* 0x0000000482047209 */ /* 0x000fc60007810000 */
[----:B------:R-:W1:Y:S01]  /*18180*/  MUFU.TANH R183, R183 ;  /* 0x000000b700b77308 */ /* 0x000e620000002400 */
[----:B------:R-:W-:Y:S01]  /*18190*/  ISETP.GT.AND P1, PT, R14, 0x21, PT ;  /* 0x000000210e00780c */ /* 0x000fe20003f24270 */
[----:B------:R-:W-:Y:S01]  /*181a0*/  FMUL.FTZ R121, R150, UR39 ;  /* 0x0000002796797c20 */ /* 0x000fe20008410000 */
[----:B---3--:R-:W-:Y:S02]  /*181b0*/  FSEL R127, R127, -INF , P5 ;  /* 0xff8000007f7f7808 */ /* 0x008fe40002800000 */
[----:B------:R-:W-:-:S03]  /*181c0*/  FMNMX.FTZ R4, R187, R4, !PT ;  /* 0x00000004bb047209 */ /* 0x000fc60007810000 */
        /* <DEDUP_REMOVED lines=16> */
[----:B------:R-:W-:Y:S02]  /*182d0*/  ISETP.GT.AND P5, PT, R14, 0x31, PT ;  /* 0x000000310e00780c */ /* 0x000fe40003fa4270 */
[----:B---3--:R-:W-:Y:S02]  /*182e0*/  FSEL R123, R123, -INF , P4 ;  /* 0xff8000007b7b7808 */ /* 0x008fe40002000000 */
[----:B------:R-:W-:-:S03]  /*182f0*/  FMNMX.FTZ R4, R183, R4, !PT ;  /* 0x00000004b7047209 */ /* 0x000fc60007810000 */
[----:B------:R-:W3:Y:S01]  /*18300*/  MUFU.TANH R21, R21 ;  /* 0x0000001500157308 */ /* 0x000ee20000002400 */
[----:B------:R-:W-:Y:S01]  /*18310*/  FMUL.FTZ R158, R158, UR39 ;  /* 0x000000279e9e7c20 */ /* 0x000fe20008410000 */
[C---:B------:R-:W-:Y:S01]  /*18320*/  ISETP.GT.AND P1, PT, R14.reuse, 0x38, PT ;  /* 0x000000380e00780c */ /* 0x040fe20003f24270 */
[----:B------:R-:W-:Y:S01]  /*18330*/  FMUL.FTZ R175, R159, UR39 ;  /* 0x000000279faf7c20 */ /* 0x000fe20008410000 */
[----:B0-----:R-:W-:Y:S02]  /*18340*/  FSEL R177, R177, -INF , P5 ;  /* 0xff800000b1b17808 */ /* 0x001fe40002800000 */
[----:B------:R-:W-:Y:S02]  /*18350*/  FMNMX.FTZ R4, R123, R4, !PT ;  /* 0x000000047b047209 */ /* 0x000fe40007810000 */
[----:B------:R-:W0:Y:S01]  /*18360*/  MUFU.TANH R173, R173 ;  /* 0x000000ad00ad7308 */ /* 0x000e220000002400 */
[----:B------:R-:W-:Y:S01]  /*18370*/  ISETP.GT.AND P2, PT, R14, 0x39, PT ;  /* 0x000000390e00780c */ /* 0x000fe20003f44270 */
[----:B------:R-:W-:Y:S01]  /*18380*/  FMUL.FTZ R169, R162, UR39 ;  /* 0x00000027a2a97c20 */ /* 0x000fe20008410000 */
[----:B--2---:R-:W-:-:S02]  /*18390*/  FSEL R121, R121, -INF , P1 ;  /* 0xff80000079797808 */ /* 0x004fc40000800000 */
        /* <DEDUP_REMOVED lines=12> */
[----:B0-----:R-:W-:Y:S01]  /*18460*/  FSEL R173, R173, -INF , P4 ;  /* 0xff800000adad7808 */ /* 0x001fe20002000000 */
[----:B------:R-:W-:Y:S01]  /*18470*/  FMUL.FTZ R8, R167, UR39 ;  /* 0x00000027a7087c20 */ /* 0x000fe20008410000 */
[----:B------:R-:W-:Y:S02]  /*18480*/  ISETP.GT.AND P6, PT, R14, 0x48, PT ;  /* 0x000000480e00780c */ /* 0x000fe40003fc4270 */
[----:B------:R-:W-:-:S03]  /*18490*/  FMNMX.FTZ R4, R21, R4, !PT ;  /* 0x0000000415047209 */ /* 0x000fc60007810000 */
[----:B------:R-:W0:Y:S01]  /*184a0*/  MUFU.TANH R138, R138 ;  /* 0x0000008a008a7308 */ /* 0x000e220000002400 */
[----:B------:R-:W-:Y:S02]  /*184b0*/  ISETP.GT.AND P1, PT, R14, 0x49, PT ;  /* 0x000000490e00780c */ /* 0x000fe40003f24270 */
[----:B--2---:R-:W-:Y:S02]  /*184c0*/  FSEL R15, R15, -INF , P6 ;  /* 0xff8000000f0f7808 */ /* 0x004fe40003000000 */
[----:B------:R-:W-:-:S03]  /*184d0*/  FMNMX.FTZ R4, R173, R4, !PT ;  /* 0x00000004ad047209 */ /* 0x000fc60007810000 */
[----:B------:R-:W2:Y:S01]  /*184e0*/  MUFU.TANH R171, R171 ;  /* 0x000000ab00ab7308 */ /* 0x000ea20000002400 */
[----:B------:R-:W-:Y:S02]  /*184f0*/  ISETP.GT.AND P2, PT, R14, 0x50, PT ;  /* 0x000000500e00780c */ /* 0x000fe40003f44270 */
[----:B-1----:R-:W-:Y:S02]  /*18500*/  FSEL R175, R175, -INF , P1 ;  /* 0xff800000afaf7808 */ /* 0x002fe40000800000 */
[----:B------:R-:W-:-:S03]  /*18510*/  FMNMX.FTZ R4, R15, R4, !PT ;  /* 0x000000040f047209 */ /* 0x000fc60007810000 */
[----:B------:R-:W1:Y:S01]  /*18520*/  MUFU.TANH R8, R8 ;  /* 0x0000000800087308 */ /* 0x000e620000002400 */
[C---:B------:R-:W-:Y:S02]  /*18530*/  ISETP.GT.AND P3, PT, R14.reuse, 0x51, PT ;  /* 0x000000510e00780c */ /* 0x040fe40003f64270 */
[----:B---3--:R-:W-:Y:S02]  /*18540*/  FSEL R169, R169, -INF , P2 ;  /* 0xff800000a9a97808 */ /* 0x008fe40001000000 */
[----:B------:R-:W-:Y:S02]  /*18550*/  FMNMX.FTZ R4, R175, R4, !PT ;  /* 0x00000004af047209 */ /* 0x000fe40007810000 */
[----:B------:R-:W-:Y:S02]  /*18560*/  ISETP.GT.AND P4, PT, R14, 0x58, PT ;  /* 0x000000580e00780c */ /* 0x000fe40003f84270 */
[----:B0-----:R-:W-:Y:S02]  /*18570*/  FSEL R138, R138, -INF , P3 ;  /* 0xff8000008a8a7808 */ /* 0x001fe40001800000 */
[----:B------:R-:W-:-:S02]  /*18580*/  FMNMX.FTZ R4, R169, R4, !PT ;  /* 0x00000004a9047209 */ /* 0x000fc40007810000 */
[----:B------:R-:W-:Y:S02]  /*18590*/  ISETP.GT.AND P5, PT, R14, 0x59, PT ;  /* 0x000000590e00780c */ /* 0x000fe40003fa4270 */
[----:B--2---:R-:W-:Y:S02]  /*185a0*/  FSEL R171, R171, -INF , P4 ;  /* 0xff800000abab7808 */ /* 0x004fe40002000000 */
[----:B------:R-:W-:Y:S02]  /*185b0*/  FMNMX.FTZ R4, R138, R4, !PT ;  /* 0x000000048a047209 */ /* 0x000fe40007810000 */
[----:B-1----:R-:W-:Y:S02]  /*185c0*/  FSEL R8, R8, -INF , P5 ;  /* 0xff80000008087808 */ /* 0x002fe40002800000 */
[----:B------:R-:W-:-:S04]  /*185d0*/  FMNMX.FTZ R4, R171, R4, !PT ;  /* 0x00000004ab047209 */ /* 0x000fc80007810000 */
[----:B------:R-:W-:-:S05]  /*185e0*/  FMNMX.FTZ R4, R8, R4, !PT ;  /* 0x0000000408047209 */ /* 0x000fca0007810000 */
[----:B------:R-:W0:Y:S02]  /*185f0*/  SHFL.BFLY PT, R14, R4, 0x2, 0x1f ;  /* 0x0c401f00040e7f89 */ /* 0x000e2400000e0000 */
[----:B0-----:R-:W-:-:S05]  /*18600*/  FMNMX.FTZ R4, R4, R14, !PT ;  /* 0x0000000e04047209 */ /* 0x001fca0007810000 */
[----:B------:R-:W0:Y:S01]  /*18610*/  SHFL.BFLY PT, R14, R4, 0x1, 0x1f ;  /* 0x0c201f00040e7f89 */ /* 0x000e2200000e0000 */
[----:B------:R-:W-:Y:S01]  /*18620*/  FMUL.FTZ R5, R5, R3 ;  /* 0x0000000305057220 */ /* 0x000fe20000410000 */
[----:B------:R-:W-:Y:S01]  /*18630*/  MUFU.EX2 R188, R188 ;  /* 0x000000bc00bc7308 */ /* 0x000fe20000000800 */
[----:B0-----:R-:W-:-:S04]  /*18640*/  FMNMX.FTZ R4, R4, R14, !PT ;  /* 0x0000000e04047209 */ /* 0x001fc80007810000 */
[C---:B------:R-:W-:Y:S01]  /*18650*/  FSETP.NEU.FTZ.AND P1, PT, R4.reuse, -INF , PT ;  /* 0xff8000000400780b */ /* 0x040fe20003f3d000 */
[----:B------:R-:W-:-:S03]  /*18660*/  FMUL.FTZ R14, R4, R3 ;  /* 0x00000003040e7220 */ /* 0x000fc60000410000 */
[----:B------:R-:W-:Y:S02]  /*18670*/  FSEL R137, R4, RZ, P1 ;  /* 0x000000ff04897208 */ /* 0x000fe40000800000 */
[----:B------:R-:W-:-:S03]  /*18680*/  FSEL R14, R14, RZ, P1 ;  /* 0x000000ff0e0e7208 */ /* 0x000fc60000800000 */
[----:B------:R-:W-:Y:S02]  /*18690*/  FADD.FTZ R137, -R137, R10 ;  /* 0x0000000a89897221 */ /* 0x000fe40000010100 */
[-CC-:B------:R-:W-:Y:S02]  /*186a0*/  FFMA.FTZ R135, R135, R3.reuse, -R14.reuse ;  /* 0x0000000387877223 */ /* 0x180fe4000001080e */
        /* <DEDUP_REMOVED lines=25> */
[----:B------:R-:W0:Y:S08]  /*18840*/  MUFU.EX2 R14, R5 ;  /* 0x00000005000e7308 */ /* 0x000e300000000800 */
[----:B------:R-:W1:Y:S08]  /*18850*/  MUFU.EX2 R5, R137 ;  /* 0x0000008900057308 */ /* 0x000e700000000800 */
[----:B------:R-:W2:Y:S08]  /*18860*/  MUFU.EX2 R136, R136 ;  /* 0x0000008800887308 */ /* 0x000eb00000000800 */
[----:B------:R-:W3:Y:S08]  /*18870*/  MUFU.EX2 R189, R189 ;  /* 0x000000bd00bd7308 */ /* 0x000ef00000000800 */
[----:B------:R-:W4:Y:S08]  /*18880*/  MUFU.EX2 R190, R190 ;  /* 0x000000be00be7308 */ /* 0x000f300000000800 */
[----:B------:R-:W4:Y:S01]  /*18890*/  MUFU.EX2 R133, R133 ;  /* 0x0000008500857308 */ /* 0x000f220000000800 */
[----:B0----5:R-:W-:Y:S01]  /*188a0*/  FFMA.FTZ R7, R14, R7, R188 ;  /* 0x000000070e077223 */ /* 0x021fe200000100bc */
[----:B-1----:R-:W-:-:S06]  /*188b0*/  FFMA.FTZ R6, R5, R6, R135 ;  /* 0x0000000605067223 */ /* 0x002fcc0000010087 */
[----:B------:R-:W0:Y:S08]  /*188c0*/  MUFU.EX2 R134, R134 ;  /* 0x0000008600867308 */ /* 0x000e300000000800 */
[----:B------:R-:W1:Y:S01]  /*188d0*/  MUFU.EX2 R191, R191 ;  /* 0x000000bf00bf7308 */ /* 0x000e620000000800 */
[----:B--2---:R-:W-:Y:S01]  /*188e0*/  FADD.FTZ R7, R136, R7 ;  /* 0x0000000788077221 */ /* 0x004fe20000010000 */
[----:B---3--:R-:W-:-:S06]  /*188f0*/  FADD.FTZ R137, R189, R6 ;  /* 0x00000006bd897221 */ /* 0x008fcc0000010000 */
[----:B------:R-:W2:Y:S08]  /*18900*/  MUFU.EX2 R184, R184 ;  /* 0x000000b800b87308 */ /* 0x000eb00000000800 */
[----:B------:R-:W3:Y:S01]  /*18910*/  MUFU.EX2 R131, R131 ;  /* 0x0000008300837308 */ /* 0x000ee20000000800 */
[----:B----4-:R-:W-:Y:S01]  /*18920*/  FADD.FTZ R6, R190, R7 ;  /* 0x00000007be067221 */ /* 0x010fe20000010000 */
[----:B------:R-:W-:-:S06]  /*18930*/  FADD.FTZ R7, R133, R137 ;  /* 0x0000008985077221 */ /* 0x000fcc0000010000 */
[----:B------:R-:W4:Y:S08]  /*18940*/  MUFU.EX2 R132, R132 ;  /* 0x0000008400847308 */ /* 0x000f300000000800 */
[----:B------:R-:W4:Y:S01]  /*18950*/  MUFU.EX2 R185, R185 ;  /* 0x000000b900b97308 */ /* 0x000f220000000800 */
[----:B0-----:R-:W-:Y:S01]  /*18960*/  FADD.FTZ R6, R134, R6 ;  /* 0x0000000686067221 */ /* 0x001fe20000010000 */
[----:B-1----:R-:W-:-:S06]  /*18970*/  FADD.FTZ R7, R191, R7 ;  /* 0x00000007bf077221 */ /* 0x002fcc0000010000 */
        /* <DEDUP_REMOVED lines=71> */
[----:B-1----:R-:W-:-:S03]  /*18df0*/  FADD.FTZ R7, R10, R7 ;  /* 0x000000070a077221 */ /* 0x002fc60000010000 */
[----:B--2---:R-:W-:Y:S01]  /*18e00*/  FADD.FTZ R6, R170, R6 ;  /* 0x00000006aa067221 */ /* 0x004fe20000010000 */
[----:B---3--:R-:W-:-:S03]  /*18e10*/  FADD.FTZ R137, R171, R7 ;  /* 0x00000007ab897221 */ /* 0x008fc60000010000 */
[----:B----4-:R-:W-:Y:S01]  /*18e20*/  FADD.FTZ R7, R9, R6 ;  /* 0x0000000609077221 */ /* 0x010fe20000010000 */
[----:B------:R-:W-:Y:S01]  /*18e30*/  FADD.FTZ R6, R8, R137 ;  /* 0x0000008908067221 */ /* 0x000fe20000010000 */
[----:B------:R-:W-:Y:S06]  /*18e40*/  @!P0 BRA `(.L_x_6112) ;  /* 0x0000000000048947 */ /* 0x000fec0003800000 */
[----:B------:R-:W-:Y:S01]  /*18e50*/  BPT.TRAP 0x1 ;  /* 0x000000040000795c */ /* 0x000fe20000300000 */
.L_x_6112:
[C---:B------:R-:W-:Y:S01]  /*18e60*/  ISETP.GT.AND P1, PT, R12.reuse, R223, PT ;  /* 0x000000df0c00720c */ /* 0x040fe20003f24270 */
[----:B------:R-:W-:Y:S01]  /*18e70*/  VIADD R13, R13, 0x30860 ;  /* 0x000308600d0d7836 */ /* 0x000fe20000000000 */
[----:B------:R-:W-:Y:S01]  /*18e80*/  F2FP.BF16.F32.PACK_AB R168, R11, R168 ;  /* 0x000000a80ba8723e */ /* 0x000fe200000010ff */
[----:B------:R-:W-:Y:S01]  /*18e90*/  VIADD R12, R12, 0xffffffff ;  /* 0xffffffff0c0c7836 */ /* 0x000fe20000000000 */
[----:B------:R-:W-:Y:S01]  /*18ea0*/  F2FP.BF16.F32.PACK_AB R169, R10, R169 ;  /* 0x000000a90aa9723e */ /* 0x000fe200000010ff */
[----:B------:R-:W-:Y:S01]  /*18eb0*/  IMAD.MOV.U32 R10, RZ, RZ, R4 ;  /* 0x000000ffff0a7224 */ /* 0x000fe200078e0004 */
[----:B------:R-:W-:Y:S01]  /*18ec0*/  PRMT R13, R218, 0x654, R13 ;  /* 0x00000654da0d7816 */ /* 0x000fe2000000000d */
[----:B------:R-:W-:Y:S01]  /*18ed0*/  IMAD.MOV.U32 R11, RZ, RZ, R0 ;  /* 0x000000ffff0b7224 */ /* 0x000fe200078e0000 */
[----:B------:R-:W-:Y:S01]  /*18ee0*/  F2FP.BF16.F32.PACK_AB R170, R9, R170 ;  /* 0x000000aa09aa723e */ /* 0x000fe200000010ff */
[----:B------:R-:W-:Y:S01]  /*18ef0*/  IMAD.MOV.U32 R9, RZ, RZ, R196 ;  /* 0x000000ffff097224 */ /* 0x000fe200078e00c4 */
        /* <DEDUP_REMOVED lines=23> */
[----:B0-----:R-:W-:Y:S06]  /*19070*/  @P1 BRA `(.L_x_6113) ;  /* 0xffffffd000001947 */ /* 0x001fec000383ffff */
[----:B------:R-:W-:Y:S05]  /*19080*/  BSYNC B1 ;  /* 0x0000000000017941 */ /* 0x000fea0003800000 */
.L_x_6100:
[----:B------:R-:W-:Y:S05]  /*19090*/  BSYNC B0 ;  /* 0x0000000000007941 */ /* 0x000fea0003800000 */
.L_x_6099:
[----:B------:R-:W-:Y:S01]  /*190a0*/  ISETP.GE.AND P1, PT, R12, R225, PT ;  /* 0x000000e10c00720c */ /* 0x000fe20003f26270 */
[----:B------:R-:W-:-:S12]  /*190b0*/  BSSY B0, `(.L_x_6114) ;  /* 0x0000292000007945 */ /* 0x000fd80003800000 */
[----:B------:R-:W-:Y:S05]  /*190c0*/  @!P1 BRA `(.L_x_6115) ;  /* 0x0000002800409947 */ /* 0x000fea0003800000 */
[----:B------:R-:W-:Y:S02]  /*190d0*/  IMAD.MOV.U32 R10, RZ, RZ, R4 ;  /* 0x000000ffff0a7224 */ /* 0x000fe400078e0004 */
[----:B------:R-:W-:Y:S02]  /*190e0*/  IMAD.MOV.U32 R11, RZ, RZ, R0 ;  /* 0x000000ffff0b7224 */ /* 0x000fe400078e0000 */
[----:B------:R-:W-:Y:S02]  /*190f0*/  IMAD.MOV.U32 R8, RZ, RZ, R200 ;  /* 0x000000ffff087224 */ /* 0x000fe400078e00c8 */
[----:B------:R-:W-:-:S07]  /*19100*/  IMAD.MOV.U32 R9, RZ, RZ, R196 ;  /* 0x000000ffff097224 */ /* 0x000fce00078e00c4 */
.L_x_6128:
        /* <DEDUP_REMOVED lines=8> */
.L_x_6116:
[----:B------:R-:W-:Y:S01]  /*19190*/  IMAD R3, R196, 0x8, R2 ;  /* 0x00000008c4037824 */ /* 0x000fe200078e0202 */
[----:B------:R-:W-:-:S04]  /*191a0*/  SHF.L.U32 R4, R200, 0x1f, RZ ;  /* 0x0000001fc8047819 */ /* 0x000fc800000006ff */
[----:B------:R0:W1:Y:S01]  /*191b0*/  SYNCS.PHASECHK.TRANS64.TRYWAIT P1, [R3+URZ+0x30830], R4 ;  /* 0x03083004030075a7 */ /* 0x000062000802017f */
[----:B------:R-:W-:Y:S05]  /*191c0*/  @!P0 BRA `(.L_x_6117) ;  /* 0x0000000000048947 */ /* 0x000fea0003800000 */
[----:B------:R-:W-:Y:S01]  /*191d0*/  BPT.TRAP 0x1 ;  /* 0x000000040000795c */ /* 0x000fe20000300000 */
.L_x_6117:
[----:B------:R-:W-:Y:S01]  /*191e0*/  IMAD R126, R196, 0x900, R219 ;  /* 0x00000900c47e7824 */ /* 0x000fe200078e02db */
[----:B------:R-:W-:Y:S03]  /*191f0*/  BSSY B1, `(.L_x_6118) ;  /* 0x0000006000017945 */ /* 0x000fe60003800000 */
[C---:B------:R-:W-:Y:S02]  /*19200*/  VIADD R122, R126.reuse, 0x2 ;  /* 0x000000027e7a7836 */ /* 0x040fe40000000000 */
[----:B------:R-:W-:Y:S01]  /*19210*/  VIADD R124, R126, 0x4 ;  /* 0x000000047e7c7836 */ /* 0x000fe20000000000 */
[----:B-1----:R-:W-:Y:S06]  /*19220*/  @P1 BRA `(.L_x_6119) ;  /* 0x0000000000081947 */ /* 0x002fec0003800000 */
[----:B------:R-:W1:Y:S02]  /*19230*/  SYNCS.PHASECHK.TRANS64.TRYWAIT P1, [R3+URZ+0x30830], R4 ;  /* 0x03083004030075a7 */ /* 0x000e64000802017f */
[----:B-1----:R-:W-:Y:S05]  /*19240*/  @!P1 BRA `(.L_x_6120) ;  /* 0x0000010400a09947 */ /* 0x002fea0003800000 */
.L_x_6119:
[----:B------:R-:W-:Y:S05]  /*19250*/  BSYNC B1 ;  /* 0x0000000000017941 */ /* 0x000fea0003800000 */
.L_x_6118:
        /* <DEDUP_REMOVED lines=10> */
[----:B01----:R-:W-:Y:S01]  /*19300*/  MOV R4, UR38 ;  /* 0x0000002600047c02 */ /* 0x003fe20008000f00 */
        /* <DEDUP_REMOVED lines=23> */
[----:B------:R-:W-:Y:S01]  /*19480*/  MOV R3, UR39 ;  /* 0x0000002700037c02 */ /* 0x000fe20008000f00 */
        /* <DEDUP_REMOVED lines=193> */
.L_x_6121:
[----:B------:R-:W-:Y:S01]  /*1a0a0*/  SHF.L.U32 R3, R8, 0x1f, RZ ;  /* 0x0000001f08037819 */ /* 0x000fe200000006ff */
[----:B------:R-:W-:-:S04]  /*1a0b0*/  IMAD R13, R9, 0x8, R2 ;  /* 0x00000008090d7824 */ /* 0x000fc800078e0202 */
[----:B------:R0:W1:Y:S01]  /*1a0c0*/  SYNCS.PHASECHK.TRANS64.TRYWAIT P1, [R13+URZ+0x30850], R3 ;  /* 0x030850030d0075a7 */ /* 0x000062000802017f */
[----:B------:R-:W-:Y:S05]  /*1a0d0*/  @!P0 BRA `(.L_x_6122) ;  /* 0x0000000000048947 */ /* 0x000fea0003800000 */
[----:B------:R-:W-:Y:S01]  /*1a0e0*/  BPT.TRAP 0x1 ;  /* 0x000000040000795c */ /* 0x000fe20000300000 */
.L_x_6122:
[----:B------:R-:W-:Y:S04]  /*1a0f0*/  BSSY B1, `(.L_x_6123) ;  /* 0x0000004000017945 */ /* 0x000fe80003800000 */
[----:B-1----:R-:W-:Y:S05]  /*1a100*/  @P1 BRA `(.L_x_6124) ;  /* 0x0000000000081947 */ /* 0x002fea0003800000 */
[----:B------:R-:W1:Y:S02]  /*1a110*/  SYNCS.PHASECHK.TRANS64.TRYWAIT P1, [R13+URZ+0x30850], R3 ;  /* 0x030850030d0075a7 */ /* 0x000e64000802017f */
[----:B-1----:R-:W-:Y:S05]  /*1a120*/  @!P1 BRA `(.L_x_6125) ;  /* 0x000000f400fc9947 */ /* 0x002fea0003800000 */
.L_x_6124:
[----:B------:R-:W-:Y:S05]  /*1a130*/  BSYNC B1 ;  /* 0x0000000000017941 */ /* 0x000fea0003800000 */
.L_x_6123:
        /* <DEDUP_REMOVED lines=48> */
.L_x_6126:
[----:B------:R-:W-:Y:S01]  /*1a440*/  FMUL.FTZ R5, R120, UR38 ;  /* 0x0000002678057c20 */ /* 0x000fe20008410000 */
[----:B------:R-:W-:Y:S01]  /*1a450*/  FMUL.FTZ R14, R121, UR38 ;  /* 0x00000026790e7c20 */ /* 0x000fe20008410000 */
[----:B------:R-:W-:Y:S01]  /*1a460*/  FMUL.FTZ R15, R124, UR38 ;  /* 0x000000267c0f7c20 */ /* 0x000fe20008410000 */
[----:B------:R-:W-:Y:S02]  /*1a470*/  IMAD R0, R0, 0x8, R2 ;  /* 0x0000000800007824 */ /* 0x000fe400078e0202 */
        /* <DEDUP_REMOVED lines=8> */
[----:B------:R-:W-:Y:S01]  /*1a500*/  PRMT R0, R218, 0x654, R0 ;  /* 0x00000654da007816 */ /* 0x000fe20000000000 */
[----:B------:R-:W-:Y:S01]  /*1a510*/  FMUL.FTZ R9, R123, UR38 ;  /* 0x000000267b097c20 */ /* 0x000fe20008410000 */
[----:B------:R-:W1:Y:S01]  /*1a520*/  MUFU.TANH R14, R14 ;  /* 0x0000000e000e7308 */ /* 0x000e620000002400 */
[----:B------:R-:W-:Y:S01]  /*1a530*/  FMUL.FTZ R123, R136, UR38 ;  /* 0x00000026887b7c20 */ /* 0x000fe20008410000 */
[----:B------:R0:W-:Y:S01]  /*1a540*/  SYNCS.ARRIVE.TRANS64.RED.A1T0 RZ, [R0+URZ], RZ ;  /* 0x000000ff00ff79a7 */ /* 0x0001e2000810043f */
[----:B------:R-:W-:Y:S01]  /*1a550*/  FMUL.FTZ R125, R137, UR38 ;  /* 0x00000026897d7c20 */ /* 0x000fe20008410000 */
[----:B------:R-:W-:Y:S01]  /*1a560*/  FMUL.FTZ R124, R140, UR38 ;  /* 0x000000268c7c7c20 */ /* 0x000fe20008410000 */
[----:B------:R-:W-:Y:S01]  /*1a570*/  FMUL.FTZ R128, R141, UR38 ;  /* 0x000000268d807c20 */ /* 0x000fe20008410000 */
[----:B------:R-:W-:Y:S01]  /*1a580*/  FMUL.FTZ R129, R144, UR38 ;  /* 0x0000002690817c20 */ /* 0x000fe20008410000 */
[----:B------:R-:W-:Y:S01]  /*1a590*/  FMUL.FTZ R132, R145, UR38 ;  /* 0x0000002691847c20 */ /* 0x000fe20008410000 */
[----:B------:R-:W2:Y:S01]  /*1a5a0*/  MUFU.TANH R15, R15 ;  /* 0x0000000f000f7308 */ /* 0x000ea20000002400 */
[----:B------:R-:W-:Y:S01]  /*1a5b0*/  FMUL.FTZ R133, R148, UR38 ;  /* 0x0000002694857c20 */ /* 0x000fe20008410000 */
[----:B0-----:R-:W-:Y:S01]  /*1a5c0*/  FMNMX.FTZ R0, R5, R11, !PT ;  /* 0x0000000b05007209 */ /* 0x001fe20007810000 */
        /* <DEDUP_REMOVED lines=80> */
[----:B------:R-:W4:Y:S01]  /*1aad0*/  MUFU.TANH R130, R130 ;  /* 0x0000008200827308 */ /* 0x000f220000002400 */
        /* <DEDUP_REMOVED lines=14> */
[----:B------:R-:W-:-:S03]  /*1abc0*/  FMNMX.FTZ R3, R130, R3, !PT ;  /* 0x0000000382037209 */ /* 0x000fc60007810000 */
        /* <DEDUP_REMOVED lines=87> */
[--C-:B------:R-:W-:Y:S01]  /*1b140*/  FFMA.FTZ R155, R155, R3, -R152.reuse ;  /* 0x000000039b9b7223 */ /* 0x100fe20000010898 */
[----:B------:R-:W1:Y:S01]  /*1b150*/  MUFU.EX2 R8, R8 ;  /* 0x0000000800087308 */ /* 0x000e620000000800 */
[----:B0----5:R-:W-:Y:S01]  /*1b160*/  FFMA.FTZ R7, R14, R7, R11 ;  /* 0x000000070e077223 */ /* 0x021fe2000001000b */
[-CC-:B------:R-:W-:Y:S01]  /*1b170*/  FFMA.FTZ R156, R156, R3.reuse, -R152.reuse ;  /* 0x000000039c9c7223 */ /* 0x180fe20000010898 */
[-CC-:B------:R-:W-:Y:S01]  /*1b180*/  FFMA.FTZ R157, R157, R3.reuse, -R152.reuse ;  /* 0x000000039d9d7223 */ /* 0x180fe20000010898 */
[-CC-:B------:R-:W-:Y:S01]  /*1b190*/  FFMA.FTZ R158, R158, R3.reuse, -R152.reuse ;  /* 0x000000039e9e7223 */ /* 0x180fe20000010898 */
[-CC-:B------:R-:W-:Y:S01]  /*1b1a0*/  FFMA.FTZ R159, R159, R3.reuse, -R152.reuse ;  /* 0x000000039f9f7223 */ /* 0x180fe20000010898 */
[----:B------:R-:W-:-:S02]  /*1b1b0*/  FFMA.FTZ R171, R160, R3, -R152 ;  /* 0x00000003a0ab7223 */ /* 0x000fc40000010898 */
        /* <DEDUP_REMOVED lines=95> */
.L_x_6127:
        /* <DEDUP_REMOVED lines=34> */
.L_x_6115:
[----:B------:R-:W-:Y:S05]  /*1b9d0*/  BSYNC B0 ;  /* 0x0000000000007941 */ /* 0x000fea0003800000 */
.L_x_6114:
        /* <DEDUP_REMOVED lines=99> */
.L_x_6129:
[----:B------:R-:W-:Y:S01]  /*1c010*/  IMAD R10, R196, 0x8, R2 ;  /* 0x00000008c40a7824 */ /* 0x000fe200078e0202 */
[----:B------:R-:W-:-:S04]  /*1c020*/  SHF.L.U32 R5, R200, 0x1f, RZ ;  /* 0x0000001fc8057819 */ /* 0x000fc800000006ff */
[----:B------:R0:W1:Y:S01]  /*1c030*/  SYNCS.PHASECHK.TRANS64.TRYWAIT P1, [R10+URZ+0x30850], R5 ;  /* 0x030850050a0075a7 */ /* 0x000062000802017f */
[----:B------:R-:W-:Y:S05]  /*1c040*/  @!P0 BRA `(.L_x_6130) ;  /* 0x0000000000048947 */ /* 0x000fea0003800000 */
[----:B------:R-:W-:Y:S01]  /*1c050*/  BPT.TRAP 0x1 ;  /* 0x000000040000795c */ /* 0x000fe20000300000 */
.L_x_6130:
        /* <DEDUP_REMOVED lines=9> */
.L_x_6132:
[----:B------:R-:W-:Y:S05]  /*1c0f0*/  BSYNC B0 ;  /* 0x0000000000007941 */ /* 0x000fea0003800000 */
.L_x_6131:
[----:B------:R-:W-:Y:S01]  /*1c100*/  IMAD.MOV.U32 R8, RZ, RZ, R2 ;  /* 0x000000ffff087224 */ /* 0x000fe200078e0002 */
[----:B------:R-:W-:Y:S01]  /*1c110*/  WARPGROUP.ARRIVE ;  /* 0x00000000000079c5 */ /* 0x000fe20000000000 */
[----:B------:R-:W-:Y:S01]  /*1c120*/  IMAD.MOV.U32 R9, RZ, RZ, 0x40000040 ;  /* 0x40000040ff097424 */ /* 0x000fe200078e00ff */
[----:B01----:R-:W-:Y:S01]  /*1c130*/  SHFL.BFLY PT, R5, R6, 0x2, 0x1f ;  /* 0x0c401f0006057f89 */ /* 0x003fe200000e0000 */
[----:B------:R-:W-:Y:S01]  /*1c140*/  IMAD.MOV.U32 R128, RZ, RZ, -0x800000 ;  /* 0xff800000ff807424 */ /* 0x000fe200078e00ff */
[----:B------:R-:W-:Y:S01]  /*1c150*/  R2UR UR6, R8 ;  /* 0x00000000080672ca */ /* 0x000fe200000e0000 */
[----:B------:R-:W-:Y:S01]  /*1c160*/  VIADD R8, R2, 0x80 ;  /* 0x0000008002087836 */ /* 0x000fe20000000000 */
[----:B------:R-:W-:Y:S01]  /*1c170*/  R2UR UR7, R9 ;  /* 0x00000000090772ca */ /* 0x000fe200000e0000 */
[----:B------:R-:W-:Y:S02]  /*1c180*/  IMAD.MOV.U32 R9, RZ, RZ, 0x40000040 ;  /* 0x40000040ff097424 */ /* 0x000fe400078e00ff */
[----:B------:R-:W-:-:S10]  /*1c190*/  IMAD.MOV.U32 R129, RZ, RZ, -0x800000 ;  /* 0xff800000ff817424 */ /* 0x000fd400078e00ff */
        /* <DEDUP_REMOVED lines=26> */
[----:B------:R-:W0:Y:S01]  /*1c340*/  SHFL.BFLY PT, R2, R7, 0x2, 0x1f ;  /* 0x0c401f0007027f89 */ /* 0x000e2200000e0000 */
[----:B------:R-:W-:Y:S02]  /*1c350*/  WARPGROUP.DEPBAR.LE gsb0, 0x0 ;  /* 0x00008000000079c5 */ /* 0x000fe40000010000 */
[----:B------:R-:W-:-:S12]  /*1c360*/  WARPGROUP.ARRIVE ;  /* 0x00000000000079c5 */ /* 0x000fd80000000000 */
[----:B------:R-:W-:Y:S01]  /*1c370*/  HGMMA.64x192x16.F32.BF16 R24, R172, gdesc[UR4].tnspB, R24, gsb0 ;  /* 0x42e00004ac187df0 */ /* 0x000fe20008001818 */
[----:B------:R-:W-:Y:S01]  /*1c380*/  R2UR UR6, R8 ;  /* 0x00000000080672ca */ /* 0x000fe200000e0000 */
[----:B0-----:R-:W-:Y:S01]  /*1c390*/  FADD.FTZ R8, R2, R7 ;  /* 0x0000000702087221 */ /* 0x001fe20000010000 */
[----:B------:R-:W-:Y:S01]  /*1c3a0*/  R2UR UR7, R9 ;  /* 0x00000000090772ca */ /* 0x000fe200000e0000 */
[----:B------:R-:W-:-:S03]  /*1c3b0*/  FADD.FTZ R9, R5, R6 ;  /* 0x0000000605097221 */ /* 0x000fc60000010000 */
[----:B------:R-:W0:Y:S04]  /*1c3c0*/  SHFL.BFLY PT, R5, R8, 0x1, 0x1f ;  /* 0x0c201f0008057f89 */ /* 0x000e2800000e0000 */
[----:B------:R-:W1:Y:S01]  /*1c3d0*/  SHFL.BFLY PT, R2, R9, 0x1, 0x1f ;  /* 0x0c201f0009027f89 */ /* 0x000e6200000e0000 */
[----:B0-----:R-:W-:Y:S01]  /*1c3e0*/  FADD.FTZ R13, R8, R5 ;  /* 0x00000005080d7221 */ /* 0x001fe20000010000 */
[----:B------:R-:W-:Y:S02]  /*1c3f0*/  IMAD.MOV.U32 R5, RZ, RZ, RZ ;  /* 0x000000ffff057224 */ /* 0x000fe400078e00ff */
[----:B-1----:R-:W-:Y:S02]  /*1c400*/  FADD.FTZ R14, R9, R2 ;  /* 0x00000002090e7221 */ /* 0x002fe40000010000 */
[----:B------:R-:W-:Y:S01]  /*1c410*/  FSETP.NE.FTZ.AND P1, PT, R13, RZ, PT ;  /* 0x000000ff0d00720b */ /* 0x000fe20003f35000 */
[----:B------:R-:W-:-:S02]  /*1c420*/  IMAD.MOV.U32 R2, RZ, RZ, RZ ;  /* 0x000000ffff027224 */ /* 0x000fc400078e00ff */
        /* <DEDUP_REMOVED lines=17> */
.L_x_6134:
[----:B------:R-:W2:Y:S01]  /*1c540*/  LDL.LU R0, [R1+0x50] ;  /* 0x0000500001007983 */ /* 0x000ea20000300800 */
        /* <DEDUP_REMOVED lines=15> */
[-C--:B------:R-:W-:Y:S01]  /*1c640*/  FMUL.FTZ R44, R44, R5.reuse ;  /* 0x000000052c2c7220 */ /* 0x080fe20000410000 */
[-C--:B------:R-:W-:Y:S01]  /*1c650*/  FMUL.FTZ R45, R45, R5.reuse ;  /* 0x000000052d2d7220 */ /* 0x080fe20000410000 */
[----:B-1----:R-:W-:Y:S01]  /*1c660*/  SEL R3, RZ, 0x1, P1 ;  /* 0x00000001ff037807 */ /* 0x002fe20000800000 */
        /* <DEDUP_REMOVED lines=85> */
[----:B------:R-:W-:-:S02]  /*1cbc0*/  LOP3.LUT R200, R200, R3, RZ, 0x3c, !PT ;  /* 0x00000003c8c87212 */ /* 0x000fc400078e3cff */
[----:B------:R-:W-:Y:S01]  /*1cbd0*/  SEL R196, R196, RZ, P1 ;  /* 0x000000ffc4c47207 */ /* 0x000fe20000800000 */
[----:B--2---:R-:W-:-:S05]  /*1cbe0*/  VIADD R0, R0, 0x1 ;  /* 0x0000000100007836 */ /* 0x004fca0000000000 */
[----:B------:R0:W-:Y:S02]  /*1cbf0*/  STL [R1+0x50], R0 ;  /* 0x0000500001007387 */ /* 0x0001e40000100800 */
.L_x_6035:
[----:B------:R-:W1:Y:S08]  /*1cc00*/  S2UR UR4, SR_CgaCtaId ;  /* 0x00000000000479c3 */ /* 0x000e700000008800 */
[----:B------:R-:W-:Y:S01]  /*1cc10*/  BAR.SYNC.DEFER_BLOCKING 0x5, 0x180 ;  /* 0x0146000000007b1d */ /* 0x000fe20000010000 */
[----:B------:R-:W-:-:S05]  /*1cc20*/  MOV R3, 0x400 ;  /* 0x0000040000037802 */ /* 0x000fca0000000f00 */
[----:B------:R-:W-:Y:S01]  /*1cc30*/  BSSY B0, `(.L_x_6135) ;  /* 0x00003d8000007945 */ /* 0x000fe20003800000 */
[----:B-1----:R-:W-:-:S05]  /*1cc40*/  IMAD.U32 R218, RZ, RZ, UR4 ;  /* 0x00000004ffda7e24 */ /* 0x002fca000f8e00ff */
[----:B------:R-:W-:-:S05]  /*1cc50*/  LEA R2, R218, R3, 0x18 ;  /* 0x00000003da027211 */ /* 0x000fca00078ec0ff */
[----:B------:R1:W2:Y:S01]  /*1cc60*/  LDS.128 R4, [R2+0x308d0] ;  /* 0x0308d00002047984 */ /* 0x0002a20000000c00 */
[----:B------:R-:W-:Y:S06]  /*1cc70*/  BAR.ARV 0x4, 0x180 ;  /* 0x0106000000007b1d */ /* 0x000fec0000002000 */
[----:B------:R-:W-:Y:S05]  /*1cc80*/  @P0 BRA `(.L_x_6136) ;  /* 0x0000002c00dc0947 */ /* 0x000fea0003800000 */
[----:B0-----:R-:W3:Y:S01]  /*1cc90*/  LDL R0, [R1+0x68] ;  /* 0x0000680001007983 */ /* 0x001ee20000100800 */
[----:B------:R-:W0:Y:S01]  /*1cca0*/  S2R R3, SR_SWINHI ;  /* 0x0000000000037919 */ /* 0x000e220000002f00 */
[----:B------:R-:W-:Y:S01]  /*1ccb0*/  F2FP.BF16.F32.PACK_AB R10, R29, R28 ;  /* 0x0000001c1d0a723e */ /* 0x000fe200000010ff */
[----:B------:R-:W-:Y:S01]  /*1ccc0*/  ULDC.64 UR6, c[0x0][0xc00] ;  /* 0x0003000000067ab9 */ /* 0x000fe20000000a00 */
[----:B------:R-:W-:Y:S01]  /*1ccd0*/  F2FP.BF16.F32.PACK_AB R11, R31, R30 ;  /* 0x0000001e1f0b723e */ /* 0x000fe200000010ff */
[----:B------:R-:W4:Y:S01]  /*1cce0*/  LDL.LU R145, [R1+0x48] ;  /* 0x0000480001917983 */ /* 0x000f220000300800 */
[----:B------:R-:W-:-:S03]  /*1ccf0*/  ULDC.64 UR4, c[0x0][0xc08] ;  /* 0x0003020000047ab9 */ /* 0x000fc60000000a00 */
[----:B------:R-:W4:Y:S04]  /*1cd00*/  LDL.LU R144, [R1+0x4c] ;  /* 0x00004c0001907983 */ /* 0x000f280000300800 */
[----:B------:R-:W4:Y:S04]  /*1cd10*/  LDL.LU R143, [R1+0x40] ;  /* 0x00004000018f7983 */ /* 0x000f280000300800 */
[----:B------:R-:W4:Y:S04]  /*1cd20*/  LDL.LU R142, [R1+0x44] ;  /* 0x00004400018e7983 */ /* 0x000f280000300800 */
[----:B------:R-:W4:Y:S04]  /*1cd30*/  LDL.LU R141, [R1+0x5c] ;  /* 0x00005c00018d7983 */ /* 0x000f280000300800 */
[----:B------:R-:W4:Y:S01]  /*1cd40*/  LDL R140, [R1+0x3c] ;  /* 0x00003c00018c7983 */ /* 0x000f220000100800 */
[----:B------:R-:W-:-:S02]  /*1cd50*/  MOV R126, R2 ;  /* 0x00000002007e7202 */ /* 0x000fc40000000f00 */
[----:B0-----:R-:W-:Y:S01]  /*1cd60*/  MOV R127, R3 ;  /* 0x00000003007f7202 */ /* 0x001fe20000000f00 */
[----:B------:R-:W-:Y:S02]  /*1cd70*/  BAR.SYNC.DEFER_BLOCKING 0x1, 0x100 ;  /* 0x0044000000007b1d */ /* 0x000fe40000010000 */
[----:B---3--:R-:W-:-:S03]  /*1cd80*/  IMAD.WIDE R84, R0, 0x2, R126 ;  /* 0x0000000200547825 */ /* 0x008fc600078e027e */
[C---:B------:R-:W-:Y:S02]  /*1cd90*/  IADD3 R81, P0, R84.reuse, 0x20, RZ ;  /* 0x0000002054517810 */ /* 0x040fe40007f1e0ff */
[----:B------:R-:W-:Y:S02]  /*1cda0*/  LOP3.LUT R9, R84, 0x380, RZ, 0xc0, !PT ;  /* 0x0000038054097812 */ /* 0x000fe400078ec0ff */
[----:B------:R-:W-:Y:S02]  /*1cdb0*/  LOP3.LUT R80, R81, 0x380, RZ, 0xc0, !PT ;  /* 0x0000038051507812 */ /* 0x000fe400078ec0ff */
[----:B------:R-:W-:Y:S02]  /*1cdc0*/  SHF.R.U64 R9, R9, 0x3, RZ ;  /* 0x0000000309097819 */ /* 0x000fe400000012ff */
[----:B------:R-:W-:Y:S02]  /*1cdd0*/  SHF.R.U64 R80, R80, 0x3, RZ ;  /* 0x0000000350507819 */ /* 0x000fe400000012ff */
[----:B------:R-:W-:Y:S01]  /*1cde0*/  LOP3.LUT R8, R9, R84, RZ, 0x3c, !PT ;  /* 0x0000005409087212 */ /* 0x000fe200078e3cff */
[----:B------:R-:W-:Y:S01]  /*1cdf0*/  IMAD.MOV.U32 R9, RZ, RZ, R85 ;  /* 0x000000ffff097224 */ /* 0x000fe200078e0055 */
[----:B------:R-:W-:-:S02]  /*1ce00*/  IADD3 R15, P1, R84, 0x40, RZ ;  /* 0x00000040540f7810 */ /* 0x000fc40007f3e0ff */
[----:B------:R-:W-:Y:S01]  /*1ce10*/  LOP3.LUT R80, R80, R81, RZ, 0x3c, !PT ;  /* 0x0000005150507212 */ /* 0x000fe200078e3cff */
[----:B------:R-:W-:Y:S01]  /*1ce20*/  IMAD.X R81, RZ, RZ, R85, P0 ;  /* 0x000000ffff517224 */ /* 0x000fe200000e0655 */
[----:B------:R-:W-:Y:S02]  /*1ce30*/  LOP3.LUT R14, R15, 0x380, RZ, 0xc0, !PT ;  /* 0x000003800f0e7812 */ /* 0x000fe400078ec0ff */
[C---:B------:R-:W-:Y:S02]  /*1ce40*/  IADD3 R136, P6, R84.reuse, 0x60, RZ ;  /* 0x0000006054887810 */ /* 0x040fe40007fde0ff */
[----:B------:R-:W-:Y:S02]  /*1ce50*/  IADD3 R12, P5, R84, 0x4000, RZ ;  /* 0x00004000540c7810 */ /* 0x000fe40007fbe0ff */
[----:B------:R-:W-:Y:S02]  /*1ce60*/  MOV R3, R8 ;  /* 0x0000000800037202 */ /* 0x000fe40000000f00 */
[----:B------:R-:W-:-:S02]  /*1ce70*/  F2FP.BF16.F32.PACK_AB R8, R25, R24 ;  /* 0x000000181908723e */ /* 0x000fc400000010ff */
[----:B------:R-:W-:Y:S02]  /*1ce80*/  F2FP.BF16.F32.PACK_AB R9, R27, R26 ;  /* 0x0000001a1b09723e */ /* 0x000fe400000010ff */
[----:B------:R-:W-:Y:S02]  /*1ce90*/  IADD3 R82, P3, R84, 0x4060, RZ ;  /* 0x0000406054527810 */ /* 0x000fe40007f7e0ff */
[----:B------:R-:W-:Y:S02]  /*1cea0*/  MOV R81, R80 ;  /* 0x0000005000517202 */ /* 0x000fe40000000f00 */
[----:B------:R-:W-:Y:S02]  /*1ceb0*/  SHF.R.U64 R14, R14, 0x3, RZ ;  /* 0x000000030e0e7819 */ /* 0x000fe400000012ff */
[----:B------:R-:W-:Y:S02]  /*1cec0*/  LOP3.LUT R137, R136, 0x380, RZ, 0xc0, !PT ;  /* 0x0000038088897812 */ /* 0x000fe400078ec0ff */
[----:B------:R-:W-:-:S02]  /*1ced0*/  IADD3 R80, P4, R84, 0x4040, RZ ;  /* 0x0000404054507810 */ /* 0x000fc40007f9e0ff */
[----:B------:R-:W-:Y:S01]  /*1cee0*/  LOP3.LUT R13, R12, 0x380, RZ, 0xc0, !PT ;  /* 0x000003800c0d7812 */ /* 0x000fe200078ec0ff */
[----:B------:R0:W-:Y:S01]  /*1cef0*/  STSM.16.M88.4 [R3], R8 ;  /* 0x0000000803007844 */ /* 0x0001e20000000200 */
[----:B------:R-:W-:Y:S02]  /*1cf00*/  LOP3.LUT R83, R82, 0x380, RZ, 0xc0, !PT ;  /* 0x0000038052537812 */ /* 0x000fe400078ec0ff */
[----:B------:R-:W-:Y:S02]  /*1cf10*/  IADD3 R138, P0, R84, 0x4020, RZ ;  /* 0x00004020548a7810 */ /* 0x000fe40007f1e0ff */
[----:B------:R-:W-:Y:S01]  /*1cf20*/  LOP3.LUT R14, R14, R15, RZ, 0x3c, !PT ;  /* 0x0000000f0e0e7212 */ /* 0x000fe200078e3cff */
[----:B------:R-:W-:Y:S01]  /*1cf30*/  IMAD.X R15, RZ, RZ, R85, P1 ;  /* 0x000000ffff0f7224 */ /* 0x000fe200008e0655 */
[----:B------:R-:W-:Y:S02]  /*1cf40*/  SHF.R.U64 R137, R137, 0x3, RZ ;  /* 0x0000000389897819 */ /* 0x000fe400000012ff */
[----:B------:R-:W-:-:S02]  /*1cf50*/  LOP3.LUT R0, R80, 0x380, RZ, 0xc0, !PT ;  /* 0x0000038050007812 */ /* 0x000fc400078ec0ff */
[----:B------:R-:W-:Y:S02]  /*1cf60*/  SHF.R.U64 R13, R13, 0x3, RZ ;  /* 0x000000030d0d7819 */ /* 0x000fe400000012ff */
[----:B------:R-:W-:Y:S02]  /*1cf70*/  SHF.R.U64 R83, R83, 0x3, RZ ;  /* 0x0000000353537819 */ /* 0x000fe400000012ff */
[----:B0-----:R-:W-:Y:S02]  /*1cf80*/  F2FP.BF16.F32.PACK_AB R8, R33, R32 ;  /* 0x000000202108723e */ /* 0x001fe400000010ff */
[----:B------:R-:W-:Y:S02]  /*1cf90*/  F2FP.BF16.F32.PACK_AB R9, R35, R34 ;  /* 0x000000222309723e */ /* 0x000fe400000010ff */
[----:B------:R-:W-:Y:S02]  /*1cfa0*/  F2FP.BF16.F32.PACK_AB R10, R37, R36 ;  /* 0x00000024250a723e */ /* 0x000fe400000010ff */
[----:B------:R-:W-:-:S02]  /*1cfb0*/  F2FP.BF16.F32.PACK_AB R11, R39, R38 ;  /* 0x00000026270b723e */ /* 0x000fc400000010ff */
[----:B------:R-:W-:Y:S02]  /*1cfc0*/  LOP3.LUT R139, R138, 0x380, RZ, 0xc0, !PT ;  /* 0x000003808a8b7812 */ /* 0x000fe400078ec0ff */
[----:B------:R-:W-:Y:S01]  /*1cfd0*/  IADD3 R86, P2, R84, 0x8000, RZ ;  /* 0x0000800054567810 */ /* 0x000fe20007f5e0ff */
[----:B------:R0:W-:Y:S01]  /*1cfe0*/  STSM.16.M88.4 [R81], R8 ;  /* 0x0000000851007844 */ /* 0x0001e20000000200 */
[----:B------:R-:W-:Y:S01]  /*1cff0*/  LOP3.LUT R136, R137, R136, RZ, 0x3c, !PT ;  /* 0x0000008889887212 */ /* 0x000fe200078e3cff */
[--C-:B------:R-:W-:Y:S01]  /*1d000*/  IMAD.X R137, RZ, RZ, R85.reuse, P6 ;  /* 0x000000ffff897224 */ /* 0x100fe200030e0655 */
[----:B------:R-:W-:Y:S02]  /*1d010*/  SHF.R.U64 R0, R0, 0x3, RZ ;  /* 0x0000000300007819 */ /* 0x000fe400000012ff */
[----:B------:R-:W-:Y:S01]  /*1d020*/  LOP3.LUT R12, R13, R12, RZ, 0x3c, !PT ;  /* 0x0000000c0d0c7212 */ /* 0x000fe200078e3cff */
[----:B------:R-:W-:Y:S01]  /*1d030*/  IMAD.X R13, RZ, RZ, R85, P5 ;  /* 0x000000ffff0d7224 */ /* 0x000fe200028e0655 */
[----:B-----5:R-:W-:-:S02]  /*1d040*/  IADD3 R134, P1, R84, 0x8020, RZ ;  /* 0x0000802054867810 */ /* 0x020fc40007f3e0ff */
[----:B------:R-:W-:Y:S01]  /*1d050*/  LOP3.LUT R82, R83, R82, RZ, 0x3c, !PT ;  /* 0x0000005253527212 */ /* 0x000fe200078e3cff */
[--C-:B------:R-:W-:Y:S01]  /*1d060*/  IMAD.X R83, RZ, RZ, R85.reuse, P3 ;  /* 0x000000ffff537224 */ /* 0x100fe200018e0655 */
[----:B------:R-:W-:Y:S02]  /*1d070*/  IADD3 R130, P6, R84, 0x8040, RZ ;  /* 0x0000804054827810 */ /* 0x000fe40007fde0ff */
[----:B------:R-:W-:Y:S02]  /*1d080*/  MOV R14, R14 ;  /* 0x0000000e000e7202 */ /* 0x000fe40000000f00 */
[----:B------:R-:W-:Y:S01]  /*1d090*/  SHF.R.U64 R139, R139, 0x3, RZ ;  /* 0x000000038b8b7819 */ /* 0x000fe200000012ff */
[----:B0-----:R-:W-:Y:S01]  /*1d0a0*/  IMAD.X R81, RZ, RZ, R85, P4 ;  /* 0x000000ffff517224 */ /* 0x001fe200020e0655 */
[----:B------:R-:W-:Y:S02]  /*1d0b0*/  F2FP.BF16.F32.PACK_AB R8, R41, R40 ;  /* 0x000000282908723e */ /* 0x000fe400000010ff */
[----:B------:R-:W-:-:S02]  /*1d0c0*/  F2FP.BF16.F32.PACK_AB R9, R43, R42 ;  /* 0x0000002a2b09723e */ /* 0x000fc400000010ff */
[----:B------:R-:W-:Y:S02]  /*1d0d0*/  F2FP.BF16.F32.PACK_AB R10, R45, R44 ;  /* 0x0000002c2d0a723e */ /* 0x000fe400000010ff */
[----:B------:R-:W-:Y:S02]  /*1d0e0*/  F2FP.BF16.F32.PACK_AB R11, R47, R46 ;  /* 0x0000002e2f0b723e */ /* 0x000fe400000010ff */
[----:B------:R-:W-:Y:S02]  /*1d0f0*/  LOP3.LUT R87, R86, 0x380, RZ, 0xc0, !PT ;  /* 0x0000038056577812 */ /* 0x000fe400078ec0ff */
[----:B------:R-:W-:Y:S02]  /*1d100*/  IADD3 R132, P5, R84, 0x8060, RZ ;  /* 0x0000806054847810 */ /* 0x000fe40007fbe0ff */
[----:B------:R-:W-:Y:S02]  /*1d110*/  LOP3.LUT R80, R0, R80, RZ, 0x3c, !PT ;  /* 0x0000005000507212 */ /* 0x000fe400078e3cff */
[----:B------:R-:W-:Y:S01]  /*1d120*/  LOP3.LUT R135, R134, 0x380, RZ, 0xc0, !PT ;  /* 0x0000038086877812 */ /* 0x000fe200078ec0ff */
[----:B------:R0:W-:Y:S01]  /*1d130*/  STSM.16.M88.4 [R14], R8 ;  /* 0x000000080e007844 */ /* 0x0001e20000000200 */
[----:B------:R-:W-:-:S02]  /*1d140*/  LOP3.LUT R131, R130, 0x380, RZ, 0xc0, !PT ;  /* 0x0000038082837812 */ /* 0x000fc400078ec0ff */
[----:B------:R-:W-:Y:S01]  /*1d150*/  LOP3.LUT R138, R139, R138, RZ, 0x3c, !PT ;  /* 0x0000008a8b8a7212 */ /* 0x000fe200078e3cff */
[----:B------:R-:W-:Y:S01]  /*1d160*/  IMAD.X R139, RZ, RZ, R85, P0 ;  /* 0x000000ffff8b7224 */ /* 0x000fe200000e0655 */
[----:B------:R-:W-:Y:S02]  /*1d170*/  SHF.R.U64 R87, R87, 0x3, RZ ;  /* 0x0000000357577819 */ /* 0x000fe400000012ff */
[----:B------:R-:W-:Y:S02]  /*1d180*/  LOP3.LUT R133, R132, 0x380, RZ, 0xc0, !PT ;  /* 0x0000038084857812 */ /* 0x000fe400078ec0ff */
[----:B------:R-:W-:Y:S02]  /*1d190*/  MOV R3, R12 ;  /* 0x0000000c00037202 */ /* 0x000fe40000000f00 */
[----:B------:R-:W-:Y:S02]  /*1d1a0*/  MOV R136, R136 ;  /* 0x0000008800887202 */ /* 0x000fe40000000f00 */
[----:B------:R-:W-:-:S02]  /*1d1b0*/  F2FP.BF16.F32.PACK_AB R12, R49, R48 ;  /* 0x00000030310c723e */ /* 0x000fc400000010ff */
[----:B------:R-:W-:Y:S02]  /*1d1c0*/  F2FP.BF16.F32.PACK_AB R13, R51, R50 ;  /* 0x00000032330d723e */ /* 0x000fe400000010ff */
[----:B0-----:R-:W-:Y:S02]  /*1d1d0*/  F2FP.BF16.F32.PACK_AB R14, R53, R52 ;  /* 0x00000034350e723e */ /* 0x001fe400000010ff */
[----:B------:R-:W-:Y:S02]  /*1d1e0*/  F2FP.BF16.F32.PACK_AB R15, R55, R54 ;  /* 0x00000036370f723e */ /* 0x000fe400000010ff */
[----:B--2---:R-:W-:Y:S02]  /*1d1f0*/  MOV R4, R80 ;  /* 0x0000005000047202 */ /* 0x004fe40000000f00 */
[----:B------:R-:W-:Y:S02]  /*1d200*/  MOV R0, R82 ;  /* 0x0000005200007202 */ /* 0x000fe40000000f00 */
[----:B------:R-:W-:-:S02]  /*1d210*/  SHF.R.U64 R135, R135, 0x3, RZ ;  /* 0x0000000387877819 */ /* 0x000fc400000012ff */
[----:B------:R-:W-:Y:S02]  /*1d220*/  F2FP.BF16.F32.PACK_AB R80, R57, R56 ;  /* 0x000000383950723e */ /* 0x000fe400000010ff */
[----:B------:R-:W-:Y:S02]  /*1d230*/  F2FP.BF16.F32.PACK_AB R81, R59, R58 ;  /* 0x0000003a3b51723e */ /* 0x000fe400000010ff */
[----:B------:R-:W-:Y:S02]  /*1d240*/  F2FP.BF16.F32.PACK_AB R82, R61, R60 ;  /* 0x0000003c3d52723e */ /* 0x000fe400000010ff */
[----:B------:R-:W-:Y:S02]  /*1d250*/  F2FP.BF16.F32.PACK_AB R83, R63, R62 ;  /* 0x0000003e3f53723e */ /* 0x000fe400000010ff */
[----:B------:R-:W-:Y:S02]  /*1d260*/  SHF.R.U64 R131, R131, 0x3, RZ ;  /* 0x0000000383837819 */ /* 0x000fe400000012ff */
[----:B------:R-:W-:Y:S01]  /*1d270*/  LOP3.LUT R86, R87, R86, RZ, 0x3c, !PT ;  /* 0x0000005657567212 */ /* 0x000fe200078e3cff */
[--C-:B------:R-:W-:Y:S01]  /*1d280*/  IMAD.X R87, RZ, RZ, R85.reuse, P2 ;  /* 0x000000ffff577224 */ /* 0x100fe200010e0655 */
[----:B------:R-:W-:Y:S01]  /*1d290*/  SHF.R.U64 R133, R133, 0x3, RZ ;  /* 0x0000000385857819 */ /* 0x000fe200000012ff */
[----:B------:R0:W-:Y:S01]  /*1d2a0*/  STSM.16.M88.4 [R136], R12 ;  /* 0x0000000c88007844 */ /* 0x0001e20000000200 */
[----:B------:R-:W-:Y:S01]  /*1d2b0*/  LOP3.LUT R134, R135, R134, RZ, 0x3c, !PT ;  /* 0x0000008687867212 */ /* 0x000fe200078e3cff */
[----:B------:R-:W-:Y:S01]  /*1d2c0*/  IMAD.X R135, RZ, RZ, R85, P1 ;  /* 0x000000ffff877224 */ /* 0x000fe200008e0655 */
[----:B------:R-:W-:Y:S01]  /*1d2d0*/  MOV R138, R138 ;  /* 0x0000008a008a7202 */ /* 0x000fe20000000f00 */
[----:B------:R2:W-:Y:S01]  /*1d2e0*/  STSM.16.M88.4 [R3], R80 ;  /* 0x0000005003007844 */ /* 0x0005e20000000200 */
[----:B------:R-:W-:-:S02]  /*1d2f0*/  F2FP.BF16.F32.PACK_AB R8, R65, R64 ;  /* 0x000000404108723e */ /* 0x000fc400000010ff */
[----:B------:R-:W-:Y:S02]  /*1d300*/  F2FP.BF16.F32.PACK_AB R9, R67, R66 ;  /* 0x000000424309723e */ /* 0x000fe400000010ff */
[----:B------:R-:W-:Y:S02]  /*1d310*/  F2FP.BF16.F32.PACK_AB R10, R69, R68 ;  /* 0x00000044450a723e */ /* 0x000fe400000010ff */
[----:B------:R-:W-:Y:S02]  /*1d320*/  F2FP.BF16.F32.PACK_AB R11, R71, R70 ;  /* 0x00000046470b723e */ /* 0x000fe400000010ff */
[----:B------:R-:W-:Y:S01]  /*1d330*/  LOP3.LUT R130, R131, R130, RZ, 0x3c, !PT ;  /* 0x0000008283827212 */ /* 0x000fe200078e3cff */
[----:B------:R-:W-:Y:S01]  /*1d340*/  IMAD.X R131, RZ, RZ, R85, P6 ;  /* 0x000000ffff837224 */ /* 0x000fe200030e0655 */
[----:B------:R-:W-:Y:S02]  /*1d350*/  LOP3.LUT R132, R133, R132, RZ, 0x3c, !PT ;  /* 0x0000008485847212 */ /* 0x000fe400078e3cff */
[----:B0-----:R-:W-:-:S02]  /*1d360*/  F2FP.BF16.F32.PACK_AB R12, R73, R72 ;  /* 0x00000048490c723e */ /* 0x001fc400000010ff */
[----:B------:R-:W-:Y:S02]  /*1d370*/  F2FP.BF16.F32.PACK_AB R13, R75, R74 ;  /* 0x0000004a4b0d723e */ /* 0x000fe400000010ff */
[----:B------:R-:W-:Y:S02]  /*1d380*/  F2FP.BF16.F32.PACK_AB R14, R77, R76 ;  /* 0x0000004c4d0e723e */ /* 0x000fe400000010ff */
[----:B------:R-:W-:Y:S01]  /*1d390*/  F2FP.BF16.F32.PACK_AB R15, R79, R78 ;  /* 0x0000004e4f0f723e */ /* 0x000fe200000010ff */
[----:B------:R-:W-:Y:S01]  /*1d3a0*/  IMAD.X R133, RZ, RZ, R85, P5 ;  /* 0x000000ffff857224 */ /* 0x000fe200028e0655 */
[----:B--2---:R-:W-:Y:S02]  /*1d3b0*/  F2FP.BF16.F32.PACK_AB R80, R21, R20 ;  /* 0x000000141550723e */ /* 0x004fe400000010ff */
[----:B------:R-:W-:Y:S02]  /*1d3c0*/  F2FP.BF16.F32.PACK_AB R81, R123, R122 ;  /* 0x0000007a7b51723e */ /* 0x000fe400000010ff */
[----:B------:R-:W-:-:S02]  /*1d3d0*/  F2FP.BF16.F32.PACK_AB R82, R121, R120 ;  /* 0x000000787952723e */ /* 0x000fc400000010ff */
[----:B------:R-:W-:Y:S01]  /*1d3e0*/  F2FP.BF16.F32.PACK_AB R83, R125, R124 ;  /* 0x0000007c7d53723e */ /* 0x000fe200000010ff */
[----:B------:R0:W-:Y:S01]  /*1d3f0*/  STSM.16.M88.4 [R138], R8 ;  /* 0x000000088a007844 */ /* 0x0001e20000000200 */
[----:B------:R-:W-:Y:S02]  /*1d400*/  MOV R136, R86 ;  /* 0x0000005600887202 */ /* 0x000fe40000000f00 */
[----:B------:R-:W-:Y:S01]  /*1d410*/  F2FP.BF16.F32.PACK_AB R84, R89, R88 ;  /* 0x000000585954723e */ /* 0x000fe200000010ff */
[----:B------:R2:W-:Y:S01]  /*1d420*/  STSM.16.M88.4 [R4], R12 ;  /* 0x0000000c04007844 */ /* 0x0005e20000000200 */
[----:B------:R-:W-:Y:S02]  /*1d430*/  F2FP.BF16.F32.PACK_AB R85, R91, R90 ;  /* 0x0000005a5b55723e */ /* 0x000fe400000010ff */
[----:B------:R-:W-:Y:S02]  /*1d440*/  F2FP.BF16.F32.PACK_AB R86, R93, R92 ;  /* 0x0000005c5d56723e */ /* 0x000fe400000010ff */
[----:B------:R-:W-:Y:S01]  /*1d450*/  F2FP.BF16.F32.PACK_AB R87, R95, R94 ;  /* 0x0000005e5f57723e */ /* 0x000fe200000010ff */
[----:B------:R3:W-:Y:S01]  /*1d460*/  STSM.16.M88.4 [R0], R80 ;  /* 0x0000005000007844 */ /* 0x0007e20000000200 */
[----:B------:R-:W-:-:S02]  /*1d470*/  MOV R134, R134 ;  /* 0x0000008600867202 */ /* 0x000fc40000000f00 */
[----:B------:R-:W-:Y:S02]  /*1d480*/  MOV R130, R130 ;  /* 0x0000008200827202 */ /* 0x000fe40000000f00 */
[----:B0-----:R-:W-:Y:S02]  /*1d490*/  F2FP.BF16.F32.PACK_AB R8, R97, R96 ;  /* 0x000000606108723e */ /* 0x001fe400000010ff */
[----:B------:R-:W-:Y:S02]  /*1d4a0*/  F2FP.BF16.F32.PACK_AB R9, R99, R98 ;  /* 0x000000626309723e */ /* 0x000fe400000010ff */
[----:B------:R-:W-:Y:S02]  /*1d4b0*/  F2FP.BF16.F32.PACK_AB R10, R101, R100 ;  /* 0x00000064650a723e */ /* 0x000fe400000010ff */
[----:B------:R-:W-:Y:S02]  /*1d4c0*/  F2FP.BF16.F32.PACK_AB R11, R103, R102 ;  /* 0x00000066670b723e */ /* 0x000fe400000010ff */
[----:B--2---:R-:W-:-:S02]  /*1d4d0*/  F2FP.BF16.F32.PACK_AB R12, R105, R104 ;  /* 0x00000068690c723e */ /* 0x004fc400000010ff */
[----:B------:R-:W-:Y:S02]  /*1d4e0*/  F2FP.BF16.F32.PACK_AB R13, R107, R106 ;  /* 0x0000006a6b0d723e */ /* 0x000fe400000010ff */
[----:B------:R-:W-:Y:S02]  /*1d4f0*/  F2FP.BF16.F32.PACK_AB R14, R109, R108 ;  /* 0x0000006c6d0e723e */ /* 0x000fe400000010ff */
[----:B------:R-:W-:Y:S02]  /*1d500*/  F2FP.BF16.F32.PACK_AB R15, R111, R110 ;  /* 0x0000006e6f0f723e */ /* 0x000fe400000010ff */
[----:B------:R-:W-:Y:S02]  /*1d510*/  MOV R132, R132 ;  /* 0x0000008400847202 */ /* 0x000fe40000000f00 */
[----:B---3--:R-:W-:Y:S02]  /*1d520*/  F2FP.BF16.F32.PACK_AB R80, R113, R112 ;  /* 0x000000707150723e */ /* 0x008fe400000010ff */
[----:B------:R-:W-:-:S02]  /*1d530*/  F2FP.BF16.F32.PACK_AB R81, R115, R114 ;  /* 0x000000727351723e */ /* 0x000fc400000010ff */
[----:B------:R-:W-:Y:S02]  /*1d540*/  F2FP.BF16.F32.PACK_AB R82, R117, R116 ;  /* 0x000000747552723e */ /* 0x000fe400000010ff */
[----:B------:R-:W-:Y:S01]  /*1d550*/  F2FP.BF16.F32.PACK_AB R83, R119, R118 ;  /* 0x000000767753723e */ /* 0x000fe200000010ff */
[----:B------:R4:W-:Y:S04]  /*1d560*/  STSM.16.M88.4 [R136], R84 ;  /* 0x0000005488007844 */ /* 0x0009e80000000200 */
[----:B------:R0:W-:Y:S04]  /*1d570*/  STSM.16.M88.4 [R134], R8 ;  /* 0x0000000886007844 */ /* 0x0001e80000000200 */
[----:B------:R-:W-:Y:S04]  /*1d580*/  STSM.16.M88.4 [R130], R12 ;  /* 0x0000000c82007844 */ /* 0x000fe80000000200 */
[----:B------:R2:W-:Y:S01]  /*1d590*/  STSM.16.M88.4 [R132], R80 ;  /* 0x0000005084007844 */ /* 0x0005e20000000200 */
[----:B------:R-:W-:-:S02]  /*1d5a0*/  ISETP.NE.U32.AND P0, PT, RZ, UR6, PT ;  /* 0x00000006ff007c0c */ /* 0x000fc4000bf05070 */
[----:B----4-:R-:W-:Y:S01]  /*1d5b0*/  IADD3 R84, P1, R145, UR6, RZ ;  /* 0x0000000691547c10 */ /* 0x010fe2000ff3e0ff */
[----:B------:R-:W-:Y:S01]  /*1d5c0*/  IMAD.MOV.U32 R0, RZ, RZ, RZ ;  /* 0x000000ffff007224 */ /* 0x000fe200078e00ff */
[----:B------:R-:W-:Y:S01]  /*1d5d0*/  BAR.SYNC.DEFER_BLOCKING 0x1, 0x100 ;  /* 0x0044000000007b1d */ /* 0x000fe20000010000 */
[----:B------:R-:W-:Y:S02]  /*1d5e0*/  ISETP.NE.AND.EX P0, PT, RZ, UR7, PT, P0 ;  /* 0x00000007ff007c0c */ /* 0x000fe4000bf05300 */
[----:B------:R-:W-:Y:S01]  /*1d5f0*/  IADD3.X R85, R144, UR7, RZ, P1, !PT ;  /* 0x0000000790557c10 */ /* 0x000fe20008ffe4ff */
[----:B------:R-:W-:-:S04]  /*1d600*/  IMAD.MOV.U32 R133, RZ, RZ, 0x9b8 ;  /* 0x000009b8ff857424 */ /* 0x000fc800078e00ff */
[----:B------:R-:W3:Y:S01]  /*1d610*/  LDC R86, c[0x0][0xbe8] ;  /* 0x0002fa00ff567b82 */ /* 0x000ee20000000800 */
[----:B0-----:R-:W4:Y:S07]  /*1d620*/  LDL R134, [R1+0x54] ;  /* 0x0000540001867983 */ /* 0x001f2e0000100800 */
[----:B--2---:R-:W0:Y:S01]  /*1d630*/  LDC.64 R80, c[0x0][0xba8] ;  /* 0x0002ea00ff507b82 */ /* 0x004e220000000a00 */
[----:B------:R-:W2:Y:S01]  /*1d640*/  @P0 LDG.E R0, desc[UR60][R84.64] ;  /* 0x0000003c54000981 */ /* 0x000ea2000c1e1900 */
        /* <DEDUP_REMOVED lines=12> */
[----:B------:R-:W0:Y:S08]  /*1d710*/  LDC.64 R10, c[0x0][R133+0x220] ;  /* 0x00008800850a7b82 */ /* 0x000e300000000a00 */
[----:B------:R-:W0:Y:S01]  /*1d720*/  LDC.64 R12, c[0x0][R133+0x218] ;  /* 0x00008600850c7b82 */ /* 0x000e220000000a00 */
[----:B---3--:R-:W-:-:S07]  /*1d730*/  ISETP.NE.AND P4, PT, R86, 0x1, PT ;  /* 0x000000015600780c */ /* 0x008fce0003f85270 */
[----:B------:R-:W3:Y:S01]  /*1d740*/  LDC.64 R14, c[0x0][R133+0x228] ;  /* 0x00008a00850e7b82 */ /* 0x000ee20000000a00 */
[----:B------:R-:W-:-:S07]  /*1d750*/  ISETP.NE.U32.AND P2, PT, RZ, UR6, PT ;  /* 0x00000006ff007c0c */ /* 0x000fce000bf45070 */
[----:B-1----:R-:W1:Y:S01]  /*1d760*/  LDC.64 R8, c[0x0][R133+0x210] ;  /* 0x0000840085087b82 */ /* 0x002e620000000a00 */
[----:B------:R-:W-:-:S07]  /*1d770*/  ISETP.NE.AND.EX P2, PT, RZ, UR7, PT, P2 ;  /* 0x00000007ff007c0c */ /* 0x000fce000bf45320 */
[----:B------:R-:W1:Y:S01]  /*1d780*/  @P4 LDC R4, c[0x0][0xbec] ;  /* 0x0002fb00ff044b82 */ /* 0x000e620000000800 */
[----:B------:R-:W-:-:S07]  /*1d790*/  SEL R3, R142, RZ, !P2 ;  /* 0x000000ff8e037207 */ /* 0x000fce0005000000 */
[----:B------:R-:W1:Y:S01]  /*1d7a0*/  @P4 LDC R87, c[0x0][0xbf0] ;  /* 0x0002fc00ff574b82 */ /* 0x000e620000000800 */
[----:B------:R-:W-:Y:S01]  /*1d7b0*/  SEL R131, R141, RZ, !P2 ;  /* 0x000000ff8d837207 */ /* 0x000fe20005000000 */
[----:B0-----:R-:W-:-:S06]  /*1d7c0*/  IMAD R130, R11, R3, RZ ;  /* 0x000000030b827224 */ /* 0x001fcc00078e02ff */
[----:B------:R-:W0:Y:S01]  /*1d7d0*/  @!P3 LDC R80, c[0x0][0xb50] ;  /* 0x0002d400ff50bb82 */ /* 0x000e220000000800 */
[C---:B------:R-:W-:Y:S02]  /*1d7e0*/  IMAD R130, R10.reuse, R131, R130 ;  /* 0x000000830a827224 */ /* 0x040fe400078e0282 */
[----:B------:R-:W-:-:S05]  /*1d7f0*/  IMAD.WIDE.U32 R10, R10, R3, RZ ;  /* 0x000000030a0a7225 */ /* 0x000fca00078e00ff */
[----:B------:R-:W0:Y:S01]  /*1d800*/  @!P3 LDC R81, c[0x0][0xb54] ;  /* 0x0002d500ff51bb82 */ /* 0x000e220000000800 */
[-C--:B------:R-:W-:Y:S02]  /*1d810*/  IMAD R131, R13, R197.reuse, RZ ;  /* 0x000000c50d837224 */ /* 0x080fe400078e02ff */
[----:B------:R-:W-:-:S04]  /*1d820*/  IMAD.WIDE.U32 R12, R12, R197, RZ ;  /* 0x000000c50c0c7225 */ /* 0x000fc800078e00ff */
[----:B------:R-:W-:Y:S02]  /*1d830*/  IMAD.IADD R82, R140, 0x1, R226 ;  /* 0x000000018c527824 */ /* 0x000fe400078e02e2 */
[----:B------:R-:W-:Y:S02]  /*1d840*/  IMAD.IADD R130, R11, 0x1, R130 ;  /* 0x000000010b827824 */ /* 0x000fe400078e0282 */
[----:B------:R-:W-:Y:S01]  /*1d850*/  IMAD.IADD R131, R13, 0x1, R131 ;  /* 0x000000010d837824 */ /* 0x000fe200078e0283 */
[----:B----4-:R-:W-:-:S05]  /*1d860*/  SEL R132, R134, RZ, P3 ;  /* 0x000000ff86847207 */ /* 0x010fca0001800000 */
[-C--:B---3--:R-:W-:Y:S02]  /*1d870*/  IMAD R13, R15, R132.reuse, RZ ;  /* 0x000000840f0d7224 */ /* 0x088fe400078e02ff */
[----:B------:R-:W-:Y:S01]  /*1d880*/  IMAD.WIDE.U32 R14, R14, R132, RZ ;  /* 0x000000840e0e7225 */ /* 0x000fe200078e00ff */
[----:B--2---:R-:W-:-:S03]  /*1d890*/  IADD3 R11, P2, P5, R10, R12, R0 ;  /* 0x0000000c0a0b7210 */ /* 0x004fc60007d5e000 */
[----:B-1----:R-:W-:-:S04]  /*1d8a0*/  @P4 IMAD.HI.U32 R12, R82, R4, RZ ;  /* 0x00000004520c4227 */ /* 0x002fc800078e00ff */
[----:B------:R-:W-:Y:S01]  /*1d8b0*/  IMAD.MOV.U32 R10, RZ, RZ, R82 ;  /* 0x000000ffff0a7224 */ /* 0x000fe200078e0052 */
[----:B------:R-:W-:Y:S02]  /*1d8c0*/  @P4 SHF.R.U32.HI R10, RZ, R87, R12 ;  /* 0x00000057ff0a4219 */ /* 0x000fe4000001160c */
[----:B------:R-:W-:-:S03]  /*1d8d0*/  SHF.R.S32.HI R4, RZ, 0x1f, R0 ;  /* 0x0000001fff047819 */ /* 0x000fc60000011400 */
[----:B------:R-:W-:Y:S01]  /*1d8e0*/  IMAD.MOV R87, RZ, RZ, -R10 ;  /* 0x000000ffff577224 */ /* 0x000fe200078e0a0a */
[----:B------:R-:W-:Y:S01]  /*1d8f0*/  IADD3.X R130, R130, R131, R4, P2, P5 ;  /* 0x0000008382827210 */ /* 0x000fe200017ea404 */
[----:B------:R-:W-:Y:S01]  /*1d900*/  IMAD.IADD R12, R15, 0x1, R13 ;  /* 0x000000010f0c7824 */ /* 0x000fe200078e020d */
[----:B------:R-:W-:Y:S01]  /*1d910*/  IADD3 R14, P2, P5, R10, R11, R14 ;  /* 0x0000000b0a0e7210 */ /* 0x000fe20007d5e00e */
[----:B------:R-:W-:Y:S01]  /*1d920*/  IMAD R11, R86, R87, R82 ;  /* 0x00000057560b7224 */ /* 0x000fe200078e0252 */
[----:B------:R-:W-:-:S04]  /*1d930*/  SHF.R.S32.HI R13, RZ, 0x1f, R10 ;  /* 0x0000001fff0d7819 */ /* 0x000fc8000001140a */
[----:B------:R-:W-:Y:S01]  /*1d940*/  IADD3.X R15, R13, R130, R12, P2, P5 ;  /* 0x000000820d0f7210 */ /* 0x000fe200017ea40c */
[-C--:B------:R-:W-:Y:S01]  /*1d950*/  IMAD R9, R9, R11.reuse, RZ ;  /* 0x0000000b09097224 */ /* 0x080fe200078e02ff */
[----:B------:R-:W-:Y:S01]  /*1d960*/  SHF.R.S32.HI R13, RZ, 0x1f, R11 ;  /* 0x0000001fff0d7819 */ /* 0x000fe2000001140b */
[----:B------:R-:W-:-:S04]  /*1d970*/  IMAD.WIDE.U32 R14, R8, R11, R14 ;  /* 0x0000000b080e7225 */ /* 0x000fc800078e000e */
[----:B------:R-:W-:Y:S01]  /*1d980*/  IMAD R9, R8, R13, R9 ;  /* 0x0000000d08097224 */ /* 0x000fe200078e0209 */
[----:B0-----:R-:W-:-:S03]  /*1d990*/  LEA R13, P2, R14, R80, 0x2 ;  /* 0x000000500e0d7211 */ /* 0x001fc600078410ff */
[----:B------:R-:W-:-:S05]  /*1d9a0*/  IMAD.IADD R8, R15, 0x1, R9 ;  /* 0x000000010f087824 */ /* 0x000fca00078e0209 */
[----:B------:R-:W-:Y:S01]  /*1d9b0*/  LEA.HI.X R14, R14, R81, R8, 0x2, P2 ;  /* 0x000000510e0e7211 */ /* 0x000fe200010f1408 */
[----:B------:R-:W-:Y:S06]  /*1d9c0*/  @P1 BRA `(.L_x_6137) ;  /* 0x0000000000101947 */ /* 0x000fec0003800000 */
[----:B------:R-:W-:Y:S05]  /*1d9d0*/  @!P0 BRA `(.L_x_6137) ;  /* 0x00000000000c8947 */ /* 0x000fea0003800000 */
[----:B------:R-:W2:Y:S04]  /*1d9e0*/  LDG.E R8, desc[UR60][R84.64] ;  /* 0x0000003c54087981 */ /* 0x000ea8000c1e1900 */
[----:B-----5:R-:W2:Y:S02]  /*1d9f0*/  LDG.E R83, desc[UR60][R84.64+0x4] ;  /* 0x0000043c54537981 */ /* 0x020ea4000c1e1900 */
[----:B--2---:R-:W-:-:S07]  /*1da00*/  IMAD.IADD R83, R83, 0x1, -R8 ;  /* 0x0000000153537824 */ /* 0x004fce00078e0a08 */
.L_x_6137:
[----:B------:R-:W2:Y:S04]  /*1da10*/  LDL R12, [R1+0x64] ;  /* 0x00006400010c7983 */ /* 0x000ea80000100800 */
[----:B------:R-:W3:Y:S01]  /*1da20*/  LDL R15, [R1+0x60] ;  /* 0x00006000010f7983 */ /* 0x000ee20000100800 */
[----:B-----5:R-:W-:-:S03]  /*1da30*/  IMAD R80, R83, R86, RZ ;  /* 0x0000005653507224 */ /* 0x020fc600078e02ff */
[----:B------:R-:W-:Y:S04]  /*1da40*/  SHFL.IDX PT, R8, R13, RZ, 0x1c1f ;  /* 0x001c1fff0d087589 */ /* 0x000fe800000e0000 */
[----:B------:R-:W0:Y:S04]  /*1da50*/  SHFL.IDX PT, R9, R14, RZ, 0x1c1f ;  /* 0x001c1fff0e097589 */ /* 0x000e2800000e0000 */
[----:B------:R-:W-:Y:S04]  /*1da60*/  SHFL.IDX PT, R10, R13, 0x1, 0x1c1f ;  /* 0x003c1f000d0a7f89 */ /* 0x000fe800000e0000 */
[----:B------:R-:W1:Y:S01]  /*1da70*/  SHFL.IDX PT, R11, R14, 0x1, 0x1c1f ;  /* 0x003c1f000e0b7f89 */ /* 0x000e6200000e0000 */
[----:B--2---:R-:W-:Y:S01]  /*1da80*/  IMAD.IADD R12, R12, 0x1, R226 ;  /* 0x000000010c0c7824 */ /* 0x004fe200078e02e2 */
[----:B---3--:R-:W-:-:S03]  /*1da90*/  LOP3.LUT P0, RZ, R15, 0x3, RZ, 0xc0, !PT ;  /* 0x000000030fff7812 */ /* 0x008fc6000780c0ff */
[C---:B------:R-:W-:Y:S01]  /*1daa0*/  VIADD R81, R12.reuse, 0x8 ;  /* 0x000000080c517836 */ /* 0x040fe20000000000 */
[----:B------:R-:W-:-:S04]  /*1dab0*/  ISETP.GE.OR P1, PT, R12, R80, P0 ;  /* 0x000000500c00720c */ /* 0x000fc80000726670 */
[----:B------:R-:W-:-:S09]  /*1dac0*/  ISETP.GE.OR P0, PT, R81, R80, P0 ;  /* 0x000000505100720c */ /* 0x000fd20000706670 */
[----:B0-----:R0:W-:Y:S04]  /*1dad0*/  @!P1 ST.E desc[UR60][R8.64], R128 ;  /* 0x0000008008009985 */ /* 0x0011e8000c10193c */
[----:B-1----:R0:W-:Y:S01]  /*1dae0*/  @!P0 ST.E desc[UR60][R10.64], R129 ;  /* 0x000000810a008985 */ /* 0x0021e2000c10193c */
[----:B------:R-:W-:Y:S05]  /*1daf0*/  @P3 BRA `(.L_x_6138) ;  /* 0x0000000c00503947 */ /* 0x000fea0003800000 */
[----:B0-----:R-:W0:Y:S01]  /*1db00*/  S2R R8, SR_TID.X ;  /* 0x0000000000087919 */ /* 0x001e220000002100 */
[----:B------:R-:W1:Y:S01]  /*1db10*/  @P4 LDC R69, c[0x0][0xbec] ;  /* 0x0002fb00ff454b82 */ /* 0x000e620000000800 */
[----:B------:R-:W-:Y:S02]  /*1db20*/  ULDC.64 UR4, c[0x0][0xaa0] ;  /* 0x0002a80000047ab9 */ /* 0x000fe40000000a00 */
[----:B------:R-:W-:-:S05]  /*1db30*/  IMAD R21, R4, UR4, RZ ;  /* 0x0000000404157c24 */ /* 0x000fca000f8e02ff */
[----:B------:R-:W2:Y:S01]  /*1db40*/  @P4 LDC R71, c[0x0][0xbf0] ;  /* 0x0002fc00ff474b82 */ /* 0x000ea20000000800 */
[----:B0-----:R-:W-:-:S05]  /*1db50*/  VIADD R8, R8, 0xffffff80 ;  /* 0xffffff8008087836 */ /* 0x001fca0000000000 */
[----:B------:R-:W-:-:S04]  /*1db60*/  SHF.R.S32.HI R9, RZ, 0x1f, R8 ;  /* 0x0000001fff097819 */ /* 0x000fc80000011408 */
[----:B------:R-:W-:-:S04]  /*1db70*/  LEA.HI R9, R9, R8, RZ, 0x3 ;  /* 0x0000000809097211 */ /* 0x000fc800078f18ff */
[----:B------:R-:W-:Y:S02]  /*1db80*/  LOP3.LUT R11, R9, 0xfffffff8, RZ, 0xc0, !PT ;  /* 0xfffffff8090b7812 */ /* 0x000fe400078ec0ff */
[----:B------:R-:W-:-:S03]  /*1db90*/  SHF.R.S32.HI R65, RZ, 0x3, R9 ;  /* 0x00000003ff417819 */ /* 0x000fc60000011409 */
[----:B------:R-:W-:-:S04]  /*1dba0*/  IMAD.IADD R64, R8, 0x1, -R11 ;  /* 0x0000000108407824 */ /* 0x000fc800078e0a0b */
[----:B------:R-:W-:-:S04]  /*1dbb0*/  IMAD.SHL.U32 R68, R64, 0x8, RZ ;  /* 0x0000000840447824 */ /* 0x000fc800078e00ff */
[----:B------:R-:W-:Y:S02]  /*1dbc0*/  IMAD R9, R65, 0x40, R68 ;  /* 0x0000004041097824 */ /* 0x000fe400078e0244 */
[----:B------:R-:W-:Y:S02]  /*1dbd0*/  IMAD R67, R0, UR5, R21 ;  /* 0x0000000500437c24 */ /* 0x000fe4000f8e0215 */
[----:B------:R-:W-:-:S04]  /*1dbe0*/  IMAD.WIDE R126, R9, 0x2, R126 ;  /* 0x00000002097e7825 */ /* 0x000fc800078e027e */
[----:B------:R-:W-:Y:S01]  /*1dbf0*/  IMAD.WIDE.U32 R20, R0, UR4, RZ ;  /* 0x0000000400147c25 */ /* 0x000fe2000f8e00ff */
[C---:B------:R-:W-:Y:S01]  /*1dc00*/  IADD3 R13, P3, R126.reuse, 0x1000, RZ ;  /* 0x000010007e0d7810 */ /* 0x040fe20007f7e0ff */
[----:B------:R-:W-:Y:S01]  /*1dc10*/  ULDC.64 UR4, c[0x0][0xae8] ;  /* 0x0002ba0000047ab9 */ /* 0x000fe20000000a00 */
[C---:B------:R-:W-:Y:S01]  /*1dc20*/  IADD3 R25, P2, R126.reuse, 0x2000, RZ ;  /* 0x000020007e197810 */ /* 0x040fe20007f5e0ff */
[----:B------:R-:W-:Y:S01]  /*1dc30*/  IMAD.IADD R21, R21, 0x1, R67 ;  /* 0x0000000115157824 */ /* 0x000fe200078e0243 */
[----:B------:R-:W-:Y:S01]  /*1dc40*/  IADD3 R29, P6, R126, 0x3000, RZ ;  /* 0x000030007e1d7810 */ /* 0x000fe20007fde0ff */
[----:B------:R-:W-:Y:S01]  /*1dc50*/  IMAD R67, R64, 0x20, R65 ;  /* 0x0000002040437824 */ /* 0x000fe200078e0241 */
[C---:B------:R-:W-:Y:S02]  /*1dc60*/  IADD3 R33, P5, R126.reuse, 0x4000, RZ ;  /* 0x000040007e217810 */ /* 0x040fe40007fbe0ff */
[----:B------:R-:W-:Y:S01]  /*1dc70*/  IADD3 R37, P1, R126, 0x5000, RZ ;  /* 0x000050007e257810 */ /* 0x000fe20007f3e0ff */
[----:B------:R-:W-:Y:S01]  /*1dc80*/  IMAD.IADD R64, R226, 0x1, R67 ;  /* 0x00000001e2407824 */ /* 0x000fe200078e0243 */
[----:B------:R-:W-:-:S02]  /*1dc90*/  LOP3.LUT R12, R13, 0x380, RZ, 0xc0, !PT ;  /* 0x000003800d0c7812 */ /* 0x000fc400078ec0ff */
[----:B------:R-:W-:Y:S02]  /*1dca0*/  LOP3.LUT R24, R25, 0x380, RZ, 0xc0, !PT ;  /* 0x0000038019187812 */ /* 0x000fe400078ec0ff */
[----:B------:R-:W-:Y:S02]  /*1dcb0*/  LOP3.LUT R28, R29, 0x380, RZ, 0xc0, !PT ;  /* 0x000003801d1c7812 */ /* 0x000fe400078ec0ff */
[----:B------:R-:W-:Y:S01]  /*1dcc0*/  LOP3.LUT R32, R33, 0x380, RZ, 0xc0, !PT ;  /* 0x0000038021207812 */ /* 0x000fe200078ec0ff */
[----:B------:R-:W-:Y:S01]  /*1dcd0*/  IMAD.WIDE.U32 R20, R197, UR4, R20 ;  /* 0x00000004c5147c25 */ /* 0x000fe2000f8e0014 */
[----:B------:R-:W-:Y:S02]  /*1dce0*/  LOP3.LUT R36, R37, 0x380, RZ, 0xc0, !PT ;  /* 0x0000038025247812 */ /* 0x000fe400078ec0ff */
[----:B------:R-:W-:Y:S01]  /*1dcf0*/  SHF.R.U64 R12, R12, 0x3, RZ ;  /* 0x000000030c0c7819 */ /* 0x000fe200000012ff */
[----:B-1----:R-:W-:Y:S01]  /*1dd00*/  @P4 IMAD.HI.U32 R0, R64, R69, RZ ;  /* 0x0000004540004227 */ /* 0x002fe200078e00ff */
[----:B------:R-:W-:-:S02]  /*1dd10*/  SHF.R.U64 R24, R24, 0x3, RZ ;  /* 0x0000000318187819 */ /* 0x000fc400000012ff */
[----:B------:R-:W-:Y:S02]  /*1dd20*/  SHF.R.U64 R28, R28, 0x3, RZ ;  /* 0x000000031c1c7819 */ /* 0x000fe400000012ff */
[----:B------:R-:W-:Y:S02]  /*1dd30*/  SHF.R.U64 R32, R32, 0x3, RZ ;  /* 0x0000000320207819 */ /* 0x000fe400000012ff */
[----:B------:R-:W-:Y:S01]  /*1dd40*/  SHF.R.S32.HI R4, RZ, 0x1f, R3 ;  /* 0x0000001fff047819 */ /* 0x000fe20000011403 */
[----:B------:R-:W-:Y:S01]  /*1dd50*/  IMAD R21, R197, UR5, R21 ;  /* 0x00000005c5157c24 */ /* 0x000fe2000f8e0215 */
[----:B------:R-:W-:Y:S01]  /*1dd60*/  SHF.R.U64 R36, R36, 0x3, RZ ;  /* 0x0000000324247819 */ /* 0x000fe200000012ff */
[----:B------:R-:W-:Y:S01]  /*1dd70*/  ULDC.64 UR4, c[0x0][0xaf0] ;  /* 0x0002bc0000047ab9 */ /* 0x000fe20000000a00 */
[----:B------:R-:W-:Y:S01]  /*1dd80*/  LOP3.LUT R12, R12, R13, RZ, 0x3c, !PT ;  /* 0x0000000d0c0c7212 */ /* 0x000fe200078e3cff */
[----:B------:R-:W-:Y:S01]  /*1dd90*/  IMAD.MOV.U32 R67, RZ, RZ, R64 ;  /* 0x000000ffff437224 */ /* 0x000fe200078e0040 */
        /* <DEDUP_REMOVED lines=8> */
[----:B--2---:R-:W-:Y:S01]  /*1de20*/  @P4 SHF.R.U32.HI R67, RZ, R71, R0 ;  /* 0x00000047ff434219 */ /* 0x004fe20000011600 */
[----:B------:R-:W-:Y:S01]  /*1de30*/  IMAD R4, R4, UR4, RZ ;  /* 0x0000000404047c24 */ /* 0x000fe2000f8e02ff */
[C---:B------:R-:W-:Y:S01]  /*1de40*/  IADD3 R41, P0, R126.reuse, 0x6000, RZ ;  /* 0x000060007e297810 */ /* 0x040fe20007f1e0ff */
[----:B------:R-:W-:Y:S01]  /*1de50*/  IMAD.X R37, RZ, RZ, R127, P1 ;  /* 0x000000ffff257224 */ /* 0x000fe200008e067f */
[C---:B------:R-:W-:Y:S01]  /*1de60*/  IADD3 R45, P3, R126.reuse, 0x7000, RZ ;  /* 0x000070007e2d7810 */ /* 0x040fe20007f7e0ff */
[----:B------:R-:W-:Y:S01]  /*1de70*/  IMAD.WIDE.U32 R20, R3, UR4, R20 ;  /* 0x0000000403147c25 */ /* 0x000fe2000f8e0014 */
[C---:B------:R-:W-:Y:S01]  /*1de80*/  IADD3 R49, P2, R126.reuse, 0x8000, RZ ;  /* 0x000080007e317810 */ /* 0x040fe20007f5e0ff */
[----:B------:R-:W5:Y:S01]  /*1de90*/  LD.E.128 R12, desc[UR60][R12.64] ;  /* 0x0000003c0c0c7980 */ /* 0x000f62000c101d00 */
[----:B------:R-:W-:-:S02]  /*1dea0*/  IADD3 R53, P6, R126, 0x9000, RZ ;  /* 0x000090007e357810 */ /* 0x000fc40007fde0ff */
[C---:B------:R-:W-:Y:S01]  /*1deb0*/  IADD3 R57, P5, R126.reuse, 0xa000, RZ ;  /* 0x0000a0007e397810 */ /* 0x040fe20007fbe0ff */
[----:B------:R-:W-:Y:S01]  /*1dec0*/  IMAD R69, R3, UR5, R4 ;  /* 0x0000000503457c24 */ /* 0x000fe2000f8e0204 */
[----:B------:R-:W-:Y:S01]  /*1ded0*/  IADD3 R9, P1, R126, 0xb000, RZ ;  /* 0x0000b0007e097810 */ /* 0x000fe20007f3e0ff */
[--C-:B------:R-:W-:Y:S01]  /*1dee0*/  IMAD.MOV R3, RZ, RZ, -R67.reuse ;  /* 0x000000ffff037224 */ /* 0x100fe200078e0a43 */
[----:B------:R-:W-:Y:S01]  /*1def0*/  SHF.R.S32.HI R0, RZ, 0x1f, R67 ;  /* 0x0000001fff007819 */ /* 0x000fe20000011443 */
[----:B------:R-:W-:Y:S01]  /*1df00*/  ULDC.64 UR4, c[0x0][0xae0] ;  /* 0x0002b80000047ab9 */ /* 0x000fe20000000a00 */
[----:B------:R-:W-:Y:S01]  /*1df10*/  LOP3.LUT R40, R41, 0x380, RZ, 0xc0, !PT ;  /* 0x0000038029287812 */ /* 0x000fe200078ec0ff */
[----:B------:R-:W5:Y:S01]  /*1df20*/  LD.E.128 R24, desc[UR60][R24.64] ;  /* 0x0000003c18187980 */ /* 0x000f62000c101d00 */
[----:B------:R-:W-:Y:S02]  /*1df30*/  LOP3.LUT R44, R45, 0x380, RZ, 0xc0, !PT ;  /* 0x000003802d2c7812 */ /* 0x000fe400078ec0ff */
[----:B------:R-:W-:Y:S01]  /*1df40*/  LOP3.LUT R48, R49, 0x380, RZ, 0xc0, !PT ;  /* 0x0000038031307812 */ /* 0x000fe200078ec0ff */
[----:B------:R-:W5:Y:S01]  /*1df50*/  LD.E.128 R28, desc[UR60][R28.64] ;  /* 0x0000003c1c1c7980 */ /* 0x000f62000c101d00 */
[----:B------:R-:W-:-:S02]  /*1df60*/  LOP3.LUT R52, R53, 0x380, RZ, 0xc0, !PT ;  /* 0x0000038035347812 */ /* 0x000fc400078ec0ff */
[----:B------:R-:W-:Y:S01]  /*1df70*/  LOP3.LUT R56, R57, 0x380, RZ, 0xc0, !PT ;  /* 0x0000038039387812 */ /* 0x000fe200078ec0ff */
[----:B------:R-:W-:Y:S01]  /*1df80*/  IMAD.IADD R21, R21, 0x1, R69 ;  /* 0x0000000115157824 */ /* 0x000fe200078e0245 */
[----:B------:R-:W-:Y:S02]  /*1df90*/  LOP3.LUT R8, R9, 0x380, RZ, 0xc0, !PT ;  /* 0x0000038009087812 */ /* 0x000fe400078ec0ff */
[----:B------:R-:W-:Y:S01]  /*1dfa0*/  LOP3.LUT R11, R126, 0x380, RZ, 0xc0, !PT ;  /* 0x000003807e0b7812 */ /* 0x000fe200078ec0ff */
[----:B------:R-:W-:Y:S01]  /*1dfb0*/  IMAD R0, R0, UR4, RZ ;  /* 0x0000000400007c24 */ /* 0x000fe2000f8e02ff */
[----:B------:R-:W-:Y:S01]  /*1dfc0*/  SHF.R.U64 R40, R40, 0x3, RZ ;  /* 0x0000000328287819 */ /* 0x000fe200000012ff */
[----:B------:R-:W-:Y:S01]  /*1dfd0*/  IMAD R3, R86, R3, R64 ;  /* 0x0000000356037224 */ /* 0x000fe200078e0240 */
[----:B------:R-:W-:Y:S01]  /*1dfe0*/  SHF.R.U64 R44, R44, 0x3, RZ ;  /* 0x000000032c2c7819 */ /* 0x000fe200000012ff */
[----:B------:R-:W-:Y:S01]  /*1dff0*/  IMAD.X R61, RZ, RZ, R127, P1 ;  /* 0x000000ffff3d7224 */ /* 0x000fe200008e067f */
[----:B------:R-:W-:Y:S01]  /*1e000*/  SHF.R.U64 R48, R48, 0x3, RZ ;  /* 0x0000000330307819 */ /* 0x000fe200000012ff */
[----:B------:R-:W5:Y:S01]  /*1e010*/  LD.E.128 R32, desc[UR60][R32.64] ;  /* 0x0000003c20207980 */ /* 0x000f62000c101d00 */
[----:B------:R-:W-:-:S02]  /*1e020*/  SHF.R.U64 R52, R52, 0x3, RZ ;  /* 0x0000000334347819 */ /* 0x000fc400000012ff */
[----:B------:R-:W-:Y:S01]  /*1e030*/  SHF.R.U64 R56, R56, 0x3, RZ ;  /* 0x0000000338387819 */ /* 0x000fe200000012ff */
[----:B------:R-:W5:Y:S01]  /*1e040*/  LD.E.128 R36, desc[UR60][R36.64] ;  /* 0x0000003c24247980 */ /* 0x000f62000c101d00 */
[----:B------:R-:W-:Y:S01]  /*1e050*/  SHF.R.U64 R8, R8, 0x3, RZ ;  /* 0x0000000308087819 */ /* 0x000fe200000012ff */
[----:B------:R-:W-:Y:S01]  /*1e060*/  IMAD.WIDE.U32 R20, R67, UR4, R20 ;  /* 0x0000000443147c25 */ /* 0x000fe2000f8e0014 */
[----:B------:R-:W-:Y:S02]  /*1e070*/  SHF.R.U64 R11, R11, 0x3, RZ ;  /* 0x000000030b0b7819 */ /* 0x000fe400000012ff */
[----:B------:R-:W-:Y:S01]  /*1e080*/  LOP3.LUT R40, R40, R41, RZ, 0x3c, !PT ;  /* 0x0000002928287212 */ /* 0x000fe200078e3cff */
[----:B------:R-:W-:Y:S01]  /*1e090*/  IMAD R67, R67, UR5, R0 ;  /* 0x0000000543437c24 */ /* 0x000fe2000f8e0200 */
        /* <DEDUP_REMOVED lines=11> */
[----:B------:R-:W-:Y:S01]  /*1e150*/  ULDC.64 UR4, c[0x0][0xad8] ;  /* 0x0002b60000047ab9 */ /* 0x000fe20000000a00 */
[----:B------:R-:W-:Y:S01]  /*1e160*/  LOP3.LUT R126, R11, R126, RZ, 0x3c, !PT ;  /* 0x0000007e0b7e7212 */ /* 0x000fe200078e3cff */
[----:B------:R-:W-:Y:S01]  /*1e170*/  IMAD.IADD R21, R21, 0x1, R67 ;  /* 0x0000000115157824 */ /* 0x000fe200078e0243 */
[----:B------:R-:W5:Y:S01]  /*1e180*/  LD.E.128 R40, desc[UR60][R40.64] ;  /* 0x0000003c28287980 */ /* 0x000f62000c101d00 */
[----:B------:R-:W-:-:S03]  /*1e190*/  IMAD R0, R0, UR4, RZ ;  /* 0x0000000400007c24 */ /* 0x000fc6000f8e02ff */
[----:B------:R0:W5:Y:S01]  /*1e1a0*/  LD.E.128 R8, desc[UR60][R126.64] ;  /* 0x0000003c7e087980 */ /* 0x000162000c101d00 */
[----:B------:R-:W-:-:S03]  /*1e1b0*/  IMAD R67, R3, UR5, R0 ;  /* 0x0000000503437c24 */ /* 0x000fc6000f8e0200 */
[----:B------:R-:W5:Y:S01]  /*1e1c0*/  LD.E.128 R44, desc[UR60][R44.64] ;  /* 0x0000003c2c2c7980 */ /* 0x000f62000c101d00 */
[----:B------:R-:W-:Y:S01]  /*1e1d0*/  IMAD.WIDE.U32 R20, R3, UR4, R20 ;  /* 0x0000000403147c25 */ /* 0x000fe2000f8e0014 */
[----:B------:R-:W-:Y:S02]  /*1e1e0*/  ULDC.64 UR4, c[0x0][0xa80] ;  /* 0x0002a00000047ab9 */ /* 0x000fe40000000a00 */
        /* <DEDUP_REMOVED lines=9> */
[----:B-1----:R-:W1:Y:S01]  /*1e280*/  FENCE.VIEW.ASYNC.S ;  /* 0x00000000000073c6 */ /* 0x002e620000000000 */
[----:B------:R-:W-:Y:S01]  /*1e290*/  IMAD.IADD R21, R21, 0x1, R67 ;  /* 0x0000000115157824 */ /* 0x000fe200078e0243 */
[----:B------:R-:W-:Y:S01]  /*1e2a0*/  LEA R4, P2, R20, UR4, 0x1 ;  /* 0x0000000414047c11 */ /* 0x000fe2000f8408ff */
[----:B------:R-:W-:-:S03]  /*1e2b0*/  IMAD.IADD R71, R65, 0x1, R226 ;  /* 0x0000000141477824 */ /* 0x000fc600078e02e2 */
[----:B------:R-:W-:Y:S02]  /*1e2c0*/  LEA.HI.X R69, R20, UR5, R21, 0x1, P2 ;  /* 0x0000000514457c11 */ /* 0x000fe400090f0c15 */
[C---:B------:R-:W-:Y:S01]  /*1e2d0*/  ISETP.GE.AND P2, PT, R71.reuse, R80, PT ;  /* 0x000000504700720c */ /* 0x040fe20003f46270 */
[----:B------:R-:W-:Y:S02]  /*1e2e0*/  VIADD R0, R2, 0x30820 ;  /* 0x0003082002007836 */ /* 0x000fe40000000000 */
[----:B------:R-:W-:-:S03]  /*1e2f0*/  VIADD R3, R71, 0x20 ;  /* 0x0000002047037836 */ /* 0x000fc60000000000 */
[----:B------:R-:W-:Y:S01]  /*1e300*/  PRMT R0, RZ, 0x654, R0 ;  /* 0x00000654ff007816 */ /* 0x000fe20000000000 */
[----:B------:R-:W-:Y:S01]  /*1e310*/  VIADD R65, R71, 0x40 ;  /* 0x0000004047417836 */ /* 0x000fe20000000000 */
[-C--:B------:R-:W-:Y:S01]  /*1e320*/  ISETP.GE.AND P1, PT, R3, R80.reuse, PT ;  /* 0x000000500300720c */ /* 0x080fe20003f26270 */
[C---:B------:R-:W-:Y:S02]  /*1e330*/  VIADD R70, R68.reuse, 0x80 ;  /* 0x0000008044467836 */ /* 0x040fe40000000000 */
[----:B------:R-:W-:Y:S01]  /*1e340*/  VIADD R74, R68, 0x40 ;  /* 0x00000040444a7836 */ /* 0x000fe20000000000 */
[----:B-1----:R0:W1:Y:S01]  /*1e350*/  SHFL.IDX PT, R67, R4, RZ, 0x181f ;  /* 0x00181fff04437589 */ /* 0x00206200000e0000 */
[----:B------:R-:W-:Y:S01]  /*1e360*/  BSSY B1, `(.L_x_6139) ;  /* 0x0000015000017945 */ /* 0x000fe20003800000 */
[----:B------:R2:W-:Y:S02]  /*1e370*/  SYNCS.ARRIVE.TRANS64.RED.A1T0 RZ, [R0+URZ], RZ ;  /* 0x000000ff00ff79a7 */ /* 0x0005e4000810043f */
[----:B------:R0:W3:Y:S01]  /*1e380*/  SHFL.IDX PT, R3, R69, RZ, 0x181f ;  /* 0x00181fff45037589 */ /* 0x0000e200000e0000 */
[----:B------:R-:W-:-:S02]  /*1e390*/  ISETP.GE.AND P0, PT, R65, R80, PT ;  /* 0x000000504100720c */ /* 0x000fc40003f06270 */
[----:B------:R-:W-:Y:S02]  /*1e3a0*/  SHF.R.S32.HI R72, RZ, 0x1f, R68 ;  /* 0x0000001fff487819 */ /* 0x000fe40000011444 */
[----:B------:R-:W-:Y:S02]  /*1e3b0*/  SHF.R.S32.HI R73, RZ, 0x1f, R74 ;  /* 0x0000001fff497819 */ /* 0x000fe4000001144a */
[----:B--2---:R-:W-:Y:S01]  /*1e3c0*/  SHF.R.S32.HI R0, RZ, 0x1f, R70 ;  /* 0x0000001fff007819 */ /* 0x004fe20000011446 */
[----:B0-----:R-:W-:Y:S06]  /*1e3d0*/  @P2 BRA `(.L_x_6140) ;  /* 0x0000000000342947 */ /* 0x001fec0003800000 */
[----:B------:R-:W-:Y:S02]  /*1e3e0*/  ULDC UR4, c[0x0][0xac8] ;  /* 0x0002b20000047ab9 */ /* 0x000fe40000000800 */
[----:B------:R-:W-:Y:S02]  /*1e3f0*/  ISETP.GE.AND P4, PT, R68, UR4, PT ;  /* 0x0000000444007c0c */ /* 0x000fe4000bf86270 */
[----:B------:R-:W-:Y:S02]  /*1e400*/  ISETP.GE.AND P3, PT, R74, UR4, PT ;  /* 0x000000044a007c0c */ /* 0x000fe4000bf66270 */
[----:B------:R-:W-:-:S09]  /*1e410*/  ISETP.GE.AND P2, PT, R70, UR4, PT ;  /* 0x0000000446007c0c */ /* 0x000fd2000bf46270 */
[-C--:B-1----:R-:W-:Y:S02]  /*1e420*/  @!P4 LEA R20, P6, R68, R67.reuse, 0x1 ;  /* 0x000000434414c211 */ /* 0x082fe400078c08ff */
[----:B------:R-:W-:Y:S02]  /*1e430*/  @!P3 LEA R64, P5, R74, R67, 0x1 ;  /* 0x000000434a40b211 */ /* 0x000fe400078a08ff */
[----:B---3--:R-:W-:Y:S02]  /*1e440*/  @!P4 LEA.HI.X R21, R68, R3, R72, 0x1, P6 ;  /* 0x000000034415c211 */ /* 0x008fe400030f0c48 */
[----:B------:R-:W-:Y:S02]  /*1e450*/  @!P2 LEA R66, P6, R70, R67, 0x1 ;  /* 0x000000434642a211 */ /* 0x000fe400078c08ff */
[-C--:B------:R-:W-:Y:S01]  /*1e460*/  @!P3 LEA.HI.X R65, R74, R3.reuse, R73, 0x1, P5 ;  /* 0x000000034a41b211 */ /* 0x080fe200028f0c49 */
[----:B-----5:R0:W-:Y:S01]  /*1e470*/  @!P4 ST.E.128 desc[UR60][R20.64], R8 ;  /* 0x000000081400c985 */ /* 0x0201e2000c101d3c */
[----:B------:R-:W-:-:S03]  /*1e480*/  @!P2 LEA.HI.X R67, R70, R3, R0, 0x1, P6 ;  /* 0x000000034643a211 */ /* 0x000fc600030f0c00 */
[----:B------:R0:W-:Y:S04]  /*1e490*/  @!P3 ST.E.128 desc[UR60][R64.64], R32 ;  /* 0x000000204000b985 */ /* 0x0001e8000c101d3c */
[----:B------:R0:W-:Y:S02]  /*1e4a0*/  @!P2 ST.E.128 desc[UR60][R66.64], R48 ;  /* 0x000000304200a985 */ /* 0x0001e4000c101d3c */
.L_x_6140:
[----:B------:R-:W-:Y:S05]  /*1e4b0*/  BSYNC B1 ;  /* 0x0000000000017941 */ /* 0x000fea0003800000 */
.L_x_6139:
[----:B---3--:R2:W3:Y:S01]  /*1e4c0*/  SHFL.IDX PT, R3, R69, 0x1, 0x181f ;  /* 0x00381f0045037f89 */ /* 0x0084e200000e0000 */
[----:B------:R-:W-:Y:S03]  /*1e4d0*/  BSSY B1, `(.L_x_6141) ;  /* 0x0000010000017945 */ /* 0x000fe60003800000 */
[----:B0-----:R2:W0:Y:S01]  /*1e4e0*/  SHFL.IDX PT, R21, R4, 0x1, 0x181f ;  /* 0x00381f0004157f89 */ /* 0x00142200000e0000 */
[----:B------:R-:W-:Y:S05]  /*1e4f0*/  @P1 BRA `(.L_x_6142) ;  /* 0x0000000000341947 */ /* 0x000fea0003800000 */
[----:B------:R-:W-:Y:S02]  /*1e500*/  ULDC UR4, c[0x0][0xac8] ;  /* 0x0002b20000047ab9 */ /* 0x000fe40000000800 */
[----:B------:R-:W-:Y:S02]  /*1e510*/  ISETP.GE.AND P4, PT, R68, UR4, PT ;  /* 0x0000000444007c0c */ /* 0x000fe4000bf86270 */
[----:B------:R-:W-:Y:S02]  /*1e520*/  ISETP.GE.AND P5, PT, R74, UR4, PT ;  /* 0x000000044a007c0c */ /* 0x000fe4000bfa6270 */
[----:B------:R-:W-:-:S09]  /*1e530*/  ISETP.GE.AND P6, PT, R70, UR4, PT ;  /* 0x0000000446007c0c */ /* 0x000fd2000bfc6270 */
[-C--:B0----5:R-:W-:Y:S02]  /*1e540*/  @!P4 LEA R8, P1, R68, R21.reuse, 0x1 ;  /* 0x000000154408c211 */ /* 0x0a1fe400078208ff */
        /* <DEDUP_REMOVED lines=8> */
.L_x_6142:
[----:B------:R-:W-:Y:S05]  /*1e5d0*/  BSYNC B1 ;  /* 0x0000000000017941 */ /* 0x000fea0003800000 */
.L_x_6141:
[----:B---3--:R3:W0:Y:S01]  /*1e5e0*/  SHFL.IDX PT, R3, R69, 0x2, 0x181f ;  /* 0x00581f0045037f89 */ /* 0x00862200000e0000 */
[----:B------:R-:W-:Y:S03]  /*1e5f0*/  BSSY B1, `(.L_x_6143) ;  /* 0x0000010000017945 */ /* 0x000fe60003800000 */
[----:B----45:R3:W4:Y:S01]  /*1e600*/  SHFL.IDX PT, R13, R4, 0x2, 0x181f ;  /* 0x00581f00040d7f89 */ /* 0x03072200000e0000 */
        /* <DEDUP_REMOVED lines=14> */
.L_x_6144:
[----:B------:R-:W-:Y:S05]  /*1e6f0*/  BSYNC B1 ;  /* 0x0000000000017941 */ /* 0x000fea0003800000 */
.L_x_6143:
[----:B0-----:R-:W-:Y:S01]  /*1e700*/  VIADD R3, R71, 0x60 ;  /* 0x0000006047037836 */ /* 0x001fe20000000000 */
[----:B--23--:R-:W3:Y:S04]  /*1e710*/  SHFL.IDX PT, R69, R69, 0x3, 0x181f ;  /* 0x00781f0045457f89 */ /* 0x00cee800000e0000 */
[----:B------:R-:W-:Y:S01]  /*1e720*/  ISETP.GE.AND P0, PT, R3, R80, PT ;  /* 0x000000500300720c */ /* 0x000fe20003f06270 */
[----:B----4-:R0:W2:-:S12]  /*1e730*/  SHFL.IDX PT, R13, R4, 0x3, 0x181f ;  /* 0x00781f00040d7f89 */ /* 0x01009800000e0000 */
[----:B0-----:R-:W-:Y:S05]  /*1e740*/  @P0 BRA `(.L_x_6145) ;  /* 0x0000002000980947 */ /* 0x001fea0003800000 */
[----:B------:R-:W-:Y:S02]  /*1e750*/  ULDC UR4, c[0x0][0xac8] ;  /* 0x0002b20000047ab9 */ /* 0x000fe40000000800 */
[----:B------:R-:W-:Y:S02]  /*1e760*/  ISETP.GE.AND P2, PT, R68, UR4, PT ;  /* 0x0000000444007c0c */ /* 0x000fe4000bf46270 */
[----:B------:R-:W-:-:S11]  /*1e770*/  ISETP.GE.AND P3, PT, R74, UR4, PT ;  /* 0x000000044a007c0c */ /* 0x000fd6000bf66270 */
[-C--:B--2---:R-:W-:Y:S02]  /*1e780*/  @!P2 LEA R8, P0, R68, R13.reuse, 0x1 ;  /* 0x0000000d4408a211 */ /* 0x084fe400078008ff */
[----:B------:R-:W-:Y:S02]  /*1e790*/  @!P3 LEA R10, P1, R74, R13, 0x1 ;  /* 0x0000000d4a0ab211 */ /* 0x000fe400078208ff */
[-C--:B---3--:R-:W-:Y:S02]  /*1e7a0*/  @!P2 LEA.HI.X R9, R68, R69.reuse, R72, 0x1, P0 ;  /* 0x000000454409a211 */ /* 0x088fe400000f0c48 */
        /* <DEDUP_REMOVED lines=9> */
.L_x_6138:
[----:B------:R-:W1:Y:S01]  /*1e840*/  @P4 LDC R13, c[0x0][0xbec] ;  /* 0x0002fb00ff0d4b82 */ /* 0x000e620000000800 */
[----:B------:R-:W-:Y:S01]  /*1e850*/  ULDC.64 UR4, c[0x0][0xb08] ;  /* 0x0002c20000047ab9 */ /* 0x000fe20000000a00 */
[----:B------:R-:W-:Y:S01]  /*1e860*/  ULDC.64 UR6, c[0x0][0xb30] ;  /* 0x0002cc0000067ab9 */ /* 0x000fe20000000a00 */
[----:B0-----:R-:W-:Y:S01]  /*1e870*/  IMAD R11, R4, UR4, RZ ;  /* 0x00000004040b7c24 */ /* 0x001fe2000f8e02ff */
[----:B------:R-:W-:Y:S01]  /*1e880*/  ISETP.GE.AND P0, PT, R12, R80, PT ;  /* 0x000000500c00720c */ /* 0x000fe20003f06270 */
[C---:B------:R-:W-:Y:S01]  /*1e890*/  IMAD.WIDE.U32 R8, R0.reuse, UR4, RZ ;  /* 0x0000000400087c25 */ /* 0x040fe2000f8e00ff */
[----:B------:R-:W-:Y:S02]  /*1e8a0*/  BSSY B1, `(.L_x_6146) ;  /* 0x00000cc000017945 */ /* 0x000fe40003800000 */
[----:B------:R-:W0:Y:S01]  /*1e8b0*/  @P4 LDC R4, c[0x0][0xbf0] ;  /* 0x0002fc00ff044b82 */ /* 0x000e220000000800 */
[----:B------:R-:W-:Y:S01]  /*1e8c0*/  IMAD R11, R0, UR5, R11 ;  /* 0x00000005000b7c24 */ /* 0x000fe2000f8e020b */
[----:B------:R-:W-:Y:S01]  /*1e8d0*/  ULDC.64 UR4, c[0x0][0xb38] ;  /* 0x0002ce0000047ab9 */ /* 0x000fe20000000a00 */
[----:B------:R-:W-:Y:S01]  /*1e8e0*/  SHF.R.S32.HI R0, RZ, 0x1f, R3 ;  /* 0x0000001fff007819 */ /* 0x000fe20000011403 */
[----:B------:R-:W-:-:S02]  /*1e8f0*/  VIADD R84, R229, 0xa8 ;  /* 0x000000a8e5547836 */ /* 0x000fc40000000000 */
[----:B------:R-:W-:Y:S02]  /*1e900*/  IMAD.IADD R9, R9, 0x1, R11 ;  /* 0x0000000109097824 */ /* 0x000fe400078e020b */
[----:B------:R-:W-:Y:S01]  /*1e910*/  VIADD R126, R229, 0x98 ;  /* 0x00000098e57e7836 */ /* 0x000fe20000000000 */
[----:B------:R-:W-:Y:S01]  /*1e920*/  SHF.R.S32.HI R84, RZ, 0x1f, R84 ;  /* 0x0000001fff547819 */ /* 0x000fe20000011454 */
[----:B------:R-:W-:-:S03]  /*1e930*/  IMAD.WIDE.U32 R8, R197, UR4, R8 ;  /* 0x00000004c5087c25 */ /* 0x000fc6000f8e0008 */
[----:B------:R-:W-:Y:S01]  /*1e940*/  SHF.R.S32.HI R126, RZ, 0x1f, R126 ;  /* 0x0000001fff7e7819 */ /* 0x000fe2000001147e */
[----:B------:R-:W-:Y:S01]  /*1e950*/  IMAD R9, R197, UR5, R9 ;  /* 0x00000005c5097c24 */ /* 0x000fe2000f8e0209 */
[----:B------:R-:W-:Y:S01]  /*1e960*/  ULDC.64 UR4, c[0x0][0xb40] ;  /* 0x0002d00000047ab9 */ /* 0x000fe20000000a00 */
[----:B-1----:R-:W-:-:S04]  /*1e970*/  @P4 IMAD.HI.U32 R13, R82, R13, RZ ;  /* 0x0000000d520d4227 */ /* 0x002fc800078e00ff */
[----:B------:R-:W-:Y:S02]  /*1e980*/  IMAD R0, R0, UR4, RZ ;  /* 0x0000000400007c24 */ /* 0x000fe4000f8e02ff */
[----:B------:R-:W-:-:S04]  /*1e990*/  IMAD.WIDE.U32 R8, R3, UR4, R8 ;  /* 0x0000000403087c25 */ /* 0x000fc8000f8e0008 */
[----:B------:R-:W-:Y:S01]  /*1e9a0*/  IMAD R11, R3, UR5, R0 ;  /* 0x00000005030b7c24 */ /* 0x000fe2000f8e0200 */
[----:B------:R-:W-:Y:S01]  /*1e9b0*/  ULDC.64 UR4, c[0x0][0xb48] ;  /* 0x0002d20000047ab9 */ /* 0x000fe20000000a00 */
[----:B------:R-:W-:Y:S01]  /*1e9c0*/  IMAD.MOV.U32 R3, RZ, RZ, R82 ;  /* 0x000000ffff037224 */ /* 0x000fe200078e0052 */
[----:B0-----:R-:W-:Y:S01]  /*1e9d0*/  @P4 SHF.R.U32.HI R3, RZ, R4, R13 ;  /* 0x00000004ff034219 */ /* 0x001fe2000001160d */
[----:B------:R-:W-:Y:S02]  /*1e9e0*/  IMAD.IADD R9, R9, 0x1, R11 ;  /* 0x0000000109097824 */ /* 0x000fe400078e020b */
[----:B------:R-:W-:Y:S01]  /*1e9f0*/  VIADD R4, R2, 0x30820 ;  /* 0x0003082002047836 */ /* 0x000fe20000000000 */
[--C-:B------:R-:W-:Y:S01]  /*1ea00*/  SHF.R.S32.HI R0, RZ, 0x1f, R3.reuse ;  /* 0x0000001fff007819 */ /* 0x100fe20000011403 */
[----:B------:R-:W-:Y:S02]  /*1ea10*/  IMAD.MOV R11, RZ, RZ, -R3 ;  /* 0x000000ffff0b7224 */ /* 0x000fe400078e0a03 */
[----:B------:R-:W-:Y:S01]  /*1ea20*/  IMAD.WIDE.U32 R8, R134, UR4, R8 ;  /* 0x0000000486087c25 */ /* 0x000fe2000f8e0008 */
[----:B------:R-:W-:-:S03]  /*1ea30*/  PRMT R4, RZ, 0x654, R4 ;  /* 0x00000654ff047816 */ /* 0x000fc60000000004 */
[----:B------:R-:W-:Y:S01]  /*1ea40*/  IMAD R11, R86, R11, R82 ;  /* 0x0000000b560b7224 */ /* 0x000fe200078e0252 */
[----:B------:R0:W-:Y:S01]  /*1ea50*/  SYNCS.ARRIVE.TRANS64.RED.A1T0 RZ, [R4+URZ], RZ ;  /* 0x000000ff04ff79a7 */ /* 0x0001e2000810043f */
        /* <DEDUP_REMOVED lines=12> */
[C---:B------:R-:W-:Y:S01]  /*1eb20*/  LEA R0, P1, R8.reuse, UR4, 0x2 ;  /* 0x0000000408007c11 */ /* 0x040fe2000f8210ff */
[C---:B------:R-:W-:Y:S02]  /*1eb30*/  VIADD R86, R229.reuse, 0xa0 ;  /* 0x000000a0e5567836 */ /* 0x040fe40000000000 */
        /* <DEDUP_REMOVED lines=68> */
[----:B------:R-:W-:-:S04]  /*1ef80*/  @!P0 IMAD.WIDE R10, R229, 0x4, R8 ;  /* 0x00000004e50a8825 */ /* 0x000fc800078e0208 */
[-C--:B------:R-:W-:Y:S01]  /*1ef90*/  @!P4 LEA R12, P2, R159, R8.reuse, 0x2 ;  /* 0x000000089f0cc211 */ /* 0x080fe200078410ff */
[----:B------:R0:W-:Y:S01]  /*1efa0*/  @!P0 ST.E.64 desc[UR60][R10.64], R24 ;  /* 0x000000180a008985 */ /* 0x0001e2000c101b3c */
[----:B------:R-:W-:Y:S02]  /*1efb0*/  ISETP.GE.AND P0, PT, R155, UR4, PT ;  /* 0x000000049b007c0c */ /* 0x000fe4000bf06270 */
[----:B------:R-:W-:Y:S02]  /*1efc0*/  @!P3 LEA R14, P6, R157, R8, 0x2 ;  /* 0x000000089d0eb211 */ /* 0x000fe400078c10ff */
[-C--:B------:R-:W-:Y:S02]  /*1efd0*/  @!P4 LEA.HI.X R13, R159, R9.reuse, R160, 0x2, P2 ;  /* 0x000000099f0dc211 */ /* 0x080fe400010f14a0 */
[----:B------:R-:W-:Y:S02]  /*1efe0*/  ISETP.GE.AND P2, PT, R151, UR4, PT ;  /* 0x0000000497007c0c */ /* 0x000fe4000bf46270 */
[----:B------:R-:W-:-:S02]  /*1eff0*/  @!P3 LEA.HI.X R15, R157, R9, R158, 0x2, P6 ;  /* 0x000000099d0fb211 */ /* 0x000fc400030f149e */
[C---:B0-----:R-:W-:Y:S02]  /*1f000*/  @!P5 LEA R10, P1, R161.reuse, R8, 0x2 ;  /* 0x00000008a10ad211 */ /* 0x041fe400078210ff */
[----:B------:R-:W-:Y:S02]  /*1f010*/  SHF.R.S32.HI R25, RZ, 0x1f, R82 ;  /* 0x0000001fff197819 */ /* 0x000fe40000011452 */
[----:B------:R-:W-:Y:S02]  /*1f020*/  @!P5 LEA.HI.X R11, R161, R9, R162, 0x2, P1 ;  /* 0x00000009a10bd211 */ /* 0x000fe400008f14a2 */
[----:B------:R-:W-:-:S03]  /*1f030*/  ISETP.GE.AND P1, PT, R153, UR4, PT ;  /* 0x0000000499007c0c */ /* 0x000fc6000bf26270 */
[----:B------:R0:W-:Y:S04]  /*1f040*/  @!P5 ST.E.64 desc[UR60][R10.64], R28 ;  /* 0x0000001c0a00d985 */ /* 0x0001e8000c101b3c */
[----:B------:R1:W-:Y:S01]  /*1f050*/  @!P4 ST.E.64 desc[UR60][R12.64], R32 ;  /* 0x000000200c00c985 */ /* 0x0003e2000c101b3c */
[----:B------:R-:W-:-:S03]  /*1f060*/  ISETP.GE.AND P4, PT, R147, UR4, PT ;  /* 0x0000000493007c0c */ /* 0x000fc6000bf86270 */
[----:B------:R2:W-:Y:S01]  /*1f070*/  @!P3 ST.E.64 desc[UR60][R14.64], R36 ;  /* 0x000000240e00b985 */ /* 0x0005e2000c101b3c */
[----:B------:R-:W-:Y:S02]  /*1f080*/  ISETP.GE.AND P3, PT, R149, UR4, PT ;  /* 0x0000000495007c0c */ /* 0x000fe4000bf66270 */
[-C--:B0-----:R-:W-:Y:S01]  /*1f090*/  @!P0 LEA R10, P6, R155, R8.reuse, 0x2 ;  /* 0x000000089b0a8211 */ /* 0x081fe200078c10ff */
[----:B------:R-:W-:Y:S01]  /*1f0a0*/  VIADD R29, R229, 0xb8 ;  /* 0x000000b8e51d7836 */ /* 0x000fe20000000000 */
[-C--:B-1----:R-:W-:Y:S02]  /*1f0b0*/  @!P1 LEA R12, P5, R153, R8.reuse, 0x2 ;  /* 0x00000008990c9211 */ /* 0x082fe400078a10ff */
[-C--:B------:R-:W-:Y:S02]  /*1f0c0*/  @!P0 LEA.HI.X R11, R155, R9.reuse, R156, 0x2, P6 ;  /* 0x000000099b0b8211 */ /* 0x080fe400030f149c */
[----:B--2---:R-:W-:Y:S02]  /*1f0d0*/  @!P2 LEA R14, P6, R151, R8, 0x2 ;  /* 0x00000008970ea211 */ /* 0x004fe400078c10ff */
[----:B------:R-:W-:Y:S01]  /*1f0e0*/  @!P1 LEA.HI.X R13, R153, R9, R154, 0x2, P5 ;  /* 0x00000009990d9211 */ /* 0x000fe200028f149a */
[----:B------:R0:W-:Y:S01]  /*1f0f0*/  @!P0 ST.E.64 desc[UR60][R10.64], R40 ;  /* 0x000000280a008985 */ /* 0x0001e2000c101b3c */
[----:B------:R-:W-:-:S02]  /*1f100*/  ISETP.GE.AND P5, PT, R145, UR4, PT ;  /* 0x0000000491007c0c */ /* 0x000fc4000bfa6270 */
[----:B------:R-:W-:Y:S01]  /*1f110*/  @!P2 LEA.HI.X R15, R151, R9, R152, 0x2, P6 ;  /* 0x00000009970fa211 */ /* 0x000fe200030f1498 */
[----:B------:R1:W-:Y:S01]  /*1f120*/  @!P1 ST.E.64 desc[UR60][R12.64], R44 ;  /* 0x0000002c0c009985 */ /* 0x0003e2000c101b3c */
[----:B------:R-:W-:Y:S02]  /*1f130*/  ISETP.GE.AND P0, PT, R143, UR4, PT ;  /* 0x000000048f007c0c */ /* 0x000fe4000bf06270 */
[----:B------:R-:W-:Y:S01]  /*1f140*/  ISETP.GE.AND P1, PT, R141, UR4, PT ;  /* 0x000000048d007c0c */ /* 0x000fe2000bf26270 */
[----:B------:R2:W-:Y:S01]  /*1f150*/  @!P2 ST.E.64 desc[UR60][R14.64], R48 ;  /* 0x000000300e00a985 */ /* 0x0005e2000c101b3c */
[----:B------:R-:W-:Y:S02]  /*1f160*/  SHF.R.S32.HI R4, RZ, 0x1f, R29 ;  /* 0x0000001fff047819 */ /* 0x000fe4000001141d */
[-C--:B0-----:R-:W-:Y:S02]  /*1f170*/  @!P3 LEA R10, P6, R149, R8.reuse, 0x2 ;  /* 0x00000008950ab211 */ /* 0x081fe400078c10ff */
[----:B-1----:R-:W-:-:S02]  /*1f180*/  @!P4 LEA R12, P2, R147, R8, 0x2 ;  /* 0x00000008930cc211 */ /* 0x002fc400078410ff */
[-C--:B------:R-:W-:Y:S02]  /*1f190*/  @!P3 LEA.HI.X R11, R149, R9.reuse, R150, 0x2, P6 ;  /* 0x00000009950bb211 */ /* 0x080fe400030f1496 */
[----:B--2---:R-:W-:Y:S02]  /*1f1a0*/  @!P5 LEA R14, P6, R145, R8, 0x2 ;  /* 0x00000008910ed211 */ /* 0x004fe400078c10ff */
[-C--:B------:R-:W-:Y:S01]  /*1f1b0*/  @!P4 LEA.HI.X R13, R147, R9.reuse, R148, 0x2, P2 ;  /* 0x00000009930dc211 */ /* 0x080fe200010f1494 */
[----:B------:R0:W-:Y:S01]  /*1f1c0*/  @!P3 ST.E.64 desc[UR60][R10.64], R52 ;  /* 0x000000340a00b985 */ /* 0x0001e2000c101b3c */
[----:B------:R-:W-:Y:S02]  /*1f1d0*/  ISETP.GE.AND P2, PT, R139, UR4, PT ;  /* 0x000000048b007c0c */ /* 0x000fe4000bf46270 */
[----:B------:R-:W-:Y:S01]  /*1f1e0*/  @!P5 LEA.HI.X R15, R145, R9, R146, 0x2, P6 ;  /* 0x00000009910fd211 */ /* 0x000fe200030f1492 */
[----:B------:R1:W-:Y:S01]  /*1f1f0*/  @!P4 ST.E.64 desc[UR60][R12.64], R56 ;  /* 0x000000380c00c985 */ /* 0x0003e2000c101b3c */
[----:B------:R-:W-:-:S03]  /*1f200*/  ISETP.GE.AND P3, PT, R137, UR4, PT ;  /* 0x0000000489007c0c */ /* 0x000fc6000bf66270 */
[----:B------:R2:W-:Y:S01]  /*1f210*/  @!P5 ST.E.64 desc[UR60][R14.64], R60 ;  /* 0x0000003c0e00d985 */ /* 0x0005e2000c101b3c */
[-C--:B0-----:R-:W-:Y:S02]  /*1f220*/  @!P0 LEA R10, P4, R143, R8.reuse, 0x2 ;  /* 0x000000088f0a8211 */ /* 0x081fe400078810ff */
[-C--:B-1----:R-:W-:Y:S02]  /*1f230*/  @!P1 LEA R12, P5, R141, R8.reuse, 0x2 ;  /* 0x000000088d0c9211 */ /* 0x082fe400078a10ff */
[-C--:B------:R-:W-:Y:S02]  /*1f240*/  @!P0 LEA.HI.X R11, R143, R9.reuse, R144, 0x2, P4 ;  /* 0x000000098f0b8211 */ /* 0x080fe400020f1490 */
[----:B--2---:R-:W-:Y:S02]  /*1f250*/  @!P2 LEA R14, P6, R139, R8, 0x2 ;  /* 0x000000088b0ea211 */ /* 0x004fe400078c10ff */
[----:B------:R-:W-:Y:S01]  /*1f260*/  ISETP.GE.AND P4, PT, R135, UR4, PT ;  /* 0x0000000487007c0c */ /* 0x000fe2000bf86270 */
[----:B------:R0:W-:Y:S01]  /*1f270*/  @!P0 ST.E.64 desc[UR60][R10.64], R64 ;  /* 0x000000400a008985 */ /* 0x0001e2000c101b3c */
[----:B------:R-:W-:-:S02]  /*1f280*/  @!P1 LEA.HI.X R13, R141, R9, R142, 0x2, P5 ;  /* 0x000000098d0d9211 */ /* 0x000fc400028f148e */
        /* <DEDUP_REMOVED lines=10> */
[----:B--2---:R-:W-:Y:S02]  /*1f330*/  @!P5 LEA R14, P6, R133, R8, 0x2 ;  /* 0x00000008850ed211 */ /* 0x004fe400078c10ff */
[-C--:B------:R-:W-:Y:S02]  /*1f340*/  @!P4 LEA.HI.X R13, R135, R9.reuse, R136, 0x2, P1 ;  /* 0x00000009870dc211 */ /* 0x080fe400008f1488 */
        /* <DEDUP_REMOVED lines=19> */
[-C--:B------:R-:W-:Y:S02]  /*1f480*/  @!P4 LEA R20, P1, R85, R8.reuse, 0x2 ;  /* 0x000000085514c211 */ /* 0x080fe400078210ff */
[-C--:B------:R-:W-:Y:S02]  /*1f490*/  @!P5 LEA.HI.X R11, R87, R9.reuse, R126, 0x2, P3 ;  /* 0x00000009570bd211 */ /* 0x080fe400018f147e */
[-C--:B------:R-:W-:Y:S02]  /*1f4a0*/  @!P4 LEA.HI.X R21, R85, R9.reuse, R86, 0x2, P1 ;  /* 0x000000095515c211 */ /* 0x080fe400008f1456 */
[CC--:B-1----:R-:W-:Y:S01]  /*1f4b0*/  @!P2 LEA R12, P1, R29.reuse, R8.reuse, 0x2 ;  /* 0x000000081d0ca211 */ /* 0x0c2fe200078210ff */
[----:B------:R1:W-:Y:S03]  /*1f4c0*/  @!P5 ST.E.64 desc[UR60][R10.64], R100 ;  /* 0x000000640a00d985 */ /* 0x0003e6000c101b3c */
[----:B------:R-:W-:Y:S01]  /*1f4d0*/  @!P2 LEA.HI.X R13, R29, R9, R4, 0x2, P1 ;  /* 0x000000091d0da211 */ /* 0x000fe200008f1404 */
[----:B------:R1:W-:Y:S01]  /*1f4e0*/  @!P4 ST.E.64 desc[UR60][R20.64], R104 ;  /* 0x000000681400c985 */ /* 0x0003e2000c101b3c */
[----:B0-----:R-:W-:-:S04]  /*1f4f0*/  @!P6 LEA R14, P3, R82, R8, 0x2 ;  /* 0x00000008520ee211 */ /* 0x001fc800078610ff */
[----:B------:R-:W-:Y:S02]  /*1f500*/  @!P6 LEA.HI.X R15, R82, R9, R25, 0x2, P3 ;  /* 0x00000009520fe211 */ /* 0x000fe400018f1419 */
[----:B------:R-:W-:-:S04]  /*1f510*/  @!P0 LEA R8, P3, R83, R8, 0x2 ;  /* 0x0000000853088211 */ /* 0x000fc800078610ff */
[----:B------:R-:W-:-:S05]  /*1f520*/  @!P0 LEA.HI.X R9, R83, R9, R84, 0x2, P3 ;  /* 0x0000000953098211 */ /* 0x000fca00018f1454 */
[----:B------:R1:W-:Y:S04]  /*1f530*/  @!P0 ST.E.64 desc[UR60][R8.64], R108 ;  /* 0x0000006c08008985 */ /* 0x0003e8000c101b3c */
[----:B------:R1:W-:Y:S04]  /*1f540*/  @!P6 ST.E.64 desc[UR60][R14.64], R112 ;  /* 0x000000700e00e985 */ /* 0x0003e8000c101b3c */
[----:B------:R1:W-:Y:S02]  /*1f550*/  @!P2 ST.E.64 desc[UR60][R12.64], R116 ;  /* 0x000000740c00a985 */ /* 0x0003e4000c101b3c */
.L_x_6147:
[----:B------:R-:W-:Y:S05]  /*1f560*/  BSYNC B1 ;  /* 0x0000000000017941 */ /* 0x000fea0003800000 */
.L_x_6146:
[----:B------:R-:W-:Y:S01]  /*1f570*/  ISETP.GE.AND P0, PT, R81, R80, PT ;  /* 0x000000505100720c */ /* 0x000fe20003f06270 */
[----:B-1----:R0:W1:Y:S04]  /*1f580*/  SHFL.IDX PT, R9, R3, 0x1, 0x1c1f ;  /* 0x003c1f0003097f89 */ /* 0x00206800000e0000 */
[----:B------:R0:W2:Y:S08]  /*1f590*/  SHFL.IDX PT, R8, R0, 0x1, 0x1c1f ;  /* 0x003c1f0000087f89 */ /* 0x0000b000000e0000 */
[----:B0-----:R-:W-:Y:S05]  /*1f5a0*/  @P0 BRA `(.L_x_6145) ;  /* 0x0000001400000947 */ /* 0x001fea0003800000 */
[----:B------:R-:W-:Y:S01]  /*1f5b0*/  ULDC UR4, c[0x0][0xac8] ;  /* 0x0002b20000047ab9 */ /* 0x000fe20000000800 */
[----:B------:R-:W-:Y:S02]  /*1f5c0*/  SHF.R.S32.HI R3, RZ, 0x1f, R82 ;  /* 0x0000001fff037819 */ /* 0x000fe40000011452 */
[----:B------:R-:W-:Y:S02]  /*1f5d0*/  ISETP.GE.AND P2, PT, R161, UR4, PT ;  /* 0x00000004a1007c0c */ /* 0x000fe4000bf46270 */
[----:B------:R-:W-:Y:S02]  /*1f5e0*/  ISETP.GE.AND P1, PT, R229, UR4, PT ;  /* 0x00000004e5007c0c */ /* 0x000fe4000bf26270 */
[----:B------:R-:W-:Y:S02]  /*1f5f0*/  ISETP.GE.AND P5, PT, R159, UR4, PT ;  /* 0x000000049f007c0c */ /* 0x000fe4000bfa6270 */
[----:B------:R-:W-:Y:S02]  /*1f600*/  ISETP.GE.AND P4, PT, R157, UR4, PT ;  /* 0x000000049d007c0c */ /* 0x000fe4000bf86270 */
[----:B------:R-:W-:-:S05]  /*1f610*/  ISETP.GE.AND P3, PT, R155, UR4, PT ;  /* 0x000000049b007c0c */ /* 0x000fca000bf66270 */
[----:B--2---:R-:W-:Y:S02]  /*1f620*/  @!P2 LEA R10, P0, R161, R8, 0x2 ;  /* 0x00000008a10aa211 */ /* 0x004fe400078010ff */
[----:B-1----:R-:W-:Y:S02]  /*1f630*/  @!P1 IMAD.WIDE R12, R229, 0x4, R8 ;  /* 0x00000004e50c9825 */ /* 0x002fe400078e0208 */
[----:B------:R-:W-:Y:S02]  /*1f640*/  @!P2 LEA.HI.X R11, R161, R9, R162, 0x2, P0 ;  /* 0x00000009a10ba211 */ /* 0x000fe400000f14a2 */
[----:B------:R-:W-:Y:S01]  /*1f650*/  ISETP.GE.AND P0, PT, R153, UR4, PT ;  /* 0x0000000499007c0c */ /* 0x000fe2000bf06270 */
[----:B------:R0:W-:Y:S01]  /*1f660*/  @!P1 ST.E.64 desc[UR60][R12.64], R26 ;  /* 0x0000001a0c009985 */ /* 0x0001e2000c101b3c */
[----:B------:R-:W-:-:S03]  /*1f670*/  ISETP.GE.AND P1, PT, R151, UR4, PT ;  /* 0x0000000497007c0c */ /* 0x000fc6000bf26270 */
[----:B------:R1:W-:Y:S01]  /*1f680*/  @!P2 ST.E.64 desc[UR60][R10.64], R30 ;  /* 0x0000001e0a00a985 */ /* 0x0003e2000c101b3c */
[-C--:B0-----:R-:W-:Y:S02]  /*1f690*/  @!P4 LEA R12, P2, R157, R8.reuse, 0x2 ;  /* 0x000000089d0cc211 */ /* 0x081fe400078410ff */
[-C--:B-1----:R-:W-:Y:S02]  /*1f6a0*/  @!P5 LEA R10, P6, R159, R8.reuse, 0x2 ;  /* 0x000000089f0ad211 */ /* 0x082fe400078c10ff */
        /* <DEDUP_REMOVED lines=17> */
[-C--:B------:R-:W-:Y:S01]  /*1f7c0*/  @!P2 LEA.HI.X R15, R149, R9.reuse, R150, 0x2, P6 ;  /* 0x00000009950fa211 */ /* 0x080fe200030f1496 */
[----:B------:R1:W-:Y:S01]  /*1f7d0*/  @!P1 ST.E.64 desc[UR60][R12.64], R50 ;  /* 0x000000320c009985 */ /* 0x0003e2000c101b3c */
[-C--:B------:R-:W-:Y:S02]  /*1f7e0*/  @!P3 LEA R20, P6, R147, R8.reuse, 0x2 ;  /* 0x000000089314b211 */ /* 0x080fe400078c10ff */
[----:B------:R-:W-:Y:S01]  /*1f7f0*/  @!P4 LEA R24, P0, R145, R8, 0x2 ;  /* 0x000000089118c211 */ /* 0x000fe200078010ff */
[----:B------:R2:W-:Y:S01]  /*1f800*/  @!P2 ST.E.64 desc[UR60][R14.64], R54 ;  /* 0x000000360e00a985 */ /* 0x0005e2000c101b3c */
[----:B------:R-:W-:Y:S02]  /*1f810*/  ISETP.GE.AND P2, PT, R141, UR4, PT ;  /* 0x000000048d007c0c */ /* 0x000fe4000bf46270 */
[----:B------:R-:W-:Y:S02]  /*1f820*/  ISETP.GE.AND P1, PT, R139, UR4, PT ;  /* 0x000000048b007c0c */ /* 0x000fe4000bf26270 */
[----:B------:R-:W-:-:S02]  /*1f830*/  @!P4 LEA.HI.X R25, R145, R9, R146, 0x2, P0 ;  /* 0x000000099119c211 */ /* 0x000fc400000f1492 */
[-C--:B------:R-:W-:Y:S02]  /*1f840*/  @!P3 LEA.HI.X R21, R147, R9.reuse, R148, 0x2, P6 ;  /* 0x000000099315b211 */ /* 0x080fe400030f1494 */
[----:B------:R-:W-:Y:S02]  /*1f850*/  ISETP.GE.AND P0, PT, R137, UR4, PT ;  /* 0x0000000489007c0c */ /* 0x000fe4000bf06270 */
[CC--:B------:R-:W-:Y:S01]  /*1f860*/  @!P5 LEA R26, P6, R143.reuse, R8.reuse, 0x2 ;  /* 0x000000088f1ad211 */ /* 0x0c0fe200078c10ff */
[----:B------:R3:W-:Y:S03]  /*1f870*/  @!P3 ST.E.64 desc[UR60][R20.64], R58 ;  /* 0x0000003a1400b985 */ /* 0x0007e6000c101b3c */
[----:B------:R-:W-:Y:S01]  /*1f880*/  @!P5 LEA.HI.X R27, R143, R9, R144, 0x2, P6 ;  /* 0x000000098f1bd211 */ /* 0x000fe200030f1490 */
[----:B------:R4:W-:Y:S01]  /*1f890*/  @!P4 ST.E.64 desc[UR60][R24.64], R62 ;  /* 0x0000003e1800c985 */ /* 0x0009e2000c101b3c */
[----:B0-----:R-:W-:-:S02]  /*1f8a0*/  @!P2 LEA R10, P6, R141, R8, 0x2 ;  /* 0x000000088d0aa211 */ /* 0x001fc400078c10ff */
[-C--:B-1----:R-:W-:Y:S01]  /*1f8b0*/  @!P1 LEA R12, P3, R139, R8.reuse, 0x2 ;  /* 0x000000088b0c9211 */ /* 0x082fe200078610ff */
[----:B------:R0:W-:Y:S01]  /*1f8c0*/  @!P5 ST.E.64 desc[UR60][R26.64], R66 ;  /* 0x000000421a00d985 */ /* 0x0001e2000c101b3c */
[----:B------:R-:W-:Y:S02]  /*1f8d0*/  ISETP.GE.AND P5, PT, R135, UR4, PT ;  /* 0x0000000487007c0c */ /* 0x000fe4000bfa6270 */
        /* <DEDUP_REMOVED lines=8> */
[----:B---3--:R-:W-:-:S03]  /*1f960*/  @!P5 LEA R20, P1, R135, R8, 0x2 ;  /* 0x000000088714d211 */ /* 0x008fc600078210ff */
[----:B------:R3:W-:Y:S01]  /*1f970*/  @!P0 ST.E.64 desc[UR60][R14.64], R78 ;  /* 0x0000004e0e008985 */ /* 0x0007e2000c101b3c */
[----:B------:R-:W-:Y:S02]  /*1f980*/  ISETP.GE.AND P0, PT, R129, UR4, PT ;  /* 0x0000000481007c0c */ /* 0x000fe4000bf06270 */
[-C--:B------:R-:W-:Y:S02]  /*1f990*/  @!P5 LEA.HI.X R21, R135, R9.reuse, R136, 0x2, P1 ;  /* 0x000000098715d211 */ /* 0x080fe400008f1488 */
[-C--:B----4-:R-:W-:Y:S02]  /*1f9a0*/  @!P4 LEA R24, P2, R133, R8.reuse, 0x2 ;  /* 0x000000088518c211 */ /* 0x090fe400078410ff */
[----:B------:R-:W-:Y:S01]  /*1f9b0*/  ISETP.GE.AND P1, PT, R127, UR4, PT ;  /* 0x000000047f007c0c */ /* 0x000fe2000bf26270 */
[----:B------:R-:W-:Y:S01]  /*1f9c0*/  @!P5 ST.E.64 desc[UR60][R20.64], R122 ;  /* 0x0000007a1400d985 */ /* 0x000fe2000c101b3c */
[----:B0-----:R-:W-:Y:S02]  /*1f9d0*/  @!P3 LEA R26, P6, R131, R8, 0x2 ;  /* 0x00000008831ab211 */ /* 0x001fe400078c10ff */
        /* <DEDUP_REMOVED lines=11> */
[----:B------:R4:W-:Y:S03]  /*1fa90*/  @!P0 ST.E.64 desc[UR60][R10.64], R94 ;  /* 0x0000005e0a008985 */ /* 0x0009e6000c101b3c */
[----:B------:R-:W-:Y:S02]  /*1faa0*/  @!P1 LEA.HI.X R13, R127, R9, R128, 0x2, P6 ;  /* 0x000000097f0d9211 */ /* 0x000fe400030f1480 */
[-C--:B---3--:R-:W-:Y:S02]  /*1fab0*/  @!P5 LEA R14, P6, R87, R8.reuse, 0x2 ;  /* 0x00000008570ed211 */ /* 0x088fe400078c10ff */
[-C--:B0-----:R-:W-:Y:S01]  /*1fac0*/  @!P3 LEA R24, P0, R83, R8.reuse, 0x2 ;  /* 0x000000085318b211 */ /* 0x081fe200078010ff */
[----:B------:R4:W-:Y:S01]  /*1fad0*/  @!P1 ST.E.64 desc[UR60][R12.64], R98 ;  /* 0x000000620c009985 */ /* 0x0009e2000c101b3c */
[----:B------:R-:W-:-:S02]  /*1fae0*/  @!P4 LEA R20, P1, R85, R8, 0x2 ;  /* 0x000000085514c211 */ /* 0x000fc400078210ff */
[-C--:B------:R-:W-:Y:S02]  /*1faf0*/  @!P5 LEA.HI.X R15, R87, R9.reuse, R126, 0x2, P6 ;  /* 0x00000009570fd211 */ /* 0x080fe400030f147e */
[C---:B-1----:R-:W-:Y:S02]  /*1fb00*/  @!P2 LEA R26, P6, R82.reuse, R8, 0x2 ;  /* 0x00000008521aa211 */ /* 0x042fe400078c10ff */
[-C--:B------:R-:W-:Y:S01]  /*1fb10*/  @!P4 LEA.HI.X R21, R85, R9.reuse, R86, 0x2, P1 ;  /* 0x000000095515c211 */ /* 0x080fe200008f1456 */
[----:B------:R4:W-:Y:S01]  /*1fb20*/  @!P5 ST.E.64 desc[UR60][R14.64], R102 ;  /* 0x000000660e00d985 */ /* 0x0009e2000c101b3c */
[-C--:B------:R-:W-:Y:S02]  /*1fb30*/  @!P3 LEA.HI.X R25, R83, R9.reuse, R84, 0x2, P0 ;  /* 0x000000095319b211 */ /* 0x080fe400000f1454 */
[----:B------:R-:W-:Y:S01]  /*1fb40*/  @!P2 LEA.HI.X R27, R82, R9, R3, 0x2, P6 ;  /* 0x00000009521ba211 */ /* 0x000fe200030f1403 */
[----:B------:R4:W-:Y:S01]  /*1fb50*/  @!P4 ST.E.64 desc[UR60][R20.64], R106 ;  /* 0x0000006a1400c985 */ /* 0x0009e2000c101b3c */
[----:B------:R-:W-:-:S03]  /*1fb60*/  VIADD R3, R229, 0xb8 ;  /* 0x000000b8e5037836 */ /* 0x000fc60000000000 */
[----:B------:R4:W-:Y:S02]  /*1fb70*/  @!P3 ST.E.64 desc[UR60][R24.64], R110 ;  /* 0x0000006e1800b985 */ /* 0x0009e4000c101b3c */
[----:B------:R-:W-:Y:S02]  /*1fb80*/  ISETP.GE.AND P0, PT, R3, UR4, PT ;  /* 0x0000000403007c0c */ /* 0x000fe4000bf06270 */
[----:B------:R4:W-:Y:S11]  /*1fb90*/  @!P2 ST.E.64 desc[UR60][R26.64], R114 ;  /* 0x000000721a00a985 */ /* 0x0009f6000c101b3c */
[----:B------:R-:W-:Y:S05]  /*1fba0*/  @P0 BRA `(.L_x_6145) ;  /* 0x0000000c00800947 */ /* 0x000fea0003800000 */
[----:B------:R-:W-:Y:S02]  /*1fbb0*/  LEA R8, P0, R3, R8, 0x2 ;  /* 0x0000000803087211 */ /* 0x000fe400078010ff */
[----:B------:R-:W-:-:S04]  /*1fbc0*/  SHF.R.S32.HI R0, RZ, 0x1f, R3 ;  /* 0x0000001fff007819 */ /* 0x000fc80000011403 */
[----:B------:R-:W-:-:S05]  /*1fbd0*/  LEA.HI.X R9, R3, R9, R0, 0x2, P0 ;  /* 0x0000000903097211 */ /* 0x000fca00000f1400 */
[----:B------:R0:W-:Y:S01]  /*1fbe0*/  ST.E.64 desc[UR60][R8.64], R118 ;  /* 0x0000007608007985 */ /* 0x0001e2000c101b3c */
[----:B------:R-:W-:Y:S05]  /*1fbf0*/  BRA `(.L_x_6145) ;  /* 0x0000000c006c7947 */ /* 0x000fea0003800000 */
.L_x_6136:
[----:B--2---:R-:W2:Y:S01]  /*1fc00*/  LDL.LU R4, [R1+0x48] ;  /* 0x0000480001047983 */ /* 0x004ea20000300800 */
[----:B------:R-:W-:Y:S01]  /*1fc10*/  ULDC.64 UR6, c[0x0][0xc08] ;  /* 0x0003020000067ab9 */ /* 0x000fe20000000a00 */
[----:B------:R-:W-:Y:S02]  /*1fc20*/  ULDC.64 UR4, c[0x0][0xc00] ;  /* 0x0003000000047ab9 */ /* 0x000fe40000000a00 */
[----:B0-----:R-:W3:Y:S04]  /*1fc30*/  LDL.LU R0, [R1+0x4c] ;  /* 0x00004c0001007983 */ /* 0x001ee80000300800 */
[----:B------:R-:W4:Y:S01]  /*1fc40*/  LDL R12, [R1+0x40] ;  /* 0x00004000010c7983 */ /* 0x000f220000100800 */
[----:B------:R-:W-:Y:S01]  /*1fc50*/  ISETP.NE.U32.AND P1, PT, RZ, UR6, PT ;  /* 0x00000006ff007c0c */ /* 0x000fe2000bf25070 */
[----:B------:R-:W-:Y:S01]  /*1fc60*/  IMAD.MOV.U32 R3, RZ, RZ, RZ ;  /* 0x000000ffff037224 */ /* 0x000fe200078e00ff */
[----:B------:R-:W-:-:S02]  /*1fc70*/  ISETP.NE.U32.AND P0, PT, RZ, UR4, PT ;  /* 0x00000004ff007c0c */ /* 0x000fc4000bf05070 */
[----:B------:R-:W-:Y:S02]  /*1fc80*/  ISETP.NE.AND.EX P1, PT, RZ, UR7, PT, P1 ;  /* 0x00000007ff007c0c */ /* 0x000fe4000bf25310 */
[----:B------:R-:W-:Y:S01]  /*1fc90*/  ISETP.NE.AND.EX P0, PT, RZ, UR5, PT, P0 ;  /* 0x00000005ff007c0c */ /* 0x000fe2000bf05300 */
[----:B------:R-:W0:Y:S01]  /*1fca0*/  S2R R35, SR_TID.X ;  /* 0x0000000000237919 */ /* 0x000e220000002100 */
[----:B--2---:R-:W-:-:S04]  /*1fcb0*/  IADD3 R8, P2, R4, UR4, RZ ;  /* 0x0000000404087c10 */ /* 0x004fc8000ff5e0ff */
[----:B---3--:R-:W-:-:S05]  /*1fcc0*/  IADD3.X R9, R0, UR5, RZ, P2, !PT ;  /* 0x0000000500097c10 */ /* 0x008fca00097fe4ff */
        /* <DEDUP_REMOVED lines=14> */
[----:B--2---:R-:W2:Y:S04]  /*1fdb0*/  LDG.E R11, desc[UR60][R8.64] ;  /* 0x0000003c080b7981 */ /* 0x004ea8000c1e1900 */
[----:B-----5:R-:W2:Y:S02]  /*1fdc0*/  LDG.E R0, desc[UR60][R8.64+0x4] ;  /* 0x0000043c08007981 */ /* 0x020ea4000c1e1900 */
[----:B--2---:R-:W-:-:S07]  /*1fdd0*/  IMAD.IADD R0, R0, 0x1, -R11 ;  /* 0x0000000100007824 */ /* 0x004fce00078e0a0b */
.L_x_6148:
[----:B--2---:R-:W2:Y:S04]  /*1fde0*/  LDL.LU R8, [R1+0x44] ;  /* 0x0000440001087983 */ /* 0x004ea80000300800 */
[----:B------:R-:W3:Y:S01]  /*1fdf0*/  LDL.LU R4, [R1+0x5c] ;  /* 0x00005c0001047983 */ /* 0x000ee20000300800 */
[----:B------:R-:W-:Y:S01]  /*1fe00*/  BSSY B1, `(.L_x_6149) ;  /* 0x0000036000017945 */ /* 0x000fe20003800000 */
[----:B-----5:R-:W-:Y:S02]  /*1fe10*/  SHF.R.S32.HI R28, RZ, 0x1f, R3 ;  /* 0x0000001fff1c7819 */ /* 0x020fe40000011403 */
[----:B--2---:R-:W-:Y:S02]  /*1fe20*/  SEL R33, R8, RZ, !P0 ;  /* 0x000000ff08217207 */ /* 0x004fe40004000000 */
[----:B---3--:R-:W-:Y:S01]  /*1fe30*/  SEL R30, R4, RZ, !P0 ;  /* 0x000000ff041e7207 */ /* 0x008fe20004000000 */
[----:B------:R-:W-:Y:S06]  /*1fe40*/  @P3 BRA `(.L_x_6150) ;  /* 0x0000000000c43947 */ /* 0x000fec0003800000 */
[----:B------:R-:W0:Y:S01]  /*1fe50*/  LDC R37, c[0x0][0xbe8] ;  /* 0x0002fa00ff257b82 */ /* 0x000e220000000800 */
[----:B------:R-:W-:Y:S01]  /*1fe60*/  IADD3 R35, R226, -0x80, R35 ;  /* 0xffffff80e2237810 */ /* 0x000fe20007ffe023 */
[----:B0-----:R-:W-:-:S05]  /*1fe70*/  IMAD R4, R0, R37, RZ ;  /* 0x0000002500047224 */ /* 0x001fca00078e02ff */
        /* <DEDUP_REMOVED lines=27> */
[----:B------:R-:W-:Y:S02]  /*20030*/  IMAD.IADD R31, R15, 0x1, R31 ;  /* 0x000000010f1f7824 */ /* 0x000fe400078e021f */
[----:B------:R-:W-:-:S03]  /*20040*/  IMAD R15, R37, R4, R35 ;  /* 0x00000004250f7224 */ /* 0x000fc600078e0223 */
[----:B------:R-:W-:Y:S02]  /*20050*/  IADD3.X R4, R31, R29, R28, P1, P3 ;  /* 0x0000001d1f047210 */ /* 0x000fe40000fe641c */
[----:B--2---:R-:W-:-:S05]  /*20060*/  SEL R21, R32, RZ, P0 ;  /* 0x000000ff20157207 */ /* 0x004fca0000000000 */
[-C--:B------:R-:W-:Y:S02]  /*20070*/  IMAD R25, R13, R21.reuse, RZ ;  /* 0x000000150d197224 */ /* 0x080fe400078e02ff */
[----:B------:R-:W-:Y:S01]  /*20080*/  IMAD.WIDE.U32 R12, R12, R21, RZ ;  /* 0x000000150c0c7225 */ /* 0x000fe200078e00ff */
[----:B------:R-:W-:-:S03]  /*20090*/  SHF.R.S32.HI R21, RZ, 0x1f, R15 ;  /* 0x0000001fff157819 */ /* 0x000fc6000001140f */
[----:B------:R-:W-:Y:S01]  /*200a0*/  IMAD.IADD R25, R13, 0x1, R25 ;  /* 0x000000010d197824 */ /* 0x000fe200078e0219 */
[----:B------:R-:W-:Y:S02]  /*200b0*/  IADD3 R12, P0, P1, R27, R24, R12 ;  /* 0x000000181b0c7210 */ /* 0x000fe4000791e00c */
[----:B------:R-:W-:-:S04]  /*200c0*/  SHF.R.S32.HI R27, RZ, 0x1f, R27 ;  /* 0x0000001fff1b7819 */ /* 0x000fc8000001141b */
[----:B------:R-:W-:Y:S01]  /*200d0*/  IADD3.X R13, R27, R4, R25, P0, P1 ;  /* 0x000000041b0d7210 */ /* 0x000fe200007e2419 */
[----:B------:R-:W-:-:S04]  /*200e0*/  IMAD R4, R11, R15, RZ ;  /* 0x0000000f0b047224 */ /* 0x000fc800078e02ff */
[C---:B------:R-:W-:Y:S02]  /*200f0*/  IMAD R21, R10.reuse, R21, R4 ;  /* 0x000000150a157224 */ /* 0x040fe400078e0204 */
[----:B------:R-:W-:-:S04]  /*20100*/  IMAD.WIDE.U32 R10, R10, R15, R12 ;  /* 0x0000000f0a0a7225 */ /* 0x000fc800078e000c */
[----:B------:R-:W-:Y:S01]  /*20110*/  IMAD.IADD R4, R11, 0x1, R21 ;  /* 0x000000010b047824 */ /* 0x000fe200078e0215 */
[----:B0-----:R-:W-:Y:S01]  /*20120*/  LEA R8, P0, R10, R8, 0x2 ;  /* 0x000000080a087211 */ /* 0x001fe200078010ff */
[----:B------:R-:W-:-:S03]  /*20130*/  IMAD.MOV.U32 R11, RZ, RZ, -0x800000 ;  /* 0xff800000ff0b7424 */ /* 0x000fc600078e00ff */
[----:B-1----:R-:W-:-:S05]  /*20140*/  LEA.HI.X R9, R10, R9, R4, 0x2, P0 ;  /* 0x000000090a097211 */ /* 0x002fca00000f1404 */
[----:B------:R0:W-:Y:S04]  /*20150*/  STG.E desc[UR60][R8.64], R11 ;  /* 0x0000000b08007986 */ /* 0x0001e8000c10193c */
.L_x_6150:
[----:B------:R-:W-:Y:S05]  /*20160*/  BSYNC B1 ;  /* 0x0000000000017941 */ /* 0x000fea0003800000 */
.L_x_6149:
[----:B------:R-:W-:Y:S05]  /*20170*/  @P2 BRA `(.L_x_6145) ;  /* 0x00000008000c2947 */ /* 0x000fea0003800000 */
[----:B------:R-:W2:Y:S01]  /*20180*/  S2R R4, SR_TID.X ;  /* 0x0000000000047919 */ /* 0x000ea20000002100 */
[----:B------:R-:W3:Y:S01]  /*20190*/  LDC R15, c[0x0][0xbe8] ;  /* 0x0002fa00ff0f7b82 */ /* 0x000ee20000000800 */
[----:B------:R-:W-:Y:S01]  /*201a0*/  ULDC.64 UR4, c[0x0][0xaa0] ;  /* 0x0002a80000047ab9 */ /* 0x000fe20000000a00 */
[----:B------:R-:W-:Y:S01]  /*201b0*/  BSSY B1, `(.L_x_6151) ;  /* 0x0000049000017945 */ /* 0x000fe20003800000 */
[----:B---3--:R-:W-:Y:S01]  /*201c0*/  ISETP.NE.AND P0, PT, R15, 0x1, PT ;  /* 0x000000010f00780c */ /* 0x008fe20003f05270 */
[----:B--2---:R-:W-:Y:S02]  /*201d0*/  VIADD R10, R4, 0xffffff80 ;  /* 0xffffff80040a7836 */ /* 0x004fe40000000000 */
[----:B------:R-:W-:-:S03]  /*201e0*/  IMAD R4, R28, UR4, RZ ;  /* 0x000000041c047c24 */ /* 0x000fc6000f8e02ff */
[----:B0-----:R-:W-:-:S07]  /*201f0*/  SHF.R.S32.HI R9, RZ, 0x1f, R10 ;  /* 0x0000001fff097819 */ /* 0x001fce000001140a */
[----:B------:R-:W0:Y:S01]  /*20200*/  @P0 LDC R13, c[0x0][0xbec] ;  /* 0x0002fb00ff0d0b82 */ /* 0x000e220000000800 */
[----:B------:R-:W-:Y:S01]  /*20210*/  IMAD R11, R3, UR5, R4 ;  /* 0x00000005030b7c24 */ /* 0x000fe2000f8e0204 */
[----:B------:R-:W-:Y:S01]  /*20220*/  LEA.HI R4, R9, R10, RZ, 0x3 ;  /* 0x0000000a09047211 */ /* 0x000fe200078f18ff */
[----:B------:R-:W-:Y:S01]  /*20230*/  IMAD.WIDE.U32 R8, R3, UR4, RZ ;  /* 0x0000000403087c25 */ /* 0x000fe2000f8e00ff */
[----:B------:R-:W-:Y:S02]  /*20240*/  ULDC.64 UR4, c[0x0][0xae8] ;  /* 0x0002ba0000047ab9 */ /* 0x000fe40000000a00 */
[----:B------:R-:W-:Y:S02]  /*20250*/  LOP3.LUT R3, R4, 0xfffffff8, RZ, 0xc0, !PT ;  /* 0xfffffff804037812 */ /* 0x000fe400078ec0ff */
[----:B------:R-:W2:Y:S01]  /*20260*/  @P0 LDC R21, c[0x0][0xbf0] ;  /* 0x0002fc00ff150b82 */ /* 0x000ea20000000800 */
[----:B------:R-:W-:Y:S01]  /*20270*/  SHF.R.S32.HI R25, RZ, 0x3, R4 ;  /* 0x00000003ff197819 */ /* 0x000fe20000011404 */
[----:B------:R-:W-:-:S02]  /*20280*/  IMAD.IADD R9, R9, 0x1, R11 ;  /* 0x0000000109097824 */ /* 0x000fc400078e020b */
[----:B------:R-:W-:Y:S02]  /*20290*/  IMAD.IADD R14, R10, 0x1, -R3 ;  /* 0x000000010a0e7824 */ /* 0x000fe400078e0a03 */
[----:B------:R-:W-:-:S04]  /*202a0*/  IMAD.WIDE.U32 R8, R197, UR4, R8 ;  /* 0x00000004c5087c25 */ /* 0x000fc8000f8e0008 */
[----:B------:R-:W-:Y:S02]  /*202b0*/  IMAD R3, R14, 0x20, R25 ;  /* 0x000000200e037824 */ /* 0x000fe400078e0219 */
[----:B------:R-:W-:Y:S01]  /*202c0*/  IMAD R9, R197, UR5, R9 ;  /* 0x00000005c5097c24 */ /* 0x000fe2000f8e0209 */
[----:B------:R-:W-:Y:S01]  /*202d0*/  ULDC.64 UR4, c[0x0][0xaf0] ;  /* 0x0002bc0000047ab9 */ /* 0x000fe20000000a00 */
[----:B------:R-:W-:Y:S02]  /*202e0*/  IMAD.IADD R12, R226, 0x1, R3 ;  /* 0x00000001e20c7824 */ /* 0x000fe400078e0203 */
[----:B------:R-:W-:Y:S02]  /*202f0*/  IMAD R10, R30, UR4, RZ ;  /* 0x000000041e0a7c24 */ /* 0x000fe4000f8e02ff */
[----:B0-----:R-:W-:-:S04]  /*20300*/  @P0 IMAD.HI.U32 R4, R12, R13, RZ ;  /* 0x0000000d0c040227 */ /* 0x001fc800078e00ff */
[----:B------:R-:W-:Y:S02]  /*20310*/  IMAD.MOV.U32 R3, RZ, RZ, R12 ;  /* 0x000000ffff037224 */ /* 0x000fe400078e000c */
[C---:B------:R-:W-:Y:S01]  /*20320*/  IMAD R11, R33.reuse, UR5, R10 ;  /* 0x00000005210b7c24 */ /* 0x040fe2000f8e020a */
[----:B--2---:R-:W-:Y:S01]  /*20330*/  @P0 SHF.R.U32.HI R3, RZ, R21, R4 ;  /* 0x00000015ff030219 */ /* 0x004fe20000011604 */
[----:B------:R-:W-:Y:S01]  /*20340*/  IMAD.WIDE.U32 R8, R33, UR4, R8 ;  /* 0x0000000421087c25 */ /* 0x000fe2000f8e0008 */
[----:B------:R-:W-:Y:S02]  /*20350*/  ULDC.64 UR4, c[0x0][0xae0] ;  /* 0x0002b80000047ab9 */ /* 0x000fe40000000a00 */
[----:B------:R-:W-:Y:S01]  /*20360*/  SHF.R.S32.HI R4, RZ, 0x1f, R3 ;  /* 0x0000001fff047819 */ /* 0x000fe20000011403 */
[----:B------:R-:W-:Y:S02]  /*20370*/  IMAD.IADD R9, R9, 0x1, R11 ;  /* 0x0000000109097824 */ /* 0x000fe400078e020b */
[----:B------:R-:W-:-:S02]  /*20380*/  IMAD.MOV R11, RZ, RZ, -R3 ;  /* 0x000000ffff0b7224 */ /* 0x000fc400078e0a03 */
[----:B------:R-:W-:Y:S02]  /*20390*/  IMAD R4, R4, UR4, RZ ;  /* 0x0000000404047c24 */ /* 0x000fe4000f8e02ff */
[----:B------:R-:W-:Y:S02]  /*203a0*/  IMAD R11, R15, R11, R12 ;  /* 0x0000000b0f0b7224 */ /* 0x000fe400078e020c */
[----:B------:R-:W-:-:S04]  /*203b0*/  IMAD.WIDE.U32 R8, R3, UR4, R8 ;  /* 0x0000000403087c25 */ /* 0x000fc8000f8e0008 */
[----:B------:R-:W-:Y:S01]  /*203c0*/  IMAD R13, R3, UR5, R4 ;  /* 0x00000005030d7c24 */ /* 0x000fe2000f8e0204 */
[----:B------:R-:W-:Y:S01]  /*203d0*/  SHF.R.S32.HI R3, RZ, 0x1f, R11 ;  /* 0x0000001fff037819 */ /* 0x000fe2000001140b */
[----:B------:R-:W-:Y:S01]  /*203e0*/  IMAD.IADD R226, R25, 0x1, R226 ;  /* 0x0000000119e27824 */ /* 0x000fe200078e02e2 */
[----:B------:R-:W-:Y:S01]  /*203f0*/  ULDC.64 UR4, c[0x0][0xad8] ;  /* 0x0002b60000047ab9 */ /* 0x000fe20000000a00 */
[----:B------:R-:W-:Y:S02]  /*20400*/  IMAD.IADD R9, R9, 0x1, R13 ;  /* 0x0000000109097824 */ /* 0x000fe400078e020d */
[----:B------:R-:W-:Y:S02]  /*20410*/  IMAD R4, R3, UR4, RZ ;  /* 0x0000000403047c24 */ /* 0x000fe4000f8e02ff */
[----:B------:R-:W-:Y:S02]  /*20420*/  IMAD R15, R0, R15, RZ ;  /* 0x0000000f000f7224 */ /* 0x000fe400078e02ff */
[----:B------:R-:W-:-:S02]  /*20430*/  VIADD R3, R226, 0x40 ;  /* 0x00000040e2037836 */ /* 0x000fc40000000000 */
[C---:B------:R-:W-:Y:S01]  /*20440*/  IMAD R13, R11.reuse, UR5, R4 ;  /* 0x000000050b0d7c24 */ /* 0x040fe2000f8e0204 */
[-C--:B------:R-:W-:Y:S01]  /*20450*/  ISETP.GE.AND P2, PT, R226, R15.reuse, PT ;  /* 0x0000000fe200720c */ /* 0x080fe20003f46270 */
[----:B------:R-:W-:Y:S01]  /*20460*/  IMAD.WIDE.U32 R8, R11, UR4, R8 ;  /* 0x000000040b087c25 */ /* 0x000fe2000f8e0008 */
[----:B------:R-:W-:Y:S01]  /*20470*/  ISETP.GE.AND P1, PT, R3, R15, PT ;  /* 0x0000000f0300720c */ /* 0x000fe20003f26270 */
[----:B------:R-:W-:Y:S02]  /*20480*/  ULDC.64 UR4, c[0x0][0xa80] ;  /* 0x0002a00000047ab9 */ /* 0x000fe40000000a00 */
        /* <DEDUP_REMOVED lines=10> */
[----:B------:R0:W3:Y:S01]  /*20530*/  SHFL.IDX PT, R0, R3, RZ, 0x181f ;  /* 0x00181fff03007589 */ /* 0x0000e200000e0000 */
[----:B------:R-:W-:Y:S02]  /*20540*/  SHF.R.S32.HI R10, RZ, 0x1f, R13 ;  /* 0x0000001fff0a7819 */ /* 0x000fe4000001140d */
[----:B------:R-:W-:Y:S01]  /*20550*/  SHF.R.S32.HI R12, RZ, 0x1f, R21 ;  /* 0x0000001fff0c7819 */ /* 0x000fe20000011415 */
[----:B------:R-:W-:Y:S06]  /*20560*/  @P2 BRA `(.L_x_6152) ;  /* 0x0000000000342947 */ /* 0x000fec0003800000 */
[----:B------:R-:W-:Y:S02]  /*20570*/  ULDC UR4, c[0x0][0xac8] ;  /* 0x0002b20000047ab9 */ /* 0x000fe40000000800 */
[----:B------:R-:W-:Y:S02]  /*20580*/  ISETP.GE.AND P4, PT, R11, UR4, PT ;  /* 0x000000040b007c0c */ /* 0x000fe4000bf86270 */
[----:B------:R-:W-:Y:S02]  /*20590*/  ISETP.GE.AND P3, PT, R21, UR4, PT ;  /* 0x0000000415007c0c */ /* 0x000fe4000bf66270 */
[----:B------:R-:W-:-:S09]  /*205a0*/  ISETP.GE.AND P2, PT, R13, UR4, PT ;  /* 0x000000040d007c0c */ /* 0x000fd2000bf46270 */
[-C--:B--2---:R-:W-:Y:S02]  /*205b0*/  @!P4 LEA R24, P6, R11, R8.reuse, 0x1 ;  /* 0x000000080b18c211 */ /* 0x084fe400078c08ff */
[----:B------:R-:W-:Y:S02]  /*205c0*/  @!P3 LEA R26, P5, R21, R8, 0x1 ;  /* 0x00000008151ab211 */ /* 0x000fe400078a08ff */
[----:B---3--:R-:W-:Y:S02]  /*205d0*/  @!P4 LEA.HI.X R25, R11, R0, R14, 0x1, P6 ;  /* 0x000000000b19c211 */ /* 0x008fe400030f0c0e */
[----:B------:R-:W-:Y:S02]  /*205e0*/  @!P2 LEA R8, P6, R13, R8, 0x1 ;  /* 0x000000080d08a211 */ /* 0x000fe400078c08ff */
[-C--:B------:R-:W-:Y:S01]  /*205f0*/  @!P3 LEA.HI.X R27, R21, R0.reuse, R12, 0x1, P5 ;  /* 0x00000000151bb211 */ /* 0x080fe200028f0c0c */
[----:B------:R4:W-:Y:S01]  /*20600*/  @!P4 ST.E.128 desc[UR60][R24.64], RZ ;  /* 0x000000ff1800c985 */ /* 0x0009e2000c101d3c */
[----:B------:R-:W-:-:S03]  /*20610*/  @!P2 LEA.HI.X R9, R13, R0, R10, 0x1, P6 ;  /* 0x000000000d09a211 */ /* 0x000fc600030f0c0a */
[----:B------:R4:W-:Y:S04]  /*20620*/  @!P3 ST.E.128 desc[UR60][R26.64], RZ ;  /* 0x000000ff1a00b985 */ /* 0x0009e8000c101d3c */
[----:B------:R4:W-:Y:S02]  /*20630*/  @!P2 ST.E.128 desc[UR60][R8.64], RZ ;  /* 0x000000ff0800a985 */ /* 0x0009e4000c101d3c */
.L_x_6152:
[----:B------:R-:W-:Y:S05]  /*20640*/  BSYNC B1 ;  /* 0x0000000000017941 */ /* 0x000fea0003800000 */
.L_x_6151:
[----:B---3--:R3:W0:Y:S01]  /*20650*/  SHFL.IDX PT, R0, R3, 0x1, 0x181f ;  /* 0x00381f0003007f89 */ /* 0x00862200000e0000 */
[----:B------:R-:W-:Y:S03]  /*20660*/  BSSY B1, `(.L_x_6153) ;  /* 0x0000010000017945 */ /* 0x000fe60003800000 */
[----:B--2-4-:R3:W2:Y:S01]  /*20670*/  SHFL.IDX PT, R8, R4, 0x1, 0x181f ;  /* 0x00381f0004087f89 */ /* 0x0146a200000e0000 */
        /* <DEDUP_REMOVED lines=14> */
.L_x_6154:
[----:B------:R-:W-:Y:S05]  /*20760*/  BSYNC B1 ;  /* 0x0000000000017941 */ /* 0x000fea0003800000 */
.L_x_6153:
[----:B0-----:R0:W0:Y:S01]  /*20770*/  SHFL.IDX PT, R0, R3, 0x2, 0x181f ;  /* 0x00581f0003007f89 */ /* 0x00102200000e0000 */
[----:B------:R-:W-:Y:S03]  /*20780*/  BSSY B1, `(.L_x_6155) ;  /* 0x0000010000017945 */ /* 0x000fe60003800000 */
[----:B--2-4-:R2:W4:Y:S01]  /*20790*/  SHFL.IDX PT, R8, R4, 0x2, 0x181f ;  /* 0x00581f0004087f89 */ /* 0x01452200000e0000 */
        /* <DEDUP_REMOVED lines=14> */
.L_x_6156:
[----:B------:R-:W-:Y:S05]  /*20880*/  BSYNC B1 ;  /* 0x0000000000017941 */ /* 0x000fea0003800000 */
.L_x_6155:
[----:B0-----:R-:W-:Y:S01]  /*20890*/  VIADD R0, R226, 0x60 ;  /* 0x00000060e2007836 */ /* 0x001fe20000000000 */
[----:B---3--:R-:W0:Y:S04]  /*208a0*/  SHFL.IDX PT, R3, R3, 0x3, 0x181f ;  /* 0x00781f0003037f89 */ /* 0x008e2800000e0000 */
[----:B------:R-:W-:Y:S01]  /*208b0*/  ISETP.GE.AND P0, PT, R0, R15, PT ;  /* 0x0000000f0000720c */ /* 0x000fe20003f06270 */
[----:B--2---:R-:W2:-:S12]  /*208c0*/  SHFL.IDX PT, R4, R4, 0x3, 0x181f ;  /* 0x00781f0004047f89 */ /* 0x004e9800000e0000 */
[----:B------:R-:W-:Y:S05]  /*208d0*/  @P0 BRA `(.L_x_6145) ;  /* 0x0000000000340947 */ /* 0x000fea0003800000 */
[----:B------:R-:W-:Y:S02]  /*208e0*/  ULDC UR4, c[0x0][0xac8] ;  /* 0x0002b20000047ab9 */ /* 0x000fe40000000800 */
[----:B------:R-:W-:Y:S02]  /*208f0*/  ISETP.GE.AND P3, PT, R11, UR4, PT ;  /* 0x000000040b007c0c */ /* 0x000fe4000bf66270 */
[----:B------:R-:W-:Y:S02]  /*20900*/  ISETP.GE.AND P4, PT, R21, UR4, PT ;  /* 0x0000000415007c0c */ /* 0x000fe4000bf86270 */
[----:B------:R-:W-:-:S09]  /*20910*/  ISETP.GE.AND P5, PT, R13, UR4, PT ;  /* 0x000000040d007c0c */ /* 0x000fd2000bfa6270 */
[-C--:B--2---:R-:W-:Y:S02]  /*20920*/  @!P3 LEA R24, P0, R11, R4.reuse, 0x1 ;  /* 0x000000040b18b211 */ /* 0x084fe400078008ff */
[-C--:B------:R-:W-:Y:S02]  /*20930*/  @!P4 LEA R20, P1, R21, R4.reuse, 0x1 ;  /* 0x000000041514c211 */ /* 0x080fe400078208ff */
[----:B----4-:R-:W-:Y:S02]  /*20940*/  @!P5 LEA R8, P2, R13, R4, 0x1 ;  /* 0x000000040d08d211 */ /* 0x010fe400078408ff */
[-C--:B0-----:R-:W-:Y:S02]  /*20950*/  @!P3 LEA.HI.X R25, R11, R3.reuse, R14, 0x1, P0 ;  /* 0x000000030b19b211 */ /* 0x081fe400000f0c0e */
[-C--:B------:R-:W-:Y:S02]  /*20960*/  @!P4 LEA.HI.X R21, R21, R3.reuse, R12, 0x1, P1 ;  /* 0x000000031515c211 */ /* 0x080fe400008f0c0c */
[----:B------:R-:W-:Y:S01]  /*20970*/  @!P5 LEA.HI.X R9, R13, R3, R10, 0x1, P2 ;  /* 0x000000030d09d211 */ /* 0x000fe200010f0c0a */
[----:B------:R0:W-:Y:S04]  /*20980*/  @!P3 ST.E.128 desc[UR60][R24.64], RZ ;  /* 0x000000ff1800b985 */ /* 0x0001e8000c101d3c */
[----:B------:R0:W-:Y:S04]  /*20990*/  @!P4 ST.E.128 desc[UR60][R20.64], RZ ;  /* 0x000000ff1400c985 */ /* 0x0001e8000c101d3c */
[----:B------:R0:W-:Y:S02]  /*209a0*/  @!P5 ST.E.128 desc[UR60][R8.64], RZ ;  /* 0x000000ff0800d985 */ /* 0x0001e4000c101d3c */
.L_x_6145:
[----:B------:R-:W-:Y:S05]  /*209b0*/  BSYNC B0 ;  /* 0x0000000000007941 */ /* 0x000fea0003800000 */
.L_x_6135:
[----:B------:R-:W-:Y:S02]  /*209c0*/  ULDC UR4, c[0x0][0xc3c] ;  /* 0x00030f0000047ab9 */ /* 0x000fe40000000800 */
[----:B------:R-:W-:-:S13]  /*209d0*/  ISETP.GE.AND P0, PT, R7, UR4, PT ;  /* 0x0000000407007c0c */ /* 0x000fda000bf06270 */
[----:B------:R-:W-:Y:S05]  /*209e0*/  @!P0 BRA `(.L_x_6157) ;  /* 0xfffffe0800708947 */ /* 0x000fea000383ffff */
[----:B------:R-:W-:Y:S05]  /*209f0*/  BRA `(.L_x_5914) ;  /* 0x0000007c00607947 */ /* 0x000fea0003800000 */
.L_x_5912:
[----:B------:R-:W-:-:S08]  /*20a00*/  NOP ;  /* 0x0000000000007918 */ /* 0x000fd00000000000 */
[----:B0-----:R-:W0:-:S00]  /*20a10*/  USETMAXREG.DEALLOC.CTAPOOL 0x28 ;  /* 0x00000028000079c8 */ /* 0x001e0000080e0500 */
[----:B0-----:R-:W2:Y:S01]  /*20a20*/  LDL.LU R3, [R1] ;  /* 0x0000000001037983 */ /* 0x001ea20000300800 */
[----:B------:R-:W-:Y:S01]  /*20a30*/  LOP3.LUT R2, R2, 0x3, RZ, 0xc0, !PT ;  /* 0x0000000302027812 */ /* 0x000fe200078ec0ff */
[----:B------:R-:W-:-:S05]  /*20a40*/  IMAD.MOV.U32 R7, RZ, RZ, RZ ;  /* 0x000000ffff077224 */ /* 0x000fca00078e00ff */
        /* <DEDUP_REMOVED lines=13> */
.L_x_6158:
        /* <DEDUP_REMOVED lines=43> */
.L_x_6162:
        /* <DEDUP_REMOVED lines=37> */
.L_x_6160:
        /* <DEDUP_REMOVED lines=11> */
[----:B------:R-:W-:-:S05]  /*210d0*/  IADD3 R3, R19, -0x1, RZ ;  /* 0xffffffff13037810 */ /* 0x000fca0007ffe0ff */
[----:B------:R0:W1:Y:S02]  /*210e0*/  SHFL.IDX PT, R16, R2, R3, 0x1f ;  /* 0x00001f0302107589 */ /* 0x00006400000e0000 */
.L_x_6163:
        /* <DEDUP_REMOVED lines=62> */
.L_x_6164:
        /* <DEDUP_REMOVED lines=61> */
.L_x_6165:
[----:B------:R-:W-:-:S05]  /*218a0*/  LOP3.LUT R2, RZ, R2, RZ, 0x33, !PT ;  /* 0x00000002ff027212 */ /* 0x000fca00078e33ff */
[----:B------:R-:W-:Y:S01]  /*218b0*/  IMAD.IADD R17, R7, 0x1, R2 ;  /* 0x0000000107117824 */ /* 0x000fe200078e0202 */
[----:B------:R-:W-:Y:S06]  /*218c0*/  BRA `(.L_x_6166) ;  /* 0x00000000000c7947 */ /* 0x000fec0003800000 */
.L_x_6161:
[----:B------:R-:W-:Y:S02]  /*218d0*/  IMAD.MOV.U32 R17, RZ, RZ, RZ ;  /* 0x000000ffff117224 */ /* 0x000fe400078e00ff */
[----:B------:R-:W-:Y:S02]  /*218e0*/  IMAD.U32 R16, RZ, RZ, UR6 ;  /* 0x00000006ff107e24 */ /* 0x000fe4000f8e00ff */
[----:B------:R-:W-:-:S07]  /*218f0*/  IMAD.MOV.U32 R18, RZ, RZ, RZ ;  /* 0x000000ffff127224 */ /* 0x000fce00078e00ff */
.L_x_6166:
[----:B------:R-:W-:-:S13]  /*21900*/  ISETP.NE.AND P0, PT, R6, RZ, PT ;  /* 0x000000ff0600720c */ /* 0x000fda0003f05270 */
[----:B------:R-:W0:Y:S01]  /*21910*/  @!P0 S2R R3, SR_CgaCtaId ;  /* 0x0000000000038919 */ /* 0x000e220000008800 */
[----:B------:R-:W-:-:S04]  /*21920*/  @!P0 MOV R2, 0x400 ;  /* 0x0000040000028802 */ /* 0x000fc80000000f00 */
[----:B0-----:R-:W-:-:S05]  /*21930*/  @!P0 LEA R2, R3, R2, 0x18 ;  /* 0x0000000203028211 */ /* 0x001fca00078ec0ff */
[----:B------:R2:W-:Y:S01]  /*21940*/  @!P0 STS.128 [R2+0x308d0], R16 ;  /* 0x0308d01002008388 */ /* 0x0005e20000000c00 */
[----:B------:R-:W-:Y:S06]  /*21950*/  BAR.ARV 0x5, 0x180 ;  /* 0x0146000000007b1d */ /* 0x000fec0000002000 */
.L_x_6159:
[----:B------:R3:W-:Y:S01]  /*21960*/  STL [R1+0x28], RZ ;  /* 0x000028ff01007387 */ /* 0x0007e20000100800 */
[----:B------:R-:W-:Y:S01]  /*21970*/  ULDC UR4, c[0x0][0xc3c] ;  /* 0x00030f0000047ab9 */ /* 0x000fe20000000800 */
[----:B------:R-:W-:Y:S01]  /*21980*/  IMAD.MOV.U32 R28, RZ, RZ, 0x1 ;  /* 0x00000001ff1c7424 */ /* 0x000fe200078e00ff */
[----:B-1----:R-:W-:Y:S01]  /*21990*/  ISETP.GE.AND P0, PT, R19, UR4, PT ;  /* 0x0000000413007c0c */ /* 0x002fe2000bf06270 */
[----:B------:R-:W-:-:S12]  /*219a0*/  IMAD.MOV.U32 R26, RZ, RZ, RZ ;  /* 0x000000ffff1a7224 */ /* 0x000fd800078e00ff */
[----:B---3--:R-:W-:Y:S05]  /*219b0*/  @P0 BRA `(.L_x_6167) ;  /* 0x00000068008c0947 */ /* 0x008fea0003800000 */
[----:B--2---:R-:W2:Y:S01]  /*219c0*/  LDL R2, [R1+0x6c] ;  /* 0x00006c0001027983 */ /* 0x004ea20000100800 */
[----:B------:R-:W1:Y:S01]  /*219d0*/  S2UR UR5, SR_CgaCtaId ;  /* 0x00000000000579c3 */ /* 0x000e620000008800 */
[----:B------:R-:W-:Y:S01]  /*219e0*/  IMAD.SHL.U32 R32, R0, 0x8, RZ ;  /* 0x0000000800207824 */ /* 0x000fe200078e00ff */
[----:B------:R-:W-:Y:S01]  /*219f0*/  BSSY B8, `(.L_x_6167) ;  /* 0x000069f000087945 */ /* 0x000fe20003800000 */
[----:B------:R3:W-:Y:S01]  /*21a00*/  STL [R1+0x28], RZ ;  /* 0x000028ff01007387 */ /* 0x0007e20000100800 */
[----:B------:R-:W-:Y:S01]  /*21a10*/  IMAD.MOV.U32 R29, RZ, RZ, 0x1 ;  /* 0x00000001ff1d7424 */ /* 0x000fe200078e00ff */
[----:B------:R-:W-:Y:S02]  /*21a20*/  CS2R R26, SRZ ;  /* 0x00000000001a7805 */ /* 0x000fe4000001ff00 */
[C---:B0-----:R-:W-:Y:S01]  /*21a30*/  LOP3.LUT R3, R32.reuse, 0x1f8, RZ, 0xc0, !PT ;  /* 0x000001f820037812 */ /* 0x041fe200078ec0ff */
[----:B------:R-:W-:Y:S01]  /*21a40*/  IMAD.MOV.U32 R28, RZ, RZ, 0x1 ;  /* 0x00000001ff1c7424 */ /* 0x000fe200078e00ff */
[----:B------:R-:W-:Y:S01]  /*21a50*/  LOP3.LUT R32, R32, 0x38, RZ, 0xc0, !PT ;  /* 0x0000003820207812 */ /* 0x000fe200078ec0ff */
[----:B------:R-:W-:Y:S01]  /*21a60*/  ULDC.64 UR36, c[0x0][0x198] ;  /* 0x0000660000247ab9 */ /* 0x000fe20000000a00 */
[----:B------:R-:W-:Y:S01]  /*21a70*/  LOP3.LUT R3, R3, 0x38, R0, 0x78, !PT ;  /* 0x0000003803037812 */ /* 0x000fe200078e7800 */
[----:B------:R-:W-:Y:S01]  /*21a80*/  ULDC UR38, c[0x0][0xc] ;  /* 0x0000030000267ab9 */ /* 0x000fe20000000800 */
[----:B------:R-:W-:-:S02]  /*21a90*/  LOP3.LUT R35, R32, 0x40, RZ, 0xfc, !PT ;  /* 0x0000004020237812 */ /* 0x000fc400078efcff */
[----:B------:R-:W-:Y:S02]  /*21aa0*/  LOP3.LUT R33, R32, 0x80, RZ, 0xfc, !PT ;  /* 0x0000008020217812 */ /* 0x000fe400078efcff */
[----:B--2---:R-:W-:Y:S02]  /*21ab0*/  R2UR UR4, R2 ;  /* 0x00000000020472ca */ /* 0x004fe400000e0000 */
[C---:B------:R-:W-:Y:S01]  /*21ac0*/  LOP3.LUT R2, R0.reuse, 0x7f, RZ, 0xc0, !PT ;  /* 0x0000007f00027812 */ /* 0x040fe200078ec0ff */
[----:B------:R-:W-:-:S04]  /*21ad0*/  IMAD.SHL.U32 R0, R0, 0x10, RZ ;  /* 0x0000001000007824 */ /* 0x000fc800078e00ff */
[----:B------:R-:W-:Y:S01]  /*21ae0*/  IMAD.SHL.U32 R36, R2, 0x8, RZ ;  /* 0x0000000802247824 */ /* 0x000fe200078e00ff */
[----:B------:R-:W-:-:S04]  /*21af0*/  SHF.R.U32.HI R2, RZ, 0x3, R2 ;  /* 0x00000003ff027819 */ /* 0x000fc80000011602 */
[----:B------:R-:W-:Y:S01]  /*21b00*/  LOP3.LUT R36, R3, 0x200, R36, 0xf8, !PT ;  /* 0x0000020003247812 */ /* 0x000fe200078ef824 */
[----:B------:R-:W-:Y:S01]  /*21b10*/  ULOP3.LUT UR39, UR4, 0x2, URZ, 0xfc, !UPT ;  /* 0x0000000204277892 */ /* 0x000fe2000f8efc3f */
[----:B------:R-:W-:Y:S02]  /*21b20*/  LOP3.LUT R0, R2, 0x70, R0, 0xf8, !PT ;  /* 0x0000007002007812 */ /* 0x000fe400078ef800 */
[----:B------:R-:W-:Y:S02]  /*21b30*/  UMOV UR4, 0x400 ;  /* 0x0000040000047882 */ /* 0x000fe40000000000 */
[----:B-1----:R-:W-:-:S06]  /*21b40*/  ULEA UR4, UR5, UR4, 0x18 ;  /* 0x0000000405047291 */ /* 0x002fcc000f8ec03f */
[----:B------:R-:W-:-:S04]  /*21b50*/  IMAD.U32 R22, RZ, RZ, UR4 ;  /* 0x00000004ff167e24 */ /* 0x000fc8000f8e00ff */
[----:B---3--:R-:W-:-:S07]  /*21b60*/  IMAD R37, R36, 0x2, R22 ;  /* 0x0000000224257824 */ /* 0x008fce00078e0216 */
.L_x_6274:
[----:B0-----:R-:W0:Y:S02]  /*21b70*/  LDC.64 R30, c[0x0][0xc88] ;  /* 0x00032200ff1e7b82 */ /* 0x001e240000000a00 */
[----:B0-----:R-:W-:-:S06]  /*21b80*/  IMAD.WIDE R30, R19, 0x4, R30 ;  /* 0x00000004131e7825 */ /* 0x001fcc00078e021e */
        /* <DEDUP_REMOVED lines=28> */
[C---:B------:R-:W-:Y:S02]  /*21d50*/  IADD3.X R3, R24.reuse, UR5, RZ, P3, !PT ;  /* 0x0000000518037c10 */ /* 0x040fe40009ffe4ff */
[----:B------:R-:W-:Y:S01]  /*21d60*/  @P2 IADD3 R6, P3, R23, UR8, RZ ;  /* 0x0000000817062c10 */ /* 0x000fe2000ff7e0ff */
[----:B------:R-:W-:Y:S01]  /*21d70*/  IMAD.U32 R8, RZ, RZ, UR4 ;  /* 0x00000004ff087e24 */ /* 0x000fe2000f8e00ff */
[----:B------:R-:W-:Y:S01]  /*21d80*/  ULDC.64 UR4, c[0x0][0x418] ;  /* 0x0001060000047ab9 */ /* 0x000fe20000000a00 */
[----:B------:R-:W5:Y:S01]  /*21d90*/  @P0 LDG.E R34, desc[UR60][R2.64] ;  /* 0x0000003c02220981 */ /* 0x000f62000c1e1900 */
[----:B------:R-:W-:-:S03]  /*21da0*/  @P2 IADD3.X R7, R24, UR9, RZ, P3, !PT ;  /* 0x0000000918072c10 */ /* 0x000fc60009ffe4ff */
[----:B------:R-:W5:Y:S04]  /*21db0*/  @P1 LDG.E R0, desc[UR60][R4.64] ;  /* 0x0000003c04001981 */ /* 0x000f68000c1e1900 */
        /* <DEDUP_REMOVED lines=10> */
[----:B---3--:R0:W-:Y:S01]  /*21e60*/  STL [R1+0x18], R8 ;  /* 0x0000180801007387 */ /* 0x0081e20000100800 */
[----:B------:R-:W-:-:S03]  /*21e70*/  IMAD.MOV.U32 R11, RZ, RZ, R8 ;  /* 0x000000ffff0b7224 */ /* 0x000fc600078e0008 */
[----:B--2---:R0:W-:Y:S01]  /*21e80*/  STL [R1+0xc], R12 ;  /* 0x00000c0c01007387 */ /* 0x0041e20000100800 */
[----:B------:R-:W-:Y:S05]  /*21e90*/  @P2 BRA `(.L_x_6168) ;  /* 0x0000000000142947 */ /* 0x000fea0003800000 */
[----:B------:R-:W-:Y:S05]  /*21ea0*/  @!P0 BRA `(.L_x_6168) ;  /* 0x0000000000108947 */ /* 0x000fea0003800000 */
[----:B0-----:R-:W2:Y:S04]  /*21eb0*/  LDG.E R8, desc[UR60][R2.64] ;  /* 0x0000003c02087981 */ /* 0x001ea8000c1e1900 */
[----:B------:R-:W2:Y:S02]  /*21ec0*/  LDG.E R7, desc[UR60][R2.64+0x4] ;  /* 0x0000043c02077981 */ /* 0x000ea4000c1e1900 */
[----:B--2---:R-:W-:-:S05]  /*21ed0*/  IMAD.IADD R11, R7, 0x1, -R8 ;  /* 0x00000001070b7824 */ /* 0x004fca00078e0a08 */
[----:B------:R1:W-:Y:S02]  /*21ee0*/  STL [R1+0x18], R11 ;  /* 0x0000180b01007387 */ /* 0x0003e40000100800 */
.L_x_6168:
[----:B------:R-:W-:Y:S01]  /*21ef0*/  ULDC.64 UR4, c[0x0][0xa20] ;  /* 0x0002880000047ab9 */ /* 0x000fe20000000a00 */
[C---:B------:R-:W-:Y:S01]  /*21f00*/  LOP3.LUT R2, R18.reuse, 0xff000000, RZ, 0xc0, !PT ;  /* 0xff00000012027812 */ /* 0x040fe200078ec0ff */
        /* <DEDUP_REMOVED lines=12> */
.L_x_6169:
        /* <DEDUP_REMOVED lines=9> */
.L_x_6170:
[----:B0-----:R-:W2:Y:S01]  /*22060*/  @P1 LDG.E R2, desc[UR60][R4.64] ;  /* 0x0000003c04021981 */ /* 0x001ea2000c1e1900 */
[----:B------:R-:W0:Y:S03]  /*22070*/  LDC R3, c[0x0][0x448] ;  /* 0x00011200ff037b82 */ /* 0x000e260000000800 */
[----:B------:R3:W2:Y:S01]  /*22080*/  @P1 LDG.E R5, desc[UR60][R4.64+0x4] ;  /* 0x0000043c04051981 */ /* 0x0006a2000c1e1900 */
[----:B-----5:R-:W-:Y:S01]  /*22090*/  IMAD.IADD R9, R9, 0x1, -R12 ;  /* 0x0000000109097824 */ /* 0x020fe200078e0a0c */
[----:B------:R-:W-:Y:S01]  /*220a0*/  BSSY B0, `(.L_x_6171) ;  /* 0x0000037000007945 */ /* 0x000fe20003800000 */
[----:B------:R-:W-:Y:S02]  /*220b0*/  LOP3.LUT R20, R8, 0xff, RZ, 0xc0, !PT ;  /* 0x000000ff08147812 */ /* 0x000fe400078ec0ff */
[----:B0-----:R-:W-:-:S13]  /*220c0*/  ISETP.NE.AND P0, PT, R3, 0x1, PT ;  /* 0x000000010300780c */ /* 0x001fda0003f05270 */
[----:B---3--:R-:W0:Y:S08]  /*220d0*/  @P0 LDC R4, c[0x0][0x44c] ;  /* 0x00011300ff040b82 */ /* 0x008e300000000800 */
[----:B------:R-:W3:Y:S01]  /*220e0*/  @P0 LDC R3, c[0x0][0x450] ;  /* 0x00011400ff030b82 */ /* 0x000ee20000000800 */
[----:B--2---:R-:W-:Y:S02]  /*220f0*/  @P1 IMAD.IADD R6, R5, 0x1, -R2 ;  /* 0x0000000105061824 */ /* 0x004fe400078e0a02 */
[----:B------:R-:W-:-:S04]  /*22100*/  IMAD.SHL.U32 R2, R17, 0x80, RZ ;  /* 0x0000008011027824 */ /* 0x000fc800078e00ff */
[----:B------:R-:W-:-:S04]  /*22110*/  VIADD R2, R2, 0x7f ;  /* 0x0000007f02027836 */ /* 0x000fc80000000000 */
[----:B0-----:R-:W-:-:S05]  /*22120*/  @P0 IMAD.HI.U32 R4, R2, R4, RZ ;  /* 0x0000000402040227 */ /* 0x001fca00078e00ff */
[----:B---3--:R-:W-:Y:S01]  /*22130*/  @P0 SHF.R.U32.HI R2, RZ, R3, R4 ;  /* 0x00000003ff020219 */ /* 0x008fe20000011604 */
        /* <DEDUP_REMOVED lines=8> */
[----:B0-----:R-:W-:-:S04]  /*221c0*/  SHF.R.U32.HI R3, RZ, 0x1f, R5 ;  /* 0x0000001fff037819 */ /* 0x001fc80000011605 */
[----:B------:R-:W-:Y:S02]  /*221d0*/  LEA.HI.SX32 R5, R5, R3, 0x1c ;  /* 0x0000000305057211 */ /* 0x000fe400078fe2ff */
[----:B------:R-:W-:-:S04]  /*221e0*/  SHF.R.U32.HI R3, RZ, 0x1f, R2 ;  /* 0x0000001fff037819 */ /* 0x000fc80000011602 */
[----:B------:R-:W-:Y:S01]  /*221f0*/  LEA.HI.SX32 R3, R2, R3, 0x1c ;  /* 0x0000000302037211 */ /* 0x000fe200078fe2ff */
[----:B------:R-:W-:-:S03]  /*22200*/  IMAD.MOV.U32 R2, RZ, RZ, RZ ;  /* 0x000000ffff027224 */ /* 0x000fc600078e00ff */
[----:B------:R-:W-:-:S04]  /*22210*/  VIMNMX R10, R5, R3, PT ;  /* 0x00000003050a7248 */ /* 0x000fc80003fe0100 */
[----:B------:R-:W-:-:S13]  /*22220*/  ISETP.GE.AND P0, PT, R10, 0x1, PT ;  /* 0x000000010a00780c */ /* 0x000fda0003f06270 */
[----:B------:R-:W-:Y:S05]  /*22230*/  @!P0 BRA `(.L_x_6172) ;  /* 0x0000000000748947 */ /* 0x000fea0003800000 */
[----:B------:R-:W-:Y:S01]  /*22240*/  ISETP.NE.AND P0, PT, R4, RZ, PT ;  /* 0x000000ff0400720c */ /* 0x000fe20003f05270 */
[----:B------:R-:W-:-:S03]  /*22250*/  ULDC UR4, c[0x0][0x9f0] ;  /* 0x00027c0000047ab9 */ /* 0x000fc60000000800 */
[----:B------:R-:W-:-:S04]  /*22260*/  SEL R8, R4, UR4, P0 ;  /* 0x0000000404087c07 */ /* 0x000fc80008000000 */
[----:B-1----:R-:W-:Y:S02]  /*22270*/  IABS R11, R8 ;  /* 0x00000008000b7213 */ /* 0x002fe40000000000 */
        /* <DEDUP_REMOVED lines=25> */
.L_x_6172:
[----:B------:R-:W-:Y:S05]  /*22410*/  BSYNC B0 ;  /* 0x0000000000007941 */ /* 0x000fea0003800000 */
.L_x_6171:
        /* <DEDUP_REMOVED lines=25> */
.L_x_6342:
[----:B--2---:R-:W-:Y:S02]  /*225b0*/  ISETP.NE.AND P0, PT, R14, RZ, PT ;  /* 0x000000ff0e00720c */ /* 0x004fe40003f05270 */
[----:B------:R-:W-:-:S11]  /*225c0*/  PLOP3.LUT P6, PT, PT, PT, PT, 0x8, 0x0 ;  /* 0x000000000000781c */ /* 0x000fd60003fce170 */
[----:B------:R-:W-:Y:S05]  /*225d0*/  @P0 BRA `(.L_x_6176) ;  /* 0x00000000000c0947 */ /* 0x000fea0003800000 */
[----:B------:R-:W-:-:S03]  /*225e0*/  UMOV UR4, 0xffffffff ;  /* 0xffffffff00047882 */ /* 0x000fc60000000000 */
[----:B------:R-:W-:Y:S05]  /*225f0*/  BRA.DIV UR4, `(.L_x_6177) ;  /* 0x0000007604247947 */ /* 0x000fea000b800000 */
[----:B------:R-:W-:-:S13]  /*22600*/  ELECT P6, URZ, PT ;  /* 0x00000000003f782f */ /* 0x000fda00038c0000 */
.L_x_6176:
        /* <DEDUP_REMOVED lines=9> */
.L_x_6345:
[----:B------:R-:W-:Y:S05]  /*226a0*/  BSYNC B1 ;  /* 0x0000000000017941 */ /* 0x000fea0003800000 */
.L_x_6178:
[----:B------:R-:W-:Y:S04]  /*226b0*/  BSSY B1, `(.L_x_6180) ;  /* 0x000008c000017945 */ /* 0x000fe80003800000 */
[----:B------:R-:W-:Y:S05]  /*226c0*/  @!P6 BRA `(.L_x_6181) ;  /* 0x000000080028e947 */ /* 0x000fea0003800000 */
[----:B------:R-:W-:Y:S01]  /*226d0*/  IMAD R12, R27, 0x8, R22 ;  /* 0x000000081b0c7824 */ /* 0x000fe200078e0216 */
[----:B-1----:R-:W-:Y:S01]  /*226e0*/  SHF.L.U32 R11, R29, 0x1f, RZ ;  /* 0x0000001f1d0b7819 */ /* 0x002fe200000006ff */
[----:B------:R-:W1:Y:S01]  /*226f0*/  S2R R9, SR_TID.X ;  /* 0x0000000000097919 */ /* 0x000e620000002100 */
[----:B------:R-:W-:Y:S02]  /*22700*/  BSSY B2, `(.L_x_6182) ;  /* 0x0000005000027945 */ /* 0x000fe40003800000 */
[----:B------:R-:W2:Y:S01]  /*22710*/  SYNCS.PHASECHK.TRANS64.TRYWAIT P0, [R12+URZ+0x308a0], R11 ;  /* 0x0308a00b0c0075a7 */ /* 0x000ea2000800017f */
[----:B-1----:R-:W-:-:S04]  /*22720*/  LOP3.LUT R9, R9, 0x7f, RZ, 0xc0, !PT ;  /* 0x0000007f09097812 */ /* 0x002fc800078ec0ff */
[----:B------:R-:W-:Y:S01]  /*22730*/  ISETP.NE.AND P1, PT, R9, RZ, PT ;  /* 0x000000ff0900720c */ /* 0x000fe20003f25270 */
[----:B--2---:R-:W-:-:S12]  /*22740*/  @!P0 BRA `(.L_x_6183) ;  /* 0x0000007400048947 */ /* 0x004fd80003800000 */
.L_x_6346:
[----:B------:R-:W-:Y:S05]  /*22750*/  BSYNC B2 ;  /* 0x0000000000027941 */ /* 0x000fea0003800000 */
.L_x_6182:
        /* <DEDUP_REMOVED lines=9> */
.L_x_6185:
[----:B------:R-:W-:Y:S05]  /*227f0*/  BSYNC B2 ;  /* 0x0000000000027941 */ /* 0x000fea0003800000 */
.L_x_6184:
        /* <DEDUP_REMOVED lines=12> */
.L_x_6186:
        /* <DEDUP_REMOVED lines=16> */
.L_x_6187:
        /* <DEDUP_REMOVED lines=16> */
.L_x_6188:
        /* <DEDUP_REMOVED lines=13> */
.L_x_6347:
[----:B------:R-:W-:Y:S05]  /*22b90*/  BSYNC B2 ;  /* 0x0000000000027941 */ /* 0x000fea0003800000 */
.L_x_6189:
        /* <DEDUP_REMOVED lines=11> */
.L_x_6192:
[----:B------:R-:W-:Y:S05]  /*22c50*/  BSYNC B2 ;  /* 0x0000000000027941 */ /* 0x000fea0003800000 */
.L_x_6191:
        /* <DEDUP_REMOVED lines=9> */
.L_x_6193:
        /* <DEDUP_REMOVED lines=15> */
.L_x_6194:
        /* <DEDUP_REMOVED lines=15> */
.L_x_6195:
        /* <DEDUP_REMOVED lines=10> */
.L_x_6181:
[----:B------:R-:W-:Y:S05]  /*22f70*/  BSYNC B1 ;  /* 0x0000000000017941 */ /* 0x000fea0003800000 */
.L_x_6180:
        /* <DEDUP_REMOVED lines=9> */
.L_x_6212:
[----:B------:R-:W-:Y:S05]  /*23010*/  YIELD ;  /* 0x0000000000007946 */ /* 0x000fea0003800000 */
        /* <DEDUP_REMOVED lines=10> */
.L_x_6348:
[----:B------:R-:W-:Y:S05]  /*230c0*/  BSYNC B2 ;  /* 0x0000000000027941 */ /* 0x000fea0003800000 */
.L_x_6198:
        /* <DEDUP_REMOVED lines=9> */
.L_x_6201:
[----:B------:R-:W-:Y:S05]  /*23160*/  BSYNC B2 ;  /* 0x0000000000027941 */ /* 0x000fea0003800000 */
.L_x_6200:
        /* <DEDUP_REMOVED lines=11> */
.L_x_6202:
        /* <DEDUP_REMOVED lines=16> */
.L_x_6203:
        /* <DEDUP_REMOVED lines=16> */
.L_x_6204:
        /* <DEDUP_REMOVED lines=13> */
.L_x_6349:
[----:B------:R-:W-:Y:S05]  /*234f0*/  BSYNC B2 ;  /* 0x0000000000027941 */ /* 0x000fea0003800000 */
.L_x_6205:
        /* <DEDUP_REMOVED lines=11> */
.L_x_6208:
[----:B------:R-:W-:Y:S05]  /*235b0*/  BSYNC B2 ;  /* 0x0000000000027941 */ /* 0x000fea0003800000 */
.L_x_6207:
        /* <DEDUP_REMOVED lines=8> */
.L_x_6209:
        /* <DEDUP_REMOVED lines=16> */
.L_x_6210:
        /* <DEDUP_REMOVED lines=15> */
.L_x_6211:
        /* <DEDUP_REMOVED lines=10> */
.L_x_6197:
[----:B------:R-:W-:Y:S05]  /*238d0*/  BSYNC B1 ;  /* 0x0000000000017941 */ /* 0x000fea0003800000 */
.L_x_6196:
        /* <DEDUP_REMOVED lines=8> */
.L_x_6174:
[----:B------:R-:W-:Y:S05]  /*23960*/  BSYNC B0 ;  /* 0x0000000000007941 */ /* 0x000fea0003800000 */
.L_x_6173:
        /* <DEDUP_REMOVED lines=46> */
.L_x_6214:
[----:B------:R-:W-:Y:S05]  /*23c50*/  BSYNC B0 ;  /* 0x0000000000007941 */ /* 0x000fea0003800000 */
.L_x_6213:
        /* <DEDUP_REMOVED lines=24> */
.L_x_6216:
        /* <DEDUP_REMOVED lines=12> */
[----:B------:R-:W-:-:S02]  /*23ea0*/  IMAD.U32 R7, RZ, RZ, UR9 ;  /* 0x00000009ff077e24 */ /* 0x000fc4000f8e00ff */
[----:B------:R-:W-:Y:S02]  /*23eb0*/  IMAD.U32 R10, RZ, RZ, UR4 ;  /* 0x00000004ff0a7e24 */ /* 0x000fe4000f8e00ff */
[----:B-1----:R-:W-:Y:S02]  /*23ec0*/  IMAD.U32 R11, RZ, RZ, UR5 ;  /* 0x00000005ff0b7e24 */ /* 0x002fe4000f8e00ff */
[----:B0-----:R-:W-:Y:S02]  /*23ed0*/  IMAD.MOV.U32 R8, RZ, RZ, 0x70 ;  /* 0x00000070ff087424 */ /* 0x001fe400078e00ff */
[----:B------:R-:W-:Y:S02]  /*23ee0*/  IMAD.MOV.U32 R12, RZ, RZ, 0x1 ;  /* 0x00000001ff0c7424 */ /* 0x000fe400078e00ff */
[----:B------:R-:W-:-:S07]  /*23ef0*/  IMAD.MOV.U32 R13, RZ, RZ, RZ ;  /* 0x000000ffff0d7224 */ /* 0x000fce00078e00ff */
[----:B------:R-:W-:-:S07]  /*23f00*/  LEPC R20, `(.L_x_6219) ;  /* 0x000000001014794e */ /* 0x000fce0000000000 */
[----:B--2---:R-:W-:Y:S05]  /*23f10*/  CALL.ABS.NOINC R2 ;  /* 0x0000000002007343 */ /* 0x004fea0003c00000 */
.L_x_6219:
[----:B------:R-:W-:Y:S05]  /*23f20*/  BSYNC B6 ;  /* 0x0000000000067941 */ /* 0x000fea0003800000 */
.L_x_6218:
        /* <DEDUP_REMOVED lines=12> */
[----:B------:R-:W-:-:S02]  /*23ff0*/  IMAD.U32 R7, RZ, RZ, UR9 ;  /* 0x00000009ff077e24 */ /* 0x000fc4000f8e00ff */
[----:B------:R-:W-:Y:S02]  /*24000*/  IMAD.U32 R10, RZ, RZ, UR4 ;  /* 0x00000004ff0a7e24 */ /* 0x000fe4000f8e00ff */
[----:B-1----:R-:W-:Y:S02]  /*24010*/  IMAD.U32 R11, RZ, RZ, UR5 ;  /* 0x00000005ff0b7e24 */ /* 0x002fe4000f8e00ff */
[----:B0-----:R-:W-:Y:S02]  /*24020*/  IMAD.MOV.U32 R8, RZ, RZ, 0x70 ;  /* 0x00000070ff087424 */ /* 0x001fe400078e00ff */
[----:B------:R-:W-:Y:S02]  /*24030*/  IMAD.MOV.U32 R12, RZ, RZ, 0x1 ;  /* 0x00000001ff0c7424 */ /* 0x000fe400078e00ff */
[----:B--2---:R-:W-:-:S07]  /*24040*/  IMAD.MOV.U32 R13, RZ, RZ, RZ ;  /* 0x000000ffff0d7224 */ /* 0x004fce00078e00ff */
[----:B------:R-:W-:-:S07]  /*24050*/  LEPC R20, `(.L_x_6222) ;  /* 0x000000001014794e */ /* 0x000fce0000000000 */
[----:B---3--:R-:W-:Y:S05]  /*24060*/  CALL.ABS.NOINC R2 ;  /* 0x0000000002007343 */ /* 0x008fea0003c00000 */
.L_x_6222:
        /* <DEDUP_REMOVED lines=15> */
.L_x_6221:
[----:B------:R-:W-:Y:S05]  /*24160*/  BSYNC B6 ;  /* 0x0000000000067941 */ /* 0x000fea0003800000 */
.L_x_6220:
[----:B------:R-:W2:Y:S01]  /*24170*/  LDL R25, [R1+0x1c] ;  /* 0x00001c0001197983 */ /* 0x000ea20000100800 */
[----:B------:R-:W-:Y:S01]  /*24180*/  ULDC.64 UR4, c[0x0][0x9f8] ;  /* 0x00027e0000047ab9 */ /* 0x000fe20000000a00 */
[----:B------:R-:W3:Y:S02]  /*24190*/  LDC R0, c[0x0][0x430] ;  /* 0x00010c00ff007b82 */ /* 0x000ee40000000800 */
[----:B0-----:R-:W4:Y:S01]  /*241a0*/  LDL R8, [R1+0x4] ;  /* 0x0000040001087983 */ /* 0x001f220000100800 */
[----:B------:R-:W-:-:S03]  /*241b0*/  ISETP.NE.U32.AND P0, PT, RZ, UR4, PT ;  /* 0x00000004ff007c0c */ /* 0x000fc6000bf05070 */
[----:B------:R-:W4:Y:S01]  /*241c0*/  LDL R7, [R1+0xc] ;  /* 0x00000c0001077983 */ /* 0x000f220000100800 */
[----:B------:R-:W-:-:S03]  /*241d0*/  ISETP.NE.AND.EX P0, PT, RZ, UR5, PT, P0 ;  /* 0x00000005ff007c0c */ /* 0x000fc6000bf05300 */
[----:B------:R-:W4:Y:S01]  /*241e0*/  LDL.LU R20, [R1] ;  /* 0x0000000001147983 */ /* 0x000f220000300800 */
[----:B------:R-:W0:Y:S09]  /*241f0*/  S2R R21, SR_TID.X ;  /* 0x0000000000157919 */ /* 0x000e320000002100 */
        /* <DEDUP_REMOVED lines=8> */
[----:B------:R-:W3:Y:S01]  /*24280*/  @P1 LDC R6, c[0x0][0x438] ;  /* 0x00010e00ff061b82 */ /* 0x000ee20000000800 */
[----:B0-----:R-:W-:-:S05]  /*24290*/  IMAD.SHL.U32 R21, R21, 0x10, RZ ;  /* 0x0000001015157824 */ /* 0x001fca00078e00ff */
[----:B------:R-:W-:Y:S02]  /*242a0*/  LOP3.LUT R21, R4, 0x70, R21, 0xf8, !PT ;  /* 0x0000007004157812 */ /* 0x000fe400078ef815 */
[----:B------:R-:W0:Y:S01]  /*242b0*/  @P1 LDC R4, c[0x0][0x434] ;  /* 0x00010d00ff041b82 */ /* 0x000e220000000800 */
[----:B------:R-:W-:Y:S01]  /*242c0*/  ISETP.GE.AND P3, PT, R32, UR4, PT ;  /* 0x0000000420007c0c */ /* 0x000fe2000bf66270 */
[----:B------:R-:W-:Y:S01]  /*242d0*/  UMOV UR5, 0xffffffff ;  /* 0xffffffff00057882 */ /* 0x000fe20000000000 */
[----:B--2---:R-:W-:-:S04]  /*242e0*/  VIADD R25, R25, 0xffffffff ;  /* 0xffffffff19197836 */ /* 0x004fc80000000000 */
[----:B------:R-:W-:-:S05]  /*242f0*/  IMAD R5, R25, 0x60, R21 ;  /* 0x0000006019057824 */ /* 0x000fca00078e0215 */
[----:B----4-:R-:W-:-:S04]  /*24300*/  ISETP.GE.AND P0, PT, R5, R8, PT ;  /* 0x000000080500720c */ /* 0x010fc80003f06270 */
[----:B------:R-:W-:Y:S01]  /*24310*/  ISETP.GT.U32.OR P0, PT, R21, 0x5f, P0 ;  /* 0x0000005f1500780c */ /* 0x000fe20000704470 */
[----:B------:R-:W-:-:S04]  /*24320*/  IMAD.IADD R5, R5, 0x1, R7 ;  /* 0x0000000105057824 */ /* 0x000fc800078e0207 */
[----:B0-----:R-:W-:-:S08]  /*24330*/  @P1 IMAD.HI.U32 R7, R5, R4, RZ ;  /* 0x0000000405071227 */ /* 0x001fd000078e00ff */
[----:B-1----:R-:W0:Y:S01]  /*24340*/  @!P0 LDC.64 R2, c[0x0][0x428] ;  /* 0x00010a00ff028b82 */ /* 0x002e220000000a00 */
[----:B------:R-:W-:Y:S01]  /*24350*/  IMAD.MOV.U32 R4, RZ, RZ, R5 ;  /* 0x000000ffff047224 */ /* 0x000fe200078e0005 */
[----:B---3--:R-:W-:Y:S02]  /*24360*/  @P1 SHF.R.U32.HI R4, RZ, R6, R7 ;  /* 0x00000006ff041219 */ /* 0x008fe40000011607 */
        /* <DEDUP_REMOVED lines=15> */
[----:B------:R-:W-:Y:S02]  /*24460*/  ISETP.NE.AND P2, PT, R5, 0x3, PT ;  /* 0x000000030500780c */ /* 0x000fe40003f45270 */
[----:B------:R-:W-:-:S09]  /*24470*/  LOP3.LUT R20, R20, 0xfffffff7, RZ, 0xc0, !PT ;  /* 0xfffffff714147812 */ /* 0x000fd200078ec0ff */
[----:B------:R-:W-:-:S04]  /*24480*/  @P0 LOP3.LUT R20, R20, 0x8, RZ, 0xfc, !PT ;  /* 0x0000000814140812 */ /* 0x000fc800078efcff */
[----:B------:R-:W-:-:S04]  /*24490*/  LOP3.LUT R20, R20, 0xffffffef, RZ, 0xc0, !PT ;  /* 0xffffffef14147812 */ /* 0x000fc800078ec0ff */
[----:B------:R-:W-:-:S04]  /*244a0*/  @P2 LOP3.LUT R20, R20, 0x10, RZ, 0xfc, !PT ;  /* 0x0000001014142812 */ /* 0x000fc800078efcff */
[----:B------:R-:W-:Y:S02]  /*244b0*/  LOP3.LUT R20, R20, 0xfffffffb, RZ, 0xc0, !PT ;  /* 0xfffffffb14147812 */ /* 0x000fe400078ec0ff */
[----:B------:R-:W-:Y:S02]  /*244c0*/  ISETP.GE.AND P1, PT, R35, UR4, PT ;  /* 0x0000000423007c0c */ /* 0x000fe4000bf26270 */
        /* <DEDUP_REMOVED lines=9> */
.L_x_6352:
[----:B------:R-:W-:Y:S05]  /*24560*/  @!P2 BRA `(.L_x_6224) ;  /* 0x000000000004a947 */ /* 0x000fea0003800000 */
[----:B------:R-:W-:Y:S01]  /*24570*/  BPT.TRAP 0x1 ;  /* 0x000000040000795c */ /* 0x000fe20000300000 */
.L_x_6224:
[----:B------:R-:W-:Y:S01]  /*24580*/  SHF.R.S32.HI R5, RZ, 0x1f, R0 ;  /* 0x0000001fff057819 */ /* 0x000fe20000011400 */
[----:B------:R-:W-:Y:S01]  /*24590*/  ULDC.64 UR4, c[0x0][0x328] ;  /* 0x0000ca0000047ab9 */ /* 0x000fe20000000a00 */
[----:B------:R-:W-:Y:S01]  /*245a0*/  ULDC.64 UR6, c[0x0][0x318] ;  /* 0x0000c60000067ab9 */ /* 0x000fe20000000a00 */
[----:B------:R-:W-:Y:S02]  /*245b0*/  BSSY B0, `(.L_x_6225) ;  /* 0x0000014000007945 */ /* 0x000fe40003800000 */
[----:B0-----:R-:W-:-:S04]  /*245c0*/  IMAD R3, R5, UR4, RZ ;  /* 0x0000000405037c24 */ /* 0x001fc8000f8e02ff */
        /* <DEDUP_REMOVED lines=18> */
.L_x_6353:
[----:B------:R-:W-:Y:S05]  /*246f0*/  BSYNC B0 ;  /* 0x0000000000007941 */ /* 0x000fea0003800000 */
.L_x_6225:
        /* <DEDUP_REMOVED lines=92> */
.L_x_6367:
        /* <DEDUP_REMOVED lines=12> */
.L_x_6228:
[----:B------:R-:W-:Y:S02]  /*24d80*/  PLOP3.LUT P1, PT, P1, P0, PT, 0xa2, 0x0 ;  /* 0x000000000000781c */ /* 0x000fe40000f21472 */
[----:B------:R-:W-:-:S08]  /*24d90*/  @P0 R2UR P1, UR4, R7 ;  /* 0x00000000070402ca */ /* 0x000fd00000020000 */
[----:B------:R-:W-:-:S05]  /*24da0*/  @P0 PLOP3.LUT P0, PT, P1, PT, PT, 0x80, 0x0 ;  /* 0x000000000000081c */ /* 0x000fca0000f0f070 */
[----:B------:R-:W-:Y:S01]  /*24db0*/  @!P1 SYNCS.ARRIVE.TRANS64.RED.A0T1 RZ, [UR4+0x30830], RZ ;  /* 0x030830ffffff99a7 */ /* 0x000fe20008200404 */
[----:B------:R-:W-:Y:S07]  /*24dc0*/  @!P1 ARRIVES.LDGSTSBAR.64.TRANSCNT [UR4+0x30830] ;  /* 0x03083000ff0099b0 */ /* 0x000fee0008000a84 */
[----:B------:R-:W-:Y:S05]  /*24dd0*/  @P0 BRA.U.ANY `(.L_x_6228) ;  /* 0xfffffffd00e80947 */ /* 0x000fea000393ffff */
[----:B------:R-:W-:Y:S01]  /*24de0*/  NOP ;  /* 0x0000000000007918 */ /* 0x000fe20000000000 */
[----:B------:R-:W2:Y:S02]  /*24df0*/  LDL R0, [R1] ;  /* 0x0000000001007983 */ /* 0x000ea40000100800 */
[----:B--2---:R-:W-:-:S13]  /*24e00*/  LOP3.LUT P2, RZ, R0, 0x10, RZ, 0xc0, !PT ;  /* 0x0000001000ff7812 */ /* 0x004fda000784c0ff */
[----:B------:R-:W-:Y:S05]  /*24e10*/  @!P2 BRA `(.L_x_6229) ;  /* 0x000000000004a947 */ /* 0x000fea0003800000 */
[----:B------:R-:W-:Y:S01]  /*24e20*/  BPT.TRAP 0x1 ;  /* 0x000000040000795c */ /* 0x000fe20000300000 */
.L_x_6229:
        /* <DEDUP_REMOVED lines=37> */
.L_x_6231:
[----:B------:R-:W-:Y:S05]  /*25080*/  BSYNC B6 ;  /* 0x0000000000067941 */ /* 0x000fea0003800000 */
.L_x_6230:
[----:B------:R-:W2:Y:S01]  /*25090*/  LDL.LU R20, [R1+0x2c] ;  /* 0x00002c0001147983 */ /* 0x000ea20000300800 */
[----:B------:R-:W-:Y:S01]  /*250a0*/  ULDC.64 UR4, c[0x0][0x2d8] ;  /* 0x0000b60000047ab9 */ /* 0x000fe20000000a00 */
[----:B------:R-:W3:Y:S02]  /*250b0*/  LDC R6, c[0x0][0x448] ;  /* 0x00011200ff067b82 */ /* 0x000ee40000000800 */
[----:B0-----:R-:W4:Y:S04]  /*250c0*/  LDL.LU.64 R2, [R1+0x20] ;  /* 0x0000200001027983 */ /* 0x001f280000300a00 */
[----:B------:R0:W5:Y:S01]  /*250d0*/  LDL R9, [R1+0x18] ;  /* 0x0000180001097983 */ /* 0x0001620000100800 */
[----:B---3--:R-:W-:-:S13]  /*250e0*/  ISETP.NE.AND P0, PT, R6, 0x1, PT ;  /* 0x000000010600780c */ /* 0x008fda0003f05270 */
[----:B-1----:R-:W1:Y:S01]  /*250f0*/  @P0 LDC R7, c[0x0][0x44c] ;  /* 0x00011300ff070b82 */ /* 0x002e620000000800 */
[----:B----4-:R-:W-:Y:S02]  /*25100*/  IMAD.MOV.U32 R3, RZ, RZ, R34 ;  /* 0x000000ffff037224 */ /* 0x010fe400078e0022 */
        /* <DEDUP_REMOVED lines=8> */
[----:B--2---:R-:W-:-:S04]  /*25190*/  LOP3.LUT R20, R20, 0x7f, RZ, 0xc0, !PT ;  /* 0x0000007f14147812 */ /* 0x004fc800078ec0ff */
[----:B------:R-:W-:Y:S02]  /*251a0*/  SHF.R.U32.HI R21, RZ, 0x3, R20 ;  /* 0x00000003ff157819 */ /* 0x000fe40000011614 */
[----:B------:R-:W2:Y:S01]  /*251b0*/  S2R R20, SR_TID.X ;  /* 0x0000000000147919 */ /* 0x000ea20000002100 */
[----:B------:R-:W-:Y:S02]  /*251c0*/  IMAD.IADD R3, R3, 0x1, R0 ;  /* 0x0000000103037824 */ /* 0x000fe400078e0200 */
[----:B------:R-:W3:Y:S01]  /*251d0*/  @P0 LDC R0, c[0x0][0x450] ;  /* 0x00011400ff000b82 */ /* 0x000ee20000000800 */
[----:B--2---:R-:W-:-:S05]  /*251e0*/  IMAD.SHL.U32 R20, R20, 0x10, RZ ;  /* 0x0000001014147824 */ /* 0x004fca00078e00ff */
[----:B------:R-:W-:-:S05]  /*251f0*/  LOP3.LUT R20, R21, 0x70, R20, 0xf8, !PT ;  /* 0x0000007015147812 */ /* 0x000fca00078ef814 */
[----:B------:R-:W-:-:S04]  /*25200*/  IMAD R5, R17, 0x80, R20 ;  /* 0x0000008011057824 */ /* 0x000fc800078e0214 */
        /* <DEDUP_REMOVED lines=107> */
.L_x_6384:
        /* <DEDUP_REMOVED lines=12> */
.L_x_6234:
[----:B------:R-:W-:Y:S05]  /*25980*/  BSYNC B0 ;  /* 0x0000000000007941 */ /* 0x000fea0003800000 */
.L_x_6233:
[----:B------:R-:W-:Y:S01]  /*25990*/  NOP ;  /* 0x0000000000007918 */ /* 0x000fe20000000000 */
[----:B------:R-:W-:-:S13]  /*259a0*/  PLOP3.LUT P0, PT, PT, PT, PT, 0x80, 0x0 ;  /* 0x000000000000781c */ /* 0x000fda0003f0f070 */
.L_x_6235:
        /* <DEDUP_REMOVED lines=20> */
.L_x_6385:
[----:B------:R-:W-:Y:S05]  /*25af0*/  BSYNC B0 ;  /* 0x0000000000007941 */ /* 0x000fea0003800000 */
.L_x_6236:
        /* <DEDUP_REMOVED lines=11> */
.L_x_6252:
[----:B------:R-:W3:Y:S01]  /*25bb0*/  LDL R2, [R1] ;  /* 0x0000000001027983 */ /* 0x000ee20000100800 */
[----:B------:R-:W1:Y:S03]  /*25bc0*/  LDC R7, c[0x0][0x430] ;  /* 0x00010c00ff077b82 */ /* 0x000e660000000800 */
[----:B------:R-:W4:Y:S04]  /*25bd0*/  LDL R4, [R1+0xc] ;  /* 0x00000c0001047983 */ /* 0x000f280000100800 */
[----:B------:R-:W2:Y:S01]  /*25be0*/  LDL R8, [R1+0x10] ;  /* 0x0000100001087983 */ /* 0x000ea20000100800 */
[----:B------:R-:W0:Y:S02]  /*25bf0*/  S2R R0, SR_TID.X ;  /* 0x0000000000007919 */ /* 0x000e240000002100 */
[----:B0-----:R-:W-:-:S02]  /*25c00*/  LOP3.LUT R0, R0, 0x7f, RZ, 0xc0, !PT ;  /* 0x0000007f00007812 */ /* 0x001fc400078ec0ff */
[----:B-1----:R-:W-:-:S13]  /*25c10*/  ISETP.NE.AND P0, PT, R7, 0x1, PT ;  /* 0x000000010700780c */ /* 0x002fda0003f05270 */
[----:B------:R-:W0:Y:S01]  /*25c20*/  @P0 LDC R3, c[0x0][0x438] ;  /* 0x00010e00ff030b82 */ /* 0x000e220000000800 */
[----:B---3--:R-:W-:Y:S02]  /*25c30*/  LOP3.LUT P4, RZ, R2, 0x10, RZ, 0xc0, !PT ;  /* 0x0000001002ff7812 */ /* 0x008fe4000788c0ff */
[----:B------:R-:W-:Y:S02]  /*25c40*/  SHF.R.U32.HI R2, RZ, 0x3, R0 ;  /* 0x00000003ff027819 */ /* 0x000fe40000011600 */
[----:B------:R-:W1:Y:S01]  /*25c50*/  S2R R0, SR_TID.X ;  /* 0x0000000000007919 */ /* 0x000e620000002100 */
[----:B----4-:R-:W-:Y:S02]  /*25c60*/  IMAD R9, R6, 0x60, R4 ;  /* 0x0000006006097824 */ /* 0x010fe400078e0204 */
[----:B-1----:R-:W-:-:S05]  /*25c70*/  IMAD.SHL.U32 R0, R0, 0x10, RZ ;  /* 0x0000001000007824 */ /* 0x002fca00078e00ff */
[----:B------:R-:W-:Y:S02]  /*25c80*/  LOP3.LUT R0, R2, 0x70, R0, 0xf8, !PT ;  /* 0x0000007002007812 */ /* 0x000fe400078ef800 */
[----:B------:R-:W1:Y:S02]  /*25c90*/  @P0 LDC R2, c[0x0][0x434] ;  /* 0x00010d00ff020b82 */ /* 0x000e640000000800 */
[C---:B------:R-:W-:Y:S01]  /*25ca0*/  ISETP.GT.U32.AND P5, PT, R0.reuse, 0x5f, PT ;  /* 0x0000005f0000780c */ /* 0x040fe20003fa4070 */
[----:B------:R-:W-:-:S12]  /*25cb0*/  IMAD.IADD R9, R0, 0x1, R9 ;  /* 0x0000000100097824 */ /* 0x000fd800078e0209 */
[----:B------:R-:W2:Y:S01]  /*25cc0*/  @!P5 LDC.64 R4, c[0x0][0x428] ;  /* 0x00010a00ff04db82 */ /* 0x000ea20000000a00 */
[----:B------:R-:W-:Y:S02]  /*25cd0*/  IMAD.MOV.U32 R0, RZ, RZ, R9 ;  /* 0x000000ffff007224 */ /* 0x000fe400078e0009 */
[----:B-1----:R-:W-:-:S05]  /*25ce0*/  @P0 IMAD.HI.U32 R2, R9, R2, RZ ;  /* 0x0000000209020227 */ /* 0x002fca00078e00ff */
[----:B0-----:R-:W-:-:S04]  /*25cf0*/  @P0 SHF.R.U32.HI R0, RZ, R3, R2 ;  /* 0x00000003ff000219 */ /* 0x001fc80000011602 */
[--C-:B------:R-:W-:Y:S01]  /*25d00*/  @!P5 SHF.R.S32.HI R3, RZ, 0x1f, R0.reuse ;  /* 0x0000001fff03d819 */ /* 0x100fe20000011400 */
[----:B------:R-:W-:Y:S02]  /*25d10*/  @!P5 IMAD.MOV.U32 R2, RZ, RZ, R0 ;  /* 0x000000ffff02d224 */ /* 0x000fe400078e0000 */
[-C--:B--2---:R-:W-:Y:S02]  /*25d20*/  @!P5 IMAD R8, R8, R4.reuse, RZ ;  /* 0x000000040808d224 */ /* 0x084fe400078e02ff */
        /* <DEDUP_REMOVED lines=19> */
.L_x_6240:
[----:B------:R-:W-:Y:S01]  /*25e60*/  IMAD R7, R26, 0x8, R22 ;  /* 0x000000081a077824 */ /* 0x000fe200078e0216 */
[----:B------:R-:W-:Y:S01]  /*25e70*/  SHF.L.U32 R2, R28, 0x1f, RZ ;  /* 0x0000001f1c027819 */ /* 0x000fe200000006ff */
[----:B------:R-:W-:Y:S03]  /*25e80*/  BSSY B1, `(.L_x_6241) ;  /* 0x0000003000017945 */ /* 0x000fe60003800000 */
[----:B------:R-:W0:Y:S02]  /*25e90*/  SYNCS.PHASECHK.TRANS64.TRYWAIT P0, [R7+URZ+0x30840], R2 ;  /* 0x03084002070075a7 */ /* 0x000e24000800017f */
[----:B0-----:R-:W-:Y:S05]  /*25ea0*/  @!P0 BRA `(.L_x_6242) ;  /* 0x00000050009c8947 */ /* 0x001fea0003800000 */
.L_x_6386:
[----:B------:R-:W-:Y:S05]  /*25eb0*/  BSYNC B1 ;  /* 0x0000000000017941 */ /* 0x000fea0003800000 */
.L_x_6241:
        /* <DEDUP_REMOVED lines=25> */
[----:B------:R-:W-:Y:S02]  /*26050*/  IMAD.SHL.U32 R4, R32, 0x2, RZ ;  /* 0x0000000220047824 */ /* 0x000fe400078e00ff */
[----:B------:R-:W-:Y:S01]  /*26060*/  IMAD R5, R5, 0x2, R22 ;  /* 0x0000000205057824 */ /* 0x000fe200078e0216 */
        /* <DEDUP_REMOVED lines=38> */
.L_x_6400:
        /* <DEDUP_REMOVED lines=12> */
.L_x_6244:
[----:B------:R-:W-:Y:S02]  /*26390*/  PLOP3.LUT P4, PT, P4, P0, PT, 0xa2, 0x0 ;  /* 0x000000000000781c */ /* 0x000fe40002781472 */
[----:B------:R-:W-:-:S08]  /*263a0*/  @P0 R2UR P4, UR4, R7 ;  /* 0x00000000070402ca */ /* 0x000fd00000080000 */
[----:B------:R-:W-:-:S05]  /*263b0*/  @P0 PLOP3.LUT P0, PT, P4, PT, PT, 0x80, 0x0 ;  /* 0x000000000000081c */ /* 0x000fca000270f070 */
[----:B------:R-:W-:Y:S01]  /*263c0*/  @!P4 SYNCS.ARRIVE.TRANS64.RED.A0T1 RZ, [UR4+0x30830], RZ ;  /* 0x030830ffffffc9a7 */ /* 0x000fe20008200404 */
[----:B------:R-:W-:Y:S07]  /*263d0*/  @!P4 ARRIVES.LDGSTSBAR.64.TRANSCNT [UR4+0x30830] ;  /* 0x03083000ff00c9b0 */ /* 0x000fee0008000a84 */
[----:B------:R-:W-:Y:S05]  /*263e0*/  @P0 BRA.U.ANY `(.L_x_6244) ;  /* 0xfffffffd00e80947 */ /* 0x000fea000393ffff */
[----:B------:R-:W-:Y:S01]  /*263f0*/  NOP ;  /* 0x0000000000007918 */ /* 0x000fe20000000000 */
[----:B-1----:R-:W2:Y:S02]  /*26400*/  LDL R2, [R1] ;  /* 0x0000000001027983 */ /* 0x002ea40000100800 */
[----:B--2---:R-:W-:-:S13]  /*26410*/  LOP3.LUT P5, RZ, R2, 0x10, RZ, 0xc0, !PT ;  /* 0x0000001002ff7812 */ /* 0x004fda00078ac0ff */
[----:B------:R-:W-:Y:S05]  /*26420*/  @!P5 BRA `(.L_x_6245) ;  /* 0x000000000004d947 */ /* 0x000fea0003800000 */
[----:B------:R-:W-:Y:S01]  /*26430*/  BPT.TRAP 0x1 ;  /* 0x000000040000795c */ /* 0x000fe20000300000 */
.L_x_6245:
[----:B------:R1:W-:Y:S01]  /*26440*/  SYNCS.ARRIVE.TRANS64.A1T0 RZ, [R7+URZ+0x30830], RZ ;  /* 0x030830ff07ff79a7 */ /* 0x0003e2000810003f */
[----:B------:R-:W-:Y:S05]  /*26450*/  @!P5 BRA `(.L_x_6246) ;  /* 0x000000000004d947 */ /* 0x000fea0003800000 */
[----:B------:R-:W-:Y:S01]  /*26460*/  BPT.TRAP 0x1 ;  /* 0x000000040000795c */ /* 0x000fe20000300000 */
.L_x_6246:
[----:B------:R-:W-:Y:S01]  /*26470*/  SHF.L.U32 R2, R17, 0x1f, RZ ;  /* 0x0000001f11027819 */ /* 0x000fe200000006ff */
[----:B0-----:R-:W-:Y:S01]  /*26480*/  IMAD R6, R10, 0x8, R22 ;  /* 0x000000080a067824 */ /* 0x001fe200078e0216 */
[----:B------:R-:W-:Y:S03]  /*26490*/  BSSY B1, `(.L_x_6247) ;  /* 0x0000003000017945 */ /* 0x000fe60003800000 */
[----:B------:R-:W0:Y:S02]  /*264a0*/  SYNCS.PHASECHK.TRANS64.TRYWAIT P0, [R6+URZ+0x30860], R2 ;  /* 0x03086002060075a7 */ /* 0x000e24000800017f */
[----:B0-----:R-:W-:Y:S05]  /*264b0*/  @!P0 BRA `(.L_x_6248) ;  /* 0x0000005400288947 */ /* 0x001fea0003800000 */
.L_x_6401:
[----:B------:R-:W-:Y:S05]  /*264c0*/  BSYNC B1 ;  /* 0x0000000000017941 */ /* 0x000fea0003800000 */
.L_x_6247:
        /* <DEDUP_REMOVED lines=62> */
.L_x_6415:
        /* <DEDUP_REMOVED lines=29> */
.L_x_6250:
        /* <DEDUP_REMOVED lines=11> */
.L_x_6251:
        /* <DEDUP_REMOVED lines=8> */
.L_x_6239:
[----:B------:R-:W-:Y:S05]  /*26bb0*/  BSYNC B0 ;  /* 0x0000000000007941 */ /* 0x000fea0003800000 */
.L_x_6238:
        /* <DEDUP_REMOVED lines=17> */
.L_x_6254:
[----:B------:R-:W-:Y:S05]  /*26cd0*/  BSYNC B0 ;  /* 0x0000000000007941 */ /* 0x000fea0003800000 */
.L_x_6253:
[----:B------:R-:W3:Y:S02]  /*26ce0*/  LDL R0, [R1] ;  /* 0x0000000001007983 */ /* 0x000ee40000100800 */
[----:B---3--:R-:W-:-:S13]  /*26cf0*/  LOP3.LUT P0, RZ, R0, 0x10, RZ, 0xc0, !PT ;  /* 0x0000001000ff7812 */ /* 0x008fda000780c0ff */
[----:B------:R-:W-:Y:S05]  /*26d00*/  @!P0 BRA `(.L_x_6255) ;  /* 0x0000000000048947 */ /* 0x000fea0003800000 */
[----:B------:R-:W-:Y:S01]  /*26d10*/  BPT.TRAP 0x1 ;  /* 0x000000040000795c */ /* 0x000fe20000300000 */
.L_x_6255:
[----:B------:R-:W3:Y:S01]  /*26d20*/  LDL.LU R2, [R1+0x4] ;  /* 0x0000040001027983 */ /* 0x000ee20000300800 */
[----:B------:R-:W-:Y:S01]  /*26d30*/  IMAD R0, R26, 0x8, R22 ;  /* 0x000000081a007824 */ /* 0x000fe200078e0216 */
[----:B0-----:R-:W-:Y:S01]  /*26d40*/  SHF.L.U32 R3, R28, 0x1f, RZ ;  /* 0x0000001f1c037819 */ /* 0x001fe200000006ff */
[----:B------:R-:W-:Y:S03]  /*26d50*/  BSSY B0, `(.L_x_6256) ;  /* 0x0000004000007945 */ /* 0x000fe60003800000 */
[----:B------:R-:W0:Y:S01]  /*26d60*/  SYNCS.PHASECHK.TRANS64.TRYWAIT P0, [R0+URZ+0x30860], R3 ;  /* 0x03086003000075a7 */ /* 0x000e22000800017f */
[----:B---3--:R-:W-:Y:S01]  /*26d70*/  IMAD R6, R25, -0x60, R2 ;  /* 0xffffffa019067824 */ /* 0x008fe200078e0202 */
[----:B0-----:R-:W-:Y:S06]  /*26d80*/  @!P0 BRA `(.L_x_6257) ;  /* 0x0000005400188947 */ /* 0x001fec0003800000 */
.L_x_6416:
[----:B------:R-:W-:Y:S05]  /*26d90*/  BSYNC B0 ;  /* 0x0000000000007941 */ /* 0x000fea0003800000 */
.L_x_6256:
        /* <DEDUP_REMOVED lines=65> */
.L_x_6430:
        /* <DEDUP_REMOVED lines=13> */
.L_x_6259:
[----:B------:R-:W-:Y:S02]  /*27280*/  PLOP3.LUT P1, PT, P1, P0, PT, 0xa2, 0x0 ;  /* 0x000000000000781c */ /* 0x000fe40000f21472 */
[----:B------:R-:W-:-:S08]  /*27290*/  @P0 R2UR P1, UR4, R0 ;  /* 0x00000000000402ca */ /* 0x000fd00000020000 */
[----:B------:R-:W-:-:S05]  /*272a0*/  @P0 PLOP3.LUT P0, PT, P1, PT, PT, 0x80, 0x0 ;  /* 0x000000000000081c */ /* 0x000fca0000f0f070 */
[----:B------:R-:W-:Y:S01]  /*272b0*/  @!P1 SYNCS.ARRIVE.TRANS64.RED.A0T1 RZ, [UR4+0x30850], RZ ;  /* 0x030850ffffff99a7 */ /* 0x000fe20008200404 */
[----:B------:R-:W-:Y:S07]  /*272c0*/  @!P1 ARRIVES.LDGSTSBAR.64.TRANSCNT [UR4+0x30850] ;  /* 0x03085000ff0099b0 */ /* 0x000fee0008000a84 */
[----:B------:R-:W-:Y:S05]  /*272d0*/  @P0 BRA.U.ANY `(.L_x_6259) ;  /* 0xfffffffd00e80947 */ /* 0x000fea000393ffff */
[----:B------:R-:W-:Y:S01]  /*272e0*/  NOP ;  /* 0x0000000000007918 */ /* 0x000fe20000000000 */
[----:B0-----:R-:W2:Y:S02]  /*272f0*/  LDL R2, [R1] ;  /* 0x0000000001027983 */ /* 0x001ea40000100800 */
[----:B--2---:R-:W-:-:S13]  /*27300*/  LOP3.LUT P2, RZ, R2, 0x10, RZ, 0xc0, !PT ;  /* 0x0000001002ff7812 */ /* 0x004fda000784c0ff */
[----:B------:R-:W-:Y:S05]  /*27310*/  @!P2 BRA `(.L_x_6260) ;  /* 0x000000000004a947 */ /* 0x000fea0003800000 */
[----:B------:R-:W-:Y:S01]  /*27320*/  BPT.TRAP 0x1 ;  /* 0x000000040000795c */ /* 0x000fe20000300000 */
.L_x_6260:
[----:B------:R2:W-:Y:S01]  /*27330*/  SYNCS.ARRIVE.TRANS64.A1T0 RZ, [R0+URZ+0x30850], RZ ;  /* 0x030850ff00ff79a7 */ /* 0x0005e2000810003f */
[----:B------:R-:W-:-:S05]  /*27340*/  VIADD R26, R26, 0x1 ;  /* 0x000000011a1a7836 */ /* 0x000fca0000000000 */
[----:B------:R-:W-:-:S04]  /*27350*/  ISETP.NE.AND P0, PT, R26, 0x2, PT ;  /* 0x000000021a00780c */ /* 0x000fc80003f05270 */
[----:B------:R-:W-:Y:S02]  /*27360*/  SEL R3, RZ, 0x1, P0 ;  /* 0x00000001ff037807 */ /* 0x000fe40000000000 */
[----:B------:R-:W-:Y:S02]  /*27370*/  SEL R26, R26, RZ, P0 ;  /* 0x000000ff1a1a7207 */ /* 0x000fe40000000000 */
[----:B--2---:R-:W-:-:S07]  /*27380*/  LOP3.LUT R28, R28, R3, RZ, 0x3c, !PT ;  /* 0x000000031c1c7212 */ /* 0x004fce00078e3cff */
.L_x_6217:
[----:B------:R-:W-:Y:S05]  /*27390*/  BSYNC B7 ;  /* 0x0000000000077941 */ /* 0x000fea0003800000 */
.L_x_6215:
[----:B------:R-:W2:Y:S02]  /*273a0*/  LDL R0, [R1] ;  /* 0x0000000001007983 */ /* 0x000ea40000100800 */
[----:B--2---:R-:W-:-:S13]  /*273b0*/  LOP3.LUT P0, RZ, R0, 0x20, RZ, 0xc0, !PT ;  /* 0x0000002000ff7812 */ /* 0x004fda000780c0ff */
[----:B------:R-:W-:Y:S05]  /*273c0*/  @!P0 BRA `(.L_x_6261) ;  /* 0x0000000000248947 */ /* 0x000fea0003800000 */
[----:B------:R-:W-:Y:S05]  /*273d0*/  WARPSYNC.ALL ;  /* 0x0000000000007948 */ /* 0x000fea0003800000 */
[----:B------:R-:W2:Y:S08]  /*273e0*/  S2UR UR5, SR_CgaCtaId ;  /* 0x00000000000579c3 */ /* 0x000eb00000008800 */
[----:B------:R-:W-:Y:S06]  /*273f0*/  BAR.SYNC.DEFER_BLOCKING 0x5, 0x180 ;  /* 0x0146000000007b1d */ /* 0x000fec0000010000 */
[----:B------:R-:W-:-:S02]  /*27400*/  UMOV UR4, 0x400 ;  /* 0x0000040000047882 */ /* 0x000fc40000000000 */
[----:B--2---:R-:W-:-:S06]  /*27410*/  ULEA UR4, UR5, UR4, 0x18 ;  /* 0x0000000405047291 */ /* 0x004fcc000f8ec03f */
[----:B0-----:R-:W-:-:S05]  /*27420*/  IMAD.U32 R22, RZ, RZ, UR4 ;  /* 0x00000004ff167e24 */ /* 0x001fca000f8e00ff */
[----:B------:R2:W3:Y:S01]  /*27430*/  LDS.128 R16, [R22+0x308d0] ;  /* 0x0308d00016107984 */ /* 0x0004e20000000c00 */
[----:B------:R-:W-:Y:S06]  /*27440*/  BAR.ARV 0x4, 0x180 ;  /* 0x0106000000007b1d */ /* 0x000fec0000002000 */
[----:B------:R-:W-:Y:S05]  /*27450*/  BRA `(.L_x_6262) ;  /* 0x0000000c00d47947 */ /* 0x000fea0003800000 */
.L_x_6261:
[----:B0-----:R-:W0:Y:S01]  /*27460*/  S2R R8, SR_TID.X ;  /* 0x0000000000087919 */ /* 0x001e220000002100 */
        /* <DEDUP_REMOVED lines=8> */
[----:B------:R-:W2:Y:S01]  /*274f0*/  @!P1 LDC.64 R4, c[0x0][0xc78] ;  /* 0x00031e00ff049b82 */ /* 0x000ea20000000a00 */
[----:B0-----:R-:W-:-:S05]  /*27500*/  @!P1 IMAD.WIDE R2, R7, 0x4, R2 ;  /* 0x0000000407029825 */ /* 0x001fca00078e0202 */
        /* <DEDUP_REMOVED lines=32> */
.L_x_6440:
[----:B------:R-:W-:Y:S02]  /*27710*/  ULDC UR4, c[0x0][0xc38] ;  /* 0x00030e0000047ab9 */ /* 0x000fe40000000800 */
[----:B------:R-:W-:-:S04]  /*27720*/  IMAD.U32 R5, RZ, RZ, UR4 ;  /* 0x00000004ff057e24 */ /* 0x000fc8000f8e00ff */
[----:B--2---:R-:W-:-:S04]  /*27730*/  IMAD R14, R14, R5, RZ ;  /* 0x000000050e0e7224 */ /* 0x004fc800078e02ff */
[----:B------:R-:W-:-:S05]  /*27740*/  IMAD.IADD R7, R7, 0x1, R14 ;  /* 0x0000000107077824 */ /* 0x000fca00078e020e */
[----:B------:R-:W-:-:S13]  /*27750*/  ISETP.GT.AND P6, PT, R7, R0, PT ;  /* 0x000000000700720c */ /* 0x000fda0003fc4270 */
[----:B------:R-:W-:Y:S05]  /*27760*/  @P6 BRA `(.L_x_6264) ;  /* 0x0000000000a46947 */ /* 0x000fea0003800000 */
.L_x_6267:
        /* <DEDUP_REMOVED lines=10> */
[----:B------:R-:W2:Y:S01]  /*27810*/  @!P6 LDC.64 R4, c[0x0][0xc78] ;  /* 0x00031e00ff04eb82 */ /* 0x000ea20000000a00 */
[----:B0-----:R-:W-:-:S05]  /*27820*/  @!P6 IMAD.WIDE R2, R9, 0x4, R2 ;  /* 0x000000040902e825 */ /* 0x001fca00078e0202 */
[----:B------:R2:W3:Y:S02]  /*27830*/  @!P6 LDG.E R17, desc[UR60][R2.64] ;  /* 0x0000003c0211e981 */ /* 0x0004e4000c1e1900 */
[----:B--2---:R-:W-:-:S04]  /*27840*/  @!P6 IMAD.WIDE R2, R9, 0x4, R4 ;  /* 0x000000040902e825 */ /* 0x004fc800078e0204 */
[----:B------:R-:W-:-:S06]  /*27850*/  IMAD.MOV.U32 R4, RZ, RZ, RZ ;  /* 0x000000ffff047224 */ /* 0x000fcc00078e00ff */
        /* <DEDUP_REMOVED lines=20> */
.L_x_6448:
[----:B------:R-:W-:Y:S02]  /*279a0*/  ULDC UR4, c[0x0][0xc38] ;  /* 0x00030e0000047ab9 */ /* 0x000fe40000000800 */
[----:B------:R-:W-:-:S04]  /*279b0*/  IMAD.U32 R5, RZ, RZ, UR4 ;  /* 0x00000004ff057e24 */ /* 0x000fc8000f8e00ff */
[----:B--2---:R-:W-:-:S04]  /*279c0*/  IMAD R14, R14, R5, RZ ;  /* 0x000000050e0e7224 */ /* 0x004fc800078e02ff */
[----:B------:R-:W-:-:S05]  /*279d0*/  IMAD.IADD R7, R14, 0x1, R7 ;  /* 0x000000010e077824 */ /* 0x000fca00078e0207 */
[----:B------:R-:W-:-:S13]  /*279e0*/  ISETP.GT.AND P6, PT, R7, R0, PT ;  /* 0x000000000700720c */ /* 0x000fda0003fc4270 */
[----:B------:R-:W-:Y:S05]  /*279f0*/  @!P6 BRA `(.L_x_6267) ;  /* 0xfffffffc005ce947 */ /* 0x000fea000383ffff */
.L_x_6264:
        /* <DEDUP_REMOVED lines=10> */
.L_x_6453:
[----:B------:R-:W-:-:S13]  /*27aa0*/  ISETP.NE.AND P0, PT, R3, RZ, PT ;  /* 0x000000ff0300720c */ /* 0x000fda0003f05270 */
[----:B------:R-:W-:Y:S05]  /*27ab0*/  @!P0 BRA `(.L_x_6269) ;  /* 0x0000000000108947 */ /* 0x000fea0003800000 */
[----:B------:R-:W-:Y:S01]  /*27ac0*/  UMOV UR4, 0xffffffff ;  /* 0xffffffff00047882 */ /* 0x000fe20000000000 */
[----:B--2---:R-:W-:Y:S02]  /*27ad0*/  VIADD R12, R12, 0xffffffff ;  /* 0xffffffff0c0c7836 */ /* 0x004fe40000000000 */
[----:B------:R-:W-:Y:S05]  /*27ae0*/  BRA.DIV UR4, `(.L_x_6270) ;  /* 0x0000005a04287947 */ /* 0x000fea000b800000 */
[----:B------:R2:W0:Y:S02]  /*27af0*/  SHFL.IDX PT, R6, R2, R12, 0x1f ;  /* 0x00001f0c02067589 */ /* 0x00042400000e0000 */
.L_x_6269:
[----:B----4-:R-:W-:Y:S01]  /*27b00*/  ISETP.NE.AND P0, PT, R4, 0x1, PT ;  /* 0x000000010400780c */ /* 0x010fe20003f05270 */
[----:B0-----:R-:W-:-:S04]  /*27b10*/  IMAD R16, R6, R5, R7 ;  /* 0x0000000506107224 */ /* 0x001fc800078e0207 */
[----:B------:R-:W-:-:S08]  /*27b20*/  IMAD.IADD R0, R0, 0x1, -R16 ;  /* 0x0000000100007824 */ /* 0x000fd000078e0a10 */
[----:B------:R-:W-:Y:S05]  /*27b30*/  @!P0 BRA `(.L_x_6271) ;  /* 0x0000000000dc8947 */ /* 0x000fea0003800000 */
[-C--:B---3--:R-:W-:Y:S02]  /*27b40*/  IABS R5, R17.reuse ;  /* 0x0000001100057213 */ /* 0x088fe40000000000 */
[----:B------:R-:W-:Y:S02]  /*27b50*/  IABS R6, R4 ;  /* 0x0000000400067213 */ /* 0x000fe40000000000 */
[----:B------:R-:W0:Y:S08]  /*27b60*/  I2F.RP R7, R5 ;  /* 0x0000000500077306 */ /* 0x000e300000209400 */
[----:B------:R-:W3:Y:S08]  /*27b70*/  I2F.RP R8, R6 ;  /* 0x0000000600087306 */ /* 0x000ef00000209400 */
[----:B0-----:R-:W2:Y:S08]  /*27b80*/  MUFU.RCP R7, R7 ;  /* 0x0000000700077308 */ /* 0x001eb00000001000 */
[----:B---3--:R-:W-:Y:S01]  /*27b90*/  MUFU.RCP R8, R8 ;  /* 0x0000000800087308 */ /* 0x008fe20000001000 */
[----:B--2---:R-:W-:Y:S01]  /*27ba0*/  VIADD R2, R7, 0xffffffe ;  /* 0x0ffffffe07027836 */ /* 0x004fe20000000000 */
[----:B------:R-:W-:-:S06]  /*27bb0*/  IABS R7, R17 ;  /* 0x0000001100077213 */ /* 0x000fcc0000000000 */
[----:B------:R0:W2:Y:S02]  /*27bc0*/  F2I.FTZ.U32.TRUNC.NTZ R3, R2 ;  /* 0x0000000200037305 */ /* 0x0000a4000021f000 */
[----:B0-----:R-:W-:Y:S02]  /*27bd0*/  IMAD.MOV.U32 R2, RZ, RZ, RZ ;  /* 0x000000ffff027224 */ /* 0x001fe400078e00ff */
[----:B--2---:R-:W-:-:S04]  /*27be0*/  IMAD.MOV R10, RZ, RZ, -R3 ;  /* 0x000000ffff0a7224 */ /* 0x004fc800078e0a03 */
        /* <DEDUP_REMOVED lines=44> */
.L_x_6271:
        /* <DEDUP_REMOVED lines=60> */
.L_x_6272:
[----:B------:R-:W-:-:S05]  /*28270*/  LOP3.LUT R2, RZ, R2, RZ, 0x33, !PT ;  /* 0x00000002ff027212 */ /* 0x000fca00078e33ff */
[----:B------:R-:W-:Y:S01]  /*28280*/  IMAD.IADD R17, R17, 0x1, R2 ;  /* 0x0000000111117824 */ /* 0x000fe200078e0202 */
[----:B------:R-:W-:Y:S06]  /*28290*/  BRA `(.L_x_6273) ;  /* 0x00000000001c7947 */ /* 0x000fec0003800000 */
.L_x_6265:
[----:B------:R-:W-:Y:S01]  /*282a0*/  UMOV UR4, URZ ;  /* 0x0000003f00047c82 */ /* 0x000fe20008000000 */
[----:B------:R-:W-:Y:S01]  /*282b0*/  UMOV UR5, URZ ;  /* 0x0000003f00057c82 */ /* 0x000fe20008000000 */
[----:B------:R-:W-:Y:S01]  /*282c0*/  ULDC UR6, c[0x0][0xc3c] ;  /* 0x00030f0000067ab9 */ /* 0x000fe20000000800 */
[----:B------:R-:W-:Y:S02]  /*282d0*/  IMAD.MOV.U32 R16, RZ, RZ, R0 ;  /* 0x000000ffff107224 */ /* 0x000fe400078e0000 */
[----:B------:R-:W-:Y:S02]  /*282e0*/  IMAD.U32 R17, RZ, RZ, UR4 ;  /* 0x00000004ff117e24 */ /* 0x000fe4000f8e00ff */
[----:B------:R-:W-:Y:S02]  /*282f0*/  IMAD.U32 R18, RZ, RZ, UR5 ;  /* 0x00000005ff127e24 */ /* 0x000fe4000f8e00ff */
[----:B------:R-:W-:-:S07]  /*28300*/  IMAD.U32 R19, RZ, RZ, UR6 ;  /* 0x00000006ff137e24 */ /* 0x000fce000f8e00ff */
.L_x_6273:
        /* <DEDUP_REMOVED lines=10> */
.L_x_6262:
[----:B------:R-:W-:Y:S02]  /*283b0*/  ULDC UR4, c[0x0][0xc3c] ;  /* 0x00030f0000047ab9 */ /* 0x000fe40000000800 */
[----:B---3--:R-:W-:-:S13]  /*283c0*/  ISETP.GE.AND P0, PT, R19, UR4, PT ;  /* 0x0000000413007c0c */ /* 0x008fda000bf06270 */
[----:B------:R-:W-:Y:S05]  /*283d0*/  @!P0 BRA `(.L_x_6274) ;  /* 0xffffff9400e48947 */ /* 0x000fea000383ffff */
[----:B------:R-:W-:Y:S05]  /*283e0*/  BSYNC B8 ;  /* 0x0000000000087941 */ /* 0x000fea0003800000 */
.L_x_6167:
[----:B------:R-:W3:Y:S01]  /*283f0*/  LDL.LU R0, [R1+0x28] ;  /* 0x0000280001007983 */ /* 0x000ee20000300800 */
[----:B------:R-:W-:Y:S01]  /*28400*/  BSSY B0, `(.L_x_6275) ;  /* 0x000000b000007945 */ /* 0x000fe20003800000 */
[----:B------:R-:W4:Y:S01]  /*28410*/  S2R R5, SR_CgaCtaId ;  /* 0x0000000000057919 */ /* 0x000f220000008800 */
[----:B---3--:R-:W-:-:S05]  /*28420*/  VIADD R0, R0, 0x1 ;  /* 0x0000000100007836 */ /* 0x008fca0000000000 */
[----:B--2---:R-:W-:-:S04]  /*28430*/  LEA.HI R2, R0, R0, RZ, 0x1 ;  /* 0x0000000000027211 */ /* 0x004fc800078f08ff */
[----:B0-----:R-:W-:Y:S02]  /*28440*/  LOP3.LUT R3, R2, 0xfffffffe, RZ, 0xc0, !PT ;  /* 0xfffffffe02037812 */ /* 0x001fe400078ec0ff */
[----:B------:R-:W-:-:S03]  /*28450*/  MOV R2, 0x400 ;  /* 0x0000040000027802 */ /* 0x000fc60000000f00 */
[----:B------:R-:W-:Y:S01]  /*28460*/  IMAD.IADD R0, R0, 0x1, -R3 ;  /* 0x0000000100007824 */ /* 0x000fe200078e0a03 */
[----:B----4-:R-:W-:-:S04]  /*28470*/  LEA R7, R5, R2, 0x18 ;  /* 0x0000000205077211 */ /* 0x010fc800078ec0ff */
[----:B------:R-:W-:-:S04]  /*28480*/  SHF.L.U32 R0, R0, 0x1f, RZ ;  /* 0x0000001f00007819 */ /* 0x000fc800000006ff */
[----:B------:R-:W0:Y:S02]  /*28490*/  SYNCS.PHASECHK.TRANS64.TRYWAIT P0, [R7+URZ+0x30820], R0 ;  /* 0x03082000070075a7 */ /* 0x000e24000800017f */
[----:B0-----:R-:W-:Y:S05]  /*284a0*/  @!P0 BRA `(.L_x_6276) ;  /* 0x0000004c00e08947 */ /* 0x001fea0003800000 */
.L_x_6456:
[----:B------:R-:W-:Y:S05]  /*284b0*/  BSYNC B0 ;  /* 0x0000000000007941 */ /* 0x000fea0003800000 */
.L_x_6275:
[----:B------:R-:W-:-:S03]  /*284c0*/  UMOV UR4, 0xffffffff ;  /* 0xffffffff00047882 */ /* 0x000fc60000000000 */
[----:B------:R-:W-:Y:S05]  /*284d0*/  BRA.DIV UR4, `(.L_x_6277) ;  /* 0x0000004e04e87947 */ /* 0x000fea000b800000 */
[----:B0-----:R-:W0:Y:S02]  /*284e0*/  S2R R0, SR_TID.X ;  /* 0x0000000000007919 */ /* 0x001e240000002100 */
[----:B0-----:R-:W-:-:S04]  /*284f0*/  SHF.R.U32.HI R0, RZ, 0x5, R0 ;  /* 0x00000005ff007819 */ /* 0x001fc80000011600 */
[----:B------:R-:W-:-:S05]  /*28500*/  LOP3.LUT R0, R0, 0x3, RZ, 0xc0, !PT ;  /* 0x0000000300007812 */ /* 0x000fca00078ec0ff */
[----:B------:R0:W2:Y:S02]  /*28510*/  SHFL.IDX PT, R14, R0, RZ, 0x1f ;  /* 0x00001fff000e7589 */ /* 0x0000a400000e0000 */
.L_x_6459:
[----:B--2---:R-:W-:-:S13]  /*28520*/  ISETP.NE.AND P0, PT, R14, RZ, PT ;  /* 0x000000ff0e00720c */ /* 0x004fda0003f05270 */
[----:B------:R-:W-:Y:S05]  /*28530*/  @P0 BRA `(.L_x_5914) ;  /* 0x0000000000900947 */ /* 0x000fea0003800000 */
[----:B------:R-:W-:-:S03]  /*28540*/  UMOV UR4, 0xffffffff ;  /* 0xffffffff00047882 */ /* 0x000fc60000000000 */
[----:B------:R-:W-:Y:S05]  /*28550*/  BRA.DIV UR4, `(.L_x_6278) ;  /* 0x0000004e04fc7947 */ /* 0x000fea000b800000 */
[----:B------:R-:W-:-:S13]  /*28560*/  ELECT P6, URZ, PT ;  /* 0x00000000003f782f */ /* 0x000fda00038c0000 */
.L_x_6462:
[----:B------:R-:W-:Y:S05]  /*28570*/  @!P6 BRA `(.L_x_5914) ;  /* 0x000000000080e947 */ /* 0x000fea0003800000 */
[----:B0-----:R-:W2:Y:S02]  /*28580*/  LDL R0, [R1+0x6c] ;  /* 0x00006c0001007983 */ /* 0x001ea40000100800 */
[----:B--2---:R-:W-:-:S13]  /*28590*/  R2UR UR4, R0 ;  /* 0x00000000000472ca */ /* 0x004fda00000e0000 */
[----:B------:R-:W-:-:S06]  /*285a0*/  ULOP3.LUT UR4, UR4, 0x2, URZ, 0xfc, !UPT ;  /* 0x0000000204047892 */ /* 0x000fcc000f8efc3f */
[----:B------:R-:W-:-:S05]  /*285b0*/  IMAD.U32 R0, RZ, RZ, UR4 ;  /* 0x00000004ff007e24 */ /* 0x000fca000f8e00ff */
[----:B------:R-:W-:-:S13]  /*285c0*/  ISETP.NE.AND P0, PT, R0, 0x3, PT ;  /* 0x000000030000780c */ /* 0x000fda0003f05270 */
[----:B------:R-:W-:Y:S05]  /*285d0*/  @!P0 BRA `(.L_x_6279) ;  /* 0x0000000000048947 */ /* 0x000fea0003800000 */
[----:B------:R-:W-:Y:S01]  /*285e0*/  BPT.TRAP 0x1 ;  /* 0x000000040000795c */ /* 0x000fe20000300000 */
.L_x_6279:
[----:B------:R-:W-:Y:S01]  /*285f0*/  IMAD R5, R26, 0x8, R7 ;  /* 0x000000081a057824 */ /* 0x000fe200078e0207 */
[----:B------:R-:W-:Y:S01]  /*28600*/  SHF.L.U32 R0, R28, 0x1f, RZ ;  /* 0x0000001f1c007819 */ /* 0x000fe200000006ff */
[----:B------:R-:W-:-:S03]  /*28610*/  VIADD R26, R26, 0x1 ;  /* 0x000000011a1a7836 */ /* 0x000fc60000000000 */
[----:B------:R-:W0:Y:S02]  /*28620*/  SYNCS.PHASECHK.TRANS64.TRYWAIT P1, [R5+URZ+0x30840], R0 ;  /* 0x03084000050075a7 */ /* 0x000e24000802017f */
[----:B------:R-:W-:-:S04]  /*28630*/  ISETP.NE.AND P2, PT, R26, 0x2, PT ;  /* 0x000000021a00780c */ /* 0x000fc80003f45270 */
[----:B------:R-:W-:Y:S01]  /*28640*/  SEL R3, RZ, 0x1, P2 ;  /* 0x00000001ff037807 */ /* 0x000fe20001000000 */
[----:B0-----:R-:W-:Y:S08]  /*28650*/  @!P1 BRA `(.L_x_6280) ;  /* 0x0000004c00dc9947 */ /* 0x001ff00003800000 */
.L_x_6463:
[----:B------:R-:W-:Y:S02]  /*28660*/  SEL R26, R26, RZ, P2 ;  /* 0x000000ff1a1a7207 */ /* 0x000fe40001000000 */
[----:B------:R-:W-:Y:S01]  /*28670*/  LOP3.LUT R2, R28, R3, RZ, 0x3c, !PT ;  /* 0x000000031c027212 */ /* 0x000fe200078e3cff */
[----:B------:R-:W-:Y:S06]  /*28680*/  @!P0 BRA `(.L_x_6281) ;  /* 0x0000000000048947 */ /* 0x000fec0003800000 */
[----:B------:R-:W-:Y:S01]  /*28690*/  BPT.TRAP 0x1 ;  /* 0x000000040000795c */ /* 0x000fe20000300000 */
.L_x_6281:
[----:B------:R-:W-:Y:S01]  /*286a0*/  IMAD R3, R26, 0x8, R7 ;  /* 0x000000081a037824 */ /* 0x000fe200078e0207 */
[----:B------:R-:W-:-:S04]  /*286b0*/  SHF.L.U32 R2, R2, 0x1f, RZ ;  /* 0x0000001f02027819 */ /* 0x000fc800000006ff */
[----:B------:R-:W2:Y:S02]  /*286c0*/  SYNCS.PHASECHK.TRANS64.TRYWAIT P1, [R3+URZ+0x30840], R2 ;  /* 0x03084002030075a7 */ /* 0x000ea4000802017f */
[----:B--2---:R-:W-:Y:S05]  /*286d0*/  @!P1 BRA `(.L_x_6282) ;  /* 0x0000004c00d09947 */ /* 0x004fea0003800000 */
.L_x_6464:
[----:B------:R-:W-:Y:S05]  /*286e0*/  @!P0 BRA `(.L_x_6283) ;  /* 0x0000000000048947 */ /* 0x000fea0003800000 */
[----:B------:R-:W-:Y:S01]  /*286f0*/  BPT.TRAP 0x1 ;  /* 0x000000040000795c */ /* 0x000fe20000300000 */
.L_x_6283:
[----:B------:R-:W3:Y:S02]  /*28700*/  SYNCS.PHASECHK.TRANS64.TRYWAIT P1, [R5+URZ+0x30860], R0 ;  /* 0x03086000050075a7 */ /* 0x000ee4000802017f */
[----:B---3--:R-:W-:Y:S05]  /*28710*/  @!P1 BRA `(.L_x_6284) ;  /* 0x0000004c00d49947 */ /* 0x008fea0003800000 */
.L_x_6465:
[----:B------:R-:W-:Y:S05]  /*28720*/  @!P0 BRA `(.L_x_6285) ;  /* 0x0000000000048947 */ /* 0x000fea0003800000 */
[----:B------:R-:W-:Y:S01]  /*28730*/  BPT.TRAP 0x1 ;  /* 0x000000040000795c */ /* 0x000fe20000300000 */
.L_x_6285:
[----:B----4-:R4:W0:Y:S02]  /*28740*/  SYNCS.PHASECHK.TRANS64.TRYWAIT P0, [R3+URZ+0x30860], R2 ;  /* 0x03086002030075a7 */ /* 0x010824000800017f */
[----:B0-----:R-:W-:Y:S05]  /*28750*/  @!P0 NANOSLEEP.SYNCS 0x989680 ;  /* 0x009896800000895d */ /* 0x001fea0003900000 */
[----:B------:R-:W0:Y:S02]  /*28760*/  @!P0 SYNCS.PHASECHK.TRANS64 P0, [R3+URZ+0x30860], R2 ;  /* 0x03086002030085a7 */ /* 0x000e24000800007f */
[----:B0-----:R-:W-:Y:S05]  /*28770*/  @!P0 BRA `(.L_x_6285) ;  /* 0xfffffffc00f08947 */ /* 0x001fea000383ffff */
.L_x_5914:
[----:B------:R-:W-:Y:S05]  /*28780*/  BSYNC B9 ;  /* 0x0000000000097941 */ /* 0x000fea0003800000 */
.L_x_5911:
[----:B------:R-:W-:Y:S05]  /*28790*/  EXIT ;  /* 0x000000000000794d */ /* 0x000fea0003800000 */
.L_x_5934:
[----:B0-----:R0:W1:Y:S02]  /*287a0*/  SYNCS.PHASECHK.TRANS64.TRYWAIT P5, [R86+URZ+0x30890], R87 ;  /* 0x03089057560075a7 */ /* 0x00106400080a017f */
[----:B-1----:R-:W-:Y:S05]  /*287b0*/  @!P5 NANOSLEEP.SYNCS 0x989680 ;  /* 0x009896800000d95d */ /* 0x002fea0003900000 */
[----:B------:R-:W1:Y:S02]  /*287c0*/  @!P5 SYNCS.PHASECHK.TRANS64 P5, [R86+URZ+0x30890], R87 ;  /* 0x030890575600d5a7 */ /* 0x000e6400080a007f */
[----:B-1----:R-:W-:Y:S05]  /*287d0*/  @!P5 BRA `(.L_x_5934) ;  /* 0xfffffffc00f0d947 */ /* 0x002fea000383ffff */
[----:B------:R-:W-:Y:S05]  /*287e0*/  BRA `(.L_x_6286) ;  /* 0xfffffdb000cc7947 */ /* 0x000fea000383ffff */
.L_x_5935:
        /* <DEDUP_REMOVED lines=8> */
.L_x_6288:
[----:B------:R-:W-:Y:S05]  /*28870*/  BSYNC B1 ;  /* 0x0000000000017941 */ /* 0x000fea0003800000 */
.L_x_6287:
        /* <DEDUP_REMOVED lines=8> */
.L_x_6289:
[----:B------:R-:W-:Y:S01]  /*28900*/  IMAD.MOV.U32 R11, RZ, RZ, R14 ;  /* 0x000000ffff0b7224 */ /* 0x000fe200078e000e */
[----:B------:R-:W-:Y:S06]  /*28910*/  BRA `(.L_x_6290) ;  /* 0xfffffdb000947947 */ /* 0x000fec000383ffff */
.L_x_5960:
        /* <DEDUP_REMOVED lines=8> */
.L_x_6292:
[----:B------:R-:W-:Y:S05]  /*289a0*/  BSYNC B1 ;  /* 0x0000000000017941 */ /* 0x000fea0003800000 */
.L_x_6291:
        /* <DEDUP_REMOVED lines=8> */
.L_x_6293:
[----:B------:R-:W-:Y:S01]  /*28a30*/  IMAD.MOV.U32 R117, RZ, RZ, R14 ;  /* 0x000000ffff757224 */ /* 0x000fe200078e000e */
[----:B------:R-:W-:Y:S06]  /*28a40*/  BRA `(.L_x_6294) ;  /* 0xfffffdc400fc7947 */ /* 0x000fec000383ffff */
.L_x_5990:
[----:B0-----:R0:W1:Y:S02]  /*28a50*/  SYNCS.PHASECHK.TRANS64.TRYWAIT P5, [R86+URZ+0x30890], R87 ;  /* 0x03089057560075a7 */ /* 0x00106400080a017f */
[----:B-1----:R-:W-:Y:S05]  /*28a60*/  @!P5 NANOSLEEP.SYNCS 0x989680 ;  /* 0x009896800000d95d */ /* 0x002fea0003900000 */
[----:B------:R-:W1:Y:S02]  /*28a70*/  @!P5 SYNCS.PHASECHK.TRANS64 P5, [R86+URZ+0x30890], R87 ;  /* 0x030890575600d5a7 */ /* 0x000e6400080a007f */
[----:B-1----:R-:W-:Y:S05]  /*28a80*/  @!P5 BRA `(.L_x_5990) ;  /* 0xfffffffc00f0d947 */ /* 0x002fea000383ffff */
[----:B------:R-:W-:Y:S05]  /*28a90*/  BRA `(.L_x_6295) ;  /* 0xfffffde800207947 */ /* 0x000fea000383ffff */
.L_x_5991:
        /* <DEDUP_REMOVED lines=8> */
.L_x_6297:
[----:B------:R-:W-:Y:S05]  /*28b20*/  BSYNC B1 ;  /* 0x0000000000017941 */ /* 0x000fea0003800000 */
.L_x_6296:
        /* <DEDUP_REMOVED lines=8> */
.L_x_6298:
[----:B------:R-:W-:Y:S01]  /*28bb0*/  IMAD.MOV.U32 R11, RZ, RZ, R14 ;  /* 0x000000ffff0b7224 */ /* 0x000fe200078e000e */
[----:B------:R-:W-:Y:S06]  /*28bc0*/  BRA `(.L_x_6299) ;  /* 0xfffffde400f07947 */ /* 0x000fec000383ffff */
.L_x_6004:
        /* <DEDUP_REMOVED lines=8> */
.L_x_6301:
[----:B------:R-:W-:Y:S05]  /*28c50*/  BSYNC B1 ;  /* 0x0000000000017941 */ /* 0x000fea0003800000 */
.L_x_6300:
        /* <DEDUP_REMOVED lines=8> */
.L_x_6302:
[----:B------:R-:W-:Y:S01]  /*28ce0*/  IMAD.MOV.U32 R117, RZ, RZ, R14 ;  /* 0x000000ffff757224 */ /* 0x000fe200078e000e */
[----:B------:R-:W-:Y:S06]  /*28cf0*/  BRA `(.L_x_6303) ;  /* 0xfffffdfc00a87947 */ /* 0x000fec000383ffff */
.L_x_6017:
[----:B0-----:R0:W1:Y:S02]  /*28d00*/  SYNCS.PHASECHK.TRANS64.TRYWAIT P3, [R86+URZ+0x30890], R87 ;  /* 0x03089057560075a7 */ /* 0x001064000806017f */
[----:B-1----:R-:W-:Y:S05]  /*28d10*/  @!P3 NANOSLEEP.SYNCS 0x989680 ;  /* 0x009896800000b95d */ /* 0x002fea0003900000 */
[----:B------:R-:W1:Y:S02]  /*28d20*/  @!P3 SYNCS.PHASECHK.TRANS64 P3, [R86+URZ+0x30890], R87 ;  /* 0x030890575600b5a7 */ /* 0x000e64000806007f */
[----:B-1----:R-:W-:Y:S05]  /*28d30*/  @!P3 BRA `(.L_x_6017) ;  /* 0xfffffffc00f0b947 */ /* 0x002fea000383ffff */
[----:B------:R-:W-:Y:S05]  /*28d40*/  BRA `(.L_x_6304) ;  /* 0xfffffe1400bc7947 */ /* 0x000fea000383ffff */
.L_x_6018:
        /* <DEDUP_REMOVED lines=8> */
.L_x_6306:
[----:B------:R-:W-:Y:S05]  /*28dd0*/  BSYNC B1 ;  /* 0x0000000000017941 */ /* 0x000fea0003800000 */
.L_x_6305:
        /* <DEDUP_REMOVED lines=8> */
.L_x_6307:
[----:B------:R-:W-:Y:S01]  /*28e60*/  IMAD.MOV.U32 R37, RZ, RZ, R14 ;  /* 0x000000ffff257224 */ /* 0x000fe200078e000e */
[----:B------:R-:W-:Y:S06]  /*28e70*/  BRA `(.L_x_6308) ;  /* 0xfffffe1400d87947 */ /* 0x000fec000383ffff */
.L_x_6021:
        /* <DEDUP_REMOVED lines=8> */
.L_x_6310:
[----:B------:R-:W-:Y:S05]  /*28f00*/  BSYNC B1 ;  /* 0x0000000000017941 */ /* 0x000fea0003800000 */
.L_x_6309:
        /* <DEDUP_REMOVED lines=8> */
.L_x_6311:
[----:B------:R-:W-:Y:S01]  /*28f90*/  IMAD.MOV.U32 R37, RZ, RZ, R14 ;  /* 0x000000ffff257224 */ /* 0x000fe200078e000e */
[----:B------:R-:W-:Y:S06]  /*28fa0*/  BRA `(.L_x_6312) ;  /* 0xfffffe1800347947 */ /* 0x000fec000383ffff */
.L_x_6025:
[----:B---3--:R3:W0:Y:S02]  /*28fb0*/  SYNCS.PHASECHK.TRANS64.TRYWAIT P2, [R86+URZ+0x308b0], R87 ;  /* 0x0308b057560075a7 */ /* 0x008624000804017f */
[----:B0-----:R-:W-:Y:S05]  /*28fc0*/  @!P2 NANOSLEEP.SYNCS 0x989680 ;  /* 0x009896800000a95d */ /* 0x001fea0003900000 */
[----:B------:R-:W0:Y:S02]  /*28fd0*/  @!P2 SYNCS.PHASECHK.TRANS64 P2, [R86+URZ+0x308b0], R87 ;  /* 0x0308b0575600a5a7 */ /* 0x000e24000804007f */
[----:B0-----:R-:W-:Y:S05]  /*28fe0*/  @!P2 BRA `(.L_x_6025) ;  /* 0xfffffffc00f0a947 */ /* 0x001fea000383ffff */
[----:B------:R-:W-:Y:S05]  /*28ff0*/  BRA `(.L_x_6313) ;  /* 0xfffffe1c000c7947 */ /* 0x000fea000383ffff */
.L_x_6045:
        /* <DEDUP_REMOVED lines=8> */
.L_x_6315:
[----:B------:R-:W-:Y:S05]  /*29080*/  BSYNC B1 ;  /* 0x0000000000017941 */ /* 0x000fea0003800000 */
.L_x_6314:
        /* <DEDUP_REMOVED lines=8> */
.L_x_6316:
[----:B------:R-:W-:Y:S02]  /*29110*/  IMAD.MOV.U32 R13, RZ, RZ, R63 ;  /* 0x000000ffff0d7224 */ /* 0x000fe400078e003f */
[----:B------:R-:W-:-:S07]  /*29120*/  IMAD.MOV.U32 R8, RZ, RZ, R14 ;  /* 0x000000ffff087224 */ /* 0x000fce00078e000e */
[----:B------:R-:W-:Y:S05]  /*29130*/  WARPSYNC.COLLECTIVE R15, `(.L_x_6317) ;  /* 0x000000000f087348 */ /* 0x000fea0003c00000 */
[----:B------:R0:W1:Y:S02]  /*29140*/  SHFL.IDX P6, R14, R13, R12, R11 ;  /* 0x0000000c0d0e7389 */ /* 0x00006400000c000b */
[----:B01----:R-:W-:Y:S01]  /*29150*/  ENDCOLLECTIVE ;  /* 0x000000000000791b */ /* 0x003fe20003800000 */
.L_x_6317:
[----:B------:R-:W-:Y:S02]  /*29160*/  IMAD.MOV.U32 R13, RZ, RZ, R62 ;  /* 0x000000ffff0d7224 */ /* 0x000fe400078e003e */
[----:B------:R-:W-:-:S07]  /*29170*/  IMAD.MOV.U32 R9, RZ, RZ, R14 ;  /* 0x000000ffff097224 */ /* 0x000fce00078e000e */
[----:B------:R-:W-:Y:S05]  /*29180*/  WARPSYNC.COLLECTIVE R15, `(.L_x_6318) ;  /* 0x000000000f087348 */ /* 0x000fea0003c00000 */
[----:B------:R0:W1:Y:S02]  /*29190*/  SHFL.IDX P6, R14, R13, R12, R11 ;  /* 0x0000000c0d0e7389 */ /* 0x00006400000c000b */
[----:B01----:R-:W-:Y:S01]  /*291a0*/  ENDCOLLECTIVE ;  /* 0x000000000000791b */ /* 0x003fe20003800000 */
.L_x_6318:
[----:B------:R-:W-:Y:S01]  /*291b0*/  IMAD.MOV.U32 R30, RZ, RZ, R14 ;  /* 0x000000ffff1e7224 */ /* 0x000fe200078e000e */
[----:B------:R-:W-:Y:S06]  /*291c0*/  BRA `(.L_x_6319) ;  /* 0xfffffe3000087947 */ /* 0x000fec000383ffff */
.L_x_6048:
[----:B------:R-:W-:Y:S01]  /*291d0*/  BSSY B1, `(.L_x_6320) ;  /* 0x0000008000017945 */ /* 0x000fe20003800000 */
[----:B------:R-:W-:Y:S02]  /*291e0*/  IMAD.MOV.U32 R13, RZ, RZ, R0 ;  /* 0x000000ffff0d7224 */ /* 0x000fe400078e0000 */
[----:B------:R-:W-:Y:S02]  /*291f0*/  IMAD.MOV.U32 R12, RZ, RZ, 0x1 ;  /* 0x00000001ff0c7424 */ /* 0x000fe400078e00ff */
[----:B------:R-:W-:Y:S02]  /*29200*/  IMAD.MOV.U32 R11, RZ, RZ, 0x1c1f ;  /* 0x00001c1fff0b7424 */ /* 0x000fe400078e00ff */
[----:B------:R-:W-:-:S07]  /*29210*/  IMAD.MOV.U32 R15, RZ, RZ, -0x1 ;  /* 0xffffffffff0f7424 */ /* 0x000fce00078e00ff */
[----:B0---4-:R-:W-:Y:S05]  /*29220*/  WARPSYNC.COLLECTIVE R15, `(.L_x_6321) ;  /* 0x000000000f087348 */ /* 0x011fea0003c00000 */
[----:B------:R1:W2:Y:S02]  /*29230*/  SHFL.IDX P6, R14, R13, R12, R11 ;  /* 0x0000000c0d0e7389 */ /* 0x0002a400000c000b */
[----:B012-4-:R-:W-:Y:S01]  /*29240*/  ENDCOLLECTIVE ;  /* 0x000000000000791b */ /* 0x017fe20003800000 */
.L_x_6321:
[----:B------:R-:W-:Y:S05]  /*29250*/  BSYNC B1 ;  /* 0x0000000000017941 */ /* 0x000fea0003800000 */
.L_x_6320:
        /* <DEDUP_REMOVED lines=8> */
.L_x_6322:
[----:B------:R-:W-:Y:S02]  /*292e0*/  IMAD.MOV.U32 R13, RZ, RZ, R63 ;  /* 0x000000ffff0d7224 */ /* 0x000fe400078e003f */
[----:B------:R-:W-:-:S07]  /*292f0*/  IMAD.MOV.U32 R65, RZ, RZ, R14 ;  /* 0x000000ffff417224 */ /* 0x000fce00078e000e */
[----:B------:R-:W-:Y:S05]  /*29300*/  WARPSYNC.COLLECTIVE R15, `(.L_x_6323) ;  /* 0x000000000f087348 */ /* 0x000fea0003c00000 */
[----:B------:R0:W1:Y:S02]  /*29310*/  SHFL.IDX P6, R14, R13, R12, R11 ;  /* 0x0000000c0d0e7389 */ /* 0x00006400000c000b */
[----:B01----:R-:W-:Y:S01]  /*29320*/  ENDCOLLECTIVE ;  /* 0x000000000000791b */ /* 0x003fe20003800000 */
.L_x_6323:
[----:B------:R-:W-:Y:S02]  /*29330*/  IMAD.MOV.U32 R13, RZ, RZ, R62 ;  /* 0x000000ffff0d7224 */ /* 0x000fe400078e003e */
[----:B------:R-:W-:-:S07]  /*29340*/  IMAD.MOV.U32 R63, RZ, RZ, R14 ;  /* 0x000000ffff3f7224 */ /* 0x000fce00078e000e */
[----:B------:R-:W-:Y:S05]  /*29350*/  WARPSYNC.COLLECTIVE R15, `(.L_x_6324) ;  /* 0x000000000f087348 */ /* 0x000fea0003c00000 */
[----:B------:R0:W1:Y:S02]  /*29360*/  SHFL.IDX P6, R14, R13, R12, R11 ;  /* 0x0000000c0d0e7389 */ /* 0x00006400000c000b */
[----:B01----:R-:W-:Y:S01]  /*29370*/  ENDCOLLECTIVE ;  /* 0x000000000000791b */ /* 0x003fe20003800000 */
.L_x_6324:
[----:B------:R-:W-:Y:S01]  /*29380*/  IMAD.MOV.U32 R62, RZ, RZ, R14 ;  /* 0x000000ffff3e7224 */ /* 0x000fe200078e000e */
[----:B------:R-:W-:Y:S06]  /*29390*/  BRA `(.L_x_6325) ;  /* 0xfffffe3400d47947 */ /* 0x000fec000383ffff */
.L_x_6052:
[----:B0-----:R0:W1:Y:S02]  /*293a0*/  SYNCS.PHASECHK.TRANS64.TRYWAIT P0, [R2+URZ+0x30800], R5 ;  /* 0x03080005020075a7 */ /* 0x001064000800017f */
[----:B-1----:R-:W-:Y:S05]  /*293b0*/  @!P0 NANOSLEEP.SYNCS 0x989680 ;  /* 0x009896800000895d */ /* 0x002fea0003900000 */
[----:B------:R-:W1:Y:S02]  /*293c0*/  @!P0 SYNCS.PHASECHK.TRANS64 P0, [R2+URZ+0x30800], R5 ;  /* 0x03080005020085a7 */ /* 0x000e64000800007f */
[----:B-1----:R-:W-:Y:S05]  /*293d0*/  @!P0 BRA `(.L_x_6052) ;  /* 0xfffffffc00f08947 */ /* 0x002fea000383ffff */
[----:B------:R-:W-:Y:S05]  /*293e0*/  BRA `(.L_x_6326) ;  /* 0xfffffe40001c7947 */ /* 0x000fea000383ffff */
.L_x_6076:
        /* <DEDUP_REMOVED lines=8> */
.L_x_6328:
[----:B------:R-:W-:Y:S05]  /*29470*/  BSYNC B1 ;  /* 0x0000000000017941 */ /* 0x000fea0003800000 */
.L_x_6327:
        /* <DEDUP_REMOVED lines=8> */
.L_x_6329:
[----:B------:R-:W-:Y:S02]  /*29500*/  IMAD.MOV.U32 R13, RZ, RZ, R61 ;  /* 0x000000ffff0d7224 */ /* 0x000fe400078e003d */
[----:B------:R-:W-:-:S07]  /*29510*/  IMAD.MOV.U32 R4, RZ, RZ, R14 ;  /* 0x000000ffff047224 */ /* 0x000fce00078e000e */
[----:B------:R-:W-:Y:S05]  /*29520*/  WARPSYNC.COLLECTIVE R15, `(.L_x_6330) ;  /* 0x000000000f087348 */ /* 0x000fea0003c00000 */
[----:B------:R0:W1:Y:S02]  /*29530*/  SHFL.IDX P6, R14, R13, R12, R11 ;  /* 0x0000000c0d0e7389 */ /* 0x00006400000c000b */
[----:B01----:R-:W-:Y:S01]  /*29540*/  ENDCOLLECTIVE ;  /* 0x000000000000791b */ /* 0x003fe20003800000 */
.L_x_6330:
[----:B------:R-:W-:Y:S02]  /*29550*/  IMAD.MOV.U32 R13, RZ, RZ, R3 ;  /* 0x000000ffff0d7224 */ /* 0x000fe400078e0003 */
[----:B------:R-:W-:-:S07]  /*29560*/  IMAD.MOV.U32 R7, RZ, RZ, R14 ;  /* 0x000000ffff077224 */ /* 0x000fce00078e000e */
[----:B------:R-:W-:Y:S05]  /*29570*/  WARPSYNC.COLLECTIVE R15, `(.L_x_6331) ;  /* 0x000000000f087348 */ /* 0x000fea0003c00000 */
[----:B------:R0:W1:Y:S02]  /*29580*/  SHFL.IDX P6, R14, R13, R12, R11 ;  /* 0x0000000c0d0e7389 */ /* 0x00006400000c000b */
[----:B01----:R-:W-:Y:S01]  /*29590*/  ENDCOLLECTIVE ;  /* 0x000000000000791b */ /* 0x003fe20003800000 */
.L_x_6331:
[----:B------:R-:W-:Y:S01]  /*295a0*/  IMAD.MOV.U32 R8, RZ, RZ, R14 ;  /* 0x000000ffff087224 */ /* 0x000fe200078e000e */
[----:B------:R-:W-:Y:S06]  /*295b0*/  BRA `(.L_x_6332) ;  /* 0xfffffe6400bc7947 */ /* 0x000fec000383ffff */
.L_x_6079:
        /* <DEDUP_REMOVED lines=8> */
.L_x_6334:
[----:B------:R-:W-:Y:S05]  /*29640*/  BSYNC B1 ;  /* 0x0000000000017941 */ /* 0x000fea0003800000 */
.L_x_6333:
        /* <DEDUP_REMOVED lines=8> */
.L_x_6335:
[----:B------:R-:W-:Y:S02]  /*296d0*/  IMAD.MOV.U32 R13, RZ, RZ, R61 ;  /* 0x000000ffff0d7224 */ /* 0x000fe400078e003d */
[----:B------:R-:W-:-:S07]  /*296e0*/  IMAD.MOV.U32 R20, RZ, RZ, R14 ;  /* 0x000000ffff147224 */ /* 0x000fce00078e000e */
[----:B------:R-:W-:Y:S05]  /*296f0*/  WARPSYNC.COLLECTIVE R15, `(.L_x_6336) ;  /* 0x000000000f087348 */ /* 0x000fea0003c00000 */
[----:B------:R0:W1:Y:S02]  /*29700*/  SHFL.IDX P6, R14, R13, R12, R11 ;  /* 0x0000000c0d0e7389 */ /* 0x00006400000c000b */
[----:B01----:R-:W-:Y:S01]  /*29710*/  ENDCOLLECTIVE ;  /* 0x000000000000791b */ /* 0x003fe20003800000 */
.L_x_6336:
[----:B------:R-:W-:Y:S02]  /*29720*/  IMAD.MOV.U32 R13, RZ, RZ, R3 ;  /* 0x000000ffff0d7224 */ /* 0x000fe400078e0003 */
[----:B------:R-:W-:-:S07]  /*29730*/  IMAD.MOV.U32 R61, RZ, RZ, R14 ;  /* 0x000000ffff3d7224 */ /* 0x000fce00078e000e */
[----:B------:R-:W-:Y:S05]  /*29740*/  WARPSYNC.COLLECTIVE R15, `(.L_x_6337) ;  /* 0x000000000f087348 */ /* 0x000fea0003c00000 */
[----:B------:R0:W1:Y:S02]  /*29750*/  SHFL.IDX P6, R14, R13, R12, R11 ;  /* 0x0000000c0d0e7389 */ /* 0x00006400000c000b */
[----:B01----:R-:W-:Y:S01]  /*29760*/  ENDCOLLECTIVE ;  /* 0x000000000000791b */ /* 0x003fe20003800000 */
.L_x_6337:
[----:B------:R-:W-:Y:S01]  /*29770*/  IMAD.MOV.U32 R62, RZ, RZ, R14 ;  /* 0x000000ffff3e7224 */ /* 0x000fe200078e000e */
[----:B------:R-:W-:Y:S06]  /*29780*/  BRA `(.L_x_6338) ;  /* 0xfffffe6800fc7947 */ /* 0x000fec000383ffff */
.L_x_6083:
[----:B0-----:R0:W1:Y:S02]  /*29790*/  SYNCS.PHASECHK.TRANS64.TRYWAIT P0, [R2+URZ+0x30800], R21 ;  /* 0x03080015020075a7 */ /* 0x001064000800017f */
[----:B-1----:R-:W-:Y:S05]  /*297a0*/  @!P0 NANOSLEEP.SYNCS 0x989680 ;  /* 0x009896800000895d */ /* 0x002fea0003900000 */
[----:B------:R-:W1:Y:S02]  /*297b0*/  @!P0 SYNCS.PHASECHK.TRANS64 P0, [R2+URZ+0x30800], R21 ;  /* 0x03080015020085a7 */ /* 0x000e64000800007f */
[----:B-1----:R-:W-:Y:S05]  /*297c0*/  @!P0 BRA `(.L_x_6083) ;  /* 0xfffffffc00f08947 */ /* 0x002fea000383ffff */
[----:B------:R-:W-:Y:S05]  /*297d0*/  BRA `(.L_x_6339) ;  /* 0xfffffe7000a07947 */ /* 0x000fea000383ffff */
.L_x_6097:
[----:B-1----:R1:W2:Y:S02]  /*297e0*/  SYNCS.PHASECHK.TRANS64.TRYWAIT P1, [R8+URZ+0x30830], R3 ;  /* 0x03083003080075a7 */ /* 0x0022a4000802017f */
[----:B--2---:R-:W-:Y:S05]  /*297f0*/  @!P1 NANOSLEEP.SYNCS 0x989680 ;  /* 0x009896800000995d */ /* 0x004fea0003900000 */
[----:B------:R-:W2:Y:S02]  /*29800*/  @!P1 SYNCS.PHASECHK.TRANS64 P1, [R8+URZ+0x30830], R3 ;  /* 0x03083003080095a7 */ /* 0x000ea4000802007f */
[----:B--2---:R-:W-:Y:S05]  /*29810*/  @!P1 BRA `(.L_x_6097) ;  /* 0xfffffffc00f09947 */ /* 0x004fea000383ffff */
[----:B------:R-:W-:Y:S05]  /*29820*/  BRA `(.L_x_6096) ;  /* 0xfffffe9c00c47947 */ /* 0x000fea000383ffff */
.L_x_6105:
[----:B-1----:R1:W2:Y:S02]  /*29830*/  SYNCS.PHASECHK.TRANS64.TRYWAIT P1, [R0+URZ+0x30830], R3 ;  /* 0x03083003000075a7 */ /* 0x0022a4000802017f */
[----:B--2---:R-:W-:Y:S05]  /*29840*/  @!P1 NANOSLEEP.SYNCS 0x989680 ;  /* 0x009896800000995d */ /* 0x004fea0003900000 */
[----:B------:R-:W2:Y:S02]  /*29850*/  @!P1 SYNCS.PHASECHK.TRANS64 P1, [R0+URZ+0x30830], R3 ;  /* 0x03083003000095a7 */ /* 0x000ea4000802007f */
[----:B--2---:R-:W-:Y:S05]  /*29860*/  @!P1 BRA `(.L_x_6105) ;  /* 0xfffffffc00f09947 */ /* 0x004fea000383ffff */
[----:B------:R-:W-:Y:S05]  /*29870*/  BRA `(.L_x_6104) ;  /* 0xfffffec800507947 */ /* 0x000fea000383ffff */
.L_x_6110:
[----:B-1----:R1:W2:Y:S02]  /*29880*/  SYNCS.PHASECHK.TRANS64.TRYWAIT P1, [R13+URZ+0x30850], R3 ;  /* 0x030850030d0075a7 */ /* 0x0022a4000802017f */
[----:B--2---:R-:W-:Y:S05]  /*29890*/  @!P1 NANOSLEEP.SYNCS 0x989680 ;  /* 0x009896800000995d */ /* 0x004fea0003900000 */
[----:B------:R-:W2:Y:S02]  /*298a0*/  @!P1 SYNCS.PHASECHK.TRANS64 P1, [R13+URZ+0x30850], R3 ;  /* 0x030850030d0095a7 */ /* 0x000ea4000802007f */
[----:B--2---:R-:W-:Y:S05]  /*298b0*/  @!P1 BRA `(.L_x_6110) ;  /* 0xfffffffc00f09947 */ /* 0x004fea000383ffff */
[----:B------:R-:W-:Y:S05]  /*298c0*/  BRA `(.L_x_6109) ;  /* 0xfffffed400f47947 */ /* 0x000fea000383ffff */
.L_x_6120:
[----:B-1----:R1:W2:Y:S02]  /*298d0*/  SYNCS.PHASECHK.TRANS64.TRYWAIT P1, [R3+URZ+0x30830], R4 ;  /* 0x03083004030075a7 */ /* 0x0022a4000802017f */
[----:B--2---:R-:W-:Y:S05]  /*298e0*/  @!P1 NANOSLEEP.SYNCS 0x989680 ;  /* 0x009896800000995d */ /* 0x004fea0003900000 */
[----:B------:R-:W2:Y:S02]  /*298f0*/  @!P1 SYNCS.PHASECHK.TRANS64 P1, [R3+URZ+0x30830], R4 ;  /* 0x03083004030095a7 */ /* 0x000ea4000802007f */
[----:B--2---:R-:W-:Y:S05]  /*29900*/  @!P1 BRA `(.L_x_6120) ;  /* 0xfffffffc00f09947 */ /* 0x004fea000383ffff */
[----:B------:R-:W-:Y:S05]  /*29910*/  BRA `(.L_x_6119) ;  /* 0xfffffef8004c7947 */ /* 0x000fea000383ffff */
.L_x_6125:
[----:B-1----:R1:W2:Y:S02]  /*29920*/  SYNCS.PHASECHK.TRANS64.TRYWAIT P1, [R13+URZ+0x30850], R3 ;  /* 0x030850030d0075a7 */ /* 0x0022a4000802017f */
[----:B--2---:R-:W-:Y:S05]  /*29930*/  @!P1 NANOSLEEP.SYNCS 0x989680 ;  /* 0x009896800000995d */ /* 0x004fea0003900000 */
[----:B------:R-:W2:Y:S02]  /*29940*/  @!P1 SYNCS.PHASECHK.TRANS64 P1, [R13+URZ+0x30850], R3 ;  /* 0x030850030d0095a7 */ /* 0x000ea4000802007f */
[----:B--2---:R-:W-:Y:S05]  /*29950*/  @!P1 BRA `(.L_x_6125) ;  /* 0xfffffffc00f09947 */ /* 0x004fea000383ffff */
[----:B------:R-:W-:Y:S05]  /*29960*/  BRA `(.L_x_6124) ;  /* 0xffffff0400f07947 */ /* 0x000fea000383ffff */
.L_x_6133:
[----:B-1----:R1:W2:Y:S02]  /*29970*/  SYNCS.PHASECHK.TRANS64.TRYWAIT P1, [R10+URZ+0x30850], R5 ;  /* 0x030850050a0075a7 */ /* 0x0022a4000802017f */
[----:B--2---:R-:W-:Y:S05]  /*29980*/  @!P1 NANOSLEEP.SYNCS 0x989680 ;  /* 0x009896800000995d */ /* 0x004fea0003900000 */
[----:B------:R-:W2:Y:S02]  /*29990*/  @!P1 SYNCS.PHASECHK.TRANS64 P1, [R10+URZ+0x30850], R5 ;  /* 0x030850050a0095a7 */ /* 0x000ea4000802007f */
[----:B--2---:R-:W-:Y:S05]  /*299a0*/  @!P1 BRA `(.L_x_6133) ;  /* 0xfffffffc00f09947 */ /* 0x004fea000383ffff */
[----:B------:R-:W-:Y:S05]  /*299b0*/  BRA `(.L_x_6132) ;  /* 0xffffff2400cc7947 */ /* 0x000fea000383ffff */
.L_x_6175:
[----:B-1----:R-:W0:Y:S01]  /*299c0*/  S2R R11, SR_TID.X ;  /* 0x00000000000b7919 */ /* 0x002e220000002100 */
[----:B------:R-:W-:Y:S01]  /*299d0*/  BSSY B1, `(.L_x_6340) ;  /* 0x000000a000017945 */ /* 0x000fe20003800000 */
[----:B------:R-:W-:Y:S02]  /*299e0*/  IMAD.MOV.U32 R12, RZ, RZ, RZ ;  /* 0x000000ffff0c7224 */ /* 0x000fe400078e00ff */
[----:B------:R-:W-:Y:S01]  /*299f0*/  IMAD.MOV.U32 R15, RZ, RZ, -0x1 ;  /* 0xffffffffff0f7424 */ /* 0x000fe200078e00ff */
[----:B0-----:R-:W-:-:S04]  /*29a00*/  SHF.R.U32.HI R11, RZ, 0x5, R11 ;  /* 0x00000005ff0b7819 */ /* 0x001fc8000001160b */
[----:B------:R-:W-:-:S05]  /*29a10*/  LOP3.LUT R11, R11, 0x3, RZ, 0xc0, !PT ;  /* 0x000000030b0b7812 */ /* 0x000fca00078ec0ff */
[----:B------:R-:W-:Y:S02]  /*29a20*/  IMAD.MOV.U32 R13, RZ, RZ, R11 ;  /* 0x000000ffff0d7224 */ /* 0x000fe400078e000b */
[----:B------:R-:W-:-:S07]  /*29a30*/  IMAD.MOV.U32 R11, RZ, RZ, 0x1f ;  /* 0x0000001fff0b7424 */ /* 0x000fce00078e00ff */
[----:B------:R-:W-:Y:S05]  /*29a40*/  WARPSYNC.COLLECTIVE R15, `(.L_x_6341) ;  /* 0x000000000f087348 */ /* 0x000fea0003c00000 */
[----:B------:R0:W1:Y:S02]  /*29a50*/  SHFL.IDX P6, R14, R13, R12, R11 ;  /* 0x0000000c0d0e7389 */ /* 0x00006400000c000b */
[----:B01----:R-:W-:Y:S01]  /*29a60*/  ENDCOLLECTIVE ;  /* 0x000000000000791b */ /* 0x003fe20003800000 */
.L_x_6341:
[----:B------:R-:W-:Y:S05]  /*29a70*/  BSYNC B1 ;  /* 0x0000000000017941 */ /* 0x000fea0003800000 */
.L_x_6340:
[----:B------:R-:W-:Y:S05]  /*29a80*/  BRA `(.L_x_6342) ;  /* 0xffffff8800c87947 */ /* 0x000fea000383ffff */
.L_x_6177:
[----:B------:R-:W-:Y:S01]  /*29a90*/  BSSY B1, `(.L_x_6343) ;  /* 0x0000006000017945 */ /* 0x000fe20003800000 */
[----:B------:R-:W-:-:S07]  /*29aa0*/  IMAD.MOV.U32 R15, RZ, RZ, -0x1 ;  /* 0xffffffffff0f7424 */ /* 0x000fce00078e00ff */
[----:B01----:R-:W-:Y:S05]  /*29ab0*/  WARPSYNC.COLLECTIVE R15, `(.L_x_6344) ;  /* 0x000000000f0c7348 */ /* 0x003fea0003c00000 */
[----:B------:R-:W-:Y:S02]  /*29ac0*/  ELECT P6, UR62, PT ;  /* 0x00000000003e782f */ /* 0x000fe400038c0000 */
[----:B------:R-:W-:Y:S01]  /*29ad0*/  MOV R14, UR62 ;  /* 0x0000003e000e7c02 */ /* 0x000fe20008000f00 */
[----:B01----:R-:W-:Y:S10]  /*29ae0*/  ENDCOLLECTIVE ;  /* 0x000000000000791b */ /* 0x003ff40003800000 */
.L_x_6344:
[----:B------:R-:W-:Y:S05]  /*29af0*/  BSYNC B1 ;  /* 0x0000000000017941 */ /* 0x000fea0003800000 */
.L_x_6343:
[----:B------:R-:W-:Y:S05]  /*29b00*/  BRA `(.L_x_6176) ;  /* 0xffffff8800c07947 */ /* 0x000fea000383ffff */
.L_x_6179:
[----:B0-----:R0:W2:Y:S02]  /*29b10*/  SYNCS.PHASECHK.TRANS64.TRYWAIT P0, [R22+URZ+0x30820], R8 ;  /* 0x03082008160075a7 */ /* 0x0010a4000800017f */
[----:B--2---:R-:W-:Y:S05]  /*29b20*/  @!P0 NANOSLEEP.SYNCS 0x989680 ;  /* 0x009896800000895d */ /* 0x004fea0003900000 */
[----:B------:R-:W2:Y:S02]  /*29b30*/  @!P0 SYNCS.PHASECHK.TRANS64 P0, [R22+URZ+0x30820], R8 ;  /* 0x03082008160085a7 */ /* 0x000ea4000800007f */
[----:B--2---:R-:W-:Y:S05]  /*29b40*/  @!P0 BRA `(.L_x_6179) ;  /* 0xfffffffc00f08947 */ /* 0x004fea000383ffff */
[----:B------:R-:W-:Y:S05]  /*29b50*/  BRA `(.L_x_6345) ;  /* 0xffffff8800d07947 */ /* 0x000fea000383ffff */
.L_x_6183:
[----:B-1----:R1:W2:Y:S02]  /*29b60*/  SYNCS.PHASECHK.TRANS64.TRYWAIT P0, [R12+URZ+0x308a0], R11 ;  /* 0x0308a00b0c0075a7 */ /* 0x0022a4000800017f */
[----:B--2---:R-:W-:Y:S05]  /*29b70*/  @!P0 NANOSLEEP.SYNCS 0x989680 ;  /* 0x009896800000895d */ /* 0x004fea0003900000 */
[----:B------:R-:W2:Y:S02]  /*29b80*/  @!P0 SYNCS.PHASECHK.TRANS64 P0, [R12+URZ+0x308a0], R11 ;  /* 0x0308a00b0c0085a7 */ /* 0x000ea4000800007f */
[----:B--2---:R-:W-:Y:S05]  /*29b90*/  @!P0 BRA `(.L_x_6183) ;  /* 0xfffffffc00f08947 */ /* 0x004fea000383ffff */
[----:B------:R-:W-:Y:S05]  /*29ba0*/  BRA `(.L_x_6346) ;  /* 0xffffff8800e87947 */ /* 0x000fea000383ffff */
.L_x_6190:
[----:B0-----:R0:W2:Y:S02]  /*29bb0*/  SYNCS.PHASECHK.TRANS64.TRYWAIT P0, [R12+URZ+0x308c0], R11 ;  /* 0x0308c00b0c0075a7 */ /* 0x0010a4000800017f */
[----:B--2---:R-:W-:Y:S05]  /*29bc0*/  @!P0 NANOSLEEP.SYNCS 0x989680 ;  /* 0x009896800000895d */ /* 0x004fea0003900000 */
[----:B------:R-:W2:Y:S02]  /*29bd0*/  @!P0 SYNCS.PHASECHK.TRANS64 P0, [R12+URZ+0x308c0], R11 ;  /* 0x0308c00b0c0085a7 */ /* 0x000ea4000800007f */
[----:B--2---:R-:W-:Y:S05]  /*29be0*/  @!P0 BRA `(.L_x_6190) ;  /* 0xfffffffc00f08947 */ /* 0x004fea000383ffff */
[----:B------:R-:W-:Y:S05]  /*29bf0*/  BRA `(.L_x_6347) ;  /* 0xffffff8c00e47947 */ /* 0x000fea000383ffff */
.L_x_6199:
[----:B-1----:R1:W2:Y:S02]  /*29c00*/  SYNCS.PHASECHK.TRANS64.TRYWAIT P1, [R11+URZ+0x308a0], R10 ;  /* 0x0308a00a0b0075a7 */ /* 0x0022a4000802017f */
[----:B--2---:R-:W-:Y:S05]  /*29c10*/  @!P1 NANOSLEEP.SYNCS 0x989680 ;  /* 0x009896800000995d */ /* 0x004fea0003900000 */
[----:B------:R-:W2:Y:S02]  /*29c20*/  @!P1 SYNCS.PHASECHK.TRANS64 P1, [R11+URZ+0x308a0], R10 ;  /* 0x0308a00a0b0095a7 */ /* 0x000ea4000802007f */
[----:B--2---:R-:W-:Y:S05]  /*29c30*/  @!P1 BRA `(.L_x_6199) ;  /* 0xfffffffc00f09947 */ /* 0x004fea000383ffff */
[----:B------:R-:W-:Y:S05]  /*29c40*/  BRA `(.L_x_6348) ;  /* 0xffffff94001c7947 */ /* 0x000fea000383ffff */
.L_x_6206:
[----:B0-----:R0:W2:Y:S02]  /*29c50*/  SYNCS.PHASECHK.TRANS64.TRYWAIT P1, [R11+URZ+0x308c0], R10 ;  /* 0x0308c00a0b0075a7 */ /* 0x0010a4000802017f */
[----:B--2---:R-:W-:Y:S05]  /*29c60*/  @!P1 NANOSLEEP.SYNCS 0x989680 ;  /* 0x009896800000995d */ /* 0x004fea0003900000 */
[----:B------:R-:W2:Y:S02]  /*29c70*/  @!P1 SYNCS.PHASECHK.TRANS64 P1, [R11+URZ+0x308c0], R10 ;  /* 0x0308c00a0b0095a7 */ /* 0x000ea4000802007f */
[----:B--2---:R-:W-:Y:S05]  /*29c80*/  @!P1 BRA `(.L_x_6206) ;  /* 0xfffffffc00f09947 */ /* 0x004fea000383ffff */
[----:B------:R-:W-:Y:S05]  /*29c90*/  BRA `(.L_x_6349) ;  /* 0xffffff9800147947 */ /* 0x000fea000383ffff */
.L_x_6223:
[----:B0-----:R-:W0:Y:S01]  /*29ca0*/  S2R R8, SR_TID.X ;  /* 0x0000000000087919 */ /* 0x001e220000002100 */
        /* <DEDUP_REMOVED lines=10> */
.L_x_6351:
[----:B------:R-:W-:Y:S05]  /*29d50*/  BSYNC B0 ;  /* 0x0000000000007941 */ /* 0x000fea0003800000 */
.L_x_6350:
[----:B------:R-:W-:Y:S05]  /*29d60*/  BRA `(.L_x_6352) ;  /* 0xffffffa400fc7947 */ /* 0x000fea000383ffff */
.L_x_6226:
[----:B0-----:R0:W1:Y:S02]  /*29d70*/  SYNCS.PHASECHK.TRANS64.TRYWAIT P0, [R7+URZ+0x30840], R2 ;  /* 0x03084002070075a7 */ /* 0x001064000800017f */
[----:B-1----:R-:W-:Y:S05]  /*29d80*/  @!P0 NANOSLEEP.SYNCS 0x989680 ;  /* 0x009896800000895d */ /* 0x002fea0003900000 */
[----:B------:R-:W1:Y:S02]  /*29d90*/  @!P0 SYNCS.PHASECHK.TRANS64 P0, [R7+URZ+0x30840], R2 ;  /* 0x03084002070085a7 */ /* 0x000e64000800007f */
[----:B-1----:R-:W-:Y:S05]  /*29da0*/  @!P0 BRA `(.L_x_6226) ;  /* 0xfffffffc00f08947 */ /* 0x002fea000383ffff */
[----:B------:R-:W-:Y:S05]  /*29db0*/  BRA `(.L_x_6353) ;  /* 0xffffffa8004c7947 */ /* 0x000fea000383ffff */
.L_x_6227:
        /* <DEDUP_REMOVED lines=8> */
.L_x_6355:
[----:B------:R-:W-:Y:S05]  /*29e40*/  BSYNC B0 ;  /* 0x0000000000007941 */ /* 0x000fea0003800000 */
.L_x_6354:
        /* <DEDUP_REMOVED lines=9> */
.L_x_6356:
[----:B------:R-:W-:Y:S02]  /*29ee0*/  IMAD.MOV.U32 R13, RZ, RZ, R0 ;  /* 0x000000ffff0d7224 */ /* 0x000fe400078e0000 */
[----:B------:R-:W-:Y:S02]  /*29ef0*/  IMAD.MOV.U32 R12, RZ, RZ, 0x1 ;  /* 0x00000001ff0c7424 */ /* 0x000fe400078e00ff */
[----:B------:R-:W-:-:S07]  /*29f00*/  IMAD.MOV.U32 R3, RZ, RZ, R14 ;  /* 0x000000ffff037224 */ /* 0x000fce00078e000e */
[----:B------:R-:W-:Y:S05]  /*29f10*/  WARPSYNC.COLLECTIVE R15, `(.L_x_6357) ;  /* 0x000000000f087348 */ /* 0x000fea0003c00000 */
[----:B------:R0:W1:Y:S02]  /*29f20*/  SHFL.IDX P6, R14, R13, R12, R11 ;  /* 0x0000000c0d0e7389 */ /* 0x00006400000c000b */
[----:B01----:R-:W-:Y:S01]  /*29f30*/  ENDCOLLECTIVE ;  /* 0x000000000000791b */ /* 0x003fe20003800000 */
.L_x_6357:
        /* <DEDUP_REMOVED lines=17> */
.L_x_6358:
[----:B------:R-:W-:Y:S02]  /*2a050*/  @P1 IMAD R8, R5, 0x2, R22 ;  /* 0x0000000205081824 */ /* 0x000fe400078e0216 */
[----:B------:R-:W-:Y:S02]  /*2a060*/  IMAD.MOV.U32 R13, RZ, RZ, R0 ;  /* 0x000000ffff0d7224 */ /* 0x000fe400078e0000 */
[----:B------:R-:W-:Y:S02]  /*2a070*/  IMAD.MOV.U32 R12, RZ, RZ, 0x2 ;  /* 0x00000002ff0c7424 */ /* 0x000fe400078e00ff */
[----:B------:R-:W-:-:S07]  /*2a080*/  IMAD.MOV.U32 R3, RZ, RZ, R14 ;  /* 0x000000ffff037224 */ /* 0x000fce00078e000e */
[----:B------:R-:W-:Y:S05]  /*2a090*/  WARPSYNC.COLLECTIVE R15, `(.L_x_6359) ;  /* 0x000000000f087348 */ /* 0x000fea0003c00000 */
[----:B------:R0:W1:Y:S02]  /*2a0a0*/  SHFL.IDX P6, R14, R13, R12, R11 ;  /* 0x0000000c0d0e7389 */ /* 0x00006400000c000b */
[----:B01----:R-:W-:Y:S01]  /*2a0b0*/  ENDCOLLECTIVE ;  /* 0x000000000000791b */ /* 0x003fe20003800000 */
.L_x_6359:
        /* <DEDUP_REMOVED lines=17> */
.L_x_6360:
[----:B------:R-:W-:Y:S02]  /*2a1d0*/  @P1 IMAD R8, R5, 0x2, R22 ;  /* 0x0000000205081824 */ /* 0x000fe400078e0216 */
[----:B------:R-:W-:Y:S02]  /*2a1e0*/  IMAD.MOV.U32 R13, RZ, RZ, R0 ;  /* 0x000000ffff0d7224 */ /* 0x000fe400078e0000 */
[----:B------:R-:W-:Y:S02]  /*2a1f0*/  IMAD.MOV.U32 R12, RZ, RZ, 0x3 ;  /* 0x00000003ff0c7424 */ /* 0x000fe400078e00ff */
[----:B------:R-:W-:-:S07]  /*2a200*/  IMAD.MOV.U32 R3, RZ, RZ, R14 ;  /* 0x000000ffff037224 */ /* 0x000fce00078e000e */
[----:B------:R-:W-:Y:S05]  /*2a210*/  WARPSYNC.COLLECTIVE R15, `(.L_x_6361) ;  /* 0x000000000f087348 */ /* 0x000fea0003c00000 */
[----:B------:R0:W1:Y:S02]  /*2a220*/  SHFL.IDX P6, R14, R13, R12, R11 ;  /* 0x0000000c0d0e7389 */ /* 0x00006400000c000b */
[----:B01----:R-:W-:Y:S01]  /*2a230*/  ENDCOLLECTIVE ;  /* 0x000000000000791b */ /* 0x003fe20003800000 */
.L_x_6361:
        /* <DEDUP_REMOVED lines=17> */
.L_x_6362:
[----:B------:R-:W-:Y:S02]  /*2a350*/  @P1 IMAD R8, R5, 0x2, R22 ;  /* 0x0000000205081824 */ /* 0x000fe400078e0216 */
[----:B------:R-:W-:Y:S02]  /*2a360*/  IMAD.MOV.U32 R13, RZ, RZ, R0 ;  /* 0x000000ffff0d7224 */ /* 0x000fe400078e0000 */
[----:B------:R-:W-:Y:S02]  /*2a370*/  IMAD.MOV.U32 R12, RZ, RZ, 0x4 ;  /* 0x00000004ff0c7424 */ /* 0x000fe400078e00ff */
[----:B------:R-:W-:-:S07]  /*2a380*/  IMAD.MOV.U32 R3, RZ, RZ, R14 ;  /* 0x000000ffff037224 */ /* 0x000fce00078e000e */
[----:B------:R-:W-:Y:S05]  /*2a390*/  WARPSYNC.COLLECTIVE R15, `(.L_x_6363) ;  /* 0x000000000f087348 */ /* 0x000fea0003c00000 */
[----:B------:R0:W1:Y:S02]  /*2a3a0*/  SHFL.IDX P6, R14, R13, R12, R11 ;  /* 0x0000000c0d0e7389 */ /* 0x00006400000c000b */
[----:B01----:R-:W-:Y:S01]  /*2a3b0*/  ENDCOLLECTIVE ;  /* 0x000000000000791b */ /* 0x003fe20003800000 */
.L_x_6363:
        /* <DEDUP_REMOVED lines=17> */
.L_x_6364:
[----:B------:R-:W-:Y:S02]  /*2a4d0*/  @P1 IMAD R8, R5, 0x2, R22 ;  /* 0x0000000205081824 */ /* 0x000fe400078e0216 */
[----:B------:R-:W-:Y:S02]  /*2a4e0*/  IMAD.MOV.U32 R13, RZ, RZ, R0 ;  /* 0x000000ffff0d7224 */ /* 0x000fe400078e0000 */
[----:B------:R-:W-:Y:S02]  /*2a4f0*/  IMAD.MOV.U32 R12, RZ, RZ, 0x5 ;  /* 0x00000005ff0c7424 */ /* 0x000fe400078e00ff */
[----:B------:R-:W-:-:S07]  /*2a500*/  IMAD.MOV.U32 R3, RZ, RZ, R14 ;  /* 0x000000ffff037224 */ /* 0x000fce00078e000e */
[----:B------:R-:W-:Y:S05]  /*2a510*/  WARPSYNC.COLLECTIVE R15, `(.L_x_6365) ;  /* 0x000000000f087348 */ /* 0x000fea0003c00000 */
[----:B------:R0:W1:Y:S02]  /*2a520*/  SHFL.IDX P6, R14, R13, R12, R11 ;  /* 0x0000000c0d0e7389 */ /* 0x00006400000c000b */
[----:B01----:R-:W-:Y:S01]  /*2a530*/  ENDCOLLECTIVE ;  /* 0x000000000000791b */ /* 0x003fe20003800000 */
.L_x_6365:
        /* <DEDUP_REMOVED lines=10> */
.L_x_6366:
        /* <DEDUP_REMOVED lines=8> */
.L_x_6232:
        /* <DEDUP_REMOVED lines=9> */
.L_x_6368:
[C---:B------:R-:W-:Y:S01]  /*2a6f0*/  VIADD R6, R17.reuse, 0x10 ;  /* 0x0000001011067836 */ /* 0x040fe20000000000 */
[----:B------:R-:W-:Y:S01]  /*2a700*/  ISETP.GE.AND P1, PT, R17, R5, PT ;  /* 0x000000051100720c */ /* 0x000fe20003f26270 */
[----:B------:R-:W-:Y:S02]  /*2a710*/  IMAD.MOV.U32 R13, RZ, RZ, R0 ;  /* 0x000000ffff0d7224 */ /* 0x000fe400078e0000 */
[----:B------:R-:W-:-:S10]  /*2a720*/  IMAD.MOV.U32 R2, RZ, RZ, R14 ;  /* 0x000000ffff027224 */ /* 0x000fd400078e000e */
[----:B------:R-:W-:Y:S05]  /*2a730*/  WARPSYNC.COLLECTIVE R15, `(.L_x_6369) ;  /* 0x000000000f087348 */ /* 0x000fea0003c00000 */
[----:B------:R0:W1:Y:S02]  /*2a740*/  SHFL.IDX P6, R14, R13, R12, R11 ;  /* 0x0000000c0d0e7389 */ /* 0x00006400000c000b */
[----:B01----:R-:W-:Y:S01]  /*2a750*/  ENDCOLLECTIVE ;  /* 0x000000000000791b */ /* 0x003fe20003800000 */
.L_x_6369:
        /* <DEDUP_REMOVED lines=8> */
.L_x_6370:
        /* <DEDUP_REMOVED lines=13> */
.L_x_6371:
        /* <DEDUP_REMOVED lines=8> */
.L_x_6372:
        /* <DEDUP_REMOVED lines=14> */
.L_x_6373:
        /* <DEDUP_REMOVED lines=8> */
.L_x_6374:
        /* <DEDUP_REMOVED lines=14> */
.L_x_6375:
        /* <DEDUP_REMOVED lines=8> */
.L_x_6376:
        /* <DEDUP_REMOVED lines=14> */
.L_x_6377:
        /* <DEDUP_REMOVED lines=8> */
.L_x_6378:
        /* <DEDUP_REMOVED lines=14> */
.L_x_6379:
        /* <DEDUP_REMOVED lines=8> */
.L_x_6380:
        /* <DEDUP_REMOVED lines=13> */
.L_x_6381:
        /* <DEDUP_REMOVED lines=8> */
.L_x_6382:
        /* <DEDUP_REMOVED lines=12> */
.L_x_6383:
[----:B------:R-:W-:Y:S05]  /*2b0c0*/  BRA `(.L_x_6384) ;  /* 0xffffffa400fc7947 */ /* 0x000fea000383ffff */
.L_x_6237:
[----:B0-----:R0:W1:Y:S02]  /*2b0d0*/  SYNCS.PHASECHK.TRANS64.TRYWAIT P0, [R22+URZ+0x30820], R3 ;  /* 0x03082003160075a7 */ /* 0x001064000800017f */
[----:B-1----:R-:W-:Y:S05]  /*2b0e0*/  @!P0 NANOSLEEP.SYNCS 0x989680 ;  /* 0x009896800000895d */ /* 0x002fea0003900000 */
[----:B------:R-:W1:Y:S02]  /*2b0f0*/  @!P0 SYNCS.PHASECHK.TRANS64 P0, [R22+URZ+0x30820], R3 ;  /* 0x03082003160085a7 */ /* 0x000e64000800007f */
[----:B-1----:R-:W-:Y:S05]  /*2b100*/  @!P0 BRA `(.L_x_6237) ;  /* 0xfffffffc00f08947 */ /* 0x002fea000383ffff */
[----:B------:R-:W-:Y:S05]  /*2b110*/  BRA `(.L_x_6385) ;  /* 0xffffffa800747947 */ /* 0x000fea000383ffff */
.L_x_6242:
[----:B0-----:R0:W1:Y:S02]  /*2b120*/  SYNCS.PHASECHK.TRANS64.TRYWAIT P0, [R7+URZ+0x30840], R2 ;  /* 0x03084002070075a7 */ /* 0x001064000800017f */
[----:B-1----:R-:W-:Y:S05]  /*2b130*/  @!P0 NANOSLEEP.SYNCS 0x989680 ;  /* 0x009896800000895d */ /* 0x002fea0003900000 */
[----:B------:R-:W1:Y:S02]  /*2b140*/  @!P0 SYNCS.PHASECHK.TRANS64 P0, [R7+URZ+0x30840], R2 ;  /* 0x03084002070085a7 */ /* 0x000e64000800007f */
[----:B-1----:R-:W-:Y:S05]  /*2b150*/  @!P0 BRA `(.L_x_6242) ;  /* 0xfffffffc00f08947 */ /* 0x002fea000383ffff */
[----:B------:R-:W-:Y:S05]  /*2b160*/  BRA `(.L_x_6386) ;  /* 0xffffffac00507947 */ /* 0x000fea000383ffff */
.L_x_6243:
        /* <DEDUP_REMOVED lines=8> */
.L_x_6388:
[----:B------:R-:W-:Y:S05]  /*2b1f0*/  BSYNC B1 ;  /* 0x0000000000017941 */ /* 0x000fea0003800000 */
.L_x_6387:
        /* <DEDUP_REMOVED lines=11> */
.L_x_6389:
[----:B------:R-:W-:Y:S02]  /*2b2b0*/  IMAD R5, R5, 0x2, R22 ;  /* 0x0000000205057824 */ /* 0x000fe400078e0216 */
[----:B------:R-:W-:Y:S02]  /*2b2c0*/  IMAD.MOV.U32 R13, RZ, RZ, R6 ;  /* 0x000000ffff0d7224 */ /* 0x000fe400078e0006 */
[----:B------:R-:W-:Y:S02]  /*2b2d0*/  IMAD.MOV.U32 R12, RZ, RZ, 0x1 ;  /* 0x00000001ff0c7424 */ /* 0x000fe400078e00ff */
[----:B------:R-:W-:-:S07]  /*2b2e0*/  IMAD.MOV.U32 R2, RZ, RZ, R14 ;  /* 0x000000ffff027224 */ /* 0x000fce00078e000e */
[----:B------:R-:W-:Y:S05]  /*2b2f0*/  WARPSYNC.COLLECTIVE R15, `(.L_x_6390) ;  /* 0x000000000f087348 */ /* 0x000fea0003c00000 */
[----:B------:R0:W1:Y:S02]  /*2b300*/  SHFL.IDX P6, R14, R13, R12, R11 ;  /* 0x0000000c0d0e7389 */ /* 0x00006400000c000b */
[----:B01----:R-:W-:Y:S01]  /*2b310*/  ENDCOLLECTIVE ;  /* 0x000000000000791b */ /* 0x003fe20003800000 */
.L_x_6390:
        /* <DEDUP_REMOVED lines=17> */
.L_x_6391:
[----:B------:R-:W-:Y:S02]  /*2b430*/  IMAD.MOV.U32 R13, RZ, RZ, R6 ;  /* 0x000000ffff0d7224 */ /* 0x000fe400078e0006 */
[----:B------:R-:W-:Y:S02]  /*2b440*/  IMAD.MOV.U32 R12, RZ, RZ, 0x2 ;  /* 0x00000002ff0c7424 */ /* 0x000fe400078e00ff */
[----:B------:R-:W-:-:S07]  /*2b450*/  IMAD.MOV.U32 R2, RZ, RZ, R14 ;  /* 0x000000ffff027224 */ /* 0x000fce00078e000e */
[----:B------:R-:W-:Y:S05]  /*2b460*/  WARPSYNC.COLLECTIVE R15, `(.L_x_6392) ;  /* 0x000000000f087348 */ /* 0x000fea0003c00000 */
[----:B------:R0:W1:Y:S02]  /*2b470*/  SHFL.IDX P6, R14, R13, R12, R11 ;  /* 0x0000000c0d0e7389 */ /* 0x00006400000c000b */
[----:B01----:R-:W-:Y:S01]  /*2b480*/  ENDCOLLECTIVE ;  /* 0x000000000000791b */ /* 0x003fe20003800000 */
.L_x_6392:
        /* <DEDUP_REMOVED lines=13> */
.L_x_6393:
[----:B------:R-:W-:Y:S02]  /*2b560*/  IMAD.MOV.U32 R13, RZ, RZ, R6 ;  /* 0x000000ffff0d7224 */ /* 0x000fe400078e0006 */
[----:B------:R-:W-:Y:S02]  /*2b570*/  IMAD.MOV.U32 R12, RZ, RZ, 0x3 ;  /* 0x00000003ff0c7424 */ /* 0x000fe400078e00ff */
[----:B------:R-:W-:-:S07]  /*2b580*/  IMAD.MOV.U32 R2, RZ, RZ, R14 ;  /* 0x000000ffff027224 */ /* 0x000fce00078e000e */
[----:B------:R-:W-:Y:S05]  /*2b590*/  WARPSYNC.COLLECTIVE R15, `(.L_x_6394) ;  /* 0x000000000f087348 */ /* 0x000fea0003c00000 */
[----:B------:R0:W1:Y:S02]  /*2b5a0*/  SHFL.IDX P6, R14, R13, R12, R11 ;  /* 0x0000000c0d0e7389 */ /* 0x00006400000c000b */
[----:B01----:R-:W-:Y:S01]  /*2b5b0*/  ENDCOLLECTIVE ;  /* 0x000000000000791b */ /* 0x003fe20003800000 */
.L_x_6394:
        /* <DEDUP_REMOVED lines=13> */
.L_x_6395:
[----:B------:R-:W-:Y:S02]  /*2b690*/  IMAD.MOV.U32 R13, RZ, RZ, R6 ;  /* 0x000000ffff0d7224 */ /* 0x000fe400078e0006 */
[----:B------:R-:W-:Y:S02]  /*2b6a0*/  IMAD.MOV.U32 R12, RZ, RZ, 0x4 ;  /* 0x00000004ff0c7424 */ /* 0x000fe400078e00ff */
[----:B------:R-:W-:-:S07]  /*2b6b0*/  IMAD.MOV.U32 R2, RZ, RZ, R14 ;  /* 0x000000ffff027224 */ /* 0x000fce00078e000e */
[----:B------:R-:W-:Y:S05]  /*2b6c0*/  WARPSYNC.COLLECTIVE R15, `(.L_x_6396) ;  /* 0x000000000f087348 */ /* 0x000fea0003c00000 */
[----:B------:R0:W1:Y:S02]  /*2b6d0*/  SHFL.IDX P6, R14, R13, R12, R11 ;  /* 0x0000000c0d0e7389 */ /* 0x00006400000c000b */
[----:B01----:R-:W-:Y:S01]  /*2b6e0*/  ENDCOLLECTIVE ;  /* 0x000000000000791b */ /* 0x003fe20003800000 */
.L_x_6396:
        /* <DEDUP_REMOVED lines=13> */
.L_x_6397:
        /* <DEDUP_REMOVED lines=15> */
.L_x_6398:
        /* <DEDUP_REMOVED lines=9> */
.L_x_6399:
[----:B------:R-:W-:Y:S01]  /*2b940*/  IMAD.MOV.U32 R2, RZ, RZ, R14 ;  /* 0x000000ffff027224 */ /* 0x000fe200078e000e */
[----:B------:R-:W-:Y:S06]  /*2b950*/  BRA `(.L_x_6400) ;  /* 0xffffffa8005c7947 */ /* 0x000fec000383ffff */
.L_x_6248:
[----:B0-----:R0:W2:Y:S02]  /*2b960*/  SYNCS.PHASECHK.TRANS64.TRYWAIT P0, [R6+URZ+0x30860], R2 ;  /* 0x03086002060075a7 */ /* 0x0010a4000800017f */
[----:B--2---:R-:W-:Y:S05]  /*2b970*/  @!P0 NANOSLEEP.SYNCS 0x989680 ;  /* 0x009896800000895d */ /* 0x004fea0003900000 */
[----:B------:R-:W2:Y:S02]  /*2b980*/  @!P0 SYNCS.PHASECHK.TRANS64 P0, [R6+URZ+0x30860], R2 ;  /* 0x03086002060085a7 */ /* 0x000ea4000800007f */
[----:B--2---:R-:W-:Y:S05]  /*2b990*/  @!P0 BRA `(.L_x_6248) ;  /* 0xfffffffc00f08947 */ /* 0x004fea000383ffff */
[----:B------:R-:W-:Y:S05]  /*2b9a0*/  BRA `(.L_x_6401) ;  /* 0xffffffa800c47947 */ /* 0x000fea000383ffff */
.L_x_6249:
        /* <DEDUP_REMOVED lines=8> */
.L_x_6403:
[----:B------:R-:W-:Y:S05]  /*2ba30*/  BSYNC B1 ;  /* 0x0000000000017941 */ /* 0x000fea0003800000 */
.L_x_6402:
        /* <DEDUP_REMOVED lines=9> */
.L_x_6404:
[----:B------:R-:W-:Y:S02]  /*2bad0*/  IMAD.MOV.U32 R13, RZ, RZ, R24 ;  /* 0x000000ffff0d7224 */ /* 0x000fe400078e0018 */
[----:B------:R-:W-:Y:S02]  /*2bae0*/  IMAD.MOV.U32 R12, RZ, RZ, 0x1 ;  /* 0x00000001ff0c7424 */ /* 0x000fe400078e00ff */
[----:B------:R-:W-:-:S07]  /*2baf0*/  IMAD.MOV.U32 R2, RZ, RZ, R14 ;  /* 0x000000ffff027224 */ /* 0x000fce00078e000e */
[----:B------:R-:W-:Y:S05]  /*2bb00*/  WARPSYNC.COLLECTIVE R15, `(.L_x_6405) ;  /* 0x000000000f087348 */ /* 0x000fea0003c00000 */
[----:B------:R0:W1:Y:S02]  /*2bb10*/  SHFL.IDX P6, R14, R13, R12, R11 ;  /* 0x0000000c0d0e7389 */ /* 0x00006400000c000b */
[----:B01----:R-:W-:Y:S01]  /*2bb20*/  ENDCOLLECTIVE ;  /* 0x000000000000791b */ /* 0x003fe20003800000 */
.L_x_6405:
        /* <DEDUP_REMOVED lines=16> */
.L_x_6406:
[----:B------:R-:W-:Y:S02]  /*2bc30*/  IMAD.MOV.U32 R13, RZ, RZ, R24 ;  /* 0x000000ffff0d7224 */ /* 0x000fe400078e0018 */
[----:B------:R-:W-:Y:S02]  /*2bc40*/  IMAD.MOV.U32 R12, RZ, RZ, 0x2 ;  /* 0x00000002ff0c7424 */ /* 0x000fe400078e00ff */
[----:B------:R-:W-:-:S07]  /*2bc50*/  IMAD.MOV.U32 R2, RZ, RZ, R14 ;  /* 0x000000ffff027224 */ /* 0x000fce00078e000e */
[----:B------:R-:W-:Y:S05]  /*2bc60*/  WARPSYNC.COLLECTIVE R15, `(.L_x_6407) ;  /* 0x000000000f087348 */ /* 0x000fea0003c00000 */
[----:B------:R0:W1:Y:S02]  /*2bc70*/  SHFL.IDX P6, R14, R13, R12, R11 ;  /* 0x0000000c0d0e7389 */ /* 0x00006400000c000b */
[----:B01----:R-:W-:Y:S01]  /*2bc80*/  ENDCOLLECTIVE ;  /* 0x000000000000791b */ /* 0x003fe20003800000 */
.L_x_6407:
        /* <DEDUP_REMOVED lines=16> */
.L_x_6408:
[----:B------:R-:W-:Y:S02]  /*2bd90*/  IMAD.MOV.U32 R13, RZ, RZ, R24 ;  /* 0x000000ffff0d7224 */ /* 0x000fe400078e0018 */
[----:B------:R-:W-:Y:S02]  /*2bda0*/  IMAD.MOV.U32 R12, RZ, RZ, 0x3 ;  /* 0x00000003ff0c7424 */ /* 0x000fe400078e00ff */
[----:B------:R-:W-:-:S07]  /*2bdb0*/  IMAD.MOV.U32 R2, RZ, RZ, R14 ;  /* 0x000000ffff027224 */ /* 0x000fce00078e000e */
[----:B------:R-:W-:Y:S05]  /*2bdc0*/  WARPSYNC.COLLECTIVE R15, `(.L_x_6409) ;  /* 0x000000000f087348 */ /* 0x000fea0003c00000 */
[----:B------:R0:W1:Y:S02]  /*2bdd0*/  SHFL.IDX P6, R14, R13, R12, R11 ;  /* 0x0000000c0d0e7389 */ /* 0x00006400000c000b */
[----:B01----:R-:W-:Y:S01]  /*2bde0*/  ENDCOLLECTIVE ;  /* 0x000000000000791b */ /* 0x003fe20003800000 */
.L_x_6409:
        /* <DEDUP_REMOVED lines=16> */
.L_x_6410:
[----:B------:R-:W-:Y:S02]  /*2bef0*/  IMAD.MOV.U32 R13, RZ, RZ, R24 ;  /* 0x000000ffff0d7224 */ /* 0x000fe400078e0018 */
[----:B------:R-:W-:Y:S02]  /*2bf00*/  IMAD.MOV.U32 R12, RZ, RZ, 0x4 ;  /* 0x00000004ff0c7424 */ /* 0x000fe400078e00ff */
[----:B------:R-:W-:-:S07]  /*2bf10*/  IMAD.MOV.U32 R2, RZ, RZ, R14 ;  /* 0x000000ffff027224 */ /* 0x000fce00078e000e */
[----:B------:R-:W-:Y:S05]  /*2bf20*/  WARPSYNC.COLLECTIVE R15, `(.L_x_6411) ;  /* 0x000000000f087348 */ /* 0x000fea0003c00000 */
[----:B------:R0:W1:Y:S02]  /*2bf30*/  SHFL.IDX P6, R14, R13, R12, R11 ;  /* 0x0000000c0d0e7389 */ /* 0x00006400000c000b */
[----:B01----:R-:W-:Y:S01]  /*2bf40*/  ENDCOLLECTIVE ;  /* 0x000000000000791b */ /* 0x003fe20003800000 */
.L_x_6411:
        /* <DEDUP_REMOVED lines=16> */
.L_x_6412:
[----:B------:R-:W-:Y:S02]  /*2c050*/  IMAD.MOV.U32 R13, RZ, RZ, R24 ;  /* 0x000000ffff0d7224 */ /* 0x000fe400078e0018 */
[----:B------:R-:W-:Y:S02]  /*2c060*/  IMAD.MOV.U32 R12, RZ, RZ, 0x5 ;  /* 0x00000005ff0c7424 */ /* 0x000fe400078e00ff */
[----:B------:R-:W-:-:S07]  /*2c070*/  IMAD.MOV.U32 R2, RZ, RZ, R14 ;  /* 0x000000ffff027224 */ /* 0x000fce00078e000e */
[----:B------:R-:W-:Y:S05]  /*2c080*/  WARPSYNC.COLLECTIVE R15, `(.L_x_6413) ;  /* 0x000000000f087348 */ /* 0x000fea0003c00000 */
[----:B------:R0:W1:Y:S02]  /*2c090*/  SHFL.IDX P6, R14, R13, R12, R11 ;  /* 0x0000000c0d0e7389 */ /* 0x00006400000c000b */
[----:B01----:R-:W-:Y:S01]  /*2c0a0*/  ENDCOLLECTIVE ;  /* 0x000000000000791b */ /* 0x003fe20003800000 */
.L_x_6413:
        /* <DEDUP_REMOVED lines=13> */
.L_x_6414:
[----:B------:R-:W-:Y:S01]  /*2c180*/  @!PT LDS RZ, [RZ] ;  /* 0x00000000fffff984 */ /* 0x000fe20000000800 */
[----:B------:R-:W-:Y:S01]  /*2c190*/  @!PT LDS RZ, [RZ] ;  /* 0x00000000fffff984 */ /* 0x000fe20000000800 */
[----:B------:R-:W-:Y:S01]  /*2c1a0*/  @!PT LDS RZ, [RZ] ;  /* 0x00000000fffff984 */ /* 0x000fe20000000800 */
[----:B------:R0:W-:Y:S01]  /*2c1b0*/  LDGSTS.E.BYPASS.LTC128B.128 [R5+0x5400], desc[UR60][R2.64+0x80], !P0 ;  /* 0x0540008002057fae */ /* 0x0001e2000c101d7c */
[----:B------:R-:W-:-:S13]  /*2c1c0*/  ISETP.LT.OR P0, PT, R7, 0x41, P1 ;  /* 0x000000410700780c */ /* 0x000fda0000f01670 */
[----:B------:R0:W-:Y:S01]  /*2c1d0*/  LDGSTS.E.BYPASS.LTC128B.128 [R5+0x8400], desc[UR60][R2.64+0x100], !P0 ;  /* 0x0840010002057fae */ /* 0x0001e2000c101d7c */
[----:B------:R-:W-:Y:S05]  /*2c1e0*/  BRA `(.L_x_6415) ;  /* 0xffffffa400b07947 */ /* 0x000fea000383ffff */
.L_x_6257:
[----:B0-----:R0:W1:Y:S02]  /*2c1f0*/  SYNCS.PHASECHK.TRANS64.TRYWAIT P0, [R0+URZ+0x30860], R3 ;  /* 0x03086003000075a7 */ /* 0x001064000800017f */
[----:B-1----:R-:W-:Y:S05]  /*2c200*/  @!P0 NANOSLEEP.SYNCS 0x989680 ;  /* 0x009896800000895d */ /* 0x002fea0003900000 */
[----:B------:R-:W1:Y:S02]  /*2c210*/  @!P0 SYNCS.PHASECHK.TRANS64 P0, [R0+URZ+0x30860], R3 ;  /* 0x03086003000085a7 */ /* 0x000e64000800007f */
[----:B-1----:R-:W-:Y:S05]  /*2c220*/  @!P0 BRA `(.L_x_6257) ;  /* 0xfffffffc00f08947 */ /* 0x002fea000383ffff */
[----:B------:R-:W-:Y:S05]  /*2c230*/  BRA `(.L_x_6416) ;  /* 0xffffffa800d47947 */ /* 0x000fea000383ffff */
.L_x_6258:
        /* <DEDUP_REMOVED lines=8> */
.L_x_6418:
[----:B------:R-:W-:Y:S05]  /*2c2c0*/  BSYNC B0 ;  /* 0x0000000000007941 */ /* 0x000fea0003800000 */
.L_x_6417:
        /* <DEDUP_REMOVED lines=9> */
.L_x_6419:
        /* <DEDUP_REMOVED lines=14> */
.L_x_6420:
        /* <DEDUP_REMOVED lines=13> */
.L_x_6421:
[----:B------:R-:W-:Y:S02]  /*2c510*/  IMAD.MOV.U32 R13, RZ, RZ, R24 ;  /* 0x000000ffff0d7224 */ /* 0x000fe400078e0018 */
[----:B------:R-:W-:Y:S01]  /*2c520*/  IMAD.MOV.U32 R12, RZ, RZ, 0x2 ;  /* 0x00000002ff0c7424 */ /* 0x000fe200078e00ff */
[----:B------:R-:W-:-:S13]  /*2c530*/  IADD3 R2, P4, R14, R5, RZ ;  /* 0x000000050e027210 */ /* 0x000fda0007f9e0ff */
[----:B------:R-:W-:Y:S05]  /*2c540*/  WARPSYNC.COLLECTIVE R15, `(.L_x_6422) ;  /* 0x000000000f087348 */ /* 0x000fea0003c00000 */
[----:B------:R0:W1:Y:S02]  /*2c550*/  SHFL.IDX P6, R14, R13, R12, R11 ;  /* 0x0000000c0d0e7389 */ /* 0x00006400000c000b */
[----:B01----:R-:W-:Y:S01]  /*2c560*/  ENDCOLLECTIVE ;  /* 0x000000000000791b */ /* 0x003fe20003800000 */
.L_x_6422:
        /* <DEDUP_REMOVED lines=15> */
.L_x_6423:
[----:B------:R-:W-:Y:S02]  /*2c660*/  IMAD.MOV.U32 R13, RZ, RZ, R24 ;  /* 0x000000ffff0d7224 */ /* 0x000fe400078e0018 */
[----:B------:R-:W-:Y:S01]  /*2c670*/  IMAD.MOV.U32 R12, RZ, RZ, 0x3 ;  /* 0x00000003ff0c7424 */ /* 0x000fe200078e00ff */
[----:B------:R-:W-:-:S13]  /*2c680*/  IADD3 R2, P4, R14, R5, RZ ;  /* 0x000000050e027210 */ /* 0x000fda0007f9e0ff */
[----:B------:R-:W-:Y:S05]  /*2c690*/  WARPSYNC.COLLECTIVE R15, `(.L_x_6424) ;  /* 0x000000000f087348 */ /* 0x000fea0003c00000 */
[----:B------:R0:W1:Y:S02]  /*2c6a0*/  SHFL.IDX P6, R14, R13, R12, R11 ;  /* 0x0000000c0d0e7389 */ /* 0x00006400000c000b */
[----:B01----:R-:W-:Y:S01]  /*2c6b0*/  ENDCOLLECTIVE ;  /* 0x000000000000791b */ /* 0x003fe20003800000 */
.L_x_6424:
        /* <DEDUP_REMOVED lines=15> */
.L_x_6425:
[----:B------:R-:W-:Y:S02]  /*2c7b0*/  IMAD.MOV.U32 R13, RZ, RZ, R24 ;  /* 0x000000ffff0d7224 */ /* 0x000fe400078e0018 */
[----:B------:R-:W-:Y:S01]  /*2c7c0*/  IMAD.MOV.U32 R12, RZ, RZ, 0x4 ;  /* 0x00000004ff0c7424 */ /* 0x000fe200078e00ff */
[----:B------:R-:W-:-:S13]  /*2c7d0*/  IADD3 R2, P4, R14, R5, RZ ;  /* 0x000000050e027210 */ /* 0x000fda0007f9e0ff */
[----:B------:R-:W-:Y:S05]  /*2c7e0*/  WARPSYNC.COLLECTIVE R15, `(.L_x_6426) ;  /* 0x000000000f087348 */ /* 0x000fea0003c00000 */
[----:B------:R0:W1:Y:S02]  /*2c7f0*/  SHFL.IDX P6, R14, R13, R12, R11 ;  /* 0x0000000c0d0e7389 */ /* 0x00006400000c000b */
[----:B01----:R-:W-:Y:S01]  /*2c800*/  ENDCOLLECTIVE ;  /* 0x000000000000791b */ /* 0x003fe20003800000 */
.L_x_6426:
        /* <DEDUP_REMOVED lines=15> */
.L_x_6427:
[----:B------:R-:W-:Y:S02]  /*2c900*/  IMAD.MOV.U32 R13, RZ, RZ, R24 ;  /* 0x000000ffff0d7224 */ /* 0x000fe400078e0018 */
[----:B------:R-:W-:Y:S01]  /*2c910*/  IMAD.MOV.U32 R12, RZ, RZ, 0x5 ;  /* 0x00000005ff0c7424 */ /* 0x000fe200078e00ff */
[----:B------:R-:W-:-:S13]  /*2c920*/  IADD3 R2, P4, R14, R5, RZ ;  /* 0x000000050e027210 */ /* 0x000fda0007f9e0ff */
[----:B------:R-:W-:Y:S05]  /*2c930*/  WARPSYNC.COLLECTIVE R15, `(.L_x_6428) ;  /* 0x000000000f087348 */ /* 0x000fea0003c00000 */
[----:B------:R0:W1:Y:S02]  /*2c940*/  SHFL.IDX P6, R14, R13, R12, R11 ;  /* 0x0000000c0d0e7389 */ /* 0x00006400000c000b */
[----:B01----:R-:W-:Y:S01]  /*2c950*/  ENDCOLLECTIVE ;  /* 0x000000000000791b */ /* 0x003fe20003800000 */
.L_x_6428:
        /* <DEDUP_REMOVED lines=14> */
.L_x_6429:
[----:B------:R-:W-:Y:S05]  /*2ca40*/  BRA `(.L_x_6430) ;  /* 0xffffffa400d87947 */ /* 0x000fea000383ffff */
.L_x_6263:
[----:B------:R-:W-:Y:S01]  /*2ca50*/  BSSY B0, `(.L_x_6431) ;  /* 0x0000008000007945 */ /* 0x000fe20003800000 */
[----:B------:R-:W-:Y:S02]  /*2ca60*/  IMAD.MOV.U32 R13, RZ, RZ, R16 ;  /* 0x000000ffff0d7224 */ /* 0x000fe400078e0010 */
[----:B------:R-:W-:Y:S02]  /*2ca70*/  IMAD.MOV.U32 R12, RZ, RZ, RZ ;  /* 0x000000ffff0c7224 */ /* 0x000fe400078e00ff */
[----:B-1----:R-:W-:Y:S02]  /*2ca80*/  IMAD.MOV.U32 R11, RZ, RZ, 0x1f ;  /* 0x0000001fff0b7424 */ /* 0x002fe400078e00ff */
[----:B------:R-:W-:-:S07]  /*2ca90*/  IMAD.MOV.U32 R15, RZ, RZ, -0x1 ;  /* 0xffffffffff0f7424 */ /* 0x000fce00078e00ff */
[----:B------:R-:W-:Y:S05]  /*2caa0*/  WARPSYNC.COLLECTIVE R15, `(.L_x_6432) ;  /* 0x000000000f087348 */ /* 0x000fea0003c00000 */
[----:B------:R0:W1:Y:S02]  /*2cab0*/  SHFL.IDX P6, R14, R13, R12, R11 ;  /* 0x0000000c0d0e7389 */ /* 0x00006400000c000b */
[----:B01----:R-:W-:Y:S01]  /*2cac0*/  ENDCOLLECTIVE ;  /* 0x000000000000791b */ /* 0x003fe20003800000 */
.L_x_6432:
[----:B------:R-:W-:Y:S05]  /*2cad0*/  BSYNC B0 ;  /* 0x0000000000007941 */ /* 0x000fea0003800000 */
.L_x_6431:
        /* <DEDUP_REMOVED lines=9> */
.L_x_6433:
        /* <DEDUP_REMOVED lines=24> */
.L_x_6434:
[----:B------:R-:W-:Y:S01]  /*2ccf0*/  IMAD.MOV.U32 R12, RZ, RZ, 0x2 ;  /* 0x00000002ff0c7424 */ /* 0x000fe200078e00ff */
[----:B------:R-:W-:-:S05]  /*2cd00*/  SEL R14, R14, RZ, P1 ;  /* 0x000000ff0e0e7207 */ /* 0x000fca0000800000 */
[----:B------:R-:W-:-:S04]  /*2cd10*/  IMAD.IADD R5, R13, 0x1, R14 ;  /* 0x000000010d057824 */ /* 0x000fc800078e020e */
[----:B------:R-:W-:-:S07]  /*2cd20*/  IMAD.MOV.U32 R13, RZ, RZ, R5 ;  /* 0x000000ffff0d7224 */ /* 0x000fce00078e0005 */
[----:B------:R-:W-:Y:S05]  /*2cd30*/  WARPSYNC.COLLECTIVE R15, `(.L_x_6435) ;  /* 0x000000000f087348 */ /* 0x000fea0003c00000 */
[----:B------:R0:W1:Y:S02]  /*2cd40*/  SHFL.UP P6, R14, R13, R12, R11 ;  /* 0x0400000c0d0e7389 */ /* 0x00006400000c000b */
[----:B01----:R-:W-:Y:S01]  /*2cd50*/  ENDCOLLECTIVE ;  /* 0x000000000000791b */ /* 0x003fe20003800000 */
.L_x_6435:
[----:B------:R-:W-:Y:S01]  /*2cd60*/  IMAD.MOV.U32 R12, RZ, RZ, 0x4 ;  /* 0x00000004ff0c7424 */ /* 0x000fe200078e00ff */
[----:B------:R-:W-:-:S05]  /*2cd70*/  SEL R2, R14, RZ, P2 ;  /* 0x000000ff0e027207 */ /* 0x000fca0001000000 */
[----:B------:R-:W-:-:S04]  /*2cd80*/  IMAD.IADD R2, R5, 0x1, R2 ;  /* 0x0000000105027824 */ /* 0x000fc800078e0202 */
[----:B------:R-:W-:-:S07]  /*2cd90*/  IMAD.MOV.U32 R13, RZ, RZ, R2 ;  /* 0x000000ffff0d7224 */ /* 0x000fce00078e0002 */
[----:B------:R-:W-:Y:S05]  /*2cda0*/  WARPSYNC.COLLECTIVE R15, `(.L_x_6436) ;  /* 0x000000000f087348 */ /* 0x000fea0003c00000 */
[----:B------:R0:W1:Y:S02]  /*2cdb0*/  SHFL.UP P6, R14, R13, R12, R11 ;  /* 0x0400000c0d0e7389 */ /* 0x00006400000c000b */
[----:B01----:R-:W-:Y:S01]  /*2cdc0*/  ENDCOLLECTIVE ;  /* 0x000000000000791b */ /* 0x003fe20003800000 */
.L_x_6436:
[----:B------:R-:W-:Y:S01]  /*2cdd0*/  IMAD.MOV.U32 R12, RZ, RZ, 0x8 ;  /* 0x00000008ff0c7424 */ /* 0x000fe200078e00ff */
[----:B------:R-:W-:-:S05]  /*2cde0*/  SEL R3, R14, RZ, P3 ;  /* 0x000000ff0e037207 */ /* 0x000fca0001800000 */
[----:B------:R-:W-:-:S04]  /*2cdf0*/  IMAD.IADD R3, R2, 0x1, R3 ;  /* 0x0000000102037824 */ /* 0x000fc800078e0203 */
[----:B------:R-:W-:-:S07]  /*2ce00*/  IMAD.MOV.U32 R13, RZ, RZ, R3 ;  /* 0x000000ffff0d7224 */ /* 0x000fce00078e0003 */
[----:B------:R-:W-:Y:S05]  /*2ce10*/  WARPSYNC.COLLECTIVE R15, `(.L_x_6437) ;  /* 0x000000000f087348 */ /* 0x000fea0003c00000 */
[----:B------:R0:W1:Y:S02]  /*2ce20*/  SHFL.UP P6, R14, R13, R12, R11 ;  /* 0x0400000c0d0e7389 */ /* 0x00006400000c000b */
[----:B01----:R-:W-:Y:S01]  /*2ce30*/  ENDCOLLECTIVE ;  /* 0x000000000000791b */ /* 0x003fe20003800000 */
.L_x_6437:
[----:B------:R-:W-:Y:S01]  /*2ce40*/  IMAD.MOV.U32 R12, RZ, RZ, 0x10 ;  /* 0x00000010ff0c7424 */ /* 0x000fe200078e00ff */
[----:B------:R-:W-:-:S05]  /*2ce50*/  SEL R14, R14, RZ, P4 ;  /* 0x000000ff0e0e7207 */ /* 0x000fca0002000000 */
[----:B------:R-:W-:-:S04]  /*2ce60*/  IMAD.IADD R5, R3, 0x1, R14 ;  /* 0x0000000103057824 */ /* 0x000fc800078e020e */
[----:B------:R-:W-:-:S07]  /*2ce70*/  IMAD.MOV.U32 R13, RZ, RZ, R5 ;  /* 0x000000ffff0d7224 */ /* 0x000fce00078e0005 */
[----:B------:R-:W-:Y:S05]  /*2ce80*/  WARPSYNC.COLLECTIVE R15, `(.L_x_6438) ;  /* 0x000000000f087348 */ /* 0x000fea0003c00000 */
[----:B------:R0:W1:Y:S02]  /*2ce90*/  SHFL.UP P6, R14, R13, R12, R11 ;  /* 0x0400000c0d0e7389 */ /* 0x00006400000c000b */
[----:B01----:R-:W-:Y:S01]  /*2cea0*/  ENDCOLLECTIVE ;  /* 0x000000000000791b */ /* 0x003fe20003800000 */
.L_x_6438:
        /* <DEDUP_REMOVED lines=8> */
.L_x_6439:
[----:B------:R-:W-:Y:S05]  /*2cf30*/  BRA `(.L_x_6440) ;  /* 0xffffffa400f47947 */ /* 0x000fea000383ffff */
.L_x_6266:
[----:B------:R-:W-:Y:S01]  /*2cf40*/  BSSY B0, `(.L_x_6441) ;  /* 0x0000007000007945 */ /* 0x000fe20003800000 */
[----:B------:R-:W-:Y:S02]  /*2cf50*/  IMAD.MOV.U32 R12, RZ, RZ, 0x1 ;  /* 0x00000001ff0c7424 */ /* 0x000fe400078e00ff */
[----:B-1----:R-:W-:Y:S02]  /*2cf60*/  IMAD.MOV.U32 R11, RZ, RZ, RZ ;  /* 0x000000ffff0b7224 */ /* 0x002fe400078e00ff */
[----:B------:R-:W-:-:S07]  /*2cf70*/  IMAD.MOV.U32 R15, RZ, RZ, -0x1 ;  /* 0xffffffffff0f7424 */ /* 0x000fce00078e00ff */
[----:B------:R-:W-:Y:S05]  /*2cf80*/  WARPSYNC.COLLECTIVE R15, `(.L_x_6442) ;  /* 0x000000000f087348 */ /* 0x000fea0003c00000 */
[----:B------:R0:W1:Y:S02]  /*2cf90*/  SHFL.UP P6, R14, R13, R12, R11 ;  /* 0x0400000c0d0e7389 */ /* 0x00006400000c000b */
[----:B01----:R-:W-:Y:S01]  /*2cfa0*/  ENDCOLLECTIVE ;  /* 0x000000000000791b */ /* 0x003fe20003800000 */
.L_x_6442:
[----:B------:R-:W-:Y:S05]  /*2cfb0*/  BSYNC B0 ;  /* 0x0000000000007941 */ /* 0x000fea0003800000 */
.L_x_6441:
        /* <DEDUP_REMOVED lines=8> */
.L_x_6443:
[----:B------:R-:W-:Y:S01]  /*2d040*/  IMAD.MOV.U32 R12, RZ, RZ, 0x4 ;  /* 0x00000004ff0c7424 */ /* 0x000fe200078e00ff */
[----:B------:R-:W-:-:S05]  /*2d050*/  SEL R2, R14, RZ, P2 ;  /* 0x000000ff0e027207 */ /* 0x000fca0001000000 */
[----:B------:R-:W-:-:S04]  /*2d060*/  IMAD.IADD R2, R13, 0x1, R2 ;  /* 0x000000010d027824 */ /* 0x000fc800078e0202 */
[----:B------:R-:W-:-:S07]  /*2d070*/  IMAD.MOV.U32 R13, RZ, RZ, R2 ;  /* 0x000000ffff0d7224 */ /* 0x000fce00078e0002 */
[----:B------:R-:W-:Y:S05]  /*2d080*/  WARPSYNC.COLLECTIVE R15, `(.L_x_6444) ;  /* 0x000000000f087348 */ /* 0x000fea0003c00000 */
[----:B------:R0:W1:Y:S02]  /*2d090*/  SHFL.UP P6, R14, R13, R12, R11 ;  /* 0x0400000c0d0e7389 */ /* 0x00006400000c000b */
[----:B01----:R-:W-:Y:S01]  /*2d0a0*/  ENDCOLLECTIVE ;  /* 0x000000000000791b */ /* 0x003fe20003800000 */
.L_x_6444:
[----:B------:R-:W-:Y:S01]  /*2d0b0*/  IMAD.MOV.U32 R12, RZ, RZ, 0x8 ;  /* 0x00000008ff0c7424 */ /* 0x000fe200078e00ff */
[----:B------:R-:W-:-:S05]  /*2d0c0*/  SEL R3, R14, RZ, P3 ;  /* 0x000000ff0e037207 */ /* 0x000fca0001800000 */
[----:B------:R-:W-:-:S04]  /*2d0d0*/  IMAD.IADD R3, R2, 0x1, R3 ;  /* 0x0000000102037824 */ /* 0x000fc800078e0203 */
[----:B------:R-:W-:-:S07]  /*2d0e0*/  IMAD.MOV.U32 R13, RZ, RZ, R3 ;  /* 0x000000ffff0d7224 */ /* 0x000fce00078e0003 */
[----:B------:R-:W-:Y:S05]  /*2d0f0*/  WARPSYNC.COLLECTIVE R15, `(.L_x_6445) ;  /* 0x000000000f087348 */ /* 0x000fea0003c00000 */
[----:B------:R0:W1:Y:S02]  /*2d100*/  SHFL.UP P6, R14, R13, R12, R11 ;  /* 0x0400000c0d0e7389 */ /* 0x00006400000c000b */
[----:B01----:R-:W-:Y:S01]  /*2d110*/  ENDCOLLECTIVE ;  /* 0x000000000000791b */ /* 0x003fe20003800000 */
.L_x_6445:
[----:B------:R-:W-:Y:S01]  /*2d120*/  IMAD.MOV.U32 R12, RZ, RZ, 0x10 ;  /* 0x00000010ff0c7424 */ /* 0x000fe200078e00ff */
[----:B------:R-:W-:-:S05]  /*2d130*/  SEL R14, R14, RZ, P4 ;  /* 0x000000ff0e0e7207 */ /* 0x000fca0002000000 */
[----:B------:R-:W-:-:S04]  /*2d140*/  IMAD.IADD R5, R3, 0x1, R14 ;  /* 0x0000000103057824 */ /* 0x000fc800078e020e */
[----:B------:R-:W-:-:S07]  /*2d150*/  IMAD.MOV.U32 R13, RZ, RZ, R5 ;  /* 0x000000ffff0d7224 */ /* 0x000fce00078e0005 */
[----:B------:R-:W-:Y:S05]  /*2d160*/  WARPSYNC.COLLECTIVE R15, `(.L_x_6446) ;  /* 0x000000000f087348 */ /* 0x000fea0003c00000 */
[----:B------:R0:W1:Y:S02]  /*2d170*/  SHFL.UP P6, R14, R13, R12, R11 ;  /* 0x0400000c0d0e7389 */ /* 0x00006400000c000b */
[----:B01----:R-:W-:Y:S01]  /*2d180*/  ENDCOLLECTIVE ;  /* 0x000000000000791b */ /* 0x003fe20003800000 */
.L_x_6446:
        /* <DEDUP_REMOVED lines=8> */
.L_x_6447:
[----:B------:R-:W-:Y:S05]  /*2d210*/  BRA `(.L_x_6448) ;  /* 0xffffffa400e07947 */ /* 0x000fea000383ffff */
.L_x_6268:
[----:B------:R-:W-:Y:S01]  /*2d220*/  BSSY B0, `(.L_x_6449) ;  /* 0x0000006000007945 */ /* 0x000fe20003800000 */
[----:B------:R-:W-:Y:S01]  /*2d230*/  PLOP3.LUT P6, PT, P6, PT, PT, 0x8, 0x0 ;  /* 0x000000000000781c */ /* 0x000fe200037ce170 */
[----:B------:R-:W-:-:S12]  /*2d240*/  IMAD.MOV.U32 R15, RZ, RZ, -0x1 ;  /* 0xffffffffff0f7424 */ /* 0x000fd800078e00ff */
[----:B01----:R-:W-:Y:S05]  /*2d250*/  WARPSYNC.COLLECTIVE R15, `(.L_x_6450) ;  /* 0x000000000f087348 */ /* 0x003fea0003c00000 */
[----:B------:R-:W-:Y:S01]  /*2d260*/  VOTE.ANY R14, PT, P6 ;  /* 0x00000000000e7806 */ /* 0x000fe200030e0100 */
[----:B01----:R-:W-:Y:S06]  /*2d270*/  ENDCOLLECTIVE ;  /* 0x000000000000791b */ /* 0x003fec0003800000 */
.L_x_6450:
[----:B------:R-:W-:Y:S05]  /*2d280*/  BSYNC B0 ;  /* 0x0000000000007941 */ /* 0x000fea0003800000 */
.L_x_6449:
        /* <DEDUP_REMOVED lines=8> */
.L_x_6451:
[----:B------:R-:W-:Y:S02]  /*2d310*/  IMAD.IADD R19, R12, 0x1, R19 ;  /* 0x000000010c137824 */ /* 0x000fe400078e0213 */
[----:B------:R-:W-:Y:S02]  /*2d320*/  IMAD.MOV.U32 R13, RZ, RZ, R4 ;  /* 0x000000ffff0d7224 */ /* 0x000fe400078e0004 */
[----:B------:R-:W-:-:S07]  /*2d330*/  IMAD.MOV.U32 R17, RZ, RZ, R14 ;  /* 0x000000ffff117224 */ /* 0x000fce00078e000e */
[----:B------:R-:W-:Y:S05]  /*2d340*/  WARPSYNC.COLLECTIVE R15, `(.L_x_6452) ;  /* 0x000000000f087348 */ /* 0x000fea0003c00000 */
[----:B------:R0:W1:Y:S02]  /*2d350*/  SHFL.IDX P6, R14, R13, R12, R11 ;  /* 0x0000000c0d0e7389 */ /* 0x00006400000c000b */
[----:B01----:R-:W-:Y:S01]  /*2d360*/  ENDCOLLECTIVE ;  /* 0x000000000000791b */ /* 0x003fe20003800000 */
.L_x_6452:
[----:B------:R-:W-:Y:S01]  /*2d370*/  IMAD.MOV.U32 R4, RZ, RZ, R14 ;  /* 0x000000ffff047224 */ /* 0x000fe200078e000e */
[----:B------:R-:W-:Y:S06]  /*2d380*/  BRA `(.L_x_6453) ;  /* 0xffffffa400c47947 */ /* 0x000fec000383ffff */
.L_x_6270:
[----:B------:R-:W-:Y:S01]  /*2d390*/  BSSY B0, `(.L_x_6454) ;  /* 0x0000007000007945 */ /* 0x000fe20003800000 */
[----:B------:R-:W-:Y:S02]  /*2d3a0*/  IMAD.MOV.U32 R13, RZ, RZ, R2 ;  /* 0x000000ffff0d7224 */ /* 0x000fe400078e0002 */
[----:B-1----:R-:W-:Y:S02]  /*2d3b0*/  IMAD.MOV.U32 R11, RZ, RZ, 0x1f ;  /* 0x0000001fff0b7424 */ /* 0x002fe400078e00ff */
[----:B------:R-:W-:-:S07]  /*2d3c0*/  IMAD.MOV.U32 R15, RZ, RZ, -0x1 ;  /* 0xffffffffff0f7424 */ /* 0x000fce00078e00ff */
[----:B0--34-:R-:W-:Y:S05]  /*2d3d0*/  WARPSYNC.COLLECTIVE R15, `(.L_x_6455) ;  /* 0x000000000f087348 */ /* 0x019fea0003c00000 */
[----:B------:R1:W2:Y:S02]  /*2d3e0*/  SHFL.IDX P6, R14, R13, R12, R11 ;  /* 0x0000000c0d0e7389 */ /* 0x0002a400000c000b */
[----:B01234-:R-:W-:Y:S01]  /*2d3f0*/  ENDCOLLECTIVE ;  /* 0x000000000000791b */ /* 0x01ffe20003800000 */
.L_x_6455:
[----:B------:R-:W-:Y:S05]  /*2d400*/  BSYNC B0 ;  /* 0x0000000000007941 */ /* 0x000fea0003800000 */
.L_x_6454:
[----:B------:R-:W-:Y:S01]  /*2d410*/  IMAD.MOV.U32 R6, RZ, RZ, R14 ;  /* 0x000000ffff067224 */ /* 0x000fe200078e000e */
[----:B------:R-:W-:Y:S06]  /*2d420*/  BRA `(.L_x_6269) ;  /* 0xffffffa400b47947 */ /* 0x000fec000383ffff */
.L_x_6276:
[----:B0-----:R0:W2:Y:S02]  /*2d430*/  SYNCS.PHASECHK.TRANS64.TRYWAIT P0, [R7+URZ+0x30820], R0 ;  /* 0x03082000070075a7 */ /* 0x0010a4000800017f */
[----:B--2---:R-:W-:Y:S05]  /*2d440*/  @!P0 NANOSLEEP.SYNCS 0x989680 ;  /* 0x009896800000895d */ /* 0x004fea0003900000 */
[----:B------:R-:W2:Y:S02]  /*2d450*/  @!P0 SYNCS.PHASECHK.TRANS64 P0, [R7+URZ+0x30820], R0 ;  /* 0x03082000070085a7 */ /* 0x000ea4000800007f */
[----:B--2---:R-:W-:Y:S05]  /*2d460*/  @!P0 BRA `(.L_x_6276) ;  /* 0xfffffffc00f08947 */ /* 0x004fea000383ffff */
[----:B------:R-:W-:Y:S05]  /*2d470*/  BRA `(.L_x_6456) ;  /* 0xffffffb0000c7947 */ /* 0x000fea000383ffff */
.L_x_6277:
[----:B------:R-:W2:Y:S01]  /*2d480*/  S2R R2, SR_TID.X ;  /* 0x0000000000027919 */ /* 0x000ea20000002100 */
[----:B------:R-:W-:Y:S01]  /*2d490*/  BSSY B0, `(.L_x_6457) ;  /* 0x000000a000007945 */ /* 0x000fe20003800000 */
[----:B------:R-:W-:Y:S02]  /*2d4a0*/  IMAD.MOV.U32 R12, RZ, RZ, RZ ;  /* 0x000000ffff0c7224 */ /* 0x000fe400078e00ff */
[----:B-1----:R-:W-:Y:S02]  /*2d4b0*/  IMAD.MOV.U32 R11, RZ, RZ, 0x1f ;  /* 0x0000001fff0b7424 */ /* 0x002fe400078e00ff */
[----:B------:R-:W-:Y:S01]  /*2d4c0*/  IMAD.MOV.U32 R15, RZ, RZ, -0x1 ;  /* 0xffffffffff0f7424 */ /* 0x000fe200078e00ff */
[----:B--2---:R-:W-:-:S04]  /*2d4d0*/  SHF.R.U32.HI R2, RZ, 0x5, R2 ;  /* 0x00000005ff027819 */ /* 0x004fc80000011602 */
[----:B------:R-:W-:-:S05]  /*2d4e0*/  LOP3.LUT R2, R2, 0x3, RZ, 0xc0, !PT ;  /* 0x0000000302027812 */ /* 0x000fca00078ec0ff */
[----:B------:R-:W-:-:S07]  /*2d4f0*/  IMAD.MOV.U32 R13, RZ, RZ, R2 ;  /* 0x000000ffff0d7224 */ /* 0x000fce00078e0002 */
[----:B0-----:R-:W-:Y:S05]  /*2d500*/  WARPSYNC.COLLECTIVE R15, `(.L_x_6458) ;  /* 0x000000000f087348 */ /* 0x001fea0003c00000 */
[----:B------:R1:W2:Y:S02]  /*2d510*/  SHFL.IDX P6, R14, R13, R12, R11 ;  /* 0x0000000c0d0e7389 */ /* 0x0002a400000c000b */
[----:B012---:R-:W-:Y:S01]  /*2d520*/  ENDCOLLECTIVE ;  /* 0x000000000000791b */ /* 0x007fe20003800000 */
.L_x_6458:
[----:B------:R-:W-:Y:S05]  /*2d530*/  BSYNC B0 ;  /* 0x0000000000007941 */ /* 0x000fea0003800000 */
.L_x_6457:
[----:B------:R-:W-:Y:S05]  /*2d540*/  BRA `(.L_x_6459) ;  /* 0xffffffac00f47947 */ /* 0x000fea000383ffff */
.L_x_6278:
[----:B------:R-:W-:Y:S01]  /*2d550*/  BSSY B0, `(.L_x_6460) ;  /* 0x0000006000007945 */ /* 0x000fe20003800000 */
[----:B------:R-:W-:-:S07]  /*2d560*/  IMAD.MOV.U32 R15, RZ, RZ, -0x1 ;  /* 0xffffffffff0f7424 */ /* 0x000fce00078e00ff */
[----:B01----:R-:W-:Y:S05]  /*2d570*/  WARPSYNC.COLLECTIVE R15, `(.L_x_6461) ;  /* 0x000000000f0c7348 */ /* 0x003fea0003c00000 */
[----:B------:R-:W-:Y:S02]  /*2d580*/  ELECT P6, UR62, PT ;  /* 0x00000000003e782f */ /* 0x000fe400038c0000 */
[----:B------:R-:W-:Y:S01]  /*2d590*/  MOV R14, UR62 ;  /* 0x0000003e000e7c02 */ /* 0x000fe20008000f00 */
[----:B01----:R-:W-:Y:S10]  /*2d5a0*/  ENDCOLLECTIVE ;  /* 0x000000000000791b */ /* 0x003ff40003800000 */
.L_x_6461:
[----:B------:R-:W-:Y:S05]  /*2d5b0*/  BSYNC B0 ;  /* 0x0000000000007941 */ /* 0x000fea0003800000 */
.L_x_6460:
[----:B------:R-:W-:Y:S05]  /*2d5c0*/  BRA `(.L_x_6462) ;  /* 0xffffffac00e87947 */ /* 0x000fea000383ffff */
.L_x_6280:
[----:B0-----:R0:W2:Y:S02]  /*2d5d0*/  SYNCS.PHASECHK.TRANS64.TRYWAIT P1, [R5+URZ+0x30840], R0 ;  /* 0x03084000050075a7 */ /* 0x0010a4000802017f */
[----:B--2---:R-:W-:Y:S05]  /*2d5e0*/  @!P1 NANOSLEEP.SYNCS 0x989680 ;  /* 0x009896800000995d */ /* 0x004fea0003900000 */
[----:B------:R-:W2:Y:S02]  /*2d5f0*/  @!P1 SYNCS.PHASECHK.TRANS64 P1, [R5+URZ+0x30840], R0 ;  /* 0x03084000050095a7 */ /* 0x000ea4000802007f */
[----:B--2---:R-:W-:Y:S05]  /*2d600*/  @!P1 BRA `(.L_x_6280) ;  /* 0xfffffffc00f09947 */ /* 0x004fea000383ffff */
[----:B------:R-:W-:Y:S05]  /*2d610*/  BRA `(.L_x_6463) ;  /* 0xffffffb000107947 */ /* 0x000fea000383ffff */
.L_x_6282:
[----:B--2---:R2:W3:Y:S02]  /*2d620*/  SYNCS.PHASECHK.TRANS64.TRYWAIT P1, [R3+URZ+0x30840], R2 ;  /* 0x03084002030075a7 */ /* 0x0044e4000802017f */
[----:B---3--:R-:W-:Y:S05]  /*2d630*/  @!P1 NANOSLEEP.SYNCS 0x989680 ;  /* 0x009896800000995d */ /* 0x008fea0003900000 */
[----:B------:R-:W3:Y:S02]  /*2d640*/  @!P1 SYNCS.PHASECHK.TRANS64 P1, [R3+URZ+0x30840], R2 ;  /* 0x03084002030095a7 */ /* 0x000ee4000802007f */
[----:B---3--:R-:W-:Y:S05]  /*2d650*/  @!P1 BRA `(.L_x_6282) ;  /* 0xfffffffc00f09947 */ /* 0x008fea000383ffff */
[----:B------:R-:W-:Y:S05]  /*2d660*/  BRA `(.L_x_6464) ;  /* 0xffffffb0001c7947 */ /* 0x000fea000383ffff */
.L_x_6284:
[----:B---3--:R3:W4:Y:S02]  /*2d670*/  SYNCS.PHASECHK.TRANS64.TRYWAIT P1, [R5+URZ+0x30860], R0 ;  /* 0x03086000050075a7 */ /* 0x008724000802017f */
[----:B----4-:R-:W-:Y:S05]  /*2d680*/  @!P1 NANOSLEEP.SYNCS 0x989680 ;  /* 0x009896800000995d */ /* 0x010fea0003900000 */
[----:B------:R-:W4:Y:S02]  /*2d690*/  @!P1 SYNCS.PHASECHK.TRANS64 P1, [R5+URZ+0x30860], R0 ;  /* 0x03086000050095a7 */ /* 0x000f24000802007f */
[----:B----4-:R-:W-:Y:S05]  /*2d6a0*/  @!P1 BRA `(.L_x_6284) ;  /* 0xfffffffc00f09947 */ /* 0x010fea000383ffff */
[----:B------:R-:W-:Y:S05]  /*2d6b0*/  BRA `(.L_x_6465) ;  /* 0xffffffb000187947 */ /* 0x000fea000383ffff */
.L_x_6466:
        /* <DEDUP_REMOVED lines=12> */
.L_x_15973:


//--------------------- .text._ZN7cutlass13device_kernelIN5flash11enable_sm90INS1_16FlashAttnFwdSm90INS1_25CollectiveMainloopFwdSm90ILi2EN4cute5tupleIJNS5_1CILi1EEES8_S8_EEENS6_IJNS7_ILi128EEESA_SA_EEELi128ENS_10bfloat16_tEfNS_4arch4Sm90ELb0ELb0ELb1ELb0ELb1ELb0ELb0ELb1ELb1ELb1ELb1ELb0EEENS1_21CollectiveEpilogueFwdISB_S9_SC_SE_Li256ELb0ELb1ELb1ELb0EEENS1_19SingleTileSchedulerILb0ELb1ELb1ELi128EEEEEEEEEvNT_6ParamsE --------------------------
	.section	.text._ZN7cutlass13device_kernelIN5flash11enable_sm90INS1_16FlashAttnFwdSm90INS1_25CollectiveMainloopFwdSm90ILi2EN4cute5tupleIJNS5_1CILi1EEES8_S8_EEENS6_IJNS7_ILi128EEESA_SA_EEELi128ENS_10bfloat16_tEfNS_4arch4Sm90ELb0ELb0ELb1ELb0ELb1ELb0ELb0ELb1ELb1ELb1ELb1ELb0EEENS1_21CollectiveEpilogueFwdISB_S9_SC_SE_Li256ELb0ELb1ELb1ELb0EEENS1_19SingleTileSchedulerILb0ELb1ELb1ELi128EEEEEEEEEvNT_6ParamsE,"ax",@progbits
	.align	128
.text._ZN7cutlass13device_kernelIN5flash11enable_sm90INS1_16FlashAttnFwdSm90INS1_25CollectiveMainloopFwdSm90ILi2EN4cute5tupleIJNS5_1CILi1EEES8_S8_EEENS6_IJNS7_ILi128EEESA_SA_EEELi128ENS_10bfloat16_tEfNS_4arch4Sm90ELb0ELb0ELb1ELb0ELb1ELb0ELb0ELb1ELb1ELb1ELb1ELb0EEENS1_21CollectiveEpilogueFwdISB_S9_SC_SE_Li256ELb0ELb1ELb1ELb0EEENS1_19SingleTileSchedulerILb0ELb1ELb1ELi128EEEEEEEEEvNT_6ParamsE:
        .type           _ZN7cutlass13device_kernelIN5flash11enable_sm90INS1_16FlashAttnFwdSm90INS1_25CollectiveMainloopFwdSm90ILi2EN4cute5tupleIJNS5_1CILi1EEES8_S8_EEENS6_IJNS7_ILi128EEESA_SA_EEELi128ENS_10bfloat16_tEfNS_4arch4Sm90ELb0ELb0ELb1ELb0ELb1ELb0ELb0ELb1ELb1ELb1ELb1ELb0EEENS1_21CollectiveEpilogueFwdISB_S9_SC_SE_Li256ELb0ELb1ELb1ELb0EEENS1_19SingleTileSchedulerILb0ELb1ELb1ELi128EEEEEEEEEvNT_6ParamsE,@function
        .size           _ZN7cutlass13device_kernelIN5flash11enable_sm90INS1_16FlashAttnFwdSm90INS1_25CollectiveMainloopFwdSm90ILi2EN4cute5tupleIJNS5_1CILi1EEES8_S8_EEENS6_IJNS7_ILi128EEESA_SA_EEELi128ENS_10bfloat16_tEfNS_4arch4Sm90ELb0ELb0ELb1ELb0ELb1ELb0ELb0ELb1ELb1ELb1ELb1ELb0EEENS1_21CollectiveEpilogueFwdISB_S9_SC_SE_Li256ELb0ELb1ELb1ELb0EEENS1_19SingleTileSchedulerILb0ELb1ELb1ELi128EEEEEEEEEvNT_6ParamsE,(.L_x_15974 - _ZN7cutlass13device_kernelIN5flash11enable_sm90INS1_16FlashAttnFwdSm90INS1_25CollectiveMainloopFwdSm90ILi2EN4cute5tupleIJNS5_1CILi1EEES8_S8_EEENS6_IJNS7_ILi128EEESA_SA_EEELi128ENS_10bfloat16_tEfNS_4arch4Sm90ELb0ELb0ELb1ELb0ELb1ELb0ELb0ELb1ELb1ELb1ELb1ELb0EEENS1_21CollectiveEpilogueFwdISB_S9_SC_SE_Li256ELb0ELb1ELb1ELb0EEENS1_19SingleTileSchedulerILb0ELb1ELb1ELi128EEEEEEEEEvNT_6ParamsE)
        .other          _ZN7cutlass13device_kernelIN5flash11enable_sm90INS1_16FlashAttnFwdSm90INS1_25CollectiveMainloopFwdSm90ILi2EN4cute5tupleIJNS5_1CILi1EEES8_S8_EEENS6_IJNS7_ILi128EEESA_SA_EEELi128ENS_10bfloat16_tEfNS_4arch4Sm90ELb0ELb0ELb1ELb0ELb1ELb0ELb0ELb1ELb1ELb1ELb1ELb0EEENS1_21CollectiveEpilogueFwdISB_S9_SC_SE_Li256ELb0ELb1ELb1ELb0EEENS1_19SingleTileSchedulerILb0ELb1ELb1ELi128EEEEEEEEEvNT_6ParamsE,@"STO_CUDA_ENTRY STV_DEFAULT"
_ZN7cutlass13device_kernelIN5flash11enable_sm90INS1_16FlashAttnFwdSm90INS1_25CollectiveMainloopFwdSm90ILi2EN4cute5tupleIJNS5_1CILi1EEES8_S8_EEENS6_IJNS7_ILi128EEESA_SA_EEELi128ENS_10bfloat16_tEfNS_4arch4Sm90ELb0ELb0ELb1ELb0ELb1ELb0ELb0ELb1ELb1ELb1ELb1ELb0EEENS1_21CollectiveEpilogueFwdISB_S9_SC_SE_Li256ELb0ELb1ELb1ELb0EEENS1_19SingleTileSchedulerILb0ELb1ELb1ELi128EEEEEEEEEvNT_6ParamsE:
[----:B------:R-:W0:Y:S01]  /*0000*/  LDC R1, c[0x0][0x28] ;  /* 0x00000a00ff017b82 */ /* 0x000e220000000800 */
[----:B------:R-:W1:Y:S01]  /*0010*/  S2R R18, SR_TID.X ;  /* 0x0000000000127919 */ /* 0x000e620000002100 */
[----:B------:R-:W-:Y:S01]  /*0020*/  ELECT P0, URZ, PT ;  /* 0x00000000003f782f */ /* 0x000fe20003800000 */
[----:B------:R-:W-:Y:S01]  /*0030*/  UMOV UR4, 0x80 ;  /* 0x0000008000047882 */ /* 0x000fe20000000000 */
[----:B------:R-:W-:Y:S01]  /*0040*/  UMOV UR7, 0x100 ;  /* 0x0000010000077882 */ /* 0x000fe20000000000 */
[--C-:B-1----:R-:W-:Y:S02]  /*0050*/  SHF.R.U32.HI R17, RZ, 0x5, R18.reuse ;  /* 0x00000005ff117819 */ /* 0x102fe40000011612 */
[----:B------:R-:W-:-:S03]  /*0060*/  SHF.R.U32.HI R2, RZ, 0x7, R18 ;  /* 0x00000007ff027819 */ /* 0x000fc60000011612 */
[----:B------:R-:W1:Y:S04]  /*0070*/  SHFL.IDX PT, R0, R17, RZ, 0x1f ;  /* 0x00001fff11007589 */ /* 0x000e6800000e0000 */
[----:B------:R2:W3:Y:S01]  /*0080*/  SHFL.IDX PT, R3, R2, RZ, 0x1f ;  /* 0x00001fff02037589 */ /* 0x0004e200000e0000 */
[C---:B-1----:R-:W-:Y:S02]  /*0090*/  ISETP.NE.OR P0, PT, R0.reuse, RZ, !P0 ;  /* 0x000000ff0000720c */ /* 0x042fe40004705670 */
[----:B------:R-:W-:-:S11]  /*00a0*/  ISETP.NE.AND P1, PT, R0, RZ, PT ;  /* 0x000000ff0000720c */ /* 0x000fd60003f25270 */
        /* <DEDUP_REMOVED lines=12> */
[----:B------:R2:W1:Y:S06]  /*0170*/  @!UP0 SYNCS.EXCH.64 URZ, [UR8+0x28800], UR4 ;  /* 0x02880004083f85b2 */ /* 0x00046c0008000100 */
[----:B------:R2:W4:Y:S02]  /*0180*/  @!UP1 SYNCS.EXCH.64 URZ, [UR8+0x28820], UR6 ;  /* 0x02882006083f95b2 */ /* 0x0005240008000100 */
[----:B0-23--:R-:W-:Y:S05]  /*0190*/  @P1 BRA `(.L_x_6467) ;  /* 0x0000000000481947 */ /* 0x00dfea0003800000 */
        /* <DEDUP_REMOVED lines=13> */
[----:B0-----:R0:W2:Y:S08]  /*0270*/  SYNCS.EXCH.64 URZ, [UR8+0x28830], UR4 ;  /* 0x02883004083f75b2 */ /* 0x0010b00008000100 */
[----:B------:R0:W3:Y:S01]  /*0280*/  SYNCS.EXCH.64 URZ, [UR8+0x28840], UR6 ;  /* 0x02884006083f75b2 */ /* 0x0000e20008000100 */
[----:B------:R0:W0:Y:S01]  /*0290*/  SYNCS.EXCH.64 URZ, [UR8+0x28838], UR4 ;  /* 0x02883804083f75b2 */ /* 0x0000220008000100 */
[----:B------:R0:W0:Y:S01]  /*02a0*/  SYNCS.EXCH.64 URZ, [UR8+0x28848], UR6 ;  /* 0x02884806083f75b2 */ /* 0x0000220008000100 */
[----:B------:R-:W-:Y:S01]  /*02b0*/  NOP ;  /* 0x0000000000007918 */ /* 0x000fe20000000000 */
.L_x_6467:
        /* <DEDUP_REMOVED lines=22> */
.L_x_6468:
        /* <DEDUP_REMOVED lines=18> */
.L_x_6469:
        /* <DEDUP_REMOVED lines=22> */
.L_x_6470:
        /* <DEDUP_REMOVED lines=23> */
.L_x_6471:
[----:B------:R-:W-:Y:S01]  /*0810*/  UISETP.NE.AND UP0, UPT, UR9, URZ, UPT ;  /* 0x0000003f0900728c */ /* 0x000fe2000bf05270 */
[----:B------:R-:W-:Y:S01]  /*0820*/  NOP ;  /* 0x0000000000007918 */ /* 0x000fe20000000000 */
[----:B------:R-:W-:Y:S01]  /*0830*/  UMOV UR40, 0x1 ;  /* 0x0000000100287882 */ /* 0x000fe20000000000 */
[----:B------:R-:W-:Y:S01]  /*0840*/  ULDC.64 UR38, c[0x0][0x208] ;  /* 0x0000820000267ab9 */ /* 0x000fe20000000a00 */
[----:B------:R-:W-:Y:S01]  /*0850*/  USEL UR40, UR40, 0x2, !UP0 ;  /* 0x0000000228287887 */ /* 0x000fe2000c000000 */
[----:B------:R-:W-:Y:S01]  /*0860*/  BSSY B6, `(.L_x_6472) ;  /* 0x0000bcf000067945 */ /* 0x000fe20003800000 */
[----:B01234-:R-:W-:Y:S01]  /*0870*/  BAR.SYNC.DEFER_BLOCKING 0x0 ;  /* 0x0000000000007b1d */ /* 0x01ffe20000010000 */
[----:B------:R-:W-:-:S13]  /*0880*/  PLOP3.LUT P0, PT, PT, PT, UP0, 0x80, 0x0 ;  /* 0x000000000000781c */ /* 0x000fda0003f0f008 */
[----:B------:R-:W-:Y:S05]  /*0890*/  @!P0 BRA `(.L_x_6473) ;  /* 0x0000008000788947 */ /* 0x000fea0003800000 */
.L_x_6474:
[----:B------:R-:W-:-:S08]  /*08a0*/  NOP ;  /* 0x0000000000007918 */ /* 0x000fd00000000000 */
[----:B------:R-:W0:Y:S02]  /*08b0*/  USETMAXREG.TRY_ALLOC.CTAPOOL UP0, 0xe8 ;  /* 0x000000e8000079c8 */ /* 0x000e240008000600 */
[----:B0-----:R-:W-:-:S13]  /*08c0*/  PLOP3.LUT P0, PT, PT, PT, UP0, 0x80, 0x0 ;  /* 0x000000000000781c */ /* 0x001fda0003f0f008 */
[----:B------:R-:W-:Y:S05]  /*08d0*/  @!P0 BRA `(.L_x_6474) ;  /* 0xfffffffc00f08947 */ /* 0x000fea000383ffff */
[----:B------:R-:W0:Y:S01]  /*08e0*/  S2UR UR6, SR_CTAID.Y ;  /* 0x00000000000679c3 */ /* 0x000e220000002600 */
[----:B------:R-:W-:Y:S01]  /*08f0*/  LOP3.LUT R0, R18, 0xffffff80, RZ, 0xc0, !PT ;  /* 0xffffff8012007812 */ /* 0x000fe200078ec0ff */
[----:B------:R-:W-:Y:S02]  /*0900*/  ULDC UR7, c[0x0][0xc50] ;  /* 0x0003140000077ab9 */ /* 0x000fe40000000800 */
[----:B------:R-:W-:-:S04]  /*0910*/  UISETP.NE.AND UP0, UPT, UR7, 0x1, UPT ;  /* 0x000000010700788c */ /* 0x000fc8000bf05270 */
[----:B------:R-:W-:Y:S08]  /*0920*/  BAR.ARV 0x8, 0x180 ;  /* 0x0206000000007b1d */ /* 0x000ff00000002000 */
[----:B------:R-:W1:Y:S01]  /*0930*/  S2UR UR8, SR_CTAID.Z ;  /* 0x00000000000879c3 */ /* 0x000e620000002700 */
[----:B------:R-:W-:Y:S01]  /*0940*/  ISETP.NE.AND P0, PT, R0, 0x80, PT ;  /* 0x000000800000780c */ /* 0x000fe20003f05270 */
[----:B------:R-:W-:Y:S01]  /*0950*/  @UP0 ULDC UR4, c[0x0][0xc54] ;  /* 0x0003150000040ab9 */ /* 0x000fe20000000800 */
[----:B------:R-:W-:Y:S01]  /*0960*/  @UP0 ULDC UR9, c[0x0][0xc58] ;  /* 0x0003160000090ab9 */ /* 0x000fe20000000800 */
[----:B0-----:R-:W-:-:S10]  /*0970*/  UIMAD.WIDE.U32 UR4, UR6, UR4, URZ ;  /* 0x00000004060472a5 */ /* 0x001fd4000f8e003f */
[----:B------:R-:W-:Y:S06]  /*0980*/  @!P0 BAR.ARV 0x9, 0x100 ;  /* 0x0244000000008b1d */ /* 0x000fec0000002000 */
[----:B------:R-:W-:Y:S01]  /*0990*/  UMOV UR37, UR6 ;  /* 0x0000000600257c82 */ /* 0x000fe20008000000 */
[----:B------:R-:W-:Y:S01]  /*09a0*/  @UP0 USHF.R.U32.HI UR37, URZ, UR9, UR5 ;  /* 0x000000093f250299 */ /* 0x000fe20008011605 */
[----:B-1----:R-:W-:-:S03]  /*09b0*/  ISETP.LE.AND P0, PT, RZ, UR8, PT ;  /* 0x00000008ff007c0c */ /* 0x002fc6000bf03270 */
[----:B------:R-:W-:-:S04]  /*09c0*/  UIADD3 UR4, -UR37, URZ, URZ ;  /* 0x0000003f25047290 */ /* 0x000fc8000fffe13f */
[----:B------:R-:W-:-:S06]  /*09d0*/  UIMAD UR7, UR7, UR4, UR6 ;  /* 0x00000004070772a4 */ /* 0x000fcc000f8e0206 */
[----:B------:R-:W-:Y:S06]  /*09e0*/  @!P0 BRA `(.L_x_6475) ;  /* 0x000000b800d88947 */ /* 0x000fec0003800000 */
[----:B------:R-:W-:Y:S01]  /*09f0*/  ULDC.64 UR4, c[0x0][0x418] ;  /* 0x0001060000047ab9 */ /* 0x000fe20000000a00 */
[----:B------:R-:W-:Y:S01]  /*0a00*/  ULDC UR43, c[0x0][0x424] ;  /* 0x00010900002b7ab9 */ /* 0x000fe20000000800 */
[----:B------:R-:W-:Y:S01]  /*0a10*/  UISETP.NE.U32.AND UP0, UPT, UR4, URZ, UPT ;  /* 0x0000003f0400728c */ /* 0x000fe2000bf05070 */
[----:B------:R-:W-:Y:S01]  /*0a20*/  IMAD.MOV.U32 R3, RZ, RZ, RZ ;  /* 0x000000ffff037224 */ /* 0x000fe200078e00ff */
        /* <DEDUP_REMOVED lines=8> */
[----:B------:R-:W-:-:S04]  /*0ab0*/  USHF.R.S32.HI UR5, URZ, 0x1f, UR4 ;  /* 0x0000001f3f057899 */ /* 0x000fc80008011404 */
[----:B------:R-:W-:-:S04]  /*0ac0*/  ULEA.HI UR5, UR5, UR4, URZ, 0x7 ;  /* 0x0000000405057291 */ /* 0x000fc8000f8f383f */
[----:B------:R-:W-:-:S04]  /*0ad0*/  USHF.R.S32.HI UR5, URZ, 0x7, UR5 ;  /* 0x000000073f057899 */ /* 0x000fc80008011405 */
[----:B------:R-:W-:Y:S08]  /*0ae0*/  @!P0 BRA `(.L_x_6476) ;  /* 0x0000000000808947 */ /* 0x000ff00003800000 */
[----:B------:R-:W-:-:S04]  /*0af0*/  USHF.R.U32.HI UR4, URZ, 0x10, UR7 ;  /* 0x000000103f047899 */ /* 0x000fc80008011607 */
[----:B------:R-:W-:-:S11]  /*0b00*/  UISETP.NE.AND UP0, UPT, UR4, URZ, UPT ;  /* 0x0000003f0400728c */ /* 0x000fd6000bf05270 */
[----:B------:R-:W-:Y:S02]  /*0b10*/  @!UP0 ULDC UR4, c[0x0][0x9f0] ;  /* 0x00027c0000048ab9 */ /* 0x000fe40000000800 */
[----:B------:R-:W-:Y:S01]  /*0b20*/  IMAD.U32 R6, RZ, RZ, UR4 ;  /* 0x00000004ff067e24 */ /* 0x000fe2000f8e00ff */
[----:B------:R-:W-:-:S04]  /*0b30*/  UIADD3 UR6, UR5, -0x1, UR4 ;  /* 0xffffffff05067890 */ /* 0x000fc8000fffe004 */
[-C--:B------:R-:W-:Y:S02]  /*0b40*/  IABS R3, R6.reuse ;  /* 0x0000000600037213 */ /* 0x080fe40000000000 */
[----:B------:R-:W-:Y:S01]  /*0b50*/  IMAD.U32 R8, RZ, RZ, UR6 ;  /* 0x00000006ff087e24 */ /* 0x000fe2000f8e00ff */
[----:B------:R-:W-:Y:S01]  /*0b60*/  IABS R6, R6 ;  /* 0x0000000600067213 */ /* 0x000fe20000000000 */
[----:B------:R-:W0:Y:S01]  /*0b70*/  I2F.RP R0, R3 ;  /* 0x0000000300007306 */ /* 0x000e220000209400 */
[----:B------:R-:W-:Y:S02]  /*0b80*/  ULOP3.LUT UR6, UR6, UR4, URZ, 0x3c, !UPT ;  /* 0x0000000406067292 */ /* 0x000fe4000f8e3c3f */
[----:B------:R-:W-:-:S04]  /*0b90*/  IADD3 R6, RZ, -R6, RZ ;  /* 0x80000006ff067210 */ /* 0x000fc80007ffe0ff */
[----:B------:R-:W-:Y:S01]  /*0ba0*/  ISETP.LE.AND P2, PT, RZ, UR6, PT ;  /* 0x00000006ff007c0c */ /* 0x000fe2000bf43270 */
[----:B0-----:R-:W0:Y:S02]  /*0bb0*/  MUFU.RCP R0, R0 ;  /* 0x0000000000007308 */ /* 0x001e240000001000 */
[----:B0-----:R-:W-:Y:S02]  /*0bc0*/  IADD3 R4, R0, 0xffffffe, RZ ;  /* 0x0ffffffe00047810 */ /* 0x001fe40007ffe0ff */
[----:B------:R-:W-:-:S04]  /*0bd0*/  IABS R0, R8 ;  /* 0x0000000800007213 */ /* 0x000fc80000000000 */
[----:B------:R0:W1:Y:S02]  /*0be0*/  F2I.FTZ.U32.TRUNC.NTZ R5, R4 ;  /* 0x0000000400057305 */ /* 0x000064000021f000 */
        /* <DEDUP_REMOVED lines=8> */
[-C--:B------:R-:W-:Y:S01]  /*0c70*/  @!P1 IADD3 R0, R0, -R3.reuse, RZ ;  /* 0x8000000300009210 */ /* 0x080fe20007ffe0ff */
[----:B------:R-:W-:Y:S01]  /*0c80*/  @!P1 VIADD R5, R5, 0x1 ;  /* 0x0000000105059836 */ /* 0x000fe20000000000 */
[----:B------:R-:W-:Y:S02]  /*0c90*/  ISETP.NE.AND P1, PT, RZ, UR4, PT ;  /* 0x00000004ff007c0c */ /* 0x000fe4000bf25270 */
[----:B------:R-:W-:-:S13]  /*0ca0*/  ISETP.GE.U32.AND P0, PT, R0, R3, PT ;  /* 0x000000030000720c */ /* 0x000fda0003f06070 */
[----:B------:R-:W-:-:S05]  /*0cb0*/  @P0 VIADD R5, R5, 0x1 ;  /* 0x0000000105050836 */ /* 0x000fca0000000000 */
[----:B------:R-:W-:-:S05]  /*0cc0*/  MOV R3, R5 ;  /* 0x0000000500037202 */ /* 0x000fca0000000f00 */
[----:B------:R-:W-:Y:S01]  /*0cd0*/  @!P2 IMAD.MOV R3, RZ, RZ, -R3 ;  /* 0x000000ffff03a224 */ /* 0x000fe200078e0a03 */
[----:B------:R-:W-:-:S07]  /*0ce0*/  @!P1 LOP3.LUT R3, RZ, UR4, RZ, 0x33, !PT ;  /* 0x00000004ff039c12 */ /* 0x000fce000f8e33ff */
.L_x_6476:
[----:B------:R-:W-:Y:S01]  /*0cf0*/  IMAD R16, R3, UR8, RZ ;  /* 0x0000000803107c24 */ /* 0x000fe2000f8e02ff */
[----:B------:R-:W-:Y:S01]  /*0d00*/  PLOP3.LUT P0, PT, PT, PT, PT, 0x80, 0x0 ;  /* 0x000000000000781c */ /* 0x000fe20003f0f070 */
[----:B------:R-:W-:Y:S01]  /*0d10*/  VIADD R18, R18, 0xffffff80 ;  /* 0xffffff8012127836 */ /* 0x000fe20000000000 */
[----:B------:R-:W-:Y:S02]  /*0d20*/  MOV R0, RZ ;  /* 0x000000ff00007202 */ /* 0x000fe40000000f00 */
[----:B------:R-:W-:Y:S02]  /*0d30*/  CS2R R150, SRZ ;  /* 0x0000000000967805 */ /* 0x000fe4000001ff00 */
[----:B------:R-:W-:Y:S02]  /*0d40*/  VIADDMNMX R3, R16, R3, UR5, PT ;  /* 0x0000000510037e46 */ /* 0x000fe4000b800103 */
[----:B------:R-:W-:Y:S02]  /*0d50*/  CS2R R68, SRZ ;  /* 0x0000000000447805 */ /* 0x000fe4000001ff00 */
[----:B------:R-:W-:-:S02]  /*0d60*/  CS2R R66, SRZ ;  /* 0x0000000000427805 */ /* 0x000fc4000001ff00 */
        /* <DEDUP_REMOVED lines=14> */
[----:B------:R-:W-:Y:S02]  /*0e50*/  ISETP.LT.AND P1, PT, R16, UR42, PT ;  /* 0x0000002a10007c0c */ /* 0x000fe4000bf21270 */
        /* <DEDUP_REMOVED lines=52> */
.L_x_6478:
[----:B------:R-:W-:-:S04]  /*11a0*/  SHF.L.U32 R3, RZ, 0x1f, RZ ;  /* 0x0000001fff037819 */ /* 0x000fc800000006ff */
[----:B------:R-:W0:Y:S02]  /*11b0*/  SYNCS.PHASECHK.TRANS64.TRYWAIT P0, [UR36+0x28800], R3 ;  /* 0x02880003ff0075a7 */ /* 0x000e240008000164 */
[----:B0-----:R-:W-:Y:S05]  /*11c0*/  @!P0 BRA `(.L_x_6479) ;  /* 0x000000b000e88947 */ /* 0x001fea0003800000 */
.L_x_6552:
[----:B------:R-:W-:-:S06]  /*11d0*/  ULOP3.LUT UR4, UR40, 0x1, URZ, 0xfc, !UPT ;  /* 0x0000000128047892 */ /* 0x000fcc000f8efc3f */
[----:B0-----:R-:W-:-:S05]  /*11e0*/  IMAD.U32 R0, RZ, RZ, UR4 ;  /* 0x00000004ff007e24 */ /* 0x001fca000f8e00ff */
[----:B------:R-:W-:-:S13]  /*11f0*/  ISETP.NE.AND P0, PT, R0, 0x3, PT ;  /* 0x000000030000780c */ /* 0x000fda0003f05270 */
[----:B------:R-:W-:Y:S05]  /*1200*/  @!P0 BRA `(.L_x_6480) ;  /* 0x0000000000048947 */ /* 0x000fea0003800000 */
[----:B------:R-:W-:Y:S01]  /*1210*/  BPT.TRAP 0x1 ;  /* 0x000000040000795c */ /* 0x000fe20000300000 */
.L_x_6480:
[----:B------:R0:W1:Y:S01]  /*1220*/  SYNCS.PHASECHK.TRANS64.TRYWAIT P1, [UR36+0x28830], R3 ;  /* 0x02883003ff0075a7 */ /* 0x0000620008020164 */
[----:B------:R-:W-:Y:S05]  /*1230*/  @!P0 BRA `(.L_x_6481) ;  /* 0x0000000000048947 */ /* 0x000fea0003800000 */
[----:B------:R-:W-:Y:S01]  /*1240*/  BPT.TRAP 0x1 ;  /* 0x000000040000795c */ /* 0x000fe20000300000 */
.L_x_6481:
[----:B------:R-:W-:Y:S01]  /*1250*/  MOV R5, UR44 ;  /* 0x0000002c00057c02 */ /* 0x000fe20008000f00 */
[----:B------:R-:W-:Y:S01]  /*1260*/  IMAD.MOV.U32 R0, RZ, RZ, RZ ;  /* 0x000000ffff007224 */ /* 0x000fe200078e00ff */
[----:B-1----:R-:W-:Y:S06]  /*1270*/  @P1 BRA `(.L_x_6482) ;  /* 0x0000000000081947 */ /* 0x002fec0003800000 */
[----:B------:R-:W1:Y:S02]  /*1280*/  SYNCS.PHASECHK.TRANS64.TRYWAIT P1, [UR36+0x28830], R3 ;  /* 0x02883003ff0075a7 */ /* 0x000e640008020164 */
[----:B-1----:R-:W-:Y:S05]  /*1290*/  @!P1 BRA `(.L_x_6483) ;  /* 0x000000b000cc9947 */ /* 0x002fea0003800000 */
.L_x_6482:
[----:B------:R-:W-:Y:S05]  /*12a0*/  WARPSYNC.ALL ;  /* 0x0000000000007948 */ /* 0x000fea0003800000 */
[----:B-1----:R-:W-:Y:S01]  /*12b0*/  LOP3.LUT R4, R5, 0x10000, RZ, 0xfc, !PT ;  /* 0x0001000005047812 */ /* 0x002fe200078efcff */
[----:B------:R-:W-:Y:S01]  /*12c0*/  IMAD.MOV.U32 R151, RZ, RZ, RZ ;  /* 0x000000ffff977224 */ /* 0x000fe200078e00ff */
[----:B------:R-:W-:Y:S01]  /*12d0*/  MOV R5, 0x40000040 ;  /* 0x4000004000057802 */ /* 0x000fe20000000f00 */
[----:B------:R-:W-:Y:S01]  /*12e0*/  UIADD3 UR4, UR36, 0x18400, URZ ;  /* 0x0001840024047890 */ /* 0x000fe2000fffe03f */
        /* <DEDUP_REMOVED lines=8> */
[----:B------:R-:W1:Y:S01]  /*1370*/  S2UR UR7, SR_CgaCtaId ;  /* 0x00000000000779c3 */ /* 0x000e620000008800 */
[----:B------:R-:W-:Y:S01]  /*1380*/  UMOV UR15, 0x40000040 ;  /* 0x40000040000f7882 */ /* 0x000fe20000000000 */
[----:B------:R-:W-:Y:S01]  /*1390*/  UMOV UR17, 0x40000040 ;  /* 0x4000004000117882 */ /* 0x000fe20000000000 */
[----:B------:R-:W-:Y:S01]  /*13a0*/  ULOP3.LUT UR48, UR4, 0x10000, URZ, 0xfc, !UPT ;  /* 0x0001000004307892 */ /* 0x000fe2000f8efc3f */
[----:B------:R-:W-:Y:S01]  /*13b0*/  UMOV UR19, 0x40000040 ;  /* 0x4000004000137882 */ /* 0x000fe20000000000 */
[----:B------:R-:W-:-:S02]  /*13c0*/  UMOV UR21, 0x40000040 ;  /* 0x4000004000157882 */ /* 0x000fc40000000000 */
[----:B------:R-:W-:Y:S02]  /*13d0*/  UIADD3 UR14, UR48, 0x4, URZ ;  /* 0x00000004300e7890 */ /* 0x000fe4000fffe03f */
[----:B------:R-:W-:Y:S01]  /*13e0*/  UIADD3 UR12, UR32, 0x4, URZ ;  /* 0x00000004200c7890 */ /* 0x000fe2000fffe03f */
[----:B------:R-:W-:Y:S01]  /*13f0*/  UMOV UR10, UR48 ;  /* 0x00000030000a7c82 */ /* 0x000fe20008000000 */
[----:B------:R-:W-:Y:S01]  /*1400*/  UIADD3 UR16, UR32, 0x6, URZ ;  /* 0x0000000620107890 */ /* 0x000fe2000fffe03f */
[----:B------:R-:W-:Y:S01]  /*1410*/  HGMMA.64x128x16.F32.BF16 R24, gdesc[UR8], RZ, !UPT, gsb0 ;  /* 0x01e00000081879f0 */ /* 0x000fe2000c0018ff */
[----:B------:R-:W-:Y:S02]  /*1420*/  UIADD3 UR8, UR32, 0x2, URZ ;  /* 0x0000000220087890 */ /* 0x000fe4000fffe03f */
[----:B------:R-:W-:Y:S01]  /*1430*/  UIADD3 UR10, UR48, 0x2, URZ ;  /* 0x00000002300a7890 */ /* 0x000fe2000fffe03f */
[----:B------:R-:W-:Y:S01]  /*1440*/  UMOV UR9, 0x40000040 ;  /* 0x4000004000097882 */ /* 0x000fe20000000000 */
[----:B------:R-:W-:Y:S01]  /*1450*/  UMOV UR11, 0x40000040 ;  /* 0x40000040000b7882 */ /* 0x000fe20000000000 */
[----:B------:R-:W-:-:S02]  /*1460*/  UIADD3 UR18, UR48, 0x6, URZ ;  /* 0x0000000630127890 */ /* 0x000fc4000fffe03f */
[----:B------:R-:W-:Y:S02]  /*1470*/  UIADD3 UR20, UR32, 0x400, URZ ;  /* 0x0000040020147890 */ /* 0x000fe4000fffe03f */
[----:B------:R-:W-:Y:S01]  /*1480*/  UIADD3 UR22, UR48, 0x400, URZ ;  /* 0x0000040030167890 */ /* 0x000fe2000fffe03f */
        /* <DEDUP_REMOVED lines=15> */
[----:B------:R-:W-:Y:S03]  /*1580*/  HGMMA.64x128x16.F32.BF16 R24, gdesc[UR8], R24, gsb0 ;  /* 0x01e00000081879f0 */ /* 0x000fe60008001818 */
[----:B------:R-:W-:Y:S02]  /*1590*/  WARPGROUP.DEPBAR.LE gsb0, 0x0 ;  /* 0x00008000000079c5 */ /* 0x000fe40000010000 */
[----:B------:R-:W-:-:S07]  /*15a0*/  WARPGROUP.ARRIVE ;  /* 0x00000000000079c5 */ /* 0x000fce0000000000 */
        /* <DEDUP_REMOVED lines=17> */
[----:B-1----:R-:W-:Y:S05]  /*16c0*/  @!P0 BRA `(.L_x_6484) ;  /* 0x0000000000048947 */ /* 0x002fea0003800000 */
[----:B------:R-:W-:Y:S01]  /*16d0*/  BPT.TRAP 0x1 ;  /* 0x000000040000795c */ /* 0x000fe20000300000 */
.L_x_6484:
        /* <DEDUP_REMOVED lines=9> */
[----:B------:R-:W1:Y:S01]  /*1770*/  MUFU.TANH R26, R26 ;  /* 0x0000001a001a7308 */ /* 0x000e620000002400 */
[----:B------:R-:W-:Y:S01]  /*1780*/  SHF.R.S32.HI R10, RZ, 0x1f, R17 ;  /* 0x0000001fff0a7819 */ /* 0x000fe20000011411 */
[----:B------:R-:W-:Y:S01]  /*1790*/  FMUL.FTZ R35, R35, UR4 ;  /* 0x0000000423237c20 */ /* 0x000fe20008410000 */
[----:B------:R-:W-:Y:S01]  /*17a0*/  FMUL.FTZ R24, R24, UR4 ;  /* 0x0000000418187c20 */ /* 0x000fe20008410000 */
[----:B------:R-:W-:Y:S01]  /*17b0*/  FMUL.FTZ R38, R38, UR4 ;  /* 0x0000000426267c20 */ /* 0x000fe20008410000 */
[----:B------:R-:W-:Y:S01]  /*17c0*/  LEA.HI R10, R10, R17, RZ, 0x2 ;  /* 0x000000110a0a7211 */ /* 0x000fe200078f10ff */
[----:B------:R-:W-:Y:S01]  /*17d0*/  FMUL.FTZ R25, R25, UR4 ;  /* 0x0000000419197c20 */ /* 0x000fe20008410000 */
[----:B------:R-:W-:Y:S01]  /*17e0*/  FMUL.FTZ R39, R39, UR4 ;  /* 0x0000000427277c20 */ /* 0x000fe20008410000 */
[----:B------:R-:W2:Y:S01]  /*17f0*/  MUFU.TANH R27, R27 ;  /* 0x0000001b001b7308 */ /* 0x000ea20000002400 */
[----:B------:R-:W-:Y:S01]  /*1800*/  LOP3.LUT R10, R10, 0x7ffffffc, RZ, 0xc0, !PT ;  /* 0x7ffffffc0a0a7812 */ /* 0x000fe200078ec0ff */
[----:B------:R-:W-:Y:S01]  /*1810*/  FMUL.FTZ R28, R28, UR4 ;  /* 0x000000041c1c7c20 */ /* 0x000fe20008410000 */
[----:B------:R-:W-:Y:S01]  /*1820*/  FMUL.FTZ R42, R42, UR4 ;  /* 0x000000042a2a7c20 */ /* 0x000fe20008410000 */
[----:B------:R-:W-:Y:S01]  /*1830*/  FMUL.FTZ R29, R29, UR4 ;  /* 0x000000041d1d7c20 */ /* 0x000fe20008410000 */
[----:B------:R-:W-:Y:S01]  /*1840*/  FMUL.FTZ R32, R32, UR4 ;  /* 0x0000000420207c20 */ /* 0x000fe20008410000 */
[----:B------:R-:W-:-:S02]  /*1850*/  IMAD.IADD R10, R17, 0x1, -R10 ;  /* 0x00000001110a7824 */ /* 0x000fc400078e0a0a */
[----:B------:R-:W-:Y:S01]  /*1860*/  FMUL.FTZ R43, R43, UR4 ;  /* 0x000000042b2b7c20 */ /* 0x000fe20008410000 */
[----:B------:R-:W3:Y:S01]  /*1870*/  MUFU.TANH R30, R30 ;  /* 0x0000001e001e7308 */ /* 0x000ee20000002400 */
[----:B------:R-:W-:Y:S01]  /*1880*/  FMUL.FTZ R46, R46, UR4 ;  /* 0x000000042e2e7c20 */ /* 0x000fe20008410000 */
[----:B------:R-:W-:Y:S02]  /*1890*/  IMAD R10, R10, R9, 0x80 ;  /* 0x000000800a0a7424 */ /* 0x000fe400078e0209 */
[----:B------:R-:W-:Y:S01]  /*18a0*/  FMUL.FTZ R33, R33, UR4 ;  /* 0x0000000421217c20 */ /* 0x000fe20008410000 */
[----:B------:R-:W-:Y:S02]  /*18b0*/  IMAD.U32 R9, RZ, RZ, UR42 ;  /* 0x0000002aff097e24 */ /* 0x000fe4000f8e00ff */
[----:B------:R-:W-:Y:S01]  /*18c0*/  FMUL.FTZ R47, R47, UR4 ;  /* 0x000000042f2f7c20 */ /* 0x000fe20008410000 */
[----:B------:R-:W-:Y:S02]  /*18d0*/  VIADD R10, R10, UR43 ;  /* 0x0000002b0a0a7c36 */ /* 0x000fe40008000000 */
[----:B------:R-:W-:Y:S01]  /*18e0*/  FMUL.FTZ R36, R36, UR4 ;  /* 0x0000000424247c20 */ /* 0x000fe20008410000 */
[----:B------:R-:W4:Y:S01]  /*18f0*/  MUFU.TANH R31, R31 ;  /* 0x0000001f001f7308 */ /* 0x000f220000002400 */
[----:B------:R-:W-:Y:S01]  /*1900*/  FMUL.FTZ R50, R50, UR4 ;  /* 0x0000000432327c20 */ /* 0x000fe20008410000 */
[----:B------:R-:W-:-:S02]  /*1910*/  IMAD R10, R9, -0x80, R10 ;  /* 0xffffff80090a7824 */ /* 0x000fc400078e020a */
[----:B------:R-:W-:Y:S01]  /*1920*/  FMUL.FTZ R37, R37, UR4 ;  /* 0x0000000425257c20 */ /* 0x000fe20008410000 */
[----:B------:R-:W-:Y:S01]  /*1930*/  FMUL.FTZ R40, R40, UR4 ;  /* 0x0000000428287c20 */ /* 0x000fe20008410000 */
[----:B------:R-:W-:Y:S01]  /*1940*/  FMUL.FTZ R51, R51, UR4 ;  /* 0x0000000433337c20 */ /* 0x000fe20008410000 */
[----:B------:R-:W-:Y:S01]  /*1950*/  FMUL.FTZ R54, R54, UR4 ;  /* 0x0000000436367c20 */ /* 0x000fe20008410000 */
[C---:B------:R-:W-:Y:S01]  /*1960*/  ISETP.GT.AND P2, PT, R10.reuse, RZ, PT ;  /* 0x000000ff0a00720c */ /* 0x040fe20003f44270 */
[----:B------:R-:W5:Y:S01]  /*1970*/  MUFU.TANH R34, R34 ;  /* 0x0000002200227308 */ /* 0x000f620000002400 */
[C---:B------:R-:W-:Y:S01]  /*1980*/  ISETP.GT.AND P1, PT, R10.reuse, 0x1, PT ;  /* 0x000000010a00780c */ /* 0x040fe20003f24270 */
[----:B------:R-:W-:Y:S01]  /*1990*/  FMUL.FTZ R41, R41, UR4 ;  /* 0x0000000429297c20 */ /* 0x000fe20008410000 */
[----:B------:R-:W-:Y:S01]  /*19a0*/  ISETP.GT.AND P6, PT, R10, 0x8, PT ;  /* 0x000000080a00780c */ /* 0x000fe20003fc4270 */
[----:B------:R-:W-:Y:S01]  /*19b0*/  FMUL.FTZ R44, R44, UR4 ;  /* 0x000000042c2c7c20 */ /* 0x000fe20008410000 */
[----:B-1----:R-:W-:Y:S01]  /*19c0*/  FSEL R12, R26, -INF , P2 ;  /* 0xff8000001a0c7808 */ /* 0x002fe20001000000 */
[----:B------:R-:W-:Y:S01]  /*19d0*/  FMUL.FTZ R55, R55, UR4 ;  /* 0x0000000437377c20 */ /* 0x000fe20008410000 */
[----:B--2---:R-:W-:Y:S01]  /*19e0*/  FSEL R27, R27, -INF , P1 ;  /* 0xff8000001b1b7808 */ /* 0x004fe20000800000 */
        /* <DEDUP_REMOVED lines=13> */
[----:B------:R-:W-:Y:S01]  /*1ac0*/  ISETP.GT.AND P3, PT, R10, 0x11, PT ;  /* 0x000000110a00780c */ /* 0x000fe20003f64270 */
[----:B------:R-:W-:Y:S01]  /*1ad0*/  FMUL.FTZ R49, R49, UR4 ;  /* 0x0000000431317c20 */ /* 0x000fe20008410000 */
[----:B-----5:R-:W-:Y:S01]  /*1ae0*/  FSEL R92, R34, -INF , P4 ;  /* 0xff800000225c7808 */ /* 0x020fe20002000000 */
[----:B0-----:R-:W0:Y:S01]  /*1af0*/  MUFU.TANH R3, R25 ;  /* 0x0000001900037308 */ /* 0x001e220000002400 */
[----:B------:R-:W-:Y:S01]  /*1b00*/  FMNMX.FTZ R9, R90, R9, !PT ;  /* 0x000000095a097209 */ /* 0x000fe20007810000 */
[----:B------:R-:W-:Y:S01]  /*1b10*/  FMUL.FTZ R52, R52, UR4 ;  /* 0x0000000434347c20 */ /* 0x000fe20008410000 */
[----:B-1----:R-:W-:Y:S01]  /*1b20*/  FSEL R6, R6, -INF , P2 ;  /* 0xff80000006067808 */ /* 0x002fe20001000000 */
[----:B------:R-:W-:Y:S01]  /*1b30*/  FMUL.FTZ R63, R63, UR4 ;  /* 0x000000043f3f7c20 */ /* 0x000fe20008410000 */
[----:B------:R-:W-:Y:S01]  /*1b40*/  ISETP.GT.AND P2, PT, R10, 0x18, PT ;  /* 0x000000180a00780c */ /* 0x000fe20003f44270 */
[----:B------:R-:W-:Y:S01]  /*1b50*/  FMUL.FTZ R53, R53, UR4 ;  /* 0x0000000435357c20 */ /* 0x000fe20008410000 */
[----:B------:R-:W-:Y:S01]  /*1b60*/  FMNMX.FTZ R9, R92, R9, !PT ;  /* 0x000000095c097209 */ /* 0x000fe20007810000 */
[----:B------:R-:W1:Y:S01]  /*1b70*/  MUFU.TANH R38, R38 ;  /* 0x0000002600267308 */ /* 0x000e620000002400 */
[----:B--2---:R-:W-:Y:S01]  /*1b80*/  FSEL R94, R35, -INF , P3 ;  /* 0xff800000235e7808 */ /* 0x004fe20001800000 */
[----:B------:R-:W-:Y:S01]  /*1b90*/  FMUL.FTZ R66, R66, UR4 ;  /* 0x0000000442427c20 */ /* 0x000fe20008410000 */
[----:B------:R-:W-:Y:S01]  /*1ba0*/  FMUL.FTZ R56, R56, UR4 ;  /* 0x0000000438387c20 */ /* 0x000fe20008410000 */
[----:B------:R-:W-:Y:S01]  /*1bb0*/  FMUL.FTZ R67, R67, UR4 ;  /* 0x0000000443437c20 */ /* 0x000fe20008410000 */
[----:B------:R-:W-:Y:S01]  /*1bc0*/  FMNMX.FTZ R9, R94, R9, !PT ;  /* 0x000000095e097209 */ /* 0x000fe20007810000 */
[----:B------:R-:W-:Y:S01]  /*1bd0*/  FMUL.FTZ R57, R57, UR4 ;  /* 0x0000000439397c20 */ /* 0x000fe20008410000 */
[----:B------:R-:W-:Y:S01]  /*1be0*/  FMUL.FTZ R70, R70, UR4 ;  /* 0x0000000446467c20 */ /* 0x000fe20008410000 */
[----:B------:R-:W2:Y:S01]  /*1bf0*/  MUFU.TANH R8, R28 ;  /* 0x0000001c00087308 */ /* 0x000ea20000002400 */
        /* <DEDUP_REMOVED lines=10> */
[----:B------:R-:W-:Y:S01]  /*1ca0*/  FMUL.FTZ R65, R65, UR4 ;  /* 0x0000000441417c20 */ /* 0x000fe20008410000 */
[----:B------:R-:W-:Y:S01]  /*1cb0*/  FMUL.FTZ R78, R78, UR4 ;  /* 0x000000044e4e7c20 */ /* 0x000fe20008410000 */
[----:B------:R-:W-:Y:S01]  /*1cc0*/  FMNMX.FTZ R9, R96, R9, !PT ;  /* 0x0000000960097209 */ /* 0x000fe20007810000 */
[----:B------:R-:W-:Y:S01]  /*1cd0*/  FMUL.FTZ R68, R68, UR4 ;  /* 0x0000000444447c20 */ /* 0x000fe20008410000 */
[----:B------:R-:W-:Y:S01]  /*1ce0*/  FMUL.FTZ R79, R79, UR4 ;  /* 0x000000044f4f7c20 */ /* 0x000fe20008410000 */
[----:B------:R-:W1:Y:S01]  /*1cf0*/  MUFU.TANH R14, R29 ;  /* 0x0000001d000e7308 */ /* 0x000e620000002400 */
[----:B--2---:R-:W-:Y:S01]  /*1d00*/  FSEL R8, R8, -INF , P6 ;  /* 0xff80000008087808 */ /* 0x004fe20003000000 */
[----:B------:R-:W-:Y:S01]  /*1d10*/  FMUL.FTZ R69, R69, UR4 ;  /* 0x0000000445457c20 */ /* 0x000fe20008410000 */
[----:B------:R-:W-:Y:S01]  /*1d20*/  ISETP.GT.AND P6, PT, R10, 0x20, PT ;  /* 0x000000200a00780c */ /* 0x000fe20003fc4270 */
[----:B------:R-:W-:Y:S01]  /*1d30*/  FMUL.FTZ R82, R82, UR4 ;  /* 0x0000000452527c20 */ /* 0x000fe20008410000 */
[----:B------:R-:W-:Y:S01]  /*1d40*/  FMUL.FTZ R72, R72, UR4 ;  /* 0x0000000448487c20 */ /* 0x000fe20008410000 */
[----:B------:R-:W-:Y:S01]  /*1d50*/  FMUL.FTZ R83, R83, UR4 ;  /* 0x0000000453537c20 */ /* 0x000fe20008410000 */
[----:B------:R-:W-:Y:S01]  /*1d60*/  FMUL.FTZ R73, R73, UR4 ;  /* 0x0000000449497c20 */ /* 0x000fe20008410000 */
[----:B------:R-:W2:Y:S01]  /*1d70*/  MUFU.TANH R42, R42 ;  /* 0x0000002a002a7308 */ /* 0x000ea20000002400 */
[----:B0-----:R-:W-:Y:S01]  /*1d80*/  FSEL R98, R39, -INF , P1 ;  /* 0xff80000027627808 */ /* 0x001fe20000800000 */
[----:B------:R-:W-:Y:S01]  /*1d90*/  FMUL.FTZ R86, R86, UR4 ;  /* 0x0000000456567c20 */ /* 0x000fe20008410000 */
[----:B------:R-:W-:Y:S01]  /*1da0*/  FMUL.FTZ R87, R87, UR4 ;  /* 0x0000000457577c20 */ /* 0x000fe20008410000 */
[----:B------:R-:W-:Y:S01]  /*1db0*/  ULDC UR5, c[0x0][0x988] ;  /* 0x0002620000057ab9 */ /* 0x000fe20000000800 */
[----:B------:R-:W-:Y:S01]  /*1dc0*/  FMNMX.FTZ R9, R98, R9, !PT ;  /* 0x0000000962097209 */ /* 0x000fe20007810000 */
[----:B------:R-:W-:Y:S01]  /*1dd0*/  FMUL.FTZ R76, R76, UR4 ;  /* 0x000000044c4c7c20 */ /* 0x000fe20008410000 */
[----:B------:R-:W-:Y:S01]  /*1de0*/  P2R R7, PR, RZ, 0x1 ;  /* 0x00000001ff077803 */ /* 0x000fe20000000000 */
[----:B------:R-:W0:Y:S01]  /*1df0*/  MUFU.TANH R32, R32 ;  /* 0x0000002000207308 */ /* 0x000e220000002400 */
[----:B-1----:R-:W-:Y:S01]  /*1e00*/  FSEL R14, R14, -INF , P5 ;  /* 0xff8000000e0e7808 */ /* 0x002fe20002800000 */
[----:B------:R-:W-:Y:S01]  /*1e10*/  FMUL.FTZ R77, R77, UR4 ;  /* 0x000000044d4d7c20 */ /* 0x000fe20008410000 */
[----:B------:R-:W-:Y:S01]  /*1e20*/  ISETP.GT.AND P5, PT, R10, 0x21, PT ;  /* 0x000000210a00780c */ /* 0x000fe20003fa4270 */
[----:B------:R-:W-:Y:S01]  /*1e30*/  FMUL.FTZ R80, R80, UR4 ;  /* 0x0000000450507c20 */ /* 0x000fe20008410000 */
[----:B------:R-:W-:Y:S01]  /*1e40*/  FMUL.FTZ R81, R81, UR4 ;  /* 0x0000000451517c20 */ /* 0x000fe20008410000 */
[----:B------:R-:W-:Y:S01]  /*1e50*/  FMUL.FTZ R84, R84, UR4 ;  /* 0x0000000454547c20 */ /* 0x000fe20008410000 */
[----:B------:R-:W-:Y:S01]  /*1e60*/  FMUL.FTZ R85, R85, UR4 ;  /* 0x0000000455557c20 */ /* 0x000fe20008410000 */
[----:B------:R-:W1:Y:S01]  /*1e70*/  MUFU.TANH R43, R43 ;  /* 0x0000002b002b7308 */ /* 0x000e620000002400 */
[----:B--2---:R-:W-:Y:S01]  /*1e80*/  FSEL R100, R42, -INF , P6 ;  /* 0xff8000002a647808 */ /* 0x004fe20003000000 */
[----:B------:R-:W-:Y:S01]  /*1e90*/  UIADD3 UR42, UR42, -0x2, URZ ;  /* 0xfffffffe2a2a7890 */ /* 0x000fe2000fffe03f */
[--C-:B------:R-:W-:Y:S01]  /*1ea0*/  IMAD.MOV.U32 R150, RZ, RZ, R151.reuse ;  /* 0x000000ffff967224 */ /* 0x100fe200078e0097 */
[----:B------:R-:W-:Y:S01]  /*1eb0*/  UIADD3 UR4, UR36, 0x28840, URZ ;  /* 0x0002884024047890 */ /* 0x000fe2000fffe03f */
[----:B------:R-:W-:Y:S01]  /*1ec0*/  FMNMX.FTZ R9, R100, R9, !PT ;  /* 0x0000000964097209 */ /* 0x000fe20007810000 */
[--C-:B------:R-:W-:Y:S01]  /*1ed0*/  IMAD.MOV.U32 R149, RZ, RZ, R151.reuse ;  /* 0x000000ffff957224 */ /* 0x100fe200078e0097 */
[-C--:B------:R-:W-:Y:S01]  /*1ee0*/  MOV R148, R151.reuse ;  /* 0x0000009700947202 */ /* 0x080fe20000000f00 */
[----:B------:R-:W2:Y:S01]  /*1ef0*/  MUFU.TANH R20, R33 ;  /* 0x0000002100147308 */ /* 0x000ea20000002400 */
[----:B0-----:R-:W-:Y:S01]  /*1f00*/  FSEL R18, R32, -INF , P4 ;  /* 0xff80000020127808 */ /* 0x001fe20002000000 */
[----:B------:R-:W-:Y:S01]  /*1f10*/  UPRMT UR4, UR7, 0x654, UR4 ;  /* 0x0000065407047896 */ /* 0x000fe20008000004 */
[----:B------:R-:W-:Y:S01]  /*1f20*/  ISETP.GT.AND P4, PT, R10, 0x28, PT ;  /* 0x000000280a00780c */ /* 0x000fe20003f84270 */
[--C-:B------:R-:W-:Y:S01]  /*1f30*/  IMAD.MOV.U32 R147, RZ, RZ, R151.reuse ;  /* 0x000000ffff937224 */ /* 0x100fe200078e0097 */
[-C--:B------:R-:W-:Y:S01]  /*1f40*/  MOV R145, R151.reuse ;  /* 0x0000009700917202 */ /* 0x080fe20000000f00 */
[--C-:B------:R-:W-:Y:S01]  /*1f50*/  IMAD.MOV.U32 R143, RZ, RZ, R151.reuse ;  /* 0x000000ffff8f7224 */ /* 0x100fe200078e0097 */
[----:B------:R-:W-:Y:S01]  /*1f60*/  MOV R139, R151 ;  /* 0x00000097008b7202 */ /* 0x000fe20000000f00 */
[----:B------:R-:W0:Y:S01]  /*1f70*/  MUFU.TANH R46, R46 ;  /* 0x0000002e002e7308 */ /* 0x000e220000002400 */
[----:B-1----:R-:W-:Y:S01]  /*1f80*/  FSEL R102, R43, -INF , P5 ;  /* 0xff8000002b667808 */ /* 0x002fe20002800000 */
[--C-:B------:R-:W-:Y:S01]  /*1f90*/  IMAD.MOV.U32 R141, RZ, RZ, R151.reuse ;  /* 0x000000ffff8d7224 */ /* 0x100fe200078e0097 */
[----:B------:R-:W-:Y:S01]  /*1fa0*/  SYNCS.ARRIVE.TRANS64.RED.A1T0 RZ, [UR4], RZ ;  /* 0x000000ffffff79a7 */ /* 0x000fe20008100404 */
[----:B------:R-:W-:Y:S01]  /*1fb0*/  UMOV UR4, URZ ;  /* 0x0000003f00047c82 */ /* 0x000fe20008000000 */
        /* <DEDUP_REMOVED lines=42> */
[----:B------:R-:W-:-:S03]  /*2260*/  IMAD.MOV.U32 R89, RZ, RZ, R151 ;  /* 0x000000ffff597224 */ /* 0x000fc600078e0097 */
[----:B------:R-:W-:-:S03]  /*2270*/  FMNMX.FTZ R9, R108, R9, !PT ;  /* 0x000000096c097209 */ /* 0x000fc60007810000 */
[----:B------:R-:W1:Y:S01]  /*2280*/  MUFU.TANH R28, R41 ;  /* 0x00000029001c7308 */ /* 0x000e620000002400 */
[----:B--2---:R-:W-:Y:S02]  /*2290*/  FSEL R26, R40, -INF , P6 ;  /* 0xff800000281a7808 */ /* 0x004fe40003000000 */
[----:B------:R-:W-:-:S05]  /*22a0*/  ISETP.GT.AND P6, PT, R10, 0x38, PT ;  /* 0x000000380a00780c */ /* 0x000fca0003fc4270 */
[----:B------:R-:W2:Y:S01]  /*22b0*/  MUFU.TANH R54, R54 ;  /* 0x0000003600367308 */ /* 0x000ea20000002400 */
[----:B0-----:R-:W-:-:S04]  /*22c0*/  FSEL R110, R51, -INF , P1 ;  /* 0xff800000336e7808 */ /* 0x001fc80000800000 */
[----:B------:R-:W-:-:S03]  /*22d0*/  FMNMX.FTZ R9, R110, R9, !PT ;  /* 0x000000096e097209 */ /* 0x000fc60007810000 */
[----:B------:R-:W0:Y:S01]  /*22e0*/  MUFU.TANH R44, R44 ;  /* 0x0000002c002c7308 */ /* 0x000e220000002400 */
[----:B-1----:R-:W-:Y:S02]  /*22f0*/  FSEL R28, R28, -INF , P5 ;  /* 0xff8000001c1c7808 */ /* 0x002fe40002800000 */
        /* <DEDUP_REMOVED lines=101> */
[----:B--2---:R-:W-:-:S04]  /*2950*/  FSEL R146, R87, -INF , P1 ;  /* 0xff80000057927808 */ /* 0x004fc80000800000 */
[----:B------:R-:W-:Y:S02]  /*2960*/  FMNMX.FTZ R11, R146, R9, !PT ;  /* 0x00000009920b7209 */ /* 0x000fe40007810000 */
[----:B------:R-:W-:Y:S01]  /*2970*/  MOV R9, UR5 ;  /* 0x0000000500097c02 */ /* 0x000fe20008000f00 */
[----:B------:R-:W2:Y:S01]  /*2980*/  MUFU.TANH R80, R80 ;  /* 0x0000005000507308 */ /* 0x000ea20000002400 */
[----:B0-----:R-:W-:Y:S01]  /*2990*/  FSEL R78, R76, -INF , P6 ;  /* 0xff8000004c4e7808 */ /* 0x001fe20003000000 */
[----:B------:R-:W0:Y:S06]  /*29a0*/  SHFL.BFLY PT, R10, R11, 0x2, 0x1f ;  /* 0x0c401f000b0a7f89 */ /* 0x000e2c00000e0000 */
[----:B------:R-:W3:Y:S01]  /*29b0*/  MUFU.TANH R81, R81 ;  /* 0x0000005100517308 */ /* 0x000ee20000002400 */
[----:B-1----:R-:W-:-:S07]  /*29c0*/  FSEL R82, R77, -INF , P5 ;  /* 0xff8000004d527808 */ /* 0x002fce0002800000 */
[----:B------:R-:W1:Y:S01]  /*29d0*/  MUFU.TANH R84, R84 ;  /* 0x0000005400547308 */ /* 0x000e620000002400 */
[----:B--2---:R-:W-:-:S07]  /*29e0*/  FSEL R80, R80, -INF , P4 ;  /* 0xff80000050507808 */ /* 0x004fce0002000000 */
[----:B------:R-:W2:Y:S01]  /*29f0*/  MUFU.TANH R85, R85 ;  /* 0x0000005500557308 */ /* 0x000ea20000002400 */
[----:B---3--:R-:W-:Y:S02]  /*2a00*/  FSEL R86, R81, -INF , P3 ;  /* 0xff80000051567808 */ /* 0x008fe40001800000 */
[----:B0-----:R-:W-:-:S05]  /*2a10*/  FMNMX.FTZ R13, R11, R10, !PT ;  /* 0x0000000a0b0d7209 */ /* 0x001fca0007810000 */
[----:B------:R-:W0:Y:S01]  /*2a20*/  SHFL.BFLY PT, R10, R13, 0x1, 0x1f ;  /* 0x0c201f000d0a7f89 */ /* 0x000e2200000e0000 */
[----:B-1----:R-:W-:Y:S02]  /*2a30*/  FSEL R84, R84, -INF , P2 ;  /* 0xff80000054547808 */ /* 0x002fe40001000000 */
[----:B0-----:R-:W-:-:S04]  /*2a40*/  FMNMX.FTZ R10, R13, R10, !PT ;  /* 0x0000000a0d0a7209 */ /* 0x001fc80007810000 */
[C---:B------:R-:W-:Y:S01]  /*2a50*/  FSETP.NEU.FTZ.AND P0, PT, R10.reuse, -INF , PT ;  /* 0xff8000000a00780b */ /* 0x040fe20003f1d000 */
[----:B------:R-:W-:-:S05]  /*2a60*/  FMUL.FTZ R15, R10, R9 ;  /* 0x000000090a0f7220 */ /* 0x000fca0000410000 */
[----:B------:R-:W-:Y:S02]  /*2a70*/  FSEL R15, R15, RZ, P0 ;  /* 0x000000ff0f0f7208 */ /* 0x000fe40000000000 */
[----:B------:R-:W-:Y:S02]  /*2a80*/  ISETP.NE.AND P0, PT, R7, RZ, PT ;  /* 0x000000ff0700720c */ /* 0x000fe40003f05270 */
[----:B------:R-:W-:Y:S01]  /*2a90*/  FMNMX.FTZ R7, R6, R3, !PT ;  /* 0x0000000306077209 */ /* 0x000fe20007810000 */
[-CC-:B------:R-:W-:Y:S01]  /*2aa0*/  FFMA.FTZ R155, R88, R9.reuse, -R15.reuse ;  /* 0x00000009589b7223 */ /* 0x180fe2000001080f */
[----:B--2---:R-:W-:Y:S01]  /*2ab0*/  FSEL R88, R85, -INF , P1 ;  /* 0xff80000055587808 */ /* 0x004fe20000800000 */
        /* <DEDUP_REMOVED lines=26> */
[-CC-:B------:R-:W-:Y:S01]  /*2c60*/  FFMA.FTZ R118, R118, R9.reuse, -R15.reuse ;  /* 0x0000000976767223 */ /* 0x180fe2000001080f */
[--C-:B------:R-:W-:Y:S01]  /*2c70*/  FFMA.FTZ R120, R120, R9, -R15.reuse ;  /* 0x0000000978787223 */ /* 0x100fe2000001080f */
[----:B------:R-:W1:Y:S01]  /*2c80*/  MUFU.EX2 R64, R64 ;  /* 0x0000004000407308 */ /* 0x000e620000000800 */
[----:B------:R-:W-:Y:S01]  /*2c90*/  FMNMX.FTZ R7, R28, R7, !PT ;  /* 0x000000071c077209 */ /* 0x000fe20007810000 */
[-CC-:B------:R-:W-:Y:S01]  /*2ca0*/  FFMA.FTZ R122, R122, R9.reuse, -R15.reuse ;  /* 0x000000097a7a7223 */ /* 0x180fe2000001080f */
[-CC-:B------:R-:W-:Y:S01]  /*2cb0*/  FFMA.FTZ R124, R124, R9.reuse, -R15.reuse ;  /* 0x000000097c7c7223 */ /* 0x180fe2000001080f */
[--C-:B------:R-:W-:Y:S01]  /*2cc0*/  FFMA.FTZ R126, R126, R9, -R15.reuse ;  /* 0x000000097e7e7223 */ /* 0x100fe2000001080f */
[----:B------:R-:W-:Y:S01]  /*2cd0*/  FMNMX.FTZ R7, R30, R7, !PT ;  /* 0x000000071e077209 */ /* 0x000fe20007810000 */
[-CC-:B------:R-:W-:Y:S01]  /*2ce0*/  FFMA.FTZ R128, R128, R9.reuse, -R15.reuse ;  /* 0x0000000980807223 */ /* 0x180fe2000001080f */
[--C-:B------:R-:W-:Y:S01]  /*2cf0*/  FFMA.FTZ R130, R130, R9, -R15.reuse ;  /* 0x0000000982827223 */ /* 0x100fe2000001080f */
[----:B------:R-:W2:Y:S01]  /*2d00*/  MUFU.EX2 R157, R157 ;  /* 0x0000009d009d7308 */ /* 0x000ea20000000800 */
[----:B------:R-:W-:Y:S01]  /*2d10*/  FMNMX.FTZ R7, R32, R7, !PT ;  /* 0x0000000720077209 */ /* 0x000fe20007810000 */
[-CC-:B------:R-:W-:Y:S01]  /*2d20*/  FFMA.FTZ R132, R132, R9.reuse, -R15.reuse ;  /* 0x0000000984847223 */ /* 0x180fe2000001080f */
[-CC-:B------:R-:W-:Y:S01]  /*2d30*/  FFMA.FTZ R134, R134, R9.reuse, -R15.reuse ;  /* 0x0000000986867223 */ /* 0x180fe2000001080f */
[--C-:B------:R-:W-:Y:S01]  /*2d40*/  FFMA.FTZ R136, R136, R9, -R15.reuse ;  /* 0x0000000988887223 */ /* 0x100fe2000001080f */
[----:B------:R-:W-:Y:S01]  /*2d50*/  FMNMX.FTZ R7, R34, R7, !PT ;  /* 0x0000000722077209 */ /* 0x000fe20007810000 */
[-CC-:B------:R-:W-:Y:S01]  /*2d60*/  FFMA.FTZ R138, R138, R9.reuse, -R15.reuse ;  /* 0x000000098a8a7223 */ /* 0x180fe2000001080f */
[--C-:B------:R-:W-:Y:S01]  /*2d70*/  FFMA.FTZ R140, R140, R9, -R15.reuse ;  /* 0x000000098c8c7223 */ /* 0x100fe2000001080f */
[----:B------:R-:W3:Y:S01]  /*2d80*/  MUFU.EX2 R66, R66 ;  /* 0x0000004200427308 */ /* 0x000ee20000000800 */
[----:B------:R-:W-:Y:S01]  /*2d90*/  FMNMX.FTZ R7, R36, R7, !PT ;  /* 0x0000000724077209 */ /* 0x000fe20007810000 */
[-CC-:B------:R-:W-:Y:S01]  /*2da0*/  FFMA.FTZ R142, R142, R9.reuse, -R15.reuse ;  /* 0x000000098e8e7223 */ /* 0x180fe2000001080f */
[-CC-:B------:R-:W-:Y:S01]  /*2db0*/  FFMA.FTZ R144, R144, R9.reuse, -R15.reuse ;  /* 0x0000000990907223 */ /* 0x180fe2000001080f */
[----:B------:R-:W-:Y:S01]  /*2dc0*/  FFMA.FTZ R15, R146, R9, -R15 ;  /* 0x00000009920f7223 */ /* 0x000fe2000001080f */
[----:B------:R-:W-:Y:S01]  /*2dd0*/  FMNMX.FTZ R7, R38, R7, !PT ;  /* 0x0000000726077209 */ /* 0x000fe20007810000 */
[--C-:B------:R-:W-:Y:S01]  /*2de0*/  IMAD.MOV.U32 R146, RZ, RZ, R151.reuse ;  /* 0x000000ffff927224 */ /* 0x100fe200078e0097 */
[----:B------:R-:W-:Y:S01]  /*2df0*/  MOV R112, R151 ;  /* 0x0000009700707202 */ /* 0x000fe20000000f00 */
[----:B------:R-:W4:Y:S01]  /*2e00*/  MUFU.EX2 R159, R159 ;  /* 0x0000009f009f7308 */ /* 0x000f220000000800 */
[----:B------:R-:W-:Y:S01]  /*2e10*/  FMNMX.FTZ R7, R40, R7, !PT ;  /* 0x0000000728077209 */ /* 0x000fe20007810000 */
[--C-:B------:R-:W-:Y:S01]  /*2e20*/  IMAD.MOV.U32 R116, RZ, RZ, R151.reuse ;  /* 0x000000ffff747224 */ /* 0x100fe200078e0097 */
[----:B------:R-:W-:Y:S01]  /*2e30*/  MOV R106, R151 ;  /* 0x00000097006a7202 */ /* 0x000fe20000000f00 */
[--C-:B------:R-:W-:Y:S01]  /*2e40*/  IMAD.MOV.U32 R114, RZ, RZ, R151.reuse ;  /* 0x000000ffff727224 */ /* 0x100fe200078e0097 */
[----:B------:R-:W-:Y:S01]  /*2e50*/  FMNMX.FTZ R7, R42, R7, !PT ;  /* 0x000000072a077209 */ /* 0x000fe20007810000 */
[--C-:B------:R-:W-:Y:S01]  /*2e60*/  IMAD.MOV.U32 R110, RZ, RZ, R151.reuse ;  /* 0x000000ffff6e7224 */ /* 0x100fe200078e0097 */
[----:B------:R-:W-:Y:S01]  /*2e70*/  MOV R100, R151 ;  /* 0x0000009700647202 */ /* 0x000fe20000000f00 */
[----:B------:R-:W-:Y:S01]  /*2e80*/  MUFU.EX2 R68, R68 ;  /* 0x0000004400447308 */ /* 0x000fe20000000800 */
[----:B------:R-:W-:Y:S01]  /*2e90*/  FMNMX.FTZ R7, R44, R7, !PT ;  /* 0x000000072c077209 */ /* 0x000fe20007810000 */
[--C-:B------:R-:W-:Y:S01]  /*2ea0*/  IMAD.MOV.U32 R108, RZ, RZ, R151.reuse ;  /* 0x000000ffff6c7224 */ /* 0x100fe200078e0097 */
[----:B------:R-:W-:Y:S01]  /*2eb0*/  MOV R94, R151 ;  /* 0x00000097005e7202 */ /* 0x000fe20000000f00 */
[--C-:B------:R-:W-:Y:S01]  /*2ec0*/  IMAD.MOV.U32 R104, RZ, RZ, R151.reuse ;  /* 0x000000ffff687224 */ /* 0x100fe200078e0097 */
[----:B------:R-:W-:Y:S01]  /*2ed0*/  FMNMX.FTZ R7, R46, R7, !PT ;  /* 0x000000072e077209 */ /* 0x000fe20007810000 */
[----:B------:R-:W-:-:S02]  /*2ee0*/  IMAD.MOV.U32 R102, RZ, RZ, R151 ;  /* 0x000000ffff667224 */ /* 0x000fc400078e0097 */
[----:B------:R-:W-:Y:S01]  /*2ef0*/  MUFU.EX2 R161, R161 ;  /* 0x000000a100a17308 */ /* 0x000fe20000000800 */
[----:B------:R-:W-:Y:S01]  /*2f00*/  FMNMX.FTZ R7, R48, R7, !PT ;  /* 0x0000000730077209 */ /* 0x000fe20007810000 */
[--C-:B------:R-:W-:Y:S02]  /*2f10*/  IMAD.MOV.U32 R98, RZ, RZ, R151.reuse ;  /* 0x000000ffff627224 */ /* 0x100fe400078e0097 */
[--C-:B------:R-:W-:Y:S01]  /*2f20*/  IMAD.MOV.U32 R96, RZ, RZ, R151.reuse ;  /* 0x000000ffff607224 */ /* 0x100fe200078e0097 */
[----:B------:R-:W-:Y:S01]  /*2f30*/  FMNMX.FTZ R7, R50, R7, !PT ;  /* 0x0000000732077209 */ /* 0x000fe20007810000 */
[--C-:B------:R-:W-:Y:S02]  /*2f40*/  IMAD.MOV.U32 R92, RZ, RZ, R151.reuse ;  /* 0x000000ffff5c7224 */ /* 0x100fe400078e0097 */
[----:B------:R-:W-:Y:S01]  /*2f50*/  MUFU.EX2 R70, R70 ;  /* 0x0000004600467308 */ /* 0x000fe20000000800 */
[----:B------:R-:W-:Y:S01]  /*2f60*/  FMNMX.FTZ R7, R52, R7, !PT ;  /* 0x0000000734077209 */ /* 0x000fe20007810000 */
[----:B------:R-:W-:-:S03]  /*2f70*/  IMAD.MOV.U32 R90, RZ, RZ, R151 ;  /* 0x000000ffff5a7224 */ /* 0x000fc600078e0097 */
        /* <DEDUP_REMOVED lines=15> */
[----:B------:R-:W5:Y:S02]  /*3070*/  SHFL.BFLY PT, R12, R7, 0x2, 0x1f ;  /* 0x0c401f00070c7f89 */ /* 0x000f6400000e0000 */
[----:B------:R-:W-:Y:S08]  /*3080*/  MUFU.EX2 R167, R167 ;  /* 0x000000a700a77308 */ /* 0x000ff00000000800 */
[----:B------:R-:W-:Y:S08]  /*3090*/  MUFU.EX2 R76, R76 ;  /* 0x0000004c004c7308 */ /* 0x000ff00000000800 */
[----:B------:R-:W-:Y:S01]  /*30a0*/  MUFU.EX2 R169, R169 ;  /* 0x000000a900a97308 */ /* 0x000fe20000000800 */
[----:B-----5:R-:W-:-:S07]  /*30b0*/  FMNMX.FTZ R11, R7, R12, !PT ;  /* 0x0000000c070b7209 */ /* 0x020fce0007810000 */
[----:B------:R-:W-:Y:S01]  /*30c0*/  MUFU.EX2 R118, R118 ;  /* 0x0000007600767308 */ /* 0x000fe20000000800 */
[----:B------:R-:W5:Y:S07]  /*30d0*/  SHFL.BFLY PT, R12, R11, 0x1, 0x1f ;  /* 0x0c201f000b0c7f89 */ /* 0x000f6e00000e0000 */
[----:B------:R-:W-:Y:S08]  /*30e0*/  MUFU.EX2 R120, R120 ;  /* 0x0000007800787308 */ /* 0x000ff00000000800 */
[----:B------:R0:W-:Y:S08]  /*30f0*/  MUFU.EX2 R171, R122 ;  /* 0x0000007a00ab7308 */ /* 0x0001f00000000800 */
[----:B------:R-:W-:Y:S01]  /*3100*/  MUFU.EX2 R124, R124 ;  /* 0x0000007c007c7308 */ /* 0x000fe20000000800 */
[----:B0-----:R-:W-:Y:S01]  /*3110*/  IMAD.MOV.U32 R122, RZ, RZ, R151 ;  /* 0x000000ffff7a7224 */ /* 0x001fe200078e0097 */
[----:B-----5:R-:W-:-:S04]  /*3120*/  FMNMX.FTZ R12, R11, R12, !PT ;  /* 0x0000000c0b0c7209 */ /* 0x020fc80007810000 */
[C---:B------:R-:W-:Y:S01]  /*3130*/  FSETP.NEU.FTZ.AND P1, PT, R12.reuse, -INF , PT ;  /* 0xff8000000c00780b */ /* 0x040fe20003f3d000 */
[-C--:B------:R-:W-:Y:S01]  /*3140*/  FMUL.FTZ R7, R12, R9.reuse ;  /* 0x000000090c077220 */ /* 0x080fe20000410000 */
[----:B------:R-:W-:Y:S04]  /*3150*/  MUFU.EX2 R173, R126 ;  /* 0x0000007e00ad7308 */ /* 0x000fe80000000800 */
[----:B------:R-:W-:Y:S02]  /*3160*/  FSEL R7, R7, RZ, P1 ;  /* 0x000000ff07077208 */ /* 0x000fe40000800000 */
[----:B------:R-:W-:Y:S02]  /*3170*/  ISETP.LE.AND P1, PT, R16, UR42, PT ;  /* 0x0000002a10007c0c */ /* 0x000fe4000bf23270 */
        /* <DEDUP_REMOVED lines=17> */
[----:B0-----:R-:W-:Y:S01]  /*3290*/  FADD.FTZ R8, R153, R62 ;  /* 0x0000003e99087221 */ /* 0x001fe20000010000 */
[-CC-:B------:R-:W-:Y:S01]  /*32a0*/  FFMA.FTZ R38, R38, R9.reuse, -R7.reuse ;  /* 0x0000000926267223 */ /* 0x180fe20000010807 */
[-CC-:B------:R-:W-:Y:S01]  /*32b0*/  FFMA.FTZ R40, R40, R9.reuse, -R7.reuse ;  /* 0x0000000928287223 */ /* 0x180fe20000010807 */
[-CC-:B------:R-:W-:Y:S01]  /*32c0*/  FFMA.FTZ R42, R42, R9.reuse, -R7.reuse ;  /* 0x000000092a2a7223 */ /* 0x180fe20000010807 */
[----:B------:R-:W-:Y:S01]  /*32d0*/  FADD.FTZ R25, R155, R8 ;  /* 0x000000089b197221 */ /* 0x000fe20000010000 */
[-CC-:B------:R-:W-:Y:S01]  /*32e0*/  FFMA.FTZ R44, R44, R9.reuse, -R7.reuse ;  /* 0x000000092c2c7223 */ /* 0x180fe20000010807 */
[-C--:B------:R-:W-:Y:S01]  /*32f0*/  FFMA.FTZ R46, R46, R9.reuse, -R7 ;  /* 0x000000092e2e7223 */ /* 0x080fe20000010807 */
[----:B------:R-:W0:Y:S01]  /*3300*/  MUFU.EX2 R3, R3 ;  /* 0x0000000300037308 */ /* 0x000e220000000800 */
[----:B-1----:R-:W-:Y:S01]  /*3310*/  FADD.FTZ R8, R64, R25 ;  /* 0x0000001940087221 */ /* 0x002fe20000010000 */
[-CC-:B------:R-:W-:Y:S01]  /*3320*/  FFMA.FTZ R48, R48, R9.reuse, -R7.reuse ;  /* 0x0000000930307223 */ /* 0x180fe20000010807 */
[-CC-:B------:R-:W-:Y:S01]  /*3330*/  FFMA.FTZ R50, R50, R9.reuse, -R7.reuse ;  /* 0x0000000932327223 */ /* 0x180fe20000010807 */
[-CC-:B------:R-:W-:Y:S01]  /*3340*/  FFMA.FTZ R52, R52, R9.reuse, -R7.reuse ;  /* 0x0000000934347223 */ /* 0x180fe20000010807 */
[----:B--2---:R-:W-:Y:S01]  /*3350*/  FADD.FTZ R27, R157, R8 ;  /* 0x000000089d1b7221 */ /* 0x004fe20000010000 */
[-CC-:B------:R-:W-:Y:S01]  /*3360*/  FFMA.FTZ R54, R54, R9.reuse, -R7.reuse ;  /* 0x0000000936367223 */ /* 0x180fe20000010807 */
[-C--:B------:R-:W-:Y:S01]  /*3370*/  FFMA.FTZ R56, R56, R9.reuse, -R7 ;  /* 0x0000000938387223 */ /* 0x080fe20000010807 */
[----:B------:R1:W2:Y:S01]  /*3380*/  MUFU.EX2 R11, R14 ;  /* 0x0000000e000b7308 */ /* 0x0002a20000000800 */
[----:B---3--:R-:W-:Y:S01]  /*3390*/  FADD.FTZ R8, R66, R27 ;  /* 0x0000001b42087221 */ /* 0x008fe20000010000 */
[-CC-:B------:R-:W-:Y:S01]  /*33a0*/  FFMA.FTZ R58, R58, R9.reuse, -R7.reuse ;  /* 0x000000093a3a7223 */ /* 0x180fe20000010807 */
[-CC-:B------:R-:W-:Y:S01]  /*33b0*/  FFMA.FTZ R60, R60, R9.reuse, -R7.reuse ;  /* 0x000000093c3c7223 */ /* 0x180fe20000010807 */
[-CC-:B------:R-:W-:Y:S01]  /*33c0*/  FFMA.FTZ R78, R78, R9.reuse, -R7.reuse ;  /* 0x000000094e4e7223 */ /* 0x180fe20000010807 */
[----:B----4-:R-:W-:Y:S01]  /*33d0*/  FADD.FTZ R29, R159, R8 ;  /* 0x000000089f1d7221 */ /* 0x010fe20000010000 */
[-CC-:B------:R-:W-:Y:S01]  /*33e0*/  FFMA.FTZ R82, R82, R9.reuse, -R7.reuse ;  /* 0x0000000952527223 */ /* 0x180fe20000010807 */
[-C--:B------:R-:W-:Y:S01]  /*33f0*/  FFMA.FTZ R80, R80, R9.reuse, -R7 ;  /* 0x0000000950507223 */ /* 0x080fe20000010807 */
[----:B------:R-:W3:Y:S01]  /*3400*/  MUFU.EX2 R18, R18 ;  /* 0x0000001200127308 */ /* 0x000ee20000000800 */
[----:B0-----:R-:W-:Y:S01]  /*3410*/  FADD.FTZ R27, R6, R3 ;  /* 0x00000003061b7221 */ /* 0x001fe20000010000 */
[----:B-1----:R-:W-:Y:S01]  /*3420*/  FADD.FTZ R14, R68, R29 ;  /* 0x0000001d440e7221 */ /* 0x002fe20000010000 */
[-CC-:B------:R-:W-:Y:S01]  /*3430*/  FFMA.FTZ R86, R86, R9.reuse, -R7.reuse ;  /* 0x0000000956567223 */ /* 0x180fe20000010807 */
[-C--:B------:R-:W-:Y:S01]  /*3440*/  FFMA.FTZ R84, R84, R9.reuse, -R7 ;  /* 0x0000000954547223 */ /* 0x080fe20000010807 */
[----:B------:R-:W-:Y:S01]  /*3450*/  FADD.FTZ R8, R154, R27 ;  /* 0x0000001b9a087221 */ /* 0x000fe20000010000 */
[----:B------:R-:W-:Y:S01]  /*3460*/  FADD.FTZ R31, R161, R14 ;  /* 0x0000000ea11f7221 */ /* 0x000fe20000010000 */
[----:B------:R-:W-:Y:S01]  /*3470*/  FFMA.FTZ R88, R88, R9, -R7 ;  /* 0x0000000958587223 */ /* 0x000fe20000010807 */
[----:B------:R-:W0:Y:S01]  /*3480*/  MUFU.EX2 R13, R20 ;  /* 0x00000014000d7308 */ /* 0x000e220000000800 */
[----:B--2---:R-:W-:Y:S01]  /*3490*/  FADD.FTZ R29, R11, R8 ;  /* 0x000000080b1d7221 */ /* 0x004fe20000010000 */
[----:B------:R-:W-:Y:S01]  /*34a0*/  FADD.FTZ R14, R70, R31 ;  /* 0x0000001f460e7221 */ /* 0x000fe20000010000 */
[----:B------:R-:W-:Y:S01]  /*34b0*/  F2FP.BF16.F32.PACK_AB R152, R3, R6 ;  /* 0x000000060398723e */ /* 0x000fe200000010ff */
[----:B------:R-:W-:Y:S01]  /*34c0*/  IMAD.MOV.U32 R126, RZ, RZ, R151 ;  /* 0x000000ffff7e7224 */ /* 0x000fe200078e0097 */
[----:B------:R-:W-:Y:S01]  /*34d0*/  F2FP.BF16.F32.PACK_AB R154, R11, R154 ;  /* 0x0000009a0b9a723e */ /* 0x000fe200000010ff */
[----:B------:R-:W-:Y:S01]  /*34e0*/  FADD.FTZ R31, R163, R14 ;  /* 0x0000000ea31f7221 */ /* 0x000fe20000010000 */
[----:B------:R-:W-:Y:S01]  /*34f0*/  F2FP.BF16.F32.PACK_AB R153, R62, R153 ;  /* 0x000000993e99723e */ /* 0x000fe200000010ff */
[----:B------:R-:W1:Y:S01]  /*3500*/  MUFU.EX2 R22, R22 ;  /* 0x0000001600167308 */ /* 0x000e620000000800 */
[----:B---3--:R-:W-:Y:S01]  /*3510*/  FADD.FTZ R8, R18, R29 ;  /* 0x0000001d12087221 */ /* 0x008fe20000010000 */
[----:B------:R-:W-:Y:S01]  /*3520*/  FADD.FTZ R14, R72, R31 ;  /* 0x0000001f480e7221 */ /* 0x000fe20000010000 */
[----:B------:R-:W-:-:S02]  /*3530*/  F2FP.BF16.F32.PACK_AB R155, R64, R155 ;  /* 0x0000009b409b723e */ /* 0x000fc400000010ff */
[----:B------:R-:W-:Y:S01]  /*3540*/  F2FP.BF16.F32.PACK_AB R157, R66, R157 ;  /* 0x0000009d429d723e */ /* 0x000fe200000010ff */
[----:B------:R-:W-:Y:S01]  /*3550*/  FADD.FTZ R33, R165, R14 ;  /* 0x0000000ea5217221 */ /* 0x000fe20000010000 */
[----:B------:R-:W-:Y:S01]  /*3560*/  F2FP.BF16.F32.PACK_AB R159, R68, R159 ;  /* 0x0000009f449f723e */ /* 0x000fe200000010ff */
[----:B------:R-:W2:Y:S01]  /*3570*/  MUFU.EX2 R15, R24 ;  /* 0x00000018000f7308 */ /* 0x000ea20000000800 */
[----:B0-----:R-:W-:Y:S01]  /*3580*/  FADD.FTZ R29, R13, R8 ;  /* 0x000000080d1d7221 */ /* 0x001fe20000010000 */
[----:B------:R-:W-:Y:S01]  /*3590*/  FADD.FTZ R14, R74, R33 ;  /* 0x000000214a0e7221 */ /* 0x000fe20000010000 */
[----:B------:R-:W-:Y:S02]  /*35a0*/  F2FP.BF16.F32.PACK_AB R161, R70, R161 ;  /* 0x000000a146a1723e */ /* 0x000fe400000010ff */
[----:B------:R-:W-:Y:S01]  /*35b0*/  F2FP.BF16.F32.PACK_AB R163, R72, R163 ;  /* 0x000000a348a3723e */ /* 0x000fe200000010ff */
[----:B------:R-:W-:Y:S01]  /*35c0*/  FADD.FTZ R33, R167, R14 ;  /* 0x0000000ea7217221 */ /* 0x000fe20000010000 */
[----:B------:R-:W-:Y:S01]  /*35d0*/  F2FP.BF16.F32.PACK_AB R165, R74, R165 ;  /* 0x000000a54aa5723e */ /* 0x000fe200000010ff */
[----:B------:R-:W0:Y:S01]  /*35e0*/  MUFU.EX2 R26, R26 ;  /* 0x0000001a001a7308 */ /* 0x000e220000000800 */
[----:B-1----:R-:W-:Y:S01]  /*35f0*/  FADD.FTZ R8, R22, R29 ;  /* 0x0000001d16087221 */ /* 0x002fe20000010000 */
[C---:B------:R-:W-:Y:S01]  /*3600*/  FADD.FTZ R14, R76.reuse, R33 ;  /* 0x000000214c0e7221 */ /* 0x040fe20000010000 */
[----:B------:R-:W-:-:S02]  /*3610*/  F2FP.BF16.F32.PACK_AB R167, R76, R167 ;  /* 0x000000a74ca7723e */ /* 0x000fc400000010ff */
[----:B------:R-:W-:Y:S01]  /*3620*/  F2FP.BF16.F32.PACK_AB R156, R13, R18 ;  /* 0x000000120d9c723e */ /* 0x000fe200000010ff */
[----:B------:R-:W-:Y:S01]  /*3630*/  FADD.FTZ R35, R169, R14 ;  /* 0x0000000ea9237221 */ /* 0x000fe20000010000 */
[C---:B------:R-:W-:Y:S01]  /*3640*/  F2FP.BF16.F32.PACK_AB R169, R118.reuse, R169 ;  /* 0x000000a976a9723e */ /* 0x040fe200000010ff */
[----:B------:R-:W1:Y:S01]  /*3650*/  MUFU.EX2 R17, R28 ;  /* 0x0000001c00117308 */ /* 0x000e620000000800 */
[C---:B--2---:R-:W-:Y:S01]  /*3660*/  FADD.FTZ R31, R15.reuse, R8 ;  /* 0x000000080f1f7221 */ /* 0x044fe20000010000 */
[----:B------:R-:W-:Y:S01]  /*3670*/  FADD.FTZ R35, R118, R35 ;  /* 0x0000002376237221 */ /* 0x000fe20000010000 */
[----:B------:R-:W-:Y:S02]  /*3680*/  F2FP.BF16.F32.PACK_AB R158, R15, R22 ;  /* 0x000000160f9e723e */ /* 0x000fe400000010ff */
[----:B------:R-:W-:Y:S01]  /*3690*/  MOV R118, R151 ;  /* 0x0000009700767202 */ /* 0x000fe20000000f00 */
[----:B------:R-:W-:Y:S02]  /*36a0*/  FADD.FTZ R14, R120, R35 ;  /* 0x00000023780e7221 */ /* 0x000fe40000010000 */
[----:B------:R-:W2:Y:S01]  /*36b0*/  MUFU.EX2 R30, R30 ;  /* 0x0000001e001e7308 */ /* 0x000ea20000000800 */
[----:B0-----:R-:W-:Y:S01]  /*36c0*/  FADD.FTZ R8, R26, R31 ;  /* 0x0000001f1a087221 */ /* 0x001fe20000010000 */
[C---:B------:R-:W-:Y:S01]  /*36d0*/  FADD.FTZ R35, R171.reuse, R14 ;  /* 0x0000000eab237221 */ /* 0x040fe20000010000 */
[----:B------:R-:W-:Y:S01]  /*36e0*/  F2FP.BF16.F32.PACK_AB R171, R171, R120 ;  /* 0x00000078abab723e */ /* 0x000fe200000010ff */
[----:B------:R-:W-:-:S02]  /*36f0*/  IMAD.MOV.U32 R120, RZ, RZ, R151 ;  /* 0x000000ffff787224 */ /* 0x000fc400078e0097 */
[----:B------:R-:W-:Y:S02]  /*3700*/  FADD.FTZ R14, R124, R35 ;  /* 0x000000237c0e7221 */ /* 0x000fe40000010000 */
[----:B------:R-:W0:Y:S01]  /*3710*/  MUFU.EX2 R19, R32 ;  /* 0x0000002000137308 */ /* 0x000e220000000800 */
[----:B-1----:R-:W-:Y:S01]  /*3720*/  FADD.FTZ R31, R17, R8 ;  /* 0x00000008111f7221 */ /* 0x002fe20000010000 */
[C---:B------:R-:W-:Y:S01]  /*3730*/  FADD.FTZ R35, R173.reuse, R14 ;  /* 0x0000000ead237221 */ /* 0x040fe20000010000 */
[----:B------:R-:W-:Y:S02]  /*3740*/  F2FP.BF16.F32.PACK_AB R173, R173, R124 ;  /* 0x0000007cadad723e */ /* 0x000fe400000010ff */
[----:B------:R-:W-:Y:S01]  /*3750*/  F2FP.BF16.F32.PACK_AB R160, R17, R26 ;  /* 0x0000001a11a0723e */ /* 0x000fe200000010ff */
[----:B------:R-:W-:Y:S01]  /*3760*/  FADD.FTZ R14, R128, R35 ;  /* 0x00000023800e7221 */ /* 0x000fe20000010000 */
[----:B------:R-:W-:Y:S01]  /*3770*/  MOV R124, R151 ;  /* 0x00000097007c7202 */ /* 0x000fe20000000f00 */
        /* <DEDUP_REMOVED lines=15> */
[----:B------:R1:W3:Y:S01]  /*3870*/  MUFU.EX2 R175, R130 ;  /* 0x0000008200af7308 */ /* 0x0002e20000000800 */
[----:B--2---:R-:W-:-:S07]  /*3880*/  FADD.FTZ R8, R42, R33 ;  /* 0x000000212a087221 */ /* 0x004fce0000010000 */
[----:B------:R-:W2:Y:S01]  /*3890*/  MUFU.EX2 R46, R46 ;  /* 0x0000002e002e7308 */ /* 0x000ea20000000800 */
[C---:B0-----:R-:W-:Y:S01]  /*38a0*/  FADD.FTZ R33, R25.reuse, R8 ;  /* 0x0000000819217221 */ /* 0x041fe20000010000 */
[----:B------:R-:W-:Y:S02]  /*38b0*/  F2FP.BF16.F32.PACK_AB R168, R25, R42 ;  /* 0x0000002a19a8723e */ /* 0x000fe400000010ff */
[----:B-1----:R-:W-:-:S04]  /*38c0*/  MOV R130, R151 ;  /* 0x0000009700827202 */ /* 0x002fc80000000f00 */
[----:B------:R-:W0:Y:S01]  /*38d0*/  MUFU.EX2 R132, R132 ;  /* 0x0000008400847308 */ /* 0x000e220000000800 */
[C---:B---3--:R-:W-:Y:S01]  /*38e0*/  FADD.FTZ R35, R175.reuse, R14 ;  /* 0x0000000eaf237221 */ /* 0x048fe20000010000 */
[----:B------:R-:W-:Y:S01]  /*38f0*/  F2FP.BF16.F32.PACK_AB R175, R175, R128 ;  /* 0x00000080afaf723e */ /* 0x000fe200000010ff */
[----:B------:R-:W-:-:S05]  /*3900*/  IMAD.MOV.U32 R128, RZ, RZ, R151 ;  /* 0x000000ffff807224 */ /* 0x000fca00078e0097 */
[----:B------:R-:W1:Y:S01]  /*3910*/  MUFU.EX2 R27, R48 ;  /* 0x00000030001b7308 */ /* 0x000e620000000800 */
[----:B--2---:R-:W-:-:S07]  /*3920*/  FADD.FTZ R8, R46, R33 ;  /* 0x000000212e087221 */ /* 0x004fce0000010000 */
[----:B------:R2:W3:Y:S01]  /*3930*/  MUFU.EX2 R177, R134 ;  /* 0x0000008600b17308 */ /* 0x0004e20000000800 */
[----:B0-----:R-:W-:-:S07]  /*3940*/  FADD.FTZ R14, R132, R35 ;  /* 0x00000023840e7221 */ /* 0x001fce0000010000 */
[----:B------:R-:W0:Y:S01]  /*3950*/  MUFU.EX2 R50, R50 ;  /* 0x0000003200327308 */ /* 0x000e220000000800 */
[C---:B-1----:R-:W-:Y:S01]  /*3960*/  FADD.FTZ R35, R27.reuse, R8 ;  /* 0x000000081b237221 */ /* 0x042fe20000010000 */
[----:B------:R-:W-:Y:S01]  /*3970*/  F2FP.BF16.F32.PACK_AB R170, R27, R46 ;  /* 0x0000002e1baa723e */ /* 0x000fe200000010ff */
[----:B--2---:R-:W-:-:S05]  /*3980*/  IMAD.MOV.U32 R134, RZ, RZ, R151 ;  /* 0x000000ffff867224 */ /* 0x004fca00078e0097 */
[----:B------:R-:W1:Y:S01]  /*3990*/  MUFU.EX2 R136, R136 ;  /* 0x0000008800887308 */ /* 0x000e620000000800 */
[C---:B---3--:R-:W-:Y:S01]  /*39a0*/  FADD.FTZ R37, R177.reuse, R14 ;  /* 0x0000000eb1257221 */ /* 0x048fe20000010000 */
        /* <DEDUP_REMOVED lines=9> */
[----:B0-----:R-:W-:-:S05]  /*3a40*/  IMAD.MOV.U32 R138, RZ, RZ, R151 ;  /* 0x000000ffff8a7224 */ /* 0x001fca00078e0097 */
[----:B------:R-:W0:Y:S01]  /*3a50*/  MUFU.EX2 R140, R140 ;  /* 0x0000008c008c7308 */ /* 0x000e220000000800 */
[C---:B---3--:R-:W-:Y:S01]  /*3a60*/  FADD.FTZ R37, R179.reuse, R14 ;  /* 0x0000000eb3257221 */ /* 0x048fe20000010000 */
[----:B------:R-:W-:Y:S02]  /*3a70*/  F2FP.BF16.F32.PACK_AB R179, R179, R136 ;  /* 0x00000088b3b3723e */ /* 0x000fe400000010ff */
[----:B------:R-:W-:-:S04]  /*3a80*/  MOV R136, R151 ;  /* 0x0000009700887202 */ /* 0x000fc80000000f00 */
[----:B------:R-:W2:Y:S01]  /*3a90*/  MUFU.EX2 R31, R56 ;  /* 0x00000038001f7308 */ /* 0x000ea20000000800 */
[----:B-1----:R-:W-:-:S07]  /*3aa0*/  FADD.FTZ R8, R54, R35 ;  /* 0x0000002336087221 */ /* 0x002fce0000010000 */
        /* <DEDUP_REMOVED lines=12> */
[----:B------:R2:W3:Y:S01]  /*3b70*/  MUFU.EX2 R181, R142 ;  /* 0x0000008e00b57308 */ /* 0x0004e20000000800 */
[C---:B-1----:R-:W-:Y:S01]  /*3b80*/  FADD.FTZ R11, R33.reuse, R6 ;  /* 0x00000006210b7221 */ /* 0x042fe20000010000 */
[----:B------:R-:W-:-:S06]  /*3b90*/  F2FP.BF16.F32.PACK_AB R178, R33, R78 ;  /* 0x0000004e21b2723e */ /* 0x000fcc00000010ff */
[----:B------:R-:W1:Y:S01]  /*3ba0*/  MUFU.EX2 R35, R86 ;  /* 0x0000005600237308 */ /* 0x000e620000000800 */
[----:B0-----:R-:W-:Y:S01]  /*3bb0*/  FADD.FTZ R6, R80, R11 ;  /* 0x0000000b50067221 */ /* 0x001fe20000010000 */
[----:B--2---:R-:W-:-:S06]  /*3bc0*/  MOV R142, R151 ;  /* 0x00000097008e7202 */ /* 0x004fcc0000000f00 */
[----:B------:R-:W0:Y:S01]  /*3bd0*/  MUFU.EX2 R144, R144 ;  /* 0x0000009000907308 */ /* 0x000e220000000800 */
[C---:B---3--:R-:W-:Y:S01]  /*3be0*/  FADD.FTZ R39, R181.reuse, R14 ;  /* 0x0000000eb5277221 */ /* 0x048fe20000010000 */
[----:B------:R-:W-:Y:S01]  /*3bf0*/  F2FP.BF16.F32.PACK_AB R181, R181, R140 ;  /* 0x0000008cb5b5723e */ /* 0x000fe200000010ff */
[----:B------:R-:W-:-:S05]  /*3c00*/  IMAD.MOV.U32 R140, RZ, RZ, R151 ;  /* 0x000000ffff8c7224 */ /* 0x000fca00078e0097 */
[----:B------:R-:W2:Y:S01]  /*3c10*/  MUFU.EX2 R84, R84 ;  /* 0x0000005400547308 */ /* 0x000ea20000000800 */
[C---:B-1----:R-:W-:Y:S01]  /*3c20*/  FADD.FTZ R11, R35.reuse, R6 ;  /* 0x00000006230b7221 */ /* 0x042fe20000010000 */
[----:B------:R-:W-:-:S06]  /*3c30*/  F2FP.BF16.F32.PACK_AB R180, R35, R80 ;  /* 0x0000005023b4723e */ /* 0x000fcc00000010ff */
[----:B------:R1:W3:Y:S01]  /*3c40*/  MUFU.EX2 R3, R88 ;  /* 0x0000005800037308 */ /* 0x0002e20000000800 */
[----:B0-----:R-:W-:-:S04]  /*3c50*/  FADD.FTZ R14, R144, R39 ;  /* 0x00000027900e7221 */ /* 0x001fc80000010000 */
[C---:B------:R-:W-:Y:S01]  /*3c60*/  FADD.FTZ R8, R183.reuse, R14 ;  /* 0x0000000eb7087221 */ /* 0x040fe20000010000 */
[----:B------:R-:W-:Y:S01]  /*3c70*/  F2FP.BF16.F32.PACK_AB R183, R183, R144 ;  /* 0x00000090b7b7723e */ /* 0x000fe200000010ff */
[----:B------:R-:W-:Y:S02]  /*3c80*/  IMAD.MOV.U32 R144, RZ, RZ, R151 ;  /* 0x000000ffff907224 */ /* 0x000fe400078e0097 */
[----:B--2---:R-:W-:Y:S01]  /*3c90*/  FADD.FTZ R6, R84, R11 ;  /* 0x0000000b54067221 */ /* 0x004fe20000010000 */
[----:B-1----:R-:W-:-:S03]  /*3ca0*/  MOV R88, R151 ;  /* 0x0000009700587202 */ /* 0x002fc60000000f00 */
[C---:B---3--:R-:W-:Y:S01]  /*3cb0*/  FADD.FTZ R6, R3.reuse, R6 ;  /* 0x0000000603067221 */ /* 0x048fe20000010000 */
[----:B------:R-:W-:Y:S01]  /*3cc0*/  F2FP.BF16.F32.PACK_AB R182, R3, R84 ;  /* 0x0000005403b6723e */ /* 0x000fe200000010ff */
[----:B------:R-:W-:Y:S06]  /*3cd0*/  @!P1 BRA `(.L_x_6485) ;  /* 0x0000002800a89947 */ /* 0x000fec0003800000 */
[----:B------:R-:W-:Y:S01]  /*3ce0*/  IMAD.MOV.U32 R7, RZ, RZ, R10 ;  /* 0x000000ffff077224 */ /* 0x000fe200078e000a */
[----:B------:R-:W-:Y:S01]  /*3cf0*/  CS2R R150, SRZ ;  /* 0x0000000000967805 */ /* 0x000fe2000001ff00 */
        /* <DEDUP_REMOVED lines=32> */
[----:B------:R-:W-:Y:S01]  /*3f00*/  UMOV UR6, URZ ;  /* 0x0000003f00067c82 */ /* 0x000fe20008000000 */
[----:B------:R-:W-:Y:S01]  /*3f10*/  UMOV UR5, URZ ;  /* 0x0000003f00057c82 */ /* 0x000fe20008000000 */
[----:B------:R-:W-:-:S05]  /*3f20*/  ULDC UR43, c[0x0][0x9d8] ;  /* 0x00027600002b7ab9 */ /* 0x000fca0000000800 */
.L_x_6496:
[----:B------:R-:W-:Y:S01]  /*3f30*/  ISETP.NE.AND P2, PT, RZ, UR41, PT ;  /* 0x00000029ff007c0c */ /* 0x000fe2000bf45270 */
[----:B------:R-:W-:-:S04]  /*3f40*/  UISETP.NE.AND UP0, UPT, UR5, 0x1, UPT ;  /* 0x000000010500788c */ /* 0x000fc8000bf05270 */
[----:B------:R-:W-:-:S04]  /*3f50*/  USEL UR4, URZ, 0x1, UP0 ;  /* 0x000000013f047887 */ /* 0x000fc80008000000 */
[----:B------:R-:W-:-:S04]  /*3f60*/  ULOP3.LUT UR4, UR6, UR4, URZ, 0x3c, !UPT ;  /* 0x0000000406047292 */ /* 0x000fc8000f8e3c3f */
[----:B------:R-:W-:Y:S08]  /*3f70*/  @P2 BRA `(.L_x_6486) ;  /* 0x0000000000382947 */ /* 0x000ff00003800000 */
[----:B------:R-:W-:Y:S05]  /*3f80*/  @!P0 BRA `(.L_x_6487) ;  /* 0x0000000000048947 */ /* 0x000fea0003800000 */
[----:B------:R-:W-:Y:S01]  /*3f90*/  BPT.TRAP 0x1 ;  /* 0x000000040000795c */ /* 0x000fe20000300000 */
.L_x_6487:
        /* <DEDUP_REMOVED lines=9> */
.L_x_6488:
[----:B-1----:R-:W-:Y:S05]  /*4030*/  @P1 BRA `(.L_x_6486) ;  /* 0x0000000000081947 */ /* 0x002fea0003800000 */
[----:B------:R-:W1:Y:S02]  /*4040*/  SYNCS.PHASECHK.TRANS64.TRYWAIT P1, [UR10+0x28830], R0 ;  /* 0x02883000ff0075a7 */ /* 0x000e64000802014a */
[----:B-1----:R-:W-:Y:S05]  /*4050*/  @!P1 BRA `(.L_x_6489) ;  /* 0x0000008400749947 */ /* 0x002fea0003800000 */
.L_x_6486:
[----:B01----:R-:W-:Y:S01]  /*4060*/  VIADD R0, R2, 0x8 ;  /* 0x0000000802007836 */ /* 0x003fe20000000000 */
[----:B------:R-:W-:Y:S01]  /*4070*/  UIADD3 UR10, UR5, 0x1, URZ ;  /* 0x00000001050a7890 */ /* 0x000fe2000fffe03f */
[----:B------:R-:W-:Y:S01]  /*4080*/  R2UR UR44, R4 ;  /* 0x00000000042c72ca */ /* 0x000fe200000e0000 */
[----:B------:R-:W-:Y:S01]  /*4090*/  UMOV UR47, 0x40000040 ;  /* 0x40000040002f7882 */ /* 0x000fe20000000000 */
[----:B------:R-:W-:Y:S01]  /*40a0*/  R2UR UR45, R5 ;  /* 0x00000000052d72ca */ /* 0x000fe200000e0000 */
[----:B------:R0:W-:Y:S01]  /*40b0*/  BAR.SYNC.DEFER_BLOCKING R0, 0x100 ;  /* 0x000400000000751d */ /* 0x0001e20000010000 */
[----:B------:R-:W-:-:S04]  /*40c0*/  UISETP.NE.AND UP0, UPT, UR10, 0x2, UPT ;  /* 0x000000020a00788c */ /* 0x000fc8000bf05270 */
[----:B------:R-:W-:Y:S01]  /*40d0*/  USEL UR49, UR10, URZ, UP0 ;  /* 0x0000003f0a317287 */ /* 0x000fe20008000000 */
[----:B------:R-:W-:Y:S01]  /*40e0*/  UMOV UR11, 0x40000040 ;  /* 0x40000040000b7882 */ /* 0x000fe20000000000 */
[----:B------:R-:W-:Y:S02]  /*40f0*/  UMOV UR15, 0x40000040 ;  /* 0x40000040000f7882 */ /* 0x000fe40000000000 */
[----:B------:R-:W-:Y:S01]  /*4100*/  ULEA UR46, UR49, UR48, 0xb ;  /* 0x00000030312e7291 */ /* 0x000fe2000f8e583f */
[----:B------:R-:W-:Y:S01]  /*4110*/  UMOV UR19, 0x40000040 ;  /* 0x4000004000137882 */ /* 0x000fe20000000000 */
[----:B------:R-:W-:Y:S02]  /*4120*/  UMOV UR23, 0x40000040 ;  /* 0x4000004000177882 */ /* 0x000fe40000000000 */
[----:B------:R-:W-:Y:S01]  /*4130*/  UIADD3 UR10, UR46, 0x2, URZ ;  /* 0x000000022e0a7890 */ /* 0x000fe2000fffe03f */
[----:B0-----:R-:W-:Y:S01]  /*4140*/  IMAD.U32 R0, RZ, RZ, UR49 ;  /* 0x00000031ff007e24 */ /* 0x001fe2000f8e00ff */
[----:B------:R-:W-:-:S02]  /*4150*/  UIADD3 UR14, UR46, 0x4, URZ ;  /* 0x000000042e0e7890 */ /* 0x000fc4000fffe03f */
[----:B------:R-:W-:Y:S02]  /*4160*/  UIADD3 UR18, UR46, 0x6, URZ ;  /* 0x000000062e127890 */ /* 0x000fe4000fffe03f */
[----:B------:R-:W-:Y:S02]  /*4170*/  UIADD3 UR22, UR46, 0x400, URZ ;  /* 0x000004002e167890 */ /* 0x000fe4000fffe03f */
[----:B------:R-:W-:Y:S01]  /*4180*/  UIADD3 UR26, UR46, 0x402, URZ ;  /* 0x000004022e1a7890 */ /* 0x000fe2000fffe03f */
[----:B------:R-:W-:Y:S01]  /*4190*/  UMOV UR27, 0x40000040 ;  /* 0x40000040001b7882 */ /* 0x000fe20000000000 */
[----:B------:R-:W-:Y:S01]  /*41a0*/  WARPGROUP.ARRIVE ;  /* 0x00000000000079c5 */ /* 0x000fe20000000000 */
[----:B------:R-:W-:Y:S01]  /*41b0*/  UIADD3 UR30, UR46, 0x404, URZ ;  /* 0x000004042e1e7890 */ /* 0x000fe2000fffe03f */
[----:B------:R-:W-:Y:S01]  /*41c0*/  UMOV UR31, 0x40000040 ;  /* 0x40000040001f7882 */ /* 0x000fe20000000000 */
[----:B------:R-:W-:-:S03]  /*41d0*/  UIADD3 UR34, UR46, 0x406, URZ ;  /* 0x000004062e227890 */ /* 0x000fc6000fffe03f */
[----:B------:R-:W-:Y:S01]  /*41e0*/  HGMMA.64x128x16.F32.BF16 R24, gdesc[UR44], RZ, !UPT, gsb0 ;  /* 0x01e000002c1879f0 */ /* 0x000fe2000c0018ff */
[----:B------:R-:W-:Y:S02]  /*41f0*/  UMOV UR35, 0x40000040 ;  /* 0x4000004000237882 */ /* 0x000fe40000000000 */
        /* <DEDUP_REMOVED lines=22> */
[----:B------:R-:W-:Y:S05]  /*4360*/  @P2 BRA `(.L_x_6490) ;  /* 0x00000000002c2947 */ /* 0x000fea0003800000 */
[----:B------:R-:W-:Y:S05]  /*4370*/  @!P0 BRA `(.L_x_6491) ;  /* 0x0000000000048947 */ /* 0x000fea0003800000 */
[----:B------:R-:W-:Y:S01]  /*4380*/  BPT.TRAP 0x1 ;  /* 0x000000040000795c */ /* 0x000fe20000300000 */
.L_x_6491:
[----:B------:R-:W-:Y:S01]  /*4390*/  ULEA UR10, UR5, UR36, 0x3 ;  /* 0x00000024050a7291 */ /* 0x000fe2000f8e183f */
[----:B------:R-:W-:-:S04]  /*43a0*/  MOV R9, UR6 ;  /* 0x0000000600097c02 */ /* 0x000fc80008000f00 */
[----:B------:R-:W-:-:S04]  /*43b0*/  SHF.L.U32 R9, R9, 0x1f, RZ ;  /* 0x0000001f09097819 */ /* 0x000fc800000006ff */
[----:B------:R0:W1:Y:S01]  /*43c0*/  SYNCS.PHASECHK.TRANS64.TRYWAIT P1, [UR10+0x28850], R9 ;  /* 0x02885009ff0075a7 */ /* 0x000062000802014a */
[----:B------:R-:W-:Y:S05]  /*43d0*/  @!P0 BRA `(.L_x_6492) ;  /* 0x0000000000048947 */ /* 0x000fea0003800000 */
[----:B------:R-:W-:Y:S01]  /*43e0*/  BPT.TRAP 0x1 ;  /* 0x000000040000795c */ /* 0x000fe20000300000 */
.L_x_6492:
[----:B-1----:R-:W-:Y:S05]  /*43f0*/  @P1 BRA `(.L_x_6490) ;  /* 0x0000000000081947 */ /* 0x002fea0003800000 */
[----:B------:R-:W1:Y:S02]  /*4400*/  SYNCS.PHASECHK.TRANS64.TRYWAIT P1, [UR10+0x28850], R9 ;  /* 0x02885009ff0075a7 */ /* 0x000e64000802014a */
[----:B-1----:R-:W-:Y:S05]  /*4410*/  @!P1 BRA `(.L_x_6493) ;  /* 0x00000080009c9947 */ /* 0x002fea0003800000 */
.L_x_6490:
[----:B------:R-:W-:Y:S01]  /*4420*/  UIADD3 UR6, UR36, 0x400, URZ ;  /* 0x0000040024067890 */ /* 0x000fe2000fffe03f */
[----:B------:R-:W-:Y:S01]  /*4430*/  WARPGROUP.ARRIVE ;  /* 0x00000000000079c5 */ /* 0x000fe20000000000 */
[----:B------:R-:W-:Y:S01]  /*4440*/  UMOV UR11, 0x40000040 ;  /* 0x40000040000b7882 */ /* 0x000fe20000000000 */
[----:B01----:R-:W-:Y:S01]  /*4450*/  IADD3 R9, -R2, 0xb, RZ ;  /* 0x0000000b02097810 */ /* 0x003fe20007ffe1ff */
[----:B------:R-:W-:-:S04]  /*4460*/  USHF.R.U32.HI UR6, URZ, 0x4, UR6 ;  /* 0x000000043f067899 */ /* 0x000fc80008011606 */
[----:B------:R-:W-:-:S04]  /*4470*/  ULOP3.LUT UR6, UR6, 0x3fff, URZ, 0xc0, !UPT ;  /* 0x00003fff06067892 */ /* 0x000fc8000f8ec03f */
[----:B------:R-:W-:-:S04]  /*4480*/  ULOP3.LUT UR6, UR6, 0x4000000, URZ, 0xfc, !UPT ;  /* 0x0400000006067892 */ /* 0x000fc8000f8efc3f */
[----:B------:R-:W-:-:S07]  /*4490*/  ULEA UR6, UR5, UR6, 0xb ;  /* 0x0000000605067291 */ /* 0x000fce000f8e583f */
[----:B------:R-:W-:Y:S02]  /*44a0*/  UMOV UR10, UR6 ;  /* 0x00000006000a7c82 */ /* 0x000fe40008000000 */
[----:B------:R-:W-:Y:S01]  /*44b0*/  HGMMA.64x128x16.F32.BF16 R88, R152, gdesc[UR8].tnspB, R88, gsb0 ;  /* 0x41e0000898587df0 */ /* 0x000fe20008001858 */
[----:B------:R-:W-:Y:S01]  /*44c0*/  UIADD3 UR10, UR6, 0x80, URZ ;  /* 0x00000080060a7890 */ /* 0x000fe2000fffe03f */
[----:B------:R-:W-:Y:S01]  /*44d0*/  UMOV UR11, 0x40000040 ;  /* 0x40000040000b7882 */ /* 0x000fe20000000000 */
[----:B------:R-:W-:Y:S02]  /*44e0*/  WARPGROUP.DEPBAR.LE gsb0, 0x0 ;  /* 0x00008000000079c5 */ /* 0x000fe40000010000 */
[----:B------:R-:W-:-:S07]  /*44f0*/  WARPGROUP.ARRIVE ;  /* 0x00000000000079c5 */ /* 0x000fce0000000000 */
        /* <DEDUP_REMOVED lines=23> */
[----:B------:R-:W-:Y:S01]  /*4670*/  UIADD3 UR6, UR6, 0x380, URZ ;  /* 0x0000038006067890 */ /* 0x000fe2000fffe03f */
[----:B------:R-:W-:Y:S02]  /*4680*/  WARPGROUP.DEPBAR.LE gsb0, 0x0 ;  /* 0x00008000000079c5 */ /* 0x000fe40000010000 */
[----:B------:R-:W-:-:S06]  /*4690*/  WARPGROUP.ARRIVE ;  /* 0x00000000000079c5 */ /* 0x000fcc0000000000 */
[----:B------:R-:W-:Y:S01]  /*46a0*/  HGMMA.64x128x16.F32.BF16 R88, R176, gdesc[UR8].tnspB, R88, gsb0 ;  /* 0x41e00008b0587df0 */ /* 0x000fe20008001858 */
[----:B------:R-:W-:Y:S01]  /*46b0*/  UMOV UR10, UR6 ;  /* 0x00000006000a7c82 */ /* 0x000fe20008000000 */
[----:B------:R-:W-:Y:S01]  /*46c0*/  UMOV UR11, 0x40000040 ;  /* 0x40000040000b7882 */ /* 0x000fe20000000000 */
[----:B------:R-:W-:Y:S02]  /*46d0*/  WARPGROUP.DEPBAR.LE gsb0, 0x0 ;  /* 0x00008000000079c5 */ /* 0x000fe40000010000 */
[----:B------:R-:W-:-:S07]  /*46e0*/  WARPGROUP.ARRIVE ;  /* 0x00000000000079c5 */ /* 0x000fce0000000000 */
[----:B------:R-:W-:Y:S03]  /*46f0*/  HGMMA.64x128x16.F32.BF16 R88, R180, gdesc[UR8].tnspB, R88, gsb0 ;  /* 0x41e00008b4587df0 */ /* 0x000fe60008001858 */
[----:B------:R-:W-:Y:S02]  /*4700*/  WARPGROUP.DEPBAR.LE gsb0, 0x0 ;  /* 0x00008000000079c5 */ /* 0x000fe40000010000 */
[----:B------:R0:W-:Y:S06]  /*4710*/  BAR.ARV R9, 0x100 ;  /* 0x000400090000751d */ /* 0x0001ec0000002000 */
[----:B------:R-:W-:Y:S05]  /*4720*/  @!P0 BRA `(.L_x_6494) ;  /* 0x0000000000048947 */ /* 0x000fea0003800000 */
[----:B------:R-:W-:Y:S01]  /*4730*/  BPT.TRAP 0x1 ;  /* 0x000000040000795c */ /* 0x000fe20000300000 */
.L_x_6494:
        /* <DEDUP_REMOVED lines=82> */
[----:B------:R-:W-:-:S04]  /*4c60*/  R2UR UR6, R0 ;  /* 0x00000000000672ca */ /* 0x000fc800000e0000 */
[----:B------:R-:W1:Y:S01]  /*4c70*/  MUFU.TANH R24, R24 ;  /* 0x0000001800187308 */ /* 0x000e620000002400 */
[----:B--2---:R-:W-:-:S07]  /*4c80*/  FMNMX.FTZ R9, R160, R9, !PT ;  /* 0x00000009a0097209 */ /* 0x004fce0007810000 */
[----:B------:R-:W2:Y:S01]  /*4c90*/  MUFU.TANH R26, R26 ;  /* 0x0000001a001a7308 */ /* 0x000ea20000002400 */
[----:B0-----:R-:W-:Y:S01]  /*4ca0*/  FMNMX.FTZ R9, R162, R9, !PT ;  /* 0x00000009a2097209 */ /* 0x001fe20007810000 */
[----:B------:R-:W-:-:S04]  /*4cb0*/  ULEA UR6, UR6, UR36, 0x3 ;  /* 0x0000002406067291 */ /* 0x000fc8000f8e183f */
[----:B------:R-:W-:Y:S02]  /*4cc0*/  UIADD3 UR6, UR6, 0x28840, URZ ;  /* 0x0002884006067890 */ /* 0x000fe4000fffe03f */
[----:B------:R-:W0:Y:S01]  /*4cd0*/  MUFU.TANH R164, R164 ;  /* 0x000000a400a47308 */ /* 0x000e220000002400 */
[----:B-1----:R-:W-:Y:S01]  /*4ce0*/  FMNMX.FTZ R11, R24, R11, !PT ;  /* 0x0000000b180b7209 */ /* 0x002fe20007810000 */
[----:B------:R-:W-:-:S06]  /*4cf0*/  UPRMT UR6, UR7, 0x654, UR6 ;  /* 0x0000065407067896 */ /* 0x000fcc0008000006 */
[----:B------:R-:W1:Y:S01]  /*4d00*/  MUFU.TANH R166, R166 ;  /* 0x000000a600a67308 */ /* 0x000e620000002400 */
[----:B--2---:R-:W-:Y:S02]  /*4d10*/  FMNMX.FTZ R11, R26, R11, !PT ;  /* 0x0000000b1a0b7209 */ /* 0x004fe40007810000 */
[----:B------:R-:W-:Y:S05]  /*4d20*/  SYNCS.ARRIVE.TRANS64.RED.A1T0 RZ, [UR6], RZ ;  /* 0x000000ffffff79a7 */ /* 0x000fea0008100406 */
        /* <DEDUP_REMOVED lines=100> */
[----:B------:R-:W1:Y:S03]  /*5370*/  LDC R9, c[0x0][0x988] ;  /* 0x00026200ff097b82 */ /* 0x000e660000000800 */
[----:B------:R-:W3:Y:S01]  /*5380*/  SHFL.BFLY PT, R10, R13, 0x2, 0x1f ;  /* 0x0c401f000d0a7f89 */ /* 0x000ee200000e0000 */
[----:B--2---:R-:W-:-:S04]  /*5390*/  FMNMX.FTZ R11, R82, R11, !PT ;  /* 0x0000000b520b7209 */ /* 0x004fc80007810000 */
[----:B0-----:R-:W-:-:S05]  /*53a0*/  FMNMX.FTZ R11, R84, R11, !PT ;  /* 0x0000000b540b7209 */ /* 0x001fca0007810000 */
[----:B------:R-:W0:Y:S01]  /*53b0*/  SHFL.BFLY PT, R12, R11, 0x2, 0x1f ;  /* 0x0c401f000b0c7f89 */ /* 0x000e2200000e0000 */
[----:B---3--:R-:W-:Y:S02]  /*53c0*/  FMNMX.FTZ R15, R13, R10, !PT ;  /* 0x0000000a0d0f7209 */ /* 0x008fe40007810000 */
[----:B0-----:R-:W-:-:S03]  /*53d0*/  FMNMX.FTZ R17, R11, R12, !PT ;  /* 0x0000000c0b117209 */ /* 0x001fc60007810000 */
[----:B------:R-:W0:Y:S04]  /*53e0*/  SHFL.BFLY PT, R12, R15, 0x1, 0x1f ;  /* 0x0c201f000f0c7f89 */ /* 0x000e2800000e0000 */
[----:B------:R-:W2:Y:S01]  /*53f0*/  SHFL.BFLY PT, R10, R17, 0x1, 0x1f ;  /* 0x0c201f00110a7f89 */ /* 0x000ea200000e0000 */
[----:B0-----:R-:W-:Y:S02]  /*5400*/  FMNMX.FTZ R12, R15, R12, !PT ;  /* 0x0000000c0f0c7209 */ /* 0x001fe40007810000 */
[----:B--2---:R-:W-:-:S03]  /*5410*/  FMNMX.FTZ R10, R17, R10, !PT ;  /* 0x0000000a110a7209 */ /* 0x004fc60007810000 */
[C---:B------:R-:W-:Y:S01]  /*5420*/  FADD.FTZ R86, -R12.reuse, R3 ;  /* 0x000000030c567221 */ /* 0x040fe20000010100 */
[----:B-1----:R-:W-:-:S03]  /*5430*/  FMUL.FTZ R41, R12, R9 ;  /* 0x000000090c297220 */ /* 0x002fc60000410000 */
[-C--:B------:R-:W-:Y:S01]  /*5440*/  FMUL.FTZ R3, R86, R9.reuse ;  /* 0x0000000956037220 */ /* 0x080fe20000410000 */
[C---:B------:R-:W-:Y:S01]  /*5450*/  FADD.FTZ R86, -R10.reuse, R7 ;  /* 0x000000070a567221 */ /* 0x040fe20000010100 */
[-C--:B------:R-:W-:Y:S01]  /*5460*/  FMUL.FTZ R43, R10, R9.reuse ;  /* 0x000000090a2b7220 */ /* 0x080fe20000410000 */
[-CC-:B------:R-:W-:Y:S01]  /*5470*/  FFMA.FTZ R152, R152, R9.reuse, -R41.reuse ;  /* 0x0000000998987223 */ /* 0x180fe20000010829 */
[-C--:B------:R-:W-:Y:S01]  /*5480*/  FFMA.FTZ R11, R154, R9.reuse, -R41 ;  /* 0x000000099a0b7223 */ /* 0x080fe20000010829 */
[-C--:B------:R-:W-:Y:S01]  /*5490*/  FMUL.FTZ R7, R86, R9.reuse ;  /* 0x0000000956077220 */ /* 0x080fe20000410000 */
[-CC-:B------:R-:W-:Y:S01]  /*54a0*/  FFMA.FTZ R14, R14, R9.reuse, -R43.reuse ;  /* 0x000000090e0e7223 */ /* 0x180fe2000001082b */
[-C--:B------:R-:W-:Y:S01]  /*54b0*/  FFMA.FTZ R153, R18, R9.reuse, -R43 ;  /* 0x0000000912997223 */ /* 0x080fe2000001082b */
[----:B------:R-:W-:Y:S01]  /*54c0*/  MUFU.EX2 R3, R3 ;  /* 0x0000000300037308 */ /* 0x000fe20000000800 */
[-C--:B------:R-:W-:Y:S01]  /*54d0*/  FFMA.FTZ R154, R156, R9.reuse, -R41 ;  /* 0x000000099c9a7223 */ /* 0x080fe20000010829 */
[-C--:B------:R-:W-:Y:S01]  /*54e0*/  FFMA.FTZ R155, R20, R9.reuse, -R43 ;  /* 0x00000009149b7223 */ /* 0x080fe2000001082b */
[-C--:B------:R-:W-:Y:S01]  /*54f0*/  FFMA.FTZ R13, R158, R9.reuse, -R41 ;  /* 0x000000099e0d7223 */ /* 0x080fe20000010829 */
[-C--:B------:R-:W-:Y:S01]  /*5500*/  FFMA.FTZ R18, R22, R9.reuse, -R43 ;  /* 0x0000000916127223 */ /* 0x080fe2000001082b */
[-C--:B------:R-:W-:Y:S01]  /*5510*/  FFMA.FTZ R156, R160, R9.reuse, -R41 ;  /* 0x00000009a09c7223 */ /* 0x080fe20000010829 */
[-C--:B------:R-:W-:Y:S01]  /*5520*/  FFMA.FTZ R157, R24, R9.reuse, -R43 ;  /* 0x00000009189d7223 */ /* 0x080fe2000001082b */
[-C--:B------:R-:W-:Y:S01]  /*5530*/  FFMA.FTZ R15, R162, R9.reuse, -R41 ;  /* 0x00000009a20f7223 */ /* 0x080fe20000010829 */
[----:B------:R-:W0:Y:S01]  /*5540*/  MUFU.EX2 R152, R152 ;  /* 0x0000009800987308 */ /* 0x000e220000000800 */
[-C--:B------:R-:W-:Y:S01]  /*5550*/  FFMA.FTZ R20, R26, R9.reuse, -R43 ;  /* 0x000000091a147223 */ /* 0x080fe2000001082b */
[-C--:B------:R-:W-:Y:S01]  /*5560*/  FFMA.FTZ R158, R164, R9.reuse, -R41 ;  /* 0x00000009a49e7223 */ /* 0x080fe20000010829 */
[-C--:B------:R-:W-:Y:S01]  /*5570*/  FFMA.FTZ R159, R28, R9.reuse, -R43 ;  /* 0x000000091c9f7223 */ /* 0x080fe2000001082b */
[-C--:B------:R-:W-:Y:S01]  /*5580*/  FFMA.FTZ R17, R166, R9.reuse, -R41 ;  /* 0x00000009a6117223 */ /* 0x080fe20000010829 */
[-C--:B------:R-:W-:Y:S01]  /*5590*/  FFMA.FTZ R22, R30, R9.reuse, -R43 ;  /* 0x000000091e167223 */ /* 0x080fe2000001082b */
[-C--:B------:R-:W-:Y:S01]  /*55a0*/  FFMA.FTZ R160, R168, R9.reuse, -R41 ;  /* 0x00000009a8a07223 */ /* 0x080fe20000010829 */
        /* <DEDUP_REMOVED lines=9> */
[----:B------:R-:W1:Y:S01]  /*5640*/  MUFU.EX2 R14, R14 ;  /* 0x0000000e000e7308 */ /* 0x000e620000000800 */
[----:B0-----:R-:W-:Y:S01]  /*5650*/  FFMA.FTZ R6, R3, R6, R152 ;  /* 0x0000000603067223 */ /* 0x001fe20000010098 */
        /* <DEDUP_REMOVED lines=14> */
[----:B------:R-:W2:Y:S01]  /*5740*/  MUFU.EX2 R153, R153 ;  /* 0x0000009900997308 */ /* 0x000ea20000000800 */
[----:B-1----:R-:W-:Y:S01]  /*5750*/  FFMA.FTZ R8, R7, R8, R14 ;  /* 0x0000000807087223 */ /* 0x002fe2000001000e */
[-C--:B------:R-:W-:Y:S01]  /*5760*/  FFMA.FTZ R29, R190, R9.reuse, -R41 ;  /* 0x00000009be1d7223 */ /* 0x080fe20000010829 */
[-C--:B------:R-:W-:Y:S01]  /*5770*/  FFMA.FTZ R34, R54, R9.reuse, -R43 ;  /* 0x0000000936227223 */ /* 0x080fe2000001082b */
[-C--:B------:R-:W-:Y:S01]  /*5780*/  FFMA.FTZ R172, R192, R9.reuse, -R41 ;  /* 0x00000009c0ac7223 */ /* 0x080fe20000010829 */
[-C--:B------:R-:W-:Y:S01]  /*5790*/  FFMA.FTZ R173, R56, R9.reuse, -R43 ;  /* 0x0000000938ad7223 */ /* 0x080fe2000001082b */
[-C--:B------:R-:W-:Y:S01]  /*57a0*/  FFMA.FTZ R31, R194, R9.reuse, -R41 ;  /* 0x00000009c21f7223 */ /* 0x080fe20000010829 */
[-C--:B------:R-:W-:Y:S01]  /*57b0*/  FFMA.FTZ R36, R58, R9.reuse, -R43 ;  /* 0x000000093a247223 */ /* 0x080fe2000001082b */
[----:B------:R-:W1:Y:S01]  /*57c0*/  MUFU.EX2 R154, R154 ;  /* 0x0000009a009a7308 */ /* 0x000e620000000800 */
[----:B0-----:R-:W-:Y:S01]  /*57d0*/  FADD.FTZ R45, R11, R6 ;  /* 0x000000060b2d7221 */ /* 0x001fe20000010000 */
[-C--:B------:R-:W-:Y:S01]  /*57e0*/  FFMA.FTZ R174, R68, R9.reuse, -R41 ;  /* 0x0000000944ae7223 */ /* 0x080fe20000010829 */
[-C--:B------:R-:W-:Y:S01]  /*57f0*/  FFMA.FTZ R60, R60, R9.reuse, -R43 ;  /* 0x000000093c3c7223 */ /* 0x080fe2000001082b */
[-C--:B------:R-:W-:Y:S01]  /*5800*/  FFMA.FTZ R33, R196, R9.reuse, -R41 ;  /* 0x00000009c4217223 */ /* 0x080fe20000010829 */
[-C--:B------:R-:W-:Y:S01]  /*5810*/  FFMA.FTZ R62, R62, R9.reuse, -R43 ;  /* 0x000000093e3e7223 */ /* 0x080fe2000001082b */
[-C--:B------:R-:W-:Y:S01]  /*5820*/  FFMA.FTZ R176, R72, R9.reuse, -R41 ;  /* 0x0000000948b07223 */ /* 0x080fe20000010829 */
[-C--:B------:R-:W-:Y:S01]  /*5830*/  FFMA.FTZ R64, R64, R9.reuse, -R43 ;  /* 0x0000000940407223 */ /* 0x080fe2000001082b */
[----:B------:R-:W0:Y:S01]  /*5840*/  MUFU.EX2 R155, R155 ;  /* 0x0000009b009b7308 */ /* 0x000e220000000800 */
[----:B--2---:R-:W-:Y:S01]  /*5850*/  FADD.FTZ R8, R153, R8 ;  /* 0x0000000899087221 */ /* 0x004fe20000010000 */
[-C--:B------:R-:W-:Y:S01]  /*5860*/  FFMA.FTZ R35, R198, R9.reuse, -R41 ;  /* 0x00000009c6237223 */ /* 0x080fe20000010829 */
[-C--:B------:R-:W-:Y:S01]  /*5870*/  FFMA.FTZ R66, R66, R9.reuse, -R43 ;  /* 0x0000000942427223 */ /* 0x080fe2000001082b */
[-C--:B------:R-:W-:Y:S01]  /*5880*/  FFMA.FTZ R178, R76, R9.reuse, -R41 ;  /* 0x000000094cb27223 */ /* 0x080fe20000010829 */
[-C--:B------:R-:W-:Y:S01]  /*5890*/  FFMA.FTZ R70, R70, R9.reuse, -R43 ;  /* 0x0000000946467223 */ /* 0x080fe2000001082b */
[-C--:B------:R-:W-:Y:S01]  /*58a0*/  FFMA.FTZ R37, R200, R9.reuse, -R41 ;  /* 0x00000009c8257223 */ /* 0x080fe20000010829 */
[-C--:B------:R-:W-:Y:S01]  /*58b0*/  FFMA.FTZ R74, R74, R9.reuse, -R43 ;  /* 0x000000094a4a7223 */ /* 0x080fe2000001082b */
[----:B------:R-:W2:Y:S01]  /*58c0*/  MUFU.EX2 R13, R13 ;  /* 0x0000000d000d7308 */ /* 0x000ea20000000800 */
[----:B-1----:R-:W-:Y:S01]  /*58d0*/  FADD.FTZ R6, R154, R45 ;  /* 0x0000002d9a067221 */ /* 0x002fe20000010000 */
        /* <DEDUP_REMOVED lines=9> */
[----:B------:R-:W-:-:S05]  /*5970*/  FFMA.FTZ R43, R84, R9, -R43 ;  /* 0x00000009542b7223 */ /* 0x000fca000001082b */
        /* <DEDUP_REMOVED lines=116> */
.L_x_6495:
[----:B------:R-:W-:Y:S01]  /*60c0*/  ULEA UR5, UR5, UR36, 0x3 ;  /* 0x0000002405057291 */ /* 0x000fe2000f8e183f */
[----:B------:R-:W-:Y:S01]  /*60d0*/  ISETP.LT.AND P1, PT, R16, UR42, PT ;  /* 0x0000002a10007c0c */ /* 0x000fe2000bf21270 */
[----:B------:R-:W-:Y:S01]  /*60e0*/  UIADD3 UR10, UR42, -0x1, URZ ;  /* 0xffffffff2a0a7890 */ /* 0x000fe2000fffe03f */
[-C--:B------:R-:W-:Y:S01]  /*60f0*/  FMUL.FTZ R88, R88, R3.reuse ;  /* 0x0000000358587220 */ /* 0x080fe20000410000 */
[----:B------:R-:W-:Y:S01]  /*6100*/  UIADD3 UR5, UR5, 0x28860, URZ ;  /* 0x0002886005057890 */ /* 0x000fe2000fffe03f */
[-C--:B------:R-:W-:Y:S01]  /*6110*/  FMUL.FTZ R89, R89, R3.reuse ;  /* 0x0000000359597220 */ /* 0x080fe20000410000 */
[----:B------:R-:W-:Y:S01]  /*6120*/  UMOV UR6, UR4 ;  /* 0x0000000400067c82 */ /* 0x000fe20008000000 */
[-C--:B------:R-:W-:Y:S01]  /*6130*/  FMUL.FTZ R92, R92, R3.reuse ;  /* 0x000000035c5c7220 */ /* 0x080fe20000410000 */
[----:B------:R-:W-:Y:S01]  /*6140*/  UPRMT UR5, UR7, 0x654, UR5 ;  /* 0x0000065407057896 */ /* 0x000fe20008000005 */
[-C--:B------:R-:W-:Y:S01]  /*6150*/  FMUL.FTZ R93, R93, R3.reuse ;  /* 0x000000035d5d7220 */ /* 0x080fe20000410000 */
[----:B------:R-:W-:Y:S01]  /*6160*/  UMOV UR42, UR10 ;  /* 0x0000000a002a7c82 */ /* 0x000fe20008000000 */
[-C--:B------:R-:W-:Y:S01]  /*6170*/  FMUL.FTZ R96, R96, R3.reuse ;  /* 0x0000000360607220 */ /* 0x080fe20000410000 */
[-C--:B------:R-:W-:Y:S01]  /*6180*/  FMUL.FTZ R97, R97, R3.reuse ;  /* 0x0000000361617220 */ /* 0x080fe20000410000 */
[-C--:B------:R-:W-:Y:S01]  /*6190*/  FMUL.FTZ R100, R100, R3.reuse ;  /* 0x0000000364647220 */ /* 0x080fe20000410000 */
[-C--:B------:R-:W-:Y:S01]  /*61a0*/  FMUL.FTZ R101, R101, R3.reuse ;  /* 0x0000000365657220 */ /* 0x080fe20000410000 */
[-C--:B------:R-:W-:Y:S01]  /*61b0*/  FMUL.FTZ R104, R104, R3.reuse ;  /* 0x0000000368687220 */ /* 0x080fe20000410000 */
[-C--:B------:R-:W-:Y:S01]  /*61c0*/  FMUL.FTZ R105, R105, R3.reuse ;  /* 0x0000000369697220 */ /* 0x080fe20000410000 */
[----:B------:R-:W-:Y:S01]  /*61d0*/  SYNCS.ARRIVE.TRANS64.RED.A1T0 RZ, [UR5], RZ ;  /* 0x000000ffffff79a7 */ /* 0x000fe20008100405 */
        /* <DEDUP_REMOVED lines=88> */
[----:B------:R-:W-:Y:S01]  /*6760*/  F2FP.BF16.F32.PACK_AB R183, R43, R82 ;  /* 0x000000522bb7723e */ /* 0x000fe200000010ff */
[----:B------:R-:W-:Y:S06]  /*6770*/  @P1 BRA `(.L_x_6496) ;  /* 0xffffffd400ec1947 */ /* 0x000fec000383ffff */
.L_x_6485:
[----:B------:R-:W-:Y:S06]  /*6780*/  BAR.ARV 0x8, 0x180 ;  /* 0x0206000000007b1d */ /* 0x000fec0000002000 */
[----:B------:R-:W-:Y:S05]  /*6790*/  @!P0 BRA `(.L_x_6497) ;  /* 0x0000000000048947 */ /* 0x000fea0003800000 */
[----:B------:R-:W-:Y:S01]  /*67a0*/  BPT.TRAP 0x1 ;  /* 0x000000040000795c */ /* 0x000fe20000300000 */
.L_x_6497:
[----:B------:R-:W-:Y:S02]  /*67b0*/  R2UR UR5, R0 ;  /* 0x00000000000572ca */ /* 0x000fe400000e0000 */
[----:B------:R-:W-:-:S04]  /*67c0*/  MOV R2, UR4 ;  /* 0x0000000400027c02 */ /* 0x000fc80008000f00 */
[----:B------:R-:W-:-:S07]  /*67d0*/  SHF.L.U32 R2, R2, 0x1f, RZ ;  /* 0x0000001f02027819 */ /* 0x000fce00000006ff */
[----:B------:R-:W-:-:S09]  /*67e0*/  ULEA UR5, UR5, UR36, 0x3 ;  /* 0x0000002405057291 */ /* 0x000fd2000f8e183f */
[----:B------:R0:W1:Y:S01]  /*67f0*/  SYNCS.PHASECHK.TRANS64.TRYWAIT P1, [UR5+0x28850], R2 ;  /* 0x02885002ff0075a7 */ /* 0x0000620008020145 */
[----:B------:R-:W-:Y:S05]  /*6800*/  @!P0 BRA `(.L_x_6498) ;  /* 0x0000000000048947 */ /* 0x000fea0003800000 */
[----:B------:R-:W-:Y:S01]  /*6810*/  BPT.TRAP 0x1 ;  /* 0x000000040000795c */ /* 0x000fe20000300000 */
.L_x_6498:
[----:B-1----:R-:W-:Y:S05]  /*6820*/  @P1 BRA `(.L_x_6499) ;  /* 0x0000000000081947 */ /* 0x002fea0003800000 */
[----:B------:R-:W1:Y:S02]  /*6830*/  SYNCS.PHASECHK.TRANS64.TRYWAIT P1, [UR5+0x28850], R2 ;  /* 0x02885002ff0075a7 */ /* 0x000e640008020145 */
[----:B-1----:R-:W-:Y:S05]  /*6840*/  @!P1 BRA `(.L_x_6500) ;  /* 0x0000005c00a89947 */ /* 0x002fea0003800000 */
.L_x_6499:
[----:B------:R-:W-:Y:S01]  /*6850*/  UIADD3 UR36, UR36, 0x400, URZ ;  /* 0x0000040024247890 */ /* 0x000fe2000fffe03f */
[----:B------:R-:W-:Y:S01]  /*6860*/  R2UR UR6, R0 ;  /* 0x00000000000672ca */ /* 0x000fe200000e0000 */
[----:B------:R-:W-:Y:S01]  /*6870*/  WARPGROUP.ARRIVE ;  /* 0x00000000000079c5 */ /* 0x000fe20000000000 */
[----:B------:R-:W-:Y:S01]  /*6880*/  UMOV UR11, 0x40000040 ;  /* 0x40000040000b7882 */ /* 0x000fe20000000000 */
[----:B------:R-:W-:Y:S01]  /*6890*/  USHF.R.U32.HI UR36, URZ, 0x4, UR36 ;  /* 0x000000043f247899 */ /* 0x000fe20008011624 */
[----:B-1----:R-:W1:Y:S01]  /*68a0*/  SHFL.BFLY PT, R3, R6, 0x2, 0x1f ;  /* 0x0c401f0006037f89 */ /* 0x002e6200000e0000 */
[----:B------:R-:W-:Y:S02]  /*68b0*/  IMAD.MOV.U32 R69, RZ, RZ, RZ ;  /* 0x000000ffff457224 */ /* 0x000fe400078e00ff */
[----:B------:R-:W-:Y:S01]  /*68c0*/  ULOP3.LUT UR36, UR36, 0x3fff, URZ, 0xc0, !UPT ;  /* 0x00003fff24247892 */ /* 0x000fe2000f8ec03f */
[----:B------:R-:W2:Y:S01]  /*68d0*/  SHFL.BFLY PT, R5, R8, 0x2, 0x1f ;  /* 0x0c401f0008057f89 */ /* 0x000ea200000e0000 */
[----:B------:R-:W-:-:S02]  /*68e0*/  IMAD.MOV.U32 R16, RZ, RZ, RZ ;  /* 0x000000ffff107224 */ /* 0x000fc400078e00ff */
[----:B------:R-:W-:-:S04]  /*68f0*/  ULOP3.LUT UR4, UR36, 0x4000000, URZ, 0xfc, !UPT ;  /* 0x0400000024047892 */ /* 0x000fc8000f8efc3f */
[----:B------:R-:W-:-:S04]  /*6900*/  ULEA UR4, UR6, UR4, 0xb ;  /* 0x0000000406047291 */ /* 0x000fc8000f8e583f */
[----:B------:R-:W-:-:S03]  /*6910*/  UIADD3 UR6, UR4, 0x80, URZ ;  /* 0x0000008004067890 */ /* 0x000fc6000fffe03f */
[----:B------:R-:W-:Y:S02]  /*6920*/  UMOV UR10, UR4 ;  /* 0x00000004000a7c82 */ /* 0x000fe40008000000 */
[----:B------:R-:W-:Y:S01]  /*6930*/  HGMMA.64x128x16.F32.BF16 R88, R152, gdesc[UR8].tnspB, R88, gsb0 ;  /* 0x41e0000898587df0 */ /* 0x000fe20008001858 */
[----:B------:R-:W-:Y:S01]  /*6940*/  UMOV UR11, 0x40000040 ;  /* 0x40000040000b7882 */ /* 0x000fe20000000000 */
[----:B------:R-:W-:Y:S01]  /*6950*/  UMOV UR10, UR6 ;  /* 0x00000006000a7c82 */ /* 0x000fe20008000000 */
[----:B------:R-:W-:Y:S01]  /*6960*/  UIADD3 UR6, UR4, 0x100, URZ ;  /* 0x0000010004067890 */ /* 0x000fe2000fffe03f */
[----:B-1----:R-:W-:Y:S01]  /*6970*/  FADD.FTZ R3, R3, R6 ;  /* 0x0000000603037221 */ /* 0x002fe20000010000 */
[----:B--2---:R-:W-:-:S04]  /*6980*/  FADD.FTZ R5, R5, R8 ;  /* 0x0000000805057221 */ /* 0x004fc80000010000 */
[----:B------:R-:W1:Y:S04]  /*6990*/  SHFL.BFLY PT, R0, R3, 0x1, 0x1f ;  /* 0x0c201f0003007f89 */ /* 0x000e6800000e0000 */
[----:B0-----:R-:W0:Y:S01]  /*69a0*/  SHFL.BFLY PT, R2, R5, 0x1, 0x1f ;  /* 0x0c201f0005027f89 */ /* 0x001e2200000e0000 */
[----:B-1----:R-:W-:Y:S01]  /*69b0*/  FADD.FTZ R11, R3, R0 ;  /* 0x00000000030b7221 */ /* 0x002fe20000010000 */
[----:B------:R-:W-:Y:S01]  /*69c0*/  MOV R3, 0xff800000 ;  /* 0xff80000000037802 */ /* 0x000fe20000000f00 */
[----:B------:R-:W-:Y:S02]  /*69d0*/  IMAD.MOV.U32 R0, RZ, RZ, -0x800000 ;  /* 0xff800000ff007424 */ /* 0x000fe400078e00ff */
[----:B0-----:R-:W-:Y:S01]  /*69e0*/  FADD.FTZ R13, R5, R2 ;  /* 0x00000002050d7221 */ /* 0x001fe20000010000 */
[----:B------:R-:W-:-:S04]  /*69f0*/  FSETP.NE.FTZ.AND P1, PT, R11, RZ, PT ;  /* 0x000000ff0b00720b */ /* 0x000fc80003f35000 */
        /* <DEDUP_REMOVED lines=13> */
[----:B------:R-:W-:Y:S01]  /*6ad0*/  HGMMA.64x128x16.F32.BF16 R88, R156, gdesc[UR8].tnspB, R88, gsb0 ;  /* 0x41e000089c587df0 */ /* 0x000fe20008001858 */
[----:B------:R-:W-:Y:S01]  /*6ae0*/  UMOV UR10, UR6 ;  /* 0x00000006000a7c82 */ /* 0x000fe20008000000 */
[----:B------:R-:W-:Y:S01]  /*6af0*/  UMOV UR11, 0x40000040 ;  /* 0x40000040000b7882 */ /* 0x000fe20000000000 */
[----:B------:R-:W-:Y:S01]  /*6b00*/  UIADD3 UR6, UR4, 0x180, URZ ;  /* 0x0000018004067890 */ /* 0x000fe2000fffe03f */
        /* <DEDUP_REMOVED lines=17> */
[----:B------:R-:W-:Y:S02]  /*6c20*/  UIADD3 UR6, UR4, 0x300, URZ ;  /* 0x0000030004067890 */ /* 0x000fe4000fffe03f */
        /* <DEDUP_REMOVED lines=8> */
[----:B------:R-:W-:Y:S01]  /*6cb0*/  HGMMA.64x128x16.F32.BF16 R88, R176, gdesc[UR8].tnspB, R88, gsb0 ;  /* 0x41e00008b0587df0 */ /* 0x000fe20008001858 */
[----:B------:R-:W-:Y:S01]  /*6cc0*/  UMOV UR10, UR4 ;  /* 0x00000004000a7c82 */ /* 0x000fe20008000000 */
[----:B------:R-:W-:Y:S01]  /*6cd0*/  UMOV UR11, 0x40000040 ;  /* 0x40000040000b7882 */ /* 0x000fe20000000000 */
[----:B------:R-:W-:Y:S02]  /*6ce0*/  WARPGROUP.DEPBAR.LE gsb0, 0x0 ;  /* 0x00008000000079c5 */ /* 0x000fe40000010000 */
[----:B------:R-:W-:-:S07]  /*6cf0*/  WARPGROUP.ARRIVE ;  /* 0x00000000000079c5 */ /* 0x000fce0000000000 */
[----:B------:R-:W-:Y:S03]  /*6d00*/  HGMMA.64x128x16.F32.BF16 R88, R180, gdesc[UR8].tnspB, R88, gsb0 ;  /* 0x41e00008b4587df0 */ /* 0x000fe60008001858 */
[----:B------:R-:W-:Y:S02]  /*6d10*/  WARPGROUP.DEPBAR.LE gsb0, 0x0 ;  /* 0x00008000000079c5 */ /* 0x000fe40000010000 */
[----:B0-23--:R-:W-:Y:S05]  /*6d20*/  @!P0 BRA `(.L_x_6501) ;  /* 0x0000000000048947 */ /* 0x00dfea0003800000 */
[----:B------:R-:W-:Y:S01]  /*6d30*/  BPT.TRAP 0x1 ;  /* 0x000000040000795c */ /* 0x000fe20000300000 */
.L_x_6501:
[----:B------:R-:W-:Y:S01]  /*6d40*/  UIADD3 UR4, UR5, 0x28860, URZ ;  /* 0x0002886005047890 */ /* 0x000fe2000fffe03f */
[-C--:B------:R-:W-:Y:S01]  /*6d50*/  FMUL.FTZ R50, R88, R69.reuse ;  /* 0x0000004558327220 */ /* 0x080fe20000410000 */
[-C--:B------:R-:W-:Y:S01]  /*6d60*/  FMUL.FTZ R51, R89, R69.reuse ;  /* 0x0000004559337220 */ /* 0x080fe20000410000 */
[-C--:B------:R-:W-:Y:S01]  /*6d70*/  FMUL.FTZ R54, R92, R69.reuse ;  /* 0x000000455c367220 */ /* 0x080fe20000410000 */
[----:B------:R-:W-:Y:S01]  /*6d80*/  UPRMT UR4, UR7, 0x654, UR4 ;  /* 0x0000065407047896 */ /* 0x000fe20008000004 */
        /* <DEDUP_REMOVED lines=63> */
.L_x_6477:
[----:B------:R-:W-:Y:S05]  /*7180*/  @P0 BRA `(.L_x_6502) ;  /* 0x00000014004c0947 */ /* 0x000fea0003800000 */
[----:B------:R-:W0:Y:S01]  /*7190*/  S2R R2, SR_TID.X ;  /* 0x0000000000027919 */ /* 0x000e220000002100 */
[----:B------:R-:W1:Y:S01]  /*71a0*/  LDC R78, c[0x0][0xbe8] ;  /* 0x0002fa00ff4e7b82 */ /* 0x000e620000000800 */
[----:B------:R-:W-:Y:S02]  /*71b0*/  USHF.R.S32.HI UR7, URZ, 0x1f, UR37 ;  /* 0x0000001f3f077899 */ /* 0x000fe40008011425 */
[----:B------:R-:W-:Y:S01]  /*71c0*/  IADD3 R76, RZ, -UR37, RZ ;  /* 0x80000025ff4c7c10 */ /* 0x000fe2000fffe0ff */
[----:B------:R-:W2:Y:S01]  /*71d0*/  S2R R72, SR_CTAID.X ;  /* 0x0000000000487919 */ /* 0x000ea20000002500 */
[----:B------:R-:W-:Y:S01]  /*71e0*/  ULDC.64 UR8, c[0x0][0xbd0] ;  /* 0x0002f40000087ab9 */ /* 0x000fe20000000a00 */
[----:B------:R-:W-:Y:S01]  /*71f0*/  BSSY B0, `(.L_x_6503) ;  /* 0x00000e8000007945 */ /* 0x000fe20003800000 */
[----:B------:R-:W-:Y:S01]  /*7200*/  UIMAD UR6, UR7, UR8, URZ ;  /* 0x00000008070672a4 */ /* 0x000fe2000f8e023f */
[----:B------:R-:W3:Y:S01]  /*7210*/  S2UR UR12, SR_CTAID.Z ;  /* 0x00000000000c79c3 */ /* 0x000ee20000002700 */
[----:B------:R-:W-:-:S02]  /*7220*/  UIMAD.WIDE.U32 UR4, UR37, UR8, URZ ;  /* 0x00000008250472a5 */ /* 0x000fc4000f8e003f */
[----:B------:R-:W-:-:S03]  /*7230*/  UIMAD UR6, UR37, UR9, UR6 ;  /* 0x00000009250672a4 */ /* 0x000fc6000f8e0206 */
[----:B------:R-:W-:Y:S01]  /*7240*/  ULDC.64 UR8, c[0x0][0xb38] ;  /* 0x0002ce0000087ab9 */ /* 0x000fe20000000a00 */
[----:B------:R-:W-:Y:S01]  /*7250*/  UIADD3 UR6, UR5, UR6, URZ ;  /* 0x0000000605067290 */ /* 0x000fe2000fffe03f */
[----:B------:R-:W4:Y:S01]  /*7260*/  LDC.64 R74, c[0x0][0xbd8] ;  /* 0x0002f600ff4a7b82 */ /* 0x000f220000000a00 */
[----:B------:R-:W-:-:S07]  /*7270*/  UIMAD UR7, UR7, UR8, URZ ;  /* 0x00000008070772a4 */ /* 0x000fce000f8e023f */
[----:B------:R-:W-:Y:S01]  /*7280*/  BAR.SYNC.DEFER_BLOCKING 0x1, 0x100 ;  /* 0x0044000000007b1d */ /* 0x000fe20000010000 */
[----:B-1----:R-:W-:-:S07]  /*7290*/  ISETP.NE.AND P0, PT, R78, 0x1, PT ;  /* 0x000000014e00780c */ /* 0x002fce0003f05270 */
[----:B------:R-:W1:Y:S01]  /*72a0*/  S2UR UR11, SR_CTAID.Y ;  /* 0x00000000000b79c3 */ /* 0x000e620000002600 */
[----:B0-----:R-:W-:Y:S01]  /*72b0*/  VIADD R19, R2, 0xffffff80 ;  /* 0xffffff8002137836 */ /* 0x001fe20000000000 */
[----:B---3--:R-:W-:-:S06]  /*72c0*/  USHF.R.S32.HI UR10, URZ, 0x1f, UR12 ;  /* 0x0000001f3f0a7899 */ /* 0x008fcc000801140c */
[----:B------:R-:W1:Y:S01]  /*72d0*/  LDC R79, c[0x0][0xc50] ;  /* 0x00031400ff4f7b82 */ /* 0x000e620000000800 */
[----:B------:R-:W-:-:S04]  /*72e0*/  SHF.R.S32.HI R18, RZ, 0x1f, R19 ;  /* 0x0000001fff127819 */ /* 0x000fc80000011413 */
[----:B------:R-:W-:-:S03]  /*72f0*/  LEA.HI R2, R18, R19, RZ, 0x7 ;  /* 0x0000001312027211 */ /* 0x000fc600078f38ff */
[----:B------:R-:W0:Y:S01]  /*7300*/  @P0 LDC R70, c[0x0][0xbec] ;  /* 0x0002fb00ff460b82 */ /* 0x000e220000000800 */
[----:B------:R-:W-:Y:S02]  /*7310*/  LEA.HI R18, R18, R19, RZ, 0x2 ;  /* 0x0000001312127211 */ /* 0x000fe400078f10ff */
[----:B------:R-:W-:Y:S02]  /*7320*/  LOP3.LUT R16, R2, 0xffffff80, RZ, 0xc0, !PT ;  /* 0xffffff8002107812 */ /* 0x000fe400078ec0ff */
[----:B------:R-:W-:Y:S02]  /*7330*/  LOP3.LUT R18, R18, 0xfffffffc, RZ, 0xc0, !PT ;  /* 0xfffffffc12127812 */ /* 0x000fe400078ec0ff */
[C---:B------:R-:W-:Y:S01]  /*7340*/  IADD3 R82, R19.reuse, -R16, RZ ;  /* 0x8000001013527210 */ /* 0x040fe20007ffe0ff */
[----:B------:R-:W3:Y:S01]  /*7350*/  LDC.64 R80, c[0x0][0xb40] ;  /* 0x0002d000ff507b82 */ /* 0x000ee20000000a00 */
[----:B------:R-:W-:Y:S01]  /*7360*/  SHF.R.S32.HI R71, RZ, 0x7, R2 ;  /* 0x00000007ff477819 */ /* 0x000fe20000011402 */
[----:B------:R-:W-:Y:S01]  /*7370*/  IMAD.IADD R18, R19, 0x1, -R18 ;  /* 0x0000000113127824 */ /* 0x000fe200078e0a12 */
[----:B------:R-:W-:-:S02]  /*7380*/  SHF.R.S32.HI R73, RZ, 0x1f, R82 ;  /* 0x0000001fff497819 */ /* 0x000fc40000011452 */
[----:B------:R-:W-:Y:S02]  /*7390*/  LEA.HI R2, R2, R71, RZ, 0x1 ;  /* 0x0000004702027211 */ /* 0x000fe400078f08ff */
[----:B------:R-:W-:Y:S01]  /*73a0*/  LEA.HI R84, R73, R82, RZ, 0x2 ;  /* 0x0000005249547211 */ /* 0x000fe200078f10ff */
[----:B------:R-:W5:Y:S01]  /*73b0*/  @P0 LDC R86, c[0x0][0xbec] ;  /* 0x0002fb00ff560b82 */ /* 0x000f620000000800 */
[----:B------:R-:W-:Y:S01]  /*73c0*/  LEA.HI R19, R18, R18, RZ, 0x1 ;  /* 0x0000001212137211 */ /* 0x000fe200078f08ff */
[----:B-1----:R-:W-:Y:S01]  /*73d0*/  IMAD R83, R79, R76, UR11 ;  /* 0x0000000b4f537e24 */ /* 0x002fe2000f8e024c */
[--C-:B------:R-:W-:Y:S02]  /*73e0*/  SHF.R.S32.HI R16, RZ, 0x2, R84.reuse ;  /* 0x00000002ff107819 */ /* 0x100fe40000011454 */
[----:B------:R-:W-:Y:S02]  /*73f0*/  SHF.R.S32.HI R17, RZ, 0x1f, R84 ;  /* 0x0000001fff117819 */ /* 0x000fe40000011454 */
[----:B------:R-:W-:Y:S01]  /*7400*/  LOP3.LUT R2, R2, 0x3fffffe, RZ, 0xc0, !PT ;  /* 0x03fffffe02027812 */ /* 0x000fe200078ec0ff */
[----:B------:R-:W1:Y:S01]  /*7410*/  @P0 LDC R77, c[0x0][0xbf0] ;  /* 0x0002fc00ff4d0b82 */ /* 0x000e620000000800 */
[----:B------:R-:W-:-:S02]  /*7420*/  LEA.HI R17, R17, R16, RZ, 0x3 ;  /* 0x0000001011117211 */ /* 0x000fc400078f18ff */
[----:B------:R-:W-:Y:S01]  /*7430*/  LOP3.LUT R19, R19, 0x1ffffffe, RZ, 0xc0, !PT ;  /* 0x1ffffffe13137812 */ /* 0x000fe200078ec0ff */
[----:B------:R-:W-:Y:S01]  /*7440*/  IMAD.IADD R2, R71, 0x1, -R2 ;  /* 0x0000000147027824 */ /* 0x000fe200078e0a02 */
[----:B------:R-:W-:Y:S02]  /*7450*/  LOP3.LUT R17, R17, 0xfffffff8, RZ, 0xc0, !PT ;  /* 0xfffffff811117812 */ /* 0x000fe400078ec0ff */
[----:B------:R-:W-:Y:S01]  /*7460*/  SHF.R.S32.HI R76, RZ, 0x1f, R83 ;  /* 0x0000001fff4c7819 */ /* 0x000fe20000011453 */
[----:B------:R-:W-:Y:S01]  /*7470*/  IMAD.IADD R71, R18, 0x1, -R19 ;  /* 0x0000000112477824 */ /* 0x000fe200078e0a13 */
[----:B------:R-:W-:Y:S01]  /*7480*/  IADD3 R17, R16, -R17, RZ ;  /* 0x8000001110117210 */ /* 0x000fe20007ffe0ff */
[----:B------:R-:W1:Y:S01]  /*7490*/  @P0 LDC R85, c[0x0][0xbf0] ;  /* 0x0002fc00ff550b82 */ /* 0x000e620000000800 */
[----:B------:R-:W-:Y:S01]  /*74a0*/  LEA.HI R16, R73, R82, RZ, 0x5 ;  /* 0x0000005249107211 */ /* 0x000fe200078f28ff */
[----:B----4-:R-:W-:-:S03]  /*74b0*/  IMAD R18, R74, UR10, RZ ;  /* 0x0000000a4a127c24 */ /* 0x010fc6000f8e02ff */
[----:B------:R-:W-:Y:S01]  /*74c0*/  SHF.R.S32.HI R16, RZ, 0x5, R16 ;  /* 0x00000005ff107819 */ /* 0x000fe20000011410 */
[----:B------:R-:W-:-:S04]  /*74d0*/  IMAD R75, R75, UR12, R18 ;  /* 0x0000000c4b4b7c24 */ /* 0x000fc8000f8e0212 */
[----:B------:R-:W-:Y:S01]  /*74e0*/  IMAD R19, R16, 0x10, R17 ;  /* 0x0000001010137824 */ /* 0x000fe200078e0211 */
[----:B------:R-:W-:Y:S01]  /*74f0*/  MOV R16, UR4 ;  /* 0x0000000400107c02 */ /* 0x000fe20008000f00 */
[----:B------:R-:W-:Y:S01]  /*7500*/  IMAD.U32 R17, RZ, RZ, UR5 ;  /* 0x00000005ff117e24 */ /* 0x000fe2000f8e00ff */
[----:B------:R-:W-:Y:S01]  /*7510*/  UIMAD.WIDE.U32 UR4, UR37, UR8, URZ ;  /* 0x00000008250472a5 */ /* 0x000fe2000f8e003f */
[----:B------:R-:W-:Y:S01]  /*7520*/  IMAD.U32 R17, RZ, RZ, UR6 ;  /* 0x00000006ff117e24 */ /* 0x000fe2000f8e00ff */
[----:B------:R-:W-:Y:S01]  /*7530*/  LEA R2, R2, R19, 0x6 ;  /* 0x0000001302027211 */ /* 0x000fe200078e30ff */
[----:B------:R-:W-:Y:S01]  /*7540*/  UIMAD UR6, UR37, UR9, UR7 ;  /* 0x00000009250672a4 */ /* 0x000fe2000f8e0207 */
[----:B------:R-:W-:Y:S02]  /*7550*/  IMAD.WIDE.U32 R16, R74, UR12, R16 ;  /* 0x0000000c4a107c25 */ /* 0x000fe4000f8e0010 */
[----:B------:R-:W-:Y:S01]  /*7560*/  MOV R18, UR4 ;  /* 0x0000000400127c02 */ /* 0x000fe20008000f00 */
[----:B------:R-:W-:Y:S01]  /*7570*/  UIADD3 UR6, UR5, UR6, URZ ;  /* 0x0000000605067290 */ /* 0x000fe2000fffe03f */
[----:B------:R-:W-:Y:S01]  /*7580*/  IMAD R71, R71, 0x8, R2 ;  /* 0x0000000847477824 */ /* 0x000fe200078e0202 */
[----:B------:R-:W-:Y:S01]  /*7590*/  ULDC.64 UR8, c[0x0][0xb28] ;  /* 0x0002ca0000087ab9 */ /* 0x000fe20000000a00 */
[----:B------:R-:W-:Y:S01]  /*75a0*/  IMAD.U32 R19, RZ, RZ, UR5 ;  /* 0x00000005ff137e24 */ /* 0x000fe2000f8e00ff */
[----:B------:R-:W-:Y:S01]  /*75b0*/  ULDC.64 UR4, c[0x0][0xbe0] ;  /* 0x0002f80000047ab9 */ /* 0x000fe20000000a00 */
[----:B--2---:R-:W-:-:S02]  /*75c0*/  IMAD R71, R72, 0x80, R71 ;  /* 0x0000008048477824 */ /* 0x004fc400078e0247 */
[----:B------:R-:W-:Y:S01]  /*75d0*/  IMAD.U32 R19, RZ, RZ, UR6 ;  /* 0x00000006ff137e24 */ /* 0x000fe2000f8e00ff */
[----:B------:R-:W-:Y:S01]  /*75e0*/  ULDC.64 UR6, c[0x0][0xb48] ;  /* 0x0002d20000067ab9 */ /* 0x000fe20000000a00 */
[----:B0-----:R-:W-:-:S04]  /*75f0*/  @P0 IMAD.HI.U32 R70, R71, R70, RZ ;  /* 0x0000004647460227 */ /* 0x001fc800078e00ff */
[----:B------:R-:W-:Y:S01]  /*7600*/  IMAD.IADD R17, R17, 0x1, R75 ;  /* 0x0000000111117824 */ /* 0x000fe200078e024b */
[----:B------:R-:W-:Y:S01]  /*7610*/  MOV R75, R71 ;  /* 0x00000047004b7202 */ /* 0x000fe20000000f00 */
[----:B---3--:R-:W-:Y:S02]  /*7620*/  IMAD R74, R80, UR10, RZ ;  /* 0x0000000a504a7c24 */ /* 0x008fe4000f8e02ff */
[----:B-----5:R-:W-:-:S04]  /*7630*/  @P0 IMAD.HI.U32 R86, R71, R86, RZ ;  /* 0x0000005647560227 */ /* 0x020fc800078e00ff */
[----:B------:R-:W-:Y:S01]  /*7640*/  IMAD.MOV.U32 R73, RZ, RZ, R71 ;  /* 0x000000ffff497224 */ /* 0x000fe200078e0047 */
[----:B-1----:R-:W-:Y:S01]  /*7650*/  @P0 SHF.R.U32.HI R73, RZ, R77, R70 ;  /* 0x0000004dff490219 */ /* 0x002fe20000011646 */
[----:B------:R-:W-:Y:S01]  /*7660*/  IMAD R77, R81, UR12, R74 ;  /* 0x0000000c514d7c24 */ /* 0x000fe2000f8e024a */
[----:B------:R-:W-:Y:S01]  /*7670*/  @P0 SHF.R.U32.HI R75, RZ, R85, R86 ;  /* 0x00000055ff4b0219 */ /* 0x000fe20000011656 */
[----:B------:R-:W-:-:S04]  /*7680*/  IMAD.WIDE.U32 R18, R80, UR12, R18 ;  /* 0x0000000c50127c25 */ /* 0x000fc8000f8e0012 */
[----:B------:R-:W-:Y:S02]  /*7690*/  IMAD R70, R76, UR4, RZ ;  /* 0x000000044c467c24 */ /* 0x000fe4000f8e02ff */
[----:B------:R-:W-:-:S04]  /*76a0*/  IMAD.WIDE.U32 R16, R83, UR4, R16 ;  /* 0x0000000453107c25 */ /* 0x000fc8000f8e0010 */
[----:B------:R-:W-:Y:S01]  /*76b0*/  IMAD.IADD R19, R19, 0x1, R77 ;  /* 0x0000000113137824 */ /* 0x000fe200078e024d */
[----:B------:R-:W-:Y:S01]  /*76c0*/  SHF.R.S32.HI R77, RZ, 0x1f, R73 ;  /* 0x0000001fff4d7819 */ /* 0x000fe20000011449 */
[----:B------:R-:W-:Y:S01]  /*76d0*/  IMAD R76, R76, UR6, RZ ;  /* 0x000000064c4c7c24 */ /* 0x000fe2000f8e02ff */
[----:B------:R-:W-:Y:S01]  /*76e0*/  IADD3 R16, P0, R73, R16, RZ ;  /* 0x0000001049107210 */ /* 0x000fe20007f1e0ff */
[C---:B------:R-:W-:Y:S01]  /*76f0*/  IMAD R74, R83.reuse, UR5, R70 ;  /* 0x00000005534a7c24 */ /* 0x040fe2000f8e0246 */
[----:B------:R-:W-:Y:S01]  /*7700*/  SHF.R.S32.HI R70, RZ, 0x1f, R75 ;  /* 0x0000001fff467819 */ /* 0x000fe2000001144b */
[----:B------:R-:W-:Y:S01]  /*7710*/  IMAD.MOV R73, RZ, RZ, -R73 ;  /* 0x000000ffff497224 */ /* 0x000fe200078e0a49 */
[----:B------:R-:W-:Y:S01]  /*7720*/  ULDC.64 UR4, c[0x0][0xb30] ;  /* 0x0002cc0000047ab9 */ /* 0x000fe20000000a00 */
[----:B------:R-:W-:Y:S01]  /*7730*/  IMAD R79, R83, UR7, R76 ;  /* 0x00000007534f7c24 */ /* 0x000fe2000f8e024c */
[----:B------:R-:W-:Y:S01]  /*7740*/  IADD3 R76, -R75, RZ, RZ ;  /* 0x000000ff4b4c7210 */ /* 0x000fe20007ffe1ff */
[----:B------:R-:W-:Y:S01]  /*7750*/  IMAD R70, R70, UR4, RZ ;  /* 0x0000000446467c24 */ /* 0x000fe2000f8e02ff */
[----:B------:R-:W-:Y:S01]  /*7760*/  IADD3.X R17, R77, R17, R74, P0, !PT ;  /* 0x000000114d117210 */ /* 0x000fe200007fe44a */
[----:B------:R-:W-:-:S02]  /*7770*/  IMAD R73, R78, R73, R71 ;  /* 0x000000494e497224 */ /* 0x000fc400078e0247 */
        /* <DEDUP_REMOVED lines=24> */
[----:B------:R-:W-:Y:S01]  /*7900*/  IMAD R2, R72, 0x80, R2 ;  /* 0x0000008048027824 */ /* 0x000fe200078e0202 */
[----:B------:R-:W-:Y:S01]  /*7910*/  LEA.HI.X R75, R16, UR7, R71, 0x2, P0 ;  /* 0x00000007104b7c11 */ /* 0x000fe200080f1447 */
[----:B0-----:R-:W-:Y:S01]  /*7920*/  ULEA UR4, UR5, UR4, 0x18 ;  /* 0x0000000405047291 */ /* 0x001fe2000f8ec03f */
[----:B------:R-:W-:Y:S01]  /*7930*/  LEA.HI.X R80, R18, UR9, R17, 0x2, P1 ;  /* 0x0000000912507c11 */ /* 0x000fe200088f1411 */
[----:B------:R-:W-:Y:S01]  /*7940*/  SHFL.IDX PT, R16, R74, RZ, 0x1c1f ;  /* 0x001c1fff4a107589 */ /* 0x000fe200000e0000 */
[----:B------:R-:W-:Y:S01]  /*7950*/  IMAD R73, R78, UR6, RZ ;  /* 0x000000064e497c24 */ /* 0x000fe2000f8e02ff */
[----:B------:R-:W-:Y:S01]  /*7960*/  LOP3.LUT P0, RZ, R82, 0x3, RZ, 0xc0, !PT ;  /* 0x0000000352ff7812 */ /* 0x000fe2000780c0ff */
[----:B------:R-:W-:Y:S01]  /*7970*/  UIADD3 UR4, UR4, 0x28820, URZ ;  /* 0x0002882004047890 */ /* 0x000fe2000fffe03f */
[----:B------:R-:W0:Y:S01]  /*7980*/  SHFL.IDX PT, R17, R75, RZ, 0x1c1f ;  /* 0x001c1fff4b117589 */ /* 0x000e2200000e0000 */
[----:B------:R-:W-:-:S02]  /*7990*/  IADD3 R72, R2, 0x8, RZ ;  /* 0x0000000802487810 */ /* 0x000fc40007ffe0ff */
[-C--:B------:R-:W-:Y:S01]  /*79a0*/  ISETP.GE.OR P1, PT, R2, R73.reuse, P0 ;  /* 0x000000490200720c */ /* 0x080fe20000726670 */
[----:B------:R-:W-:Y:S01]  /*79b0*/  SHFL.IDX PT, R18, R74, 0x1, 0x1c1f ;  /* 0x003c1f004a127f89 */ /* 0x000fe200000e0000 */
[-C--:B------:R-:W-:Y:S01]  /*79c0*/  ISETP.GE.OR P0, PT, R72, R73.reuse, P0 ;  /* 0x000000494800720c */ /* 0x080fe20000706670 */
[----:B------:R-:W-:Y:S01]  /*79d0*/  UPRMT UR4, URZ, 0x654, UR4 ;  /* 0x000006543f047896 */ /* 0x000fe20008000004 */
[----:B------:R-:W-:Y:S01]  /*79e0*/  ISETP.GE.AND P2, PT, R2, R73, PT ;  /* 0x000000490200720c */ /* 0x000fe20003f46270 */
[----:B------:R1:W2:Y:S04]  /*79f0*/  SHFL.IDX PT, R19, R75, 0x1, 0x1c1f ;  /* 0x003c1f004b137f89 */ /* 0x0002a800000e0000 */
[----:B------:R3:W4:Y:S03]  /*7a00*/  SHFL.IDX PT, R70, R79, RZ, 0x1c1f ;  /* 0x001c1fff4f467589 */ /* 0x00072600000e0000 */
[----:B------:R-:W-:Y:S01]  /*7a10*/  SYNCS.ARRIVE.TRANS64.RED.A1T0 RZ, [UR4], RZ ;  /* 0x000000ffffff79a7 */ /* 0x000fe20008100404 */
[----:B-1----:R-:W-:Y:S01]  /*7a20*/  LOP3.LUT R75, R84, 0x7ffffffc, RZ, 0xc0, !PT ;  /* 0x7ffffffc544b7812 */ /* 0x002fe200078ec0ff */
[----:B------:R3:W1:Y:S04]  /*7a30*/  SHFL.IDX PT, R71, R80, RZ, 0x1c1f ;  /* 0x001c1fff50477589 */ /* 0x00066800000e0000 */
[----:B------:R-:W-:Y:S01]  /*7a40*/  IMAD.IADD R75, R82, 0x1, -R75 ;  /* 0x00000001524b7824 */ /* 0x000fe200078e0a4b */
[----:B0-----:R3:W-:Y:S03]  /*7a50*/  @!P1 ST.E desc[UR38][R16.64], R3 ;  /* 0x0000000310009985 */ /* 0x0017e6000c101926 */
[----:B------:R-:W-:Y:S01]  /*7a60*/  IMAD.SHL.U32 R75, R75, 0x2, RZ ;  /* 0x000000024b4b7824 */ /* 0x000fe200078e00ff */
[----:B--2---:R3:W-:Y:S01]  /*7a70*/  @!P0 ST.E desc[UR38][R18.64], R0 ;  /* 0x0000000012008985 */ /* 0x0047e2000c101926 */
[----:B------:R-:W-:Y:S05]  /*7a80*/  @P2 BRA `(.L_x_6504) ;  /* 0x0000000400782947 */ /* 0x000fea0003800000 */
[C---:B---3--:R-:W-:Y:S01]  /*7a90*/  IADD3 R0, R75.reuse, 0x8, RZ ;  /* 0x000000084b007810 */ /* 0x048fe20007ffe0ff */
[----:B------:R-:W-:Y:S01]  /*7aa0*/  ULDC UR4, c[0x0][0xac8] ;  /* 0x0002b20000047ab9 */ /* 0x000fe20000000800 */
[C---:B------:R-:W-:Y:S01]  /*7ab0*/  VIADD R18, R75.reuse, 0x10 ;  /* 0x000000104b127836 */ /* 0x040fe20000000000 */
[C---:B------:R-:W-:Y:S01]  /*7ac0*/  ISETP.GE.AND P2, PT, R75.reuse, UR4, PT ;  /* 0x000000044b007c0c */ /* 0x040fe2000bf46270 */
        /* <DEDUP_REMOVED lines=8> */
[----:B------:R-:W-:Y:S02]  /*7b50*/  ISETP.GE.AND P4, PT, R76, UR4, PT ;  /* 0x000000044c007c0c */ /* 0x000fe4000bf86270 */
[----:B------:R-:W-:Y:S01]  /*7b60*/  ISETP.GE.AND P5, PT, R77, UR4, PT ;  /* 0x000000044d007c0c */ /* 0x000fe2000bfa6270 */
[----:B-1--4-:R-:W-:Y:S01]  /*7b70*/  @!P2 IMAD.WIDE R2, R75, 0x4, R70 ;  /* 0x000000044b02a825 */ /* 0x012fe200078e0246 */
[----:B------:R-:W-:Y:S02]  /*7b80*/  ISETP.GE.AND P6, PT, R78, UR4, PT ;  /* 0x000000044e007c0c */ /* 0x000fe4000bfc6270 */
[----:B------:R-:W-:Y:S02]  /*7b90*/  @!P3 LEA.HI R0, R0, R0, RZ, 0x1 ;  /* 0x000000000000b211 */ /* 0x000fe400078f08ff */
[----:B------:R0:W-:Y:S01]  /*7ba0*/  @!P2 ST.E.64 desc[UR38][R2.64], R50 ;  /* 0x000000320200a985 */ /* 0x0001e2000c101b26 */
[----:B------:R-:W-:Y:S02]  /*7bb0*/  @!P0 LEA.HI R18, R18, R18, RZ, 0x1 ;  /* 0x0000001212128211 */ /* 0x000fe400078f08ff */
[----:B------:R-:W-:-:S02]  /*7bc0*/  @!P3 LOP3.LUT R17, R0, 0xfffffffe, RZ, 0xc0, !PT ;  /* 0xfffffffe0011b812 */ /* 0x000fc400078ec0ff */
[----:B------:R-:W-:Y:S02]  /*7bd0*/  IADD3 R0, R75, 0x20, RZ ;  /* 0x000000204b007810 */ /* 0x000fe40007ffe0ff */
[----:B------:R-:W-:Y:S01]  /*7be0*/  @!P1 LEA.HI R19, R19, R19, RZ, 0x1 ;  /* 0x0000001313139211 */ /* 0x000fe200078f08ff */
[----:B------:R-:W-:Y:S01]  /*7bf0*/  @!P3 IMAD.WIDE R16, R17, 0x4, R70 ;  /* 0x000000041110b825 */ /* 0x000fe200078e0246 */
[----:B------:R-:W-:Y:S02]  /*7c00*/  ISETP.GE.AND P2, PT, R0, UR4, PT ;  /* 0x0000000400007c0c */ /* 0x000fe4000bf46270 */
[----:B------:R-:W-:Y:S02]  /*7c10*/  @!P4 LEA.HI R76, R76, R76, RZ, 0x1 ;  /* 0x0000004c4c4cc211 */ /* 0x000fe400078f08ff */
[----:B------:R1:W-:Y:S01]  /*7c20*/  @!P3 ST.E.64 desc[UR38][R16.64], R54 ;  /* 0x000000361000b985 */ /* 0x0003e2000c101b26 */
[----:B------:R-:W-:Y:S02]  /*7c30*/  ISETP.GE.AND P3, PT, R74, UR4, PT ;  /* 0x000000044a007c0c */ /* 0x000fe4000bf66270 */
[----:B0-----:R-:W-:-:S02]  /*7c40*/  @!P0 LOP3.LUT R3, R18, 0xfffffffe, RZ, 0xc0, !PT ;  /* 0xfffffffe12038812 */ /* 0x001fc400078ec0ff */
[----:B------:R-:W-:Y:S02]  /*7c50*/  @!P5 LEA.HI R77, R77, R77, RZ, 0x1 ;  /* 0x0000004d4d4dd211 */ /* 0x000fe400078f08ff */
[----:B------:R-:W-:Y:S01]  /*7c60*/  @!P6 LEA.HI R78, R78, R78, RZ, 0x1 ;  /* 0x0000004e4e4ee211 */ /* 0x000fe200078f08ff */
[----:B------:R-:W-:Y:S01]  /*7c70*/  @!P0 IMAD.WIDE R2, R3, 0x4, R70 ;  /* 0x0000000403028825 */ /* 0x000fe200078e0246 */
[----:B------:R-:W-:-:S04]  /*7c80*/  @!P2 LEA.HI R0, R0, R0, RZ, 0x1 ;  /* 0x000000000000a211 */ /* 0x000fc800078f08ff */
[----:B------:R0:W-:Y:S01]  /*7c90*/  @!P0 ST.E.64 desc[UR38][R2.64], R46 ;  /* 0x0000002e02008985 */ /* 0x0001e2000c101b26 */
[----:B------:R-:W-:Y:S02]  /*7ca0*/  @!P3 LEA.HI R74, R74, R74, RZ, 0x1 ;  /* 0x0000004a4a4ab211 */ /* 0x000fe400078f08ff */
[----:B-1----:R-:W-:Y:S02]  /*7cb0*/  @!P1 LOP3.LUT R17, R19, 0xfffffffe, RZ, 0xc0, !PT ;  /* 0xfffffffe13119812 */ /* 0x002fe400078ec0ff */
[----:B------:R-:W-:Y:S01]  /*7cc0*/  @!P2 LOP3.LUT R19, R0, 0xfffffffe, RZ, 0xc0, !PT ;  /* 0xfffffffe0013a812 */ /* 0x000fe200078ec0ff */
[----:B------:R-:W-:Y:S01]  /*7cd0*/  VIADD R0, R75, 0x48 ;  /* 0x000000484b007836 */ /* 0x000fe20000000000 */
[----:B------:R-:W-:Y:S01]  /*7ce0*/  @!P3 LOP3.LUT R51, R74, 0xfffffffe, RZ, 0xc0, !PT ;  /* 0xfffffffe4a33b812 */ /* 0x000fe200078ec0ff */
[--C-:B------:R-:W-:Y:S01]  /*7cf0*/  @!P1 IMAD.WIDE R16, R17, 0x4, R70.reuse ;  /* 0x0000000411109825 */ /* 0x100fe200078e0246 */
[----:B------:R-:W-:Y:S02]  /*7d00*/  @!P4 LOP3.LUT R55, R76, 0xfffffffe, RZ, 0xc0, !PT ;  /* 0xfffffffe4c37c812 */ /* 0x000fe400078ec0ff */
[----:B------:R-:W-:Y:S01]  /*7d10*/  IADD3 R54, R75, 0x50, RZ ;  /* 0x000000504b367810 */ /* 0x000fe20007ffe0ff */
[----:B------:R-:W-:Y:S01]  /*7d20*/  @!P2 IMAD.WIDE R18, R19, 0x4, R70 ;  /* 0x000000041312a825 */ /* 0x000fe200078e0246 */
[----:B------:R1:W-:Y:S01]  /*7d30*/  @!P1 ST.E.64 desc[UR38][R16.64], R58 ;  /* 0x0000003a10009985 */ /* 0x0003e2000c101b26 */
[----:B0-----:R-:W-:-:S02]  /*7d40*/  @!P5 LOP3.LUT R47, R77, 0xfffffffe, RZ, 0xc0, !PT ;  /* 0xfffffffe4d2fd812 */ /* 0x001fc400078ec0ff */
[--C-:B------:R-:W-:Y:S01]  /*7d50*/  @!P3 IMAD.WIDE R2, R51, 0x4, R70.reuse ;  /* 0x000000043302b825 */ /* 0x100fe200078e0246 */
[----:B------:R-:W-:Y:S01]  /*7d60*/  @!P6 LOP3.LUT R51, R78, 0xfffffffe, RZ, 0xc0, !PT ;  /* 0xfffffffe4e33e812 */ /* 0x000fe200078ec0ff */
[----:B------:R0:W-:Y:S01]  /*7d70*/  @!P2 ST.E.64 desc[UR38][R18.64], R34 ;  /* 0x000000221200a985 */ /* 0x0001e2000c101b26 */
[----:B------:R-:W-:Y:S01]  /*7d80*/  ISETP.GE.AND P0, PT, R0, UR4, PT ;  /* 0x0000000400007c0c */ /* 0x000fe2000bf06270 */
[--C-:B------:R-:W-:Y:S01]  /*7d90*/  @!P5 IMAD.WIDE R46, R47, 0x4, R70.reuse ;  /* 0x000000042f2ed825 */ /* 0x100fe200078e0246 */
[----:B------:R-:W-:Y:S01]  /*7da0*/  ISETP.GE.AND P1, PT, R54, UR4, PT ;  /* 0x0000000436007c0c */ /* 0x000fe2000bf26270 */
[----:B------:R2:W-:Y:S02]  /*7db0*/  @!P3 ST.E.64 desc[UR38][R2.64], R32 ;  /* 0x000000200200b985 */ /* 0x0005e4000c101b26 */
[----:B------:R-:W-:-:S04]  /*7dc0*/  @!P6 IMAD.WIDE R50, R51, 0x4, R70 ;  /* 0x000000043332e825 */ /* 0x000fc800078e0246 */
[----:B-1----:R-:W-:-:S04]  /*7dd0*/  @!P4 IMAD.WIDE R16, R55, 0x4, R70 ;  /* 0x000000043710c825 */ /* 0x002fc800078e0246 */
[C---:B------:R-:W-:Y:S01]  /*7de0*/  VIADD R55, R75.reuse, 0x58 ;  /* 0x000000584b377836 */ /* 0x040fe20000000000 */
[----:B------:R1:W-:Y:S01]  /*7df0*/  @!P4 ST.E.64 desc[UR38][R16.64], R28 ;  /* 0x0000001c1000c985 */ /* 0x0003e2000c101b26 */
[C---:B------:R-:W-:Y:S01]  /*7e00*/  VIADD R58, R75.reuse, 0x60 ;  /* 0x000000604b3a7836 */ /* 0x040fe20000000000 */
[C---:B0-----:R-:W-:Y:S01]  /*7e10*/  IADD3 R18, R75.reuse, 0x68, RZ ;  /* 0x000000684b127810 */ /* 0x041fe20007ffe0ff */
[C---:B--2---:R-:W-:Y:S01]  /*7e20*/  VIADD R3, R75.reuse, 0x78 ;  /* 0x000000784b037836 */ /* 0x044fe20000000000 */
[----:B------:R0:W-:Y:S01]  /*7e30*/  @!P5 ST.E.64 desc[UR38][R46.64], R42 ;  /* 0x0000002a2e00d985 */ /* 0x0001e2000c101b26 */
[----:B------:R-:W-:Y:S01]  /*7e40*/  VIADD R19, R75, 0x70 ;  /* 0x000000704b137836 */ /* 0x000fe20000000000 */
[----:B------:R-:W-:Y:S02]  /*7e50*/  ISETP.GE.AND P2, PT, R55, UR4, PT ;  /* 0x0000000437007c0c */ /* 0x000fe4000bf46270 */
        /* <DEDUP_REMOVED lines=15> */
[----:B------:R-:W-:Y:S02]  /*7f50*/  @!P3 LOP3.LUT R29, R58, 0xfffffffe, RZ, 0xc0, !PT ;  /* 0xfffffffe3a1db812 */ /* 0x000fe400078ec0ff */
[----:B------:R-:W-:Y:S01]  /*7f60*/  @!P4 LOP3.LUT R33, R18, 0xfffffffe, RZ, 0xc0, !PT ;  /* 0xfffffffe1221c812 */ /* 0x000fe200078ec0ff */
[--C-:B------:R-:W-:Y:S01]  /*7f70*/  @!P2 IMAD.WIDE R18, R19, 0x4, R70.reuse ;  /* 0x000000041312a825 */ /* 0x100fe200078e0246 */
[----:B------:R-:W-:Y:S02]  /*7f80*/  @!P5 LOP3.LUT R35, R2, 0xfffffffe, RZ, 0xc0, !PT ;  /* 0xfffffffe0223d812 */ /* 0x000fe400078ec0ff */
[----:B0-----:R-:W-:Y:S01]  /*7f90*/  @!P6 LOP3.LUT R43, R16, 0xfffffffe, RZ, 0xc0, !PT ;  /* 0xfffffffe102be812 */ /* 0x001fe200078ec0ff */
        /* <DEDUP_REMOVED lines=13> */
.L_x_6504:
[----:B------:R-:W-:Y:S05]  /*8070*/  BSYNC B0 ;  /* 0x0000000000007941 */ /* 0x000fea0003800000 */
.L_x_6503:
[----:B------:R-:W-:Y:S01]  /*8080*/  ISETP.GE.AND P0, PT, R72, R73, PT ;  /* 0x000000494800720c */ /* 0x000fe20003f06270 */
[----:B--23--:R2:W3:Y:S04]  /*8090*/  SHFL.IDX PT, R17, R80, 0x1, 0x1c1f ;  /* 0x003c1f0050117f89 */ /* 0x00c4e800000e0000 */
[----:B------:R2:W0:Y:S08]  /*80a0*/  SHFL.IDX PT, R16, R79, 0x1, 0x1c1f ;  /* 0x003c1f004f107f89 */ /* 0x00043000000e0000 */
[----:B--2---:R-:W-:Y:S05]  /*80b0*/  @P0 BRA `(.L_x_6475) ;  /* 0x0000004400240947 */ /* 0x004fea0003800000 */
[----:B------:R-:W-:Y:S01]  /*80c0*/  ULDC UR4, c[0x0][0xac8] ;  /* 0x0002b20000047ab9 */ /* 0x000fe20000000800 */
[C---:B------:R-:W-:Y:S01]  /*80d0*/  IADD3 R0, R75.reuse, 0x8, RZ ;  /* 0x000000084b007810 */ /* 0x040fe20007ffe0ff */
        /* <DEDUP_REMOVED lines=16> */
[----:B------:R-:W-:Y:S02]  /*81e0*/  ISETP.GE.AND P1, PT, R15, UR4, PT ;  /* 0x000000040f007c0c */ /* 0x000fe4000bf26270 */
[----:B------:R0:W-:Y:S01]  /*81f0*/  @!P0 ST.E.64 desc[UR38][R2.64], R52 ;  /* 0x0000003402008985 */ /* 0x0001e2000c101b26 */
[----:B------:R-:W-:Y:S02]  /*8200*/  ISETP.GE.AND P0, PT, R6, UR4, PT ;  /* 0x0000000406007c0c */ /* 0x000fe4000bf06270 */
[----:B------:R-:W-:Y:S02]  /*8210*/  @!P5 LEA.HI R0, R0, R0, RZ, 0x1 ;  /* 0x000000000000d211 */ /* 0x000fe400078f08ff */
[----:B------:R-:W-:Y:S02]  /*8220*/  @!P6 LEA.HI R4, R4, R4, RZ, 0x1 ;  /* 0x000000040404e211 */ /* 0x000fe400078f08ff */
[----:B------:R-:W-:Y:S02]  /*8230*/  @!P5 LOP3.LUT R5, R0, 0xfffffffe, RZ, 0xc0, !PT ;  /* 0xfffffffe0005d812 */ /* 0x000fe400078ec0ff */
[----:B------:R-:W-:-:S02]  /*8240*/  @!P6 LOP3.LUT R7, R4, 0xfffffffe, RZ, 0xc0, !PT ;  /* 0xfffffffe0407e812 */ /* 0x000fc400078ec0ff */
[----:B------:R-:W-:Y:S02]  /*8250*/  @!P4 LEA.HI R8, R8, R8, RZ, 0x1 ;  /* 0x000000080808c211 */ /* 0x000fe400078f08ff */
[----:B------:R-:W-:Y:S01]  /*8260*/  @!P3 LEA.HI R0, R9, R9, RZ, 0x1 ;  /* 0x000000090900b211 */ /* 0x000fe200078f08ff */
[--C-:B0-----:R-:W-:Y:S01]  /*8270*/  @!P5 IMAD.WIDE R2, R5, 0x4, R16.reuse ;  /* 0x000000040502d825 */ /* 0x101fe200078e0210 */
[----:B------:R-:W-:Y:S02]  /*8280*/  @!P0 LEA.HI R6, R6, R6, RZ, 0x1 ;  /* 0x0000000606068211 */ /* 0x000fe400078f08ff */
[----:B------:R-:W-:Y:S01]  /*8290*/  @!P2 LEA.HI R14, R14, R14, RZ, 0x1 ;  /* 0x0000000e0e0ea211 */ /* 0x000fe200078f08ff */
[----:B------:R-:W-:Y:S01]  /*82a0*/  @!P6 IMAD.WIDE R4, R7, 0x4, R16 ;  /* 0x000000040704e825 */ /* 0x000fe200078e0210 */
[----:B------:R-:W-:Y:S01]  /*82b0*/  @!P1 LEA.HI R18, R15, R15, RZ, 0x1 ;  /* 0x0000000f0f129211 */ /* 0x000fe200078f08ff */
[----:B------:R0:W-:Y:S01]  /*82c0*/  @!P5 ST.E.64 desc[UR38][R2.64], R48 ;  /* 0x000000300200d985 */ /* 0x0001e2000c101b26 */
[----:B------:R-:W-:-:S02]  /*82d0*/  @!P0 LOP3.LUT R7, R6, 0xfffffffe, RZ, 0xc0, !PT ;  /* 0xfffffffe06078812 */ /* 0x000fc400078ec0ff */
[----:B------:R-:W-:Y:S01]  /*82e0*/  @!P4 LOP3.LUT R9, R8, 0xfffffffe, RZ, 0xc0, !PT ;  /* 0xfffffffe0809c812 */ /* 0x000fe200078ec0ff */
[----:B------:R2:W-:Y:S01]  /*82f0*/  @!P6 ST.E.64 desc[UR38][R4.64], R56 ;  /* 0x000000380400e985 */ /* 0x0005e2000c101b26 */
[----:B------:R-:W-:Y:S02]  /*8300*/  @!P3 LOP3.LUT R15, R0, 0xfffffffe, RZ, 0xc0, !PT ;  /* 0xfffffffe000fb812 */ /* 0x000fe400078ec0ff */
[----:B------:R-:W-:Y:S02]  /*8310*/  @!P2 LOP3.LUT R19, R14, 0xfffffffe, RZ, 0xc0, !PT ;  /* 0xfffffffe0e13a812 */ /* 0x000fe400078ec0ff */
[----:B------:R-:W-:Y:S01]  /*8320*/  @!P1 LOP3.LUT R25, R18, 0xfffffffe, RZ, 0xc0, !PT ;  /* 0xfffffffe12199812 */ /* 0x000fe200078ec0ff */
[----:B------:R-:W-:Y:S01]  /*8330*/  VIADD R18, R75, 0x58 ;  /* 0x000000584b127836 */ /* 0x000fe20000000000 */
[----:B------:R-:W-:Y:S02]  /*8340*/  ISETP.GE.AND P5, PT, R24, UR4, PT ;  /* 0x0000000418007c0c */ /* 0x000fe4000bfa6270 */
[----:B------:R-:W-:Y:S01]  /*8350*/  ISETP.GE.AND P6, PT, R28, UR4, PT ;  /* 0x000000041c007c0c */ /* 0x000fe2000bfc6270 */
[----:B0-----:R-:W-:Y:S01]  /*8360*/  @!P0 IMAD.WIDE R2, R7, 0x4, R16 ;  /* 0x0000000407028825 */ /* 0x001fe200078e0210 */
[----:B------:R-:W-:-:S03]  /*8370*/  IADD3 R0, R75, 0x50, RZ ;  /* 0x000000504b007810 */ /* 0x000fc60007ffe0ff */
[--C-:B--2---:R-:W-:Y:S01]  /*8380*/  @!P4 IMAD.WIDE R4, R9, 0x4, R16.reuse ;  /* 0x000000040904c825 */ /* 0x104fe200078e0210 */
[----:B------:R0:W-:Y:S01]  /*8390*/  @!P0 ST.E.64 desc[UR38][R2.64], R12 ;  /* 0x0000000c02008985 */ /* 0x0001e2000c101b26 */
[----:B------:R-:W-:Y:S02]  /*83a0*/  ISETP.GE.AND P0, PT, R0, UR4, PT ;  /* 0x0000000400007c0c */ /* 0x000fe4000bf06270 */
[--C-:B------:R-:W-:Y:S01]  /*83b0*/  @!P3 IMAD.WIDE R6, R15, 0x4, R16.reuse ;  /* 0x000000040f06b825 */ /* 0x100fe200078e0210 */
[----:B------:R2:W-:Y:S01]  /*83c0*/  @!P4 ST.E.64 desc[UR38][R4.64], R22 ;  /* 0x000000160400c985 */ /* 0x0005e2000c101b26 */
[----:B------:R-:W-:Y:S02]  /*83d0*/  ISETP.GE.AND P4, PT, R29, UR4, PT ;  /* 0x000000041d007c0c */ /* 0x000fe4000bf86270 */
[----:B------:R-:W-:Y:S01]  /*83e0*/  @!P2 IMAD.WIDE R8, R19, 0x4, R16 ;  /* 0x000000041308a825 */ /* 0x000fe200078e0210 */
[----:B------:R3:W-:Y:S01]  /*83f0*/  @!P3 ST.E.64 desc[UR38][R6.64], R30 ;  /* 0x0000001e0600b985 */ /* 0x0007e2000c101b26 */
[----:B------:R-:W-:-:S02]  /*8400*/  @!P5 LEA.HI R24, R24, R24, RZ, 0x1 ;  /* 0x000000181818d211 */ /* 0x000fc400078f08ff */
[----:B------:R-:W-:Y:S01]  /*8410*/  @!P1 IMAD.WIDE R14, R25, 0x4, R16 ;  /* 0x00000004190e9825 */ /* 0x000fe200078e0210 */
[----:B------:R5:W-:Y:S01]  /*8420*/  @!P2 ST.E.64 desc[UR38][R8.64], R44 ;  /* 0x0000002c0800a985 */ /* 0x000be2000c101b26 */
[C---:B------:R-:W-:Y:S02]  /*8430*/  IADD3 R25, R75.reuse, 0x68, RZ ;  /* 0x000000684b197810 */ /* 0x040fe40007ffe0ff */
[C---:B------:R-:W-:Y:S01]  /*8440*/  VIADD R19, R75.reuse, 0x60 ;  /* 0x000000604b137836 */ /* 0x040fe20000000000 */
[----:B------:R-:W-:Y:S01]  /*8450*/  @!P1 ST.E.64 desc[UR38][R14.64], R60 ;  /* 0x0000003c0e009985 */ /* 0x000fe2000c101b26 */
[----:B------:R-:W-:Y:S01]  /*8460*/  ISETP.GE.AND P1, PT, R18, UR4, PT ;  /* 0x0000000412007c0c */ /* 0x000fe2000bf26270 */
[----:B------:R-:W-:Y:S01]  /*8470*/  VIADD R75, R75, 0x78 ;  /* 0x000000784b4b7836 */ /* 0x000fe20000000000 */
[----:B------:R-:W-:Y:S02]  /*8480*/  ISETP.GE.AND P3, PT, R25, UR4, PT ;  /* 0x0000000419007c0c */ /* 0x000fe4000bf66270 */
[----:B------:R-:W-:-:S02]  /*8490*/  ISETP.GE.AND P2, PT, R19, UR4, PT ;  /* 0x0000000413007c0c */ /* 0x000fc4000bf46270 */
[----:B------:R-:W-:Y:S02]  /*84a0*/  @!P6 LEA.HI R28, R28, R28, RZ, 0x1 ;  /* 0x0000001c1c1ce211 */ /* 0x000fe400078f08ff */
[----:B0-----:R-:W-:Y:S02]  /*84b0*/  @!P5 LOP3.LUT R3, R24, 0xfffffffe, RZ, 0xc0, !PT ;  /* 0xfffffffe1803d812 */ /* 0x001fe400078ec0ff */
[----:B--2---:R-:W-:Y:S02]  /*84c0*/  @!P6 LOP3.LUT R5, R28, 0xfffffffe, RZ, 0xc0, !PT ;  /* 0xfffffffe1c05e812 */ /* 0x004fe400078ec0ff */
        /* <DEDUP_REMOVED lines=8> */
[----:B---3--:R-:W-:Y:S01]  /*8550*/  @!P0 LOP3.LUT R7, R0, 0xfffffffe, RZ, 0xc0, !PT ;  /* 0xfffffffe00078812 */ /* 0x008fe200078ec0ff */
[----:B------:R2:W-:Y:S01]  /*8560*/  @!P6 ST.E.64 desc[UR38][R4.64], R64 ;  /* 0x000000400400e985 */ /* 0x0005e2000c101b26 */
[----:B-----5:R-:W-:Y:S02]  /*8570*/  @!P1 LOP3.LUT R9, R18, 0xfffffffe, RZ, 0xc0, !PT ;  /* 0xfffffffe12099812 */ /* 0x020fe400078ec0ff */
[----:B------:R-:W-:Y:S02]  /*8580*/  @!P2 LOP3.LUT R19, R19, 0xfffffffe, RZ, 0xc0, !PT ;  /* 0xfffffffe1313a812 */ /* 0x000fe400078ec0ff */
[----:B------:R-:W-:Y:S02]  /*8590*/  @!P3 LOP3.LUT R25, R25, 0xfffffffe, RZ, 0xc0, !PT ;  /* 0xfffffffe1919b812 */ /* 0x000fe400078ec0ff */
[----:B------:R-:W-:Y:S01]  /*85a0*/  @!P4 LOP3.LUT R13, R29, 0xfffffffe, RZ, 0xc0, !PT ;  /* 0xfffffffe1d0dc812 */ /* 0x000fe200078ec0ff */
[----:B0-----:R-:W-:-:S04]  /*85b0*/  @!P0 IMAD.WIDE R2, R7, 0x4, R16 ;  /* 0x0000000407028825 */ /* 0x001fc800078e0210 */
[--C-:B--2---:R-:W-:Y:S01]  /*85c0*/  @!P1 IMAD.WIDE R4, R9, 0x4, R16.reuse ;  /* 0x0000000409049825 */ /* 0x104fe200078e0210 */
        /* <DEDUP_REMOVED lines=11> */
[----:B--2---:R-:W-:-:S05]  /*8680*/  LOP3.LUT R3, R75, 0xfffffffe, RZ, 0xc0, !PT ;  /* 0xfffffffe4b037812 */ /* 0x004fca00078ec0ff */
[----:B------:R-:W-:-:S05]  /*8690*/  IMAD.WIDE R2, R3, 0x4, R16 ;  /* 0x0000000403027825 */ /* 0x000fca00078e0210 */
[----:B------:R0:W-:Y:S01]  /*86a0*/  ST.E.64 desc[UR38][R2.64], R150 ;  /* 0x0000009602007985 */ /* 0x0001e2000c101b26 */
[----:B------:R-:W-:Y:S05]  /*86b0*/  BRA `(.L_x_6475) ;  /* 0x0000003c00a47947 */ /* 0x000fea0003800000 */
.L_x_6502:
        /* <DEDUP_REMOVED lines=14> */
[----:B------:R-:W-:Y:S01]  /*87a0*/  USHF.R.S32.HI UR6, URZ, 0x1f, UR37 ;  /* 0x0000001f3f067899 */ /* 0x000fe20008011425 */
[----:B------:R-:W-:Y:S01]  /*87b0*/  MOV R5, R0 ;  /* 0x0000000000057202 */ /* 0x000fe20000000f00 */
[----:B------:R-:W-:Y:S02]  /*87c0*/  ULDC.64 UR8, c[0x0][0xbd0] ;  /* 0x0002f40000087ab9 */ /* 0x000fe40000000a00 */
[----:B------:R-:W-:Y:S02]  /*87d0*/  UIMAD UR6, UR6, UR8, URZ ;  /* 0x00000008060672a4 */ /* 0x000fe4000f8e023f */
[----:B------:R-:W-:Y:S01]  /*87e0*/  UIMAD.WIDE.U32 UR4, UR37, UR8, URZ ;  /* 0x00000008250472a5 */ /* 0x000fe2000f8e003f */
[----:B------:R-:W1:Y:S01]  /*87f0*/  LDC.64 R10, c[0x0][0xbd8] ;  /* 0x0002f600ff0a7b82 */ /* 0x000e620000000a00 */
[----:B------:R-:W-:-:S04]  /*8800*/  UIMAD UR6, UR37, UR9, UR6 ;  /* 0x00000009250672a4 */ /* 0x000fc8000f8e0206 */
[----:B------:R-:W-:Y:S02]  /*8810*/  UIADD3 UR6, UR5, UR6, URZ ;  /* 0x0000000605067290 */ /* 0x000fe4000fffe03f */
[----:B------:R-:W-:Y:S01]  /*8820*/  IMAD.U32 R3, RZ, RZ, UR5 ;  /* 0x00000005ff037e24 */ /* 0x000fe2000f8e00ff */
[----:B------:R-:W2:Y:S01]  /*8830*/  @P0 LDC R7, c[0x0][0xbec] ;  /* 0x0002fb00ff070b82 */ /* 0x000ea20000000800 */
[----:B------:R-:W-:Y:S01]  /*8840*/  IMAD.U32 R2, RZ, RZ, UR4 ;  /* 0x00000004ff027e24 */ /* 0x000fe2000f8e00ff */
[----:B------:R-:W-:Y:S01]  /*8850*/  ULDC.64 UR4, c[0x0][0xbe0] ;  /* 0x0002f80000047ab9 */ /* 0x000fe20000000a00 */
[----:B------:R-:W-:-:S05]  /*8860*/  MOV R3, UR6 ;  /* 0x0000000600037c02 */ /* 0x000fca0008000f00 */
[----:B------:R-:W3:Y:S01]  /*8870*/  @P0 LDC R9, c[0x0][0xbf0] ;  /* 0x0002fc00ff090b82 */ /* 0x000ee20000000800 */
[----:B0-----:R-:W-:-:S07]  /*8880*/  USHF.R.S32.HI UR8, URZ, 0x1f, UR7 ;  /* 0x0000001f3f087899 */ /* 0x001fce0008011407 */
[----:B------:R-:W0:Y:S01]  /*8890*/  S2UR UR10, SR_CTAID.Y ;  /* 0x00000000000a79c3 */ /* 0x000e220000002600 */
[C---:B-1----:R-:W-:Y:S02]  /*88a0*/  IMAD R12, R10.reuse, UR8, RZ ;  /* 0x000000080a0c7c24 */ /* 0x042fe4000f8e02ff */
[----:B------:R-:W-:-:S04]  /*88b0*/  IMAD.WIDE.U32 R2, R10, UR7, R2 ;  /* 0x000000070a027c25 */ /* 0x000fc8000f8e0002 */
[----:B------:R-:W-:Y:S01]  /*88c0*/  IMAD R11, R11, UR7, R12 ;  /* 0x000000070b0b7c24 */ /* 0x000fe2000f8e020c */
[----:B------:R-:W0:Y:S01]  /*88d0*/  LDC R8, c[0x0][0xc50] ;  /* 0x00031400ff087b82 */ /* 0x000e220000000800 */
[----:B--2---:R-:W-:-:S03]  /*88e0*/  @P0 IMAD.HI.U32 R4, R0, R7, RZ ;  /* 0x0000000700040227 */ /* 0x004fc600078e00ff */
[----:B------:R-:W-:Y:S01]  /*88f0*/  IADD3 R3, R11, R3, RZ ;  /* 0x000000030b037210 */ /* 0x000fe20007ffe0ff */
[----:B------:R-:W-:Y:S01]  /*8900*/  IMAD R7, RZ, RZ, -UR37 ;  /* 0x80000025ff077e24 */ /* 0x000fe2000f8e02ff */
[----:B---3--:R-:W-:-:S03]  /*8910*/  @P0 SHF.R.U32.HI R5, RZ, R9, R4 ;  /* 0x00000009ff050219 */ /* 0x008fc60000011604 */
        /* <DEDUP_REMOVED lines=22> */
.L_x_6473:
[----:B------:R-:W-:-:S08]  /*8a80*/  NOP ;  /* 0x0000000000007918 */ /* 0x000fd00000000000 */
[----:B------:R-:W0:-:S00]  /*8a90*/  USETMAXREG.DEALLOC.CTAPOOL 0x28 ;  /* 0x00000028000079c8 */ /* 0x000e0000080e0500 */
        /* <DEDUP_REMOVED lines=16> */
.L_x_6505:
[----:B------:R-:W-:Y:S01]  /*8ba0*/  ULDC UR7, c[0x0][0xc50] ;  /* 0x0003140000077ab9 */ /* 0x000fe20000000800 */
[----:B------:R-:W-:Y:S01]  /*8bb0*/  UMOV UR42, UR6 ;  /* 0x00000006002a7c82 */ /* 0x000fe20008000000 */
[----:B------:R-:W-:-:S11]  /*8bc0*/  UISETP.NE.AND UP0, UPT, UR7, 0x1, UPT ;  /* 0x000000010700788c */ /* 0x000fd6000bf05270 */
[----:B------:R-:W-:Y:S01]  /*8bd0*/  @UP0 ULDC UR4, c[0x0][0xc54] ;  /* 0x0003150000040ab9 */ /* 0x000fe20000000800 */
[----:B------:R-:W-:Y:S01]  /*8be0*/  @UP0 ULDC UR8, c[0x0][0xc58] ;  /* 0x0003160000080ab9 */ /* 0x000fe20000000800 */
[----:B------:R-:W-:-:S04]  /*8bf0*/  UIMAD.WIDE.U32 UR4, UR6, UR4, URZ ;  /* 0x00000004060472a5 */ /* 0x000fc8000f8e003f */
[----:B------:R-:W-:-:S12]  /*8c00*/  @UP0 USHF.R.U32.HI UR42, URZ, UR8, UR5 ;  /* 0x000000083f2a0299 */ /* 0x000fd80008011605 */
.L_x_6506:
        /* <DEDUP_REMOVED lines=10> */
[----:B------:R-:W-:Y:S01]  /*8cb0*/  ULDC UR43, c[0x0][0x2f0] ;  /* 0x0000bc00002b7ab9 */ /* 0x000fe20000000800 */
[----:B------:R-:W-:Y:S02]  /*8cc0*/  MOV R33, RZ ;  /* 0x000000ff00217202 */ /* 0x000fe40000000f00 */
[----:B0-----:R-:W-:-:S04]  /*8cd0*/  ISETP.NE.U32.AND P0, PT, R2, RZ, PT ;  /* 0x000000ff0200720c */ /* 0x001fc80003f05070 */
[----:B------:R-:W-:Y:S01]  /*8ce0*/  ISETP.NE.AND.EX P0, PT, R3, RZ, PT, P0 ;  /* 0x000000ff0300720c */ /* 0x000fe20003f05300 */
[----:B------:R-:W-:-:S12]  /*8cf0*/  UISETP.NE.U32.AND UP0, UPT, UR6, URZ, UPT ;  /* 0x0000003f0600728c */ /* 0x000fd8000bf05070 */
        /* <DEDUP_REMOVED lines=10> */
[----:B------:R-:W-:Y:S02]  /*8da0*/  USHF.R.S32.HI UR6, URZ, 0x1f, UR5 ;  /* 0x0000001f3f067899 */ /* 0x000fe40008011405 */
[----:B------:R-:W-:Y:S02]  /*8db0*/  ULOP3.LUT UR47, UR4, 0xffff, URZ, 0xc0, !UPT ;  /* 0x0000ffff042f7892 */ /* 0x000fe4000f8ec03f */
[----:B------:R-:W-:Y:S01]  /*8dc0*/  ULEA.HI UR6, UR6, UR5, URZ, 0x7 ;  /* 0x0000000506067291 */ /* 0x000fe2000f8f383f */
[----:B------:R-:W-:-:S03]  /*8dd0*/  UMOV UR41, URZ ;  /* 0x0000003f00297c82 */ /* 0x000fc60008000000 */
[----:B------:R-:W-:-:S04]  /*8de0*/  USHF.R.S32.HI UR44, URZ, 0x7, UR6 ;  /* 0x000000073f2c7899 */ /* 0x000fc80008011406 */
[----:B01----:R-:W-:Y:S08]  /*8df0*/  @!P0 BRA `(.L_x_6508) ;  /* 0x0000000000848947 */ /* 0x003ff00003800000 */
[----:B------:R-:W-:-:S03]  /*8e00*/  USHF.R.U32.HI UR6, URZ, 0x10, UR4 ;  /* 0x000000103f067899 */ /* 0x000fc60008011604 */
[----:B------:R-:W-:Y:S01]  /*8e10*/  UMOV UR4, URZ ;  /* 0x0000003f00047c82 */ /* 0x000fe20008000000 */
        /* <DEDUP_REMOVED lines=31> */
.L_x_6508:
[----:B------:R-:W-:Y:S02]  /*9010*/  UIMAD UR48, UR47, UR41, URZ ;  /* 0x000000292f3072a4 */ /* 0x000fe4000f8e023f */
[----:B------:R-:W-:Y:S01]  /*9020*/  MOV R3, UR41 ;  /* 0x0000002900037c02 */ /* 0x000fe20008000f00 */
[----:B------:R-:W-:Y:S01]  /*9030*/  IMAD.MOV.U32 R0, RZ, RZ, RZ ;  /* 0x000000ffff007224 */ /* 0x000fe200078e00ff */
[----:B------:R-:W-:Y:S02]  /*9040*/  MOV R10, 0x1 ;  /* 0x00000001000a7802 */ /* 0x000fe40000000f00 */
[----:B------:R-:W-:-:S05]  /*9050*/  IMAD.U32 R32, RZ, RZ, UR48 ;  /* 0x00000030ff207e24 */ /* 0x000fca000f8e00ff */
[----:B------:R-:W-:-:S04]  /*9060*/  VIADDMNMX R32, R32, R3, UR44, PT ;  /* 0x0000002c20207e46 */ /* 0x000fc8000b800103 */
        /* <DEDUP_REMOVED lines=25> */
.L_x_6509:
        /* <DEDUP_REMOVED lines=20> */
.L_x_6511:
        /* <DEDUP_REMOVED lines=15> */
.L_x_6510:
[----:B------:R-:W0:Y:S01]  /*9430*/  LDC.64 R2, c[0x0][0x9f8] ;  /* 0x00027e00ff027b82 */ /* 0x000e220000000a00 */
[----:B------:R-:W-:-:S07]  /*9440*/  IMAD.MOV.U32 R31, RZ, RZ, R35 ;  /* 0x000000ffff1f7224 */ /* 0x000fce00078e0023 */
[----:B------:R-:W1:Y:S01]  /*9450*/  LDC R30, c[0x0][0x430] ;  /* 0x00010c00ff1e7b82 */ /* 0x000e620000000800 */
[C---:B------:R-:W-:Y:S01]  /*9460*/  LOP3.LUT R7, R18.reuse, 0x7f, RZ, 0xc0, !PT ;  /* 0x0000007f12077812 */ /* 0x040fe200078ec0ff */
[----:B------:R-:W-:Y:S01]  /*9470*/  IMAD.SHL.U32 R28, R18, 0x10, RZ ;  /* 0x00000010121c7824 */ /* 0x000fe200078e00ff */
[----:B------:R-:W-:Y:S01]  /*9480*/  IADD3 R22, R32, -0x1, RZ ;  /* 0xffffffff20167810 */ /* 0x000fe20007ffe0ff */
[----:B------:R-:W-:Y:S01]  /*9490*/  ULDC UR4, c[0x0][0x2f4] ;  /* 0x0000bd0000047ab9 */ /* 0x000fe20000000800 */
[----:B0-----:R-:W-:-:S04]  /*94a0*/  ISETP.NE.U32.AND P0, PT, R2, RZ, PT ;  /* 0x000000ff0200720c */ /* 0x001fc80003f05070 */
[----:B------:R-:W-:-:S13]  /*94b0*/  ISETP.NE.AND.EX P0, PT, R3, RZ, PT, P0 ;  /* 0x000000ff0300720c */ /* 0x000fda0003f05300 */
[----:B------:R-:W0:Y:S02]  /*94c0*/  @P0 LDC.64 R2, c[0x0][0x9f8] ;  /* 0x00027e00ff020b82 */ /* 0x000e240000000a00 */
[----:B0-----:R-:W-:-:S05]  /*94d0*/  @P0 IMAD.WIDE R2, R35, 0x4, R2 ;  /* 0x0000000423020825 */ /* 0x001fca00078e0202 */
[----:B------:R0:W2:Y:S01]  /*94e0*/  @P0 LDG.E R31, desc[UR38][R2.64] ;  /* 0x00000026021f0981 */ /* 0x0000a2000c1e1900 */
[----:B------:R-:W-:Y:S02]  /*94f0*/  SHF.R.U32.HI R29, RZ, 0x3, R7 ;  /* 0x00000003ff1d7819 */ /* 0x000fe40000011607 */
[----:B------:R-:W-:Y:S02]  /*9500*/  LOP3.LUT R28, R28, 0x70, RZ, 0xc0, !PT ;  /* 0x000000701c1c7812 */ /* 0x000fe400078ec0ff */
[----:B-1----:R-:W-:Y:S01]  /*9510*/  ISETP.NE.AND P1, PT, R30, 0x1, PT ;  /* 0x000000011e00780c */ /* 0x002fe20003f25270 */
[----:B------:R-:W-:Y:S01]  /*9520*/  IMAD R5, R22, 0x80, R29 ;  /* 0x0000008016057824 */ /* 0x000fe200078e021d */
[----:B------:R-:W-:-:S03]  /*9530*/  LOP3.LUT R23, R23, 0xfffffff7, RZ, 0xc0, !PT ;  /* 0xfffffff717177812 */ /* 0x000fc600078ec0ff */
[----:B------:R-:W-:-:S05]  /*9540*/  IMAD.IADD R6, R28, 0x1, R5 ;  /* 0x000000011c067824 */ /* 0x000fca00078e0205 */
[C---:B------:R-:W-:Y:S02]  /*9550*/  ISETP.GE.AND P0, PT, R6.reuse, UR43, PT ;  /* 0x0000002b06007c0c */ /* 0x040fe4000bf06270 */
[----:B-----5:R-:W-:Y:S01]  /*9560*/  IADD3 R21, R6, R33, RZ ;  /* 0x0000002106157210 */ /* 0x020fe20007ffe0ff */
[----:B------:R-:W1:Y:S01]  /*9570*/  @P1 LDC R0, c[0x0][0x434] ;  /* 0x00010d00ff001b82 */ /* 0x000e620000000800 */
[----:B------:R-:W-:-:S03]  /*9580*/  @P1 LOP3.LUT R23, R23, 0x8, RZ, 0xfc, !PT ;  /* 0x0000000817171812 */ /* 0x000fc600078efcff */
[----:B------:R-:W-:-:S04]  /*9590*/  IMAD.MOV.U32 R37, RZ, RZ, R21 ;  /* 0x000000ffff257224 */ /* 0x000fc800078e0015 */
[----:B0-----:R-:W0:Y:S08]  /*95a0*/  @P1 LDC R3, c[0x0][0x438] ;  /* 0x00010e00ff031b82 */ /* 0x001e300000000800 */
[----:B------:R-:W3:Y:S08]  /*95b0*/  @!P0 LDC.64 R4, c[0x0][0x428] ;  /* 0x00010a00ff048b82 */ /* 0x000ef00000000a00 */
[----:B------:R-:W4:Y:S01]  /*95c0*/  @!P0 LDC.64 R8, c[0x0][0x418] ;  /* 0x00010600ff088b82 */ /* 0x000f220000000a00 */
[----:B-1----:R-:W-:-:S05]  /*95d0*/  @P1 IMAD.HI.U32 R0, R21, R0, RZ ;  /* 0x0000000015001227 */ /* 0x002fca00078e00ff */
[----:B0-----:R-:W-:-:S04]  /*95e0*/  @P1 SHF.R.U32.HI R37, RZ, R3, R0 ;  /* 0x00000003ff251219 */ /* 0x001fc80000011600 */
[--C-:B------:R-:W-:Y:S01]  /*95f0*/  @!P0 SHF.R.S32.HI R3, RZ, 0x1f, R37.reuse ;  /* 0x0000001fff038819 */ /* 0x100fe20000011425 */
[----:B------:R-:W-:Y:S02]  /*9600*/  @!P0 IMAD.MOV.U32 R2, RZ, RZ, R37 ;  /* 0x000000ffff028224 */ /* 0x000fe400078e0025 */
[----:B------:R-:W-:-:S05]  /*9610*/  IMAD.SHL.U32 R6, R18, 0x8, RZ ;  /* 0x0000000812067824 */ /* 0x000fca00078e00ff */
[----:B------:R-:W-:-:S04]  /*9620*/  LOP3.LUT R26, R6, 0x38, RZ, 0xc0, !PT ;  /* 0x00000038061a7812 */ /* 0x000fc800078ec0ff */
[----:B------:R-:W-:Y:S02]  /*9630*/  LOP3.LUT R25, R26, 0x40, RZ, 0xfc, !PT ;  /* 0x000000401a197812 */ /* 0x000fe400078efcff */
[----:B------:R-:W-:Y:S01]  /*9640*/  LOP3.LUT R23, R23, 0xfffffffe, RZ, 0xc0, !PT ;  /* 0xfffffffe17177812 */ /* 0x000fe200078ec0ff */
[----:B------:R-:W-:-:S03]  /*9650*/  UMOV UR5, 0xffffffff ;  /* 0xffffffff00057882 */ /* 0x000fc60000000000 */
[----:B------:R-:W-:Y:S02]  /*9660*/  LOP3.LUT R23, R23, 0xfffffffd, RZ, 0xc0, !PT ;  /* 0xfffffffd17177812 */ /* 0x000fe400078ec0ff */
[----:B--2---:R-:W-:-:S05]  /*9670*/  SHF.R.S32.HI R27, RZ, 0x1f, R31 ;  /* 0x0000001fff1b7819 */ /* 0x004fca000001141f */
[----:B---3--:R-:W-:-:S04]  /*9680*/  @!P0 IMAD R0, R27, R4, RZ ;  /* 0x000000041b008224 */ /* 0x008fc800078e02ff */
[C---:B------:R-:W-:Y:S02]  /*9690*/  @!P0 IMAD R11, R31.reuse, R5, R0 ;  /* 0x000000051f0b8224 */ /* 0x040fe400078e0200 */
[----:B------:R-:W-:-:S05]  /*96a0*/  @!P0 IMAD.WIDE.U32 R4, R31, R4, R2 ;  /* 0x000000041f048225 */ /* 0x000fca00078e0002 */
[----:B------:R-:W-:Y:S02]  /*96b0*/  @!P0 IADD3 R0, R5, R11, RZ ;  /* 0x0000000b05008210 */ /* 0x000fe40007ffe0ff */
[----:B----4-:R-:W-:-:S04]  /*96c0*/  @!P0 LEA R2, P1, R4, R8, 0x2 ;  /* 0x0000000804028211 */ /* 0x010fc800078210ff */
[----:B------:R-:W-:Y:S01]  /*96d0*/  @!P0 LEA.HI.X R3, R4, R9, R0, 0x2, P1 ;  /* 0x0000000904038211 */ /* 0x000fe200008f1400 */
[----:B------:R-:W-:Y:S01]  /*96e0*/  IMAD.MOV.U32 R9, RZ, RZ, RZ ;  /* 0x000000ffff097224 */ /* 0x000fe200078e00ff */
[----:B------:R-:W-:-:S05]  /*96f0*/  ISETP.GE.AND P1, PT, R26, UR4, PT ;  /* 0x000000041a007c0c */ /* 0x000fca000bf26270 */
[----:B------:R0:W5:Y:S01]  /*9700*/  @!P0 LDG.E R9, desc[UR38][R2.64] ;  /* 0x0000002602098981 */ /* 0x000162000c1e1900 */
[----:B------:R-:W-:-:S07]  /*9710*/  ISETP.GE.AND P0, PT, R25, UR4, PT ;  /* 0x0000000419007c0c */ /* 0x000fce000bf06270 */
[----:B------:R-:W-:-:S06]  /*9720*/  @P1 LOP3.LUT R23, R23, 0x2, RZ, 0xfc, !PT ;  /* 0x0000000217171812 */ /* 0x000fcc00078efcff */
[----:B------:R-:W-:Y:S01]  /*9730*/  @P0 LOP3.LUT R23, R23, 0x1, RZ, 0xfc, !PT ;  /* 0x0000000117170812 */ /* 0x000fe200078efcff */
[----:B0-----:R-:W-:Y:S06]  /*9740*/  BRA.DIV UR5, `(.L_x_6512) ;  /* 0x0000003205007947 */ /* 0x001fec000b800000 */
.L_x_6554:
[----:B------:R-:W-:Y:S01]  /*9750*/  ULOP3.LUT UR4, UR40, 0x2, URZ, 0xfc, !UPT ;  /* 0x0000000228047892 */ /* 0x000fe2000f8efc3f */
[----:B------:R-:W-:Y:S01]  /*9760*/  IMAD.U32 R24, RZ, RZ, UR42 ;  /* 0x0000002aff187e24 */ /* 0x000fe2000f8e00ff */
[----:B------:R-:W-:Y:S01]  /*9770*/  LOP3.LUT R23, R23, 0xfffffffb, RZ, 0xc0, !PT ;  /* 0xfffffffb17177812 */ /* 0x000fe200078ec0ff */
[----:B------:R-:W-:-:S03]  /*9780*/  IMAD.MOV R4, RZ, RZ, -R37 ;  /* 0x000000ffff047224 */ /* 0x000fc600078e0a25 */
[----:B------:R-:W-:Y:S01]  /*9790*/  MOV R19, UR4 ;  /* 0x0000000400137c02 */ /* 0x000fe20008000f00 */
[----:B------:R-:W-:Y:S01]  /*97a0*/  IMAD R4, R30, R4, R21 ;  /* 0x000000041e047224 */ /* 0x000fe200078e0215 */
[----:B------:R-:W-:Y:S02]  /*97b0*/  SHF.R.S32.HI R24, RZ, 0x1f, R24 ;  /* 0x0000001fff187819 */ /* 0x000fe40000011418 */
[----:B------:R-:W-:-:S13]  /*97c0*/  ISETP.NE.AND P0, PT, R19, 0x3, PT ;  /* 0x000000031300780c */ /* 0x000fda0003f05270 */
[----:B------:R-:W-:Y:S01]  /*97d0*/  @P0 LOP3.LUT R23, R23, 0x4, RZ, 0xfc, !PT ;  /* 0x0000000417170812 */ /* 0x000fe200078efcff */
[----:B------:R-:W-:Y:S06]  /*97e0*/  @!P0 BRA `(.L_x_6513) ;  /* 0x0000000000048947 */ /* 0x000fec0003800000 */
[----:B------:R-:W-:Y:S01]  /*97f0*/  BPT.TRAP 0x1 ;  /* 0x000000040000795c */ /* 0x000fe20000300000 */
.L_x_6513:
[----:B------:R-:W-:Y:S01]  /*9800*/  IMAD.MOV.U32 R8, RZ, RZ, 0x1 ;  /* 0x00000001ff087424 */ /* 0x000fe200078e00ff */
[----:B------:R-:W-:Y:S01]  /*9810*/  SHF.R.S32.HI R5, RZ, 0x1f, R4 ;  /* 0x0000001fff057819 */ /* 0x000fe20000011404 */
[----:B------:R-:W-:Y:S01]  /*9820*/  ULDC.64 UR4, c[0x0][0x328] ;  /* 0x0000ca0000047ab9 */ /* 0x000fe20000000a00 */
[----:B-----5:R-:W-:Y:S02]  /*9830*/  SHF.R.S32.HI R0, RZ, 0x1f, R9 ;  /* 0x0000001fff007819 */ /* 0x020fe40000011409 */
[----:B------:R-:W-:Y:S01]  /*9840*/  SHF.L.U32 R8, R8, 0x1f, RZ ;  /* 0x0000001f08087819 */ /* 0x000fe200000006ff */
[----:B------:R-:W-:Y:S01]  /*9850*/  IMAD R3, R5, UR4, RZ ;  /* 0x0000000405037c24 */ /* 0x000fe2000f8e02ff */
[----:B------:R-:W-:Y:S02]  /*9860*/  R2UR UR6, R24 ;  /* 0x00000000180672ca */ /* 0x000fe400000e0000 */
[----:B------:R-:W0:Y:S01]  /*9870*/  SYNCS.PHASECHK.TRANS64.TRYWAIT P0, [UR45+0x28840], R8 ;  /* 0x02884008ff0075a7 */ /* 0x000e22000800016d */
[----:B------:R-:W-:-:S02]  /*9880*/  IMAD R11, R4, UR5, R3 ;  /* 0x00000005040b7c24 */ /* 0x000fc4000f8e0203 */
[----:B------:R-:W-:Y:S01]  /*9890*/  IMAD.WIDE.U32 R2, R4, UR4, RZ ;  /* 0x0000000404027c25 */ /* 0x000fe2000f8e00ff */
[----:B------:R-:W-:-:S03]  /*98a0*/  ULDC.64 UR4, c[0x0][0x338] ;  /* 0x0000ce0000047ab9 */ /* 0x000fc60000000a00 */
[----:B------:R-:W-:Y:S01]  /*98b0*/  IMAD R10, R0, UR4, RZ ;  /* 0x00000004000a7c24 */ /* 0x000fe2000f8e02ff */
[----:B------:R-:W-:-:S03]  /*98c0*/  IADD3 R3, R3, R11, RZ ;  /* 0x0000000b03037210 */ /* 0x000fc60007ffe0ff */
        /* <DEDUP_REMOVED lines=10> */
[----:B------:R-:W-:-:S04]  /*9970*/  LEA R16, P1, R2, UR6, 0x1 ;  /* 0x0000000602107c11 */ /* 0x000fc8000f8208ff */
[----:B------:R-:W-:Y:S01]  /*9980*/  LEA.HI.X R2, R2, UR7, R3, 0x1, P1 ;  /* 0x0000000702027c11 */ /* 0x000fe200088f0c03 */
[----:B0-----:R-:W-:Y:S08]  /*9990*/  @!P0 BRA `(.L_x_6514) ;  /* 0x0000002c008c8947 */ /* 0x001ff00003800000 */
.L_x_6555:
[----:B------:R-:W-:Y:S01]  /*99a0*/  ULDC.64 UR4, c[0x0][0x300] ;  /* 0x0000c00000047ab9 */ /* 0x000fe20000000a00 */
[----:B------:R-:W-:Y:S01]  /*99b0*/  R2UR UR6, R24 ;  /* 0x00000000180672ca */ /* 0x000fe200000e0000 */
[----:B------:R-:W-:Y:S01]  /*99c0*/  IMAD R5, R5, UR4, RZ ;  /* 0x0000000405057c24 */ /* 0x000fe2000f8e02ff */
[----:B------:R-:W-:Y:S01]  /*99d0*/  LOP3.LUT P3, RZ, R23, 0x2, RZ, 0xc0, !PT ;  /* 0x0000000217ff7812 */ /* 0x000fe2000786c0ff */
[----:B------:R-:W-:Y:S01]  /*99e0*/  IMAD.SHL.U32 R36, R7, 0x8, RZ ;  /* 0x0000000807247824 */ /* 0x000fe200078e00ff */
[----:B------:R-:W-:Y:S01]  /*99f0*/  LOP3.LUT P2, RZ, R23, 0x1, RZ, 0xc0, !PT ;  /* 0x0000000117ff7812 */ /* 0x000fe2000784c0ff */
        /* <DEDUP_REMOVED lines=16> */
[----:B------:R-:W-:Y:S01]  /*9b00*/  MOV R5, 0xffffff80 ;  /* 0xffffff8000057802 */ /* 0x000fe20000000f00 */
[----:B------:R-:W-:-:S03]  /*9b10*/  UMOV UR4, 0xffffffff ;  /* 0xffffffff00047882 */ /* 0x000fc60000000000 */
[----:B------:R-:W-:Y:S01]  /*9b20*/  LEA.HI.X R3, R4, UR7, R3, 0x1, P0 ;  /* 0x0000000704037c11 */ /* 0x000fe200080f0c03 */
[----:B------:R-:W-:Y:S01]  /*9b30*/  IMAD R4, R22, R5, UR43 ;  /* 0x0000002b16047e24 */ /* 0x000fe2000f8e0205 */
[----:B------:R-:W-:-:S04]  /*9b40*/  LOP3.LUT R5, R6, 0x1c0, RZ, 0xc0, !PT ;  /* 0x000001c006057812 */ /* 0x000fc800078ec0ff */
[----:B------:R-:W-:Y:S01]  /*9b50*/  LOP3.LUT R5, R5, 0x38, R6, 0xf8, !PT ;  /* 0x0000003805057812 */ /* 0x000fe200078ef806 */
[----:B------:R-:W-:-:S03]  /*9b60*/  IMAD.IADD R6, R4, 0x1, -R29 ;  /* 0x0000000104067824 */ /* 0x000fc600078e0a1d */
[----:B------:R-:W-:Y:S02]  /*9b70*/  LOP3.LUT R5, R5, 0x38, R18, 0x78, !PT ;  /* 0x0000003805057812 */ /* 0x000fe400078e7812 */
[----:B------:R-:W-:Y:S02]  /*9b80*/  ISETP.GE.AND P0, PT, R6, 0x1, PT ;  /* 0x000000010600780c */ /* 0x000fe40003f06270 */
[----:B------:R-:W-:Y:S01]  /*9b90*/  LOP3.LUT R36, R5, 0x200, R36, 0xf8, !PT ;  /* 0x0000020005247812 */ /* 0x000fe200078ef824 */
[----:B------:R-:W-:Y:S10]  /*9ba0*/  BRA.DIV UR4, `(.L_x_6515) ;  /* 0x0000002e04207947 */ /* 0x000ff4000b800000 */
[----:B------:R-:W-:Y:S01]  /*9bb0*/  SHFL.IDX PT, R5, R3, RZ, 0x181f ;  /* 0x00181fff03057589 */ /* 0x000fe200000e0000 */
[----:B------:R-:W-:Y:S02]  /*9bc0*/  @P0 LEA R9, R36, UR45, 0x1 ;  /* 0x0000002d24090c11 */ /* 0x000fe4000f8e08ff */
[----:B------:R-:W-:Y:S01]  /*9bd0*/  ISETP.GE.AND P1, PT, R6, 0x21, PT ;  /* 0x000000210600780c */ /* 0x000fe20003f26270 */
[----:B------:R-:W0:Y:S04]  /*9be0*/  SHFL.IDX PT, R4, R0, RZ, 0x181f ;  /* 0x00181fff00047589 */ /* 0x000e2800000e0000 */
[----:B------:R-:W1:Y:S04]  /*9bf0*/  SHFL.IDX PT, R21, R0, 0x1, 0x181f ;  /* 0x00381f0000157f89 */ /* 0x000e6800000e0000 */
[----:B------:R-:W2:Y:S04]  /*9c00*/  SHFL.IDX PT, R10, R3, 0x1, 0x181f ;  /* 0x00381f00030a7f89 */ /* 0x000ea800000e0000 */
[----:B------:R-:W3:Y:S04]  /*9c10*/  SHFL.IDX PT, R8, R3, 0x2, 0x181f ;  /* 0x00581f0003087f89 */ /* 0x000ee800000e0000 */
[----:B------:R-:W4:Y:S04]  /*9c20*/  SHFL.IDX PT, R37, R0, 0x2, 0x181f ;  /* 0x00581f0000257f89 */ /* 0x000f2800000e0000 */
[----:B------:R-:W-:Y:S01]  /*9c30*/  SHFL.IDX PT, R7, R3, 0x3, 0x181f ;  /* 0x00781f0003077f89 */ /* 0x000fe200000e0000 */
[----:B0-----:R-:W-:-:S03]  /*9c40*/  @P0 IMAD.WIDE.U32 R4, R26, 0x2, R4 ;  /* 0x000000021a040825 */ /* 0x001fc600078e0004 */
[----:B------:R-:W0:Y:S04]  /*9c50*/  SHFL.IDX PT, R14, R0, 0x3, 0x181f ;  /* 0x00781f00000e7f89 */ /* 0x000e2800000e0000 */
[----:B------:R-:W-:Y:S04]  /*9c60*/  @P0 LDGSTS.E.BYPASS.LTC128B.128 [R9+0x18400], desc[UR38][R4.64], !P3 ;  /* 0x1840000004090fae */ /* 0x000fe8000d901d66 */
[----:B------:R1:W-:Y:S01]  /*9c70*/  @P0 LDGSTS.E.BYPASS.LTC128B.128 [R9+0x1c400], desc[UR38][R4.64+0x80], !P2 ;  /* 0x1c40008004090fae */ /* 0x0003e2000d101d66 */
[----:B------:R-:W-:Y:S02]  /*9c80*/  ISETP.GE.AND P0, PT, R6, 0x11, PT ;  /* 0x000000110600780c */ /* 0x000fe40003f06270 */
[----:B-1----:R-:W-:Y:S01]  /*9c90*/  MOV R4, R21 ;  /* 0x0000001500047202 */ /* 0x002fe20000000f00 */
[----:B--2---:R-:W-:-:S10]  /*9ca0*/  IMAD.MOV.U32 R5, RZ, RZ, R10 ;  /* 0x000000ffff057224 */ /* 0x004fd400078e000a */
[----:B------:R-:W-:Y:S01]  /*9cb0*/  @P0 LEA R18, R36, UR45, 0x1 ;  /* 0x0000002d24120c11 */ /* 0x000fe2000f8e08ff */
[----:B------:R-:W-:Y:S01]  /*9cc0*/  SHFL.IDX PT, R10, R3, 0x4, 0x181f ;  /* 0x00981f00030a7f89 */ /* 0x000fe200000e0000 */
[----:B------:R-:W-:Y:S01]  /*9cd0*/  @P0 IMAD.WIDE.U32 R20, R26, 0x2, R4 ;  /* 0x000000021a140825 */ /* 0x000fe200078e0004 */
[----:B---3--:R-:W-:-:S03]  /*9ce0*/  MOV R5, R8 ;  /* 0x0000000800057202 */ /* 0x008fc60000000f00 */
[----:B----4-:R-:W-:Y:S01]  /*9cf0*/  IMAD.MOV.U32 R4, RZ, RZ, R37 ;  /* 0x000000ffff047224 */ /* 0x010fe200078e0025 */
[----:B------:R-:W-:Y:S03]  /*9d00*/  @P0 LDGSTS.E.BYPASS.LTC128B.128 [R18+0x18c00], desc[UR38][R20.64], !P3 ;  /* 0x18c0000014120fae */ /* 0x000fe6000d901d66 */
[----:B------:R-:W-:Y:S01]  /*9d10*/  @P1 IMAD.WIDE.U32 R8, R26, 0x2, R4 ;  /* 0x000000021a081825 */ /* 0x000fe200078e0004 */
[----:B------:R1:W-:Y:S01]  /*9d20*/  @P0 LDGSTS.E.BYPASS.LTC128B.128 [R18+0x1cc00], desc[UR38][R20.64+0x80], !P2 ;  /* 0x1cc0008014120fae */ /* 0x0003e2000d101d66 */
[----:B------:R-:W-:Y:S02]  /*9d30*/  ISETP.GE.AND P0, PT, R6, 0x31, PT ;  /* 0x000000310600780c */ /* 0x000fe40003f06270 */
[----:B------:R-:W-:Y:S01]  /*9d40*/  @P1 LEA R5, R36, UR45, 0x1 ;  /* 0x0000002d24051c11 */ /* 0x000fe2000f8e08ff */
[----:B------:R-:W2:Y:S01]  /*9d50*/  SHFL.IDX PT, R37, R0, 0x4, 0x181f ;  /* 0x00981f0000257f89 */ /* 0x000ea200000e0000 */
[----:B0-----:R-:W-:-:S03]  /*9d60*/  IMAD.MOV.U32 R4, RZ, RZ, R14 ;  /* 0x000000ffff047224 */ /* 0x001fc600078e000e */
[----:B------:R-:W-:Y:S04]  /*9d70*/  @P1 LDGSTS.E.BYPASS.LTC128B.128 [R5+0x19400], desc[UR38][R8.64], !P3 ;  /* 0x1940000008051fae */ /* 0x000fe8000d901d66 */
[----:B------:R0:W-:Y:S01]  /*9d80*/  @P1 LDGSTS.E.BYPASS.LTC128B.128 [R5+0x1d400], desc[UR38][R8.64+0x80], !P2 ;  /* 0x1d40008008051fae */ /* 0x0001e2000d101d66 */
[----:B------:R-:W-:-:S03]  /*9d90*/  ISETP.GE.AND P1, PT, R6, 0x51, PT ;  /* 0x000000510600780c */ /* 0x000fc60003f26270 */
[----:B-1----:R-:W1:Y:S04]  /*9da0*/  SHFL.IDX PT, R18, R3, 0x5, 0x181f ;  /* 0x00b81f0003127f89 */ /* 0x002e6800000e0000 */
[----:B------:R-:W-:Y:S01]  /*9db0*/  SHFL.IDX PT, R14, R0, 0x6, 0x181f ;  /* 0x00d81f00000e7f89 */ /* 0x000fe200000e0000 */
[----:B0-----:R-:W-:Y:S01]  /*9dc0*/  IMAD.MOV.U32 R5, RZ, RZ, R7 ;  /* 0x000000ffff057224 */ /* 0x001fe200078e0007 */
[----:B------:R-:W-:Y:S02]  /*9dd0*/  @P0 LEA R7, R36, UR45, 0x1 ;  /* 0x0000002d24070c11 */ /* 0x000fe4000f8e08ff */
[----:B------:R-:W0:Y:S01]  /*9de0*/  SHFL.IDX PT, R9, R0, 0x5, 0x181f ;  /* 0x00b81f0000097f89 */ /* 0x000e2200000e0000 */
[----:B------:R-:W-:-:S05]  /*9df0*/  @P0 IMAD.WIDE.U32 R4, R26, 0x2, R4 ;  /* 0x000000021a040825 */ /* 0x000fca00078e0004 */
[----:B------:R-:W-:Y:S04]  /*9e00*/  @P0 LDGSTS.E.BYPASS.LTC128B.128 [R7+0x19c00], desc[UR38][R4.64], !P3 ;  /* 0x19c0000004070fae */ /* 0x000fe8000d901d66 */
[----:B------:R3:W-:Y:S01]  /*9e10*/  @P0 LDGSTS.E.BYPASS.LTC128B.128 [R7+0x1dc00], desc[UR38][R4.64+0x80], !P2 ;  /* 0x1dc0008004070fae */ /* 0x0007e2000d101d66 */
[----:B------:R-:W-:-:S03]  /*9e20*/  ISETP.GE.AND P0, PT, R6, 0x41, PT ;  /* 0x000000410600780c */ /* 0x000fc60003f06270 */
[----:B---3--:R-:W3:Y:S01]  /*9e30*/  SHFL.IDX PT, R7, R3, 0x6, 0x181f ;  /* 0x00d81f0003077f89 */ /* 0x008ee200000e0000 */
[----:B--2---:R-:W-:Y:S01]  /*9e40*/  MOV R4, R37 ;  /* 0x0000002500047202 */ /* 0x004fe20000000f00 */
[----:B------:R-:W-:-:S08]  /*9e50*/  IMAD.MOV.U32 R5, RZ, RZ, R10 ;  /* 0x000000ffff057224 */ /* 0x000fd000078e000a */
[C---:B------:R-:W-:Y:S01]  /*9e60*/  @P0 LEA R37, R36.reuse, UR45, 0x1 ;  /* 0x0000002d24250c11 */ /* 0x040fe2000f8e08ff */
[----:B------:R-:W2:Y:S01]  /*9e70*/  SHFL.IDX PT, R3, R3, 0x7, 0x181f ;  /* 0x00f81f0003037f89 */ /* 0x000ea200000e0000 */
[----:B------:R-:W-:Y:S01]  /*9e80*/  @P1 LEA R10, R36, UR45, 0x1 ;  /* 0x0000002d240a1c11 */ /* 0x000fe2000f8e08ff */
[----:B------:R-:W-:Y:S01]  /*9e90*/  @P0 IMAD.WIDE.U32 R20, R26, 0x2, R4 ;  /* 0x000000021a140825 */ /* 0x000fe200078e0004 */
[----:B-1----:R-:W-:-:S03]  /*9ea0*/  MOV R5, R18 ;  /* 0x0000001200057202 */ /* 0x002fc60000000f00 */
[----:B0-----:R-:W-:Y:S01]  /*9eb0*/  IMAD.MOV.U32 R4, RZ, RZ, R9 ;  /* 0x000000ffff047224 */ /* 0x001fe200078e0009 */
[----:B------:R0:W-:Y:S03]  /*9ec0*/  @P0 LDGSTS.E.BYPASS.LTC128B.128 [R37+0x1a400], desc[UR38][R20.64], !P3 ;  /* 0x1a40000014250fae */ /* 0x0001e6000d901d66 */
[----:B------:R-:W-:Y:S01]  /*9ed0*/  @P1 IMAD.WIDE.U32 R8, R26, 0x2, R4 ;  /* 0x000000021a081825 */ /* 0x000fe200078e0004 */
[----:B------:R0:W-:Y:S01]  /*9ee0*/  @P0 LDGSTS.E.BYPASS.LTC128B.128 [R37+0x1e400], desc[UR38][R20.64+0x80], !P2 ;  /* 0x1e40008014250fae */ /* 0x0001e2000d101d66 */
[----:B------:R-:W-:Y:S02]  /*9ef0*/  ISETP.GE.AND P0, PT, R6, 0x61, PT ;  /* 0x000000610600780c */ /* 0x000fe40003f06270 */
[----:B------:R-:W-:Y:S01]  /*9f00*/  IMAD.MOV.U32 R4, RZ, RZ, R14 ;  /* 0x000000ffff047224 */ /* 0x000fe200078e000e */
[----:B------:R0:W-:Y:S04]  /*9f10*/  @P1 LDGSTS.E.BYPASS.LTC128B.128 [R10+0x1ac00], desc[UR38][R8.64], !P3 ;  /* 0x1ac00000080a1fae */ /* 0x0001e8000d901d66 */
[----:B------:R0:W-:Y:S01]  /*9f20*/  @P1 LDGSTS.E.BYPASS.LTC128B.128 [R10+0x1ec00], desc[UR38][R8.64+0x80], !P2 ;  /* 0x1ec00080080a1fae */ /* 0x0001e2000d101d66 */
[----:B---3--:R-:W-:-:S03]  /*9f30*/  IMAD.MOV.U32 R5, RZ, RZ, R7 ;  /* 0x000000ffff057224 */ /* 0x008fc600078e0007 */
[----:B------:R0:W1:Y:S02]  /*9f40*/  SHFL.IDX PT, R14, R0, 0x7, 0x181f ;  /* 0x00f81f00000e7f89 */ /* 0x00006400000e0000 */
[----:B------:R-:W-:Y:S01]  /*9f50*/  @P0 IMAD.WIDE.U32 R4, R26, 0x2, R4 ;  /* 0x000000021a040825 */ /* 0x000fe200078e0004 */
[----:B------:R-:W-:-:S05]  /*9f60*/  @P0 LEA R7, R36, UR45, 0x1 ;  /* 0x0000002d24070c11 */ /* 0x000fca000f8e08ff */
[----:B------:R0:W-:Y:S04]  /*9f70*/  @P0 LDGSTS.E.BYPASS.LTC128B.128 [R7+0x1b400], desc[UR38][R4.64], !P3 ;  /* 0x1b40000004070fae */ /* 0x0001e8000d901d66 */
[----:B--2---:R0:W-:Y:S02]  /*9f80*/  @P0 LDGSTS.E.BYPASS.LTC128B.128 [R7+0x1f400], desc[UR38][R4.64+0x80], !P2 ;  /* 0x1f40008004070fae */ /* 0x0041e4000d101d66 */
.L_x_6573:
[----:B------:R-:W-:Y:S01]  /*9f90*/  ISETP.GE.AND P0, PT, R6, 0x71, PT ;  /* 0x000000710600780c */ /* 0x000fe20003f06270 */
[----:B0-----:R-:W-:Y:S01]  /*9fa0*/  IMAD.MOV.U32 R5, RZ, RZ, R3 ;  /* 0x000000ffff057224 */ /* 0x001fe200078e0003 */
[----:B-1----:R-:W-:-:S11]  /*9fb0*/  MOV R4, R14 ;  /* 0x0000000e00047202 */ /* 0x002fd60000000f00 */
[----:B------:R-:W-:Y:S01]  /*9fc0*/  @P0 IMAD.WIDE.U32 R4, R26, 0x2, R4 ;  /* 0x000000021a040825 */ /* 0x000fe200078e0004 */
[----:B------:R-:W-:-:S05]  /*9fd0*/  @P0 LEA R3, R36, UR45, 0x1 ;  /* 0x0000002d24030c11 */ /* 0x000fca000f8e08ff */
[----:B------:R-:W-:Y:S01]  /*9fe0*/  @!PT LDS RZ, [RZ] ;  /* 0x00000000fffff984 */ /* 0x000fe20000000800 */
[----:B------:R-:W-:Y:S01]  /*9ff0*/  @!PT LDS RZ, [RZ] ;  /* 0x00000000fffff984 */ /* 0x000fe20000000800 */
[----:B------:R-:W-:Y:S01]  /*a000*/  @!PT LDS RZ, [RZ] ;  /* 0x00000000fffff984 */ /* 0x000fe20000000800 */
[----:B------:R0:W-:Y:S04]  /*a010*/  @P0 LDGSTS.E.BYPASS.LTC128B.128 [R3+0x1bc00], desc[UR38][R4.64], !P3 ;  /* 0x1bc0000004030fae */ /* 0x0001e8000d901d66 */
[----:B------:R0:W-:Y:S01]  /*a020*/  @P0 LDGSTS.E.BYPASS.LTC128B.128 [R3+0x1fc00], desc[UR38][R4.64+0x80], !P2 ;  /* 0x1fc0008004030fae */ /* 0x0001e2000d101d66 */
[----:B------:R-:W-:Y:S01]  /*a030*/  NOP ;  /* 0x0000000000007918 */ /* 0x000fe20000000000 */
[----:B------:R-:W-:Y:S02]  /*a040*/  SYNCS.ARRIVE.TRANS64.RED.A0T1 RZ, [UR45+0x28830], RZ ;  /* 0x028830ffffff79a7 */ /* 0x000fe4000820042d */
[----:B------:R-:W-:Y:S01]  /*a050*/  ARRIVES.LDGSTSBAR.64.TRANSCNT [UR45+0x28830] ;  /* 0x02883000ff0079b0 */ /* 0x000fe20008000aad */
[----:B------:R-:W-:Y:S01]  /*a060*/  NOP ;  /* 0x0000000000007918 */ /* 0x000fe20000000000 */
[----:B------:R-:W-:-:S13]  /*a070*/  ISETP.NE.AND P1, PT, R19, 0x3, PT ;  /* 0x000000031300780c */ /* 0x000fda0003f25270 */
[----:B0-----:R-:W-:Y:S05]  /*a080*/  @!P1 BRA `(.L_x_6516) ;  /* 0x0000000000049947 */ /* 0x001fea0003800000 */
[----:B------:R-:W-:Y:S01]  /*a090*/  BPT.TRAP 0x1 ;  /* 0x000000040000795c */ /* 0x000fe20000300000 */
.L_x_6516:
        /* <DEDUP_REMOVED lines=30> */
.L_x_6517:
[----:B------:R-:W0:Y:S01]  /*a280*/  LDC R0, c[0x0][0x448] ;  /* 0x00011200ff007b82 */ /* 0x000e220000000800 */
[----:B------:R-:W-:Y:S01]  /*a290*/  IMAD.IADD R3, R28, 0x1, R29 ;  /* 0x000000011c037824 */ /* 0x000fe200078e021d */
[----:B------:R-:W-:Y:S01]  /*a2a0*/  ULDC.64 UR4, c[0x0][0x2e0] ;  /* 0x0000b80000047ab9 */ /* 0x000fe20000000a00 */
[----:B------:R-:W-:Y:S01]  /*a2b0*/  IMAD.U32 R4, RZ, RZ, UR36 ;  /* 0x00000024ff047e24 */ /* 0x000fe2000f8e00ff */
[----:B------:R-:W-:Y:S01]  /*a2c0*/  MOV R5, UR37 ;  /* 0x0000002500057c02 */ /* 0x000fe20008000f00 */
[----:B------:R-:W-:Y:S01]  /*a2d0*/  IMAD R18, R18, UR4, RZ ;  /* 0x0000000412127c24 */ /* 0x000fe2000f8e02ff */
[----:B------:R-:W-:Y:S01]  /*a2e0*/  LEA R3, R34, R3, 0x7 ;  /* 0x0000000322037211 */ /* 0x000fe200078e38ff */
[----:B------:R-:W-:Y:S01]  /*a2f0*/  IMAD.MOV.U32 R6, RZ, RZ, R4 ;  /* 0x000000ffff067224 */ /* 0x000fe200078e0004 */
[----:B------:R-:W-:Y:S01]  /*a300*/  ULDC.64 UR6, c[0x0][0x280] ;  /* 0x0000a00000067ab9 */ /* 0x000fe20000000a00 */
[----:B------:R-:W-:Y:S02]  /*a310*/  IMAD.U32 R7, RZ, RZ, UR46 ;  /* 0x0000002eff077e24 */ /* 0x000fe4000f8e00ff */
[----:B------:R-:W-:-:S02]  /*a320*/  IMAD.MOV.U32 R9, RZ, RZ, R3 ;  /* 0x000000ffff097224 */ /* 0x000fc400078e0003 */
[----:B------:R-:W-:-:S04]  /*a330*/  IMAD.WIDE.U32 R6, R35, UR4, R6 ;  /* 0x0000000423067c25 */ /* 0x000fc8000f8e0006 */
[----:B------:R-:W-:Y:S01]  /*a340*/  IMAD R5, R35, UR5, R18 ;  /* 0x0000000523057c24 */ /* 0x000fe2000f8e0212 */
[----:B------:R-:W-:-:S04]  /*a350*/  ULDC.64 UR4, c[0x0][0x2d0] ;  /* 0x0000b40000047ab9 */ /* 0x000fc80000000a00 */
[----:B------:R-:W-:Y:S02]  /*a360*/  IADD3 R7, R7, R5, RZ ;  /* 0x0000000507077210 */ /* 0x000fe40007ffe0ff */
[----:B0-----:R-:W-:-:S13]  /*a370*/  ISETP.NE.AND P0, PT, R0, 0x1, PT ;  /* 0x000000010000780c */ /* 0x001fda0003f05270 */
[----:B------:R-:W0:Y:S08]  /*a380*/  @P0 LDC R8, c[0x0][0x44c] ;  /* 0x00011300ff080b82 */ /* 0x000e300000000800 */
[----:B------:R-:W1:Y:S01]  /*a390*/  @P0 LDC R11, c[0x0][0x450] ;  /* 0x00011400ff0b0b82 */ /* 0x000e620000000800 */
[----:B0-----:R-:W-:-:S05]  /*a3a0*/  @P0 IMAD.HI.U32 R4, R3, R8, RZ ;  /* 0x0000000803040227 */ /* 0x001fca00078e00ff */
[----:B-1----:R-:W-:-:S05]  /*a3b0*/  @P0 SHF.R.U32.HI R9, RZ, R11, R4 ;  /* 0x0000000bff090219 */ /* 0x002fca0000011604 */
[----:B------:R-:W-:-:S04]  /*a3c0*/  IMAD.MOV R4, RZ, RZ, -R9 ;  /* 0x000000ffff047224 */ /* 0x000fc800078e0a09 */
[----:B------:R-:W-:Y:S01]  /*a3d0*/  IMAD R3, R0, R4, R3 ;  /* 0x0000000400037224 */ /* 0x000fe200078e0203 */
[----:B------:R-:W-:-:S05]  /*a3e0*/  SHF.R.S32.HI R4, RZ, 0x1f, R9 ;  /* 0x0000001fff047819 */ /* 0x000fca0000011409 */
[----:B------:R-:W-:Y:S02]  /*a3f0*/  IMAD R8, R4, UR4, RZ ;  /* 0x0000000404087c24 */ /* 0x000fe4000f8e02ff */
[----:B------:R-:W-:Y:S01]  /*a400*/  IMAD.WIDE.U32 R4, R9, UR4, R6 ;  /* 0x0000000409047c25 */ /* 0x000fe2000f8e0006 */
[----:B------:R-:W-:-:S03]  /*a410*/  SHF.R.S32.HI R6, RZ, 0x1f, R3 ;  /* 0x0000001fff067819 */ /* 0x000fc60000011403 */
[----:B------:R-:W-:Y:S01]  /*a420*/  IMAD R9, R9, UR5, R8 ;  /* 0x0000000509097c24 */ /* 0x000fe2000f8e0208 */
[----:B------:R-:W-:Y:S02]  /*a430*/  ULDC.64 UR4, c[0x0][0x2c8] ;  /* 0x0000b20000047ab9 */ /* 0x000fe40000000a00 */
[----:B------:R-:W-:Y:S02]  /*a440*/  IMAD R6, R6, UR4, RZ ;  /* 0x0000000406067c24 */ /* 0x000fe4000f8e02ff */
[----:B------:R-:W-:Y:S02]  /*a450*/  IMAD.IADD R5, R5, 0x1, R9 ;  /* 0x0000000105057824 */ /* 0x000fe400078e0209 */
[C---:B------:R-:W-:Y:S02]  /*a460*/  IMAD R7, R3.reuse, UR5, R6 ;  /* 0x0000000503077c24 */ /* 0x040fe4000f8e0206 */
[----:B------:R-:W-:Y:S01]  /*a470*/  IMAD.WIDE.U32 R4, R3, UR4, R4 ;  /* 0x0000000403047c25 */ /* 0x000fe2000f8e0004 */
[----:B------:R-:W-:-:S02]  /*a480*/  ULDC UR4, c[0x0][0x2b8] ;  /* 0x0000ae0000047ab9 */ /* 0x000fc40000000800 */
[----:B------:R-:W-:Y:S02]  /*a490*/  ISETP.GE.AND P0, PT, R26, UR4, PT ;  /* 0x000000041a007c0c */ /* 0x000fe4000bf06270 */
[C---:B------:R-:W-:Y:S02]  /*a4a0*/  LEA R6, P2, R4.reuse, UR6, 0x1 ;  /* 0x0000000604067c11 */ /* 0x040fe4000f8408ff */
[----:B------:R-:W-:Y:S02]  /*a4b0*/  IADD3 R7, R5, R7, RZ ;  /* 0x0000000705077210 */ /* 0x000fe40007ffe0ff */
[----:B------:R-:W-:Y:S01]  /*a4c0*/  ISETP.GE.AND P1, PT, R25, UR4, PT ;  /* 0x0000000419007c0c */ /* 0x000fe2000bf26270 */
[----:B------:R-:W-:Y:S01]  /*a4d0*/  UMOV UR4, 0xffffffff ;  /* 0xffffffff00047882 */ /* 0x000fe20000000000 */
[----:B------:R-:W-:Y:S02]  /*a4e0*/  LEA.HI.X R7, R4, UR7, R7, 0x1, P2 ;  /* 0x0000000704077c11 */ /* 0x000fe400090f0c07 */
[----:B------:R-:W-:Y:S09]  /*a4f0*/  BRA.DIV UR4, `(.L_x_6518) ;  /* 0x0000002e044c7947 */ /* 0x000ff2000b800000 */
[----:B------:R-:W-:Y:S01]  /*a500*/  SHFL.IDX PT, R5, R7, RZ, 0x181f ;  /* 0x00181fff07057589 */ /* 0x000fe200000e0000 */
[----:B------:R-:W-:Y:S01]  /*a510*/  ULDC UR4, c[0x0][0x288] ;  /* 0x0000a20000047ab9 */ /* 0x000fe20000000800 */
[----:B------:R-:W-:Y:S02]  /*a520*/  IMAD R3, R34, 0x80, R29 ;  /* 0x0000008022037824 */ /* 0x000fe400078e021d */
[----:B------:R-:W0:Y:S01]  /*a530*/  SHFL.IDX PT, R4, R6, RZ, 0x181f ;  /* 0x00181fff06047589 */ /* 0x000e2200000e0000 */
[----:B------:R-:W-:Y:S02]  /*a540*/  IMAD R0, R0, UR4, RZ ;  /* 0x0000000400007c24 */ /* 0x000fe4000f8e02ff */
[C---:B------:R-:W-:Y:S01]  /*a550*/  VIADD R9, R3.reuse, 0x10 ;  /* 0x0000001003097836 */ /* 0x040fe20000000000 */
[----:B------:R-:W-:Y:S01]  /*a560*/  SHFL.IDX PT, R8, R7, 0x1, 0x181f ;  /* 0x00381f0007087f89 */ /* 0x000fe200000e0000 */
[C---:B------:R-:W-:Y:S01]  /*a570*/  VIADD R11, R3.reuse, 0x20 ;  /* 0x00000020030b7836 */ /* 0x040fe20000000000 */
[----:B------:R-:W-:-:S02]  /*a580*/  ISETP.GE.AND P2, PT, R3, R0, PT ;  /* 0x000000000300720c */ /* 0x000fc40003f46270 */
[----:B------:R-:W1:Y:S04]  /*a590*/  SHFL.IDX PT, R14, R6, 0x1, 0x181f ;  /* 0x00381f00060e7f89 */ /* 0x000e6800000e0000 */
[----:B------:R-:W-:Y:S07]  /*a5a0*/  SHFL.IDX PT, R10, R7, 0x3, 0x181f ;  /* 0x00781f00070a7f89 */ /* 0x000fee00000e0000 */
[----:B------:R-:W-:Y:S01]  /*a5b0*/  @!P2 LEA R21, R36, UR45, 0x1 ;  /* 0x0000002d2415ac11 */ /* 0x000fe2000f8e08ff */
[----:B0-----:R-:W-:-:S05]  /*a5c0*/  @!P2 IMAD.WIDE.U32 R4, R26, 0x2, R4 ;  /* 0x000000021a04a825 */ /* 0x001fca00078e0004 */
[----:B------:R-:W-:Y:S04]  /*a5d0*/  @!P2 LDGSTS.E.BYPASS.LTC128B.128 [R21+0x10400], desc[UR38][R4.64], !P0 ;  /* 0x104000000415afae */ /* 0x000fe8000c101d66 */
[----:B------:R1:W-:Y:S01]  /*a5e0*/  @!P2 LDGSTS.E.BYPASS.LTC128B.128 [R21+0x14400], desc[UR38][R4.64+0x80], !P1 ;  /* 0x144000800415afae */ /* 0x0003e2000c901d66 */
[----:B------:R-:W-:Y:S02]  /*a5f0*/  ISETP.GE.AND P2, PT, R9, R0, PT ;  /* 0x000000000900720c */ /* 0x000fe40003f46270 */
[----:B-1----:R-:W-:Y:S01]  /*a600*/  MOV R4, R14 ;  /* 0x0000000e00047202 */ /* 0x002fe20000000f00 */
[----:B------:R-:W-:-:S10]  /*a610*/  IMAD.MOV.U32 R5, RZ, RZ, R8 ;  /* 0x000000ffff057224 */ /* 0x000fd400078e0008 */
[----:B------:R-:W-:Y:S01]  /*a620*/  @!P2 LEA R35, R36, UR45, 0x1 ;  /* 0x0000002d2423ac11 */ /* 0x000fe2000f8e08ff */
[----:B------:R-:W-:Y:S01]  /*a630*/  SHFL.IDX PT, R14, R6, 0x3, 0x181f ;  /* 0x00781f00060e7f89 */ /* 0x000fe200000e0000 */
[----:B------:R-:W-:-:S03]  /*a640*/  @!P2 IMAD.WIDE.U32 R8, R26, 0x2, R4 ;  /* 0x000000021a08a825 */ /* 0x000fc600078e0004 */
[----:B------:R-:W-:Y:S04]  /*a650*/  SHFL.IDX PT, R5, R7, 0x2, 0x181f ;  /* 0x00581f0007057f89 */ /* 0x000fe800000e0000 */
[----:B------:R-:W0:Y:S04]  /*a660*/  SHFL.IDX PT, R4, R6, 0x2, 0x181f ;  /* 0x00581f0006047f89 */ /* 0x000e2800000e0000 */
[----:B------:R-:W-:Y:S04]  /*a670*/  @!P2 LDGSTS.E.BYPASS.LTC128B.128 [R35+0x10c00], desc[UR38][R8.64], !P0 ;  /* 0x10c000000823afae */ /* 0x000fe8000c101d66 */
[----:B------:R1:W-:Y:S01]  /*a680*/  @!P2 LDGSTS.E.BYPASS.LTC128B.128 [R35+0x14c00], desc[UR38][R8.64+0x80], !P1 ;  /* 0x14c000800823afae */ /* 0x0003e2000c901d66 */
[----:B------:R-:W-:-:S02]  /*a690*/  ISETP.GE.AND P2, PT, R11, R0, PT ;  /* 0x000000000b00720c */ /* 0x000fc40003f46270 */
[C---:B------:R-:W-:Y:S02]  /*a6a0*/  IADD3 R11, R3.reuse, 0x40, RZ ;  /* 0x00000040030b7810 */ /* 0x040fe40007ffe0ff */
[----:B-1----:R-:W-:-:S09]  /*a6b0*/  IADD3 R9, R3, 0x30, RZ ;  /* 0x0000003003097810 */ /* 0x002fd20007ffe0ff */
[----:B------:R-:W-:Y:S01]  /*a6c0*/  @!P2 LEA R21, R36, UR45, 0x1 ;  /* 0x0000002d2415ac11 */ /* 0x000fe2000f8e08ff */
[----:B0-----:R-:W-:-:S05]  /*a6d0*/  @!P2 IMAD.WIDE.U32 R4, R26, 0x2, R4 ;  /* 0x000000021a04a825 */ /* 0x001fca00078e0004 */
[----:B------:R-:W-:Y:S04]  /*a6e0*/  @!P2 LDGSTS.E.BYPASS.LTC128B.128 [R21+0x11400], desc[UR38][R4.64], !P0 ;  /* 0x114000000415afae */ /* 0x000fe8000c101d66 */
[----:B------:R0:W-:Y:S01]  /*a6f0*/  @!P2 LDGSTS.E.BYPASS.LTC128B.128 [R21+0x15400], desc[UR38][R4.64+0x80], !P1 ;  /* 0x154000800415afae */ /* 0x0001e2000c901d66 */
[----:B------:R-:W-:Y:S01]  /*a700*/  ISETP.GE.AND P2, PT, R9, R0, PT ;  /* 0x000000000900720c */ /* 0x000fe20003f46270 */
[----:B0-----:R-:W-:Y:S02]  /*a710*/  IMAD.MOV.U32 R4, RZ, RZ, R14 ;  /* 0x000000ffff047224 */ /* 0x001fe400078e000e */
        /* <DEDUP_REMOVED lines=8> */
[----:B------:R-:W-:Y:S01]  /*a7a0*/  ISETP.GE.AND P2, PT, R11, R0, PT ;  /* 0x000000000b00720c */ /* 0x000fe20003f46270 */
[----:B------:R-:W-:-:S02]  /*a7b0*/  VIADD R11, R3, 0x60 ;  /* 0x00000060030b7836 */ /* 0x000fc40000000000 */
[----:B------:R-:W2:Y:S01]  /*a7c0*/  SHFL.IDX PT, R14, R6, 0x5, 0x181f ;  /* 0x00b81f00060e7f89 */ /* 0x000ea200000e0000 */
[----:B-1----:R-:W-:-:S09]  /*a7d0*/  VIADD R9, R3, 0x50 ;  /* 0x0000005003097836 */ /* 0x002fd20000000000 */
[----:B------:R-:W-:Y:S01]  /*a7e0*/  @!P2 LEA R21, R36, UR45, 0x1 ;  /* 0x0000002d2415ac11 */ /* 0x000fe2000f8e08ff */
[----:B0-----:R-:W-:-:S05]  /*a7f0*/  @!P2 IMAD.WIDE.U32 R4, R26, 0x2, R4 ;  /* 0x000000021a04a825 */ /* 0x001fca00078e0004 */
[----:B------:R-:W-:Y:S04]  /*a800*/  @!P2 LDGSTS.E.BYPASS.LTC128B.128 [R21+0x12400], desc[UR38][R4.64], !P0 ;  /* 0x124000000415afae */ /* 0x000fe8000c101d66 */
[----:B------:R2:W-:Y:S01]  /*a810*/  @!P2 LDGSTS.E.BYPASS.LTC128B.128 [R21+0x16400], desc[UR38][R4.64+0x80], !P1 ;  /* 0x164000800415afae */ /* 0x0005e2000c901d66 */
[----:B------:R-:W-:Y:S01]  /*a820*/  ISETP.GE.AND P2, PT, R9, R0, PT ;  /* 0x000000000900720c */ /* 0x000fe20003f46270 */
[----:B--2---:R-:W-:Y:S01]  /*a830*/  IMAD.MOV.U32 R4, RZ, RZ, R14 ;  /* 0x000000ffff047224 */ /* 0x004fe200078e000e */
[----:B------:R-:W-:Y:S01]  /*a840*/  MOV R5, R10 ;  /* 0x0000000a00057202 */ /* 0x000fe20000000f00 */
[----:B------:R-:W-:Y:S10]  /*a850*/  SHFL.IDX PT, R14, R6, 0x7, 0x181f ;  /* 0x00f81f00060e7f89 */ /* 0x000ff400000e0000 */
[----:B------:R-:W-:Y:S01]  /*a860*/  @!P2 LEA R35, R36, UR45, 0x1 ;  /* 0x0000002d2423ac11 */ /* 0x000fe2000f8e08ff */
[----:B------:R-:W-:Y:S01]  /*a870*/  @!P2 IMAD.WIDE.U32 R8, R26, 0x2, R4 ;  /* 0x000000021a08a825 */ /* 0x000fe200078e0004 */
[----:B------:R-:W-:Y:S04]  /*a880*/  SHFL.IDX PT, R10, R7, 0x7, 0x181f ;  /* 0x00f81f00070a7f89 */ /* 0x000fe800000e0000 */
[----:B------:R-:W-:Y:S04]  /*a890*/  SHFL.IDX PT, R5, R7, 0x6, 0x181f ;  /* 0x00d81f0007057f89 */ /* 0x000fe800000e0000 */
[----:B------:R-:W0:Y:S04]  /*a8a0*/  SHFL.IDX PT, R4, R6, 0x6, 0x181f ;  /* 0x00d81f0006047f89 */ /* 0x000e2800000e0000 */
[----:B------:R1:W-:Y:S04]  /*a8b0*/  @!P2 LDGSTS.E.BYPASS.LTC128B.128 [R35+0x12c00], desc[UR38][R8.64], !P0 ;  /* 0x12c000000823afae */ /* 0x0003e8000c101d66 */
[----:B------:R1:W-:Y:S01]  /*a8c0*/  @!P2 LDGSTS.E.BYPASS.LTC128B.128 [R35+0x16c00], desc[UR38][R8.64+0x80], !P1 ;  /* 0x16c000800823afae */ /* 0x0003e2000c901d66 */
[----:B------:R-:W-:-:S13]  /*a8d0*/  ISETP.GE.AND P2, PT, R11, R0, PT ;  /* 0x000000000b00720c */ /* 0x000fda0003f46270 */
[----:B------:R-:W-:Y:S01]  /*a8e0*/  @!P2 LEA R21, R36, UR45, 0x1 ;  /* 0x0000002d2415ac11 */ /* 0x000fe2000f8e08ff */
[----:B0-----:R-:W-:-:S05]  /*a8f0*/  @!P2 IMAD.WIDE.U32 R4, R26, 0x2, R4 ;  /* 0x000000021a04a825 */ /* 0x001fca00078e0004 */
[----:B------:R1:W-:Y:S04]  /*a900*/  @!P2 LDGSTS.E.BYPASS.LTC128B.128 [R21+0x13400], desc[UR38][R4.64], !P0 ;  /* 0x134000000415afae */ /* 0x0003e8000c101d66 */
[----:B------:R1:W-:Y:S02]  /*a910*/  @!P2 LDGSTS.E.BYPASS.LTC128B.128 [R21+0x17400], desc[UR38][R4.64+0x80], !P1 ;  /* 0x174000800415afae */ /* 0x0003e4000c901d66 */
.L_x_6590:
[----:B------:R-:W-:Y:S01]  /*a920*/  VIADD R3, R3, 0x70 ;  /* 0x0000007003037836 */ /* 0x000fe20000000000 */
[----:B------:R-:W-:Y:S01]  /*a930*/  BSSY B0, `(.L_x_6519) ;  /* 0x000000e000007945 */ /* 0x000fe20003800000 */
[----:B-1----:R-:W-:Y:S02]  /*a940*/  IMAD.MOV.U32 R4, RZ, RZ, R14 ;  /* 0x000000ffff047224 */ /* 0x002fe400078e000e */
[----:B------:R-:W-:Y:S01]  /*a950*/  IMAD.MOV.U32 R5, RZ, RZ, R10 ;  /* 0x000000ffff057224 */ /* 0x000fe200078e000a */
[----:B------:R-:W-:Y:S02]  /*a960*/  ISETP.GE.AND P2, PT, R3, R0, PT ;  /* 0x000000000300720c */ /* 0x000fe40003f46270 */
[----:B------:R-:W-:-:S04]  /*a970*/  MOV R0, 0x1 ;  /* 0x0000000100007802 */ /* 0x000fc80000000f00 */
[----:B------:R-:W-:-:S07]  /*a980*/  SHF.L.U32 R0, R0, 0x1f, RZ ;  /* 0x0000001f00007819 */ /* 0x000fce00000006ff */
[----:B------:R-:W-:Y:S05]  /*a990*/  @P2 BRA `(.L_x_6520) ;  /* 0x00000000001c2947 */ /* 0x000fea0003800000 */
[----:B------:R-:W-:Y:S01]  /*a9a0*/  IMAD.WIDE.U32 R4, R26, 0x2, R4 ;  /* 0x000000021a047825 */ /* 0x000fe200078e0004 */
[----:B------:R-:W-:-:S05]  /*a9b0*/  LEA R3, R36, UR45, 0x1 ;  /* 0x0000002d24037c11 */ /* 0x000fca000f8e08ff */
[----:B------:R-:W-:Y:S01]  /*a9c0*/  @!PT LDS RZ, [RZ] ;  /* 0x00000000fffff984 */ /* 0x000fe20000000800 */
[----:B------:R-:W-:Y:S01]  /*a9d0*/  @!PT LDS RZ, [RZ] ;  /* 0x00000000fffff984 */ /* 0x000fe20000000800 */
[----:B------:R-:W-:Y:S01]  /*a9e0*/  @!PT LDS RZ, [RZ] ;  /* 0x00000000fffff984 */ /* 0x000fe20000000800 */
[----:B------:R0:W-:Y:S04]  /*a9f0*/  LDGSTS.E.BYPASS.LTC128B.128 [R3+0x13c00], desc[UR38][R4.64], !P0 ;  /* 0x13c0000004037fae */ /* 0x0001e8000c101d66 */
[----:B------:R0:W-:Y:S02]  /*aa00*/  LDGSTS.E.BYPASS.LTC128B.128 [R3+0x17c00], desc[UR38][R4.64+0x80], !P1 ;  /* 0x17c0008004037fae */ /* 0x0001e4000c901d66 */
.L_x_6520:
[----:B------:R-:W-:Y:S05]  /*aa10*/  BSYNC B0 ;  /* 0x0000000000007941 */ /* 0x000fea0003800000 */
.L_x_6519:
[----:B------:R-:W-:Y:S01]  /*aa20*/  NOP ;  /* 0x0000000000007918 */ /* 0x000fe20000000000 */
[----:B------:R-:W-:Y:S01]  /*aa30*/  SYNCS.ARRIVE.TRANS64.RED.A0T1 RZ, [UR45+0x28800], RZ ;  /* 0x028800ffffff79a7 */ /* 0x000fe2000820042d */
[----:B------:R-:W-:Y:S01]  /*aa40*/  ARRIVES.LDGSTSBAR.64.TRANSCNT [UR45+0x28800] ;  /* 0x02880000ff0079b0 */ /* 0x000fe20008000aad */
[----:B------:R-:W-:Y:S01]  /*aa50*/  NOP ;  /* 0x0000000000007918 */ /* 0x000fe20000000000 */
[----:B------:R-:W-:Y:S01]  /*aa60*/  SYNCS.ARRIVE.TRANS64.A1T0 RZ, [UR45+0x28800], RZ ;  /* 0x028800ffffff79a7 */ /* 0x000fe2000810002d */
[----:B------:R-:W-:-:S04]  /*aa70*/  IADD3 R32, R32, -0x2, RZ ;  /* 0xfffffffe20207810 */ /* 0x000fc80007ffe0ff */
[----:B------:R-:W-:Y:S01]  /*aa80*/  ISETP.GE.AND P1, PT, R32, UR48, PT ;  /* 0x0000003020007c0c */ /* 0x000fe2000bf26270 */
[----:B------:R-:W1:Y:S02]  /*aa90*/  SYNCS.PHASECHK.TRANS64.TRYWAIT P0, [UR45+0x28820], R0 ;  /* 0x02882000ff0075a7 */ /* 0x000e64000800016d */
[----:B-1----:R-:W-:Y:S10]  /*aaa0*/  @!P0 BRA `(.L_x_6521) ;  /* 0x0000003000588947 */ /* 0x002ff40003800000 */
.L_x_6591:
[----:B------:R-:W-:Y:S02]  /*aab0*/  IMAD.MOV.U32 R8, RZ, RZ, 0x1 ;  /* 0x00000001ff087424 */ /* 0x000fe400078e00ff */
[----:B------:R-:W-:Y:S01]  /*aac0*/  IMAD.MOV.U32 R9, RZ, RZ, RZ ;  /* 0x000000ffff097224 */ /* 0x000fe200078e00ff */
[----:B------:R-:W-:Y:S06]  /*aad0*/  @!P1 BRA `(.L_x_6522) ;  /* 0x0000001000289947 */ /* 0x000fec0003800000 */
[----:B------:R-:W-:Y:S01]  /*aae0*/  UIADD3 UR4, UR47, 0x1, URZ ;  /* 0x000000012f047890 */ /* 0x000fe2000fffe03f */
[----:B0-----:R-:W-:Y:S01]  /*aaf0*/  LOP3.LUT R3, RZ, UR44, RZ, 0x33, !PT ;  /* 0x0000002cff037c12 */ /* 0x001fe2000f8e33ff */
[----:B------:R-:W-:Y:S01]  /*ab00*/  BSSY B0, `(.L_x_6522) ;  /* 0x0000107000007945 */ /* 0x000fe20003800000 */
[----:B------:R-:W-:Y:S01]  /*ab10*/  IADD3 R28, R28, R33, R29 ;  /* 0x000000211c1c7210 */ /* 0x000fe20007ffe01d */
[----:B------:R-:W-:Y:S01]  /*ab20*/  UIMAD UR4, UR4, UR41, URZ ;  /* 0x00000029040472a4 */ /* 0x000fe2000f8e023f */
[----:B------:R-:W-:Y:S01]  /*ab30*/  IMAD.MOV.U32 R10, RZ, RZ, 0x1 ;  /* 0x00000001ff0a7424 */ /* 0x000fe200078e00ff */
[----:B------:R-:W-:Y:S02]  /*ab40*/  MOV R21, RZ ;  /* 0x000000ff00157202 */ /* 0x000fe40000000f00 */
[----:B------:R-:W-:Y:S02]  /*ab50*/  IADD3 R5, R28, -0x180, RZ ;  /* 0xfffffe801c057810 */ /* 0x000fe40007ffe0ff */
[----:B------:R-:W-:Y:S01]  /*ab60*/  LOP3.LUT R0, RZ, UR4, RZ, 0x33, !PT ;  /* 0x00000004ff007c12 */ /* 0x000fe2000f8e33ff */
[----:B------:R-:W-:-:S02]  /*ab70*/  ULDC UR4, c[0x0][0x2f4] ;  /* 0x0000bd0000047ab9 */ /* 0x000fc40000000800 */
[----:B------:R-:W-:Y:S02]  /*ab80*/  ISETP.GE.AND P2, PT, R26, UR4, PT ;  /* 0x000000041a007c0c */ /* 0x000fe4000bf46270 */
[----:B------:R-:W-:Y:S02]  /*ab90*/  VIMNMX R0, R0, R3, !PT ;  /* 0x0000000300007248 */ /* 0x000fe40007fe0100 */
[----:B------:R-:W-:Y:S02]  /*aba0*/  IADD3 R3, -R29, UR43, RZ ;  /* 0x0000002b1d037c10 */ /* 0x000fe4000fffe1ff */
[----:B------:R-:W-:Y:S01]  /*abb0*/  ISETP.GE.AND P1, PT, R25, UR4, PT ;  /* 0x0000000419007c0c */ /* 0x000fe2000bf26270 */
[C---:B------:R-:W-:Y:S01]  /*abc0*/  IMAD R18, R0.reuse, -0x80, R5 ;  /* 0xffffff8000127824 */ /* 0x040fe200078e0205 */
[C---:B------:R-:W-:Y:S01]  /*abd0*/  IADD3 R22, -R0.reuse, -0x2, RZ ;  /* 0xfffffffe00167810 */ /* 0x040fe20007ffe1ff */
[----:B------:R-:W-:-:S04]  /*abe0*/  IMAD R3, R0, 0x80, R3 ;  /* 0x0000008000037824 */ /* 0x000fc800078e0203 */
[----:B------:R-:W-:-:S07]  /*abf0*/  VIADD R20, R3, 0x100 ;  /* 0x0000010003147836 */ /* 0x000fce0000000000 */
.L_x_6535:
[----:B------:R-:W-:Y:S01]  /*ac00*/  ISETP.NE.AND P0, PT, R30, 0x1, PT ;  /* 0x000000011e00780c */ /* 0x000fe20003f05270 */
[----:B------:R-:W-:-:S12]  /*ac10*/  ULDC.64 UR4, c[0x0][0x428] ;  /* 0x00010a0000047ab9 */ /* 0x000fd80000000a00 */
[----:B------:R-:W0:Y:S08]  /*ac20*/  @P0 LDC R3, c[0x0][0x434] ;  /* 0x00010d00ff030b82 */ /* 0x000e300000000800 */
[----:B------:R-:W1:Y:S01]  /*ac30*/  @P0 LDC R5, c[0x0][0x438] ;  /* 0x00010e00ff050b82 */ /* 0x000e620000000800 */
[----:B0-----:R-:W-:-:S04]  /*ac40*/  @P0 IMAD.HI.U32 R0, R18, R3, RZ ;  /* 0x0000000312000227 */ /* 0x001fc800078e00ff */
[----:B------:R-:W-:Y:S01]  /*ac50*/  IMAD.MOV.U32 R3, RZ, RZ, R18 ;  /* 0x000000ffff037224 */ /* 0x000fe200078e0012 */
[----:B-1----:R-:W-:Y:S01]  /*ac60*/  @P0 SHF.R.U32.HI R3, RZ, R5, R0 ;  /* 0x00000005ff030219 */ /* 0x002fe20000011600 */
[----:B------:R-:W-:-:S03]  /*ac70*/  IMAD R0, R27, UR4, RZ ;  /* 0x000000041b007c24 */ /* 0x000fc6000f8e02ff */
[----:B------:R-:W-:Y:S01]  /*ac80*/  SHF.R.S32.HI R5, RZ, 0x1f, R3 ;  /* 0x0000001fff057819 */ /* 0x000fe20000011403 */
[----:B------:R-:W-:Y:S01]  /*ac90*/  IMAD R9, R31, UR5, R0 ;  /* 0x000000051f097c24 */ /* 0x000fe2000f8e0200 */
[----:B------:R-:W-:-:S05]  /*aca0*/  MOV R4, R3 ;  /* 0x0000000300047202 */ /* 0x000fca0000000f00 */
[----:B------:R-:W-:Y:S01]  /*acb0*/  IMAD.WIDE.U32 R6, R31, UR4, R4 ;  /* 0x000000041f067c25 */ /* 0x000fe2000f8e0004 */
[----:B------:R-:W-:-:S03]  /*acc0*/  ULDC.64 UR4, c[0x0][0x418] ;  /* 0x0001060000047ab9 */ /* 0x000fc60000000a00 */
[----:B------:R-:W-:Y:S01]  /*acd0*/  IMAD.IADD R5, R9, 0x1, R7 ;  /* 0x0000000109057824 */ /* 0x000fe200078e0207 */
[----:B------:R-:W-:-:S04]  /*ace0*/  LEA R4, P0, R6, UR4, 0x2 ;  /* 0x0000000406047c11 */ /* 0x000fc8000f8010ff */
[----:B------:R-:W-:-:S05]  /*acf0*/  LEA.HI.X R5, R6, UR5, R5, 0x2, P0 ;  /* 0x0000000506057c11 */ /* 0x000fca00080f1405 */
[----:B--2---:R-:W2:Y:S01]  /*ad00*/  LDG.E R28, desc[UR38][R4.64] ;  /* 0x00000026041c7981 */ /* 0x004ea2000c1e1900 */
[----:B------:R-:W-:Y:S01]  /*ad10*/  ISETP.NE.AND P3, PT, R19, 0x3, PT ;  /* 0x000000031300780c */ /* 0x000fe20003f65270 */
[----:B------:R-:W-:-:S05]  /*ad20*/  VIADD R9, R21, 0x1 ;  /* 0x0000000115097836 */ /* 0x000fca0000000000 */
[----:B------:R-:W-:-:S04]  /*ad30*/  ISETP.NE.AND P0, PT, R9, 0x2, PT ;  /* 0x000000020900780c */ /* 0x000fc80003f05270 */
[----:B------:R-:W-:Y:S02]  /*ad40*/  SEL R7, RZ, 0x1, P0 ;  /* 0x00000001ff077807 */ /* 0x000fe40000000000 */
[----:B------:R-:W-:Y:S02]  /*ad50*/  SEL R9, R9, RZ, P0 ;  /* 0x000000ff09097207 */ /* 0x000fe40000000000 */
[----:B------:R-:W-:Y:S02]  /*ad60*/  LOP3.LUT R8, R10, R7, RZ, 0x3c, !PT ;  /* 0x000000070a087212 */ /* 0x000fe400078e3cff */
[----:B--2---:R-:W-:Y:S01]  /*ad70*/  SHF.R.S32.HI R32, RZ, 0x1f, R28 ;  /* 0x0000001fff207819 */ /* 0x004fe2000001141c */
[----:B------:R-:W-:Y:S06]  /*ad80*/  @!P3 BRA `(.L_x_6523) ;  /* 0x000000000004b947 */ /* 0x000fec0003800000 */
[----:B------:R-:W-:Y:S01]  /*ad90*/  BPT.TRAP 0x1 ;  /* 0x000000040000795c */ /* 0x000fe20000300000 */
.L_x_6523:
[----:B------:R-:W-:Y:S01]  /*ada0*/  LEA R33, R9, UR45, 0x3 ;  /* 0x0000002d09217c11 */ /* 0x000fe2000f8e18ff */
[----:B------:R-:W-:Y:S01]  /*adb0*/  BSSY B1, `(.L_x_6524) ;  /* 0x0000004000017945 */ /* 0x000fe20003800000 */
[----:B------:R-:W-:-:S04]  /*adc0*/  SHF.L.U32 R0, R8, 0x1f, RZ ;  /* 0x0000001f08007819 */ /* 0x000fc800000006ff */
[----:B------:R-:W0:Y:S02]  /*add0*/  SYNCS.PHASECHK.TRANS64.TRYWAIT P0, [R33+URZ+0x28840], R0 ;  /* 0x02884000210075a7 */ /* 0x000e24000800017f */
[----:B0-----:R-:W-:Y:S05]  /*ade0*/  @!P0 BRA `(.L_x_6525) ;  /* 0x0000002c00a08947 */ /* 0x001fea0003800000 */
.L_x_6592:
[----:B------:R-:W-:Y:S05]  /*adf0*/  BSYNC B1 ;  /* 0x0000000000017941 */ /* 0x000fea0003800000 */
.L_x_6524:
[----:B------:R-:W-:Y:S01]  /*ae00*/  ULDC UR4, c[0x0][0x430] ;  /* 0x00010c0000047ab9 */ /* 0x000fe20000000800 */
[----:B------:R-:W-:Y:S01]  /*ae10*/  R2UR UR6, R24 ;  /* 0x00000000180672ca */ /* 0x000fe200000e0000 */
[----:B------:R-:W-:Y:S01]  /*ae20*/  UIADD3 UR4, -UR4, URZ, URZ ;  /* 0x0000003f04047290 */ /* 0x000fe2000fffe13f */
[C---:B------:R-:W-:Y:S02]  /*ae30*/  LOP3.LUT P4, RZ, R23.reuse, 0x2, RZ, 0xc0, !PT ;  /* 0x0000000217ff7812 */ /* 0x040fe4000788c0ff */
[----:B------:R-:W-:-:S03]  /*ae40*/  LOP3.LUT P3, RZ, R23, 0x1, RZ, 0xc0, !PT ;  /* 0x0000000117ff7812 */ /* 0x000fc6000786c0ff */
[----:B------:R-:W-:Y:S01]  /*ae50*/  IMAD R34, R3, UR4, R18 ;  /* 0x0000000403227c24 */ /* 0x000fe2000f8e0212 */
[----:B------:R-:W-:-:S03]  /*ae60*/  ULDC.64 UR4, c[0x0][0x300] ;  /* 0x0000c00000047ab9 */ /* 0x000fc60000000a00 */
[----:B------:R-:W-:Y:S01]  /*ae70*/  IMAD.WIDE.U32 R4, R34, UR4, RZ ;  /* 0x0000000422047c25 */ /* 0x000fe2000f8e00ff */
[----:B------:R-:W-:-:S05]  /*ae80*/  SHF.R.S32.HI R35, RZ, 0x1f, R34 ;  /* 0x0000001fff237819 */ /* 0x000fca0000011422 */
[----:B------:R-:W-:-:S04]  /*ae90*/  IMAD R3, R35, UR4, RZ ;  /* 0x0000000423037c24 */ /* 0x000fc8000f8e02ff */
[----:B------:R-:W-:Y:S01]  /*aea0*/  IMAD R3, R34, UR5, R3 ;  /* 0x0000000522037c24 */ /* 0x000fe2000f8e0203 */
        /* <DEDUP_REMOVED lines=16> */
[----:B------:R-:W-:Y:S01]  /*afb0*/  IMAD R4, R9, 0x4000, R36 ;  /* 0x0000400009047824 */ /* 0x000fe200078e0224 */
[----:B------:R-:W-:Y:S06]  /*afc0*/  BRA.DIV UR4, `(.L_x_6526) ;  /* 0x0000002e043c7947 */ /* 0x000fec000b800000 */
[----:B------:R-:W1:Y:S01]  /*afd0*/  SHFL.IDX PT, R14, R6, RZ, 0x181f ;  /* 0x00181fff060e7589 */ /* 0x000e6200000e0000 */
[----:B------:R-:W-:Y:S01]  /*afe0*/  IMAD.SHL.U32 R3, R26, 0x2, RZ ;  /* 0x000000021a037824 */ /* 0x000fe200078e00ff */
[----:B------:R-:W-:Y:S02]  /*aff0*/  LEA R4, R4, UR45, 0x1 ;  /* 0x0000002d04047c11 */ /* 0x000fe4000f8e08ff */
[----:B0-----:R-:W0:Y:S04]  /*b000*/  SHFL.IDX PT, R0, R5, RZ, 0x181f ;  /* 0x00181fff05007589 */ /* 0x001e2800000e0000 */
[----:B------:R-:W2:Y:S04]  /*b010*/  SHFL.IDX PT, R37, R6, 0x1, 0x181f ;  /* 0x00381f0006257f89 */ /* 0x000ea800000e0000 */
[----:B------:R-:W-:Y:S01]  /*b020*/  SHFL.IDX PT, R7, R5, 0x2, 0x181f ;  /* 0x00581f0005077f89 */ /* 0x000fe200000e0000 */
[----:B-1----:R-:W-:-:S04]  /*b030*/  IADD3 R14, P0, R14, R3, RZ ;  /* 0x000000030e0e7210 */ /* 0x002fc80007f1e0ff */
[----:B0-----:R-:W-:Y:S02]  /*b040*/  IADD3.X R15, RZ, R0, RZ, P0, !PT ;  /* 0x00000000ff0f7210 */ /* 0x001fe400007fe4ff */
[----:B------:R-:W0:Y:S01]  /*b050*/  SHFL.IDX PT, R0, R5, 0x1, 0x181f ;  /* 0x00381f0005007f89 */ /* 0x000e2200000e0000 */
[----:B--2---:R-:W-:-:S03]  /*b060*/  IADD3 R12, P0, R37, R3, RZ ;  /* 0x00000003250c7210 */ /* 0x004fc60007f1e0ff */
[----:B------:R-:W-:Y:S04]  /*b070*/  LDGSTS.E.BYPASS.LTC128B.128 [R4+0x18400], desc[UR38][R14.64], !P4 ;  /* 0x184000000e047fae */ /* 0x000fe8000e101d66 */
[----:B------:R1:W-:Y:S04]  /*b080*/  LDGSTS.E.BYPASS.LTC128B.128 [R4+0x1c400], desc[UR38][R14.64+0x80], !P3 ;  /* 0x1c4000800e047fae */ /* 0x0003e8000d901d66 */
[----:B------:R-:W-:Y:S04]  /*b090*/  SHFL.IDX PT, R37, R6, 0x3, 0x181f ;  /* 0x00781f0006257f89 */ /* 0x000fe800000e0000 */
[----:B-1----:R-:W1:Y:S01]  /*b0a0*/  SHFL.IDX PT, R14, R6, 0x2, 0x181f ;  /* 0x00581f00060e7f89 */ /* 0x002e6200000e0000 */
[----:B0-----:R-:W-:-:S03]  /*b0b0*/  IMAD.X R13, RZ, RZ, R0, P0 ;  /* 0x000000ffff0d7224 */ /* 0x001fc600000e0600 */
[----:B------:R-:W0:Y:S04]  /*b0c0*/  SHFL.IDX PT, R0, R5, 0x3, 0x181f ;  /* 0x00781f0005007f89 */ /* 0x000e2800000e0000 */
[----:B------:R-:W-:Y:S04]  /*b0d0*/  LDGSTS.E.BYPASS.LTC128B.128 [R4+0x18c00], desc[UR38][R12.64], !P4 ;  /* 0x18c000000c047fae */ /* 0x000fe8000e101d66 */
[----:B------:R1:W-:Y:S02]  /*b0e0*/  LDGSTS.E.BYPASS.LTC128B.128 [R4+0x1cc00], desc[UR38][R12.64+0x80], !P3 ;  /* 0x1cc000800c047fae */ /* 0x0003e4000d901d66 */
[----:B-1----:R-:W-:-:S05]  /*b0f0*/  IADD3 R12, P0, R14, R3, RZ ;  /* 0x000000030e0c7210 */ /* 0x002fca0007f1e0ff */
[----:B------:R-:W-:Y:S01]  /*b100*/  IMAD.X R13, RZ, RZ, R7, P0 ;  /* 0x000000ffff0d7224 */ /* 0x000fe200000e0607 */
[-C--:B------:R-:W-:Y:S01]  /*b110*/  IADD3 R14, P0, R37, R3.reuse, RZ ;  /* 0x00000003250e7210 */ /* 0x080fe20007f1e0ff */
[----:B------:R-:W-:Y:S03]  /*b120*/  SHFL.IDX PT, R7, R5, 0x5, 0x181f ;  /* 0x00b81f0005077f89 */ /* 0x000fe600000e0000 */
[----:B0-----:R-:W-:Y:S01]  /*b130*/  IADD3.X R15, RZ, R0, RZ, P0, !PT ;  /* 0x00000000ff0f7210 */ /* 0x001fe200007fe4ff */
[----:B------:R-:W0:Y:S04]  /*b140*/  SHFL.IDX PT, R37, R6, 0x4, 0x181f ;  /* 0x00981f0006257f89 */ /* 0x000e2800000e0000 */
[----:B------:R-:W1:Y:S04]  /*b150*/  SHFL.IDX PT, R0, R5, 0x4, 0x181f ;  /* 0x00981f0005007f89 */ /* 0x000e6800000e0000 */
[----:B------:R-:W-:Y:S04]  /*b160*/  LDGSTS.E.BYPASS.LTC128B.128 [R4+0x19400], desc[UR38][R12.64], !P4 ;  /* 0x194000000c047fae */ /* 0x000fe8000e101d66 */
[----:B------:R0:W-:Y:S04]  /*b170*/  LDGSTS.E.BYPASS.LTC128B.128 [R4+0x1d400], desc[UR38][R12.64+0x80], !P3 ;  /* 0x1d4000800c047fae */ /* 0x0001e8000d901d66 */
[----:B------:R-:W-:Y:S04]  /*b180*/  LDGSTS.E.BYPASS.LTC128B.128 [R4+0x19c00], desc[UR38][R14.64], !P4 ;  /* 0x19c000000e047fae */ /* 0x000fe8000e101d66 */
[----:B------:R2:W-:Y:S01]  /*b190*/  LDGSTS.E.BYPASS.LTC128B.128 [R4+0x1dc00], desc[UR38][R14.64+0x80], !P3 ;  /* 0x1dc000800e047fae */ /* 0x0005e2000d901d66 */
[----:B0-----:R-:W-:-:S03]  /*b1a0*/  IADD3 R12, P0, R37, R3, RZ ;  /* 0x00000003250c7210 */ /* 0x001fc60007f1e0ff */
[----:B------:R-:W-:Y:S02]  /*b1b0*/  SHFL.IDX PT, R37, R6, 0x6, 0x181f ;  /* 0x00d81f0006257f89 */ /* 0x000fe400000e0000 */
[----:B-1----:R-:W-:Y:S02]  /*b1c0*/  IMAD.X R13, RZ, RZ, R0, P0 ;  /* 0x000000ffff0d7224 */ /* 0x002fe400000e0600 */
[----:B------:R-:W-:Y:S04]  /*b1d0*/  SHFL.IDX PT, R0, R5, 0x6, 0x181f ;  /* 0x00d81f0005007f89 */ /* 0x000fe800000e0000 */
[----:B--2---:R-:W0:Y:S04]  /*b1e0*/  SHFL.IDX PT, R14, R6, 0x5, 0x181f ;  /* 0x00b81f00060e7f89 */ /* 0x004e2800000e0000 */
[----:B------:R-:W-:Y:S04]  /*b1f0*/  LDGSTS.E.BYPASS.LTC128B.128 [R4+0x1a400], desc[UR38][R12.64], !P4 ;  /* 0x1a4000000c047fae */ /* 0x000fe8000e101d66 */
[----:B------:R1:W-:Y:S04]  /*b200*/  LDGSTS.E.BYPASS.LTC128B.128 [R4+0x1e400], desc[UR38][R12.64+0x80], !P3 ;  /* 0x1e4000800c047fae */ /* 0x0003e8000d901d66 */
[----:B------:R-:W2:Y:S04]  /*b210*/  SHFL.IDX PT, R6, R6, 0x7, 0x181f ;  /* 0x00f81f0006067f89 */ /* 0x000ea800000e0000 */
[----:B------:R-:W3:Y:S01]  /*b220*/  SHFL.IDX PT, R5, R5, 0x7, 0x181f ;  /* 0x00f81f0005057f89 */ /* 0x000ee200000e0000 */
[----:B0-----:R-:W-:-:S05]  /*b230*/  IADD3 R14, P0, R14, R3, RZ ;  /* 0x000000030e0e7210 */ /* 0x001fca0007f1e0ff */
[----:B------:R-:W-:Y:S01]  /*b240*/  IMAD.X R15, RZ, RZ, R7, P0 ;  /* 0x000000ffff0f7224 */ /* 0x000fe200000e0607 */
[----:B-1----:R-:W-:-:S04]  /*b250*/  IADD3 R12, P0, R37, R3, RZ ;  /* 0x00000003250c7210 */ /* 0x002fc80007f1e0ff */
[----:B------:R-:W-:Y:S01]  /*b260*/  IADD3.X R13, RZ, R0, RZ, P0, !PT ;  /* 0x00000000ff0d7210 */ /* 0x000fe200007fe4ff */
[----:B------:R0:W-:Y:S04]  /*b270*/  LDGSTS.E.BYPASS.LTC128B.128 [R4+0x1ac00], desc[UR38][R14.64], !P4 ;  /* 0x1ac000000e047fae */ /* 0x0001e8000e101d66 */
[----:B------:R0:W-:Y:S04]  /*b280*/  LDGSTS.E.BYPASS.LTC128B.128 [R4+0x1ec00], desc[UR38][R14.64+0x80], !P3 ;  /* 0x1ec000800e047fae */ /* 0x0001e8000d901d66 */
[----:B------:R0:W-:Y:S04]  /*b290*/  LDGSTS.E.BYPASS.LTC128B.128 [R4+0x1b400], desc[UR38][R12.64], !P4 ;  /* 0x1b4000000c047fae */ /* 0x0001e8000e101d66 */
[----:B--23--:R0:W-:Y:S02]  /*b2a0*/  LDGSTS.E.BYPASS.LTC128B.128 [R4+0x1f400], desc[UR38][R12.64+0x80], !P3 ;  /* 0x1f4000800c047fae */ /* 0x00c1e4000d901d66 */
.L_x_6610:
[----:B------:R-:W-:-:S05]  /*b2b0*/  IADD3 R6, P0, R6, R3, RZ ;  /* 0x0000000306067210 */ /* 0x000fca0007f1e0ff */
[----:B------:R-:W-:Y:S01]  /*b2c0*/  IMAD.X R7, RZ, RZ, R5, P0 ;  /* 0x000000ffff077224 */ /* 0x000fe200000e0605 */
[----:B------:R-:W-:-:S04]  /*b2d0*/  PLOP3.LUT P0, PT, PT, PT, PT, 0x80, 0x0 ;  /* 0x000000000000781c */ /* 0x000fc80003f0f070 */
[----:B------:R-:W-:Y:S01]  /*b2e0*/  @!PT LDS RZ, [RZ] ;  /* 0x00000000fffff984 */ /* 0x000fe20000000800 */
[----:B------:R-:W-:Y:S01]  /*b2f0*/  @!PT LDS RZ, [RZ] ;  /* 0x00000000fffff984 */ /* 0x000fe20000000800 */
[----:B------:R-:W-:Y:S01]  /*b300*/  @!PT LDS RZ, [RZ] ;  /* 0x00000000fffff984 */ /* 0x000fe20000000800 */
[----:B------:R1:W-:Y:S04]  /*b310*/  LDGSTS.E.BYPASS.LTC128B.128 [R4+0x1bc00], desc[UR38][R6.64], !P4 ;  /* 0x1bc0000006047fae */ /* 0x0003e8000e101d66 */
[----:B------:R1:W-:Y:S01]  /*b320*/  LDGSTS.E.BYPASS.LTC128B.128 [R4+0x1fc00], desc[UR38][R6.64+0x80], !P3 ;  /* 0x1fc0008006047fae */ /* 0x0003e2000d901d66 */
[----:B------:R-:W-:-:S04]  /*b330*/  NOP ;  /* 0x0000000000007918 */ /* 0x000fc80000000000 */
.L_x_6527:
[----:B------:R-:W-:Y:S02]  /*b340*/  PLOP3.LUT P3, PT, P3, P0, PT, 0xa2, 0x0 ;  /* 0x000000000000781c */ /* 0x000fe40001f61472 */
[----:B------:R-:W-:-:S08]  /*b350*/  @P0 R2UR P3, UR4, R33 ;  /* 0x00000000210402ca */ /* 0x000fd00000060000 */
[----:B------:R-:W-:-:S05]  /*b360*/  @P0 PLOP3.LUT P0, PT, P3, PT, PT, 0x80, 0x0 ;  /* 0x000000000000081c */ /* 0x000fca0001f0f070 */
[----:B------:R-:W-:Y:S01]  /*b370*/  @!P3 SYNCS.ARRIVE.TRANS64.RED.A0T1 RZ, [UR4+0x28830], RZ ;  /* 0x028830ffffffb9a7 */ /* 0x000fe20008200404 */
[----:B------:R-:W-:Y:S07]  /*b380*/  @!P3 ARRIVES.LDGSTSBAR.64.TRANSCNT [UR4+0x28830] ;  /* 0x02883000ff00b9b0 */ /* 0x000fee0008000a84 */
[----:B------:R-:W-:Y:S05]  /*b390*/  @P0 BRA.U.ANY `(.L_x_6527) ;  /* 0xfffffffd00e80947 */ /* 0x000fea000393ffff */
[----:B------:R-:W-:Y:S01]  /*b3a0*/  NOP ;  /* 0x0000000000007918 */ /* 0x000fe20000000000 */
[----:B------:R-:W-:-:S13]  /*b3b0*/  ISETP.NE.AND P4, PT, R19, 0x3, PT ;  /* 0x000000031300780c */ /* 0x000fda0003f85270 */
[----:B------:R-:W-:Y:S05]  /*b3c0*/  @!P4 BRA `(.L_x_6528) ;  /* 0x000000000004c947 */ /* 0x000fea0003800000 */
[----:B------:R-:W-:Y:S01]  /*b3d0*/  BPT.TRAP 0x1 ;  /* 0x000000040000795c */ /* 0x000fe20000300000 */
.L_x_6528:
[----:B------:R2:W-:Y:S01]  /*b3e0*/  SYNCS.ARRIVE.TRANS64.A1T0 RZ, [R33+URZ+0x28830], RZ ;  /* 0x028830ff21ff79a7 */ /* 0x0005e2000810003f */
[----:B------:R-:W-:Y:S05]  /*b3f0*/  @!P4 BRA `(.L_x_6529) ;  /* 0x000000000004c947 */ /* 0x000fea0003800000 */
[----:B------:R-:W-:Y:S01]  /*b400*/  BPT.TRAP 0x1 ;  /* 0x000000040000795c */ /* 0x000fe20000300000 */
.L_x_6529:
[----:B------:R-:W-:Y:S01]  /*b410*/  SHF.L.U32 R5, R10, 0x1f, RZ ;  /* 0x0000001f0a057819 */ /* 0x000fe200000006ff */
[----:B------:R-:W-:Y:S01]  /*b420*/  BSSY B1, `(.L_x_6530) ;  /* 0x0000004000017945 */ /* 0x000fe20003800000 */
[----:B------:R-:W-:-:S04]  /*b430*/  LEA R0, R21, UR45, 0x3 ;  /* 0x0000002d15007c11 */ /* 0x000fc8000f8e18ff */
[----:B------:R-:W3:Y:S02]  /*b440*/  SYNCS.PHASECHK.TRANS64.TRYWAIT P0, [R0+URZ+0x28860], R5 ;  /* 0x02886005000075a7 */ /* 0x000ee4000800017f */
[----:B---3--:R-:W-:Y:S05]  /*b450*/  @!P0 BRA `(.L_x_6531) ;  /* 0x0000003000748947 */ /* 0x008fea0003800000 */
.L_x_6611:
[----:B------:R-:W-:Y:S05]  /*b460*/  BSYNC B1 ;  /* 0x0000000000017941 */ /* 0x000fea0003800000 */
.L_x_6530:
[----:B------:R-:W-:Y:S01]  /*b470*/  UMOV UR4, 0xffffffff ;  /* 0xffffffff00047882 */ /* 0x000fe20000000000 */
[----:B-1----:R-:W-:Y:S02]  /*b480*/  IMAD R7, R21, 0x4000, R36 ;  /* 0x0000400015077824 */ /* 0x002fe400078e0224 */
[----:B------:R-:W-:Y:S05]  /*b490*/  BRA.DIV UR4, `(.L_x_6532) ;  /* 0x0000003204787947 */ /* 0x000fea000b800000 */
[----:B0-----:R-:W0:Y:S01]  /*b4a0*/  SHFL.IDX PT, R14, R16, RZ, 0x181f ;  /* 0x00181fff100e7589 */ /* 0x001e2200000e0000 */
[----:B------:R-:W-:-:S03]  /*b4b0*/  LEA R7, R7, UR45, 0x1 ;  /* 0x0000002d07077c11 */ /* 0x000fc6000f8e08ff */
[----:B---3--:R-:W1:Y:S04]  /*b4c0*/  SHFL.IDX PT, R5, R2, RZ, 0x181f ;  /* 0x00181fff02057589 */ /* 0x008e6800000e0000 */
[----:B------:R-:W-:Y:S01]  /*b4d0*/  SHFL.IDX PT, R6, R2, 0x1, 0x181f ;  /* 0x00381f0002067f89 */ /* 0x000fe200000e0000 */
[----:B0-----:R-:W-:-:S03]  /*b4e0*/  IADD3 R4, P0, R14, R3, RZ ;  /* 0x000000030e047210 */ /* 0x001fc60007f1e0ff */
[----:B------:R-:W0:Y:S01]  /*b4f0*/  SHFL.IDX PT, R14, R16, 0x1, 0x181f ;  /* 0x00381f00100e7f89 */ /* 0x000e2200000e0000 */
[----:B-1----:R-:W-:Y:S02]  /*b500*/  IADD3.X R5, RZ, R5, RZ, P0, !PT ;  /* 0x00000005ff057210 */ /* 0x002fe400007fe4ff */
[----:B------:R-:W-:-:S13]  /*b510*/  ISETP.LT.OR P0, PT, R20, 0x1, P2 ;  /* 0x000000011400780c */ /* 0x000fda0001701670 */
[----:B------:R-:W-:Y:S01]  /*b520*/  LDGSTS.E.BYPASS.LTC128B.128 [R7+0x400], desc[UR38][R4.64], !P0 ;  /* 0x0040000004077fae */ /* 0x000fe2000c101d66 */
[----:B------:R-:W-:-:S13]  /*b530*/  ISETP.LT.OR P0, PT, R20, 0x1, P1 ;  /* 0x000000011400780c */ /* 0x000fda0000f01670 */
[----:B------:R1:W-:Y:S01]  /*b540*/  LDGSTS.E.BYPASS.LTC128B.128 [R7+0x4400], desc[UR38][R4.64+0x80], !P0 ;  /* 0x0440008004077fae */ /* 0x0003e2000c101d66 */
[----:B0-----:R-:W-:-:S03]  /*b550*/  IADD3 R12, P0, R14, R3, RZ ;  /* 0x000000030e0c7210 */ /* 0x001fc60007f1e0ff */
[----:B------:R-:W0:Y:S02]  /*b560*/  SHFL.IDX PT, R14, R16, 0x2, 0x181f ;  /* 0x00581f00100e7f89 */ /* 0x000e2400000e0000 */
[----:B------:R-:W-:Y:S01]  /*b570*/  IMAD.X R13, RZ, RZ, R6, P0 ;  /* 0x000000ffff0d7224 */ /* 0x000fe200000e0606 */
[----:B------:R-:W-:Y:S01]  /*b580*/  ISETP.LT.OR P0, PT, R20, 0x11, P2 ;  /* 0x000000111400780c */ /* 0x000fe20001701670 */
[----:B------:R-:W3:-:S12]  /*b590*/  SHFL.IDX PT, R6, R2, 0x2, 0x181f ;  /* 0x00581f0002067f89 */ /* 0x000ed800000e0000 */
[----:B------:R-:W-:Y:S01]  /*b5a0*/  LDGSTS.E.BYPASS.LTC128B.128 [R7+0xc00], desc[UR38][R12.64], !P0 ;  /* 0x00c000000c077fae */ /* 0x000fe2000c101d66 */
[----:B------:R-:W-:-:S13]  /*b5b0*/  ISETP.LT.OR P0, PT, R20, 0x11, P1 ;  /* 0x000000111400780c */ /* 0x000fda0000f01670 */
[----:B------:R4:W-:Y:S01]  /*b5c0*/  LDGSTS.E.BYPASS.LTC128B.128 [R7+0x4c00], desc[UR38][R12.64+0x80], !P0 ;  /* 0x04c000800c077fae */ /* 0x0009e2000c101d66 */
[----:B0-----:R-:W-:-:S03]  /*b5d0*/  IADD3 R10, P0, R14, R3, RZ ;  /* 0x000000030e0a7210 */ /* 0x001fc60007f1e0ff */
[----:B------:R-:W1:Y:S02]  /*b5e0*/  SHFL.IDX PT, R14, R16, 0x3, 0x181f ;  /* 0x00781f00100e7f89 */ /* 0x000e6400000e0000 */
[----:B---3--:R-:W-:Y:S01]  /*b5f0*/  IMAD.X R11, RZ, RZ, R6, P0 ;  /* 0x000000ffff0b7224 */ /* 0x008fe200000e0606 */
[----:B------:R-:W-:Y:S01]  /*b600*/  ISETP.LT.OR P0, PT, R20, 0x21, P2 ;  /* 0x000000211400780c */ /* 0x000fe20001701670 */
[----:B------:R-:W0:-:S12]  /*b610*/  SHFL.IDX PT, R6, R2, 0x3, 0x181f ;  /* 0x00781f0002067f89 */ /* 0x000e1800000e0000 */
[----:B------:R-:W-:Y:S01]  /*b620*/  LDGSTS.E.BYPASS.LTC128B.128 [R7+0x1400], desc[UR38][R10.64], !P0 ;  /* 0x014000000a077fae */ /* 0x000fe2000c101d66 */
[----:B------:R-:W-:-:S13]  /*b630*/  ISETP.LT.OR P0, PT, R20, 0x21, P1 ;  /* 0x000000211400780c */ /* 0x000fda0000f01670 */
[----:B------:R3:W-:Y:S01]  /*b640*/  LDGSTS.E.BYPASS.LTC128B.128 [R7+0x5400], desc[UR38][R10.64+0x80], !P0 ;  /* 0x054000800a077fae */ /* 0x0007e2000c101d66 */
[----:B-1----:R-:W-:-:S03]  /*b650*/  IADD3 R4, P0, R14, R3, RZ ;  /* 0x000000030e047210 */ /* 0x002fc60007f1e0ff */
[----:B------:R-:W4:Y:S01]  /*b660*/  SHFL.IDX PT, R14, R16, 0x4, 0x181f ;  /* 0x00981f00100e7f89 */ /* 0x000f2200000e0000 */
[----:B0-----:R-:W-:Y:S02]  /*b670*/  IADD3.X R5, RZ, R6, RZ, P0, !PT ;  /* 0x00000006ff057210 */ /* 0x001fe400007fe4ff */
[----:B------:R-:W-:Y:S01]  /*b680*/  ISETP.LT.OR P0, PT, R20, 0x31, P2 ;  /* 0x000000311400780c */ /* 0x000fe20001701670 */
[----:B------:R-:W0:-:S12]  /*b690*/  SHFL.IDX PT, R6, R2, 0x4, 0x181f ;  /* 0x00981f0002067f89 */ /* 0x000e1800000e0000 */
[----:B------:R-:W-:Y:S01]  /*b6a0*/  LDGSTS.E.BYPASS.LTC128B.128 [R7+0x1c00], desc[UR38][R4.64], !P0 ;  /* 0x01c0000004077fae */ /* 0x000fe2000c101d66 */
[----:B------:R-:W-:-:S13]  /*b6b0*/  ISETP.LT.OR P0, PT, R20, 0x31, P1 ;  /* 0x000000311400780c */ /* 0x000fda0000f01670 */
[----:B------:R1:W-:Y:S01]  /*b6c0*/  LDGSTS.E.BYPASS.LTC128B.128 [R7+0x5c00], desc[UR38][R4.64+0x80], !P0 ;  /* 0x05c0008004077fae */ /* 0x0003e2000c101d66 */
[----:B----4-:R-:W-:-:S03]  /*b6d0*/  IADD3 R12, P0, R14, R3, RZ ;  /* 0x000000030e0c7210 */ /* 0x010fc60007f1e0ff */
[----:B------:R-:W3:Y:S02]  /*b6e0*/  SHFL.IDX PT, R14, R16, 0x5, 0x181f ;  /* 0x00b81f00100e7f89 */ /* 0x000ee400000e0000 */
[----:B0-----:R-:W-:Y:S01]  /*b6f0*/  IMAD.X R13, RZ, RZ, R6, P0 ;  /* 0x000000ffff0d7224 */ /* 0x001fe200000e0606 */
[----:B------:R-:W-:Y:S01]  /*b700*/  ISETP.LT.OR P0, PT, R20, 0x41, P2 ;  /* 0x000000411400780c */ /* 0x000fe20001701670 */
[----:B------:R-:W0:-:S12]  /*b710*/  SHFL.IDX PT, R6, R2, 0x5, 0x181f ;  /* 0x00b81f0002067f89 */ /* 0x000e1800000e0000 */
[----:B------:R4:W-:Y:S01]  /*b720*/  LDGSTS.E.BYPASS.LTC128B.128 [R7+0x2400], desc[UR38][R12.64], !P0 ;  /* 0x024000000c077fae */ /* 0x0009e2000c101d66 */
[----:B------:R-:W-:-:S13]  /*b730*/  ISETP.LT.OR P0, PT, R20, 0x41, P1 ;  /* 0x000000411400780c */ /* 0x000fda0000f01670 */
[----:B------:R4:W-:Y:S01]  /*b740*/  LDGSTS.E.BYPASS.LTC128B.128 [R7+0x6400], desc[UR38][R12.64+0x80], !P0 ;  /* 0x064000800c077fae */ /* 0x0009e2000c101d66 */
[----:B---3--:R-:W-:-:S03]  /*b750*/  IADD3 R10, P0, R14, R3, RZ ;  /* 0x000000030e0a7210 */ /* 0x008fc60007f1e0ff */
[----:B------:R-:W1:Y:S02]  /*b760*/  SHFL.IDX PT, R14, R16, 0x6, 0x181f ;  /* 0x00d81f00100e7f89 */ /* 0x000e6400000e0000 */
[----:B0-----:R-:W-:Y:S01]  /*b770*/  IMAD.X R11, RZ, RZ, R6, P0 ;  /* 0x000000ffff0b7224 */ /* 0x001fe200000e0606 */
[----:B------:R-:W-:Y:S01]  /*b780*/  ISETP.LT.OR P0, PT, R20, 0x51, P2 ;  /* 0x000000511400780c */ /* 0x000fe20001701670 */
[----:B------:R-:W0:-:S12]  /*b790*/  SHFL.IDX PT, R6, R2, 0x6, 0x181f ;  /* 0x00d81f0002067f89 */ /* 0x000e1800000e0000 */
[----:B------:R4:W-:Y:S01]  /*b7a0*/  LDGSTS.E.BYPASS.LTC128B.128 [R7+0x2c00], desc[UR38][R10.64], !P0 ;  /* 0x02c000000a077fae */ /* 0x0009e2000c101d66 */
[----:B------:R-:W-:-:S13]  /*b7b0*/  ISETP.LT.OR P0, PT, R20, 0x51, P1 ;  /* 0x000000511400780c */ /* 0x000fda0000f01670 */
[----:B------:R4:W-:Y:S01]  /*b7c0*/  LDGSTS.E.BYPASS.LTC128B.128 [R7+0x6c00], desc[UR38][R10.64+0x80], !P0 ;  /* 0x06c000800a077fae */ /* 0x0009e2000c101d66 */
[----:B-1----:R-:W-:-:S03]  /*b7d0*/  IADD3 R4, P0, R14, R3, RZ ;  /* 0x000000030e047210 */ /* 0x002fc60007f1e0ff */
[----:B------:R4:W1:Y:S01]  /*b7e0*/  SHFL.IDX PT, R14, R16, 0x7, 0x181f ;  /* 0x00f81f00100e7f89 */ /* 0x00086200000e0000 */
[----:B0-----:R-:W-:Y:S02]  /*b7f0*/  IADD3.X R5, RZ, R6, RZ, P0, !PT ;  /* 0x00000006ff057210 */ /* 0x001fe400007fe4ff */
[----:B------:R-:W-:Y:S01]  /*b800*/  ISETP.LT.OR P0, PT, R20, 0x61, P2 ;  /* 0x000000611400780c */ /* 0x000fe20001701670 */
[----:B------:R4:W3:-:S12]  /*b810*/  SHFL.IDX PT, R6, R2, 0x7, 0x181f ;  /* 0x00f81f0002067f89 */ /* 0x0008d800000e0000 */
[----:B------:R4:W-:Y:S01]  /*b820*/  LDGSTS.E.BYPASS.LTC128B.128 [R7+0x3400], desc[UR38][R4.64], !P0 ;  /* 0x0340000004077fae */ /* 0x0009e2000c101d66 */
[----:B------:R-:W-:-:S13]  /*b830*/  ISETP.LT.OR P0, PT, R20, 0x61, P1 ;  /* 0x000000611400780c */ /* 0x000fda0000f01670 */
[----:B-1-3--:R4:W-:Y:S02]  /*b840*/  LDGSTS.E.BYPASS.LTC128B.128 [R7+0x7400], desc[UR38][R4.64+0x80], !P0 ;  /* 0x0740008004077fae */ /* 0x00a9e4000c101d66 */
.L_x_6629:
[----:B----4-:R-:W-:Y:S01]  /*b850*/  IADD3 R2, P0, R14, R3, RZ ;  /* 0x000000030e027210 */ /* 0x010fe20007f1e0ff */
[----:B------:R-:W-:Y:S02]  /*b860*/  ULDC.64 UR4, c[0x0][0x328] ;  /* 0x0000ca0000047ab9 */ /* 0x000fe40000000a00 */
[----:B------:R-:W-:Y:S02]  /*b870*/  IMAD R35, R35, UR4, RZ ;  /* 0x0000000423237c24 */ /* 0x000fe4000f8e02ff */
[----:B------:R-:W-:Y:S01]  /*b880*/  IMAD.X R3, RZ, RZ, R6, P0 ;  /* 0x000000ffff037224 */ /* 0x000fe200000e0606 */
[----:B------:R-:W-:Y:S01]  /*b890*/  ISETP.LT.OR P0, PT, R20, 0x71, P2 ;  /* 0x000000711400780c */ /* 0x000fe20001701670 */
[C---:B------:R-:W-:Y:S02]  /*b8a0*/  IMAD R35, R34.reuse, UR5, R35 ;  /* 0x0000000522237c24 */ /* 0x040fe4000f8e0223 */
[----:B0-----:R-:W-:Y:S01]  /*b8b0*/  IMAD.WIDE.U32 R4, R34, UR4, RZ ;  /* 0x0000000422047c25 */ /* 0x001fe2000f8e00ff */
[----:B------:R-:W-:-:S03]  /*b8c0*/  ULDC.64 UR4, c[0x0][0x338] ;  /* 0x0000ce0000047ab9 */ /* 0x000fc60000000a00 */
[----:B------:R-:W-:Y:S02]  /*b8d0*/  IMAD.IADD R5, R5, 0x1, R35 ;  /* 0x0000000105057824 */ /* 0x000fe400078e0223 */
[----:B------:R-:W-:Y:S02]  /*b8e0*/  IMAD R11, R32, UR4, RZ ;  /* 0x00000004200b7c24 */ /* 0x000fe4000f8e02ff */
[----:B------:R-:W-:Y:S02]  /*b8f0*/  IMAD.WIDE.U32 R4, R28, UR4, R4 ;  /* 0x000000041c047c25 */ /* 0x000fe4000f8e0004 */
[----:B------:R-:W-:Y:S01]  /*b900*/  @!PT LDS RZ, [RZ] ;  /* 0x00000000fffff984 */ /* 0x000fe20000000800 */
[----:B------:R-:W-:Y:S01]  /*b910*/  @!PT LDS RZ, [RZ] ;  /* 0x00000000fffff984 */ /* 0x000fe20000000800 */
[----:B------:R-:W-:Y:S01]  /*b920*/  @!PT LDS RZ, [RZ] ;  /* 0x00000000fffff984 */ /* 0x000fe20000000800 */
[----:B------:R0:W-:Y:S01]  /*b930*/  LDGSTS.E.BYPASS.LTC128B.128 [R7+0x3c00], desc[UR38][R2.64], !P0 ;  /* 0x03c0000002077fae */ /* 0x0001e2000c101d66 */
[----:B------:R-:W-:Y:S01]  /*b940*/  ISETP.LT.OR P0, PT, R20, 0x71, P1 ;  /* 0x000000711400780c */ /* 0x000fe20000f01670 */
[----:B------:R-:W-:-:S05]  /*b950*/  IMAD R11, R28, UR5, R11 ;  /* 0x000000051c0b7c24 */ /* 0x000fca000f8e020b */
[----:B------:R-:W-:-:S07]  /*b960*/  IADD3 R11, R5, R11, RZ ;  /* 0x0000000b050b7210 */ /* 0x000fce0007ffe0ff */
[----:B------:R0:W-:Y:S01]  /*b970*/  LDGSTS.E.BYPASS.LTC128B.128 [R7+0x7c00], desc[UR38][R2.64+0x80], !P0 ;  /* 0x07c0008002077fae */ /* 0x0001e2000c101d66 */
[----:B------:R-:W-:Y:S01]  /*b980*/  PLOP3.LUT P0, PT, PT, PT, PT, 0x80, 0x0 ;  /* 0x000000000000781c */ /* 0x000fe20003f0f070 */
[----:B------:R-:W-:-:S12]  /*b990*/  NOP ;  /* 0x0000000000007918 */ /* 0x000fd80000000000 */
.L_x_6533:
        /* <DEDUP_REMOVED lines=10> */
.L_x_6534:
[----:B------:R-:W-:Y:S01]  /*ba40*/  R2UR UR4, R24 ;  /* 0x00000000180472ca */ /* 0x000fe200000e0000 */
[----:B------:R-:W-:Y:S01]  /*ba50*/  ULDC.64 UR6, c[0x0][0x330] ;  /* 0x0000cc0000067ab9 */ /* 0x000fe20000000a00 */
[----:B------:R-:W-:Y:S01]  /*ba60*/  IMAD.MOV.U32 R5, RZ, RZ, R11 ;  /* 0x000000ffff057224 */ /* 0x000fe200078e000b */
[----:B------:R1:W-:Y:S01]  /*ba70*/  SYNCS.ARRIVE.TRANS64.A1T0 RZ, [R0+URZ+0x28850], RZ ;  /* 0x028850ff00ff79a7 */ /* 0x0003e2000810003f */
[----:B0-----:R-:W-:Y:S01]  /*ba80*/  IMAD.U32 R3, RZ, RZ, UR6 ;  /* 0x00000006ff037e24 */ /* 0x001fe2000f8e00ff */
[----:B------:R-:W-:Y:S01]  /*ba90*/  IADD3 R18, R18, -0x80, RZ ;  /* 0xffffff8012127810 */ /* 0x000fe20007ffe0ff */
        /* <DEDUP_REMOVED lines=8> */
[----:B------:R-:W-:Y:S02]  /*bb20*/  LEA R16, P0, R4, UR6, 0x1 ;  /* 0x0000000604107c11 */ /* 0x000fe4000f8008ff */
[----:B------:R-:W-:-:S04]  /*bb30*/  IADD3 R3, R5, UR4, RZ ;  /* 0x0000000405037c10 */ /* 0x000fc8000fffe0ff */
[----:B------:R-:W-:Y:S02]  /*bb40*/  LEA.HI.X R2, R4, UR7, R3, 0x1, P0 ;  /* 0x0000000704027c11 */ /* 0x000fe400080f0c03 */
[----:B------:R-:W-:-:S13]  /*bb50*/  ISETP.GT.AND P0, PT, R22, UR48, PT ;  /* 0x0000003016007c0c */ /* 0x000fda000bf04270 */
[----:B-1----:R-:W-:Y:S05]  /*bb60*/  @P0 BRA `(.L_x_6535) ;  /* 0xfffffff000240947 */ /* 0x002fea000383ffff */
[----:B------:R-:W-:Y:S05]  /*bb70*/  BSYNC B0 ;  /* 0x0000000000007941 */ /* 0x000fea0003800000 */
.L_x_6522:
[----:B------:R-:W-:-:S13]  /*bb80*/  ISETP.NE.AND P0, PT, R19, 0x3, PT ;  /* 0x000000031300780c */ /* 0x000fda0003f05270 */
[----:B------:R-:W-:Y:S05]  /*bb90*/  @!P0 BRA `(.L_x_6536) ;  /* 0x0000000000048947 */ /* 0x000fea0003800000 */
[----:B------:R-:W-:Y:S01]  /*bba0*/  BPT.TRAP 0x1 ;  /* 0x000000040000795c */ /* 0x000fe20000300000 */
.L_x_6536:
[C---:B0-----:R-:W-:Y:S01]  /*bbb0*/  LEA R0, R9.reuse, UR45, 0x3 ;  /* 0x0000002d09007c11 */ /* 0x041fe2000f8e18ff */
[----:B------:R-:W-:Y:S01]  /*bbc0*/  BSSY B0, `(.L_x_6537) ;  /* 0x0000008000007945 */ /* 0x000fe20003800000 */
[----:B------:R-:W-:Y:S02]  /*bbd0*/  SHF.L.U32 R5, R8, 0x1f, RZ ;  /* 0x0000001f08057819 */ /* 0x000fe400000006ff */
[----:B------:R-:W-:Y:S02]  /*bbe0*/  MOV R3, 0xffffff80 ;  /* 0xffffff8000037802 */ /* 0x000fe40000000f00 */
[----:B------:R-:W0:Y:S03]  /*bbf0*/  SYNCS.PHASECHK.TRANS64.TRYWAIT P0, [R0+URZ+0x28860], R5 ;  /* 0x02886005000075a7 */ /* 0x000e26000800017f */
[----:B------:R-:W-:Y:S02]  /*bc00*/  IMAD R22, R22, R3, UR43 ;  /* 0x0000002b16167e24 */ /* 0x000fe4000f8e0203 */
[----:B------:R-:W-:-:S02]  /*bc10*/  IMAD R3, R9, 0x4000, R36 ;  /* 0x0000400009037824 */ /* 0x000fc400078e0224 */
[----:B------:R-:W-:Y:S01]  /*bc20*/  IMAD.IADD R29, R22, 0x1, -R29 ;  /* 0x00000001161d7824 */ /* 0x000fe200078e0a1d */
[----:B0-----:R-:W-:Y:S06]  /*bc30*/  @!P0 BRA `(.L_x_6538) ;  /* 0x0000003400448947 */ /* 0x001fec0003800000 */
.L_x_6630:
[----:B------:R-:W-:Y:S05]  /*bc40*/  BSYNC B0 ;  /* 0x0000000000007941 */ /* 0x000fea0003800000 */
.L_x_6537:
[----:B------:R-:W-:-:S03]  /*bc50*/  UMOV UR4, 0xffffffff ;  /* 0xffffffff00047882 */ /* 0x000fc60000000000 */
[----:B------:R-:W-:Y:S05]  /*bc60*/  BRA.DIV UR4, `(.L_x_6539) ;  /* 0x00000036044c7947 */ /* 0x000fea000b800000 */
[----:B------:R-:W1:Y:S01]  /*bc70*/  SHFL.IDX PT, R4, R16, RZ, 0x181f ;  /* 0x00181fff10047589 */ /* 0x000e6200000e0000 */
[----:B------:R-:W-:Y:S01]  /*bc80*/  ULDC UR4, c[0x0][0x2f4] ;  /* 0x0000bd0000047ab9 */ /* 0x000fe20000000800 */
[----:B------:R-:W-:Y:S02]  /*bc90*/  LEA R3, R3, UR45, 0x1 ;  /* 0x0000002d03037c11 */ /* 0x000fe4000f8e08ff */
[----:B0-----:R-:W0:Y:S01]  /*bca0*/  SHFL.IDX PT, R5, R2, RZ, 0x181f ;  /* 0x00181fff02057589 */ /* 0x001e2200000e0000 */
[----:B------:R-:W-:Y:S02]  /*bcb0*/  ISETP.GE.AND P1, PT, R26, UR4, PT ;  /* 0x000000041a007c0c */ /* 0x000fe4000bf26270 */
[----:B------:R-:W-:Y:S01]  /*bcc0*/  ISETP.GE.AND P0, PT, R25, UR4, PT ;  /* 0x0000000419007c0c */ /* 0x000fe2000bf06270 */
[----:B------:R-:W3:Y:S01]  /*bcd0*/  SHFL.IDX PT, R20, R2, 0x1, 0x181f ;  /* 0x00381f0002147f89 */ /* 0x000ee200000e0000 */
[C---:B------:R-:W-:Y:S02]  /*bce0*/  ISETP.LT.OR P4, PT, R29.reuse, 0x1, P1 ;  /* 0x000000011d00780c */ /* 0x040fe40000f81670 */
[C---:B------:R-:W-:Y:S01]  /*bcf0*/  ISETP.LT.OR P5, PT, R29.reuse, 0x1, P0 ;  /* 0x000000011d00780c */ /* 0x040fe200007a1670 */
[----:B------:R-:W4:Y:S01]  /*bd00*/  SHFL.IDX PT, R14, R16, 0x1, 0x181f ;  /* 0x00381f00100e7f89 */ /* 0x000f2200000e0000 */
[----:B------:R-:W-:-:S02]  /*bd10*/  ISETP.LT.OR P2, PT, R29, 0x11, P1 ;  /* 0x000000111d00780c */ /* 0x000fc40000f41670 */
[----:B------:R-:W-:Y:S01]  /*bd20*/  ISETP.LT.OR P3, PT, R29, 0x11, P0 ;  /* 0x000000111d00780c */ /* 0x000fe20000761670 */
[----:B------:R-:W5:Y:S04]  /*bd30*/  SHFL.IDX PT, R22, R16, 0x2, 0x181f ;  /* 0x00581f0010167f89 */ /* 0x000f6800000e0000 */
[----:B------:R-:W2:Y:S01]  /*bd40*/  SHFL.IDX PT, R21, R2, 0x2, 0x181f ;  /* 0x00581f0002157f89 */ /* 0x000ea200000e0000 */
[----:B-1----:R-:W-:-:S03]  /*bd50*/  MOV R6, R4 ;  /* 0x0000000400067202 */ /* 0x002fc60000000f00 */
[----:B------:R-:W1:Y:S01]  /*bd60*/  SHFL.IDX PT, R10, R2, 0x3, 0x181f ;  /* 0x00781f00020a7f89 */ /* 0x000e6200000e0000 */
[----:B0-----:R-:W-:-:S03]  /*bd70*/  IMAD.MOV.U32 R7, RZ, RZ, R5 ;  /* 0x000000ffff077224 */ /* 0x001fc600078e0005 */
[----:B------:R-:W0:Y:S01]  /*bd80*/  SHFL.IDX PT, R23, R16, 0x3, 0x181f ;  /* 0x00781f0010177f89 */ /* 0x000e2200000e0000 */
[----:B------:R-:W-:-:S03]  /*bd90*/  IMAD.WIDE.U32 R6, R26, 0x2, R6 ;  /* 0x000000021a067825 */ /* 0x000fc600078e0006 */
[----:B------:R-:W0:Y:S01]  /*bda0*/  SHFL.IDX PT, R18, R2, 0x4, 0x181f ;  /* 0x00981f0002127f89 */ /* 0x000e2200000e0000 */
[----:B---3--:R-:W-:Y:S01]  /*bdb0*/  MOV R5, R20 ;  /* 0x0000001400057202 */ /* 0x008fe20000000f00 */
[----:B----4-:R-:W-:Y:S02]  /*bdc0*/  IMAD.MOV.U32 R4, RZ, RZ, R14 ;  /* 0x000000ffff047224 */ /* 0x010fe400078e000e */
[----:B------:R-:W3:Y:S01]  /*bdd0*/  SHFL.IDX PT, R25, R16, 0x4, 0x181f ;  /* 0x00981f0010197f89 */ /* 0x000ee200000e0000 */
[----:B-----5:R-:W-:-:S03]  /*bde0*/  IMAD.MOV.U32 R20, RZ, RZ, R22 ;  /* 0x000000ffff147224 */ /* 0x020fc600078e0016 */
[----:B------:R-:W-:Y:S01]  /*bdf0*/  LDGSTS.E.BYPASS.LTC128B.128 [R3+0x400], desc[UR38][R6.64], !P4 ;  /* 0x0040000006037fae */ /* 0x000fe2000e101d66 */
[C---:B------:R-:W-:Y:S01]  /*be00*/  ISETP.LT.OR P4, PT, R29.reuse, 0x21, P1 ;  /* 0x000000211d00780c */ /* 0x040fe20000f81670 */
[C---:B------:R-:W-:Y:S02]  /*be10*/  IMAD.WIDE.U32 R4, R26.reuse, 0x2, R4 ;  /* 0x000000021a047825 */ /* 0x040fe400078e0004 */
[----:B------:R4:W-:Y:S01]  /*be20*/  LDGSTS.E.BYPASS.LTC128B.128 [R3+0x4400], desc[UR38][R6.64+0x80], !P5 ;  /* 0x0440008006037fae */ /* 0x0009e2000e901d66 */
[----:B------:R-:W-:Y:S01]  /*be30*/  ISETP.LT.OR P5, PT, R29, 0x21, P0 ;  /* 0x000000211d00780c */ /* 0x000fe200007a1670 */
[----:B--2---:R-:W-:Y:S02]  /*be40*/  IMAD.WIDE.U32 R20, R26, 0x2, R20 ;  /* 0x000000021a147825 */ /* 0x004fe400078e0014 */
[----:B------:R-:W4:Y:S01]  /*be50*/  SHFL.IDX PT, R14, R16, 0x5, 0x181f ;  /* 0x00b81f00100e7f89 */ /* 0x000f2200000e0000 */
[----:B-1----:R-:W-:-:S03]  /*be60*/  MOV R13, R10 ;  /* 0x0000000a000d7202 */ /* 0x002fc60000000f00 */
[----:B------:R-:W1:Y:S01]  /*be70*/  SHFL.IDX PT, R24, R2, 0x5, 0x181f ;  /* 0x00b81f0002187f89 */ /* 0x000e6200000e0000 */
[----:B0-----:R-:W-:-:S03]  /*be80*/  IMAD.MOV.U32 R12, RZ, RZ, R23 ;  /* 0x000000ffff0c7224 */ /* 0x001fc600078e0017 */
[----:B------:R-:W0:Y:S01]  /*be90*/  SHFL.IDX PT, R22, R2, 0x6, 0x181f ;  /* 0x00d81f0002167f89 */ /* 0x000e2200000e0000 */
[----:B------:R-:W-:Y:S02]  /*bea0*/  IMAD.MOV.U32 R11, RZ, RZ, R18 ;  /* 0x000000ffff0b7224 */ /* 0x000fe400078e0012 */
[C---:B------:R-:W-:Y:S01]  /*beb0*/  IMAD.WIDE.U32 R12, R26.reuse, 0x2, R12 ;  /* 0x000000021a0c7825 */ /* 0x040fe200078e000c */
[----:B------:R-:W2:Y:S03]  /*bec0*/  SHFL.IDX PT, R27, R16, 0x6, 0x181f ;  /* 0x00d81f00101b7f89 */ /* 0x000ea600000e0000 */
[----:B---3--:R-:W-:Y:S01]  /*bed0*/  IMAD.MOV.U32 R10, RZ, RZ, R25 ;  /* 0x000000ffff0a7224 */ /* 0x008fe200078e0019 */
[----:B------:R-:W-:Y:S01]  /*bee0*/  LDGSTS.E.BYPASS.LTC128B.128 [R3+0xc00], desc[UR38][R4.64], !P2 ;  /* 0x00c0000004037fae */ /* 0x000fe2000d101d66 */
[C---:B------:R-:W-:Y:S02]  /*bef0*/  ISETP.LT.OR P2, PT, R29.reuse, 0x31, P1 ;  /* 0x000000311d00780c */ /* 0x040fe40000f41670 */
[----:B------:R-:W-:Y:S01]  /*bf00*/  IMAD.WIDE.U32 R10, R26, 0x2, R10 ;  /* 0x000000021a0a7825 */ /* 0x000fe200078e000a */
[----:B------:R0:W-:Y:S01]  /*bf10*/  LDGSTS.E.BYPASS.LTC128B.128 [R3+0x4c00], desc[UR38][R4.64+0x80], !P3 ;  /* 0x04c0008004037fae */ /* 0x0001e2000d901d66 */
[----:B------:R-:W-:-:S03]  /*bf20*/  ISETP.LT.OR P3, PT, R29, 0x31, P0 ;  /* 0x000000311d00780c */ /* 0x000fc60000761670 */
[----:B------:R-:W-:Y:S01]  /*bf30*/  LDGSTS.E.BYPASS.LTC128B.128 [R3+0x1400], desc[UR38][R20.64], !P4 ;  /* 0x0140000014037fae */ /* 0x000fe2000e101d66 */
[C---:B------:R-:W-:Y:S02]  /*bf40*/  ISETP.LT.OR P4, PT, R29.reuse, 0x41, P1 ;  /* 0x000000411d00780c */ /* 0x040fe40000f81670 */
[----:B----4-:R-:W-:Y:S01]  /*bf50*/  MOV R6, R14 ;  /* 0x0000000e00067202 */ /* 0x010fe20000000f00 */
[----:B------:R-:W-:Y:S01]  /*bf60*/  LDGSTS.E.BYPASS.LTC128B.128 [R3+0x5400], desc[UR38][R20.64+0x80], !P5 ;  /* 0x0540008014037fae */ /* 0x000fe2000e901d66 */
[C---:B------:R-:W-:Y:S01]  /*bf70*/  ISETP.LT.OR P5, PT, R29.reuse, 0x41, P0 ;  /* 0x000000411d00780c */ /* 0x040fe200007a1670 */
[----:B-1----:R-:W-:Y:S02]  /*bf80*/  IMAD.MOV.U32 R7, RZ, RZ, R24 ;  /* 0x000000ffff077224 */ /* 0x002fe400078e0018 */
[----:B------:R-:W-:Y:S01]  /*bf90*/  LDGSTS.E.BYPASS.LTC128B.128 [R3+0x1c00], desc[UR38][R12.64], !P2 ;  /* 0x01c000000c037fae */ /* 0x000fe2000d101d66 */
[C---:B------:R-:W-:Y:S01]  /*bfa0*/  ISETP.LT.OR P2, PT, R29.reuse, 0x51, P1 ;  /* 0x000000511d00780c */ /* 0x040fe20000f41670 */
[----:B------:R-:W-:Y:S01]  /*bfb0*/  IMAD.WIDE.U32 R6, R26, 0x2, R6 ;  /* 0x000000021a067825 */ /* 0x000fe200078e0006 */
[----:B0-----:R-:W-:Y:S01]  /*bfc0*/  MOV R5, R22 ;  /* 0x0000001600057202 */ /* 0x001fe20000000f00 */
[----:B------:R-:W-:Y:S01]  /*bfd0*/  LDGSTS.E.BYPASS.LTC128B.128 [R3+0x5c00], desc[UR38][R12.64+0x80], !P3 ;  /* 0x05c000800c037fae */ /* 0x000fe2000d901d66 */
[----:B------:R-:W-:Y:S01]  /*bfe0*/  ISETP.LT.OR P3, PT, R29, 0x51, P0 ;  /* 0x000000511d00780c */ /* 0x000fe20000761670 */
[----:B--2---:R-:W-:-:S02]  /*bff0*/  IMAD.MOV.U32 R4, RZ, RZ, R27 ;  /* 0x000000ffff047224 */ /* 0x004fc400078e001b */
[----:B------:R-:W-:Y:S01]  /*c000*/  LDGSTS.E.BYPASS.LTC128B.128 [R3+0x2400], desc[UR38][R10.64], !P4 ;  /* 0x024000000a037fae */ /* 0x000fe2000e101d66 */
[C---:B------:R-:W-:Y:S01]  /*c010*/  ISETP.LT.OR P4, PT, R29.reuse, 0x61, P1 ;  /* 0x000000611d00780c */ /* 0x040fe20000f81670 */
[----:B------:R-:W-:Y:S02]  /*c020*/  IMAD.WIDE.U32 R4, R26, 0x2, R4 ;  /* 0x000000021a047825 */ /* 0x000fe400078e0004 */
[----:B------:R0:W-:Y:S01]  /*c030*/  LDGSTS.E.BYPASS.LTC128B.128 [R3+0x6400], desc[UR38][R10.64+0x80], !P5 ;  /* 0x064000800a037fae */ /* 0x0001e2000e901d66 */
[----:B------:R-:W-:-:S03]  /*c040*/  ISETP.LT.OR P5, PT, R29, 0x61, P0 ;  /* 0x000000611d00780c */ /* 0x000fc600007a1670 */
[----:B------:R1:W-:Y:S04]  /*c050*/  LDGSTS.E.BYPASS.LTC128B.128 [R3+0x2c00], desc[UR38][R6.64], !P2 ;  /* 0x02c0000006037fae */ /* 0x0003e8000d101d66 */
[----:B------:R1:W-:Y:S04]  /*c060*/  LDGSTS.E.BYPASS.LTC128B.128 [R3+0x6c00], desc[UR38][R6.64+0x80], !P3 ;  /* 0x06c0008006037fae */ /* 0x0003e8000d901d66 */
[----:B------:R1:W-:Y:S01]  /*c070*/  LDGSTS.E.BYPASS.LTC128B.128 [R3+0x3400], desc[UR38][R4.64], !P4 ;  /* 0x0340000004037fae */ /* 0x0003e2000e101d66 */
[----:B0-----:R-:W-:-:S03]  /*c080*/  IMAD.MOV.U32 R10, RZ, RZ, RZ ;  /* 0x000000ffff0a7224 */ /* 0x001fc600078e00ff */
[----:B------:R-:W0:Y:S04]  /*c090*/  SHFL.IDX PT, R2, R2, 0x7, 0x181f ;  /* 0x00f81f0002027f89 */ /* 0x000e2800000e0000 */
[----:B------:R1:W2:Y:S04]  /*c0a0*/  SHFL.IDX PT, R14, R16, 0x7, 0x181f ;  /* 0x00f81f00100e7f89 */ /* 0x0002a800000e0000 */
[----:B------:R1:W-:Y:S02]  /*c0b0*/  LDGSTS.E.BYPASS.LTC128B.128 [R3+0x7400], desc[UR38][R4.64+0x80], !P5 ;  /* 0x0740008004037fae */ /* 0x0003e4000e901d66 */
.L_x_6648:
[C---:B------:R-:W-:Y:S01]  /*c0c0*/  ISETP.LT.OR P1, PT, R29.reuse, 0x71, P1 ;  /* 0x000000711d00780c */ /* 0x040fe20000f21670 */
[----:B-12---:R-:W-:Y:S01]  /*c0d0*/  IMAD.MOV.U32 R4, RZ, RZ, R14 ;  /* 0x000000ffff047224 */ /* 0x006fe200078e000e */
[----:B------:R-:W-:Y:S02]  /*c0e0*/  ISETP.LT.OR P0, PT, R29, 0x71, P0 ;  /* 0x000000711d00780c */ /* 0x000fe40000701670 */
[----:B0-----:R-:W-:-:S03]  /*c0f0*/  MOV R5, R2 ;  /* 0x0000000200057202 */ /* 0x001fc60000000f00 */
[----:B------:R-:W-:-:S06]  /*c100*/  IMAD.WIDE.U32 R4, R26, 0x2, R4 ;  /* 0x000000021a047825 */ /* 0x000fcc00078e0004 */
[----:B------:R-:W-:Y:S01]  /*c110*/  @!PT LDS RZ, [RZ] ;  /* 0x00000000fffff984 */ /* 0x000fe20000000800 */
[----:B------:R-:W-:Y:S01]  /*c120*/  @!PT LDS RZ, [RZ] ;  /* 0x00000000fffff984 */ /* 0x000fe20000000800 */
[----:B------:R-:W-:Y:S01]  /*c130*/  @!PT LDS RZ, [RZ] ;  /* 0x00000000fffff984 */ /* 0x000fe20000000800 */
[----:B------:R0:W-:Y:S04]  /*c140*/  LDGSTS.E.BYPASS.LTC128B.128 [R3+0x3c00], desc[UR38][R4.64], !P1 ;  /* 0x03c0000004037fae */ /* 0x0001e8000c901d66 */
[----:B------:R0:W-:Y:S01]  /*c150*/  LDGSTS.E.BYPASS.LTC128B.128 [R3+0x7c00], desc[UR38][R4.64+0x80], !P0 ;  /* 0x07c0008004037fae */ /* 0x0001e2000c101d66 */
[----:B------:R-:W-:Y:S01]  /*c160*/  PLOP3.LUT P0, PT, PT, PT, PT, 0x80, 0x0 ;  /* 0x000000000000781c */ /* 0x000fe20003f0f070 */
[----:B------:R-:W-:-:S12]  /*c170*/  NOP ;  /* 0x0000000000007918 */ /* 0x000fd80000000000 */
.L_x_6540:
        /* <DEDUP_REMOVED lines=10> */
.L_x_6541:
[----:B------:R1:W-:Y:S02]  /*c220*/  SYNCS.ARRIVE.TRANS64.A1T0 RZ, [R0+URZ+0x28850], RZ ;  /* 0x028850ff00ff79a7 */ /* 0x0003e4000810003f */
[----:B-1----:R-:W-:-:S05]  /*c230*/  VIADD R0, R9, 0x1 ;  /* 0x0000000109007836 */ /* 0x002fca0000000000 */
[----:B------:R-:W-:-:S04]  /*c240*/  ISETP.NE.AND P0, PT, R0, 0x2, PT ;  /* 0x000000020000780c */ /* 0x000fc80003f05270 */
[----:B0-----:R-:W-:Y:S02]  /*c250*/  SEL R3, RZ, 0x1, P0 ;  /* 0x00000001ff037807 */ /* 0x001fe40000000000 */
[----:B------:R-:W-:Y:S02]  /*c260*/  SEL R0, R0, RZ, P0 ;  /* 0x000000ff00007207 */ /* 0x000fe40000000000 */
[----:B------:R-:W-:-:S07]  /*c270*/  LOP3.LUT R8, R8, R3, RZ, 0x3c, !PT ;  /* 0x0000000308087212 */ /* 0x000fce00078e3cff */
.L_x_6507:
[----:B------:R-:W0:Y:S01]  /*c280*/  S2R R3, SR_CgaCtaId ;  /* 0x0000000000037919 */ /* 0x000e220000008800 */
[----:B------:R-:W-:Y:S02]  /*c290*/  MOV R2, 0x400 ;  /* 0x0000040000027802 */ /* 0x000fe40000000f00 */
[----:B------:R-:W-:Y:S02]  /*c2a0*/  SHF.L.U32 R10, R10, 0x1f, RZ ;  /* 0x0000001f0a0a7819 */ /* 0x000fe400000006ff */
[----:B0-----:R-:W-:-:S04]  /*c2b0*/  LEA R7, R3, R2, 0x18 ;  /* 0x0000000203077211 */ /* 0x001fc800078ec0ff */
[----:B------:R-:W0:Y:S02]  /*c2c0*/  SYNCS.PHASECHK.TRANS64.TRYWAIT P0, [R7+URZ+0x28820], R10 ;  /* 0x0288200a070075a7 */ /* 0x000e24000800017f */
[----:B0-----:R-:W-:Y:S05]  /*c2d0*/  @!P0 BRA `(.L_x_6542) ;  /* 0x0000003800488947 */ /* 0x001fea0003800000 */
.L_x_6649:
[----:B------:R-:W-:-:S03]  /*c2e0*/  UMOV UR4, 0xffffffff ;  /* 0xffffffff00047882 */ /* 0x000fc60000000000 */
[----:B------:R-:W-:Y:S05]  /*c2f0*/  BRA.DIV UR4, `(.L_x_6543) ;  /* 0x0000003a04547947 */ /* 0x000fea000b800000 */
[----:B------:R1:W2:Y:S02]  /*c300*/  SHFL.IDX PT, R14, R17, RZ, 0x1f ;  /* 0x00001fff110e7589 */ /* 0x0002a400000e0000 */
.L_x_6652:
[----:B--2---:R-:W-:-:S13]  /*c310*/  ISETP.NE.AND P0, PT, R14, RZ, PT ;  /* 0x000000ff0e00720c */ /* 0x004fda0003f05270 */
[----:B------:R-:W-:Y:S05]  /*c320*/  @P0 BRA `(.L_x_6475) ;  /* 0x0000000000880947 */ /* 0x000fea0003800000 */
[----:B------:R-:W-:-:S03]  /*c330*/  UMOV UR4, 0xffffffff ;  /* 0xffffffff00047882 */ /* 0x000fc60000000000 */
[----:B------:R-:W-:Y:S05]  /*c340*/  BRA.DIV UR4, `(.L_x_6544) ;  /* 0x0000003a04687947 */ /* 0x000fea000b800000 */
[----:B------:R-:W-:-:S13]  /*c350*/  ELECT P6, URZ, PT ;  /* 0x00000000003f782f */ /* 0x000fda00038c0000 */
.L_x_6655:
[----:B------:R-:W-:Y:S05]  /*c360*/  @!P6 BRA `(.L_x_6475) ;  /* 0x000000000078e947 */ /* 0x000fea0003800000 */
[----:B------:R-:W-:-:S06]  /*c370*/  ULOP3.LUT UR4, UR40, 0x2, URZ, 0xfc, !UPT ;  /* 0x0000000228047892 */ /* 0x000fcc000f8efc3f */
[----:B------:R-:W-:-:S05]  /*c380*/  IMAD.U32 R2, RZ, RZ, UR4 ;  /* 0x00000004ff027e24 */ /* 0x000fca000f8e00ff */
[----:B------:R-:W-:-:S13]  /*c390*/  ISETP.NE.AND P0, PT, R2, 0x3, PT ;  /* 0x000000030200780c */ /* 0x000fda0003f05270 */
[----:B------:R-:W-:Y:S05]  /*c3a0*/  @!P0 BRA `(.L_x_6545) ;  /* 0x0000000000048947 */ /* 0x000fea0003800000 */
[----:B------:R-:W-:Y:S01]  /*c3b0*/  BPT.TRAP 0x1 ;  /* 0x000000040000795c */ /* 0x000fe20000300000 */
.L_x_6545:
[C---:B------:R-:W-:Y:S01]  /*c3c0*/  LEA R5, R0.reuse, R7, 0x3 ;  /* 0x0000000700057211 */ /* 0x040fe200078e18ff */
[----:B------:R-:W-:Y:S01]  /*c3d0*/  VIADD R0, R0, 0x1 ;  /* 0x0000000100007836 */ /* 0x000fe20000000000 */
[----:B------:R-:W-:-:S04]  /*c3e0*/  SHF.L.U32 R2, R8, 0x1f, RZ ;  /* 0x0000001f08027819 */ /* 0x000fc800000006ff */
[----:B------:R-:W2:Y:S01]  /*c3f0*/  SYNCS.PHASECHK.TRANS64.TRYWAIT P1, [R5+URZ+0x28840], R2 ;  /* 0x02884002050075a7 */ /* 0x000ea2000802017f */
[----:B------:R-:W-:-:S04]  /*c400*/  ISETP.NE.AND P2, PT, R0, 0x2, PT ;  /* 0x000000020000780c */ /* 0x000fc80003f45270 */
[----:B------:R-:W-:Y:S01]  /*c410*/  SEL R3, RZ, 0x1, P2 ;  /* 0x00000001ff037807 */ /* 0x000fe20001000000 */
[----:B--2---:R-:W-:Y:S08]  /*c420*/  @!P1 BRA `(.L_x_6546) ;  /* 0x0000003800509947 */ /* 0x004ff00003800000 */
.L_x_6656:
[----:B------:R-:W-:Y:S02]  /*c430*/  SEL R0, R0, RZ, P2 ;  /* 0x000000ff00007207 */ /* 0x000fe40001000000 */
[----:B------:R-:W-:Y:S01]  /*c440*/  LOP3.LUT R3, R8, R3, RZ, 0x3c, !PT ;  /* 0x0000000308037212 */ /* 0x000fe200078e3cff */
[----:B------:R-:W-:Y:S06]  /*c450*/  @!P0 BRA `(.L_x_6547) ;  /* 0x0000000000048947 */ /* 0x000fec0003800000 */
[----:B------:R-:W-:Y:S01]  /*c460*/  BPT.TRAP 0x1 ;  /* 0x000000040000795c */ /* 0x000fe20000300000 */
.L_x_6547:
[----:B0-----:R-:W-:Y:S01]  /*c470*/  IMAD R7, R0, 0x8, R7 ;  /* 0x0000000800077824 */ /* 0x001fe200078e0207 */
[----:B------:R-:W-:-:S04]  /*c480*/  SHF.L.U32 R0, R3, 0x1f, RZ ;  /* 0x0000001f03007819 */ /* 0x000fc800000006ff */
[----:B------:R-:W0:Y:S02]  /*c490*/  SYNCS.PHASECHK.TRANS64.TRYWAIT P1, [R7+URZ+0x28840], R0 ;  /* 0x02884000070075a7 */ /* 0x000e24000802017f */
[----:B0-----:R-:W-:Y:S05]  /*c4a0*/  @!P1 BRA `(.L_x_6548) ;  /* 0x0000003800449947 */ /* 0x001fea0003800000 */
.L_x_6657:
[----:B------:R-:W-:Y:S05]  /*c4b0*/  @!P0 BRA `(.L_x_6549) ;  /* 0x0000000000048947 */ /* 0x000fea0003800000 */
[----:B------:R-:W-:Y:S01]  /*c4c0*/  BPT.TRAP 0x1 ;  /* 0x000000040000795c */ /* 0x000fe20000300000 */
.L_x_6549:
[----:B------:R-:W3:Y:S02]  /*c4d0*/  SYNCS.PHASECHK.TRANS64.TRYWAIT P1, [R5+URZ+0x28860], R2 ;  /* 0x02886002050075a7 */ /* 0x000ee4000802017f */
[----:B---3--:R-:W-:Y:S05]  /*c4e0*/  @!P1 BRA `(.L_x_6550) ;  /* 0x0000003800489947 */ /* 0x008fea0003800000 */
.L_x_6658:
[----:B------:R-:W-:Y:S05]  /*c4f0*/  @!P0 BRA `(.L_x_6551) ;  /* 0x0000000000048947 */ /* 0x000fea0003800000 */
[----:B------:R-:W-:Y:S01]  /*c500*/  BPT.TRAP 0x1 ;  /* 0x000000040000795c */ /* 0x000fe20000300000 */
.L_x_6551:
[----:B----4-:R4:W0:Y:S02]  /*c510*/  SYNCS.PHASECHK.TRANS64.TRYWAIT P0, [R7+URZ+0x28860], R0 ;  /* 0x02886000070075a7 */ /* 0x010824000800017f */
[----:B0-----:R-:W-:Y:S05]  /*c520*/  @!P0 NANOSLEEP.SYNCS 0x989680 ;  /* 0x009896800000895d */ /* 0x001fea0003900000 */
[----:B------:R-:W0:Y:S02]  /*c530*/  @!P0 SYNCS.PHASECHK.TRANS64 P0, [R7+URZ+0x28860], R0 ;  /* 0x02886000070085a7 */ /* 0x000e24000800007f */
[----:B0-----:R-:W-:Y:S05]  /*c540*/  @!P0 BRA `(.L_x_6551) ;  /* 0xfffffffc00f08947 */ /* 0x001fea000383ffff */
.L_x_6475:
[----:B------:R-:W-:Y:S05]  /*c550*/  BSYNC B6 ;  /* 0x0000000000067941 */ /* 0x000fea0003800000 */
.L_x_6472:
[----:B------:R-:W-:Y:S05]  /*c560*/  EXIT ;  /* 0x000000000000794d */ /* 0x000fea0003800000 */
.L_x_6479:
[----:B0-----:R-:W-:-:S04]  /*c570*/  MOV R0, UR36 ;  /* 0x0000002400007c02 */ /* 0x001fc80008000f00 */
[----:B------:R0:W1:Y:S03]  /*c580*/  SYNCS.PHASECHK.TRANS64.TRYWAIT P0, [R0+URZ+0x28800], R3 ;  /* 0x02880003000075a7 */ /* 0x000066000800017f */
[----:B-1----:R-:W-:Y:S05]  /*c590*/  @!P0 NANOSLEEP.SYNCS 0x989680 ;  /* 0x009896800000895d */ /* 0x002fea0003900000 */
[----:B------:R-:W1:Y:S02]  /*c5a0*/  @!P0 SYNCS.PHASECHK.TRANS64 P0, [R0+URZ+0x28800], R3 ;  /* 0x02880003000085a7 */ /* 0x000e64000800007f */
[----:B-1----:R-:W-:Y:S05]  /*c5b0*/  @!P0 BRA `(.L_x_6479) ;  /* 0xfffffffc00ec8947 */ /* 0x002fea000383ffff */
[----:B------:R-:W-:Y:S05]  /*c5c0*/  BRA `(.L_x_6552) ;  /* 0xffffff4c00007947 */ /* 0x000fea000383ffff */
.L_x_6483:
[----:B-1----:R-:W-:-:S04]  /*c5d0*/  IMAD.U32 R4, RZ, RZ, UR36 ;  /* 0x00000024ff047e24 */ /* 0x002fc8000f8e00ff */
[----:B------:R1:W2:Y:S03]  /*c5e0*/  SYNCS.PHASECHK.TRANS64.TRYWAIT P1, [R4+URZ+0x28830], R3 ;  /* 0x02883003040075a7 */ /* 0x0002a6000802017f */
[----:B--2---:R-:W-:Y:S05]  /*c5f0*/  @!P1 NANOSLEEP.SYNCS 0x989680 ;  /* 0x009896800000995d */ /* 0x004fea0003900000 */
[----:B------:R-:W2:Y:S02]  /*c600*/  @!P1 SYNCS.PHASECHK.TRANS64 P1, [R4+URZ+0x28830], R3 ;  /* 0x02883003040095a7 */ /* 0x000ea4000802007f */
[----:B--2---:R-:W-:Y:S05]  /*c610*/  @!P1 BRA `(.L_x_6483) ;  /* 0xfffffffc00ec9947 */ /* 0x004fea000383ffff */
[----:B------:R-:W-:Y:S05]  /*c620*/  BRA `(.L_x_6482) ;  /* 0xffffff4c001c7947 */ /* 0x000fea000383ffff */
.L_x_6489:
[----:B-1----:R-:W-:-:S04]  /*c630*/  IMAD.U32 R9, RZ, RZ, UR10 ;  /* 0x0000000aff097e24 */ /* 0x002fc8000f8e00ff */
[----:B------:R1:W2:Y:S03]  /*c640*/  SYNCS.PHASECHK.TRANS64.TRYWAIT P1, [R9+URZ+0x28830], R0 ;  /* 0x02883000090075a7 */ /* 0x0002a6000802017f */
[----:B--2---:R-:W-:Y:S05]  /*c650*/  @!P1 NANOSLEEP.SYNCS 0x989680 ;  /* 0x009896800000995d */ /* 0x004fea0003900000 */
[----:B------:R-:W2:Y:S02]  /*c660*/  @!P1 SYNCS.PHASECHK.TRANS64 P1, [R9+URZ+0x28830], R0 ;  /* 0x02883000090095a7 */ /* 0x000ea4000802007f */
[----:B--2---:R-:W-:Y:S05]  /*c670*/  @!P1 BRA `(.L_x_6489) ;  /* 0xfffffffc00ec9947 */ /* 0x004fea000383ffff */
[----:B------:R-:W-:Y:S05]  /*c680*/  BRA `(.L_x_6486) ;  /* 0xffffff7800747947 */ /* 0x000fea000383ffff */
.L_x_6493:
[----:B-1----:R-:W-:-:S04]  /*c690*/  MOV R10, UR10 ;  /* 0x0000000a000a7c02 */ /* 0x002fc80008000f00 */
[----:B------:R1:W2:Y:S03]  /*c6a0*/  SYNCS.PHASECHK.TRANS64.TRYWAIT P1, [R10+URZ+0x28850], R9 ;  /* 0x028850090a0075a7 */ /* 0x0002a6000802017f */
[----:B--2---:R-:W-:Y:S05]  /*c6b0*/  @!P1 NANOSLEEP.SYNCS 0x989680 ;  /* 0x009896800000995d */ /* 0x004fea0003900000 */
[----:B------:R-:W2:Y:S02]  /*c6c0*/  @!P1 SYNCS.PHASECHK.TRANS64 P1, [R10+URZ+0x28850], R9 ;  /* 0x028850090a0095a7 */ /* 0x000ea4000802007f */
[----:B--2---:R-:W-:Y:S05]  /*c6d0*/  @!P1 BRA `(.L_x_6493) ;  /* 0xfffffffc00ec9947 */ /* 0x004fea000383ffff */
[----:B------:R-:W-:Y:S05]  /*c6e0*/  BRA `(.L_x_6490) ;  /* 0xffffff7c004c7947 */ /* 0x000fea000383ffff */
.L_x_6500:
[----:B-1----:R-:W-:-:S04]  /*c6f0*/  IMAD.U32 R3, RZ, RZ, UR5 ;  /* 0x00000005ff037e24 */ /* 0x002fc8000f8e00ff */
[----:B------:R1:W2:Y:S03]  /*c700*/  SYNCS.PHASECHK.TRANS64.TRYWAIT P1, [R3+URZ+0x28850], R2 ;  /* 0x02885002030075a7 */ /* 0x0002a6000802017f */
[----:B--2---:R-:W-:Y:S05]  /*c710*/  @!P1 NANOSLEEP.SYNCS 0x989680 ;  /* 0x009896800000995d */ /* 0x004fea0003900000 */
[----:B------:R-:W2:Y:S02]  /*c720*/  @!P1 SYNCS.PHASECHK.TRANS64 P1, [R3+URZ+0x28850], R2 ;  /* 0x02885002030095a7 */ /* 0x000ea4000802007f */
[----:B--2---:R-:W-:Y:S05]  /*c730*/  @!P1 BRA `(.L_x_6500) ;  /* 0xfffffffc00ec9947 */ /* 0x004fea000383ffff */
[----:B------:R-:W-:Y:S05]  /*c740*/  BRA `(.L_x_6499) ;  /* 0xffffffa000407947 */ /* 0x000fea000383ffff */
.L_x_6512:
[----:B------:R-:W-:Y:S01]  /*c750*/  IMAD.MOV.U32 R13, RZ, RZ, R17 ;  /* 0x000000ffff0d7224 */ /* 0x000fe200078e0011 */
[----:B------:R-:W-:Y:S01]  /*c760*/  MOV R12, RZ ;  /* 0x000000ff000c7202 */ /* 0x000fe20000000f00 */
[----:B------:R-:W-:Y:S02]  /*c770*/  IMAD.MOV.U32 R11, RZ, RZ, 0x1f ;  /* 0x0000001fff0b7424 */ /* 0x000fe400078e00ff */
[----:B------:R-:W-:-:S07]  /*c780*/  IMAD.MOV.U32 R15, RZ, RZ, -0x1 ;  /* 0xffffffffff0f7424 */ /* 0x000fce00078e00ff */
[----:B-----5:R-:W-:Y:S05]  /*c790*/  WARPSYNC.COLLECTIVE R15, `(.L_x_6553) ;  /* 0x000000000f087348 */ /* 0x020fea0003c00000 */
[----:B------:R0:W1:Y:S02]  /*c7a0*/  SHFL.IDX P6, R14, R13, R12, R11 ;  /* 0x0000000c0d0e7389 */ /* 0x00006400000c000b */
[----:B01---5:R-:W-:Y:S01]  /*c7b0*/  ENDCOLLECTIVE ;  /* 0x000000000000791b */ /* 0x023fe20003800000 */
.L_x_6553:
[----:B------:R-:W-:Y:S05]  /*c7c0*/  BRA `(.L_x_6554) ;  /* 0xffffffcc00e07947 */ /* 0x000fea000383ffff */
.L_x_6514:
[----:B0-----:R-:W-:-:S04]  /*c7d0*/  MOV R3, UR45 ;  /* 0x0000002d00037c02 */ /* 0x001fc80008000f00 */
[----:B------:R0:W1:Y:S03]  /*c7e0*/  SYNCS.PHASECHK.TRANS64.TRYWAIT P0, [R3+URZ+0x28840], R8 ;  /* 0x02884008030075a7 */ /* 0x000066000800017f */
[----:B-1----:R-:W-:Y:S05]  /*c7f0*/  @!P0 NANOSLEEP.SYNCS 0x989680 ;  /* 0x009896800000895d */ /* 0x002fea0003900000 */
[----:B------:R-:W1:Y:S02]  /*c800*/  @!P0 SYNCS.PHASECHK.TRANS64 P0, [R3+URZ+0x28840], R8 ;  /* 0x02884008030085a7 */ /* 0x000e64000800007f */
[----:B-1----:R-:W-:Y:S05]  /*c810*/  @!P0 BRA `(.L_x_6514) ;  /* 0xfffffffc00ec8947 */ /* 0x002fea000383ffff */
[----:B------:R-:W-:Y:S05]  /*c820*/  BRA `(.L_x_6555) ;  /* 0xffffffd0005c7947 */ /* 0x000fea000383ffff */
.L_x_6515:
        /* <DEDUP_REMOVED lines=8> */
.L_x_6557:
[----:B------:R-:W-:Y:S05]  /*c8b0*/  BSYNC B0 ;  /* 0x0000000000007941 */ /* 0x000fea0003800000 */
.L_x_6556:
[----:B------:R-:W-:Y:S01]  /*c8c0*/  MOV R13, R0 ;  /* 0x00000000000d7202 */ /* 0x000fe20000000f00 */
[----:B------:R-:W-:Y:S01]  /*c8d0*/  IMAD.MOV.U32 R12, RZ, RZ, RZ ;  /* 0x000000ffff0c7224 */ /* 0x000fe200078e00ff */
[----:B------:R-:W-:Y:S01]  /*c8e0*/  MOV R15, 0xffffffff ;  /* 0xffffffff000f7802 */ /* 0x000fe20000000f00 */
[----:B------:R-:W-:Y:S01]  /*c8f0*/  IMAD.MOV.U32 R11, RZ, RZ, 0x181f ;  /* 0x0000181fff0b7424 */ /* 0x000fe200078e00ff */
[----:B------:R-:W-:Y:S01]  /*c900*/  @P0 LEA R9, R36, UR45, 0x1 ;  /* 0x0000002d24090c11 */ /* 0x000fe2000f8e08ff */
[----:B------:R-:W-:-:S07]  /*c910*/  IMAD.MOV.U32 R5, RZ, RZ, R14 ;  /* 0x000000ffff057224 */ /* 0x000fce00078e000e */
[----:B------:R-:W-:Y:S05]  /*c920*/  WARPSYNC.COLLECTIVE R15, `(.L_x_6558) ;  /* 0x000000000f087348 */ /* 0x000fea0003c00000 */
[----:B------:R0:W1:Y:S02]  /*c930*/  SHFL.IDX P6, R14, R13, R12, R11 ;  /* 0x0000000c0d0e7389 */ /* 0x00006400000c000b */
[----:B01----:R-:W-:Y:S01]  /*c940*/  ENDCOLLECTIVE ;  /* 0x000000000000791b */ /* 0x003fe20003800000 */
.L_x_6558:
[----:B------:R-:W-:Y:S01]  /*c950*/  IMAD.MOV.U32 R13, RZ, RZ, R3 ;  /* 0x000000ffff0d7224 */ /* 0x000fe200078e0003 */
[----:B------:R-:W-:Y:S01]  /*c960*/  MOV R12, 0x1 ;  /* 0x00000001000c7802 */ /* 0x000fe20000000f00 */
[----:B------:R-:W-:-:S07]  /*c970*/  IMAD.MOV.U32 R4, RZ, RZ, R14 ;  /* 0x000000ffff047224 */ /* 0x000fce00078e000e */
[----:B------:R-:W-:Y:S05]  /*c980*/  WARPSYNC.COLLECTIVE R15, `(.L_x_6559) ;  /* 0x000000000f087348 */ /* 0x000fea0003c00000 */
[----:B------:R0:W1:Y:S02]  /*c990*/  SHFL.IDX P6, R14, R13, R12, R11 ;  /* 0x0000000c0d0e7389 */ /* 0x00006400000c000b */
[----:B01----:R-:W-:Y:S01]  /*c9a0*/  ENDCOLLECTIVE ;  /* 0x000000000000791b */ /* 0x003fe20003800000 */
.L_x_6559:
[----:B------:R-:W-:-:S05]  /*c9b0*/  @P0 IMAD.WIDE.U32 R4, R26, 0x2, R4 ;  /* 0x000000021a040825 */ /* 0x000fca00078e0004 */
[----:B------:R-:W-:Y:S01]  /*c9c0*/  @!PT LDS RZ, [RZ] ;  /* 0x00000000fffff984 */ /* 0x000fe20000000800 */
[----:B------:R-:W-:Y:S01]  /*c9d0*/  @!PT LDS RZ, [RZ] ;  /* 0x00000000fffff984 */ /* 0x000fe20000000800 */
[----:B------:R-:W-:Y:S01]  /*c9e0*/  @!PT LDS RZ, [RZ] ;  /* 0x00000000fffff984 */ /* 0x000fe20000000800 */
[----:B------:R0:W-:Y:S04]  /*c9f0*/  @P0 LDGSTS.E.BYPASS.LTC128B.128 [R9+0x18400], desc[UR38][R4.64], !P3 ;  /* 0x1840000004090fae */ /* 0x0001e8000d901d66 */
[----:B------:R0:W-:Y:S01]  /*ca00*/  @P0 LDGSTS.E.BYPASS.LTC128B.128 [R9+0x1c400], desc[UR38][R4.64+0x80], !P2 ;  /* 0x1c40008004090fae */ /* 0x0001e2000d101d66 */
[----:B------:R-:W-:Y:S01]  /*ca10*/  ISETP.GE.AND P0, PT, R6, 0x11, PT ;  /* 0x000000110600780c */ /* 0x000fe20003f06270 */
[----:B------:R-:W-:Y:S02]  /*ca20*/  IMAD.MOV.U32 R13, RZ, RZ, R0 ;  /* 0x000000ffff0d7224 */ /* 0x000fe400078e0000 */
[----:B------:R-:W-:-:S10]  /*ca30*/  IMAD.MOV.U32 R10, RZ, RZ, R14 ;  /* 0x000000ffff0a7224 */ /* 0x000fd400078e000e */
[----:B0-----:R-:W-:-:S07]  /*ca40*/  @P0 LEA R18, R36, UR45, 0x1 ;  /* 0x0000002d24120c11 */ /* 0x001fce000f8e08ff */
[----:B------:R-:W-:Y:S05]  /*ca50*/  WARPSYNC.COLLECTIVE R15, `(.L_x_6560) ;  /* 0x000000000f087348 */ /* 0x000fea0003c00000 */
[----:B------:R0:W1:Y:S02]  /*ca60*/  SHFL.IDX P6, R14, R13, R12, R11 ;  /* 0x0000000c0d0e7389 */ /* 0x00006400000c000b */
[----:B01----:R-:W-:Y:S01]  /*ca70*/  ENDCOLLECTIVE ;  /* 0x000000000000791b */ /* 0x003fe20003800000 */
.L_x_6560:
[----:B------:R-:W-:Y:S01]  /*ca80*/  IMAD.MOV.U32 R5, RZ, RZ, R10 ;  /* 0x000000ffff057224 */ /* 0x000fe200078e000a */
[----:B------:R-:W-:Y:S01]  /*ca90*/  MOV R13, R3 ;  /* 0x00000003000d7202 */ /* 0x000fe20000000f00 */
[----:B------:R-:W-:Y:S01]  /*caa0*/  IMAD.MOV.U32 R12, RZ, RZ, 0x2 ;  /* 0x00000002ff0c7424 */ /* 0x000fe200078e00ff */
[----:B------:R-:W-:-:S07]  /*cab0*/  MOV R21, R14 ;  /* 0x0000000e00157202 */ /* 0x000fce0000000f00 */
[----:B------:R-:W-:Y:S05]  /*cac0*/  WARPSYNC.COLLECTIVE R15, `(.L_x_6561) ;  /* 0x000000000f087348 */ /* 0x000fea0003c00000 */
[----:B------:R0:W1:Y:S02]  /*cad0*/  SHFL.IDX P6, R14, R13, R12, R11 ;  /* 0x0000000c0d0e7389 */ /* 0x00006400000c000b */
[----:B01----:R-:W-:Y:S01]  /*cae0*/  ENDCOLLECTIVE ;  /* 0x000000000000791b */ /* 0x003fe20003800000 */
.L_x_6561:
[----:B------:R-:W-:-:S04]  /*caf0*/  IMAD.MOV.U32 R4, RZ, RZ, R21 ;  /* 0x000000ffff047224 */ /* 0x000fc800078e0015 */
[----:B------:R-:W-:-:S05]  /*cb00*/  @P0 IMAD.WIDE.U32 R20, R26, 0x2, R4 ;  /* 0x000000021a140825 */ /* 0x000fca00078e0004 */
[----:B------:R-:W-:Y:S01]  /*cb10*/  @!PT LDS RZ, [RZ] ;  /* 0x00000000fffff984 */ /* 0x000fe20000000800 */
[----:B------:R-:W-:Y:S01]  /*cb20*/  @!PT LDS RZ, [RZ] ;  /* 0x00000000fffff984 */ /* 0x000fe20000000800 */
[----:B------:R-:W-:Y:S01]  /*cb30*/  @!PT LDS RZ, [RZ] ;  /* 0x00000000fffff984 */ /* 0x000fe20000000800 */
        /* <DEDUP_REMOVED lines=8> */
.L_x_6562:
[----:B------:R-:W-:Y:S01]  /*cbc0*/  MOV R5, R8 ;  /* 0x0000000800057202 */ /* 0x000fe20000000f00 */
[----:B------:R-:W-:Y:S02]  /*cbd0*/  IMAD.MOV.U32 R13, RZ, RZ, R3 ;  /* 0x000000ffff0d7224 */ /* 0x000fe400078e0003 */
[----:B------:R-:W-:Y:S02]  /*cbe0*/  IMAD.MOV.U32 R12, RZ, RZ, 0x3 ;  /* 0x00000003ff0c7424 */ /* 0x000fe400078e00ff */
[----:B------:R-:W-:-:S07]  /*cbf0*/  IMAD.MOV.U32 R37, RZ, RZ, R14 ;  /* 0x000000ffff257224 */ /* 0x000fce00078e000e */
[----:B------:R-:W-:Y:S05]  /*cc00*/  WARPSYNC.COLLECTIVE R15, `(.L_x_6563) ;  /* 0x000000000f087348 */ /* 0x000fea0003c00000 */
[----:B------:R0:W1:Y:S02]  /*cc10*/  SHFL.IDX P6, R14, R13, R12, R11 ;  /* 0x0000000c0d0e7389 */ /* 0x00006400000c000b */
[----:B01----:R-:W-:Y:S01]  /*cc20*/  ENDCOLLECTIVE ;  /* 0x000000000000791b */ /* 0x003fe20003800000 */
.L_x_6563:
[----:B------:R-:W-:-:S04]  /*cc30*/  IMAD.MOV.U32 R4, RZ, RZ, R37 ;  /* 0x000000ffff047224 */ /* 0x000fc800078e0025 */
[----:B------:R-:W-:Y:S01]  /*cc40*/  @P0 IMAD.WIDE.U32 R8, R26, 0x2, R4 ;  /* 0x000000021a080825 */ /* 0x000fe200078e0004 */
[----:B------:R-:W-:-:S05]  /*cc50*/  @P0 LEA R5, R36, UR45, 0x1 ;  /* 0x0000002d24050c11 */ /* 0x000fca000f8e08ff */
[----:B------:R-:W-:Y:S01]  /*cc60*/  @!PT LDS RZ, [RZ] ;  /* 0x00000000fffff984 */ /* 0x000fe20000000800 */
[----:B------:R-:W-:Y:S01]  /*cc70*/  @!PT LDS RZ, [RZ] ;  /* 0x00000000fffff984 */ /* 0x000fe20000000800 */
[----:B------:R-:W-:Y:S01]  /*cc80*/  @!PT LDS RZ, [RZ] ;  /* 0x00000000fffff984 */ /* 0x000fe20000000800 */
        /* <DEDUP_REMOVED lines=8> */
.L_x_6564:
[----:B------:R-:W-:Y:S02]  /*cd10*/  MOV R5, R7 ;  /* 0x0000000700057202 */ /* 0x000fe40000000f00 */
[----:B------:R-:W-:Y:S01]  /*cd20*/  @P0 LEA R7, R36, UR45, 0x1 ;  /* 0x0000002d24070c11 */ /* 0x000fe2000f8e08ff */
[----:B------:R-:W-:Y:S02]  /*cd30*/  IMAD.MOV.U32 R13, RZ, RZ, R3 ;  /* 0x000000ffff0d7224 */ /* 0x000fe400078e0003 */
[----:B------:R-:W-:Y:S02]  /*cd40*/  IMAD.MOV.U32 R12, RZ, RZ, 0x4 ;  /* 0x00000004ff0c7424 */ /* 0x000fe400078e00ff */
[----:B------:R-:W-:-:S07]  /*cd50*/  IMAD.MOV.U32 R4, RZ, RZ, R14 ;  /* 0x000000ffff047224 */ /* 0x000fce00078e000e */
[----:B------:R-:W-:Y:S05]  /*cd60*/  WARPSYNC.COLLECTIVE R15, `(.L_x_6565) ;  /* 0x000000000f087348 */ /* 0x000fea0003c00000 */
[----:B------:R0:W1:Y:S02]  /*cd70*/  SHFL.IDX P6, R14, R13, R12, R11 ;  /* 0x0000000c0d0e7389 */ /* 0x00006400000c000b */
[----:B01----:R-:W-:Y:S01]  /*cd80*/  ENDCOLLECTIVE ;  /* 0x000000000000791b */ /* 0x003fe20003800000 */
.L_x_6565:
[----:B------:R-:W-:-:S05]  /*cd90*/  @P0 IMAD.WIDE.U32 R4, R26, 0x2, R4 ;  /* 0x000000021a040825 */ /* 0x000fca00078e0004 */
[----:B------:R-:W-:Y:S01]  /*cda0*/  @!PT LDS RZ, [RZ] ;  /* 0x00000000fffff984 */ /* 0x000fe20000000800 */
[----:B------:R-:W-:Y:S01]  /*cdb0*/  @!PT LDS RZ, [RZ] ;  /* 0x00000000fffff984 */ /* 0x000fe20000000800 */
[----:B------:R-:W-:Y:S01]  /*cdc0*/  @!PT LDS RZ, [RZ] ;  /* 0x00000000fffff984 */ /* 0x000fe20000000800 */
[----:B------:R0:W-:Y:S04]  /*cdd0*/  @P0 LDGSTS.E.BYPASS.LTC128B.128 [R7+0x19c00], desc[UR38][R4.64], !P3 ;  /* 0x19c0000004070fae */ /* 0x0001e8000d901d66 */
[----:B------:R0:W-:Y:S01]  /*cde0*/  @P0 LDGSTS.E.BYPASS.LTC128B.128 [R7+0x1dc00], desc[UR38][R4.64+0x80], !P2 ;  /* 0x1dc0008004070fae */ /* 0x0001e2000d101d66 */
[----:B------:R-:W-:Y:S01]  /*cdf0*/  ISETP.GE.AND P0, PT, R6, 0x41, PT ;  /* 0x000000410600780c */ /* 0x000fe20003f06270 */
[----:B------:R-:W-:Y:S01]  /*ce00*/  IMAD.MOV.U32 R13, RZ, RZ, R0 ;  /* 0x000000ffff0d7224 */ /* 0x000fe200078e0000 */
[----:B------:R-:W-:-:S11]  /*ce10*/  MOV R10, R14 ;  /* 0x0000000e000a7202 */ /* 0x000fd60000000f00 */
[----:B0-----:R-:W-:Y:S05]  /*ce20*/  WARPSYNC.COLLECTIVE R15, `(.L_x_6566) ;  /* 0x000000000f087348 */ /* 0x001fea0003c00000 */
[----:B------:R1:W2:Y:S02]  /*ce30*/  SHFL.IDX P6, R14, R13, R12, R11 ;  /* 0x0000000c0d0e7389 */ /* 0x0002a400000c000b */
[----:B012---:R-:W-:Y:S01]  /*ce40*/  ENDCOLLECTIVE ;  /* 0x000000000000791b */ /* 0x007fe20003800000 */
.L_x_6566:
[----:B------:R-:W-:Y:S02]  /*ce50*/  IMAD.MOV.U32 R5, RZ, RZ, R10 ;  /* 0x000000ffff057224 */ /* 0x000fe400078e000a */
[----:B------:R-:W-:Y:S01]  /*ce60*/  IMAD.MOV.U32 R13, RZ, RZ, R3 ;  /* 0x000000ffff0d7224 */ /* 0x000fe200078e0003 */
[----:B------:R-:W-:Y:S01]  /*ce70*/  MOV R12, 0x5 ;  /* 0x00000005000c7802 */ /* 0x000fe20000000f00 */
[----:B------:R-:W-:-:S07]  /*ce80*/  IMAD.MOV.U32 R37, RZ, RZ, R14 ;  /* 0x000000ffff257224 */ /* 0x000fce00078e000e */
[----:B------:R-:W-:Y:S05]  /*ce90*/  WARPSYNC.COLLECTIVE R15, `(.L_x_6567) ;  /* 0x000000000f087348 */ /* 0x000fea0003c00000 */
[----:B------:R0:W1:Y:S02]  /*cea0*/  SHFL.IDX P6, R14, R13, R12, R11 ;  /* 0x0000000c0d0e7389 */ /* 0x00006400000c000b */
[----:B01----:R-:W-:Y:S01]  /*ceb0*/  ENDCOLLECTIVE ;  /* 0x000000000000791b */ /* 0x003fe20003800000 */
.L_x_6567:
[----:B------:R-:W-:Y:S02]  /*cec0*/  MOV R4, R37 ;  /* 0x0000002500047202 */ /* 0x000fe40000000f00 */
[----:B------:R-:W-:-:S03]  /*ced0*/  @P0 LEA R37, R36, UR45, 0x1 ;  /* 0x0000002d24250c11 */ /* 0x000fc6000f8e08ff */
[----:B------:R-:W-:-:S05]  /*cee0*/  @P0 IMAD.WIDE.U32 R20, R26, 0x2, R4 ;  /* 0x000000021a140825 */ /* 0x000fca00078e0004 */
[----:B------:R-:W-:Y:S01]  /*cef0*/  @!PT LDS RZ, [RZ] ;  /* 0x00000000fffff984 */ /* 0x000fe20000000800 */
[----:B------:R-:W-:Y:S01]  /*cf00*/  @!PT LDS RZ, [RZ] ;  /* 0x00000000fffff984 */ /* 0x000fe20000000800 */
[----:B------:R-:W-:Y:S01]  /*cf10*/  @!PT LDS RZ, [RZ] ;  /* 0x00000000fffff984 */ /* 0x000fe20000000800 */
        /* <DEDUP_REMOVED lines=8> */
.L_x_6568:
        /* <DEDUP_REMOVED lines=8> */
.L_x_6569:
        /* <DEDUP_REMOVED lines=13> */
.L_x_6570:
        /* <DEDUP_REMOVED lines=8> */
.L_x_6571:
[----:B------:R-:W-:-:S05]  /*d170*/  @P0 IMAD.WIDE.U32 R4, R26, 0x2, R4 ;  /* 0x000000021a040825 */ /* 0x000fca00078e0004 */
[----:B------:R-:W-:Y:S01]  /*d180*/  @!PT LDS RZ, [RZ] ;  /* 0x00000000fffff984 */ /* 0x000fe20000000800 */
[----:B------:R-:W-:Y:S01]  /*d190*/  @!PT LDS RZ, [RZ] ;  /* 0x00000000fffff984 */ /* 0x000fe20000000800 */
[----:B------:R-:W-:Y:S01]  /*d1a0*/  @!PT LDS RZ, [RZ] ;  /* 0x00000000fffff984 */ /* 0x000fe20000000800 */
[----:B------:R0:W-:Y:S04]  /*d1b0*/  @P0 LDGSTS.E.BYPASS.LTC128B.128 [R7+0x1b400], desc[UR38][R4.64], !P3 ;  /* 0x1b40000004070fae */ /* 0x0001e8000d901d66 */
[----:B------:R0:W-:Y:S01]  /*d1c0*/  @P0 LDGSTS.E.BYPASS.LTC128B.128 [R7+0x1f400], desc[UR38][R4.64+0x80], !P2 ;  /* 0x1f40008004070fae */ /* 0x0001e2000d101d66 */
[----:B------:R-:W-:Y:S01]  /*d1d0*/  MOV R13, R0 ;  /* 0x00000000000d7202 */ /* 0x000fe20000000f00 */
[----:B------:R-:W-:-:S07]  /*d1e0*/  IMAD.MOV.U32 R3, RZ, RZ, R14 ;  /* 0x000000ffff037224 */ /* 0x000fce00078e000e */
[----:B0-----:R-:W-:Y:S05]  /*d1f0*/  WARPSYNC.COLLECTIVE R15, `(.L_x_6572) ;  /* 0x000000000f087348 */ /* 0x001fea0003c00000 */
[----:B------:R1:W2:Y:S02]  /*d200*/  SHFL.IDX P6, R14, R13, R12, R11 ;  /* 0x0000000c0d0e7389 */ /* 0x0002a400000c000b */
[----:B012---:R-:W-:Y:S01]  /*d210*/  ENDCOLLECTIVE ;  /* 0x000000000000791b */ /* 0x007fe20003800000 */
.L_x_6572:
[----:B------:R-:W-:Y:S05]  /*d220*/  BRA `(.L_x_6573) ;  /* 0xffffffcc00587947 */ /* 0x000fea000383ffff */
.L_x_6518:
[----:B------:R-:W-:Y:S01]  /*d230*/  IMAD.MOV.U32 R13, RZ, RZ, R7 ;  /* 0x000000ffff0d7224 */ /* 0x000fe200078e0007 */
[----:B------:R-:W-:Y:S01]  /*d240*/  MOV R11, 0x181f ;  /* 0x0000181f000b7802 */ /* 0x000fe20000000f00 */
[----:B------:R-:W-:Y:S02]  /*d250*/  IMAD.MOV.U32 R12, RZ, RZ, RZ ;  /* 0x000000ffff0c7224 */ /* 0x000fe400078e00ff */
[----:B------:R-:W-:Y:S02]  /*d260*/  IMAD.MOV.U32 R15, RZ, RZ, -0x1 ;  /* 0xffffffffff0f7424 */ /* 0x000fe400078e00ff */
[----:B------:R-:W-:-:S07]  /*d270*/  IMAD R3, R34, 0x80, R29 ;  /* 0x0000008022037824 */ /* 0x000fce00078e021d */
[----:B------:R-:W-:Y:S05]  /*d280*/  WARPSYNC.COLLECTIVE R15, `(.L_x_6574) ;  /* 0x000000000f087348 */ /* 0x000fea0003c00000 */
[----:B------:R0:W1:Y:S02]  /*d290*/  SHFL.IDX P6, R14, R13, R12, R11 ;  /* 0x0000000c0d0e7389 */ /* 0x00006400000c000b */
[----:B01----:R-:W-:Y:S01]  /*d2a0*/  ENDCOLLECTIVE ;  /* 0x000000000000791b */ /* 0x003fe20003800000 */
.L_x_6574:
[----:B------:R-:W-:Y:S02]  /*d2b0*/  IADD3 R9, R3, 0x10, RZ ;  /* 0x0000001003097810 */ /* 0x000fe40007ffe0ff */
[----:B------:R-:W-:Y:S01]  /*d2c0*/  MOV R13, R6 ;  /* 0x00000006000d7202 */ /* 0x000fe20000000f00 */
[----:B------:R-:W-:-:S07]  /*d2d0*/  IMAD.MOV.U32 R5, RZ, RZ, R14 ;  /* 0x000000ffff057224 */ /* 0x000fce00078e000e */
[----:B------:R-:W-:Y:S05]  /*d2e0*/  WARPSYNC.COLLECTIVE R15, `(.L_x_6575) ;  /* 0x000000000f087348 */ /* 0x000fea0003c00000 */
[----:B------:R0:W1:Y:S02]  /*d2f0*/  SHFL.IDX P6, R14, R13, R12, R11 ;  /* 0x0000000c0d0e7389 */ /* 0x00006400000c000b */
[----:B01----:R-:W-:Y:S01]  /*d300*/  ENDCOLLECTIVE ;  /* 0x000000000000791b */ /* 0x003fe20003800000 */
.L_x_6575:
        /* <DEDUP_REMOVED lines=10> */
.L_x_6576:
[----:B------:R-:W-:-:S05]  /*d3b0*/  @!P2 IMAD.WIDE.U32 R4, R26, 0x2, R4 ;  /* 0x000000021a04a825 */ /* 0x000fca00078e0004 */
[----:B------:R-:W-:Y:S01]  /*d3c0*/  @!PT LDS RZ, [RZ] ;  /* 0x00000000fffff984 */ /* 0x000fe20000000800 */
[----:B------:R-:W-:Y:S01]  /*d3d0*/  @!PT LDS RZ, [RZ] ;  /* 0x00000000fffff984 */ /* 0x000fe20000000800 */
[----:B------:R-:W-:Y:S01]  /*d3e0*/  @!PT LDS RZ, [RZ] ;  /* 0x00000000fffff984 */ /* 0x000fe20000000800 */
[----:B------:R0:W-:Y:S04]  /*d3f0*/  @!P2 LDGSTS.E.BYPASS.LTC128B.128 [R21+0x10400], desc[UR38][R4.64], !P0 ;  /* 0x104000000415afae */ /* 0x0001e8000c101d66 */
[----:B------:R0:W-:Y:S01]  /*d400*/  @!P2 LDGSTS.E.BYPASS.LTC128B.128 [R21+0x14400], desc[UR38][R4.64+0x80], !P1 ;  /* 0x144000800415afae */ /* 0x0001e2000c901d66 */
[----:B------:R-:W-:Y:S01]  /*d410*/  ISETP.GE.AND P2, PT, R9, R0, PT ;  /* 0x000000000900720c */ /* 0x000fe20003f46270 */
[----:B------:R-:W-:Y:S01]  /*d420*/  IMAD.MOV.U32 R13, RZ, RZ, R6 ;  /* 0x000000ffff0d7224 */ /* 0x000fe200078e0006 */
[----:B------:R-:W-:-:S11]  /*d430*/  MOV R8, R14 ;  /* 0x0000000e00087202 */ /* 0x000fd60000000f00 */
[----:B0-----:R-:W-:Y:S05]  /*d440*/  WARPSYNC.COLLECTIVE R15, `(.L_x_6577) ;  /* 0x000000000f087348 */ /* 0x001fea0003c00000 */
[----:B------:R1:W2:Y:S02]  /*d450*/  SHFL.IDX P6, R14, R13, R12, R11 ;  /* 0x0000000c0d0e7389 */ /* 0x0002a400000c000b */
[----:B012---:R-:W-:Y:S01]  /*d460*/  ENDCOLLECTIVE ;  /* 0x000000000000791b */ /* 0x007fe20003800000 */
.L_x_6577:
[----:B------:R-:W-:Y:S02]  /*d470*/  @!P2 LEA R35, R36, UR45, 0x1 ;  /* 0x0000002d2423ac11 */ /* 0x000fe4000f8e08ff */
[----:B------:R-:W-:Y:S01]  /*d480*/  MOV R5, R8 ;  /* 0x0000000800057202 */ /* 0x000fe20000000f00 */
[----:B------:R-:W-:Y:S01]  /*d490*/  IMAD.MOV.U32 R13, RZ, RZ, R7 ;  /* 0x000000ffff0d7224 */ /* 0x000fe200078e0007 */
[----:B------:R-:W-:Y:S01]  /*d4a0*/  MOV R12, 0x2 ;  /* 0x00000002000c7802 */ /* 0x000fe20000000f00 */
[----:B------:R-:W-:-:S07]  /*d4b0*/  IMAD.MOV.U32 R4, RZ, RZ, R14 ;  /* 0x000000ffff047224 */ /* 0x000fce00078e000e */
[----:B------:R-:W-:Y:S05]  /*d4c0*/  WARPSYNC.COLLECTIVE R15, `(.L_x_6578) ;  /* 0x000000000f087348 */ /* 0x000fea0003c00000 */
[----:B------:R0:W1:Y:S02]  /*d4d0*/  SHFL.IDX P6, R14, R13, R12, R11 ;  /* 0x0000000c0d0e7389 */ /* 0x00006400000c000b */
[----:B01----:R-:W-:Y:S01]  /*d4e0*/  ENDCOLLECTIVE ;  /* 0x000000000000791b */ /* 0x003fe20003800000 */
.L_x_6578:
[----:B------:R-:W-:-:S04]  /*d4f0*/  @!P2 IMAD.WIDE.U32 R8, R26, 0x2, R4 ;  /* 0x000000021a08a825 */ /* 0x000fc800078e0004 */
[----:B------:R-:W-:Y:S01]  /*d500*/  VIADD R5, R3, 0x20 ;  /* 0x0000002003057836 */ /* 0x000fe20000000000 */
[----:B------:R-:W-:Y:S01]  /*d510*/  @!PT LDS RZ, [RZ] ;  /* 0x00000000fffff984 */ /* 0x000fe20000000800 */
[----:B------:R-:W-:Y:S01]  /*d520*/  @!PT LDS RZ, [RZ] ;  /* 0x00000000fffff984 */ /* 0x000fe20000000800 */
[----:B------:R-:W-:Y:S01]  /*d530*/  @!PT LDS RZ, [RZ] ;  /* 0x00000000fffff984 */ /* 0x000fe20000000800 */
[----:B------:R-:W-:Y:S04]  /*d540*/  @!P2 LDGSTS.E.BYPASS.LTC128B.128 [R35+0x10c00], desc[UR38][R8.64], !P0 ;  /* 0x10c000000823afae */ /* 0x000fe8000c101d66 */
[----:B------:R0:W-:Y:S01]  /*d550*/  @!P2 LDGSTS.E.BYPASS.LTC128B.128 [R35+0x14c00], desc[UR38][R8.64+0x80], !P1 ;  /* 0x14c000800823afae */ /* 0x0001e2000c901d66 */
[----:B------:R-:W-:Y:S01]  /*d560*/  ISETP.GE.AND P2, PT, R5, R0, PT ;  /* 0x000000000500720c */ /* 0x000fe20003f46270 */
[----:B------:R-:W-:Y:S02]  /*d570*/  IMAD.MOV.U32 R13, RZ, RZ, R6 ;  /* 0x000000ffff0d7224 */ /* 0x000fe400078e0006 */
[----:B0-----:R-:W-:Y:S02]  /*d580*/  VIADD R9, R3, 0x30 ;  /* 0x0000003003097836 */ /* 0x001fe40000000000 */
[----:B------:R-:W-:-:S08]  /*d590*/  IMAD.MOV.U32 R5, RZ, RZ, R14 ;  /* 0x000000ffff057224 */ /* 0x000fd000078e000e */
[----:B------:R-:W-:-:S07]  /*d5a0*/  @!P2 LEA R21, R36, UR45, 0x1 ;  /* 0x0000002d2415ac11 */ /* 0x000fce000f8e08ff */
[----:B------:R-:W-:Y:S05]  /*d5b0*/  WARPSYNC.COLLECTIVE R15, `(.L_x_6579) ;  /* 0x000000000f087348 */ /* 0x000fea0003c00000 */
[----:B------:R0:W1:Y:S02]  /*d5c0*/  SHFL.IDX P6, R14, R13, R12, R11 ;  /* 0x0000000c0d0e7389 */ /* 0x00006400000c000b */
[----:B01----:R-:W-:Y:S01]  /*d5d0*/  ENDCOLLECTIVE ;  /* 0x000000000000791b */ /* 0x003fe20003800000 */
.L_x_6579:
[----:B------:R-:W-:Y:S01]  /*d5e0*/  IMAD.MOV.U32 R13, RZ, RZ, R7 ;  /* 0x000000ffff0d7224 */ /* 0x000fe200078e0007 */
[----:B------:R-:W-:Y:S02]  /*d5f0*/  MOV R12, 0x3 ;  /* 0x00000003000c7802 */ /* 0x000fe40000000f00 */
[----:B------:R-:W-:-:S07]  /*d600*/  MOV R4, R14 ;  /* 0x0000000e00047202 */ /* 0x000fce0000000f00 */
[----:B------:R-:W-:Y:S05]  /*d610*/  WARPSYNC.COLLECTIVE R15, `(.L_x_6580) ;  /* 0x000000000f087348 */ /* 0x000fea0003c00000 */
[----:B------:R0:W1:Y:S02]  /*d620*/  SHFL.IDX P6, R14, R13, R12, R11 ;  /* 0x0000000c0d0e7389 */ /* 0x00006400000c000b */
[----:B01----:R-:W-:Y:S01]  /*d630*/  ENDCOLLECTIVE ;  /* 0x000000000000791b */ /* 0x003fe20003800000 */
.L_x_6580:
[----:B------:R-:W-:-:S05]  /*d640*/  @!P2 IMAD.WIDE.U32 R4, R26, 0x2, R4 ;  /* 0x000000021a04a825 */ /* 0x000fca00078e0004 */
[----:B------:R-:W-:Y:S01]  /*d650*/  @!PT LDS RZ, [RZ] ;  /* 0x00000000fffff984 */ /* 0x000fe20000000800 */
[----:B------:R-:W-:Y:S01]  /*d660*/  @!PT LDS RZ, [RZ] ;  /* 0x00000000fffff984 */ /* 0x000fe20000000800 */
[----:B------:R-:W-:Y:S01]  /*d670*/  @!PT LDS RZ, [RZ] ;  /* 0x00000000fffff984 */ /* 0x000fe20000000800 */
[----:B------:R0:W-:Y:S04]  /*d680*/  @!P2 LDGSTS.E.BYPASS.LTC128B.128 [R21+0x11400], desc[UR38][R4.64], !P0 ;  /* 0x114000000415afae */ /* 0x0001e8000c101d66 */
[----:B------:R0:W-:Y:S01]  /*d690*/  @!P2 LDGSTS.E.BYPASS.LTC128B.128 [R21+0x15400], desc[UR38][R4.64+0x80], !P1 ;  /* 0x154000800415afae */ /* 0x0001e2000c901d66 */
[----:B------:R-:W-:Y:S01]  /*d6a0*/  ISETP.GE.AND P2, PT, R9, R0, PT ;  /* 0x000000000900720c */ /* 0x000fe20003f46270 */
[----:B------:R-:W-:Y:S02]  /*d6b0*/  IMAD.MOV.U32 R13, RZ, RZ, R6 ;  /* 0x000000ffff0d7224 */ /* 0x000fe400078e0006 */
[----:B------:R-:W-:-:S10]  /*d6c0*/  IMAD.MOV.U32 R10, RZ, RZ, R14 ;  /* 0x000000ffff0a7224 */ /* 0x000fd400078e000e */
[----:B0-----:R-:W-:Y:S05]  /*d6d0*/  WARPSYNC.COLLECTIVE R15, `(.L_x_6581) ;  /* 0x000000000f087348 */ /* 0x001fea0003c00000 */
[----:B------:R1:W2:Y:S02]  /*d6e0*/  SHFL.IDX P6, R14, R13, R12, R11 ;  /* 0x0000000c0d0e7389 */ /* 0x0002a400000c000b */
[----:B012---:R-:W-:Y:S01]  /*d6f0*/  ENDCOLLECTIVE ;  /* 0x000000000000791b */ /* 0x007fe20003800000 */
.L_x_6581:
[----:B------:R-:W-:Y:S01]  /*d700*/  @!P2 LEA R35, R36, UR45, 0x1 ;  /* 0x0000002d2423ac11 */ /* 0x000fe2000f8e08ff */
[----:B------:R-:W-:Y:S01]  /*d710*/  IMAD.MOV.U32 R5, RZ, RZ, R10 ;  /* 0x000000ffff057224 */ /* 0x000fe200078e000a */
[----:B------:R-:W-:Y:S01]  /*d720*/  MOV R13, R7 ;  /* 0x00000007000d7202 */ /* 0x000fe20000000f00 */
[----:B------:R-:W-:Y:S01]  /*d730*/  IMAD.MOV.U32 R12, RZ, RZ, 0x4 ;  /* 0x00000004ff0c7424 */ /* 0x000fe200078e00ff */
[----:B------:R-:W-:-:S07]  /*d740*/  MOV R4, R14 ;  /* 0x0000000e00047202 */ /* 0x000fce0000000f00 */
[----:B------:R-:W-:Y:S05]  /*d750*/  WARPSYNC.COLLECTIVE R15, `(.L_x_6582) ;  /* 0x000000000f087348 */ /* 0x000fea0003c00000 */
[----:B------:R0:W1:Y:S02]  /*d760*/  SHFL.IDX P6, R14, R13, R12, R11 ;  /* 0x0000000c0d0e7389 */ /* 0x00006400000c000b */
[----:B01----:R-:W-:Y:S01]  /*d770*/  ENDCOLLECTIVE ;  /* 0x000000000000791b */ /* 0x003fe20003800000 */
.L_x_6582:
[----:B------:R-:W-:-:S04]  /*d780*/  @!P2 IMAD.WIDE.U32 R8, R26, 0x2, R4 ;  /* 0x000000021a08a825 */ /* 0x000fc800078e0004 */
[----:B------:R-:W-:Y:S01]  /*d790*/  VIADD R5, R3, 0x40 ;  /* 0x0000004003057836 */ /* 0x000fe20000000000 */
[----:B------:R-:W-:Y:S01]  /*d7a0*/  @!PT LDS RZ, [RZ] ;  /* 0x00000000fffff984 */ /* 0x000fe20000000800 */
[----:B------:R-:W-:Y:S01]  /*d7b0*/  @!PT LDS RZ, [RZ] ;  /* 0x00000000fffff984 */ /* 0x000fe20000000800 */
[----:B------:R-:W-:Y:S01]  /*d7c0*/  @!PT LDS RZ, [RZ] ;  /* 0x00000000fffff984 */ /* 0x000fe20000000800 */
[----:B------:R0:W-:Y:S04]  /*d7d0*/  @!P2 LDGSTS.E.BYPASS.LTC128B.128 [R35+0x11c00], desc[UR38][R8.64], !P0 ;  /* 0x11c000000823afae */ /* 0x0001e8000c101d66 */
[----:B------:R0:W-:Y:S01]  /*d7e0*/  @!P2 LDGSTS.E.BYPASS.LTC128B.128 [R35+0x15c00], desc[UR38][R8.64+0x80], !P1 ;  /* 0x15c000800823afae */ /* 0x0001e2000c901d66 */
[----:B------:R-:W-:Y:S02]  /*d7f0*/  ISETP.GE.AND P2, PT, R5, R0, PT ;  /* 0x000000000500720c */ /* 0x000fe40003f46270 */
[----:B------:R-:W-:Y:S01]  /*d800*/  MOV R13, R6 ;  /* 0x00000006000d7202 */ /* 0x000fe20000000f00 */
[----:B------:R-:W-:-:S10]  /*d810*/  IMAD.MOV.U32 R5, RZ, RZ, R14 ;  /* 0x000000ffff057224 */ /* 0x000fd400078e000e */
[----:B0-----:R-:W-:Y:S05]  /*d820*/  WARPSYNC.COLLECTIVE R15, `(.L_x_6583) ;  /* 0x000000000f087348 */ /* 0x001fea0003c00000 */
[----:B------:R1:W2:Y:S02]  /*d830*/  SHFL.IDX P6, R14, R13, R12, R11 ;  /* 0x0000000c0d0e7389 */ /* 0x0002a400000c000b */
[----:B012---:R-:W-:Y:S01]  /*d840*/  ENDCOLLECTIVE ;  /* 0x000000000000791b */ /* 0x007fe20003800000 */
.L_x_6583:
[----:B------:R-:W-:Y:S01]  /*d850*/  @!P2 LEA R21, R36, UR45, 0x1 ;  /* 0x0000002d2415ac11 */ /* 0x000fe2000f8e08ff */
[----:B------:R-:W-:Y:S01]  /*d860*/  VIADD R9, R3, 0x50 ;  /* 0x0000005003097836 */ /* 0x000fe20000000000 */
[----:B------:R-:W-:Y:S01]  /*d870*/  MOV R13, R7 ;  /* 0x00000007000d7202 */ /* 0x000fe20000000f00 */
[----:B------:R-:W-:Y:S02]  /*d880*/  IMAD.MOV.U32 R12, RZ, RZ, 0x5 ;  /* 0x00000005ff0c7424 */ /* 0x000fe400078e00ff */
[----:B------:R-:W-:-:S07]  /*d890*/  IMAD.MOV.U32 R4, RZ, RZ, R14 ;  /* 0x000000ffff047224 */ /* 0x000fce00078e000e */
[----:B------:R-:W-:Y:S05]  /*d8a0*/  WARPSYNC.COLLECTIVE R15, `(.L_x_6584) ;  /* 0x000000000f087348 */ /* 0x000fea0003c00000 */
[----:B------:R0:W1:Y:S02]  /*d8b0*/  SHFL.IDX P6, R14, R13, R12, R11 ;  /* 0x0000000c0d0e7389 */ /* 0x00006400000c000b */
[----:B01----:R-:W-:Y:S01]  /*d8c0*/  ENDCOLLECTIVE ;  /* 0x000000000000791b */ /* 0x003fe20003800000 */
.L_x_6584:
[----:B------:R-:W-:-:S05]  /*d8d0*/  @!P2 IMAD.WIDE.U32 R4, R26, 0x2, R4 ;  /* 0x000000021a04a825 */ /* 0x000fca00078e0004 */
        /* <DEDUP_REMOVED lines=8> */
[----:B0-----:R-:W-:-:S07]  /*d960*/  @!P2 LEA R35, R36, UR45, 0x1 ;  /* 0x0000002d2423ac11 */ /* 0x001fce000f8e08ff */
[----:B------:R-:W-:Y:S05]  /*d970*/  WARPSYNC.COLLECTIVE R15, `(.L_x_6585) ;  /* 0x000000000f087348 */ /* 0x000fea0003c00000 */
[----:B------:R0:W1:Y:S02]  /*d980*/  SHFL.IDX P6, R14, R13, R12, R11 ;  /* 0x0000000c0d0e7389 */ /* 0x00006400000c000b */
[----:B01----:R-:W-:Y:S01]  /*d990*/  ENDCOLLECTIVE ;  /* 0x000000000000791b */ /* 0x003fe20003800000 */
.L_x_6585:
[----:B------:R-:W-:Y:S02]  /*d9a0*/  IMAD.MOV.U32 R5, RZ, RZ, R10 ;  /* 0x000000ffff057224 */ /* 0x000fe400078e000a */
[----:B------:R-:W-:Y:S02]  /*d9b0*/  IMAD.MOV.U32 R13, RZ, RZ, R7 ;  /* 0x000000ffff0d7224 */ /* 0x000fe400078e0007 */
[----:B------:R-:W-:Y:S02]  /*d9c0*/  IMAD.MOV.U32 R12, RZ, RZ, 0x6 ;  /* 0x00000006ff0c7424 */ /* 0x000fe400078e00ff */
[----:B------:R-:W-:-:S07]  /*d9d0*/  IMAD.MOV.U32 R4, RZ, RZ, R14 ;  /* 0x000000ffff047224 */ /* 0x000fce00078e000e */
[----:B------:R-:W-:Y:S05]  /*d9e0*/  WARPSYNC.COLLECTIVE R15, `(.L_x_6586) ;  /* 0x000000000f087348 */ /* 0x000fea0003c00000 */
[----:B------:R0:W1:Y:S02]  /*d9f0*/  SHFL.IDX P6, R14, R13, R12, R11 ;  /* 0x0000000c0d0e7389 */ /* 0x00006400000c000b */
[----:B01----:R-:W-:Y:S01]  /*da00*/  ENDCOLLECTIVE ;  /* 0x000000000000791b */ /* 0x003fe20003800000 */
.L_x_6586:
[----:B------:R-:W-:Y:S01]  /*da10*/  @!P2 IMAD.WIDE.U32 R8, R26, 0x2, R4 ;  /* 0x000000021a08a825 */ /* 0x000fe200078e0004 */
[----:B------:R-:W-:-:S04]  /*da20*/  IADD3 R5, R3, 0x60, RZ ;  /* 0x0000006003057810 */ /* 0x000fc80007ffe0ff */
        /* <DEDUP_REMOVED lines=11> */
.L_x_6587:
[----:B------:R-:W-:Y:S02]  /*dae0*/  @!P2 LEA R21, R36, UR45, 0x1 ;  /* 0x0000002d2415ac11 */ /* 0x000fe4000f8e08ff */
[----:B------:R-:W-:Y:S01]  /*daf0*/  MOV R13, R7 ;  /* 0x00000007000d7202 */ /* 0x000fe20000000f00 */
[----:B------:R-:W-:Y:S02]  /*db00*/  IMAD.MOV.U32 R12, RZ, RZ, 0x7 ;  /* 0x00000007ff0c7424 */ /* 0x000fe400078e00ff */
[----:B------:R-:W-:-:S07]  /*db10*/  IMAD.MOV.U32 R4, RZ, RZ, R14 ;  /* 0x000000ffff047224 */ /* 0x000fce00078e000e */
[----:B------:R-:W-:Y:S05]  /*db20*/  WARPSYNC.COLLECTIVE R15, `(.L_x_6588) ;  /* 0x000000000f087348 */ /* 0x000fea0003c00000 */
[----:B------:R0:W1:Y:S02]  /*db30*/  SHFL.IDX P6, R14, R13, R12, R11 ;  /* 0x0000000c0d0e7389 */ /* 0x00006400000c000b */
[----:B01----:R-:W-:Y:S01]  /*db40*/  ENDCOLLECTIVE ;  /* 0x000000000000791b */ /* 0x003fe20003800000 */
.L_x_6588:
[----:B------:R-:W-:-:S05]  /*db50*/  @!P2 IMAD.WIDE.U32 R4, R26, 0x2, R4 ;  /* 0x000000021a04a825 */ /* 0x000fca00078e0004 */
[----:B------:R-:W-:Y:S01]  /*db60*/  @!PT LDS RZ, [RZ] ;  /* 0x00000000fffff984 */ /* 0x000fe20000000800 */
[----:B------:R-:W-:Y:S01]  /*db70*/  @!PT LDS RZ, [RZ] ;  /* 0x00000000fffff984 */ /* 0x000fe20000000800 */
[----:B------:R-:W-:Y:S01]  /*db80*/  @!PT LDS RZ, [RZ] ;  /* 0x00000000fffff984 */ /* 0x000fe20000000800 */
[----:B------:R0:W-:Y:S04]  /*db90*/  @!P2 LDGSTS.E.BYPASS.LTC128B.128 [R21+0x13400], desc[UR38][R4.64], !P0 ;  /* 0x134000000415afae */ /* 0x0001e8000c101d66 */
[----:B------:R0:W-:Y:S01]  /*dba0*/  @!P2 LDGSTS.E.BYPASS.LTC128B.128 [R21+0x17400], desc[UR38][R4.64+0x80], !P1 ;  /* 0x174000800415afae */ /* 0x0001e2000c901d66 */
[----:B------:R-:W-:Y:S01]  /*dbb0*/  MOV R13, R6 ;  /* 0x00000006000d7202 */ /* 0x000fe20000000f00 */
[----:B------:R-:W-:-:S07]  /*dbc0*/  IMAD.MOV.U32 R10, RZ, RZ, R14 ;  /* 0x000000ffff0a7224 */ /* 0x000fce00078e000e */
[----:B0-----:R-:W-:Y:S05]  /*dbd0*/  WARPSYNC.COLLECTIVE R15, `(.L_x_6589) ;  /* 0x000000000f087348 */ /* 0x001fea0003c00000 */
[----:B------:R1:W2:Y:S02]  /*dbe0*/  SHFL.IDX P6, R14, R13, R12, R11 ;  /* 0x0000000c0d0e7389 */ /* 0x0002a400000c000b */
[----:B012---:R-:W-:Y:S01]  /*dbf0*/  ENDCOLLECTIVE ;  /* 0x000000000000791b */ /* 0x007fe20003800000 */
.L_x_6589:
[----:B------:R-:W-:Y:S05]  /*dc00*/  BRA `(.L_x_6590) ;  /* 0xffffffcc00447947 */ /* 0x000fea000383ffff */
.L_x_6521:
[----:B0-----:R-:W-:-:S04]  /*dc10*/  IMAD.U32 R3, RZ, RZ, UR45 ;  /* 0x0000002dff037e24 */ /* 0x001fc8000f8e00ff */
[----:B------:R0:W1:Y:S03]  /*dc20*/  SYNCS.PHASECHK.TRANS64.TRYWAIT P0, [R3+URZ+0x28820], R0 ;  /* 0x02882000030075a7 */ /* 0x000066000800017f */
[----:B-1----:R-:W-:Y:S05]  /*dc30*/  @!P0 NANOSLEEP.SYNCS 0x989680 ;  /* 0x009896800000895d */ /* 0x002fea0003900000 */
[----:B------:R-:W1:Y:S02]  /*dc40*/  @!P0 SYNCS.PHASECHK.TRANS64 P0, [R3+URZ+0x28820], R0 ;  /* 0x02882000030085a7 */ /* 0x000e64000800007f */
[----:B-1----:R-:W-:Y:S05]  /*dc50*/  @!P0 BRA `(.L_x_6521) ;  /* 0xfffffffc00ec8947 */ /* 0x002fea000383ffff */
[----:B------:R-:W-:Y:S05]  /*dc60*/  BRA `(.L_x_6591) ;  /* 0xffffffcc00907947 */ /* 0x000fea000383ffff */
.L_x_6525:
[----:B0-----:R0:W1:Y:S02]  /*dc70*/  SYNCS.PHASECHK.TRANS64.TRYWAIT P0, [R33+URZ+0x28840], R0 ;  /* 0x02884000210075a7 */ /* 0x001064000800017f */
[----:B-1----:R-:W-:Y:S05]  /*dc80*/  @!P0 NANOSLEEP.SYNCS 0x989680 ;  /* 0x009896800000895d */ /* 0x002fea0003900000 */
[----:B------:R-:W1:Y:S02]  /*dc90*/  @!P0 SYNCS.PHASECHK.TRANS64 P0, [R33+URZ+0x28840], R0 ;  /* 0x02884000210085a7 */ /* 0x000e64000800007f */
[----:B-1----:R-:W-:Y:S05]  /*dca0*/  @!P0 BRA `(.L_x_6525) ;  /* 0xfffffffc00f08947 */ /* 0x002fea000383ffff */
[----:B------:R-:W-:Y:S05]  /*dcb0*/  BRA `(.L_x_6592) ;  /* 0xffffffd0004c7947 */ /* 0x000fea000383ffff */
.L_x_6526:
[----:B------:R-:W-:Y:S01]  /*dcc0*/  BSSY B1, `(.L_x_6593) ;  /* 0x0000008000017945 */ /* 0x000fe20003800000 */
[----:B------:R-:W-:Y:S01]  /*dcd0*/  IMAD.MOV.U32 R13, RZ, RZ, R5 ;  /* 0x000000ffff0d7224 */ /* 0x000fe200078e0005 */
[----:B------:R-:W-:Y:S01]  /*dce0*/  MOV R12, RZ ;  /* 0x000000ff000c7202 */ /* 0x000fe20000000f00 */
[----:B------:R-:W-:Y:S02]  /*dcf0*/  IMAD.MOV.U32 R11, RZ, RZ, 0x181f ;  /* 0x0000181fff0b7424 */ /* 0x000fe400078e00ff */
[----:B------:R-:W-:-:S07]  /*dd00*/  IMAD.MOV.U32 R15, RZ, RZ, -0x1 ;  /* 0xffffffffff0f7424 */ /* 0x000fce00078e00ff */
[----:B0-----:R-:W-:Y:S05]  /*dd10*/  WARPSYNC.COLLECTIVE R15, `(.L_x_6594) ;  /* 0x000000000f087348 */ /* 0x001fea0003c00000 */
[----:B------:R1:W2:Y:S02]  /*dd20*/  SHFL.IDX P6, R14, R13, R12, R11 ;  /* 0x0000000c0d0e7389 */ /* 0x0002a400000c000b */
[----:B012---:R-:W-:Y:S01]  /*dd30*/  ENDCOLLECTIVE ;  /* 0x000000000000791b */ /* 0x007fe20003800000 */
.L_x_6594:
[----:B------:R-:W-:Y:S05]  /*dd40*/  BSYNC B1 ;  /* 0x0000000000017941 */ /* 0x000fea0003800000 */
.L_x_6593:
[----:B------:R-:W-:Y:S01]  /*dd50*/  IMAD.MOV.U32 R13, RZ, RZ, R6 ;  /* 0x000000ffff0d7224 */ /* 0x000fe200078e0006 */
[----:B------:R-:W-:Y:S01]  /*dd60*/  MOV R11, 0x181f ;  /* 0x0000181f000b7802 */ /* 0x000fe20000000f00 */
[----:B------:R-:W-:Y:S01]  /*dd70*/  IMAD.MOV.U32 R12, RZ, RZ, RZ ;  /* 0x000000ffff0c7224 */ /* 0x000fe200078e00ff */
[----:B------:R-:W-:Y:S01]  /*dd80*/  MOV R0, R14 ;  /* 0x0000000e00007202 */ /* 0x000fe20000000f00 */
[----:B------:R-:W-:Y:S01]  /*dd90*/  IMAD.MOV.U32 R15, RZ, RZ, -0x1 ;  /* 0xffffffffff0f7424 */ /* 0x000fe200078e00ff */
[----:B------:R-:W-:Y:S01]  /*dda0*/  LEA R4, R4, UR45, 0x1 ;  /* 0x0000002d04047c11 */ /* 0x000fe2000f8e08ff */
[----:B------:R-:W-:-:S07]  /*ddb0*/  IMAD.SHL.U32 R3, R26, 0x2, RZ ;  /* 0x000000021a037824 */ /* 0x000fce00078e00ff */
[----:B------:R-:W-:Y:S05]  /*ddc0*/  WARPSYNC.COLLECTIVE R15, `(.L_x_6595) ;  /* 0x000000000f087348 */ /* 0x000fea0003c00000 */
[----:B------:R0:W1:Y:S02]  /*ddd0*/  SHFL.IDX P6, R14, R13, R12, R11 ;  /* 0x0000000c0d0e7389 */ /* 0x00006400000c000b */
[----:B01----:R-:W-:Y:S01]  /*dde0*/  ENDCOLLECTIVE ;  /* 0x000000000000791b */ /* 0x003fe20003800000 */
.L_x_6595:
[----:B------:R-:W-:Y:S01]  /*ddf0*/  IMAD.MOV.U32 R13, RZ, RZ, R5 ;  /* 0x000000ffff0d7224 */ /* 0x000fe200078e0005 */
[----:B------:R-:W-:Y:S02]  /*de00*/  MOV R12, 0x1 ;  /* 0x00000001000c7802 */ /* 0x000fe40000000f00 */
[----:B------:R-:W-:-:S04]  /*de10*/  IADD3 R14, P0, R14, R3, RZ ;  /* 0x000000030e0e7210 */ /* 0x000fc80007f1e0ff */
[----:B------:R-:W-:-:S05]  /*de20*/  IADD3.X R15, RZ, R0, RZ, P0, !PT ;  /* 0x00000000ff0f7210 */ /* 0x000fca00007fe4ff */
[----:B------:R-:W-:Y:S01]  /*de30*/  @!PT LDS RZ, [RZ] ;  /* 0x00000000fffff984 */ /* 0x000fe20000000800 */
[----:B------:R-:W-:Y:S01]  /*de40*/  @!PT LDS RZ, [RZ] ;  /* 0x00000000fffff984 */ /* 0x000fe20000000800 */
[----:B------:R-:W-:Y:S01]  /*de50*/  @!PT LDS RZ, [RZ] ;  /* 0x00000000fffff984 */ /* 0x000fe20000000800 */
[----:B------:R-:W-:Y:S04]  /*de60*/  LDGSTS.E.BYPASS.LTC128B.128 [R4+0x18400], desc[UR38][R14.64], !P4 ;  /* 0x184000000e047fae */ /* 0x000fe8000e101d66 */
[----:B------:R0:W-:Y:S02]  /*de70*/  LDGSTS.E.BYPASS.LTC128B.128 [R4+0x1c400], desc[UR38][R14.64+0x80], !P3 ;  /* 0x1c4000800e047fae */ /* 0x0001e4000d901d66 */
[----:B0-----:R-:W-:-:S07]  /*de80*/  IMAD.MOV.U32 R15, RZ, RZ, -0x1 ;  /* 0xffffffffff0f7424 */ /* 0x001fce00078e00ff */
[----:B------:R-:W-:Y:S05]  /*de90*/  WARPSYNC.COLLECTIVE R15, `(.L_x_6596) ;  /* 0x000000000f087348 */ /* 0x000fea0003c00000 */
[----:B------:R0:W1:Y:S02]  /*dea0*/  SHFL.IDX P6, R14, R13, R12, R11 ;  /* 0x0000000c0d0e7389 */ /* 0x00006400000c000b */
[----:B01----:R-:W-:Y:S01]  /*deb0*/  ENDCOLLECTIVE ;  /* 0x000000000000791b */ /* 0x003fe20003800000 */
.L_x_6596:
[----:B------:R-:W-:Y:S01]  /*dec0*/  IMAD.MOV.U32 R13, RZ, RZ, R6 ;  /* 0x000000ffff0d7224 */ /* 0x000fe200078e0006 */
[----:B------:R-:W-:-:S07]  /*ded0*/  MOV R0, R14 ;  /* 0x0000000e00007202 */ /* 0x000fce0000000f00 */
[----:B------:R-:W-:Y:S05]  /*dee0*/  WARPSYNC.COLLECTIVE R15, `(.L_x_6597) ;  /* 0x000000000f087348 */ /* 0x000fea0003c00000 */
[----:B------:R0:W1:Y:S02]  /*def0*/  SHFL.IDX P6, R14, R13, R12, R11 ;  /* 0x0000000c0d0e7389 */ /* 0x00006400000c000b */
[----:B01----:R-:W-:Y:S01]  /*df00*/  ENDCOLLECTIVE ;  /* 0x000000000000791b */ /* 0x003fe20003800000 */
.L_x_6597:
[----:B------:R-:W-:Y:S01]  /*df10*/  MOV R13, R5 ;  /* 0x00000005000d7202 */ /* 0x000fe20000000f00 */
[----:B------:R-:W-:Y:S01]  /*df20*/  IMAD.MOV.U32 R12, RZ, RZ, 0x2 ;  /* 0x00000002ff0c7424 */ /* 0x000fe200078e00ff */
[----:B------:R-:W-:-:S04]  /*df30*/  MOV R37, R14 ;  /* 0x0000000e00257202 */ /* 0x000fc80000000f00 */
[----:B------:R-:W-:-:S05]  /*df40*/  IADD3 R14, P0, R37, R3, RZ ;  /* 0x00000003250e7210 */ /* 0x000fca0007f1e0ff */
[----:B------:R-:W-:-:S05]  /*df50*/  IMAD.X R15, RZ, RZ, R0, P0 ;  /* 0x000000ffff0f7224 */ /* 0x000fca00000e0600 */
[----:B------:R-:W-:Y:S01]  /*df60*/  @!PT LDS RZ, [RZ] ;  /* 0x00000000fffff984 */ /* 0x000fe20000000800 */
[----:B------:R-:W-:Y:S01]  /*df70*/  @!PT LDS RZ, [RZ] ;  /* 0x00000000fffff984 */ /* 0x000fe20000000800 */
[----:B------:R-:W-:Y:S01]  /*df80*/  @!PT LDS RZ, [RZ] ;  /* 0x00000000fffff984 */ /* 0x000fe20000000800 */
[----:B------:R-:W-:Y:S04]  /*df90*/  LDGSTS.E.BYPASS.LTC128B.128 [R4+0x18c00], desc[UR38][R14.64], !P4 ;  /* 0x18c000000e047fae */ /* 0x000fe8000e101d66 */
[----:B------:R0:W-:Y:S02]  /*dfa0*/  LDGSTS.E.BYPASS.LTC128B.128 [R4+0x1cc00], desc[UR38][R14.64+0x80], !P3 ;  /* 0x1cc000800e047fae */ /* 0x0001e4000d901d66 */
[----:B0-----:R-:W-:-:S07]  /*dfb0*/  MOV R15, 0xffffffff ;  /* 0xffffffff000f7802 */ /* 0x001fce0000000f00 */
[----:B------:R-:W-:Y:S05]  /*dfc0*/  WARPSYNC.COLLECTIVE R15, `(.L_x_6598) ;  /* 0x000000000f087348 */ /* 0x000fea0003c00000 */
[----:B------:R0:W1:Y:S02]  /*dfd0*/  SHFL.IDX P6, R14, R13, R12, R11 ;  /* 0x0000000c0d0e7389 */ /* 0x00006400000c000b */
[----:B01----:R-:W-:Y:S01]  /*dfe0*/  ENDCOLLECTIVE ;  /* 0x000000000000791b */ /* 0x003fe20003800000 */
.L_x_6598:
[----:B------:R-:W-:Y:S01]  /*dff0*/  MOV R13, R6 ;  /* 0x00000006000d7202 */ /* 0x000fe20000000f00 */
[----:B------:R-:W-:-:S07]  /*e000*/  IMAD.MOV.U32 R7, RZ, RZ, R14 ;  /* 0x000000ffff077224 */ /* 0x000fce00078e000e */
[----:B------:R-:W-:Y:S05]  /*e010*/  WARPSYNC.COLLECTIVE R15, `(.L_x_6599) ;  /* 0x000000000f087348 */ /* 0x000fea0003c00000 */
[----:B------:R0:W1:Y:S02]  /*e020*/  SHFL.IDX P6, R14, R13, R12, R11 ;  /* 0x0000000c0d0e7389 */ /* 0x00006400000c000b */
[----:B01----:R-:W-:Y:S01]  /*e030*/  ENDCOLLECTIVE ;  /* 0x000000000000791b */ /* 0x003fe20003800000 */
.L_x_6599:
[----:B------:R-:W-:Y:S01]  /*e040*/  MOV R13, R5 ;  /* 0x00000005000d7202 */ /* 0x000fe20000000f00 */
[----:B------:R-:W-:Y:S01]  /*e050*/  IMAD.MOV.U32 R12, RZ, RZ, 0x3 ;  /* 0x00000003ff0c7424 */ /* 0x000fe200078e00ff */
        /* <DEDUP_REMOVED lines=11> */
.L_x_6600:
[----:B------:R-:W-:Y:S01]  /*e110*/  MOV R13, R6 ;  /* 0x00000006000d7202 */ /* 0x000fe20000000f00 */
[----:B------:R-:W-:-:S07]  /*e120*/  IMAD.MOV.U32 R0, RZ, RZ, R14 ;  /* 0x000000ffff007224 */ /* 0x000fce00078e000e */
[----:B------:R-:W-:Y:S05]  /*e130*/  WARPSYNC.COLLECTIVE R15, `(.L_x_6601) ;  /* 0x000000000f087348 */ /* 0x000fea0003c00000 */
[----:B------:R0:W1:Y:S02]  /*e140*/  SHFL.IDX P6, R14, R13, R12, R11 ;  /* 0x0000000c0d0e7389 */ /* 0x00006400000c000b */
[----:B01----:R-:W-:Y:S01]  /*e150*/  ENDCOLLECTIVE ;  /* 0x000000000000791b */ /* 0x003fe20003800000 */
.L_x_6601:
[----:B------:R-:W-:Y:S01]  /*e160*/  IMAD.MOV.U32 R13, RZ, RZ, R5 ;  /* 0x000000ffff0d7224 */ /* 0x000fe200078e0005 */
[----:B------:R-:W-:Y:S01]  /*e170*/  MOV R12, 0x4 ;  /* 0x00000004000c7802 */ /* 0x000fe20000000f00 */
[----:B------:R-:W-:-:S05]  /*e180*/  IMAD.MOV.U32 R37, RZ, RZ, R14 ;  /* 0x000000ffff257224 */ /* 0x000fca00078e000e */
        /* <DEDUP_REMOVED lines=11> */
.L_x_6602:
[----:B------:R-:W-:Y:S01]  /*e240*/  IMAD.MOV.U32 R13, RZ, RZ, R6 ;  /* 0x000000ffff0d7224 */ /* 0x000fe200078e0006 */
[----:B------:R-:W-:-:S07]  /*e250*/  MOV R0, R14 ;  /* 0x0000000e00007202 */ /* 0x000fce0000000f00 */
[----:B------:R-:W-:Y:S05]  /*e260*/  WARPSYNC.COLLECTIVE R15, `(.L_x_6603) ;  /* 0x000000000f087348 */ /* 0x000fea0003c00000 */
[----:B------:R0:W1:Y:S02]  /*e270*/  SHFL.IDX P6, R14, R13, R12, R11 ;  /* 0x0000000c0d0e7389 */ /* 0x00006400000c000b */
[----:B01----:R-:W-:Y:S01]  /*e280*/  ENDCOLLECTIVE ;  /* 0x000000000000791b */ /* 0x003fe20003800000 */
.L_x_6603:
        /* <DEDUP_REMOVED lines=14> */
.L_x_6604:
[----:B------:R-:W-:Y:S01]  /*e370*/  MOV R13, R6 ;  /* 0x00000006000d7202 */ /* 0x000fe20000000f00 */
[----:B------:R-:W-:-:S07]  /*e380*/  IMAD.MOV.U32 R7, RZ, RZ, R14 ;  /* 0x000000ffff077224 */ /* 0x000fce00078e000e */
[----:B------:R-:W-:Y:S05]  /*e390*/  WARPSYNC.COLLECTIVE R15, `(.L_x_6605) ;  /* 0x000000000f087348 */ /* 0x000fea0003c00000 */
[----:B------:R0:W1:Y:S02]  /*e3a0*/  SHFL.IDX P6, R14, R13, R12, R11 ;  /* 0x0000000c0d0e7389 */ /* 0x00006400000c000b */
[----:B01----:R-:W-:Y:S01]  /*e3b0*/  ENDCOLLECTIVE ;  /* 0x000000000000791b */ /* 0x003fe20003800000 */
.L_x_6605:
        /* <DEDUP_REMOVED lines=13> */
.L_x_6606:
[----:B------:R-:W-:Y:S01]  /*e490*/  MOV R13, R6 ;  /* 0x00000006000d7202 */ /* 0x000fe20000000f00 */
[----:B------:R-:W-:-:S07]  /*e4a0*/  IMAD.MOV.U32 R0, RZ, RZ, R14 ;  /* 0x000000ffff007224 */ /* 0x000fce00078e000e */
[----:B------:R-:W-:Y:S05]  /*e4b0*/  WARPSYNC.COLLECTIVE R15, `(.L_x_6607) ;  /* 0x000000000f087348 */ /* 0x000fea0003c00000 */
[----:B------:R0:W1:Y:S02]  /*e4c0*/  SHFL.IDX P6, R14, R13, R12, R11 ;  /* 0x0000000c0d0e7389 */ /* 0x00006400000c000b */
[----:B01----:R-:W-:Y:S01]  /*e4d0*/  ENDCOLLECTIVE ;  /* 0x000000000000791b */ /* 0x003fe20003800000 */
.L_x_6607:
        /* <DEDUP_REMOVED lines=14> */
.L_x_6608:
[----:B------:R-:W-:Y:S01]  /*e5c0*/  IMAD.MOV.U32 R13, RZ, RZ, R6 ;  /* 0x000000ffff0d7224 */ /* 0x000fe200078e0006 */
[----:B------:R-:W-:-:S07]  /*e5d0*/  MOV R5, R14 ;  /* 0x0000000e00057202 */ /* 0x000fce0000000f00 */
[----:B------:R-:W-:Y:S05]  /*e5e0*/  WARPSYNC.COLLECTIVE R15, `(.L_x_6609) ;  /* 0x000000000f087348 */ /* 0x000fea0003c00000 */
[----:B------:R0:W1:Y:S02]  /*e5f0*/  SHFL.IDX P6, R14, R13, R12, R11 ;  /* 0x0000000c0d0e7389 */ /* 0x00006400000c000b */
[----:B01----:R-:W-:Y:S01]  /*e600*/  ENDCOLLECTIVE ;  /* 0x000000000000791b */ /* 0x003fe20003800000 */
.L_x_6609:
[----:B------:R-:W-:Y:S01]  /*e610*/  MOV R6, R14 ;  /* 0x0000000e00067202 */ /* 0x000fe20000000f00 */
[----:B------:R-:W-:Y:S06]  /*e620*/  BRA `(.L_x_6610) ;  /* 0xffffffcc00207947 */ /* 0x000fec000383ffff */
.L_x_6531:
[----:B---3--:R3:W4:Y:S02]  /*e630*/  SYNCS.PHASECHK.TRANS64.TRYWAIT P0, [R0+URZ+0x28860], R5 ;  /* 0x02886005000075a7 */ /* 0x008724000800017f */
[----:B----4-:R-:W-:Y:S05]  /*e640*/  @!P0 NANOSLEEP.SYNCS 0x989680 ;  /* 0x009896800000895d */ /* 0x010fea0003900000 */
[----:B------:R-:W4:Y:S02]  /*e650*/  @!P0 SYNCS.PHASECHK.TRANS64 P0, [R0+URZ+0x28860], R5 ;  /* 0x02886005000085a7 */ /* 0x000f24000800007f */
[----:B----4-:R-:W-:Y:S05]  /*e660*/  @!P0 BRA `(.L_x_6531) ;  /* 0xfffffffc00f08947 */ /* 0x010fea000383ffff */
[----:B------:R-:W-:Y:S05]  /*e670*/  BRA `(.L_x_6611) ;  /* 0xffffffcc00787947 */ /* 0x000fea000383ffff */
.L_x_6532:
[----:B------:R-:W-:Y:S01]  /*e680*/  BSSY B1, `(.L_x_6612) ;  /* 0x0000008000017945 */ /* 0x000fe20003800000 */
[----:B0-----:R-:W-:Y:S01]  /*e690*/  IMAD.MOV.U32 R13, RZ, RZ, R2 ;  /* 0x000000ffff0d7224 */ /* 0x001fe200078e0002 */
[----:B------:R-:W-:Y:S01]  /*e6a0*/  MOV R12, RZ ;  /* 0x000000ff000c7202 */ /* 0x000fe20000000f00 */
[----:B------:R-:W-:Y:S01]  /*e6b0*/  IMAD.MOV.U32 R11, RZ, RZ, 0x181f ;  /* 0x0000181fff0b7424 */ /* 0x000fe200078e00ff */
[----:B------:R-:W-:-:S07]  /*e6c0*/  MOV R15, 0xffffffff ;  /* 0xffffffff000f7802 */ /* 0x000fce0000000f00 */
[----:B--23--:R-:W-:Y:S05]  /*e6d0*/  WARPSYNC.COLLECTIVE R15, `(.L_x_6613) ;  /* 0x000000000f087348 */ /* 0x00cfea0003c00000 */
[----:B------:R0:W1:Y:S02]  /*e6e0*/  SHFL.IDX P6, R14, R13, R12, R11 ;  /* 0x0000000c0d0e7389 */ /* 0x00006400000c000b */
[----:B0123--:R-:W-:Y:S01]  /*e6f0*/  ENDCOLLECTIVE ;  /* 0x000000000000791b */ /* 0x00ffe20003800000 */
.L_x_6613:
[----:B------:R-:W-:Y:S05]  /*e700*/  BSYNC B1 ;  /* 0x0000000000017941 */ /* 0x000fea0003800000 */
.L_x_6612:
        /* <DEDUP_REMOVED lines=9> */
.L_x_6614:
[----:B------:R-:W-:Y:S01]  /*e7a0*/  IMAD.MOV.U32 R13, RZ, RZ, R2 ;  /* 0x000000ffff0d7224 */ /* 0x000fe200078e0002 */
[----:B------:R-:W-:Y:S02]  /*e7b0*/  MOV R12, 0x1 ;  /* 0x00000001000c7802 */ /* 0x000fe40000000f00 */
[----:B------:R-:W-:-:S13]  /*e7c0*/  IADD3 R4, P0, R14, R3, RZ ;  /* 0x000000030e047210 */ /* 0x000fda0007f1e0ff */
[----:B------:R-:W-:Y:S05]  /*e7d0*/  WARPSYNC.COLLECTIVE R15, `(.L_x_6615) ;  /* 0x000000000f087348 */ /* 0x000fea0003c00000 */
[----:B------:R0:W1:Y:S02]  /*e7e0*/  SHFL.IDX P6, R14, R13, R12, R11 ;  /* 0x0000000c0d0e7389 */ /* 0x00006400000c000b */
[----:B01----:R-:W-:Y:S01]  /*e7f0*/  ENDCOLLECTIVE ;  /* 0x000000000000791b */ /* 0x003fe20003800000 */
.L_x_6615:
        /* <DEDUP_REMOVED lines=12> */
.L_x_6616:
[----:B------:R-:W-:Y:S01]  /*e8c0*/  @!PT LDS RZ, [RZ] ;  /* 0x00000000fffff984 */ /* 0x000fe20000000800 */
[----:B------:R-:W-:Y:S01]  /*e8d0*/  @!PT LDS RZ, [RZ] ;  /* 0x00000000fffff984 */ /* 0x000fe20000000800 */
[----:B------:R-:W-:Y:S01]  /*e8e0*/  @!PT LDS RZ, [RZ] ;  /* 0x00000000fffff984 */ /* 0x000fe20000000800 */
[----:B------:R0:W-:Y:S01]  /*e8f0*/  LDGSTS.E.BYPASS.LTC128B.128 [R7+0x4400], desc[UR38][R4.64+0x80], !P0 ;  /* 0x0440008004077fae */ /* 0x0001e2000c101d66 */
[----:B------:R-:W-:Y:S01]  /*e900*/  MOV R13, R2 ;  /* 0x00000002000d7202 */ /* 0x000fe20000000f00 */
[----:B------:R-:W-:Y:S01]  /*e910*/  IMAD.MOV.U32 R12, RZ, RZ, 0x2 ;  /* 0x00000002ff0c7424 */ /* 0x000fe200078e00ff */
[----:B0-----:R-:W-:-:S13]  /*e920*/  IADD3 R4, P0, R14, R3, RZ ;  /* 0x000000030e047210 */ /* 0x001fda0007f1e0ff */
[----:B------:R-:W-:Y:S05]  /*e930*/  WARPSYNC.COLLECTIVE R15, `(.L_x_6617) ;  /* 0x000000000f087348 */ /* 0x000fea0003c00000 */
[----:B------:R0:W1:Y:S02]  /*e940*/  SHFL.IDX P6, R14, R13, R12, R11 ;  /* 0x0000000c0d0e7389 */ /* 0x00006400000c000b */
[----:B01----:R-:W-:Y:S01]  /*e950*/  ENDCOLLECTIVE ;  /* 0x000000000000791b */ /* 0x003fe20003800000 */
.L_x_6617:
        /* <DEDUP_REMOVED lines=12> */
.L_x_6618:
[----:B------:R-:W-:Y:S01]  /*ea20*/  @!PT LDS RZ, [RZ] ;  /* 0x00000000fffff984 */ /* 0x000fe20000000800 */
[----:B------:R-:W-:Y:S01]  /*ea30*/  @!PT LDS RZ, [RZ] ;  /* 0x00000000fffff984 */ /* 0x000fe20000000800 */
[----:B------:R-:W-:Y:S01]  /*ea40*/  @!PT LDS RZ, [RZ] ;  /* 0x00000000fffff984 */ /* 0x000fe20000000800 */
[----:B------:R0:W-:Y:S01]  /*ea50*/  LDGSTS.E.BYPASS.LTC128B.128 [R7+0x4c00], desc[UR38][R4.64+0x80], !P0 ;  /* 0x04c0008004077fae */ /* 0x0001e2000c101d66 */
[----:B------:R-:W-:Y:S01]  /*ea60*/  IMAD.MOV.U32 R13, RZ, RZ, R2 ;  /* 0x000000ffff0d7224 */ /* 0x000fe200078e0002 */
[----:B------:R-:W-:Y:S02]  /*ea70*/  MOV R12, 0x3 ;  /* 0x00000003000c7802 */ /* 0x000fe40000000f00 */
[----:B0-----:R-:W-:-:S13]  /*ea80*/  IADD3 R4, P0, R14, R3, RZ ;  /* 0x000000030e047210 */ /* 0x001fda0007f1e0ff */
[----:B------:R-:W-:Y:S05]  /*ea90*/  WARPSYNC.COLLECTIVE R15, `(.L_x_6619) ;  /* 0x000000000f087348 */ /* 0x000fea0003c00000 */
[----:B------:R0:W1:Y:S02]  /*eaa0*/  SHFL.IDX P6, R14, R13, R12, R11 ;  /* 0x0000000c0d0e7389 */ /* 0x00006400000c000b */
[----:B01----:R-:W-:Y:S01]  /*eab0*/  ENDCOLLECTIVE ;  /* 0x000000000000791b */ /* 0x003fe20003800000 */
.L_x_6619:
        /* <DEDUP_REMOVED lines=12> */
.L_x_6620:
        /* <DEDUP_REMOVED lines=10> */
.L_x_6621:
        /* <DEDUP_REMOVED lines=12> */
.L_x_6622:
        /* <DEDUP_REMOVED lines=10> */
.L_x_6623:
        /* <DEDUP_REMOVED lines=12> */
.L_x_6624:
        /* <DEDUP_REMOVED lines=10> */
.L_x_6625:
        /* <DEDUP_REMOVED lines=12> */
.L_x_6626:
        /* <DEDUP_REMOVED lines=10> */
.L_x_6627:
        /* <DEDUP_REMOVED lines=12> */
.L_x_6628:
[----:B------:R-:W-:Y:S01]  /*f100*/  @!PT LDS RZ, [RZ] ;  /* 0x00000000fffff984 */ /* 0x000fe20000000800 */
[----:B------:R-:W-:Y:S01]  /*f110*/  @!PT LDS RZ, [RZ] ;  /* 0x00000000fffff984 */ /* 0x000fe20000000800 */
[----:B------:R-:W-:Y:S01]  /*f120*/  @!PT LDS RZ, [RZ] ;  /* 0x00000000fffff984 */ /* 0x000fe20000000800 */
[----:B------:R0:W-:Y:S01]  /*f130*/  LDGSTS.E.BYPASS.LTC128B.128 [R7+0x7400], desc[UR38][R4.64+0x80], !P0 ;  /* 0x0740008004077fae */ /* 0x0001e2000c101d66 */
[----:B------:R-:W-:Y:S05]  /*f140*/  BRA `(.L_x_6629) ;  /* 0xffffffc400c07947 */ /* 0x000fea000383ffff */
.L_x_6538:
[----:B0-----:R0:W1:Y:S02]  /*f150*/  SYNCS.PHASECHK.TRANS64.TRYWAIT P0, [R0+URZ+0x28860], R5 ;  /* 0x02886005000075a7 */ /* 0x001064000800017f */
[----:B-1----:R-:W-:Y:S05]  /*f160*/  @!P0 NANOSLEEP.SYNCS 0x989680 ;  /* 0x009896800000895d */ /* 0x002fea0003900000 */
[----:B------:R-:W1:Y:S02]  /*f170*/  @!P0 SYNCS.PHASECHK.TRANS64 P0, [R0+URZ+0x28860], R5 ;  /* 0x02886005000085a7 */ /* 0x000e64000800007f */
[----:B-1----:R-:W-:Y:S05]  /*f180*/  @!P0 BRA `(.L_x_6538) ;  /* 0xfffffffc00f08947 */ /* 0x002fea000383ffff */
[----:B------:R-:W-:Y:S05]  /*f190*/  BRA `(.L_x_6630) ;  /* 0xffffffc800a87947 */ /* 0x000fea000383ffff */
.L_x_6539:
[----:B------:R-:W-:Y:S01]  /*f1a0*/  BSSY B0, `(.L_x_6631) ;  /* 0x0000008000007945 */ /* 0x000fe20003800000 */
[----:B------:R-:W-:Y:S01]  /*f1b0*/  IMAD.MOV.U32 R13, RZ, RZ, R2 ;  /* 0x000000ffff0d7224 */ /* 0x000fe200078e0002 */
[----:B------:R-:W-:Y:S01]  /*f1c0*/  MOV R12, RZ ;  /* 0x000000ff000c7202 */ /* 0x000fe20000000f00 */
[----:B------:R-:W-:Y:S01]  /*f1d0*/  IMAD.MOV.U32 R11, RZ, RZ, 0x181f ;  /* 0x0000181fff0b7424 */ /* 0x000fe200078e00ff */
[----:B------:R-:W-:-:S07]  /*f1e0*/  MOV R15, 0xffffffff ;  /* 0xffffffff000f7802 */ /* 0x000fce0000000f00 */
[----:B0-2---:R-:W-:Y:S05]  /*f1f0*/  WARPSYNC.COLLECTIVE R15, `(.L_x_6632) ;  /* 0x000000000f087348 */ /* 0x005fea0003c00000 */
[----:B------:R1:W3:Y:S02]  /*f200*/  SHFL.IDX P6, R14, R13, R12, R11 ;  /* 0x0000000c0d0e7389 */ /* 0x0002e400000c000b */
[----:B0123--:R-:W-:Y:S01]  /*f210*/  ENDCOLLECTIVE ;  /* 0x000000000000791b */ /* 0x00ffe20003800000 */
.L_x_6632:
[----:B------:R-:W-:Y:S05]  /*f220*/  BSYNC B0 ;  /* 0x0000000000007941 */ /* 0x000fea0003800000 */
.L_x_6631:
        /* <DEDUP_REMOVED lines=9> */
.L_x_6633:
[----:B------:R-:W-:Y:S02]  /*f2c0*/  ULDC UR4, c[0x0][0x2f4] ;  /* 0x0000bd0000047ab9 */ /* 0x000fe40000000800 */
[----:B------:R-:W-:Y:S02]  /*f2d0*/  ISETP.GE.AND P0, PT, R25, UR4, PT ;  /* 0x0000000419007c0c */ /* 0x000fe4000bf06270 */
[----:B------:R-:W-:Y:S02]  /*f2e0*/  ISETP.GE.AND P1, PT, R26, UR4, PT ;  /* 0x000000041a007c0c */ /* 0x000fe4000bf26270 */
[C---:B------:R-:W-:Y:S02]  /*f2f0*/  ISETP.LT.OR P3, PT, R29.reuse, 0x1, P0 ;  /* 0x000000011d00780c */ /* 0x040fe40000761670 */
[----:B------:R-:W-:Y:S01]  /*f300*/  ISETP.LT.OR P2, PT, R29, 0x1, P1 ;  /* 0x000000011d00780c */ /* 0x000fe20000f41670 */
[----:B------:R-:W-:Y:S01]  /*f310*/  IMAD.MOV.U32 R13, RZ, RZ, R2 ;  /* 0x000000ffff0d7224 */ /* 0x000fe200078e0002 */
[----:B------:R-:W-:-:S02]  /*f320*/  MOV R12, 0x1 ;  /* 0x00000001000c7802 */ /* 0x000fc40000000f00 */
[----:B------:R-:W-:-:S09]  /*f330*/  MOV R4, R14 ;  /* 0x0000000e00047202 */ /* 0x000fd20000000f00 */
[----:B------:R-:W-:Y:S05]  /*f340*/  WARPSYNC.COLLECTIVE R15, `(.L_x_6634) ;  /* 0x000000000f087348 */ /* 0x000fea0003c00000 */
[----:B------:R0:W1:Y:S02]  /*f350*/  SHFL.IDX P6, R14, R13, R12, R11 ;  /* 0x0000000c0d0e7389 */ /* 0x00006400000c000b */
[----:B01----:R-:W-:Y:S01]  /*f360*/  ENDCOLLECTIVE ;  /* 0x000000000000791b */ /* 0x003fe20003800000 */
.L_x_6634:
[----:B------:R-:W-:-:S05]  /*f370*/  IMAD.WIDE.U32 R4, R26, 0x2, R4 ;  /* 0x000000021a047825 */ /* 0x000fca00078e0004 */
[----:B------:R-:W-:Y:S01]  /*f380*/  @!PT LDS RZ, [RZ] ;  /* 0x00000000fffff984 */ /* 0x000fe20000000800 */
[----:B------:R-:W-:Y:S01]  /*f390*/  @!PT LDS RZ, [RZ] ;  /* 0x00000000fffff984 */ /* 0x000fe20000000800 */
[----:B------:R-:W-:Y:S01]  /*f3a0*/  @!PT LDS RZ, [RZ] ;  /* 0x00000000fffff984 */ /* 0x000fe20000000800 */
[----:B------:R0:W-:Y:S01]  /*f3b0*/  LDGSTS.E.BYPASS.LTC128B.128 [R3+0x400], desc[UR38][R4.64], !P2 ;  /* 0x0040000004037fae */ /* 0x0001e2000d101d66 */
[----:B------:R-:W-:-:S03]  /*f3c0*/  ISETP.LT.OR P2, PT, R29, 0x11, P1 ;  /* 0x000000111d00780c */ /* 0x000fc60000f41670 */
[----:B------:R0:W-:Y:S01]  /*f3d0*/  LDGSTS.E.BYPASS.LTC128B.128 [R3+0x4400], desc[UR38][R4.64+0x80], !P3 ;  /* 0x0440008004037fae */ /* 0x0001e2000d901d66 */
[----:B------:R-:W-:Y:S02]  /*f3e0*/  ISETP.LT.OR P3, PT, R29, 0x11, P0 ;  /* 0x000000111d00780c */ /* 0x000fe40000761670 */
[----:B------:R-:W-:Y:S01]  /*f3f0*/  MOV R13, R16 ;  /* 0x00000010000d7202 */ /* 0x000fe20000000f00 */
[----:B------:R-:W-:-:S10]  /*f400*/  IMAD.MOV.U32 R20, RZ, RZ, R14 ;  /* 0x000000ffff147224 */ /* 0x000fd400078e000e */
[----:B0-----:R-:W-:Y:S05]  /*f410*/  WARPSYNC.COLLECTIVE R15, `(.L_x_6635) ;  /* 0x000000000f087348 */ /* 0x001fea0003c00000 */
[----:B------:R1:W2:Y:S02]  /*f420*/  SHFL.IDX P6, R14, R13, R12, R11 ;  /* 0x0000000c0d0e7389 */ /* 0x0002a400000c000b */
[----:B012---:R-:W-:Y:S01]  /*f430*/  ENDCOLLECTIVE ;  /* 0x000000000000791b */ /* 0x007fe20003800000 */
.L_x_6635:
[----:B------:R-:W-:Y:S01]  /*f440*/  MOV R5, R20 ;  /* 0x0000001400057202 */ /* 0x000fe20000000f00 */
[----:B------:R-:W-:Y:S01]  /*f450*/  IMAD.MOV.U32 R13, RZ, RZ, R2 ;  /* 0x000000ffff0d7224 */ /* 0x000fe200078e0002 */
[----:B------:R-:W-:Y:S01]  /*f460*/  MOV R12, 0x2 ;  /* 0x00000002000c7802 */ /* 0x000fe20000000f00 */
[----:B------:R-:W-:-:S07]  /*f470*/  IMAD.MOV.U32 R4, RZ, RZ, R14 ;  /* 0x000000ffff047224 */ /* 0x000fce00078e000e */
[----:B------:R-:W-:Y:S05]  /*f480*/  WARPSYNC.COLLECTIVE R15, `(.L_x_6636) ;  /* 0x000000000f087348 */ /* 0x000fea0003c00000 */
[----:B------:R0:W1:Y:S02]  /*f490*/  SHFL.IDX P6, R14, R13, R12, R11 ;  /* 0x0000000c0d0e7389 */ /* 0x00006400000c000b */
[----:B01----:R-:W-:Y:S01]  /*f4a0*/  ENDCOLLECTIVE ;  /* 0x000000000000791b */ /* 0x003fe20003800000 */
.L_x_6636:
        /* <DEDUP_REMOVED lines=13> */
.L_x_6637:
[----:B------:R-:W-:Y:S01]  /*f580*/  IMAD.MOV.U32 R5, RZ, RZ, R21 ;  /* 0x000000ffff057224 */ /* 0x000fe200078e0015 */
[----:B------:R-:W-:Y:S01]  /*f590*/  MOV R13, R2 ;  /* 0x00000002000d7202 */ /* 0x000fe20000000f00 */
[----:B------:R-:W-:Y:S02]  /*f5a0*/  IMAD.MOV.U32 R12, RZ, RZ, 0x3 ;  /* 0x00000003ff0c7424 */ /* 0x000fe400078e00ff */
[----:B------:R-:W-:-:S07]  /*f5b0*/  IMAD.MOV.U32 R22, RZ, RZ, R14 ;  /* 0x000000ffff167224 */ /* 0x000fce00078e000e */
[----:B------:R-:W-:Y:S05]  /*f5c0*/  WARPSYNC.COLLECTIVE R15, `(.L_x_6638) ;  /* 0x000000000f087348 */ /* 0x000fea0003c00000 */
[----:B------:R0:W1:Y:S02]  /*f5d0*/  SHFL.IDX P6, R14, R13, R12, R11 ;  /* 0x0000000c0d0e7389 */ /* 0x00006400000c000b */
[----:B01----:R-:W-:Y:S01]  /*f5e0*/  ENDCOLLECTIVE ;  /* 0x000000000000791b */ /* 0x003fe20003800000 */
.L_x_6638:
        /* <DEDUP_REMOVED lines=9> */
[----:B------:R-:W-:Y:S02]  /*f680*/  ISETP.LT.OR P3, PT, R29, 0x31, P0 ;  /* 0x000000311d00780c */ /* 0x000fe40000761670 */
[----:B------:R-:W-:-:S11]  /*f690*/  MOV R10, R14 ;  /* 0x0000000e000a7202 */ /* 0x000fd60000000f00 */
[----:B0-----:R-:W-:Y:S05]  /*f6a0*/  WARPSYNC.COLLECTIVE R15, `(.L_x_6639) ;  /* 0x000000000f087348 */ /* 0x001fea0003c00000 */
[----:B------:R1:W2:Y:S02]  /*f6b0*/  SHFL.IDX P6, R14, R13, R12, R11 ;  /* 0x0000000c0d0e7389 */ /* 0x0002a400000c000b */
[----:B012---:R-:W-:Y:S01]  /*f6c0*/  ENDCOLLECTIVE ;  /* 0x000000000000791b */ /* 0x007fe20003800000 */
.L_x_6639:
[----:B------:R-:W-:Y:S01]  /*f6d0*/  MOV R5, R10 ;  /* 0x0000000a00057202 */ /* 0x000fe20000000f00 */
[----:B------:R-:W-:Y:S02]  /*f6e0*/  IMAD.MOV.U32 R10, RZ, RZ, RZ ;  /* 0x000000ffff0a7224 */ /* 0x000fe400078e00ff */
[----:B------:R-:W-:Y:S01]  /*f6f0*/  IMAD.MOV.U32 R13, RZ, RZ, R2 ;  /* 0x000000ffff0d7224 */ /* 0x000fe200078e0002 */
[----:B------:R-:W-:Y:S02]  /*f700*/  MOV R12, 0x4 ;  /* 0x00000004000c7802 */ /* 0x000fe40000000f00 */
[----:B------:R-:W-:-:S07]  /*f710*/  MOV R23, R14 ;  /* 0x0000000e00177202 */ /* 0x000fce0000000f00 */
[----:B------:R-:W-:Y:S05]  /*f720*/  WARPSYNC.COLLECTIVE R15, `(.L_x_6640) ;  /* 0x000000000f087348 */ /* 0x000fea0003c00000 */
[----:B------:R0:W1:Y:S02]  /*f730*/  SHFL.IDX P6, R14, R13, R12, R11 ;  /* 0x0000000c0d0e7389 */ /* 0x00006400000c000b */
[----:B01----:R-:W-:Y:S01]  /*f740*/  ENDCOLLECTIVE ;  /* 0x000000000000791b */ /* 0x003fe20003800000 */
.L_x_6640:
[----:B------:R-:W-:-:S04]  /*f750*/  IMAD.MOV.U32 R4, RZ, RZ, R23 ;  /* 0x000000ffff047224 */ /* 0x000fc800078e0017 */
[----:B------:R-:W-:-:S05]  /*f760*/  IMAD.WIDE.U32 R4, R26, 0x2, R4 ;  /* 0x000000021a047825 */ /* 0x000fca00078e0004 */
[----:B------:R-:W-:Y:S01]  /*f770*/  @!PT LDS RZ, [RZ] ;  /* 0x00000000fffff984 */ /* 0x000fe20000000800 */
[----:B------:R-:W-:Y:S01]  /*f780*/  @!PT LDS RZ, [RZ] ;  /* 0x00000000fffff984 */ /* 0x000fe20000000800 */
[----:B------:R-:W-:Y:S01]  /*f790*/  @!PT LDS RZ, [RZ] ;  /* 0x00000000fffff984 */ /* 0x000fe20000000800 */
        /* <DEDUP_REMOVED lines=9> */
.L_x_6641:
[----:B------:R-:W-:Y:S01]  /*f830*/  IMAD.MOV.U32 R5, RZ, RZ, R18 ;  /* 0x000000ffff057224 */ /* 0x000fe200078e0012 */
[----:B------:R-:W-:Y:S01]  /*f840*/  MOV R13, R2 ;  /* 0x00000002000d7202 */ /* 0x000fe20000000f00 */
[----:B------:R-:W-:Y:S02]  /*f850*/  IMAD.MOV.U32 R12, RZ, RZ, 0x5 ;  /* 0x00000005ff0c7424 */ /* 0x000fe400078e00ff */
[----:B------:R-:W-:-:S07]  /*f860*/  IMAD.MOV.U32 R25, RZ, RZ, R14 ;  /* 0x000000ffff197224 */ /* 0x000fce00078e000e */
[----:B------:R-:W-:Y:S05]  /*f870*/  WARPSYNC.COLLECTIVE R15, `(.L_x_6642) ;  /* 0x000000000f087348 */ /* 0x000fea0003c00000 */
[----:B------:R0:W1:Y:S02]  /*f880*/  SHFL.IDX P6, R14, R13, R12, R11 ;  /* 0x0000000c0d0e7389 */ /* 0x00006400000c000b */
[----:B01----:R-:W-:Y:S01]  /*f890*/  ENDCOLLECTIVE ;  /* 0x000000000000791b */ /* 0x003fe20003800000 */
.L_x_6642:
        /* <DEDUP_REMOVED lines=14> */
.L_x_6643:
[----:B------:R-:W-:Y:S01]  /*f980*/  IMAD.MOV.U32 R5, RZ, RZ, R24 ;  /* 0x000000ffff057224 */ /* 0x000fe200078e0018 */
[----:B------:R-:W-:Y:S01]  /*f990*/  MOV R13, R2 ;  /* 0x00000002000d7202 */ /* 0x000fe20000000f00 */
[----:B------:R-:W-:Y:S01]  /*f9a0*/  IMAD.MOV.U32 R12, RZ, RZ, 0x6 ;  /* 0x00000006ff0c7424 */ /* 0x000fe200078e00ff */
[----:B------:R-:W-:-:S07]  /*f9b0*/  MOV R4, R14 ;  /* 0x0000000e00047202 */ /* 0x000fce0000000f00 */
[----:B------:R-:W-:Y:S05]  /*f9c0*/  WARPSYNC.COLLECTIVE R15, `(.L_x_6644) ;  /* 0x000000000f087348 */ /* 0x000fea0003c00000 */
[----:B------:R0:W1:Y:S02]  /*f9d0*/  SHFL.IDX P6, R14, R13, R12, R11 ;  /* 0x0000000c0d0e7389 */ /* 0x00006400000c000b */
[----:B01----:R-:W-:Y:S01]  /*f9e0*/  ENDCOLLECTIVE ;  /* 0x000000000000791b */ /* 0x003fe20003800000 */
.L_x_6644:
        /* <DEDUP_REMOVED lines=8> */
[----:B------:R-:W-:Y:S01]  /*fa70*/  IMAD.MOV.U32 R13, RZ, RZ, R16 ;  /* 0x000000ffff0d7224 */ /* 0x000fe200078e0010 */
[----:B------:R-:W-:-:S11]  /*fa80*/  MOV R22, R14 ;  /* 0x0000000e00167202 */ /* 0x000fd60000000f00 */
[----:B0-----:R-:W-:Y:S05]  /*fa90*/  WARPSYNC.COLLECTIVE R15, `(.L_x_6645) ;  /* 0x000000000f087348 */ /* 0x001fea0003c00000 */
[----:B------:R1:W2:Y:S02]  /*faa0*/  SHFL.IDX P6, R14, R13, R12, R11 ;  /* 0x0000000c0d0e7389 */ /* 0x0002a400000c000b */
[----:B012---:R-:W-:Y:S01]  /*fab0*/  ENDCOLLECTIVE ;  /* 0x000000000000791b */ /* 0x007fe20003800000 */
.L_x_6645:
[----:B------:R-:W-:Y:S01]  /*fac0*/  MOV R5, R22 ;  /* 0x0000001600057202 */ /* 0x000fe20000000f00 */
[----:B------:R-:W-:Y:S01]  /*fad0*/  IMAD.MOV.U32 R13, RZ, RZ, R2 ;  /* 0x000000ffff0d7224 */ /* 0x000fe200078e0002 */
[----:B------:R-:W-:Y:S02]  /*fae0*/  MOV R12, 0x7 ;  /* 0x00000007000c7802 */ /* 0x000fe40000000f00 */
[----:B------:R-:W-:-:S07]  /*faf0*/  MOV R27, R14 ;  /* 0x0000000e001b7202 */ /* 0x000fce0000000f00 */
[----:B------:R-:W-:Y:S05]  /*fb00*/  WARPSYNC.COLLECTIVE R15, `(.L_x_6646) ;  /* 0x000000000f087348 */ /* 0x000fea0003c00000 */
[----:B------:R0:W1:Y:S02]  /*fb10*/  SHFL.IDX P6, R14, R13, R12, R11 ;  /* 0x0000000c0d0e7389 */ /* 0x00006400000c000b */
[----:B01----:R-:W-:Y:S01]  /*fb20*/  ENDCOLLECTIVE ;  /* 0x000000000000791b */ /* 0x003fe20003800000 */
.L_x_6646:
[----:B------:R-:W-:-:S04]  /*fb30*/  IMAD.MOV.U32 R4, RZ, RZ, R27 ;  /* 0x000000ffff047224 */ /* 0x000fc800078e001b */
[----:B------:R-:W-:-:S05]  /*fb40*/  IMAD.WIDE.U32 R4, R26, 0x2, R4 ;  /* 0x000000021a047825 */ /* 0x000fca00078e0004 */
[----:B------:R-:W-:Y:S01]  /*fb50*/  @!PT LDS RZ, [RZ] ;  /* 0x00000000fffff984 */ /* 0x000fe20000000800 */
[----:B------:R-:W-:Y:S01]  /*fb60*/  @!PT LDS RZ, [RZ] ;  /* 0x00000000fffff984 */ /* 0x000fe20000000800 */
[----:B------:R-:W-:Y:S01]  /*fb70*/  @!PT LDS RZ, [RZ] ;  /* 0x00000000fffff984 */ /* 0x000fe20000000800 */
[----:B------:R0:W-:Y:S01]  /*fb80*/  LDGSTS.E.BYPASS.LTC128B.128 [R3+0x3400], desc[UR38][R4.64], !P2 ;  /* 0x0340000004037fae */ /* 0x0001e2000d101d66 */
[----:B------:R-:W-:-:S03]  /*fb90*/  MOV R13, R16 ;  /* 0x00000010000d7202 */ /* 0x000fc60000000f00 */
[----:B------:R0:W-:Y:S01]  /*fba0*/  LDGSTS.E.BYPASS.LTC128B.128 [R3+0x7400], desc[UR38][R4.64+0x80], !P3 ;  /* 0x0740008004037fae */ /* 0x0001e2000d901d66 */
[----:B------:R-:W-:-:S07]  /*fbb0*/  IMAD.MOV.U32 R2, RZ, RZ, R14 ;  /* 0x000000ffff027224 */ /* 0x000fce00078e000e */
[----:B0-----:R-:W-:Y:S05]  /*fbc0*/  WARPSYNC.COLLECTIVE R15, `(.L_x_6647) ;  /* 0x000000000f087348 */ /* 0x001fea0003c00000 */
[----:B------:R1:W2:Y:S02]  /*fbd0*/  SHFL.IDX P6, R14, R13, R12, R11 ;  /* 0x0000000c0d0e7389 */ /* 0x0002a400000c000b */
[----:B012---:R-:W-:Y:S01]  /*fbe0*/  ENDCOLLECTIVE ;  /* 0x000000000000791b */ /* 0x007fe20003800000 */
.L_x_6647:
[----:B------:R-:W-:Y:S05]  /*fbf0*/  BRA `(.L_x_6648) ;  /* 0xffffffc400307947 */ /* 0x000fea000383ffff */
.L_x_6542:
[----:B0-----:R0:W1:Y:S02]  /*fc00*/  SYNCS.PHASECHK.TRANS64.TRYWAIT P0, [R7+URZ+0x28820], R10 ;  /* 0x0288200a070075a7 */ /* 0x001064000800017f */
[----:B-1----:R-:W-:Y:S05]  /*fc10*/  @!P0 NANOSLEEP.SYNCS 0x989680 ;  /* 0x009896800000895d */ /* 0x002fea0003900000 */
[----:B------:R-:W1:Y:S02]  /*fc20*/  @!P0 SYNCS.PHASECHK.TRANS64 P0, [R7+URZ+0x28820], R10 ;  /* 0x0288200a070085a7 */ /* 0x000e64000800007f */
[----:B-1----:R-:W-:Y:S05]  /*fc30*/  @!P0 BRA `(.L_x_6542) ;  /* 0xfffffffc00f08947 */ /* 0x002fea000383ffff */
[----:B------:R-:W-:Y:S05]  /*fc40*/  BRA `(.L_x_6649) ;  /* 0xffffffc400a47947 */ /* 0x000fea000383ffff */
.L_x_6543:
[----:B------:R-:W-:Y:S01]  /*fc50*/  BSSY B0, `(.L_x_6650) ;  /* 0x0000008000007945 */ /* 0x000fe20003800000 */
[----:B------:R-:W-:Y:S01]  /*fc60*/  MOV R13, R17 ;  /* 0x00000011000d7202 */ /* 0x000fe20000000f00 */
[----:B------:R-:W-:Y:S01]  /*fc70*/  IMAD.MOV.U32 R12, RZ, RZ, RZ ;  /* 0x000000ffff0c7224 */ /* 0x000fe200078e00ff */
[----:B------:R-:W-:Y:S01]  /*fc80*/  MOV R11, 0x1f ;  /* 0x0000001f000b7802 */ /* 0x000fe20000000f00 */
[----:B------:R-:W-:-:S07]  /*fc90*/  IMAD.MOV.U32 R15, RZ, RZ, -0x1 ;  /* 0xffffffffff0f7424 */ /* 0x000fce00078e00ff */
[----:B0----5:R-:W-:Y:S05]  /*fca0*/  WARPSYNC.COLLECTIVE R15, `(.L_x_6651) ;  /* 0x000000000f087348 */ /* 0x021fea0003c00000 */
[----:B------:R1:W2:Y:S02]  /*fcb0*/  SHFL.IDX P6, R14, R13, R12, R11 ;  /* 0x0000000c0d0e7389 */ /* 0x0002a400000c000b */
[----:B012--5:R-:W-:Y:S01]  /*fcc0*/  ENDCOLLECTIVE ;  /* 0x000000000000791b */ /* 0x027fe20003800000 */
.L_x_6651:
[----:B------:R-:W-:Y:S05]  /*fcd0*/  BSYNC B0 ;  /* 0x0000000000007941 */ /* 0x000fea0003800000 */
.L_x_6650:
[----:B------:R-:W-:Y:S05]  /*fce0*/  BRA `(.L_x_6652) ;  /* 0xffffffc400887947 */ /* 0x000fea000383ffff */
.L_x_6544:
[----:B------:R-:W-:Y:S01]  /*fcf0*/  BSSY B0, `(.L_x_6653) ;  /* 0x0000006000007945 */ /* 0x000fe20003800000 */
[----:B------:R-:W-:-:S07]  /*fd00*/  MOV R15, 0xffffffff ;  /* 0xffffffff000f7802 */ /* 0x000fce0000000f00 */
[----:B01---5:R-:W-:Y:S05]  /*fd10*/  WARPSYNC.COLLECTIVE R15, `(.L_x_6654) ;  /* 0x000000000f0c7348 */ /* 0x023fea0003c00000 */
[----:B------:R-:W-:Y:S02]  /*fd20*/  ELECT P6, UR62, PT ;  /* 0x00000000003e782f */ /* 0x000fe400038c0000 */
[----:B------:R-:W-:Y:S01]  /*fd30*/  MOV R14, UR62 ;  /* 0x0000003e000e7c02 */ /* 0x000fe20008000f00 */
[----:B01---5:R-:W-:Y:S10]  /*fd40*/  ENDCOLLECTIVE ;  /* 0x000000000000791b */ /* 0x023ff40003800000 */
.L_x_6654:
[----:B------:R-:W-:Y:S05]  /*fd50*/  BSYNC B0 ;  /* 0x0000000000007941 */ /* 0x000fea0003800000 */
.L_x_6653:
[----:B------:R-:W-:Y:S05]  /*fd60*/  BRA `(.L_x_6655) ;  /* 0xffffffc4007c7947 */ /* 0x000fea000383ffff */
.L_x_6546:
[----:B--2---:R2:W3:Y:S02]  /*fd70*/  SYNCS.PHASECHK.TRANS64.TRYWAIT P1, [R5+URZ+0x28840], R2 ;  /* 0x02884002050075a7 */ /* 0x0044e4000802017f */
[----:B---3--:R-:W-:Y:S05]  /*fd80*/  @!P1 NANOSLEEP.SYNCS 0x989680 ;  /* 0x009896800000995d */ /* 0x008fea0003900000 */
[----:B------:R-:W3:Y:S02]  /*fd90*/  @!P1 SYNCS.PHASECHK.TRANS64 P1, [R5+URZ+0x28840], R2 ;  /* 0x02884002050095a7 */ /* 0x000ee4000802007f */
[----:B---3--:R-:W-:Y:S05]  /*fda0*/  @!P1 BRA `(.L_x_6546) ;  /* 0xfffffffc00f09947 */ /* 0x008fea000383ffff */
[----:B------:R-:W-:Y:S05]  /*fdb0*/  BRA `(.L_x_6656) ;  /* 0xffffffc4009c7947 */ /* 0x000fea000383ffff */
.L_x_6548:
[----:B0-----:R0:W3:Y:S02]  /*fdc0*/  SYNCS.PHASECHK.TRANS64.TRYWAIT P1, [R7+URZ+0x28840], R0 ;  /* 0x02884000070075a7 */ /* 0x0010e4000802017f */
[----:B---3--:R-:W-:Y:S05]  /*fdd0*/  @!P1 NANOSLEEP.SYNCS 0x989680 ;  /* 0x009896800000995d */ /* 0x008fea0003900000 */
[----:B------:R-:W3:Y:S02]  /*fde0*/  @!P1 SYNCS.PHASECHK.TRANS64 P1, [R7+URZ+0x28840], R0 ;  /* 0x02884000070095a7 */ /* 0x000ee4000802007f */
[----:B---3--:R-:W-:Y:S05]  /*fdf0*/  @!P1 BRA `(.L_x_6548) ;  /* 0xfffffffc00f09947 */ /* 0x008fea000383ffff */
[----:B------:R-:W-:Y:S05]  /*fe00*/  BRA `(.L_x_6657) ;  /* 0xffffffc400a87947 */ /* 0x000fea000383ffff */
.L_x_6550:
[----:B---3--:R3:W4:Y:S02]  /*fe10*/  SYNCS.PHASECHK.TRANS64.TRYWAIT P1, [R5+URZ+0x28860], R2 ;  /* 0x02886002050075a7 */ /* 0x008724000802017f */
[----:B----4-:R-:W-:Y:S05]  /*fe20*/  @!P1 NANOSLEEP.SYNCS 0x989680 ;  /* 0x009896800000995d */ /* 0x010fea0003900000 */
[----:B------:R-:W4:Y:S02]  /*fe30*/  @!P1 SYNCS.PHASECHK.TRANS64 P1, [R5+URZ+0x28860], R2 ;  /* 0x02886002050095a7 */ /* 0x000f24000802007f */
[----:B----4-:R-:W-:Y:S05]  /*fe40*/  @!P1 BRA `(.L_x_6550) ;  /* 0xfffffffc00f09947 */ /* 0x010fea000383ffff */
[----:B------:R-:W-:Y:S05]  /*fe50*/  BRA `(.L_x_6658) ;  /* 0xffffffc400a47947 */ /* 0x000fea000383ffff */
.L_x_6659:
        /* <DEDUP_REMOVED lines=10> */
.L_x_15974:


//--------------------- .text._ZN7cutlass13device_kernelIN5flash11enable_sm90INS1_16FlashAttnFwdSm90INS1_25CollectiveMainloopFwdSm90ILi2EN4cute5tupleIJNS5_1CILi1EEES8_S8_EEENS6_IJNS7_ILi128EEESA_SA_EEELi128ENS_10bfloat16_tEfNS_4arch4Sm90ELb0ELb0ELb1ELb1ELb1ELb0ELb0ELb1ELb1ELb1ELb1ELb0EEENS1_21CollectiveEpilogueFwdISB_S9_SC_SE_Li256ELb1ELb1ELb1ELb0EEENS1_36VarlenDynamicPersistentTileSchedulerILi128ELi128ELi256ELi128ELb1ELb1ELb1ELb0ELb1ELb1EEEEEEEEEvNT_6ParamsE --------------------------
	.section	.text._ZN7cutlass13device_kernelIN5flash11enable_sm90INS1_16FlashAttnFwdSm90INS1_25CollectiveMainloopFwdSm90ILi2EN4cute5tupleIJNS5_1CILi1EEES8_S8_EEENS6_IJNS7_ILi128EEESA_SA_EEELi128ENS_10bfloat16_tEfNS_4arch4Sm90ELb0ELb0ELb1ELb1ELb1ELb0ELb0ELb1ELb1ELb1ELb1ELb0EEENS1_21CollectiveEpilogueFwdISB_S9_SC_SE_Li256ELb1ELb1ELb1ELb0EEENS1_36VarlenDynamicPersistentTileSchedulerILi128ELi128ELi256ELi128ELb1ELb1ELb1ELb0ELb1ELb1EEEEEEEEEvNT_6ParamsE,"ax",@progbits
	.align	128
.text._ZN7cutlass13device_kernelIN5flash11enable_sm90INS1_16FlashAttnFwdSm90INS1_25CollectiveMainloopFwdSm90ILi2EN4cute5tupleIJNS5_1CILi1EEES8_S8_EEENS6_IJNS7_ILi128EEESA_SA_EEELi128ENS_10bfloat16_tEfNS_4arch4Sm90ELb0ELb0ELb1ELb1ELb1ELb0ELb0ELb1ELb1ELb1ELb1ELb0EEENS1_21CollectiveEpilogueFwdISB_S9_SC_SE_Li256ELb1ELb1ELb1ELb0EEENS1_36VarlenDynamicPersistentTileSchedulerILi128ELi128ELi256ELi128ELb1ELb1ELb1ELb0ELb1ELb1EEEEEEEEEvNT_6ParamsE:
        .type           _ZN7cutlass13device_kernelIN5flash11enable_sm90INS1_16FlashAttnFwdSm90INS1_25CollectiveMainloopFwdSm90ILi2EN4cute5tupleIJNS5_1CILi1EEES8_S8_EEENS6_IJNS7_ILi128EEESA_SA_EEELi128ENS_10bfloat16_tEfNS_4arch4Sm90ELb0ELb0ELb1ELb1ELb1ELb0ELb0ELb1ELb1ELb1ELb1ELb0EEENS1_21CollectiveEpilogueFwdISB_S9_SC_SE_Li256ELb1ELb1ELb1ELb0EEENS1_36VarlenDynamicPersistentTileSchedulerILi128ELi128ELi256ELi128ELb1ELb1ELb1ELb0ELb1ELb1EEEEEEEEEvNT_6ParamsE,@function
        .size           _ZN7cutlass13device_kernelIN5flash11enable_sm90INS1_16FlashAttnFwdSm90INS1_25CollectiveMainloopFwdSm90ILi2EN4cute5tupleIJNS5_1CILi1EEES8_S8_EEENS6_IJNS7_ILi128EEESA_SA_EEELi128ENS_10bfloat16_tEfNS_4arch4Sm90ELb0ELb0ELb1ELb1ELb1ELb0ELb0ELb1ELb1ELb1ELb1ELb0EEENS1_21CollectiveEpilogueFwdISB_S9_SC_SE_Li256ELb1ELb1ELb1ELb0EEENS1_36VarlenDynamicPersistentTileSchedulerILi128ELi128ELi256ELi128ELb1ELb1ELb1ELb0ELb1ELb1EEEEEEEEEvNT_6ParamsE,(.L_x_15975 - _ZN7cutlass13device_kernelIN5flash11enable_sm90INS1_16FlashAttnFwdSm90INS1_25CollectiveMainloopFwdSm90ILi2EN4cute5tupleIJNS5_1CILi1EEES8_S8_EEENS6_IJNS7_ILi128EEESA_SA_EEELi128ENS_10bfloat16_tEfNS_4arch4Sm90ELb0ELb0ELb1ELb1ELb1ELb0ELb0ELb1ELb1ELb1ELb1ELb0EEENS1_21CollectiveEpilogueFwdISB_S9_SC_SE_Li256ELb1ELb1ELb1ELb0EEENS1_36VarlenDynamicPersistentTileSchedulerILi128ELi128ELi256ELi128ELb1ELb1ELb1ELb0ELb1ELb1EEEEEEEEEvNT_6ParamsE)
        .other          _ZN7cutlass13device_kernelIN5flash11enable_sm90INS1_16FlashAttnFwdSm90INS1_25CollectiveMainloopFwdSm90ILi2EN4cute5tupleIJNS5_1CILi1EEES8_S8_EEENS6_IJNS7_ILi128EEESA_SA_EEELi128ENS_10bfloat16_tEfNS_4arch4Sm90ELb0ELb0ELb1ELb1ELb1ELb0ELb0ELb1ELb1ELb1ELb1ELb0EEENS1_21CollectiveEpilogueFwdISB_S9_SC_SE_Li256ELb1ELb1ELb1ELb0EEENS1_36VarlenDynamicPersistentTileSchedulerILi128ELi128ELi256ELi128ELb1ELb1ELb1ELb0ELb1ELb1EEEEEEEEEvNT_6ParamsE,@"STO_CUDA_ENTRY STV_DEFAULT"
_ZN7cutlass13device_kernelIN5flash11enable_sm90INS1_16FlashAttnFwdSm90INS1_25CollectiveMainloopFwdSm90ILi2EN4cute5tupleIJNS5_1CILi1EEES8_S8_EEENS6_IJNS7_ILi128EEESA_SA_EEELi128ENS_10bfloat16_tEfNS_4arch4Sm90ELb0ELb0ELb1ELb1ELb1ELb0ELb0ELb1ELb1ELb1ELb1ELb0EEENS1_21CollectiveEpilogueFwdISB_S9_SC_SE_Li256ELb1ELb1ELb1ELb0EEENS1_36VarlenDynamicPersistentTileSchedulerILi128ELi128ELi256ELi128ELb1ELb1ELb1ELb0ELb1ELb1EEEEEEEEEvNT_6ParamsE:
[----:B------:R-:W0:Y:S02]  /*0000*/  LDC R1, c[0x0][0x28] ;  /* 0x00000a00ff017b82 */ /* 0x000e240000000800 */
[----:B0-----:R-:W-:Y:S01]  /*0010*/  VIADD R1, R1, 0xffffffd8 ;  /* 0xffffffd801017836 */ /* 0x001fe20000000000 */
[----:B------:R-:W0:Y:S01]  /*0020*/  S2R R3, SR_TID.X ;  /* 0x0000000000037919 */ /* 0x000e220000002100 */
[----:B------:R-:W-:Y:S01]  /*0030*/  ELECT P0, URZ, PT ;  /* 0x00000000003f782f */ /* 0x000fe20003800000 */
[----:B------:R-:W-:Y:S01]  /*0040*/  UMOV UR4, 0x80 ;  /* 0x0000008000047882 */ /* 0x000fe20000000000 */
[----:B------:R-:W-:Y:S01]  /*0050*/  UMOV UR7, 0x100 ;  /* 0x0000010000077882 */ /* 0x000fe20000000000 */
[--C-:B0-----:R-:W-:Y:S02]  /*0060*/  SHF.R.U32.HI R0, RZ, 0x5, R3.reuse ;  /* 0x00000005ff007819 */ /* 0x101fe40000011603 */
[----:B------:R-:W-:-:S03]  /*0070*/  SHF.R.U32.HI R3, RZ, 0x7, R3 ;  /* 0x00000007ff037819 */ /* 0x000fc60000011603 */
[----:B------:R-:W0:Y:S02]  /*0080*/  SHFL.IDX PT, R2, R0, RZ, 0x1f ;  /* 0x00001fff00027589 */ /* 0x000e2400000e0000 */
[C---:B0-----:R-:W-:Y:S02]  /*0090*/  ISETP.NE.OR P0, PT, R2.reuse, RZ, !P0 ;  /* 0x000000ff0200720c */ /* 0x041fe40004705670 */
[----:B------:R-:W-:Y:S02]  /*00a0*/  ISETP.NE.AND P1, PT, R2, RZ, PT ;  /* 0x000000ff0200720c */ /* 0x000fe40003f25270 */
[----:B------:R0:W1:Y:S09]  /*00b0*/  SHFL.IDX PT, R2, R3, RZ, 0x1f ;  /* 0x00001fff03027589 */ /* 0x00007200000e0000 */
[----:B------:R-:W-:Y:S01]  /*00c0*/  VOTEU.ALL UP0, P0 ;  /* 0x00000000003f7886 */ /* 0x000fe20000000000 */
[----:B------:R-:W-:-:S04]  /*00d0*/  VOTEU.ALL UP1, P0 ;  /* 0x00000000003f7886 */ /* 0x000fc80000020000 */
[----:B------:R-:W2:Y:S01]  /*00e0*/  @!UP0 S2UR UR8, SR_CgaCtaId ;  /* 0x00000000000889c3 */ /* 0x000ea20000008800 */
[----:B------:R-:W-:Y:S01]  /*00f0*/  @!UP0 UMOV UR6, 0x400 ;  /* 0x0000040000068882 */ /* 0x000fe20000000000 */
[----:B------:R-:W-:-:S04]  /*0100*/  @!UP0 UIADD3 UR4, -UR4, 0x100000, URZ ;  /* 0x0010000004048890 */ /* 0x000fc8000fffe13f */
[----:B------:R-:W-:Y:S02]  /*0110*/  @!UP0 USHF.L.U32 UR5, UR4, 0xb, URZ ;  /* 0x0000000b04058899 */ /* 0x000fe4000800063f */
[----:B------:R-:W-:Y:S02]  /*0120*/  @!UP0 USHF.L.U32 UR4, UR4, 0x1, URZ ;  /* 0x0000000104048899 */ /* 0x000fe4000800063f */
[----:B--2---:R-:W-:Y:S02]  /*0130*/  @!UP0 ULEA UR8, UR8, UR6, 0x18 ;  /* 0x0000000608088291 */ /* 0x004fe4000f8ec03f */
        /* <DEDUP_REMOVED lines=25> */
.L_x_6660:
        /* <DEDUP_REMOVED lines=22> */
.L_x_6661:
        /* <DEDUP_REMOVED lines=18> */
.L_x_6662:
        /* <DEDUP_REMOVED lines=22> */
.L_x_6663:
        /* <DEDUP_REMOVED lines=22> */
.L_x_6664:
[----:B------:R-:W-:Y:S01]  /*0810*/  ISETP.NE.AND P0, PT, R2, RZ, PT ;  /* 0x000000ff0200720c */ /* 0x000fe20003f05270 */
[----:B------:R-:W-:Y:S01]  /*0820*/  IMAD.MOV.U32 R2, RZ, RZ, 0x1 ;  /* 0x00000001ff027424 */ /* 0x000fe200078e00ff */
[----:B------:R-:W-:Y:S01]  /*0830*/  NOP ;  /* 0x0000000000007918 */ /* 0x000fe20000000000 */
[----:B------:R-:W-:-:S03]  /*0840*/  ULDC.64 UR36, c[0x0][0x208] ;  /* 0x0000820000247ab9 */ /* 0x000fc60000000a00 */
[----:B------:R-:W-:-:S05]  /*0850*/  SEL R2, R2, 0x2, !P0 ;  /* 0x0000000202027807 */ /* 0x000fca0004000000 */
[----:B------:R0:W-:Y:S02]  /*0860*/  STL [R1+0x4], R2 ;  /* 0x0000040201007387 */ /* 0x0001e40000100800 */
[----:B01234-:R-:W-:Y:S06]  /*0870*/  BAR.SYNC.DEFER_BLOCKING 0x0 ;  /* 0x0000000000007b1d */ /* 0x01ffec0000010000 */
[----:B------:R-:W-:Y:S05]  /*0880*/  @!P0 BRA `(.L_x_6665) ;  /* 0x0000009c00388947 */ /* 0x000fea0003800000 */
.L_x_6666:
[----:B------:R-:W-:-:S08]  /*0890*/  NOP ;  /* 0x0000000000007918 */ /* 0x000fd00000000000 */
[----:B------:R-:W0:Y:S02]  /*08a0*/  USETMAXREG.TRY_ALLOC.CTAPOOL UP0, 0xe8 ;  /* 0x000000e8000079c8 */ /* 0x000e240008000600 */
[----:B0-----:R-:W-:-:S13]  /*08b0*/  PLOP3.LUT P0, PT, PT, PT, UP0, 0x80, 0x0 ;  /* 0x000000000000781c */ /* 0x001fda0003f0f008 */
[----:B------:R-:W-:Y:S05]  /*08c0*/  @!P0 BRA `(.L_x_6666) ;  /* 0xfffffffc00f08947 */ /* 0x000fea000383ffff */
[----:B------:R-:W0:Y:S01]  /*08d0*/  S2R R2, SR_TID.X ;  /* 0x0000000000027919 */ /* 0x000e220000002100 */
[----:B------:R-:W1:Y:S01]  /*08e0*/  S2UR UR5, SR_CgaCtaId ;  /* 0x00000000000579c3 */ /* 0x000e620000008800 */
[----:B------:R-:W-:-:S07]  /*08f0*/  UMOV UR4, 0x400 ;  /* 0x0000040000047882 */ /* 0x000fce0000000000 */
[----:B------:R-:W-:Y:S06]  /*0900*/  BAR.ARV 0x8, 0x180 ;  /* 0x0206000000007b1d */ /* 0x000fec0000002000 */
[----:B-1----:R-:W-:Y:S01]  /*0910*/  ULEA UR4, UR5, UR4, 0x18 ;  /* 0x0000000405047291 */ /* 0x002fe2000f8ec03f */
[----:B0-----:R-:W-:-:S04]  /*0920*/  LOP3.LUT R0, R2, 0xffffff80, RZ, 0xc0, !PT ;  /* 0xffffff8002007812 */ /* 0x001fc800078ec0ff */
[----:B------:R-:W-:-:S13]  /*0930*/  ISETP.NE.AND P0, PT, R0, 0x80, PT ;  /* 0x000000800000780c */ /* 0x000fda0003f05270 */
[----:B------:R-:W-:Y:S08]  /*0940*/  @!P0 BAR.ARV 0x9, 0x100 ;  /* 0x0244000000008b1d */ /* 0x000ff00000002000 */
[----:B------:R-:W-:Y:S06]  /*0950*/  BAR.SYNC.DEFER_BLOCKING 0x5, 0x180 ;  /* 0x0146000000007b1d */ /* 0x000fec0000010000 */
[----:B------:R-:W0:Y:S01]  /*0960*/  LDS.128 R16, [UR4+0x288d0] ;  /* 0x0288d004ff107984 */ /* 0x000e220008000c00 */
[----:B------:R-:W-:Y:S01]  /*0970*/  ULDC UR4, c[0x0][0xc3c] ;  /* 0x00030f0000047ab9 */ /* 0x000fe20000000800 */
[----:B------:R-:W-:Y:S06]  /*0980*/  BAR.ARV 0x4, 0x180 ;  /* 0x0106000000007b1d */ /* 0x000fec0000002000 */
[----:B0-----:R-:W-:-:S13]  /*0990*/  ISETP.GE.AND P0, PT, R19, UR4, PT ;  /* 0x0000000413007c0c */ /* 0x001fda000bf06270 */
[----:B------:R-:W-:Y:S05]  /*09a0*/  @P0 EXIT ;  /* 0x000000000000094d */ /* 0x000fea0003800000 */
[----:B------:R-:W2:Y:S01]  /*09b0*/  LDL.LU R10, [R1+0x4] ;  /* 0x00000400010a7983 */ /* 0x000ea20000300800 */
[----:B------:R-:W-:-:S05]  /*09c0*/  VIADD R228, R2, 0xffffff80 ;  /* 0xffffff8002e47836 */ /* 0x000fca0000000000 */
[----:B------:R-:W-:-:S04]  /*09d0*/  SHF.R.S32.HI R3, RZ, 0x1f, R228 ;  /* 0x0000001fff037819 */ /* 0x000fc800000114e4 */
[----:B------:R-:W-:-:S04]  /*09e0*/  LEA.HI R5, R3, R228, RZ, 0x7 ;  /* 0x000000e403057211 */ /* 0x000fc800078f38ff */
[----:B------:R-:W-:-:S05]  /*09f0*/  LOP3.LUT R7, R5, 0xffffff80, RZ, 0xc0, !PT ;  /* 0xffffff8005077812 */ /* 0x000fca00078ec0ff */
[----:B------:R-:W-:-:S05]  /*0a00*/  IMAD.IADD R206, R228, 0x1, -R7 ;  /* 0x00000001e4ce7824 */ /* 0x000fca00078e0a07 */
[----:B------:R-:W-:-:S04]  /*0a10*/  SHF.R.S32.HI R11, RZ, 0x1f, R206 ;  /* 0x0000001fff0b7819 */ /* 0x000fc800000114ce */
[----:B------:R-:W-:-:S04]  /*0a20*/  LEA.HI R4, R11, R206, RZ, 0x2 ;  /* 0x000000ce0b047211 */ /* 0x000fc800078f10ff */
[--C-:B------:R-:W-:Y:S02]  /*0a30*/  SHF.R.S32.HI R6, RZ, 0x2, R4.reuse ;  /* 0x00000002ff067819 */ /* 0x100fe40000011404 */
[----:B------:R-:W-:Y:S02]  /*0a40*/  SHF.R.S32.HI R9, RZ, 0x1f, R4 ;  /* 0x0000001fff097819 */ /* 0x000fe40000011404 */
[----:B------:R-:W-:Y:S02]  /*0a50*/  LEA.HI R0, R3, R228, RZ, 0x4 ;  /* 0x000000e403007211 */ /* 0x000fe400078f20ff */
[----:B------:R-:W-:Y:S02]  /*0a60*/  LEA.HI R9, R9, R6, RZ, 0x3 ;  /* 0x0000000609097211 */ /* 0x000fe400078f18ff */
[----:B------:R-:W-:Y:S02]  /*0a70*/  LEA.HI R2, R3, R228, RZ, 0x5 ;  /* 0x000000e403027211 */ /* 0x000fe400078f28ff */
[----:B------:R-:W-:-:S02]  /*0a80*/  LOP3.LUT R13, R9, 0xfffffff8, RZ, 0xc0, !PT ;  /* 0xfffffff8090d7812 */ /* 0x000fc400078ec0ff */
[----:B------:R-:W-:Y:S01]  /*0a90*/  SHF.R.S32.HI R9, RZ, 0x4, R0 ;  /* 0x00000004ff097819 */ /* 0x000fe20000011400 */
[----:B------:R-:W-:Y:S01]  /*0aa0*/  IMAD.SHL.U32 R2, R2, 0x20, RZ ;  /* 0x0000002002027824 */ /* 0x000fe200078e00ff */
[C---:B------:R-:W-:Y:S02]  /*0ab0*/  LOP3.LUT R7, R0.reuse, 0x3fffff0, RZ, 0xc0, !PT ;  /* 0x03fffff000077812 */ /* 0x040fe400078ec0ff */
[----:B------:R-:W-:Y:S02]  /*0ac0*/  LEA.HI R0, R0, R9, RZ, 0x1 ;  /* 0x0000000900007211 */ /* 0x000fe400078f08ff */
[----:B------:R-:W-:Y:S01]  /*0ad0*/  LOP3.LUT R2, R2, 0xfffffc00, RZ, 0xc0, !PT ;  /* 0xfffffc0002027812 */ /* 0x000fe200078ec0ff */
[----:B------:R-:W-:Y:S01]  /*0ae0*/  IMAD.IADD R7, R228, 0x1, -R7 ;  /* 0x00000001e4077824 */ /* 0x000fe200078e0a07 */
[----:B------:R-:W-:Y:S02]  /*0af0*/  LEA.HI R8, R3, R228, RZ, 0x2 ;  /* 0x000000e403087211 */ /* 0x000fe400078f10ff */
[----:B------:R-:W-:-:S02]  /*0b00*/  LOP3.LUT R0, R0, 0x1ffffffe, RZ, 0xc0, !PT ;  /* 0x1ffffffe00007812 */ /* 0x000fc400078ec0ff */
[----:B------:R-:W-:Y:S01]  /*0b10*/  IADD3 R6, R6, -R13, RZ ;  /* 0x8000000d06067210 */ /* 0x000fe20007ffe0ff */
[----:B------:R-:W-:Y:S01]  /*0b20*/  IMAD R7, R7, 0x40, R2 ;  /* 0x0000004007077824 */ /* 0x000fe200078e0202 */
[----:B------:R-:W-:Y:S01]  /*0b30*/  LOP3.LUT R13, R8, 0xfffffffc, RZ, 0xc0, !PT ;  /* 0xfffffffc080d7812 */ /* 0x000fe200078ec0ff */
[----:B------:R-:W-:Y:S01]  /*0b40*/  IMAD.IADD R0, R9, 0x1, -R0 ;  /* 0x0000000109007824 */ /* 0x000fe200078e0a00 */
[----:B------:R-:W-:Y:S02]  /*0b50*/  SHF.R.S32.HI R222, RZ, 0x7, R5 ;  /* 0x00000007ffde7819 */ /* 0x000fe40000011405 */
[----:B------:R-:W-:Y:S01]  /*0b60*/  LEA.HI R3, R3, R228, RZ, 0x3 ;  /* 0x000000e403037211 */ /* 0x000fe200078f18ff */
[----:B------:R-:W-:Y:S01]  /*0b70*/  IMAD.IADD R13, R228, 0x1, -R13 ;  /* 0x00000001e40d7824 */ /* 0x000fe200078e0a0d */
[----:B------:R-:W-:Y:S01]  /*0b80*/  LOP3.LUT R9, R4, 0x7ffffffc, RZ, 0xc0, !PT ;  /* 0x7ffffffc04097812 */ /* 0x000fe200078ec0ff */
[----:B------:R-:W-:Y:S01]  /*0b90*/  IMAD R225, R0, 0x8, R7 ;  /* 0x0000000800e17824 */ /* 0x000fe200078e0207 */
[----:B------:R-:W-:-:S02]  /*0ba0*/  LEA.HI R11, R11, R206, RZ, 0x5 ;  /* 0x000000ce0b0b7211 */ /* 0x000fc400078f28ff */
[----:B------:R-:W-:Y:S02]  /*0bb0*/  LEA.HI R5, R5, R222, RZ, 0x1 ;  /* 0x000000de05057211 */ /* 0x000fe400078f08ff */
[----:B------:R-:W-:Y:S01]  /*0bc0*/  LOP3.LUT R7, R3, 0xfffffff8, RZ, 0xc0, !PT ;  /* 0xfffffff803077812 */ /* 0x000fe200078ec0ff */
[----:B------:R-:W-:Y:S01]  /*0bd0*/  IMAD.IADD R9, R206, 0x1, -R9 ;  /* 0x00000001ce097824 */ /* 0x000fe200078e0a09 */
[----:B------:R-:W-:Y:S02]  /*0be0*/  SHF.R.S32.HI R11, RZ, 0x5, R11 ;  /* 0x00000005ff0b7819 */ /* 0x000fe4000001140b */
[----:B------:R-:W-:Y:S01]  /*0bf0*/  LEA.HI R2, R13, R13, RZ, 0x1 ;  /* 0x0000000d0d027211 */ /* 0x000fe200078f08ff */
[----:B------:R-:W-:Y:S01]  /*0c00*/  IMAD.IADD R154, R228, 0x1, -R7 ;  /* 0x00000001e49a7824 */ /* 0x000fe200078e0a07 */
[----:B------:R-:W-:Y:S01]  /*0c10*/  LOP3.LUT R5, R5, 0x3fffffe, RZ, 0xc0, !PT ;  /* 0x03fffffe05057812 */ /* 0x000fe200078ec0ff */
[----:B------:R-:W-:Y:S01]  /*0c20*/  IMAD R6, R11, 0x10, R6 ;  /* 0x000000100b067824 */ /* 0x000fe200078e0206 */
[----:B------:R-:W-:Y:S01]  /*0c30*/  LOP3.LUT R2, R2, 0x1ffffffe, RZ, 0xc0, !PT ;  /* 0x1ffffffe02027812 */ /* 0x000fe200078ec0ff */
[----:B------:R-:W-:Y:S01]  /*0c40*/  IMAD.SHL.U32 R153, R154, 0x8, RZ ;  /* 0x000000089a997824 */ /* 0x000fe200078e00ff */
[----:B------:R-:W-:Y:S01]  /*0c50*/  SHF.L.U32 R203, R9, 0x1, RZ ;  /* 0x0000000109cb7819 */ /* 0x000fe200000006ff */
[----:B------:R-:W-:-:S02]  /*0c60*/  IMAD.IADD R5, R222, 0x1, -R5 ;  /* 0x00000001de057824 */ /* 0x000fc400078e0a05 */
[----:B------:R-:W-:Y:S01]  /*0c70*/  IMAD.IADD R2, R13, 0x1, -R2 ;  /* 0x000000010d027824 */ /* 0x000fe200078e0a02 */
[----:B------:R-:W-:Y:S01]  /*0c80*/  IADD3 R194, R203, 0x40, RZ ;  /* 0x00000040cbc27810 */ /* 0x000fe20007ffe0ff */
[----:B------:R-:W-:Y:S02]  /*0c90*/  IMAD R223, R5, 0x40, R6 ;  /* 0x0000004005df7824 */ /* 0x000fe400078e0206 */
[----:B------:R-:W-:Y:S02]  /*0ca0*/  VIADD R23, R153, 0x40 ;  /* 0x0000004099177836 */ /* 0x000fe40000000000 */
        /* <DEDUP_REMOVED lines=14> */
[----:B------:R-:W-:Y:S01]  /*0d90*/  MOV R5, R17 ;  /* 0x0000001100057202 */ /* 0x000fe20000000f00 */
[----:B------:R-:W-:Y:S01]  /*0da0*/  IMAD.MOV.U32 R6, RZ, RZ, R18 ;  /* 0x000000ffff067224 */ /* 0x000fe200078e0012 */
[----:B------:R-:W-:Y:S01]  /*0db0*/  SHF.R.S32.HI R204, RZ, 0x3, R3 ;  /* 0x00000003ffcc7819 */ /* 0x000fe20000011403 */
[----:B------:R-:W-:Y:S01]  /*0dc0*/  IMAD.MOV.U32 R7, RZ, RZ, R19 ;  /* 0x000000ffff077224 */ /* 0x000fe200078e0013 */
[----:B------:R-:W-:Y:S01]  /*0dd0*/  SHF.R.S32.HI R227, RZ, 0x1f, R153 ;  /* 0x0000001fffe37819 */ /* 0x000fe20000011499 */
[----:B------:R-:W-:Y:S01]  /*0de0*/  IMAD.MOV.U32 R205, RZ, RZ, RZ ;  /* 0x000000ffffcd7224 */ /* 0x000fe200078e00ff */
        /* <DEDUP_REMOVED lines=16> */
[----:B------:R-:W-:Y:S01]  /*0ef0*/  LEA R224, R2, R223, 0x3 ;  /* 0x000000df02e07211 */ /* 0x000fe200078e18ff */
[----:B------:R-:W-:Y:S01]  /*0f00*/  UMOV UR38, URZ ;  /* 0x0000003f00267c82 */ /* 0x000fe20008000000 */
[----:B------:R-:W-:Y:S01]  /*0f10*/  UMOV UR39, URZ ;  /* 0x0000003f00277c82 */ /* 0x000fe20008000000 */
[----:B--2---:R-:W-:-:S07]  /*0f20*/  LOP3.LUT R152, R10, 0x1, RZ, 0xfc, !PT ;  /* 0x000000010a987812 */ /* 0x004fce00078efcff */
.L_x_6716:
[----:B0--34-:R-:W0:Y:S01]  /*0f30*/  LDC.64 R2, c[0x0][0xc88] ;  /* 0x00032200ff027b82 */ /* 0x019e220000000a00 */
[----:B------:R-:W-:-:S07]  /*0f40*/  ULDC.64 UR4, c[0x0][0xa28] ;  /* 0x00028a0000047ab9 */ /* 0x000fce0000000a00 */
[----:B--2---:R-:W1:Y:S08]  /*0f50*/  LDC.64 R10, c[0x0][0x418] ;  /* 0x00010600ff0a7b82 */ /* 0x004e700000000a00 */
[----:B------:R-:W2:Y:S01]  /*0f60*/  LDC R0, c[0x0][0x424] ;  /* 0x00010900ff007b82 */ /* 0x000ea20000000800 */
[----:B0-----:R-:W-:-:S07]  /*0f70*/  IMAD.WIDE R2, R7, 0x4, R2 ;  /* 0x0000000407027825 */ /* 0x001fce00078e0202 */
[----:B------:R-:W0:Y:S01]  /*0f80*/  LDC R13, c[0x0][0x2f0] ;  /* 0x0000bc00ff0d7b82 */ /* 0x000e220000000800 */
[----:B------:R-:W3:Y:S01]  /*0f90*/  LDG.E R22, desc[UR36][R2.64] ;  /* 0x0000002402167981 */ /* 0x000ee2000c1e1900 */
[----:B------:R-:W-:Y:S01]  /*0fa0*/  ISETP.NE.U32.AND P0, PT, RZ, UR4, PT ;  /* 0x00000004ff007c0c */ /* 0x000fe2000bf05070 */
[----:B------:R-:W-:-:S03]  /*0fb0*/  IMAD.MOV.U32 R7, RZ, RZ, RZ ;  /* 0x000000ffff077224 */ /* 0x000fc600078e00ff */
[----:B------:R-:W-:Y:S02]  /*0fc0*/  ISETP.NE.AND.EX P0, PT, RZ, UR5, PT, P0 ;  /* 0x00000005ff007c0c */ /* 0x000fe4000bf05300 */
[----:B---3--:R-:W-:-:S11]  /*0fd0*/  SHF.R.S32.HI R19, RZ, 0x1f, R22 ;  /* 0x0000001fff137819 */ /* 0x008fd60000011416 */
[----:B------:R-:W-:-:S04]  /*0fe0*/  @P0 LEA R8, P1, R22, UR4, 0x2 ;  /* 0x0000000416080c11 */ /* 0x000fc8000f8210ff */
[----:B------:R-:W-:Y:S01]  /*0ff0*/  @P0 LEA.HI.X R9, R22, UR5, R19, 0x2, P1 ;  /* 0x0000000516090c11 */ /* 0x000fe200088f1413 */
[----:B------:R-:W-:Y:S02]  /*1000*/  ULDC.64 UR4, c[0x0][0xa20] ;  /* 0x0002880000047ab9 */ /* 0x000fe40000000a00 */
[----:B------:R-:W-:Y:S02]  /*1010*/  ISETP.NE.U32.AND P1, PT, RZ, UR4, PT ;  /* 0x00000004ff007c0c */ /* 0x000fe4000bf25070 */
[----:B------:R3:W5:Y:S01]  /*1020*/  @P0 LDG.E R7, desc[UR36][R8.64] ;  /* 0x0000002408070981 */ /* 0x000762000c1e1900 */
[----:B-1----:R-:W-:Y:S02]  /*1030*/  ISETP.NE.U32.AND P0, PT, R10, RZ, PT ;  /* 0x000000ff0a00720c */ /* 0x002fe40003f05070 */
[----:B------:R-:W-:Y:S02]  /*1040*/  ISETP.NE.AND.EX P1, PT, RZ, UR5, PT, P1 ;  /* 0x00000005ff007c0c */ /* 0x000fe4000bf25310 */
[----:B------:R-:W-:-:S04]  /*1050*/  ISETP.NE.AND.EX P0, PT, R11, RZ, PT, P0 ;  /* 0x000000ff0b00720c */ /* 0x000fc80003f05300 */
[----:B--2---:R-:W-:-:S05]  /*1060*/  SEL R0, R0, 0x1, P0 ;  /* 0x0000000100007807 */ /* 0x004fca0000000000 */
[----:B0-----:R-:W-:Y:S02]  /*1070*/  IMAD R92, R0, R13, RZ ;  /* 0x0000000d005c7224 */ /* 0x001fe400078e02ff */
[----:B------:R-:W-:-:S04]  /*1080*/  @P1 LEA R2, P2, R22, UR4, 0x2 ;  /* 0x0000000416021c11 */ /* 0x000fc8000f8410ff */
[----:B------:R-:W-:-:S05]  /*1090*/  @P1 LEA.HI.X R3, R22, UR5, R19, 0x2, P2 ;  /* 0x0000000516031c11 */ /* 0x000fca00090f1413 */
[----:B------:R3:W5:Y:S01]  /*10a0*/  @P1 LDG.E R92, desc[UR36][R2.64] ;  /* 0x00000024025c1981 */ /* 0x000762000c1e1900 */
[----:B------:R-:W-:Y:S05]  /*10b0*/  @P1 BRA `(.L_x_6667) ;  /* 0x0000000000241947 */ /* 0x000fea0003800000 */
[----:B------:R-:W-:Y:S02]  /*10c0*/  ULDC.64 UR4, c[0x0][0xa08] ;  /* 0x0002820000047ab9 */ /* 0x000fe40000000a00 */
[----:B------:R-:W-:-:S04]  /*10d0*/  ISETP.NE.U32.AND P0, PT, RZ, UR4, PT ;  /* 0x00000004ff007c0c */ /* 0x000fc8000bf05070 */
[----:B------:R-:W-:-:S13]  /*10e0*/  ISETP.NE.AND.EX P0, PT, RZ, UR5, PT, P0 ;  /* 0x00000005ff007c0c */ /* 0x000fda000bf05300 */
[----:B------:R-:W-:Y:S05]  /*10f0*/  @!P0 BRA `(.L_x_6667) ;  /* 0x0000000000148947 */ /* 0x000fea0003800000 */
[----:B---3--:R-:W0:Y:S02]  /*1100*/  LDC.64 R2, c[0x0][0xa08] ;  /* 0x00028200ff027b82 */ /* 0x008e240000000a00 */
[----:B0-----:R-:W-:-:S05]  /*1110*/  IMAD.WIDE R2, R22, 0x4, R2 ;  /* 0x0000000416027825 */ /* 0x001fca00078e0202 */
[----:B-----5:R-:W2:Y:S04]  /*1120*/  LDG.E R92, desc[UR36][R2.64] ;  /* 0x00000024025c7981 */ /* 0x020ea8000c1e1900 */
[----:B------:R-:W2:Y:S02]  /*1130*/  LDG.E R9, desc[UR36][R2.64+0x4] ;  /* 0x0000042402097981 */ /* 0x000ea4000c1e1900 */
[----:B--2---:R-:W-:-:S07]  /*1140*/  IMAD.IADD R92, R9, 0x1, -R92 ;  /* 0x00000001095c7824 */ /* 0x004fce00078e0a5c */
.L_x_6667:
[----:B-----5:R-:W-:Y:S01]  /*1150*/  IMAD.IADD R92, R92, 0x1, -R7 ;  /* 0x000000015c5c7824 */ /* 0x020fe200078e0a07 */
[C---:B---3--:R-:W-:Y:S01]  /*1160*/  LOP3.LUT R2, R6.reuse, 0xff000000, RZ, 0xc0, !PT ;  /* 0xff00000006027812 */ /* 0x048fe200078ec0ff */
[----:B------:R-:W-:Y:S01]  /*1170*/  IMAD.MOV.U32 R88, RZ, RZ, RZ ;  /* 0x000000ffff587224 */ /* 0x000fe200078e00ff */
[----:B------:R-:W-:Y:S01]  /*1180*/  LOP3.LUT R0, R6, 0xff0000, RZ, 0xc0, !PT ;  /* 0x00ff000006007812 */ /* 0x000fe200078ec0ff */
[C---:B------:R-:W-:Y:S01]  /*1190*/  VIADD R4, R92.reuse, 0x7f ;  /* 0x0000007f5c047836 */ /* 0x040fe20000000000 */
[----:B------:R-:W-:Y:S02]  /*11a0*/  ISETP.GE.AND P0, PT, R92, 0x1, PT ;  /* 0x000000015c00780c */ /* 0x000fe40003f06270 */
[----:B------:R-:W-:Y:S02]  /*11b0*/  SHF.R.U32.HI R3, RZ, 0x8, R2 ;  /* 0x00000008ff037819 */ /* 0x000fe40000011602 */
[----:B------:R-:W-:Y:S02]  /*11c0*/  SHF.R.S32.HI R7, RZ, 0x1f, R4 ;  /* 0x0000001fff077819 */ /* 0x000fe40000011404 */
[----:B------:R-:W-:-:S02]  /*11d0*/  LEA.HI R0, R0, R3, RZ, 0x10 ;  /* 0x0000000300007211 */ /* 0x000fc400078f80ff */
[----:B------:R-:W-:Y:S02]  /*11e0*/  LEA.HI R7, R7, R4, RZ, 0x7 ;  /* 0x0000000407077211 */ /* 0x000fe400078f38ff */
[----:B------:R-:W-:Y:S02]  /*11f0*/  LOP3.LUT R202, R0, 0xff, RZ, 0xc0, !PT ;  /* 0x000000ff00ca7812 */ /* 0x000fe400078ec0ff */
[----:B------:R-:W-:Y:S02]  /*1200*/  SHF.R.U32.HI R18, RZ, 0x10, R0 ;  /* 0x00000010ff127819 */ /* 0x000fe40000011600 */
[----:B------:R-:W-:Y:S01]  /*1210*/  SHF.R.S32.HI R8, RZ, 0x7, R7 ;  /* 0x00000007ff087819 */ /* 0x000fe20000011407 */
[----:B------:R-:W-:Y:S06]  /*1220*/  @!P0 BRA `(.L_x_6668) ;  /* 0x0000000000788947 */ /* 0x000fec0003800000 */
[----:B------:R-:W0:Y:S01]  /*1230*/  LDC R3, c[0x0][0x9f0] ;  /* 0x00027c00ff037b82 */ /* 0x000e220000000800 */
[----:B------:R-:W-:-:S04]  /*1240*/  ISETP.NE.AND P0, PT, R18, RZ, PT ;  /* 0x000000ff1200720c */ /* 0x000fc80003f05270 */
[----:B0-----:R-:W-:-:S04]  /*1250*/  SEL R11, R18, R3, P0 ;  /* 0x00000003120b7207 */ /* 0x001fc80000000000 */
[-C--:B------:R-:W-:Y:S02]  /*1260*/  IABS R7, R11.reuse ;  /* 0x0000000b00077213 */ /* 0x080fe40000000000 */
[----:B------:R-:W-:Y:S02]  /*1270*/  IADD3 R0, R8, -0x1, R11 ;  /* 0xffffffff08007810 */ /* 0x000fe40007ffe00b */
[----:B------:R-:W0:Y:S01]  /*1280*/  I2F.RP R4, R7 ;  /* 0x0000000700047306 */ /* 0x000e220000209400 */
[----:B------:R-:W-:-:S04]  /*1290*/  IABS R12, R11 ;  /* 0x0000000b000c7213 */ /* 0x000fc80000000000 */
[----:B------:R-:W-:-:S03]  /*12a0*/  IADD3 R12, RZ, -R12, RZ ;  /* 0x8000000cff0c7210 */ /* 0x000fc60007ffe0ff */
        /* <DEDUP_REMOVED lines=22> */
.L_x_6668:
[-C--:B------:R-:W-:Y:S01]  /*1410*/  IMAD R17, R202, R88.reuse, RZ ;  /* 0x00000058ca117224 */ /* 0x080fe200078e02ff */
[----:B------:R-:W-:Y:S01]  /*1420*/  MOV R16, R5 ;  /* 0x0000000500107202 */ /* 0x000fe20000000f00 */
[----:B------:R-:W-:Y:S01]  /*1430*/  IMAD.MOV.U32 R3, RZ, RZ, RZ ;  /* 0x000000ffff037224 */ /* 0x000fe200078e00ff */
[----:B------:R-:W-:Y:S01]  /*1440*/  LOP3.LUT R2, R6, 0xffff, RZ, 0xc0, !PT ;  /* 0x0000ffff06027812 */ /* 0x000fe200078ec0ff */
[----:B------:R-:W-:Y:S01]  /*1450*/  IMAD.MOV.U32 R0, RZ, RZ, RZ ;  /* 0x000000ffff007224 */ /* 0x000fe200078e00ff */
[----:B------:R-:W-:Y:S02]  /*1460*/  VIADDMNMX R88, R17, R88, R8, PT ;  /* 0x0000005811587246 */ /* 0x000fe40003800108 */
[----:B------:R-:W-:Y:S02]  /*1470*/  CS2R R150, SRZ ;  /* 0x0000000000967805 */ /* 0x000fe4000001ff00 */
[----:B------:R-:W-:Y:S02]  /*1480*/  PLOP3.LUT P0, PT, PT, PT, PT, 0x80, 0x0 ;  /* 0x000000000000781c */ /* 0x000fe40003f0f070 */
[----:B------:R-:W-:-:S02]  /*1490*/  CS2R R64, SRZ ;  /* 0x0000000000407805 */ /* 0x000fc4000001ff00 */
[----:B------:R-:W-:Y:S02]  /*14a0*/  ISETP.GT.AND P1, PT, R88, R17, PT ;  /* 0x000000115800720c */ /* 0x000fe40003f24270 */
        /* <DEDUP_REMOVED lines=31> */
[----:B------:R-:W0:Y:S01]  /*16a0*/  SHFL.IDX PT, R0, R222, RZ, 0x1f ;  /* 0x00001fffde007589 */ /* 0x000e2200000e0000 */
[----:B------:R-:W1:Y:S01]  /*16b0*/  S2UR UR40, SR_CgaCtaId ;  /* 0x00000000002879c3 */ /* 0x000e620000008800 */
[----:B------:R-:W-:Y:S01]  /*16c0*/  UMOV UR5, 0x400 ;  /* 0x0000040000057882 */ /* 0x000fe20000000000 */
[----:B0-----:R-:W-:Y:S01]  /*16d0*/  R2UR UR41, R0 ;  /* 0x00000000002972ca */ /* 0x001fe200000e0000 */
[----:B-1----:R-:W-:-:S04]  /*16e0*/  ULEA UR42, UR40, UR5, 0x18 ;  /* 0x00000005282a7291 */ /* 0x002fc8000f8ec03f */
[----:B------:R-:W-:-:S04]  /*16f0*/  UIADD3 UR5, UR42, 0x10400, URZ ;  /* 0x000104002a057890 */ /* 0x000fc8000fffe03f */
[----:B------:R-:W-:-:S04]  /*1700*/  ULOP3.LUT UP0, URZ, UR5, 0x3ff, URZ, 0xc0, !UPT ;  /* 0x000003ff053f7892 */ /* 0x000fc8000f80c03f */
[----:B------:R-:W-:Y:S02]  /*1710*/  ULEA.HI UR4, UR41, UR41, URZ, 0x1 ;  /* 0x0000002929047291 */ /* 0x000fe4000f8f083f */
[----:B------:R-:W-:Y:S02]  /*1720*/  PLOP3.LUT P0, PT, PT, PT, UP0, 0x80, 0x0 ;  /* 0x000000000000781c */ /* 0x000fe40003f0f008 */
        /* <DEDUP_REMOVED lines=22> */
.L_x_6670:
[----:B------:R-:W-:Y:S02]  /*1890*/  LEA.HI R0, R205, R205, RZ, 0x1 ;  /* 0x000000cdcd007211 */ /* 0x000fe400078f08ff */
[----:B------:R-:W-:Y:S02]  /*18a0*/  ISETP.NE.AND P0, PT, R152, 0x3, PT ;  /* 0x000000039800780c */ /* 0x000fe40003f05270 */
[----:B------:R-:W-:-:S05]  /*18b0*/  LOP3.LUT R0, R0, 0xfffffffe, RZ, 0xc0, !PT ;  /* 0xfffffffe00007812 */ /* 0x000fca00078ec0ff */
[----:B------:R-:W-:-:S05]  /*18c0*/  IMAD.IADD R0, R205, 0x1, -R0 ;  /* 0x00000001cd007824 */ /* 0x000fca00078e0a00 */
[----:B------:R-:W-:-:S04]  /*18d0*/  SHF.L.U32 R0, R0, 0x1f, RZ ;  /* 0x0000001f00007819 */ /* 0x000fc800000006ff */
[----:B------:R-:W0:Y:S02]  /*18e0*/  SYNCS.PHASECHK.TRANS64.TRYWAIT P1, [UR42+0x28800], R0 ;  /* 0x02880000ff0075a7 */ /* 0x000e24000802016a */
[----:B0-----:R-:W-:Y:S05]  /*18f0*/  @!P1 BRA `(.L_x_6671) ;  /* 0x000000e400c09947 */ /* 0x001fea0003800000 */
.L_x_6801:
[----:B------:R-:W-:Y:S05]  /*1900*/  @!P0 BRA `(.L_x_6672) ;  /* 0x0000000000048947 */ /* 0x000fea0003800000 */
[----:B------:R-:W-:Y:S01]  /*1910*/  BPT.TRAP 0x1 ;  /* 0x000000040000795c */ /* 0x000fe20000300000 */
.L_x_6672:
[----:B0-----:R-:W-:Y:S02]  /*1920*/  IMAD.U32 R0, RZ, RZ, UR39 ;  /* 0x00000027ff007e24 */ /* 0x001fe4000f8e00ff */
[----:B------:R-:W-:-:S03]  /*1930*/  IMAD.U32 R3, RZ, RZ, UR38 ;  /* 0x00000026ff037e24 */ /* 0x000fc6000f8e00ff */
[----:B------:R-:W-:Y:S02]  /*1940*/  LEA R0, R0, UR42, 0x3 ;  /* 0x0000002a00007c11 */ /* 0x000fe4000f8e18ff */
[----:B------:R-:W-:-:S04]  /*1950*/  SHF.L.U32 R3, R3, 0x1f, RZ ;  /* 0x0000001f03037819 */ /* 0x000fc800000006ff */
[----:B------:R0:W1:Y:S01]  /*1960*/  SYNCS.PHASECHK.TRANS64.TRYWAIT P1, [R0+URZ+0x28830], R3 ;  /* 0x02883003000075a7 */ /* 0x000062000802017f */
[----:B------:R-:W-:Y:S05]  /*1970*/  @!P0 BRA `(.L_x_6673) ;  /* 0x0000000000048947 */ /* 0x000fea0003800000 */
[----:B------:R-:W-:Y:S01]  /*1980*/  BPT.TRAP 0x1 ;  /* 0x000000040000795c */ /* 0x000fe20000300000 */
.L_x_6673:
[----:B------:R-:W-:Y:S01]  /*1990*/  MOV R151, RZ ;  /* 0x000000ff00977202 */ /* 0x000fe20000000f00 */
[----:B-1----:R-:W-:Y:S06]  /*19a0*/  @P1 BRA `(.L_x_6674) ;  /* 0x0000000000081947 */ /* 0x002fec0003800000 */
[----:B------:R-:W1:Y:S02]  /*19b0*/  SYNCS.PHASECHK.TRANS64.TRYWAIT P1, [R0+URZ+0x28830], R3 ;  /* 0x02883003000075a7 */ /* 0x000e64000802017f */
[----:B-1----:R-:W-:Y:S05]  /*19c0*/  @!P1 BRA `(.L_x_6675) ;  /* 0x000000e400a49947 */ /* 0x002fea0003800000 */
.L_x_6674:
[----:B------:R-:W-:Y:S05]  /*19d0*/  WARPSYNC.ALL ;  /* 0x0000000000007948 */ /* 0x000fea0003800000 */
[----:B------:R-:W-:Y:S01]  /*19e0*/  UIADD3 UR4, UR42, 0x18400, URZ ;  /* 0x000184002a047890 */ /* 0x000fe2000fffe03f */
[----:B------:R-:W-:Y:S01]  /*19f0*/  WARPGROUP.ARRIVE ;  /* 0x00000000000079c5 */ /* 0x000fe20000000000 */
[----:B------:R-:W-:Y:S02]  /*1a00*/  ULOP3.LUT UR32, UR43, 0x10000, URZ, 0xfc, !UPT ;  /* 0x000100002b207892 */ /* 0x000fe4000f8efc3f */
[----:B------:R-:W-:Y:S01]  /*1a10*/  USHF.R.U32.HI UR4, URZ, 0x4, UR4 ;  /* 0x000000043f047899 */ /* 0x000fe20008011604 */
[----:B------:R-:W-:Y:S01]  /*1a20*/  UMOV UR33, 0x40000040 ;  /* 0x4000004000217882 */ /* 0x000fe20000000000 */
[----:B------:R-:W-:-:S02]  /*1a30*/  UMOV UR35, 0x40000040 ;  /* 0x4000004000237882 */ /* 0x000fc40000000000 */
[----:B------:R-:W-:Y:S01]  /*1a40*/  ULOP3.LUT UR4, UR4, 0x3fff, URZ, 0xc0, !UPT ;  /* 0x00003fff04047892 */ /* 0x000fe2000f8ec03f */
[----:B------:R-:W-:Y:S01]  /*1a50*/  UMOV UR5, 0x40000040 ;  /* 0x4000004000057882 */ /* 0x000fe20000000000 */
[----:B------:R-:W-:Y:S02]  /*1a60*/  UMOV UR7, 0x40000040 ;  /* 0x4000004000077882 */ /* 0x000fe40000000000 */
[----:B------:R-:W-:Y:S02]  /*1a70*/  ULOP3.LUT UR42, UR4, 0x10000, URZ, 0xfc, !UPT ;  /* 0x00010000042a7892 */ /* 0x000fe4000f8efc3f */
[----:B------:R-:W-:Y:S02]  /*1a80*/  UIADD3 UR4, UR32, 0x2, URZ ;  /* 0x0000000220047890 */ /* 0x000fe4000fffe03f */
[----:B------:R-:W-:Y:S02]  /*1a90*/  ULEA UR34, UR39, UR42, 0xb ;  /* 0x0000002a27227291 */ /* 0x000fe4000f8e583f */
[----:B------:R-:W-:-:S02]  /*1aa0*/  UIADD3 UR8, UR32, 0x4, URZ ;  /* 0x0000000420087890 */ /* 0x000fc4000fffe03f */
[----:B------:R-:W-:Y:S02]  /*1ab0*/  UIADD3 UR6, UR34, 0x2, URZ ;  /* 0x0000000222067890 */ /* 0x000fe4000fffe03f */
[----:B------:R-:W-:Y:S01]  /*1ac0*/  UIADD3 UR10, UR34, 0x4, URZ ;  /* 0x00000004220a7890 */ /* 0x000fe2000fffe03f */
[----:B------:R-:W-:Y:S02]  /*1ad0*/  UMOV UR9, 0x40000040 ;  /* 0x4000004000097882 */ /* 0x000fe40000000000 */
[----:B------:R-:W-:Y:S01]  /*1ae0*/  HGMMA.64x128x16.F32.BF16 R24, gdesc[UR32], RZ, !UPT, gsb0 ;  /* 0x01e00000201879f0 */ /* 0x000fe2000c0018ff */
        /* <DEDUP_REMOVED lines=43> */
[----:B------:R-:W-:Y:S05]  /*1da0*/  @!P0 BRA `(.L_x_6676) ;  /* 0x0000000000048947 */ /* 0x000fea0003800000 */
[----:B------:R-:W-:Y:S01]  /*1db0*/  BPT.TRAP 0x1 ;  /* 0x000000040000795c */ /* 0x000fe20000300000 */
.L_x_6676:
[----:B------:R-:W-:Y:S01]  /*1dc0*/  ULDC UR6, c[0x0][0x9d8] ;  /* 0x0002760000067ab9 */ /* 0x000fe20000000800 */
[----:B------:R-:W-:Y:S01]  /*1dd0*/  ULDC UR7, c[0x0][0x988] ;  /* 0x0002620000077ab9 */ /* 0x000fe20000000800 */
[----:B------:R-:W-:Y:S01]  /*1de0*/  FMUL.FTZ R5, R24, UR6 ;  /* 0x0000000618057c20 */ /* 0x000fe20008410000 */
[----:B------:R-:W-:Y:S01]  /*1df0*/  FMUL.FTZ R6, R25, UR6 ;  /* 0x0000000619067c20 */ /* 0x000fe20008410000 */
[----:B------:R-:W-:Y:S01]  /*1e00*/  FMUL.FTZ R11, R28, UR6 ;  /* 0x000000061c0b7c20 */ /* 0x000fe20008410000 */
[----:B------:R-:W-:Y:S01]  /*1e10*/  FMUL.FTZ R12, R29, UR6 ;  /* 0x000000061d0c7c20 */ /* 0x000fe20008410000 */
[----:B------:R-:W-:Y:S01]  /*1e20*/  FMUL.FTZ R54, R54, UR6 ;  /* 0x0000000636367c20 */ /* 0x000fe20008410000 */
[----:B------:R-:W-:Y:S01]  /*1e30*/  IADD3 R25, R92, 0x80, -R203 ;  /* 0x000000805c197810 */ /* 0x000fe20007ffe8cb */
[----:B------:R-:W2:Y:S01]  /*1e40*/  MUFU.TANH R5, R5 ;  /* 0x0000000500057308 */ /* 0x000ea20000002400 */
[----:B------:R-:W-:Y:S01]  /*1e50*/  FMUL.FTZ R32, R32, UR6 ;  /* 0x0000000620207c20 */ /* 0x000fe20008410000 */
[----:B------:R-:W-:Y:S01]  /*1e60*/  FMUL.FTZ R10, R35, UR6 ;  /* 0x00000006230a7c20 */ /* 0x000fe20008410000 */
[----:B01----:R-:W-:Y:S01]  /*1e70*/  FMUL.FTZ R3, R26, UR6 ;  /* 0x000000061a037c20 */ /* 0x003fe20008410000 */
        /* <DEDUP_REMOVED lines=29> */
[----:B0-----:R-:W-:-:S02]  /*2050*/  IMAD R54, R88, -0x80, R25 ;  /* 0xffffff8058367824 */ /* 0x001fc400078e0219 */
[----:B------:R-:W-:Y:S01]  /*2060*/  FMUL.FTZ R56, R56, UR6 ;  /* 0x0000000638387c20 */ /* 0x000fe20008410000 */
[----:B------:R-:W-:Y:S01]  /*2070*/  FMUL.FTZ R31, R50, UR6 ;  /* 0x00000006321f7c20 */ /* 0x000fe20008410000 */
[----:B------:R-:W-:Y:S01]  /*2080*/  FMUL.FTZ R57, R57, UR6 ;  /* 0x0000000639397c20 */ /* 0x000fe20008410000 */
[----:B------:R-:W-:Y:S01]  /*2090*/  FMUL.FTZ R28, R51, UR6 ;  /* 0x00000006331c7c20 */ /* 0x000fe20008410000 */
[----:B------:R-:W-:Y:S01]  /*20a0*/  ISETP.GT.AND P2, PT, R54, RZ, PT ;  /* 0x000000ff3600720c */ /* 0x000fe20003f44270 */
[----:B------:R-:W-:Y:S01]  /*20b0*/  FMUL.FTZ R60, R60, UR6 ;  /* 0x000000063c3c7c20 */ /* 0x000fe20008410000 */
[----:B------:R-:W0:Y:S01]  /*20c0*/  MUFU.TANH R32, R32 ;  /* 0x0000002000207308 */ /* 0x000e220000002400 */
[C---:B------:R-:W-:Y:S01]  /*20d0*/  ISETP.GT.AND P1, PT, R54.reuse, 0x1, PT ;  /* 0x000000013600780c */ /* 0x040fe20003f24270 */
[----:B------:R-:W-:Y:S01]  /*20e0*/  FMUL.FTZ R61, R61, UR6 ;  /* 0x000000063d3d7c20 */ /* 0x000fe20008410000 */
[C---:B------:R-:W-:Y:S01]  /*20f0*/  ISETP.GT.AND P6, PT, R54.reuse, 0x8, PT ;  /* 0x000000083600780c */ /* 0x040fe20003fc4270 */
[----:B------:R-:W-:Y:S01]  /*2100*/  FMUL.FTZ R75, R75, UR6 ;  /* 0x000000064b4b7c20 */ /* 0x000fe20008410000 */
[----:B--2---:R-:W-:Y:S01]  /*2110*/  FSEL R30, R5, -INF , P2 ;  /* 0xff800000051e7808 */ /* 0x004fe20001000000 */
[----:B------:R-:W-:Y:S01]  /*2120*/  FMUL.FTZ R39, R55, UR6 ;  /* 0x0000000637277c20 */ /* 0x000fe20008410000 */
[C---:B------:R-:W-:Y:S01]  /*2130*/  ISETP.GT.AND P5, PT, R54.reuse, 0x9, PT ;  /* 0x000000093600780c */ /* 0x040fe20003fa4270 */
[----:B------:R-:W1:Y:S01]  /*2140*/  MUFU.TANH R3, R3 ;  /* 0x0000000300037308 */ /* 0x000e620000002400 */
[----:B------:R-:W-:Y:S01]  /*2150*/  ISETP.GT.AND P4, PT, R54, 0x10, PT ;  /* 0x000000103600780c */ /* 0x000fe20003f84270 */
        /* <DEDUP_REMOVED lines=10> */
[----:B------:R-:W-:Y:S01]  /*2200*/  FMUL.FTZ R69, R69, UR6 ;  /* 0x0000000645457c20 */ /* 0x000fe20008410000 */
[----:B------:R-:W-:Y:S01]  /*2210*/  FMUL.FTZ R63, R63, UR6 ;  /* 0x000000063f3f7c20 */ /* 0x000fe20008410000 */
[----:B------:R-:W-:Y:S01]  /*2220*/  FMUL.FTZ R72, R72, UR6 ;  /* 0x0000000648487c20 */ /* 0x000fe20008410000 */
[----:B------:R-:W-:Y:S01]  /*2230*/  FMUL.FTZ R66, R66, UR6 ;  /* 0x0000000642427c20 */ /* 0x000fe20008410000 */
[----:B------:R0:W-:Y:S01]  /*2240*/  MUFU.TANH R46, R71 ;  /* 0x00000047002e7308 */ /* 0x0001e20000002400 */
        /* <DEDUP_REMOVED lines=8> */
[----:B0-----:R-:W-:Y:S01]  /*22d0*/  FSEL R71, R6, -INF , P1 ;  /* 0xff80000006477808 */ /* 0x001fe20000800000 */
[----:B------:R-:W-:Y:S01]  /*22e0*/  FMUL.FTZ R84, R84, UR6 ;  /* 0x0000000654547c20 */ /* 0x000fe20008410000 */
[----:B--2---:R-:W-:Y:S01]  /*22f0*/  FSEL R89, R15, -INF , P3 ;  /* 0xff8000000f597808 */ /* 0x004fe20001800000 */
[----:B------:R-:W-:Y:S01]  /*2300*/  FMUL.FTZ R78, R78, UR6 ;  /* 0x000000064e4e7c20 */ /* 0x000fe20008410000 */
[----:B------:R-:W-:Y:S01]  /*2310*/  FMNMX.FTZ R6, R30, R71, !PT ;  /* 0x000000471e067209 */ /* 0x000fe20007810000 */
[----:B------:R-:W-:Y:S01]  /*2320*/  FMUL.FTZ R79, R79, UR6 ;  /* 0x000000064f4f7c20 */ /* 0x000fe20008410000 */
[----:B------:R-:W-:Y:S01]  /*2330*/  FMUL.FTZ R82, R82, UR6 ;  /* 0x0000000652527c20 */ /* 0x000fe20008410000 */
[----:B------:R-:W0:Y:S01]  /*2340*/  MUFU.TANH R36, R36 ;  /* 0x0000002400247308 */ /* 0x000e220000002400 */
[----:B------:R-:W-:Y:S01]  /*2350*/  P2R R90, PR, RZ, 0x1 ;  /* 0x00000001ff5a7803 */ /* 0x000fe20000000000 */
[----:B------:R-:W-:Y:S01]  /*2360*/  FMUL.FTZ R83, R83, UR6 ;  /* 0x0000000653537c20 */ /* 0x000fe20008410000 */
[----:B------:R-:W-:Y:S01]  /*2370*/  FMUL.FTZ R86, R86, UR6 ;  /* 0x0000000656567c20 */ /* 0x000fe20008410000 */
[----:B------:R-:W-:Y:S01]  /*2380*/  FMUL.FTZ R87, R87, UR6 ;  /* 0x0000000657577c20 */ /* 0x000fe20008410000 */
[----:B------:R-:W-:Y:S01]  /*2390*/  R2UR UR6, R0 ;  /* 0x00000000000672ca */ /* 0x000fe200000e0000 */
[--C-:B------:R-:W-:Y:S01]  /*23a0*/  IMAD.MOV.U32 R150, RZ, RZ, R151.reuse ;  /* 0x000000ffff967224 */ /* 0x100fe200078e0097 */
[-C--:B------:R-:W-:Y:S01]  /*23b0*/  MOV R146, R151.reuse ;  /* 0x0000009700927202 */ /* 0x080fe20000000f00 */
[----:B------:R2:W-:Y:S01]  /*23c0*/  MUFU.TANH R115, R73 ;  /* 0x0000004900737308 */ /* 0x0005e20000002400 */
        /* <DEDUP_REMOVED lines=9> */
[----:B------:R-:W-:Y:S01]  /*2460*/  UIADD3 UR6, UR6, 0x28840, URZ ;  /* 0x0002884006067890 */ /* 0x000fe2000fffe03f */
[----:B0-----:R-:W-:Y:S01]  /*2470*/  FSEL R105, R36, -INF , P2 ;  /* 0xff80000024697808 */ /* 0x001fe20001000000 */
[----:B------:R-:W-:Y:S01]  /*2480*/  IMAD.U32 R36, RZ, RZ, UR7 ;  /* 0x00000007ff247e24 */ /* 0x000fe2000f8e00ff */
[----:B------:R-:W-:Y:S01]  /*2490*/  FMNMX.FTZ R6, R73, R6, !PT ;  /* 0x0000000649067209 */ /* 0x000fe20007810000 */
[----:B------:R-:W-:Y:S01]  /*24a0*/  UPRMT UR6, UR40, 0x654, UR6 ;  /* 0x0000065428067896 */ /* 0x000fe20008000006 */
[--C-:B------:R-:W-:Y:S01]  /*24b0*/  IMAD.MOV.U32 R145, RZ, RZ, R151.reuse ;  /* 0x000000ffff917224 */ /* 0x100fe200078e0097 */
[----:B------:R-:W0:Y:S01]  /*24c0*/  MUFU.TANH R37, R37 ;  /* 0x0000002500257308 */ /* 0x000e220000002400 */
[--C-:B------:R-:W-:Y:S01]  /*24d0*/  IMAD.MOV.U32 R144, RZ, RZ, R151.reuse ;  /* 0x000000ffff907224 */ /* 0x100fe200078e0097 */
[-C--:B------:R-:W-:Y:S01]  /*24e0*/  MOV R118, R151.reuse ;  /* 0x0000009700767202 */ /* 0x080fe20000000f00 */
[--C-:B------:R-:W-:Y:S01]  /*24f0*/  IMAD.MOV.U32 R143, RZ, RZ, R151.reuse ;  /* 0x000000ffff8f7224 */ /* 0x100fe200078e0097 */
[----:B------:R-:W-:Y:S01]  /*2500*/  MOV R104, R151 ;  /* 0x0000009700687202 */ /* 0x000fe20000000f00 */
[----:B------:R-:W-:-:S02]  /*2510*/  IMAD.MOV.U32 R142, RZ, RZ, R151 ;  /* 0x000000ffff8e7224 */ /* 0x000fc400078e0097 */
[----:B------:R-:W-:Y:S01]  /*2520*/  SYNCS.ARRIVE.TRANS64.RED.A1T0 RZ, [UR6], RZ ;  /* 0x000000ffffff79a7 */ /* 0x000fe20008100406 */
[----:B------:R2:W-:Y:S01]  /*2530*/  MUFU.TANH R123, R81 ;  /* 0x00000051007b7308 */ /* 0x0005e20000002400 */
[----:B-1----:R-:W-:Y:S01]  /*2540*/  FSEL R7, R7, -INF , P6 ;  /* 0xff80000007077808 */ /* 0x002fe20003000000 */
[--C-:B------:R-:W-:Y:S01]  /*2550*/  IMAD.MOV.U32 R141, RZ, RZ, R151.reuse ;  /* 0x000000ffff8d7224 */ /* 0x100fe200078e0097 */
[----:B------:R-:W-:Y:S01]  /*2560*/  ISETP.GT.AND P6, PT, R54, 0x20, PT ;  /* 0x000000203600780c */ /* 0x000fe20003fc4270 */
[--C-:B------:R-:W-:Y:S02]  /*2570*/  IMAD.MOV.U32 R140, RZ, RZ, R151.reuse ;  /* 0x000000ffff8c7224 */ /* 0x100fe400078e0097 */
[--C-:B------:R-:W-:Y:S02]  /*2580*/  IMAD.MOV.U32 R138, RZ, RZ, R151.reuse ;  /* 0x000000ffff8a7224 */ /* 0x100fe400078e0097 */
[----:B------:R-:W1:Y:S01]  /*2590*/  MUFU.TANH R8, R8 ;  /* 0x0000000800087308 */ /* 0x000e620000002400 */
[----:B--2---:R-:W-:Y:S01]  /*25a0*/  FSEL R81, R12, -INF , P5 ;  /* 0xff8000000c517808 */ /* 0x004fe20002800000 */
[--C-:B------:R-:W-:Y:S01]  /*25b0*/  IMAD.MOV.U32 R137, RZ, RZ, R151.reuse ;  /* 0x000000ffff897224 */ /* 0x100fe200078e0097 */
[----:B0-----:R-:W-:Y:S01]  /*25c0*/  FSEL R93, R37, -INF , P1 ;  /* 0xff800000255d7808 */ /* 0x001fe20000800000 */
        /* <DEDUP_REMOVED lines=9> */
[----:B------:R-:W2:Y:S01]  /*2660*/  MUFU.TANH R9, R9 ;  /* 0x0000000900097308 */ /* 0x000ea20000002400 */
[----:B------:R-:W-:Y:S01]  /*2670*/  FMNMX.FTZ R6, R105, R6, !PT ;  /* 0x0000000669067209 */ /* 0x000fe20007810000 */
[--C-:B------:R-:W-:Y:S01]  /*2680*/  IMAD.MOV.U32 R130, RZ, RZ, R151.reuse ;  /* 0x000000ffff827224 */ /* 0x100fe200078e0097 */
[----:B-1----:R-:W-:Y:S01]  /*2690*/  FSEL R5, R8, -INF , P5 ;  /* 0xff80000008057808 */ /* 0x002fe20002800000 */
[--C-:B------:R-:W-:Y:S01]  /*26a0*/  IMAD.MOV.U32 R129, RZ, RZ, R151.reuse ;  /* 0x000000ffff817224 */ /* 0x100fe200078e0097 */
[----:B------:R-:W-:Y:S01]  /*26b0*/  ISETP.GT.AND P5, PT, R54, 0x21, PT ;  /* 0x000000213600780c */ /* 0x000fe20003fa4270 */
[--C-:B------:R-:W-:Y:S01]  /*26c0*/  IMAD.MOV.U32 R128, RZ, RZ, R151.reuse ;  /* 0x000000ffff807224 */ /* 0x100fe200078e0097 */
[----:B------:R-:W-:Y:S01]  /*26d0*/  FMNMX.FTZ R6, R93, R6, !PT ;  /* 0x000000065d067209 */ /* 0x000fe20007810000 */
[----:B------:R-:W-:Y:S01]  /*26e0*/  MUFU.TANH R41, R41 ;  /* 0x0000002900297308 */ /* 0x000fe20000002400 */
[----:B0-----:R-:W-:Y:S01]  /*26f0*/  FSEL R103, R40, -INF , P6 ;  /* 0xff80000028677808 */ /* 0x001fe20003000000 */
[----:B------:R-:W-:-:S02]  /*2700*/  IMAD.MOV.U32 R126, RZ, RZ, R151 ;  /* 0x000000ffff7e7224 */ /* 0x000fc400078e0097 */
[--C-:B------:R-:W-:Y:S01]  /*2710*/  IMAD.MOV.U32 R124, RZ, RZ, R151.reuse ;  /* 0x000000ffff7c7224 */ /* 0x100fe200078e0097 */
[----:B------:R-:W-:Y:S01]  /*2720*/  FMNMX.FTZ R6, R103, R6, !PT ;  /* 0x0000000667067209 */ /* 0x000fe20007810000 */
[--C-:B------:R-:W-:Y:S02]  /*2730*/  IMAD.MOV.U32 R122, RZ, RZ, R151.reuse ;  /* 0x000000ffff7a7224 */ /* 0x100fe400078e0097 */
[----:B------:R-:W0:Y:S01]  /*2740*/  MUFU.TANH R10, R10 ;  /* 0x0000000a000a7308 */ /* 0x000e220000002400 */
[----:B--2---:R-:W-:Y:S01]  /*2750*/  FSEL R9, R9, -INF , P4 ;  /* 0xff80000009097808 */ /* 0x004fe20002000000 */
[--C-:B------:R-:W-:Y:S01]  /*2760*/  IMAD.MOV.U32 R120, RZ, RZ, R151.reuse ;  /* 0x000000ffff787224 */ /* 0x100fe200078e0097 */
[----:B------:R-:W-:Y:S01]  /*2770*/  ISETP.GT.AND P4, PT, R54, 0x28, PT ;  /* 0x000000283600780c */ /* 0x000fe20003f84270 */
[--C-:B------:R-:W-:Y:S02]  /*2780*/  IMAD.MOV.U32 R116, RZ, RZ, R151.reuse ;  /* 0x000000ffff747224 */ /* 0x100fe400078e0097 */
[----:B------:R-:W-:-:S02]  /*2790*/  IMAD.MOV.U32 R114, RZ, RZ, R151 ;  /* 0x000000ffff727224 */ /* 0x000fc400078e0097 */
[----:B------:R-:W1:Y:S01]  /*27a0*/  MUFU.TANH R44, R44 ;  /* 0x0000002c002c7308 */ /* 0x000e620000002400 */
[--C-:B------:R-:W-:Y:S02]  /*27b0*/  IMAD.MOV.U32 R112, RZ, RZ, R151.reuse ;  /* 0x000000ffff707224 */ /* 0x100fe400078e0097 */
[--C-:B------:R-:W-:Y:S02]  /*27c0*/  IMAD.MOV.U32 R110, RZ, RZ, R151.reuse ;  /* 0x000000ffff6e7224 */ /* 0x100fe400078e0097 */
[--C-:B------:R-:W-:Y:S02]  /*27d0*/  IMAD.MOV.U32 R108, RZ, RZ, R151.reuse ;  /* 0x000000ffff6c7224 */ /* 0x100fe400078e0097 */
[--C-:B------:R-:W-:Y:S01]  /*27e0*/  IMAD.MOV.U32 R106, RZ, RZ, R151.reuse ;  /* 0x000000ffff6a7224 */ /* 0x100fe200078e0097 */
[----:B------:R-:W2:Y:S01]  /*27f0*/  MUFU.TANH R13, R13 ;  /* 0x0000000d000d7308 */ /* 0x000ea20000002400 */
[----:B0-----:R-:W-:Y:S01]  /*2800*/  FSEL R11, R10, -INF , P3 ;  /* 0xff8000000a0b7808 */ /* 0x001fe20001800000 */
[--C-:B------:R-:W-:Y:S01]  /*2810*/  IMAD.MOV.U32 R102, RZ, RZ, R151.reuse ;  /* 0x000000ffff667224 */ /* 0x100fe200078e0097 */
[----:B------:R-:W-:Y:S01]  /*2820*/  ISETP.GT.AND P3, PT, R54, 0x29, PT ;  /* 0x000000293600780c */ /* 0x000fe20003f64270 */
[----:B------:R-:W-:-:S02]  /*2830*/  IMAD.MOV.U32 R100, RZ, RZ, R151 ;  /* 0x000000ffff647224 */ /* 0x000fc400078e0097 */
[--C-:B------:R-:W-:Y:S02]  /*2840*/  IMAD.MOV.U32 R98, RZ, RZ, R151.reuse ;  /* 0x000000ffff627224 */ /* 0x100fe400078e0097 */
[----:B------:R-:W0:Y:S01]  /*2850*/  MUFU.TANH R45, R45 ;  /* 0x0000002d002d7308 */ /* 0x000e220000002400 */
[----:B-1----:R-:W-:Y:S01]  /*2860*/  FSEL R101, R44, -INF , P4 ;  /* 0xff8000002c657808 */ /* 0x002fe20002000000 */
[--C-:B------:R-:W-:Y:S02]  /*2870*/  IMAD.MOV.U32 R96, RZ, RZ, R151.reuse ;  /* 0x000000ffff607224 */ /* 0x100fe400078e0097 */
[--C-:B------:R-:W-:Y:S02]  /*2880*/  IMAD.MOV.U32 R94, RZ, RZ, R151.reuse ;  /* 0x000000ffff5e7224 */ /* 0x100fe400078e0097 */
[----:B------:R-:W-:Y:S02]  /*2890*/  IMAD.MOV.U32 R92, RZ, RZ, R151 ;  /* 0x000000ffff5c7224 */ /* 0x000fe400078e0097 */
[----:B------:R-:W1:Y:S01]  /*28a0*/  MUFU.TANH R14, R14 ;  /* 0x0000000e000e7308 */ /* 0x000e620000002400 */
[----:B--2---:R-:W-:-:S02]  /*28b0*/  FSEL R13, R13, -INF , P2 ;  /* 0xff8000000d0d7808 */ /* 0x004fc40001000000 */
[----:B------:R-:W-:-:S05]  /*28c0*/  ISETP.GT.AND P2, PT, R54, 0x30, PT ;  /* 0x000000303600780c */ /* 0x000fca0003f44270 */
[----:B------:R-:W2:Y:S01]  /*28d0*/  MUFU.TANH R48, R48 ;  /* 0x0000003000307308 */ /* 0x000ea20000002400 */
[----:B0-----:R-:W-:-:S07]  /*28e0*/  FSEL R91, R45, -INF , P3 ;  /* 0xff8000002d5b7808 */ /* 0x001fce0001800000 */
[----:B------:R-:W0:Y:S01]  /*28f0*/  MUFU.TANH R20, R20 ;  /* 0x0000001400147308 */ /* 0x000e220000002400 */
[----:B-1----:R-:W-:Y:S02]  /*2900*/  FSEL R15, R14, -INF , P1 ;  /* 0xff8000000e0f7808 */ /* 0x002fe40000800000 */
[----:B------:R-:W-:Y:S02]  /*2910*/  ISETP.GT.AND P1, PT, R54, 0x31, PT ;  /* 0x000000313600780c */ /* 0x000fe40003f24270 */
[----:B------:R-:W-:-:S03]  /*2920*/  FMNMX.FTZ R14, R3, R4, !PT ;  /* 0x00000004030e7209 */ /* 0x000fc60007810000 */
[----:B------:R-:W1:Y:S01]  /*2930*/  MUFU.TANH R49, R49 ;  /* 0x0000003100317308 */ /* 0x000e620000002400 */
[----:B--2---:R-:W-:Y:S02]  /*2940*/  FSEL R99, R48, -INF , P2 ;  /* 0xff80000030637808 */ /* 0x004fe40001000000 */
[----:B------:R-:W-:-:S04]  /*2950*/  FMNMX.FTZ R14, R7, R14, !PT ;  /* 0x0000000e070e7209 */ /* 0x000fc80007810000 */
[----:B------:R-:W-:Y:S01]  /*2960*/  FMNMX.FTZ R14, R5, R14, !PT ;  /* 0x0000000e050e7209 */ /* 0x000fe20007810000 */
[----:B------:R2:W-:Y:S01]  /*2970*/  MUFU.TANH R127, R85 ;  /* 0x00000055007f7308 */ /* 0x0005e20000002400 */
[----:B0-----:R-:W-:Y:S02]  /*2980*/  FSEL R25, R20, -INF , P6 ;  /* 0xff80000014197808 */ /* 0x001fe40003000000 */
[----:B------:R-:W-:Y:S02]  /*2990*/  ISETP.GT.AND P6, PT, R54, 0x38, PT ;  /* 0x000000383600780c */ /* 0x000fe40003fc4270 */
[----:B------:R-:W-:Y:S02]  /*29a0*/  FMNMX.FTZ R14, R9, R14, !PT ;  /* 0x0000000e090e7209 */ /* 0x000fe40007810000 */
[----:B------:R-:W-:Y:S01]  /*29b0*/  FSEL R35, R35, -INF , P6 ;  /* 0xff80000023237808 */ /* 0x000fe20003000000 */
[----:B------:R-:W0:Y:S01]  /*29c0*/  MUFU.TANH R21, R21 ;  /* 0x0000001500157308 */ /* 0x000e220000002400 */
[----:B--2---:R-:W-:-:S02]  /*29d0*/  FSEL R85, R41, -INF , P5 ;  /* 0xff80000029557808 */ /* 0x004fc40002800000 */
[----:B-1----:R-:W-:Y:S02]  /*29e0*/  FSEL R95, R49, -INF , P1 ;  /* 0xff800000315f7808 */ /* 0x002fe40000800000 */
[----:B------:R-:W-:Y:S02]  /*29f0*/  FMNMX.FTZ R6, R85, R6, !PT ;  /* 0x0000000655067209 */ /* 0x000fe40007810000 */
[----:B------:R-:W-:Y:S01]  /*2a00*/  FMNMX.FTZ R14, R11, R14, !PT ;  /* 0x0000000e0b0e7209 */ /* 0x000fe20007810000 */
[----:B------:R-:W1:Y:S01]  /*2a10*/  MUFU.TANH R52, R52 ;  /* 0x0000003400347308 */ /* 0x000e620000002400 */
[----:B------:R-:W-:Y:S02]  /*2a20*/  FMNMX.FTZ R6, R101, R6, !PT ;  /* 0x0000000665067209 */ /* 0x000fe40007810000 */
[----:B------:R-:W-:Y:S02]  /*2a30*/  FMNMX.FTZ R14, R13, R14, !PT ;  /* 0x0000000e0d0e7209 */ /* 0x000fe40007810000 */
[----:B------:R-:W-:-:S02]  /*2a40*/  FMNMX.FTZ R6, R91, R6, !PT ;  /* 0x000000065b067209 */ /* 0x000fc40007810000 */
[----:B------:R-:W-:Y:S01]  /*2a50*/  FMNMX.FTZ R14, R15, R14, !PT ;  /* 0x0000000e0f0e7209 */ /* 0x000fe20007810000 */
[----:B------:R-:W2:Y:S01]  /*2a60*/  MUFU.TANH R26, R26 ;  /* 0x0000001a001a7308 */ /* 0x000ea20000002400 */
[----:B------:R-:W-:Y:S02]  /*2a70*/  FMNMX.FTZ R6, R99, R6, !PT ;  /* 0x0000000663067209 */ /* 0x000fe40007810000 */
[----:B0-----:R-:W-:Y:S02]  /*2a80*/  FSEL R21, R21, -INF , P5 ;  /* 0xff80000015157808 */ /* 0x001fe40002800000 */
[----:B------:R-:W-:Y:S02]  /*2a90*/  ISETP.GT.AND P5, PT, R54, 0x39, PT ;  /* 0x000000393600780c */ /* 0x000fe40003fa4270 */
[----:B------:R-:W-:Y:S01]  /*2aa0*/  FMNMX.FTZ R6, R95, R6, !PT ;  /* 0x000000065f067209 */ /* 0x000fe20007810000 */
[----:B------:R-:W-:Y:S01]  /*2ab0*/  MUFU.TANH R53, R53 ;  /* 0x0000003500357308 */ /* 0x000fe20000002400 */
[----:B-1----:R-:W-:-:S02]  /*2ac0*/  FSEL R97, R52, -INF , P6 ;  /* 0xff80000034617808 */ /* 0x002fc40003000000 */
[----:B------:R-:W-:Y:S02]  /*2ad0*/  ISETP.GT.AND P6, PT, R54, 0x50, PT ;  /* 0x000000503600780c */ /* 0x000fe40003fc4270 */
[----:B------:R-:W-:Y:S02]  /*2ae0*/  FMNMX.FTZ R6, R97, R6, !PT ;  /* 0x0000000661067209 */ /* 0x000fe40007810000 */
[----:B------:R-:W-:Y:S01]  /*2af0*/  FMNMX.FTZ R14, R25, R14, !PT ;  /* 0x0000000e190e7209 */ /* 0x000fe20007810000 */
[----:B------:R-:W0:Y:S01]  /*2b00*/  MUFU.TANH R24, R24 ;  /* 0x0000001800187308 */ /* 0x000e220000002400 */
[----:B--2---:R-:W-:Y:S02]  /*2b10*/  FSEL R27, R26, -INF , P4 ;  /* 0xff8000001a1b7808 */ /* 0x004fe40002000000 */
[----:B------:R-:W-:Y:S02]  /*2b20*/  ISETP.GT.AND P4, PT, R54, 0x40, PT ;  /* 0x000000403600780c */ /* 0x000fe40003f84270 */
[----:B------:R-:W-:-:S03]  /*2b30*/  FMNMX.FTZ R14, R21, R14, !PT ;  /* 0x0000000e150e7209 */ /* 0x000fc60007810000 */
[----:B------:R-:W-:Y:S01]  /*2b40*/  MUFU.TANH R56, R56 ;  /* 0x0000003800387308 */ /* 0x000fe20000002400 */
[----:B------:R-:W-:-:S07]  /*2b50*/  FMNMX.FTZ R14, R27, R14, !PT ;  /* 0x0000000e1b0e7209 */ /* 0x000fce0007810000 */
[----:B------:R-:W1:Y:S01]  /*2b60*/  MUFU.TANH R31, R31 ;  /* 0x0000001f001f7308 */ /* 0x000e620000002400 */
[----:B0-----:R-:W-:Y:S02]  /*2b70*/  FSEL R29, R24, -INF , P3 ;  /* 0xff800000181d7808 */ /* 0x001fe40001800000 */
[----:B------:R-:W-:Y:S02]  /*2b80*/  ISETP.GT.AND P3, PT, R54, 0x41, PT ;  /* 0x000000413600780c */ /* 0x000fe40003f64270 */
[----:B------:R-:W-:-:S03]  /*2b90*/  FMNMX.FTZ R14, R29, R14, !PT ;  /* 0x0000000e1d0e7209 */ /* 0x000fc60007810000 */
[----:B------:R-:W0:Y:S08]  /*2ba0*/  MUFU.TANH R57, R57 ;  /* 0x0000003900397308 */ /* 0x000e300000002400 */
[----:B------:R-:W2:Y:S01]  /*2bb0*/  MUFU.TANH R28, R28 ;  /* 0x0000001c001c7308 */ /* 0x000ea20000002400 */
[----:B-1----:R-:W-:Y:S02]  /*2bc0*/  FSEL R31, R31, -INF , P2 ;  /* 0xff8000001f1f7808 */ /* 0x002fe40001000000 */
[----:B------:R-:W-:-:S02]  /*2bd0*/  ISETP.GT.AND P2, PT, R54, 0x48, PT ;  /* 0x000000483600780c */ /* 0x000fc40003f44270 */
[----:B------:R-:W-:-:S03]  /*2be0*/  FMNMX.FTZ R14, R31, R14, !PT ;  /* 0x0000000e1f0e7209 */ /* 0x000fc60007810000 */
[----:B------:R-:W1:Y:S01]  /*2bf0*/  MUFU.TANH R60, R60 ;  /* 0x0000003c003c7308 */ /* 0x000e620000002400 */
[----:B0-----:R-:W-:-:S07]  /*2c00*/  FSEL R45, R57, -INF , P3 ;  /* 0xff800000392d7808 */ /* 0x001fce0001800000 */
[----:B------:R1:W-:Y:S01]  /*2c10*/  MUFU.TANH R34, R61 ;  /* 0x0000003d00227308 */ /* 0x0003e20000002400 */
[----:B--2---:R-:W-:Y:S02]  /*2c20*/  FSEL R33, R28, -INF , P1 ;  /* 0xff8000001c217808 */ /* 0x004fe40000800000 */
[----:B------:R-:W-:Y:S02]  /*2c30*/  ISETP.GT.AND P1, PT, R54, 0x49, PT ;  /* 0x000000493600780c */ /* 0x000fe40003f24270 */
[----:B------:R-:W-:-:S03]  /*2c40*/  FMNMX.FTZ R14, R33, R14, !PT ;  /* 0x0000000e210e7209 */ /* 0x000fc60007810000 */
[----:B------:R0:W-:Y:S01]  /*2c50*/  MUFU.TANH R50, R75 ;  /* 0x0000004b00327308 */ /* 0x0001e20000002400 */
[----:B-1----:R-:W-:Y:S02]  /*2c60*/  FSEL R61, R60, -INF , P2 ;  /* 0xff8000003c3d7808 */ /* 0x002fe40001000000 */
[----:B------:R-:W-:-:S05]  /*2c70*/  FMNMX.FTZ R14, R35, R14, !PT ;  /* 0x0000000e230e7209 */ /* 0x000fca0007810000 */
[----:B------:R-:W1:Y:S01]  /*2c80*/  MUFU.TANH R39, R39 ;  /* 0x0000002700277308 */ /* 0x000e620000002400 */
[----:B0-----:R-:W-:-:S04]  /*2c90*/  FSEL R75, R53, -INF , P5 ;  /* 0xff800000354b7808 */ /* 0x001fc80002800000 */
[----:B------:R-:W-:-:S03]  /*2ca0*/  FMNMX.FTZ R6, R75, R6, !PT ;  /* 0x000000064b067209 */ /* 0x000fc60007810000 */
[----:B------:R-:W-:Y:S08]  /*2cb0*/  MUFU.TANH R64, R64 ;  /* 0x0000004000407308 */ /* 0x000ff00000002400 */
[----:B------:R0:W2:Y:S01]  /*2cc0*/  MUFU.TANH R42, R67 ;  /* 0x00000043002a7308 */ /* 0x0000a20000002400 */
[----:B-1----:R-:W-:Y:S02]  /*2cd0*/  FSEL R39, R39, -INF , P5 ;  /* 0xff80000027277808 */ /* 0x002fe40002800000 */
[----:B------:R-:W-:-:S02]  /*2ce0*/  ISETP.GT.AND P5, PT, R54, 0x51, PT ;  /* 0x000000513600780c */ /* 0x000fc40003fa4270 */
[----:B------:R-:W-:-:S03]  /*2cf0*/  FMNMX.FTZ R14, R39, R14, !PT ;  /* 0x0000000e270e7209 */ /* 0x000fc60007810000 */
[----:B------:R-:W1:Y:S01]  /*2d00*/  MUFU.TANH R58, R58 ;  /* 0x0000003a003a7308 */ /* 0x000e620000002400 */
[----:B0-----:R-:W-:-:S04]  /*2d10*/  FSEL R67, R56, -INF , P4 ;  /* 0xff80000038437808 */ /* 0x001fc80002000000 */
[----:B------:R-:W-:-:S03]  /*2d20*/  FMNMX.FTZ R6, R67, R6, !PT ;  /* 0x0000000643067209 */ /* 0x000fc60007810000 */
[----:B------:R0:W-:Y:S01]  /*2d30*/  MUFU.TANH R38, R65 ;  /* 0x0000004100267308 */ /* 0x0001e20000002400 */
[----:B------:R-:W-:Y:S02]  /*2d40*/  FMNMX.FTZ R6, R45, R6, !PT ;  /* 0x000000062d067209 */ /* 0x000fe40007810000 */
[----:B--2---:R-:W-:Y:S02]  /*2d50*/  FSEL R53, R42, -INF , P5 ;  /* 0xff8000002a357808 */ /* 0x004fe40002800000 */
[----:B------:R-:W-:-:S03]  /*2d60*/  FMNMX.FTZ R6, R61, R6, !PT ;  /* 0x000000063d067209 */ /* 0x000fc60007810000 */
[----:B------:R-:W2:Y:S01]  /*2d70*/  MUFU.TANH R43, R59 ;  /* 0x0000003b002b7308 */ /* 0x000ea20000002400 */
[----:B0-----:R-:W-:Y:S02]  /*2d80*/  FSEL R65, R34, -INF , P1 ;  /* 0xff80000022417808 */ /* 0x001fe40000800000 */
[----:B-1----:R-:W-:Y:S02]  /*2d90*/  FSEL R41, R58, -INF , P4 ;  /* 0xff8000003a297808 */ /* 0x002fe40002000000 */
[----:B------:R-:W-:Y:S02]  /*2da0*/  FMNMX.FTZ R6, R65, R6, !PT ;  /* 0x0000000641067209 */ /* 0x000fe40007810000 */
[----:B------:R-:W-:Y:S01]  /*2db0*/  ISETP.GT.AND P4, PT, R54, 0x58, PT ;  /* 0x000000583600780c */ /* 0x000fe20003f84270 */
[----:B------:R-:W0:Y:S01]  /*2dc0*/  MUFU.TANH R68, R68 ;  /* 0x0000004400447308 */ /* 0x000e220000002400 */
[----:B------:R-:W-:-:S07]  /*2dd0*/  FMNMX.FTZ R14, R41, R14, !PT ;  /* 0x0000000e290e7209 */ /* 0x000fce0007810000 */
[----:B------:R-:W1:Y:S01]  /*2de0*/  MUFU.TANH R47, R62 ;  /* 0x0000003e002f7308 */ /* 0x000e620000002400 */
[----:B--2---:R-:W-:Y:S02]  /*2df0*/  FSEL R43, R43, -INF , P3 ;  /* 0xff8000002b2b7808 */ /* 0x004fe40001800000 */
[----:B------:R-:W-:Y:S02]  /*2e00*/  ISETP.GT.AND P3, PT, R54, 0x59, PT ;  /* 0x000000593600780c */ /* 0x000fe40003f64270 */
[----:B------:R-:W-:Y:S02]  /*2e10*/  FMNMX.FTZ R14, R43, R14, !PT ;  /* 0x0000000e2b0e7209 */ /* 0x000fe40007810000 */
[----:B------:R-:W-:Y:S01]  /*2e20*/  FSEL R57, R46, -INF , P3 ;  /* 0xff8000002e397808 */ /* 0x000fe20001800000 */
[----:B------:R2:W3:Y:S01]  /*2e30*/  MUFU.TANH R111, R69 ;  /* 0x00000045006f7308 */ /* 0x0004e20000002400 */
[----:B0-----:R-:W-:-:S07]  /*2e40*/  FSEL R109, R68, -INF , P4 ;  /* 0xff800000446d7808 */ /* 0x001fce0002000000 */
[----:B------:R-:W0:Y:S01]  /*2e50*/  MUFU.TANH R63, R63 ;  /* 0x0000003f003f7308 */ /* 0x000e220000002400 */
[----:B--2---:R-:W-:Y:S02]  /*2e60*/  FSEL R69, R64, -INF , P6 ;  /* 0xff80000040457808 */ /* 0x004fe40003000000 */
[----:B-1----:R-:W-:Y:S02]  /*2e70*/  FSEL R47, R47, -INF , P2 ;  /* 0xff8000002f2f7808 */ /* 0x002fe40001000000 */
[----:B------:R-:W-:Y:S02]  /*2e80*/  FMNMX.FTZ R6, R69, R6, !PT ;  /* 0x0000000645067209 */ /* 0x000fe40007810000 */
[C---:B------:R-:W-:Y:S01]  /*2e90*/  ISETP.GT.AND P2, PT, R54.reuse, 0x60, PT ;  /* 0x000000603600780c */ /* 0x040fe20003f44270 */
[----:B------:R-:W1:Y:S01]  /*2ea0*/  MUFU.TANH R72, R72 ;  /* 0x0000004800487308 */ /* 0x000e620000002400 */
[----:B---3--:R-:W-:Y:S02]  /*2eb0*/  FSEL R111, R111, -INF , P3 ;  /* 0xff8000006f6f7808 */ /* 0x008fe40001800000 */
[----:B------:R-:W-:-:S02]  /*2ec0*/  ISETP.GT.AND P3, PT, R54, 0x71, PT ;  /* 0x000000713600780c */ /* 0x000fc40003f64270 */
[----:B------:R-:W-:Y:S02]  /*2ed0*/  FMNMX.FTZ R14, R47, R14, !PT ;  /* 0x0000000e2f0e7209 */ /* 0x000fe40007810000 */
[----:B------:R-:W-:Y:S01]  /*2ee0*/  FSEL R123, R123, -INF , P3 ;  /* 0xff8000007b7b7808 */ /* 0x000fe20001800000 */
[----:B------:R-:W2:Y:S01]  /*2ef0*/  MUFU.TANH R51, R66 ;  /* 0x0000004200337308 */ /* 0x000ea20000002400 */
[----:B0-----:R-:W-:Y:S02]  /*2f00*/  FSEL R49, R63, -INF , P1 ;  /* 0xff8000003f317808 */ /* 0x001fe40000800000 */
[----:B------:R-:W-:Y:S02]  /*2f10*/  ISETP.GT.AND P1, PT, R54, 0x61, PT ;  /* 0x000000613600780c */ /* 0x000fe40003f24270 */
[----:B------:R-:W-:Y:S02]  /*2f20*/  FMNMX.FTZ R14, R49, R14, !PT ;  /* 0x0000000e310e7209 */ /* 0x000fe40007810000 */
[----:B------:R-:W-:Y:S01]  /*2f30*/  FSEL R115, R115, -INF , P1 ;  /* 0xff80000073737808 */ /* 0x000fe20000800000 */
[----:B------:R0:W3:Y:S01]  /*2f40*/  MUFU.TANH R119, R77 ;  /* 0x0000004d00777308 */ /* 0x0000e20000002400 */
[----:B-1----:R-:W-:-:S02]  /*2f50*/  FSEL R113, R72, -INF , P2 ;  /* 0xff80000048717808 */ /* 0x002fc40001000000 */
[----:B------:R-:W-:Y:S02]  /*2f60*/  FSEL R63, R50, -INF , P1 ;  /* 0xff800000323f7808 */ /* 0x000fe40000800000 */
[----:B------:R-:W-:-:S03]  /*2f70*/  ISETP.GT.AND P1, PT, R54, 0x79, PT ;  /* 0x000000793600780c */ /* 0x000fc60003f24270 */
[----:B------:R-:W1:Y:S01]  /*2f80*/  MUFU.TANH R76, R76 ;  /* 0x0000004c004c7308 */ /* 0x000e620000002400 */
[----:B0-----:R-:W-:Y:S02]  /*2f90*/  FSEL R77, R38, -INF , P5 ;  /* 0xff800000264d7808 */ /* 0x001fe40002800000 */
[----:B--2---:R-:W-:Y:S02]  /*2fa0*/  FSEL R51, R51, -INF , P6 ;  /* 0xff80000033337808 */ /* 0x004fe40003000000 */
[----:B------:R-:W-:Y:S02]  /*2fb0*/  FMNMX.FTZ R6, R77, R6, !PT ;  /* 0x000000064d067209 */ /* 0x000fe40007810000 */
[C---:B------:R-:W-:Y:S01]  /*2fc0*/  ISETP.GT.AND P6, PT, R54.reuse, 0x68, PT ;  /* 0x000000683600780c */ /* 0x040fe20003fc4270 */
[----:B------:R-:W0:Y:S01]  /*2fd0*/  MUFU.TANH R55, R70 ;  /* 0x0000004600377308 */ /* 0x000e220000002400 */
[----:B------:R-:W-:Y:S02]  /*2fe0*/  FMNMX.FTZ R6, R109, R6, !PT ;  /* 0x000000066d067209 */ /* 0x000fe40007810000 */
[----:B------:R-:W-:-:S02]  /*2ff0*/  ISETP.GT.AND P5, PT, R54, 0x69, PT ;  /* 0x000000693600780c */ /* 0x000fc40003fa4270 */
[----:B------:R-:W-:Y:S02]  /*3000*/  FMNMX.FTZ R6, R111, R6, !PT ;  /* 0x000000066f067209 */ /* 0x000fe40007810000 */
[----:B---3--:R-:W-:Y:S01]  /*3010*/  FSEL R119, R119, -INF , P5 ;  /* 0xff80000077777808 */ /* 0x008fe20002800000 */
[----:B------:R-:W2:Y:S01]  /*3020*/  MUFU.TANH R80, R80 ;  /* 0x0000005000507308 */ /* 0x000ea20000002400 */
[----:B------:R-:W-:Y:S02]  /*3030*/  FMNMX.FTZ R6, R113, R6, !PT ;  /* 0x0000000671067209 */ /* 0x000fe40007810000 */
[----:B-1----:R-:W-:Y:S02]  /*3040*/  FSEL R117, R76, -INF , P6 ;  /* 0xff8000004c757808 */ /* 0x002fe40003000000 */
[----:B------:R-:W-:Y:S02]  /*3050*/  FMNMX.FTZ R6, R115, R6, !PT ;  /* 0x0000000673067209 */ /* 0x000fe40007810000 */
[----:B------:R-:W-:Y:S01]  /*3060*/  FSEL R127, R127, -INF , P1 ;  /* 0xff8000007f7f7808 */ /* 0x000fe20000800000 */
[----:B------:R-:W1:Y:S01]  /*3070*/  MUFU.TANH R59, R74 ;  /* 0x0000004a003b7308 */ /* 0x000e620000002400 */
[----:B0-----:R-:W-:-:S02]  /*3080*/  FSEL R55, R55, -INF , P4 ;  /* 0xff80000037377808 */ /* 0x001fc40002000000 */
[----:B------:R-:W-:Y:S02]  /*3090*/  ISETP.GT.AND P4, PT, R54, 0x70, PT ;  /* 0x000000703600780c */ /* 0x000fe40003f84270 */
[----:B------:R-:W-:Y:S02]  /*30a0*/  FMNMX.FTZ R6, R117, R6, !PT ;  /* 0x0000000675067209 */ /* 0x000fe40007810000 */
[----:B------:R-:W-:Y:S01]  /*30b0*/  FMNMX.FTZ R14, R51, R14, !PT ;  /* 0x0000000e330e7209 */ /* 0x000fe20007810000 */
[----:B------:R-:W0:Y:S01]  /*30c0*/  MUFU.TANH R84, R84 ;  /* 0x0000005400547308 */ /* 0x000e220000002400 */
[----:B--2---:R-:W-:Y:S02]  /*30d0*/  FSEL R121, R80, -INF , P4 ;  /* 0xff80000050797808 */ /* 0x004fe40002000000 */
[----:B------:R-:W-:Y:S02]  /*30e0*/  FMNMX.FTZ R6, R119, R6, !PT ;  /* 0x0000000677067209 */ /* 0x000fe40007810000 */
[----:B------:R-:W-:-:S02]  /*30f0*/  FMNMX.FTZ R14, R53, R14, !PT ;  /* 0x0000000e350e7209 */ /* 0x000fc40007810000 */
[----:B------:R-:W-:Y:S01]  /*3100*/  FMNMX.FTZ R6, R121, R6, !PT ;  /* 0x0000000679067209 */ /* 0x000fe20007810000 */
[----:B------:R-:W2:Y:S01]  /*3110*/  MUFU.TANH R78, R78 ;  /* 0x0000004e004e7308 */ /* 0x000ea20000002400 */
[----:B-1----:R-:W-:Y:S02]  /*3120*/  FSEL R59, R59, -INF , P2 ;  /* 0xff8000003b3b7808 */ /* 0x002fe40001000000 */
[----:B------:R-:W-:Y:S02]  /*3130*/  ISETP.GT.AND P2, PT, R54, 0x78, PT ;  /* 0x000000783600780c */ /* 0x000fe40003f44270 */
[----:B------:R-:W-:Y:S02]  /*3140*/  FMNMX.FTZ R6, R123, R6, !PT ;  /* 0x000000067b067209 */ /* 0x000fe40007810000 */
[----:B------:R-:W-:Y:S01]  /*3150*/  FMNMX.FTZ R14, R55, R14, !PT ;  /* 0x0000000e370e7209 */ /* 0x000fe20007810000 */
[----:B------:R-:W-:Y:S01]  /*3160*/  MUFU.TANH R82, R82 ;  /* 0x0000005200527308 */ /* 0x000fe20000002400 */
[----:B0-----:R-:W-:-:S02]  /*3170*/  FSEL R125, R84, -INF , P2 ;  /* 0xff800000547d7808 */ /* 0x001fc40001000000 */
[----:B------:R-:W-:Y:S02]  /*3180*/  FMNMX.FTZ R14, R57, R14, !PT ;  /* 0x0000000e390e7209 */ /* 0x000fe40007810000 */
[----:B------:R-:W-:Y:S02]  /*3190*/  FMNMX.FTZ R6, R125, R6, !PT ;  /* 0x000000067d067209 */ /* 0x000fe40007810000 */
[----:B------:R-:W-:Y:S01]  /*31a0*/  FMNMX.FTZ R14, R59, R14, !PT ;  /* 0x0000000e3b0e7209 */ /* 0x000fe20007810000 */
[----:B------:R-:W-:Y:S01]  /*31b0*/  MUFU.TANH R86, R86 ;  /* 0x0000005600567308 */ /* 0x000fe20000002400 */
[----:B------:R-:W-:Y:S02]  /*31c0*/  FMNMX.FTZ R8, R127, R6, !PT ;  /* 0x000000067f087209 */ /* 0x000fe40007810000 */
[----:B------:R-:W-:-:S03]  /*31d0*/  FMNMX.FTZ R14, R63, R14, !PT ;  /* 0x0000000e3f0e7209 */ /* 0x000fc60007810000 */
[----:B------:R-:W0:Y:S02]  /*31e0*/  SHFL.BFLY PT, R37, R8, 0x2, 0x1f ;  /* 0x0c401f0008257f89 */ /* 0x000e2400000e0000 */
[----:B------:R-:W-:Y:S01]  /*31f0*/  MUFU.TANH R12, R87 ;  /* 0x00000057000c7308 */ /* 0x000fe20000002400 */
[----:B0-----:R-:W-:-:S07]  /*3200*/  FMNMX.FTZ R10, R8, R37, !PT ;  /* 0x00000025080a7209 */ /* 0x001fce0007810000 */
[----:B------:R0:W1:Y:S01]  /*3210*/  MUFU.TANH R8, R79 ;  /* 0x0000004f00087308 */ /* 0x0000620000002400 */
[----:B------:R-:W3:Y:S02]  /*3220*/  SHFL.BFLY PT, R37, R10, 0x1, 0x1f ;  /* 0x0c201f000a257f89 */ /* 0x000ee400000e0000 */
[----:B---3--:R-:W-:-:S05]  /*3230*/  FMNMX.FTZ R37, R10, R37, !PT ;  /* 0x000000250a257209 */ /* 0x008fca0007810000 */
[----:B------:R3:W4:Y:S01]  /*3240*/  MUFU.TANH R10, R83 ;  /* 0x00000053000a7308 */ /* 0x0007220000002400 */
[C---:B------:R-:W-:Y:S01]  /*3250*/  FSETP.NEU.FTZ.AND P0, PT, R37.reuse, -INF , PT ;  /* 0xff8000002500780b */ /* 0x040fe20003f1d000 */
[----:B------:R-:W-:-:S05]  /*3260*/  FMUL.FTZ R6, R37, R36 ;  /* 0x0000002425067220 */ /* 0x000fca0000410000 */
[----:B------:R-:W-:Y:S02]  /*3270*/  FSEL R6, R6, RZ, P0 ;  /* 0x000000ff06067208 */ /* 0x000fe40000000000 */
[----:B------:R-:W-:Y:S02]  /*3280*/  ISETP.NE.AND P0, PT, R90, RZ, PT ;  /* 0x000000ff5a00720c */ /* 0x000fe40003f05270 */
[-C--:B------:R-:W-:Y:S01]  /*3290*/  MOV R90, R151.reuse ;  /* 0x00000097005a7202 */ /* 0x080fe20000000f00 */
[-CC-:B0-----:R-:W-:Y:S01]  /*32a0*/  FFMA.FTZ R79, R89, R36.reuse, -R6.reuse ;  /* 0x00000024594f7223 */ /* 0x181fe20000010806 */
[----:B--2---:R-:W-:Y:S01]  /*32b0*/  FSEL R89, R78, -INF , P6 ;  /* 0xff8000004e597808 */ /* 0x004fe20003000000 */
[-CC-:B---3--:R-:W-:Y:S01]  /*32c0*/  FFMA.FTZ R83, R85, R36.reuse, -R6.reuse ;  /* 0x0000002455537223 */ /* 0x188fe20000010806 */
[-CC-:B------:R-:W-:Y:S01]  /*32d0*/  FFMA.FTZ R85, R91, R36.reuse, -R6.reuse ;  /* 0x000000245b557223 */ /* 0x180fe20000010806 */
[----:B-1----:R-:W-:Y:S01]  /*32e0*/  FSEL R91, R8, -INF , P5 ;  /* 0xff800000085b7808 */ /* 0x002fe20002800000 */
[--C-:B------:R-:W-:Y:S01]  /*32f0*/  FFMA.FTZ R158, R73, R36, -R6.reuse ;  /* 0x00000024499e7223 */ /* 0x100fe20000010806 */
[----:B------:R-:W-:Y:S01]  /*3300*/  FMNMX.FTZ R14, R89, R14, !PT ;  /* 0x0000000e590e7209 */ /* 0x000fe20007810000 */
[-CC-:B------:R-:W-:Y:S01]  /*3310*/  FFMA.FTZ R73, R81, R36.reuse, -R6.reuse ;  /* 0x0000002451497223 */ /* 0x180fe20000010806 */
[-CC-:B------:R-:W-:Y:S01]  /*3320*/  FFMA.FTZ R81, R93, R36.reuse, -R6.reuse ;  /* 0x000000245d517223 */ /* 0x180fe20000010806 */
[----:B------:R-:W-:Y:S01]  /*3330*/  FSEL R93, R82, -INF , P4 ;  /* 0xff800000525d7808 */ /* 0x000fe20002000000 */
[--C-:B------:R-:W-:Y:S01]  /*3340*/  FFMA.FTZ R87, R95, R36, -R6.reuse ;  /* 0x000000245f577223 */ /* 0x100fe20000010806 */
[----:B------:R-:W-:Y:S01]  /*3350*/  FMNMX.FTZ R14, R91, R14, !PT ;  /* 0x0000000e5b0e7209 */ /* 0x000fe20007810000 */
[-CC-:B------:R-:W-:Y:S01]  /*3360*/  FFMA.FTZ R170, R97, R36.reuse, -R6.reuse ;  /* 0x0000002461aa7223 */ /* 0x180fe20000010806 */
[----:B----4-:R-:W-:Y:S01]  /*3370*/  FSEL R95, R10, -INF , P3 ;  /* 0xff8000000a5f7808 */ /* 0x010fe20001800000 */
        /* <DEDUP_REMOVED lines=16> */
[-CC-:B------:R-:W-:Y:S01]  /*3480*/  FFMA.FTZ R164, R103, R36.reuse, -R6.reuse ;  /* 0x0000002467a47223 */ /* 0x180fe20000010806 */
[-CC-:B------:R-:W-:Y:S01]  /*3490*/  FFMA.FTZ R166, R101, R36.reuse, -R6.reuse ;  /* 0x0000002465a67223 */ /* 0x180fe20000010806 */
[----:B------:R-:W0:Y:S01]  /*34a0*/  SHFL.BFLY PT, R45, R14, 0x2, 0x1f ;  /* 0x0c401f000e2d7f89 */ /* 0x000e2200000e0000 */
        /* <DEDUP_REMOVED lines=14> */
[----:B------:R-:W-:Y:S01]  /*3590*/  FFMA.FTZ R105, R127, R36, -R6 ;  /* 0x000000247f697223 */ /* 0x000fe20000010806 */
[--C-:B------:R-:W-:Y:S01]  /*35a0*/  IMAD.MOV.U32 R127, RZ, RZ, R151.reuse ;  /* 0x000000ffff7f7224 */ /* 0x100fe200078e0097 */
[----:B------:R-:W2:Y:S01]  /*35b0*/  MUFU.EX2 R73, R73 ;  /* 0x0000004900497308 */ /* 0x000ea20000000800 */
[-C--:B------:R-:W-:Y:S01]  /*35c0*/  MOV R125, R151.reuse ;  /* 0x00000097007d7202 */ /* 0x080fe20000000f00 */
[--C-:B------:R-:W-:Y:S01]  /*35d0*/  IMAD.MOV.U32 R123, RZ, RZ, R151.reuse ;  /* 0x000000ffff7b7224 */ /* 0x100fe200078e0097 */
[----:B------:R-:W-:Y:S01]  /*35e0*/  MOV R111, R151 ;  /* 0x00000097006f7202 */ /* 0x000fe20000000f00 */
[----:B------:R-:W-:-:S02]  /*35f0*/  IMAD.MOV.U32 R121, RZ, RZ, R151 ;  /* 0x000000ffff797224 */ /* 0x000fc400078e0097 */
[--C-:B------:R-:W-:Y:S01]  /*3600*/  IMAD.MOV.U32 R119, RZ, RZ, R151.reuse ;  /* 0x000000ffff777224 */ /* 0x100fe200078e0097 */
[----:B0-----:R-:W-:Y:S01]  /*3610*/  FMNMX.FTZ R8, R14, R45, !PT ;  /* 0x0000002d0e087209 */ /* 0x001fe20007810000 */
[----:B------:R-:W0:Y:S01]  /*3620*/  MUFU.EX2 R160, R160 ;  /* 0x000000a000a07308 */ /* 0x000e220000000800 */
[--C-:B------:R-:W-:Y:S02]  /*3630*/  IMAD.MOV.U32 R117, RZ, RZ, R151.reuse ;  /* 0x000000ffff757224 */ /* 0x100fe400078e0097 */
[--C-:B------:R-:W-:Y:S01]  /*3640*/  IMAD.MOV.U32 R115, RZ, RZ, R151.reuse ;  /* 0x000000ffff737224 */ /* 0x100fe200078e0097 */
[----:B------:R-:W3:Y:S01]  /*3650*/  SHFL.BFLY PT, R45, R8, 0x1, 0x1f ;  /* 0x0c201f00082d7f89 */ /* 0x000ee200000e0000 */
[--C-:B------:R-:W-:Y:S02]  /*3660*/  IMAD.MOV.U32 R113, RZ, RZ, R151.reuse ;  /* 0x000000ffff717224 */ /* 0x100fe400078e0097 */
[--C-:B------:R-:W-:Y:S01]  /*3670*/  IMAD.MOV.U32 R109, RZ, RZ, R151.reuse ;  /* 0x000000ffff6d7224 */ /* 0x100fe200078e0097 */
[----:B------:R-:W4:Y:S01]  /*3680*/  MUFU.EX2 R79, R79 ;  /* 0x0000004f004f7308 */ /* 0x000f220000000800 */
[----:B------:R-:W-:-:S07]  /*3690*/  IMAD.MOV.U32 R107, RZ, RZ, R151 ;  /* 0x000000ffff6b7224 */ /* 0x000fce00078e0097 */
[----:B------:R-:W5:Y:S08]  /*36a0*/  MUFU.EX2 R162, R162 ;  /* 0x000000a200a27308 */ /* 0x000f700000000800 */
[----:B------:R-:W5:Y:S01]  /*36b0*/  MUFU.EX2 R81, R81 ;  /* 0x0000005100517308 */ /* 0x000f620000000800 */
[----:B---3--:R-:W-:-:S04]  /*36c0*/  FMNMX.FTZ R45, R8, R45, !PT ;  /* 0x0000002d082d7209 */ /* 0x008fc80007810000 */
        /* <DEDUP_REMOVED lines=8> */
[----:B-1----:R-:W-:Y:S01]  /*3750*/  FADD.FTZ R3, R156, R71 ;  /* 0x000000479c037221 */ /* 0x002fe20000010000 */
[-CC-:B------:R-:W-:Y:S01]  /*3760*/  FFMA.FTZ R6, R5, R36.reuse, -R28.reuse ;  /* 0x0000002405067223 */ /* 0x180fe2000001081c */
[-CC-:B------:R-:W-:Y:S01]  /*3770*/  FFMA.FTZ R161, R9, R36.reuse, -R28.reuse ;  /* 0x0000002409a17223 */ /* 0x180fe2000001081c */
[-CC-:B------:R-:W-:Y:S01]  /*3780*/  FFMA.FTZ R8, R11, R36.reuse, -R28.reuse ;  /* 0x000000240b087223 */ /* 0x180fe2000001081c */
[----:B------:R-:W-:Y:S01]  /*3790*/  MUFU.EX2 R157, R157 ;  /* 0x0000009d009d7308 */ /* 0x000fe20000000800 */
[----:B------:R-:W-:Y:S01]  /*37a0*/  FADD.FTZ R26, R158, R3 ;  /* 0x000000039e1a7221 */ /* 0x000fe20000010000 */
[-CC-:B------:R-:W-:Y:S01]  /*37b0*/  FFMA.FTZ R163, R13, R36.reuse, -R28.reuse ;  /* 0x000000240da37223 */ /* 0x180fe2000001081c */
[-CC-:B------:R-:W-:Y:S01]  /*37c0*/  FFMA.FTZ R10, R15, R36.reuse, -R28.reuse ;  /* 0x000000240f0a7223 */ /* 0x180fe2000001081c */
[-C--:B------:R-:W-:Y:S01]  /*37d0*/  FFMA.FTZ R165, R25, R36.reuse, -R28 ;  /* 0x0000002419a57223 */ /* 0x080fe2000001081c */
[----:B--2---:R-:W-:Y:S01]  /*37e0*/  FADD.FTZ R3, R73, R26 ;  /* 0x0000001a49037221 */ /* 0x004fe20000010000 */
[-CC-:B------:R-:W-:Y:S01]  /*37f0*/  FFMA.FTZ R12, R21, R36.reuse, -R28.reuse ;  /* 0x00000024150c7223 */ /* 0x180fe2000001081c */
[-CC-:B------:R-:W-:Y:S01]  /*3800*/  FFMA.FTZ R167, R27, R36.reuse, -R28.reuse ;  /* 0x000000241ba77223 */ /* 0x180fe2000001081c */
[----:B------:R-:W1:Y:S01]  /*3810*/  MUFU.EX2 R4, R4 ;  /* 0x0000000400047308 */ /* 0x000e620000000800 */
[----:B0-----:R-:W-:Y:S01]  /*3820*/  FADD.FTZ R30, R160, R3 ;  /* 0x00000003a01e7221 */ /* 0x001fe20000010000 */
[-CC-:B------:R-:W-:Y:S01]  /*3830*/  FFMA.FTZ R14, R29, R36.reuse, -R28.reuse ;  /* 0x000000241d0e7223 */ /* 0x180fe2000001081c */
[-CC-:B------:R-:W-:Y:S01]  /*3840*/  FFMA.FTZ R169, R31, R36.reuse, -R28.reuse ;  /* 0x000000241fa97223 */ /* 0x180fe2000001081c */
[-C--:B------:R-:W-:Y:S01]  /*3850*/  FFMA.FTZ R20, R33, R36.reuse, -R28 ;  /* 0x0000002421147223 */ /* 0x080fe2000001081c */
[----:B----4-:R-:W-:Y:S01]  /*3860*/  FADD.FTZ R3, R79, R30 ;  /* 0x0000001e4f037221 */ /* 0x010fe20000010000 */
[-CC-:B------:R-:W-:Y:S01]  /*3870*/  FFMA.FTZ R171, R35, R36.reuse, -R28.reuse ;  /* 0x0000002423ab7223 */ /* 0x180fe2000001081c */
[-CC-:B------:R-:W-:Y:S01]  /*3880*/  FFMA.FTZ R24, R39, R36.reuse, -R28.reuse ;  /* 0x0000002427187223 */ /* 0x180fe2000001081c */
[----:B------:R-:W0:Y:S01]  /*3890*/  MUFU.EX2 R159, R159 ;  /* 0x0000009f009f7308 */ /* 0x000e220000000800 */
[----:B-----5:R-:W-:Y:S01]  /*38a0*/  FADD.FTZ R32, R162, R3 ;  /* 0x00000003a2207221 */ /* 0x020fe20000010000 */
[-CC-:B------:R-:W-:Y:S01]  /*38b0*/  FFMA.FTZ R173, R41, R36.reuse, -R28.reuse ;  /* 0x0000002429ad7223 */ /* 0x180fe2000001081c */
[-CC-:B------:R-:W-:Y:S01]  /*38c0*/  FFMA.FTZ R26, R43, R36.reuse, -R28.reuse ;  /* 0x000000242b1a7223 */ /* 0x180fe2000001081c */
[-C--:B------:R-:W-:Y:S01]  /*38d0*/  FFMA.FTZ R175, R47, R36.reuse, -R28 ;  /* 0x000000242faf7223 */ /* 0x080fe2000001081c */
[----:B------:R-:W-:Y:S01]  /*38e0*/  FADD.FTZ R5, R81, R32 ;  /* 0x0000002051057221 */ /* 0x000fe20000010000 */
[-CC-:B------:R-:W-:Y:S01]  /*38f0*/  FFMA.FTZ R49, R49, R36.reuse, -R28.reuse ;  /* 0x0000002431317223 */ /* 0x180fe2000001081c */
[-C--:B------:R-:W-:Y:S01]  /*3900*/  FFMA.FTZ R51, R51, R36.reuse, -R28 ;  /* 0x0000002433337223 */ /* 0x080fe2000001081c */
[----:B------:R-:W2:Y:S01]  /*3910*/  MUFU.EX2 R6, R6 ;  /* 0x0000000600067308 */ /* 0x000ea20000000800 */
[----:B-1----:R-:W-:Y:S01]  /*3920*/  FADD.FTZ R30, R157, R4 ;  /* 0x000000049d1e7221 */ /* 0x002fe20000010000 */
[----:B------:R-:W-:Y:S01]  /*3930*/  FADD.FTZ R34, R164, R5 ;  /* 0x00000005a4227221 */ /* 0x000fe20000010000 */
[-CC-:B------:R-:W-:Y:S01]  /*3940*/  FFMA.FTZ R53, R53, R36.reuse, -R28.reuse ;  /* 0x0000002435357223 */ /* 0x180fe2000001081c */
[-CC-:B------:R-:W-:Y:S01]  /*3950*/  FFMA.FTZ R55, R55, R36.reuse, -R28.reuse ;  /* 0x0000002437377223 */ /* 0x180fe2000001081c */
[-C--:B------:R-:W-:Y:S01]  /*3960*/  FFMA.FTZ R57, R57, R36.reuse, -R28 ;  /* 0x0000002439397223 */ /* 0x080fe2000001081c */
[----:B------:R-:W-:Y:S01]  /*3970*/  FADD.FTZ R5, R83, R34 ;  /* 0x0000002253057221 */ /* 0x000fe20000010000 */
[-C--:B------:R-:W-:Y:S01]  /*3980*/  FFMA.FTZ R59, R59, R36.reuse, -R28 ;  /* 0x000000243b3b7223 */ /* 0x080fe2000001081c */
[----:B------:R-:W1:Y:S01]  /*3990*/  MUFU.EX2 R161, R161 ;  /* 0x000000a100a17308 */ /* 0x000e620000000800 */
[----:B0-----:R-:W-:Y:S01]  /*39a0*/  FADD.FTZ R3, R159, R30 ;  /* 0x0000001e9f037221 */ /* 0x001fe20000010000 */
[-CC-:B------:R-:W-:Y:S01]  /*39b0*/  FFMA.FTZ R63, R63, R36.reuse, -R28.reuse ;  /* 0x000000243f3f7223 */ /* 0x180fe2000001081c */
[-CC-:B------:R-:W-:Y:S01]  /*39c0*/  FFMA.FTZ R89, R89, R36.reuse, -R28.reuse ;  /* 0x0000002459597223 */ /* 0x180fe2000001081c */
[-CC-:B------:R-:W-:Y:S01]  /*39d0*/  FFMA.FTZ R91, R91, R36.reuse, -R28.reuse ;  /* 0x000000245b5b7223 */ /* 0x180fe2000001081c */
[-CC-:B------:R-:W-:Y:S01]  /*39e0*/  FFMA.FTZ R93, R93, R36.reuse, -R28.reuse ;  /* 0x000000245d5d7223 */ /* 0x180fe2000001081c */
[-CC-:B------:R-:W-:Y:S01]  /*39f0*/  FFMA.FTZ R95, R95, R36.reuse, -R28.reuse ;  /* 0x000000245f5f7223 */ /* 0x180fe2000001081c */
[-CC-:B------:R-:W-:Y:S01]  /*3a00*/  FFMA.FTZ R97, R97, R36.reuse, -R28.reuse ;  /* 0x0000002461617223 */ /* 0x180fe2000001081c */
[----:B------:R-:W0:Y:S01]  /*3a10*/  MUFU.EX2 R8, R8 ;  /* 0x0000000800087308 */ /* 0x000e220000000800 */
[C---:B--2---:R-:W-:Y:S01]  /*3a20*/  FADD.FTZ R32, R6.reuse, R3 ;  /* 0x0000000306207221 */ /* 0x044fe20000010000 */
[----:B------:R-:W-:Y:S01]  /*3a30*/  FFMA.FTZ R99, R99, R36, -R28 ;  /* 0x0000002463637223 */ /* 0x000fe2000001081c */
[----:B------:R-:W-:-:S02]  /*3a40*/  F2FP.BF16.F32.PACK_AB R159, R6, R159 ;  /* 0x0000009f069f723e */ /* 0x000fc400000010ff */
[----:B------:R-:W-:Y:S02]  /*3a50*/  F2FP.BF16.F32.PACK_AB R157, R4, R157 ;  /* 0x0000009d049d723e */ /* 0x000fe400000010ff */
[----:B------:R-:W-:Y:S01]  /*3a60*/  F2FP.BF16.F32.PACK_AB R156, R71, R156 ;  /* 0x0000009c479c723e */ /* 0x000fe200000010ff */
[----:B------:R-:W2:Y:S01]  /*3a70*/  MUFU.EX2 R166, R166 ;  /* 0x000000a600a67308 */ /* 0x000ea20000000800 */
[----:B-1----:R-:W-:Y:S01]  /*3a80*/  FADD.FTZ R3, R161, R32 ;  /* 0x00000020a1037221 */ /* 0x002fe20000010000 */
[----:B------:R-:W-:Y:S02]  /*3a90*/  F2FP.BF16.F32.PACK_AB R158, R73, R158 ;  /* 0x0000009e499e723e */ /* 0x000fe400000010ff */
[----:B------:R-:W-:Y:S02]  /*3aa0*/  F2FP.BF16.F32.PACK_AB R160, R79, R160 ;  /* 0x000000a04fa0723e */ /* 0x000fe400000010ff */
[----:B------:R-:W-:Y:S02]  /*3ab0*/  F2FP.BF16.F32.PACK_AB R162, R81, R162 ;  /* 0x000000a251a2723e */ /* 0x000fe400000010ff */
[----:B------:R-:W1:Y:S01]  /*3ac0*/  MUFU.EX2 R163, R163 ;  /* 0x000000a300a37308 */ /* 0x000e620000000800 */
[----:B0-----:R-:W-:Y:S01]  /*3ad0*/  FADD.FTZ R32, R8, R3 ;  /* 0x0000000308207221 */ /* 0x001fe20000010000 */
[----:B------:R-:W-:-:S02]  /*3ae0*/  F2FP.BF16.F32.PACK_AB R164, R83, R164 ;  /* 0x000000a453a4723e */ /* 0x000fc400000010ff */
[----:B------:R-:W-:-:S04]  /*3af0*/  F2FP.BF16.F32.PACK_AB R161, R8, R161 ;  /* 0x000000a108a1723e */ /* 0x000fc800000010ff */
        /* <DEDUP_REMOVED lines=86> */
[----:B------:R-:W-:Y:S01]  /*4060*/  F2FP.BF16.F32.PACK_AB R182, R101, R182 ;  /* 0x000000b665b6723e */ /* 0x000fe200000010ff */
[----:B------:R-:W-:-:S05]  /*4070*/  IMAD.MOV.U32 R101, RZ, RZ, R151 ;  /* 0x000000ffff657224 */ /* 0x000fca00078e0097 */
        /* <DEDUP_REMOVED lines=9> */
[----:B------:R-:W-:Y:S01]  /*4110*/  F2FP.BF16.F32.PACK_AB R184, R103, R184 ;  /* 0x000000b867b8723e */ /* 0x000fe200000010ff */
[----:B------:R-:W-:-:S05]  /*4120*/  IMAD.MOV.U32 R103, RZ, RZ, R151 ;  /* 0x000000ffff677224 */ /* 0x000fca00078e0097 */
[----:B------:R0:W3:Y:S01]  /*4130*/  MUFU.EX2 R38, R91 ;  /* 0x0000005b00267308 */ /* 0x0000e20000000800 */
[C---:B--2---:R-:W-:Y:S01]  /*4140*/  FADD.FTZ R42, R28.reuse, R3 ;  /* 0x000000031c2a7221 */ /* 0x044fe20000010000 */
[----:B------:R-:W-:-:S06]  /*4150*/  F2FP.BF16.F32.PACK_AB R181, R28, R59 ;  /* 0x0000003b1cb5723e */ /* 0x000fcc00000010ff */
[----:B------:R-:W2:Y:S01]  /*4160*/  MUFU.EX2 R93, R93 ;  /* 0x0000005d005d7308 */ /* 0x000ea20000000800 */
[----:B-1----:R-:W-:Y:S01]  /*4170*/  FADD.FTZ R3, R89, R42 ;  /* 0x0000002a59037221 */ /* 0x002fe20000010000 */
[----:B0-----:R-:W-:-:S06]  /*4180*/  IMAD.MOV.U32 R91, RZ, RZ, R151 ;  /* 0x000000ffff5b7224 */ /* 0x001fcc00078e0097 */
[----:B------:R0:W1:Y:S01]  /*4190*/  MUFU.EX2 R40, R95 ;  /* 0x0000005f00287308 */ /* 0x0000620000000800 */
[C---:B---3--:R-:W-:Y:S01]  /*41a0*/  FADD.FTZ R6, R38.reuse, R3 ;  /* 0x0000000326067221 */ /* 0x048fe20000010000 */
[----:B------:R-:W-:Y:S01]  /*41b0*/  F2FP.BF16.F32.PACK_AB R183, R38, R89 ;  /* 0x0000005926b7723e */ /* 0x000fe200000010ff */
[----:B------:R-:W-:-:S05]  /*41c0*/  IMAD.MOV.U32 R89, RZ, RZ, R151 ;  /* 0x000000ffff597224 */ /* 0x000fca00078e0097 */
[----:B------:R-:W3:Y:S01]  /*41d0*/  MUFU.EX2 R97, R97 ;  /* 0x0000006100617308 */ /* 0x000ee20000000800 */
[----:B--2---:R-:W-:Y:S01]  /*41e0*/  FADD.FTZ R3, R93, R6 ;  /* 0x000000065d037221 */ /* 0x004fe20000010000 */
[----:B0-----:R-:W-:-:S06]  /*41f0*/  IMAD.MOV.U32 R95, RZ, RZ, R151 ;  /* 0x000000ffff5f7224 */ /* 0x001fcc00078e0097 */
[----:B------:R-:W0:Y:S01]  /*4200*/  MUFU.EX2 R186, R186 ;  /* 0x000000ba00ba7308 */ /* 0x000e220000000800 */
[C---:B-1----:R-:W-:Y:S01]  /*4210*/  FADD.FTZ R6, R40.reuse, R3 ;  /* 0x0000000328067221 */ /* 0x042fe20000010000 */
[----:B------:R-:W-:Y:S01]  /*4220*/  F2FP.BF16.F32.PACK_AB R185, R40, R93 ;  /* 0x0000005d28b9723e */ /* 0x000fe200000010ff */
[----:B------:R-:W-:-:S05]  /*4230*/  IMAD.MOV.U32 R93, RZ, RZ, R151 ;  /* 0x000000ffff5d7224 */ /* 0x000fca00078e0097 */
[----:B------:R-:W1:Y:S01]  /*4240*/  MUFU.EX2 R105, R105 ;  /* 0x0000006900697308 */ /* 0x000e620000000800 */
[----:B---3--:R-:W-:Y:S01]  /*4250*/  FADD.FTZ R3, R97, R6 ;  /* 0x0000000661037221 */ /* 0x008fe20000010000 */
[----:B------:R-:W-:Y:S02]  /*4260*/  VIADD R6, R88, 0xfffffffe ;  /* 0xfffffffe58067836 */ /* 0x000fe40000000000 */
[----:B------:R-:W-:-:S03]  /*4270*/  IMAD.MOV.U32 R88, RZ, RZ, R151 ;  /* 0x000000ffff587224 */ /* 0x000fc600078e0097 */
[----:B------:R-:W-:Y:S01]  /*4280*/  ISETP.GE.AND P1, PT, R6, R17, PT ;  /* 0x000000110600720c */ /* 0x000fe20003f26270 */
[----:B------:R2:W3:Y:S01]  /*4290*/  MUFU.EX2 R4, R99 ;  /* 0x0000006300047308 */ /* 0x0004e20000000800 */
[----:B0-----:R-:W-:-:S04]  /*42a0*/  FADD.FTZ R0, R186, R5 ;  /* 0x00000005ba007221 */ /* 0x001fc80000010000 */
[C---:B-1----:R-:W-:Y:S01]  /*42b0*/  FADD.FTZ R0, R105.reuse, R0 ;  /* 0x0000000069007221 */ /* 0x042fe20000010000 */
[----:B------:R-:W-:Y:S01]  /*42c0*/  F2FP.BF16.F32.PACK_AB R186, R105, R186 ;  /* 0x000000ba69ba723e */ /* 0x000fe200000010ff */
[--C-:B------:R-:W-:Y:S02]  /*42d0*/  IMAD.MOV.U32 R105, RZ, RZ, R151.reuse ;  /* 0x000000ffff697224 */ /* 0x100fe400078e0097 */
[----:B--2---:R-:W-:Y:S01]  /*42e0*/  IMAD.MOV.U32 R99, RZ, RZ, R151 ;  /* 0x000000ffff637224 */ /* 0x004fe200078e0097 */
[C---:B---3--:R-:W-:Y:S01]  /*42f0*/  F2FP.BF16.F32.PACK_AB R187, R4.reuse, R97 ;  /* 0x0000006104bb723e */ /* 0x048fe200000010ff */
[----:B------:R-:W-:Y:S01]  /*4300*/  FADD.FTZ R3, R4, R3 ;  /* 0x0000000304037221 */ /* 0x000fe20000010000 */
[----:B------:R-:W-:Y:S01]  /*4310*/  MOV R97, R151 ;  /* 0x0000009700617202 */ /* 0x000fe20000000f00 */
        /* <DEDUP_REMOVED lines=35> */
[----:B------:R-:W-:Y:S01]  /*4550*/  UMOV UR43, UR38 ;  /* 0x00000026002b7c82 */ /* 0x000fe20008000000 */
[----:B------:R-:W-:Y:S01]  /*4560*/  UMOV UR40, UR39 ;  /* 0x0000002700287c82 */ /* 0x000fe20008000000 */
[----:B------:R-:W-:-:S05]  /*4570*/  ULDC UR44, c[0x0][0x9d8] ;  /* 0x00027600002c7ab9 */ /* 0x000fca0000000800 */
.L_x_6688:
[----:B------:R-:W-:Y:S01]  /*4580*/  ISETP.NE.AND P2, PT, RZ, UR41, PT ;  /* 0x00000029ff007c0c */ /* 0x000fe2000bf45270 */
[----:B------:R-:W-:-:S04]  /*4590*/  UISETP.NE.AND UP0, UPT, UR40, 0x1, UPT ;  /* 0x000000012800788c */ /* 0x000fc8000bf05270 */
[----:B------:R-:W-:-:S04]  /*45a0*/  USEL UR38, URZ, 0x1, UP0 ;  /* 0x000000013f267887 */ /* 0x000fc80008000000 */
[----:B------:R-:W-:-:S04]  /*45b0*/  ULOP3.LUT UR38, UR43, UR38, URZ, 0x3c, !UPT ;  /* 0x000000262b267292 */ /* 0x000fc8000f8e3c3f */
[----:B------:R-:W-:Y:S08]  /*45c0*/  @P2 BRA `(.L_x_6678) ;  /* 0x0000000000442947 */ /* 0x000ff00003800000 */
[----:B------:R-:W-:Y:S05]  /*45d0*/  @!P0 BRA `(.L_x_6679) ;  /* 0x0000000000048947 */ /* 0x000fea0003800000 */
[----:B------:R-:W-:Y:S01]  /*45e0*/  BPT.TRAP 0x1 ;  /* 0x000000040000795c */ /* 0x000fe20000300000 */
.L_x_6679:
[----:B------:R-:W0:Y:S01]  /*45f0*/  S2UR UR10, SR_CgaCtaId ;  /* 0x00000000000a79c3 */ /* 0x000e220000008800 */
[----:B------:R-:W-:Y:S01]  /*4600*/  UIADD3 UR6, UR40, 0x1, URZ ;  /* 0x0000000128067890 */ /* 0x000fe2000fffe03f */
[----:B------:R-:W-:Y:S01]  /*4610*/  IMAD.U32 R7, RZ, RZ, UR38 ;  /* 0x00000026ff077e24 */ /* 0x000fe2000f8e00ff */
[----:B------:R-:W-:Y:S02]  /*4620*/  UMOV UR7, 0x400 ;  /* 0x0000040000077882 */ /* 0x000fe40000000000 */
[----:B------:R-:W-:Y:S02]  /*4630*/  UISETP.NE.AND UP0, UPT, UR6, 0x2, UPT ;  /* 0x000000020600788c */ /* 0x000fe4000bf05270 */
[----:B------:R-:W-:Y:S02]  /*4640*/  SHF.L.U32 R7, R7, 0x1f, RZ ;  /* 0x0000001f07077819 */ /* 0x000fe400000006ff */
[----:B------:R-:W-:Y:S02]  /*4650*/  USEL UR6, UR6, URZ, UP0 ;  /* 0x0000003f06067287 */ /* 0x000fe40008000000 */
[----:B0-----:R-:W-:-:S04]  /*4660*/  ULEA UR7, UR10, UR7, 0x18 ;  /* 0x000000070a077291 */ /* 0x001fc8000f8ec03f */
[----:B------:R-:W-:-:S09]  /*4670*/  ULEA UR6, UR6, UR7, 0x3 ;  /* 0x0000000706067291 */ /* 0x000fd2000f8e183f */
[----:B------:R0:W1:Y:S01]  /*4680*/  SYNCS.PHASECHK.TRANS64.TRYWAIT P1, [UR6+0x28830], R7 ;  /* 0x02883007ff0075a7 */ /* 0x0000620008020146 */
[----:B------:R-:W-:Y:S05]  /*4690*/  @!P0 BRA `(.L_x_6680) ;  /* 0x0000000000048947 */ /* 0x000fea0003800000 */
[----:B------:R-:W-:Y:S01]  /*46a0*/  BPT.TRAP 0x1 ;  /* 0x000000040000795c */ /* 0x000fe20000300000 */
.L_x_6680:
[----:B-1----:R-:W-:Y:S05]  /*46b0*/  @P1 BRA `(.L_x_6678) ;  /* 0x0000000000081947 */ /* 0x002fea0003800000 */
[----:B------:R-:W1:Y:S02]  /*46c0*/  SYNCS.PHASECHK.TRANS64.TRYWAIT P1, [UR6+0x28830], R7 ;  /* 0x02883007ff0075a7 */ /* 0x000e640008020146 */
[----:B-1----:R-:W-:Y:S05]  /*46d0*/  @!P1 BRA `(.L_x_6681) ;  /* 0x000000b800749947 */ /* 0x002fea0003800000 */
.L_x_6678:
[----:B-1----:R-:W1:Y:S01]  /*46e0*/  S2R R8, SR_TID.X ;  /* 0x0000000000087919 */ /* 0x002e620000002100 */
[----:B------:R-:W-:Y:S01]  /*46f0*/  UIADD3 UR39, UR40, 0x1, URZ ;  /* 0x0000000128277890 */ /* 0x000fe2000fffe03f */
[----:B------:R-:W-:Y:S01]  /*4700*/  UMOV UR35, 0x40000040 ;  /* 0x4000004000237882 */ /* 0x000fe20000000000 */
[----:B------:R-:W-:Y:S02]  /*4710*/  UMOV UR7, 0x40000040 ;  /* 0x4000004000077882 */ /* 0x000fe40000000000 */
[----:B------:R-:W-:Y:S01]  /*4720*/  UISETP.NE.AND UP0, UPT, UR39, 0x2, UPT ;  /* 0x000000022700788c */ /* 0x000fe2000bf05270 */
[----:B------:R-:W-:Y:S01]  /*4730*/  UMOV UR11, 0x40000040 ;  /* 0x40000040000b7882 */ /* 0x000fe20000000000 */
[----:B------:R-:W-:Y:S02]  /*4740*/  UMOV UR15, 0x40000040 ;  /* 0x40000040000f7882 */ /* 0x000fe40000000000 */
[----:B------:R-:W-:Y:S01]  /*4750*/  USEL UR39, UR39, URZ, UP0 ;  /* 0x0000003f27277287 */ /* 0x000fe20008000000 */
[----:B------:R-:W-:Y:S01]  /*4760*/  UMOV UR19, 0x40000040 ;  /* 0x4000004000137882 */ /* 0x000fe20000000000 */
[----:B------:R-:W-:-:S02]  /*4770*/  UMOV UR23, 0x40000040 ;  /* 0x4000004000177882 */ /* 0x000fc40000000000 */
[----:B------:R-:W-:Y:S01]  /*4780*/  ULEA UR34, UR39, UR42, 0xb ;  /* 0x0000002a27227291 */ /* 0x000fe2000f8e583f */
[----:B------:R-:W-:Y:S01]  /*4790*/  UMOV UR27, 0x40000040 ;  /* 0x40000040001b7882 */ /* 0x000fe20000000000 */
[----:B------:R-:W-:Y:S02]  /*47a0*/  UMOV UR31, 0x40000040 ;  /* 0x40000040001f7882 */ /* 0x000fe40000000000 */
[----:B------:R-:W-:Y:S02]  /*47b0*/  UIADD3 UR6, UR34, 0x2, URZ ;  /* 0x0000000222067890 */ /* 0x000fe4000fffe03f */
[----:B------:R-:W-:Y:S02]  /*47c0*/  UIADD3 UR10, UR34, 0x4, URZ ;  /* 0x00000004220a7890 */ /* 0x000fe4000fffe03f */
[----:B------:R-:W-:Y:S02]  /*47d0*/  UIADD3 UR14, UR34, 0x6, URZ ;  /* 0x00000006220e7890 */ /* 0x000fe4000fffe03f */
[----:B------:R-:W-:-:S02]  /*47e0*/  UIADD3 UR18, UR34, 0x400, URZ ;  /* 0x0000040022127890 */ /* 0x000fc4000fffe03f */
[----:B------:R-:W-:Y:S02]  /*47f0*/  UIADD3 UR22, UR34, 0x402, URZ ;  /* 0x0000040222167890 */ /* 0x000fe4000fffe03f */
[----:B------:R-:W-:Y:S02]  /*4800*/  UIADD3 UR26, UR34, 0x404, URZ ;  /* 0x00000404221a7890 */ /* 0x000fe4000fffe03f */
[----:B------:R-:W-:Y:S01]  /*4810*/  UIADD3 UR30, UR34, 0x406, URZ ;  /* 0x00000406221e7890 */ /* 0x000fe2000fffe03f */
[----:B-1----:R-:W-:-:S05]  /*4820*/  SHF.R.U32.HI R8, RZ, 0x7, R8 ;  /* 0x00000007ff087819 */ /* 0x002fca0000011608 */
[----:B0-----:R-:W-:-:S05]  /*4830*/  VIADD R7, R8, 0x8 ;  /* 0x0000000808077836 */ /* 0x001fca0000000000 */
[----:B------:R0:W-:Y:S06]  /*4840*/  BAR.SYNC.DEFER_BLOCKING R7, 0x100 ;  /* 0x000400070000751d */ /* 0x0001ec0000010000 */
[----:B------:R-:W-:-:S06]  /*4850*/  WARPGROUP.ARRIVE ;  /* 0x00000000000079c5 */ /* 0x000fcc0000000000 */
[----:B------:R-:W-:Y:S03]  /*4860*/  HGMMA.64x128x16.F32.BF16 R24, gdesc[UR32], RZ, !UPT, gsb0 ;  /* 0x01e00000201879f0 */ /* 0x000fe6000c0018ff */
        /* <DEDUP_REMOVED lines=22> */
[----:B0-----:R-:W-:Y:S05]  /*49d0*/  @P2 BRA `(.L_x_6682) ;  /* 0x0000000000382947 */ /* 0x001fea0003800000 */
[----:B------:R-:W-:Y:S05]  /*49e0*/  @!P0 BRA `(.L_x_6683) ;  /* 0x0000000000048947 */ /* 0x000fea0003800000 */
[----:B------:R-:W-:Y:S01]  /*49f0*/  BPT.TRAP 0x1 ;  /* 0x000000040000795c */ /* 0x000fe20000300000 */
.L_x_6683:
[----:B------:R-:W0:Y:S01]  /*4a00*/  S2UR UR7, SR_CgaCtaId ;  /* 0x00000000000779c3 */ /* 0x000e220000008800 */
[----:B------:R-:W-:Y:S01]  /*4a10*/  UMOV UR6, 0x400 ;  /* 0x0000040000067882 */ /* 0x000fe20000000000 */
[----:B------:R-:W-:-:S04]  /*4a20*/  MOV R7, UR43 ;  /* 0x0000002b00077c02 */ /* 0x000fc80008000f00 */
[----:B------:R-:W-:Y:S01]  /*4a30*/  SHF.L.U32 R7, R7, 0x1f, RZ ;  /* 0x0000001f07077819 */ /* 0x000fe200000006ff */
[----:B0-----:R-:W-:-:S04]  /*4a40*/  ULEA UR6, UR7, UR6, 0x18 ;  /* 0x0000000607067291 */ /* 0x001fc8000f8ec03f */
[----:B------:R-:W-:-:S09]  /*4a50*/  ULEA UR6, UR40, UR6, 0x3 ;  /* 0x0000000628067291 */ /* 0x000fd2000f8e183f */
[----:B------:R0:W1:Y:S01]  /*4a60*/  SYNCS.PHASECHK.TRANS64.TRYWAIT P1, [UR6+0x28850], R7 ;  /* 0x02885007ff0075a7 */ /* 0x0000620008020146 */
[----:B------:R-:W-:Y:S05]  /*4a70*/  @!P0 BRA `(.L_x_6684) ;  /* 0x0000000000048947 */ /* 0x000fea0003800000 */
[----:B------:R-:W-:Y:S01]  /*4a80*/  BPT.TRAP 0x1 ;  /* 0x000000040000795c */ /* 0x000fe20000300000 */
.L_x_6684:
[----:B-1----:R-:W-:Y:S05]  /*4a90*/  @P1 BRA `(.L_x_6682) ;  /* 0x0000000000081947 */ /* 0x002fea0003800000 */
[----:B------:R-:W1:Y:S02]  /*4aa0*/  SYNCS.PHASECHK.TRANS64.TRYWAIT P1, [UR6+0x28850], R7 ;  /* 0x02885007ff0075a7 */ /* 0x000e640008020146 */
[----:B-1----:R-:W-:Y:S05]  /*4ab0*/  @!P1 BRA `(.L_x_6685) ;  /* 0x000000b400949947 */ /* 0x002fea0003800000 */
.L_x_6682:
[----:B------:R-:W2:Y:S01]  /*4ac0*/  S2UR UR6, SR_CgaCtaId ;  /* 0x00000000000679c3 */ /* 0x000ea20000008800 */
[----:B------:R-:W-:Y:S01]  /*4ad0*/  UMOV UR7, 0x400 ;  /* 0x0000040000077882 */ /* 0x000fe20000000000 */
[----:B------:R-:W-:Y:S01]  /*4ae0*/  WARPGROUP.ARRIVE ;  /* 0x00000000000079c5 */ /* 0x000fe20000000000 */
[----:B------:R-:W-:-:S05]  /*4af0*/  UMOV UR15, 0x40000040 ;  /* 0x40000040000f7882 */ /* 0x000fca0000000000 */
[----:B-1----:R-:W1:Y:S01]  /*4b00*/  S2R R8, SR_TID.X ;  /* 0x0000000000087919 */ /* 0x002e620000002100 */
[----:B--2---:R-:W-:-:S04]  /*4b10*/  ULEA UR11, UR6, UR7, 0x18 ;  /* 0x00000007060b7291 */ /* 0x004fc8000f8ec03f */
[----:B------:R-:W-:-:S04]  /*4b20*/  UIADD3 UR7, UR11, 0x400, URZ ;  /* 0x000004000b077890 */ /* 0x000fc8000fffe03f */
[----:B------:R-:W-:-:S04]  /*4b30*/  USHF.R.U32.HI UR7, URZ, 0x4, UR7 ;  /* 0x000000043f077899 */ /* 0x000fc80008011607 */
[----:B------:R-:W-:Y:S01]  /*4b40*/  ULOP3.LUT UR7, UR7, 0x3fff, URZ, 0xc0, !UPT ;  /* 0x00003fff07077892 */ /* 0x000fe2000f8ec03f */
[----:B-1----:R-:W-:-:S03]  /*4b50*/  SHF.R.U32.HI R8, RZ, 0x7, R8 ;  /* 0x00000007ff087819 */ /* 0x002fc60000011608 */
[----:B------:R-:W-:Y:S01]  /*4b60*/  ULOP3.LUT UR7, UR7, 0x4000000, URZ, 0xfc, !UPT ;  /* 0x0400000007077892 */ /* 0x000fe2000f8efc3f */
[----:B0-----:R-:W-:-:S03]  /*4b70*/  IADD3 R7, -R8, 0xb, RZ ;  /* 0x0000000b08077810 */ /* 0x001fc60007ffe1ff */
        /* <DEDUP_REMOVED lines=43> */
.L_x_6686:
[----:B0-----:R-:W-:Y:S01]  /*4e30*/  FMUL.FTZ R7, R24, UR44 ;  /* 0x0000002c18077c20 */ /* 0x001fe20008410000 */
        /* <DEDUP_REMOVED lines=81> */
[----:B------:R-:W-:-:S04]  /*5350*/  ULEA UR7, UR39, UR11, 0x3 ;  /* 0x0000000b27077291 */ /* 0x000fc8000f8e183f */
        /* <DEDUP_REMOVED lines=94> */
[----:B--2---:R-:W-:Y:S02]  /*5940*/  FMNMX.FTZ R37, R77, R36, !PT ;  /* 0x000000244d257209 */ /* 0x004fe40007810000 */
[----:B------:R-:W2:Y:S05]  /*5950*/  LDC R36, c[0x0][0x988] ;  /* 0x00026200ff247b82 */ /* 0x000eaa0000000800 */
        /* <DEDUP_REMOVED lines=16> */
[----:B------:R-:W1:Y:S01]  /*5a60*/  SHFL.BFLY PT, R37, R40, 0x2, 0x1f ;  /* 0x0c401f0028257f89 */ /* 0x000e6200000e0000 */
[----:B---3--:R-:W-:-:S04]  /*5a70*/  FMNMX.FTZ R38, R83, R38, !PT ;  /* 0x0000002653267209 */ /* 0x008fc80007810000 */
[----:B0-----:R-:W-:-:S05]  /*5a80*/  FMNMX.FTZ R38, R85, R38, !PT ;  /* 0x0000002655267209 */ /* 0x001fca0007810000 */
[----:B------:R-:W0:Y:S01]  /*5a90*/  SHFL.BFLY PT, R45, R38, 0x2, 0x1f ;  /* 0x0c401f00262d7f89 */ /* 0x000e2200000e0000 */
[----:B-1----:R-:W-:-:S05]  /*5aa0*/  FMNMX.FTZ R52, R40, R37, !PT ;  /* 0x0000002528347209 */ /* 0x002fca0007810000 */
[----:B------:R-:W1:Y:S01]  /*5ab0*/  SHFL.BFLY PT, R37, R52, 0x1, 0x1f ;  /* 0x0c201f0034257f89 */ /* 0x000e6200000e0000 */
[----:B0-----:R-:W-:-:S05]  /*5ac0*/  FMNMX.FTZ R54, R38, R45, !PT ;  /* 0x0000002d26367209 */ /* 0x001fca0007810000 */
[----:B------:R-:W0:Y:S01]  /*5ad0*/  SHFL.BFLY PT, R45, R54, 0x1, 0x1f ;  /* 0x0c201f00362d7f89 */ /* 0x000e2200000e0000 */
[----:B-1----:R-:W-:-:S05]  /*5ae0*/  FMNMX.FTZ R37, R52, R37, !PT ;  /* 0x0000002534257209 */ /* 0x002fca0007810000 */
[C---:B--2---:R-:W-:Y:S01]  /*5af0*/  FMUL.FTZ R50, R37.reuse, R36 ;  /* 0x0000002425327220 */ /* 0x044fe20000410000 */
[----:B------:R-:W-:-:S03]  /*5b00*/  FADD.FTZ R87, -R37, R4 ;  /* 0x0000000425577221 */ /* 0x000fc60000010100 */
[-CC-:B------:R-:W-:Y:S01]  /*5b10*/  FFMA.FTZ R38, R12, R36.reuse, -R50.reuse ;  /* 0x000000240c267223 */ /* 0x180fe20000010832 */
[-CC-:B------:R-:W-:Y:S01]  /*5b20*/  FFMA.FTZ R12, R26, R36.reuse, -R50.reuse ;  /* 0x000000241a0c7223 */ /* 0x180fe20000010832 */
[-CC-:B------:R-:W-:Y:S01]  /*5b30*/  FFMA.FTZ R168, R157, R36.reuse, -R50.reuse ;  /* 0x000000249da87223 */ /* 0x180fe20000010832 */
[-CC-:B------:R-:W-:Y:S01]  /*5b40*/  FFMA.FTZ R156, R7, R36.reuse, -R50.reuse ;  /* 0x00000024079c7223 */ /* 0x180fe20000010832 */
[-C--:B------:R-:W-:Y:S01]  /*5b50*/  FMUL.FTZ R87, R87, R36.reuse ;  /* 0x0000002457577220 */ /* 0x080fe20000410000 */
[-CC-:B------:R-:W-:Y:S01]  /*5b60*/  FFMA.FTZ R40, R8, R36.reuse, -R50.reuse ;  /* 0x0000002408287223 */ /* 0x180fe20000010832 */
[-CC-:B------:R-:W-:Y:S01]  /*5b70*/  FFMA.FTZ R187, R159, R36.reuse, -R50.reuse ;  /* 0x000000249fbb7223 */ /* 0x180fe20000010832 */
[----:B0-----:R-:W-:Y:S01]  /*5b80*/  FMNMX.FTZ R45, R54, R45, !PT ;  /* 0x0000002d362d7209 */ /* 0x001fe20007810000 */
[-CC-:B------:R-:W-:Y:S01]  /*5b90*/  FFMA.FTZ R158, R11, R36.reuse, -R50.reuse ;  /* 0x000000240b9e7223 */ /* 0x180fe20000010832 */
[----:B------:R-:W-:Y:S01]  /*5ba0*/  MUFU.EX2 R156, R156 ;  /* 0x0000009c009c7308 */ /* 0x000fe20000000800 */
[-CC-:B------:R-:W-:Y:S01]  /*5bb0*/  FFMA.FTZ R170, R161, R36.reuse, -R50.reuse ;  /* 0x00000024a1aa7223 */ /* 0x180fe20000010832 */
[-CC-:B------:R-:W-:Y:S01]  /*5bc0*/  FFMA.FTZ R160, R15, R36.reuse, -R50.reuse ;  /* 0x000000240fa07223 */ /* 0x180fe20000010832 */
[C---:B------:R-:W-:Y:S01]  /*5bd0*/  FADD.FTZ R185, -R45.reuse, R5 ;  /* 0x000000052db97221 */ /* 0x040fe20000010100 */
[-C--:B------:R-:W-:Y:S01]  /*5be0*/  FMUL.FTZ R26, R45, R36.reuse ;  /* 0x000000242d1a7220 */ /* 0x080fe20000410000 */
[-CC-:B------:R-:W-:Y:S01]  /*5bf0*/  FFMA.FTZ R20, R20, R36.reuse, -R50.reuse ;  /* 0x0000002414147223 */ /* 0x180fe20000010832 */
[-C--:B------:R-:W-:Y:S01]  /*5c00*/  FFMA.FTZ R162, R25, R36.reuse, -R50 ;  /* 0x0000002419a27223 */ /* 0x080fe20000010832 */
[-C--:B------:R-:W-:Y:S01]  /*5c10*/  FMUL.FTZ R4, R185, R36.reuse ;  /* 0x00000024b9047220 */ /* 0x080fe20000410000 */
[-CC-:B------:R-:W-:Y:S01]  /*5c20*/  FFMA.FTZ R157, R10, R36.reuse, -R26.reuse ;  /* 0x000000240a9d7223 */ /* 0x180fe2000001081a */
[-CC-:B------:R-:W-:Y:S01]  /*5c30*/  FFMA.FTZ R10, R9, R36.reuse, -R26.reuse ;  /* 0x00000024090a7223 */ /* 0x180fe2000001081a */
[----:B------:R0:W1:Y:S01]  /*5c40*/  MUFU.EX2 R5, R87 ;  /* 0x0000005700057308 */ /* 0x0000620000000800 */
[-CC-:B------:R-:W-:Y:S01]  /*5c50*/  FFMA.FTZ R159, R13, R36.reuse, -R26.reuse ;  /* 0x000000240d9f7223 */ /* 0x180fe2000001081a */
[-CC-:B------:R-:W-:Y:S01]  /*5c60*/  FFMA.FTZ R14, R14, R36.reuse, -R26.reuse ;  /* 0x000000240e0e7223 */ /* 0x180fe2000001081a */
[-CC-:B------:R-:W-:Y:S01]  /*5c70*/  FFMA.FTZ R161, R21, R36.reuse, -R26.reuse ;  /* 0x0000002415a17223 */ /* 0x180fe2000001081a */
[-C--:B------:R-:W-:Y:S01]  /*5c80*/  FFMA.FTZ R24, R24, R36.reuse, -R26 ;  /* 0x0000002418187223 */ /* 0x080fe2000001081a */
[-C--:B------:R-:W-:Y:S01]  /*5c90*/  FFMA.FTZ R185, R163, R36.reuse, -R50 ;  /* 0x00000024a3b97223 */ /* 0x080fe20000010832 */
[-CC-:B------:R-:W-:Y:S01]  /*5ca0*/  FFMA.FTZ R163, R27, R36.reuse, -R26.reuse ;  /* 0x000000241ba37223 */ /* 0x180fe2000001081a */
[-C--:B------:R-:W-:Y:S01]  /*5cb0*/  FFMA.FTZ R28, R28, R36.reuse, -R26 ;  /* 0x000000241c1c7223 */ /* 0x080fe2000001081a */
[----:B------:R-:W-:Y:S01]  /*5cc0*/  MUFU.EX2 R4, R4 ;  /* 0x0000000400047308 */ /* 0x000fe20000000800 */
[-CC-:B------:R-:W-:Y:S01]  /*5cd0*/  FFMA.FTZ R172, R165, R36.reuse, -R50.reuse ;  /* 0x00000024a5ac7223 */ /* 0x180fe20000010832 */
[-C--:B------:R-:W-:Y:S01]  /*5ce0*/  FFMA.FTZ R164, R29, R36.reuse, -R50 ;  /* 0x000000241da47223 */ /* 0x080fe20000010832 */
[-C--:B------:R-:W-:Y:S01]  /*5cf0*/  FFMA.FTZ R165, R31, R36.reuse, -R26 ;  /* 0x000000241fa57223 */ /* 0x080fe2000001081a */
[-C--:B------:R-:W-:Y:S01]  /*5d00*/  FFMA.FTZ R8, R30, R36.reuse, -R50 ;  /* 0x000000241e087223 */ /* 0x080fe20000010832 */
[-C--:B------:R-:W-:Y:S01]  /*5d10*/  FFMA.FTZ R30, R32, R36.reuse, -R26 ;  /* 0x00000024201e7223 */ /* 0x080fe2000001081a */
[-CC-:B0-----:R-:W-:Y:S01]  /*5d20*/  FFMA.FTZ R87, R167, R36.reuse, -R50.reuse ;  /* 0x00000024a7577223 */ /* 0x181fe20000010832 */
[----:B------:R-:W-:Y:S01]  /*5d30*/  FFMA.FTZ R166, R33, R36, -R50 ;  /* 0x0000002421a67223 */ /* 0x000fe20000010832 */
[----:B------:R-:W0:Y:S01]  /*5d40*/  MUFU.EX2 R157, R157 ;  /* 0x0000009d009d7308 */ /* 0x000e220000000800 */
[----:B-1----:R-:W-:Y:S01]  /*5d50*/  FFMA.FTZ R9, R5, R0, R156 ;  /* 0x0000000005097223 */ /* 0x002fe2000001009c */
[-C--:B------:R-:W-:Y:S01]  /*5d60*/  FFMA.FTZ R167, R35, R36.reuse, -R26 ;  /* 0x0000002423a77223 */ /* 0x080fe2000001081a */
[-C--:B------:R-:W-:Y:S01]  /*5d70*/  FFMA.FTZ R229, R34, R36.reuse, -R50 ;  /* 0x0000002422e57223 */ /* 0x080fe20000010832 */
[-C--:B------:R-:W-:Y:S01]  /*5d80*/  FFMA.FTZ R32, R39, R36.reuse, -R26 ;  /* 0x0000002427207223 */ /* 0x080fe2000001081a */
[-C--:B------:R-:W-:Y:S01]  /*5d90*/  FFMA.FTZ R174, R169, R36.reuse, -R50 ;  /* 0x00000024a9ae7223 */ /* 0x080fe20000010832 */
[-CC-:B------:R-:W-:Y:S01]  /*5da0*/  FFMA.FTZ R169, R41, R36.reuse, -R26.reuse ;  /* 0x0000002429a97223 */ /* 0x180fe2000001081a */
[-C--:B------:R-:W-:Y:S01]  /*5db0*/  FFMA.FTZ R34, R43, R36.reuse, -R26 ;  /* 0x000000242b227223 */ /* 0x080fe2000001081a */
[----:B------:R-:W1:Y:S01]  /*5dc0*/  MUFU.EX2 R40, R40 ;  /* 0x0000002800287308 */ /* 0x000e620000000800 */
        /* <DEDUP_REMOVED lines=16> */
[----:B-1----:R-:W-:Y:S01]  /*5ed0*/  FADD.FTZ R9, R40, R9 ;  /* 0x0000000928097221 */ /* 0x002fe20000010000 */
[-C--:B------:R-:W-:Y:S01]  /*5ee0*/  FFMA.FTZ R177, R59, R36.reuse, -R26 ;  /* 0x000000243bb17223 */ /* 0x080fe2000001081a */
[-CC-:B------:R-:W-:Y:S01]  /*5ef0*/  FFMA.FTZ R182, R75, R36.reuse, -R50.reuse ;  /* 0x000000244bb67223 */ /* 0x180fe20000010832 */
[-C--:B------:R-:W-:Y:S01]  /*5f00*/  FFMA.FTZ R75, R48, R36.reuse, -R50 ;  /* 0x00000024304b7223 */ /* 0x080fe20000010832 */
[-C--:B------:R-:W-:Y:S01]  /*5f10*/  FFMA.FTZ R48, R61, R36.reuse, -R26 ;  /* 0x000000243d307223 */ /* 0x080fe2000001081a */
[-C--:B------:R-:W-:Y:S01]  /*5f20*/  FFMA.FTZ R25, R179, R36.reuse, -R50 ;  /* 0x00000024b3197223 */ /* 0x080fe20000010832 */
[-C--:B------:R-:W-:Y:S01]  /*5f30*/  FFMA.FTZ R179, R63, R36.reuse, -R26 ;  /* 0x000000243fb37223 */ /* 0x080fe2000001081a */
[----:B------:R-:W1:Y:S01]  /*5f40*/  MUFU.EX2 R159, R159 ;  /* 0x0000009f009f7308 */ /* 0x000e620000000800 */
[----:B--2---:R-:W-:Y:S01]  /*5f50*/  FADD.FTZ R0, R10, R3 ;  /* 0x000000030a007221 */ /* 0x004fe20000010000 */
[-CC-:B------:R-:W-:Y:S01]  /*5f60*/  FFMA.FTZ R180, R181, R36.reuse, -R50.reuse ;  /* 0x00000024b5b47223 */ /* 0x180fe20000010832 */
[-CC-:B------:R-:W-:Y:S01]  /*5f70*/  FFMA.FTZ R15, R183, R36.reuse, -R50.reuse ;  /* 0x00000024b70f7223 */ /* 0x180fe20000010832 */
[-C--:B------:R-:W-:Y:S01]  /*5f80*/  FFMA.FTZ R11, R77, R36.reuse, -R50 ;  /* 0x000000244d0b7223 */ /* 0x080fe20000010832 */
[-CC-:B------:R-:W-:Y:S01]  /*5f90*/  FFMA.FTZ R50, R65, R36.reuse, -R26.reuse ;  /* 0x0000002441327223 */ /* 0x180fe2000001081a */
[-CC-:B------:R-:W-:Y:S01]  /*5fa0*/  FFMA.FTZ R181, R67, R36.reuse, -R26.reuse ;  /* 0x0000002443b57223 */ /* 0x180fe2000001081a */
[----:B------:R-:W-:Y:S01]  /*5fb0*/  FFMA.FTZ R183, R71, R36, -R26 ;  /* 0x0000002447b77223 */ /* 0x000fe2000001081a */
        /* <DEDUP_REMOVED lines=46> */
[----:B------:R-:W-:-:S06]  /*62a0*/  FFMA.FTZ R52, R69, R36, -R26 ;  /* 0x0000002445347223 */ /* 0x000fcc000001081a */
        /* <DEDUP_REMOVED lines=16> */
[----:B------:R-:W-:-:S06]  /*63b0*/  FFMA.FTZ R54, R73, R36, -R26 ;  /* 0x0000002449367223 */ /* 0x000fcc000001081a */
[----:B------:R-:W0:Y:S01]  /*63c0*/  MUFU.EX2 R175, R175 ;  /* 0x000000af00af7308 */ /* 0x000e220000000800 */
[----:B-1----:R-:W-:-:S07]  /*63d0*/  FADD.FTZ R0, R44, R3 ;  /* 0x000000032c007221 */ /* 0x002fce0000010000 */
[----:B------:R-:W1:Y:S01]  /*63e0*/  MUFU.EX2 R33, R33 ;  /* 0x0000002100217308 */ /* 0x000e620000000800 */
[----:B--2---:R-:W-:Y:S01]  /*63f0*/  FADD.FTZ R56, R174, R9 ;  /* 0x00000009ae387221 */ /* 0x004fe20000010000 */
[----:B------:R-:W-:-:S06]  /*6400*/  FFMA.FTZ R9, R79, R36, -R26 ;  /* 0x000000244f097223 */ /* 0x000fcc000001081a */
        /* <DEDUP_REMOVED lines=16> */
[----:B-1----:R-:W-:Y:S01]  /*6510*/  FADD.FTZ R58, R178, R13 ;  /* 0x0000000db23a7221 */ /* 0x002fe20000010000 */
[-CC-:B------:R-:W-:Y:S01]  /*6520*/  FFMA.FTZ R13, R83, R36.reuse, -R26.reuse ;  /* 0x00000024530d7223 */ /* 0x180fe2000001081a */
[----:B------:R-:W-:-:S05]  /*6530*/  FFMA.FTZ R26, R85, R36, -R26 ;  /* 0x00000024551a7223 */ /* 0x000fca000001081a */
        /* <DEDUP_REMOVED lines=38> */
.L_x_6687:
[----:B------:R-:W-:Y:S01]  /*67a0*/  ULEA UR7, UR40, UR11, 0x3 ;  /* 0x0000000b28077291 */ /* 0x000fe2000f8e183f */
[----:B------:R-:W-:Y:S01]  /*67b0*/  ISETP.GT.AND P1, PT, R6, R17, PT ;  /* 0x000000110600720c */ /* 0x000fe20003f24270 */
[----:B------:R-:W-:Y:S01]  /*67c0*/  UMOV UR43, UR38 ;  /* 0x00000026002b7c82 */ /* 0x000fe20008000000 */
[----:B------:R-:W-:Y:S01]  /*67d0*/  UMOV UR40, UR39 ;  /* 0x0000002700287c82 */ /* 0x000fe20008000000 */
[----:B------:R-:W-:Y:S01]  /*67e0*/  UIADD3 UR7, UR7, 0x28860, URZ ;  /* 0x0002886007077890 */ /* 0x000fe2000fffe03f */
[----:B------:R-:W-:Y:S01]  /*67f0*/  F2FP.BF16.F32.PACK_AB R168, R187, R168 ;  /* 0x000000a8bba8723e */ /* 0x000fe200000010ff */
[-C--:B------:R-:W-:Y:S01]  /*6800*/  FMUL.FTZ R88, R88, R5.reuse ;  /* 0x0000000558587220 */ /* 0x080fe20000410000 */
[----:B------:R-:W-:Y:S01]  /*6810*/  F2FP.BF16.F32.PACK_AB R170, R185, R170 ;  /* 0x000000aab9aa723e */ /* 0x000fe200000010ff */
        /* <DEDUP_REMOVED lines=99> */
.L_x_6677:
[----:B------:R-:W-:Y:S06]  /*6e50*/  BAR.ARV 0x8, 0x180 ;  /* 0x0206000000007b1d */ /* 0x000fec0000002000 */
[----:B------:R-:W-:Y:S05]  /*6e60*/  @!P0 BRA `(.L_x_6689) ;  /* 0x0000000000048947 */ /* 0x000fea0003800000 */
[----:B------:R-:W-:Y:S01]  /*6e70*/  BPT.TRAP 0x1 ;  /* 0x000000040000795c */ /* 0x000fe20000300000 */
.L_x_6689:
[----:B------:R-:W0:Y:S01]  /*6e80*/  S2UR UR7, SR_CgaCtaId ;  /* 0x00000000000779c3 */ /* 0x000e220000008800 */
[----:B------:R-:W-:Y:S01]  /*6e90*/  UMOV UR4, 0x400 ;  /* 0x0000040000047882 */ /* 0x000fe20000000000 */
[----:B------:R-:W-:-:S05]  /*6ea0*/  IMAD.U32 R4, RZ, RZ, UR38 ;  /* 0x00000026ff047e24 */ /* 0x000fca000f8e00ff */
[----:B------:R-:W-:Y:S01]  /*6eb0*/  SHF.L.U32 R4, R4, 0x1f, RZ ;  /* 0x0000001f04047819 */ /* 0x000fe200000006ff */
[----:B0-----:R-:W-:-:S04]  /*6ec0*/  ULEA UR4, UR7, UR4, 0x18 ;  /* 0x0000000407047291 */ /* 0x001fc8000f8ec03f */
[----:B------:R-:W-:-:S09]  /*6ed0*/  ULEA UR5, UR39, UR4, 0x3 ;  /* 0x0000000427057291 */ /* 0x000fd2000f8e183f */
[----:B------:R0:W1:Y:S01]  /*6ee0*/  SYNCS.PHASECHK.TRANS64.TRYWAIT P1, [UR5+0x28850], R4 ;  /* 0x02885004ff0075a7 */ /* 0x0000620008020145 */
[----:B------:R-:W-:Y:S05]  /*6ef0*/  @!P0 BRA `(.L_x_6690) ;  /* 0x0000000000048947 */ /* 0x000fea0003800000 */
[----:B------:R-:W-:Y:S01]  /*6f00*/  BPT.TRAP 0x1 ;  /* 0x000000040000795c */ /* 0x000fe20000300000 */
.L_x_6690:
[----:B-1----:R-:W-:Y:S05]  /*6f10*/  @P1 BRA `(.L_x_6691) ;  /* 0x0000000000081947 */ /* 0x002fea0003800000 */
[----:B------:R-:W1:Y:S02]  /*6f20*/  SYNCS.PHASECHK.TRANS64.TRYWAIT P1, [UR5+0x28850], R4 ;  /* 0x02885004ff0075a7 */ /* 0x000e640008020145 */
[----:B-1----:R-:W-:Y:S05]  /*6f30*/  @!P1 BRA `(.L_x_6692) ;  /* 0x00000090008c9947 */ /* 0x002fea0003800000 */
.L_x_6691:
        /* <DEDUP_REMOVED lines=8> */
[----:B------:R-:W-:-:S03]  /*6fc0*/  IMAD.MOV.U32 R8, RZ, RZ, RZ ;  /* 0x000000ffff087224 */ /* 0x000fc600078e00ff */
        /* <DEDUP_REMOVED lines=9> */
[----:B------:R-:W-:Y:S01]  /*7060*/  MOV R0, 0xff800000 ;  /* 0xff80000000007802 */ /* 0x000fe20000000f00 */
[----:B0-----:R-:W-:Y:S01]  /*7070*/  FADD.FTZ R6, R4, R3 ;  /* 0x0000000304067221 */ /* 0x001fe20000010000 */
[----:B------:R-:W-:Y:S02]  /*7080*/  IMAD.MOV.U32 R3, RZ, RZ, -0x800000 ;  /* 0xff800000ff037424 */ /* 0x000fe400078e00ff */
[----:B------:R-:W0:Y:S04]  /*7090*/  SHFL.BFLY PT, R4, R5, 0x1, 0x1f ;  /* 0x0c201f0005047f89 */ /* 0x000e2800000e0000 */
[----:B------:R-:W1:Y:S01]  /*70a0*/  SHFL.BFLY PT, R7, R6, 0x1, 0x1f ;  /* 0x0c201f0006077f89 */ /* 0x000e6200000e0000 */
[----:B0-----:R-:W-:Y:S01]  /*70b0*/  FADD.FTZ R10, R5, R4 ;  /* 0x00000004050a7221 */ /* 0x001fe20000010000 */
[----:B-1----:R-:W-:-:S04]  /*70c0*/  FADD.FTZ R11, R6, R7 ;  /* 0x00000007060b7221 */ /* 0x002fc80000010000 */
[----:B------:R-:W-:Y:S02]  /*70d0*/  FSETP.NE.FTZ.AND P1, PT, R10, RZ, PT ;  /* 0x000000ff0a00720b */ /* 0x000fe40003f35000 */
        /* <DEDUP_REMOVED lines=52> */
.L_x_6693:
[----:B------:R-:W-:Y:S01]  /*7420*/  UIADD3 UR4, UR5, 0x28860, URZ ;  /* 0x0002886005047890 */ /* 0x000fe2000fffe03f */
[-C--:B------:R-:W-:Y:S01]  /*7430*/  FMUL.FTZ R20, R88, R65.reuse ;  /* 0x0000004158147220 */ /* 0x080fe20000410000 */
[----:B------:R-:W-:Y:S01]  /*7440*/  UIADD3 UR39, UR39, 0x1, URZ ;  /* 0x0000000127277890 */ /* 0x000fe2000fffe03f */
[-C--:B------:R-:W-:Y:S01]  /*7450*/  FMUL.FTZ R21, R89, R65.reuse ;  /* 0x0000004159157220 */ /* 0x080fe20000410000 */
[----:B------:R-:W-:Y:S01]  /*7460*/  UPRMT UR4, UR7, 0x654, UR4 ;  /* 0x0000065407047896 */ /* 0x000fe20008000004 */
        /* <DEDUP_REMOVED lines=37> */
[----:B------:R-:W-:Y:S01]  /*76c0*/  USEL UR4, URZ, 0x1, UP0 ;  /* 0x000000013f047887 */ /* 0x000fe20008000000 */
        /* <DEDUP_REMOVED lines=28> */
[----:B------:R-:W-:Y:S01]  /*7890*/  VIADD R205, R205, 0x1 ;  /* 0x00000001cdcd7836 */ /* 0x000fe20000000000 */
[----:B------:R-:W-:-:S02]  /*78a0*/  USEL UR39, UR39, URZ, UP0 ;  /* 0x0000003f27277287 */ /* 0x000fc40008000000 */
[----:B------:R-:W-:-:S12]  /*78b0*/  ULOP3.LUT UR38, UR38, UR4, URZ, 0x3c, !UPT ;  /* 0x0000000426267292 */ /* 0x000fd8000f8e3c3f */
.L_x_6669:
[----:B------:R-:W0:Y:S01]  /*78c0*/  S2R R4, SR_CgaCtaId ;  /* 0x0000000000047919 */ /* 0x000e220000008800 */
[----:B------:R-:W-:Y:S01]  /*78d0*/  MOV R17, 0x400 ;  /* 0x0000040000117802 */ /* 0x000fe20000000f00 */
[----:B------:R-:W-:Y:S01]  /*78e0*/  BSSY B0, `(.L_x_6694) ;  /* 0x00002c4000007945 */ /* 0x000fe20003800000 */
[----:B------:R-:W-:Y:S02]  /*78f0*/  BAR.SYNC.DEFER_BLOCKING 0x5, 0x180 ;  /* 0x0146000000007b1d */ /* 0x000fe40000010000 */
[----:B0-----:R-:W-:-:S05]  /*7900*/  LEA R17, R4, R17, 0x18 ;  /* 0x0000001104117211 */ /* 0x001fca00078ec0ff */
[----:B------:R0:W1:Y:S01]  /*7910*/  LDS.128 R4, [R17+0x288d0] ;  /* 0x0288d00011047984 */ /* 0x0000620000000c00 */
[----:B------:R-:W-:Y:S06]  /*7920*/  BAR.ARV 0x4, 0x180 ;  /* 0x0106000000007b1d */ /* 0x000fec0000002000 */
[----:B------:R-:W-:Y:S05]  /*7930*/  @P0 BRA `(.L_x_6695) ;  /* 0x00000020001c0947 */ /* 0x000fea0003800000 */
[----:B-1----:R-:W1:Y:S01]  /*7940*/  S2R R4, SR_SWINHI ;  /* 0x0000000000047919 */ /* 0x002e620000002f00 */
[----:B------:R-:W-:Y:S01]  /*7950*/  SHF.L.U64.HI R106, R22, 0x2, R19 ;  /* 0x00000002166a7819 */ /* 0x000fe20000010213 */
[----:B------:R-:W-:Y:S01]  /*7960*/  ULDC.64 UR4, c[0x0][0xc08] ;  /* 0x0003020000047ab9 */ /* 0x000fe20000000a00 */
[----:B------:R-:W-:Y:S02]  /*7970*/  MOV R88, R17 ;  /* 0x0000001100587202 */ /* 0x000fe40000000f00 */
[----:B-1----:R-:W-:-:S03]  /*7980*/  MOV R89, R4 ;  /* 0x0000000400597202 */ /* 0x002fc60000000f00 */
[----:B------:R-:W-:-:S03]  /*7990*/  IMAD.WIDE R12, R225, 0x2, R88 ;  /* 0x00000002e10c7825 */ /* 0x000fc600078e0258 */
[C---:B------:R-:W-:Y:S02]  /*79a0*/  IADD3 R105, P1, R12.reuse, 0x4040, RZ ;  /* 0x000040400c697810 */ /* 0x040fe40007f3e0ff */
[C---:B------:R-:W-:Y:S02]  /*79b0*/  IADD3 R103, P2, R12.reuse, 0x4020, RZ ;  /* 0x000040200c677810 */ /* 0x040fe40007f5e0ff */
[----:B------:R-:W-:Y:S01]  /*79c0*/  IADD3 R15, P3, R12, 0x4000, RZ ;  /* 0x000040000c0f7810 */ /* 0x000fe20007f7e0ff */
[--C-:B------:R-:W-:Y:S01]  /*79d0*/  IMAD.X R27, RZ, RZ, R13.reuse, P1 ;  /* 0x000000ffff1b7224 */ /* 0x100fe200008e060d */
[----:B------:R-:W-:Y:S01]  /*79e0*/  LOP3.LUT R10, R105, 0x380, RZ, 0xc0, !PT ;  /* 0x00000380690a7812 */ /* 0x000fe200078ec0ff */
[--C-:B------:R-:W-:Y:S01]  /*79f0*/  IMAD.X R33, RZ, RZ, R13.reuse, P2 ;  /* 0x000000ffff217224 */ /* 0x100fe200010e060d */
[----:B------:R-:W-:Y:S01]  /*7a00*/  LOP3.LUT R8, R103, 0x380, RZ, 0xc0, !PT ;  /* 0x0000038067087812 */ /* 0x000fe200078ec0ff */
[----:B------:R-:W-:Y:S01]  /*7a10*/  IMAD.X R29, RZ, RZ, R13, P3 ;  /* 0x000000ffff1d7224 */ /* 0x000fe200018e060d */
[----:B------:R-:W-:-:S02]  /*7a20*/  LOP3.LUT R4, R15, 0x380, RZ, 0xc0, !PT ;  /* 0x000003800f047812 */ /* 0x000fc400078ec0ff */
[C---:B------:R-:W-:Y:S02]  /*7a30*/  LOP3.LUT R9, R12.reuse, 0x380, RZ, 0xc0, !PT ;  /* 0x000003800c097812 */ /* 0x040fe400078ec0ff */
[----:B------:R-:W-:Y:S02]  /*7a40*/  IADD3 R107, P0, R12, 0x4060, RZ ;  /* 0x000040600c6b7810 */ /* 0x000fe40007f1e0ff */
[----:B------:R-:W-:Y:S02]  /*7a50*/  SHF.R.U64 R10, R10, 0x3, RZ ;  /* 0x000000030a0a7819 */ /* 0x000fe400000012ff */
[----:B------:R-:W-:Y:S01]  /*7a60*/  SHF.R.U64 R8, R8, 0x3, RZ ;  /* 0x0000000308087819 */ /* 0x000fe200000012ff */
[----:B------:R-:W-:Y:S01]  /*7a70*/  IMAD.X R31, RZ, RZ, R13, P0 ;  /* 0x000000ffff1f7224 */ /* 0x000fe200000e060d */
[C---:B------:R-:W-:Y:S02]  /*7a80*/  IADD3 R101, P4, R12.reuse, 0x60, RZ ;  /* 0x000000600c657810 */ /* 0x040fe40007f9e0ff */
[----:B------:R-:W-:-:S02]  /*7a90*/  IADD3 R93, P5, R12, 0x40, RZ ;  /* 0x000000400c5d7810 */ /* 0x000fc40007fbe0ff */
[----:B------:R-:W-:Y:S01]  /*7aa0*/  SHF.R.U64 R4, R4, 0x3, RZ ;  /* 0x0000000304047819 */ /* 0x000fe200000012ff */
[----:B------:R-:W-:Y:S01]  /*7ab0*/  IMAD.X R11, RZ, RZ, R13, P4 ;  /* 0x000000ffff0b7224 */ /* 0x000fe200020e060d */
[----:B------:R-:W-:Y:S01]  /*7ac0*/  BAR.SYNC.DEFER_BLOCKING 0x1, 0x100 ;  /* 0x0044000000007b1d */ /* 0x000fe20000010000 */
[----:B------:R-:W-:Y:S02]  /*7ad0*/  IADD3 R35, P6, R12, 0x20, RZ ;  /* 0x000000200c237810 */ /* 0x000fe40007fde0ff */
[----:B------:R-:W-:Y:S02]  /*7ae0*/  SHF.R.U64 R9, R9, 0x3, RZ ;  /* 0x0000000309097819 */ /* 0x000fe400000012ff */
[----:B------:R-:W-:Y:S02]  /*7af0*/  LOP3.LUT R14, R107, 0x380, RZ, 0xc0, !PT ;  /* 0x000003806b0e7812 */ /* 0x000fe400078ec0ff */
[----:B------:R-:W-:Y:S02]  /*7b00*/  LOP3.LUT R26, R10, R105, RZ, 0x3c, !PT ;  /* 0x000000690a1a7212 */ /* 0x000fe400078e3cff */
[----:B------:R-:W-:-:S02]  /*7b10*/  LOP3.LUT R32, R8, R103, RZ, 0x3c, !PT ;  /* 0x0000006708207212 */ /* 0x000fc400078e3cff */
[----:B------:R-:W-:Y:S02]  /*7b20*/  LOP3.LUT R28, R4, R15, RZ, 0x3c, !PT ;  /* 0x0000000f041c7212 */ /* 0x000fe400078e3cff */
[----:B------:R-:W-:Y:S02]  /*7b30*/  LOP3.LUT R10, R101, 0x380, RZ, 0xc0, !PT ;  /* 0x00000380650a7812 */ /* 0x000fe400078ec0ff */
[----:B------:R-:W-:Y:S02]  /*7b40*/  LOP3.LUT R8, R93, 0x380, RZ, 0xc0, !PT ;  /* 0x000003805d087812 */ /* 0x000fe400078ec0ff */
[----:B------:R-:W-:Y:S02]  /*7b50*/  LOP3.LUT R4, R35, 0x380, RZ, 0xc0, !PT ;  /* 0x0000038023047812 */ /* 0x000fe400078ec0ff */
[----:B------:R-:W-:Y:S01]  /*7b60*/  LOP3.LUT R12, R9, R12, RZ, 0x3c, !PT ;  /* 0x0000000c090c7212 */ /* 0x000fe200078e3cff */
[----:B------:R-:W-:Y:S01]  /*7b70*/  IMAD.X R9, RZ, RZ, R13, P5 ;  /* 0x000000ffff097224 */ /* 0x000fe200028e060d */
[----:B------:R-:W-:-:S02]  /*7b80*/  SHF.R.U64 R14, R14, 0x3, RZ ;  /* 0x000000030e0e7819 */ /* 0x000fc400000012ff */
[----:B------:R-:W-:Y:S02]  /*7b90*/  SHF.R.U64 R10, R10, 0x3, RZ ;  /* 0x000000030a0a7819 */ /* 0x000fe400000012ff */
[----:B------:R-:W-:Y:S02]  /*7ba0*/  SHF.R.U64 R8, R8, 0x3, RZ ;  /* 0x0000000308087819 */ /* 0x000fe400000012ff */
[----:B------:R-:W-:Y:S02]  /*7bb0*/  SHF.R.U64 R4, R4, 0x3, RZ ;  /* 0x0000000304047819 */ /* 0x000fe400000012ff */
[----:B------:R-:W-:Y:S02]  /*7bc0*/  IADD3.X R25, RZ, R13, RZ, P6, !PT ;  /* 0x0000000dff197210 */ /* 0x000fe400037fe4ff */
[----:B------:R-:W-:Y:S01]  /*7bd0*/  LOP3.LUT R30, R14, R107, RZ, 0x3c, !PT ;  /* 0x0000006b0e1e7212 */ /* 0x000fe200078e3cff */
[----:B------:R-:W-:Y:S01]  /*7be0*/  IMAD.SHL.U32 R107, R22, 0x4, RZ ;  /* 0x00000004166b7824 */ /* 0x000fe200078e00ff */
[----:B------:R-:W-:-:S02]  /*7bf0*/  MOV R34, R12 ;  /* 0x0000000c00227202 */ /* 0x000fc40000000f00 */
[----:B------:R-:W-:Y:S02]  /*7c00*/  F2FP.BF16.F32.PACK_AB R12, R21, R20 ;  /* 0x00000014150c723e */ /* 0x000fe400000010ff */
[----:B------:R-:W-:Y:S02]  /*7c10*/  F2FP.BF16.F32.PACK_AB R13, R67, R66 ;  /* 0x00000042430d723e */ /* 0x000fe400000010ff */
[----:B------:R-:W-:Y:S02]  /*7c20*/  F2FP.BF16.F32.PACK_AB R14, R37, R36 ;  /* 0x00000024250e723e */ /* 0x000fe400000010ff */
[----:B------:R-:W-:Y:S02]  /*7c30*/  F2FP.BF16.F32.PACK_AB R15, R69, R68 ;  /* 0x00000044450f723e */ /* 0x000fe400000010ff */
[----:B------:R-:W-:Y:S02]  /*7c40*/  LOP3.LUT R10, R10, R101, RZ, 0x3c, !PT ;  /* 0x000000650a0a7212 */ /* 0x000fe400078e3cff */
[----:B------:R-:W-:Y:S01]  /*7c50*/  LOP3.LUT R8, R8, R93, RZ, 0x3c, !PT ;  /* 0x0000005d08087212 */ /* 0x000fe200078e3cff */
[----:B------:R1:W-:Y:S01]  /*7c60*/  STSM.16.M88.4 [R34], R12 ;  /* 0x0000000c22007844 */ /* 0x0003e20000000200 */
[----:B------:R-:W-:Y:S01]  /*7c70*/  LOP3.LUT R24, R4, R35, RZ, 0x3c, !PT ;  /* 0x0000002304187212 */ /* 0x000fe200078e3cff */
[----:B------:R-:W2:Y:S01]  /*7c80*/  LDC.64 R92, c[0x0][0xc00] ;  /* 0x00030000ff5c7b82 */ /* 0x000ea20000000a00 */
[----:B------:R-:W-:-:S02]  /*7c90*/  MOV R103, R10 ;  /* 0x0000000a00677202 */ /* 0x000fc40000000f00 */
[----:B------:R-:W-:Y:S02]  /*7ca0*/  MOV R104, R8 ;  /* 0x0000000800687202 */ /* 0x000fe40000000f00 */
[----:B------:R-:W-:Y:S02]  /*7cb0*/  MOV R105, R24 ;  /* 0x0000001800697202 */ /* 0x000fe40000000f00 */
[----:B------:R-:W-:Y:S02]  /*7cc0*/  F2FP.BF16.F32.PACK_AB R8, R39, R38 ;  /* 0x000000262708723e */ /* 0x000fe400000010ff */
[----:B------:R-:W-:Y:S02]  /*7cd0*/  F2FP.BF16.F32.PACK_AB R9, R71, R70 ;  /* 0x000000464709723e */ /* 0x000fe400000010ff */
[----:B------:R-:W-:Y:S02]  /*7ce0*/  F2FP.BF16.F32.PACK_AB R10, R41, R40 ;  /* 0x00000028290a723e */ /* 0x000fe400000010ff */
[----:B------:R-:W-:-:S02]  /*7cf0*/  F2FP.BF16.F32.PACK_AB R11, R73, R72 ;  /* 0x00000048490b723e */ /* 0x000fc400000010ff */
[----:B-1----:R-:W-:Y:S02]  /*7d00*/  F2FP.BF16.F32.PACK_AB R12, R43, R42 ;  /* 0x0000002a2b0c723e */ /* 0x002fe400000010ff */
        /* <DEDUP_REMOVED lines=23> */
[----:B-1----:R-:W-:Y:S02]  /*7e80*/  F2FP.BF16.F32.PACK_AB R8, R59, R58 ;  /* 0x0000003a3b08723e */ /* 0x002fe400000010ff */
[----:B------:R-:W-:Y:S01]  /*7e90*/  F2FP.BF16.F32.PACK_AB R9, R95, R94 ;  /* 0x0000005e5f09723e */ /* 0x000fe200000010ff */
[----:B------:R-:W-:Y:S01]  /*7ea0*/  STSM.16.M88.4 [R102], R32 ;  /* 0x0000002066007844 */ /* 0x000fe20000000200 */
[----:B------:R-:W-:Y:S02]  /*7eb0*/  F2FP.BF16.F32.PACK_AB R10, R61, R60 ;  /* 0x0000003c3d0a723e */ /* 0x000fe400000010ff */
[----:B------:R-:W-:Y:S02]  /*7ec0*/  F2FP.BF16.F32.PACK_AB R11, R97, R96 ;  /* 0x00000060610b723e */ /* 0x000fe400000010ff */
[----:B---3--:R-:W-:Y:S01]  /*7ed0*/  F2FP.BF16.F32.PACK_AB R12, R63, R62 ;  /* 0x0000003e3f0c723e */ /* 0x008fe200000010ff */
[----:B----4-:R-:W-:Y:S01]  /*7ee0*/  IMAD.MOV.U32 R100, RZ, RZ, RZ ;  /* 0x000000ffff647224 */ /* 0x010fe200078e00ff */
[----:B------:R-:W-:Y:S01]  /*7ef0*/  F2FP.BF16.F32.PACK_AB R13, R99, R98 ;  /* 0x00000062630d723e */ /* 0x000fe200000010ff */
[----:B------:R1:W-:Y:S01]  /*7f00*/  STSM.16.M88.4 [R101], R8 ;  /* 0x0000000865007844 */ /* 0x0003e20000000200 */
[----:B------:R-:W-:-:S02]  /*7f10*/  F2FP.BF16.F32.PACK_AB R14, R65, R64 ;  /* 0x00000040410e723e */ /* 0x000fc400000010ff */
[----:B------:R-:W-:Y:S02]  /*7f20*/  F2FP.BF16.F32.PACK_AB R15, R151, R150 ;  /* 0x00000096970f723e */ /* 0x000fe400000010ff */
[----:B--2---:R-:W-:Y:S02]  /*7f30*/  ISETP.NE.U32.AND P0, PT, R92, RZ, PT ;  /* 0x000000ff5c00720c */ /* 0x004fe40003f05070 */
[----:B------:R-:W-:Y:S01]  /*7f40*/  IADD3 R24, P1, R107, R92, RZ ;  /* 0x0000005c6b187210 */ /* 0x000fe20007f3e0ff */
[----:B------:R2:W-:Y:S01]  /*7f50*/  STSM.16.M88.4 [R4], R12 ;  /* 0x0000000c04007844 */ /* 0x0005e20000000200 */
[----:B------:R-:W-:Y:S01]  /*7f60*/  BAR.SYNC.DEFER_BLOCKING 0x1, 0x100 ;  /* 0x0044000000007b1d */ /* 0x000fe20000010000 */
[----:B------:R-:W-:Y:S02]  /*7f70*/  ISETP.NE.AND.EX P0, PT, R93, RZ, PT, P0 ;  /* 0x000000ff5d00720c */ /* 0x000fe40003f05300 */
[----:B------:R-:W-:-:S05]  /*7f80*/  IMAD.X R25, R106, 0x1, R93, P1 ;  /* 0x000000016a197824 */ /* 0x000fca00008e065d */
[----:B-1----:R-:W1:Y:S08]  /*7f90*/  LDC R9, c[0x0][0xad4] ;  /* 0x0002b500ff097b82 */ /* 0x002e700000000800 */
[----:B--2---:R-:W2:Y:S01]  /*7fa0*/  LDC R4, c[0x0][0xbe8] ;  /* 0x0002fa00ff047b82 */ /* 0x004ea20000000800 */
[----:B------:R-:W3:Y:S01]  /*7fb0*/  @P0 LDG.E R100, desc[UR36][R24.64] ;  /* 0x0000002418640981 */ /* 0x000ee2000c1e1900 */
[----:B------:R-:W-:-:S04]  /*7fc0*/  ISETP.NE.U32.AND P1, PT, RZ, UR4, PT ;  /* 0x00000004ff007c0c */ /* 0x000fc8000bf25070 */
[----:B------:R-:W-:-:S13]  /*7fd0*/  ISETP.NE.AND.EX P1, PT, RZ, UR5, PT, P1 ;  /* 0x00000005ff007c0c */ /* 0x000fda000bf25310 */
[----:B------:R-:W-:Y:S01]  /*7fe0*/  @P1 IADD3 R26, P2, R107, UR4, RZ ;  /* 0x000000046b1a1c10 */ /* 0x000fe2000ff5e0ff */
[----:B------:R-:W-:Y:S01]  /*7ff0*/  ULDC UR4, c[0x0][0xa88] ;  /* 0x0002a20000047ab9 */ /* 0x000fe20000000800 */
[----:B------:R-:W-:Y:S01]  /*8000*/  MOV R28, 0x9b8 ;  /* 0x000009b8001c7802 */ /* 0x000fe20000000f00 */
[----:B------:R-:W-:Y:S01]  /*8010*/  IMAD.U32 R29, RZ, RZ, UR4 ;  /* 0x00000004ff1d7e24 */ /* 0x000fe2000f8e00ff */
[----:B------:R-:W-:Y:S02]  /*8020*/  @P1 IADD3.X R27, R106, UR5, RZ, P2, !PT ;  /* 0x000000056a1b1c10 */ /* 0x000fe400097fe4ff */
[----:B------:R-:W-:Y:S02]  /*8030*/  ISETP.NE.AND P2, PT, R18, RZ, PT ;  /* 0x000000ff1200720c */ /* 0x000fe40003f45270 */
[----:B--2---:R-:W-:Y:S01]  /*8040*/  ISETP.NE.AND P4, PT, R4, 0x1, PT ;  /* 0x000000010400780c */ /* 0x004fe20003f85270 */
[----:B------:R2:W5:Y:S01]  /*8050*/  @P1 LDG.E R29, desc[UR36][R26.64] ;  /* 0x000000241a1d1981 */ /* 0x000562000c1e1900 */
[----:B-1----:R-:W-:-:S02]  /*8060*/  SEL R9, R18, R9, P2 ;  /* 0x0000000912097207 */ /* 0x002fc40001000000 */
[----:B------:R-:W-:Y:S02]  /*8070*/  ISETP.NE.U32.AND P2, PT, R92, RZ, PT ;  /* 0x000000ff5c00720c */ /* 0x000fe40003f45070 */
[----:B------:R-:W-:Y:S02]  /*8080*/  ISETP.GT.AND P3, PT, R9, 0x1, PT ;  /* 0x000000010900780c */ /* 0x000fe40003f64270 */
[----:B------:R-:W-:Y:S01]  /*8090*/  ISETP.NE.AND.EX P2, PT, R93, RZ, PT, P2 ;  /* 0x000000ff5d00720c */ /* 0x000fe20003f45320 */
[----:B------:R-:W1:Y:S01]  /*80a0*/  LDC.64 R8, c[0x0][0xba8] ;  /* 0x0002ea00ff087b82 */ /* 0x000e620000000a00 */
[----:B------:R-:W-:Y:S01]  /*80b0*/  SEL R28, R28, 0x978, P3 ;  /* 0x000009781c1c7807 */ /* 0x000fe20001800000 */
[----:B------:R-:W-:Y:S01]  /*80c0*/  IMAD R93, R16, 0x80, R224 ;  /* 0x00000080105d7824 */ /* 0x000fe200078e02e0 */
[----:B------:R-:W-:Y:S02]  /*80d0*/  SEL R22, R22, RZ, !P2 ;  /* 0x000000ff16167207 */ /* 0x000fe40005000000 */
[----:B------:R-:W-:-:S02]  /*80e0*/  SEL R19, R19, RZ, !P2 ;  /* 0x000000ff13137207 */ /* 0x000fc40005000000 */
[----:B--2---:R-:W-:Y:S01]  /*80f0*/  SEL R27, R202, RZ, P3 ;  /* 0x000000ffca1b7207 */ /* 0x004fe20001800000 */
[----:B------:R-:W2:Y:S08]  /*8100*/  LDC.64 R14, c[0x0][R28+0x220] ;  /* 0x000088001c0e7b82 */ /* 0x000eb00000000a00 */
[----:B------:R-:W4:Y:S08]  /*8110*/  LDC.64 R10, c[0x0][R28+0x218] ;  /* 0x000086001c0a7b82 */ /* 0x000f300000000a00 */
[----:B------:R-:W0:Y:S08]  /*8120*/  @P4 LDC R26, c[0x0][0xbec] ;  /* 0x0002fb00ff1a4b82 */ /* 0x000e300000000800 */
[----:B------:R-:W0:Y:S01]  /*8130*/  @P4 LDC R35, c[0x0][0xbf0] ;  /* 0x0002fc00ff234b82 */ /* 0x000e220000000800 */
[----:B--2---:R-:W-:-:S04]  /*8140*/  IMAD R15, R15, R22, RZ ;  /* 0x000000160f0f7224 */ /* 0x004fc800078e02ff */
[C---:B------:R-:W-:Y:S02]  /*8150*/  IMAD R33, R14.reuse, R19, R15 ;  /* 0x000000130e217224 */ /* 0x040fe400078e020f */
[----:B------:R-:W-:Y:S01]  /*8160*/  IMAD.WIDE.U32 R14, R14, R22, RZ ;  /* 0x000000160e0e7225 */ /* 0x000fe200078e00ff */
[----:B------:R-:W2:Y:S03]  /*8170*/  LDC.64 R12, c[0x0][R28+0x228] ;  /* 0x00008a001c0c7b82 */ /* 0x000ea60000000a00 */
[----:B----4-:R-:W-:-:S04]  /*8180*/  IMAD.WIDE.U32 R18, R10, R2, RZ ;  /* 0x000000020a127225 */ /* 0x010fc800078e00ff */
[----:B------:R-:W-:Y:S01]  /*8190*/  IMAD R31, R11, R2, RZ ;  /* 0x000000020b1f7224 */ /* 0x000fe200078e02ff */
[----:B-1----:R-:W1:Y:S01]  /*81a0*/  @!P3 LDC R8, c[0x0][0xb50] ;  /* 0x0002d400ff08bb82 */ /* 0x002e620000000800 */
[----:B------:R-:W-:Y:S02]  /*81b0*/  IMAD.IADD R33, R15, 0x1, R33 ;  /* 0x000000010f217824 */ /* 0x000fe400078e0221 */
[----:B------:R-:W-:Y:S02]  /*81c0*/  IMAD.MOV.U32 R15, RZ, RZ, R93 ;  /* 0x000000ffff0f7224 */ /* 0x000fe400078e005d */
[----:B------:R-:W-:-:S03]  /*81d0*/  IMAD.IADD R30, R19, 0x1, R31 ;  /* 0x00000001131e7824 */ /* 0x000fc600078e021f */
[----:B------:R-:W4:Y:S01]  /*81e0*/  LDC.64 R10, c[0x0][R28+0x210] ;  /* 0x000084001c0a7b82 */ /* 0x000f220000000a00 */
[----:B--2---:R-:W-:-:S07]  /*81f0*/  IMAD R31, R13, R27, RZ ;  /* 0x0000001b0d1f7224 */ /* 0x004fce00078e02ff */
[----:B------:R-:W2:Y:S01]  /*8200*/  @!P3 LDC R9, c[0x0][0xb54] ;  /* 0x0002d500ff09bb82 */ /* 0x000ea20000000800 */
[----:B------:R-:W-:-:S04]  /*8210*/  IMAD.WIDE.U32 R12, R12, R27, RZ ;  /* 0x0000001b0c0c7225 */ /* 0x000fc800078e00ff */
[----:B------:R-:W-:Y:S01]  /*8220*/  IMAD.IADD R31, R13, 0x1, R31 ;  /* 0x000000010d1f7824 */ /* 0x000fe200078e021f */
[--C-:B---3--:R-:W-:Y:S01]  /*8230*/  IADD3 R18, P2, P5, R14, R18, R100.reuse ;  /* 0x000000120e127210 */ /* 0x108fe20007d5e064 */
[----:B0-----:R-:W-:Y:S01]  /*8240*/  @P4 IMAD.HI.U32 R14, R93, R26, RZ ;  /* 0x0000001a5d0e4227 */ /* 0x001fe200078e00ff */
        /* <DEDUP_REMOVED lines=8> */
[----:B----4-:R-:W-:Y:S01]  /*82d0*/  IMAD R11, R11, R15, RZ ;  /* 0x0000000f0b0b7224 */ /* 0x010fe200078e02ff */
[----:B------:R-:W-:-:S05]  /*82e0*/  SHF.R.S32.HI R27, RZ, 0x1f, R15 ;  /* 0x0000001fff1b7819 */ /* 0x000fca000001140f */
[C---:B------:R-:W-:Y:S02]  /*82f0*/  IMAD R27, R10.reuse, R27, R11 ;  /* 0x0000001b0a1b7224 */ /* 0x040fe400078e020b */
[----:B------:R-:W-:-:S05]  /*8300*/  IMAD.WIDE.U32 R10, R10, R15, R12 ;  /* 0x0000000f0a0a7225 */ /* 0x000fca00078e000c */
[----:B------:R-:W-:Y:S02]  /*8310*/  IADD3 R11, R11, R27, RZ ;  /* 0x0000001b0b0b7210 */ /* 0x000fe40007ffe0ff */
[----:B-1----:R-:W-:-:S04]  /*8320*/  LEA R12, P2, R10, R8, 0x2 ;  /* 0x000000080a0c7211 */ /* 0x002fc800078410ff */
[----:B--2---:R-:W-:Y:S01]  /*8330*/  LEA.HI.X R14, R10, R9, R11, 0x2, P2 ;  /* 0x000000090a0e7211 */ /* 0x004fe200010f140b */
[----:B------:R-:W-:Y:S08]  /*8340*/  @P1 BRA `(.L_x_6696) ;  /* 0x0000000000101947 */ /* 0x000ff00003800000 */
[----:B------:R-:W-:Y:S05]  /*8350*/  @!P0 BRA `(.L_x_6696) ;  /* 0x00000000000c8947 */ /* 0x000fea0003800000 */
[----:B------:R-:W2:Y:S04]  /*8360*/  LDG.E R8, desc[UR36][R24.64] ;  /* 0x0000002418087981 */ /* 0x000ea8000c1e1900 */
[----:B-----5:R-:W2:Y:S02]  /*8370*/  LDG.E R29, desc[UR36][R24.64+0x4] ;  /* 0x00000424181d7981 */ /* 0x020ea4000c1e1900 */
[----:B--2---:R-:W-:-:S07]  /*8380*/  IMAD.IADD R29, R29, 0x1, -R8 ;  /* 0x000000011d1d7824 */ /* 0x004fce00078e0a08 */
.L_x_6696:
[----:B------:R-:W-:Y:S01]  /*8390*/  SHFL.IDX PT, R8, R12, RZ, 0x1c1f ;  /* 0x001c1fff0c087589 */ /* 0x000fe200000e0000 */
[----:B------:R-:W-:Y:S01]  /*83a0*/  IMAD R15, R16, 0x80, R223 ;  /* 0x00000080100f7824 */ /* 0x000fe200078e02df */
[----:B------:R-:W-:Y:S01]  /*83b0*/  LOP3.LUT P0, RZ, R206, 0x3, RZ, 0xc0, !PT ;  /* 0x00000003ceff7812 */ /* 0x000fe2000780c0ff */
[----:B-----5:R-:W-:Y:S01]  /*83c0*/  IMAD R18, R29, R4, RZ ;  /* 0x000000041d127224 */ /* 0x020fe200078e02ff */
[----:B------:R-:W0:Y:S01]  /*83d0*/  SHFL.IDX PT, R9, R14, RZ, 0x1c1f ;  /* 0x001c1fff0e097589 */ /* 0x000e2200000e0000 */
[----:B------:R-:W-:-:S03]  /*83e0*/  VIADD R13, R15, 0x8 ;  /* 0x000000080f0d7836 */ /* 0x000fc60000000000 */
[----:B------:R-:W-:Y:S01]  /*83f0*/  SHFL.IDX PT, R10, R12, 0x1, 0x1c1f ;  /* 0x003c1f000c0a7f89 */ /* 0x000fe200000e0000 */
[-C--:B------:R-:W-:Y:S02]  /*8400*/  ISETP.GE.OR P1, PT, R15, R18.reuse, P0 ;  /* 0x000000120f00720c */ /* 0x080fe40000726670 */
[-C--:B------:R-:W-:Y:S01]  /*8410*/  ISETP.GE.OR P0, PT, R13, R18.reuse, P0 ;  /* 0x000000120d00720c */ /* 0x080fe20000706670 */
[----:B------:R-:W1:Y:S01]  /*8420*/  SHFL.IDX PT, R11, R14, 0x1, 0x1c1f ;  /* 0x003c1f000e0b7f89 */ /* 0x000e6200000e0000 */
[----:B------:R-:W-:-:S09]  /*8430*/  ISETP.GE.AND P2, PT, R15, R18, PT ;  /* 0x000000120f00720c */ /* 0x000fd20003f46270 */
[----:B0-----:R0:W-:Y:S04]  /*8440*/  @!P1 ST.E desc[UR36][R8.64], R0 ;  /* 0x0000000008009985 */ /* 0x0011e8000c101924 */
[----:B-1----:R0:W-:Y:S01]  /*8450*/  @!P0 ST.E desc[UR36][R10.64], R3 ;  /* 0x000000030a008985 */ /* 0x0021e2000c101924 */
[----:B------:R-:W-:Y:S01]  /*8460*/  ISETP.GE.AND P0, PT, R13, R18, PT ;  /* 0x000000120d00720c */ /* 0x000fe20003f06270 */
[----:B------:R-:W-:-:S12]  /*8470*/  @P3 BRA `(.L_x_6697) ;  /* 0x00000008007c3947 */ /* 0x000fd80003800000 */
[----:B0-----:R-:W-:Y:S01]  /*8480*/  IMAD R3, R204, 0x40, R153 ;  /* 0x00000040cc037824 */ /* 0x001fe200078e0299 */
[----:B------:R-:W0:Y:S01]  /*8490*/  @P4 LDC R49, c[0x0][0xbec] ;  /* 0x0002fb00ff314b82 */ /* 0x000e220000000800 */
[----:B------:R-:W-:Y:S02]  /*84a0*/  ULDC.64 UR4, c[0x0][0xaa0] ;  /* 0x0002a80000047ab9 */ /* 0x000fe40000000a00 */
[----:B------:R-:W-:-:S03]  /*84b0*/  IMAD.WIDE R88, R3, 0x2, R88 ;  /* 0x0000000203587825 */ /* 0x000fc600078e0258 */
[C---:B------:R-:W-:Y:S02]  /*84c0*/  IADD3 R13, P6, R88.reuse, 0x1000, RZ ;  /* 0x00001000580d7810 */ /* 0x040fe40007fde0ff */
[----:B------:R-:W1:Y:S01]  /*84d0*/  @P4 LDC R51, c[0x0][0xbf0] ;  /* 0x0002fc00ff334b82 */ /* 0x000e620000000800 */
[----:B------:R-:W-:Y:S01]  /*84e0*/  IMAD R19, R19, UR4, RZ ;  /* 0x0000000413137c24 */ /* 0x000fe2000f8e02ff */
[----:B------:R-:W-:Y:S02]  /*84f0*/  IADD3 R25, P5, R88, 0x2000, RZ ;  /* 0x0000200058197810 */ /* 0x000fe40007fbe0ff */
[----:B------:R-:W-:Y:S01]  /*8500*/  LOP3.LUT R12, R13, 0x380, RZ, 0xc0, !PT ;  /* 0x000003800d0c7812 */ /* 0x000fe200078ec0ff */
[----:B------:R-:W-:Y:S01]  /*8510*/  IMAD R19, R100, UR5, R19 ;  /* 0x0000000564137c24 */ /* 0x000fe2000f8e0213 */
[----:B------:R-:W-:Y:S02]  /*8520*/  IADD3 R29, P3, R88, 0x3000, RZ ;  /* 0x00003000581d7810 */ /* 0x000fe40007f7e0ff */
[----:B------:R-:W-:Y:S01]  /*8530*/  SHF.R.U64 R12, R12, 0x3, RZ ;  /* 0x000000030c0c7819 */ /* 0x000fe200000012ff */
[----:B------:R-:W-:Y:S01]  /*8540*/  IMAD.WIDE.U32 R20, R100, UR4, RZ ;  /* 0x0000000464147c25 */ /* 0x000fe2000f8e00ff */
[----:B------:R-:W-:Y:S01]  /*8550*/  ULDC.64 UR4, c[0x0][0xae8] ;  /* 0x0002ba0000047ab9 */ /* 0x000fe20000000a00 */
[----:B------:R-:W-:-:S02]  /*8560*/  IADD3 R33, P2, R88, 0x4000, RZ ;  /* 0x0000400058217810 */ /* 0x000fc40007f5e0ff */
[----:B------:R-:W-:Y:S01]  /*8570*/  LOP3.LUT R12, R12, R13, RZ, 0x3c, !PT ;  /* 0x0000000d0c0c7212 */ /* 0x000fe200078e3cff */
[----:B------:R-:W-:Y:S01]  /*8580*/  IMAD.X R13, RZ, RZ, R89, P6 ;  /* 0x000000ffff0d7224 */ /* 0x000fe200030e0659 */
[C---:B------:R-:W-:Y:S01]  /*8590*/  IADD3 R3, P6, R88.reuse, 0x7000, RZ ;  /* 0x0000700058037810 */ /* 0x040fe20007fde0ff */
[----:B------:R-:W-:Y:S01]  /*85a0*/  IMAD.IADD R21, R21, 0x1, R19 ;  /* 0x0000000115157824 */ /* 0x000fe200078e0213 */
[----:B------:R-:W-:Y:S02]  /*85b0*/  IADD3 R37, P1, R88, 0x5000, RZ ;  /* 0x0000500058257810 */ /* 0x000fe40007f3e0ff */
[----:B------:R-:W-:Y:S01]  /*85c0*/  LOP3.LUT R0, R3, 0x380, RZ, 0xc0, !PT ;  /* 0x0000038003007812 */ /* 0x000fe200078ec0ff */
[----:B------:R-:W-:Y:S01]  /*85d0*/  IMAD.WIDE.U32 R20, R2, UR4, R20 ;  /* 0x0000000402147c25 */ /* 0x000fe2000f8e0014 */
[----:B------:R-:W-:Y:S01]  /*85e0*/  IADD3 R41, P0, R88, 0x6000, RZ ;  /* 0x0000600058297810 */ /* 0x000fe20007f1e0ff */
[----:B------:R-:W5:Y:S01]  /*85f0*/  LD.E.128 R12, desc[UR36][R12.64] ;  /* 0x000000240c0c7980 */ /* 0x000f62000c101d00 */
[----:B------:R-:W-:Y:S01]  /*8600*/  SHF.R.U64 R0, R0, 0x3, RZ ;  /* 0x0000000300007819 */ /* 0x000fe200000012ff */
[----:B------:R-:W-:Y:S01]  /*8610*/  IMAD R21, R2, UR5, R21 ;  /* 0x0000000502157c24 */ /* 0x000fe2000f8e0215 */
[----:B------:R-:W-:Y:S01]  /*8620*/  LOP3.LUT R24, R25, 0x380, RZ, 0xc0, !PT ;  /* 0x0000038019187812 */ /* 0x000fe200078ec0ff */
[----:B------:R-:W-:Y:S01]  /*8630*/  ULDC.64 UR4, c[0x0][0xaf0] ;  /* 0x0002bc0000047ab9 */ /* 0x000fe20000000a00 */
[----:B------:R-:W-:Y:S01]  /*8640*/  LOP3.LUT R44, R0, R3, RZ, 0x3c, !PT ;  /* 0x00000003002c7212 */ /* 0x000fe200078e3cff */
[----:B------:R-:W-:Y:S01]  /*8650*/  IMAD R3, R154, 0x20, R204 ;  /* 0x000000209a037824 */ /* 0x000fe200078e02cc */
[----:B------:R-:W-:Y:S01]  /*8660*/  LOP3.LUT R28, R29, 0x380, RZ, 0xc0, !PT ;  /* 0x000003801d1c7812 */ /* 0x000fe200078ec0ff */
[----:B------:R-:W-:Y:S01]  /*8670*/  IMAD.X R45, RZ, RZ, R89, P6 ;  /* 0x000000ffff2d7224 */ /* 0x000fe200030e0659 */
[----:B------:R-:W-:-:S02]  /*8680*/  LOP3.LUT R32, R33, 0x380, RZ, 0xc0, !PT ;  /* 0x0000038021207812 */ /* 0x000fc400078ec0ff */
[----:B------:R-:W-:Y:S02]  /*8690*/  LEA R48, R16, R3, 0x7 ;  /* 0x0000000310307211 */ /* 0x000fe400078e38ff */
[----:B------:R-:W-:Y:S01]  /*86a0*/  SHF.R.S32.HI R3, RZ, 0x1f, R22 ;  /* 0x0000001fff037819 */ /* 0x000fe20000011416 */
[----:B------:R-:W5:Y:S01]  /*86b0*/  LD.E.128 R44, desc[UR36][R44.64] ;  /* 0x000000242c2c7980 */ /* 0x000f62000c101d00 */
[----:B------:R-:W-:Y:S01]  /*86c0*/  LOP3.LUT R36, R37, 0x380, RZ, 0xc0, !PT ;  /* 0x0000038025247812 */ /* 0x000fe200078ec0ff */
[----:B0-----:R-:W-:Y:S01]  /*86d0*/  @P4 IMAD.HI.U32 R0, R48, R49, RZ ;  /* 0x0000003130004227 */ /* 0x001fe200078e00ff */
[----:B------:R-:W-:Y:S02]  /*86e0*/  LOP3.LUT R40, R41, 0x380, RZ, 0xc0, !PT ;  /* 0x0000038029287812 */ /* 0x000fe400078ec0ff */
[----:B------:R-:W-:Y:S01]  /*86f0*/  LOP3.LUT R9, R88, 0x380, RZ, 0xc0, !PT ;  /* 0x0000038058097812 */ /* 0x000fe200078ec0ff */
[----:B------:R-:W-:Y:S01]  /*8700*/  IMAD.MOV.U32 R19, RZ, RZ, R48 ;  /* 0x000000ffff137224 */ /* 0x000fe200078e0030 */
[----:B-1----:R-:W-:Y:S01]  /*8710*/  @P4 SHF.R.U32.HI R19, RZ, R51, R0 ;  /* 0x00000033ff134219 */ /* 0x002fe20000011600 */
[----:B------:R-:W-:Y:S01]  /*8720*/  IMAD R3, R3, UR4, RZ ;  /* 0x0000000403037c24 */ /* 0x000fe2000f8e02ff */
[----:B------:R-:W-:-:S02]  /*8730*/  SHF.R.U64 R24, R24, 0x3, RZ ;  /* 0x0000000318187819 */ /* 0x000fc400000012ff */
[----:B------:R-:W-:Y:S02]  /*8740*/  SHF.R.U64 R28, R28, 0x3, RZ ;  /* 0x000000031c1c7819 */ /* 0x000fe400000012ff */
[----:B------:R-:W-:Y:S02]  /*8750*/  SHF.R.U64 R32, R32, 0x3, RZ ;  /* 0x0000000320207819 */ /* 0x000fe400000012ff */
[----:B------:R-:W-:Y:S02]  /*8760*/  SHF.R.U64 R36, R36, 0x3, RZ ;  /* 0x0000000324247819 */ /* 0x000fe400000012ff */
[----:B------:R-:W-:Y:S01]  /*8770*/  SHF.R.U64 R40, R40, 0x3, RZ ;  /* 0x0000000328287819 */ /* 0x000fe200000012ff */
[C---:B------:R-:W-:Y:S01]  /*8780*/  IMAD R49, R22.reuse, UR5, R3 ;  /* 0x0000000516317c24 */ /* 0x040fe2000f8e0203 */
[----:B------:R-:W-:Y:S01]  /*8790*/  SHF.R.U64 R9, R9, 0x3, RZ ;  /* 0x0000000309097819 */ /* 0x000fe200000012ff */
[----:B------:R-:W-:Y:S01]  /*87a0*/  IMAD.WIDE.U32 R2, R22, UR4, R20 ;  /* 0x0000000416027c25 */ /* 0x000fe2000f8e0014 */
[--C-:B------:R-:W-:Y:S01]  /*87b0*/  SHF.R.S32.HI R0, RZ, 0x1f, R19.reuse ;  /* 0x0000001fff007819 */ /* 0x100fe20000011413 */
[----:B------:R-:W-:Y:S01]  /*87c0*/  ULDC.64 UR4, c[0x0][0xae0] ;  /* 0x0002b80000047ab9 */ /* 0x000fe20000000a00 */
[----:B------:R-:W-:Y:S01]  /*87d0*/  LOP3.LUT R24, R24, R25, RZ, 0x3c, !PT ;  /* 0x0000001918187212 */ /* 0x000fe200078e3cff */
        /* <DEDUP_REMOVED lines=9> */
[----:B------:R-:W-:-:S02]  /*8870*/  IADD3.X R29, RZ, R89, RZ, P3, !PT ;  /* 0x00000059ff1d7210 */ /* 0x000fc40001ffe4ff */
[----:B------:R-:W-:Y:S01]  /*8880*/  LOP3.LUT R88, R9, R88, RZ, 0x3c, !PT ;  /* 0x0000005809587212 */ /* 0x000fe200078e3cff */
[----:B------:R-:W-:Y:S01]  /*8890*/  IMAD R0, R0, UR4, RZ ;  /* 0x0000000400007c24 */ /* 0x000fe2000f8e02ff */
[----:B------:R-:W5:Y:S01]  /*88a0*/  LD.E.128 R24, desc[UR36][R24.64] ;  /* 0x0000002418187980 */ /* 0x000f62000c101d00 */
[----:B------:R-:W-:Y:S02]  /*88b0*/  IMAD R21, R4, R21, R48 ;  /* 0x0000001504157224 */ /* 0x000fe400078e0230 */
[----:B------:R-:W-:Y:S01]  /*88c0*/  IMAD.IADD R3, R3, 0x1, R49 ;  /* 0x0000000103037824 */ /* 0x000fe200078e0231 */
[----:B------:R0:W5:Y:S01]  /*88d0*/  LD.E.128 R8, desc[UR36][R88.64] ;  /* 0x0000002458087980 */ /* 0x000162000c101d00 */
[C---:B------:R-:W-:Y:S01]  /*88e0*/  IMAD R49, R19.reuse, UR5, R0 ;  /* 0x0000000513317c24 */ /* 0x040fe2000f8e0200 */
[----:B------:R-:W-:Y:S02]  /*88f0*/  SHF.R.S32.HI R0, RZ, 0x1f, R21 ;  /* 0x0000001fff007819 */ /* 0x000fe40000011415 */
[----:B------:R-:W5:Y:S01]  /*8900*/  LD.E.128 R28, desc[UR36][R28.64] ;  /* 0x000000241c1c7980 */ /* 0x000f62000c101d00 */
[----:B------:R-:W-:Y:S01]  /*8910*/  IMAD.WIDE.U32 R2, R19, UR4, R2 ;  /* 0x0000000413027c25 */ /* 0x000fe2000f8e0002 */
[----:B------:R-:W-:-:S02]  /*8920*/  ULDC.64 UR4, c[0x0][0xad8] ;  /* 0x0002b60000047ab9 */ /* 0x000fc40000000a00 */
        /* <DEDUP_REMOVED lines=9> */
[----:B------:R-:W-:-:S02]  /*89c0*/  IMAD.IADD R3, R3, 0x1, R49 ;  /* 0x0000000103037824 */ /* 0x000fc400078e0231 */
[----:B------:R-:W-:Y:S02]  /*89d0*/  IMAD R0, R0, UR4, RZ ;  /* 0x0000000400007c24 */ /* 0x000fe4000f8e02ff */
[----:B------:R-:W-:Y:S02]  /*89e0*/  IMAD R51, R16, 0x80, R204 ;  /* 0x0000008010337824 */ /* 0x000fe400078e02cc */
[C---:B------:R-:W-:Y:S02]  /*89f0*/  IMAD R49, R21.reuse, UR5, R0 ;  /* 0x0000000515317c24 */ /* 0x040fe4000f8e0200 */
[----:B------:R-:W-:Y:S01]  /*8a00*/  IMAD.WIDE.U32 R2, R21, UR4, R2 ;  /* 0x0000000415027c25 */ /* 0x000fe2000f8e0002 */
[----:B------:R-:W-:Y:S01]  /*8a10*/  ISETP.GE.AND P2, PT, R51, R18, PT ;  /* 0x000000123300720c */ /* 0x000fe20003f46270 */
[----:B------:R-:W-:Y:S02]  /*8a20*/  ULDC.64 UR4, c[0x0][0xa80] ;  /* 0x0002a00000047ab9 */ /* 0x000fe40000000a00 */
[----:B------:R-:W-:Y:S01]  /*8a30*/  IMAD.IADD R3, R3, 0x1, R49 ;  /* 0x0000000103037824 */ /* 0x000fe200078e0231 */
[----:B------:R-:W-:Y:S01]  /*8a40*/  LEA R0, P3, R2, UR4, 0x1 ;  /* 0x0000000402007c11 */ /* 0x000fe2000f8608ff */
[----:B------:R-:W-:Y:S01]  /*8a50*/  VIADD R19, R51, 0x20 ;  /* 0x0000002033137836 */ /* 0x000fe20000000000 */
[----:B------:R-:W-:-:S02]  /*8a60*/  IADD3 R17, R17, 0x28820, RZ ;  /* 0x0002882011117810 */ /* 0x000fc40007ffe0ff */
[----:B------:R-:W-:Y:S02]  /*8a70*/  LEA.HI.X R4, R2, UR5, R3, 0x1, P3 ;  /* 0x0000000502047c11 */ /* 0x000fe400098f0c03 */
[----:B------:R-:W-:Y:S02]  /*8a80*/  PRMT R17, RZ, 0x654, R17 ;  /* 0x00000654ff117816 */ /* 0x000fe40000000011 */
[-C--:B------:R-:W-:Y:S01]  /*8a90*/  ISETP.GE.AND P0, PT, R19, R18.reuse, PT ;  /* 0x000000121300720c */ /* 0x080fe20003f06270 */
[----:B------:R-:W-:Y:S01]  /*8aa0*/  VIADD R19, R51, 0x40 ;  /* 0x0000004033137836 */ /* 0x000fe20000000000 */
[----:B-1----:R0:W-:Y:S01]  /*8ab0*/  SYNCS.ARRIVE.TRANS64.RED.A1T0 RZ, [R17+URZ], RZ ;  /* 0x000000ff11ff79a7 */ /* 0x0021e2000810043f */
[----:B------:R0:W1:Y:S01]  /*8ac0*/  SHFL.IDX PT, R16, R0, RZ, 0x181f ;  /* 0x00181fff00107589 */ /* 0x00006200000e0000 */
[----:B------:R-:W-:Y:S03]  /*8ad0*/  BSSY B1, `(.L_x_6698) ;  /* 0x000000d000017945 */ /* 0x000fe60003800000 */
[----:B------:R0:W2:Y:S01]  /*8ae0*/  SHFL.IDX PT, R20, R4, RZ, 0x181f ;  /* 0x00181fff04147589 */ /* 0x0000a200000e0000 */
[----:B------:R-:W-:Y:S01]  /*8af0*/  ISETP.GE.AND P1, PT, R19, R18, PT ;  /* 0x000000121300720c */ /* 0x000fe20003f26270 */
[----:B------:R-:W-:-:S12]  /*8b00*/  @P2 BRA `(.L_x_6699) ;  /* 0x0000000000242947 */ /* 0x000fd80003800000 */
[----:B------:R-:W-:Y:S02]  /*8b10*/  ULDC UR4, c[0x0][0xac8] ;  /* 0x0002b20000047ab9 */ /* 0x000fe40000000800 */
[----:B------:R-:W-:Y:S02]  /*8b20*/  ISETP.GE.AND P2, PT, R153, UR4, PT ;  /* 0x0000000499007c0c */ /* 0x000fe4000bf46270 */
[----:B------:R-:W-:-:S11]  /*8b30*/  ISETP.GE.AND P3, PT, R23, UR4, PT ;  /* 0x0000000417007c0c */ /* 0x000fd6000bf66270 */
[-C--:B-1----:R-:W-:Y:S02]  /*8b40*/  @!P2 LEA R2, P4, R153, R16.reuse, 0x1 ;  /* 0x000000109902a211 */ /* 0x082fe400078808ff */
[----:B------:R-:W-:Y:S02]  /*8b50*/  @!P3 LEA R16, P5, R23, R16, 0x1 ;  /* 0x000000101710b211 */ /* 0x000fe400078a08ff */
[-C--:B--2---:R-:W-:Y:S02]  /*8b60*/  @!P2 LEA.HI.X R3, R153, R20.reuse, R227, 0x1, P4 ;  /* 0x000000149903a211 */ /* 0x084fe400020f0ce3 */
[----:B0-----:R-:W-:-:S03]  /*8b70*/  @!P3 LEA.HI.X R17, R23, R20, R226, 0x1, P5 ;  /* 0x000000141711b211 */ /* 0x001fc600028f0ce2 */
[----:B-----5:R3:W-:Y:S04]  /*8b80*/  @!P2 ST.E.128 desc[UR36][R2.64], R8 ;  /* 0x000000080200a985 */ /* 0x0207e8000c101d24 */
[----:B------:R3:W-:Y:S02]  /*8b90*/  @!P3 ST.E.128 desc[UR36][R16.64], R32 ;  /* 0x000000201000b985 */ /* 0x0007e4000c101d24 */
.L_x_6699:
[----:B------:R-:W-:Y:S05]  /*8ba0*/  BSYNC B1 ;  /* 0x0000000000017941 */ /* 0x000fea0003800000 */
.L_x_6698:
[----:B---3-5:R3:W4:Y:S01]  /*8bb0*/  SHFL.IDX PT, R10, R4, 0x1, 0x181f ;  /* 0x00381f00040a7f89 */ /* 0x02872200000e0000 */
[----:B------:R-:W-:Y:S03]  /*8bc0*/  BSSY B1, `(.L_x_6700) ;  /* 0x000000c000017945 */ /* 0x000fe60003800000 */
[----:B------:R3:W0:Y:S01]  /*8bd0*/  SHFL.IDX PT, R8, R0, 0x1, 0x181f ;  /* 0x00381f0000087f89 */ /* 0x00062200000e0000 */
[----:B------:R-:W-:Y:S05]  /*8be0*/  @P0 BRA `(.L_x_6701) ;  /* 0x0000000000240947 */ /* 0x000fea0003800000 */
[----:B------:R-:W-:Y:S02]  /*8bf0*/  ULDC UR4, c[0x0][0xac8] ;  /* 0x0002b20000047ab9 */ /* 0x000fe40000000800 */
[----:B------:R-:W-:Y:S02]  /*8c00*/  ISETP.GE.AND P3, PT, R153, UR4, PT ;  /* 0x0000000499007c0c */ /* 0x000fe4000bf66270 */
[----:B------:R-:W-:-:S11]  /*8c10*/  ISETP.GE.AND P4, PT, R23, UR4, PT ;  /* 0x0000000417007c0c */ /* 0x000fd6000bf86270 */
[-C--:B0-----:R-:W-:Y:S02]  /*8c20*/  @!P3 LEA R2, P0, R153, R8.reuse, 0x1 ;  /* 0x000000089902b211 */ /* 0x081fe400078008ff */
[----:B------:R-:W-:Y:S02]  /*8c30*/  @!P4 LEA R8, P2, R23, R8, 0x1 ;  /* 0x000000081708c211 */ /* 0x000fe400078408ff */
[-C--:B----4-:R-:W-:Y:S02]  /*8c40*/  @!P3 LEA.HI.X R3, R153, R10.reuse, R227, 0x1, P0 ;  /* 0x0000000a9903b211 */ /* 0x090fe400000f0ce3 */
[----:B------:R-:W-:-:S03]  /*8c50*/  @!P4 LEA.HI.X R9, R23, R10, R226, 0x1, P2 ;  /* 0x0000000a1709c211 */ /* 0x000fc600010f0ce2 */
[----:B------:R0:W-:Y:S04]  /*8c60*/  @!P3 ST.E.128 desc[UR36][R2.64], R12 ;  /* 0x0000000c0200b985 */ /* 0x0001e8000c101d24 */
[----:B------:R0:W-:Y:S02]  /*8c70*/  @!P4 ST.E.128 desc[UR36][R8.64], R36 ;  /* 0x000000240800c985 */ /* 0x0001e4000c101d24 */
.L_x_6701:
[----:B------:R-:W-:Y:S05]  /*8c80*/  BSYNC B1 ;  /* 0x0000000000017941 */ /* 0x000fea0003800000 */
.L_x_6700:
[----:B----4-:R4:W1:Y:S01]  /*8c90*/  SHFL.IDX PT, R10, R4, 0x2, 0x181f ;  /* 0x00581f00040a7f89 */ /* 0x01086200000e0000 */
[----:B------:R-:W-:Y:S03]  /*8ca0*/  BSSY B1, `(.L_x_6702) ;  /* 0x000000c000017945 */ /* 0x000fe60003800000 */
[----:B0-----:R4:W0:Y:S01]  /*8cb0*/  SHFL.IDX PT, R8, R0, 0x2, 0x181f ;  /* 0x00581f0000087f89 */ /* 0x00182200000e0000 */
[----:B------:R-:W-:Y:S05]  /*8cc0*/  @P1 BRA `(.L_x_6703) ;  /* 0x0000000000241947 */ /* 0x000fea0003800000 */
[----:B------:R-:W-:Y:S02]  /*8cd0*/  ULDC UR4, c[0x0][0xac8] ;  /* 0x0002b20000047ab9 */ /* 0x000fe40000000800 */
[----:B------:R-:W-:Y:S02]  /*8ce0*/  ISETP.GE.AND P2, PT, R153, UR4, PT ;  /* 0x0000000499007c0c */ /* 0x000fe4000bf46270 */
[----:B------:R-:W-:-:S11]  /*8cf0*/  ISETP.GE.AND P3, PT, R23, UR4, PT ;  /* 0x0000000417007c0c */ /* 0x000fd6000bf66270 */
[-C--:B0-----:R-:W-:Y:S02]  /*8d00*/  @!P2 LEA R2, P0, R153, R8.reuse, 0x1 ;  /* 0x000000089902a211 */ /* 0x081fe400078008ff */
[----:B------:R-:W-:Y:S02]  /*8d10*/  @!P3 LEA R8, P1, R23, R8, 0x1 ;  /* 0x000000081708b211 */ /* 0x000fe400078208ff */
[-C--:B-1----:R-:W-:Y:S02]  /*8d20*/  @!P2 LEA.HI.X R3, R153, R10.reuse, R227, 0x1, P0 ;  /* 0x0000000a9903a211 */ /* 0x082fe400000f0ce3 */
[----:B------:R-:W-:-:S03]  /*8d30*/  @!P3 LEA.HI.X R9, R23, R10, R226, 0x1, P1 ;  /* 0x0000000a1709b211 */ /* 0x000fc600008f0ce2 */
[----:B------:R0:W-:Y:S04]  /*8d40*/  @!P2 ST.E.128 desc[UR36][R2.64], R24 ;  /* 0x000000180200a985 */ /* 0x0001e8000c101d24 */
[----:B------:R0:W-:Y:S02]  /*8d50*/  @!P3 ST.E.128 desc[UR36][R8.64], R40 ;  /* 0x000000280800b985 */ /* 0x0001e4000c101d24 */
.L_x_6703:
[----:B------:R-:W-:Y:S05]  /*8d60*/  BSYNC B1 ;  /* 0x0000000000017941 */ /* 0x000fea0003800000 */
.L_x_6702:
[----:B0-----:R-:W-:Y:S01]  /*8d70*/  VIADD R3, R51, 0x60 ;  /* 0x0000006033037836 */ /* 0x001fe20000000000 */
[----:B---34-:R-:W0:Y:S04]  /*8d80*/  SHFL.IDX PT, R4, R4, 0x3, 0x181f ;  /* 0x00781f0004047f89 */ /* 0x018e2800000e0000 */
[----:B------:R-:W-:Y:S01]  /*8d90*/  ISETP.GE.AND P0, PT, R3, R18, PT ;  /* 0x000000120300720c */ /* 0x000fe20003f06270 */
[----:B------:R-:W3:-:S12]  /*8da0*/  SHFL.IDX PT, R0, R0, 0x3, 0x181f ;  /* 0x00781f0000007f89 */ /* 0x000ed800000e0000 */
[----:B------:R-:W-:Y:S05]  /*8db0*/  @P0 BRA `(.L_x_6704) ;  /* 0x0000001400d80947 */ /* 0x000fea0003800000 */
[----:B------:R-:W-:Y:S02]  /*8dc0*/  ULDC UR4, c[0x0][0xac8] ;  /* 0x0002b20000047ab9 */ /* 0x000fe40000000800 */
[----:B------:R-:W-:-:S13]  /*8dd0*/  ISETP.GE.AND P1, PT, R153, UR4, PT ;  /* 0x0000000499007c0c */ /* 0x000fda000bf26270 */
[----:B---3--:R-:W-:-:S04]  /*8de0*/  @!P1 LEA R2, P0, R153, R0, 0x1 ;  /* 0x0000000099029211 */ /* 0x008fc800078008ff */
[----:B0-----:R-:W-:Y:S02]  /*8df0*/  @!P1 LEA.HI.X R3, R153, R4, R227, 0x1, P0 ;  /* 0x0000000499039211 */ /* 0x001fe400000f0ce3 */
[----:B------:R-:W-:-:S03]  /*8e00*/  ISETP.GE.AND P0, PT, R23, UR4, PT ;  /* 0x0000000417007c0c */ /* 0x000fc6000bf06270 */
[----:B------:R0:W-:Y:S10]  /*8e10*/  @!P1 ST.E.128 desc[UR36][R2.64], R28 ;  /* 0x0000001c02009985 */ /* 0x0001f4000c101d24 */
[----:B------:R-:W-:Y:S05]  /*8e20*/  @P0 BRA `(.L_x_6704) ;  /* 0x0000001400bc0947 */ /* 0x000fea0003800000 */
[----:B0-----:R-:W-:-:S04]  /*8e30*/  LEA R2, P0, R23, R0, 0x1 ;  /* 0x0000000017027211 */ /* 0x001fc800078008ff */
[----:B------:R-:W-:-:S05]  /*8e40*/  LEA.HI.X R3, R23, R4, R226, 0x1, P0 ;  /* 0x0000000417037211 */ /* 0x000fca00000f0ce2 */
[----:B------:R0:W-:Y:S01]  /*8e50*/  ST.E.128 desc[UR36][R2.64], R44 ;  /* 0x0000002c02007985 */ /* 0x0001e2000c101d24 */
[----:B------:R-:W-:Y:S05]  /*8e60*/  BRA `(.L_x_6704) ;  /* 0x0000001400ac7947 */ /* 0x000fea0003800000 */
.L_x_6697:
[----:B0-----:R-:W0:Y:S01]  /*8e70*/  @P4 LDC R0, c[0x0][0xbec] ;  /* 0x0002fb00ff004b82 */ /* 0x001e220000000800 */
[----:B------:R-:W-:Y:S01]  /*8e80*/  ULDC.64 UR4, c[0x0][0xb08] ;  /* 0x0002c20000047ab9 */ /* 0x000fe20000000a00 */
[----:B------:R-:W-:Y:S01]  /*8e90*/  SHF.R.S32.HI R3, RZ, 0x1f, R22 ;  /* 0x0000001fff037819 */ /* 0x000fe20000011416 */
[----:B------:R-:W-:Y:S01]  /*8ea0*/  IMAD R19, R19, UR4, RZ ;  /* 0x0000000413137c24 */ /* 0x000fe2000f8e02ff */
[----:B------:R-:W-:Y:S01]  /*8eb0*/  ULDC.64 UR6, c[0x0][0xb30] ;  /* 0x0002cc0000067ab9 */ /* 0x000fe20000000a00 */
[C---:B------:R-:W-:Y:S01]  /*8ec0*/  IMAD.WIDE.U32 R8, R100.reuse, UR4, RZ ;  /* 0x0000000464087c25 */ /* 0x040fe2000f8e00ff */
[----:B------:R-:W-:Y:S02]  /*8ed0*/  BSSY B1, `(.L_x_6705) ;  /* 0x0000068000017945 */ /* 0x000fe40003800000 */
[----:B------:R-:W1:Y:S01]  /*8ee0*/  @P4 LDC R13, c[0x0][0xbf0] ;  /* 0x0002fc00ff0d4b82 */ /* 0x000e620000000800 */
[----:B------:R-:W-:Y:S01]  /*8ef0*/  IMAD R19, R100, UR5, R19 ;  /* 0x0000000564137c24 */ /* 0x000fe2000f8e0213 */
[----:B------:R-:W-:Y:S01]  /*8f00*/  ULDC.64 UR4, c[0x0][0xb38] ;  /* 0x0002ce0000047ab9 */ /* 0x000fe20000000a00 */
[----:B------:R-:W-:-:S02]  /*8f10*/  VIADD R17, R17, 0x28820 ;  /* 0x0002882011117836 */ /* 0x000fc40000000000 */
[----:B------:R-:W-:-:S03]  /*8f20*/  IMAD.IADD R9, R9, 0x1, R19 ;  /* 0x0000000109097824 */ /* 0x000fc600078e0213 */
[----:B------:R-:W-:Y:S01]  /*8f30*/  PRMT R17, RZ, 0x654, R17 ;  /* 0x00000654ff117816 */ /* 0x000fe20000000011 */
[----:B------:R-:W-:-:S03]  /*8f40*/  IMAD.WIDE.U32 R8, R2, UR4, R8 ;  /* 0x0000000402087c25 */ /* 0x000fc6000f8e0008 */
[----:B------:R2:W-:Y:S01]  /*8f50*/  SYNCS.ARRIVE.TRANS64.RED.A1T0 RZ, [R17+URZ], RZ ;  /* 0x000000ff11ff79a7 */ /* 0x0005e2000810043f */
[----:B------:R-:W-:Y:S01]  /*8f60*/  IMAD R9, R2, UR5, R9 ;  /* 0x0000000502097c24 */ /* 0x000fe2000f8e0209 */
[----:B------:R-:W-:Y:S02]  /*8f70*/  ULDC.64 UR4, c[0x0][0xb40] ;  /* 0x0002d00000047ab9 */ /* 0x000fe40000000a00 */
[----:B------:R-:W-:Y:S02]  /*8f80*/  IMAD R3, R3, UR4, RZ ;  /* 0x0000000403037c24 */ /* 0x000fe4000f8e02ff */
[----:B0-----:R-:W-:-:S04]  /*8f90*/  @P4 IMAD.HI.U32 R0, R93, R0, RZ ;  /* 0x000000005d004227 */ /* 0x001fc800078e00ff */
[C---:B------:R-:W-:Y:S02]  /*8fa0*/  IMAD R11, R22.reuse, UR5, R3 ;  /* 0x00000005160b7c24 */ /* 0x040fe4000f8e0203 */
[----:B------:R-:W-:Y:S01]  /*8fb0*/  IMAD.WIDE.U32 R2, R22, UR4, R8 ;  /* 0x0000000416027c25 */ /* 0x000fe2000f8e0008 */
[----:B------:R-:W-:-:S03]  /*8fc0*/  ULDC.64 UR4, c[0x0][0xb48] ;  /* 0x0002d20000047ab9 */ /* 0x000fc60000000a00 */
[----:B------:R-:W-:Y:S01]  /*8fd0*/  IMAD.MOV.U32 R9, RZ, RZ, R93 ;  /* 0x000000ffff097224 */ /* 0x000fe200078e005d */
[----:B-1----:R-:W-:Y:S01]  /*8fe0*/  @P4 SHF.R.U32.HI R9, RZ, R13, R0 ;  /* 0x0000000dff094219 */ /* 0x002fe20000011600 */
[----:B------:R-:W-:-:S03]  /*8ff0*/  IMAD.IADD R3, R3, 0x1, R11 ;  /* 0x0000000103037824 */ /* 0x000fc600078e020b */
[----:B------:R-:W-:Y:S01]  /*9000*/  IADD3 R11, -R9, RZ, RZ ;  /* 0x000000ff090b7210 */ /* 0x000fe20007ffe1ff */
[----:B------:R-:W-:Y:S01]  /*9010*/  IMAD.WIDE.U32 R2, R202, UR4, R2 ;  /* 0x00000004ca027c25 */ /* 0x000fe2000f8e0002 */
[----:B------:R-:W-:-:S03]  /*9020*/  SHF.R.S32.HI R0, RZ, 0x1f, R9 ;  /* 0x0000001fff007819 */ /* 0x000fc60000011409 */
        /* <DEDUP_REMOVED lines=14> */
[----:B------:R-:W-:Y:S01]  /*9110*/  LEA.HI.X R4, R2, UR5, R3, 0x2, P1 ;  /* 0x0000000502047c11 */ /* 0x000fe200088f1403 */
[----:B------:R2:W0:Y:S04]  /*9120*/  SHFL.IDX PT, R8, R0, RZ, 0x1c1f ;  /* 0x001c1fff00087589 */ /* 0x00042800000e0000 */
[----:B------:R2:W1:Y:S01]  /*9130*/  SHFL.IDX PT, R9, R4, RZ, 0x1c1f ;  /* 0x001c1fff04097589 */ /* 0x00046200000e0000 */
[----:B------:R-:W-:Y:S05]  /*9140*/  @P2 BRA `(.L_x_6706) ;  /* 0x0000000400002947 */ /* 0x000fea0003800000 */
[----:B------:R-:W-:Y:S02]  /*9150*/  ULDC UR4, c[0x0][0xac8] ;  /* 0x0002b20000047ab9 */ /* 0x000fe40000000800 */
[----:B------:R-:W-:Y:S02]  /*9160*/  ISETP.GE.AND P3, PT, R201, UR4, PT ;  /* 0x00000004c9007c0c */ /* 0x000fe4000bf66270 */
[----:B------:R-:W-:Y:S02]  /*9170*/  ISETP.GE.AND P1, PT, R203, UR4, PT ;  /* 0x00000004cb007c0c */ /* 0x000fe4000bf26270 */
[----:B------:R-:W-:Y:S02]  /*9180*/  ISETP.GE.AND P4, PT, R200, UR4, PT ;  /* 0x00000004c8007c0c */ /* 0x000fe4000bf86270 */
[----:B------:R-:W-:-:S07]  /*9190*/  ISETP.GE.AND P2, PT, R199, UR4, PT ;  /* 0x00000004c7007c0c */ /* 0x000fce000bf46270 */
[-C--:B0-----:R-:W-:Y:S02]  /*91a0*/  @!P3 LEA R10, P5, R201, R8.reuse, 0x2 ;  /* 0x00000008c90ab211 */ /* 0x081fe400078a10ff */
[----:B-1----:R-:W-:Y:S02]  /*91b0*/  @!P1 IMAD.WIDE R2, R203, 0x4, R8 ;  /* 0x00000004cb029825 */ /* 0x002fe400078e0208 */
[----:B------:R-:W-:Y:S02]  /*91c0*/  @!P3 LEA.HI.X R11, R201, R9, R221, 0x2, P5 ;  /* 0x00000009c90bb211 */ /* 0x000fe400028f14dd */
[-C--:B------:R-:W-:Y:S01]  /*91d0*/  @!P4 LEA R12, P5, R200, R8.reuse, 0x2 ;  /* 0x00000008c80cc211 */ /* 0x080fe200078a10ff */
[----:B------:R0:W-:Y:S01]  /*91e0*/  @!P1 ST.E.64 desc[UR36][R2.64], R20 ;  /* 0x0000001402009985 */ /* 0x0001e2000c101b24 */
[----:B------:R-:W-:Y:S02]  /*91f0*/  ISETP.GE.AND P1, PT, R198, UR4, PT ;  /* 0x00000004c6007c0c */ /* 0x000fe4000bf26270 */
[----:B------:R-:W-:Y:S01]  /*9200*/  @!P2 LEA R14, P6, R199, R8, 0x2 ;  /* 0x00000008c70ea211 */ /* 0x000fe200078c10ff */
[----:B------:R1:W-:Y:S01]  /*9210*/  @!P3 ST.E.64 desc[UR36][R10.64], R36 ;  /* 0x000000240a00b985 */ /* 0x0003e2000c101b24 */
[----:B------:R-:W-:-:S02]  /*9220*/  ISETP.GE.AND P3, PT, R197, UR4, PT ;  /* 0x00000004c5007c0c */ /* 0x000fc4000bf66270 */
[-C--:B------:R-:W-:Y:S02]  /*9230*/  @!P4 LEA.HI.X R13, R200, R9.reuse, R220, 0x2, P5 ;  /* 0x00000009c80dc211 */ /* 0x080fe400028f14dc */
[----:B------:R-:W-:Y:S02]  /*9240*/  @!P2 LEA.HI.X R15, R199, R9, R219, 0x2, P6 ;  /* 0x00000009c70fa211 */ /* 0x000fe400030f14db */
[----:B------:R-:W-:Y:S01]  /*9250*/  ISETP.GE.AND P5, PT, R196, UR4, PT ;  /* 0x00000004c4007c0c */ /* 0x000fe2000bfa6270 */
[----:B------:R3:W-:Y:S02]  /*9260*/  @!P4 ST.E.64 desc[UR36][R12.64], R38 ;  /* 0x000000260c00c985 */ /* 0x0007e4000c101b24 */
[----:B------:R-:W-:Y:S02]  /*9270*/  @!P1 LEA R16, P4, R198, R8, 0x2 ;  /* 0x00000008c6109211 */ /* 0x000fe400078810ff */
[----:B------:R4:W-:Y:S01]  /*9280*/  @!P2 ST.E.64 desc[UR36][R14.64], R40 ;  /* 0x000000280e00a985 */ /* 0x0009e2000c101b24 */
[----:B------:R-:W-:-:S02]  /*9290*/  ISETP.GE.AND P2, PT, R195, UR4, PT ;  /* 0x00000004c3007c0c */ /* 0x000fc4000bf46270 */
[CC--:B0-----:R-:W-:Y:S02]  /*92a0*/  @!P3 LEA R2, P6, R197.reuse, R8.reuse, 0x2 ;  /* 0x00000008c502b211 */ /* 0x0c1fe400078c10ff */
[-C--:B--2---:R-:W-:Y:S02]  /*92b0*/  @!P1 LEA.HI.X R17, R198, R9.reuse, R218, 0x2, P4 ;  /* 0x00000009c6119211 */ /* 0x084fe400020f14da */
[----:B------:R-:W-:Y:S02]  /*92c0*/  @!P3 LEA.HI.X R3, R197, R9, R217, 0x2, P6 ;  /* 0x00000009c503b211 */ /* 0x000fe400030f14d9 */
[----:B------:R-:W-:Y:S01]  /*92d0*/  ISETP.GE.AND P4, PT, R194, UR4, PT ;  /* 0x00000004c2007c0c */ /* 0x000fe2000bf86270 */
[----:B------:R0:W-:Y:S01]  /*92e0*/  @!P1 ST.E.64 desc[UR36][R16.64], R42 ;  /* 0x0000002a10009985 */ /* 0x0001e2000c101b24 */
[----:B-1----:R-:W-:-:S03]  /*92f0*/  @!P5 LEA R10, P1, R196, R8, 0x2 ;  /* 0x00000008c40ad211 */ /* 0x002fc600078210ff */
[----:B------:R1:W-:Y:S01]  /*9300*/  @!P3 ST.E.64 desc[UR36][R2.64], R44 ;  /* 0x0000002c0200b985 */ /* 0x0003e2000c101b24 */
[-C--:B---3--:R-:W-:Y:S02]  /*9310*/  @!P2 LEA R12, P6, R195, R8.reuse, 0x2 ;  /* 0x00000008c30ca211 */ /* 0x088fe400078c10ff */
[----:B------:R-:W-:Y:S02]  /*9320*/  ISETP.GE.AND P3, PT, R193, UR4, PT ;  /* 0x00000004c1007c0c */ /* 0x000fe4000bf66270 */
[-C--:B------:R-:W-:Y:S02]  /*9330*/  @!P5 LEA.HI.X R11, R196, R9.reuse, R216, 0x2, P1 ;  /* 0x00000009c40bd211 */ /* 0x080fe400008f14d8 */
[----:B------:R-:W-:Y:S02]  /*9340*/  ISETP.GE.AND P1, PT, R192, UR4, PT ;  /* 0x00000004c0007c0c */ /* 0x000fe4000bf26270 */
[----:B------:R-:W-:Y:S01]  /*9350*/  @!P2 LEA.HI.X R13, R195, R9, R215, 0x2, P6 ;  /* 0x00000009c30da211 */ /* 0x000fe200030f14d7 */
[----:B------:R2:W-:Y:S01]  /*9360*/  @!P5 ST.E.64 desc[UR36][R10.64], R46 ;  /* 0x0000002e0a00d985 */ /* 0x0005e2000c101b24 */
[----:B----4-:R-:W-:-:S03]  /*9370*/  @!P4 LEA R14, P6, R194, R8, 0x2 ;  /* 0x00000008c20ec211 */ /* 0x010fc600078c10ff */
[----:B------:R3:W-:Y:S01]  /*9380*/  @!P2 ST.E.64 desc[UR36][R12.64], R48 ;  /* 0x000000300c00a985 */ /* 0x0007e2000c101b24 */
[----:B------:R-:W-:Y:S02]  /*9390*/  ISETP.GE.AND P2, PT, R191, UR4, PT ;  /* 0x00000004bf007c0c */ /* 0x000fe4000bf46270 */
[-C--:B------:R-:W-:Y:S02]  /*93a0*/  @!P4 LEA.HI.X R15, R194, R9.reuse, R214, 0x2, P6 ;  /* 0x00000009c20fc211 */ /* 0x080fe400030f14d6 */
[CC--:B0-----:R-:W-:Y:S02]  /*93b0*/  @!P3 LEA R16, P5, R193.reuse, R8.reuse, 0x2 ;  /* 0x00000008c110b211 */ /* 0x0c1fe400078a10ff */
        /* <DEDUP_REMOVED lines=12> */
[----:B---3--:R-:W-:-:S03]  /*9480*/  @!P4 LEA R12, P6, R190, R8, 0x2 ;  /* 0x00000008be0cc211 */ /* 0x008fc600078c10ff */
[----:B------:R4:W-:Y:S01]  /*9490*/  @!P2 ST.E.64 desc[UR36][R10.64], R56 ;  /* 0x000000380a00a985 */ /* 0x0009e2000c101b24 */
[CC--:B0-----:R-:W-:Y:S02]  /*94a0*/  @!P5 LEA R14, P2, R189.reuse, R8.reuse, 0x2 ;  /* 0x00000008bd0ed211 */ /* 0x0c1fe400078410ff */
[-C--:B------:R-:W-:Y:S02]  /*94b0*/  @!P4 LEA.HI.X R13, R190, R9.reuse, R210, 0x2, P6 ;  /* 0x00000009be0dc211 */ /* 0x080fe400030f14d2 */
[CC--:B-1----:R-:W-:Y:S02]  /*94c0*/  @!P3 LEA R16, P6, R188.reuse, R8.reuse, 0x2 ;  /* 0x00000008bc10b211 */ /* 0x0c2fe400078c10ff */
        /* <DEDUP_REMOVED lines=8> */
.L_x_6706:
[----:B------:R-:W-:Y:S05]  /*9550*/  BSYNC B1 ;  /* 0x0000000000017941 */ /* 0x000fea0003800000 */
.L_x_6705:
[----:B-1--4-:R1:W3:Y:S04]  /*9560*/  SHFL.IDX PT, R9, R4, 0x1, 0x1c1f ;  /* 0x003c1f0004097f89 */ /* 0x0122e800000e0000 */
[----:B0-----:R1:W0:Y:S01]  /*9570*/  SHFL.IDX PT, R8, R0, 0x1, 0x1c1f ;  /* 0x003c1f0000087f89 */ /* 0x00122200000e0000 */
[----:B------:R-:W-:Y:S05]  /*9580*/  @P0 BRA `(.L_x_6704) ;  /* 0x0000000c00e40947 */ /* 0x000fea0003800000 */
[----:B------:R-:W-:Y:S02]  /*9590*/  ULDC UR4, c[0x0][0xac8] ;  /* 0x0002b20000047ab9 */ /* 0x000fe40000000800 */
[----:B------:R-:W-:Y:S02]  /*95a0*/  ISETP.GE.AND P1, PT, R201, UR4, PT ;  /* 0x00000004c9007c0c */ /* 0x000fe4000bf26270 */
[----:B------:R-:W-:Y:S02]  /*95b0*/  ISETP.GE.AND P0, PT, R200, UR4, PT ;  /* 0x00000004c8007c0c */ /* 0x000fe4000bf06270 */
[----:B------:R-:W-:Y:S02]  /*95c0*/  ISETP.GE.AND P2, PT, R203, UR4, PT ;  /* 0x00000004cb007c0c */ /* 0x000fe4000bf46270 */
[----:B------:R-:W-:Y:S02]  /*95d0*/  ISETP.GE.AND P4, PT, R198, UR4, PT ;  /* 0x00000004c6007c0c */ /* 0x000fe4000bf86270 */
[----:B------:R-:W-:-:S05]  /*95e0*/  ISETP.GE.AND P3, PT, R199, UR4, PT ;  /* 0x00000004c7007c0c */ /* 0x000fca000bf66270 */
[CC--:B0-----:R-:W-:Y:S02]  /*95f0*/  @!P1 LEA R10, P5, R201.reuse, R8.reuse, 0x2 ;  /* 0x00000008c90a9211 */ /* 0x0c1fe400078a10ff */
[CC--:B------:R-:W-:Y:S02]  /*9600*/  @!P0 LEA R12, P6, R200.reuse, R8.reuse, 0x2 ;  /* 0x00000008c80c8211 */ /* 0x0c0fe400078c10ff */
[-C--:B---3--:R-:W-:Y:S01]  /*9610*/  @!P1 LEA.HI.X R11, R201, R9.reuse, R221, 0x2, P5 ;  /* 0x00000009c90b9211 */ /* 0x088fe200028f14dd */
[----:B------:R-:W-:Y:S01]  /*9620*/  @!P2 IMAD.WIDE R2, R203, 0x4, R8 ;  /* 0x00000004cb02a825 */ /* 0x000fe200078e0208 */
[----:B------:R-:W-:Y:S02]  /*9630*/  ISETP.GE.AND P5, PT, R197, UR4, PT ;  /* 0x00000004c5007c0c */ /* 0x000fe4000bfa6270 */
[----:B------:R-:W-:Y:S02]  /*9640*/  @!P0 LEA.HI.X R13, R200, R9, R220, 0x2, P6 ;  /* 0x00000009c80d8211 */ /* 0x000fe400030f14dc */
[----:B------:R0:W-:Y:S01]  /*9650*/  @!P2 ST.E.64 desc[UR36][R2.64], R66 ;  /* 0x000000420200a985 */ /* 0x0001e2000c101b24 */
[----:B------:R-:W-:-:S02]  /*9660*/  @!P4 LEA R16, P2, R198, R8, 0x2 ;  /* 0x00000008c610c211 */ /* 0x000fc400078410ff */
[----:B------:R-:W-:Y:S01]  /*9670*/  @!P3 LEA R14, P6, R199, R8, 0x2 ;  /* 0x00000008c70eb211 */ /* 0x000fe200078c10ff */
[----:B------:R-:W-:Y:S01]  /*9680*/  @!P1 ST.E.64 desc[UR36][R10.64], R68 ;  /* 0x000000440a009985 */ /* 0x000fe2000c101b24 */
[----:B------:R-:W-:Y:S02]  /*9690*/  ISETP.GE.AND P1, PT, R195, UR4, PT ;  /* 0x00000004c3007c0c */ /* 0x000fe4000bf26270 */
[-C--:B--2---:R-:W-:Y:S01]  /*96a0*/  @!P4 LEA.HI.X R17, R198, R9.reuse, R218, 0x2, P2 ;  /* 0x00000009c611c211 */ /* 0x084fe200010f14da */
        /* <DEDUP_REMOVED lines=10> */
[-C--:B--2---:R-:W-:Y:S01]  /*9750*/  @!P2 LEA R12, P6, R194, R8.reuse, 0x2 ;  /* 0x00000008c20ca211 */ /* 0x084fe200078c10ff */
[----:B------:R-:W-:Y:S01]  /*9760*/  @!P5 ST.E.64 desc[UR36][R18.64], R76 ;  /* 0x0000004c1200d985 */ /* 0x000fe2000c101b24 */
[----:B------:R-:W-:Y:S02]  /*9770*/  @!P1 LEA R10, P5, R195, R8, 0x2 ;  /* 0x00000008c30a9211 */ /* 0x000fe400078a10ff */
[----:B------:R-:W-:-:S02]  /*9780*/  @!P0 LEA.HI.X R3, R196, R9, R216, 0x2, P4 ;  /* 0x00000009c4038211 */ /* 0x000fc400020f14d8 */
[-C--:B------:R-:W-:Y:S02]  /*9790*/  @!P1 LEA.HI.X R11, R195, R9.reuse, R215, 0x2, P5 ;  /* 0x00000009c30b9211 */ /* 0x080fe400028f14d7 */
[----:B------:R-:W-:Y:S01]  /*97a0*/  ISETP.GE.AND P4, PT, R192, UR4, PT ;  /* 0x00000004c0007c0c */ /* 0x000fe2000bf86270 */
[----:B------:R-:W-:Y:S01]  /*97b0*/  @!P0 ST.E.64 desc[UR36][R2.64], R78 ;  /* 0x0000004e02008985 */ /* 0x000fe2000c101b24 */
[----:B------:R-:W-:Y:S02]  /*97c0*/  @!P2 LEA.HI.X R13, R194, R9, R214, 0x2, P6 ;  /* 0x00000009c20da211 */ /* 0x000fe400030f14d6 */
[----:B---3--:R-:W-:Y:S01]  /*97d0*/  @!P3 LEA R14, P5, R193, R8, 0x2 ;  /* 0x00000008c10eb211 */ /* 0x008fe200078a10ff */
[----:B------:R0:W-:Y:S01]  /*97e0*/  @!P1 ST.E.64 desc[UR36][R10.64], R80 ;  /* 0x000000500a009985 */ /* 0x0001e2000c101b24 */
[----:B------:R-:W-:Y:S02]  /*97f0*/  ISETP.GE.AND P1, PT, R190, UR4, PT ;  /* 0x00000004be007c0c */ /* 0x000fe4000bf26270 */
[----:B------:R-:W-:Y:S01]  /*9800*/  ISETP.GE.AND P0, PT, R189, UR4, PT ;  /* 0x00000004bd007c0c */ /* 0x000fe2000bf06270 */
[----:B------:R2:W-:Y:S01]  /*9810*/  @!P2 ST.E.64 desc[UR36][R12.64], R82 ;  /* 0x000000520c00a985 */ /* 0x0005e2000c101b24 */
[----:B------:R-:W-:-:S02]  /*9820*/  ISETP.GE.AND P2, PT, R191, UR4, PT ;  /* 0x00000004bf007c0c */ /* 0x000fc4000bf46270 */
[-C--:B------:R-:W-:Y:S02]  /*9830*/  @!P3 LEA.HI.X R15, R193, R9.reuse, R213, 0x2, P5 ;  /* 0x00000009c10fb211 */ /* 0x080fe400028f14d5 */
[----:B------:R-:W-:Y:S02]  /*9840*/  ISETP.GE.AND P5, PT, R188, UR4, PT ;  /* 0x00000004bc007c0c */ /* 0x000fe4000bfa6270 */
[CC--:B----4-:R-:W-:Y:S01]  /*9850*/  @!P4 LEA R16, P6, R192.reuse, R8.reuse, 0x2 ;  /* 0x00000008c010c211 */ /* 0x0d0fe200078c10ff */
[----:B------:R4:W-:Y:S03]  /*9860*/  @!P3 ST.E.64 desc[UR36][R14.64], R84 ;  /* 0x000000540e00b985 */ /* 0x0009e6000c101b24 */
[----:B------:R-:W-:Y:S02]  /*9870*/  @!P4 LEA.HI.X R17, R192, R9, R212, 0x2, P6 ;  /* 0x00000009c011c211 */ /* 0x000fe400030f14d4 */
[----:B0-----:R-:W-:-:S02]  /*9880*/  @!P1 LEA R10, P6, R190, R8, 0x2 ;  /* 0x00000008be0a9211 */ /* 0x001fc400078c10ff */
[-C--:B------:R-:W-:Y:S01]  /*9890*/  @!P2 LEA R2, P3, R191, R8.reuse, 0x2 ;  /* 0x00000008bf02a211 */ /* 0x080fe200078610ff */
[----:B------:R4:W-:Y:S01]  /*98a0*/  @!P4 ST.E.64 desc[UR36][R16.64], R86 ;  /* 0x000000561000c985 */ /* 0x0009e2000c101b24 */
[-C--:B--2---:R-:W-:Y:S02]  /*98b0*/  @!P0 LEA R12, P4, R189, R8.reuse, 0x2 ;  /* 0x00000008bd0c8211 */ /* 0x084fe400078810ff */
[-C--:B------:R-:W-:Y:S02]  /*98c0*/  @!P2 LEA.HI.X R3, R191, R9.reuse, R211, 0x2, P3 ;  /* 0x00000009bf03a211 */ /* 0x080fe400018f14d3 */
[----:B------:R-:W-:Y:S02]  /*98d0*/  @!P5 LEA R18, P3, R188, R8, 0x2 ;  /* 0x00000008bc12d211 */ /* 0x000fe400078610ff */
[-C--:B------:R-:W-:Y:S01]  /*98e0*/  @!P1 LEA.HI.X R11, R190, R9.reuse, R210, 0x2, P6 ;  /* 0x00000009be0b9211 */ /* 0x080fe200030f14d2 */
[----:B------:R4:W-:Y:S01]  /*98f0*/  @!P2 ST.E.64 desc[UR36][R2.64], R90 ;  /* 0x0000005a0200a985 */ /* 0x0009e2000c101b24 */
[----:B------:R-:W-:-:S02]  /*9900*/  @!P0 LEA.HI.X R13, R189, R9, R209, 0x2, P4 ;  /* 0x00000009bd0d8211 */ /* 0x000fc400020f14d1 */
[----:B------:R-:W-:Y:S01]  /*9910*/  @!P5 LEA.HI.X R19, R188, R9, R208, 0x2, P3 ;  /* 0x00000009bc13d211 */ /* 0x000fe200018f14d0 */
[----:B------:R4:W-:Y:S04]  /*9920*/  @!P1 ST.E.64 desc[UR36][R10.64], R94 ;  /* 0x0000005e0a009985 */ /* 0x0009e8000c101b24 */
[----:B------:R4:W-:Y:S01]  /*9930*/  @!P0 ST.E.64 desc[UR36][R12.64], R96 ;  /* 0x000000600c008985 */ /* 0x0009e2000c101b24 */
[----:B------:R-:W-:-:S03]  /*9940*/  ISETP.GE.AND P0, PT, R155, UR4, PT ;  /* 0x000000049b007c0c */ /* 0x000fc6000bf06270 */
[----:B------:R4:W-:Y:S10]  /*9950*/  @!P5 ST.E.64 desc[UR36][R18.64], R98 ;  /* 0x000000621200d985 */ /* 0x0009f4000c101b24 */
[----:B------:R-:W-:Y:S05]  /*9960*/  @P0 BRA `(.L_x_6704) ;  /* 0x0000000800ec0947 */ /* 0x000fea0003800000 */
[----:B----4-:R-:W-:-:S04]  /*9970*/  LEA R2, P0, R155, R8, 0x2 ;  /* 0x000000089b027211 */ /* 0x010fc800078010ff */
[----:B------:R-:W-:-:S05]  /*9980*/  LEA.HI.X R3, R155, R9, R207, 0x2, P0 ;  /* 0x000000099b037211 */ /* 0x000fca00000f14cf */
[----:B------:R0:W-:Y:S01]  /*9990*/  ST.E.64 desc[UR36][R2.64], R150 ;  /* 0x0000009602007985 */ /* 0x0001e2000c101b24 */
[----:B------:R-:W-:Y:S05]  /*99a0*/  BRA `(.L_x_6704) ;  /* 0x0000000800dc7947 */ /* 0x000fea0003800000 */
.L_x_6695:
[----:B------:R-:W2:Y:S01]  /*99b0*/  LDC.64 R10, c[0x0][0xc00] ;  /* 0x00030000ff0a7b82 */ /* 0x000ea20000000a00 */
[----:B------:R-:W-:Y:S01]  /*99c0*/  ULDC.64 UR4, c[0x0][0xc08] ;  /* 0x0003020000047ab9 */ /* 0x000fe20000000a00 */
[----:B------:R-:W-:Y:S01]  /*99d0*/  IMAD.MOV.U32 R3, RZ, RZ, RZ ;  /* 0x000000ffff037224 */ /* 0x000fe200078e00ff */
[----:B------:R-:W-:-:S04]  /*99e0*/  ISETP.NE.U32.AND P1, PT, RZ, UR4, PT ;  /* 0x00000004ff007c0c */ /* 0x000fc8000bf25070 */
[----:B------:R-:W-:Y:S01]  /*99f0*/  ISETP.NE.AND.EX P1, PT, RZ, UR5, PT, P1 ;  /* 0x00000005ff007c0c */ /* 0x000fe2000bf25310 */
[----:B------:R-:W3:Y:S01]  /*9a00*/  LDC.64 R8, c[0x0][0xc00] ;  /* 0x00030000ff087b82 */ /* 0x000ee20000000a00 */
[----:B--2---:R-:W-:-:S04]  /*9a10*/  ISETP.NE.U32.AND P0, PT, R10, RZ, PT ;  /* 0x000000ff0a00720c */ /* 0x004fc80003f05070 */
[----:B------:R-:W-:Y:S01]  /*9a20*/  ISETP.NE.AND.EX P0, PT, R11, RZ, PT, P0 ;  /* 0x000000ff0b00720c */ /* 0x000fe20003f05300 */
[----:B---3--:R-:W-:-:S06]  /*9a30*/  IMAD.WIDE R10, R22, 0x4, R8 ;  /* 0x00000004160a7825 */ /* 0x008fcc00078e0208 */
[C---:B------:R-:W-:Y:S01]  /*9a40*/  @P1 LEA R8, P2, R22.reuse, UR4, 0x2 ;  /* 0x0000000416081c11 */ /* 0x040fe2000f8410ff */
[----:B------:R-:W-:Y:S02]  /*9a50*/  ULDC UR4, c[0x0][0xa88] ;  /* 0x0002a20000047ab9 */ /* 0x000fe40000000800 */
[----:B------:R-:W-:Y:S01]  /*9a60*/  IMAD.U32 R0, RZ, RZ, UR4 ;  /* 0x00000004ff007e24 */ /* 0x000fe2000f8e00ff */
[----:B------:R-:W-:Y:S02]  /*9a70*/  @P1 LEA.HI.X R9, R22, UR5, R19, 0x2, P2 ;  /* 0x0000000516091c11 */ /* 0x000fe400090f1413 */
[----:B------:R2:W5:Y:S04]  /*9a80*/  @P0 LDG.E R3, desc[UR36][R10.64] ;  /* 0x000000240a030981 */ /* 0x000568000c1e1900 */
[----:B------:R2:W5:Y:S01]  /*9a90*/  @P1 LDG.E R0, desc[UR36][R8.64] ;  /* 0x0000002408001981 */ /* 0x000562000c1e1900 */
[----:B------:R-:W-:-:S02]  /*9aa0*/  ISETP.NE.AND P2, PT, R18, RZ, PT ;  /* 0x000000ff1200720c */ /* 0x000fc40003f45270 */
[----:B------:R-:W-:-:S11]  /*9ab0*/  ISETP.GT.AND P3, PT, R228, 0x7f, PT ;  /* 0x0000007fe400780c */ /* 0x000fd60003f64270 */
[----:B------:R-:W3:Y:S02]  /*9ac0*/  @!P2 LDC R18, c[0x0][0xad4] ;  /* 0x0002b500ff12ab82 */ /* 0x000ee40000000800 */
[----:B---3--:R-:W-:Y:S01]  /*9ad0*/  ISETP.GT.AND P2, PT, R18, 0x1, PT ;  /* 0x000000011200780c */ /* 0x008fe20003f44270 */
[----:B--2---:R-:W-:-:S12]  /*9ae0*/  @P1 BRA `(.L_x_6707) ;  /* 0x0000000000101947 */ /* 0x004fd80003800000 */
[----:B------:R-:W-:Y:S05]  /*9af0*/  @!P0 BRA `(.L_x_6707) ;  /* 0x00000000000c8947 */ /* 0x000fea0003800000 */
[----:B------:R-:W2:Y:S04]  /*9b00*/  LDG.E R9, desc[UR36][R10.64] ;  /* 0x000000240a097981 */ /* 0x000ea8000c1e1900 */
[----:B-----5:R-:W2:Y:S02]  /*9b10*/  LDG.E R0, desc[UR36][R10.64+0x4] ;  /* 0x000004240a007981 */ /* 0x020ea4000c1e1900 */
[----:B--2---:R-:W-:-:S07]  /*9b20*/  IMAD.IADD R0, R0, 0x1, -R9 ;  /* 0x0000000100007824 */ /* 0x004fce00078e0a09 */
.L_x_6707:
[----:B------:R-:W-:Y:S01]  /*9b30*/  BSSY B1, `(.L_x_6708) ;  /* 0x0000037000017945 */ /* 0x000fe20003800000 */
[----:B------:R-:W-:Y:S02]  /*9b40*/  SEL R27, R22, RZ, !P0 ;  /* 0x000000ff161b7207 */ /* 0x000fe40004000000 */
[----:B------:R-:W-:Y:S02]  /*9b50*/  SEL R24, R19, RZ, !P0 ;  /* 0x000000ff13187207 */ /* 0x000fe40004000000 */
[----:B-----5:R-:W-:Y:S01]  /*9b60*/  SHF.R.S32.HI R22, RZ, 0x1f, R3 ;  /* 0x0000001fff167819 */ /* 0x020fe20000011403 */
[----:B------:R-:W-:Y:S06]  /*9b70*/  @P3 BRA `(.L_x_6709) ;  /* 0x0000000000c83947 */ /* 0x000fec0003800000 */
[----:B-1----:R-:W1:Y:S01]  /*9b80*/  S2R R4, SR_TID.X ;  /* 0x0000000000047919 */ /* 0x002e620000002100 */
[----:B------:R-:W2:Y:S02]  /*9b90*/  LDC R33, c[0x0][0xbe8] ;  /* 0x0002fa00ff217b82 */ /* 0x000ea40000000800 */
[----:B--2---:R-:W-:Y:S01]  /*9ba0*/  IMAD R8, R0, R33, RZ ;  /* 0x0000002100087224 */ /* 0x004fe200078e02ff */
[----:B-1----:R-:W-:-:S05]  /*9bb0*/  LEA R4, R16, R4, 0x7 ;  /* 0x0000000410047211 */ /* 0x002fca00078e38ff */
[----:B------:R-:W-:-:S05]  /*9bc0*/  VIADD R29, R4, 0xffffff80 ;  /* 0xffffff80041d7836 */ /* 0x000fca0000000000 */
[----:B------:R-:W-:-:S13]  /*9bd0*/  ISETP.GE.AND P0, PT, R29, R8, PT ;  /* 0x000000081d00720c */ /* 0x000fda0003f06270 */
[----:B------:R-:W-:Y:S05]  /*9be0*/  @P0 BRA `(.L_x_6709) ;  /* 0x0000000000ac0947 */ /* 0x000fea0003800000 */
[----:B------:R-:W-:Y:S01]  /*9bf0*/  ISETP.NE.AND P1, PT, R33, 0x1, PT ;  /* 0x000000012100780c */ /* 0x000fe20003f25270 */
[----:B------:R-:W-:Y:S01]  /*9c00*/  IMAD.MOV.U32 R20, RZ, RZ, 0x9b8 ;  /* 0x000009b8ff147424 */ /* 0x000fe200078e00ff */
[----:B------:R-:W-:Y:S01]  /*9c10*/  ISETP.GT.AND P0, PT, R18, 0x1, PT ;  /* 0x000000011200780c */ /* 0x000fe20003f04270 */
[----:B------:R-:W1:Y:S01]  /*9c20*/  LDC.64 R30, c[0x0][0xba8] ;  /* 0x0002ea00ff1e7b82 */ /* 0x000e620000000a00 */
[----:B0-----:R-:W-:Y:S02]  /*9c30*/  IMAD.MOV.U32 R17, RZ, RZ, R29 ;  /* 0x000000ffff117224 */ /* 0x001fe400078e001d */
[----:B------:R-:W-:-:S05]  /*9c40*/  SEL R20, R20, 0x978, P0 ;  /* 0x0000097814147807 */ /* 0x000fca0000000000 */
[----:B------:R-:W0:Y:S08]  /*9c50*/  LDC.64 R10, c[0x0][R20+0x220] ;  /* 0x00008800140a7b82 */ /* 0x000e300000000a00 */
[----:B------:R-:W2:Y:S08]  /*9c60*/  @P1 LDC R4, c[0x0][0xbec] ;  /* 0x0002fb00ff041b82 */ /* 0x000eb00000000800 */
[----:B------:R-:W3:Y:S08]  /*9c70*/  LDC.64 R8, c[0x0][R20+0x218] ;  /* 0x0000860014087b82 */ /* 0x000ef00000000a00 */
[----:B------:R-:W4:Y:S01]  /*9c80*/  @P1 LDC R25, c[0x0][0xbf0] ;  /* 0x0002fc00ff191b82 */ /* 0x000f220000000800 */
[----:B0-----:R-:W-:-:S02]  /*9c90*/  IMAD R11, R11, R27, RZ ;  /* 0x0000001b0b0b7224 */ /* 0x001fc400078e02ff */
[----:B------:R-:W-:-:S05]  /*9ca0*/  IMAD.WIDE.U32 R18, R10, R27, RZ ;  /* 0x0000001b0a127225 */ /* 0x000fca00078e00ff */
[----:B------:R-:W0:Y:S01]  /*9cb0*/  LDC.64 R12, c[0x0][R20+0x228] ;  /* 0x00008a00140c7b82 */ /* 0x000e220000000a00 */
[----:B--2---:R-:W-:-:S07]  /*9cc0*/  @P1 IMAD.HI.U32 R4, R29, R4, RZ ;  /* 0x000000041d041227 */ /* 0x004fce00078e00ff */
[----:B------:R-:W2:Y:S01]  /*9cd0*/  LDC.64 R14, c[0x0][R20+0x210] ;  /* 0x00008400140e7b82 */ /* 0x000ea20000000a00 */
[-C--:B---3--:R-:W-:Y:S02]  /*9ce0*/  IMAD R21, R9, R2.reuse, RZ ;  /* 0x0000000209157224 */ /* 0x088fe400078e02ff */
[----:B------:R-:W-:-:S04]  /*9cf0*/  IMAD.WIDE.U32 R8, R8, R2, RZ ;  /* 0x0000000208087225 */ /* 0x000fc800078e00ff */
[----:B------:R-:W-:Y:S01]  /*9d00*/  IMAD.IADD R21, R9, 0x1, R21 ;  /* 0x0000000109157824 */ /* 0x000fe200078e0215 */
[----:B----4-:R-:W-:Y:S01]  /*9d10*/  @P1 SHF.R.U32.HI R17, RZ, R25, R4 ;  /* 0x00000019ff111219 */ /* 0x010fe20000011604 */
[----:B------:R-:W-:Y:S01]  /*9d20*/  IMAD R25, R10, R24, R11 ;  /* 0x000000180a197224 */ /* 0x000fe200078e020b */
[----:B------:R-:W-:Y:S01]  /*9d30*/  SEL R11, R202, RZ, P0 ;  /* 0x000000ffca0b7207 */ /* 0x000fe20000000000 */
[----:B-1----:R-:W1:Y:S01]  /*9d40*/  @!P0 LDC R30, c[0x0][0xb50] ;  /* 0x0002d400ff1e8b82 */ /* 0x002e620000000800 */
[----:B------:R-:W-:Y:S01]  /*9d50*/  IADD3 R4, P1, P3, R18, R8, R3 ;  /* 0x0000000812047210 */ /* 0x000fe20007b3e003 */
[----:B------:R-:W-:Y:S02]  /*9d60*/  IMAD.MOV R10, RZ, RZ, -R17 ;  /* 0x000000ffff0a7224 */ /* 0x000fe400078e0a11 */
[----:B------:R-:W-:Y:S02]  /*9d70*/  IMAD.IADD R25, R19, 0x1, R25 ;  /* 0x0000000113197824 */ /* 0x000fe400078e0219 */
[----:B0-----:R-:W-:-:S02]  /*9d80*/  IMAD.WIDE.U32 R8, R12, R11, RZ ;  /* 0x0000000b0c087225 */ /* 0x001fc400078e00ff */
[----:B------:R-:W0:Y:S02]  /*9d90*/  @!P0 LDC R31, c[0x0][0xb54] ;  /* 0x0002d500ff1f8b82 */ /* 0x000e240000000800 */
[----:B------:R-:W-:Y:S02]  /*9da0*/  IMAD R13, R13, R11, RZ ;  /* 0x0000000b0d0d7224 */ /* 0x000fe400078e02ff */
[----:B------:R-:W-:Y:S01]  /*9db0*/  IMAD R11, R33, R10, R29 ;  /* 0x0000000a210b7224 */ /* 0x000fe200078e021d */
[----:B------:R-:W-:Y:S02]  /*9dc0*/  IADD3.X R10, R25, R21, R22, P1, P3 ;  /* 0x00000015190a7210 */ /* 0x000fe40000fe6416 */
[----:B------:R-:W-:Y:S01]  /*9dd0*/  IADD3 R8, P0, P1, R17, R4, R8 ;  /* 0x0000000411087210 */ /* 0x000fe2000791e008 */
[----:B--2---:R-:W-:Y:S01]  /*9de0*/  IMAD R4, R15, R11, RZ ;  /* 0x0000000b0f047224 */ /* 0x004fe200078e02ff */
[----:B------:R-:W-:Y:S02]  /*9df0*/  IADD3 R13, R9, R13, RZ ;  /* 0x0000000d090d7210 */ /* 0x000fe40007ffe0ff */
[----:B------:R-:W-:-:S04]  /*9e00*/  SHF.R.S32.HI R17, RZ, 0x1f, R17 ;  /* 0x0000001fff117819 */ /* 0x000fc80000011411 */
[----:B------:R-:W-:Y:S02]  /*9e10*/  IADD3.X R9, R17, R10, R13, P0, P1 ;  /* 0x0000000a11097210 */ /* 0x000fe400007e240d */
[----:B------:R-:W-:Y:S01]  /*9e20*/  SHF.R.S32.HI R13, RZ, 0x1f, R11 ;  /* 0x0000001fff0d7819 */ /* 0x000fe2000001140b */
[----:B------:R-:W-:-:S04]  /*9e30*/  IMAD.WIDE.U32 R8, R14, R11, R8 ;  /* 0x0000000b0e087225 */ /* 0x000fc800078e0008 */
[----:B------:R-:W-:Y:S01]  /*9e40*/  IMAD R13, R14, R13, R4 ;  /* 0x0000000d0e0d7224 */ /* 0x000fe200078e0204 */
[----:B-1----:R-:W-:-:S03]  /*9e50*/  LEA R10, P0, R8, R30, 0x2 ;  /* 0x0000001e080a7211 */ /* 0x002fc600078010ff */
[----:B------:R-:W-:Y:S02]  /*9e60*/  IMAD.IADD R4, R9, 0x1, R13 ;  /* 0x0000000109047824 */ /* 0x000fe400078e020d */
[----:B------:R-:W-:-:S03]  /*9e70*/  IMAD.MOV.U32 R9, RZ, RZ, -0x800000 ;  /* 0xff800000ff097424 */ /* 0x000fc600078e00ff */
[----:B0-----:R-:W-:-:S05]  /*9e80*/  LEA.HI.X R11, R8, R31, R4, 0x2, P0 ;  /* 0x0000001f080b7211 */ /* 0x001fca00000f1404 */
[----:B------:R2:W-:Y:S02]  /*9e90*/  STG.E desc[UR36][R10.64], R9 ;  /* 0x000000090a007986 */ /* 0x0005e4000c101924 */
.L_x_6709:
[----:B------:R-:W-:Y:S05]  /*9ea0*/  BSYNC B1 ;  /* 0x0000000000017941 */ /* 0x000fea0003800000 */
.L_x_6708:
[----:B------:R-:W-:Y:S05]  /*9eb0*/  @P2 BRA `(.L_x_6704) ;  /* 0x0000000400982947 */ /* 0x000fea0003800000 */
[----:B------:R-:W3:Y:S01]  /*9ec0*/  LDC R15, c[0x0][0xbe8] ;  /* 0x0002fa00ff0f7b82 */ /* 0x000ee20000000800 */
[----:B------:R-:W-:Y:S01]  /*9ed0*/  ULDC.64 UR4, c[0x0][0xaa0] ;  /* 0x0002a80000047ab9 */ /* 0x000fe20000000a00 */
[----:B------:R-:W-:Y:S01]  /*9ee0*/  ULDC.64 UR6, c[0x0][0xaf0] ;  /* 0x0002bc0000067ab9 */ /* 0x000fe20000000a00 */
[----:B-1----:R-:W-:Y:S01]  /*9ef0*/  IMAD R4, R22, UR4, RZ ;  /* 0x0000000416047c24 */ /* 0x002fe2000f8e02ff */
[----:B------:R-:W-:Y:S01]  /*9f00*/  BSSY B1, `(.L_x_6710) ;  /* 0x0000037000017945 */ /* 0x000fe20003800000 */
[----:B--2---:R-:W-:-:S04]  /*9f10*/  IMAD.WIDE.U32 R8, R3, UR4, RZ ;  /* 0x0000000403087c25 */ /* 0x004fc8000f8e00ff */
[----:B------:R-:W-:Y:S01]  /*9f20*/  IMAD R11, R3, UR5, R4 ;  /* 0x00000005030b7c24 */ /* 0x000fe2000f8e0204 */
[----:B------:R-:W-:Y:S01]  /*9f30*/  ULDC.64 UR4, c[0x0][0xae8] ;  /* 0x0002ba0000047ab9 */ /* 0x000fe20000000a00 */
[----:B------:R-:W-:Y:S02]  /*9f40*/  IMAD R3, R154, 0x20, R204 ;  /* 0x000000209a037824 */ /* 0x000fe400078e02cc */
[----:B------:R-:W-:Y:S02]  /*9f50*/  IMAD.IADD R9, R9, 0x1, R11 ;  /* 0x0000000109097824 */ /* 0x000fe400078e020b */
[----:B------:R-:W-:Y:S02]  /*9f60*/  IMAD R10, R16, 0x80, R3 ;  /* 0x00000080100a7824 */ /* 0x000fe400078e0203 */
[----:B------:R-:W-:-:S04]  /*9f70*/  IMAD.WIDE.U32 R8, R2, UR4, R8 ;  /* 0x0000000402087c25 */ /* 0x000fc8000f8e0008 */
[----:B------:R-:W-:Y:S02]  /*9f80*/  IMAD.MOV.U32 R11, RZ, RZ, R10 ;  /* 0x000000ffff0b7224 */ /* 0x000fe400078e000a */
[----:B------:R-:W-:Y:S01]  /*9f90*/  IMAD R4, R24, UR6, RZ ;  /* 0x0000000618047c24 */ /* 0x000fe2000f8e02ff */
[----:B---3--:R-:W-:Y:S01]  /*9fa0*/  ISETP.NE.AND P0, PT, R15, 0x1, PT ;  /* 0x000000010f00780c */ /* 0x008fe20003f05270 */
[----:B------:R-:W-:Y:S01]  /*9fb0*/  IMAD R9, R2, UR5, R9 ;  /* 0x0000000502097c24 */ /* 0x000fe2000f8e0209 */
[----:B------:R-:W-:-:S11]  /*9fc0*/  ULDC.64 UR4, c[0x0][0xae0] ;  /* 0x0002b80000047ab9 */ /* 0x000fd60000000a00 */
[----:B------:R-:W1:Y:S08]  /*9fd0*/  @P0 LDC R13, c[0x0][0xbec] ;  /* 0x0002fb00ff0d0b82 */ /* 0x000e700000000800 */
[----:B------:R-:W2:Y:S01]  /*9fe0*/  @P0 LDC R12, c[0x0][0xbf0] ;  /* 0x0002fc00ff0c0b82 */ /* 0x000ea20000000800 */
[----:B-1----:R-:W-:-:S04]  /*9ff0*/  @P0 IMAD.HI.U32 R3, R10, R13, RZ ;  /* 0x0000000d0a030227 */ /* 0x002fc800078e00ff */
[C---:B------:R-:W-:Y:S01]  /*a000*/  IMAD R13, R27.reuse, UR7, R4 ;  /* 0x000000071b0d7c24 */ /* 0x040fe2000f8e0204 */
[----:B--2---:R-:W-:Y:S01]  /*a010*/  @P0 SHF.R.U32.HI R11, RZ, R12, R3 ;  /* 0x0000000cff0b0219 */ /* 0x004fe20000011603 */
[----:B------:R-:W-:-:S03]  /*a020*/  IMAD.WIDE.U32 R2, R27, UR6, R8 ;  /* 0x000000061b027c25 */ /* 0x000fc6000f8e0008 */
[----:B------:R-:W-:Y:S01]  /*a030*/  SHF.R.S32.HI R4, RZ, 0x1f, R11 ;  /* 0x0000001fff047819 */ /* 0x000fe2000001140b */
[----:B------:R-:W-:Y:S01]  /*a040*/  IMAD.IADD R3, R3, 0x1, R13 ;  /* 0x0000000103037824 */ /* 0x000fe200078e020d */
[----:B------:R-:W-:-:S03]  /*a050*/  IADD3 R9, -R11, RZ, RZ ;  /* 0x000000ff0b097210 */ /* 0x000fc60007ffe1ff */
[----:B------:R-:W-:Y:S02]  /*a060*/  IMAD R4, R4, UR4, RZ ;  /* 0x0000000404047c24 */ /* 0x000fe4000f8e02ff */
[----:B------:R-:W-:Y:S02]  /*a070*/  IMAD R9, R15, R9, R10 ;  /* 0x000000090f097224 */ /* 0x000fe400078e020a */
[C---:B------:R-:W-:Y:S02]  /*a080*/  IMAD R13, R11.reuse, UR5, R4 ;  /* 0x000000050b0d7c24 */ /* 0x040fe4000f8e0204 */
[----:B------:R-:W-:Y:S01]  /*a090*/  IMAD.WIDE.U32 R2, R11, UR4, R2 ;  /* 0x000000040b027c25 */ /* 0x000fe2000f8e0002 */
[----:B------:R-:W-:Y:S01]  /*a0a0*/  SHF.R.S32.HI R4, RZ, 0x1f, R9 ;  /* 0x0000001fff047819 */ /* 0x000fe20000011409 */
[----:B------:R-:W-:Y:S02]  /*a0b0*/  ULDC.64 UR4, c[0x0][0xad8] ;  /* 0x0002b60000047ab9 */ /* 0x000fe40000000a00 */
[----:B------:R-:W-:-:S02]  /*a0c0*/  IMAD.IADD R3, R3, 0x1, R13 ;  /* 0x0000000103037824 */ /* 0x000fc400078e020d */
[----:B------:R-:W-:Y:S02]  /*a0d0*/  IMAD R4, R4, UR4, RZ ;  /* 0x0000000404047c24 */ /* 0x000fe4000f8e02ff */
[----:B------:R-:W-:Y:S02]  /*a0e0*/  IMAD R10, R16, 0x80, R204 ;  /* 0x00000080100a7824 */ /* 0x000fe400078e02cc */
[----:B------:R-:W-:Y:S02]  /*a0f0*/  IMAD R15, R0, R15, RZ ;  /* 0x0000000f000f7224 */ /* 0x000fe400078e02ff */
[C---:B------:R-:W-:Y:S02]  /*a100*/  IMAD R11, R9.reuse, UR5, R4 ;  /* 0x00000005090b7c24 */ /* 0x040fe4000f8e0204 */
[----:B------:R-:W-:Y:S01]  /*a110*/  IMAD.WIDE.U32 R2, R9, UR4, R2 ;  /* 0x0000000409027c25 */ /* 0x000fe2000f8e0002 */
[----:B------:R-:W-:Y:S01]  /*a120*/  ISETP.GE.AND P2, PT, R10, R15, PT ;  /* 0x0000000f0a00720c */ /* 0x000fe20003f46270 */
[----:B------:R-:W-:-:S02]  /*a130*/  ULDC.64 UR4, c[0x0][0xa80] ;  /* 0x0002a00000047ab9 */ /* 0x000fc40000000a00 */
[----:B------:R-:W-:Y:S01]  /*a140*/  VIADD R0, R10, 0x20 ;  /* 0x000000200a007836 */ /* 0x000fe20000000000 */
[----:B------:R-:W-:Y:S01]  /*a150*/  LEA R4, P3, R2, UR4, 0x1 ;  /* 0x0000000402047c11 */ /* 0x000fe2000f8608ff */
[----:B------:R-:W-:-:S03]  /*a160*/  IMAD.IADD R3, R3, 0x1, R11 ;  /* 0x0000000103037824 */ /* 0x000fc600078e020b */
[-C--:B------:R-:W-:Y:S01]  /*a170*/  ISETP.GE.AND P1, PT, R0, R15.reuse, PT ;  /* 0x0000000f0000720c */ /* 0x080fe20003f26270 */
[----:B------:R-:W-:Y:S01]  /*a180*/  VIADD R0, R10, 0x40 ;  /* 0x000000400a007836 */ /* 0x000fe20000000000 */
[----:B------:R-:W-:Y:S02]  /*a190*/  LEA.HI.X R8, R2, UR5, R3, 0x1, P3 ;  /* 0x0000000502087c11 */ /* 0x000fe400098f0c03 */
[----:B------:R1:W2:Y:S02]  /*a1a0*/  SHFL.IDX PT, R2, R4, RZ, 0x181f ;  /* 0x00181fff04027589 */ /* 0x0002a400000e0000 */
[----:B------:R-:W-:Y:S02]  /*a1b0*/  ISETP.GE.AND P0, PT, R0, R15, PT ;  /* 0x0000000f0000720c */ /* 0x000fe40003f06270 */
[----:B------:R1:W3:Y:S01]  /*a1c0*/  SHFL.IDX PT, R0, R8, RZ, 0x181f ;  /* 0x00181fff08007589 */ /* 0x0002e200000e0000 */
[----:B------:R-:W-:Y:S10]  /*a1d0*/  @P2 BRA `(.L_x_6711) ;  /* 0x0000000000242947 */ /* 0x000ff40003800000 */
[----:B------:R-:W-:Y:S02]  /*a1e0*/  ULDC UR4, c[0x0][0xac8] ;  /* 0x0002b20000047ab9 */ /* 0x000fe40000000800 */
[----:B------:R-:W-:Y:S02]  /*a1f0*/  ISETP.GE.AND P4, PT, R153, UR4, PT ;  /* 0x0000000499007c0c */ /* 0x000fe4000bf86270 */
[----:B------:R-:W-:-:S11]  /*a200*/  ISETP.GE.AND P5, PT, R23, UR4, PT ;  /* 0x0000000417007c0c */ /* 0x000fd6000bfa6270 */
[-C--:B--2---:R-:W-:Y:S02]  /*a210*/  @!P4 LEA R12, P2, R153, R2.reuse, 0x1 ;  /* 0x00000002990cc211 */ /* 0x084fe400078408ff */
[----:B------:R-:W-:Y:S02]  /*a220*/  @!P5 LEA R2, P3, R23, R2, 0x1 ;  /* 0x000000021702d211 */ /* 0x000fe400078608ff */
[-C--:B---3--:R-:W-:Y:S02]  /*a230*/  @!P4 LEA.HI.X R13, R153, R0.reuse, R227, 0x1, P2 ;  /* 0x00000000990dc211 */ /* 0x088fe400010f0ce3 */
[----:B------:R-:W-:-:S03]  /*a240*/  @!P5 LEA.HI.X R3, R23, R0, R226, 0x1, P3 ;  /* 0x000000001703d211 */ /* 0x000fc600018f0ce2 */
[----:B------:R4:W-:Y:S04]  /*a250*/  @!P4 ST.E.128 desc[UR36][R12.64], RZ ;  /* 0x000000ff0c00c985 */ /* 0x0009e8000c101d24 */
[----:B------:R4:W-:Y:S02]  /*a260*/  @!P5 ST.E.128 desc[UR36][R2.64], RZ ;  /* 0x000000ff0200d985 */ /* 0x0009e4000c101d24 */
.L_x_6711:
[----:B------:R-:W-:Y:S05]  /*a270*/  BSYNC B1 ;  /* 0x0000000000017941 */ /* 0x000fea0003800000 */
.L_x_6710:
[----:B---3--:R3:W0:Y:S01]  /*a280*/  SHFL.IDX PT, R0, R8, 0x1, 0x181f ;  /* 0x00381f0008007f89 */ /* 0x00862200000e0000 */
[----:B------:R-:W-:Y:S03]  /*a290*/  BSSY B1, `(.L_x_6712) ;  /* 0x000000c000017945 */ /* 0x000fe60003800000 */
[----:B--2-4-:R3:W2:Y:S01]  /*a2a0*/  SHFL.IDX PT, R2, R4, 0x1, 0x181f ;  /* 0x00381f0004027f89 */ /* 0x0146a200000e0000 */
[----:B------:R-:W-:Y:S05]  /*a2b0*/  @P1 BRA `(.L_x_6713) ;  /* 0x0000000000241947 */ /* 0x000fea0003800000 */
[----:B------:R-:W-:Y:S02]  /*a2c0*/  ULDC UR4, c[0x0][0xac8] ;  /* 0x0002b20000047ab9 */ /* 0x000fe40000000800 */
[----:B------:R-:W-:Y:S02]  /*a2d0*/  ISETP.GE.AND P3, PT, R153, UR4, PT ;  /* 0x0000000499007c0c */ /* 0x000fe4000bf66270 */
[----:B------:R-:W-:-:S11]  /*a2e0*/  ISETP.GE.AND P4, PT, R23, UR4, PT ;  /* 0x0000000417007c0c */ /* 0x000fd6000bf86270 */
[-C--:B--2---:R-:W-:Y:S02]  /*a2f0*/  @!P3 LEA R12, P1, R153, R2.reuse, 0x1 ;  /* 0x00000002990cb211 */ /* 0x084fe400078208ff */
[----:B------:R-:W-:Y:S02]  /*a300*/  @!P4 LEA R2, P2, R23, R2, 0x1 ;  /* 0x000000021702c211 */ /* 0x000fe400078408ff */
[-C--:B0-----:R-:W-:Y:S02]  /*a310*/  @!P3 LEA.HI.X R13, R153, R0.reuse, R227, 0x1, P1 ;  /* 0x00000000990db211 */ /* 0x081fe400008f0ce3 */
[----:B------:R-:W-:-:S03]  /*a320*/  @!P4 LEA.HI.X R3, R23, R0, R226, 0x1, P2 ;  /* 0x000000001703c211 */ /* 0x000fc600010f0ce2 */
[----:B------:R4:W-:Y:S04]  /*a330*/  @!P3 ST.E.128 desc[UR36][R12.64], RZ ;  /* 0x000000ff0c00b985 */ /* 0x0009e8000c101d24 */
[----:B------:R4:W-:Y:S02]  /*a340*/  @!P4 ST.E.128 desc[UR36][R2.64], RZ ;  /* 0x000000ff0200c985 */ /* 0x0009e4000c101d24 */
.L_x_6713:
[----:B------:R-:W-:Y:S05]  /*a350*/  BSYNC B1 ;  /* 0x0000000000017941 */ /* 0x000fea0003800000 */
.L_x_6712:
[----:B0-----:R0:W0:Y:S01]  /*a360*/  SHFL.IDX PT, R0, R8, 0x2, 0x181f ;  /* 0x00581f0008007f89 */ /* 0x00102200000e0000 */
[----:B------:R-:W-:Y:S03]  /*a370*/  BSSY B1, `(.L_x_6714) ;  /* 0x000000c000017945 */ /* 0x000fe60003800000 */
[----:B--2-4-:R2:W4:Y:S01]  /*a380*/  SHFL.IDX PT, R2, R4, 0x2, 0x181f ;  /* 0x00581f0004027f89 */ /* 0x01452200000e0000 */
[----:B------:R-:W-:Y:S05]  /*a390*/  @P0 BRA `(.L_x_6715) ;  /* 0x0000000000240947 */ /* 0x000fea0003800000 */
[----:B------:R-:W-:Y:S02]  /*a3a0*/  ULDC UR4, c[0x0][0xac8] ;  /* 0x0002b20000047ab9 */ /* 0x000fe40000000800 */
[----:B------:R-:W-:Y:S02]  /*a3b0*/  ISETP.GE.AND P2, PT, R153, UR4, PT ;  /* 0x0000000499007c0c */ /* 0x000fe4000bf46270 */
[----:B------:R-:W-:-:S11]  /*a3c0*/  ISETP.GE.AND P3, PT, R23, UR4, PT ;  /* 0x0000000417007c0c */ /* 0x000fd6000bf66270 */
[-C--:B----4-:R-:W-:Y:S02]  /*a3d0*/  @!P2 LEA R12, P0, R153, R2.reuse, 0x1 ;  /* 0x00000002990ca211 */ /* 0x090fe400078008ff */
[----:B------:R-:W-:Y:S02]  /*a3e0*/  @!P3 LEA R2, P1, R23, R2, 0x1 ;  /* 0x000000021702b211 */ /* 0x000fe400078208ff */
[-C--:B0-----:R-:W-:Y:S02]  /*a3f0*/  @!P2 LEA.HI.X R13, R153, R0.reuse, R227, 0x1, P0 ;  /* 0x00000000990da211 */ /* 0x081fe400000f0ce3 */
[----:B------:R-:W-:-:S03]  /*a400*/  @!P3 LEA.HI.X R3, R23, R0, R226, 0x1, P1 ;  /* 0x000000001703b211 */ /* 0x000fc600008f0ce2 */
[----:B------:R0:W-:Y:S04]  /*a410*/  @!P2 ST.E.128 desc[UR36][R12.64], RZ ;  /* 0x000000ff0c00a985 */ /* 0x0001e8000c101d24 */
[----:B------:R0:W-:Y:S02]  /*a420*/  @!P3 ST.E.128 desc[UR36][R2.64], RZ ;  /* 0x000000ff0200b985 */ /* 0x0001e4000c101d24 */
.L_x_6715:
[----:B------:R-:W-:Y:S05]  /*a430*/  BSYNC B1 ;  /* 0x0000000000017941 */ /* 0x000fea0003800000 */
.L_x_6714:
[----:B0-----:R-:W-:Y:S01]  /*a440*/  IADD3 R0, R10, 0x60, RZ ;  /* 0x000000600a007810 */ /* 0x001fe20007ffe0ff */
[----:B-1-3--:R-:W0:Y:S03]  /*a450*/  SHFL.IDX PT, R8, R8, 0x3, 0x181f ;  /* 0x00781f0008087f89 */ /* 0x00ae2600000e0000 */
[----:B------:R-:W-:Y:S01]  /*a460*/  ISETP.GE.AND P0, PT, R0, R15, PT ;  /* 0x0000000f0000720c */ /* 0x000fe20003f06270 */
[----:B----4-:R1:W3:-:S12]  /*a470*/  SHFL.IDX PT, R2, R4, 0x3, 0x181f ;  /* 0x00781f0004027f89 */ /* 0x0102d800000e0000 */
[----:B-1----:R-:W-:Y:S05]  /*a480*/  @P0 BRA `(.L_x_6704) ;  /* 0x0000000000240947 */ /* 0x002fea0003800000 */
[----:B------:R-:W-:Y:S02]  /*a490*/  ULDC UR4, c[0x0][0xac8] ;  /* 0x0002b20000047ab9 */ /* 0x000fe40000000800 */
[----:B------:R-:W-:Y:S02]  /*a4a0*/  ISETP.GE.AND P2, PT, R153, UR4, PT ;  /* 0x0000000499007c0c */ /* 0x000fe4000bf46270 */
[----:B------:R-:W-:-:S11]  /*a4b0*/  ISETP.GE.AND P3, PT, R23, UR4, PT ;  /* 0x0000000417007c0c */ /* 0x000fd6000bf66270 */
[-C--:B---3--:R-:W-:Y:S02]  /*a4c0*/  @!P2 LEA R10, P0, R153, R2.reuse, 0x1 ;  /* 0x00000002990aa211 */ /* 0x088fe400078008ff */
[----:B------:R-:W-:Y:S02]  /*a4d0*/  @!P3 LEA R2, P1, R23, R2, 0x1 ;  /* 0x000000021702b211 */ /* 0x000fe400078208ff */
[-C--:B0-----:R-:W-:Y:S02]  /*a4e0*/  @!P2 LEA.HI.X R11, R153, R8.reuse, R227, 0x1, P0 ;  /* 0x00000008990ba211 */ /* 0x081fe400000f0ce3 */
[----:B------:R-:W-:-:S03]  /*a4f0*/  @!P3 LEA.HI.X R3, R23, R8, R226, 0x1, P1 ;  /* 0x000000081703b211 */ /* 0x000fc600008f0ce2 */
[----:B------:R0:W-:Y:S04]  /*a500*/  @!P2 ST.E.128 desc[UR36][R10.64], RZ ;  /* 0x000000ff0a00a985 */ /* 0x0001e8000c101d24 */
[----:B------:R0:W-:Y:S02]  /*a510*/  @!P3 ST.E.128 desc[UR36][R2.64], RZ ;  /* 0x000000ff0200b985 */ /* 0x0001e4000c101d24 */
.L_x_6704:
[----:B------:R-:W-:Y:S05]  /*a520*/  BSYNC B0 ;  /* 0x0000000000007941 */ /* 0x000fea0003800000 */
.L_x_6694:
[----:B------:R-:W-:Y:S02]  /*a530*/  ULDC UR4, c[0x0][0xc3c] ;  /* 0x00030f0000047ab9 */ /* 0x000fe40000000800 */
[----:B-1----:R-:W-:-:S13]  /*a540*/  ISETP.GE.AND P0, PT, R7, UR4, PT ;  /* 0x0000000407007c0c */ /* 0x002fda000bf06270 */
[----:B------:R-:W-:Y:S05]  /*a550*/  @!P0 BRA `(.L_x_6716) ;  /* 0xffffff6800748947 */ /* 0x000fea000383ffff */
[----:B------:R-:W-:Y:S05]  /*a560*/  EXIT ;  /* 0x000000000000794d */ /* 0x000fea0003800000 */
.L_x_6665:
[----:B------:R-:W-:-:S08]  /*a570*/  NOP ;  /* 0x0000000000007918 */ /* 0x000fd00000000000 */
[----:B------:R-:W0:-:S00]  /*a580*/  USETMAXREG.DEALLOC.CTAPOOL 0x28 ;  /* 0x00000028000079c8 */ /* 0x000e0000080e0500 */
[----:B0-----:R-:W-:Y:S02]  /*a590*/  LOP3.LUT R0, R0, 0x3, RZ, 0xc0, !PT ;  /* 0x0000000300007812 */ /* 0x001fe400078ec0ff */
[----:B------:R-:W-:-:S04]  /*a5a0*/  LOP3.LUT R27, R27, 0xffffffdf, RZ, 0xc0, !PT ;  /* 0xffffffdf1b1b7812 */ /* 0x000fc800078ec0ff */
[----:B------:R-:W0:Y:S02]  /*a5b0*/  SHFL.IDX PT, R0, R0, RZ, 0x1f ;  /* 0x00001fff00007589 */ /* 0x000e2400000e0000 */
[----:B0-----:R-:W-:Y:S01]  /*a5c0*/  ISETP.NE.AND P0, PT, R0, RZ, PT ;  /* 0x000000ff0000720c */ /* 0x001fe20003f05270 */
[----:B------:R-:W-:-:S12]  /*a5d0*/  IMAD.MOV.U32 R0, RZ, RZ, RZ ;  /* 0x000000ffff007224 */ /* 0x000fd800078e00ff */
        /* <DEDUP_REMOVED lines=9> */
.L_x_6717:
        /* <DEDUP_REMOVED lines=44> */
.L_x_6721:
[----:B------:R-:W0:Y:S01]  /*a930*/  LDC R0, c[0x0][0xc3c] ;  /* 0x00030f00ff007b82 */ /* 0x000e220000000800 */
[----:B------:R-:W-:-:S06]  /*a940*/  UIADD3 UR4, UR4, 0x1f, URZ ;  /* 0x0000001f04047890 */ /* 0x000fcc000fffe03f */
[----:B0-----:R-:W-:-:S13]  /*a950*/  ISETP.LE.AND P6, PT, R0, UR4, PT ;  /* 0x0000000400007c0c */ /* 0x001fda000bfc3270 */
[----:B------:R-:W-:Y:S05]  /*a960*/  @P6 BRA `(.L_x_6720) ;  /* 0x0000000400a86947 */ /* 0x000fea0003800000 */
[----:B------:R-:W-:-:S05]  /*a970*/  VIADD R9, R7, UR4 ;  /* 0x0000000407097c36 */ /* 0x000fca0008000000 */
[----:B------:R-:W-:Y:S01]  /*a980*/  ISETP.GE.OR P6, PT, R9, R0, !P0 ;  /* 0x000000000900720c */ /* 0x000fe200047c6670 */
[----:B------:R-:W-:-:S12]  /*a990*/  IMAD.MOV.U32 R0, RZ, RZ, RZ ;  /* 0x000000ffff007224 */ /* 0x000fd800078e00ff */
        /* <DEDUP_REMOVED lines=28> */
.L_x_6719:
        /* <DEDUP_REMOVED lines=14> */
[----:B0-----:R-:W-:Y:S01]  /*ac40*/  IADD3 R11, RZ, -R3, RZ ;  /* 0x80000003ff0b7210 */ /* 0x001fe20007ffe0ff */
[----:B-12---:R-:W-:Y:S06]  /*ac50*/  @!P0 BRA `(.L_x_6722) ;  /* 0x0000000000088947 */ /* 0x006fec0003800000 */
[----:B------:R-:W-:-:S06]  /*ac60*/  VIADD R16, R19, 0xffffffff ;  /* 0xffffffff13107836 */ /* 0x000fcc0000000000 */
[----:B------:R0:W1:Y:S02]  /*ac70*/  SHFL.IDX PT, R16, R5, R16, 0x1f ;  /* 0x00001f1005107589 */ /* 0x00006400000e0000 */
.L_x_6722:
[----:B-1----:R-:W-:Y:S01]  /*ac80*/  IMAD R16, R16, UR5, R10 ;  /* 0x0000000510107c24 */ /* 0x002fe2000f8e020a */
[----:B0-----:R-:W-:Y:S01]  /*ac90*/  IABS R5, R9 ;  /* 0x0000000900057213 */ /* 0x001fe20000000000 */
[----:B------:R-:W-:Y:S01]  /*aca0*/  IMAD R11, R11, R4, RZ ;  /* 0x000000040b0b7224 */ /* 0x000fe200078e02ff */
[----:B------:R-:W-:Y:S01]  /*acb0*/  IABS R10, R0 ;  /* 0x00000000000a7213 */ /* 0x000fe20000000000 */
[----:B------:R-:W-:Y:S01]  /*acc0*/  IMAD.MOV.U32 R2, RZ, RZ, RZ ;  /* 0x000000ffff027224 */ /* 0x000fe200078e00ff */
[----:B------:R-:W-:Y:S01]  /*acd0*/  IADD3 R17, -R16, UR6, RZ ;  /* 0x0000000610117c10 */ /* 0x000fe2000fffe1ff */
[----:B------:R-:W0:Y:S01]  /*ace0*/  I2F.RP R6, R5 ;  /* 0x0000000500067306 */ /* 0x000e220000209400 */
[----:B------:R-:W-:Y:S02]  /*acf0*/  VIADD R19, R19, UR4 ;  /* 0x0000000413137c36 */ /* 0x000fe40008000000 */
[----:B------:R-:W-:Y:S01]  /*ad00*/  IABS R8, R17 ;  /* 0x0000001100087213 */ /* 0x000fe20000000000 */
[----:B------:R-:W-:-:S04]  /*ad10*/  IMAD.HI.U32 R2, R3, R11, R2 ;  /* 0x0000000b03027227 */ /* 0x000fc800078e0002 */
[----:B------:R-:W-:Y:S02]  /*ad20*/  IMAD.MOV R10, RZ, RZ, -R10 ;  /* 0x000000ffff0a7224 */ /* 0x000fe400078e0a0a */
[----:B------:R-:W-:Y:S02]  /*ad30*/  IMAD.MOV.U32 R3, RZ, RZ, R8 ;  /* 0x000000ffff037224 */ /* 0x000fe400078e0008 */
[----:B------:R-:W-:Y:S02]  /*ad40*/  IMAD.MOV.U32 R8, RZ, RZ, R10 ;  /* 0x000000ffff087224 */ /* 0x000fe400078e000a */
[----:B------:R-:W-:Y:S01]  /*ad50*/  IMAD.HI.U32 R2, R2, R3, RZ ;  /* 0x0000000302027227 */ /* 0x000fe200078e00ff */
[----:B0-----:R-:W0:Y:S03]  /*ad60*/  MUFU.RCP R6, R6 ;  /* 0x0000000600067308 */ /* 0x001e260000001000 */
[----:B------:R-:W-:-:S05]  /*ad70*/  IMAD R3, R2, R8, R3 ;  /* 0x0000000802037224 */ /* 0x000fca00078e0203 */
[----:B------:R-:W-:Y:S01]  /*ad80*/  ISETP.GT.U32.AND P1, PT, R4, R3, PT ;  /* 0x000000030400720c */ /* 0x000fe20003f24070 */
[----:B0-----:R-:W-:-:S12]  /*ad90*/  VIADD R8, R6, 0xffffffe ;  /* 0x0ffffffe06087836 */ /* 0x001fd80000000000 */
[-C--:B------:R-:W-:Y:S01]  /*ada0*/  @!P1 IADD3 R3, R3, -R4.reuse, RZ ;  /* 0x8000000403039210 */ /* 0x080fe20007ffe0ff */
[----:B------:R-:W-:Y:S01]  /*adb0*/  @!P1 VIADD R2, R2, 0x1 ;  /* 0x0000000102029836 */ /* 0x000fe20000000000 */
[----:B------:R-:W-:Y:S02]  /*adc0*/  ISETP.NE.AND P1, PT, R0, RZ, PT ;  /* 0x000000ff0000720c */ /* 0x000fe40003f25270 */
[----:B------:R-:W-:Y:S02]  /*add0*/  ISETP.GE.U32.AND P0, PT, R3, R4, PT ;  /* 0x000000040300720c */ /* 0x000fe40003f06070 */
[----:B------:R-:W-:Y:S01]  /*ade0*/  LOP3.LUT R4, R17, R0, RZ, 0x3c, !PT ;  /* 0x0000000011047212 */ /* 0x000fe200078e3cff */
[----:B------:R0:W1:Y:S03]  /*adf0*/  F2I.FTZ.U32.TRUNC.NTZ R3, R8 ;  /* 0x0000000800037305 */ /* 0x000066000021f000 */
[----:B------:R-:W-:-:S02]  /*ae00*/  ISETP.GE.AND P2, PT, R4, RZ, PT ;  /* 0x000000ff0400720c */ /* 0x000fc40003f46270 */
[----:B0-----:R-:W-:-:S05]  /*ae10*/  IABS R8, R9 ;  /* 0x0000000900087213 */ /* 0x001fca0000000000 */
[----:B------:R-:W-:Y:S01]  /*ae20*/  @P0 VIADD R2, R2, 0x1 ;  /* 0x0000000102020836 */ /* 0x000fe20000000000 */
[----:B------:R-:W-:-:S03]  /*ae30*/  IADD3 R8, RZ, -R8, RZ ;  /* 0x80000008ff087210 */ /* 0x000fc60007ffe0ff */
[----:B------:R-:W-:Y:S02]  /*ae40*/  IMAD.MOV.U32 R6, RZ, RZ, R2 ;  /* 0x000000ffff067224 */ /* 0x000fe400078e0002 */
[----:B-1----:R-:W-:Y:S02]  /*ae50*/  IMAD.MOV R2, RZ, RZ, -R3 ;  /* 0x000000ffff027224 */ /* 0x002fe400078e0a03 */
[----:B------:R-:W-:Y:S01]  /*ae60*/  @!P2 IMAD.MOV R6, RZ, RZ, -R6 ;  /* 0x000000ffff06a224 */ /* 0x000fe200078e0a06 */
[----:B------:R-:W-:Y:S01]  /*ae70*/  @!P1 LOP3.LUT R6, RZ, R0, RZ, 0x33, !PT ;  /* 0x00000000ff069212 */ /* 0x000fe200078e33ff */
[----:B------:R-:W-:Y:S02]  /*ae80*/  IMAD R11, R2, R5, RZ ;  /* 0x00000005020b7224 */ /* 0x000fe400078e02ff */
[----:B------:R-:W-:Y:S01]  /*ae90*/  IMAD.MOV.U32 R2, RZ, RZ, RZ ;  /* 0x000000ffff027224 */ /* 0x000fe200078e00ff */
[-C--:B------:R-:W-:Y:S01]  /*aea0*/  IABS R4, R6.reuse ;  /* 0x0000000600047213 */ /* 0x080fe20000000000 */
[----:B------:R-:W-:-:S02]  /*aeb0*/  IMAD R0, R0, R6, RZ ;  /* 0x0000000600007224 */ /* 0x000fc400078e02ff */
        /* <DEDUP_REMOVED lines=13> */
[----:B------:R-:W-:-:S05]  /*af90*/  @P0 VIADD R2, R2, 0x1 ;  /* 0x0000000102020836 */ /* 0x000fca0000000000 */
[----:B------:R-:W-:Y:S02]  /*afa0*/  @!P2 IADD3 R2, -R2, RZ, RZ ;  /* 0x000000ff0202a210 */ /* 0x000fe40007ffe1ff */
[----:B------:R-:W-:-:S05]  /*afb0*/  @!P1 LOP3.LUT R2, RZ, R9, RZ, 0x33, !PT ;  /* 0x00000009ff029212 */ /* 0x000fca00078e33ff */
[----:B------:R-:W-:-:S04]  /*afc0*/  IMAD.MOV R18, RZ, RZ, -R2 ;  /* 0x000000ffff127224 */ /* 0x000fc800078e0a02 */
[C---:B------:R-:W-:Y:S02]  /*afd0*/  IMAD R18, R9.reuse, R18, R6 ;  /* 0x0000001209127224 */ /* 0x040fe400078e0206 */
[----:B------:R-:W-:-:S04]  /*afe0*/  IMAD R9, R9, 0x1000000, R2 ;  /* 0x0100000009097824 */ /* 0x000fc800078e0202 */
[----:B------:R-:W-:Y:S01]  /*aff0*/  IMAD R18, R18, 0x10000, R9 ;  /* 0x0001000012127824 */ /* 0x000fe200078e0209 */
[----:B------:R-:W-:Y:S06]  /*b000*/  BRA `(.L_x_6723) ;  /* 0x0000000000147947 */ /* 0x000fec0003800000 */
.L_x_6720:
[----:B------:R-:W-:Y:S01]  /*b010*/  ULDC UR4, c[0x0][0xc3c] ;  /* 0x00030f0000047ab9 */ /* 0x000fe20000000800 */
[----:B------:R-:W-:Y:S01]  /*b020*/  IMAD.MOV.U32 R17, RZ, RZ, RZ ;  /* 0x000000ffff117224 */ /* 0x000fe200078e00ff */
[----:B------:R-:W-:Y:S01]  /*b030*/  MOV R16, UR6 ;  /* 0x0000000600107c02 */ /* 0x000fe20008000f00 */
[----:B------:R-:W-:Y:S02]  /*b040*/  IMAD.MOV.U32 R18, RZ, RZ, RZ ;  /* 0x000000ffff127224 */ /* 0x000fe400078e00ff */
[----:B------:R-:W-:-:S07]  /*b050*/  IMAD.U32 R19, RZ, RZ, UR4 ;  /* 0x00000004ff137e24 */ /* 0x000fce000f8e00ff */
.L_x_6723:
[----:B------:R-:W-:-:S13]  /*b060*/  ISETP.NE.AND P0, PT, R7, RZ, PT ;  /* 0x000000ff0700720c */ /* 0x000fda0003f05270 */
[----:B------:R-:W0:Y:S01]  /*b070*/  @!P0 S2R R3, SR_CgaCtaId ;  /* 0x0000000000038919 */ /* 0x000e220000008800 */
[----:B------:R-:W-:-:S04]  /*b080*/  @!P0 MOV R0, 0x400 ;  /* 0x0000040000008802 */ /* 0x000fc80000000f00 */
[----:B0-----:R-:W-:-:S05]  /*b090*/  @!P0 LEA R0, R3, R0, 0x18 ;  /* 0x0000000003008211 */ /* 0x001fca00078ec0ff */
[----:B------:R0:W-:Y:S01]  /*b0a0*/  @!P0 STS.128 [R0+0x288d0], R16 ;  /* 0x0288d01000008388 */ /* 0x0001e20000000c00 */
[----:B------:R-:W-:Y:S06]  /*b0b0*/  BAR.ARV 0x5, 0x180 ;  /* 0x0146000000007b1d */ /* 0x000fec0000002000 */
.L_x_6718:
[----:B------:R2:W-:Y:S01]  /*b0c0*/  STL [R1+0x20], RZ ;  /* 0x000020ff01007387 */ /* 0x0005e20000100800 */
[----:B------:R-:W-:Y:S01]  /*b0d0*/  ULDC UR4, c[0x0][0xc3c] ;  /* 0x00030f0000047ab9 */ /* 0x000fe20000000800 */
[----:B------:R-:W-:Y:S01]  /*b0e0*/  IMAD.MOV.U32 R28, RZ, RZ, 0x1 ;  /* 0x00000001ff1c7424 */ /* 0x000fe200078e00ff */
[----:B-1----:R-:W-:Y:S01]  /*b0f0*/  ISETP.GE.AND P0, PT, R19, UR4, PT ;  /* 0x0000000413007c0c */ /* 0x002fe2000bf06270 */
[----:B------:R-:W-:-:S12]  /*b100*/  IMAD.MOV.U32 R25, RZ, RZ, RZ ;  /* 0x000000ffff197224 */ /* 0x000fd800078e00ff */
[----:B--2---:R-:W-:Y:S05]  /*b110*/  @P0 BRA `(.L_x_6724) ;  /* 0x0000004800d00947 */ /* 0x004fea0003800000 */
[----:B------:R-:W2:Y:S01]  /*b120*/  LDL R3, [R1+0x4] ;  /* 0x0000040001037983 */ /* 0x000ea20000100800 */
[----:B------:R-:W1:Y:S01]  /*b130*/  S2R R4, SR_TID.X ;  /* 0x0000000000047919 */ /* 0x000e620000002100 */
[----:B------:R-:W3:Y:S01]  /*b140*/  S2UR UR5, SR_CgaCtaId ;  /* 0x00000000000579c3 */ /* 0x000ee20000008800 */
[----:B------:R-:W-:Y:S01]  /*b150*/  UMOV UR4, 0x400 ;  /* 0x0000040000047882 */ /* 0x000fe20000000000 */
[----:B-1----:R-:W-:Y:S01]  /*b160*/  IMAD.SHL.U32 R30, R4, 0x8, RZ ;  /* 0x00000008041e7824 */ /* 0x002fe200078e00ff */
[----:B---3--:R-:W-:-:S04]  /*b170*/  ULEA UR4, UR5, UR4, 0x18 ;  /* 0x0000000405047291 */ /* 0x008fc8000f8ec03f */
[----:B0-----:R-:W-:-:S04]  /*b180*/  LOP3.LUT R0, R30, 0x1f8, RZ, 0xc0, !PT ;  /* 0x000001f81e007812 */ /* 0x001fc800078ec0ff */
[----:B------:R-:W-:Y:S01]  /*b190*/  LOP3.LUT R33, R0, 0x38, R4, 0x78, !PT ;  /* 0x0000003800217812 */ /* 0x000fe200078e7804 */
[----:B------:R-:W-:-:S03]  /*b1a0*/  IMAD.U32 R22, RZ, RZ, UR4 ;  /* 0x00000004ff167e24 */ /* 0x000fc6000f8e00ff */
[----:B------:R-:W-:Y:S02]  /*b1b0*/  LOP3.LUT R33, R33, 0x200, R30, 0xf8, !PT ;  /* 0x0000020021217812 */ /* 0x000fe400078ef81e */
[----:B------:R-:W-:Y:S01]  /*b1c0*/  LOP3.LUT R30, R30, 0x38, RZ, 0xc0, !PT ;  /* 0x000000381e1e7812 */ /* 0x000fe200078ec0ff */
[----:B------:R-:W-:Y:S01]  /*b1d0*/  BSSY B8, `(.L_x_6724) ;  /* 0x00004a8000087945 */ /* 0x000fe20003800000 */
[----:B------:R-:W-:Y:S01]  /*b1e0*/  IMAD.MOV.U32 R28, RZ, RZ, 0x1 ;  /* 0x00000001ff1c7424 */ /* 0x000fe200078e00ff */
[----:B------:R-:W-:Y:S02]  /*b1f0*/  MOV R25, RZ ;  /* 0x000000ff00197202 */ /* 0x000fe40000000f00 */
[----:B------:R-:W-:Y:S01]  /*b200*/  LOP3.LUT R29, R30, 0x40, RZ, 0xfc, !PT ;  /* 0x000000401e1d7812 */ /* 0x000fe200078efcff */
[----:B------:R-:W-:Y:S01]  /*b210*/  ULDC UR38, c[0x0][0xc] ;  /* 0x0000030000267ab9 */ /* 0x000fe20000000800 */
[----:B--2---:R-:W-:-:S05]  /*b220*/  LOP3.LUT R0, R3, 0x2, RZ, 0xfc, !PT ;  /* 0x0000000203007812 */ /* 0x004fca00078efcff */
[----:B------:R0:W-:Y:S04]  /*b230*/  STL [R1+0x24], R0 ;  /* 0x0000240001007387 */ /* 0x0001e80000100800 */
[----:B------:R1:W-:Y:S01]  /*b240*/  STL [R1+0x20], RZ ;  /* 0x000020ff01007387 */ /* 0x0003e20000100800 */
[----:B0-----:R-:W-:-:S05]  /*b250*/  IMAD R0, R33, 0x2, R22 ;  /* 0x0000000221007824 */ /* 0x001fca00078e0216 */
[----:B------:R1:W-:Y:S02]  /*b260*/  STL [R1], R0 ;  /* 0x0000000001007387 */ /* 0x0003e40000100800 */
.L_x_6787:
[----:B0-----:R-:W0:Y:S02]  /*b270*/  LDC.64 R2, c[0x0][0xc88] ;  /* 0x00032200ff027b82 */ /* 0x001e240000000a00 */
[----:B0-----:R-:W-:-:S05]  /*b280*/  IMAD.WIDE R2, R19, 0x4, R2 ;  /* 0x0000000413027825 */ /* 0x001fca00078e0202 */
[----:B-1----:R-:W1:Y:S01]  /*b290*/  LDG.E R31, desc[UR36][R2.64] ;  /* 0x00000024021f7981 */ /* 0x002e62000c1e1900 */
[----:B------:R-:W-:Y:S05]  /*b2a0*/  YIELD ;  /* 0x0000000000007946 */ /* 0x000fea0003800000 */
[----:B------:R-:W-:Y:S01]  /*b2b0*/  ULDC.64 UR4, c[0x0][0xa28] ;  /* 0x00028a0000047ab9 */ /* 0x000fe20000000a00 */
[----:B------:R-:W-:Y:S01]  /*b2c0*/  IMAD.MOV.U32 R36, RZ, RZ, RZ ;  /* 0x000000ffff247224 */ /* 0x000fe200078e00ff */
[----:B------:R-:W-:Y:S01]  /*b2d0*/  ISETP.NE.U32.AND P0, PT, RZ, UR4, PT ;  /* 0x00000004ff007c0c */ /* 0x000fe2000bf05070 */
[----:B------:R-:W-:-:S03]  /*b2e0*/  ULDC.64 UR6, c[0x0][0xa18] ;  /* 0x0002860000067ab9 */ /* 0x000fc60000000a00 */
[----:B------:R-:W-:Y:S02]  /*b2f0*/  ISETP.NE.AND.EX P0, PT, RZ, UR5, PT, P0 ;  /* 0x00000005ff007c0c */ /* 0x000fe4000bf05300 */
[----:B-1----:R-:W-:-:S11]  /*b300*/  SHF.R.S32.HI R0, RZ, 0x1f, R31 ;  /* 0x0000001fff007819 */ /* 0x002fd6000001141f */
[C---:B------:R-:W-:Y:S01]  /*b310*/  @P0 LEA R2, P1, R31.reuse, UR4, 0x2 ;  /* 0x000000041f020c11 */ /* 0x040fe2000f8210ff */
[C---:B------:R-:W-:Y:S01]  /*b320*/  IMAD.SHL.U32 R23, R31.reuse, 0x4, RZ ;  /* 0x000000041f177824 */ /* 0x040fe200078e00ff */
[C-C-:B------:R-:W-:Y:S01]  /*b330*/  SHF.L.U64.HI R24, R31.reuse, 0x2, R0.reuse ;  /* 0x000000021f187819 */ /* 0x140fe20000010200 */
[----:B------:R0:W-:Y:S01]  /*b340*/  STL [R1+0x10], R0 ;  /* 0x0000100001007387 */ /* 0x0001e20000100800 */
[----:B------:R-:W-:Y:S01]  /*b350*/  @P0 LEA.HI.X R3, R31, UR5, R0, 0x2, P1 ;  /* 0x000000051f030c11 */ /* 0x000fe200088f1400 */
[----:B------:R-:W-:-:S04]  /*b360*/  ULDC.64 UR4, c[0x0][0xa00] ;  /* 0x0002800000047ab9 */ /* 0x000fc80000000a00 */
[----:B------:R1:W5:Y:S01]  /*b370*/  @P0 LDG.E R36, desc[UR36][R2.64] ;  /* 0x0000002402240981 */ /* 0x000362000c1e1900 */
[----:B------:R-:W-:Y:S02]  /*b380*/  ISETP.NE.U32.AND P0, PT, RZ, UR4, PT ;  /* 0x00000004ff007c0c */ /* 0x000fe4000bf05070 */
[----:B------:R-:W-:Y:S01]  /*b390*/  LOP3.LUT R27, R27, 0xffffffef, RZ, 0xc0, !PT ;  /* 0xffffffef1b1b7812 */ /* 0x000fe200078ec0ff */
[----:B0-----:R-:W-:Y:S01]  /*b3a0*/  IMAD.MOV.U32 R0, RZ, RZ, RZ ;  /* 0x000000ffff007224 */ /* 0x001fe200078e00ff */
[----:B------:R-:W-:Y:S02]  /*b3b0*/  ISETP.NE.AND.EX P2, PT, RZ, UR5, PT, P0 ;  /* 0x00000005ff007c0c */ /* 0x000fe4000bf45300 */
[----:B------:R-:W-:Y:S02]  /*b3c0*/  ISETP.NE.U32.AND P0, PT, RZ, UR6, PT ;  /* 0x00000006ff007c0c */ /* 0x000fe4000bf05070 */
[----:B-1----:R-:W-:Y:S02]  /*b3d0*/  IADD3 R2, P1, R23, UR4, RZ ;  /* 0x0000000417027c10 */ /* 0x002fe4000ff3e0ff */
[----:B------:R-:W-:-:S02]  /*b3e0*/  ISETP.NE.AND.EX P0, PT, RZ, UR7, PT, P0 ;  /* 0x00000007ff007c0c */ /* 0x000fc4000bf05300 */
[----:B------:R-:W-:Y:S01]  /*b3f0*/  IADD3.X R3, R24, UR5, RZ, P1, !PT ;  /* 0x0000000518037c10 */ /* 0x000fe20008ffe4ff */
[----:B------:R-:W-:-:S04]  /*b400*/  ULDC.64 UR4, c[0x0][0x418] ;  /* 0x0001060000047ab9 */ /* 0x000fc80000000a00 */
[----:B------:R-:W-:Y:S01]  /*b410*/  @P2 LOP3.LUT R27, R27, 0x10, RZ, 0xfc, !PT ;  /* 0x000000101b1b2812 */ /* 0x000fe200078efcff */
[----:B--2---:R-:W2:Y:S05]  /*b420*/  @P2 LDG.E R0, desc[UR36][R2.64] ;  /* 0x0000002402002981 */ /* 0x004eaa000c1e1900 */
[----:B------:R-:W-:-:S04]  /*b430*/  @P0 IADD3 R4, P1, R23, UR6, RZ ;  /* 0x0000000617040c10 */ /* 0x000fc8000ff3e0ff */
[----:B------:R-:W-:Y:S01]  /*b440*/  @P0 IADD3.X R5, R24, UR7, RZ, P1, !PT ;  /* 0x0000000718050c10 */ /* 0x000fe20008ffe4ff */
[----:B--2---:R0:W-:Y:S04]  /*b450*/  STL [R1+0x8], R0 ;  /* 0x0000080001007387 */ /* 0x0041e80000100800 */
[----:B0-----:R-:W2:Y:S01]  /*b460*/  @P0 LDG.E R0, desc[UR36][R4.64] ;  /* 0x0000002404000981 */ /* 0x001ea2000c1e1900 */
[----:B------:R-:W-:-:S03]  /*b470*/  UISETP.NE.U32.AND UP0, UPT, UR4, URZ, UPT ;  /* 0x0000003f0400728c */ /* 0x000fc6000bf05070 */
[----:B------:R-:W-:Y:S01]  /*b480*/  ULDC UR4, c[0x0][0x424] ;  /* 0x0001090000047ab9 */ /* 0x000fe20000000800 */
[----:B------:R-:W-:-:S03]  /*b490*/  UISETP.NE.AND.EX UP0, UPT, UR5, URZ, UPT, UP0 ;  /* 0x0000003f0500728c */ /* 0x000fc6000bf05300 */
[----:B------:R-:W-:Y:S01]  /*b4a0*/  ULDC UR5, c[0x0][0x2f0] ;  /* 0x0000bc0000057ab9 */ /* 0x000fe20000000800 */
[----:B------:R-:W-:-:S04]  /*b4b0*/  USEL UR4, UR4, 0x1, UP0 ;  /* 0x0000000104047887 */ /* 0x000fc80008000000 */
[----:B------:R-:W-:-:S06]  /*b4c0*/  UIMAD UR4, UR4, UR5, URZ ;  /* 0x00000005040472a4 */ /* 0x000fcc000f8e023f */
[----:B------:R-:W-:Y:S01]  /*b4d0*/  IMAD.U32 R7, RZ, RZ, UR4 ;  /* 0x00000004ff077e24 */ /* 0x000fe2000f8e00ff */
[----:B--2---:R0:W-:Y:S01]  /*b4e0*/  @P0 STL [R1+0x14], R0 ;  /* 0x0000140001000387 */ /* 0x0041e20000100800 */
[----:B------:R-:W-:Y:S05]  /*b4f0*/  @P0 BRA `(.L_x_6725) ;  /* 0x0000000000200947 */ /* 0x000fea0003800000 */
[----:B------:R-:W-:Y:S02]  /*b500*/  ULDC UR4, c[0x0][0x288] ;  /* 0x0000a20000047ab9 */ /* 0x000fe40000000800 */
[----:B0-----:R-:W-:-:S05]  /*b510*/  MOV R0, UR4 ;  /* 0x0000000400007c02 */ /* 0x001fca0008000f00 */
[----:B------:R1:W-:Y:S01]  /*b520*/  STL [R1+0x14], R0 ;  /* 0x0000140001007387 */ /* 0x0003e20000100800 */
[----:B------:R-:W-:Y:S05]  /*b530*/  @!P2 BRA `(.L_x_6725) ;  /* 0x000000000010a947 */ /* 0x000fea0003800000 */
[----:B------:R-:W2:Y:S04]  /*b540*/  LDG.E R5, desc[UR36][R2.64] ;  /* 0x0000002402057981 */ /* 0x000ea8000c1e1900 */
[----:B-1----:R-:W2:Y:S02]  /*b550*/  LDG.E R0, desc[UR36][R2.64+0x4] ;  /* 0x0000042402007981 */ /* 0x002ea4000c1e1900 */
[----:B--2---:R-:W-:-:S05]  /*b560*/  IMAD.IADD R0, R0, 0x1, -R5 ;  /* 0x0000000100007824 */ /* 0x004fca00078e0a05 */
[----:B------:R2:W-:Y:S02]  /*b570*/  STL [R1+0x14], R0 ;  /* 0x0000140001007387 */ /* 0x0005e40000100800 */
.L_x_6725:
[----:B------:R-:W-:Y:S01]  /*b580*/  ULDC.64 UR4, c[0x0][0xa20] ;  /* 0x0002880000047ab9 */ /* 0x000fe20000000a00 */
[----:B------:R-:W-:Y:S01]  /*b590*/  IMAD.MOV.U32 R32, RZ, RZ, R31 ;  /* 0x000000ffff207224 */ /* 0x000fe200078e001f */
[----:B------:R-:W-:-:S04]  /*b5a0*/  ISETP.NE.U32.AND P0, PT, RZ, UR4, PT ;  /* 0x00000004ff007c0c */ /* 0x000fc8000bf05070 */
[----:B------:R-:W-:-:S13]  /*b5b0*/  ISETP.NE.AND.EX P0, PT, RZ, UR5, PT, P0 ;  /* 0x00000005ff007c0c */ /* 0x000fda000bf05300 */
[----:B------:R-:W-:Y:S05]  /*b5c0*/  @!P0 BRA `(.L_x_6726) ;  /* 0x0000000000108947 */ /* 0x000fea0003800000 */
[----:B------:R-:W-:-:S04]  /*b5d0*/  IADD3 R2, P0, R23, UR4, RZ ;  /* 0x0000000417027c10 */ /* 0x000fc8000ff1e0ff */
[----:B------:R-:W-:-:S05]  /*b5e0*/  IADD3.X R3, R24, UR5, RZ, P0, !PT ;  /* 0x0000000518037c10 */ /* 0x000fca00087fe4ff */
[----:B------:R3:W5:Y:S01]  /*b5f0*/  LDG.E R7, desc[UR36][R2.64] ;  /* 0x0000002402077981 */ /* 0x000762000c1e1900 */
[----:B------:R-:W-:Y:S05]  /*b600*/  BRA `(.L_x_6727) ;  /* 0x0000000000247947 */ /* 0x000fea0003800000 */
.L_x_6726:
[----:B------:R-:W-:Y:S02]  /*b610*/  ULDC.64 UR4, c[0x0][0xa08] ;  /* 0x0002820000047ab9 */ /* 0x000fe40000000a00 */
[----:B------:R-:W-:-:S04]  /*b620*/  ISETP.NE.U32.AND P0, PT, RZ, UR4, PT ;  /* 0x00000004ff007c0c */ /* 0x000fc8000bf05070 */
[----:B------:R-:W-:-:S13]  /*b630*/  ISETP.NE.AND.EX P0, PT, RZ, UR5, PT, P0 ;  /* 0x00000005ff007c0c */ /* 0x000fda000bf05300 */
[----:B------:R-:W-:Y:S05]  /*b640*/  @!P0 BRA `(.L_x_6727) ;  /* 0x0000000000148947 */ /* 0x000fea0003800000 */
[----:B------:R-:W3:Y:S02]  /*b650*/  LDC.64 R2, c[0x0][0xa08] ;  /* 0x00028200ff027b82 */ /* 0x000ee40000000a00 */
[----:B---3--:R-:W-:-:S05]  /*b660*/  IMAD.WIDE R2, R32, 0x4, R2 ;  /* 0x0000000420027825 */ /* 0x008fca00078e0202 */
[----:B------:R-:W3:Y:S04]  /*b670*/  LDG.E R7, desc[UR36][R2.64] ;  /* 0x0000002402077981 */ /* 0x000ee8000c1e1900 */
[----:B012---:R-:W3:Y:S02]  /*b680*/  LDG.E R0, desc[UR36][R2.64+0x4] ;  /* 0x0000042402007981 */ /* 0x007ee4000c1e1900 */
[----:B---3--:R-:W-:-:S07]  /*b690*/  IMAD.IADD R7, R0, 0x1, -R7 ;  /* 0x0000000100077824 */ /* 0x008fce00078e0a07 */
.L_x_6727:
[----:B-----5:R-:W-:Y:S01]  /*b6a0*/  IMAD.IADD R34, R7, 0x1, -R36 ;  /* 0x0000000107227824 */ /* 0x020fe200078e0a24 */
[----:B------:R-:W-:Y:S03]  /*b6b0*/  BSSY B0, `(.L_x_6728) ;  /* 0x0000029000007945 */ /* 0x000fe60003800000 */
[C---:B012---:R-:W-:Y:S01]  /*b6c0*/  VIADD R0, R34.reuse, 0x7f ;  /* 0x0000007f22007836 */ /* 0x047fe20000000000 */
[----:B------:R-:W-:-:S04]  /*b6d0*/  ISETP.GE.AND P0, PT, R34, 0x1, PT ;  /* 0x000000012200780c */ /* 0x000fc80003f06270 */
[----:B---3--:R-:W-:-:S04]  /*b6e0*/  SHF.R.S32.HI R3, RZ, 0x1f, R0 ;  /* 0x0000001fff037819 */ /* 0x008fc80000011400 */
[----:B------:R-:W-:Y:S02]  /*b6f0*/  LEA.HI R2, R3, R0, RZ, 0x7 ;  /* 0x0000000003027211 */ /* 0x000fe400078f38ff */
[----:B------:R-:W-:-:S04]  /*b700*/  LOP3.LUT R0, R18, 0xff000000, RZ, 0xc0, !PT ;  /* 0xff00000012007812 */ /* 0x000fc800078ec0ff */
[----:B------:R-:W-:Y:S02]  /*b710*/  SHF.R.U32.HI R3, RZ, 0x8, R0 ;  /* 0x00000008ff037819 */ /* 0x000fe40000011600 */
[----:B------:R-:W-:-:S04]  /*b720*/  LOP3.LUT R0, R18, 0xff0000, RZ, 0xc0, !PT ;  /* 0x00ff000012007812 */ /* 0x000fc800078ec0ff */
[----:B------:R-:W-:Y:S02]  /*b730*/  LEA.HI R3, R0, R3, RZ, 0x10 ;  /* 0x0000000300037211 */ /* 0x000fe400078f80ff */
[----:B------:R-:W-:Y:S01]  /*b740*/  SHF.R.S32.HI R0, RZ, 0x7, R2 ;  /* 0x00000007ff007819 */ /* 0x000fe20000011402 */
[----:B------:R-:W-:Y:S01]  /*b750*/  IMAD.MOV.U32 R2, RZ, RZ, RZ ;  /* 0x000000ffff027224 */ /* 0x000fe200078e00ff */
[----:B------:R-:W-:Y:S01]  /*b760*/  LOP3.LUT R35, R3, 0xff, RZ, 0xc0, !PT ;  /* 0x000000ff03237812 */ /* 0x000fe200078ec0ff */
        /* <DEDUP_REMOVED lines=11> */
[----:B0-----:R-:W-:-:S06]  /*b820*/  IADD3 R3, R7, 0xffffffe, RZ ;  /* 0x0ffffffe07037810 */ /* 0x001fcc0007ffe0ff */
        /* <DEDUP_REMOVED lines=14> */
[----:B------:R-:W-:-:S05]  /*b910*/  @P0 VIADD R2, R2, 0x1 ;  /* 0x0000000102020836 */ /* 0x000fca0000000000 */
[----:B------:R-:W-:Y:S02]  /*b920*/  @!P2 IADD3 R2, -R2, RZ, RZ ;  /* 0x000000ff0202a210 */ /* 0x000fe40007ffe1ff */
[----:B------:R-:W-:-:S07]  /*b930*/  @!P1 LOP3.LUT R2, RZ, R5, RZ, 0x33, !PT ;  /* 0x00000005ff029212 */ /* 0x000fce00078e33ff */
.L_x_6729:
[----:B------:R-:W-:Y:S05]  /*b940*/  BSYNC B0 ;  /* 0x0000000000007941 */ /* 0x000fea0003800000 */
.L_x_6728:
[-C--:B------:R-:W-:Y:S01]  /*b950*/  IMAD R35, R35, R2.reuse, RZ ;  /* 0x0000000223237224 */ /* 0x080fe200078e02ff */
[----:B------:R-:W-:Y:S04]  /*b960*/  BSSY B7, `(.L_x_6730) ;  /* 0x000036c000077945 */ /* 0x000fe80003800000 */
[----:B------:R-:W-:-:S04]  /*b970*/  VIADDMNMX R0, R35, R2, R0, PT ;  /* 0x0000000223007246 */ /* 0x000fc80003800100 */
        /* <DEDUP_REMOVED lines=20> */
.L_x_6731:
        /* <DEDUP_REMOVED lines=20> */
.L_x_6734:
[----:B------:R-:W-:Y:S05]  /*bc00*/  BSYNC B6 ;  /* 0x0000000000067941 */ /* 0x000fea0003800000 */
.L_x_6733:
        /* <DEDUP_REMOVED lines=20> */
.L_x_6737:
[----:B------:R0:W1:Y:S01]  /*bd50*/  LDC.64 R2, c[0x4][R26] ;  /* 0x010000001a027b82 */ /* 0x0000620000000a00 */
[----:B------:R-:W-:Y:S01]  /*bd60*/  ULDC.64 UR6, c[0x4][0x138] ;  /* 0x01004e0000067ab9 */ /* 0x000fe20000000a00 */
[----:B------:R-:W-:Y:S01]  /*bd70*/  ULDC.64 UR8, c[0x4][0x140] ;  /* 0x0100500000087ab9 */ /* 0x000fe20000000a00 */
[----:B------:R-:W-:Y:S01]  /*bd80*/  ULDC.64 UR4, c[0x4][0x60] ;  /* 0x0100180000047ab9 */ /* 0x000fe20000000a00 */
[----:B------:R-:W-:Y:S01]  /*bd90*/  MOV R4, UR6 ;  /* 0x0000000600047c02 */ /* 0x000fe20008000f00 */
[----:B------:R-:W-:Y:S01]  /*bda0*/  IMAD.U32 R5, RZ, RZ, UR7 ;  /* 0x00000007ff057e24 */ /* 0x000fe2000f8e00ff */
[----:B------:R-:W-:Y:S01]  /*bdb0*/  MOV R12, 0x1 ;  /* 0x00000001000c7802 */ /* 0x000fe20000000f00 */
[----:B------:R-:W-:Y:S02]  /*bdc0*/  IMAD.U32 R6, RZ, RZ, UR8 ;  /* 0x00000008ff067e24 */ /* 0x000fe4000f8e00ff */
[----:B------:R-:W-:Y:S02]  /*bdd0*/  IMAD.U32 R7, RZ, RZ, UR9 ;  /* 0x00000009ff077e24 */ /* 0x000fe4000f8e00ff */
[----:B------:R-:W-:-:S02]  /*bde0*/  IMAD.U32 R10, RZ, RZ, UR4 ;  /* 0x00000004ff0a7e24 */ /* 0x000fc4000f8e00ff */
[----:B------:R-:W-:Y:S02]  /*bdf0*/  IMAD.U32 R11, RZ, RZ, UR5 ;  /* 0x00000005ff0b7e24 */ /* 0x000fe4000f8e00ff */
[----:B------:R-:W-:Y:S02]  /*be00*/  IMAD.MOV.U32 R8, RZ, RZ, 0x70 ;  /* 0x00000070ff087424 */ /* 0x000fe400078e00ff */
[----:B0-----:R-:W-:-:S07]  /*be10*/  IMAD.MOV.U32 R13, RZ, RZ, RZ ;  /* 0x000000ffff0d7224 */ /* 0x001fce00078e00ff */
[----:B------:R-:W-:-:S07]  /*be20*/  LEPC R20, `(.L_x_6736) ;  /* 0x000000001014794e */ /* 0x000fce0000000000 */
[----:B-1----:R-:W-:Y:S05]  /*be30*/  CALL.ABS.NOINC R2 ;  /* 0x0000000002007343 */ /* 0x002fea0003c00000 */
.L_x_6736:
[----:B------:R-:W-:Y:S05]  /*be40*/  BSYNC B6 ;  /* 0x0000000000067941 */ /* 0x000fea0003800000 */
.L_x_6735:
[----:B------:R-:W2:Y:S01]  /*be50*/  LDL R26, [R1+0x18] ;  /* 0x00001800011a7983 */ /* 0x000ea20000100800 */
[----:B------:R-:W-:Y:S01]  /*be60*/  ULDC.64 UR4, c[0x0][0x9f8] ;  /* 0x00027e0000047ab9 */ /* 0x000fe20000000a00 */
[----:B------:R-:W0:Y:S01]  /*be70*/  LDC R10, c[0x0][0x430] ;  /* 0x00010c00ff0a7b82 */ /* 0x000e220000000800 */
[----:B------:R-:W-:Y:S01]  /*be80*/  ISETP.NE.U32.AND P0, PT, RZ, UR4, PT ;  /* 0x00000004ff007c0c */ /* 0x000fe2000bf05070 */
[----:B------:R-:W3:Y:S03]  /*be90*/  LDL R20, [R1+0x24] ;  /* 0x0000240001147983 */ /* 0x000ee60000100800 */
[----:B------:R-:W-:-:S13]  /*bea0*/  ISETP.NE.AND.EX P0, PT, RZ, UR5, PT, P0 ;  /* 0x00000005ff007c0c */ /* 0x000fda000bf05300 */
[----:B------:R-:W-:Y:S01]  /*beb0*/  @P0 IADD3 R2, P1, R23, UR4, RZ ;  /* 0x0000000417020c10 */ /* 0x000fe2000ff3e0ff */
[----:B------:R-:W1:Y:S01]  /*bec0*/  S2R R0, SR_TID.X ;  /* 0x0000000000007919 */ /* 0x000e620000002100 */
[----:B------:R-:W4:Y:S02]  /*bed0*/  S2R R21, SR_TID.X ;  /* 0x0000000000157919 */ /* 0x000f240000002100 */
[----:B------:R-:W-:Y:S01]  /*bee0*/  @P0 IADD3.X R3, R24, UR5, RZ, P1, !PT ;  /* 0x0000000518030c10 */ /* 0x000fe20008ffe4ff */
[----:B------:R-:W-:-:S04]  /*bef0*/  ULDC UR4, c[0x0][0x2f4] ;  /* 0x0000bd0000047ab9 */ /* 0x000fc80000000800 */
[----:B------:R2:W3:Y:S01]  /*bf00*/  @P0 LDG.E R32, desc[UR36][R2.64] ;  /* 0x0000002402200981 */ /* 0x0004e2000c1e1900 */
[----:B0-----:R-:W-:Y:S02]  /*bf10*/  ISETP.NE.AND P2, PT, R10, 0x1, PT ;  /* 0x000000010a00780c */ /* 0x001fe40003f45270 */
[----:B------:R-:W-:-:S11]  /*bf20*/  LOP3.LUT R27, R27, 0xfffffff7, RZ, 0xc0, !PT ;  /* 0xfffffff71b1b7812 */ /* 0x000fd600078ec0ff */
[----:B------:R-:W0:Y:S01]  /*bf30*/  @P2 LDC R7, c[0x0][0x434] ;  /* 0x00010d00ff072b82 */ /* 0x000e220000000800 */
[----:B------:R-:W-:Y:S01]  /*bf40*/  @P2 LOP3.LUT R27, R27, 0x8, RZ, 0xfc, !PT ;  /* 0x000000081b1b2812 */ /* 0x000fe200078efcff */
[----:B-1----:R-:W-:-:S06]  /*bf50*/  IMAD.SHL.U32 R0, R0, 0x10, RZ ;  /* 0x0000001000007824 */ /* 0x002fcc00078e00ff */
[----:B------:R-:W1:Y:S01]  /*bf60*/  @P2 LDC R5, c[0x0][0x438] ;  /* 0x00010e00ff052b82 */ /* 0x000e620000000800 */
[----:B----4-:R-:W-:Y:S02]  /*bf70*/  LOP3.LUT R21, R21, 0x7f, RZ, 0xc0, !PT ;  /* 0x0000007f15157812 */ /* 0x010fe400078ec0ff */
[----:B------:R-:W-:Y:S02]  /*bf80*/  LOP3.LUT R0, R0, 0x70, RZ, 0xc0, !PT ;  /* 0x0000007000007812 */ /* 0x000fe400078ec0ff */
[----:B------:R-:W-:Y:S02]  /*bf90*/  SHF.R.U32.HI R21, RZ, 0x3, R21 ;  /* 0x00000003ff157819 */ /* 0x000fe40000011615 */
[----:B------:R-:W-:Y:S01]  /*bfa0*/  LOP3.LUT R27, R27, 0xfffffffb, RZ, 0xc0, !PT ;  /* 0xfffffffb1b1b7812 */ /* 0x000fe200078ec0ff */
[----:B------:R-:W-:Y:S01]  /*bfb0*/  UMOV UR5, 0xffffffff ;  /* 0xffffffff00057882 */ /* 0x000fe20000000000 */
[----:B--2---:R-:W-:-:S04]  /*bfc0*/  VIADD R26, R26, 0xffffffff ;  /* 0xffffffff1a1a7836 */ /* 0x004fc80000000000 */
[----:B------:R-:W-:-:S05]  /*bfd0*/  IMAD.SHL.U32 R8, R26, 0x80, RZ ;  /* 0x000000801a087824 */ /* 0x000fca00078e00ff */
[----:B------:R-:W-:-:S04]  /*bfe0*/  LOP3.LUT R9, R8, R21, R0, 0xfe, !PT ;  /* 0x0000001508097212 */ /* 0x000fc800078efe00 */
[C---:B------:R-:W-:Y:S01]  /*bff0*/  ISETP.GE.AND P0, PT, R9.reuse, R34, PT ;  /* 0x000000220900720c */ /* 0x040fe20003f06270 */
[----:B------:R-:W-:-:S04]  /*c000*/  IMAD.IADD R0, R9, 0x1, R36 ;  /* 0x0000000109007824 */ /* 0x000fc800078e0224 */
[----:B0-----:R-:W-:-:S04]  /*c010*/  @P2 IMAD.HI.U32 R6, R0, R7, RZ ;  /* 0x0000000700062227 */ /* 0x001fc800078e00ff */
[----:B------:R-:W-:Y:S01]  /*c020*/  IMAD.MOV.U32 R4, RZ, RZ, R0 ;  /* 0x000000ffff047224 */ /* 0x000fe200078e0000 */
[----:B-1----:R-:W-:-:S03]  /*c030*/  @P2 SHF.R.U32.HI R4, RZ, R5, R6 ;  /* 0x00000005ff042219 */ /* 0x002fc60000011606 */
[----:B------:R-:W0:Y:S01]  /*c040*/  @!P0 LDC.64 R2, c[0x0][0x428] ;  /* 0x00010a00ff028b82 */ /* 0x000e220000000a00 */
[----:B------:R-:W-:Y:S02]  /*c050*/  IADD3 R5, -R4, RZ, RZ ;  /* 0x000000ff04057210 */ /* 0x000fe40007ffe1ff */
[----:B---3--:R-:W-:-:S03]  /*c060*/  SHF.R.S32.HI R37, RZ, 0x1f, R32 ;  /* 0x0000001fff257819 */ /* 0x008fc60000011420 */
[----:B------:R-:W-:Y:S01]  /*c070*/  IMAD R0, R10, R5, R0 ;  /* 0x000000050a007224 */ /* 0x000fe200078e0200 */
[--C-:B------:R-:W-:Y:S01]  /*c080*/  @!P0 SHF.R.S32.HI R5, RZ, 0x1f, R4.reuse ;  /* 0x0000001fff058819 */ /* 0x100fe20000011404 */
[-C--:B0-----:R-:W-:Y:S02]  /*c090*/  @!P0 IMAD R6, R37, R2.reuse, RZ ;  /* 0x0000000225068224 */ /* 0x081fe400078e02ff */
[----:B------:R-:W-:-:S04]  /*c0a0*/  @!P0 IMAD.WIDE.U32 R4, R32, R2, R4 ;  /* 0x0000000220048225 */ /* 0x000fc800078e0004 */
[----:B------:R-:W-:Y:S02]  /*c0b0*/  @!P0 IMAD R6, R32, R3, R6 ;  /* 0x0000000320068224 */ /* 0x000fe400078e0206 */
[----:B------:R-:W0:Y:S02]  /*c0c0*/  @!P0 LDC.64 R2, c[0x0][0x418] ;  /* 0x00010600ff028b82 */ /* 0x000e240000000a00 */
[----:B------:R-:W-:Y:S01]  /*c0d0*/  @!P0 IMAD.IADD R6, R5, 0x1, R6 ;  /* 0x0000000105068824 */ /* 0x000fe200078e0206 */
[----:B------:R-:W-:Y:S02]  /*c0e0*/  ISETP.NE.AND P2, PT, R20, 0x3, PT ;  /* 0x000000031400780c */ /* 0x000fe40003f45270 */
[----:B0-----:R-:W-:-:S04]  /*c0f0*/  @!P0 LEA R2, P1, R4, R2, 0x2 ;  /* 0x0000000204028211 */ /* 0x001fc800078210ff */
[----:B------:R-:W-:Y:S01]  /*c100*/  @!P0 LEA.HI.X R3, R4, R3, R6, 0x2, P1 ;  /* 0x0000000304038211 */ /* 0x000fe200008f1406 */
[----:B------:R-:W-:-:S06]  /*c110*/  IMAD.MOV.U32 R4, RZ, RZ, RZ ;  /* 0x000000ffff047224 */ /* 0x000fcc00078e00ff */
[----:B------:R0:W5:Y:S01]  /*c120*/  @!P0 LDG.E R4, desc[UR36][R2.64] ;  /* 0x0000002402048981 */ /* 0x000162000c1e1900 */
[----:B------:R-:W-:Y:S02]  /*c130*/  ISETP.GE.AND P0, PT, R30, UR4, PT ;  /* 0x000000041e007c0c */ /* 0x000fe4000bf06270 */
[----:B------:R-:W-:-:S04]  /*c140*/  @P2 LOP3.LUT R27, R27, 0x4, RZ, 0xfc, !PT ;  /* 0x000000041b1b2812 */ /* 0x000fc800078efcff */
[----:B------:R-:W-:-:S07]  /*c150*/  LOP3.LUT R27, R27, 0xfffffffd, RZ, 0xc0, !PT ;  /* 0xfffffffd1b1b7812 */ /* 0x000fce00078ec0ff */
[----:B------:R-:W-:Y:S02]  /*c160*/  @P0 LOP3.LUT R27, R27, 0x2, RZ, 0xfc, !PT ;  /* 0x000000021b1b0812 */ /* 0x000fe400078efcff */
[----:B------:R-:W-:Y:S02]  /*c170*/  ISETP.GE.AND P0, PT, R29, UR4, PT ;  /* 0x000000041d007c0c */ /* 0x000fe4000bf06270 */
[----:B------:R-:W-:-:S11]  /*c180*/  LOP3.LUT R27, R27, 0xfffffffe, RZ, 0xc0, !PT ;  /* 0xfffffffe1b1b7812 */ /* 0x000fd600078ec0ff */
[----:B------:R-:W-:Y:S01]  /*c190*/  @P0 LOP3.LUT R27, R27, 0x1, RZ, 0xfc, !PT ;  /* 0x000000011b1b0812 */ /* 0x000fe200078efcff */
[----:B0-----:R-:W-:Y:S06]  /*c1a0*/  BRA.DIV UR5, `(.L_x_6738) ;  /* 0x0000004205087947 */ /* 0x001fec000b800000 */
.L_x_6804:
[----:B------:R-:W-:Y:S01]  /*c1b0*/  LOP3.LUT R24, R18, 0xffff, RZ, 0xc0, !PT ;  /* 0x0000ffff12187812 */ /* 0x000fe200078ec0ff */
[----:B------:R-:W-:Y:S06]  /*c1c0*/  @!P2 BRA `(.L_x_6739) ;  /* 0x000000000004a947 */ /* 0x000fec0003800000 */
[----:B------:R-:W-:Y:S01]  /*c1d0*/  BPT.TRAP 0x1 ;  /* 0x000000040000795c */ /* 0x000fe20000300000 */
.L_x_6739:
        /* <DEDUP_REMOVED lines=23> */
.L_x_6805:
[----:B------:R-:W-:Y:S05]  /*c350*/  BSYNC B0 ;  /* 0x0000000000007941 */ /* 0x000fea0003800000 */
.L_x_6740:
[----:B------:R-:W1:Y:S01]  /*c360*/  S2R R9, SR_TID.X ;  /* 0x0000000000097919 */ /* 0x000e620000002100 */
[----:B------:R-:W-:Y:S01]  /*c370*/  ULDC.64 UR4, c[0x0][0x300] ;  /* 0x0000c00000047ab9 */ /* 0x000fe20000000a00 */
[----:B------:R-:W-:Y:S01]  /*c380*/  ULDC.64 UR6, c[0x0][0x2e8] ;  /* 0x0000ba0000067ab9 */ /* 0x000fe20000000a00 */
[----:B------:R-:W-:Y:S01]  /*c390*/  IMAD R5, R5, UR4, RZ ;  /* 0x0000000405057c24 */ /* 0x000fe2000f8e02ff */
[C---:B------:R-:W-:Y:S01]  /*c3a0*/  LOP3.LUT P3, RZ, R27.reuse, 0x2, RZ, 0xc0, !PT ;  /* 0x000000021bff7812 */ /* 0x040fe2000786c0ff */
[----:B0-----:R-:W-:Y:S01]  /*c3b0*/  IMAD.WIDE.U32 R2, R0, UR4, RZ ;  /* 0x0000000400027c25 */ /* 0x001fe2000f8e00ff */
[----:B------:R-:W-:-:S03]  /*c3c0*/  LOP3.LUT P2, RZ, R27, 0x1, RZ, 0xc0, !PT ;  /* 0x000000011bff7812 */ /* 0x000fc6000784c0ff */
[----:B------:R-:W-:Y:S01]  /*c3d0*/  IMAD R5, R0, UR5, R5 ;  /* 0x0000000500057c24 */ /* 0x000fe2000f8e0205 */
[----:B------:R-:W-:Y:S02]  /*c3e0*/  ULDC.64 UR4, c[0x0][0x310] ;  /* 0x0000c40000047ab9 */ /* 0x000fe40000000a00 */
[----:B------:R-:W-:Y:S02]  /*c3f0*/  IMAD R6, R6, UR4, RZ ;  /* 0x0000000406067c24 */ /* 0x000fe4000f8e02ff */
[----:B------:R-:W-:Y:S02]  /*c400*/  IMAD.IADD R3, R3, 0x1, R5 ;  /* 0x0000000103037824 */ /* 0x000fe400078e0205 */
[C---:B------:R-:W-:Y:S02]  /*c410*/  IMAD R6, R4.reuse, UR5, R6 ;  /* 0x0000000504067c24 */ /* 0x040fe4000f8e0206 */
[----:B------:R-:W-:Y:S01]  /*c420*/  IMAD.WIDE.U32 R2, R4, UR4, R2 ;  /* 0x0000000404027c25 */ /* 0x000fe2000f8e0002 */
[----:B------:R-:W-:-:S03]  /*c430*/  ULDC.64 UR4, c[0x0][0x308] ;  /* 0x0000c20000047ab9 */ /* 0x000fc60000000a00 */
[----:B------:R-:W-:Y:S01]  /*c440*/  IMAD R5, R25, 0x4000, R33 ;  /* 0x0000400019057824 */ /* 0x000fe200078e0221 */
[----:B------:R-:W-:-:S03]  /*c450*/  IADD3 R3, R3, R6, RZ ;  /* 0x0000000603037210 */ /* 0x000fc60007ffe0ff */
[C---:B------:R-:W-:Y:S01]  /*c460*/  IMAD.WIDE.U32 R2, R24.reuse, UR4, R2 ;  /* 0x0000000418027c25 */ /* 0x040fe2000f8e0002 */
[----:B------:R-:W-:Y:S01]  /*c470*/  UMOV UR4, 0xffffffff ;  /* 0xffffffff00047882 */ /* 0x000fe20000000000 */
[----:B-1----:R-:W-:Y:S02]  /*c480*/  LOP3.LUT R9, R9, 0x7f, RZ, 0xc0, !PT ;  /* 0x0000007f09097812 */ /* 0x002fe400078ec0ff */
[----:B------:R-:W-:Y:S01]  /*c490*/  IMAD R0, R24, UR5, R3 ;  /* 0x0000000518007c24 */ /* 0x000fe2000f8e0203 */
[C---:B------:R-:W-:Y:S02]  /*c4a0*/  LEA R4, P0, R2.reuse, UR6, 0x1 ;  /* 0x0000000602047c11 */ /* 0x040fe4000f8008ff */
[----:B------:R-:W-:Y:S02]  /*c4b0*/  SHF.R.U32.HI R9, RZ, 0x3, R9 ;  /* 0x00000003ff097819 */ /* 0x000fe40000011609 */
[----:B------:R-:W-:Y:S02]  /*c4c0*/  LEA.HI.X R0, R2, UR7, R0, 0x1, P0 ;  /* 0x0000000702007c11 */ /* 0x000fe400080f0c00 */
[----:B------:R-:W-:-:S04]  /*c4d0*/  IADD3 R6, -R9, R34, -R8 ;  /* 0x0000002209067210 */ /* 0x000fc80007ffe908 */
        /* <DEDUP_REMOVED lines=71> */
[----:B------:R-:W1:Y:S04]  /*c950*/  SHFL.IDX PT, R2, R0, 0x6, 0x181f ;  /* 0x00d81f0000027f89 */ /* 0x000e6800000e0000 */
[----:B------:R-:W2:Y:S01]  /*c960*/  SHFL.IDX PT, R0, R0, 0x7, 0x181f ;  /* 0x00f81f0000007f89 */ /* 0x000ea200000e0000 */
[----:B0-----:R-:W-:-:S04]  /*c970*/  @P1 LEA R3, P0, R30, R3, 0x1 ;  /* 0x000000031e031211 */ /* 0x001fc800078008ff */
[----:B-1----:R-:W-:-:S04]  /*c980*/  @P1 IADD3.X R2, RZ, R2, RZ, P0, !PT ;  /* 0x00000002ff021210 */ /* 0x002fc800007fe4ff */
[----:B------:R-:W-:-:S04]  /*c990*/  @P1 LOP3.LUT R3, R3, R2, RZ, 0x3c, !PT ;  /* 0x0000000203031212 */ /* 0x000fc800078e3cff */
[----:B------:R-:W-:-:S04]  /*c9a0*/  @P1 LOP3.LUT R2, R3, R2, RZ, 0x3c, !PT ;  /* 0x0000000203021212 */ /* 0x000fc800078e3cff */
[----:B------:R-:W-:-:S05]  /*c9b0*/  @P1 LOP3.LUT R3, R3, R2, RZ, 0x3c, !PT ;  /* 0x0000000203031212 */ /* 0x000fca00078e3cff */
[----:B------:R-:W-:Y:S04]  /*c9c0*/  @P1 LDGSTS.E.BYPASS.LTC128B.128 [R8+0x1b400], desc[UR36][R2.64], !P3 ;  /* 0x1b40000002081fae */ /* 0x000fe8000d901d64 */
[----:B------:R0:W-:Y:S04]  /*c9d0*/  @P1 LDGSTS.E.BYPASS.LTC128B.128 [R8+0x1f400], desc[UR36][R2.64+0x80], !P2 ;  /* 0x1f40008002081fae */ /* 0x0001e8000d101d64 */
[----:B0-2---:R0:W1:Y:S02]  /*c9e0*/  SHFL.IDX PT, R2, R4, 0x7, 0x181f ;  /* 0x00f81f0004027f89 */ /* 0x00506400000e0000 */
.L_x_6823:
        /* <DEDUP_REMOVED lines=8> */
[----:B------:R1:W-:Y:S01]  /*ca70*/  @P0 LDGSTS.E.BYPASS.LTC128B.128 [R5+0x1fc00], desc[UR36][R2.64+0x80], !P2 ;  /* 0x1fc0008002050fae */ /* 0x0003e2000d101d64 */
[----:B------:R-:W-:Y:S01]  /*ca80*/  PLOP3.LUT P0, PT, PT, PT, PT, 0x80, 0x0 ;  /* 0x000000000000781c */ /* 0x000fe20003f0f070 */
[----:B------:R-:W-:-:S12]  /*ca90*/  NOP ;  /* 0x0000000000007918 */ /* 0x000fd80000000000 */
.L_x_6743:
        /* <DEDUP_REMOVED lines=11> */
.L_x_6744:
[----:B-1----:R1:W5:Y:S01]  /*cb50*/  LDL.LU R3, [R1+0x8] ;  /* 0x0000080001037983 */ /* 0x0023620000300800 */
[----:B------:R1:W-:Y:S03]  /*cb60*/  SYNCS.ARRIVE.TRANS64.A1T0 RZ, [R7+URZ+0x28830], RZ ;  /* 0x028830ff07ff79a7 */ /* 0x0003e6000810003f */
[----:B0-----:R1:W5:Y:S02]  /*cb70*/  LDL.LU R4, [R1+0x10] ;  /* 0x0000100001047983 */ /* 0x0013640000300800 */
[----:B------:R-:W-:Y:S05]  /*cb80*/  WARPSYNC.ALL ;  /* 0x0000000000007948 */ /* 0x000fea0003800000 */
[----:B------:R-:W-:Y:S01]  /*cb90*/  ULDC.64 UR4, c[0x0][0x298] ;  /* 0x0000a60000047ab9 */ /* 0x000fe20000000a00 */
[----:B------:R-:W-:Y:S01]  /*cba0*/  VIADD R2, R22, 0x10400 ;  /* 0x0001040016027836 */ /* 0x000fe20000000000 */
[----:B------:R-:W-:Y:S01]  /*cbb0*/  BAR.SYNC.DEFER_BLOCKING 0x8, 0x180 ;  /* 0x0206000000007b1d */ /* 0x000fe20000010000 */
[----:B------:R-:W-:-:S03]  /*cbc0*/  LOP3.LUT P1, RZ, R27, 0x10, RZ, 0xc0, !PT ;  /* 0x000000101bff7812 */ /* 0x000fc6000782c0ff */
[----:B------:R-:W-:Y:S02]  /*cbd0*/  LOP3.LUT P0, RZ, R2, 0x3ff, RZ, 0xc0, !PT ;  /* 0x000003ff02ff7812 */ /* 0x000fe4000780c0ff */
[----:B------:R-:W-:Y:S01]  /*cbe0*/  BSSY B6, `(.L_x_6745) ;  /* 0x000001c000067945 */ /* 0x000fe20003800000 */
[----:B------:R-:W-:Y:S02]  /*cbf0*/  SEL R31, R31, RZ, !P1 ;  /* 0x000000ff1f1f7207 */ /* 0x000fe40004800000 */
[----:B-----5:R-:W-:Y:S02]  /*cc00*/  SHF.R.S32.HI R0, RZ, 0x1f, R3 ;  /* 0x0000001fff007819 */ /* 0x020fe40000011403 */
[----:B------:R-:W-:-:S03]  /*cc10*/  SEL R4, R4, RZ, !P1 ;  /* 0x000000ff04047207 */ /* 0x000fc60004800000 */
[----:B------:R-:W-:-:S04]  /*cc20*/  IMAD R0, R0, UR4, RZ ;  /* 0x0000000400007c24 */ /* 0x000fc8000f8e02ff */
[C---:B------:R-:W-:Y:S02]  /*cc30*/  IMAD R0, R3.reuse, UR5, R0 ;  /* 0x0000000503007c24 */ /* 0x040fe4000f8e0200 */
[----:B------:R-:W-:-:S04]  /*cc40*/  IMAD.WIDE.U32 R2, R3, UR4, RZ ;  /* 0x0000000403027c25 */ /* 0x000fc8000f8e00ff */
[----:B------:R-:W-:Y:S01]  /*cc50*/  IMAD.IADD R0, R3, 0x1, R0 ;  /* 0x0000000103007824 */ /* 0x000fe200078e0200 */
[----:B------:R0:W-:Y:S04]  /*cc60*/  STL.64 [R1+0x8], R2 ;  /* 0x0000080201007387 */ /* 0x0001e80000100a00 */
[----:B------:R0:W-:Y:S04]  /*cc70*/  STL [R1+0x1c], R4 ;  /* 0x00001c0401007387 */ /* 0x0001e80000100800 */
[----:B------:R0:W-:Y:S01]  /*cc80*/  STL [R1+0x10], R0 ;  /* 0x0000100001007387 */ /* 0x0001e20000100800 */
[----:B------:R-:W-:Y:S05]  /*cc90*/  @!P0 BRA `(.L_x_6746) ;  /* 0x0000000000408947 */ /* 0x000fea0003800000 */
        /* <DEDUP_REMOVED lines=8> */
[----:B------:R-:W-:Y:S01]  /*cd20*/  MOV R13, RZ ;  /* 0x000000ff000d7202 */ /* 0x000fe20000000f00 */
[----:B-1----:R-:W-:Y:S02]  /*cd30*/  IMAD.U32 R7, RZ, RZ, UR7 ;  /* 0x00000007ff077e24 */ /* 0x002fe4000f8e00ff */
[----:B------:R-:W-:-:S02]  /*cd40*/  IMAD.U32 R10, RZ, RZ, UR8 ;  /* 0x00000008ff0a7e24 */ /* 0x000fc4000f8e00ff */
[----:B------:R-:W-:Y:S02]  /*cd50*/  IMAD.U32 R11, RZ, RZ, UR9 ;  /* 0x00000009ff0b7e24 */ /* 0x000fe4000f8e00ff */
[----:B------:R-:W-:Y:S02]  /*cd60*/  IMAD.MOV.U32 R8, RZ, RZ, 0x70 ;  /* 0x00000070ff087424 */ /* 0x000fe400078e00ff */
[----:B------:R-:W-:-:S07]  /*cd70*/  IMAD.MOV.U32 R12, RZ, RZ, 0x1 ;  /* 0x00000001ff0c7424 */ /* 0x000fce00078e00ff */
[----:B------:R-:W-:-:S07]  /*cd80*/  LEPC R20, `(.L_x_6746) ;  /* 0x000000001014794e */ /* 0x000fce0000000000 */
[----:B0-----:R-:W-:Y:S05]  /*cd90*/  CALL.ABS.NOINC R2 ;  /* 0x0000000002007343 */ /* 0x001fea0003c00000 */
.L_x_6746:
[----:B------:R-:W-:Y:S05]  /*cda0*/  BSYNC B6 ;  /* 0x0000000000067941 */ /* 0x000fea0003800000 */
.L_x_6745:
[----:B------:R-:W2:Y:S01]  /*cdb0*/  LDL.LU R20, [R1+0x1c] ;  /* 0x00001c0001147983 */ /* 0x000ea20000300800 */
[----:B------:R-:W-:Y:S01]  /*cdc0*/  ULDC.64 UR4, c[0x0][0x2d8] ;  /* 0x0000b60000047ab9 */ /* 0x000fe20000000a00 */
[----:B------:R-:W3:Y:S02]  /*cdd0*/  LDC R6, c[0x0][0x448] ;  /* 0x00011200ff067b82 */ /* 0x000ee40000000800 */
[----:B------:R-:W4:Y:S04]  /*cde0*/  LDL.LU R21, [R1+0x10] ;  /* 0x0000100001157983 */ /* 0x000f280000300800 */
[----:B0-----:R-:W4:Y:S04]  /*cdf0*/  LDL.LU.64 R2, [R1+0x8] ;  /* 0x0000080001027983 */ /* 0x001f280000300a00 */
[----:B------:R0:W5:Y:S01]  /*ce00*/  LDL R9, [R1] ;  /* 0x0000000001097983 */ /* 0x0001620000100800 */
[----:B---3--:R-:W-:Y:S01]  /*ce10*/  ISETP.NE.AND P0, PT, R6, 0x1, PT ;  /* 0x000000010600780c */ /* 0x008fe20003f05270 */
[----:B------:R-:W-:-:S12]  /*ce20*/  IMAD.SHL.U32 R4, R17, 0x80, RZ ;  /* 0x0000008011047824 */ /* 0x000fd800078e00ff */
[----:B-1----:R-:W1:Y:S01]  /*ce30*/  @P0 LDC R7, c[0x0][0x450] ;  /* 0x00011400ff070b82 */ /* 0x002e620000000800 */
[----:B----4-:R-:W-:Y:S02]  /*ce40*/  IMAD.MOV.U32 R3, RZ, RZ, R21 ;  /* 0x000000ffff037224 */ /* 0x010fe400078e0015 */
[----:B------:R-:W3:Y:S01]  /*ce50*/  S2R R21, SR_TID.X ;  /* 0x0000000000157919 */ /* 0x000ee20000002100 */
[----:B------:R-:W-:-:S04]  /*ce60*/  IMAD.WIDE.U32 R2, R24, UR4, R2 ;  /* 0x0000000418027c25 */ /* 0x000fc8000f8e0002 */
[----:B------:R-:W-:Y:S01]  /*ce70*/  IMAD R3, R24, UR5, R3 ;  /* 0x0000000518037c24 */ /* 0x000fe2000f8e0203 */
[----:B------:R-:W-:Y:S02]  /*ce80*/  ULDC.64 UR4, c[0x0][0x2e0] ;  /* 0x0000b80000047ab9 */ /* 0x000fe40000000a00 */
[----:B--2---:R-:W-:Y:S02]  /*ce90*/  IMAD R0, R20, UR4, RZ ;  /* 0x0000000414007c24 */ /* 0x004fe4000f8e02ff */
[----:B------:R-:W2:Y:S01]  /*cea0*/  S2R R20, SR_TID.X ;  /* 0x0000000000147919 */ /* 0x000ea20000002100 */
[----:B------:R-:W-:-:S04]  /*ceb0*/  IMAD.WIDE.U32 R2, R31, UR4, R2 ;  /* 0x000000041f027c25 */ /* 0x000fc8000f8e0002 */
[----:B------:R-:W-:Y:S01]  /*cec0*/  IMAD R0, R31, UR5, R0 ;  /* 0x000000051f007c24 */ /* 0x000fe2000f8e0200 */
[----:B------:R-:W-:-:S03]  /*ced0*/  ULDC.64 UR4, c[0x0][0x2d0] ;  /* 0x0000b40000047ab9 */ /* 0x000fc60000000a00 */
[----:B------:R-:W-:Y:S02]  /*cee0*/  IMAD.IADD R3, R3, 0x1, R0 ;  /* 0x0000000103037824 */ /* 0x000fe400078e0200 */
[----:B------:R-:W4:Y:S01]  /*cef0*/  @P0 LDC R0, c[0x0][0x44c] ;  /* 0x00011300ff000b82 */ /* 0x000f220000000800 */
[----:B--2---:R-:W-:-:S04]  /*cf00*/  LOP3.LUT R20, R20, 0x7f, RZ, 0xc0, !PT ;  /* 0x0000007f14147812 */ /* 0x004fc800078ec0ff */
[----:B------:R-:W-:Y:S02]  /*cf10*/  SHF.R.U32.HI R10, RZ, 0x3, R20 ;  /* 0x00000003ff0a7819 */ /* 0x000fe40000011614 */
[----:B------:R0:W5:Y:S01]  /*cf20*/  LDL R20, [R1+0x14] ;  /* 0x0000140001147983 */ /* 0x0001620000100800 */
[----:B---3--:R-:W-:-:S05]  /*cf30*/  IMAD.SHL.U32 R5, R21, 0x10, RZ ;  /* 0x0000001015057824 */ /* 0x008fca00078e00ff */
[----:B------:R-:W-:-:S04]  /*cf40*/  LOP3.LUT R5, R5, 0x70, RZ, 0xc0, !PT ;  /* 0x0000007005057812 */ /* 0x000fc800078ec0ff */
[----:B------:R-:W-:-:S05]  /*cf50*/  LOP3.LUT R8, R4, R10, R5, 0xfe, !PT ;  /* 0x0000000a04087212 */ /* 0x000fca00078efe05 */
[----:B----4-:R-:W-:-:S04]  /*cf60*/  @P0 IMAD.HI.U32 R0, R8, R0, RZ ;  /* 0x0000000008000227 */ /* 0x010fc800078e00ff */
[----:B------:R-:W-:Y:S01]  /*cf70*/  IMAD.MOV.U32 R5, RZ, RZ, R8 ;  /* 0x000000ffff057224 */ /* 0x000fe200078e0008 */
[----:B-1----:R-:W-:-:S05]  /*cf80*/  @P0 SHF.R.U32.HI R5, RZ, R7, R0 ;  /* 0x00000007ff050219 */ /* 0x002fca0000011600 */
[----:B------:R-:W-:-:S04]  /*cf90*/  IMAD.MOV R7, RZ, RZ, -R5 ;  /* 0x000000ffff077224 */ /* 0x000fc800078e0a05 */
[----:B------:R-:W-:Y:S01]  /*cfa0*/  IMAD R0, R6, R7, R8 ;  /* 0x0000000706007224 */ /* 0x000fe200078e0208 */
[----:B------:R-:W-:Y:S01]  /*cfb0*/  SHF.R.S32.HI R7, RZ, 0x1f, R5 ;  /* 0x0000001fff077819 */ /* 0x000fe20000011405 */
[----:B------:R-:W-:-:S04]  /*cfc0*/  IMAD.WIDE.U32 R2, R5, UR4, R2 ;  /* 0x0000000405027c25 */ /* 0x000fc8000f8e0002 */
        /* <DEDUP_REMOVED lines=13> */
[----:B------:R-:W-:Y:S02]  /*d0a0*/  LEA.HI.X R5, R2, UR5, R5, 0x1, P0 ;  /* 0x0000000502057c11 */ /* 0x000fe400080f0c05 */
[----:B------:R-:W-:Y:S01]  /*d0b0*/  ISETP.GE.AND P0, PT, R30, UR4, PT ;  /* 0x000000041e007c0c */ /* 0x000fe2000bf06270 */
[----:B------:R-:W-:-:S03]  /*d0c0*/  UMOV UR4, 0xffffffff ;  /* 0xffffffff00047882 */ /* 0x000fc60000000000 */
[----:B0-----:R-:W-:Y:S09]  /*d0d0*/  BRA.DIV UR4, `(.L_x_6747) ;  /* 0x0000003e04507947 */ /* 0x001ff2000b800000 */
        /* <DEDUP_REMOVED lines=11> */
[----:B------:R1:W-:Y:S01]  /*d190*/  @!P2 LDGSTS.E.BYPASS.LTC128B.128 [R9+0x14400], desc[UR36][R2.64+0x80], !P1 ;  /* 0x144000800209afae */ /* 0x0003e2000c901d64 */
[----:B------:R-:W-:-:S03]  /*d1a0*/  ISETP.GE.AND P2, PT, R7, R6, PT ;  /* 0x000000060700720c */ /* 0x000fc60003f46270 */
[----:B-1----:R-:W1:Y:S10]  /*d1b0*/  SHFL.IDX PT, R2, R5, 0x1, 0x181f ;  /* 0x00381f0005027f89 */ /* 0x002e7400000e0000 */
[----:B0-----:R-:W-:-:S05]  /*d1c0*/  @!P2 LEA R14, P3, R30, R14, 0x1 ;  /* 0x0000000e1e0ea211 */ /* 0x001fca00078608ff */
[----:B-1----:R-:W-:Y:S01]  /*d1d0*/  @!P2 IMAD.X R7, RZ, RZ, R2, P3 ;  /* 0x000000ffff07a224 */ /* 0x002fe200018e0602 */
[----:B------:R-:W-:Y:S02]  /*d1e0*/  @!P2 MOV R2, R14 ;  /* 0x0000000e0002a202 */ /* 0x000fe40000000f00 */
[----:B------:R-:W0:Y:S01]  /*d1f0*/  SHFL.IDX PT, R14, R0, 0x2, 0x181f ;  /* 0x00581f00000e7f89 */ /* 0x000e2200000e0000 */
[----:B------:R-:W-:Y:S02]  /*d200*/  @!P2 IMAD.MOV.U32 R3, RZ, RZ, R7 ;  /* 0x000000ffff03a224 */ /* 0x000fe400078e0007 */
[----:B------:R-:W-:-:S03]  /*d210*/  VIADD R7, R4, 0x20 ;  /* 0x0000002004077836 */ /* 0x000fc60000000000 */
        /* <DEDUP_REMOVED lines=11> */
[----:B------:R1:W-:Y:S01]  /*d2d0*/  @!P2 LDGSTS.E.BYPASS.LTC128B.128 [R9+0x15400], desc[UR36][R2.64+0x80], !P1 ;  /* 0x154000800209afae */ /* 0x0003e2000c901d64 */
[----:B------:R-:W-:-:S03]  /*d2e0*/  ISETP.GE.AND P2, PT, R7, R6, PT ;  /* 0x000000060700720c */ /* 0x000fc60003f46270 */
[----:B-1----:R-:W1:Y:S10]  /*d2f0*/  SHFL.IDX PT, R2, R5, 0x3, 0x181f ;  /* 0x00781f0005027f89 */ /* 0x002e7400000e0000 */
[----:B0-----:R-:W-:-:S04]  /*d300*/  @!P2 LEA R14, P3, R30, R14, 0x1 ;  /* 0x0000000e1e0ea211 */ /* 0x001fc800078608ff */
[----:B-1----:R-:W-:Y:S01]  /*d310*/  @!P2 IADD3.X R7, RZ, R2, RZ, P3, !PT ;  /* 0x00000002ff07a210 */ /* 0x002fe20001ffe4ff */
[----:B------:R-:W-:Y:S02]  /*d320*/  @!P2 IMAD.MOV.U32 R2, RZ, RZ, R14 ;  /* 0x000000ffff02a224 */ /* 0x000fe400078e000e */
[----:B------:R-:W0:Y:S02]  /*d330*/  SHFL.IDX PT, R14, R0, 0x4, 0x181f ;  /* 0x00981f00000e7f89 */ /* 0x000e2400000e0000 */
        /* <DEDUP_REMOVED lines=30> */
[----:B------:R1:W2:Y:S01]  /*d520*/  SHFL.IDX PT, R14, R0, 0x7, 0x181f ;  /* 0x00f81f00000e7f89 */ /* 0x0002a200000e0000 */
[----:B------:R-:W-:-:S05]  /*d530*/  @!P2 MOV R3, R7 ;  /* 0x000000070003a202 */ /* 0x000fca0000000f00 */
[----:B------:R1:W-:Y:S04]  /*d540*/  @!P2 LDGSTS.E.BYPASS.LTC128B.128 [R9+0x13400], desc[UR36][R2.64], !P0 ;  /* 0x134000000209afae */ /* 0x0003e8000c101d64 */
[----:B0-----:R1:W-:Y:S02]  /*d550*/  @!P2 LDGSTS.E.BYPASS.LTC128B.128 [R9+0x17400], desc[UR36][R2.64+0x80], !P1 ;  /* 0x174000800209afae */ /* 0x0013e4000c901d64 */
.L_x_6840:
        /* <DEDUP_REMOVED lines=10> */
[----:B------:R0:W-:Y:S02]  /*d600*/  LDGSTS.E.BYPASS.LTC128B.128 [R9+0x17c00], desc[UR36][R2.64+0x80], !P1 ;  /* 0x17c0008002097fae */ /* 0x0001e4000c901d64 */
.L_x_6749:
[----:B------:R-:W-:Y:S05]  /*d610*/  BSYNC B0 ;  /* 0x0000000000007941 */ /* 0x000fea0003800000 */
.L_x_6748:
[----:B------:R-:W-:Y:S01]  /*d620*/  NOP ;  /* 0x0000000000007918 */ /* 0x000fe20000000000 */
[----:B------:R-:W-:-:S13]  /*d630*/  PLOP3.LUT P0, PT, PT, PT, PT, 0x80, 0x0 ;  /* 0x000000000000781c */ /* 0x000fda0003f0f070 */
.L_x_6750:
        /* <DEDUP_REMOVED lines=18> */
[----:B---3--:R-:W-:-:S05]  /*d760*/  VIADD R6, R2, 0xfffffffe ;  /* 0xfffffffe02067836 */ /* 0x008fca0000000000 */
[----:B------:R-:W-:Y:S01]  /*d770*/  ISETP.GE.AND P0, PT, R6, R35, PT ;  /* 0x000000230600720c */ /* 0x000fe20003f06270 */
[----:B01----:R-:W-:-:S12]  /*d780*/  @!P1 BRA `(.L_x_6752) ;  /* 0x0000004000249947 */ /* 0x003fd80003800000 */
.L_x_6841:
[----:B------:R-:W-:Y:S05]  /*d790*/  BSYNC B0 ;  /* 0x0000000000007941 */ /* 0x000fea0003800000 */
.L_x_6751:
[----:B------:R-:W-:Y:S04]  /*d7a0*/  BSSY B0, `(.L_x_6753) ;  /* 0x0000108000007945 */ /* 0x000fe80003800000 */
[----:B------:R-:W-:Y:S05]  /*d7b0*/  @!P0 BRA `(.L_x_6754) ;  /* 0x0000001000188947 */ /* 0x000fea0003800000 */
[----:B------:R-:W-:Y:S01]  /*d7c0*/  ULDC UR4, c[0x0][0x2f4] ;  /* 0x0000bd0000047ab9 */ /* 0x000fe20000000800 */
[----:B------:R-:W-:Y:S01]  /*d7d0*/  IMAD.MOV.U32 R10, RZ, RZ, R25 ;  /* 0x000000ffff0a7224 */ /* 0x000fe200078e0019 */
[----:B------:R-:W-:Y:S01]  /*d7e0*/  ISETP.GE.AND P2, PT, R30, UR4, PT ;  /* 0x000000041e007c0c */ /* 0x000fe2000bf46270 */
[----:B------:R-:W-:Y:S01]  /*d7f0*/  IMAD.MOV.U32 R31, RZ, RZ, R26 ;  /* 0x000000ffff1f7224 */ /* 0x000fe200078e001a */
[----:B------:R-:W-:Y:S02]  /*d800*/  ISETP.GE.AND P1, PT, R29, UR4, PT ;  /* 0x000000041d007c0c */ /* 0x000fe4000bf26270 */
[----:B------:R-:W-:-:S11]  /*d810*/  MOV R17, R28 ;  /* 0x0000001c00117202 */ /* 0x000fd60000000f00 */
.L_x_6767:
[----:B0-----:R-:W0:Y:S01]  /*d820*/  S2R R3, SR_TID.X ;  /* 0x0000000000037919 */ /* 0x001e220000002100 */
[----:B------:R-:W1:Y:S01]  /*d830*/  LDC R4, c[0x0][0x430] ;  /* 0x00010c00ff047b82 */ /* 0x000e620000000800 */
[----:B------:R-:W3:Y:S01]  /*d840*/  LDL R9, [R1+0x24] ;  /* 0x0000240001097983 */ /* 0x000ee20000100800 */
[----:B-1----:R-:W-:Y:S02]  /*d850*/  ISETP.NE.AND P0, PT, R4, 0x1, PT ;  /* 0x000000010400780c */ /* 0x002fe40003f05270 */
[----:B0-----:R-:W-:-:S04]  /*d860*/  LOP3.LUT R0, R3, 0x7f, RZ, 0xc0, !PT ;  /* 0x0000007f03007812 */ /* 0x001fc800078ec0ff */
[----:B------:R-:W-:-:S07]  /*d870*/  SHF.R.U32.HI R5, RZ, 0x3, R0 ;  /* 0x00000003ff057819 */ /* 0x000fce0000011600 */
[----:B------:R-:W0:Y:S01]  /*d880*/  @P0 LDC R0, c[0x0][0x434] ;  /* 0x00010d00ff000b82 */ /* 0x000e220000000800 */
[----:B------:R-:W-:-:S07]  /*d890*/  IMAD.SHL.U32 R4, R3, 0x10, RZ ;  /* 0x0000001003047824 */ /* 0x000fce00078e00ff */
[----:B------:R-:W1:Y:S01]  /*d8a0*/  @P0 LDC R3, c[0x0][0x438] ;  /* 0x00010e00ff030b82 */ /* 0x000e620000000800 */
[----:B------:R-:W-:Y:S01]  /*d8b0*/  IMAD R7, R6, 0x80, R5 ;  /* 0x0000008006077824 */ /* 0x000fe200078e0205 */
[----:B------:R-:W-:-:S04]  /*d8c0*/  LOP3.LUT R4, R4, 0x70, RZ, 0xc0, !PT ;  /* 0x0000007004047812 */ /* 0x000fc800078ec0ff */
[----:B------:R-:W-:Y:S01]  /*d8d0*/  IADD3 R7, R4, R7, R36 ;  /* 0x0000000704077210 */ /* 0x000fe20007ffe024 */
[----:B------:R-:W-:Y:S05]  /*d8e0*/  YIELD ;  /* 0x0000000000007946 */ /* 0x000fea0003800000 */
[----:B------:R-:W-:Y:S01]  /*d8f0*/  IMAD.MOV.U32 R8, RZ, RZ, R7 ;  /* 0x000000ffff087224 */ /* 0x000fe200078e0007 */
[----:B------:R-:W-:Y:S01]  /*d900*/  ULDC.64 UR4, c[0x0][0x428] ;  /* 0x00010a0000047ab9 */ /* 0x000fe20000000a00 */
[----:B0-----:R-:W-:-:S05]  /*d910*/  @P0 IMAD.HI.U32 R0, R7, R0, RZ ;  /* 0x0000000007000227 */ /* 0x001fca00078e00ff */
[----:B-1----:R-:W-:Y:S01]  /*d920*/  @P0 SHF.R.U32.HI R8, RZ, R3, R0 ;  /* 0x00000003ff080219 */ /* 0x002fe20000011600 */
[----:B------:R-:W-:-:S03]  /*d930*/  IMAD R5, R37, UR4, RZ ;  /* 0x0000000425057c24 */ /* 0x000fc6000f8e02ff */
[--C-:B------:R-:W-:Y:S01]  /*d940*/  SHF.R.S32.HI R3, RZ, 0x1f, R8.reuse ;  /* 0x0000001fff037819 */ /* 0x100fe20000011408 */
[----:B------:R-:W-:Y:S02]  /*d950*/  IMAD.MOV.U32 R2, RZ, RZ, R8 ;  /* 0x000000ffff027224 */ /* 0x000fe400078e0008 */
[C---:B------:R-:W-:Y:S02]  /*d960*/  IMAD R5, R32.reuse, UR5, R5 ;  /* 0x0000000520057c24 */ /* 0x040fe4000f8e0205 */
[----:B------:R-:W-:Y:S01]  /*d970*/  IMAD.WIDE.U32 R2, R32, UR4, R2 ;  /* 0x0000000420027c25 */ /* 0x000fe2000f8e0002 */
[----:B------:R-:W-:-:S03]  /*d980*/  ULDC.64 UR4, c[0x0][0x418] ;  /* 0x0001060000047ab9 */ /* 0x000fc60000000a00 */
[----:B------:R-:W-:Y:S01]  /*d990*/  IMAD.IADD R3, R5, 0x1, R3 ;  /* 0x0000000105037824 */ /* 0x000fe200078e0203 */
[----:B------:R-:W-:Y:S01]  /*d9a0*/  LEA R4, P0, R2, UR4, 0x2 ;  /* 0x0000000402047c11 */ /* 0x000fe2000f8010ff */
[----:B------:R-:W-:-:S03]  /*d9b0*/  ULDC UR4, c[0x0][0x430] ;  /* 0x00010c0000047ab9 */ /* 0x000fc60000000800 */
[----:B------:R-:W-:-:S05]  /*d9c0*/  LEA.HI.X R5, R2, UR5, R3, 0x2, P0 ;  /* 0x0000000502057c11 */ /* 0x000fca00080f1403 */
[----:B------:R0:W4:Y:S01]  /*d9d0*/  LDG.E R0, desc[UR36][R4.64] ;  /* 0x0000002404007981 */ /* 0x000122000c1e1900 */
[----:B------:R-:W-:Y:S01]  /*d9e0*/  IADD3 R25, R10, 0x1, RZ ;  /* 0x000000010a197810 */ /* 0x000fe20007ffe0ff */
[----:B------:R-:W-:-:S03]  /*d9f0*/  IMAD.MOV R2, RZ, RZ, -R8 ;  /* 0x000000ffff027224 */ /* 0x000fc600078e0a08 */
[----:B------:R-:W-:-:S04]  /*da00*/  ISETP.NE.AND P0, PT, R25, 0x2, PT ;  /* 0x000000021900780c */ /* 0x000fc80003f05270 */
[----:B------:R-:W-:Y:S01]  /*da10*/  SEL R28, RZ, 0x1, P0 ;  /* 0x00000001ff1c7807 */ /* 0x000fe20000000000 */
[----:B0-----:R-:W-:Y:S01]  /*da20*/  IMAD R4, R2, UR4, R7 ;  /* 0x0000000402047c24 */ /* 0x001fe2000f8e0207 */
[----:B------:R-:W-:Y:S01]  /*da30*/  SEL R25, R25, RZ, P0 ;  /* 0x000000ff19197207 */ /* 0x000fe20000000000 */
[----:B------:R-:W-:Y:S01]  /*da40*/  IMAD.MOV.U32 R26, RZ, RZ, R6 ;  /* 0x000000ffff1a7224 */ /* 0x000fe200078e0006 */
[----:B------:R-:W-:Y:S02]  /*da50*/  LOP3.LUT R28, R17, R28, RZ, 0x3c, !PT ;  /* 0x0000001c111c7212 */ /* 0x000fe400078e3cff */
[----:B---3--:R-:W-:Y:S02]  /*da60*/  ISETP.NE.AND P3, PT, R9, 0x3, PT ;  /* 0x000000030900780c */ /* 0x008fe40003f65270 */
[----:B----4-:R-:W-:-:S11]  /*da70*/  SHF.R.S32.HI R21, RZ, 0x1f, R0 ;  /* 0x0000001fff157819 */ /* 0x010fd60000011400 */
[----:B------:R-:W-:Y:S05]  /*da80*/  @!P3 BRA `(.L_x_6755) ;  /* 0x000000000004b947 */ /* 0x000fea0003800000 */
[----:B------:R-:W-:Y:S01]  /*da90*/  BPT.TRAP 0x1 ;  /* 0x000000040000795c */ /* 0x000fe20000300000 */
.L_x_6755:
[----:B------:R-:W-:Y:S01]  /*daa0*/  IMAD R6, R25, 0x8, R22 ;  /* 0x0000000819067824 */ /* 0x000fe200078e0216 */
[----:B------:R-:W-:Y:S01]  /*dab0*/  SHF.L.U32 R3, R28, 0x1f, RZ ;  /* 0x0000001f1c037819 */ /* 0x000fe200000006ff */
[----:B------:R-:W-:Y:S03]  /*dac0*/  BSSY B1, `(.L_x_6756) ;  /* 0x0000003000017945 */ /* 0x000fe60003800000 */
[----:B------:R-:W0:Y:S02]  /*dad0*/  SYNCS.PHASECHK.TRANS64.TRYWAIT P0, [R6+URZ+0x28840], R3 ;  /* 0x02884003060075a7 */ /* 0x000e24000800017f */
[----:B0-----:R-:W-:Y:S05]  /*dae0*/  @!P0 BRA `(.L_x_6757) ;  /* 0x0000003c00608947 */ /* 0x001fea0003800000 */
.L_x_6842:
[----:B------:R-:W-:Y:S05]  /*daf0*/  BSYNC B1 ;  /* 0x0000000000017941 */ /* 0x000fea0003800000 */
.L_x_6756:
[----:B------:R-:W-:Y:S01]  /*db00*/  SHF.R.S32.HI R20, RZ, 0x1f, R4 ;  /* 0x0000001fff147819 */ /* 0x000fe20000011404 */
[----:B------:R-:W-:Y:S01]  /*db10*/  ULDC.64 UR4, c[0x0][0x300] ;  /* 0x0000c00000047ab9 */ /* 0x000fe20000000a00 */
[----:B------:R-:W-:Y:S01]  /*db20*/  ULDC.64 UR6, c[0x0][0x2e8] ;  /* 0x0000ba0000067ab9 */ /* 0x000fe20000000a00 */
[----:B0-----:R-:W-:Y:S01]  /*db30*/  IMAD.WIDE.U32 R2, R4, UR4, RZ ;  /* 0x0000000404027c25 */ /* 0x001fe2000f8e00ff */
[C---:B------:R-:W-:Y:S02]  /*db40*/  LOP3.LUT P4, RZ, R27.reuse, 0x2, RZ, 0xc0, !PT ;  /* 0x000000021bff7812 */ /* 0x040fe4000788c0ff */
[----:B------:R-:W-:Y:S01]  /*db50*/  LOP3.LUT P3, RZ, R27, 0x1, RZ, 0xc0, !PT ;  /* 0x000000011bff7812 */ /* 0x000fe2000786c0ff */
        /* <DEDUP_REMOVED lines=17> */
[----:B------:R-:W-:Y:S01]  /*dc70*/  SHF.L.U32 R5, R30, 0x1, RZ ;  /* 0x000000011e057819 */ /* 0x000fe200000006ff */
[----:B------:R-:W-:Y:S02]  /*dc80*/  IMAD R7, R7, 0x2, R22 ;  /* 0x0000000207077824 */ /* 0x000fe400078e0216 */
[----:B------:R-:W1:Y:S01]  /*dc90*/  SHFL.IDX PT, R3, R9, RZ, 0x181f ;  /* 0x00181fff09037589 */ /* 0x000e6200000e0000 */
[----:B0-----:R-:W-:-:S05]  /*dca0*/  IADD3 R2, P0, R2, R5, RZ ;  /* 0x0000000502027210 */ /* 0x001fca0007f1e0ff */
[----:B-1----:R-:W-:-:S05]  /*dcb0*/  IMAD.X R3, RZ, RZ, R3, P0 ;  /* 0x000000ffff037224 */ /* 0x002fca00000e0603 */
[----:B------:R-:W-:Y:S01]  /*dcc0*/  @!PT LDS RZ, [RZ] ;  /* 0x00000000fffff984 */ /* 0x000fe20000000800 */
[----:B------:R-:W-:Y:S04]  /*dcd0*/  LDGSTS.E.BYPASS.LTC128B.128 [R7+0x18400], desc[UR36][R2.64], !P4 ;  /* 0x1840000002077fae */ /* 0x000fe8000e101d64 */
[----:B------:R0:W-:Y:S04]  /*dce0*/  LDGSTS.E.BYPASS.LTC128B.128 [R7+0x1c400], desc[UR36][R2.64+0x80], !P3 ;  /* 0x1c40008002077fae */ /* 0x0001e8000d901d64 */
[----:B0-----:R-:W0:Y:S04]  /*dcf0*/  SHFL.IDX PT, R2, R8, 0x1, 0x181f ;  /* 0x00381f0008027f89 */ /* 0x001e2800000e0000 */
[----:B------:R-:W1:Y:S01]  /*dd00*/  SHFL.IDX PT, R3, R9, 0x1, 0x181f ;  /* 0x00381f0009037f89 */ /* 0x000e6200000e0000 */
[----:B0-----:R-:W-:-:S05]  /*dd10*/  IADD3 R2, P0, R2, R5, RZ ;  /* 0x0000000502027210 */ /* 0x001fca0007f1e0ff */
[----:B-1----:R-:W-:-:S05]  /*dd20*/  IMAD.X R3, RZ, RZ, R3, P0 ;  /* 0x000000ffff037224 */ /* 0x002fca00000e0603 */
        /* <DEDUP_REMOVED lines=22> */
[----:B0-----:R-:W-:-:S04]  /*de90*/  IADD3 R2, P0, R2, R5, RZ ;  /* 0x0000000502027210 */ /* 0x001fc80007f1e0ff */
[----:B-1----:R-:W-:-:S05]  /*dea0*/  IADD3.X R3, RZ, R3, RZ, P0, !PT ;  /* 0x00000003ff037210 */ /* 0x002fca00007fe4ff */
[----:B------:R-:W-:Y:S04]  /*deb0*/  LDGSTS.E.BYPASS.LTC128B.128 [R7+0x1ac00], desc[UR36][R2.64], !P4 ;  /* 0x1ac0000002077fae */ /* 0x000fe8000e101d64 */
[----:B------:R0:W-:Y:S04]  /*dec0*/  LDGSTS.E.BYPASS.LTC128B.128 [R7+0x1ec00], desc[UR36][R2.64+0x80], !P3 ;  /* 0x1ec0008002077fae */ /* 0x0001e8000d901d64 */
[----:B0-----:R-:W0:Y:S04]  /*ded0*/  SHFL.IDX PT, R2, R8, 0x6, 0x181f ;  /* 0x00d81f0008027f89 */ /* 0x001e2800000e0000 */
[----:B------:R-:W1:Y:S04]  /*dee0*/  SHFL.IDX PT, R3, R9, 0x6, 0x181f ;  /* 0x00d81f0009037f89 */ /* 0x000e6800000e0000 */
[----:B------:R-:W3:Y:S01]  /*def0*/  SHFL.IDX PT, R9, R9, 0x7, 0x181f ;  /* 0x00f81f0009097f89 */ /* 0x000ee200000e0000 */
[----:B0-----:R-:W-:-:S05]  /*df00*/  IADD3 R2, P0, R2, R5, RZ ;  /* 0x0000000502027210 */ /* 0x001fca0007f1e0ff */
[----:B-1----:R-:W-:-:S05]  /*df10*/  IMAD.X R3, RZ, RZ, R3, P0 ;  /* 0x000000ffff037224 */ /* 0x002fca00000e0603 */
[----:B------:R-:W-:Y:S04]  /*df20*/  LDGSTS.E.BYPASS.LTC128B.128 [R7+0x1b400], desc[UR36][R2.64], !P4 ;  /* 0x1b40000002077fae */ /* 0x000fe8000e101d64 */
[----:B------:R0:W-:Y:S04]  /*df30*/  LDGSTS.E.BYPASS.LTC128B.128 [R7+0x1f400], desc[UR36][R2.64+0x80], !P3 ;  /* 0x1f40008002077fae */ /* 0x0001e8000d901d64 */
[----:B0--3--:R0:W1:Y:S02]  /*df40*/  SHFL.IDX PT, R2, R8, 0x7, 0x181f ;  /* 0x00f81f0008027f89 */ /* 0x00906400000e0000 */
.L_x_6860:
[----:B-1----:R-:W-:-:S05]  /*df50*/  IADD3 R2, P0, R2, R5, RZ ;  /* 0x0000000502027210 */ /* 0x002fca0007f1e0ff */
        /* <DEDUP_REMOVED lines=8> */
.L_x_6759:
[----:B------:R-:W-:Y:S02]  /*dfe0*/  PLOP3.LUT P3, PT, P3, P0, PT, 0xa2, 0x0 ;  /* 0x000000000000781c */ /* 0x000fe40001f61472 */
[----:B------:R-:W-:-:S08]  /*dff0*/  @P0 R2UR P3, UR4, R6 ;  /* 0x00000000060402ca */ /* 0x000fd00000060000 */
[----:B------:R-:W-:-:S05]  /*e000*/  @P0 PLOP3.LUT P0, PT, P3, PT, PT, 0x80, 0x0 ;  /* 0x000000000000081c */ /* 0x000fca0001f0f070 */
[----:B------:R-:W-:Y:S01]  /*e010*/  @!P3 SYNCS.ARRIVE.TRANS64.RED.A0T1 RZ, [UR4+0x28830], RZ ;  /* 0x028830ffffffb9a7 */ /* 0x000fe20008200404 */
[----:B------:R-:W-:Y:S07]  /*e020*/  @!P3 ARRIVES.LDGSTSBAR.64.TRANSCNT [UR4+0x28830] ;  /* 0x02883000ff00b9b0 */ /* 0x000fee0008000a84 */
[----:B------:R-:W-:Y:S05]  /*e030*/  @P0 BRA.U.ANY `(.L_x_6759) ;  /* 0xfffffffd00e80947 */ /* 0x000fea000393ffff */
[----:B------:R-:W-:Y:S01]  /*e040*/  NOP ;  /* 0x0000000000007918 */ /* 0x000fe20000000000 */
[----:B-1----:R-:W3:Y:S02]  /*e050*/  LDL R2, [R1+0x24] ;  /* 0x0000240001027983 */ /* 0x002ee40000100800 */
[----:B---3--:R-:W-:-:S13]  /*e060*/  ISETP.NE.AND P4, PT, R2, 0x3, PT ;  /* 0x000000030200780c */ /* 0x008fda0003f85270 */
[----:B------:R-:W-:Y:S05]  /*e070*/  @!P4 BRA `(.L_x_6760) ;  /* 0x000000000004c947 */ /* 0x000fea0003800000 */
[----:B------:R-:W-:Y:S01]  /*e080*/  BPT.TRAP 0x1 ;  /* 0x000000040000795c */ /* 0x000fe20000300000 */
.L_x_6760:
[----:B------:R1:W-:Y:S01]  /*e090*/  SYNCS.ARRIVE.TRANS64.A1T0 RZ, [R6+URZ+0x28830], RZ ;  /* 0x028830ff06ff79a7 */ /* 0x0003e2000810003f */
[----:B------:R-:W-:Y:S05]  /*e0a0*/  @!P4 BRA `(.L_x_6761) ;  /* 0x000000000004c947 */ /* 0x000fea0003800000 */
[----:B------:R-:W-:Y:S01]  /*e0b0*/  BPT.TRAP 0x1 ;  /* 0x000000040000795c */ /* 0x000fe20000300000 */
.L_x_6761:
[----:B------:R-:W-:Y:S01]  /*e0c0*/  SHF.L.U32 R3, R17, 0x1f, RZ ;  /* 0x0000001f11037819 */ /* 0x000fe200000006ff */
[----:B-1----:R-:W-:Y:S01]  /*e0d0*/  IMAD R6, R10, 0x8, R22 ;  /* 0x000000080a067824 */ /* 0x002fe200078e0216 */
[----:B------:R-:W-:Y:S03]  /*e0e0*/  BSSY B1, `(.L_x_6762) ;  /* 0x0000003000017945 */ /* 0x000fe60003800000 */
[----:B------:R-:W1:Y:S02]  /*e0f0*/  SYNCS.PHASECHK.TRANS64.TRYWAIT P0, [R6+URZ+0x28860], R3 ;  /* 0x02886003060075a7 */ /* 0x000e64000800017f */
[----:B-1----:R-:W-:Y:S05]  /*e100*/  @!P0 BRA `(.L_x_6763) ;  /* 0x0000004000388947 */ /* 0x002fea0003800000 */
.L_x_6861:
[----:B------:R-:W-:Y:S05]  /*e110*/  BSYNC B1 ;  /* 0x0000000000017941 */ /* 0x000fea0003800000 */
.L_x_6762:
[----:B------:R-:W3:Y:S01]  /*e120*/  S2R R2, SR_TID.X ;  /* 0x0000000000027919 */ /* 0x000ee20000002100 */
[----:B------:R-:W-:Y:S01]  /*e130*/  UMOV UR4, 0xffffffff ;  /* 0xffffffff00047882 */ /* 0x000fe20000000000 */
[----:B0-----:R-:W-:Y:S02]  /*e140*/  IMAD R8, R31, -0x80, R34 ;  /* 0xffffff801f087824 */ /* 0x001fe400078e0222 */
[----:B------:R-:W-:Y:S01]  /*e150*/  IMAD R7, R10, 0x4000, R33 ;  /* 0x000040000a077824 */ /* 0x000fe200078e0221 */
[----:B---3--:R-:W-:-:S04]  /*e160*/  LOP3.LUT R2, R2, 0x7f, RZ, 0xc0, !PT ;  /* 0x0000007f02027812 */ /* 0x008fc800078ec0ff */
[----:B------:R-:W-:-:S05]  /*e170*/  SHF.R.U32.HI R2, RZ, 0x3, R2 ;  /* 0x00000003ff027819 */ /* 0x000fca0000011602 */
[----:B------:R-:W-:Y:S01]  /*e180*/  IMAD.IADD R8, R8, 0x1, -R2 ;  /* 0x0000000108087824 */ /* 0x000fe200078e0a02 */
[----:B------:R-:W-:Y:S06]  /*e190*/  BRA.DIV UR4, `(.L_x_6764) ;  /* 0x0000004204287947 */ /* 0x000fec000b800000 */
[----:B------:R-:W0:Y:S01]  /*e1a0*/  SHFL.IDX PT, R2, R18, RZ, 0x181f ;  /* 0x00181fff12027589 */ /* 0x000e2200000e0000 */
[----:B------:R-:W-:-:S03]  /*e1b0*/  LEA R7, R7, R22, 0x1 ;  /* 0x0000001607077211 */ /* 0x000fc600078e08ff */
[----:B-1----:R-:W1:Y:S04]  /*e1c0*/  SHFL.IDX PT, R3, R23, RZ, 0x181f ;  /* 0x00181fff17037589 */ /* 0x002e6800000e0000 */
[----:B--2---:R-:W-:Y:S01]  /*e1d0*/  SHFL.IDX PT, R14, R18, 0x7, 0x181f ;  /* 0x00f81f00120e7f89 */ /* 0x004fe200000e0000 */
[----:B0-----:R-:W-:-:S05]  /*e1e0*/  IADD3 R2, P0, R2, R5, RZ ;  /* 0x0000000502027210 */ /* 0x001fca0007f1e0ff */
[----:B-1----:R-:W-:Y:S01]  /*e1f0*/  IMAD.X R3, RZ, RZ, R3, P0 ;  /* 0x000000ffff037224 */ /* 0x002fe200000e0603 */
        /* <DEDUP_REMOVED lines=52> */
[----:B--2---:R1:W-:Y:S02]  /*e540*/  LDGSTS.E.BYPASS.LTC128B.128 [R7+0x7400], desc[UR36][R2.64+0x80], !P0 ;  /* 0x0740008002077fae */ /* 0x0043e4000c101d64 */
.L_x_6879:
[----:B01----:R-:W-:Y:S01]  /*e550*/  IADD3 R2, P0, R14, R5, RZ ;  /* 0x000000050e027210 */ /* 0x003fe20007f1e0ff */
[----:B------:R-:W-:Y:S01]  /*e560*/  ULDC.64 UR4, c[0x0][0x328] ;  /* 0x0000ca0000047ab9 */ /* 0x000fe20000000a00 */
[----:B------:R-:W-:Y:S01]  /*e570*/  ULDC.64 UR6, c[0x0][0x318] ;  /* 0x0000c60000067ab9 */ /* 0x000fe20000000a00 */
[----:B------:R-:W-:Y:S01]  /*e580*/  IMAD R5, R20, UR4, RZ ;  /* 0x0000000414057c24 */ /* 0x000fe2000f8e02ff */
[----:B------:R-:W-:Y:S02]  /*e590*/  IADD3.X R3, RZ, R23, RZ, P0, !PT ;  /* 0x00000017ff037210 */ /* 0x000fe400007fe4ff */
[----:B------:R-:W-:Y:S01]  /*e5a0*/  ISETP.LT.OR P0, PT, R8, 0x71, P2 ;  /* 0x000000710800780c */ /* 0x000fe20001701670 */
[----:B------:R-:W-:-:S12]  /*e5b0*/  IMAD R5, R4, UR5, R5 ;  /* 0x0000000504057c24 */ /* 0x000fd8000f8e0205 */
[----:B------:R-:W-:Y:S01]  /*e5c0*/  @!PT LDS RZ, [RZ] ;  /* 0x00000000fffff984 */ /* 0x000fe20000000800 */
[----:B------:R-:W-:Y:S01]  /*e5d0*/  @!PT LDS RZ, [RZ] ;  /* 0x00000000fffff984 */ /* 0x000fe20000000800 */
[----:B------:R-:W-:Y:S01]  /*e5e0*/  @!PT LDS RZ, [RZ] ;  /* 0x00000000fffff984 */ /* 0x000fe20000000800 */
[----:B------:R-:W-:Y:S01]  /*e5f0*/  LDGSTS.E.BYPASS.LTC128B.128 [R7+0x3c00], desc[UR36][R2.64], !P0 ;  /* 0x03c0000002077fae */ /* 0x000fe2000c101d64 */
[----:B------:R-:W-:-:S13]  /*e600*/  ISETP.LT.OR P0, PT, R8, 0x71, P1 ;  /* 0x000000710800780c */ /* 0x000fda0000f01670 */
        /* <DEDUP_REMOVED lines=15> */
.L_x_6765:
        /* <DEDUP_REMOVED lines=11> */
.L_x_6766:
[C---:B------:R-:W-:Y:S01]  /*e7b0*/  ISETP.GT.AND P0, PT, R26.reuse, R35, PT ;  /* 0x000000231a00720c */ /* 0x040fe20003f04270 */
[----:B------:R0:W-:Y:S01]  /*e7c0*/  SYNCS.ARRIVE.TRANS64.A1T0 RZ, [R6+URZ+0x28850], RZ ;  /* 0x028850ff06ff79a7 */ /* 0x0001e2000810003f */
[----:B------:R-:W-:Y:S02]  /*e7d0*/  IMAD.MOV.U32 R10, RZ, RZ, R25 ;  /* 0x000000ffff0a7224 */ /* 0x000fe400078e0019 */
[----:B------:R-:W-:Y:S02]  /*e7e0*/  IMAD.MOV.U32 R17, RZ, RZ, R28 ;  /* 0x000000ffff117224 */ /* 0x000fe400078e001c */
[----:B------:R-:W-:Y:S02]  /*e7f0*/  IMAD.MOV.U32 R31, RZ, RZ, R26 ;  /* 0x000000ffff1f7224 */ /* 0x000fe400078e001a */
[----:B0-----:R-:W-:-:S05]  /*e800*/  VIADD R6, R26, 0xffffffff ;  /* 0xffffffff1a067836 */ /* 0x001fca0000000000 */
[----:B------:R-:W-:Y:S05]  /*e810*/  @P0 BRA `(.L_x_6767) ;  /* 0xfffffff000000947 */ /* 0x000fea000383ffff */
.L_x_6754:
[----:B------:R-:W-:Y:S05]  /*e820*/  BSYNC B0 ;  /* 0x0000000000007941 */ /* 0x000fea0003800000 */
.L_x_6753:
        /* <DEDUP_REMOVED lines=17> */
.L_x_6769:
[----:B------:R-:W-:Y:S05]  /*e940*/  BSYNC B0 ;  /* 0x0000000000007941 */ /* 0x000fea0003800000 */
.L_x_6768:
[----:B------:R-:W3:Y:S02]  /*e950*/  LDL R0, [R1+0x24] ;  /* 0x0000240001007983 */ /* 0x000ee40000100800 */
[----:B---3--:R-:W-:-:S13]  /*e960*/  ISETP.NE.AND P0, PT, R0, 0x3, PT ;  /* 0x000000030000780c */ /* 0x008fda0003f05270 */
[----:B------:R-:W-:Y:S05]  /*e970*/  @!P0 BRA `(.L_x_6770) ;  /* 0x0000000000048947 */ /* 0x000fea0003800000 */
[----:B------:R-:W-:Y:S01]  /*e980*/  BPT.TRAP 0x1 ;  /* 0x000000040000795c */ /* 0x000fe20000300000 */
.L_x_6770:
[----:B------:R-:W-:Y:S01]  /*e990*/  LEA R0, R25, R22, 0x3 ;  /* 0x0000001619007211 */ /* 0x000fe200078e18ff */
[----:B------:R-:W-:Y:S01]  /*e9a0*/  BSSY B0, `(.L_x_6771) ;  /* 0x0000005000007945 */ /* 0x000fe20003800000 */
[----:B0-----:R-:W-:Y:S01]  /*e9b0*/  SHF.L.U32 R3, R28, 0x1f, RZ ;  /* 0x0000001f1c037819 */ /* 0x001fe200000006ff */
[----:B------:R-:W-:-:S03]  /*e9c0*/  IMAD R6, R26, -0x80, R34 ;  /* 0xffffff801a067824 */ /* 0x000fc600078e0222 */
[----:B------:R-:W0:Y:S02]  /*e9d0*/  SYNCS.PHASECHK.TRANS64.TRYWAIT P0, [R0+URZ+0x28860], R3 ;  /* 0x02886003000075a7 */ /* 0x000e24000800017f */
[----:B0-----:R-:W-:Y:S05]  /*e9e0*/  @!P0 BRA `(.L_x_6772) ;  /* 0x00000040009c8947 */ /* 0x001fea0003800000 */
.L_x_6880:
[----:B------:R-:W-:Y:S05]  /*e9f0*/  BSYNC B0 ;  /* 0x0000000000007941 */ /* 0x000fea0003800000 */
.L_x_6771:
        /* <DEDUP_REMOVED lines=12> */
[----:B------:R-:W-:Y:S01]  /*eac0*/  ISETP.GE.AND P0, PT, R29, UR4, PT ;  /* 0x000000041d007c0c */ /* 0x000fe2000bf06270 */
[----:B------:R-:W-:Y:S01]  /*ead0*/  IMAD R4, R9, 0x2, R22 ;  /* 0x0000000209047824 */ /* 0x000fe200078e0216 */
[C---:B------:R-:W-:Y:S01]  /*eae0*/  ISETP.LT.OR P2, PT, R6.reuse, 0x1, P1 ;  /* 0x000000010600780c */ /* 0x040fe20000f41670 */
[----:B------:R-:W2:Y:S01]  /*eaf0*/  SHFL.IDX PT, R10, R18, 0x1, 0x181f ;  /* 0x00381f00120a7f89 */ /* 0x000ea200000e0000 */
[----:B------:R-:W-:-:S03]  /*eb00*/  ISETP.LT.OR P3, PT, R6, 0x1, P0 ;  /* 0x000000010600780c */ /* 0x000fc60000761670 */
[----:B------:R-:W3:Y:S04]  /*eb10*/  SHFL.IDX PT, R7, R23, 0x1, 0x181f ;  /* 0x00381f0017077f89 */ /* 0x000ee800000e0000 */
[----:B------:R-:W-:Y:S01]  /*eb20*/  SHFL.IDX PT, R8, R23, 0x2, 0x181f ;  /* 0x00581f0017087f89 */ /* 0x000fe200000e0000 */
[----:B-1----:R-:W-:-:S03]  /*eb30*/  IADD3 R2, P4, R14, R5, RZ ;  /* 0x000000050e027210 */ /* 0x002fc60007f9e0ff */
[----:B------:R-:W1:Y:S02]  /*eb40*/  SHFL.IDX PT, R14, R18, 0x2, 0x181f ;  /* 0x00581f00120e7f89 */ /* 0x000e6400000e0000 */
[----:B0-----:R-:W-:-:S05]  /*eb50*/  IMAD.X R3, RZ, RZ, R3, P4 ;  /* 0x000000ffff037224 */ /* 0x001fca00020e0603 */
[----:B------:R-:W-:Y:S01]  /*eb60*/  LDGSTS.E.BYPASS.LTC128B.128 [R4+0x400], desc[UR36][R2.64], !P2 ;  /* 0x0040000002047fae */ /* 0x000fe2000d101d64 */
[----:B------:R-:W-:-:S03]  /*eb70*/  ISETP.LT.OR P2, PT, R6, 0x11, P1 ;  /* 0x000000110600780c */ /* 0x000fc60000f41670 */
[----:B------:R2:W-:Y:S01]  /*eb80*/  LDGSTS.E.BYPASS.LTC128B.128 [R4+0x4400], desc[UR36][R2.64+0x80], !P3 ;  /* 0x0440008002047fae */ /* 0x0005e2000d901d64 */
[----:B------:R-:W-:Y:S02]  /*eb90*/  ISETP.LT.OR P3, PT, R6, 0x11, P0 ;  /* 0x000000110600780c */ /* 0x000fe40000761670 */
[----:B--2---:R-:W-:Y:S02]  /*eba0*/  IADD3 R2, P4, R10, R5, RZ ;  /* 0x000000050a027210 */ /* 0x004fe40007f9e0ff */
[----:B------:R-:W-:Y:S03]  /*ebb0*/  SHFL.IDX PT, R10, R18, 0x4, 0x181f ;  /* 0x00981f00120a7f89 */ /* 0x000fe600000e0000 */
[----:B---3--:R-:W-:Y:S02]  /*ebc0*/  IMAD.X R3, RZ, RZ, R7, P4 ;  /* 0x000000ffff037224 */ /* 0x008fe400020e0607 */
[----:B------:R-:W-:Y:S04]  /*ebd0*/  SHFL.IDX PT, R7, R23, 0x3, 0x181f ;  /* 0x00781f0017077f89 */ /* 0x000fe800000e0000 */
[----:B------:R-:W-:Y:S01]  /*ebe0*/  LDGSTS.E.BYPASS.LTC128B.128 [R4+0xc00], desc[UR36][R2.64], !P2 ;  /* 0x00c0000002047fae */ /* 0x000fe2000d101d64 */
[----:B------:R-:W-:-:S03]  /*ebf0*/  ISETP.LT.OR P2, PT, R6, 0x21, P1 ;  /* 0x000000210600780c */ /* 0x000fc60000f41670 */
[----:B------:R1:W-:Y:S01]  /*ec00*/  LDGSTS.E.BYPASS.LTC128B.128 [R4+0x4c00], desc[UR36][R2.64+0x80], !P3 ;  /* 0x04c0008002047fae */ /* 0x0003e2000d901d64 */
[----:B------:R-:W-:Y:S02]  /*ec10*/  ISETP.LT.OR P3, PT, R6, 0x21, P0 ;  /* 0x000000210600780c */ /* 0x000fe40000761670 */
[----:B-1----:R-:W-:Y:S02]  /*ec20*/  IADD3 R2, P4, R14, R5, RZ ;  /* 0x000000050e027210 */ /* 0x002fe40007f9e0ff */
[----:B------:R-:W0:Y:S02]  /*ec30*/  SHFL.IDX PT, R14, R18, 0x3, 0x181f ;  /* 0x00781f00120e7f89 */ /* 0x000e2400000e0000 */
[----:B------:R-:W-:Y:S02]  /*ec40*/  IADD3.X R3, RZ, R8, RZ, P4, !PT ;  /* 0x00000008ff037210 */ /* 0x000fe400027fe4ff */
[----:B------:R-:W1:Y:S04]  /*ec50*/  SHFL.IDX PT, R8, R23, 0x4, 0x181f ;  /* 0x00981f0017087f89 */ /* 0x000e6800000e0000 */
[----:B------:R-:W-:Y:S01]  /*ec60*/  LDGSTS.E.BYPASS.LTC128B.128 [R4+0x1400], desc[UR36][R2.64], !P2 ;  /* 0x0140000002047fae */ /* 0x000fe2000d101d64 */
[----:B------:R-:W-:-:S03]  /*ec70*/  ISETP.LT.OR P2, PT, R6, 0x31, P1 ;  /* 0x000000310600780c */ /* 0x000fc60000f41670 */
[----:B------:R0:W-:Y:S01]  /*ec80*/  LDGSTS.E.BYPASS.LTC128B.128 [R4+0x5400], desc[UR36][R2.64+0x80], !P3 ;  /* 0x0540008002047fae */ /* 0x0001e2000d901d64 */
[----:B------:R-:W-:Y:S02]  /*ec90*/  ISETP.LT.OR P3, PT, R6, 0x31, P0 ;  /* 0x000000310600780c */ /* 0x000fe40000761670 */
[----:B0-----:R-:W-:Y:S02]  /*eca0*/  IADD3 R2, P4, R14, R5, RZ ;  /* 0x000000050e027210 */ /* 0x001fe40007f9e0ff */
[----:B------:R-:W0:Y:S03]  /*ecb0*/  SHFL.IDX PT, R14, R18, 0x5, 0x181f ;  /* 0x00b81f00120e7f89 */ /* 0x000e2600000e0000 */
[----:B------:R-:W-:Y:S02]  /*ecc0*/  IMAD.X R3, RZ, RZ, R7, P4 ;  /* 0x000000ffff037224 */ /* 0x000fe400020e0607 */
[----:B------:R-:W2:Y:S04]  /*ecd0*/  SHFL.IDX PT, R7, R23, 0x5, 0x181f ;  /* 0x00b81f0017077f89 */ /* 0x000ea800000e0000 */
[----:B------:R-:W-:Y:S01]  /*ece0*/  LDGSTS.E.BYPASS.LTC128B.128 [R4+0x1c00], desc[UR36][R2.64], !P2 ;  /* 0x01c0000002047fae */ /* 0x000fe2000d101d64 */
[----:B------:R-:W-:-:S03]  /*ecf0*/  ISETP.LT.OR P2, PT, R6, 0x41, P1 ;  /* 0x000000410600780c */ /* 0x000fc60000f41670 */
[----:B------:R3:W-:Y:S01]  /*ed00*/  LDGSTS.E.BYPASS.LTC128B.128 [R4+0x5c00], desc[UR36][R2.64+0x80], !P3 ;  /* 0x05c0008002047fae */ /* 0x0007e2000d901d64 */
[----:B------:R-:W-:Y:S02]  /*ed10*/  ISETP.LT.OR P3, PT, R6, 0x41, P0 ;  /* 0x000000410600780c */ /* 0x000fe40000761670 */
[----:B---3--:R-:W-:Y:S02]  /*ed20*/  IADD3 R2, P4, R10, R5, RZ ;  /* 0x000000050a027210 */ /* 0x008fe40007f9e0ff */
[----:B------:R-:W3:Y:S03]  /*ed30*/  SHFL.IDX PT, R10, R18, 0x6, 0x181f ;  /* 0x00d81f00120a7f89 */ /* 0x000ee600000e0000 */
[----:B-1----:R-:W-:Y:S02]  /*ed40*/  IMAD.X R3, RZ, RZ, R8, P4 ;  /* 0x000000ffff037224 */ /* 0x002fe400020e0608 */
[----:B------:R-:W1:Y:S04]  /*ed50*/  SHFL.IDX PT, R8, R23, 0x6, 0x181f ;  /* 0x00d81f0017087f89 */ /* 0x000e6800000e0000 */
[----:B------:R-:W-:Y:S01]  /*ed60*/  LDGSTS.E.BYPASS.LTC128B.128 [R4+0x2400], desc[UR36][R2.64], !P2 ;  /* 0x0240000002047fae */ /* 0x000fe2000d101d64 */
[----:B------:R-:W-:-:S03]  /*ed70*/  ISETP.LT.OR P2, PT, R6, 0x51, P1 ;  /* 0x000000510600780c */ /* 0x000fc60000f41670 */
[----:B------:R0:W-:Y:S01]  /*ed80*/  LDGSTS.E.BYPASS.LTC128B.128 [R4+0x6400], desc[UR36][R2.64+0x80], !P3 ;  /* 0x0640008002047fae */ /* 0x0001e2000d901d64 */
[----:B------:R-:W-:-:S03]  /*ed90*/  ISETP.LT.OR P3, PT, R6, 0x51, P0 ;  /* 0x000000510600780c */ /* 0x000fc60000761670 */
[----:B------:R-:W4:Y:S01]  /*eda0*/  SHFL.IDX PT, R23, R23, 0x7, 0x181f ;  /* 0x00f81f0017177f89 */ /* 0x000f2200000e0000 */
[----:B0-----:R-:W-:-:S03]  /*edb0*/  IADD3 R2, P4, R14, R5, RZ ;  /* 0x000000050e027210 */ /* 0x001fc60007f9e0ff */
[----:B------:R0:W0:Y:S02]  /*edc0*/  SHFL.IDX PT, R14, R18, 0x7, 0x181f ;  /* 0x00f81f00120e7f89 */ /* 0x00002400000e0000 */
[----:B--2---:R-:W-:-:S05]  /*edd0*/  IMAD.X R3, RZ, RZ, R7, P4 ;  /* 0x000000ffff037224 */ /* 0x004fca00020e0607 */
[----:B------:R-:W-:Y:S01]  /*ede0*/  LDGSTS.E.BYPASS.LTC128B.128 [R4+0x2c00], desc[UR36][R2.64], !P2 ;  /* 0x02c0000002047fae */ /* 0x000fe2000d101d64 */
[----:B------:R-:W-:-:S03]  /*edf0*/  ISETP.LT.OR P2, PT, R6, 0x61, P1 ;  /* 0x000000610600780c */ /* 0x000fc60000f41670 */
[----:B------:R3:W-:Y:S01]  /*ee00*/  LDGSTS.E.BYPASS.LTC128B.128 [R4+0x6c00], desc[UR36][R2.64+0x80], !P3 ;  /* 0x06c0008002047fae */ /* 0x0007e2000d901d64 */
[----:B------:R-:W-:Y:S02]  /*ee10*/  ISETP.LT.OR P3, PT, R6, 0x61, P0 ;  /* 0x000000610600780c */ /* 0x000fe40000761670 */
[----:B---3--:R-:W-:-:S05]  /*ee20*/  IADD3 R2, P4, R10, R5, RZ ;  /* 0x000000050a027210 */ /* 0x008fca0007f9e0ff */
[----:B-1----:R-:W-:-:S05]  /*ee30*/  IMAD.X R3, RZ, RZ, R8, P4 ;  /* 0x000000ffff037224 */ /* 0x002fca00020e0608 */
[----:B------:R1:W-:Y:S04]  /*ee40*/  LDGSTS.E.BYPASS.LTC128B.128 [R4+0x3400], desc[UR36][R2.64], !P2 ;  /* 0x0340000002047fae */ /* 0x0003e8000d101d64 */
[----:B0---4-:R1:W-:Y:S02]  /*ee50*/  LDGSTS.E.BYPASS.LTC128B.128 [R4+0x7400], desc[UR36][R2.64+0x80], !P3 ;  /* 0x0740008002047fae */ /* 0x0113e4000d901d64 */
.L_x_6898:
[C---:B------:R-:W-:Y:S02]  /*ee60*/  ISETP.LT.OR P1, PT, R6.reuse, 0x71, P1 ;  /* 0x000000710600780c */ /* 0x040fe40000f21670 */
[----:B------:R-:W-:Y:S02]  /*ee70*/  ISETP.LT.OR P0, PT, R6, 0x71, P0 ;  /* 0x000000710600780c */ /* 0x000fe40000701670 */
[----:B-1----:R-:W-:-:S05]  /*ee80*/  IADD3 R2, P2, R14, R5, RZ ;  /* 0x000000050e027210 */ /* 0x002fca0007f5e0ff */
[----:B------:R-:W-:-:S05]  /*ee90*/  IMAD.X R3, RZ, RZ, R23, P2 ;  /* 0x000000ffff037224 */ /* 0x000fca00010e0617 */
[----:B------:R-:W-:Y:S01]  /*eea0*/  @!PT LDS RZ, [RZ] ;  /* 0x00000000fffff984 */ /* 0x000fe20000000800 */
[----:B------:R-:W-:Y:S01]  /*eeb0*/  @!PT LDS RZ, [RZ] ;  /* 0x00000000fffff984 */ /* 0x000fe20000000800 */
[----:B------:R-:W-:Y:S01]  /*eec0*/  @!PT LDS RZ, [RZ] ;  /* 0x00000000fffff984 */ /* 0x000fe20000000800 */
[----:B------:R0:W-:Y:S04]  /*eed0*/  LDGSTS.E.BYPASS.LTC128B.128 [R4+0x3c00], desc[UR36][R2.64], !P1 ;  /* 0x03c0000002047fae */ /* 0x0001e8000c901d64 */
[----:B------:R0:W-:Y:S01]  /*eee0*/  LDGSTS.E.BYPASS.LTC128B.128 [R4+0x7c00], desc[UR36][R2.64+0x80], !P0 ;  /* 0x07c0008002047fae */ /* 0x0001e2000c101d64 */
[----:B------:R-:W-:Y:S01]  /*eef0*/  PLOP3.LUT P0, PT, PT, PT, PT, 0x80, 0x0 ;  /* 0x000000000000781c */ /* 0x000fe20003f0f070 */
[----:B------:R-:W-:-:S12]  /*ef00*/  NOP ;  /* 0x0000000000007918 */ /* 0x000fd80000000000 */
.L_x_6774:
        /* <DEDUP_REMOVED lines=11> */
.L_x_6775:
[----:B------:R0:W-:Y:S01]  /*efc0*/  SYNCS.ARRIVE.TRANS64.A1T0 RZ, [R0+URZ+0x28850], RZ ;  /* 0x028850ff00ff79a7 */ /* 0x0001e2000810003f */
[----:B------:R-:W-:-:S05]  /*efd0*/  VIADD R25, R25, 0x1 ;  /* 0x0000000119197836 */ /* 0x000fca0000000000 */
[----:B------:R-:W-:-:S04]  /*efe0*/  ISETP.NE.AND P0, PT, R25, 0x2, PT ;  /* 0x000000021900780c */ /* 0x000fc80003f05270 */
[----:B------:R-:W-:Y:S02]  /*eff0*/  SEL R3, RZ, 0x1, P0 ;  /* 0x00000001ff037807 */ /* 0x000fe40000000000 */
[----:B------:R-:W-:Y:S02]  /*f000*/  SEL R25, R25, RZ, P0 ;  /* 0x000000ff19197207 */ /* 0x000fe40000000000 */
[----:B0-----:R-:W-:-:S07]  /*f010*/  LOP3.LUT R28, R28, R3, RZ, 0x3c, !PT ;  /* 0x000000031c1c7212 */ /* 0x001fce00078e3cff */
.L_x_6732:
[----:B------:R-:W-:Y:S05]  /*f020*/  BSYNC B7 ;  /* 0x0000000000077941 */ /* 0x000fea0003800000 */
.L_x_6730:
[----:B------:R-:W-:-:S13]  /*f030*/  LOP3.LUT P0, RZ, R27, 0x20, RZ, 0xc0, !PT ;  /* 0x000000201bff7812 */ /* 0x000fda000780c0ff */
[----:B------:R-:W-:Y:S05]  /*f040*/  @!P0 BRA `(.L_x_6776) ;  /* 0x0000000000248947 */ /* 0x000fea0003800000 */
[----:B------:R-:W-:Y:S05]  /*f050*/  WARPSYNC.ALL ;  /* 0x0000000000007948 */ /* 0x000fea0003800000 */
[----:B------:R-:W0:Y:S08]  /*f060*/  S2UR UR5, SR_CgaCtaId ;  /* 0x00000000000579c3 */ /* 0x000e300000008800 */
[----:B------:R-:W-:Y:S06]  /*f070*/  BAR.SYNC.DEFER_BLOCKING 0x5, 0x180 ;  /* 0x0146000000007b1d */ /* 0x000fec0000010000 */
[----:B------:R-:W-:-:S02]  /*f080*/  UMOV UR4, 0x400 ;  /* 0x0000040000047882 */ /* 0x000fc40000000000 */
[----:B0-----:R-:W-:-:S06]  /*f090*/  ULEA UR4, UR5, UR4, 0x18 ;  /* 0x0000000405047291 */ /* 0x001fcc000f8ec03f */
[----:B------:R-:W-:-:S05]  /*f0a0*/  MOV R22, UR4 ;  /* 0x0000000400167c02 */ /* 0x000fca0008000f00 */
[----:B------:R2:W3:Y:S01]  /*f0b0*/  LDS.128 R16, [R22+0x288d0] ;  /* 0x0288d00016107984 */ /* 0x0004e20000000c00 */
[----:B------:R-:W-:Y:S06]  /*f0c0*/  BAR.ARV 0x4, 0x180 ;  /* 0x0106000000007b1d */ /* 0x000fec0000002000 */
[----:B------:R-:W-:Y:S05]  /*f0d0*/  BRA `(.L_x_6777) ;  /* 0x0000000800d07947 */ /* 0x000fea0003800000 */
.L_x_6776:
        /* <DEDUP_REMOVED lines=43> */
.L_x_6908:
[----:B------:R-:W-:Y:S02]  /*f390*/  ULDC UR4, c[0x0][0xc38] ;  /* 0x00030e0000047ab9 */ /* 0x000fe40000000800 */
[----:B------:R-:W-:-:S04]  /*f3a0*/  IMAD.U32 R5, RZ, RZ, UR4 ;  /* 0x00000004ff057e24 */ /* 0x000fc8000f8e00ff */
[----:B-1----:R-:W-:-:S04]  /*f3b0*/  IMAD R14, R14, R5, RZ ;  /* 0x000000050e0e7224 */ /* 0x002fc800078e02ff */
[----:B------:R-:W-:-:S05]  /*f3c0*/  IMAD.IADD R9, R8, 0x1, R14 ;  /* 0x0000000108097824 */ /* 0x000fca00078e020e */
[----:B------:R-:W-:-:S13]  /*f3d0*/  ISETP.GT.AND P6, PT, R9, R0, PT ;  /* 0x000000000900720c */ /* 0x000fda0003fc4270 */
[----:B------:R-:W-:Y:S05]  /*f3e0*/  @P6 BRA `(.L_x_6779) ;  /* 0x0000000000a46947 */ /* 0x000fea0003800000 */
.L_x_6782:
[----:B0-----:R-:W0:Y:S01]  /*f3f0*/  LDC R2, c[0x0][0xc3c] ;  /* 0x00030f00ff027b82 */ /* 0x001e220000000800 */
[----:B------:R-:W-:-:S04]  /*f400*/  IADD3 R19, R19, 0x1f, RZ ;  /* 0x0000001f13137810 */ /* 0x000fc80007ffe0ff */
        /* <DEDUP_REMOVED lines=33> */
.L_x_6916:
[----:B------:R-:W-:Y:S02]  /*f620*/  ULDC UR4, c[0x0][0xc38] ;  /* 0x00030e0000047ab9 */ /* 0x000fe40000000800 */
[----:B------:R-:W-:-:S04]  /*f630*/  IMAD.U32 R5, RZ, RZ, UR4 ;  /* 0x00000004ff057e24 */ /* 0x000fc8000f8e00ff */
[----:B-1----:R-:W-:-:S04]  /*f640*/  IMAD R14, R14, R5, RZ ;  /* 0x000000050e0e7224 */ /* 0x002fc800078e02ff */
[----:B------:R-:W-:-:S05]  /*f650*/  IMAD.IADD R9, R14, 0x1, R9 ;  /* 0x000000010e097824 */ /* 0x000fca00078e0209 */
[----:B------:R-:W-:-:S13]  /*f660*/  ISETP.GT.AND P6, PT, R9, R0, PT ;  /* 0x000000000900720c */ /* 0x000fda0003fc4270 */
[----:B------:R-:W-:Y:S05]  /*f670*/  @!P6 BRA `(.L_x_6782) ;  /* 0xfffffffc005ce947 */ /* 0x000fea000383ffff */
.L_x_6779:
        /* <DEDUP_REMOVED lines=9> */
.L_x_6921:
[----:B------:R-:W-:-:S13]  /*f710*/  ISETP.NE.AND P0, PT, R3, RZ, PT ;  /* 0x000000ff0300720c */ /* 0x000fda0003f05270 */
[----:B------:R-:W-:Y:S05]  /*f720*/  @!P0 BRA `(.L_x_6784) ;  /* 0x0000000000108947 */ /* 0x000fea0003800000 */
[----:B------:R-:W-:Y:S01]  /*f730*/  UMOV UR4, 0xffffffff ;  /* 0xffffffff00047882 */ /* 0x000fe20000000000 */
[----:B------:R-:W-:Y:S02]  /*f740*/  VIADD R12, R8, 0xffffffff ;  /* 0xffffffff080c7836 */ /* 0x000fe40000000000 */
[----:B------:R-:W-:Y:S05]  /*f750*/  BRA.DIV UR4, `(.L_x_6785) ;  /* 0x0000004a04207947 */ /* 0x000fea000b800000 */
[----:B------:R4:W0:Y:S02]  /*f760*/  SHFL.IDX PT, R6, R2, R12, 0x1f ;  /* 0x00001f0c02067589 */ /* 0x00082400000e0000 */
.L_x_6784:
        /* <DEDUP_REMOVED lines=11> */
[----:B0-----:R-:W-:Y:S01]  /*f820*/  IMAD.MOV.U32 R2, RZ, RZ, RZ ;  /* 0x000000ffff027224 */ /* 0x001fe200078e00ff */
[----:B--2---:R-:W-:-:S05]  /*f830*/  IADD3 R9, RZ, -R3, RZ ;  /* 0x80000003ff097210 */ /* 0x004fca0007ffe0ff */
        /* <DEDUP_REMOVED lines=15> */
[----:B------:R-:W-:Y:S02]  /*f930*/  MOV R2, RZ ;  /* 0x000000ff00027202 */ /* 0x000fe40000000f00 */
[----:B------:R-:W-:-:S03]  /*f940*/  ISETP.NE.AND P1, PT, R7, RZ, PT ;  /* 0x000000ff0700720c */ /* 0x000fc60003f25270 */
        /* <DEDUP_REMOVED lines=23> */
[--C-:B------:R-:W-:Y:S02]  /*fac0*/  IMAD.MOV R3, RZ, RZ, -R9.reuse ;  /* 0x000000ffff037224 */ /* 0x100fe400078e0a09 */
[C---:B------:R-:W-:Y:S02]  /*fad0*/  IMAD R9, R4.reuse, 0x1000000, R9 ;  /* 0x0100000004097824 */ /* 0x040fe400078e0209 */
[----:B------:R-:W-:-:S04]  /*fae0*/  IMAD R18, R4, R3, R6 ;  /* 0x0000000304127224 */ /* 0x000fc800078e0206 */
[----:B------:R-:W-:Y:S01]  /*faf0*/  IMAD R18, R18, 0x10000, R9 ;  /* 0x0001000012127824 */ /* 0x000fe200078e0209 */
[----:B------:R-:W-:Y:S06]  /*fb00*/  BRA `(.L_x_6786) ;  /* 0x00000000001c7947 */ /* 0x000fec0003800000 */
.L_x_6780:
[----:B------:R-:W-:Y:S01]  /*fb10*/  UMOV UR4, URZ ;  /* 0x0000003f00047c82 */ /* 0x000fe20008000000 */
[----:B------:R-:W-:Y:S01]  /*fb20*/  UMOV UR5, URZ ;  /* 0x0000003f00057c82 */ /* 0x000fe20008000000 */
[----:B------:R-:W-:Y:S01]  /*fb30*/  ULDC UR6, c[0x0][0xc3c] ;  /* 0x00030f0000067ab9 */ /* 0x000fe20000000800 */
[----:B------:R-:W-:Y:S01]  /*fb40*/  MOV R16, R0 ;  /* 0x0000000000107202 */ /* 0x000fe20000000f00 */
[----:B------:R-:W-:Y:S02]  /*fb50*/  IMAD.U32 R17, RZ, RZ, UR4 ;  /* 0x00000004ff117e24 */ /* 0x000fe4000f8e00ff */
[----:B------:R-:W-:Y:S02]  /*fb60*/  IMAD.U32 R18, RZ, RZ, UR5 ;  /* 0x00000005ff127e24 */ /* 0x000fe4000f8e00ff */
[----:B------:R-:W-:-:S07]  /*fb70*/  IMAD.U32 R19, RZ, RZ, UR6 ;  /* 0x00000006ff137e24 */ /* 0x000fce000f8e00ff */
.L_x_6786:
        /* <DEDUP_REMOVED lines=10> */
.L_x_6777:
[----:B------:R-:W-:Y:S02]  /*fc20*/  ULDC UR4, c[0x0][0xc3c] ;  /* 0x00030f0000047ab9 */ /* 0x000fe40000000800 */
[----:B---3--:R-:W-:-:S13]  /*fc30*/  ISETP.GE.AND P0, PT, R19, UR4, PT ;  /* 0x0000000413007c0c */ /* 0x008fda000bf06270 */
[----:B------:R-:W-:Y:S05]  /*fc40*/  @!P0 BRA `(.L_x_6787) ;  /* 0xffffffb400888947 */ /* 0x000fea000383ffff */
[----:B------:R-:W-:Y:S05]  /*fc50*/  BSYNC B8 ;  /* 0x0000000000087941 */ /* 0x000fea0003800000 */
.L_x_6724:
[----:B0-----:R-:W3:Y:S01]  /*fc60*/  LDL.LU R0, [R1+0x20] ;  /* 0x0000200001007983 */ /* 0x001ee20000300800 */
[----:B------:R-:W-:Y:S01]  /*fc70*/  BSSY B0, `(.L_x_6788) ;  /* 0x000000b000007945 */ /* 0x000fe20003800000 */
[----:B------:R-:W0:Y:S01]  /*fc80*/  S2R R5, SR_CgaCtaId ;  /* 0x0000000000057919 */ /* 0x000e220000008800 */
[----:B---3--:R-:W-:-:S05]  /*fc90*/  VIADD R0, R0, 0x1 ;  /* 0x0000000100007836 */ /* 0x008fca0000000000 */
[----:B------:R-:W-:-:S04]  /*fca0*/  LEA.HI R2, R0, R0, RZ, 0x1 ;  /* 0x0000000000027211 */ /* 0x000fc800078f08ff */
[----:B------:R-:W-:Y:S02]  /*fcb0*/  LOP3.LUT R3, R2, 0xfffffffe, RZ, 0xc0, !PT ;  /* 0xfffffffe02037812 */ /* 0x000fe400078ec0ff */
[----:B------:R-:W-:-:S03]  /*fcc0*/  MOV R2, 0x400 ;  /* 0x0000040000027802 */ /* 0x000fc60000000f00 */
[----:B------:R-:W-:Y:S01]  /*fcd0*/  IMAD.IADD R0, R0, 0x1, -R3 ;  /* 0x0000000100007824 */ /* 0x000fe200078e0a03 */
[----:B0-----:R-:W-:-:S04]  /*fce0*/  LEA R4, R5, R2, 0x18 ;  /* 0x0000000205047211 */ /* 0x001fc800078ec0ff */
[----:B------:R-:W-:-:S04]  /*fcf0*/  SHF.L.U32 R0, R0, 0x1f, RZ ;  /* 0x0000001f00007819 */ /* 0x000fc800000006ff */
[----:B------:R-:W0:Y:S02]  /*fd00*/  SYNCS.PHASECHK.TRANS64.TRYWAIT P0, [R4+URZ+0x28820], R0 ;  /* 0x02882000040075a7 */ /* 0x000e24000800017f */
[----:B0-----:R-:W-:Y:S05]  /*fd10*/  @!P0 BRA `(.L_x_6789) ;  /* 0x0000004000d88947 */ /* 0x001fea0003800000 */
.L_x_6924:
[----:B------:R-:W-:Y:S05]  /*fd20*/  BSYNC B0 ;  /* 0x0000000000007941 */ /* 0x000fea0003800000 */
.L_x_6788:
[----:B------:R-:W-:-:S03]  /*fd30*/  UMOV UR4, 0xffffffff ;  /* 0xffffffff00047882 */ /* 0x000fc60000000000 */
[----:B------:R-:W-:Y:S05]  /*fd40*/  BRA.DIV UR4, `(.L_x_6790) ;  /* 0x0000004204e07947 */ /* 0x000fea000b800000 */
[----:B0-----:R-:W0:Y:S02]  /*fd50*/  S2R R0, SR_TID.X ;  /* 0x0000000000007919 */ /* 0x001e240000002100 */
[----:B0-----:R-:W-:-:S04]  /*fd60*/  SHF.R.U32.HI R0, RZ, 0x5, R0 ;  /* 0x00000005ff007819 */ /* 0x001fc80000011600 */
[----:B------:R-:W-:-:S05]  /*fd70*/  LOP3.LUT R0, R0, 0x3, RZ, 0xc0, !PT ;  /* 0x0000000300007812 */ /* 0x000fca00078ec0ff */
[----:B------:R0:W3:Y:S02]  /*fd80*/  SHFL.IDX PT, R14, R0, RZ, 0x1f ;  /* 0x00001fff000e7589 */ /* 0x0000e400000e0000 */
.L_x_6927:
[----:B---3--:R-:W-:Y:S01]  /*fd90*/  ISETP.NE.AND P0, PT, R14, RZ, PT ;  /* 0x000000ff0e00720c */ /* 0x008fe20003f05270 */
[----:B------:R-:W-:-:S12]  /*fda0*/  BSSY B0, `(.L_x_6791) ;  /* 0x0000024000007945 */ /* 0x000fd80003800000 */
[----:B------:R-:W-:Y:S05]  /*fdb0*/  @P0 BRA `(.L_x_6792) ;  /* 0x0000000000880947 */ /* 0x000fea0003800000 */
[----:B------:R-:W-:-:S03]  /*fdc0*/  UMOV UR4, 0xffffffff ;  /* 0xffffffff00047882 */ /* 0x000fc60000000000 */
[----:B------:R-:W-:Y:S05]  /*fdd0*/  BRA.DIV UR4, `(.L_x_6793) ;  /* 0x0000004204f07947 */ /* 0x000fea000b800000 */
[----:B------:R-:W-:-:S13]  /*fde0*/  ELECT P6, URZ, PT ;  /* 0x00000000003f782f */ /* 0x000fda00038c0000 */
.L_x_6930:
[----:B------:R-:W-:Y:S05]  /*fdf0*/  @!P6 BRA `(.L_x_6792) ;  /* 0x000000000078e947 */ /* 0x000fea0003800000 */
[----:B0-----:R-:W3:Y:S02]  /*fe00*/  LDL.LU R0, [R1+0x4] ;  /* 0x0000040001007983 */ /* 0x001ee40000300800 */
[----:B---3--:R-:W-:-:S04]  /*fe10*/  LOP3.LUT R0, R0, 0x2, RZ, 0xfc, !PT ;  /* 0x0000000200007812 */ /* 0x008fc800078efcff */
[----:B------:R-:W-:-:S13]  /*fe20*/  ISETP.NE.AND P0, PT, R0, 0x3, PT ;  /* 0x000000030000780c */ /* 0x000fda0003f05270 */
[----:B------:R-:W-:Y:S05]  /*fe30*/  @!P0 BRA `(.L_x_6794) ;  /* 0x0000000000048947 */ /* 0x000fea0003800000 */
[----:B------:R-:W-:Y:S01]  /*fe40*/  BPT.TRAP 0x1 ;  /* 0x000000040000795c */ /* 0x000fe20000300000 */
.L_x_6794:
[C---:B------:R-:W-:Y:S01]  /*fe50*/  IMAD R5, R25.reuse, 0x8, R4 ;  /* 0x0000000819057824 */ /* 0x040fe200078e0204 */
[----:B------:R-:W-:Y:S02]  /*fe60*/  SHF.L.U32 R0, R28, 0x1f, RZ ;  /* 0x0000001f1c007819 */ /* 0x000fe400000006ff */
[----:B------:R-:W-:Y:S02]  /*fe70*/  IADD3 R25, R25, 0x1, RZ ;  /* 0x0000000119197810 */ /* 0x000fe40007ffe0ff */
[----:B------:R-:W0:Y:S02]  /*fe80*/  SYNCS.PHASECHK.TRANS64.TRYWAIT P1, [R5+URZ+0x28840], R0 ;  /* 0x02884000050075a7 */ /* 0x000e24000802017f */
[----:B------:R-:W-:-:S04]  /*fe90*/  ISETP.NE.AND P2, PT, R25, 0x2, PT ;  /* 0x000000021900780c */ /* 0x000fc80003f45270 */
[----:B------:R-:W-:Y:S01]  /*fea0*/  SEL R3, RZ, 0x1, P2 ;  /* 0x00000001ff037807 */ /* 0x000fe20001000000 */
[----:B0-----:R-:W-:Y:S08]  /*feb0*/  @!P1 BRA `(.L_x_6795) ;  /* 0x0000004000d89947 */ /* 0x001ff00003800000 */
.L_x_6931:
[----:B------:R-:W-:Y:S02]  /*fec0*/  SEL R25, R25, RZ, P2 ;  /* 0x000000ff19197207 */ /* 0x000fe40001000000 */
[----:B------:R-:W-:Y:S01]  /*fed0*/  LOP3.LUT R2, R28, R3, RZ, 0x3c, !PT ;  /* 0x000000031c027212 */ /* 0x000fe200078e3cff */
[----:B------:R-:W-:Y:S06]  /*fee0*/  @!P0 BRA `(.L_x_6796) ;  /* 0x0000000000048947 */ /* 0x000fec0003800000 */
[----:B------:R-:W-:Y:S01]  /*fef0*/  BPT.TRAP 0x1 ;  /* 0x000000040000795c */ /* 0x000fe20000300000 */
.L_x_6796:
[----:B------:R-:W-:Y:S01]  /*ff00*/  IMAD R25, R25, 0x8, R4 ;  /* 0x0000000819197824 */ /* 0x000fe200078e0204 */
[----:B------:R-:W-:-:S04]  /*ff10*/  SHF.L.U32 R2, R2, 0x1f, RZ ;  /* 0x0000001f02027819 */ /* 0x000fc800000006ff */
[----:B------:R-:W3:Y:S02]  /*ff20*/  SYNCS.PHASECHK.TRANS64.TRYWAIT P1, [R25+URZ+0x28840], R2 ;  /* 0x02884002190075a7 */ /* 0x000ee4000802017f */
[----:B---3--:R-:W-:Y:S05]  /*ff30*/  @!P1 BRA `(.L_x_6797) ;  /* 0x0000004000cc9947 */ /* 0x008fea0003800000 */
.L_x_6932:
[----:B------:R-:W-:Y:S05]  /*ff40*/  @!P0 BRA `(.L_x_6798) ;  /* 0x0000000000048947 */ /* 0x000fea0003800000 */
[----:B------:R-:W-:Y:S01]  /*ff50*/  BPT.TRAP 0x1 ;  /* 0x000000040000795c */ /* 0x000fe20000300000 */
.L_x_6798:
[----:B------:R-:W4:Y:S02]  /*ff60*/  SYNCS.PHASECHK.TRANS64.TRYWAIT P1, [R5+URZ+0x28860], R0 ;  /* 0x02886000050075a7 */ /* 0x000f24000802017f */
[----:B----4-:R-:W-:Y:S05]  /*ff70*/  @!P1 BRA `(.L_x_6799) ;  /* 0x0000004000d09947 */ /* 0x010fea0003800000 */
.L_x_6933:
[----:B------:R-:W-:Y:S05]  /*ff80*/  @!P0 BRA `(.L_x_6800) ;  /* 0x0000000000048947 */ /* 0x000fea0003800000 */
[----:B------:R-:W-:Y:S01]  /*ff90*/  BPT.TRAP 0x1 ;  /* 0x000000040000795c */ /* 0x000fe20000300000 */
.L_x_6800:
[----:B------:R0:W0:Y:S02]  /*ffa0*/  SYNCS.PHASECHK.TRANS64.TRYWAIT P0, [R25+URZ+0x28860], R2 ;  /* 0x02886002190075a7 */ /* 0x000024000800017f */
[----:B0-----:R-:W-:Y:S05]  /*ffb0*/  @!P0 NANOSLEEP.SYNCS 0x989680 ;  /* 0x009896800000895d */ /* 0x001fea0003900000 */
[----:B------:R-:W0:Y:S02]  /*ffc0*/  @!P0 SYNCS.PHASECHK.TRANS64 P0, [R25+URZ+0x28860], R2 ;  /* 0x02886002190085a7 */ /* 0x000e24000800007f */
[----:B0-----:R-:W-:Y:S05]  /*ffd0*/  @!P0 BRA `(.L_x_6800) ;  /* 0xfffffffc00f08947 */ /* 0x001fea000383ffff */
.L_x_6792:
[----:B------:R-:W-:Y:S05]  /*ffe0*/  BSYNC B0 ;  /* 0x0000000000007941 */ /* 0x000fea0003800000 */
.L_x_6791:
[----:B------:R-:W-:Y:S05]  /*fff0*/  EXIT ;  /* 0x000000000000794d */ /* 0x000fea0003800000 */
.L_x_6671:
[----:B0-----:R-:W-:-:S04]  /*10000*/  IMAD.U32 R3, RZ, RZ, UR42 ;  /* 0x0000002aff037e24 */ /* 0x001fc8000f8e00ff */
[----:B------:R0:W1:Y:S03]  /*10010*/  SYNCS.PHASECHK.TRANS64.TRYWAIT P1, [R3+URZ+0x28800], R0 ;  /* 0x02880000030075a7 */ /* 0x000066000802017f */
[----:B-1----:R-:W-:Y:S05]  /*10020*/  @!P1 NANOSLEEP.SYNCS 0x989680 ;  /* 0x009896800000995d */ /* 0x002fea0003900000 */
[----:B------:R-:W1:Y:S02]  /*10030*/  @!P1 SYNCS.PHASECHK.TRANS64 P1, [R3+URZ+0x28800], R0 ;  /* 0x02880000030095a7 */ /* 0x000e64000802007f */
[----:B-1----:R-:W-:Y:S05]  /*10040*/  @!P1 BRA `(.L_x_6671) ;  /* 0xfffffffc00ec9947 */ /* 0x002fea000383ffff */
[----:B------:R-:W-:Y:S05]  /*10050*/  BRA `(.L_x_6801) ;  /* 0xffffff1800287947 */ /* 0x000fea000383ffff */
.L_x_6675:
[----:B-1----:R1:W2:Y:S02]  /*10060*/  SYNCS.PHASECHK.TRANS64.TRYWAIT P1, [R0+URZ+0x28830], R3 ;  /* 0x02883003000075a7 */ /* 0x0022a4000802017f */
[----:B--2---:R-:W-:Y:S05]  /*10070*/  @!P1 NANOSLEEP.SYNCS 0x989680 ;  /* 0x009896800000995d */ /* 0x004fea0003900000 */
[----:B------:R-:W2:Y:S02]  /*10080*/  @!P1 SYNCS.PHASECHK.TRANS64 P1, [R0+URZ+0x28830], R3 ;  /* 0x02883003000095a7 */ /* 0x000ea4000802007f */
[----:B--2---:R-:W-:Y:S05]  /*10090*/  @!P1 BRA `(.L_x_6675) ;  /* 0xfffffffc00f09947 */ /* 0x004fea000383ffff */
[----:B------:R-:W-:Y:S05]  /*100a0*/  BRA `(.L_x_6674) ;  /* 0xffffff1800487947 */ /* 0x000fea000383ffff */
.L_x_6681:
[----:B-1----:R-:W-:-:S04]  /*100b0*/  IMAD.U32 R8, RZ, RZ, UR6 ;  /* 0x00000006ff087e24 */ /* 0x002fc8000f8e00ff */
[----:B------:R1:W2:Y:S03]  /*100c0*/  SYNCS.PHASECHK.TRANS64.TRYWAIT P1, [R8+URZ+0x28830], R7 ;  /* 0x02883007080075a7 */ /* 0x0002a6000802017f */
[----:B--2---:R-:W-:Y:S05]  /*100d0*/  @!P1 NANOSLEEP.SYNCS 0x989680 ;  /* 0x009896800000995d */ /* 0x004fea0003900000 */
[----:B------:R-:W2:Y:S02]  /*100e0*/  @!P1 SYNCS.PHASECHK.TRANS64 P1, [R8+URZ+0x28830], R7 ;  /* 0x02883007080095a7 */ /* 0x000ea4000802007f */
[----:B--2---:R-:W-:Y:S05]  /*100f0*/  @!P1 BRA `(.L_x_6681) ;  /* 0xfffffffc00ec9947 */ /* 0x004fea000383ffff */
[----:B------:R-:W-:Y:S05]  /*10100*/  BRA `(.L_x_6678) ;  /* 0xffffff4400747947 */ /* 0x000fea000383ffff */
.L_x_6685:
[----:B-1----:R-:W-:-:S04]  /*10110*/  IMAD.U32 R8, RZ, RZ, UR6 ;  /* 0x00000006ff087e24 */ /* 0x002fc8000f8e00ff */
[----:B------:R1:W2:Y:S03]  /*10120*/  SYNCS.PHASECHK.TRANS64.TRYWAIT P1, [R8+URZ+0x28850], R7 ;  /* 0x02885007080075a7 */ /* 0x0002a6000802017f */
[----:B--2---:R-:W-:Y:S05]  /*10130*/  @!P1 NANOSLEEP.SYNCS 0x989680 ;  /* 0x009896800000995d */ /* 0x004fea0003900000 */
[----:B------:R-:W2:Y:S02]  /*10140*/  @!P1 SYNCS.PHASECHK.TRANS64 P1, [R8+URZ+0x28850], R7 ;  /* 0x02885007080095a7 */ /* 0x000ea4000802007f */
[----:B--2---:R-:W-:Y:S05]  /*10150*/  @!P1 BRA `(.L_x_6685) ;  /* 0xfffffffc00ec9947 */ /* 0x004fea000383ffff */
[----:B------:R-:W-:Y:S05]  /*10160*/  BRA `(.L_x_6682) ;  /* 0xffffff4800547947 */ /* 0x000fea000383ffff */
.L_x_6692:
[----:B-1----:R-:W-:-:S04]  /*10170*/  IMAD.U32 R5, RZ, RZ, UR5 ;  /* 0x00000005ff057e24 */ /* 0x002fc8000f8e00ff */
[----:B------:R1:W2:Y:S03]  /*10180*/  SYNCS.PHASECHK.TRANS64.TRYWAIT P1, [R5+URZ+0x28850], R4 ;  /* 0x02885004050075a7 */ /* 0x0002a6000802017f */
[----:B--2---:R-:W-:Y:S05]  /*10190*/  @!P1 NANOSLEEP.SYNCS 0x989680 ;  /* 0x009896800000995d */ /* 0x004fea0003900000 */
[----:B------:R-:W2:Y:S02]  /*101a0*/  @!P1 SYNCS.PHASECHK.TRANS64 P1, [R5+URZ+0x28850], R4 ;  /* 0x02885004050095a7 */ /* 0x000ea4000802007f */
[----:B--2---:R-:W-:Y:S05]  /*101b0*/  @!P1 BRA `(.L_x_6692) ;  /* 0xfffffffc00ec9947 */ /* 0x004fea000383ffff */
[----:B------:R-:W-:Y:S05]  /*101c0*/  BRA `(.L_x_6691) ;  /* 0xffffff6c005c7947 */ /* 0x000fea000383ffff */
.L_x_6738:
        /* <DEDUP_REMOVED lines=11> */
.L_x_6803:
[----:B------:R-:W-:Y:S05]  /*10280*/  BSYNC B0 ;  /* 0x0000000000007941 */ /* 0x000fea0003800000 */
.L_x_6802:
[----:B------:R-:W-:Y:S05]  /*10290*/  BRA `(.L_x_6804) ;  /* 0xffffffbc00c47947 */ /* 0x000fea000383ffff */
.L_x_6741:
[----:B0-----:R0:W1:Y:S02]  /*102a0*/  SYNCS.PHASECHK.TRANS64.TRYWAIT P0, [R7+URZ+0x28840], R2 ;  /* 0x02884002070075a7 */ /* 0x001064000800017f */
[----:B-1----:R-:W-:Y:S05]  /*102b0*/  @!P0 NANOSLEEP.SYNCS 0x989680 ;  /* 0x009896800000895d */ /* 0x002fea0003900000 */
[----:B------:R-:W1:Y:S02]  /*102c0*/  @!P0 SYNCS.PHASECHK.TRANS64 P0, [R7+URZ+0x28840], R2 ;  /* 0x02884002070085a7 */ /* 0x000e64000800007f */
[----:B-1----:R-:W-:Y:S05]  /*102d0*/  @!P0 BRA `(.L_x_6741) ;  /* 0xfffffffc00f08947 */ /* 0x002fea000383ffff */
[----:B------:R-:W-:Y:S05]  /*102e0*/  BRA `(.L_x_6805) ;  /* 0xffffffc000187947 */ /* 0x000fea000383ffff */
.L_x_6742:
        /* <DEDUP_REMOVED lines=8> */
.L_x_6807:
[----:B------:R-:W-:Y:S05]  /*10370*/  BSYNC B0 ;  /* 0x0000000000007941 */ /* 0x000fea0003800000 */
.L_x_6806:
[----:B------:R-:W-:Y:S01]  /*10380*/  IMAD.MOV.U32 R13, RZ, RZ, R4 ;  /* 0x000000ffff0d7224 */ /* 0x000fe200078e0004 */
[----:B------:R-:W-:Y:S01]  /*10390*/  MOV R2, R14 ;  /* 0x0000000e00027202 */ /* 0x000fe20000000f00 */
[----:B------:R-:W-:Y:S01]  /*103a0*/  IMAD.MOV.U32 R12, RZ, RZ, RZ ;  /* 0x000000ffff0c7224 */ /* 0x000fe200078e00ff */
[----:B------:R-:W-:Y:S01]  /*103b0*/  @P0 LEA R8, R5, R22, 0x1 ;  /* 0x0000001605080211 */ /* 0x000fe200078e08ff */
[----:B------:R-:W-:Y:S02]  /*103c0*/  IMAD.MOV.U32 R11, RZ, RZ, 0x181f ;  /* 0x0000181fff0b7424 */ /* 0x000fe400078e00ff */
[----:B------:R-:W-:-:S07]  /*103d0*/  IMAD.MOV.U32 R15, RZ, RZ, -0x1 ;  /* 0xffffffffff0f7424 */ /* 0x000fce00078e00ff */
[----:B------:R-:W-:Y:S05]  /*103e0*/  WARPSYNC.COLLECTIVE R15, `(.L_x_6808) ;  /* 0x000000000f087348 */ /* 0x000fea0003c00000 */
[----:B------:R0:W1:Y:S02]  /*103f0*/  SHFL.IDX P6, R14, R13, R12, R11 ;  /* 0x0000000c0d0e7389 */ /* 0x00006400000c000b */
[----:B01----:R-:W-:Y:S01]  /*10400*/  ENDCOLLECTIVE ;  /* 0x000000000000791b */ /* 0x003fe20003800000 */
.L_x_6808:
[----:B------:R-:W-:Y:S02]  /*10410*/  IMAD.MOV.U32 R13, RZ, RZ, R0 ;  /* 0x000000ffff0d7224 */ /* 0x000fe400078e0000 */
[----:B------:R-:W-:Y:S02]  /*10420*/  IMAD.MOV.U32 R12, RZ, RZ, 0x1 ;  /* 0x00000001ff0c7424 */ /* 0x000fe400078e00ff */
[----:B------:R-:W-:-:S07]  /*10430*/  IMAD.MOV.U32 R3, RZ, RZ, R14 ;  /* 0x000000ffff037224 */ /* 0x000fce00078e000e */
[----:B------:R-:W-:Y:S05]  /*10440*/  WARPSYNC.COLLECTIVE R15, `(.L_x_6809) ;  /* 0x000000000f087348 */ /* 0x000fea0003c00000 */
[----:B------:R0:W1:Y:S02]  /*10450*/  SHFL.IDX P6, R14, R13, R12, R11 ;  /* 0x0000000c0d0e7389 */ /* 0x00006400000c000b */
[----:B01----:R-:W-:Y:S01]  /*10460*/  ENDCOLLECTIVE ;  /* 0x000000000000791b */ /* 0x003fe20003800000 */
.L_x_6809:
        /* <DEDUP_REMOVED lines=11> */
[----:B------:R0:W-:Y:S02]  /*10520*/  @P0 LDGSTS.E.BYPASS.LTC128B.128 [R8+0x1c400], desc[UR36][R2.64+0x80], !P2 ;  /* 0x1c40008002080fae */ /* 0x0001e4000d101d64 */
[----:B0-----:R-:W-:Y:S01]  /*10530*/  IMAD.MOV.U32 R2, RZ, RZ, R14 ;  /* 0x000000ffff027224 */ /* 0x001fe200078e000e */
[----:B------:R-:W-:-:S07]  /*10540*/  @P1 LEA R8, R5, R22, 0x1 ;  /* 0x0000001605081211 */ /* 0x000fce00078e08ff */
[----:B------:R-:W-:Y:S05]  /*10550*/  WARPSYNC.COLLECTIVE R15, `(.L_x_6810) ;  /* 0x000000000f087348 */ /* 0x000fea0003c00000 */
[----:B------:R0:W1:Y:S02]  /*10560*/  SHFL.IDX P6, R14, R13, R12, R11 ;  /* 0x0000000c0d0e7389 */ /* 0x00006400000c000b */
[----:B01----:R-:W-:Y:S01]  /*10570*/  ENDCOLLECTIVE ;  /* 0x000000000000791b */ /* 0x003fe20003800000 */
.L_x_6810:
[----:B------:R-:W-:Y:S02]  /*10580*/  IMAD.MOV.U32 R13, RZ, RZ, R0 ;  /* 0x000000ffff0d7224 */ /* 0x000fe400078e0000 */
[----:B------:R-:W-:Y:S02]  /*10590*/  IMAD.MOV.U32 R12, RZ, RZ, 0x2 ;  /* 0x00000002ff0c7424 */ /* 0x000fe400078e00ff */
[----:B------:R-:W-:-:S07]  /*105a0*/  IMAD.MOV.U32 R3, RZ, RZ, R14 ;  /* 0x000000ffff037224 */ /* 0x000fce00078e000e */
[----:B------:R-:W-:Y:S05]  /*105b0*/  WARPSYNC.COLLECTIVE R15, `(.L_x_6811) ;  /* 0x000000000f087348 */ /* 0x000fea0003c00000 */
[----:B------:R0:W1:Y:S02]  /*105c0*/  SHFL.IDX P6, R14, R13, R12, R11 ;  /* 0x0000000c0d0e7389 */ /* 0x00006400000c000b */
[----:B01----:R-:W-:Y:S01]  /*105d0*/  ENDCOLLECTIVE ;  /* 0x000000000000791b */ /* 0x003fe20003800000 */
.L_x_6811:
        /* <DEDUP_REMOVED lines=10> */
[----:B------:R0:W-:Y:S01]  /*10680*/  @P1 LDGSTS.E.BYPASS.LTC128B.128 [R8+0x1cc00], desc[UR36][R2.64+0x80], !P2 ;  /* 0x1cc0008002081fae */ /* 0x0001e2000d101d64 */
[----:B------:R-:W-:Y:S01]  /*10690*/  ISETP.GE.AND P1, PT, R6, 0x21, PT ;  /* 0x000000210600780c */ /* 0x000fe20003f26270 */
[----:B0-----:R-:W-:-:S12]  /*106a0*/  IMAD.MOV.U32 R2, RZ, RZ, R14 ;  /* 0x000000ffff027224 */ /* 0x001fd800078e000e */
[----:B------:R-:W-:Y:S05]  /*106b0*/  WARPSYNC.COLLECTIVE R15, `(.L_x_6812) ;  /* 0x000000000f087348 */ /* 0x000fea0003c00000 */
[----:B------:R0:W1:Y:S02]  /*106c0*/  SHFL.IDX P6, R14, R13, R12, R11 ;  /* 0x0000000c0d0e7389 */ /* 0x00006400000c000b */
[----:B01----:R-:W-:Y:S01]  /*106d0*/  ENDCOLLECTIVE ;  /* 0x000000000000791b */ /* 0x003fe20003800000 */
.L_x_6812:
[----:B------:R-:W-:Y:S01]  /*106e0*/  @P1 LEA R8, R5, R22, 0x1 ;  /* 0x0000001605081211 */ /* 0x000fe200078e08ff */
[----:B------:R-:W-:Y:S02]  /*106f0*/  IMAD.MOV.U32 R13, RZ, RZ, R0 ;  /* 0x000000ffff0d7224 */ /* 0x000fe400078e0000 */
[----:B------:R-:W-:Y:S02]  /*10700*/  IMAD.MOV.U32 R12, RZ, RZ, 0x3 ;  /* 0x00000003ff0c7424 */ /* 0x000fe400078e00ff */
[----:B------:R-:W-:-:S07]  /*10710*/  IMAD.MOV.U32 R3, RZ, RZ, R14 ;  /* 0x000000ffff037224 */ /* 0x000fce00078e000e */
[----:B------:R-:W-:Y:S05]  /*10720*/  WARPSYNC.COLLECTIVE R15, `(.L_x_6813) ;  /* 0x000000000f087348 */ /* 0x000fea0003c00000 */
[----:B------:R0:W1:Y:S02]  /*10730*/  SHFL.IDX P6, R14, R13, R12, R11 ;  /* 0x0000000c0d0e7389 */ /* 0x00006400000c000b */
[----:B01----:R-:W-:Y:S01]  /*10740*/  ENDCOLLECTIVE ;  /* 0x000000000000791b */ /* 0x003fe20003800000 */
.L_x_6813:
        /* <DEDUP_REMOVED lines=16> */
.L_x_6814:
[----:B------:R-:W-:Y:S01]  /*10850*/  @P1 LEA R8, R5, R22, 0x1 ;  /* 0x0000001605081211 */ /* 0x000fe200078e08ff */
[----:B------:R-:W-:Y:S02]  /*10860*/  IMAD.MOV.U32 R13, RZ, RZ, R0 ;  /* 0x000000ffff0d7224 */ /* 0x000fe400078e0000 */
[----:B------:R-:W-:Y:S02]  /*10870*/  IMAD.MOV.U32 R12, RZ, RZ, 0x4 ;  /* 0x00000004ff0c7424 */ /* 0x000fe400078e00ff */
[----:B------:R-:W-:-:S07]  /*10880*/  IMAD.MOV.U32 R3, RZ, RZ, R14 ;  /* 0x000000ffff037224 */ /* 0x000fce00078e000e */
[----:B------:R-:W-:Y:S05]  /*10890*/  WARPSYNC.COLLECTIVE R15, `(.L_x_6815) ;  /* 0x000000000f087348 */ /* 0x000fea0003c00000 */
[----:B------:R0:W1:Y:S02]  /*108a0*/  SHFL.IDX P6, R14, R13, R12, R11 ;  /* 0x0000000c0d0e7389 */ /* 0x00006400000c000b */
[----:B01----:R-:W-:Y:S01]  /*108b0*/  ENDCOLLECTIVE ;  /* 0x000000000000791b */ /* 0x003fe20003800000 */
.L_x_6815:
        /* <DEDUP_REMOVED lines=16> */
.L_x_6816:
[----:B------:R-:W-:Y:S01]  /*109c0*/  @P1 LEA R8, R5, R22, 0x1 ;  /* 0x0000001605081211 */ /* 0x000fe200078e08ff */
[----:B------:R-:W-:Y:S02]  /*109d0*/  IMAD.MOV.U32 R13, RZ, RZ, R0 ;  /* 0x000000ffff0d7224 */ /* 0x000fe400078e0000 */
[----:B------:R-:W-:Y:S02]  /*109e0*/  IMAD.MOV.U32 R12, RZ, RZ, 0x5 ;  /* 0x00000005ff0c7424 */ /* 0x000fe400078e00ff */
[----:B------:R-:W-:-:S07]  /*109f0*/  IMAD.MOV.U32 R3, RZ, RZ, R14 ;  /* 0x000000ffff037224 */ /* 0x000fce00078e000e */
[----:B------:R-:W-:Y:S05]  /*10a00*/  WARPSYNC.COLLECTIVE R15, `(.L_x_6817) ;  /* 0x000000000f087348 */ /* 0x000fea0003c00000 */
[----:B------:R0:W1:Y:S02]  /*10a10*/  SHFL.IDX P6, R14, R13, R12, R11 ;  /* 0x0000000c0d0e7389 */ /* 0x00006400000c000b */
[----:B01----:R-:W-:Y:S01]  /*10a20*/  ENDCOLLECTIVE ;  /* 0x000000000000791b */ /* 0x003fe20003800000 */
.L_x_6817:
        /* <DEDUP_REMOVED lines=16> */
.L_x_6818:
[----:B------:R-:W-:Y:S01]  /*10b30*/  @P1 LEA R8, R5, R22, 0x1 ;  /* 0x0000001605081211 */ /* 0x000fe200078e08ff */
[----:B------:R-:W-:Y:S02]  /*10b40*/  IMAD.MOV.U32 R13, RZ, RZ, R0 ;  /* 0x000000ffff0d7224 */ /* 0x000fe400078e0000 */
[----:B------:R-:W-:Y:S02]  /*10b50*/  IMAD.MOV.U32 R12, RZ, RZ, 0x6 ;  /* 0x00000006ff0c7424 */ /* 0x000fe400078e00ff */
[----:B------:R-:W-:-:S07]  /*10b60*/  IMAD.MOV.U32 R3, RZ, RZ, R14 ;  /* 0x000000ffff037224 */ /* 0x000fce00078e000e */
[----:B------:R-:W-:Y:S05]  /*10b70*/  WARPSYNC.COLLECTIVE R15, `(.L_x_6819) ;  /* 0x000000000f087348 */ /* 0x000fea0003c00000 */
[----:B------:R0:W1:Y:S02]  /*10b80*/  SHFL.IDX P6, R14, R13, R12, R11 ;  /* 0x0000000c0d0e7389 */ /* 0x00006400000c000b */
[----:B01----:R-:W-:Y:S01]  /*10b90*/  ENDCOLLECTIVE ;  /* 0x000000000000791b */ /* 0x003fe20003800000 */
.L_x_6819:
        /* <DEDUP_REMOVED lines=16> */
.L_x_6820:
[----:B------:R-:W-:Y:S01]  /*10ca0*/  @P1 LEA R8, R5, R22, 0x1 ;  /* 0x0000001605081211 */ /* 0x000fe200078e08ff */
[----:B------:R-:W-:Y:S02]  /*10cb0*/  IMAD.MOV.U32 R13, RZ, RZ, R0 ;  /* 0x000000ffff0d7224 */ /* 0x000fe400078e0000 */
[----:B------:R-:W-:Y:S02]  /*10cc0*/  IMAD.MOV.U32 R12, RZ, RZ, 0x7 ;  /* 0x00000007ff0c7424 */ /* 0x000fe400078e00ff */
[----:B------:R-:W-:-:S07]  /*10cd0*/  IMAD.MOV.U32 R3, RZ, RZ, R14 ;  /* 0x000000ffff037224 */ /* 0x000fce00078e000e */
[----:B------:R-:W-:Y:S05]  /*10ce0*/  WARPSYNC.COLLECTIVE R15, `(.L_x_6821) ;  /* 0x000000000f087348 */ /* 0x000fea0003c00000 */
[----:B------:R0:W1:Y:S02]  /*10cf0*/  SHFL.IDX P6, R14, R13, R12, R11 ;  /* 0x0000000c0d0e7389 */ /* 0x00006400000c000b */
[----:B01----:R-:W-:Y:S01]  /*10d00*/  ENDCOLLECTIVE ;  /* 0x000000000000791b */ /* 0x003fe20003800000 */
.L_x_6821:
        /* <DEDUP_REMOVED lines=10> */
.L_x_6822:
[----:B------:R-:W-:Y:S01]  /*10db0*/  @!PT LDS RZ, [RZ] ;  /* 0x00000000fffff984 */ /* 0x000fe20000000800 */
[----:B------:R-:W-:Y:S01]  /*10dc0*/  @!PT LDS RZ, [RZ] ;  /* 0x00000000fffff984 */ /* 0x000fe20000000800 */
[----:B------:R-:W-:Y:S01]  /*10dd0*/  @!PT LDS RZ, [RZ] ;  /* 0x00000000fffff984 */ /* 0x000fe20000000800 */
[----:B------:R-:W-:Y:S04]  /*10de0*/  @P1 LDGSTS.E.BYPASS.LTC128B.128 [R8+0x1b400], desc[UR36][R2.64], !P3 ;  /* 0x1b40000002081fae */ /* 0x000fe8000d901d64 */
[----:B------:R0:W-:Y:S02]  /*10df0*/  @P1 LDGSTS.E.BYPASS.LTC128B.128 [R8+0x1f400], desc[UR36][R2.64+0x80], !P2 ;  /* 0x1f40008002081fae */ /* 0x0001e4000d101d64 */
[----:B0-----:R-:W-:Y:S01]  /*10e00*/  IMAD.MOV.U32 R2, RZ, RZ, R14 ;  /* 0x000000ffff027224 */ /* 0x001fe200078e000e */
[----:B------:R-:W-:Y:S06]  /*10e10*/  BRA `(.L_x_6823) ;  /* 0xffffffb800f47947 */ /* 0x000fec000383ffff */
.L_x_6747:
        /* <DEDUP_REMOVED lines=9> */
.L_x_6824:
[C---:B------:R-:W-:Y:S01]  /*10eb0*/  VIADD R7, R4.reuse, 0x10 ;  /* 0x0000001004077836 */ /* 0x040fe20000000000 */
[----:B------:R-:W-:Y:S01]  /*10ec0*/  ISETP.GE.AND P2, PT, R4, R6, PT ;  /* 0x000000060400720c */ /* 0x000fe20003f46270 */
[----:B------:R-:W-:Y:S02]  /*10ed0*/  IMAD.MOV.U32 R13, RZ, RZ, R0 ;  /* 0x000000ffff0d7224 */ /* 0x000fe400078e0000 */
[----:B------:R-:W-:-:S10]  /*10ee0*/  IMAD.MOV.U32 R2, RZ, RZ, R14 ;  /* 0x000000ffff027224 */ /* 0x000fd400078e000e */
[----:B------:R-:W-:Y:S05]  /*10ef0*/  WARPSYNC.COLLECTIVE R15, `(.L_x_6825) ;  /* 0x000000000f087348 */ /* 0x000fea0003c00000 */
[----:B------:R0:W1:Y:S02]  /*10f00*/  SHFL.IDX P6, R14, R13, R12, R11 ;  /* 0x0000000c0d0e7389 */ /* 0x00006400000c000b */
[----:B01----:R-:W-:Y:S01]  /*10f10*/  ENDCOLLECTIVE ;  /* 0x000000000000791b */ /* 0x003fe20003800000 */
.L_x_6825:
        /* <DEDUP_REMOVED lines=8> */
.L_x_6826:
[----:B------:R-:W-:Y:S01]  /*10fa0*/  @!PT LDS RZ, [RZ] ;  /* 0x00000000fffff984 */ /* 0x000fe20000000800 */
[----:B------:R-:W-:Y:S01]  /*10fb0*/  @!PT LDS RZ, [RZ] ;  /* 0x00000000fffff984 */ /* 0x000fe20000000800 */
[----:B------:R-:W-:Y:S01]  /*10fc0*/  @!PT LDS RZ, [RZ] ;  /* 0x00000000fffff984 */ /* 0x000fe20000000800 */
[----:B------:R-:W-:Y:S04]  /*10fd0*/  @!P2 LDGSTS.E.BYPASS.LTC128B.128 [R9+0x10400], desc[UR36][R2.64], !P0 ;  /* 0x104000000209afae */ /* 0x000fe8000c101d64 */
[----:B------:R0:W-:Y:S01]  /*10fe0*/  @!P2 LDGSTS.E.BYPASS.LTC128B.128 [R9+0x14400], desc[UR36][R2.64+0x80], !P1 ;  /* 0x144000800209afae */ /* 0x0001e2000c901d64 */
[----:B------:R-:W-:Y:S01]  /*10ff0*/  ISETP.GE.AND P2, PT, R7, R6, PT ;  /* 0x000000060700720c */ /* 0x000fe20003f46270 */
[----:B------:R-:W-:Y:S02]  /*11000*/  IMAD.MOV.U32 R13, RZ, RZ, R0 ;  /* 0x000000ffff0d7224 */ /* 0x000fe400078e0000 */
[----:B0-----:R-:W-:-:S10]  /*11010*/  IMAD.MOV.U32 R2, RZ, RZ, R14 ;  /* 0x000000ffff027224 */ /* 0x001fd400078e000e */
[----:B------:R-:W-:Y:S05]  /*11020*/  WARPSYNC.COLLECTIVE R15, `(.L_x_6827) ;  /* 0x000000000f087348 */ /* 0x000fea0003c00000 */
[----:B------:R0:W1:Y:S02]  /*11030*/  SHFL.IDX P6, R14, R13, R12, R11 ;  /* 0x0000000c0d0e7389 */ /* 0x00006400000c000b */
[----:B01----:R-:W-:Y:S01]  /*11040*/  ENDCOLLECTIVE ;  /* 0x000000000000791b */ /* 0x003fe20003800000 */
.L_x_6827:
        /* <DEDUP_REMOVED lines=8> */
.L_x_6828:
[----:B------:R-:W-:Y:S02]  /*110d0*/  @!P2 IMAD.MOV.U32 R3, RZ, RZ, R7 ;  /* 0x000000ffff03a224 */ /* 0x000fe400078e0007 */
[----:B------:R-:W-:-:S03]  /*110e0*/  VIADD R7, R4, 0x20 ;  /* 0x0000002004077836 */ /* 0x000fc60000000000 */
        /* <DEDUP_REMOVED lines=11> */
.L_x_6829:
        /* <DEDUP_REMOVED lines=8> */
.L_x_6830:
[----:B------:R-:W-:Y:S02]  /*11220*/  @!P2 IMAD.MOV.U32 R3, RZ, RZ, R7 ;  /* 0x000000ffff03a224 */ /* 0x000fe400078e0007 */
[----:B------:R-:W-:-:S03]  /*11230*/  VIADD R7, R4, 0x30 ;  /* 0x0000003004077836 */ /* 0x000fc60000000000 */
[----:B------:R-:W-:Y:S01]  /*11240*/  @!PT LDS RZ, [RZ] ;  /* 0x00000000fffff984 */ /* 0x000fe20000000800 */
[----:B------:R-:W-:Y:S01]  /*11250*/  @!PT LDS RZ, [RZ] ;  /* 0x00000000fffff984 */ /* 0x000fe20000000800 */
[----:B------:R-:W-:Y:S01]  /*11260*/  @!PT LDS RZ, [RZ] ;  /* 0x00000000fffff984 */ /* 0x000fe20000000800 */
        /* <DEDUP_REMOVED lines=8> */
.L_x_6831:
        /* <DEDUP_REMOVED lines=8> */
.L_x_6832:
        /* <DEDUP_REMOVED lines=8> */
[----:B------:R-:W-:Y:S01]  /*113f0*/  IMAD.MOV.U32 R13, RZ, RZ, R0 ;  /* 0x000000ffff0d7224 */ /* 0x000fe200078e0000 */
[----:B0-----:R-:W-:-:S11]  /*11400*/  MOV R2, R14 ;  /* 0x0000000e00027202 */ /* 0x001fd60000000f00 */
[----:B------:R-:W-:Y:S05]  /*11410*/  WARPSYNC.COLLECTIVE R15, `(.L_x_6833) ;  /* 0x000000000f087348 */ /* 0x000fea0003c00000 */
[----:B------:R0:W1:Y:S02]  /*11420*/  SHFL.IDX P6, R14, R13, R12, R11 ;  /* 0x0000000c0d0e7389 */ /* 0x00006400000c000b */
[----:B01----:R-:W-:Y:S01]  /*11430*/  ENDCOLLECTIVE ;  /* 0x000000000000791b */ /* 0x003fe20003800000 */
.L_x_6833:
        /* <DEDUP_REMOVED lines=8> */
.L_x_6834:
        /* <DEDUP_REMOVED lines=13> */
.L_x_6835:
        /* <DEDUP_REMOVED lines=8> */
.L_x_6836:
        /* <DEDUP_REMOVED lines=13> */
.L_x_6837:
        /* <DEDUP_REMOVED lines=8> */
.L_x_6838:
[----:B------:R-:W-:-:S05]  /*11760*/  @!P2 IMAD.MOV.U32 R3, RZ, RZ, R7 ;  /* 0x000000ffff03a224 */ /* 0x000fca00078e0007 */
[----:B------:R-:W-:Y:S01]  /*11770*/  @!PT LDS RZ, [RZ] ;  /* 0x00000000fffff984 */ /* 0x000fe20000000800 */
[----:B------:R-:W-:Y:S01]  /*11780*/  @!PT LDS RZ, [RZ] ;  /* 0x00000000fffff984 */ /* 0x000fe20000000800 */
[----:B------:R-:W-:Y:S01]  /*11790*/  @!PT LDS RZ, [RZ] ;  /* 0x00000000fffff984 */ /* 0x000fe20000000800 */
[----:B------:R0:W-:Y:S04]  /*117a0*/  @!P2 LDGSTS.E.BYPASS.LTC128B.128 [R9+0x13400], desc[UR36][R2.64], !P0 ;  /* 0x134000000209afae */ /* 0x0001e8000c101d64 */
[----:B------:R0:W-:Y:S01]  /*117b0*/  @!P2 LDGSTS.E.BYPASS.LTC128B.128 [R9+0x17400], desc[UR36][R2.64+0x80], !P1 ;  /* 0x174000800209afae */ /* 0x0001e2000c901d64 */
[----:B------:R-:W-:Y:S02]  /*117c0*/  IMAD.MOV.U32 R13, RZ, RZ, R0 ;  /* 0x000000ffff0d7224 */ /* 0x000fe400078e0000 */
[----:B------:R-:W-:-:S07]  /*117d0*/  IMAD.MOV.U32 R5, RZ, RZ, R14 ;  /* 0x000000ffff057224 */ /* 0x000fce00078e000e */
[----:B0-----:R-:W-:Y:S05]  /*117e0*/  WARPSYNC.COLLECTIVE R15, `(.L_x_6839) ;  /* 0x000000000f087348 */ /* 0x001fea0003c00000 */
[----:B------:R1:W2:Y:S02]  /*117f0*/  SHFL.IDX P6, R14, R13, R12, R11 ;  /* 0x0000000c0d0e7389 */ /* 0x0002a400000c000b */
[----:B012---:R-:W-:Y:S01]  /*11800*/  ENDCOLLECTIVE ;  /* 0x000000000000791b */ /* 0x007fe20003800000 */
.L_x_6839:
[----:B------:R-:W-:Y:S05]  /*11810*/  BRA `(.L_x_6840) ;  /* 0xffffffbc00507947 */ /* 0x000fea000383ffff */
.L_x_6752:
[----:B0-----:R0:W1:Y:S02]  /*11820*/  SYNCS.PHASECHK.TRANS64.TRYWAIT P1, [R22+URZ+0x28820], R3 ;  /* 0x02882003160075a7 */ /* 0x001064000802017f */
[----:B-1----:R-:W-:Y:S05]  /*11830*/  @!P1 NANOSLEEP.SYNCS 0x989680 ;  /* 0x009896800000995d */ /* 0x002fea0003900000 */
[----:B------:R-:W1:Y:S02]  /*11840*/  @!P1 SYNCS.PHASECHK.TRANS64 P1, [R22+URZ+0x28820], R3 ;  /* 0x02882003160095a7 */ /* 0x000e64000802007f */
[----:B-1----:R-:W-:Y:S05]  /*11850*/  @!P1 BRA `(.L_x_6752) ;  /* 0xfffffffc00f09947 */ /* 0x002fea000383ffff */
[----:B------:R-:W-:Y:S05]  /*11860*/  BRA `(.L_x_6841) ;  /* 0xffffffbc00c87947 */ /* 0x000fea000383ffff */
.L_x_6757:
[----:B0-----:R0:W1:Y:S02]  /*11870*/  SYNCS.PHASECHK.TRANS64.TRYWAIT P0, [R6+URZ+0x28840], R3 ;  /* 0x02884003060075a7 */ /* 0x001064000800017f */
[----:B-1----:R-:W-:Y:S05]  /*11880*/  @!P0 NANOSLEEP.SYNCS 0x989680 ;  /* 0x009896800000895d */ /* 0x002fea0003900000 */
[----:B------:R-:W1:Y:S02]  /*11890*/  @!P0 SYNCS.PHASECHK.TRANS64 P0, [R6+URZ+0x28840], R3 ;  /* 0x02884003060085a7 */ /* 0x000e64000800007f */
[----:B-1----:R-:W-:Y:S05]  /*118a0*/  @!P0 BRA `(.L_x_6757) ;  /* 0xfffffffc00f08947 */ /* 0x002fea000383ffff */
[----:B------:R-:W-:Y:S05]  /*118b0*/  BRA `(.L_x_6842) ;  /* 0xffffffc0008c7947 */ /* 0x000fea000383ffff */
.L_x_6758:
[----:B------:R-:W-:Y:S01]  /*118c0*/  BSSY B1, `(.L_x_6843) ;  /* 0x0000008000017945 */ /* 0x000fe20003800000 */
[----:B------:R-:W-:Y:S01]  /*118d0*/  IMAD.MOV.U32 R13, RZ, RZ, R9 ;  /* 0x000000ffff0d7224 */ /* 0x000fe200078e0009 */
[----:B------:R-:W-:Y:S01]  /*118e0*/  MOV R15, 0xffffffff ;  /* 0xffffffff000f7802 */ /* 0x000fe20000000f00 */
[----:B------:R-:W-:Y:S02]  /*118f0*/  IMAD.MOV.U32 R12, RZ, RZ, RZ ;  /* 0x000000ffff0c7224 */ /* 0x000fe400078e00ff */
[----:B------:R-:W-:-:S07]  /*11900*/  IMAD.MOV.U32 R11, RZ, RZ, 0x181f ;  /* 0x0000181fff0b7424 */ /* 0x000fce00078e00ff */
[----:B--2---:R-:W-:Y:S05]  /*11910*/  WARPSYNC.COLLECTIVE R15, `(.L_x_6844) ;  /* 0x000000000f087348 */ /* 0x004fea0003c00000 */
[----:B--2---:R0:W1:Y:S02]  /*11920*/  SHFL.IDX P6, R14, R13, R12, R11 ;  /* 0x0000000c0d0e7389 */ /* 0x00406400000c000b */
[----:B01----:R-:W-:Y:S01]  /*11930*/  ENDCOLLECTIVE ;  /* 0x000000000000791b */ /* 0x003fe20003800000 */
.L_x_6844:
[----:B------:R-:W-:Y:S05]  /*11940*/  BSYNC B1 ;  /* 0x0000000000017941 */ /* 0x000fea0003800000 */
.L_x_6843:
[----:B------:R-:W-:Y:S01]  /*11950*/  IMAD.MOV.U32 R13, RZ, RZ, R8 ;  /* 0x000000ffff0d7224 */ /* 0x000fe200078e0008 */
[----:B------:R-:W-:Y:S01]  /*11960*/  SHF.L.U32 R5, R30, 0x1, RZ ;  /* 0x000000011e057819 */ /* 0x000fe200000006ff */
        /* <DEDUP_REMOVED lines=8> */
.L_x_6845:
[----:B------:R-:W-:Y:S02]  /*119f0*/  IMAD.MOV.U32 R13, RZ, RZ, R9 ;  /* 0x000000ffff0d7224 */ /* 0x000fe400078e0009 */
[----:B------:R-:W-:Y:S02]  /*11a00*/  IMAD.MOV.U32 R12, RZ, RZ, 0x1 ;  /* 0x00000001ff0c7424 */ /* 0x000fe400078e00ff */
[----:B------:R-:W-:-:S07]  /*11a10*/  IMAD.MOV.U32 R2, RZ, RZ, R14 ;  /* 0x000000ffff027224 */ /* 0x000fce00078e000e */
[----:B------:R-:W-:Y:S05]  /*11a20*/  WARPSYNC.COLLECTIVE R15, `(.L_x_6846) ;  /* 0x000000000f087348 */ /* 0x000fea0003c00000 */
[----:B------:R0:W1:Y:S02]  /*11a30*/  SHFL.IDX P6, R14, R13, R12, R11 ;  /* 0x0000000c0d0e7389 */ /* 0x00006400000c000b */
[----:B01----:R-:W-:Y:S01]  /*11a40*/  ENDCOLLECTIVE ;  /* 0x000000000000791b */ /* 0x003fe20003800000 */
.L_x_6846:
[----:B------:R-:W-:-:S05]  /*11a50*/  IADD3 R2, P0, R2, R5, RZ ;  /* 0x0000000502027210 */ /* 0x000fca0007f1e0ff */
[----:B------:R-:W-:-:S05]  /*11a60*/  IMAD.X R3, RZ, RZ, R3, P0 ;  /* 0x000000ffff037224 */ /* 0x000fca00000e0603 */
[----:B------:R-:W-:Y:S01]  /*11a70*/  @!PT LDS RZ, [RZ] ;  /* 0x00000000fffff984 */ /* 0x000fe20000000800 */
[----:B------:R-:W-:Y:S01]  /*11a80*/  @!PT LDS RZ, [RZ] ;  /* 0x00000000fffff984 */ /* 0x000fe20000000800 */
[----:B------:R-:W-:Y:S01]  /*11a90*/  @!PT LDS RZ, [RZ] ;  /* 0x00000000fffff984 */ /* 0x000fe20000000800 */
[----:B------:R-:W-:Y:S01]  /*11aa0*/  LDGSTS.E.BYPASS.LTC128B.128 [R7+0x18400], desc[UR36][R2.64], !P4 ;  /* 0x1840000002077fae */ /* 0x000fe2000e101d64 */
[----:B------:R-:W-:-:S03]  /*11ab0*/  IMAD.MOV.U32 R13, RZ, RZ, R8 ;  /* 0x000000ffff0d7224 */ /* 0x000fc600078e0008 */
[----:B------:R0:W-:Y:S02]  /*11ac0*/  LDGSTS.E.BYPASS.LTC128B.128 [R7+0x1c400], desc[UR36][R2.64+0x80], !P3 ;  /* 0x1c40008002077fae */ /* 0x0001e4000d901d64 */
[----:B0-----:R-:W-:-:S07]  /*11ad0*/  IMAD.MOV.U32 R3, RZ, RZ, R14 ;  /* 0x000000ffff037224 */ /* 0x001fce00078e000e */
[----:B------:R-:W-:Y:S05]  /*11ae0*/  WARPSYNC.COLLECTIVE R15, `(.L_x_6847) ;  /* 0x000000000f087348 */ /* 0x000fea0003c00000 */
[----:B------:R0:W1:Y:S02]  /*11af0*/  SHFL.IDX P6, R14, R13, R12, R11 ;  /* 0x0000000c0d0e7389 */ /* 0x00006400000c000b */
[----:B01----:R-:W-:Y:S01]  /*11b00*/  ENDCOLLECTIVE ;  /* 0x000000000000791b */ /* 0x003fe20003800000 */
.L_x_6847:
[----:B------:R-:W-:Y:S02]  /*11b10*/  IMAD.MOV.U32 R13, RZ, RZ, R9 ;  /* 0x000000ffff0d7224 */ /* 0x000fe400078e0009 */
[----:B------:R-:W-:Y:S01]  /*11b20*/  IMAD.MOV.U32 R12, RZ, RZ, 0x2 ;  /* 0x00000002ff0c7424 */ /* 0x000fe200078e00ff */
[----:B------:R-:W-:-:S07]  /*11b30*/  MOV R2, R14 ;  /* 0x0000000e00027202 */ /* 0x000fce0000000f00 */
[----:B------:R-:W-:Y:S05]  /*11b40*/  WARPSYNC.COLLECTIVE R15, `(.L_x_6848) ;  /* 0x000000000f087348 */ /* 0x000fea0003c00000 */
[----:B------:R0:W1:Y:S02]  /*11b50*/  SHFL.IDX P6, R14, R13, R12, R11 ;  /* 0x0000000c0d0e7389 */ /* 0x00006400000c000b */
[----:B01----:R-:W-:Y:S01]  /*11b60*/  ENDCOLLECTIVE ;  /* 0x000000000000791b */ /* 0x003fe20003800000 */
.L_x_6848:
        /* <DEDUP_REMOVED lines=12> */
.L_x_6849:
[----:B------:R-:W-:Y:S02]  /*11c30*/  IMAD.MOV.U32 R13, RZ, RZ, R9 ;  /* 0x000000ffff0d7224 */ /* 0x000fe400078e0009 */
[----:B------:R-:W-:Y:S02]  /*11c40*/  IMAD.MOV.U32 R12, RZ, RZ, 0x3 ;  /* 0x00000003ff0c7424 */ /* 0x000fe400078e00ff */
[----:B------:R-:W-:-:S07]  /*11c50*/  IMAD.MOV.U32 R2, RZ, RZ, R14 ;  /* 0x000000ffff027224 */ /* 0x000fce00078e000e */
[----:B------:R-:W-:Y:S05]  /*11c60*/  WARPSYNC.COLLECTIVE R15, `(.L_x_6850) ;  /* 0x000000000f087348 */ /* 0x000fea0003c00000 */
[----:B------:R0:W1:Y:S02]  /*11c70*/  SHFL.IDX P6, R14, R13, R12, R11 ;  /* 0x0000000c0d0e7389 */ /* 0x00006400000c000b */
[----:B01----:R-:W-:Y:S01]  /*11c80*/  ENDCOLLECTIVE ;  /* 0x000000000000791b */ /* 0x003fe20003800000 */
.L_x_6850:
[----:B------:R-:W-:-:S04]  /*11c90*/  IADD3 R2, P0, R2, R5, RZ ;  /* 0x0000000502027210 */ /* 0x000fc80007f1e0ff */
[----:B------:R-:W-:-:S05]  /*11ca0*/  IADD3.X R3, RZ, R3, RZ, P0, !PT ;  /* 0x00000003ff037210 */ /* 0x000fca00007fe4ff */
        /* <DEDUP_REMOVED lines=10> */
.L_x_6851:
[----:B------:R-:W-:Y:S01]  /*11d50*/  MOV R13, R9 ;  /* 0x00000009000d7202 */ /* 0x000fe20000000f00 */
[----:B------:R-:W-:Y:S02]  /*11d60*/  IMAD.MOV.U32 R12, RZ, RZ, 0x4 ;  /* 0x00000004ff0c7424 */ /* 0x000fe400078e00ff */
[----:B------:R-:W-:-:S07]  /*11d70*/  IMAD.MOV.U32 R2, RZ, RZ, R14 ;  /* 0x000000ffff027224 */ /* 0x000fce00078e000e */
[----:B------:R-:W-:Y:S05]  /*11d80*/  WARPSYNC.COLLECTIVE R15, `(.L_x_6852) ;  /* 0x000000000f087348 */ /* 0x000fea0003c00000 */
[----:B------:R0:W1:Y:S02]  /*11d90*/  SHFL.IDX P6, R14, R13, R12, R11 ;  /* 0x0000000c0d0e7389 */ /* 0x00006400000c000b */
[----:B01----:R-:W-:Y:S01]  /*11da0*/  ENDCOLLECTIVE ;  /* 0x000000000000791b */ /* 0x003fe20003800000 */
.L_x_6852:
        /* <DEDUP_REMOVED lines=12> */
.L_x_6853:
[----:B------:R-:W-:Y:S01]  /*11e70*/  IMAD.MOV.U32 R13, RZ, RZ, R9 ;  /* 0x000000ffff0d7224 */ /* 0x000fe200078e0009 */
[----:B------:R-:W-:Y:S01]  /*11e80*/  MOV R12, 0x5 ;  /* 0x00000005000c7802 */ /* 0x000fe20000000f00 */
[----:B------:R-:W-:-:S07]  /*11e90*/  IMAD.MOV.U32 R2, RZ, RZ, R14 ;  /* 0x000000ffff027224 */ /* 0x000fce00078e000e */
[----:B------:R-:W-:Y:S05]  /*11ea0*/  WARPSYNC.COLLECTIVE R15, `(.L_x_6854) ;  /* 0x000000000f087348 */ /* 0x000fea0003c00000 */
[----:B------:R0:W1:Y:S02]  /*11eb0*/  SHFL.IDX P6, R14, R13, R12, R11 ;  /* 0x0000000c0d0e7389 */ /* 0x00006400000c000b */
[----:B01----:R-:W-:Y:S01]  /*11ec0*/  ENDCOLLECTIVE ;  /* 0x000000000000791b */ /* 0x003fe20003800000 */
.L_x_6854:
        /* <DEDUP_REMOVED lines=12> */
.L_x_6855:
[----:B------:R-:W-:Y:S02]  /*11f90*/  IMAD.MOV.U32 R13, RZ, RZ, R9 ;  /* 0x000000ffff0d7224 */ /* 0x000fe400078e0009 */
[----:B------:R-:W-:Y:S02]  /*11fa0*/  IMAD.MOV.U32 R12, RZ, RZ, 0x6 ;  /* 0x00000006ff0c7424 */ /* 0x000fe400078e00ff */
[----:B------:R-:W-:-:S07]  /*11fb0*/  IMAD.MOV.U32 R2, RZ, RZ, R14 ;  /* 0x000000ffff027224 */ /* 0x000fce00078e000e */
[----:B------:R-:W-:Y:S05]  /*11fc0*/  WARPSYNC.COLLECTIVE R15, `(.L_x_6856) ;  /* 0x000000000f087348 */ /* 0x000fea0003c00000 */
[----:B------:R0:W1:Y:S02]  /*11fd0*/  SHFL.IDX P6, R14, R13, R12, R11 ;  /* 0x0000000c0d0e7389 */ /* 0x00006400000c000b */
[----:B01----:R-:W-:Y:S01]  /*11fe0*/  ENDCOLLECTIVE ;  /* 0x000000000000791b */ /* 0x003fe20003800000 */
.L_x_6856:
        /* <DEDUP_REMOVED lines=8> */
[----:B0-----:R-:W-:-:S07]  /*12070*/  MOV R3, R14 ;  /* 0x0000000e00037202 */ /* 0x001fce0000000f00 */
[----:B------:R-:W-:Y:S05]  /*12080*/  WARPSYNC.COLLECTIVE R15, `(.L_x_6857) ;  /* 0x000000000f087348 */ /* 0x000fea0003c00000 */
[----:B------:R0:W1:Y:S02]  /*12090*/  SHFL.IDX P6, R14, R13, R12, R11 ;  /* 0x0000000c0d0e7389 */ /* 0x00006400000c000b */
[----:B01----:R-:W-:Y:S01]  /*120a0*/  ENDCOLLECTIVE ;  /* 0x000000000000791b */ /* 0x003fe20003800000 */
.L_x_6857:
[----:B------:R-:W-:Y:S02]  /*120b0*/  IMAD.MOV.U32 R13, RZ, RZ, R9 ;  /* 0x000000ffff0d7224 */ /* 0x000fe400078e0009 */
[----:B------:R-:W-:Y:S02]  /*120c0*/  IMAD.MOV.U32 R12, RZ, RZ, 0x7 ;  /* 0x00000007ff0c7424 */ /* 0x000fe400078e00ff */
[----:B------:R-:W-:-:S07]  /*120d0*/  IMAD.MOV.U32 R2, RZ, RZ, R14 ;  /* 0x000000ffff027224 */ /* 0x000fce00078e000e */
[----:B------:R-:W-:Y:S05]  /*120e0*/  WARPSYNC.COLLECTIVE R15, `(.L_x_6858) ;  /* 0x000000000f087348 */ /* 0x000fea0003c00000 */
[----:B------:R0:W1:Y:S02]  /*120f0*/  SHFL.IDX P6, R14, R13, R12, R11 ;  /* 0x0000000c0d0e7389 */ /* 0x00006400000c000b */
[----:B01----:R-:W-:Y:S01]  /*12100*/  ENDCOLLECTIVE ;  /* 0x000000000000791b */ /* 0x003fe20003800000 */
.L_x_6858:
[----:B------:R-:W-:-:S05]  /*12110*/  IADD3 R2, P0, R2, R5, RZ ;  /* 0x0000000502027210 */ /* 0x000fca0007f1e0ff */
[----:B------:R-:W-:-:S05]  /*12120*/  IMAD.X R3, RZ, RZ, R3, P0 ;  /* 0x000000ffff037224 */ /* 0x000fca00000e0603 */
        /* <DEDUP_REMOVED lines=10> */
.L_x_6859:
[----:B------:R-:W-:Y:S01]  /*121d0*/  IMAD.MOV.U32 R2, RZ, RZ, R14 ;  /* 0x000000ffff027224 */ /* 0x000fe200078e000e */
[----:B------:R-:W-:Y:S06]  /*121e0*/  BRA `(.L_x_6860) ;  /* 0xffffffbc00587947 */ /* 0x000fec000383ffff */
.L_x_6763:
[----:B-1----:R1:W3:Y:S02]  /*121f0*/  SYNCS.PHASECHK.TRANS64.TRYWAIT P0, [R6+URZ+0x28860], R3 ;  /* 0x02886003060075a7 */ /* 0x0022e4000800017f */
[----:B---3--:R-:W-:Y:S05]  /*12200*/  @!P0 NANOSLEEP.SYNCS 0x989680 ;  /* 0x009896800000895d */ /* 0x008fea0003900000 */
[----:B------:R-:W3:Y:S02]  /*12210*/  @!P0 SYNCS.PHASECHK.TRANS64 P0, [R6+URZ+0x28860], R3 ;  /* 0x02886003060085a7 */ /* 0x000ee4000800007f */
[----:B---3--:R-:W-:Y:S05]  /*12220*/  @!P0 BRA `(.L_x_6763) ;  /* 0xfffffffc00f08947 */ /* 0x008fea000383ffff */
[----:B------:R-:W-:Y:S05]  /*12230*/  BRA `(.L_x_6861) ;  /* 0xffffffbc00b47947 */ /* 0x000fea000383ffff */
.L_x_6764:
[----:B------:R-:W-:Y:S01]  /*12240*/  BSSY B1, `(.L_x_6862) ;  /* 0x0000008000017945 */ /* 0x000fe20003800000 */
[----:B------:R-:W-:Y:S02]  /*12250*/  IMAD.MOV.U32 R13, RZ, RZ, R23 ;  /* 0x000000ffff0d7224 */ /* 0x000fe400078e0017 */
[----:B------:R-:W-:Y:S02]  /*12260*/  IMAD.MOV.U32 R12, RZ, RZ, RZ ;  /* 0x000000ffff0c7224 */ /* 0x000fe400078e00ff */
[----:B------:R-:W-:Y:S02]  /*12270*/  IMAD.MOV.U32 R11, RZ, RZ, 0x181f ;  /* 0x0000181fff0b7424 */ /* 0x000fe400078e00ff */
[----:B------:R-:W-:-:S07]  /*12280*/  IMAD.MOV.U32 R15, RZ, RZ, -0x1 ;  /* 0xffffffffff0f7424 */ /* 0x000fce00078e00ff */
[----:B-12---:R-:W-:Y:S05]  /*12290*/  WARPSYNC.COLLECTIVE R15, `(.L_x_6863) ;  /* 0x000000000f087348 */ /* 0x006fea0003c00000 */
[----:B--2---:R0:W2:Y:S02]  /*122a0*/  SHFL.IDX P6, R14, R13, R12, R11 ;  /* 0x0000000c0d0e7389 */ /* 0x0040a400000c000b */
[----:B012---:R-:W-:Y:S01]  /*122b0*/  ENDCOLLECTIVE ;  /* 0x000000000000791b */ /* 0x007fe20003800000 */
.L_x_6863:
[----:B------:R-:W-:Y:S05]  /*122c0*/  BSYNC B1 ;  /* 0x0000000000017941 */ /* 0x000fea0003800000 */
.L_x_6862:
        /* <DEDUP_REMOVED lines=9> */
.L_x_6864:
[----:B------:R-:W-:Y:S01]  /*12360*/  MOV R13, R23 ;  /* 0x00000017000d7202 */ /* 0x000fe20000000f00 */
[----:B------:R-:W-:Y:S02]  /*12370*/  IMAD.MOV.U32 R12, RZ, RZ, 0x1 ;  /* 0x00000001ff0c7424 */ /* 0x000fe400078e00ff */
[----:B------:R-:W-:-:S07]  /*12380*/  IMAD.MOV.U32 R2, RZ, RZ, R14 ;  /* 0x000000ffff027224 */ /* 0x000fce00078e000e */
[----:B------:R-:W-:Y:S05]  /*12390*/  WARPSYNC.COLLECTIVE R15, `(.L_x_6865) ;  /* 0x000000000f087348 */ /* 0x000fea0003c00000 */
[----:B------:R0:W1:Y:S02]  /*123a0*/  SHFL.IDX P6, R14, R13, R12, R11 ;  /* 0x0000000c0d0e7389 */ /* 0x00006400000c000b */
[----:B01----:R-:W-:Y:S01]  /*123b0*/  ENDCOLLECTIVE ;  /* 0x000000000000791b */ /* 0x003fe20003800000 */
.L_x_6865:
        /* <DEDUP_REMOVED lines=9> */
[----:B------:R0:W-:Y:S02]  /*12450*/  LDGSTS.E.BYPASS.LTC128B.128 [R7+0x4400], desc[UR36][R2.64+0x80], !P0 ;  /* 0x0440008002077fae */ /* 0x0001e4000c101d64 */
[----:B0-----:R-:W-:-:S07]  /*12460*/  IMAD.MOV.U32 R3, RZ, RZ, R14 ;  /* 0x000000ffff037224 */ /* 0x001fce00078e000e */
[----:B------:R-:W-:Y:S05]  /*12470*/  WARPSYNC.COLLECTIVE R15, `(.L_x_6866) ;  /* 0x000000000f087348 */ /* 0x000fea0003c00000 */
[----:B------:R0:W1:Y:S02]  /*12480*/  SHFL.IDX P6, R14, R13, R12, R11 ;  /* 0x0000000c0d0e7389 */ /* 0x00006400000c000b */
[----:B01----:R-:W-:Y:S01]  /*12490*/  ENDCOLLECTIVE ;  /* 0x000000000000791b */ /* 0x003fe20003800000 */
.L_x_6866:
[----:B------:R-:W-:Y:S01]  /*124a0*/  IMAD.MOV.U32 R13, RZ, RZ, R23 ;  /* 0x000000ffff0d7224 */ /* 0x000fe200078e0017 */
[----:B------:R-:W-:Y:S01]  /*124b0*/  MOV R12, 0x2 ;  /* 0x00000002000c7802 */ /* 0x000fe20000000f00 */
[----:B------:R-:W-:-:S07]  /*124c0*/  IMAD.MOV.U32 R2, RZ, RZ, R14 ;  /* 0x000000ffff027224 */ /* 0x000fce00078e000e */
[----:B------:R-:W-:Y:S05]  /*124d0*/  WARPSYNC.COLLECTIVE R15, `(.L_x_6867) ;  /* 0x000000000f087348 */ /* 0x000fea0003c00000 */
[----:B------:R0:W1:Y:S02]  /*124e0*/  SHFL.IDX P6, R14, R13, R12, R11 ;  /* 0x0000000c0d0e7389 */ /* 0x00006400000c000b */
[----:B01----:R-:W-:Y:S01]  /*124f0*/  ENDCOLLECTIVE ;  /* 0x000000000000791b */ /* 0x003fe20003800000 */
.L_x_6867:
        /* <DEDUP_REMOVED lines=14> */
.L_x_6868:
[----:B------:R-:W-:Y:S02]  /*125e0*/  IMAD.MOV.U32 R13, RZ, RZ, R23 ;  /* 0x000000ffff0d7224 */ /* 0x000fe400078e0017 */
[----:B------:R-:W-:Y:S02]  /*125f0*/  IMAD.MOV.U32 R12, RZ, RZ, 0x3 ;  /* 0x00000003ff0c7424 */ /* 0x000fe400078e00ff */
[----:B------:R-:W-:-:S07]  /*12600*/  IMAD.MOV.U32 R2, RZ, RZ, R14 ;  /* 0x000000ffff027224 */ /* 0x000fce00078e000e */
[----:B------:R-:W-:Y:S05]  /*12610*/  WARPSYNC.COLLECTIVE R15, `(.L_x_6869) ;  /* 0x000000000f087348 */ /* 0x000fea0003c00000 */
[----:B------:R0:W1:Y:S02]  /*12620*/  SHFL.IDX P6, R14, R13, R12, R11 ;  /* 0x0000000c0d0e7389 */ /* 0x00006400000c000b */
[----:B01----:R-:W-:Y:S01]  /*12630*/  ENDCOLLECTIVE ;  /* 0x000000000000791b */ /* 0x003fe20003800000 */
.L_x_6869:
        /* <DEDUP_REMOVED lines=10> */
[----:B0-----:R-:W-:-:S07]  /*126e0*/  MOV R3, R14 ;  /* 0x0000000e00037202 */ /* 0x001fce0000000f00 */
[----:B------:R-:W-:Y:S05]  /*126f0*/  WARPSYNC.COLLECTIVE R15, `(.L_x_6870) ;  /* 0x000000000f087348 */ /* 0x000fea0003c00000 */
[----:B------:R0:W1:Y:S02]  /*12700*/  SHFL.IDX P6, R14, R13, R12, R11 ;  /* 0x0000000c0d0e7389 */ /* 0x00006400000c000b */
[----:B01----:R-:W-:Y:S01]  /*12710*/  ENDCOLLECTIVE ;  /* 0x000000000000791b */ /* 0x003fe20003800000 */
.L_x_6870:
[----:B------:R-:W-:Y:S02]  /*12720*/  IMAD.MOV.U32 R13, RZ, RZ, R23 ;  /* 0x000000ffff0d7224 */ /* 0x000fe400078e0017 */
[----:B------:R-:W-:Y:S02]  /*12730*/  IMAD.MOV.U32 R12, RZ, RZ, 0x4 ;  /* 0x00000004ff0c7424 */ /* 0x000fe400078e00ff */
[----:B------:R-:W-:-:S07]  /*12740*/  IMAD.MOV.U32 R2, RZ, RZ, R14 ;  /* 0x000000ffff027224 */ /* 0x000fce00078e000e */
[----:B------:R-:W-:Y:S05]  /*12750*/  WARPSYNC.COLLECTIVE R15, `(.L_x_6871) ;  /* 0x000000000f087348 */ /* 0x000fea0003c00000 */
[----:B------:R0:W1:Y:S02]  /*12760*/  SHFL.IDX P6, R14, R13, R12, R11 ;  /* 0x0000000c0d0e7389 */ /* 0x00006400000c000b */
[----:B01----:R-:W-:Y:S01]  /*12770*/  ENDCOLLECTIVE ;  /* 0x000000000000791b */ /* 0x003fe20003800000 */
.L_x_6871:
        /* <DEDUP_REMOVED lines=14> */
.L_x_6872:
[----:B------:R-:W-:Y:S02]  /*12860*/  IMAD.MOV.U32 R13, RZ, RZ, R23 ;  /* 0x000000ffff0d7224 */ /* 0x000fe400078e0017 */
[----:B------:R-:W-:Y:S02]  /*12870*/  IMAD.MOV.U32 R12, RZ, RZ, 0x5 ;  /* 0x00000005ff0c7424 */ /* 0x000fe400078e00ff */
[----:B------:R-:W-:-:S07]  /*12880*/  IMAD.MOV.U32 R2, RZ, RZ, R14 ;  /* 0x000000ffff027224 */ /* 0x000fce00078e000e */
[----:B------:R-:W-:Y:S05]  /*12890*/  WARPSYNC.COLLECTIVE R15, `(.L_x_6873) ;  /* 0x000000000f087348 */ /* 0x000fea0003c00000 */
[----:B------:R0:W1:Y:S02]  /*128a0*/  SHFL.IDX P6, R14, R13, R12, R11 ;  /* 0x0000000c0d0e7389 */ /* 0x00006400000c000b */
[----:B01----:R-:W-:Y:S01]  /*128b0*/  ENDCOLLECTIVE ;  /* 0x000000000000791b */ /* 0x003fe20003800000 */
.L_x_6873:
        /* <DEDUP_REMOVED lines=14> */
.L_x_6874:
[----:B------:R-:W-:Y:S02]  /*129a0*/  IMAD.MOV.U32 R13, RZ, RZ, R23 ;  /* 0x000000ffff0d7224 */ /* 0x000fe400078e0017 */
[----:B------:R-:W-:Y:S01]  /*129b0*/  IMAD.MOV.U32 R12, RZ, RZ, 0x6 ;  /* 0x00000006ff0c7424 */ /* 0x000fe200078e00ff */
[----:B------:R-:W-:-:S07]  /*129c0*/  MOV R2, R14 ;  /* 0x0000000e00027202 */ /* 0x000fce0000000f00 */
[----:B------:R-:W-:Y:S05]  /*129d0*/  WARPSYNC.COLLECTIVE R15, `(.L_x_6875) ;  /* 0x000000000f087348 */ /* 0x000fea0003c00000 */
[----:B------:R0:W1:Y:S02]  /*129e0*/  SHFL.IDX P6, R14, R13, R12, R11 ;  /* 0x0000000c0d0e7389 */ /* 0x00006400000c000b */
[----:B01----:R-:W-:Y:S01]  /*129f0*/  ENDCOLLECTIVE ;  /* 0x000000000000791b */ /* 0x003fe20003800000 */
.L_x_6875:
        /* <DEDUP_REMOVED lines=14> */
.L_x_6876:
[----:B------:R-:W-:Y:S02]  /*12ae0*/  IMAD.MOV.U32 R13, RZ, RZ, R23 ;  /* 0x000000ffff0d7224 */ /* 0x000fe400078e0017 */
[----:B------:R-:W-:Y:S02]  /*12af0*/  IMAD.MOV.U32 R12, RZ, RZ, 0x7 ;  /* 0x00000007ff0c7424 */ /* 0x000fe400078e00ff */
[----:B------:R-:W-:-:S07]  /*12b00*/  IMAD.MOV.U32 R2, RZ, RZ, R14 ;  /* 0x000000ffff027224 */ /* 0x000fce00078e000e */
[----:B------:R-:W-:Y:S05]  /*12b10*/  WARPSYNC.COLLECTIVE R15, `(.L_x_6877) ;  /* 0x000000000f087348 */ /* 0x000fea0003c00000 */
[----:B------:R0:W1:Y:S02]  /*12b20*/  SHFL.IDX P6, R14, R13, R12, R11 ;  /* 0x0000000c0d0e7389 */ /* 0x00006400000c000b */
[----:B01----:R-:W-:Y:S01]  /*12b30*/  ENDCOLLECTIVE ;  /* 0x000000000000791b */ /* 0x003fe20003800000 */
.L_x_6877:
        /* <DEDUP_REMOVED lines=13> */
.L_x_6878:
[----:B------:R-:W-:Y:S01]  /*12c10*/  @!PT LDS RZ, [RZ] ;  /* 0x00000000fffff984 */ /* 0x000fe20000000800 */
[----:B------:R-:W-:Y:S01]  /*12c20*/  @!PT LDS RZ, [RZ] ;  /* 0x00000000fffff984 */ /* 0x000fe20000000800 */
[----:B------:R-:W-:Y:S01]  /*12c30*/  @!PT LDS RZ, [RZ] ;  /* 0x00000000fffff984 */ /* 0x000fe20000000800 */
[----:B------:R0:W-:Y:S01]  /*12c40*/  LDGSTS.E.BYPASS.LTC128B.128 [R7+0x7400], desc[UR36][R2.64+0x80], !P0 ;  /* 0x0740008002077fae */ /* 0x0001e2000c101d64 */
[----:B------:R-:W-:Y:S05]  /*12c50*/  BRA `(.L_x_6879) ;  /* 0xffffffb8003c7947 */ /* 0x000fea000383ffff */
.L_x_6772:
[----:B0-----:R0:W1:Y:S02]  /*12c60*/  SYNCS.PHASECHK.TRANS64.TRYWAIT P0, [R0+URZ+0x28860], R3 ;  /* 0x02886003000075a7 */ /* 0x001064000800017f */
[----:B-1----:R-:W-:Y:S05]  /*12c70*/  @!P0 NANOSLEEP.SYNCS 0x989680 ;  /* 0x009896800000895d */ /* 0x002fea0003900000 */
[----:B------:R-:W1:Y:S02]  /*12c80*/  @!P0 SYNCS.PHASECHK.TRANS64 P0, [R0+URZ+0x28860], R3 ;  /* 0x02886003000085a7 */ /* 0x000e64000800007f */
[----:B-1----:R-:W-:Y:S05]  /*12c90*/  @!P0 BRA `(.L_x_6772) ;  /* 0xfffffffc00f08947 */ /* 0x002fea000383ffff */
[----:B------:R-:W-:Y:S05]  /*12ca0*/  BRA `(.L_x_6880) ;  /* 0xffffffbc00507947 */ /* 0x000fea000383ffff */
.L_x_6773:
[----:B------:R-:W-:Y:S01]  /*12cb0*/  BSSY B0, `(.L_x_6881) ;  /* 0x0000008000007945 */ /* 0x000fe20003800000 */
[----:B------:R-:W-:Y:S01]  /*12cc0*/  IMAD.MOV.U32 R13, RZ, RZ, R23 ;  /* 0x000000ffff0d7224 */ /* 0x000fe200078e0017 */
[----:B------:R-:W-:Y:S01]  /*12cd0*/  MOV R11, 0x181f ;  /* 0x0000181f000b7802 */ /* 0x000fe20000000f00 */
[----:B------:R-:W-:Y:S02]  /*12ce0*/  IMAD.MOV.U32 R12, RZ, RZ, RZ ;  /* 0x000000ffff0c7224 */ /* 0x000fe400078e00ff */
[----:B------:R-:W-:-:S07]  /*12cf0*/  IMAD.MOV.U32 R15, RZ, RZ, -0x1 ;  /* 0xffffffffff0f7424 */ /* 0x000fce00078e00ff */
[----:B0-2---:R-:W-:Y:S05]  /*12d00*/  WARPSYNC.COLLECTIVE R15, `(.L_x_6882) ;  /* 0x000000000f087348 */ /* 0x005fea0003c00000 */
[----:B--2---:R1:W2:Y:S02]  /*12d10*/  SHFL.IDX P6, R14, R13, R12, R11 ;  /* 0x0000000c0d0e7389 */ /* 0x0042a400000c000b */
[----:B012---:R-:W-:Y:S01]  /*12d20*/  ENDCOLLECTIVE ;  /* 0x000000000000791b */ /* 0x007fe20003800000 */
.L_x_6882:
[----:B------:R-:W-:Y:S05]  /*12d30*/  BSYNC B0 ;  /* 0x0000000000007941 */ /* 0x000fea0003800000 */
.L_x_6881:
        /* <DEDUP_REMOVED lines=10> */
.L_x_6883:
[----:B------:R-:W-:Y:S02]  /*12de0*/  ULDC UR4, c[0x0][0x2f4] ;  /* 0x0000bd0000047ab9 */ /* 0x000fe40000000800 */
[----:B------:R-:W-:Y:S02]  /*12df0*/  ISETP.GE.AND P1, PT, R30, UR4, PT ;  /* 0x000000041e007c0c */ /* 0x000fe4000bf26270 */
[----:B------:R-:W-:Y:S02]  /*12e00*/  ISETP.GE.AND P0, PT, R29, UR4, PT ;  /* 0x000000041d007c0c */ /* 0x000fe4000bf06270 */
[C---:B------:R-:W-:Y:S02]  /*12e10*/  ISETP.LT.OR P3, PT, R6.reuse, 0x1, P1 ;  /* 0x000000010600780c */ /* 0x040fe40000f61670 */
[----:B------:R-:W-:Y:S01]  /*12e20*/  ISETP.LT.OR P4, PT, R6, 0x1, P0 ;  /* 0x000000010600780c */ /* 0x000fe20000781670 */
[----:B------:R-:W-:Y:S02]  /*12e30*/  IMAD.MOV.U32 R13, RZ, RZ, R23 ;  /* 0x000000ffff0d7224 */ /* 0x000fe400078e0017 */
[----:B------:R-:W-:Y:S01]  /*12e40*/  IMAD.MOV.U32 R12, RZ, RZ, 0x1 ;  /* 0x00000001ff0c7424 */ /* 0x000fe200078e00ff */
[----:B------:R-:W-:-:S13]  /*12e50*/  IADD3 R2, P2, R14, R5, RZ ;  /* 0x000000050e027210 */ /* 0x000fda0007f5e0ff */
[----:B------:R-:W-:Y:S05]  /*12e60*/  WARPSYNC.COLLECTIVE R15, `(.L_x_6884) ;  /* 0x000000000f087348 */ /* 0x000fea0003c00000 */
[----:B------:R0:W1:Y:S02]  /*12e70*/  SHFL.IDX P6, R14, R13, R12, R11 ;  /* 0x0000000c0d0e7389 */ /* 0x00006400000c000b */
[----:B01----:R-:W-:Y:S01]  /*12e80*/  ENDCOLLECTIVE ;  /* 0x000000000000791b */ /* 0x003fe20003800000 */
.L_x_6884:
[----:B------:R-:W-:-:S05]  /*12e90*/  IMAD.X R3, RZ, RZ, R3, P2 ;  /* 0x000000ffff037224 */ /* 0x000fca00010e0603 */
[----:B------:R-:W-:Y:S01]  /*12ea0*/  @!PT LDS RZ, [RZ] ;  /* 0x00000000fffff984 */ /* 0x000fe20000000800 */
[----:B------:R-:W-:Y:S01]  /*12eb0*/  @!PT LDS RZ, [RZ] ;  /* 0x00000000fffff984 */ /* 0x000fe20000000800 */
[----:B------:R-:W-:Y:S01]  /*12ec0*/  @!PT LDS RZ, [RZ] ;  /* 0x00000000fffff984 */ /* 0x000fe20000000800 */
[----:B------:R0:W-:Y:S01]  /*12ed0*/  LDGSTS.E.BYPASS.LTC128B.128 [R4+0x400], desc[UR36][R2.64], !P3 ;  /* 0x0040000002047fae */ /* 0x0001e2000d901d64 */
[----:B------:R-:W-:-:S03]  /*12ee0*/  ISETP.LT.OR P3, PT, R6, 0x11, P1 ;  /* 0x000000110600780c */ /* 0x000fc60000f61670 */
[----:B------:R0:W-:Y:S01]  /*12ef0*/  LDGSTS.E.BYPASS.LTC128B.128 [R4+0x4400], desc[UR36][R2.64+0x80], !P4 ;  /* 0x0440008002047fae */ /* 0x0001e2000e101d64 */
[----:B------:R-:W-:Y:S01]  /*12f00*/  ISETP.LT.OR P4, PT, R6, 0x11, P0 ;  /* 0x000000110600780c */ /* 0x000fe20000781670 */
[----:B------:R-:W-:Y:S02]  /*12f10*/  IMAD.MOV.U32 R13, RZ, RZ, R18 ;  /* 0x000000ffff0d7224 */ /* 0x000fe400078e0012 */
[----:B------:R-:W-:-:S10]  /*12f20*/  IMAD.MOV.U32 R7, RZ, RZ, R14 ;  /* 0x000000ffff077224 */ /* 0x000fd400078e000e */
[----:B0-----:R-:W-:Y:S05]  /*12f30*/  WARPSYNC.COLLECTIVE R15, `(.L_x_6885) ;  /* 0x000000000f087348 */ /* 0x001fea0003c00000 */
[----:B------:R1:W2:Y:S02]  /*12f40*/  SHFL.IDX P6, R14, R13, R12, R11 ;  /* 0x0000000c0d0e7389 */ /* 0x0002a400000c000b */
[----:B012---:R-:W-:Y:S01]  /*12f50*/  ENDCOLLECTIVE ;  /* 0x000000000000791b */ /* 0x007fe20003800000 */
.L_x_6885:
[----:B------:R-:W-:Y:S02]  /*12f60*/  IMAD.MOV.U32 R13, RZ, RZ, R23 ;  /* 0x000000ffff0d7224 */ /* 0x000fe400078e0017 */
[----:B------:R-:W-:Y:S01]  /*12f70*/  IMAD.MOV.U32 R12, RZ, RZ, 0x2 ;  /* 0x00000002ff0c7424 */ /* 0x000fe200078e00ff */
[----:B------:R-:W-:-:S07]  /*12f80*/  MOV R10, R14 ;  /* 0x0000000e000a7202 */ /* 0x000fce0000000f00 */
[----:B------:R-:W-:Y:S05]  /*12f90*/  WARPSYNC.COLLECTIVE R15, `(.L_x_6886) ;  /* 0x000000000f087348 */ /* 0x000fea0003c00000 */
[----:B------:R0:W1:Y:S02]  /*12fa0*/  SHFL.IDX P6, R14, R13, R12, R11 ;  /* 0x0000000c0d0e7389 */ /* 0x00006400000c000b */
[----:B01----:R-:W-:Y:S01]  /*12fb0*/  ENDCOLLECTIVE ;  /* 0x000000000000791b */ /* 0x003fe20003800000 */
.L_x_6886:
[----:B------:R-:W-:-:S05]  /*12fc0*/  IADD3 R2, P2, R10, R5, RZ ;  /* 0x000000050a027210 */ /* 0x000fca0007f5e0ff */
[----:B------:R-:W-:-:S05]  /*12fd0*/  IMAD.X R3, RZ, RZ, R7, P2 ;  /* 0x000000ffff037224 */ /* 0x000fca00010e0607 */
[----:B------:R-:W-:Y:S01]  /*12fe0*/  @!PT LDS RZ, [RZ] ;  /* 0x00000000fffff984 */ /* 0x000fe20000000800 */
[----:B------:R-:W-:Y:S01]  /*12ff0*/  @!PT LDS RZ, [RZ] ;  /* 0x00000000fffff984 */ /* 0x000fe20000000800 */
[----:B------:R-:W-:Y:S01]  /*13000*/  @!PT LDS RZ, [RZ] ;  /* 0x00000000fffff984 */ /* 0x000fe20000000800 */
        /* <DEDUP_REMOVED lines=9> */
.L_x_6887:
[----:B------:R-:W-:Y:S01]  /*130a0*/  MOV R13, R23 ;  /* 0x00000017000d7202 */ /* 0x000fe20000000f00 */
[----:B------:R-:W-:Y:S01]  /*130b0*/  IMAD.MOV.U32 R12, RZ, RZ, 0x3 ;  /* 0x00000003ff0c7424 */ /* 0x000fe200078e00ff */
[----:B------:R-:W-:-:S13]  /*130c0*/  IADD3 R2, P2, R14, R5, RZ ;  /* 0x000000050e027210 */ /* 0x000fda0007f5e0ff */
[----:B------:R-:W-:Y:S05]  /*130d0*/  WARPSYNC.COLLECTIVE R15, `(.L_x_6888) ;  /* 0x000000000f087348 */ /* 0x000fea0003c00000 */
[----:B------:R0:W1:Y:S02]  /*130e0*/  SHFL.IDX P6, R14, R13, R12, R11 ;  /* 0x0000000c0d0e7389 */ /* 0x00006400000c000b */
[----:B01----:R-:W-:Y:S01]  /*130f0*/  ENDCOLLECTIVE ;  /* 0x000000000000791b */ /* 0x003fe20003800000 */
.L_x_6888:
        /* <DEDUP_REMOVED lines=13> */
.L_x_6889:
[----:B------:R-:W-:Y:S02]  /*131d0*/  IMAD.MOV.U32 R13, RZ, RZ, R23 ;  /* 0x000000ffff0d7224 */ /* 0x000fe400078e0017 */
[----:B------:R-:W-:Y:S01]  /*131e0*/  IMAD.MOV.U32 R12, RZ, RZ, 0x4 ;  /* 0x00000004ff0c7424 */ /* 0x000fe200078e00ff */
[----:B------:R-:W-:-:S13]  /*131f0*/  IADD3 R2, P2, R14, R5, RZ ;  /* 0x000000050e027210 */ /* 0x000fda0007f5e0ff */
[----:B------:R-:W-:Y:S05]  /*13200*/  WARPSYNC.COLLECTIVE R15, `(.L_x_6890) ;  /* 0x000000000f087348 */ /* 0x000fea0003c00000 */
[----:B------:R0:W1:Y:S02]  /*13210*/  SHFL.IDX P6, R14, R13, R12, R11 ;  /* 0x0000000c0d0e7389 */ /* 0x00006400000c000b */
[----:B01----:R-:W-:Y:S01]  /*13220*/  ENDCOLLECTIVE ;  /* 0x000000000000791b */ /* 0x003fe20003800000 */
.L_x_6890:
        /* <DEDUP_REMOVED lines=13> */
.L_x_6891:
[----:B------:R-:W-:Y:S02]  /*13300*/  IMAD.MOV.U32 R13, RZ, RZ, R23 ;  /* 0x000000ffff0d7224 */ /* 0x000fe400078e0017 */
[----:B------:R-:W-:Y:S02]  /*13310*/  IMAD.MOV.U32 R12, RZ, RZ, 0x5 ;  /* 0x00000005ff0c7424 */ /* 0x000fe400078e00ff */
[----:B------:R-:W-:-:S07]  /*13320*/  IMAD.MOV.U32 R10, RZ, RZ, R14 ;  /* 0x000000ffff0a7224 */ /* 0x000fce00078e000e */
[----:B------:R-:W-:Y:S05]  /*13330*/  WARPSYNC.COLLECTIVE R15, `(.L_x_6892) ;  /* 0x000000000f087348 */ /* 0x000fea0003c00000 */
[----:B------:R0:W1:Y:S02]  /*13340*/  SHFL.IDX P6, R14, R13, R12, R11 ;  /* 0x0000000c0d0e7389 */ /* 0x00006400000c000b */
[----:B01----:R-:W-:Y:S01]  /*13350*/  ENDCOLLECTIVE ;  /* 0x000000000000791b */ /* 0x003fe20003800000 */
.L_x_6892:
[----:B------:R-:W-:-:S05]  /*13360*/  IADD3 R2, P2, R10, R5, RZ ;  /* 0x000000050a027210 */ /* 0x000fca0007f5e0ff */
[----:B------:R-:W-:-:S05]  /*13370*/  IMAD.X R3, RZ, RZ, R8, P2 ;  /* 0x000000ffff037224 */ /* 0x000fca00010e0608 */
[----:B------:R-:W-:Y:S01]  /*13380*/  @!PT LDS RZ, [RZ] ;  /* 0x00000000fffff984 */ /* 0x000fe20000000800 */
[----:B------:R-:W-:Y:S01]  /*13390*/  @!PT LDS RZ, [RZ] ;  /* 0x00000000fffff984 */ /* 0x000fe20000000800 */
[----:B------:R-:W-:Y:S01]  /*133a0*/  @!PT LDS RZ, [RZ] ;  /* 0x00000000fffff984 */ /* 0x000fe20000000800 */
[----:B------:R0:W-:Y:S01]  /*133b0*/  LDGSTS.E.BYPASS.LTC128B.128 [R4+0x2400], desc[UR36][R2.64], !P3 ;  /* 0x0240000002047fae */ /* 0x0001e2000d901d64 */
[----:B------:R-:W-:Y:S02]  /*133c0*/  MOV R13, R18 ;  /* 0x00000012000d7202 */ /* 0x000fe40000000f00 */
[C---:B------:R-:W-:Y:S01]  /*133d0*/  ISETP.LT.OR P3, PT, R6.reuse, 0x51, P1 ;  /* 0x000000510600780c */ /* 0x040fe20000f61670 */
[----:B------:R0:W-:Y:S01]  /*133e0*/  LDGSTS.E.BYPASS.LTC128B.128 [R4+0x6400], desc[UR36][R2.64+0x80], !P4 ;  /* 0x0640008002047fae */ /* 0x0001e2000e101d64 */
[----:B------:R-:W-:Y:S01]  /*133f0*/  ISETP.LT.OR P4, PT, R6, 0x51, P0 ;  /* 0x000000510600780c */ /* 0x000fe20000781670 */
[----:B------:R-:W-:-:S12]  /*13400*/  IMAD.MOV.U32 R7, RZ, RZ, R14 ;  /* 0x000000ffff077224 */ /* 0x000fd800078e000e */
[----:B0-----:R-:W-:Y:S05]  /*13410*/  WARPSYNC.COLLECTIVE R15, `(.L_x_6893) ;  /* 0x000000000f087348 */ /* 0x001fea0003c00000 */
[----:B------:R1:W2:Y:S02]  /*13420*/  SHFL.IDX P6, R14, R13, R12, R11 ;  /* 0x0000000c0d0e7389 */ /* 0x0002a400000c000b */
[----:B012---:R-:W-:Y:S01]  /*13430*/  ENDCOLLECTIVE ;  /* 0x000000000000791b */ /* 0x007fe20003800000 */
.L_x_6893:
[----:B------:R-:W-:Y:S02]  /*13440*/  IMAD.MOV.U32 R13, RZ, RZ, R23 ;  /* 0x000000ffff0d7224 */ /* 0x000fe400078e0017 */
[----:B------:R-:W-:Y:S01]  /*13450*/  IMAD.MOV.U32 R12, RZ, RZ, 0x6 ;  /* 0x00000006ff0c7424 */ /* 0x000fe200078e00ff */
[----:B------:R-:W-:-:S13]  /*13460*/  IADD3 R2, P2, R14, R5, RZ ;  /* 0x000000050e027210 */ /* 0x000fda0007f5e0ff */
[----:B------:R-:W-:Y:S05]  /*13470*/  WARPSYNC.COLLECTIVE R15, `(.L_x_6894) ;  /* 0x000000000f087348 */ /* 0x000fea0003c00000 */
[----:B------:R0:W1:Y:S02]  /*13480*/  SHFL.IDX P6, R14, R13, R12, R11 ;  /* 0x0000000c0d0e7389 */ /* 0x00006400000c000b */
[----:B01----:R-:W-:Y:S01]  /*13490*/  ENDCOLLECTIVE ;  /* 0x000000000000791b */ /* 0x003fe20003800000 */
.L_x_6894:
        /* <DEDUP_REMOVED lines=13> */
.L_x_6895:
[----:B------:R-:W-:Y:S02]  /*13570*/  IMAD.MOV.U32 R13, RZ, RZ, R23 ;  /* 0x000000ffff0d7224 */ /* 0x000fe400078e0017 */
[----:B------:R-:W-:Y:S02]  /*13580*/  IMAD.MOV.U32 R12, RZ, RZ, 0x7 ;  /* 0x00000007ff0c7424 */ /* 0x000fe400078e00ff */
[----:B------:R-:W-:-:S07]  /*13590*/  IMAD.MOV.U32 R10, RZ, RZ, R14 ;  /* 0x000000ffff0a7224 */ /* 0x000fce00078e000e */
[----:B------:R-:W-:Y:S05]  /*135a0*/  WARPSYNC.COLLECTIVE R15, `(.L_x_6896) ;  /* 0x000000000f087348 */ /* 0x000fea0003c00000 */
[----:B------:R0:W1:Y:S02]  /*135b0*/  SHFL.IDX P6, R14, R13, R12, R11 ;  /* 0x0000000c0d0e7389 */ /* 0x00006400000c000b */
[----:B01----:R-:W-:Y:S01]  /*135c0*/  ENDCOLLECTIVE ;  /* 0x000000000000791b */ /* 0x003fe20003800000 */
.L_x_6896:
[----:B------:R-:W-:-:S04]  /*135d0*/  IADD3 R2, P2, R10, R5, RZ ;  /* 0x000000050a027210 */ /* 0x000fc80007f5e0ff */
[----:B------:R-:W-:-:S05]  /*135e0*/  IADD3.X R3, RZ, R8, RZ, P2, !PT ;  /* 0x00000008ff037210 */ /* 0x000fca00017fe4ff */
[----:B------:R-:W-:Y:S01]  /*135f0*/  @!PT LDS RZ, [RZ] ;  /* 0x00000000fffff984 */ /* 0x000fe20000000800 */
[----:B------:R-:W-:Y:S01]  /*13600*/  @!PT LDS RZ, [RZ] ;  /* 0x00000000fffff984 */ /* 0x000fe20000000800 */
[----:B------:R-:W-:Y:S01]  /*13610*/  @!PT LDS RZ, [RZ] ;  /* 0x00000000fffff984 */ /* 0x000fe20000000800 */
[----:B------:R0:W-:Y:S01]  /*13620*/  LDGSTS.E.BYPASS.LTC128B.128 [R4+0x3400], desc[UR36][R2.64], !P3 ;  /* 0x0340000002047fae */ /* 0x0001e2000d901d64 */
[----:B------:R-:W-:-:S03]  /*13630*/  IMAD.MOV.U32 R13, RZ, RZ, R18 ;  /* 0x000000ffff0d7224 */ /* 0x000fc600078e0012 */
[----:B------:R0:W-:Y:S01]  /*13640*/  LDGSTS.E.BYPASS.LTC128B.128 [R4+0x7400], desc[UR36][R2.64+0x80], !P4 ;  /* 0x0740008002047fae */ /* 0x0001e2000e101d64 */
[----:B------:R-:W-:-:S07]  /*13650*/  IMAD.MOV.U32 R23, RZ, RZ, R14 ;  /* 0x000000ffff177224 */ /* 0x000fce00078e000e */
[----:B0-----:R-:W-:Y:S05]  /*13660*/  WARPSYNC.COLLECTIVE R15, `(.L_x_6897) ;  /* 0x000000000f087348 */ /* 0x001fea0003c00000 */
[----:B------:R1:W2:Y:S02]  /*13670*/  SHFL.IDX P6, R14, R13, R12, R11 ;  /* 0x0000000c0d0e7389 */ /* 0x0002a400000c000b */
[----:B012---:R-:W-:Y:S01]  /*13680*/  ENDCOLLECTIVE ;  /* 0x000000000000791b */ /* 0x007fe20003800000 */
.L_x_6897:
[----:B------:R-:W-:Y:S05]  /*13690*/  BRA `(.L_x_6898) ;  /* 0xffffffb400f07947 */ /* 0x000fea000383ffff */
.L_x_6778:
        /* <DEDUP_REMOVED lines=8> */
.L_x_6900:
[----:B------:R-:W-:Y:S05]  /*13720*/  BSYNC B0 ;  /* 0x0000000000007941 */ /* 0x000fea0003800000 */
.L_x_6899:
        /* <DEDUP_REMOVED lines=9> */
.L_x_6901:
[----:B------:R-:W-:Y:S02]  /*137c0*/  ULDC UR4, c[0x0][0xc3c] ;  /* 0x00030f0000047ab9 */ /* 0x000fe40000000800 */
[----:B------:R-:W-:-:S13]  /*137d0*/  ISETP.GE.OR P1, PT, R7, UR4, !P0 ;  /* 0x0000000407007c0c */ /* 0x000fda000c726670 */
[----:B------:R-:W0:Y:S08]  /*137e0*/  @!P1 LDC.64 R2, c[0x0][0xc80] ;  /* 0x00032000ff029b82 */ /* 0x000e300000000a00 */
[----:B------:R-:W1:Y:S01]  /*137f0*/  @!P1 LDC.64 R4, c[0x0][0xc78] ;  /* 0x00031e00ff049b82 */ /* 0x000e620000000a00 */
[----:B------:R-:W-:Y:S01]  /*13800*/  IMAD.MOV.U32 R11, RZ, RZ, RZ ;  /* 0x000000ffff0b7224 */ /* 0x000fe200078e00ff */
[----:B------:R-:W-:Y:S01]  /*13810*/  MOV R8, R14 ;  /* 0x0000000e00087202 */ /* 0x000fe20000000f00 */
        /* <DEDUP_REMOVED lines=18> */
.L_x_6902:
[----:B------:R-:W-:Y:S01]  /*13940*/  IMAD.MOV.U32 R12, RZ, RZ, 0x2 ;  /* 0x00000002ff0c7424 */ /* 0x000fe200078e00ff */
[----:B------:R-:W-:-:S04]  /*13950*/  SEL R14, R14, RZ, P1 ;  /* 0x000000ff0e0e7207 */ /* 0x000fc80000800000 */
[----:B------:R-:W-:-:S05]  /*13960*/  IADD3 R5, R13, R14, RZ ;  /* 0x0000000e0d057210 */ /* 0x000fca0007ffe0ff */
[----:B------:R-:W-:-:S07]  /*13970*/  IMAD.MOV.U32 R13, RZ, RZ, R5 ;  /* 0x000000ffff0d7224 */ /* 0x000fce00078e0005 */
[----:B------:R-:W-:Y:S05]  /*13980*/  WARPSYNC.COLLECTIVE R15, `(.L_x_6903) ;  /* 0x000000000f087348 */ /* 0x000fea0003c00000 */
[----:B------:R0:W1:Y:S02]  /*13990*/  SHFL.UP P6, R14, R13, R12, R11 ;  /* 0x0400000c0d0e7389 */ /* 0x00006400000c000b */
[----:B01----:R-:W-:Y:S01]  /*139a0*/  ENDCOLLECTIVE ;  /* 0x000000000000791b */ /* 0x003fe20003800000 */
.L_x_6903:
[----:B------:R-:W-:Y:S01]  /*139b0*/  IMAD.MOV.U32 R12, RZ, RZ, 0x4 ;  /* 0x00000004ff0c7424 */ /* 0x000fe200078e00ff */
[----:B------:R-:W-:-:S05]  /*139c0*/  SEL R2, R14, RZ, P2 ;  /* 0x000000ff0e027207 */ /* 0x000fca0001000000 */
[----:B------:R-:W-:-:S04]  /*139d0*/  IMAD.IADD R2, R5, 0x1, R2 ;  /* 0x0000000105027824 */ /* 0x000fc800078e0202 */
[----:B------:R-:W-:-:S07]  /*139e0*/  IMAD.MOV.U32 R13, RZ, RZ, R2 ;  /* 0x000000ffff0d7224 */ /* 0x000fce00078e0002 */
[----:B------:R-:W-:Y:S05]  /*139f0*/  WARPSYNC.COLLECTIVE R15, `(.L_x_6904) ;  /* 0x000000000f087348 */ /* 0x000fea0003c00000 */
[----:B------:R0:W1:Y:S02]  /*13a00*/  SHFL.UP P6, R14, R13, R12, R11 ;  /* 0x0400000c0d0e7389 */ /* 0x00006400000c000b */
[----:B01----:R-:W-:Y:S01]  /*13a10*/  ENDCOLLECTIVE ;  /* 0x000000000000791b */ /* 0x003fe20003800000 */
.L_x_6904:
[----:B------:R-:W-:Y:S01]  /*13a20*/  IMAD.MOV.U32 R12, RZ, RZ, 0x8 ;  /* 0x00000008ff0c7424 */ /* 0x000fe200078e00ff */
[----:B------:R-:W-:-:S05]  /*13a30*/  SEL R3, R14, RZ, P3 ;  /* 0x000000ff0e037207 */ /* 0x000fca0001800000 */
[----:B------:R-:W-:-:S05]  /*13a40*/  IMAD.IADD R3, R2, 0x1, R3 ;  /* 0x0000000102037824 */ /* 0x000fca00078e0203 */
[----:B------:R-:W-:-:S07]  /*13a50*/  MOV R13, R3 ;  /* 0x00000003000d7202 */ /* 0x000fce0000000f00 */
[----:B------:R-:W-:Y:S05]  /*13a60*/  WARPSYNC.COLLECTIVE R15, `(.L_x_6905) ;  /* 0x000000000f087348 */ /* 0x000fea0003c00000 */
[----:B------:R0:W1:Y:S02]  /*13a70*/  SHFL.UP P6, R14, R13, R12, R11 ;  /* 0x0400000c0d0e7389 */ /* 0x00006400000c000b */
[----:B01----:R-:W-:Y:S01]  /*13a80*/  ENDCOLLECTIVE ;  /* 0x000000000000791b */ /* 0x003fe20003800000 */
.L_x_6905:
[----:B------:R-:W-:Y:S01]  /*13a90*/  IMAD.MOV.U32 R12, RZ, RZ, 0x10 ;  /* 0x00000010ff0c7424 */ /* 0x000fe200078e00ff */
[----:B------:R-:W-:-:S05]  /*13aa0*/  SEL R14, R14, RZ, P4 ;  /* 0x000000ff0e0e7207 */ /* 0x000fca0002000000 */
[----:B------:R-:W-:-:S04]  /*13ab0*/  IMAD.IADD R5, R3, 0x1, R14 ;  /* 0x0000000103057824 */ /* 0x000fc800078e020e */
[----:B------:R-:W-:-:S07]  /*13ac0*/  IMAD.MOV.U32 R13, RZ, RZ, R5 ;  /* 0x000000ffff0d7224 */ /* 0x000fce00078e0005 */
[----:B------:R-:W-:Y:S05]  /*13ad0*/  WARPSYNC.COLLECTIVE R15, `(.L_x_6906) ;  /* 0x000000000f087348 */ /* 0x000fea0003c00000 */
[----:B------:R0:W1:Y:S02]  /*13ae0*/  SHFL.UP P6, R14, R13, R12, R11 ;  /* 0x0400000c0d0e7389 */ /* 0x00006400000c000b */
[----:B01----:R-:W-:Y:S01]  /*13af0*/  ENDCOLLECTIVE ;  /* 0x000000000000791b */ /* 0x003fe20003800000 */
.L_x_6906:
[----:B------:R-:W-:Y:S01]  /*13b00*/  MOV R12, 0x1f ;  /* 0x0000001f000c7802 */ /* 0x000fe20000000f00 */
[----:B------:R-:W-:Y:S01]  /*13b10*/  IMAD.MOV.U32 R11, RZ, RZ, 0x1f ;  /* 0x0000001fff0b7424 */ /* 0x000fe200078e00ff */
[----:B------:R-:W-:-:S05]  /*13b20*/  SEL R2, R14, RZ, P5 ;  /* 0x000000ff0e027207 */ /* 0x000fca0002800000 */
[----:B------:R-:W-:-:S04]  /*13b30*/  IMAD.IADD R2, R5, 0x1, R2 ;  /* 0x0000000105027824 */ /* 0x000fc800078e0202 */
[----:B------:R-:W-:-:S07]  /*13b40*/  IMAD.MOV.U32 R13, RZ, RZ, R2 ;  /* 0x000000ffff0d7224 */ /* 0x000fce00078e0002 */
[----:B------:R-:W-:Y:S05]  /*13b50*/  WARPSYNC.COLLECTIVE R15, `(.L_x_6907) ;  /* 0x000000000f087348 */ /* 0x000fea0003c00000 */
[----:B------:R0:W1:Y:S02]  /*13b60*/  SHFL.IDX P6, R14, R13, R12, R11 ;  /* 0x0000000c0d0e7389 */ /* 0x00006400000c000b */
[----:B01----:R-:W-:Y:S01]  /*13b70*/  ENDCOLLECTIVE ;  /* 0x000000000000791b */ /* 0x003fe20003800000 */
.L_x_6907:
[----:B------:R-:W-:Y:S05]  /*13b80*/  BRA `(.L_x_6908) ;  /* 0xffffffb800007947 */ /* 0x000fea000383ffff */
.L_x_6781:
[----:B------:R-:W-:Y:S01]  /*13b90*/  BSSY B0, `(.L_x_6909) ;  /* 0x0000007000007945 */ /* 0x000fe20003800000 */
[----:B------:R-:W-:Y:S02]  /*13ba0*/  IMAD.MOV.U32 R12, RZ, RZ, 0x1 ;  /* 0x00000001ff0c7424 */ /* 0x000fe400078e00ff */
[----:B------:R-:W-:Y:S02]  /*13bb0*/  IMAD.MOV.U32 R11, RZ, RZ, RZ ;  /* 0x000000ffff0b7224 */ /* 0x000fe400078e00ff */
[----:B------:R-:W-:-:S07]  /*13bc0*/  IMAD.MOV.U32 R15, RZ, RZ, -0x1 ;  /* 0xffffffffff0f7424 */ /* 0x000fce00078e00ff */
[----:B------:R-:W-:Y:S05]  /*13bd0*/  WARPSYNC.COLLECTIVE R15, `(.L_x_6910) ;  /* 0x000000000f087348 */ /* 0x000fea0003c00000 */
[----:B------:R0:W1:Y:S02]  /*13be0*/  SHFL.UP P6, R14, R13, R12, R11 ;  /* 0x0400000c0d0e7389 */ /* 0x00006400000c000b */
[----:B01----:R-:W-:Y:S01]  /*13bf0*/  ENDCOLLECTIVE ;  /* 0x000000000000791b */ /* 0x003fe20003800000 */
.L_x_6910:
[----:B------:R-:W-:Y:S05]  /*13c00*/  BSYNC B0 ;  /* 0x0000000000007941 */ /* 0x000fea0003800000 */
.L_x_6909:
[----:B------:R-:W-:Y:S01]  /*13c10*/  SEL R14, R14, RZ, P1 ;  /* 0x000000ff0e0e7207 */ /* 0x000fe20000800000 */
[----:B------:R-:W-:Y:S01]  /*13c20*/  IMAD.MOV.U32 R11, RZ, RZ, RZ ;  /* 0x000000ffff0b7224 */ /* 0x000fe200078e00ff */
[----:B------:R-:W-:Y:S01]  /*13c30*/  MOV R12, 0x2 ;  /* 0x00000002000c7802 */ /* 0x000fe20000000f00 */
[----:B------:R-:W-:Y:S02]  /*13c40*/  IMAD.MOV.U32 R15, RZ, RZ, -0x1 ;  /* 0xffffffffff0f7424 */ /* 0x000fe400078e00ff */
[----:B------:R-:W-:-:S07]  /*13c50*/  IMAD.IADD R13, R13, 0x1, R14 ;  /* 0x000000010d0d7824 */ /* 0x000fce00078e020e */
[----:B------:R-:W-:Y:S05]  /*13c60*/  WARPSYNC.COLLECTIVE R15, `(.L_x_6911) ;  /* 0x000000000f087348 */ /* 0x000fea0003c00000 */
[----:B------:R0:W1:Y:S02]  /*13c70*/  SHFL.UP P6, R14, R13, R12, R11 ;  /* 0x0400000c0d0e7389 */ /* 0x00006400000c000b */
[----:B01----:R-:W-:Y:S01]  /*13c80*/  ENDCOLLECTIVE ;  /* 0x000000000000791b */ /* 0x003fe20003800000 */
.L_x_6911:
[----:B------:R-:W-:Y:S01]  /*13c90*/  IMAD.MOV.U32 R12, RZ, RZ, 0x4 ;  /* 0x00000004ff0c7424 */ /* 0x000fe200078e00ff */
[----:B------:R-:W-:-:S05]  /*13ca0*/  SEL R2, R14, RZ, P2 ;  /* 0x000000ff0e027207 */ /* 0x000fca0001000000 */
[----:B------:R-:W-:-:S04]  /*13cb0*/  IMAD.IADD R2, R13, 0x1, R2 ;  /* 0x000000010d027824 */ /* 0x000fc800078e0202 */
[----:B------:R-:W-:-:S07]  /*13cc0*/  IMAD.MOV.U32 R13, RZ, RZ, R2 ;  /* 0x000000ffff0d7224 */ /* 0x000fce00078e0002 */
[----:B------:R-:W-:Y:S05]  /*13cd0*/  WARPSYNC.COLLECTIVE R15, `(.L_x_6912) ;  /* 0x000000000f087348 */ /* 0x000fea0003c00000 */
[----:B------:R0:W1:Y:S02]  /*13ce0*/  SHFL.UP P6, R14, R13, R12, R11 ;  /* 0x0400000c0d0e7389 */ /* 0x00006400000c000b */
[----:B01----:R-:W-:Y:S01]  /*13cf0*/  ENDCOLLECTIVE ;  /* 0x000000000000791b */ /* 0x003fe20003800000 */
.L_x_6912:
[----:B------:R-:W-:Y:S01]  /*13d00*/  IMAD.MOV.U32 R12, RZ, RZ, 0x8 ;  /* 0x00000008ff0c7424 */ /* 0x000fe200078e00ff */
[----:B------:R-:W-:-:S05]  /*13d10*/  SEL R3, R14, RZ, P3 ;  /* 0x000000ff0e037207 */ /* 0x000fca0001800000 */
[----:B------:R-:W-:-:S05]  /*13d20*/  IMAD.IADD R3, R2, 0x1, R3 ;  /* 0x0000000102037824 */ /* 0x000fca00078e0203 */
[----:B------:R-:W-:-:S07]  /*13d30*/  MOV R13, R3 ;  /* 0x00000003000d7202 */ /* 0x000fce0000000f00 */
[----:B------:R-:W-:Y:S05]  /*13d40*/  WARPSYNC.COLLECTIVE R15, `(.L_x_6913) ;  /* 0x000000000f087348 */ /* 0x000fea0003c00000 */
[----:B------:R0:W1:Y:S02]  /*13d50*/  SHFL.UP P6, R14, R13, R12, R11 ;  /* 0x0400000c0d0e7389 */ /* 0x00006400000c000b */
[----:B01----:R-:W-:Y:S01]  /*13d60*/  ENDCOLLECTIVE ;  /* 0x000000000000791b */ /* 0x003fe20003800000 */
.L_x_6913:
[----:B------:R-:W-:Y:S01]  /*13d70*/  IMAD.MOV.U32 R12, RZ, RZ, 0x10 ;  /* 0x00000010ff0c7424 */ /* 0x000fe200078e00ff */
[----:B------:R-:W-:-:S05]  /*13d80*/  SEL R14, R14, RZ, P4 ;  /* 0x000000ff0e0e7207 */ /* 0x000fca0002000000 */
[----:B------:R-:W-:-:S04]  /*13d90*/  IMAD.IADD R5, R3, 0x1, R14 ;  /* 0x0000000103057824 */ /* 0x000fc800078e020e */
[----:B------:R-:W-:-:S07]  /*13da0*/  IMAD.MOV.U32 R13, RZ, RZ, R5 ;  /* 0x000000ffff0d7224 */ /* 0x000fce00078e0005 */
[----:B------:R-:W-:Y:S05]  /*13db0*/  WARPSYNC.COLLECTIVE R15, `(.L_x_6914) ;  /* 0x000000000f087348 */ /* 0x000fea0003c00000 */
[----:B------:R0:W1:Y:S02]  /*13dc0*/  SHFL.UP P6, R14, R13, R12, R11 ;  /* 0x0400000c0d0e7389 */ /* 0x00006400000c000b */
[----:B01----:R-:W-:Y:S01]  /*13dd0*/  ENDCOLLECTIVE ;  /* 0x000000000000791b */ /* 0x003fe20003800000 */
.L_x_6914:
        /* <DEDUP_REMOVED lines=8> */
.L_x_6915:
[----:B------:R-:W-:Y:S05]  /*13e60*/  BRA `(.L_x_6916) ;  /* 0xffffffb400ec7947 */ /* 0x000fea000383ffff */
.L_x_6783:
[----:B------:R-:W-:Y:S01]  /*13e70*/  BSSY B0, `(.L_x_6917) ;  /* 0x0000006000007945 */ /* 0x000fe20003800000 */
[----:B------:R-:W-:Y:S01]  /*13e80*/  PLOP3.LUT P6, PT, P6, PT, PT, 0x8, 0x0 ;  /* 0x000000000000781c */ /* 0x000fe200037ce170 */
[----:B------:R-:W-:-:S12]  /*13e90*/  IMAD.MOV.U32 R15, RZ, RZ, -0x1 ;  /* 0xffffffffff0f7424 */ /* 0x000fd800078e00ff */
[----:B0-----:R-:W-:Y:S05]  /*13ea0*/  WARPSYNC.COLLECTIVE R15, `(.L_x_6918) ;  /* 0x000000000f087348 */ /* 0x001fea0003c00000 */
[----:B------:R-:W-:Y:S01]  /*13eb0*/  VOTE.ANY R14, PT, P6 ;  /* 0x00000000000e7806 */ /* 0x000fe200030e0100 */
[----:B0-----:R-:W-:Y:S06]  /*13ec0*/  ENDCOLLECTIVE ;  /* 0x000000000000791b */ /* 0x001fec0003800000 */
.L_x_6918:
[----:B------:R-:W-:Y:S05]  /*13ed0*/  BSYNC B0 ;  /* 0x0000000000007941 */ /* 0x000fea0003800000 */
.L_x_6917:
[----:B------:R-:W-:Y:S01]  /*13ee0*/  IMAD.MOV.U32 R3, RZ, RZ, R14 ;  /* 0x000000ffff037224 */ /* 0x000fe200078e000e */
[----:B------:R-:W-:Y:S01]  /*13ef0*/  MOV R15, 0xffffffff ;  /* 0xffffffff000f7802 */ /* 0x000fe20000000f00 */
[----:B------:R-:W-:Y:S02]  /*13f00*/  IMAD.MOV.U32 R13, RZ, RZ, R7 ;  /* 0x000000ffff0d7224 */ /* 0x000fe400078e0007 */
[----:B------:R-:W0:Y:S01]  /*13f10*/  POPC R8, R3 ;  /* 0x0000000300087309 */ /* 0x000e220000000000 */
[----:B------:R-:W-:Y:S02]  /*13f20*/  IMAD.MOV.U32 R11, RZ, RZ, 0x1f ;  /* 0x0000001fff0b7424 */ /* 0x000fe400078e00ff */
[----:B0-----:R-:W-:-:S07]  /*13f30*/  IMAD.MOV.U32 R12, RZ, RZ, R8 ;  /* 0x000000ffff0c7224 */ /* 0x001fce00078e0008 */
[----:B------:R-:W-:Y:S05]  /*13f40*/  WARPSYNC.COLLECTIVE R15, `(.L_x_6919) ;  /* 0x000000000f087348 */ /* 0x000fea0003c00000 */
[----:B------:R0:W1:Y:S02]  /*13f50*/  SHFL.IDX P6, R14, R13, R12, R11 ;  /* 0x0000000c0d0e7389 */ /* 0x00006400000c000b */
[----:B01----:R-:W-:Y:S01]  /*13f60*/  ENDCOLLECTIVE ;  /* 0x000000000000791b */ /* 0x003fe20003800000 */
.L_x_6919:
[----:B------:R-:W-:Y:S02]  /*13f70*/  IMAD.MOV.U32 R13, RZ, RZ, R4 ;  /* 0x000000ffff0d7224 */ /* 0x000fe400078e0004 */
[----:B------:R-:W-:-:S07]  /*13f80*/  IMAD.MOV.U32 R7, RZ, RZ, R14 ;  /* 0x000000ffff077224 */ /* 0x000fce00078e000e */
[----:B------:R-:W-:Y:S05]  /*13f90*/  WARPSYNC.COLLECTIVE R15, `(.L_x_6920) ;  /* 0x000000000f087348 */ /* 0x000fea0003c00000 */
[----:B------:R0:W1:Y:S02]  /*13fa0*/  SHFL.IDX P6, R14, R13, R12, R11 ;  /* 0x0000000c0d0e7389 */ /* 0x00006400000c000b */
[----:B01----:R-:W-:Y:S01]  /*13fb0*/  ENDCOLLECTIVE ;  /* 0x000000000000791b */ /* 0x003fe20003800000 */
.L_x_6920:
[----:B------:R-:W-:Y:S01]  /*13fc0*/  IMAD.MOV.U32 R4, RZ, RZ, R14 ;  /* 0x000000ffff047224 */ /* 0x000fe200078e000e */
[----:B------:R-:W-:Y:S06]  /*13fd0*/  BRA `(.L_x_6921) ;  /* 0xffffffb400cc7947 */ /* 0x000fec000383ffff */
.L_x_6785:
[----:B------:R-:W-:Y:S01]  /*13fe0*/  BSSY B0, `(.L_x_6922) ;  /* 0x0000007000007945 */ /* 0x000fe20003800000 */
[----:B------:R-:W-:Y:S02]  /*13ff0*/  IMAD.MOV.U32 R13, RZ, RZ, R2 ;  /* 0x000000ffff0d7224 */ /* 0x000fe400078e0002 */
[----:B------:R-:W-:Y:S02]  /*14000*/  IMAD.MOV.U32 R11, RZ, RZ, 0x1f ;  /* 0x0000001fff0b7424 */ /* 0x000fe400078e00ff */
[----:B------:R-:W-:-:S07]  /*14010*/  IMAD.MOV.U32 R15, RZ, RZ, -0x1 ;  /* 0xffffffffff0f7424 */ /* 0x000fce00078e00ff */
[----:B0123--:R-:W-:Y:S05]  /*14020*/  WARPSYNC.COLLECTIVE R15, `(.L_x_6923) ;  /* 0x000000000f087348 */ /* 0x00ffea0003c00000 */
[----:B------:R4:W0:Y:S02]  /*14030*/  SHFL.IDX P6, R14, R13, R12, R11 ;  /* 0x0000000c0d0e7389 */ /* 0x00082400000c000b */
[----:B01234-:R-:W-:Y:S01]  /*14040*/  ENDCOLLECTIVE ;  /* 0x000000000000791b */ /* 0x01ffe20003800000 */
.L_x_6923:
[----:B------:R-:W-:Y:S05]  /*14050*/  BSYNC B0 ;  /* 0x0000000000007941 */ /* 0x000fea0003800000 */
.L_x_6922:
[----:B------:R-:W-:Y:S01]  /*14060*/  MOV R6, R14 ;  /* 0x0000000e00067202 */ /* 0x000fe20000000f00 */
[----:B------:R-:W-:Y:S06]  /*14070*/  BRA `(.L_x_6784) ;  /* 0xffffffb400bc7947 */ /* 0x000fec000383ffff */
.L_x_6789:
[----:B0-----:R0:W3:Y:S02]  /*14080*/  SYNCS.PHASECHK.TRANS64.TRYWAIT P0, [R4+URZ+0x28820], R0 ;  /* 0x02882000040075a7 */ /* 0x0010e4000800017f */
[----:B---3--:R-:W-:Y:S05]  /*14090*/  @!P0 NANOSLEEP.SYNCS 0x989680 ;  /* 0x009896800000895d */ /* 0x008fea0003900000 */
[----:B------:R-:W3:Y:S02]  /*140a0*/  @!P0 SYNCS.PHASECHK.TRANS64 P0, [R4+URZ+0x28820], R0 ;  /* 0x02882000040085a7 */ /* 0x000ee4000800007f */
[----:B---3--:R-:W-:Y:S05]  /*140b0*/  @!P0 BRA `(.L_x_6789) ;  /* 0xfffffffc00f08947 */ /* 0x008fea000383ffff */
[----:B------:R-:W-:Y:S05]  /*140c0*/  BRA `(.L_x_6924) ;  /* 0xffffffbc00147947 */ /* 0x000fea000383ffff */
.L_x_6790:
        /* <DEDUP_REMOVED lines=11> */
.L_x_6926:
[----:B------:R-:W-:Y:S05]  /*14180*/  BSYNC B0 ;  /* 0x0000000000007941 */ /* 0x000fea0003800000 */
.L_x_6925:
[----:B------:R-:W-:Y:S05]  /*14190*/  BRA `(.L_x_6927) ;  /* 0xffffffb800fc7947 */ /* 0x000fea000383ffff */
.L_x_6793:
[----:B------:R-:W-:Y:S01]  /*141a0*/  BSSY B1, `(.L_x_6928) ;  /* 0x0000006000017945 */ /* 0x000fe20003800000 */
[----:B------:R-:W-:-:S07]  /*141b0*/  IMAD.MOV.U32 R15, RZ, RZ, -0x1 ;  /* 0xffffffffff0f7424 */ /* 0x000fce00078e00ff */
[----:B012---:R-:W-:Y:S05]  /*141c0*/  WARPSYNC.COLLECTIVE R15, `(.L_x_6929) ;  /* 0x000000000f0c7348 */ /* 0x007fea0003c00000 */
[----:B------:R-:W-:Y:S02]  /*141d0*/  ELECT P6, UR62, PT ;  /* 0x00000000003e782f */ /* 0x000fe400038c0000 */
[----:B------:R-:W-:Y:S01]  /*141e0*/  MOV R14, UR62 ;  /* 0x0000003e000e7c02 */ /* 0x000fe20008000f00 */
[----:B012---:R-:W-:Y:S10]  /*141f0*/  ENDCOLLECTIVE ;  /* 0x000000000000791b */ /* 0x007ff40003800000 */
.L_x_6929:
[----:B------:R-:W-:Y:S05]  /*14200*/  BSYNC B1 ;  /* 0x0000000000017941 */ /* 0x000fea0003800000 */
.L_x_6928:
[----:B------:R-:W-:Y:S05]  /*14210*/  BRA `(.L_x_6930) ;  /* 0xffffffb800f47947 */ /* 0x000fea000383ffff */
.L_x_6795:
[----:B0-----:R0:W3:Y:S02]  /*14220*/  SYNCS.PHASECHK.TRANS64.TRYWAIT P1, [R5+URZ+0x28840], R0 ;  /* 0x02884000050075a7 */ /* 0x0010e4000802017f */
[----:B---3--:R-:W-:Y:S05]  /*14230*/  @!P1 NANOSLEEP.SYNCS 0x989680 ;  /* 0x009896800000995d */ /* 0x008fea0003900000 */
[----:B------:R-:W3:Y:S02]  /*14240*/  @!P1 SYNCS.PHASECHK.TRANS64 P1, [R5+URZ+0x28840], R0 ;  /* 0x02884000050095a7 */ /* 0x000ee4000802007f */
[----:B---3--:R-:W-:Y:S05]  /*14250*/  @!P1 BRA `(.L_x_6795) ;  /* 0xfffffffc00f09947 */ /* 0x008fea000383ffff */
[----:B------:R-:W-:Y:S05]  /*14260*/  BRA `(.L_x_6931) ;  /* 0xffffffbc00147947 */ /* 0x000fea000383ffff */
.L_x_6797:
[----:B---3--:R3:W4:Y:S02]  /*14270*/  SYNCS.PHASECHK.TRANS64.TRYWAIT P1, [R25+URZ+0x28840], R2 ;  /* 0x02884002190075a7 */ /* 0x008724000802017f */
[----:B----4-:R-:W-:Y:S05]  /*14280*/  @!P1 NANOSLEEP.SYNCS 0x989680 ;  /* 0x009896800000995d */ /* 0x010fea0003900000 */
[----:B------:R-:W4:Y:S02]  /*14290*/  @!P1 SYNCS.PHASECHK.TRANS64 P1, [R25+URZ+0x28840], R2 ;  /* 0x02884002190095a7 */ /* 0x000f24000802007f */
[----:B----4-:R-:W-:Y:S05]  /*142a0*/  @!P1 BRA `(.L_x_6797) ;  /* 0xfffffffc00f09947 */ /* 0x010fea000383ffff */
[----:B------:R-:W-:Y:S05]  /*142b0*/  BRA `(.L_x_6932) ;  /* 0xffffffbc00207947 */ /* 0x000fea000383ffff */
.L_x_6799:
[----:B----4-:R4:W0:Y:S02]  /*142c0*/  SYNCS.PHASECHK.TRANS64.TRYWAIT P1, [R5+URZ+0x28860], R0 ;  /* 0x02886000050075a7 */ /* 0x010824000802017f */
[----:B0-----:R-:W-:Y:S05]  /*142d0*/  @!P1 NANOSLEEP.SYNCS 0x989680 ;  /* 0x009896800000995d */ /* 0x001fea0003900000 */
[----:B------:R-:W0:Y:S02]  /*142e0*/  @!P1 SYNCS.PHASECHK.TRANS64 P1, [R5+URZ+0x28860], R0 ;  /* 0x02886000050095a7 */ /* 0x000e24000802007f */
[----:B0-----:R-:W-:Y:S05]  /*142f0*/  @!P1 BRA `(.L_x_6799) ;  /* 0xfffffffc00f09947 */ /* 0x001fea000383ffff */
[----:B------:R-:W-:Y:S05]  /*14300*/  BRA `(.L_x_6933) ;  /* 0xffffffbc001c7947 */ /* 0x000fea000383ffff */
.L_x_6934:
        /* <DEDUP_REMOVED lines=15> */
.L_x_15975:


//--------------------- .text._ZN7cutlass13device_kernelIN5flash11enable_sm90INS1_16FlashAttnFwdSm90INS1_25CollectiveMainloopFwdSm90ILi2EN4cute5tupleIJNS5_1CILi1EEES8_S8_EEENS6_IJNS7_ILi128EEESA_SA_EEELi128ENS_10bfloat16_tEfNS_4arch4Sm90ELb0ELb0ELb1ELb1ELb1ELb1ELb0ELb1ELb1ELb1ELb1ELb0EEENS1_21CollectiveEpilogueFwdISB_S9_SC_SE_Li256ELb1ELb1ELb1ELb0EEENS1_36VarlenDynamicPersistentTileSchedulerILi128ELi128ELi256ELi128ELb1ELb1ELb1ELb0ELb1ELb1EEEEEEEEEvNT_6ParamsE --------------------------
	.section	.text._ZN7cutlass13device_kernelIN5flash11enable_sm90INS1_16FlashAttnFwdSm90INS1_25CollectiveMainloopFwdSm90ILi2EN4cute5tupleIJNS5_1CILi1EEES8_S8_EEENS6_IJNS7_ILi128EEESA_SA_EEELi128ENS_10bfloat16_tEfNS_4arch4Sm90ELb0ELb0ELb1ELb1ELb1ELb1ELb0ELb1ELb1ELb1ELb1ELb0EEENS1_21CollectiveEpilogueFwdISB_S9_SC_SE_Li256ELb1ELb1ELb1ELb0EEENS1_36VarlenDynamicPersistentTileSchedulerILi128ELi128ELi256ELi128ELb1ELb1ELb1ELb0ELb1ELb1EEEEEEEEEvNT_6ParamsE,"ax",@progbits
	.align	128
.text._ZN7cutlass13device_kernelIN5flash11enable_sm90INS1_16FlashAttnFwdSm90INS1_25CollectiveMainloopFwdSm90ILi2EN4cute5tupleIJNS5_1CILi1EEES8_S8_EEENS6_IJNS7_ILi128EEESA_SA_EEELi128ENS_10bfloat16_tEfNS_4arch4Sm90ELb0ELb0ELb1ELb1ELb1ELb1ELb0ELb1ELb1ELb1ELb1ELb0EEENS1_21CollectiveEpilogueFwdISB_S9_SC_SE_Li256ELb1ELb1ELb1ELb0EEENS1_36VarlenDynamicPersistentTileSchedulerILi128ELi128ELi256ELi128ELb1ELb1ELb1ELb0ELb1ELb1EEEEEEEEEvNT_6ParamsE:
        .type           _ZN7cutlass13device_kernelIN5flash11enable_sm90INS1_16FlashAttnFwdSm90INS1_25CollectiveMainloopFwdSm90ILi2EN4cute5tupleIJNS5_1CILi1EEES8_S8_EEENS6_IJNS7_ILi128EEESA_SA_EEELi128ENS_10bfloat16_tEfNS_4arch4Sm90ELb0ELb0ELb1ELb1ELb1ELb1ELb0ELb1ELb1ELb1ELb1ELb0EEENS1_21CollectiveEpilogueFwdISB_S9_SC_SE_Li256ELb1ELb1ELb1ELb0EEENS1_36VarlenDynamicPersistentTileSchedulerILi128ELi128ELi256ELi128ELb1ELb1ELb1ELb0ELb1ELb1EEEEEEEEEvNT_6ParamsE,@function
        .size           _ZN7cutlass13device_kernelIN5flash11enable_sm90INS1_16FlashAttnFwdSm90INS1_25CollectiveMainloopFwdSm90ILi2EN4cute5tupleIJNS5_1CILi1EEES8_S8_EEENS6_IJNS7_ILi128EEESA_SA_EEELi128ENS_10bfloat16_tEfNS_4arch4Sm90ELb0ELb0ELb1ELb1ELb1ELb1ELb0ELb1ELb1ELb1ELb1ELb0EEENS1_21CollectiveEpilogueFwdISB_S9_SC_SE_Li256ELb1ELb1ELb1ELb0EEENS1_36VarlenDynamicPersistentTileSchedulerILi128ELi128ELi256ELi128ELb1ELb1ELb1ELb0ELb1ELb1EEEEEEEEEvNT_6ParamsE,(.L_x_15976 - _ZN7cutlass13device_kernelIN5flash11enable_sm90INS1_16FlashAttnFwdSm90INS1_25CollectiveMainloopFwdSm90ILi2EN4cute5tupleIJNS5_1CILi1EEES8_S8_EEENS6_IJNS7_ILi128EEESA_SA_EEELi128ENS_10bfloat16_tEfNS_4arch4Sm90ELb0ELb0ELb1ELb1ELb1ELb1ELb0ELb1ELb1ELb1ELb1ELb0EEENS1_21CollectiveEpilogueFwdISB_S9_SC_SE_Li256ELb1ELb1ELb1ELb0EEENS1_36VarlenDynamicPersistentTileSchedulerILi128ELi128ELi256ELi128ELb1ELb1ELb1ELb0ELb1ELb1EEEEEEEEEvNT_6ParamsE)
        .other          _ZN7cutlass13device_kernelIN5flash11enable_sm90INS1_16FlashAttnFwdSm90INS1_25CollectiveMainloopFwdSm90ILi2EN4cute5tupleIJNS5_1CILi1EEES8_S8_EEENS6_IJNS7_ILi128EEESA_SA_EEELi128ENS_10bfloat16_tEfNS_4arch4Sm90ELb0ELb0ELb1ELb1ELb1ELb1ELb0ELb1ELb1ELb1ELb1ELb0EEENS1_21CollectiveEpilogueFwdISB_S9_SC_SE_Li256ELb1ELb1ELb1ELb0EEENS1_36VarlenDynamicPersistentTileSchedulerILi128ELi128ELi256ELi128ELb1ELb1ELb1ELb0ELb1ELb1EEEEEEEEEvNT_6ParamsE,@"STO_CUDA_ENTRY STV_DEFAULT"
_ZN7cutlass13device_kernelIN5flash11enable_sm90INS1_16FlashAttnFwdSm90INS1_25CollectiveMainloopFwdSm90ILi2EN4cute5tupleIJNS5_1CILi1EEES8_S8_EEENS6_IJNS7_ILi128EEESA_SA_EEELi128ENS_10bfloat16_tEfNS_4arch4Sm90ELb0ELb0ELb1ELb1ELb1ELb1ELb0ELb1ELb1ELb1ELb1ELb0EEENS1_21CollectiveEpilogueFwdISB_S9_SC_SE_Li256ELb1ELb1ELb1ELb0EEENS1_36VarlenDynamicPersistentTileSchedulerILi128ELi128ELi256ELi128ELb1ELb1ELb1ELb0ELb1ELb1EEEEEEEEEvNT_6ParamsE:
[----:B------:R-:W0:Y:S02]  /*0000*/  LDC R1, c[0x0][0x28] ;  /* 0x00000a00ff017b82 */ /* 0x000e240000000800 */
[----:B0-----:R-:W-:Y:S01]  /*0010*/  VIADD R1, R1, 0xffffffd8 ;  /* 0xffffffd801017836 */ /* 0x001fe20000000000 */
[----:B------:R-:W0:Y:S01]  /*0020*/  S2R R0, SR_TID.X ;  /* 0x0000000000007919 */ /* 0x000e220000002100 */
[----:B------:R-:W-:Y:S01]  /*0030*/  ELECT P0, URZ, PT ;  /* 0x00000000003f782f */ /* 0x000fe20003800000 */
[----:B------:R-:W-:Y:S01]  /*0040*/  BSSY B0, `(.L_x_6935) ;  /* 0x000000e000007945 */ /* 0x000fe20003800000 */
[--C-:B0-----:R-:W-:Y:S02]  /*0050*/  SHF.R.U32.HI R2, RZ, 0x5, R0.reuse ;  /* 0x00000005ff027819 */ /* 0x101fe40000011600 */
[----:B------:R-:W-:-:S03]  /*0060*/  SHF.R.U32.HI R4, RZ, 0x7, R0 ;  /* 0x00000007ff047819 */ /* 0x000fc60000011600 */
        /* <DEDUP_REMOVED lines=11> */
.L_x_6936:
[----:B------:R-:W-:Y:S05]  /*0120*/  BSYNC B0 ;  /* 0x0000000000007941 */ /* 0x000fea0003800000 */
.L_x_6935:
        /* <DEDUP_REMOVED lines=41> */
.L_x_6937:
        /* <DEDUP_REMOVED lines=22> */
.L_x_6938:
        /* <DEDUP_REMOVED lines=18> */
.L_x_6939:
        /* <DEDUP_REMOVED lines=22> */
.L_x_6940:
        /* <DEDUP_REMOVED lines=22> */
.L_x_6941:
[----:B------:R-:W-:Y:S01]  /*0900*/  PLOP3.LUT P0, PT, PT, PT, UP0, 0x80, 0x0 ;  /* 0x000000000000781c */ /* 0x000fe20003f0f008 */
[----:B------:R-:W-:Y:S01]  /*0910*/  UMOV UR36, 0x1 ;  /* 0x0000000100247882 */ /* 0x000fe20000000000 */
[----:B------:R-:W-:Y:S01]  /*0920*/  NOP ;  /* 0x0000000000007918 */ /* 0x000fe20000000000 */
[----:B------:R-:W-:Y:S01]  /*0930*/  USEL UR36, UR36, 0x2, !UP0 ;  /* 0x0000000224247887 */ /* 0x000fe2000c000000 */
[----:B------:R-:W-:Y:S01]  /*0940*/  BSSY B9, `(.L_x_6942) ;  /* 0x0001c3d000097945 */ /* 0x000fe20003800000 */
[----:B------:R-:W-:Y:S01]  /*0950*/  ULDC.64 UR42, c[0x0][0x208] ;  /* 0x00008200002a7ab9 */ /* 0x000fe20000000a00 */
[----:B012-4-:R-:W-:Y:S07]  /*0960*/  BAR.SYNC.DEFER_BLOCKING 0x0 ;  /* 0x0000000000007b1d */ /* 0x017fee0000010000 */
[----:B------:R-:W-:Y:S05]  /*0970*/  @!P0 BRA `(.L_x_6943) ;  /* 0x0000015400148947 */ /* 0x000fea0003800000 */
.L_x_6944:
[----:B------:R-:W-:-:S08]  /*0980*/  NOP ;  /* 0x0000000000007918 */ /* 0x000fd00000000000 */
[----:B------:R-:W0:Y:S02]  /*0990*/  USETMAXREG.TRY_ALLOC.CTAPOOL UP0, 0xe8 ;  /* 0x000000e8000079c8 */ /* 0x000e240008000600 */
[----:B0-----:R-:W-:-:S13]  /*09a0*/  PLOP3.LUT P0, PT, PT, PT, UP0, 0x80, 0x0 ;  /* 0x000000000000781c */ /* 0x001fda0003f0f008 */
[----:B------:R-:W-:Y:S05]  /*09b0*/  @!P0 BRA `(.L_x_6944) ;  /* 0xfffffffc00f08947 */ /* 0x000fea000383ffff */
[----:B------:R-:W2:Y:S01]  /*09c0*/  LDL.LU R2, [R1] ;  /* 0x0000000001027983 */ /* 0x000ea20000300800 */
[----:B------:R-:W-:Y:S01]  /*09d0*/  SHF.R.U32.HI R3, RZ, 0x7, R0 ;  /* 0x00000007ff037819 */ /* 0x000fe20000011600 */
[----:B------:R-:W0:Y:S01]  /*09e0*/  S2UR UR38, SR_CgaCtaId ;  /* 0x00000000002679c3 */ /* 0x000e220000008800 */
[----:B------:R-:W-:-:S07]  /*09f0*/  UMOV UR4, 0x400 ;  /* 0x0000040000047882 */ /* 0x000fce0000000000 */
[----:B------:R-:W-:Y:S06]  /*0a00*/  BAR.ARV 0x8, 0x180 ;  /* 0x0206000000007b1d */ /* 0x000fec0000002000 */
[----:B------:R-:W-:-:S13]  /*0a10*/  ISETP.NE.AND P0, PT, R3, 0x1, PT ;  /* 0x000000010300780c */ /* 0x000fda0003f05270 */
[----:B------:R-:W-:Y:S06]  /*0a20*/  @!P0 BAR.ARV 0x9, 0x100 ;  /* 0x0244000000008b1d */ /* 0x000fec0000002000 */
[----:B0-----:R-:W-:Y:S02]  /*0a30*/  ULEA UR4, UR38, UR4, 0x18 ;  /* 0x0000000426047291 */ /* 0x001fe4000f8ec03f */
[----:B------:R-:W-:Y:S04]  /*0a40*/  BAR.SYNC.DEFER_BLOCKING 0x5, 0x180 ;  /* 0x0146000000007b1d */ /* 0x000fe80000010000 */
[----:B------:R-:W-:-:S02]  /*0a50*/  IMAD.U32 R156, RZ, RZ, UR4 ;  /* 0x00000004ff9c7e24 */ /* 0x000fc4000f8e00ff */
[----:B------:R-:W-:-:S03]  /*0a60*/  ULDC UR4, c[0x0][0xc3c] ;  /* 0x00030f0000047ab9 */ /* 0x000fc60000000800 */
[----:B------:R-:W0:Y:S01]  /*0a70*/  LDS.128 R28, [R156+0x288d0] ;  /* 0x0288d0009c1c7984 */ /* 0x000e220000000c00 */
[----:B------:R-:W-:Y:S06]  /*0a80*/  BAR.ARV 0x4, 0x180 ;  /* 0x0106000000007b1d */ /* 0x000fec0000002000 */
[----:B--2---:R-:W-:-:S04]  /*0a90*/  LOP3.LUT R2, R2, 0xfffffff7, RZ, 0xc0, !PT ;  /* 0xfffffff702027812 */ /* 0x004fc800078ec0ff */
[----:B------:R-:W-:Y:S02]  /*0aa0*/  @P0 LOP3.LUT R2, R2, 0x8, RZ, 0xfc, !PT ;  /* 0x0000000802020812 */ /* 0x000fe400078efcff */
[----:B0-----:R-:W-:-:S03]  /*0ab0*/  ISETP.GE.AND P0, PT, R31, UR4, PT ;  /* 0x000000041f007c0c */ /* 0x001fc6000bf06270 */
[----:B------:R0:W-:Y:S10]  /*0ac0*/  STL [R1], R2 ;  /* 0x0000000201007387 */ /* 0x0001f40000100800 */
[----:B0-----:R-:W-:Y:S05]  /*0ad0*/  @P0 BRA `(.L_x_6945) ;  /* 0x000001c0008c0947 */ /* 0x001fea0003800000 */
[----:B------:R-:W-:Y:S01]  /*0ae0*/  VIADD R12, R0, 0xffffff80 ;  /* 0xffffff80000c7836 */ /* 0x000fe20000000000 */
[----:B------:R-:W-:Y:S02]  /*0af0*/  R2UR UR40, R156 ;  /* 0x000000009c2872ca */ /* 0x000fe400000e0000 */
[----:B------:R-:W-:Y:S01]  /*0b00*/  CS2R R154, SRZ ;  /* 0x00000000009a7805 */ /* 0x000fe2000001ff00 */
[----:B------:R-:W-:Y:S01]  /*0b10*/  IMAD.MOV.U32 R158, RZ, RZ, RZ ;  /* 0x000000ffff9e7224 */ /* 0x000fe200078e00ff */
[----:B------:R-:W-:Y:S01]  /*0b20*/  ULOP3.LUT UR41, UR36, 0x1, URZ, 0xfc, !UPT ;  /* 0x0000000124297892 */ /* 0x000fe2000f8efc3f */
[----:B------:R-:W-:Y:S01]  /*0b30*/  SHF.R.S32.HI R0, RZ, 0x1f, R12 ;  /* 0x0000001fff007819 */ /* 0x000fe2000001140c */
[----:B------:R-:W-:Y:S01]  /*0b40*/  IMAD.MOV.U32 R157, RZ, RZ, RZ ;  /* 0x000000ffff9d7224 */ /* 0x000fe200078e00ff */
[----:B------:R-:W-:Y:S02]  /*0b50*/  UMOV UR39, URZ ;  /* 0x0000003f00277c82 */ /* 0x000fe40008000000 */
[----:B------:R-:W-:-:S02]  /*0b60*/  LEA.HI R2, R0, R12, RZ, 0x7 ;  /* 0x0000000c00027211 */ /* 0x000fc400078f38ff */
[-C--:B------:R-:W-:Y:S02]  /*0b70*/  LEA.HI R4, R0, R12.reuse, RZ, 0x5 ;  /* 0x0000000c00047211 */ /* 0x080fe400078f28ff */
[----:B------:R-:W-:Y:S01]  /*0b80*/  LOP3.LUT R218, R2, 0xffffff80, RZ, 0xc0, !PT ;  /* 0xffffff8002da7812 */ /* 0x000fe200078ec0ff */
[----:B------:R-:W-:Y:S01]  /*0b90*/  UIADD3 UR40, UR40, 0x10400, URZ ;  /* 0x0001040028287890 */ /* 0x000fe2000fffe03f */
[-C--:B------:R-:W-:Y:S01]  /*0ba0*/  LEA.HI R3, R0, R12.reuse, RZ, 0x4 ;  /* 0x0000000c00037211 */ /* 0x080fe200078f20ff */
[----:B------:R-:W-:Y:S01]  /*0bb0*/  IMAD.SHL.U32 R5, R4, 0x20, RZ ;  /* 0x0000002004057824 */ /* 0x000fe200078e00ff */
[----:B------:R-:W-:Y:S01]  /*0bc0*/  LEA.HI R153, R0, R12, RZ, 0x3 ;  /* 0x0000000c00997211 */ /* 0x000fe200078f18ff */
[----:B------:R-:W-:Y:S01]  /*0bd0*/  IMAD.IADD R218, R12, 0x1, -R218 ;  /* 0x000000010cda7824 */ /* 0x000fe200078e0ada */
[----:B------:R-:W-:Y:S02]  /*0be0*/  LOP3.LUT R4, R3, 0x3fffff0, RZ, 0xc0, !PT ;  /* 0x03fffff003047812 */ /* 0x000fe400078ec0ff */
[----:B------:R-:W-:-:S02]  /*0bf0*/  LOP3.LUT R5, R5, 0xfffffc00, RZ, 0xc0, !PT ;  /* 0xfffffc0005057812 */ /* 0x000fc400078ec0ff */
[----:B------:R-:W-:Y:S01]  /*0c00*/  SHF.R.S32.HI R7, RZ, 0x1f, R218 ;  /* 0x0000001fff077819 */ /* 0x000fe200000114da */
[C---:B------:R-:W-:Y:S01]  /*0c10*/  IMAD.IADD R4, R12.reuse, 0x1, -R4 ;  /* 0x000000010c047824 */ /* 0x040fe200078e0a04 */
[----:B------:R-:W-:Y:S02]  /*0c20*/  LOP3.LUT R203, R153, 0xfffffff8, RZ, 0xc0, !PT ;  /* 0xfffffff899cb7812 */ /* 0x000fe400078ec0ff */
[CC--:B------:R-:W-:Y:S02]  /*0c30*/  LEA.HI R8, R7.reuse, R218.reuse, RZ, 0x2 ;  /* 0x000000da07087211 */ /* 0x0c0fe400078f10ff */
[----:B------:R-:W-:Y:S01]  /*0c40*/  LEA.HI R7, R7, R218, RZ, 0x5 ;  /* 0x000000da07077211 */ /* 0x000fe200078f28ff */
[----:B------:R-:W-:Y:S01]  /*0c50*/  IMAD.IADD R203, R12, 0x1, -R203 ;  /* 0x000000010ccb7824 */ /* 0x000fe200078e0acb */
[--C-:B------:R-:W-:Y:S02]  /*0c60*/  SHF.R.S32.HI R9, RZ, 0x2, R8.reuse ;  /* 0x00000002ff097819 */ /* 0x100fe40000011408 */
[----:B------:R-:W-:Y:S01]  /*0c70*/  SHF.R.S32.HI R6, RZ, 0x1f, R8 ;  /* 0x0000001fff067819 */ /* 0x000fe20000011408 */
[C---:B------:R-:W-:Y:S01]  /*0c80*/  IMAD.SHL.U32 R16, R203.reuse, 0x8, RZ ;  /* 0x00000008cb107824 */ /* 0x040fe200078e00ff */
[----:B------:R-:W-:Y:S01]  /*0c90*/  SHF.R.S32.HI R7, RZ, 0x5, R7 ;  /* 0x00000005ff077819 */ /* 0x000fe20000011407 */
[----:B------:R-:W-:Y:S01]  /*0ca0*/  IMAD.SHL.U32 R18, R203, 0x4, RZ ;  /* 0x00000004cb127824 */ /* 0x000fe200078e00ff */
[----:B------:R-:W-:Y:S01]  /*0cb0*/  LEA.HI R6, R6, R9, RZ, 0x3 ;  /* 0x0000000906067211 */ /* 0x000fe200078f18ff */
[----:B------:R-:W-:Y:S01]  /*0cc0*/  VIADD R23, R16, 0x40 ;  /* 0x0000004010177836 */ /* 0x000fe20000000000 */
[-C--:B------:R-:W-:Y:S01]  /*0cd0*/  LEA.HI R11, R0, R12.reuse, RZ, 0x2 ;  /* 0x0000000c000b7211 */ /* 0x080fe200078f10ff */
[----:B------:R-:W-:Y:S01]  /*0ce0*/  VIADD R152, R18, 0x20 ;  /* 0x0000002012987836 */ /* 0x000fe20000000000 */
[----:B------:R-:W-:Y:S01]  /*0cf0*/  LOP3.LUT R10, R6, 0xfffffff8, RZ, 0xc0, !PT ;  /* 0xfffffff8060a7812 */ /* 0x000fe200078ec0ff */
[----:B------:R-:W-:Y:S01]  /*0d00*/  IMAD R6, R4, 0x40, R5 ;  /* 0x0000004004067824 */ /* 0x000fe200078e0205 */
[----:B------:R-:W-:Y:S01]  /*0d10*/  SHF.R.S32.HI R153, RZ, 0x3, R153 ;  /* 0x00000003ff997819 */ /* 0x000fe20000011499 */
[----:B------:R-:W-:Y:S01]  /*0d20*/  IMAD.SHL.U32 R220, R152, 0x2, RZ ;  /* 0x0000000298dc7824 */ /* 0x000fe200078e00ff */
[----:B------:R-:W-:Y:S01]  /*0d30*/  LEA.HI R0, R0, R12, RZ, 0x6 ;  /* 0x0000000c00007211 */ /* 0x000fe200078f30ff */
[----:B------:R-:W-:Y:S01]  /*0d40*/  IMAD.IADD R10, R9, 0x1, -R10 ;  /* 0x00000001090a7824 */ /* 0x000fe200078e0a0a */
[----:B------:R-:W-:-:S02]  /*0d50*/  SHF.R.S32.HI R4, RZ, 0x4, R3 ;  /* 0x00000004ff047819 */ /* 0x000fc40000011403 */
[----:B------:R-:W-:Y:S01]  /*0d60*/  SHF.R.S32.HI R13, RZ, 0x7, R2 ;  /* 0x00000007ff0d7819 */ /* 0x000fe20000011402 */
[----:B------:R-:W-:Y:S01]  /*0d70*/  IMAD R7, R7, 0x10, R10 ;  /* 0x0000001007077824 */ /* 0x000fe200078e020a */
[----:B------:R-:W-:Y:S01]  /*0d80*/  LOP3.LUT R11, R11, 0xfffffffc, RZ, 0xc0, !PT ;  /* 0xfffffffc0b0b7812 */ /* 0x000fe200078ec0ff */
[----:B------:R-:W-:Y:S01]  /*0d90*/  VIADD R10, R153, 0x20 ;  /* 0x00000020990a7836 */ /* 0x000fe20000000000 */
[----:B------:R-:W-:Y:S02]  /*0da0*/  SHF.L.U32 R0, R0, 0x3, RZ ;  /* 0x0000000300007819 */ /* 0x000fe400000006ff */
[----:B------:R-:W-:Y:S01]  /*0db0*/  LEA.HI R3, R3, R4, RZ, 0x1 ;  /* 0x0000000403037211 */ /* 0x000fe200078f08ff */
[----:B------:R-:W-:Y:S01]  /*0dc0*/  IMAD.SHL.U32 R193, R10, 0x40, RZ ;  /* 0x000000400ac17824 */ /* 0x000fe200078e00ff */
[----:B------:R-:W-:Y:S02]  /*0dd0*/  LEA.HI R2, R2, R13, RZ, 0x1 ;  /* 0x0000000d02027211 */ /* 0x000fe400078f08ff */
[----:B------:R-:W-:-:S02]  /*0de0*/  IADD3 R11, R12, -R11, RZ ;  /* 0x8000000b0c0b7210 */ /* 0x000fc40007ffe0ff */
[----:B------:R-:W-:Y:S02]  /*0df0*/  LOP3.LUT R201, R0, 0xfffffe00, RZ, 0xc0, !PT ;  /* 0xfffffe0000c97812 */ /* 0x000fe400078ec0ff */
[----:B------:R-:W-:Y:S02]  /*0e00*/  LOP3.LUT R3, R3, 0x1ffffffe, RZ, 0xc0, !PT ;  /* 0x1ffffffe03037812 */ /* 0x000fe400078ec0ff */
[----:B------:R-:W-:Y:S02]  /*0e10*/  LOP3.LUT R2, R2, 0x3fffffe, RZ, 0xc0, !PT ;  /* 0x03fffffe02027812 */ /* 0x000fe400078ec0ff */
[----:B------:R-:W-:Y:S01]  /*0e20*/  SHF.R.S32.HI R0, RZ, 0x1f, R10 ;  /* 0x0000001fff007819 */ /* 0x000fe2000001140a */
[----:B------:R-:W-:Y:S01]  /*0e30*/  IMAD.IADD R3, R4, 0x1, -R3 ;  /* 0x0000000104037824 */ /* 0x000fe200078e0a03 */
[----:B------:R-:W-:Y:S01]  /*0e40*/  LEA.HI R5, R11, R11, RZ, 0x1 ;  /* 0x0000000b0b057211 */ /* 0x000fe200078f08ff */
[----:B------:R-:W-:Y:S01]  /*0e50*/  IMAD.IADD R2, R13, 0x1, -R2 ;  /* 0x000000010d027824 */ /* 0x000fe200078e0a02 */
[----:B------:R-:W-:Y:S01]  /*0e60*/  LEA.HI R0, R0, R10, RZ, 0x3 ;  /* 0x0000000a00007211 */ /* 0x000fe200078f18ff */
[----:B------:R-:W-:Y:S01]  /*0e70*/  IMAD R3, R3, 0x8, R6 ;  /* 0x0000000803037824 */ /* 0x000fe200078e0206 */
[----:B------:R-:W-:Y:S01]  /*0e80*/  LOP3.LUT R4, R5, 0x1ffffffe, RZ, 0xc0, !PT ;  /* 0x1ffffffe05047812 */ /* 0x000fe200078ec0ff */
[----:B------:R-:W-:Y:S01]  /*0e90*/  IMAD R9, R2, 0x40, R7 ;  /* 0x0000004002097824 */ /* 0x000fe200078e0207 */
[----:B------:R-:W-:Y:S01]  /*0ea0*/  LOP3.LUT R193, R193, 0x1c0, RZ, 0xc0, !PT ;  /* 0x000001c0c1c17812 */ /* 0x000fe200078ec0ff */
[----:B------:R-:W-:Y:S01]  /*0eb0*/  IMAD.SHL.U32 R0, R0, 0x40, RZ ;  /* 0x0000004000007824 */ /* 0x000fe200078e00ff */
[----:B------:R0:W-:Y:S01]  /*0ec0*/  STL [R1+0x20], R3 ;  /* 0x0000200301007387 */ /* 0x0001e20000100800 */
[----:B------:R-:W-:Y:S01]  /*0ed0*/  IMAD.SHL.U32 R2, R153, 0x40, RZ ;  /* 0x0000004099027824 */ /* 0x000fe200078e00ff */
[----:B------:R-:W-:Y:S01]  /*0ee0*/  SHF.R.U32.HI R12, RZ, 0x3, R193 ;  /* 0x00000003ff0c7819 */ /* 0x000fe200000116c1 */
[----:B------:R-:W-:Y:S01]  /*0ef0*/  IMAD.IADD R4, R11, 0x1, -R4 ;  /* 0x000000010b047824 */ /* 0x000fe200078e0a04 */
[----:B------:R-:W-:Y:S01]  /*0f00*/  LOP3.LUT R199, R0, 0xfffffe00, RZ, 0xc0, !PT ;  /* 0xfffffe0000c77812 */ /* 0x000fe200078ec0ff */
[C---:B------:R-:W-:Y:S01]  /*0f10*/  VIADD R7, R153.reuse, 0x40 ;  /* 0x0000004099077836 */ /* 0x040fe20000000000 */
[----:B------:R1:W-:Y:S01]  /*0f20*/  STL [R1+0x18], R9 ;  /* 0x0000180901007387 */ /* 0x0003e20000100800 */
[----:B------:R-:W-:Y:S01]  /*0f30*/  VIADD R6, R153, 0x60 ;  /* 0x0000006099067836 */ /* 0x000fe20000000000 */
[----:B------:R-:W-:Y:S01]  /*0f40*/  SHF.R.S32.HI R219, RZ, 0x1f, R152 ;  /* 0x0000001fffdb7819 */ /* 0x000fe20000011498 */
[----:B------:R-:W-:Y:S01]  /*0f50*/  IMAD R0, R4, 0x8, R9 ;  /* 0x0000000804007824 */ /* 0x000fe200078e0209 */
[----:B0-----:R-:W-:Y:S01]  /*0f60*/  LOP3.LUT R3, R2, 0x1c0, RZ, 0xc0, !PT ;  /* 0x000001c002037812 */ /* 0x001fe200078ec0ff */
[----:B------:R-:W-:Y:S01]  /*0f70*/  IMAD.SHL.U32 R192, R7, 0x40, RZ ;  /* 0x0000004007c07824 */ /* 0x000fe200078e00ff */
[----:B------:R-:W-:-:S02]  /*0f80*/  SHF.R.S32.HI R2, RZ, 0x1f, R7 ;  /* 0x0000001fff027819 */ /* 0x000fc40000011407 */
[----:B------:R-:W-:Y:S01]  /*0f90*/  SHF.R.S32.HI R5, RZ, 0x1f, R6 ;  /* 0x0000001fff057819 */ /* 0x000fe20000011406 */
[----:B------:R1:W-:Y:S01]  /*0fa0*/  STL [R1+0x1c], R0 ;  /* 0x00001c0001007387 */ /* 0x0003e20000100800 */
[----:B------:R-:W-:Y:S02]  /*0fb0*/  SHF.R.U32.HI R200, RZ, 0x3, R3 ;  /* 0x00000003ffc87819 */ /* 0x000fe40000011603 */
[----:B------:R-:W-:Y:S02]  /*0fc0*/  LOP3.LUT R196, R3, 0x38, R16, 0xf8, !PT ;  /* 0x0000003803c47812 */ /* 0x000fe400078ef810 */
[----:B------:R-:W-:Y:S02]  /*0fd0*/  LOP3.LUT R3, R8, 0x7ffffffc, RZ, 0xc0, !PT ;  /* 0x7ffffffc08037812 */ /* 0x000fe400078ec0ff */
[----:B------:R-:W-:Y:S02]  /*0fe0*/  LEA.HI R2, R2, R7, RZ, 0x3 ;  /* 0x0000000702027211 */ /* 0x000fe400078f18ff */
[----:B------:R-:W-:Y:S01]  /*0ff0*/  LEA.HI R5, R5, R6, RZ, 0x3 ;  /* 0x0000000605057211 */ /* 0x000fe200078f18ff */
[----:B------:R-:W-:Y:S01]  /*1000*/  IMAD.IADD R3, R218, 0x1, -R3 ;  /* 0x00000001da037824 */ /* 0x000fe200078e0a03 */
[----:B------:R-:W-:Y:S01]  /*1010*/  SHF.L.U32 R159, R6, 0x6, RZ ;  /* 0x00000006069f7819 */ /* 0x000fe200000006ff */
[----:B------:R-:W-:Y:S01]  /*1020*/  IMAD.SHL.U32 R2, R2, 0x40, RZ ;  /* 0x0000004002027824 */ /* 0x000fe200078e00ff */
[----:B------:R-:W-:Y:S01]  /*1030*/  LOP3.LUT R192, R192, 0x1c0, RZ, 0xc0, !PT ;  /* 0x000001c0c0c07812 */ /* 0x000fe200078ec0ff */
[----:B------:R-:W-:Y:S01]  /*1040*/  IMAD.SHL.U32 R5, R5, 0x40, RZ ;  /* 0x0000004005057824 */ /* 0x000fe200078e00ff */
[----:B------:R-:W-:-:S02]  /*1050*/  LOP3.LUT R159, R159, 0x1c0, RZ, 0xc0, !PT ;  /* 0x000001c09f9f7812 */ /* 0x000fc400078ec0ff */
[----:B------:R-:W-:Y:S02]  /*1060*/  SHF.L.U32 R202, R3, 0x1, RZ ;  /* 0x0000000103ca7819 */ /* 0x000fe400000006ff */
[----:B------:R-:W-:Y:S02]  /*1070*/  LOP3.LUT R6, R193, 0x38, R16, 0xf8, !PT ;  /* 0x00000038c1067812 */ /* 0x000fe400078ef810 */
[----:B------:R-:W-:Y:S01]  /*1080*/  SHF.R.U32.HI R11, RZ, 0x3, R192 ;  /* 0x00000003ff0b7819 */ /* 0x000fe200000116c0 */
[----:B------:R-:W-:Y:S01]  /*1090*/  VIADD R216, R202, 0x50 ;  /* 0x00000050cad87836 */ /* 0x000fe20000000000 */
[--C-:B------:R-:W-:Y:S01]  /*10a0*/  LOP3.LUT R7, R192, 0x38, R16.reuse, 0xf8, !PT ;  /* 0x00000038c0077812 */ /* 0x100fe200078ef810 */
[C---:B------:R-:W-:Y:S01]  /*10b0*/  VIADD R215, R202.reuse, 0x58 ;  /* 0x00000058cad77836 */ /* 0x040fe20000000000 */
[----:B------:R-:W-:Y:S01]  /*10c0*/  SHF.R.U32.HI R10, RZ, 0x3, R159 ;  /* 0x00000003ff0a7819 */ /* 0x000fe2000001169f */
[C---:B------:R-:W-:Y:S01]  /*10d0*/  VIADD R214, R202.reuse, 0x60 ;  /* 0x00000060cad67836 */ /* 0x040fe20000000000 */
[----:B------:R-:W-:Y:S01]  /*10e0*/  LOP3.LUT R8, R159, 0x38, R16, 0xf8, !PT ;  /* 0x000000389f087812 */ /* 0x000fe200078ef810 */
[----:B------:R-:W-:Y:S01]  /*10f0*/  VIADD R213, R202, 0x68 ;  /* 0x00000068cad57836 */ /* 0x000fe20000000000 */
[----:B------:R-:W-:Y:S01]  /*1100*/  LOP3.LUT R198, R2, 0xfffffe00, RZ, 0xc0, !PT ;  /* 0xfffffe0002c67812 */ /* 0x000fe200078ec0ff */
[C---:B------:R-:W-:Y:S01]  /*1110*/  VIADD R212, R202.reuse, 0x70 ;  /* 0x00000070cad47836 */ /* 0x040fe20000000000 */
[----:B------:R-:W-:Y:S01]  /*1120*/  LOP3.LUT R197, R5, 0xfffffe00, RZ, 0xc0, !PT ;  /* 0xfffffe0005c57812 */ /* 0x000fe200078ec0ff */
[C---:B------:R-:W-:Y:S01]  /*1130*/  VIADD R211, R202.reuse, 0x78 ;  /* 0x00000078cad37836 */ /* 0x040fe20000000000 */
[----:B------:R-:W-:Y:S01]  /*1140*/  LOP3.LUT R6, R199, R6, R12, 0xf6, !PT ;  /* 0x00000006c7067212 */ /* 0x000fe200078ef60c */
[----:B------:R-:W-:Y:S01]  /*1150*/  VIADD R210, R202, 0x48 ;  /* 0x00000048cad27836 */ /* 0x000fe20000000000 */
[----:B------:R-:W-:-:S02]  /*1160*/  LOP3.LUT R7, R198, R7, R11, 0xf6, !PT ;  /* 0x00000007c6077212 */ /* 0x000fc400078ef60b */
[----:B------:R-:W-:Y:S02]  /*1170*/  LOP3.LUT R8, R197, R8, R10, 0xf6, !PT ;  /* 0x00000008c5087212 */ /* 0x000fe400078ef60a */
[----:B------:R-:W-:Y:S02]  /*1180*/  SHF.R.S32.HI R19, RZ, 0x1f, R18 ;  /* 0x0000001fff137819 */ /* 0x000fe40000011412 */
[----:B------:R-:W-:Y:S02]  /*1190*/  SHF.R.S32.HI R17, RZ, 0x1f, R16 ;  /* 0x0000001fff117819 */ /* 0x000fe40000011410 */
[----:B------:R-:W-:Y:S02]  /*11a0*/  LOP3.LUT R196, R201, R196, R200, 0xf6, !PT ;  /* 0x000000c4c9c47212 */ /* 0x000fe400078ef6c8 */
[----:B------:R-:W-:Y:S02]  /*11b0*/  SHF.R.S32.HI R22, RZ, 0x1f, R23 ;  /* 0x0000001fff167819 */ /* 0x000fe40000011417 */
[----:B------:R-:W-:-:S02]  /*11c0*/  SHF.L.U64.HI R219, R152, 0x1, R219 ;  /* 0x0000000198db7819 */ /* 0x000fc400000102db */
[----:B------:R-:W-:Y:S02]  /*11d0*/  LEA R229, R6, UR40, 0x1 ;  /* 0x0000002806e57c11 */ /* 0x000fe4000f8e08ff */
[----:B------:R-:W-:Y:S02]  /*11e0*/  LEA R228, R7, UR40, 0x1 ;  /* 0x0000002807e47c11 */ /* 0x000fe4000f8e08ff */
[----:B------:R-:W-:Y:S02]  /*11f0*/  LEA R227, R8, UR40, 0x1 ;  /* 0x0000002808e37c11 */ /* 0x000fe4000f8e08ff */
[----:B------:R-:W-:Y:S02]  /*1200*/  SHF.R.S32.HI R226, RZ, 0x1f, R216 ;  /* 0x0000001fffe27819 */ /* 0x000fe400000114d8 */
[----:B------:R-:W-:Y:S02]  /*1210*/  SHF.R.S32.HI R225, RZ, 0x1f, R215 ;  /* 0x0000001fffe17819 */ /* 0x000fe400000114d7 */
[----:B------:R-:W-:-:S02]  /*1220*/  SHF.R.S32.HI R224, RZ, 0x1f, R214 ;  /* 0x0000001fffe07819 */ /* 0x000fc400000114d6 */
[----:B------:R-:W-:Y:S02]  /*1230*/  SHF.R.S32.HI R223, RZ, 0x1f, R213 ;  /* 0x0000001fffdf7819 */ /* 0x000fe400000114d5 */
[----:B------:R-:W-:Y:S02]  /*1240*/  SHF.R.S32.HI R222, RZ, 0x1f, R212 ;  /* 0x0000001fffde7819 */ /* 0x000fe400000114d4 */
[----:B-1----:R-:W-:-:S07]  /*1250*/  SHF.R.S32.HI R221, RZ, 0x1f, R211 ;  /* 0x0000001fffdd7819 */ /* 0x002fce00000114d3 */
.L_x_7154:
[----:B01--4-:R-:W0:Y:S02]  /*1260*/  LDC.64 R2, c[0x0][0xc88] ;  /* 0x00032200ff027b82 */ /* 0x013e240000000a00 */
[----:B0-----:R-:W-:-:S05]  /*1270*/  IMAD.WIDE R2, R31, 0x4, R2 ;  /* 0x000000041f027825 */ /* 0x001fca00078e0202 */
[----:B--2---:R-:W2:Y:S01]  /*1280*/  LDG.E R205, desc[UR42][R2.64] ;  /* 0x0000002a02cd7981 */ /* 0x004ea2000c1e1900 */
[----:B------:R-:W-:Y:S05]  /*1290*/  YIELD ;  /* 0x0000000000007946 */ /* 0x000fea0003800000 */
[----:B------:R-:W-:Y:S01]  /*12a0*/  ULDC.64 UR4, c[0x0][0xa28] ;  /* 0x00028a0000047ab9 */ /* 0x000fe20000000a00 */
[----:B------:R-:W-:Y:S01]  /*12b0*/  ULDC.64 UR8, c[0x0][0xa18] ;  /* 0x0002860000087ab9 */ /* 0x000fe20000000a00 */
[----:B------:R-:W-:Y:S01]  /*12c0*/  ISETP.NE.U32.AND P1, PT, RZ, UR4, PT ;  /* 0x00000004ff007c0c */ /* 0x000fe2000bf25070 */
[----:B------:R-:W-:Y:S01]  /*12d0*/  ULDC.64 UR6, c[0x0][0xa08] ;  /* 0x0002820000067ab9 */ /* 0x000fe20000000a00 */
[----:B------:R-:W-:Y:S01]  /*12e0*/  IMAD.MOV.U32 R9, RZ, RZ, RZ ;  /* 0x000000ffff097224 */ /* 0x000fe200078e00ff */
[----:B------:R-:W-:Y:S01]  /*12f0*/  ISETP.NE.U32.AND P0, PT, RZ, UR6, PT ;  /* 0x00000006ff007c0c */ /* 0x000fe2000bf05070 */
[----:B------:R-:W-:Y:S01]  /*1300*/  IMAD.MOV.U32 R31, RZ, RZ, RZ ;  /* 0x000000ffff1f7224 */ /* 0x000fe200078e00ff */
[----:B------:R-:W-:-:S02]  /*1310*/  ISETP.NE.AND.EX P1, PT, RZ, UR5, PT, P1 ;  /* 0x00000005ff007c0c */ /* 0x000fc4000bf25310 */
[----:B------:R-:W-:Y:S02]  /*1320*/  ISETP.NE.AND.EX P0, PT, RZ, UR7, PT, P0 ;  /* 0x00000007ff007c0c */ /* 0x000fe4000bf05300 */
[----:B--2---:R-:W-:-:S09]  /*1330*/  SHF.R.S32.HI R217, RZ, 0x1f, R205 ;  /* 0x0000001fffd97819 */ /* 0x004fd200000114cd */
[C---:B------:R-:W-:Y:S02]  /*1340*/  @P1 LEA R4, P2, R205.reuse, UR4, 0x2 ;  /* 0x00000004cd041c11 */ /* 0x040fe4000f8410ff */
[C---:B------:R-:W-:Y:S02]  /*1350*/  SHF.L.U32 R206, R205.reuse, 0x2, RZ ;  /* 0x00000002cdce7819 */ /* 0x040fe400000006ff */
[C-C-:B------:R-:W-:Y:S02]  /*1360*/  @P1 LEA.HI.X R5, R205.reuse, UR5, R217.reuse, 0x2, P2 ;  /* 0x00000005cd051c11 */ /* 0x140fe400090f14d9 */
[----:B------:R-:W-:Y:S01]  /*1370*/  ISETP.NE.U32.AND P2, PT, RZ, UR8, PT ;  /* 0x00000008ff007c0c */ /* 0x000fe2000bf45070 */
[----:B------:R-:W-:Y:S01]  /*1380*/  ULDC UR4, c[0x0][0x288] ;  /* 0x0000a20000047ab9 */ /* 0x000fe20000000800 */
[----:B------:R-:W-:Y:S01]  /*1390*/  SHF.L.U64.HI R207, R205, 0x2, R217 ;  /* 0x00000002cdcf7819 */ /* 0x000fe200000102d9 */
[----:B------:R0:W5:Y:S01]  /*13a0*/  @P1 LDG.E R9, desc[UR42][R4.64] ;  /* 0x0000002a04091981 */ /* 0x000162000c1e1900 */
[----:B------:R-:W-:-:S02]  /*13b0*/  ISETP.NE.AND.EX P2, PT, RZ, UR9, PT, P2 ;  /* 0x00000009ff007c0c */ /* 0x000fc4000bf45320 */
[----:B------:R-:W-:Y:S01]  /*13c0*/  IADD3 R6, P3, R206, UR6, RZ ;  /* 0x00000006ce067c10 */ /* 0x000fe2000ff7e0ff */
[----:B------:R-:W-:Y:S01]  /*13d0*/  IMAD.U32 R93, RZ, RZ, UR4 ;  /* 0x00000004ff5d7e24 */ /* 0x000fe2000f8e00ff */
[----:B------:R-:W-:Y:S02]  /*13e0*/  ULDC.64 UR4, c[0x0][0x418] ;  /* 0x0001060000047ab9 */ /* 0x000fe40000000a00 */
[----:B------:R-:W-:-:S05]  /*13f0*/  IADD3.X R7, R207, UR7, RZ, P3, !PT ;  /* 0x00000007cf077c10 */ /* 0x000fca0009ffe4ff */
[----:B------:R0:W5:Y:S02]  /*1400*/  @P0 LDG.E R31, desc[UR42][R6.64] ;  /* 0x0000002a061f0981 */ /* 0x000164000c1e1900 */
[----:B------:R-:W-:-:S04]  /*1410*/  @P2 IADD3 R2, P1, R206, UR8, RZ ;  /* 0x00000008ce022c10 */ /* 0x000fc8000ff3e0ff */
[----:B------:R-:W-:-:S05]  /*1420*/  @P2 IADD3.X R3, R207, UR9, RZ, P1, !PT ;  /* 0x00000009cf032c10 */ /* 0x000fca0008ffe4ff */
[----:B------:R0:W5:Y:S01]  /*1430*/  @P2 LDG.E R93, desc[UR42][R2.64] ;  /* 0x0000002a025d2981 */ /* 0x000162000c1e1900 */
[----:B------:R-:W-:-:S03]  /*1440*/  UISETP.NE.U32.AND UP0, UPT, UR4, URZ, UPT ;  /* 0x0000003f0400728c */ /* 0x000fc6000bf05070 */
[----:B------:R-:W-:Y:S01]  /*1450*/  ULDC UR4, c[0x0][0x424] ;  /* 0x0001090000047ab9 */ /* 0x000fe20000000800 */
[----:B------:R-:W-:-:S03]  /*1460*/  UISETP.NE.AND.EX UP0, UPT, UR5, URZ, UPT, UP0 ;  /* 0x0000003f0500728c */ /* 0x000fc6000bf05300 */
[----:B------:R-:W-:Y:S01]  /*1470*/  ULDC UR5, c[0x0][0x2f0] ;  /* 0x0000bc0000057ab9 */ /* 0x000fe20000000800 */
[----:B------:R-:W-:-:S04]  /*1480*/  USEL UR4, UR4, 0x1, UP0 ;  /* 0x0000000104047887 */ /* 0x000fc80008000000 */
[----:B------:R-:W-:-:S03]  /*1490*/  UIMAD UR4, UR4, UR5, URZ ;  /* 0x00000005040472a4 */ /* 0x000fc6000f8e023f */
[----:B------:R-:W-:Y:S02]  /*14a0*/  ULDC UR5, c[0x0][0x348] ;  /* 0x0000d20000057ab9 */ /* 0x000fe40000000800 */
[----:B------:R-:W-:Y:S02]  /*14b0*/  IMAD.U32 R25, RZ, RZ, UR5 ;  /* 0x00000005ff197e24 */ /* 0x000fe4000f8e00ff */
[----:B------:R-:W-:Y:S01]  /*14c0*/  IMAD.U32 R28, RZ, RZ, UR4 ;  /* 0x00000004ff1c7e24 */ /* 0x000fe2000f8e00ff */
[----:B0-----:R-:W-:Y:S06]  /*14d0*/  @P2 BRA `(.L_x_6946) ;  /* 0x0000000000242947 */ /* 0x001fec0003800000 */
        /* <DEDUP_REMOVED lines=9> */
.L_x_6946:
[----:B------:R-:W-:Y:S01]  /*1570*/  ULDC.64 UR4, c[0x0][0xa20] ;  /* 0x0002880000047ab9 */ /* 0x000fe20000000a00 */
[C---:B------:R-:W-:Y:S01]  /*1580*/  LOP3.LUT R2, R30.reuse, 0xff000000, RZ, 0xc0, !PT ;  /* 0xff0000001e027812 */ /* 0x040fe200078ec0ff */
[----:B------:R-:W-:Y:S01]  /*1590*/  IMAD.MOV.U32 R208, RZ, RZ, R29 ;  /* 0x000000ffffd07224 */ /* 0x000fe200078e001d */
[----:B------:R-:W-:Y:S02]  /*15a0*/  ISETP.NE.U32.AND P1, PT, RZ, UR4, PT ;  /* 0x00000004ff007c0c */ /* 0x000fe4000bf25070 */
[C---:B------:R-:W-:Y:S02]  /*15b0*/  LOP3.LUT R0, R30.reuse, 0xff0000, RZ, 0xc0, !PT ;  /* 0x00ff00001e007812 */ /* 0x040fe400078ec0ff */
[----:B------:R-:W-:Y:S02]  /*15c0*/  ISETP.NE.AND.EX P1, PT, RZ, UR5, PT, P1 ;  /* 0x00000005ff007c0c */ /* 0x000fe4000bf25310 */
[----:B------:R-:W-:Y:S02]  /*15d0*/  SHF.R.U32.HI R3, RZ, 0x8, R2 ;  /* 0x00000008ff037819 */ /* 0x000fe40000011602 */
[----:B------:R-:W-:-:S02]  /*15e0*/  LOP3.LUT R2, R30, 0xffff, RZ, 0xc0, !PT ;  /* 0x0000ffff1e027812 */ /* 0x000fc400078ec0ff */
[----:B------:R-:W-:-:S07]  /*15f0*/  LEA.HI R204, R0, R3, RZ, 0x10 ;  /* 0x0000000300cc7211 */ /* 0x000fce00078f80ff */
[----:B------:R-:W-:Y:S05]  /*1600*/  @!P1 BRA `(.L_x_6947) ;  /* 0x0000000000109947 */ /* 0x000fea0003800000 */
[----:B------:R-:W-:-:S04]  /*1610*/  IADD3 R4, P0, R206, UR4, RZ ;  /* 0x00000004ce047c10 */ /* 0x000fc8000ff1e0ff */
[----:B------:R-:W-:-:S05]  /*1620*/  IADD3.X R5, R207, UR5, RZ, P0, !PT ;  /* 0x00000005cf057c10 */ /* 0x000fca00087fe4ff */
[----:B------:R0:W5:Y:S01]  /*1630*/  LDG.E R28, desc[UR42][R4.64] ;  /* 0x0000002a041c7981 */ /* 0x000162000c1e1900 */
[----:B------:R-:W-:Y:S05]  /*1640*/  BRA `(.L_x_6948) ;  /* 0x0000000000107947 */ /* 0x000fea0003800000 */
.L_x_6947:
[----:B------:R-:W-:Y:S05]  /*1650*/  @!P0 BRA `(.L_x_6948) ;  /* 0x00000000000c8947 */ /* 0x000fea0003800000 */
[----:B------:R-:W2:Y:S04]  /*1660*/  LDG.E R3, desc[UR42][R6.64] ;  /* 0x0000002a06037981 */ /* 0x000ea8000c1e1900 */
[----:B------:R-:W2:Y:S02]  /*1670*/  LDG.E R28, desc[UR42][R6.64+0x4] ;  /* 0x0000042a061c7981 */ /* 0x000ea4000c1e1900 */
[----:B--2---:R-:W-:-:S07]  /*1680*/  IMAD.IADD R28, R28, 0x1, -R3 ;  /* 0x000000011c1c7824 */ /* 0x004fce00078e0a03 */
.L_x_6948:
[----:B------:R-:W-:Y:S01]  /*1690*/  ULDC.64 UR4, c[0x0][0xa10] ;  /* 0x0002840000047ab9 */ /* 0x000fe20000000a00 */
[----:B------:R-:W2:Y:S01]  /*16a0*/  LDL.LU R8, [R1] ;  /* 0x0000000001087983 */ /* 0x000ea20000300800 */
[----:B------:R-:W-:-:S04]  /*16b0*/  ISETP.NE.U32.AND P0, PT, RZ, UR4, PT ;  /* 0x00000004ff007c0c */ /* 0x000fc8000bf05070 */
[----:B------:R-:W-:Y:S01]  /*16c0*/  ISETP.NE.AND.EX P0, PT, RZ, UR5, PT, P0 ;  /* 0x00000005ff007c0c */ /* 0x000fe2000bf05300 */
[----:B------:R-:W-:Y:S02]  /*16d0*/  ULDC.64 UR4, c[0x0][0xa30] ;  /* 0x00028c0000047ab9 */ /* 0x000fe40000000a00 */
[----:B------:R-:W-:-:S10]  /*16e0*/  ISETP.NE.U32.AND P1, PT, RZ, UR4, PT ;  /* 0x00000004ff007c0c */ /* 0x000fd4000bf25070 */
[----:B0-----:R-:W0:Y:S02]  /*16f0*/  @P0 LDC.64 R4, c[0x0][0xa10] ;  /* 0x00028400ff040b82 */ /* 0x001e240000000a00 */
[----:B0-----:R-:W-:-:S05]  /*1700*/  @P0 IMAD.WIDE R4, R205, 0x4, R4 ;  /* 0x00000004cd040825 */ /* 0x001fca00078e0204 */
[----:B------:R-:W3:Y:S04]  /*1710*/  @P0 LDG.E R0, desc[UR42][R4.64] ;  /* 0x0000002a04000981 */ /* 0x000ee8000c1e1900 */
[----:B------:R-:W3:Y:S01]  /*1720*/  @P0 LDG.E R3, desc[UR42][R4.64+0x4] ;  /* 0x0000042a04030981 */ /* 0x000ee2000c1e1900 */
[----:B------:R-:W-:Y:S02]  /*1730*/  ISETP.NE.AND.EX P1, PT, RZ, UR5, PT, P1 ;  /* 0x00000005ff007c0c */ /* 0x000fe4000bf25310 */
[----:B-----5:R-:W-:-:S11]  /*1740*/  MOV R24, R28 ;  /* 0x0000001c00187202 */ /* 0x020fd60000000f00 */
[----:B------:R-:W-:-:S04]  /*1750*/  @P1 IADD3 R6, P2, R206, UR4, RZ ;  /* 0x00000004ce061c10 */ /* 0x000fc8000ff5e0ff */
[----:B------:R-:W-:-:S05]  /*1760*/  @P1 IADD3.X R7, R207, UR5, RZ, P2, !PT ;  /* 0x00000005cf071c10 */ /* 0x000fca00097fe4ff */
[----:B------:R0:W5:Y:S01]  /*1770*/  @P1 LDG.E R24, desc[UR42][R6.64] ;  /* 0x0000002a06181981 */ /* 0x000162000c1e1900 */
[----:B------:R-:W-:Y:S01]  /*1780*/  IMAD.IADD R10, R28, 0x1, -R9 ;  /* 0x000000011c0a7824 */ /* 0x000fe200078e0a09 */
[----:B------:R-:W-:Y:S01]  /*1790*/  BSSY B0, `(.L_x_6949) ;  /* 0x000002c000007945 */ /* 0x000fe20003800000 */
[----:B------:R-:W-:Y:S02]  /*17a0*/  LOP3.LUT R209, R204, 0xff, RZ, 0xc0, !PT ;  /* 0x000000ffccd17812 */ /* 0x000fe400078ec0ff */
[----:B------:R-:W-:Y:S02]  /*17b0*/  SHF.R.U32.HI R204, RZ, 0x10, R204 ;  /* 0x00000010ffcc7819 */ /* 0x000fe400000116cc */
[----:B--2---:R-:W-:Y:S01]  /*17c0*/  LOP3.LUT R8, R8, 0xffffffef, RZ, 0xc0, !PT ;  /* 0xffffffef08087812 */ /* 0x004fe200078ec0ff */
[----:B---3--:R-:W-:-:S04]  /*17d0*/  @P0 IMAD.IADD R25, R3, 0x1, -R0 ;  /* 0x0000000103190824 */ /* 0x008fc800078e0a00 */
[----:B------:R-:W-:-:S04]  /*17e0*/  IMAD.IADD R95, R10, 0x1, R25 ;  /* 0x000000010a5f7824 */ /* 0x000fc800078e0219 */
[C---:B------:R-:W-:Y:S01]  /*17f0*/  VIADD R0, R95.reuse, 0x7f ;  /* 0x0000007f5f007836 */ /* 0x040fe20000000000 */
[----:B------:R-:W-:-:S04]  /*1800*/  ISETP.GE.AND P3, PT, R95, 0x1, PT ;  /* 0x000000015f00780c */ /* 0x000fc80003f66270 */
[----:B------:R-:W-:-:S04]  /*1810*/  SHF.R.S32.HI R3, RZ, 0x1f, R0 ;  /* 0x0000001fff037819 */ /* 0x000fc80000011400 */
[----:B------:R-:W-:Y:S01]  /*1820*/  LEA.HI R3, R3, R0, RZ, 0x7 ;  /* 0x0000000003037211 */ /* 0x000fe200078f38ff */
[----:B------:R-:W-:-:S03]  /*1830*/  IMAD.MOV.U32 R0, RZ, RZ, RZ ;  /* 0x000000ffff007224 */ /* 0x000fc600078e00ff */
[----:B------:R-:W-:Y:S02]  /*1840*/  SHF.R.S32.HI R92, RZ, 0x7, R3 ;  /* 0x00000007ff5c7819 */ /* 0x000fe40000011403 */
        /* <DEDUP_REMOVED lines=17> */
[----:B0-----:R-:W-:Y:S01]  /*1960*/  MOV R4, RZ ;  /* 0x000000ff00047202 */ /* 0x001fe20000000f00 */
        /* <DEDUP_REMOVED lines=14> */
.L_x_6950:
[----:B------:R-:W-:Y:S05]  /*1a50*/  BSYNC B0 ;  /* 0x0000000000007941 */ /* 0x000fea0003800000 */
.L_x_6949:
[----:B------:R-:W-:-:S05]  /*1a60*/  IMAD R3, R209, R0, RZ ;  /* 0x00000000d1037224 */ /* 0x000fca00078e02ff */
[C---:B------:R-:W-:Y:S01]  /*1a70*/  VIADDMNMX R0, R3.reuse, R0, R92, PT ;  /* 0x0000000003007246 */ /* 0x040fe2000380015c */
[----:B------:R-:W-:-:S04]  /*1a80*/  IMAD R3, R3, 0x80, -R10 ;  /* 0x0000008003037824 */ /* 0x000fc800078e0a0a */
[----:B------:R-:W-:Y:S01]  /*1a90*/  IMAD R0, R0, 0x80, -R10 ;  /* 0x0000008000007824 */ /* 0x000fe200078e0a0a */
[----:B------:R-:W-:-:S04]  /*1aa0*/  VIMNMX R3, RZ, R3, !PT ;  /* 0x00000003ff037248 */ /* 0x000fc80007fe0100 */
[----:B------:R-:W-:Y:S02]  /*1ab0*/  VIMNMX R0, R0, R25, PT ;  /* 0x0000001900007248 */ /* 0x000fe40003fe0100 */
[----:B------:R-:W-:Y:S02]  /*1ac0*/  SHF.R.U32.HI R26, RZ, 0x7, R3 ;  /* 0x00000007ff1a7819 */ /* 0x000fe40000011603 */
[----:B------:R-:W-:Y:S02]  /*1ad0*/  ISETP.GT.AND P0, PT, R0, R3, PT ;  /* 0x000000030000720c */ /* 0x000fe40003f04270 */
[----:B------:R-:W-:-:S11]  /*1ae0*/  MOV R27, R26 ;  /* 0x0000001a001b7202 */ /* 0x000fd60000000f00 */
        /* <DEDUP_REMOVED lines=18> */
[----:B------:R-:W-:Y:S01]  /*1c10*/  IMAD.U32 R10, RZ, RZ, UR6 ;  /* 0x00000006ff0a7e24 */ /* 0x000fe2000f8e00ff */
[----:B------:R-:W-:Y:S01]  /*1c20*/  MOV R12, 0x1 ;  /* 0x00000001000c7802 */ /* 0x000fe20000000f00 */
[----:B0-----:R-:W-:Y:S02]  /*1c30*/  IMAD.U32 R6, RZ, RZ, UR4 ;  /* 0x00000004ff067e24 */ /* 0x001fe4000f8e00ff */
[----:B------:R-:W-:-:S02]  /*1c40*/  IMAD.U32 R7, RZ, RZ, UR5 ;  /* 0x00000005ff077e24 */ /* 0x000fc4000f8e00ff */
[----:B------:R-:W-:Y:S02]  /*1c50*/  IMAD.U32 R11, RZ, RZ, UR7 ;  /* 0x00000007ff0b7e24 */ /* 0x000fe4000f8e00ff */
[----:B------:R-:W-:Y:S02]  /*1c60*/  IMAD.MOV.U32 R8, RZ, RZ, 0x70 ;  /* 0x00000070ff087424 */ /* 0x000fe400078e00ff */
[----:B-1----:R-:W-:-:S07]  /*1c70*/  IMAD.MOV.U32 R13, RZ, RZ, RZ ;  /* 0x000000ffff0d7224 */ /* 0x002fce00078e00ff */
[----:B------:R-:W-:-:S07]  /*1c80*/  LEPC R20, `(.L_x_6953) ;  /* 0x000000001014794e */ /* 0x000fce0000000000 */
[----:B--2--5:R-:W-:Y:S05]  /*1c90*/  CALL.ABS.NOINC R14 ;  /* 0x000000000e007343 */ /* 0x024fea0003c00000 */
.L_x_6953:
[----:B------:R-:W-:Y:S05]  /*1ca0*/  BSYNC B6 ;  /* 0x0000000000067941 */ /* 0x000fea0003800000 */
.L_x_6952:
        /* <DEDUP_REMOVED lines=12> */
[----:B0-----:R-:W-:Y:S01]  /*1d70*/  MOV R8, 0x70 ;  /* 0x0000007000087802 */ /* 0x001fe20000000f00 */
[----:B------:R-:W-:Y:S02]  /*1d80*/  IMAD.U32 R6, RZ, RZ, UR4 ;  /* 0x00000004ff067e24 */ /* 0x000fe4000f8e00ff */
[----:B------:R-:W-:-:S02]  /*1d90*/  IMAD.U32 R7, RZ, RZ, UR5 ;  /* 0x00000005ff077e24 */ /* 0x000fc4000f8e00ff */
[----:B------:R-:W-:Y:S02]  /*1da0*/  IMAD.U32 R11, RZ, RZ, UR7 ;  /* 0x00000007ff0b7e24 */ /* 0x000fe4000f8e00ff */
[----:B------:R-:W-:Y:S02]  /*1db0*/  IMAD.MOV.U32 R12, RZ, RZ, 0x1 ;  /* 0x00000001ff0c7424 */ /* 0x000fe400078e00ff */
[----:B-1----:R-:W-:-:S07]  /*1dc0*/  IMAD.MOV.U32 R13, RZ, RZ, RZ ;  /* 0x000000ffff0d7224 */ /* 0x002fce00078e00ff */
[----:B------:R-:W-:-:S07]  /*1dd0*/  LEPC R20, `(.L_x_6955) ;  /* 0x000000001014794e */ /* 0x000fce0000000000 */
[----:B--2--5:R-:W-:Y:S05]  /*1de0*/  CALL.ABS.NOINC R14 ;  /* 0x000000000e007343 */ /* 0x024fea0003c00000 */
.L_x_6955:
[----:B------:R-:W-:Y:S05]  /*1df0*/  BSYNC B6 ;  /* 0x0000000000067941 */ /* 0x000fea0003800000 */
.L_x_6954:
[----:B------:R-:W-:Y:S01]  /*1e00*/  ULDC.64 UR4, c[0x0][0x9f8] ;  /* 0x00027e0000047ab9 */ /* 0x000fe20000000a00 */
[----:B------:R-:W-:Y:S01]  /*1e10*/  IMAD.MOV.U32 R0, RZ, RZ, R205 ;  /* 0x000000ffff007224 */ /* 0x000fe200078e00cd */
[----:B------:R-:W-:Y:S01]  /*1e20*/  ISETP.NE.U32.AND P0, PT, RZ, UR4, PT ;  /* 0x00000004ff007c0c */ /* 0x000fe2000bf05070 */
[----:B------:R-:W1:Y:S03]  /*1e30*/  LDC R37, c[0x0][0x3f4] ;  /* 0x0000fd00ff257b82 */ /* 0x000e660000000800 */
[----:B------:R-:W-:-:S05]  /*1e40*/  ISETP.NE.AND.EX P0, PT, RZ, UR5, PT, P0 ;  /* 0x00000005ff007c0c */ /* 0x000fca000bf05300 */
[----:B------:R-:W0:Y:S08]  /*1e50*/  LDC.64 R14, c[0x0][0x3f8] ;  /* 0x0000fe00ff0e7b82 */ /* 0x000e300000000a00 */
[----:B------:R-:W-:Y:S01]  /*1e60*/  @P0 IADD3 R4, P1, R206, UR4, RZ ;  /* 0x00000004ce040c10 */ /* 0x000fe2000ff3e0ff */
[----:B------:R-:W2:Y:S03]  /*1e70*/  LDC.64 R12, c[0x0][0x408] ;  /* 0x00010200ff0c7b82 */ /* 0x000ea60000000a00 */
[----:B------:R-:W-:-:S05]  /*1e80*/  @P0 IADD3.X R5, R207, UR5, RZ, P1, !PT ;  /* 0x00000005cf050c10 */ /* 0x000fca0008ffe4ff */
[----:B------:R3:W4:Y:S01]  /*1e90*/  @P0 LDG.E R0, desc[UR42][R4.64] ;  /* 0x0000002a04000981 */ /* 0x000722000c1e1900 */
[----:B-1----:R-:W-:Y:S01]  /*1ea0*/  ISETP.GE.AND P0, PT, R16, R37, PT ;  /* 0x000000251000720c */ /* 0x002fe20003f06270 */
[----:B------:R-:W-:Y:S01]  /*1eb0*/  IMAD.SHL.U32 R33, R153, 0x40, RZ ;  /* 0x0000004099217824 */ /* 0x000fe200078e00ff */
[----:B------:R-:W-:Y:S01]  /*1ec0*/  SHF.R.S32.HI R9, RZ, 0x1f, R153 ;  /* 0x0000001fff097819 */ /* 0x000fe20000011499 */
[----:B------:R-:W1:Y:S01]  /*1ed0*/  S2R R38, SR_TID.X ;  /* 0x0000000000267919 */ /* 0x000e620000002100 */
[----:B-----5:R-:W-:Y:S01]  /*1ee0*/  SHF.R.S32.HI R11, RZ, 0x1f, R24 ;  /* 0x0000001fff0b7819 */ /* 0x020fe20000011418 */
[----:B------:R-:W-:Y:S01]  /*1ef0*/  IMAD.IADD R3, R31, 0x1, R28 ;  /* 0x000000011f037824 */ /* 0x000fe200078e021c */
[----:B------:R-:W-:Y:S01]  /*1f00*/  SHF.R.U32.HI R32, RZ, 0x3, R193 ;  /* 0x00000003ff207819 */ /* 0x000fe200000116c1 */
[-C--:B0-----:R-:W-:Y:S01]  /*1f10*/  IMAD R6, R9, R14.reuse, RZ ;  /* 0x0000000e09067224 */ /* 0x081fe200078e02ff */
[----:B------:R-:W-:Y:S01]  /*1f20*/  SHF.R.U32.HI R30, RZ, 0x3, R192 ;  /* 0x00000003ff1e7819 */ /* 0x000fe200000116c0 */
[----:B------:R-:W-:Y:S01]  /*1f30*/  IMAD.WIDE.U32 R80, R153, R14, R18 ;  /* 0x0000000e99507225 */ /* 0x000fe200078e0012 */
[----:B---3--:R-:W-:-:S02]  /*1f40*/  SEL R5, R37, RZ, P0 ;  /* 0x000000ff25057207 */ /* 0x008fc40000000000 */
[----:B------:R-:W-:Y:S01]  /*1f50*/  SHF.R.U32.HI R21, RZ, 0x3, R159 ;  /* 0x00000003ff157819 */ /* 0x000fe2000001169f */
[----:B------:R-:W-:Y:S02]  /*1f60*/  IMAD R83, R153, R15, R6 ;  /* 0x0000000f99537224 */ /* 0x000fe400078e0206 */
[----:B--2---:R-:W-:Y:S01]  /*1f70*/  IMAD R4, R9, R12, RZ ;  /* 0x0000000c09047224 */ /* 0x004fe200078e02ff */
[----:B------:R-:W-:Y:S01]  /*1f80*/  SHF.L.U64.HI R31, R12, 0x6, R13 ;  /* 0x000000060c1f7819 */ /* 0x000fe2000001020d */
[----:B------:R-:W-:Y:S01]  /*1f90*/  IMAD.IADD R5, R16, 0x1, R5 ;  /* 0x0000000110057824 */ /* 0x000fe200078e0205 */
[----:B------:R-:W-:Y:S01]  /*1fa0*/  SHF.L.U32 R35, R12, 0x7, RZ ;  /* 0x000000070c237819 */ /* 0x000fe200000006ff */
[----:B------:R-:W-:-:S04]  /*1fb0*/  IMAD.WIDE.U32 R6, R153, R14, R16 ;  /* 0x0000000e99067225 */ /* 0x000fc800078e0010 */
[C---:B------:R-:W-:Y:S01]  /*1fc0*/  IMAD R9, R153.reuse, R13, R4 ;  /* 0x0000000d99097224 */ /* 0x040fe200078e0204 */
[----:B------:R-:W-:Y:S01]  /*1fd0*/  SHF.R.S32.HI R4, RZ, 0x1f, R5 ;  /* 0x0000001fff047819 */ /* 0x000fe20000011405 */
[C---:B------:R-:W-:Y:S01]  /*1fe0*/  IMAD.WIDE.U32 R84, R153.reuse, R12, R18 ;  /* 0x0000000c99547225 */ /* 0x040fe200078e0012 */
[----:B------:R-:W-:Y:S02]  /*1ff0*/  MOV R82, R6 ;  /* 0x0000000600527202 */ /* 0x000fe40000000f00 */
[CC--:B------:R-:W-:Y:S01]  /*2000*/  LEA.HI R40, R4.reuse, R5.reuse, RZ, 0x3 ;  /* 0x0000000504287211 */ /* 0x0c0fe200078f18ff */
[----:B------:R-:W-:Y:S01]  /*2010*/  IMAD.WIDE.U32 R86, R153, R12, R16 ;  /* 0x0000000c99567225 */ /* 0x000fe200078e0010 */
[----:B------:R-:W-:Y:S02]  /*2020*/  LEA.HI R6, R4, R5, RZ, 0x6 ;  /* 0x0000000504067211 */ /* 0x000fe400078f30ff */
[----:B------:R-:W-:Y:S01]  /*2030*/  LOP3.LUT R4, R40, 0x38, RZ, 0xc0, !PT ;  /* 0x0000003828047812 */ /* 0x000fe200078ec0ff */
[----:B------:R-:W-:Y:S01]  /*2040*/  IMAD.IADD R81, R81, 0x1, R83 ;  /* 0x0000000151517824 */ /* 0x000fe200078e0253 */
[----:B------:R-:W-:Y:S01]  /*2050*/  LOP3.LUT R10, R159, 0x38, R40, 0xf8, !PT ;  /* 0x000000389f0a7812 */ /* 0x000fe200078ef828 */
[----:B------:R-:W-:Y:S01]  /*2060*/  IMAD.IADD R83, R83, 0x1, R7 ;  /* 0x0000000153537824 */ /* 0x000fe200078e0207 */
[----:B-1----:R-:W-:Y:S01]  /*2070*/  SHF.R.U32.HI R38, RZ, 0x7, R38 ;  /* 0x00000007ff267819 */ /* 0x002fe20000011626 */
[----:B------:R-:W-:Y:S01]  /*2080*/  IMAD.SHL.U32 R6, R6, 0x80, RZ ;  /* 0x0000008006067824 */ /* 0x000fe200078e00ff */
[--C-:B------:R-:W-:Y:S01]  /*2090*/  LOP3.LUT R7, R193, 0x38, R40.reuse, 0xf8, !PT ;  /* 0x00000038c1077812 */ /* 0x100fe200078ef828 */
[----:B------:R-:W-:Y:S01]  /*20a0*/  IMAD.IADD R85, R85, 0x1, R9 ;  /* 0x0000000155557824 */ /* 0x000fe200078e0209 */
[----:B------:R-:W-:Y:S01]  /*20b0*/  ISETP.NE.AND P6, PT, R38, 0x1, PT ;  /* 0x000000012600780c */ /* 0x000fe20003fc5270 */
[----:B------:R-:W-:Y:S01]  /*20c0*/  IMAD.IADD R87, R9, 0x1, R87 ;  /* 0x0000000109577824 */ /* 0x000fe200078e0257 */
[----:B------:R-:W-:Y:S01]  /*20d0*/  LOP3.LUT R9, R192, 0x38, R40, 0xf8, !PT ;  /* 0x00000038c0097812 */ /* 0x000fe200078ef828 */
[C---:B------:R-:W-:Y:S01]  /*20e0*/  IMAD R20, R11.reuse, R14, RZ ;  /* 0x0000000e0b147224 */ /* 0x040fe200078e02ff */
[----:B------:R-:W-:Y:S01]  /*20f0*/  LOP3.LUT R5, R4, 0x1c0, R33, 0xf8, !PT ;  /* 0x000001c004057812 */ /* 0x000fe200078ef821 */
[----:B------:R-:W-:Y:S01]  /*2100*/  IMAD R11, R11, R12, RZ ;  /* 0x0000000c0b0b7224 */ /* 0x000fe200078e02ff */
[----:B------:R-:W-:Y:S01]  /*2110*/  LOP3.LUT R8, R6, 0xffffe000, RZ, 0xc0, !PT ;  /* 0xffffe00006087812 */ /* 0x000fe200078ec0ff */
[C---:B------:R-:W-:Y:S01]  /*2120*/  IMAD R39, R24.reuse, R15, R20 ;  /* 0x0000000f18277224 */ /* 0x040fe200078e0214 */
[----:B------:R-:W-:Y:S01]  /*2130*/  LOP3.LUT R4, R7, R32, RZ, 0x3c, !PT ;  /* 0x0000002007047212 */ /* 0x000fe200078e3cff */
[----:B------:R-:W-:Y:S01]  /*2140*/  IMAD.WIDE.U32 R80, R24, R14, R80 ;  /* 0x0000000e18507225 */ /* 0x000fe200078e0050 */
[----:B------:R-:W-:-:S02]  /*2150*/  LOP3.LUT R9, R9, R30, RZ, 0x3c, !PT ;  /* 0x0000001e09097212 */ /* 0x000fc400078e3cff */
[----:B------:R-:W-:Y:S01]  /*2160*/  LOP3.LUT R6, R10, R21, RZ, 0x3c, !PT ;  /* 0x000000150a067212 */ /* 0x000fe200078e3cff */
[----:B------:R-:W-:Y:S05]  /*2170*/  @!P6 WARPSYNC.ALL ;  /* 0x000000000000e948 */ /* 0x000fea0003800000 */
[----:B------:R-:W-:Y:S01]  /*2180*/  LOP3.LUT R7, R5, R200, RZ, 0x3c, !PT ;  /* 0x000000c805077212 */ /* 0x000fe200078e3cff */
[----:B------:R-:W-:Y:S01]  /*2190*/  IMAD.WIDE.U32 R82, R24, R14, R82 ;  /* 0x0000000e18527225 */ /* 0x000fe200078e0052 */
[----:B------:R-:W-:Y:S01]  /*21a0*/  LOP3.LUT R77, R40, 0xfffffff8, RZ, 0xc0, !PT ;  /* 0xfffffff8284d7812 */ /* 0x000fe200078ec0ff */
[----:B------:R-:W-:Y:S01]  /*21b0*/  ULDC UR4, c[0x0][0x2f4] ;  /* 0x0000bd0000047ab9 */ /* 0x000fe20000000800 */
[-C--:B------:R-:W-:Y:S01]  /*21c0*/  IADD3 R4, R4, R8.reuse, R199 ;  /* 0x0000000804047210 */ /* 0x080fe20007ffe0c7 */
[C---:B------:R-:W-:Y:S01]  /*21d0*/  IMAD R11, R24.reuse, R13, R11 ;  /* 0x0000000d180b7224 */ /* 0x040fe200078e020b */
[----:B------:R-:W-:Y:S01]  /*21e0*/  IADD3 R5, R9, R8, R198 ;  /* 0x0000000809057210 */ /* 0x000fe20007ffe0c6 */
[----:B------:R-:W-:Y:S01]  /*21f0*/  IMAD.WIDE.U32 R84, R24, R12, R84 ;  /* 0x0000000c18547225 */ /* 0x000fe200078e0054 */
[----:B------:R-:W-:-:S02]  /*2200*/  IADD3 R6, R6, R8, R197 ;  /* 0x0000000806067210 */ /* 0x000fc40007ffe0c5 */
[----:B------:R-:W-:Y:S01]  /*2210*/  IADD3 R7, R7, R8, R201 ;  /* 0x0000000807077210 */ /* 0x000fe20007ffe0c9 */
[----:B------:R-:W-:Y:S01]  /*2220*/  IMAD.WIDE.U32 R86, R24, R12, R86 ;  /* 0x0000000c18567225 */ /* 0x000fe200078e0056 */
[C-C-:B------:R-:W-:Y:S02]  /*2230*/  SHF.L.U64.HI R8, R14.reuse, 0x5, R15.reuse ;  /* 0x000000050e087819 */ /* 0x140fe4000001020f */
[--C-:B------:R-:W-:Y:S01]  /*2240*/  SHF.L.U64.HI R9, R14, 0x6, R15.reuse ;  /* 0x000000060e097819 */ /* 0x100fe2000001020f */
[----:B------:R-:W-:Y:S01]  /*2250*/  VIADD R94, R38, 0x8 ;  /* 0x00000008265e7836 */ /* 0x000fe20000000000 */
[----:B------:R-:W-:Y:S01]  /*2260*/  SHF.L.U64.HI R10, R14, 0x7, R15 ;  /* 0x000000070e0a7819 */ /* 0x000fe2000001020f */
[----:B------:R-:W-:Y:S01]  /*2270*/  IMAD.IADD R38, R81, 0x1, R39 ;  /* 0x0000000151267824 */ /* 0x000fe200078e0227 */
[--C-:B------:R-:W-:Y:S01]  /*2280*/  SHF.L.U64.HI R30, R12, 0x5, R13.reuse ;  /* 0x000000050c1e7819 */ /* 0x100fe2000001020d */
[----:B------:R-:W-:Y:S01]  /*2290*/  IMAD.SHL.U32 R20, R14, 0x20, RZ ;  /* 0x000000200e147824 */ /* 0x000fe200078e00ff */
[----:B------:R-:W-:Y:S01]  /*22a0*/  SHF.L.U64.HI R32, R12, 0x7, R13 ;  /* 0x000000070c207819 */ /* 0x000fe2000001020d */
[----:B------:R-:W-:Y:S01]  /*22b0*/  IMAD.SHL.U32 R21, R14, 0x40, RZ ;  /* 0x000000400e157824 */ /* 0x000fe200078e00ff */
[----:B------:R-:W-:Y:S01]  /*22c0*/  ISETP.GE.AND P1, PT, R16, UR4, PT ;  /* 0x0000000410007c0c */ /* 0x000fe2000bf26270 */
[----:B------:R-:W-:Y:S01]  /*22d0*/  IMAD.SHL.U32 R28, R14, 0x80, RZ ;  /* 0x000000800e1c7824 */ /* 0x000fe200078e00ff */
[----:B------:R-:W-:Y:S01]  /*22e0*/  ISETP.GE.AND P2, PT, R23, UR4, PT ;  /* 0x0000000417007c0c */ /* 0x000fe2000bf46270 */
[C---:B------:R-:W-:Y:S01]  /*22f0*/  IMAD.SHL.U32 R33, R12.reuse, 0x20, RZ ;  /* 0x000000200c217824 */ /* 0x040fe200078e00ff */
[----:B------:R-:W-:Y:S01]  /*2300*/  SHF.R.S32.HI R79, RZ, 0x3, R40 ;  /* 0x00000003ff4f7819 */ /* 0x000fe20000011428 */
[----:B------:R-:W-:Y:S01]  /*2310*/  IMAD.SHL.U32 R34, R12, 0x40, RZ ;  /* 0x000000400c227824 */ /* 0x000fe200078e00ff */
[----:B------:R-:W-:Y:S01]  /*2320*/  SHF.R.S32.HI R89, RZ, 0x1f, R77 ;  /* 0x0000001fff597819 */ /* 0x000fe2000001144d */
[----:B------:R-:W-:-:S02]  /*2330*/  IMAD R36, R203, 0x20, R153 ;  /* 0x00000020cb247824 */ /* 0x000fc400078e0299 */
[----:B------:R-:W-:Y:S02]  /*2340*/  IMAD.SHL.U32 R37, R37, 0x2, RZ ;  /* 0x0000000225257824 */ /* 0x000fe400078e00ff */
[----:B------:R-:W-:Y:S02]  /*2350*/  IMAD.IADD R39, R39, 0x1, R83 ;  /* 0x0000000127277824 */ /* 0x000fe400078e0253 */
[----:B------:R-:W-:Y:S02]  /*2360*/  IMAD.IADD R76, R85, 0x1, R11 ;  /* 0x00000001554c7824 */ /* 0x000fe400078e020b */
[----:B------:R-:W-:Y:S01]  /*2370*/  IMAD.IADD R78, R11, 0x1, R87 ;  /* 0x000000010b4e7824 */ /* 0x000fe200078e0257 */
[----:B------:R-:W-:Y:S01]  /*2380*/  @!P6 BAR.SYNC.DEFER_BLOCKING 0x9, 0x100 ;  /* 0x024400000000eb1d */ /* 0x000fe20000010000 */
[----:B----4-:R-:W-:-:S07]  /*2390*/  SHF.R.S32.HI R88, RZ, 0x1f, R0 ;  /* 0x0000001fff587819 */ /* 0x010fce0000011400 */
.L_x_7053:
[----:B--2-4-:R-:W2:Y:S01]  /*23a0*/  LDL.LU R43, [R1] ;  /* 0x00000000012b7983 */ /* 0x014ea20000300800 */
[----:B------:R-:W0:Y:S01]  /*23b0*/  LDC R99, c[0x0][0x430] ;  /* 0x00010c00ff637b82 */ /* 0x000e220000000800 */
[----:B------:R-:W-:Y:S02]  /*23c0*/  VIADD R27, R27, 0xffffffff ;  /* 0xffffffff1b1b7836 */ /* 0x000fe40000000000 */
[----:B------:R-:W-:-:S03]  /*23d0*/  IMAD.MOV.U32 R100, RZ, RZ, RZ ;  /* 0x000000ffff647224 */ /* 0x000fc600078e00ff */
[----:B------:R-:W-:Y:S02]  /*23e0*/  LEA R12, R27, R36, 0x7 ;  /* 0x000000241b0c7211 */ /* 0x000fe400078e38ff */
[----:B-1----:R-:W1:Y:S02]  /*23f0*/  LDC R102, c[0x0][0x3f4] ;  /* 0x0000fd00ff667b82 */ /* 0x002e640000000800 */
[----:B------:R-:W-:Y:S01]  /*2400*/  ISETP.GE.AND P3, PT, R12, R25, PT ;  /* 0x000000190c00720c */ /* 0x000fe20003f66270 */
[----:B------:R-:W-:-:S03]  /*2410*/  IMAD.IADD R44, R3, 0x1, R12 ;  /* 0x00000001032c7824 */ /* 0x000fc600078e020c */
[----:B------:R-:W-:Y:S01]  /*2420*/  ISETP.GT.OR P3, PT, R36, 0x7f, P3 ;  /* 0x0000007f2400780c */ /* 0x000fe20001f64670 */
[----:B------:R-:W-:Y:S01]  /*2430*/  IMAD.MOV.U32 R40, RZ, RZ, R44 ;  /* 0x000000ffff287224 */ /* 0x000fe200078e002c */
        /* <DEDUP_REMOVED lines=18> */
[----:B------:R-:W-:Y:S05]  /*2560*/  YIELD ;  /* 0x0000000000007946 */ /* 0x000fea0003800000 */
[----:B------:R-:W-:Y:S01]  /*2570*/  IMAD R91, R155, 0x4000, R196 ;  /* 0x000040009b5b7824 */ /* 0x000fe200078e02c4 */
[----:B------:R-:W-:Y:S01]  /*2580*/  BSSY B0, `(.L_x_6956) ;  /* 0x00005d8000007945 */ /* 0x000fe20003800000 */
[----:B------:R-:W-:-:S02]  /*2590*/  IMAD R99, R99, R14, R44 ;  /* 0x0000000e63637224 */ /* 0x000fc400078e022c */
[----:B------:R-:W-:Y:S01]  /*25a0*/  IMAD R91, R91, 0x2, R156 ;  /* 0x000000025b5b7824 */ /* 0x000fe200078e029c */
[----:B--2---:R-:W-:-:S04]  /*25b0*/  LOP3.LUT R43, R43, 0xfffffffb, RZ, 0xc0, !PT ;  /* 0xfffffffb2b2b7812 */ /* 0x004fc800078ec0ff */
[----:B------:R-:W-:-:S05]  /*25c0*/  @P4 LOP3.LUT R43, R43, 0x4, RZ, 0xfc, !PT ;  /* 0x000000042b2b4812 */ /* 0x000fca00078efcff */
[----:B------:R0:W-:Y:S01]  /*25d0*/  STL [R1], R43 ;  /* 0x0000002b01007387 */ /* 0x0001e20000100800 */
[----:B------:R-:W-:Y:S05]  /*25e0*/  @!P3 BRA `(.L_x_6957) ;  /* 0x0000005400a0b947 */ /* 0x000fea0003800000 */
[----:B------:R-:W-:Y:S01]  /*25f0*/  SHF.R.S32.HI R98, RZ, 0x1f, R99 ;  /* 0x0000001fff627819 */ /* 0x000fe20000011463 */
[----:B------:R-:W-:Y:S01]  /*2600*/  ULDC.64 UR4, c[0x0][0x300] ;  /* 0x0000c00000047ab9 */ /* 0x000fe20000000a00 */
[----:B-----5:R-:W-:Y:S01]  /*2610*/  SHF.R.S32.HI R97, RZ, 0x1f, R100 ;  /* 0x0000001fff617819 */ /* 0x020fe20000011464 */
[----:B0-----:R-:W-:-:S04]  /*2620*/  IMAD.WIDE.U32 R12, R99, UR4, RZ ;  /* 0x00000004630c7c25 */ /* 0x001fc8000f8e00ff */
[----:B------:R-:W-:Y:S02]  /*2630*/  IMAD R14, R98, UR4, RZ ;  /* 0x00000004620e7c24 */ /* 0x000fe4000f8e02ff */
[----:B------:R-:W-:Y:S02]  /*2640*/  IMAD R96, R27, -0x80, R25 ;  /* 0xffffff801b607824 */ /* 0x000fe400078e0219 */
[----:B------:R-:W-:Y:S01]  /*2650*/  IMAD R11, R99, UR5, R14 ;  /* 0x00000005630b7c24 */ /* 0x000fe2000f8e020e */
[----:B------:R-:W-:Y:S01]  /*2660*/  ULDC.64 UR4, c[0x0][0x310] ;  /* 0x0000c40000047ab9 */ /* 0x000fe20000000a00 */
[----:B------:R-:W-:Y:S01]  /*2670*/  IMAD R14, R32, R27, RZ ;  /* 0x0000001b200e7224 */ /* 0x000fe200078e02ff */
[----:B------:R-:W-:Y:S01]  /*2680*/  VIMNMX R96, R96, 0x80, PT ;  /* 0x0000008060607848 */ /* 0x000fe20003fe0100 */
[----:B------:R-:W-:Y:S02]  /*2690*/  IMAD R15, R97, UR4, RZ ;  /* 0x00000004610f7c24 */ /* 0x000fe4000f8e02ff */
[----:B------:R-:W-:Y:S01]  /*26a0*/  IMAD.IADD R13, R13, 0x1, R11 ;  /* 0x000000010d0d7824 */ /* 0x000fe200078e020b */
[----:B------:R-:W-:Y:S01]  /*26b0*/  SHF.R.S32.HI R11, RZ, 0x1f, R27 ;  /* 0x0000001fff0b7819 */ /* 0x000fe2000001141b */
[----:B------:R-:W-:-:S02]  /*26c0*/  IMAD R15, R100, UR5, R15 ;  /* 0x00000005640f7c24 */ /* 0x000fc4000f8e020f */
[----:B------:R-:W-:Y:S01]  /*26d0*/  IMAD.WIDE.U32 R12, R100, UR4, R12 ;  /* 0x00000004640c7c25 */ /* 0x000fe2000f8e000c */
[----:B------:R-:W-:-:S04]  /*26e0*/  ULDC.64 UR4, c[0x0][0x308] ;  /* 0x0000c20000047ab9 */ /* 0x000fc80000000a00 */
[----:B------:R-:W-:-:S03]  /*26f0*/  IADD3 R13, R13, R15, RZ ;  /* 0x0000000f0d0d7210 */ /* 0x000fc60007ffe0ff */
[----:B------:R-:W-:-:S04]  /*2700*/  IMAD.WIDE.U32 R106, R2, UR4, R12 ;  /* 0x00000004026a7c25 */ /* 0x000fc8000f8e000c */
[----:B------:R-:W-:Y:S01]  /*2710*/  IMAD R13, R2, UR5, R107 ;  /* 0x00000005020d7c24 */ /* 0x000fe2000f8e026b */
[----:B------:R-:W-:Y:S01]  /*2720*/  ULDC.64 UR4, c[0x0][0x2e8] ;  /* 0x0000ba0000047ab9 */ /* 0x000fe20000000a00 */
[----:B------:R-:W-:Y:S01]  /*2730*/  IMAD R12, R10, R27, RZ ;  /* 0x0000001b0a0c7224 */ /* 0x000fe200078e02ff */
[C---:B------:R-:W-:Y:S01]  /*2740*/  LEA R107, P3, R106.reuse, UR4, 0x1 ;  /* 0x000000046a6b7c11 */ /* 0x040fe2000f8608ff */
[----:B------:R-:W-:Y:S02]  /*2750*/  ULDC.U8 UR4, c[0x0][0x410] ;  /* 0x0001040000047ab9 */ /* 0x000fe40000000000 */
[C---:B------:R-:W-:Y:S01]  /*2760*/  IMAD R41, R11.reuse, R28, R12 ;  /* 0x0000001c0b297224 */ /* 0x040fe200078e020c */
        /* <DEDUP_REMOVED lines=13> */
[----:B------:R-:W-:Y:S02]  /*2840*/  P2R R138, PR, RZ, 0x8 ;  /* 0x00000008ff8a7803 */ /* 0x000fe40000000000 */
        /* <DEDUP_REMOVED lines=23> */
.L_x_6960:
[----:B------:R-:W-:Y:S05]  /*29c0*/  BSYNC B1 ;  /* 0x0000000000017941 */ /* 0x000fea0003800000 */
.L_x_6959:
[----:B------:R-:W-:Y:S01]  /*29d0*/  VIADD R44, R153, 0x20 ;  /* 0x00000020992c7836 */ /* 0x000fe20000000000 */
[----:B------:R-:W-:Y:S01]  /*29e0*/  BSSY B1, `(.L_x_6961) ;  /* 0x000002b000017945 */ /* 0x000fe20003800000 */
[----:B0----5:R-:W-:Y:S01]  /*29f0*/  IMAD.MOV.U32 R41, RZ, RZ, R65 ;  /* 0x000000ffff297224 */ /* 0x021fe200078e0041 */
[----:B------:R-:W-:Y:S01]  /*2a00*/  CS2R R60, SRZ ;  /* 0x00000000003c7805 */ /* 0x000fe2000001ff00 */
        /* <DEDUP_REMOVED lines=12> */
[----:B------:R-:W-:Y:S02]  /*2ad0*/  CS2R R58, SRZ ;  /* 0x00000000003a7805 */ /* 0x000fe4000001ff00 */
[----:B------:R-:W-:Y:S02]  /*2ae0*/  PRMT R124, R41, 0x7610, R124 ;  /* 0x00007610297c7816 */ /* 0x000fe4000000007c */
[----:B------:R-:W-:Y:S02]  /*2af0*/  CS2R R62, SRZ ;  /* 0x00000000003e7805 */ /* 0x000fe4000001ff00 */
[----:B------:R-:W-:Y:S02]  /*2b00*/  PRMT R123, R40, 0x7610, R123 ;  /* 0x00007610287b7816 */ /* 0x000fe4000000007b */
[----:B------:R-:W-:Y:S02]  /*2b10*/  PRMT R135, R42, 0x7610, R135 ;  /* 0x000076102a877816 */ /* 0x000fe40000000087 */
[----:B------:R-:W-:-:S02]  /*2b20*/  PRMT R134, R43, 0x7610, R134 ;  /* 0x000076102b867816 */ /* 0x000fc40000000086 */
[----:B------:R-:W-:Y:S01]  /*2b30*/  P2R R128, PR, RZ, 0x8 ;  /* 0x00000008ff807803 */ /* 0x000fe20000000000 */
        /* <DEDUP_REMOVED lines=21> */
.L_x_6962:
[----:B------:R-:W-:Y:S05]  /*2c90*/  BSYNC B1 ;  /* 0x0000000000017941 */ /* 0x000fea0003800000 */
.L_x_6961:
        /* <DEDUP_REMOVED lines=20> */
[----:B------:R-:W-:Y:S02]  /*2de0*/  CS2R R40, SRZ ;  /* 0x0000000000287805 */ /* 0x000fe4000001ff00 */
[----:B------:R-:W-:-:S02]  /*2df0*/  PRMT R119, R42, 0x7610, R119 ;  /* 0x000076102a777816 */ /* 0x000fc40000000077 */
[----:B------:R-:W-:Y:S02]  /*2e00*/  CS2R R54, SRZ ;  /* 0x0000000000367805 */ /* 0x000fe4000001ff00 */
[----:B------:R-:W-:Y:S02]  /*2e10*/  PRMT R120, R43, 0x7610, R120 ;  /* 0x000076102b787816 */ /* 0x000fe40000000078 */
[----:B------:R-:W-:Y:S02]  /*2e20*/  CS2R R44, SRZ ;  /* 0x00000000002c7805 */ /* 0x000fe4000001ff00 */
[----:B------:R-:W-:Y:S02]  /*2e30*/  CS2R R42, SRZ ;  /* 0x00000000002a7805 */ /* 0x000fe4000001ff00 */
        /* <DEDUP_REMOVED lines=22> */
.L_x_6964:
[----:B------:R-:W-:Y:S05]  /*2fa0*/  BSYNC B1 ;  /* 0x0000000000017941 */ /* 0x000fea0003800000 */
.L_x_6963:
[----:B0-----:R-:W-:Y:S01]  /*2fb0*/  VIADD R72, R153, 0x60 ;  /* 0x0000006099487836 */ /* 0x001fe20000000000 */
[----:B------:R-:W-:Y:S04]  /*2fc0*/  BSSY B1, `(.L_x_6965) ;  /* 0x000001f000017945 */ /* 0x000fe80003800000 */
[----:B------:R-:W-:-:S13]  /*2fd0*/  ISETP.GE.AND P4, PT, R72, R96, PT ;  /* 0x000000604800720c */ /* 0x000fda0003f86270 */
[----:B------:R-:W-:Y:S05]  /*2fe0*/  @P4 BRA `(.L_x_6966) ;  /* 0x0000000000704947 */ /* 0x000fea0003800000 */
[----:B------:R-:W0:Y:S01]  /*2ff0*/  LDC.64 R40, c[0x0][0x3f8] ;  /* 0x0000fe00ff287b82 */ /* 0x000e220000000a00 */
[----:B------:R-:W-:Y:S01]  /*3000*/  IMAD.MOV.U32 R15, RZ, RZ, R90 ;  /* 0x000000ffff0f7224 */ /* 0x000fe200078e005a */
[----:B------:R-:W-:Y:S01]  /*3010*/  ULDC.64 UR4, c[0x0][0x3e8] ;  /* 0x0000fa0000047ab9 */ /* 0x000fe20000000a00 */
[----:B------:R-:W-:Y:S02]  /*3020*/  CS2R R44, SRZ ;  /* 0x00000000002c7805 */ /* 0x000fe4000001ff00 */
[----:B------:R-:W-:Y:S01]  /*3030*/  CS2R R46, SRZ ;  /* 0x00000000002e7805 */ /* 0x000fe2000001ff00 */
[----:B0-----:R-:W-:-:S04]  /*3040*/  IMAD.WIDE.U32 R14, R40, 0x60, R14 ;  /* 0x00000060280e7825 */ /* 0x001fc800078e000e */
[----:B------:R-:W-:Y:S01]  /*3050*/  IMAD R13, R41, 0x60, RZ ;  /* 0x00000060290d7824 */ /* 0x000fe200078e02ff */
[----:B------:R-:W-:-:S04]  /*3060*/  IADD3 R41, P5, R80, R14, RZ ;  /* 0x0000000e50297210 */ /* 0x000fc80007fbe0ff */
[----:B------:R-:W-:Y:S01]  /*3070*/  IADD3.X R42, R38, R15, R13, P5, !PT ;  /* 0x0000000f262a7210 */ /* 0x000fe20002ffe40d */
[----:B------:R-:W-:Y:S01]  /*3080*/  IMAD.MOV.U32 R13, RZ, RZ, R11 ;  /* 0x000000ffff0d7224 */ /* 0x000fe200078e000b */
[----:B------:R-:W0:Y:S02]  /*3090*/  LDC.64 R14, c[0x0][0x408] ;  /* 0x00010200ff0e7b82 */ /* 0x000e240000000a00 */
[----:B0-----:R-:W-:-:S04]  /*30a0*/  IMAD.WIDE.U32 R12, R14, 0x60, R12 ;  /* 0x000000600e0c7825 */ /* 0x001fc800078e000c */
[----:B------:R-:W-:Y:S01]  /*30b0*/  IMAD R15, R15, 0x60, RZ ;  /* 0x000000600f0f7824 */ /* 0x000fe200078e02ff */
[----:B------:R-:W-:-:S04]  /*30c0*/  IADD3 R11, P5, R84, R12, RZ ;  /* 0x0000000c540b7210 */ /* 0x000fc80007fbe0ff */
[----:B------:R-:W-:Y:S02]  /*30d0*/  IADD3.X R40, R76, R13, R15, P5, !PT ;  /* 0x0000000d4c287210 */ /* 0x000fe40002ffe40f */
        /* <DEDUP_REMOVED lines=13> */
.L_x_6966:
[----:B------:R-:W-:Y:S05]  /*31b0*/  BSYNC B1 ;  /* 0x0000000000017941 */ /* 0x000fea0003800000 */
.L_x_6965:
[----:B-----5:R-:W-:Y:S01]  /*31c0*/  IMAD.MOV.U32 R11, RZ, RZ, R48 ;  /* 0x000000ffff0b7224 */ /* 0x020fe200078e0030 */
[----:B0-----:R-:W-:Y:S01]  /*31d0*/  MOV R12, R49 ;  /* 0x00000031000c7202 */ /* 0x001fe20000000f00 */
[----:B------:R-:W-:Y:S01]  /*31e0*/  IMAD.MOV.U32 R14, RZ, RZ, R53 ;  /* 0x000000ffff0e7224 */ /* 0x000fe200078e0035 */
[----:B------:R-:W-:Y:S01]  /*31f0*/  UISETP.NE.AND UP0, UPT, UR41, 0x3, UPT ;  /* 0x000000032900788c */ /* 0x000fe2000bf05270 */
        /* <DEDUP_REMOVED lines=9> */
[----:B------:R-:W-:-:S02]  /*3290*/  PLOP3.LUT P5, PT, PT, PT, UP0, 0x80, 0x0 ;  /* 0x000000000000781c */ /* 0x000fc40003faf008 */
[----:B------:R-:W-:Y:S01]  /*32a0*/  PRMT R127, R11, 0x7610, R127 ;  /* 0x000076100b7f7816 */ /* 0x000fe2000000007f */
[----:B------:R-:W-:Y:S01]  /*32b0*/  IMAD.MOV.U32 R11, RZ, RZ, R40 ;  /* 0x000000ffff0b7224 */ /* 0x000fe200078e0028 */
[----:B------:R-:W-:Y:S01]  /*32c0*/  PRMT R129, R12, 0x7610, R129 ;  /* 0x000076100c817816 */ /* 0x000fe20000000081 */
[----:B------:R-:W-:Y:S01]  /*32d0*/  IMAD.MOV.U32 R12, RZ, RZ, R41 ;  /* 0x000000ffff0c7224 */ /* 0x000fe200078e0029 */
[----:B------:R-:W-:Y:S01]  /*32e0*/  PRMT R133, R14, 0x7610, R133 ;  /* 0x000076100e857816 */ /* 0x000fe20000000085 */
[----:B------:R-:W-:Y:S01]  /*32f0*/  IMAD.MOV.U32 R14, RZ, RZ, R45 ;  /* 0x000000ffff0e7224 */ /* 0x000fe200078e002d */
[----:B------:R-:W-:Y:S02]  /*3300*/  PRMT R132, R13, 0x7610, R132 ;  /* 0x000076100d847816 */ /* 0x000fe40000000084 */
[----:B------:R-:W-:Y:S02]  /*3310*/  MOV R13, R44 ;  /* 0x0000002c000d7202 */ /* 0x000fe40000000f00 */
        /* <DEDUP_REMOVED lines=10> */
[----:B------:R-:W-:Y:S02]  /*33c0*/  PRMT R115, R13, 0x7610, R115 ;  /* 0x000076100d737816 */ /* 0x000fe40000000073 */
[----:B------:R-:W-:Y:S01]  /*33d0*/  PRMT R116, R14, 0x7610, R116 ;  /* 0x000076100e747816 */ /* 0x000fe20000000074 */
[----:B------:R-:W-:Y:S06]  /*33e0*/  @!P5 BRA `(.L_x_6967) ;  /* 0x000000000004d947 */ /* 0x000fec0003800000 */
[----:B------:R-:W-:Y:S01]  /*33f0*/  BPT.TRAP 0x1 ;  /* 0x000000040000795c */ /* 0x000fe20000300000 */
.L_x_6967:
[----:B------:R-:W-:Y:S01]  /*3400*/  IMAD R90, R155, 0x8, R156 ;  /* 0x000000089b5a7824 */ /* 0x000fe200078e029c */
[----:B------:R-:W-:Y:S01]  /*3410*/  SHF.L.U32 R101, R154, 0x1f, RZ ;  /* 0x0000001f9a657819 */ /* 0x000fe200000006ff */
[----:B------:R-:W-:Y:S03]  /*3420*/  BSSY B1, `(.L_x_6968) ;  /* 0x0000003000017945 */ /* 0x000fe60003800000 */
[----:B------:R-:W0:Y:S02]  /*3430*/  SYNCS.PHASECHK.TRANS64.TRYWAIT P6, [R90+URZ+0x28890], R101 ;  /* 0x028890655a0075a7 */ /* 0x000e2400080c017f */
[----:B0-----:R-:W-:Y:S05]  /*3440*/  @!P6 BRA `(.L_x_6969) ;  /* 0x000001980038e947 */ /* 0x001fea0003800000 */
.L_x_7275:
[----:B------:R-:W-:Y:S05]  /*3450*/  BSYNC B1 ;  /* 0x0000000000017941 */ /* 0x000fea0003800000 */
.L_x_6968:
[----:B------:R-:W-:-:S03]  /*3460*/  UMOV UR4, 0xffffffff ;  /* 0xffffffff00047882 */ /* 0x000fc60000000000 */
[----:B------:R-:W-:Y:S05]  /*3470*/  BRA.DIV UR4, `(.L_x_6970) ;  /* 0x0000019a04407947 */ /* 0x000fea000b800000 */
[----:B------:R1:W2:Y:S04]  /*3480*/  SHFL.IDX PT, R75, R106, RZ, 0x181f ;  /* 0x00181fff6a4b7589 */ /* 0x0002a800000e0000 */
[----:B------:R1:W3:Y:S02]  /*3490*/  SHFL.IDX PT, R74, R107, RZ, 0x181f ;  /* 0x00181fff6b4a7589 */ /* 0x0002e400000e0000 */
.L_x_7279:
[----:B------:R-:W-:Y:S01]  /*34a0*/  ISETP.NE.AND P6, PT, R138, RZ, PT ;  /* 0x000000ff8a00720c */ /* 0x000fe20003fc5270 */
[----:B------:R-:W-:-:S12]  /*34b0*/  BSSY B1, `(.L_x_6971) ;  /* 0x0000071000017945 */ /* 0x000fd80003800000 */
[----:B------:R-:W-:Y:S05]  /*34c0*/  @P6 BRA `(.L_x_6972) ;  /* 0x0000000400bc6947 */ /* 0x000fea0003800000 */
[----:B------:R-:W-:Y:S04]  /*34d0*/  BSSY B2, `(.L_x_6973) ;  /* 0x0000037000027945 */ /* 0x000fe80003800000 */
[----:B------:R-:W-:Y:S05]  /*34e0*/  @P1 BRA `(.L_x_6974) ;  /* 0x0000000000d41947 */ /* 0x000fea0003800000 */
[----:B------:R4:W0:Y:S01]  /*34f0*/  LDS.128 R12, [R91+0x18400] ;  /* 0x018400005b0c7984 */ /* 0x0008220000000c00 */
[C---:B---3--:R-:W-:Y:S01]  /*3500*/  LEA R72, P6, R16.reuse, R74, 0x1 ;  /* 0x0000004a10487211 */ /* 0x048fe200078c08ff */
[----:B------:R-:W-:Y:S03]  /*3510*/  BSSY B3, `(.L_x_6975) ;  /* 0x0000031000037945 */ /* 0x000fe60003800000 */
[----:B--2---:R-:W-:Y:S02]  /*3520*/  LEA.HI.X R73, R16, R75, R17, 0x1, P6 ;  /* 0x0000004b10497211 */ /* 0x004fe400030f0c11 */
[----:B------:R-:W-:-:S13]  /*3530*/  ISETP.GE.AND P6, PT, R18, R102, PT ;  /* 0x000000661200720c */ /* 0x000fda0003fc6270 */
[----:B----4-:R-:W-:Y:S05]  /*3540*/  @P6 BRA `(.L_x_6976) ;  /* 0x0000000000b46947 */ /* 0x010fea0003800000 */
[----:B------:R-:W-:Y:S02]  /*3550*/  SHF.R.U64 R138, R70, 0x10, R71 ;  /* 0x00000010468a7819 */ /* 0x000fe40000001247 */
[----:B------:R-:W-:Y:S01]  /*3560*/  SHF.R.U64 R140, R68, 0x10, R69 ;  /* 0x00000010448c7819 */ /* 0x000fe20000001245 */
[----:B0-----:R-:W-:Y:S01]  /*3570*/  IMAD.U32 R68, R14, 0x10000, RZ ;  /* 0x000100000e447824 */ /* 0x001fe200078e00ff */
[----:B------:R-:W-:Y:S02]  /*3580*/  SHF.R.U32.HI R139, RZ, 0x10, R71 ;  /* 0x00000010ff8b7819 */ /* 0x000fe40000011647 */
[----:B------:R-:W-:Y:S02]  /*3590*/  SHF.R.U32.HI R11, RZ, 0x10, R69 ;  /* 0x00000010ff0b7819 */ /* 0x000fe40000011645 */
[----:B------:R-:W-:Y:S02]  /*35a0*/  PRMT R135, R135, 0x5410, R138 ;  /* 0x0000541087877816 */ /* 0x000fe4000000008a */
[----:B------:R-:W-:-:S02]  /*35b0*/  PRMT R137, R137, 0x5410, R140 ;  /* 0x0000541089897816 */ /* 0x000fc4000000008c */
[----:B------:R-:W-:Y:S02]  /*35c0*/  LOP3.LUT R69, R14, 0xffff0000, RZ, 0xc0, !PT ;  /* 0xffff00000e457812 */ /* 0x000fe400078ec0ff */
[----:B------:R-:W-:Y:S02]  /*35d0*/  PRMT R139, R134, 0x5410, R139 ;  /* 0x00005410868b7816 */ /* 0x000fe4000000008b */
[----:B------:R-:W-:Y:S01]  /*35e0*/  PRMT R136, R136, 0x5410, R11 ;  /* 0x0000541088887816 */ /* 0x000fe2000000000b */
[----:B------:R-:W-:Y:S01]  /*35f0*/  IMAD.U32 R11, R12, 0x10000, RZ ;  /* 0x000100000c0b7824 */ /* 0x000fe200078e00ff */
[----:B------:R-:W-:Y:S01]  /*3600*/  SHF.L.U32 R14, R13, 0x10, RZ ;  /* 0x000000100d0e7819 */ /* 0x000fe200000006ff */
[----:B------:R-:W-:Y:S01]  /*3610*/  IMAD.U32 R140, R139, 0x10000, RZ ;  /* 0x000100008b8c7824 */ /* 0x000fe200078e00ff */
        /* <DEDUP_REMOVED lines=14> */
[C---:B------:R-:W-:Y:S01]  /*3700*/  FFMA.FTZ R141, R14.reuse, R71, -R141 ;  /* 0x000000470e8d7223 */ /* 0x040fe2000001088d */
[----:B------:R-:W-:Y:S01]  /*3710*/  FFMA.FTZ R138, R14, R138, R13 ;  /* 0x0000008a0e8a7223 */ /* 0x000fe2000001000d */
[----:B------:R-:W-:Y:S01]  /*3720*/  FFMA.FTZ R143, R68, R134, -R143 ;  /* 0x00000086448f7223 */ /* 0x000fe2000001088f */
[----:B------:R-:W-:Y:S01]  /*3730*/  FMUL.FTZ R14, R12, R135 ;  /* 0x000000870c0e7220 */ /* 0x000fe20000410000 */
[----:B------:R-:W-:Y:S02]  /*3740*/  IMAD.U32 R15, R15, 0x10000, RZ ;  /* 0x000100000f0f7824 */ /* 0x000fe400078e00ff */
[----:B------:R-:W-:Y:S01]  /*3750*/  FFMA.FTZ R68, R68, R140, R69 ;  /* 0x0000008c44447223 */ /* 0x000fe20000010045 */
[----:B------:R-:W-:Y:S01]  /*3760*/  FMUL.FTZ R134, R70, R139 ;  /* 0x0000008b46867220 */ /* 0x000fe20000410000 */
[-C--:B------:R-:W-:Y:S01]  /*3770*/  FMUL.FTZ R12, R12, R137.reuse ;  /* 0x000000890c0c7220 */ /* 0x080fe20000410000 */
[-C--:B------:R-:W-:Y:S01]  /*3780*/  FMUL.FTZ R70, R70, R136.reuse ;  /* 0x0000008846467220 */ /* 0x080fe20000410000 */
[----:B------:R-:W-:Y:S01]  /*3790*/  FFMA.FTZ R14, R11, R137, -R14 ;  /* 0x000000890b0e7223 */ /* 0x000fe2000001080e */
[----:B------:R-:W-:Y:S01]  /*37a0*/  FFMA.FTZ R134, R15, R136, -R134 ;  /* 0x000000880f867223 */ /* 0x000fe20000010886 */
[----:B------:R-:W-:Y:S01]  /*37b0*/  FFMA.FTZ R11, R11, R135, R12 ;  /* 0x000000870b0b7223 */ /* 0x000fe2000001000c */
[----:B------:R-:W-:Y:S01]  /*37c0*/  FFMA.FTZ R15, R15, R139, R70 ;  /* 0x0000008b0f0f7223 */ /* 0x000fe20000010046 */
[----:B------:R-:W-:-:S02]  /*37d0*/  F2FP.BF16.F32.PACK_AB R68, R68, R143 ;  /* 0x0000008f4444723e */ /* 0x000fc400000010ff */
[----:B------:R-:W-:Y:S02]  /*37e0*/  F2FP.BF16.F32.PACK_AB R13, R138, R141 ;  /* 0x0000008d8a0d723e */ /* 0x000fe400000010ff */
[----:B------:R-:W-:Y:S01]  /*37f0*/  F2FP.BF16.F32.PACK_AB R12, R11, R14 ;  /* 0x0000000e0b0c723e */ /* 0x000fe200000010ff */
[----:B------:R-:W-:Y:S01]  /*3800*/  IMAD.MOV.U32 R14, RZ, RZ, R68 ;  /* 0x000000ffff0e7224 */ /* 0x000fe200078e0044 */
[----:B------:R-:W-:-:S07]  /*3810*/  F2FP.BF16.F32.PACK_AB R15, R15, R134 ;  /* 0x000000860f0f723e */ /* 0x000fce00000010ff */
.L_x_6976:
[----:B------:R-:W-:Y:S05]  /*3820*/  BSYNC B3 ;  /* 0x0000000000037941 */ /* 0x000fea0003800000 */
.L_x_6975:
[----:B0-----:R4:W-:Y:S02]  /*3830*/  ST.E.128 desc[UR42][R72.64], R12 ;  /* 0x0000000c48007985 */ /* 0x0019e4000c101d2a */
.L_x_6974:
[----:B------:R-:W-:Y:S05]  /*3840*/  BSYNC B2 ;  /* 0x0000000000027941 */ /* 0x000fea0003800000 */
.L_x_6973:
[----:B------:R-:W-:Y:S05]  /*3850*/  @P2 BRA `(.L_x_6972) ;  /* 0x0000000000d82947 */ /* 0x000fea0003800000 */
[----:B----4-:R4:W0:Y:S01]  /*3860*/  LDS.128 R12, [R91+0x1c400] ;  /* 0x01c400005b0c7984 */ /* 0x0108220000000c00 */
[C---:B---3--:R-:W-:Y:S01]  /*3870*/  LEA R68, P6, R23.reuse, R74, 0x1 ;  /* 0x0000004a17447211 */ /* 0x048fe200078c08ff */
[----:B------:R-:W-:Y:S03]  /*3880*/  BSSY B2, `(.L_x_6977) ;  /* 0x0000032000027945 */ /* 0x000fe60003800000 */
[----:B--2---:R-:W-:Y:S02]  /*3890*/  LEA.HI.X R69, R23, R75, R22, 0x1, P6 ;  /* 0x0000004b17457211 */ /* 0x004fe400030f0c16 */
[----:B------:R-:W-:-:S13]  /*38a0*/  ISETP.GE.AND P6, PT, R152, R102, PT ;  /* 0x000000669800720c */ /* 0x000fda0003fc6270 */
[----:B----4-:R-:W-:Y:S05]  /*38b0*/  @P6 BRA `(.L_x_6978) ;  /* 0x0000000000b86947 */ /* 0x010fea0003800000 */
[----:B------:R-:W-:Y:S01]  /*38c0*/  SHF.R.U64 R72, R64, 0x10, R65 ;  /* 0x0000001040487819 */ /* 0x000fe20000001241 */
[----:B0-----:R-:W-:Y:S01]  /*38d0*/  IMAD.U32 R64, R14, 0x10000, RZ ;  /* 0x000100000e407824 */ /* 0x001fe200078e00ff */
[--C-:B------:R-:W-:Y:S02]  /*38e0*/  SHF.R.U64 R70, R66, 0x10, R67.reuse ;  /* 0x0000001042467819 */ /* 0x100fe40000001243 */
        /* <DEDUP_REMOVED lines=8> */
[C---:B------:R-:W-:Y:S01]  /*3970*/  SHF.L.U32 R14, R13.reuse, 0x10, RZ ;  /* 0x000000100d0e7819 */ /* 0x040fe200000006ff */
[----:B------:R-:W-:Y:S01]  /*3980*/  IMAD.U32 R11, R12, 0x10000, RZ ;  /* 0x000100000c0b7824 */ /* 0x000fe200078e00ff */
[----:B------:R-:W-:Y:S01]  /*3990*/  LOP3.LUT R13, R13, 0xffff0000, RZ, 0xc0, !PT ;  /* 0xffff00000d0d7812 */ /* 0x000fe200078ec0ff */
[----:B------:R-:W-:Y:S01]  /*39a0*/  IMAD.U32 R70, R122, 0x10000, RZ ;  /* 0x000100007a467824 */ /* 0x000fe200078e00ff */
[C---:B------:R-:W-:Y:S01]  /*39b0*/  LOP3.LUT R71, R123.reuse, 0xffff0000, RZ, 0xc0, !PT ;  /* 0xffff00007b477812 */ /* 0x040fe200078ec0ff */
[----:B------:R-:W-:Y:S01]  /*39c0*/  IMAD.U32 R123, R123, 0x10000, RZ ;  /* 0x000100007b7b7824 */ /* 0x000fe200078e00ff */
[C---:B------:R-:W-:Y:S01]  /*39d0*/  LOP3.LUT R67, R121.reuse, 0xffff0000, RZ, 0xc0, !PT ;  /* 0xffff000079437812 */ /* 0x040fe200078ec0ff */
        /* <DEDUP_REMOVED lines=8> */
[----:B------:R-:W-:Y:S01]  /*3a60*/  FFMA.FTZ R73, R14, R67, -R73 ;  /* 0x000000430e497223 */ /* 0x000fe20000010849 */
[----:B------:R-:W-:Y:S01]  /*3a70*/  LOP3.LUT R122, R122, 0xffff0000, RZ, 0xc0, !PT ;  /* 0xffff00007a7a7812 */ /* 0x000fe200078ec0ff */
[----:B------:R-:W-:Y:S01]  /*3a80*/  FFMA.FTZ R74, R14, R71, R74 ;  /* 0x000000470e4a7223 */ /* 0x000fe2000001004a */
[----:B------:R-:W-:Y:S01]  /*3a90*/  FFMA.FTZ R13, R64, R70, -R13 ;  /* 0x00000046400d7223 */ /* 0x000fe2000001080d */
[----:B------:R-:W-:Y:S01]  /*3aa0*/  FMUL.FTZ R14, R12, R123 ;  /* 0x0000007b0c0e7220 */ /* 0x000fe20000410000 */
[----:B------:R-:W-:Y:S01]  /*3ab0*/  FFMA.FTZ R64, R64, R72, R65 ;  /* 0x0000004840407223 */ /* 0x000fe20000010041 */
[----:B------:R-:W-:Y:S01]  /*3ac0*/  FMUL.FTZ R12, R12, R121 ;  /* 0x000000790c0c7220 */ /* 0x000fe20000410000 */
[----:B------:R-:W-:-:S02]  /*3ad0*/  IMAD.U32 R15, R15, 0x10000, RZ ;  /* 0x000100000f0f7824 */ /* 0x000fc400078e00ff */
[C---:B------:R-:W-:Y:S01]  /*3ae0*/  FMUL.FTZ R70, R66.reuse, R124 ;  /* 0x0000007c42467220 */ /* 0x040fe20000410000 */
[-C--:B------:R-:W-:Y:S01]  /*3af0*/  FMUL.FTZ R65, R66, R122.reuse ;  /* 0x0000007a42417220 */ /* 0x080fe20000410000 */
        /* <DEDUP_REMOVED lines=10> */
.L_x_6978:
[----:B------:R-:W-:Y:S05]  /*3ba0*/  BSYNC B2 ;  /* 0x0000000000027941 */ /* 0x000fea0003800000 */
.L_x_6977:
[----:B0-----:R0:W-:Y:S02]  /*3bb0*/  ST.E.128 desc[UR42][R68.64], R12 ;  /* 0x0000000c44007985 */ /* 0x0011e4000c101d2a */
.L_x_6972:
[----:B------:R-:W-:Y:S05]  /*3bc0*/  BSYNC B1 ;  /* 0x0000000000017941 */ /* 0x000fea0003800000 */
.L_x_6971:
[----:B------:R-:W-:-:S03]  /*3bd0*/  UMOV UR4, 0xffffffff ;  /* 0xffffffff00047882 */ /* 0x000fc60000000000 */
[----:B------:R-:W-:Y:S05]  /*3be0*/  BRA.DIV UR4, `(.L_x_6979) ;  /* 0x0000019204b07947 */ /* 0x000fea000b800000 */
[----:B------:R0:W0:Y:S04]  /*3bf0*/  SHFL.IDX PT, R67, R106, 0x1, 0x181f ;  /* 0x00381f006a437f89 */ /* 0x00002800000e0000 */
[----:B------:R0:W0:Y:S02]  /*3c00*/  SHFL.IDX PT, R66, R107, 0x1, 0x181f ;  /* 0x00381f006b427f89 */ /* 0x00002400000e0000 */
.L_x_7283:
[----:B------:R-:W-:Y:S01]  /*3c10*/  ISETP.NE.AND P6, PT, R128, RZ, PT ;  /* 0x000000ff8000720c */ /* 0x000fe20003fc5270 */
[----:B------:R-:W-:-:S12]  /*3c20*/  BSSY B1, `(.L_x_6980) ;  /* 0x0000072000017945 */ /* 0x000fd80003800000 */
[----:B------:R-:W-:Y:S05]  /*3c30*/  @P6 BRA `(.L_x_6981) ;  /* 0x0000000400c06947 */ /* 0x000fea0003800000 */
[----:B------:R-:W-:Y:S04]  /*3c40*/  BSSY B2, `(.L_x_6982) ;  /* 0x0000038000027945 */ /* 0x000fe80003800000 */
[----:B------:R-:W-:Y:S05]  /*3c50*/  @P1 BRA `(.L_x_6983) ;  /* 0x0000000000d81947 */ /* 0x000fea0003800000 */
[----:B0---4-:R0:W4:Y:S01]  /*3c60*/  LDS.128 R12, [R91+0x19400] ;  /* 0x019400005b0c7984 */ /* 0x0111220000000c00 */
[C---:B------:R-:W-:Y:S01]  /*3c70*/  LEA R64, P6, R16.reuse, R66, 0x1 ;  /* 0x0000004210407211 */ /* 0x040fe200078c08ff */
[----:B------:R-:W-:Y:S03]  /*3c80*/  BSSY B3, `(.L_x_6984) ;  /* 0x0000032000037945 */ /* 0x000fe60003800000 */
[----:B------:R-:W-:Y:S02]  /*3c90*/  LEA.HI.X R65, R16, R67, R17, 0x1, P6 ;  /* 0x0000004310417211 */ /* 0x000fe400030f0c11 */
[----:B------:R-:W-:-:S13]  /*3ca0*/  ISETP.GE.AND P6, PT, R18, R102, PT ;  /* 0x000000661200720c */ /* 0x000fda0003fc6270 */
[----:B0-----:R-:W-:Y:S05]  /*3cb0*/  @P6 BRA `(.L_x_6985) ;  /* 0x0000000000b86947 */ /* 0x001fea0003800000 */
[----:B------:R-:W-:Y:S01]  /*3cc0*/  SHF.R.U64 R70, R60, 0x10, R61 ;  /* 0x000000103c467819 */ /* 0x000fe2000000123d */
[----:B----4-:R-:W-:Y:S01]  /*3cd0*/  IMAD.U32 R60, R14, 0x10000, RZ ;  /* 0x000100000e3c7824 */ /* 0x010fe200078e00ff */
        /* <DEDUP_REMOVED lines=29> */
[----:B------:R-:W-:Y:S01]  /*3eb0*/  SHF.L.U32 R15, R15, 0x10, RZ ;  /* 0x000000100f0f7819 */ /* 0x000fe200000006ff */
[----:B------:R-:W-:Y:S01]  /*3ec0*/  FFMA.FTZ R60, R60, R70, R61 ;  /* 0x000000463c3c7223 */ /* 0x000fe2000001003d */
        /* <DEDUP_REMOVED lines=13> */
.L_x_6985:
[----:B------:R-:W-:Y:S05]  /*3fa0*/  BSYNC B3 ;  /* 0x0000000000037941 */ /* 0x000fea0003800000 */
.L_x_6984:
[----:B----4-:R0:W-:Y:S02]  /*3fb0*/  ST.E.128 desc[UR42][R64.64], R12 ;  /* 0x0000000c40007985 */ /* 0x0101e4000c101d2a */
.L_x_6983:
[----:B------:R-:W-:Y:S05]  /*3fc0*/  BSYNC B2 ;  /* 0x0000000000027941 */ /* 0x000fea0003800000 */
.L_x_6982:
[----:B------:R-:W-:Y:S05]  /*3fd0*/  @P2 BRA `(.L_x_6981) ;  /* 0x0000000000d82947 */ /* 0x000fea0003800000 */
[----:B0---4-:R0:W4:Y:S01]  /*3fe0*/  LDS.128 R12, [R91+0x1d400] ;  /* 0x01d400005b0c7984 */ /* 0x0111220000000c00 */
[C---:B------:R-:W-:Y:S01]  /*3ff0*/  LEA R60, P6, R23.reuse, R66, 0x1 ;  /* 0x00000042173c7211 */ /* 0x040fe200078c08ff */
[----:B------:R-:W-:Y:S03]  /*4000*/  BSSY B2, `(.L_x_6986) ;  /* 0x0000032000027945 */ /* 0x000fe60003800000 */
[----:B------:R-:W-:Y:S02]  /*4010*/  LEA.HI.X R61, R23, R67, R22, 0x1, P6 ;  /* 0x00000043173d7211 */ /* 0x000fe400030f0c16 */
[----:B------:R-:W-:-:S13]  /*4020*/  ISETP.GE.AND P6, PT, R152, R102, PT ;  /* 0x000000669800720c */ /* 0x000fda0003fc6270 */
[----:B0-----:R-:W-:Y:S05]  /*4030*/  @P6 BRA `(.L_x_6987) ;  /* 0x0000000000b86947 */ /* 0x001fea0003800000 */
[----:B------:R-:W-:Y:S02]  /*4040*/  SHF.R.U64 R64, R56, 0x10, R57 ;  /* 0x0000001038407819 */ /* 0x000fe40000001239 */
[--C-:B------:R-:W-:Y:S02]  /*4050*/  SHF.R.U64 R62, R58, 0x10, R59.reuse ;  /* 0x000000103a3e7819 */ /* 0x100fe4000000123b */
[----:B------:R-:W-:Y:S02]  /*4060*/  SHF.R.U32.HI R59, RZ, 0x10, R59 ;  /* 0x00000010ff3b7819 */ /* 0x000fe4000001163b */
[----:B------:R-:W-:Y:S02]  /*4070*/  SHF.R.U32.HI R11, RZ, 0x10, R57 ;  /* 0x00000010ff0b7819 */ /* 0x000fe40000011639 */
[----:B------:R-:W-:Y:S02]  /*4080*/  PRMT R109, R109, 0x5410, R64 ;  /* 0x000054106d6d7816 */ /* 0x000fe40000000040 */
[----:B------:R-:W-:-:S02]  /*4090*/  PRMT R111, R111, 0x5410, R62 ;  /* 0x000054106f6f7816 */ /* 0x000fc4000000003e */
[----:B------:R-:W-:Y:S02]  /*40a0*/  PRMT R112, R112, 0x5410, R59 ;  /* 0x0000541070707816 */ /* 0x000fe4000000003b */
[C---:B----4-:R-:W-:Y:S02]  /*40b0*/  SHF.L.U32 R56, R14.reuse, 0x10, RZ ;  /* 0x000000100e387819 */ /* 0x050fe400000006ff */
        /* <DEDUP_REMOVED lines=38> */
.L_x_6987:
[----:B------:R-:W-:Y:S05]  /*4320*/  BSYNC B2 ;  /* 0x0000000000027941 */ /* 0x000fea0003800000 */
.L_x_6986:
[----:B----4-:R0:W-:Y:S02]  /*4330*/  ST.E.128 desc[UR42][R60.64], R12 ;  /* 0x0000000c3c007985 */ /* 0x0101e4000c101d2a */
.L_x_6981:
[----:B------:R-:W-:Y:S05]  /*4340*/  BSYNC B1 ;  /* 0x0000000000017941 */ /* 0x000fea0003800000 */
.L_x_6980:
[----:B------:R-:W-:-:S03]  /*4350*/  UMOV UR4, 0xffffffff ;  /* 0xffffffff00047882 */ /* 0x000fc60000000000 */
[----:B------:R-:W-:Y:S05]  /*4360*/  BRA.DIV UR4, `(.L_x_6988) ;  /* 0x0000018e041c7947 */ /* 0x000fea000b800000 */
[----:B------:R0:W0:Y:S04]  /*4370*/  SHFL.IDX PT, R59, R106, 0x2, 0x181f ;  /* 0x00581f006a3b7f89 */ /* 0x00002800000e0000 */
[----:B------:R0:W0:Y:S02]  /*4380*/  SHFL.IDX PT, R58, R107, 0x2, 0x181f ;  /* 0x00581f006b3a7f89 */ /* 0x00002400000e0000 */
.L_x_7287:
[----:B------:R-:W-:Y:S04]  /*4390*/  BSSY B1, `(.L_x_6989) ;  /* 0x0000072000017945 */ /* 0x000fe80003800000 */
        /* <DEDUP_REMOVED lines=15> */
[----:B------:R-:W-:Y:S01]  /*4490*/  PRMT R132, R132, 0x5410, R11 ;  /* 0x0000541084847816 */ /* 0x000fe2000000000b */
[----:B------:R-:W-:Y:S01]  /*44a0*/  IMAD.U32 R11, R12, 0x10000, RZ ;  /* 0x000100000c0b7824 */ /* 0x000fe200078e00ff */
[----:B------:R-:W-:-:S02]  /*44b0*/  PRMT R133, R133, 0x5410, R60 ;  /* 0x0000541085857816 */ /* 0x000fc4000000003c */
[----:B------:R-:W-:Y:S01]  /*44c0*/  LOP3.LUT R53, R14, 0xffff0000, RZ, 0xc0, !PT ;  /* 0xffff00000e357812 */ /* 0x000fe200078ec0ff */
[----:B------:R-:W-:Y:S01]  /*44d0*/  IMAD.U32 R14, R13, 0x10000, RZ ;  /* 0x000100000d0e7824 */ /* 0x000fe200078e00ff */
        /* <DEDUP_REMOVED lines=18> */
[C---:B------:R-:W-:Y:S01]  /*4600*/  FFMA.FTZ R60, R52.reuse, R60, -R13 ;  /* 0x0000003c343c7223 */ /* 0x040fe2000001080d */
[----:B------:R-:W-:Y:S01]  /*4610*/  FFMA.FTZ R53, R52, R62, R53 ;  /* 0x0000003e34357223 */ /* 0x000fe20000010035 */
[----:B------:R-:W-:-:S02]  /*4620*/  IMAD.U32 R15, R15, 0x10000, RZ ;  /* 0x000100000f0f7824 */ /* 0x000fc400078e00ff */
        /* <DEDUP_REMOVED lines=8> */
[----:B------:R-:W-:Y:S02]  /*46b0*/  F2FP.BF16.F32.PACK_AB R63, R64, R63 ;  /* 0x0000003f403f723e */ /* 0x000fe400000010ff */
[----:B------:R-:W-:-:S02]  /*46c0*/  F2FP.BF16.F32.PACK_AB R60, R53, R60 ;  /* 0x0000003c353c723e */ /* 0x000fc400000010ff */
[----:B------:R-:W-:Y:S01]  /*46d0*/  F2FP.BF16.F32.PACK_AB R12, R13, R14 ;  /* 0x0000000e0d0c723e */ /* 0x000fe200000010ff */
[----:B------:R-:W-:Y:S01]  /*46e0*/  IMAD.MOV.U32 R13, RZ, RZ, R63 ;  /* 0x000000ffff0d7224 */ /* 0x000fe200078e003f */
[----:B------:R-:W-:Y:S02]  /*46f0*/  F2FP.BF16.F32.PACK_AB R15, R15, R52 ;  /* 0x000000340f0f723e */ /* 0x000fe400000010ff */
[----:B------:R-:W-:-:S07]  /*4700*/  MOV R14, R60 ;  /* 0x0000003c000e7202 */ /* 0x000fce0000000f00 */
.L_x_6994:
[----:B------:R-:W-:Y:S05]  /*4710*/  BSYNC B3 ;  /* 0x0000000000037941 */ /* 0x000fea0003800000 */
.L_x_6993:
[----:B----4-:R0:W-:Y:S02]  /*4720*/  ST.E.128 desc[UR42][R56.64], R12 ;  /* 0x0000000c38007985 */ /* 0x0101e4000c101d2a */
.L_x_6992:
[----:B------:R-:W-:Y:S05]  /*4730*/  BSYNC B2 ;  /* 0x0000000000027941 */ /* 0x000fea0003800000 */
.L_x_6991:
        /* <DEDUP_REMOVED lines=29> */
[----:B------:R-:W-:Y:S01]  /*4910*/  FMUL.FTZ R13, R49, R56 ;  /* 0x00000038310d7220 */ /* 0x000fe20000410000 */
[----:B------:R-:W-:Y:S01]  /*4920*/  LOP3.LUT R129, R129, 0xffff0000, RZ, 0xc0, !PT ;  /* 0xffff000081817812 */ /* 0x000fe200078ec0ff */
[-C--:B------:R-:W-:Y:S01]  /*4930*/  FMUL.FTZ R49, R49, R54.reuse ;  /* 0x0000003631317220 */ /* 0x080fe20000410000 */
[----:B------:R-:W-:Y:S01]  /*4940*/  SHF.L.U32 R125, R125, 0x10, RZ ;  /* 0x000000107d7d7819 */ /* 0x000fe200000006ff */
[----:B------:R-:W-:Y:S01]  /*4950*/  FFMA.FTZ R57, R14, R51, -R57 ;  /* 0x000000330e397223 */ /* 0x000fe20000010839 */
[----:B------:R-:W-:Y:S01]  /*4960*/  LOP3.LUT R126, R126, 0xffff0000, RZ, 0xc0, !PT ;  /* 0xffff00007e7e7812 */ /* 0x000fe200078ec0ff */
[----:B------:R-:W-:Y:S01]  /*4970*/  FFMA.FTZ R58, R14, R55, R58 ;  /* 0x000000370e3a7223 */ /* 0x000fe2000001003a */
[----:B------:R-:W-:Y:S01]  /*4980*/  FFMA.FTZ R13, R48, R54, -R13 ;  /* 0x00000036300d7223 */ /* 0x000fe2000001080d */
[----:B------:R-:W-:Y:S01]  /*4990*/  FMUL.FTZ R14, R12, R127 ;  /* 0x0000007f0c0e7220 */ /* 0x000fe20000410000 */
[----:B------:R-:W-:-:S02]  /*49a0*/  IMAD.U32 R15, R15, 0x10000, RZ ;  /* 0x000100000f0f7824 */ /* 0x000fc400078e00ff */
        /* <DEDUP_REMOVED lines=8> */
[----:B------:R-:W-:Y:S02]  /*4a30*/  F2FP.BF16.F32.PACK_AB R57, R58, R57 ;  /* 0x000000393a39723e */ /* 0x000fe400000010ff */
[----:B------:R-:W-:-:S02]  /*4a40*/  F2FP.BF16.F32.PACK_AB R48, R48, R13 ;  /* 0x0000000d3030723e */ /* 0x000fc400000010ff */
[----:B------:R-:W-:Y:S01]  /*4a50*/  F2FP.BF16.F32.PACK_AB R12, R11, R14 ;  /* 0x0000000e0b0c723e */ /* 0x000fe200000010ff */
[----:B------:R-:W-:Y:S01]  /*4a60*/  IMAD.MOV.U32 R13, RZ, RZ, R57 ;  /* 0x000000ffff0d7224 */ /* 0x000fe200078e0039 */
[----:B------:R-:W-:Y:S01]  /*4a70*/  F2FP.BF16.F32.PACK_AB R15, R15, R54 ;  /* 0x000000360f0f723e */ /* 0x000fe200000010ff */
[----:B------:R-:W-:-:S07]  /*4a80*/  IMAD.MOV.U32 R14, RZ, RZ, R48 ;  /* 0x000000ffff0e7224 */ /* 0x000fce00078e0030 */
.L_x_6996:
[----:B------:R-:W-:Y:S05]  /*4a90*/  BSYNC B2 ;  /* 0x0000000000027941 */ /* 0x000fea0003800000 */
.L_x_6995:
[----:B----4-:R0:W-:Y:S02]  /*4aa0*/  ST.E.128 desc[UR42][R52.64], R12 ;  /* 0x0000000c34007985 */ /* 0x0101e4000c101d2a */
.L_x_6990:
[----:B------:R-:W-:Y:S05]  /*4ab0*/  BSYNC B1 ;  /* 0x0000000000017941 */ /* 0x000fea0003800000 */
.L_x_6989:
[----:B------:R-:W-:-:S03]  /*4ac0*/  UMOV UR4, 0xffffffff ;  /* 0xffffffff00047882 */ /* 0x000fc60000000000 */
[----:B------:R-:W-:Y:S05]  /*4ad0*/  BRA.DIV UR4, `(.L_x_6997) ;  /* 0x00000186048c7947 */ /* 0x000fea000b800000 */
[----:B------:R2:W2:Y:S04]  /*4ae0*/  SHFL.IDX PT, R51, R106, 0x3, 0x181f ;  /* 0x00781f006a337f89 */ /* 0x0004a800000e0000 */
[----:B01----:R-:W0:Y:S02]  /*4af0*/  SHFL.IDX PT, R107, R107, 0x3, 0x181f ;  /* 0x00781f006b6b7f89 */ /* 0x003e2400000e0000 */
.L_x_7291:
[----:B------:R-:W-:Y:S05]  /*4b00*/  @P4 BRA `(.L_x_6998) ;  /* 0x0000003400fc4947 */ /* 0x000fea0003800000 */
[----:B------:R-:W-:Y:S04]  /*4b10*/  BSSY B1, `(.L_x_6999) ;  /* 0x0000038000017945 */ /* 0x000fe80003800000 */
[----:B------:R-:W-:Y:S05]  /*4b20*/  @P1 BRA `(.L_x_7000) ;  /* 0x0000000000d81947 */ /* 0x000fea0003800000 */
[----:B----4-:R1:W4:Y:S01]  /*4b30*/  LDS.128 R12, [R91+0x1b400] ;  /* 0x01b400005b0c7984 */ /* 0x0103220000000c00 */
[C---:B0-----:R-:W-:Y:S01]  /*4b40*/  LEA R48, P3, R16.reuse, R107, 0x1 ;  /* 0x0000006b10307211 */ /* 0x041fe200078608ff */
[----:B------:R-:W-:Y:S03]  /*4b50*/  BSSY B2, `(.L_x_7001) ;  /* 0x0000032000027945 */ /* 0x000fe60003800000 */
[----:B--2---:R-:W-:Y:S02]  /*4b60*/  LEA.HI.X R49, R16, R51, R17, 0x1, P3 ;  /* 0x0000003310317211 */ /* 0x004fe400018f0c11 */
[----:B------:R-:W-:-:S13]  /*4b70*/  ISETP.GE.AND P3, PT, R18, R102, PT ;  /* 0x000000661200720c */ /* 0x000fda0003f66270 */
[----:B-1----:R-:W-:Y:S05]  /*4b80*/  @P3 BRA `(.L_x_7002) ;  /* 0x0000000000b83947 */ /* 0x002fea0003800000 */
[----:B------:R-:W-:Y:S02]  /*4b90*/  SHF.R.U64 R50, R46, 0x10, R47 ;  /* 0x000000102e327819 */ /* 0x000fe4000000122f */
[----:B------:R-:W-:Y:S01]  /*4ba0*/  SHF.R.U64 R52, R44, 0x10, R45 ;  /* 0x000000102c347819 */ /* 0x000fe2000000122d */
[----:B----4-:R-:W-:Y:S01]  /*4bb0*/  IMAD.U32 R44, R14, 0x10000, RZ ;  /* 0x000100000e2c7824 */ /* 0x010fe200078e00ff */
[----:B------:R-:W-:Y:S02]  /*4bc0*/  SHF.R.U32.HI R47, RZ, 0x10, R47 ;  /* 0x00000010ff2f7819 */ /* 0x000fe4000001162f */
[----:B------:R-:W-:Y:S02]  /*4bd0*/  SHF.R.U32.HI R11, RZ, 0x10, R45 ;  /* 0x00000010ff0b7819 */ /* 0x000fe4000001162d */
[----:B------:R-:W-:Y:S02]  /*4be0*/  PRMT R115, R115, 0x5410, R50 ;  /* 0x0000541073737816 */ /* 0x000fe40000000032 */
[----:B------:R-:W-:-:S02]  /*4bf0*/  PRMT R113, R113, 0x5410, R52 ;  /* 0x0000541071717816 */ /* 0x000fc40000000034 */
[----:B------:R-:W-:Y:S01]  /*4c00*/  LOP3.LUT R45, R14, 0xffff0000, RZ, 0xc0, !PT ;  /* 0xffff00000e2d7812 */ /* 0x000fe200078ec0ff */
[C---:B------:R-:W-:Y:S01]  /*4c10*/  IMAD.U32 R14, R13.reuse, 0x10000, RZ ;  /* 0x000100000d0e7824 */ /* 0x040fe200078e00ff */
[----:B------:R-:W-:Y:S02]  /*4c20*/  PRMT R116, R116, 0x5410, R47 ;  /* 0x0000541074747816 */ /* 0x000fe4000000002f */
        /* <DEDUP_REMOVED lines=10> */
[----:B------:R-:W-:Y:S01]  /*4cd0*/  SHF.L.U32 R115, R115, 0x10, RZ ;  /* 0x0000001073737819 */ /* 0x000fe200000006ff */
[-C--:B------:R-:W-:Y:S01]  /*4ce0*/  FMUL.FTZ R13, R13, R47.reuse ;  /* 0x0000002f0d0d7220 */ /* 0x080fe20000410000 */
[----:B------:R-:W-:Y:S01]  /*4cf0*/  LOP3.LUT R46, R15, 0xffff0000, RZ, 0xc0, !PT ;  /* 0xffff00000f2e7812 */ /* 0x000fe200078ec0ff */
[----:B------:R-:W-:Y:S01]  /*4d00*/  FMUL.FTZ R45, R45, R50 ;  /* 0x000000322d2d7220 */ /* 0x000fe20000410000 */
[----:B------:R-:W-:Y:S01]  /*4d10*/  LOP3.LUT R116, R116, 0xffff0000, RZ, 0xc0, !PT ;  /* 0xffff000074747812 */ /* 0x000fe200078ec0ff */
[----:B------:R-:W-:Y:S01]  /*4d20*/  IMAD.U32 R113, R113, 0x10000, RZ ;  /* 0x0001000071717824 */ /* 0x000fe200078e00ff */
[----:B------:R-:W-:Y:S01]  /*4d30*/  LOP3.LUT R114, R114, 0xffff0000, RZ, 0xc0, !PT ;  /* 0xffff000072727812 */ /* 0x000fe200078ec0ff */
[C---:B------:R-:W-:Y:S01]  /*4d40*/  FFMA.FTZ R55, R14.reuse, R47, -R55 ;  /* 0x0000002f0e377223 */ /* 0x040fe20000010837 */
[----:B------:R-:W-:Y:S01]  /*4d50*/  FFMA.FTZ R52, R14, R52, R13 ;  /* 0x000000340e347223 */ /* 0x000fe2000001000d */
[----:B------:R-:W-:Y:S01]  /*4d60*/  FFMA.FTZ R57, R44, R50, -R57 ;  /* 0x000000322c397223 */ /* 0x000fe20000010839 */
[----:B------:R-:W-:Y:S01]  /*4d70*/  FMUL.FTZ R14, R12, R115 ;  /* 0x000000730c0e7220 */ /* 0x000fe20000410000 */
[----:B------:R-:W-:-:S02]  /*4d80*/  IMAD.U32 R15, R15, 0x10000, RZ ;  /* 0x000100000f0f7824 */ /* 0x000fc400078e00ff */
[----:B------:R-:W-:Y:S01]  /*4d90*/  FFMA.FTZ R44, R44, R53, R45 ;  /* 0x000000352c2c7223 */ /* 0x000fe2000001002d */
        /* <DEDUP_REMOVED lines=13> */
.L_x_7002:
[----:B------:R-:W-:Y:S05]  /*4e70*/  BSYNC B2 ;  /* 0x0000000000027941 */ /* 0x000fea0003800000 */
.L_x_7001:
[----:B----4-:R1:W-:Y:S02]  /*4e80*/  ST.E.128 desc[UR42][R48.64], R12 ;  /* 0x0000000c30007985 */ /* 0x0103e4000c101d2a */
.L_x_7000:
[----:B------:R-:W-:Y:S05]  /*4e90*/  BSYNC B1 ;  /* 0x0000000000017941 */ /* 0x000fea0003800000 */
.L_x_6999:
[----:B------:R-:W-:Y:S05]  /*4ea0*/  @P2 BRA `(.L_x_6998) ;  /* 0x0000003400142947 */ /* 0x000fea0003800000 */
[----:B-1--4-:R1:W4:Y:S01]  /*4eb0*/  LDS.128 R12, [R91+0x1f400] ;  /* 0x01f400005b0c7984 */ /* 0x0123220000000c00 */
[C---:B0-----:R-:W-:Y:S01]  /*4ec0*/  LEA R44, P3, R23.reuse, R107, 0x1 ;  /* 0x0000006b172c7211 */ /* 0x041fe200078608ff */
[----:B------:R-:W-:Y:S03]  /*4ed0*/  BSSY B1, `(.L_x_7003) ;  /* 0x0000032000017945 */ /* 0x000fe60003800000 */
[----:B--2---:R-:W-:Y:S02]  /*4ee0*/  LEA.HI.X R45, R23, R51, R22, 0x1, P3 ;  /* 0x00000033172d7211 */ /* 0x004fe400018f0c16 */
[----:B------:R-:W-:-:S13]  /*4ef0*/  ISETP.GE.AND P3, PT, R152, R102, PT ;  /* 0x000000669800720c */ /* 0x000fda0003f66270 */
[----:B-1----:R-:W-:Y:S05]  /*4f00*/  @P3 BRA `(.L_x_7004) ;  /* 0x0000000000b83947 */ /* 0x002fea0003800000 */
        /* <DEDUP_REMOVED lines=16> */
[C---:B------:R-:W-:Y:S01]  /*5010*/  LOP3.LUT R43, R103.reuse, 0xffff0000, RZ, 0xc0, !PT ;  /* 0xffff0000672b7812 */ /* 0x040fe200078ec0ff */
[----:B------:R-:W-:Y:S01]  /*5020*/  IMAD.U32 R103, R103, 0x10000, RZ ;  /* 0x0001000067677824 */ /* 0x000fe200078e00ff */
[----:B------:R-:W-:Y:S01]  /*5030*/  SHF.L.U32 R46, R104, 0x10, RZ ;  /* 0x00000010682e7819 */ /* 0x000fe200000006ff */
[C---:B------:R-:W-:Y:S01]  /*5040*/  FMUL.FTZ R49, R13.reuse, R47 ;  /* 0x0000002f0d317220 */ /* 0x040fe20000410000 */
[----:B------:R-:W-:Y:S01]  /*5050*/  LOP3.LUT R12, R12, 0xffff0000, RZ, 0xc0, !PT ;  /* 0xffff00000c0c7812 */ /* 0x000fe200078ec0ff */
[-C--:B------:R-:W-:Y:S01]  /*5060*/  FMUL.FTZ R50, R13, R43.reuse ;  /* 0x0000002b0d327220 */ /* 0x080fe20000410000 */
[----:B------:R-:W-:Y:S01]  /*5070*/  FMUL.FTZ R13, R41, R48 ;  /* 0x00000030290d7220 */ /* 0x000fe20000410000 */
[----:B------:R-:W-:Y:S01]  /*5080*/  LOP3.LUT R42, R15, 0xffff0000, RZ, 0xc0, !PT ;  /* 0xffff00000f2a7812 */ /* 0x000fe200078ec0ff */
        /* <DEDUP_REMOVED lines=22> */
.L_x_7004:
[----:B------:R-:W-:Y:S05]  /*51f0*/  BSYNC B1 ;  /* 0x0000000000017941 */ /* 0x000fea0003800000 */
.L_x_7003:
[----:B----4-:R0:W-:Y:S01]  /*5200*/  ST.E.128 desc[UR42][R44.64], R12 ;  /* 0x0000000c2c007985 */ /* 0x0101e2000c101d2a */
[----:B------:R-:W-:Y:S05]  /*5210*/  BRA `(.L_x_6998) ;  /* 0x0000003000387947 */ /* 0x000fea0003800000 */
.L_x_6958:
[----:B------:R-:W-:-:S05]  /*5220*/  VIADD R40, R153, 0x20 ;  /* 0x0000002099287836 */ /* 0x000fca0000000000 */
[----:B------:R-:W-:Y:S01]  /*5230*/  ISETP.GE.AND P4, PT, R40, R96, PT ;  /* 0x000000602800720c */ /* 0x000fe20003f86270 */
[----:B------:R-:W-:-:S03]  /*5240*/  VIADD R40, R153, 0x40 ;  /* 0x0000004099287836 */ /* 0x000fc60000000000 */
[----:B------:R-:W-:-:S13]  /*5250*/  ISETP.GE.OR P4, PT, R16, R102, P4 ;  /* 0x000000661000720c */ /* 0x000fda0002786670 */
[----:B------:R-:W-:Y:S01]  /*5260*/  @!P4 IADD3 R46, P3, P5, R82, R14, R20 ;  /* 0x0000000e522ec210 */ /* 0x000fe20007d7e014 */
[----:B------:R-:W0:Y:S03]  /*5270*/  @!P4 LDC.64 R56, c[0x0][0x3e8] ;  /* 0x0000fa00ff38cb82 */ /* 0x000e260000000a00 */
[----:B------:R-:W-:Y:S02]  /*5280*/  @!P4 IADD3.X R47, R39, R90, R8, P3, P5 ;  /* 0x0000005a272fc210 */ /* 0x000fe40001fea408 */
[----:B------:R-:W-:-:S03]  /*5290*/  @!P4 IADD3 R44, P3, P5, R86, R12, R33 ;  /* 0x0000000c562cc210 */ /* 0x000fc60007d7e021 */
[----:B------:R-:W1:Y:S01]  /*52a0*/  @!P4 LDC.64 R58, c[0x0][0x400] ;  /* 0x00010000ff3acb82 */ /* 0x000e620000000a00 */
[----:B------:R-:W-:Y:S02]  /*52b0*/  @!P4 IADD3.X R45, R78, R11, R30, P3, P5 ;  /* 0x0000000b4e2dc210 */ /* 0x000fe40001fea41e */
[----:B------:R-:W-:-:S04]  /*52c0*/  ISETP.GE.AND P3, PT, R40, R96, PT ;  /* 0x000000602800720c */ /* 0x000fc80003f66270 */
[----:B------:R-:W-:-:S13]  /*52d0*/  ISETP.GE.OR P3, PT, R16, R102, P3 ;  /* 0x000000661000720c */ /* 0x000fda0001f66670 */
[----:B------:R-:W-:Y:S01]  /*52e0*/  @!P3 IADD3 R42, P5, P6, R82, R21, R14 ;  /* 0x00000015522ab210 */ /* 0x000fe20007ebe00e */
[----:B------:R-:W2:Y:S03]  /*52f0*/  @!P3 LDC.64 R64, c[0x0][0x3e8] ;  /* 0x0000fa00ff40bb82 */ /* 0x000ea60000000a00 */
[----:B------:R-:W-:Y:S02]  /*5300*/  @!P3 IADD3.X R43, R39, R9, R90, P5, P6 ;  /* 0x00000009272bb210 */ /* 0x000fe40002fec45a */
[----:B------:R-:W-:-:S03]  /*5310*/  @!P3 IADD3 R40, P5, P6, R86, R34, R12 ;  /* 0x000000225628b210 */ /* 0x000fc60007ebe00c */
[----:B------:R-:W3:Y:S01]  /*5320*/  @!P3 LDC.64 R66, c[0x0][0x400] ;  /* 0x00010000ff42bb82 */ /* 0x000ee20000000a00 */
[----:B------:R-:W-:Y:S02]  /*5330*/  @!P3 IADD3.X R41, R78, R31, R11, P5, P6 ;  /* 0x0000001f4e29b210 */ /* 0x000fe40002fec40b */
[----:B------:R-:W-:-:S04]  /*5340*/  ISETP.GE.AND P5, PT, R153, R96, PT ;  /* 0x000000609900720c */ /* 0x000fc80003fa6270 */
[----:B------:R-:W-:-:S13]  /*5350*/  ISETP.GE.OR P5, PT, R16, R102, P5 ;  /* 0x000000661000720c */ /* 0x000fda0002fa6670 */
[----:B------:R-:W4:Y:S01]  /*5360*/  @!P5 LDC.64 R48, c[0x0][0x3e8] ;  /* 0x0000fa00ff30db82 */ /* 0x000f220000000a00 */
[----:B------:R-:W-:-:S05]  /*5370*/  @!P5 IADD3 R50, P6, R82, R14, RZ ;  /* 0x0000000e5232d210 */ /* 0x000fca0007fde0ff */
[----:B------:R-:W-:Y:S01]  /*5380*/  @!P5 IMAD.X R51, R90, 0x1, R39, P6 ;  /* 0x000000015a33d824 */ /* 0x000fe200030e0627 */
[----:B----4-:R-:W-:-:S04]  /*5390*/  @!P5 LEA R48, P6, R50, R48, 0x1 ;  /* 0x000000303230d211 */ /* 0x010fc800078c08ff */
[----:B------:R-:W-:Y:S02]  /*53a0*/  @!P5 LEA.HI.X R49, R50, R49, R51, 0x1, P6 ;  /* 0x000000313231d211 */ /* 0x000fe400030f0c33 */
[----:B------:R-:W4:Y:S01]  /*53b0*/  @!P5 LDC.64 R50, c[0x0][0x400] ;  /* 0x00010000ff32db82 */ /* 0x000f220000000a00 */
[----:B------:R-:W-:-:S05]  /*53c0*/  @!P5 IADD3 R52, P6, R86, R12, RZ ;  /* 0x0000000c5634d210 */ /* 0x000fca0007fde0ff */
[----:B------:R-:W-:Y:S01]  /*53d0*/  @!P5 IMAD.X R53, R11, 0x1, R78, P6 ;  /* 0x000000010b35d824 */ /* 0x000fe200030e064e */
[----:B----4-:R-:W-:-:S04]  /*53e0*/  @!P5 LEA R50, P6, R52, R50, 0x1 ;  /* 0x000000323432d211 */ /* 0x010fc800078c08ff */
[----:B------:R-:W-:Y:S02]  /*53f0*/  @!P5 LEA.HI.X R51, R52, R51, R53, 0x1, P6 ;  /* 0x000000333433d211 */ /* 0x000fe400030f0c35 */
[----:B0-----:R-:W-:-:S04]  /*5400*/  @!P4 LEA R56, P6, R46, R56, 0x1 ;  /* 0x000000382e38c211 */ /* 0x001fc800078c08ff */
[----:B------:R-:W-:Y:S02]  /*5410*/  @!P4 LEA.HI.X R57, R46, R57, R47, 0x1, P6 ;  /* 0x000000392e39c211 */ /* 0x000fe400030f0c2f */
[----:B------:R-:W-:Y:S02]  /*5420*/  CS2R R46, SRZ ;  /* 0x00000000002e7805 */ /* 0x000fe4000001ff00 */
[----:B-1----:R-:W-:-:S04]  /*5430*/  @!P4 LEA R58, P6, R44, R58, 0x1 ;  /* 0x0000003a2c3ac211 */ /* 0x002fc800078c08ff */
[----:B------:R-:W-:Y:S02]  /*5440*/  @!P4 LEA.HI.X R59, R44, R59, R45, 0x1, P6 ;  /* 0x0000003b2c3bc211 */ /* 0x000fe400030f0c2d */
[----:B------:R-:W-:Y:S02]  /*5450*/  CS2R R44, SRZ ;  /* 0x00000000002c7805 */ /* 0x000fe4000001ff00 */
[----:B--2---:R-:W-:-:S04]  /*5460*/  @!P3 LEA R64, P6, R42, R64, 0x1 ;  /* 0x000000402a40b211 */ /* 0x004fc800078c08ff */
[----:B------:R-:W-:Y:S02]  /*5470*/  @!P3 LEA.HI.X R65, R42, R65, R43, 0x1, P6 ;  /* 0x000000412a41b211 */ /* 0x000fe400030f0c2b */
[----:B------:R-:W-:Y:S02]  /*5480*/  CS2R R42, SRZ ;  /* 0x00000000002a7805 */ /* 0x000fe4000001ff00 */
[C---:B---3--:R-:W-:Y:S01]  /*5490*/  @!P3 LEA R66, P6, R40.reuse, R66, 0x1 ;  /* 0x000000422842b211 */ /* 0x048fe200078c08ff */
[----:B------:R0:W5:Y:S03]  /*54a0*/  @!P5 LDG.E.128 R44, desc[UR42][R50.64] ;  /* 0x0000002a322cd981 */ /* 0x000166000c1e1d00 */
[----:B------:R-:W-:Y:S02]  /*54b0*/  @!P3 LEA.HI.X R67, R40, R67, R41, 0x1, P6 ;  /* 0x000000432843b211 */ /* 0x000fe400030f0c29 */
[----:B------:R-:W-:-:S02]  /*54c0*/  CS2R R40, SRZ ;  /* 0x0000000000287805 */ /* 0x000fc4000001ff00 */
[----:B------:R-:W-:Y:S02]  /*54d0*/  CS2R R54, SRZ ;  /* 0x0000000000367805 */ /* 0x000fe4000001ff00 */
[----:B------:R-:W-:Y:S02]  /*54e0*/  CS2R R52, SRZ ;  /* 0x0000000000347805 */ /* 0x000fe4000001ff00 */
[----:B------:R1:W5:Y:S01]  /*54f0*/  @!P5 LDG.E.128 R40, desc[UR42][R48.64] ;  /* 0x0000002a3028d981 */ /* 0x000362000c1e1d00 */
[----:B0-----:R-:W-:Y:S02]  /*5500*/  CS2R R50, SRZ ;  /* 0x0000000000327805 */ /* 0x001fe4000001ff00 */
[----:B------:R-:W-:Y:S01]  /*5510*/  IADD3 R68, R153, 0x60, RZ ;  /* 0x0000006099447810 */ /* 0x000fe20007ffe0ff */
[----:B------:R0:W5:Y:S01]  /*5520*/  @!P4 LDG.E.128 R52, desc[UR42][R58.64] ;  /* 0x0000002a3a34c981 */ /* 0x000162000c1e1d00 */
[----:B-1----:R-:W-:-:S06]  /*5530*/  CS2R R48, SRZ ;  /* 0x0000000000307805 */ /* 0x002fcc000001ff00 */
[----:B------:R1:W5:Y:S01]  /*5540*/  @!P4 LDG.E.128 R48, desc[UR42][R56.64] ;  /* 0x0000002a3830c981 */ /* 0x000362000c1e1d00 */
[----:B------:R-:W-:-:S04]  /*5550*/  ISETP.GE.AND P4, PT, R68, R96, PT ;  /* 0x000000604400720c */ /* 0x000fc80003f86270 */
[----:B------:R-:W-:Y:S02]  /*5560*/  ISETP.GE.OR P4, PT, R16, R102, P4 ;  /* 0x000000661000720c */ /* 0x000fe40002786670 */
[----:B0-----:R-:W-:Y:S02]  /*5570*/  CS2R R58, SRZ ;  /* 0x00000000003a7805 */ /* 0x001fe4000001ff00 */
[----:B------:R-:W-:Y:S02]  /*5580*/  CS2R R62, SRZ ;  /* 0x00000000003e7805 */ /* 0x000fe4000001ff00 */
[----:B------:R-:W-:Y:S02]  /*5590*/  CS2R R60, SRZ ;  /* 0x00000000003c7805 */ /* 0x000fe4000001ff00 */
[----:B-1----:R-:W-:Y:S01]  /*55a0*/  CS2R R56, SRZ ;  /* 0x0000000000387805 */ /* 0x002fe2000001ff00 */
[----:B------:R-:W-:Y:S01]  /*55b0*/  BSSY B1, `(.L_x_7005) ;  /* 0x000001d000017945 */ /* 0x000fe20003800000 */
[----:B------:R-:W-:-:S02]  /*55c0*/  CS2R R70, SRZ ;  /* 0x0000000000467805 */ /* 0x000fc4000001ff00 */
[----:B------:R-:W-:Y:S01]  /*55d0*/  CS2R R68, SRZ ;  /* 0x0000000000447805 */ /* 0x000fe2000001ff00 */
[----:B------:R0:W5:Y:S04]  /*55e0*/  @!P3 LDG.E.128 R60, desc[UR42][R66.64] ;  /* 0x0000002a423cb981 */ /* 0x000168000c1e1d00 */
[----:B------:R1:W5:Y:S01]  /*55f0*/  @!P3 LDG.E.128 R56, desc[UR42][R64.64] ;  /* 0x0000002a4038b981 */ /* 0x000362000c1e1d00 */
[----:B------:R-:W-:Y:S02]  /*5600*/  ISETP.GE.AND P3, PT, R16, R102, PT ;  /* 0x000000661000720c */ /* 0x000fe40003f66270 */
[----:B0-----:R-:W-:Y:S02]  /*5610*/  CS2R R66, SRZ ;  /* 0x0000000000427805 */ /* 0x001fe4000001ff00 */
[----:B-1----:R-:W-:Y:S01]  /*5620*/  CS2R R64, SRZ ;  /* 0x0000000000407805 */ /* 0x002fe2000001ff00 */
[----:B------:R-:W-:Y:S08]  /*5630*/  @P4 BRA `(.L_x_7006) ;  /* 0x0000000000504947 */ /* 0x000ff00003800000 */
[----:B------:R-:W0:Y:S01]  /*5640*/  LDC.64 R64, c[0x0][0x3f8] ;  /* 0x0000fe00ff407b82 */ /* 0x000e220000000a00 */
[----:B------:R-:W-:Y:S01]  /*5650*/  IMAD.MOV.U32 R15, RZ, RZ, R90 ;  /* 0x000000ffff0f7224 */ /* 0x000fe200078e005a */
[----:B------:R-:W-:Y:S01]  /*5660*/  ULDC.64 UR4, c[0x0][0x3e8] ;  /* 0x0000fa0000047ab9 */ /* 0x000fe20000000a00 */
[----:B------:R-:W-:Y:S02]  /*5670*/  IMAD.MOV.U32 R13, RZ, RZ, R11 ;  /* 0x000000ffff0d7224 */ /* 0x000fe400078e000b */
[----:B0-----:R-:W-:-:S04]  /*5680*/  IMAD.WIDE.U32 R14, R64, 0x60, R14 ;  /* 0x00000060400e7825 */ /* 0x001fc800078e000e */
[----:B------:R-:W-:Y:S01]  /*5690*/  IMAD R66, R65, 0x60, RZ ;  /* 0x0000006041427824 */ /* 0x000fe200078e02ff */
[----:B------:R-:W-:-:S04]  /*56a0*/  IADD3 R65, P4, R82, R14, RZ ;  /* 0x0000000e52417210 */ /* 0x000fc80007f9e0ff */
[----:B------:R-:W-:Y:S02]  /*56b0*/  IADD3.X R66, R39, R15, R66, P4, !PT ;  /* 0x0000000f27427210 */ /* 0x000fe400027fe442 */
        /* <DEDUP_REMOVED lines=8> */
[----:B------:R-:W-:-:S03]  /*5740*/  LEA R68, P4, R11, UR4, 0x1 ;  /* 0x000000040b447c11 */ /* 0x000fc6000f8808ff */
[----:B------:R-:W5:Y:S01]  /*5750*/  LDG.E.128 R64, desc[UR42][R64.64] ;  /* 0x0000002a40407981 */ /* 0x000f62000c1e1d00 */
[----:B------:R-:W-:-:S06]  /*5760*/  LEA.HI.X R69, R11, UR5, R12, 0x1, P4 ;  /* 0x000000050b457c11 */ /* 0x000fcc000a0f0c0c */
[----:B------:R-:W5:Y:S03]  /*5770*/  LDG.E.128 R68, desc[UR42][R68.64] ;  /* 0x0000002a44447981 */ /* 0x000f66000c1e1d00 */
.L_x_7006:
[----:B------:R-:W-:Y:S05]  /*5780*/  BSYNC B1 ;  /* 0x0000000000017941 */ /* 0x000fea0003800000 */
.L_x_7005:
[----:B-----5:R-:W-:Y:S01]  /*5790*/  IMAD.MOV.U32 R12, RZ, RZ, R67 ;  /* 0x000000ffff0c7224 */ /* 0x020fe200078e0043 */
[----:B------:R-:W-:Y:S01]  /*57a0*/  UISETP.NE.AND UP0, UPT, UR41, 0x3, UPT ;  /* 0x000000032900788c */ /* 0x000fe2000bf05270 */
        /* <DEDUP_REMOVED lines=66> */
.L_x_7007:
[----:B------:R-:W-:Y:S01]  /*5bd0*/  IMAD R90, R155, 0x8, R156 ;  /* 0x000000089b5a7824 */ /* 0x000fe200078e029c */
[----:B------:R-:W-:Y:S01]  /*5be0*/  SHF.L.U32 R101, R154, 0x1f, RZ ;  /* 0x0000001f9a657819 */ /* 0x000fe200000006ff */
[----:B------:R-:W0:Y:S01]  /*5bf0*/  LDC R108, c[0x0][0x2f4] ;  /* 0x0000bd00ff6c7b82 */ /* 0x000e220000000800 */
[----:B------:R-:W-:Y:S02]  /*5c00*/  BSSY B1, `(.L_x_7008) ;  /* 0x0000003000017945 */ /* 0x000fe40003800000 */
[----:B------:R-:W1:Y:S02]  /*5c10*/  SYNCS.PHASECHK.TRANS64.TRYWAIT P4, [R90+URZ+0x28890], R101 ;  /* 0x028890655a0075a7 */ /* 0x000e64000808017f */
[----:B-1----:R-:W-:Y:S05]  /*5c20*/  @!P4 BRA `(.L_x_7009) ;  /* 0x000001740084c947 */ /* 0x002fea0003800000 */
.L_x_7292:
[----:B------:R-:W-:Y:S05]  /*5c30*/  BSYNC B1 ;  /* 0x0000000000017941 */ /* 0x000fea0003800000 */
.L_x_7008:
[----:B------:R-:W-:Y:S01]  /*5c40*/  UMOV UR4, 0xffffffff ;  /* 0xffffffff00047882 */ /* 0x000fe20000000000 */
[----:B0-----:R-:W-:Y:S02]  /*5c50*/  IADD3 R110, -R37, R108, RZ ;  /* 0x0000006c256e7210 */ /* 0x001fe40007ffe1ff */
[----:B------:R-:W-:Y:S05]  /*5c60*/  BRA.DIV UR4, `(.L_x_7010) ;  /* 0x0000017604887947 */ /* 0x000fea000b800000 */
[----:B------:R0:W2:Y:S04]  /*5c70*/  SHFL.IDX PT, R105, R106, RZ, 0x181f ;  /* 0x00181fff6a697589 */ /* 0x0000a800000e0000 */
[----:B------:R0:W3:Y:S02]  /*5c80*/  SHFL.IDX PT, R104, R107, RZ, 0x181f ;  /* 0x00181fff6b687589 */ /* 0x0000e400000e0000 */
.L_x_7296:
[----:B------:R-:W-:Y:S01]  /*5c90*/  ISETP.GE.OR P4, PT, R153, R96, P1 ;  /* 0x000000609900720c */ /* 0x000fe20000f86670 */
[----:B------:R-:W-:-:S12]  /*5ca0*/  BSSY B1, `(.L_x_7011) ;  /* 0x000007a000017945 */ /* 0x000fd80003800000 */
[----:B------:R-:W-:Y:S05]  /*5cb0*/  @P4 BRA `(.L_x_7012) ;  /* 0x0000000400e04947 */ /* 0x000fea0003800000 */
[----:B------:R-:W-:Y:S01]  /*5cc0*/  SEL R11, R37, R110, !P0 ;  /* 0x0000006e250b7207 */ /* 0x000fe20004000000 */
[----:B------:R-:W-:Y:S01]  /*5cd0*/  IMAD.SHL.U32 R15, R153, 0x40, RZ ;  /* 0x00000040990f7824 */ /* 0x000fe200078e00ff */
[C---:B---3--:R-:W-:Y:S01]  /*5ce0*/  LEA R102, P4, R77.reuse, R104, 0x1 ;  /* 0x000000684d667211 */ /* 0x048fe200078808ff */
[----:B------:R-:W-:Y:S01]  /*5cf0*/  BSSY B2, `(.L_x_7013) ;  /* 0x0000070000027945 */ /* 0x000fe20003800000 */
[----:B------:R-:W-:Y:S02]  /*5d00*/  SHF.R.S32.HI R12, RZ, 0x1f, R11 ;  /* 0x0000001fff0c7819 */ /* 0x000fe4000001140b */
[----:B--2---:R-:W-:Y:S02]  /*5d10*/  LEA.HI.X R103, R77, R105, R89, 0x1, P4 ;  /* 0x000000694d677211 */ /* 0x004fe400020f0c59 */
[----:B------:R-:W-:-:S04]  /*5d20*/  LEA.HI R12, R12, R11, RZ, 0x4 ;  /* 0x0000000b0c0c7211 */ /* 0x000fc800078f20ff */
[----:B------:R-:W-:-:S04]  /*5d30*/  LEA.HI.SX32 R12, R12, R79, 0x1c ;  /* 0x0000004f0c0c7211 */ /* 0x000fc800078fe2ff */
[----:B------:R-:W-:Y:S01]  /*5d40*/  SHF.R.S32.HI R13, RZ, 0x1f, R12 ;  /* 0x0000001fff0d7819 */ /* 0x000fe2000001140c */
[----:B------:R-:W-:-:S03]  /*5d50*/  IMAD.SHL.U32 R11, R12, 0x8, RZ ;  /* 0x000000080c0b7824 */ /* 0x000fc600078e00ff */
[----:B------:R-:W-:Y:S02]  /*5d60*/  LEA.HI R13, R13, R12, RZ, 0x3 ;  /* 0x0000000c0d0d7211 */ /* 0x000fe400078f18ff */
[----:B------:R-:W-:-:S03]  /*5d70*/  LOP3.LUT R12, R11, 0x38, RZ, 0xc0, !PT ;  /* 0x000000380b0c7812 */ /* 0x000fc600078ec0ff */
[----:B------:R-:W-:Y:S01]  /*5d80*/  IMAD.SHL.U32 R14, R13, 0x400, RZ ;  /* 0x000004000d0e7824 */ /* 0x000fe200078e00ff */
[----:B------:R-:W-:-:S04]  /*5d90*/  LOP3.LUT R13, R12, 0x1c0, R15, 0xf8, !PT ;  /* 0x000001c00c0d7812 */ /* 0x000fc800078ef80f */
[----:B------:R-:W-:Y:S02]  /*5da0*/  LOP3.LUT R14, R14, 0x7fffe000, RZ, 0xc0, !PT ;  /* 0x7fffe0000e0e7812 */ /* 0x000fe400078ec0ff */
[----:B------:R-:W-:-:S04]  /*5db0*/  LOP3.LUT R13, R13, R200, RZ, 0x3c, !PT ;  /* 0x000000c80d0d7212 */ /* 0x000fc800078e3cff */
[----:B------:R-:W-:Y:S01]  /*5dc0*/  IADD3 R14, R13, R14, R201 ;  /* 0x0000000e0d0e7210 */ /* 0x000fe20007ffe0c9 */
        /* <DEDUP_REMOVED lines=9> */
[----:B------:R-:W-:Y:S02]  /*5e60*/  SHF.R.U32.HI R148, RZ, 0x10, R41 ;  /* 0x00000010ff947819 */ /* 0x000fe40000011629 */
[----:B------:R-:W-:Y:S02]  /*5e70*/  SHF.R.U64 R144, R42, 0x10, R43 ;  /* 0x000000102a907819 */ /* 0x000fe4000000122b */
[----:B------:R-:W-:Y:S02]  /*5e80*/  PRMT R143, R138, 0x5410, R143 ;  /* 0x000054108a8f7816 */ /* 0x000fe4000000008f */
[----:B------:R-:W-:Y:S02]  /*5e90*/  SHF.R.U32.HI R142, RZ, 0x10, R43 ;  /* 0x00000010ff8e7819 */ /* 0x000fe4000001162b */
[----:B------:R-:W-:Y:S01]  /*5ea0*/  SHF.R.U64 R147, R44, 0x10, R45 ;  /* 0x000000102c937819 */ /* 0x000fe2000000122d */
[----:B------:R-:W-:Y:S01]  /*5eb0*/  IMAD.U32 R45, R73, 0x10000, RZ ;  /* 0x00010000492d7824 */ /* 0x000fe200078e00ff */
[----:B------:R-:W-:-:S02]  /*5ec0*/  PRMT R139, R139, 0x5410, R148 ;  /* 0x000054108b8b7816 */ /* 0x000fc40000000094 */
[----:B------:R-:W-:Y:S02]  /*5ed0*/  SHF.R.U32.HI R145, RZ, 0x10, R47 ;  /* 0x00000010ff917819 */ /* 0x000fe4000001162f */
[----:B------:R-:W-:Y:S01]  /*5ee0*/  PRMT R43, R109, 0x5432, R144 ;  /* 0x000054326d2b7816 */ /* 0x000fe20000000090 */
[----:B------:R-:W-:Y:S01]  /*5ef0*/  IMAD.U32 R144, R143, 0x10000, RZ ;  /* 0x000100008f907824 */ /* 0x000fe200078e00ff */
[----:B------:R-:W-:Y:S02]  /*5f00*/  PRMT R138, R137, 0x5410, R142 ;  /* 0x00005410898a7816 */ /* 0x000fe4000000008e */
[----:B------:R-:W-:Y:S01]  /*5f10*/  PRMT R142, R136, 0x5410, R147 ;  /* 0x00005410888e7816 */ /* 0x000fe20000000093 */
[----:B------:R-:W-:Y:S01]  /*5f20*/  IMAD.U32 R136, R139, 0x10000, RZ ;  /* 0x000100008b887824 */ /* 0x000fe200078e00ff */
[----:B------:R-:W-:Y:S01]  /*5f30*/  SHF.R.U64 R146, R46, 0x10, R47 ;  /* 0x000000102e927819 */ /* 0x000fe2000000122f */
[----:B--2---:R-:W-:Y:S01]  /*5f40*/  IMAD.U32 R46, R13, 0x10000, RZ ;  /* 0x000100000d2e7824 */ /* 0x004fe200078e00ff */
[----:B------:R-:W-:Y:S01]  /*5f50*/  PRMT R145, R134, 0x5410, R145 ;  /* 0x0000541086917816 */ /* 0x000fe20000000091 */
[----:B------:R-:W-:Y:S01]  /*5f60*/  FMUL.FTZ R147, R45, R144 ;  /* 0x000000902d937220 */ /* 0x000fe20000410000 */
[----:B------:R-:W-:Y:S01]  /*5f70*/  LOP3.LUT R137, R143, 0xffff0000, RZ, 0xc0, !PT ;  /* 0xffff00008f897812 */ /* 0x000fe200078ec0ff */
[-C--:B------:R-:W-:Y:S01]  /*5f80*/  FMUL.FTZ R143, R45, R136.reuse ;  /* 0x000000882d8f7220 */ /* 0x080fe20000410000 */
[----:B------:R-:W-:Y:S01]  /*5f90*/  LOP3.LUT R140, R73, 0xffff0000, RZ, 0xc0, !PT ;  /* 0xffff0000498c7812 */ /* 0x000fe200078ec0ff */
[----:B------:R-:W-:Y:S01]  /*5fa0*/  FFMA.FTZ R45, R46, R136, -R147 ;  /* 0x000000882e2d7223 */ /* 0x000fe20000010893 */
[----:B------:R-:W-:Y:S01]  /*5fb0*/  PRMT R135, R135, 0x5410, R146 ;  /* 0x0000541087877816 */ /* 0x000fe20000000092 */
[----:B------:R-:W-:Y:S01]  /*5fc0*/  IMAD.U32 R136, R138, 0x10000, RZ ;  /* 0x000100008a887824 */ /* 0x000fe200078e00ff */
[----:B------:R-:W-:Y:S01]  /*5fd0*/  LOP3.LUT R139, R139, 0xffff0000, RZ, 0xc0, !PT ;  /* 0xffff00008b8b7812 */ /* 0x000fe200078ec0ff */
[----:B------:R-:W-:Y:S01]  /*5fe0*/  FFMA.FTZ R46, R46, R144, R143 ;  /* 0x000000902e2e7223 */ /* 0x000fe2000001008f */
[----:B------:R-:W-:Y:S01]  /*5ff0*/  SHF.L.U32 R146, R145, 0x10, RZ ;  /* 0x0000001091927819 */ /* 0x000fe200000006ff */
[----:B------:R-:W-:Y:S01]  /*6000*/  FMUL.FTZ R147, R140, R137 ;  /* 0x000000898c937220 */ /* 0x000fe20000410000 */
[----:B------:R-:W-:Y:S01]  /*6010*/  SHF.R.U64 R150, R40, 0x10, R41 ;  /* 0x0000001028967819 */ /* 0x000fe20000001229 */
[-C--:B------:R-:W-:Y:S01]  /*6020*/  FMUL.FTZ R143, R140, R139.reuse ;  /* 0x0000008b8c8f7220 */ /* 0x080fe20000410000 */
[----:B------:R-:W-:Y:S01]  /*6030*/  LOP3.LUT R44, R13, 0xffff0000, RZ, 0xc0, !PT ;  /* 0xffff00000d2c7812 */ /* 0x000fe200078ec0ff */
[----:B------:R-:W-:Y:S01]  /*6040*/  FMUL.FTZ R140, R141, R146 ;  /* 0x000000928d8c7220 */ /* 0x000fe20000410000 */
[----:B------:R-:W-:Y:S01]  /*6050*/  IMAD.U32 R73, R15, 0x10000, RZ ;  /* 0x000100000f497824 */ /* 0x000fe200078e00ff */
[----:B------:R-:W-:Y:S01]  /*6060*/  LOP3.LUT R47, R75, 0xffff0000, RZ, 0xc0, !PT ;  /* 0xffff00004b2f7812 */ /* 0x000fe200078ec0ff */
[-C--:B------:R-:W-:Y:S01]  /*6070*/  FMUL.FTZ R141, R141, R136.reuse ;  /* 0x000000888d8d7220 */ /* 0x080fe20000410000 */
[----:B------:R-:W-:Y:S01]  /*6080*/  LOP3.LUT R145, R145, 0xffff0000, RZ, 0xc0, !PT ;  /* 0xffff000091917812 */ /* 0x000fe200078ec0ff */
[C---:B------:R-:W-:Y:S01]  /*6090*/  FFMA.FTZ R134, R44.reuse, R139, -R147 ;  /* 0x0000008b2c867223 */ /* 0x040fe20000010893 */
[----:B------:R-:W-:Y:S01]  /*60a0*/  PRMT R75, R111, 0x5432, R150 ;  /* 0x000054326f4b7816 */ /* 0x000fe20000000096 */
[----:B------:R-:W-:Y:S01]  /*60b0*/  FFMA.FTZ R137, R44, R137, R143 ;  /* 0x000000892c897223 */ /* 0x000fe2000001008f */
[----:B------:R-:W-:Y:S01]  /*60c0*/  LOP3.LUT R42, R15, 0xffff0000, RZ, 0xc0, !PT ;  /* 0xffff00000f2a7812 */ /* 0x000fe200078ec0ff */
[C---:B------:R-:W-:Y:S01]  /*60d0*/  FFMA.FTZ R44, R73.reuse, R136, -R140 ;  /* 0x00000088492c7223 */ /* 0x040fe2000001088c */
[----:B------:R-:W-:Y:S01]  /*60e0*/  LOP3.LUT R138, R138, 0xffff0000, RZ, 0xc0, !PT ;  /* 0xffff00008a8a7812 */ /* 0x000fe200078ec0ff */
[----:B------:R-:W-:Y:S01]  /*60f0*/  FFMA.FTZ R141, R73, R146, R141 ;  /* 0x00000092498d7223 */ /* 0x000fe2000001008d */
[----:B------:R-:W-:Y:S01]  /*6100*/  FMUL.FTZ R73, R47, R145 ;  /* 0x000000912f497220 */ /* 0x000fe20000410000 */
[----:B------:R-:W-:Y:S01]  /*6110*/  IMAD.U32 R41, R72, 0x10000, RZ ;  /* 0x0001000048297824 */ /* 0x000fe200078e00ff */
[----:B------:R-:W-:Y:S01]  /*6120*/  SHF.L.U32 R13, R12, 0x10, RZ ;  /* 0x000000100c0d7819 */ /* 0x000fe200000006ff */
[----:B------:R-:W-:-:S02]  /*6130*/  IMAD.U32 R140, R142, 0x10000, RZ ;  /* 0x000100008e8c7824 */ /* 0x000fc400078e00ff */
[-C--:B------:R-:W-:Y:S01]  /*6140*/  FMUL.FTZ R139, R47, R138.reuse ;  /* 0x0000008a2f8b7220 */ /* 0x080fe20000410000 */
[----:B------:R-:W-:Y:S02]  /*6150*/  IMAD.U32 R136, R75, 0x10000, RZ ;  /* 0x000100004b887824 */ /* 0x000fe400078e00ff */
[----:B------:R-:W-:Y:S01]  /*6160*/  FFMA.FTZ R143, R42, R138, -R73 ;  /* 0x0000008a2a8f7223 */ /* 0x000fe20000010849 */
[C---:B------:R-:W-:Y:S01]  /*6170*/  FMUL.FTZ R138, R41.reuse, R140 ;  /* 0x0000008c298a7220 */ /* 0x040fe20000410000 */
[----:B------:R-:W-:Y:S01]  /*6180*/  LOP3.LUT R72, R72, 0xffff0000, RZ, 0xc0, !PT ;  /* 0xffff000048487812 */ /* 0x000fe200078ec0ff */
[----:B------:R-:W-:Y:S01]  /*6190*/  FMUL.FTZ R41, R41, R136 ;  /* 0x0000008829297220 */ /* 0x000fe20000410000 */
[----:B------:R-:W-:Y:S01]  /*61a0*/  LOP3.LUT R47, R142, 0xffff0000, RZ, 0xc0, !PT ;  /* 0xffff00008e2f7812 */ /* 0x000fe200078ec0ff */
[C---:B------:R-:W-:Y:S01]  /*61b0*/  IMAD.U32 R15, R14.reuse, 0x10000, RZ ;  /* 0x000100000e0f7824 */ /* 0x040fe200078e00ff */
[----:B------:R-:W-:Y:S01]  /*61c0*/  LOP3.LUT R75, R75, 0xffff0000, RZ, 0xc0, !PT ;  /* 0xffff00004b4b7812 */ /* 0x000fe200078ec0ff */
[----:B------:R-:W-:Y:S01]  /*61d0*/  FFMA.FTZ R140, R13, R140, R41 ;  /* 0x0000008c0d8c7223 */ /* 0x000fe20000010029 */
[----:B------:R-:W-:Y:S01]  /*61e0*/  LOP3.LUT R40, R14, 0xffff0000, RZ, 0xc0, !PT ;  /* 0xffff00000e287812 */ /* 0x000fe200078ec0ff */
[----:B------:R-:W-:Y:S01]  /*61f0*/  IMAD.U32 R14, R74, 0x10000, RZ ;  /* 0x000100004a0e7824 */ /* 0x000fe200078e00ff */
[----:B------:R-:W-:Y:S01]  /*6200*/  LOP3.LUT R12, R12, 0xffff0000, RZ, 0xc0, !PT ;  /* 0xffff00000c0c7812 */ /* 0x000fe200078ec0ff */
[----:B------:R-:W-:Y:S01]  /*6210*/  FFMA.FTZ R42, R42, R145, R139 ;  /* 0x000000912a2a7223 */ /* 0x000fe2000001008b */
[C---:B------:R-:W-:Y:S01]  /*6220*/  IMAD.U32 R41, R135.reuse, 0x10000, RZ ;  /* 0x0001000087297824 */ /* 0x040fe200078e00ff */
[----:B------:R-:W-:Y:S01]  /*6230*/  LOP3.LUT R74, R74, 0xffff0000, RZ, 0xc0, !PT ;  /* 0xffff00004a4a7812 */ /* 0x000fe200078ec0ff */
[C---:B------:R-:W-:Y:S01]  /*6240*/  FMUL.FTZ R73, R72.reuse, R47 ;  /* 0x0000002f48497220 */ /* 0x040fe20000410000 */
[----:B------:R-:W-:Y:S01]  /*6250*/  FMUL.FTZ R139, R72, R75 ;  /* 0x0000004b488b7220 */ /* 0x000fe20000410000 */
[----:B------:R-:W-:Y:S01]  /*6260*/  LOP3.LUT R135, R135, 0xffff0000, RZ, 0xc0, !PT ;  /* 0xffff000087877812 */ /* 0x000fe200078ec0ff */
[----:B------:R-:W-:Y:S01]  /*6270*/  FFMA.FTZ R138, R13, R136, -R138 ;  /* 0x000000880d8a7223 */ /* 0x000fe2000001088a */
[----:B------:R-:W-:-:S02]  /*6280*/  IMAD.U32 R13, R43, 0x10000, RZ ;  /* 0x000100002b0d7824 */ /* 0x000fc400078e00ff */
[C---:B------:R-:W-:Y:S01]  /*6290*/  FFMA.FTZ R73, R12.reuse, R75, -R73 ;  /* 0x0000004b0c497223 */ /* 0x040fe20000010849 */
[----:B------:R-:W-:Y:S01]  /*62a0*/  LOP3.LUT R43, R43, 0xffff0000, RZ, 0xc0, !PT ;  /* 0xffff00002b2b7812 */ /* 0x000fe200078ec0ff */
[----:B------:R-:W-:Y:S01]  /*62b0*/  FFMA.FTZ R139, R12, R47, R139 ;  /* 0x0000002f0c8b7223 */ /* 0x000fe2000001008b */
[----:B------:R-:W-:Y:S01]  /*62c0*/  FMUL.FTZ R12, R14, R41 ;  /* 0x000000290e0c7220 */ /* 0x000fe20000410000 */
[----:B------:R-:W-:Y:S01]  /*62d0*/  FMUL.FTZ R47, R74, R135 ;  /* 0x000000874a2f7220 */ /* 0x000fe20000410000 */
        /* <DEDUP_REMOVED lines=11> */
[----:B------:R-:W-:Y:S01]  /*6390*/  IMAD.MOV.U32 R12, RZ, RZ, R138 ;  /* 0x000000ffff0c7224 */ /* 0x000fe200078e008a */
[----:B------:R-:W-:Y:S01]  /*63a0*/  F2FP.BF16.F32.PACK_AB R13, R134, R45 ;  /* 0x0000002d860d723e */ /* 0x000fe200000010ff */
[----:B------:R-:W-:Y:S01]  /*63b0*/  IMAD.MOV.U32 R14, RZ, RZ, R40 ;  /* 0x000000ffff0e7224 */ /* 0x000fe200078e0028 */
[----:B------:R-:W-:Y:S02]  /*63c0*/  F2FP.BF16.F32.PACK_AB R15, R143, R44 ;  /* 0x0000002c8f0f723e */ /* 0x000fe400000010ff */
[----:B------:R-:W-:-:S02]  /*63d0*/  F2FP.BF16.F32.PACK_AB R75, R42, R141 ;  /* 0x0000008d2a4b723e */ /* 0x000fc400000010ff */
[----:B------:R-:W-:-:S07]  /*63e0*/  F2FP.BF16.F32.PACK_AB R72, R139, R140 ;  /* 0x0000008c8b48723e */ /* 0x000fce00000010ff */
.L_x_7014:
[----:B------:R-:W-:Y:S05]  /*63f0*/  BSYNC B2 ;  /* 0x0000000000027941 */ /* 0x000fea0003800000 */
.L_x_7013:
[----:B------:R-:W-:Y:S01]  /*6400*/  ISETP.GE.AND P4, PT, R11, R108, PT ;  /* 0x0000006c0b00720c */ /* 0x000fe20003f86270 */
[----:B--2---:R4:W-:-:S12]  /*6410*/  ST.E.128 desc[UR42][R102.64], R12 ;  /* 0x0000000c66007985 */ /* 0x0049d8000c101d2a */
[----:B------:R-:W-:-:S05]  /*6420*/  @!P4 IMAD.WIDE R104, R11, 0x2, R104 ;  /* 0x000000020b68c825 */ /* 0x000fca00078e0268 */
[----:B---3--:R4:W-:Y:S02]  /*6430*/  @!P4 ST.E.128 desc[UR42][R104.64], R72 ;  /* 0x000000486800c985 */ /* 0x0089e4000c101d2a */
.L_x_7012:
[----:B------:R-:W-:Y:S05]  /*6440*/  BSYNC B1 ;  /* 0x0000000000017941 */ /* 0x000fea0003800000 */
.L_x_7011:
[----:B------:R-:W-:-:S03]  /*6450*/  UMOV UR4, 0xffffffff ;  /* 0xffffffff00047882 */ /* 0x000fc60000000000 */
[----:B------:R-:W-:Y:S05]  /*6460*/  BRA.DIV UR4, `(.L_x_7015) ;  /* 0x0000016e04d47947 */ /* 0x000fea000b800000 */
[----:B------:R0:W0:Y:S04]  /*6470*/  SHFL.IDX PT, R47, R106, 0x1, 0x181f ;  /* 0x00381f006a2f7f89 */ /* 0x00002800000e0000 */
[----:B------:R0:W0:Y:S02]  /*6480*/  SHFL.IDX PT, R46, R107, 0x1, 0x181f ;  /* 0x00381f006b2e7f89 */ /* 0x00002400000e0000 */
.L_x_7300:
[----:B------:R-:W-:Y:S01]  /*6490*/  IADD3 R11, R153, 0x20, RZ ;  /* 0x00000020990b7810 */ /* 0x000fe20007ffe0ff */
[----:B------:R-:W-:Y:S03]  /*64a0*/  BSSY B1, `(.L_x_7016) ;  /* 0x000007a000017945 */ /* 0x000fe60003800000 */
[----:B------:R-:W-:-:S13]  /*64b0*/  ISETP.GE.OR P4, PT, R11, R96, P1 ;  /* 0x000000600b00720c */ /* 0x000fda0000f86670 */
[----:B------:R-:W-:Y:S05]  /*64c0*/  @P4 BRA `(.L_x_7017) ;  /* 0x0000000400dc4947 */ /* 0x000fea0003800000 */
[----:B------:R-:W-:Y:S01]  /*64d0*/  SEL R11, R37, R110, !P0 ;  /* 0x0000006e250b7207 */ /* 0x000fe20004000000 */
[----:B------:R-:W-:Y:S01]  /*64e0*/  BSSY B2, `(.L_x_7018) ;  /* 0x0000071000027945 */ /* 0x000fe20003800000 */
[----:B----4-:R-:W-:Y:S02]  /*64f0*/  SHF.R.U32.HI R14, RZ, 0x3, R193 ;  /* 0x00000003ff0e7819 */ /* 0x010fe400000116c1 */
[----:B------:R-:W-:Y:S02]  /*6500*/  SHF.R.S32.HI R12, RZ, 0x1f, R11 ;  /* 0x0000001fff0c7819 */ /* 0x000fe4000001140b */
[C---:B0-----:R-:W-:Y:S02]  /*6510*/  LEA R44, P4, R77.reuse, R46, 0x1 ;  /* 0x0000002e4d2c7211 */ /* 0x041fe400078808ff */
[----:B------:R-:W-:Y:S02]  /*6520*/  LEA.HI R12, R12, R11, RZ, 0x4 ;  /* 0x0000000b0c0c7211 */ /* 0x000fe400078f20ff */
[----:B------:R-:W-:-:S02]  /*6530*/  LEA.HI.X R45, R77, R47, R89, 0x1, P4 ;  /* 0x0000002f4d2d7211 */ /* 0x000fc400020f0c59 */
[----:B------:R-:W-:-:S04]  /*6540*/  LEA.HI.SX32 R12, R12, R79, 0x1c ;  /* 0x0000004f0c0c7211 */ /* 0x000fc800078fe2ff */
[----:B------:R-:W-:Y:S01]  /*6550*/  SHF.R.S32.HI R13, RZ, 0x1f, R12 ;  /* 0x0000001fff0d7819 */ /* 0x000fe2000001140c */
[----:B------:R-:W-:-:S03]  /*6560*/  IMAD.SHL.U32 R11, R12, 0x8, RZ ;  /* 0x000000080c0b7824 */ /* 0x000fc600078e00ff */
[----:B------:R-:W-:Y:S02]  /*6570*/  LEA.HI R13, R13, R12, RZ, 0x3 ;  /* 0x0000000c0d0d7211 */ /* 0x000fe400078f18ff */
[----:B------:R-:W-:-:S03]  /*6580*/  LOP3.LUT R12, R193, 0x38, R11, 0xf8, !PT ;  /* 0x00000038c10c7812 */ /* 0x000fc600078ef80b */
[----:B------:R-:W-:Y:S01]  /*6590*/  IMAD.SHL.U32 R13, R13, 0x400, RZ ;  /* 0x000004000d0d7824 */ /* 0x000fe200078e00ff */
[----:B------:R-:W-:-:S04]  /*65a0*/  LOP3.LUT R12, R12, R14, RZ, 0x3c, !PT ;  /* 0x0000000e0c0c7212 */ /* 0x000fc800078e3cff */
[----:B------:R-:W-:-:S04]  /*65b0*/  LOP3.LUT R13, R13, 0x7fffe000, RZ, 0xc0, !PT ;  /* 0x7fffe0000d0d7812 */ /* 0x000fc800078ec0ff */
[----:B------:R-:W-:Y:S01]  /*65c0*/  IADD3 R12, R12, R13, R199 ;  /* 0x0000000d0c0c7210 */ /* 0x000fe20007ffe0c7 */
[----:B------:R-:W-:-:S04]  /*65d0*/  IMAD R13, R155, 0x4000, R4 ;  /* 0x000040009b0d7824 */ /* 0x000fc800078e0204 */
[----:B------:R-:W-:Y:S02]  /*65e0*/  IMAD R15, R155, 0x4000, R12 ;  /* 0x000040009b0f7824 */ /* 0x000fe400078e020c */
[--C-:B------:R-:W-:Y:S02]  /*65f0*/  IMAD R13, R13, 0x2, R156.reuse ;  /* 0x000000020d0d7824 */ /* 0x100fe400078e029c */
[----:B------:R-:W-:-:S04]  /*6600*/  IMAD R40, R15, 0x2, R156 ;  /* 0x000000020f287824 */ /* 0x000fc800078e029c */
[----:B------:R-:W0:Y:S04]  /*6610*/  LDS.128 R12, [R13+0x18400] ;  /* 0x018400000d0c7984 */ /* 0x000e280000000c00 */
[----:B------:R-:W4:Y:S01]  /*6620*/  LDS.128 R40, [R40+0x18400] ;  /* 0x0184000028287984 */ /* 0x000f220000000c00 */
[----:B------:R-:W-:Y:S05]  /*6630*/  @P3 BRA `(.L_x_7019) ;  /* 0x00000004006c3947 */ /* 0x000fea0003800000 */
[----:B--2---:R-:W-:Y:S02]  /*6640*/  SHF.R.U32.HI R105, RZ, 0x10, R49 ;  /* 0x00000010ff697819 */ /* 0x004fe40000011631 */
[--C-:B------:R-:W-:Y:S02]  /*6650*/  SHF.R.U32.HI R73, RZ, 0x10, R53.reuse ;  /* 0x00000010ff497819 */ /* 0x100fe40000011635 */
[----:B------:R-:W-:Y:S01]  /*6660*/  SHF.R.U64 R72, R52, 0x10, R53 ;  /* 0x0000001034487819 */ /* 0x000fe20000001235 */
[----:B0-----:R-:W-:Y:S01]  /*6670*/  IMAD.U32 R52, R15, 0x10000, RZ ;  /* 0x000100000f347824 */ /* 0x001fe200078e00ff */
[----:B------:R-:W-:Y:S02]  /*6680*/  PRMT R132, R132, 0x5410, R105 ;  /* 0x0000541084847816 */ /* 0x000fe40000000069 */
[----:B------:R-:W-:Y:S02]  /*6690*/  PRMT R130, R130, 0x5410, R73 ;  /* 0x0000541082827816 */ /* 0x000fe40000000049 */
[----:B------:R-:W-:-:S02]  /*66a0*/  SHF.R.U32.HI R75, RZ, 0x10, R51 ;  /* 0x00000010ff4b7819 */ /* 0x000fc40000011633 */
[----:B------:R-:W-:Y:S01]  /*66b0*/  SHF.R.U32.HI R103, RZ, 0x10, R55 ;  /* 0x00000010ff677819 */ /* 0x000fe20000011637 */
[----:B------:R-:W-:Y:S01]  /*66c0*/  IMAD.U32 R73, R130, 0x10000, RZ ;  /* 0x0001000082497824 */ /* 0x000fe200078e00ff */
[----:B----4-:R-:W-:Y:S02]  /*66d0*/  SHF.L.U32 R53, R41, 0x10, RZ ;  /* 0x0000001029357819 */ /* 0x010fe400000006ff */
[----:B------:R-:W-:Y:S01]  /*66e0*/  PRMT R129, R129, 0x5410, R72 ;  /* 0x0000541081817816 */ /* 0x000fe20000000048 */
[----:B------:R-:W-:Y:S01]  /*66f0*/  IMAD.U32 R72, R132, 0x10000, RZ ;  /* 0x0001000084487824 */ /* 0x000fe200078e00ff */
[----:B------:R-:W-:Y:S01]  /*6700*/  SHF.R.U64 R102, R50, 0x10, R51 ;  /* 0x0000001032667819 */ /* 0x000fe20000001233 */
[----:B------:R-:W-:Y:S01]  /*6710*/  IMAD.U32 R50, R13, 0x10000, RZ ;  /* 0x000100000d327824 */ /* 0x000fe200078e00ff */
[----:B------:R-:W-:Y:S01]  /*6720*/  PRMT R126, R126, 0x5410, R75 ;  /* 0x000054107e7e7816 */ /* 0x000fe2000000004b */
[CC--:B------:R-:W-:Y:S01]  /*6730*/  FMUL.FTZ R75, R53.reuse, R73.reuse ;  /* 0x00000049354b7220 */ /* 0x0c0fe20000410000 */
[----:B------:R-:W-:Y:S01]  /*6740*/  PRMT R128, R128, 0x5410, R103 ;  /* 0x0000541080807816 */ /* 0x000fe20000000067 */
[-C--:B------:R-:W-:Y:S01]  /*6750*/  FMUL.FTZ R103, R53, R72.reuse ;  /* 0x0000004835677220 */ /* 0x080fe20000410000 */
[----:B------:R-:W-:Y:S01]  /*6760*/  SHF.R.U64 R74, R54, 0x10, R55 ;  /* 0x00000010364a7819 */ /* 0x000fe20000001237 */
[C---:B------:R-:W-:Y:S01]  /*6770*/  FFMA.FTZ R75, R50.reuse, R72, -R75 ;  /* 0x00000048324b7223 */ /* 0x040fe2000001084b */
[----:B------:R-:W-:Y:S01]  /*6780*/  LOP3.LUT R54, R41, 0xffff0000, RZ, 0xc0, !PT ;  /* 0xffff000029367812 */ /* 0x000fe200078ec0ff */
[----:B------:R-:W-:Y:S01]  /*6790*/  FFMA.FTZ R103, R50, R73, R103 ;  /* 0x0000004932677223 */ /* 0x000fe20000010067 */
[----:B------:R-:W-:Y:S01]  /*67a0*/  LOP3.LUT R130, R130, 0xffff0000, RZ, 0xc0, !PT ;  /* 0xffff000082827812 */ /* 0x000fe200078ec0ff */
[----:B------:R-:W-:Y:S01]  /*67b0*/  IMAD.U32 R55, R43, 0x10000, RZ ;  /* 0x000100002b377824 */ /* 0x000fe200078e00ff */
[----:B------:R-:W-:Y:S01]  /*67c0*/  SHF.L.U32 R50, R126, 0x10, RZ ;  /* 0x000000107e327819 */ /* 0x000fe200000006ff */
[----:B------:R-:W-:Y:S01]  /*67d0*/  IMAD.U32 R53, R128, 0x10000, RZ ;  /* 0x0001000080357824 */ /* 0x000fe200078e00ff */
[----:B------:R-:W-:Y:S01]  /*67e0*/  LOP3.LUT R132, R132, 0xffff0000, RZ, 0xc0, !PT ;  /* 0xffff000084847812 */ /* 0x000fe200078ec0ff */
[----:B------:R-:W-:Y:S01]  /*67f0*/  FMUL.FTZ R72, R54, R130 ;  /* 0x0000008236487220 */ /* 0x000fe20000410000 */
[----:B---3--:R-:W-:Y:S01]  /*6800*/  SHF.R.U64 R104, R48, 0x10, R49 ;  /* 0x0000001030687819 */ /* 0x008fe20000001231 */
[-C--:B------:R-:W-:Y:S01]  /*6810*/  FMUL.FTZ R73, R55, R53.reuse ;  /* 0x0000003537497220 */ /* 0x080fe20000410000 */
[----:B------:R-:W-:Y:S01]  /*6820*/  PRMT R127, R127, 0x5410, R74 ;  /* 0x000054107f7f7816 */ /* 0x000fe2000000004a */
[----:B------:R-:W-:Y:S01]  /*6830*/  FMUL.FTZ R74, R55, R50 ;  /* 0x00000032374a7220 */ /* 0x000fe20000410000 */
[----:B------:R-:W-:Y:S01]  /*6840*/  LOP3.LUT R51, R13, 0xffff0000, RZ, 0xc0, !PT ;  /* 0xffff00000d337812 */ /* 0x000fe200078ec0ff */
[----:B------:R-:W-:Y:S01]  /*6850*/  FMUL.FTZ R54, R54, R132 ;  /* 0x0000008436367220 */ /* 0x000fe20000410000 */
[----:B------:R-:W-:Y:S01]  /*6860*/  LOP3.LUT R43, R43, 0xffff0000, RZ, 0xc0, !PT ;  /* 0xffff00002b2b7812 */ /* 0x000fe200078ec0ff */
[----:B------:R-:W-:Y:S01]  /*6870*/  FFMA.FTZ R73, R52, R50, -R73 ;  /* 0x0000003234497223 */ /* 0x000fe20000010849 */
[----:B------:R-:W-:Y:S01]  /*6880*/  LOP3.LUT R128, R128, 0xffff0000, RZ, 0xc0, !PT ;  /* 0xffff000080807812 */ /* 0x000fe200078ec0ff */
[----:B------:R-:W-:Y:S01]  /*6890*/  FFMA.FTZ R74, R52, R53, R74 ;  /* 0x00000035344a7223 */ /* 0x000fe2000001004a */
[----:B------:R-:W-:Y:S01]  /*68a0*/  PRMT R133, R133, 0x5410, R104 ;  /* 0x0000541085857816 */ /* 0x000fe20000000068 */
[C---:B------:R-:W-:Y:S01]  /*68b0*/  FFMA.FTZ R72, R51.reuse, R132, -R72 ;  /* 0x0000008433487223 */ /* 0x040fe20000010848 */
[----:B------:R-:W-:Y:S01]  /*68c0*/  LOP3.LUT R126, R126, 0xffff0000, RZ, 0xc0, !PT ;  /* 0xffff00007e7e7812 */ /* 0x000fe200078ec0ff */
[----:B------:R-:W-:Y:S01]  /*68d0*/  FFMA.FTZ R130, R51, R130, R54 ;  /* 0x0000008233827223 */ /* 0x000fe20000010036 */
[----:B------:R-:W-:Y:S01]  /*68e0*/  LOP3.LUT R49, R15, 0xffff0000, RZ, 0xc0, !PT ;  /* 0xffff00000f317812 */ /* 0x000fe200078ec0ff */
[----:B------:R-:W-:Y:S01]  /*68f0*/  FMUL.FTZ R52, R43, R128 ;  /* 0x000000802b347220 */ /* 0x000fe20000410000 */
[----:B------:R-:W-:-:S02]  /*6900*/  IMAD.U32 R41, R40, 0x10000, RZ ;  /* 0x0001000028297824 */ /* 0x000fc400078e00ff */
[-C--:B------:R-:W-:Y:S01]  /*6910*/  FMUL.FTZ R54, R43, R126.reuse ;  /* 0x0000007e2b367220 */ /* 0x080fe20000410000 */
[----:B------:R-:W-:Y:S01]  /*6920*/  IMAD.U32 R50, R133, 0x10000, RZ ;  /* 0x0001000085327824 */ /* 0x000fe200078e00ff */
[----:B------:R-:W-:Y:S01]  /*6930*/  LOP3.LUT R40, R40, 0xffff0000, RZ, 0xc0, !PT ;  /* 0xffff000028287812 */ /* 0x000fe200078ec0ff */
[----:B------:R-:W-:Y:S02]  /*6940*/  IMAD.U32 R51, R129, 0x10000, RZ ;  /* 0x0001000081337824 */ /* 0x000fe400078e00ff */
[----:B------:R-:W-:Y:S01]  /*6950*/  FFMA.FTZ R126, R49, R126, -R52 ;  /* 0x0000007e317e7223 */ /* 0x000fe20000010834 */
[----:B------:R-:W-:Y:S01]  /*6960*/  LOP3.LUT R129, R129, 0xffff0000, RZ, 0xc0, !PT ;  /* 0xffff000081817812 */ /* 0x000fe200078ec0ff */
[C---:B------:R-:W-:Y:S01]  /*6970*/  IMAD.U32 R48, R12.reuse, 0x10000, RZ ;  /* 0x000100000c307824 */ /* 0x040fe200078e00ff */
[----:B------:R-:W-:Y:S01]  /*6980*/  LOP3.LUT R133, R133, 0xffff0000, RZ, 0xc0, !PT ;  /* 0xffff000085857812 */ /* 0x000fe200078ec0ff */
[C---:B------:R-:W-:Y:S01]  /*6990*/  FMUL.FTZ R43, R41.reuse, R51 ;  /* 0x00000033292b7220 */ /* 0x040fe20000410000 */
[----:B------:R-:W-:Y:S01]  /*69a0*/  FMUL.FTZ R52, R41, R50 ;  /* 0x0000003229347220 */ /* 0x000fe20000410000 */
[----:B------:R-:W-:Y:S01]  /*69b0*/  PRMT R131, R131, 0x5410, R102 ;  /* 0x0000541083837816 */ /* 0x000fe20000000066 */
[----:B------:R-:W-:Y:S01]  /*69c0*/  FFMA.FTZ R53, R49, R128, R54 ;  /* 0x0000008031357223 */ /* 0x000fe20000010036 */
        /* <DEDUP_REMOVED lines=10> */
[----:B------:R-:W-:Y:S01]  /*6a70*/  FFMA.FTZ R54, R13, R133, -R54 ;  /* 0x000000850d367223 */ /* 0x000fe20000010836 */
[----:B------:R-:W-:Y:S01]  /*6a80*/  LOP3.LUT R131, R131, 0xffff0000, RZ, 0xc0, !PT ;  /* 0xffff000083837812 */ /* 0x000fe200078ec0ff */
[C---:B------:R-:W-:Y:S02]  /*6a90*/  IMAD.U32 R12, R14.reuse, 0x10000, RZ ;  /* 0x000100000e0c7824 */ /* 0x040fe400078e00ff */
        /* <DEDUP_REMOVED lines=8> */
[----:B------:R-:W-:Y:S01]  /*6b20*/  FFMA.FTZ R12, R14, R131, -R15 ;  /* 0x000000830e0c7223 */ /* 0x000fe2000001080f */
[----:B------:R-:W-:Y:S01]  /*6b30*/  F2FP.BF16.F32.PACK_AB R43, R54, R43 ;  /* 0x0000002b362b723e */ /* 0x000fe200000010ff */
        /* <DEDUP_REMOVED lines=10> */
[----:B------:R-:W-:-:S07]  /*6be0*/  F2FP.BF16.F32.PACK_AB R42, R127, R48 ;  /* 0x000000307f2a723e */ /* 0x000fce00000010ff */
.L_x_7019:
[----:B------:R-:W-:Y:S05]  /*6bf0*/  BSYNC B2 ;  /* 0x0000000000027941 */ /* 0x000fea0003800000 */
.L_x_7018:
[----:B------:R-:W-:Y:S01]  /*6c00*/  ISETP.GE.AND P4, PT, R11, R108, PT ;  /* 0x0000006c0b00720c */ /* 0x000fe20003f86270 */
[----:B0-----:R0:W-:-:S12]  /*6c10*/  ST.E.128 desc[UR42][R44.64], R12 ;  /* 0x0000000c2c007985 */ /* 0x0011d8000c101d2a */
[----:B------:R-:W-:-:S05]  /*6c20*/  @!P4 IMAD.WIDE R46, R11, 0x2, R46 ;  /* 0x000000020b2ec825 */ /* 0x000fca00078e022e */
[----:B----4-:R0:W-:Y:S02]  /*6c30*/  @!P4 ST.E.128 desc[UR42][R46.64], R40 ;  /* 0x000000282e00c985 */ /* 0x0101e4000c101d2a */
.L_x_7017:
[----:B------:R-:W-:Y:S05]  /*6c40*/  BSYNC B1 ;  /* 0x0000000000017941 */ /* 0x000fea0003800000 */
.L_x_7016:
[----:B------:R-:W-:-:S03]  /*6c50*/  UMOV UR4, 0xffffffff ;  /* 0xffffffff00047882 */ /* 0x000fc60000000000 */
[----:B------:R-:W-:Y:S05]  /*6c60*/  BRA.DIV UR4, `(.L_x_7020) ;  /* 0x0000016a04207947 */ /* 0x000fea000b800000 */
[----:B0-----:R0:W0:Y:S04]  /*6c70*/  SHFL.IDX PT, R47, R106, 0x2, 0x181f ;  /* 0x00581f006a2f7f89 */ /* 0x00102800000e0000 */
[----:B------:R0:W0:Y:S02]  /*6c80*/  SHFL.IDX PT, R46, R107, 0x2, 0x181f ;  /* 0x00581f006b2e7f89 */ /* 0x00002400000e0000 */
.L_x_7304:
[----:B------:R-:W-:Y:S01]  /*6c90*/  VIADD R11, R153, 0x40 ;  /* 0x00000040990b7836 */ /* 0x000fe20000000000 */
[----:B------:R-:W-:Y:S04]  /*6ca0*/  BSSY B1, `(.L_x_7021) ;  /* 0x0000079000017945 */ /* 0x000fe80003800000 */
        /* <DEDUP_REMOVED lines=10> */
[----:B------:R-:W-:Y:S02]  /*6d50*/  SHF.R.S32.HI R13, RZ, 0x1f, R12 ;  /* 0x0000001fff0d7819 */ /* 0x000fe4000001140c */
[----:B------:R-:W-:Y:S02]  /*6d60*/  SHF.L.U32 R11, R12, 0x3, RZ ;  /* 0x000000030c0b7819 */ /* 0x000fe400000006ff */
        /* <DEDUP_REMOVED lines=13> */
[----:B------:R-:W-:Y:S01]  /*6e40*/  SHF.R.U64 R73, R60, 0x10, R61 ;  /* 0x000000103c497819 */ /* 0x000fe2000000123d */
[----:B----4-:R-:W-:Y:S01]  /*6e50*/  IMAD.U32 R52, R41, 0x10000, RZ ;  /* 0x0001000029347824 */ /* 0x010fe200078e00ff */
[----:B------:R-:W-:Y:S01]  /*6e60*/  SHF.R.U64 R75, R56, 0x10, R57 ;  /* 0x00000010384b7819 */ /* 0x000fe20000001239 */
[----:B0-----:R-:W-:Y:S01]  /*6e70*/  IMAD.U32 R49, R13, 0x10000, RZ ;  /* 0x000100000d317824 */ /* 0x001fe200078e00ff */
[----:B------:R-:W-:Y:S01]  /*6e80*/  SHF.R.U32.HI R60, RZ, 0x10, R61 ;  /* 0x00000010ff3c7819 */ /* 0x000fe2000001163d */
[----:B------:R-:W-:Y:S01]  /*6e90*/  IMAD.U32 R54, R43, 0x10000, RZ ;  /* 0x000100002b367824 */ /* 0x000fe200078e00ff */
[----:B------:R-:W-:Y:S02]  /*6ea0*/  SHF.R.U32.HI R56, RZ, 0x10, R57 ;  /* 0x00000010ff387819 */ /* 0x000fe40000011639 */
[----:B------:R-:W-:Y:S02]  /*6eb0*/  SHF.R.U64 R57, R58, 0x10, R59 ;  /* 0x000000103a397819 */ /* 0x000fe4000000123b */
[----:B------:R-:W-:-:S02]  /*6ec0*/  PRMT R125, R125, 0x5410, R60 ;  /* 0x000054107d7d7816 */ /* 0x000fc4000000003c */
[----:B------:R-:W-:Y:S02]  /*6ed0*/  PRMT R121, R121, 0x5410, R56 ;  /* 0x0000541079797816 */ /* 0x000fe40000000038 */
[----:B------:R-:W-:Y:S02]  /*6ee0*/  SHF.R.U32.HI R58, RZ, 0x10, R59 ;  /* 0x00000010ff3a7819 */ /* 0x000fe4000001163b */
[----:B------:R-:W-:Y:S01]  /*6ef0*/  PRMT R118, R118, 0x5410, R57 ;  /* 0x0000541076767816 */ /* 0x000fe20000000039 */
[----:B------:R-:W-:Y:S01]  /*6f00*/  IMAD.U32 R57, R125, 0x10000, RZ ;  /* 0x000100007d397824 */ /* 0x000fe200078e00ff */
[--C-:B------:R-:W-:Y:S01]  /*6f10*/  SHF.R.U64 R59, R62, 0x10, R63.reuse ;  /* 0x000000103e3b7819 */ /* 0x100fe2000000123f */
[----:B------:R-:W-:Y:S01]  /*6f20*/  IMAD.U32 R56, R121, 0x10000, RZ ;  /* 0x0001000079387824 */ /* 0x000fe200078e00ff */
[----:B------:R-:W-:Y:S02]  /*6f30*/  SHF.R.U32.HI R62, RZ, 0x10, R63 ;  /* 0x00000010ff3e7819 */ /* 0x000fe4000001163f */
[----:B------:R-:W-:Y:S01]  /*6f40*/  PRMT R119, R119, 0x5410, R58 ;  /* 0x0000541077777816 */ /* 0x000fe2000000003a */
[CC--:B------:R-:W-:Y:S01]  /*6f50*/  FMUL.FTZ R58, R52.reuse, R57.reuse ;  /* 0x00000039343a7220 */ /* 0x0c0fe20000410000 */
[----:B------:R-:W-:Y:S01]  /*6f60*/  LOP3.LUT R53, R41, 0xffff0000, RZ, 0xc0, !PT ;  /* 0xffff000029357812 */ /* 0x000fe200078ec0ff */
[-C--:B------:R-:W-:Y:S01]  /*6f70*/  FMUL.FTZ R52, R52, R56.reuse ;  /* 0x0000003834347220 */ /* 0x080fe20000410000 */
[----:B------:R-:W-:Y:S01]  /*6f80*/  PRMT R123, R123, 0x5410, R62 ;  /* 0x000054107b7b7816 */ /* 0x000fe2000000003e */
[----:B------:R-:W-:Y:S01]  /*6f90*/  FFMA.FTZ R58, R49, R56, -R58 ;  /* 0x00000038313a7223 */ /* 0x000fe2000001083a */
[----:B------:R-:W-:Y:S01]  /*6fa0*/  LOP3.LUT R125, R125, 0xffff0000, RZ, 0xc0, !PT ;  /* 0xffff00007d7d7812 */ /* 0x000fe200078ec0ff */
[----:B------:R-:W-:Y:S01]  /*6fb0*/  FFMA.FTZ R57, R49, R57, R52 ;  /* 0x0000003931397223 */ /* 0x000fe20000010034 */
[----:B------:R-:W-:Y:S01]  /*6fc0*/  LOP3.LUT R121, R121, 0xffff0000, RZ, 0xc0, !PT ;  /* 0xffff000079797812 */ /* 0x000fe200078ec0ff */
[----:B------:R-:W-:Y:S01]  /*6fd0*/  IMAD.U32 R49, R119, 0x10000, RZ ;  /* 0x0001000077317824 */ /* 0x000fe200078e00ff */
[----:B------:R-:W-:Y:S01]  /*6fe0*/  PRMT R122, R122, 0x5410, R59 ;  /* 0x000054107a7a7816 */ /* 0x000fe2000000003b */
[----:B------:R-:W-:Y:S01]  /*6ff0*/  IMAD.U32 R59, R123, 0x10000, RZ ;  /* 0x000100007b3b7824 */ /* 0x000fe200078e00ff */
[----:B------:R-:W-:Y:S01]  /*7000*/  LOP3.LUT R50, R13, 0xffff0000, RZ, 0xc0, !PT ;  /* 0xffff00000d327812 */ /* 0x000fe200078ec0ff */
[C---:B------:R-:W-:Y:S01]  /*7010*/  FMUL.FTZ R61, R53.reuse, R125 ;  /* 0x0000007d353d7220 */ /* 0x040fe20000410000 */
[----:B------:R-:W-:Y:S01]  /*7020*/  FMUL.FTZ R53, R53, R121 ;  /* 0x0000007935357220 */ /* 0x000fe20000410000 */
[----:B------:R-:W-:Y:S01]  /*7030*/  SHF.L.U32 R41, R40, 0x10, RZ ;  /* 0x0000001028297819 */ /* 0x000fe200000006ff */
[----:B------:R-:W-:Y:S01]  /*7040*/  FMUL.FTZ R63, R54, R59 ;  /* 0x0000003b363f7220 */ /* 0x000fe20000410000 */
[----:B------:R-:W-:Y:S01]  /*7050*/  LOP3.LUT R51, R40, 0xffff0000, RZ, 0xc0, !PT ;  /* 0xffff000028337812 */ /* 0x000fe200078ec0ff */
[----:B------:R-:W-:Y:S01]  /*7060*/  FMUL.FTZ R52, R54, R49 ;  /* 0x0000003136347220 */ /* 0x000fe20000410000 */
[----:B------:R-:W-:Y:S01]  /*7070*/  LOP3.LUT R55, R43, 0xffff0000, RZ, 0xc0, !PT ;  /* 0xffff00002b377812 */ /* 0x000fe200078ec0ff */
[----:B------:R-:W-:Y:S01]  /*7080*/  IMAD.U32 R40, R15, 0x10000, RZ ;  /* 0x000100000f287824 */ /* 0x000fe200078e00ff */
[----:B------:R-:W-:Y:S01]  /*7090*/  LOP3.LUT R56, R123, 0xffff0000, RZ, 0xc0, !PT ;  /* 0xffff00007b387812 */ /* 0x000fe200078ec0ff */
[----:B------:R-:W-:Y:S01]  /*70a0*/  FFMA.FTZ R61, R50, R121, -R61 ;  /* 0x00000079323d7223 */ /* 0x000fe2000001083d */
[----:B------:R-:W-:Y:S01]  /*70b0*/  PRMT R124, R124, 0x5410, R73 ;  /* 0x000054107c7c7816 */ /* 0x000fe20000000049 */
[----:B------:R-:W-:Y:S01]  /*70c0*/  FFMA.FTZ R54, R50, R125, R53 ;  /* 0x0000007d32367223 */ /* 0x000fe20000010035 */
[----:B------:R-:W-:Y:S01]  /*70d0*/  PRMT R120, R120, 0x5410, R75 ;  /* 0x0000541078787816 */ /* 0x000fe2000000004b */
[C---:B------:R-:W-:Y:S01]  /*70e0*/  FFMA.FTZ R63, R40.reuse, R49, -R63 ;  /* 0x00000031283f7223 */ /* 0x040fe2000001083f */
[----:B------:R-:W-:Y:S01]  /*70f0*/  LOP3.LUT R50, R119, 0xffff0000, RZ, 0xc0, !PT ;  /* 0xffff000077327812 */ /* 0x000fe200078ec0ff */
[----:B------:R-:W-:Y:S01]  /*7100*/  FFMA.FTZ R59, R40, R59, R52 ;  /* 0x0000003b283b7223 */ /* 0x000fe20000010034 */
[----:B------:R-:W-:Y:S01]  /*7110*/  LOP3.LUT R15, R15, 0xffff0000, RZ, 0xc0, !PT ;  /* 0xffff00000f0f7812 */ /* 0x000fe200078ec0ff */
[----:B------:R-:W-:Y:S01]  /*7120*/  FMUL.FTZ R60, R55, R56 ;  /* 0x00000038373c7220 */ /* 0x000fe20000410000 */
[----:B------:R-:W-:Y:S01]  /*7130*/  SHF.L.U32 R40, R120, 0x10, RZ ;  /* 0x0000001078287819 */ /* 0x000fe200000006ff */
[----:B------:R-:W-:-:S02]  /*7140*/  IMAD.U32 R52, R124, 0x10000, RZ ;  /* 0x000100007c347824 */ /* 0x000fc400078e00ff */
[-C--:B------:R-:W-:Y:S01]  /*7150*/  FMUL.FTZ R62, R55, R50.reuse ;  /* 0x00000032373e7220 */ /* 0x080fe20000410000 */
[----:B------:R-:W-:Y:S01]  /*7160*/  LOP3.LUT R124, R124, 0xffff0000, RZ, 0xc0, !PT ;  /* 0xffff00007c7c7812 */ /* 0x000fe200078ec0ff */
[----:B------:R-:W-:Y:S01]  /*7170*/  FFMA.FTZ R60, R15, R50, -R60 ;  /* 0x000000320f3c7223 */ /* 0x000fe2000001083c */
[C---:B------:R-:W-:Y:S01]  /*7180*/  FMUL.FTZ R50, R41.reuse, R52 ;  /* 0x0000003429327220 */ /* 0x040fe20000410000 */
[C---:B------:R-:W-:Y:S01]  /*7190*/  IMAD.U32 R13, R12.reuse, 0x10000, RZ ;  /* 0x000100000c0d7824 */ /* 0x040fe200078e00ff */
[----:B------:R-:W-:Y:S01]  /*71a0*/  LOP3.LUT R48, R12, 0xffff0000, RZ, 0xc0, !PT ;  /* 0xffff00000c307812 */ /* 0x000fe200078ec0ff */
[----:B------:R-:W-:Y:S01]  /*71b0*/  FMUL.FTZ R41, R41, R40 ;  /* 0x0000002829297220 */ /* 0x000fe20000410000 */
[----:B------:R-:W-:Y:S01]  /*71c0*/  LOP3.LUT R120, R120, 0xffff0000, RZ, 0xc0, !PT ;  /* 0xffff000078787812 */ /* 0x000fe200078ec0ff */
[----:B------:R-:W-:Y:S01]  /*71d0*/  FFMA.FTZ R62, R15, R56, R62 ;  /* 0x000000380f3e7223 */ /* 0x000fe2000001003e */
[----:B------:R-:W-:Y:S01]  /*71e0*/  FMUL.FTZ R15, R51, R124 ;  /* 0x0000007c330f7220 */ /* 0x000fe20000410000 */
[----:B------:R-:W-:-:S02]  /*71f0*/  IMAD.U32 R43, R42, 0x10000, RZ ;  /* 0x000100002a2b7824 */ /* 0x000fc400078e00ff */
[C---:B------:R-:W-:Y:S01]  /*7200*/  FFMA.FTZ R50, R13.reuse, R40, -R50 ;  /* 0x000000280d327223 */ /* 0x040fe20000010832 */
[----:B------:R-:W-:Y:S01]  /*7210*/  FFMA.FTZ R52, R13, R52, R41 ;  /* 0x000000340d347223 */ /* 0x000fe20000010029 */
[----:B------:R-:W-:Y:S01]  /*7220*/  LOP3.LUT R42, R42, 0xffff0000, RZ, 0xc0, !PT ;  /* 0xffff00002a2a7812 */ /* 0x000fe200078ec0ff */
[----:B------:R-:W-:Y:S01]  /*7230*/  FFMA.FTZ R49, R48, R120, -R15 ;  /* 0x0000007830317223 */ /* 0x000fe2000001080f */
[C---:B------:R-:W-:Y:S01]  /*7240*/  IMAD.U32 R40, R122.reuse, 0x10000, RZ ;  /* 0x000100007a287824 */ /* 0x040fe200078e00ff */
[----:B------:R-:W-:Y:S01]  /*7250*/  LOP3.LUT R41, R122, 0xffff0000, RZ, 0xc0, !PT ;  /* 0xffff00007a297812 */ /* 0x000fe200078ec0ff */
[C---:B------:R-:W-:Y:S01]  /*7260*/  IMAD.U32 R13, R118.reuse, 0x10000, RZ ;  /* 0x00010000760d7824 */ /* 0x040fe200078e00ff */
[----:B------:R-:W-:Y:S01]  /*7270*/  LOP3.LUT R15, R118, 0xffff0000, RZ, 0xc0, !PT ;  /* 0xffff0000760f7812 */ /* 0x000fe200078ec0ff */
[C---:B------:R-:W-:Y:S02]  /*7280*/  IMAD.U32 R12, R14.reuse, 0x10000, RZ ;  /* 0x000100000e0c7824 */ /* 0x040fe400078e00ff */
[C---:B------:R-:W-:Y:S01]  /*7290*/  FMUL.FTZ R53, R43.reuse, R40 ;  /* 0x000000282b357220 */ /* 0x040fe20000410000 */
[----:B------:R-:W-:Y:S01]  /*72a0*/  LOP3.LUT R14, R14, 0xffff0000, RZ, 0xc0, !PT ;  /* 0xffff00000e0e7812 */ /* 0x000fe200078ec0ff */
[----:B------:R-:W-:Y:S01]  /*72b0*/  FMUL.FTZ R43, R43, R13 ;  /* 0x0000000d2b2b7220 */ /* 0x000fe20000410000 */
[C---:B------:R-:W-:Y:S01]  /*72c0*/  FMUL.FTZ R55, R42.reuse, R41 ;  /* 0x000000292a377220 */ /* 0x040fe20000410000 */
[----:B------:R-:W-:Y:S01]  /*72d0*/  FMUL.FTZ R42, R42, R15 ;  /* 0x0000000f2a2a7220 */ /* 0x000fe20000410000 */
[----:B------:R-:W-:Y:S01]  /*72e0*/  FMUL.FTZ R51, R51, R120 ;  /* 0x0000007833337220 */ /* 0x000fe20000410000 */
[C---:B------:R-:W-:Y:S01]  /*72f0*/  FFMA.FTZ R53, R12.reuse, R13, -R53 ;  /* 0x0000000d0c357223 */ /* 0x040fe20000010835 */
[----:B------:R-:W-:Y:S01]  /*7300*/  FFMA.FTZ R43, R12, R40, R43 ;  /* 0x000000280c2b7223 */ /* 0x000fe2000001002b */
        /* <DEDUP_REMOVED lines=13> */
.L_x_7024:
[----:B------:R-:W-:Y:S05]  /*73e0*/  BSYNC B2 ;  /* 0x0000000000027941 */ /* 0x000fea0003800000 */
.L_x_7023:
[----:B------:R-:W-:Y:S01]  /*73f0*/  ISETP.GE.AND P4, PT, R11, R108, PT ;  /* 0x0000006c0b00720c */ /* 0x000fe20003f86270 */
[----:B0-----:R0:W-:-:S12]  /*7400*/  ST.E.128 desc[UR42][R44.64], R12 ;  /* 0x0000000c2c007985 */ /* 0x0011d8000c101d2a */
[----:B------:R-:W-:-:S05]  /*7410*/  @!P4 IMAD.WIDE R46, R11, 0x2, R46 ;  /* 0x000000020b2ec825 */ /* 0x000fca00078e022e */
[----:B----4-:R0:W-:Y:S02]  /*7420*/  @!P4 ST.E.128 desc[UR42][R46.64], R40 ;  /* 0x000000282e00c985 */ /* 0x0101e4000c101d2a */
.L_x_7022:
[----:B------:R-:W-:Y:S05]  /*7430*/  BSYNC B1 ;  /* 0x0000000000017941 */ /* 0x000fea0003800000 */
.L_x_7021:
[----:B------:R-:W-:-:S03]  /*7440*/  UMOV UR4, 0xffffffff ;  /* 0xffffffff00047882 */ /* 0x000fc60000000000 */
[----:B------:R-:W-:Y:S05]  /*7450*/  BRA.DIV UR4, `(.L_x_7025) ;  /* 0x0000016204707947 */ /* 0x000fea000b800000 */
[----:B0-----:R-:W0:Y:S04]  /*7460*/  SHFL.IDX PT, R106, R106, 0x3, 0x181f ;  /* 0x00781f006a6a7f89 */ /* 0x001e2800000e0000 */
[----:B------:R-:W0:Y:S02]  /*7470*/  SHFL.IDX PT, R107, R107, 0x3, 0x181f ;  /* 0x00781f006b6b7f89 */ /* 0x000e2400000e0000 */
.L_x_7308:
[----:B------:R-:W-:-:S05]  /*7480*/  VIADD R11, R153, 0x60 ;  /* 0x00000060990b7836 */ /* 0x000fca0000000000 */
[----:B------:R-:W-:-:S13]  /*7490*/  ISETP.GE.OR P4, PT, R11, R96, P1 ;  /* 0x000000600b00720c */ /* 0x000fda0000f86670 */
[----:B------:R-:W-:Y:S05]  /*74a0*/  @P4 BRA `(.L_x_6998) ;  /* 0x0000000c00944947 */ /* 0x000fea0003800000 */
[----:B------:R-:W-:Y:S01]  /*74b0*/  SEL R110, R37, R110, !P0 ;  /* 0x0000006e256e7207 */ /* 0x000fe20004000000 */
[----:B------:R-:W-:Y:S01]  /*74c0*/  BSSY B1, `(.L_x_7026) ;  /* 0x0000072000017945 */ /* 0x000fe20003800000 */
[----:B----4-:R-:W-:Y:S02]  /*74d0*/  SHF.R.U32.HI R14, RZ, 0x3, R159 ;  /* 0x00000003ff0e7819 */ /* 0x010fe4000001169f */
[----:B------:R-:W-:Y:S02]  /*74e0*/  SHF.R.S32.HI R11, RZ, 0x1f, R110 ;  /* 0x0000001fff0b7819 */ /* 0x000fe4000001146e */
[----:B0-----:R-:W-:Y:S02]  /*74f0*/  LEA R44, P4, R77, R107, 0x1 ;  /* 0x0000006b4d2c7211 */ /* 0x001fe400078808ff */
        /* <DEDUP_REMOVED lines=10> */
[----:B------:R-:W-:Y:S02]  /*75a0*/  IADD3 R12, R12, R13, R197 ;  /* 0x0000000d0c0c7210 */ /* 0x000fe40007ffe0c5 */
[----:B------:R-:W-:-:S03]  /*75b0*/  LEA R13, R155, R6, 0xe ;  /* 0x000000069b0d7211 */ /* 0x000fc600078e70ff */
[----:B------:R-:W-:Y:S02]  /*75c0*/  IMAD R15, R155, 0x4000, R12 ;  /* 0x000040009b0f7824 */ /* 0x000fe400078e020c */
[--C-:B------:R-:W-:Y:S02]  /*75d0*/  IMAD R13, R13, 0x2, R156.reuse ;  /* 0x000000020d0d7824 */ /* 0x100fe400078e029c */
[----:B------:R-:W-:-:S04]  /*75e0*/  IMAD R40, R15, 0x2, R156 ;  /* 0x000000020f287824 */ /* 0x000fc800078e029c */
[----:B------:R-:W0:Y:S04]  /*75f0*/  LDS.128 R12, [R13+0x18400] ;  /* 0x018400000d0c7984 */ /* 0x000e280000000c00 */
[----:B------:R-:W4:Y:S01]  /*7600*/  LDS.128 R40, [R40+0x18400] ;  /* 0x0184000028287984 */ /* 0x000f220000000c00 */
[----:B------:R-:W-:Y:S05]  /*7610*/  @P3 BRA `(.L_x_7027) ;  /* 0x0000000400703947 */ /* 0x000fea0003800000 */
[--C-:B------:R-:W-:Y:S01]  /*7620*/  SHF.R.U64 R56, R68, 0x10, R69.reuse ;  /* 0x0000001044387819 */ /* 0x100fe20000001245 */
[----:B----4-:R-:W-:Y:S01]  /*7630*/  IMAD.U32 R50, R41, 0x10000, RZ ;  /* 0x0001000029327824 */ /* 0x010fe200078e00ff */
[----:B------:R-:W-:Y:S01]  /*7640*/  SHF.R.U32.HI R68, RZ, 0x10, R69 ;  /* 0x00000010ff447819 */ /* 0x000fe20000011645 */
[----:B0-----:R-:W-:Y:S01]  /*7650*/  IMAD.U32 R46, R13, 0x10000, RZ ;  /* 0x000100000d2e7824 */ /* 0x001fe200078e00ff */
[--C-:B------:R-:W-:Y:S01]  /*7660*/  SHF.R.U64 R60, R64, 0x10, R65.reuse ;  /* 0x00000010403c7819 */ /* 0x100fe20000001241 */
[----:B------:R-:W-:Y:S01]  /*7670*/  IMAD.U32 R52, R43, 0x10000, RZ ;  /* 0x000100002b347824 */ /* 0x000fe200078e00ff */
[----:B------:R-:W-:Y:S01]  /*7680*/  SHF.R.U32.HI R65, RZ, 0x10, R65 ;  /* 0x00000010ff417819 */ /* 0x000fe20000011641 */
[----:B------:R-:W-:Y:S01]  /*7690*/  IMAD.U32 R48, R40, 0x10000, RZ ;  /* 0x0001000028307824 */ /* 0x000fe200078e00ff */
[----:B------:R-:W-:Y:S02]  /*76a0*/  PRMT R109, R109, 0x5410, R68 ;  /* 0x000054106d6d7816 */ /* 0x000fe40000000044 */
[----:B------:R-:W-:-:S02]  /*76b0*/  SHF.R.U64 R54, R70, 0x10, R71 ;  /* 0x0000001046367819 */ /* 0x000fc40000001247 */
[----:B------:R-:W-:Y:S01]  /*76c0*/  PRMT R114, R114, 0x5410, R65 ;  /* 0x0000541072727816 */ /* 0x000fe20000000041 */
[----:B------:R-:W-:Y:S01]  /*76d0*/  IMAD.U32 R57, R109, 0x10000, RZ ;  /* 0x000100006d397824 */ /* 0x000fe200078e00ff */
[----:B------:R-:W-:Y:S02]  /*76e0*/  SHF.R.U64 R58, R66, 0x10, R67 ;  /* 0x00000010423a7819 */ /* 0x000fe40000001243 */
        /* <DEDUP_REMOVED lines=9> */
[----:B------:R-:W-:Y:S01]  /*7780*/  PRMT R113, R113, 0x5410, R54 ;  /* 0x0000541071717816 */ /* 0x000fe20000000036 */
        /* <DEDUP_REMOVED lines=10> */
[----:B------:R-:W-:Y:S01]  /*7830*/  IMAD.U32 R40, R15, 0x10000, RZ ;  /* 0x000100000f287824 */ /* 0x000fe200078e00ff */
[----:B------:R-:W-:Y:S01]  /*7840*/  LOP3.LUT R53, R43, 0xffff0000, RZ, 0xc0, !PT ;  /* 0xffff00002b357812 */ /* 0x000fe200078ec0ff */
[-C--:B------:R-:W-:Y:S01]  /*7850*/  FMUL.FTZ R52, R52, R55.reuse ;  /* 0x0000003734347220 */ /* 0x080fe20000410000 */
[----:B------:R-:W-:Y:S01]  /*7860*/  PRMT R115, R115, 0x5410, R60 ;  /* 0x0000541073737816 */ /* 0x000fe2000000003c */
[-C--:B------:R-:W-:Y:S01]  /*7870*/  FMUL.FTZ R46, R51, R114.reuse ;  /* 0x00000072332e7220 */ /* 0x080fe20000410000 */
[----:B------:R-:W-:Y:S01]  /*7880*/  LOP3.LUT R112, R112, 0xffff0000, RZ, 0xc0, !PT ;  /* 0xffff000070707812 */ /* 0x000fe200078ec0ff */
[----:B------:R-:W-:Y:S01]  /*7890*/  FFMA.FTZ R51, R47, R114, -R50 ;  /* 0x000000722f337223 */ /* 0x000fe20000010832 */
[----:B------:R-:W-:Y:S01]  /*78a0*/  LOP3.LUT R116, R116, 0xffff0000, RZ, 0xc0, !PT ;  /* 0xffff000074747812 */ /* 0x000fe200078ec0ff */
[C---:B------:R-:W-:Y:S01]  /*78b0*/  FFMA.FTZ R57, R40.reuse, R55, -R57 ;  /* 0x0000003728397223 */ /* 0x040fe20000010839 */
[----:B------:R-:W-:Y:S01]  /*78c0*/  LOP3.LUT R41, R15, 0xffff0000, RZ, 0xc0, !PT ;  /* 0xffff00000f297812 */ /* 0x000fe200078ec0ff */
[----:B------:R-:W-:Y:S01]  /*78d0*/  FFMA.FTZ R52, R40, R59, R52 ;  /* 0x0000003b28347223 */ /* 0x000fe20000010034 */
[----:B------:R-:W-:Y:S01]  /*78e0*/  FFMA.FTZ R54, R47, R54, R46 ;  /* 0x000000362f367223 */ /* 0x000fe2000001002e */
[----:B------:R-:W-:Y:S01]  /*78f0*/  FMUL.FTZ R50, R53, R112 ;  /* 0x0000007035327220 */ /* 0x000fe20000410000 */
[----:B------:R-:W-:Y:S01]  /*7900*/  IMAD.U32 R40, R115, 0x10000, RZ ;  /* 0x0001000073287824 */ /* 0x000fe200078e00ff */
[----:B------:R-:W-:Y:S01]  /*7910*/  PRMT R117, R117, 0x5410, R58 ;  /* 0x0000541075757816 */ /* 0x000fe2000000003a */
[----:B------:R-:W-:-:S02]  /*7920*/  IMAD.U32 R46, R111, 0x10000, RZ ;  /* 0x000100006f2e7824 */ /* 0x000fc400078e00ff */
[-C--:B------:R-:W-:Y:S01]  /*7930*/  FMUL.FTZ R58, R53, R116.reuse ;  /* 0x00000074353a7220 */ /* 0x080fe20000410000 */
[----:B------:R-:W-:Y:S02]  /*7940*/  IMAD.U32 R13, R12, 0x10000, RZ ;  /* 0x000100000c0d7824 */ /* 0x000fe400078e00ff */
[----:B------:R-:W-:Y:S01]  /*7950*/  FFMA.FTZ R116, R41, R116, -R50 ;  /* 0x0000007429747223 */ /* 0x000fe20000010832 */
[C---:B------:R-:W-:Y:S01]  /*7960*/  FMUL.FTZ R47, R48.reuse, R40 ;  /* 0x00000028302f7220 */ /* 0x040fe20000410000 */
[-C--:B------:R-:W-:Y:S01]  /*7970*/  FMUL.FTZ R50, R48, R46.reuse ;  /* 0x0000002e30327220 */ /* 0x080fe20000410000 */
[----:B------:R-:W-:Y:S01]  /*7980*/  LOP3.LUT R111, R111, 0xffff0000, RZ, 0xc0, !PT ;  /* 0xffff00006f6f7812 */ /* 0x000fe200078ec0ff */
[C---:B------:R-:W-:Y:S02]  /*7990*/  IMAD.U32 R43, R42.reuse, 0x10000, RZ ;  /* 0x000100002a2b7824 */ /* 0x040fe400078e00ff */
[C---:B------:R-:W-:Y:S01]  /*79a0*/  FFMA.FTZ R47, R13.reuse, R46, R47 ;  /* 0x0000002e0d2f7223 */ /* 0x040fe2000001002f */
[----:B------:R-:W-:Y:S01]  /*79b0*/  FFMA.FTZ R50, R13, R40, -R50 ;  /* 0x000000280d327223 */ /* 0x000fe20000010832 */
[----:B------:R-:W-:Y:S01]  /*79c0*/  SHF.L.U32 R46, R113, 0x10, RZ ;  /* 0x00000010712e7819 */ /* 0x000fe200000006ff */
        /* <DEDUP_REMOVED lines=11> */
[C---:B------:R-:W-:Y:S01]  /*7a80*/  SHF.L.U32 R15, R14.reuse, 0x10, RZ ;  /* 0x000000100e0f7819 */ /* 0x040fe200000006ff */
[-C--:B------:R-:W-:Y:S01]  /*7a90*/  FMUL.FTZ R49, R49, R115.reuse ;  /* 0x0000007331317220 */ /* 0x080fe20000410000 */
[----:B------:R-:W-:Y:S01]  /*7aa0*/  LOP3.LUT R14, R14, 0xffff0000, RZ, 0xc0, !PT ;  /* 0xffff00000e0e7812 */ /* 0x000fe200078ec0ff */
[----:B------:R-:W-:Y:S01]  /*7ab0*/  FFMA.FTZ R41, R12, R115, -R41 ;  /* 0x000000730c297223 */ /* 0x000fe20000010829 */
[----:B------:R-:W-:Y:S01]  /*7ac0*/  FMUL.FTZ R42, R42, R117 ;  /* 0x000000752a2a7220 */ /* 0x000fe20000410000 */
        /* <DEDUP_REMOVED lines=11> */
[----:B------:R-:W-:Y:S01]  /*7b80*/  F2FP.BF16.F32.PACK_AB R14, R13, R48 ;  /* 0x000000300d0e723e */ /* 0x000fe200000010ff */
[----:B------:R-:W-:Y:S01]  /*7b90*/  IMAD.MOV.U32 R12, RZ, RZ, R50 ;  /* 0x000000ffff0c7224 */ /* 0x000fe200078e0032 */
[----:B------:R-:W-:Y:S01]  /*7ba0*/  F2FP.BF16.F32.PACK_AB R42, R42, R43 ;  /* 0x0000002b2a2a723e */ /* 0x000fe200000010ff */
[----:B------:R-:W-:Y:S01]  /*7bb0*/  IMAD.MOV.U32 R13, RZ, RZ, R51 ;  /* 0x000000ffff0d7224 */ /* 0x000fe200078e0033 */
[----:B------:R-:W-:Y:S01]  /*7bc0*/  F2FP.BF16.F32.PACK_AB R15, R116, R57 ;  /* 0x00000039740f723e */ /* 0x000fe200000010ff */
[----:B------:R-:W-:-:S07]  /*7bd0*/  IMAD.MOV.U32 R43, RZ, RZ, R52 ;  /* 0x000000ffff2b7224 */ /* 0x000fce00078e0034 */
.L_x_7027:
[----:B------:R-:W-:Y:S05]  /*7be0*/  BSYNC B1 ;  /* 0x0000000000017941 */ /* 0x000fea0003800000 */
.L_x_7026:
[----:B------:R-:W-:Y:S01]  /*7bf0*/  ISETP.GE.AND P3, PT, R11, R108, PT ;  /* 0x0000006c0b00720c */ /* 0x000fe20003f66270 */
[----:B0-----:R0:W-:Y:S02]  /*7c00*/  ST.E.128 desc[UR42][R44.64], R12 ;  /* 0x0000000c2c007985 */ /* 0x0011e4000c101d2a */
[----:B0-----:R-:W-:Y:S02]  /*7c10*/  IMAD.MOV.U32 R12, RZ, RZ, R107 ;  /* 0x000000ffff0c7224 */ /* 0x001fe400078e006b */
[----:B------:R-:W-:-:S08]  /*7c20*/  IMAD.MOV.U32 R13, RZ, RZ, R106 ;  /* 0x000000ffff0d7224 */ /* 0x000fd000078e006a */
[----:B------:R-:W-:Y:S05]  /*7c30*/  @P3 BRA `(.L_x_6998) ;  /* 0x0000000400b03947 */ /* 0x000fea0003800000 */
[----:B------:R-:W-:-:S05]  /*7c40*/  IMAD.WIDE R12, R11, 0x2, R12 ;  /* 0x000000020b0c7825 */ /* 0x000fca00078e020c */
[----:B----4-:R0:W-:Y:S01]  /*7c50*/  ST.E.128 desc[UR42][R12.64], R40 ;  /* 0x000000280c007985 */ /* 0x0101e2000c101d2a */
[----:B------:R-:W-:Y:S05]  /*7c60*/  BRA `(.L_x_6998) ;  /* 0x0000000400a47947 */ /* 0x000fea0003800000 */
.L_x_6957:
[----:B------:R-:W-:-:S06]  /*7c70*/  UISETP.NE.AND UP0, UPT, UR41, 0x3, UPT ;  /* 0x000000032900788c */ /* 0x000fcc000bf05270 */
[----:B------:R-:W-:-:S13]  /*7c80*/  PLOP3.LUT P5, PT, PT, PT, UP0, 0x80, 0x0 ;  /* 0x000000000000781c */ /* 0x000fda0003faf008 */
[----:B------:R-:W-:Y:S05]  /*7c90*/  @!P5 BRA `(.L_x_7028) ;  /* 0x000000000004d947 */ /* 0x000fea0003800000 */
[----:B------:R-:W-:Y:S01]  /*7ca0*/  BPT.TRAP 0x1 ;  /* 0x000000040000795c */ /* 0x000fe20000300000 */
.L_x_7028:
[----:B------:R-:W-:Y:S01]  /*7cb0*/  IMAD R90, R155, 0x8, R156 ;  /* 0x000000089b5a7824 */ /* 0x000fe200078e029c */
[----:B------:R-:W-:Y:S01]  /*7cc0*/  SHF.L.U32 R101, R154, 0x1f, RZ ;  /* 0x0000001f9a657819 */ /* 0x000fe200000006ff */
[----:B------:R-:W-:Y:S01]  /*7cd0*/  BSSY B1, `(.L_x_7029) ;  /* 0x0000004000017945 */ /* 0x000fe20003800000 */
[----:B------:R-:W-:Y:S02]  /*7ce0*/  SHF.R.S32.HI R98, RZ, 0x1f, R99 ;  /* 0x0000001fff627819 */ /* 0x000fe40000011463 */
[----:B------:R-:W1:Y:S02]  /*7cf0*/  SYNCS.PHASECHK.TRANS64.TRYWAIT P3, [R90+URZ+0x28890], R101 ;  /* 0x028890655a0075a7 */ /* 0x000e64000806017f */
[----:B-1----:R-:W-:Y:S05]  /*7d00*/  @!P3 BRA `(.L_x_7030) ;  /* 0x000001580090b947 */ /* 0x002fea0003800000 */
.L_x_7309:
[----:B------:R-:W-:Y:S05]  /*7d10*/  BSYNC B1 ;  /* 0x0000000000017941 */ /* 0x000fea0003800000 */
.L_x_7029:
[----:B------:R-:W-:Y:S01]  /*7d20*/  ULDC.64 UR4, c[0x0][0x300] ;  /* 0x0000c00000047ab9 */ /* 0x000fe20000000a00 */
[----:B-----5:R-:W-:Y:S01]  /*7d30*/  SHF.R.S32.HI R97, RZ, 0x1f, R100 ;  /* 0x0000001fff617819 */ /* 0x020fe20000011464 */
[----:B------:R-:W-:Y:S01]  /*7d40*/  IMAD R14, R98, UR4, RZ ;  /* 0x00000004620e7c24 */ /* 0x000fe2000f8e02ff */
[----:B------:R-:W-:Y:S01]  /*7d50*/  ULDC.64 UR6, c[0x0][0x2e8] ;  /* 0x0000ba0000067ab9 */ /* 0x000fe20000000a00 */
[----:B0-----:R-:W-:-:S04]  /*7d60*/  IMAD.WIDE.U32 R12, R99, UR4, RZ ;  /* 0x00000004630c7c25 */ /* 0x001fc8000f8e00ff */
[----:B------:R-:W-:Y:S01]  /*7d70*/  IMAD R11, R99, UR5, R14 ;  /* 0x00000005630b7c24 */ /* 0x000fe2000f8e020e */
[----:B------:R-:W-:Y:S01]  /*7d80*/  ULDC.64 UR4, c[0x0][0x310] ;  /* 0x0000c40000047ab9 */ /* 0x000fe20000000a00 */
[----:B------:R-:W-:Y:S02]  /*7d90*/  IMAD R96, R27, -0x80, R25 ;  /* 0xffffff801b607824 */ /* 0x000fe400078e0219 */
[----:B------:R-:W-:Y:S01]  /*7da0*/  IMAD R15, R97, UR4, RZ ;  /* 0x00000004610f7c24 */ /* 0x000fe2000f8e02ff */
[----:B------:R-:W-:Y:S02]  /*7db0*/  IADD3 R13, R13, R11, RZ ;  /* 0x0000000b0d0d7210 */ /* 0x000fe40007ffe0ff */
        /* <DEDUP_REMOVED lines=15> */
.L_x_7313:
[----:B------:R-:W-:Y:S04]  /*7eb0*/  BSSY B1, `(.L_x_7032) ;  /* 0x000000d000017945 */ /* 0x000fe80003800000 */
[----:B------:R-:W-:Y:S05]  /*7ec0*/  @!P3 BRA `(.L_x_7033) ;  /* 0x00000000002cb947 */ /* 0x000fea0003800000 */
[----:B------:R-:W-:Y:S02]  /*7ed0*/  ULDC UR4, c[0x0][0x2f4] ;  /* 0x0000bd0000047ab9 */ /* 0x000fe40000000800 */
[----:B------:R-:W-:-:S13]  /*7ee0*/  ISETP.GE.AND P3, PT, R16, UR4, PT ;  /* 0x0000000410007c0c */ /* 0x000fda000bf66270 */
[----:B---3--:R-:W-:-:S04]  /*7ef0*/  @!P3 LEA R42, P4, R16, R14, 0x1 ;  /* 0x0000000e102ab211 */ /* 0x008fc800078808ff */
[----:B--2---:R-:W-:Y:S02]  /*7f00*/  @!P3 LEA.HI.X R43, R16, R41, R17, 0x1, P4 ;  /* 0x00000029102bb211 */ /* 0x004fe400020f0c11 */
[----:B------:R-:W-:-:S13]  /*7f10*/  ISETP.GE.AND P4, PT, R23, UR4, PT ;  /* 0x0000000417007c0c */ /* 0x000fda000bf86270 */
[C---:B------:R-:W-:Y:S02]  /*7f20*/  @!P4 LEA R40, P6, R23.reuse, R14, 0x1 ;  /* 0x0000000e1728c211 */ /* 0x040fe400078c08ff */
[----:B------:R-:W2:Y:S02]  /*7f30*/  @!P3 LDS.128 R12, [R91+0x18400] ;  /* 0x018400005b0cb984 */ /* 0x000ea40000000c00 */
[----:B------:R-:W-:Y:S02]  /*7f40*/  @!P4 LEA.HI.X R41, R23, R41, R22, 0x1, P6 ;  /* 0x000000291729c211 */ /* 0x000fe400030f0c16 */
[----:B--2---:R-:W-:Y:S04]  /*7f50*/  @!P3 ST.E.128 desc[UR42][R42.64], R12 ;  /* 0x0000000c2a00b985 */ /* 0x004fe8000c101d2a */
[----:B------:R-:W2:Y:S04]  /*7f60*/  @!P4 LDS.128 R12, [R91+0x1c400] ;  /* 0x01c400005b0cc984 */ /* 0x000ea80000000c00 */
[----:B--2---:R4:W-:Y:S02]  /*7f70*/  @!P4 ST.E.128 desc[UR42][R40.64], R12 ;  /* 0x0000000c2800c985 */ /* 0x0049e4000c101d2a */
.L_x_7033:
[----:B------:R-:W-:Y:S05]  /*7f80*/  BSYNC B1 ;  /* 0x0000000000017941 */ /* 0x000fea0003800000 */
.L_x_7032:
[----:B------:R-:W-:-:S03]  /*7f90*/  UMOV UR4, 0xffffffff ;  /* 0xffffffff00047882 */ /* 0x000fc60000000000 */
[----:B------:R-:W-:Y:S05]  /*7fa0*/  BRA.DIV UR4, `(.L_x_7034) ;  /* 0x0000015a04447947 */ /* 0x000fea000b800000 */
[----:B--2-4-:R2:W4:Y:S04]  /*7fb0*/  SHFL.IDX PT, R41, R45, 0x1, 0x181f ;  /* 0x00381f002d297f89 */ /* 0x01452800000e0000 */
[----:B---3--:R2:W3:Y:S02]  /*7fc0*/  SHFL.IDX PT, R14, R44, 0x1, 0x181f ;  /* 0x00381f002c0e7f89 */ /* 0x0084e400000e0000 */
.L_x_7317:
[----:B------:R-:W-:Y:S01]  /*7fd0*/  ISETP.GE.AND P3, PT, R46, 0x21, PT ;  /* 0x000000212e00780c */ /* 0x000fe20003f66270 */
[----:B------:R-:W-:-:S12]  /*7fe0*/  BSSY B1, `(.L_x_7035) ;  /* 0x000000d000017945 */ /* 0x000fd80003800000 */
[----:B------:R-:W-:Y:S05]  /*7ff0*/  @!P3 BRA `(.L_x_7036) ;  /* 0x00000000002cb947 */ /* 0x000fea0003800000 */
[----:B------:R-:W-:Y:S02]  /*8000*/  ULDC UR4, c[0x0][0x2f4] ;  /* 0x0000bd0000047ab9 */ /* 0x000fe40000000800 */
[----:B------:R-:W-:-:S13]  /*8010*/  ISETP.GE.AND P3, PT, R16, UR4, PT ;  /* 0x0000000410007c0c */ /* 0x000fda000bf66270 */
[----:B---3--:R-:W-:-:S04]  /*8020*/  @!P3 LEA R42, P4, R16, R14, 0x1 ;  /* 0x0000000e102ab211 */ /* 0x008fc800078808ff */
[----:B----4-:R-:W-:Y:S02]  /*8030*/  @!P3 LEA.HI.X R43, R16, R41, R17, 0x1, P4 ;  /* 0x00000029102bb211 */ /* 0x010fe400020f0c11 */
[----:B------:R-:W-:-:S13]  /*8040*/  ISETP.GE.AND P4, PT, R23, UR4, PT ;  /* 0x0000000417007c0c */ /* 0x000fda000bf86270 */
[C---:B------:R-:W-:Y:S02]  /*8050*/  @!P4 LEA R40, P6, R23.reuse, R14, 0x1 ;  /* 0x0000000e1728c211 */ /* 0x040fe400078c08ff */
[----:B------:R-:W3:Y:S02]  /*8060*/  @!P3 LDS.128 R12, [R91+0x19400] ;  /* 0x019400005b0cb984 */ /* 0x000ee40000000c00 */
[----:B------:R-:W-:Y:S02]  /*8070*/  @!P4 LEA.HI.X R41, R23, R41, R22, 0x1, P6 ;  /* 0x000000291729c211 */ /* 0x000fe400030f0c16 */
[----:B---3--:R-:W-:Y:S04]  /*8080*/  @!P3 ST.E.128 desc[UR42][R42.64], R12 ;  /* 0x0000000c2a00b985 */ /* 0x008fe8000c101d2a */
[----:B------:R-:W3:Y:S04]  /*8090*/  @!P4 LDS.128 R12, [R91+0x1d400] ;  /* 0x01d400005b0cc984 */ /* 0x000ee80000000c00 */
[----:B---3--:R3:W-:Y:S02]  /*80a0*/  @!P4 ST.E.128 desc[UR42][R40.64], R12 ;  /* 0x0000000c2800c985 */ /* 0x0087e4000c101d2a */
.L_x_7036:
[----:B------:R-:W-:Y:S05]  /*80b0*/  BSYNC B1 ;  /* 0x0000000000017941 */ /* 0x000fea0003800000 */
.L_x_7035:
[----:B------:R-:W-:-:S03]  /*80c0*/  UMOV UR4, 0xffffffff ;  /* 0xffffffff00047882 */ /* 0x000fc60000000000 */
[----:B------:R-:W-:Y:S05]  /*80d0*/  BRA.DIV UR4, `(.L_x_7037) ;  /* 0x0000015a04407947 */ /* 0x000fea000b800000 */
[----:B---34-:R3:W4:Y:S04]  /*80e0*/  SHFL.IDX PT, R41, R45, 0x2, 0x181f ;  /* 0x00581f002d297f89 */ /* 0x01872800000e0000 */
[----:B------:R3:W0:Y:S02]  /*80f0*/  SHFL.IDX PT, R14, R44, 0x2, 0x181f ;  /* 0x00581f002c0e7f89 */ /* 0x00062400000e0000 */
.L_x_7321:
[----:B------:R-:W-:Y:S01]  /*8100*/  ISETP.GE.AND P3, PT, R46, 0x41, PT ;  /* 0x000000412e00780c */ /* 0x000fe20003f66270 */
[----:B------:R-:W-:-:S12]  /*8110*/  BSSY B1, `(.L_x_7038) ;  /* 0x000000d000017945 */ /* 0x000fd80003800000 */
[----:B------:R-:W-:Y:S05]  /*8120*/  @!P3 BRA `(.L_x_7039) ;  /* 0x00000000002cb947 */ /* 0x000fea0003800000 */
[----:B------:R-:W-:Y:S02]  /*8130*/  ULDC UR4, c[0x0][0x2f4] ;  /* 0x0000bd0000047ab9 */ /* 0x000fe40000000800 */
[----:B------:R-:W-:-:S13]  /*8140*/  ISETP.GE.AND P3, PT, R16, UR4, PT ;  /* 0x0000000410007c0c */ /* 0x000fda000bf66270 */
[----:B0-----:R-:W-:-:S04]  /*8150*/  @!P3 LEA R42, P4, R16, R14, 0x1 ;  /* 0x0000000e102ab211 */ /* 0x001fc800078808ff */
[----:B----4-:R-:W-:Y:S02]  /*8160*/  @!P3 LEA.HI.X R43, R16, R41, R17, 0x1, P4 ;  /* 0x00000029102bb211 */ /* 0x010fe400020f0c11 */
[----:B------:R-:W-:-:S13]  /*8170*/  ISETP.GE.AND P4, PT, R23, UR4, PT ;  /* 0x0000000417007c0c */ /* 0x000fda000bf86270 */
[C---:B------:R-:W-:Y:S02]  /*8180*/  @!P4 LEA R40, P6, R23.reuse, R14, 0x1 ;  /* 0x0000000e1728c211 */ /* 0x040fe400078c08ff */
[----:B------:R-:W0:Y:S02]  /*8190*/  @!P3 LDS.128 R12, [R91+0x1a400] ;  /* 0x01a400005b0cb984 */ /* 0x000e240000000c00 */
[----:B------:R-:W-:Y:S02]  /*81a0*/  @!P4 LEA.HI.X R41, R23, R41, R22, 0x1, P6 ;  /* 0x000000291729c211 */ /* 0x000fe400030f0c16 */
[----:B0-----:R-:W-:Y:S04]  /*81b0*/  @!P3 ST.E.128 desc[UR42][R42.64], R12 ;  /* 0x0000000c2a00b985 */ /* 0x001fe8000c101d2a */
[----:B------:R-:W0:Y:S04]  /*81c0*/  @!P4 LDS.128 R12, [R91+0x1e400] ;  /* 0x01e400005b0cc984 */ /* 0x000e280000000c00 */
[----:B0-----:R0:W-:Y:S02]  /*81d0*/  @!P4 ST.E.128 desc[UR42][R40.64], R12 ;  /* 0x0000000c2800c985 */ /* 0x0011e4000c101d2a */
.L_x_7039:
[----:B------:R-:W-:Y:S05]  /*81e0*/  BSYNC B1 ;  /* 0x0000000000017941 */ /* 0x000fea0003800000 */
.L_x_7038:
[----:B------:R-:W-:-:S03]  /*81f0*/  UMOV UR4, 0xffffffff ;  /* 0xffffffff00047882 */ /* 0x000fc60000000000 */
[----:B------:R-:W-:Y:S05]  /*8200*/  BRA.DIV UR4, `(.L_x_7040) ;  /* 0x0000015a043c7947 */ /* 0x000fea000b800000 */
[----:B0---4-:R0:W4:Y:S04]  /*8210*/  SHFL.IDX PT, R41, R45, 0x3, 0x181f ;  /* 0x00781f002d297f89 */ /* 0x01112800000e0000 */
[----:B------:R0:W0:Y:S02]  /*8220*/  SHFL.IDX PT, R14, R44, 0x3, 0x181f ;  /* 0x00781f002c0e7f89 */ /* 0x00002400000e0000 */
.L_x_7325:
[----:B------:R-:W-:-:S13]  /*8230*/  ISETP.GE.AND P3, PT, R46, 0x61, PT ;  /* 0x000000612e00780c */ /* 0x000fda0003f66270 */
        /* <DEDUP_REMOVED lines=12> */
.L_x_6998:
[----:B------:R-:W-:Y:S05]  /*8300*/  BSYNC B0 ;  /* 0x0000000000007941 */ /* 0x000fea0003800000 */
.L_x_6956:
[----:B------:R-:W5:Y:S01]  /*8310*/  S2R R11, SR_TID.X ;  /* 0x00000000000b7919 */ /* 0x000f620000002100 */
        /* <DEDUP_REMOVED lines=8> */
[----:B-----5:R-:W-:Y:S01]  /*83a0*/  LOP3.LUT R11, R11, 0x7f, RZ, 0xc0, !PT ;  /* 0x0000007f0b0b7812 */ /* 0x020fe200078ec0ff */
[----:B---3--:R3:W-:Y:S03]  /*83b0*/  BAR.SYNC.DEFER_BLOCKING R94, 0x80 ;  /* 0x0002005e0000751d */ /* 0x0087e60000010000 */
[----:B------:R-:W-:-:S13]  /*83c0*/  ISETP.NE.AND P3, PT, R11, RZ, PT ;  /* 0x000000ff0b00720c */ /* 0x000fda0003f65270 */
[----:B------:R-:W-:-:S05]  /*83d0*/  @!P3 VIADD R11, R90, 0x288a0 ;  /* 0x000288a05a0bb836 */ /* 0x000fca0000000000 */
[----:B------:R-:W-:-:S04]  /*83e0*/  @!P3 PRMT R11, RZ, 0x654, R11 ;  /* 0x00000654ff0bb816 */ /* 0x000fc8000000000b */
[----:B------:R3:W-:Y:S01]  /*83f0*/  @!P3 SYNCS.ARRIVE.TRANS64.RED.A1T0 RZ, [R11+URZ], RZ ;  /* 0x000000ff0bffb9a7 */ /* 0x0007e2000810043f */
[----:B------:R-:W-:Y:S05]  /*8400*/  @!P5 BRA `(.L_x_7042) ;  /* 0x000000000004d947 */ /* 0x000fea0003800000 */
[----:B------:R-:W-:Y:S01]  /*8410*/  BPT.TRAP 0x1 ;  /* 0x000000040000795c */ /* 0x000fe20000300000 */
.L_x_7042:
[----:B------:R-:W-:Y:S05]  /*8420*/  BSYNC B0 ;  /* 0x0000000000007941 */ /* 0x000fea0003800000 */
.L_x_7041:
[----:B------:R-:W5:Y:S01]  /*8430*/  SYNCS.PHASECHK.TRANS64.TRYWAIT P4, [R90+URZ+0x288b0], R101 ;  /* 0x0288b0655a0075a7 */ /* 0x000f62000808017f */
[----:B------:R-:W-:Y:S01]  /*8440*/  ULDC UR37, c[0x0][0x2f4] ;  /* 0x0000bd0000257ab9 */ /* 0x000fe20000000800 */
[----:B------:R-:W-:Y:S04]  /*8450*/  BSSY B0, `(.L_x_7043) ;  /* 0x0000002000007945 */ /* 0x000fe80003800000 */
[----:B-----5:R-:W-:Y:S05]  /*8460*/  @!P4 BRA `(.L_x_7044) ;  /* 0x0000015400ecc947 */ /* 0x020fea0003800000 */
.L_x_7326:
[----:B------:R-:W-:Y:S05]  /*8470*/  BSYNC B0 ;  /* 0x0000000000007941 */ /* 0x000fea0003800000 */
.L_x_7043:
[----:B------:R-:W-:Y:S01]  /*8480*/  ULDC.64 UR4, c[0x0][0x328] ;  /* 0x0000ca0000047ab9 */ /* 0x000fe20000000a00 */
[----:B------:R-:W-:Y:S01]  /*8490*/  ULDC.64 UR6, c[0x0][0x318] ;  /* 0x0000c60000067ab9 */ /* 0x000fe20000000a00 */
[----:B------:R-:W-:Y:S01]  /*84a0*/  IMAD R98, R98, UR4, RZ ;  /* 0x0000000462627c24 */ /* 0x000fe2000f8e02ff */
[----:B------:R-:W-:Y:S01]  /*84b0*/  BSSY B0, `(.L_x_7045) ;  /* 0x000001d000007945 */ /* 0x000fe20003800000 */
[----:B01--4-:R-:W-:-:S04]  /*84c0*/  IMAD.WIDE.U32 R12, R99, UR4, RZ ;  /* 0x00000004630c7c25 */ /* 0x013fc8000f8e00ff */
[----:B------:R-:W-:Y:S01]  /*84d0*/  IMAD R99, R99, UR5, R98 ;  /* 0x0000000563637c24 */ /* 0x000fe2000f8e0262 */
[----:B------:R-:W-:Y:S01]  /*84e0*/  ULDC.64 UR4, c[0x0][0x338] ;  /* 0x0000ce0000047ab9 */ /* 0x000fe20000000a00 */
[----:B------:R-:W-:Y:S02]  /*84f0*/  IMAD.IADD R96, R96, 0x1, -R153 ;  /* 0x0000000160607824 */ /* 0x000fe400078e0a99 */
[----:B------:R-:W-:Y:S02]  /*8500*/  IMAD R97, R97, UR4, RZ ;  /* 0x0000000461617c24 */ /* 0x000fe4000f8e02ff */
[----:B------:R-:W-:Y:S02]  /*8510*/  IMAD.IADD R13, R13, 0x1, R99 ;  /* 0x000000010d0d7824 */ /* 0x000fe400078e0263 */
[C---:B------:R-:W-:Y:S02]  /*8520*/  IMAD R97, R100.reuse, UR5, R97 ;  /* 0x0000000564617c24 */ /* 0x040fe4000f8e0261 */
[----:B------:R-:W-:Y:S01]  /*8530*/  IMAD.WIDE.U32 R100, R100, UR4, R12 ;  /* 0x0000000464647c25 */ /* 0x000fe2000f8e000c */
[----:B------:R-:W-:-:S03]  /*8540*/  ULDC.64 UR4, c[0x0][0x330] ;  /* 0x0000cc0000047ab9 */ /* 0x000fc60000000a00 */
[----:B------:R-:W-:Y:S02]  /*8550*/  IMAD.IADD R101, R101, 0x1, R97 ;  /* 0x0000000165657824 */ /* 0x000fe400078e0261 */
[----:B------:R-:W-:-:S04]  /*8560*/  IMAD.WIDE.U32 R12, R2, UR4, R100 ;  /* 0x00000004020c7c25 */ /* 0x000fc8000f8e0064 */
[----:B---3--:R-:W-:Y:S01]  /*8570*/  IMAD R11, R2, UR5, R13 ;  /* 0x00000005020b7c24 */ /* 0x008fe2000f8e020d */
[----:B--2---:R-:W-:-:S04]  /*8580*/  LEA R44, P4, R12, UR6, 0x1 ;  /* 0x000000060c2c7c11 */ /* 0x004fc8000f8808ff */
[----:B------:R-:W-:Y:S01]  /*8590*/  LEA.HI.X R11, R12, UR7, R11, 0x1, P4 ;  /* 0x000000070c0b7c11 */ /* 0x000fe2000a0f0c0b */
[----:B------:R0:W1:Y:S01]  /*85a0*/  SHFL.IDX PT, R40, R44, RZ, 0x181f ;  /* 0x00181fff2c287589 */ /* 0x00006200000e0000 */
[----:B------:R-:W-:-:S03]  /*85b0*/  ISETP.GE.AND P4, PT, R96, 0x1, PT ;  /* 0x000000016000780c */ /* 0x000fc60003f86270 */
[----:B------:R0:W2:Y:S10]  /*85c0*/  SHFL.IDX PT, R13, R11, RZ, 0x181f ;  /* 0x00181fff0b0d7589 */ /* 0x0000b400000e0000 */
[----:B0-----:R-:W-:Y:S05]  /*85d0*/  @!P4 BRA `(.L_x_7046) ;  /* 0x000000000028c947 */ /* 0x001fea0003800000 */
[----:B------:R-:W-:-:S13]  /*85e0*/  ISETP.GE.AND P4, PT, R16, UR37, PT ;  /* 0x0000002510007c0c */ /* 0x000fda000bf86270 */
[----:B-1----:R-:W-:-:S04]  /*85f0*/  @!P4 LEA R42, P5, R16, R40, 0x1 ;  /* 0x00000028102ac211 */ /* 0x002fc800078a08ff */
[----:B--2---:R-:W-:Y:S02]  /*8600*/  @!P4 LEA.HI.X R43, R16, R13, R17, 0x1, P5 ;  /* 0x0000000d102bc211 */ /* 0x004fe400028f0c11 */
[----:B------:R-:W-:-:S13]  /*8610*/  ISETP.GE.AND P5, PT, R23, UR37, PT ;  /* 0x0000002517007c0c */ /* 0x000fda000bfa6270 */
[----:B------:R-:W-:-:S04]  /*8620*/  @!P5 LEA R40, P6, R23, R40, 0x1 ;  /* 0x000000281728d211 */ /* 0x000fc800078c08ff */
[----:B------:R-:W-:Y:S02]  /*8630*/  @!P5 LEA.HI.X R41, R23, R13, R22, 0x1, P6 ;  /* 0x0000000d1729d211 */ /* 0x000fe400030f0c16 */
[----:B------:R-:W0:Y:S04]  /*8640*/  @!P4 LDS.128 R12, [R91+0x400] ;  /* 0x000400005b0cc984 */ /* 0x000e280000000c00 */
[----:B0-----:R-:W-:Y:S04]  /*8650*/  @!P4 ST.E.128 desc[UR42][R42.64], R12 ;  /* 0x0000000c2a00c985 */ /* 0x001fe8000c101d2a */
[----:B------:R-:W0:Y:S04]  /*8660*/  @!P5 LDS.128 R12, [R91+0x4400] ;  /* 0x004400005b0cd984 */ /* 0x000e280000000c00 */
[----:B0-----:R0:W-:Y:S02]  /*8670*/  @!P5 ST.E.128 desc[UR42][R40.64], R12 ;  /* 0x0000000c2800d985 */ /* 0x0011e4000c101d2a */
.L_x_7046:
[----:B------:R-:W-:Y:S05]  /*8680*/  BSYNC B0 ;  /* 0x0000000000007941 */ /* 0x000fea0003800000 */
.L_x_7045:
[----:B------:R-:W-:Y:S01]  /*8690*/  ISETP.GE.AND P4, PT, R96, 0x21, PT ;  /* 0x000000216000780c */ /* 0x000fe20003f86270 */
[----:B0-2---:R0:W2:Y:S01]  /*86a0*/  SHFL.IDX PT, R13, R11, 0x1, 0x181f ;  /* 0x00381f000b0d7f89 */ /* 0x0050a200000e0000 */
[----:B------:R-:W-:Y:S03]  /*86b0*/  BSSY B0, `(.L_x_7047) ;  /* 0x000000d000007945 */ /* 0x000fe60003800000 */
[----:B-1----:R0:W1:Y:S08]  /*86c0*/  SHFL.IDX PT, R40, R44, 0x1, 0x181f ;  /* 0x00381f002c287f89 */ /* 0x00207000000e0000 */
        /* <DEDUP_REMOVED lines=11> */
.L_x_7048:
[----:B------:R-:W-:Y:S05]  /*8780*/  BSYNC B0 ;  /* 0x0000000000007941 */ /* 0x000fea0003800000 */
.L_x_7047:
        /* <DEDUP_REMOVED lines=15> */
.L_x_7050:
[----:B------:R-:W-:Y:S05]  /*8880*/  BSYNC B0 ;  /* 0x0000000000007941 */ /* 0x000fea0003800000 */
.L_x_7049:
[----:B------:R-:W-:Y:S01]  /*8890*/  ISETP.GE.AND P4, PT, R96, 0x61, PT ;  /* 0x000000616000780c */ /* 0x000fe20003f86270 */
[----:B------:R-:W3:Y:S01]  /*88a0*/  SHFL.IDX PT, R11, R11, 0x3, 0x181f ;  /* 0x00781f000b0b7f89 */ /* 0x000ee200000e0000 */
[----:B------:R-:W-:Y:S03]  /*88b0*/  BSSY B0, `(.L_x_7051) ;  /* 0x000000d000007945 */ /* 0x000fe60003800000 */
[----:B------:R4:W0:Y:S08]  /*88c0*/  SHFL.IDX PT, R42, R44, 0x3, 0x181f ;  /* 0x00781f002c2a7f89 */ /* 0x00083000000e0000 */
[----:B----4-:R-:W-:Y:S05]  /*88d0*/  @!P4 BRA `(.L_x_7052) ;  /* 0x000000000028c947 */ /* 0x010fea0003800000 */
[----:B------:R-:W-:-:S13]  /*88e0*/  ISETP.GE.AND P4, PT, R16, UR37, PT ;  /* 0x0000002510007c0c */ /* 0x000fda000bf86270 */
[----:B0-2---:R-:W0:Y:S01]  /*88f0*/  @!P4 LDS.128 R12, [R91+0x3400] ;  /* 0x003400005b0cc984 */ /* 0x005e220000000c00 */
[----:B-1----:R-:W-:-:S04]  /*8900*/  @!P4 LEA R40, P5, R16, R42, 0x1 ;  /* 0x0000002a1028c211 */ /* 0x002fc800078a08ff */
[----:B---3--:R-:W-:Y:S02]  /*8910*/  @!P4 LEA.HI.X R41, R16, R11, R17, 0x1, P5 ;  /* 0x0000000b1029c211 */ /* 0x008fe400028f0c11 */
[----:B------:R-:W-:-:S13]  /*8920*/  ISETP.GE.AND P5, PT, R23, UR37, PT ;  /* 0x0000002517007c0c */ /* 0x000fda000bfa6270 */
[----:B------:R-:W-:-:S04]  /*8930*/  @!P5 LEA R42, P6, R23, R42, 0x1 ;  /* 0x0000002a172ad211 */ /* 0x000fc800078c08ff */
[----:B------:R-:W-:Y:S01]  /*8940*/  @!P5 LEA.HI.X R43, R23, R11, R22, 0x1, P6 ;  /* 0x0000000b172bd211 */ /* 0x000fe200030f0c16 */
[----:B0-----:R-:W-:Y:S04]  /*8950*/  @!P4 ST.E.128 desc[UR42][R40.64], R12 ;  /* 0x0000000c2800c985 */ /* 0x001fe8000c101d2a */
[----:B------:R-:W0:Y:S04]  /*8960*/  @!P5 LDS.128 R12, [R91+0x7400] ;  /* 0x007400005b0cd984 */ /* 0x000e280000000c00 */
[----:B0-----:R4:W-:Y:S02]  /*8970*/  @!P5 ST.E.128 desc[UR42][R42.64], R12 ;  /* 0x0000000c2a00d985 */ /* 0x0019e4000c101d2a */
.L_x_7052:
[----:B------:R-:W-:Y:S05]  /*8980*/  BSYNC B0 ;  /* 0x0000000000007941 */ /* 0x000fea0003800000 */
.L_x_7051:
[----:B---3--:R-:W3:Y:S01]  /*8990*/  LDL R11, [R1] ;  /* 0x00000000010b7983 */ /* 0x008ee20000100800 */
[----:B------:R-:W-:Y:S02]  /*89a0*/  @!P3 VIADD R90, R90, 0x288c0 ;  /* 0x000288c05a5ab836 */ /* 0x000fe40000000000 */
[----:B------:R-:W-:Y:S01]  /*89b0*/  VIADD R155, R155, 0x1 ;  /* 0x000000019b9b7836 */ /* 0x000fe20000000000 */
[----:B------:R-:W-:Y:S01]  /*89c0*/  @!PT LDS RZ, [RZ] ;  /* 0x00000000fffff984 */ /* 0x000fe20000000800 */
[----:B------:R-:W-:Y:S01]  /*89d0*/  @!PT LDS RZ, [RZ] ;  /* 0x00000000fffff984 */ /* 0x000fe20000000800 */
[----:B------:R-:W-:Y:S01]  /*89e0*/  @!PT LDS RZ, [RZ] ;  /* 0x00000000fffff984 */ /* 0x000fe20000000800 */
[----:B------:R-:W-:Y:S01]  /*89f0*/  @!PT LDS RZ, [RZ] ;  /* 0x00000000fffff984 */ /* 0x000fe20000000800 */
[----:B------:R5:W-:Y:S06]  /*8a00*/  MEMBAR.ALL.CTA ;  /* 0x0000000000007992 */ /* 0x000bec0000008000 */
[----:B-----5:R-:W5:Y:S01]  /*8a10*/  FENCE.VIEW.ASYNC.S ;  /* 0x00000000000073c6 */ /* 0x020f620000000000 */
[----:B------:R-:W-:Y:S01]  /*8a20*/  @!P3 PRMT R90, RZ, 0x654, R90 ;  /* 0x00000654ff5ab816 */ /* 0x000fe2000000005a */
[----:B-----5:R0:W-:Y:S06]  /*8a30*/  BAR.SYNC.DEFER_BLOCKING R94, 0x80 ;  /* 0x0002005e0000751d */ /* 0x0201ec0000010000 */
[----:B------:R0:W-:Y:S01]  /*8a40*/  @!P3 SYNCS.ARRIVE.TRANS64.RED.A1T0 RZ, [R90+URZ], RZ ;  /* 0x000000ff5affb9a7 */ /* 0x0001e2000810043f */
[----:B------:R-:W-:-:S04]  /*8a50*/  ISETP.NE.AND P3, PT, R155, 0x2, PT ;  /* 0x000000029b00780c */ /* 0x000fc80003f65270 */
[----:B------:R-:W-:Y:S02]  /*8a60*/  SEL R155, R155, RZ, P3 ;  /* 0x000000ff9b9b7207 */ /* 0x000fe40001800000 */
[----:B---3--:R-:W-:Y:S02]  /*8a70*/  LOP3.LUT P4, RZ, R11, 0x4, RZ, 0xc0, !PT ;  /* 0x000000040bff7812 */ /* 0x008fe4000788c0ff */
[----:B------:R-:W-:-:S04]  /*8a80*/  SEL R11, RZ, 0x1, P3 ;  /* 0x00000001ff0b7807 */ /* 0x000fc80001800000 */
[----:B------:R-:W-:-:S07]  /*8a90*/  LOP3.LUT R154, R154, R11, RZ, 0x3c, !PT ;  /* 0x0000000b9a9a7212 */ /* 0x000fce00078e3cff */
[----:B0-----:R-:W-:Y:S05]  /*8aa0*/  @P4 BRA `(.L_x_7053) ;  /* 0xffffff98003c4947 */ /* 0x001fea000383ffff */
[----:B----4-:R-:W0:Y:S01]  /*8ab0*/  S2R R12, SR_TID.X ;  /* 0x00000000000c7919 */ /* 0x010e220000002100 */
[----:B------:R-:W-:Y:S02]  /*8ac0*/  PLOP3.LUT P0, PT, PT, PT, PT, 0x8, 0x0 ;  /* 0x000000000000781c */ /* 0x000fe40003f0e170 */
[----:B0-----:R-:W-:-:S04]  /*8ad0*/  SHF.R.U32.HI R12, RZ, 0x7, R12 ;  /* 0x00000007ff0c7819 */ /* 0x001fc8000001160c */
[----:B------:R-:W-:-:S13]  /*8ae0*/  ISETP.NE.AND P4, PT, R12, 0x1, PT ;  /* 0x000000010c00780c */ /* 0x000fda0003f85270 */
[----:B------:R-:W-:Y:S06]  /*8af0*/  @!P4 BAR.ARV 0x9, 0x100 ;  /* 0x024400000000cb1d */ /* 0x000fec0000002000 */
.L_x_6951:
[----:B------:R-:W-:Y:S01]  /*8b00*/  MOV R3, RZ ;  /* 0x000000ff00037202 */ /* 0x000fe20000000f00 */
[----:B------:R-:W-:Y:S06]  /*8b10*/  @P0 BRA `(.L_x_7054) ;  /* 0x00000000000c0947 */ /* 0x000fec0003800000 */
[----:B------:R-:W3:Y:S01]  /*8b20*/  FENCE.VIEW.ASYNC.G ;  /* 0x00000000000073c6 */ /* 0x000ee20000000100 */
[----:B------:R-:W-:Y:S05]  /*8b30*/  WARPSYNC.ALL ;  /* 0x0000000000007948 */ /* 0x000fea0003800000 */
[----:B---3--:R-:W-:Y:S06]  /*8b40*/  BAR.ARV 0xc, 0x180 ;  /* 0x0306000000007b1d */ /* 0x008fec0000002000 */
.L_x_7054:
        /* <DEDUP_REMOVED lines=30> */
[----:B------:R-:W-:-:S05]  /*8d30*/  IMAD.MOV.U32 R3, RZ, RZ, R5 ;  /* 0x000000ffff037224 */ /* 0x000fca00078e0005 */
[----:B------:R-:W-:Y:S02]  /*8d40*/  @!P2 IADD3 R3, -R3, RZ, RZ ;  /* 0x000000ff0303a210 */ /* 0x000fe40007ffe1ff */
[----:B------:R-:W-:-:S07]  /*8d50*/  @!P1 LOP3.LUT R3, RZ, R9, RZ, 0x33, !PT ;  /* 0x00000009ff039212 */ /* 0x000fce00078e33ff */
.L_x_7056:
[----:B------:R-:W-:Y:S05]  /*8d60*/  BSYNC B0 ;  /* 0x0000000000007941 */ /* 0x000fea0003800000 */
.L_x_7055:
[-C--:B------:R-:W-:Y:S01]  /*8d70*/  IMAD R194, R209, R3.reuse, RZ ;  /* 0x00000003d1c27224 */ /* 0x080fe200078e02ff */
[----:B------:R-:W-:Y:S01]  /*8d80*/  PLOP3.LUT P0, PT, PT, PT, PT, 0x80, 0x0 ;  /* 0x000000000000781c */ /* 0x000fe20003f0f070 */
[----:B------:R-:W-:Y:S01]  /*8d90*/  IMAD.MOV.U32 R0, RZ, RZ, RZ ;  /* 0x000000ffff007224 */ /* 0x000fe200078e00ff */
[----:B------:R-:W-:Y:S02]  /*8da0*/  CS2R R150, SRZ ;  /* 0x0000000000967805 */ /* 0x000fe4000001ff00 */
[----:B------:R-:W-:Y:S02]  /*8db0*/  CS2R R68, SRZ ;  /* 0x0000000000447805 */ /* 0x000fe4000001ff00 */
[----:B------:R-:W-:Y:S01]  /*8dc0*/  VIADDMNMX R92, R194, R3, R92, PT ;  /* 0x00000003c25c7246 */ /* 0x000fe2000380015c */
[----:B------:R-:W-:Y:S01]  /*8dd0*/  IMAD.MOV.U32 R3, RZ, RZ, RZ ;  /* 0x000000ffff037224 */ /* 0x000fe200078e00ff */
[----:B------:R-:W-:Y:S02]  /*8de0*/  CS2R R102, SRZ ;  /* 0x0000000000667805 */ /* 0x000fe4000001ff00 */
        /* <DEDUP_REMOVED lines=27> */
[----:B-1----:R-:W-:Y:S02]  /*8fa0*/  CS2R R40, SRZ ;  /* 0x0000000000287805 */ /* 0x002fe4000001ff00 */
[----:B------:R-:W-:Y:S02]  /*8fb0*/  CS2R R70, SRZ ;  /* 0x0000000000467805 */ /* 0x000fe4000001ff00 */
[----:B------:R-:W-:Y:S01]  /*8fc0*/  CS2R R20, SRZ ;  /* 0x0000000000147805 */ /* 0x000fe2000001ff00 */
[----:B------:R-:W-:Y:S06]  /*8fd0*/  @!P1 BRA `(.L_x_7057) ;  /* 0x0000009c00989947 */ /* 0x000fec0003800000 */
[----:B------:R-:W-:-:S03]  /*8fe0*/  UMOV UR4, 0xffffffff ;  /* 0xffffffff00047882 */ /* 0x000fc60000000000 */
[----:B------:R-:W-:Y:S05]  /*8ff0*/  BRA.DIV UR4, `(.L_x_7058) ;  /* 0x0000014e041c7947 */ /* 0x000fea000b800000 */
[----:B------:R-:W1:Y:S02]  /*9000*/  S2R R3, SR_TID.X ;  /* 0x0000000000037919 */ /* 0x000e640000002100 */
[----:B-1----:R-:W-:-:S05]  /*9010*/  VIADD R3, R3, 0xffffff80 ;  /* 0xffffff8003037836 */ /* 0x002fca0000000000 */
[----:B------:R-:W-:-:S04]  /*9020*/  SHF.R.S32.HI R0, RZ, 0x1f, R3 ;  /* 0x0000001fff007819 */ /* 0x000fc80000011403 */
[----:B------:R-:W-:-:S04]  /*9030*/  LEA.HI R0, R0, R3, RZ, 0x7 ;  /* 0x0000000300007211 */ /* 0x000fc800078f38ff */
[----:B------:R-:W-:-:S05]  /*9040*/  SHF.R.S32.HI R0, RZ, 0x7, R0 ;  /* 0x00000007ff007819 */ /* 0x000fca0000011400 */
[----:B------:R1:W3:Y:S02]  /*9050*/  SHFL.IDX PT, R195, R0, RZ, 0x1f ;  /* 0x00001fff00c37589 */ /* 0x0002e400000e0000 */
.L_x_7329:
[----:B-1-3--:R-:W-:Y:S01]  /*9060*/  LEA.HI R0, R195, R195, RZ, 0x1 ;  /* 0x000000c3c3007211 */ /* 0x00afe200078f08ff */
[----:B------:R-:W-:-:S03]  /*9070*/  IMAD.U32 R3, RZ, RZ, UR40 ;  /* 0x00000028ff037e24 */ /* 0x000fc6000f8e00ff */
[----:B------:R-:W-:Y:S02]  /*9080*/  LOP3.LUT R0, R0, 0x1e, RZ, 0xc0, !PT ;  /* 0x0000001e00007812 */ /* 0x000fe400078ec0ff */
[----:B------:R-:W-:-:S03]  /*9090*/  LOP3.LUT P0, RZ, R3, 0x3ff, RZ, 0xc0, !PT ;  /* 0x000003ff03ff7812 */ /* 0x000fc6000780c0ff */
[----:B------:R-:W-:Y:S01]  /*90a0*/  IMAD.IADD R0, R195, 0x1, -R0 ;  /* 0x00000001c3007824 */ /* 0x000fe200078e0a00 */
[----:B------:R-:W-:-:S04]  /*90b0*/  P2R R26, PR, RZ, 0x1 ;  /* 0x00000001ff1a7803 */ /* 0x000fc80000000000 */
[----:B------:R-:W-:-:S04]  /*90c0*/  LEA R0, R0, UR40, 0xd ;  /* 0x0000002800007c11 */ /* 0x000fc8000f8e68ff */
[----:B------:R-:W-:-:S04]  /*90d0*/  SHF.R.U32.HI R0, RZ, 0x4, R0 ;  /* 0x00000004ff007819 */ /* 0x000fc80000011600 */
[----:B------:R-:W-:Y:S01]  /*90e0*/  LOP3.LUT R25, R0, 0x3fff, RZ, 0xc0, !PT ;  /* 0x00003fff00197812 */ /* 0x000fe200078ec0ff */
[----:B------:R-:W-:Y:S06]  /*90f0*/  @!P0 BRA `(.L_x_7059) ;  /* 0x0000000000408947 */ /* 0x000fec0003800000 */
[----:B------:R-:W-:Y:S01]  /*9100*/  MOV R0, 0x0 ;  /* 0x0000000000007802 */ /* 0x000fe20000000f00 */
[----:B------:R-:W-:Y:S01]  /*9110*/  ULDC.64 UR4, c[0x4][0x138] ;  /* 0x01004e0000047ab9 */ /* 0x000fe20000000a00 */
[----:B------:R-:W-:Y:S01]  /*9120*/  ULDC.64 UR6, c[0x4][0x140] ;  /* 0x0100500000067ab9 */ /* 0x000fe20000000a00 */
[----:B------:R-:W-:Y:S01]  /*9130*/  IMAD.U32 R4, RZ, RZ, UR4 ;  /* 0x00000004ff047e24 */ /* 0x000fe2000f8e00ff */
[----:B------:R1:W3:Y:S01]  /*9140*/  LDC.64 R14, c[0x4][R0] ;  /* 0x01000000000e7b82 */ /* 0x0002e20000000a00 */
[----:B------:R-:W-:Y:S01]  /*9150*/  IMAD.U32 R5, RZ, RZ, UR5 ;  /* 0x00000005ff057e24 */ /* 0x000fe2000f8e00ff */
[----:B------:R-:W-:Y:S01]  /*9160*/  ULDC.64 UR4, c[0x4][0x68] ;  /* 0x01001a0000047ab9 */ /* 0x000fe20000000a00 */
[----:B0-----:R-:W-:Y:S01]  /*9170*/  IMAD.U32 R6, RZ, RZ, UR6 ;  /* 0x00000006ff067e24 */ /* 0x001fe2000f8e00ff */
[----:B------:R-:W-:Y:S01]  /*9180*/  MOV R7, UR7 ;  /* 0x0000000700077c02 */ /* 0x000fe20008000f00 */
[----:B------:R-:W-:Y:S02]  /*9190*/  IMAD.U32 R10, RZ, RZ, UR4 ;  /* 0x00000004ff0a7e24 */ /* 0x000fe4000f8e00ff */
[----:B------:R-:W-:-:S02]  /*91a0*/  IMAD.U32 R11, RZ, RZ, UR5 ;  /* 0x00000005ff0b7e24 */ /* 0x000fc4000f8e00ff */
[----:B------:R-:W-:Y:S02]  /*91b0*/  IMAD.MOV.U32 R8, RZ, RZ, 0x70 ;  /* 0x00000070ff087424 */ /* 0x000fe400078e00ff */
[----:B------:R-:W-:Y:S02]  /*91c0*/  IMAD.MOV.U32 R12, RZ, RZ, 0x1 ;  /* 0x00000001ff0c7424 */ /* 0x000fe400078e00ff */
[----:B-12---:R-:W-:-:S07]  /*91d0*/  IMAD.MOV.U32 R13, RZ, RZ, RZ ;  /* 0x000000ffff0d7224 */ /* 0x006fce00078e00ff */
[----:B------:R-:W-:-:S07]  /*91e0*/  LEPC R20, `(.L_x_7059) ;  /* 0x000000001014794e */ /* 0x000fce0000000000 */
[----:B---3-5:R-:W-:Y:S05]  /*91f0*/  CALL.ABS.NOINC R14 ;  /* 0x000000000e007343 */ /* 0x028fea0003c00000 */
.L_x_7059:
[----:B------:R-:W-:Y:S02]  /*9200*/  ULDC UR4, c[0x0][0x3f4] ;  /* 0x0000fd0000047ab9 */ /* 0x000fe40000000800 */
[----:B------:R-:W-:-:S13]  /*9210*/  ISETP.LT.AND P0, PT, RZ, UR4, PT ;  /* 0x00000004ff007c0c */ /* 0x000fda000bf01270 */
[----:B------:R-:W-:Y:S05]  /*9220*/  @P0 BRA `(.L_x_7060) ;  /* 0x0000000000400947 */ /* 0x000fea0003800000 */
[----:B------:R-:W-:-:S04]  /*9230*/  ULEA.HI UR4, UR39, UR39, URZ, 0x1 ;  /* 0x0000002727047291 */ /* 0x000fc8000f8f083f */
[----:B------:R-:W-:-:S04]  /*9240*/  ULOP3.LUT UR4, UR4, 0xfffffffe, URZ, 0xc0, !UPT ;  /* 0xfffffffe04047892 */ /* 0x000fc8000f8ec03f */
[----:B------:R-:W-:-:S06]  /*9250*/  UIADD3 UR4, UR39, -UR4, URZ ;  /* 0x8000000427047290 */ /* 0x000fcc000fffe03f */
[----:B------:R-:W-:-:S05]  /*9260*/  IMAD.U32 R3, RZ, RZ, UR4 ;  /* 0x00000004ff037e24 */ /* 0x000fca000f8e00ff */
[----:B------:R-:W-:-:S04]  /*9270*/  SHF.L.U32 R3, R3, 0x1f, RZ ;  /* 0x0000001f03037819 */ /* 0x000fc800000006ff */
[----:B------:R1:W3:Y:S03]  /*9280*/  SYNCS.PHASECHK.TRANS64.TRYWAIT P0, [R156+URZ+0x28800], R3 ;  /* 0x028800039c0075a7 */ /* 0x0002e6000800017f */
[----:B---3--:R-:W-:Y:S05]  /*9290*/  @!P0 NANOSLEEP.SYNCS 0x989680 ;  /* 0x009896800000895d */ /* 0x008fea0003900000 */
[----:B------:R-:W3:Y:S01]  /*92a0*/  @!P0 SYNCS.PHASECHK.TRANS64 P0, [R156+URZ+0x28800], R3 ;  /* 0x028800039c0085a7 */ /* 0x000ee2000800007f */
[----:B------:R-:W-:Y:S04]  /*92b0*/  BSSY B0, `(.L_x_7061) ;  /* 0x0000006000007945 */ /* 0x000fe80003800000 */
[----:B---3--:R-:W-:Y:S05]  /*92c0*/  @P0 BRA `(.L_x_7062) ;  /* 0x0000000000100947 */ /* 0x008fea0003800000 */
.L_x_7063:
[----:B---3--:R3:W4:Y:S02]  /*92d0*/  SYNCS.PHASECHK.TRANS64.TRYWAIT P0, [R156+URZ+0x28800], R3 ;  /* 0x028800039c0075a7 */ /* 0x008724000800017f */
[----:B----4-:R-:W-:Y:S05]  /*92e0*/  @!P0 NANOSLEEP.SYNCS 0x989680 ;  /* 0x009896800000895d */ /* 0x010fea0003900000 */
[----:B------:R-:W4:Y:S02]  /*92f0*/  @!P0 SYNCS.PHASECHK.TRANS64 P0, [R156+URZ+0x28800], R3 ;  /* 0x028800039c0085a7 */ /* 0x000f24000800007f */
[----:B----4-:R-:W-:Y:S05]  /*9300*/  @!P0 BRA `(.L_x_7063) ;  /* 0xfffffffc00f08947 */ /* 0x010fea000383ffff */
.L_x_7062:
[----:B------:R-:W-:Y:S05]  /*9310*/  BSYNC B0 ;  /* 0x0000000000007941 */ /* 0x000fea0003800000 */
.L_x_7061:
[----:B------:R-:W-:Y:S05]  /*9320*/  BRA `(.L_x_7064) ;  /* 0x00000038001c7947 */ /* 0x000fea0003800000 */
.L_x_7060:
[----:B-----5:R-:W-:Y:S01]  /*9330*/  SHF.R.S32.HI R0, RZ, 0x1f, R24 ;  /* 0x0000001fff007819 */ /* 0x020fe20000011418 */
[----:B------:R-:W-:Y:S01]  /*9340*/  ULDC.64 UR4, c[0x0][0x3f8] ;  /* 0x0000fe0000047ab9 */ /* 0x000fe20000000a00 */
[----:B------:R-:W-:Y:S01]  /*9350*/  ULDC.64 UR6, c[0x0][0x408] ;  /* 0x0001020000067ab9 */ /* 0x000fe20000000a00 */
[----:B------:R-:W-:Y:S01]  /*9360*/  ISETP.NE.AND P2, PT, R26, RZ, PT ;  /* 0x000000ff1a00720c */ /* 0x000fe20003f45270 */
[----:B------:R-:W-:-:S04]  /*9370*/  IMAD.WIDE.U32 R4, R24, UR4, RZ ;  /* 0x0000000418047c25 */ /* 0x000fc8000f8e00ff */
[C---:B------:R-:W-:Y:S02]  /*9380*/  IMAD R3, R0.reuse, UR4, RZ ;  /* 0x0000000400037c24 */ /* 0x040fe4000f8e02ff */
[----:B------:R-:W-:Y:S02]  /*9390*/  IMAD R9, R0, UR6, RZ ;  /* 0x0000000600097c24 */ /* 0x000fe4000f8e02ff */
[C---:B------:R-:W-:Y:S01]  /*93a0*/  IMAD R3, R24.reuse, UR5, R3 ;  /* 0x0000000518037c24 */ /* 0x040fe2000f8e0203 */
[----:B------:R-:W-:Y:S01]  /*93b0*/  ULDC.64 UR4, c[0x0][0x3e8] ;  /* 0x0000fa0000047ab9 */ /* 0x000fe20000000a00 */
[----:B0-----:R-:W-:-:S04]  /*93c0*/  IMAD.WIDE.U32 R6, R24, UR6, RZ ;  /* 0x0000000618067c25 */ /* 0x001fc8000f8e00ff */
[----:B------:R-:W-:Y:S01]  /*93d0*/  IMAD R9, R24, UR7, R9 ;  /* 0x0000000718097c24 */ /* 0x000fe2000f8e0209 */
[----:B------:R-:W-:Y:S01]  /*93e0*/  ULDC.64 UR6, c[0x0][0x400] ;  /* 0x0001000000067ab9 */ /* 0x000fe20000000a00 */
[----:B------:R-:W-:Y:S01]  /*93f0*/  IMAD.IADD R5, R3, 0x1, R5 ;  /* 0x0000000103057824 */ /* 0x000fe200078e0205 */
[----:B------:R-:W-:Y:S01]  /*9400*/  LEA R24, P0, R4, UR4, 0x1 ;  /* 0x0000000404187c11 */ /* 0x000fe2000f8008ff */
[----:B------:R-:W-:Y:S01]  /*9410*/  IMAD.IADD R3, R9, 0x1, R7 ;  /* 0x0000000109037824 */ /* 0x000fe200078e0207 */
[----:B------:R-:W-:Y:S02]  /*9420*/  LEA R27, P1, R6, UR6, 0x1 ;  /* 0x00000006061b7c11 */ /* 0x000fe4000f8208ff */
[----:B------:R-:W-:Y:S02]  /*9430*/  LEA.HI.X R26, R4, UR5, R5, 0x1, P0 ;  /* 0x00000005041a7c11 */ /* 0x000fe400080f0c05 */
[----:B------:R-:W-:Y:S01]  /*9440*/  LEA.HI.X R28, R6, UR7, R3, 0x1, P1 ;  /* 0x00000007061c7c11 */ /* 0x000fe200088f0c03 */
[----:B------:R-:W-:Y:S08]  /*9450*/  @!P2 BRA `(.L_x_7065) ;  /* 0x000000000040a947 */ /* 0x000ff00003800000 */
[----:B------:R-:W-:Y:S01]  /*9460*/  MOV R0, 0x0 ;  /* 0x0000000000007802 */ /* 0x000fe20000000f00 */
[----:B------:R-:W-:Y:S01]  /*9470*/  ULDC.64 UR4, c[0x4][0x138] ;  /* 0x01004e0000047ab9 */ /* 0x000fe20000000a00 */
[----:B------:R-:W-:Y:S01]  /*9480*/  ULDC.64 UR6, c[0x4][0x68] ;  /* 0x01001a0000067ab9 */ /* 0x000fe20000000a00 */
[----:B------:R-:W-:Y:S01]  /*9490*/  MOV R4, UR4 ;  /* 0x0000000400047c02 */ /* 0x000fe20008000f00 */
        /* <DEDUP_REMOVED lines=9> */
[----:B0-2---:R-:W-:-:S07]  /*9530*/  IMAD.MOV.U32 R13, RZ, RZ, RZ ;  /* 0x000000ffff0d7224 */ /* 0x005fce00078e00ff */
[----:B------:R-:W-:-:S07]  /*9540*/  LEPC R20, `(.L_x_7065) ;  /* 0x000000001014794e */ /* 0x000fce0000000000 */
[----:B-1----:R-:W-:Y:S05]  /*9550*/  CALL.ABS.NOINC R14 ;  /* 0x000000000e007343 */ /* 0x002fea0003c00000 */
.L_x_7065:
[----:B------:R-:W-:Y:S01]  /*9560*/  ULDC.U8 UR4, c[0x0][0x410] ;  /* 0x0001040000047ab9 */ /* 0x000fe20000000000 */
[----:B------:R-:W-:Y:S01]  /*9570*/  BSSY B0, `(.L_x_7066) ;  /* 0x000035a000007945 */ /* 0x000fe20003800000 */
[----:B------:R-:W-:Y:S02]  /*9580*/  ISETP.NE.AND P0, PT, RZ, UR4, PT ;  /* 0x00000004ff007c0c */ /* 0x000fe4000bf05270 */
[----:B------:R-:W-:Y:S02]  /*9590*/  LEA R21, R196, UR40, 0x1 ;  /* 0x00000028c4157c11 */ /* 0x000fe4000f8e08ff */
[----:B------:R-:W-:-:S09]  /*95a0*/  LEA R5, R29, R153, 0x7 ;  /* 0x000000991d057211 */ /* 0x000fd200078e38ff */
[----:B------:R-:W-:Y:S05]  /*95b0*/  @!P0 BRA `(.L_x_7067) ;  /* 0x0000001800988947 */ /* 0x000fea0003800000 */
[----:B------:R-:W-:-:S03]  /*95c0*/  UMOV UR4, 0xffffffff ;  /* 0xffffffff00047882 */ /* 0x000fc60000000000 */
[----:B------:R-:W-:Y:S05]  /*95d0*/  BRA.DIV UR4, `(.L_x_7068) ;  /* 0x0000014604e47947 */ /* 0x000fea000b800000 */
[----:B------:R0:W1:Y:S04]  /*95e0*/  SHFL.IDX PT, R0, R26, RZ, 0x181f ;  /* 0x00181fff1a007589 */ /* 0x00006800000e0000 */
[----:B------:R0:W3:Y:S04]  /*95f0*/  SHFL.IDX PT, R3, R24, RZ, 0x181f ;  /* 0x00181fff18037589 */ /* 0x0000e800000e0000 */
[----:B------:R0:W4:Y:S04]  /*9600*/  SHFL.IDX PT, R4, R28, RZ, 0x181f ;  /* 0x00181fff1c047589 */ /* 0x00012800000e0000 */
[----:B------:R0:W0:Y:S02]  /*9610*/  SHFL.IDX PT, R14, R27, RZ, 0x181f ;  /* 0x00181fff1b0e7589 */ /* 0x00002400000e0000 */
.L_x_7335:
[----:B------:R-:W-:Y:S01]  /*9620*/  ULDC UR4, c[0x0][0x448] ;  /* 0x0001120000047ab9 */ /* 0x000fe20000000800 */
[----:B------:R-:W-:Y:S01]  /*9630*/  BSSY B1, `(.L_x_7069) ;  /* 0x000001d000017945 */ /* 0x000fe20003800000 */
[----:B------:R-:W-:Y:S01]  /*9640*/  IMAD R20, R93, UR4, RZ ;  /* 0x000000045d147c24 */ /* 0x000fe2000f8e02ff */
[----:B------:R-:W-:Y:S02]  /*9650*/  CS2R R6, SRZ ;  /* 0x0000000000067805 */ /* 0x000fe4000001ff00 */
[----:B------:R-:W-:Y:S02]  /*9660*/  CS2R R8, SRZ ;  /* 0x0000000000087805 */ /* 0x000fe4000001ff00 */
[----:B------:R-:W-:Y:S02]  /*9670*/  CS2R R10, SRZ ;  /* 0x00000000000a7805 */ /* 0x000fe4000001ff00 */
[----:B--2---:R-:W-:Y:S02]  /*9680*/  CS2R R12, SRZ ;  /* 0x00000000000c7805 */ /* 0x004fe4000001ff00 */
[----:B------:R-:W-:-:S13]  /*9690*/  ISETP.GE.AND P0, PT, R5, R20, PT ;  /* 0x000000140500720c */ /* 0x000fda0003f06270 */
[----:B------:R-:W-:Y:S05]  /*96a0*/  @P0 BRA `(.L_x_7070) ;  /* 0x0000000000540947 */ /* 0x000fea0003800000 */
[----:B------:R-:W-:Y:S01]  /*96b0*/  ULDC UR4, c[0x0][0x3f4] ;  /* 0x0000fd0000047ab9 */ /* 0x000fe20000000800 */
[----:B------:R-:W-:Y:S02]  /*96c0*/  CS2R R12, SRZ ;  /* 0x00000000000c7805 */ /* 0x000fe4000001ff00 */
[----:B------:R-:W-:Y:S02]  /*96d0*/  ISETP.GE.AND P4, PT, R18, UR4, PT ;  /* 0x0000000412007c0c */ /* 0x000fe4000bf86270 */
[----:B------:R-:W-:Y:S02]  /*96e0*/  CS2R R8, SRZ ;  /* 0x0000000000087805 */ /* 0x000fe4000001ff00 */
[----:B------:R-:W-:-:S09]  /*96f0*/  ISETP.GE.AND P5, PT, R152, UR4, PT ;  /* 0x0000000498007c0c */ /* 0x000fd2000bfa6270 */
[C---:B------:R-:W-:Y:S01]  /*9700*/  @!P4 IMAD.SHL.U32 R30, R18.reuse, 0x2, RZ ;  /* 0x00000002121ec824 */ /* 0x040fe200078e00ff */
[----:B------:R-:W-:-:S03]  /*9710*/  @!P4 SHF.L.U64.HI R5, R18, 0x1, R19 ;  /* 0x000000011205c819 */ /* 0x000fc60000010213 */
[C---:B---3--:R-:W-:Y:S02]  /*9720*/  @!P5 IADD3 R32, P2, R3.reuse, R220, RZ ;  /* 0x000000dc0320d210 */ /* 0x048fe40007f5e0ff */
[-C--:B0-----:R-:W-:Y:S02]  /*9730*/  @!P4 IADD3 R26, P0, R3, R30.reuse, RZ ;  /* 0x0000001e031ac210 */ /* 0x081fe40007f1e0ff */
[C---:B------:R-:W-:Y:S02]  /*9740*/  @!P4 IADD3 R30, P1, R14.reuse, R30, RZ ;  /* 0x0000001e0e1ec210 */ /* 0x040fe40007f3e0ff */
[----:B------:R-:W-:Y:S02]  /*9750*/  CS2R R10, SRZ ;  /* 0x00000000000a7805 */ /* 0x000fe4000001ff00 */
[----:B------:R-:W-:Y:S02]  /*9760*/  @!P5 IADD3 R14, P3, R14, R220, RZ ;  /* 0x000000dc0e0ed210 */ /* 0x000fe40007f7e0ff */
[----:B------:R-:W-:Y:S01]  /*9770*/  CS2R R6, SRZ ;  /* 0x0000000000067805 */ /* 0x000fe2000001ff00 */
[----:B-1----:R-:W-:-:S02]  /*9780*/  @!P5 IMAD.X R33, R0, 0x1, R219, P2 ;  /* 0x000000010021d824 */ /* 0x002fc400010e06db */
[--C-:B------:R-:W-:Y:S02]  /*9790*/  @!P4 IMAD.X R27, R0, 0x1, R5.reuse, P0 ;  /* 0x00000001001bc824 */ /* 0x100fe400000e0605 */
[C---:B----4-:R-:W-:Y:S01]  /*97a0*/  @!P4 IMAD.X R31, R4.reuse, 0x1, R5, P1 ;  /* 0x00000001041fc824 */ /* 0x050fe200008e0605 */
[----:B------:R2:W5:Y:S01]  /*97b0*/  @!P5 LD.E.64 R12, desc[UR42][R32.64] ;  /* 0x0000002a200cd980 */ /* 0x000562000c101b00 */
[----:B------:R-:W-:-:S03]  /*97c0*/  @!P5 IMAD.X R15, R4, 0x1, R219, P3 ;  /* 0x00000001040fd824 */ /* 0x000fc600018e06db */
[----:B------:R2:W5:Y:S04]  /*97d0*/  @!P4 LD.E.64 R10, desc[UR42][R26.64] ;  /* 0x0000002a1a0ac980 */ /* 0x000568000c101b00 */
[----:B------:R2:W5:Y:S04]  /*97e0*/  @!P5 LD.E.64 R8, desc[UR42][R14.64] ;  /* 0x0000002a0e08d980 */ /* 0x000568000c101b00 */
[----:B------:R2:W5:Y:S02]  /*97f0*/  @!P4 LD.E.64 R6, desc[UR42][R30.64] ;  /* 0x0000002a1e06c980 */ /* 0x000564000c101b00 */
.L_x_7070:
[----:B------:R-:W-:Y:S05]  /*9800*/  BSYNC B1 ;  /* 0x0000000000017941 */ /* 0x000fea0003800000 */
.L_x_7069:
[----:B------:R-:W-:Y:S01]  /*9810*/  ULEA.HI UR4, UR39, UR39, URZ, 0x1 ;  /* 0x0000002727047291 */ /* 0x000fe2000f8f083f */
[----:B-1----:R-:W-:Y:S01]  /*9820*/  IMAD R0, R29, -0x80, R20 ;  /* 0xffffff801d007824 */ /* 0x002fe200078e0214 */
[--C-:B--2--5:R-:W-:Y:S01]  /*9830*/  SHF.R.U64 R30, R10, 0x10, R11.reuse ;  /* 0x000000100a1e7819 */ /* 0x124fe2000000120b */
[----:B---3--:R-:W-:Y:S01]  /*9840*/  IMAD.MOV.U32 R3, RZ, RZ, R10 ;  /* 0x000000ffff037224 */ /* 0x008fe200078e000a */
[----:B------:R-:W-:Y:S01]  /*9850*/  ULOP3.LUT UR4, UR4, 0xfffffffe, URZ, 0xc0, !UPT ;  /* 0xfffffffe04047892 */ /* 0x000fe2000f8ec03f */
[--C-:B------:R-:W-:Y:S01]  /*9860*/  IMAD.MOV.U32 R15, RZ, RZ, R11.reuse ;  /* 0x000000ffff0f7224 */ /* 0x100fe200078e000b */
[----:B0-----:R-:W-:Y:S01]  /*9870*/  SHF.R.U32.HI R28, RZ, 0x10, R11 ;  /* 0x00000010ff1c7819 */ /* 0x001fe2000001160b */
[--C-:B------:R-:W-:Y:S01]  /*9880*/  IMAD.MOV.U32 R24, RZ, RZ, R13.reuse ;  /* 0x000000ffff187224 */ /* 0x100fe200078e000d */
[----:B------:R-:W-:Y:S01]  /*9890*/  UIADD3 UR4, UR39, -UR4, URZ ;  /* 0x8000000427047290 */ /* 0x000fe2000fffe03f */
[----:B------:R-:W-:Y:S01]  /*98a0*/  MOV R20, R12 ;  /* 0x0000000c00147202 */ /* 0x000fe20000000f00 */
[----:B------:R-:W-:Y:S01]  /*98b0*/  BSSY B1, `(.L_x_7071) ;  /* 0x0000015000017945 */ /* 0x000fe20003800000 */
[----:B------:R-:W-:Y:S01]  /*98c0*/  SHF.R.U64 R31, R12, 0x10, R13 ;  /* 0x000000100c1f7819 */ /* 0x000fe2000000120d */
[----:B------:R-:W-:Y:S01]  /*98d0*/  IMAD.MOV.U32 R14, RZ, RZ, R7 ;  /* 0x000000ffff0e7224 */ /* 0x000fe200078e0007 */
[----:B------:R-:W-:Y:S01]  /*98e0*/  SHF.R.U32.HI R29, RZ, 0x10, R13 ;  /* 0x00000010ff1d7819 */ /* 0x000fe2000001160d */
[----:B------:R-:W-:Y:S01]  /*98f0*/  IMAD.U32 R5, RZ, RZ, UR4 ;  /* 0x00000004ff057e24 */ /* 0x000fe2000f8e00ff */
[----:B------:R-:W-:Y:S01]  /*9900*/  VIMNMX R10, R0, 0x80, PT ;  /* 0x00000080000a7848 */ /* 0x000fe20003fe0100 */
[----:B------:R-:W-:Y:S01]  /*9910*/  IMAD.MOV.U32 R13, RZ, RZ, R6 ;  /* 0x000000ffff0d7224 */ /* 0x000fe200078e0006 */
[----:B------:R-:W-:Y:S01]  /*9920*/  SHF.R.U64 R26, R6, 0x10, R7 ;  /* 0x00000010061a7819 */ /* 0x000fe20000001207 */
[----:B------:R-:W-:Y:S01]  /*9930*/  IMAD.MOV.U32 R6, RZ, RZ, R9 ;  /* 0x000000ffff067224 */ /* 0x000fe200078e0009 */
[----:B------:R-:W-:Y:S01]  /*9940*/  SHF.L.U32 R5, R5, 0x1f, RZ ;  /* 0x0000001f05057819 */ /* 0x000fe200000006ff */
[----:B----4-:R-:W-:Y:S01]  /*9950*/  IMAD.MOV.U32 R4, RZ, RZ, R8 ;  /* 0x000000ffff047224 */ /* 0x010fe200078e0008 */
[----:B------:R-:W-:-:S02]  /*9960*/  SHF.R.U32.HI R27, RZ, 0x10, R7 ;  /* 0x00000010ff1b7819 */ /* 0x000fc40000011607 */
[----:B------:R-:W0:Y:S01]  /*9970*/  SYNCS.PHASECHK.TRANS64.TRYWAIT P0, [R156+URZ+0x28800], R5 ;  /* 0x028800059c0075a7 */ /* 0x000e22000800017f */
[--C-:B------:R-:W-:Y:S02]  /*9980*/  SHF.R.U64 R7, R8, 0x10, R9.reuse ;  /* 0x0000001008077819 */ /* 0x100fe40000001209 */
[----:B------:R-:W-:Y:S02]  /*9990*/  PRMT R11, R3, 0x5410, R30 ;  /* 0x00005410030b7816 */ /* 0x000fe4000000001e */
[----:B------:R-:W-:Y:S02]  /*99a0*/  ISETP.GE.AND P1, PT, R153, R10, PT ;  /* 0x0000000a9900720c */ /* 0x000fe40003f26270 */
[----:B------:R-:W-:Y:S02]  /*99b0*/  SHF.R.U32.HI R9, RZ, 0x10, R9 ;  /* 0x00000010ff097819 */ /* 0x000fe40000011609 */
[----:B------:R-:W-:Y:S02]  /*99c0*/  PRMT R12, R15, 0x5410, R28 ;  /* 0x000054100f0c7816 */ /* 0x000fe4000000001c */
[----:B------:R-:W-:-:S02]  /*99d0*/  PRMT R0, R20, 0x5410, R31 ;  /* 0x0000541014007816 */ /* 0x000fc4000000001f */
[----:B------:R-:W-:Y:S01]  /*99e0*/  PRMT R3, R24, 0x5410, R29 ;  /* 0x0000541018037816 */ /* 0x000fe2000000001d */
[----:B0-----:R-:W-:Y:S06]  /*99f0*/  @!P0 BRA `(.L_x_7072) ;  /* 0x00000144004c8947 */ /* 0x001fec0003800000 */
.L_x_7336:
[----:B------:R-:W-:Y:S05]  /*9a00*/  BSYNC B1 ;  /* 0x0000000000017941 */ /* 0x000fea0003800000 */
.L_x_7071:
[----:B------:R-:W-:Y:S01]  /*9a10*/  BSSY B1, `(.L_x_7073) ;  /* 0x0000059000017945 */ /* 0x000fe20003800000 */
[----:B------:R-:W-:Y:S02]  /*9a20*/  PRMT R13, R13, 0x5410, R26 ;  /* 0x000054100d0d7816 */ /* 0x000fe4000000001a */
[----:B------:R-:W-:Y:S02]  /*9a30*/  PRMT R14, R14, 0x5410, R27 ;  /* 0x000054100e0e7816 */ /* 0x000fe4000000001b */
[----:B------:R-:W-:Y:S02]  /*9a40*/  PRMT R8, R4, 0x5410, R7 ;  /* 0x0000541004087816 */ /* 0x000fe40000000007 */
[----:B------:R-:W-:Y:S01]  /*9a50*/  PRMT R9, R6, 0x5410, R9 ;  /* 0x0000541006097816 */ /* 0x000fe20000000009 */
[----:B------:R-:W-:Y:S06]  /*9a60*/  @P1 BRA `(.L_x_7074) ;  /* 0x00000004004c1947 */ /* 0x000fec0003800000 */
[----:B0-----:R-:W0:Y:S01]  /*9a70*/  LDC R5, c[0x0][0x3f4] ;  /* 0x0000fd00ff057b82 */ /* 0x001e220000000800 */
[----:B------:R-:W-:Y:S01]  /*9a80*/  BSSY B2, `(.L_x_7075) ;  /* 0x000002a000027945 */ /* 0x000fe20003800000 */
[-C--:B0-----:R-:W-:Y:S02]  /*9a90*/  ISETP.GE.AND P0, PT, R18, R5.reuse, PT ;  /* 0x000000051200720c */ /* 0x081fe40003f06270 */
[----:B------:R-:W-:-:S11]  /*9aa0*/  ISETP.GE.AND P1, PT, R152, R5, PT ;  /* 0x000000059800720c */ /* 0x000fd60003f26270 */
[----:B------:R-:W-:Y:S05]  /*9ab0*/  @P0 BRA `(.L_x_7076) ;  /* 0x0000000000980947 */ /* 0x000fea0003800000 */
[----:B------:R-:W0:Y:S01]  /*9ac0*/  LDS.128 R4, [R21] ;  /* 0x0000000015047984 */ /* 0x000e220000000c00 */
[----:B------:R-:W-:Y:S01]  /*9ad0*/  SHF.L.U32 R29, R13, 0x10, RZ ;  /* 0x000000100d1d7819 */ /* 0x000fe200000006ff */
        /* <DEDUP_REMOVED lines=24> */
[----:B------:R-:W-:Y:S01]  /*9c60*/  FMUL.FTZ R28, R6, R5 ;  /* 0x00000005061c7220 */ /* 0x000fe20000410000 */
        /* <DEDUP_REMOVED lines=11> */
.L_x_7076:
[----:B------:R-:W-:Y:S05]  /*9d20*/  BSYNC B2 ;  /* 0x0000000000027941 */ /* 0x000fea0003800000 */
.L_x_7075:
[----:B------:R-:W-:Y:S05]  /*9d30*/  @P1 BRA `(.L_x_7074) ;  /* 0x0000000000981947 */ /* 0x000fea0003800000 */
[----:B0-----:R-:W0:Y:S01]  /*9d40*/  LDS.128 R4, [R21+0x4000] ;  /* 0x0040000015047984 */ /* 0x001e220000000c00 */
        /* <DEDUP_REMOVED lines=8> */
[----:B------:R-:W-:Y:S01]  /*9dd0*/  IMAD.U32 R26, R7, 0x10000, RZ ;  /* 0x00010000071a7824 */ /* 0x000fe200078e00ff */
[----:B------:R-:W-:Y:S01]  /*9de0*/  SHF.L.U32 R24, R6, 0x10, RZ ;  /* 0x0000001006187819 */ /* 0x000fe200000006ff */
[C---:B------:R-:W-:Y:S01]  /*9df0*/  FMUL.FTZ R32, R4.reuse, R29 ;  /* 0x0000001d04207220 */ /* 0x040fe20000410000 */
[-C--:B------:R-:W-:Y:S01]  /*9e00*/  FMUL.FTZ R4, R4, R27.reuse ;  /* 0x0000001b04047220 */ /* 0x080fe20000410000 */
[----:B------:R-:W-:Y:S01]  /*9e10*/  FMUL.FTZ R31, R5, R30 ;  /* 0x0000001e051f7220 */ /* 0x000fe20000410000 */
[----:B------:R-:W-:Y:S01]  /*9e20*/  LOP3.LUT R6, R6, 0xffff0000, RZ, 0xc0, !PT ;  /* 0xffff000006067812 */ /* 0x000fe200078ec0ff */
[C---:B------:R-:W-:Y:S01]  /*9e30*/  FFMA.FTZ R32, R15.reuse, R27, -R32 ;  /* 0x0000001b0f207223 */ /* 0x040fe20000010820 */
[----:B------:R-:W-:Y:S01]  /*9e40*/  FFMA.FTZ R29, R15, R29, R4 ;  /* 0x0000001d0f1d7223 */ /* 0x000fe20000010004 */
[----:B------:R-:W-:Y:S01]  /*9e50*/  LOP3.LUT R7, R7, 0xffff0000, RZ, 0xc0, !PT ;  /* 0xffff000007077812 */ /* 0x000fe200078ec0ff */
        /* <DEDUP_REMOVED lines=20> */
.L_x_7074:
[----:B------:R-:W-:Y:S05]  /*9fa0*/  BSYNC B1 ;  /* 0x0000000000017941 */ /* 0x000fea0003800000 */
.L_x_7073:
[----:B01----:R-:W-:Y:S01]  /*9fb0*/  VIADD R4, R153, 0x20 ;  /* 0x0000002099047836 */ /* 0x003fe20000000000 */
[----:B------:R-:W-:Y:S04]  /*9fc0*/  BSSY B1, `(.L_x_7077) ;  /* 0x0000056000017945 */ /* 0x000fe80003800000 */
[----:B------:R-:W-:-:S13]  /*9fd0*/  ISETP.GE.AND P0, PT, R4, R10, PT ;  /* 0x0000000a0400720c */ /* 0x000fda0003f06270 */
[----:B------:R-:W-:Y:S05]  /*9fe0*/  @P0 BRA `(.L_x_7078) ;  /* 0x00000004004c0947 */ /* 0x000fea0003800000 */
[----:B------:R-:W0:Y:S01]  /*9ff0*/  LDC R5, c[0x0][0x3f4] ;  /* 0x0000fd00ff057b82 */ /* 0x000e220000000800 */
[----:B------:R-:W-:Y:S01]  /*a000*/  BSSY B2, `(.L_x_7079) ;  /* 0x000002a000027945 */ /* 0x000fe20003800000 */
[-C--:B0-----:R-:W-:Y:S02]  /*a010*/  ISETP.GE.AND P0, PT, R18, R5.reuse, PT ;  /* 0x000000051200720c */ /* 0x081fe40003f06270 */
[----:B------:R-:W-:-:S11]  /*a020*/  ISETP.GE.AND P1, PT, R152, R5, PT ;  /* 0x000000059800720c */ /* 0x000fd60003f26270 */
[----:B------:R-:W-:Y:S05]  /*a030*/  @P0 BRA `(.L_x_7080) ;  /* 0x0000000000980947 */ /* 0x000fea0003800000 */
        /* <DEDUP_REMOVED lines=10> */
[----:B------:R-:W-:Y:S01]  /*a0e0*/  IMAD.U32 R26, R7, 0x10000, RZ ;  /* 0x00010000071a7824 */ /* 0x000fe200078e00ff */
[----:B------:R-:W-:Y:S01]  /*a0f0*/  SHF.L.U32 R24, R6, 0x10, RZ ;  /* 0x0000001006187819 */ /* 0x000fe200000006ff */
[-C--:B------:R-:W-:Y:S01]  /*a100*/  FMUL.FTZ R28, R31, R4.reuse ;  /* 0x000000041f1c7220 */ /* 0x080fe20000410000 */
        /* <DEDUP_REMOVED lines=25> */
.L_x_7080:
[----:B------:R-:W-:Y:S05]  /*a2a0*/  BSYNC B2 ;  /* 0x0000000000027941 */ /* 0x000fea0003800000 */
.L_x_7079:
[----:B------:R-:W-:Y:S05]  /*a2b0*/  @P1 BRA `(.L_x_7078) ;  /* 0x0000000000981947 */ /* 0x000fea0003800000 */
[----:B0-----:R-:W0:Y:S01]  /*a2c0*/  LDS.128 R4, [R21+0x5000] ;  /* 0x0050000015047984 */ /* 0x001e220000000c00 */
        /* <DEDUP_REMOVED lines=37> */
.L_x_7078:
[----:B------:R-:W-:Y:S05]  /*a520*/  BSYNC B1 ;  /* 0x0000000000017941 */ /* 0x000fea0003800000 */
.L_x_7077:
        /* <DEDUP_REMOVED lines=47> */
.L_x_7084:
[----:B------:R-:W-:Y:S05]  /*a820*/  BSYNC B2 ;  /* 0x0000000000027941 */ /* 0x000fea0003800000 */
.L_x_7083:
        /* <DEDUP_REMOVED lines=17> */
[----:B------:R-:W-:Y:S01]  /*a940*/  FFMA.FTZ R4, R29, R15, -R28 ;  /* 0x0000000f1d047223 */ /* 0x000fe2000001081c */
[C---:B------:R-:W-:Y:S01]  /*a950*/  FMUL.FTZ R29, R32.reuse, R5 ;  /* 0x00000005201d7220 */ /* 0x040fe20000410000 */
[----:B------:R-:W-:Y:S01]  /*a960*/  FFMA.FTZ R15, R31, R15, R30 ;  /* 0x0000000f1f0f7223 */ /* 0x000fe2000001001e */
[-C--:B------:R-:W-:Y:S01]  /*a970*/  FFMA.FTZ R5, R32, R20.reuse, -R27 ;  /* 0x0000001420057223 */ /* 0x080fe2000001081b */
[----:B------:R-:W-:Y:S01]  /*a980*/  LOP3.LUT R6, R6, 0xffff0000, RZ, 0xc0, !PT ;  /* 0xffff000006067812 */ /* 0x000fe200078ec0ff */
[----:B------:R-:W-:Y:S01]  /*a990*/  IMAD.U32 R28, R3, 0x10000, RZ ;  /* 0x00010000031c7824 */ /* 0x000fe200078e00ff */
[----:B------:R-:W-:Y:S01]  /*a9a0*/  SHF.L.U32 R32, R9, 0x10, RZ ;  /* 0x0000001009207819 */ /* 0x000fe200000006ff */
[----:B------:R-:W-:Y:S01]  /*a9b0*/  FFMA.FTZ R20, R34, R20, R29 ;  /* 0x0000001422147223 */ /* 0x000fe2000001001d */
[----:B------:R-:W-:Y:S01]  /*a9c0*/  LOP3.LUT R30, R3, 0xffff0000, RZ, 0xc0, !PT ;  /* 0xffff0000031e7812 */ /* 0x000fe200078ec0ff */
[-C--:B------:R-:W-:Y:S01]  /*a9d0*/  FMUL.FTZ R31, R36, R7.reuse ;  /* 0x00000007241f7220 */ /* 0x080fe20000410000 */
[-C--:B------:R-:W-:Y:S01]  /*a9e0*/  FMUL.FTZ R29, R28, R6.reuse ;  /* 0x000000061c1d7220 */ /* 0x080fe20000410000 */
[----:B------:R-:W-:Y:S01]  /*a9f0*/  FMUL.FTZ R27, R32, R6 ;  /* 0x00000006201b7220 */ /* 0x000fe20000410000 */
[----:B------:R-:W-:Y:S01]  /*aa00*/  F2FP.BF16.F32.PACK_AB R4, R15, R4 ;  /* 0x000000040f04723e */ /* 0x000fe200000010ff */
[C---:B------:R-:W-:Y:S01]  /*aa10*/  FMUL.FTZ R33, R30.reuse, R7 ;  /* 0x000000071e217220 */ /* 0x040fe20000410000 */
[----:B------:R-:W-:Y:S01]  /*aa20*/  FFMA.FTZ R7, R30, R26, -R31 ;  /* 0x0000001a1e077223 */ /* 0x000fe2000001081f */
[-C--:B------:R-:W-:Y:S01]  /*aa30*/  FFMA.FTZ R6, R28, R24.reuse, -R27 ;  /* 0x000000181c067223 */ /* 0x080fe2000001081b */
[----:B------:R-:W-:Y:S01]  /*aa40*/  FFMA.FTZ R29, R32, R24, R29 ;  /* 0x00000018201d7223 */ /* 0x000fe2000001001d */
[----:B------:R-:W-:Y:S01]  /*aa50*/  FFMA.FTZ R26, R36, R26, R33 ;  /* 0x0000001a241a7223 */ /* 0x000fe20000010021 */
[----:B------:R-:W-:-:S03]  /*aa60*/  F2FP.BF16.F32.PACK_AB R5, R20, R5 ;  /* 0x000000051405723e */ /* 0x000fc600000010ff */
[----:B------:R-:W-:Y:S02]  /*aa70*/  F2FP.BF16.F32.PACK_AB R6, R29, R6 ;  /* 0x000000061d06723e */ /* 0x000fe400000010ff */
[----:B------:R-:W-:-:S05]  /*aa80*/  F2FP.BF16.F32.PACK_AB R7, R26, R7 ;  /* 0x000000071a07723e */ /* 0x000fca00000010ff */
[----:B------:R1:W-:Y:S02]  /*aa90*/  STS.128 [R21+0x6000], R4 ;  /* 0x0060000415007388 */ /* 0x0003e40000000c00 */
.L_x_7082:
[----:B------:R-:W-:Y:S05]  /*aaa0*/  BSYNC B1 ;  /* 0x0000000000017941 */ /* 0x000fea0003800000 */
.L_x_7081:
[----:B01----:R-:W-:-:S05]  /*aab0*/  VIADD R4, R153, 0x60 ;  /* 0x0000006099047836 */ /* 0x003fca0000000000 */
        /* <DEDUP_REMOVED lines=8> */
[----:B------:R-:W-:Y:S01]  /*ab40*/  IMAD.U32 R24, R11, 0x10000, RZ ;  /* 0x000100000b187824 */ /* 0x000fe200078e00ff */
[C---:B------:R-:W-:Y:S01]  /*ab50*/  LOP3.LUT R33, R13.reuse, 0xffff0000, RZ, 0xc0, !PT ;  /* 0xffff00000d217812 */ /* 0x040fe200078ec0ff */
[----:B------:R-:W-:Y:S01]  /*ab60*/  IMAD.U32 R26, R13, 0x10000, RZ ;  /* 0x000100000d1a7824 */ /* 0x000fe200078e00ff */
[----:B------:R-:W-:Y:S02]  /*ab70*/  LOP3.LUT R31, R11, 0xffff0000, RZ, 0xc0, !PT ;  /* 0xffff00000b1f7812 */ /* 0x000fe400078ec0ff */
[C---:B------:R-:W-:Y:S02]  /*ab80*/  SHF.L.U32 R35, R14.reuse, 0x10, RZ ;  /* 0x000000100e237819 */ /* 0x040fe400000006ff */
        /* <DEDUP_REMOVED lines=14> */
[-C--:B------:R-:W-:Y:S01]  /*ac70*/  FFMA.FTZ R5, R31, R15.reuse, -R20 ;  /* 0x0000000f1f057223 */ /* 0x080fe20000010814 */
[----:B------:R-:W-:Y:S01]  /*ac80*/  LOP3.LUT R7, R7, 0xffff0000, RZ, 0xc0, !PT ;  /* 0xffff000007077812 */ /* 0x000fe200078ec0ff */
[C---:B------:R-:W-:Y:S01]  /*ac90*/  IMAD.U32 R27, R12.reuse, 0x10000, RZ ;  /* 0x000100000c1b7824 */ /* 0x040fe200078e00ff */
[----:B------:R-:W-:Y:S01]  /*aca0*/  LOP3.LUT R31, R12, 0xffff0000, RZ, 0xc0, !PT ;  /* 0xffff00000c1f7812 */ /* 0x000fe200078ec0ff */
[-C--:B------:R-:W-:Y:S01]  /*acb0*/  FMUL.FTZ R12, R35, R6.reuse ;  /* 0x00000006230c7220 */ /* 0x080fe20000410000 */
[----:B------:R-:W-:Y:S01]  /*acc0*/  FFMA.FTZ R10, R33, R15, R10 ;  /* 0x0000000f210a7223 */ /* 0x000fe2000001000a */
[----:B------:R-:W-:Y:S01]  /*acd0*/  FMUL.FTZ R14, R27, R6 ;  /* 0x000000061b0e7220 */ /* 0x000fe20000410000 */
[-C--:B------:R-:W-:Y:S01]  /*ace0*/  FMUL.FTZ R20, R37, R7.reuse ;  /* 0x0000000725147220 */ /* 0x080fe20000410000 */
[----:B------:R-:W-:Y:S01]  /*acf0*/  FMUL.FTZ R24, R31, R7 ;  /* 0x000000071f187220 */ /* 0x000fe20000410000 */
[-C--:B------:R-:W-:Y:S01]  /*ad00*/  FFMA.FTZ R6, R27, R11.reuse, -R12 ;  /* 0x0000000b1b067223 */ /* 0x080fe2000001080c */
[----:B------:R-:W-:Y:S01]  /*ad10*/  FFMA.FTZ R11, R35, R11, R14 ;  /* 0x0000000b230b7223 */ /* 0x000fe2000001000e */
[-C--:B------:R-:W-:Y:S01]  /*ad20*/  FFMA.FTZ R7, R31, R13.reuse, -R20 ;  /* 0x0000000d1f077223 */ /* 0x080fe20000010814 */
[----:B------:R-:W-:Y:S01]  /*ad30*/  FFMA.FTZ R24, R37, R13, R24 ;  /* 0x0000000d25187223 */ /* 0x000fe20000010018 */
[----:B------:R-:W-:-:S02]  /*ad40*/  F2FP.BF16.F32.PACK_AB R4, R29, R4 ;  /* 0x000000041d04723e */ /* 0x000fc400000010ff */
[----:B------:R-:W-:Y:S02]  /*ad50*/  F2FP.BF16.F32.PACK_AB R5, R10, R5 ;  /* 0x000000050a05723e */ /* 0x000fe400000010ff */
[----:B------:R-:W-:Y:S02]  /*ad60*/  F2FP.BF16.F32.PACK_AB R6, R11, R6 ;  /* 0x000000060b06723e */ /* 0x000fe400000010ff */
[----:B------:R-:W-:-:S05]  /*ad70*/  F2FP.BF16.F32.PACK_AB R7, R24, R7 ;  /* 0x000000071807723e */ /* 0x000fca00000010ff */
[----:B------:R0:W-:Y:S02]  /*ad80*/  STS.128 [R21+0x3000], R4 ;  /* 0x0030000415007388 */ /* 0x0001e40000000c00 */
.L_x_7087:
[----:B------:R-:W-:Y:S05]  /*ad90*/  BSYNC B1 ;  /* 0x0000000000017941 */ /* 0x000fea0003800000 */
.L_x_7086:
        /* <DEDUP_REMOVED lines=38> */
[----:B------:R1:W-:Y:S01]  /*b000*/  STS.128 [R21+0x7000], R4 ;  /* 0x0070000415007388 */ /* 0x0003e20000000c00 */
[----:B------:R-:W-:Y:S05]  /*b010*/  BRA `(.L_x_7085) ;  /* 0x0000001800bc7947 */ /* 0x000fea0003800000 */
.L_x_7067:
[----:B------:R-:W-:-:S03]  /*b020*/  UMOV UR4, 0xffffffff ;  /* 0xffffffff00047882 */ /* 0x000fc60000000000 */
[----:B------:R-:W-:Y:S05]  /*b030*/  BRA.DIV UR4, `(.L_x_7088) ;  /* 0x0000012e04d07947 */ /* 0x000fea000b800000 */
[----:B------:R0:W1:Y:S04]  /*b040*/  SHFL.IDX PT, R0, R26, RZ, 0x181f ;  /* 0x00181fff1a007589 */ /* 0x00006800000e0000 */
[----:B------:R0:W3:Y:S04]  /*b050*/  SHFL.IDX PT, R3, R24, RZ, 0x181f ;  /* 0x00181fff18037589 */ /* 0x0000e800000e0000 */
[----:B------:R0:W4:Y:S04]  /*b060*/  SHFL.IDX PT, R20, R28, RZ, 0x181f ;  /* 0x00181fff1c147589 */ /* 0x00012800000e0000 */
[----:B------:R0:W0:Y:S02]  /*b070*/  SHFL.IDX PT, R14, R27, RZ, 0x181f ;  /* 0x00181fff1b0e7589 */ /* 0x00002400000e0000 */
.L_x_7342:
[----:B------:R-:W-:Y:S01]  /*b080*/  ULDC UR4, c[0x0][0x448] ;  /* 0x0001120000047ab9 */ /* 0x000fe20000000800 */
[----:B------:R-:W-:Y:S01]  /*b090*/  BSSY B1, `(.L_x_7089) ;  /* 0x0000014000017945 */ /* 0x000fe20003800000 */
[----:B0-----:R-:W-:Y:S01]  /*b0a0*/  IMAD R24, R93, UR4, RZ ;  /* 0x000000045d187c24 */ /* 0x001fe2000f8e02ff */
[----:B------:R-:W-:Y:S02]  /*b0b0*/  CS2R R6, SRZ ;  /* 0x0000000000067805 */ /* 0x000fe4000001ff00 */
[----:B------:R-:W-:Y:S02]  /*b0c0*/  CS2R R8, SRZ ;  /* 0x0000000000087805 */ /* 0x000fe4000001ff00 */
[----:B------:R-:W-:Y:S02]  /*b0d0*/  CS2R R10, SRZ ;  /* 0x00000000000a7805 */ /* 0x000fe4000001ff00 */
[----:B------:R-:W-:Y:S02]  /*b0e0*/  ISETP.GE.AND P0, PT, R5, R24, PT ;  /* 0x000000180500720c */ /* 0x000fe40003f06270 */
[----:B------:R-:W-:-:S11]  /*b0f0*/  CS2R R4, SRZ ;  /* 0x0000000000047805 */ /* 0x000fd6000001ff00 */
[----:B------:R-:W-:Y:S05]  /*b100*/  @P0 BRA `(.L_x_7090) ;  /* 0x0000000000300947 */ /* 0x000fea0003800000 */
[----:B------:R-:W-:Y:S01]  /*b110*/  ULDC UR4, c[0x0][0x3f4] ;  /* 0x0000fd0000047ab9 */ /* 0x000fe20000000800 */
[C---:B------:R-:W-:Y:S01]  /*b120*/  IMAD.SHL.U32 R15, R16.reuse, 0x2, RZ ;  /* 0x00000002100f7824 */ /* 0x040fe200078e00ff */
[C---:B------:R-:W-:Y:S02]  /*b130*/  ISETP.GE.AND P2, PT, R16.reuse, UR4, PT ;  /* 0x0000000410007c0c */ /* 0x040fe4000bf46270 */
[----:B------:R-:W-:Y:S02]  /*b140*/  SHF.L.U64.HI R5, R16, 0x1, R17 ;  /* 0x0000000110057819 */ /* 0x000fe40000010211 */
[-C--:B---3--:R-:W-:Y:S02]  /*b150*/  IADD3 R12, P0, R3, R15.reuse, RZ ;  /* 0x0000000f030c7210 */ /* 0x088fe40007f1e0ff */
[----:B------:R-:W-:-:S03]  /*b160*/  IADD3 R14, P1, R14, R15, RZ ;  /* 0x0000000f0e0e7210 */ /* 0x000fc60007f3e0ff */
[--C-:B-12---:R-:W-:Y:S02]  /*b170*/  IMAD.X R13, R0, 0x1, R5.reuse, P0 ;  /* 0x00000001000d7824 */ /* 0x106fe400000e0605 */
[----:B----4-:R-:W-:Y:S01]  /*b180*/  IMAD.X R15, R20, 0x1, R5, P1 ;  /* 0x00000001140f7824 */ /* 0x010fe200008e0605 */
[----:B------:R-:W-:Y:S01]  /*b190*/  CS2R R4, SRZ ;  /* 0x0000000000047805 */ /* 0x000fe2000001ff00 */
[----:B------:R-:W-:Y:S06]  /*b1a0*/  @P2 BRA `(.L_x_7090) ;  /* 0x0000000000082947 */ /* 0x000fec0003800000 */
[----:B------:R0:W5:Y:S04]  /*b1b0*/  LD.E.128 R4, desc[UR42][R12.64] ;  /* 0x0000002a0c047980 */ /* 0x000168000c101d00 */
[----:B------:R0:W5:Y:S02]  /*b1c0*/  LD.E.128 R8, desc[UR42][R14.64] ;  /* 0x0000002a0e087980 */ /* 0x000164000c101d00 */
.L_x_7090:
[----:B------:R-:W-:Y:S05]  /*b1d0*/  BSYNC B1 ;  /* 0x0000000000017941 */ /* 0x000fea0003800000 */
.L_x_7089:
[----:B------:R-:W-:Y:S01]  /*b1e0*/  ULEA.HI UR4, UR39, UR39, URZ, 0x1 ;  /* 0x0000002727047291 */ /* 0x000fe2000f8f083f */
[----:B-1----:R-:W1:Y:S01]  /*b1f0*/  LDC R0, c[0x0][0x3f4] ;  /* 0x0000fd00ff007b82 */ /* 0x002e620000000800 */
[----:B---3--:R-:W-:Y:S01]  /*b200*/  IMAD R3, R29, -0x80, R24 ;  /* 0xffffff801d037824 */ /* 0x008fe200078e0218 */
[----:B-----5:R-:W-:Y:S01]  /*b210*/  SHF.R.U64 R33, R4, 0x10, R5 ;  /* 0x0000001004217819 */ /* 0x020fe20000001205 */
[----:B------:R-:W-:Y:S01]  /*b220*/  ULOP3.LUT UR4, UR4, 0xfffffffe, URZ, 0xc0, !UPT ;  /* 0xfffffffe04047892 */ /* 0x000fe2000f8ec03f */
[----:B0-----:R-:W-:Y:S01]  /*b230*/  IMAD.MOV.U32 R12, RZ, RZ, R4 ;  /* 0x000000ffff0c7224 */ /* 0x001fe200078e0004 */
[----:B------:R-:W-:Y:S01]  /*b240*/  SHF.R.U64 R31, R6, 0x10, R7 ;  /* 0x00000010061f7819 */ /* 0x000fe20000001207 */
[----:B------:R-:W-:Y:S01]  /*b250*/  IMAD.MOV.U32 R4, RZ, RZ, R6 ;  /* 0x000000ffff047224 */ /* 0x000fe200078e0006 */
[----:B------:R-:W-:Y:S01]  /*b260*/  UIADD3 UR4, UR39, -UR4, URZ ;  /* 0x8000000427047290 */ /* 0x000fe2000fffe03f */
[----:B--2---:R-:W-:Y:S01]  /*b270*/  IMAD.MOV.U32 R13, RZ, RZ, R5 ;  /* 0x000000ffff0d7224 */ /* 0x004fe200078e0005 */
[----:B------:R-:W-:Y:S01]  /*b280*/  MOV R15, R8 ;  /* 0x00000008000f7202 */ /* 0x000fe20000000f00 */
[C---:B------:R-:W-:Y:S01]  /*b290*/  VIADD R34, R153.reuse, 0x20 ;  /* 0x0000002099227836 */ /* 0x040fe20000000000 */
[----:B------:R-:W-:Y:S01]  /*b2a0*/  SHF.R.U64 R6, R8, 0x10, R9 ;  /* 0x0000001008067819 */ /* 0x000fe20000001209 */
[----:B------:R-:W-:Y:S01]  /*b2b0*/  VIADD R32, R153, 0x40 ;  /* 0x0000004099207836 */ /* 0x000fe20000000000 */
[----:B------:R-:W-:Y:S01]  /*b2c0*/  SHF.R.U32.HI R28, RZ, 0x10, R5 ;  /* 0x00000010ff1c7819 */ /* 0x000fe20000011605 */
[----:B------:R-:W-:Y:S01]  /*b2d0*/  IMAD.U32 R27, RZ, RZ, UR4 ;  /* 0x00000004ff1b7e24 */ /* 0x000fe2000f8e00ff */
[--C-:B------:R-:W-:Y:S01]  /*b2e0*/  SHF.R.U32.HI R29, RZ, 0x10, R7.reuse ;  /* 0x00000010ff1d7819 */ /* 0x100fe20000011607 */
[----:B------:R-:W-:Y:S01]  /*b2f0*/  IMAD.MOV.U32 R14, RZ, RZ, R7 ;  /* 0x000000ffff0e7224 */ /* 0x000fe200078e0007 */
[----:B------:R-:W-:Y:S01]  /*b300*/  VIMNMX R8, R3, 0x80, PT ;  /* 0x0000008003087848 */ /* 0x000fe20003fe0100 */
[--C-:B----4-:R-:W-:Y:S01]  /*b310*/  IMAD.MOV.U32 R20, RZ, RZ, R9.reuse ;  /* 0x000000ffff147224 */ /* 0x110fe200078e0009 */
[----:B------:R-:W-:Y:S01]  /*b320*/  SHF.L.U32 R27, R27, 0x1f, RZ ;  /* 0x0000001f1b1b7819 */ /* 0x000fe200000006ff */
[----:B------:R-:W-:Y:S01]  /*b330*/  IMAD.MOV.U32 R24, RZ, RZ, R10 ;  /* 0x000000ffff187224 */ /* 0x000fe200078e000a */
[----:B------:R-:W-:Y:S01]  /*b340*/  SHF.R.U32.HI R9, RZ, 0x10, R9 ;  /* 0x00000010ff097819 */ /* 0x000fe20000011609 */
[--C-:B------:R-:W-:Y:S01]  /*b350*/  IMAD.MOV.U32 R26, RZ, RZ, R11.reuse ;  /* 0x000000ffff1a7224 */ /* 0x100fe200078e000b */
[----:B------:R-:W0:Y:S01]  /*b360*/  SYNCS.PHASECHK.TRANS64.TRYWAIT P4, [R156+URZ+0x28800], R27 ;  /* 0x0288001b9c0075a7 */ /* 0x000e22000808017f */
[----:B-1----:R-:W-:Y:S01]  /*b370*/  ISETP.GE.AND P0, PT, R16, R0, PT ;  /* 0x000000001000720c */ /* 0x002fe20003f06270 */
[----:B------:R-:W-:Y:S01]  /*b380*/  VIADD R30, R153, 0x60 ;  /* 0x00000060991e7836 */ /* 0x000fe20000000000 */
[--C-:B------:R-:W-:Y:S01]  /*b390*/  SHF.R.U64 R7, R10, 0x10, R11.reuse ;  /* 0x000000100a077819 */ /* 0x100fe2000000120b */
[----:B------:R-:W-:Y:S01]  /*b3a0*/  BSSY B1, `(.L_x_7091) ;  /* 0x000000f000017945 */ /* 0x000fe20003800000 */
[----:B------:R-:W-:-:S02]  /*b3b0*/  SHF.R.U32.HI R5, RZ, 0x10, R11 ;  /* 0x00000010ff057819 */ /* 0x000fc4000001160b */
[----:B------:R-:W-:Y:S02]  /*b3c0*/  PRMT R3, R12, 0x5410, R33 ;  /* 0x000054100c037816 */ /* 0x000fe40000000021 */
[-C--:B------:R-:W-:Y:S02]  /*b3d0*/  ISETP.GE.OR P3, PT, R153, R8.reuse, P0 ;  /* 0x000000089900720c */ /* 0x080fe40000766670 */
[-C--:B------:R-:W-:Y:S02]  /*b3e0*/  ISETP.GE.OR P2, PT, R34, R8.reuse, P0 ;  /* 0x000000082200720c */ /* 0x080fe40000746670 */
[-C--:B------:R-:W-:Y:S02]  /*b3f0*/  ISETP.GE.OR P1, PT, R32, R8.reuse, P0 ;  /* 0x000000082000720c */ /* 0x080fe40000726670 */
[----:B------:R-:W-:Y:S02]  /*b400*/  PRMT R12, R13, 0x5410, R28 ;  /* 0x000054100d0c7816 */ /* 0x000fe4000000001c */
[----:B------:R-:W-:-:S02]  /*b410*/  ISETP.GE.OR P0, PT, R30, R8, P0 ;  /* 0x000000081e00720c */ /* 0x000fc40000706670 */
[----:B------:R-:W-:Y:S02]  /*b420*/  PRMT R13, R4, 0x5410, R31 ;  /* 0x00005410040d7816 */ /* 0x000fe4000000001f */
[----:B------:R-:W-:Y:S02]  /*b430*/  PRMT R14, R14, 0x5410, R29 ;  /* 0x000054100e0e7816 */ /* 0x000fe4000000001d */
[----:B------:R-:W-:Y:S02]  /*b440*/  PRMT R15, R15, 0x5410, R6 ;  /* 0x000054100f0f7816 */ /* 0x000fe40000000006 */
[----:B------:R-:W-:Y:S02]  /*b450*/  PRMT R20, R20, 0x5410, R9 ;  /* 0x0000541014147816 */ /* 0x000fe40000000009 */
[----:B------:R-:W-:Y:S02]  /*b460*/  PRMT R24, R24, 0x5410, R7 ;  /* 0x0000541018187816 */ /* 0x000fe40000000007 */
[----:B------:R-:W-:Y:S01]  /*b470*/  PRMT R26, R26, 0x5410, R5 ;  /* 0x000054101a1a7816 */ /* 0x000fe20000000005 */
[----:B0-----:R-:W-:Y:S06]  /*b480*/  @!P4 BRA `(.L_x_7092) ;  /* 0x0000012c002cc947 */ /* 0x001fec0003800000 */
.L_x_7343:
[----:B------:R-:W-:Y:S05]  /*b490*/  BSYNC B1 ;  /* 0x0000000000017941 */ /* 0x000fea0003800000 */
.L_x_7091:
[----:B------:R-:W-:Y:S04]  /*b4a0*/  BSSY B1, `(.L_x_7093) ;  /* 0x000005a000017945 */ /* 0x000fe80003800000 */
[----:B------:R-:W-:Y:S05]  /*b4b0*/  @P3 BRA `(.L_x_7094) ;  /* 0x0000000400603947 */ /* 0x000fea0003800000 */
[----:B------:R-:W-:Y:S01]  /*b4c0*/  LEA.HI R4, R0, R203, RZ, 0x1d ;  /* 0x000000cb00047211 */ /* 0x000fe200078fe8ff */
[----:B------:R-:W-:Y:S01]  /*b4d0*/  IMAD.SHL.U32 R6, R153, 0x40, RZ ;  /* 0x0000004099067824 */ /* 0x000fe200078e00ff */
[----:B------:R-:W-:Y:S01]  /*b4e0*/  SHF.L.U32 R37, R3, 0x10, RZ ;  /* 0x0000001003257819 */ /* 0x000fe200000006ff */
[C---:B------:R-:W-:Y:S01]  /*b4f0*/  IMAD.U32 R39, R15.reuse, 0x10000, RZ ;  /* 0x000100000f277824 */ /* 0x040fe200078e00ff */
[----:B------:R-:W-:Y:S01]  /*b500*/  SHF.R.S32.HI R7, RZ, 0x1f, R4 ;  /* 0x0000001fff077819 */ /* 0x000fe20000011404 */
[----:B------:R-:W-:Y:S01]  /*b510*/  IMAD.SHL.U32 R5, R4, 0x8, RZ ;  /* 0x0000000804057824 */ /* 0x000fe200078e00ff */
[----:B------:R-:W-:Y:S02]  /*b520*/  LOP3.LUT R41, R15, 0xffff0000, RZ, 0xc0, !PT ;  /* 0xffff00000f297812 */ /* 0x000fe400078ec0ff */
[----:B------:R-:W-:Y:S02]  /*b530*/  LEA.HI R7, R7, R4, RZ, 0x3 ;  /* 0x0000000407077211 */ /* 0x000fe400078f18ff */
[----:B------:R-:W-:-:S02]  /*b540*/  LOP3.LUT R5, R5, 0x38, RZ, 0xc0, !PT ;  /* 0x0000003805057812 */ /* 0x000fc400078ec0ff */
[----:B------:R-:W-:Y:S02]  /*b550*/  SHF.L.U32 R7, R7, 0xa, RZ ;  /* 0x0000000a07077819 */ /* 0x000fe400000006ff */
[----:B------:R-:W-:Y:S02]  /*b560*/  LOP3.LUT R5, R5, 0x1c0, R6, 0xf8, !PT ;  /* 0x000001c005057812 */ /* 0x000fe400078ef806 */
[----:B------:R-:W-:Y:S02]  /*b570*/  LOP3.LUT R4, R7, 0x7fffe000, RZ, 0xc0, !PT ;  /* 0x7fffe00007047812 */ /* 0x000fe400078ec0ff */
[----:B------:R-:W-:-:S04]  /*b580*/  LOP3.LUT R5, R5, R200, RZ, 0x3c, !PT ;  /* 0x000000c805057212 */ /* 0x000fc800078e3cff */
[----:B------:R-:W-:Y:S02]  /*b590*/  IADD3 R9, R5, R4, R201 ;  /* 0x0000000405097210 */ /* 0x000fe40007ffe0c9 */
[----:B------:R-:W1:Y:S03]  /*b5a0*/  LDS.128 R4, [R21] ;  /* 0x0000000015047984 */ /* 0x000e660000000c00 */
[----:B0-----:R-:W-:-:S05]  /*b5b0*/  IMAD R27, R9, 0x2, R156 ;  /* 0x00000002091b7824 */ /* 0x001fca00078e029c */
[----:B------:R-:W0:Y:S01]  /*b5c0*/  LDS.128 R8, [R27+0x10400] ;  /* 0x010400001b087984 */ /* 0x000e220000000c00 */
[C---:B-1----:R-:W-:Y:S01]  /*b5d0*/  IMAD.U32 R28, R4.reuse, 0x10000, RZ ;  /* 0x00010000041c7824 */ /* 0x042fe200078e00ff */
[----:B------:R-:W-:Y:S01]  /*b5e0*/  LOP3.LUT R4, R4, 0xffff0000, RZ, 0xc0, !PT ;  /* 0xffff000004047812 */ /* 0x000fe200078ec0ff */
[C---:B------:R-:W-:Y:S01]  /*b5f0*/  IMAD.U32 R29, R5.reuse, 0x10000, RZ ;  /* 0x00010000051d7824 */ /* 0x040fe200078e00ff */
[----:B------:R-:W-:Y:S01]  /*b600*/  LOP3.LUT R5, R5, 0xffff0000, RZ, 0xc0, !PT ;  /* 0xffff000005057812 */ /* 0x000fe200078ec0ff */
        /* <DEDUP_REMOVED lines=24> */
[----:B------:R-:W-:Y:S01]  /*b790*/  FFMA.FTZ R40, R29, R28, -R8 ;  /* 0x0000001c1d287223 */ /* 0x000fe20000010808 */
        /* <DEDUP_REMOVED lines=9> */
[----:B------:R-:W-:Y:S01]  /*b830*/  FMUL.FTZ R33, R10, R39 ;  /* 0x000000270a217220 */ /* 0x000fe20000410000 */
[----:B------:R-:W-:Y:S02]  /*b840*/  IMAD.U32 R4, R14, 0x10000, RZ ;  /* 0x000100000e047824 */ /* 0x000fe400078e00ff */
        /* <DEDUP_REMOVED lines=31> */
.L_x_7094:
[----:B------:R-:W-:Y:S05]  /*ba40*/  BSYNC B1 ;  /* 0x0000000000017941 */ /* 0x000fea0003800000 */
.L_x_7093:
[----:B------:R-:W-:Y:S04]  /*ba50*/  BSSY B1, `(.L_x_7095) ;  /* 0x0000059000017945 */ /* 0x000fe80003800000 */
[----:B------:R-:W-:Y:S05]  /*ba60*/  @P2 BRA `(.L_x_7096) ;  /* 0x00000004005c2947 */ /* 0x000fea0003800000 */
[----:B-1----:R-:W-:Y:S01]  /*ba70*/  LEA.HI R4, R0, R203, RZ, 0x1d ;  /* 0x000000cb00047211 */ /* 0x002fe200078fe8ff */
[----:B------:R-:W-:Y:S01]  /*ba80*/  IMAD.U32 R35, R3, 0x10000, RZ ;  /* 0x0001000003237824 */ /* 0x000fe200078e00ff */
[----:B------:R-:W-:Y:S01]  /*ba90*/  SHF.R.U32.HI R7, RZ, 0x3, R193 ;  /* 0x00000003ff077819 */ /* 0x000fe200000116c1 */
[----:B------:R-:W-:Y:S01]  /*baa0*/  IMAD.U32 R46, R20, 0x10000, RZ ;  /* 0x00010000142e7824 */ /* 0x000fe200078e00ff */
[----:B------:R-:W-:Y:S01]  /*bab0*/  SHF.R.S32.HI R5, RZ, 0x1f, R4 ;  /* 0x0000001fff057819 */ /* 0x000fe20000011404 */
[----:B------:R-:W-:Y:S01]  /*bac0*/  IMAD.U32 R42, R12, 0x10000, RZ ;  /* 0x000100000c2a7824 */ /* 0x000fe200078e00ff */
[----:B------:R-:W-:Y:S01]  /*bad0*/  SHF.L.U32 R6, R4, 0x3, RZ ;  /* 0x0000000304067819 */ /* 0x000fe200000006ff */
[----:B------:R-:W-:Y:S01]  /*bae0*/  IMAD.U32 R41, R24, 0x10000, RZ ;  /* 0x0001000018297824 */ /* 0x000fe200078e00ff */
[----:B------:R-:W-:Y:S01]  /*baf0*/  LEA.HI R5, R5, R4, RZ, 0x3 ;  /* 0x0000000405057211 */ /* 0x000fe200078f18ff */
[----:B------:R-:W-:Y:S01]  /*bb00*/  IMAD.U32 R39, R13, 0x10000, RZ ;  /* 0x000100000d277824 */ /* 0x000fe200078e00ff */
[----:B------:R-:W-:-:S02]  /*bb10*/  LOP3.LUT R4, R193, 0x38, R6, 0xf8, !PT ;  /* 0x00000038c1047812 */ /* 0x000fc400078ef806 */
[----:B------:R-:W-:Y:S01]  /*bb20*/  SHF.L.U32 R37, R15, 0x10, RZ ;  /* 0x000000100f257819 */ /* 0x000fe200000006ff */
[----:B------:R-:W-:Y:S01]  /*bb30*/  IMAD.SHL.U32 R5, R5, 0x400, RZ ;  /* 0x0000040005057824 */ /* 0x000fe200078e00ff */
[----:B------:R-:W-:Y:S02]  /*bb40*/  LOP3.LUT R4, R4, R7, RZ, 0x3c, !PT ;  /* 0x0000000704047212 */ /* 0x000fe400078e3cff */
[----:B------:R-:W-:Y:S02]  /*bb50*/  LOP3.LUT R44, R15, 0xffff0000, RZ, 0xc0, !PT ;  /* 0xffff00000f2c7812 */ /* 0x000fe400078ec0ff */
        /* <DEDUP_REMOVED lines=29> */
[-C--:B------:R-:W-:Y:S01]  /*bd30*/  FMUL.FTZ R35, R46, R32.reuse ;  /* 0x000000202e237220 */ /* 0x080fe20000410000 */
[----:B------:R-:W-:Y:S01]  /*bd40*/  FMUL.FTZ R37, R42, R32 ;  /* 0x000000202a257220 */ /* 0x000fe20000410000 */
[-C--:B------:R-:W-:Y:S01]  /*bd50*/  FFMA.FTZ R31, R40, R4.reuse, -R31 ;  /* 0x00000004281f7223 */ /* 0x080fe2000001081f */
[----:B------:R-:W-:Y:S01]  /*bd60*/  FFMA.FTZ R27, R44, R4, R27 ;  /* 0x000000042c1b7223 */ /* 0x000fe2000001001b */
[----:B------:R-:W-:Y:S01]  /*bd70*/  LOP3.LUT R10, R10, 0xffff0000, RZ, 0xc0, !PT ;  /* 0xffff00000a0a7812 */ /* 0x000fe200078ec0ff */
[-C--:B------:R-:W-:Y:S01]  /*bd80*/  FMUL.FTZ R4, R41, R33.reuse ;  /* 0x0000002129047220 */ /* 0x080fe20000410000 */
[----:B------:R-:W-:Y:S01]  /*bd90*/  LOP3.LUT R32, R13, 0xffff0000, RZ, 0xc0, !PT ;  /* 0xffff00000d207812 */ /* 0x000fe200078ec0ff */
[-C--:B------:R-:W-:Y:S01]  /*bda0*/  FFMA.FTZ R35, R42, R28.reuse, -R35 ;  /* 0x0000001c2a237223 */ /* 0x080fe20000010823 */
[----:B------:R-:W-:Y:S01]  /*bdb0*/  LOP3.LUT R40, R24, 0xffff0000, RZ, 0xc0, !PT ;  /* 0xffff000018287812 */ /* 0x000fe200078ec0ff */
[----:B------:R-:W-:Y:S01]  /*bdc0*/  FFMA.FTZ R37, R46, R28, R37 ;  /* 0x0000001c2e257223 */ /* 0x000fe20000010025 */
[----:B------:R-:W-:Y:S01]  /*bdd0*/  FMUL.FTZ R28, R39, R33 ;  /* 0x00000021271c7220 */ /* 0x000fe20000410000 */
[----:B------:R-:W-:-:S02]  /*bde0*/  IMAD.U32 R34, R11, 0x10000, RZ ;  /* 0x000100000b227824 */ /* 0x000fc400078e00ff */
[-C--:B------:R-:W-:Y:S01]  /*bdf0*/  FFMA.FTZ R8, R39, R29.reuse, -R4 ;  /* 0x0000001d27087223 */ /* 0x080fe20000010804 */
[----:B------:R-:W-:Y:S02]  /*be00*/  IMAD.U32 R42, R26, 0x10000, RZ ;  /* 0x000100001a2a7824 */ /* 0x000fe400078e00ff */
[-C--:B------:R-:W-:Y:S01]  /*be10*/  FMUL.FTZ R33, R40, R10.reuse ;  /* 0x0000000a28217220 */ /* 0x080fe20000410000 */
[----:B------:R-:W-:Y:S01]  /*be20*/  FMUL.FTZ R39, R32, R10 ;  /* 0x0000000a20277220 */ /* 0x000fe20000410000 */
[----:B------:R-:W-:Y:S01]  /*be30*/  SHF.L.U32 R4, R14, 0x10, RZ ;  /* 0x000000100e047819 */ /* 0x000fe200000006ff */
[----:B------:R-:W-:Y:S01]  /*be40*/  FFMA.FTZ R10, R41, R29, R28 ;  /* 0x0000001d290a7223 */ /* 0x000fe2000001001c */
[----:B------:R-:W-:Y:S01]  /*be50*/  LOP3.LUT R11, R11, 0xffff0000, RZ, 0xc0, !PT ;  /* 0xffff00000b0b7812 */ /* 0x000fe200078ec0ff */
[----:B------:R-:W-:Y:S01]  /*be60*/  FMUL.FTZ R29, R42, R34 ;  /* 0x000000222a1d7220 */ /* 0x000fe20000410000 */
[----:B------:R-:W-:Y:S01]  /*be70*/  FFMA.FTZ R33, R32, R6, -R33 ;  /* 0x0000000620217223 */ /* 0x000fe20000010821 */
[----:B------:R-:W-:Y:S01]  /*be80*/  FMUL.FTZ R41, R4, R34 ;  /* 0x0000002204297220 */ /* 0x000fe20000410000 */
[----:B------:R-:W-:Y:S01]  /*be90*/  FFMA.FTZ R39, R40, R6, R39 ;  /* 0x0000000628277223 */ /* 0x000fe20000010027 */
[-C--:B------:R-:W-:Y:S01]  /*bea0*/  FFMA.FTZ R29, R4, R30.reuse, -R29 ;  /* 0x0000001e041d7223 */ /* 0x080fe2000001081d */
        /* <DEDUP_REMOVED lines=19> */
.L_x_7096:
[----:B------:R-:W-:Y:S05]  /*bfe0*/  BSYNC B1 ;  /* 0x0000000000017941 */ /* 0x000fea0003800000 */
.L_x_7095:
[----:B------:R-:W-:Y:S04]  /*bff0*/  BSSY B1, `(.L_x_7097) ;  /* 0x0000059000017945 */ /* 0x000fe80003800000 */
[----:B------:R-:W-:Y:S05]  /*c000*/  @P1 BRA `(.L_x_7098) ;  /* 0x00000004005c1947 */ /* 0x000fea0003800000 */
[----:B-12---:R-:W-:Y:S01]  /*c010*/  LEA.HI R4, R0, R203, RZ, 0x1d ;  /* 0x000000cb00047211 */ /* 0x006fe200078fe8ff */
[----:B------:R-:W-:Y:S01]  /*c020*/  IMAD.U32 R37, R15, 0x10000, RZ ;  /* 0x000100000f257824 */ /* 0x000fe200078e00ff */
[----:B------:R-:W-:Y:S01]  /*c030*/  SHF.R.U32.HI R6, RZ, 0x3, R192 ;  /* 0x00000003ff067819 */ /* 0x000fe200000116c0 */
[----:B------:R-:W-:Y:S01]  /*c040*/  IMAD.U32 R35, R3, 0x10000, RZ ;  /* 0x0001000003237824 */ /* 0x000fe200078e00ff */
[----:B------:R-:W-:Y:S01]  /*c050*/  SHF.R.S32.HI R7, RZ, 0x1f, R4 ;  /* 0x0000001fff077819 */ /* 0x000fe20000011404 */
[----:B------:R-:W-:Y:S01]  /*c060*/  IMAD.SHL.U32 R5, R4, 0x8, RZ ;  /* 0x0000000804057824 */ /* 0x000fe200078e00ff */
[----:B------:R-:W-:Y:S01]  /*c070*/  LOP3.LUT R44, R15, 0xffff0000, RZ, 0xc0, !PT ;  /* 0xffff00000f2c7812 */ /* 0x000fe200078ec0ff */
[----:B------:R-:W-:Y:S01]  /*c080*/  IMAD.U32 R46, R20, 0x10000, RZ ;  /* 0x00010000142e7824 */ /* 0x000fe200078e00ff */
[----:B------:R-:W-:Y:S01]  /*c090*/  LEA.HI R7, R7, R4, RZ, 0x3 ;  /* 0x0000000407077211 */ /* 0x000fe200078f18ff */
[----:B------:R-:W-:Y:S01]  /*c0a0*/  IMAD.U32 R42, R12, 0x10000, RZ ;  /* 0x000100000c2a7824 */ /* 0x000fe200078e00ff */
[----:B------:R-:W-:Y:S01]  /*c0b0*/  LOP3.LUT R4, R192, 0x38, R5, 0xf8, !PT ;  /* 0x00000038c0047812 */ /* 0x000fe200078ef805 */
[----:B------:R-:W-:Y:S01]  /*c0c0*/  IMAD.U32 R41, R24, 0x10000, RZ ;  /* 0x0001000018297824 */ /* 0x000fe200078e00ff */
[----:B------:R-:W-:Y:S01]  /*c0d0*/  LOP3.LUT R40, R3, 0xffff0000, RZ, 0xc0, !PT ;  /* 0xffff000003287812 */ /* 0x000fe200078ec0ff */
[----:B------:R-:W-:Y:S01]  /*c0e0*/  IMAD.SHL.U32 R7, R7, 0x400, RZ ;  /* 0x0000040007077824 */ /* 0x000fe200078e00ff */
[----:B------:R-:W-:Y:S01]  /*c0f0*/  LOP3.LUT R5, R4, R6, RZ, 0x3c, !PT ;  /* 0x0000000604057212 */ /* 0x000fe200078e3cff */
[----:B------:R-:W-:Y:S01]  /*c100*/  IMAD.U32 R39, R13, 0x10000, RZ ;  /* 0x000100000d277824 */ /* 0x000fe200078e00ff */
[----:B------:R-:W-:-:S02]  /*c110*/  LOP3.LUT R47, R20, 0xffff0000, RZ, 0xc0, !PT ;  /* 0xffff0000142f7812 */ /* 0x000fc400078ec0ff */
[----:B------:R-:W-:Y:S02]  /*c120*/  LOP3.LUT R7, R7, 0x7fffe000, RZ, 0xc0, !PT ;  /* 0x7fffe00007077812 */ /* 0x000fe400078ec0ff */
[----:B------:R-:W-:Y:S02]  /*c130*/  LOP3.LUT R49, R26, 0xffff0000, RZ, 0xc0, !PT ;  /* 0xffff00001a317812 */ /* 0x000fe400078ec0ff */
[----:B------:R-:W-:Y:S02]  /*c140*/  IADD3 R9, R5, R7, R198 ;  /* 0x0000000705097210 */ /* 0x000fe40007ffe0c6 */
[----:B------:R-:W0:Y:S01]  /*c150*/  LDS.128 R4, [R228] ;  /* 0x00000000e4047984 */ /* 0x000e220000000c00 */
[----:B------:R-:W-:Y:S02]  /*c160*/  LOP3.LUT R43, R12, 0xffff0000, RZ, 0xc0, !PT ;  /* 0xffff00000c2b7812 */ /* 0x000fe400078ec0ff */
[----:B------:R-:W-:Y:S01]  /*c170*/  IMAD R21, R9, 0x2, R156 ;  /* 0x0000000209157824 */ /* 0x000fe200078e029c */
[----:B------:R-:W-:-:S04]  /*c180*/  LOP3.LUT R45, R14, 0xffff0000, RZ, 0xc0, !PT ;  /* 0xffff00000e2d7812 */ /* 0x000fc800078ec0ff */
        /* <DEDUP_REMOVED lines=19> */
[----:B------:R-:W-:Y:S01]  /*c2c0*/  FMUL.FTZ R27, R40, R8 ;  /* 0x00000008281b7220 */ /* 0x000fe20000410000 */
[-C--:B------:R-:W-:Y:S01]  /*c2d0*/  FMUL.FTZ R35, R46, R32.reuse ;  /* 0x000000202e237220 */ /* 0x080fe20000410000 */
[----:B------:R-:W-:Y:S01]  /*c2e0*/  FMUL.FTZ R37, R42, R32 ;  /* 0x000000202a257220 */ /* 0x000fe20000410000 */
[-C--:B------:R-:W-:Y:S01]  /*c2f0*/  FFMA.FTZ R31, R40, R4.reuse, -R31 ;  /* 0x00000004281f7223 */ /* 0x080fe2000001081f */
[----:B------:R-:W-:Y:S01]  /*c300*/  FFMA.FTZ R27, R44, R4, R27 ;  /* 0x000000042c1b7223 */ /* 0x000fe2000001001b */
[-C--:B------:R-:W-:Y:S01]  /*c310*/  FMUL.FTZ R4, R41, R33.reuse ;  /* 0x0000002129047220 */ /* 0x080fe20000410000 */
[----:B------:R-:W-:Y:S01]  /*c320*/  LOP3.LUT R32, R13, 0xffff0000, RZ, 0xc0, !PT ;  /* 0xffff00000d207812 */ /* 0x000fe200078ec0ff */
[-C--:B------:R-:W-:Y:S01]  /*c330*/  FFMA.FTZ R35, R42, R28.reuse, -R35 ;  /* 0x0000001c2a237223 */ /* 0x080fe20000010823 */
[----:B------:R-:W-:Y:S01]  /*c340*/  LOP3.LUT R40, R24, 0xffff0000, RZ, 0xc0, !PT ;  /* 0xffff000018287812 */ /* 0x000fe200078ec0ff */
[----:B------:R-:W-:Y:S01]  /*c350*/  FFMA.FTZ R37, R46, R28, R37 ;  /* 0x0000001c2e257223 */ /* 0x000fe20000010025 */
[----:B------:R-:W-:Y:S01]  /*c360*/  FMUL.FTZ R28, R39, R33 ;  /* 0x00000021271c7220 */ /* 0x000fe20000410000 */
[----:B------:R-:W-:Y:S01]  /*c370*/  SHF.L.U32 R42, R26, 0x10, RZ ;  /* 0x000000101a2a7819 */ /* 0x000fe200000006ff */
[----:B------:R-:W-:-:S02]  /*c380*/  IMAD.U32 R34, R11, 0x10000, RZ ;  /* 0x000100000b227824 */ /* 0x000fc400078e00ff */
[-C--:B------:R-:W-:Y:S01]  /*c390*/  FFMA.FTZ R8, R39, R29.reuse, -R4 ;  /* 0x0000001d27087223 */ /* 0x080fe20000010804 */
[-C--:B------:R-:W-:Y:S01]  /*c3a0*/  FMUL.FTZ R33, R40, R10.reuse ;  /* 0x0000000a28217220 */ /* 0x080fe20000410000 */
[----:B------:R-:W-:Y:S01]  /*c3b0*/  FMUL.FTZ R39, R32, R10 ;  /* 0x0000000a20277220 */ /* 0x000fe20000410000 */
[----:B------:R-:W-:Y:S01]  /*c3c0*/  FFMA.FTZ R10, R41, R29, R28 ;  /* 0x0000001d290a7223 */ /* 0x000fe2000001001c */
[----:B------:R-:W-:Y:S01]  /*c3d0*/  LOP3.LUT R9, R9, 0xffff0000, RZ, 0xc0, !PT ;  /* 0xffff000009097812 */ /* 0x000fe200078ec0ff */
[----:B------:R-:W-:Y:S01]  /*c3e0*/  IMAD.U32 R4, R14, 0x10000, RZ ;  /* 0x000100000e047824 */ /* 0x000fe200078e00ff */
        /* <DEDUP_REMOVED lines=25> */
.L_x_7098:
[----:B------:R-:W-:Y:S05]  /*c580*/  BSYNC B1 ;  /* 0x0000000000017941 */ /* 0x000fea0003800000 */
.L_x_7097:
[----:B------:R-:W-:Y:S05]  /*c590*/  @P0 BRA `(.L_x_7085) ;  /* 0x00000004005c0947 */ /* 0x000fea0003800000 */
[----:B------:R-:W-:Y:S01]  /*c5a0*/  LEA.HI R0, R0, R203, RZ, 0x1d ;  /* 0x000000cb00007211 */ /* 0x000fe200078fe8ff */
[----:B------:R-:W-:Y:S01]  /*c5b0*/  IMAD.U32 R37, R15, 0x10000, RZ ;  /* 0x000100000f257824 */ /* 0x000fe200078e00ff */
[----:B-123--:R-:W-:Y:S01]  /*c5c0*/  SHF.R.U32.HI R6, RZ, 0x3, R159 ;  /* 0x00000003ff067819 */ /* 0x00efe2000001169f */
[----:B------:R-:W-:Y:S01]  /*c5d0*/  IMAD.U32 R35, R3, 0x10000, RZ ;  /* 0x0001000003237824 */ /* 0x000fe200078e00ff */
[----:B------:R-:W-:Y:S01]  /*c5e0*/  SHF.R.S32.HI R5, RZ, 0x1f, R0 ;  /* 0x0000001fff057819 */ /* 0x000fe20000011400 */
[----:B------:R-:W-:Y:S01]  /*c5f0*/  IMAD.SHL.U32 R4, R0, 0x8, RZ ;  /* 0x0000000800047824 */ /* 0x000fe200078e00ff */
[----:B------:R-:W-:Y:S01]  /*c600*/  LOP3.LUT R38, R15, 0xffff0000, RZ, 0xc0, !PT ;  /* 0xffff00000f267812 */ /* 0x000fe200078ec0ff */
[----:B------:R-:W-:Y:S01]  /*c610*/  IMAD.U32 R40, R24, 0x10000, RZ ;  /* 0x0001000018287824 */ /* 0x000fe200078e00ff */
[----:B------:R-:W-:Y:S01]  /*c620*/  LEA.HI R5, R5, R0, RZ, 0x3 ;  /* 0x0000000005057211 */ /* 0x000fe200078f18ff */
[----:B------:R-:W-:Y:S01]  /*c630*/  IMAD.U32 R39, R26, 0x10000, RZ ;  /* 0x000100001a277824 */ /* 0x000fe200078e00ff */
[----:B------:R-:W-:-:S02]  /*c640*/  LOP3.LUT R0, R159, 0x38, R4, 0xf8, !PT ;  /* 0x000000389f007812 */ /* 0x000fc400078ef804 */
[----:B------:R-:W-:Y:S01]  /*c650*/  LOP3.LUT R36, R3, 0xffff0000, RZ, 0xc0, !PT ;  /* 0xffff000003247812 */ /* 0x000fe200078ec0ff */
[----:B------:R-:W-:Y:S01]  /*c660*/  IMAD.SHL.U32 R5, R5, 0x400, RZ ;  /* 0x0000040005057824 */ /* 0x000fe200078e00ff */
[----:B------:R-:W-:Y:S02]  /*c670*/  LOP3.LUT R0, R0, R6, RZ, 0x3c, !PT ;  /* 0x0000000600007212 */ /* 0x000fe400078e3cff */
[----:B------:R-:W-:Y:S02]  /*c680*/  LOP3.LUT R24, R24, 0xffff0000, RZ, 0xc0, !PT ;  /* 0xffff000018187812 */ /* 0x000fe400078ec0ff */
[----:B------:R-:W-:Y:S02]  /*c690*/  LOP3.LUT R5, R5, 0x7fffe000, RZ, 0xc0, !PT ;  /* 0x7fffe00005057812 */ /* 0x000fe400078ec0ff */
[----:B------:R-:W-:Y:S02]  /*c6a0*/  LOP3.LUT R41, R26, 0xffff0000, RZ, 0xc0, !PT ;  /* 0xffff00001a297812 */ /* 0x000fe400078ec0ff */
[----:B------:R-:W-:-:S02]  /*c6b0*/  IADD3 R9, R0, R5, R197 ;  /* 0x0000000500097210 */ /* 0x000fc40007ffe0c5 */
[----:B------:R-:W1:Y:S03]  /*c6c0*/  LDS.128 R4, [R227] ;  /* 0x00000000e3047984 */ /* 0x000e660000000c00 */
[----:B------:R-:W-:-:S05]  /*c6d0*/  IMAD R0, R9, 0x2, R156 ;  /* 0x0000000209007824 */ /* 0x000fca00078e029c */
[----:B------:R-:W2:Y:S01]  /*c6e0*/  LDS.128 R8, [R0+0x10400] ;  /* 0x0104000000087984 */ /* 0x000ea20000000c00 */
[C---:B-1----:R-:W-:Y:S01]  /*c6f0*/  IMAD.U32 R21, R4.reuse, 0x10000, RZ ;  /* 0x0001000004157824 */ /* 0x042fe200078e00ff */
[----:B------:R-:W-:Y:S01]  /*c700*/  LOP3.LUT R4, R4, 0xffff0000, RZ, 0xc0, !PT ;  /* 0xffff000004047812 */ /* 0x000fe200078ec0ff */
[C---:B0-----:R-:W-:Y:S01]  /*c710*/  IMAD.U32 R27, R5.reuse, 0x10000, RZ ;  /* 0x00010000051b7824 */ /* 0x041fe200078e00ff */
[----:B------:R-:W-:Y:S01]  /*c720*/  LOP3.LUT R5, R5, 0xffff0000, RZ, 0xc0, !PT ;  /* 0xffff000005057812 */ /* 0x000fe200078ec0ff */
[C---:B------:R-:W-:Y:S01]  /*c730*/  IMAD.U32 R28, R6.reuse, 0x10000, RZ ;  /* 0x00010000061c7824 */ /* 0x040fe200078e00ff */
[----:B------:R-:W-:Y:S01]  /*c740*/  LOP3.LUT R6, R6, 0xffff0000, RZ, 0xc0, !PT ;  /* 0xffff000006067812 */ /* 0x000fe200078ec0ff */
[C---:B------:R-:W-:Y:S01]  /*c750*/  IMAD.U32 R29, R7.reuse, 0x10000, RZ ;  /* 0x00010000071d7824 */ /* 0x040fe200078e00ff */
[----:B------:R-:W-:Y:S01]  /*c760*/  LOP3.LUT R7, R7, 0xffff0000, RZ, 0xc0, !PT ;  /* 0xffff000007077812 */ /* 0x000fe200078ec0ff */
[----:B--2---:R-:W-:Y:S01]  /*c770*/  IMAD.U32 R31, R9, 0x10000, RZ ;  /* 0x00010000091f7824 */ /* 0x004fe200078e00ff */
[----:B------:R-:W-:Y:S01]  /*c780*/  SHF.L.U32 R30, R8, 0x10, RZ ;  /* 0x00000010081e7819 */ /* 0x000fe200000006ff */
[----:B------:R-:W-:Y:S01]  /*c790*/  IMAD.U32 R32, R10, 0x10000, RZ ;  /* 0x000100000a207824 */ /* 0x000fe200078e00ff */
[----:B------:R-:W-:Y:S01]  /*c7a0*/  LOP3.LUT R8, R8, 0xffff0000, RZ, 0xc0, !PT ;  /* 0xffff000008087812 */ /* 0x000fe200078ec0ff */
[----:B------:R-:W-:Y:S01]  /*c7b0*/  IMAD.U32 R33, R11, 0x10000, RZ ;  /* 0x000100000b217824 */ /* 0x000fe200078e00ff */
[----:B------:R-:W-:Y:S01]  /*c7c0*/  LOP3.LUT R10, R10, 0xffff0000, RZ, 0xc0, !PT ;  /* 0xffff00000a0a7812 */ /* 0x000fe200078ec0ff */
[-C--:B------:R-:W-:Y:S01]  /*c7d0*/  FMUL.FTZ R34, R37, R30.reuse ;  /* 0x0000001e25227220 */ /* 0x080fe20000410000 */
[C---:B------:R-:W-:Y:S01]  /*c7e0*/  FMUL.FTZ R30, R35.reuse, R30 ;  /* 0x0000001e231e7220 */ /* 0x040fe20000410000 */
[-C--:B------:R-:W-:Y:S01]  /*c7f0*/  FMUL.FTZ R3, R38, R8.reuse ;  /* 0x0000000826037220 */ /* 0x080fe20000410000 */
[----:B------:R-:W-:Y:S01]  /*c800*/  FMUL.FTZ R15, R36, R8 ;  /* 0x00000008240f7220 */ /* 0x000fe20000410000 */
[----:B------:R-:W-:Y:S01]  /*c810*/  FFMA.FTZ R34, R35, R21, -R34 ;  /* 0x0000001523227223 */ /* 0x000fe20000010822 */
[----:B------:R-:W-:-:S02]  /*c820*/  IMAD.U32 R35, R20, 0x10000, RZ ;  /* 0x0001000014237824 */ /* 0x000fc400078e00ff */
[----:B------:R-:W-:Y:S01]  /*c830*/  FFMA.FTZ R30, R37, R21, R30 ;  /* 0x00000015251e7223 */ /* 0x000fe2000001001e */
[----:B------:R-:W-:Y:S02]  /*c840*/  IMAD.U32 R21, R12, 0x10000, RZ ;  /* 0x000100000c157824 */ /* 0x000fe400078e00ff */
[-C--:B------:R-:W-:Y:S01]  /*c850*/  FFMA.FTZ R3, R36, R4.reuse, -R3 ;  /* 0x0000000424037223 */ /* 0x080fe20000010803 */
[-C--:B------:R-:W-:Y:S01]  /*c860*/  FMUL.FTZ R8, R35, R31.reuse ;  /* 0x0000001f23087220 */ /* 0x080fe20000410000 */
[----:B------:R-:W-:Y:S01]  /*c870*/  FFMA.FTZ R15, R38, R4, R15 ;  /* 0x00000004260f7223 */ /* 0x000fe2000001000f */
[----:B------:R-:W-:Y:S01]  /*c880*/  FMUL.FTZ R36, R21, R31 ;  /* 0x0000001f15247220 */ /* 0x000fe20000410000 */
[----:B------:R-:W-:Y:S01]  /*c890*/  SHF.L.U32 R4, R13, 0x10, RZ ;  /* 0x000000100d047819 */ /* 0x000fe200000006ff */
[-C--:B------:R-:W-:Y:S01]  /*c8a0*/  FFMA.FTZ R21, R21, R27.reuse, -R8 ;  /* 0x0000001b15157223 */ /* 0x080fe20000010808 */
[----:B------:R-:W-:Y:S01]  /*c8b0*/  LOP3.LUT R8, R13, 0xffff0000, RZ, 0xc0, !PT ;  /* 0xffff00000d087812 */ /* 0x000fe200078ec0ff */
[----:B------:R-:W-:Y:S01]  /*c8c0*/  FFMA.FTZ R36, R35, R27, R36 ;  /* 0x0000001b23247223 */ /* 0x000fe20000010024 */
[-C--:B------:R-:W-:Y:S01]  /*c8d0*/  FMUL.FTZ R27, R40, R32.reuse ;  /* 0x00000020281b7220 */ /* 0x080fe20000410000 */
[----:B------:R-:W-:Y:S01]  /*c8e0*/  FMUL.FTZ R13, R4, R32 ;  /* 0x00000020040d7220 */ /* 0x000fe20000410000 */
[-C--:B------:R-:W-:Y:S01]  /*c8f0*/  FMUL.FTZ R31, R24, R10.reuse ;  /* 0x0000000a181f7220 */ /* 0x080fe20000410000 */
[----:B------:R-:W-:Y:S01]  /*c900*/  FMUL.FTZ R35, R8, R10 ;  /* 0x0000000a08237220 */ /* 0x000fe20000410000 */
[----:B------:R-:W-:Y:S01]  /*c910*/  FFMA.FTZ R27, R4, R28, -R27 ;  /* 0x0000001c041b7223 */ /* 0x000fe2000001081b */
[----:B------:R-:W-:-:S02]  /*c920*/  IMAD.U32 R37, R14, 0x10000, RZ ;  /* 0x000100000e257824 */ /* 0x000fc400078e00ff */
[-C--:B------:R-:W-:Y:S01]  /*c930*/  FMUL.FTZ R4, R39, R33.reuse ;  /* 0x0000002127047220 */ /* 0x080fe20000410000 */
[----:B------:R-:W-:Y:S01]  /*c940*/  FFMA.FTZ R10, R40, R28, R13 ;  /* 0x0000001c280a7223 */ /* 0x000fe2000001000d */
[-C--:B------:R-:W-:Y:S01]  /*c950*/  FFMA.FTZ R8, R8, R6.reuse, -R31 ;  /* 0x0000000608087223 */ /* 0x080fe2000001081f */
[----:B------:R-:W-:Y:S01]  /*c960*/  FFMA.FTZ R35, R24, R6, R35 ;  /* 0x0000000618237223 */ /* 0x000fe20000010023 */
[C---:B------:R-:W-:Y:S01]  /*c970*/  FMUL.FTZ R6, R37.reuse, R33 ;  /* 0x0000002125067220 */ /* 0x040fe20000410000 */
[-C--:B------:R-:W-:Y:S01]  /*c980*/  FFMA.FTZ R13, R37, R29.reuse, -R4 ;  /* 0x0000001d250d7223 */ /* 0x080fe20000010804 */
[----:B------:R-:W-:Y:S02]  /*c990*/  LOP3.LUT R9, R9, 0xffff0000, RZ, 0xc0, !PT ;  /* 0xffff000009097812 */ /* 0x000fe400078ec0ff */
[----:B------:R-:W-:Y:S01]  /*c9a0*/  LOP3.LUT R11, R11, 0xffff0000, RZ, 0xc0, !PT ;  /* 0xffff00000b0b7812 */ /* 0x000fe200078ec0ff */
[----:B------:R-:W-:Y:S01]  /*c9b0*/  FFMA.FTZ R29, R39, R29, R6 ;  /* 0x0000001d271d7223 */ /* 0x000fe20000010006 */
[----:B------:R-:W-:-:S02]  /*c9c0*/  LOP3.LUT R37, R20, 0xffff0000, RZ, 0xc0, !PT ;  /* 0xffff000014257812 */ /* 0x000fc400078ec0ff */
[----:B------:R-:W-:Y:S02]  /*c9d0*/  LOP3.LUT R31, R12, 0xffff0000, RZ, 0xc0, !PT ;  /* 0xffff00000c1f7812 */ /* 0x000fe400078ec0ff */
        /* <DEDUP_REMOVED lines=19> */
.L_x_7085:
[----:B------:R-:W-:Y:S05]  /*cb10*/  BSYNC B0 ;  /* 0x0000000000007941 */ /* 0x000fea0003800000 */
.L_x_7066:
        /* <DEDUP_REMOVED lines=8> */
.L_x_7064:
[----:B----4-:R-:W-:-:S05]  /*cba0*/  IMAD.U32 R0, RZ, RZ, UR41 ;  /* 0x00000029ff007e24 */ /* 0x010fca000f8e00ff */
[----:B------:R-:W-:-:S13]  /*cbb0*/  ISETP.NE.AND P0, PT, R0, 0x3, PT ;  /* 0x000000030000780c */ /* 0x000fda0003f05270 */
[----:B------:R-:W-:Y:S05]  /*cbc0*/  @!P0 BRA `(.L_x_7099) ;  /* 0x0000000000048947 */ /* 0x000fea0003800000 */
[----:B------:R-:W-:Y:S01]  /*cbd0*/  BPT.TRAP 0x1 ;  /* 0x000000040000795c */ /* 0x000fe20000300000 */
.L_x_7099:
[----:B-1-3--:R-:W-:Y:S01]  /*cbe0*/  IMAD R3, R157, 0x8, R156 ;  /* 0x000000089d037824 */ /* 0x00afe200078e029c */
[----:B------:R-:W-:-:S04]  /*cbf0*/  SHF.L.U32 R0, R158, 0x1f, RZ ;  /* 0x0000001f9e007819 */ /* 0x000fc800000006ff */
[----:B------:R1:W3:Y:S01]  /*cc00*/  SYNCS.PHASECHK.TRANS64.TRYWAIT P1, [R3+URZ+0x28830], R0 ;  /* 0x02883000030075a7 */ /* 0x0002e2000802017f */
[----:B------:R-:W-:Y:S05]  /*cc10*/  @!P0 BRA `(.L_x_7100) ;  /* 0x0000000000048947 */ /* 0x000fea0003800000 */
[----:B------:R-:W-:Y:S01]  /*cc20*/  BPT.TRAP 0x1 ;  /* 0x000000040000795c */ /* 0x000fe20000300000 */
.L_x_7100:
[----:B------:R-:W-:Y:S01]  /*cc30*/  IMAD.MOV.U32 R151, RZ, RZ, RZ ;  /* 0x000000ffff977224 */ /* 0x000fe200078e00ff */
[----:B---3--:R-:W-:Y:S06]  /*cc40*/  @P1 BRA `(.L_x_7101) ;  /* 0x0000000000081947 */ /* 0x008fec0003800000 */
[----:B------:R-:W3:Y:S02]  /*cc50*/  SYNCS.PHASECHK.TRANS64.TRYWAIT P1, [R3+URZ+0x28830], R0 ;  /* 0x02883000030075a7 */ /* 0x000ee4000802017f */
[----:B---3--:R-:W-:Y:S05]  /*cc60*/  @!P1 BRA `(.L_x_7102) ;  /* 0x0000011400489947 */ /* 0x008fea0003800000 */
.L_x_7101:
[----:B------:R-:W-:Y:S05]  /*cc70*/  WARPSYNC.ALL ;  /* 0x0000000000007948 */ /* 0x000fea0003800000 */
[----:B-1-3--:R-:W-:Y:S01]  /*cc80*/  VIADD R0, R156, 0x18400 ;  /* 0x000184009c007836 */ /* 0x00afe20000000000 */
[----:B------:R-:W-:Y:S01]  /*cc90*/  R2UR UR4, R25 ;  /* 0x00000000190472ca */ /* 0x000fe200000e0000 */
[----:B0-2---:R-:W-:Y:S01]  /*cca0*/  IMAD.MOV.U32 R5, RZ, RZ, 0x40000040 ;  /* 0x40000040ff057424 */ /* 0x005fe200078e00ff */
[----:B-----5:R-:W-:Y:S01]  /*ccb0*/  WARPGROUP.ARRIVE ;  /* 0x00000000000079c5 */ /* 0x020fe20000000000 */
[----:B------:R-:W-:Y:S01]  /*ccc0*/  UMOV UR5, 0x40000040 ;  /* 0x4000004000057882 */ /* 0x000fe20000000000 */
[----:B------:R-:W-:Y:S01]  /*ccd0*/  SHF.R.U32.HI R0, RZ, 0x4, R0 ;  /* 0x00000004ff007819 */ /* 0x000fe20000011600 */
[----:B------:R-:W-:Y:S01]  /*cce0*/  IMAD.MOV.U32 R7, RZ, RZ, 0x40000040 ;  /* 0x40000040ff077424 */ /* 0x000fe200078e00ff */
[----:B------:R-:W-:Y:S01]  /*ccf0*/  R2UR UR7, R5 ;  /* 0x00000000050772ca */ /* 0x000fe200000e0000 */
[----:B------:R-:W-:Y:S01]  /*cd00*/  UMOV UR9, 0x40000040 ;  /* 0x4000004000097882 */ /* 0x000fe20000000000 */
[----:B------:R-:W-:Y:S01]  /*cd10*/  LOP3.LUT R0, R0, 0x3fff, RZ, 0xc0, !PT ;  /* 0x00003fff00007812 */ /* 0x000fe200078ec0ff */
[----:B------:R-:W-:Y:S01]  /*cd20*/  UMOV UR13, 0x40000040 ;  /* 0x40000040000d7882 */ /* 0x000fe20000000000 */
[----:B------:R-:W-:Y:S01]  /*cd30*/  R2UR UR11, R7 ;  /* 0x00000000070b72ca */ /* 0x000fe200000e0000 */
[----:B------:R-:W-:Y:S01]  /*cd40*/  IMAD.MOV.U32 R7, RZ, RZ, 0x40000040 ;  /* 0x40000040ff077424 */ /* 0x000fe200078e00ff */
[----:B------:R-:W-:Y:S01]  /*cd50*/  LOP3.LUT R0, R0, 0x10000, RZ, 0xfc, !PT ;  /* 0x0001000000007812 */ /* 0x000fe200078efcff */
[----:B------:R-:W-:Y:S01]  /*cd60*/  ULOP3.LUT UR4, UR4, 0x10000, URZ, 0xfc, !UPT ;  /* 0x0001000004047892 */ /* 0x000fe2000f8efc3f */
[----:B------:R-:W-:Y:S01]  /*cd70*/  IMAD.MOV.U32 R5, RZ, RZ, 0x40000040 ;  /* 0x40000040ff057424 */ /* 0x000fe200078e00ff */
[----:B------:R-:W-:Y:S01]  /*cd80*/  UMOV UR17, 0x40000040 ;  /* 0x4000004000117882 */ /* 0x000fe20000000000 */
[----:B------:R-:W-:Y:S01]  /*cd90*/  R2UR UR15, R7 ;  /* 0x00000000070f72ca */ /* 0x000fe200000e0000 */
[----:B------:R-:W-:Y:S01]  /*cda0*/  IMAD R4, R157, 0x800, R0 ;  /* 0x000008009d047824 */ /* 0x000fe200078e0200 */
[----:B------:R-:W-:Y:S01]  /*cdb0*/  UIADD3 UR8, UR4, 0x2, URZ ;  /* 0x0000000204087890 */ /* 0x000fe2000fffe03f */
[----:B------:R-:W-:Y:S01]  /*cdc0*/  IMAD.MOV.U32 R7, RZ, RZ, 0x40000040 ;  /* 0x40000040ff077424 */ /* 0x000fe200078e00ff */
[----:B------:R-:W-:Y:S01]  /*cdd0*/  UIADD3 UR12, UR4, 0x4, URZ ;  /* 0x00000004040c7890 */ /* 0x000fe2000fffe03f */
[----:B------:R-:W-:Y:S01]  /*cde0*/  R2UR UR35, R5 ;  /* 0x00000000052372ca */ /* 0x000fe200000e0000 */
[----:B------:R-:W-:Y:S01]  /*cdf0*/  UIADD3 UR16, UR4, 0x6, URZ ;  /* 0x0000000604107890 */ /* 0x000fe2000fffe03f */
[C---:B------:R-:W-:Y:S01]  /*ce00*/  R2UR UR6, R4.reuse ;  /* 0x00000000040672ca */ /* 0x040fe200000e0000 */
[----:B------:R-:W-:Y:S01]  /*ce10*/  UIADD3 UR20, UR4, 0x400, URZ ;  /* 0x0000040004147890 */ /* 0x000fe2000fffe03f */
[----:B------:R-:W-:Y:S01]  /*ce20*/  IADD3 R6, R4, 0x2, RZ ;  /* 0x0000000204067810 */ /* 0x000fe20007ffe0ff */
[----:B------:R-:W-:Y:S01]  /*ce30*/  UMOV UR21, 0x40000040 ;  /* 0x4000004000157882 */ /* 0x000fe20000000000 */
[----:B------:R-:W-:Y:S01]  /*ce40*/  R2UR UR19, R7 ;  /* 0x00000000071372ca */ /* 0x000fe200000e0000 */
[----:B------:R-:W-:Y:S01]  /*ce50*/  IMAD.MOV.U32 R7, RZ, RZ, 0x40000040 ;  /* 0x40000040ff077424 */ /* 0x000fe200078e00ff */
[----:B------:R-:W-:Y:S01]  /*ce60*/  R2UR UR10, R6 ;  /* 0x00000000060a72ca */ /* 0x000fe200000e0000 */
[----:B------:R-:W-:Y:S01]  /*ce70*/  VIADD R6, R4, 0x4 ;  /* 0x0000000404067836 */ /* 0x000fe20000000000 */
[----:B------:R-:W-:-:S02]  /*ce80*/  UIADD3 UR24, UR4, 0x402, URZ ;  /* 0x0000040204187890 */ /* 0x000fc4000fffe03f */
[----:B------:R-:W-:Y:S01]  /*ce90*/  R2UR UR23, R7 ;  /* 0x00000000071772ca */ /* 0x000fe200000e0000 */
[----:B------:R-:W-:Y:S01]  /*cea0*/  UMOV UR25, 0x40000040 ;  /* 0x4000004000197882 */ /* 0x000fe20000000000 */
[----:B------:R-:W-:Y:S01]  /*ceb0*/  R2UR UR14, R6 ;  /* 0x00000000060e72ca */ /* 0x000fe200000e0000 */
[----:B------:R-:W-:Y:S01]  /*cec0*/  HGMMA.64x128x16.F32.BF16 R24, gdesc[UR4], RZ, !UPT, gsb0 ;  /* 0x01e00000041879f0 */ /* 0x000fe2000c0018ff */
[----:B------:R-:W-:Y:S01]  /*ced0*/  VIADD R6, R4, 0x6 ;  /* 0x0000000604067836 */ /* 0x000fe20000000000 */
[----:B------:R-:W-:Y:S01]  /*cee0*/  MOV R7, 0x40000040 ;  /* 0x4000004000077802 */ /* 0x000fe20000000f00 */
[----:B------:R-:W-:Y:S01]  /*cef0*/  UIADD3 UR28, UR4, 0x404, URZ ;  /* 0x00000404041c7890 */ /* 0x000fe2000fffe03f */
[----:B------:R-:W-:Y:S02]  /*cf00*/  UMOV UR29, 0x40000040 ;  /* 0x40000040001d7882 */ /* 0x000fe40000000000 */
[----:B------:R-:W-:Y:S01]  /*cf10*/  R2UR UR18, R6 ;  /* 0x00000000061272ca */ /* 0x000fe200000e0000 */
[----:B------:R-:W-:Y:S01]  /*cf20*/  VIADD R6, R4, 0x400 ;  /* 0x0000040004067836 */ /* 0x000fe20000000000 */
[----:B------:R-:W-:Y:S01]  /*cf30*/  R2UR UR27, R7 ;  /* 0x00000000071b72ca */ /* 0x000fe200000e0000 */
[----:B------:R-:W-:Y:S01]  /*cf40*/  IMAD.MOV.U32 R7, RZ, RZ, 0x40000040 ;  /* 0x40000040ff077424 */ /* 0x000fe200078e00ff */
[----:B------:R-:W-:-:S02]  /*cf50*/  UIADD3 UR32, UR4, 0x406, URZ ;  /* 0x0000040604207890 */ /* 0x000fc4000fffe03f */
[----:B------:R-:W-:Y:S01]  /*cf60*/  R2UR UR22, R6 ;  /* 0x00000000061672ca */ /* 0x000fe200000e0000 */
[----:B------:R-:W-:Y:S01]  /*cf70*/  VIADD R6, R4, 0x402 ;  /* 0x0000040204067836 */ /* 0x000fe20000000000 */
[----:B------:R-:W-:Y:S01]  /*cf80*/  R2UR UR31, R7 ;  /* 0x00000000071f72ca */ /* 0x000fe200000e0000 */
[----:B------:R-:W-:-:S03]  /*cf90*/  UMOV UR33, 0x40000040 ;  /* 0x4000004000217882 */ /* 0x000fc60000000000 */
[----:B------:R-:W-:Y:S01]  /*cfa0*/  R2UR UR26, R6 ;  /* 0x00000000061a72ca */ /* 0x000fe200000e0000 */
[C---:B------:R-:W-:Y:S02]  /*cfb0*/  VIADD R6, R4.reuse, 0x404 ;  /* 0x0000040404067836 */ /* 0x040fe40000000000 */
[----:B------:R-:W-:-:S03]  /*cfc0*/  VIADD R4, R4, 0x406 ;  /* 0x0000040604047836 */ /* 0x000fc60000000000 */
[----:B------:R-:W-:Y:S02]  /*cfd0*/  R2UR UR30, R6 ;  /* 0x00000000061e72ca */ /* 0x000fe400000e0000 */
[----:B------:R-:W-:Y:S01]  /*cfe0*/  R2UR UR34, R4 ;  /* 0x00000000042272ca */ /* 0x000fe200000e0000 */
        /* <DEDUP_REMOVED lines=24> */
.L_x_7103:
[----:B------:R-:W-:Y:S01]  /*d170*/  ULDC UR6, c[0x0][0x9d8] ;  /* 0x0002760000067ab9 */ /* 0x000fe20000000800 */
[----:B------:R-:W-:Y:S01]  /*d180*/  IADD3 R95, R95, 0x80, -R202 ;  /* 0x000000805f5f7810 */ /* 0x000fe20007ffe8ca */
[----:B------:R-:W-:Y:S01]  /*d190*/  FMUL.FTZ R5, R24, UR6 ;  /* 0x0000000618057c20 */ /* 0x000fe20008410000 */
[----:B------:R-:W-:Y:S01]  /*d1a0*/  FMUL.FTZ R7, R25, UR6 ;  /* 0x0000000619077c20 */ /* 0x000fe20008410000 */
[----:B------:R-:W-:Y:S01]  /*d1b0*/  FMUL.FTZ R10, R28, UR6 ;  /* 0x000000061c0a7c20 */ /* 0x000fe20008410000 */
[----:B------:R-:W-:Y:S01]  /*d1c0*/  FMUL.FTZ R11, R29, UR6 ;  /* 0x000000061d0b7c20 */ /* 0x000fe20008410000 */
[----:B------:R-:W-:Y:S01]  /*d1d0*/  FMUL.FTZ R6, R26, UR6 ;  /* 0x000000061a067c20 */ /* 0x000fe20008410000 */
[----:B------:R-:W-:Y:S01]  /*d1e0*/  FMUL.FTZ R14, R32, UR6 ;  /* 0x00000006200e7c20 */ /* 0x000fe20008410000 */
[----:B------:R-:W0:Y:S01]  /*d1f0*/  MUFU.TANH R5, R5 ;  /* 0x0000000500057308 */ /* 0x000e220000002400 */
[----:B------:R-:W-:Y:S02]  /*d200*/  IMAD R95, R92, -0x80, R95 ;  /* 0xffffff805c5f7824 */ /* 0x000fe400078e025f */
[----:B------:R-:W-:Y:S01]  /*d210*/  FMUL.FTZ R4, R27, UR6 ;  /* 0x000000061b047c20 */ /* 0x000fe20008410000 */
[----:B------:R-:W-:Y:S01]  /*d220*/  FMUL.FTZ R15, R33, UR6 ;  /* 0x00000006210f7c20 */ /* 0x000fe20008410000 */
[----:B------:R-:W-:Y:S01]  /*d230*/  FMUL.FTZ R9, R30, UR6 ;  /* 0x000000061e097c20 */ /* 0x000fe20008410000 */
[----:B------:R-:W-:Y:S01]  /*d240*/  FMUL.FTZ R24, R36, UR6 ;  /* 0x0000000624187c20 */ /* 0x000fe20008410000 */
[C---:B------:R-:W-:Y:S01]  /*d250*/  ISETP.GT.AND P4, PT, R95.reuse, RZ, PT ;  /* 0x000000ff5f00720c */ /* 0x040fe20003f84270 */
[----:B------:R-:W-:Y:S01]  /*d260*/  FMUL.FTZ R32, R44, UR6 ;  /* 0x000000062c207c20 */ /* 0x000fe20008410000 */
[----:B------:R-:W1:Y:S01]  /*d270*/  MUFU.TANH R7, R7 ;  /* 0x0000000700077308 */ /* 0x000e620000002400 */
[----:B------:R-:W-:Y:S01]  /*d280*/  ISETP.GT.AND P5, PT, R95, 0x1, PT ;  /* 0x000000015f00780c */ /* 0x000fe20003fa4270 */
[----:B------:R-:W-:Y:S01]  /*d290*/  FMUL.FTZ R33, R45, UR6 ;  /* 0x000000062d217c20 */ /* 0x000fe20008410000 */
[----:B------:R-:W-:Y:S01]  /*d2a0*/  FMUL.FTZ R44, R56, UR6 ;  /* 0x00000006382c7c20 */ /* 0x000fe20008410000 */
[----:B------:R-:W-:Y:S01]  /*d2b0*/  FMUL.FTZ R45, R57, UR6 ;  /* 0x00000006392d7c20 */ /* 0x000fe20008410000 */
[----:B------:R-:W-:Y:S01]  /*d2c0*/  FMUL.FTZ R8, R31, UR6 ;  /* 0x000000061f087c20 */ /* 0x000fe20008410000 */
[----:B------:R-:W-:Y:S01]  /*d2d0*/  ISETP.GT.AND P1, PT, R95, 0x8, PT ;  /* 0x000000085f00780c */ /* 0x000fe20003f24270 */
[----:B------:R-:W-:Y:S01]  /*d2e0*/  FMUL.FTZ R25, R37, UR6 ;  /* 0x0000000625197c20 */ /* 0x000fe20008410000 */
[----:B------:R-:W2:Y:S01]  /*d2f0*/  MUFU.TANH R10, R10 ;  /* 0x0000000a000a7308 */ /* 0x000ea20000002400 */
[----:B0-----:R-:W-:Y:S01]  /*d300*/  FSEL R57, R5, -INF , P4 ;  /* 0xff80000005397808 */ /* 0x001fe20002000000 */
[----:B------:R-:W-:Y:S01]  /*d310*/  FMUL.FTZ R27, R42, UR6 ;  /* 0x000000062a1b7c20 */ /* 0x000fe20008410000 */
[----:B------:R-:W-:Y:S01]  /*d320*/  FMUL.FTZ R42, R58, UR6 ;  /* 0x000000063a2a7c20 */ /* 0x000fe20008410000 */
[----:B------:R-:W-:Y:S01]  /*d330*/  FMUL.FTZ R13, R34, UR6 ;  /* 0x00000006220d7c20 */ /* 0x000fe20008410000 */
[----:B------:R-:W-:Y:S01]  /*d340*/  ISETP.GT.AND P2, PT, R95, 0x9, PT ;  /* 0x000000095f00780c */ /* 0x000fe20003f44270 */
[----:B------:R-:W-:Y:S01]  /*d350*/  FMUL.FTZ R28, R40, UR6 ;  /* 0x00000006281c7c20 */ /* 0x000fe20008410000 */
[----:B------:R-:W-:Y:S01]  /*d360*/  FMUL.FTZ R26, R43, UR6 ;  /* 0x000000062b1a7c20 */ /* 0x000fe20008410000 */
[----:B------:R-:W0:Y:S01]  /*d370*/  MUFU.TANH R11, R11 ;  /* 0x0000000b000b7308 */ /* 0x000e220000002400 */
[----:B-1----:R-:W-:Y:S01]  /*d380*/  FSEL R56, R7, -INF , P5 ;  /* 0xff80000007387808 */ /* 0x002fe20002800000 */
[----:B------:R-:W-:Y:S01]  /*d390*/  FMUL.FTZ R43, R59, UR6 ;  /* 0x000000063b2b7c20 */ /* 0x000fe20008410000 */
[----:B------:R-:W-:Y:S01]  /*d3a0*/  FMUL.FTZ R12, R35, UR6 ;  /* 0x00000006230c7c20 */ /* 0x000fe20008410000 */
[----:B------:R-:W-:Y:S01]  /*d3b0*/  ISETP.GT.AND P3, PT, R95, 0x10, PT ;  /* 0x000000105f00780c */ /* 0x000fe20003f64270 */
[----:B------:R-:W-:Y:S01]  /*d3c0*/  FMUL.FTZ R21, R38, UR6 ;  /* 0x0000000626157c20 */ /* 0x000fe20008410000 */
[----:B------:R-:W-:Y:S01]  /*d3d0*/  FMNMX.FTZ R5, R57, R56, !PT ;  /* 0x0000003839057209 */ /* 0x000fe20007810000 */
[----:B------:R-:W-:Y:S01]  /*d3e0*/  FMUL.FTZ R29, R41, UR6 ;  /* 0x00000006291d7c20 */ /* 0x000fe20008410000 */
        /* <DEDUP_REMOVED lines=11> */
[----:B------:R-:W-:Y:S01]  /*d4a0*/  FMUL.FTZ R36, R48, UR6 ;  /* 0x0000000630247c20 */ /* 0x000fe20008410000 */
[----:B------:R-:W-:Y:S01]  /*d4b0*/  FMUL.FTZ R41, R53, UR6 ;  /* 0x0000000635297c20 */ /* 0x000fe20008410000 */
[----:B------:R-:W-:Y:S01]  /*d4c0*/  FMNMX.FTZ R7, R59, R10, !PT ;  /* 0x0000000a3b077209 */ /* 0x000fe20007810000 */
[----:B------:R-:W-:Y:S01]  /*d4d0*/  FMUL.FTZ R53, R64, UR6 ;  /* 0x0000000640357c20 */ /* 0x000fe20008410000 */
[----:B------:R-:W-:Y:S01]  /*d4e0*/  FMUL.FTZ R68, R68, UR6 ;  /* 0x0000000644447c20 */ /* 0x000fe20008410000 */
        /* <DEDUP_REMOVED lines=10> */
[----:B------:R-:W-:Y:S01]  /*d590*/  FMUL.FTZ R50, R67, UR6 ;  /* 0x0000000643327c20 */ /* 0x000fe20008410000 */
[----:B------:R-:W-:Y:S01]  /*d5a0*/  FMUL.FTZ R46, R62, UR6 ;  /* 0x000000063e2e7c20 */ /* 0x000fe20008410000 */
[----:B------:R-:W-:Y:S01]  /*d5b0*/  FMUL.FTZ R34, R51, UR6 ;  /* 0x0000000633227c20 */ /* 0x000fe20008410000 */
[----:B------:R-:W-:Y:S01]  /*d5c0*/  FMUL.FTZ R51, R66, UR6 ;  /* 0x0000000642337c20 */ /* 0x000fe20008410000 */
[----:B------:R-:W-:Y:S01]  /*d5d0*/  FMUL.FTZ R39, R55, UR6 ;  /* 0x0000000637277c20 */ /* 0x000fe20008410000 */
[----:B------:R-:W-:Y:S01]  /*d5e0*/  FMUL.FTZ R52, R65, UR6 ;  /* 0x0000000641347c20 */ /* 0x000fe20008410000 */
[----:B------:R-:W2:Y:S01]  /*d5f0*/  MUFU.TANH R9, R9 ;  /* 0x0000000900097308 */ /* 0x000ea20000002400 */
[----:B0-----:R-:W-:Y:S01]  /*d600*/  FSEL R5, R4, -INF , P5 ;  /* 0xff80000004057808 */ /* 0x001fe20002800000 */
[----:B------:R-:W-:Y:S01]  /*d610*/  FMUL.FTZ R47, R63, UR6 ;  /* 0x000000063f2f7c20 */ /* 0x000fe20008410000 */
[----:B------:R-:W-:Y:S01]  /*d620*/  ISETP.GT.AND P5, PT, R95, 0x18, PT ;  /* 0x000000185f00780c */ /* 0x000fe20003fa4270 */
[----:B------:R-:W-:Y:S01]  /*d630*/  FMUL.FTZ R72, R72, UR6 ;  /* 0x0000000648487c20 */ /* 0x000fe20008410000 */
[----:B------:R-:W-:Y:S01]  /*d640*/  FMNMX.FTZ R4, R70, R7, !PT ;  /* 0x0000000746047209 */ /* 0x000fe20007810000 */
[----:B------:R-:W-:Y:S01]  /*d650*/  FMUL.FTZ R73, R73, UR6 ;  /* 0x0000000649497c20 */ /* 0x000fe20008410000 */
[----:B------:R-:W-:Y:S01]  /*d660*/  FMUL.FTZ R76, R76, UR6 ;  /* 0x000000064c4c7c20 */ /* 0x000fe20008410000 */
[----:B------:R-:W-:Y:S01]  /*d670*/  MUFU.TANH R24, R24 ;  /* 0x0000001800187308 */ /* 0x000fe20000002400 */
[----:B-1----:R-:W-:Y:S01]  /*d680*/  FSEL R61, R15, -INF , P4 ;  /* 0xff8000000f3d7808 */ /* 0x002fe20002000000 */
[----:B------:R-:W-:Y:S01]  /*d690*/  FMUL.FTZ R55, R71, UR6 ;  /* 0x0000000647377c20 */ /* 0x000fe20008410000 */
[----:B------:R-:W-:Y:S01]  /*d6a0*/  FMUL.FTZ R77, R77, UR6 ;  /* 0x000000064d4d7c20 */ /* 0x000fe20008410000 */
[----:B------:R-:W-:Y:S01]  /*d6b0*/  FMUL.FTZ R63, R74, UR6 ;  /* 0x000000064a3f7c20 */ /* 0x000fe20008410000 */
[----:B------:R-:W-:Y:S01]  /*d6c0*/  FMNMX.FTZ R4, R61, R4, !PT ;  /* 0x000000043d047209 */ /* 0x000fe20007810000 */
[----:B------:R-:W-:Y:S01]  /*d6d0*/  FMUL.FTZ R80, R80, UR6 ;  /* 0x0000000650507c20 */ /* 0x000fe20008410000 */
[----:B------:R-:W-:Y:S01]  /*d6e0*/  FMUL.FTZ R65, R75, UR6 ;  /* 0x000000064b417c20 */ /* 0x000fe20008410000 */
[----:B------:R-:W0:Y:S01]  /*d6f0*/  MUFU.TANH R8, R8 ;  /* 0x0000000800087308 */ /* 0x000e220000002400 */
[----:B--2---:R-:W-:Y:S01]  /*d700*/  FSEL R9, R9, -INF , P1 ;  /* 0xff80000009097808 */ /* 0x004fe20000800000 */
[----:B------:R-:W-:Y:S01]  /*d710*/  FMUL.FTZ R81, R81, UR6 ;  /* 0x0000000651517c20 */ /* 0x000fe20008410000 */
[----:B------:R-:W-:Y:S01]  /*d720*/  ISETP.GT.AND P1, PT, R95, 0x19, PT ;  /* 0x000000195f00780c */ /* 0x000fe20003f24270 */
[----:B------:R-:W-:Y:S01]  /*d730*/  FMUL.FTZ R71, R78, UR6 ;  /* 0x000000064e477c20 */ /* 0x000fe20008410000 */
[----:B------:R-:W-:Y:S01]  /*d740*/  FMUL.FTZ R84, R84, UR6 ;  /* 0x0000000654547c20 */ /* 0x000fe20008410000 */
[----:B------:R-:W-:Y:S01]  /*d750*/  FMUL.FTZ R85, R85, UR6 ;  /* 0x0000000655557c20 */ /* 0x000fe20008410000 */
[----:B------:R-:W-:Y:S01]  /*d760*/  ULDC UR46, c[0x0][0x988] ;  /* 0x00026200002e7ab9 */ /* 0x000fe20000000800 */
[----:B------:R-:W1:Y:S01]  /*d770*/  MUFU.TANH R25, R25 ;  /* 0x0000001900197308 */ /* 0x000e620000002400 */
[----:B------:R-:W-:Y:S01]  /*d780*/  FMUL.FTZ R79, R79, UR6 ;  /* 0x000000064f4f7c20 */ /* 0x000fe20008410000 */
[----:B------:R-:W-:Y:S01]  /*d790*/  FMUL.FTZ R82, R82, UR6 ;  /* 0x0000000652527c20 */ /* 0x000fe20008410000 */
[----:B------:R-:W-:Y:S01]  /*d7a0*/  FMUL.FTZ R83, R83, UR6 ;  /* 0x0000000653537c20 */ /* 0x000fe20008410000 */
[----:B------:R-:W-:Y:S01]  /*d7b0*/  FMUL.FTZ R86, R86, UR6 ;  /* 0x0000000656567c20 */ /* 0x000fe20008410000 */
[----:B------:R-:W-:Y:S01]  /*d7c0*/  FMUL.FTZ R87, R87, UR6 ;  /* 0x0000000657577c20 */ /* 0x000fe20008410000 */
[----:B------:R-:W-:Y:S01]  /*d7d0*/  VIADD R3, R3, 0x28840 ;  /* 0x0002884003037836 */ /* 0x000fe20000000000 */
[----:B------:R-:W-:Y:S01]  /*d7e0*/  ULDC UR45, c[0x0][0x9d8] ;  /* 0x00027600002d7ab9 */ /* 0x000fe20000000800 */
[----:B------:R-:W2:Y:S01]  /*d7f0*/  MUFU.TANH R13, R13 ;  /* 0x0000000d000d7308 */ /* 0x000ea20000002400 */
[----:B0-----:R-:W-:Y:S01]  /*d800*/  FSEL R8, R8, -INF , P2 ;  /* 0xff80000008087808 */ /* 0x001fe20001000000 */
[----:B------:R-:W-:Y:S01]  /*d810*/  ULDC UR44, c[0x0][0x988] ;  /* 0x00026200002c7ab9 */ /* 0x000fe20000000800 */
[----:B------:R-:W-:Y:S01]  /*d820*/  ISETP.GT.AND P2, PT, R95, 0x20, PT ;  /* 0x000000205f00780c */ /* 0x000fe20003f44270 */
[--C-:B------:R-:W-:Y:S01]  /*d830*/  IMAD.MOV.U32 R150, RZ, RZ, R151.reuse ;  /* 0x000000ffff967224 */ /* 0x100fe200078e0097 */
[-C--:B------:R-:W-:Y:S01]  /*d840*/  MOV R149, R151.reuse ;  /* 0x0000009700957202 */ /* 0x080fe20000000f00 */
[--C-:B------:R-:W-:Y:S01]  /*d850*/  IMAD.MOV.U32 R148, RZ, RZ, R151.reuse ;  /* 0x000000ffff947224 */ /* 0x100fe200078e0097 */
[-C--:B------:R-:W-:Y:S01]  /*d860*/  MOV R140, R151.reuse ;  /* 0x00000097008c7202 */ /* 0x080fe20000000f00 */
[----:B------:R-:W-:Y:S01]  /*d870*/  MUFU.TANH R28, R28 ;  /* 0x0000001c001c7308 */ /* 0x000fe20000002400 */
[----:B-1----:R-:W-:Y:S01]  /*d880*/  FSEL R64, R25, -INF , P1 ;  /* 0xff80000019407808 */ /* 0x002fe20000800000 */
[--C-:B------:R-:W-:Y:S01]  /*d890*/  IMAD.MOV.U32 R147, RZ, RZ, R151.reuse ;  /* 0x000000ffff937224 */ /* 0x100fe200078e0097 */
[-C--:B------:R-:W-:Y:S01]  /*d8a0*/  MOV R131, R151.reuse ;  /* 0x0000009700837202 */ /* 0x080fe20000000f00 */
[--C-:B------:R-:W-:Y:S01]  /*d8b0*/  IMAD.MOV.U32 R146, RZ, RZ, R151.reuse ;  /* 0x000000ffff927224 */ /* 0x100fe200078e0097 */
[-C--:B------:R-:W-:Y:S01]  /*d8c0*/  MOV R122, R151.reuse ;  /* 0x00000097007a7202 */ /* 0x080fe20000000f00 */
[--C-:B------:R-:W-:Y:S01]  /*d8d0*/  IMAD.MOV.U32 R145, RZ, RZ, R151.reuse ;  /* 0x000000ffff917224 */ /* 0x100fe200078e0097 */
[-C--:B------:R-:W-:Y:S01]  /*d8e0*/  MOV R113, R151.reuse ;  /* 0x0000009700717202 */ /* 0x080fe20000000f00 */
[----:B------:R-:W0:Y:S01]  /*d8f0*/  MUFU.TANH R12, R12 ;  /* 0x0000000c000c7308 */ /* 0x000e220000002400 */
[----:B--2---:R-:W-:Y:S01]  /*d900*/  FSEL R13, R13, -INF , P3 ;  /* 0xff8000000d0d7808 */ /* 0x004fe20001800000 */
[--C-:B------:R-:W-:Y:S01]  /*d910*/  IMAD.MOV.U32 R144, RZ, RZ, R151.reuse ;  /* 0x000000ffff907224 */ /* 0x100fe200078e0097 */
[----:B------:R-:W-:Y:S01]  /*d920*/  ISETP.GT.AND P3, PT, R95, 0x21, PT ;  /* 0x000000215f00780c */ /* 0x000fe20003f64270 */
[--C-:B------:R-:W-:Y:S01]  /*d930*/  IMAD.MOV.U32 R143, RZ, RZ, R151.reuse ;  /* 0x000000ffff8f7224 */ /* 0x100fe200078e0097 */
[----:B------:R-:W-:Y:S01]  /*d940*/  MOV R104, R151 ;  /* 0x0000009700687202 */ /* 0x000fe20000000f00 */
        /* <DEDUP_REMOVED lines=16> */
[--C-:B------:R-:W-:Y:S02]  /*da50*/  IMAD.MOV.U32 R130, RZ, RZ, R151.reuse ;  /* 0x000000ffff827224 */ /* 0x100fe400078e0097 */
[----:B------:R1:W-:Y:S01]  /*da60*/  MUFU.TANH R89, R69 ;  /* 0x0000004500597308 */ /* 0x0003e20000002400 */
[----:B--2---:R-:W-:Y:S01]  /*da70*/  FSEL R21, R21, -INF , P5 ;  /* 0xff80000015157808 */ /* 0x004fe20002800000 */
[----:B------:R-:W-:-:S02]  /*da80*/  IMAD.MOV.U32 R129, RZ, RZ, R151 ;  /* 0x000000ffff817224 */ /* 0x000fc400078e0097 */
[--C-:B------:R-:W-:Y:S02]  /*da90*/  IMAD.MOV.U32 R128, RZ, RZ, R151.reuse ;  /* 0x000000ffff807224 */ /* 0x100fe400078e0097 */
[--C-:B------:R-:W-:Y:S02]  /*daa0*/  IMAD.MOV.U32 R127, RZ, RZ, R151.reuse ;  /* 0x000000ffff7f7224 */ /* 0x100fe400078e0097 */
[----:B------:R-:W2:Y:S01]  /*dab0*/  MUFU.TANH R20, R20 ;  /* 0x0000001400147308 */ /* 0x000ea20000002400 */
[----:B-1----:R-:W-:Y:S01]  /*dac0*/  FSEL R69, R24, -INF , P5 ;  /* 0xff80000018457808 */ /* 0x002fe20002800000 */
[--C-:B------:R-:W-:Y:S01]  /*dad0*/  IMAD.MOV.U32 R126, RZ, RZ, R151.reuse ;  /* 0x000000ffff7e7224 */ /* 0x100fe200078e0097 */
[----:B------:R-:W-:Y:S01]  /*dae0*/  ISETP.GT.AND P5, PT, R95, 0x29, PT ;  /* 0x000000295f00780c */ /* 0x000fe20003fa4270 */
[--C-:B------:R-:W-:Y:S01]  /*daf0*/  IMAD.MOV.U32 R125, RZ, RZ, R151.reuse ;  /* 0x000000ffff7d7224 */ /* 0x100fe200078e0097 */
[----:B------:R-:W-:Y:S01]  /*db00*/  FMNMX.FTZ R7, R69, R4, !PT ;  /* 0x0000000445077209 */ /* 0x000fe20007810000 */
[--C-:B------:R-:W-:Y:S01]  /*db10*/  IMAD.MOV.U32 R124, RZ, RZ, R151.reuse ;  /* 0x000000ffff7c7224 */ /* 0x100fe200078e0097 */
[----:B0-----:R-:W-:Y:S01]  /*db20*/  FSEL R67, R32, -INF , P4 ;  /* 0xff80000020437808 */ /* 0x001fe20002000000 */
[----:B------:R-:W0:Y:S01]  /*db30*/  MUFU.TANH R33, R33 ;  /* 0x0000002100217308 */ /* 0x000e220000002400 */
[----:B------:R-:W-:Y:S01]  /*db40*/  FMNMX.FTZ R7, R64, R7, !PT ;  /* 0x0000000740077209 */ /* 0x000fe20007810000 */
[----:B------:R-:W-:-:S02]  /*db50*/  IMAD.MOV.U32 R123, RZ, RZ, R151 ;  /* 0x000000ffff7b7224 */ /* 0x000fc400078e0097 */
[--C-:B------:R-:W-:Y:S02]  /*db60*/  IMAD.MOV.U32 R121, RZ, RZ, R151.reuse ;  /* 0x000000ffff797224 */ /* 0x100fe400078e0097 */
        /* <DEDUP_REMOVED lines=10> */
[--C-:B------:R-:W-:Y:S02]  /*dc10*/  IMAD.MOV.U32 R115, RZ, RZ, R151.reuse ;  /* 0x000000ffff737224 */ /* 0x100fe400078e0097 */
[--C-:B------:R-:W-:Y:S02]  /*dc20*/  IMAD.MOV.U32 R114, RZ, RZ, R151.reuse ;  /* 0x000000ffff727224 */ /* 0x100fe400078e0097 */
[----:B------:R0:W-:Y:S01]  /*dc30*/  MUFU.TANH R88, R68 ;  /* 0x0000004400587308 */ /* 0x0001e20000002400 */
[----:B-1----:R-:W-:Y:S01]  /*dc40*/  FSEL R27, R27, -INF , P2 ;  /* 0xff8000001b1b7808 */ /* 0x002fe20001000000 */
[----:B------:R-:W-:-:S02]  /*dc50*/  IMAD.MOV.U32 R112, RZ, RZ, R151 ;  /* 0x000000ffff707224 */ /* 0x000fc400078e0097 */
[--C-:B------:R-:W-:Y:S02]  /*dc60*/  IMAD.MOV.U32 R111, RZ, RZ, R151.reuse ;  /* 0x000000ffff6f7224 */ /* 0x100fe400078e0097 */
[--C-:B------:R-:W-:Y:S02]  /*dc70*/  IMAD.MOV.U32 R110, RZ, RZ, R151.reuse ;  /* 0x000000ffff6e7224 */ /* 0x100fe400078e0097 */
[----:B------:R-:W1:Y:S01]  /*dc80*/  MUFU.TANH R26, R26 ;  /* 0x0000001a001a7308 */ /* 0x000e620000002400 */
[----:B0-----:R-:W-:Y:S01]  /*dc90*/  FSEL R68, R28, -INF , P2 ;  /* 0xff8000001c447808 */ /* 0x001fe20001000000 */
[--C-:B------:R-:W-:Y:S01]  /*dca0*/  IMAD.MOV.U32 R109, RZ, RZ, R151.reuse ;  /* 0x000000ffff6d7224 */ /* 0x100fe200078e0097 */
[----:B------:R-:W-:Y:S01]  /*dcb0*/  ISETP.GT.AND P2, PT, R95, 0x31, PT ;  /* 0x000000315f00780c */ /* 0x000fe20003f44270 */
[--C-:B------:R-:W-:Y:S01]  /*dcc0*/  IMAD.MOV.U32 R108, RZ, RZ, R151.reuse ;  /* 0x000000ffff6c7224 */ /* 0x100fe200078e0097 */
[----:B------:R-:W-:Y:S01]  /*dcd0*/  FMNMX.FTZ R7, R68, R7, !PT ;  /* 0x0000000744077209 */ /* 0x000fe20007810000 */
[--C-:B------:R-:W-:Y:S01]  /*dce0*/  IMAD.MOV.U32 R107, RZ, RZ, R151.reuse ;  /* 0x000000ffff6b7224 */ /* 0x100fe200078e0097 */
[----:B--2---:R-:W-:Y:S01]  /*dcf0*/  FSEL R66, R36, -INF , P1 ;  /* 0xff80000024427808 */ /* 0x004fe20000800000 */
[----:B------:R-:W0:Y:S01]  /*dd00*/  MUFU.TANH R37, R37 ;  /* 0x0000002500257308 */ /* 0x000e220000002400 */
[----:B------:R-:W-:Y:S01]  /*dd10*/  FMNMX.FTZ R4, R60, R7, !PT ;  /* 0x000000073c047209 */ /* 0x000fe20007810000 */
[----:B------:R-:W-:-:S02]  /*dd20*/  IMAD.MOV.U32 R106, RZ, RZ, R151 ;  /* 0x000000ffff6a7224 */ /* 0x000fc400078e0097 */
        /* <DEDUP_REMOVED lines=11> */
[----:B------:R-:W1:Y:S01]  /*dde0*/  MUFU.TANH R40, R40 ;  /* 0x0000002800287308 */ /* 0x000e620000002400 */
        /* <DEDUP_REMOVED lines=11> */
[----:B------:R-:W2:Y:S01]  /*dea0*/  MUFU.TANH R41, R41 ;  /* 0x0000002900297308 */ /* 0x000ea20000002400 */
[----:B-1----:R-:W-:Y:S01]  /*deb0*/  FSEL R40, R40, -INF , P3 ;  /* 0xff80000028287808 */ /* 0x002fe20001800000 */
[--C-:B------:R-:W-:Y:S02]  /*dec0*/  IMAD.MOV.U32 R91, RZ, RZ, R151.reuse ;  /* 0x000000ffff5b7224 */ /* 0x100fe400078e0097 */
[----:B------:R-:W-:Y:S01]  /*ded0*/  IMAD.MOV.U32 R90, RZ, RZ, R151 ;  /* 0x000000ffff5a7224 */ /* 0x000fe200078e0097 */
[----:B------:R-:W-:-:S03]  /*dee0*/  FMNMX.FTZ R4, R40, R7, !PT ;  /* 0x0000000728047209 */ /* 0x000fc60007810000 */
[----:B------:R-:W1:Y:S01]  /*def0*/  MUFU.TANH R35, R35 ;  /* 0x0000002300237308 */ /* 0x000e620000002400 */
[----:B0-----:R-:W-:Y:S02]  /*df00*/  FSEL R30, R30, -INF , P5 ;  /* 0xff8000001e1e7808 */ /* 0x001fe40002800000 */
[----:B------:R-:W-:-:S05]  /*df10*/  ISETP.GT.AND P5, PT, R95, 0x40, PT ;  /* 0x000000405f00780c */ /* 0x000fca0003fa4270 */
[----:B------:R-:W0:Y:S01]  /*df20*/  MUFU.TANH R44, R44 ;  /* 0x0000002c002c7308 */ /* 0x000e220000002400 */
[----:B--2---:R-:W-:-:S04]  /*df30*/  FSEL R41, R41, -INF , P4 ;  /* 0xff80000029297808 */ /* 0x004fc80002000000 */
[----:B------:R-:W-:-:S03]  /*df40*/  FMNMX.FTZ R7, R41, R4, !PT ;  /* 0x0000000429077209 */ /* 0x000fc60007810000 */
[----:B------:R-:W2:Y:S01]  /*df50*/  MUFU.TANH R34, R34 ;  /* 0x0000002200227308 */ /* 0x000ea20000002400 */
[----:B-1----:R-:W-:Y:S02]  /*df60*/  FSEL R35, R35, -INF , P1 ;  /* 0xff80000023237808 */ /* 0x002fe40000800000 */
[----:B------:R-:W-:-:S05]  /*df70*/  ISETP.GT.AND P1, PT, R95, 0x41, PT ;  /* 0x000000415f00780c */ /* 0x000fca0003f24270 */
[----:B------:R-:W1:Y:S01]  /*df80*/  MUFU.TANH R45, R45 ;  /* 0x0000002d002d7308 */ /* 0x000e620000002400 */
[----:B0-----:R-:W-:-:S04]  /*df90*/  FSEL R44, R44, -INF , P5 ;  /* 0xff8000002c2c7808 */ /* 0x001fc80002800000 */
[----:B------:R-:W-:-:S03]  /*dfa0*/  FMNMX.FTZ R10, R44, R7, !PT ;  /* 0x000000072c0a7209 */ /* 0x000fc60007810000 */
[----:B------:R-:W0:Y:S01]  /*dfb0*/  MUFU.TANH R38, R38 ;  /* 0x0000002600267308 */ /* 0x000e220000002400 */
[----:B--2---:R-:W-:Y:S02]  /*dfc0*/  FSEL R34, R34, -INF , P2 ;  /* 0xff80000022227808 */ /* 0x004fe40001000000 */
[----:B------:R-:W-:-:S05]  /*dfd0*/  ISETP.GT.AND P2, PT, R95, 0x48, PT ;  /* 0x000000485f00780c */ /* 0x000fca0003f44270 */
[----:B------:R-:W2:Y:S01]  /*dfe0*/  MUFU.TANH R48, R48 ;  /* 0x0000003000307308 */ /* 0x000ea20000002400 */
[----:B-1----:R-:W-:-:S04]  /*dff0*/  FSEL R45, R45, -INF , P1 ;  /* 0xff8000002d2d7808 */ /* 0x002fc80000800000 */
        /* <DEDUP_REMOVED lines=21> */
[----:B------:R-:W-:-:S04]  /*e150*/  ISETP.GT.AND P1, PT, R95, 0x58, PT ;  /* 0x000000585f00780c */ /* 0x000fc80003f24270 */
[----:B------:R-:W-:Y:S01]  /*e160*/  FSEL R38, R88, -INF , P1 ;  /* 0xff80000058267808 */ /* 0x000fe20000800000 */
[----:B------:R-:W0:Y:S01]  /*e170*/  MUFU.TANH R47, R47 ;  /* 0x0000002f002f7308 */ /* 0x000e220000002400 */
[----:B--2---:R-:W-:Y:S01]  /*e180*/  FSEL R52, R52, -INF , P5 ;  /* 0xff80000034347808 */ /* 0x004fe20002800000 */
[----:B------:R-:W-:-:S03]  /*e190*/  IMAD.MOV.U32 R88, RZ, RZ, R151 ;  /* 0x000000ffff587224 */ /* 0x000fc600078e0097 */
[----:B------:R-:W-:-:S03]  /*e1a0*/  FMNMX.FTZ R15, R52, R15, !PT ;  /* 0x0000000f340f7209 */ /* 0x000fc60007810000 */
[----:B------:R-:W2:Y:S01]  /*e1b0*/  MUFU.TANH R51, R51 ;  /* 0x0000003300337308 */ /* 0x000ea20000002400 */
[----:B-1----:R-:W-:Y:S02]  /*e1c0*/  FSEL R11, R46, -INF , P2 ;  /* 0xff8000002e0b7808 */ /* 0x002fe40001000000 */
[----:B------:R-:W-:Y:S02]  /*e1d0*/  ISETP.GT.AND P2, PT, R95, 0x59, PT ;  /* 0x000000595f00780c */ /* 0x000fe40003f44270 */
[----:B------:R-:W-:Y:S02]  /*e1e0*/  FMNMX.FTZ R15, R38, R15, !PT ;  /* 0x0000000f260f7209 */ /* 0x000fe40007810000 */
[----:B------:R-:W-:Y:S01]  /*e1f0*/  FSEL R42, R89, -INF , P2 ;  /* 0xff800000592a7808 */ /* 0x000fe20001000000 */
[----:B------:R-:W1:Y:S01]  /*e200*/  MUFU.TANH R72, R72 ;  /* 0x0000004800487308 */ /* 0x000e620000002400 */
[----:B0-----:R-:W-:Y:S01]  /*e210*/  FSEL R14, R47, -INF , P3 ;  /* 0xff8000002f0e7808 */ /* 0x001fe20001800000 */
[----:B------:R-:W-:Y:S01]  /*e220*/  IMAD.MOV.U32 R89, RZ, RZ, R151 ;  /* 0x000000ffff597224 */ /* 0x000fe200078e0097 */
[----:B------:R-:W-:-:S02]  /*e230*/  ISETP.GT.AND P3, PT, R95, 0x60, PT ;  /* 0x000000605f00780c */ /* 0x000fc40003f64270 */
        /* <DEDUP_REMOVED lines=39> */
[----:B------:R-:W-:Y:S02]  /*e4b0*/  ISETP.GT.AND P5, PT, R95, 0x79, PT ;  /* 0x000000795f00780c */ /* 0x000fe40003fa4270 */
[----:B------:R-:W-:-:S03]  /*e4c0*/  MOV R95, R151 ;  /* 0x00000097005f7202 */ /* 0x000fc60000000f00 */
[----:B------:R-:W-:Y:S01]  /*e4d0*/  MUFU.TANH R79, R79 ;  /* 0x0000004f004f7308 */ /* 0x000fe20000002400 */
[----:B-1----:R-:W-:-:S04]  /*e4e0*/  FSEL R65, R84, -INF , P4 ;  /* 0xff80000054417808 */ /* 0x002fc80002000000 */
[----:B------:R-:W-:-:S03]  /*e4f0*/  FMNMX.FTZ R72, R65, R72, !PT ;  /* 0x0000004841487209 */ /* 0x000fc60007810000 */
[----:B------:R-:W-:Y:S01]  /*e500*/  MUFU.TANH R82, R82 ;  /* 0x0000005200527308 */ /* 0x000fe20000002400 */
[----:B0-----:R-:W-:-:S04]  /*e510*/  FSEL R71, R85, -INF , P5 ;  /* 0xff80000055477808 */ /* 0x001fc80002800000 */
[----:B------:R-:W-:-:S03]  /*e520*/  FMNMX.FTZ R72, R71, R72, !PT ;  /* 0x0000004847487209 */ /* 0x000fc60007810000 */
[----:B------:R-:W0:Y:S02]  /*e530*/  MUFU.TANH R83, R83 ;  /* 0x0000005300537308 */ /* 0x000e240000002400 */
[----:B------:R-:W1:Y:S06]  /*e540*/  SHFL.BFLY PT, R37, R72, 0x2, 0x1f ;  /* 0x0c401f0048257f89 */ /* 0x000e6c00000e0000 */
[----:B------:R-:W-:Y:S08]  /*e550*/  MUFU.TANH R86, R86 ;  /* 0x0000005600567308 */ /* 0x000ff00000002400 */
[----:B------:R-:W2:Y:S01]  /*e560*/  MUFU.TANH R87, R87 ;  /* 0x0000005700577308 */ /* 0x000ea20000002400 */
[----:B-1----:R-:W-:-:S05]  /*e570*/  FMNMX.FTZ R47, R72, R37, !PT ;  /* 0x00000025482f7209 */ /* 0x002fca0007810000 */
[----:B------:R-:W1:Y:S02]  /*e580*/  SHFL.BFLY PT, R74, R47, 0x1, 0x1f ;  /* 0x0c201f002f4a7f89 */ /* 0x000e6400000e0000 */
[----:B-1----:R-:W-:-:S04]  /*e590*/  FMNMX.FTZ R37, R47, R74, !PT ;  /* 0x0000004a2f257209 */ /* 0x002fc80007810000 */
[C---:B------:R-:W-:Y:S01]  /*e5a0*/  FSETP.NEU.FTZ.AND P6, PT, R37.reuse, -INF , PT ;  /* 0xff8000002500780b */ /* 0x040fe20003fdd000 */
[----:B------:R-:W-:-:S05]  /*e5b0*/  FMUL.FTZ R73, R37, UR46 ;  /* 0x0000002e25497c20 */ /* 0x000fca0008410000 */
[----:B------:R-:W-:-:S05]  /*e5c0*/  FSEL R73, R73, RZ, P6 ;  /* 0x000000ff49497208 */ /* 0x000fca0003000000 */
        /* <DEDUP_REMOVED lines=12> */
[----:B0-----:R-:W-:Y:S01]  /*e690*/  FSEL R44, R83, -INF , P3 ;  /* 0xff800000532c7808 */ /* 0x001fe20001800000 */
        /* <DEDUP_REMOVED lines=23> */
[----:B--2---:R-:W-:Y:S01]  /*e810*/  FSEL R58, R87, -INF , P5 ;  /* 0xff800000573a7808 */ /* 0x004fe20002800000 */
[--C-:B------:R-:W-:Y:S01]  /*e820*/  FFMA.FTZ R53, R52, UR46, -R73.reuse ;  /* 0x0000002e34357c23 */ /* 0x100fe20008010849 */
[----:B------:R-:W-:Y:S01]  /*e830*/  FMNMX.FTZ R61, R31, R56, !PT ;  /* 0x000000381f3d7209 */ /* 0x000fe20007810000 */
[--C-:B------:R-:W-:Y:S01]  /*e840*/  FFMA.FTZ R186, R50, UR46, -R73.reuse ;  /* 0x0000002e32ba7c23 */ /* 0x100fe20008010849 */
[--C-:B------:R-:W-:Y:S01]  /*e850*/  FFMA.FTZ R188, R55, UR46, -R73.reuse ;  /* 0x0000002e37bc7c23 */ /* 0x100fe20008010849 */
[--C-:B------:R-:W-:Y:S01]  /*e860*/  FFMA.FTZ R55, R63, UR46, -R73.reuse ;  /* 0x0000002e3f377c23 */ /* 0x100fe20008010849 */
[----:B------:R-:W-:Y:S01]  /*e870*/  FMNMX.FTZ R56, R30, R61, !PT ;  /* 0x0000003d1e387209 */ /* 0x000fe20007810000 */
[----:B------:R-:W1:Y:S01]  /*e880*/  MUFU.EX2 R162, R162 ;  /* 0x000000a200a27308 */ /* 0x000e620000000800 */
[----:B------:R-:W-:-:S02]  /*e890*/  FFMA.FTZ R63, R71, UR46, -R73 ;  /* 0x0000002e473f7c23 */ /* 0x000fc40008010849 */
[----:B------:R-:W-:-:S04]  /*e8a0*/  FMNMX.FTZ R61, R35, R56, !PT ;  /* 0x00000038233d7209 */ /* 0x000fc80007810000 */
[----:B------:R-:W-:Y:S01]  /*e8b0*/  FMNMX.FTZ R69, R34, R61, !PT ;  /* 0x0000003d22457209 */ /* 0x000fe20007810000 */
[----:B------:R-:W2:Y:S03]  /*e8c0*/  MUFU.EX2 R51, R51 ;  /* 0x0000003300337308 */ /* 0x000ea60000000800 */
[----:B------:R-:W-:-:S04]  /*e8d0*/  FMNMX.FTZ R56, R4, R69, !PT ;  /* 0x0000004504387209 */ /* 0x000fc80007810000 */
[----:B------:R-:W-:Y:S01]  /*e8e0*/  FMNMX.FTZ R56, R39, R56, !PT ;  /* 0x0000003827387209 */ /* 0x000fe20007810000 */
[----:B------:R-:W3:Y:S03]  /*e8f0*/  MUFU.EX2 R164, R164 ;  /* 0x000000a400a47308 */ /* 0x000ee60000000800 */
[----:B------:R-:W-:-:S04]  /*e900*/  FMNMX.FTZ R67, R7, R56, !PT ;  /* 0x0000003807437209 */ /* 0x000fc80007810000 */
[----:B------:R-:W-:Y:S01]  /*e910*/  FMNMX.FTZ R56, R10, R67, !PT ;  /* 0x000000430a387209 */ /* 0x000fe20007810000 */
[----:B------:R-:W4:Y:S03]  /*e920*/  MUFU.EX2 R166, R166 ;  /* 0x000000a600a67308 */ /* 0x000f260000000800 */
[----:B------:R-:W-:-:S04]  /*e930*/  FMNMX.FTZ R69, R11, R56, !PT ;  /* 0x000000380b457209 */ /* 0x000fc80007810000 */
[----:B------:R-:W-:Y:S01]  /*e940*/  FMNMX.FTZ R56, R14, R69, !PT ;  /* 0x000000450e387209 */ /* 0x000fe20007810000 */
[----:B------:R-:W5:Y:S03]  /*e950*/  MUFU.EX2 R59, R64 ;  /* 0x00000040003b7308 */ /* 0x000f660000000800 */
[----:B------:R-:W-:Y:S01]  /*e960*/  FMNMX.FTZ R69, R25, R56, !PT ;  /* 0x0000003819457209 */ /* 0x000fe20007810000 */
[----:B------:R-:W-:-:S03]  /*e970*/  FFMA.FTZ R56, R36, UR46, -R73 ;  /* 0x0000002e24387c23 */ /* 0x000fc60008010849 */
[----:B------:R-:W-:Y:S01]  /*e980*/  FMNMX.FTZ R36, R24, R69, !PT ;  /* 0x0000004518247209 */ /* 0x000fe20007810000 */
[----:B------:R-:W-:Y:S03]  /*e990*/  MUFU.EX2 R168, R168 ;  /* 0x000000a800a87308 */ /* 0x000fe60000000800 */
[----:B------:R-:W-:-:S04]  /*e9a0*/  FMNMX.FTZ R75, R15, R36, !PT ;  /* 0x000000240f4b7209 */ /* 0x000fc80007810000 */
[----:B------:R-:W-:Y:S01]  /*e9b0*/  FMNMX.FTZ R36, R28, R75, !PT ;  /* 0x0000004b1c247209 */ /* 0x000fe20007810000 */
[----:B------:R0:W-:Y:S03]  /*e9c0*/  MUFU.EX2 R69, R56 ;  /* 0x0000003800457308 */ /* 0x0001e60000000800 */
[----:B------:R-:W-:Y:S02]  /*e9d0*/  FMNMX.FTZ R75, R29, R36, !PT ;  /* 0x000000241d4b7209 */ /* 0x000fe40007810000 */
[----:B------:R-:W-:Y:S01]  /*e9e0*/  FSEL R36, R79, -INF , P1 ;  /* 0xff8000004f247808 */ /* 0x000fe20000800000 */
[----:B------:R-:W-:Y:S01]  /*e9f0*/  FFMA.FTZ R79, R54, UR46, -R73 ;  /* 0x0000002e364f7c23 */ /* 0x000fe20008010849 */
[----:B------:R-:W-:Y:S01]  /*ea00*/  FMNMX.FTZ R40, R32, R75, !PT ;  /* 0x0000004b20287209 */ /* 0x000fe20007810000 */
[----:B------:R-:W-:Y:S01]  /*ea10*/  MUFU.EX2 R61, R60 ;  /* 0x0000003c003d7308 */ /* 0x000fe20000000800 */
[----:B0-----:R-:W-:-:S02]  /*ea20*/  FSEL R56, R86, -INF , P4 ;  /* 0xff80000056387808 */ /* 0x001fc40002000000 */
[----:B------:R-:W-:Y:S02]  /*ea30*/  FMNMX.FTZ R75, R33, R40, !PT ;  /* 0x00000028214b7209 */ /* 0x000fe40007810000 */
[----:B------:R-:W-:Y:S02]  /*ea40*/  FSEL R40, R82, -INF , P2 ;  /* 0xff80000052287808 */ /* 0x000fe40001000000 */
[----:B------:R-:W-:Y:S01]  /*ea50*/  FMNMX.FTZ R75, R36, R75, !PT ;  /* 0x0000004b244b7209 */ /* 0x000fe20007810000 */
[----:B------:R-:W-:Y:S03]  /*ea60*/  MUFU.EX2 R170, R170 ;  /* 0x000000aa00aa7308 */ /* 0x000fe60000000800 */
[----:B------:R-:W-:-:S04]  /*ea70*/  FMNMX.FTZ R75, R40, R75, !PT ;  /* 0x0000004b284b7209 */ /* 0x000fc80007810000 */
[----:B------:R-:W-:Y:S01]  /*ea80*/  FMNMX.FTZ R75, R44, R75, !PT ;  /* 0x0000004b2c4b7209 */ /* 0x000fe20007810000 */
[----:B------:R-:W-:Y:S03]  /*ea90*/  MUFU.EX2 R67, R62 ;  /* 0x0000003e00437308 */ /* 0x000fe60000000800 */
[----:B------:R-:W-:-:S04]  /*eaa0*/  FMNMX.FTZ R75, R56, R75, !PT ;  /* 0x0000004b384b7209 */ /* 0x000fc80007810000 */
[----:B------:R-:W-:Y:S01]  /*eab0*/  FMNMX.FTZ R48, R58, R75, !PT ;  /* 0x0000004b3a307209 */ /* 0x000fe20007810000 */
[--C-:B------:R-:W-:Y:S01]  /*eac0*/  FFMA.FTZ R75, R42, UR46, -R73.reuse ;  /* 0x0000002e2a4b7c23 */ /* 0x100fe20008010849 */
[----:B------:R-:W-:Y:S03]  /*ead0*/  MUFU.EX2 R172, R172 ;  /* 0x000000ac00ac7308 */ /* 0x000fe60000000800 */
[----:B------:R-:W0:Y:S05]  /*eae0*/  SHFL.BFLY PT, R77, R48, 0x2, 0x1f ;  /* 0x0c401f00304d7f89 */ /* 0x000e2a00000e0000 */
[----:B------:R-:W-:Y:S08]  /*eaf0*/  MUFU.EX2 R174, R174 ;  /* 0x000000ae00ae7308 */ /* 0x000ff00000000800 */
[----:B------:R-:W-:Y:S08]  /*eb00*/  MUFU.EX2 R41, R41 ;  /* 0x0000002900297308 */ /* 0x000ff00000000800 */
[----:B------:R-:W-:Y:S01]  /*eb10*/  MUFU.EX2 R176, R176 ;  /* 0x000000b000b07308 */ /* 0x000fe20000000800 */
[----:B0-----:R-:W-:Y:S01]  /*eb20*/  FMNMX.FTZ R38, R48, R77, !PT ;  /* 0x0000004d30267209 */ /* 0x001fe20007810000 */
[----:B------:R-:W-:Y:S01]  /*eb30*/  FFMA.FTZ R77, R46, UR46, -R73 ;  /* 0x0000002e2e4d7c23 */ /* 0x000fe20008010849 */
[----:B------:R-:W-:-:S03]  /*eb40*/  IMAD.U32 R46, RZ, RZ, UR38 ;  /* 0x00000026ff2e7e24 */ /* 0x000fc6000f8e00ff */
[----:B------:R-:W0:Y:S02]  /*eb50*/  SHFL.BFLY PT, R43, R38, 0x1, 0x1f ;  /* 0x0c201f00262b7f89 */ /* 0x000e2400000e0000 */
[----:B------:R-:W-:Y:S01]  /*eb60*/  MUFU.EX2 R45, R45 ;  /* 0x0000002d002d7308 */ /* 0x000fe20000000800 */
[----:B------:R-:W-:-:S04]  /*eb70*/  PRMT R3, R46, 0x654, R3 ;  /* 0x000006542e037816 */ /* 0x000fc80000000003 */
[----:B------:R5:W-:Y:S03]  /*eb80*/  SYNCS.ARRIVE.TRANS64.RED.A1T0 RZ, [R3+URZ], RZ ;  /* 0x000000ff03ff79a7 */ /* 0x000be6000810043f */
[----:B------:R-:W-:Y:S08]  /*eb90*/  MUFU.EX2 R178, R178 ;  /* 0x000000b200b27308 */ /* 0x000ff00000000800 */
[----:B------:R-:W-:Y:S01]  /*eba0*/  MUFU.EX2 R49, R49 ;  /* 0x0000003100317308 */ /* 0x000fe20000000800 */
[----:B0-----:R-:W-:-:S07]  /*ebb0*/  FMNMX.FTZ R43, R38, R43, !PT ;  /* 0x0000002b262b7209 */ /* 0x001fce0007810000 */
[----:B------:R-:W-:Y:S01]  /*ebc0*/  MUFU.EX2 R180, R180 ;  /* 0x000000b400b47308 */ /* 0x000fe20000000800 */
[C---:B------:R-:W-:Y:S01]  /*ebd0*/  FSETP.NEU.FTZ.AND P1, PT, R43.reuse, -INF , PT ;  /* 0xff8000002b00780b */ /* 0x040fe20003f3d000 */
[----:B------:R-:W-:-:S06]  /*ebe0*/  FMUL.FTZ R65, R43, UR46 ;  /* 0x0000002e2b417c20 */ /* 0x000fcc0008410000 */
[----:B------:R-:W-:Y:S01]  /*ebf0*/  MUFU.EX2 R53, R53 ;  /* 0x0000003500357308 */ /* 0x000fe20000000800 */
[----:B------:R-:W-:-:S05]  /*ec00*/  FSEL R65, R65, RZ, P1 ;  /* 0x000000ff41417208 */ /* 0x000fca0000800000 */
[--C-:B------:R-:W-:Y:S01]  /*ec10*/  FFMA.FTZ R161, R6, UR46, -R65.reuse ;  /* 0x0000002e06a17c23 */ /* 0x100fe20008010841 */
[--C-:B------:R-:W-:Y:S01]  /*ec20*/  FFMA.FTZ R6, R5, UR46, -R65.reuse ;  /* 0x0000002e05067c23 */ /* 0x100fe20008010841 */
[----:B------:R-:W-:Y:S01]  /*ec30*/  FFMA.FTZ R163, R9, UR46, -R65 ;  /* 0x0000002e09a37c23 */ /* 0x000fe20008010841 */
[----:B------:R-:W-:Y:S01]  /*ec40*/  FADD.FTZ R5, R160, R47 ;  /* 0x0000002fa0057221 */ /* 0x000fe20000010000 */
[--C-:B------:R-:W-:Y:S01]  /*ec50*/  FFMA.FTZ R8, R8, UR46, -R65.reuse ;  /* 0x0000002e08087c23 */ /* 0x100fe20008010841 */
[----:B------:R-:W-:Y:S01]  /*ec60*/  FFMA.FTZ R165, R13, UR46, -R65 ;  /* 0x0000002e0da57c23 */ /* 0x000fe20008010841 */
[----:B------:R-:W-:Y:S01]  /*ec70*/  MUFU.EX2 R161, R161 ;  /* 0x000000a100a17308 */ /* 0x000fe20000000800 */
[----:B-1----:R-:W-:Y:S01]  /*ec80*/  FADD.FTZ R38, R162, R5 ;  /* 0x00000005a2267221 */ /* 0x002fe20000010000 */
[--C-:B------:R-:W-:Y:S01]  /*ec90*/  FFMA.FTZ R12, R12, UR46, -R65.reuse ;  /* 0x0000002e0c0c7c23 */ /* 0x100fe20008010841 */
[--C-:B------:R-:W-:Y:S01]  /*eca0*/  FFMA.FTZ R167, R21, UR46, -R65.reuse ;  /* 0x0000002e15a77c23 */ /* 0x100fe20008010841 */
[--C-:B------:R-:W-:Y:S01]  /*ecb0*/  FFMA.FTZ R20, R20, UR46, -R65.reuse ;  /* 0x0000002e14147c23 */ /* 0x100fe20008010841 */
[----:B--2---:R-:W-:Y:S01]  /*ecc0*/  FADD.FTZ R5, R51, R38 ;  /* 0x0000002633057221 */ /* 0x004fe20000010000 */
[--C-:B------:R-:W-:Y:S01]  /*ecd0*/  FFMA.FTZ R169, R27, UR46, -R65.reuse ;  /* 0x0000002e1ba97c23 */ /* 0x100fe20008010841 */
[----:B------:R-:W-:Y:S01]  /*ece0*/  FFMA.FTZ R177, R7, UR46, -R65 ;  /* 0x0000002e07b17c23 */ /* 0x000fe20008010841 */
[----:B------:R-:W0:Y:S01]  /*ecf0*/  MUFU.EX2 R6, R6 ;  /* 0x0000000600067308 */ /* 0x000e220000000800 */
[----:B---3--:R-:W-:Y:S01]  /*ed00*/  FADD.FTZ R38, R164, R5 ;  /* 0x00000005a4267221 */ /* 0x008fe20000010000 */
[--C-:B------:R-:W-:Y:S01]  /*ed10*/  FFMA.FTZ R26, R26, UR46, -R65.reuse ;  /* 0x0000002e1a1a7c23 */ /* 0x100fe20008010841 */
[--C-:B------:R-:W-:Y:S01]  /*ed20*/  FFMA.FTZ R171, R31, UR46, -R65.reuse ;  /* 0x0000002e1fab7c23 */ /* 0x100fe20008010841 */
[--C-:B------:R-:W-:Y:S01]  /*ed30*/  FFMA.FTZ R30, R30, UR46, -R65.reuse ;  /* 0x0000002e1e1e7c23 */ /* 0x100fe20008010841 */
[----:B------:R-:W-:Y:S01]  /*ed40*/  FADD.FTZ R5, R57, R38 ;  /* 0x0000002639057221 */ /* 0x000fe20000010000 */
[--C-:B------:R-:W-:Y:S01]  /*ed50*/  FFMA.FTZ R173, R35, UR46, -R65.reuse ;  /* 0x0000002e23ad7c23 */ /* 0x100fe20008010841 */
[----:B------:R-:W-:Y:S01]  /*ed60*/  FFMA.FTZ R34, R34, UR46, -R65 ;  /* 0x0000002e22227c23 */ /* 0x000fe20008010841 */
[----:B------:R-:W1:Y:S01]  /*ed70*/  MUFU.EX2 R163, R163 ;  /* 0x000000a300a37308 */ /* 0x000e620000000800 */
[----:B----4-:R-:W-:Y:S01]  /*ed80*/  FADD.FTZ R42, R166, R5 ;  /* 0x00000005a62a7221 */ /* 0x010fe20000010000 */
[--C-:B------:R-:W-:Y:S01]  /*ed90*/  FFMA.FTZ R175, R4, UR46, -R65.reuse ;  /* 0x0000002e04af7c23 */ /* 0x100fe20008010841 */
[--C-:B------:R-:W-:Y:S01]  /*eda0*/  FFMA.FTZ R4, R39, UR46, -R65.reuse ;  /* 0x0000002e27047c23 */ /* 0x100fe20008010841 */
[--C-:B------:R-:W-:Y:S01]  /*edb0*/  FFMA.FTZ R10, R10, UR46, -R65.reuse ;  /* 0x0000002e0a0a7c23 */ /* 0x100fe20008010841 */
[----:B-----5:R-:W-:Y:S01]  /*edc0*/  FADD.FTZ R7, R59, R42 ;  /* 0x0000002a3b077221 */ /* 0x020fe20000010000 */
        /* <DEDUP_REMOVED lines=13> */
[--C-:B------:R-:W-:Y:S01]  /*eea0*/  FFMA.FTZ R29, R29, UR46, -R65.reuse ;  /* 0x0000002e1d1d7c23 */ /* 0x100fe20008010841 */
[--C-:B------:R-:W-:Y:S01]  /*eeb0*/  FFMA.FTZ R32, R32, UR46, -R65.reuse ;  /* 0x0000002e20207c23 */ /* 0x100fe20008010841 */
[--C-:B------:R-:W-:Y:S01]  /*eec0*/  FFMA.FTZ R33, R33, UR46, -R65.reuse ;  /* 0x0000002e21217c23 */ /* 0x100fe20008010841 */
[----:B------:R-:W-:Y:S01]  /*eed0*/  FADD.FTZ R7, R67, R42 ;  /* 0x0000002a43077221 */ /* 0x000fe20000010000 */
[----:B------:R-:W-:Y:S01]  /*eee0*/  FFMA.FTZ R36, R36, UR46, -R65 ;  /* 0x0000002e24247c23 */ /* 0x000fe20008010841 */
[----:B------:R-:W1:Y:S01]  /*eef0*/  MUFU.EX2 R12, R12 ;  /* 0x0000000c000c7308 */ /* 0x000e620000000800 */
[----:B--2---:R-:W-:Y:S01]  /*ef00*/  FADD.FTZ R38, R8, R5 ;  /* 0x0000000508267221 */ /* 0x004fe20000010000 */
[----:B------:R-:W-:Y:S01]  /*ef10*/  FADD.FTZ R42, R172, R7 ;  /* 0x00000007ac2a7221 */ /* 0x000fe20000010000 */
[--C-:B------:R-:W-:Y:S01]  /*ef20*/  FFMA.FTZ R40, R40, UR46, -R65.reuse ;  /* 0x0000002e28287c23 */ /* 0x100fe20008010841 */
[--C-:B------:R-:W-:Y:S01]  /*ef30*/  FFMA.FTZ R44, R44, UR46, -R65.reuse ;  /* 0x0000002e2c2c7c23 */ /* 0x100fe20008010841 */
[--C-:B------:R-:W-:Y:S01]  /*ef40*/  FFMA.FTZ R56, R56, UR46, -R65.reuse ;  /* 0x0000002e38387c23 */ /* 0x100fe20008010841 */
[----:B------:R-:W-:Y:S01]  /*ef50*/  FADD.FTZ R7, R69, R42 ;  /* 0x0000002a45077221 */ /* 0x000fe20000010000 */
[----:B------:R-:W-:Y:S01]  /*ef60*/  FFMA.FTZ R58, R58, UR46, -R65 ;  /* 0x0000002e3a3a7c23 */ /* 0x000fe20008010841 */
[----:B------:R-:W2:Y:S01]  /*ef70*/  MUFU.EX2 R167, R167 ;  /* 0x000000a700a77308 */ /* 0x000ea20000000800 */
[----:B0-----:R-:W-:Y:S01]  /*ef80*/  FADD.FTZ R5, R165, R38 ;  /* 0x00000026a5057221 */ /* 0x001fe20000010000 */
[----:B------:R-:W-:Y:S01]  /*ef90*/  FADD.FTZ R42, R174, R7 ;  /* 0x00000007ae2a7221 */ /* 0x000fe20000010000 */
[----:B------:R-:W-:Y:S01]  /*efa0*/  VIADD R9, R92, 0xfffffffe ;  /* 0xfffffffe5c097836 */ /* 0x000fe20000000000 */
[----:B------:R-:W-:Y:S01]  /*efb0*/  F2FP.BF16.F32.PACK_AB R161, R6, R161 ;  /* 0x000000a106a1723e */ /* 0x000fe200000010ff */
[----:B------:R-:W-:Y:S01]  /*efc0*/  IMAD.MOV.U32 R92, RZ, RZ, R151 ;  /* 0x000000ffff5c7224 */ /* 0x000fe200078e0097 */
[----:B------:R-:W-:-:S02]  /*efd0*/  F2FP.BF16.F32.PACK_AB R163, R8, R163 ;  /* 0x000000a308a3723e */ /* 0x000fc400000010ff */
[----:B------:R-:W0:Y:S01]  /*efe0*/  MUFU.EX2 R20, R20 ;  /* 0x0000001400147308 */ /* 0x000e220000000800 */
[----:B-1----:R-:W-:Y:S01]  /*eff0*/  FADD.FTZ R38, R12, R5 ;  /* 0x000000050c267221 */ /* 0x002fe20000010000 */
[----:B------:R-:W-:Y:S02]  /*f000*/  ISETP.GE.AND P1, PT, R9, R194, PT ;  /* 0x000000c20900720c */ /* 0x000fe40003f26270 */
[----:B------:R-:W-:Y:S02]  /*f010*/  F2FP.BF16.F32.PACK_AB R160, R47, R160 ;  /* 0x000000a02fa0723e */ /* 0x000fe400000010ff */
[----:B------:R-:W-:Y:S02]  /*f020*/  F2FP.BF16.F32.PACK_AB R162, R51, R162 ;  /* 0x000000a233a2723e */ /* 0x000fe400000010ff */
[----:B------:R-:W1:Y:S01]  /*f030*/  MUFU.EX2 R169, R169 ;  /* 0x000000a900a97308 */ /* 0x000e620000000800 */
[----:B--2---:R-:W-:Y:S01]  /*f040*/  FADD.FTZ R5, R167, R38 ;  /* 0x00000026a7057221 */ /* 0x004fe20000010000 */
[----:B------:R-:W-:-:S02]  /*f050*/  F2FP.BF16.F32.PACK_AB R164, R57, R164 ;  /* 0x000000a439a4723e */ /* 0x000fc400000010ff */
[----:B------:R-:W-:Y:S02]  /*f060*/  F2FP.BF16.F32.PACK_AB R166, R59, R166 ;  /* 0x000000a63ba6723e */ /* 0x000fe400000010ff */
[----:B------:R-:W-:Y:S02]  /*f070*/  F2FP.BF16.F32.PACK_AB R168, R61, R168 ;  /* 0x000000a83da8723e */ /* 0x000fe400000010ff */
[----:B------:R-:W2:Y:S01]  /*f080*/  MUFU.EX2 R26, R26 ;  /* 0x0000001a001a7308 */ /* 0x000ea20000000800 */
[----:B0-----:R-:W-:Y:S01]  /*f090*/  FADD.FTZ R38, R20, R5 ;  /* 0x0000000514267221 */ /* 0x001fe20000010000 */
[----:B------:R-:W-:Y:S02]  /*f0a0*/  F2FP.BF16.F32.PACK_AB R170, R67, R170 ;  /* 0x000000aa43aa723e */ /* 0x000fe400000010ff */
[----:B------:R-:W-:Y:S02]  /*f0b0*/  F2FP.BF16.F32.PACK_AB R172, R69, R172 ;  /* 0x000000ac45ac723e */ /* 0x000fe400000010ff */
[----:B------:R-:W-:-:S02]  /*f0c0*/  F2FP.BF16.F32.PACK_AB R174, R41, R174 ;  /* 0x000000ae29ae723e */ /* 0x000fc400000010ff */
[----:B------:R-:W0:Y:S01]  /*f0d0*/  MUFU.EX2 R171, R171 ;  /* 0x000000ab00ab7308 */ /* 0x000e220000000800 */
[----:B-1----:R-:W-:Y:S01]  /*f0e0*/  FADD.FTZ R5, R169, R38 ;  /* 0x00000026a9057221 */ /* 0x002fe20000010000 */
[----:B------:R-:W-:Y:S02]  /*f0f0*/  F2FP.BF16.F32.PACK_AB R165, R12, R165 ;  /* 0x000000a50ca5723e */ /* 0x000fe400000010ff */
[----:B------:R-:W-:-:S04]  /*f100*/  F2FP.BF16.F32.PACK_AB R167, R20, R167 ;  /* 0x000000a714a7723e */ /* 0x000fc800000010ff */
[----:B------:R-:W1:Y:S01]  /*f110*/  MUFU.EX2 R30, R30 ;  /* 0x0000001e001e7308 */ /* 0x000e620000000800 */
[C---:B--2---:R-:W-:Y:S01]  /*f120*/  FADD.FTZ R38, R26.reuse, R5 ;  /* 0x000000051a267221 */ /* 0x044fe20000010000 */
[----:B------:R-:W-:Y:S01]  /*f130*/  FADD.FTZ R5, R41, R42 ;  /* 0x0000002a29057221 */ /* 0x000fe20000010000 */
[----:B------:R-:W-:-:S03]  /*f140*/  F2FP.BF16.F32.PACK_AB R169, R26, R169 ;  /* 0x000000a91aa9723e */ /* 0x000fc600000010ff */
[----:B------:R-:W-:Y:S01]  /*f150*/  FADD.FTZ R42, R176, R5 ;  /* 0x00000005b02a7221 */ /* 0x000fe20000010000 */
[----:B------:R-:W-:Y:S01]  /*f160*/  F2FP.BF16.F32.PACK_AB R176, R45, R176 ;  /* 0x000000b02db0723e */ /* 0x000fe200000010ff */
[----:B------:R-:W2:Y:S01]  /*f170*/  MUFU.EX2 R173, R173 ;  /* 0x000000ad00ad7308 */ /* 0x000ea20000000800 */
[----:B0-----:R-:W-:Y:S01]  /*f180*/  FADD.FTZ R3, R171, R38 ;  /* 0x00000026ab037221 */ /* 0x001fe20000010000 */
[----:B------:R-:W-:-:S04]  /*f190*/  FADD.FTZ R5, R45, R42 ;  /* 0x0000002a2d057221 */ /* 0x000fc80000010000 */
[----:B------:R-:W-:Y:S01]  /*f1a0*/  FADD.FTZ R42, R178, R5 ;  /* 0x00000005b22a7221 */ /* 0x000fe20000010000 */
[C---:B------:R-:W-:Y:S01]  /*f1b0*/  F2FP.BF16.F32.PACK_AB R178, R49.reuse, R178 ;  /* 0x000000b231b2723e */ /* 0x040fe200000010ff */
[----:B------:R-:W0:Y:S01]  /*f1c0*/  MUFU.EX2 R34, R34 ;  /* 0x0000002200227308 */ /* 0x000e220000000800 */
[C---:B-1----:R-:W-:Y:S01]  /*f1d0*/  FADD.FTZ R38, R30.reuse, R3 ;  /* 0x000000031e267221 */ /* 0x042fe20000010000 */
[----:B------:R-:W-:Y:S01]  /*f1e0*/  FADD.FTZ R5, R49, R42 ;  /* 0x0000002a31057221 */ /* 0x000fe20000010000 */
[----:B------:R-:W-:-:S03]  /*f1f0*/  F2FP.BF16.F32.PACK_AB R171, R30, R171 ;  /* 0x000000ab1eab723e */ /* 0x000fc600000010ff */
[----:B------:R-:W-:Y:S01]  /*f200*/  FADD.FTZ R42, R180, R5 ;  /* 0x00000005b42a7221 */ /* 0x000fe20000010000 */
[----:B------:R-:W-:Y:S01]  /*f210*/  F2FP.BF16.F32.PACK_AB R180, R53, R180 ;  /* 0x000000b435b4723e */ /* 0x000fe200000010ff */
[----:B------:R-:W1:Y:S01]  /*f220*/  MUFU.EX2 R175, R175 ;  /* 0x000000af00af7308 */ /* 0x000e620000000800 */
[----:B--2---:R-:W-:Y:S01]  /*f230*/  FADD.FTZ R3, R173, R38 ;  /* 0x00000026ad037221 */ /* 0x004fe20000010000 */
[----:B------:R-:W-:-:S06]  /*f240*/  FADD.FTZ R5, R53, R42 ;  /* 0x0000002a35057221 */ /* 0x000fcc0000010000 */
        /* <DEDUP_REMOVED lines=29> */
[----:B------:R-:W-:-:S06]  /*f420*/  F2FP.BF16.F32.PACK_AB R184, R77, R184 ;  /* 0x000000b84db8723e */ /* 0x000fcc00000010ff */
[----:B------:R-:W2:Y:S01]  /*f430*/  MUFU.EX2 R15, R15 ;  /* 0x0000000f000f7308 */ /* 0x000ea20000000800 */
[C---:B0-----:R-:W-:Y:S01]  /*f440*/  FADD.FTZ R38, R24.reuse, R3 ;  /* 0x0000000318267221 */ /* 0x041fe20000010000 */
[----:B------:R-:W-:-:S06]  /*f450*/  F2FP.BF16.F32.PACK_AB R181, R24, R181 ;  /* 0x000000b518b5723e */ /* 0x000fcc00000010ff */
[----:B------:R-:W0:Y:S01]  /*f460*/  MUFU.EX2 R79, R79 ;  /* 0x0000004f004f7308 */ /* 0x000e220000000800 */
[----:B-1----:R-:W-:-:S07]  /*f470*/  FADD.FTZ R42, R186, R5 ;  /* 0x00000005ba2a7221 */ /* 0x002fce0000010000 */
[----:B------:R-:W1:Y:S01]  /*f480*/  MUFU.EX2 R28, R28 ;  /* 0x0000001c001c7308 */ /* 0x000e620000000800 */
[----:B--2---:R-:W-:-:S07]  /*f490*/  FADD.FTZ R3, R15, R38 ;  /* 0x000000260f037221 */ /* 0x004fce0000010000 */
[----:B------:R-:W2:Y:S01]  /*f4a0*/  MUFU.EX2 R188, R188 ;  /* 0x000000bc00bc7308 */ /* 0x000ea20000000800 */
[C---:B0-----:R-:W-:Y:S01]  /*f4b0*/  FADD.FTZ R5, R79.reuse, R42 ;  /* 0x0000002a4f057221 */ /* 0x041fe20000010000 */
[----:B------:R-:W-:-:S06]  /*f4c0*/  F2FP.BF16.F32.PACK_AB R186, R79, R186 ;  /* 0x000000ba4fba723e */ /* 0x000fcc00000010ff */
        /* <DEDUP_REMOVED lines=26> */
[----:B--2---:R-:W-:-:S04]  /*f670*/  FADD.FTZ R8, R56, R5 ;  /* 0x0000000538087221 */ /* 0x004fc80000010000 */
[C---:B0-----:R-:W-:Y:S01]  /*f680*/  FADD.FTZ R8, R191.reuse, R8 ;  /* 0x00000008bf087221 */ /* 0x041fe20000010000 */
[----:B------:R-:W-:Y:S01]  /*f690*/  F2FP.BF16.F32.PACK_AB R191, R191, R56 ;  /* 0x00000038bfbf723e */ /* 0x000fe200000010ff */
[C---:B-1----:R-:W-:Y:S01]  /*f6a0*/  FADD.FTZ R3, R63.reuse, R42 ;  /* 0x0000002a3f037221 */ /* 0x042fe20000010000 */
[----:B------:R-:W-:Y:S01]  /*f6b0*/  F2FP.BF16.F32.PACK_AB R190, R63, R190 ;  /* 0x000000be3fbe723e */ /* 0x000fe200000010ff */
[----:B------:R-:W-:Y:S06]  /*f6c0*/  @!P1 BRA `(.L_x_7104) ;  /* 0x0000002c001c9947 */ /* 0x000fec0003800000 */
[----:B------:R-:W-:Y:S01]  /*f6d0*/  IMAD.MOV.U32 R10, RZ, RZ, R43 ;  /* 0x000000ffff0a7224 */ /* 0x000fe200078e002b */
[----:B------:R-:W-:Y:S01]  /*f6e0*/  MOV R11, R37 ;  /* 0x00000025000b7202 */ /* 0x000fe20000000f00 */
[----:B------:R-:W-:Y:S01]  /*f6f0*/  IMAD.MOV.U32 R4, RZ, RZ, R158 ;  /* 0x000000ffff047224 */ /* 0x000fe200078e009e */
[----:B------:R-:W-:Y:S01]  /*f700*/  CS2R R150, SRZ ;  /* 0x0000000000967805 */ /* 0x000fe2000001ff00 */
[----:B------:R-:W-:Y:S01]  /*f710*/  IMAD.MOV.U32 R12, RZ, RZ, R157 ;  /* 0x000000ffff0c7224 */ /* 0x000fe200078e009d */
        /* <DEDUP_REMOVED lines=30> */
[----:B------:R-:W-:-:S07]  /*f900*/  CS2R R88, SRZ ;  /* 0x0000000000587805 */ /* 0x000fce000001ff00 */
.L_x_7116:
[----:B------:R-:W-:Y:S01]  /*f910*/  ISETP.NE.AND P1, PT, R12, 0x1, PT ;  /* 0x000000010c00780c */ /* 0x000fe20003f25270 */
[----:B------:R-:W-:Y:S05]  /*f920*/  YIELD ;  /* 0x0000000000007946 */ /* 0x000fea0003800000 */
[----:B------:R-:W-:Y:S02]  /*f930*/  SEL R5, RZ, 0x1, P1 ;  /* 0x00000001ff057807 */ /* 0x000fe40000800000 */
[----:B------:R-:W-:Y:S02]  /*f940*/  ISETP.NE.AND P1, PT, R195, RZ, PT ;  /* 0x000000ffc300720c */ /* 0x000fe40003f25270 */
[----:B------:R-:W-:-:S11]  /*f950*/  LOP3.LUT R158, R4, R5, RZ, 0x3c, !PT ;  /* 0x00000005049e7212 */ /* 0x000fd600078e3cff */
[----:B------:R-:W-:Y:S05]  /*f960*/  @P1 BRA `(.L_x_7105) ;  /* 0x00000000003c1947 */ /* 0x000fea0003800000 */
[----:B------:R-:W-:Y:S05]  /*f970*/  @!P0 BRA `(.L_x_7106) ;  /* 0x0000000000048947 */ /* 0x000fea0003800000 */
[----:B------:R-:W-:Y:S01]  /*f980*/  BPT.TRAP 0x1 ;  /* 0x000000040000795c */ /* 0x000fe20000300000 */
.L_x_7106:
        /* <DEDUP_REMOVED lines=8> */
.L_x_7107:
[----:B------:R-:W-:Y:S04]  /*fa10*/  BSSY B0, `(.L_x_7105) ;  /* 0x0000004000007945 */ /* 0x000fe80003800000 */
[----:B-1----:R-:W-:Y:S05]  /*fa20*/  @P2 BRA `(.L_x_7108) ;  /* 0x0000000000082947 */ /* 0x002fea0003800000 */
[----:B------:R-:W1:Y:S02]  /*fa30*/  SYNCS.PHASECHK.TRANS64.TRYWAIT P2, [R5+URZ+0x28830], R6 ;  /* 0x02883006050075a7 */ /* 0x000e64000804017f */
[----:B-1----:R-:W-:Y:S05]  /*fa40*/  @!P2 BRA `(.L_x_7109) ;  /* 0x000000e400e4a947 */ /* 0x002fea0003800000 */
.L_x_7108:
[----:B------:R-:W-:Y:S05]  /*fa50*/  BSYNC B0 ;  /* 0x0000000000007941 */ /* 0x000fea0003800000 */
.L_x_7105:
[----:B01----:R-:W0:Y:S01]  /*fa60*/  S2R R5, SR_TID.X ;  /* 0x0000000000057919 */ /* 0x003e220000002100 */
[----:B------:R-:W-:Y:S01]  /*fa70*/  VIADD R157, R12, 0x1 ;  /* 0x000000010c9d7836 */ /* 0x000fe20000000000 */
[----:B------:R-:W-:Y:S05]  /*fa80*/  WARPSYNC.ALL ;  /* 0x0000000000007948 */ /* 0x000fea0003800000 */
[C---:B------:R-:W-:Y:S01]  /*fa90*/  ISETP.NE.AND P2, PT, R157.reuse, 0x2, PT ;  /* 0x000000029d00780c */ /* 0x040fe20003f45270 */
[----:B------:R-:W-:Y:S02]  /*faa0*/  IMAD.MOV.U32 R7, RZ, RZ, 0x40000040 ;  /* 0x40000040ff077424 */ /* 0x000fe400078e00ff */
[----:B------:R-:W-:Y:S01]  /*fab0*/  IMAD.MOV.U32 R25, RZ, RZ, 0x40000040 ;  /* 0x40000040ff197424 */ /* 0x000fe200078e00ff */
[----:B------:R-:W-:Y:S01]  /*fac0*/  SEL R157, R157, RZ, P2 ;  /* 0x000000ff9d9d7207 */ /* 0x000fe20001000000 */
[----:B------:R-:W-:Y:S01]  /*fad0*/  IMAD.MOV.U32 R21, RZ, RZ, 0x40000040 ;  /* 0x40000040ff157424 */ /* 0x000fe200078e00ff */
[----:B------:R-:W-:Y:S01]  /*fae0*/  R2UR UR7, R7 ;  /* 0x00000000070772ca */ /* 0x000fe200000e0000 */
[----:B------:R-:W-:Y:S01]  /*faf0*/  IMAD.MOV.U32 R15, RZ, RZ, 0x40000040 ;  /* 0x40000040ff0f7424 */ /* 0x000fe200078e00ff */
[----:B------:R-:W-:Y:S01]  /*fb00*/  R2UR UR15, R25 ;  /* 0x00000000190f72ca */ /* 0x000fe200000e0000 */
[----:B------:R-:W-:Y:S01]  /*fb10*/  IMAD R6, R157, 0x800, R0 ;  /* 0x000008009d067824 */ /* 0x000fe200078e0200 */
[----:B------:R-:W-:-:S02]  /*fb20*/  R2UR UR31, R25 ;  /* 0x00000000191f72ca */ /* 0x000fc400000e0000 */
[----:B------:R-:W-:Y:S01]  /*fb30*/  R2UR UR11, R21 ;  /* 0x00000000150b72ca */ /* 0x000fe200000e0000 */
[C---:B------:R-:W-:Y:S01]  /*fb40*/  VIADD R20, R6.reuse, 0x2 ;  /* 0x0000000206147836 */ /* 0x040fe20000000000 */
[C---:B------:R-:W-:Y:S01]  /*fb50*/  IADD3 R24, R6.reuse, 0x4, RZ ;  /* 0x0000000406187810 */ /* 0x040fe20007ffe0ff */
[C---:B------:R-:W-:Y:S01]  /*fb60*/  VIADD R14, R6.reuse, 0x6 ;  /* 0x00000006060e7836 */ /* 0x040fe20000000000 */
[----:B------:R-:W-:Y:S02]  /*fb70*/  R2UR UR6, R6 ;  /* 0x00000000060672ca */ /* 0x000fe400000e0000 */
[----:B------:R-:W-:Y:S01]  /*fb80*/  R2UR UR14, R24 ;  /* 0x00000000180e72ca */ /* 0x000fe200000e0000 */
[----:B------:R-:W-:Y:S01]  /*fb90*/  VIADD R24, R6, 0x404 ;  /* 0x0000040406187836 */ /* 0x000fe20000000000 */
[----:B------:R-:W-:Y:S01]  /*fba0*/  R2UR UR10, R20 ;  /* 0x00000000140a72ca */ /* 0x000fe200000e0000 */
[----:B------:R-:W-:Y:S01]  /*fbb0*/  VIADD R20, R6, 0x400 ;  /* 0x0000040006147836 */ /* 0x000fe20000000000 */
[----:B------:R-:W-:Y:S01]  /*fbc0*/  R2UR UR18, R14 ;  /* 0x000000000e1272ca */ /* 0x000fe200000e0000 */
[----:B------:R-:W-:Y:S01]  /*fbd0*/  VIADD R14, R6, 0x402 ;  /* 0x00000402060e7836 */ /* 0x000fe20000000000 */
[----:B------:R-:W-:-:S02]  /*fbe0*/  R2UR UR30, R24 ;  /* 0x00000000181e72ca */ /* 0x000fc400000e0000 */
[----:B0-----:R-:W-:Y:S02]  /*fbf0*/  SHF.R.U32.HI R5, RZ, 0x7, R5 ;  /* 0x00000007ff057819 */ /* 0x001fe40000011605 */
[----:B------:R-:W-:Y:S02]  /*fc00*/  R2UR UR19, R15 ;  /* 0x000000000f1372ca */ /* 0x000fe400000e0000 */
[----:B------:R-:W-:Y:S01]  /*fc10*/  R2UR UR22, R20 ;  /* 0x00000000141672ca */ /* 0x000fe200000e0000 */
[----:B------:R-:W-:Y:S01]  /*fc20*/  VIADD R5, R5, 0x8 ;  /* 0x0000000805057836 */ /* 0x000fe20000000000 */
[----:B------:R-:W-:Y:S02]  /*fc30*/  R2UR UR23, R21 ;  /* 0x00000000151772ca */ /* 0x000fe400000e0000 */
[----:B------:R-:W-:Y:S02]  /*fc40*/  R2UR UR26, R14 ;  /* 0x000000000e1a72ca */ /* 0x000fe400000e0000 */
[----:B------:R0:W-:Y:S01]  /*fc50*/  BAR.SYNC.DEFER_BLOCKING R5, 0x100 ;  /* 0x000400050000751d */ /* 0x0001e20000010000 */
[----:B------:R-:W-:-:S02]  /*fc60*/  R2UR UR27, R15 ;  /* 0x000000000f1b72ca */ /* 0x000fc400000e0000 */
[----:B------:R-:W-:Y:S02]  /*fc70*/  IADD3 R6, R6, 0x406, RZ ;  /* 0x0000040606067810 */ /* 0x000fe40007ffe0ff */
[----:B------:R-:W-:Y:S02]  /*fc80*/  R2UR UR35, R7 ;  /* 0x00000000072372ca */ /* 0x000fe400000e0000 */
[----:B------:R-:W-:Y:S01]  /*fc90*/  R2UR UR34, R6 ;  /* 0x00000000062272ca */ /* 0x000fe200000e0000 */
        /* <DEDUP_REMOVED lines=27> */
.L_x_7111:
[----:B------:R-:W-:Y:S01]  /*fe50*/  SHF.L.U32 R4, R4, 0x1f, RZ ;  /* 0x0000001f04047819 */ /* 0x000fe200000006ff */
[----:B------:R-:W-:-:S04]  /*fe60*/  IMAD R5, R12, 0x8, R156 ;  /* 0x000000080c057824 */ /* 0x000fc800078e029c */
[----:B------:R0:W1:Y:S01]  /*fe70*/  SYNCS.PHASECHK.TRANS64.TRYWAIT P1, [R5+URZ+0x28850], R4 ;  /* 0x02885004050075a7 */ /* 0x000062000802017f */
[----:B------:R-:W-:Y:S05]  /*fe80*/  @!P0 BRA `(.L_x_7112) ;  /* 0x0000000000048947 */ /* 0x000fea0003800000 */
[----:B------:R-:W-:Y:S01]  /*fe90*/  BPT.TRAP 0x1 ;  /* 0x000000040000795c */ /* 0x000fe20000300000 */
.L_x_7112:
[----:B-1----:R-:W-:Y:S05]  /*fea0*/  @P1 BRA `(.L_x_7110) ;  /* 0x0000000000081947 */ /* 0x002fea0003800000 */
[----:B------:R-:W1:Y:S02]  /*feb0*/  SYNCS.PHASECHK.TRANS64.TRYWAIT P1, [R5+URZ+0x28850], R4 ;  /* 0x02885004050075a7 */ /* 0x000e64000802017f */
[----:B-1----:R-:W-:Y:S05]  /*fec0*/  @!P1 BRA `(.L_x_7113) ;  /* 0x000000e000d89947 */ /* 0x002fea0003800000 */
.L_x_7110:
[----:B01----:R-:W-:Y:S01]  /*fed0*/  VIADD R4, R156, 0x400 ;  /* 0x000004009c047836 */ /* 0x003fe20000000000 */
[----:B------:R-:W-:Y:S05]  /*fee0*/  WARPSYNC.ALL ;  /* 0x0000000000007948 */ /* 0x000fea0003800000 */
[----:B------:R-:W-:Y:S01]  /*fef0*/  SHF.R.U32.HI R4, RZ, 0x4, R4 ;  /* 0x00000004ff047819 */ /* 0x000fe20000011604 */
[----:B------:R-:W-:Y:S01]  /*ff00*/  IMAD.MOV.U32 R5, RZ, RZ, 0x40000040 ;  /* 0x40000040ff057424 */ /* 0x000fe200078e00ff */
[----:B------:R-:W-:Y:S01]  /*ff10*/  WARPGROUP.ARRIVE ;  /* 0x00000000000079c5 */ /* 0x000fe20000000000 */
[----:B------:R-:W-:Y:S01]  /*ff20*/  IMAD.MOV.U32 R7, RZ, RZ, 0x40000040 ;  /* 0x40000040ff077424 */ /* 0x000fe200078e00ff */
[----:B------:R-:W-:-:S04]  /*ff30*/  LOP3.LUT R4, R4, 0x3fff, RZ, 0xc0, !PT ;  /* 0x00003fff04047812 */ /* 0x000fc800078ec0ff */
[----:B------:R-:W0:Y:S01]  /*ff40*/  S2R R13, SR_TID.X ;  /* 0x00000000000d7919 */ /* 0x000e220000002100 */
[----:B------:R-:W-:Y:S02]  /*ff50*/  R2UR UR7, R5 ;  /* 0x00000000050772ca */ /* 0x000fe400000e0000 */
[----:B------:R-:W-:Y:S02]  /*ff60*/  LOP3.LUT R4, R4, 0x4000000, RZ, 0xfc, !PT ;  /* 0x0400000004047812 */ /* 0x000fe400078efcff */
[----:B------:R-:W-:-:S03]  /*ff70*/  MOV R5, 0x40000040 ;  /* 0x4000004000057802 */ /* 0x000fc60000000f00 */
[----:B------:R-:W-:-:S04]  /*ff80*/  IMAD R4, R12, 0x800, R4 ;  /* 0x000008000c047824 */ /* 0x000fc800078e0204 */
[C---:B------:R-:W-:Y:S01]  /*ff90*/  VIADD R6, R4.reuse, 0x80 ;  /* 0x0000008004067836 */ /* 0x040fe20000000000 */
[----:B------:R-:W-:-:S13]  /*ffa0*/  R2UR UR6, R4 ;  /* 0x00000000040672ca */ /* 0x000fda00000e0000 */
[----:B------:R-:W-:Y:S01]  /*ffb0*/  HGMMA.64x128x16.F32.BF16 R88, R160, gdesc[UR4].tnspB, R88, gsb0 ;  /* 0x41e00004a0587df0 */ /* 0x000fe20008001858 */
[----:B------:R-:W-:Y:S01]  /*ffc0*/  R2UR UR6, R6 ;  /* 0x00000000060672ca */ /* 0x000fe200000e0000 */
[----:B------:R-:W-:Y:S01]  /*ffd0*/  VIADD R6, R4, 0x100 ;  /* 0x0000010004067836 */ /* 0x000fe20000000000 */
[----:B------:R-:W-:Y:S01]  /*ffe0*/  R2UR UR7, R7 ;  /* 0x00000000070772ca */ /* 0x000fe200000e0000 */
[----:B------:R-:W-:Y:S01]  /*fff0*/  IMAD.MOV.U32 R7, RZ, RZ, 0x40000040 ;  /* 0x40000040ff077424 */ /* 0x000fe200078e00ff */
[----:B0-----:R-:W-:Y:S01]  /*10000*/  SHF.R.U32.HI R13, RZ, 0x7, R13 ;  /* 0x00000007ff0d7819 */ /* 0x001fe2000001160d */
[----:B------:R-:W-:Y:S02]  /*10010*/  WARPGROUP.DEPBAR.LE gsb0, 0x0 ;  /* 0x00008000000079c5 */ /* 0x000fe40000010000 */
[----:B------:R-:W-:-:S08]  /*10020*/  WARPGROUP.ARRIVE ;  /* 0x00000000000079c5 */ /* 0x000fd00000000000 */
[----:B------:R-:W-:Y:S01]  /*10030*/  HGMMA.64x128x16.F32.BF16 R88, R164, gdesc[UR4].tnspB, R88, gsb0 ;  /* 0x41e00004a4587df0 */ /* 0x000fe20008001858 */
[----:B------:R-:W-:Y:S02]  /*10040*/  R2UR UR6, R6 ;  /* 0x00000000060672ca */ /* 0x000fe400000e0000 */
[----:B------:R-:W-:Y:S01]  /*10050*/  R2UR UR7, R7 ;  /* 0x00000000070772ca */ /* 0x000fe200000e0000 */
[----:B------:R-:W-:Y:S01]  /*10060*/  IMAD.MOV.U32 R7, RZ, RZ, 0x40000040 ;  /* 0x40000040ff077424 */ /* 0x000fe200078e00ff */
[----:B------:R-:W-:Y:S01]  /*10070*/  IADD3 R6, R4, 0x180, RZ ;  /* 0x0000018004067810 */ /* 0x000fe20007ffe0ff */
[----:B------:R-:W-:Y:S02]  /*10080*/  WARPGROUP.DEPBAR.LE gsb0, 0x0 ;  /* 0x00008000000079c5 */ /* 0x000fe40000010000 */
[----:B------:R-:W-:-:S08]  /*10090*/  WARPGROUP.ARRIVE ;  /* 0x00000000000079c5 */ /* 0x000fd00000000000 */
[----:B------:R-:W-:Y:S01]  /*100a0*/  HGMMA.64x128x16.F32.BF16 R88, R168, gdesc[UR4].tnspB, R88, gsb0 ;  /* 0x41e00004a8587df0 */ /* 0x000fe20008001858 */
[----:B------:R-:W-:Y:S01]  /*100b0*/  R2UR UR6, R6 ;  /* 0x00000000060672ca */ /* 0x000fe200000e0000 */
[----:B------:R-:W-:Y:S01]  /*100c0*/  VIADD R6, R4, 0x200 ;  /* 0x0000020004067836 */ /* 0x000fe20000000000 */
[----:B------:R-:W-:Y:S01]  /*100d0*/  R2UR UR7, R7 ;  /* 0x00000000070772ca */ /* 0x000fe200000e0000 */
[----:B------:R-:W-:Y:S01]  /*100e0*/  IMAD.MOV.U32 R7, RZ, RZ, 0x40000040 ;  /* 0x40000040ff077424 */ /* 0x000fe200078e00ff */
[----:B------:R-:W-:Y:S02]  /*100f0*/  WARPGROUP.DEPBAR.LE gsb0, 0x0 ;  /* 0x00008000000079c5 */ /* 0x000fe40000010000 */
[----:B------:R-:W-:-:S09]  /*10100*/  WARPGROUP.ARRIVE ;  /* 0x00000000000079c5 */ /* 0x000fd20000000000 */
        /* <DEDUP_REMOVED lines=9> */
[C---:B------:R-:W-:Y:S01]  /*101a0*/  VIADD R6, R4.reuse, 0x300 ;  /* 0x0000030004067836 */ /* 0x040fe20000000000 */
[----:B------:R-:W-:Y:S01]  /*101b0*/  R2UR UR7, R7 ;  /* 0x00000000070772ca */ /* 0x000fe200000e0000 */
[----:B------:R-:W-:Y:S02]  /*101c0*/  IMAD.MOV.U32 R7, RZ, RZ, 0x40000040 ;  /* 0x40000040ff077424 */ /* 0x000fe400078e00ff */
[----:B------:R-:W-:Y:S01]  /*101d0*/  VIADD R4, R4, 0x380 ;  /* 0x0000038004047836 */ /* 0x000fe20000000000 */
[----:B------:R-:W-:Y:S02]  /*101e0*/  WARPGROUP.DEPBAR.LE gsb0, 0x0 ;  /* 0x00008000000079c5 */ /* 0x000fe40000010000 */
[----:B------:R-:W-:-:S07]  /*101f0*/  WARPGROUP.ARRIVE ;  /* 0x00000000000079c5 */ /* 0x000fce0000000000 */
[----:B------:R-:W-:Y:S01]  /*10200*/  HGMMA.64x128x16.F32.BF16 R88, R180, gdesc[UR4].tnspB, R88, gsb0 ;  /* 0x41e00004b4587df0 */ /* 0x000fe20008001858 */
[----:B------:R-:W-:Y:S02]  /*10210*/  R2UR UR6, R6 ;  /* 0x00000000060672ca */ /* 0x000fe400000e0000 */
[----:B------:R-:W-:Y:S01]  /*10220*/  R2UR UR7, R7 ;  /* 0x00000000070772ca */ /* 0x000fe200000e0000 */
[----:B------:R-:W-:Y:S02]  /*10230*/  WARPGROUP.DEPBAR.LE gsb0, 0x0 ;  /* 0x00008000000079c5 */ /* 0x000fe40000010000 */
[----:B------:R-:W-:-:S10]  /*10240*/  WARPGROUP.ARRIVE ;  /* 0x00000000000079c5 */ /* 0x000fd40000000000 */
[----:B------:R-:W-:Y:S01]  /*10250*/  HGMMA.64x128x16.F32.BF16 R88, R184, gdesc[UR4].tnspB, R88, gsb0 ;  /* 0x41e00004b8587df0 */ /* 0x000fe20008001858 */
[----:B------:R-:W-:Y:S02]  /*10260*/  R2UR UR6, R4 ;  /* 0x00000000040672ca */ /* 0x000fe400000e0000 */
[----:B------:R-:W-:Y:S02]  /*10270*/  R2UR UR7, R5 ;  /* 0x00000000050772ca */ /* 0x000fe400000e0000 */
[----:B------:R-:W-:Y:S01]  /*10280*/  IADD3 R4, -R13, 0xb, RZ ;  /* 0x0000000b0d047810 */ /* 0x000fe20007ffe1ff */
[----:B------:R-:W-:Y:S02]  /*10290*/  WARPGROUP.DEPBAR.LE gsb0, 0x0 ;  /* 0x00008000000079c5 */ /* 0x000fe40000010000 */
[----:B------:R-:W-:-:S08]  /*102a0*/  WARPGROUP.ARRIVE ;  /* 0x00000000000079c5 */ /* 0x000fd00000000000 */
[----:B------:R-:W-:Y:S03]  /*102b0*/  HGMMA.64x128x16.F32.BF16 R88, R188, gdesc[UR4].tnspB, R88, gsb0 ;  /* 0x41e00004bc587df0 */ /* 0x000fe60008001858 */
[----:B------:R-:W-:Y:S02]  /*102c0*/  WARPGROUP.DEPBAR.LE gsb0, 0x0 ;  /* 0x00008000000079c5 */ /* 0x000fe40000010000 */
[----:B------:R0:W-:Y:S06]  /*102d0*/  BAR.ARV R4, 0x100 ;  /* 0x000400040000751d */ /* 0x0001ec0000002000 */
[----:B------:R-:W-:Y:S05]  /*102e0*/  @!P0 BRA `(.L_x_7114) ;  /* 0x0000000000048947 */ /* 0x000fea0003800000 */
[----:B------:R-:W-:Y:S01]  /*102f0*/  BPT.TRAP 0x1 ;  /* 0x000000040000795c */ /* 0x000fe20000300000 */
.L_x_7114:
        /* <DEDUP_REMOVED lines=72> */
[----:B------:R-:W-:-:S06]  /*10780*/  UMOV UR46, UR44 ;  /* 0x0000002c002e7c82 */ /* 0x000fcc0008000000 */
        /* <DEDUP_REMOVED lines=118> */
[----:B--2---:R-:W-:-:S03]  /*10ef0*/  FMNMX.FTZ R43, R79, R84, !PT ;  /* 0x000000544f2b7209 */ /* 0x004fc60007810000 */
[----:B------:R-:W1:Y:S01]  /*10f00*/  SHFL.BFLY PT, R84, R81, 0x2, 0x1f ;  /* 0x0c401f0051547f89 */ /* 0x000e6200000e0000 */
[----:B0-----:R-:W-:-:S05]  /*10f10*/  FMNMX.FTZ R82, R80, R43, !PT ;  /* 0x0000002b50527209 */ /* 0x001fca0007810000 */
[----:B------:R-:W0:Y:S01]  /*10f20*/  SHFL.BFLY PT, R37, R82, 0x2, 0x1f ;  /* 0x0c401f0052257f89 */ /* 0x000e2200000e0000 */
[----:B-1----:R-:W-:Y:S02]  /*10f30*/  FMNMX.FTZ R84, R81, R84, !PT ;  /* 0x0000005451547209 */ /* 0x002fe40007810000 */
[----:B0-----:R-:W-:-:S03]  /*10f40*/  FMNMX.FTZ R83, R82, R37, !PT ;  /* 0x0000002552537209 */ /* 0x001fc60007810000 */
        /* <DEDUP_REMOVED lines=8> */
[C---:B------:R-:W-:Y:S01]  /*10fd0*/  FADD.FTZ R10, -R43.reuse, R10 ;  /* 0x0000000a2b0a7221 */ /* 0x040fe20000010100 */
[----:B------:R-:W-:Y:S01]  /*10fe0*/  FMUL.FTZ R41, R43, UR46 ;  /* 0x0000002e2b297c20 */ /* 0x000fe20008410000 */
[----:B------:R-:W-:Y:S01]  /*10ff0*/  FMUL.FTZ R11, R11, UR46 ;  /* 0x0000002e0b0b7c20 */ /* 0x000fe20008410000 */
[----:B------:R-:W-:Y:S01]  /*11000*/  FFMA.FTZ R160, R4, UR46, -R81 ;  /* 0x0000002e04a07c23 */ /* 0x000fe20008010851 */
[----:B------:R-:W-:Y:S01]  /*11010*/  FMUL.FTZ R10, R10, UR46 ;  /* 0x0000002e0a0a7c20 */ /* 0x000fe20008410000 */
[----:B------:R-:W-:Y:S01]  /*11020*/  FFMA.FTZ R161, R6, UR46, -R41 ;  /* 0x0000002e06a17c23 */ /* 0x000fe20008010829 */
[--C-:B------:R-:W-:Y:S01]  /*11030*/  FFMA.FTZ R86, R5, UR46, -R81.reuse ;  /* 0x0000002e05567c23 */ /* 0x100fe20008010851 */
        /* <DEDUP_REMOVED lines=11> */
[----:B------:R-:W-:Y:S01]  /*110f0*/  FFMA.FTZ R165, R25, UR46, -R41 ;  /* 0x0000002e19a57c23 */ /* 0x000fe20008010829 */
[--C-:B------:R-:W-:Y:S01]  /*11100*/  FFMA.FTZ R84, R24, UR46, -R81.reuse ;  /* 0x0000002e18547c23 */ /* 0x100fe20008010851 */
[----:B------:R-:W-:Y:S01]  /*11110*/  FFMA.FTZ R174, R45, UR46, -R81 ;  /* 0x0000002e2dae7c23 */ /* 0x000fe20008010851 */
[----:B------:R-:W-:Y:S01]  /*11120*/  FFMA.FTZ R45, R26, UR46, -R41 ;  /* 0x0000002e1a2d7c23 */ /* 0x000fe20008010829 */
[----:B------:R-:W-:Y:S01]  /*11130*/  FFMA.FTZ R166, R27, UR46, -R81 ;  /* 0x0000002e1ba67c23 */ /* 0x000fe20008010851 */
[----:B------:R-:W-:Y:S01]  /*11140*/  FFMA.FTZ R167, R29, UR46, -R41 ;  /* 0x0000002e1da77c23 */ /* 0x000fe20008010829 */
[----:B------:R-:W-:Y:S01]  /*11150*/  FFMA.FTZ R172, R40, UR46, -R81 ;  /* 0x0000002e28ac7c23 */ /* 0x000fe20008010851 */
[----:B------:R-:W-:Y:S01]  /*11160*/  MUFU.EX2 R10, R10 ;  /* 0x0000000a000a7308 */ /* 0x000fe20000000800 */
[--C-:B------:R-:W-:Y:S01]  /*11170*/  FFMA.FTZ R40, R30, UR46, -R41.reuse ;  /* 0x0000002e1e287c23 */ /* 0x100fe20008010829 */
[----:B------:R-:W-:Y:S01]  /*11180*/  FFMA.FTZ R169, R33, UR46, -R41 ;  /* 0x0000002e21a97c23 */ /* 0x000fe20008010829 */
[--C-:B------:R-:W-:Y:S01]  /*11190*/  FFMA.FTZ R82, R32, UR46, -R81.reuse ;  /* 0x0000002e20527c23 */ /* 0x100fe20008010851 */
[----:B------:R-:W-:Y:S01]  /*111a0*/  FFMA.FTZ R32, R36, UR46, -R81 ;  /* 0x0000002e24207c23 */ /* 0x000fe20008010851 */
[----:B------:R-:W-:Y:S01]  /*111b0*/  FFMA.FTZ R36, R34, UR46, -R41 ;  /* 0x0000002e22247c23 */ /* 0x000fe20008010829 */
        /* <DEDUP_REMOVED lines=8> */
[--C-:B------:R-:W-:Y:S01]  /*11240*/  FFMA.FTZ R30, R48, UR46, -R41.reuse ;  /* 0x0000002e301e7c23 */ /* 0x100fe20008010829 */
[----:B------:R-:W-:Y:S01]  /*11250*/  FFMA.FTZ R177, R51, UR46, -R41 ;  /* 0x0000002e33b17c23 */ /* 0x000fe20008010829 */
[----:B------:R-:W0:Y:S01]  /*11260*/  MUFU.EX2 R86, R86 ;  /* 0x0000005600567308 */ /* 0x000e220000000800 */
[----:B------:R-:W-:Y:S01]  /*11270*/  FFMA.FTZ R27, R50, UR46, -R81 ;  /* 0x0000002e321b7c23 */ /* 0x000fe20008010851 */
[----:B------:R-:W-:Y:S01]  /*11280*/  FFMA.FTZ R29, R52, UR46, -R41 ;  /* 0x0000002e341d7c23 */ /* 0x000fe20008010829 */
[----:B------:R-:W-:Y:S01]  /*11290*/  FFMA.FTZ R178, R53, UR46, -R81 ;  /* 0x0000002e35b27c23 */ /* 0x000fe20008010851 */
[----:B------:R-:W-:Y:S01]  /*112a0*/  FFMA.FTZ R179, R55, UR46, -R41 ;  /* 0x0000002e37b37c23 */ /* 0x000fe20008010829 */
[----:B------:R-:W-:Y:S01]  /*112b0*/  FFMA.FTZ R24, R54, UR46, -R81 ;  /* 0x0000002e36187c23 */ /* 0x000fe20008010851 */
[----:B------:R-:W-:Y:S01]  /*112c0*/  FFMA.FTZ R26, R56, UR46, -R41 ;  /* 0x0000002e381a7c23 */ /* 0x000fe20008010829 */
[----:B------:R-:W-:Y:S01]  /*112d0*/  FFMA.FTZ R180, R57, UR46, -R81 ;  /* 0x0000002e39b47c23 */ /* 0x000fe20008010851 */
[----:B------:R-:W2:Y:S01]  /*112e0*/  MUFU.EX2 R49, R49 ;  /* 0x0000003100317308 */ /* 0x000ea20000000800 */
[----:B-1----:R-:W-:Y:S01]  /*112f0*/  FFMA.FTZ R8, R10, R8, R161 ;  /* 0x000000080a087223 */ /* 0x002fe200000100a1 */
[----:B------:R-:W-:Y:S01]  /*11300*/  FFMA.FTZ R181, R59, UR46, -R41 ;  /* 0x0000002e3bb57c23 */ /* 0x000fe20008010829 */
[----:B------:R-:W-:Y:S01]  /*11310*/  FFMA.FTZ R21, R58, UR46, -R81 ;  /* 0x0000002e3a157c23 */ /* 0x000fe20008010851 */
[----:B------:R-:W-:Y:S01]  /*11320*/  FFMA.FTZ R25, R60, UR46, -R41 ;  /* 0x0000002e3c197c23 */ /* 0x000fe20008010829 */
[----:B------:R-:W-:Y:S01]  /*11330*/  FFMA.FTZ R182, R61, UR46, -R81 ;  /* 0x0000002e3db67c23 */ /* 0x000fe20008010851 */
[----:B------:R-:W-:Y:S01]  /*11340*/  FFMA.FTZ R183, R63, UR46, -R41 ;  /* 0x0000002e3fb77c23 */ /* 0x000fe20008010829 */
[----:B------:R-:W-:Y:S01]  /*11350*/  FFMA.FTZ R14, R62, UR46, -R81 ;  /* 0x0000002e3e0e7c23 */ /* 0x000fe20008010851 */
[----:B------:R-:W1:Y:S01]  /*11360*/  MUFU.EX2 R162, R162 ;  /* 0x000000a200a27308 */ /* 0x000e620000000800 */
[----:B0-----:R-:W-:Y:S01]  /*11370*/  FADD.FTZ R3, R86, R3 ;  /* 0x0000000356037221 */ /* 0x001fe20000010000 */
[----:B------:R-:W-:Y:S01]  /*11380*/  FFMA.FTZ R20, R64, UR46, -R41 ;  /* 0x0000002e40147c23 */ /* 0x000fe20008010829 */
[----:B------:R-:W-:Y:S01]  /*11390*/  FFMA.FTZ R184, R65, UR46, -R81 ;  /* 0x0000002e41b87c23 */ /* 0x000fe20008010851 */
[----:B------:R-:W-:Y:S01]  /*113a0*/  FFMA.FTZ R185, R67, UR46, -R41 ;  /* 0x0000002e43b97c23 */ /* 0x000fe20008010829 */
[----:B------:R-:W-:Y:S01]  /*113b0*/  FFMA.FTZ R13, R66, UR46, -R81 ;  /* 0x0000002e420d7c23 */ /* 0x000fe20008010851 */
[----:B------:R-:W-:Y:S01]  /*113c0*/  FFMA.FTZ R15, R68, UR46, -R41 ;  /* 0x0000002e440f7c23 */ /* 0x000fe20008010829 */
[----:B------:R-:W-:Y:S01]  /*113d0*/  FFMA.FTZ R186, R69, UR46, -R81 ;  /* 0x0000002e45ba7c23 */ /* 0x000fe20008010851 */
[----:B------:R-:W0:Y:S01]  /*113e0*/  MUFU.EX2 R163, R163 ;  /* 0x000000a300a37308 */ /* 0x000e220000000800 */
[----:B--2---:R-:W-:Y:S01]  /*113f0*/  FADD.FTZ R8, R49, R8 ;  /* 0x0000000831087221 */ /* 0x004fe20000010000 */
[----:B------:R-:W-:Y:S01]  /*11400*/  FFMA.FTZ R187, R71, UR46, -R41 ;  /* 0x0000002e47bb7c23 */ /* 0x000fe20008010829 */
[--C-:B------:R-:W-:Y:S01]  /*11410*/  FFMA.FTZ R5, R70, UR46, -R81.reuse ;  /* 0x0000002e46057c23 */ /* 0x100fe20008010851 */
[----:B------:R-:W-:Y:S01]  /*11420*/  FFMA.FTZ R188, R73, UR46, -R81 ;  /* 0x0000002e49bc7c23 */ /* 0x000fe20008010851 */
[----:B------:R-:W-:Y:S01]  /*11430*/  FFMA.FTZ R189, R75, UR46, -R41 ;  /* 0x0000002e4bbd7c23 */ /* 0x000fe20008010829 */
[----:B------:R-:W-:Y:S01]  /*11440*/  FFMA.FTZ R4, R74, UR46, -R81 ;  /* 0x0000002e4a047c23 */ /* 0x000fe20008010851 */
[----:B------:R-:W-:Y:S01]  /*11450*/  IMAD R42, R157, 0x8, R156 ;  /* 0x000000089d2a7824 */ /* 0x000fe200078e029c */
[----:B------:R-:W2:Y:S01]  /*11460*/  MUFU.EX2 R85, R85 ;  /* 0x0000005500557308 */ /* 0x000ea20000000800 */
[----:B-1----:R-:W-:Y:S01]  /*11470*/  FADD.FTZ R6, R162, R3 ;  /* 0x00000003a2067221 */ /* 0x002fe20000010000 */
[----:B------:R-:W-:Y:S01]  /*11480*/  FFMA.FTZ R190, R77, UR46, -R81 ;  /* 0x0000002e4dbe7c23 */ /* 0x000fe20008010851 */
[----:B------:R-:W-:Y:S01]  /*11490*/  FFMA.FTZ R191, R79, UR46, -R41 ;  /* 0x0000002e4fbf7c23 */ /* 0x000fe20008010829 */
[----:B------:R-:W-:-:S02]  /*114a0*/  IMAD.U32 R44, RZ, RZ, UR38 ;  /* 0x00000026ff2c7e24 */ /* 0x000fc4000f8e00ff */
[----:B------:R-:W-:Y:S02]  /*114b0*/  FFMA.FTZ R35, R78, UR46, -R81 ;  /* 0x0000002e4e237c23 */ /* 0x000fe40008010851 */
        /* <DEDUP_REMOVED lines=90> */
[----:B------:R-:W-:-:S05]  /*11a60*/  VIADD R3, R42, 0x28840 ;  /* 0x000288402a037836 */ /* 0x000fca0000000000 */
[----:B------:R-:W-:Y:S01]  /*11a70*/  PRMT R3, R44, 0x654, R3 ;  /* 0x000006542c037816 */ /* 0x000fe20000000003 */
[----:B------:R-:W2:Y:S01]  /*11a80*/  MUFU.EX2 R15, R15 ;  /* 0x0000000f000f7308 */ /* 0x000ea20000000800 */
[----:B-1----:R-:W-:Y:S02]  /*11a90*/  FADD.FTZ R8, R185, R8 ;  /* 0x00000008b9087221 */ /* 0x002fe40000010000 */
[----:B------:R1:W-:Y:S05]  /*11aa0*/  SYNCS.ARRIVE.TRANS64.RED.A1T0 RZ, [R3+URZ], RZ ;  /* 0x000000ff03ff79a7 */ /* 0x0003ea000810043f */
[----:B------:R-:W3:Y:S01]  /*11ab0*/  MUFU.EX2 R186, R186 ;  /* 0x000000ba00ba7308 */ /* 0x000ee20000000800 */
[----:B0-----:R-:W-:Y:S01]  /*11ac0*/  FADD.FTZ R39, R13, R38 ;  /* 0x000000260d277221 */ /* 0x001fe20000010000 */
[----:B------:R-:W-:-:S06]  /*11ad0*/  FFMA.FTZ R38, R80, UR46, -R41 ;  /* 0x0000002e50267c23 */ /* 0x000fcc0008010829 */
[----:B------:R-:W0:Y:S01]  /*11ae0*/  MUFU.EX2 R187, R187 ;  /* 0x000000bb00bb7308 */ /* 0x000e220000000800 */
[----:B--2---:R-:W-:-:S07]  /*11af0*/  FADD.FTZ R8, R15, R8 ;  /* 0x000000080f087221 */ /* 0x004fce0000010000 */
[----:B------:R-:W1:Y:S01]  /*11b00*/  MUFU.EX2 R5, R5 ;  /* 0x0000000500057308 */ /* 0x000e620000000800 */
[----:B---3--:R-:W-:-:S07]  /*11b10*/  FADD.FTZ R42, R186, R39 ;  /* 0x00000027ba2a7221 */ /* 0x008fce0000010000 */
        /* <DEDUP_REMOVED lines=22> */
.L_x_7115:
[----:B------:R-:W-:Y:S01]  /*11c80*/  IMAD R12, R12, 0x8, R156 ;  /* 0x000000080c0c7824 */ /* 0x000fe200078e029c */
[----:B------:R-:W-:Y:S01]  /*11c90*/  ISETP.GT.AND P1, PT, R9, R194, PT ;  /* 0x000000c20900720c */ /* 0x000fe20003f24270 */
[----:B------:R-:W-:Y:S01]  /*11ca0*/  IMAD.U32 R39, RZ, RZ, UR38 ;  /* 0x00000026ff277e24 */ /* 0x000fe2000f8e00ff */
[----:B------:R-:W-:Y:S01]  /*11cb0*/  F2FP.BF16.F32.PACK_AB R188, R4, R188 ;  /* 0x000000bc04bc723e */ /* 0x000fe200000010ff */
[----:B------:R-:W-:Y:S02]  /*11cc0*/  VIADD R12, R12, 0x28860 ;  /* 0x000288600c0c7836 */ /* 0x000fe40000000000 */
[-C--:B------:R-:W-:Y:S01]  /*11cd0*/  FMUL.FTZ R88, R88, R11.reuse ;  /* 0x0000000b58587220 */ /* 0x080fe20000410000 */
[-C--:B------:R-:W-:Y:S01]  /*11ce0*/  FMUL.FTZ R89, R89, R11.reuse ;  /* 0x0000000b59597220 */ /* 0x080fe20000410000 */
[-C--:B------:R-:W-:Y:S01]  /*11cf0*/  FMUL.FTZ R92, R92, R11.reuse ;  /* 0x0000000b5c5c7220 */ /* 0x080fe20000410000 */
[-C--:B------:R-:W-:Y:S01]  /*11d00*/  FMUL.FTZ R93, R93, R11.reuse ;  /* 0x0000000b5d5d7220 */ /* 0x080fe20000410000 */
[----:B------:R-:W-:Y:S01]  /*11d10*/  PRMT R12, R39, 0x654, R12 ;  /* 0x00000654270c7816 */ /* 0x000fe2000000000c */
[-C--:B------:R-:W-:Y:S01]  /*11d20*/  FMUL.FTZ R96, R96, R11.reuse ;  /* 0x0000000b60607220 */ /* 0x080fe20000410000 */
[-C--:B------:R-:W-:Y:S01]  /*11d30*/  FMUL.FTZ R97, R97, R11.reuse ;  /* 0x0000000b61617220 */ /* 0x080fe20000410000 */
        /* <DEDUP_REMOVED lines=65> */
[----:B------:R-:W-:Y:S01]  /*12150*/  F2FP.BF16.F32.PACK_AB R163, R46, R163 ;  /* 0x000000a32ea3723e */ /* 0x000fe200000010ff */
[----:B0-----:R-:W-:Y:S01]  /*12160*/  IMAD.MOV.U32 R12, RZ, RZ, R157 ;  /* 0x000000ffff0c7224 */ /* 0x001fe200078e009d */
        /* <DEDUP_REMOVED lines=29> */
.L_x_7104:
[----:B------:R-:W-:Y:S05]  /*12340*/  WARPSYNC.ALL ;  /* 0x0000000000007948 */ /* 0x000fea0003800000 */
[----:B------:R-:W-:Y:S06]  /*12350*/  BAR.ARV 0x8, 0x180 ;  /* 0x0206000000007b1d */ /* 0x000fec0000002000 */
[----:B------:R-:W-:Y:S05]  /*12360*/  @!P0 BRA `(.L_x_7117) ;  /* 0x0000000000048947 */ /* 0x000fea0003800000 */
[----:B------:R-:W-:Y:S01]  /*12370*/  BPT.TRAP 0x1 ;  /* 0x000000040000795c */ /* 0x000fe20000300000 */
.L_x_7117:
[----:B------:R-:W-:Y:S01]  /*12380*/  IMAD R9, R157, 0x8, R156 ;  /* 0x000000089d097824 */ /* 0x000fe200078e029c */
[----:B------:R-:W-:-:S04]  /*12390*/  SHF.L.U32 R0, R158, 0x1f, RZ ;  /* 0x0000001f9e007819 */ /* 0x000fc800000006ff */
[----:B------:R0:W1:Y:S01]  /*123a0*/  SYNCS.PHASECHK.TRANS64.TRYWAIT P1, [R9+URZ+0x28850], R0 ;  /* 0x02885000090075a7 */ /* 0x000062000802017f */
[----:B------:R-:W-:Y:S05]  /*123b0*/  @!P0 BRA `(.L_x_7118) ;  /* 0x0000000000048947 */ /* 0x000fea0003800000 */
[----:B------:R-:W-:Y:S01]  /*123c0*/  BPT.TRAP 0x1 ;  /* 0x000000040000795c */ /* 0x000fe20000300000 */
.L_x_7118:
[----:B------:R-:W-:-:S05]  /*123d0*/  VIADD R156, R156, 0x400 ;  /* 0x000004009c9c7836 */ /* 0x000fca0000000000 */
[----:B------:R-:W-:-:S04]  /*123e0*/  SHF.R.U32.HI R156, RZ, 0x4, R156 ;  /* 0x00000004ff9c7819 */ /* 0x000fc8000001169c */
[----:B------:R-:W-:-:S04]  /*123f0*/  LOP3.LUT R156, R156, 0x3fff, RZ, 0xc0, !PT ;  /* 0x00003fff9c9c7812 */ /* 0x000fc800078ec0ff */
[----:B------:R-:W-:Y:S01]  /*12400*/  LOP3.LUT R156, R156, 0x4000000, RZ, 0xfc, !PT ;  /* 0x040000009c9c7812 */ /* 0x000fe200078efcff */
[----:B-1----:R-:W-:Y:S06]  /*12410*/  @P1 BRA `(.L_x_7119) ;  /* 0x0000000000081947 */ /* 0x002fec0003800000 */
[----:B------:R-:W1:Y:S02]  /*12420*/  SYNCS.PHASECHK.TRANS64.TRYWAIT P1, [R9+URZ+0x28850], R0 ;  /* 0x02885000090075a7 */ /* 0x000e64000802017f */
[----:B-1----:R-:W-:Y:S05]  /*12430*/  @!P1 BRA `(.L_x_7120) ;  /* 0x000000bc00909947 */ /* 0x002fea0003800000 */
.L_x_7119:
        /* <DEDUP_REMOVED lines=10> */
[----:B------:R-:W-:Y:S02]  /*124e0*/  IMAD.MOV.U32 R69, RZ, RZ, RZ ;  /* 0x000000ffff457224 */ /* 0x000fe400078e00ff */
[----:B------:R-:W-:-:S06]  /*124f0*/  IMAD.U32 R13, RZ, RZ, UR46 ;  /* 0x0000002eff0d7e24 */ /* 0x000fcc000f8e00ff */
[----:B------:R-:W-:Y:S01]  /*12500*/  HGMMA.64x128x16.F32.BF16 R88, R160, gdesc[UR4].tnspB, R88, gsb0 ;  /* 0x41e00004a0587df0 */ /* 0x000fe20008001858 */
[----:B------:R-:W-:Y:S02]  /*12510*/  R2UR UR6, R6 ;  /* 0x00000000060672ca */ /* 0x000fe400000e0000 */
[----:B------:R-:W-:Y:S01]  /*12520*/  R2UR UR7, R7 ;  /* 0x00000000070772ca */ /* 0x000fe200000e0000 */
[----:B------:R-:W-:Y:S01]  /*12530*/  IMAD.MOV.U32 R7, RZ, RZ, 0x40000040 ;  /* 0x40000040ff077424 */ /* 0x000fe200078e00ff */
[----:B------:R-:W-:Y:S01]  /*12540*/  IADD3 R6, R4, 0x100, RZ ;  /* 0x0000010004067810 */ /* 0x000fe20007ffe0ff */
[----:B0-----:R-:W-:Y:S01]  /*12550*/  FADD.FTZ R0, R0, R3 ;  /* 0x0000000300007221 */ /* 0x001fe20000010000 */
[----:B------:R-:W-:Y:S01]  /*12560*/  IMAD.MOV.U32 R3, RZ, RZ, -0x800000 ;  /* 0xff800000ff037424 */ /* 0x000fe200078e00ff */
[----:B------:R-:W-:Y:S02]  /*12570*/  WARPGROUP.DEPBAR.LE gsb0, 0x0 ;  /* 0x00008000000079c5 */ /* 0x000fe40000010000 */
[----:B------:R-:W-:-:S06]  /*12580*/  WARPGROUP.ARRIVE ;  /* 0x00000000000079c5 */ /* 0x000fcc0000000000 */
        /* <DEDUP_REMOVED lines=25> */
[----:B------:R-:W-:Y:S01]  /*12720*/  VIADD R4, R4, 0x380 ;  /* 0x0000038004047836 */ /* 0x000fe20000000000 */
[----:B------:R-:W-:Y:S01]  /*12730*/  MOV R7, 0x40000040 ;  /* 0x4000004000077802 */ /* 0x000fe20000000f00 */
[----:B------:R-:W-:Y:S02]  /*12740*/  WARPGROUP.DEPBAR.LE gsb0, 0x0 ;  /* 0x00008000000079c5 */ /* 0x000fe40000010000 */
[----:B------:R-:W-:-:S08]  /*12750*/  WARPGROUP.ARRIVE ;  /* 0x00000000000079c5 */ /* 0x000fd00000000000 */
[----:B------:R-:W-:Y:S01]  /*12760*/  HGMMA.64x128x16.F32.BF16 R88, R180, gdesc[UR4].tnspB, R88, gsb0 ;  /* 0x41e00004b4587df0 */ /* 0x000fe20008001858 */
[----:B------:R-:W-:Y:S01]  /*12770*/  R2UR UR6, R6 ;  /* 0x00000000060672ca */ /* 0x000fe200000e0000 */
[----:B------:R-:W-:Y:S01]  /*12780*/  IMAD.MOV.U32 R6, RZ, RZ, RZ ;  /* 0x000000ffff067224 */ /* 0x000fe200078e00ff */
[----:B------:R-:W-:Y:S01]  /*12790*/  R2UR UR7, R7 ;  /* 0x00000000070772ca */ /* 0x000fe200000e0000 */
[----:B------:R-:W-:Y:S02]  /*127a0*/  WARPGROUP.DEPBAR.LE gsb0, 0x0 ;  /* 0x00008000000079c5 */ /* 0x000fe40000010000 */
[----:B------:R-:W-:-:S10]  /*127b0*/  WARPGROUP.ARRIVE ;  /* 0x00000000000079c5 */ /* 0x000fd40000000000 */
[----:B------:R-:W-:Y:S01]  /*127c0*/  HGMMA.64x128x16.F32.BF16 R88, R184, gdesc[UR4].tnspB, R88, gsb0 ;  /* 0x41e00004b8587df0 */ /* 0x000fe20008001858 */
[----:B------:R-:W-:Y:S02]  /*127d0*/  R2UR UR6, R4 ;  /* 0x00000000040672ca */ /* 0x000fe400000e0000 */
[----:B------:R-:W-:Y:S02]  /*127e0*/  R2UR UR7, R5 ;  /* 0x00000000050772ca */ /* 0x000fe400000e0000 */
[----:B------:R-:W0:Y:S02]  /*127f0*/  SHFL.BFLY PT, R5, R8, 0x2, 0x1f ;  /* 0x0c401f0008057f89 */ /* 0x000e2400000e0000 */
[----:B0-----:R-:W-:Y:S01]  /*12800*/  FADD.FTZ R4, R5, R8 ;  /* 0x0000000805047221 */ /* 0x001fe20000010000 */
[----:B------:R-:W-:Y:S01]  /*12810*/  IMAD.U32 R8, RZ, RZ, UR46 ;  /* 0x0000002eff087e24 */ /* 0x000fe2000f8e00ff */
[----:B------:R-:W0:Y:S04]  /*12820*/  SHFL.BFLY PT, R5, R0, 0x1, 0x1f ;  /* 0x0c201f0000057f89 */ /* 0x000e2800000e0000 */
[----:B------:R-:W1:Y:S01]  /*12830*/  SHFL.BFLY PT, R7, R4, 0x1, 0x1f ;  /* 0x0c201f0004077f89 */ /* 0x000e6200000e0000 */
[----:B0-----:R-:W-:Y:S01]  /*12840*/  FADD.FTZ R10, R0, R5 ;  /* 0x00000005000a7221 */ /* 0x001fe20000010000 */
[----:B------:R-:W-:-:S02]  /*12850*/  IMAD.MOV.U32 R0, RZ, RZ, -0x800000 ;  /* 0xff800000ff007424 */ /* 0x000fc400078e00ff */
[----:B-1----:R-:W-:Y:S02]  /*12860*/  FADD.FTZ R11, R4, R7 ;  /* 0x00000007040b7221 */ /* 0x002fe40000010000 */
[----:B------:R-:W-:-:S03]  /*12870*/  FSETP.NE.FTZ.AND P1, PT, R10, RZ, PT ;  /* 0x000000ff0a00720b */ /* 0x000fc60003f35000 */
        /* <DEDUP_REMOVED lines=13> */
[----:B------:R-:W-:Y:S03]  /*12950*/  HGMMA.64x128x16.F32.BF16 R88, R188, gdesc[UR4].tnspB, R88, gsb0 ;  /* 0x41e00004bc587df0 */ /* 0x000fe60008001858 */
[----:B------:R-:W-:Y:S02]  /*12960*/  WARPGROUP.DEPBAR.LE gsb0, 0x0 ;  /* 0x00008000000079c5 */ /* 0x000fe40000010000 */
[----:B--23--:R-:W-:Y:S05]  /*12970*/  @!P0 BRA `(.L_x_7121) ;  /* 0x0000000000048947 */ /* 0x00cfea0003800000 */
[----:B------:R-:W-:Y:S01]  /*12980*/  BPT.TRAP 0x1 ;  /* 0x000000040000795c */ /* 0x000fe20000300000 */
.L_x_7121:
[----:B------:R-:W-:Y:S01]  /*12990*/  IMAD.U32 R5, RZ, RZ, UR38 ;  /* 0x00000026ff057e24 */ /* 0x000fe2000f8e00ff */
[----:B------:R-:W-:Y:S01]  /*129a0*/  IADD3 R4, R9, 0x28860, RZ ;  /* 0x0002886009047810 */ /* 0x000fe20007ffe0ff */
        /* <DEDUP_REMOVED lines=36> */
[-C--:B0-----:R-:W-:Y:S01]  /*12bf0*/  FMUL.FTZ R70, R90, R6.reuse ;  /* 0x000000065a467220 */ /* 0x081fe20000410000 */
        /* <DEDUP_REMOVED lines=34> */
[----:B------:R-:W-:Y:S01]  /*12e20*/  UIADD3 UR39, UR39, 0x1, URZ ;  /* 0x0000000127277890 */ /* 0x000fe2000fffe03f */
[----:B-1----:R-:W-:-:S11]  /*12e30*/  SEL R157, R157, RZ, P1 ;  /* 0x000000ff9d9d7207 */ /* 0x002fd60000800000 */
.L_x_7057:
[----:B------:R-:W-:Y:S05]  /*12e40*/  WARPSYNC.ALL ;  /* 0x0000000000007948 */ /* 0x000fea0003800000 */
[----:B------:R-:W1:Y:S08]  /*12e50*/  S2UR UR38, SR_CgaCtaId ;  /* 0x00000000002679c3 */ /* 0x000e700000008800 */
[----:B------:R-:W-:Y:S06]  /*12e60*/  BAR.SYNC.DEFER_BLOCKING 0x5, 0x180 ;  /* 0x0146000000007b1d */ /* 0x000fec0000010000 */
[----:B------:R-:W-:Y:S01]  /*12e70*/  UMOV UR4, 0x400 ;  /* 0x0000040000047882 */ /* 0x000fe20000000000 */
[----:B------:R-:W-:Y:S01]  /*12e80*/  BSSY B0, `(.L_x_7122) ;  /* 0x00002f0000007945 */ /* 0x000fe20003800000 */
[----:B-1----:R-:W-:-:S06]  /*12e90*/  ULEA UR4, UR38, UR4, 0x18 ;  /* 0x0000000426047291 */ /* 0x002fcc000f8ec03f */
[----:B------:R-:W-:-:S05]  /*12ea0*/  IMAD.U32 R156, RZ, RZ, UR4 ;  /* 0x00000004ff9c7e24 */ /* 0x000fca000f8e00ff */
[----:B------:R1:W3:Y:S01]  /*12eb0*/  LDS.128 R28, [R156+0x288d0] ;  /* 0x0288d0009c1c7984 */ /* 0x0002e20000000c00 */
[----:B------:R-:W-:Y:S06]  /*12ec0*/  BAR.ARV 0x4, 0x180 ;  /* 0x0106000000007b1d */ /* 0x000fec0000002000 */
[----:B------:R-:W-:Y:S05]  /*12ed0*/  @P0 BRA `(.L_x_7123) ;  /* 0x0000002000a40947 */ /* 0x000fea0003800000 */
[----:B------:R-:W0:Y:S01]  /*12ee0*/  LDL R4, [R1+0x20] ;  /* 0x0000200001047983 */ /* 0x000e220000100800 */
[----:B------:R-:W-:Y:S01]  /*12ef0*/  ULDC UR4, c[0x0][0xad4] ;  /* 0x0002b50000047ab9 */ /* 0x000fe20000000800 */
[----:B------:R-:W-:Y:S01]  /*12f00*/  F2FP.BF16.F32.PACK_AB R34, R61, R60 ;  /* 0x0000003c3d22723e */ /* 0x000fe200000010ff */
[----:B------:R-:W4:Y:S01]  /*12f10*/  S2R R5, SR_SWINHI ;  /* 0x0000000000057919 */ /* 0x000f220000002f00 */
[----:B------:R-:W-:Y:S02]  /*12f20*/  F2FP.BF16.F32.PACK_AB R36, R63, R62 ;  /* 0x0000003e3f24723e */ /* 0x000fe400000010ff */
[----:B------:R-:W-:Y:S02]  /*12f30*/  MOV R92, R156 ;  /* 0x0000009c005c7202 */ /* 0x000fe40000000f00 */
[----:B----4-:R-:W-:-:S03]  /*12f40*/  MOV R93, R5 ;  /* 0x00000005005d7202 */ /* 0x010fc60000000f00 */
[----:B0-----:R-:W-:-:S03]  /*12f50*/  IMAD.WIDE R8, R4, 0x2, R92 ;  /* 0x0000000204087825 */ /* 0x001fc600078e025c */
[C---:B------:R-:W-:Y:S02]  /*12f60*/  IADD3 R37, P0, R8.reuse, 0x40, RZ ;  /* 0x0000004008257810 */ /* 0x040fe40007f1e0ff */
[C---:B------:R-:W-:Y:S02]  /*12f70*/  IADD3 R35, P5, R8.reuse, 0x20, RZ ;  /* 0x0000002008237810 */ /* 0x040fe40007fbe0ff */
[----:B------:R-:W-:Y:S01]  /*12f80*/  IADD3 R39, P1, R8, 0x60, RZ ;  /* 0x0000006008277810 */ /* 0x000fe20007f3e0ff */
[--C-:B------:R-:W-:Y:S01]  /*12f90*/  IMAD.X R25, RZ, RZ, R9.reuse, P0 ;  /* 0x000000ffff197224 */ /* 0x100fe200000e0609 */
[----:B------:R-:W-:Y:S01]  /*12fa0*/  ISETP.NE.AND P0, PT, R204, RZ, PT ;  /* 0x000000ffcc00720c */ /* 0x000fe20003f05270 */
[--C-:B------:R-:W-:Y:S01]  /*12fb0*/  IMAD.X R27, RZ, RZ, R9.reuse, P5 ;  /* 0x000000ffff1b7224 */ /* 0x100fe200028e0609 */
[----:B------:R-:W-:Y:S01]  /*12fc0*/  LOP3.LUT R11, R8, 0x380, RZ, 0xc0, !PT ;  /* 0x00000380080b7812 */ /* 0x000fe200078ec0ff */
[----:B------:R-:W-:Y:S01]  /*12fd0*/  IMAD.X R15, RZ, RZ, R9, P1 ;  /* 0x000000ffff0f7224 */ /* 0x000fe200008e0609 */
[----:B------:R-:W-:Y:S01]  /*12fe0*/  SEL R204, R204, UR4, P0 ;  /* 0x00000004cccc7c07 */ /* 0x000fe20008000000 */
[----:B------:R-:W-:Y:S05]  /*12ff0*/  WARPSYNC.ALL ;  /* 0x0000000000007948 */ /* 0x000fea0003800000 */
[----:B------:R-:W-:Y:S01]  /*13000*/  LOP3.LUT R4, R35, 0x380, RZ, 0xc0, !PT ;  /* 0x0000038023047812 */ /* 0x000fe200078ec0ff */
[----:B------:R-:W-:Y:S01]  /*13010*/  ULDC.64 UR6, c[0x0][0xc08] ;  /* 0x0003020000067ab9 */ /* 0x000fe20000000a00 */
[----:B------:R-:W-:Y:S01]  /*13020*/  LOP3.LUT R10, R39, 0x380, RZ, 0xc0, !PT ;  /* 0x00000380270a7812 */ /* 0x000fe200078ec0ff */
[----:B------:R-:W-:Y:S01]  /*13030*/  ULDC.64 UR4, c[0x0][0xc00] ;  /* 0x0003000000047ab9 */ /* 0x000fe20000000a00 */
[----:B------:R-:W-:-:S02]  /*13040*/  LOP3.LUT R6, R37, 0x380, RZ, 0xc0, !PT ;  /* 0x0000038025067812 */ /* 0x000fc400078ec0ff */
[----:B------:R-:W-:Y:S02]  /*13050*/  SHF.R.U64 R11, R11, 0x3, RZ ;  /* 0x000000030b0b7819 */ /* 0x000fe400000012ff */
[----:B------:R-:W-:Y:S02]  /*13060*/  SHF.R.U64 R4, R4, 0x3, RZ ;  /* 0x0000000304047819 */ /* 0x000fe400000012ff */
[C---:B------:R-:W-:Y:S02]  /*13070*/  IADD3 R95, P2, R8.reuse, 0x4000, RZ ;  /* 0x00004000085f7810 */ /* 0x040fe40007f5e0ff */
[----:B---3--:R-:W-:Y:S02]  /*13080*/  IADD3 R28, P5, R8, 0x4060, RZ ;  /* 0x00004060081c7810 */ /* 0x008fe40007fbe0ff */
[----:B------:R-:W-:Y:S01]  /*13090*/  SHF.R.U64 R10, R10, 0x3, RZ ;  /* 0x000000030a0a7819 */ /* 0x000fe200000012ff */
[--C-:B--2---:R-:W-:Y:S01]  /*130a0*/  IMAD.X R13, RZ, RZ, R9.reuse, P2 ;  /* 0x000000ffff0d7224 */ /* 0x104fe200010e0609 */
[----:B------:R-:W-:Y:S01]  /*130b0*/  IADD3 R107, P4, R8, 0x4040, RZ ;  /* 0x00004040086b7810 */ /* 0x000fe20007f9e0ff */
[----:B------:R-:W-:Y:S01]  /*130c0*/  IMAD.X R33, RZ, RZ, R9, P5 ;  /* 0x000000ffff217224 */ /* 0x000fe200028e0609 */
[----:B------:R-:W-:Y:S01]  /*130d0*/  SHF.R.U64 R6, R6, 0x3, RZ ;  /* 0x0000000306067819 */ /* 0x000fe200000012ff */
[----:B------:R-:W-:Y:S01]  /*130e0*/  BAR.SYNC.DEFER_BLOCKING 0x1, 0x100 ;  /* 0x0044000000007b1d */ /* 0x000fe20000010000 */
[----:B------:R-:W-:-:S02]  /*130f0*/  IADD3 R105, P3, R8, 0x4020, RZ ;  /* 0x0000402008697810 */ /* 0x000fc40007f7e0ff */
[----:B------:R-:W-:Y:S02]  /*13100*/  LOP3.LUT R8, R11, R8, RZ, 0x3c, !PT ;  /* 0x000000080b087212 */ /* 0x000fe400078e3cff */
[----:B------:R-:W-:Y:S01]  /*13110*/  LOP3.LUT R26, R4, R35, RZ, 0x3c, !PT ;  /* 0x00000023041a7212 */ /* 0x000fe200078e3cff */
[----:B------:R-:W-:Y:S01]  /*13120*/  IMAD.X R7, RZ, RZ, R9, P3 ;  /* 0x000000ffff077224 */ /* 0x000fe200018e0609 */
[----:B------:R-:W-:Y:S02]  /*13130*/  LOP3.LUT R14, R10, R39, RZ, 0x3c, !PT ;  /* 0x000000270a0e7212 */ /* 0x000fe400078e3cff */
[----:B------:R-:W-:Y:S02]  /*13140*/  LOP3.LUT R4, R95, 0x380, RZ, 0xc0, !PT ;  /* 0x000003805f047812 */ /* 0x000fe400078ec0ff */
[----:B------:R-:W-:Y:S02]  /*13150*/  LOP3.LUT R11, R28, 0x380, RZ, 0xc0, !PT ;  /* 0x000003801c0b7812 */ /* 0x000fe400078ec0ff */
[----:B-----5:R-:W-:-:S02]  /*13160*/  LOP3.LUT R24, R6, R37, RZ, 0x3c, !PT ;  /* 0x0000002506187212 */ /* 0x020fc400078e3cff */
[----:B------:R-:W-:Y:S02]  /*13170*/  LOP3.LUT R10, R107, 0x380, RZ, 0xc0, !PT ;  /* 0x000003806b0a7812 */ /* 0x000fe400078ec0ff */
[----:B------:R-:W-:Y:S02]  /*13180*/  LOP3.LUT R6, R105, 0x380, RZ, 0xc0, !PT ;  /* 0x0000038069067812 */ /* 0x000fe400078ec0ff */
[----:B------:R-:W-:Y:S02]  /*13190*/  SHF.R.U64 R4, R4, 0x3, RZ ;  /* 0x0000000304047819 */ /* 0x000fe400000012ff */
[----:B------:R-:W-:Y:S02]  /*131a0*/  SHF.R.U64 R11, R11, 0x3, RZ ;  /* 0x000000030b0b7819 */ /* 0x000fe400000012ff */
[----:B------:R-:W-:Y:S02]  /*131b0*/  SHF.R.U64 R10, R10, 0x3, RZ ;  /* 0x000000030a0a7819 */ /* 0x000fe400000012ff */
[----:B------:R-:W-:-:S02]  /*131c0*/  SHF.R.U64 R6, R6, 0x3, RZ ;  /* 0x0000000306067819 */ /* 0x000fc400000012ff */
[----:B------:R-:W-:Y:S02]  /*131d0*/  LOP3.LUT R12, R4, R95, RZ, 0x3c, !PT ;  /* 0x0000005f040c7212 */ /* 0x000fe400078e3cff */
[----:B------:R-:W-:Y:S02]  /*131e0*/  LOP3.LUT R32, R11, R28, RZ, 0x3c, !PT ;  /* 0x0000001c0b207212 */ /* 0x000fe400078e3cff */
[----:B------:R-:W-:Y:S02]  /*131f0*/  IADD3.X R5, RZ, R9, RZ, P4, !PT ;  /* 0x00000009ff057210 */ /* 0x000fe400027fe4ff */
[----:B------:R-:W-:Y:S02]  /*13200*/  LOP3.LUT R4, R10, R107, RZ, 0x3c, !PT ;  /* 0x0000006b0a047212 */ /* 0x000fe400078e3cff */
[----:B------:R-:W-:Y:S02]  /*13210*/  MOV R28, R8 ;  /* 0x00000008001c7202 */ /* 0x000fe40000000f00 */
[----:B------:R-:W-:-:S02]  /*13220*/  LOP3.LUT R6, R6, R105, RZ, 0x3c, !PT ;  /* 0x0000006906067212 */ /* 0x000fc400078e3cff */
[----:B------:R-:W-:Y:S02]  /*13230*/  F2FP.BF16.F32.PACK_AB R8, R21, R20 ;  /* 0x000000141508723e */ /* 0x000fe400000010ff */
        /* <DEDUP_REMOVED lines=12> */
[----:B------:R-:W-:Y:S01]  /*13300*/  MOV R39, R14 ;  /* 0x0000000e00277202 */ /* 0x000fe20000000f00 */
[----:B------:R-:W-:Y:S01]  /*13310*/  STSM.16.M88.4 [R37], R4 ;  /* 0x0000000425007844 */ /* 0x000fe20000000200 */
[----:B------:R-:W-:-:S02]  /*13320*/  MOV R104, R12 ;  /* 0x0000000c00687202 */ /* 0x000fc40000000f00 */
[----:B0-----:R-:W-:Y:S02]  /*13330*/  F2FP.BF16.F32.PACK_AB R8, R47, R46 ;  /* 0x0000002e2f08723e */ /* 0x001fe400000010ff */
        /* <DEDUP_REMOVED lines=11> */
[----:B------:R-:W-:Y:S02]  /*133f0*/  F2FP.BF16.F32.PACK_AB R26, R57, R56 ;  /* 0x00000038391a723e */ /* 0x000fe400000010ff */
[----:B------:R-:W-:Y:S02]  /*13400*/  F2FP.BF16.F32.PACK_AB R27, R89, R88 ;  /* 0x00000058591b723e */ /* 0x000fe400000010ff */
[----:B------:R-:W-:-:S02]  /*13410*/  MOV R28, R32 ;  /* 0x00000020001c7202 */ /* 0x000fc40000000f00 */
[----:B------:R-:W-:Y:S01]  /*13420*/  F2FP.BF16.F32.PACK_AB R32, R59, R58 ;  /* 0x0000003a3b20723e */ /* 0x000fe200000010ff */
[----:B------:R-:W-:Y:S01]  /*13430*/  STSM.16.M88.4 [R104], R24 ;  /* 0x0000001868007844 */ /* 0x000fe20000000200 */
[----:B------:R-:W-:Y:S01]  /*13440*/  F2FP.BF16.F32.PACK_AB R33, R91, R90 ;  /* 0x0000005a5b21723e */ /* 0x000fe200000010ff */
[----:B0-----:R-:W-:Y:S01]  /*13450*/  IMAD.MOV.U32 R10, RZ, RZ, RZ ;  /* 0x000000ffff0a7224 */ /* 0x001fe200078e00ff */
[----:B------:R-:W-:Y:S01]  /*13460*/  F2FP.BF16.F32.PACK_AB R35, R97, R96 ;  /* 0x000000606123723e */ /* 0x000fe200000010ff */
[----:B------:R-:W0:Y:S01]  /*13470*/  LDC R9, c[0x0][0xbe8] ;  /* 0x0002fa00ff097b82 */ /* 0x000e220000000800 */
[----:B------:R-:W-:Y:S02]  /*13480*/  F2FP.BF16.F32.PACK_AB R37, R99, R98 ;  /* 0x000000626325723e */ /* 0x000fe400000010ff */
[----:B------:R-:W-:Y:S01]  /*13490*/  F2FP.BF16.F32.PACK_AB R38, R65, R64 ;  /* 0x000000404126723e */ /* 0x000fe200000010ff */
[----:B------:R-:W-:Y:S01]  /*134a0*/  STSM.16.M88.4 [R95], R32 ;  /* 0x000000205f007844 */ /* 0x000fe20000000200 */
[----:B--2---:R-:W-:-:S02]  /*134b0*/  F2FP.BF16.F32.PACK_AB R39, R101, R100 ;  /* 0x000000646527723e */ /* 0x004fc400000010ff */
[----:B------:R-:W-:Y:S02]  /*134c0*/  F2FP.BF16.F32.PACK_AB R4, R67, R66 ;  /* 0x000000424304723e */ /* 0x000fe400000010ff */
[----:B------:R-:W-:Y:S01]  /*134d0*/  F2FP.BF16.F32.PACK_AB R5, R103, R102 ;  /* 0x000000666705723e */ /* 0x000fe200000010ff */
[----:B------:R-:W-:Y:S01]  /*134e0*/  STSM.16.M88.4 [R94], R36 ;  /* 0x000000245e007844 */ /* 0x000fe20000000200 */
[----:B------:R-:W-:Y:S02]  /*134f0*/  F2FP.BF16.F32.PACK_AB R6, R69, R68 ;  /* 0x000000444506723e */ /* 0x000fe400000010ff */
[----:B------:R-:W-:Y:S02]  /*13500*/  F2FP.BF16.F32.PACK_AB R7, R151, R150 ;  /* 0x000000969707723e */ /* 0x000fe400000010ff */
[----:B------:R-:W-:Y:S02]  /*13510*/  ISETP.NE.U32.AND P3, PT, RZ, UR6, PT ;  /* 0x00000006ff007c0c */ /* 0x000fe4000bf65070 */
[----:B------:R-:W-:Y:S01]  /*13520*/  ISETP.NE.U32.AND P0, PT, RZ, UR4, PT ;  /* 0x00000004ff007c0c */ /* 0x000fe2000bf05070 */
[----:B------:R2:W-:Y:S01]  /*13530*/  STSM.16.M88.4 [R28], R4 ;  /* 0x000000041c007844 */ /* 0x0005e20000000200 */
[----:B------:R-:W-:Y:S01]  /*13540*/  BAR.SYNC.DEFER_BLOCKING 0x1, 0x100 ;  /* 0x0044000000007b1d */ /* 0x000fe20000010000 */
[----:B------:R-:W-:-:S02]  /*13550*/  ISETP.NE.AND.EX P3, PT, RZ, UR7, PT, P3 ;  /* 0x00000007ff007c0c */ /* 0x000fc4000bf65330 */
[----:B------:R-:W-:Y:S02]  /*13560*/  IADD3 R14, P1, R206, UR4, RZ ;  /* 0x00000004ce0e7c10 */ /* 0x000fe4000ff3e0ff */
[----:B------:R-:W-:Y:S02]  /*13570*/  ISETP.NE.AND.EX P0, PT, RZ, UR5, PT, P0 ;  /* 0x00000005ff007c0c */ /* 0x000fe4000bf05300 */
[----:B------:R-:W-:-:S07]  /*13580*/  IADD3.X R15, R207, UR5, RZ, P1, !PT ;  /* 0x00000005cf0f7c10 */ /* 0x000fce0008ffe4ff */
[----:B------:R-:W-:Y:S01]  /*13590*/  @P3 IADD3 R206, P1, R206, UR6, RZ ;  /* 0x00000006cece3c10 */ /* 0x000fe2000ff3e0ff */
[----:B------:R-:W-:Y:S02]  /*135a0*/  ULDC UR6, c[0x0][0xa88] ;  /* 0x0002a20000067ab9 */ /* 0x000fe40000000800 */
[----:B------:R-:W-:Y:S01]  /*135b0*/  IMAD.U32 R8, RZ, RZ, UR6 ;  /* 0x00000006ff087e24 */ /* 0x000fe2000f8e00ff */
[----:B------:R-:W-:Y:S01]  /*135c0*/  @P3 IADD3.X R207, R207, UR7, RZ, P1, !PT ;  /* 0x00000007cfcf3c10 */ /* 0x000fe20008ffe4ff */
[----:B------:R3:W5:Y:S04]  /*135d0*/  @P0 LDG.E R10, desc[UR42][R14.64] ;  /* 0x0000002a0e0a0981 */ /* 0x000768000c1e1900 */
[----:B------:R3:W5:Y:S01]  /*135e0*/  @P3 LDG.E R8, desc[UR42][R206.64] ;  /* 0x0000002ace083981 */ /* 0x000762000c1e1900 */
[----:B--2---:R-:W-:Y:S01]  /*135f0*/  IMAD.MOV.U32 R6, RZ, RZ, 0x9b8 ;  /* 0x000009b8ff067424 */ /* 0x004fe200078e00ff */
[----:B------:R-:W-:-:S02]  /*13600*/  ISETP.GT.AND P2, PT, R204, 0x1, PT ;  /* 0x00000001cc00780c */ /* 0x000fc40003f44270 */
[----:B0-----:R-:W-:Y:S02]  /*13610*/  ISETP.NE.AND P1, PT, R9, 0x1, PT ;  /* 0x000000010900780c */ /* 0x001fe40003f25270 */
[----:B------:R-:W-:-:S04]  /*13620*/  SEL R6, R6, 0x978, P2 ;  /* 0x0000097806067807 */ /* 0x000fc80001000000 */
[----:B------:R3:W0:Y:S08]  /*13630*/  LDC.64 R24, c[0x0][R6+0x220] ;  /* 0x0000880006187b82 */ /* 0x0006300000000a00 */
[----:B------:R3:W2:Y:S08]  /*13640*/  LDC.64 R26, c[0x0][R6+0x218] ;  /* 0x00008600061a7b82 */ /* 0x0006b00000000a00 */
[----:B------:R3:W4:Y:S01]  /*13650*/  LDC.64 R12, c[0x0][R6+0x228] ;  /* 0x00008a00060c7b82 */ /* 0x0007220000000a00 */
[----:B------:R-:W-:Y:S05]  /*13660*/  @P3 BRA `(.L_x_7124) ;  /* 0x0000000000103947 */ /* 0x000fea0003800000 */
[----:B------:R-:W-:Y:S05]  /*13670*/  @!P0 BRA `(.L_x_7124) ;  /* 0x00000000000c8947 */ /* 0x000fea0003800000 */
[----:B------:R-:W3:Y:S04]  /*13680*/  LDG.E R5, desc[UR42][R14.64] ;  /* 0x0000002a0e057981 */ /* 0x000ee8000c1e1900 */
[----:B-----5:R-:W3:Y:S02]  /*13690*/  LDG.E R8, desc[UR42][R14.64+0x4] ;  /* 0x0000042a0e087981 */ /* 0x020ee4000c1e1900 */
[----:B---3--:R-:W-:-:S07]  /*136a0*/  IMAD.IADD R8, R8, 0x1, -R5 ;  /* 0x0000000108087824 */ /* 0x008fce00078e0a05 */
.L_x_7124:
[----:B---3--:R-:W3:Y:S01]  /*136b0*/  LDL R15, [R1+0x1c] ;  /* 0x00001c00010f7983 */ /* 0x008ee20000100800 */
[----:B------:R-:W1:Y:S01]  /*136c0*/  LDC.64 R6, c[0x0][R6+0x210] ;  /* 0x0000840006067b82 */ /* 0x000e620000000a00 */
[----:B------:R-:W-:Y:S02]  /*136d0*/  ISETP.NE.U32.AND P0, PT, RZ, UR4, PT ;  /* 0x00000004ff007c0c */ /* 0x000fe4000bf05070 */
[----:B------:R-:W4:Y:S02]  /*136e0*/  LDL R32, [R1+0x18] ;  /* 0x0000180001207983 */ /* 0x000f240000100800 */
[----:B------:R-:W-:-:S03]  /*136f0*/  ISETP.NE.AND.EX P0, PT, RZ, UR5, PT, P0 ;  /* 0x00000005ff007c0c */ /* 0x000fc6000bf05300 */
[----:B------:R-:W1:Y:S01]  /*13700*/  @P1 LDC R14, c[0x0][0xbec] ;  /* 0x0002fb00ff0e1b82 */ /* 0x000e620000000800 */
[----:B------:R-:W-:Y:S02]  /*13710*/  SEL R205, R205, RZ, !P0 ;  /* 0x000000ffcdcd7207 */ /* 0x000fe40004000000 */
[----:B------:R-:W-:-:S03]  /*13720*/  SEL R217, R217, RZ, !P0 ;  /* 0x000000ffd9d97207 */ /* 0x000fc60004000000 */
[----:B0-----:R-:W-:Y:S02]  /*13730*/  IMAD R11, R25, R205, RZ ;  /* 0x000000cd190b7224 */ /* 0x001fe400078e02ff */
[----:B------:R-:W0:Y:S02]  /*13740*/  @P1 LDC R33, c[0x0][0xbf0] ;  /* 0x0002fc00ff211b82 */ /* 0x000e240000000800 */
[C---:B------:R-:W-:Y:S02]  /*13750*/  IMAD R217, R24.reuse, R217, R11 ;  /* 0x000000d918d97224 */ /* 0x040fe400078e020b */
[----:B------:R-:W-:-:S04]  /*13760*/  IMAD.WIDE.U32 R24, R24, R205, RZ ;  /* 0x000000cd18187225 */ /* 0x000fc800078e00ff */
[----:B------:R-:W1:Y:S01]  /*13770*/  LDC.64 R4, c[0x0][0xba8] ;  /* 0x0002ea00ff047b82 */ /* 0x000e620000000a00 */
[-C--:B--2---:R-:W-:Y:S02]  /*13780*/  IMAD R11, R27, R2.reuse, RZ ;  /* 0x000000021b0b7224 */ /* 0x084fe400078e02ff */
[----:B------:R-:W-:Y:S02]  /*13790*/  IMAD.IADD R217, R25, 0x1, R217 ;  /* 0x0000000119d97824 */ /* 0x000fe400078e02d9 */
[----:B------:R-:W-:-:S04]  /*137a0*/  IMAD.WIDE.U32 R26, R26, R2, RZ ;  /* 0x000000021a1a7225 */ /* 0x000fc800078e00ff */
[----:B------:R-:W-:Y:S01]  /*137b0*/  IMAD.IADD R28, R27, 0x1, R11 ;  /* 0x000000011b1c7824 */ /* 0x000fe200078e020b */
[--C-:B-----5:R-:W-:Y:S02]  /*137c0*/  IADD3 R24, P0, P3, R24, R26, R10.reuse ;  /* 0x0000001a18187210 */ /* 0x120fe40007b1e00a */
[----:B------:R-:W-:Y:S01]  /*137d0*/  SHF.R.S32.HI R11, RZ, 0x1f, R10 ;  /* 0x0000001fff0b7819 */ /* 0x000fe2000001140a */
[----:B-1----:R-:W1:Y:S08]  /*137e0*/  @!P2 LDC R4, c[0x0][0xb50] ;  /* 0x0002d400ff04ab82 */ /* 0x002e700000000800 */
[----:B------:R-:W2:Y:S01]  /*137f0*/  @!P2 LDC R5, c[0x0][0xb54] ;  /* 0x0002d500ff05ab82 */ /* 0x000ea20000000800 */
[----:B------:R-:W-:-:S02]  /*13800*/  IMAD R8, R8, R9, RZ ;  /* 0x0000000908087224 */ /* 0x000fc400078e02ff */
[----:B---3--:R-:W-:-:S04]  /*13810*/  IMAD R35, R208, 0x80, R15 ;  /* 0x00000080d0237824 */ /* 0x008fc800078e020f */
[----:B------:R-:W-:Y:S01]  /*13820*/  @P1 IMAD.HI.U32 R14, R35, R14, RZ ;  /* 0x0000000e230e1227 */ /* 0x000fe200078e00ff */
[----:B------:R-:W-:Y:S02]  /*13830*/  MOV R25, R35 ;  /* 0x0000002300197202 */ /* 0x000fe40000000f00 */
[----:B------:R-:W-:Y:S02]  /*13840*/  SEL R15, R209, RZ, P2 ;  /* 0x000000ffd10f7207 */ /* 0x000fe40001000000 */
[----:B0-----:R-:W-:-:S03]  /*13850*/  @P1 SHF.R.U32.HI R25, RZ, R33, R14 ;  /* 0x00000021ff191219 */ /* 0x001fc6000001160e */
[-C--:B----4-:R-:W-:Y:S02]  /*13860*/  IMAD R27, R13, R15.reuse, RZ ;  /* 0x0000000f0d1b7224 */ /* 0x090fe400078e02ff */
[----:B------:R-:W-:Y:S02]  /*13870*/  IMAD.MOV R26, RZ, RZ, -R25 ;  /* 0x000000ffff1a7224 */ /* 0x000fe400078e0a19 */
[----:B------:R-:W-:Y:S01]  /*13880*/  IMAD.WIDE.U32 R12, R12, R15, RZ ;  /* 0x0000000f0c0c7225 */ /* 0x000fe200078e00ff */
[----:B------:R-:W-:-:S03]  /*13890*/  IADD3.X R14, R217, R28, R11, P0, P3 ;  /* 0x0000001cd90e7210 */ /* 0x000fc600007e640b */
[----:B------:R-:W-:Y:S01]  /*138a0*/  IMAD R15, R9, R26, R35 ;  /* 0x0000001a090f7224 */ /* 0x000fe200078e0223 */
[----:B------:R-:W-:Y:S01]  /*138b0*/  IADD3 R12, P0, P3, R25, R24, R12 ;  /* 0x00000018190c7210 */ /* 0x000fe20007b1e00c */
[----:B------:R-:W-:Y:S01]  /*138c0*/  IMAD.IADD R27, R13, 0x1, R27 ;  /* 0x000000010d1b7824 */ /* 0x000fe200078e021b */
[----:B------:R-:W-:Y:S01]  /*138d0*/  SHF.R.S32.HI R13, RZ, 0x1f, R25 ;  /* 0x0000001fff0d7819 */ /* 0x000fe20000011419 */
[----:B------:R-:W-:Y:S01]  /*138e0*/  IMAD R7, R7, R15, RZ ;  /* 0x0000000f07077224 */ /* 0x000fe200078e02ff */
[----:B------:R-:W-:Y:S02]  /*138f0*/  SHF.R.S32.HI R25, RZ, 0x1f, R15 ;  /* 0x0000001fff197819 */ /* 0x000fe4000001140f */
[----:B------:R-:W-:-:S03]  /*13900*/  IADD3.X R13, R13, R14, R27, P0, P3 ;  /* 0x0000000e0d0d7210 */ /* 0x000fc600007e641b */
[C---:B------:R-:W-:Y:S02]  /*13910*/  IMAD R25, R6.reuse, R25, R7 ;  /* 0x0000001906197224 */ /* 0x040fe400078e0207 */
[----:B------:R-:W-:-:S04]  /*13920*/  IMAD.WIDE.U32 R6, R6, R15, R12 ;  /* 0x0000000f06067225 */ /* 0x000fc800078e000c */
[----:B------:R-:W-:Y:S01]  /*13930*/  IMAD.IADD R7, R7, 0x1, R25 ;  /* 0x0000000107077824 */ /* 0x000fe200078e0219 */
[----:B-1----:R-:W-:-:S04]  /*13940*/  LEA R4, P0, R6, R4, 0x2 ;  /* 0x0000000406047211 */ /* 0x002fc800078010ff */
[----:B--2---:R-:W-:Y:S01]  /*13950*/  LEA.HI.X R14, R6, R5, R7, 0x2, P0 ;  /* 0x00000005060e7211 */ /* 0x004fe200000f1407 */
[----:B------:R-:W-:Y:S01]  /*13960*/  SHFL.IDX PT, R12, R4, 0x1, 0x1c1f ;  /* 0x003c1f00040c7f89 */ /* 0x000fe200000e0000 */
[----:B------:R-:W-:-:S03]  /*13970*/  IMAD R25, R208, 0x80, R32 ;  /* 0x00000080d0197824 */ /* 0x000fc600078e0220 */
[----:B------:R-:W-:Y:S04]  /*13980*/  SHFL.IDX PT, R6, R4, RZ, 0x1c1f ;  /* 0x001c1fff04067589 */ /* 0x000fe800000e0000 */
[----:B------:R-:W0:Y:S04]  /*13990*/  SHFL.IDX PT, R7, R14, RZ, 0x1c1f ;  /* 0x001c1fff0e077589 */ /* 0x000e2800000e0000 */
[----:B------:R-:W1:Y:S01]  /*139a0*/  SHFL.IDX PT, R13, R14, 0x1, 0x1c1f ;  /* 0x003c1f000e0d7f89 */ /* 0x000e6200000e0000 */
[----:B------:R-:W-:Y:S01]  /*139b0*/  LOP3.LUT P0, RZ, R218, 0x3, RZ, 0xc0, !PT ;  /* 0x00000003daff7812 */ /* 0x000fe2000780c0ff */
[----:B------:R-:W-:-:S03]  /*139c0*/  VIADD R5, R25, 0x8 ;  /* 0x0000000819057836 */ /* 0x000fc60000000000 */
[-C--:B------:R-:W-:Y:S02]  /*139d0*/  ISETP.GE.OR P3, PT, R25, R8.reuse, P0 ;  /* 0x000000081900720c */ /* 0x080fe40000766670 */
[----:B------:R-:W-:-:S11]  /*139e0*/  ISETP.GE.OR P0, PT, R5, R8, P0 ;  /* 0x000000080500720c */ /* 0x000fd60000706670 */
[----:B0-----:R0:W-:Y:S04]  /*139f0*/  @!P3 ST.E desc[UR42][R6.64], R3 ;  /* 0x000000030600b985 */ /* 0x0011e8000c10192a */
[----:B-1----:R0:W-:Y:S01]  /*13a00*/  @!P0 ST.E desc[UR42][R12.64], R0 ;  /* 0x000000000c008985 */ /* 0x0021e2000c10192a */
[----:B------:R-:W-:Y:S05]  /*13a10*/  @P2 BRA `(.L_x_7125) ;  /* 0x0000000800a02947 */ /* 0x000fea0003800000 */
[----:B------:R-:W-:Y:S01]  /*13a20*/  IMAD.SHL.U32 R32, R153, 0x40, RZ ;  /* 0x0000004099207824 */ /* 0x000fe200078e00ff */
[----:B0-----:R-:W0:Y:S01]  /*13a30*/  @P1 LDC R13, c[0x0][0xbec] ;  /* 0x0002fb00ff0d1b82 */ /* 0x001e220000000800 */
[----:B------:R-:W-:Y:S02]  /*13a40*/  ULDC.64 UR4, c[0x0][0xaa0] ;  /* 0x0002a80000047ab9 */ /* 0x000fe40000000a00 */
[----:B------:R-:W-:-:S04]  /*13a50*/  IMAD.IADD R3, R16, 0x1, R32 ;  /* 0x0000000110037824 */ /* 0x000fc800078e0220 */
[----:B------:R-:W-:Y:S01]  /*13a60*/  IMAD.WIDE R92, R3, 0x2, R92 ;  /* 0x00000002035c7825 */ /* 0x000fe200078e025c */
[----:B------:R-:W1:Y:S02]  /*13a70*/  @P1 LDC R21, c[0x0][0xbf0] ;  /* 0x0002fc00ff151b82 */ /* 0x000e640000000800 */
[C---:B------:R-:W-:Y:S02]  /*13a80*/  IADD3 R33, P0, R92.reuse, 0x2000, RZ ;  /* 0x000020005c217810 */ /* 0x040fe40007f1e0ff */
[----:B------:R-:W-:Y:S02]  /*13a90*/  IADD3 R25, P5, R92, 0x1000, RZ ;  /* 0x000010005c197810 */ /* 0x000fe40007fbe0ff */
[----:B------:R-:W-:Y:S02]  /*13aa0*/  LOP3.LUT R32, R33, 0x380, RZ, 0xc0, !PT ;  /* 0x0000038021207812 */ /* 0x000fe400078ec0ff */
[----:B------:R-:W-:Y:S02]  /*13ab0*/  LOP3.LUT R24, R25, 0x380, RZ, 0xc0, !PT ;  /* 0x0000038019187812 */ /* 0x000fe400078ec0ff */
[----:B------:R-:W-:-:S02]  /*13ac0*/  SHF.R.U64 R32, R32, 0x3, RZ ;  /* 0x0000000320207819 */ /* 0x000fc400000012ff */
[----:B------:R-:W-:Y:S02]  /*13ad0*/  SHF.R.U64 R24, R24, 0x3, RZ ;  /* 0x0000000318187819 */ /* 0x000fe400000012ff */
[----:B------:R-:W-:Y:S02]  /*13ae0*/  LOP3.LUT R32, R32, R33, RZ, 0x3c, !PT ;  /* 0x0000002120207212 */ /* 0x000fe400078e3cff */
[----:B------:R-:W-:Y:S02]  /*13af0*/  IADD3.X R33, RZ, R93, RZ, P0, !PT ;  /* 0x0000005dff217210 */ /* 0x000fe400007fe4ff */
[----:B------:R-:W-:Y:S02]  /*13b00*/  IADD3 R3, P0, R92, 0x7000, RZ ;  /* 0x000070005c037810 */ /* 0x000fe40007f1e0ff */
[----:B------:R-:W-:Y:S01]  /*13b10*/  LOP3.LUT R24, R24, R25, RZ, 0x3c, !PT ;  /* 0x0000001918187212 */ /* 0x000fe200078e3cff */
[--C-:B------:R-:W-:Y:S01]  /*13b20*/  IMAD.X R25, RZ, RZ, R93.reuse, P5 ;  /* 0x000000ffff197224 */ /* 0x100fe200028e065d */
[C---:B------:R-:W-:Y:S01]  /*13b30*/  IADD3 R37, P2, R92.reuse, 0x3000, RZ ;  /* 0x000030005c257810 */ /* 0x040fe20007f5e0ff */
[----:B------:R-:W-:Y:S01]  /*13b40*/  IMAD R11, R11, UR4, RZ ;  /* 0x000000040b0b7c24 */ /* 0x000fe2000f8e02ff */
[C---:B------:R-:W-:Y:S01]  /*13b50*/  IADD3 R41, P3, R92.reuse, 0x4000, RZ ;  /* 0x000040005c297810 */ /* 0x040fe20007f7e0ff */
[----:B------:R-:W-:Y:S01]  /*13b60*/  IMAD.X R53, RZ, RZ, R93, P0 ;  /* 0x000000ffff357224 */ /* 0x000fe200000e065d */
[C---:B------:R-:W-:Y:S01]  /*13b70*/  IADD3 R45, P4, R92.reuse, 0x5000, RZ ;  /* 0x000050005c2d7810 */ /* 0x040fe20007f9e0ff */
[----:B------:R-:W5:Y:S01]  /*13b80*/  LD.E.128 R24, desc[UR42][R24.64] ;  /* 0x0000002a18187980 */ /* 0x000f62000c101d00 */
[----:B------:R-:W-:-:S02]  /*13b90*/  IADD3 R49, P5, R92, 0x6000, RZ ;  /* 0x000060005c317810 */ /* 0x000fc40007fbe0ff */
[----:B------:R-:W-:Y:S01]  /*13ba0*/  LOP3.LUT R0, R3, 0x380, RZ, 0xc0, !PT ;  /* 0x0000038003007812 */ /* 0x000fe200078ec0ff */
[----:B------:R-:W5:Y:S01]  /*13bb0*/  LD.E.128 R32, desc[UR42][R32.64] ;  /* 0x0000002a20207980 */ /* 0x000f62000c101d00 */
[----:B------:R-:W-:Y:S02]  /*13bc0*/  LOP3.LUT R36, R37, 0x380, RZ, 0xc0, !PT ;  /* 0x0000038025247812 */ /* 0x000fe400078ec0ff */
[----:B------:R-:W-:Y:S02]  /*13bd0*/  LOP3.LUT R40, R41, 0x380, RZ, 0xc0, !PT ;  /* 0x0000038029287812 */ /* 0x000fe400078ec0ff */
[----:B------:R-:W-:Y:S02]  /*13be0*/  LOP3.LUT R44, R45, 0x380, RZ, 0xc0, !PT ;  /* 0x000003802d2c7812 */ /* 0x000fe400078ec0ff */
[----:B------:R-:W-:Y:S02]  /*13bf0*/  LOP3.LUT R48, R49, 0x380, RZ, 0xc0, !PT ;  /* 0x0000038031307812 */ /* 0x000fe400078ec0ff */
[----:B------:R-:W-:-:S02]  /*13c00*/  SHF.R.U64 R0, R0, 0x3, RZ ;  /* 0x0000000300007819 */ /* 0x000fc400000012ff */
[----:B------:R-:W-:Y:S02]  /*13c10*/  LOP3.LUT R5, R92, 0x380, RZ, 0xc0, !PT ;  /* 0x000003805c057812 */ /* 0x000fe400078ec0ff */
[----:B------:R-:W-:Y:S02]  /*13c20*/  SHF.R.U64 R36, R36, 0x3, RZ ;  /* 0x0000000324247819 */ /* 0x000fe400000012ff */
[----:B------:R-:W-:Y:S02]  /*13c30*/  SHF.R.U64 R40, R40, 0x3, RZ ;  /* 0x0000000328287819 */ /* 0x000fe400000012ff */
[----:B------:R-:W-:Y:S02]  /*13c40*/  SHF.R.U64 R44, R44, 0x3, RZ ;  /* 0x000000032c2c7819 */ /* 0x000fe400000012ff */
[----:B------:R-:W-:Y:S02]  /*13c50*/  SHF.R.U64 R48, R48, 0x3, RZ ;  /* 0x0000000330307819 */ /* 0x000fe400000012ff */
[----:B------:R-:W-:Y:S01]  /*13c60*/  LOP3.LUT R52, R0, R3, RZ, 0x3c, !PT ;  /* 0x0000000300347212 */ /* 0x000fe200078e3cff */
[C---:B------:R-:W-:Y:S01]  /*13c70*/  IMAD R3, R10.reuse, UR5, R11 ;  /* 0x000000050a037c24 */ /* 0x040fe2000f8e020b */
[----:B------:R-:W-:Y:S01]  /*13c80*/  SHF.R.U64 R5, R5, 0x3, RZ ;  /* 0x0000000305057819 */ /* 0x000fe200000012ff */
[----:B------:R-:W-:Y:S01]  /*13c90*/  IMAD.WIDE.U32 R10, R10, UR4, RZ ;  /* 0x000000040a0a7c25 */ /* 0x000fe2000f8e00ff */
        /* <DEDUP_REMOVED lines=11> */
[----:B------:R-:W-:-:S02]  /*13d50*/  IMAD.IADD R11, R11, 0x1, R3 ;  /* 0x000000010b0b7824 */ /* 0x000fc400078e0203 */
[----:B------:R-:W-:Y:S01]  /*13d60*/  IMAD R3, R203, 0x20, R153 ;  /* 0x00000020cb037824 */ /* 0x000fe200078e0299 */
[----:B------:R2:W5:Y:S01]  /*13d70*/  LD.E.128 R4, desc[UR42][R92.64] ;  /* 0x0000002a5c047980 */ /* 0x000562000c101d00 */
[----:B------:R-:W-:Y:S01]  /*13d80*/  IMAD.WIDE.U32 R10, R2, UR4, R10 ;  /* 0x00000004020a7c25 */ /* 0x000fe2000f8e000a */
[----:B------:R-:W-:Y:S02]  /*13d90*/  SHF.R.S32.HI R0, RZ, 0x1f, R205 ;  /* 0x0000001fff007819 */ /* 0x000fe400000114cd */
[----:B------:R-:W5:Y:S01]  /*13da0*/  LD.E.128 R40, desc[UR42][R40.64] ;  /* 0x0000002a28287980 */ /* 0x000f62000c101d00 */
[----:B------:R-:W-:-:S03]  /*13db0*/  IMAD R14, R208, 0x80, R3 ;  /* 0x00000080d00e7824 */ /* 0x000fc600078e0203 */
[----:B------:R-:W5:Y:S01]  /*13dc0*/  LD.E.128 R44, desc[UR42][R44.64] ;  /* 0x0000002a2c2c7980 */ /* 0x000f62000c101d00 */
[----:B------:R-:W-:Y:S01]  /*13dd0*/  IMAD R11, R2, UR5, R11 ;  /* 0x00000005020b7c24 */ /* 0x000fe2000f8e020b */
[----:B------:R-:W-:Y:S02]  /*13de0*/  ULDC.64 UR4, c[0x0][0xaf0] ;  /* 0x0002bc0000047ab9 */ /* 0x000fe40000000a00 */
[----:B------:R-:W5:Y:S04]  /*13df0*/  LD.E.128 R48, desc[UR42][R48.64] ;  /* 0x0000002a30307980 */ /* 0x000f68000c101d00 */
[----:B------:R-:W5:Y:S01]  /*13e00*/  LD.E.128 R52, desc[UR42][R52.64] ;  /* 0x0000002a34347980 */ /* 0x000f62000c101d00 */
[----:B------:R-:W-:Y:S01]  /*13e10*/  @!PT LDS RZ, [RZ] ;  /* 0x00000000fffff984 */ /* 0x000fe20000000800 */
[----:B------:R-:W-:Y:S01]  /*13e20*/  @!PT LDS RZ, [RZ] ;  /* 0x00000000fffff984 */ /* 0x000fe20000000800 */
[----:B------:R-:W-:Y:S01]  /*13e30*/  @!PT LDS RZ, [RZ] ;  /* 0x00000000fffff984 */ /* 0x000fe20000000800 */
[----:B------:R-:W-:Y:S01]  /*13e40*/  @!PT LDS RZ, [RZ] ;  /* 0x00000000fffff984 */ /* 0x000fe20000000800 */
[----:B------:R3:W-:Y:S06]  /*13e50*/  MEMBAR.ALL.CTA ;  /* 0x0000000000007992 */ /* 0x0007ec0000008000 */
[----:B---3--:R-:W3:Y:S01]  /*13e60*/  FENCE.VIEW.ASYNC.S ;  /* 0x00000000000073c6 */ /* 0x008ee20000000000 */
[----:B------:R-:W-:-:S02]  /*13e70*/  IMAD R2, R0, UR4, RZ ;  /* 0x0000000400027c24 */ /* 0x000fc4000f8e02ff */
[----:B0-----:R-:W-:Y:S01]  /*13e80*/  @P1 IMAD.HI.U32 R0, R14, R13, RZ ;  /* 0x0000000d0e001227 */ /* 0x001fe200078e00ff */
[----:B------:R-:W-:-:S04]  /*13e90*/  MOV R13, R14 ;  /* 0x0000000e000d7202 */ /* 0x000fc80000000f00 */
[----:B-1----:R-:W-:Y:S01]  /*13ea0*/  @P1 SHF.R.U32.HI R13, RZ, R21, R0 ;  /* 0x00000015ff0d1219 */ /* 0x002fe20000011600 */
[C---:B------:R-:W-:Y:S02]  /*13eb0*/  IMAD R15, R205.reuse, UR5, R2 ;  /* 0x00000005cd0f7c24 */ /* 0x040fe4000f8e0202 */
[----:B------:R-:W-:Y:S01]  /*13ec0*/  IMAD.WIDE.U32 R2, R205, UR4, R10 ;  /* 0x00000004cd027c25 */ /* 0x000fe2000f8e000a */
[--C-:B------:R-:W-:Y:S01]  /*13ed0*/  SHF.R.S32.HI R10, RZ, 0x1f, R13.reuse ;  /* 0x0000001fff0a7819 */ /* 0x100fe2000001140d */
[----:B------:R-:W-:Y:S02]  /*13ee0*/  ULDC.64 UR4, c[0x0][0xae0] ;  /* 0x0002b80000047ab9 */ /* 0x000fe40000000a00 */
[----:B------:R-:W-:Y:S02]  /*13ef0*/  VIADD R0, R156, 0x28820 ;  /* 0x000288209c007836 */ /* 0x000fe40000000000 */
[----:B------:R-:W-:Y:S02]  /*13f00*/  IMAD.MOV R12, RZ, RZ, -R13 ;  /* 0x000000ffff0c7224 */ /* 0x000fe400078e0a0d */
[----:B------:R-:W-:Y:S01]  /*13f10*/  IMAD.IADD R3, R3, 0x1, R15 ;  /* 0x0000000103037824 */ /* 0x000fe200078e020f */
[----:B------:R-:W-:Y:S01]  /*13f20*/  PRMT R0, RZ, 0x654, R0 ;  /* 0x00000654ff007816 */ /* 0x000fe20000000000 */
[----:B------:R-:W-:-:S02]  /*13f30*/  IMAD R9, R9, R12, R14 ;  /* 0x0000000c09097224 */ /* 0x000fc400078e020e */
[----:B------:R-:W-:Y:S01]  /*13f40*/  IMAD R10, R10, UR4, RZ ;  /* 0x000000040a0a7c24 */ /* 0x000fe2000f8e02ff */
[----:B---3--:R0:W-:Y:S01]  /*13f50*/  SYNCS.ARRIVE.TRANS64.RED.A1T0 RZ, [R0+URZ], RZ ;  /* 0x000000ff00ff79a7 */ /* 0x0081e2000810043f */
[----:B------:R-:W-:-:S04]  /*13f60*/  IMAD.WIDE.U32 R2, R13, UR4, R2 ;  /* 0x000000040d027c25 */ /* 0x000fc8000f8e0002 */
[----:B------:R-:W-:Y:S01]  /*13f70*/  IMAD R11, R13, UR5, R10 ;  /* 0x000000050d0b7c24 */ /* 0x000fe2000f8e020a */
[----:B------:R-:W-:Y:S01]  /*13f80*/  ULDC.64 UR4, c[0x0][0xad8] ;  /* 0x0002b60000047ab9 */ /* 0x000fe20000000a00 */
[----:B0-----:R-:W-:Y:S02]  /*13f90*/  SHF.R.S32.HI R0, RZ, 0x1f, R9 ;  /* 0x0000001fff007819 */ /* 0x001fe40000011409 */
[----:B------:R-:W-:-:S03]  /*13fa0*/  IMAD.IADD R3, R3, 0x1, R11 ;  /* 0x0000000103037824 */ /* 0x000fc600078e020b */
[----:B------:R-:W-:Y:S02]  /*13fb0*/  IMAD R0, R0, UR4, RZ ;  /* 0x0000000400007c24 */ /* 0x000fe4000f8e02ff */
[----:B------:R-:W-:-:S04]  /*13fc0*/  IMAD.WIDE.U32 R2, R9, UR4, R2 ;  /* 0x0000000409027c25 */ /* 0x000fc8000f8e0002 */
[----:B------:R-:W-:Y:S01]  /*13fd0*/  IMAD R9, R9, UR5, R0 ;  /* 0x0000000509097c24 */ /* 0x000fe2000f8e0200 */
[----:B------:R-:W-:Y:S02]  /*13fe0*/  ULDC.64 UR4, c[0x0][0xa80] ;  /* 0x0002a00000047ab9 */ /* 0x000fe40000000a00 */
[----:B------:R-:W-:Y:S01]  /*13ff0*/  LEA R0, P0, R2, UR4, 0x1 ;  /* 0x0000000402007c11 */ /* 0x000fe2000f8008ff */
[----:B------:R-:W-:Y:S01]  /*14000*/  IMAD.IADD R3, R3, 0x1, R9 ;  /* 0x0000000103037824 */ /* 0x000fe200078e0209 */
[----:B------:R-:W-:Y:S01]  /*14010*/  UMOV UR4, 0xffffffff ;  /* 0xffffffff00047882 */ /* 0x000fe20000000000 */
[----:B------:R-:W-:-:S03]  /*14020*/  IMAD R9, R208, 0x80, R153 ;  /* 0x00000080d0097824 */ /* 0x000fc600078e0299 */
[----:B------:R-:W-:Y:S01]  /*14030*/  LEA.HI.X R2, R2, UR5, R3, 0x1, P0 ;  /* 0x0000000502027c11 */ /* 0x000fe200080f0c03 */
[----:B--2---:R-:W-:Y:S06]  /*14040*/  BRA.DIV UR4, `(.L_x_7126) ;  /* 0x000000a204a07947 */ /* 0x004fec000b800000 */
[----:B------:R0:W1:Y:S04]  /*14050*/  SHFL.IDX PT, R3, R2, RZ, 0x181f ;  /* 0x00181fff02037589 */ /* 0x00006800000e0000 */
[----:B------:R0:W2:Y:S02]  /*14060*/  SHFL.IDX PT, R14, R0, RZ, 0x181f ;  /* 0x00181fff000e7589 */ /* 0x0000a400000e0000 */
.L_x_7346:
[----:B------:R-:W-:Y:S01]  /*14070*/  ISETP.GE.AND P0, PT, R9, R8, PT ;  /* 0x000000080900720c */ /* 0x000fe20003f06270 */
[----:B------:R-:W-:-:S12]  /*14080*/  BSSY B1, `(.L_x_7127) ;  /* 0x000000b000017945 */ /* 0x000fd80003800000 */
[----:B------:R-:W-:Y:S05]  /*14090*/  @P0 BRA `(.L_x_7128) ;  /* 0x0000000000240947 */ /* 0x000fea0003800000 */
[----:B------:R-:W-:Y:S02]  /*140a0*/  ULDC UR4, c[0x0][0xac8] ;  /* 0x0002b20000047ab9 */ /* 0x000fe40000000800 */
[----:B------:R-:W-:Y:S02]  /*140b0*/  ISETP.GE.AND P0, PT, R16, UR4, PT ;  /* 0x0000000410007c0c */ /* 0x000fe4000bf06270 */
[----:B------:R-:W-:-:S11]  /*140c0*/  ISETP.GE.AND P1, PT, R23, UR4, PT ;  /* 0x0000000417007c0c */ /* 0x000fd6000bf26270 */
[CC--:B--2---:R-:W-:Y:S02]  /*140d0*/  @!P0 LEA R10, P2, R16.reuse, R14.reuse, 0x1 ;  /* 0x0000000e100a8211 */ /* 0x0c4fe400078408ff */
[C---:B------:R-:W-:Y:S02]  /*140e0*/  @!P1 LEA R14, P3, R23.reuse, R14, 0x1 ;  /* 0x0000000e170e9211 */ /* 0x040fe400078608ff */
[-C--:B-1----:R-:W-:Y:S02]  /*140f0*/  @!P0 LEA.HI.X R11, R16, R3.reuse, R17, 0x1, P2 ;  /* 0x00000003100b8211 */ /* 0x082fe400010f0c11 */
[----:B------:R-:W-:-:S03]  /*14100*/  @!P1 LEA.HI.X R15, R23, R3, R22, 0x1, P3 ;  /* 0x00000003170f9211 */ /* 0x000fc600018f0c16 */
[----:B-----5:R3:W-:Y:S04]  /*14110*/  @!P0 ST.E.128 desc[UR42][R10.64], R4 ;  /* 0x000000040a008985 */ /* 0x0207e8000c101d2a */
[----:B------:R3:W-:Y:S02]  /*14120*/  @!P1 ST.E.128 desc[UR42][R14.64], R40 ;  /* 0x000000280e009985 */ /* 0x0007e4000c101d2a */
.L_x_7128:
[----:B------:R-:W-:Y:S05]  /*14130*/  BSYNC B1 ;  /* 0x0000000000017941 */ /* 0x000fea0003800000 */
.L_x_7127:
[----:B------:R-:W-:-:S03]  /*14140*/  UMOV UR4, 0xffffffff ;  /* 0xffffffff00047882 */ /* 0x000fc60000000000 */
[----:B------:R-:W-:Y:S05]  /*14150*/  BRA.DIV UR4, `(.L_x_7129) ;  /* 0x000000a204907947 */ /* 0x000fea000b800000 */
[----:B-1----:R1:W4:Y:S04]  /*14160*/  SHFL.IDX PT, R3, R2, 0x1, 0x181f ;  /* 0x00381f0002037f89 */ /* 0x00232800000e0000 */
[----:B--23--:R1:W2:Y:S02]  /*14170*/  SHFL.IDX PT, R14, R0, 0x1, 0x181f ;  /* 0x00381f00000e7f89 */ /* 0x00c2a400000e0000 */
.L_x_7350:
[----:B-----5:R-:W-:Y:S01]  /*14180*/  VIADD R5, R9, 0x20 ;  /* 0x0000002009057836 */ /* 0x020fe20000000000 */
[----:B------:R-:W-:Y:S04]  /*14190*/  BSSY B1, `(.L_x_7130) ;  /* 0x000000c000017945 */ /* 0x000fe80003800000 */
[----:B------:R-:W-:-:S13]  /*141a0*/  ISETP.GE.AND P0, PT, R5, R8, PT ;  /* 0x000000080500720c */ /* 0x000fda0003f06270 */
[----:B------:R-:W-:Y:S05]  /*141b0*/  @P0 BRA `(.L_x_7131) ;  /* 0x0000000000240947 */ /* 0x000fea0003800000 */
[----:B------:R-:W-:Y:S02]  /*141c0*/  ULDC UR4, c[0x0][0xac8] ;  /* 0x0002b20000047ab9 */ /* 0x000fe40000000800 */
[----:B------:R-:W-:Y:S02]  /*141d0*/  ISETP.GE.AND P2, PT, R16, UR4, PT ;  /* 0x0000000410007c0c */ /* 0x000fe4000bf46270 */
[----:B------:R-:W-:-:S11]  /*141e0*/  ISETP.GE.AND P3, PT, R23, UR4, PT ;  /* 0x0000000417007c0c */ /* 0x000fd6000bf66270 */
[CC--:B--2---:R-:W-:Y:S02]  /*141f0*/  @!P2 LEA R4, P0, R16.reuse, R14.reuse, 0x1 ;  /* 0x0000000e1004a211 */ /* 0x0c4fe400078008ff */
[C---:B------:R-:W-:Y:S02]  /*14200*/  @!P3 LEA R14, P1, R23.reuse, R14, 0x1 ;  /* 0x0000000e170eb211 */ /* 0x040fe400078208ff */
[-C--:B----4-:R-:W-:Y:S02]  /*14210*/  @!P2 LEA.HI.X R5, R16, R3.reuse, R17, 0x1, P0 ;  /* 0x000000031005a211 */ /* 0x090fe400000f0c11 */
[----:B------:R-:W-:-:S03]  /*14220*/  @!P3 LEA.HI.X R15, R23, R3, R22, 0x1, P1 ;  /* 0x00000003170fb211 */ /* 0x000fc600008f0c16 */
[----:B------:R3:W-:Y:S04]  /*14230*/  @!P2 ST.E.128 desc[UR42][R4.64], R24 ;  /* 0x000000180400a985 */ /* 0x0007e8000c101d2a */
[----:B------:R3:W-:Y:S02]  /*14240*/  @!P3 ST.E.128 desc[UR42][R14.64], R44 ;  /* 0x0000002c0e00b985 */ /* 0x0007e4000c101d2a */
.L_x_7131:
[----:B------:R-:W-:Y:S05]  /*14250*/  BSYNC B1 ;  /* 0x0000000000017941 */ /* 0x000fea0003800000 */
.L_x_7130:
[----:B------:R-:W-:-:S03]  /*14260*/  UMOV UR4, 0xffffffff ;  /* 0xffffffff00047882 */ /* 0x000fc60000000000 */
[----:B------:R-:W-:Y:S05]  /*14270*/  BRA.DIV UR4, `(.L_x_7132) ;  /* 0x000000a204907947 */ /* 0x000fea000b800000 */
[----:B----4-:R4:W0:Y:S04]  /*14280*/  SHFL.IDX PT, R3, R2, 0x2, 0x181f ;  /* 0x00581f0002037f89 */ /* 0x01082800000e0000 */
[----:B--23--:R4:W2:Y:S02]  /*14290*/  SHFL.IDX PT, R14, R0, 0x2, 0x181f ;  /* 0x00581f00000e7f89 */ /* 0x00c8a400000e0000 */
.L_x_7354:
[----:B------:R-:W-:Y:S01]  /*142a0*/  VIADD R5, R9, 0x40 ;  /* 0x0000004009057836 */ /* 0x000fe20000000000 */
        /* <DEDUP_REMOVED lines=8> */
[-C--:B0-----:R-:W-:Y:S02]  /*14330*/  @!P2 LEA.HI.X R5, R16, R3.reuse, R17, 0x1, P0 ;  /* 0x000000031005a211 */ /* 0x081fe400000f0c11 */
[----:B------:R-:W-:-:S03]  /*14340*/  @!P3 LEA.HI.X R15, R23, R3, R22, 0x1, P1 ;  /* 0x00000003170fb211 */ /* 0x000fc600008f0c16 */
[----:B------:R3:W-:Y:S04]  /*14350*/  @!P2 ST.E.128 desc[UR42][R4.64], R32 ;  /* 0x000000200400a985 */ /* 0x0007e8000c101d2a */
[----:B------:R3:W-:Y:S02]  /*14360*/  @!P3 ST.E.128 desc[UR42][R14.64], R48 ;  /* 0x000000300e00b985 */ /* 0x0007e4000c101d2a */
.L_x_7134:
[----:B------:R-:W-:Y:S05]  /*14370*/  BSYNC B1 ;  /* 0x0000000000017941 */ /* 0x000fea0003800000 */
.L_x_7133:
[----:B------:R-:W-:-:S03]  /*14380*/  UMOV UR4, 0xffffffff ;  /* 0xffffffff00047882 */ /* 0x000fc60000000000 */
[----:B------:R-:W-:Y:S05]  /*14390*/  BRA.DIV UR4, `(.L_x_7135) ;  /* 0x000000a204907947 */ /* 0x000fea000b800000 */
[----:B0-----:R0:W0:Y:S04]  /*143a0*/  SHFL.IDX PT, R3, R2, 0x3, 0x181f ;  /* 0x00781f0002037f89 */ /* 0x00102800000e0000 */
[----:B--23--:R2:W3:Y:S02]  /*143b0*/  SHFL.IDX PT, R14, R0, 0x3, 0x181f ;  /* 0x00781f00000e7f89 */ /* 0x00c4e400000e0000 */
.L_x_7358:
[----:B------:R-:W-:-:S04]  /*143c0*/  IADD3 R5, R9, 0x60, RZ ;  /* 0x0000006009057810 */ /* 0x000fc80007ffe0ff */
[----:B------:R-:W-:-:S13]  /*143d0*/  ISETP.GE.AND P0, PT, R5, R8, PT ;  /* 0x000000080500720c */ /* 0x000fda0003f06270 */
        /* <DEDUP_REMOVED lines=8> */
[----:B------:R-:W-:-:S04]  /*14460*/  LEA R14, P0, R23, R14, 0x1 ;  /* 0x0000000e170e7211 */ /* 0x000fc800078008ff */
[----:B------:R-:W-:-:S05]  /*14470*/  LEA.HI.X R15, R23, R3, R22, 0x1, P0 ;  /* 0x00000003170f7211 */ /* 0x000fca00000f0c16 */
[----:B------:R3:W-:Y:S01]  /*14480*/  ST.E.128 desc[UR42][R14.64], R52 ;  /* 0x000000340e007985 */ /* 0x0007e2000c101d2a */
[----:B------:R-:W-:Y:S05]  /*14490*/  BRA `(.L_x_7136) ;  /* 0x0000001800387947 */ /* 0x000fea0003800000 */
.L_x_7125:
[----:B------:R-:W1:Y:S01]  /*144a0*/  @P1 LDC R4, c[0x0][0xbec] ;  /* 0x0002fb00ff041b82 */ /* 0x000e620000000800 */
[----:B------:R-:W-:Y:S01]  /*144b0*/  ULDC.64 UR4, c[0x0][0xb08] ;  /* 0x0002c20000047ab9 */ /* 0x000fe20000000a00 */
[----:B0-----:R-:W-:Y:S01]  /*144c0*/  SHF.R.S32.HI R0, RZ, 0x1f, R205 ;  /* 0x0000001fff007819 */ /* 0x001fe200000114cd */
[----:B------:R-:W-:Y:S01]  /*144d0*/  IMAD R11, R11, UR4, RZ ;  /* 0x000000040b0b7c24 */ /* 0x000fe2000f8e02ff */
[----:B------:R-:W-:Y:S01]  /*144e0*/  ULDC.64 UR6, c[0x0][0xb30] ;  /* 0x0002cc0000067ab9 */ /* 0x000fe20000000a00 */
[----:B------:R-:W-:Y:S01]  /*144f0*/  IMAD.WIDE.U32 R6, R10, UR4, RZ ;  /* 0x000000040a067c25 */ /* 0x000fe2000f8e00ff */
[----:B------:R-:W-:Y:S02]  /*14500*/  IADD3 R28, R202, 0x10, RZ ;  /* 0x00000010ca1c7810 */ /* 0x000fe40007ffe0ff */
[----:B------:R-:W0:Y:S01]  /*14510*/  @P1 LDC R13, c[0x0][0xbf0] ;  /* 0x0002fc00ff0d1b82 */ /* 0x000e220000000800 */
[----:B------:R-:W-:Y:S01]  /*14520*/  IMAD R11, R10, UR5, R11 ;  /* 0x000000050a0b7c24 */ /* 0x000fe2000f8e020b */
[----:B------:R-:W-:Y:S01]  /*14530*/  ULDC.64 UR4, c[0x0][0xb38] ;  /* 0x0002ce0000047ab9 */ /* 0x000fe20000000a00 */
[C---:B------:R-:W-:Y:S01]  /*14540*/  VIADD R33, R202.reuse, 0x18 ;  /* 0x00000018ca217836 */ /* 0x040fe20000000000 */
[----:B------:R-:W-:Y:S01]  /*14550*/  SHF.R.S32.HI R105, RZ, 0x1f, R210 ;  /* 0x0000001fff697819 */ /* 0x000fe200000114d2 */
[----:B------:R-:W-:Y:S01]  /*14560*/  IMAD.IADD R7, R7, 0x1, R11 ;  /* 0x0000000107077824 */ /* 0x000fe200078e020b */
[----:B------:R-:W-:Y:S01]  /*14570*/  SHF.R.S32.HI R32, RZ, 0x1f, R28 ;  /* 0x0000001fff207819 */ /* 0x000fe2000001141c */
[----:B------:R-:W-:Y:S01]  /*14580*/  VIADD R37, R202, 0x28 ;  /* 0x00000028ca257836 */ /* 0x000fe20000000000 */
[----:B------:R-:W-:Y:S01]  /*14590*/  SHF.R.S32.HI R34, RZ, 0x1f, R33 ;  /* 0x0000001fff227819 */ /* 0x000fe20000011421 */
[----:B------:R-:W-:-:S03]  /*145a0*/  IMAD.WIDE.U32 R6, R2, UR4, R6 ;  /* 0x0000000402067c25 */ /* 0x000fc6000f8e0006 */
[----:B------:R-:W-:Y:S01]  /*145b0*/  SHF.R.S32.HI R38, RZ, 0x1f, R37 ;  /* 0x0000001fff267819 */ /* 0x000fe20000011425 */
[----:B------:R-:W-:Y:S01]  /*145c0*/  IMAD R7, R2, UR5, R7 ;  /* 0x0000000502077c24 */ /* 0x000fe2000f8e0207 */
[----:B------:R-:W-:Y:S01]  /*145d0*/  ULDC.64 UR4, c[0x0][0xb40] ;  /* 0x0002d00000047ab9 */ /* 0x000fe20000000a00 */
[----:B------:R-:W-:Y:S02]  /*145e0*/  VIADD R39, R202, 0x30 ;  /* 0x00000030ca277836 */ /* 0x000fe40000000000 */
[----:B------:R-:W-:Y:S02]  /*145f0*/  IMAD R0, R0, UR4, RZ ;  /* 0x0000000400007c24 */ /* 0x000fe4000f8e02ff */
[----:B-1----:R-:W-:Y:S01]  /*14600*/  @P1 IMAD.HI.U32 R4, R35, R4, RZ ;  /* 0x0000000423041227 */ /* 0x002fe200078e00ff */
[----:B------:R-:W-:-:S03]  /*14610*/  SHF.R.S32.HI R92, RZ, 0x1f, R39 ;  /* 0x0000001fff5c7819 */ /* 0x000fc60000011427 */
        /* <DEDUP_REMOVED lines=20> */
[----:B------:R-:W-:Y:S02]  /*14760*/  VIADD R4, R156, 0x28820 ;  /* 0x000288209c047836 */ /* 0x000fe40000000000 */
[C---:B------:R-:W-:Y:S02]  /*14770*/  IMAD R7, R9.reuse, UR5, R0 ;  /* 0x0000000509077c24 */ /* 0x040fe4000f8e0200 */
[----:B------:R-:W-:Y:S01]  /*14780*/  IMAD.WIDE.U32 R2, R9, UR4, R2 ;  /* 0x0000000409027c25 */ /* 0x000fe2000f8e0002 */
[----:B------:R-:W-:Y:S01]  /*14790*/  PRMT R4, RZ, 0x654, R4 ;  /* 0x00000654ff047816 */ /* 0x000fe20000000004 */
[----:B------:R-:W-:-:S02]  /*147a0*/  ULDC.64 UR4, c[0x0][0xb00] ;  /* 0x0002c00000047ab9 */ /* 0x000fc40000000a00 */
[----:B------:R-:W-:Y:S01]  /*147b0*/  IMAD.IADD R3, R3, 0x1, R7 ;  /* 0x0000000103037824 */ /* 0x000fe200078e0207 */
[----:B------:R-:W-:Y:S01]  /*147c0*/  LEA R0, P0, R2, UR4, 0x2 ;  /* 0x0000000402007c11 */ /* 0x000fe2000f8010ff */
[----:B------:R0:W-:Y:S01]  /*147d0*/  SYNCS.ARRIVE.TRANS64.RED.A1T0 RZ, [R4+URZ], RZ ;  /* 0x000000ff04ff79a7 */ /* 0x0001e2000810043f */
[C---:B------:R-:W-:Y:S01]  /*147e0*/  VIADD R35, R202.reuse, 0x20 ;  /* 0x00000020ca237836 */ /* 0x040fe20000000000 */
[----:B------:R-:W-:Y:S01]  /*147f0*/  UMOV UR4, 0xffffffff ;  /* 0xffffffff00047882 */ /* 0x000fe20000000000 */
[----:B------:R-:W-:Y:S01]  /*14800*/  VIADD R95, R202, 0x40 ;  /* 0x00000040ca5f7836 */ /* 0x000fe20000000000 */
[----:B------:R-:W-:Y:S02]  /*14810*/  LEA.HI.X R2, R2, UR5, R3, 0x2, P0 ;  /* 0x0000000502027c11 */ /* 0x000fe400080f1403 */
[----:B------:R-:W-:Y:S01]  /*14820*/  SHF.R.S32.HI R36, RZ, 0x1f, R35 ;  /* 0x0000001fff247819 */ /* 0x000fe20000011423 */
[----:B0-----:R-:W-:Y:S01]  /*14830*/  VIADD R4, R202, 0x8 ;  /* 0x00000008ca047836 */ /* 0x001fe20000000000 */
[----:B------:R-:W-:-:S04]  /*14840*/  SHF.R.S32.HI R104, RZ, 0x1f, R95 ;  /* 0x0000001fff687819 */ /* 0x000fc8000001145f */
[----:B------:R-:W-:Y:S01]  /*14850*/  SHF.R.S32.HI R9, RZ, 0x1f, R4 ;  /* 0x0000001fff097819 */ /* 0x000fe20000011404 */
[----:B------:R-:W-:Y:S06]  /*14860*/  BRA.DIV UR4, `(.L_x_7137) ;  /* 0x0000009e04a47947 */ /* 0x000fec000b800000 */
[----:B------:R0:W1:Y:S04]  /*14870*/  SHFL.IDX PT, R3, R2, RZ, 0x1c1f ;  /* 0x001c1fff02037589 */ /* 0x00006800000e0000 */
[----:B------:R0:W2:Y:S02]  /*14880*/  SHFL.IDX PT, R14, R0, RZ, 0x1c1f ;  /* 0x001c1fff000e7589 */ /* 0x0000a400000e0000 */
.L_x_7361:
[----:B------:R-:W-:Y:S01]  /*14890*/  ISETP.GE.AND P0, PT, R25, R8, PT ;  /* 0x000000081900720c */ /* 0x000fe20003f06270 */
[----:B------:R-:W-:-:S12]  /*148a0*/  BSSY B1, `(.L_x_7138) ;  /* 0x0000043000017945 */ /* 0x000fd80003800000 */
[----:B------:R-:W-:Y:S05]  /*148b0*/  @P0 BRA `(.L_x_7139) ;  /* 0x0000000400040947 */ /* 0x000fea0003800000 */
[----:B------:R-:W-:Y:S02]  /*148c0*/  ULDC UR4, c[0x0][0xac8] ;  /* 0x0002b20000047ab9 */ /* 0x000fe40000000800 */
[----:B------:R-:W-:Y:S02]  /*148d0*/  ISETP.GE.AND P0, PT, R202, UR4, PT ;  /* 0x00000004ca007c0c */ /* 0x000fe4000bf06270 */
[----:B------:R-:W-:Y:S02]  /*148e0*/  ISETP.GE.AND P2, PT, R4, UR4, PT ;  /* 0x0000000404007c0c */ /* 0x000fe4000bf46270 */
[----:B------:R-:W-:Y:S02]  /*148f0*/  ISETP.GE.AND P3, PT, R28, UR4, PT ;  /* 0x000000041c007c0c */ /* 0x000fe4000bf66270 */
[----:B------:R-:W-:-:S07]  /*14900*/  ISETP.GE.AND P1, PT, R33, UR4, PT ;  /* 0x0000000421007c0c */ /* 0x000fce000bf26270 */
[----:B-1----:R-:W-:Y:S02]  /*14910*/  @!P0 IMAD.MOV.U32 R15, RZ, RZ, R3 ;  /* 0x000000ffff0f8224 */ /* 0x002fe400078e0003 */
[----:B--2---:R-:W-:Y:S01]  /*14920*/  @!P2 LEA R6, P4, R4, R14, 0x2 ;  /* 0x0000000e0406a211 */ /* 0x004fe200078810ff */
[----:B------:R-:W-:-:S03]  /*14930*/  @!P0 IMAD.WIDE R10, R202, 0x4, R14 ;  /* 0x00000004ca0a8825 */ /* 0x000fc600078e020e */
[-C--:B------:R-:W-:Y:S02]  /*14940*/  @!P2 LEA.HI.X R7, R4, R3.reuse, R9, 0x2, P4 ;  /* 0x000000030407a211 */ /* 0x080fe400020f1409 */
[CC--:B------:R-:W-:Y:S01]  /*14950*/  @!P3 LEA R12, P4, R28.reuse, R14.reuse, 0x2 ;  /* 0x0000000e1c0cb211 */ /* 0x0c0fe200078810ff */
[----:B------:R1:W-:Y:S01]  /*14960*/  @!P0 ST.E.64 desc[UR42][R10.64], R20 ;  /* 0x000000140a008985 */ /* 0x0003e2000c101b2a */
[----:B------:R-:W-:Y:S02]  /*14970*/  ISETP.GE.AND P0, PT, R35, UR4, PT ;  /* 0x0000000423007c0c */ /* 0x000fe4000bf06270 */
[----:B------:R-:W-:Y:S01]  /*14980*/  @!P1 LEA R24, P5, R33, R14, 0x2 ;  /* 0x0000000e21189211 */ /* 0x000fe200078a10ff */
[----:B------:R2:W-:Y:S01]  /*14990*/  @!P2 ST.E.64 desc[UR42][R6.64], R40 ;  /* 0x000000280600a985 */ /* 0x0005e2000c101b2a */
[----:B------:R-:W-:Y:S02]  /*149a0*/  ISETP.GE.AND P2, PT, R37, UR4, PT ;  /* 0x0000000425007c0c */ /* 0x000fe4000bf46270 */
[----:B------:R-:W-:-:S02]  /*149b0*/  @!P3 LEA.HI.X R13, R28, R3, R32, 0x2, P4 ;  /* 0x000000031c0db211 */ /* 0x000fc400020f1420 */
[----:B------:R-:W-:Y:S02]  /*149c0*/  @!P1 LEA.HI.X R25, R33, R3, R34, 0x2, P5 ;  /* 0x0000000321199211 */ /* 0x000fe400028f1422 */
[----:B------:R-:W-:Y:S01]  /*149d0*/  ISETP.GE.AND P4, PT, R39, UR4, PT ;  /* 0x0000000427007c0c */ /* 0x000fe2000bf86270 */
[----:B------:R3:W-:Y:S02]  /*149e0*/  @!P3 ST.E.64 desc[UR42][R12.64], R42 ;  /* 0x0000002a0c00b985 */ /* 0x0007e4000c101b2a */
[-C--:B------:R-:W-:Y:S02]  /*149f0*/  @!P0 LEA R26, P3, R35, R14.reuse, 0x2 ;  /* 0x0000000e231a8211 */ /* 0x080fe400078610ff */
[----:B------:R4:W-:Y:S01]  /*14a00*/  @!P1 ST.E.64 desc[UR42][R24.64], R44 ;  /* 0x0000002c18009985 */ /* 0x0009e2000c101b2a */
[----:B------:R-:W-:Y:S02]  /*14a10*/  ISETP.GE.AND P1, PT, R93, UR4, PT ;  /* 0x000000045d007c0c */ /* 0x000fe4000bf26270 */
[----:B-1----:R-:W-:-:S02]  /*14a20*/  @!P2 LEA R10, P5, R37, R14, 0x2 ;  /* 0x0000000e250aa211 */ /* 0x002fc400078a10ff */
[-C--:B------:R-:W-:Y:S02]  /*14a30*/  @!P0 LEA.HI.X R27, R35, R3.reuse, R36, 0x2, P3 ;  /* 0x00000003231b8211 */ /* 0x080fe400018f1424 */
[----:B------:R-:W-:Y:S02]  /*14a40*/  @!P2 LEA.HI.X R11, R37, R3, R38, 0x2, P5 ;  /* 0x00000003250ba211 */ /* 0x000fe400028f1426 */
[----:B------:R-:W-:Y:S01]  /*14a50*/  ISETP.GE.AND P3, PT, R95, UR4, PT ;  /* 0x000000045f007c0c */ /* 0x000fe2000bf66270 */
[----:B------:R-:W-:Y:S01]  /*14a60*/  @!P0 ST.E.64 desc[UR42][R26.64], R46 ;  /* 0x0000002e1a008985 */ /* 0x000fe2000c101b2a */
[----:B--2---:R-:W-:-:S03]  /*14a70*/  @!P4 LEA R6, P0, R39, R14, 0x2 ;  /* 0x0000000e2706c211 */ /* 0x004fc600078010ff */
[----:B------:R1:W-:Y:S01]  /*14a80*/  @!P2 ST.E.64 desc[UR42][R10.64], R48 ;  /* 0x000000300a00a985 */ /* 0x0003e2000c101b2a */
[-C--:B---3--:R-:W-:Y:S02]  /*14a90*/  @!P1 LEA R12, P5, R93, R14.reuse, 0x2 ;  /* 0x0000000e5d0c9211 */ /* 0x088fe400078a10ff */
[----:B------:R-:W-:Y:S02]  /*14aa0*/  ISETP.GE.AND P2, PT, R210, UR4, PT ;  /* 0x00000004d2007c0c */ /* 0x000fe4000bf46270 */
[-C--:B------:R-:W-:Y:S02]  /*14ab0*/  @!P4 LEA.HI.X R7, R39, R3.reuse, R92, 0x2, P0 ;  /* 0x000000032707c211 */ /* 0x080fe400000f145c */
[----:B------:R-:W-:Y:S02]  /*14ac0*/  ISETP.GE.AND P0, PT, R216, UR4, PT ;  /* 0x00000004d8007c0c */ /* 0x000fe4000bf06270 */
[----:B------:R-:W-:Y:S01]  /*14ad0*/  @!P1 LEA.HI.X R13, R93, R3, R94, 0x2, P5 ;  /* 0x000000035d0d9211 */ /* 0x000fe200028f145e */
[----:B------:R2:W-:Y:S01]  /*14ae0*/  @!P4 ST.E.64 desc[UR42][R6.64], R50 ;  /* 0x000000320600c985 */ /* 0x0005e2000c101b2a */
[----:B------:R-:W-:-:S03]  /*14af0*/  @!P3 LEA R20, P5, R95, R14, 0x2 ;  /* 0x0000000e5f14b211 */ /* 0x000fc600078a10ff */
[----:B------:R3:W-:Y:S01]  /*14b00*/  @!P1 ST.E.64 desc[UR42][R12.64], R52 ;  /* 0x000000340c009985 */ /* 0x0007e2000c101b2a */
[----:B------:R-:W-:Y:S02]  /*14b10*/  ISETP.GE.AND P1, PT, R215, UR4, PT ;  /* 0x00000004d7007c0c */ /* 0x000fe4000bf26270 */
[-C--:B------:R-:W-:Y:S02]  /*14b20*/  @!P3 LEA.HI.X R21, R95, R3.reuse, R104, 0x2, P5 ;  /* 0x000000035f15b211 */ /* 0x080fe400028f1468 */
[-C--:B----4-:R-:W-:Y:S02]  /*14b30*/  @!P2 LEA R24, P4, R210, R14.reuse, 0x2 ;  /* 0x0000000ed218a211 */ /* 0x090fe400078810ff */
        /* <DEDUP_REMOVED lines=14> */
[CC--:B-1----:R-:W-:Y:S02]  /*14c20*/  @!P4 LEA R20, P1, R213.reuse, R14.reuse, 0x2 ;  /* 0x0000000ed514c211 */ /* 0x0c2fe400078210ff */
[-C--:B------:R-:W-:Y:S02]  /*14c30*/  @!P3 LEA.HI.X R13, R214, R3.reuse, R224, 0x2, P5 ;  /* 0x00000003d60db211 */ /* 0x080fe400028f14e0 */
[CC--:B----4-:R-:W-:Y:S02]  /*14c40*/  @!P2 LEA R24, P5, R212.reuse, R14.reuse, 0x2 ;  /* 0x0000000ed418a211 */ /* 0x0d0fe400078a10ff */
        /* <DEDUP_REMOVED lines=8> */
.L_x_7139:
[----:B------:R-:W-:Y:S05]  /*14cd0*/  BSYNC B1 ;  /* 0x0000000000017941 */ /* 0x000fea0003800000 */
.L_x_7138:
[----:B------:R-:W-:-:S03]  /*14ce0*/  UMOV UR4, 0xffffffff ;  /* 0xffffffff00047882 */ /* 0x000fc60000000000 */
[----:B------:R-:W-:Y:S05]  /*14cf0*/  BRA.DIV UR4, `(.L_x_7140) ;  /* 0x0000009a04b47947 */ /* 0x000fea000b800000 */
[----:B-1----:R1:W3:Y:S04]  /*14d00*/  SHFL.IDX PT, R3, R2, 0x1, 0x1c1f ;  /* 0x003c1f0002037f89 */ /* 0x0022e800000e0000 */
[----:B--2---:R1:W2:Y:S02]  /*14d10*/  SHFL.IDX PT, R14, R0, 0x1, 0x1c1f ;  /* 0x003c1f00000e7f89 */ /* 0x0042a400000e0000 */
.L_x_7365:
[----:B------:R-:W-:-:S13]  /*14d20*/  ISETP.GE.AND P0, PT, R5, R8, PT ;  /* 0x000000080500720c */ /* 0x000fda0003f06270 */
[----:B------:R-:W-:Y:S05]  /*14d30*/  @P0 BRA `(.L_x_7136) ;  /* 0x0000001000100947 */ /* 0x000fea0003800000 */
[----:B------:R-:W-:Y:S02]  /*14d40*/  ULDC UR4, c[0x0][0xac8] ;  /* 0x0002b20000047ab9 */ /* 0x000fe40000000800 */
[----:B------:R-:W-:Y:S02]  /*14d50*/  ISETP.GE.AND P3, PT, R4, UR4, PT ;  /* 0x0000000404007c0c */ /* 0x000fe4000bf66270 */
[----:B------:R-:W-:Y:S02]  /*14d60*/  ISETP.GE.AND P1, PT, R202, UR4, PT ;  /* 0x00000004ca007c0c */ /* 0x000fe4000bf26270 */
[----:B------:R-:W-:Y:S02]  /*14d70*/  ISETP.GE.AND P4, PT, R28, UR4, PT ;  /* 0x000000041c007c0c */ /* 0x000fe4000bf86270 */
[----:B------:R-:W-:-:S07]  /*14d80*/  ISETP.GE.AND P2, PT, R33, UR4, PT ;  /* 0x0000000421007c0c */ /* 0x000fce000bf46270 */
[CC--:B--2---:R-:W-:Y:S02]  /*14d90*/  @!P3 LEA R6, P0, R4.reuse, R14.reuse, 0x2 ;  /* 0x0000000e0406b211 */ /* 0x0c4fe400078010ff */
[----:B01----:R-:W-:Y:S02]  /*14da0*/  @!P1 IMAD.MOV.U32 R2, RZ, RZ, R14 ;  /* 0x000000ffff029224 */ /* 0x003fe400078e000e */
[----:B---3--:R-:W-:Y:S02]  /*14db0*/  @!P3 LEA.HI.X R7, R4, R3, R9, 0x2, P0 ;  /* 0x000000030407b211 */ /* 0x008fe400000f1409 */
[----:B------:R-:W-:Y:S01]  /*14dc0*/  @!P1 IMAD.WIDE R4, R202, 0x4, R2 ;  /* 0x00000004ca049825 */ /* 0x000fe200078e0202 */
[----:B------:R-:W-:Y:S02]  /*14dd0*/  ISETP.GE.AND P0, PT, R35, UR4, PT ;  /* 0x0000000423007c0c */ /* 0x000fe4000bf06270 */
[----:B------:R-:W-:Y:S02]  /*14de0*/  @!P4 LEA R8, P5, R28, R14, 0x2 ;  /* 0x0000000e1c08c211 */ /* 0x000fe400078a10ff */
[----:B------:R0:W-:Y:S01]  /*14df0*/  @!P1 ST.E.64 desc[UR42][R4.64], R70 ;  /* 0x0000004604009985 */ /* 0x0001e2000c101b2a */
[----:B------:R-:W-:-:S02]  /*14e00*/  ISETP.GE.AND P1, PT, R37, UR4, PT ;  /* 0x0000000425007c0c */ /* 0x000fc4000bf26270 */
[-C--:B------:R-:W-:Y:S01]  /*14e10*/  @!P4 LEA.HI.X R9, R28, R3.reuse, R32, 0x2, P5 ;  /* 0x000000031c09c211 */ /* 0x080fe200028f1420 */
[----:B------:R1:W-:Y:S01]  /*14e20*/  @!P3 ST.E.64 desc[UR42][R6.64], R72 ;  /* 0x000000480600b985 */ /* 0x0003e2000c101b2a */
[-C--:B------:R-:W-:Y:S02]  /*14e30*/  @!P2 LEA R10, P5, R33, R14.reuse, 0x2 ;  /* 0x0000000e210aa211 */ /* 0x080fe400078a10ff */
[----:B------:R-:W-:Y:S01]  /*14e40*/  ISETP.GE.AND P3, PT, R93, UR4, PT ;  /* 0x000000045d007c0c */ /* 0x000fe2000bf66270 */
[----:B------:R2:W-:Y:S01]  /*14e50*/  @!P4 ST.E.64 desc[UR42][R8.64], R74 ;  /* 0x0000004a0800c985 */ /* 0x0005e2000c101b2a */
[-C--:B------:R-:W-:Y:S02]  /*14e60*/  @!P2 LEA.HI.X R11, R33, R3.reuse, R34, 0x2, P5 ;  /* 0x00000003210ba211 */ /* 0x080fe400028f1422 */
[----:B------:R-:W-:Y:S02]  /*14e70*/  @!P0 LEA R12, P5, R35, R14, 0x2 ;  /* 0x0000000e230c8211 */ /* 0x000fe400078a10ff */
[----:B------:R-:W-:Y:S01]  /*14e80*/  ISETP.GE.AND P4, PT, R39, UR4, PT ;  /* 0x0000000427007c0c */ /* 0x000fe2000bf86270 */
[----:B------:R3:W-:Y:S01]  /*14e90*/  @!P2 ST.E.64 desc[UR42][R10.64], R76 ;  /* 0x0000004c0a00a985 */ /* 0x0007e2000c101b2a */
[----:B------:R-:W-:-:S02]  /*14ea0*/  @!P0 LEA.HI.X R13, R35, R3, R36, 0x2, P5 ;  /* 0x00000003230d8211 */ /* 0x000fc400028f1424 */
[----:B------:R-:W-:Y:S02]  /*14eb0*/  @!P1 LEA R20, P5, R37, R14, 0x2 ;  /* 0x0000000e25149211 */ /* 0x000fe400078a10ff */
[----:B------:R-:W-:Y:S01]  /*14ec0*/  ISETP.GE.AND P2, PT, R95, UR4, PT ;  /* 0x000000045f007c0c */ /* 0x000fe2000bf46270 */
[----:B------:R4:W-:Y:S01]  /*14ed0*/  @!P0 ST.E.64 desc[UR42][R12.64], R78 ;  /* 0x0000004e0c008985 */ /* 0x0009e2000c101b2a */
[----:B------:R-:W-:Y:S02]  /*14ee0*/  @!P1 LEA.HI.X R21, R37, R3, R38, 0x2, P5 ;  /* 0x0000000325159211 */ /* 0x000fe400028f1426 */
[----:B------:R-:W-:-:S03]  /*14ef0*/  ISETP.GE.AND P0, PT, R210, UR4, PT ;  /* 0x00000004d2007c0c */ /* 0x000fc6000bf06270 */
[----:B------:R-:W-:Y:S01]  /*14f00*/  @!P1 ST.E.64 desc[UR42][R20.64], R80 ;  /* 0x0000005014009985 */ /* 0x000fe2000c101b2a */
[-C--:B0-----:R-:W-:Y:S02]  /*14f10*/  @!P4 LEA R4, P5, R39, R14.reuse, 0x2 ;  /* 0x0000000e2704c211 */ /* 0x081fe400078a10ff */
[-C--:B-1----:R-:W-:Y:S02]  /*14f20*/  @!P3 LEA R6, P1, R93, R14.reuse, 0x2 ;  /* 0x0000000e5d06b211 */ /* 0x082fe400078210ff */
[-C--:B------:R-:W-:Y:S02]  /*14f30*/  @!P4 LEA.HI.X R5, R39, R3.reuse, R92, 0x2, P5 ;  /* 0x000000032705c211 */ /* 0x080fe400028f145c */
[----:B------:R-:W-:Y:S02]  /*14f40*/  @!P3 LEA.HI.X R7, R93, R3, R94, 0x2, P1 ;  /* 0x000000035d07b211 */ /* 0x000fe400008f145e */
[----:B------:R-:W-:Y:S01]  /*14f50*/  ISETP.GE.AND P1, PT, R216, UR4, PT ;  /* 0x00000004d8007c0c */ /* 0x000fe2000bf26270 */
[----:B------:R0:W-:Y:S01]  /*14f60*/  @!P4 ST.E.64 desc[UR42][R4.64], R82 ;  /* 0x000000520400c985 */ /* 0x0001e2000c101b2a */
[----:B--2---:R-:W-:-:S02]  /*14f70*/  @!P2 LEA R8, P5, R95, R14, 0x2 ;  /* 0x0000000e5f08a211 */ /* 0x004fc400078a10ff */
[CC--:B---3--:R-:W-:Y:S01]  /*14f80*/  @!P0 LEA R10, P4, R210.reuse, R14.reuse, 0x2 ;  /* 0x0000000ed20a8211 */ /* 0x0c8fe200078810ff */
[----:B------:R1:W-:Y:S01]  /*14f90*/  @!P3 ST.E.64 desc[UR42][R6.64], R84 ;  /* 0x000000540600b985 */ /* 0x0003e2000c101b2a */
[-C--:B------:R-:W-:Y:S02]  /*14fa0*/  @!P2 LEA.HI.X R9, R95, R3.reuse, R104, 0x2, P5 ;  /* 0x000000035f09a211 */ /* 0x080fe400028f1468 */
[----:B------:R-:W-:Y:S02]  /*14fb0*/  ISETP.GE.AND P3, PT, R215, UR4, PT ;  /* 0x00000004d7007c0c */ /* 0x000fe4000bf66270 */
[----:B------:R-:W-:Y:S01]  /*14fc0*/  @!P0 LEA.HI.X R11, R210, R3, R105, 0x2, P4 ;  /* 0x00000003d20b8211 */ /* 0x000fe200020f1469 */
[----:B------:R2:W-:Y:S01]  /*14fd0*/  @!P2 ST.E.64 desc[UR42][R8.64], R86 ;  /* 0x000000560800a985 */ /* 0x0005e2000c101b2a */
[----:B------:R-:W-:Y:S02]  /*14fe0*/  ISETP.GE.AND P4, PT, R214, UR4, PT ;  /* 0x00000004d6007c0c */ /* 0x000fe4000bf86270 */
[----:B----4-:R-:W-:Y:S01]  /*14ff0*/  @!P1 LEA R12, P5, R216, R14, 0x2 ;  /* 0x0000000ed80c9211 */ /* 0x010fe200078a10ff */
[----:B------:R3:W-:Y:S01]  /*15000*/  @!P0 ST.E.64 desc[UR42][R10.64], R88 ;  /* 0x000000580a008985 */ /* 0x0007e2000c101b2a */
[----:B------:R-:W-:-:S02]  /*15010*/  ISETP.GE.AND P2, PT, R213, UR4, PT ;  /* 0x00000004d5007c0c */ /* 0x000fc4000bf46270 */
[----:B------:R-:W-:Y:S02]  /*15020*/  ISETP.GE.AND P0, PT, R212, UR4, PT ;  /* 0x00000004d4007c0c */ /* 0x000fe4000bf06270 */
[----:B------:R-:W-:Y:S02]  /*15030*/  @!P1 LEA.HI.X R13, R216, R3, R226, 0x2, P5 ;  /* 0x00000003d80d9211 */ /* 0x000fe400028f14e2 */
[----:B0-----:R-:W-:-:S03]  /*15040*/  @!P3 LEA R4, P5, R215, R14, 0x2 ;  /* 0x0000000ed704b211 */ /* 0x001fc600078a10ff */
[----:B------:R3:W-:Y:S01]  /*15050*/  @!P1 ST.E.64 desc[UR42][R12.64], R90 ;  /* 0x0000005a0c009985 */ /* 0x0007e2000c101b2a */
[CC--:B-1----:R-:W-:Y:S02]  /*15060*/  @!P4 LEA R6, P1, R214.reuse, R14.reuse, 0x2 ;  /* 0x0000000ed606c211 */ /* 0x0c2fe400078210ff */
[-C--:B------:R-:W-:Y:S02]  /*15070*/  @!P3 LEA.HI.X R5, R215, R3.reuse, R225, 0x2, P5 ;  /* 0x00000003d705b211 */ /* 0x080fe400028f14e1 */
[CC--:B--2---:R-:W-:Y:S02]  /*15080*/  @!P2 LEA R8, P5, R213.reuse, R14.reuse, 0x2 ;  /* 0x0000000ed508a211 */ /* 0x0c4fe400078a10ff */
[-C--:B------:R-:W-:Y:S01]  /*15090*/  @!P4 LEA.HI.X R7, R214, R3.reuse, R224, 0x2, P1 ;  /* 0x00000003d607c211 */ /* 0x080fe200008f14e0 */
[----:B------:R3:W-:Y:S01]  /*150a0*/  @!P3 ST.E.64 desc[UR42][R4.64], R96 ;  /* 0x000000600400b985 */ /* 0x0007e2000c101b2a */
[C---:B------:R-:W-:Y:S02]  /*150b0*/  @!P0 LEA R20, P1, R212.reuse, R14, 0x2 ;  /* 0x0000000ed4148211 */ /* 0x040fe400078210ff */
[-C--:B------:R-:W-:Y:S01]  /*150c0*/  @!P2 LEA.HI.X R9, R213, R3.reuse, R223, 0x2, P5 ;  /* 0x00000003d509a211 */ /* 0x080fe200028f14df */
[----:B------:R3:W-:Y:S01]  /*150d0*/  @!P4 ST.E.64 desc[UR42][R6.64], R98 ;  /* 0x000000620600c985 */ /* 0x0007e2000c101b2a */
[----:B------:R-:W-:-:S03]  /*150e0*/  @!P0 LEA.HI.X R21, R212, R3, R222, 0x2, P1 ;  /* 0x00000003d4158211 */ /* 0x000fc600008f14de */
[----:B------:R3:W-:Y:S04]  /*150f0*/  @!P2 ST.E.64 desc[UR42][R8.64], R100 ;  /* 0x000000640800a985 */ /* 0x0007e8000c101b2a */
[----:B------:R3:W-:Y:S01]  /*15100*/  @!P0 ST.E.64 desc[UR42][R20.64], R102 ;  /* 0x0000006614008985 */ /* 0x0007e2000c101b2a */
[----:B------:R-:W-:-:S13]  /*15110*/  ISETP.GE.AND P0, PT, R211, UR4, PT ;  /* 0x00000004d3007c0c */ /* 0x000fda000bf06270 */
[----:B---3--:R-:W-:Y:S05]  /*15120*/  @P0 BRA `(.L_x_7136) ;  /* 0x0000000c00140947 */ /* 0x008fea0003800000 */
[----:B------:R-:W-:-:S04]  /*15130*/  LEA R14, P0, R211, R14, 0x2 ;  /* 0x0000000ed30e7211 */ /* 0x000fc800078010ff */
[----:B------:R-:W-:-:S05]  /*15140*/  LEA.HI.X R15, R211, R3, R221, 0x2, P0 ;  /* 0x00000003d30f7211 */ /* 0x000fca00000f14dd */
[----:B------:R0:W-:Y:S01]  /*15150*/  ST.E.64 desc[UR42][R14.64], R150 ;  /* 0x000000960e007985 */ /* 0x0001e2000c101b2a */
[----:B------:R-:W-:Y:S05]  /*15160*/  BRA `(.L_x_7136) ;  /* 0x0000000c00047947 */ /* 0x000fea0003800000 */
.L_x_7123:
[----:B------:R-:W-:Y:S01]  /*15170*/  ULDC.64 UR6, c[0x0][0xc08] ;  /* 0x0003020000067ab9 */ /* 0x000fe20000000a00 */
[----:B------:R-:W-:Y:S01]  /*15180*/  ULDC.64 UR4, c[0x0][0xc00] ;  /* 0x0003000000047ab9 */ /* 0x000fe20000000a00 */
[----:B------:R-:W-:Y:S02]  /*15190*/  ISETP.NE.U32.AND P1, PT, RZ, UR6, PT ;  /* 0x00000006ff007c0c */ /* 0x000fe4000bf25070 */
[----:B------:R-:W-:Y:S02]  /*151a0*/  ISETP.NE.U32.AND P0, PT, RZ, UR4, PT ;  /* 0x00000004ff007c0c */ /* 0x000fe4000bf05070 */
[----:B------:R-:W-:Y:S02]  /*151b0*/  ISETP.NE.AND.EX P1, PT, RZ, UR7, PT, P1 ;  /* 0x00000007ff007c0c */ /* 0x000fe4000bf25310 */
[----:B------:R-:W-:Y:S02]  /*151c0*/  IADD3 R4, P2, R206, UR4, RZ ;  /* 0x00000004ce047c10 */ /* 0x000fe4000ff5e0ff */
[----:B------:R-:W-:-:S02]  /*151d0*/  ISETP.NE.AND.EX P0, PT, RZ, UR5, PT, P0 ;  /* 0x00000005ff007c0c */ /* 0x000fc4000bf05300 */
[----:B------:R-:W-:Y:S01]  /*151e0*/  IADD3.X R5, R207, UR5, RZ, P2, !PT ;  /* 0x00000005cf057c10 */ /* 0x000fe200097fe4ff */
[----:B------:R-:W-:Y:S01]  /*151f0*/  ULDC UR4, c[0x0][0xa88] ;  /* 0x0002a20000047ab9 */ /* 0x000fe20000000800 */
[----:B------:R-:W-:Y:S01]  /*15200*/  MOV R3, RZ ;  /* 0x000000ff00037202 */ /* 0x000fe20000000f00 */
[----:B------:R-:W-:-:S04]  /*15210*/  IMAD.U32 R20, RZ, RZ, UR4 ;  /* 0x00000004ff147e24 */ /* 0x000fc8000f8e00ff */
[----:B------:R-:W-:-:S04]  /*15220*/  @P1 IADD3 R206, P2, R206, UR6, RZ ;  /* 0x00000006cece1c10 */ /* 0x000fc8000ff5e0ff */
[----:B------:R-:W-:Y:S01]  /*15230*/  @P1 IADD3.X R207, R207, UR7, RZ, P2, !PT ;  /* 0x00000007cfcf1c10 */ /* 0x000fe200097fe4ff */
[----:B------:R4:W5:Y:S04]  /*15240*/  @P0 LDG.E R3, desc[UR42][R4.64] ;  /* 0x0000002a04030981 */ /* 0x000968000c1e1900 */
[----:B------:R4:W5:Y:S01]  /*15250*/  @P1 LDG.E R20, desc[UR42][R206.64] ;  /* 0x0000002ace141981 */ /* 0x000962000c1e1900 */
[----:B------:R-:W-:Y:S01]  /*15260*/  ISETP.NE.AND P2, PT, R204, RZ, PT ;  /* 0x000000ffcc00720c */ /* 0x000fe20003f45270 */
[----:B------:R-:W0:-:S12]  /*15270*/  S2R R0, SR_TID.X ;  /* 0x0000000000007919 */ /* 0x000e180000002100 */
[----:B------:R-:W2:Y:S01]  /*15280*/  @!P2 LDC R204, c[0x0][0xad4] ;  /* 0x0002b500ffccab82 */ /* 0x000ea20000000800 */
[----:B0-----:R-:W-:Y:S01]  /*15290*/  VIADD R0, R0, 0xffffff80 ;  /* 0xffffff8000007836 */ /* 0x001fe20000000000 */
[----:B--2---:R-:W-:-:S04]  /*152a0*/  ISETP.GT.AND P2, PT, R204, 0x1, PT ;  /* 0x00000001cc00780c */ /* 0x004fc80003f44270 */
[----:B------:R-:W-:Y:S01]  /*152b0*/  ISETP.GT.AND P3, PT, R0, 0x7f, PT ;  /* 0x0000007f0000780c */ /* 0x000fe20003f64270 */
[----:B----4-:R-:W-:-:S12]  /*152c0*/  @P1 BRA `(.L_x_7141) ;  /* 0x0000000000101947 */ /* 0x010fd80003800000 */
[----:B------:R-:W-:Y:S05]  /*152d0*/  @!P0 BRA `(.L_x_7141) ;  /* 0x00000000000c8947 */ /* 0x000fea0003800000 */
[----:B------:R-:W2:Y:S04]  /*152e0*/  LDG.E R7, desc[UR42][R4.64] ;  /* 0x0000002a04077981 */ /* 0x000ea8000c1e1900 */
[----:B-----5:R-:W2:Y:S02]  /*152f0*/  LDG.E R20, desc[UR42][R4.64+0x4] ;  /* 0x0000042a04147981 */ /* 0x020ea4000c1e1900 */
[----:B--2---:R-:W-:-:S07]  /*15300*/  IMAD.IADD R20, R20, 0x1, -R7 ;  /* 0x0000000114147824 */ /* 0x004fce00078e0a07 */
.L_x_7141:
[----:B------:R-:W-:Y:S01]  /*15310*/  BSSY B1, `(.L_x_7142) ;  /* 0x0000037000017945 */ /* 0x000fe20003800000 */
[----:B------:R-:W-:Y:S02]  /*15320*/  SEL R205, R205, RZ, !P0 ;  /* 0x000000ffcdcd7207 */ /* 0x000fe40004000000 */
[----:B------:R-:W-:Y:S02]  /*15330*/  SEL R217, R217, RZ, !P0 ;  /* 0x000000ffd9d97207 */ /* 0x000fe40004000000 */
[----:B-----5:R-:W-:Y:S01]  /*15340*/  SHF.R.S32.HI R24, RZ, 0x1f, R3 ;  /* 0x0000001fff187819 */ /* 0x020fe20000011403 */
[----:B------:R-:W-:Y:S06]  /*15350*/  @P3 BRA `(.L_x_7143) ;  /* 0x0000000000c83947 */ /* 0x000fec0003800000 */
[----:B------:R-:W0:Y:S01]  /*15360*/  S2R R5, SR_TID.X ;  /* 0x0000000000057919 */ /* 0x000e220000002100 */
[----:B------:R-:W2:Y:S02]  /*15370*/  LDC R33, c[0x0][0xbe8] ;  /* 0x0002fa00ff217b82 */ /* 0x000ea40000000800 */
[----:B--2---:R-:W-:Y:S02]  /*15380*/  IMAD R4, R20, R33, RZ ;  /* 0x0000002114047224 */ /* 0x004fe400078e02ff */
[----:B0-----:R-:W-:-:S04]  /*15390*/  IMAD R0, R208, 0x80, R5 ;  /* 0x00000080d0007824 */ /* 0x001fc800078e0205 */
[----:B------:R-:W-:-:S05]  /*153a0*/  VIADD R25, R0, 0xffffff80 ;  /* 0xffffff8000197836 */ /* 0x000fca0000000000 */
[----:B------:R-:W-:-:S13]  /*153b0*/  ISETP.GE.AND P0, PT, R25, R4, PT ;  /* 0x000000041900720c */ /* 0x000fda0003f06270 */
[----:B------:R-:W-:Y:S05]  /*153c0*/  @P0 BRA `(.L_x_7143) ;  /* 0x0000000000ac0947 */ /* 0x000fea0003800000 */
[----:B------:R-:W-:Y:S01]  /*153d0*/  IMAD.MOV.U32 R14, RZ, RZ, 0x9b8 ;  /* 0x000009b8ff0e7424 */ /* 0x000fe200078e00ff */
[----:B------:R-:W-:Y:S01]  /*153e0*/  ISETP.GT.AND P0, PT, R204, 0x1, PT ;  /* 0x00000001cc00780c */ /* 0x000fe20003f04270 */
[----:B------:R-:W0:Y:S01]  /*153f0*/  LDC.64 R26, c[0x0][0xba8] ;  /* 0x0002ea00ff1a7b82 */ /* 0x000e220000000a00 */
[----:B------:R-:W-:Y:S01]  /*15400*/  ISETP.NE.AND P1, PT, R33, 0x1, PT ;  /* 0x000000012100780c */ /* 0x000fe20003f25270 */
[----:B------:R-:W-:Y:S01]  /*15410*/  IMAD.MOV.U32 R15, RZ, RZ, R25 ;  /* 0x000000ffff0f7224 */ /* 0x000fe200078e0019 */
[----:B------:R-:W-:Y:S02]  /*15420*/  SEL R14, R14, 0x978, P0 ;  /* 0x000009780e0e7807 */ /* 0x000fe40000000000 */
[----:B------:R-:W-:-:S03]  /*15430*/  SEL R209, R209, RZ, P0 ;  /* 0x000000ffd1d17207 */ /* 0x000fc60000000000 */
[----:B------:R-:W2:Y:S08]  /*15440*/  LDC.64 R6, c[0x0][R14+0x220] ;  /* 0x000088000e067b82 */ /* 0x000eb00000000a00 */
[----:B------:R-:W4:Y:S08]  /*15450*/  LDC.64 R4, c[0x0][R14+0x218] ;  /* 0x000086000e047b82 */ /* 0x000f300000000a00 */
[----:B------:R-:W5:Y:S08]  /*15460*/  LDC.64 R8, c[0x0][R14+0x228] ;  /* 0x00008a000e087b82 */ /* 0x000f700000000a00 */
[----:B------:R-:W1:Y:S08]  /*15470*/  LDC.64 R10, c[0x0][R14+0x210] ;  /* 0x000084000e0a7b82 */ /* 0x000e700000000a00 */
[----:B------:R-:W3:Y:S08]  /*15480*/  @P1 LDC R0, c[0x0][0xbec] ;  /* 0x0002fb00ff001b82 */ /* 0x000ef00000000800 */
[----:B------:R-:W5:Y:S01]  /*15490*/  @P1 LDC R35, c[0x0][0xbf0] ;  /* 0x0002fc00ff231b82 */ /* 0x000f620000000800 */
[----:B--2---:R-:W-:-:S07]  /*154a0*/  IMAD R7, R7, R205, RZ ;  /* 0x000000cd07077224 */ /* 0x004fce00078e02ff */
[----:B0-----:R-:W0:Y:S01]  /*154b0*/  @!P0 LDC R26, c[0x0][0xb50] ;  /* 0x0002d400ff1a8b82 */ /* 0x001e220000000800 */
[----:B------:R-:W-:-:S04]  /*154c0*/  IMAD.WIDE.U32 R12, R6, R205, RZ ;  /* 0x000000cd060c7225 */ /* 0x000fc800078e00ff */
[----:B------:R-:W-:Y:S02]  /*154d0*/  IMAD R7, R6, R217, R7 ;  /* 0x000000d906077224 */ /* 0x000fe400078e0207 */
[----:B---3--:R-:W-:Y:S01]  /*154e0*/  @P1 IMAD.HI.U32 R0, R25, R0, RZ ;  /* 0x0000000019001227 */ /* 0x008fe200078e00ff */
[----:B------:R-:W2:Y:S03]  /*154f0*/  @!P0 LDC R27, c[0x0][0xb54] ;  /* 0x0002d500ff1b8b82 */ /* 0x000ea60000000800 */
[-C--:B----4-:R-:W-:Y:S02]  /*15500*/  IMAD R21, R5, R2.reuse, RZ ;  /* 0x0000000205157224 */ /* 0x090fe400078e02ff */
[----:B------:R-:W-:Y:S01]  /*15510*/  IMAD.WIDE.U32 R4, R4, R2, RZ ;  /* 0x0000000204047225 */ /* 0x000fe200078e00ff */
[----:B-----5:R-:W-:-:S03]  /*15520*/  @P1 SHF.R.U32.HI R15, RZ, R35, R0 ;  /* 0x00000023ff0f1219 */ /* 0x020fc60000011600 */
[----:B------:R-:W-:Y:S01]  /*15530*/  IMAD.IADD R21, R5, 0x1, R21 ;  /* 0x0000000105157824 */ /* 0x000fe200078e0215 */
[----:B------:R-:W-:Y:S01]  /*15540*/  IADD3 R0, P1, P3, R12, R4, R3 ;  /* 0x000000040c007210 */ /* 0x000fe20007b3e003 */
[----:B------:R-:W-:Y:S01]  /*15550*/  IMAD.IADD R12, R13, 0x1, R7 ;  /* 0x000000010d0c7824 */ /* 0x000fe200078e0207 */
[----:B------:R-:W-:Y:S01]  /*15560*/  IADD3 R6, -R15, RZ, RZ ;  /* 0x000000ff0f067210 */ /* 0x000fe20007ffe1ff */
[----:B------:R-:W-:-:S04]  /*15570*/  IMAD.WIDE.U32 R4, R8, R209, RZ ;  /* 0x000000d108047225 */ /* 0x000fc800078e00ff */
[----:B------:R-:W-:Y:S02]  /*15580*/  IMAD R9, R9, R209, RZ ;  /* 0x000000d109097224 */ /* 0x000fe400078e02ff */
[----:B------:R-:W-:Y:S01]  /*15590*/  IMAD R7, R33, R6, R25 ;  /* 0x0000000621077224 */ /* 0x000fe200078e0219 */
[----:B------:R-:W-:Y:S01]  /*155a0*/  IADD3.X R6, R12, R21, R24, P1, P3 ;  /* 0x000000150c067210 */ /* 0x000fe20000fe6418 */
[----:B------:R-:W-:Y:S01]  /*155b0*/  IMAD.IADD R9, R5, 0x1, R9 ;  /* 0x0000000105097824 */ /* 0x000fe200078e0209 */
[----:B------:R-:W-:Y:S01]  /*155c0*/  IADD3 R4, P0, P1, R15, R0, R4 ;  /* 0x000000000f047210 */ /* 0x000fe2000791e004 */
[----:B-1----:R-:W-:Y:S01]  /*155d0*/  IMAD R0, R11, R7, RZ ;  /* 0x000000070b007224 */ /* 0x002fe200078e02ff */
[----:B------:R-:W-:-:S04]  /*155e0*/  SHF.R.S32.HI R15, RZ, 0x1f, R15 ;  /* 0x0000001fff0f7819 */ /* 0x000fc8000001140f */
[----:B------:R-:W-:Y:S02]  /*155f0*/  IADD3.X R5, R15, R6, R9, P0, P1 ;  /* 0x000000060f057210 */ /* 0x000fe400007e2409 */
[----:B------:R-:W-:Y:S01]  /*15600*/  SHF.R.S32.HI R9, RZ, 0x1f, R7 ;  /* 0x0000001fff097819 */ /* 0x000fe20000011407 */
[----:B------:R-:W-:-:S04]  /*15610*/  IMAD.WIDE.U32 R4, R10, R7, R4 ;  /* 0x000000070a047225 */ /* 0x000fc800078e0004 */
[----:B------:R-:W-:Y:S01]  /*15620*/  IMAD R9, R10, R9, R0 ;  /* 0x000000090a097224 */ /* 0x000fe200078e0200 */
[----:B0-----:R-:W-:-:S03]  /*15630*/  LEA R6, P0, R4, R26, 0x2 ;  /* 0x0000001a04067211 */ /* 0x001fc600078010ff */
[----:B------:R-:W-:Y:S02]  /*15640*/  IMAD.IADD R0, R5, 0x1, R9 ;  /* 0x0000000105007824 */ /* 0x000fe400078e0209 */
[----:B------:R-:W-:-:S03]  /*15650*/  IMAD.MOV.U32 R5, RZ, RZ, -0x800000 ;  /* 0xff800000ff057424 */ /* 0x000fc600078e00ff */
[----:B--2---:R-:W-:-:S05]  /*15660*/  LEA.HI.X R7, R4, R27, R0, 0x2, P0 ;  /* 0x0000001b04077211 */ /* 0x004fca00000f1400 */
[----:B------:R0:W-:Y:S02]  /*15670*/  STG.E desc[UR42][R6.64], R5 ;  /* 0x0000000506007986 */ /* 0x0001e4000c10192a */
.L_x_7143:
[----:B------:R-:W-:Y:S05]  /*15680*/  BSYNC B1 ;  /* 0x0000000000017941 */ /* 0x000fea0003800000 */
.L_x_7142:
[----:B------:R-:W-:Y:S05]  /*15690*/  @P2 BRA `(.L_x_7136) ;  /* 0x0000000400b82947 */ /* 0x000fea0003800000 */
[----:B------:R-:W2:Y:S01]  /*156a0*/  LDC R21, c[0x0][0xbe8] ;  /* 0x0002fa00ff157b82 */ /* 0x000ea20000000800 */
[----:B------:R-:W-:Y:S01]  /*156b0*/  ULDC.64 UR4, c[0x0][0xaa0] ;  /* 0x0002a80000047ab9 */ /* 0x000fe20000000a00 */
[----:B------:R-:W-:Y:S01]  /*156c0*/  ULDC.64 UR6, c[0x0][0xaf0] ;  /* 0x0002bc0000067ab9 */ /* 0x000fe20000000a00 */
[----:B------:R-:W-:Y:S02]  /*156d0*/  IMAD R0, R24, UR4, RZ ;  /* 0x0000000418007c24 */ /* 0x000fe4000f8e02ff */
[----:B0-----:R-:W-:-:S04]  /*156e0*/  IMAD.WIDE.U32 R4, R3, UR4, RZ ;  /* 0x0000000403047c25 */ /* 0x001fc8000f8e00ff */
[----:B------:R-:W-:Y:S01]  /*156f0*/  IMAD R7, R3, UR5, R0 ;  /* 0x0000000503077c24 */ /* 0x000fe2000f8e0200 */
[----:B------:R-:W-:Y:S01]  /*15700*/  ULDC.64 UR4, c[0x0][0xae8] ;  /* 0x0002ba0000047ab9 */ /* 0x000fe20000000a00 */
[----:B------:R-:W-:Y:S02]  /*15710*/  IMAD R3, R203, 0x20, R153 ;  /* 0x00000020cb037824 */ /* 0x000fe400078e0299 */
[----:B------:R-:W-:Y:S02]  /*15720*/  IMAD.IADD R5, R5, 0x1, R7 ;  /* 0x0000000105057824 */ /* 0x000fe400078e0207 */
[----:B------:R-:W-:Y:S02]  /*15730*/  IMAD R6, R208, 0x80, R3 ;  /* 0x00000080d0067824 */ /* 0x000fe400078e0203 */
[----:B------:R-:W-:-:S04]  /*15740*/  IMAD.WIDE.U32 R4, R2, UR4, R4 ;  /* 0x0000000402047c25 */ /* 0x000fc8000f8e0004 */
[----:B------:R-:W-:Y:S02]  /*15750*/  IMAD R3, R217, UR6, RZ ;  /* 0x00000006d9037c24 */ /* 0x000fe4000f8e02ff */
[----:B------:R-:W-:Y:S01]  /*15760*/  IMAD.MOV.U32 R7, RZ, RZ, R6 ;  /* 0x000000ffff077224 */ /* 0x000fe200078e0006 */
[----:B--2---:R-:W-:Y:S01]  /*15770*/  ISETP.NE.AND P0, PT, R21, 0x1, PT ;  /* 0x000000011500780c */ /* 0x004fe20003f05270 */
[----:B------:R-:W-:Y:S01]  /*15780*/  IMAD R5, R2, UR5, R5 ;  /* 0x0000000502057c24 */ /* 0x000fe2000f8e0205 */
[----:B------:R-:W-:-:S11]  /*15790*/  ULDC.64 UR4, c[0x0][0xae0] ;  /* 0x0002b80000047ab9 */ /* 0x000fd60000000a00 */
[----:B------:R-:W0:Y:S08]  /*157a0*/  @P0 LDC R9, c[0x0][0xbec] ;  /* 0x0002fb00ff090b82 */ /* 0x000e300000000800 */
[----:B------:R-:W2:Y:S01]  /*157b0*/  @P0 LDC R11, c[0x0][0xbf0] ;  /* 0x0002fc00ff0b0b82 */ /* 0x000ea20000000800 */
[----:B0-----:R-:W-:-:S04]  /*157c0*/  @P0 IMAD.HI.U32 R0, R6, R9, RZ ;  /* 0x0000000906000227 */ /* 0x001fc800078e00ff */
[C---:B------:R-:W-:Y:S02]  /*157d0*/  IMAD R9, R205.reuse, UR7, R3 ;  /* 0x00000007cd097c24 */ /* 0x040fe4000f8e0203 */
[----:B------:R-:W-:Y:S01]  /*157e0*/  IMAD.WIDE.U32 R2, R205, UR6, R4 ;  /* 0x00000006cd027c25 */ /* 0x000fe2000f8e0004 */
[----:B--2---:R-:W-:-:S03]  /*157f0*/  @P0 SHF.R.U32.HI R7, RZ, R11, R0 ;  /* 0x0000000bff070219 */ /* 0x004fc60000011600 */
[----:B------:R-:W-:Y:S01]  /*15800*/  IMAD.IADD R3, R3, 0x1, R9 ;  /* 0x0000000103037824 */ /* 0x000fe200078e0209 */
[----:B------:R-:W-:Y:S02]  /*15810*/  SHF.R.S32.HI R0, RZ, 0x1f, R7 ;  /* 0x0000001fff007819 */ /* 0x000fe40000011407 */
[C---:B------:R-:W-:Y:S01]  /*15820*/  IADD3 R5, -R7.reuse, RZ, RZ ;  /* 0x000000ff07057210 */ /* 0x040fe20007ffe1ff */
[----:B------:R-:W-:-:S04]  /*15830*/  IMAD.WIDE.U32 R2, R7, UR4, R2 ;  /* 0x0000000407027c25 */ /* 0x000fc8000f8e0002 */
[----:B------:R-:W-:Y:S02]  /*15840*/  IMAD R0, R0, UR4, RZ ;  /* 0x0000000400007c24 */ /* 0x000fe4000f8e02ff */
[----:B------:R-:W-:Y:S02]  /*15850*/  IMAD R5, R21, R5, R6 ;  /* 0x0000000515057224 */ /* 0x000fe400078e0206 */
[----:B------:R-:W-:Y:S01]  /*15860*/  IMAD R9, R7, UR5, R0 ;  /* 0x0000000507097c24 */ /* 0x000fe2000f8e0200 */
[----:B------:R-:W-:Y:S02]  /*15870*/  ULDC.64 UR4, c[0x0][0xad8] ;  /* 0x0002b60000047ab9 */ /* 0x000fe40000000a00 */
[----:B------:R-:W-:Y:S01]  /*15880*/  SHF.R.S32.HI R0, RZ, 0x1f, R5 ;  /* 0x0000001fff007819 */ /* 0x000fe20000011405 */
[----:B------:R-:W-:-:S04]  /*15890*/  IMAD.IADD R3, R3, 0x1, R9 ;  /* 0x0000000103037824 */ /* 0x000fc800078e0209 */
        /* <DEDUP_REMOVED lines=9> */
[----:B------:R-:W-:Y:S06]  /*15930*/  BRA.DIV UR4, `(.L_x_7144) ;  /* 0x0000008e04ec7947 */ /* 0x000fec000b800000 */
[----:B------:R0:W2:Y:S04]  /*15940*/  SHFL.IDX PT, R3, R2, RZ, 0x181f ;  /* 0x00181fff02037589 */ /* 0x0000a800000e0000 */
[----:B------:R0:W4:Y:S02]  /*15950*/  SHFL.IDX PT, R14, R0, RZ, 0x181f ;  /* 0x00181fff000e7589 */ /* 0x00012400000e0000 */
.L_x_7368:
[----:B------:R-:W-:Y:S01]  /*15960*/  IMAD R21, R20, R21, RZ ;  /* 0x0000001514157224 */ /* 0x000fe200078e02ff */
[----:B------:R-:W-:Y:S04]  /*15970*/  BSSY B1, `(.L_x_7145) ;  /* 0x000000c000017945 */ /* 0x000fe80003800000 */
[----:B------:R-:W-:-:S13]  /*15980*/  ISETP.GE.AND P0, PT, R5, R21, PT ;  /* 0x000000150500720c */ /* 0x000fda0003f06270 */
[----:B------:R-:W-:Y:S05]  /*15990*/  @P0 BRA `(.L_x_7146) ;  /* 0x0000000000240947 */ /* 0x000fea0003800000 */
[----:B------:R-:W-:Y:S02]  /*159a0*/  ULDC UR4, c[0x0][0xac8] ;  /* 0x0002b20000047ab9 */ /* 0x000fe40000000800 */
[----:B------:R-:W-:Y:S02]  /*159b0*/  ISETP.GE.AND P2, PT, R16, UR4, PT ;  /* 0x0000000410007c0c */ /* 0x000fe4000bf46270 */
[----:B------:R-:W-:-:S11]  /*159c0*/  ISETP.GE.AND P3, PT, R23, UR4, PT ;  /* 0x0000000417007c0c */ /* 0x000fd6000bf66270 */
[CC--:B----4-:R-:W-:Y:S02]  /*159d0*/  @!P2 LEA R6, P0, R16.reuse, R14.reuse, 0x1 ;  /* 0x0000000e1006a211 */ /* 0x0d0fe400078008ff */
[C---:B------:R-:W-:Y:S02]  /*159e0*/  @!P3 LEA R14, P1, R23.reuse, R14, 0x1 ;  /* 0x0000000e170eb211 */ /* 0x040fe400078208ff */
[-C--:B--2---:R-:W-:Y:S02]  /*159f0*/  @!P2 LEA.HI.X R7, R16, R3.reuse, R17, 0x1, P0 ;  /* 0x000000031007a211 */ /* 0x084fe400000f0c11 */
[----:B------:R-:W-:-:S03]  /*15a00*/  @!P3 LEA.HI.X R15, R23, R3, R22, 0x1, P1 ;  /* 0x00000003170fb211 */ /* 0x000fc600008f0c16 */
[----:B------:R2:W-:Y:S04]  /*15a10*/  @!P2 ST.E.128 desc[UR42][R6.64], RZ ;  /* 0x000000ff0600a985 */ /* 0x0005e8000c101d2a */
[----:B------:R2:W-:Y:S02]  /*15a20*/  @!P3 ST.E.128 desc[UR42][R14.64], RZ ;  /* 0x000000ff0e00b985 */ /* 0x0005e4000c101d2a */
.L_x_7146:
[----:B------:R-:W-:Y:S05]  /*15a30*/  BSYNC B1 ;  /* 0x0000000000017941 */ /* 0x000fea0003800000 */
.L_x_7145:
[----:B------:R-:W-:-:S03]  /*15a40*/  UMOV UR4, 0xffffffff ;  /* 0xffffffff00047882 */ /* 0x000fc60000000000 */
[----:B------:R-:W-:Y:S05]  /*15a50*/  BRA.DIV UR4, `(.L_x_7147) ;  /* 0x0000008e04d87947 */ /* 0x000fea000b800000 */
[----:B--2---:R2:W0:Y:S04]  /*15a60*/  SHFL.IDX PT, R3, R2, 0x1, 0x181f ;  /* 0x00381f0002037f89 */ /* 0x00442800000e0000 */
[----:B----4-:R2:W4:Y:S02]  /*15a70*/  SHFL.IDX PT, R14, R0, 0x1, 0x181f ;  /* 0x00381f00000e7f89 */ /* 0x01052400000e0000 */
.L_x_7372:
[----:B------:R-:W-:Y:S01]  /*15a80*/  VIADD R4, R5, 0x20 ;  /* 0x0000002005047836 */ /* 0x000fe20000000000 */
        /* <DEDUP_REMOVED lines=8> */
[-C--:B0-----:R-:W-:Y:S02]  /*15b10*/  @!P2 LEA.HI.X R7, R16, R3.reuse, R17, 0x1, P0 ;  /* 0x000000031007a211 */ /* 0x081fe400000f0c11 */
[----:B------:R-:W-:-:S03]  /*15b20*/  @!P3 LEA.HI.X R15, R23, R3, R22, 0x1, P1 ;  /* 0x00000003170fb211 */ /* 0x000fc600008f0c16 */
[----:B------:R0:W-:Y:S04]  /*15b30*/  @!P2 ST.E.128 desc[UR42][R6.64], RZ ;  /* 0x000000ff0600a985 */ /* 0x0001e8000c101d2a */
[----:B------:R0:W-:Y:S02]  /*15b40*/  @!P3 ST.E.128 desc[UR42][R14.64], RZ ;  /* 0x000000ff0e00b985 */ /* 0x0001e4000c101d2a */
.L_x_7149:
[----:B------:R-:W-:Y:S05]  /*15b50*/  BSYNC B1 ;  /* 0x0000000000017941 */ /* 0x000fea0003800000 */
.L_x_7148:
[----:B------:R-:W-:-:S03]  /*15b60*/  UMOV UR4, 0xffffffff ;  /* 0xffffffff00047882 */ /* 0x000fc60000000000 */
[----:B------:R-:W-:Y:S05]  /*15b70*/  BRA.DIV UR4, `(.L_x_7150) ;  /* 0x0000008e04d87947 */ /* 0x000fea000b800000 */
[----:B0-----:R0:W0:Y:S04]  /*15b80*/  SHFL.IDX PT, R3, R2, 0x2, 0x181f ;  /* 0x00581f0002037f89 */ /* 0x00102800000e0000 */
[----:B----4-:R4:W0:Y:S02]  /*15b90*/  SHFL.IDX PT, R14, R0, 0x2, 0x181f ;  /* 0x00581f00000e7f89 */ /* 0x01082400000e0000 */
.L_x_7376:
[----:B------:R-:W-:Y:S01]  /*15ba0*/  VIADD R4, R5, 0x40 ;  /* 0x0000004005047836 */ /* 0x000fe20000000000 */
[----:B------:R-:W-:Y:S04]  /*15bb0*/  BSSY B1, `(.L_x_7151) ;  /* 0x000000c000017945 */ /* 0x000fe80003800000 */
[----:B------:R-:W-:-:S13]  /*15bc0*/  ISETP.GE.AND P0, PT, R4, R21, PT ;  /* 0x000000150400720c */ /* 0x000fda0003f06270 */
[----:B------:R-:W-:Y:S05]  /*15bd0*/  @P0 BRA `(.L_x_7152) ;  /* 0x0000000000240947 */ /* 0x000fea0003800000 */
[----:B------:R-:W-:Y:S02]  /*15be0*/  ULDC UR4, c[0x0][0xac8] ;  /* 0x0002b20000047ab9 */ /* 0x000fe40000000800 */
[----:B------:R-:W-:Y:S02]  /*15bf0*/  ISETP.GE.AND P2, PT, R16, UR4, PT ;  /* 0x0000000410007c0c */ /* 0x000fe4000bf46270 */
[----:B------:R-:W-:-:S11]  /*15c00*/  ISETP.GE.AND P3, PT, R23, UR4, PT ;  /* 0x0000000417007c0c */ /* 0x000fd6000bf66270 */
[CC--:B0-----:R-:W-:Y:S02]  /*15c10*/  @!P2 LEA R6, P0, R16.reuse, R14.reuse, 0x1 ;  /* 0x0000000e1006a211 */ /* 0x0c1fe400078008ff */
[C---:B------:R-:W-:Y:S02]  /*15c20*/  @!P3 LEA R14, P1, R23.reuse, R14, 0x1 ;  /* 0x0000000e170eb211 */ /* 0x040fe400078208ff */
[-C--:B------:R-:W-:Y:S02]  /*15c30*/  @!P2 LEA.HI.X R7, R16, R3.reuse, R17, 0x1, P0 ;  /* 0x000000031007a211 */ /* 0x080fe400000f0c11 */
[----:B------:R-:W-:-:S03]  /*15c40*/  @!P3 LEA.HI.X R15, R23, R3, R22, 0x1, P1 ;  /* 0x00000003170fb211 */ /* 0x000fc600008f0c16 */
[----:B------:R0:W-:Y:S04]  /*15c50*/  @!P2 ST.E.128 desc[UR42][R6.64], RZ ;  /* 0x000000ff0600a985 */ /* 0x0001e8000c101d2a */
[----:B------:R0:W-:Y:S02]  /*15c60*/  @!P3 ST.E.128 desc[UR42][R14.64], RZ ;  /* 0x000000ff0e00b985 */ /* 0x0001e4000c101d2a */
.L_x_7152:
[----:B------:R-:W-:Y:S05]  /*15c70*/  BSYNC B1 ;  /* 0x0000000000017941 */ /* 0x000fea0003800000 */
.L_x_7151:
[----:B------:R-:W-:-:S03]  /*15c80*/  UMOV UR4, 0xffffffff ;  /* 0xffffffff00047882 */ /* 0x000fc60000000000 */
[----:B------:R-:W-:Y:S05]  /*15c90*/  BRA.DIV UR4, `(.L_x_7153) ;  /* 0x0000008e04d87947 */ /* 0x000fea000b800000 */
[----:B0-----:R0:W0:Y:S04]  /*15ca0*/  SHFL.IDX PT, R3, R2, 0x3, 0x181f ;  /* 0x00781f0002037f89 */ /* 0x00102800000e0000 */
[----:B------:R0:W0:Y:S02]  /*15cb0*/  SHFL.IDX PT, R14, R0, 0x3, 0x181f ;  /* 0x00781f00000e7f89 */ /* 0x00002400000e0000 */
.L_x_7380:
[----:B0-2-4-:R-:W-:-:S05]  /*15cc0*/  VIADD R0, R5, 0x60 ;  /* 0x0000006005007836 */ /* 0x015fca0000000000 */
[----:B------:R-:W-:-:S13]  /*15cd0*/  ISETP.GE.AND P0, PT, R0, R21, PT ;  /* 0x000000150000720c */ /* 0x000fda0003f06270 */
[----:B------:R-:W-:Y:S05]  /*15ce0*/  @P0 BRA `(.L_x_7136) ;  /* 0x0000000000240947 */ /* 0x000fea0003800000 */
[----:B------:R-:W-:Y:S02]  /*15cf0*/  ULDC UR4, c[0x0][0xac8] ;  /* 0x0002b20000047ab9 */ /* 0x000fe40000000800 */
[----:B------:R-:W-:Y:S02]  /*15d00*/  ISETP.GE.AND P2, PT, R16, UR4, PT ;  /* 0x0000000410007c0c */ /* 0x000fe4000bf46270 */
[----:B------:R-:W-:-:S11]  /*15d10*/  ISETP.GE.AND P3, PT, R23, UR4, PT ;  /* 0x0000000417007c0c */ /* 0x000fd6000bf66270 */
[CC--:B------:R-:W-:Y:S02]  /*15d20*/  @!P2 LEA R4, P0, R16.reuse, R14.reuse, 0x1 ;  /* 0x0000000e1004a211 */ /* 0x0c0fe400078008ff */
[C---:B------:R-:W-:Y:S02]  /*15d30*/  @!P3 LEA R14, P1, R23.reuse, R14, 0x1 ;  /* 0x0000000e170eb211 */ /* 0x040fe400078208ff */
[-C--:B------:R-:W-:Y:S02]  /*15d40*/  @!P2 LEA.HI.X R5, R16, R3.reuse, R17, 0x1, P0 ;  /* 0x000000031005a211 */ /* 0x080fe400000f0c11 */
[----:B------:R-:W-:-:S03]  /*15d50*/  @!P3 LEA.HI.X R15, R23, R3, R22, 0x1, P1 ;  /* 0x00000003170fb211 */ /* 0x000fc600008f0c16 */
[----:B------:R2:W-:Y:S04]  /*15d60*/  @!P2 ST.E.128 desc[UR42][R4.64], RZ ;  /* 0x000000ff0400a985 */ /* 0x0005e8000c101d2a */
[----:B------:R2:W-:Y:S02]  /*15d70*/  @!P3 ST.E.128 desc[UR42][R14.64], RZ ;  /* 0x000000ff0e00b985 */ /* 0x0005e4000c101d2a */
.L_x_7136:
[----:B------:R-:W-:Y:S05]  /*15d80*/  BSYNC B0 ;  /* 0x0000000000007941 */ /* 0x000fea0003800000 */
.L_x_7122:
[----:B------:R-:W-:Y:S02]  /*15d90*/  ULDC UR4, c[0x0][0xc3c] ;  /* 0x00030f0000047ab9 */ /* 0x000fe40000000800 */
[----:B---3--:R-:W-:-:S13]  /*15da0*/  ISETP.GE.AND P0, PT, R31, UR4, PT ;  /* 0x000000041f007c0c */ /* 0x008fda000bf06270 */
[----:B------:R-:W-:Y:S05]  /*15db0*/  @!P0 BRA `(.L_x_7154) ;  /* 0xfffffeb400288947 */ /* 0x000fea000383ffff */
[----:B------:R-:W-:Y:S05]  /*15dc0*/  BRA `(.L_x_6945) ;  /* 0x0000006c00d07947 */ /* 0x000fea0003800000 */
.L_x_6943:
[----:B------:R-:W-:-:S08]  /*15dd0*/  NOP ;  /* 0x0000000000007918 */ /* 0x000fd00000000000 */
[----:B------:R-:W0:-:S00]  /*15de0*/  USETMAXREG.DEALLOC.CTAPOOL 0x28 ;  /* 0x00000028000079c8 */ /* 0x000e0000080e0500 */
        /* <DEDUP_REMOVED lines=16> */
.L_x_7155:
[----:B------:R-:W-:Y:S01]  /*15ef0*/  LOP3.LUT R7, R0, 0x1f, RZ, 0xc0, !PT ;  /* 0x0000001f00077812 */ /* 0x000fe200078ec0ff */
[----:B------:R-:W-:Y:S01]  /*15f00*/  ULDC UR4, c[0x0][0xc3c] ;  /* 0x00030f0000047ab9 */ /* 0x000fe20000000800 */
[----:B------:R-:W-:Y:S01]  /*15f10*/  MOV R9, RZ ;  /* 0x000000ff00097202 */ /* 0x000fe20000000f00 */
        /* <DEDUP_REMOVED lines=40> */
.L_x_7159:
[----:B------:R-:W0:Y:S01]  /*161a0*/  LDC R2, c[0x0][0xc3c] ;  /* 0x00030f00ff027b82 */ /* 0x000e220000000800 */
[----:B------:R-:W-:Y:S01]  /*161b0*/  UIADD3 UR4, UR4, 0x1f, URZ ;  /* 0x0000001f04047890 */ /* 0x000fe2000fffe03f */
[----:B------:R-:W-:Y:S02]  /*161c0*/  ULDC UR7, c[0x0][0xc3c] ;  /* 0x00030f0000077ab9 */ /* 0x000fe40000000800 */
[----:B------:R-:W-:-:S03]  /*161d0*/  IMAD.U32 R19, RZ, RZ, UR7 ;  /* 0x00000007ff137e24 */ /* 0x000fc6000f8e00ff */
[----:B0-----:R-:W-:-:S13]  /*161e0*/  ISETP.LE.AND P6, PT, R2, UR4, PT ;  /* 0x0000000402007c0c */ /* 0x001fda000bfc3270 */
[----:B------:R-:W-:Y:S05]  /*161f0*/  @P6 BRA `(.L_x_7158) ;  /* 0x0000000400ac6947 */ /* 0x000fea0003800000 */
[----:B------:R-:W-:Y:S01]  /*16200*/  IADD3 R9, R7, UR4, RZ ;  /* 0x0000000407097c10 */ /* 0x000fe2000fffe0ff */
        /* <DEDUP_REMOVED lines=30> */
.L_x_7157:
[----:B------:R-:W-:Y:S01]  /*163f0*/  IADD3 R11, -R3, R8, RZ ;  /* 0x00000008030b7210 */ /* 0x000fe20007ffe1ff */
[----:B------:R-:W-:-:S04]  /*16400*/  IMAD.MOV.U32 R16, RZ, RZ, RZ ;  /* 0x000000ffff107224 */ /* 0x000fc800078e00ff */
        /* <DEDUP_REMOVED lines=16> */
.L_x_7160:
        /* <DEDUP_REMOVED lines=11> */
[----:B------:R-:W-:Y:S01]  /*165c0*/  IMAD.MOV.U32 R3, RZ, RZ, R10 ;  /* 0x000000ffff037224 */ /* 0x000fe200078e000a */
[----:B------:R-:W-:Y:S01]  /*165d0*/  MOV R10, R12 ;  /* 0x0000000c000a7202 */ /* 0x000fe20000000f00 */
[----:B------:R-:W-:Y:S02]  /*165e0*/  VIADD R19, R19, UR4 ;  /* 0x0000000413137c36 */ /* 0x000fe40008000000 */
[----:B------:R-:W-:-:S04]  /*165f0*/  IMAD.HI.U32 R2, R2, R3, RZ ;  /* 0x0000000302027227 */ /* 0x000fc800078e00ff */
[----:B------:R-:W-:Y:S01]  /*16600*/  IMAD R3, R2, R10, R3 ;  /* 0x0000000a02037224 */ /* 0x000fe200078e0203 */
[----:B0-----:R-:W0:Y:S04]  /*16610*/  MUFU.RCP R8, R8 ;  /* 0x0000000800087308 */ /* 0x001e280000001000 */
        /* <DEDUP_REMOVED lines=12> */
[----:B------:R-:W-:Y:S02]  /*166e0*/  IMAD.MOV.U32 R8, RZ, RZ, R2 ;  /* 0x000000ffff087224 */ /* 0x000fe400078e0002 */
[----:B-1----:R-:W-:Y:S02]  /*166f0*/  IMAD.MOV R2, RZ, RZ, -R3 ;  /* 0x000000ffff027224 */ /* 0x002fe400078e0a03 */
[----:B------:R-:W-:Y:S01]  /*16700*/  @!P2 IMAD.MOV R8, RZ, RZ, -R8 ;  /* 0x000000ffff08a224 */ /* 0x000fe200078e0a08 */
[----:B------:R-:W-:Y:S01]  /*16710*/  @!P1 LOP3.LUT R8, RZ, R6, RZ, 0x33, !PT ;  /* 0x00000006ff089212 */ /* 0x000fe200078e33ff */
[----:B------:R-:W-:Y:S01]  /*16720*/  IMAD R11, R2, R5, RZ ;  /* 0x00000005020b7224 */ /* 0x000fe200078e02ff */
[----:B------:R-:W-:-:S02]  /*16730*/  MOV R2, RZ ;  /* 0x000000ff00027202 */ /* 0x000fc40000000f00 */
[-C--:B------:R-:W-:Y:S01]  /*16740*/  IABS R4, R8.reuse ;  /* 0x0000000800047213 */ /* 0x080fe20000000000 */
[----:B------:R-:W-:Y:S02]  /*16750*/  IMAD R6, R6, R8, RZ ;  /* 0x0000000806067224 */ /* 0x000fe400078e02ff */
[----:B------:R-:W-:-:S03]  /*16760*/  IMAD.HI.U32 R2, R3, R11, R2 ;  /* 0x0000000b03027227 */ /* 0x000fc600078e0002 */
[----:B------:R-:W-:Y:S01]  /*16770*/  IADD3 R17, R17, -R6, RZ ;  /* 0x8000000611117210 */ /* 0x000fe20007ffe0ff */
        /* <DEDUP_REMOVED lines=19> */
.L_x_7158:
[----:B------:R-:W-:Y:S02]  /*168b0*/  IMAD.MOV.U32 R17, RZ, RZ, RZ ;  /* 0x000000ffff117224 */ /* 0x000fe400078e00ff */
[----:B------:R-:W-:Y:S02]  /*168c0*/  IMAD.U32 R16, RZ, RZ, UR6 ;  /* 0x00000006ff107e24 */ /* 0x000fe4000f8e00ff */
[----:B------:R-:W-:-:S07]  /*168d0*/  IMAD.MOV.U32 R18, RZ, RZ, RZ ;  /* 0x000000ffff127224 */ /* 0x000fce00078e00ff */
.L_x_7161:
[----:B------:R-:W-:-:S13]  /*168e0*/  ISETP.NE.AND P0, PT, R7, RZ, PT ;  /* 0x000000ff0700720c */ /* 0x000fda0003f05270 */
[----:B------:R-:W0:Y:S01]  /*168f0*/  @!P0 S2R R3, SR_CgaCtaId ;  /* 0x0000000000038919 */ /* 0x000e220000008800 */
[----:B------:R-:W-:-:S04]  /*16900*/  @!P0 MOV R2, 0x400 ;  /* 0x0000040000028802 */ /* 0x000fc80000000f00 */
[----:B0-----:R-:W-:-:S05]  /*16910*/  @!P0 LEA R2, R3, R2, 0x18 ;  /* 0x0000000203028211 */ /* 0x001fca00078ec0ff */
[----:B------:R0:W-:Y:S01]  /*16920*/  @!P0 STS.128 [R2+0x288d0], R16 ;  /* 0x0288d01002008388 */ /* 0x0001e20000000c00 */
[----:B------:R-:W-:Y:S06]  /*16930*/  BAR.ARV 0x5, 0x180 ;  /* 0x0146000000007b1d */ /* 0x000fec0000002000 */
.L_x_7156:
[----:B------:R2:W-:Y:S01]  /*16940*/  STL [R1+0x24], RZ ;  /* 0x000024ff01007387 */ /* 0x0005e20000100800 */
[----:B------:R-:W-:Y:S01]  /*16950*/  ULDC UR4, c[0x0][0xc3c] ;  /* 0x00030f0000047ab9 */ /* 0x000fe20000000800 */
[----:B------:R-:W-:Y:S01]  /*16960*/  IMAD.MOV.U32 R28, RZ, RZ, 0x1 ;  /* 0x00000001ff1c7424 */ /* 0x000fe200078e00ff */
[----:B-1----:R-:W-:Y:S01]  /*16970*/  ISETP.GE.AND P0, PT, R19, UR4, PT ;  /* 0x0000000413007c0c */ /* 0x002fe2000bf06270 */
[----:B------:R-:W-:-:S12]  /*16980*/  IMAD.MOV.U32 R25, RZ, RZ, RZ ;  /* 0x000000ffff197224 */ /* 0x000fd800078e00ff */
[----:B--2---:R-:W-:Y:S05]  /*16990*/  @P0 BRA `(.L_x_7162) ;  /* 0x0000006000000947 */ /* 0x004fea0003800000 */
[----:B------:R-:W1:Y:S01]  /*169a0*/  S2UR UR5, SR_CgaCtaId ;  /* 0x00000000000579c3 */ /* 0x000e620000008800 */
[C---:B------:R-:W-:Y:S01]  /*169b0*/  IMAD.SHL.U32 R31, R0.reuse, 0x8, RZ ;  /* 0x00000008001f7824 */ /* 0x040fe200078e00ff */
[----:B0-----:R-:W-:Y:S01]  /*169c0*/  LOP3.LUT R2, R0, 0x7f, RZ, 0xc0, !PT ;  /* 0x0000007f00027812 */ /* 0x001fe200078ec0ff */
[----:B------:R-:W-:Y:S01]  /*169d0*/  UMOV UR4, 0x400 ;  /* 0x0000040000047882 */ /* 0x000fe20000000000 */
[----:B------:R0:W-:Y:S01]  /*169e0*/  STL [R1+0x24], RZ ;  /* 0x000024ff01007387 */ /* 0x0001e20000100800 */
[----:B------:R-:W-:Y:S01]  /*169f0*/  BSSY B8, `(.L_x_7162) ;  /* 0x00005fa000087945 */ /* 0x000fe20003800000 */
[----:B------:R-:W-:Y:S01]  /*16a00*/  LOP3.LUT R3, R31, 0x1f8, RZ, 0xc0, !PT ;  /* 0x000001f81f037812 */ /* 0x000fe200078ec0ff */
[----:B------:R-:W-:Y:S01]  /*16a10*/  IMAD.MOV.U32 R29, RZ, RZ, 0x1 ;  /* 0x00000001ff1d7424 */ /* 0x000fe200078e00ff */
[----:B------:R-:W-:Y:S01]  /*16a20*/  SHF.L.U32 R34, R2, 0x3, RZ ;  /* 0x0000000302227819 */ /* 0x000fe200000006ff */
[----:B------:R-:W-:Y:S01]  /*16a30*/  IMAD.MOV.U32 R27, RZ, RZ, RZ ;  /* 0x000000ffff1b7224 */ /* 0x000fe200078e00ff */
[----:B------:R-:W-:Y:S01]  /*16a40*/  LOP3.LUT R3, R3, 0x38, R0, 0x78, !PT ;  /* 0x0000003803037812 */ /* 0x000fe200078e7800 */
[----:B------:R-:W-:Y:S01]  /*16a50*/  IMAD.MOV.U32 R25, RZ, RZ, RZ ;  /* 0x000000ffff197224 */ /* 0x000fe200078e00ff */
[----:B------:R-:W-:Y:S01]  /*16a60*/  LOP3.LUT R31, R31, 0x38, RZ, 0xc0, !PT ;  /* 0x000000381f1f7812 */ /* 0x000fe200078ec0ff */
[----:B------:R-:W-:Y:S01]  /*16a70*/  IMAD.MOV.U32 R28, RZ, RZ, 0x1 ;  /* 0x00000001ff1c7424 */ /* 0x000fe200078e00ff */
[----:B------:R-:W-:Y:S01]  /*16a80*/  LOP3.LUT R34, R3, 0x200, R34, 0xf8, !PT ;  /* 0x0000020003227812 */ /* 0x000fe200078ef822 */
[----:B------:R-:W-:Y:S01]  /*16a90*/  ULOP3.LUT UR38, UR36, 0x2, URZ, 0xfc, !UPT ;  /* 0x0000000224267892 */ /* 0x000fe2000f8efc3f */
[----:B------:R-:W-:Y:S01]  /*16aa0*/  LOP3.LUT R30, R31, 0x40, RZ, 0xfc, !PT ;  /* 0x000000401f1e7812 */ /* 0x000fe200078efcff */
[----:B------:R-:W-:Y:S01]  /*16ab0*/  ULDC.64 UR40, c[0x0][0x198] ;  /* 0x0000660000287ab9 */ /* 0x000fe20000000a00 */
[----:B------:R-:W-:Y:S01]  /*16ac0*/  ULDC UR37, c[0x0][0xc] ;  /* 0x0000030000257ab9 */ /* 0x000fe20000000800 */
[----:B-1----:R-:W-:-:S06]  /*16ad0*/  ULEA UR4, UR5, UR4, 0x18 ;  /* 0x0000000405047291 */ /* 0x002fcc000f8ec03f */
[----:B------:R-:W-:-:S04]  /*16ae0*/  IMAD.U32 R22, RZ, RZ, UR4 ;  /* 0x00000004ff167e24 */ /* 0x000fc8000f8e00ff */
[----:B------:R-:W-:-:S05]  /*16af0*/  IMAD R0, R34, 0x2, R22 ;  /* 0x0000000222007824 */ /* 0x000fca00078e0216 */
[----:B------:R0:W-:Y:S02]  /*16b00*/  STL [R1+0x8], R0 ;  /* 0x0000080001007387 */ /* 0x0001e40000100800 */
.L_x_7263:
[----:B------:R-:W1:Y:S02]  /*16b10*/  LDC.64 R32, c[0x0][0xc88] ;  /* 0x00032200ff207b82 */ /* 0x000e640000000a00 */
[----:B-1----:R-:W-:-:S06]  /*16b20*/  IMAD.WIDE R32, R19, 0x4, R32 ;  /* 0x0000000413207825 */ /* 0x002fcc00078e0220 */
[----:B0-----:R-:W0:Y:S01]  /*16b30*/  LDG.E R32, desc[UR42][R32.64] ;  /* 0x0000002a20207981 */ /* 0x001e22000c1e1900 */
[----:B------:R-:W-:Y:S05]  /*16b40*/  YIELD ;  /* 0x0000000000007946 */ /* 0x000fea0003800000 */
[----:B------:R-:W-:Y:S01]  /*16b50*/  ULDC.64 UR4, c[0x0][0xa28] ;  /* 0x00028a0000047ab9 */ /* 0x000fe20000000a00 */
[----:B------:R-:W-:Y:S01]  /*16b60*/  IMAD.MOV.U32 R37, RZ, RZ, RZ ;  /* 0x000000ffff257224 */ /* 0x000fe200078e00ff */
[----:B------:R-:W-:Y:S01]  /*16b70*/  ISETP.NE.U32.AND P0, PT, RZ, UR4, PT ;  /* 0x00000004ff007c0c */ /* 0x000fe2000bf05070 */
[----:B------:R-:W-:Y:S01]  /*16b80*/  ULDC.64 UR8, c[0x0][0xa18] ;  /* 0x0002860000087ab9 */ /* 0x000fe20000000a00 */
[----:B------:R-:W-:Y:S01]  /*16b90*/  MOV R6, RZ ;  /* 0x000000ff00067202 */ /* 0x000fe20000000f00 */
[----:B------:R-:W-:Y:S01]  /*16ba0*/  ULDC.64 UR6, c[0x0][0xa10] ;  /* 0x0002840000067ab9 */ /* 0x000fe20000000a00 */
[----:B------:R-:W-:-:S02]  /*16bb0*/  ISETP.NE.AND.EX P0, PT, RZ, UR5, PT, P0 ;  /* 0x00000005ff007c0c */ /* 0x000fc4000bf05300 */
[----:B0-----:R-:W-:-:S11]  /*16bc0*/  SHF.R.S32.HI R0, RZ, 0x1f, R32 ;  /* 0x0000001fff007819 */ /* 0x001fd60000011420 */
        /* <DEDUP_REMOVED lines=8> */
[----:B------:R-:W-:Y:S01]  /*16c50*/  ISETP.NE.U32.AND P1, PT, RZ, UR8, PT ;  /* 0x00000008ff007c0c */ /* 0x000fe2000bf25070 */
[----:B0-----:R-:W-:Y:S01]  /*16c60*/  IMAD.MOV.U32 R0, RZ, RZ, RZ ;  /* 0x000000ffff007224 */ /* 0x001fe200078e00ff */
[----:B------:R-:W-:Y:S02]  /*16c70*/  ISETP.NE.AND.EX P0, PT, RZ, UR5, PT, P0 ;  /* 0x00000005ff007c0c */ /* 0x000fe4000bf05300 */
[----:B------:R-:W-:Y:S02]  /*16c80*/  ISETP.NE.AND.EX P1, PT, RZ, UR9, PT, P1 ;  /* 0x00000009ff007c0c */ /* 0x000fe4000bf25310 */
[----:B------:R-:W-:Y:S02]  /*16c90*/  ISETP.NE.U32.AND P2, PT, RZ, UR6, PT ;  /* 0x00000006ff007c0c */ /* 0x000fe4000bf45070 */
[----:B-1----:R-:W-:-:S02]  /*16ca0*/  IADD3 R2, P3, R23, UR4, RZ ;  /* 0x0000000417027c10 */ /* 0x002fc4000ff7e0ff */
[----:B------:R-:W-:Y:S02]  /*16cb0*/  ISETP.NE.AND.EX P2, PT, RZ, UR7, PT, P2 ;  /* 0x00000007ff007c0c */ /* 0x000fe4000bf45320 */
[----:B------:R-:W-:Y:S02]  /*16cc0*/  IADD3.X R3, R24, UR5, RZ, P3, !PT ;  /* 0x0000000518037c10 */ /* 0x000fe40009ffe4ff */
[----:B------:R-:W-:-:S03]  /*16cd0*/  IADD3 R4, P4, R23, UR6, RZ ;  /* 0x0000000617047c10 */ /* 0x000fc6000ff9e0ff */
[----:B--2---:R-:W2:Y:S01]  /*16ce0*/  @P0 LDG.E R6, desc[UR42][R2.64] ;  /* 0x0000002a02060981 */ /* 0x004ea2000c1e1900 */
[----:B------:R-:W-:Y:S01]  /*16cf0*/  ULDC UR4, c[0x0][0x288] ;  /* 0x0000a20000047ab9 */ /* 0x000fe20000000800 */
[----:B------:R-:W-:Y:S01]  /*16d00*/  IADD3.X R5, R24, UR7, RZ, P4, !PT ;  /* 0x0000000718057c10 */ /* 0x000fe2000a7fe4ff */
[----:B------:R-:W-:Y:S01]  /*16d10*/  IMAD.U32 R8, RZ, RZ, UR4 ;  /* 0x00000004ff087e24 */ /* 0x000fe2000f8e00ff */
[----:B------:R-:W-:-:S03]  /*16d20*/  ULDC.64 UR4, c[0x0][0x418] ;  /* 0x0001060000047ab9 */ /* 0x000fc60000000a00 */
[----:B------:R-:W5:Y:S04]  /*16d30*/  @P2 LDG.E R0, desc[UR42][R4.64] ;  /* 0x0000002a04002981 */ /* 0x000f68000c1e1900 */
[----:B--2---:R0:W-:Y:S02]  /*16d40*/  STL [R1+0xc], R6 ;  /* 0x00000c0601007387 */ /* 0x0041e40000100800 */
[----:B0-----:R-:W-:-:S04]  /*16d50*/  @P1 IADD3 R6, P3, R23, UR8, RZ ;  /* 0x0000000817061c10 */ /* 0x001fc8000ff7e0ff */
[----:B------:R-:W-:-:S05]  /*16d60*/  @P1 IADD3.X R7, R24, UR9, RZ, P3, !PT ;  /* 0x0000000918071c10 */ /* 0x000fca0009ffe4ff */
[----:B------:R0:W2:Y:S01]  /*16d70*/  @P1 LDG.E R8, desc[UR42][R6.64] ;  /* 0x0000002a06081981 */ /* 0x0000a2000c1e1900 */
        /* <DEDUP_REMOVED lines=8> */
[----:B--2---:R0:W-:Y:S02]  /*16e00*/  STL [R1+0x20], R8 ;  /* 0x0000200801007387 */ /* 0x0041e40000100800 */
[----:B0-----:R-:W-:Y:S01]  /*16e10*/  IMAD.U32 R8, RZ, RZ, UR4 ;  /* 0x00000004ff087e24 */ /* 0x001fe2000f8e00ff */
[----:B------:R-:W-:Y:S06]  /*16e20*/  @P1 BRA `(.L_x_7163) ;  /* 0x0000000000141947 */ /* 0x000fec0003800000 */
[----:B------:R-:W-:Y:S05]  /*16e30*/  @!P0 BRA `(.L_x_7163) ;  /* 0x0000000000108947 */ /* 0x000fea0003800000 */
[----:B------:R-:W2:Y:S04]  /*16e40*/  LDG.E R10, desc[UR42][R2.64] ;  /* 0x0000002a020a7981 */ /* 0x000ea8000c1e1900 */
[----:B------:R-:W2:Y:S02]  /*16e50*/  LDG.E R7, desc[UR42][R2.64+0x4] ;  /* 0x0000042a02077981 */ /* 0x000ea4000c1e1900 */
[----:B--2---:R-:W-:-:S05]  /*16e60*/  IMAD.IADD R2, R7, 0x1, -R10 ;  /* 0x0000000107027824 */ /* 0x004fca00078e0a0a */
[----:B------:R0:W-:Y:S02]  /*16e70*/  STL [R1+0x20], R2 ;  /* 0x0000200201007387 */ /* 0x0001e40000100800 */
.L_x_7163:
[----:B------:R-:W-:Y:S01]  /*16e80*/  ULDC.64 UR4, c[0x0][0xa20] ;  /* 0x0002880000047ab9 */ /* 0x000fe20000000a00 */
[C---:B0-----:R-:W-:Y:S01]  /*16e90*/  LOP3.LUT R2, R18.reuse, 0xff000000, RZ, 0xc0, !PT ;  /* 0xff00000012027812 */ /* 0x041fe200078ec0ff */
        /* <DEDUP_REMOVED lines=12> */
.L_x_7164:
        /* <DEDUP_REMOVED lines=9> */
.L_x_7165:
[----:B0-----:R-:W2:Y:S04]  /*16ff0*/  @P2 LDG.E R3, desc[UR42][R4.64] ;  /* 0x0000002a04032981 */ /* 0x001ea8000c1e1900 */
[----:B------:R0:W2:Y:S01]  /*17000*/  @P2 LDG.E R2, desc[UR42][R4.64+0x4] ;  /* 0x0000042a04022981 */ /* 0x0000a2000c1e1900 */
[----:B-----5:R-:W-:Y:S01]  /*17010*/  IADD3 R8, -R37, R8, RZ ;  /* 0x0000000825087210 */ /* 0x020fe20007ffe1ff */
[----:B------:R-:W-:Y:S01]  /*17020*/  BSSY B0, `(.L_x_7166) ;  /* 0x0000029000007945 */ /* 0x000fe20003800000 */
[----:B------:R-:W-:Y:S02]  /*17030*/  LOP3.LUT R36, R7, 0xff, RZ, 0xc0, !PT ;  /* 0x000000ff07247812 */ /* 0x000fe400078ec0ff */
[----:B0-----:R-:W-:Y:S01]  /*17040*/  SHF.R.U32.HI R5, RZ, 0x10, R7 ;  /* 0x00000010ff057819 */ /* 0x001fe20000011607 */
[----:B--2---:R-:W-:-:S04]  /*17050*/  @P2 IMAD.IADD R6, R2, 0x1, -R3 ;  /* 0x0000000102062824 */ /* 0x004fc800078e0a03 */
[----:B------:R-:W-:-:S04]  /*17060*/  IMAD.IADD R35, R8, 0x1, R6 ;  /* 0x0000000108237824 */ /* 0x000fc800078e0206 */
[C---:B------:R-:W-:Y:S01]  /*17070*/  VIADD R2, R35.reuse, 0x7f ;  /* 0x0000007f23027836 */ /* 0x040fe20000000000 */
[----:B------:R-:W-:-:S04]  /*17080*/  ISETP.GE.AND P1, PT, R35, 0x1, PT ;  /* 0x000000012300780c */ /* 0x000fc80003f26270 */
[----:B------:R-:W-:-:S04]  /*17090*/  SHF.R.S32.HI R3, RZ, 0x1f, R2 ;  /* 0x0000001fff037819 */ /* 0x000fc80000011402 */
[----:B------:R-:W-:-:S04]  /*170a0*/  LEA.HI R3, R3, R2, RZ, 0x7 ;  /* 0x0000000203037211 */ /* 0x000fc800078f38ff */
[----:B------:R-:W-:Y:S01]  /*170b0*/  SHF.R.S32.HI R4, RZ, 0x7, R3 ;  /* 0x00000007ff047819 */ /* 0x000fe20000011403 */
        /* <DEDUP_REMOVED lines=23> */
[----:B------:R-:W-:Y:S01]  /*17230*/  @!P3 IMAD.IADD R2, R2, 0x1, -R10 ;  /* 0x000000010202b824 */ /* 0x000fe200078e0a0a */
[----:B------:R-:W-:Y:S02]  /*17240*/  @!P3 IADD3 R11, R11, 0x1, RZ ;  /* 0x000000010b0bb810 */ /* 0x000fe40007ffe0ff */
[----:B------:R-:W-:Y:S02]  /*17250*/  ISETP.NE.AND P3, PT, R7, RZ, PT ;  /* 0x000000ff0700720c */ /* 0x000fe40003f65270 */
[----:B------:R-:W-:-:S13]  /*17260*/  ISETP.GE.U32.AND P0, PT, R2, R10, PT ;  /* 0x0000000a0200720c */ /* 0x000fda0003f06070 */
[----:B------:R-:W-:-:S04]  /*17270*/  @P0 VIADD R11, R11, 0x1 ;  /* 0x000000010b0b0836 */ /* 0x000fc80000000000 */
[----:B------:R-:W-:-:S04]  /*17280*/  IMAD.MOV.U32 R3, RZ, RZ, R11 ;  /* 0x000000ffff037224 */ /* 0x000fc800078e000b */
[----:B------:R-:W-:Y:S01]  /*17290*/  @!P4 IMAD.MOV R3, RZ, RZ, -R3 ;  /* 0x000000ffff03c224 */ /* 0x000fe200078e0a03 */
[----:B------:R-:W-:-:S07]  /*172a0*/  @!P3 LOP3.LUT R3, RZ, R7, RZ, 0x33, !PT ;  /* 0x00000007ff03b212 */ /* 0x000fce00078e33ff */
.L_x_7167:
[----:B------:R-:W-:Y:S05]  /*172b0*/  BSYNC B0 ;  /* 0x0000000000007941 */ /* 0x000fea0003800000 */
.L_x_7166:
[-C--:B------:R-:W-:Y:S01]  /*172c0*/  IMAD R7, R36, R3.reuse, RZ ;  /* 0x0000000324077224 */ /* 0x080fe200078e02ff */
[----:B------:R-:W-:Y:S04]  /*172d0*/  BSSY B0, `(.L_x_7168) ;  /* 0x0000114000007945 */ /* 0x000fe80003800000 */
[C---:B------:R-:W-:Y:S01]  /*172e0*/  VIADDMNMX R3, R7.reuse, R3, R4, PT ;  /* 0x0000000307037246 */ /* 0x040fe20003800104 */
[----:B------:R-:W-:-:S04]  /*172f0*/  IMAD R7, R7, 0x80, -R8 ;  /* 0x0000008007077824 */ /* 0x000fc800078e0a08 */
[----:B------:R-:W-:Y:S01]  /*17300*/  IMAD R3, R3, 0x80, -R8 ;  /* 0x0000008003037824 */ /* 0x000fe200078e0a08 */
[----:B------:R-:W-:-:S04]  /*17310*/  VIMNMX R7, RZ, R7, !PT ;  /* 0x00000007ff077248 */ /* 0x000fc80007fe0100 */
[----:B------:R-:W-:Y:S02]  /*17320*/  VIMNMX R2, R3, R6, PT ;  /* 0x0000000603027248 */ /* 0x000fe40003fe0100 */
[----:B------:R-:W-:Y:S02]  /*17330*/  SHF.R.U32.HI R6, RZ, 0x7, R7 ;  /* 0x00000007ff067819 */ /* 0x000fe40000011607 */
[----:B------:R-:W-:-:S13]  /*17340*/  ISETP.GT.AND P0, PT, R2, R7, PT ;  /* 0x000000070200720c */ /* 0x000fda0003f04270 */
        /* <DEDUP_REMOVED lines=15> */
.L_x_7383:
[----:B-1----:R-:W-:Y:S02]  /*17440*/  ISETP.NE.AND P0, PT, R14, RZ, PT ;  /* 0x000000ff0e00720c */ /* 0x002fe40003f05270 */
[----:B------:R-:W-:-:S11]  /*17450*/  PLOP3.LUT P6, PT, PT, PT, PT, 0x8, 0x0 ;  /* 0x000000000000781c */ /* 0x000fd60003fce170 */
[----:B------:R-:W-:Y:S05]  /*17460*/  @P0 BRA `(.L_x_7171) ;  /* 0x00000000000c0947 */ /* 0x000fea0003800000 */
[----:B------:R-:W-:-:S03]  /*17470*/  UMOV UR4, 0xffffffff ;  /* 0xffffffff00047882 */ /* 0x000fc60000000000 */
[----:B------:R-:W-:Y:S05]  /*17480*/  BRA.DIV UR4, `(.L_x_7172) ;  /* 0x0000007a04587947 */ /* 0x000fea000b800000 */
[----:B------:R-:W-:-:S13]  /*17490*/  ELECT P6, URZ, PT ;  /* 0x00000000003f782f */ /* 0x000fda00038c0000 */
.L_x_7171:
[----:B0-----:R-:W2:Y:S01]  /*174a0*/  LDL R7, [R1+0x24] ;  /* 0x0000240001077983 */ /* 0x001ea20000100800 */
[----:B------:R-:W-:Y:S01]  /*174b0*/  BSSY B1, `(.L_x_7173) ;  /* 0x0000008000017945 */ /* 0x000fe20003800000 */
[----:B--2---:R-:W-:-:S05]  /*174c0*/  VIADD R7, R7, 0x1 ;  /* 0x0000000107077836 */ /* 0x004fca0000000000 */
[----:B------:R-:W-:-:S04]  /*174d0*/  LEA.HI R8, R7, R7, RZ, 0x1 ;  /* 0x0000000707087211 */ /* 0x000fc800078f08ff */
[----:B------:R-:W-:-:S04]  /*174e0*/  LOP3.LUT R8, R8, 0xfffffffe, RZ, 0xc0, !PT ;  /* 0xfffffffe08087812 */ /* 0x000fc800078ec0ff */
[----:B------:R-:W-:-:S04]  /*174f0*/  IADD3 R7, R7, -R8, RZ ;  /* 0x8000000807077210 */ /* 0x000fc80007ffe0ff */
[----:B------:R-:W-:-:S04]  /*17500*/  SHF.L.U32 R7, R7, 0x1f, RZ ;  /* 0x0000001f07077819 */ /* 0x000fc800000006ff */
[----:B------:R-:W0:Y:S02]  /*17510*/  SYNCS.PHASECHK.TRANS64.TRYWAIT P0, [R22+URZ+0x28820], R7 ;  /* 0x02882007160075a7 */ /* 0x000e24000800017f */
[----:B0-----:R-:W-:Y:S05]  /*17520*/  @!P0 BRA `(.L_x_7174) ;  /* 0x0000007800508947 */ /* 0x001fea0003800000 */
.L_x_7386:
[----:B------:R-:W-:Y:S05]  /*17530*/  BSYNC B1 ;  /* 0x0000000000017941 */ /* 0x000fea0003800000 */
.L_x_7173:
        /* <DEDUP_REMOVED lines=10> */
.L_x_7387:
[----:B------:R-:W-:Y:S05]  /*175e0*/  BSYNC B2 ;  /* 0x0000000000027941 */ /* 0x000fea0003800000 */
.L_x_7177:
        /* <DEDUP_REMOVED lines=9> */
.L_x_7180:
[----:B------:R-:W-:Y:S05]  /*17680*/  BSYNC B2 ;  /* 0x0000000000027941 */ /* 0x000fea0003800000 */
.L_x_7179:
[----:B------:R-:W-:Y:S01]  /*17690*/  IMAD.MOV.U32 R20, RZ, RZ, RZ ;  /* 0x000000ffff147224 */ /* 0x000fe200078e00ff */
[----:B------:R-:W-:Y:S01]  /*176a0*/  UIADD3 UR4, UP0, UR40, 0x570, URZ ;  /* 0x0000057028047890 */ /* 0x000fe2000ff1e03f */
[----:B0-----:R-:W-:Y:S01]  /*176b0*/  IMAD R7, R27, 0x8000, R22 ;  /* 0x000080001b077824 */ /* 0x001fe200078e0216 */
[----:B------:R-:W-:Y:S01]  /*176c0*/  PLOP3.LUT P0, PT, PT, PT, PT, 0x80, 0x0 ;  /* 0x000000000000781c */ /* 0x000fe20003f0f070 */
[----:B------:R-:W-:Y:S01]  /*176d0*/  IMAD R8, R3, 0x80, R0 ;  /* 0x0000008003087824 */ /* 0x000fe200078e0200 */
[----:B------:R-:W-:Y:S01]  /*176e0*/  R2UR UR10, R20 ;  /* 0x00000000140a72ca */ /* 0x000fe200000e0000 */
[----:B------:R-:W-:Y:S01]  /*176f0*/  IMAD.SHL.U32 R13, R27, 0x4000, RZ ;  /* 0x000040001b0d7824 */ /* 0x000fe200078e00ff */
[----:B------:R-:W-:Y:S01]  /*17700*/  IADD3 R12, R7, 0x18400, RZ ;  /* 0x00018400070c7810 */ /* 0x000fe20007ffe0ff */
[----:B------:R-:W-:Y:S01]  /*17710*/  VIADD R8, R8, 0xffffff80 ;  /* 0xffffff8008087836 */ /* 0x000fe20000000000 */
[----:B------:R-:W-:Y:S01]  /*17720*/  UIADD3.X UR5, URZ, UR41, URZ, UP0, !UPT ;  /* 0x000000293f057290 */ /* 0x000fe200087fe43f */
[----:B------:R-:W-:Y:S01]  /*17730*/  VIADD R11, R10, 0x28890 ;  /* 0x000288900a0b7836 */ /* 0x000fe20000000000 */
[----:B------:R-:W-:Y:S01]  /*17740*/  UMOV UR6, 0x0 ;  /* 0x0000000000067882 */ /* 0x000fe20000000000 */
[----:B------:R-:W-:-:S09]  /*17750*/  UMOV UR7, 0x12f00000 ;  /* 0x12f0000000077882 */ /* 0x000fd20000000000 */
.L_x_7181:
        /* <DEDUP_REMOVED lines=16> */
.L_x_7182:
        /* <DEDUP_REMOVED lines=13> */
.L_x_7388:
[----:B------:R-:W-:Y:S05]  /*17930*/  BSYNC B2 ;  /* 0x0000000000027941 */ /* 0x000fea0003800000 */
.L_x_7183:
        /* <DEDUP_REMOVED lines=11> */
.L_x_7186:
[----:B------:R-:W-:Y:S05]  /*179f0*/  BSYNC B2 ;  /* 0x0000000000027941 */ /* 0x000fea0003800000 */
.L_x_7185:
        /* <DEDUP_REMOVED lines=9> */
.L_x_7187:
        /* <DEDUP_REMOVED lines=10> */
[----:B------:R-:W-:Y:S02]  /*17b30*/  R2UR UR10, R12 ;  /* 0x000000000c0a72ca */ /* 0x000fe400000e0000 */
[----:B------:R-:W-:Y:S02]  /*17b40*/  R2UR UR6, R14 ;  /* 0x000000000e0672ca */ /* 0x000fe400000e0000 */
[----:B------:R-:W-:Y:S02]  /*17b50*/  R2UR UR7, R15 ;  /* 0x000000000f0772ca */ /* 0x000fe400000e0000 */
[----:B------:R-:W-:Y:S02]  /*17b60*/  PLOP3.LUT P0, PT, PT, PT, PT, 0x80, 0x0 ;  /* 0x000000000000781c */ /* 0x000fe40003f0f070 */
[----:B------:R-:W-:-:S11]  /*17b70*/  IADD3 R13, R13, 0x4400, RZ ;  /* 0x000044000d0d7810 */ /* 0x000fd60007ffe0ff */
.L_x_7188:
        /* <DEDUP_REMOVED lines=10> */
.L_x_7176:
[----:B------:R-:W-:Y:S05]  /*17c20*/  BSYNC B1 ;  /* 0x0000000000017941 */ /* 0x000fea0003800000 */
.L_x_7175:
        /* <DEDUP_REMOVED lines=9> */
.L_x_7203:
        /* <DEDUP_REMOVED lines=11> */
.L_x_7389:
[----:B------:R-:W-:Y:S05]  /*17d70*/  BSYNC B2 ;  /* 0x0000000000027941 */ /* 0x000fea0003800000 */
.L_x_7191:
        /* <DEDUP_REMOVED lines=9> */
.L_x_7194:
[----:B------:R-:W-:Y:S05]  /*17e10*/  BSYNC B2 ;  /* 0x0000000000027941 */ /* 0x000fea0003800000 */
.L_x_7193:
[----:B------:R-:W-:Y:S01]  /*17e20*/  IMAD.MOV.U32 R14, RZ, RZ, RZ ;  /* 0x000000ffff0e7224 */ /* 0x000fe200078e00ff */
[----:B------:R-:W-:Y:S01]  /*17e30*/  UIADD3 UR4, UP0, UR40, 0x570, URZ ;  /* 0x0000057028047890 */ /* 0x000fe2000ff1e03f */
[----:B------:R-:W-:Y:S01]  /*17e40*/  IMAD R8, R27, 0x8000, R22 ;  /* 0x000080001b087824 */ /* 0x000fe200078e0216 */
[----:B------:R-:W-:Y:S01]  /*17e50*/  PLOP3.LUT P2, PT, PT, PT, PT, 0x80, 0x0 ;  /* 0x000000000000781c */ /* 0x000fe20003f4f070 */
[----:B0-----:R-:W-:Y:S01]  /*17e60*/  IMAD R7, R11, 0x80, R0 ;  /* 0x000000800b077824 */ /* 0x001fe200078e0200 */
[----:B------:R-:W-:Y:S01]  /*17e70*/  R2UR UR10, R14 ;  /* 0x000000000e0a72ca */ /* 0x000fe200000e0000 */
[----:B------:R-:W-:Y:S01]  /*17e80*/  VIADD R3, R10, 0x28890 ;  /* 0x000288900a037836 */ /* 0x000fe20000000000 */
[----:B------:R-:W-:Y:S01]  /*17e90*/  IADD3 R12, R8, 0x18400, RZ ;  /* 0x00018400080c7810 */ /* 0x000fe20007ffe0ff */
[----:B------:R-:W-:Y:S01]  /*17ea0*/  UIADD3.X UR5, URZ, UR41, URZ, UP0, !UPT ;  /* 0x000000293f057290 */ /* 0x000fe200087fe43f */
[----:B------:R-:W-:Y:S01]  /*17eb0*/  UMOV UR6, 0x0 ;  /* 0x0000000000067882 */ /* 0x000fe20000000000 */
[----:B------:R-:W-:-:S10]  /*17ec0*/  UMOV UR7, 0x12f00000 ;  /* 0x12f0000000077882 */ /* 0x000fd40000000000 */
.L_x_7195:
        /* <DEDUP_REMOVED lines=16> */
.L_x_7196:
        /* <DEDUP_REMOVED lines=13> */
.L_x_7390:
[----:B------:R-:W-:Y:S05]  /*180a0*/  BSYNC B2 ;  /* 0x0000000000027941 */ /* 0x000fea0003800000 */
.L_x_7197:
        /* <DEDUP_REMOVED lines=11> */
.L_x_7200:
[----:B------:R-:W-:Y:S05]  /*18160*/  BSYNC B2 ;  /* 0x0000000000027941 */ /* 0x000fea0003800000 */
.L_x_7199:
        /* <DEDUP_REMOVED lines=8> */
.L_x_7201:
        /* <DEDUP_REMOVED lines=15> */
.L_x_7202:
        /* <DEDUP_REMOVED lines=10> */
.L_x_7190:
[----:B------:R-:W-:Y:S05]  /*18380*/  BSYNC B1 ;  /* 0x0000000000017941 */ /* 0x000fea0003800000 */
.L_x_7189:
[C---:B------:R-:W-:Y:S01]  /*18390*/  ISETP.GT.AND P3, PT, R11.reuse, R6, PT ;  /* 0x000000060b00720c */ /* 0x040fe20003f64270 */
[----:B------:R-:W-:Y:S01]  /*183a0*/  VIADD R11, R11, 0xffffffff ;  /* 0xffffffff0b0b7836 */ /* 0x000fe20000000000 */
[----:B------:R-:W-:-:S04]  /*183b0*/  IADD3 R27, R27, 0x1, RZ ;  /* 0x000000011b1b7810 */ /* 0x000fc80007ffe0ff */
[----:B------:R-:W-:-:S04]  /*183c0*/  ISETP.NE.AND P2, PT, R27, 0x2, PT ;  /* 0x000000021b00780c */ /* 0x000fc80003f45270 */
[----:B------:R-:W-:Y:S02]  /*183d0*/  SEL R8, RZ, 0x1, P2 ;  /* 0x00000001ff087807 */ /* 0x000fe40001000000 */
[----:B------:R-:W-:Y:S02]  /*183e0*/  SEL R27, R27, RZ, P2 ;  /* 0x000000ff1b1b7207 */ /* 0x000fe40001000000 */
[----:B------:R-:W-:Y:S01]  /*183f0*/  LOP3.LUT R29, R29, R8, RZ, 0x3c, !PT ;  /* 0x000000081d1d7212 */ /* 0x000fe200078e3cff */
[----:B------:R-:W-:Y:S06]  /*18400*/  @P3 BRA `(.L_x_7203) ;  /* 0xfffffff8002c3947 */ /* 0x000fec000383ffff */
.L_x_7169:
[----:B------:R-:W-:Y:S05]  /*18410*/  BSYNC B0 ;  /* 0x0000000000007941 */ /* 0x000fea0003800000 */
.L_x_7168:
[----:B------:R-:W-:Y:S05]  /*18420*/  @!P0 WARPSYNC.ALL ;  /* 0x0000000000008948 */ /* 0x000fea0003800000 */
[----:B------:R-:W-:Y:S01]  /*18430*/  @!P0 BAR.SYNC.DEFER_BLOCKING 0xc, 0x180 ;  /* 0x0306000000008b1d */ /* 0x000fe20000010000 */
[----:B------:R-:W-:-:S05]  /*18440*/  IMAD.MOV.U32 R3, RZ, RZ, RZ ;  /* 0x000000ffff037224 */ /* 0x000fca00078e00ff */
[----:B------:R-:W-:Y:S04]  /*18450*/  BSSY B0, `(.L_x_7204) ;  /* 0x000001d000007945 */ /* 0x000fe80003800000 */
[----:B------:R-:W-:Y:S05]  /*18460*/  @!P1 BRA `(.L_x_7205) ;  /* 0x00000000006c9947 */ /* 0x000fea0003800000 */
[----:B------:R-:W-:Y:S01]  /*18470*/  ISETP.NE.AND P0, PT, R5, RZ, PT ;  /* 0x000000ff0500720c */ /* 0x000fe20003f05270 */
[----:B------:R-:W-:-:S12]  /*18480*/  IMAD.MOV.U32 R2, RZ, RZ, RZ ;  /* 0x000000ffff027224 */ /* 0x000fd800078e00ff */
[----:B------:R-:W1:Y:S02]  /*18490*/  @!P0 LDC R5, c[0x0][0x9f0] ;  /* 0x00027c00ff058b82 */ /* 0x000e640000000800 */
[----:B-1----:R-:W-:-:S04]  /*184a0*/  IABS R0, R5 ;  /* 0x0000000500007213 */ /* 0x002fc80000000000 */
[----:B0-----:R-:W0:Y:S08]  /*184b0*/  I2F.RP R7, R0 ;  /* 0x0000000000077306 */ /* 0x001e300000209400 */
[----:B0-----:R-:W0:Y:S02]  /*184c0*/  MUFU.RCP R7, R7 ;  /* 0x0000000700077308 */ /* 0x001e240000001000 */
[----:B0-----:R-:W-:-:S06]  /*184d0*/  VIADD R8, R7, 0xffffffe ;  /* 0x0ffffffe07087836 */ /* 0x001fcc0000000000 */
[----:B------:R-:W0:Y:S02]  /*184e0*/  F2I.FTZ.U32.TRUNC.NTZ R3, R8 ;  /* 0x0000000800037305 */ /* 0x000e24000021f000 */
[----:B0-----:R-:W-:-:S04]  /*184f0*/  IMAD.MOV R9, RZ, RZ, -R3 ;  /* 0x000000ffff097224 */ /* 0x001fc800078e0a03 */
[----:B------:R-:W-:-:S04]  /*18500*/  IMAD R9, R9, R0, RZ ;  /* 0x0000000009097224 */ /* 0x000fc800078e02ff */
[----:B------:R-:W-:Y:S01]  /*18510*/  IMAD.HI.U32 R3, R3, R9, R2 ;  /* 0x0000000903037227 */ /* 0x000fe200078e0002 */
[----:B------:R-:W-:Y:S02]  /*18520*/  IADD3 R2, R4, -0x1, R5 ;  /* 0xffffffff04027810 */ /* 0x000fe40007ffe005 */
[-C--:B------:R-:W-:Y:S02]  /*18530*/  IABS R9, R5.reuse ;  /* 0x0000000500097213 */ /* 0x080fe40000000000 */
[----:B------:R-:W-:Y:S02]  /*18540*/  IABS R6, R2 ;  /* 0x0000000200067213 */ /* 0x000fe40000000000 */
[----:B------:R-:W-:Y:S01]  /*18550*/  LOP3.LUT R2, R2, R5, RZ, 0x3c, !PT ;  /* 0x0000000502027212 */ /* 0x000fe200078e3cff */
[----:B------:R-:W-:Y:S02]  /*18560*/  IMAD.MOV R7, RZ, RZ, -R9 ;  /* 0x000000ffff077224 */ /* 0x000fe400078e0a09 */
        /* <DEDUP_REMOVED lines=8> */
[----:B------:R-:W-:-:S05]  /*185f0*/  @P0 IADD3 R3, R3, 0x1, RZ ;  /* 0x0000000103030810 */ /* 0x000fca0007ffe0ff */
[----:B------:R-:W-:Y:S01]  /*18600*/  @!P2 IMAD.MOV R3, RZ, RZ, -R3 ;  /* 0x000000ffff03a224 */ /* 0x000fe200078e0a03 */
[----:B------:R-:W-:-:S07]  /*18610*/  @!P1 LOP3.LUT R3, RZ, R5, RZ, 0x33, !PT ;  /* 0x00000005ff039212 */ /* 0x000fce00078e33ff */
.L_x_7205:
[----:B------:R-:W-:Y:S05]  /*18620*/  BSYNC B0 ;  /* 0x0000000000007941 */ /* 0x000fea0003800000 */
.L_x_7204:
[-C--:B------:R-:W-:Y:S01]  /*18630*/  IMAD R36, R36, R3.reuse, RZ ;  /* 0x0000000324247224 */ /* 0x080fe200078e02ff */
[----:B------:R-:W-:Y:S04]  /*18640*/  BSSY B7, `(.L_x_7206) ;  /* 0x0000371000077945 */ /* 0x000fe80003800000 */
[----:B------:R-:W-:-:S04]  /*18650*/  VIADDMNMX R0, R36, R3, R4, PT ;  /* 0x0000000324007246 */ /* 0x000fc80003800104 */
        /* <DEDUP_REMOVED lines=16> */
[----:B0-----:R-:W0:Y:S01]  /*18760*/  POPC R7, R4 ;  /* 0x0000000400077309 */ /* 0x001e220000000000 */
[----:B--2---:R-:W0:Y:S02]  /*18770*/  SHFL.IDX PT, R0, R3, R0, 0x1f ;  /* 0x00001f0003007589 */ /* 0x004e2400000e0000 */
[----:B0-----:R-:W-:Y:S01]  /*18780*/  IADD3 R16, R0, UR37, R7 ;  /* 0x0000002500107c10 */ /* 0x001fe2000fffe007 */
[----:B------:R-:W-:Y:S06]  /*18790*/  BRA `(.L_x_7208) ;  /* 0x00000034006c7947 */ /* 0x000fec0003800000 */
.L_x_7207:
        /* <DEDUP_REMOVED lines=10> */
[----:B------:R-:W1:Y:S01]  /*18840*/  LDC.64 R2, c[0x4][R2] ;  /* 0x0100000002027b82 */ /* 0x000e620000000a00 */
[----:B------:R-:W-:Y:S02]  /*18850*/  IMAD.U32 R5, RZ, RZ, UR7 ;  /* 0x00000007ff057e24 */ /* 0x000fe4000f8e00ff */
[----:B------:R-:W-:Y:S02]  /*18860*/  IMAD.U32 R6, RZ, RZ, UR8 ;  /* 0x00000008ff067e24 */ /* 0x000fe4000f8e00ff */
[----:B0-----:R-:W-:-:S02]  /*18870*/  IMAD.U32 R7, RZ, RZ, UR9 ;  /* 0x00000009ff077e24 */ /* 0x001fc4000f8e00ff */
[----:B------:R-:W-:Y:S02]  /*18880*/  IMAD.U32 R10, RZ, RZ, UR4 ;  /* 0x00000004ff0a7e24 */ /* 0x000fe4000f8e00ff */
[----:B------:R-:W-:Y:S02]  /*18890*/  IMAD.U32 R11, RZ, RZ, UR5 ;  /* 0x00000005ff0b7e24 */ /* 0x000fe4000f8e00ff */
[----:B------:R-:W-:Y:S02]  /*188a0*/  IMAD.MOV.U32 R12, RZ, RZ, 0x1 ;  /* 0x00000001ff0c7424 */ /* 0x000fe400078e00ff */
[----:B------:R-:W-:-:S07]  /*188b0*/  IMAD.MOV.U32 R13, RZ, RZ, RZ ;  /* 0x000000ffff0d7224 */ /* 0x000fce00078e00ff */
[----:B------:R-:W-:-:S07]  /*188c0*/  LEPC R20, `(.L_x_7210) ;  /* 0x000000001014794e */ /* 0x000fce0000000000 */
[----:B-1----:R-:W-:Y:S05]  /*188d0*/  CALL.ABS.NOINC R2 ;  /* 0x0000000002007343 */ /* 0x002fea0003c00000 */
.L_x_7210:
[----:B------:R-:W-:Y:S05]  /*188e0*/  BSYNC B6 ;  /* 0x0000000000067941 */ /* 0x000fea0003800000 */
.L_x_7209:
        /* <DEDUP_REMOVED lines=10> */
[----:B------:R-:W-:Y:S01]  /*18990*/  MOV R11, UR5 ;  /* 0x00000005000b7c02 */ /* 0x000fe20008000f00 */
[----:B------:R-:W-:Y:S02]  /*189a0*/  IMAD.U32 R5, RZ, RZ, UR7 ;  /* 0x00000007ff057e24 */ /* 0x000fe4000f8e00ff */
[----:B------:R-:W-:Y:S02]  /*189b0*/  IMAD.U32 R6, RZ, RZ, UR8 ;  /* 0x00000008ff067e24 */ /* 0x000fe4000f8e00ff */
[----:B0-----:R-:W-:-:S02]  /*189c0*/  IMAD.U32 R7, RZ, RZ, UR9 ;  /* 0x00000009ff077e24 */ /* 0x001fc4000f8e00ff */
[----:B------:R-:W-:Y:S02]  /*189d0*/  IMAD.U32 R10, RZ, RZ, UR4 ;  /* 0x00000004ff0a7e24 */ /* 0x000fe4000f8e00ff */
[----:B------:R-:W-:Y:S02]  /*189e0*/  IMAD.MOV.U32 R8, RZ, RZ, 0x70 ;  /* 0x00000070ff087424 */ /* 0x000fe400078e00ff */
[----:B------:R-:W-:Y:S02]  /*189f0*/  IMAD.MOV.U32 R12, RZ, RZ, 0x1 ;  /* 0x00000001ff0c7424 */ /* 0x000fe400078e00ff */
[----:B-1----:R-:W-:-:S07]  /*18a00*/  IMAD.MOV.U32 R13, RZ, RZ, RZ ;  /* 0x000000ffff0d7224 */ /* 0x002fce00078e00ff */
[----:B------:R-:W-:-:S07]  /*18a10*/  LEPC R20, `(.L_x_7213) ;  /* 0x000000001014794e */ /* 0x000fce0000000000 */
[----:B--2---:R-:W-:Y:S05]  /*18a20*/  CALL.ABS.NOINC R2 ;  /* 0x0000000002007343 */ /* 0x004fea0003c00000 */
.L_x_7213:
        /* <DEDUP_REMOVED lines=15> */
.L_x_7212:
[----:B------:R-:W-:Y:S05]  /*18b20*/  BSYNC B6 ;  /* 0x0000000000067941 */ /* 0x000fea0003800000 */
.L_x_7211:
[----:B------:R-:W2:Y:S01]  /*18b30*/  LDL R26, [R1+0x1c] ;  /* 0x00001c00011a7983 */ /* 0x000ea20000100800 */
[----:B------:R-:W-:Y:S01]  /*18b40*/  ULDC.64 UR4, c[0x0][0x9f8] ;  /* 0x00027e0000047ab9 */ /* 0x000fe20000000a00 */
[----:B------:R-:W1:Y:S01]  /*18b50*/  LDC R0, c[0x0][0x430] ;  /* 0x00010c00ff007b82 */ /* 0x000e620000000800 */
[----:B------:R-:W-:Y:S01]  /*18b60*/  ISETP.NE.U32.AND P0, PT, RZ, UR4, PT ;  /* 0x00000004ff007c0c */ /* 0x000fe2000bf05070 */
[----:B------:R-:W3:Y:S03]  /*18b70*/  LDL.LU R20, [R1] ;  /* 0x0000000001147983 */ /* 0x000ee60000300800 */
[----:B------:R-:W-:-:S13]  /*18b80*/  ISETP.NE.AND.EX P0, PT, RZ, UR5, PT, P0 ;  /* 0x00000005ff007c0c */ /* 0x000fda000bf05300 */
[----:B------:R-:W-:Y:S01]  /*18b90*/  @P0 IADD3 R2, P1, R23, UR4, RZ ;  /* 0x0000000417020c10 */ /* 0x000fe2000ff3e0ff */
[----:B------:R-:W4:Y:S01]  /*18ba0*/  S2R R4, SR_TID.X ;  /* 0x0000000000047919 */ /* 0x000f220000002100 */
[----:B------:R-:W-:Y:S02]  /*18bb0*/  ULDC UR4, c[0x0][0x2f4] ;  /* 0x0000bd0000047ab9 */ /* 0x000fe40000000800 */
[----:B------:R-:W-:-:S05]  /*18bc0*/  @P0 IADD3.X R3, R24, UR5, RZ, P1, !PT ;  /* 0x0000000518030c10 */ /* 0x000fca0008ffe4ff */
[----:B------:R0:W3:Y:S01]  /*18bd0*/  @P0 LDG.E R33, desc[UR42][R2.64] ;  /* 0x0000002a02210981 */ /* 0x0000e2000c1e1900 */
[----:B-1----:R-:W-:Y:S01]  /*18be0*/  ISETP.NE.AND P1, PT, R0, 0x1, PT ;  /* 0x000000010000780c */ /* 0x002fe20003f25270 */
[----:B------:R-:W1:-:S12]  /*18bf0*/  S2R R21, SR_TID.X ;  /* 0x0000000000157919 */ /* 0x000e580000002100 */
[----:B------:R-:W0:Y:S08]  /*18c00*/  @P1 LDC R10, c[0x0][0x434] ;  /* 0x00010d00ff0a1b82 */ /* 0x000e300000000800 */
[----:B------:R-:W0:Y:S01]  /*18c10*/  @P1 LDC R6, c[0x0][0x438] ;  /* 0x00010e00ff061b82 */ /* 0x000e220000000800 */
[----:B----4-:R-:W-:-:S05]  /*18c20*/  IMAD.SHL.U32 R4, R4, 0x10, RZ ;  /* 0x0000001004047824 */ /* 0x010fca00078e00ff */
[----:B------:R-:W-:Y:S02]  /*18c30*/  LOP3.LUT R4, R4, 0x70, RZ, 0xc0, !PT ;  /* 0x0000007004047812 */ /* 0x000fe400078ec0ff */
[----:B-1----:R-:W-:-:S04]  /*18c40*/  LOP3.LUT R21, R21, 0x7f, RZ, 0xc0, !PT ;  /* 0x0000007f15157812 */ /* 0x002fc800078ec0ff */
[----:B------:R-:W-:Y:S01]  /*18c50*/  SHF.R.U32.HI R21, RZ, 0x3, R21 ;  /* 0x00000003ff157819 */ /* 0x000fe20000011615 */
        /* <DEDUP_REMOVED lines=8> */
[----:B------:R-:W-:-:S03]  /*18ce0*/  @P1 SHF.R.U32.HI R4, RZ, R6, R7 ;  /* 0x00000006ff041219 */ /* 0x000fc60000011607 */
[----:B------:R-:W0:Y:S01]  /*18cf0*/  @!P0 LDC.64 R2, c[0x0][0x428] ;  /* 0x00010a00ff028b82 */ /* 0x000e220000000a00 */
[----:B------:R-:W-:Y:S02]  /*18d00*/  IADD3 R6, -R4, RZ, RZ ;  /* 0x000000ff04067210 */ /* 0x000fe40007ffe1ff */
[----:B---3--:R-:W-:-:S03]  /*18d10*/  SHF.R.S32.HI R9, RZ, 0x1f, R33 ;  /* 0x0000001fff097819 */ /* 0x008fc60000011421 */
[----:B------:R-:W-:Y:S01]  /*18d20*/  IMAD R0, R0, R6, R5 ;  /* 0x0000000600007224 */ /* 0x000fe200078e0205 */
[--C-:B------:R-:W-:Y:S01]  /*18d30*/  @!P0 SHF.R.S32.HI R5, RZ, 0x1f, R4.reuse ;  /* 0x0000001fff058819 */ /* 0x100fe20000011404 */
[----:B------:R-:W-:Y:S01]  /*18d40*/  IMAD.U32 R7, RZ, RZ, UR38 ;  /* 0x00000026ff077e24 */ /* 0x000fe2000f8e00ff */
[----:B------:R-:W-:Y:S01]  /*18d50*/  LOP3.LUT R20, R20, 0xfffffffb, RZ, 0xc0, !PT ;  /* 0xfffffffb14147812 */ /* 0x000fe200078ec0ff */
[----:B------:R1:W-:Y:S01]  /*18d60*/  STL [R1+0x4], R9 ;  /* 0x0000040901007387 */ /* 0x0003e20000100800 */
        /* <DEDUP_REMOVED lines=16> */
[----:B------:R-:W-:-:S05]  /*18e70*/  @P0 LOP3.LUT R20, R20, 0x1, RZ, 0xfc, !PT ;  /* 0x0000000114140812 */ /* 0x000fca00078efcff */
[----:B------:R1:W-:Y:S01]  /*18e80*/  STL [R1], R20 ;  /* 0x0000001401007387 */ /* 0x0003e20000100800 */
[----:B------:R-:W-:Y:S05]  /*18e90*/  BRA.DIV UR5, `(.L_x_7214) ;  /* 0x0000006205587947 */ /* 0x000fea000b800000 */
.L_x_7393:
[----:B------:R-:W-:Y:S05]  /*18ea0*/  @!P2 BRA `(.L_x_7215) ;  /* 0x000000000004a947 */ /* 0x000fea0003800000 */
[----:B------:R-:W-:Y:S01]  /*18eb0*/  BPT.TRAP 0x1 ;  /* 0x000000040000795c */ /* 0x000fe20000300000 */
.L_x_7215:
[----:B------:R-:W-:Y:S01]  /*18ec0*/  SHF.R.S32.HI R5, RZ, 0x1f, R0 ;  /* 0x0000001fff057819 */ /* 0x000fe20000011400 */
[----:B------:R-:W-:Y:S01]  /*18ed0*/  ULDC.64 UR4, c[0x0][0x328] ;  /* 0x0000ca0000047ab9 */ /* 0x000fe20000000a00 */
[----:B------:R-:W-:Y:S01]  /*18ee0*/  ULDC.64 UR6, c[0x0][0x318] ;  /* 0x0000c60000067ab9 */ /* 0x000fe20000000a00 */
[----:B------:R-:W-:Y:S02]  /*18ef0*/  BSSY B0, `(.L_x_7216) ;  /* 0x0000014000007945 */ /* 0x000fe40003800000 */
[----:B-1----:R-:W-:-:S04]  /*18f00*/  IMAD R3, R5, UR4, RZ ;  /* 0x0000000405037c24 */ /* 0x002fc8000f8e02ff */
        /* <DEDUP_REMOVED lines=18> */
.L_x_7394:
[----:B------:R-:W-:Y:S05]  /*19030*/  BSYNC B0 ;  /* 0x0000000000007941 */ /* 0x000fea0003800000 */
.L_x_7216:
[----:B------:R-:W2:Y:S01]  /*19040*/  LDL R3, [R1] ;  /* 0x0000000001037983 */ /* 0x000ea20000100800 */
[----:B------:R-:W-:Y:S01]  /*19050*/  ULDC.64 UR4, c[0x0][0x300] ;  /* 0x0000c00000047ab9 */ /* 0x000fe20000000a00 */
[----:B------:R-:W-:Y:S01]  /*19060*/  ULDC.64 UR6, c[0x0][0x2e8] ;  /* 0x0000ba0000067ab9 */ /* 0x000fe20000000a00 */
[----:B------:R-:W-:Y:S01]  /*19070*/  IMAD R5, R5, UR4, RZ ;  /* 0x0000000405057c24 */ /* 0x000fe2000f8e02ff */
[----:B------:R-:W1:Y:S03]  /*19080*/  S2R R9, SR_TID.X ;  /* 0x0000000000097919 */ /* 0x000e660000002100 */
[----:B------:R-:W-:Y:S01]  /*19090*/  IMAD R5, R0, UR5, R5 ;  /* 0x0000000500057c24 */ /* 0x000fe2000f8e0205 */
[----:B-1----:R-:W-:-:S04]  /*190a0*/  LOP3.LUT R9, R9, 0x7f, RZ, 0xc0, !PT ;  /* 0x0000007f09097812 */ /* 0x002fc800078ec0ff */
[----:B------:R-:W-:Y:S02]  /*190b0*/  SHF.R.U32.HI R9, RZ, 0x3, R9 ;  /* 0x00000003ff097819 */ /* 0x000fe40000011609 */
[C---:B--2---:R-:W-:Y:S02]  /*190c0*/  LOP3.LUT P3, RZ, R3.reuse, 0x2, RZ, 0xc0, !PT ;  /* 0x0000000203ff7812 */ /* 0x044fe4000786c0ff */
[----:B------:R-:W-:Y:S01]  /*190d0*/  LOP3.LUT P2, RZ, R3, 0x1, RZ, 0xc0, !PT ;  /* 0x0000000103ff7812 */ /* 0x000fe2000784c0ff */
[----:B0-----:R-:W-:Y:S01]  /*190e0*/  IMAD.WIDE.U32 R2, R0, UR4, RZ ;  /* 0x0000000400027c25 */ /* 0x001fe2000f8e00ff */
[----:B------:R-:W-:-:S03]  /*190f0*/  ULDC.64 UR4, c[0x0][0x310] ;  /* 0x0000c40000047ab9 */ /* 0x000fc60000000a00 */
[----:B------:R-:W-:Y:S01]  /*19100*/  IMAD.IADD R3, R3, 0x1, R5 ;  /* 0x0000000103037824 */ /* 0x000fe200078e0205 */
[----:B------:R-:W-:Y:S01]  /*19110*/  LEA R5, R25, R34, 0xe ;  /* 0x0000002219057211 */ /* 0x000fe200078e70ff */
[----:B------:R-:W-:Y:S02]  /*19120*/  IMAD R6, R6, UR4, RZ ;  /* 0x0000000406067c24 */ /* 0x000fe4000f8e02ff */
[----:B------:R-:W-:-:S04]  /*19130*/  IMAD.WIDE.U32 R2, R4, UR4, R2 ;  /* 0x0000000404027c25 */ /* 0x000fc8000f8e0002 */
[----:B------:R-:W-:Y:S01]  /*19140*/  IMAD R6, R4, UR5, R6 ;  /* 0x0000000504067c24 */ /* 0x000fe2000f8e0206 */
[----:B------:R-:W-:-:S03]  /*19150*/  ULDC.64 UR4, c[0x0][0x308] ;  /* 0x0000c20000047ab9 */ /* 0x000fc60000000a00 */
[----:B------:R-:W-:Y:S01]  /*19160*/  IMAD.IADD R3, R3, 0x1, R6 ;  /* 0x0000000103037824 */ /* 0x000fe200078e0206 */
[----:B------:R-:W-:Y:S01]  /*19170*/  IADD3 R6, -R9, R35, -R8 ;  /* 0x0000002309067210 */ /* 0x000fe20007ffe908 */
[----:B------:R-:W-:Y:S01]  /*19180*/  IMAD.WIDE.U32 R2, R18, UR4, R2 ;  /* 0x0000000412027c25 */ /* 0x000fe2000f8e0002 */
[----:B------:R-:W-:-:S03]  /*19190*/  UMOV UR4, 0xffffffff ;  /* 0xffffffff00047882 */ /* 0x000fc60000000000 */
[----:B------:R-:W-:Y:S01]  /*191a0*/  IMAD R0, R18, UR5, R3 ;  /* 0x0000000512007c24 */ /* 0x000fe2000f8e0203 */
[----:B------:R-:W-:-:S04]  /*191b0*/  LEA R4, P0, R2, UR6, 0x1 ;  /* 0x0000000602047c11 */ /* 0x000fc8000f8008ff */
[----:B------:R-:W-:Y:S02]  /*191c0*/  LEA.HI.X R0, R2, UR7, R0, 0x1, P0 ;  /* 0x0000000702007c11 */ /* 0x000fe400080f0c00 */
[----:B------:R-:W-:Y:S01]  /*191d0*/  ISETP.GE.AND P0, PT, R6, 0x1, PT ;  /* 0x000000010600780c */ /* 0x000fe20003f06270 */
[----:B------:R-:W-:-:S12]  /*191e0*/  BRA.DIV UR4, `(.L_x_7218) ;  /* 0x0000005e04cc7947 */ /* 0x000fd8000b800000 */
[----:B------:R-:W0:Y:S01]  /*191f0*/  SHFL.IDX PT, R3, R4, RZ, 0x181f ;  /* 0x00181fff04037589 */ /* 0x000e2200000e0000 */
[----:B------:R-:W-:-:S03]  /*19200*/  @P0 IMAD R8, R5, 0x2, R22 ;  /* 0x0000000205080824 */ /* 0x000fc600078e0216 */
[----:B------:R-:W1:Y:S01]  /*19210*/  SHFL.IDX PT, R2, R0, RZ, 0x181f ;  /* 0x00181fff00027589 */ /* 0x000e6200000e0000 */
[----:B0-----:R-:W-:-:S05]  /*19220*/  @P0 LEA R3, P1, R31, R3, 0x1 ;  /* 0x000000031f030211 */ /* 0x001fca00078208ff */
[----:B-1----:R-:W-:-:S05]  /*19230*/  @P0 IMAD.X R2, RZ, RZ, R2, P1 ;  /* 0x000000ffff020224 */ /* 0x002fca00008e0602 */
[----:B------:R-:W-:-:S04]  /*19240*/  @P0 LOP3.LUT R3, R3, R2, RZ, 0x3c, !PT ;  /* 0x0000000203030212 */ /* 0x000fc800078e3cff */
[----:B------:R-:W-:-:S04]  /*19250*/  @P0 LOP3.LUT R2, R3, R2, RZ, 0x3c, !PT ;  /* 0x0000000203020212 */ /* 0x000fc800078e3cff */
[----:B------:R-:W-:-:S05]  /*19260*/  @P0 LOP3.LUT R3, R3, R2, RZ, 0x3c, !PT ;  /* 0x0000000203030212 */ /* 0x000fca00078e3cff */
[----:B------:R-:W-:Y:S01]  /*19270*/  @!PT LDS RZ, [RZ] ;  /* 0x00000000fffff984 */ /* 0x000fe20000000800 */
        /* <DEDUP_REMOVED lines=39> */
[----:B0-----:R-:W-:-:S04]  /*194f0*/  @P0 LEA R3, P1, R31, R3, 0x1 ;  /* 0x000000031f030211 */ /* 0x001fc800078208ff */
[----:B-1----:R-:W-:-:S04]  /*19500*/  @P0 IADD3.X R2, RZ, R2, RZ, P1, !PT ;  /* 0x00000002ff020210 */ /* 0x002fc80000ffe4ff */
        /* <DEDUP_REMOVED lines=27> */
[----:B------:R0:W-:Y:S04]  /*196c0*/  @P0 LDGSTS.E.BYPASS.LTC128B.128 [R8+0x1f400], desc[UR42][R2.64+0x80], !P2 ;  /* 0x1f40008002080fae */ /* 0x0001e8000d101d6a */
[----:B0-2---:R0:W1:Y:S02]  /*196d0*/  SHFL.IDX PT, R2, R4, 0x7, 0x181f ;  /* 0x00f81f0004027f89 */ /* 0x00506400000e0000 */
.L_x_7412:
        /* <DEDUP_REMOVED lines=11> */
.L_x_7219:
        /* <DEDUP_REMOVED lines=11> */
.L_x_7220:
[----:B-1----:R1:W5:Y:S01]  /*19840*/  LDL.LU R3, [R1+0xc] ;  /* 0x00000c0001037983 */ /* 0x0023620000300800 */
[----:B------:R1:W-:Y:S03]  /*19850*/  SYNCS.ARRIVE.TRANS64.A1T0 RZ, [R7+URZ+0x28830], RZ ;  /* 0x028830ff07ff79a7 */ /* 0x0003e6000810003f */
[----:B0-----:R1:W5:Y:S02]  /*19860*/  LDL.LU R4, [R1+0x18] ;  /* 0x0000180001047983 */ /* 0x0013640000300800 */
[----:B------:R-:W-:Y:S05]  /*19870*/  WARPSYNC.ALL ;  /* 0x0000000000007948 */ /* 0x000fea0003800000 */
[----:B------:R-:W-:Y:S01]  /*19880*/  ULDC.64 UR4, c[0x0][0x298] ;  /* 0x0000a60000047ab9 */ /* 0x000fe20000000a00 */
[----:B------:R-:W-:Y:S01]  /*19890*/  ULDC.64 UR6, c[0x0][0xa00] ;  /* 0x0002800000067ab9 */ /* 0x000fe20000000a00 */
[----:B------:R-:W-:Y:S01]  /*198a0*/  IADD3 R2, R22, 0x10400, RZ ;  /* 0x0001040016027810 */ /* 0x000fe20007ffe0ff */
[----:B------:R-:W-:Y:S01]  /*198b0*/  BSSY B6, `(.L_x_7221) ;  /* 0x0000020000067945 */ /* 0x000fe20003800000 */
[----:B------:R-:W-:Y:S01]  /*198c0*/  BAR.SYNC.DEFER_BLOCKING 0x8, 0x180 ;  /* 0x0206000000007b1d */ /* 0x000fe20000010000 */
[----:B------:R-:W-:-:S02]  /*198d0*/  ISETP.NE.U32.AND P0, PT, RZ, UR6, PT ;  /* 0x00000006ff007c0c */ /* 0x000fc4000bf05070 */
[----:B------:R-:W-:Y:S02]  /*198e0*/  LOP3.LUT P1, RZ, R2, 0x3ff, RZ, 0xc0, !PT ;  /* 0x000003ff02ff7812 */ /* 0x000fe4000782c0ff */
[----:B------:R-:W-:-:S04]  /*198f0*/  ISETP.NE.AND.EX P0, PT, RZ, UR7, PT, P0 ;  /* 0x00000007ff007c0c */ /* 0x000fc8000bf05300 */
        /* <DEDUP_REMOVED lines=20> */
[----:B-1----:R-:W-:-:S02]  /*19a40*/  IMAD.U32 R7, RZ, RZ, UR7 ;  /* 0x00000007ff077e24 */ /* 0x002fc4000f8e00ff */
[----:B------:R-:W-:Y:S02]  /*19a50*/  IMAD.U32 R10, RZ, RZ, UR8 ;  /* 0x00000008ff0a7e24 */ /* 0x000fe4000f8e00ff */
[----:B------:R-:W-:Y:S02]  /*19a60*/  IMAD.U32 R11, RZ, RZ, UR9 ;  /* 0x00000009ff0b7e24 */ /* 0x000fe4000f8e00ff */
[----:B------:R-:W-:Y:S02]  /*19a70*/  IMAD.MOV.U32 R8, RZ, RZ, 0x70 ;  /* 0x00000070ff087424 */ /* 0x000fe400078e00ff */
[----:B------:R-:W-:-:S07]  /*19a80*/  IMAD.MOV.U32 R13, RZ, RZ, RZ ;  /* 0x000000ffff0d7224 */ /* 0x000fce00078e00ff */
[----:B------:R-:W-:-:S07]  /*19a90*/  LEPC R20, `(.L_x_7222) ;  /* 0x000000001014794e */ /* 0x000fce0000000000 */
[----:B0-----:R-:W-:Y:S05]  /*19aa0*/  CALL.ABS.NOINC R2 ;  /* 0x0000000002007343 */ /* 0x001fea0003c00000 */
.L_x_7222:
[----:B------:R-:W-:Y:S05]  /*19ab0*/  BSYNC B6 ;  /* 0x0000000000067941 */ /* 0x000fea0003800000 */
.L_x_7221:
[----:B------:R-:W2:Y:S01]  /*19ac0*/  LDL.LU R20, [R1+0x18] ;  /* 0x0000180001147983 */ /* 0x000ea20000300800 */
[----:B------:R-:W-:Y:S01]  /*19ad0*/  ULDC.64 UR4, c[0x0][0x2d8] ;  /* 0x0000b60000047ab9 */ /* 0x000fe20000000a00 */
[----:B-1----:R-:W1:Y:S01]  /*19ae0*/  LDC R7, c[0x0][0x448] ;  /* 0x00011200ff077b82 */ /* 0x002e620000000800 */
[----:B------:R-:W3:Y:S01]  /*19af0*/  S2R R6, SR_TID.X ;  /* 0x0000000000067919 */ /* 0x000ee20000002100 */
[----:B0-----:R-:W-:Y:S01]  /*19b00*/  IMAD.SHL.U32 R4, R17, 0x80, RZ ;  /* 0x0000008011047824 */ /* 0x001fe200078e00ff */
[----:B------:R-:W-:Y:S01]  /*19b10*/  ULDC.64 UR6, c[0x0][0x280] ;  /* 0x0000a00000067ab9 */ /* 0x000fe20000000a00 */
[----:B------:R-:W4:Y:S04]  /*19b20*/  LDL.LU R21, [R1+0xc] ;  /* 0x00000c0001157983 */ /* 0x000f280000300800 */
[----:B------:R-:W4:Y:S04]  /*19b30*/  LDL.LU.64 R2, [R1+0x10] ;  /* 0x0000100001027983 */ /* 0x000f280000300a00 */
[----:B------:R0:W5:Y:S01]  /*19b40*/  LDL R9, [R1+0x8] ;  /* 0x0000080001097983 */ /* 0x0001620000100800 */
[----:B-1----:R-:W-:Y:S01]  /*19b50*/  ISETP.NE.AND P0, PT, R7, 0x1, PT ;  /* 0x000000010700780c */ /* 0x002fe20003f05270 */
[----:B----4-:R-:W-:-:S02]  /*19b60*/  IMAD.MOV.U32 R3, RZ, RZ, R21 ;  /* 0x000000ffff037224 */ /* 0x010fc400078e0015 */
[----:B------:R-:W-:-:S04]  /*19b70*/  IMAD.WIDE.U32 R2, R18, UR4, R2 ;  /* 0x0000000412027c25 */ /* 0x000fc8000f8e0002 */
[----:B------:R-:W-:Y:S01]  /*19b80*/  IMAD R3, R18, UR5, R3 ;  /* 0x0000000512037c24 */ /* 0x000fe2000f8e0203 */
[----:B------:R-:W-:Y:S02]  /*19b90*/  ULDC.64 UR4, c[0x0][0x2e0] ;  /* 0x0000b80000047ab9 */ /* 0x000fe40000000a00 */
[----:B--2---:R-:W-:Y:S02]  /*19ba0*/  IMAD R5, R20, UR4, RZ ;  /* 0x0000000414057c24 */ /* 0x004fe4000f8e02ff */
[----:B------:R-:W1:Y:S01]  /*19bb0*/  S2R R20, SR_TID.X ;  /* 0x0000000000147919 */ /* 0x000e620000002100 */
[----:B------:R-:W-:-:S04]  /*19bc0*/  IMAD.WIDE.U32 R2, R32, UR4, R2 ;  /* 0x0000000420027c25 */ /* 0x000fc8000f8e0002 */
[----:B------:R-:W-:Y:S01]  /*19bd0*/  IMAD R0, R32, UR5, R5 ;  /* 0x0000000520007c24 */ /* 0x000fe2000f8e0205 */
[----:B------:R-:W-:Y:S01]  /*19be0*/  ULDC.64 UR4, c[0x0][0x2d0] ;  /* 0x0000b40000047ab9 */ /* 0x000fe20000000a00 */
[----:B------:R-:W2:Y:S02]  /*19bf0*/  @P0 LDC R5, c[0x0][0x44c] ;  /* 0x00011300ff050b82 */ /* 0x000ea40000000800 */
[----:B------:R-:W-:-:S06]  /*19c00*/  IMAD.IADD R3, R3, 0x1, R0 ;  /* 0x0000000103037824 */ /* 0x000fcc00078e0200 */
[----:B------:R-:W4:Y:S01]  /*19c10*/  @P0 LDC R0, c[0x0][0x450] ;  /* 0x00011400ff000b82 */ /* 0x000f220000000800 */
[----:B-1----:R-:W-:-:S04]  /*19c20*/  LOP3.LUT R20, R20, 0x7f, RZ, 0xc0, !PT ;  /* 0x0000007f14147812 */ /* 0x002fc800078ec0ff */
[----:B------:R-:W-:Y:S02]  /*19c30*/  SHF.R.U32.HI R10, RZ, 0x3, R20 ;  /* 0x00000003ff0a7819 */ /* 0x000fe40000011614 */
[----:B------:R0:W5:Y:S01]  /*19c40*/  LDL R20, [R1+0x20] ;  /* 0x0000200001147983 */ /* 0x0001620000100800 */
[----:B---3--:R-:W-:-:S05]  /*19c50*/  IMAD.SHL.U32 R6, R6, 0x10, RZ ;  /* 0x0000001006067824 */ /* 0x008fca00078e00ff */
[----:B------:R-:W-:-:S04]  /*19c60*/  LOP3.LUT R6, R6, 0x70, RZ, 0xc0, !PT ;  /* 0x0000007006067812 */ /* 0x000fc800078ec0ff */
[----:B------:R-:W-:-:S05]  /*19c70*/  LOP3.LUT R6, R4, R10, R6, 0xfe, !PT ;  /* 0x0000000a04067212 */ /* 0x000fca00078efe06 */
[----:B--2---:R-:W-:-:S04]  /*19c80*/  @P0 IMAD.HI.U32 R8, R6, R5, RZ ;  /* 0x0000000506080227 */ /* 0x004fc800078e00ff */
[----:B------:R-:W-:Y:S01]  /*19c90*/  IMAD.MOV.U32 R5, RZ, RZ, R6 ;  /* 0x000000ffff057224 */ /* 0x000fe200078e0006 */
[----:B----4-:R-:W-:-:S05]  /*19ca0*/  @P0 SHF.R.U32.HI R5, RZ, R0, R8 ;  /* 0x00000000ff050219 */ /* 0x010fca0000011608 */
[----:B------:R-:W-:-:S04]  /*19cb0*/  IMAD.MOV R0, RZ, RZ, -R5 ;  /* 0x000000ffff007224 */ /* 0x000fc800078e0a05 */
[----:B------:R-:W-:Y:S01]  /*19cc0*/  IMAD R0, R7, R0, R6 ;  /* 0x0000000007007224 */ /* 0x000fe200078e0206 */
[----:B------:R-:W-:Y:S01]  /*19cd0*/  SHF.R.S32.HI R6, RZ, 0x1f, R5 ;  /* 0x0000001fff067819 */ /* 0x000fe20000011405 */
[----:B------:R-:W-:-:S04]  /*19ce0*/  IMAD.WIDE.U32 R2, R5, UR4, R2 ;  /* 0x0000000405027c25 */ /* 0x000fc8000f8e0002 */
[----:B------:R-:W-:-:S04]  /*19cf0*/  IMAD R6, R6, UR4, RZ ;  /* 0x0000000406067c24 */ /* 0x000fc8000f8e02ff */
[----:B------:R-:W-:Y:S01]  /*19d00*/  IMAD R5, R5, UR5, R6 ;  /* 0x0000000505057c24 */ /* 0x000fe2000f8e0206 */
[----:B------:R-:W-:-:S03]  /*19d10*/  ULDC.64 UR4, c[0x0][0x2c8] ;  /* 0x0000b20000047ab9 */ /* 0x000fc60000000a00 */
[----:B------:R-:W-:Y:S01]  /*19d20*/  IMAD.IADD R3, R3, 0x1, R5 ;  /* 0x0000000103037824 */ /* 0x000fe200078e0205 */
[----:B------:R-:W-:-:S05]  /*19d30*/  SHF.R.S32.HI R5, RZ, 0x1f, R0 ;  /* 0x0000001fff057819 */ /* 0x000fca0000011400 */
[----:B------:R-:W-:Y:S02]  /*19d40*/  IMAD R5, R5, UR4, RZ ;  /* 0x0000000405057c24 */ /* 0x000fe4000f8e02ff */
[----:B------:R-:W-:Y:S01]  /*19d50*/  IMAD.WIDE.U32 R2, R0, UR4, R2 ;  /* 0x0000000400027c25 */ /* 0x000fe2000f8e0002 */
[----:B------:R-:W-:-:S03]  /*19d60*/  ULDC UR4, c[0x0][0x2b8] ;  /* 0x0000ae0000047ab9 */ /* 0x000fc60000000800 */
[----:B------:R-:W-:Y:S01]  /*19d70*/  IMAD R5, R0, UR5, R5 ;  /* 0x0000000500057c24 */ /* 0x000fe2000f8e0205 */
[----:B------:R-:W-:Y:S02]  /*19d80*/  LEA R0, P2, R2, UR6, 0x1 ;  /* 0x0000000602007c11 */ /* 0x000fe4000f8408ff */
[----:B------:R-:W-:Y:S02]  /*19d90*/  ISETP.GE.AND P0, PT, R31, UR4, PT ;  /* 0x000000041f007c0c */ /* 0x000fe4000bf06270 */
[----:B------:R-:W-:Y:S02]  /*19da0*/  IADD3 R5, R3, R5, RZ ;  /* 0x0000000503057210 */ /* 0x000fe40007ffe0ff */
[----:B------:R-:W-:Y:S01]  /*19db0*/  ISETP.GE.AND P1, PT, R30, UR4, PT ;  /* 0x000000041e007c0c */ /* 0x000fe2000bf26270 */
[----:B------:R-:W-:Y:S01]  /*19dc0*/  UMOV UR4, 0xffffffff ;  /* 0xffffffff00047882 */ /* 0x000fe20000000000 */
[----:B------:R-:W-:Y:S02]  /*19dd0*/  LEA.HI.X R5, R2, UR7, R5, 0x1, P2 ;  /* 0x0000000702057c11 */ /* 0x000fe400090f0c05 */
        /* <DEDUP_REMOVED lines=73> */
.L_x_7429:
        /* <DEDUP_REMOVED lines=11> */
.L_x_7225:
[----:B------:R-:W-:Y:S05]  /*1a320*/  BSYNC B0 ;  /* 0x0000000000007941 */ /* 0x000fea0003800000 */
.L_x_7224:
[----:B------:R-:W-:Y:S01]  /*1a330*/  NOP ;  /* 0x0000000000007918 */ /* 0x000fe20000000000 */
[----:B------:R-:W-:-:S13]  /*1a340*/  PLOP3.LUT P0, PT, PT, PT, PT, 0x80, 0x0 ;  /* 0x000000000000781c */ /* 0x000fda0003f0f070 */
.L_x_7226:
        /* <DEDUP_REMOVED lines=21> */
.L_x_7430:
[----:B------:R-:W-:Y:S05]  /*1a4a0*/  BSYNC B0 ;  /* 0x0000000000007941 */ /* 0x000fea0003800000 */
.L_x_7227:
[----:B------:R-:W-:Y:S04]  /*1a4b0*/  BSSY B0, `(.L_x_7229) ;  /* 0x000010a000007945 */ /* 0x000fe80003800000 */
[----:B------:R-:W-:Y:S05]  /*1a4c0*/  @!P1 BRA `(.L_x_7230) ;  /* 0x0000001000209947 */ /* 0x000fea0003800000 */
[----:B------:R-:W-:Y:S01]  /*1a4d0*/  ULDC UR4, c[0x0][0x2f4] ;  /* 0x0000bd0000047ab9 */ /* 0x000fe20000000800 */
[----:B------:R-:W-:Y:S01]  /*1a4e0*/  IMAD.MOV.U32 R10, RZ, RZ, R25 ;  /* 0x000000ffff0a7224 */ /* 0x000fe200078e0019 */
[----:B------:R-:W-:Y:S01]  /*1a4f0*/  ISETP.GE.AND P2, PT, R31, UR4, PT ;  /* 0x000000041f007c0c */ /* 0x000fe2000bf46270 */
[----:B------:R-:W-:Y:S01]  /*1a500*/  IMAD.MOV.U32 R17, RZ, RZ, R28 ;  /* 0x000000ffff117224 */ /* 0x000fe200078e001c */
[----:B------:R-:W-:Y:S01]  /*1a510*/  ISETP.GE.AND P1, PT, R30, UR4, PT ;  /* 0x000000041e007c0c */ /* 0x000fe2000bf26270 */
[----:B------:R-:W-:-:S12]  /*1a520*/  IMAD.MOV.U32 R32, RZ, RZ, R26 ;  /* 0x000000ffff207224 */ /* 0x000fd800078e001a */
.L_x_7243:
[----:B------:R-:W3:Y:S01]  /*1a530*/  LDL R4, [R1+0x4] ;  /* 0x0000040001047983 */ /* 0x000ee20000100800 */
[----:B------:R-:W1:Y:S01]  /*1a540*/  LDC R7, c[0x0][0x430] ;  /* 0x00010c00ff077b82 */ /* 0x000e620000000800 */
[----:B------:R-:W-:Y:S05]  /*1a550*/  YIELD ;  /* 0x0000000000007946 */ /* 0x000fea0003800000 */
[----:B0-----:R-:W0:Y:S01]  /*1a560*/  S2R R3, SR_TID.X ;  /* 0x0000000000037919 */ /* 0x001e220000002100 */
[----:B------:R-:W-:Y:S01]  /*1a570*/  ULDC.64 UR4, c[0x0][0x428] ;  /* 0x00010a0000047ab9 */ /* 0x000fe20000000a00 */
[----:B------:R-:W4:Y:S01]  /*1a580*/  S2R R0, SR_TID.X ;  /* 0x0000000000007919 */ /* 0x000f220000002100 */
[----:B-1----:R-:W-:-:S13]  /*1a590*/  ISETP.NE.AND P0, PT, R7, 0x1, PT ;  /* 0x000000010700780c */ /* 0x002fda0003f05270 */
[----:B------:R-:W1:Y:S01]  /*1a5a0*/  @P0 LDC R5, c[0x0][0x438] ;  /* 0x00010e00ff050b82 */ /* 0x000e620000000800 */
[----:B0-----:R-:W-:-:S04]  /*1a5b0*/  LOP3.LUT R3, R3, 0x7f, RZ, 0xc0, !PT ;  /* 0x0000007f03037812 */ /* 0x001fc800078ec0ff */
[----:B------:R-:W-:Y:S02]  /*1a5c0*/  SHF.R.U32.HI R8, RZ, 0x3, R3 ;  /* 0x00000003ff087819 */ /* 0x000fe40000011603 */
[----:B----4-:R-:W-:Y:S01]  /*1a5d0*/  SHF.L.U32 R0, R0, 0x4, RZ ;  /* 0x0000000400007819 */ /* 0x010fe200000006ff */
[----:B------:R-:W0:Y:S02]  /*1a5e0*/  @P0 LDC R3, c[0x0][0x434] ;  /* 0x00010d00ff030b82 */ /* 0x000e240000000800 */
[----:B------:R-:W-:Y:S01]  /*1a5f0*/  IMAD R8, R6, 0x80, R8 ;  /* 0x0000008006087824 */ /* 0x000fe200078e0208 */
[----:B------:R-:W-:-:S04]  /*1a600*/  LOP3.LUT R0, R0, 0x70, RZ, 0xc0, !PT ;  /* 0x0000007000007812 */ /* 0x000fc800078ec0ff */
[----:B------:R-:W-:-:S05]  /*1a610*/  IADD3 R8, R0, R8, R37 ;  /* 0x0000000800087210 */ /* 0x000fca0007ffe025 */
[----:B------:R-:W-:Y:S02]  /*1a620*/  IMAD.MOV.U32 R9, RZ, RZ, R8 ;  /* 0x000000ffff097224 */ /* 0x000fe400078e0008 */
[----:B0-----:R-:W-:-:S05]  /*1a630*/  @P0 IMAD.HI.U32 R0, R8, R3, RZ ;  /* 0x0000000308000227 */ /* 0x001fca00078e00ff */
[----:B-1----:R-:W-:-:S04]  /*1a640*/  @P0 SHF.R.U32.HI R9, RZ, R5, R0 ;  /* 0x00000005ff090219 */ /* 0x002fc80000011600 */
[--C-:B------:R-:W-:Y:S01]  /*1a650*/  SHF.R.S32.HI R3, RZ, 0x1f, R9.reuse ;  /* 0x0000001fff037819 */ /* 0x100fe20000011409 */
[----:B------:R-:W-:-:S04]  /*1a660*/  IMAD.MOV.U32 R2, RZ, RZ, R9 ;  /* 0x000000ffff027224 */ /* 0x000fc800078e0009 */
[----:B------:R-:W-:-:S04]  /*1a670*/  IMAD.WIDE.U32 R2, R33, UR4, R2 ;  /* 0x0000000421027c25 */ /* 0x000fc8000f8e0002 */
[----:B---3--:R-:W-:-:S04]  /*1a680*/  IMAD R0, R4, UR4, RZ ;  /* 0x0000000404007c24 */ /* 0x008fc8000f8e02ff */
[----:B------:R-:W-:Y:S01]  /*1a690*/  IMAD R5, R33, UR5, R0 ;  /* 0x0000000521057c24 */ /* 0x000fe2000f8e0200 */
[----:B------:R-:W-:Y:S02]  /*1a6a0*/  ULDC.64 UR4, c[0x0][0x418] ;  /* 0x0001060000047ab9 */ /* 0x000fe40000000a00 */
[----:B------:R-:W-:Y:S01]  /*1a6b0*/  LEA R4, P0, R2, UR4, 0x2 ;  /* 0x0000000402047c11 */ /* 0x000fe2000f8010ff */
[----:B------:R-:W-:-:S05]  /*1a6c0*/  IMAD.IADD R3, R5, 0x1, R3 ;  /* 0x0000000105037824 */ /* 0x000fca00078e0203 */
[----:B------:R-:W-:-:S05]  /*1a6d0*/  LEA.HI.X R5, R2, UR5, R3, 0x2, P0 ;  /* 0x0000000502057c11 */ /* 0x000fca00080f1403 */
[----:B------:R0:W3:Y:S01]  /*1a6e0*/  LDG.E R0, desc[UR42][R4.64] ;  /* 0x0000002a04007981 */ /* 0x0000e2000c1e1900 */
[----:B------:R-:W-:Y:S02]  /*1a6f0*/  IMAD.U32 R11, RZ, RZ, UR38 ;  /* 0x00000026ff0b7e24 */ /* 0x000fe4000f8e00ff */
[----:B------:R-:W-:Y:S02]  /*1a700*/  VIADD R25, R10, 0x1 ;  /* 0x000000010a197836 */ /* 0x000fe40000000000 */
[----:B------:R-:W-:Y:S01]  /*1a710*/  IMAD.MOV R2, RZ, RZ, -R9 ;  /* 0x000000ffff027224 */ /* 0x000fe200078e0a09 */
[----:B------:R-:W-:Y:S01]  /*1a720*/  ISETP.NE.AND P3, PT, R11, 0x3, PT ;  /* 0x000000030b00780c */ /* 0x000fe20003f65270 */
[----:B------:R-:W-:Y:S01]  /*1a730*/  IMAD.MOV.U32 R26, RZ, RZ, R6 ;  /* 0x000000ffff1a7224 */ /* 0x000fe200078e0006 */
[----:B------:R-:W-:Y:S01]  /*1a740*/  ISETP.NE.AND P0, PT, R25, 0x2, PT ;  /* 0x000000021900780c */ /* 0x000fe20003f05270 */
[----:B0-----:R-:W-:-:S03]  /*1a750*/  IMAD R4, R7, R2, R8 ;  /* 0x0000000207047224 */ /* 0x001fc600078e0208 */
[----:B------:R-:W-:Y:S02]  /*1a760*/  SEL R28, RZ, 0x1, P0 ;  /* 0x00000001ff1c7807 */ /* 0x000fe40000000000 */
[----:B------:R-:W-:Y:S02]  /*1a770*/  SEL R25, R25, RZ, P0 ;  /* 0x000000ff19197207 */ /* 0x000fe40000000000 */
[----:B------:R-:W-:Y:S02]  /*1a780*/  LOP3.LUT R28, R17, R28, RZ, 0x3c, !PT ;  /* 0x0000001c111c7212 */ /* 0x000fe400078e3cff */
[----:B---3--:R-:W-:Y:S01]  /*1a790*/  SHF.R.S32.HI R21, RZ, 0x1f, R0 ;  /* 0x0000001fff157819 */ /* 0x008fe20000011400 */
[----:B------:R-:W-:Y:S06]  /*1a7a0*/  @!P3 BRA `(.L_x_7231) ;  /* 0x000000000004b947 */ /* 0x000fec0003800000 */
[----:B------:R-:W-:Y:S01]  /*1a7b0*/  BPT.TRAP 0x1 ;  /* 0x000000040000795c */ /* 0x000fe20000300000 */
.L_x_7231:
[----:B------:R-:W-:Y:S01]  /*1a7c0*/  LEA R6, R25, R22, 0x3 ;  /* 0x0000001619067211 */ /* 0x000fe200078e18ff */
[----:B------:R-:W-:Y:S01]  /*1a7d0*/  BSSY B1, `(.L_x_7232) ;  /* 0x0000004000017945 */ /* 0x000fe20003800000 */
[----:B------:R-:W-:-:S04]  /*1a7e0*/  SHF.L.U32 R3, R28, 0x1f, RZ ;  /* 0x0000001f1c037819 */ /* 0x000fc800000006ff */
[----:B------:R-:W0:Y:S02]  /*1a7f0*/  SYNCS.PHASECHK.TRANS64.TRYWAIT P0, [R6+URZ+0x28840], R3 ;  /* 0x02884003060075a7 */ /* 0x000e24000800017f */
[----:B0-----:R-:W-:Y:S05]  /*1a800*/  @!P0 BRA `(.L_x_7233) ;  /* 0x0000005c00a48947 */ /* 0x001fea0003800000 */
.L_x_7431:
[----:B------:R-:W-:Y:S05]  /*1a810*/  BSYNC B1 ;  /* 0x0000000000017941 */ /* 0x000fea0003800000 */
.L_x_7232:
[----:B------:R-:W3:Y:S01]  /*1a820*/  LDL R2, [R1] ;  /* 0x0000000001027983 */ /* 0x000ee20000100800 */
[----:B------:R-:W-:Y:S01]  /*1a830*/  SHF.R.S32.HI R20, RZ, 0x1f, R4 ;  /* 0x0000001fff147819 */ /* 0x000fe20000011404 */
[----:B------:R-:W-:Y:S01]  /*1a840*/  ULDC.64 UR4, c[0x0][0x300] ;  /* 0x0000c00000047ab9 */ /* 0x000fe20000000a00 */
[----:B------:R-:W-:Y:S01]  /*1a850*/  ULDC.64 UR6, c[0x0][0x2e8] ;  /* 0x0000ba0000067ab9 */ /* 0x000fe20000000a00 */
[----:B------:R-:W-:Y:S02]  /*1a860*/  IMAD R8, R25, 0x4000, R34 ;  /* 0x0000400019087824 */ /* 0x000fe400078e0222 */
[----:B------:R-:W-:-:S04]  /*1a870*/  IMAD R5, R20, UR4, RZ ;  /* 0x0000000414057c24 */ /* 0x000fc8000f8e02ff */
[----:B------:R-:W-:Y:S01]  /*1a880*/  IMAD R5, R4, UR5, R5 ;  /* 0x0000000504057c24 */ /* 0x000fe2000f8e0205 */
[C---:B---3--:R-:W-:Y:S02]  /*1a890*/  LOP3.LUT P4, RZ, R2.reuse, 0x2, RZ, 0xc0, !PT ;  /* 0x0000000202ff7812 */ /* 0x048fe4000788c0ff */
        /* <DEDUP_REMOVED lines=16> */
[----:B------:R-:W-:Y:S02]  /*1a9a0*/  IMAD.SHL.U32 R5, R31, 0x2, RZ ;  /* 0x000000021f057824 */ /* 0x000fe400078e00ff */
[----:B------:R-:W-:Y:S01]  /*1a9b0*/  IMAD R8, R8, 0x2, R22 ;  /* 0x0000000208087824 */ /* 0x000fe200078e0216 */
[----:B------:R-:W1:Y:S02]  /*1a9c0*/  SHFL.IDX PT, R3, R9, RZ, 0x181f ;  /* 0x00181fff09037589 */ /* 0x000e6400000e0000 */
        /* <DEDUP_REMOVED lines=43> */
.L_x_7449:
        /* <DEDUP_REMOVED lines=9> */
.L_x_7235:
        /* <DEDUP_REMOVED lines=11> */
.L_x_7236:
[----:B------:R1:W-:Y:S01]  /*1adc0*/  SYNCS.ARRIVE.TRANS64.A1T0 RZ, [R6+URZ+0x28830], RZ ;  /* 0x028830ff06ff79a7 */ /* 0x0003e2000810003f */
[----:B------:R-:W-:Y:S05]  /*1add0*/  @!P4 BRA `(.L_x_7237) ;  /* 0x000000000004c947 */ /* 0x000fea0003800000 */
[----:B------:R-:W-:Y:S01]  /*1ade0*/  BPT.TRAP 0x1 ;  /* 0x000000040000795c */ /* 0x000fe20000300000 */
.L_x_7237:
[----:B------:R-:W-:Y:S01]  /*1adf0*/  SHF.L.U32 R3, R17, 0x1f, RZ ;  /* 0x0000001f11037819 */ /* 0x000fe200000006ff */
[----:B-1----:R-:W-:Y:S01]  /*1ae00*/  IMAD R6, R10, 0x8, R22 ;  /* 0x000000080a067824 */ /* 0x002fe200078e0216 */
[----:B------:R-:W-:Y:S03]  /*1ae10*/  BSSY B1, `(.L_x_7238) ;  /* 0x0000003000017945 */ /* 0x000fe60003800000 */
[----:B------:R-:W1:Y:S02]  /*1ae20*/  SYNCS.PHASECHK.TRANS64.TRYWAIT P0, [R6+URZ+0x28860], R3 ;  /* 0x02886003060075a7 */ /* 0x000e64000800017f */
[----:B-1----:R-:W-:Y:S05]  /*1ae30*/  @!P0 BRA `(.L_x_7239) ;  /* 0x0000006000788947 */ /* 0x002fea0003800000 */
.L_x_7450:
[----:B------:R-:W-:Y:S05]  /*1ae40*/  BSYNC B1 ;  /* 0x0000000000017941 */ /* 0x000fea0003800000 */
.L_x_7238:
[----:B------:R-:W3:Y:S01]  /*1ae50*/  S2R R2, SR_TID.X ;  /* 0x0000000000027919 */ /* 0x000ee20000002100 */
[----:B------:R-:W-:Y:S01]  /*1ae60*/  UMOV UR4, 0xffffffff ;  /* 0xffffffff00047882 */ /* 0x000fe20000000000 */
[----:B------:R-:W-:Y:S02]  /*1ae70*/  IMAD R8, R32, -0x80, R35 ;  /* 0xffffff8020087824 */ /* 0x000fe400078e0223 */
[----:B0-----:R-:W-:Y:S01]  /*1ae80*/  IMAD R7, R10, 0x4000, R34 ;  /* 0x000040000a077824 */ /* 0x001fe200078e0222 */
[----:B---3--:R-:W-:-:S04]  /*1ae90*/  LOP3.LUT R2, R2, 0x7f, RZ, 0xc0, !PT ;  /* 0x0000007f02027812 */ /* 0x008fc800078ec0ff */
[----:B------:R-:W-:-:S05]  /*1aea0*/  SHF.R.U32.HI R2, RZ, 0x3, R2 ;  /* 0x00000003ff027819 */ /* 0x000fca0000011602 */
[----:B------:R-:W-:Y:S01]  /*1aeb0*/  IMAD.IADD R8, R8, 0x1, -R2 ;  /* 0x0000000108087824 */ /* 0x000fe200078e0a02 */
[----:B------:R-:W-:Y:S06]  /*1aec0*/  BRA.DIV UR4, `(.L_x_7240) ;  /* 0x0000006204687947 */ /* 0x000fec000b800000 */
[----:B------:R-:W0:Y:S01]  /*1aed0*/  SHFL.IDX PT, R2, R23, RZ, 0x181f ;  /* 0x00181fff17027589 */ /* 0x000e2200000e0000 */
[----:B------:R-:W-:-:S03]  /*1aee0*/  IMAD R7, R7, 0x2, R22 ;  /* 0x0000000207077824 */ /* 0x000fc600078e0216 */
[----:B-1----:R-:W1:Y:S04]  /*1aef0*/  SHFL.IDX PT, R3, R24, RZ, 0x181f ;  /* 0x00181fff18037589 */ /* 0x002e6800000e0000 */
[----:B--2---:R-:W-:Y:S01]  /*1af00*/  SHFL.IDX PT, R14, R23, 0x7, 0x181f ;  /* 0x00f81f00170e7f89 */ /* 0x004fe200000e0000 */
[----:B0-----:R-:W-:-:S04]  /*1af10*/  IADD3 R2, P0, R2, R5, RZ ;  /* 0x0000000502027210 */ /* 0x001fc80007f1e0ff */
[----:B-1----:R-:W-:Y:S02]  /*1af20*/  IADD3.X R3, RZ, R3, RZ, P0, !PT ;  /* 0x00000003ff037210 */ /* 0x002fe400007fe4ff */
        /* <DEDUP_REMOVED lines=53> */
.L_x_7468:
        /* <DEDUP_REMOVED lines=12> */
[----:B------:R0:W-:Y:S01]  /*1b340*/  LDGSTS.E.BYPASS.LTC128B.128 [R7+0x7c00], desc[UR42][R2.64+0x80], !P0 ;  /* 0x07c0008002077fae */ /* 0x0001e2000c101d6a */
[----:B------:R-:W-:Y:S01]  /*1b350*/  NOP ;  /* 0x0000000000007918 */ /* 0x000fe20000000000 */
[----:B0-----:R-:W-:Y:S01]  /*1b360*/  IMAD.WIDE.U32 R2, R4, UR4, RZ ;  /* 0x0000000404027c25 */ /* 0x001fe2000f8e00ff */
[----:B------:R-:W-:-:S03]  /*1b370*/  ULDC.64 UR4, c[0x0][0x338] ;  /* 0x0000ce0000047ab9 */ /* 0x000fc60000000a00 */
[----:B------:R-:W-:Y:S01]  /*1b380*/  IMAD R21, R21, UR4, RZ ;  /* 0x0000000415157c24 */ /* 0x000fe2000f8e02ff */
[----:B------:R-:W-:-:S03]  /*1b390*/  IADD3 R3, R3, R5, RZ ;  /* 0x0000000503037210 */ /* 0x000fc60007ffe0ff */
[C---:B------:R-:W-:Y:S02]  /*1b3a0*/  IMAD R21, R0.reuse, UR5, R21 ;  /* 0x0000000500157c24 */ /* 0x040fe4000f8e0215 */
[----:B------:R-:W-:Y:S01]  /*1b3b0*/  IMAD.WIDE.U32 R2, R0, UR4, R2 ;  /* 0x0000000400027c25 */ /* 0x000fe2000f8e0002 */
[----:B------:R-:W-:-:S03]  /*1b3c0*/  ULDC.64 UR4, c[0x0][0x330] ;  /* 0x0000cc0000047ab9 */ /* 0x000fc60000000a00 */
[----:B------:R-:W-:Y:S02]  /*1b3d0*/  IMAD.IADD R3, R3, 0x1, R21 ;  /* 0x0000000103037824 */ /* 0x000fe400078e0215 */
[----:B------:R-:W-:-:S04]  /*1b3e0*/  IMAD.WIDE.U32 R2, R18, UR4, R2 ;  /* 0x0000000412027c25 */ /* 0x000fc8000f8e0002 */
[----:B------:R-:W-:Y:S01]  /*1b3f0*/  IMAD R3, R18, UR5, R3 ;  /* 0x0000000512037c24 */ /* 0x000fe2000f8e0203 */
[----:B------:R-:W-:-:S04]  /*1b400*/  LEA R23, P0, R2, UR6, 0x1 ;  /* 0x0000000602177c11 */ /* 0x000fc8000f8008ff */
[----:B------:R-:W-:Y:S02]  /*1b410*/  LEA.HI.X R24, R2, UR7, R3, 0x1, P0 ;  /* 0x0000000702187c11 */ /* 0x000fe400080f0c03 */
[----:B------:R-:W-:-:S13]  /*1b420*/  PLOP3.LUT P0, PT, PT, PT, PT, 0x80, 0x0 ;  /* 0x000000000000781c */ /* 0x000fda0003f0f070 */
.L_x_7241:
        /* <DEDUP_REMOVED lines=11> */
.L_x_7242:
[C---:B------:R-:W-:Y:S01]  /*1b4e0*/  ISETP.GT.AND P0, PT, R26.reuse, R36, PT ;  /* 0x000000241a00720c */ /* 0x040fe20003f04270 */
[----:B------:R0:W-:Y:S01]  /*1b4f0*/  SYNCS.ARRIVE.TRANS64.A1T0 RZ, [R6+URZ+0x28850], RZ ;  /* 0x028850ff06ff79a7 */ /* 0x0001e2000810003f */
[----:B------:R-:W-:Y:S02]  /*1b500*/  IMAD.MOV.U32 R10, RZ, RZ, R25 ;  /* 0x000000ffff0a7224 */ /* 0x000fe400078e0019 */
[----:B------:R-:W-:Y:S02]  /*1b510*/  IMAD.MOV.U32 R17, RZ, RZ, R28 ;  /* 0x000000ffff117224 */ /* 0x000fe400078e001c */
[----:B------:R-:W-:Y:S02]  /*1b520*/  IMAD.MOV.U32 R32, RZ, RZ, R26 ;  /* 0x000000ffff207224 */ /* 0x000fe400078e001a */
[----:B0-----:R-:W-:-:S05]  /*1b530*/  VIADD R6, R26, 0xffffffff ;  /* 0xffffffff1a067836 */ /* 0x001fca0000000000 */
[----:B------:R-:W-:Y:S05]  /*1b540*/  @P0 BRA `(.L_x_7243) ;  /* 0xffffffec00f80947 */ /* 0x000fea000383ffff */
.L_x_7230:
[----:B------:R-:W-:Y:S05]  /*1b550*/  BSYNC B0 ;  /* 0x0000000000007941 */ /* 0x000fea0003800000 */
.L_x_7229:
        /* <DEDUP_REMOVED lines=17> */
.L_x_7245:
[----:B------:R-:W-:Y:S05]  /*1b670*/  BSYNC B0 ;  /* 0x0000000000007941 */ /* 0x000fea0003800000 */
.L_x_7244:
[----:B------:R-:W-:-:S05]  /*1b680*/  IMAD.U32 R0, RZ, RZ, UR38 ;  /* 0x00000026ff007e24 */ /* 0x000fca000f8e00ff */
[----:B------:R-:W-:-:S13]  /*1b690*/  ISETP.NE.AND P0, PT, R0, 0x3, PT ;  /* 0x000000030000780c */ /* 0x000fda0003f05270 */
[----:B------:R-:W-:Y:S05]  /*1b6a0*/  @!P0 BRA `(.L_x_7246) ;  /* 0x0000000000048947 */ /* 0x000fea0003800000 */
[----:B------:R-:W-:Y:S01]  /*1b6b0*/  BPT.TRAP 0x1 ;  /* 0x000000040000795c */ /* 0x000fe20000300000 */
.L_x_7246:
[----:B------:R-:W-:Y:S01]  /*1b6c0*/  IMAD R0, R25, 0x8, R22 ;  /* 0x0000000819007824 */ /* 0x000fe200078e0216 */
[----:B0-----:R-:W-:Y:S01]  /*1b6d0*/  SHF.L.U32 R3, R28, 0x1f, RZ ;  /* 0x0000001f1c037819 */ /* 0x001fe200000006ff */
[----:B------:R-:W-:Y:S01]  /*1b6e0*/  BSSY B0, `(.L_x_7247) ;  /* 0x0000004000007945 */ /* 0x000fe20003800000 */
[----:B------:R-:W-:Y:S02]  /*1b6f0*/  IMAD R6, R26, -0x80, R35 ;  /* 0xffffff801a067824 */ /* 0x000fe400078e0223 */
[----:B------:R-:W0:Y:S02]  /*1b700*/  SYNCS.PHASECHK.TRANS64.TRYWAIT P0, [R0+URZ+0x28860], R3 ;  /* 0x02886003000075a7 */ /* 0x000e24000800017f */
[----:B0-----:R-:W-:Y:S05]  /*1b710*/  @!P0 BRA `(.L_x_7248) ;  /* 0x0000006000dc8947 */ /* 0x001fea0003800000 */
.L_x_7469:
[----:B------:R-:W-:Y:S05]  /*1b720*/  BSYNC B0 ;  /* 0x0000000000007941 */ /* 0x000fea0003800000 */
.L_x_7247:
[----:B------:R-:W1:Y:S01]  /*1b730*/  S2R R2, SR_TID.X ;  /* 0x0000000000027919 */ /* 0x000e620000002100 */
[----:B------:R-:W-:Y:S01]  /*1b740*/  UMOV UR4, 0xffffffff ;  /* 0xffffffff00047882 */ /* 0x000fe20000000000 */
[----:B------:R-:W-:Y:S01]  /*1b750*/  IMAD R9, R25, 0x4000, R34 ;  /* 0x0000400019097824 */ /* 0x000fe200078e0222 */
[----:B-1----:R-:W-:-:S04]  /*1b760*/  LOP3.LUT R2, R2, 0x7f, RZ, 0xc0, !PT ;  /* 0x0000007f02027812 */ /* 0x002fc800078ec0ff */
[----:B------:R-:W-:-:S04]  /*1b770*/  SHF.R.U32.HI R2, RZ, 0x3, R2 ;  /* 0x00000003ff027819 */ /* 0x000fc80000011602 */
[----:B------:R-:W-:Y:S01]  /*1b780*/  IADD3 R6, -R2, R6, RZ ;  /* 0x0000000602067210 */ /* 0x000fe20007ffe1ff */
        /* <DEDUP_REMOVED lines=29> */
[----:B------:R-:W0:Y:S03]  /*1b960*/  SHFL.IDX PT, R14, R23, 0x3, 0x181f ;  /* 0x00781f00170e7f89 */ /* 0x000e2600000e0000 */
[----:B------:R-:W-:Y:S02]  /*1b970*/  IMAD.X R3, RZ, RZ, R8, P4 ;  /* 0x000000ffff037224 */ /* 0x000fe400020e0608 */
        /* <DEDUP_REMOVED lines=23> */
[----:B------:R0:W0:Y:S01]  /*1baf0*/  SHFL.IDX PT, R14, R23, 0x7, 0x181f ;  /* 0x00f81f00170e7f89 */ /* 0x00002200000e0000 */
[----:B--2---:R-:W-:-:S05]  /*1bb00*/  IADD3.X R3, RZ, R7, RZ, P4, !PT ;  /* 0x00000007ff037210 */ /* 0x004fca00027fe4ff */
        /* <DEDUP_REMOVED lines=8> */
.L_x_7487:
        /* <DEDUP_REMOVED lines=11> */
.L_x_7250:
        /* <DEDUP_REMOVED lines=11> */
.L_x_7251:
[----:B------:R0:W-:Y:S01]  /*1bcf0*/  SYNCS.ARRIVE.TRANS64.A1T0 RZ, [R0+URZ+0x28850], RZ ;  /* 0x028850ff00ff79a7 */ /* 0x0001e2000810003f */
[----:B------:R-:W-:-:S05]  /*1bd00*/  VIADD R25, R25, 0x1 ;  /* 0x0000000119197836 */ /* 0x000fca0000000000 */
[----:B------:R-:W-:-:S04]  /*1bd10*/  ISETP.NE.AND P0, PT, R25, 0x2, PT ;  /* 0x000000021900780c */ /* 0x000fc80003f05270 */
[----:B------:R-:W-:Y:S02]  /*1bd20*/  SEL R3, RZ, 0x1, P0 ;  /* 0x00000001ff037807 */ /* 0x000fe40000000000 */
[----:B------:R-:W-:Y:S02]  /*1bd30*/  SEL R25, R25, RZ, P0 ;  /* 0x000000ff19197207 */ /* 0x000fe40000000000 */
[----:B0-----:R-:W-:-:S07]  /*1bd40*/  LOP3.LUT R28, R28, R3, RZ, 0x3c, !PT ;  /* 0x000000031c1c7212 */ /* 0x001fce00078e3cff */
.L_x_7208:
[----:B------:R-:W-:Y:S05]  /*1bd50*/  BSYNC B7 ;  /* 0x0000000000077941 */ /* 0x000fea0003800000 */
.L_x_7206:
        /* <DEDUP_REMOVED lines=12> */
.L_x_7252:
[----:B------:R-:W1:Y:S01]  /*1be20*/  S2R R9, SR_TID.X ;  /* 0x0000000000097919 */ /* 0x000e620000002100 */
[----:B------:R-:W-:Y:S01]  /*1be30*/  UMOV UR4, 0xffffffff ;  /* 0xffffffff00047882 */ /* 0x000fe20000000000 */
[----:B-1----:R-:W-:-:S04]  /*1be40*/  LOP3.LUT R9, R9, 0x1f, RZ, 0xc0, !PT ;  /* 0x0000001f09097812 */ /* 0x002fc800078ec0ff */
[----:B------:R-:W-:Y:S01]  /*1be50*/  ISETP.NE.AND P0, PT, R9, 0x1f, PT ;  /* 0x0000001f0900780c */ /* 0x000fe20003f05270 */
[----:B------:R-:W-:-:S12]  /*1be60*/  BRA.DIV UR4, `(.L_x_7254) ;  /* 0x0000006604987947 */ /* 0x000fd8000b800000 */
[----:B0-----:R-:W-:Y:S01]  /*1be70*/  IMAD.IADD R7, R19, 0x1, R9 ;  /* 0x0000000113077824 */ /* 0x001fe200078e0209 */
        /* <DEDUP_REMOVED lines=9> */
[----:B------:R-:W-:Y:S02]  /*1bf10*/  MOV R4, RZ ;  /* 0x000000ff00047202 */ /* 0x000fe40000000f00 */
[C---:B------:R-:W-:Y:S01]  /*1bf20*/  ISETP.GE.U32.AND P2, PT, R9.reuse, 0x2, PT ;  /* 0x000000020900780c */ /* 0x040fe20003f46070 */
[----:B------:R-:W-:Y:S01]  /*1bf30*/  SHFL.IDX PT, R0, R16, RZ, 0x1f ;  /* 0x00001fff10007589 */ /* 0x000fe200000e0000 */
[C---:B------:R-:W-:Y:S02]  /*1bf40*/  ISETP.GE.U32.AND P3, PT, R9.reuse, 0x4, PT ;  /* 0x000000040900780c */ /* 0x040fe40003f66070 */
[C---:B------:R-:W-:Y:S01]  /*1bf50*/  ISETP.GE.U32.AND P4, PT, R9.reuse, 0x8, PT ;  /* 0x000000080900780c */ /* 0x040fe20003f86070 */
[----:B------:R-:W-:Y:S01]  /*1bf60*/  SHFL.IDX PT, R8, R16, 0x1, 0x1f ;  /* 0x00201f0010087f89 */ /* 0x000fe200000e0000 */
[----:B------:R-:W-:Y:S01]  /*1bf70*/  ISETP.GE.U32.AND P5, PT, R9, 0x10, PT ;  /* 0x000000100900780c */ /* 0x000fe20003fa6070 */
        /* <DEDUP_REMOVED lines=21> */
.L_x_7497:
[----:B------:R-:W-:Y:S02]  /*1c0d0*/  ULDC UR4, c[0x0][0xc38] ;  /* 0x00030e0000047ab9 */ /* 0x000fe40000000800 */
[----:B------:R-:W-:-:S04]  /*1c0e0*/  IMAD.U32 R5, RZ, RZ, UR4 ;  /* 0x00000004ff057e24 */ /* 0x000fc8000f8e00ff */
[----:B-1----:R-:W-:-:S05]  /*1c0f0*/  IMAD R14, R14, R5, RZ ;  /* 0x000000050e0e7224 */ /* 0x002fca00078e02ff */
[----:B------:R-:W-:-:S04]  /*1c100*/  IADD3 R9, R8, R14, RZ ;  /* 0x0000000e08097210 */ /* 0x000fc80007ffe0ff */
[----:B------:R-:W-:-:S13]  /*1c110*/  ISETP.GT.AND P6, PT, R9, R0, PT ;  /* 0x000000000900720c */ /* 0x000fda0003fc4270 */
[----:B------:R-:W-:Y:S05]  /*1c120*/  @P6 BRA `(.L_x_7255) ;  /* 0x0000000000a46947 */ /* 0x000fea0003800000 */
.L_x_7258:
        /* <DEDUP_REMOVED lines=35> */
.L_x_7505:
[----:B------:R-:W-:Y:S02]  /*1c360*/  ULDC UR4, c[0x0][0xc38] ;  /* 0x00030e0000047ab9 */ /* 0x000fe40000000800 */
[----:B------:R-:W-:-:S04]  /*1c370*/  IMAD.U32 R5, RZ, RZ, UR4 ;  /* 0x00000004ff057e24 */ /* 0x000fc8000f8e00ff */
[----:B-1----:R-:W-:-:S04]  /*1c380*/  IMAD R14, R14, R5, RZ ;  /* 0x000000050e0e7224 */ /* 0x002fc800078e02ff */
[----:B------:R-:W-:-:S05]  /*1c390*/  IMAD.IADD R9, R14, 0x1, R9 ;  /* 0x000000010e097824 */ /* 0x000fca00078e0209 */
[----:B------:R-:W-:-:S13]  /*1c3a0*/  ISETP.GT.AND P6, PT, R9, R0, PT ;  /* 0x000000000900720c */ /* 0x000fda0003fc4270 */
[----:B------:R-:W-:Y:S05]  /*1c3b0*/  @!P6 BRA `(.L_x_7258) ;  /* 0xfffffffc005ce947 */ /* 0x000fea000383ffff */
.L_x_7255:
        /* <DEDUP_REMOVED lines=9> */
.L_x_7510:
[----:B------:R-:W-:-:S13]  /*1c450*/  ISETP.NE.AND P0, PT, R3, RZ, PT ;  /* 0x000000ff0300720c */ /* 0x000fda0003f05270 */
[----:B------:R-:W-:Y:S05]  /*1c460*/  @!P0 BRA `(.L_x_7260) ;  /* 0x0000000000108947 */ /* 0x000fea0003800000 */
[----:B------:R-:W-:Y:S01]  /*1c470*/  UMOV UR4, 0xffffffff ;  /* 0xffffffff00047882 */ /* 0x000fe20000000000 */
[----:B------:R-:W-:Y:S02]  /*1c480*/  VIADD R12, R8, 0xffffffff ;  /* 0xffffffff080c7836 */ /* 0x000fe40000000000 */
[----:B------:R-:W-:Y:S05]  /*1c490*/  BRA.DIV UR4, `(.L_x_7261) ;  /* 0x0000006a045c7947 */ /* 0x000fea000b800000 */
[----:B------:R4:W0:Y:S02]  /*1c4a0*/  SHFL.IDX PT, R6, R2, R12, 0x1f ;  /* 0x00001f0c02067589 */ /* 0x00082400000e0000 */
.L_x_7260:
        /* <DEDUP_REMOVED lines=16> */
[----:B------:R-:W-:Y:S02]  /*1c5b0*/  IABS R9, R0 ;  /* 0x0000000000097213 */ /* 0x000fe40000000000 */
[----:B------:R-:W-:-:S03]  /*1c5c0*/  IADD3 R2, RZ, -R2, RZ ;  /* 0x80000002ff027210 */ /* 0x000fc60007ffe0ff */
        /* <DEDUP_REMOVED lines=40> */
.L_x_7256:
[----:B------:R-:W-:Y:S01]  /*1c850*/  UMOV UR4, URZ ;  /* 0x0000003f00047c82 */ /* 0x000fe20008000000 */
[----:B------:R-:W-:Y:S01]  /*1c860*/  UMOV UR5, URZ ;  /* 0x0000003f00057c82 */ /* 0x000fe20008000000 */
[----:B------:R-:W-:Y:S01]  /*1c870*/  ULDC UR6, c[0x0][0xc3c] ;  /* 0x00030f0000067ab9 */ /* 0x000fe20000000800 */
[----:B------:R-:W-:Y:S01]  /*1c880*/  MOV R16, R0 ;  /* 0x0000000000107202 */ /* 0x000fe20000000f00 */
[----:B------:R-:W-:Y:S02]  /*1c890*/  IMAD.U32 R17, RZ, RZ, UR4 ;  /* 0x00000004ff117e24 */ /* 0x000fe4000f8e00ff */
[----:B------:R-:W-:Y:S02]  /*1c8a0*/  IMAD.U32 R18, RZ, RZ, UR5 ;  /* 0x00000005ff127e24 */ /* 0x000fe4000f8e00ff */
[----:B------:R-:W-:-:S07]  /*1c8b0*/  IMAD.U32 R19, RZ, RZ, UR6 ;  /* 0x00000006ff137e24 */ /* 0x000fce000f8e00ff */
.L_x_7262:
        /* <DEDUP_REMOVED lines=10> */
.L_x_7253:
[----:B------:R-:W-:Y:S02]  /*1c960*/  ULDC UR4, c[0x0][0xc3c] ;  /* 0x00030f0000047ab9 */ /* 0x000fe40000000800 */
[----:B-1----:R-:W-:-:S13]  /*1c970*/  ISETP.GE.AND P0, PT, R19, UR4, PT ;  /* 0x0000000413007c0c */ /* 0x002fda000bf06270 */
[----:B------:R-:W-:Y:S05]  /*1c980*/  @!P0 BRA `(.L_x_7263) ;  /* 0xffffffa000608947 */ /* 0x000fea000383ffff */
[----:B------:R-:W-:Y:S05]  /*1c990*/  BSYNC B8 ;  /* 0x0000000000087941 */ /* 0x000fea0003800000 */
.L_x_7162:
        /* <DEDUP_REMOVED lines=12> */
.L_x_7513:
[----:B------:R-:W-:Y:S05]  /*1ca60*/  BSYNC B0 ;  /* 0x0000000000007941 */ /* 0x000fea0003800000 */
.L_x_7264:
[----:B------:R-:W-:-:S03]  /*1ca70*/  UMOV UR4, 0xffffffff ;  /* 0xffffffff00047882 */ /* 0x000fc60000000000 */
[----:B------:R-:W-:Y:S05]  /*1ca80*/  BRA.DIV UR4, `(.L_x_7266) ;  /* 0x00000066041c7947 */ /* 0x000fea000b800000 */
[----:B0-----:R-:W0:Y:S02]  /*1ca90*/  S2R R0, SR_TID.X ;  /* 0x0000000000007919 */ /* 0x001e240000002100 */
[----:B0-----:R-:W-:-:S04]  /*1caa0*/  SHF.R.U32.HI R0, RZ, 0x5, R0 ;  /* 0x00000005ff007819 */ /* 0x001fc80000011600 */
[----:B------:R-:W-:-:S05]  /*1cab0*/  LOP3.LUT R0, R0, 0x3, RZ, 0xc0, !PT ;  /* 0x0000000300007812 */ /* 0x000fca00078ec0ff */
[----:B------:R0:W1:Y:S02]  /*1cac0*/  SHFL.IDX PT, R14, R0, RZ, 0x1f ;  /* 0x00001fff000e7589 */ /* 0x00006400000e0000 */
.L_x_7516:
[----:B-1----:R-:W-:-:S13]  /*1cad0*/  ISETP.NE.AND P0, PT, R14, RZ, PT ;  /* 0x000000ff0e00720c */ /* 0x002fda0003f05270 */
[----:B------:R-:W-:Y:S05]  /*1cae0*/  @P0 BRA `(.L_x_6945) ;  /* 0x0000000000880947 */ /* 0x000fea0003800000 */
[----:B------:R-:W-:-:S03]  /*1caf0*/  UMOV UR4, 0xffffffff ;  /* 0xffffffff00047882 */ /* 0x000fc60000000000 */
[----:B------:R-:W-:Y:S05]  /*1cb00*/  BRA.DIV UR4, `(.L_x_7267) ;  /* 0x0000006604307947 */ /* 0x000fea000b800000 */
[----:B------:R-:W-:-:S13]  /*1cb10*/  ELECT P6, URZ, PT ;  /* 0x00000000003f782f */ /* 0x000fda00038c0000 */
.L_x_7519:
[----:B------:R-:W-:Y:S05]  /*1cb20*/  @!P6 BRA `(.L_x_6945) ;  /* 0x000000000078e947 */ /* 0x000fea0003800000 */
[----:B------:R-:W-:-:S06]  /*1cb30*/  ULOP3.LUT UR4, UR36, 0x2, URZ, 0xfc, !UPT ;  /* 0x0000000224047892 */ /* 0x000fcc000f8efc3f */
[----:B0-----:R-:W-:-:S05]  /*1cb40*/  IMAD.U32 R0, RZ, RZ, UR4 ;  /* 0x00000004ff007e24 */ /* 0x001fca000f8e00ff */
[----:B------:R-:W-:-:S13]  /*1cb50*/  ISETP.NE.AND P0, PT, R0, 0x3, PT ;  /* 0x000000030000780c */ /* 0x000fda0003f05270 */
[----:B------:R-:W-:Y:S05]  /*1cb60*/  @!P0 BRA `(.L_x_7268) ;  /* 0x0000000000048947 */ /* 0x000fea0003800000 */
[----:B------:R-:W-:Y:S01]  /*1cb70*/  BPT.TRAP 0x1 ;  /* 0x000000040000795c */ /* 0x000fe20000300000 */
.L_x_7268:
[C---:B------:R-:W-:Y:S01]  /*1cb80*/  IMAD R5, R25.reuse, 0x8, R4 ;  /* 0x0000000819057824 */ /* 0x040fe200078e0204 */
[----:B------:R-:W-:Y:S01]  /*1cb90*/  SHF.L.U32 R0, R28, 0x1f, RZ ;  /* 0x0000001f1c007819 */ /* 0x000fe200000006ff */
[----:B------:R-:W-:-:S03]  /*1cba0*/  VIADD R25, R25, 0x1 ;  /* 0x0000000119197836 */ /* 0x000fc60000000000 */
[----:B------:R-:W0:Y:S02]  /*1cbb0*/  SYNCS.PHASECHK.TRANS64.TRYWAIT P1, [R5+URZ+0x28840], R0 ;  /* 0x02884000050075a7 */ /* 0x000e24000802017f */
[----:B------:R-:W-:-:S04]  /*1cbc0*/  ISETP.NE.AND P2, PT, R25, 0x2, PT ;  /* 0x000000021900780c */ /* 0x000fc80003f45270 */
[----:B------:R-:W-:Y:S01]  /*1cbd0*/  SEL R3, RZ, 0x1, P2 ;  /* 0x00000001ff037807 */ /* 0x000fe20001000000 */
[----:B0-----:R-:W-:Y:S08]  /*1cbe0*/  @!P1 BRA `(.L_x_7269) ;  /* 0x0000006400189947 */ /* 0x001ff00003800000 */
.L_x_7520:
[----:B------:R-:W-:Y:S02]  /*1cbf0*/  SEL R25, R25, RZ, P2 ;  /* 0x000000ff19197207 */ /* 0x000fe40001000000 */
[----:B------:R-:W-:Y:S01]  /*1cc00*/  LOP3.LUT R2, R28, R3, RZ, 0x3c, !PT ;  /* 0x000000031c027212 */ /* 0x000fe200078e3cff */
[----:B------:R-:W-:Y:S06]  /*1cc10*/  @!P0 BRA `(.L_x_7270) ;  /* 0x0000000000048947 */ /* 0x000fec0003800000 */
[----:B------:R-:W-:Y:S01]  /*1cc20*/  BPT.TRAP 0x1 ;  /* 0x000000040000795c */ /* 0x000fe20000300000 */
.L_x_7270:
[----:B------:R-:W-:Y:S02]  /*1cc30*/  LEA R25, R25, R4, 0x3 ;  /* 0x0000000419197211 */ /* 0x000fe400078e18ff */
[----:B------:R-:W-:-:S04]  /*1cc40*/  SHF.L.U32 R2, R2, 0x1f, RZ ;  /* 0x0000001f02027819 */ /* 0x000fc800000006ff */
[----:B------:R-:W1:Y:S02]  /*1cc50*/  SYNCS.PHASECHK.TRANS64.TRYWAIT P1, [R25+URZ+0x28840], R2 ;  /* 0x02884002190075a7 */ /* 0x000e64000802017f */
[----:B-1----:R-:W-:Y:S05]  /*1cc60*/  @!P1 BRA `(.L_x_7271) ;  /* 0x00000064000c9947 */ /* 0x002fea0003800000 */
.L_x_7521:
[----:B------:R-:W-:Y:S05]  /*1cc70*/  @!P0 BRA `(.L_x_7272) ;  /* 0x0000000000048947 */ /* 0x000fea0003800000 */
[----:B------:R-:W-:Y:S01]  /*1cc80*/  BPT.TRAP 0x1 ;  /* 0x000000040000795c */ /* 0x000fe20000300000 */
.L_x_7272:
[----:B------:R-:W3:Y:S02]  /*1cc90*/  SYNCS.PHASECHK.TRANS64.TRYWAIT P1, [R5+URZ+0x28860], R0 ;  /* 0x02886000050075a7 */ /* 0x000ee4000802017f */
[----:B---3--:R-:W-:Y:S05]  /*1cca0*/  @!P1 BRA `(.L_x_7273) ;  /* 0x0000006400109947 */ /* 0x008fea0003800000 */
.L_x_7522:
[----:B------:R-:W-:Y:S05]  /*1ccb0*/  @!P0 BRA `(.L_x_7274) ;  /* 0x0000000000048947 */ /* 0x000fea0003800000 */
[----:B------:R-:W-:Y:S01]  /*1ccc0*/  BPT.TRAP 0x1 ;  /* 0x000000040000795c */ /* 0x000fe20000300000 */
.L_x_7274:
[----:B----4-:R4:W0:Y:S02]  /*1ccd0*/  SYNCS.PHASECHK.TRANS64.TRYWAIT P0, [R25+URZ+0x28860], R2 ;  /* 0x02886002190075a7 */ /* 0x010824000800017f */
[----:B0-----:R-:W-:Y:S05]  /*1cce0*/  @!P0 NANOSLEEP.SYNCS 0x989680 ;  /* 0x009896800000895d */ /* 0x001fea0003900000 */
[----:B------:R-:W0:Y:S02]  /*1ccf0*/  @!P0 SYNCS.PHASECHK.TRANS64 P0, [R25+URZ+0x28860], R2 ;  /* 0x02886002190085a7 */ /* 0x000e24000800007f */
[----:B0-----:R-:W-:Y:S05]  /*1cd00*/  @!P0 BRA `(.L_x_7274) ;  /* 0xfffffffc00f08947 */ /* 0x001fea000383ffff */
.L_x_6945:
[----:B------:R-:W-:Y:S05]  /*1cd10*/  BSYNC B9 ;  /* 0x0000000000097941 */ /* 0x000fea0003800000 */
.L_x_6942:
[----:B------:R-:W-:Y:S05]  /*1cd20*/  EXIT ;  /* 0x000000000000794d */ /* 0x000fea0003800000 */
.L_x_6969:
[----:B0-----:R0:W1:Y:S02]  /*1cd30*/  SYNCS.PHASECHK.TRANS64.TRYWAIT P6, [R90+URZ+0x28890], R101 ;  /* 0x028890655a0075a7 */ /* 0x00106400080c017f */
[----:B-1----:R-:W-:Y:S05]  /*1cd40*/  @!P6 NANOSLEEP.SYNCS 0x989680 ;  /* 0x009896800000e95d */ /* 0x002fea0003900000 */
[----:B------:R-:W1:Y:S02]  /*1cd50*/  @!P6 SYNCS.PHASECHK.TRANS64 P6, [R90+URZ+0x28890], R101 ;  /* 0x028890655a00e5a7 */ /* 0x000e6400080c007f */
[----:B-1----:R-:W-:Y:S05]  /*1cd60*/  @!P6 BRA `(.L_x_6969) ;  /* 0xfffffffc00f0e947 */ /* 0x002fea000383ffff */
[----:B------:R-:W-:Y:S05]  /*1cd70*/  BRA `(.L_x_7275) ;  /* 0xfffffe6400b47947 */ /* 0x000fea000383ffff */
.L_x_6970:
        /* <DEDUP_REMOVED lines=8> */
.L_x_7277:
[----:B------:R-:W-:Y:S05]  /*1ce00*/  BSYNC B1 ;  /* 0x0000000000017941 */ /* 0x000fea0003800000 */
.L_x_7276:
[----:B------:R-:W-:Y:S01]  /*1ce10*/  IMAD.MOV.U32 R13, RZ, RZ, R107 ;  /* 0x000000ffff0d7224 */ /* 0x000fe200078e006b */
[----:B------:R-:W-:Y:S01]  /*1ce20*/  MOV R15, 0xffffffff ;  /* 0xffffffff000f7802 */ /* 0x000fe20000000f00 */
[----:B------:R-:W-:Y:S02]  /*1ce30*/  IMAD.MOV.U32 R12, RZ, RZ, RZ ;  /* 0x000000ffff0c7224 */ /* 0x000fe400078e00ff */
[----:B------:R-:W-:Y:S02]  /*1ce40*/  IMAD.MOV.U32 R11, RZ, RZ, 0x181f ;  /* 0x0000181fff0b7424 */ /* 0x000fe400078e00ff */
[----:B------:R-:W-:-:S07]  /*1ce50*/  IMAD.MOV.U32 R75, RZ, RZ, R14 ;  /* 0x000000ffff4b7224 */ /* 0x000fce00078e000e */
[----:B------:R-:W-:Y:S05]  /*1ce60*/  WARPSYNC.COLLECTIVE R15, `(.L_x_7278) ;  /* 0x000000000f087348 */ /* 0x000fea0003c00000 */
[----:B------:R0:W1:Y:S02]  /*1ce70*/  SHFL.IDX P6, R14, R13, R12, R11 ;  /* 0x0000000c0d0e7389 */ /* 0x00006400000c000b */
[----:B01----:R-:W-:Y:S01]  /*1ce80*/  ENDCOLLECTIVE ;  /* 0x000000000000791b */ /* 0x003fe20003800000 */
.L_x_7278:
[----:B------:R-:W-:Y:S01]  /*1ce90*/  IMAD.MOV.U32 R74, RZ, RZ, R14 ;  /* 0x000000ffff4a7224 */ /* 0x000fe200078e000e */
[----:B------:R-:W-:Y:S06]  /*1cea0*/  BRA `(.L_x_7279) ;  /* 0xfffffe64007c7947 */ /* 0x000fec000383ffff */
.L_x_6979:
        /* <DEDUP_REMOVED lines=8> */
.L_x_7281:
[----:B------:R-:W-:Y:S05]  /*1cf30*/  BSYNC B1 ;  /* 0x0000000000017941 */ /* 0x000fea0003800000 */
.L_x_7280:
        /* <DEDUP_REMOVED lines=8> */
.L_x_7282:
[----:B------:R-:W-:Y:S01]  /*1cfc0*/  IMAD.MOV.U32 R66, RZ, RZ, R14 ;  /* 0x000000ffff427224 */ /* 0x000fe200078e000e */
[----:B------:R-:W-:Y:S06]  /*1cfd0*/  BRA `(.L_x_7283) ;  /* 0xfffffe6c000c7947 */ /* 0x000fec000383ffff */
.L_x_6988:
        /* <DEDUP_REMOVED lines=8> */
.L_x_7285:
[----:B------:R-:W-:Y:S05]  /*1d060*/  BSYNC B1 ;  /* 0x0000000000017941 */ /* 0x000fea0003800000 */
.L_x_7284:
        /* <DEDUP_REMOVED lines=8> */
.L_x_7286:
[----:B------:R-:W-:Y:S01]  /*1d0f0*/  IMAD.MOV.U32 R58, RZ, RZ, R14 ;  /* 0x000000ffff3a7224 */ /* 0x000fe200078e000e */
[----:B------:R-:W-:Y:S06]  /*1d100*/  BRA `(.L_x_7287) ;  /* 0xfffffe7000a07947 */ /* 0x000fec000383ffff */
.L_x_6997:
        /* <DEDUP_REMOVED lines=8> */
.L_x_7289:
[----:B------:R-:W-:Y:S05]  /*1d190*/  BSYNC B1 ;  /* 0x0000000000017941 */ /* 0x000fea0003800000 */
.L_x_7288:
[----:B------:R-:W-:Y:S01]  /*1d1a0*/  MOV R13, R107 ;  /* 0x0000006b000d7202 */ /* 0x000fe20000000f00 */
[----:B------:R-:W-:Y:S02]  /*1d1b0*/  IMAD.MOV.U32 R12, RZ, RZ, 0x3 ;  /* 0x00000003ff0c7424 */ /* 0x000fe400078e00ff */
[----:B------:R-:W-:Y:S02]  /*1d1c0*/  IMAD.MOV.U32 R11, RZ, RZ, 0x181f ;  /* 0x0000181fff0b7424 */ /* 0x000fe400078e00ff */
[----:B------:R-:W-:Y:S02]  /*1d1d0*/  IMAD.MOV.U32 R15, RZ, RZ, -0x1 ;  /* 0xffffffffff0f7424 */ /* 0x000fe400078e00ff */
[----:B------:R-:W-:-:S07]  /*1d1e0*/  IMAD.MOV.U32 R51, RZ, RZ, R14 ;  /* 0x000000ffff337224 */ /* 0x000fce00078e000e */
[----:B------:R-:W-:Y:S05]  /*1d1f0*/  WARPSYNC.COLLECTIVE R15, `(.L_x_7290) ;  /* 0x000000000f087348 */ /* 0x000fea0003c00000 */
[----:B------:R0:W1:Y:S02]  /*1d200*/  SHFL.IDX P6, R14, R13, R12, R11 ;  /* 0x0000000c0d0e7389 */ /* 0x00006400000c000b */
[----:B01----:R-:W-:Y:S01]  /*1d210*/  ENDCOLLECTIVE ;  /* 0x000000000000791b */ /* 0x003fe20003800000 */
.L_x_7290:
[----:B------:R-:W-:Y:S01]  /*1d220*/  IMAD.MOV.U32 R107, RZ, RZ, R14 ;  /* 0x000000ffff6b7224 */ /* 0x000fe200078e000e */
[----:B------:R-:W-:Y:S06]  /*1d230*/  BRA `(.L_x_7291) ;  /* 0xfffffe7800307947 */ /* 0x000fec000383ffff */
.L_x_7009:
[----:B-1----:R1:W2:Y:S02]  /*1d240*/  SYNCS.PHASECHK.TRANS64.TRYWAIT P4, [R90+URZ+0x28890], R101 ;  /* 0x028890655a0075a7 */ /* 0x0022a4000808017f */
[----:B--2---:R-:W-:Y:S05]  /*1d250*/  @!P4 NANOSLEEP.SYNCS 0x989680 ;  /* 0x009896800000c95d */ /* 0x004fea0003900000 */
[----:B------:R-:W2:Y:S02]  /*1d260*/  @!P4 SYNCS.PHASECHK.TRANS64 P4, [R90+URZ+0x28890], R101 ;  /* 0x028890655a00c5a7 */ /* 0x000ea4000808007f */
[----:B--2---:R-:W-:Y:S05]  /*1d270*/  @!P4 BRA `(.L_x_7009) ;  /* 0xfffffffc00f0c947 */ /* 0x004fea000383ffff */
[----:B------:R-:W-:Y:S05]  /*1d280*/  BRA `(.L_x_7292) ;  /* 0xfffffe8800687947 */ /* 0x000fea000383ffff */
.L_x_7010:
        /* <DEDUP_REMOVED lines=8> */
.L_x_7294:
[----:B------:R-:W-:Y:S05]  /*1d310*/  BSYNC B1 ;  /* 0x0000000000017941 */ /* 0x000fea0003800000 */
.L_x_7293:
        /* <DEDUP_REMOVED lines=8> */
.L_x_7295:
[----:B------:R-:W-:Y:S01]  /*1d3a0*/  IMAD.MOV.U32 R104, RZ, RZ, R14 ;  /* 0x000000ffff687224 */ /* 0x000fe200078e000e */
[----:B------:R-:W-:Y:S06]  /*1d3b0*/  BRA `(.L_x_7296) ;  /* 0xfffffe8800347947 */ /* 0x000fec000383ffff */
.L_x_7015:
[----:B------:R-:W-:Y:S01]  /*1d3c0*/  BSSY B1, `(.L_x_7297) ;  /* 0x0000008000017945 */ /* 0x000fe20003800000 */
[----:B----4-:R-:W-:Y:S01]  /*1d3d0*/  IMAD.MOV.U32 R13, RZ, RZ, R106 ;  /* 0x000000ffff0d7224 */ /* 0x010fe200078e006a */
[----:B------:R-:W-:Y:S01]  /*1d3e0*/  MOV R15, 0xffffffff ;  /* 0xffffffff000f7802 */ /* 0x000fe20000000f00 */
[----:B------:R-:W-:Y:S02]  /*1d3f0*/  IMAD.MOV.U32 R12, RZ, RZ, 0x1 ;  /* 0x00000001ff0c7424 */ /* 0x000fe400078e00ff */
[----:B------:R-:W-:-:S07]  /*1d400*/  IMAD.MOV.U32 R11, RZ, RZ, 0x181f ;  /* 0x0000181fff0b7424 */ /* 0x000fce00078e00ff */
[----:B0123--:R-:W-:Y:S05]  /*1d410*/  WARPSYNC.COLLECTIVE R15, `(.L_x_7298) ;  /* 0x000000000f087348 */ /* 0x00ffea0003c00000 */
[----:B------:R4:W0:Y:S02]  /*1d420*/  SHFL.IDX P6, R14, R13, R12, R11 ;  /* 0x0000000c0d0e7389 */ /* 0x00082400000c000b */
[----:B01234-:R-:W-:Y:S01]  /*1d430*/  ENDCOLLECTIVE ;  /* 0x000000000000791b */ /* 0x01ffe20003800000 */
.L_x_7298:
[----:B------:R-:W-:Y:S05]  /*1d440*/  BSYNC B1 ;  /* 0x0000000000017941 */ /* 0x000fea0003800000 */
.L_x_7297:
        /* <DEDUP_REMOVED lines=8> */
.L_x_7299:
[----:B------:R-:W-:Y:S01]  /*1d4d0*/  IMAD.MOV.U32 R46, RZ, RZ, R14 ;  /* 0x000000ffff2e7224 */ /* 0x000fe200078e000e */
[----:B------:R-:W-:Y:S06]  /*1d4e0*/  BRA `(.L_x_7300) ;  /* 0xfffffe8c00e87947 */ /* 0x000fec000383ffff */
.L_x_7020:
[----:B------:R-:W-:Y:S01]  /*1d4f0*/  BSSY B1, `(.L_x_7301) ;  /* 0x0000008000017945 */ /* 0x000fe20003800000 */
[----:B0---4-:R-:W-:Y:S01]  /*1d500*/  IMAD.MOV.U32 R13, RZ, RZ, R106 ;  /* 0x000000ffff0d7224 */ /* 0x011fe200078e006a */
[----:B------:R-:W-:Y:S01]  /*1d510*/  MOV R11, 0x181f ;  /* 0x0000181f000b7802 */ /* 0x000fe20000000f00 */
[----:B------:R-:W-:Y:S02]  /*1d520*/  IMAD.MOV.U32 R12, RZ, RZ, 0x2 ;  /* 0x00000002ff0c7424 */ /* 0x000fe400078e00ff */
[----:B------:R-:W-:-:S07]  /*1d530*/  IMAD.MOV.U32 R15, RZ, RZ, -0x1 ;  /* 0xffffffffff0f7424 */ /* 0x000fce00078e00ff */
[----:B-123--:R-:W-:Y:S05]  /*1d540*/  WARPSYNC.COLLECTIVE R15, `(.L_x_7302) ;  /* 0x000000000f087348 */ /* 0x00efea0003c00000 */
[----:B------:R0:W4:Y:S02]  /*1d550*/  SHFL.IDX P6, R14, R13, R12, R11 ;  /* 0x0000000c0d0e7389 */ /* 0x00012400000c000b */
[----:B01234-:R-:W-:Y:S01]  /*1d560*/  ENDCOLLECTIVE ;  /* 0x000000000000791b */ /* 0x01ffe20003800000 */
.L_x_7302:
[----:B------:R-:W-:Y:S05]  /*1d570*/  BSYNC B1 ;  /* 0x0000000000017941 */ /* 0x000fea0003800000 */
.L_x_7301:
        /* <DEDUP_REMOVED lines=8> */
.L_x_7303:
[----:B------:R-:W-:Y:S01]  /*1d600*/  IMAD.MOV.U32 R46, RZ, RZ, R14 ;  /* 0x000000ffff2e7224 */ /* 0x000fe200078e000e */
[----:B------:R-:W-:Y:S06]  /*1d610*/  BRA `(.L_x_7304) ;  /* 0xfffffe94009c7947 */ /* 0x000fec000383ffff */
.L_x_7025:
        /* <DEDUP_REMOVED lines=8> */
.L_x_7306:
[----:B------:R-:W-:Y:S05]  /*1d6a0*/  BSYNC B1 ;  /* 0x0000000000017941 */ /* 0x000fea0003800000 */
.L_x_7305:
        /* <DEDUP_REMOVED lines=8> */
.L_x_7307:
[----:B------:R-:W-:Y:S01]  /*1d730*/  IMAD.MOV.U32 R107, RZ, RZ, R14 ;  /* 0x000000ffff6b7224 */ /* 0x000fe200078e000e */
[----:B------:R-:W-:Y:S06]  /*1d740*/  BRA `(.L_x_7308) ;  /* 0xfffffe9c004c7947 */ /* 0x000fec000383ffff */
.L_x_7030:
[----:B-1----:R1:W2:Y:S02]  /*1d750*/  SYNCS.PHASECHK.TRANS64.TRYWAIT P3, [R90+URZ+0x28890], R101 ;  /* 0x028890655a0075a7 */ /* 0x0022a4000806017f */
[----:B--2---:R-:W-:Y:S05]  /*1d760*/  @!P3 NANOSLEEP.SYNCS 0x989680 ;  /* 0x009896800000b95d */ /* 0x004fea0003900000 */
[----:B------:R-:W2:Y:S02]  /*1d770*/  @!P3 SYNCS.PHASECHK.TRANS64 P3, [R90+URZ+0x28890], R101 ;  /* 0x028890655a00b5a7 */ /* 0x000ea4000806007f */
[----:B--2---:R-:W-:Y:S05]  /*1d780*/  @!P3 BRA `(.L_x_7030) ;  /* 0xfffffffc00f0b947 */ /* 0x004fea000383ffff */
[----:B------:R-:W-:Y:S05]  /*1d790*/  BRA `(.L_x_7309) ;  /* 0xfffffea4005c7947 */ /* 0x000fea000383ffff */
.L_x_7031:
[----:B------:R-:W-:Y:S01]  /*1d7a0*/  BSSY B1, `(.L_x_7310) ;  /* 0x0000008000017945 */ /* 0x000fe20003800000 */
[----:B------:R-:W-:Y:S01]  /*1d7b0*/  MOV R13, R45 ;  /* 0x0000002d000d7202 */ /* 0x000fe20000000f00 */
[----:B------:R-:W-:Y:S02]  /*1d7c0*/  IMAD.MOV.U32 R12, RZ, RZ, RZ ;  /* 0x000000ffff0c7224 */ /* 0x000fe400078e00ff */
[----:B------:R-:W-:Y:S02]  /*1d7d0*/  IMAD.MOV.U32 R11, RZ, RZ, 0x181f ;  /* 0x0000181fff0b7424 */ /* 0x000fe400078e00ff */
[----:B------:R-:W-:-:S07]  /*1d7e0*/  IMAD.MOV.U32 R15, RZ, RZ, -0x1 ;  /* 0xffffffffff0f7424 */ /* 0x000fce00078e00ff */
[----:B-1----:R-:W-:Y:S05]  /*1d7f0*/  WARPSYNC.COLLECTIVE R15, `(.L_x_7311) ;  /* 0x000000000f087348 */ /* 0x002fea0003c00000 */
[----:B------:R0:W2:Y:S02]  /*1d800*/  SHFL.IDX P6, R14, R13, R12, R11 ;  /* 0x0000000c0d0e7389 */ /* 0x0000a400000c000b */
[----:B012---:R-:W-:Y:S01]  /*1d810*/  ENDCOLLECTIVE ;  /* 0x000000000000791b */ /* 0x007fe20003800000 */
.L_x_7311:
[----:B------:R-:W-:Y:S05]  /*1d820*/  BSYNC B1 ;  /* 0x0000000000017941 */ /* 0x000fea0003800000 */
.L_x_7310:
        /* <DEDUP_REMOVED lines=8> */
.L_x_7312:
[----:B------:R-:W-:Y:S05]  /*1d8b0*/  BRA `(.L_x_7313) ;  /* 0xfffffea4007c7947 */ /* 0x000fea000383ffff */
.L_x_7034:
[----:B------:R-:W-:Y:S01]  /*1d8c0*/  BSSY B1, `(.L_x_7314) ;  /* 0x0000008000017945 */ /* 0x000fe20003800000 */
[----:B----4-:R-:W-:Y:S01]  /*1d8d0*/  MOV R13, R45 ;  /* 0x0000002d000d7202 */ /* 0x010fe20000000f00 */
[----:B------:R-:W-:Y:S02]  /*1d8e0*/  IMAD.MOV.U32 R12, RZ, RZ, 0x1 ;  /* 0x00000001ff0c7424 */ /* 0x000fe400078e00ff */
[----:B------:R-:W-:Y:S02]  /*1d8f0*/  IMAD.MOV.U32 R11, RZ, RZ, 0x181f ;  /* 0x0000181fff0b7424 */ /* 0x000fe400078e00ff */
[----:B------:R-:W-:-:S07]  /*1d900*/  IMAD.MOV.U32 R15, RZ, RZ, -0x1 ;  /* 0xffffffffff0f7424 */ /* 0x000fce00078e00ff */
[----:B0123--:R-:W-:Y:S05]  /*1d910*/  WARPSYNC.COLLECTIVE R15, `(.L_x_7315) ;  /* 0x000000000f087348 */ /* 0x00ffea0003c00000 */
[----:B---3--:R3:W4:Y:S02]  /*1d920*/  SHFL.IDX P6, R14, R13, R12, R11 ;  /* 0x0000000c0d0e7389 */ /* 0x00872400000c000b */
[----:B01234-:R-:W-:Y:S01]  /*1d930*/  ENDCOLLECTIVE ;  /* 0x000000000000791b */ /* 0x01ffe20003800000 */
.L_x_7315:
[----:B------:R-:W-:Y:S05]  /*1d940*/  BSYNC B1 ;  /* 0x0000000000017941 */ /* 0x000fea0003800000 */
.L_x_7314:
        /* <DEDUP_REMOVED lines=8> */
.L_x_7316:
[----:B------:R-:W-:Y:S05]  /*1d9d0*/  BRA `(.L_x_7317) ;  /* 0xfffffea4007c7947 */ /* 0x000fea000383ffff */
.L_x_7037:
[----:B------:R-:W-:Y:S01]  /*1d9e0*/  BSSY B1, `(.L_x_7318) ;  /* 0x0000008000017945 */ /* 0x000fe20003800000 */
[----:B---3--:R-:W-:Y:S01]  /*1d9f0*/  MOV R13, R45 ;  /* 0x0000002d000d7202 */ /* 0x008fe20000000f00 */
[----:B------:R-:W-:Y:S02]  /*1da00*/  IMAD.MOV.U32 R12, RZ, RZ, 0x2 ;  /* 0x00000002ff0c7424 */ /* 0x000fe400078e00ff */
[----:B------:R-:W-:Y:S02]  /*1da10*/  IMAD.MOV.U32 R11, RZ, RZ, 0x181f ;  /* 0x0000181fff0b7424 */ /* 0x000fe400078e00ff */
[----:B------:R-:W-:-:S07]  /*1da20*/  IMAD.MOV.U32 R15, RZ, RZ, -0x1 ;  /* 0xffffffffff0f7424 */ /* 0x000fce00078e00ff */
[----:B012-4-:R-:W-:Y:S05]  /*1da30*/  WARPSYNC.COLLECTIVE R15, `(.L_x_7319) ;  /* 0x000000000f087348 */ /* 0x017fea0003c00000 */
[----:B------:R3:W0:Y:S02]  /*1da40*/  SHFL.IDX P6, R14, R13, R12, R11 ;  /* 0x0000000c0d0e7389 */ /* 0x00062400000c000b */
[----:B01234-:R-:W-:Y:S01]  /*1da50*/  ENDCOLLECTIVE ;  /* 0x000000000000791b */ /* 0x01ffe20003800000 */
.L_x_7319:
[----:B------:R-:W-:Y:S05]  /*1da60*/  BSYNC B1 ;  /* 0x0000000000017941 */ /* 0x000fea0003800000 */
.L_x_7318:
        /* <DEDUP_REMOVED lines=8> */
.L_x_7320:
[----:B------:R-:W-:Y:S05]  /*1daf0*/  BRA `(.L_x_7321) ;  /* 0xfffffea400807947 */ /* 0x000fea000383ffff */
.L_x_7040:
[----:B------:R-:W-:Y:S01]  /*1db00*/  BSSY B1, `(.L_x_7322) ;  /* 0x0000008000017945 */ /* 0x000fe20003800000 */
[----:B0-----:R-:W-:Y:S01]  /*1db10*/  MOV R13, R45 ;  /* 0x0000002d000d7202 */ /* 0x001fe20000000f00 */
[----:B------:R-:W-:Y:S02]  /*1db20*/  IMAD.MOV.U32 R12, RZ, RZ, 0x3 ;  /* 0x00000003ff0c7424 */ /* 0x000fe400078e00ff */
[----:B------:R-:W-:Y:S02]  /*1db30*/  IMAD.MOV.U32 R11, RZ, RZ, 0x181f ;  /* 0x0000181fff0b7424 */ /* 0x000fe400078e00ff */
[----:B------:R-:W-:-:S07]  /*1db40*/  IMAD.MOV.U32 R15, RZ, RZ, -0x1 ;  /* 0xffffffffff0f7424 */ /* 0x000fce00078e00ff */
[----:B-1234-:R-:W-:Y:S05]  /*1db50*/  WARPSYNC.COLLECTIVE R15, `(.L_x_7323) ;  /* 0x000000000f087348 */ /* 0x01efea0003c00000 */
[----:B------:R0:W0:Y:S02]  /*1db60*/  SHFL.IDX P6, R14, R13, R12, R11 ;  /* 0x0000000c0d0e7389 */ /* 0x00002400000c000b */
[----:B01234-:R-:W-:Y:S01]  /*1db70*/  ENDCOLLECTIVE ;  /* 0x000000000000791b */ /* 0x01ffe20003800000 */
.L_x_7323:
[----:B------:R-:W-:Y:S05]  /*1db80*/  BSYNC B1 ;  /* 0x0000000000017941 */ /* 0x000fea0003800000 */
.L_x_7322:
        /* <DEDUP_REMOVED lines=8> */
.L_x_7324:
[----:B------:R-:W-:Y:S05]  /*1dc10*/  BRA `(.L_x_7325) ;  /* 0xfffffea400847947 */ /* 0x000fea000383ffff */
.L_x_7044:
[----:B------:R0:W0:Y:S02]  /*1dc20*/  SYNCS.PHASECHK.TRANS64.TRYWAIT P4, [R90+URZ+0x288b0], R101 ;  /* 0x0288b0655a0075a7 */ /* 0x000024000808017f */
[----:B0-----:R-:W-:Y:S05]  /*1dc30*/  @!P4 NANOSLEEP.SYNCS 0x989680 ;  /* 0x009896800000c95d */ /* 0x001fea0003900000 */
[----:B------:R-:W0:Y:S02]  /*1dc40*/  @!P4 SYNCS.PHASECHK.TRANS64 P4, [R90+URZ+0x288b0], R101 ;  /* 0x0288b0655a00c5a7 */ /* 0x000e24000808007f */
[----:B0-----:R-:W-:Y:S05]  /*1dc50*/  @!P4 BRA `(.L_x_7044) ;  /* 0xfffffffc00f0c947 */ /* 0x001fea000383ffff */
[----:B------:R-:W-:Y:S05]  /*1dc60*/  BRA `(.L_x_7326) ;  /* 0xfffffea800007947 */ /* 0x000fea000383ffff */
.L_x_7058:
[----:B------:R-:W1:Y:S01]  /*1dc70*/  S2R R5, SR_TID.X ;  /* 0x0000000000057919 */ /* 0x000e620000002100 */
[----:B------:R-:W-:Y:S01]  /*1dc80*/  BSSY B0, `(.L_x_7327) ;  /* 0x000000c000007945 */ /* 0x000fe20003800000 */
[----:B------:R-:W-:Y:S02]  /*1dc90*/  IMAD.MOV.U32 R12, RZ, RZ, RZ ;  /* 0x000000ffff0c7224 */ /* 0x000fe400078e00ff */
[----:B------:R-:W-:Y:S02]  /*1dca0*/  IMAD.MOV.U32 R11, RZ, RZ, 0x1f ;  /* 0x0000001fff0b7424 */ /* 0x000fe400078e00ff */
[----:B------:R-:W-:Y:S01]  /*1dcb0*/  IMAD.MOV.U32 R15, RZ, RZ, -0x1 ;  /* 0xffffffffff0f7424 */ /* 0x000fe200078e00ff */
[----:B-1----:R-:W-:-:S04]  /*1dcc0*/  IADD3 R5, R5, -0x80, RZ ;  /* 0xffffff8005057810 */ /* 0x002fc80007ffe0ff */
[----:B------:R-:W-:-:S04]  /*1dcd0*/  SHF.R.S32.HI R4, RZ, 0x1f, R5 ;  /* 0x0000001fff047819 */ /* 0x000fc80000011405 */
[----:B------:R-:W-:-:S04]  /*1dce0*/  LEA.HI R4, R4, R5, RZ, 0x7 ;  /* 0x0000000504047211 */ /* 0x000fc800078f38ff */
[----:B------:R-:W-:-:S05]  /*1dcf0*/  SHF.R.S32.HI R4, RZ, 0x7, R4 ;  /* 0x00000007ff047819 */ /* 0x000fca0000011404 */
[----:B--2---:R-:W-:-:S07]  /*1dd00*/  IMAD.MOV.U32 R13, RZ, RZ, R4 ;  /* 0x000000ffff0d7224 */ /* 0x004fce00078e0004 */
[----:B0----5:R-:W-:Y:S05]  /*1dd10*/  WARPSYNC.COLLECTIVE R15, `(.L_x_7328) ;  /* 0x000000000f087348 */ /* 0x021fea0003c00000 */
[----:B------:R1:W2:Y:S02]  /*1dd20*/  SHFL.IDX P6, R14, R13, R12, R11 ;  /* 0x0000000c0d0e7389 */ /* 0x0002a400000c000b */
[----:B012--5:R-:W-:Y:S01]  /*1dd30*/  ENDCOLLECTIVE ;  /* 0x000000000000791b */ /* 0x027fe20003800000 */
.L_x_7328:
[----:B------:R-:W-:Y:S05]  /*1dd40*/  BSYNC B0 ;  /* 0x0000000000007941 */ /* 0x000fea0003800000 */
.L_x_7327:
[----:B------:R-:W-:Y:S01]  /*1dd50*/  IMAD.MOV.U32 R195, RZ, RZ, R14 ;  /* 0x000000ffffc37224 */ /* 0x000fe200078e000e */
[----:B------:R-:W-:Y:S06]  /*1dd60*/  BRA `(.L_x_7329) ;  /* 0xfffffeb000bc7947 */ /* 0x000fec000383ffff */
.L_x_7068:
[----:B------:R-:W-:Y:S01]  /*1dd70*/  BSSY B1, `(.L_x_7330) ;  /* 0x0000008000017945 */ /* 0x000fe20003800000 */
[----:B--2---:R-:W-:Y:S01]  /*1dd80*/  IMAD.MOV.U32 R13, RZ, RZ, R26 ;  /* 0x000000ffff0d7224 */ /* 0x004fe200078e001a */
[----:B------:R-:W-:Y:S01]  /*1dd90*/  MOV R15, 0xffffffff ;  /* 0xffffffff000f7802 */ /* 0x000fe20000000f00 */
[----:B------:R-:W-:Y:S02]  /*1dda0*/  IMAD.MOV.U32 R12, RZ, RZ, RZ ;  /* 0x000000ffff0c7224 */ /* 0x000fe400078e00ff */
[----:B------:R-:W-:-:S07]  /*1ddb0*/  IMAD.MOV.U32 R11, RZ, RZ, 0x181f ;  /* 0x0000181fff0b7424 */ /* 0x000fce00078e00ff */
[----:B------:R-:W-:Y:S05]  /*1ddc0*/  WARPSYNC.COLLECTIVE R15, `(.L_x_7331) ;  /* 0x000000000f087348 */ /* 0x000fea0003c00000 */
[----:B------:R0:W1:Y:S02]  /*1ddd0*/  SHFL.IDX P6, R14, R13, R12, R11 ;  /* 0x0000000c0d0e7389 */ /* 0x00006400000c000b */
[----:B01----:R-:W-:Y:S01]  /*1dde0*/  ENDCOLLECTIVE ;  /* 0x000000000000791b */ /* 0x003fe20003800000 */
.L_x_7331:
[----:B------:R-:W-:Y:S05]  /*1ddf0*/  BSYNC B1 ;  /* 0x0000000000017941 */ /* 0x000fea0003800000 */
.L_x_7330:
        /* <DEDUP_REMOVED lines=8> */
.L_x_7332:
[----:B------:R-:W-:Y:S02]  /*1de80*/  IMAD.MOV.U32 R13, RZ, RZ, R28 ;  /* 0x000000ffff0d7224 */ /* 0x000fe400078e001c */
[----:B------:R-:W-:-:S07]  /*1de90*/  IMAD.MOV.U32 R3, RZ, RZ, R14 ;  /* 0x000000ffff037224 */ /* 0x000fce00078e000e */
[----:B------:R-:W-:Y:S05]  /*1dea0*/  WARPSYNC.COLLECTIVE R15, `(.L_x_7333) ;  /* 0x000000000f087348 */ /* 0x000fea0003c00000 */
[----:B------:R0:W1:Y:S02]  /*1deb0*/  SHFL.IDX P6, R14, R13, R12, R11 ;  /* 0x0000000c0d0e7389 */ /* 0x00006400000c000b */
[----:B01----:R-:W-:Y:S01]  /*1dec0*/  ENDCOLLECTIVE ;  /* 0x000000000000791b */ /* 0x003fe20003800000 */
.L_x_7333:
[----:B------:R-:W-:Y:S01]  /*1ded0*/  MOV R13, R27 ;  /* 0x0000001b000d7202 */ /* 0x000fe20000000f00 */
[----:B------:R-:W-:-:S07]  /*1dee0*/  IMAD.MOV.U32 R4, RZ, RZ, R14 ;  /* 0x000000ffff047224 */ /* 0x000fce00078e000e */
[----:B------:R-:W-:Y:S05]  /*1def0*/  WARPSYNC.COLLECTIVE R15, `(.L_x_7334) ;  /* 0x000000000f087348 */ /* 0x000fea0003c00000 */
[----:B------:R0:W1:Y:S02]  /*1df00*/  SHFL.IDX P6, R14, R13, R12, R11 ;  /* 0x0000000c0d0e7389 */ /* 0x00006400000c000b */
[----:B01----:R-:W-:Y:S01]  /*1df10*/  ENDCOLLECTIVE ;  /* 0x000000000000791b */ /* 0x003fe20003800000 */
.L_x_7334:
[----:B------:R-:W-:Y:S05]  /*1df20*/  BRA `(.L_x_7335) ;  /* 0xfffffeb400bc7947 */ /* 0x000fea000383ffff */
.L_x_7072:
[----:B0-----:R0:W1:Y:S02]  /*1df30*/  SYNCS.PHASECHK.TRANS64.TRYWAIT P0, [R156+URZ+0x28800], R5 ;  /* 0x028800059c0075a7 */ /* 0x001064000800017f */
[----:B-1----:R-:W-:Y:S05]  /*1df40*/  @!P0 NANOSLEEP.SYNCS 0x989680 ;  /* 0x009896800000895d */ /* 0x002fea0003900000 */
[----:B------:R-:W1:Y:S02]  /*1df50*/  @!P0 SYNCS.PHASECHK.TRANS64 P0, [R156+URZ+0x28800], R5 ;  /* 0x028800059c0085a7 */ /* 0x000e64000800007f */
[----:B-1----:R-:W-:Y:S05]  /*1df60*/  @!P0 BRA `(.L_x_7072) ;  /* 0xfffffffc00f08947 */ /* 0x002fea000383ffff */
[----:B------:R-:W-:Y:S05]  /*1df70*/  BRA `(.L_x_7336) ;  /* 0xfffffeb800a07947 */ /* 0x000fea000383ffff */
.L_x_7088:
[----:B------:R-:W-:Y:S01]  /*1df80*/  BSSY B1, `(.L_x_7337) ;  /* 0x0000008000017945 */ /* 0x000fe20003800000 */
[----:B--2---:R-:W-:Y:S02]  /*1df90*/  IMAD.MOV.U32 R13, RZ, RZ, R26 ;  /* 0x000000ffff0d7224 */ /* 0x004fe400078e001a */
[----:B------:R-:W-:Y:S02]  /*1dfa0*/  IMAD.MOV.U32 R12, RZ, RZ, RZ ;  /* 0x000000ffff0c7224 */ /* 0x000fe400078e00ff */
[----:B------:R-:W-:Y:S02]  /*1dfb0*/  IMAD.MOV.U32 R11, RZ, RZ, 0x181f ;  /* 0x0000181fff0b7424 */ /* 0x000fe400078e00ff */
[----:B------:R-:W-:-:S07]  /*1dfc0*/  IMAD.MOV.U32 R15, RZ, RZ, -0x1 ;  /* 0xffffffffff0f7424 */ /* 0x000fce00078e00ff */
[----:B------:R-:W-:Y:S05]  /*1dfd0*/  WARPSYNC.COLLECTIVE R15, `(.L_x_7338) ;  /* 0x000000000f087348 */ /* 0x000fea0003c00000 */
[----:B------:R0:W1:Y:S02]  /*1dfe0*/  SHFL.IDX P6, R14, R13, R12, R11 ;  /* 0x0000000c0d0e7389 */ /* 0x00006400000c000b */
[----:B01----:R-:W-:Y:S01]  /*1dff0*/  ENDCOLLECTIVE ;  /* 0x000000000000791b */ /* 0x003fe20003800000 */
.L_x_7338:
[----:B------:R-:W-:Y:S05]  /*1e000*/  BSYNC B1 ;  /* 0x0000000000017941 */ /* 0x000fea0003800000 */
.L_x_7337:
        /* <DEDUP_REMOVED lines=8> */
.L_x_7339:
[----:B------:R-:W-:Y:S02]  /*1e090*/  IMAD.MOV.U32 R13, RZ, RZ, R28 ;  /* 0x000000ffff0d7224 */ /* 0x000fe400078e001c */
[----:B------:R-:W-:-:S07]  /*1e0a0*/  IMAD.MOV.U32 R3, RZ, RZ, R14 ;  /* 0x000000ffff037224 */ /* 0x000fce00078e000e */
[----:B------:R-:W-:Y:S05]  /*1e0b0*/  WARPSYNC.COLLECTIVE R15, `(.L_x_7340) ;  /* 0x000000000f087348 */ /* 0x000fea0003c00000 */
[----:B------:R0:W1:Y:S02]  /*1e0c0*/  SHFL.IDX P6, R14, R13, R12, R11 ;  /* 0x0000000c0d0e7389 */ /* 0x00006400000c000b */
[----:B01----:R-:W-:Y:S01]  /*1e0d0*/  ENDCOLLECTIVE ;  /* 0x000000000000791b */ /* 0x003fe20003800000 */
.L_x_7340:
[----:B------:R-:W-:Y:S02]  /*1e0e0*/  IMAD.MOV.U32 R13, RZ, RZ, R27 ;  /* 0x000000ffff0d7224 */ /* 0x000fe400078e001b */
[----:B------:R-:W-:-:S07]  /*1e0f0*/  IMAD.MOV.U32 R20, RZ, RZ, R14 ;  /* 0x000000ffff147224 */ /* 0x000fce00078e000e */
[----:B------:R-:W-:Y:S05]  /*1e100*/  WARPSYNC.COLLECTIVE R15, `(.L_x_7341) ;  /* 0x000000000f087348 */ /* 0x000fea0003c00000 */
[----:B------:R0:W1:Y:S02]  /*1e110*/  SHFL.IDX P6, R14, R13, R12, R11 ;  /* 0x0000000c0d0e7389 */ /* 0x00006400000c000b */
[----:B01----:R-:W-:Y:S01]  /*1e120*/  ENDCOLLECTIVE ;  /* 0x000000000000791b */ /* 0x003fe20003800000 */
.L_x_7341:
[----:B------:R-:W-:Y:S05]  /*1e130*/  BRA `(.L_x_7342) ;  /* 0xfffffecc00d07947 */ /* 0x000fea000383ffff */
.L_x_7092:
[----:B0-----:R0:W1:Y:S02]  /*1e140*/  SYNCS.PHASECHK.TRANS64.TRYWAIT P4, [R156+URZ+0x28800], R27 ;  /* 0x0288001b9c0075a7 */ /* 0x001064000808017f */
[----:B-1----:R-:W-:Y:S05]  /*1e150*/  @!P4 NANOSLEEP.SYNCS 0x989680 ;  /* 0x009896800000c95d */ /* 0x002fea0003900000 */
[----:B------:R-:W1:Y:S02]  /*1e160*/  @!P4 SYNCS.PHASECHK.TRANS64 P4, [R156+URZ+0x28800], R27 ;  /* 0x0288001b9c00c5a7 */ /* 0x000e64000808007f */
[----:B-1----:R-:W-:Y:S05]  /*1e170*/  @!P4 BRA `(.L_x_7092) ;  /* 0xfffffffc00f0c947 */ /* 0x002fea000383ffff */
[----:B------:R-:W-:Y:S05]  /*1e180*/  BRA `(.L_x_7343) ;  /* 0xfffffed000c07947 */ /* 0x000fea000383ffff */
.L_x_7102:
[----:B---3--:R3:W4:Y:S02]  /*1e190*/  SYNCS.PHASECHK.TRANS64.TRYWAIT P1, [R3+URZ+0x28830], R0 ;  /* 0x02883000030075a7 */ /* 0x008724000802017f */
[----:B----4-:R-:W-:Y:S05]  /*1e1a0*/  @!P1 NANOSLEEP.SYNCS 0x989680 ;  /* 0x009896800000995d */ /* 0x010fea0003900000 */
[----:B------:R-:W4:Y:S02]  /*1e1b0*/  @!P1 SYNCS.PHASECHK.TRANS64 P1, [R3+URZ+0x28830], R0 ;  /* 0x02883000030095a7 */ /* 0x000f24000802007f */
[----:B----4-:R-:W-:Y:S05]  /*1e1c0*/  @!P1 BRA `(.L_x_7102) ;  /* 0xfffffffc00f09947 */ /* 0x010fea000383ffff */
[----:B------:R-:W-:Y:S05]  /*1e1d0*/  BRA `(.L_x_7101) ;  /* 0xfffffee800a47947 */ /* 0x000fea000383ffff */
.L_x_7109:
[----:B-1----:R1:W2:Y:S02]  /*1e1e0*/  SYNCS.PHASECHK.TRANS64.TRYWAIT P2, [R5+URZ+0x28830], R6 ;  /* 0x02883006050075a7 */ /* 0x0022a4000804017f */
[----:B--2---:R-:W-:Y:S05]  /*1e1f0*/  @!P2 NANOSLEEP.SYNCS 0x989680 ;  /* 0x009896800000a95d */ /* 0x004fea0003900000 */
[----:B------:R-:W2:Y:S02]  /*1e200*/  @!P2 SYNCS.PHASECHK.TRANS64 P2, [R5+URZ+0x28830], R6 ;  /* 0x028830060500a5a7 */ /* 0x000ea4000804007f */
[----:B--2---:R-:W-:Y:S05]  /*1e210*/  @!P2 BRA `(.L_x_7109) ;  /* 0xfffffffc00f0a947 */ /* 0x004fea000383ffff */
[----:B------:R-:W-:Y:S05]  /*1e220*/  BRA `(.L_x_7108) ;  /* 0xffffff1800087947 */ /* 0x000fea000383ffff */
.L_x_7113:
[----:B-1----:R1:W2:Y:S02]  /*1e230*/  SYNCS.PHASECHK.TRANS64.TRYWAIT P1, [R5+URZ+0x28850], R4 ;  /* 0x02885004050075a7 */ /* 0x0022a4000802017f */
[----:B--2---:R-:W-:Y:S05]  /*1e240*/  @!P1 NANOSLEEP.SYNCS 0x989680 ;  /* 0x009896800000995d */ /* 0x004fea0003900000 */
[----:B------:R-:W2:Y:S02]  /*1e250*/  @!P1 SYNCS.PHASECHK.TRANS64 P1, [R5+URZ+0x28850], R4 ;  /* 0x02885004050095a7 */ /* 0x000ea4000802007f */
[----:B--2---:R-:W-:Y:S05]  /*1e260*/  @!P1 BRA `(.L_x_7113) ;  /* 0xfffffffc00f09947 */ /* 0x004fea000383ffff */
[----:B------:R-:W-:Y:S05]  /*1e270*/  BRA `(.L_x_7110) ;  /* 0xffffff1c00147947 */ /* 0x000fea000383ffff */
.L_x_7120:
[----:B-1----:R1:W2:Y:S02]  /*1e280*/  SYNCS.PHASECHK.TRANS64.TRYWAIT P1, [R9+URZ+0x28850], R0 ;  /* 0x02885000090075a7 */ /* 0x0022a4000802017f */
[----:B--2---:R-:W-:Y:S05]  /*1e290*/  @!P1 NANOSLEEP.SYNCS 0x989680 ;  /* 0x009896800000995d */ /* 0x004fea0003900000 */
[----:B------:R-:W2:Y:S02]  /*1e2a0*/  @!P1 SYNCS.PHASECHK.TRANS64 P1, [R9+URZ+0x28850], R0 ;  /* 0x02885000090095a7 */ /* 0x000ea4000802007f */
[----:B--2---:R-:W-:Y:S05]  /*1e2b0*/  @!P1 BRA `(.L_x_7120) ;  /* 0xfffffffc00f09947 */ /* 0x004fea000383ffff */
[----:B------:R-:W-:Y:S05]  /*1e2c0*/  BRA `(.L_x_7119) ;  /* 0xffffff40005c7947 */ /* 0x000fea000383ffff */
.L_x_7126:
[----:B------:R-:W-:Y:S02]  /*1e2d0*/  IMAD.MOV.U32 R13, RZ, RZ, R2 ;  /* 0x000000ffff0d7224 */ /* 0x000fe400078e0002 */
[----:B------:R-:W-:Y:S02]  /*1e2e0*/  IMAD.MOV.U32 R12, RZ, RZ, RZ ;  /* 0x000000ffff0c7224 */ /* 0x000fe400078e00ff */
[----:B------:R-:W-:Y:S02]  /*1e2f0*/  IMAD.MOV.U32 R11, RZ, RZ, 0x181f ;  /* 0x0000181fff0b7424 */ /* 0x000fe400078e00ff */
[----:B------:R-:W-:-:S07]  /*1e300*/  IMAD.MOV.U32 R15, RZ, RZ, -0x1 ;  /* 0xffffffffff0f7424 */ /* 0x000fce00078e00ff */
[----:B-----5:R-:W-:Y:S05]  /*1e310*/  WARPSYNC.COLLECTIVE R15, `(.L_x_7344) ;  /* 0x000000000f087348 */ /* 0x020fea0003c00000 */
[----:B------:R0:W1:Y:S02]  /*1e320*/  SHFL.IDX P6, R14, R13, R12, R11 ;  /* 0x0000000c0d0e7389 */ /* 0x00006400000c000b */
[----:B01---5:R-:W-:Y:S01]  /*1e330*/  ENDCOLLECTIVE ;  /* 0x000000000000791b */ /* 0x023fe20003800000 */
.L_x_7344:
[----:B------:R-:W-:Y:S01]  /*1e340*/  IMAD.MOV.U32 R13, RZ, RZ, R0 ;  /* 0x000000ffff0d7224 */ /* 0x000fe200078e0000 */
[----:B------:R-:W-:-:S07]  /*1e350*/  MOV R3, R14 ;  /* 0x0000000e00037202 */ /* 0x000fce0000000f00 */
[----:B------:R-:W-:Y:S05]  /*1e360*/  WARPSYNC.COLLECTIVE R15, `(.L_x_7345) ;  /* 0x000000000f087348 */ /* 0x000fea0003c00000 */
[----:B------:R0:W1:Y:S02]  /*1e370*/  SHFL.IDX P6, R14, R13, R12, R11 ;  /* 0x0000000c0d0e7389 */ /* 0x00006400000c000b */
[----:B01----:R-:W-:Y:S01]  /*1e380*/  ENDCOLLECTIVE ;  /* 0x000000000000791b */ /* 0x003fe20003800000 */
.L_x_7345:
[----:B------:R-:W-:Y:S05]  /*1e390*/  BRA `(.L_x_7346) ;  /* 0xffffff5c00347947 */ /* 0x000fea000383ffff */
.L_x_7129:
[----:B------:R-:W-:Y:S01]  /*1e3a0*/  BSSY B1, `(.L_x_7347) ;  /* 0x0000008000017945 */ /* 0x000fe20003800000 */
[----:B------:R-:W-:Y:S02]  /*1e3b0*/  IMAD.MOV.U32 R13, RZ, RZ, R2 ;  /* 0x000000ffff0d7224 */ /* 0x000fe400078e0002 */
[----:B------:R-:W-:Y:S02]  /*1e3c0*/  IMAD.MOV.U32 R12, RZ, RZ, 0x1 ;  /* 0x00000001ff0c7424 */ /* 0x000fe400078e00ff */
[----:B---3--:R-:W-:Y:S02]  /*1e3d0*/  IMAD.MOV.U32 R11, RZ, RZ, 0x181f ;  /* 0x0000181fff0b7424 */ /* 0x008fe400078e00ff */
[----:B------:R-:W-:-:S07]  /*1e3e0*/  IMAD.MOV.U32 R15, RZ, RZ, -0x1 ;  /* 0xffffffffff0f7424 */ /* 0x000fce00078e00ff */
[----:B012--5:R-:W-:Y:S05]  /*1e3f0*/  WARPSYNC.COLLECTIVE R15, `(.L_x_7348) ;  /* 0x000000000f087348 */ /* 0x027fea0003c00000 */
[----:B--2---:R2:W3:Y:S02]  /*1e400*/  SHFL.IDX P6, R14, R13, R12, R11 ;  /* 0x0000000c0d0e7389 */ /* 0x0044e400000c000b */
[----:B0123-5:R-:W-:Y:S01]  /*1e410*/  ENDCOLLECTIVE ;  /* 0x000000000000791b */ /* 0x02ffe20003800000 */
.L_x_7348:
[----:B------:R-:W-:Y:S05]  /*1e420*/  BSYNC B1 ;  /* 0x0000000000017941 */ /* 0x000fea0003800000 */
.L_x_7347:
        /* <DEDUP_REMOVED lines=8> */
.L_x_7349:
[----:B------:R-:W-:Y:S05]  /*1e4b0*/  BRA `(.L_x_7350) ;  /* 0xffffff5c00307947 */ /* 0x000fea000383ffff */
.L_x_7132:
[----:B------:R-:W-:Y:S01]  /*1e4c0*/  BSSY B1, `(.L_x_7351) ;  /* 0x0000008000017945 */ /* 0x000fe20003800000 */
[----:B------:R-:W-:Y:S02]  /*1e4d0*/  IMAD.MOV.U32 R13, RZ, RZ, R2 ;  /* 0x000000ffff0d7224 */ /* 0x000fe400078e0002 */
[----:B------:R-:W-:Y:S02]  /*1e4e0*/  IMAD.MOV.U32 R12, RZ, RZ, 0x2 ;  /* 0x00000002ff0c7424 */ /* 0x000fe400078e00ff */
[----:B------:R-:W-:Y:S02]  /*1e4f0*/  IMAD.MOV.U32 R11, RZ, RZ, 0x181f ;  /* 0x0000181fff0b7424 */ /* 0x000fe400078e00ff */
[----:B---3--:R-:W-:-:S07]  /*1e500*/  IMAD.MOV.U32 R15, RZ, RZ, -0x1 ;  /* 0xffffffffff0f7424 */ /* 0x008fce00078e00ff */
[----:B012-4-:R-:W-:Y:S05]  /*1e510*/  WARPSYNC.COLLECTIVE R15, `(.L_x_7352) ;  /* 0x000000000f087348 */ /* 0x017fea0003c00000 */
[----:B--2---:R2:W3:Y:S02]  /*1e520*/  SHFL.IDX P6, R14, R13, R12, R11 ;  /* 0x0000000c0d0e7389 */ /* 0x0044e400000c000b */
[----:B01234-:R-:W-:Y:S01]  /*1e530*/  ENDCOLLECTIVE ;  /* 0x000000000000791b */ /* 0x01ffe20003800000 */
.L_x_7352:
[----:B------:R-:W-:Y:S05]  /*1e540*/  BSYNC B1 ;  /* 0x0000000000017941 */ /* 0x000fea0003800000 */
.L_x_7351:
        /* <DEDUP_REMOVED lines=8> */
.L_x_7353:
[----:B------:R-:W-:Y:S05]  /*1e5d0*/  BRA `(.L_x_7354) ;  /* 0xffffff5c00307947 */ /* 0x000fea000383ffff */
.L_x_7135:
        /* <DEDUP_REMOVED lines=8> */
.L_x_7356:
[----:B------:R-:W-:Y:S05]  /*1e660*/  BSYNC B1 ;  /* 0x0000000000017941 */ /* 0x000fea0003800000 */
.L_x_7355:
        /* <DEDUP_REMOVED lines=8> */
.L_x_7357:
[----:B------:R-:W-:Y:S05]  /*1e6f0*/  BRA `(.L_x_7358) ;  /* 0xffffff5c00307947 */ /* 0x000fea000383ffff */
.L_x_7137:
[----:B------:R-:W-:Y:S02]  /*1e700*/  IMAD.MOV.U32 R13, RZ, RZ, R2 ;  /* 0x000000ffff0d7224 */ /* 0x000fe400078e0002 */
[----:B------:R-:W-:Y:S02]  /*1e710*/  IMAD.MOV.U32 R12, RZ, RZ, RZ ;  /* 0x000000ffff0c7224 */ /* 0x000fe400078e00ff */
[----:B------:R-:W-:Y:S02]  /*1e720*/  IMAD.MOV.U32 R11, RZ, RZ, 0x1c1f ;  /* 0x00001c1fff0b7424 */ /* 0x000fe400078e00ff */
[----:B------:R-:W-:-:S07]  /*1e730*/  IMAD.MOV.U32 R15, RZ, RZ, -0x1 ;  /* 0xffffffffff0f7424 */ /* 0x000fce00078e00ff */
[----:B------:R-:W-:Y:S05]  /*1e740*/  WARPSYNC.COLLECTIVE R15, `(.L_x_7359) ;  /* 0x000000000f087348 */ /* 0x000fea0003c00000 */
[----:B------:R0:W1:Y:S02]  /*1e750*/  SHFL.IDX P6, R14, R13, R12, R11 ;  /* 0x0000000c0d0e7389 */ /* 0x00006400000c000b */
[----:B01----:R-:W-:Y:S01]  /*1e760*/  ENDCOLLECTIVE ;  /* 0x000000000000791b */ /* 0x003fe20003800000 */
.L_x_7359:
[----:B------:R-:W-:Y:S02]  /*1e770*/  IMAD.MOV.U32 R13, RZ, RZ, R0 ;  /* 0x000000ffff0d7224 */ /* 0x000fe400078e0000 */
[----:B------:R-:W-:-:S07]  /*1e780*/  IMAD.MOV.U32 R3, RZ, RZ, R14 ;  /* 0x000000ffff037224 */ /* 0x000fce00078e000e */
[----:B------:R-:W-:Y:S05]  /*1e790*/  WARPSYNC.COLLECTIVE R15, `(.L_x_7360) ;  /* 0x000000000f087348 */ /* 0x000fea0003c00000 */
[----:B------:R0:W1:Y:S02]  /*1e7a0*/  SHFL.IDX P6, R14, R13, R12, R11 ;  /* 0x0000000c0d0e7389 */ /* 0x00006400000c000b */
[----:B01----:R-:W-:Y:S01]  /*1e7b0*/  ENDCOLLECTIVE ;  /* 0x000000000000791b */ /* 0x003fe20003800000 */
.L_x_7360:
[----:B------:R-:W-:Y:S05]  /*1e7c0*/  BRA `(.L_x_7361) ;  /* 0xffffff6000307947 */ /* 0x000fea000383ffff */
.L_x_7140:
[----:B------:R-:W-:Y:S01]  /*1e7d0*/  BSSY B1, `(.L_x_7362) ;  /* 0x0000008000017945 */ /* 0x000fe20003800000 */
[----:B--2---:R-:W-:Y:S01]  /*1e7e0*/  IMAD.MOV.U32 R13, RZ, RZ, R2 ;  /* 0x000000ffff0d7224 */ /* 0x004fe200078e0002 */
[----:B------:R-:W-:Y:S01]  /*1e7f0*/  MOV R12, 0x1 ;  /* 0x00000001000c7802 */ /* 0x000fe20000000f00 */
[----:B------:R-:W-:Y:S02]  /*1e800*/  IMAD.MOV.U32 R11, RZ, RZ, 0x1c1f ;  /* 0x00001c1fff0b7424 */ /* 0x000fe400078e00ff */
[----:B------:R-:W-:-:S07]  /*1e810*/  IMAD.MOV.U32 R15, RZ, RZ, -0x1 ;  /* 0xffffffffff0f7424 */ /* 0x000fce00078e00ff */
[----:B01----:R-:W-:Y:S05]  /*1e820*/  WARPSYNC.COLLECTIVE R15, `(.L_x_7363) ;  /* 0x000000000f087348 */ /* 0x003fea0003c00000 */
[----:B------:R2:W3:Y:S02]  /*1e830*/  SHFL.IDX P6, R14, R13, R12, R11 ;  /* 0x0000000c0d0e7389 */ /* 0x0004e400000c000b */
[----:B0123--:R-:W-:Y:S01]  /*1e840*/  ENDCOLLECTIVE ;  /* 0x000000000000791b */ /* 0x00ffe20003800000 */
.L_x_7363:
[----:B------:R-:W-:Y:S05]  /*1e850*/  BSYNC B1 ;  /* 0x0000000000017941 */ /* 0x000fea0003800000 */
.L_x_7362:
        /* <DEDUP_REMOVED lines=8> */
.L_x_7364:
[----:B------:R-:W-:Y:S05]  /*1e8e0*/  BRA `(.L_x_7365) ;  /* 0xffffff64000c7947 */ /* 0x000fea000383ffff */
.L_x_7144:
[----:B------:R-:W-:Y:S01]  /*1e8f0*/  IMAD.MOV.U32 R13, RZ, RZ, R2 ;  /* 0x000000ffff0d7224 */ /* 0x000fe200078e0002 */
[----:B------:R-:W-:Y:S01]  /*1e900*/  MOV R12, RZ ;  /* 0x000000ff000c7202 */ /* 0x000fe20000000f00 */
[----:B------:R-:W-:Y:S02]  /*1e910*/  IMAD.MOV.U32 R11, RZ, RZ, 0x181f ;  /* 0x0000181fff0b7424 */ /* 0x000fe400078e00ff */
[----:B------:R-:W-:-:S07]  /*1e920*/  IMAD.MOV.U32 R15, RZ, RZ, -0x1 ;  /* 0xffffffffff0f7424 */ /* 0x000fce00078e00ff */
[----:B-1-3--:R-:W-:Y:S05]  /*1e930*/  WARPSYNC.COLLECTIVE R15, `(.L_x_7366) ;  /* 0x000000000f087348 */ /* 0x00afea0003c00000 */
[----:B------:R0:W2:Y:S02]  /*1e940*/  SHFL.IDX P6, R14, R13, R12, R11 ;  /* 0x0000000c0d0e7389 */ /* 0x0000a400000c000b */
[----:B0123--:R-:W-:Y:S01]  /*1e950*/  ENDCOLLECTIVE ;  /* 0x000000000000791b */ /* 0x00ffe20003800000 */
.L_x_7366:
[----:B------:R-:W-:Y:S02]  /*1e960*/  IMAD.MOV.U32 R13, RZ, RZ, R0 ;  /* 0x000000ffff0d7224 */ /* 0x000fe400078e0000 */
[----:B------:R-:W-:-:S07]  /*1e970*/  IMAD.MOV.U32 R3, RZ, RZ, R14 ;  /* 0x000000ffff037224 */ /* 0x000fce00078e000e */
[----:B------:R-:W-:Y:S05]  /*1e980*/  WARPSYNC.COLLECTIVE R15, `(.L_x_7367) ;  /* 0x000000000f087348 */ /* 0x000fea0003c00000 */
[----:B------:R0:W1:Y:S02]  /*1e990*/  SHFL.IDX P6, R14, R13, R12, R11 ;  /* 0x0000000c0d0e7389 */ /* 0x00006400000c000b */
[----:B01----:R-:W-:Y:S01]  /*1e9a0*/  ENDCOLLECTIVE ;  /* 0x000000000000791b */ /* 0x003fe20003800000 */
.L_x_7367:
[----:B------:R-:W-:Y:S05]  /*1e9b0*/  BRA `(.L_x_7368) ;  /* 0xffffff6c00e87947 */ /* 0x000fea000383ffff */
.L_x_7147:
[----:B------:R-:W-:Y:S01]  /*1e9c0*/  BSSY B1, `(.L_x_7369) ;  /* 0x0000008000017945 */ /* 0x000fe20003800000 */
[----:B------:R-:W-:Y:S02]  /*1e9d0*/  IMAD.MOV.U32 R13, RZ, RZ, R2 ;  /* 0x000000ffff0d7224 */ /* 0x000fe400078e0002 */
[----:B------:R-:W-:Y:S02]  /*1e9e0*/  IMAD.MOV.U32 R12, RZ, RZ, 0x1 ;  /* 0x00000001ff0c7424 */ /* 0x000fe400078e00ff */
[----:B------:R-:W-:Y:S02]  /*1e9f0*/  IMAD.MOV.U32 R11, RZ, RZ, 0x181f ;  /* 0x0000181fff0b7424 */ /* 0x000fe400078e00ff */
[----:B--2---:R-:W-:-:S07]  /*1ea00*/  IMAD.MOV.U32 R15, RZ, RZ, -0x1 ;  /* 0xffffffffff0f7424 */ /* 0x004fce00078e00ff */
[----:B01-34-:R-:W-:Y:S05]  /*1ea10*/  WARPSYNC.COLLECTIVE R15, `(.L_x_7370) ;  /* 0x000000000f087348 */ /* 0x01bfea0003c00000 */
[----:B----4-:R2:W4:Y:S02]  /*1ea20*/  SHFL.IDX P6, R14, R13, R12, R11 ;  /* 0x0000000c0d0e7389 */ /* 0x01052400000c000b */
[----:B01234-:R-:W-:Y:S01]  /*1ea30*/  ENDCOLLECTIVE ;  /* 0x000000000000791b */ /* 0x01ffe20003800000 */
.L_x_7370:
[----:B------:R-:W-:Y:S05]  /*1ea40*/  BSYNC B1 ;  /* 0x0000000000017941 */ /* 0x000fea0003800000 */
.L_x_7369:
[----:B------:R-:W-:Y:S01]  /*1ea50*/  IMAD.MOV.U32 R13, RZ, RZ, R0 ;  /* 0x000000ffff0d7224 */ /* 0x000fe200078e0000 */
[----:B------:R-:W-:Y:S01]  /*1ea60*/  MOV R3, R14 ;  /* 0x0000000e00037202 */ /* 0x000fe20000000f00 */
[----:B------:R-:W-:Y:S02]  /*1ea70*/  IMAD.MOV.U32 R12, RZ, RZ, 0x1 ;  /* 0x00000001ff0c7424 */ /* 0x000fe400078e00ff */
[----:B------:R-:W-:Y:S02]  /*1ea80*/  IMAD.MOV.U32 R11, RZ, RZ, 0x181f ;  /* 0x0000181fff0b7424 */ /* 0x000fe400078e00ff */
[----:B------:R-:W-:-:S07]  /*1ea90*/  IMAD.MOV.U32 R15, RZ, RZ, -0x1 ;  /* 0xffffffffff0f7424 */ /* 0x000fce00078e00ff */
[----:B------:R-:W-:Y:S05]  /*1eaa0*/  WARPSYNC.COLLECTIVE R15, `(.L_x_7371) ;  /* 0x000000000f087348 */ /* 0x000fea0003c00000 */
[----:B------:R0:W1:Y:S02]  /*1eab0*/  SHFL.IDX P6, R14, R13, R12, R11 ;  /* 0x0000000c0d0e7389 */ /* 0x00006400000c000b */
[----:B01----:R-:W-:Y:S01]  /*1eac0*/  ENDCOLLECTIVE ;  /* 0x000000000000791b */ /* 0x003fe20003800000 */
.L_x_7371:
[----:B------:R-:W-:Y:S05]  /*1ead0*/  BRA `(.L_x_7372) ;  /* 0xffffff6c00e87947 */ /* 0x000fea000383ffff */
.L_x_7150:
[----:B------:R-:W-:Y:S01]  /*1eae0*/  BSSY B1, `(.L_x_7373) ;  /* 0x0000008000017945 */ /* 0x000fe20003800000 */
[----:B------:R-:W-:Y:S02]  /*1eaf0*/  IMAD.MOV.U32 R13, RZ, RZ, R2 ;  /* 0x000000ffff0d7224 */ /* 0x000fe400078e0002 */
[----:B------:R-:W-:Y:S02]  /*1eb00*/  IMAD.MOV.U32 R12, RZ, RZ, 0x2 ;  /* 0x00000002ff0c7424 */ /* 0x000fe400078e00ff */
[----:B------:R-:W-:Y:S02]  /*1eb10*/  IMAD.MOV.U32 R11, RZ, RZ, 0x181f ;  /* 0x0000181fff0b7424 */ /* 0x000fe400078e00ff */
[----:B0-----:R-:W-:-:S07]  /*1eb20*/  IMAD.MOV.U32 R15, RZ, RZ, -0x1 ;  /* 0xffffffffff0f7424 */ /* 0x001fce00078e00ff */
[----:B-1234-:R-:W-:Y:S05]  /*1eb30*/  WARPSYNC.COLLECTIVE R15, `(.L_x_7374) ;  /* 0x000000000f087348 */ /* 0x01efea0003c00000 */
[----:B----4-:R0:W4:Y:S02]  /*1eb40*/  SHFL.IDX P6, R14, R13, R12, R11 ;  /* 0x0000000c0d0e7389 */ /* 0x01012400000c000b */
[----:B01234-:R-:W-:Y:S01]  /*1eb50*/  ENDCOLLECTIVE ;  /* 0x000000000000791b */ /* 0x01ffe20003800000 */
.L_x_7374:
[----:B------:R-:W-:Y:S05]  /*1eb60*/  BSYNC B1 ;  /* 0x0000000000017941 */ /* 0x000fea0003800000 */
.L_x_7373:
        /* <DEDUP_REMOVED lines=8> */
.L_x_7375:
[----:B------:R-:W-:Y:S05]  /*1ebf0*/  BRA `(.L_x_7376) ;  /* 0xffffff6c00e87947 */ /* 0x000fea000383ffff */
.L_x_7153:
[----:B------:R-:W-:Y:S01]  /*1ec00*/  BSSY B1, `(.L_x_7377) ;  /* 0x0000008000017945 */ /* 0x000fe20003800000 */
[----:B------:R-:W-:Y:S02]  /*1ec10*/  IMAD.MOV.U32 R13, RZ, RZ, R2 ;  /* 0x000000ffff0d7224 */ /* 0x000fe400078e0002 */
[----:B------:R-:W-:Y:S02]  /*1ec20*/  IMAD.MOV.U32 R12, RZ, RZ, 0x3 ;  /* 0x00000003ff0c7424 */ /* 0x000fe400078e00ff */
[----:B------:R-:W-:Y:S02]  /*1ec30*/  IMAD.MOV.U32 R11, RZ, RZ, 0x181f ;  /* 0x0000181fff0b7424 */ /* 0x000fe400078e00ff */
[----:B0-----:R-:W-:-:S07]  /*1ec40*/  IMAD.MOV.U32 R15, RZ, RZ, -0x1 ;  /* 0xffffffffff0f7424 */ /* 0x001fce00078e00ff */
[----:B-1234-:R-:W-:Y:S05]  /*1ec50*/  WARPSYNC.COLLECTIVE R15, `(.L_x_7378) ;  /* 0x000000000f087348 */ /* 0x01efea0003c00000 */
[----:B------:R0:W0:Y:S02]  /*1ec60*/  SHFL.IDX P6, R14, R13, R12, R11 ;  /* 0x0000000c0d0e7389 */ /* 0x00002400000c000b */
[----:B01234-:R-:W-:Y:S01]  /*1ec70*/  ENDCOLLECTIVE ;  /* 0x000000000000791b */ /* 0x01ffe20003800000 */
.L_x_7378:
[----:B------:R-:W-:Y:S05]  /*1ec80*/  BSYNC B1 ;  /* 0x0000000000017941 */ /* 0x000fea0003800000 */
.L_x_7377:
        /* <DEDUP_REMOVED lines=8> */
.L_x_7379:
[----:B------:R-:W-:Y:S05]  /*1ed10*/  BRA `(.L_x_7380) ;  /* 0xffffff6c00e87947 */ /* 0x000fea000383ffff */
.L_x_7170:
        /* <DEDUP_REMOVED lines=11> */
.L_x_7382:
[----:B------:R-:W-:Y:S05]  /*1edd0*/  BSYNC B1 ;  /* 0x0000000000017941 */ /* 0x000fea0003800000 */
.L_x_7381:
[----:B------:R-:W-:Y:S05]  /*1ede0*/  BRA `(.L_x_7383) ;  /* 0xffffff8400947947 */ /* 0x000fea000383ffff */
.L_x_7172:
[----:B------:R-:W-:Y:S01]  /*1edf0*/  BSSY B1, `(.L_x_7384) ;  /* 0x0000006000017945 */ /* 0x000fe20003800000 */
[----:B------:R-:W-:-:S07]  /*1ee00*/  MOV R15, 0xffffffff ;  /* 0xffffffff000f7802 */ /* 0x000fce0000000f00 */
[----:B0-----:R-:W-:Y:S05]  /*1ee10*/  WARPSYNC.COLLECTIVE R15, `(.L_x_7385) ;  /* 0x000000000f0c7348 */ /* 0x001fea0003c00000 */
[----:B------:R-:W-:Y:S02]  /*1ee20*/  ELECT P6, UR62, PT ;  /* 0x00000000003e782f */ /* 0x000fe400038c0000 */
[----:B------:R-:W-:Y:S01]  /*1ee30*/  MOV R14, UR62 ;  /* 0x0000003e000e7c02 */ /* 0x000fe20008000f00 */
[----:B0-----:R-:W-:Y:S10]  /*1ee40*/  ENDCOLLECTIVE ;  /* 0x000000000000791b */ /* 0x001ff40003800000 */
.L_x_7385:
[----:B------:R-:W-:Y:S05]  /*1ee50*/  BSYNC B1 ;  /* 0x0000000000017941 */ /* 0x000fea0003800000 */
.L_x_7384:
[----:B------:R-:W-:Y:S05]  /*1ee60*/  BRA `(.L_x_7171) ;  /* 0xffffff84008c7947 */ /* 0x000fea000383ffff */
.L_x_7174:
[----:B0-----:R0:W1:Y:S02]  /*1ee70*/  SYNCS.PHASECHK.TRANS64.TRYWAIT P0, [R22+URZ+0x28820], R7 ;  /* 0x02882007160075a7 */ /* 0x001064000800017f */
[----:B-1----:R-:W-:Y:S05]  /*1ee80*/  @!P0 NANOSLEEP.SYNCS 0x989680 ;  /* 0x009896800000895d */ /* 0x002fea0003900000 */
[----:B------:R-:W1:Y:S02]  /*1ee90*/  @!P0 SYNCS.PHASECHK.TRANS64 P0, [R22+URZ+0x28820], R7 ;  /* 0x02882007160085a7 */ /* 0x000e64000800007f */
[----:B-1----:R-:W-:Y:S05]  /*1eea0*/  @!P0 BRA `(.L_x_7174) ;  /* 0xfffffffc00f08947 */ /* 0x002fea000383ffff */
[----:B------:R-:W-:Y:S05]  /*1eeb0*/  BRA `(.L_x_7386) ;  /* 0xffffff84009c7947 */ /* 0x000fea000383ffff */
.L_x_7178:
[----:B-1----:R1:W2:Y:S02]  /*1eec0*/  SYNCS.PHASECHK.TRANS64.TRYWAIT P0, [R10+URZ+0x288a0], R9 ;  /* 0x0288a0090a0075a7 */ /* 0x0022a4000800017f */
[----:B--2---:R-:W-:Y:S05]  /*1eed0*/  @!P0 NANOSLEEP.SYNCS 0x989680 ;  /* 0x009896800000895d */ /* 0x004fea0003900000 */
[----:B------:R-:W2:Y:S02]  /*1eee0*/  @!P0 SYNCS.PHASECHK.TRANS64 P0, [R10+URZ+0x288a0], R9 ;  /* 0x0288a0090a0085a7 */ /* 0x000ea4000800007f */
[----:B--2---:R-:W-:Y:S05]  /*1eef0*/  @!P0 BRA `(.L_x_7178) ;  /* 0xfffffffc00f08947 */ /* 0x004fea000383ffff */
[----:B------:R-:W-:Y:S05]  /*1ef00*/  BRA `(.L_x_7387) ;  /* 0xffffff8400b47947 */ /* 0x000fea000383ffff */
.L_x_7184:
[----:B0-----:R0:W2:Y:S02]  /*1ef10*/  SYNCS.PHASECHK.TRANS64.TRYWAIT P0, [R10+URZ+0x288c0], R9 ;  /* 0x0288c0090a0075a7 */ /* 0x0010a4000800017f */
[----:B--2---:R-:W-:Y:S05]  /*1ef20*/  @!P0 NANOSLEEP.SYNCS 0x989680 ;  /* 0x009896800000895d */ /* 0x004fea0003900000 */
[----:B------:R-:W2:Y:S02]  /*1ef30*/  @!P0 SYNCS.PHASECHK.TRANS64 P0, [R10+URZ+0x288c0], R9 ;  /* 0x0288c0090a0085a7 */ /* 0x000ea4000800007f */
[----:B--2---:R-:W-:Y:S05]  /*1ef40*/  @!P0 BRA `(.L_x_7184) ;  /* 0xfffffffc00f08947 */ /* 0x004fea000383ffff */
[----:B------:R-:W-:Y:S05]  /*1ef50*/  BRA `(.L_x_7388) ;  /* 0xffffff8800747947 */ /* 0x000fea000383ffff */
.L_x_7192:
[----:B-1----:R1:W2:Y:S02]  /*1ef60*/  SYNCS.PHASECHK.TRANS64.TRYWAIT P2, [R10+URZ+0x288a0], R9 ;  /* 0x0288a0090a0075a7 */ /* 0x0022a4000804017f */
[----:B--2---:R-:W-:Y:S05]  /*1ef70*/  @!P2 NANOSLEEP.SYNCS 0x989680 ;  /* 0x009896800000a95d */ /* 0x004fea0003900000 */
[----:B------:R-:W2:Y:S02]  /*1ef80*/  @!P2 SYNCS.PHASECHK.TRANS64 P2, [R10+URZ+0x288a0], R9 ;  /* 0x0288a0090a00a5a7 */ /* 0x000ea4000804007f */
[----:B--2---:R-:W-:Y:S05]  /*1ef90*/  @!P2 BRA `(.L_x_7192) ;  /* 0xfffffffc00f0a947 */ /* 0x004fea000383ffff */
[----:B------:R-:W-:Y:S05]  /*1efa0*/  BRA `(.L_x_7389) ;  /* 0xffffff8c00707947 */ /* 0x000fea000383ffff */
.L_x_7198:
[----:B0-----:R0:W2:Y:S02]  /*1efb0*/  SYNCS.PHASECHK.TRANS64.TRYWAIT P2, [R10+URZ+0x288c0], R9 ;  /* 0x0288c0090a0075a7 */ /* 0x0010a4000804017f */
[----:B--2---:R-:W-:Y:S05]  /*1efc0*/  @!P2 NANOSLEEP.SYNCS 0x989680 ;  /* 0x009896800000a95d */ /* 0x004fea0003900000 */
[----:B------:R-:W2:Y:S02]  /*1efd0*/  @!P2 SYNCS.PHASECHK.TRANS64 P2, [R10+URZ+0x288c0], R9 ;  /* 0x0288c0090a00a5a7 */ /* 0x000ea4000804007f */
[----:B--2---:R-:W-:Y:S05]  /*1efe0*/  @!P2 BRA `(.L_x_7198) ;  /* 0xfffffffc00f0a947 */ /* 0x004fea000383ffff */
[----:B------:R-:W-:Y:S05]  /*1eff0*/  BRA `(.L_x_7390) ;  /* 0xffffff9000287947 */ /* 0x000fea000383ffff */
.L_x_7214:
[----:B-1----:R-:W0:Y:S01]  /*1f000*/  S2R R9, SR_TID.X ;  /* 0x0000000000097919 */ /* 0x002e220000002100 */
        /* <DEDUP_REMOVED lines=10> */
.L_x_7392:
[----:B------:R-:W-:Y:S05]  /*1f0b0*/  BSYNC B0 ;  /* 0x0000000000007941 */ /* 0x000fea0003800000 */
.L_x_7391:
[----:B------:R-:W-:Y:S05]  /*1f0c0*/  BRA `(.L_x_7393) ;  /* 0xffffff9c00747947 */ /* 0x000fea000383ffff */
.L_x_7217:
[----:B0-----:R0:W1:Y:S02]  /*1f0d0*/  SYNCS.PHASECHK.TRANS64.TRYWAIT P0, [R7+URZ+0x28840], R2 ;  /* 0x02884002070075a7 */ /* 0x001064000800017f */
[----:B-1----:R-:W-:Y:S05]  /*1f0e0*/  @!P0 NANOSLEEP.SYNCS 0x989680 ;  /* 0x009896800000895d */ /* 0x002fea0003900000 */
[----:B------:R-:W1:Y:S02]  /*1f0f0*/  @!P0 SYNCS.PHASECHK.TRANS64 P0, [R7+URZ+0x28840], R2 ;  /* 0x02884002070085a7 */ /* 0x000e64000800007f */
[----:B-1----:R-:W-:Y:S05]  /*1f100*/  @!P0 BRA `(.L_x_7217) ;  /* 0xfffffffc00f08947 */ /* 0x002fea000383ffff */
[----:B------:R-:W-:Y:S05]  /*1f110*/  BRA `(.L_x_7394) ;  /* 0xffffff9c00c47947 */ /* 0x000fea000383ffff */
.L_x_7218:
        /* <DEDUP_REMOVED lines=8> */
.L_x_7396:
[----:B------:R-:W-:Y:S05]  /*1f1a0*/  BSYNC B0 ;  /* 0x0000000000007941 */ /* 0x000fea0003800000 */
.L_x_7395:
        /* <DEDUP_REMOVED lines=9> */
.L_x_7397:
[----:B------:R-:W-:Y:S01]  /*1f240*/  IMAD.MOV.U32 R13, RZ, RZ, R0 ;  /* 0x000000ffff0d7224 */ /* 0x000fe200078e0000 */
[----:B------:R-:W-:Y:S01]  /*1f250*/  MOV R12, 0x1 ;  /* 0x00000001000c7802 */ /* 0x000fe20000000f00 */
[----:B------:R-:W-:-:S07]  /*1f260*/  IMAD.MOV.U32 R3, RZ, RZ, R14 ;  /* 0x000000ffff037224 */ /* 0x000fce00078e000e */
[----:B------:R-:W-:Y:S05]  /*1f270*/  WARPSYNC.COLLECTIVE R15, `(.L_x_7398) ;  /* 0x000000000f087348 */ /* 0x000fea0003c00000 */
[----:B------:R0:W1:Y:S02]  /*1f280*/  SHFL.IDX P6, R14, R13, R12, R11 ;  /* 0x0000000c0d0e7389 */ /* 0x00006400000c000b */
[----:B01----:R-:W-:Y:S01]  /*1f290*/  ENDCOLLECTIVE ;  /* 0x000000000000791b */ /* 0x003fe20003800000 */
.L_x_7398:
        /* <DEDUP_REMOVED lines=16> */
.L_x_7399:
[----:B------:R-:W-:Y:S02]  /*1f3a0*/  @P0 IMAD R8, R5, 0x2, R22 ;  /* 0x0000000205080824 */ /* 0x000fe400078e0216 */
[----:B------:R-:W-:Y:S02]  /*1f3b0*/  IMAD.MOV.U32 R13, RZ, RZ, R0 ;  /* 0x000000ffff0d7224 */ /* 0x000fe400078e0000 */
[----:B------:R-:W-:Y:S02]  /*1f3c0*/  IMAD.MOV.U32 R12, RZ, RZ, 0x2 ;  /* 0x00000002ff0c7424 */ /* 0x000fe400078e00ff */
[----:B------:R-:W-:-:S07]  /*1f3d0*/  IMAD.MOV.U32 R3, RZ, RZ, R14 ;  /* 0x000000ffff037224 */ /* 0x000fce00078e000e */
[----:B------:R-:W-:Y:S05]  /*1f3e0*/  WARPSYNC.COLLECTIVE R15, `(.L_x_7400) ;  /* 0x000000000f087348 */ /* 0x000fea0003c00000 */
[----:B------:R0:W1:Y:S02]  /*1f3f0*/  SHFL.IDX P6, R14, R13, R12, R11 ;  /* 0x0000000c0d0e7389 */ /* 0x00006400000c000b */
[----:B01----:R-:W-:Y:S01]  /*1f400*/  ENDCOLLECTIVE ;  /* 0x000000000000791b */ /* 0x003fe20003800000 */
.L_x_7400:
        /* <DEDUP_REMOVED lines=16> */
.L_x_7401:
[----:B------:R-:W-:Y:S02]  /*1f510*/  @P0 IMAD R8, R5, 0x2, R22 ;  /* 0x0000000205080824 */ /* 0x000fe400078e0216 */
[----:B------:R-:W-:Y:S02]  /*1f520*/  IMAD.MOV.U32 R13, RZ, RZ, R0 ;  /* 0x000000ffff0d7224 */ /* 0x000fe400078e0000 */
[----:B------:R-:W-:Y:S02]  /*1f530*/  IMAD.MOV.U32 R12, RZ, RZ, 0x3 ;  /* 0x00000003ff0c7424 */ /* 0x000fe400078e00ff */
[----:B------:R-:W-:-:S07]  /*1f540*/  IMAD.MOV.U32 R3, RZ, RZ, R14 ;  /* 0x000000ffff037224 */ /* 0x000fce00078e000e */
[----:B------:R-:W-:Y:S05]  /*1f550*/  WARPSYNC.COLLECTIVE R15, `(.L_x_7402) ;  /* 0x000000000f087348 */ /* 0x000fea0003c00000 */
[----:B------:R0:W1:Y:S02]  /*1f560*/  SHFL.IDX P6, R14, R13, R12, R11 ;  /* 0x0000000c0d0e7389 */ /* 0x00006400000c000b */
[----:B01----:R-:W-:Y:S01]  /*1f570*/  ENDCOLLECTIVE ;  /* 0x000000000000791b */ /* 0x003fe20003800000 */
.L_x_7402:
        /* <DEDUP_REMOVED lines=16> */
.L_x_7403:
[----:B------:R-:W-:Y:S02]  /*1f680*/  @P0 IMAD R8, R5, 0x2, R22 ;  /* 0x0000000205080824 */ /* 0x000fe400078e0216 */
[----:B------:R-:W-:Y:S02]  /*1f690*/  IMAD.MOV.U32 R13, RZ, RZ, R0 ;  /* 0x000000ffff0d7224 */ /* 0x000fe400078e0000 */
[----:B------:R-:W-:Y:S02]  /*1f6a0*/  IMAD.MOV.U32 R12, RZ, RZ, 0x4 ;  /* 0x00000004ff0c7424 */ /* 0x000fe400078e00ff */
[----:B------:R-:W-:-:S07]  /*1f6b0*/  IMAD.MOV.U32 R3, RZ, RZ, R14 ;  /* 0x000000ffff037224 */ /* 0x000fce00078e000e */
[----:B------:R-:W-:Y:S05]  /*1f6c0*/  WARPSYNC.COLLECTIVE R15, `(.L_x_7404) ;  /* 0x000000000f087348 */ /* 0x000fea0003c00000 */
[----:B------:R0:W1:Y:S02]  /*1f6d0*/  SHFL.IDX P6, R14, R13, R12, R11 ;  /* 0x0000000c0d0e7389 */ /* 0x00006400000c000b */
[----:B01----:R-:W-:Y:S01]  /*1f6e0*/  ENDCOLLECTIVE ;  /* 0x000000000000791b */ /* 0x003fe20003800000 */
.L_x_7404:
        /* <DEDUP_REMOVED lines=16> */
.L_x_7405:
[----:B------:R-:W-:Y:S01]  /*1f7f0*/  @P0 IMAD R8, R5, 0x2, R22 ;  /* 0x0000000205080824 */ /* 0x000fe200078e0216 */
[----:B------:R-:W-:Y:S01]  /*1f800*/  MOV R13, R0 ;  /* 0x00000000000d7202 */ /* 0x000fe20000000f00 */
[----:B------:R-:W-:Y:S02]  /*1f810*/  IMAD.MOV.U32 R12, RZ, RZ, 0x5 ;  /* 0x00000005ff0c7424 */ /* 0x000fe400078e00ff */
[----:B------:R-:W-:-:S07]  /*1f820*/  IMAD.MOV.U32 R3, RZ, RZ, R14 ;  /* 0x000000ffff037224 */ /* 0x000fce00078e000e */
[----:B------:R-:W-:Y:S05]  /*1f830*/  WARPSYNC.COLLECTIVE R15, `(.L_x_7406) ;  /* 0x000000000f087348 */ /* 0x000fea0003c00000 */
[----:B------:R0:W1:Y:S02]  /*1f840*/  SHFL.IDX P6, R14, R13, R12, R11 ;  /* 0x0000000c0d0e7389 */ /* 0x00006400000c000b */
[----:B01----:R-:W-:Y:S01]  /*1f850*/  ENDCOLLECTIVE ;  /* 0x000000000000791b */ /* 0x003fe20003800000 */
.L_x_7406:
        /* <DEDUP_REMOVED lines=16> */
.L_x_7407:
[----:B------:R-:W-:Y:S02]  /*1f960*/  @P0 IMAD R8, R5, 0x2, R22 ;  /* 0x0000000205080824 */ /* 0x000fe400078e0216 */
[----:B------:R-:W-:Y:S02]  /*1f970*/  IMAD.MOV.U32 R13, RZ, RZ, R0 ;  /* 0x000000ffff0d7224 */ /* 0x000fe400078e0000 */
[----:B------:R-:W-:Y:S02]  /*1f980*/  IMAD.MOV.U32 R12, RZ, RZ, 0x6 ;  /* 0x00000006ff0c7424 */ /* 0x000fe400078e00ff */
[----:B------:R-:W-:-:S07]  /*1f990*/  IMAD.MOV.U32 R3, RZ, RZ, R14 ;  /* 0x000000ffff037224 */ /* 0x000fce00078e000e */
[----:B------:R-:W-:Y:S05]  /*1f9a0*/  WARPSYNC.COLLECTIVE R15, `(.L_x_7408) ;  /* 0x000000000f087348 */ /* 0x000fea0003c00000 */
[----:B------:R0:W1:Y:S02]  /*1f9b0*/  SHFL.IDX P6, R14, R13, R12, R11 ;  /* 0x0000000c0d0e7389 */ /* 0x00006400000c000b */
[----:B01----:R-:W-:Y:S01]  /*1f9c0*/  ENDCOLLECTIVE ;  /* 0x000000000000791b */ /* 0x003fe20003800000 */
.L_x_7408:
        /* <DEDUP_REMOVED lines=11> */
[----:B------:R-:W-:Y:S02]  /*1fa80*/  ISETP.GE.AND P0, PT, R6, 0x61, PT ;  /* 0x000000610600780c */ /* 0x000fe40003f06270 */
[----:B0-----:R-:W-:-:S11]  /*1fa90*/  MOV R2, R14 ;  /* 0x0000000e00027202 */ /* 0x001fd60000000f00 */
[----:B------:R-:W-:Y:S05]  /*1faa0*/  WARPSYNC.COLLECTIVE R15, `(.L_x_7409) ;  /* 0x000000000f087348 */ /* 0x000fea0003c00000 */
[----:B------:R0:W1:Y:S02]  /*1fab0*/  SHFL.IDX P6, R14, R13, R12, R11 ;  /* 0x0000000c0d0e7389 */ /* 0x00006400000c000b */
[----:B01----:R-:W-:Y:S01]  /*1fac0*/  ENDCOLLECTIVE ;  /* 0x000000000000791b */ /* 0x003fe20003800000 */
.L_x_7409:
[----:B------:R-:W-:Y:S02]  /*1fad0*/  @P0 IMAD R8, R5, 0x2, R22 ;  /* 0x0000000205080824 */ /* 0x000fe400078e0216 */
[----:B------:R-:W-:Y:S02]  /*1fae0*/  IMAD.MOV.U32 R13, RZ, RZ, R0 ;  /* 0x000000ffff0d7224 */ /* 0x000fe400078e0000 */
[----:B------:R-:W-:Y:S02]  /*1faf0*/  IMAD.MOV.U32 R12, RZ, RZ, 0x7 ;  /* 0x00000007ff0c7424 */ /* 0x000fe400078e00ff */
[----:B------:R-:W-:-:S07]  /*1fb00*/  IMAD.MOV.U32 R3, RZ, RZ, R14 ;  /* 0x000000ffff037224 */ /* 0x000fce00078e000e */
[----:B------:R-:W-:Y:S05]  /*1fb10*/  WARPSYNC.COLLECTIVE R15, `(.L_x_7410) ;  /* 0x000000000f087348 */ /* 0x000fea0003c00000 */
[----:B------:R0:W1:Y:S02]  /*1fb20*/  SHFL.IDX P6, R14, R13, R12, R11 ;  /* 0x0000000c0d0e7389 */ /* 0x00006400000c000b */
[----:B01----:R-:W-:Y:S01]  /*1fb30*/  ENDCOLLECTIVE ;  /* 0x000000000000791b */ /* 0x003fe20003800000 */
.L_x_7410:
        /* <DEDUP_REMOVED lines=10> */
.L_x_7411:
[----:B------:R-:W-:Y:S01]  /*1fbe0*/  @!PT LDS RZ, [RZ] ;  /* 0x00000000fffff984 */ /* 0x000fe20000000800 */
[----:B------:R-:W-:Y:S01]  /*1fbf0*/  @!PT LDS RZ, [RZ] ;  /* 0x00000000fffff984 */ /* 0x000fe20000000800 */
[----:B------:R-:W-:Y:S01]  /*1fc00*/  @!PT LDS RZ, [RZ] ;  /* 0x00000000fffff984 */ /* 0x000fe20000000800 */
[----:B------:R-:W-:Y:S04]  /*1fc10*/  @P0 LDGSTS.E.BYPASS.LTC128B.128 [R8+0x1b400], desc[UR42][R2.64], !P3 ;  /* 0x1b40000002080fae */ /* 0x000fe8000d901d6a */
[----:B------:R0:W-:Y:S02]  /*1fc20*/  @P0 LDGSTS.E.BYPASS.LTC128B.128 [R8+0x1f400], desc[UR42][R2.64+0x80], !P2 ;  /* 0x1f40008002080fae */ /* 0x0001e4000d101d6a */
[----:B0-----:R-:W-:Y:S01]  /*1fc30*/  MOV R2, R14 ;  /* 0x0000000e00027202 */ /* 0x001fe20000000f00 */
[----:B------:R-:W-:Y:S06]  /*1fc40*/  BRA `(.L_x_7412) ;  /* 0xffffff9800a47947 */ /* 0x000fec000383ffff */
.L_x_7223:
        /* <DEDUP_REMOVED lines=9> */
.L_x_7413:
[C---:B------:R-:W-:Y:S01]  /*1fce0*/  VIADD R7, R4.reuse, 0x10 ;  /* 0x0000001004077836 */ /* 0x040fe20000000000 */
[----:B------:R-:W-:Y:S01]  /*1fcf0*/  ISETP.GE.AND P3, PT, R4, R6, PT ;  /* 0x000000060400720c */ /* 0x000fe20003f66270 */
[----:B------:R-:W-:Y:S02]  /*1fd00*/  IMAD.MOV.U32 R13, RZ, RZ, R0 ;  /* 0x000000ffff0d7224 */ /* 0x000fe400078e0000 */
[----:B------:R-:W-:-:S10]  /*1fd10*/  IMAD.MOV.U32 R2, RZ, RZ, R14 ;  /* 0x000000ffff027224 */ /* 0x000fd400078e000e */
[----:B------:R-:W-:Y:S05]  /*1fd20*/  WARPSYNC.COLLECTIVE R15, `(.L_x_7414) ;  /* 0x000000000f087348 */ /* 0x000fea0003c00000 */
[----:B------:R0:W1:Y:S02]  /*1fd30*/  SHFL.IDX P6, R14, R13, R12, R11 ;  /* 0x0000000c0d0e7389 */ /* 0x00006400000c000b */
[----:B01----:R-:W-:Y:S01]  /*1fd40*/  ENDCOLLECTIVE ;  /* 0x000000000000791b */ /* 0x003fe20003800000 */
.L_x_7414:
        /* <DEDUP_REMOVED lines=8> */
.L_x_7415:
        /* <DEDUP_REMOVED lines=11> */
.L_x_7416:
        /* <DEDUP_REMOVED lines=8> */
.L_x_7417:
[----:B------:R-:W-:Y:S01]  /*1ff00*/  @!P3 IMAD.MOV.U32 R3, RZ, RZ, R7 ;  /* 0x000000ffff03b224 */ /* 0x000fe200078e0007 */
[----:B------:R-:W-:-:S04]  /*1ff10*/  IADD3 R7, R4, 0x20, RZ ;  /* 0x0000002004077810 */ /* 0x000fc80007ffe0ff */
        /* <DEDUP_REMOVED lines=11> */
.L_x_7418:
        /* <DEDUP_REMOVED lines=8> */
.L_x_7419:
        /* <DEDUP_REMOVED lines=13> */
.L_x_7420:
        /* <DEDUP_REMOVED lines=8> */
.L_x_7421:
        /* <DEDUP_REMOVED lines=13> */
.L_x_7422:
        /* <DEDUP_REMOVED lines=8> */
.L_x_7423:
        /* <DEDUP_REMOVED lines=13> */
.L_x_7424:
        /* <DEDUP_REMOVED lines=8> */
.L_x_7425:
[----:B------:R-:W-:-:S05]  /*20440*/  @!P3 IMAD.MOV.U32 R3, RZ, RZ, R7 ;  /* 0x000000ffff03b224 */ /* 0x000fca00078e0007 */
[----:B------:R-:W-:Y:S01]  /*20450*/  @!PT LDS RZ, [RZ] ;  /* 0x00000000fffff984 */ /* 0x000fe20000000800 */
[----:B------:R-:W-:Y:S01]  /*20460*/  @!PT LDS RZ, [RZ] ;  /* 0x00000000fffff984 */ /* 0x000fe20000000800 */
[----:B------:R-:W-:Y:S01]  /*20470*/  @!PT LDS RZ, [RZ] ;  /* 0x00000000fffff984 */ /* 0x000fe20000000800 */
[----:B------:R-:W-:Y:S04]  /*20480*/  @!P3 LDGSTS.E.BYPASS.LTC128B.128 [R9+0x12c00], desc[UR42][R2.64], !P0 ;  /* 0x12c000000209bfae */ /* 0x000fe8000c101d6a */
[----:B------:R0:W-:Y:S01]  /*20490*/  @!P3 LDGSTS.E.BYPASS.LTC128B.128 [R9+0x16c00], desc[UR42][R2.64+0x80], !P1 ;  /* 0x16c000800209bfae */ /* 0x0001e2000c901d6a */
[----:B------:R-:W-:Y:S01]  /*204a0*/  IMAD.MOV.U32 R13, RZ, RZ, R0 ;  /* 0x000000ffff0d7224 */ /* 0x000fe200078e0000 */
[----:B0-----:R-:W-:Y:S01]  /*204b0*/  IADD3 R3, R4, 0x60, RZ ;  /* 0x0000006004037810 */ /* 0x001fe20007ffe0ff */
[----:B------:R-:W-:-:S07]  /*204c0*/  IMAD.MOV.U32 R2, RZ, RZ, R14 ;  /* 0x000000ffff027224 */ /* 0x000fce00078e000e */
[----:B------:R-:W-:Y:S05]  /*204d0*/  WARPSYNC.COLLECTIVE R15, `(.L_x_7426) ;  /* 0x000000000f087348 */ /* 0x000fea0003c00000 */
[----:B------:R0:W1:Y:S02]  /*204e0*/  SHFL.IDX P6, R14, R13, R12, R11 ;  /* 0x0000000c0d0e7389 */ /* 0x00006400000c000b */
[----:B01----:R-:W-:Y:S01]  /*204f0*/  ENDCOLLECTIVE ;  /* 0x000000000000791b */ /* 0x003fe20003800000 */
.L_x_7426:
[----:B------:R-:W-:Y:S01]  /*20500*/  ISETP.GE.AND P3, PT, R3, R6, PT ;  /* 0x000000060300720c */ /* 0x000fe20003f66270 */
[----:B------:R-:W-:Y:S02]  /*20510*/  IMAD.MOV.U32 R13, RZ, RZ, R5 ;  /* 0x000000ffff0d7224 */ /* 0x000fe400078e0005 */
[----:B------:R-:W-:-:S10]  /*20520*/  IMAD.MOV.U32 R12, RZ, RZ, 0x7 ;  /* 0x00000007ff0c7424 */ /* 0x000fd400078e00ff */
[----:B------:R-:W-:-:S05]  /*20530*/  @!P3 LEA R14, P2, R31, R14, 0x1 ;  /* 0x0000000e1f0eb211 */ /* 0x000fca00078408ff */
[----:B------:R-:W-:Y:S02]  /*20540*/  @!P3 IMAD.X R7, RZ, RZ, R2, P2 ;  /* 0x000000ffff07b224 */ /* 0x000fe400010e0602 */
[----:B------:R-:W-:-:S07]  /*20550*/  @!P3 IMAD.MOV.U32 R2, RZ, RZ, R14 ;  /* 0x000000ffff02b224 */ /* 0x000fce00078e000e */
[----:B------:R-:W-:Y:S05]  /*20560*/  WARPSYNC.COLLECTIVE R15, `(.L_x_7427) ;  /* 0x000000000f087348 */ /* 0x000fea0003c00000 */
[----:B------:R0:W1:Y:S02]  /*20570*/  SHFL.IDX P6, R14, R13, R12, R11 ;  /* 0x0000000c0d0e7389 */ /* 0x00006400000c000b */
[----:B01----:R-:W-:Y:S01]  /*20580*/  ENDCOLLECTIVE ;  /* 0x000000000000791b */ /* 0x003fe20003800000 */
.L_x_7427:
        /* <DEDUP_REMOVED lines=11> */
.L_x_7428:
[----:B------:R-:W-:Y:S05]  /*20640*/  BRA `(.L_x_7429) ;  /* 0xffffff9c00087947 */ /* 0x000fea000383ffff */
.L_x_7228:
[----:B0-----:R0:W1:Y:S02]  /*20650*/  SYNCS.PHASECHK.TRANS64.TRYWAIT P0, [R22+URZ+0x28820], R3 ;  /* 0x02882003160075a7 */ /* 0x001064000800017f */
[----:B-1----:R-:W-:Y:S05]  /*20660*/  @!P0 NANOSLEEP.SYNCS 0x989680 ;  /* 0x009896800000895d */ /* 0x002fea0003900000 */
[----:B------:R-:W1:Y:S02]  /*20670*/  @!P0 SYNCS.PHASECHK.TRANS64 P0, [R22+URZ+0x28820], R3 ;  /* 0x02882003160085a7 */ /* 0x000e64000800007f */
[----:B-1----:R-:W-:Y:S05]  /*20680*/  @!P0 BRA `(.L_x_7228) ;  /* 0xfffffffc00f08947 */ /* 0x002fea000383ffff */
[----:B------:R-:W-:Y:S05]  /*20690*/  BRA `(.L_x_7430) ;  /* 0xffffff9c00807947 */ /* 0x000fea000383ffff */
.L_x_7233:
[----:B0-----:R0:W1:Y:S02]  /*206a0*/  SYNCS.PHASECHK.TRANS64.TRYWAIT P0, [R6+URZ+0x28840], R3 ;  /* 0x02884003060075a7 */ /* 0x001064000800017f */
[----:B-1----:R-:W-:Y:S05]  /*206b0*/  @!P0 NANOSLEEP.SYNCS 0x989680 ;  /* 0x009896800000895d */ /* 0x002fea0003900000 */
[----:B------:R-:W1:Y:S02]  /*206c0*/  @!P0 SYNCS.PHASECHK.TRANS64 P0, [R6+URZ+0x28840], R3 ;  /* 0x02884003060085a7 */ /* 0x000e64000800007f */
[----:B-1----:R-:W-:Y:S05]  /*206d0*/  @!P0 BRA `(.L_x_7233) ;  /* 0xfffffffc00f08947 */ /* 0x002fea000383ffff */
[----:B------:R-:W-:Y:S05]  /*206e0*/  BRA `(.L_x_7431) ;  /* 0xffffffa000487947 */ /* 0x000fea000383ffff */
.L_x_7234:
[----:B------:R-:W-:Y:S01]  /*206f0*/  BSSY B1, `(.L_x_7432) ;  /* 0x0000008000017945 */ /* 0x000fe20003800000 */
[----:B------:R-:W-:Y:S01]  /*20700*/  IMAD.MOV.U32 R13, RZ, RZ, R9 ;  /* 0x000000ffff0d7224 */ /* 0x000fe200078e0009 */
[----:B------:R-:W-:Y:S01]  /*20710*/  MOV R12, RZ ;  /* 0x000000ff000c7202 */ /* 0x000fe20000000f00 */
[----:B------:R-:W-:Y:S02]  /*20720*/  IMAD.MOV.U32 R11, RZ, RZ, 0x181f ;  /* 0x0000181fff0b7424 */ /* 0x000fe400078e00ff */
[----:B------:R-:W-:-:S07]  /*20730*/  IMAD.MOV.U32 R15, RZ, RZ, -0x1 ;  /* 0xffffffffff0f7424 */ /* 0x000fce00078e00ff */
[----:B--2---:R-:W-:Y:S05]  /*20740*/  WARPSYNC.COLLECTIVE R15, `(.L_x_7433) ;  /* 0x000000000f087348 */ /* 0x004fea0003c00000 */
[----:B--2---:R0:W1:Y:S02]  /*20750*/  SHFL.IDX P6, R14, R13, R12, R11 ;  /* 0x0000000c0d0e7389 */ /* 0x00406400000c000b */
[----:B01----:R-:W-:Y:S01]  /*20760*/  ENDCOLLECTIVE ;  /* 0x000000000000791b */ /* 0x003fe20003800000 */
.L_x_7433:
[----:B------:R-:W-:Y:S05]  /*20770*/  BSYNC B1 ;  /* 0x0000000000017941 */ /* 0x000fea0003800000 */
.L_x_7432:
        /* <DEDUP_REMOVED lines=10> */
.L_x_7434:
[----:B------:R-:W-:Y:S02]  /*20820*/  IMAD.MOV.U32 R13, RZ, RZ, R9 ;  /* 0x000000ffff0d7224 */ /* 0x000fe400078e0009 */
[----:B------:R-:W-:Y:S02]  /*20830*/  IMAD.MOV.U32 R12, RZ, RZ, 0x1 ;  /* 0x00000001ff0c7424 */ /* 0x000fe400078e00ff */
[----:B------:R-:W-:-:S07]  /*20840*/  IMAD.MOV.U32 R2, RZ, RZ, R14 ;  /* 0x000000ffff027224 */ /* 0x000fce00078e000e */
[----:B------:R-:W-:Y:S05]  /*20850*/  WARPSYNC.COLLECTIVE R15, `(.L_x_7435) ;  /* 0x000000000f087348 */ /* 0x000fea0003c00000 */
[----:B------:R0:W1:Y:S02]  /*20860*/  SHFL.IDX P6, R14, R13, R12, R11 ;  /* 0x0000000c0d0e7389 */ /* 0x00006400000c000b */
[----:B01----:R-:W-:Y:S01]  /*20870*/  ENDCOLLECTIVE ;  /* 0x000000000000791b */ /* 0x003fe20003800000 */
.L_x_7435:
        /* <DEDUP_REMOVED lines=12> */
.L_x_7436:
[----:B------:R-:W-:Y:S01]  /*20940*/  MOV R13, R9 ;  /* 0x00000009000d7202 */ /* 0x000fe20000000f00 */
[----:B------:R-:W-:Y:S02]  /*20950*/  IMAD.MOV.U32 R12, RZ, RZ, 0x2 ;  /* 0x00000002ff0c7424 */ /* 0x000fe400078e00ff */
[----:B------:R-:W-:-:S07]  /*20960*/  IMAD.MOV.U32 R2, RZ, RZ, R14 ;  /* 0x000000ffff027224 */ /* 0x000fce00078e000e */
[----:B------:R-:W-:Y:S05]  /*20970*/  WARPSYNC.COLLECTIVE R15, `(.L_x_7437) ;  /* 0x000000000f087348 */ /* 0x000fea0003c00000 */
[----:B------:R0:W1:Y:S02]  /*20980*/  SHFL.IDX P6, R14, R13, R12, R11 ;  /* 0x0000000c0d0e7389 */ /* 0x00006400000c000b */
[----:B01----:R-:W-:Y:S01]  /*20990*/  ENDCOLLECTIVE ;  /* 0x000000000000791b */ /* 0x003fe20003800000 */
.L_x_7437:
        /* <DEDUP_REMOVED lines=12> */
.L_x_7438:
[----:B------:R-:W-:Y:S02]  /*20a60*/  IMAD.MOV.U32 R13, RZ, RZ, R9 ;  /* 0x000000ffff0d7224 */ /* 0x000fe400078e0009 */
[----:B------:R-:W-:Y:S02]  /*20a70*/  IMAD.MOV.U32 R12, RZ, RZ, 0x3 ;  /* 0x00000003ff0c7424 */ /* 0x000fe400078e00ff */
[----:B------:R-:W-:-:S07]  /*20a80*/  IMAD.MOV.U32 R2, RZ, RZ, R14 ;  /* 0x000000ffff027224 */ /* 0x000fce00078e000e */
[----:B------:R-:W-:Y:S05]  /*20a90*/  WARPSYNC.COLLECTIVE R15, `(.L_x_7439) ;  /* 0x000000000f087348 */ /* 0x000fea0003c00000 */
[----:B------:R0:W1:Y:S02]  /*20aa0*/  SHFL.IDX P6, R14, R13, R12, R11 ;  /* 0x0000000c0d0e7389 */ /* 0x00006400000c000b */
[----:B01----:R-:W-:Y:S01]  /*20ab0*/  ENDCOLLECTIVE ;  /* 0x000000000000791b */ /* 0x003fe20003800000 */
.L_x_7439:
[----:B------:R-:W-:-:S05]  /*20ac0*/  IADD3 R2, P0, R2, R5, RZ ;  /* 0x0000000502027210 */ /* 0x000fca0007f1e0ff */
[----:B------:R-:W-:-:S05]  /*20ad0*/  IMAD.X R3, RZ, RZ, R3, P0 ;  /* 0x000000ffff037224 */ /* 0x000fca00000e0603 */
[----:B------:R-:W-:Y:S01]  /*20ae0*/  @!PT LDS RZ, [RZ] ;  /* 0x00000000fffff984 */ /* 0x000fe20000000800 */
[----:B------:R-:W-:Y:S01]  /*20af0*/  @!PT LDS RZ, [RZ] ;  /* 0x00000000fffff984 */ /* 0x000fe20000000800 */
[----:B------:R-:W-:Y:S01]  /*20b00*/  @!PT LDS RZ, [RZ] ;  /* 0x00000000fffff984 */ /* 0x000fe20000000800 */
[----:B------:R-:W-:Y:S01]  /*20b10*/  LDGSTS.E.BYPASS.LTC128B.128 [R8+0x19400], desc[UR42][R2.64], !P4 ;  /* 0x1940000002087fae */ /* 0x000fe2000e101d6a */
[----:B------:R-:W-:-:S03]  /*20b20*/  MOV R13, R7 ;  /* 0x00000007000d7202 */ /* 0x000fc60000000f00 */
[----:B------:R0:W-:Y:S02]  /*20b30*/  LDGSTS.E.BYPASS.LTC128B.128 [R8+0x1d400], desc[UR42][R2.64+0x80], !P3 ;  /* 0x1d40008002087fae */ /* 0x0001e4000d901d6a */
[----:B0-----:R-:W-:-:S07]  /*20b40*/  IMAD.MOV.U32 R3, RZ, RZ, R14 ;  /* 0x000000ffff037224 */ /* 0x001fce00078e000e */
[----:B------:R-:W-:Y:S05]  /*20b50*/  WARPSYNC.COLLECTIVE R15, `(.L_x_7440) ;  /* 0x000000000f087348 */ /* 0x000fea0003c00000 */
[----:B------:R0:W1:Y:S02]  /*20b60*/  SHFL.IDX P6, R14, R13, R12, R11 ;  /* 0x0000000c0d0e7389 */ /* 0x00006400000c000b */
[----:B01----:R-:W-:Y:S01]  /*20b70*/  ENDCOLLECTIVE ;  /* 0x000000000000791b */ /* 0x003fe20003800000 */
.L_x_7440:
[----:B------:R-:W-:Y:S02]  /*20b80*/  IMAD.MOV.U32 R13, RZ, RZ, R9 ;  /* 0x000000ffff0d7224 */ /* 0x000fe400078e0009 */
[----:B------:R-:W-:Y:S02]  /*20b90*/  IMAD.MOV.U32 R12, RZ, RZ, 0x4 ;  /* 0x00000004ff0c7424 */ /* 0x000fe400078e00ff */
[----:B------:R-:W-:-:S07]  /*20ba0*/  IMAD.MOV.U32 R2, RZ, RZ, R14 ;  /* 0x000000ffff027224 */ /* 0x000fce00078e000e */
[----:B------:R-:W-:Y:S05]  /*20bb0*/  WARPSYNC.COLLECTIVE R15, `(.L_x_7441) ;  /* 0x000000000f087348 */ /* 0x000fea0003c00000 */
[----:B------:R0:W1:Y:S02]  /*20bc0*/  SHFL.IDX P6, R14, R13, R12, R11 ;  /* 0x0000000c0d0e7389 */ /* 0x00006400000c000b */
[----:B01----:R-:W-:Y:S01]  /*20bd0*/  ENDCOLLECTIVE ;  /* 0x000000000000791b */ /* 0x003fe20003800000 */
.L_x_7441:
        /* <DEDUP_REMOVED lines=12> */
.L_x_7442:
[----:B------:R-:W-:Y:S01]  /*20ca0*/  MOV R13, R9 ;  /* 0x00000009000d7202 */ /* 0x000fe20000000f00 */
[----:B------:R-:W-:Y:S02]  /*20cb0*/  IMAD.MOV.U32 R12, RZ, RZ, 0x5 ;  /* 0x00000005ff0c7424 */ /* 0x000fe400078e00ff */
[----:B------:R-:W-:-:S07]  /*20cc0*/  IMAD.MOV.U32 R2, RZ, RZ, R14 ;  /* 0x000000ffff027224 */ /* 0x000fce00078e000e */
[----:B------:R-:W-:Y:S05]  /*20cd0*/  WARPSYNC.COLLECTIVE R15, `(.L_x_7443) ;  /* 0x000000000f087348 */ /* 0x000fea0003c00000 */
[----:B------:R0:W1:Y:S02]  /*20ce0*/  SHFL.IDX P6, R14, R13, R12, R11 ;  /* 0x0000000c0d0e7389 */ /* 0x00006400000c000b */
[----:B01----:R-:W-:Y:S01]  /*20cf0*/  ENDCOLLECTIVE ;  /* 0x000000000000791b */ /* 0x003fe20003800000 */
.L_x_7443:
        /* <DEDUP_REMOVED lines=12> */
.L_x_7444:
[----:B------:R-:W-:Y:S02]  /*20dc0*/  IMAD.MOV.U32 R13, RZ, RZ, R9 ;  /* 0x000000ffff0d7224 */ /* 0x000fe400078e0009 */
[----:B------:R-:W-:Y:S02]  /*20dd0*/  IMAD.MOV.U32 R12, RZ, RZ, 0x6 ;  /* 0x00000006ff0c7424 */ /* 0x000fe400078e00ff */
[----:B------:R-:W-:-:S07]  /*20de0*/  IMAD.MOV.U32 R2, RZ, RZ, R14 ;  /* 0x000000ffff027224 */ /* 0x000fce00078e000e */
[----:B------:R-:W-:Y:S05]  /*20df0*/  WARPSYNC.COLLECTIVE R15, `(.L_x_7445) ;  /* 0x000000000f087348 */ /* 0x000fea0003c00000 */
[----:B------:R0:W1:Y:S02]  /*20e00*/  SHFL.IDX P6, R14, R13, R12, R11 ;  /* 0x0000000c0d0e7389 */ /* 0x00006400000c000b */
[----:B01----:R-:W-:Y:S01]  /*20e10*/  ENDCOLLECTIVE ;  /* 0x000000000000791b */ /* 0x003fe20003800000 */
.L_x_7445:
        /* <DEDUP_REMOVED lines=12> */
.L_x_7446:
[----:B------:R-:W-:Y:S02]  /*20ee0*/  IMAD.MOV.U32 R13, RZ, RZ, R9 ;  /* 0x000000ffff0d7224 */ /* 0x000fe400078e0009 */
[----:B------:R-:W-:Y:S02]  /*20ef0*/  IMAD.MOV.U32 R12, RZ, RZ, 0x7 ;  /* 0x00000007ff0c7424 */ /* 0x000fe400078e00ff */
[----:B------:R-:W-:-:S07]  /*20f00*/  IMAD.MOV.U32 R2, RZ, RZ, R14 ;  /* 0x000000ffff027224 */ /* 0x000fce00078e000e */
[----:B------:R-:W-:Y:S05]  /*20f10*/  WARPSYNC.COLLECTIVE R15, `(.L_x_7447) ;  /* 0x000000000f087348 */ /* 0x000fea0003c00000 */
[----:B------:R0:W1:Y:S02]  /*20f20*/  SHFL.IDX P6, R14, R13, R12, R11 ;  /* 0x0000000c0d0e7389 */ /* 0x00006400000c000b */
[----:B01----:R-:W-:Y:S01]  /*20f30*/  ENDCOLLECTIVE ;  /* 0x000000000000791b */ /* 0x003fe20003800000 */
.L_x_7447:
[----:B------:R-:W-:-:S05]  /*20f40*/  IADD3 R2, P0, R2, R5, RZ ;  /* 0x0000000502027210 */ /* 0x000fca0007f1e0ff */
[----:B------:R-:W-:-:S05]  /*20f50*/  IMAD.X R3, RZ, RZ, R3, P0 ;  /* 0x000000ffff037224 */ /* 0x000fca00000e0603 */
        /* <DEDUP_REMOVED lines=10> */
.L_x_7448:
[----:B------:R-:W-:Y:S01]  /*21000*/  IMAD.MOV.U32 R2, RZ, RZ, R14 ;  /* 0x000000ffff027224 */ /* 0x000fe200078e000e */
[----:B------:R-:W-:Y:S06]  /*21010*/  BRA `(.L_x_7449) ;  /* 0xffffff9c00187947 */ /* 0x000fec000383ffff */
.L_x_7239:
[----:B-1----:R1:W3:Y:S02]  /*21020*/  SYNCS.PHASECHK.TRANS64.TRYWAIT P0, [R6+URZ+0x28860], R3 ;  /* 0x02886003060075a7 */ /* 0x0022e4000800017f */
[----:B---3--:R-:W-:Y:S05]  /*21030*/  @!P0 NANOSLEEP.SYNCS 0x989680 ;  /* 0x009896800000895d */ /* 0x008fea0003900000 */
[----:B------:R-:W3:Y:S02]  /*21040*/  @!P0 SYNCS.PHASECHK.TRANS64 P0, [R6+URZ+0x28860], R3 ;  /* 0x02886003060085a7 */ /* 0x000ee4000800007f */
[----:B---3--:R-:W-:Y:S05]  /*21050*/  @!P0 BRA `(.L_x_7239) ;  /* 0xfffffffc00f08947 */ /* 0x008fea000383ffff */
[----:B------:R-:W-:Y:S05]  /*21060*/  BRA `(.L_x_7450) ;  /* 0xffffff9c00747947 */ /* 0x000fea000383ffff */
.L_x_7240:
[----:B------:R-:W-:Y:S01]  /*21070*/  BSSY B1, `(.L_x_7451) ;  /* 0x0000008000017945 */ /* 0x000fe20003800000 */
[----:B------:R-:W-:Y:S01]  /*21080*/  IMAD.MOV.U32 R13, RZ, RZ, R24 ;  /* 0x000000ffff0d7224 */ /* 0x000fe200078e0018 */
[----:B------:R-:W-:Y:S01]  /*21090*/  MOV R12, RZ ;  /* 0x000000ff000c7202 */ /* 0x000fe20000000f00 */
[----:B------:R-:W-:Y:S02]  /*210a0*/  IMAD.MOV.U32 R11, RZ, RZ, 0x181f ;  /* 0x0000181fff0b7424 */ /* 0x000fe400078e00ff */
[----:B------:R-:W-:-:S07]  /*210b0*/  IMAD.MOV.U32 R15, RZ, RZ, -0x1 ;  /* 0xffffffffff0f7424 */ /* 0x000fce00078e00ff */
[----:B-12---:R-:W-:Y:S05]  /*210c0*/  WARPSYNC.COLLECTIVE R15, `(.L_x_7452) ;  /* 0x000000000f087348 */ /* 0x006fea0003c00000 */
[----:B--2---:R0:W2:Y:S02]  /*210d0*/  SHFL.IDX P6, R14, R13, R12, R11 ;  /* 0x0000000c0d0e7389 */ /* 0x0040a400000c000b */
[----:B012---:R-:W-:Y:S01]  /*210e0*/  ENDCOLLECTIVE ;  /* 0x000000000000791b */ /* 0x007fe20003800000 */
.L_x_7452:
[----:B------:R-:W-:Y:S05]  /*210f0*/  BSYNC B1 ;  /* 0x0000000000017941 */ /* 0x000fea0003800000 */
.L_x_7451:
        /* <DEDUP_REMOVED lines=9> */
.L_x_7453:
[----:B------:R-:W-:Y:S02]  /*21190*/  IMAD.MOV.U32 R13, RZ, RZ, R24 ;  /* 0x000000ffff0d7224 */ /* 0x000fe400078e0018 */
[----:B------:R-:W-:Y:S02]  /*211a0*/  IMAD.MOV.U32 R12, RZ, RZ, 0x1 ;  /* 0x00000001ff0c7424 */ /* 0x000fe400078e00ff */
[----:B------:R-:W-:-:S07]  /*211b0*/  IMAD.MOV.U32 R2, RZ, RZ, R14 ;  /* 0x000000ffff027224 */ /* 0x000fce00078e000e */
[----:B------:R-:W-:Y:S05]  /*211c0*/  WARPSYNC.COLLECTIVE R15, `(.L_x_7454) ;  /* 0x000000000f087348 */ /* 0x000fea0003c00000 */
[----:B------:R0:W1:Y:S02]  /*211d0*/  SHFL.IDX P6, R14, R13, R12, R11 ;  /* 0x0000000c0d0e7389 */ /* 0x00006400000c000b */
[----:B01----:R-:W-:Y:S01]  /*211e0*/  ENDCOLLECTIVE ;  /* 0x000000000000791b */ /* 0x003fe20003800000 */
.L_x_7454:
[----:B------:R-:W-:-:S04]  /*211f0*/  IADD3 R2, P0, R2, R5, RZ ;  /* 0x0000000502027210 */ /* 0x000fc80007f1e0ff */
        /* <DEDUP_REMOVED lines=13> */
.L_x_7455:
[----:B------:R-:W-:Y:S01]  /*212d0*/  IMAD.MOV.U32 R13, RZ, RZ, R24 ;  /* 0x000000ffff0d7224 */ /* 0x000fe200078e0018 */
[----:B------:R-:W-:Y:S01]  /*212e0*/  MOV R12, 0x2 ;  /* 0x00000002000c7802 */ /* 0x000fe20000000f00 */
[----:B------:R-:W-:-:S07]  /*212f0*/  IMAD.MOV.U32 R2, RZ, RZ, R14 ;  /* 0x000000ffff027224 */ /* 0x000fce00078e000e */
[----:B------:R-:W-:Y:S05]  /*21300*/  WARPSYNC.COLLECTIVE R15, `(.L_x_7456) ;  /* 0x000000000f087348 */ /* 0x000fea0003c00000 */
[----:B------:R0:W1:Y:S02]  /*21310*/  SHFL.IDX P6, R14, R13, R12, R11 ;  /* 0x0000000c0d0e7389 */ /* 0x00006400000c000b */
[----:B01----:R-:W-:Y:S01]  /*21320*/  ENDCOLLECTIVE ;  /* 0x000000000000791b */ /* 0x003fe20003800000 */
.L_x_7456:
        /* <DEDUP_REMOVED lines=14> */
.L_x_7457:
[----:B------:R-:W-:Y:S02]  /*21410*/  IMAD.MOV.U32 R13, RZ, RZ, R24 ;  /* 0x000000ffff0d7224 */ /* 0x000fe400078e0018 */
[----:B------:R-:W-:Y:S02]  /*21420*/  IMAD.MOV.U32 R12, RZ, RZ, 0x3 ;  /* 0x00000003ff0c7424 */ /* 0x000fe400078e00ff */
[----:B------:R-:W-:-:S07]  /*21430*/  IMAD.MOV.U32 R2, RZ, RZ, R14 ;  /* 0x000000ffff027224 */ /* 0x000fce00078e000e */
[----:B------:R-:W-:Y:S05]  /*21440*/  WARPSYNC.COLLECTIVE R15, `(.L_x_7458) ;  /* 0x000000000f087348 */ /* 0x000fea0003c00000 */
[----:B------:R0:W1:Y:S02]  /*21450*/  SHFL.IDX P6, R14, R13, R12, R11 ;  /* 0x0000000c0d0e7389 */ /* 0x00006400000c000b */
[----:B01----:R-:W-:Y:S01]  /*21460*/  ENDCOLLECTIVE ;  /* 0x000000000000791b */ /* 0x003fe20003800000 */
.L_x_7458:
        /* <DEDUP_REMOVED lines=14> */
.L_x_7459:
[----:B------:R-:W-:Y:S02]  /*21550*/  IMAD.MOV.U32 R13, RZ, RZ, R24 ;  /* 0x000000ffff0d7224 */ /* 0x000fe400078e0018 */
[----:B------:R-:W-:Y:S01]  /*21560*/  IMAD.MOV.U32 R12, RZ, RZ, 0x4 ;  /* 0x00000004ff0c7424 */ /* 0x000fe200078e00ff */
[----:B------:R-:W-:-:S07]  /*21570*/  MOV R2, R14 ;  /* 0x0000000e00027202 */ /* 0x000fce0000000f00 */
[----:B------:R-:W-:Y:S05]  /*21580*/  WARPSYNC.COLLECTIVE R15, `(.L_x_7460) ;  /* 0x000000000f087348 */ /* 0x000fea0003c00000 */
[----:B------:R0:W1:Y:S02]  /*21590*/  SHFL.IDX P6, R14, R13, R12, R11 ;  /* 0x0000000c0d0e7389 */ /* 0x00006400000c000b */
[----:B01----:R-:W-:Y:S01]  /*215a0*/  ENDCOLLECTIVE ;  /* 0x000000000000791b */ /* 0x003fe20003800000 */
.L_x_7460:
        /* <DEDUP_REMOVED lines=14> */
.L_x_7461:
[----:B------:R-:W-:Y:S01]  /*21690*/  IMAD.MOV.U32 R13, RZ, RZ, R24 ;  /* 0x000000ffff0d7224 */ /* 0x000fe200078e0018 */
[----:B------:R-:W-:Y:S01]  /*216a0*/  MOV R12, 0x5 ;  /* 0x00000005000c7802 */ /* 0x000fe20000000f00 */
[----:B------:R-:W-:-:S07]  /*216b0*/  IMAD.MOV.U32 R2, RZ, RZ, R14 ;  /* 0x000000ffff027224 */ /* 0x000fce00078e000e */
[----:B------:R-:W-:Y:S05]  /*216c0*/  WARPSYNC.COLLECTIVE R15, `(.L_x_7462) ;  /* 0x000000000f087348 */ /* 0x000fea0003c00000 */
[----:B------:R0:W1:Y:S02]  /*216d0*/  SHFL.IDX P6, R14, R13, R12, R11 ;  /* 0x0000000c0d0e7389 */ /* 0x00006400000c000b */
[----:B01----:R-:W-:Y:S01]  /*216e0*/  ENDCOLLECTIVE ;  /* 0x000000000000791b */ /* 0x003fe20003800000 */
.L_x_7462:
        /* <DEDUP_REMOVED lines=14> */
.L_x_7463:
[----:B------:R-:W-:Y:S02]  /*217d0*/  IMAD.MOV.U32 R13, RZ, RZ, R24 ;  /* 0x000000ffff0d7224 */ /* 0x000fe400078e0018 */
[----:B------:R-:W-:Y:S02]  /*217e0*/  IMAD.MOV.U32 R12, RZ, RZ, 0x6 ;  /* 0x00000006ff0c7424 */ /* 0x000fe400078e00ff */
[----:B------:R-:W-:-:S07]  /*217f0*/  IMAD.MOV.U32 R2, RZ, RZ, R14 ;  /* 0x000000ffff027224 */ /* 0x000fce00078e000e */
[----:B------:R-:W-:Y:S05]  /*21800*/  WARPSYNC.COLLECTIVE R15, `(.L_x_7464) ;  /* 0x000000000f087348 */ /* 0x000fea0003c00000 */
[----:B------:R0:W1:Y:S02]  /*21810*/  SHFL.IDX P6, R14, R13, R12, R11 ;  /* 0x0000000c0d0e7389 */ /* 0x00006400000c000b */
[----:B01----:R-:W-:Y:S01]  /*21820*/  ENDCOLLECTIVE ;  /* 0x000000000000791b */ /* 0x003fe20003800000 */
.L_x_7464:
        /* <DEDUP_REMOVED lines=14> */
.L_x_7465:
[----:B------:R-:W-:Y:S02]  /*21910*/  IMAD.MOV.U32 R13, RZ, RZ, R24 ;  /* 0x000000ffff0d7224 */ /* 0x000fe400078e0018 */
[----:B------:R-:W-:Y:S01]  /*21920*/  IMAD.MOV.U32 R12, RZ, RZ, 0x7 ;  /* 0x00000007ff0c7424 */ /* 0x000fe200078e00ff */
[----:B------:R-:W-:-:S07]  /*21930*/  MOV R2, R14 ;  /* 0x0000000e00027202 */ /* 0x000fce0000000f00 */
[----:B------:R-:W-:Y:S05]  /*21940*/  WARPSYNC.COLLECTIVE R15, `(.L_x_7466) ;  /* 0x000000000f087348 */ /* 0x000fea0003c00000 */
[----:B------:R0:W1:Y:S02]  /*21950*/  SHFL.IDX P6, R14, R13, R12, R11 ;  /* 0x0000000c0d0e7389 */ /* 0x00006400000c000b */
[----:B01----:R-:W-:Y:S01]  /*21960*/  ENDCOLLECTIVE ;  /* 0x000000000000791b */ /* 0x003fe20003800000 */
.L_x_7466:
        /* <DEDUP_REMOVED lines=13> */
.L_x_7467:
[----:B------:R-:W-:Y:S01]  /*21a40*/  @!PT LDS RZ, [RZ] ;  /* 0x00000000fffff984 */ /* 0x000fe20000000800 */
[----:B------:R-:W-:Y:S01]  /*21a50*/  @!PT LDS RZ, [RZ] ;  /* 0x00000000fffff984 */ /* 0x000fe20000000800 */
[----:B------:R-:W-:Y:S01]  /*21a60*/  @!PT LDS RZ, [RZ] ;  /* 0x00000000fffff984 */ /* 0x000fe20000000800 */
[----:B------:R1:W-:Y:S01]  /*21a70*/  LDGSTS.E.BYPASS.LTC128B.128 [R7+0x7400], desc[UR42][R2.64+0x80], !P0 ;  /* 0x0740008002077fae */ /* 0x0003e2000c101d6a */
[----:B------:R-:W-:Y:S05]  /*21a80*/  BRA `(.L_x_7468) ;  /* 0xffffff9400fc7947 */ /* 0x000fea000383ffff */
.L_x_7248:
[----:B0-----:R0:W1:Y:S02]  /*21a90*/  SYNCS.PHASECHK.TRANS64.TRYWAIT P0, [R0+URZ+0x28860], R3 ;  /* 0x02886003000075a7 */ /* 0x001064000800017f */
[----:B-1----:R-:W-:Y:S05]  /*21aa0*/  @!P0 NANOSLEEP.SYNCS 0x989680 ;  /* 0x009896800000895d */ /* 0x002fea0003900000 */
[----:B------:R-:W1:Y:S02]  /*21ab0*/  @!P0 SYNCS.PHASECHK.TRANS64 P0, [R0+URZ+0x28860], R3 ;  /* 0x02886003000085a7 */ /* 0x000e64000800007f */
[----:B-1----:R-:W-:Y:S05]  /*21ac0*/  @!P0 BRA `(.L_x_7248) ;  /* 0xfffffffc00f08947 */ /* 0x002fea000383ffff */
[----:B------:R-:W-:Y:S05]  /*21ad0*/  BRA `(.L_x_7469) ;  /* 0xffffff9c00107947 */ /* 0x000fea000383ffff */
.L_x_7249:
[----:B------:R-:W-:Y:S01]  /*21ae0*/  BSSY B0, `(.L_x_7470) ;  /* 0x0000008000007945 */ /* 0x000fe20003800000 */
[----:B------:R-:W-:Y:S01]  /*21af0*/  IMAD.MOV.U32 R13, RZ, RZ, R24 ;  /* 0x000000ffff0d7224 */ /* 0x000fe200078e0018 */
[----:B------:R-:W-:Y:S01]  /*21b00*/  MOV R15, 0xffffffff ;  /* 0xffffffff000f7802 */ /* 0x000fe20000000f00 */
[----:B------:R-:W-:Y:S02]  /*21b10*/  IMAD.MOV.U32 R12, RZ, RZ, RZ ;  /* 0x000000ffff0c7224 */ /* 0x000fe400078e00ff */
[----:B------:R-:W-:-:S07]  /*21b20*/  IMAD.MOV.U32 R11, RZ, RZ, 0x181f ;  /* 0x0000181fff0b7424 */ /* 0x000fce00078e00ff */
[----:B0-2---:R-:W-:Y:S05]  /*21b30*/  WARPSYNC.COLLECTIVE R15, `(.L_x_7471) ;  /* 0x000000000f087348 */ /* 0x005fea0003c00000 */
[----:B--2---:R1:W2:Y:S02]  /*21b40*/  SHFL.IDX P6, R14, R13, R12, R11 ;  /* 0x0000000c0d0e7389 */ /* 0x0042a400000c000b */
[----:B012---:R-:W-:Y:S01]  /*21b50*/  ENDCOLLECTIVE ;  /* 0x000000000000791b */ /* 0x007fe20003800000 */
.L_x_7471:
[----:B------:R-:W-:Y:S05]  /*21b60*/  BSYNC B0 ;  /* 0x0000000000007941 */ /* 0x000fea0003800000 */
.L_x_7470:
        /* <DEDUP_REMOVED lines=9> */
.L_x_7472:
[----:B------:R-:W-:Y:S01]  /*21c00*/  ULDC UR4, c[0x0][0x2f4] ;  /* 0x0000bd0000047ab9 */ /* 0x000fe20000000800 */
[----:B------:R-:W-:Y:S01]  /*21c10*/  IMAD R4, R9, 0x2, R22 ;  /* 0x0000000209047824 */ /* 0x000fe200078e0216 */
[----:B------:R-:W-:Y:S02]  /*21c20*/  ISETP.GE.AND P1, PT, R31, UR4, PT ;  /* 0x000000041f007c0c */ /* 0x000fe4000bf26270 */
[----:B------:R-:W-:Y:S02]  /*21c30*/  ISETP.GE.AND P0, PT, R30, UR4, PT ;  /* 0x000000041e007c0c */ /* 0x000fe4000bf06270 */
[C---:B------:R-:W-:Y:S02]  /*21c40*/  ISETP.LT.OR P3, PT, R6.reuse, 0x1, P1 ;  /* 0x000000010600780c */ /* 0x040fe40000f61670 */
[----:B------:R-:W-:Y:S02]  /*21c50*/  ISETP.LT.OR P4, PT, R6, 0x1, P0 ;  /* 0x000000010600780c */ /* 0x000fe40000781670 */
[----:B------:R-:W-:Y:S01]  /*21c60*/  MOV R13, R24 ;  /* 0x00000018000d7202 */ /* 0x000fe20000000f00 */
[----:B------:R-:W-:Y:S01]  /*21c70*/  IMAD.MOV.U32 R12, RZ, RZ, 0x1 ;  /* 0x00000001ff0c7424 */ /* 0x000fe200078e00ff */
[----:B------:R-:W-:-:S13]  /*21c80*/  IADD3 R2, P2, R14, R5, RZ ;  /* 0x000000050e027210 */ /* 0x000fda0007f5e0ff */
[----:B------:R-:W-:Y:S05]  /*21c90*/  WARPSYNC.COLLECTIVE R15, `(.L_x_7473) ;  /* 0x000000000f087348 */ /* 0x000fea0003c00000 */
[----:B------:R0:W1:Y:S02]  /*21ca0*/  SHFL.IDX P6, R14, R13, R12, R11 ;  /* 0x0000000c0d0e7389 */ /* 0x00006400000c000b */
[----:B01----:R-:W-:Y:S01]  /*21cb0*/  ENDCOLLECTIVE ;  /* 0x000000000000791b */ /* 0x003fe20003800000 */
.L_x_7473:
        /* <DEDUP_REMOVED lines=13> */
.L_x_7474:
[----:B------:R-:W-:Y:S02]  /*21d90*/  IMAD.MOV.U32 R13, RZ, RZ, R24 ;  /* 0x000000ffff0d7224 */ /* 0x000fe400078e0018 */
[----:B------:R-:W-:Y:S02]  /*21da0*/  IMAD.MOV.U32 R12, RZ, RZ, 0x2 ;  /* 0x00000002ff0c7424 */ /* 0x000fe400078e00ff */
[----:B------:R-:W-:-:S07]  /*21db0*/  IMAD.MOV.U32 R10, RZ, RZ, R14 ;  /* 0x000000ffff0a7224 */ /* 0x000fce00078e000e */
[----:B------:R-:W-:Y:S05]  /*21dc0*/  WARPSYNC.COLLECTIVE R15, `(.L_x_7475) ;  /* 0x000000000f087348 */ /* 0x000fea0003c00000 */
[----:B------:R0:W1:Y:S02]  /*21dd0*/  SHFL.IDX P6, R14, R13, R12, R11 ;  /* 0x0000000c0d0e7389 */ /* 0x00006400000c000b */
[----:B01----:R-:W-:Y:S01]  /*21de0*/  ENDCOLLECTIVE ;  /* 0x000000000000791b */ /* 0x003fe20003800000 */
.L_x_7475:
        /* <DEDUP_REMOVED lines=14> */
.L_x_7476:
[----:B------:R-:W-:Y:S02]  /*21ed0*/  IMAD.MOV.U32 R13, RZ, RZ, R24 ;  /* 0x000000ffff0d7224 */ /* 0x000fe400078e0018 */
[----:B------:R-:W-:Y:S01]  /*21ee0*/  IMAD.MOV.U32 R12, RZ, RZ, 0x3 ;  /* 0x00000003ff0c7424 */ /* 0x000fe200078e00ff */
[----:B------:R-:W-:-:S13]  /*21ef0*/  IADD3 R2, P2, R14, R5, RZ ;  /* 0x000000050e027210 */ /* 0x000fda0007f5e0ff */
[----:B------:R-:W-:Y:S05]  /*21f00*/  WARPSYNC.COLLECTIVE R15, `(.L_x_7477) ;  /* 0x000000000f087348 */ /* 0x000fea0003c00000 */
[----:B------:R0:W1:Y:S02]  /*21f10*/  SHFL.IDX P6, R14, R13, R12, R11 ;  /* 0x0000000c0d0e7389 */ /* 0x00006400000c000b */
[----:B01----:R-:W-:Y:S01]  /*21f20*/  ENDCOLLECTIVE ;  /* 0x000000000000791b */ /* 0x003fe20003800000 */
.L_x_7477:
        /* <DEDUP_REMOVED lines=13> */
.L_x_7478:
[----:B------:R-:W-:Y:S02]  /*22000*/  IMAD.MOV.U32 R13, RZ, RZ, R24 ;  /* 0x000000ffff0d7224 */ /* 0x000fe400078e0018 */
[----:B------:R-:W-:Y:S01]  /*22010*/  IMAD.MOV.U32 R12, RZ, RZ, 0x4 ;  /* 0x00000004ff0c7424 */ /* 0x000fe200078e00ff */
[----:B------:R-:W-:-:S13]  /*22020*/  IADD3 R2, P2, R14, R5, RZ ;  /* 0x000000050e027210 */ /* 0x000fda0007f5e0ff */
[----:B------:R-:W-:Y:S05]  /*22030*/  WARPSYNC.COLLECTIVE R15, `(.L_x_7479) ;  /* 0x000000000f087348 */ /* 0x000fea0003c00000 */
[----:B------:R0:W1:Y:S02]  /*22040*/  SHFL.IDX P6, R14, R13, R12, R11 ;  /* 0x0000000c0d0e7389 */ /* 0x00006400000c000b */
[----:B01----:R-:W-:Y:S01]  /*22050*/  ENDCOLLECTIVE ;  /* 0x000000000000791b */ /* 0x003fe20003800000 */
.L_x_7479:
        /* <DEDUP_REMOVED lines=13> */
.L_x_7480:
[----:B------:R-:W-:Y:S02]  /*22130*/  IMAD.MOV.U32 R13, RZ, RZ, R24 ;  /* 0x000000ffff0d7224 */ /* 0x000fe400078e0018 */
[----:B------:R-:W-:Y:S02]  /*22140*/  IMAD.MOV.U32 R12, RZ, RZ, 0x5 ;  /* 0x00000005ff0c7424 */ /* 0x000fe400078e00ff */
[----:B------:R-:W-:-:S07]  /*22150*/  IMAD.MOV.U32 R10, RZ, RZ, R14 ;  /* 0x000000ffff0a7224 */ /* 0x000fce00078e000e */
[----:B------:R-:W-:Y:S05]  /*22160*/  WARPSYNC.COLLECTIVE R15, `(.L_x_7481) ;  /* 0x000000000f087348 */ /* 0x000fea0003c00000 */
[----:B------:R0:W1:Y:S02]  /*22170*/  SHFL.IDX P6, R14, R13, R12, R11 ;  /* 0x0000000c0d0e7389 */ /* 0x00006400000c000b */
[----:B01----:R-:W-:Y:S01]  /*22180*/  ENDCOLLECTIVE ;  /* 0x000000000000791b */ /* 0x003fe20003800000 */
.L_x_7481:
[----:B------:R-:W-:-:S05]  /*22190*/  IADD3 R2, P2, R10, R5, RZ ;  /* 0x000000050a027210 */ /* 0x000fca0007f5e0ff */
[----:B------:R-:W-:-:S05]  /*221a0*/  IMAD.X R3, RZ, RZ, R8, P2 ;  /* 0x000000ffff037224 */ /* 0x000fca00010e0608 */
[----:B------:R-:W-:Y:S01]  /*221b0*/  @!PT LDS RZ, [RZ] ;  /* 0x00000000fffff984 */ /* 0x000fe20000000800 */
[----:B------:R-:W-:Y:S01]  /*221c0*/  @!PT LDS RZ, [RZ] ;  /* 0x00000000fffff984 */ /* 0x000fe20000000800 */
[----:B------:R-:W-:Y:S01]  /*221d0*/  @!PT LDS RZ, [RZ] ;  /* 0x00000000fffff984 */ /* 0x000fe20000000800 */
[----:B------:R0:W-:Y:S01]  /*221e0*/  LDGSTS.E.BYPASS.LTC128B.128 [R4+0x2400], desc[UR42][R2.64], !P3 ;  /* 0x0240000002047fae */ /* 0x0001e2000d901d6a */
[----:B------:R-:W-:Y:S01]  /*221f0*/  IMAD.MOV.U32 R13, RZ, RZ, R23 ;  /* 0x000000ffff0d7224 */ /* 0x000fe200078e0017 */
[C---:B------:R-:W-:Y:S02]  /*22200*/  ISETP.LT.OR P3, PT, R6.reuse, 0x51, P1 ;  /* 0x000000510600780c */ /* 0x040fe40000f61670 */
[----:B------:R0:W-:Y:S01]  /*22210*/  LDGSTS.E.BYPASS.LTC128B.128 [R4+0x6400], desc[UR42][R2.64+0x80], !P4 ;  /* 0x0640008002047fae */ /* 0x0001e2000e101d6a */
[----:B------:R-:W-:Y:S01]  /*22220*/  ISETP.LT.OR P4, PT, R6, 0x51, P0 ;  /* 0x000000510600780c */ /* 0x000fe20000781670 */
[----:B------:R-:W-:-:S12]  /*22230*/  IMAD.MOV.U32 R7, RZ, RZ, R14 ;  /* 0x000000ffff077224 */ /* 0x000fd800078e000e */
[----:B0-----:R-:W-:Y:S05]  /*22240*/  WARPSYNC.COLLECTIVE R15, `(.L_x_7482) ;  /* 0x000000000f087348 */ /* 0x001fea0003c00000 */
[----:B------:R1:W2:Y:S02]  /*22250*/  SHFL.IDX P6, R14, R13, R12, R11 ;  /* 0x0000000c0d0e7389 */ /* 0x0002a400000c000b */
[----:B012---:R-:W-:Y:S01]  /*22260*/  ENDCOLLECTIVE ;  /* 0x000000000000791b */ /* 0x007fe20003800000 */
.L_x_7482:
[----:B------:R-:W-:Y:S01]  /*22270*/  MOV R13, R24 ;  /* 0x00000018000d7202 */ /* 0x000fe20000000f00 */
[----:B------:R-:W-:Y:S01]  /*22280*/  IMAD.MOV.U32 R12, RZ, RZ, 0x6 ;  /* 0x00000006ff0c7424 */ /* 0x000fe200078e00ff */
[----:B------:R-:W-:-:S13]  /*22290*/  IADD3 R2, P2, R14, R5, RZ ;  /* 0x000000050e027210 */ /* 0x000fda0007f5e0ff */
[----:B------:R-:W-:Y:S05]  /*222a0*/  WARPSYNC.COLLECTIVE R15, `(.L_x_7483) ;  /* 0x000000000f087348 */ /* 0x000fea0003c00000 */
[----:B------:R0:W1:Y:S02]  /*222b0*/  SHFL.IDX P6, R14, R13, R12, R11 ;  /* 0x0000000c0d0e7389 */ /* 0x00006400000c000b */
[----:B01----:R-:W-:Y:S01]  /*222c0*/  ENDCOLLECTIVE ;  /* 0x000000000000791b */ /* 0x003fe20003800000 */
.L_x_7483:
        /* <DEDUP_REMOVED lines=13> */
.L_x_7484:
[----:B------:R-:W-:Y:S02]  /*223a0*/  IMAD.MOV.U32 R13, RZ, RZ, R24 ;  /* 0x000000ffff0d7224 */ /* 0x000fe400078e0018 */
[----:B------:R-:W-:Y:S02]  /*223b0*/  IMAD.MOV.U32 R12, RZ, RZ, 0x7 ;  /* 0x00000007ff0c7424 */ /* 0x000fe400078e00ff */
[----:B------:R-:W-:-:S07]  /*223c0*/  IMAD.MOV.U32 R10, RZ, RZ, R14 ;  /* 0x000000ffff0a7224 */ /* 0x000fce00078e000e */
[----:B------:R-:W-:Y:S05]  /*223d0*/  WARPSYNC.COLLECTIVE R15, `(.L_x_7485) ;  /* 0x000000000f087348 */ /* 0x000fea0003c00000 */
[----:B------:R0:W1:Y:S02]  /*223e0*/  SHFL.IDX P6, R14, R13, R12, R11 ;  /* 0x0000000c0d0e7389 */ /* 0x00006400000c000b */
[----:B01----:R-:W-:Y:S01]  /*223f0*/  ENDCOLLECTIVE ;  /* 0x000000000000791b */ /* 0x003fe20003800000 */
.L_x_7485:
        /* <DEDUP_REMOVED lines=12> */
.L_x_7486:
[----:B------:R-:W-:Y:S05]  /*224c0*/  BRA `(.L_x_7487) ;  /* 0xffffff9400b07947 */ /* 0x000fea000383ffff */
.L_x_7254:
        /* <DEDUP_REMOVED lines=8> */
.L_x_7489:
[----:B------:R-:W-:Y:S05]  /*22550*/  BSYNC B0 ;  /* 0x0000000000007941 */ /* 0x000fea0003800000 */
.L_x_7488:
        /* <DEDUP_REMOVED lines=9> */
.L_x_7490:
        /* <DEDUP_REMOVED lines=15> */
[C---:B------:R-:W-:Y:S01]  /*226e0*/  ISETP.GE.U32.AND P5, PT, R9.reuse, 0x10, PT ;  /* 0x000000100900780c */ /* 0x040fe20003fa6070 */
[----:B--2---:R-:W-:Y:S01]  /*226f0*/  @!P1 IMAD.MOV.U32 R7, RZ, RZ, R6 ;  /* 0x000000ffff079224 */ /* 0x004fe200078e0006 */
[----:B------:R-:W-:Y:S01]  /*22700*/  MOV R6, RZ ;  /* 0x000000ff00067202 */ /* 0x000fe20000000f00 */
[----:B---3--:R-:W-:Y:S01]  /*22710*/  @!P1 IMAD.MOV.U32 R4, RZ, RZ, R5 ;  /* 0x000000ffff049224 */ /* 0x008fe200078e0005 */
[----:B------:R-:W-:-:S03]  /*22720*/  ISETP.NE.AND P1, PT, R9, RZ, PT ;  /* 0x000000ff0900720c */ /* 0x000fc60003f25270 */
[----:B------:R-:W-:-:S10]  /*22730*/  IMAD R13, R4, R7, RZ ;  /* 0x00000007040d7224 */ /* 0x000fd400078e02ff */
[----:B------:R-:W-:Y:S05]  /*22740*/  WARPSYNC.COLLECTIVE R15, `(.L_x_7491) ;  /* 0x000000000f087348 */ /* 0x000fea0003c00000 */
[----:B------:R0:W1:Y:S02]  /*22750*/  SHFL.UP P6, R14, R13, R12, R11 ;  /* 0x0400000c0d0e7389 */ /* 0x00006400000c000b */
[----:B01----:R-:W-:Y:S01]  /*22760*/  ENDCOLLECTIVE ;  /* 0x000000000000791b */ /* 0x003fe20003800000 */
.L_x_7491:
[----:B------:R-:W-:Y:S01]  /*22770*/  IMAD.MOV.U32 R12, RZ, RZ, 0x2 ;  /* 0x00000002ff0c7424 */ /* 0x000fe200078e00ff */
[----:B------:R-:W-:-:S04]  /*22780*/  SEL R14, R14, RZ, P1 ;  /* 0x000000ff0e0e7207 */ /* 0x000fc80000800000 */
[----:B------:R-:W-:-:S05]  /*22790*/  IADD3 R5, R13, R14, RZ ;  /* 0x0000000e0d057210 */ /* 0x000fca0007ffe0ff */
[----:B------:R-:W-:-:S07]  /*227a0*/  IMAD.MOV.U32 R13, RZ, RZ, R5 ;  /* 0x000000ffff0d7224 */ /* 0x000fce00078e0005 */
[----:B------:R-:W-:Y:S05]  /*227b0*/  WARPSYNC.COLLECTIVE R15, `(.L_x_7492) ;  /* 0x000000000f087348 */ /* 0x000fea0003c00000 */
[----:B------:R0:W1:Y:S02]  /*227c0*/  SHFL.UP P6, R14, R13, R12, R11 ;  /* 0x0400000c0d0e7389 */ /* 0x00006400000c000b */
[----:B01----:R-:W-:Y:S01]  /*227d0*/  ENDCOLLECTIVE ;  /* 0x000000000000791b */ /* 0x003fe20003800000 */
.L_x_7492:
[----:B------:R-:W-:Y:S01]  /*227e0*/  IMAD.MOV.U32 R12, RZ, RZ, 0x4 ;  /* 0x00000004ff0c7424 */ /* 0x000fe200078e00ff */
[----:B------:R-:W-:-:S05]  /*227f0*/  SEL R2, R14, RZ, P2 ;  /* 0x000000ff0e027207 */ /* 0x000fca0001000000 */
[----:B------:R-:W-:-:S04]  /*22800*/  IMAD.IADD R2, R5, 0x1, R2 ;  /* 0x0000000105027824 */ /* 0x000fc800078e0202 */
[----:B------:R-:W-:-:S07]  /*22810*/  IMAD.MOV.U32 R13, RZ, RZ, R2 ;  /* 0x000000ffff0d7224 */ /* 0x000fce00078e0002 */
[----:B------:R-:W-:Y:S05]  /*22820*/  WARPSYNC.COLLECTIVE R15, `(.L_x_7493) ;  /* 0x000000000f087348 */ /* 0x000fea0003c00000 */
[----:B------:R0:W1:Y:S02]  /*22830*/  SHFL.UP P6, R14, R13, R12, R11 ;  /* 0x0400000c0d0e7389 */ /* 0x00006400000c000b */
[----:B01----:R-:W-:Y:S01]  /*22840*/  ENDCOLLECTIVE ;  /* 0x000000000000791b */ /* 0x003fe20003800000 */
.L_x_7493:
[----:B------:R-:W-:Y:S02]  /*22850*/  MOV R12, 0x8 ;  /* 0x00000008000c7802 */ /* 0x000fe40000000f00 */
[----:B------:R-:W-:-:S05]  /*22860*/  SEL R3, R14, RZ, P3 ;  /* 0x000000ff0e037207 */ /* 0x000fca0001800000 */
[----:B------:R-:W-:-:S04]  /*22870*/  IMAD.IADD R3, R2, 0x1, R3 ;  /* 0x0000000102037824 */ /* 0x000fc800078e0203 */
[----:B------:R-:W-:-:S07]  /*22880*/  IMAD.MOV.U32 R13, RZ, RZ, R3 ;  /* 0x000000ffff0d7224 */ /* 0x000fce00078e0003 */
[----:B------:R-:W-:Y:S05]  /*22890*/  WARPSYNC.COLLECTIVE R15, `(.L_x_7494) ;  /* 0x000000000f087348 */ /* 0x000fea0003c00000 */
[----:B------:R0:W1:Y:S02]  /*228a0*/  SHFL.UP P6, R14, R13, R12, R11 ;  /* 0x0400000c0d0e7389 */ /* 0x00006400000c000b */
[----:B01----:R-:W-:Y:S01]  /*228b0*/  ENDCOLLECTIVE ;  /* 0x000000000000791b */ /* 0x003fe20003800000 */
.L_x_7494:
[----:B------:R-:W-:Y:S01]  /*228c0*/  IMAD.MOV.U32 R12, RZ, RZ, 0x10 ;  /* 0x00000010ff0c7424 */ /* 0x000fe200078e00ff */
[----:B------:R-:W-:-:S05]  /*228d0*/  SEL R14, R14, RZ, P4 ;  /* 0x000000ff0e0e7207 */ /* 0x000fca0002000000 */
[----:B------:R-:W-:-:S04]  /*228e0*/  IMAD.IADD R5, R3, 0x1, R14 ;  /* 0x0000000103057824 */ /* 0x000fc800078e020e */
[----:B------:R-:W-:-:S07]  /*228f0*/  IMAD.MOV.U32 R13, RZ, RZ, R5 ;  /* 0x000000ffff0d7224 */ /* 0x000fce00078e0005 */
[----:B------:R-:W-:Y:S05]  /*22900*/  WARPSYNC.COLLECTIVE R15, `(.L_x_7495) ;  /* 0x000000000f087348 */ /* 0x000fea0003c00000 */
[----:B------:R0:W1:Y:S02]  /*22910*/  SHFL.UP P6, R14, R13, R12, R11 ;  /* 0x0400000c0d0e7389 */ /* 0x00006400000c000b */
[----:B01----:R-:W-:Y:S01]  /*22920*/  ENDCOLLECTIVE ;  /* 0x000000000000791b */ /* 0x003fe20003800000 */
.L_x_7495:
        /* <DEDUP_REMOVED lines=8> */
.L_x_7496:
[----:B------:R-:W-:Y:S05]  /*229b0*/  BRA `(.L_x_7497) ;  /* 0xffffff9400c47947 */ /* 0x000fea000383ffff */
.L_x_7257:
[----:B------:R-:W-:Y:S01]  /*229c0*/  BSSY B0, `(.L_x_7498) ;  /* 0x0000007000007945 */ /* 0x000fe20003800000 */
[----:B------:R-:W-:Y:S02]  /*229d0*/  IMAD.MOV.U32 R12, RZ, RZ, 0x1 ;  /* 0x00000001ff0c7424 */ /* 0x000fe400078e00ff */
[----:B------:R-:W-:Y:S02]  /*229e0*/  IMAD.MOV.U32 R11, RZ, RZ, RZ ;  /* 0x000000ffff0b7224 */ /* 0x000fe400078e00ff */
[----:B------:R-:W-:-:S07]  /*229f0*/  IMAD.MOV.U32 R15, RZ, RZ, -0x1 ;  /* 0xffffffffff0f7424 */ /* 0x000fce00078e00ff */
[----:B------:R-:W-:Y:S05]  /*22a00*/  WARPSYNC.COLLECTIVE R15, `(.L_x_7499) ;  /* 0x000000000f087348 */ /* 0x000fea0003c00000 */
[----:B------:R0:W1:Y:S02]  /*22a10*/  SHFL.UP P6, R14, R13, R12, R11 ;  /* 0x0400000c0d0e7389 */ /* 0x00006400000c000b */
[----:B01----:R-:W-:Y:S01]  /*22a20*/  ENDCOLLECTIVE ;  /* 0x000000000000791b */ /* 0x003fe20003800000 */
.L_x_7499:
[----:B------:R-:W-:Y:S05]  /*22a30*/  BSYNC B0 ;  /* 0x0000000000007941 */ /* 0x000fea0003800000 */
.L_x_7498:
        /* <DEDUP_REMOVED lines=8> */
.L_x_7500:
[----:B------:R-:W-:Y:S01]  /*22ac0*/  IMAD.MOV.U32 R12, RZ, RZ, 0x4 ;  /* 0x00000004ff0c7424 */ /* 0x000fe200078e00ff */
[----:B------:R-:W-:-:S04]  /*22ad0*/  SEL R2, R14, RZ, P2 ;  /* 0x000000ff0e027207 */ /* 0x000fc80001000000 */
[----:B------:R-:W-:-:S05]  /*22ae0*/  IADD3 R2, R13, R2, RZ ;  /* 0x000000020d027210 */ /* 0x000fca0007ffe0ff */
[----:B------:R-:W-:-:S07]  /*22af0*/  IMAD.MOV.U32 R13, RZ, RZ, R2 ;  /* 0x000000ffff0d7224 */ /* 0x000fce00078e0002 */
[----:B------:R-:W-:Y:S05]  /*22b00*/  WARPSYNC.COLLECTIVE R15, `(.L_x_7501) ;  /* 0x000000000f087348 */ /* 0x000fea0003c00000 */
[----:B------:R0:W1:Y:S02]  /*22b10*/  SHFL.UP P6, R14, R13, R12, R11 ;  /* 0x0400000c0d0e7389 */ /* 0x00006400000c000b */
[----:B01----:R-:W-:Y:S01]  /*22b20*/  ENDCOLLECTIVE ;  /* 0x000000000000791b */ /* 0x003fe20003800000 */
.L_x_7501:
[----:B------:R-:W-:Y:S01]  /*22b30*/  IMAD.MOV.U32 R12, RZ, RZ, 0x8 ;  /* 0x00000008ff0c7424 */ /* 0x000fe200078e00ff */
[----:B------:R-:W-:-:S05]  /*22b40*/  SEL R3, R14, RZ, P3 ;  /* 0x000000ff0e037207 */ /* 0x000fca0001800000 */
[----:B------:R-:W-:-:S04]  /*22b50*/  IMAD.IADD R3, R2, 0x1, R3 ;  /* 0x0000000102037824 */ /* 0x000fc800078e0203 */
[----:B------:R-:W-:-:S07]  /*22b60*/  IMAD.MOV.U32 R13, RZ, RZ, R3 ;  /* 0x000000ffff0d7224 */ /* 0x000fce00078e0003 */
[----:B------:R-:W-:Y:S05]  /*22b70*/  WARPSYNC.COLLECTIVE R15, `(.L_x_7502) ;  /* 0x000000000f087348 */ /* 0x000fea0003c00000 */
[----:B------:R0:W1:Y:S02]  /*22b80*/  SHFL.UP P6, R14, R13, R12, R11 ;  /* 0x0400000c0d0e7389 */ /* 0x00006400000c000b */
[----:B01----:R-:W-:Y:S01]  /*22b90*/  ENDCOLLECTIVE ;  /* 0x000000000000791b */ /* 0x003fe20003800000 */
.L_x_7502:
[----:B------:R-:W-:Y:S02]  /*22ba0*/  MOV R12, 0x10 ;  /* 0x00000010000c7802 */ /* 0x000fe40000000f00 */
[----:B------:R-:W-:-:S05]  /*22bb0*/  SEL R14, R14, RZ, P4 ;  /* 0x000000ff0e0e7207 */ /* 0x000fca0002000000 */
[----:B------:R-:W-:-:S04]  /*22bc0*/  IMAD.IADD R5, R3, 0x1, R14 ;  /* 0x0000000103057824 */ /* 0x000fc800078e020e */
[----:B------:R-:W-:-:S07]  /*22bd0*/  IMAD.MOV.U32 R13, RZ, RZ, R5 ;  /* 0x000000ffff0d7224 */ /* 0x000fce00078e0005 */
[----:B------:R-:W-:Y:S05]  /*22be0*/  WARPSYNC.COLLECTIVE R15, `(.L_x_7503) ;  /* 0x000000000f087348 */ /* 0x000fea0003c00000 */
[----:B------:R0:W1:Y:S02]  /*22bf0*/  SHFL.UP P6, R14, R13, R12, R11 ;  /* 0x0400000c0d0e7389 */ /* 0x00006400000c000b */
[----:B01----:R-:W-:Y:S01]  /*22c00*/  ENDCOLLECTIVE ;  /* 0x000000000000791b */ /* 0x003fe20003800000 */
.L_x_7503:
        /* <DEDUP_REMOVED lines=8> */
.L_x_7504:
[----:B------:R-:W-:Y:S05]  /*22c90*/  BRA `(.L_x_7505) ;  /* 0xffffff9400b07947 */ /* 0x000fea000383ffff */
.L_x_7259:
[----:B------:R-:W-:Y:S01]  /*22ca0*/  BSSY B0, `(.L_x_7506) ;  /* 0x0000006000007945 */ /* 0x000fe20003800000 */
[----:B------:R-:W-:Y:S01]  /*22cb0*/  PLOP3.LUT P6, PT, P6, PT, PT, 0x8, 0x0 ;  /* 0x000000000000781c */ /* 0x000fe200037ce170 */
[----:B------:R-:W-:-:S12]  /*22cc0*/  IMAD.MOV.U32 R15, RZ, RZ, -0x1 ;  /* 0xffffffffff0f7424 */ /* 0x000fd800078e00ff */
[----:B0-----:R-:W-:Y:S05]  /*22cd0*/  WARPSYNC.COLLECTIVE R15, `(.L_x_7507) ;  /* 0x000000000f087348 */ /* 0x001fea0003c00000 */
[----:B------:R-:W-:Y:S01]  /*22ce0*/  VOTE.ANY R14, PT, P6 ;  /* 0x00000000000e7806 */ /* 0x000fe200030e0100 */
[----:B0-----:R-:W-:Y:S06]  /*22cf0*/  ENDCOLLECTIVE ;  /* 0x000000000000791b */ /* 0x001fec0003800000 */
.L_x_7507:
[----:B------:R-:W-:Y:S05]  /*22d00*/  BSYNC B0 ;  /* 0x0000000000007941 */ /* 0x000fea0003800000 */
.L_x_7506:
        /* <DEDUP_REMOVED lines=9> */
.L_x_7508:
[----:B------:R-:W-:Y:S02]  /*22da0*/  IMAD.MOV.U32 R13, RZ, RZ, R4 ;  /* 0x000000ffff0d7224 */ /* 0x000fe400078e0004 */
[----:B------:R-:W-:-:S07]  /*22db0*/  IMAD.MOV.U32 R7, RZ, RZ, R14 ;  /* 0x000000ffff077224 */ /* 0x000fce00078e000e */
[----:B------:R-:W-:Y:S05]  /*22dc0*/  WARPSYNC.COLLECTIVE R15, `(.L_x_7509) ;  /* 0x000000000f087348 */ /* 0x000fea0003c00000 */
[----:B------:R0:W1:Y:S02]  /*22dd0*/  SHFL.IDX P6, R14, R13, R12, R11 ;  /* 0x0000000c0d0e7389 */ /* 0x00006400000c000b */
[----:B01----:R-:W-:Y:S01]  /*22de0*/  ENDCOLLECTIVE ;  /* 0x000000000000791b */ /* 0x003fe20003800000 */
.L_x_7509:
[----:B------:R-:W-:Y:S01]  /*22df0*/  IMAD.MOV.U32 R4, RZ, RZ, R14 ;  /* 0x000000ffff047224 */ /* 0x000fe200078e000e */
[----:B------:R-:W-:Y:S06]  /*22e00*/  BRA `(.L_x_7510) ;  /* 0xffffff9400907947 */ /* 0x000fec000383ffff */
.L_x_7261:
[----:B------:R-:W-:Y:S01]  /*22e10*/  BSSY B0, `(.L_x_7511) ;  /* 0x0000007000007945 */ /* 0x000fe20003800000 */
[----:B------:R-:W-:Y:S01]  /*22e20*/  IMAD.MOV.U32 R13, RZ, RZ, R2 ;  /* 0x000000ffff0d7224 */ /* 0x000fe200078e0002 */
[----:B------:R-:W-:Y:S01]  /*22e30*/  MOV R15, 0xffffffff ;  /* 0xffffffff000f7802 */ /* 0x000fe20000000f00 */
[----:B------:R-:W-:-:S07]  /*22e40*/  IMAD.MOV.U32 R11, RZ, RZ, 0x1f ;  /* 0x0000001fff0b7424 */ /* 0x000fce00078e00ff */
[----:B0123--:R-:W-:Y:S05]  /*22e50*/  WARPSYNC.COLLECTIVE R15, `(.L_x_7512) ;  /* 0x000000000f087348 */ /* 0x00ffea0003c00000 */
[----:B------:R4:W0:Y:S02]  /*22e60*/  SHFL.IDX P6, R14, R13, R12, R11 ;  /* 0x0000000c0d0e7389 */ /* 0x00082400000c000b */
[----:B01234-:R-:W-:Y:S01]  /*22e70*/  ENDCOLLECTIVE ;  /* 0x000000000000791b */ /* 0x01ffe20003800000 */
.L_x_7512:
[----:B------:R-:W-:Y:S05]  /*22e80*/  BSYNC B0 ;  /* 0x0000000000007941 */ /* 0x000fea0003800000 */
.L_x_7511:
[----:B------:R-:W-:Y:S01]  /*22e90*/  IMAD.MOV.U32 R6, RZ, RZ, R14 ;  /* 0x000000ffff067224 */ /* 0x000fe200078e000e */
[----:B------:R-:W-:Y:S06]  /*22ea0*/  BRA `(.L_x_7260) ;  /* 0xffffff9400807947 */ /* 0x000fec000383ffff */
.L_x_7265:
[----:B0-----:R0:W1:Y:S02]  /*22eb0*/  SYNCS.PHASECHK.TRANS64.TRYWAIT P0, [R4+URZ+0x28820], R0 ;  /* 0x02882000040075a7 */ /* 0x001064000800017f */
[----:B-1----:R-:W-:Y:S05]  /*22ec0*/  @!P0 NANOSLEEP.SYNCS 0x989680 ;  /* 0x009896800000895d */ /* 0x002fea0003900000 */
[----:B------:R-:W1:Y:S02]  /*22ed0*/  @!P0 SYNCS.PHASECHK.TRANS64 P0, [R4+URZ+0x28820], R0 ;  /* 0x02882000040085a7 */ /* 0x000e64000800007f */
[----:B-1----:R-:W-:Y:S05]  /*22ee0*/  @!P0 BRA `(.L_x_7265) ;  /* 0xfffffffc00f08947 */ /* 0x002fea000383ffff */
[----:B------:R-:W-:Y:S05]  /*22ef0*/  BRA `(.L_x_7513) ;  /* 0xffffff9800d87947 */ /* 0x000fea000383ffff */
.L_x_7266:
        /* <DEDUP_REMOVED lines=11> */
.L_x_7515:
[----:B------:R-:W-:Y:S05]  /*22fb0*/  BSYNC B0 ;  /* 0x0000000000007941 */ /* 0x000fea0003800000 */
.L_x_7514:
[----:B------:R-:W-:Y:S05]  /*22fc0*/  BRA `(.L_x_7516) ;  /* 0xffffff9800c07947 */ /* 0x000fea000383ffff */
.L_x_7267:
[----:B------:R-:W-:Y:S01]  /*22fd0*/  BSSY B0, `(.L_x_7517) ;  /* 0x0000006000007945 */ /* 0x000fe20003800000 */
[----:B------:R-:W-:-:S07]  /*22fe0*/  IMAD.MOV.U32 R15, RZ, RZ, -0x1 ;  /* 0xffffffffff0f7424 */ /* 0x000fce00078e00ff */
[----:B0-2---:R-:W-:Y:S05]  /*22ff0*/  WARPSYNC.COLLECTIVE R15, `(.L_x_7518) ;  /* 0x000000000f0c7348 */ /* 0x005fea0003c00000 */
[----:B------:R-:W-:Y:S02]  /*23000*/  ELECT P6, UR62, PT ;  /* 0x00000000003e782f */ /* 0x000fe400038c0000 */
[----:B------:R-:W-:Y:S01]  /*23010*/  MOV R14, UR62 ;  /* 0x0000003e000e7c02 */ /* 0x000fe20008000f00 */
[----:B0-2---:R-:W-:Y:S10]  /*23020*/  ENDCOLLECTIVE ;  /* 0x000000000000791b */ /* 0x005ff40003800000 */
.L_x_7518:
[----:B------:R-:W-:Y:S05]  /*23030*/  BSYNC B0 ;  /* 0x0000000000007941 */ /* 0x000fea0003800000 */
.L_x_7517:
[----:B------:R-:W-:Y:S05]  /*23040*/  BRA `(.L_x_7519) ;  /* 0xffffff9800b47947 */ /* 0x000fea000383ffff */
.L_x_7269:
[----:B0-----:R0:W1:Y:S02]  /*23050*/  SYNCS.PHASECHK.TRANS64.TRYWAIT P1, [R5+URZ+0x28840], R0 ;  /* 0x02884000050075a7 */ /* 0x001064000802017f */
[----:B-1----:R-:W-:Y:S05]  /*23060*/  @!P1 NANOSLEEP.SYNCS 0x989680 ;  /* 0x009896800000995d */ /* 0x002fea0003900000 */
[----:B------:R-:W1:Y:S02]  /*23070*/  @!P1 SYNCS.PHASECHK.TRANS64 P1, [R5+URZ+0x28840], R0 ;  /* 0x02884000050095a7 */ /* 0x000e64000802007f */
[----:B-1----:R-:W-:Y:S05]  /*23080*/  @!P1 BRA `(.L_x_7269) ;  /* 0xfffffffc00f09947 */ /* 0x002fea000383ffff */
[----:B------:R-:W-:Y:S05]  /*23090*/  BRA `(.L_x_7520) ;  /* 0xffffff9800d47947 */ /* 0x000fea000383ffff */
.L_x_7271:
[----:B-1----:R1:W3:Y:S02]  /*230a0*/  SYNCS.PHASECHK.TRANS64.TRYWAIT P1, [R25+URZ+0x28840], R2 ;  /* 0x02884002190075a7 */ /* 0x0022e4000802017f */
[----:B---3--:R-:W-:Y:S05]  /*230b0*/  @!P1 NANOSLEEP.SYNCS 0x989680 ;  /* 0x009896800000995d */ /* 0x008fea0003900000 */
[----:B------:R-:W3:Y:S02]  /*230c0*/  @!P1 SYNCS.PHASECHK.TRANS64 P1, [R25+URZ+0x28840], R2 ;  /* 0x02884002190095a7 */ /* 0x000ee4000802007f */
[----:B---3--:R-:W-:Y:S05]  /*230d0*/  @!P1 BRA `(.L_x_7271) ;  /* 0xfffffffc00f09947 */ /* 0x008fea000383ffff */
[----:B------:R-:W-:Y:S05]  /*230e0*/  BRA `(.L_x_7521) ;  /* 0xffffff9800e07947 */ /* 0x000fea000383ffff */
.L_x_7273:
[----:B---3--:R3:W4:Y:S02]  /*230f0*/  SYNCS.PHASECHK.TRANS64.TRYWAIT P1, [R5+URZ+0x28860], R0 ;  /* 0x02886000050075a7 */ /* 0x008724000802017f */
[----:B----4-:R-:W-:Y:S05]  /*23100*/  @!P1 NANOSLEEP.SYNCS 0x989680 ;  /* 0x009896800000995d */ /* 0x010fea0003900000 */
[----:B------:R-:W4:Y:S02]  /*23110*/  @!P1 SYNCS.PHASECHK.TRANS64 P1, [R5+URZ+0x28860], R0 ;  /* 0x02886000050095a7 */ /* 0x000f24000802007f */
[----:B----4-:R-:W-:Y:S05]  /*23120*/  @!P1 BRA `(.L_x_7273) ;  /* 0xfffffffc00f09947 */ /* 0x010fea000383ffff */
[----:B------:R-:W-:Y:S05]  /*23130*/  BRA `(.L_x_7522) ;  /* 0xffffff9800dc7947 */ /* 0x000fea000383ffff */
.L_x_7523:
        /* <DEDUP_REMOVED lines=12> */
.L_x_15976:


//--------------------- .text._ZN7cutlass13device_kernelIN5flash11enable_sm90INS1_16FlashAttnFwdSm90INS1_25CollectiveMainloopFwdSm90ILi2EN4cute5tupleIJNS5_1CILi1EEES8_S8_EEENS6_IJNS7_ILi128EEESA_SA_EEELi128ENS_10bfloat16_tEfNS_4arch4Sm90ELb0ELb1ELb1ELb0ELb1ELb0ELb0ELb1ELb1ELb1ELb1ELb0EEENS1_21CollectiveEpilogueFwdISB_S9_SC_SE_Li256ELb0ELb1ELb1ELb0EEENS1_19SingleTileSchedulerILb0ELb1ELb1ELi128EEEEEEEEEvNT_6ParamsE --------------------------
	.section	.text._ZN7cutlass13device_kernelIN5flash11enable_sm90INS1_16FlashAttnFwdSm90INS1_25CollectiveMainloopFwdSm90ILi2EN4cute5tupleIJNS5_1CILi1EEES8_S8_EEENS6_IJNS7_ILi128EEESA_SA_EEELi128ENS_10bfloat16_tEfNS_4arch4Sm90ELb0ELb1ELb1ELb0ELb1ELb0ELb0ELb1ELb1ELb1ELb1ELb0EEENS1_21CollectiveEpilogueFwdISB_S9_SC_SE_Li256ELb0ELb1ELb1ELb0EEENS1_19SingleTileSchedulerILb0ELb1ELb1ELi128EEEEEEEEEvNT_6ParamsE,"ax",@progbits
	.align	128
.text._ZN7cutlass13device_kernelIN5flash11enable_sm90INS1_16FlashAttnFwdSm90INS1_25CollectiveMainloopFwdSm90ILi2EN4cute5tupleIJNS5_1CILi1EEES8_S8_EEENS6_IJNS7_ILi128EEESA_SA_EEELi128ENS_10bfloat16_tEfNS_4arch4Sm90ELb0ELb1ELb1ELb0ELb1ELb0ELb0ELb1ELb1ELb1ELb1ELb0EEENS1_21CollectiveEpilogueFwdISB_S9_SC_SE_Li256ELb0ELb1ELb1ELb0EEENS1_19SingleTileSchedulerILb0ELb1ELb1ELi128EEEEEEEEEvNT_6ParamsE:
        .type           _ZN7cutlass13device_kernelIN5flash11enable_sm90INS1_16FlashAttnFwdSm90INS1_25CollectiveMainloopFwdSm90ILi2EN4cute5tupleIJNS5_1CILi1EEES8_S8_EEENS6_IJNS7_ILi128EEESA_SA_EEELi128ENS_10bfloat16_tEfNS_4arch4Sm90ELb0ELb1ELb1ELb0ELb1ELb0ELb0ELb1ELb1ELb1ELb1ELb0EEENS1_21CollectiveEpilogueFwdISB_S9_SC_SE_Li256ELb0ELb1ELb1ELb0EEENS1_19SingleTileSchedulerILb0ELb1ELb1ELi128EEEEEEEEEvNT_6ParamsE,@function
        .size           _ZN7cutlass13device_kernelIN5flash11enable_sm90INS1_16FlashAttnFwdSm90INS1_25CollectiveMainloopFwdSm90ILi2EN4cute5tupleIJNS5_1CILi1EEES8_S8_EEENS6_IJNS7_ILi128EEESA_SA_EEELi128ENS_10bfloat16_tEfNS_4arch4Sm90ELb0ELb1ELb1ELb0ELb1ELb0ELb0ELb1ELb1ELb1ELb1ELb0EEENS1_21CollectiveEpilogueFwdISB_S9_SC_SE_Li256ELb0ELb1ELb1ELb0EEENS1_19SingleTileSchedulerILb0ELb1ELb1ELi128EEEEEEEEEvNT_6ParamsE,(.L_x_15977 - _ZN7cutlass13device_kernelIN5flash11enable_sm90INS1_16FlashAttnFwdSm90INS1_25CollectiveMainloopFwdSm90ILi2EN4cute5tupleIJNS5_1CILi1EEES8_S8_EEENS6_IJNS7_ILi128EEESA_SA_EEELi128ENS_10bfloat16_tEfNS_4arch4Sm90ELb0ELb1ELb1ELb0ELb1ELb0ELb0ELb1ELb1ELb1ELb1ELb0EEENS1_21CollectiveEpilogueFwdISB_S9_SC_SE_Li256ELb0ELb1ELb1ELb0EEENS1_19SingleTileSchedulerILb0ELb1ELb1ELi128EEEEEEEEEvNT_6ParamsE)
        .other          _ZN7cutlass13device_kernelIN5flash11enable_sm90INS1_16FlashAttnFwdSm90INS1_25CollectiveMainloopFwdSm90ILi2EN4cute5tupleIJNS5_1CILi1EEES8_S8_EEENS6_IJNS7_ILi128EEESA_SA_EEELi128ENS_10bfloat16_tEfNS_4arch4Sm90ELb0ELb1ELb1ELb0ELb1ELb0ELb0ELb1ELb1ELb1ELb1ELb0EEENS1_21CollectiveEpilogueFwdISB_S9_SC_SE_Li256ELb0ELb1ELb1ELb0EEENS1_19SingleTileSchedulerILb0ELb1ELb1ELi128EEEEEEEEEvNT_6ParamsE,@"STO_CUDA_ENTRY STV_DEFAULT"
_ZN7cutlass13device_kernelIN5flash11enable_sm90INS1_16FlashAttnFwdSm90INS1_25CollectiveMainloopFwdSm90ILi2EN4cute5tupleIJNS5_1CILi1EEES8_S8_EEENS6_IJNS7_ILi128EEESA_SA_EEELi128ENS_10bfloat16_tEfNS_4arch4Sm90ELb0ELb1ELb1ELb0ELb1ELb0ELb0ELb1ELb1ELb1ELb1ELb0EEENS1_21CollectiveEpilogueFwdISB_S9_SC_SE_Li256ELb0ELb1ELb1ELb0EEENS1_19SingleTileSchedulerILb0ELb1ELb1ELi128EEEEEEEEEvNT_6ParamsE:
        /* <DEDUP_REMOVED lines=44> */
.L_x_7524:
        /* <DEDUP_REMOVED lines=22> */
.L_x_7525:
        /* <DEDUP_REMOVED lines=18> */
.L_x_7526:
        /* <DEDUP_REMOVED lines=22> */
.L_x_7527:
        /* <DEDUP_REMOVED lines=23> */
.L_x_7528:
        /* <DEDUP_REMOVED lines=9> */
.L_x_7531:
        /* <DEDUP_REMOVED lines=21> */
[----:B------:R-:W0:Y:S01]  /*09f0*/  LDC.64 R8, c[0x0][0x418] ;  /* 0x00010600ff087b82 */ /* 0x000e220000000a00 */
[----:B------:R-:W-:Y:S01]  /*0a00*/  ULDC UR4, c[0x0][0x448] ;  /* 0x0001120000047ab9 */ /* 0x000fe20000000800 */
[----:B------:R-:W-:Y:S01]  /*0a10*/  VIADD R19, R19, 0xffffff80 ;  /* 0xffffff8013137836 */ /* 0x000fe20000000000 */
[----:B------:R-:W-:-:S03]  /*0a20*/  UISETP.NE.AND UP0, UPT, UR4, 0x1, UPT ;  /* 0x000000010400788c */ /* 0x000fc6000bf05270 */
[----:B------:R-:W-:Y:S01]  /*0a30*/  ULDC.64 UR4, c[0x0][0x9e0] ;  /* 0x0002780000047ab9 */ /* 0x000fe20000000a00 */
[----:B------:R-:W-:Y:S01]  /*0a40*/  UP2UR UR42, UPR, URZ, 0x1 ;  /* 0x000000013f2a7883 */ /* 0x000fe20008000000 */
[----:B------:R-:W1:Y:S06]  /*0a50*/  LDC R5, c[0x0][0x288] ;  /* 0x0000a200ff057b82 */ /* 0x000e6c0000000800 */
[----:B------:R-:W-:Y:S01]  /*0a60*/  @UP0 ULDC UR9, c[0x0][0x44c] ;  /* 0x0001130000090ab9 */ /* 0x000fe20000000800 */
[----:B------:R-:W-:Y:S01]  /*0a70*/  @UP0 ULDC UR11, c[0x0][0x450] ;  /* 0x00011400000b0ab9 */ /* 0x000fe20000000800 */
[----:B------:R-:W2:Y:S08]  /*0a80*/  LDC R2, c[0x0][0x424] ;  /* 0x00010900ff027b82 */ /* 0x000eb00000000800 */
        /* <DEDUP_REMOVED lines=16> */
[----:B------:R-:W-:-:S04]  /*0b90*/  UIADD3 UR7, UR10, UR7, URZ ;  /* 0x000000070a077290 */ /* 0x000fc8000fffe03f */
        /* <DEDUP_REMOVED lines=13> */
.L_x_7534:
[----:B------:R-:W-:-:S11]  /*0c70*/  UISETP.NE.AND UP0, UPT, UR5, 0x1, UPT ;  /* 0x000000010500788c */ /* 0x000fd6000bf05270 */
[----:B------:R-:W-:Y:S02]  /*0c80*/  @UP0 ULDC.64 UR10, c[0x0][0x9e8] ;  /* 0x00027a00000a0ab9 */ /* 0x000fe40000000a00 */
[----:B------:R-:W-:-:S04]  /*0c90*/  UIMAD.WIDE.U32 UR8, UR4, UR10, URZ ;  /* 0x0000000a040872a5 */ /* 0x000fc8000f8e003f */
[----:B------:R-:W-:-:S12]  /*0ca0*/  @UP0 USHF.R.U32.HI UR4, URZ, UR11, UR9 ;  /* 0x0000000b3f040299 */ /* 0x000fd80008011609 */
.L_x_7535:
[----:B------:R-:W-:-:S06]  /*0cb0*/  UIMAD UR4, UR4, UR5, UR5 ;  /* 0x00000005040472a4 */ /* 0x000fcc000f8e0205 */
[----:B------:R-:W-:-:S07]  /*0cc0*/  VIMNMX R0, R0, UR4, PT ;  /* 0x0000000400007c48 */ /* 0x000fce000bfe0100 */
.L_x_7533:
[----:B------:R-:W-:Y:S01]  /*0cd0*/  UISETP.NE.AND UP0, UPT, UR42, URZ, UPT ;  /* 0x0000003f2a00728c */ /* 0x000fe2000bf05270 */
[-C--:B------:R-:W-:Y:S01]  /*0ce0*/  IMAD R18, R2, R7.reuse, -R5 ;  /* 0x0000000702127224 */ /* 0x080fe200078e0a05 */
[----:B------:R-:W-:Y:S01]  /*0cf0*/  UMOV UR4, UR45 ;  /* 0x0000002d00047c82 */ /* 0x000fe20008000000 */
[----:B------:R-:W-:Y:S02]  /*0d00*/  VIADD R4, R0, 0x7f ;  /* 0x0000007f00047836 */ /* 0x000fe40000000000 */
[----:B------:R-:W-:Y:S01]  /*0d10*/  IMAD R0, R2, R7, 0x7f ;  /* 0x0000007f02007424 */ /* 0x000fe200078e0207 */
[----:B------:R-:W-:Y:S02]  /*0d20*/  R2UR UR7, R18 ;  /* 0x00000000120772ca */ /* 0x000fe400000e0000 */
[----:B------:R-:W-:Y:S02]  /*0d30*/  SHF.R.S32.HI R5, RZ, 0x1f, R4 ;  /* 0x0000001fff057819 */ /* 0x000fe40000011404 */
[----:B------:R-:W-:Y:S01]  /*0d40*/  SHF.R.S32.HI R3, RZ, 0x1f, R0 ;  /* 0x0000001fff037819 */ /* 0x000fe20000011400 */
[----:B------:R-:W-:Y:S01]  /*0d50*/  @UP0 ULDC UR8, c[0x0][0x44c] ;  /* 0x0001130000080ab9 */ /* 0x000fe20000000800 */
[----:B------:R-:W-:Y:S01]  /*0d60*/  @UP0 ULDC UR10, c[0x0][0x450] ;  /* 0x00011400000a0ab9 */ /* 0x000fe20000000800 */
[----:B------:R-:W-:Y:S01]  /*0d70*/  UIMAD.WIDE.U32 UR8, UR45, UR8, URZ ;  /* 0x000000082d0872a5 */ /* 0x000fe2000f8e003f */
[----:B------:R-:W-:-:S02]  /*0d80*/  LEA.HI R5, R5, R4, RZ, 0x7 ;  /* 0x0000000405057211 */ /* 0x000fc400078f38ff */
[----:B------:R-:W-:Y:S01]  /*0d90*/  LEA.HI R3, R3, R0, RZ, 0x7 ;  /* 0x0000000003037211 */ /* 0x000fe200078f38ff */
[----:B------:R-:W-:Y:S01]  /*0da0*/  @UP0 USHF.R.U32.HI UR4, URZ, UR10, UR9 ;  /* 0x0000000a3f040299 */ /* 0x000fe20008011609 */
[----:B------:R-:W-:Y:S01]  /*0db0*/  SHF.R.S32.HI R0, RZ, 0x7, R5 ;  /* 0x00000007ff007819 */ /* 0x000fe20000011405 */
[----:B------:R-:W-:Y:S01]  /*0dc0*/  UISETP.GE.AND UP0, UPT, UR5, 0x1, UPT ;  /* 0x000000010500788c */ /* 0x000fe2000bf06270 */
[----:B------:R-:W-:Y:S01]  /*0dd0*/  SHF.R.S32.HI R3, RZ, 0x7, R3 ;  /* 0x00000007ff037819 */ /* 0x000fe20000011403 */
[----:B------:R-:W-:-:S03]  /*0de0*/  UIADD3 UR4, UR7, UR4, URZ ;  /* 0x0000000407047290 */ /* 0x000fc6000fffe03f */
[----:B------:R-:W-:Y:S01]  /*0df0*/  ULDC UR7, c[0x0][0x9dc] ;  /* 0x0002770000077ab9 */ /* 0x000fe20000000800 */
[----:B------:R-:W-:Y:S01]  /*0e00*/  PLOP3.LUT P0, PT, PT, PT, UP0, 0x40, 0x0 ;  /* 0x000000000000781c */ /* 0x000fe20003f0e808 */
[----:B------:R-:W-:Y:S01]  /*0e10*/  UIADD3 UR7, UR4, -UR7, URZ ;  /* 0x8000000704077290 */ /* 0x000fe2000fffe03f */
[----:B------:R-:W-:-:S11]  /*0e20*/  VIMNMX R17, R3, R0, PT ;  /* 0x0000000003117248 */ /* 0x000fd60003fe0100 */
        /* <DEDUP_REMOVED lines=11> */
.L_x_7537:
[----:B------:R-:W-:-:S11]  /*0ee0*/  UISETP.NE.AND UP0, UPT, UR5, 0x1, UPT ;  /* 0x000000010500788c */ /* 0x000fd6000bf05270 */
[----:B------:R-:W-:Y:S02]  /*0ef0*/  @UP0 ULDC.64 UR10, c[0x0][0x9e8] ;  /* 0x00027a00000a0ab9 */ /* 0x000fe40000000a00 */
[----:B------:R-:W-:-:S04]  /*0f00*/  UIMAD.WIDE.U32 UR8, UR4, UR10, URZ ;  /* 0x0000000a040872a5 */ /* 0x000fc8000f8e003f */
[----:B------:R-:W-:-:S12]  /*0f10*/  @UP0 USHF.R.U32.HI UR4, URZ, UR11, UR9 ;  /* 0x0000000b3f040299 */ /* 0x000fd80008011609 */
.L_x_7538:
[----:B------:R-:W-:-:S04]  /*0f20*/  UIMAD UR4, UR4, UR5, URZ ;  /* 0x00000005040472a4 */ /* 0x000fc8000f8e023f */
[----:B------:R-:W-:-:S04]  /*0f30*/  UISETP.LT.AND UP0, UPT, UR7, UR4, UPT ;  /* 0x000000040700728c */ /* 0x000fc8000bf01270 */
[----:B------:R-:W-:-:S12]  /*0f40*/  USEL UR7, UR7, UR4, !UP0 ;  /* 0x0000000407077287 */ /* 0x000fd8000c000000 */
.L_x_7536:
        /* <DEDUP_REMOVED lines=47> */
.L_x_7539:
[----:B------:R-:W-:Y:S02]  /*1240*/  UIMAD UR38, UR38, UR4, UR9 ;  /* 0x00000004262672a4 */ /* 0x000fe4000f8e0209 */
[----:B------:R-:W-:Y:S01]  /*1250*/  IMAD.U32 R4, RZ, RZ, UR4 ;  /* 0x00000004ff047e24 */ /* 0x000fe2000f8e00ff */
[----:B------:R-:W-:Y:S01]  /*1260*/  PLOP3.LUT P0, PT, PT, PT, PT, 0x80, 0x0 ;  /* 0x000000000000781c */ /* 0x000fe20003f0f070 */
[----:B------:R-:W-:Y:S01]  /*1270*/  IMAD.MOV.U32 R3, RZ, RZ, RZ ;  /* 0x000000ffff037224 */ /* 0x000fe200078e00ff */
[----:B------:R-:W-:Y:S02]  /*1280*/  MOV R0, RZ ;  /* 0x000000ff00007202 */ /* 0x000fe40000000f00 */
[----:B------:R-:W-:Y:S02]  /*1290*/  CS2R R150, SRZ ;  /* 0x0000000000967805 */ /* 0x000fe4000001ff00 */
[----:B------:R-:W-:Y:S02]  /*12a0*/  VIADDMNMX R17, R4, UR38, R17, PT ;  /* 0x0000002604117c46 */ /* 0x000fe4000b800111 */
[----:B------:R-:W-:-:S02]  /*12b0*/  CS2R R148, SRZ ;  /* 0x0000000000947805 */ /* 0x000fc4000001ff00 */
[----:B------:R-:W-:Y:S02]  /*12c0*/  CS2R R146, SRZ ;  /* 0x0000000000927805 */ /* 0x000fe4000001ff00 */
[----:B------:R-:W-:Y:S02]  /*12d0*/  CS2R R144, SRZ ;  /* 0x0000000000907805 */ /* 0x000fe4000001ff00 */
[----:B------:R-:W-:Y:S02]  /*12e0*/  ISETP.GT.AND P1, PT, R17, UR38, PT ;  /* 0x0000002611007c0c */ /* 0x000fe4000bf24270 */
        /* <DEDUP_REMOVED lines=63> */
.L_x_7541:
[----:B------:R-:W-:-:S04]  /*16e0*/  SHF.L.U32 R0, RZ, 0x1f, RZ ;  /* 0x0000001fff007819 */ /* 0x000fc800000006ff */
[----:B------:R-:W0:Y:S02]  /*16f0*/  SYNCS.PHASECHK.TRANS64.TRYWAIT P0, [UR40+0x28800], R0 ;  /* 0x02880000ff0075a7 */ /* 0x000e240008000168 */
[----:B0-----:R-:W-:Y:S05]  /*1700*/  @!P0 BRA `(.L_x_7542) ;  /* 0x0000013c00708947 */ /* 0x001fea0003800000 */
.L_x_7675:
[----:B------:R-:W-:-:S06]  /*1710*/  ULOP3.LUT UR4, UR36, 0x1, URZ, 0xfc, !UPT ;  /* 0x0000000124047892 */ /* 0x000fcc000f8efc3f */
[----:B0-----:R-:W-:-:S05]  /*1720*/  IMAD.U32 R3, RZ, RZ, UR4 ;  /* 0x00000004ff037e24 */ /* 0x001fca000f8e00ff */
[----:B------:R-:W-:-:S13]  /*1730*/  ISETP.NE.AND P0, PT, R3, 0x3, PT ;  /* 0x000000030300780c */ /* 0x000fda0003f05270 */
[----:B------:R-:W-:Y:S05]  /*1740*/  @!P0 BRA `(.L_x_7543) ;  /* 0x0000000000048947 */ /* 0x000fea0003800000 */
[----:B------:R-:W-:Y:S01]  /*1750*/  BPT.TRAP 0x1 ;  /* 0x000000040000795c */ /* 0x000fe20000300000 */
.L_x_7543:
[----:B------:R0:W1:Y:S01]  /*1760*/  SYNCS.PHASECHK.TRANS64.TRYWAIT P1, [UR40+0x28830], R0 ;  /* 0x02883000ff0075a7 */ /* 0x0000620008020168 */
[----:B------:R-:W-:Y:S05]  /*1770*/  @!P0 BRA `(.L_x_7544) ;  /* 0x0000000000048947 */ /* 0x000fea0003800000 */
[----:B------:R-:W-:Y:S01]  /*1780*/  BPT.TRAP 0x1 ;  /* 0x000000040000795c */ /* 0x000fe20000300000 */
.L_x_7544:
[----:B------:R-:W-:-:S05]  /*1790*/  IMAD.U32 R6, RZ, RZ, UR43 ;  /* 0x0000002bff067e24 */ /* 0x000fca000f8e00ff */
[----:B------:R-:W-:Y:S01]  /*17a0*/  LOP3.LUT R6, R6, 0x10000, RZ, 0xfc, !PT ;  /* 0x0001000006067812 */ /* 0x000fe200078efcff */
[----:B-1----:R-:W-:Y:S06]  /*17b0*/  @P1 BRA `(.L_x_7545) ;  /* 0x0000000000081947 */ /* 0x002fec0003800000 */
[----:B------:R-:W1:Y:S02]  /*17c0*/  SYNCS.PHASECHK.TRANS64.TRYWAIT P1, [UR40+0x28830], R0 ;  /* 0x02883000ff0075a7 */ /* 0x000e640008020168 */
[----:B-1----:R-:W-:Y:S05]  /*17d0*/  @!P1 BRA `(.L_x_7546) ;  /* 0x0000013c00549947 */ /* 0x002fea0003800000 */
.L_x_7545:
[----:B------:R-:W-:Y:S05]  /*17e0*/  WARPSYNC.ALL ;  /* 0x0000000000007948 */ /* 0x000fea0003800000 */
[----:B------:R-:W-:Y:S01]  /*17f0*/  IMAD.MOV.U32 R7, RZ, RZ, 0x40000040 ;  /* 0x40000040ff077424 */ /* 0x000fe200078e00ff */
[----:B------:R-:W-:Y:S01]  /*1800*/  UIADD3 UR4, UR40, 0x18400, URZ ;  /* 0x0001840028047890 */ /* 0x000fe2000fffe03f */
[C---:B------:R-:W-:Y:S01]  /*1810*/  R2UR UR8, R6.reuse ;  /* 0x00000000060872ca */ /* 0x040fe200000e0000 */
[----:B------:R-:W-:Y:S02]  /*1820*/  WARPGROUP.ARRIVE ;  /* 0x00000000000079c5 */ /* 0x000fe40000000000 */
[----:B------:R-:W-:Y:S01]  /*1830*/  R2UR UR9, R7 ;  /* 0x00000000070972ca */ /* 0x000fe200000e0000 */
[----:B------:R-:W-:Y:S01]  /*1840*/  USHF.R.U32.HI UR4, URZ, 0x4, UR4 ;  /* 0x000000043f047899 */ /* 0x000fe20008011604 */
[----:B------:R-:W-:Y:S01]  /*1850*/  R2UR UR6, R6 ;  /* 0x00000000060672ca */ /* 0x000fe200000e0000 */
[----:B------:R-:W-:Y:S01]  /*1860*/  UMOV UR11, 0x40000040 ;  /* 0x40000040000b7882 */ /* 0x000fe20000000000 */
[----:B------:R-:W-:Y:S01]  /*1870*/  UMOV UR5, 0x40000040 ;  /* 0x4000004000057882 */ /* 0x000fe20000000000 */
[----:B------:R-:W-:Y:S01]  /*1880*/  ULOP3.LUT UR4, UR4, 0x3fff, URZ, 0xc0, !UPT ;  /* 0x00003fff04047892 */ /* 0x000fe2000f8ec03f */
[----:B------:R-:W2:Y:S01]  /*1890*/  S2UR UR43, SR_CgaCtaId ;  /* 0x00000000002b79c3 */ /* 0x000ea20000008800 */
        /* <DEDUP_REMOVED lines=10> */
[----:B------:R-:W-:-:S03]  /*1940*/  UIADD3 UR10, UR44, 0x2, URZ ;  /* 0x000000022c0a7890 */ /* 0x000fc6000fffe03f */
[----:B------:R-:W-:Y:S01]  /*1950*/  UMOV UR8, UR4 ;  /* 0x0000000400087c82 */ /* 0x000fe20008000000 */
[----:B------:R-:W-:Y:S01]  /*1960*/  UMOV UR9, UR5 ;  /* 0x0000000500097c82 */ /* 0x000fe20008000000 */
[----:B------:R-:W-:Y:S01]  /*1970*/  UMOV UR11, 0x40000040 ;  /* 0x40000040000b7882 */ /* 0x000fe20000000000 */
        /* <DEDUP_REMOVED lines=16> */
[----:B------:R-:W-:Y:S01]  /*1a80*/  HGMMA.64x128x16.F32.BF16 R24, gdesc[UR8], R24, gsb0 ;  /* 0x01e00000081879f0 */ /* 0x000fe20008001818 */
[----:B------:R-:W-:Y:S02]  /*1a90*/  UIADD3 UR8, UR6, 0x4, URZ ;  /* 0x0000000406087890 */ /* 0x000fe4000fffe03f */
        /* <DEDUP_REMOVED lines=22> */
[----:B--2---:R-:W-:Y:S05]  /*1c00*/  @!P0 BRA `(.L_x_7547) ;  /* 0x0000000000048947 */ /* 0x004fea0003800000 */
[----:B------:R-:W-:Y:S01]  /*1c10*/  BPT.TRAP 0x1 ;  /* 0x000000040000795c */ /* 0x000fe20000300000 */
.L_x_7547:
[----:B01----:R-:W-:Y:S01]  /*1c20*/  LOP3.LUT R0, R23, 0xffffff80, RZ, 0xc0, !PT ;  /* 0xffffff8017007812 */ /* 0x003fe200078ec0ff */
[----:B------:R-:W-:Y:S01]  /*1c30*/  ULDC UR7, c[0x0][0x9d8] ;  /* 0x0002760000077ab9 */ /* 0x000fe20000000800 */
[----:B------:R-:W-:Y:S01]  /*1c40*/  LEA.HI R90, R90, R19, RZ, 0x2 ;  /* 0x000000135a5a7211 */ /* 0x000fe200078f10ff */
[----:B------:R-:W-:Y:S01]  /*1c50*/  FMUL.FTZ R5, R24, UR7 ;  /* 0x0000000718057c20 */ /* 0x000fe20008410000 */
[----:B------:R-:W-:Y:S01]  /*1c60*/  FMUL.FTZ R61, R61, UR7 ;  /* 0x000000073d3d7c20 */ /* 0x000fe20008410000 */
[C---:B------:R-:W-:Y:S01]  /*1c70*/  IMAD.IADD R3, R19.reuse, 0x1, -R0 ;  /* 0x0000000113037824 */ /* 0x040fe200078e0a00 */
[----:B------:R-:W-:Y:S01]  /*1c80*/  LOP3.LUT R90, R90, 0xfffffffc, RZ, 0xc0, !PT ;  /* 0xfffffffc5a5a7812 */ /* 0x000fe200078ec0ff */
[----:B------:R-:W-:Y:S01]  /*1c90*/  FMUL.FTZ R4, R26, UR7 ;  /* 0x000000071a047c20 */ /* 0x000fe20008410000 */
[----:B------:R-:W-:Y:S01]  /*1ca0*/  LEA.HI R24, R22, R22, RZ, 0x1 ;  /* 0x0000001616187211 */ /* 0x000fe200078f08ff */
[----:B------:R-:W-:Y:S01]  /*1cb0*/  FMUL.FTZ R26, R28, UR7 ;  /* 0x000000071c1a7c20 */ /* 0x000fe20008410000 */
[----:B------:R-:W-:Y:S01]  /*1cc0*/  SHF.R.S32.HI R0, RZ, 0x1f, R3 ;  /* 0x0000001fff007819 */ /* 0x000fe20000011403 */
[----:B------:R-:W-:-:S02]  /*1cd0*/  IMAD.IADD R90, R19, 0x1, -R90 ;  /* 0x00000001135a7824 */ /* 0x000fc400078e0a5a */
[----:B------:R-:W-:Y:S01]  /*1ce0*/  FMUL.FTZ R28, R29, UR7 ;  /* 0x000000071d1c7c20 */ /* 0x000fe20008410000 */
[----:B------:R-:W-:Y:S01]  /*1cf0*/  UISETP.NE.AND UP1, UPT, UR42, URZ, UPT ;  /* 0x0000003f2a00728c */ /* 0x000fe2000bf25270 */
[-C--:B------:R-:W-:Y:S01]  /*1d00*/  LEA.HI R8, R0, R3.reuse, RZ, 0x2 ;  /* 0x0000000300087211 */ /* 0x080fe200078f10ff */
[----:B------:R-:W-:Y:S01]  /*1d10*/  FMUL.FTZ R29, R46, UR7 ;  /* 0x000000072e1d7c20 */ /* 0x000fe20008410000 */
[----:B------:R-:W-:Y:S01]  /*1d20*/  LEA.HI R19, R0, R3, RZ, 0x5 ;  /* 0x0000000300137211 */ /* 0x000fe200078f28ff */
[----:B------:R0:W1:Y:S01]  /*1d30*/  MUFU.TANH R98, R61 ;  /* 0x0000003d00627308 */ /* 0x0000620000002400 */
[--C-:B------:R-:W-:Y:S01]  /*1d40*/  SHF.R.S32.HI R0, RZ, 0x2, R8.reuse ;  /* 0x00000002ff007819 */ /* 0x100fe20000011408 */
[----:B------:R-:W-:Y:S01]  /*1d50*/  FMUL.FTZ R48, R48, UR7 ;  /* 0x0000000730307c20 */ /* 0x000fe20008410000 */
[----:B------:R-:W-:Y:S01]  /*1d60*/  SHF.R.S32.HI R23, RZ, 0x1f, R8 ;  /* 0x0000001fff177819 */ /* 0x000fe20000011408 */
[----:B------:R-:W-:Y:S01]  /*1d70*/  FMUL.FTZ R11, R31, UR7 ;  /* 0x000000071f0b7c20 */ /* 0x000fe20008410000 */
[----:B------:R-:W-:Y:S01]  /*1d80*/  SHF.R.S32.HI R19, RZ, 0x5, R19 ;  /* 0x00000005ff137819 */ /* 0x000fe20000011413 */
[----:B------:R-:W-:Y:S01]  /*1d90*/  FMUL.FTZ R15, R39, UR7 ;  /* 0x00000007270f7c20 */ /* 0x000fe20008410000 */
[----:B------:R-:W-:Y:S01]  /*1da0*/  LEA.HI R23, R23, R0, RZ, 0x3 ;  /* 0x0000000017177211 */ /* 0x000fe200078f18ff */
[----:B------:R-:W-:Y:S01]  /*1db0*/  @UP1 ULDC UR6, c[0x0][0x44c] ;  /* 0x0001130000061ab9 */ /* 0x000fe20000000800 */
[----:B0-----:R-:W-:Y:S01]  /*1dc0*/  LOP3.LUT R61, R24, 0x3fffffe, RZ, 0xc0, !PT ;  /* 0x03fffffe183d7812 */ /* 0x001fe200078ec0ff */
[----:B------:R0:W2:Y:S01]  /*1dd0*/  MUFU.TANH R112, R48 ;  /* 0x0000003000707308 */ /* 0x0000a20000002400 */
[----:B------:R-:W-:Y:S01]  /*1de0*/  LEA R46, R19, UR45, 0x4 ;  /* 0x0000002d132e7c11 */ /* 0x000fe2000f8e20ff */
[----:B------:R-:W-:Y:S01]  /*1df0*/  @UP1 ULDC UR10, c[0x0][0x450] ;  /* 0x00011400000a1ab9 */ /* 0x000fe20000000800 */
[----:B------:R-:W-:Y:S01]  /*1e00*/  LOP3.LUT R23, R23, 0xfffffff8, RZ, 0xc0, !PT ;  /* 0xfffffff817177812 */ /* 0x000fe200078ec0ff */
[----:B------:R-:W-:Y:S01]  /*1e10*/  IMAD.IADD R61, R22, 0x1, -R61 ;  /* 0x00000001163d7824 */ /* 0x000fe200078e0a3d */
[----:B------:R-:W-:Y:S01]  /*1e20*/  LEA.HI R24, R90, R90, RZ, 0x1 ;  /* 0x0000005a5a187211 */ /* 0x000fe200078f08ff */
[----:B------:R-:W-:Y:S01]  /*1e30*/  FMUL.FTZ R31, R47, UR7 ;  /* 0x000000072f1f7c20 */ /* 0x000fe20008410000 */
[----:B------:R-:W-:Y:S01]  /*1e40*/  IADD3 R46, R46, R0, -R23 ;  /* 0x000000002e2e7210 */ /* 0x000fe20007ffe817 */
[----:B------:R-:W-:Y:S01]  /*1e50*/  FMUL.FTZ R39, R55, UR7 ;  /* 0x0000000737277c20 */ /* 0x000fe20008410000 */
[----:B------:R-:W-:Y:S01]  /*1e60*/  LOP3.LUT R23, R24, 0x1ffffffe, RZ, 0xc0, !PT ;  /* 0x1ffffffe18177812 */ /* 0x000fe200078ec0ff */
[----:B------:R-:W-:Y:S01]  /*1e70*/  IMAD.MOV.U32 R24, RZ, RZ, -0x80 ;  /* 0xffffff80ff187424 */ /* 0x000fe200078e00ff */
[----:B------:R-:W-:Y:S01]  /*1e80*/  PLOP3.LUT P1, PT, PT, PT, UP1, 0x80, 0x0 ;  /* 0x000000000000781c */ /* 0x000fe20003f2f018 */
[----:B------:R-:W-:Y:S01]  /*1e90*/  IMAD R61, R61, 0x40, R46 ;  /* 0x000000403d3d7824 */ /* 0x000fe200078e022e */
[----:B------:R-:W-:Y:S01]  /*1ea0*/  PLOP3.LUT P2, PT, PT, PT, UP1, 0x80, 0x0 ;  /* 0x000000000000781c */ /* 0x000fe20003f4f018 */
[----:B------:R-:W-:Y:S01]  /*1eb0*/  IMAD.IADD R0, R90, 0x1, -R23 ;  /* 0x000000015a007824 */ /* 0x000fe200078e0a17 */
[----:B------:R-:W-:Y:S01]  /*1ec0*/  LOP3.LUT R8, R8, 0x7ffffffc, RZ, 0xc0, !PT ;  /* 0x7ffffffc08087812 */ /* 0x000fe200078ec0ff */
[----:B------:R-:W-:Y:S01]  /*1ed0*/  FMUL.FTZ R47, R63, UR7 ;  /* 0x000000073f2f7c20 */ /* 0x000fe20008410000 */
[----:B------:R-:W-:Y:S01]  /*1ee0*/  FMUL.FTZ R55, R71, UR7 ;  /* 0x0000000747377c20 */ /* 0x000fe20008410000 */
[----:B------:R-:W-:-:S02]  /*1ef0*/  IMAD R0, R0, 0x8, R61 ;  /* 0x0000000800007824 */ /* 0x000fc400078e023d */
[----:B------:R-:W-:Y:S01]  /*1f00*/  FMUL.FTZ R49, R49, UR7 ;  /* 0x0000000731317c20 */ /* 0x000fe20008410000 */
[----:B------:R-:W-:Y:S02]  /*1f10*/  IMAD R63, R17, R24, 0x80 ;  /* 0x00000080113f7424 */ /* 0x000fe400078e0218 */
[----:B------:R-:W-:Y:S01]  /*1f20*/  FMUL.FTZ R53, R53, UR7 ;  /* 0x0000000735357c20 */ /* 0x000fe20008410000 */
[----:B------:R-:W-:Y:S01]  /*1f30*/  FMUL.FTZ R57, R57, UR7 ;  /* 0x0000000739397c20 */ /* 0x000fe20008410000 */
[----:B0-----:R-:W-:Y:S01]  /*1f40*/  MOV R48, R0 ;  /* 0x0000000000307202 */ /* 0x001fe20000000f00 */
[----:B------:R-:W-:Y:S01]  /*1f50*/  @P1 IMAD.HI.U32 R23, R0, UR6, RZ ;  /* 0x0000000600171c27 */ /* 0x000fe2000f8e00ff */
[----:B------:R-:W-:-:S03]  /*1f60*/  UIADD3 UR6, UR40, 0x28840, URZ ;  /* 0x0002884028067890 */ /* 0x000fc6000fffe03f */
[----:B------:R-:W-:Y:S01]  /*1f70*/  FMUL.FTZ R88, R25, UR7 ;  /* 0x0000000719587c20 */ /* 0x000fe20008410000 */
[----:B------:R-:W-:Y:S01]  /*1f80*/  UISETP.NE.AND UP0, UPT, UR41, URZ, UPT ;  /* 0x0000003f2900728c */ /* 0x000fe2000bf05270 */
[----:B------:R-:W-:Y:S01]  /*1f90*/  IMAD.IADD R3, R3, 0x1, -R8 ;  /* 0x0000000103037824 */ /* 0x000fe200078e0a08 */
[----:B------:R-:W-:Y:S01]  /*1fa0*/  @P2 SHF.R.U32.HI R48, RZ, UR10, R23 ;  /* 0x0000000aff302c19 */ /* 0x000fe20008011617 */
[----:B------:R-:W-:Y:S01]  /*1fb0*/  UPRMT UR6, UR43, 0x654, UR6 ;  /* 0x000006542b067896 */ /* 0x000fe20008000006 */
[----:B------:R-:W-:Y:S01]  /*1fc0*/  FMUL.FTZ R9, R27, UR7 ;  /* 0x000000071b097c20 */ /* 0x000fe20008410000 */
[----:B------:R-:W-:Y:S01]  /*1fd0*/  FMUL.FTZ R10, R30, UR7 ;  /* 0x000000071e0a7c20 */ /* 0x000fe20008410000 */
[----:B------:R-:W-:Y:S01]  /*1fe0*/  FMUL.FTZ R12, R34, UR7 ;  /* 0x00000007220c7c20 */ /* 0x000fe20008410000 */
[----:B------:R-:W0:Y:S01]  /*1ff0*/  SHFL.IDX PT, R71, R48, RZ, 0x1c1f ;  /* 0x001c1fff30477589 */ /* 0x000e2200000e0000 */
[----:B------:R-:W-:Y:S01]  /*2000*/  FMUL.FTZ R14, R38, UR7 ;  /* 0x00000007260e7c20 */ /* 0x000fe20008410000 */
[----:B------:R-:W-:Y:S01]  /*2010*/  FMUL.FTZ R25, R42, UR7 ;  /* 0x000000072a197c20 */ /* 0x000fe20008410000 */
[----:B------:R-:W-:-:S02]  /*2020*/  VIADD R8, R63, 0x1 ;  /* 0x000000013f087836 */ /* 0x000fc40000000000 */
        /* <DEDUP_REMOVED lines=21> */
[----:B------:R-:W-:Y:S01]  /*2180*/  FMUL.FTZ R65, R65, UR7 ;  /* 0x0000000741417c20 */ /* 0x000fe20008410000 */
[----:B---3--:R-:W-:Y:S01]  /*2190*/  FMUL.FTZ R49, R66, UR7 ;  /* 0x0000000742317c20 */ /* 0x008fe20008410000 */
[----:B------:R-:W-:Y:S01]  /*21a0*/  FMUL.FTZ R51, R67, UR7 ;  /* 0x0000000743337c20 */ /* 0x000fe20008410000 */
[----:B------:R-:W-:Y:S01]  /*21b0*/  FMUL.FTZ R68, R68, UR7 ;  /* 0x0000000744447c20 */ /* 0x000fe20008410000 */
[----:B------:R-:W-:Y:S01]  /*21c0*/  FMUL.FTZ R69, R69, UR7 ;  /* 0x0000000745457c20 */ /* 0x000fe20008410000 */
[----:B------:R3:W0:Y:S01]  /*21d0*/  MUFU.TANH R102, R57 ;  /* 0x0000003900667308 */ /* 0x0006220000002400 */
        /* <DEDUP_REMOVED lines=8> */
[----:B---3--:R-:W-:Y:S01]  /*2260*/  FMUL.FTZ R57, R74, UR7 ;  /* 0x000000074a397c20 */ /* 0x008fe20008410000 */
        /* <DEDUP_REMOVED lines=10> */
[----:B------:R-:W-:Y:S01]  /*2310*/  SYNCS.ARRIVE.TRANS64.RED.A1T0 RZ, [UR6], RZ ;  /* 0x000000ffffff79a7 */ /* 0x000fe20008100406 */
[----:B------:R-:W-:Y:S01]  /*2320*/  ULDC UR51, c[0x0][0x2f0] ;  /* 0x0000bc0000337ab9 */ /* 0x000fe20000000800 */
[----:B------:R-:W-:Y:S01]  /*2330*/  ULDC UR6, c[0x0][0x288] ;  /* 0x0000a20000067ab9 */ /* 0x000fe20000000800 */
[----:B------:R-:W-:Y:S01]  /*2340*/  PLOP3.LUT P1, PT, PT, PT, UP0, 0x40, 0x0 ;  /* 0x000000000000781c */ /* 0x000fe20003f2e808 */
[C---:B------:R-:W-:Y:S01]  /*2350*/  IMAD R61, R2.reuse, UR51, R61 ;  /* 0x00000033023d7c24 */ /* 0x040fe2000f8e023d */
[----:B------:R-:W3:Y:S01]  /*2360*/  MUFU.TANH R5, R5 ;  /* 0x0000000500057308 */ /* 0x000ee20000002400 */
[----:B------:R-:W-:Y:S01]  /*2370*/  IMAD.U32 R8, RZ, RZ, UR6 ;  /* 0x00000006ff087e24 */ /* 0x000fe2000f8e00ff */
[----:B------:R-:W-:Y:S01]  /*2380*/  ULDC UR47, c[0x0][0x9dc] ;  /* 0x00027700002f7ab9 */ /* 0x000fe20000000800 */
[----:B------:R-:W-:Y:S01]  /*2390*/  IMAD R46, R2, UR51, R63 ;  /* 0x00000033022e7c24 */ /* 0x000fe2000f8e023f */
[----:B------:R-:W-:Y:S01]  /*23a0*/  ULOP3.LUT UR47, URZ, UR47, URZ, 0x33, !UPT ;  /* 0x0000002f3f2f7292 */ /* 0x000fe2000f8e333f */
[----:B------:R-:W-:Y:S01]  /*23b0*/  IMAD.IADD R61, R61, 0x1, -R8 ;  /* 0x000000013d3d7824 */ /* 0x000fe200078e0a08 */
[----:B------:R-:W-:Y:S01]  /*23c0*/  ULDC UR10, c[0x0][0x9e0] ;  /* 0x00027800000a7ab9 */ /* 0x000fe20000000800 */
[----:B------:R-:W-:Y:S01]  /*23d0*/  IMAD R58, R3, -0x2, R46 ;  /* 0xfffffffe033a7824 */ /* 0x000fe200078e022e */
[----:B------:R-:W1:Y:S01]  /*23e0*/  MUFU.TANH R88, R88 ;  /* 0x0000005800587308 */ /* 0x000e620000002400 */
[----:B------:R-:W-:Y:S01]  /*23f0*/  VIADD R67, R61, UR10 ;  /* 0x0000000a3d437c36 */ /* 0x000fe20008000000 */
[----:B------:R-:W-:Y:S01]  /*2400*/  LEA R54, R17, 0xffffff80, 0x7 ;  /* 0xffffff8011367811 */ /* 0x000fe200078e38ff */
[----:B------:R-:W-:-:S03]  /*2410*/  VIADD R62, R61, UR47 ;  /* 0x0000002f3d3e7c36 */ /* 0x000fc60008000000 */
[----:B0-----:R-:W-:Y:S01]  /*2420*/  VIADDMNMX R46, R71, R67, R58, PT ;  /* 0x00000043472e7246 */ /* 0x001fe2000380013a */
[----:B------:R-:W-:Y:S01]  /*2430*/  IMAD.IADD R50, R62, 0x1, R71 ;  /* 0x000000013e327824 */ /* 0x000fe200078e0247 */
        /* <DEDUP_REMOVED lines=67> */
[----:B------:R-:W0:Y:S02]  /*2870*/  @P1 LDC.64 R70, c[0x0][0x9e8] ;  /* 0x00027a00ff461b82 */ /* 0x000e240000000a00 */
[----:B0-----:R-:W-:-:S05]  /*2880*/  @P1 IMAD.HI.U32 R52, R61, R70, RZ ;  /* 0x000000463d341227 */ /* 0x001fca00078e00ff */
[----:B------:R-:W-:-:S04]  /*2890*/  @P1 SHF.R.U32.HI R61, RZ, R71, R52 ;  /* 0x00000047ff3d1219 */ /* 0x000fc80000011634 */
[----:B------:R-:W-:Y:S01]  /*28a0*/  LOP3.LUT R61, RZ, R61, RZ, 0x33, !PT ;  /* 0x0000003dff3d7212 */ /* 0x000fe200078e33ff */
[----:B------:R-:W-:Y:S06]  /*28b0*/  BRA `(.L_x_7551) ;  /* 0x0000000000187947 */ /* 0x000fec0003800000 */
.L_x_7550:
[----:B------:R-:W-:Y:S02]  /*28c0*/  ULDC UR6, c[0x0][0x9e4] ;  /* 0x0002790000067ab9 */ /* 0x000fe40000000800 */
[----:B------:R-:W-:-:S05]  /*28d0*/  IMAD.U32 R66, RZ, RZ, UR6 ;  /* 0x00000006ff427e24 */ /* 0x000fca000f8e00ff */
[----:B------:R-:W-:-:S13]  /*28e0*/  ISETP.NE.AND P1, PT, R66, 0x1, PT ;  /* 0x000000014200780c */ /* 0x000fda0003f25270 */
[----:B------:R-:W0:Y:S02]  /*28f0*/  @P1 LDC.64 R70, c[0x0][0x9e8] ;  /* 0x00027a00ff461b82 */ /* 0x000e240000000a00 */
[----:B0-----:R-:W-:-:S05]  /*2900*/  @P1 IMAD.HI.U32 R52, R61, R70, RZ ;  /* 0x000000463d341227 */ /* 0x001fca00078e00ff */
[----:B------:R-:W-:-:S07]  /*2910*/  @P1 SHF.R.U32.HI R61, RZ, R71, R52 ;  /* 0x00000047ff3d1219 */ /* 0x000fce0000011634 */
.L_x_7551:
[----:B------:R-:W-:Y:S05]  /*2920*/  BSYNC B0 ;  /* 0x0000000000007941 */ /* 0x000fea0003800000 */
.L_x_7549:
[----:B------:R-:W-:-:S04]  /*2930*/  IMAD R52, R61, R66, -R54 ;  /* 0x000000423d347224 */ /* 0x000fc800078e0a36 */
[----:B------:R-:W-:-:S05]  /*2940*/  IMAD R61, R3, -0x2, R52 ;  /* 0xfffffffe033d7824 */ /* 0x000fca00078e0234 */
[----:B------:R-:W-:Y:S02]  /*2950*/  VIADDMNMX R46, R61, R66, R46, PT ;  /* 0x000000423d2e7246 */ /* 0x000fe4000380012e */
[----:B------:R-:W-:-:S07]  /*2960*/  VIMNMX R50, R50, R61, !PT ;  /* 0x0000003d32327248 */ /* 0x000fce0007fe0100 */
.L_x_7548:
[C---:B------:R-:W-:Y:S01]  /*2970*/  ISETP.GE.AND P2, PT, R63.reuse, 0x9, PT ;  /* 0x000000093f00780c */ /* 0x040fe20003f46270 */
[----:B------:R-:W-:Y:S01]  /*2980*/  UISETP.NE.AND UP0, UPT, UR41, URZ, UPT ;  /* 0x0000003f2900728c */ /* 0x000fe2000bf05270 */
        /* <DEDUP_REMOVED lines=129> */
[----:B------:R-:W-:Y:S02]  /*31a0*/  P2R R70, PR, RZ, 0x20 ;  /* 0x00000020ff467803 */ /* 0x000fe40000000000 */
[----:B------:R-:W-:-:S02]  /*31b0*/  FSEL R34, R77, -INF , !P3 ;  /* 0xff8000004d227808 */ /* 0x000fc40005800000 */
        /* <DEDUP_REMOVED lines=42> */
.L_x_7554:
[----:B------:R-:W-:Y:S02]  /*3460*/  ULDC UR6, c[0x0][0x9e4] ;  /* 0x0002790000067ab9 */ /* 0x000fe40000000800 */
[----:B------:R-:W-:-:S05]  /*3470*/  IMAD.U32 R44, RZ, RZ, UR6 ;  /* 0x00000006ff2c7e24 */ /* 0x000fca000f8e00ff */
[----:B------:R-:W-:-:S13]  /*3480*/  ISETP.NE.AND P6, PT, R44, 0x1, PT ;  /* 0x000000012c00780c */ /* 0x000fda0003fc5270 */
[----:B------:R-:W0:Y:S02]  /*3490*/  @P6 LDC.64 R64, c[0x0][0x9e8] ;  /* 0x00027a00ff406b82 */ /* 0x000e240000000a00 */
[----:B0-----:R-:W-:-:S05]  /*34a0*/  @P6 IMAD.HI.U32 R42, R5, R64, RZ ;  /* 0x00000040052a6227 */ /* 0x001fca00078e00ff */
[----:B------:R-:W-:-:S07]  /*34b0*/  @P6 SHF.R.U32.HI R5, RZ, R65, R42 ;  /* 0x00000041ff056219 */ /* 0x000fce000001162a */
.L_x_7555:
[----:B------:R-:W-:Y:S05]  /*34c0*/  BSYNC B0 ;  /* 0x0000000000007941 */ /* 0x000fea0003800000 */
.L_x_7553:
[----:B------:R-:W-:-:S04]  /*34d0*/  IMAD R42, R5, R44, -R54 ;  /* 0x0000002c052a7224 */ /* 0x000fc800078e0a36 */
[----:B------:R-:W-:-:S05]  /*34e0*/  IMAD R42, R3, -0x2, R42 ;  /* 0xfffffffe032a7824 */ /* 0x000fca00078e022a */
[----:B------:R-:W-:Y:S02]  /*34f0*/  VIADDMNMX R61, R42, R44, R61, PT ;  /* 0x0000002c2a3d7246 */ /* 0x000fe4000380013d */
[----:B------:R-:W-:-:S07]  /*3500*/  VIMNMX R63, R63, R42, !PT ;  /* 0x0000002a3f3f7248 */ /* 0x000fce0007fe0100 */
.L_x_7552:
[----:B------:R-:W-:Y:S01]  /*3510*/  ISETP.GT.AND P1, PT, R63, 0x1, !P1 ;  /* 0x000000013f00780c */ /* 0x000fe20004f24270 */
[----:B------:R-:W-:Y:S01]  /*3520*/  ULDC UR6, c[0x0][0x988] ;  /* 0x0002620000067ab9 */ /* 0x000fe20000000800 */
[----:B------:R-:W-:Y:S01]  /*3530*/  ISETP.NE.AND P6, PT, R52, RZ, PT ;  /* 0x000000ff3400720c */ /* 0x000fe20003fc5270 */
[----:B------:R-:W-:Y:S01]  /*3540*/  UISETP.NE.AND UP1, UPT, UR42, URZ, UPT ;  /* 0x0000003f2a00728c */ /* 0x000fe2000bf25270 */
[----:B------:R-:W-:Y:S01]  /*3550*/  ISETP.LT.OR P1, PT, R61, 0x2, P1 ;  /* 0x000000023d00780c */ /* 0x000fe20000f21670 */
[----:B------:R-:W-:Y:S01]  /*3560*/  UISETP.NE.AND UP0, UPT, UR41, URZ, UPT ;  /* 0x0000003f2900728c */ /* 0x000fe2000bf05270 */
[----:B------:R-:W-:Y:S02]  /*3570*/  FMNMX.FTZ R5, R180, R126, !PT ;  /* 0x0000007eb4057209 */ /* 0x000fe40007810000 */
[----:B------:R-:W-:Y:S01]  /*3580*/  FSEL R42, R9, -INF , !P1 ;  /* 0xff800000092a7808 */ /* 0x000fe20004800000 */
[----:B------:R-:W-:Y:S01]  /*3590*/  IMAD.U32 R9, RZ, RZ, UR6 ;  /* 0x00000006ff097e24 */ /* 0x000fe2000f8e00ff */
[----:B------:R-:W-:-:S02]  /*35a0*/  ISETP.GT.AND P1, PT, R63, 0x9, !P6 ;  /* 0x000000093f00780c */ /* 0x000fc40007724270 */
[----:B------:R-:W-:Y:S02]  /*35b0*/  FMNMX.FTZ R5, R182, R5, !PT ;  /* 0x00000005b6057209 */ /* 0x000fe40007810000 */
[----:B------:R-:W-:Y:S01]  /*35c0*/  ISETP.LT.OR P1, PT, R61, 0xa, P1 ;  /* 0x0000000a3d00780c */ /* 0x000fe20000f21670 */
[----:B------:R-:W-:Y:S01]  /*35d0*/  @UP1 ULDC UR6, c[0x0][0x44c] ;  /* 0x0001130000061ab9 */ /* 0x000fe20000000800 */
[----:B------:R-:W-:Y:S01]  /*35e0*/  FMNMX.FTZ R5, R128, R5, !PT ;  /* 0x0000000580057209 */ /* 0x000fe20007810000 */
[----:B------:R-:W-:Y:S01]  /*35f0*/  UIMAD.WIDE.U32 UR6, UR45, UR6, URZ ;  /* 0x000000062d0672a5 */ /* 0x000fe2000f8e003f */
[----:B------:R-:W-:Y:S01]  /*3600*/  FSEL R46, R11, -INF , !P1 ;  /* 0xff8000000b2e7808 */ /* 0x000fe20004800000 */
[----:B------:R-:W-:Y:S01]  /*3610*/  @UP1 ULDC UR14, c[0x0][0x450] ;  /* 0x00011400000e1ab9 */ /* 0x000fe20000000800 */
[----:B------:R-:W-:Y:S01]  /*3620*/  ISETP.NE.AND P1, PT, R66, RZ, PT ;  /* 0x000000ff4200720c */ /* 0x000fe20003f25270 */
[----:B------:R-:W-:Y:S01]  /*3630*/  @UP1 USHF.R.U32.HI UR45, URZ, UR14, UR7 ;  /* 0x0000000e3f2d1299 */ /* 0x000fe20008011607 */
[----:B------:R-:W-:-:S02]  /*3640*/  FMNMX.FTZ R5, R176, R5, !PT ;  /* 0x00000005b0057209 */ /* 0x000fc40007810000 */
[----:B------:R-:W-:Y:S02]  /*3650*/  ISETP.GT.AND P1, PT, R63, 0x10, !P1 ;  /* 0x000000103f00780c */ /* 0x000fe40004f24270 */
[----:B------:R-:W-:Y:S02]  /*3660*/  FMNMX.FTZ R5, R130, R5, !PT ;  /* 0x0000000582057209 */ /* 0x000fe40007810000 */
[----:B------:R-:W-:Y:S02]  /*3670*/  ISETP.LT.OR P1, PT, R61, 0x11, P1 ;  /* 0x000000113d00780c */ /* 0x000fe40000f21670 */
[----:B------:R-:W-:Y:S02]  /*3680*/  ISETP.GT.AND P2, PT, R63, 0x8, !P2 ;  /* 0x000000083f00780c */ /* 0x000fe40005744270 */
[----:B------:R-:W-:Y:S02]  /*3690*/  FSEL R12, R12, -INF , !P1 ;  /* 0xff8000000c0c7808 */ /* 0x000fe40004800000 */
[----:B------:R-:W-:-:S02]  /*36a0*/  ISETP.NE.AND P1, PT, R70, RZ, PT ;  /* 0x000000ff4600720c */ /* 0x000fc40003f25270 */
[----:B------:R-:W-:Y:S02]  /*36b0*/  FMNMX.FTZ R5, R124, R5, !PT ;  /* 0x000000057c057209 */ /* 0x000fe40007810000 */
[----:B------:R-:W-:Y:S02]  /*36c0*/  ISETP.GT.AND P1, PT, R63, 0x11, !P1 ;  /* 0x000000113f00780c */ /* 0x000fe40004f24270 */
[C---:B------:R-:W-:Y:S02]  /*36d0*/  ISETP.LT.OR P2, PT, R61.reuse, 0x9, P2 ;  /* 0x000000093d00780c */ /* 0x040fe40001741670 */
[----:B------:R-:W-:Y:S02]  /*36e0*/  ISETP.LT.OR P1, PT, R61, 0x12, P1 ;  /* 0x000000123d00780c */ /* 0x000fe40000f21670 */
[----:B------:R-:W-:Y:S02]  /*36f0*/  FMNMX.FTZ R5, R122, R5, !PT ;  /* 0x000000057a057209 */ /* 0x000fe40007810000 */
[----:B------:R-:W-:-:S02]  /*3700*/  FSEL R48, R13, -INF , !P1 ;  /* 0xff8000000d307808 */ /* 0x000fc40004800000 */
[----:B------:R-:W-:Y:S02]  /*3710*/  ISETP.NE.AND P1, PT, R71, RZ, PT ;  /* 0x000000ff4700720c */ /* 0x000fe40003f25270 */
[----:B------:R-:W-:Y:S02]  /*3720*/  FSEL R44, R10, -INF , !P2 ;  /* 0xff8000000a2c7808 */ /* 0x000fe40005000000 */
        /* <DEDUP_REMOVED lines=8> */
[----:B------:R-:W-:Y:S02]  /*37b0*/  ISETP.NE.AND P6, PT, R87, RZ, PT ;  /* 0x000000ff5700720c */ /* 0x000fe40003fc5270 */
        /* <DEDUP_REMOVED lines=15> */
[----:B------:R-:W-:Y:S02]  /*38b0*/  FMNMX.FTZ R5, R104, R5, !PT ;  /* 0x0000000568057209 */ /* 0x000fe40007810000 */
        /* <DEDUP_REMOVED lines=22> */
[----:B------:R-:W-:Y:S02]  /*3a20*/  ISETP.GT.AND P1, PT, R63, 0x31, !P2 ;  /* 0x000000313f00780c */ /* 0x000fe40005724270 */
[----:B------:R-:W-:Y:S02]  /*3a30*/  ISETP.NE.AND P2, PT, R68, RZ, PT ;  /* 0x000000ff4400720c */ /* 0x000fe40003f45270 */
[----:B------:R-:W-:Y:S02]  /*3a40*/  ISETP.LT.OR P1, PT, R61, 0x32, P1 ;  /* 0x000000323d00780c */ /* 0x000fe40000f21670 */
[----:B------:R-:W-:Y:S02]  /*3a50*/  FMNMX.FTZ R5, R28, R5, !PT ;  /* 0x000000051c057209 */ /* 0x000fe40007810000 */
[----:B------:R-:W-:-:S02]  /*3a60*/  FSEL R64, R35, -INF , !P1 ;  /* 0xff80000023407808 */ /* 0x000fc40004800000 */
[----:B------:R-:W-:Y:S02]  /*3a70*/  ISETP.GT.AND P1, PT, R63, 0x38, !P6 ;  /* 0x000000383f00780c */ /* 0x000fe40007724270 */
[----:B------:R-:W-:Y:S02]  /*3a80*/  ISETP.NE.AND P6, PT, R72, RZ, PT ;  /* 0x000000ff4800720c */ /* 0x000fe40003fc5270 */
        /* <DEDUP_REMOVED lines=12> */
[C---:B------:R-:W-:Y:S02]  /*3b50*/  ISETP.GT.AND P1, PT, R63.reuse, 0x40, !P1 ;  /* 0x000000403f00780c */ /* 0x040fe40004f24270 */
[----:B------:R-:W-:Y:S01]  /*3b60*/  ISETP.GT.AND P3, PT, R63, 0x70, !P3 ;  /* 0x000000703f00780c */ /* 0x000fe20005f64270 */
[----:B------:R-:W0:Y:S01]  /*3b70*/  SHFL.BFLY PT, R10, R5, 0x2, 0x1f ;  /* 0x0c401f00050a7f89 */ /* 0x000e2200000e0000 */
[----:B------:R-:W-:Y:S02]  /*3b80*/  ISETP.LT.OR P1, PT, R61, 0x41, P1 ;  /* 0x000000413d00780c */ /* 0x000fe40000f21670 */
[----:B------:R-:W-:-:S02]  /*3b90*/  ISETP.GT.AND P4, PT, R63, 0x71, !P4 ;  /* 0x000000713f00780c */ /* 0x000fc40006784270 */
[----:B------:R-:W-:Y:S02]  /*3ba0*/  FSEL R70, R41, -INF , !P1 ;  /* 0xff80000029467808 */ /* 0x000fe40004800000 */
[----:B------:R-:W-:Y:S02]  /*3bb0*/  ISETP.NE.AND P1, PT, R91, RZ, PT ;  /* 0x000000ff5b00720c */ /* 0x000fe40003f25270 */
[----:B------:R-:W-:Y:S02]  /*3bc0*/  ISETP.LT.OR P3, PT, R61, 0x71, P3 ;  /* 0x000000713d00780c */ /* 0x000fe40001f61670 */
[C---:B------:R-:W-:Y:S02]  /*3bd0*/  ISETP.GT.AND P1, PT, R63.reuse, 0x41, !P1 ;  /* 0x000000413f00780c */ /* 0x040fe40004f24270 */
[----:B------:R-:W-:Y:S02]  /*3be0*/  ISETP.GT.AND P5, PT, R63, 0x78, !P5 ;  /* 0x000000783f00780c */ /* 0x000fe40006fa4270 */
[----:B------:R-:W-:-:S02]  /*3bf0*/  ISETP.LT.OR P1, PT, R61, 0x42, P1 ;  /* 0x000000423d00780c */ /* 0x000fc40000f21670 */
[----:B------:R-:W-:Y:S02]  /*3c00*/  ISETP.LT.OR P4, PT, R61, 0x72, P4 ;  /* 0x000000723d00780c */ /* 0x000fe40002781670 */
[----:B------:R-:W-:Y:S02]  /*3c10*/  FSEL R72, R43, -INF , !P1 ;  /* 0xff8000002b487808 */ /* 0x000fe40004800000 */
[----:B------:R-:W-:Y:S02]  /*3c20*/  ISETP.NE.AND P1, PT, R93, RZ, PT ;  /* 0x000000ff5d00720c */ /* 0x000fe40003f25270 */
[----:B------:R-:W-:Y:S02]  /*3c30*/  ISETP.LT.OR P5, PT, R61, 0x79, P5 ;  /* 0x000000793d00780c */ /* 0x000fe40002fa1670 */
[----:B------:R-:W-:Y:S02]  /*3c40*/  ISETP.GT.AND P1, PT, R63, 0x48, !P1 ;  /* 0x000000483f00780c */ /* 0x000fe40004f24270 */
[----:B0-----:R-:W-:-:S02]  /*3c50*/  FMNMX.FTZ R11, R5, R10, !PT ;  /* 0x0000000a050b7209 */ /* 0x001fc40007810000 */
[----:B------:R-:W-:Y:S02]  /*3c60*/  ISETP.LT.OR P1, PT, R61, 0x49, P1 ;  /* 0x000000493d00780c */ /* 0x000fe40000f21670 */
[----:B------:R-:W-:Y:S01]  /*3c70*/  FSEL R22, R22, -INF , !P4 ;  /* 0xff80000016167808 */ /* 0x000fe20006000000 */
[----:B------:R-:W0:Y:S01]  /*3c80*/  SHFL.BFLY PT, R10, R11, 0x1, 0x1f ;  /* 0x0c201f000b0a7f89 */ /* 0x000e2200000e0000 */
[----:B------:R-:W-:Y:S02]  /*3c90*/  FSEL R74, R45, -INF , !P1 ;  /* 0xff8000002d4a7808 */ /* 0x000fe40004800000 */
[----:B------:R-:W-:Y:S02]  /*3ca0*/  ISETP.NE.AND P1, PT, R95, RZ, PT ;  /* 0x000000ff5f00720c */ /* 0x000fe40003f25270 */
[----:B------:R-:W-:Y:S02]  /*3cb0*/  R2UR UR11, R18 ;  /* 0x00000000120b72ca */ /* 0x000fe400000e0000 */
[----:B------:R-:W-:-:S04]  /*3cc0*/  ISETP.GT.AND P1, PT, R63, 0x49, !P1 ;  /* 0x000000493f00780c */ /* 0x000fc80004f24270 */
[----:B------:R-:W-:-:S04]  /*3cd0*/  ISETP.LT.OR P1, PT, R61, 0x4a, P1 ;  /* 0x0000004a3d00780c */ /* 0x000fc80000f21670 */
[----:B------:R-:W-:Y:S02]  /*3ce0*/  FSEL R76, R47, -INF , !P1 ;  /* 0xff8000002f4c7808 */ /* 0x000fe40004800000 */
[----:B------:R-:W-:Y:S01]  /*3cf0*/  ISETP.NE.AND P1, PT, R97, RZ, PT ;  /* 0x000000ff6100720c */ /* 0x000fe20003f25270 */
[----:B------:R-:W-:-:S03]  /*3d00*/  UIADD3 UR45, UR11, UR45, URZ ;  /* 0x0000002d0b2d7290 */ /* 0x000fc6000fffe03f */
[----:B------:R-:W-:Y:S01]  /*3d10*/  ISETP.GT.AND P1, PT, R63, 0x50, !P1 ;  /* 0x000000503f00780c */ /* 0x000fe20004f24270 */
[----:B------:R-:W-:Y:S01]  /*3d20*/  UIADD3 UR10, UR45, UR10, URZ ;  /* 0x0000000a2d0a7290 */ /* 0x000fe2000fffe03f */
[----:B0-----:R-:W-:Y:S02]  /*3d30*/  FMNMX.FTZ R10, R11, R10, !PT ;  /* 0x0000000a0b0a7209 */ /* 0x001fe40007810000 */
[----:B------:R-:W-:-:S03]  /*3d40*/  ISETP.LT.OR P1, PT, R61, 0x51, P1 ;  /* 0x000000513d00780c */ /* 0x000fc60000f21670 */
[----:B------:R-:W-:Y:S01]  /*3d50*/  FMUL.FTZ R13, R10, R9 ;  /* 0x000000090a0d7220 */ /* 0x000fe20000410000 */
        /* <DEDUP_REMOVED lines=23> */
[----:B------:R-:W-:-:S04]  /*3ed0*/  FSETP.NEU.FTZ.AND P1, PT, R10, -INF , PT ;  /* 0xff8000000a00780b */ /* 0x000fc80003f3d000 */
[----:B------:R-:W-:Y:S02]  /*3ee0*/  FSEL R35, R13, RZ, P1 ;  /* 0x000000ff0d237208 */ /* 0x000fe40000800000 */
[----:B------:R-:W-:Y:S02]  /*3ef0*/  ISETP.GT.AND P1, PT, R63, RZ, !P6 ;  /* 0x000000ff3f00720c */ /* 0x000fe40007724270 */
[----:B------:R-:W-:Y:S01]  /*3f00*/  ISETP.NE.AND P6, PT, R77, RZ, PT ;  /* 0x000000ff4d00720c */ /* 0x000fe20003fc5270 */
[-CC-:B------:R-:W-:Y:S01]  /*3f10*/  FFMA.FTZ R14, R130, R9.reuse, -R35.reuse ;  /* 0x00000009820e7223 */ /* 0x180fe20000010823 */
[----:B------:R-:W-:Y:S01]  /*3f20*/  ISETP.LT.OR P1, PT, R61, 0x1, P1 ;  /* 0x000000013d00780c */ /* 0x000fe20000f21670 */
[-CC-:B------:R-:W-:Y:S01]  /*3f30*/  FFMA.FTZ R164, R104, R9.reuse, -R35.reuse ;  /* 0x0000000968a47223 */ /* 0x180fe20000010823 */
[----:B------:R-:W-:Y:S01]  /*3f40*/  FSEL R104, R19, -INF , !P3 ;  /* 0xff80000013687808 */ /* 0x000fe20005800000 */
[-CC-:B------:R-:W-:Y:S01]  /*3f50*/  FFMA.FTZ R19, R102, R9.reuse, -R35.reuse ;  /* 0x0000000966137223 */ /* 0x180fe20000010823 */
[----:B------:R-:W-:Y:S01]  /*3f60*/  FSEL R4, R4, -INF , !P1 ;  /* 0xff80000004047808 */ /* 0x000fe20004800000 */
[-CC-:B------:R-:W-:Y:S01]  /*3f70*/  FFMA.FTZ R180, R180, R9.reuse, -R35.reuse ;  /* 0x00000009b4b47223 */ /* 0x180fe20000010823 */
[----:B------:R-:W-:Y:S01]  /*3f80*/  ISETP.NE.AND P1, PT, R73, RZ, PT ;  /* 0x000000ff4900720c */ /* 0x000fe20003f25270 */
[-CC-:B------:R-:W-:Y:S01]  /*3f90*/  FFMA.FTZ R5, R126, R9.reuse, -R35.reuse ;  /* 0x000000097e057223 */ /* 0x180fe20000010823 */
[----:B------:R-:W-:Y:S01]  /*3fa0*/  FMNMX.FTZ R13, R4, R42, !PT ;  /* 0x0000002a040d7209 */ /* 0x000fe20007810000 */
[--C-:B------:R-:W-:Y:S01]  /*3fb0*/  FFMA.FTZ R182, R182, R9, -R35.reuse ;  /* 0x00000009b6b67223 */ /* 0x100fe20000010823 */
[----:B------:R-:W-:Y:S01]  /*3fc0*/  ISETP.GT.AND P1, PT, R63, 0x68, !P1 ;  /* 0x000000683f00780c */ /* 0x000fe20004f24270 */
        /* <DEDUP_REMOVED lines=8> */
[----:B------:R-:W0:Y:S01]  /*4050*/  MUFU.EX2 R5, R5 ;  /* 0x0000000500057308 */ /* 0x000e220000000800 */
[----:B------:R-:W-:Y:S01]  /*4060*/  FMNMX.FTZ R15, R12, R13, !PT ;  /* 0x0000000d0c0f7209 */ /* 0x000fe20007810000 */
[-CC-:B------:R-:W-:Y:S01]  /*4070*/  FFMA.FTZ R32, R32, R9.reuse, -R35.reuse ;  /* 0x0000000920207223 */ /* 0x180fe20000010823 */
        /* <DEDUP_REMOVED lines=12> */
[----:B------:R-:W-:Y:S01]  /*4140*/  FSEL R24, R24, -INF , !P6 ;  /* 0xff80000018187808 */ /* 0x000fe20007000000 */
[----:B------:R-:W2:Y:S01]  /*4150*/  MUFU.EX2 R182, R182 ;  /* 0x000000b600b67308 */ /* 0x000ea20000000800 */
[----:B------:R-:W-:Y:S01]  /*4160*/  FMNMX.FTZ R25, R54, R15, !PT ;  /* 0x0000000f36197209 */ /* 0x000fe20007810000 */
[----:B-1----:R-:W-:Y:S01]  /*4170*/  FFMA.FTZ R14, R106, R9, -R35 ;  /* 0x000000096a0e7223 */ /* 0x002fe20000010823 */
[----:B------:R-:W-:Y:S01]  /*4180*/  FSEL R106, R21, -INF , !P2 ;  /* 0xff800000156a7808 */ /* 0x000fe20005000000 */
[----:B0-----:R-:W-:Y:S01]  /*4190*/  FADD.FTZ R45, R180, R5 ;  /* 0x00000005b42d7221 */ /* 0x001fe20000010000 */
        /* <DEDUP_REMOVED lines=22> */
[----:B------:R-:W-:Y:S01]  /*4300*/  F2FP.BF16.F32.PACK_AB R180, R5, R180 ;  /* 0x000000b405b4723e */ /* 0x000fe200000010ff */
[--C-:B------:R-:W-:Y:S01]  /*4310*/  FFMA.FTZ R30, R30, R9, -R35.reuse ;  /* 0x000000091e1e7223 */ /* 0x100fe20000010823 */
[----:B------:R-:W-:Y:S01]  /*4320*/  FMNMX.FTZ R27, R68, R27, !PT ;  /* 0x0000001b441b7209 */ /* 0x000fe20007810000 */
[-CC-:B------:R-:W-:Y:S01]  /*4330*/  FFMA.FTZ R26, R26, R9.reuse, -R35.reuse ;  /* 0x000000091a1a7223 */ /* 0x180fe20000010823 */
[----:B------:R-:W-:Y:S01]  /*4340*/  FFMA.FTZ R35, R38, R9, -R35 ;  /* 0x0000000926237223 */ /* 0x000fe20000010823 */
[----:B------:R-:W3:Y:S01]  /*4350*/  MUFU.EX2 R178, R178 ;  /* 0x000000b200b27308 */ /* 0x000ee20000000800 */
[----:B------:R-:W-:-:S04]  /*4360*/  FMNMX.FTZ R29, R70, R27, !PT ;  /* 0x0000001b461d7209 */ /* 0x000fc80007810000 */
[----:B------:R-:W-:-:S03]  /*4370*/  FMNMX.FTZ R29, R72, R29, !PT ;  /* 0x0000001d481d7209 */ /* 0x000fc60007810000 */
[----:B------:R2:W-:Y:S01]  /*4380*/  MUFU.EX2 R43, R32 ;  /* 0x00000020002b7308 */ /* 0x0005e20000000800 */
[----:B------:R-:W-:-:S04]  /*4390*/  FMNMX.FTZ R29, R74, R29, !PT ;  /* 0x0000001d4a1d7209 */ /* 0x000fc80007810000 */
[----:B------:R-:W-:-:S03]  /*43a0*/  FMNMX.FTZ R29, R76, R29, !PT ;  /* 0x0000001d4c1d7209 */ /* 0x000fc60007810000 */
[----:B------:R-:W4:Y:S01]  /*43b0*/  MUFU.EX2 R15, R122 ;  /* 0x0000007a000f7308 */ /* 0x000f220000000800 */
[----:B------:R-:W-:Y:S01]  /*43c0*/  FMNMX.FTZ R31, R78, R29, !PT ;  /* 0x0000001d4e1f7209 */ /* 0x000fe20007810000 */
[----:B--2---:R-:W-:Y:S01]  /*43d0*/  FADD.FTZ R32, R182, R45 ;  /* 0x0000002db6207221 */ /* 0x004fe20000010000 */
[C---:B0-----:R-:W-:Y:S02]  /*43e0*/  F2FP.BF16.F32.PACK_AB R182, R11.reuse, R182 ;  /* 0x000000b60bb6723e */ /* 0x041fe400000010ff */
[----:B------:R-:W-:Y:S01]  /*43f0*/  FMNMX.FTZ R31, R80, R31, !PT ;  /* 0x0000001f501f7209 */ /* 0x000fe20007810000 */
[----:B------:R-:W-:Y:S02]  /*4400*/  FADD.FTZ R45, R11, R32 ;  /* 0x000000200b2d7221 */ /* 0x000fe40000010000 */
[----:B------:R-:W0:Y:S01]  /*4410*/  MUFU.EX2 R172, R172 ;  /* 0x000000ac00ac7308 */ /* 0x000e220000000800 */
[----:B------:R-:W-:Y:S01]  /*4420*/  FMNMX.FTZ R31, R82, R31, !PT ;  /* 0x0000001f521f7209 */ /* 0x000fe20007810000 */
[----:B-1----:R-:W-:Y:S01]  /*4430*/  FADD.FTZ R32, R176, R45 ;  /* 0x0000002db0207221 */ /* 0x002fe20000010000 */
[----:B------:R-:W-:-:S02]  /*4440*/  F2FP.BF16.F32.PACK_AB R176, R13, R176 ;  /* 0x000000b00db0723e */ /* 0x000fc400000010ff */
[----:B------:R-:W-:Y:S01]  /*4450*/  FMNMX.FTZ R31, R84, R31, !PT ;  /* 0x0000001f541f7209 */ /* 0x000fe20007810000 */
[----:B------:R-:W-:Y:S02]  /*4460*/  FADD.FTZ R45, R13, R32 ;  /* 0x000000200d2d7221 */ /* 0x000fe40000010000 */
[----:B------:R-:W1:Y:S01]  /*4470*/  MUFU.EX2 R25, R118 ;  /* 0x0000007600197308 */ /* 0x000e620000000800 */
[----:B------:R-:W-:Y:S01]  /*4480*/  FMNMX.FTZ R33, R86, R31, !PT ;  /* 0x0000001f56217209 */ /* 0x000fe20007810000 */
[----:B---3--:R-:W-:Y:S01]  /*4490*/  FADD.FTZ R32, R178, R45 ;  /* 0x0000002db2207221 */ /* 0x008fe20000010000 */
[C---:B----4-:R-:W-:Y:S02]  /*44a0*/  F2FP.BF16.F32.PACK_AB R178, R15.reuse, R178 ;  /* 0x000000b20fb2723e */ /* 0x050fe400000010ff */
[----:B------:R-:W-:Y:S01]  /*44b0*/  FMNMX.FTZ R33, R88, R33, !PT ;  /* 0x0000002158217209 */ /* 0x000fe20007810000 */
[----:B------:R-:W-:Y:S01]  /*44c0*/  FADD.FTZ R45, R15, R32 ;  /* 0x000000200f2d7221 */ /* 0x000fe20000010000 */
[----:B------:R-:W-:Y:S01]  /*44d0*/  VIADD R15, R17, 0xfffffffe ;  /* 0xfffffffe110f7836 */ /* 0x000fe20000000000 */
[----:B------:R2:W-:Y:S01]  /*44e0*/  MUFU.EX2 R31, R14 ;  /* 0x0000000e001f7308 */ /* 0x0005e20000000800 */
[----:B------:R-:W-:Y:S01]  /*44f0*/  FMNMX.FTZ R33, R20, R33, !PT ;  /* 0x0000002114217209 */ /* 0x000fe20007810000 */
[----:B0-----:R-:W-:-:S03]  /*4500*/  FADD.FTZ R32, R172, R45 ;  /* 0x0000002dac207221 */ /* 0x001fc60000010000 */
[----:B------:R-:W-:-:S03]  /*4510*/  FMNMX.FTZ R33, R106, R33, !PT ;  /* 0x000000216a217209 */ /* 0x000fc60007810000 */
[----:B------:R-:W0:Y:S01]  /*4520*/  MUFU.EX2 R174, R174 ;  /* 0x000000ae00ae7308 */ /* 0x000e220000000800 */
[----:B------:R-:W-:Y:S01]  /*4530*/  FMNMX.FTZ R33, R104, R33, !PT ;  /* 0x0000002168217209 */ /* 0x000fe20007810000 */
[C---:B-1----:R-:W-:Y:S01]  /*4540*/  FADD.FTZ R47, R25.reuse, R32 ;  /* 0x00000020192f7221 */ /* 0x042fe20000010000 */
[----:B------:R-:W-:Y:S02]  /*4550*/  F2FP.BF16.F32.PACK_AB R172, R25, R172 ;  /* 0x000000ac19ac723e */ /* 0x000fe400000010ff */
[----:B------:R-:W-:-:S03]  /*4560*/  FMNMX.FTZ R33, R22, R33, !PT ;  /* 0x0000002116217209 */ /* 0x000fc60007810000 */
[----:B------:R-:W1:Y:S01]  /*4570*/  MUFU.EX2 R27, R114 ;  /* 0x00000072001b7308 */ /* 0x000e620000000800 */
[----:B------:R-:W-:-:S04]  /*4580*/  FMNMX.FTZ R33, R102, R33, !PT ;  /* 0x0000002166217209 */ /* 0x000fc80007810000 */
[----:B------:R-:W-:-:S03]  /*4590*/  FMNMX.FTZ R33, R24, R33, !PT ;  /* 0x0000002118217209 */ /* 0x000fc60007810000 */
[----:B------:R-:W3:Y:S02]  /*45a0*/  MUFU.EX2 R168, R168 ;  /* 0x000000a800a87308 */ /* 0x000ee40000000800 */
[----:B--2---:R-:W2:Y:S06]  /*45b0*/  SHFL.BFLY PT, R14, R33, 0x2, 0x1f ;  /* 0x0c401f00210e7f89 */ /* 0x004eac00000e0000 */
[----:B------:R-:W4:Y:S08]  /*45c0*/  MUFU.EX2 R29, R110 ;  /* 0x0000006e001d7308 */ /* 0x000f300000000800 */
[----:B------:R-:W-:Y:S08]  /*45d0*/  MUFU.EX2 R170, R170 ;  /* 0x000000aa00aa7308 */ /* 0x000ff00000000800 */
[----:B------:R0:W-:Y:S01]  /*45e0*/  MUFU.EX2 R41, R34 ;  /* 0x0000002200297308 */ /* 0x0001e20000000800 */
[----:B--2---:R-:W-:-:S05]  /*45f0*/  FMNMX.FTZ R19, R33, R14, !PT ;  /* 0x0000000e21137209 */ /* 0x004fca0007810000 */
[----:B------:R-:W2:Y:S02]  /*4600*/  SHFL.BFLY PT, R14, R19, 0x1, 0x1f ;  /* 0x0c201f00130e7f89 */ /* 0x000ea400000e0000 */
[----:B------:R-:W-:Y:S01]  /*4610*/  MUFU.EX2 R164, R164 ;  /* 0x000000a400a47308 */ /* 0x000fe20000000800 */
[----:B0-----:R-:W-:Y:S01]  /*4620*/  FADD.FTZ R34, R174, R47 ;  /* 0x0000002fae227221 */ /* 0x001fe20000010000 */
[----:B-1----:R-:W-:-:S03]  /*4630*/  F2FP.BF16.F32.PACK_AB R174, R27, R174 ;  /* 0x000000ae1bae723e */ /* 0x002fc600000010ff */
[----:B------:R-:W-:-:S03]  /*4640*/  FADD.FTZ R47, R27, R34 ;  /* 0x000000221b2f7221 */ /* 0x000fc60000010000 */
[----:B------:R-:W-:Y:S01]  /*4650*/  MUFU.EX2 R100, R100 ;  /* 0x0000006400647308 */ /* 0x000fe20000000800 */
[----:B---3--:R-:W-:Y:S01]  /*4660*/  FADD.FTZ R34, R168, R47 ;  /* 0x0000002fa8227221 */ /* 0x008fe20000010000 */
[----:B----4-:R-:W-:-:S03]  /*4670*/  F2FP.BF16.F32.PACK_AB R168, R29, R168 ;  /* 0x000000a81da8723e */ /* 0x010fc600000010ff */
[----:B------:R-:W-:-:S03]  /*4680*/  FADD.FTZ R47, R29, R34 ;  /* 0x000000221d2f7221 */ /* 0x000fc60000010000 */
[----:B------:R-:W0:Y:S01]  /*4690*/  MUFU.EX2 R23, R98 ;  /* 0x0000006200177308 */ /* 0x000e220000000800 */
[----:B--2---:R-:W-:-:S07]  /*46a0*/  FMNMX.FTZ R14, R19, R14, !PT ;  /* 0x0000000e130e7209 */ /* 0x004fce0007810000 */
[----:B------:R-:W-:Y:S01]  /*46b0*/  MUFU.EX2 R96, R96 ;  /* 0x0000006000607308 */ /* 0x000fe20000000800 */
[C---:B------:R-:W-:Y:S01]  /*46c0*/  FSETP.NEU.FTZ.AND P1, PT, R14.reuse, -INF , PT ;  /* 0xff8000000e00780b */ /* 0x040fe20003f3d000 */
[----:B------:R-:W-:-:S06]  /*46d0*/  FMUL.FTZ R19, R14, R9 ;  /* 0x000000090e137220 */ /* 0x000fcc0000410000 */
[----:B------:R-:W-:Y:S01]  /*46e0*/  MUFU.EX2 R37, R94 ;  /* 0x0000005e00257308 */ /* 0x000fe20000000800 */
[----:B------:R-:W-:Y:S02]  /*46f0*/  FSEL R19, R19, RZ, P1 ;  /* 0x000000ff13137208 */ /* 0x000fe40000800000 */
[----:B------:R-:W-:Y:S02]  /*4700*/  PLOP3.LUT P1, PT, PT, PT, UP0, 0x40, 0x0 ;  /* 0x000000000000781c */ /* 0x000fe40003f2e808 */
[----:B0-----:R-:W-:Y:S01]  /*4710*/  F2FP.BF16.F32.PACK_AB R166, R23, R100 ;  /* 0x0000006417a6723e */ /* 0x001fe200000010ff */
        /* <DEDUP_REMOVED lines=31> */
[-CC-:B------:R-:W-:Y:S01]  /*4910*/  FFMA.FTZ R20, R20, R9.reuse, -R19.reuse ;  /* 0x0000000914147223 */ /* 0x180fe20000010813 */
[-CC-:B------:R-:W-:Y:S01]  /*4920*/  FFMA.FTZ R106, R106, R9.reuse, -R19.reuse ;  /* 0x000000096a6a7223 */ /* 0x180fe20000010813 */
[-CC-:B------:R-:W-:Y:S01]  /*4930*/  FFMA.FTZ R104, R104, R9.reuse, -R19.reuse ;  /* 0x0000000968687223 */ /* 0x180fe20000010813 */
[-CC-:B------:R-:W-:Y:S01]  /*4940*/  FFMA.FTZ R22, R22, R9.reuse, -R19.reuse ;  /* 0x0000000916167223 */ /* 0x180fe20000010813 */
[-CC-:B------:R-:W-:Y:S01]  /*4950*/  FFMA.FTZ R102, R102, R9.reuse, -R19.reuse ;  /* 0x0000000966667223 */ /* 0x180fe20000010813 */
[----:B------:R-:W-:Y:S01]  /*4960*/  FFMA.FTZ R19, R24, R9, -R19 ;  /* 0x0000000918137223 */ /* 0x000fe20000010813 */
[----:B------:R-:W0:Y:S01]  /*4970*/  MUFU.EX2 R12, R12 ;  /* 0x0000000c000c7308 */ /* 0x000e220000000800 */
[----:B-1----:R-:W-:Y:S01]  /*4980*/  FADD.FTZ R32, R44, R45 ;  /* 0x0000002d2c207221 */ /* 0x002fe20000010000 */
[----:B------:R-:W-:-:S02]  /*4990*/  F2FP.BF16.F32.PACK_AB R181, R181, R4 ;  /* 0x00000004b5b5723e */ /* 0x000fc400000010ff */
[----:B------:R-:W-:-:S04]  /*49a0*/  F2FP.BF16.F32.PACK_AB R160, R37, R96 ;  /* 0x0000006025a0723e */ /* 0x000fc800000010ff */
[----:B------:R-:W1:Y:S01]  /*49b0*/  MUFU.EX2 R177, R48 ;  /* 0x0000003000b17308 */ /* 0x000e620000000800 */
[C---:B--2---:R-:W-:Y:S01]  /*49c0*/  FADD.FTZ R45, R183.reuse, R32 ;  /* 0x00000020b72d7221 */ /* 0x044fe20000010000 */
[----:B------:R-:W-:-:S06]  /*49d0*/  F2FP.BF16.F32.PACK_AB R183, R183, R44 ;  /* 0x0000002cb7b7723e */ /* 0x000fcc00000010ff */
[----:B------:R-:W2:Y:S01]  /*49e0*/  MUFU.EX2 R50, R50 ;  /* 0x0000003200327308 */ /* 0x000ea20000000800 */
[----:B0-----:R-:W-:-:S07]  /*49f0*/  FADD.FTZ R32, R12, R45 ;  /* 0x0000002d0c207221 */ /* 0x001fce0000010000 */
[----:B------:R-:W0:Y:S01]  /*4a00*/  MUFU.EX2 R179, R52 ;  /* 0x0000003400b37308 */ /* 0x000e220000000800 */
[----:B-1----:R-:W-:Y:S01]  /*4a10*/  FADD.FTZ R45, R177, R32 ;  /* 0x00000020b12d7221 */ /* 0x002fe20000010000 */
[----:B------:R-:W-:Y:S01]  /*4a20*/  FADD.FTZ R32, R170, R47 ;  /* 0x0000002faa207221 */ /* 0x000fe20000010000 */
[----:B------:R-:W-:Y:S02]  /*4a30*/  F2FP.BF16.F32.PACK_AB R170, R31, R170 ;  /* 0x000000aa1faa723e */ /* 0x000fe400000010ff */
[----:B------:R-:W-:Y:S01]  /*4a40*/  F2FP.BF16.F32.PACK_AB R177, R177, R12 ;  /* 0x0000000cb1b1723e */ /* 0x000fe200000010ff */
[----:B------:R-:W-:Y:S02]  /*4a50*/  FADD.FTZ R47, R31, R32 ;  /* 0x000000201f2f7221 */ /* 0x000fe40000010000 */
[----:B------:R-:W1:Y:S01]  /*4a60*/  MUFU.EX2 R54, R54 ;  /* 0x0000003600367308 */ /* 0x000e620000000800 */
[----:B--2---:R-:W-:Y:S01]  /*4a70*/  FADD.FTZ R18, R50, R45 ;  /* 0x0000002d32127221 */ /* 0x004fe20000010000 */
[----:B------:R-:W-:Y:S01]  /*4a80*/  FADD.FTZ R32, R164, R47 ;  /* 0x0000002fa4207221 */ /* 0x000fe20000010000 */
[----:B------:R-:W-:-:S03]  /*4a90*/  F2FP.BF16.F32.PACK_AB R164, R21, R164 ;  /* 0x000000a415a4723e */ /* 0x000fc600000010ff */
[----:B------:R-:W-:Y:S02]  /*4aa0*/  FADD.FTZ R47, R21, R32 ;  /* 0x00000020152f7221 */ /* 0x000fe40000010000 */
[----:B------:R-:W2:Y:S01]  /*4ab0*/  MUFU.EX2 R173, R56 ;  /* 0x0000003800ad7308 */ /* 0x000ea20000000800 */
[C---:B0-----:R-:W-:Y:S01]  /*4ac0*/  FADD.FTZ R45, R179.reuse, R18 ;  /* 0x00000012b32d7221 */ /* 0x041fe20000010000 */
[----:B------:R-:W-:Y:S01]  /*4ad0*/  FADD.FTZ R32, R100, R47 ;  /* 0x0000002f64207221 */ /* 0x000fe20000010000 */
[----:B------:R-:W-:-:S03]  /*4ae0*/  F2FP.BF16.F32.PACK_AB R179, R179, R50 ;  /* 0x00000032b3b3723e */ /* 0x000fc600000010ff */
[----:B------:R-:W-:Y:S02]  /*4af0*/  FADD.FTZ R47, R23, R32 ;  /* 0x00000020172f7221 */ /* 0x000fe40000010000 */
[----:B------:R-:W0:Y:S01]  /*4b00*/  MUFU.EX2 R58, R58 ;  /* 0x0000003a003a7308 */ /* 0x000e220000000800 */
[----:B-1----:R-:W-:Y:S01]  /*4b10*/  FADD.FTZ R18, R54, R45 ;  /* 0x0000002d36127221 */ /* 0x002fe20000010000 */
[----:B------:R-:W-:-:S06]  /*4b20*/  FADD.FTZ R32, R96, R47 ;  /* 0x0000002f60207221 */ /* 0x000fcc0000010000 */
        /* <DEDUP_REMOVED lines=39> */
[----:B------:R-:W-:-:S03]  /*4da0*/  FADD.FTZ R11, R41, R24 ;  /* 0x00000018290b7221 */ /* 0x000fc60000010000 */
        /* <DEDUP_REMOVED lines=35> */
[----:B0-----:R-:W-:Y:S01]  /*4fe0*/  FADD.FTZ R4, R102, R11 ;  /* 0x0000000b66047221 */ /* 0x001fe20000010000 */
[C---:B-1----:R-:W-:Y:S01]  /*4ff0*/  FADD.FTZ R5, R35.reuse, R24 ;  /* 0x0000001823057221 */ /* 0x042fe20000010000 */
[----:B------:R-:W-:Y:S02]  /*5000*/  F2FP.BF16.F32.PACK_AB R154, R35, R26 ;  /* 0x0000001a239a723e */ /* 0x000fe400000010ff */
        /* <DEDUP_REMOVED lines=14> */
.L_x_7557:
[----:B------:R-:W-:Y:S02]  /*50f0*/  ULDC UR14, c[0x0][0x9e4] ;  /* 0x00027900000e7ab9 */ /* 0x000fe40000000800 */
[----:B------:R-:W-:-:S11]  /*5100*/  UISETP.NE.AND UP0, UPT, UR14, 0x1, UPT ;  /* 0x000000010e00788c */ /* 0x000fd6000bf05270 */
[----:B------:R-:W-:Y:S02]  /*5110*/  @UP0 ULDC.64 UR18, c[0x0][0x9e8] ;  /* 0x00027a0000120ab9 */ /* 0x000fe40000000a00 */
[----:B------:R-:W-:-:S04]  /*5120*/  UIMAD.WIDE.U32 UR6, UR11, UR18, URZ ;  /* 0x000000120b0672a5 */ /* 0x000fc8000f8e003f */
[----:B------:R-:W-:-:S12]  /*5130*/  @UP0 USHF.R.U32.HI UR11, URZ, UR19, UR7 ;  /* 0x000000133f0b0299 */ /* 0x000fd80008011607 */
.L_x_7558:
[----:B------:R-:W-:-:S04]  /*5140*/  UIMAD UR11, UR11, UR14, UR14 ;  /* 0x0000000e0b0b72a4 */ /* 0x000fc8000f8e020e */
[----:B------:R-:W-:-:S04]  /*5150*/  UISETP.LT.AND UP0, UPT, UR10, UR11, UPT ;  /* 0x0000000b0a00728c */ /* 0x000fc8000bf01270 */
[----:B------:R-:W-:-:S12]  /*5160*/  USEL UR10, UR10, UR11, UP0 ;  /* 0x0000000b0a0a7287 */ /* 0x000fd80008000000 */
.L_x_7556:
[----:B------:R-:W-:Y:S01]  /*5170*/  USHF.R.S32.HI UR6, URZ, 0x1f, UR10 ;  /* 0x0000001f3f067899 */ /* 0x000fe2000801140a */
[----:B------:R-:W-:Y:S01]  /*5180*/  CS2R R150, SRZ ;  /* 0x0000000000967805 */ /* 0x000fe2000001ff00 */
[----:B------:R-:W-:Y:S01]  /*5190*/  UMOV UR46, URZ ;  /* 0x0000003f002e7c82 */ /* 0x000fe20008000000 */
[----:B------:R-:W-:Y:S01]  /*51a0*/  UMOV UR45, URZ ;  /* 0x0000003f002d7c82 */ /* 0x000fe20008000000 */
        /* <DEDUP_REMOVED lines=37> */
[----:B------:R-:W-:Y:S01]  /*5400*/  IMAD.MOV.U32 R12, RZ, RZ, R14 ;  /* 0x000000ffff0c7224 */ /* 0x000fe200078e000e */
[----:B------:R-:W-:Y:S01]  /*5410*/  MOV R13, R15 ;  /* 0x0000000f000d7202 */ /* 0x000fe20000000f00 */
[----:B------:R-:W-:Y:S01]  /*5420*/  IMAD.MOV.U32 R11, RZ, RZ, R10 ;  /* 0x000000ffff0b7224 */ /* 0x000fe200078e000a */
[----:B------:R-:W-:Y:S01]  /*5430*/  UMOV UR56, URZ ;  /* 0x0000003f00387c82 */ /* 0x000fe20008000000 */
[----:B------:R-:W-:Y:S01]  /*5440*/  IMAD.MOV.U32 R151, RZ, RZ, RZ ;  /* 0x000000ffff977224 */ /* 0x000fe200078e00ff */
[----:B------:R-:W-:Y:S01]  /*5450*/  UMOV UR55, URZ ;  /* 0x0000003f00377c82 */ /* 0x000fe20008000000 */
[----:B------:R-:W-:Y:S01]  /*5460*/  ULDC UR50, c[0x0][0x9e4] ;  /* 0x0002790000327ab9 */ /* 0x000fe20000000800 */
[----:B------:R-:W-:Y:S01]  /*5470*/  ULDC UR51, c[0x0][0x2f0] ;  /* 0x0000bc0000337ab9 */ /* 0x000fe20000000800 */
[----:B------:R-:W-:Y:S01]  /*5480*/  ULDC UR53, c[0x0][0x9d8] ;  /* 0x0002760000357ab9 */ /* 0x000fe20000000800 */
[----:B------:R-:W-:-:S05]  /*5490*/  ULDC UR52, c[0x0][0x9e0] ;  /* 0x0002780000347ab9 */ /* 0x000fca0000000800 */
.L_x_7578:
[----:B------:R-:W-:Y:S01]  /*54a0*/  ISETP.NE.AND P2, PT, RZ, UR39, PT ;  /* 0x00000027ff007c0c */ /* 0x000fe2000bf45270 */
[----:B------:R-:W-:-:S04]  /*54b0*/  UISETP.NE.AND UP0, UPT, UR55, 0x1, UPT ;  /* 0x000000013700788c */ /* 0x000fc8000bf05270 */
[----:B------:R-:W-:-:S04]  /*54c0*/  USEL UR45, URZ, 0x1, UP0 ;  /* 0x000000013f2d7887 */ /* 0x000fc80008000000 */
[----:B------:R-:W-:-:S04]  /*54d0*/  ULOP3.LUT UR45, UR56, UR45, URZ, 0x3c, !UPT ;  /* 0x0000002d382d7292 */ /* 0x000fc8000f8e3c3f */
[----:B------:R-:W-:Y:S08]  /*54e0*/  @P2 BRA `(.L_x_7560) ;  /* 0x0000000000382947 */ /* 0x000ff00003800000 */
[----:B------:R-:W-:Y:S05]  /*54f0*/  @!P0 BRA `(.L_x_7561) ;  /* 0x0000000000048947 */ /* 0x000fea0003800000 */
[----:B------:R-:W-:Y:S01]  /*5500*/  BPT.TRAP 0x1 ;  /* 0x000000040000795c */ /* 0x000fe20000300000 */
.L_x_7561:
        /* <DEDUP_REMOVED lines=9> */
.L_x_7562:
[----:B-1----:R-:W-:Y:S05]  /*55a0*/  @P1 BRA `(.L_x_7560) ;  /* 0x0000000000081947 */ /* 0x002fea0003800000 */
[----:B------:R-:W1:Y:S02]  /*55b0*/  SYNCS.PHASECHK.TRANS64.TRYWAIT P1, [UR6+0x28830], R8 ;  /* 0x02883008ff0075a7 */ /* 0x000e640008020146 */
[----:B-1----:R-:W-:Y:S05]  /*55c0*/  @!P1 BRA `(.L_x_7563) ;  /* 0x000000fc00f09947 */ /* 0x002fea0003800000 */
.L_x_7560:
        /* <DEDUP_REMOVED lines=13> */
[----:B------:R-:W-:Y:S02]  /*56a0*/  UIADD3 UR6, UR34, 0x2, URZ ;  /* 0x0000000222067890 */ /* 0x000fe4000fffe03f */
        /* <DEDUP_REMOVED lines=36> */
.L_x_7565:
[----:B------:R-:W-:Y:S01]  /*58f0*/  ULEA UR6, UR55, UR40, 0x3 ;  /* 0x0000002837067291 */ /* 0x000fe2000f8e183f */
[----:B------:R-:W-:-:S05]  /*5900*/  IMAD.U32 R8, RZ, RZ, UR56 ;  /* 0x00000038ff087e24 */ /* 0x000fca000f8e00ff */
[----:B------:R-:W-:-:S04]  /*5910*/  SHF.L.U32 R8, R8, 0x1f, RZ ;  /* 0x0000001f08087819 */ /* 0x000fc800000006ff */
[----:B------:R0:W1:Y:S01]  /*5920*/  SYNCS.PHASECHK.TRANS64.TRYWAIT P1, [UR6+0x28850], R8 ;  /* 0x02885008ff0075a7 */ /* 0x0000620008020146 */
[----:B------:R-:W-:Y:S05]  /*5930*/  @!P0 BRA `(.L_x_7566) ;  /* 0x0000000000048947 */ /* 0x000fea0003800000 */
[----:B------:R-:W-:Y:S01]  /*5940*/  BPT.TRAP 0x1 ;  /* 0x000000040000795c */ /* 0x000fe20000300000 */
.L_x_7566:
[----:B-1----:R-:W-:Y:S05]  /*5950*/  @P1 BRA `(.L_x_7564) ;  /* 0x0000000000081947 */ /* 0x002fea0003800000 */
[----:B------:R-:W1:Y:S02]  /*5960*/  SYNCS.PHASECHK.TRANS64.TRYWAIT P1, [UR6+0x28850], R8 ;  /* 0x02885008ff0075a7 */ /* 0x000e640008020146 */
[----:B-1----:R-:W-:Y:S05]  /*5970*/  @!P1 BRA `(.L_x_7567) ;  /* 0x000000fc001c9947 */ /* 0x002fea0003800000 */
.L_x_7564:
        /* <DEDUP_REMOVED lines=49> */
.L_x_7568:
[----:B------:R-:W-:Y:S01]  /*5c90*/  UISETP.NE.AND UP1, UPT, UR42, URZ, UPT ;  /* 0x0000003f2a00728c */ /* 0x000fe2000bf25270 */
[----:B------:R-:W-:Y:S01]  /*5ca0*/  FMUL.FTZ R152, R28, UR53 ;  /* 0x000000351c987c20 */ /* 0x000fe20008410000 */
[----:B------:R-:W-:Y:S01]  /*5cb0*/  FMUL.FTZ R159, R49, UR53 ;  /* 0x00000035319f7c20 */ /* 0x000fe20008410000 */
[----:B------:R-:W-:Y:S01]  /*5cc0*/  FMUL.FTZ R28, R51, UR53 ;  /* 0x00000035331c7c20 */ /* 0x000fe20008410000 */
[----:B------:R-:W-:Y:S01]  /*5cd0*/  FMUL.FTZ R51, R52, UR53 ;  /* 0x0000003534337c20 */ /* 0x000fe20008410000 */
[----:B------:R-:W-:Y:S01]  /*5ce0*/  FMUL.FTZ R52, R53, UR53 ;  /* 0x0000003535347c20 */ /* 0x000fe20008410000 */
[----:B------:R-:W-:Y:S01]  /*5cf0*/  PLOP3.LUT P1, PT, PT, PT, UP1, 0x80, 0x0 ;  /* 0x000000000000781c */ /* 0x000fe20003f2f018 */
[----:B0-----:R-:W0:Y:S01]  /*5d00*/  LDC R8, c[0x0][0x288] ;  /* 0x0000a200ff087b82 */ /* 0x001e220000000800 */
[----:B------:R-:W-:Y:S01]  /*5d10*/  PLOP3.LUT P2, PT, PT, PT, UP1, 0x80, 0x0 ;  /* 0x000000000000781c */ /* 0x000fe20003f4f018 */
[----:B------:R-:W-:Y:S01]  /*5d20*/  FMUL.FTZ R53, R56, UR53 ;  /* 0x0000003538357c20 */ /* 0x000fe20008410000 */
[----:B------:R-:W-:Y:S01]  /*5d30*/  FMUL.FTZ R56, R61, UR53 ;  /* 0x000000353d387c20 */ /* 0x000fe20008410000 */
[----:B------:R-:W-:Y:S01]  /*5d40*/  @UP1 ULDC UR7, c[0x0][0x44c] ;  /* 0x0001130000071ab9 */ /* 0x000fe20000000800 */
[----:B------:R-:W-:-:S02]  /*5d50*/  IMAD.MOV.U32 R61, RZ, RZ, R0 ;  /* 0x000000ffff3d7224 */ /* 0x000fc400078e0000 */
[----:B------:R-:W-:Y:S01]  /*5d60*/  FMUL.FTZ R15, R27, UR53 ;  /* 0x000000351b0f7c20 */ /* 0x000fe20008410000 */
[----:B------:R-:W-:Y:S02]  /*5d70*/  IMAD.SHL.U32 R180, R13, 0x80, RZ ;  /* 0x000000800db47824 */ /* 0x000fe400078e00ff */
[----:B------:R-:W-:Y:S01]  /*5d80*/  FMUL.FTZ R17, R31, UR53 ;  /* 0x000000351f117c20 */ /* 0x000fe20008410000 */
[----:B------:R-:W-:Y:S01]  /*5d90*/  FMUL.FTZ R27, R50, UR53 ;  /* 0x00000035321b7c20 */ /* 0x000fe20008410000 */
[----:B------:R-:W-:Y:S01]  /*5da0*/  FMUL.FTZ R31, R58, UR53 ;  /* 0x000000353a1f7c20 */ /* 0x000fe20008410000 */
[----:B------:R-:W-:Y:S01]  /*5db0*/  UISETP.NE.AND UP0, UPT, UR41, URZ, UPT ;  /* 0x0000003f2900728c */ /* 0x000fe2000bf05270 */
[----:B------:R-:W-:Y:S01]  /*5dc0*/  @P1 IMAD.HI.U32 R49, R0, UR7, RZ ;  /* 0x0000000700311c27 */ /* 0x000fe2000f8e00ff */
[----:B------:R-:W-:Y:S01]  /*5dd0*/  @UP1 ULDC UR7, c[0x0][0x450] ;  /* 0x0001140000071ab9 */ /* 0x000fe20000000800 */
[----:B------:R-:W-:Y:S02]  /*5de0*/  IADD3 R50, -R180, 0x1, RZ ;  /* 0x00000001b4327810 */ /* 0x000fe40007ffe1ff */
[----:B------:R-:W-:Y:S01]  /*5df0*/  FMUL.FTZ R153, R29, UR53 ;  /* 0x000000351d997c20 */ /* 0x000fe20008410000 */
[----:B------:R-:W-:Y:S01]  /*5e00*/  FMUL.FTZ R18, R30, UR53 ;  /* 0x000000351e127c20 */ /* 0x000fe20008410000 */
[----:B------:R-:W-:Y:S01]  /*5e10*/  @P2 SHF.R.U32.HI R61, RZ, UR7, R49 ;  /* 0x00000007ff3d2c19 */ /* 0x000fe20008011631 */
        /* <DEDUP_REMOVED lines=8> */
[----:B------:R-:W-:Y:S01]  /*5ea0*/  ULEA UR6, UR46, UR40, 0x3 ;  /* 0x000000282e067291 */ /* 0x000fe2000f8e183f */
        /* <DEDUP_REMOVED lines=45> */
[----:B------:R-:W-:Y:S01]  /*6180*/  UIADD3 UR6, UR6, 0x28840, URZ ;  /* 0x0002884006067890 */ /* 0x000fe2000fffe03f */
[----:B------:R-:W-:Y:S01]  /*6190*/  PLOP3.LUT P1, PT, PT, PT, UP0, 0x40, 0x0 ;  /* 0x000000000000781c */ /* 0x000fe20003f2e808 */
[----:B------:R2:W3:Y:S01]  /*61a0*/  MUFU.TANH R64, R69 ;  /* 0x0000004500407308 */ /* 0x0004e20000002400 */
[----:B------:R-:W-:Y:S01]  /*61b0*/  IMAD R59, R2, UR51, R59 ;  /* 0x00000033023b7c24 */ /* 0x000fe2000f8e023b */
[----:B------:R-:W-:-:S03]  /*61c0*/  UPRMT UR6, UR43, 0x654, UR6 ;  /* 0x000006542b067896 */ /* 0x000fc60008000006 */
[----:B0-----:R-:W-:-:S03]  /*61d0*/  IMAD.IADD R59, R59, 0x1, -R8 ;  /* 0x000000013b3b7824 */ /* 0x001fc600078e0a08 */
[----:B------:R-:W0:Y:S01]  /*61e0*/  MUFU.TANH R9, R9 ;  /* 0x0000000900097308 */ /* 0x000e220000002400 */
[C---:B------:R-:W-:Y:S02]  /*61f0*/  VIADD R79, R59.reuse, UR52 ;  /* 0x000000343b4f7c36 */ /* 0x040fe40008000000 */
[----:B------:R-:W-:Y:S01]  /*6200*/  VIADD R83, R59, UR47 ;  /* 0x0000002f3b537c36 */ /* 0x000fe20008000000 */
[----:B------:R-:W-:Y:S02]  /*6210*/  SYNCS.ARRIVE.TRANS64.RED.A1T0 RZ, [UR6], RZ ;  /* 0x000000ffffff79a7 */ /* 0x000fe40008100406 */
[----:B-1----:R-:W-:Y:S01]  /*6220*/  IADD3 R63, R79, R58, RZ ;  /* 0x0000003a4f3f7210 */ /* 0x002fe20007ffe0ff */
[----:B------:R-:W-:Y:S01]  /*6230*/  IMAD.IADD R65, R83, 0x1, R58 ;  /* 0x0000000153417824 */ /* 0x000fe200078e023a */
[----:B------:R-:W1:Y:S08]  /*6240*/  MUFU.TANH R10, R10 ;  /* 0x0000000a000a7308 */ /* 0x000e700000002400 */
        /* <DEDUP_REMOVED lines=75> */
.L_x_7571:
[----:B------:R-:W-:-:S05]  /*6700*/  IMAD.U32 R68, RZ, RZ, UR50 ;  /* 0x00000032ff447e24 */ /* 0x000fca000f8e00ff */
[----:B------:R-:W-:-:S13]  /*6710*/  ISETP.NE.AND P1, PT, R68, 0x1, PT ;  /* 0x000000014400780c */ /* 0x000fda0003f25270 */
[----:B------:R-:W1:Y:S02]  /*6720*/  @P1 LDC.64 R58, c[0x0][0x9e8] ;  /* 0x00027a00ff3a1b82 */ /* 0x000e640000000a00 */
[----:B-1----:R-:W-:-:S05]  /*6730*/  @P1 IMAD.HI.U32 R58, R67, R58, RZ ;  /* 0x0000003a433a1227 */ /* 0x002fca00078e00ff */
[----:B------:R-:W-:-:S07]  /*6740*/  @P1 SHF.R.U32.HI R67, RZ, R59, R58 ;  /* 0x0000003bff431219 */ /* 0x000fce000001163a */
.L_x_7572:
[----:B------:R-:W-:Y:S05]  /*6750*/  BSYNC B0 ;  /* 0x0000000000007941 */ /* 0x000fea0003800000 */
.L_x_7570:
[----:B------:R-:W-:-:S04]  /*6760*/  IMAD R58, R67, R68, -R180 ;  /* 0x00000044433a7224 */ /* 0x000fc800078e0ab4 */
[----:B------:R-:W-:-:S05]  /*6770*/  IMAD R58, R3, -0x2, R58 ;  /* 0xfffffffe033a7824 */ /* 0x000fca00078e023a */
[----:B------:R-:W-:Y:S02]  /*6780*/  VIADDMNMX R63, R58, R68, R63, PT ;  /* 0x000000443a3f7246 */ /* 0x000fe4000380013f */
[----:B------:R-:W-:-:S07]  /*6790*/  VIMNMX R65, R65, R58, !PT ;  /* 0x0000003a41417248 */ /* 0x000fce0007fe0100 */
.L_x_7569:
[----:B------:R-:W-:Y:S01]  /*67a0*/  ISETP.GT.AND P1, PT, R13, -0x1, PT ;  /* 0xffffffff0d00780c */ /* 0x000fe20003f24270 */
[----:B------:R-:W1:Y:S01]  /*67b0*/  SHFL.IDX PT, R182, R61, 0x1, 0x1c1f ;  /* 0x003c1f003db67f89 */ /* 0x000e6200000e0000 */
[----:B------:R-:W-:Y:S02]  /*67c0*/  UISETP.NE.AND UP0, UPT, UR41, URZ, UPT ;  /* 0x0000003f2900728c */ /* 0x000fe4000bf05270 */
[C---:B------:R-:W-:Y:S02]  /*67d0*/  ISETP.GT.AND P3, PT, R65.reuse, 0x8, P1 ;  /* 0x000000084100780c */ /* 0x040fe40000f64270 */
[----:B------:R-:W-:Y:S02]  /*67e0*/  ISETP.GT.AND P6, PT, R65, RZ, P1 ;  /* 0x000000ff4100720c */ /* 0x000fe40000fc4270 */
        /* <DEDUP_REMOVED lines=8> */
[----:B------:R-:W-:Y:S02]  /*6870*/  FSEL R162, R10, -INF , !P2 ;  /* 0xff8000000aa27808 */ /* 0x000fe40005000000 */
[C---:B------:R-:W-:Y:S02]  /*6880*/  ISETP.GT.AND P5, PT, R65.reuse, 0x9, P1 ;  /* 0x000000094100780c */ /* 0x040fe40000fa4270 */
[C---:B------:R-:W-:Y:S02]  /*6890*/  ISETP.GT.AND P4, PT, R65.reuse, 0x10, P1 ;  /* 0x000000104100780c */ /* 0x040fe40000f84270 */
[C---:B------:R-:W-:Y:S02]  /*68a0*/  ISETP.GT.AND P6, PT, R65.reuse, 0x11, P1 ;  /* 0x000000114100780c */ /* 0x040fe40000fc4270 */
[----:B------:R-:W-:Y:S02]  /*68b0*/  ISETP.GT.AND P2, PT, R65, 0x18, P1 ;  /* 0x000000184100780c */ /* 0x000fe40000f44270 */
[----:B------:R-:W-:Y:S01]  /*68c0*/  FSEL R174, R37, -INF , !P3 ;  /* 0xff80000025ae7808 */ /* 0x000fe20005800000 */
[----:B-1----:R-:W-:Y:S01]  /*68d0*/  IMAD.IADD R37, R79, 0x1, R182 ;  /* 0x000000014f257824 */ /* 0x002fe200078e02b6 */
[----:B------:R-:W-:-:S02]  /*68e0*/  ISETP.GT.AND P3, PT, R65, 0x30, P1 ;  /* 0x000000304100780c */ /* 0x000fc40000f64270 */
[C---:B------:R-:W-:Y:S02]  /*68f0*/  ISETP.LT.OR P5, PT, R63.reuse, 0xa, P5 ;  /* 0x0000000a3f00780c */ /* 0x040fe40002fa1670 */
        /* <DEDUP_REMOVED lines=11> */
[C---:B------:R-:W-:Y:S02]  /*69b0*/  ISETP.GT.AND P2, PT, R65.reuse, 0x29, P1 ;  /* 0x000000294100780c */ /* 0x040fe40000f44270 */
[----:B------:R-:W-:Y:S02]  /*69c0*/  FSEL R86, R48, -INF , !P3 ;  /* 0xff80000030567808 */ /* 0x000fe40005800000 */
[----:B------:R-:W-:Y:S02]  /*69d0*/  ISETP.GT.AND P3, PT, R65, 0x41, P1 ;  /* 0x000000414100780c */ /* 0x000fe40000f64270 */
[C---:B------:R-:W-:Y:S02]  /*69e0*/  ISETP.LT.OR P5, PT, R63.reuse, 0x21, P5 ;  /* 0x000000213f00780c */ /* 0x040fe40002fa1670 */
[C---:B------:R-:W-:Y:S02]  /*69f0*/  ISETP.LT.OR P4, PT, R63.reuse, 0x22, P4 ;  /* 0x000000223f00780c */ /* 0x040fe40002781670 */
[----:B------:R-:W-:-:S02]  /*6a00*/  ISETP.LT.OR P6, PT, R63, 0x29, P6 ;  /* 0x000000293f00780c */ /* 0x000fc400037c1670 */
[C---:B------:R-:W-:Y:S02]  /*6a10*/  ISETP.LT.OR P2, PT, R63.reuse, 0x2a, P2 ;  /* 0x0000002a3f00780c */ /* 0x040fe40001741670 */
[----:B------:R-:W-:Y:S02]  /*6a20*/  ISETP.LT.OR P3, PT, R63, 0x42, P3 ;  /* 0x000000423f00780c */ /* 0x000fe40001f61670 */
[----:B------:R-:W-:Y:S02]  /*6a30*/  FSEL R172, R157, -INF , !P5 ;  /* 0xff8000009dac7808 */ /* 0x000fe40006800000 */
[----:B------:R-:W-:Y:S02]  /*6a40*/  FSEL R166, R158, -INF , !P4 ;  /* 0xff8000009ea67808 */ /* 0x000fe40006000000 */
[----:B------:R-:W-:Y:S02]  /*6a50*/  FSEL R164, R44, -INF , !P6 ;  /* 0xff8000002ca47808 */ /* 0x000fe40007000000 */
[----:B------:R-:W-:Y:S01]  /*6a60*/  FSEL R152, R45, -INF , !P2 ;  /* 0xff8000002d987808 */ /* 0x000fe20005000000 */
[----:B------:R-:W-:Y:S01]  /*6a70*/  IMAD.IADD R45, R83, 0x1, R182 ;  /* 0x00000001532d7824 */ /* 0x000fe200078e02b6 */
[----:B------:R-:W-:-:S02]  /*6a80*/  ISETP.GT.AND P5, PT, R65, 0x31, P1 ;  /* 0x000000314100780c */ /* 0x000fc40000fa4270 */
[C---:B------:R-:W-:Y:S02]  /*6a90*/  ISETP.GT.AND P4, PT, R65.reuse, 0x38, P1 ;  /* 0x000000384100780c */ /* 0x040fe40000f84270 */
[C---:B------:R-:W-:Y:S02]  /*6aa0*/  ISETP.GT.AND P6, PT, R65.reuse, 0x39, P1 ;  /* 0x000000394100780c */ /* 0x040fe40000fc4270 */
[C---:B------:R-:W-:Y:S02]  /*6ab0*/  ISETP.GT.AND P2, PT, R65.reuse, 0x40, P1 ;  /* 0x000000404100780c */ /* 0x040fe40000f44270 */
[----:B------:R-:W-:Y:S02]  /*6ac0*/  FSEL R76, R54, -INF , !P3 ;  /* 0xff800000364c7808 */ /* 0x000fe40005800000 */
[----:B------:R-:W-:Y:S02]  /*6ad0*/  ISETP.GT.AND P3, PT, R65, 0x58, P1 ;  /* 0x000000584100780c */ /* 0x000fe40000f64270 */
[----:B------:R-:W-:-:S02]  /*6ae0*/  ISETP.LT.OR P5, PT, R63, 0x32, P5 ;  /* 0x000000323f00780c */ /* 0x000fc40002fa1670 */
[C---:B------:R-:W-:Y:S02]  /*6af0*/  ISETP.LT.OR P4, PT, R63.reuse, 0x39, P4 ;  /* 0x000000393f00780c */ /* 0x040fe40002781670 */
[C---:B------:R-:W-:Y:S02]  /*6b00*/  ISETP.LT.OR P6, PT, R63.reuse, 0x3a, P6 ;  /* 0x0000003a3f00780c */ /* 0x040fe400037c1670 */
[C---:B------:R-:W-:Y:S02]  /*6b10*/  ISETP.LT.OR P2, PT, R63.reuse, 0x41, P2 ;  /* 0x000000413f00780c */ /* 0x040fe40001741670 */
[----:B------:R-:W-:Y:S02]  /*6b20*/  ISETP.LT.OR P3, PT, R63, 0x59, P3 ;  /* 0x000000593f00780c */ /* 0x000fe40001f61670 */
[----:B------:R-:W-:Y:S02]  /*6b30*/  FSEL R84, R159, -INF , !P5 ;  /* 0xff8000009f547808 */ /* 0x000fe40006800000 */
[----:B------:R-:W-:-:S02]  /*6b40*/  FSEL R82, R51, -INF , !P4 ;  /* 0xff80000033527808 */ /* 0x000fc40006000000 */
[----:B------:R-:W-:Y:S02]  /*6b50*/  FSEL R80, R52, -INF , !P6 ;  /* 0xff80000034507808 */ /* 0x000fe40007000000 */
[----:B------:R-:W-:Y:S02]  /*6b60*/  FSEL R78, R53, -INF , !P2 ;  /* 0xff800000354e7808 */ /* 0x000fe40005000000 */
[C---:B------:R-:W-:Y:S02]  /*6b70*/  ISETP.GT.AND P5, PT, R65.reuse, 0x48, P1 ;  /* 0x000000484100780c */ /* 0x040fe40000fa4270 */
[C---:B------:R-:W-:Y:S02]  /*6b80*/  ISETP.GT.AND P4, PT, R65.reuse, 0x49, P1 ;  /* 0x000000494100780c */ /* 0x040fe40000f84270 */
[C---:B------:R-:W-:Y:S02]  /*6b90*/  ISETP.GT.AND P6, PT, R65.reuse, 0x50, P1 ;  /* 0x000000504100780c */ /* 0x040fe40000fc4270 */
[----:B------:R-:W-:-:S02]  /*6ba0*/  ISETP.GT.AND P2, PT, R65, 0x51, P1 ;  /* 0x000000514100780c */ /* 0x000fc40000f44270 */
[----:B------:R-:W-:Y:S02]  /*6bb0*/  FSEL R66, R66, -INF , !P3 ;  /* 0xff80000042427808 */ /* 0x000fe40005800000 */
[----:B------:R-:W-:Y:S02]  /*6bc0*/  ISETP.GT.AND P3, PT, R65, 0x69, P1 ;  /* 0x000000694100780c */ /* 0x000fe40000f64270 */
[C---:B------:R-:W-:Y:S02]  /*6bd0*/  ISETP.LT.OR P5, PT, R63.reuse, 0x49, P5 ;  /* 0x000000493f00780c */ /* 0x040fe40002fa1670 */
[C---:B------:R-:W-:Y:S02]  /*6be0*/  ISETP.LT.OR P4, PT, R63.reuse, 0x4a, P4 ;  /* 0x0000004a3f00780c */ /* 0x040fe40002781670 */
[C---:B------:R-:W-:Y:S02]  /*6bf0*/  ISETP.LT.OR P6, PT, R63.reuse, 0x51, P6 ;  /* 0x000000513f00780c */ /* 0x040fe400037c1670 */
[----:B------:R-:W-:-:S02]  /*6c00*/  ISETP.LT.OR P2, PT, R63, 0x52, P2 ;  /* 0x000000523f00780c */ /* 0x000fc40001741670 */
[----:B------:R-:W-:Y:S02]  /*6c10*/  ISETP.LT.OR P3, PT, R63, 0x6a, P3 ;  /* 0x0000006a3f00780c */ /* 0x000fe40001f61670 */
[----:B------:R-:W-:Y:S02]  /*6c20*/  FSEL R74, R55, -INF , !P5 ;  /* 0xff800000374a7808 */ /* 0x000fe40006800000 */
[----:B------:R-:W-:Y:S02]  /*6c30*/  FSEL R72, R56, -INF , !P4 ;  /* 0xff80000038487808 */ /* 0x000fe40006000000 */
[----:B------:R-:W-:Y:S02]  /*6c40*/  FSEL R68, R57, -INF , !P6 ;  /* 0xff80000039447808 */ /* 0x000fe40007000000 */
[----:B------:R-:W-:Y:S02]  /*6c50*/  FSEL R70, R60, -INF , !P2 ;  /* 0xff8000003c467808 */ /* 0x000fe40005000000 */
[----:B------:R-:W-:-:S02]  /*6c60*/  ISETP.GT.AND P5, PT, R65, 0x59, P1 ;  /* 0x000000594100780c */ /* 0x000fc40000fa4270 */
[C---:B------:R-:W-:Y:S02]  /*6c70*/  ISETP.GT.AND P4, PT, R65.reuse, 0x60, P1 ;  /* 0x000000604100780c */ /* 0x040fe40000f84270 */
[C---:B------:R-:W-:Y:S02]  /*6c80*/  ISETP.GT.AND P6, PT, R65.reuse, 0x61, P1 ;  /* 0x000000614100780c */ /* 0x040fe40000fc4270 */
[----:B------:R-:W-:Y:S02]  /*6c90*/  ISETP.GT.AND P2, PT, R65, 0x68, P1 ;  /* 0x000000684100780c */ /* 0x000fe40000f44270 */
[----:B------:R-:W-:Y:S02]  /*6ca0*/  FSEL R58, R77, -INF , !P3 ;  /* 0xff8000004d3a7808 */ /* 0x000fe40005800000 */
[----:B------:R-:W-:Y:S02]  /*6cb0*/  PLOP3.LUT P3, PT, PT, PT, UP0, 0x40, 0x0 ;  /* 0x000000000000781c */ /* 0x000fe40003f6e808 */
        /* <DEDUP_REMOVED lines=12> */
[----:B------:R-:W-:-:S02]  /*6d80*/  ISETP.LT.OR P5, PT, R63, 0x71, P5 ;  /* 0x000000713f00780c */ /* 0x000fc40002fa1670 */
[C---:B------:R-:W-:Y:S02]  /*6d90*/  ISETP.LT.OR P4, PT, R63.reuse, 0x72, P4 ;  /* 0x000000723f00780c */ /* 0x040fe40002781670 */
[C---:B------:R-:W-:Y:S02]  /*6da0*/  ISETP.LT.OR P6, PT, R63.reuse, 0x79, P6 ;  /* 0x000000793f00780c */ /* 0x040fe400037c1670 */
[----:B------:R-:W-:Y:S02]  /*6db0*/  ISETP.LT.OR P2, PT, R63, 0x7a, P2 ;  /* 0x0000007a3f00780c */ /* 0x000fe40001741670 */
[----:B------:R-:W-:Y:S02]  /*6dc0*/  FSEL R56, R71, -INF , !P5 ;  /* 0xff80000047387808 */ /* 0x000fe40006800000 */
[----:B------:R-:W-:Y:S02]  /*6dd0*/  FSEL R52, R81, -INF , !P4 ;  /* 0xff80000051347808 */ /* 0x000fe40006000000 */
[----:B------:R-:W-:-:S02]  /*6de0*/  FSEL R48, R75, -INF , !P6 ;  /* 0xff8000004b307808 */ /* 0x000fc40007000000 */
[----:B------:R-:W-:Y:S01]  /*6df0*/  FSEL R44, R85, -INF , !P2 ;  /* 0xff800000552c7808 */ /* 0x000fe20005000000 */
[----:B------:R-:W-:Y:S06]  /*6e00*/  @P3 BRA `(.L_x_7573) ;  /* 0x00000000005c3947 */ /* 0x000fec0003800000 */
        /* <DEDUP_REMOVED lines=13> */
.L_x_7575:
[----:B------:R-:W-:-:S05]  /*6ee0*/  IMAD.U32 R51, RZ, RZ, UR50 ;  /* 0x00000032ff337e24 */ /* 0x000fca000f8e00ff */
[----:B------:R-:W-:-:S13]  /*6ef0*/  ISETP.NE.AND P2, PT, R51, 0x1, PT ;  /* 0x000000013300780c */ /* 0x000fda0003f45270 */
[----:B------:R-:W0:Y:S02]  /*6f00*/  @P2 LDC.64 R154, c[0x0][0x9e8] ;  /* 0x00027a00ff9a2b82 */ /* 0x000e240000000a00 */
[----:B0-----:R-:W-:-:S05]  /*6f10*/  @P2 IMAD.HI.U32 R10, R9, R154, RZ ;  /* 0x0000009a090a2227 */ /* 0x001fca00078e00ff */
[----:B------:R-:W-:-:S07]  /*6f20*/  @P2 SHF.R.U32.HI R9, RZ, R155, R10 ;  /* 0x0000009bff092219 */ /* 0x000fce000001160a */
.L_x_7576:
[----:B------:R-:W-:Y:S05]  /*6f30*/  BSYNC B0 ;  /* 0x0000000000007941 */ /* 0x000fea0003800000 */
.L_x_7574:
[----:B------:R-:W-:-:S04]  /*6f40*/  IMAD R10, R9, R51, -R180 ;  /* 0x00000033090a7224 */ /* 0x000fc800078e0ab4 */
[----:B------:R-:W-:-:S05]  /*6f50*/  IMAD R10, R3, -0x2, R10 ;  /* 0xfffffffe030a7824 */ /* 0x000fca00078e020a */
[----:B------:R-:W-:Y:S02]  /*6f60*/  VIADDMNMX R37, R10, R51, R37, PT ;  /* 0x000000330a257246 */ /* 0x000fe40003800125 */
[----:B------:R-:W-:-:S07]  /*6f70*/  VIMNMX R45, R45, R10, !PT ;  /* 0x0000000a2d2d7248 */ /* 0x000fce0007fe0100 */
.L_x_7573:
[----:B------:R-:W-:Y:S02]  /*6f80*/  FMNMX.FTZ R9, R160, R11, !PT ;  /* 0x0000000ba0097209 */ /* 0x000fe40007810000 */
[C---:B------:R-:W-:Y:S02]  /*6f90*/  ISETP.GT.AND P6, PT, R45.reuse, 0x1, P1 ;  /* 0x000000012d00780c */ /* 0x040fe40000fc4270 */
[----:B------:R-:W-:Y:S02]  /*6fa0*/  FMNMX.FTZ R9, R162, R9, !PT ;  /* 0x00000009a2097209 */ /* 0x000fe40007810000 */
[----:B------:R-:W-:Y:S02]  /*6fb0*/  ISETP.GT.AND P5, PT, R45, 0x10, P1 ;  /* 0x000000102d00780c */ /* 0x000fe40000fa4270 */
[----:B------:R-:W-:Y:S02]  /*6fc0*/  FMNMX.FTZ R9, R176, R9, !PT ;  /* 0x00000009b0097209 */ /* 0x000fe40007810000 */
[----:B------:R-:W-:-:S02]  /*6fd0*/  ISETP.LT.OR P6, PT, R37, 0x2, P6 ;  /* 0x000000022500780c */ /* 0x000fc400037c1670 */
[----:B------:R-:W-:Y:S02]  /*6fe0*/  FMNMX.FTZ R9, R170, R9, !PT ;  /* 0x00000009aa097209 */ /* 0x000fe40007810000 */
[----:B------:R-:W-:Y:S02]  /*6ff0*/  ISETP.LT.OR P5, PT, R37, 0x11, P5 ;  /* 0x000000112500780c */ /* 0x000fe40002fa1670 */
[----:B------:R-:W-:Y:S02]  /*7000*/  FMNMX.FTZ R9, R168, R9, !PT ;  /* 0x00000009a8097209 */ /* 0x000fe40007810000 */
[----:B------:R-:W-:Y:S02]  /*7010*/  FSEL R154, R15, -INF , !P6 ;  /* 0xff8000000f9a7808 */ /* 0x000fe40007000000 */
[----:B------:R-:W-:Y:S02]  /*7020*/  FMNMX.FTZ R9, R184, R9, !PT ;  /* 0x00000009b8097209 */ /* 0x000fe40007810000 */
[----:B------:R-:W-:-:S02]  /*7030*/  FSEL R158, R19, -INF , !P5 ;  /* 0xff800000139e7808 */ /* 0x000fc40006800000 */
        /* <DEDUP_REMOVED lines=9> */
[----:B------:R-:W-:Y:S02]  /*70d0*/  ISETP.GT.AND P4, PT, R45, 0x9, P1 ;  /* 0x000000092d00780c */ /* 0x000fe40000f84270 */
[----:B------:R-:W-:Y:S02]  /*70e0*/  FMNMX.FTZ R9, R152, R9, !PT ;  /* 0x0000000998097209 */ /* 0x000fe40007810000 */
[----:B------:R-:W-:-:S02]  /*70f0*/  FSEL R18, R18, -INF , !P3 ;  /* 0xff80000012127808 */ /* 0x000fc40005800000 */
[----:B------:R-:W-:Y:S02]  /*7100*/  FMNMX.FTZ R9, R86, R9, !PT ;  /* 0x0000000956097209 */ /* 0x000fe40007810000 */
[----:B------:R-:W-:Y:S02]  /*7110*/  ISETP.GT.AND P3, PT, R45, 0x18, P1 ;  /* 0x000000182d00780c */ /* 0x000fe40000f64270 */
[----:B------:R-:W-:Y:S02]  /*7120*/  FMNMX.FTZ R9, R84, R9, !PT ;  /* 0x0000000954097209 */ /* 0x000fe40007810000 */
[C---:B------:R-:W-:Y:S02]  /*7130*/  ISETP.LT.OR P4, PT, R37.reuse, 0xa, P4 ;  /* 0x0000000a2500780c */ /* 0x040fe40002781670 */
[----:B------:R-:W-:Y:S02]  /*7140*/  FMNMX.FTZ R9, R82, R9, !PT ;  /* 0x0000000952097209 */ /* 0x000fe40007810000 */
[----:B------:R-:W-:-:S02]  /*7150*/  ISETP.LT.OR P3, PT, R37, 0x19, P3 ;  /* 0x000000192500780c */ /* 0x000fc40001f61670 */
[----:B------:R-:W-:Y:S02]  /*7160*/  FMNMX.FTZ R9, R80, R9, !PT ;  /* 0x0000000950097209 */ /* 0x000fe40007810000 */
[----:B------:R-:W-:Y:S02]  /*7170*/  ISETP.GT.AND P2, PT, R45, 0x11, P1 ;  /* 0x000000112d00780c */ /* 0x000fe40000f44270 */
[----:B------:R-:W-:Y:S02]  /*7180*/  FMNMX.FTZ R9, R78, R9, !PT ;  /* 0x000000094e097209 */ /* 0x000fe40007810000 */
[----:B------:R-:W-:Y:S02]  /*7190*/  FSEL R156, R17, -INF , !P4 ;  /* 0xff800000119c7808 */ /* 0x000fe40006000000 */
        /* <DEDUP_REMOVED lines=16> */
[----:B------:R-:W-:Y:S02]  /*72a0*/  FMNMX.FTZ R9, R60, R9, !PT ;  /* 0x000000093c097209 */ /* 0x000fe40007810000 */
[----:B------:R-:W-:Y:S02]  /*72b0*/  FSEL R24, R24, -INF , !P2 ;  /* 0xff80000018187808 */ /* 0x000fe40005000000 */
[----:B------:R-:W-:Y:S02]  /*72c0*/  FMNMX.FTZ R9, R54, R9, !PT ;  /* 0x0000000936097209 */ /* 0x000fe40007810000 */
[----:B------:R-:W-:-:S02]  /*72d0*/  ISETP.GT.AND P2, PT, R45, 0x30, P1 ;  /* 0x000000302d00780c */ /* 0x000fc40000f44270 */
[----:B------:R-:W-:Y:S02]  /*72e0*/  FMNMX.FTZ R9, R58, R9, !PT ;  /* 0x000000093a097209 */ /* 0x000fe40007810000 */
[C---:B------:R-:W-:Y:S02]  /*72f0*/  ISETP.LT.OR P4, PT, R37.reuse, 0x2a, P4 ;  /* 0x0000002a2500780c */ /* 0x040fe40002781670 */
[----:B------:R-:W-:Y:S02]  /*7300*/  FMNMX.FTZ R9, R56, R9, !PT ;  /* 0x0000000938097209 */ /* 0x000fe40007810000 */
[----:B------:R-:W-:Y:S02]  /*7310*/  ISETP.LT.OR P2, PT, R37, 0x31, P2 ;  /* 0x000000312500780c */ /* 0x000fe40001741670 */
[----:B------:R-:W-:-:S04]  /*7320*/  FMNMX.FTZ R9, R52, R9, !PT ;  /* 0x0000000934097209 */ /* 0x000fc80007810000 */
[----:B------:R-:W-:-:S04]  /*7330*/  FMNMX.FTZ R9, R48, R9, !PT ;  /* 0x0000000930097209 */ /* 0x000fc80007810000 */
[----:B------:R-:W-:Y:S02]  /*7340*/  FMNMX.FTZ R51, R44, R9, !PT ;  /* 0x000000092c337209 */ /* 0x000fe40007810000 */
[----:B------:R-:W0:Y:S03]  /*7350*/  LDC R9, c[0x0][0x988] ;  /* 0x00026200ff097b82 */ /* 0x000e260000000800 */
[----:B------:R-:W1:Y:S02]  /*7360*/  SHFL.BFLY PT, R10, R51, 0x2, 0x1f ;  /* 0x0c401f00330a7f89 */ /* 0x000e6400000e0000 */
[----:B-1----:R-:W-:-:S05]  /*7370*/  FMNMX.FTZ R53, R51, R10, !PT ;  /* 0x0000000a33357209 */ /* 0x002fca0007810000 */
[----:B------:R-:W1:Y:S02]  /*7380*/  SHFL.BFLY PT, R10, R53, 0x1, 0x1f ;  /* 0x0c201f00350a7f89 */ /* 0x000e6400000e0000 */
[----:B-1----:R-:W-:-:S04]  /*7390*/  FMNMX.FTZ R10, R53, R10, !PT ;  /* 0x0000000a350a7209 */ /* 0x002fc80007810000 */
[C---:B------:R-:W-:Y:S01]  /*73a0*/  FSETP.NEU.FTZ.AND P6, PT, R10.reuse, -INF , PT ;  /* 0xff8000000a00780b */ /* 0x040fe20003fdd000 */
[----:B0-----:R-:W-:-:S05]  /*73b0*/  FMUL.FTZ R51, R10, R9 ;  /* 0x000000090a337220 */ /* 0x001fca0000410000 */
[----:B------:R-:W-:-:S05]  /*73c0*/  FSEL R51, R51, RZ, P6 ;  /* 0x000000ff33337208 */ /* 0x000fca0003000000 */
[-CC-:B------:R-:W-:Y:S01]  /*73d0*/  FFMA.FTZ R15, R162, R9.reuse, -R51.reuse ;  /* 0x00000009a20f7223 */ /* 0x180fe20000010833 */
[----:B------:R-:W-:Y:S01]  /*73e0*/  FSEL R162, R23, -INF , !P5 ;  /* 0xff80000017a27808 */ /* 0x000fe20006800000 */
[-CC-:B------:R-:W-:Y:S01]  /*73f0*/  FFMA.FTZ R180, R160, R9.reuse, -R51.reuse ;  /* 0x00000009a0b47223 */ /* 0x180fe20000010833 */
[----:B------:R-:W-:Y:S01]  /*7400*/  ISETP.GT.AND P5, PT, R45, RZ, P1 ;  /* 0x000000ff2d00720c */ /* 0x000fe20000fa4270 */
[-CC-:B------:R-:W-:Y:S01]  /*7410*/  FFMA.FTZ R182, R176, R9.reuse, -R51.reuse ;  /* 0x00000009b0b67223 */ /* 0x180fe20000010833 */
[----:B------:R-:W-:Y:S01]  /*7420*/  FSEL R160, R21, -INF , !P3 ;  /* 0xff80000015a07808 */ /* 0x000fe20005800000 */
[-CC-:B------:R-:W-:Y:S01]  /*7430*/  FFMA.FTZ R176, R168, R9.reuse, -R51.reuse ;  /* 0x00000009a8b07223 */ /* 0x180fe20000010833 */
[----:B------:R-:W-:Y:S01]  /*7440*/  ISETP.LT.OR P5, PT, R37, 0x1, P5 ;  /* 0x000000012500780c */ /* 0x000fe20002fa1670 */
[-CC-:B------:R-:W-:Y:S01]  /*7450*/  FFMA.FTZ R17, R170, R9.reuse, -R51.reuse ;  /* 0x00000009aa117223 */ /* 0x180fe20000010833 */
[----:B------:R-:W-:Y:S01]  /*7460*/  ISETP.GT.AND P3, PT, R45, 0x28, P1 ;  /* 0x000000282d00780c */ /* 0x000fe20000f64270 */
[-CC-:B------:R-:W-:Y:S01]  /*7470*/  FFMA.FTZ R174, R174, R9.reuse, -R51.reuse ;  /* 0x00000009aeae7223 */ /* 0x180fe20000010833 */
[----:B------:R-:W-:Y:S01]  /*7480*/  FSEL R53, R14, -INF , !P5 ;  /* 0xff8000000e357808 */ /* 0x000fe20006800000 */
[-CC-:B------:R-:W-:Y:S01]  /*7490*/  FFMA.FTZ R14, R184, R9.reuse, -R51.reuse ;  /* 0x00000009b80e7223 */ /* 0x180fe20000010833 */
[----:B------:R-:W-:Y:S01]  /*74a0*/  ISETP.LT.OR P3, PT, R37, 0x29, P3 ;  /* 0x000000292500780c */ /* 0x000fe20001f61670 */
[-CC-:B------:R-:W-:Y:S01]  /*74b0*/  FFMA.FTZ R152, R152, R9.reuse, -R51.reuse ;  /* 0x0000000998987223 */ /* 0x180fe20000010833 */
[----:B------:R-:W-:Y:S01]  /*74c0*/  FMNMX.FTZ R19, R53, R12, !PT ;  /* 0x0000000c35137209 */ /* 0x000fe20007810000 */
[--C-:B------:R-:W-:Y:S01]  /*74d0*/  FFMA.FTZ R48, R48, R9, -R51.reuse ;  /* 0x0000000930307223 */ /* 0x100fe20000010833 */
[----:B------:R-:W-:Y:S01]  /*74e0*/  FSEL R26, R26, -INF , !P3 ;  /* 0xff8000001a1a7808 */ /* 0x000fe20005800000 */
[----:B------:R-:W-:Y:S01]  /*74f0*/  MUFU.EX2 R180, R180 ;  /* 0x000000b400b47308 */ /* 0x000fe20000000800 */
[----:B------:R-:W-:Y:S01]  /*7500*/  FMNMX.FTZ R19, R154, R19, !PT ;  /* 0x000000139a137209 */ /* 0x000fe20007810000 */
[-CC-:B------:R-:W-:Y:S01]  /*7510*/  FFMA.FTZ R178, R178, R9.reuse, -R51.reuse ;  /* 0x00000009b2b27223 */ /* 0x180fe20000010833 */
[----:B------:R-:W-:Y:S01]  /*7520*/  ISETP.GT.AND P3, PT, R45, 0x31, P1 ;  /* 0x000000312d00780c */ /* 0x000fe20000f64270 */
[--C-:B------:R-:W-:Y:S01]  /*7530*/  FFMA.FTZ R172, R172, R9, -R51.reuse ;  /* 0x00000009acac7223 */ /* 0x100fe20000010833 */
        /* <DEDUP_REMOVED lines=11> */
[----:B------:R0:W-:Y:S01]  /*75f0*/  MUFU.EX2 R19, R14 ;  /* 0x0000000e00137308 */ /* 0x0001e20000000800 */
[----:B------:R-:W-:Y:S01]  /*7600*/  FMNMX.FTZ R21, R20, R21, !PT ;  /* 0x0000001514157209 */ /* 0x000fe20007810000 */
[----:B------:R-:W-:Y:S01]  /*7610*/  FFMA.FTZ R44, R44, R9, -R51 ;  /* 0x000000092c2c7223 */ /* 0x000fe20000010833 */
[----:B------:R-:W-:-:S02]  /*7620*/  ISETP.LT.OR P3, PT, R37, 0x32, P3 ;  /* 0x000000322500780c */ /* 0x000fc40001f61670 */
[----:B------:R-:W-:Y:S02]  /*7630*/  FMNMX.FTZ R21, R160, R21, !PT ;  /* 0x00000015a0157209 */ /* 0x000fe40007810000 */
[----:B------:R-:W-:Y:S01]  /*7640*/  ISETP.GT.AND P4, PT, R45, 0x39, P1 ;  /* 0x000000392d00780c */ /* 0x000fe20000f84270 */
[----:B------:R-:W-:Y:S01]  /*7650*/  MUFU.EX2 R182, R182 ;  /* 0x000000b600b67308 */ /* 0x000fe20000000800 */
[----:B------:R-:W-:Y:S01]  /*7660*/  FMNMX.FTZ R23, R22, R21, !PT ;  /* 0x0000001516177209 */ /* 0x000fe20007810000 */
[----:B0-----:R-:W-:Y:S01]  /*7670*/  FFMA.FTZ R14, R166, R9, -R51 ;  /* 0x00000009a60e7223 */ /* 0x001fe20000010833 */
[----:B------:R-:W-:Y:S02]  /*7680*/  ISETP.LT.OR P5, PT, R37, 0x39, P5 ;  /* 0x000000392500780c */ /* 0x000fe40002fa1670 */
[----:B------:R-:W-:Y:S02]  /*7690*/  FMNMX.FTZ R23, R162, R23, !PT ;  /* 0x00000017a2177209 */ /* 0x000fe40007810000 */
[----:B------:R-:W-:Y:S01]  /*76a0*/  FSEL R28, R28, -INF , !P3 ;  /* 0xff8000001c1c7808 */ /* 0x000fe20005800000 */
[----:B------:R0:W-:Y:S01]  /*76b0*/  MUFU.EX2 R21, R174 ;  /* 0x000000ae00157308 */ /* 0x0001e20000000800 */
[----:B------:R-:W-:-:S02]  /*76c0*/  FMNMX.FTZ R23, R24, R23, !PT ;  /* 0x0000001718177209 */ /* 0x000fc40007810000 */
[----:B------:R-:W-:Y:S02]  /*76d0*/  ISETP.GT.AND P2, PT, R45, 0x40, P1 ;  /* 0x000000402d00780c */ /* 0x000fe40000f44270 */
[----:B------:R-:W-:Y:S02]  /*76e0*/  FMNMX.FTZ R23, R26, R23, !PT ;  /* 0x000000171a177209 */ /* 0x000fe40007810000 */
[----:B------:R-:W-:Y:S01]  /*76f0*/  FSEL R184, R29, -INF , !P5 ;  /* 0xff8000001db87808 */ /* 0x000fe20006800000 */
[----:B------:R-:W-:Y:S01]  /*7700*/  MUFU.EX2 R17, R17 ;  /* 0x0000001100117308 */ /* 0x000fe20000000800 */
[----:B------:R-:W-:Y:S01]  /*7710*/  FMNMX.FTZ R25, R168, R23, !PT ;  /* 0x00000017a8197209 */ /* 0x000fe20007810000 */
[----:B0-----:R-:W-:Y:S01]  /*7720*/  FFMA.FTZ R174, R164, R9, -R51 ;  /* 0x00000009a4ae7223 */ /* 0x001fe20000010833 */
[----:B------:R-:W-:Y:S02]  /*7730*/  ISETP.LT.OR P4, PT, R37, 0x3a, P4 ;  /* 0x0000003a2500780c */ /* 0x000fe40002781670 */
[----:B------:R-:W-:-:S02]  /*7740*/  FMNMX.FTZ R25, R170, R25, !PT ;  /* 0x00000019aa197209 */ /* 0x000fc40007810000 */
[----:B------:R-:W-:Y:S01]  /*7750*/  ISETP.GT.AND P3, PT, R45, 0x41, P1 ;  /* 0x000000412d00780c */ /* 0x000fe20000f64270 */
[----:B------:R0:W-:Y:S01]  /*7760*/  MUFU.EX2 R23, R14 ;  /* 0x0000000e00177308 */ /* 0x0001e20000000800 */
[----:B------:R-:W-:Y:S02]  /*7770*/  FMNMX.FTZ R25, R28, R25, !PT ;  /* 0x000000191c197209 */ /* 0x000fe40007810000 */
[----:B------:R-:W-:Y:S02]  /*7780*/  ISETP.LT.OR P2, PT, R37, 0x41, P2 ;  /* 0x000000412500780c */ /* 0x000fe40001741670 */
[----:B------:R-:W-:Y:S02]  /*7790*/  FSEL R30, R30, -INF , !P4 ;  /* 0xff8000001e1e7808 */ /* 0x000fe40006000000 */
[----:B------:R-:W-:Y:S01]  /*77a0*/  FMNMX.FTZ R25, R184, R25, !PT ;  /* 0x00000019b8197209 */ /* 0x000fe20007810000 */
[----:B------:R-:W-:Y:S01]  /*77b0*/  MUFU.EX2 R176, R176 ;  /* 0x000000b000b07308 */ /* 0x000fe20000000800 */
[----:B------:R-:W-:Y:S01]  /*77c0*/  ISETP.GT.AND P5, PT, R45, 0x48, P1 ;  /* 0x000000482d00780c */ /* 0x000fe20000fa4270 */
[----:B0-----:R-:W-:Y:S01]  /*77d0*/  FFMA.FTZ R14, R86, R9, -R51 ;  /* 0x00000009560e7223 */ /* 0x001fe20000010833 */
[----:B------:R-:W-:-:S02]  /*77e0*/  FSEL R186, R31, -INF , !P2 ;  /* 0xff8000001fba7808 */ /* 0x000fc40005000000 */
[----:B------:R-:W-:Y:S02]  /*77f0*/  ISETP.LT.OR P3, PT, R37, 0x42, P3 ;  /* 0x000000422500780c */ /* 0x000fe40001f61670 */
[----:B------:R-:W-:Y:S01]  /*7800*/  FMNMX.FTZ R27, R30, R25, !PT ;  /* 0x000000191e1b7209 */ /* 0x000fe20007810000 */
[----:B------:R-:W-:Y:S01]  /*7810*/  MUFU.EX2 R178, R178 ;  /* 0x000000b200b27308 */ /* 0x000fe20000000800 */
[----:B------:R-:W-:Y:S02]  /*7820*/  ISETP.GT.AND P4, PT, R45, 0x49, P1 ;  /* 0x000000492d00780c */ /* 0x000fe40000f84270 */
[----:B------:R-:W-:Y:S02]  /*7830*/  ISETP.LT.OR P5, PT, R37, 0x49, P5 ;  /* 0x000000492500780c */ /* 0x000fe40002fa1670 */
[----:B------:R-:W-:Y:S02]  /*7840*/  FSEL R32, R32, -INF , !P3 ;  /* 0xff80000020207808 */ /* 0x000fe40005800000 */
[----:B------:R-:W-:Y:S01]  /*7850*/  FMNMX.FTZ R27, R186, R27, !PT ;  /* 0x0000001bba1b7209 */ /* 0x000fe20007810000 */
[----:B------:R-:W-:Y:S01]  /*7860*/  MUFU.EX2 R25, R152 ;  /* 0x0000009800197308 */ /* 0x000fe20000000800 */
[----:B------:R-:W-:-:S02]  /*7870*/  ISETP.GT.AND P2, PT, R45, 0x50, P1 ;  /* 0x000000502d00780c */ /* 0x000fc40000f44270 */
[----:B------:R-:W-:Y:S02]  /*7880*/  FSEL R166, R33, -INF , !P5 ;  /* 0xff80000021a67808 */ /* 0x000fe40006800000 */
[----:B------:R-:W-:Y:S02]  /*7890*/  ISETP.LT.OR P4, PT, R37, 0x4a, P4 ;  /* 0x0000004a2500780c */ /* 0x000fe40002781670 */
[----:B------:R-:W-:Y:S01]  /*78a0*/  FMNMX.FTZ R29, R32, R27, !PT ;  /* 0x0000001b201d7209 */ /* 0x000fe20007810000 */
[----:B------:R-:W-:Y:S01]  /*78b0*/  MUFU.EX2 R172, R172 ;  /* 0x000000ac00ac7308 */ /* 0x000fe20000000800 */
[----:B------:R-:W-:Y:S02]  /*78c0*/  ISETP.GT.AND P3, PT, R45, 0x51, P1 ;  /* 0x000000512d00780c */ /* 0x000fe40000f64270 */
[----:B------:R-:W-:Y:S02]  /*78d0*/  ISETP.LT.OR P2, PT, R37, 0x51, P2 ;  /* 0x000000512500780c */ /* 0x000fe40001741670 */
[----:B------:R-:W-:Y:S01]  /*78e0*/  FSEL R164, R34, -INF , !P4 ;  /* 0xff80000022a47808 */ /* 0x000fe20006000000 */
[----:B------:R-:W-:Y:S01]  /*78f0*/  FFMA.FTZ R34, R84, R9, -R51 ;  /* 0x0000000954227223 */ /* 0x000fe20000010833 */
[----:B------:R-:W-:Y:S01]  /*7900*/  FMNMX.FTZ R29, R166, R29, !PT ;  /* 0x0000001da61d7209 */ /* 0x000fe20007810000 */
[----:B------:R0:W-:Y:S01]  /*7910*/  MUFU.EX2 R27, R14 ;  /* 0x0000000e001b7308 */ /* 0x0001e20000000800 */
[----:B------:R-:W-:-:S02]  /*7920*/  ISETP.GT.AND P5, PT, R45, 0x58, P1 ;  /* 0x000000582d00780c */ /* 0x000fc40000fa4270 */
[----:B------:R-:W-:Y:S02]  /*7930*/  FSEL R188, R35, -INF , !P2 ;  /* 0xff80000023bc7808 */ /* 0x000fe40005000000 */
[----:B------:R-:W-:Y:S02]  /*7940*/  ISETP.LT.OR P3, PT, R37, 0x52, P3 ;  /* 0x000000522500780c */ /* 0x000fe40001f61670 */
[----:B------:R-:W-:Y:S01]  /*7950*/  FMNMX.FTZ R29, R164, R29, !PT ;  /* 0x0000001da41d7209 */ /* 0x000fe20007810000 */
[----:B------:R-:W-:Y:S01]  /*7960*/  MUFU.EX2 R174, R174 ;  /* 0x000000ae00ae7308 */ /* 0x000fe20000000800 */
[----:B------:R-:W-:Y:S01]  /*7970*/  ISETP.GT.AND P4, PT, R45, 0x59, P1 ;  /* 0x000000592d00780c */ /* 0x000fe20000f84270 */
[----:B0-----:R-:W-:Y:S01]  /*7980*/  FFMA.FTZ R14, R82, R9, -R51 ;  /* 0x00000009520e7223 */ /* 0x001fe20000010833 */
[----:B------:R-:W-:Y:S02]  /*7990*/  ISETP.LT.OR P5, PT, R37, 0x59, P5 ;  /* 0x000000592500780c */ /* 0x000fe40002fa1670 */
[----:B------:R-:W-:-:S02]  /*79a0*/  FSEL R36, R36, -INF , !P3 ;  /* 0xff80000024247808 */ /* 0x000fc40005800000 */
[----:B------:R-:W-:Y:S01]  /*79b0*/  FMNMX.FTZ R29, R188, R29, !PT ;  /* 0x0000001dbc1d7209 */ /* 0x000fe20007810000 */
[----:B------:R-:W-:Y:S01]  /*79c0*/  MUFU.EX2 R34, R34 ;  /* 0x0000002200227308 */ /* 0x000fe20000000800 */
[----:B------:R-:W-:Y:S02]  /*79d0*/  ISETP.GT.AND P2, PT, R45, 0x60, P1 ;  /* 0x000000602d00780c */ /* 0x000fe40000f44270 */
[----:B------:R-:W-:Y:S02]  /*79e0*/  FSEL R38, R38, -INF , !P5 ;  /* 0xff80000026267808 */ /* 0x000fe40006800000 */
[----:B------:R-:W-:Y:S02]  /*79f0*/  ISETP.LT.OR P4, PT, R37, 0x5a, P4 ;  /* 0x0000005a2500780c */ /* 0x000fe40002781670 */
[----:B------:R-:W-:Y:S01]  /*7a00*/  FMNMX.FTZ R31, R36, R29, !PT ;  /* 0x0000001d241f7209 */ /* 0x000fe20007810000 */
[----:B------:R-:W-:Y:S01]  /*7a10*/  MUFU.EX2 R64, R64 ;  /* 0x0000004000407308 */ /* 0x000fe20000000800 */
[----:B------:R-:W-:-:S02]  /*7a20*/  ISETP.GT.AND P3, PT, R45, 0x61, P1 ;  /* 0x000000612d00780c */ /* 0x000fc40000f64270 */
[----:B------:R-:W-:Y:S02]  /*7a30*/  ISETP.LT.OR P2, PT, R37, 0x61, P2 ;  /* 0x000000612500780c */ /* 0x000fe40001741670 */
[----:B------:R-:W-:Y:S01]  /*7a40*/  FSEL R84, R39, -INF , !P4 ;  /* 0xff80000027547808 */ /* 0x000fe20006000000 */
[--C-:B------:R-:W-:Y:S01]  /*7a50*/  FFMA.FTZ R39, R62, R9, -R51.reuse ;  /* 0x000000093e277223 */ /* 0x100fe20000010833 */
[----:B------:R-:W-:Y:S01]  /*7a60*/  FMNMX.FTZ R31, R38, R31, !PT ;  /* 0x0000001f261f7209 */ /* 0x000fe20007810000 */
[----:B------:R0:W-:Y:S01]  /*7a70*/  MUFU.EX2 R29, R14 ;  /* 0x0000000e001d7308 */ /* 0x0001e20000000800 */
[----:B------:R-:W-:Y:S02]  /*7a80*/  ISETP.GT.AND P5, PT, R45, 0x68, P1 ;  /* 0x000000682d00780c */ /* 0x000fe40000fa4270 */
[----:B------:R-:W-:Y:S01]  /*7a90*/  FSEL R86, R40, -INF , !P2 ;  /* 0xff80000028567808 */ /* 0x000fe20005000000 */
[----:B------:R-:W-:Y:S01]  /*7aa0*/  FFMA.FTZ R40, R80, R9, -R51 ;  /* 0x0000000950287223 */ /* 0x000fe20000010833 */
[----:B------:R-:W-:-:S02]  /*7ab0*/  ISETP.LT.OR P3, PT, R37, 0x62, P3 ;  /* 0x000000622500780c */ /* 0x000fc40001f61670 */
[----:B------:R-:W-:Y:S01]  /*7ac0*/  FMNMX.FTZ R31, R84, R31, !PT ;  /* 0x0000001f541f7209 */ /* 0x000fe20007810000 */
[----:B------:R-:W-:Y:S01]  /*7ad0*/  MUFU.EX2 R39, R39 ;  /* 0x0000002700277308 */ /* 0x000fe20000000800 */
[----:B------:R-:W-:Y:S01]  /*7ae0*/  ISETP.GT.AND P4, PT, R45, 0x69, P1 ;  /* 0x000000692d00780c */ /* 0x000fe20000f84270 */
[----:B0-----:R-:W-:Y:S01]  /*7af0*/  FFMA.FTZ R14, R78, R9, -R51 ;  /* 0x000000094e0e7223 */ /* 0x001fe20000010833 */
[----:B------:R-:W-:Y:S02]  /*7b00*/  ISETP.LT.OR P5, PT, R37, 0x69, P5 ;  /* 0x000000692500780c */ /* 0x000fe40002fa1670 */
[----:B------:R-:W-:Y:S02]  /*7b10*/  FSEL R82, R41, -INF , !P3 ;  /* 0xff80000029527808 */ /* 0x000fe40005800000 */
[----:B------:R-:W-:Y:S01]  /*7b20*/  FMNMX.FTZ R31, R86, R31, !PT ;  /* 0x0000001f561f7209 */ /* 0x000fe20007810000 */
[----:B------:R-:W-:Y:S01]  /*7b30*/  MUFU.EX2 R40, R40 ;  /* 0x0000002800287308 */ /* 0x000fe20000000800 */
[----:B------:R-:W-:-:S02]  /*7b40*/  ISETP.GT.AND P2, PT, R45, 0x70, P1 ;  /* 0x000000702d00780c */ /* 0x000fc40000f44270 */
[----:B------:R-:W-:Y:S01]  /*7b50*/  FSEL R80, R42, -INF , !P5 ;  /* 0xff8000002a507808 */ /* 0x000fe20006800000 */
[--C-:B------:R-:W-:Y:S01]  /*7b60*/  FFMA.FTZ R42, R76, R9, -R51.reuse ;  /* 0x000000094c2a7223 */ /* 0x100fe20000010833 */
        /* <DEDUP_REMOVED lines=10> */
[----:B------:R-:W-:Y:S02]  /*7c10*/  ISETP.LT.OR P3, PT, R37, 0x72, P3 ;  /* 0x000000722500780c */ /* 0x000fe40001f61670 */
[----:B------:R-:W-:Y:S01]  /*7c20*/  FSEL R152, R46, -INF , !P2 ;  /* 0xff8000002e987808 */ /* 0x000fe20005000000 */
[----:B------:R-:W-:Y:S01]  /*7c30*/  FFMA.FTZ R46, R72, R9, -R51 ;  /* 0x00000009482e7223 */ /* 0x000fe20000010833 */
[----:B------:R-:W-:Y:S01]  /*7c40*/  FMNMX.FTZ R33, R78, R33, !PT ;  /* 0x000000214e217209 */ /* 0x000fe20007810000 */
[----:B------:R-:W-:Y:S01]  /*7c50*/  MUFU.EX2 R42, R42 ;  /* 0x0000002a002a7308 */ /* 0x000fe20000000800 */
[----:B------:R-:W-:Y:S02]  /*7c60*/  ISETP.GT.AND P1, PT, R45, 0x79, P1 ;  /* 0x000000792d00780c */ /* 0x000fe40000f24270 */
[----:B------:R-:W-:Y:S02]  /*7c70*/  ISETP.LT.OR P5, PT, R37, 0x79, P5 ;  /* 0x000000792500780c */ /* 0x000fe40002fa1670 */
[----:B------:R-:W-:-:S02]  /*7c80*/  FSEL R76, R47, -INF , !P3 ;  /* 0xff8000002f4c7808 */ /* 0x000fc40005800000 */
[----:B------:R-:W-:Y:S01]  /*7c90*/  FMNMX.FTZ R33, R152, R33, !PT ;  /* 0x0000002198217209 */ /* 0x000fe20007810000 */
[----:B------:R-:W-:Y:S01]  /*7ca0*/  MUFU.EX2 R46, R46 ;  /* 0x0000002e002e7308 */ /* 0x000fe20000000800 */
[----:B------:R-:W-:Y:S01]  /*7cb0*/  ISETP.LT.OR P1, PT, R37, 0x7a, P1 ;  /* 0x0000007a2500780c */ /* 0x000fe20000f21670 */
[--C-:B------:R-:W-:Y:S01]  /*7cc0*/  FFMA.FTZ R37, R74, R9, -R51.reuse ;  /* 0x000000094a257223 */ /* 0x100fe20000010833 */
[----:B------:R-:W-:Y:S02]  /*7cd0*/  FSEL R190, R49, -INF , !P5 ;  /* 0xff80000031be7808 */ /* 0x000fe40006800000 */
[----:B------:R-:W-:Y:S02]  /*7ce0*/  FMNMX.FTZ R35, R76, R33, !PT ;  /* 0x000000214c237209 */ /* 0x000fe40007810000 */
[----:B------:R-:W-:Y:S01]  /*7cf0*/  FSEL R74, R50, -INF , !P1 ;  /* 0xff800000324a7808 */ /* 0x000fe20004800000 */
[----:B------:R-:W-:Y:S01]  /*7d00*/  MUFU.EX2 R33, R37 ;  /* 0x0000002500217308 */ /* 0x000fe20000000800 */
[----:B------:R-:W-:Y:S01]  /*7d10*/  FMNMX.FTZ R35, R190, R35, !PT ;  /* 0x00000023be237209 */ /* 0x000fe20007810000 */
[----:B------:R-:W-:Y:S01]  /*7d20*/  FFMA.FTZ R50, R70, R9, -R51 ;  /* 0x0000000946327223 */ /* 0x000fe20000010833 */
[----:B------:R-:W-:-:S02]  /*7d30*/  FSEL R56, R10, RZ, P6 ;  /* 0x000000ff0a387208 */ /* 0x000fc40003000000 */
[----:B0-----:R-:W-:Y:S01]  /*7d40*/  FMNMX.FTZ R14, R74, R35, !PT ;  /* 0x000000234a0e7209 */ /* 0x001fe20007810000 */
[-C--:B------:R-:W-:Y:S02]  /*7d50*/  FFMA.FTZ R35, R68, R9.reuse, -R51 ;  /* 0x0000000944237223 */ /* 0x080fe40000010833 */
[----:B------:R-:W-:Y:S01]  /*7d60*/  FADD.FTZ R56, -R56, R11 ;  /* 0x0000000b38387221 */ /* 0x000fe20000010100 */
[----:B------:R-:W-:Y:S01]  /*7d70*/  MUFU.EX2 R50, R50 ;  /* 0x0000003200327308 */ /* 0x000fe20000000800 */
[----:B------:R-:W0:Y:S02]  /*7d80*/  SHFL.BFLY PT, R41, R14, 0x2, 0x1f ;  /* 0x0c401f000e297f89 */ /* 0x000e2400000e0000 */
[----:B------:R-:W-:-:S05]  /*7d90*/  FMUL.FTZ R11, R56, R9 ;  /* 0x00000009380b7220 */ /* 0x000fca0000410000 */
[----:B------:R-:W-:Y:S08]  /*7da0*/  MUFU.EX2 R35, R35 ;  /* 0x0000002300237308 */ /* 0x000ff00000000800 */
[----:B------:R-:W1:Y:S08]  /*7db0*/  MUFU.EX2 R11, R11 ;  /* 0x0000000b000b7308 */ /* 0x000e700000000800 */
[----:B------:R-:W-:Y:S01]  /*7dc0*/  MUFU.EX2 R37, R66 ;  /* 0x0000004200257308 */ /* 0x000fe20000000800 */
[----:B0-----:R-:W-:Y:S01]  /*7dd0*/  FMNMX.FTZ R45, R14, R41, !PT ;  /* 0x000000290e2d7209 */ /* 0x001fe20007810000 */
[-CC-:B------:R-:W-:Y:S01]  /*7de0*/  FFMA.FTZ R41, R54, R9.reuse, -R51.reuse ;  /* 0x0000000936297223 */ /* 0x180fe20000010833 */
[----:B------:R-:W-:-:S03]  /*7df0*/  FFMA.FTZ R54, R58, R9, -R51 ;  /* 0x000000093a367223 */ /* 0x000fc60000010833 */
[----:B------:R-:W0:Y:S02]  /*7e00*/  SHFL.BFLY PT, R14, R45, 0x1, 0x1f ;  /* 0x0c201f002d0e7f89 */ /* 0x000e2400000e0000 */
[----:B------:R-:W-:Y:S01]  /*7e10*/  MUFU.EX2 R41, R41 ;  /* 0x0000002900297308 */ /* 0x000fe20000000800 */
[----:B-1----:R-:W-:-:S07]  /*7e20*/  FFMA.FTZ R56, R11, R5, R180 ;  /* 0x000000050b387223 */ /* 0x002fce00000100b4 */
[----:B------:R-:W-:Y:S08]  /*7e30*/  MUFU.EX2 R54, R54 ;  /* 0x0000003600367308 */ /* 0x000ff00000000800 */
[----:B------:R-:W-:Y:S01]  /*7e40*/  MUFU.EX2 R43, R43 ;  /* 0x0000002b002b7308 */ /* 0x000fe20000000800 */
[----:B0-----:R-:W-:-:S07]  /*7e50*/  FMNMX.FTZ R14, R45, R14, !PT ;  /* 0x0000000e2d0e7209 */ /* 0x001fce0007810000 */
[----:B------:R0:W-:Y:S01]  /*7e60*/  MUFU.EX2 R45, R48 ;  /* 0x00000030002d7308 */ /* 0x0001e20000000800 */
[C---:B------:R-:W-:Y:S01]  /*7e70*/  FSETP.NEU.FTZ.AND P1, PT, R14.reuse, -INF , PT ;  /* 0xff8000000e00780b */ /* 0x040fe20003f3d000 */
[----:B------:R-:W-:-:S03]  /*7e80*/  FMUL.FTZ R47, R14, R9 ;  /* 0x000000090e2f7220 */ /* 0x000fc60000410000 */
[----:B------:R-:W-:Y:S02]  /*7e90*/  FSEL R49, R14, RZ, P1 ;  /* 0x000000ff0e317208 */ /* 0x000fe40000800000 */
[----:B------:R-:W-:Y:S01]  /*7ea0*/  FSEL R47, R47, RZ, P1 ;  /* 0x000000ff2f2f7208 */ /* 0x000fe20000800000 */
[----:B------:R-:W-:Y:S02]  /*7eb0*/  MUFU.EX2 R52, R52 ;  /* 0x0000003400347308 */ /* 0x000fe40000000800 */
[----:B------:R-:W-:Y:S01]  /*7ec0*/  FADD.FTZ R12, -R49, R12 ;  /* 0x0000000c310c7221 */ /* 0x000fe20000010100 */
[----:B------:R-:W-:Y:S01]  /*7ed0*/  FADD.FTZ R49, R15, R56 ;  /* 0x000000380f317221 */ /* 0x000fe20000010000 */
[-CC-:B------:R-:W-:Y:S01]  /*7ee0*/  FFMA.FTZ R181, R53, R9.reuse, -R47.reuse ;  /* 0x0000000935b57223 */ /* 0x180fe2000001082f */
[-CC-:B0-----:R-:W-:Y:S01]  /*7ef0*/  FFMA.FTZ R48, R154, R9.reuse, -R47.reuse ;  /* 0x000000099a307223 */ /* 0x181fe2000001082f */
[-C--:B------:R-:W-:Y:S01]  /*7f00*/  FMUL.FTZ R12, R12, R9.reuse ;  /* 0x000000090c0c7220 */ /* 0x080fe20000410000 */
[-CC-:B------:R-:W-:Y:S01]  /*7f10*/  FFMA.FTZ R183, R18, R9.reuse, -R47.reuse ;  /* 0x0000000912b77223 */ /* 0x180fe2000001082f */
[-CC-:B------:R-:W-:Y:S01]  /*7f20*/  FFMA.FTZ R18, R156, R9.reuse, -R47.reuse ;  /* 0x000000099c127223 */ /* 0x180fe2000001082f */
[-CC-:B------:R-:W-:Y:S01]  /*7f30*/  FFMA.FTZ R177, R158, R9.reuse, -R47.reuse ;  /* 0x000000099eb17223 */ /* 0x180fe2000001082f */
[----:B------:R-:W-:Y:S01]  /*7f40*/  MUFU.EX2 R181, R181 ;  /* 0x000000b500b57308 */ /* 0x000fe20000000800 */
[-CC-:B------:R-:W-:Y:S01]  /*7f50*/  FFMA.FTZ R20, R20, R9.reuse, -R47.reuse ;  /* 0x0000000914147223 */ /* 0x180fe2000001082f */
[-CC-:B------:R-:W-:Y:S01]  /*7f60*/  FFMA.FTZ R179, R160, R9.reuse, -R47.reuse ;  /* 0x00000009a0b37223 */ /* 0x180fe2000001082f */
[-C--:B------:R-:W-:Y:S01]  /*7f70*/  FFMA.FTZ R22, R22, R9.reuse, -R47 ;  /* 0x0000000916167223 */ /* 0x080fe2000001082f */
[----:B------:R-:W-:Y:S01]  /*7f80*/  FADD.FTZ R58, R182, R49 ;  /* 0x00000031b63a7221 */ /* 0x000fe20000010000 */
[-CC-:B------:R-:W-:Y:S01]  /*7f90*/  FFMA.FTZ R173, R162, R9.reuse, -R47.reuse ;  /* 0x00000009a2ad7223 */ /* 0x180fe2000001082f */
[-CC-:B------:R-:W-:Y:S01]  /*7fa0*/  FFMA.FTZ R24, R24, R9.reuse, -R47.reuse ;  /* 0x0000000918187223 */ /* 0x180fe2000001082f */
[-CC-:B------:R-:W-:Y:S01]  /*7fb0*/  FFMA.FTZ R175, R26, R9.reuse, -R47.reuse ;  /* 0x000000091aaf7223 */ /* 0x180fe2000001082f */
[----:B------:R-:W0:Y:S01]  /*7fc0*/  MUFU.EX2 R12, R12 ;  /* 0x0000000c000c7308 */ /* 0x000e220000000800 */
[----:B------:R-:W-:Y:S01]  /*7fd0*/  FADD.FTZ R49, R17, R58 ;  /* 0x0000003a11317221 */ /* 0x000fe20000010000 */
[-CC-:B------:R-:W-:Y:S01]  /*7fe0*/  FFMA.FTZ R26, R168, R9.reuse, -R47.reuse ;  /* 0x00000009a81a7223 */ /* 0x180fe2000001082f */
[-CC-:B------:R-:W-:Y:S01]  /*7ff0*/  FFMA.FTZ R169, R170, R9.reuse, -R47.reuse ;  /* 0x00000009aaa97223 */ /* 0x180fe2000001082f */
[-C--:B------:R-:W-:Y:S01]  /*8000*/  FFMA.FTZ R28, R28, R9.reuse, -R47 ;  /* 0x000000091c1c7223 */ /* 0x080fe2000001082f */
[----:B------:R-:W-:Y:S01]  /*8010*/  FADD.FTZ R58, R176, R49 ;  /* 0x00000031b03a7221 */ /* 0x000fe20000010000 */
[-CC-:B------:R-:W-:Y:S01]  /*8020*/  FFMA.FTZ R163, R38, R9.reuse, -R47.reuse ;  /* 0x0000000926a37223 */ /* 0x180fe2000001082f */
[-CC-:B------:R-:W-:Y:S01]  /*8030*/  FFMA.FTZ R171, R184, R9.reuse, -R47.reuse ;  /* 0x00000009b8ab7223 */ /* 0x180fe2000001082f */
[----:B------:R-:W1:Y:S01]  /*8040*/  MUFU.EX2 R48, R48 ;  /* 0x0000003000307308 */ /* 0x000e620000000800 */
[----:B------:R-:W-:Y:S01]  /*8050*/  FADD.FTZ R49, R19, R58 ;  /* 0x0000003a13317221 */ /* 0x000fe20000010000 */
[-CC-:B------:R-:W-:Y:S01]  /*8060*/  FFMA.FTZ R30, R30, R9.reuse, -R47.reuse ;  /* 0x000000091e1e7223 */ /* 0x180fe2000001082f */
[-CC-:B------:R-:W-:Y:S01]  /*8070*/  FFMA.FTZ R165, R186, R9.reuse, -R47.reuse ;  /* 0x00000009baa57223 */ /* 0x180fe2000001082f */
[-C--:B------:R-:W-:Y:S01]  /*8080*/  FFMA.FTZ R32, R32, R9.reuse, -R47 ;  /* 0x0000000920207223 */ /* 0x080fe2000001082f */
[----:B------:R-:W-:Y:S01]  /*8090*/  FADD.FTZ R58, R178, R49 ;  /* 0x00000031b23a7221 */ /* 0x000fe20000010000 */
[-CC-:B------:R-:W-:Y:S01]  /*80a0*/  FFMA.FTZ R167, R166, R9.reuse, -R47.reuse ;  /* 0x00000009a6a77223 */ /* 0x180fe2000001082f */
[-C--:B------:R-:W-:Y:S01]  /*80b0*/  FFMA.FTZ R56, R164, R9.reuse, -R47 ;  /* 0x00000009a4387223 */ /* 0x080fe2000001082f */
[----:B------:R-:W2:Y:S01]  /*80c0*/  MUFU.EX2 R183, R183 ;  /* 0x000000b700b77308 */ /* 0x000ea20000000800 */
[----:B0-----:R-:W-:Y:S01]  /*80d0*/  FFMA.FTZ R5, R12, R4, R181 ;  /* 0x000000040c057223 */ /* 0x001fe200000100b5 */
[----:B------:R-:W-:Y:S01]  /*80e0*/  FADD.FTZ R49, R21, R58 ;  /* 0x0000003a15317221 */ /* 0x000fe20000010000 */
[-CC-:B------:R-:W-:Y:S01]  /*80f0*/  FFMA.FTZ R161, R188, R9.reuse, -R47.reuse ;  /* 0x00000009bca17223 */ /* 0x180fe2000001082f */
[-CC-:B------:R-:W-:Y:S01]  /*8100*/  FFMA.FTZ R36, R36, R9.reuse, -R47.reuse ;  /* 0x0000000924247223 */ /* 0x180fe2000001082f */
[-C--:B------:R-:W-:Y:S01]  /*8110*/  FFMA.FTZ R84, R84, R9.reuse, -R47 ;  /* 0x0000000954547223 */ /* 0x080fe2000001082f */
[----:B------:R-:W-:Y:S01]  /*8120*/  FADD.FTZ R38, R172, R49 ;  /* 0x00000031ac267221 */ /* 0x000fe20000010000 */
[-C--:B------:R-:W-:Y:S01]  /*8130*/  FFMA.FTZ R86, R86, R9.reuse, -R47 ;  /* 0x0000000956567223 */ /* 0x080fe2000001082f */
[----:B------:R-:W0:Y:S01]  /*8140*/  MUFU.EX2 R18, R18 ;  /* 0x0000001200127308 */ /* 0x000e220000000800 */
[----:B-1----:R-:W-:Y:S01]  /*8150*/  FADD.FTZ R4, R48, R5 ;  /* 0x0000000530047221 */ /* 0x002fe20000010000 */
[----:B------:R-:W-:Y:S01]  /*8160*/  FADD.FTZ R49, R23, R38 ;  /* 0x0000002617317221 */ /* 0x000fe20000010000 */
[-CC-:B------:R-:W-:Y:S01]  /*8170*/  FFMA.FTZ R82, R82, R9.reuse, -R47.reuse ;  /* 0x0000000952527223 */ /* 0x180fe2000001082f */
[-CC-:B------:R-:W-:Y:S01]  /*8180*/  FFMA.FTZ R80, R80, R9.reuse, -R47.reuse ;  /* 0x0000000950507223 */ /* 0x180fe2000001082f */
[-C--:B------:R-:W-:Y:S01]  /*8190*/  FFMA.FTZ R78, R78, R9.reuse, -R47 ;  /* 0x000000094e4e7223 */ /* 0x080fe2000001082f */
[----:B------:R-:W-:Y:S01]  /*81a0*/  FADD.FTZ R38, R174, R49 ;  /* 0x00000031ae267221 */ /* 0x000fe20000010000 */
[-CC-:B------:R-:W-:Y:S01]  /*81b0*/  FFMA.FTZ R152, R152, R9.reuse, -R47.reuse ;  /* 0x0000000998987223 */ /* 0x180fe2000001082f */
[----:B------:R-:W1:Y:S01]  /*81c0*/  MUFU.EX2 R177, R177 ;  /* 0x000000b100b17308 */ /* 0x000e620000000800 */
[----:B--2---:R-:W-:Y:S01]  /*81d0*/  FADD.FTZ R5, R183, R4 ;  /* 0x00000004b7057221 */ /* 0x004fe20000010000 */
[----:B------:R-:W-:Y:S01]  /*81e0*/  FADD.FTZ R38, R25, R38 ;  /* 0x0000002619267221 */ /* 0x000fe20000010000 */
[-CC-:B------:R-:W-:Y:S01]  /*81f0*/  FFMA.FTZ R76, R76, R9.reuse, -R47.reuse ;  /* 0x000000094c4c7223 */ /* 0x180fe2000001082f */
[-CC-:B------:R-:W-:Y:S01]  /*8200*/  FFMA.FTZ R190, R190, R9.reuse, -R47.reuse ;  /* 0x00000009bebe7223 */ /* 0x180fe2000001082f */
[----:B------:R-:W-:-:S03]  /*8210*/  FFMA.FTZ R47, R74, R9, -R47 ;  /* 0x000000094a2f7223 */ /* 0x000fc6000001082f */
        /* <DEDUP_REMOVED lines=79> */
.L_x_7577:
[----:B------:R-:W-:Y:S01]  /*8710*/  ULEA UR6, UR55, UR40, 0x3 ;  /* 0x0000002837067291 */ /* 0x000fe2000f8e183f */
[----:B------:R-:W-:Y:S01]  /*8720*/  ISETP.GT.AND P1, PT, R13, UR54, PT ;  /* 0x000000360d007c0c */ /* 0x000fe2000bf24270 */
[----:B------:R-:W-:Y:S01]  /*8730*/  UMOV UR56, UR45 ;  /* 0x0000002d00387c82 */ /* 0x000fe20008000000 */
[----:B------:R-:W-:Y:S01]  /*8740*/  UMOV UR55, UR46 ;  /* 0x0000002e00377c82 */ /* 0x000fe20008000000 */
        /* <DEDUP_REMOVED lines=101> */
[----:B------:R-:W-:Y:S01]  /*8da0*/  IADD3 R13, R13, -0x1, RZ ;  /* 0xffffffff0d0d7810 */ /* 0x000fe20007ffe0ff */
[----:B------:R-:W-:Y:S06]  /*8db0*/  @P1 BRA `(.L_x_7578) ;  /* 0xffffffc400b81947 */ /* 0x000fec000383ffff */
[----:B------:R-:W-:-:S07]  /*8dc0*/  IMAD.MOV.U32 R15, RZ, RZ, R13 ;  /* 0x000000ffff0f7224 */ /* 0x000fce00078e000d */
.L_x_7559:
[----:B------:R-:W0:Y:S01]  /*8dd0*/  S2UR UR6, SR_CTAID.X ;  /* 0x00000000000679c3 */ /* 0x000e220000002500 */
[----:B------:R-:W-:Y:S01]  /*8de0*/  IADD3 R11, -R8, 0x1, RZ ;  /* 0x00000001080b7810 */ /* 0x000fe20007ffe1ff */
[----:B------:R-:W-:Y:S02]  /*8df0*/  UISETP.NE.AND UP1, UPT, UR42, URZ, UPT ;  /* 0x0000003f2a00728c */ /* 0x000fe4000bf25270 */
[----:B------:R-:W-:Y:S02]  /*8e00*/  UISETP.NE.AND UP0, UPT, UR41, URZ, UPT ;  /* 0x0000003f2900728c */ /* 0x000fe4000bf05270 */
[----:B------:R-:W-:-:S04]  /*8e10*/  IMAD R11, R2, UR51, R11 ;  /* 0x00000033020b7c24 */ /* 0x000fc8000f8e020b */
[----:B------:R-:W-:Y:S02]  /*8e20*/  PLOP3.LUT P1, PT, PT, PT, UP0, 0x40, 0x0 ;  /* 0x000000000000781c */ /* 0x000fe40003f2e808 */
[----:B------:R-:W-:Y:S01]  /*8e30*/  R2UR UR11, R11 ;  /* 0x000000000b0b72ca */ /* 0x000fe200000e0000 */
[----:B------:R-:W-:Y:S01]  /*8e40*/  @UP1 ULDC UR14, c[0x0][0x450] ;  /* 0x00011400000e1ab9 */ /* 0x000fe20000000800 */
[----:B0-----:R-:W-:-:S03]  /*8e50*/  ULEA UR10, UR6, 0x7f, 0x7 ;  /* 0x0000007f060a7891 */ /* 0x001fc6000f8e383f */
[----:B------:R-:W-:Y:S02]  /*8e60*/  @UP1 ULDC UR6, c[0x0][0x44c] ;  /* 0x0001130000061ab9 */ /* 0x000fe40000000800 */
        /* <DEDUP_REMOVED lines=17> */
.L_x_7580:
[----:B------:R-:W-:Y:S02]  /*8f80*/  ULDC UR14, c[0x0][0x9e4] ;  /* 0x00027900000e7ab9 */ /* 0x000fe40000000800 */
[----:B------:R-:W-:-:S11]  /*8f90*/  UISETP.NE.AND UP0, UPT, UR14, 0x1, UPT ;  /* 0x000000010e00788c */ /* 0x000fd6000bf05270 */
[----:B------:R-:W-:Y:S02]  /*8fa0*/  @UP0 ULDC.64 UR18, c[0x0][0x9e8] ;  /* 0x00027a0000120ab9 */ /* 0x000fe40000000a00 */
[----:B------:R-:W-:-:S04]  /*8fb0*/  UIMAD.WIDE.U32 UR6, UR10, UR18, URZ ;  /* 0x000000120a0672a5 */ /* 0x000fc8000f8e003f */
[----:B------:R-:W-:-:S12]  /*8fc0*/  @UP0 USHF.R.U32.HI UR10, URZ, UR19, UR7 ;  /* 0x000000133f0a0299 */ /* 0x000fd80008011607 */
.L_x_7581:
[----:B------:R-:W-:-:S04]  /*8fd0*/  UIMAD UR10, UR10, UR14, URZ ;  /* 0x0000000e0a0a72a4 */ /* 0x000fc8000f8e023f */
[----:B------:R-:W-:-:S04]  /*8fe0*/  UISETP.LT.AND UP0, UPT, UR11, UR10, UPT ;  /* 0x0000000a0b00728c */ /* 0x000fc8000bf01270 */
[----:B------:R-:W-:-:S12]  /*8ff0*/  USEL UR11, UR11, UR10, !UP0 ;  /* 0x0000000a0b0b7287 */ /* 0x000fd8000c000000 */
.L_x_7579:
[----:B------:R-:W-:-:S04]  /*9000*/  UIADD3 UR11, UR11, 0x7f, URZ ;  /* 0x0000007f0b0b7890 */ /* 0x000fc8000fffe03f */
        /* <DEDUP_REMOVED lines=13> */
.L_x_7593:
[----:B------:R-:W-:Y:S01]  /*90e0*/  ISETP.NE.AND P2, PT, RZ, UR39, PT ;  /* 0x00000027ff007c0c */ /* 0x000fe2000bf45270 */
[----:B------:R-:W-:-:S04]  /*90f0*/  UISETP.NE.AND UP0, UPT, UR52, 0x1, UPT ;  /* 0x000000013400788c */ /* 0x000fc8000bf05270 */
[----:B------:R-:W-:-:S04]  /*9100*/  USEL UR45, URZ, 0x1, UP0 ;  /* 0x000000013f2d7887 */ /* 0x000fc80008000000 */
[----:B------:R-:W-:-:S04]  /*9110*/  ULOP3.LUT UR45, UR53, UR45, URZ, 0x3c, !UPT ;  /* 0x0000002d352d7292 */ /* 0x000fc8000f8e3c3f */
[----:B------:R-:W-:Y:S08]  /*9120*/  @P2 BRA `(.L_x_7583) ;  /* 0x0000000000382947 */ /* 0x000ff00003800000 */
[----:B------:R-:W-:Y:S05]  /*9130*/  @!P0 BRA `(.L_x_7584) ;  /* 0x0000000000048947 */ /* 0x000fea0003800000 */
[----:B------:R-:W-:Y:S01]  /*9140*/  BPT.TRAP 0x1 ;  /* 0x000000040000795c */ /* 0x000fe20000300000 */
.L_x_7584:
        /* <DEDUP_REMOVED lines=9> */
.L_x_7585:
[----:B-1----:R-:W-:Y:S05]  /*91e0*/  @P1 BRA `(.L_x_7583) ;  /* 0x0000000000081947 */ /* 0x002fea0003800000 */
[----:B------:R-:W1:Y:S02]  /*91f0*/  SYNCS.PHASECHK.TRANS64.TRYWAIT P1, [UR6+0x28830], R9 ;  /* 0x02883009ff0075a7 */ /* 0x000e640008020146 */
[----:B-1----:R-:W-:Y:S05]  /*9200*/  @!P1 BRA `(.L_x_7586) ;  /* 0x000000c400109947 */ /* 0x002fea0003800000 */
.L_x_7583:
        /* <DEDUP_REMOVED lines=50> */
.L_x_7588:
[----:B------:R-:W-:Y:S01]  /*9530*/  ULEA UR6, UR52, UR40, 0x3 ;  /* 0x0000002834067291 */ /* 0x000fe2000f8e183f */
[----:B------:R-:W-:-:S05]  /*9540*/  IMAD.U32 R9, RZ, RZ, UR53 ;  /* 0x00000035ff097e24 */ /* 0x000fca000f8e00ff */
[----:B------:R-:W-:-:S04]  /*9550*/  SHF.L.U32 R9, R9, 0x1f, RZ ;  /* 0x0000001f09097819 */ /* 0x000fc800000006ff */
[----:B------:R0:W1:Y:S01]  /*9560*/  SYNCS.PHASECHK.TRANS64.TRYWAIT P1, [UR6+0x28850], R9 ;  /* 0x02885009ff0075a7 */ /* 0x0000620008020146 */
[----:B------:R-:W-:Y:S05]  /*9570*/  @!P0 BRA `(.L_x_7589) ;  /* 0x0000000000048947 */ /* 0x000fea0003800000 */
[----:B------:R-:W-:Y:S01]  /*9580*/  BPT.TRAP 0x1 ;  /* 0x000000040000795c */ /* 0x000fe20000300000 */
.L_x_7589:
[----:B-1----:R-:W-:Y:S05]  /*9590*/  @P1 BRA `(.L_x_7587) ;  /* 0x0000000000081947 */ /* 0x002fea0003800000 */
[----:B------:R-:W1:Y:S02]  /*95a0*/  SYNCS.PHASECHK.TRANS64.TRYWAIT P1, [UR6+0x28850], R9 ;  /* 0x02885009ff0075a7 */ /* 0x000e640008020146 */
[----:B-1----:R-:W-:Y:S05]  /*95b0*/  @!P1 BRA `(.L_x_7590) ;  /* 0x000000c0003c9947 */ /* 0x002fea0003800000 */
.L_x_7587:
        /* <DEDUP_REMOVED lines=49> */
.L_x_7591:
        /* <DEDUP_REMOVED lines=194> */
[----:B--2---:R-:W-:Y:S02]  /*a4f0*/  FMNMX.FTZ R17, R210, R9, !PT ;  /* 0x00000009d2117209 */ /* 0x004fe40007810000 */
[----:B------:R-:W1:Y:S03]  /*a500*/  LDC R9, c[0x0][0x988] ;  /* 0x00026200ff097b82 */ /* 0x000e660000000800 */
[----:B------:R-:W2:Y:S01]  /*a510*/  SHFL.BFLY PT, R10, R17, 0x2, 0x1f ;  /* 0x0c401f00110a7f89 */ /* 0x000ea200000e0000 */
[----:B0-----:R-:W-:-:S05]  /*a520*/  FMNMX.FTZ R15, R84, R15, !PT ;  /* 0x0000000f540f7209 */ /* 0x001fca0007810000 */
[----:B------:R-:W0:Y:S01]  /*a530*/  SHFL.BFLY PT, R14, R15, 0x2, 0x1f ;  /* 0x0c401f000f0e7f89 */ /* 0x000e2200000e0000 */
[----:B--2---:R-:W-:-:S05]  /*a540*/  FMNMX.FTZ R19, R17, R10, !PT ;  /* 0x0000000a11137209 */ /* 0x004fca0007810000 */
[----:B------:R-:W2:Y:S01]  /*a550*/  SHFL.BFLY PT, R10, R19, 0x1, 0x1f ;  /* 0x0c201f00130a7f89 */ /* 0x000ea200000e0000 */
[----:B0-----:R-:W-:-:S05]  /*a560*/  FMNMX.FTZ R21, R15, R14, !PT ;  /* 0x0000000e0f157209 */ /* 0x001fca0007810000 */
[----:B------:R-:W0:Y:S01]  /*a570*/  SHFL.BFLY PT, R14, R21, 0x1, 0x1f ;  /* 0x0c201f00150e7f89 */ /* 0x000e2200000e0000 */
[----:B--2---:R-:W-:-:S05]  /*a580*/  FMNMX.FTZ R10, R19, R10, !PT ;  /* 0x0000000a130a7209 */ /* 0x004fca0007810000 */
[CC--:B-1----:R-:W-:Y:S01]  /*a590*/  FMUL.FTZ R45, R10.reuse, R9.reuse ;  /* 0x000000090a2d7220 */ /* 0x0c2fe20000410000 */
[----:B------:R-:W-:Y:S01]  /*a5a0*/  FADD.FTZ R36, -R10, R11 ;  /* 0x0000000b0a247221 */ /* 0x000fe20000010100 */
[----:B0-----:R-:W-:Y:S02]  /*a5b0*/  FMNMX.FTZ R14, R21, R14, !PT ;  /* 0x0000000e150e7209 */ /* 0x001fe40007810000 */
[-CC-:B------:R-:W-:Y:S01]  /*a5c0*/  FFMA.FTZ R15, R156, R9.reuse, -R45.reuse ;  /* 0x000000099c0f7223 */ /* 0x180fe2000001082d */
[-CC-:B------:R-:W-:Y:S01]  /*a5d0*/  FFMA.FTZ R19, R164, R9.reuse, -R45.reuse ;  /* 0x00000009a4137223 */ /* 0x180fe2000001082d */
[-CC-:B------:R-:W-:Y:S01]  /*a5e0*/  FFMA.FTZ R17, R160, R9.reuse, -R45.reuse ;  /* 0x00000009a0117223 */ /* 0x180fe2000001082d */
[-C--:B------:R-:W-:Y:S01]  /*a5f0*/  FFMA.FTZ R156, R166, R9.reuse, -R45 ;  /* 0x00000009a69c7223 */ /* 0x080fe2000001082d */
[----:B------:R-:W-:Y:S01]  /*a600*/  FADD.FTZ R86, -R14, R13 ;  /* 0x0000000d0e567221 */ /* 0x000fe20000010100 */
[-CC-:B------:R-:W-:Y:S01]  /*a610*/  FFMA.FTZ R13, R152, R9.reuse, -R45.reuse ;  /* 0x00000009980d7223 */ /* 0x180fe2000001082d */
        /* <DEDUP_REMOVED lines=65> */
[----:B------:R-:W-:-:S04]  /*aa30*/  FFMA.FTZ R82, R82, R9, -R45 ;  /* 0x0000000952527223 */ /* 0x000fc8000001082d */
        /* <DEDUP_REMOVED lines=18> */
[-CC-:B------:R-:W-:Y:S01]  /*ab60*/  FFMA.FTZ R38, R60, R9.reuse, -R45.reuse ;  /* 0x000000093c267223 */ /* 0x180fe2000001082d */
[----:B------:R-:W-:-:S05]  /*ab70*/  FFMA.FTZ R45, R84, R9, -R45 ;  /* 0x00000009542d7223 */ /* 0x000fca000001082d */
        /* <DEDUP_REMOVED lines=108> */
.L_x_7592:
[----:B------:R-:W-:Y:S01]  /*b240*/  ULEA UR6, UR52, UR40, 0x3 ;  /* 0x0000002834067291 */ /* 0x000fe2000f8e183f */
[----:B------:R-:W-:Y:S01]  /*b250*/  ISETP.GT.AND P1, PT, R8, UR51, PT ;  /* 0x0000003308007c0c */ /* 0x000fe2000bf24270 */
[----:B------:R-:W-:Y:S01]  /*b260*/  UMOV UR53, UR45 ;  /* 0x0000002d00357c82 */ /* 0x000fe20008000000 */
[----:B------:R-:W-:Y:S01]  /*b270*/  UMOV UR52, UR46 ;  /* 0x0000002e00347c82 */ /* 0x000fe20008000000 */
[----:B------:R-:W-:Y:S01]  /*b280*/  UIADD3 UR6, UR6, 0x28860, URZ ;  /* 0x0002886006067890 */ /* 0x000fe2000fffe03f */
[----:B------:R-:W-:Y:S01]  /*b290*/  F2FP.BF16.F32.PACK_AB R180, R86, R13 ;  /* 0x0000000d56b4723e */ /* 0x000fe200000010ff */
[----:B------:R-:W-:Y:S01]  /*b2a0*/  FMUL.FTZ R90, R90, R11 ;  /* 0x0000000b5a5a7220 */ /* 0x000fe20000410000 */
[----:B------:R-:W-:Y:S01]  /*b2b0*/  F2FP.BF16.F32.PACK_AB R182, R152, R15 ;  /* 0x0000000f98b6723e */ /* 0x000fe200000010ff */
[----:B------:R-:W-:Y:S01]  /*b2c0*/  UPRMT UR6, UR43, 0x654, UR6 ;  /* 0x000006542b067896 */ /* 0x000fe20008000006 */
[----:B------:R-:W-:Y:S01]  /*b2d0*/  F2FP.BF16.F32.PACK_AB R176, R154, R17 ;  /* 0x000000119ab0723e */ /* 0x000fe200000010ff */
[----:B------:R-:W-:Y:S01]  /*b2e0*/  FMUL.FTZ R91, R91, R11 ;  /* 0x0000000b5b5b7220 */ /* 0x000fe20000410000 */
[----:B------:R-:W-:Y:S01]  /*b2f0*/  F2FP.BF16.F32.PACK_AB R178, R156, R19 ;  /* 0x000000139cb2723e */ /* 0x000fe200000010ff */
[----:B------:R-:W-:Y:S01]  /*b300*/  FMUL.FTZ R94, R94, R11 ;  /* 0x0000000b5e5e7220 */ /* 0x000fe20000410000 */
[----:B------:R-:W-:Y:S01]  /*b310*/  F2FP.BF16.F32.PACK_AB R172, R158, R21 ;  /* 0x000000159eac723e */ /* 0x000fe200000010ff */
        /* <DEDUP_REMOVED lines=31> */
[-C--:B------:R-:W-:Y:S01]  /*b510*/  FMUL.FTZ R88, R88, R36.reuse ;  /* 0x0000002458587220 */ /* 0x080fe20000410000 */
        /* <DEDUP_REMOVED lines=11> */
[----:B------:R-:W-:Y:S01]  /*b5d0*/  FMUL.FTZ R100, R100, R36 ;  /* 0x0000002464647220 */ /* 0x000fe20000410000 */
        /* <DEDUP_REMOVED lines=40> */
[-C--:B------:R-:W-:Y:S01]  /*b860*/  FMUL.FTZ R141, R141, R36.reuse ;  /* 0x000000248d8d7220 */ /* 0x080fe20000410000 */
[-C--:B------:R-:W-:Y:S01]  /*b870*/  FMUL.FTZ R144, R144, R36.reuse ;  /* 0x0000002490907220 */ /* 0x080fe20000410000 */
[-C--:B------:R-:W-:Y:S01]  /*b880*/  FMUL.FTZ R145, R145, R36.reuse ;  /* 0x0000002491917220 */ /* 0x080fe20000410000 */
[-C--:B------:R-:W-:Y:S01]  /*b890*/  FMUL.FTZ R148, R148, R36.reuse ;  /* 0x0000002494947220 */ /* 0x080fe20000410000 */
[----:B------:R-:W-:Y:S01]  /*b8a0*/  FMUL.FTZ R149, R149, R36 ;  /* 0x0000002495957220 */ /* 0x000fe20000410000 */
[----:B------:R-:W-:Y:S01]  /*b8b0*/  IADD3 R8, R8, -0x1, RZ ;  /* 0xffffffff08087810 */ /* 0x000fe20007ffe0ff */
[----:B------:R-:W-:-:S02]  /*b8c0*/  IMAD.MOV.U32 R13, RZ, RZ, R14 ;  /* 0x000000ffff0d7224 */ /* 0x000fc400078e000e */
[----:B------:R-:W-:Y:S01]  /*b8d0*/  IMAD.MOV.U32 R11, RZ, RZ, R10 ;  /* 0x000000ffff0b7224 */ /* 0x000fe200078e000a */
[----:B------:R-:W-:Y:S06]  /*b8e0*/  @P1 BRA `(.L_x_7593) ;  /* 0xffffffd400fc1947 */ /* 0x000fec000383ffff */
[----:B------:R-:W-:-:S07]  /*b8f0*/  IMAD.MOV.U32 R15, RZ, RZ, R8 ;  /* 0x000000ffff0f7224 */ /* 0x000fce00078e0008 */
.L_x_7582:
[----:B------:R-:W-:-:S13]  /*b900*/  ISETP.GE.AND P1, PT, R15, UR38, PT ;  /* 0x000000260f007c0c */ /* 0x000fda000bf26270 */
[----:B------:R-:W-:Y:S05]  /*b910*/  @!P1 BRA `(.L_x_7594) ;  /* 0x0000003800589947 */ /* 0x000fea0003800000 */
[C---:B------:R-:W-:Y:S01]  /*b920*/  VIADD R8, R16.reuse, 0x8 ;  /* 0x0000000810087836 */ /* 0x040fe20000000000 */
[----:B------:R-:W-:Y:S01]  /*b930*/  IADD3 R16, -R16, 0xb, RZ ;  /* 0x0000000b10107810 */ /* 0x000fe20007ffe1ff */
        /* <DEDUP_REMOVED lines=9> */
.L_x_7613:
[----:B------:R-:W-:Y:S01]  /*b9d0*/  UIADD3 UR46, UR55, 0x1, URZ ;  /* 0x00000001372e7890 */ /* 0x000fe2000fffe03f */
[----:B------:R-:W-:-:S03]  /*b9e0*/  ISETP.NE.AND P2, PT, RZ, UR39, PT ;  /* 0x00000027ff007c0c */ /* 0x000fc6000bf45270 */
[----:B------:R-:W-:-:S04]  /*b9f0*/  UISETP.NE.AND UP0, UPT, UR46, 0x2, UPT ;  /* 0x000000022e00788c */ /* 0x000fc8000bf05270 */
[----:B------:R-:W-:Y:S02]  /*ba00*/  USEL UR45, URZ, 0x1, UP0 ;  /* 0x000000013f2d7887 */ /* 0x000fe40008000000 */
[----:B------:R-:W-:Y:S02]  /*ba10*/  USEL UR46, UR46, URZ, UP0 ;  /* 0x0000003f2e2e7287 */ /* 0x000fe40008000000 */
[----:B------:R-:W-:Y:S02]  /*ba20*/  ULOP3.LUT UR45, UR56, UR45, URZ, 0x3c, !UPT ;  /* 0x0000002d382d7292 */ /* 0x000fe4000f8e3c3f */
[----:B--2---:R-:W-:Y:S10]  /*ba30*/  @P2 BRA `(.L_x_7595) ;  /* 0x00000000002c2947 */ /* 0x004ff40003800000 */
[----:B------:R-:W-:Y:S05]  /*ba40*/  @!P0 BRA `(.L_x_7596) ;  /* 0x0000000000048947 */ /* 0x000fea0003800000 */
[----:B------:R-:W-:Y:S01]  /*ba50*/  BPT.TRAP 0x1 ;  /* 0x000000040000795c */ /* 0x000fe20000300000 */
.L_x_7596:
[----:B------:R-:W-:Y:S01]  /*ba60*/  ULEA UR6, UR46, UR40, 0x3 ;  /* 0x000000282e067291 */ /* 0x000fe2000f8e183f */
[----:B------:R-:W-:-:S05]  /*ba70*/  IMAD.U32 R9, RZ, RZ, UR45 ;  /* 0x0000002dff097e24 */ /* 0x000fca000f8e00ff */
[----:B------:R-:W-:-:S04]  /*ba80*/  SHF.L.U32 R9, R9, 0x1f, RZ ;  /* 0x0000001f09097819 */ /* 0x000fc800000006ff */
[----:B------:R0:W1:Y:S01]  /*ba90*/  SYNCS.PHASECHK.TRANS64.TRYWAIT P1, [UR6+0x28830], R9 ;  /* 0x02883009ff0075a7 */ /* 0x0000620008020146 */
[----:B------:R-:W-:Y:S05]  /*baa0*/  @!P0 BRA `(.L_x_7597) ;  /* 0x0000000000048947 */ /* 0x000fea0003800000 */
[----:B------:R-:W-:Y:S01]  /*bab0*/  BPT.TRAP 0x1 ;  /* 0x000000040000795c */ /* 0x000fe20000300000 */
.L_x_7597:
[----:B-1----:R-:W-:Y:S05]  /*bac0*/  @P1 BRA `(.L_x_7595) ;  /* 0x0000000000081947 */ /* 0x002fea0003800000 */
[----:B------:R-:W1:Y:S02]  /*bad0*/  SYNCS.PHASECHK.TRANS64.TRYWAIT P1, [UR6+0x28830], R9 ;  /* 0x02883009ff0075a7 */ /* 0x000e640008020146 */
[----:B-1----:R-:W-:Y:S05]  /*bae0*/  @!P1 BRA `(.L_x_7598) ;  /* 0x0000009c00089947 */ /* 0x002fea0003800000 */
.L_x_7595:
[----:B------:R2:W-:Y:S01]  /*baf0*/  BAR.SYNC.DEFER_BLOCKING R8, 0x100 ;  /* 0x000400080000751d */ /* 0x0005e20000010000 */
[----:B------:R-:W-:Y:S01]  /*bb00*/  R2UR UR32, R6 ;  /* 0x00000000062072ca */ /* 0x000fe200000e0000 */
[----:B------:R-:W-:Y:S01]  /*bb10*/  ULEA UR34, UR46, UR44, 0xb ;  /* 0x0000002c2e227291 */ /* 0x000fe2000f8e583f */
[----:B------:R-:W-:-:S03]  /*bb20*/  R2UR UR33, R7 ;  /* 0x00000000072172ca */ /* 0x000fc600000e0000 */
        /* <DEDUP_REMOVED lines=12> */
[----:B------:R-:W-:Y:S01]  /*bbf0*/  WARPGROUP.ARRIVE ;  /* 0x00000000000079c5 */ /* 0x000fe20000000000 */
[----:B------:R-:W-:Y:S01]  /*bc00*/  UMOV UR27, 0x40000040 ;  /* 0x40000040001b7882 */ /* 0x000fe20000000000 */
[----:B------:R-:W-:Y:S01]  /*bc10*/  UIADD3 UR30, UR34, 0x406, URZ ;  /* 0x00000406221e7890 */ /* 0x000fe2000fffe03f */
[----:B------:R-:W-:-:S03]  /*bc20*/  UMOV UR31, 0x40000040 ;  /* 0x40000040001f7882 */ /* 0x000fc60000000000 */
        /* <DEDUP_REMOVED lines=23> */
[----:B--2---:R-:W-:Y:S05]  /*bda0*/  @P2 BRA `(.L_x_7599) ;  /* 0x00000000002c2947 */ /* 0x004fea0003800000 */
[----:B------:R-:W-:Y:S05]  /*bdb0*/  @!P0 BRA `(.L_x_7600) ;  /* 0x0000000000048947 */ /* 0x000fea0003800000 */
[----:B------:R-:W-:Y:S01]  /*bdc0*/  BPT.TRAP 0x1 ;  /* 0x000000040000795c */ /* 0x000fe20000300000 */
.L_x_7600:
[----:B------:R-:W-:Y:S01]  /*bdd0*/  ULEA UR6, UR55, UR40, 0x3 ;  /* 0x0000002837067291 */ /* 0x000fe2000f8e183f */
[----:B01----:R-:W-:-:S05]  /*bde0*/  IMAD.U32 R9, RZ, RZ, UR56 ;  /* 0x00000038ff097e24 */ /* 0x003fca000f8e00ff */
[----:B------:R-:W-:-:S04]  /*bdf0*/  SHF.L.U32 R9, R9, 0x1f, RZ ;  /* 0x0000001f09097819 */ /* 0x000fc800000006ff */
[----:B------:R0:W1:Y:S01]  /*be00*/  SYNCS.PHASECHK.TRANS64.TRYWAIT P1, [UR6+0x28850], R9 ;  /* 0x02885009ff0075a7 */ /* 0x0000620008020146 */
[----:B------:R-:W-:Y:S05]  /*be10*/  @!P0 BRA `(.L_x_7601) ;  /* 0x0000000000048947 */ /* 0x000fea0003800000 */
[----:B------:R-:W-:Y:S01]  /*be20*/  BPT.TRAP 0x1 ;  /* 0x000000040000795c */ /* 0x000fe20000300000 */
.L_x_7601:
[----:B-1----:R-:W-:Y:S05]  /*be30*/  @P1 BRA `(.L_x_7599) ;  /* 0x0000000000081947 */ /* 0x002fea0003800000 */
[----:B------:R-:W1:Y:S02]  /*be40*/  SYNCS.PHASECHK.TRANS64.TRYWAIT P1, [UR6+0x28850], R9 ;  /* 0x02885009ff0075a7 */ /* 0x000e640008020146 */
[----:B-1----:R-:W-:Y:S05]  /*be50*/  @!P1 BRA `(.L_x_7602) ;  /* 0x0000009800449947 */ /* 0x002fea0003800000 */
.L_x_7599:
        /* <DEDUP_REMOVED lines=48> */
.L_x_7603:
        /* <DEDUP_REMOVED lines=10> */
[----:B------:R-:W-:Y:S01]  /*c200*/  IMAD.MOV.U32 R61, RZ, RZ, R0 ;  /* 0x000000ffff3d7224 */ /* 0x000fe200078e0000 */
[----:B------:R-:W-:Y:S01]  /*c210*/  @UP1 ULDC UR7, c[0x0][0x44c] ;  /* 0x0001130000071ab9 */ /* 0x000fe20000000800 */
[----:B------:R-:W-:Y:S01]  /*c220*/  SHF.L.U32 R180, R15, 0x7, RZ ;  /* 0x000000070fb47819 */ /* 0x000fe200000006ff */
[----:B------:R-:W-:Y:S01]  /*c230*/  FMUL.FTZ R14, R27, UR54 ;  /* 0x000000361b0e7c20 */ /* 0x000fe20008410000 */
[----:B------:R-:W-:Y:S01]  /*c240*/  FMUL.FTZ R17, R31, UR54 ;  /* 0x000000361f117c20 */ /* 0x000fe20008410000 */
[----:B------:R-:W-:Y:S01]  /*c250*/  FMUL.FTZ R27, R50, UR54 ;  /* 0x00000036321b7c20 */ /* 0x000fe20008410000 */
[----:B------:R-:W-:Y:S01]  /*c260*/  FMUL.FTZ R31, R58, UR54 ;  /* 0x000000363a1f7c20 */ /* 0x000fe20008410000 */
[----:B------:R-:W-:Y:S01]  /*c270*/  IADD3 R50, -R180, 0x1, RZ ;  /* 0x00000001b4327810 */ /* 0x000fe20007ffe1ff */
[----:B------:R-:W-:Y:S01]  /*c280*/  UISETP.NE.AND UP0, UPT, UR41, URZ, UPT ;  /* 0x0000003f2900728c */ /* 0x000fe2000bf05270 */
[----:B------:R-:W-:Y:S01]  /*c290*/  @P1 IMAD.HI.U32 R49, R0, UR7, RZ ;  /* 0x0000000700311c27 */ /* 0x000fe2000f8e00ff */
[----:B------:R-:W-:-:S03]  /*c2a0*/  @UP1 ULDC UR7, c[0x0][0x450] ;  /* 0x0001140000071ab9 */ /* 0x000fc60000000800 */
[----:B------:R-:W-:Y:S01]  /*c2b0*/  FMUL.FTZ R153, R29, UR54 ;  /* 0x000000361d997c20 */ /* 0x000fe20008410000 */
[----:B------:R-:W-:Y:S01]  /*c2c0*/  FMUL.FTZ R18, R30, UR54 ;  /* 0x000000361e127c20 */ /* 0x000fe20008410000 */
[----:B------:R-:W-:Y:S01]  /*c2d0*/  FMUL.FTZ R154, R32, UR54 ;  /* 0x00000036209a7c20 */ /* 0x000fe20008410000 */
[----:B------:R-:W-:Y:S01]  /*c2e0*/  @P2 SHF.R.U32.HI R61, RZ, UR7, R49 ;  /* 0x00000007ff3d2c19 */ /* 0x000fe20008011631 */
[----:B01----:R-:W-:Y:S01]  /*c2f0*/  FMUL.FTZ R9, R24, UR54 ;  /* 0x0000003618097c20 */ /* 0x003fe20008410000 */
[----:B------:R-:W-:Y:S01]  /*c300*/  FMUL.FTZ R10, R25, UR54 ;  /* 0x00000036190a7c20 */ /* 0x000fe20008410000 */
[----:B------:R-:W-:Y:S01]  /*c310*/  FMUL.FTZ R13, R26, UR54 ;  /* 0x000000361a0d7c20 */ /* 0x000fe20008410000 */
[----:B------:R-:W-:Y:S01]  /*c320*/  FMUL.FTZ R29, R54, UR54 ;  /* 0x00000036361d7c20 */ /* 0x000fe20008410000 */
[----:B------:R-:W0:Y:S01]  /*c330*/  SHFL.IDX PT, R58, R61, RZ, 0x1c1f ;  /* 0x001c1fff3d3a7589 */ /* 0x000e2200000e0000 */
        /* <DEDUP_REMOVED lines=53> */
[----:B------:R-:W-:-:S03]  /*c690*/  VIADD R59, R59, -UR52 ;  /* 0x800000343b3b7c36 */ /* 0x000fc60008000000 */
[----:B------:R-:W4:Y:S01]  /*c6a0*/  MUFU.TANH R9, R9 ;  /* 0x0000000900097308 */ /* 0x000f220000002400 */
[C---:B------:R-:W-:Y:S02]  /*c6b0*/  VIADD R79, R59.reuse, UR51 ;  /* 0x000000333b4f7c36 */ /* 0x040fe40008000000 */
[----:B------:R-:W-:Y:S01]  /*c6c0*/  VIADD R83, R59, UR47 ;  /* 0x0000002f3b537c36 */ /* 0x000fe20008000000 */
[----:B------:R-:W-:Y:S01]  /*c6d0*/  SYNCS.ARRIVE.TRANS64.RED.A1T0 RZ, [UR6], RZ ;  /* 0x000000ffffff79a7 */ /* 0x000fe20008100406 */
[--C-:B0-----:R-:W-:Y:S02]  /*c6e0*/  IMAD.IADD R63, R79, 0x1, R58.reuse ;  /* 0x000000014f3f7824 */ /* 0x101fe400078e023a */
        /* <DEDUP_REMOVED lines=63> */
[----:B-1-34-:R-:W-:Y:S05]  /*cae0*/  @P1 BRA `(.L_x_7604) ;  /* 0x00000000005c1947 */ /* 0x01afea0003800000 */
[----:B------:R-:W-:Y:S01]  /*caf0*/  IMAD R58, R2, UR53, R58 ;  /* 0x00000035023a7c24 */ /* 0x000fe2000f8e023a */
[----:B------:R-:W-:Y:S03]  /*cb00*/  BSSY B0, `(.L_x_7605) ;  /* 0x0000011000007945 */ /* 0x000fe60003800000 */
[----:B------:R-:W-:-:S05]  /*cb10*/  VIADD R67, R58, -UR52 ;  /* 0x800000343a437c36 */ /* 0x000fca0008000000 */
        /* <DEDUP_REMOVED lines=10> */
.L_x_7606:
[----:B------:R-:W-:-:S05]  /*cbc0*/  IMAD.U32 R68, RZ, RZ, UR50 ;  /* 0x00000032ff447e24 */ /* 0x000fca000f8e00ff */
[----:B------:R-:W-:-:S13]  /*cbd0*/  ISETP.NE.AND P1, PT, R68, 0x1, PT ;  /* 0x000000014400780c */ /* 0x000fda0003f25270 */
[----:B------:R-:W1:Y:S02]  /*cbe0*/  @P1 LDC.64 R58, c[0x0][0x9e8] ;  /* 0x00027a00ff3a1b82 */ /* 0x000e640000000a00 */
[----:B-1----:R-:W-:-:S05]  /*cbf0*/  @P1 IMAD.HI.U32 R58, R67, R58, RZ ;  /* 0x0000003a433a1227 */ /* 0x002fca00078e00ff */
[----:B------:R-:W-:-:S07]  /*cc00*/  @P1 SHF.R.U32.HI R67, RZ, R59, R58 ;  /* 0x0000003bff431219 */ /* 0x000fce000001163a */
.L_x_7607:
[----:B------:R-:W-:Y:S05]  /*cc10*/  BSYNC B0 ;  /* 0x0000000000007941 */ /* 0x000fea0003800000 */
.L_x_7605:
[----:B------:R-:W-:-:S04]  /*cc20*/  IMAD R58, R67, R68, -R180 ;  /* 0x00000044433a7224 */ /* 0x000fc800078e0ab4 */
[----:B------:R-:W-:-:S05]  /*cc30*/  IMAD R58, R3, -0x2, R58 ;  /* 0xfffffffe033a7824 */ /* 0x000fca00078e023a */
[----:B------:R-:W-:Y:S02]  /*cc40*/  VIADDMNMX R63, R58, R68, R63, PT ;  /* 0x000000443a3f7246 */ /* 0x000fe4000380013f */
[----:B------:R-:W-:-:S07]  /*cc50*/  VIMNMX R65, R65, R58, !PT ;  /* 0x0000003a41417248 */ /* 0x000fce0007fe0100 */
.L_x_7604:
        /* <DEDUP_REMOVED lines=44> */
[----:B------:R-:W-:-:S02]  /*cf20*/  FSEL R152, R45, -INF , !P2 ;  /* 0xff8000002d987808 */ /* 0x000fc40005000000 */
[C---:B------:R-:W-:Y:S02]  /*cf30*/  ISETP.GT.AND P5, PT, R65.reuse, 0x31, P1 ;  /* 0x000000314100780c */ /* 0x040fe40000fa4270 */
[C---:B------:R-:W-:Y:S02]  /*cf40*/  ISETP.GT.AND P4, PT, R65.reuse, 0x38, P1 ;  /* 0x000000384100780c */ /* 0x040fe40000f84270 */
[C---:B------:R-:W-:Y:S02]  /*cf50*/  ISETP.GT.AND P6, PT, R65.reuse, 0x39, P1 ;  /* 0x000000394100780c */ /* 0x040fe40000fc4270 */
[C---:B------:R-:W-:Y:S02]  /*cf60*/  ISETP.GT.AND P2, PT, R65.reuse, 0x40, P1 ;  /* 0x000000404100780c */ /* 0x040fe40000f44270 */
[----:B------:R-:W-:Y:S02]  /*cf70*/  FSEL R76, R54, -INF , !P3 ;  /* 0xff800000364c7808 */ /* 0x000fe40005800000 */
        /* <DEDUP_REMOVED lines=28> */
[----:B------:R-:W-:Y:S02]  /*d140*/  ISETP.GT.AND P2, PT, R65, 0x68, P1 ;  /* 0x000000684100780c */ /* 0x000fe40000f44270 */
[----:B------:R-:W-:Y:S02]  /*d150*/  FSEL R58, R77, -INF , !P3 ;  /* 0xff8000004d3a7808 */ /* 0x000fe40005800000 */
[----:B------:R-:W-:-:S02]  /*d160*/  PLOP3.LUT P3, PT, PT, PT, UP0, 0x40, 0x0 ;  /* 0x000000000000781c */ /* 0x000fc40003f6e808 */
        /* <DEDUP_REMOVED lines=12> */
[C---:B------:R-:W-:Y:S02]  /*d230*/  ISETP.LT.OR P5, PT, R63.reuse, 0x71, P5 ;  /* 0x000000713f00780c */ /* 0x040fe40002fa1670 */
[C---:B------:R-:W-:Y:S02]  /*d240*/  ISETP.LT.OR P4, PT, R63.reuse, 0x72, P4 ;  /* 0x000000723f00780c */ /* 0x040fe40002781670 */
[C---:B------:R-:W-:Y:S02]  /*d250*/  ISETP.LT.OR P6, PT, R63.reuse, 0x79, P6 ;  /* 0x000000793f00780c */ /* 0x040fe400037c1670 */
[----:B------:R-:W-:Y:S02]  /*d260*/  ISETP.LT.OR P2, PT, R63, 0x7a, P2 ;  /* 0x0000007a3f00780c */ /* 0x000fe40001741670 */
[----:B------:R-:W-:Y:S02]  /*d270*/  IADD3 R45, R83, R182, RZ ;  /* 0x000000b6532d7210 */ /* 0x000fe40007ffe0ff */
[----:B------:R-:W-:-:S02]  /*d280*/  FSEL R56, R71, -INF , !P5 ;  /* 0xff80000047387808 */ /* 0x000fc40006800000 */
[----:B------:R-:W-:Y:S02]  /*d290*/  FSEL R52, R81, -INF , !P4 ;  /* 0xff80000051347808 */ /* 0x000fe40006000000 */
[----:B------:R-:W-:Y:S02]  /*d2a0*/  FSEL R48, R75, -INF , !P6 ;  /* 0xff8000004b307808 */ /* 0x000fe40007000000 */
[----:B------:R-:W-:Y:S01]  /*d2b0*/  FSEL R44, R85, -INF , !P2 ;  /* 0xff800000552c7808 */ /* 0x000fe20005000000 */
[----:B------:R-:W-:Y:S06]  /*d2c0*/  @P3 BRA `(.L_x_7608) ;  /* 0x00000000005c3947 */ /* 0x000fec0003800000 */
        /* <DEDUP_REMOVED lines=13> */
.L_x_7610:
[----:B------:R-:W-:-:S05]  /*d3a0*/  IMAD.U32 R51, RZ, RZ, UR50 ;  /* 0x00000032ff337e24 */ /* 0x000fca000f8e00ff */
[----:B------:R-:W-:-:S13]  /*d3b0*/  ISETP.NE.AND P2, PT, R51, 0x1, PT ;  /* 0x000000013300780c */ /* 0x000fda0003f45270 */
[----:B------:R-:W0:Y:S02]  /*d3c0*/  @P2 LDC.64 R154, c[0x0][0x9e8] ;  /* 0x00027a00ff9a2b82 */ /* 0x000e240000000a00 */
[----:B0-----:R-:W-:-:S05]  /*d3d0*/  @P2 IMAD.HI.U32 R10, R9, R154, RZ ;  /* 0x0000009a090a2227 */ /* 0x001fca00078e00ff */
[----:B------:R-:W-:-:S07]  /*d3e0*/  @P2 SHF.R.U32.HI R9, RZ, R155, R10 ;  /* 0x0000009bff092219 */ /* 0x000fce000001160a */
.L_x_7611:
[----:B------:R-:W-:Y:S05]  /*d3f0*/  BSYNC B0 ;  /* 0x0000000000007941 */ /* 0x000fea0003800000 */
.L_x_7609:
[----:B------:R-:W-:-:S04]  /*d400*/  IMAD R10, R9, R51, -R180 ;  /* 0x00000033090a7224 */ /* 0x000fc800078e0ab4 */
[----:B------:R-:W-:-:S05]  /*d410*/  IMAD R10, R3, -0x2, R10 ;  /* 0xfffffffe030a7824 */ /* 0x000fca00078e020a */
[----:B------:R-:W-:Y:S02]  /*d420*/  VIADDMNMX R37, R10, R51, R37, PT ;  /* 0x000000330a257246 */ /* 0x000fe40003800125 */
[----:B------:R-:W-:-:S07]  /*d430*/  VIMNMX R45, R45, R10, !PT ;  /* 0x0000000a2d2d7248 */ /* 0x000fce0007fe0100 */
.L_x_7608:
        /* <DEDUP_REMOVED lines=33> */
[----:B------:R-:W-:Y:S02]  /*d650*/  ISETP.GT.AND P2, PT, R45, 0x11, P1 ;  /* 0x000000112d00780c */ /* 0x000fe40000f44270 */
        /* <DEDUP_REMOVED lines=56> */
[----:B------:R-:W-:Y:S01]  /*d9e0*/  ISETP.GT.AND P3, PT, R45, 0x31, P1 ;  /* 0x000000312d00780c */ /* 0x000fe20000f64270 */
[----:B------:R-:W-:Y:S01]  /*d9f0*/  MUFU.EX2 R180, R180 ;  /* 0x000000b400b47308 */ /* 0x000fe20000000800 */
[----:B------:R-:W-:Y:S01]  /*da00*/  FMNMX.FTZ R19, R18, R19, !PT ;  /* 0x0000001312137209 */ /* 0x000fe20007810000 */
[-CC-:B0-----:R-:W-:Y:S01]  /*da10*/  FFMA.FTZ R14, R184, R9.reuse, -R51.reuse ;  /* 0x00000009b80e7223 */ /* 0x181fe20000010833 */
[----:B------:R-:W-:Y:S01]  /*da20*/  FSEL R168, R25, -INF , !P4 ;  /* 0xff80000019a87808 */ /* 0x000fe20006000000 */
[--C-:B------:R-:W-:Y:S01]  /*da30*/  FFMA.FTZ R66, R66, R9, -R51.reuse ;  /* 0x0000000942427223 */ /* 0x100fe20000010833 */
[----:B------:R-:W-:Y:S01]  /*da40*/  FMNMX.FTZ R21, R156, R19, !PT ;  /* 0x000000139c157209 */ /* 0x000fe20007810000 */
[--C-:B------:R-:W-:Y:S01]  /*da50*/  FFMA.FTZ R64, R64, R9, -R51.reuse ;  /* 0x0000000940407223 */ /* 0x100fe20000010833 */
[----:B------:R-:W-:Y:S01]  /*da60*/  ISETP.GT.AND P5, PT, R45, 0x38, P1 ;  /* 0x000000382d00780c */ /* 0x000fe20000fa4270 */
[----:B------:R0:W-:Y:S01]  /*da70*/  MUFU.EX2 R19, R14 ;  /* 0x0000000e00137308 */ /* 0x0001e20000000800 */
[----:B------:R-:W-:Y:S01]  /*da80*/  FMNMX.FTZ R21, R158, R21, !PT ;  /* 0x000000159e157209 */ /* 0x000fe20007810000 */
[-CC-:B------:R-:W-:Y:S01]  /*da90*/  FFMA.FTZ R60, R60, R9.reuse, -R51.reuse ;  /* 0x000000093c3c7223 */ /* 0x180fe20000010833 */
[----:B------:R-:W-:Y:S01]  /*daa0*/  FSEL R170, R27, -INF , !P2 ;  /* 0xff8000001baa7808 */ /* 0x000fe20005000000 */
[--C-:B------:R-:W-:Y:S01]  /*dab0*/  FFMA.FTZ R52, R52, R9, -R51.reuse ;  /* 0x0000000934347223 */ /* 0x100fe20000010833 */
[----:B------:R-:W-:Y:S01]  /*dac0*/  FMNMX.FTZ R21, R20, R21, !PT ;  /* 0x0000001514157209 */ /* 0x000fe20007810000 */
[--C-:B------:R-:W-:Y:S01]  /*dad0*/  FFMA.FTZ R44, R44, R9, -R51.reuse ;  /* 0x000000092c2c7223 */ /* 0x100fe20000010833 */
[----:B------:R-:W-:Y:S01]  /*dae0*/  ISETP.LT.OR P3, PT, R37, 0x32, P3 ;  /* 0x000000322500780c */ /* 0x000fe20001f61670 */
[----:B------:R-:W-:Y:S01]  /*daf0*/  MUFU.EX2 R17, R17 ;  /* 0x0000001100117308 */ /* 0x000fe20000000800 */
[----:B------:R-:W-:Y:S01]  /*db00*/  FMNMX.FTZ R21, R160, R21, !PT ;  /* 0x00000015a0157209 */ /* 0x000fe20007810000 */
[----:B0-----:R-:W-:Y:S01]  /*db10*/  FFMA.FTZ R14, R166, R9, -R51 ;  /* 0x00000009a60e7223 */ /* 0x001fe20000010833 */
[----:B------:R-:W-:-:S02]  /*db20*/  ISETP.GT.AND P4, PT, R45, 0x39, P1 ;  /* 0x000000392d00780c */ /* 0x000fc40000f84270 */
[----:B------:R-:W-:Y:S02]  /*db30*/  FMNMX.FTZ R23, R22, R21, !PT ;  /* 0x0000001516177209 */ /* 0x000fe40007810000 */
[----:B------:R-:W-:Y:S01]  /*db40*/  ISETP.LT.OR P5, PT, R37, 0x39, P5 ;  /* 0x000000392500780c */ /* 0x000fe20002fa1670 */
[----:B------:R0:W-:Y:S01]  /*db50*/  MUFU.EX2 R21, R174 ;  /* 0x000000ae00157308 */ /* 0x0001e20000000800 */
[----:B------:R-:W-:Y:S02]  /*db60*/  FMNMX.FTZ R23, R162, R23, !PT ;  /* 0x00000017a2177209 */ /* 0x000fe40007810000 */
[----:B------:R-:W-:Y:S02]  /*db70*/  FSEL R28, R28, -INF , !P3 ;  /* 0xff8000001c1c7808 */ /* 0x000fe40005800000 */
[----:B------:R-:W-:Y:S02]  /*db80*/  FMNMX.FTZ R23, R24, R23, !PT ;  /* 0x0000001718177209 */ /* 0x000fe40007810000 */
[----:B------:R-:W-:Y:S01]  /*db90*/  ISETP.GT.AND P2, PT, R45, 0x40, P1 ;  /* 0x000000402d00780c */ /* 0x000fe20000f44270 */
[----:B------:R-:W-:Y:S01]  /*dba0*/  MUFU.EX2 R182, R182 ;  /* 0x000000b600b67308 */ /* 0x000fe20000000800 */
[----:B------:R-:W-:Y:S01]  /*dbb0*/  FMNMX.FTZ R23, R26, R23, !PT ;  /* 0x000000171a177209 */ /* 0x000fe20007810000 */
[----:B0-----:R-:W-:Y:S01]  /*dbc0*/  FFMA.FTZ R174, R164, R9, -R51 ;  /* 0x00000009a4ae7223 */ /* 0x001fe20000010833 */
[----:B------:R-:W-:-:S02]  /*dbd0*/  FSEL R184, R29, -INF , !P5 ;  /* 0xff8000001db87808 */ /* 0x000fc40006800000 */
[----:B------:R-:W-:Y:S02]  /*dbe0*/  FMNMX.FTZ R25, R168, R23, !PT ;  /* 0x00000017a8197209 */ /* 0x000fe40007810000 */
[----:B------:R-:W-:Y:S01]  /*dbf0*/  ISETP.LT.OR P4, PT, R37, 0x3a, P4 ;  /* 0x0000003a2500780c */ /* 0x000fe20002781670 */
[----:B------:R0:W-:Y:S01]  /*dc00*/  MUFU.EX2 R23, R14 ;  /* 0x0000000e00177308 */ /* 0x0001e20000000800 */
[----:B------:R-:W-:Y:S02]  /*dc10*/  FMNMX.FTZ R25, R170, R25, !PT ;  /* 0x00000019aa197209 */ /* 0x000fe40007810000 */
[----:B------:R-:W-:Y:S02]  /*dc20*/  ISETP.GT.AND P3, PT, R45, 0x41, P1 ;  /* 0x000000412d00780c */ /* 0x000fe40000f64270 */
[----:B------:R-:W-:Y:S02]  /*dc30*/  FMNMX.FTZ R25, R28, R25, !PT ;  /* 0x000000191c197209 */ /* 0x000fe40007810000 */
[----:B------:R-:W-:Y:S01]  /*dc40*/  ISETP.LT.OR P2, PT, R37, 0x41, P2 ;  /* 0x000000412500780c */ /* 0x000fe20001741670 */
[----:B------:R-:W-:Y:S01]  /*dc50*/  MUFU.EX2 R176, R176 ;  /* 0x000000b000b07308 */ /* 0x000fe20000000800 */
[----:B------:R-:W-:Y:S01]  /*dc60*/  FSEL R30, R30, -INF , !P4 ;  /* 0xff8000001e1e7808 */ /* 0x000fe20006000000 */
[----:B0-----:R-:W-:Y:S01]  /*dc70*/  FFMA.FTZ R14, R86, R9, -R51 ;  /* 0x00000009560e7223 */ /* 0x001fe20000010833 */
[----:B------:R-:W-:-:S02]  /*dc80*/  FMNMX.FTZ R25, R184, R25, !PT ;  /* 0x00000019b8197209 */ /* 0x000fc40007810000 */
[----:B------:R-:W-:Y:S02]  /*dc90*/  ISETP.GT.AND P5, PT, R45, 0x48, P1 ;  /* 0x000000482d00780c */ /* 0x000fe40000fa4270 */
[----:B------:R-:W-:Y:S01]  /*dca0*/  FSEL R186, R31, -INF , !P2 ;  /* 0xff8000001fba7808 */ /* 0x000fe20005000000 */
[----:B------:R-:W-:Y:S01]  /*dcb0*/  MUFU.EX2 R178, R178 ;  /* 0x000000b200b27308 */ /* 0x000fe20000000800 */
[----:B------:R-:W-:Y:S02]  /*dcc0*/  ISETP.LT.OR P3, PT, R37, 0x42, P3 ;  /* 0x000000422500780c */ /* 0x000fe40001f61670 */
[----:B------:R-:W-:Y:S02]  /*dcd0*/  FMNMX.FTZ R27, R30, R25, !PT ;  /* 0x000000191e1b7209 */ /* 0x000fe40007810000 */
[----:B------:R-:W-:Y:S02]  /*dce0*/  ISETP.GT.AND P4, PT, R45, 0x49, P1 ;  /* 0x000000492d00780c */ /* 0x000fe40000f84270 */
[----:B------:R-:W-:Y:S01]  /*dcf0*/  ISETP.LT.OR P5, PT, R37, 0x49, P5 ;  /* 0x000000492500780c */ /* 0x000fe20002fa1670 */
[----:B------:R-:W-:Y:S01]  /*dd00*/  MUFU.EX2 R25, R152 ;  /* 0x0000009800197308 */ /* 0x000fe20000000800 */
[----:B------:R-:W-:-:S02]  /*dd10*/  FSEL R32, R32, -INF , !P3 ;  /* 0xff80000020207808 */ /* 0x000fc40005800000 */
[----:B------:R-:W-:Y:S02]  /*dd20*/  FMNMX.FTZ R27, R186, R27, !PT ;  /* 0x0000001bba1b7209 */ /* 0x000fe40007810000 */
[----:B------:R-:W-:Y:S02]  /*dd30*/  ISETP.GT.AND P2, PT, R45, 0x50, P1 ;  /* 0x000000502d00780c */ /* 0x000fe40000f44270 */
[----:B------:R-:W-:Y:S01]  /*dd40*/  FSEL R166, R33, -INF , !P5 ;  /* 0xff80000021a67808 */ /* 0x000fe20006800000 */
[----:B------:R-:W-:Y:S01]  /*dd50*/  MUFU.EX2 R172, R172 ;  /* 0x000000ac00ac7308 */ /* 0x000fe20000000800 */
[----:B------:R-:W-:Y:S02]  /*dd60*/  ISETP.LT.OR P4, PT, R37, 0x4a, P4 ;  /* 0x0000004a2500780c */ /* 0x000fe40002781670 */
[----:B------:R-:W-:Y:S02]  /*dd70*/  FMNMX.FTZ R29, R32, R27, !PT ;  /* 0x0000001b201d7209 */ /* 0x000fe40007810000 */
[----:B------:R-:W-:-:S02]  /*dd80*/  ISETP.GT.AND P3, PT, R45, 0x51, P1 ;  /* 0x000000512d00780c */ /* 0x000fc40000f64270 */
[----:B------:R-:W-:Y:S01]  /*dd90*/  ISETP.LT.OR P2, PT, R37, 0x51, P2 ;  /* 0x000000512500780c */ /* 0x000fe20001741670 */
[----:B------:R0:W-:Y:S01]  /*dda0*/  MUFU.EX2 R27, R14 ;  /* 0x0000000e001b7308 */ /* 0x0001e20000000800 */
[----:B------:R-:W-:Y:S01]  /*ddb0*/  FSEL R164, R34, -INF , !P4 ;  /* 0xff80000022a47808 */ /* 0x000fe20006000000 */
[--C-:B------:R-:W-:Y:S01]  /*ddc0*/  FFMA.FTZ R34, R84, R9, -R51.reuse ;  /* 0x0000000954227223 */ /* 0x100fe20000010833 */
[----:B------:R-:W-:Y:S02]  /*ddd0*/  FMNMX.FTZ R29, R166, R29, !PT ;  /* 0x0000001da61d7209 */ /* 0x000fe40007810000 */
[----:B------:R-:W-:Y:S02]  /*dde0*/  ISETP.GT.AND P5, PT, R45, 0x58, P1 ;  /* 0x000000582d00780c */ /* 0x000fe40000fa4270 */
[----:B------:R-:W-:Y:S01]  /*ddf0*/  FSEL R188, R35, -INF , !P2 ;  /* 0xff80000023bc7808 */ /* 0x000fe20005000000 */
[----:B------:R-:W-:Y:S01]  /*de00*/  MUFU.EX2 R174, R174 ;  /* 0x000000ae00ae7308 */ /* 0x000fe20000000800 */
[----:B------:R-:W-:Y:S01]  /*de10*/  ISETP.LT.OR P3, PT, R37, 0x52, P3 ;  /* 0x000000522500780c */ /* 0x000fe20001f61670 */
[----:B0-----:R-:W-:Y:S01]  /*de20*/  FFMA.FTZ R14, R82, R9, -R51 ;  /* 0x00000009520e7223 */ /* 0x001fe20000010833 */
[----:B------:R-:W-:-:S02]  /*de30*/  FMNMX.FTZ R29, R164, R29, !PT ;  /* 0x0000001da41d7209 */ /* 0x000fc40007810000 */
[----:B------:R-:W-:Y:S02]  /*de40*/  ISETP.GT.AND P4, PT, R45, 0x59, P1 ;  /* 0x000000592d00780c */ /* 0x000fe40000f84270 */
[----:B------:R-:W-:Y:S01]  /*de50*/  ISETP.LT.OR P5, PT, R37, 0x59, P5 ;  /* 0x000000592500780c */ /* 0x000fe20002fa1670 */
[----:B------:R-:W-:Y:S01]  /*de60*/  MUFU.EX2 R34, R34 ;  /* 0x0000002200227308 */ /* 0x000fe20000000800 */
[----:B------:R-:W-:Y:S02]  /*de70*/  FSEL R36, R36, -INF , !P3 ;  /* 0xff80000024247808 */ /* 0x000fe40005800000 */
[----:B------:R-:W-:Y:S02]  /*de80*/  FMNMX.FTZ R29, R188, R29, !PT ;  /* 0x0000001dbc1d7209 */ /* 0x000fe40007810000 */
[----:B------:R-:W-:Y:S02]  /*de90*/  ISETP.GT.AND P2, PT, R45, 0x60, P1 ;  /* 0x000000602d00780c */ /* 0x000fe40000f44270 */
[----:B------:R-:W-:Y:S01]  /*dea0*/  FSEL R38, R38, -INF , !P5 ;  /* 0xff80000026267808 */ /* 0x000fe20006800000 */
[----:B------:R-:W-:Y:S01]  /*deb0*/  MUFU.EX2 R64, R64 ;  /* 0x0000004000407308 */ /* 0x000fe20000000800 */
[----:B------:R-:W-:-:S02]  /*dec0*/  ISETP.LT.OR P4, PT, R37, 0x5a, P4 ;  /* 0x0000005a2500780c */ /* 0x000fc40002781670 */
[----:B------:R-:W-:Y:S02]  /*ded0*/  FMNMX.FTZ R31, R36, R29, !PT ;  /* 0x0000001d241f7209 */ /* 0x000fe40007810000 */
[----:B------:R-:W-:Y:S02]  /*dee0*/  ISETP.GT.AND P3, PT, R45, 0x61, P1 ;  /* 0x000000612d00780c */ /* 0x000fe40000f64270 */
[----:B------:R-:W-:Y:S01]  /*def0*/  ISETP.LT.OR P2, PT, R37, 0x61, P2 ;  /* 0x000000612500780c */ /* 0x000fe20001741670 */
[----:B------:R0:W-:Y:S01]  /*df00*/  MUFU.EX2 R29, R14 ;  /* 0x0000000e001d7308 */ /* 0x0001e20000000800 */
[----:B------:R-:W-:Y:S01]  /*df10*/  FSEL R84, R39, -INF , !P4 ;  /* 0xff80000027547808 */ /* 0x000fe20006000000 */
[----:B------:R-:W-:Y:S01]  /*df20*/  FFMA.FTZ R39, R62, R9, -R51 ;  /* 0x000000093e277223 */ /* 0x000fe20000010833 */
[----:B------:R-:W-:Y:S02]  /*df30*/  FMNMX.FTZ R31, R38, R31, !PT ;  /* 0x0000001f261f7209 */ /* 0x000fe40007810000 */
[----:B------:R-:W-:-:S02]  /*df40*/  ISETP.GT.AND P5, PT, R45, 0x68, P1 ;  /* 0x000000682d00780c */ /* 0x000fc40000fa4270 */
[----:B------:R-:W-:Y:S01]  /*df50*/  FSEL R86, R40, -INF , !P2 ;  /* 0xff80000028567808 */ /* 0x000fe20005000000 */
[-CC-:B------:R-:W-:Y:S01]  /*df60*/  FFMA.FTZ R40, R80, R9.reuse, -R51.reuse ;  /* 0x0000000950287223 */ /* 0x180fe20000010833 */
[----:B------:R-:W-:Y:S01]  /*df70*/  ISETP.LT.OR P3, PT, R37, 0x62, P3 ;  /* 0x000000622500780c */ /* 0x000fe20001f61670 */
[----:B0-----:R-:W-:Y:S01]  /*df80*/  FFMA.FTZ R14, R78, R9, -R51 ;  /* 0x000000094e0e7223 */ /* 0x001fe20000010833 */
[----:B------:R-:W-:Y:S01]  /*df90*/  FMNMX.FTZ R31, R84, R31, !PT ;  /* 0x0000001f541f7209 */ /* 0x000fe20007810000 */
[----:B------:R-:W-:Y:S01]  /*dfa0*/  MUFU.EX2 R39, R39 ;  /* 0x0000002700277308 */ /* 0x000fe20000000800 */
[----:B------:R-:W-:Y:S02]  /*dfb0*/  ISETP.GT.AND P4, PT, R45, 0x69, P1 ;  /* 0x000000692d00780c */ /* 0x000fe40000f84270 */
[----:B------:R-:W-:Y:S02]  /*dfc0*/  ISETP.LT.OR P5, PT, R37, 0x69, P5 ;  /* 0x000000692500780c */ /* 0x000fe40002fa1670 */
[----:B------:R-:W-:-:S02]  /*dfd0*/  FSEL R82, R41, -INF , !P3 ;  /* 0xff80000029527808 */ /* 0x000fc40005800000 */
[----:B------:R-:W-:Y:S01]  /*dfe0*/  FMNMX.FTZ R31, R86, R31, !PT ;  /* 0x0000001f561f7209 */ /* 0x000fe20007810000 */
[----:B------:R-:W-:Y:S01]  /*dff0*/  MUFU.EX2 R40, R40 ;  /* 0x0000002800287308 */ /* 0x000fe20000000800 */
[----:B------:R-:W-:Y:S02]  /*e000*/  ISETP.GT.AND P2, PT, R45, 0x70, P1 ;  /* 0x000000702d00780c */ /* 0x000fe40000f44270 */
[----:B------:R-:W-:Y:S01]  /*e010*/  FSEL R80, R42, -INF , !P5 ;  /* 0xff8000002a507808 */ /* 0x000fe20006800000 */
[----:B------:R-:W-:Y:S01]  /*e020*/  FFMA.FTZ R42, R76, R9, -R51 ;  /* 0x000000094c2a7223 */ /* 0x000fe20000010833 */
        /* <DEDUP_REMOVED lines=10> */
[----:B------:R-:W-:Y:S02]  /*e0d0*/  ISETP.LT.OR P3, PT, R37, 0x72, P3 ;  /* 0x000000722500780c */ /* 0x000fe40001f61670 */
[----:B------:R-:W-:Y:S01]  /*e0e0*/  FSEL R152, R46, -INF , !P2 ;  /* 0xff8000002e987808 */ /* 0x000fe20005000000 */
[----:B------:R-:W-:Y:S01]  /*e0f0*/  FFMA.FTZ R46, R72, R9, -R51 ;  /* 0x00000009482e7223 */ /* 0x000fe20000010833 */
[----:B------:R-:W-:Y:S01]  /*e100*/  FMNMX.FTZ R33, R78, R33, !PT ;  /* 0x000000214e217209 */ /* 0x000fe20007810000 */
[----:B------:R-:W-:Y:S01]  /*e110*/  MUFU.EX2 R42, R42 ;  /* 0x0000002a002a7308 */ /* 0x000fe20000000800 */
[----:B------:R-:W-:-:S02]  /*e120*/  ISETP.GT.AND P1, PT, R45, 0x79, P1 ;  /* 0x000000792d00780c */ /* 0x000fc40000f24270 */
[----:B------:R-:W-:Y:S02]  /*e130*/  ISETP.LT.OR P5, PT, R37, 0x79, P5 ;  /* 0x000000792500780c */ /* 0x000fe40002fa1670 */
[----:B------:R-:W-:Y:S02]  /*e140*/  FSEL R76, R47, -INF , !P3 ;  /* 0xff8000002f4c7808 */ /* 0x000fe40005800000 */
[----:B------:R-:W-:Y:S01]  /*e150*/  FMNMX.FTZ R33, R152, R33, !PT ;  /* 0x0000002198217209 */ /* 0x000fe20007810000 */
[----:B------:R-:W-:Y:S01]  /*e160*/  MUFU.EX2 R46, R46 ;  /* 0x0000002e002e7308 */ /* 0x000fe20000000800 */
[----:B------:R-:W-:Y:S01]  /*e170*/  ISETP.LT.OR P1, PT, R37, 0x7a, P1 ;  /* 0x0000007a2500780c */ /* 0x000fe20000f21670 */
[----:B------:R-:W-:Y:S01]  /*e180*/  FFMA.FTZ R37, R74, R9, -R51 ;  /* 0x000000094a257223 */ /* 0x000fe20000010833 */
[----:B------:R-:W-:Y:S02]  /*e190*/  FSEL R190, R49, -INF , !P5 ;  /* 0xff80000031be7808 */ /* 0x000fe40006800000 */
[----:B------:R-:W-:-:S02]  /*e1a0*/  FMNMX.FTZ R35, R76, R33, !PT ;  /* 0x000000214c237209 */ /* 0x000fc40007810000 */
[----:B------:R-:W-:Y:S01]  /*e1b0*/  FSEL R74, R50, -INF , !P1 ;  /* 0xff800000324a7808 */ /* 0x000fe20004800000 */
[----:B------:R-:W-:Y:S01]  /*e1c0*/  MUFU.EX2 R33, R37 ;  /* 0x0000002500217308 */ /* 0x000fe20000000800 */
[----:B------:R-:W-:Y:S01]  /*e1d0*/  FMNMX.FTZ R35, R190, R35, !PT ;  /* 0x00000023be237209 */ /* 0x000fe20007810000 */
[--C-:B------:R-:W-:Y:S01]  /*e1e0*/  FFMA.FTZ R50, R70, R9, -R51.reuse ;  /* 0x0000000946327223 */ /* 0x100fe20000010833 */
[----:B------:R-:W-:Y:S02]  /*e1f0*/  FSEL R56, R10, RZ, P6 ;  /* 0x000000ff0a387208 */ /* 0x000fe40003000000 */
        /* <DEDUP_REMOVED lines=56> */
[----:B------:R-:W3:Y:S01]  /*e580*/  MUFU.EX2 R183, R183 ;  /* 0x000000b700b77308 */ /* 0x000ee20000000800 */
        /* <DEDUP_REMOVED lines=16> */
[----:B---3--:R-:W-:Y:S01]  /*e690*/  FADD.FTZ R5, R183, R4 ;  /* 0x00000004b7057221 */ /* 0x008fe20000010000 */
[----:B------:R-:W-:Y:S01]  /*e6a0*/  FADD.FTZ R38, R25, R38 ;  /* 0x0000002619267221 */ /* 0x000fe20000010000 */
[-CC-:B------:R-:W-:Y:S01]  /*e6b0*/  FFMA.FTZ R76, R76, R9.reuse, -R47.reuse ;  /* 0x000000094c4c7223 */ /* 0x180fe2000001082f */
[-CC-:B------:R-:W-:Y:S01]  /*e6c0*/  FFMA.FTZ R190, R190, R9.reuse, -R47.reuse ;  /* 0x00000009bebe7223 */ /* 0x180fe2000001082f */
[----:B------:R-:W-:-:S03]  /*e6d0*/  FFMA.FTZ R47, R74, R9, -R47 ;  /* 0x000000094a2f7223 */ /* 0x000fc6000001082f */
[----:B------:R-:W3:Y:S01]  /*e6e0*/  MUFU.EX2 R20, R20 ;  /* 0x0000001400147308 */ /* 0x000ee20000000800 */
[----:B0-----:R-:W-:-:S07]  /*e6f0*/  FADD.FTZ R4, R18, R5 ;  /* 0x0000000512047221 */ /* 0x001fce0000010000 */
[----:B------:R-:W0:Y:S01]  /*e700*/  MUFU.EX2 R179, R179 ;  /* 0x000000b300b37308 */ /* 0x000e220000000800 */
[----:B-1----:R-:W-:-:S07]  /*e710*/  FADD.FTZ R5, R177, R4 ;  /* 0x00000004b1057221 */ /* 0x002fce0000010000 */
[----:B------:R-:W1:Y:S01]  /*e720*/  MUFU.EX2 R22, R22 ;  /* 0x0000001600167308 */ /* 0x000e620000000800 */
[----:B---3--:R-:W-:-:S07]  /*e730*/  FADD.FTZ R4, R20, R5 ;  /* 0x0000000514047221 */ /* 0x008fce0000010000 */
        /* <DEDUP_REMOVED lines=11> */
[----:B---3--:R-:W-:Y:S01]  /*e7f0*/  FADD.FTZ R4, R26, R5 ;  /* 0x000000051a047221 */ /* 0x008fe20000010000 */
[----:B------:R-:W-:-:S06]  /*e800*/  FADD.FTZ R5, R27, R38 ;  /* 0x000000261b057221 */ /* 0x000fcc0000010000 */
[----:B------:R-:W3:Y:S01]  /*e810*/  MUFU.EX2 R171, R171 ;  /* 0x000000ab00ab7308 */ /* 0x000ee20000000800 */
        /* <DEDUP_REMOVED lines=8> */
[----:B---3--:R-:W-:Y:S01]  /*e8a0*/  FADD.FTZ R49, R171, R38 ;  /* 0x00000026ab317221 */ /* 0x008fe20000010000 */
[----:B------:R-:W-:-:S04]  /*e8b0*/  FADD.FTZ R4, R42, R5 ;  /* 0x000000052a047221 */ /* 0x000fc80000010000 */
[----:B------:R-:W-:Y:S02]  /*e8c0*/  FADD.FTZ R5, R33, R4 ;  /* 0x0000000421057221 */ /* 0x000fe40000010000 */
        /* <DEDUP_REMOVED lines=43> */
[----:B0-----:R-:W-:Y:S01]  /*eb80*/  FADD.FTZ R38, R155, R38 ;  /* 0x000000269b267221 */ /* 0x001fe20000010000 */
[----:B-1----:R-:W-:-:S03]  /*eb90*/  FADD.FTZ R5, R44, R5 ;  /* 0x000000052c057221 */ /* 0x002fc60000010000 */
[----:B---3--:R-:W-:Y:S01]  /*eba0*/  FADD.FTZ R4, R47, R38 ;  /* 0x000000262f047221 */ /* 0x008fe20000010000 */
[----:B------:R-:W-:Y:S06]  /*ebb0*/  @!P0 BRA `(.L_x_7612) ;  /* 0x0000000000048947 */ /* 0x000fec0003800000 */
[----:B------:R-:W-:Y:S01]  /*ebc0*/  BPT.TRAP 0x1 ;  /* 0x000000040000795c */ /* 0x000fe20000300000 */
.L_x_7612:
        /* <DEDUP_REMOVED lines=105> */
[----:B------:R-:W-:Y:S01]  /*f260*/  F2FP.BF16.F32.PACK_AB R155, R47, R155 ;  /* 0x0000009b2f9b723e */ /* 0x000fe200000010ff */
[----:B------:R-:W-:Y:S06]  /*f270*/  @P1 BRA `(.L_x_7613) ;  /* 0xffffffc400d41947 */ /* 0x000fec000383ffff */
.L_x_7594:
[----:B------:R-:W-:Y:S06]  /*f280*/  BAR.ARV 0x8, 0x180 ;  /* 0x0206000000007b1d */ /* 0x000fec0000002000 */
[----:B------:R-:W-:Y:S05]  /*f290*/  @!P0 BRA `(.L_x_7614) ;  /* 0x0000000000048947 */ /* 0x000fea0003800000 */
[----:B------:R-:W-:Y:S01]  /*f2a0*/  BPT.TRAP 0x1 ;  /* 0x000000040000795c */ /* 0x000fe20000300000 */
.L_x_7614:
[----:B------:R-:W-:Y:S01]  /*f2b0*/  ULEA UR5, UR46, UR40, 0x3 ;  /* 0x000000282e057291 */ /* 0x000fe2000f8e183f */
[----:B------:R-:W-:-:S05]  /*f2c0*/  IMAD.U32 R0, RZ, RZ, UR45 ;  /* 0x0000002dff007e24 */ /* 0x000fca000f8e00ff */
[----:B------:R-:W-:-:S04]  /*f2d0*/  SHF.L.U32 R0, R0, 0x1f, RZ ;  /* 0x0000001f00007819 */ /* 0x000fc800000006ff */
[----:B------:R0:W1:Y:S01]  /*f2e0*/  SYNCS.PHASECHK.TRANS64.TRYWAIT P1, [UR5+0x28850], R0 ;  /* 0x02885000ff0075a7 */ /* 0x0000620008020145 */
[----:B------:R-:W-:Y:S05]  /*f2f0*/  @!P0 BRA `(.L_x_7615) ;  /* 0x0000000000048947 */ /* 0x000fea0003800000 */
[----:B------:R-:W-:Y:S01]  /*f300*/  BPT.TRAP 0x1 ;  /* 0x000000040000795c */ /* 0x000fe20000300000 */
.L_x_7615:
[----:B-1----:R-:W-:Y:S05]  /*f310*/  @P1 BRA `(.L_x_7616) ;  /* 0x0000000000081947 */ /* 0x002fea0003800000 */
[----:B------:R-:W1:Y:S02]  /*f320*/  SYNCS.PHASECHK.TRANS64.TRYWAIT P1, [UR5+0x28850], R0 ;  /* 0x02885000ff0075a7 */ /* 0x000e640008020145 */
[----:B-1----:R-:W-:Y:S05]  /*f330*/  @!P1 BRA `(.L_x_7617) ;  /* 0x0000006400249947 */ /* 0x002fea0003800000 */
.L_x_7616:
[----:B------:R-:W-:Y:S01]  /*f340*/  UIADD3 UR40, UR40, 0x400, URZ ;  /* 0x0000040028287890 */ /* 0x000fe2000fffe03f */
[----:B------:R-:W-:Y:S01]  /*f350*/  WARPGROUP.ARRIVE ;  /* 0x00000000000079c5 */ /* 0x000fe20000000000 */
[----:B------:R-:W-:Y:S01]  /*f360*/  UMOV UR47, 0x40000040 ;  /* 0x40000040002f7882 */ /* 0x000fe20000000000 */
[----:B------:R-:W-:Y:S01]  /*f370*/  UMOV UR7, 0x40000040 ;  /* 0x4000004000077882 */ /* 0x000fe20000000000 */
[----:B------:R-:W-:Y:S01]  /*f380*/  USHF.R.U32.HI UR40, URZ, 0x4, UR40 ;  /* 0x000000043f287899 */ /* 0x000fe20008011628 */
[----:B01----:R-:W0:Y:S03]  /*f390*/  SHFL.BFLY PT, R0, R5, 0x2, 0x1f ;  /* 0x0c401f0005007f89 */ /* 0x003e2600000e0000 */
[----:B------:R-:W-:Y:S01]  /*f3a0*/  ULOP3.LUT UR40, UR40, 0x3fff, URZ, 0xc0, !UPT ;  /* 0x00003fff28287892 */ /* 0x000fe2000f8ec03f */
[----:B------:R-:W1:Y:S03]  /*f3b0*/  SHFL.BFLY PT, R3, R4, 0x2, 0x1f ;  /* 0x0c401f0004037f89 */ /* 0x000e6600000e0000 */
[----:B------:R-:W-:-:S04]  /*f3c0*/  ULOP3.LUT UR40, UR40, 0x4000000, URZ, 0xfc, !UPT ;  /* 0x0400000028287892 */ /* 0x000fc8000f8efc3f */
[----:B------:R-:W-:-:S04]  /*f3d0*/  ULEA UR46, UR46, UR40, 0xb ;  /* 0x000000282e2e7291 */ /* 0x000fc8000f8e583f */
[----:B------:R-:W-:-:S05]  /*f3e0*/  UIADD3 UR4, UR46, 0x80, URZ ;  /* 0x000000802e047890 */ /* 0x000fca000fffe03f */
[----:B------:R-:W-:Y:S01]  /*f3f0*/  HGMMA.64x128x16.F32.BF16 R88, R180, gdesc[UR44].tnspB, R88, gsb0 ;  /* 0x41e0002cb4587df0 */ /* 0x000fe20008001858 */
[----:B------:R-:W-:Y:S01]  /*f400*/  UMOV UR47, 0x40000040 ;  /* 0x40000040002f7882 */ /* 0x000fe20000000000 */
[----:B------:R-:W-:Y:S01]  /*f410*/  UMOV UR6, UR4 ;  /* 0x0000000400067c82 */ /* 0x000fe20008000000 */
[----:B------:R-:W-:Y:S01]  /*f420*/  UIADD3 UR4, UR46, 0x100, URZ ;  /* 0x000001002e047890 */ /* 0x000fe2000fffe03f */
[----:B0-----:R-:W-:Y:S01]  /*f430*/  FADD.FTZ R0, R0, R5 ;  /* 0x0000000500007221 */ /* 0x001fe20000010000 */
[----:B-1----:R-:W-:Y:S01]  /*f440*/  FADD.FTZ R2, R3, R4 ;  /* 0x0000000403027221 */ /* 0x002fe20000010000 */
[----:B------:R-:W-:-:S03]  /*f450*/  IMAD.MOV.U32 R4, RZ, RZ, RZ ;  /* 0x000000ffff047224 */ /* 0x000fc600078e00ff */
[----:B------:R-:W0:Y:S04]  /*f460*/  SHFL.BFLY PT, R3, R0, 0x1, 0x1f ;  /* 0x0c201f0000037f89 */ /* 0x000e2800000e0000 */
[----:B------:R-:W1:Y:S01]  /*f470*/  SHFL.BFLY PT, R7, R2, 0x1, 0x1f ;  /* 0x0c201f0002077f89 */ /* 0x000e6200000e0000 */
[----:B0-----:R-:W-:Y:S01]  /*f480*/  FADD.FTZ R11, R0, R3 ;  /* 0x00000003000b7221 */ /* 0x001fe20000010000 */
[----:B------:R-:W-:Y:S01]  /*f490*/  MOV R3, 0xff800000 ;  /* 0xff80000000037802 */ /* 0x000fe20000000f00 */
[----:B------:R-:W-:Y:S02]  /*f4a0*/  IMAD.MOV.U32 R0, RZ, RZ, -0x800000 ;  /* 0xff800000ff007424 */ /* 0x000fe400078e00ff */
[----:B-1----:R-:W-:Y:S01]  /*f4b0*/  FADD.FTZ R12, R2, R7 ;  /* 0x00000007020c7221 */ /* 0x002fe20000010000 */
[----:B------:R-:W-:Y:S01]  /*f4c0*/  FSETP.NE.FTZ.AND P1, PT, R11, RZ, PT ;  /* 0x000000ff0b00720b */ /* 0x000fe20003f35000 */
[----:B------:R-:W-:-:S03]  /*f4d0*/  IMAD.MOV.U32 R7, RZ, RZ, RZ ;  /* 0x000000ffff077224 */ /* 0x000fc600078e00ff */
[----:B------:R-:W-:-:S09]  /*f4e0*/  FSETP.NE.FTZ.AND P2, PT, R12, RZ, PT ;  /* 0x000000ff0c00720b */ /* 0x000fd20003f55000 */
[----:B------:R-:W0:Y:S01]  /*f4f0*/  @P1 MUFU.LG2 R6, R11 ;  /* 0x0000000b00061308 */ /* 0x000e220000000c00 */
[----:B------:R-:W-:-:S03]  /*f500*/  @P1 FMUL.FTZ R5, R9, 0.69314718246459960938 ;  /* 0x3f31721809051820 */ /* 0x000fc60000410000 */
[----:B------:R-:W-:-:S04]  /*f510*/  @P2 FMUL.FTZ R2, R9, 0.69314718246459960938 ;  /* 0x3f31721809022820 */ /* 0x000fc80000410000 */
[----:B------:R-:W1:Y:S08]  /*f520*/  @P2 MUFU.LG2 R8, R12 ;  /* 0x0000000c00082308 */ /* 0x000e700000000c00 */
[----:B------:R3:W4:Y:S01]  /*f530*/  @P1 MUFU.RCP R4, R11 ;  /* 0x0000000b00041308 */ /* 0x0007220000001000 */
        /* <DEDUP_REMOVED lines=39> */
[----:B------:R-:W-:-:S07]  /*f7b0*/  WARPGROUP.ARRIVE ;  /* 0x00000000000079c5 */ /* 0x000fce0000000000 */
[----:B------:R-:W-:Y:S03]  /*f7c0*/  HGMMA.64x128x16.F32.BF16 R88, R152, gdesc[UR44].tnspB, R88, gsb0 ;  /* 0x41e0002c98587df0 */ /* 0x000fe60008001858 */
[----:B------:R-:W-:Y:S02]  /*f7d0*/  WARPGROUP.DEPBAR.LE gsb0, 0x0 ;  /* 0x00008000000079c5 */ /* 0x000fe40000010000 */
[----:B0--34-:R-:W-:Y:S05]  /*f7e0*/  @!P0 BRA `(.L_x_7618) ;  /* 0x0000000000048947 */ /* 0x019fea0003800000 */
[----:B------:R-:W-:Y:S01]  /*f7f0*/  BPT.TRAP 0x1 ;  /* 0x000000040000795c */ /* 0x000fe20000300000 */
.L_x_7618:
        /* <DEDUP_REMOVED lines=68> */
.L_x_7540:
[----:B------:R-:W-:Y:S05]  /*fc40*/  @P0 BRA `(.L_x_7619) ;  /* 0x00000014004c0947 */ /* 0x000fea0003800000 */
[----:B------:R-:W0:Y:S01]  /*fc50*/  S2R R2, SR_TID.X ;  /* 0x0000000000027919 */ /* 0x000e220000002100 */
[----:B------:R-:W1:Y:S01]  /*fc60*/  LDC R17, c[0x0][0xbe8] ;  /* 0x0002fa00ff117b82 */ /* 0x000e620000000800 */
[----:B------:R-:W-:Y:S02]  /*fc70*/  USHF.R.S32.HI UR7, URZ, 0x1f, UR37 ;  /* 0x0000001f3f077899 */ /* 0x000fe40008011425 */
[----:B--2---:R-:W-:Y:S01]  /*fc80*/  IMAD R16, RZ, RZ, -UR37 ;  /* 0x80000025ff107e24 */ /* 0x004fe2000f8e02ff */
        /* <DEDUP_REMOVED lines=9> */
[----:B------:R-:W4:Y:S01]  /*fd20*/  S2UR UR11, SR_CTAID.Y ;  /* 0x00000000000b79c3 */ /* 0x000f220000002600 */
[----:B------:R-:W-:-:S07]  /*fd30*/  UIMAD UR7, UR7, UR8, URZ ;  /* 0x00000008070772a4 */ /* 0x000fce000f8e023f */
[----:B------:R-:W-:Y:S01]  /*fd40*/  BAR.SYNC.DEFER_BLOCKING 0x1, 0x100 ;  /* 0x0044000000007b1d */ /* 0x000fe20000010000 */
[----:B-1----:R-:W-:-:S07]  /*fd50*/  ISETP.NE.AND P0, PT, R17, 0x1, PT ;  /* 0x000000011100780c */ /* 0x002fce0003f05270 */
[----:B------:R-:W4:Y:S01]  /*fd60*/  LDC R21, c[0x0][0xc50] ;  /* 0x00031400ff157b82 */ /* 0x000f220000000800 */
[----:B0-----:R-:W-:Y:S01]  /*fd70*/  VIADD R4, R2, 0xffffff80 ;  /* 0xffffff8002047836 */ /* 0x001fe20000000000 */
[----:B---3--:R-:W-:-:S06]  /*fd80*/  USHF.R.S32.HI UR10, URZ, 0x1f, UR12 ;  /* 0x0000001f3f0a7899 */ /* 0x008fcc000801140c */
[----:B------:R-:W0:Y:S01]  /*fd90*/  LDC.64 R14, c[0x0][0xb40] ;  /* 0x0002d000ff0e7b82 */ /* 0x000e220000000a00 */
[----:B------:R-:W-:-:S04]  /*fda0*/  SHF.R.S32.HI R5, RZ, 0x1f, R4 ;  /* 0x0000001fff057819 */ /* 0x000fc80000011404 */
[----:B------:R-:W-:-:S03]  /*fdb0*/  LEA.HI R2, R5, R4, RZ, 0x7 ;  /* 0x0000000405027211 */ /* 0x000fc600078f38ff */
[----:B------:R-:W1:Y:S01]  /*fdc0*/  @P0 LDC R13, c[0x0][0xbf0] ;  /* 0x0002fc00ff0d0b82 */ /* 0x000e620000000800 */
[----:B------:R-:W-:Y:S02]  /*fdd0*/  LEA.HI R5, R5, R4, RZ, 0x2 ;  /* 0x0000000405057211 */ /* 0x000fe400078f10ff */
[----:B------:R-:W-:Y:S02]  /*fde0*/  LOP3.LUT R7, R2, 0xffffff80, RZ, 0xc0, !PT ;  /* 0xffffff8002077812 */ /* 0x000fe400078ec0ff */
[----:B------:R-:W-:-:S03]  /*fdf0*/  LOP3.LUT R5, R5, 0xfffffffc, RZ, 0xc0, !PT ;  /* 0xfffffffc05057812 */ /* 0x000fc600078ec0ff */
[C---:B------:R-:W-:Y:S01]  /*fe00*/  IMAD.IADD R18, R4.reuse, 0x1, -R7 ;  /* 0x0000000104127824 */ /* 0x040fe200078e0a07 */
[----:B------:R-:W-:Y:S01]  /*fe10*/  SHF.R.S32.HI R7, RZ, 0x7, R2 ;  /* 0x00000007ff077819 */ /* 0x000fe20000011402 */
[----:B------:R-:W-:Y:S01]  /*fe20*/  IMAD.IADD R5, R4, 0x1, -R5 ;  /* 0x0000000104057824 */ /* 0x000fe200078e0a05 */
[----:B------:R-:W3:Y:S01]  /*fe30*/  @P0 LDC R27, c[0x0][0xbec] ;  /* 0x0002fb00ff1b0b82 */ /* 0x000ee20000000800 */
[----:B----4-:R-:W-:Y:S01]  /*fe40*/  IMAD R21, R21, R16, UR11 ;  /* 0x0000000b15157e24 */ /* 0x010fe2000f8e0210 */
[----:B------:R-:W-:Y:S02]  /*fe50*/  SHF.R.S32.HI R9, RZ, 0x1f, R18 ;  /* 0x0000001fff097819 */ /* 0x000fe40000011412 */
[----:B------:R-:W-:Y:S01]  /*fe60*/  LEA.HI R2, R2, R7, RZ, 0x1 ;  /* 0x0000000702027211 */ /* 0x000fe200078f08ff */
[----:B0-----:R-:W-:Y:S01]  /*fe70*/  IMAD R12, R14, UR10, RZ ;  /* 0x0000000a0e0c7c24 */ /* 0x001fe2000f8e02ff */
[----:B------:R-:W-:Y:S02]  /*fe80*/  LEA.HI R23, R9, R18, RZ, 0x2 ;  /* 0x0000001209177211 */ /* 0x000fe400078f10ff */
[----:B------:R-:W-:Y:S01]  /*fe90*/  LOP3.LUT R2, R2, 0x3fffffe, RZ, 0xc0, !PT ;  /* 0x03fffffe02027812 */ /* 0x000fe200078ec0ff */
[----:B------:R-:W0:Y:S01]  /*fea0*/  @P0 LDC R20, c[0x0][0xbf0] ;  /* 0x0002fc00ff140b82 */ /* 0x000e220000000800 */
[----:B------:R-:W-:-:S02]  /*feb0*/  SHF.R.S32.HI R6, RZ, 0x2, R23 ;  /* 0x00000002ff067819 */ /* 0x000fc40000011417 */
[----:B------:R-:W-:Y:S01]  /*fec0*/  SHF.R.S32.HI R11, RZ, 0x1f, R23 ;  /* 0x0000001fff0b7819 */ /* 0x000fe20000011417 */
[----:B------:R-:W-:Y:S01]  /*fed0*/  IMAD.IADD R2, R7, 0x1, -R2 ;  /* 0x0000000107027824 */ /* 0x000fe200078e0a02 */
[----:B------:R-:W-:Y:S02]  /*fee0*/  LEA.HI R9, R9, R18, RZ, 0x5 ;  /* 0x0000001209097211 */ /* 0x000fe400078f28ff */
[----:B------:R-:W-:Y:S02]  /*fef0*/  LEA.HI R11, R11, R6, RZ, 0x3 ;  /* 0x000000060b0b7211 */ /* 0x000fe400078f18ff */
[----:B------:R-:W-:Y:S02]  /*ff00*/  SHF.R.S32.HI R7, RZ, 0x5, R9 ;  /* 0x00000005ff077819 */ /* 0x000fe40000011409 */
[----:B------:R-:W-:Y:S01]  /*ff10*/  LOP3.LUT R11, R11, 0xfffffff8, RZ, 0xc0, !PT ;  /* 0xfffffff80b0b7812 */ /* 0x000fe200078ec0ff */
[----:B------:R-:W4:Y:S01]  /*ff20*/  @P0 LDC R9, c[0x0][0xbec] ;  /* 0x0002fb00ff090b82 */ /* 0x000f220000000800 */
[----:B------:R-:W-:-:S03]  /*ff30*/  LOP3.LUT R23, R23, 0x7ffffffc, RZ, 0xc0, !PT ;  /* 0x7ffffffc17177812 */ /* 0x000fc600078ec0ff */
[----:B------:R-:W-:Y:S01]  /*ff40*/  IMAD.IADD R4, R6, 0x1, -R11 ;  /* 0x0000000106047824 */ /* 0x000fe200078e0a0b */
[----:B------:R-:W-:-:S03]  /*ff50*/  LEA.HI R6, R5, R5, RZ, 0x1 ;  /* 0x0000000505067211 */ /* 0x000fc600078f08ff */
[----:B------:R-:W5:Y:S01]  /*ff60*/  LDC.64 R10, c[0x0][0xbd8] ;  /* 0x0002f600ff0a7b82 */ /* 0x000f620000000a00 */
[----:B------:R-:W-:Y:S01]  /*ff70*/  LOP3.LUT R6, R6, 0x1ffffffe, RZ, 0xc0, !PT ;  /* 0x1ffffffe06067812 */ /* 0x000fe200078ec0ff */
[----:B------:R-:W-:Y:S02]  /*ff80*/  IMAD R7, R7, 0x10, R4 ;  /* 0x0000001007077824 */ /* 0x000fe400078e0204 */
[----:B------:R-:W-:Y:S02]  /*ff90*/  IMAD.U32 R4, RZ, RZ, UR4 ;  /* 0x00000004ff047e24 */ /* 0x000fe4000f8e00ff */
[----:B------:R-:W-:Y:S01]  /*ffa0*/  IMAD.IADD R25, R5, 0x1, -R6 ;  /* 0x0000000105197824 */ /* 0x000fe200078e0a06 */
[----:B------:R-:W-:Y:S01]  /*ffb0*/  MOV R5, UR5 ;  /* 0x0000000500057c02 */ /* 0x000fe20008000f00 */
[----:B------:R-:W-:Y:S01]  /*ffc0*/  IMAD R2, R2, 0x40, R7 ;  /* 0x0000004002027824 */ /* 0x000fe200078e0207 */
[----:B------:R-:W-:Y:S01]  /*ffd0*/  UIMAD.WIDE.U32 UR4, UR37, UR8, URZ ;  /* 0x00000008250472a5 */ /* 0x000fe2000f8e003f */
[----:B------:R-:W-:Y:S01]  /*ffe0*/  IMAD.U32 R5, RZ, RZ, UR6 ;  /* 0x00000006ff057e24 */ /* 0x000fe2000f8e00ff */
[----:B------:R-:W-:Y:S01]  /*fff0*/  UIMAD UR6, UR37, UR9, UR7 ;  /* 0x00000009250672a4 */ /* 0x000fe2000f8e0207 */
[----:B------:R-:W-:-:S02]  /*10000*/  IMAD R6, R25, 0x8, R2 ;  /* 0x0000000819067824 */ /* 0x000fc400078e0202 */
[----:B------:R-:W-:Y:S01]  /*10010*/  ULDC.64 UR8, c[0x0][0xb28] ;  /* 0x0002ca0000087ab9 */ /* 0x000fe20000000a00 */
[----:B------:R-:W-:Y:S02]  /*10020*/  UIADD3 UR6, UR5, UR6, URZ ;  /* 0x0000000605067290 */ /* 0x000fe4000fffe03f */
[----:B------:R-:W-:Y:S02]  /*10030*/  IMAD.U32 R7, RZ, RZ, UR5 ;  /* 0x00000005ff077e24 */ /* 0x000fe4000f8e00ff */
[----:B--2---:R-:W-:Y:S02]  /*10040*/  IMAD R2, R19, 0x80, R2 ;  /* 0x0000008013027824 */ /* 0x004fe400078e0202 */
[----:B------:R-:W-:Y:S01]  /*10050*/  IMAD.U32 R7, RZ, RZ, UR6 ;  /* 0x00000006ff077e24 */ /* 0x000fe2000f8e00ff */
[----:B------:R-:W-:Y:S02]  /*10060*/  ULDC.64 UR6, c[0x0][0xb48] ;  /* 0x0002d20000067ab9 */ /* 0x000fe40000000a00 */
[----:B------:R-:W-:Y:S01]  /*10070*/  IADD3 R16, R2, 0x8, RZ ;  /* 0x0000000802107810 */ /* 0x000fe20007ffe0ff */
[----:B-----5:R-:W-:-:S02]  /*10080*/  IMAD R8, R10, UR10, RZ ;  /* 0x0000000a0a087c24 */ /* 0x020fc4000f8e02ff */
[----:B------:R-:W-:-:S04]  /*10090*/  IMAD.WIDE.U32 R4, R10, UR12, R4 ;  /* 0x0000000c0a047c25 */ /* 0x000fc8000f8e0004 */
[----:B------:R-:W-:Y:S02]  /*100a0*/  IMAD R11, R11, UR12, R8 ;  /* 0x0000000c0b0b7c24 */ /* 0x000fe4000f8e0208 */
[----:B------:R-:W-:Y:S02]  /*100b0*/  IMAD R8, R19, 0x80, R6 ;  /* 0x0000008013087824 */ /* 0x000fe400078e0206 */
[----:B------:R-:W-:Y:S01]  /*100c0*/  IMAD.U32 R6, RZ, RZ, UR4 ;  /* 0x00000004ff067e24 */ /* 0x000fe2000f8e00ff */
[----:B------:R-:W-:Y:S01]  /*100d0*/  IADD3 R5, R5, R11, RZ ;  /* 0x0000000b05057210 */ /* 0x000fe20007ffe0ff */
[----:B----4-:R-:W-:Y:S01]  /*100e0*/  @P0 IMAD.HI.U32 R10, R8, R9, RZ ;  /* 0x00000009080a0227 */ /* 0x010fe200078e00ff */
[----:B------:R-:W-:-:S03]  /*100f0*/  ULDC.64 UR4, c[0x0][0xbe0] ;  /* 0x0002f80000047ab9 */ /* 0x000fc60000000a00 */
[----:B------:R-:W-:Y:S01]  /*10100*/  IMAD.MOV.U32 R9, RZ, RZ, R8 ;  /* 0x000000ffff097224 */ /* 0x000fe200078e0008 */
[----:B-1----:R-:W-:Y:S01]  /*10110*/  @P0 SHF.R.U32.HI R9, RZ, R13, R10 ;  /* 0x0000000dff090219 */ /* 0x002fe2000001160a */
[----:B------:R-:W-:Y:S01]  /*10120*/  IMAD R13, R15, UR12, R12 ;  /* 0x0000000c0f0d7c24 */ /* 0x000fe2000f8e020c */
[----:B------:R-:W-:Y:S01]  /*10130*/  SHF.R.S32.HI R12, RZ, 0x1f, R21 ;  /* 0x0000001fff0c7819 */ /* 0x000fe20000011415 */
[----:B------:R-:W-:-:S04]  /*10140*/  IMAD.WIDE.U32 R6, R14, UR12, R6 ;  /* 0x0000000c0e067c25 */ /* 0x000fc8000f8e0006 */
[----:B---3--:R-:W-:-:S04]  /*10150*/  @P0 IMAD.HI.U32 R27, R8, R27, RZ ;  /* 0x0000001b081b0227 */ /* 0x008fc800078e00ff */
[----:B------:R-:W-:Y:S02]  /*10160*/  IMAD.IADD R7, R7, 0x1, R13 ;  /* 0x0000000107077824 */ /* 0x000fe400078e020d */
[----:B------:R-:W-:Y:S02]  /*10170*/  IMAD R13, R12, UR6, RZ ;  /* 0x000000060c0d7c24 */ /* 0x000fe4000f8e02ff */
[----:B------:R-:W-:-:S04]  /*10180*/  IMAD.WIDE.U32 R4, R21, UR4, R4 ;  /* 0x0000000415047c25 */ /* 0x000fc8000f8e0004 */
[----:B------:R-:W-:Y:S01]  /*10190*/  IMAD.MOV.U32 R11, RZ, RZ, R8 ;  /* 0x000000ffff0b7224 */ /* 0x000fe200078e0008 */
[----:B0-----:R-:W-:Y:S01]  /*101a0*/  @P0 SHF.R.U32.HI R11, RZ, R20, R27 ;  /* 0x00000014ff0b0219 */ /* 0x001fe2000001161b */
        /* <DEDUP_REMOVED lines=16> */
[----:B------:R-:W-:Y:S02]  /*102b0*/  IMAD.IADD R7, R7, 0x1, R15 ;  /* 0x0000000107077824 */ /* 0x000fe400078e020f */
        /* <DEDUP_REMOVED lines=17> */
[----:B------:R-:W-:Y:S01]  /*103d0*/  LEA R20, P1, R6, UR8, 0x2 ;  /* 0x0000000806147c11 */ /* 0x000fe2000f8210ff */
[----:B------:R-:W-:Y:S01]  /*103e0*/  IMAD.IADD R5, R7, 0x1, R15 ;  /* 0x0000000107057824 */ /* 0x000fe200078e020f */
[----:B0-----:R-:W-:Y:S01]  /*103f0*/  ULEA UR4, UR5, UR4, 0x18 ;  /* 0x0000000405047291 */ /* 0x001fe2000f8ec03f */
[----:B------:R-:W-:Y:S01]  /*10400*/  IMAD R17, R17, UR6, RZ ;  /* 0x0000000611117c24 */ /* 0x000fe2000f8e02ff */
[----:B------:R-:W-:Y:S01]  /*10410*/  LEA.HI.X R9, R4, UR7, R9, 0x2, P0 ;  /* 0x0000000704097c11 */ /* 0x000fe200080f1409 */
[----:B------:R-:W-:Y:S01]  /*10420*/  IMAD.IADD R19, R18, 0x1, -R23 ;  /* 0x0000000112137824 */ /* 0x000fe200078e0a17 */
[----:B------:R-:W-:Y:S01]  /*10430*/  LEA.HI.X R22, R6, UR9, R5, 0x2, P1 ;  /* 0x0000000906167c11 */ /* 0x000fe200088f1405 */
        /* <DEDUP_REMOVED lines=8> */
[----:B------:R-:W-:Y:S01]  /*104c0*/  SHFL.IDX PT, R6, R8, 0x1, 0x1c1f ;  /* 0x003c1f0008067f89 */ /* 0x000fe200000e0000 */
[----:B------:R-:W-:-:S03]  /*104d0*/  IMAD.SHL.U32 R19, R19, 0x2, RZ ;  /* 0x0000000213137824 */ /* 0x000fc600078e00ff */
[----:B------:R-:W1:Y:S03]  /*104e0*/  SHFL.IDX PT, R7, R9, 0x1, 0x1c1f ;  /* 0x003c1f0009077f89 */ /* 0x000e6600000e0000 */
[----:B------:R-:W-:Y:S01]  /*104f0*/  SYNCS.ARRIVE.TRANS64.RED.A1T0 RZ, [UR4], RZ ;  /* 0x000000ffffff79a7 */ /* 0x000fe20008100404 */
[----:B------:R2:W3:Y:S04]  /*10500*/  SHFL.IDX PT, R14, R20, RZ, 0x1c1f ;  /* 0x001c1fff140e7589 */ /* 0x0004e800000e0000 */
[----:B------:R2:W4:Y:S04]  /*10510*/  SHFL.IDX PT, R15, R22, RZ, 0x1c1f ;  /* 0x001c1fff160f7589 */ /* 0x00052800000e0000 */
        /* <DEDUP_REMOVED lines=14> */
[C---:B------:R-:W-:Y:S01]  /*10600*/  IADD3 R11, R19.reuse, 0x40, RZ ;  /* 0x00000040130b7810 */ /* 0x040fe20007ffe0ff */
[----:B------:R-:W-:Y:S01]  /*10610*/  VIADD R12, R19, 0x50 ;  /* 0x00000050130c7836 */ /* 0x000fe20000000000 */
[----:B------:R-:W-:Y:S01]  /*10620*/  ISETP.GE.AND P4, PT, R9, UR4, PT ;  /* 0x0000000409007c0c */ /* 0x000fe2000bf86270 */
[C---:B------:R-:W-:Y:S01]  /*10630*/  VIADD R18, R19.reuse, 0x60 ;  /* 0x0000006013127836 */ /* 0x040fe20000000000 */
[----:B------:R-:W-:Y:S01]  /*10640*/  ISETP.GE.AND P5, PT, R10, UR4, PT ;  /* 0x000000040a007c0c */ /* 0x000fe2000bfa6270 */
[----:B---34-:R-:W-:Y:S01]  /*10650*/  @!P2 IMAD.WIDE R2, R19, 0x4, R14 ;  /* 0x000000041302a825 */ /* 0x018fe200078e020e */
[----:B------:R-:W-:-:S02]  /*10660*/  ISETP.GE.AND P6, PT, R11, UR4, PT ;  /* 0x000000040b007c0c */ /* 0x000fc4000bfc6270 */
[----:B------:R-:W-:Y:S02]  /*10670*/  @!P3 LEA.HI R0, R0, R0, RZ, 0x1 ;  /* 0x000000000000b211 */ /* 0x000fe400078f08ff */
        /* <DEDUP_REMOVED lines=8> */
[----:B------:R-:W-:Y:S02]  /*10700*/  @!P5 LOP3.LUT R13, R10, 0xfffffffe, RZ, 0xc0, !PT ;  /* 0xfffffffe0a0dd812 */ /* 0x000fe400078ec0ff */
[----:B------:R1:W-:Y:S01]  /*10710*/  @!P3 ST.E.64 desc[UR48][R4.64], R92 ;  /* 0x0000005c0400b985 */ /* 0x0003e2000c101b30 */
[----:B------:R-:W-:Y:S02]  /*10720*/  ISETP.GE.AND P3, PT, R8, UR4, PT ;  /* 0x0000000408007c0c */ /* 0x000fe4000bf66270 */
[----:B0-----:R-:W-:Y:S02]  /*10730*/  @!P0 LOP3.LUT R3, R6, 0xfffffffe, RZ, 0xc0, !PT ;  /* 0xfffffffe06038812 */ /* 0x001fe400078ec0ff */
[----:B------:R-:W-:-:S03]  /*10740*/  @!P4 LEA.HI R6, R9, R9, RZ, 0x1 ;  /* 0x000000090906c211 */ /* 0x000fc600078f08ff */
[----:B------:R-:W-:Y:S01]  /*10750*/  @!P0 IMAD.WIDE R2, R3, 0x4, R14 ;  /* 0x0000000403028825 */ /* 0x000fe200078e020e */
[----:B------:R-:W-:-:S04]  /*10760*/  @!P2 LEA.HI R0, R0, R0, RZ, 0x1 ;  /* 0x000000000000a211 */ /* 0x000fc800078f08ff */
[----:B------:R0:W-:Y:S01]  /*10770*/  @!P0 ST.E.64 desc[UR48][R2.64], R96 ;  /* 0x0000006002008985 */ /* 0x0001e2000c101b30 */
[----:B------:R-:W-:Y:S02]  /*10780*/  @!P3 LEA.HI R8, R8, R8, RZ, 0x1 ;  /* 0x000000080808b211 */ /* 0x000fe400078f08ff */
[----:B-1----:R-:W-:Y:S02]  /*10790*/  @!P1 LOP3.LUT R5, R7, 0xfffffffe, RZ, 0xc0, !PT ;  /* 0xfffffffe07059812 */ /* 0x002fe400078ec0ff */
[----:B------:R-:W-:Y:S02]  /*107a0*/  @!P2 LOP3.LUT R7, R0, 0xfffffffe, RZ, 0xc0, !PT ;  /* 0xfffffffe0007a812 */ /* 0x000fe400078ec0ff */
[----:B------:R-:W-:Y:S01]  /*107b0*/  @!P3 LOP3.LUT R9, R8, 0xfffffffe, RZ, 0xc0, !PT ;  /* 0xfffffffe0809b812 */ /* 0x000fe200078ec0ff */
[--C-:B------:R-:W-:Y:S01]  /*107c0*/  @!P1 IMAD.WIDE R4, R5, 0x4, R14.reuse ;  /* 0x0000000405049825 */ /* 0x100fe200078e020e */
[----:B------:R-:W-:Y:S02]  /*107d0*/  @!P6 LEA.HI R0, R11, R11, RZ, 0x1 ;  /* 0x0000000b0b00e211 */ /* 0x000fe400078f08ff */
[----:B------:R-:W-:Y:S01]  /*107e0*/  @!P4 LOP3.LUT R11, R6, 0xfffffffe, RZ, 0xc0, !PT ;  /* 0xfffffffe060bc812 */ /* 0x000fe200078ec0ff */
[--C-:B------:R-:W-:Y:S01]  /*107f0*/  @!P2 IMAD.WIDE R6, R7, 0x4, R14.reuse ;  /* 0x000000040706a825 */ /* 0x100fe200078e020e */
[----:B------:R-:W-:Y:S01]  /*10800*/  @!P6 LOP3.LUT R21, R0, 0xfffffffe, RZ, 0xc0, !PT ;  /* 0xfffffffe0015e812 */ /* 0x000fe200078ec0ff */
[----:B------:R1:W-:Y:S01]  /*10810*/  @!P1 ST.E.64 desc[UR48][R4.64], R100 ;  /* 0x0000006404009985 */ /* 0x0003e2000c101b30 */
[----:B------:R-:W-:Y:S01]  /*10820*/  ISETP.GE.AND P1, PT, R12, UR4, PT ;  /* 0x000000040c007c0c */ /* 0x000fe2000bf26270 */
[----:B0-----:R-:W-:-:S02]  /*10830*/  @!P3 IMAD.WIDE R2, R9, 0x4, R14 ;  /* 0x000000040902b825 */ /* 0x001fc400078e020e */
[----:B------:R0:W-:Y:S02]  /*10840*/  @!P2 ST.E.64 desc[UR48][R6.64], R104 ;  /* 0x000000680600a985 */ /* 0x0001e4000c101b30 */
[----:B------:R-:W-:Y:S02]  /*10850*/  VIADD R0, R19, 0x48 ;  /* 0x0000004813007836 */ /* 0x000fe40000000000 */
[--C-:B------:R-:W-:Y:S01]  /*10860*/  @!P5 IMAD.WIDE R8, R13, 0x4, R14.reuse ;  /* 0x000000040d08d825 */ /* 0x100fe200078e020e */
[----:B------:R2:W-:Y:S01]  /*10870*/  @!P3 ST.E.64 desc[UR48][R2.64], R108 ;  /* 0x0000006c0200b985 */ /* 0x0005e2000c101b30 */
[----:B------:R-:W-:Y:S02]  /*10880*/  ISETP.GE.AND P3, PT, R18, UR4, PT ;  /* 0x0000000412007c0c */ /* 0x000fe4000bf66270 */
[----:B------:R-:W-:Y:S01]  /*10890*/  VIADD R13, R19, 0x58 ;  /* 0x00000058130d7836 */ /* 0x000fe20000000000 */
[----:B------:R-:W-:Y:S01]  /*108a0*/  ISETP.GE.AND P0, PT, R0, UR4, PT ;  /* 0x0000000400007c0c */ /* 0x000fe2000bf06270 */
[----:B-1----:R-:W-:Y:S01]  /*108b0*/  @!P4 IMAD.WIDE R4, R11, 0x4, R14 ;  /* 0x000000040b04c825 */ /* 0x002fe200078e020e */
[----:B------:R-:W-:-:S02]  /*108c0*/  @!P1 LEA.HI R12, R12, R12, RZ, 0x1 ;  /* 0x0000000c0c0c9211 */ /* 0x000fc400078f08ff */
[----:B------:R-:W-:Y:S01]  /*108d0*/  ISETP.GE.AND P2, PT, R13, UR4, PT ;  /* 0x000000040d007c0c */ /* 0x000fe2000bf46270 */
[----:B------:R-:W-:Y:S01]  /*108e0*/  @!P6 IMAD.WIDE R10, R21, 0x4, R14 ;  /* 0x00000004150ae825 */ /* 0x000fe200078e020e */
[----:B------:R1:W-:Y:S03]  /*108f0*/  @!P4 ST.E.64 desc[UR48][R4.64], R112 ;  /* 0x000000700400c985 */ /* 0x0003e6000c101b30 */
[C---:B0-----:R-:W-:Y:S01]  /*10900*/  VIADD R6, R19.reuse, 0x68 ;  /* 0x0000006813067836 */ /* 0x041fe20000000000 */
[----:B------:R0:W-:Y:S01]  /*10910*/  @!P5 ST.E.64 desc[UR48][R8.64], R116 ;  /* 0x000000740800d985 */ /* 0x0001e2000c101b30 */
[C---:B--2---:R-:W-:Y:S01]  /*10920*/  VIADD R3, R19.reuse, 0x78 ;  /* 0x0000007813037836 */ /* 0x044fe20000000000 */
[----:B------:R-:W-:Y:S01]  /*10930*/  @!P3 LEA.HI R18, R18, R18, RZ, 0x1 ;  /* 0x000000121212b211 */ /* 0x000fe200078f08ff */
[----:B------:R-:W-:Y:S01]  /*10940*/  VIADD R7, R19, 0x70 ;  /* 0x0000007013077836 */ /* 0x000fe20000000000 */
[----:B------:R2:W-:Y:S01]  /*10950*/  @!P6 ST.E.64 desc[UR48][R10.64], R120 ;  /* 0x000000780a00e985 */ /* 0x0005e2000c101b30 */
[----:B------:R-:W-:-:S02]  /*10960*/  ISETP.GE.AND P4, PT, R6, UR4, PT ;  /* 0x0000000406007c0c */ /* 0x000fc4000bf86270 */
[----:B------:R-:W-:Y:S02]  /*10970*/  ISETP.GE.AND P6, PT, R3, UR4, PT ;  /* 0x0000000403007c0c */ /* 0x000fe4000bfc6270 */
[----:B------:R-:W-:Y:S02]  /*10980*/  ISETP.GE.AND P5, PT, R7, UR4, PT ;  /* 0x0000000407007c0c */ /* 0x000fe4000bfa6270 */
[----:B------:R-:W-:Y:S02]  /*10990*/  @!P0 LEA.HI R0, R0, R0, RZ, 0x1 ;  /* 0x0000000000008211 */ /* 0x000fe400078f08ff */
[----:B------:R-:W-:Y:S02]  /*109a0*/  @!P2 LEA.HI R13, R13, R13, RZ, 0x1 ;  /* 0x0000000d0d0da211 */ /* 0x000fe400078f08ff */
[----:B-1----:R-:W-:Y:S02]  /*109b0*/  @!P1 LOP3.LUT R5, R12, 0xfffffffe, RZ, 0xc0, !PT ;  /* 0xfffffffe0c059812 */ /* 0x002fe400078ec0ff */
[----:B0-----:R-:W-:-:S02]  /*109c0*/  @!P3 LOP3.LUT R9, R18, 0xfffffffe, RZ, 0xc0, !PT ;  /* 0xfffffffe1209b812 */ /* 0x001fc400078ec0ff */
[----:B------:R-:W-:Y:S02]  /*109d0*/  @!P4 LEA.HI R6, R6, R6, RZ, 0x1 ;  /* 0x000000060606c211 */ /* 0x000fe400078f08ff */
[----:B------:R-:W-:Y:S01]  /*109e0*/  @!P6 LEA.HI R4, R3, R3, RZ, 0x1 ;  /* 0x000000030304e211 */ /* 0x000fe200078f08ff */
[----:B------:R-:W-:Y:S01]  /*109f0*/  @!P3 IMAD.WIDE R8, R9, 0x4, R14 ;  /* 0x000000040908b825 */ /* 0x000fe200078e020e */
[----:B------:R-:W-:Y:S02]  /*10a00*/  @!P5 LEA.HI R2, R7, R7, RZ, 0x1 ;  /* 0x000000070702d211 */ /* 0x000fe400078f08ff */
[----:B------:R-:W-:Y:S02]  /*10a10*/  @!P0 LOP3.LUT R3, R0, 0xfffffffe, RZ, 0xc0, !PT ;  /* 0xfffffffe00038812 */ /* 0x000fe400078ec0ff */
[----:B------:R-:W-:Y:S02]  /*10a20*/  @!P2 LOP3.LUT R7, R13, 0xfffffffe, RZ, 0xc0, !PT ;  /* 0xfffffffe0d07a812 */ /* 0x000fe400078ec0ff */
[----:B--2---:R-:W-:-:S02]  /*10a30*/  @!P4 LOP3.LUT R11, R6, 0xfffffffe, RZ, 0xc0, !PT ;  /* 0xfffffffe060bc812 */ /* 0x004fc400078ec0ff */
[----:B------:R-:W-:Y:S01]  /*10a40*/  @!P5 LOP3.LUT R13, R2, 0xfffffffe, RZ, 0xc0, !PT ;  /* 0xfffffffe020dd812 */ /* 0x000fe200078ec0ff */
[----:B------:R-:W-:Y:S01]  /*10a50*/  @!P0 IMAD.WIDE R2, R3, 0x4, R14 ;  /* 0x0000000403028825 */ /* 0x000fe200078e020e */
[----:B------:R-:W-:-:S03]  /*10a60*/  @!P6 LOP3.LUT R21, R4, 0xfffffffe, RZ, 0xc0, !PT ;  /* 0xfffffffe0415e812 */ /* 0x000fc600078ec0ff */
        /* <DEDUP_REMOVED lines=12> */
.L_x_7621:
[----:B------:R-:W-:Y:S05]  /*10b30*/  BSYNC B0 ;  /* 0x0000000000007941 */ /* 0x000fea0003800000 */
.L_x_7620:
[----:B------:R-:W-:Y:S01]  /*10b40*/  ISETP.GE.AND P0, PT, R16, R17, PT ;  /* 0x000000111000720c */ /* 0x000fe20003f06270 */
[----:B0-----:R0:W1:Y:S04]  /*10b50*/  SHFL.IDX PT, R13, R22, 0x1, 0x1c1f ;  /* 0x003c1f00160d7f89 */ /* 0x00106800000e0000 */
[----:B------:R0:W0:Y:S08]  /*10b60*/  SHFL.IDX PT, R12, R20, 0x1, 0x1c1f ;  /* 0x003c1f00140c7f89 */ /* 0x00003000000e0000 */
[----:B------:R-:W-:Y:S05]  /*10b70*/  @P0 BRA `(.L_x_7532) ;  /* 0x00000048004c0947 */ /* 0x000fea0003800000 */
[----:B------:R-:W-:Y:S01]  /*10b80*/  ULDC UR4, c[0x0][0xac8] ;  /* 0x0002b20000047ab9 */ /* 0x000fe20000000800 */
[C---:B--2---:R-:W-:Y:S01]  /*10b90*/  VIADD R0, R19.reuse, 0x8 ;  /* 0x0000000813007836 */ /* 0x044fe20000000000 */
[C---:B------:R-:W-:Y:S01]  /*10ba0*/  ISETP.GE.AND P0, PT, R19.reuse, UR4, PT ;  /* 0x0000000413007c0c */ /* 0x040fe2000bf06270 */
        /* <DEDUP_REMOVED lines=11> */
[----:B------:R-:W-:Y:S01]  /*10c60*/  ISETP.GE.AND P2, PT, R10, UR4, PT ;  /* 0x000000040a007c0c */ /* 0x000fe2000bf46270 */
[----:B01----:R-:W-:Y:S01]  /*10c70*/  @!P0 IMAD.WIDE R2, R19, 0x4, R12 ;  /* 0x0000000413028825 */ /* 0x003fe200078e020c */
[----:B------:R-:W-:-:S03]  /*10c80*/  ISETP.GE.AND P1, PT, R11, UR4, PT ;  /* 0x000000040b007c0c */ /* 0x000fc6000bf26270 */
[----:B------:R-:W-:Y:S01]  /*10c90*/  @!P5 LEA.HI R0, R0, R0, RZ, 0x1 ;  /* 0x000000000000d211 */ /* 0x000fe200078f08ff */
[----:B------:R0:W-:Y:S01]  /*10ca0*/  @!P0 ST.E.64 desc[UR48][R2.64], R90 ;  /* 0x0000005a02008985 */ /* 0x0001e2000c101b30 */
[----:B------:R-:W-:Y:S01]  /*10cb0*/  ISETP.GE.AND P0, PT, R6, UR4, PT ;  /* 0x0000000406007c0c */ /* 0x000fe2000bf06270 */
[C---:B------:R-:W-:Y:S01]  /*10cc0*/  VIADD R18, R19.reuse, 0x48 ;  /* 0x0000004813127836 */ /* 0x040fe20000000000 */
[----:B------:R-:W-:Y:S01]  /*10cd0*/  @!P6 LEA.HI R4, R4, R4, RZ, 0x1 ;  /* 0x000000040404e211 */ /* 0x000fe200078f08ff */
[----:B------:R-:W-:Y:S01]  /*10ce0*/  VIADD R20, R19, 0x70 ;  /* 0x0000007013147836 */ /* 0x000fe20000000000 */
[----:B------:R-:W-:Y:S02]  /*10cf0*/  @!P5 LOP3.LUT R5, R0, 0xfffffffe, RZ, 0xc0, !PT ;  /* 0xfffffffe0005d812 */ /* 0x000fe400078ec0ff */
[----:B------:R-:W-:Y:S02]  /*10d00*/  @!P6 LOP3.LUT R7, R4, 0xfffffffe, RZ, 0xc0, !PT ;  /* 0xfffffffe0407e812 */ /* 0x000fe400078ec0ff */
[----:B------:R-:W-:-:S02]  /*10d10*/  @!P4 LEA.HI R8, R8, R8, RZ, 0x1 ;  /* 0x000000080808c211 */ /* 0x000fc400078f08ff */
[----:B------:R-:W-:Y:S02]  /*10d20*/  @!P3 LEA.HI R0, R9, R9, RZ, 0x1 ;  /* 0x000000090900b211 */ /* 0x000fe400078f08ff */
[----:B------:R-:W-:Y:S01]  /*10d30*/  @!P2 LEA.HI R10, R10, R10, RZ, 0x1 ;  /* 0x0000000a0a0aa211 */ /* 0x000fe200078f08ff */
[--C-:B0-----:R-:W-:Y:S01]  /*10d40*/  @!P5 IMAD.WIDE R2, R5, 0x4, R12.reuse ;  /* 0x000000040502d825 */ /* 0x101fe200078e020c */
[----:B------:R-:W-:Y:S02]  /*10d50*/  @!P0 LEA.HI R6, R6, R6, RZ, 0x1 ;  /* 0x0000000606068211 */ /* 0x000fe400078f08ff */
[----:B---3--:R-:W-:Y:S01]  /*10d60*/  @!P1 LEA.HI R14, R11, R11, RZ, 0x1 ;  /* 0x0000000b0b0e9211 */ /* 0x008fe200078f08ff */
[----:B------:R-:W-:Y:S01]  /*10d70*/  @!P6 IMAD.WIDE R4, R7, 0x4, R12 ;  /* 0x000000040704e825 */ /* 0x000fe200078e020c */
[----:B------:R-:W-:Y:S01]  /*10d80*/  @!P0 LOP3.LUT R7, R6, 0xfffffffe, RZ, 0xc0, !PT ;  /* 0xfffffffe06078812 */ /* 0x000fe200078ec0ff */
[----:B------:R0:W-:Y:S01]  /*10d90*/  @!P5 ST.E.64 desc[UR48][R2.64], R94 ;  /* 0x0000005e0200d985 */ /* 0x0001e2000c101b30 */
[----:B------:R-:W-:-:S02]  /*10da0*/  @!P4 LOP3.LUT R9, R8, 0xfffffffe, RZ, 0xc0, !PT ;  /* 0xfffffffe0809c812 */ /* 0x000fc400078ec0ff */
[----:B------:R-:W-:Y:S01]  /*10db0*/  @!P3 LOP3.LUT R11, R0, 0xfffffffe, RZ, 0xc0, !PT ;  /* 0xfffffffe000bb812 */ /* 0x000fe200078ec0ff */
[----:B------:R1:W-:Y:S01]  /*10dc0*/  @!P6 ST.E.64 desc[UR48][R4.64], R98 ;  /* 0x000000620400e985 */ /* 0x0003e2000c101b30 */
[----:B----4-:R-:W-:Y:S01]  /*10dd0*/  @!P2 LOP3.LUT R15, R10, 0xfffffffe, RZ, 0xc0, !PT ;  /* 0xfffffffe0a0fa812 */ /* 0x010fe200078ec0ff */
[C---:B------:R-:W-:Y:S01]  /*10de0*/  VIADD R0, R19.reuse, 0x50 ;  /* 0x0000005013007836 */ /* 0x040fe20000000000 */
[----:B------:R-:W-:Y:S01]  /*10df0*/  @!P1 LOP3.LUT R17, R14, 0xfffffffe, RZ, 0xc0, !PT ;  /* 0xfffffffe0e119812 */ /* 0x000fe200078ec0ff */
[----:B------:R-:W-:Y:S01]  /*10e00*/  VIADD R14, R19, 0x58 ;  /* 0x00000058130e7836 */ /* 0x000fe20000000000 */
[----:B------:R-:W-:Y:S02]  /*10e10*/  ISETP.GE.AND P5, PT, R16, UR4, PT ;  /* 0x0000000410007c0c */ /* 0x000fe4000bfa6270 */
[----:B------:R-:W-:Y:S01]  /*10e20*/  ISETP.GE.AND P6, PT, R18, UR4, PT ;  /* 0x0000000412007c0c */ /* 0x000fe2000bfc6270 */
[----:B0-----:R-:W-:-:S04]  /*10e30*/  @!P0 IMAD.WIDE R2, R7, 0x4, R12 ;  /* 0x0000000407028825 */ /* 0x001fc800078e020c */
        /* <DEDUP_REMOVED lines=13> */
[----:B------:R4:W-:Y:S01]  /*10f10*/  @!P1 ST.E.64 desc[UR48][R10.64], R118 ;  /* 0x000000760a009985 */ /* 0x0009e2000c101b30 */
[----:B------:R-:W-:Y:S01]  /*10f20*/  ISETP.GE.AND P1, PT, R14, UR4, PT ;  /* 0x000000040e007c0c */ /* 0x000fe2000bf26270 */
[----:B------:R-:W-:Y:S01]  /*10f30*/  VIADD R19, R19, 0x78 ;  /* 0x0000007813137836 */ /* 0x000fe20000000000 */
[----:B------:R-:W-:Y:S02]  /*10f40*/  ISETP.GE.AND P3, PT, R17, UR4, PT ;  /* 0x0000000411007c0c */ /* 0x000fe4000bf66270 */
[----:B------:R-:W-:-:S02]  /*10f50*/  ISETP.GE.AND P2, PT, R15, UR4, PT ;  /* 0x000000040f007c0c */ /* 0x000fc4000bf46270 */
[----:B------:R-:W-:Y:S02]  /*10f60*/  @!P6 LEA.HI R18, R18, R18, RZ, 0x1 ;  /* 0x000000121212e211 */ /* 0x000fe400078f08ff */
        /* <DEDUP_REMOVED lines=14> */
[----:B------:R-:W-:Y:S02]  /*11050*/  @!P3 LOP3.LUT R17, R17, 0xfffffffe, RZ, 0xc0, !PT ;  /* 0xfffffffe1111b812 */ /* 0x000fe400078ec0ff */
[----:B----4-:R-:W-:Y:S01]  /*11060*/  @!P4 LOP3.LUT R11, R20, 0xfffffffe, RZ, 0xc0, !PT ;  /* 0xfffffffe140bc812 */ /* 0x010fe200078ec0ff */
        /* <DEDUP_REMOVED lines=13> */
[----:B0-----:R-:W-:-:S05]  /*11140*/  LOP3.LUT R3, R19, 0xfffffffe, RZ, 0xc0, !PT ;  /* 0xfffffffe13037812 */ /* 0x001fca00078ec0ff */
[----:B------:R-:W-:-:S05]  /*11150*/  IMAD.WIDE R2, R3, 0x4, R12 ;  /* 0x0000000403027825 */ /* 0x000fca00078e020c */
[----:B------:R0:W-:Y:S01]  /*11160*/  ST.E.64 desc[UR48][R2.64], R150 ;  /* 0x0000009602007985 */ /* 0x0001e2000c101b30 */
[----:B------:R-:W-:Y:S05]  /*11170*/  BRA `(.L_x_7532) ;  /* 0x0000004000cc7947 */ /* 0x000fea0003800000 */
.L_x_7619:
        /* <DEDUP_REMOVED lines=15> */
[----:B------:R-:W-:Y:S01]  /*11270*/  IMAD.MOV.U32 R5, RZ, RZ, R0 ;  /* 0x000000ffff057224 */ /* 0x000fe200078e0000 */
[----:B------:R-:W-:Y:S02]  /*11280*/  ULDC.64 UR8, c[0x0][0xbd0] ;  /* 0x0002f40000087ab9 */ /* 0x000fe40000000a00 */
[----:B------:R-:W-:Y:S02]  /*11290*/  UIMAD UR6, UR6, UR8, URZ ;  /* 0x00000008060672a4 */ /* 0x000fe4000f8e023f */
[----:B------:R-:W-:Y:S01]  /*112a0*/  UIMAD.WIDE.U32 UR4, UR37, UR8, URZ ;  /* 0x00000008250472a5 */ /* 0x000fe2000f8e003f */
[----:B------:R-:W1:Y:S01]  /*112b0*/  LDC.64 R10, c[0x0][0xbd8] ;  /* 0x0002f600ff0a7b82 */ /* 0x000e620000000a00 */
[----:B------:R-:W-:-:S04]  /*112c0*/  UIMAD UR6, UR37, UR9, UR6 ;  /* 0x00000009250672a4 */ /* 0x000fc8000f8e0206 */
[----:B------:R-:W-:Y:S02]  /*112d0*/  UIADD3 UR6, UR5, UR6, URZ ;  /* 0x0000000605067290 */ /* 0x000fe4000fffe03f */
[----:B------:R-:W-:Y:S01]  /*112e0*/  IMAD.U32 R3, RZ, RZ, UR5 ;  /* 0x00000005ff037e24 */ /* 0x000fe2000f8e00ff */
[----:B------:R-:W3:Y:S01]  /*112f0*/  @P0 LDC R7, c[0x0][0xbec] ;  /* 0x0002fb00ff070b82 */ /* 0x000ee20000000800 */
[----:B------:R-:W-:Y:S01]  /*11300*/  IMAD.U32 R2, RZ, RZ, UR4 ;  /* 0x00000004ff027e24 */ /* 0x000fe2000f8e00ff */
[----:B------:R-:W-:Y:S01]  /*11310*/  ULDC.64 UR4, c[0x0][0xbe0] ;  /* 0x0002f80000047ab9 */ /* 0x000fe20000000a00 */
[----:B------:R-:W-:-:S05]  /*11320*/  IMAD.U32 R3, RZ, RZ, UR6 ;  /* 0x00000006ff037e24 */ /* 0x000fca000f8e00ff */
[----:B------:R-:W4:Y:S01]  /*11330*/  @P0 LDC R9, c[0x0][0xbf0] ;  /* 0x0002fc00ff090b82 */ /* 0x000f220000000800 */
[----:B0-----:R-:W-:-:S07]  /*11340*/  USHF.R.S32.HI UR8, URZ, 0x1f, UR7 ;  /* 0x0000001f3f087899 */ /* 0x001fce0008011407 */
[----:B------:R-:W0:Y:S01]  /*11350*/  S2UR UR10, SR_CTAID.Y ;  /* 0x00000000000a79c3 */ /* 0x000e220000002600 */
[C---:B-1----:R-:W-:Y:S02]  /*11360*/  IMAD R12, R10.reuse, UR8, RZ ;  /* 0x000000080a0c7c24 */ /* 0x042fe4000f8e02ff */
[----:B------:R-:W-:-:S04]  /*11370*/  IMAD.WIDE.U32 R2, R10, UR7, R2 ;  /* 0x000000070a027c25 */ /* 0x000fc8000f8e0002 */
[----:B------:R-:W-:Y:S01]  /*11380*/  IMAD R11, R11, UR7, R12 ;  /* 0x000000070b0b7c24 */ /* 0x000fe2000f8e020c */
[----:B------:R-:W0:Y:S01]  /*11390*/  LDC R8, c[0x0][0xc50] ;  /* 0x00031400ff087b82 */ /* 0x000e220000000800 */
[----:B---3--:R-:W-:Y:S01]  /*113a0*/  @P0 IMAD.HI.U32 R4, R0, R7, RZ ;  /* 0x0000000700040227 */ /* 0x008fe200078e00ff */
[----:B------:R-:W-:-:S03]  /*113b0*/  IADD3 R7, RZ, -UR37, RZ ;  /* 0x80000025ff077c10 */ /* 0x000fc6000fffe0ff */
[----:B------:R-:W-:Y:S01]  /*113c0*/  IMAD.IADD R3, R11, 0x1, R3 ;  /* 0x000000010b037824 */ /* 0x000fe200078e0203 */
[----:B----4-:R-:W-:Y:S01]  /*113d0*/  @P0 SHF.R.U32.HI R5, RZ, R9, R4 ;  /* 0x00000009ff050219 */ /* 0x010fe20000011604 */
[----:B0-----:R-:W-:-:S04]  /*113e0*/  IMAD R9, R8, R7, UR10 ;  /* 0x0000000a08097e24 */ /* 0x001fc8000f8e0207 */
        /* <DEDUP_REMOVED lines=21> */
.L_x_7530:
        /* <DEDUP_REMOVED lines=18> */
.L_x_7622:
[----:B------:R-:W-:Y:S01]  /*11660*/  ULDC UR7, c[0x0][0xc50] ;  /* 0x0003140000077ab9 */ /* 0x000fe20000000800 */
[----:B------:R-:W-:Y:S01]  /*11670*/  UMOV UR40, UR6 ;  /* 0x0000000600287c82 */ /* 0x000fe20008000000 */
[----:B------:R-:W-:-:S11]  /*11680*/  UISETP.NE.AND UP0, UPT, UR7, 0x1, UPT ;  /* 0x000000010700788c */ /* 0x000fd6000bf05270 */
[----:B------:R-:W-:Y:S01]  /*11690*/  @UP0 ULDC UR4, c[0x0][0xc54] ;  /* 0x0003150000040ab9 */ /* 0x000fe20000000800 */
[----:B------:R-:W-:Y:S01]  /*116a0*/  @UP0 ULDC UR8, c[0x0][0xc58] ;  /* 0x0003160000080ab9 */ /* 0x000fe20000000800 */
[----:B------:R-:W-:-:S04]  /*116b0*/  UIMAD.WIDE.U32 UR4, UR6, UR4, URZ ;  /* 0x00000004060472a5 */ /* 0x000fc8000f8e003f */
[----:B------:R-:W-:-:S12]  /*116c0*/  @UP0 USHF.R.U32.HI UR40, URZ, UR8, UR5 ;  /* 0x000000083f280299 */ /* 0x000fd80008011605 */
.L_x_7623:
        /* <DEDUP_REMOVED lines=53> */
.L_x_7626:
[----:B------:R-:W-:-:S11]  /*11a20*/  UISETP.NE.AND UP0, UPT, UR5, 0x1, UPT ;  /* 0x000000010500788c */ /* 0x000fd6000bf05270 */
[----:B------:R-:W-:Y:S02]  /*11a30*/  @UP0 ULDC.64 UR12, c[0x0][0x9e8] ;  /* 0x00027a00000c0ab9 */ /* 0x000fe40000000a00 */
[----:B------:R-:W-:-:S04]  /*11a40*/  UIMAD.WIDE.U32 UR6, UR8, UR12, URZ ;  /* 0x0000000c080672a5 */ /* 0x000fc8000f8e003f */
[----:B------:R-:W-:-:S12]  /*11a50*/  @UP0 USHF.R.U32.HI UR8, URZ, UR13, UR7 ;  /* 0x0000000d3f080299 */ /* 0x000fd80008011607 */
.L_x_7627:
[----:B------:R-:W-:-:S04]  /*11a60*/  UIMAD UR8, UR8, UR5, UR5 ;  /* 0x00000005080872a4 */ /* 0x000fc8000f8e0205 */
[----:B------:R-:W-:-:S04]  /*11a70*/  UISETP.LT.AND UP0, UPT, UR4, UR8, UPT ;  /* 0x000000080400728c */ /* 0x000fc8000bf01270 */
[----:B------:R-:W-:-:S12]  /*11a80*/  USEL UR4, UR4, UR8, UP0 ;  /* 0x0000000804047287 */ /* 0x000fd80008000000 */
.L_x_7625:
        /* <DEDUP_REMOVED lines=26> */
.L_x_7629:
[----:B------:R-:W-:-:S11]  /*11c30*/  UISETP.NE.AND UP0, UPT, UR5, 0x1, UPT ;  /* 0x000000010500788c */ /* 0x000fd6000bf05270 */
[----:B------:R-:W-:Y:S02]  /*11c40*/  @UP0 ULDC.64 UR10, c[0x0][0x9e8] ;  /* 0x00027a00000a0ab9 */ /* 0x000fe40000000a00 */
[----:B------:R-:W-:-:S04]  /*11c50*/  UIMAD.WIDE.U32 UR6, UR4, UR10, URZ ;  /* 0x0000000a040672a5 */ /* 0x000fc8000f8e003f */
[----:B------:R-:W-:-:S12]  /*11c60*/  @UP0 USHF.R.U32.HI UR4, URZ, UR11, UR7 ;  /* 0x0000000b3f040299 */ /* 0x000fd80008011607 */
.L_x_7630:
[----:B------:R-:W-:-:S04]  /*11c70*/  UIMAD UR4, UR4, UR5, URZ ;  /* 0x00000005040472a4 */ /* 0x000fc8000f8e023f */
[----:B------:R-:W-:-:S04]  /*11c80*/  UISETP.LT.AND UP0, UPT, UR8, UR4, UPT ;  /* 0x000000040800728c */ /* 0x000fc8000bf01270 */
[----:B------:R-:W-:-:S12]  /*11c90*/  USEL UR8, UR8, UR4, !UP0 ;  /* 0x0000000408087287 */ /* 0x000fd8000c000000 */
.L_x_7628:
        /* <DEDUP_REMOVED lines=44> */
.L_x_7631:
[----:B------:R-:W-:Y:S02]  /*11f60*/  UIMAD UR52, UR45, UR37, UR44 ;  /* 0x000000252d3472a4 */ /* 0x000fe4000f8e022c */
[----:B------:R-:W-:Y:S02]  /*11f70*/  IMAD.U32 R3, RZ, RZ, UR37 ;  /* 0x00000025ff037e24 */ /* 0x000fe4000f8e00ff */
[----:B------:R-:W-:Y:S02]  /*11f80*/  IMAD.MOV.U32 R0, RZ, RZ, RZ ;  /* 0x000000ffff007224 */ /* 0x000fe400078e00ff */
[----:B------:R-:W-:Y:S02]  /*11f90*/  IMAD.MOV.U32 R8, RZ, RZ, 0x1 ;  /* 0x00000001ff087424 */ /* 0x000fe400078e00ff */
[----:B------:R-:W-:Y:S02]  /*11fa0*/  IMAD.U32 R32, RZ, RZ, UR52 ;  /* 0x00000034ff207e24 */ /* 0x000fe4000f8e00ff */
[----:B------:R-:W-:-:S03]  /*11fb0*/  IMAD.MOV.U32 R9, RZ, RZ, 0x1 ;  /* 0x00000001ff097424 */ /* 0x000fc600078e00ff */
        /* <DEDUP_REMOVED lines=17> */
[----:B------:R-:W-:Y:S01]  /*120d0*/  IMAD.U32 R6, RZ, RZ, UR6 ;  /* 0x00000006ff067e24 */ /* 0x000fe2000f8e00ff */
[----:B------:R-:W-:Y:S01]  /*120e0*/  MOV R10, UR4 ;  /* 0x00000004000a7c02 */ /* 0x000fe20008000f00 */
[----:B------:R-:W-:-:S02]  /*120f0*/  IMAD.U32 R7, RZ, RZ, UR7 ;  /* 0x00000007ff077e24 */ /* 0x000fc4000f8e00ff */
[----:B------:R-:W-:Y:S02]  /*12100*/  IMAD.U32 R11, RZ, RZ, UR5 ;  /* 0x00000005ff0b7e24 */ /* 0x000fe4000f8e00ff */
[----:B------:R-:W-:Y:S02]  /*12110*/  IMAD.MOV.U32 R8, RZ, RZ, 0x70 ;  /* 0x00000070ff087424 */ /* 0x000fe400078e00ff */
[----:B------:R-:W-:Y:S02]  /*12120*/  IMAD.MOV.U32 R12, RZ, RZ, 0x1 ;  /* 0x00000001ff0c7424 */ /* 0x000fe400078e00ff */
[----:B------:R-:W-:-:S07]  /*12130*/  IMAD.MOV.U32 R13, RZ, RZ, RZ ;  /* 0x000000ffff0d7224 */ /* 0x000fce00078e00ff */
[----:B------:R-:W-:-:S07]  /*12140*/  LEPC R20, `(.L_x_7632) ;  /* 0x000000001014794e */ /* 0x000fce0000000000 */
[----:B0----5:R-:W-:Y:S05]  /*12150*/  CALL.ABS.NOINC R2 ;  /* 0x0000000002007343 */ /* 0x021fea0003c00000 */
.L_x_7632:
        /* <DEDUP_REMOVED lines=19> */
[----:B-1---5:R-:W-:Y:S05]  /*12290*/  CALL.ABS.NOINC R2 ;  /* 0x0000000002007343 */ /* 0x022fea0003c00000 */
.L_x_7634:
[----:B------:R0:W1:Y:S01]  /*122a0*/  LDC.64 R2, c[0x4][R16] ;  /* 0x0100000010027b82 */ /* 0x0000620000000a00 */
[----:B------:R-:W-:Y:S01]  /*122b0*/  ULDC.64 UR4, c[0x4][0x138] ;  /* 0x01004e0000047ab9 */ /* 0x000fe20000000a00 */
[----:B------:R-:W-:Y:S01]  /*122c0*/  ULDC.64 UR6, c[0x4][0x140] ;  /* 0x0100500000067ab9 */ /* 0x000fe20000000a00 */
[----:B------:R-:W-:Y:S01]  /*122d0*/  IMAD.U32 R4, RZ, RZ, UR4 ;  /* 0x00000004ff047e24 */ /* 0x000fe2000f8e00ff */
[----:B------:R-:W-:Y:S01]  /*122e0*/  MOV R8, 0x70 ;  /* 0x0000007000087802 */ /* 0x000fe20000000f00 */
[----:B------:R-:W-:Y:S01]  /*122f0*/  IMAD.U32 R5, RZ, RZ, UR5 ;  /* 0x00000005ff057e24 */ /* 0x000fe2000f8e00ff */
[----:B------:R-:W-:Y:S01]  /*12300*/  ULDC.64 UR4, c[0x4][0x60] ;  /* 0x0100180000047ab9 */ /* 0x000fe20000000a00 */
        /* <DEDUP_REMOVED lines=8> */
.L_x_7633:
[----:B------:R-:W0:Y:S01]  /*12390*/  LDC.64 R2, c[0x0][0x9f8] ;  /* 0x00027e00ff027b82 */ /* 0x000e220000000a00 */
[----:B------:R-:W-:-:S07]  /*123a0*/  IMAD.MOV.U32 R30, RZ, RZ, R34 ;  /* 0x000000ffff1e7224 */ /* 0x000fce00078e0022 */
[----:B------:R-:W1:Y:S01]  /*123b0*/  LDC R29, c[0x0][0x430] ;  /* 0x00010c00ff1d7b82 */ /* 0x000e620000000800 */
[C---:B------:R-:W-:Y:S01]  /*123c0*/  LOP3.LUT R0, R19.reuse, 0x7f, RZ, 0xc0, !PT ;  /* 0x0000007f13007812 */ /* 0x040fe200078ec0ff */
[----:B------:R-:W-:Y:S02]  /*123d0*/  IMAD.SHL.U32 R33, R19, 0x10, RZ ;  /* 0x0000001013217824 */ /* 0x000fe400078e00ff */
        /* <DEDUP_REMOVED lines=11> */
[----:B------:R-:W-:-:S04]  /*12490*/  IMAD R4, R22, 0x80, R28 ;  /* 0x0000008016047824 */ /* 0x000fc800078e021c */
[----:B------:R-:W-:-:S05]  /*124a0*/  IMAD.IADD R8, R33, 0x1, R4 ;  /* 0x0000000121087824 */ /* 0x000fca00078e0204 */
[C---:B------:R-:W-:Y:S01]  /*124b0*/  ISETP.GE.AND P0, PT, R8.reuse, UR50, PT ;  /* 0x0000003208007c0c */ /* 0x040fe2000bf06270 */
[----:B-----5:R-:W-:Y:S02]  /*124c0*/  IMAD.IADD R8, R8, 0x1, R31 ;  /* 0x0000000108087824 */ /* 0x020fe400078e021f */
[----:B0-----:R-:W0:Y:S01]  /*124d0*/  @P1 LDC R3, c[0x0][0x434] ;  /* 0x00010d00ff031b82 */ /* 0x001e220000000800 */
[----:B------:R-:W-:Y:S01]  /*124e0*/  @P1 LOP3.LUT R23, R23, 0x8, RZ, 0xfc, !PT ;  /* 0x0000000817171812 */ /* 0x000fe200078efcff */
[----:B------:R-:W-:-:S06]  /*124f0*/  IMAD.MOV.U32 R9, RZ, RZ, R8 ;  /* 0x000000ffff097224 */ /* 0x000fcc00078e0008 */
[----:B------:R-:W1:Y:S08]  /*12500*/  @P1 LDC R11, c[0x0][0x438] ;  /* 0x00010e00ff0b1b82 */ /* 0x000e700000000800 */
[----:B------:R-:W3:Y:S08]  /*12510*/  @!P0 LDC.64 R4, c[0x0][0x428] ;  /* 0x00010a00ff048b82 */ /* 0x000ef00000000a00 */
[----:B------:R-:W4:Y:S01]  /*12520*/  @!P0 LDC.64 R6, c[0x0][0x418] ;  /* 0x00010600ff068b82 */ /* 0x000f220000000a00 */
[----:B0-----:R-:W-:-:S05]  /*12530*/  @P1 IMAD.HI.U32 R2, R8, R3, RZ ;  /* 0x0000000308021227 */ /* 0x001fca00078e00ff */
[----:B-1----:R-:W-:-:S04]  /*12540*/  @P1 SHF.R.U32.HI R9, RZ, R11, R2 ;  /* 0x0000000bff091219 */ /* 0x002fc80000011602 */
[----:B------:R-:W-:Y:S02]  /*12550*/  @!P0 SHF.R.S32.HI R3, RZ, 0x1f, R9 ;  /* 0x0000001fff038819 */ /* 0x000fe40000011409 */
[----:B------:R-:W-:Y:S01]  /*12560*/  LOP3.LUT R23, R23, 0xfffffffe, RZ, 0xc0, !PT ;  /* 0xfffffffe17177812 */ /* 0x000fe200078ec0ff */
[----:B------:R-:W-:-:S03]  /*12570*/  UMOV UR5, 0xffffffff ;  /* 0xffffffff00057882 */ /* 0x000fc60000000000 */
[----:B------:R-:W-:Y:S02]  /*12580*/  LOP3.LUT R23, R23, 0xfffffffd, RZ, 0xc0, !PT ;  /* 0xfffffffd17177812 */ /* 0x000fe400078ec0ff */
[----:B--2---:R-:W-:-:S05]  /*12590*/  SHF.R.S32.HI R27, RZ, 0x1f, R30 ;  /* 0x0000001fff1b7819 */ /* 0x004fca000001141e */
[----:B---3--:R-:W-:-:S04]  /*125a0*/  @!P0 IMAD R2, R27, R4, RZ ;  /* 0x000000041b028224 */ /* 0x008fc800078e02ff */
[----:B------:R-:W-:Y:S01]  /*125b0*/  @!P0 IMAD R11, R30, R5, R2 ;  /* 0x000000051e0b8224 */ /* 0x000fe200078e0202 */
[----:B------:R-:W-:-:S05]  /*125c0*/  @!P0 MOV R2, R9 ;  /* 0x0000000900028202 */ /* 0x000fca0000000f00 */
[----:B------:R-:W-:-:S04]  /*125d0*/  @!P0 IMAD.WIDE.U32 R4, R30, R4, R2 ;  /* 0x000000041e048225 */ /* 0x000fc800078e0002 */
[----:B------:R-:W-:Y:S01]  /*125e0*/  @!P0 IMAD.IADD R3, R5, 0x1, R11 ;  /* 0x0000000105038824 */ /* 0x000fe200078e020b */
[----:B----4-:R-:W-:Y:S01]  /*125f0*/  @!P0 LEA R2, P1, R4, R6, 0x2 ;  /* 0x0000000604028211 */ /* 0x010fe200078210ff */
[----:B------:R-:W-:-:S03]  /*12600*/  IMAD.SHL.U32 R6, R19, 0x8, RZ ;  /* 0x0000000813067824 */ /* 0x000fc600078e00ff */
[----:B------:R-:W-:Y:S01]  /*12610*/  @!P0 LEA.HI.X R3, R4, R7, R3, 0x2, P1 ;  /* 0x0000000704038211 */ /* 0x000fe200008f1403 */
[----:B------:R-:W-:Y:S01]  /*12620*/  IMAD.MOV.U32 R7, RZ, RZ, RZ ;  /* 0x000000ffff077224 */ /* 0x000fe200078e00ff */
[----:B------:R-:W-:-:S04]  /*12630*/  LOP3.LUT R26, R6, 0x38, RZ, 0xc0, !PT ;  /* 0x00000038061a7812 */ /* 0x000fc800078ec0ff */
[C---:B------:R-:W-:Y:S01]  /*12640*/  LOP3.LUT R25, R26.reuse, 0x40, RZ, 0xfc, !PT ;  /* 0x000000401a197812 */ /* 0x040fe200078efcff */
[----:B------:R0:W5:Y:S01]  /*12650*/  @!P0 LDG.E R7, desc[UR48][R2.64] ;  /* 0x0000003002078981 */ /* 0x000162000c1e1900 */
[----:B------:R-:W-:Y:S02]  /*12660*/  ISETP.GE.AND P1, PT, R26, UR4, PT ;  /* 0x000000041a007c0c */ /* 0x000fe4000bf26270 */
[----:B------:R-:W-:-:S11]  /*12670*/  ISETP.GE.AND P0, PT, R25, UR4, PT ;  /* 0x0000000419007c0c */ /* 0x000fd6000bf06270 */
[----:B------:R-:W-:-:S04]  /*12680*/  @P1 LOP3.LUT R23, R23, 0x2, RZ, 0xfc, !PT ;  /* 0x0000000217171812 */ /* 0x000fc800078efcff */
[----:B------:R-:W-:Y:S01]  /*12690*/  @P0 LOP3.LUT R23, R23, 0x1, RZ, 0xfc, !PT ;  /* 0x0000000117170812 */ /* 0x000fe200078efcff */
[----:B0-----:R-:W-:Y:S06]  /*126a0*/  BRA.DIV UR5, `(.L_x_7635) ;  /* 0x0000003205607947 */ /* 0x001fec000b800000 */
.L_x_7677:
[----:B------:R-:W-:Y:S01]  /*126b0*/  ULOP3.LUT UR4, UR36, 0x2, URZ, 0xfc, !UPT ;  /* 0x0000000224047892 */ /* 0x000fe2000f8efc3f */
[----:B------:R-:W-:Y:S01]  /*126c0*/  IMAD.U32 R24, RZ, RZ, UR40 ;  /* 0x00000028ff187e24 */ /* 0x000fe2000f8e00ff */
[----:B------:R-:W-:Y:S01]  /*126d0*/  LOP3.LUT R23, R23, 0xfffffffb, RZ, 0xc0, !PT ;  /* 0xfffffffb17177812 */ /* 0x000fe200078ec0ff */
[----:B------:R-:W-:-:S03]  /*126e0*/  IMAD.MOV R4, RZ, RZ, -R9 ;  /* 0x000000ffff047224 */ /* 0x000fc600078e0a09 */
[----:B------:R-:W-:Y:S01]  /*126f0*/  IMAD.U32 R18, RZ, RZ, UR4 ;  /* 0x00000004ff127e24 */ /* 0x000fe2000f8e00ff */
[----:B------:R-:W-:Y:S01]  /*12700*/  SHF.R.S32.HI R24, RZ, 0x1f, R24 ;  /* 0x0000001fff187819 */ /* 0x000fe20000011418 */
[----:B------:R-:W-:-:S03]  /*12710*/  IMAD R4, R29, R4, R8 ;  /* 0x000000041d047224 */ /* 0x000fc600078e0208 */
[----:B------:R-:W-:-:S13]  /*12720*/  ISETP.NE.AND P0, PT, R18, 0x3, PT ;  /* 0x000000031200780c */ /* 0x000fda0003f05270 */
[----:B------:R-:W-:Y:S01]  /*12730*/  @P0 LOP3.LUT R23, R23, 0x4, RZ, 0xfc, !PT ;  /* 0x0000000417170812 */ /* 0x000fe200078efcff */
[----:B------:R-:W-:Y:S06]  /*12740*/  @!P0 BRA `(.L_x_7636) ;  /* 0x0000000000048947 */ /* 0x000fec0003800000 */
[----:B------:R-:W-:Y:S01]  /*12750*/  BPT.TRAP 0x1 ;  /* 0x000000040000795c */ /* 0x000fe20000300000 */
.L_x_7636:
        /* <DEDUP_REMOVED lines=9> */
[----:B------:R-:W-:Y:S02]  /*127f0*/  IMAD.MOV.U32 R9, RZ, RZ, 0x1 ;  /* 0x00000001ff097424 */ /* 0x000fe400078e00ff */
[----:B------:R-:W-:Y:S02]  /*12800*/  IMAD R10, R8, UR4, RZ ;  /* 0x00000004080a7c24 */ /* 0x000fe4000f8e02ff */
[----:B------:R-:W-:Y:S01]  /*12810*/  IMAD.WIDE.U32 R2, R7, UR4, R2 ;  /* 0x0000000407027c25 */ /* 0x000fe2000f8e0002 */
[----:B------:R-:W-:-:S03]  /*12820*/  SHF.L.U32 R9, R9, 0x1f, RZ ;  /* 0x0000001f09097819 */ /* 0x000fc600000006ff */
[----:B------:R-:W-:Y:S01]  /*12830*/  IMAD R11, R7, UR5, R10 ;  /* 0x00000005070b7c24 */ /* 0x000fe2000f8e020a */
[----:B------:R-:W0:Y:S01]  /*12840*/  SYNCS.PHASECHK.TRANS64.TRYWAIT P0, [UR46+0x28840], R9 ;  /* 0x02884009ff0075a7 */ /* 0x000e22000800016e */
[----:B------:R-:W-:Y:S02]  /*12850*/  ULDC.64 UR4, c[0x0][0x330] ;  /* 0x0000cc0000047ab9 */ /* 0x000fe40000000a00 */
        /* <DEDUP_REMOVED lines=10> */
.L_x_7678:
[----:B------:R-:W-:Y:S01]  /*12900*/  ULDC.64 UR4, c[0x0][0x300] ;  /* 0x0000c00000047ab9 */ /* 0x000fe20000000a00 */
[----:B------:R-:W-:Y:S01]  /*12910*/  R2UR UR6, R24 ;  /* 0x00000000180672ca */ /* 0x000fe200000e0000 */
[----:B------:R-:W-:Y:S01]  /*12920*/  IMAD R5, R5, UR4, RZ ;  /* 0x0000000405057c24 */ /* 0x000fe2000f8e02ff */
[C---:B------:R-:W-:Y:S02]  /*12930*/  LOP3.LUT P3, RZ, R23.reuse, 0x2, RZ, 0xc0, !PT ;  /* 0x0000000217ff7812 */ /* 0x040fe4000786c0ff */
[----:B------:R-:W-:Y:S01]  /*12940*/  LOP3.LUT P2, RZ, R23, 0x1, RZ, 0xc0, !PT ;  /* 0x0000000117ff7812 */ /* 0x000fe2000784c0ff */
[C---:B------:R-:W-:Y:S02]  /*12950*/  IMAD R3, R4.reuse, UR5, R5 ;  /* 0x0000000504037c24 */ /* 0x040fe4000f8e0205 */
[----:B------:R-:W-:Y:S01]  /*12960*/  IMAD.WIDE.U32 R4, R4, UR4, RZ ;  /* 0x0000000404047c25 */ /* 0x000fe2000f8e00ff */
[----:B------:R-:W-:-:S03]  /*12970*/  ULDC.64 UR4, c[0x0][0x310] ;  /* 0x0000c40000047ab9 */ /* 0x000fc60000000a00 */
[----:B------:R-:W-:Y:S01]  /*12980*/  IMAD.IADD R5, R5, 0x1, R3 ;  /* 0x0000000105057824 */ /* 0x000fe200078e0203 */
[----:B------:R-:W-:Y:S01]  /*12990*/  LOP3.LUT R3, R6, 0x1c0, RZ, 0xc0, !PT ;  /* 0x000001c006037812 */ /* 0x000fe200078ec0ff */
[----:B------:R-:W-:Y:S02]  /*129a0*/  IMAD R8, R8, UR4, RZ ;  /* 0x0000000408087c24 */ /* 0x000fe4000f8e02ff */
[----:B------:R-:W-:Y:S01]  /*129b0*/  IMAD.WIDE.U32 R4, R7, UR4, R4 ;  /* 0x0000000407047c25 */ /* 0x000fe2000f8e0004 */
[----:B------:R-:W-:-:S03]  /*129c0*/  LOP3.LUT R6, R3, 0x38, R6, 0xf8, !PT ;  /* 0x0000003803067812 */ /* 0x000fc600078ef806 */
[----:B0-----:R-:W-:Y:S01]  /*129d0*/  IMAD R9, R7, UR5, R8 ;  /* 0x0000000507097c24 */ /* 0x001fe2000f8e0208 */
[----:B------:R-:W-:Y:S01]  /*129e0*/  ULDC.64 UR4, c[0x0][0x308] ;  /* 0x0000c20000047ab9 */ /* 0x000fe20000000a00 */
[----:B------:R-:W-:Y:S01]  /*129f0*/  IMAD.MOV.U32 R3, RZ, RZ, -0x80 ;  /* 0xffffff80ff037424 */ /* 0x000fe200078e00ff */
[----:B------:R-:W-:Y:S01]  /*12a00*/  LOP3.LUT R8, R6, 0x38, R19, 0x78, !PT ;  /* 0x0000003806087812 */ /* 0x000fe200078e7813 */
[----:B------:R-:W-:Y:S01]  /*12a10*/  IMAD.U32 R7, RZ, RZ, UR4 ;  /* 0x00000004ff077e24 */ /* 0x000fe2000f8e00ff */
[----:B------:R-:W-:Y:S01]  /*12a20*/  UIMAD UR4, UR6, UR4, URZ ;  /* 0x00000004060472a4 */ /* 0x000fe2000f8e023f */
[----:B------:R-:W-:Y:S02]  /*12a30*/  IMAD.IADD R5, R5, 0x1, R9 ;  /* 0x0000000105057824 */ /* 0x000fe400078e0209 */
[----:B------:R-:W-:Y:S01]  /*12a40*/  IMAD R3, R22, R3, UR50 ;  /* 0x0000003216037e24 */ /* 0x000fe2000f8e0203 */
[----:B------:R-:W-:Y:S02]  /*12a50*/  UIMAD UR4, UR40, UR5, UR4 ;  /* 0x00000005280472a4 */ /* 0x000fe4000f8e0204 */
[----:B------:R-:W-:Y:S01]  /*12a60*/  IMAD.WIDE.U32 R4, R7, UR40, R4 ;  /* 0x0000002807047c25 */ /* 0x000fe2000f8e0004 */
[----:B------:R-:W-:-:S03]  /*12a70*/  ULDC.64 UR6, c[0x0][0x2e8] ;  /* 0x0000ba0000067ab9 */ /* 0x000fc60000000a00 */
[----:B------:R-:W-:Y:S02]  /*12a80*/  IMAD.IADD R6, R3, 0x1, -R28 ;  /* 0x0000000103067824 */ /* 0x000fe400078e0a1c */
[----:B------:R-:W-:Y:S01]  /*12a90*/  IMAD.SHL.U32 R19, R0, 0x8, RZ ;  /* 0x0000000800137824 */ /* 0x000fe200078e00ff */
[----:B------:R-:W-:Y:S01]  /*12aa0*/  LEA R0, P1, R4, UR6, 0x1 ;  /* 0x0000000604007c11 */ /* 0x000fe2000f8208ff */
[----:B------:R-:W-:Y:S01]  /*12ab0*/  VIADD R3, R5, UR4 ;  /* 0x0000000405037c36 */ /* 0x000fe20008000000 */
[----:B------:R-:W-:Y:S01]  /*12ac0*/  UMOV UR4, 0xffffffff ;  /* 0xffffffff00047882 */ /* 0x000fe20000000000 */
[----:B------:R-:W-:Y:S02]  /*12ad0*/  ISETP.GE.AND P0, PT, R6, 0x1, PT ;  /* 0x000000010600780c */ /* 0x000fe40003f06270 */
[----:B------:R-:W-:Y:S02]  /*12ae0*/  LOP3.LUT R19, R8, 0x200, R19, 0xf8, !PT ;  /* 0x0000020008137812 */ /* 0x000fe400078ef813 */
[----:B------:R-:W-:Y:S01]  /*12af0*/  LEA.HI.X R3, R4, UR7, R3, 0x1, P1 ;  /* 0x0000000704037c11 */ /* 0x000fe200088f0c03 */
[----:B------:R-:W-:Y:S08]  /*12b00*/  BRA.DIV UR4, `(.L_x_7638) ;  /* 0x0000002e04807947 */ /* 0x000ff0000b800000 */
[----:B------:R-:W-:Y:S01]  /*12b10*/  SHFL.IDX PT, R5, R3, RZ, 0x181f ;  /* 0x00181fff03057589 */ /* 0x000fe200000e0000 */
[----:B------:R-:W-:Y:S02]  /*12b20*/  @P0 LEA R9, R19, UR46, 0x1 ;  /* 0x0000002e13090c11 */ /* 0x000fe4000f8e08ff */
[----:B------:R-:W-:Y:S01]  /*12b30*/  ISETP.GE.AND P1, PT, R6, 0x21, PT ;  /* 0x000000210600780c */ /* 0x000fe20003f26270 */
[----:B------:R-:W0:Y:S04]  /*12b40*/  SHFL.IDX PT, R4, R0, RZ, 0x181f ;  /* 0x00181fff00047589 */ /* 0x000e2800000e0000 */
[----:B------:R-:W1:Y:S04]  /*12b50*/  SHFL.IDX PT, R8, R3, 0x1, 0x181f ;  /* 0x00381f0003087f89 */ /* 0x000e6800000e0000 */
[----:B------:R-:W2:Y:S04]  /*12b60*/  SHFL.IDX PT, R14, R0, 0x1, 0x181f ;  /* 0x00381f00000e7f89 */ /* 0x000ea800000e0000 */
[----:B------:R-:W-:Y:S04]  /*12b70*/  SHFL.IDX PT, R10, R3, 0x2, 0x181f ;  /* 0x00581f00030a7f89 */ /* 0x000fe800000e0000 */
[----:B------:R-:W3:Y:S04]  /*12b80*/  SHFL.IDX PT, R35, R0, 0x2, 0x181f ;  /* 0x00581f0000237f89 */ /* 0x000ee800000e0000 */
        /* <DEDUP_REMOVED lines=9> */
[----:B------:R-:W1:Y:S01]  /*12c20*/  SHFL.IDX PT, R14, R0, 0x4, 0x181f ;  /* 0x00981f00000e7f89 */ /* 0x000e6200000e0000 */
[----:B------:R-:W-:-:S04]  /*12c30*/  @P0 IMAD.WIDE.U32 R20, R26, 0x2, R4 ;  /* 0x000000021a140825 */ /* 0x000fc800078e0004 */
[----:B---3--:R-:W-:Y:S01]  /*12c40*/  IMAD.MOV.U32 R4, RZ, RZ, R35 ;  /* 0x000000ffff047224 */ /* 0x008fe200078e0023 */
[----:B------:R-:W-:Y:S01]  /*12c50*/  @P0 LDGSTS.E.BYPASS.LTC128B.128 [R37+0x18c00], desc[UR48][R20.64], !P3 ;  /* 0x18c0000014250fae */ /* 0x000fe2000d901d70 */
[----:B------:R-:W-:-:S03]  /*12c60*/  IMAD.MOV.U32 R5, RZ, RZ, R10 ;  /* 0x000000ffff057224 */ /* 0x000fc600078e000a */
[----:B------:R-:W-:Y:S01]  /*12c70*/  @P0 LDGSTS.E.BYPASS.LTC128B.128 [R37+0x1cc00], desc[UR48][R20.64+0x80], !P2 ;  /* 0x1cc0008014250fae */ /* 0x000fe2000d101d70 */
[----:B------:R-:W-:Y:S01]  /*12c80*/  ISETP.GE.AND P0, PT, R6, 0x31, PT ;  /* 0x000000310600780c */ /* 0x000fe20003f06270 */
[----:B------:R-:W-:Y:S01]  /*12c90*/  @P1 IMAD.WIDE.U32 R8, R26, 0x2, R4 ;  /* 0x000000021a081825 */ /* 0x000fe200078e0004 */
[----:B------:R-:W-:Y:S01]  /*12ca0*/  @P1 LEA R5, R19, UR46, 0x1 ;  /* 0x0000002e13051c11 */ /* 0x000fe2000f8e08ff */
[----:B------:R-:W2:Y:S02]  /*12cb0*/  SHFL.IDX PT, R10, R3, 0x4, 0x181f ;  /* 0x00981f00030a7f89 */ /* 0x000ea400000e0000 */
[----:B0-----:R-:W-:Y:S02]  /*12cc0*/  IMAD.MOV.U32 R4, RZ, RZ, R36 ;  /* 0x000000ffff047224 */ /* 0x001fe400078e0024 */
[----:B------:R-:W-:Y:S04]  /*12cd0*/  @P1 LDGSTS.E.BYPASS.LTC128B.128 [R5+0x19400], desc[UR48][R8.64], !P3 ;  /* 0x1940000008051fae */ /* 0x000fe8000d901d70 */
[----:B------:R0:W-:Y:S01]  /*12ce0*/  @P1 LDGSTS.E.BYPASS.LTC128B.128 [R5+0x1d400], desc[UR48][R8.64+0x80], !P2 ;  /* 0x1d40008008051fae */ /* 0x0001e2000d101d70 */
[----:B------:R-:W-:-:S03]  /*12cf0*/  ISETP.GE.AND P1, PT, R6, 0x51, PT ;  /* 0x000000510600780c */ /* 0x000fc60003f26270 */
[----:B------:R-:W-:Y:S04]  /*12d00*/  SHFL.IDX PT, R35, R3, 0x5, 0x181f ;  /* 0x00b81f0003237f89 */ /* 0x000fe800000e0000 */
[----:B------:R-:W3:Y:S01]  /*12d10*/  SHFL.IDX PT, R36, R0, 0x5, 0x181f ;  /* 0x00b81f0000247f89 */ /* 0x000ee200000e0000 */
[----:B0-----:R-:W-:Y:S01]  /*12d20*/  IMAD.MOV.U32 R5, RZ, RZ, R7 ;  /* 0x000000ffff057224 */ /* 0x001fe200078e0007 */
[----:B------:R-:W-:Y:S02]  /*12d30*/  @P0 LEA R7, R19, UR46, 0x1 ;  /* 0x0000002e13070c11 */ /* 0x000fe4000f8e08ff */
[----:B------:R-:W0:Y:S01]  /*12d40*/  SHFL.IDX PT, R37, R0, 0x6, 0x181f ;  /* 0x00d81f0000257f89 */ /* 0x000e2200000e0000 */
[----:B------:R-:W-:-:S05]  /*12d50*/  @P0 IMAD.WIDE.U32 R4, R26, 0x2, R4 ;  /* 0x000000021a040825 */ /* 0x000fca00078e0004 */
[----:B------:R-:W-:Y:S04]  /*12d60*/  @P0 LDGSTS.E.BYPASS.LTC128B.128 [R7+0x19c00], desc[UR48][R4.64], !P3 ;  /* 0x19c0000004070fae */ /* 0x000fe8000d901d70 */
[----:B------:R4:W-:Y:S01]  /*12d70*/  @P0 LDGSTS.E.BYPASS.LTC128B.128 [R7+0x1dc00], desc[UR48][R4.64+0x80], !P2 ;  /* 0x1dc0008004070fae */ /* 0x0009e2000d101d70 */
[----:B------:R-:W-:-:S03]  /*12d80*/  ISETP.GE.AND P0, PT, R6, 0x41, PT ;  /* 0x000000410600780c */ /* 0x000fc60003f06270 */
[----:B----4-:R-:W4:Y:S01]  /*12d90*/  SHFL.IDX PT, R7, R3, 0x6, 0x181f ;  /* 0x00d81f0003077f89 */ /* 0x010f2200000e0000 */
[----:B-1----:R-:W-:Y:S02]  /*12da0*/  IMAD.MOV.U32 R4, RZ, RZ, R14 ;  /* 0x000000ffff047224 */ /* 0x002fe400078e000e */
[----:B--2---:R-:W-:-:S07]  /*12db0*/  IMAD.MOV.U32 R5, RZ, RZ, R10 ;  /* 0x000000ffff057224 */ /* 0x004fce00078e000a */
[----:B------:R-:W-:Y:S01]  /*12dc0*/  @P0 LEA R10, R19, UR46, 0x1 ;  /* 0x0000002e130a0c11 */ /* 0x000fe2000f8e08ff */
[----:B------:R-:W1:Y:S01]  /*12dd0*/  SHFL.IDX PT, R3, R3, 0x7, 0x181f ;  /* 0x00f81f0003037f89 */ /* 0x000e6200000e0000 */
[----:B------:R-:W-:-:S03]  /*12de0*/  @P0 IMAD.WIDE.U32 R20, R26, 0x2, R4 ;  /* 0x000000021a140825 */ /* 0x000fc600078e0004 */
[----:B------:R2:W1:Y:S01]  /*12df0*/  SHFL.IDX PT, R14, R0, 0x7, 0x181f ;  /* 0x00f81f00000e7f89 */ /* 0x00046200000e0000 */
[----:B---3--:R-:W-:-:S03]  /*12e00*/  IMAD.MOV.U32 R4, RZ, RZ, R36 ;  /* 0x000000ffff047224 */ /* 0x008fc600078e0024 */
[----:B------:R2:W-:Y:S01]  /*12e10*/  @P0 LDGSTS.E.BYPASS.LTC128B.128 [R10+0x1a400], desc[UR48][R20.64], !P3 ;  /* 0x1a400000140a0fae */ /* 0x0005e2000d901d70 */
[----:B------:R-:W-:Y:S01]  /*12e20*/  IMAD.MOV.U32 R5, RZ, RZ, R35 ;  /* 0x000000ffff057224 */ /* 0x000fe200078e0023 */
[----:B------:R-:W-:Y:S02]  /*12e30*/  @P1 LEA R35, R19, UR46, 0x1 ;  /* 0x0000002e13231c11 */ /* 0x000fe4000f8e08ff */
[----:B------:R2:W-:Y:S01]  /*12e40*/  @P0 LDGSTS.E.BYPASS.LTC128B.128 [R10+0x1e400], desc[UR48][R20.64+0x80], !P2 ;  /* 0x1e400080140a0fae */ /* 0x0005e2000d101d70 */
[----:B------:R-:W-:Y:S01]  /*12e50*/  ISETP.GE.AND P0, PT, R6, 0x61, PT ;  /* 0x000000610600780c */ /* 0x000fe20003f06270 */
[----:B------:R-:W-:-:S04]  /*12e60*/  @P1 IMAD.WIDE.U32 R8, R26, 0x2, R4 ;  /* 0x000000021a081825 */ /* 0x000fc800078e0004 */
[----:B0-----:R-:W-:Y:S01]  /*12e70*/  IMAD.MOV.U32 R4, RZ, RZ, R37 ;  /* 0x000000ffff047224 */ /* 0x001fe200078e0025 */
[----:B----4-:R-:W-:Y:S01]  /*12e80*/  MOV R5, R7 ;  /* 0x0000000700057202 */ /* 0x010fe20000000f00 */
[----:B------:R2:W-:Y:S04]  /*12e90*/  @P1 LDGSTS.E.BYPASS.LTC128B.128 [R35+0x1ac00], desc[UR48][R8.64], !P3 ;  /* 0x1ac0000008231fae */ /* 0x0005e8000d901d70 */
[----:B------:R2:W-:Y:S02]  /*12ea0*/  @P1 LDGSTS.E.BYPASS.LTC128B.128 [R35+0x1ec00], desc[UR48][R8.64+0x80], !P2 ;  /* 0x1ec0008008231fae */ /* 0x0005e4000d101d70 */
[----:B------:R-:W-:Y:S01]  /*12eb0*/  @P0 IMAD.WIDE.U32 R4, R26, 0x2, R4 ;  /* 0x000000021a040825 */ /* 0x000fe200078e0004 */
[----:B------:R-:W-:-:S05]  /*12ec0*/  @P0 LEA R7, R19, UR46, 0x1 ;  /* 0x0000002e13070c11 */ /* 0x000fca000f8e08ff */
[----:B------:R2:W-:Y:S04]  /*12ed0*/  @P0 LDGSTS.E.BYPASS.LTC128B.128 [R7+0x1b400], desc[UR48][R4.64], !P3 ;  /* 0x1b40000004070fae */ /* 0x0005e8000d901d70 */
[----:B-1----:R2:W-:Y:S02]  /*12ee0*/  @P0 LDGSTS.E.BYPASS.LTC128B.128 [R7+0x1f400], desc[UR48][R4.64+0x80], !P2 ;  /* 0x1f40008004070fae */ /* 0x0025e4000d101d70 */
.L_x_7696:
[----:B------:R-:W-:Y:S01]  /*12ef0*/  ISETP.GE.AND P0, PT, R6, 0x71, PT ;  /* 0x000000710600780c */ /* 0x000fe20003f06270 */
[----:B--2---:R-:W-:Y:S02]  /*12f00*/  IMAD.MOV.U32 R4, RZ, RZ, R14 ;  /* 0x000000ffff047224 */ /* 0x004fe400078e000e */
[----:B------:R-:W-:-:S10]  /*12f10*/  IMAD.MOV.U32 R5, RZ, RZ, R3 ;  /* 0x000000ffff057224 */ /* 0x000fd400078e0003 */
        /* <DEDUP_REMOVED lines=14> */
.L_x_7639:
        /* <DEDUP_REMOVED lines=30> */
.L_x_7640:
[----:B------:R-:W-:Y:S01]  /*131e0*/  UISETP.NE.AND UP0, UPT, UR51, URZ, UPT ;  /* 0x0000003f3300728c */ /* 0x000fe2000bf05270 */
[----:B------:R-:W-:Y:S01]  /*131f0*/  IMAD.U32 R4, RZ, RZ, UR38 ;  /* 0x00000026ff047e24 */ /* 0x000fe2000f8e00ff */
[----:B------:R-:W0:Y:S01]  /*13200*/  LDC R0, c[0x0][0x448] ;  /* 0x00011200ff007b82 */ /* 0x000e220000000800 */
[----:B------:R-:W-:Y:S01]  /*13210*/  IMAD.U32 R7, RZ, RZ, UR47 ;  /* 0x0000002fff077e24 */ /* 0x000fe2000f8e00ff */
[----:B------:R-:W-:Y:S01]  /*13220*/  ULDC.64 UR4, c[0x0][0x2e0] ;  /* 0x0000b80000047ab9 */ /* 0x000fe20000000a00 */
[----:B------:R-:W-:Y:S01]  /*13230*/  IMAD.MOV.U32 R6, RZ, RZ, R4 ;  /* 0x000000ffff067224 */ /* 0x000fe200078e0004 */
[----:B------:R-:W-:Y:S01]  /*13240*/  PLOP3.LUT P0, PT, PT, PT, UP0, 0x80, 0x0 ;  /* 0x000000000000781c */ /* 0x000fe20003f0f008 */
[----:B------:R-:W-:Y:S01]  /*13250*/  IMAD R35, R35, UR4, RZ ;  /* 0x0000000423237c24 */ /* 0x000fe2000f8e02ff */
[----:B------:R-:W-:Y:S01]  /*13260*/  PLOP3.LUT P1, PT, PT, PT, UP0, 0x80, 0x0 ;  /* 0x000000000000781c */ /* 0x000fe20003f2f008 */
[----:B------:R-:W-:Y:S01]  /*13270*/  IMAD.WIDE.U32 R6, R34, UR4, R6 ;  /* 0x0000000422067c25 */ /* 0x000fe2000f8e0006 */
[----:B------:R-:W-:Y:S01]  /*13280*/  IADD3 R3, R28, UR41, R33 ;  /* 0x000000291c037c10 */ /* 0x000fe2000fffe021 */
[----:B------:R-:W-:Y:S01]  /*13290*/  @UP0 ULDC UR4, c[0x0][0x44c] ;  /* 0x0001130000040ab9 */ /* 0x000fe20000000800 */
[----:B------:R-:W-:Y:S01]  /*132a0*/  ULDC.64 UR6, c[0x0][0x280] ;  /* 0x0000a00000067ab9 */ /* 0x000fe20000000a00 */
[----:B------:R-:W-:-:S02]  /*132b0*/  IMAD R35, R34, UR5, R35 ;  /* 0x0000000522237c24 */ /* 0x000fc4000f8e0223 */
[----:B------:R-:W-:Y:S02]  /*132c0*/  IMAD.MOV.U32 R9, RZ, RZ, R3 ;  /* 0x000000ffff097224 */ /* 0x000fe400078e0003 */
[----:B------:R-:W-:Y:S02]  /*132d0*/  IMAD.IADD R7, R7, 0x1, R35 ;  /* 0x0000000107077824 */ /* 0x000fe400078e0223 */
[----:B------:R-:W-:Y:S01]  /*132e0*/  @P0 IMAD.HI.U32 R4, R3, UR4, RZ ;  /* 0x0000000403040c27 */ /* 0x000fe2000f8e00ff */
[----:B------:R-:W-:-:S03]  /*132f0*/  @UP0 ULDC UR4, c[0x0][0x450] ;  /* 0x0001140000040ab9 */ /* 0x000fc60000000800 */
[----:B------:R-:W-:Y:S01]  /*13300*/  IMAD.U32 R5, RZ, RZ, UR39 ;  /* 0x00000027ff057e24 */ /* 0x000fe2000f8e00ff */
[----:B------:R-:W-:Y:S01]  /*13310*/  @P1 SHF.R.U32.HI R9, RZ, UR4, R4 ;  /* 0x00000004ff091c19 */ /* 0x000fe20008011604 */
[----:B------:R-:W-:-:S04]  /*13320*/  ULDC.64 UR4, c[0x0][0x2d0] ;  /* 0x0000b40000047ab9 */ /* 0x000fc80000000a00 */
[----:B------:R-:W-:-:S04]  /*13330*/  IMAD.MOV R4, RZ, RZ, -R9 ;  /* 0x000000ffff047224 */ /* 0x000fc800078e0a09 */
[----:B0-----:R-:W-:Y:S01]  /*13340*/  IMAD R3, R0, R4, R3 ;  /* 0x0000000400037224 */ /* 0x001fe200078e0203 */
        /* <DEDUP_REMOVED lines=12> */
[----:B------:R-:W-:Y:S02]  /*13410*/  IADD3 R7, R5, R7, RZ ;  /* 0x0000000705077210 */ /* 0x000fe40007ffe0ff */
[C---:B------:R-:W-:Y:S02]  /*13420*/  LEA R6, P2, R4.reuse, UR6, 0x1 ;  /* 0x0000000604067c11 */ /* 0x040fe4000f8408ff */
[----:B------:R-:W-:Y:S01]  /*13430*/  ISETP.GE.AND P1, PT, R25, UR4, PT ;  /* 0x0000000419007c0c */ /* 0x000fe2000bf26270 */
[----:B------:R-:W-:Y:S01]  /*13440*/  UMOV UR4, 0xffffffff ;  /* 0xffffffff00047882 */ /* 0x000fe20000000000 */
[----:B------:R-:W-:Y:S02]  /*13450*/  LEA.HI.X R7, R4, UR7, R7, 0x1, P2 ;  /* 0x0000000704077c11 */ /* 0x000fe400090f0c07 */
[----:B------:R-:W-:Y:S09]  /*13460*/  BRA.DIV UR4, `(.L_x_7641) ;  /* 0x0000002e04a87947 */ /* 0x000ff2000b800000 */
[----:B------:R-:W-:Y:S01]  /*13470*/  SHFL.IDX PT, R5, R7, RZ, 0x181f ;  /* 0x00181fff07057589 */ /* 0x000fe200000e0000 */
[----:B------:R-:W-:Y:S01]  /*13480*/  ULDC UR4, c[0x0][0x288] ;  /* 0x0000a20000047ab9 */ /* 0x000fe20000000800 */
[----:B------:R-:W-:Y:S02]  /*13490*/  VIADD R3, R28, UR41 ;  /* 0x000000291c037c36 */ /* 0x000fe40008000000 */
        /* <DEDUP_REMOVED lines=12> */
[----:B------:R-:W-:Y:S01]  /*13560*/  ISETP.GE.AND P2, PT, R9, R0, PT ;  /* 0x000000000900720c */ /* 0x000fe20003f46270 */
[----:B-1----:R-:W-:Y:S02]  /*13570*/  IMAD.MOV.U32 R4, RZ, RZ, R14 ;  /* 0x000000ffff047224 */ /* 0x002fe400078e000e */
        /* <DEDUP_REMOVED lines=10> */
[----:B-1----:R-:W-:-:S10]  /*13620*/  VIADD R9, R3, 0x30 ;  /* 0x0000003003097836 */ /* 0x002fd40000000000 */
        /* <DEDUP_REMOVED lines=17> */
[----:B-1----:R-:W-:-:S09]  /*13740*/  IADD3 R9, R3, 0x50, RZ ;  /* 0x0000005003097810 */ /* 0x002fd20007ffe0ff */
[----:B------:R-:W-:Y:S01]  /*13750*/  @!P2 LEA R21, R19, UR46, 0x1 ;  /* 0x0000002e1315ac11 */ /* 0x000fe2000f8e08ff */
[----:B0-----:R-:W-:-:S05]  /*13760*/  @!P2 IMAD.WIDE.U32 R4, R26, 0x2, R4 ;  /* 0x000000021a04a825 */ /* 0x001fca00078e0004 */
[----:B------:R-:W-:Y:S04]  /*13770*/  @!P2 LDGSTS.E.BYPASS.LTC128B.128 [R21+0x12400], desc[UR48][R4.64], !P0 ;  /* 0x124000000415afae */ /* 0x000fe8000c101d70 */
[----:B------:R2:W-:Y:S01]  /*13780*/  @!P2 LDGSTS.E.BYPASS.LTC128B.128 [R21+0x16400], desc[UR48][R4.64+0x80], !P1 ;  /* 0x164000800415afae */ /* 0x0005e2000c901d70 */
[----:B------:R-:W-:Y:S01]  /*13790*/  ISETP.GE.AND P2, PT, R9, R0, PT ;  /* 0x000000000900720c */ /* 0x000fe20003f46270 */
[----:B--2---:R-:W-:Y:S02]  /*137a0*/  IMAD.MOV.U32 R4, RZ, RZ, R14 ;  /* 0x000000ffff047224 */ /* 0x004fe400078e000e */
[----:B------:R-:W-:-:S10]  /*137b0*/  IMAD.MOV.U32 R5, RZ, RZ, R10 ;  /* 0x000000ffff057224 */ /* 0x000fd400078e000a */
[----:B------:R-:W-:Y:S01]  /*137c0*/  @!P2 LEA R35, R19, UR46, 0x1 ;  /* 0x0000002e1323ac11 */ /* 0x000fe2000f8e08ff */
[----:B------:R-:W-:Y:S01]  /*137d0*/  SHFL.IDX PT, R10, R7, 0x7, 0x181f ;  /* 0x00f81f00070a7f89 */ /* 0x000fe200000e0000 */
[----:B------:R-:W-:-:S03]  /*137e0*/  @!P2 IMAD.WIDE.U32 R8, R26, 0x2, R4 ;  /* 0x000000021a08a825 */ /* 0x000fc600078e0004 */
[----:B------:R-:W-:Y:S04]  /*137f0*/  SHFL.IDX PT, R5, R7, 0x6, 0x181f ;  /* 0x00d81f0007057f89 */ /* 0x000fe800000e0000 */
[----:B------:R-:W0:Y:S04]  /*13800*/  SHFL.IDX PT, R4, R6, 0x6, 0x181f ;  /* 0x00d81f0006047f89 */ /* 0x000e2800000e0000 */
[----:B------:R1:W-:Y:S04]  /*13810*/  @!P2 LDGSTS.E.BYPASS.LTC128B.128 [R35+0x12c00], desc[UR48][R8.64], !P0 ;  /* 0x12c000000823afae */ /* 0x0003e8000c101d70 */
[----:B------:R1:W-:Y:S01]  /*13820*/  @!P2 LDGSTS.E.BYPASS.LTC128B.128 [R35+0x16c00], desc[UR48][R8.64+0x80], !P1 ;  /* 0x16c000800823afae */ /* 0x0003e2000c901d70 */
[----:B------:R-:W-:-:S03]  /*13830*/  ISETP.GE.AND P2, PT, R11, R0, PT ;  /* 0x000000000b00720c */ /* 0x000fc60003f46270 */
[----:B------:R1:W2:Y:S10]  /*13840*/  SHFL.IDX PT, R14, R6, 0x7, 0x181f ;  /* 0x00f81f00060e7f89 */ /* 0x0002b400000e0000 */
[----:B------:R-:W-:Y:S01]  /*13850*/  @!P2 LEA R21, R19, UR46, 0x1 ;  /* 0x0000002e1315ac11 */ /* 0x000fe2000f8e08ff */
[----:B0-----:R-:W-:-:S05]  /*13860*/  @!P2 IMAD.WIDE.U32 R4, R26, 0x2, R4 ;  /* 0x000000021a04a825 */ /* 0x001fca00078e0004 */
[----:B------:R1:W-:Y:S04]  /*13870*/  @!P2 LDGSTS.E.BYPASS.LTC128B.128 [R21+0x13400], desc[UR48][R4.64], !P0 ;  /* 0x134000000415afae */ /* 0x0003e8000c101d70 */
[----:B------:R1:W-:Y:S02]  /*13880*/  @!P2 LDGSTS.E.BYPASS.LTC128B.128 [R21+0x17400], desc[UR48][R4.64+0x80], !P1 ;  /* 0x174000800415afae */ /* 0x0003e4000c901d70 */
.L_x_7713:
[----:B------:R-:W-:Y:S01]  /*13890*/  VIADD R3, R3, 0x70 ;  /* 0x0000007003037836 */ /* 0x000fe20000000000 */
[----:B------:R-:W-:Y:S01]  /*138a0*/  BSSY B0, `(.L_x_7642) ;  /* 0x000000e000007945 */ /* 0x000fe20003800000 */
[----:B-12---:R-:W-:Y:S02]  /*138b0*/  IMAD.MOV.U32 R4, RZ, RZ, R14 ;  /* 0x000000ffff047224 */ /* 0x006fe400078e000e */
[----:B------:R-:W-:Y:S01]  /*138c0*/  IMAD.MOV.U32 R5, RZ, RZ, R10 ;  /* 0x000000ffff057224 */ /* 0x000fe200078e000a */
[----:B------:R-:W-:Y:S01]  /*138d0*/  ISETP.GE.AND P2, PT, R3, R0, PT ;  /* 0x000000000300720c */ /* 0x000fe20003f46270 */
[----:B------:R-:W-:-:S05]  /*138e0*/  IMAD.MOV.U32 R0, RZ, RZ, 0x1 ;  /* 0x00000001ff007424 */ /* 0x000fca00078e00ff */
        /* <DEDUP_REMOVED lines=9> */
.L_x_7643:
[----:B------:R-:W-:Y:S05]  /*13980*/  BSYNC B0 ;  /* 0x0000000000007941 */ /* 0x000fea0003800000 */
.L_x_7642:
[----:B------:R-:W-:Y:S01]  /*13990*/  NOP ;  /* 0x0000000000007918 */ /* 0x000fe20000000000 */
[----:B------:R-:W-:Y:S01]  /*139a0*/  SYNCS.ARRIVE.TRANS64.RED.A0T1 RZ, [UR46+0x28800], RZ ;  /* 0x028800ffffff79a7 */ /* 0x000fe2000820042e */
[----:B------:R-:W-:Y:S01]  /*139b0*/  ARRIVES.LDGSTSBAR.64.TRANSCNT [UR46+0x28800] ;  /* 0x02880000ff0079b0 */ /* 0x000fe20008000aae */
[----:B------:R-:W-:Y:S01]  /*139c0*/  NOP ;  /* 0x0000000000007918 */ /* 0x000fe20000000000 */
[----:B------:R-:W-:Y:S01]  /*139d0*/  SYNCS.ARRIVE.TRANS64.A1T0 RZ, [UR46+0x28800], RZ ;  /* 0x028800ffffff79a7 */ /* 0x000fe2000810002e */
[----:B------:R-:W-:-:S05]  /*139e0*/  VIADD R32, R32, 0xfffffffe ;  /* 0xfffffffe20207836 */ /* 0x000fca0000000000 */
[----:B------:R-:W-:Y:S01]  /*139f0*/  ISETP.GE.AND P1, PT, R32, UR52, PT ;  /* 0x0000003420007c0c */ /* 0x000fe2000bf26270 */
[----:B------:R-:W1:Y:S02]  /*13a00*/  SYNCS.PHASECHK.TRANS64.TRYWAIT P0, [UR46+0x28820], R0 ;  /* 0x02882000ff0075a7 */ /* 0x000e64000800016e */
[----:B-1----:R-:W-:Y:S10]  /*13a10*/  @!P0 BRA `(.L_x_7644) ;  /* 0x0000003000b48947 */ /* 0x002ff40003800000 */
.L_x_7714:
[----:B------:R-:W-:Y:S01]  /*13a20*/  IMAD.MOV.U32 R8, RZ, RZ, 0x1 ;  /* 0x00000001ff087424 */ /* 0x000fe200078e00ff */
[----:B------:R-:W-:Y:S01]  /*13a30*/  MOV R10, RZ ;  /* 0x000000ff000a7202 */ /* 0x000fe20000000f00 */
[----:B------:R-:W-:Y:S06]  /*13a40*/  @!P1 BRA `(.L_x_7645) ;  /* 0x0000001000309947 */ /* 0x000fec0003800000 */
[----:B------:R-:W-:Y:S01]  /*13a50*/  UIADD3 UR4, UR45, 0x1, URZ ;  /* 0x000000012d047890 */ /* 0x000fe2000fffe03f */
[----:B0-----:R-:W-:Y:S01]  /*13a60*/  LOP3.LUT R3, RZ, UR43, RZ, 0x33, !PT ;  /* 0x0000002bff037c12 */ /* 0x001fe2000f8e33ff */
[----:B------:R-:W-:Y:S01]  /*13a70*/  BSSY B0, `(.L_x_7645) ;  /* 0x0000109000007945 */ /* 0x000fe20003800000 */
[----:B------:R-:W-:Y:S01]  /*13a80*/  LOP3.LUT R5, RZ, UR42, RZ, 0x33, !PT ;  /* 0x0000002aff057c12 */ /* 0x000fe2000f8e33ff */
[----:B------:R-:W-:Y:S01]  /*13a90*/  UIMAD UR4, UR4, UR37, URZ ;  /* 0x00000025040472a4 */ /* 0x000fe2000f8e023f */
[----:B------:R-:W-:Y:S01]  /*13aa0*/  IADD3 R31, R33, R31, R28 ;  /* 0x0000001f211f7210 */ /* 0x000fe20007ffe01c */
[----:B------:R-:W-:Y:S02]  /*13ab0*/  IMAD.MOV.U32 R9, RZ, RZ, 0x1 ;  /* 0x00000001ff097424 */ /* 0x000fe400078e00ff */
[----:B------:R-:W-:Y:S02]  /*13ac0*/  IMAD.MOV.U32 R20, RZ, RZ, RZ ;  /* 0x000000ffff147224 */ /* 0x000fe400078e00ff */
[----:B------:R-:W-:Y:S01]  /*13ad0*/  LOP3.LUT R0, RZ, UR4, RZ, 0x33, !PT ;  /* 0x00000004ff007c12 */ /* 0x000fe2000f8e33ff */
[----:B------:R-:W-:Y:S01]  /*13ae0*/  VIADD R31, R31, 0xfffffe80 ;  /* 0xfffffe801f1f7836 */ /* 0x000fe20000000000 */
[----:B------:R-:W-:-:S02]  /*13af0*/  ULDC UR4, c[0x0][0x2f4] ;  /* 0x0000bd0000047ab9 */ /* 0x000fc40000000800 */
[----:B------:R-:W-:Y:S02]  /*13b00*/  VIADDMNMX R0, R0, -UR44, R3, !PT ;  /* 0x8000002c00007c46 */ /* 0x000fe4000f800103 */
[----:B------:R-:W-:Y:S02]  /*13b10*/  IADD3 R3, -R28, UR50, RZ ;  /* 0x000000321c037c10 */ /* 0x000fe4000fffe1ff */
[----:B------:R-:W-:Y:S02]  /*13b20*/  VIMNMX R0, R0, R5, !PT ;  /* 0x0000000500007248 */ /* 0x000fe40007fe0100 */
[----:B------:R-:W-:Y:S02]  /*13b30*/  ISETP.GE.AND P2, PT, R26, UR4, PT ;  /* 0x000000041a007c0c */ /* 0x000fe4000bf46270 */
[----:B------:R-:W-:Y:S01]  /*13b40*/  ISETP.GE.AND P1, PT, R25, UR4, PT ;  /* 0x0000000419007c0c */ /* 0x000fe2000bf26270 */
[C---:B------:R-:W-:Y:S01]  /*13b50*/  IMAD R3, R0.reuse, 0x80, R3 ;  /* 0x0000008000037824 */ /* 0x040fe200078e0203 */
[C---:B------:R-:W-:Y:S01]  /*13b60*/  IADD3 R22, -R0.reuse, -0x2, RZ ;  /* 0xfffffffe00167810 */ /* 0x040fe20007ffe1ff */
[----:B------:R-:W-:-:S02]  /*13b70*/  IMAD R21, R0, -0x80, R31 ;  /* 0xffffff8000157824 */ /* 0x000fc400078e021f */
[----:B------:R-:W-:-:S08]  /*13b80*/  VIADD R31, R3, 0x100 ;  /* 0x00000100031f7836 */ /* 0x000fd00000000000 */
.L_x_7658:
        /* <DEDUP_REMOVED lines=26> */
.L_x_7646:
[----:B------:R-:W-:Y:S01]  /*13d30*/  LEA R34, R10, UR46, 0x3 ;  /* 0x0000002e0a227c11 */ /* 0x000fe2000f8e18ff */
[----:B------:R-:W-:Y:S01]  /*13d40*/  BSSY B1, `(.L_x_7647) ;  /* 0x0000004000017945 */ /* 0x000fe20003800000 */
[----:B------:R-:W-:-:S04]  /*13d50*/  SHF.L.U32 R3, R8, 0x1f, RZ ;  /* 0x0000001f08037819 */ /* 0x000fc800000006ff */
[----:B------:R-:W0:Y:S02]  /*13d60*/  SYNCS.PHASECHK.TRANS64.TRYWAIT P0, [R34+URZ+0x28840], R3 ;  /* 0x02884003220075a7 */ /* 0x000e24000800017f */
[----:B0-----:R-:W-:Y:S05]  /*13d70*/  @!P0 BRA `(.L_x_7648) ;  /* 0x0000002c00f48947 */ /* 0x001fea0003800000 */
.L_x_7715:
[----:B------:R-:W-:Y:S05]  /*13d80*/  BSYNC B1 ;  /* 0x0000000000017941 */ /* 0x000fea0003800000 */
.L_x_7647:
        /* <DEDUP_REMOVED lines=10> */
[----:B0-----:R-:W-:Y:S01]  /*13e30*/  IMAD R3, R35, UR5, R0 ;  /* 0x0000000523037c24 */ /* 0x001fe2000f8e0200 */
        /* <DEDUP_REMOVED lines=16> */
[----:B------:R-:W-:Y:S01]  /*13f40*/  IMAD R4, R10, 0x4000, R19 ;  /* 0x000040000a047824 */ /* 0x000fe200078e0213 */
[----:B------:R-:W-:Y:S06]  /*13f50*/  BRA.DIV UR4, `(.L_x_7649) ;  /* 0x0000002e04907947 */ /* 0x000fec000b800000 */
[----:B------:R-:W0:Y:S01]  /*13f60*/  SHFL.IDX PT, R14, R6, RZ, 0x181f ;  /* 0x00181fff060e7589 */ /* 0x000e2200000e0000 */
[----:B------:R-:W-:Y:S01]  /*13f70*/  IMAD.SHL.U32 R3, R26, 0x2, RZ ;  /* 0x000000021a037824 */ /* 0x000fe200078e00ff */
[----:B------:R-:W-:Y:S02]  /*13f80*/  LEA R4, R4, UR46, 0x1 ;  /* 0x0000002e04047c11 */ /* 0x000fe4000f8e08ff */
[----:B------:R-:W1:Y:S04]  /*13f90*/  SHFL.IDX PT, R0, R5, RZ, 0x181f ;  /* 0x00181fff05007589 */ /* 0x000e6800000e0000 */
[----:B------:R-:W2:Y:S04]  /*13fa0*/  SHFL.IDX PT, R37, R6, 0x1, 0x181f ;  /* 0x00381f0006257f89 */ /* 0x000ea800000e0000 */
[----:B------:R-:W-:Y:S01]  /*13fb0*/  SHFL.IDX PT, R7, R5, 0x2, 0x181f ;  /* 0x00581f0005077f89 */ /* 0x000fe200000e0000 */
[----:B0-----:R-:W-:-:S05]  /*13fc0*/  IADD3 R14, P0, R14, R3, RZ ;  /* 0x000000030e0e7210 */ /* 0x001fca0007f1e0ff */
[----:B-1----:R-:W-:Y:S02]  /*13fd0*/  IMAD.X R15, RZ, RZ, R0, P0 ;  /* 0x000000ffff0f7224 */ /* 0x002fe400000e0600 */
        /* <DEDUP_REMOVED lines=12> */
[----:B------:R-:W-:Y:S01]  /*140a0*/  IADD3 R14, P0, R37, R3, RZ ;  /* 0x00000003250e7210 */ /* 0x000fe20007f1e0ff */
[----:B------:R-:W-:Y:S04]  /*140b0*/  SHFL.IDX PT, R7, R5, 0x5, 0x181f ;  /* 0x00b81f0005077f89 */ /* 0x000fe800000e0000 */
[----:B------:R-:W1:Y:S01]  /*140c0*/  SHFL.IDX PT, R37, R6, 0x4, 0x181f ;  /* 0x00981f0006257f89 */ /* 0x000e6200000e0000 */
[----:B0-----:R-:W-:-:S03]  /*140d0*/  IMAD.X R15, RZ, RZ, R0, P0 ;  /* 0x000000ffff0f7224 */ /* 0x001fc600000e0600 */
[----:B------:R-:W0:Y:S04]  /*140e0*/  SHFL.IDX PT, R0, R5, 0x4, 0x181f ;  /* 0x00981f0005007f89 */ /* 0x000e2800000e0000 */
[----:B------:R-:W-:Y:S04]  /*140f0*/  LDGSTS.E.BYPASS.LTC128B.128 [R4+0x19400], desc[UR48][R12.64], !P4 ;  /* 0x194000000c047fae */ /* 0x000fe8000e101d70 */
[----:B------:R1:W-:Y:S04]  /*14100*/  LDGSTS.E.BYPASS.LTC128B.128 [R4+0x1d400], desc[UR48][R12.64+0x80], !P3 ;  /* 0x1d4000800c047fae */ /* 0x0003e8000d901d70 */
[----:B------:R-:W-:Y:S04]  /*14110*/  LDGSTS.E.BYPASS.LTC128B.128 [R4+0x19c00], desc[UR48][R14.64], !P4 ;  /* 0x19c000000e047fae */ /* 0x000fe8000e101d70 */
[----:B------:R2:W-:Y:S01]  /*14120*/  LDGSTS.E.BYPASS.LTC128B.128 [R4+0x1dc00], desc[UR48][R14.64+0x80], !P3 ;  /* 0x1dc000800e047fae */ /* 0x0005e2000d901d70 */
[----:B-1----:R-:W-:-:S03]  /*14130*/  IADD3 R12, P0, R37, R3, RZ ;  /* 0x00000003250c7210 */ /* 0x002fc60007f1e0ff */
[----:B------:R-:W-:Y:S01]  /*14140*/  SHFL.IDX PT, R37, R6, 0x6, 0x181f ;  /* 0x00d81f0006257f89 */ /* 0x000fe200000e0000 */
[----:B0-----:R-:W-:-:S03]  /*14150*/  IADD3.X R13, RZ, R0, RZ, P0, !PT ;  /* 0x00000000ff0d7210 */ /* 0x001fc600007fe4ff */
        /* <DEDUP_REMOVED lines=9> */
[----:B------:R0:W-:Y:S01]  /*141f0*/  LDGSTS.E.BYPASS.LTC128B.128 [R4+0x1ac00], desc[UR48][R14.64], !P4 ;  /* 0x1ac000000e047fae */ /* 0x0001e2000e101d70 */
[----:B------:R-:W-:-:S03]  /*14200*/  IMAD.X R13, RZ, RZ, R0, P0 ;  /* 0x000000ffff0d7224 */ /* 0x000fc600000e0600 */
[----:B------:R0:W-:Y:S04]  /*14210*/  LDGSTS.E.BYPASS.LTC128B.128 [R4+0x1ec00], desc[UR48][R14.64+0x80], !P3 ;  /* 0x1ec000800e047fae */ /* 0x0001e8000d901d70 */
[----:B------:R0:W-:Y:S04]  /*14220*/  LDGSTS.E.BYPASS.LTC128B.128 [R4+0x1b400], desc[UR48][R12.64], !P4 ;  /* 0x1b4000000c047fae */ /* 0x0001e8000e101d70 */
[----:B--23--:R0:W-:Y:S02]  /*14230*/  LDGSTS.E.BYPASS.LTC128B.128 [R4+0x1f400], desc[UR48][R12.64+0x80], !P3 ;  /* 0x1f4000800c047fae */ /* 0x00c1e4000d901d70 */
.L_x_7733:
        /* <DEDUP_REMOVED lines=9> */
.L_x_7650:
        /* <DEDUP_REMOVED lines=10> */
.L_x_7651:
[----:B------:R2:W-:Y:S01]  /*14370*/  SYNCS.ARRIVE.TRANS64.A1T0 RZ, [R34+URZ+0x28830], RZ ;  /* 0x028830ff22ff79a7 */ /* 0x0005e2000810003f */
[----:B------:R-:W-:Y:S05]  /*14380*/  @!P4 BRA `(.L_x_7652) ;  /* 0x000000000004c947 */ /* 0x000fea0003800000 */
[----:B------:R-:W-:Y:S01]  /*14390*/  BPT.TRAP 0x1 ;  /* 0x000000040000795c */ /* 0x000fe20000300000 */
.L_x_7652:
[----:B------:R-:W-:Y:S01]  /*143a0*/  SHF.L.U32 R5, R9, 0x1f, RZ ;  /* 0x0000001f09057819 */ /* 0x000fe200000006ff */
[----:B------:R-:W-:Y:S01]  /*143b0*/  BSSY B1, `(.L_x_7653) ;  /* 0x0000004000017945 */ /* 0x000fe20003800000 */
[----:B------:R-:W-:-:S04]  /*143c0*/  LEA R0, R20, UR46, 0x3 ;  /* 0x0000002e14007c11 */ /* 0x000fc8000f8e18ff */
[----:B------:R-:W3:Y:S02]  /*143d0*/  SYNCS.PHASECHK.TRANS64.TRYWAIT P0, [R0+URZ+0x28860], R5 ;  /* 0x02886005000075a7 */ /* 0x000ee4000800017f */
[----:B---3--:R-:W-:Y:S05]  /*143e0*/  @!P0 BRA `(.L_x_7654) ;  /* 0x0000003000c88947 */ /* 0x008fea0003800000 */
.L_x_7734:
[----:B------:R-:W-:Y:S05]  /*143f0*/  BSYNC B1 ;  /* 0x0000000000017941 */ /* 0x000fea0003800000 */
.L_x_7653:
        /* <DEDUP_REMOVED lines=8> */
[----:B------:R-:W0:Y:S02]  /*14480*/  SHFL.IDX PT, R14, R16, 0x1, 0x181f ;  /* 0x00381f00100e7f89 */ /* 0x000e2400000e0000 */
[----:B-1----:R-:W-:Y:S01]  /*14490*/  IMAD.X R5, RZ, RZ, R5, P0 ;  /* 0x000000ffff057224 */ /* 0x002fe200000e0605 */
[----:B------:R-:W-:-:S13]  /*144a0*/  ISETP.LT.OR P0, PT, R31, 0x1, P2 ;  /* 0x000000011f00780c */ /* 0x000fda0001701670 */
[----:B------:R-:W-:Y:S01]  /*144b0*/  LDGSTS.E.BYPASS.LTC128B.128 [R7+0x400], desc[UR48][R4.64], !P0 ;  /* 0x0040000004077fae */ /* 0x000fe2000c101d70 */
[----:B------:R-:W-:-:S13]  /*144c0*/  ISETP.LT.OR P0, PT, R31, 0x1, P1 ;  /* 0x000000011f00780c */ /* 0x000fda0000f01670 */
[----:B------:R1:W-:Y:S01]  /*144d0*/  LDGSTS.E.BYPASS.LTC128B.128 [R7+0x4400], desc[UR48][R4.64+0x80], !P0 ;  /* 0x0440008004077fae */ /* 0x0003e2000c101d70 */
[----:B0-----:R-:W-:-:S03]  /*144e0*/  IADD3 R12, P0, R14, R3, RZ ;  /* 0x000000030e0c7210 */ /* 0x001fc60007f1e0ff */
[----:B------:R-:W1:Y:S02]  /*144f0*/  SHFL.IDX PT, R14, R16, 0x2, 0x181f ;  /* 0x00581f00100e7f89 */ /* 0x000e6400000e0000 */
[----:B------:R-:W-:Y:S01]  /*14500*/  IMAD.X R13, RZ, RZ, R6, P0 ;  /* 0x000000ffff0d7224 */ /* 0x000fe200000e0606 */
[----:B------:R-:W-:Y:S01]  /*14510*/  ISETP.LT.OR P0, PT, R31, 0x11, P2 ;  /* 0x000000111f00780c */ /* 0x000fe20001701670 */
[----:B------:R-:W0:-:S12]  /*14520*/  SHFL.IDX PT, R6, R2, 0x2, 0x181f ;  /* 0x00581f0002067f89 */ /* 0x000e1800000e0000 */
[----:B------:R-:W-:Y:S01]  /*14530*/  LDGSTS.E.BYPASS.LTC128B.128 [R7+0xc00], desc[UR48][R12.64], !P0 ;  /* 0x00c000000c077fae */ /* 0x000fe2000c101d70 */
[----:B------:R-:W-:-:S13]  /*14540*/  ISETP.LT.OR P0, PT, R31, 0x11, P1 ;  /* 0x000000111f00780c */ /* 0x000fda0000f01670 */
[----:B------:R3:W-:Y:S01]  /*14550*/  LDGSTS.E.BYPASS.LTC128B.128 [R7+0x4c00], desc[UR48][R12.64+0x80], !P0 ;  /* 0x04c000800c077fae */ /* 0x0007e2000c101d70 */
[----:B-1----:R-:W-:-:S03]  /*14560*/  IADD3 R4, P0, R14, R3, RZ ;  /* 0x000000030e047210 */ /* 0x002fc60007f1e0ff */
[----:B------:R-:W3:Y:S02]  /*14570*/  SHFL.IDX PT, R14, R16, 0x3, 0x181f ;  /* 0x00781f00100e7f89 */ /* 0x000ee400000e0000 */
[----:B0-----:R-:W-:Y:S01]  /*14580*/  IMAD.X R5, RZ, RZ, R6, P0 ;  /* 0x000000ffff057224 */ /* 0x001fe200000e0606 */
[----:B------:R-:W-:Y:S01]  /*14590*/  ISETP.LT.OR P0, PT, R31, 0x21, P2 ;  /* 0x000000211f00780c */ /* 0x000fe20001701670 */
[----:B------:R-:W0:-:S12]  /*145a0*/  SHFL.IDX PT, R6, R2, 0x3, 0x181f ;  /* 0x00781f0002067f89 */ /* 0x000e1800000e0000 */
[----:B------:R-:W-:Y:S01]  /*145b0*/  LDGSTS.E.BYPASS.LTC128B.128 [R7+0x1400], desc[UR48][R4.64], !P0 ;  /* 0x0140000004077fae */ /* 0x000fe2000c101d70 */
[----:B------:R-:W-:-:S13]  /*145c0*/  ISETP.LT.OR P0, PT, R31, 0x21, P1 ;  /* 0x000000211f00780c */ /* 0x000fda0000f01670 */
[----:B------:R1:W-:Y:S01]  /*145d0*/  LDGSTS.E.BYPASS.LTC128B.128 [R7+0x5400], desc[UR48][R4.64+0x80], !P0 ;  /* 0x0540008004077fae */ /* 0x0003e2000c101d70 */
[----:B---3--:R-:W-:-:S03]  /*145e0*/  IADD3 R12, P0, R14, R3, RZ ;  /* 0x000000030e0c7210 */ /* 0x008fc60007f1e0ff */
[----:B------:R-:W1:Y:S02]  /*145f0*/  SHFL.IDX PT, R14, R16, 0x4, 0x181f ;  /* 0x00981f00100e7f89 */ /* 0x000e6400000e0000 */
[----:B0-----:R-:W-:Y:S01]  /*14600*/  IMAD.X R13, RZ, RZ, R6, P0 ;  /* 0x000000ffff0d7224 */ /* 0x001fe200000e0606 */
        /* <DEDUP_REMOVED lines=14> */
[----:B------:R-:W1:Y:S01]  /*146f0*/  SHFL.IDX PT, R14, R16, 0x6, 0x181f ;  /* 0x00d81f00100e7f89 */ /* 0x000e6200000e0000 */
[----:B0-----:R-:W-:Y:S02]  /*14700*/  IADD3.X R13, RZ, R6, RZ, P0, !PT ;  /* 0x00000006ff0d7210 */ /* 0x001fe400007fe4ff */
[----:B------:R-:W-:Y:S01]  /*14710*/  ISETP.LT.OR P0, PT, R31, 0x51, P2 ;  /* 0x000000511f00780c */ /* 0x000fe20001701670 */
[----:B------:R-:W0:-:S12]  /*14720*/  SHFL.IDX PT, R6, R2, 0x6, 0x181f ;  /* 0x00d81f0002067f89 */ /* 0x000e1800000e0000 */
[----:B------:R3:W-:Y:S01]  /*14730*/  LDGSTS.E.BYPASS.LTC128B.128 [R7+0x2c00], desc[UR48][R12.64], !P0 ;  /* 0x02c000000c077fae */ /* 0x0007e2000c101d70 */
[----:B------:R-:W-:-:S13]  /*14740*/  ISETP.LT.OR P0, PT, R31, 0x51, P1 ;  /* 0x000000511f00780c */ /* 0x000fda0000f01670 */
[----:B------:R3:W-:Y:S01]  /*14750*/  LDGSTS.E.BYPASS.LTC128B.128 [R7+0x6c00], desc[UR48][R12.64+0x80], !P0 ;  /* 0x06c000800c077fae */ /* 0x0007e2000c101d70 */
[----:B-1----:R-:W-:-:S03]  /*14760*/  IADD3 R4, P0, R14, R3, RZ ;  /* 0x000000030e047210 */ /* 0x002fc60007f1e0ff */
[----:B------:R3:W1:Y:S02]  /*14770*/  SHFL.IDX PT, R14, R16, 0x7, 0x181f ;  /* 0x00f81f00100e7f89 */ /* 0x00066400000e0000 */
[----:B0-----:R-:W-:Y:S01]  /*14780*/  IMAD.X R5, RZ, RZ, R6, P0 ;  /* 0x000000ffff057224 */ /* 0x001fe200000e0606 */
[----:B------:R-:W-:Y:S01]  /*14790*/  ISETP.LT.OR P0, PT, R31, 0x61, P2 ;  /* 0x000000611f00780c */ /* 0x000fe20001701670 */
[----:B------:R3:W4:-:S12]  /*147a0*/  SHFL.IDX PT, R6, R2, 0x7, 0x181f ;  /* 0x00f81f0002067f89 */ /* 0x00071800000e0000 */
[----:B------:R3:W-:Y:S01]  /*147b0*/  LDGSTS.E.BYPASS.LTC128B.128 [R7+0x3400], desc[UR48][R4.64], !P0 ;  /* 0x0340000004077fae */ /* 0x0007e2000c101d70 */
[----:B------:R-:W-:-:S13]  /*147c0*/  ISETP.LT.OR P0, PT, R31, 0x61, P1 ;  /* 0x000000611f00780c */ /* 0x000fda0000f01670 */
[----:B-1--4-:R3:W-:Y:S02]  /*147d0*/  LDGSTS.E.BYPASS.LTC128B.128 [R7+0x7400], desc[UR48][R4.64+0x80], !P0 ;  /* 0x0740008004077fae */ /* 0x0127e4000c101d70 */
.L_x_7752:
[----:B---3--:R-:W-:Y:S01]  /*147e0*/  IADD3 R2, P0, R14, R3, RZ ;  /* 0x000000030e027210 */ /* 0x008fe20007f1e0ff */
        /* <DEDUP_REMOVED lines=9> */
[C---:B------:R-:W-:Y:S02]  /*14880*/  IMAD.WIDE.U32 R4, R32.reuse, UR4, R4 ;  /* 0x0000000420047c25 */ /* 0x040fe4000f8e0004 */
[----:B------:R-:W-:Y:S01]  /*14890*/  @!PT LDS RZ, [RZ] ;  /* 0x00000000fffff984 */ /* 0x000fe20000000800 */
[----:B------:R-:W-:Y:S01]  /*148a0*/  @!PT LDS RZ, [RZ] ;  /* 0x00000000fffff984 */ /* 0x000fe20000000800 */
[----:B------:R-:W-:Y:S01]  /*148b0*/  @!PT LDS RZ, [RZ] ;  /* 0x00000000fffff984 */ /* 0x000fe20000000800 */
[----:B------:R0:W-:Y:S01]  /*148c0*/  LDGSTS.E.BYPASS.LTC128B.128 [R7+0x3c00], desc[UR48][R2.64], !P0 ;  /* 0x03c0000002077fae */ /* 0x0001e2000c101d70 */
[----:B------:R-:W-:Y:S01]  /*148d0*/  ISETP.LT.OR P0, PT, R31, 0x71, P1 ;  /* 0x000000711f00780c */ /* 0x000fe20000f01670 */
[----:B------:R-:W-:-:S04]  /*148e0*/  IMAD R33, R32, UR5, R33 ;  /* 0x0000000520217c24 */ /* 0x000fc8000f8e0221 */
[----:B------:R-:W-:-:S08]  /*148f0*/  IMAD.IADD R33, R5, 0x1, R33 ;  /* 0x0000000105217824 */ /* 0x000fd000078e0221 */
[----:B------:R0:W-:Y:S01]  /*14900*/  LDGSTS.E.BYPASS.LTC128B.128 [R7+0x7c00], desc[UR48][R2.64+0x80], !P0 ;  /* 0x07c0008002077fae */ /* 0x0001e2000c101d70 */
[----:B------:R-:W-:Y:S01]  /*14910*/  PLOP3.LUT P0, PT, PT, PT, PT, 0x80, 0x0 ;  /* 0x000000000000781c */ /* 0x000fe20003f0f070 */
[----:B------:R-:W-:-:S12]  /*14920*/  NOP ;  /* 0x0000000000007918 */ /* 0x000fd80000000000 */
.L_x_7656:
        /* <DEDUP_REMOVED lines=10> */
.L_x_7657:
        /* <DEDUP_REMOVED lines=18> */
[----:B-1----:R-:W-:Y:S05]  /*14af0*/  @P0 BRA `(.L_x_7658) ;  /* 0xfffffff000240947 */ /* 0x002fea000383ffff */
[----:B------:R-:W-:Y:S05]  /*14b00*/  BSYNC B0 ;  /* 0x0000000000007941 */ /* 0x000fea0003800000 */
.L_x_7645:
[----:B------:R-:W-:-:S13]  /*14b10*/  ISETP.NE.AND P0, PT, R18, 0x3, PT ;  /* 0x000000031200780c */ /* 0x000fda0003f05270 */
[----:B------:R-:W-:Y:S05]  /*14b20*/  @!P0 BRA `(.L_x_7659) ;  /* 0x0000000000048947 */ /* 0x000fea0003800000 */
[----:B------:R-:W-:Y:S01]  /*14b30*/  BPT.TRAP 0x1 ;  /* 0x000000040000795c */ /* 0x000fe20000300000 */
.L_x_7659:
[----:B0-----:R-:W-:Y:S01]  /*14b40*/  LEA R0, R10, UR46, 0x3 ;  /* 0x0000002e0a007c11 */ /* 0x001fe2000f8e18ff */
[----:B------:R-:W-:Y:S01]  /*14b50*/  IMAD.MOV.U32 R3, RZ, RZ, -0x80 ;  /* 0xffffff80ff037424 */ /* 0x000fe200078e00ff */
[----:B------:R-:W-:Y:S01]  /*14b60*/  SHF.L.U32 R5, R8, 0x1f, RZ ;  /* 0x0000001f08057819 */ /* 0x000fe200000006ff */
[----:B------:R-:W-:Y:S01]  /*14b70*/  BSSY B0, `(.L_x_7660) ;  /* 0x0000006000007945 */ /* 0x000fe20003800000 */
[----:B------:R-:W-:Y:S02]  /*14b80*/  IMAD R6, R10, 0x4000, R19 ;  /* 0x000040000a067824 */ /* 0x000fe400078e0213 */
[----:B------:R-:W0:Y:S01]  /*14b90*/  SYNCS.PHASECHK.TRANS64.TRYWAIT P0, [R0+URZ+0x28860], R5 ;  /* 0x02886005000075a7 */ /* 0x000e22000800017f */
[----:B------:R-:W-:-:S04]  /*14ba0*/  IMAD R3, R22, R3, UR50 ;  /* 0x0000003216037e24 */ /* 0x000fc8000f8e0203 */
[----:B------:R-:W-:Y:S01]  /*14bb0*/  IMAD.IADD R28, R3, 0x1, -R28 ;  /* 0x00000001031c7824 */ /* 0x000fe200078e0a1c */
[----:B0-----:R-:W-:Y:S06]  /*14bc0*/  @!P0 BRA `(.L_x_7661) ;  /* 0x0000003400988947 */ /* 0x001fec0003800000 */
.L_x_7753:
[----:B------:R-:W-:Y:S05]  /*14bd0*/  BSYNC B0 ;  /* 0x0000000000007941 */ /* 0x000fea0003800000 */
.L_x_7660:
[----:B------:R-:W-:-:S03]  /*14be0*/  UMOV UR4, 0xffffffff ;  /* 0xffffffff00047882 */ /* 0x000fc60000000000 */
[----:B------:R-:W-:Y:S05]  /*14bf0*/  BRA.DIV UR4, `(.L_x_7662) ;  /* 0x0000003604a07947 */ /* 0x000fea000b800000 */
[----:B0-----:R-:W0:Y:S01]  /*14c00*/  SHFL.IDX PT, R5, R2, RZ, 0x181f ;  /* 0x00181fff02057589 */ /* 0x001e2200000e0000 */
[----:B------:R-:W-:Y:S01]  /*14c10*/  ULDC UR4, c[0x0][0x2f4] ;  /* 0x0000bd0000047ab9 */ /* 0x000fe20000000800 */
[----:B------:R-:W-:Y:S02]  /*14c20*/  LEA R3, R6, UR46, 0x1 ;  /* 0x0000002e06037c11 */ /* 0x000fe4000f8e08ff */
[----:B------:R-:W1:Y:S01]  /*14c30*/  SHFL.IDX PT, R4, R16, RZ, 0x181f ;  /* 0x00181fff10047589 */ /* 0x000e6200000e0000 */
[----:B------:R-:W-:Y:S02]  /*14c40*/  ISETP.GE.AND P1, PT, R26, UR4, PT ;  /* 0x000000041a007c0c */ /* 0x000fe4000bf26270 */
[----:B------:R-:W-:Y:S01]  /*14c50*/  ISETP.GE.AND P0, PT, R25, UR4, PT ;  /* 0x0000000419007c0c */ /* 0x000fe2000bf06270 */
[----:B------:R-:W-:Y:S01]  /*14c60*/  SHFL.IDX PT, R19, R2, 0x1, 0x181f ;  /* 0x00381f0002137f89 */ /* 0x000fe200000e0000 */
[C---:B------:R-:W-:Y:S02]  /*14c70*/  ISETP.LT.OR P4, PT, R28.reuse, 0x1, P1 ;  /* 0x000000011c00780c */ /* 0x040fe40000f81670 */
[C---:B------:R-:W-:Y:S01]  /*14c80*/  ISETP.LT.OR P5, PT, R28.reuse, 0x1, P0 ;  /* 0x000000011c00780c */ /* 0x040fe200007a1670 */
[----:B------:R-:W3:Y:S01]  /*14c90*/  SHFL.IDX PT, R14, R16, 0x1, 0x181f ;  /* 0x00381f00100e7f89 */ /* 0x000ee200000e0000 */
[----:B------:R-:W-:-:S02]  /*14ca0*/  ISETP.LT.OR P2, PT, R28, 0x11, P1 ;  /* 0x000000111c00780c */ /* 0x000fc40000f41670 */
[----:B------:R-:W-:Y:S01]  /*14cb0*/  ISETP.LT.OR P3, PT, R28, 0x11, P0 ;  /* 0x000000111c00780c */ /* 0x000fe20000761670 */
[----:B------:R-:W-:Y:S04]  /*14cc0*/  SHFL.IDX PT, R23, R2, 0x2, 0x181f ;  /* 0x00581f0002177f89 */ /* 0x000fe800000e0000 */
[----:B------:R-:W4:Y:S01]  /*14cd0*/  SHFL.IDX PT, R22, R16, 0x2, 0x181f ;  /* 0x00581f0010167f89 */ /* 0x000f2200000e0000 */
[----:B0-----:R-:W-:-:S03]  /*14ce0*/  IMAD.MOV.U32 R7, RZ, RZ, R5 ;  /* 0x000000ffff077224 */ /* 0x001fc600078e0005 */
[----:B------:R-:W0:Y:S01]  /*14cf0*/  SHFL.IDX PT, R24, R16, 0x4, 0x181f ;  /* 0x00981f0010187f89 */ /* 0x000e2200000e0000 */
[----:B-1----:R-:W-:-:S03]  /*14d00*/  IMAD.MOV.U32 R6, RZ, RZ, R4 ;  /* 0x000000ffff067224 */ /* 0x002fc600078e0004 */
[----:B------:R-:W1:Y:S01]  /*14d10*/  SHFL.IDX PT, R9, R2, 0x4, 0x181f ;  /* 0x00981f0002097f89 */ /* 0x000e6200000e0000 */
[----:B------:R-:W-:-:S03]  /*14d20*/  IMAD.WIDE.U32 R6, R26, 0x2, R6 ;  /* 0x000000021a067825 */ /* 0x000fc600078e0006 */
[----:B------:R-:W-:Y:S01]  /*14d30*/  SHFL.IDX PT, R21, R2, 0x3, 0x181f ;  /* 0x00781f0002157f89 */ /* 0x000fe200000e0000 */
[----:B---3--:R-:W-:-:S03]  /*14d40*/  IMAD.MOV.U32 R4, RZ, RZ, R14 ;  /* 0x000000ffff047224 */ /* 0x008fc600078e000e */
[----:B------:R-:W3:Y:S01]  /*14d50*/  SHFL.IDX PT, R20, R16, 0x3, 0x181f ;  /* 0x00781f0010147f89 */ /* 0x000ee200000e0000 */
[----:B------:R-:W-:-:S03]  /*14d60*/  IMAD.MOV.U32 R5, RZ, RZ, R19 ;  /* 0x000000ffff057224 */ /* 0x000fc600078e0013 */
[----:B------:R-:W-:Y:S01]  /*14d70*/  LDGSTS.E.BYPASS.LTC128B.128 [R3+0x400], desc[UR48][R6.64], !P4 ;  /* 0x0040000006037fae */ /* 0x000fe2000e101d70 */
[----:B------:R-:W-:Y:S01]  /*14d80*/  ISETP.LT.OR P4, PT, R28, 0x21, P1 ;  /* 0x000000211c00780c */ /* 0x000fe20000f81670 */
[----:B------:R-:W-:Y:S02]  /*14d90*/  IMAD.WIDE.U32 R4, R26, 0x2, R4 ;  /* 0x000000021a047825 */ /* 0x000fe400078e0004 */
[----:B------:R5:W-:Y:S01]  /*14da0*/  LDGSTS.E.BYPASS.LTC128B.128 [R3+0x4400], desc[UR48][R6.64+0x80], !P5 ;  /* 0x0440008006037fae */ /* 0x000be2000e901d70 */
[----:B------:R-:W-:Y:S01]  /*14db0*/  ISETP.LT.OR P5, PT, R28, 0x21, P0 ;  /* 0x000000211c00780c */ /* 0x000fe200007a1670 */
[----:B----4-:R-:W-:Y:S02]  /*14dc0*/  IMAD.WIDE.U32 R22, R26, 0x2, R22 ;  /* 0x000000021a167825 */ /* 0x010fe400078e0016 */
[----:B------:R-:W5:Y:S01]  /*14dd0*/  SHFL.IDX PT, R19, R2, 0x5, 0x181f ;  /* 0x00b81f0002137f89 */ /* 0x000f6200000e0000 */
[----:B0-----:R-:W-:-:S03]  /*14de0*/  MOV R12, R24 ;  /* 0x00000018000c7202 */ /* 0x001fc60000000f00 */
[----:B------:R-:W0:Y:S01]  /*14df0*/  SHFL.IDX PT, R14, R16, 0x5, 0x181f ;  /* 0x00b81f00100e7f89 */ /* 0x000e2200000e0000 */
[----:B-1----:R-:W-:Y:S02]  /*14e00*/  IMAD.MOV.U32 R13, RZ, RZ, R9 ;  /* 0x000000ffff0d7224 */ /* 0x002fe400078e0009 */
[----:B------:R-:W-:Y:S01]  /*14e10*/  IMAD.MOV.U32 R9, RZ, RZ, RZ ;  /* 0x000000ffff097224 */ /* 0x000fe200078e00ff */
[----:B------:R-:W1:Y:S01]  /*14e20*/  SHFL.IDX PT, R25, R2, 0x6, 0x181f ;  /* 0x00d81f0002197f89 */ /* 0x000e6200000e0000 */
[----:B------:R-:W-:-:S03]  /*14e30*/  IMAD.WIDE.U32 R12, R26, 0x2, R12 ;  /* 0x000000021a0c7825 */ /* 0x000fc600078e000c */
[----:B------:R-:W4:Y:S01]  /*14e40*/  SHFL.IDX PT, R30, R16, 0x6, 0x181f ;  /* 0x00d81f00101e7f89 */ /* 0x000f2200000e0000 */
[----:B---3--:R-:W-:-:S03]  /*14e50*/  IMAD.WIDE.U32 R20, R26, 0x2, R20 ;  /* 0x000000021a147825 */ /* 0x008fc600078e0014 */
[----:B------:R-:W-:Y:S01]  /*14e60*/  LDGSTS.E.BYPASS.LTC128B.128 [R3+0xc00], desc[UR48][R4.64], !P2 ;  /* 0x00c0000004037fae */ /* 0x000fe2000d101d70 */
[----:B------:R-:W-:-:S03]  /*14e70*/  ISETP.LT.OR P2, PT, R28, 0x31, P1 ;  /* 0x000000311c00780c */ /* 0x000fc60000f41670 */
[----:B------:R1:W-:Y:S01]  /*14e80*/  LDGSTS.E.BYPASS.LTC128B.128 [R3+0x4c00], desc[UR48][R4.64+0x80], !P3 ;  /* 0x04c0008004037fae */ /* 0x0003e2000d901d70 */
[----:B------:R-:W-:-:S03]  /*14e90*/  ISETP.LT.OR P3, PT, R28, 0x31, P0 ;  /* 0x000000311c00780c */ /* 0x000fc60000761670 */
[----:B------:R3:W-:Y:S01]  /*14ea0*/  LDGSTS.E.BYPASS.LTC128B.128 [R3+0x1400], desc[UR48][R22.64], !P4 ;  /* 0x0140000016037fae */ /* 0x0007e2000e101d70 */
[C---:B------:R-:W-:Y:S01]  /*14eb0*/  ISETP.LT.OR P4, PT, R28.reuse, 0x41, P1 ;  /* 0x000000411c00780c */ /* 0x040fe20000f81670 */
[----:B-----5:R-:W-:Y:S02]  /*14ec0*/  IMAD.MOV.U32 R7, RZ, RZ, R19 ;  /* 0x000000ffff077224 */ /* 0x020fe400078e0013 */
[----:B------:R3:W-:Y:S01]  /*14ed0*/  LDGSTS.E.BYPASS.LTC128B.128 [R3+0x5400], desc[UR48][R22.64+0x80], !P5 ;  /* 0x0540008016037fae */ /* 0x0007e2000e901d70 */
[C---:B------:R-:W-:Y:S01]  /*14ee0*/  ISETP.LT.OR P5, PT, R28.reuse, 0x41, P0 ;  /* 0x000000411c00780c */ /* 0x040fe200007a1670 */
[----:B0-----:R-:W-:Y:S02]  /*14ef0*/  IMAD.MOV.U32 R6, RZ, RZ, R14 ;  /* 0x000000ffff067224 */ /* 0x001fe400078e000e */
[----:B------:R3:W-:Y:S01]  /*14f00*/  LDGSTS.E.BYPASS.LTC128B.128 [R3+0x1c00], desc[UR48][R20.64], !P2 ;  /* 0x01c0000014037fae */ /* 0x0007e2000d101d70 */
[----:B------:R-:W-:Y:S01]  /*14f10*/  ISETP.LT.OR P2, PT, R28, 0x51, P1 ;  /* 0x000000511c00780c */ /* 0x000fe20000f41670 */
[----:B-1----:R-:W-:-:S02]  /*14f20*/  IMAD.MOV.U32 R5, RZ, RZ, R25 ;  /* 0x000000ffff057224 */ /* 0x002fc400078e0019 */
[----:B------:R3:W-:Y:S01]  /*14f30*/  LDGSTS.E.BYPASS.LTC128B.128 [R3+0x5c00], desc[UR48][R20.64+0x80], !P3 ;  /* 0x05c0008014037fae */ /* 0x0007e2000d901d70 */
[C---:B------:R-:W-:Y:S01]  /*14f40*/  ISETP.LT.OR P3, PT, R28.reuse, 0x51, P0 ;  /* 0x000000511c00780c */ /* 0x040fe20000761670 */
[----:B----4-:R-:W-:Y:S02]  /*14f50*/  IMAD.MOV.U32 R4, RZ, RZ, R30 ;  /* 0x000000ffff047224 */ /* 0x010fe400078e001e */
[----:B------:R3:W-:Y:S01]  /*14f60*/  LDGSTS.E.BYPASS.LTC128B.128 [R3+0x2400], desc[UR48][R12.64], !P4 ;  /* 0x024000000c037fae */ /* 0x0007e2000e101d70 */
[----:B------:R-:W-:Y:S01]  /*14f70*/  ISETP.LT.OR P4, PT, R28, 0x61, P1 ;  /* 0x000000611c00780c */ /* 0x000fe20000f81670 */
[----:B------:R-:W-:Y:S02]  /*14f80*/  IMAD.WIDE.U32 R6, R26, 0x2, R6 ;  /* 0x000000021a067825 */ /* 0x000fe400078e0006 */
[----:B------:R3:W-:Y:S01]  /*14f90*/  LDGSTS.E.BYPASS.LTC128B.128 [R3+0x6400], desc[UR48][R12.64+0x80], !P5 ;  /* 0x064000800c037fae */ /* 0x0007e2000e901d70 */
[----:B------:R-:W-:Y:S01]  /*14fa0*/  ISETP.LT.OR P5, PT, R28, 0x61, P0 ;  /* 0x000000611c00780c */ /* 0x000fe200007a1670 */
[----:B------:R-:W-:-:S02]  /*14fb0*/  IMAD.WIDE.U32 R4, R26, 0x2, R4 ;  /* 0x000000021a047825 */ /* 0x000fc400078e0004 */
[----:B------:R3:W-:Y:S04]  /*14fc0*/  LDGSTS.E.BYPASS.LTC128B.128 [R3+0x2c00], desc[UR48][R6.64], !P2 ;  /* 0x02c0000006037fae */ /* 0x0007e8000d101d70 */
[----:B------:R3:W-:Y:S04]  /*14fd0*/  LDGSTS.E.BYPASS.LTC128B.128 [R3+0x6c00], desc[UR48][R6.64+0x80], !P3 ;  /* 0x06c0008006037fae */ /* 0x0007e8000d901d70 */
[----:B------:R3:W-:Y:S04]  /*14fe0*/  LDGSTS.E.BYPASS.LTC128B.128 [R3+0x3400], desc[UR48][R4.64], !P4 ;  /* 0x0340000004037fae */ /* 0x0007e8000e101d70 */
[----:B------:R-:W0:Y:S04]  /*14ff0*/  SHFL.IDX PT, R2, R2, 0x7, 0x181f ;  /* 0x00f81f0002027f89 */ /* 0x000e2800000e0000 */
[----:B------:R3:W1:Y:S04]  /*15000*/  SHFL.IDX PT, R14, R16, 0x7, 0x181f ;  /* 0x00f81f00100e7f89 */ /* 0x00066800000e0000 */
[----:B------:R3:W-:Y:S02]  /*15010*/  LDGSTS.E.BYPASS.LTC128B.128 [R3+0x7400], desc[UR48][R4.64+0x80], !P5 ;  /* 0x0740008004037fae */ /* 0x0007e4000e901d70 */
.L_x_7771:
[C---:B------:R-:W-:Y:S01]  /*15020*/  ISETP.LT.OR P1, PT, R28.reuse, 0x71, P1 ;  /* 0x000000711c00780c */ /* 0x040fe20000f21670 */
[----:B-1-3--:R-:W-:Y:S01]  /*15030*/  IMAD.MOV.U32 R4, RZ, RZ, R14 ;  /* 0x000000ffff047224 */ /* 0x00afe200078e000e */
[----:B------:R-:W-:Y:S01]  /*15040*/  ISETP.LT.OR P0, PT, R28, 0x71, P0 ;  /* 0x000000711c00780c */ /* 0x000fe20000701670 */
[----:B0-----:R-:W-:Y:S02]  /*15050*/  IMAD.MOV.U32 R5, RZ, RZ, R2 ;  /* 0x000000ffff057224 */ /* 0x001fe400078e0002 */
[----:B------:R-:W-:-:S08]  /*15060*/  IMAD.WIDE.U32 R4, R26, 0x2, R4 ;  /* 0x000000021a047825 */ /* 0x000fd000078e0004 */
[----:B------:R-:W-:Y:S01]  /*15070*/  @!PT LDS RZ, [RZ] ;  /* 0x00000000fffff984 */ /* 0x000fe20000000800 */
[----:B------:R-:W-:Y:S01]  /*15080*/  @!PT LDS RZ, [RZ] ;  /* 0x00000000fffff984 */ /* 0x000fe20000000800 */
[----:B------:R-:W-:Y:S01]  /*15090*/  @!PT LDS RZ, [RZ] ;  /* 0x00000000fffff984 */ /* 0x000fe20000000800 */
[----:B------:R0:W-:Y:S04]  /*150a0*/  LDGSTS.E.BYPASS.LTC128B.128 [R3+0x3c00], desc[UR48][R4.64], !P1 ;  /* 0x03c0000004037fae */ /* 0x0001e8000c901d70 */
[----:B------:R0:W-:Y:S01]  /*150b0*/  LDGSTS.E.BYPASS.LTC128B.128 [R3+0x7c00], desc[UR48][R4.64+0x80], !P0 ;  /* 0x07c0008004037fae */ /* 0x0001e2000c101d70 */
[----:B------:R-:W-:Y:S01]  /*150c0*/  PLOP3.LUT P0, PT, PT, PT, PT, 0x80, 0x0 ;  /* 0x000000000000781c */ /* 0x000fe20003f0f070 */
[----:B------:R-:W-:-:S12]  /*150d0*/  NOP ;  /* 0x0000000000007918 */ /* 0x000fd80000000000 */
.L_x_7663:
        /* <DEDUP_REMOVED lines=10> */
.L_x_7664:
[----:B------:R1:W-:Y:S02]  /*15180*/  SYNCS.ARRIVE.TRANS64.A1T0 RZ, [R0+URZ+0x28850], RZ ;  /* 0x028850ff00ff79a7 */ /* 0x0003e4000810003f */
[----:B-1----:R-:W-:-:S05]  /*15190*/  VIADD R0, R10, 0x1 ;  /* 0x000000010a007836 */ /* 0x002fca0000000000 */
[----:B------:R-:W-:-:S04]  /*151a0*/  ISETP.NE.AND P0, PT, R0, 0x2, PT ;  /* 0x000000020000780c */ /* 0x000fc80003f05270 */
[----:B0-----:R-:W-:Y:S02]  /*151b0*/  SEL R3, RZ, 0x1, P0 ;  /* 0x00000001ff037807 */ /* 0x001fe40000000000 */
[----:B------:R-:W-:Y:S02]  /*151c0*/  SEL R0, R0, RZ, P0 ;  /* 0x000000ff00007207 */ /* 0x000fe40000000000 */
[----:B------:R-:W-:-:S07]  /*151d0*/  LOP3.LUT R8, R8, R3, RZ, 0x3c, !PT ;  /* 0x0000000308087212 */ /* 0x000fce00078e3cff */
.L_x_7624:
[----:B------:R-:W0:Y:S01]  /*151e0*/  S2R R3, SR_CgaCtaId ;  /* 0x0000000000037919 */ /* 0x000e220000008800 */
[----:B------:R-:W-:Y:S02]  /*151f0*/  MOV R2, 0x400 ;  /* 0x0000040000027802 */ /* 0x000fe40000000f00 */
[----:B------:R-:W-:Y:S02]  /*15200*/  SHF.L.U32 R9, R9, 0x1f, RZ ;  /* 0x0000001f09097819 */ /* 0x000fe400000006ff */
[----:B0-----:R-:W-:-:S04]  /*15210*/  LEA R7, R3, R2, 0x18 ;  /* 0x0000000203077211 */ /* 0x001fc800078ec0ff */
[----:B------:R-:W0:Y:S02]  /*15220*/  SYNCS.PHASECHK.TRANS64.TRYWAIT P0, [R7+URZ+0x28820], R9 ;  /* 0x02882009070075a7 */ /* 0x000e24000800017f */
[----:B0-----:R-:W-:Y:S05]  /*15230*/  @!P0 BRA `(.L_x_7665) ;  /* 0x0000003800a88947 */ /* 0x001fea0003800000 */
.L_x_7772:
[----:B------:R-:W-:-:S03]  /*15240*/  UMOV UR4, 0xffffffff ;  /* 0xffffffff00047882 */ /* 0x000fc60000000000 */
[----:B------:R-:W-:Y:S05]  /*15250*/  BRA.DIV UR4, `(.L_x_7666) ;  /* 0x0000003a04b47947 */ /* 0x000fea000b800000 */
[----:B------:R1:W3:Y:S02]  /*15260*/  SHFL.IDX PT, R14, R17, RZ, 0x1f ;  /* 0x00001fff110e7589 */ /* 0x0002e400000e0000 */
.L_x_7775:
[----:B---3--:R-:W-:-:S13]  /*15270*/  ISETP.NE.AND P0, PT, R14, RZ, PT ;  /* 0x000000ff0e00720c */ /* 0x008fda0003f05270 */
[----:B------:R-:W-:Y:S05]  /*15280*/  @P0 BRA `(.L_x_7532) ;  /* 0x0000000000880947 */ /* 0x000fea0003800000 */
[----:B------:R-:W-:-:S03]  /*15290*/  UMOV UR4, 0xffffffff ;  /* 0xffffffff00047882 */ /* 0x000fc60000000000 */
[----:B------:R-:W-:Y:S05]  /*152a0*/  BRA.DIV UR4, `(.L_x_7667) ;  /* 0x0000003a04c87947 */ /* 0x000fea000b800000 */
[----:B------:R-:W-:-:S13]  /*152b0*/  ELECT P6, URZ, PT ;  /* 0x00000000003f782f */ /* 0x000fda00038c0000 */
.L_x_7778:
[----:B------:R-:W-:Y:S05]  /*152c0*/  @!P6 BRA `(.L_x_7532) ;  /* 0x000000000078e947 */ /* 0x000fea0003800000 */
[----:B------:R-:W-:-:S06]  /*152d0*/  ULOP3.LUT UR4, UR36, 0x2, URZ, 0xfc, !UPT ;  /* 0x0000000224047892 */ /* 0x000fcc000f8efc3f */
[----:B------:R-:W-:-:S04]  /*152e0*/  MOV R2, UR4 ;  /* 0x0000000400027c02 */ /* 0x000fc80008000f00 */
[----:B------:R-:W-:-:S13]  /*152f0*/  ISETP.NE.AND P0, PT, R2, 0x3, PT ;  /* 0x000000030200780c */ /* 0x000fda0003f05270 */
[----:B------:R-:W-:Y:S05]  /*15300*/  @!P0 BRA `(.L_x_7668) ;  /* 0x0000000000048947 */ /* 0x000fea0003800000 */
[----:B------:R-:W-:Y:S01]  /*15310*/  BPT.TRAP 0x1 ;  /* 0x000000040000795c */ /* 0x000fe20000300000 */
.L_x_7668:
[----:B------:R-:W-:Y:S01]  /*15320*/  IMAD R5, R0, 0x8, R7 ;  /* 0x0000000800057824 */ /* 0x000fe200078e0207 */
[----:B------:R-:W-:Y:S01]  /*15330*/  SHF.L.U32 R2, R8, 0x1f, RZ ;  /* 0x0000001f08027819 */ /* 0x000fe200000006ff */
[----:B------:R-:W-:-:S03]  /*15340*/  VIADD R0, R0, 0x1 ;  /* 0x0000000100007836 */ /* 0x000fc60000000000 */
[----:B------:R-:W3:Y:S02]  /*15350*/  SYNCS.PHASECHK.TRANS64.TRYWAIT P1, [R5+URZ+0x28840], R2 ;  /* 0x02884002050075a7 */ /* 0x000ee4000802017f */
[----:B------:R-:W-:-:S04]  /*15360*/  ISETP.NE.AND P2, PT, R0, 0x2, PT ;  /* 0x000000020000780c */ /* 0x000fc80003f45270 */
[----:B------:R-:W-:Y:S01]  /*15370*/  SEL R3, RZ, 0x1, P2 ;  /* 0x00000001ff037807 */ /* 0x000fe20001000000 */
[----:B---3--:R-:W-:Y:S08]  /*15380*/  @!P1 BRA `(.L_x_7669) ;  /* 0x0000003800b09947 */ /* 0x008ff00003800000 */
.L_x_7779:
[----:B------:R-:W-:Y:S02]  /*15390*/  SEL R0, R0, RZ, P2 ;  /* 0x000000ff00007207 */ /* 0x000fe40001000000 */
[----:B------:R-:W-:Y:S01]  /*153a0*/  LOP3.LUT R3, R8, R3, RZ, 0x3c, !PT ;  /* 0x0000000308037212 */ /* 0x000fe200078e3cff */
[----:B------:R-:W-:Y:S06]  /*153b0*/  @!P0 BRA `(.L_x_7670) ;  /* 0x0000000000048947 */ /* 0x000fec0003800000 */
[----:B------:R-:W-:Y:S01]  /*153c0*/  BPT.TRAP 0x1 ;  /* 0x000000040000795c */ /* 0x000fe20000300000 */
.L_x_7670:
[----:B0-----:R-:W-:Y:S01]  /*153d0*/  IMAD R7, R0, 0x8, R7 ;  /* 0x0000000800077824 */ /* 0x001fe200078e0207 */
[----:B------:R-:W-:-:S04]  /*153e0*/  SHF.L.U32 R0, R3, 0x1f, RZ ;  /* 0x0000001f03007819 */ /* 0x000fc800000006ff */
[----:B------:R-:W0:Y:S02]  /*153f0*/  SYNCS.PHASECHK.TRANS64.TRYWAIT P1, [R7+URZ+0x28840], R0 ;  /* 0x02884000070075a7 */ /* 0x000e24000802017f */
[----:B0-----:R-:W-:Y:S05]  /*15400*/  @!P1 BRA `(.L_x_7671) ;  /* 0x0000003800a49947 */ /* 0x001fea0003800000 */
.L_x_7780:
[----:B------:R-:W-:Y:S05]  /*15410*/  @!P0 BRA `(.L_x_7672) ;  /* 0x0000000000048947 */ /* 0x000fea0003800000 */
[----:B------:R-:W-:Y:S01]  /*15420*/  BPT.TRAP 0x1 ;  /* 0x000000040000795c */ /* 0x000fe20000300000 */
.L_x_7672:
[----:B------:R-:W4:Y:S02]  /*15430*/  SYNCS.PHASECHK.TRANS64.TRYWAIT P1, [R5+URZ+0x28860], R2 ;  /* 0x02886002050075a7 */ /* 0x000f24000802017f */
[----:B----4-:R-:W-:Y:S05]  /*15440*/  @!P1 BRA `(.L_x_7673) ;  /* 0x0000003800a89947 */ /* 0x010fea0003800000 */
.L_x_7781:
[----:B------:R-:W-:Y:S05]  /*15450*/  @!P0 BRA `(.L_x_7674) ;  /* 0x0000000000048947 */ /* 0x000fea0003800000 */
[----:B------:R-:W-:Y:S01]  /*15460*/  BPT.TRAP 0x1 ;  /* 0x000000040000795c */ /* 0x000fe20000300000 */
.L_x_7674:
[----:B------:R0:W0:Y:S02]  /*15470*/  SYNCS.PHASECHK.TRANS64.TRYWAIT P0, [R7+URZ+0x28860], R0 ;  /* 0x02886000070075a7 */ /* 0x000024000800017f */
[----:B0-----:R-:W-:Y:S05]  /*15480*/  @!P0 NANOSLEEP.SYNCS 0x989680 ;  /* 0x009896800000895d */ /* 0x001fea0003900000 */
[----:B------:R-:W0:Y:S02]  /*15490*/  @!P0 SYNCS.PHASECHK.TRANS64 P0, [R7+URZ+0x28860], R0 ;  /* 0x02886000070085a7 */ /* 0x000e24000800007f */
[----:B0-----:R-:W-:Y:S05]  /*154a0*/  @!P0 BRA `(.L_x_7674) ;  /* 0xfffffffc00f08947 */ /* 0x001fea000383ffff */
.L_x_7532:
[----:B------:R-:W-:Y:S05]  /*154b0*/  BSYNC B6 ;  /* 0x0000000000067941 */ /* 0x000fea0003800000 */
.L_x_7529:
[----:B------:R-:W-:Y:S05]  /*154c0*/  EXIT ;  /* 0x000000000000794d */ /* 0x000fea0003800000 */
.L_x_7542:
[----:B0-----:R-:W-:-:S04]  /*154d0*/  IMAD.U32 R3, RZ, RZ, UR40 ;  /* 0x00000028ff037e24 */ /* 0x001fc8000f8e00ff */
[----:B------:R0:W1:Y:S03]  /*154e0*/  SYNCS.PHASECHK.TRANS64.TRYWAIT P0, [R3+URZ+0x28800], R0 ;  /* 0x02880000030075a7 */ /* 0x000066000800017f */
[----:B-1----:R-:W-:Y:S05]  /*154f0*/  @!P0 NANOSLEEP.SYNCS 0x989680 ;  /* 0x009896800000895d */ /* 0x002fea0003900000 */
[----:B------:R-:W1:Y:S02]  /*15500*/  @!P0 SYNCS.PHASECHK.TRANS64 P0, [R3+URZ+0x28800], R0 ;  /* 0x02880000030085a7 */ /* 0x000e64000800007f */
[----:B-1----:R-:W-:Y:S05]  /*15510*/  @!P0 BRA `(.L_x_7542) ;  /* 0xfffffffc00ec8947 */ /* 0x002fea000383ffff */
[----:B------:R-:W-:Y:S05]  /*15520*/  BRA `(.L_x_7675) ;  /* 0xfffffec000787947 */ /* 0x000fea000383ffff */
.L_x_7546:
[----:B-1----:R-:W-:-:S04]  /*15530*/  IMAD.U32 R3, RZ, RZ, UR40 ;  /* 0x00000028ff037e24 */ /* 0x002fc8000f8e00ff */
[----:B------:R1:W2:Y:S03]  /*15540*/  SYNCS.PHASECHK.TRANS64.TRYWAIT P1, [R3+URZ+0x28830], R0 ;  /* 0x02883000030075a7 */ /* 0x0002a6000802017f */
[----:B--2---:R-:W-:Y:S05]  /*15550*/  @!P1 NANOSLEEP.SYNCS 0x989680 ;  /* 0x009896800000995d */ /* 0x004fea0003900000 */
[----:B------:R-:W2:Y:S02]  /*15560*/  @!P1 SYNCS.PHASECHK.TRANS64 P1, [R3+URZ+0x28830], R0 ;  /* 0x02883000030095a7 */ /* 0x000ea4000802007f */
[----:B--2---:R-:W-:Y:S05]  /*15570*/  @!P1 BRA `(.L_x_7546) ;  /* 0xfffffffc00ec9947 */ /* 0x004fea000383ffff */
[----:B------:R-:W-:Y:S05]  /*15580*/  BRA `(.L_x_7545) ;  /* 0xfffffec000947947 */ /* 0x000fea000383ffff */
.L_x_7563:
[----:B-1----:R-:W-:-:S04]  /*15590*/  IMAD.U32 R9, RZ, RZ, UR6 ;  /* 0x00000006ff097e24 */ /* 0x002fc8000f8e00ff */
[----:B------:R1:W2:Y:S03]  /*155a0*/  SYNCS.PHASECHK.TRANS64.TRYWAIT P1, [R9+URZ+0x28830], R8 ;  /* 0x02883008090075a7 */ /* 0x0002a6000802017f */
[----:B--2---:R-:W-:Y:S05]  /*155b0*/  @!P1 NANOSLEEP.SYNCS 0x989680 ;  /* 0x009896800000995d */ /* 0x004fea0003900000 */
[----:B------:R-:W2:Y:S02]  /*155c0*/  @!P1 SYNCS.PHASECHK.TRANS64 P1, [R9+URZ+0x28830], R8 ;  /* 0x02883008090095a7 */ /* 0x000ea4000802007f */
[----:B--2---:R-:W-:Y:S05]  /*155d0*/  @!P1 BRA `(.L_x_7563) ;  /* 0xfffffffc00ec9947 */ /* 0x004fea000383ffff */
[----:B------:R-:W-:Y:S05]  /*155e0*/  BRA `(.L_x_7560) ;  /* 0xfffffefc00f87947 */ /* 0x000fea000383ffff */
.L_x_7567:
[----:B-1----:R-:W-:-:S04]  /*155f0*/  IMAD.U32 R9, RZ, RZ, UR6 ;  /* 0x00000006ff097e24 */ /* 0x002fc8000f8e00ff */
[----:B------:R1:W2:Y:S03]  /*15600*/  SYNCS.PHASECHK.TRANS64.TRYWAIT P1, [R9+URZ+0x28850], R8 ;  /* 0x02885008090075a7 */ /* 0x0002a6000802017f */
[----:B--2---:R-:W-:Y:S05]  /*15610*/  @!P1 NANOSLEEP.SYNCS 0x989680 ;  /* 0x009896800000995d */ /* 0x004fea0003900000 */
[----:B------:R-:W2:Y:S02]  /*15620*/  @!P1 SYNCS.PHASECHK.TRANS64 P1, [R9+URZ+0x28850], R8 ;  /* 0x02885008090095a7 */ /* 0x000ea4000802007f */
[----:B--2---:R-:W-:Y:S05]  /*15630*/  @!P1 BRA `(.L_x_7567) ;  /* 0xfffffffc00ec9947 */ /* 0x004fea000383ffff */
[----:B------:R-:W-:Y:S05]  /*15640*/  BRA `(.L_x_7564) ;  /* 0xffffff0000cc7947 */ /* 0x000fea000383ffff */
.L_x_7586:
[----:B-1----:R-:W-:-:S04]  /*15650*/  IMAD.U32 R10, RZ, RZ, UR6 ;  /* 0x00000006ff0a7e24 */ /* 0x002fc8000f8e00ff */
[----:B------:R1:W2:Y:S03]  /*15660*/  SYNCS.PHASECHK.TRANS64.TRYWAIT P1, [R10+URZ+0x28830], R9 ;  /* 0x028830090a0075a7 */ /* 0x0002a6000802017f */
[----:B--2---:R-:W-:Y:S05]  /*15670*/  @!P1 NANOSLEEP.SYNCS 0x989680 ;  /* 0x009896800000995d */ /* 0x004fea0003900000 */
[----:B------:R-:W2:Y:S02]  /*15680*/  @!P1 SYNCS.PHASECHK.TRANS64 P1, [R10+URZ+0x28830], R9 ;  /* 0x028830090a0095a7 */ /* 0x000ea4000802007f */
[----:B--2---:R-:W-:Y:S05]  /*15690*/  @!P1 BRA `(.L_x_7586) ;  /* 0xfffffffc00ec9947 */ /* 0x004fea000383ffff */
[----:B------:R-:W-:Y:S05]  /*156a0*/  BRA `(.L_x_7583) ;  /* 0xffffff3800d87947 */ /* 0x000fea000383ffff */
.L_x_7590:
[----:B-1----:R-:W-:-:S04]  /*156b0*/  IMAD.U32 R10, RZ, RZ, UR6 ;  /* 0x00000006ff0a7e24 */ /* 0x002fc8000f8e00ff */
[----:B------:R1:W2:Y:S03]  /*156c0*/  SYNCS.PHASECHK.TRANS64.TRYWAIT P1, [R10+URZ+0x28850], R9 ;  /* 0x028850090a0075a7 */ /* 0x0002a6000802017f */
[----:B--2---:R-:W-:Y:S05]  /*156d0*/  @!P1 NANOSLEEP.SYNCS 0x989680 ;  /* 0x009896800000995d */ /* 0x004fea0003900000 */
[----:B------:R-:W2:Y:S02]  /*156e0*/  @!P1 SYNCS.PHASECHK.TRANS64 P1, [R10+URZ+0x28850], R9 ;  /* 0x028850090a0095a7 */ /* 0x000ea4000802007f */
[----:B--2---:R-:W-:Y:S05]  /*156f0*/  @!P1 BRA `(.L_x_7590) ;  /* 0xfffffffc00ec9947 */ /* 0x004fea000383ffff */
[----:B------:R-:W-:Y:S05]  /*15700*/  BRA `(.L_x_7587) ;  /* 0xffffff3c00ac7947 */ /* 0x000fea000383ffff */
.L_x_7598:
[----:B-1----:R-:W-:-:S04]  /*15710*/  MOV R10, UR6 ;  /* 0x00000006000a7c02 */ /* 0x002fc80008000f00 */
[----:B------:R1:W2:Y:S03]  /*15720*/  SYNCS.PHASECHK.TRANS64.TRYWAIT P1, [R10+URZ+0x28830], R9 ;  /* 0x028830090a0075a7 */ /* 0x0002a6000802017f */
[----:B--2---:R-:W-:Y:S05]  /*15730*/  @!P1 NANOSLEEP.SYNCS 0x989680 ;  /* 0x009896800000995d */ /* 0x004fea0003900000 */
[----:B------:R-:W2:Y:S02]  /*15740*/  @!P1 SYNCS.PHASECHK.TRANS64 P1, [R10+URZ+0x28830], R9 ;  /* 0x028830090a0095a7 */ /* 0x000ea4000802007f */
[----:B--2---:R-:W-:Y:S05]  /*15750*/  @!P1 BRA `(.L_x_7598) ;  /* 0xfffffffc00ec9947 */ /* 0x004fea000383ffff */
[----:B------:R-:W-:Y:S05]  /*15760*/  BRA `(.L_x_7595) ;  /* 0xffffff6000e07947 */ /* 0x000fea000383ffff */
.L_x_7602:
[----:B-1----:R-:W-:-:S04]  /*15770*/  IMAD.U32 R10, RZ, RZ, UR6 ;  /* 0x00000006ff0a7e24 */ /* 0x002fc8000f8e00ff */
[----:B------:R1:W2:Y:S03]  /*15780*/  SYNCS.PHASECHK.TRANS64.TRYWAIT P1, [R10+URZ+0x28850], R9 ;  /* 0x028850090a0075a7 */ /* 0x0002a6000802017f */
[----:B--2---:R-:W-:Y:S05]  /*15790*/  @!P1 NANOSLEEP.SYNCS 0x989680 ;  /* 0x009896800000995d */ /* 0x004fea0003900000 */
[----:B------:R-:W2:Y:S02]  /*157a0*/  @!P1 SYNCS.PHASECHK.TRANS64 P1, [R10+URZ+0x28850], R9 ;  /* 0x028850090a0095a7 */ /* 0x000ea4000802007f */
[----:B--2---:R-:W-:Y:S05]  /*157b0*/  @!P1 BRA `(.L_x_7602) ;  /* 0xfffffffc00ec9947 */ /* 0x004fea000383ffff */
[----:B------:R-:W-:Y:S05]  /*157c0*/  BRA `(.L_x_7599) ;  /* 0xffffff6400a47947 */ /* 0x000fea000383ffff */
.L_x_7617:
[----:B-1----:R-:W-:-:S04]  /*157d0*/  IMAD.U32 R3, RZ, RZ, UR5 ;  /* 0x00000005ff037e24 */ /* 0x002fc8000f8e00ff */
[----:B------:R1:W3:Y:S03]  /*157e0*/  SYNCS.PHASECHK.TRANS64.TRYWAIT P1, [R3+URZ+0x28850], R0 ;  /* 0x02885000030075a7 */ /* 0x0002e6000802017f */
[----:B---3--:R-:W-:Y:S05]  /*157f0*/  @!P1 NANOSLEEP.SYNCS 0x989680 ;  /* 0x009896800000995d */ /* 0x008fea0003900000 */
[----:B------:R-:W3:Y:S02]  /*15800*/  @!P1 SYNCS.PHASECHK.TRANS64 P1, [R3+URZ+0x28850], R0 ;  /* 0x02885000030095a7 */ /* 0x000ee4000802007f */
[----:B---3--:R-:W-:Y:S05]  /*15810*/  @!P1 BRA `(.L_x_7617) ;  /* 0xfffffffc00ec9947 */ /* 0x008fea000383ffff */
[----:B------:R-:W-:Y:S05]  /*15820*/  BRA `(.L_x_7616) ;  /* 0xffffff9800c47947 */ /* 0x000fea000383ffff */
.L_x_7635:
[----:B------:R-:W-:Y:S02]  /*15830*/  IMAD.MOV.U32 R13, RZ, RZ, R17 ;  /* 0x000000ffff0d7224 */ /* 0x000fe400078e0011 */
[----:B------:R-:W-:Y:S02]  /*15840*/  IMAD.MOV.U32 R12, RZ, RZ, RZ ;  /* 0x000000ffff0c7224 */ /* 0x000fe400078e00ff */
[----:B------:R-:W-:Y:S02]  /*15850*/  IMAD.MOV.U32 R11, RZ, RZ, 0x1f ;  /* 0x0000001fff0b7424 */ /* 0x000fe400078e00ff */
[----:B------:R-:W-:-:S07]  /*15860*/  IMAD.MOV.U32 R15, RZ, RZ, -0x1 ;  /* 0xffffffffff0f7424 */ /* 0x000fce00078e00ff */
[----:B-----5:R-:W-:Y:S05]  /*15870*/  WARPSYNC.COLLECTIVE R15, `(.L_x_7676) ;  /* 0x000000000f087348 */ /* 0x020fea0003c00000 */
[----:B------:R0:W1:Y:S02]  /*15880*/  SHFL.IDX P6, R14, R13, R12, R11 ;  /* 0x0000000c0d0e7389 */ /* 0x00006400000c000b */
[----:B01---5:R-:W-:Y:S01]  /*15890*/  ENDCOLLECTIVE ;  /* 0x000000000000791b */ /* 0x023fe20003800000 */
.L_x_7676:
[----:B------:R-:W-:Y:S05]  /*158a0*/  BRA `(.L_x_7677) ;  /* 0xffffffcc00807947 */ /* 0x000fea000383ffff */
.L_x_7637:
[----:B0-----:R-:W-:-:S04]  /*158b0*/  IMAD.U32 R10, RZ, RZ, UR46 ;  /* 0x0000002eff0a7e24 */ /* 0x001fc8000f8e00ff */
[----:B------:R0:W1:Y:S03]  /*158c0*/  SYNCS.PHASECHK.TRANS64.TRYWAIT P0, [R10+URZ+0x28840], R9 ;  /* 0x028840090a0075a7 */ /* 0x000066000800017f */
[----:B-1----:R-:W-:Y:S05]  /*158d0*/  @!P0 NANOSLEEP.SYNCS 0x989680 ;  /* 0x009896800000895d */ /* 0x002fea0003900000 */
[----:B------:R-:W1:Y:S02]  /*158e0*/  @!P0 SYNCS.PHASECHK.TRANS64 P0, [R10+URZ+0x28840], R9 ;  /* 0x028840090a0085a7 */ /* 0x000e64000800007f */
[----:B-1----:R-:W-:Y:S05]  /*158f0*/  @!P0 BRA `(.L_x_7637) ;  /* 0xfffffffc00ec8947 */ /* 0x002fea000383ffff */
[----:B------:R-:W-:Y:S05]  /*15900*/  BRA `(.L_x_7678) ;  /* 0xffffffcc00fc7947 */ /* 0x000fea000383ffff */
.L_x_7638:
        /* <DEDUP_REMOVED lines=8> */
.L_x_7680:
[----:B------:R-:W-:Y:S05]  /*15990*/  BSYNC B0 ;  /* 0x0000000000007941 */ /* 0x000fea0003800000 */
.L_x_7679:
[----:B------:R-:W-:Y:S01]  /*159a0*/  IMAD.MOV.U32 R13, RZ, RZ, R0 ;  /* 0x000000ffff0d7224 */ /* 0x000fe200078e0000 */
[----:B------:R-:W-:Y:S01]  /*159b0*/  @P0 LEA R9, R19, UR46, 0x1 ;  /* 0x0000002e13090c11 */ /* 0x000fe2000f8e08ff */
[----:B------:R-:W-:Y:S02]  /*159c0*/  IMAD.MOV.U32 R12, RZ, RZ, RZ ;  /* 0x000000ffff0c7224 */ /* 0x000fe400078e00ff */
[----:B------:R-:W-:Y:S02]  /*159d0*/  IMAD.MOV.U32 R11, RZ, RZ, 0x181f ;  /* 0x0000181fff0b7424 */ /* 0x000fe400078e00ff */
[----:B------:R-:W-:Y:S02]  /*159e0*/  IMAD.MOV.U32 R15, RZ, RZ, -0x1 ;  /* 0xffffffffff0f7424 */ /* 0x000fe400078e00ff */
[----:B------:R-:W-:-:S07]  /*159f0*/  IMAD.MOV.U32 R5, RZ, RZ, R14 ;  /* 0x000000ffff057224 */ /* 0x000fce00078e000e */
[----:B------:R-:W-:Y:S05]  /*15a00*/  WARPSYNC.COLLECTIVE R15, `(.L_x_7681) ;  /* 0x000000000f087348 */ /* 0x000fea0003c00000 */
[----:B------:R0:W1:Y:S02]  /*15a10*/  SHFL.IDX P6, R14, R13, R12, R11 ;  /* 0x0000000c0d0e7389 */ /* 0x00006400000c000b */
[----:B01----:R-:W-:Y:S01]  /*15a20*/  ENDCOLLECTIVE ;  /* 0x000000000000791b */ /* 0x003fe20003800000 */
.L_x_7681:
[----:B------:R-:W-:Y:S02]  /*15a30*/  IMAD.MOV.U32 R13, RZ, RZ, R3 ;  /* 0x000000ffff0d7224 */ /* 0x000fe400078e0003 */
[----:B------:R-:W-:Y:S02]  /*15a40*/  IMAD.MOV.U32 R12, RZ, RZ, 0x1 ;  /* 0x00000001ff0c7424 */ /* 0x000fe400078e00ff */
[----:B------:R-:W-:-:S07]  /*15a50*/  IMAD.MOV.U32 R4, RZ, RZ, R14 ;  /* 0x000000ffff047224 */ /* 0x000fce00078e000e */
[----:B------:R-:W-:Y:S05]  /*15a60*/  WARPSYNC.COLLECTIVE R15, `(.L_x_7682) ;  /* 0x000000000f087348 */ /* 0x000fea0003c00000 */
[----:B------:R0:W1:Y:S02]  /*15a70*/  SHFL.IDX P6, R14, R13, R12, R11 ;  /* 0x0000000c0d0e7389 */ /* 0x00006400000c000b */
[----:B01----:R-:W-:Y:S01]  /*15a80*/  ENDCOLLECTIVE ;  /* 0x000000000000791b */ /* 0x003fe20003800000 */
.L_x_7682:
        /* <DEDUP_REMOVED lines=12> */
.L_x_7683:
[----:B------:R-:W-:Y:S01]  /*15b50*/  @P0 LEA R37, R19, UR46, 0x1 ;  /* 0x0000002e13250c11 */ /* 0x000fe2000f8e08ff */
[----:B------:R-:W-:Y:S02]  /*15b60*/  IMAD.MOV.U32 R5, RZ, RZ, R8 ;  /* 0x000000ffff057224 */ /* 0x000fe400078e0008 */
[----:B------:R-:W-:Y:S02]  /*15b70*/  IMAD.MOV.U32 R13, RZ, RZ, R3 ;  /* 0x000000ffff0d7224 */ /* 0x000fe400078e0003 */
[----:B------:R-:W-:Y:S02]  /*15b80*/  IMAD.MOV.U32 R12, RZ, RZ, 0x2 ;  /* 0x00000002ff0c7424 */ /* 0x000fe400078e00ff */
[----:B------:R-:W-:-:S07]  /*15b90*/  IMAD.MOV.U32 R4, RZ, RZ, R14 ;  /* 0x000000ffff047224 */ /* 0x000fce00078e000e */
[----:B------:R-:W-:Y:S05]  /*15ba0*/  WARPSYNC.COLLECTIVE R15, `(.L_x_7684) ;  /* 0x000000000f087348 */ /* 0x000fea0003c00000 */
[----:B------:R0:W1:Y:S02]  /*15bb0*/  SHFL.IDX P6, R14, R13, R12, R11 ;  /* 0x0000000c0d0e7389 */ /* 0x00006400000c000b */
[----:B01----:R-:W-:Y:S01]  /*15bc0*/  ENDCOLLECTIVE ;  /* 0x000000000000791b */ /* 0x003fe20003800000 */
.L_x_7684:
        /* <DEDUP_REMOVED lines=9> */
[----:B0-----:R-:W-:Y:S05]  /*15c60*/  WARPSYNC.COLLECTIVE R15, `(.L_x_7685) ;  /* 0x000000000f087348 */ /* 0x001fea0003c00000 */
[----:B------:R1:W2:Y:S02]  /*15c70*/  SHFL.IDX P6, R14, R13, R12, R11 ;  /* 0x0000000c0d0e7389 */ /* 0x0002a400000c000b */
[----:B012---:R-:W-:Y:S01]  /*15c80*/  ENDCOLLECTIVE ;  /* 0x000000000000791b */ /* 0x007fe20003800000 */
.L_x_7685:
[----:B------:R-:W-:Y:S01]  /*15c90*/  MOV R5, R10 ;  /* 0x0000000a00057202 */ /* 0x000fe20000000f00 */
[----:B------:R-:W-:Y:S02]  /*15ca0*/  IMAD.MOV.U32 R13, RZ, RZ, R3 ;  /* 0x000000ffff0d7224 */ /* 0x000fe400078e0003 */
[----:B------:R-:W-:Y:S02]  /*15cb0*/  IMAD.MOV.U32 R12, RZ, RZ, 0x3 ;  /* 0x00000003ff0c7424 */ /* 0x000fe400078e00ff */
[----:B------:R-:W-:-:S07]  /*15cc0*/  IMAD.MOV.U32 R35, RZ, RZ, R14 ;  /* 0x000000ffff237224 */ /* 0x000fce00078e000e */
[----:B------:R-:W-:Y:S05]  /*15cd0*/  WARPSYNC.COLLECTIVE R15, `(.L_x_7686) ;  /* 0x000000000f087348 */ /* 0x000fea0003c00000 */
[----:B------:R0:W1:Y:S02]  /*15ce0*/  SHFL.IDX P6, R14, R13, R12, R11 ;  /* 0x0000000c0d0e7389 */ /* 0x00006400000c000b */
[----:B01----:R-:W-:Y:S01]  /*15cf0*/  ENDCOLLECTIVE ;  /* 0x000000000000791b */ /* 0x003fe20003800000 */
.L_x_7686:
        /* <DEDUP_REMOVED lines=14> */
.L_x_7687:
        /* <DEDUP_REMOVED lines=8> */
.L_x_7688:
[----:B------:R-:W-:-:S04]  /*15e60*/  IMAD.MOV.U32 R4, RZ, RZ, R36 ;  /* 0x000000ffff047224 */ /* 0x000fc800078e0024 */
[----:B------:R-:W-:-:S05]  /*15e70*/  @P0 IMAD.WIDE.U32 R4, R26, 0x2, R4 ;  /* 0x000000021a040825 */ /* 0x000fca00078e0004 */
        /* <DEDUP_REMOVED lines=11> */
.L_x_7689:
        /* <DEDUP_REMOVED lines=8> */
.L_x_7690:
        /* <DEDUP_REMOVED lines=12> */
.L_x_7691:
        /* <DEDUP_REMOVED lines=8> */
.L_x_7692:
        /* <DEDUP_REMOVED lines=13> */
.L_x_7693:
        /* <DEDUP_REMOVED lines=8> */
.L_x_7694:
        /* <DEDUP_REMOVED lines=8> */
[----:B------:R-:W-:-:S07]  /*162c0*/  MOV R3, R14 ;  /* 0x0000000e00037202 */ /* 0x000fce0000000f00 */
[----:B0-----:R-:W-:Y:S05]  /*162d0*/  WARPSYNC.COLLECTIVE R15, `(.L_x_7695) ;  /* 0x000000000f087348 */ /* 0x001fea0003c00000 */
[----:B------:R1:W2:Y:S02]  /*162e0*/  SHFL.IDX P6, R14, R13, R12, R11 ;  /* 0x0000000c0d0e7389 */ /* 0x0002a400000c000b */
[----:B012---:R-:W-:Y:S01]  /*162f0*/  ENDCOLLECTIVE ;  /* 0x000000000000791b */ /* 0x007fe20003800000 */
.L_x_7695:
[----:B------:R-:W-:Y:S05]  /*16300*/  BRA `(.L_x_7696) ;  /* 0xffffffc800f87947 */ /* 0x000fea000383ffff */
.L_x_7641:
[----:B------:R-:W-:Y:S01]  /*16310*/  IMAD.MOV.U32 R13, RZ, RZ, R7 ;  /* 0x000000ffff0d7224 */ /* 0x000fe200078e0007 */
[----:B------:R-:W-:Y:S01]  /*16320*/  IADD3 R3, R28, UR41, RZ ;  /* 0x000000291c037c10 */ /* 0x000fe2000fffe0ff */
[----:B------:R-:W-:Y:S02]  /*16330*/  IMAD.MOV.U32 R12, RZ, RZ, RZ ;  /* 0x000000ffff0c7224 */ /* 0x000fe400078e00ff */
[----:B------:R-:W-:Y:S02]  /*16340*/  IMAD.MOV.U32 R11, RZ, RZ, 0x181f ;  /* 0x0000181fff0b7424 */ /* 0x000fe400078e00ff */
[----:B------:R-:W-:Y:S02]  /*16350*/  IMAD.MOV.U32 R15, RZ, RZ, -0x1 ;  /* 0xffffffffff0f7424 */ /* 0x000fe400078e00ff */
[----:B------:R-:W-:-:S07]  /*16360*/  VIADD R9, R3, 0x10 ;  /* 0x0000001003097836 */ /* 0x000fce0000000000 */
[----:B------:R-:W-:Y:S05]  /*16370*/  WARPSYNC.COLLECTIVE R15, `(.L_x_7697) ;  /* 0x000000000f087348 */ /* 0x000fea0003c00000 */
[----:B------:R0:W1:Y:S02]  /*16380*/  SHFL.IDX P6, R14, R13, R12, R11 ;  /* 0x0000000c0d0e7389 */ /* 0x00006400000c000b */
[----:B01----:R-:W-:Y:S01]  /*16390*/  ENDCOLLECTIVE ;  /* 0x000000000000791b */ /* 0x003fe20003800000 */
.L_x_7697:
[----:B------:R-:W-:Y:S02]  /*163a0*/  IMAD.MOV.U32 R13, RZ, RZ, R6 ;  /* 0x000000ffff0d7224 */ /* 0x000fe400078e0006 */
[----:B------:R-:W-:-:S07]  /*163b0*/  IMAD.MOV.U32 R5, RZ, RZ, R14 ;  /* 0x000000ffff057224 */ /* 0x000fce00078e000e */
[----:B------:R-:W-:Y:S05]  /*163c0*/  WARPSYNC.COLLECTIVE R15, `(.L_x_7698) ;  /* 0x000000000f087348 */ /* 0x000fea0003c00000 */
[----:B------:R0:W1:Y:S02]  /*163d0*/  SHFL.IDX P6, R14, R13, R12, R11 ;  /* 0x0000000c0d0e7389 */ /* 0x00006400000c000b */
[----:B01----:R-:W-:Y:S01]  /*163e0*/  ENDCOLLECTIVE ;  /* 0x000000000000791b */ /* 0x003fe20003800000 */
.L_x_7698:
        /* <DEDUP_REMOVED lines=10> */
.L_x_7699:
        /* <DEDUP_REMOVED lines=9> */
[----:B0-----:R-:W-:-:S07]  /*16520*/  @!P2 LEA R35, R19, UR46, 0x1 ;  /* 0x0000002e1323ac11 */ /* 0x001fce000f8e08ff */
[----:B------:R-:W-:Y:S05]  /*16530*/  WARPSYNC.COLLECTIVE R15, `(.L_x_7700) ;  /* 0x000000000f087348 */ /* 0x000fea0003c00000 */
[----:B------:R0:W1:Y:S02]  /*16540*/  SHFL.IDX P6, R14, R13, R12, R11 ;  /* 0x0000000c0d0e7389 */ /* 0x00006400000c000b */
[----:B01----:R-:W-:Y:S01]  /*16550*/  ENDCOLLECTIVE ;  /* 0x000000000000791b */ /* 0x003fe20003800000 */
.L_x_7700:
[----:B------:R-:W-:Y:S01]  /*16560*/  IMAD.MOV.U32 R5, RZ, RZ, R8 ;  /* 0x000000ffff057224 */ /* 0x000fe200078e0008 */
[----:B------:R-:W-:Y:S01]  /*16570*/  MOV R13, R7 ;  /* 0x00000007000d7202 */ /* 0x000fe20000000f00 */
[----:B------:R-:W-:Y:S02]  /*16580*/  IMAD.MOV.U32 R12, RZ, RZ, 0x2 ;  /* 0x00000002ff0c7424 */ /* 0x000fe400078e00ff */
[----:B------:R-:W-:-:S07]  /*16590*/  IMAD.MOV.U32 R4, RZ, RZ, R14 ;  /* 0x000000ffff047224 */ /* 0x000fce00078e000e */
[----:B------:R-:W-:Y:S05]  /*165a0*/  WARPSYNC.COLLECTIVE R15, `(.L_x_7701) ;  /* 0x000000000f087348 */ /* 0x000fea0003c00000 */
[----:B------:R0:W1:Y:S02]  /*165b0*/  SHFL.IDX P6, R14, R13, R12, R11 ;  /* 0x0000000c0d0e7389 */ /* 0x00006400000c000b */
[----:B01----:R-:W-:Y:S01]  /*165c0*/  ENDCOLLECTIVE ;  /* 0x000000000000791b */ /* 0x003fe20003800000 */
.L_x_7701:
        /* <DEDUP_REMOVED lines=15> */
.L_x_7702:
[----:B------:R-:W-:Y:S02]  /*166c0*/  IMAD.MOV.U32 R13, RZ, RZ, R7 ;  /* 0x000000ffff0d7224 */ /* 0x000fe400078e0007 */
[----:B------:R-:W-:Y:S02]  /*166d0*/  IMAD.MOV.U32 R12, RZ, RZ, 0x3 ;  /* 0x00000003ff0c7424 */ /* 0x000fe400078e00ff */
[----:B------:R-:W-:-:S07]  /*166e0*/  IMAD.MOV.U32 R4, RZ, RZ, R14 ;  /* 0x000000ffff047224 */ /* 0x000fce00078e000e */
[----:B------:R-:W-:Y:S05]  /*166f0*/  WARPSYNC.COLLECTIVE R15, `(.L_x_7703) ;  /* 0x000000000f087348 */ /* 0x000fea0003c00000 */
[----:B------:R0:W1:Y:S02]  /*16700*/  SHFL.IDX P6, R14, R13, R12, R11 ;  /* 0x0000000c0d0e7389 */ /* 0x00006400000c000b */
[----:B01----:R-:W-:Y:S01]  /*16710*/  ENDCOLLECTIVE ;  /* 0x000000000000791b */ /* 0x003fe20003800000 */
.L_x_7703:
        /* <DEDUP_REMOVED lines=13> */
.L_x_7704:
[----:B------:R-:W-:Y:S02]  /*167f0*/  IMAD.MOV.U32 R5, RZ, RZ, R10 ;  /* 0x000000ffff057224 */ /* 0x000fe400078e000a */
[----:B------:R-:W-:Y:S02]  /*16800*/  IMAD.MOV.U32 R13, RZ, RZ, R7 ;  /* 0x000000ffff0d7224 */ /* 0x000fe400078e0007 */
[----:B------:R-:W-:Y:S02]  /*16810*/  IMAD.MOV.U32 R12, RZ, RZ, 0x4 ;  /* 0x00000004ff0c7424 */ /* 0x000fe400078e00ff */
[----:B------:R-:W-:-:S07]  /*16820*/  IMAD.MOV.U32 R4, RZ, RZ, R14 ;  /* 0x000000ffff047224 */ /* 0x000fce00078e000e */
[----:B------:R-:W-:Y:S05]  /*16830*/  WARPSYNC.COLLECTIVE R15, `(.L_x_7705) ;  /* 0x000000000f087348 */ /* 0x000fea0003c00000 */
[----:B------:R0:W1:Y:S02]  /*16840*/  SHFL.IDX P6, R14, R13, R12, R11 ;  /* 0x0000000c0d0e7389 */ /* 0x00006400000c000b */
[----:B01----:R-:W-:Y:S01]  /*16850*/  ENDCOLLECTIVE ;  /* 0x000000000000791b */ /* 0x003fe20003800000 */
.L_x_7705:
        /* <DEDUP_REMOVED lines=8> */
[----:B------:R-:W-:Y:S01]  /*168e0*/  IMAD.MOV.U32 R13, RZ, RZ, R6 ;  /* 0x000000ffff0d7224 */ /* 0x000fe200078e0006 */
[----:B0-----:R-:W-:Y:S01]  /*168f0*/  IADD3 R9, R3, 0x50, RZ ;  /* 0x0000005003097810 */ /* 0x001fe20007ffe0ff */
[----:B------:R-:W-:-:S10]  /*16900*/  IMAD.MOV.U32 R5, RZ, RZ, R14 ;  /* 0x000000ffff057224 */ /* 0x000fd400078e000e */
[----:B------:R-:W-:-:S07]  /*16910*/  @!P2 LEA R21, R19, UR46, 0x1 ;  /* 0x0000002e1315ac11 */ /* 0x000fce000f8e08ff */
[----:B------:R-:W-:Y:S05]  /*16920*/  WARPSYNC.COLLECTIVE R15, `(.L_x_7706) ;  /* 0x000000000f087348 */ /* 0x000fea0003c00000 */
[----:B------:R0:W1:Y:S02]  /*16930*/  SHFL.IDX P6, R14, R13, R12, R11 ;  /* 0x0000000c0d0e7389 */ /* 0x00006400000c000b */
[----:B01----:R-:W-:Y:S01]  /*16940*/  ENDCOLLECTIVE ;  /* 0x000000000000791b */ /* 0x003fe20003800000 */
.L_x_7706:
[----:B------:R-:W-:Y:S02]  /*16950*/  IMAD.MOV.U32 R13, RZ, RZ, R7 ;  /* 0x000000ffff0d7224 */ /* 0x000fe400078e0007 */
[----:B------:R-:W-:Y:S02]  /*16960*/  IMAD.MOV.U32 R12, RZ, RZ, 0x5 ;  /* 0x00000005ff0c7424 */ /* 0x000fe400078e00ff */
[----:B------:R-:W-:-:S07]  /*16970*/  IMAD.MOV.U32 R4, RZ, RZ, R14 ;  /* 0x000000ffff047224 */ /* 0x000fce00078e000e */
[----:B------:R-:W-:Y:S05]  /*16980*/  WARPSYNC.COLLECTIVE R15, `(.L_x_7707) ;  /* 0x000000000f087348 */ /* 0x000fea0003c00000 */
[----:B------:R0:W1:Y:S02]  /*16990*/  SHFL.IDX P6, R14, R13, R12, R11 ;  /* 0x0000000c0d0e7389 */ /* 0x00006400000c000b */
[----:B01----:R-:W-:Y:S01]  /*169a0*/  ENDCOLLECTIVE ;  /* 0x000000000000791b */ /* 0x003fe20003800000 */
.L_x_7707:
        /* <DEDUP_REMOVED lines=13> */
.L_x_7708:
[----:B------:R-:W-:Y:S02]  /*16a80*/  IMAD.MOV.U32 R5, RZ, RZ, R10 ;  /* 0x000000ffff057224 */ /* 0x000fe400078e000a */
[----:B------:R-:W-:Y:S01]  /*16a90*/  IMAD.MOV.U32 R13, RZ, RZ, R7 ;  /* 0x000000ffff0d7224 */ /* 0x000fe200078e0007 */
[----:B------:R-:W-:Y:S01]  /*16aa0*/  MOV R12, 0x6 ;  /* 0x00000006000c7802 */ /* 0x000fe20000000f00 */
[----:B------:R-:W-:-:S07]  /*16ab0*/  IMAD.MOV.U32 R4, RZ, RZ, R14 ;  /* 0x000000ffff047224 */ /* 0x000fce00078e000e */
[----:B------:R-:W-:Y:S05]  /*16ac0*/  WARPSYNC.COLLECTIVE R15, `(.L_x_7709) ;  /* 0x000000000f087348 */ /* 0x000fea0003c00000 */
[----:B------:R0:W1:Y:S02]  /*16ad0*/  SHFL.IDX P6, R14, R13, R12, R11 ;  /* 0x0000000c0d0e7389 */ /* 0x00006400000c000b */
[----:B01----:R-:W-:Y:S01]  /*16ae0*/  ENDCOLLECTIVE ;  /* 0x000000000000791b */ /* 0x003fe20003800000 */
.L_x_7709:
[----:B------:R-:W-:-:S04]  /*16af0*/  @!P2 IMAD.WIDE.U32 R8, R26, 0x2, R4 ;  /* 0x000000021a08a825 */ /* 0x000fc800078e0004 */
[----:B------:R-:W-:Y:S01]  /*16b00*/  VIADD R5, R3, 0x60 ;  /* 0x0000006003057836 */ /* 0x000fe20000000000 */
        /* <DEDUP_REMOVED lines=12> */
.L_x_7710:
[----:B------:R-:W-:Y:S02]  /*16bd0*/  IMAD.MOV.U32 R13, RZ, RZ, R7 ;  /* 0x000000ffff0d7224 */ /* 0x000fe400078e0007 */
[----:B------:R-:W-:Y:S02]  /*16be0*/  IMAD.MOV.U32 R12, RZ, RZ, 0x7 ;  /* 0x00000007ff0c7424 */ /* 0x000fe400078e00ff */
[----:B------:R-:W-:-:S07]  /*16bf0*/  IMAD.MOV.U32 R4, RZ, RZ, R14 ;  /* 0x000000ffff047224 */ /* 0x000fce00078e000e */
[----:B------:R-:W-:Y:S05]  /*16c00*/  WARPSYNC.COLLECTIVE R15, `(.L_x_7711) ;  /* 0x000000000f087348 */ /* 0x000fea0003c00000 */
[----:B------:R0:W1:Y:S02]  /*16c10*/  SHFL.IDX P6, R14, R13, R12, R11 ;  /* 0x0000000c0d0e7389 */ /* 0x00006400000c000b */
[----:B01----:R-:W-:Y:S01]  /*16c20*/  ENDCOLLECTIVE ;  /* 0x000000000000791b */ /* 0x003fe20003800000 */
.L_x_7711:
[----:B------:R-:W-:-:S05]  /*16c30*/  @!P2 IMAD.WIDE.U32 R4, R26, 0x2, R4 ;  /* 0x000000021a04a825 */ /* 0x000fca00078e0004 */
        /* <DEDUP_REMOVED lines=10> */
.L_x_7712:
[----:B------:R-:W-:Y:S05]  /*16ce0*/  BRA `(.L_x_7713) ;  /* 0xffffffc800e87947 */ /* 0x000fea000383ffff */
.L_x_7644:
[----:B0-----:R-:W-:-:S04]  /*16cf0*/  IMAD.U32 R3, RZ, RZ, UR46 ;  /* 0x0000002eff037e24 */ /* 0x001fc8000f8e00ff */
[----:B------:R0:W1:Y:S03]  /*16d00*/  SYNCS.PHASECHK.TRANS64.TRYWAIT P0, [R3+URZ+0x28820], R0 ;  /* 0x02882000030075a7 */ /* 0x000066000800017f */
[----:B-1----:R-:W-:Y:S05]  /*16d10*/  @!P0 NANOSLEEP.SYNCS 0x989680 ;  /* 0x009896800000895d */ /* 0x002fea0003900000 */
[----:B------:R-:W1:Y:S02]  /*16d20*/  @!P0 SYNCS.PHASECHK.TRANS64 P0, [R3+URZ+0x28820], R0 ;  /* 0x02882000030085a7 */ /* 0x000e64000800007f */
[----:B-1----:R-:W-:Y:S05]  /*16d30*/  @!P0 BRA `(.L_x_7644) ;  /* 0xfffffffc00ec8947 */ /* 0x002fea000383ffff */
[----:B------:R-:W-:Y:S05]  /*16d40*/  BRA `(.L_x_7714) ;  /* 0xffffffcc00347947 */ /* 0x000fea000383ffff */
.L_x_7648:
[----:B0-----:R0:W1:Y:S02]  /*16d50*/  SYNCS.PHASECHK.TRANS64.TRYWAIT P0, [R34+URZ+0x28840], R3 ;  /* 0x02884003220075a7 */ /* 0x001064000800017f */
[----:B-1----:R-:W-:Y:S05]  /*16d60*/  @!P0 NANOSLEEP.SYNCS 0x989680 ;  /* 0x009896800000895d */ /* 0x002fea0003900000 */
[----:B------:R-:W1:Y:S02]  /*16d70*/  @!P0 SYNCS.PHASECHK.TRANS64 P0, [R34+URZ+0x28840], R3 ;  /* 0x02884003220085a7 */ /* 0x000e64000800007f */
[----:B-1----:R-:W-:Y:S05]  /*16d80*/  @!P0 BRA `(.L_x_7648) ;  /* 0xfffffffc00f08947 */ /* 0x002fea000383ffff */
[----:B------:R-:W-:Y:S05]  /*16d90*/  BRA `(.L_x_7715) ;  /* 0xffffffcc00f87947 */ /* 0x000fea000383ffff */
.L_x_7649:
        /* <DEDUP_REMOVED lines=8> */
.L_x_7717:
[----:B------:R-:W-:Y:S05]  /*16e20*/  BSYNC B1 ;  /* 0x0000000000017941 */ /* 0x000fea0003800000 */
.L_x_7716:
[----:B------:R-:W-:Y:S01]  /*16e30*/  IMAD.MOV.U32 R13, RZ, RZ, R6 ;  /* 0x000000ffff0d7224 */ /* 0x000fe200078e0006 */
[----:B------:R-:W-:Y:S01]  /*16e40*/  SHF.L.U32 R3, R26, 0x1, RZ ;  /* 0x000000011a037819 */ /* 0x000fe200000006ff */
[----:B------:R-:W-:Y:S01]  /*16e50*/  IMAD.MOV.U32 R12, RZ, RZ, RZ ;  /* 0x000000ffff0c7224 */ /* 0x000fe200078e00ff */
[----:B------:R-:W-:Y:S01]  /*16e60*/  LEA R4, R4, UR46, 0x1 ;  /* 0x0000002e04047c11 */ /* 0x000fe2000f8e08ff */
[----:B------:R-:W-:Y:S02]  /*16e70*/  IMAD.MOV.U32 R11, RZ, RZ, 0x181f ;  /* 0x0000181fff0b7424 */ /* 0x000fe400078e00ff */
[----:B------:R-:W-:Y:S02]  /*16e80*/  IMAD.MOV.U32 R15, RZ, RZ, -0x1 ;  /* 0xffffffffff0f7424 */ /* 0x000fe400078e00ff */
[----:B------:R-:W-:-:S07]  /*16e90*/  IMAD.MOV.U32 R0, RZ, RZ, R14 ;  /* 0x000000ffff007224 */ /* 0x000fce00078e000e */
[----:B------:R-:W-:Y:S05]  /*16ea0*/  WARPSYNC.COLLECTIVE R15, `(.L_x_7718) ;  /* 0x000000000f087348 */ /* 0x000fea0003c00000 */
[----:B------:R0:W1:Y:S02]  /*16eb0*/  SHFL.IDX P6, R14, R13, R12, R11 ;  /* 0x0000000c0d0e7389 */ /* 0x00006400000c000b */
[----:B01----:R-:W-:Y:S01]  /*16ec0*/  ENDCOLLECTIVE ;  /* 0x000000000000791b */ /* 0x003fe20003800000 */
.L_x_7718:
[----:B------:R-:W-:Y:S02]  /*16ed0*/  IMAD.MOV.U32 R13, RZ, RZ, R5 ;  /* 0x000000ffff0d7224 */ /* 0x000fe400078e0005 */
        /* <DEDUP_REMOVED lines=12> */
.L_x_7719:
[----:B------:R-:W-:Y:S02]  /*16fa0*/  IMAD.MOV.U32 R13, RZ, RZ, R6 ;  /* 0x000000ffff0d7224 */ /* 0x000fe400078e0006 */
[----:B------:R-:W-:-:S07]  /*16fb0*/  IMAD.MOV.U32 R0, RZ, RZ, R14 ;  /* 0x000000ffff007224 */ /* 0x000fce00078e000e */
[----:B------:R-:W-:Y:S05]  /*16fc0*/  WARPSYNC.COLLECTIVE R15, `(.L_x_7720) ;  /* 0x000000000f087348 */ /* 0x000fea0003c00000 */
[----:B------:R0:W1:Y:S02]  /*16fd0*/  SHFL.IDX P6, R14, R13, R12, R11 ;  /* 0x0000000c0d0e7389 */ /* 0x00006400000c000b */
[----:B01----:R-:W-:Y:S01]  /*16fe0*/  ENDCOLLECTIVE ;  /* 0x000000000000791b */ /* 0x003fe20003800000 */
.L_x_7720:
        /* <DEDUP_REMOVED lines=14> */
.L_x_7721:
[----:B------:R-:W-:Y:S02]  /*170d0*/  IMAD.MOV.U32 R13, RZ, RZ, R6 ;  /* 0x000000ffff0d7224 */ /* 0x000fe400078e0006 */
[----:B------:R-:W-:-:S07]  /*170e0*/  IMAD.MOV.U32 R7, RZ, RZ, R14 ;  /* 0x000000ffff077224 */ /* 0x000fce00078e000e */
[----:B------:R-:W-:Y:S05]  /*170f0*/  WARPSYNC.COLLECTIVE R15, `(.L_x_7722) ;  /* 0x000000000f087348 */ /* 0x000fea0003c00000 */
[----:B------:R0:W1:Y:S02]  /*17100*/  SHFL.IDX P6, R14, R13, R12, R11 ;  /* 0x0000000c0d0e7389 */ /* 0x00006400000c000b */
[----:B01----:R-:W-:Y:S01]  /*17110*/  ENDCOLLECTIVE ;  /* 0x000000000000791b */ /* 0x003fe20003800000 */
.L_x_7722:
        /* <DEDUP_REMOVED lines=13> */
.L_x_7723:
[----:B------:R-:W-:Y:S01]  /*171f0*/  IMAD.MOV.U32 R13, RZ, RZ, R6 ;  /* 0x000000ffff0d7224 */ /* 0x000fe200078e0006 */
[----:B------:R-:W-:-:S07]  /*17200*/  MOV R0, R14 ;  /* 0x0000000e00007202 */ /* 0x000fce0000000f00 */
[----:B------:R-:W-:Y:S05]  /*17210*/  WARPSYNC.COLLECTIVE R15, `(.L_x_7724) ;  /* 0x000000000f087348 */ /* 0x000fea0003c00000 */
[----:B------:R0:W1:Y:S02]  /*17220*/  SHFL.IDX P6, R14, R13, R12, R11 ;  /* 0x0000000c0d0e7389 */ /* 0x00006400000c000b */
[----:B01----:R-:W-:Y:S01]  /*17230*/  ENDCOLLECTIVE ;  /* 0x000000000000791b */ /* 0x003fe20003800000 */
.L_x_7724:
        /* <DEDUP_REMOVED lines=14> */
.L_x_7725:
[----:B------:R-:W-:Y:S02]  /*17320*/  IMAD.MOV.U32 R13, RZ, RZ, R6 ;  /* 0x000000ffff0d7224 */ /* 0x000fe400078e0006 */
[----:B------:R-:W-:-:S07]  /*17330*/  IMAD.MOV.U32 R0, RZ, RZ, R14 ;  /* 0x000000ffff007224 */ /* 0x000fce00078e000e */
[----:B------:R-:W-:Y:S05]  /*17340*/  WARPSYNC.COLLECTIVE R15, `(.L_x_7726) ;  /* 0x000000000f087348 */ /* 0x000fea0003c00000 */
[----:B------:R0:W1:Y:S02]  /*17350*/  SHFL.IDX P6, R14, R13, R12, R11 ;  /* 0x0000000c0d0e7389 */ /* 0x00006400000c000b */
[----:B01----:R-:W-:Y:S01]  /*17360*/  ENDCOLLECTIVE ;  /* 0x000000000000791b */ /* 0x003fe20003800000 */
.L_x_7726:
[----:B------:R-:W-:Y:S02]  /*17370*/  IMAD.MOV.U32 R13, RZ, RZ, R5 ;  /* 0x000000ffff0d7224 */ /* 0x000fe400078e0005 */
        /* <DEDUP_REMOVED lines=13> */
.L_x_7727:
[----:B------:R-:W-:Y:S02]  /*17450*/  IMAD.MOV.U32 R13, RZ, RZ, R6 ;  /* 0x000000ffff0d7224 */ /* 0x000fe400078e0006 */
[----:B------:R-:W-:-:S07]  /*17460*/  IMAD.MOV.U32 R7, RZ, RZ, R14 ;  /* 0x000000ffff077224 */ /* 0x000fce00078e000e */
[----:B------:R-:W-:Y:S05]  /*17470*/  WARPSYNC.COLLECTIVE R15, `(.L_x_7728) ;  /* 0x000000000f087348 */ /* 0x000fea0003c00000 */
[----:B------:R0:W1:Y:S02]  /*17480*/  SHFL.IDX P6, R14, R13, R12, R11 ;  /* 0x0000000c0d0e7389 */ /* 0x00006400000c000b */
[----:B01----:R-:W-:Y:S01]  /*17490*/  ENDCOLLECTIVE ;  /* 0x000000000000791b */ /* 0x003fe20003800000 */
.L_x_7728:
[----:B------:R-:W-:Y:S01]  /*174a0*/  IMAD.MOV.U32 R13, RZ, RZ, R5 ;  /* 0x000000ffff0d7224 */ /* 0x000fe200078e0005 */
[----:B------:R-:W-:Y:S02]  /*174b0*/  MOV R12, 0x6 ;  /* 0x00000006000c7802 */ /* 0x000fe40000000f00 */
        /* <DEDUP_REMOVED lines=11> */
.L_x_7729:
[----:B------:R-:W-:Y:S02]  /*17570*/  IMAD.MOV.U32 R13, RZ, RZ, R6 ;  /* 0x000000ffff0d7224 */ /* 0x000fe400078e0006 */
[----:B------:R-:W-:-:S07]  /*17580*/  IMAD.MOV.U32 R0, RZ, RZ, R14 ;  /* 0x000000ffff007224 */ /* 0x000fce00078e000e */
[----:B------:R-:W-:Y:S05]  /*17590*/  WARPSYNC.COLLECTIVE R15, `(.L_x_7730) ;  /* 0x000000000f087348 */ /* 0x000fea0003c00000 */
[----:B------:R0:W1:Y:S02]  /*175a0*/  SHFL.IDX P6, R14, R13, R12, R11 ;  /* 0x0000000c0d0e7389 */ /* 0x00006400000c000b */
[----:B01----:R-:W-:Y:S01]  /*175b0*/  ENDCOLLECTIVE ;  /* 0x000000000000791b */ /* 0x003fe20003800000 */
.L_x_7730:
        /* <DEDUP_REMOVED lines=14> */
.L_x_7731:
[----:B------:R-:W-:Y:S01]  /*176a0*/  IMAD.MOV.U32 R13, RZ, RZ, R6 ;  /* 0x000000ffff0d7224 */ /* 0x000fe200078e0006 */
[----:B------:R-:W-:-:S07]  /*176b0*/  MOV R5, R14 ;  /* 0x0000000e00057202 */ /* 0x000fce0000000f00 */
[----:B------:R-:W-:Y:S05]  /*176c0*/  WARPSYNC.COLLECTIVE R15, `(.L_x_7732) ;  /* 0x000000000f087348 */ /* 0x000fea0003c00000 */
[----:B------:R0:W1:Y:S02]  /*176d0*/  SHFL.IDX P6, R14, R13, R12, R11 ;  /* 0x0000000c0d0e7389 */ /* 0x00006400000c000b */
[----:B01----:R-:W-:Y:S01]  /*176e0*/  ENDCOLLECTIVE ;  /* 0x000000000000791b */ /* 0x003fe20003800000 */
.L_x_7732:
[----:B------:R-:W-:Y:S01]  /*176f0*/  IMAD.MOV.U32 R6, RZ, RZ, R14 ;  /* 0x000000ffff067224 */ /* 0x000fe200078e000e */
[----:B------:R-:W-:Y:S06]  /*17700*/  BRA `(.L_x_7733) ;  /* 0xffffffc800cc7947 */ /* 0x000fec000383ffff */
.L_x_7654:
[----:B---3--:R3:W4:Y:S02]  /*17710*/  SYNCS.PHASECHK.TRANS64.TRYWAIT P0, [R0+URZ+0x28860], R5 ;  /* 0x02886005000075a7 */ /* 0x008724000800017f */
[----:B----4-:R-:W-:Y:S05]  /*17720*/  @!P0 NANOSLEEP.SYNCS 0x989680 ;  /* 0x009896800000895d */ /* 0x010fea0003900000 */
[----:B------:R-:W4:Y:S02]  /*17730*/  @!P0 SYNCS.PHASECHK.TRANS64 P0, [R0+URZ+0x28860], R5 ;  /* 0x02886005000085a7 */ /* 0x000f24000800007f */
[----:B----4-:R-:W-:Y:S05]  /*17740*/  @!P0 BRA `(.L_x_7654) ;  /* 0xfffffffc00f08947 */ /* 0x010fea000383ffff */
[----:B------:R-:W-:Y:S05]  /*17750*/  BRA `(.L_x_7734) ;  /* 0xffffffcc00247947 */ /* 0x000fea000383ffff */
.L_x_7655:
[----:B------:R-:W-:Y:S01]  /*17760*/  BSSY B1, `(.L_x_7735) ;  /* 0x0000008000017945 */ /* 0x000fe20003800000 */
[----:B0-----:R-:W-:Y:S02]  /*17770*/  IMAD.MOV.U32 R13, RZ, RZ, R2 ;  /* 0x000000ffff0d7224 */ /* 0x001fe400078e0002 */
[----:B------:R-:W-:Y:S02]  /*17780*/  IMAD.MOV.U32 R12, RZ, RZ, RZ ;  /* 0x000000ffff0c7224 */ /* 0x000fe400078e00ff */
[----:B------:R-:W-:Y:S02]  /*17790*/  IMAD.MOV.U32 R11, RZ, RZ, 0x181f ;  /* 0x0000181fff0b7424 */ /* 0x000fe400078e00ff */
[----:B------:R-:W-:-:S07]  /*177a0*/  IMAD.MOV.U32 R15, RZ, RZ, -0x1 ;  /* 0xffffffffff0f7424 */ /* 0x000fce00078e00ff */
[----:B--23--:R-:W-:Y:S05]  /*177b0*/  WARPSYNC.COLLECTIVE R15, `(.L_x_7736) ;  /* 0x000000000f087348 */ /* 0x00cfea0003c00000 */
[----:B------:R0:W1:Y:S02]  /*177c0*/  SHFL.IDX P6, R14, R13, R12, R11 ;  /* 0x0000000c0d0e7389 */ /* 0x00006400000c000b */
[----:B0123--:R-:W-:Y:S01]  /*177d0*/  ENDCOLLECTIVE ;  /* 0x000000000000791b */ /* 0x00ffe20003800000 */
.L_x_7736:
[----:B------:R-:W-:Y:S05]  /*177e0*/  BSYNC B1 ;  /* 0x0000000000017941 */ /* 0x000fea0003800000 */
.L_x_7735:
        /* <DEDUP_REMOVED lines=9> */
.L_x_7737:
[----:B------:R-:W-:Y:S02]  /*17880*/  IMAD.MOV.U32 R13, RZ, RZ, R2 ;  /* 0x000000ffff0d7224 */ /* 0x000fe400078e0002 */
[----:B------:R-:W-:Y:S01]  /*17890*/  IMAD.MOV.U32 R12, RZ, RZ, 0x1 ;  /* 0x00000001ff0c7424 */ /* 0x000fe200078e00ff */
[----:B------:R-:W-:-:S13]  /*178a0*/  IADD3 R4, P0, R14, R3, RZ ;  /* 0x000000030e047210 */ /* 0x000fda0007f1e0ff */
[----:B------:R-:W-:Y:S05]  /*178b0*/  WARPSYNC.COLLECTIVE R15, `(.L_x_7738) ;  /* 0x000000000f087348 */ /* 0x000fea0003c00000 */
[----:B------:R0:W1:Y:S02]  /*178c0*/  SHFL.IDX P6, R14, R13, R12, R11 ;  /* 0x0000000c0d0e7389 */ /* 0x00006400000c000b */
[----:B01----:R-:W-:Y:S01]  /*178d0*/  ENDCOLLECTIVE ;  /* 0x000000000000791b */ /* 0x003fe20003800000 */
.L_x_7738:
        /* <DEDUP_REMOVED lines=12> */
.L_x_7739:
        /* <DEDUP_REMOVED lines=10> */
.L_x_7740:
        /* <DEDUP_REMOVED lines=12> */
.L_x_7741:
[----:B------:R-:W-:Y:S01]  /*17b00*/  @!PT LDS RZ, [RZ] ;  /* 0x00000000fffff984 */ /* 0x000fe20000000800 */
[----:B------:R-:W-:Y:S01]  /*17b10*/  @!PT LDS RZ, [RZ] ;  /* 0x00000000fffff984 */ /* 0x000fe20000000800 */
[----:B------:R-:W-:Y:S01]  /*17b20*/  @!PT LDS RZ, [RZ] ;  /* 0x00000000fffff984 */ /* 0x000fe20000000800 */
[----:B------:R0:W-:Y:S01]  /*17b30*/  LDGSTS.E.BYPASS.LTC128B.128 [R7+0x4c00], desc[UR48][R4.64+0x80], !P0 ;  /* 0x04c0008004077fae */ /* 0x0001e2000c101d70 */
[----:B------:R-:W-:Y:S02]  /*17b40*/  IMAD.MOV.U32 R13, RZ, RZ, R2 ;  /* 0x000000ffff0d7224 */ /* 0x000fe400078e0002 */
[----:B------:R-:W-:Y:S01]  /*17b50*/  IMAD.MOV.U32 R12, RZ, RZ, 0x3 ;  /* 0x00000003ff0c7424 */ /* 0x000fe200078e00ff */
[----:B0-----:R-:W-:-:S13]  /*17b60*/  IADD3 R4, P0, R14, R3, RZ ;  /* 0x000000030e047210 */ /* 0x001fda0007f1e0ff */
[----:B------:R-:W-:Y:S05]  /*17b70*/  WARPSYNC.COLLECTIVE R15, `(.L_x_7742) ;  /* 0x000000000f087348 */ /* 0x000fea0003c00000 */
[----:B------:R0:W1:Y:S02]  /*17b80*/  SHFL.IDX P6, R14, R13, R12, R11 ;  /* 0x0000000c0d0e7389 */ /* 0x00006400000c000b */
[----:B01----:R-:W-:Y:S01]  /*17b90*/  ENDCOLLECTIVE ;  /* 0x000000000000791b */ /* 0x003fe20003800000 */
.L_x_7742:
        /* <DEDUP_REMOVED lines=12> */
.L_x_7743:
        /* <DEDUP_REMOVED lines=10> */
.L_x_7744:
        /* <DEDUP_REMOVED lines=12> */
.L_x_7745:
        /* <DEDUP_REMOVED lines=10> */
.L_x_7746:
[----:B------:R-:W-:Y:S01]  /*17e60*/  IMAD.X R5, RZ, RZ, R6, P0 ;  /* 0x000000ffff057224 */ /* 0x000fe200000e0606 */
        /* <DEDUP_REMOVED lines=11> */
.L_x_7747:
        /* <DEDUP_REMOVED lines=10> */
.L_x_7748:
        /* <DEDUP_REMOVED lines=12> */
.L_x_7749:
        /* <DEDUP_REMOVED lines=10> */
.L_x_7750:
        /* <DEDUP_REMOVED lines=12> */
.L_x_7751:
[----:B------:R-:W-:Y:S01]  /*181e0*/  @!PT LDS RZ, [RZ] ;  /* 0x00000000fffff984 */ /* 0x000fe20000000800 */
[----:B------:R-:W-:Y:S01]  /*181f0*/  @!PT LDS RZ, [RZ] ;  /* 0x00000000fffff984 */ /* 0x000fe20000000800 */
[----:B------:R-:W-:Y:S01]  /*18200*/  @!PT LDS RZ, [RZ] ;  /* 0x00000000fffff984 */ /* 0x000fe20000000800 */
[----:B------:R0:W-:Y:S01]  /*18210*/  LDGSTS.E.BYPASS.LTC128B.128 [R7+0x7400], desc[UR48][R4.64+0x80], !P0 ;  /* 0x0740008004077fae */ /* 0x0001e2000c101d70 */
[----:B------:R-:W-:Y:S05]  /*18220*/  BRA `(.L_x_7752) ;  /* 0xffffffc4006c7947 */ /* 0x000fea000383ffff */
.L_x_7661:
[----:B0-----:R0:W1:Y:S02]  /*18230*/  SYNCS.PHASECHK.TRANS64.TRYWAIT P0, [R0+URZ+0x28860], R5 ;  /* 0x02886005000075a7 */ /* 0x001064000800017f */
[----:B-1----:R-:W-:Y:S05]  /*18240*/  @!P0 NANOSLEEP.SYNCS 0x989680 ;  /* 0x009896800000895d */ /* 0x002fea0003900000 */
[----:B------:R-:W1:Y:S02]  /*18250*/  @!P0 SYNCS.PHASECHK.TRANS64 P0, [R0+URZ+0x28860], R5 ;  /* 0x02886005000085a7 */ /* 0x000e64000800007f */
[----:B-1----:R-:W-:Y:S05]  /*18260*/  @!P0 BRA `(.L_x_7661) ;  /* 0xfffffffc00f08947 */ /* 0x002fea000383ffff */
[----:B------:R-:W-:Y:S05]  /*18270*/  BRA `(.L_x_7753) ;  /* 0xffffffc800547947 */ /* 0x000fea000383ffff */
.L_x_7662:
[----:B------:R-:W-:Y:S01]  /*18280*/  BSSY B0, `(.L_x_7754) ;  /* 0x0000008000007945 */ /* 0x000fe20003800000 */
[----:B------:R-:W-:Y:S02]  /*18290*/  IMAD.MOV.U32 R13, RZ, RZ, R2 ;  /* 0x000000ffff0d7224 */ /* 0x000fe400078e0002 */
[----:B------:R-:W-:Y:S02]  /*182a0*/  IMAD.MOV.U32 R12, RZ, RZ, RZ ;  /* 0x000000ffff0c7224 */ /* 0x000fe400078e00ff */
[----:B------:R-:W-:Y:S02]  /*182b0*/  IMAD.MOV.U32 R11, RZ, RZ, 0x181f ;  /* 0x0000181fff0b7424 */ /* 0x000fe400078e00ff */
[----:B------:R-:W-:-:S07]  /*182c0*/  IMAD.MOV.U32 R15, RZ, RZ, -0x1 ;  /* 0xffffffffff0f7424 */ /* 0x000fce00078e00ff */
[----:B0-2---:R-:W-:Y:S05]  /*182d0*/  WARPSYNC.COLLECTIVE R15, `(.L_x_7755) ;  /* 0x000000000f087348 */ /* 0x005fea0003c00000 */
[----:B------:R1:W3:Y:S02]  /*182e0*/  SHFL.IDX P6, R14, R13, R12, R11 ;  /* 0x0000000c0d0e7389 */ /* 0x0002e400000c000b */
[----:B0123--:R-:W-:Y:S01]  /*182f0*/  ENDCOLLECTIVE ;  /* 0x000000000000791b */ /* 0x00ffe20003800000 */
.L_x_7755:
[----:B------:R-:W-:Y:S05]  /*18300*/  BSYNC B0 ;  /* 0x0000000000007941 */ /* 0x000fea0003800000 */
.L_x_7754:
[----:B------:R-:W-:Y:S01]  /*18310*/  IMAD.MOV.U32 R13, RZ, RZ, R16 ;  /* 0x000000ffff0d7224 */ /* 0x000fe200078e0010 */
[----:B------:R-:W-:Y:S01]  /*18320*/  MOV R11, 0x181f ;  /* 0x0000181f000b7802 */ /* 0x000fe20000000f00 */
[----:B------:R-:W-:Y:S01]  /*18330*/  IMAD.MOV.U32 R12, RZ, RZ, RZ ;  /* 0x000000ffff0c7224 */ /* 0x000fe200078e00ff */
[----:B------:R-:W-:Y:S01]  /*18340*/  LEA R3, R6, UR46, 0x1 ;  /* 0x0000002e06037c11 */ /* 0x000fe2000f8e08ff */
[----:B------:R-:W-:Y:S02]  /*18350*/  IMAD.MOV.U32 R15, RZ, RZ, -0x1 ;  /* 0xffffffffff0f7424 */ /* 0x000fe400078e00ff */
[----:B------:R-:W-:-:S07]  /*18360*/  IMAD.MOV.U32 R5, RZ, RZ, R14 ;  /* 0x000000ffff057224 */ /* 0x000fce00078e000e */
[----:B------:R-:W-:Y:S05]  /*18370*/  WARPSYNC.COLLECTIVE R15, `(.L_x_7756) ;  /* 0x000000000f087348 */ /* 0x000fea0003c00000 */
[----:B------:R0:W1:Y:S02]  /*18380*/  SHFL.IDX P6, R14, R13, R12, R11 ;  /* 0x0000000c0d0e7389 */ /* 0x00006400000c000b */
[----:B01----:R-:W-:Y:S01]  /*18390*/  ENDCOLLECTIVE ;  /* 0x000000000000791b */ /* 0x003fe20003800000 */
.L_x_7756:
[----:B------:R-:W-:Y:S02]  /*183a0*/  ULDC UR4, c[0x0][0x2f4] ;  /* 0x0000bd0000047ab9 */ /* 0x000fe40000000800 */
[----:B------:R-:W-:Y:S02]  /*183b0*/  ISETP.GE.AND P0, PT, R25, UR4, PT ;  /* 0x0000000419007c0c */ /* 0x000fe4000bf06270 */
[----:B------:R-:W-:Y:S02]  /*183c0*/  ISETP.GE.AND P1, PT, R26, UR4, PT ;  /* 0x000000041a007c0c */ /* 0x000fe4000bf26270 */
[C---:B------:R-:W-:Y:S02]  /*183d0*/  ISETP.LT.OR P3, PT, R28.reuse, 0x1, P0 ;  /* 0x000000011c00780c */ /* 0x040fe40000761670 */
[----:B------:R-:W-:Y:S01]  /*183e0*/  ISETP.LT.OR P2, PT, R28, 0x1, P1 ;  /* 0x000000011c00780c */ /* 0x000fe20000f41670 */
[----:B------:R-:W-:Y:S02]  /*183f0*/  IMAD.MOV.U32 R13, RZ, RZ, R2 ;  /* 0x000000ffff0d7224 */ /* 0x000fe400078e0002 */
[----:B------:R-:W-:-:S02]  /*18400*/  IMAD.MOV.U32 R12, RZ, RZ, 0x1 ;  /* 0x00000001ff0c7424 */ /* 0x000fc400078e00ff */
[----:B------:R-:W-:-:S08]  /*18410*/  IMAD.MOV.U32 R4, RZ, RZ, R14 ;  /* 0x000000ffff047224 */ /* 0x000fd000078e000e */
[----:B------:R-:W-:Y:S05]  /*18420*/  WARPSYNC.COLLECTIVE R15, `(.L_x_7757) ;  /* 0x000000000f087348 */ /* 0x000fea0003c00000 */
[----:B------:R0:W1:Y:S02]  /*18430*/  SHFL.IDX P6, R14, R13, R12, R11 ;  /* 0x0000000c0d0e7389 */ /* 0x00006400000c000b */
[----:B01----:R-:W-:Y:S01]  /*18440*/  ENDCOLLECTIVE ;  /* 0x000000000000791b */ /* 0x003fe20003800000 */
.L_x_7757:
        /* <DEDUP_REMOVED lines=13> */
.L_x_7758:
[----:B------:R-:W-:Y:S01]  /*18520*/  IMAD.MOV.U32 R5, RZ, RZ, R19 ;  /* 0x000000ffff057224 */ /* 0x000fe200078e0013 */
[----:B------:R-:W-:Y:S01]  /*18530*/  MOV R13, R2 ;  /* 0x00000002000d7202 */ /* 0x000fe20000000f00 */
[----:B------:R-:W-:Y:S02]  /*18540*/  IMAD.MOV.U32 R12, RZ, RZ, 0x2 ;  /* 0x00000002ff0c7424 */ /* 0x000fe400078e00ff */
[----:B------:R-:W-:-:S07]  /*18550*/  IMAD.MOV.U32 R4, RZ, RZ, R14 ;  /* 0x000000ffff047224 */ /* 0x000fce00078e000e */
[----:B------:R-:W-:Y:S05]  /*18560*/  WARPSYNC.COLLECTIVE R15, `(.L_x_7759) ;  /* 0x000000000f087348 */ /* 0x000fea0003c00000 */
[----:B------:R0:W1:Y:S02]  /*18570*/  SHFL.IDX P6, R14, R13, R12, R11 ;  /* 0x0000000c0d0e7389 */ /* 0x00006400000c000b */
[----:B01----:R-:W-:Y:S01]  /*18580*/  ENDCOLLECTIVE ;  /* 0x000000000000791b */ /* 0x003fe20003800000 */
.L_x_7759:
        /* <DEDUP_REMOVED lines=13> */
.L_x_7760:
[----:B------:R-:W-:Y:S02]  /*18660*/  IMAD.MOV.U32 R5, RZ, RZ, R23 ;  /* 0x000000ffff057224 */ /* 0x000fe400078e0017 */
[----:B------:R-:W-:Y:S02]  /*18670*/  IMAD.MOV.U32 R13, RZ, RZ, R2 ;  /* 0x000000ffff0d7224 */ /* 0x000fe400078e0002 */
[----:B------:R-:W-:Y:S02]  /*18680*/  IMAD.MOV.U32 R12, RZ, RZ, 0x3 ;  /* 0x00000003ff0c7424 */ /* 0x000fe400078e00ff */
[----:B------:R-:W-:-:S07]  /*18690*/  IMAD.MOV.U32 R22, RZ, RZ, R14 ;  /* 0x000000ffff167224 */ /* 0x000fce00078e000e */
[----:B------:R-:W-:Y:S05]  /*186a0*/  WARPSYNC.COLLECTIVE R15, `(.L_x_7761) ;  /* 0x000000000f087348 */ /* 0x000fea0003c00000 */
[----:B------:R0:W1:Y:S02]  /*186b0*/  SHFL.IDX P6, R14, R13, R12, R11 ;  /* 0x0000000c0d0e7389 */ /* 0x00006400000c000b */
[----:B01----:R-:W-:Y:S01]  /*186c0*/  ENDCOLLECTIVE ;  /* 0x000000000000791b */ /* 0x003fe20003800000 */
.L_x_7761:
        /* <DEDUP_REMOVED lines=14> */
.L_x_7762:
[----:B------:R-:W-:Y:S02]  /*187b0*/  IMAD.MOV.U32 R5, RZ, RZ, R21 ;  /* 0x000000ffff057224 */ /* 0x000fe400078e0015 */
[----:B------:R-:W-:Y:S02]  /*187c0*/  IMAD.MOV.U32 R13, RZ, RZ, R2 ;  /* 0x000000ffff0d7224 */ /* 0x000fe400078e0002 */
[----:B------:R-:W-:Y:S02]  /*187d0*/  IMAD.MOV.U32 R12, RZ, RZ, 0x4 ;  /* 0x00000004ff0c7424 */ /* 0x000fe400078e00ff */
[----:B------:R-:W-:-:S07]  /*187e0*/  IMAD.MOV.U32 R20, RZ, RZ, R14 ;  /* 0x000000ffff147224 */ /* 0x000fce00078e000e */
[----:B------:R-:W-:Y:S05]  /*187f0*/  WARPSYNC.COLLECTIVE R15, `(.L_x_7763) ;  /* 0x000000000f087348 */ /* 0x000fea0003c00000 */
[----:B------:R0:W1:Y:S02]  /*18800*/  SHFL.IDX P6, R14, R13, R12, R11 ;  /* 0x0000000c0d0e7389 */ /* 0x00006400000c000b */
[----:B01----:R-:W-:Y:S01]  /*18810*/  ENDCOLLECTIVE ;  /* 0x000000000000791b */ /* 0x003fe20003800000 */
.L_x_7763:
        /* <DEDUP_REMOVED lines=14> */
.L_x_7764:
[----:B------:R-:W-:Y:S02]  /*18900*/  IMAD.MOV.U32 R5, RZ, RZ, R9 ;  /* 0x000000ffff057224 */ /* 0x000fe400078e0009 */
[----:B------:R-:W-:Y:S02]  /*18910*/  IMAD.MOV.U32 R9, RZ, RZ, RZ ;  /* 0x000000ffff097224 */ /* 0x000fe400078e00ff */
[----:B------:R-:W-:Y:S02]  /*18920*/  IMAD.MOV.U32 R13, RZ, RZ, R2 ;  /* 0x000000ffff0d7224 */ /* 0x000fe400078e0002 */
[----:B------:R-:W-:Y:S01]  /*18930*/  IMAD.MOV.U32 R12, RZ, RZ, 0x5 ;  /* 0x00000005ff0c7424 */ /* 0x000fe200078e00ff */
[----:B------:R-:W-:-:S07]  /*18940*/  MOV R24, R14 ;  /* 0x0000000e00187202 */ /* 0x000fce0000000f00 */
[----:B------:R-:W-:Y:S05]  /*18950*/  WARPSYNC.COLLECTIVE R15, `(.L_x_7765) ;  /* 0x000000000f087348 */ /* 0x000fea0003c00000 */
[----:B------:R0:W1:Y:S02]  /*18960*/  SHFL.IDX P6, R14, R13, R12, R11 ;  /* 0x0000000c0d0e7389 */ /* 0x00006400000c000b */
[----:B01----:R-:W-:Y:S01]  /*18970*/  ENDCOLLECTIVE ;  /* 0x000000000000791b */ /* 0x003fe20003800000 */
.L_x_7765:
        /* <DEDUP_REMOVED lines=14> */
.L_x_7766:
[----:B------:R-:W-:Y:S01]  /*18a60*/  IMAD.MOV.U32 R5, RZ, RZ, R19 ;  /* 0x000000ffff057224 */ /* 0x000fe200078e0013 */
[----:B------:R-:W-:Y:S01]  /*18a70*/  MOV R13, R2 ;  /* 0x00000002000d7202 */ /* 0x000fe20000000f00 */
[----:B------:R-:W-:Y:S02]  /*18a80*/  IMAD.MOV.U32 R12, RZ, RZ, 0x6 ;  /* 0x00000006ff0c7424 */ /* 0x000fe400078e00ff */
[----:B------:R-:W-:-:S07]  /*18a90*/  IMAD.MOV.U32 R4, RZ, RZ, R14 ;  /* 0x000000ffff047224 */ /* 0x000fce00078e000e */
[----:B------:R-:W-:Y:S05]  /*18aa0*/  WARPSYNC.COLLECTIVE R15, `(.L_x_7767) ;  /* 0x000000000f087348 */ /* 0x000fea0003c00000 */
[----:B------:R0:W1:Y:S02]  /*18ab0*/  SHFL.IDX P6, R14, R13, R12, R11 ;  /* 0x0000000c0d0e7389 */ /* 0x00006400000c000b */
[----:B01----:R-:W-:Y:S01]  /*18ac0*/  ENDCOLLECTIVE ;  /* 0x000000000000791b */ /* 0x003fe20003800000 */
.L_x_7767:
        /* <DEDUP_REMOVED lines=13> */
.L_x_7768:
[----:B------:R-:W-:Y:S02]  /*18ba0*/  IMAD.MOV.U32 R5, RZ, RZ, R25 ;  /* 0x000000ffff057224 */ /* 0x000fe400078e0019 */
[----:B------:R-:W-:Y:S02]  /*18bb0*/  IMAD.MOV.U32 R13, RZ, RZ, R2 ;  /* 0x000000ffff0d7224 */ /* 0x000fe400078e0002 */
[----:B------:R-:W-:Y:S02]  /*18bc0*/  IMAD.MOV.U32 R12, RZ, RZ, 0x7 ;  /* 0x00000007ff0c7424 */ /* 0x000fe400078e00ff */
[----:B------:R-:W-:-:S07]  /*18bd0*/  IMAD.MOV.U32 R30, RZ, RZ, R14 ;  /* 0x000000ffff1e7224 */ /* 0x000fce00078e000e */
[----:B------:R-:W-:Y:S05]  /*18be0*/  WARPSYNC.COLLECTIVE R15, `(.L_x_7769) ;  /* 0x000000000f087348 */ /* 0x000fea0003c00000 */
[----:B------:R0:W1:Y:S02]  /*18bf0*/  SHFL.IDX P6, R14, R13, R12, R11 ;  /* 0x0000000c0d0e7389 */ /* 0x00006400000c000b */
[----:B01----:R-:W-:Y:S01]  /*18c00*/  ENDCOLLECTIVE ;  /* 0x000000000000791b */ /* 0x003fe20003800000 */
.L_x_7769:
[----:B------:R-:W-:-:S04]  /*18c10*/  IMAD.MOV.U32 R4, RZ, RZ, R30 ;  /* 0x000000ffff047224 */ /* 0x000fc800078e001e */
[----:B------:R-:W-:-:S05]  /*18c20*/  IMAD.WIDE.U32 R4, R26, 0x2, R4 ;  /* 0x000000021a047825 */ /* 0x000fca00078e0004 */
[----:B------:R-:W-:Y:S01]  /*18c30*/  @!PT LDS RZ, [RZ] ;  /* 0x00000000fffff984 */ /* 0x000fe20000000800 */
[----:B------:R-:W-:Y:S01]  /*18c40*/  @!PT LDS RZ, [RZ] ;  /* 0x00000000fffff984 */ /* 0x000fe20000000800 */
[----:B------:R-:W-:Y:S01]  /*18c50*/  @!PT LDS RZ, [RZ] ;  /* 0x00000000fffff984 */ /* 0x000fe20000000800 */
[----:B------:R0:W-:Y:S01]  /*18c60*/  LDGSTS.E.BYPASS.LTC128B.128 [R3+0x3400], desc[UR48][R4.64], !P2 ;  /* 0x0340000004037fae */ /* 0x0001e2000d101d70 */
[----:B------:R-:W-:-:S03]  /*18c70*/  IMAD.MOV.U32 R13, RZ, RZ, R16 ;  /* 0x000000ffff0d7224 */ /* 0x000fc600078e0010 */
[----:B------:R0:W-:Y:S01]  /*18c80*/  LDGSTS.E.BYPASS.LTC128B.128 [R3+0x7400], desc[UR48][R4.64+0x80], !P3 ;  /* 0x0740008004037fae */ /* 0x0001e2000d901d70 */
[----:B------:R-:W-:-:S07]  /*18c90*/  MOV R2, R14 ;  /* 0x0000000e00027202 */ /* 0x000fce0000000f00 */
[----:B0-----:R-:W-:Y:S05]  /*18ca0*/  WARPSYNC.COLLECTIVE R15, `(.L_x_7770) ;  /* 0x000000000f087348 */ /* 0x001fea0003c00000 */
[----:B------:R1:W2:Y:S02]  /*18cb0*/  SHFL.IDX P6, R14, R13, R12, R11 ;  /* 0x0000000c0d0e7389 */ /* 0x0002a400000c000b */
[----:B012---:R-:W-:Y:S01]  /*18cc0*/  ENDCOLLECTIVE ;  /* 0x000000000000791b */ /* 0x007fe20003800000 */
.L_x_7770:
[----:B------:R-:W-:Y:S05]  /*18cd0*/  BRA `(.L_x_7771) ;  /* 0xffffffc000d07947 */ /* 0x000fea000383ffff */
.L_x_7665:
[----:B0-----:R0:W1:Y:S02]  /*18ce0*/  SYNCS.PHASECHK.TRANS64.TRYWAIT P0, [R7+URZ+0x28820], R9 ;  /* 0x02882009070075a7 */ /* 0x001064000800017f */
[----:B-1----:R-:W-:Y:S05]  /*18cf0*/  @!P0 NANOSLEEP.SYNCS 0x989680 ;  /* 0x009896800000895d */ /* 0x002fea0003900000 */
[----:B------:R-:W1:Y:S02]  /*18d00*/  @!P0 SYNCS.PHASECHK.TRANS64 P0, [R7+URZ+0x28820], R9 ;  /* 0x02882009070085a7 */ /* 0x000e64000800007f */
[----:B-1----:R-:W-:Y:S05]  /*18d10*/  @!P0 BRA `(.L_x_7665) ;  /* 0xfffffffc00f08947 */ /* 0x002fea000383ffff */
[----:B------:R-:W-:Y:S05]  /*18d20*/  BRA `(.L_x_7772) ;  /* 0xffffffc400447947 */ /* 0x000fea000383ffff */
.L_x_7666:
[----:B------:R-:W-:Y:S01]  /*18d30*/  BSSY B0, `(.L_x_7773) ;  /* 0x0000008000007945 */ /* 0x000fe20003800000 */
[----:B------:R-:W-:Y:S02]  /*18d40*/  IMAD.MOV.U32 R13, RZ, RZ, R17 ;  /* 0x000000ffff0d7224 */ /* 0x000fe400078e0011 */
[----:B------:R-:W-:Y:S02]  /*18d50*/  IMAD.MOV.U32 R12, RZ, RZ, RZ ;  /* 0x000000ffff0c7224 */ /* 0x000fe400078e00ff */
[----:B------:R-:W-:Y:S02]  /*18d60*/  IMAD.MOV.U32 R11, RZ, RZ, 0x1f ;  /* 0x0000001fff0b7424 */ /* 0x000fe400078e00ff */
[----:B------:R-:W-:-:S07]  /*18d70*/  IMAD.MOV.U32 R15, RZ, RZ, -0x1 ;  /* 0xffffffffff0f7424 */ /* 0x000fce00078e00ff */
[----:B0-2--5:R-:W-:Y:S05]  /*18d80*/  WARPSYNC.COLLECTIVE R15, `(.L_x_7774) ;  /* 0x000000000f087348 */ /* 0x025fea0003c00000 */
[----:B------:R1:W3:Y:S02]  /*18d90*/  SHFL.IDX P6, R14, R13, R12, R11 ;  /* 0x0000000c0d0e7389 */ /* 0x0002e400000c000b */
[----:B0123-5:R-:W-:Y:S01]  /*18da0*/  ENDCOLLECTIVE ;  /* 0x000000000000791b */ /* 0x02ffe20003800000 */
.L_x_7774:
[----:B------:R-:W-:Y:S05]  /*18db0*/  BSYNC B0 ;  /* 0x0000000000007941 */ /* 0x000fea0003800000 */
.L_x_7773:
[----:B------:R-:W-:Y:S05]  /*18dc0*/  BRA `(.L_x_7775) ;  /* 0xffffffc400287947 */ /* 0x000fea000383ffff */
.L_x_7667:
[----:B------:R-:W-:Y:S01]  /*18dd0*/  BSSY B0, `(.L_x_7776) ;  /* 0x0000006000007945 */ /* 0x000fe20003800000 */
[----:B------:R-:W-:-:S07]  /*18de0*/  IMAD.MOV.U32 R15, RZ, RZ, -0x1 ;  /* 0xffffffffff0f7424 */ /* 0x000fce00078e00ff */
[----:B012--5:R-:W-:Y:S05]  /*18df0*/  WARPSYNC.COLLECTIVE R15, `(.L_x_7777) ;  /* 0x000000000f0c7348 */ /* 0x027fea0003c00000 */
[----:B------:R-:W-:Y:S02]  /*18e00*/  ELECT P6, UR62, PT ;  /* 0x00000000003e782f */ /* 0x000fe400038c0000 */
[----:B------:R-:W-:Y:S01]  /*18e10*/  MOV R14, UR62 ;  /* 0x0000003e000e7c02 */ /* 0x000fe20008000f00 */
[----:B012--5:R-:W-:Y:S10]  /*18e20*/  ENDCOLLECTIVE ;  /* 0x000000000000791b */ /* 0x027ff40003800000 */
.L_x_7777:
[----:B------:R-:W-:Y:S05]  /*18e30*/  BSYNC B0 ;  /* 0x0000000000007941 */ /* 0x000fea0003800000 */
.L_x_7776:
[----:B------:R-:W-:Y:S05]  /*18e40*/  BRA `(.L_x_7778) ;  /* 0xffffffc4001c7947 */ /* 0x000fea000383ffff */
.L_x_7669:
[----:B---3--:R3:W4:Y:S02]  /*18e50*/  SYNCS.PHASECHK.TRANS64.TRYWAIT P1, [R5+URZ+0x28840], R2 ;  /* 0x02884002050075a7 */ /* 0x008724000802017f */
[----:B----4-:R-:W-:Y:S05]  /*18e60*/  @!P1 NANOSLEEP.SYNCS 0x989680 ;  /* 0x009896800000995d */ /* 0x010fea0003900000 */
[----:B------:R-:W4:Y:S02]  /*18e70*/  @!P1 SYNCS.PHASECHK.TRANS64 P1, [R5+URZ+0x28840], R2 ;  /* 0x02884002050095a7 */ /* 0x000f24000802007f */
[----:B----4-:R-:W-:Y:S05]  /*18e80*/  @!P1 BRA `(.L_x_7669) ;  /* 0xfffffffc00f09947 */ /* 0x010fea000383ffff */
[----:B------:R-:W-:Y:S05]  /*18e90*/  BRA `(.L_x_7779) ;  /* 0xffffffc4003c7947 */ /* 0x000fea000383ffff */
.L_x_7671:
[----:B0-----:R0:W4:Y:S02]  /*18ea0*/  SYNCS.PHASECHK.TRANS64.TRYWAIT P1, [R7+URZ+0x28840], R0 ;  /* 0x02884000070075a7 */ /* 0x001124000802017f */
[----:B----4-:R-:W-:Y:S05]  /*18eb0*/  @!P1 NANOSLEEP.SYNCS 0x989680 ;  /* 0x009896800000995d */ /* 0x010fea0003900000 */
[----:B------:R-:W4:Y:S02]  /*18ec0*/  @!P1 SYNCS.PHASECHK.TRANS64 P1, [R7+URZ+0x28840], R0 ;  /* 0x02884000070095a7 */ /* 0x000f24000802007f */
[----:B----4-:R-:W-:Y:S05]  /*18ed0*/  @!P1 BRA `(.L_x_7671) ;  /* 0xfffffffc00f09947 */ /* 0x010fea000383ffff */
[----:B------:R-:W-:Y:S05]  /*18ee0*/  BRA `(.L_x_7780) ;  /* 0xffffffc400487947 */ /* 0x000fea000383ffff */
.L_x_7673:
[----:B----4-:R4:W0:Y:S02]  /*18ef0*/  SYNCS.PHASECHK.TRANS64.TRYWAIT P1, [R5+URZ+0x28860], R2 ;  /* 0x02886002050075a7 */ /* 0x010824000802017f */
[----:B0-----:R-:W-:Y:S05]  /*18f00*/  @!P1 NANOSLEEP.SYNCS 0x989680 ;  /* 0x009896800000995d */ /* 0x001fea0003900000 */
[----:B------:R-:W0:Y:S02]  /*18f10*/  @!P1 SYNCS.PHASECHK.TRANS64 P1, [R5+URZ+0x28860], R2 ;  /* 0x02886002050095a7 */ /* 0x000e24000802007f */
[----:B0-----:R-:W-:Y:S05]  /*18f20*/  @!P1 BRA `(.L_x_7673) ;  /* 0xfffffffc00f09947 */ /* 0x001fea000383ffff */
[----:B------:R-:W-:Y:S05]  /*18f30*/  BRA `(.L_x_7781) ;  /* 0xffffffc400447947 */ /* 0x000fea000383ffff */
.L_x_7782:
        /* <DEDUP_REMOVED lines=12> */
.L_x_15977:


//--------------------- .text._ZN7cutlass13device_kernelIN5flash11enable_sm90INS1_16FlashAttnFwdSm90INS1_25CollectiveMainloopFwdSm90ILi2EN4cute5tupleIJNS5_1CILi1EEES8_S8_EEENS6_IJNS7_ILi128EEESA_SA_EEELi128ENS_10bfloat16_tEfNS_4arch4Sm90ELb0ELb1ELb1ELb1ELb1ELb0ELb0ELb1ELb1ELb1ELb1ELb0EEENS1_21CollectiveEpilogueFwdISB_S9_SC_SE_Li256ELb1ELb1ELb1ELb0EEENS1_36VarlenDynamicPersistentTileSchedulerILi128ELi128ELi256ELi128ELb1ELb1ELb1ELb1ELb0ELb1EEEEEEEEEvNT_6ParamsE --------------------------
	.section	.text._ZN7cutlass13device_kernelIN5flash11enable_sm90INS1_16FlashAttnFwdSm90INS1_25CollectiveMainloopFwdSm90ILi2EN4cute5tupleIJNS5_1CILi1EEES8_S8_EEENS6_IJNS7_ILi128EEESA_SA_EEELi128ENS_10bfloat16_tEfNS_4arch4Sm90ELb0ELb1ELb1ELb1ELb1ELb0ELb0ELb1ELb1ELb1ELb1ELb0EEENS1_21CollectiveEpilogueFwdISB_S9_SC_SE_Li256ELb1ELb1ELb1ELb0EEENS1_36VarlenDynamicPersistentTileSchedulerILi128ELi128ELi256ELi128ELb1ELb1ELb1ELb1ELb0ELb1EEEEEEEEEvNT_6ParamsE,"ax",@progbits
	.align	128
.text._ZN7cutlass13device_kernelIN5flash11enable_sm90INS1_16FlashAttnFwdSm90INS1_25CollectiveMainloopFwdSm90ILi2EN4cute5tupleIJNS5_1CILi1EEES8_S8_EEENS6_IJNS7_ILi128EEESA_SA_EEELi128ENS_10bfloat16_tEfNS_4arch4Sm90ELb0ELb1ELb1ELb1ELb1ELb0ELb0ELb1ELb1ELb1ELb1ELb0EEENS1_21CollectiveEpilogueFwdISB_S9_SC_SE_Li256ELb1ELb1ELb1ELb0EEENS1_36VarlenDynamicPersistentTileSchedulerILi128ELi128ELi256ELi128ELb1ELb1ELb1ELb1ELb0ELb1EEEEEEEEEvNT_6ParamsE:
        .type           _ZN7cutlass13device_kernelIN5flash11enable_sm90INS1_16FlashAttnFwdSm90INS1_25CollectiveMainloopFwdSm90ILi2EN4cute5tupleIJNS5_1CILi1EEES8_S8_EEENS6_IJNS7_ILi128EEESA_SA_EEELi128ENS_10bfloat16_tEfNS_4arch4Sm90ELb0ELb1ELb1ELb1ELb1ELb0ELb0ELb1ELb1ELb1ELb1ELb0EEENS1_21CollectiveEpilogueFwdISB_S9_SC_SE_Li256ELb1ELb1ELb1ELb0EEENS1_36VarlenDynamicPersistentTileSchedulerILi128ELi128ELi256ELi128ELb1ELb1ELb1ELb1ELb0ELb1EEEEEEEEEvNT_6ParamsE,@function
        .size           _ZN7cutlass13device_kernelIN5flash11enable_sm90INS1_16FlashAttnFwdSm90INS1_25CollectiveMainloopFwdSm90ILi2EN4cute5tupleIJNS5_1CILi1EEES8_S8_EEENS6_IJNS7_ILi128EEESA_SA_EEELi128ENS_10bfloat16_tEfNS_4arch4Sm90ELb0ELb1ELb1ELb1ELb1ELb0ELb0ELb1ELb1ELb1ELb1ELb0EEENS1_21CollectiveEpilogueFwdISB_S9_SC_SE_Li256ELb1ELb1ELb1ELb0EEENS1_36VarlenDynamicPersistentTileSchedulerILi128ELi128ELi256ELi128ELb1ELb1ELb1ELb1ELb0ELb1EEEEEEEEEvNT_6ParamsE,(.L_x_15978 - _ZN7cutlass13device_kernelIN5flash11enable_sm90INS1_16FlashAttnFwdSm90INS1_25CollectiveMainloopFwdSm90ILi2EN4cute5tupleIJNS5_1CILi1EEES8_S8_EEENS6_IJNS7_ILi128EEESA_SA_EEELi128ENS_10bfloat16_tEfNS_4arch4Sm90ELb0ELb1ELb1ELb1ELb1ELb0ELb0ELb1ELb1ELb1ELb1ELb0EEENS1_21CollectiveEpilogueFwdISB_S9_SC_SE_Li256ELb1ELb1ELb1ELb0EEENS1_36VarlenDynamicPersistentTileSchedulerILi128ELi128ELi256ELi128ELb1ELb1ELb1ELb1ELb0ELb1EEEEEEEEEvNT_6ParamsE)
        .other          _ZN7cutlass13device_kernelIN5flash11enable_sm90INS1_16FlashAttnFwdSm90INS1_25CollectiveMainloopFwdSm90ILi2EN4cute5tupleIJNS5_1CILi1EEES8_S8_EEENS6_IJNS7_ILi128EEESA_SA_EEELi128ENS_10bfloat16_tEfNS_4arch4Sm90ELb0ELb1ELb1ELb1ELb1ELb0ELb0ELb1ELb1ELb1ELb1ELb0EEENS1_21CollectiveEpilogueFwdISB_S9_SC_SE_Li256ELb1ELb1ELb1ELb0EEENS1_36VarlenDynamicPersistentTileSchedulerILi128ELi128ELi256ELi128ELb1ELb1ELb1ELb1ELb0ELb1EEEEEEEEEvNT_6ParamsE,@"STO_CUDA_ENTRY STV_DEFAULT"
_ZN7cutlass13device_kernelIN5flash11enable_sm90INS1_16FlashAttnFwdSm90INS1_25CollectiveMainloopFwdSm90ILi2EN4cute5tupleIJNS5_1CILi1EEES8_S8_EEENS6_IJNS7_ILi128EEESA_SA_EEELi128ENS_10bfloat16_tEfNS_4arch4Sm90ELb0ELb1ELb1ELb1ELb1ELb0ELb0ELb1ELb1ELb1ELb1ELb0EEENS1_21CollectiveEpilogueFwdISB_S9_SC_SE_Li256ELb1ELb1ELb1ELb0EEENS1_36VarlenDynamicPersistentTileSchedulerILi128ELi128ELi256ELi128ELb1ELb1ELb1ELb1ELb0ELb1EEEEEEEEEvNT_6ParamsE:
        /* <DEDUP_REMOVED lines=8> */
[----:B------:R-:W0:Y:S04]  /*0080*/  SHFL.IDX PT, R3, R2, RZ, 0x1f ;  /* 0x00001fff02037589 */ /* 0x000e2800000e0000 */
[----:B------:R-:W1:Y:S01]  /*0090*/  SHFL.IDX PT, R4, R4, RZ, 0x1f ;  /* 0x00001fff04047589 */ /* 0x000e6200000e0000 */
[C---:B0-----:R-:W-:Y:S02]  /*00a0*/  ISETP.NE.OR P0, PT, R3.reuse, RZ, !P0 ;  /* 0x000000ff0300720c */ /* 0x041fe40004705670 */
[----:B------:R-:W-:-:S11]  /*00b0*/  ISETP.NE.AND P1, PT, R3, RZ, PT ;  /* 0x000000ff0300720c */ /* 0x000fd60003f25270 */
[----:B------:R-:W-:Y:S01]  /*00c0*/  VOTEU.ALL UP0, P0 ;  /* 0x00000000003f7886 */ /* 0x000fe20000000000 */
[----:B------:R-:W-:-:S04]  /*00d0*/  VOTEU.ALL UP1, P0 ;  /* 0x00000000003f7886 */ /* 0x000fc80000020000 */
[----:B------:R-:W0:Y:S01]  /*00e0*/  @!UP0 S2UR UR8, SR_CgaCtaId ;  /* 0x00000000000889c3 */ /* 0x000e220000008800 */
[----:B------:R-:W-:Y:S01]  /*00f0*/  @!UP0 UMOV UR6, 0x400 ;  /* 0x0000040000068882 */ /* 0x000fe20000000000 */
[----:B------:R-:W-:-:S04]  /*0100*/  @!UP0 UIADD3 UR4, -UR4, 0x100000, URZ ;  /* 0x0010000004048890 */ /* 0x000fc8000fffe13f */
[----:B------:R-:W-:Y:S02]  /*0110*/  @!UP0 USHF.L.U32 UR5, UR4, 0xb, URZ ;  /* 0x0000000b04058899 */ /* 0x000fe4000800063f */
[----:B------:R-:W-:Y:S02]  /*0120*/  @!UP0 USHF.L.U32 UR4, UR4, 0x1, URZ ;  /* 0x0000000104048899 */ /* 0x000fe4000800063f */
[----:B0-----:R-:W-:Y:S02]  /*0130*/  @!UP0 ULEA UR8, UR8, UR6, 0x18 ;  /* 0x0000000608088291 */ /* 0x001fe4000f8ec03f */
        /* <DEDUP_REMOVED lines=25> */
.L_x_7783:
        /* <DEDUP_REMOVED lines=22> */
.L_x_7784:
        /* <DEDUP_REMOVED lines=18> */
.L_x_7785:
        /* <DEDUP_REMOVED lines=22> */
.L_x_7786:
        /* <DEDUP_REMOVED lines=23> */
.L_x_7787:
        /* <DEDUP_REMOVED lines=10> */
.L_x_7789:
[----:B------:R-:W-:-:S08]  /*08c0*/  NOP ;  /* 0x0000000000007918 */ /* 0x000fd00000000000 */
[----:B------:R-:W1:Y:S02]  /*08d0*/  USETMAXREG.TRY_ALLOC.CTAPOOL UP0, 0xe8 ;  /* 0x000000e8000079c8 */ /* 0x000e640008000600 */
[----:B-1----:R-:W-:-:S13]  /*08e0*/  PLOP3.LUT P0, PT, PT, PT, UP0, 0x80, 0x0 ;  /* 0x000000000000781c */ /* 0x002fda0003f0f008 */
[----:B------:R-:W-:Y:S05]  /*08f0*/  @!P0 BRA `(.L_x_7789) ;  /* 0xfffffffc00f08947 */ /* 0x000fea000383ffff */
[----:B------:R-:W-:Y:S01]  /*0900*/  LOP3.LUT R2, R0, 0xffffff80, RZ, 0xc0, !PT ;  /* 0xffffff8000027812 */ /* 0x000fe200078ec0ff */
[----:B------:R-:W1:Y:S08]  /*0910*/  S2UR UR5, SR_CgaCtaId ;  /* 0x00000000000579c3 */ /* 0x000e700000008800 */
[----:B------:R-:W-:Y:S06]  /*0920*/  BAR.ARV 0x8, 0x180 ;  /* 0x0206000000007b1d */ /* 0x000fec0000002000 */
[----:B------:R-:W-:Y:S01]  /*0930*/  ISETP.NE.AND P0, PT, R2, 0x80, PT ;  /* 0x000000800200780c */ /* 0x000fe20003f05270 */
[----:B------:R-:W-:-:S12]  /*0940*/  UMOV UR4, 0x400 ;  /* 0x0000040000047882 */ /* 0x000fd80000000000 */
[----:B------:R-:W-:Y:S06]  /*0950*/  @!P0 BAR.ARV 0x9, 0x100 ;  /* 0x0244000000008b1d */ /* 0x000fec0000002000 */
[----:B-1----:R-:W-:Y:S02]  /*0960*/  ULEA UR4, UR5, UR4, 0x18 ;  /* 0x0000000405047291 */ /* 0x002fe4000f8ec03f */
[----:B------:R-:W-:Y:S07]  /*0970*/  BAR.SYNC.DEFER_BLOCKING 0x5, 0x180 ;  /* 0x0146000000007b1d */ /* 0x000fee0000010000 */
[----:B------:R-:W1:Y:S01]  /*0980*/  LDS.128 R12, [UR4+0x288d0] ;  /* 0x0288d004ff0c7984 */ /* 0x000e620008000c00 */
[----:B------:R-:W-:Y:S01]  /*0990*/  ULDC UR4, c[0x0][0xc3c] ;  /* 0x00030f0000047ab9 */ /* 0x000fe20000000800 */
[----:B------:R-:W-:Y:S06]  /*09a0*/  BAR.ARV 0x4, 0x180 ;  /* 0x0106000000007b1d */ /* 0x000fec0000002000 */
[----:B-1----:R-:W-:-:S13]  /*09b0*/  ISETP.GE.AND P0, PT, R15, UR4, PT ;  /* 0x000000040f007c0c */ /* 0x002fda000bf06270 */
[----:B------:R-:W-:Y:S05]  /*09c0*/  @P0 EXIT ;  /* 0x000000000000094d */ /* 0x000fea0003800000 */
[----:B0-----:R-:W2:Y:S01]  /*09d0*/  LDL R3, [R1+0x18] ;  /* 0x0000180001037983 */ /* 0x001ea20000100800 */
[----:B------:R-:W-:Y:S01]  /*09e0*/  VIADD R223, R0, 0xffffff80 ;  /* 0xffffff8000df7836 */ /* 0x000fe20000000000 */
[----:B------:R-:W-:Y:S01]  /*09f0*/  R2UR UR6, R13 ;  /* 0x000000000d0672ca */ /* 0x000fe200000e0000 */
[----:B------:R-:W-:Y:S01]  /*0a00*/  UMOV UR39, URZ ;  /* 0x0000003f00277c82 */ /* 0x000fe20008000000 */
[----:B------:R-:W-:Y:S01]  /*0a10*/  R2UR UR5, R14 ;  /* 0x000000000e0572ca */ /* 0x000fe200000e0000 */
[----:B------:R-:W-:Y:S01]  /*0a20*/  UMOV UR38, URZ ;  /* 0x0000003f00267c82 */ /* 0x000fe20008000000 */
[----:B------:R-:W-:Y:S02]  /*0a30*/  SHF.R.S32.HI R0, RZ, 0x1f, R223 ;  /* 0x0000001fff007819 */ /* 0x000fe400000114df */
[----:B------:R-:W-:Y:S02]  /*0a40*/  R2UR UR7, R15 ;  /* 0x000000000f0772ca */ /* 0x000fe400000e0000 */
[----:B------:R-:W-:-:S02]  /*0a50*/  LEA.HI R2, R0, R223, RZ, 0x7 ;  /* 0x000000df00027211 */ /* 0x000fc400078f38ff */
[----:B------:R-:W-:Y:S02]  /*0a60*/  LEA.HI R4, R0, R223, RZ, 0x5 ;  /* 0x000000df00047211 */ /* 0x000fe400078f28ff */
[----:B------:R-:W-:Y:S02]  /*0a70*/  LOP3.LUT R200, R2, 0xffffff80, RZ, 0xc0, !PT ;  /* 0xffffff8002c87812 */ /* 0x000fe400078ec0ff */
[----:B------:R-:W-:Y:S01]  /*0a80*/  SHF.R.S32.HI R217, RZ, 0x7, R2 ;  /* 0x00000007ffd97819 */ /* 0x000fe20000011402 */
[----:B------:R-:W-:Y:S02]  /*0a90*/  IMAD.SHL.U32 R5, R4, 0x20, RZ ;  /* 0x0000002004057824 */ /* 0x000fe400078e00ff */
[----:B------:R-:W-:Y:S01]  /*0aa0*/  IMAD.IADD R200, R223, 0x1, -R200 ;  /* 0x00000001dfc87824 */ /* 0x000fe200078e0ac8 */
[----:B------:R-:W-:Y:S02]  /*0ab0*/  LEA.HI R2, R2, R217, RZ, 0x1 ;  /* 0x000000d902027211 */ /* 0x000fe400078f08ff */
[----:B------:R-:W-:-:S02]  /*0ac0*/  LOP3.LUT R5, R5, 0xfffffc00, RZ, 0xc0, !PT ;  /* 0xfffffc0005057812 */ /* 0x000fc400078ec0ff */
[----:B------:R-:W-:Y:S02]  /*0ad0*/  SHF.R.S32.HI R7, RZ, 0x1f, R200 ;  /* 0x0000001fff077819 */ /* 0x000fe400000114c8 */
[----:B------:R-:W-:Y:S02]  /*0ae0*/  LOP3.LUT R2, R2, 0x3fffffe, RZ, 0xc0, !PT ;  /* 0x03fffffe02027812 */ /* 0x000fe400078ec0ff */
[CC--:B------:R-:W-:Y:S02]  /*0af0*/  LEA.HI R8, R7.reuse, R200.reuse, RZ, 0x2 ;  /* 0x000000c807087211 */ /* 0x0c0fe400078f10ff */
[----:B------:R-:W-:Y:S01]  /*0b00*/  LEA.HI R7, R7, R200, RZ, 0x5 ;  /* 0x000000c807077211 */ /* 0x000fe200078f28ff */
[----:B------:R-:W-:Y:S01]  /*0b10*/  IMAD.IADD R2, R217, 0x1, -R2 ;  /* 0x00000001d9027824 */ /* 0x000fe200078e0a02 */
[--C-:B------:R-:W-:Y:S02]  /*0b20*/  SHF.R.S32.HI R9, RZ, 0x2, R8.reuse ;  /* 0x00000002ff097819 */ /* 0x100fe40000011408 */
[----:B------:R-:W-:-:S02]  /*0b30*/  SHF.R.S32.HI R10, RZ, 0x1f, R8 ;  /* 0x0000001fff0a7819 */ /* 0x000fc40000011408 */
[----:B------:R-:W-:Y:S02]  /*0b40*/  SHF.R.S32.HI R7, RZ, 0x5, R7 ;  /* 0x00000005ff077819 */ /* 0x000fe40000011407 */
[----:B------:R-:W-:-:S04]  /*0b50*/  LEA.HI R10, R10, R9, RZ, 0x3 ;  /* 0x000000090a0a7211 */ /* 0x000fc800078f18ff */
[----:B------:R-:W-:-:S05]  /*0b60*/  LOP3.LUT R10, R10, 0xfffffff8, RZ, 0xc0, !PT ;  /* 0xfffffff80a0a7812 */ /* 0x000fca00078ec0ff */
[----:B------:R-:W-:-:S04]  /*0b70*/  IMAD.IADD R10, R9, 0x1, -R10 ;  /* 0x00000001090a7824 */ /* 0x000fc800078e0a0a */
[----:B------:R-:W-:-:S04]  /*0b80*/  IMAD R7, R7, 0x10, R10 ;  /* 0x0000001007077824 */ /* 0x000fc800078e020a */
[----:B------:R-:W-:Y:S01]  /*0b90*/  IMAD R218, R2, 0x40, R7 ;  /* 0x0000004002da7824 */ /* 0x000fe200078e0207 */
[----:B--2---:R-:W-:Y:S02]  /*0ba0*/  R2UR UR4, R3 ;  /* 0x00000000030472ca */ /* 0x004fe400000e0000 */
[----:B------:R-:W-:-:S04]  /*0bb0*/  LEA.HI R3, R0, R223, RZ, 0x4 ;  /* 0x000000df00037211 */ /* 0x000fc800078f20ff */
[----:B------:R-:W-:Y:S02]  /*0bc0*/  SHF.R.S32.HI R6, RZ, 0x4, R3 ;  /* 0x00000004ff067819 */ /* 0x000fe40000011403 */
[C---:B------:R-:W-:Y:S02]  /*0bd0*/  LOP3.LUT R4, R3.reuse, 0x3fffff0, RZ, 0xc0, !PT ;  /* 0x03fffff003047812 */ /* 0x040fe400078ec0ff */
[----:B------:R-:W-:-:S03]  /*0be0*/  LEA.HI R3, R3, R6, RZ, 0x1 ;  /* 0x0000000603037211 */ /* 0x000fc600078f08ff */
[----:B------:R-:W-:Y:S01]  /*0bf0*/  IMAD.IADD R4, R223, 0x1, -R4 ;  /* 0x00000001df047824 */ /* 0x000fe200078e0a04 */
[----:B------:R-:W-:Y:S01]  /*0c00*/  LOP3.LUT R3, R3, 0x1ffffffe, RZ, 0xc0, !PT ;  /* 0x1ffffffe03037812 */ /* 0x000fe200078ec0ff */
[----:B------:R-:W-:Y:S02]  /*0c10*/  ULOP3.LUT UR8, UR4, 0x1, URZ, 0xfc, !UPT ;  /* 0x0000000104087892 */ /* 0x000fe4000f8efc3f */
[----:B------:R-:W-:Y:S01]  /*0c20*/  IMAD R4, R4, 0x40, R5 ;  /* 0x0000004004047824 */ /* 0x000fe200078e0205 */
[-C--:B------:R-:W-:Y:S01]  /*0c30*/  LEA.HI R5, R0, R223.reuse, RZ, 0x2 ;  /* 0x000000df00057211 */ /* 0x080fe200078f10ff */
[----:B------:R-:W-:Y:S01]  /*0c40*/  IMAD.IADD R3, R6, 0x1, -R3 ;  /* 0x0000000106037824 */ /* 0x000fe200078e0a03 */
[----:B------:R-:W-:Y:S01]  /*0c50*/  LEA.HI R0, R0, R223, RZ, 0x3 ;  /* 0x000000df00007211 */ /* 0x000fe200078f18ff */
[----:B------:R-:W-:Y:S01]  /*0c60*/  UMOV UR4, URZ ;  /* 0x0000003f00047c82 */ /* 0x000fe20008000000 */
[----:B------:R-:W-:Y:S02]  /*0c70*/  IMAD.U32 R220, RZ, RZ, UR8 ;  /* 0x00000008ffdc7e24 */ /* 0x000fe4000f8e00ff */
[----:B------:R-:W-:Y:S01]  /*0c80*/  IMAD R219, R3, 0x8, R4 ;  /* 0x0000000803db7824 */ /* 0x000fe200078e0204 */
[----:B------:R-:W-:Y:S01]  /*0c90*/  LOP3.LUT R4, R5, 0xfffffffc, RZ, 0xc0, !PT ;  /* 0xfffffffc05047812 */ /* 0x000fe200078ec0ff */
[----:B------:R-:W-:Y:S01]  /*0ca0*/  IMAD.U32 R199, RZ, RZ, UR4 ;  /* 0x00000004ffc77e24 */ /* 0x000fe2000f8e00ff */
[----:B------:R-:W-:-:S02]  /*0cb0*/  LOP3.LUT R22, R0, 0xfffffff8, RZ, 0xc0, !PT ;  /* 0xfffffff800167812 */ /* 0x000fc400078ec0ff */
[----:B------:R-:W-:Y:S01]  /*0cc0*/  LOP3.LUT R5, R8, 0x7ffffffc, RZ, 0xc0, !PT ;  /* 0x7ffffffc08057812 */ /* 0x000fe200078ec0ff */
[C---:B------:R-:W-:Y:S01]  /*0cd0*/  IMAD.IADD R4, R223.reuse, 0x1, -R4 ;  /* 0x00000001df047824 */ /* 0x040fe200078e0a04 */
[----:B------:R-:W-:Y:S01]  /*0ce0*/  SHF.R.S32.HI R198, RZ, 0x3, R0 ;  /* 0x00000003ffc67819 */ /* 0x000fe20000011400 */
[----:B------:R-:W-:Y:S02]  /*0cf0*/  IMAD.IADD R22, R223, 0x1, -R22 ;  /* 0x00000001df167824 */ /* 0x000fe400078e0a16 */
[----:B------:R-:W-:Y:S01]  /*0d00*/  IMAD.IADD R5, R200, 0x1, -R5 ;  /* 0x00000001c8057824 */ /* 0x000fe200078e0a05 */
[----:B------:R-:W-:Y:S01]  /*0d10*/  LEA.HI R3, R4, R4, RZ, 0x1 ;  /* 0x0000000404037211 */ /* 0x000fe200078f08ff */
[----:B------:R-:W-:Y:S02]  /*0d20*/  IMAD.SHL.U32 R18, R22, 0x8, RZ ;  /* 0x0000000816127824 */ /* 0x000fe400078e00ff */
[----:B------:R-:W-:Y:S01]  /*0d30*/  IMAD.SHL.U32 R16, R5, 0x2, RZ ;  /* 0x0000000205107824 */ /* 0x000fe200078e00ff */
[----:B------:R-:W-:Y:S01]  /*0d40*/  LOP3.LUT R3, R3, 0x1ffffffe, RZ, 0xc0, !PT ;  /* 0x1ffffffe03037812 */ /* 0x000fe200078ec0ff */
[----:B------:R-:W-:Y:S01]  /*0d50*/  VIADD R19, R18, 0x40 ;  /* 0x0000004012137836 */ /* 0x000fe20000000000 */
        /* <DEDUP_REMOVED lines=31> */
[----:B------:R-:W-:Y:S01]  /*0f50*/  IMAD.IADD R3, R4, 0x1, -R3 ;  /* 0x0000000104037824 */ /* 0x000fe200078e0a03 */
[----:B------:R-:W-:-:S02]  /*0f60*/  SHF.R.S32.HI R202, RZ, 0x1f, R184 ;  /* 0x0000001fffca7819 */ /* 0x000fc400000114b8 */
[----:B------:R-:W-:Y:S01]  /*0f70*/  SHF.R.S32.HI R201, RZ, 0x1f, R23 ;  /* 0x0000001fffc97819 */ /* 0x000fe20000011417 */
[----:B------:R-:W-:-:S07]  /*0f80*/  IMAD R17, R3, 0x8, R218 ;  /* 0x0000000803117824 */ /* 0x000fce00078e02da */
.L_x_7901:
        /* <DEDUP_REMOVED lines=11> */
[----:B0-23--:R-:W-:Y:S02]  /*1040*/  IMAD.U32 R2, RZ, RZ, UR8 ;  /* 0x00000008ff027e24 */ /* 0x00dfe4000f8e00ff */
[----:B------:R-:W-:Y:S01]  /*1050*/  IMAD.U32 R3, RZ, RZ, UR9 ;  /* 0x00000009ff037e24 */ /* 0x000fe2000f8e00ff */
[----:B------:R-:W-:Y:S02]  /*1060*/  @UP1 ULDC.64 UR8, c[0x0][0xa18] ;  /* 0x0002860000081ab9 */ /* 0x000fe40000000a00 */
[----:B------:R-:W-:Y:S02]  /*1070*/  @UP1 UIMAD.WIDE UR8, UR7, 0x4, UR8 ;  /* 0x00000004070818a5 */ /* 0x000fe4000f8e0208 */
[----:B------:R-:W2:Y:S04]  /*1080*/  @P0 LDG.E R2, desc[UR36][R2.64] ;  /* 0x0000002402020981 */ /* 0x000ea8000c1e1900 */
[----:B------:R-:W-:-:S02]  /*1090*/  IMAD.U32 R4, RZ, RZ, UR8 ;  /* 0x00000008ff047e24 */ /* 0x000fc4000f8e00ff */
[----:B----4-:R-:W-:Y:S01]  /*10a0*/  IMAD.U32 R5, RZ, RZ, UR9 ;  /* 0x00000009ff057e24 */ /* 0x010fe2000f8e00ff */
[----:B------:R-:W-:-:S04]  /*10b0*/  ULDC.64 UR8, c[0x0][0x418] ;  /* 0x0001060000087ab9 */ /* 0x000fc80000000a00 */
[----:B------:R-:W3:Y:S01]  /*10c0*/  @P2 LDG.E R4, desc[UR36][R4.64] ;  /* 0x0000002404042981 */ /* 0x000ee2000c1e1900 */
[----:B------:R-:W-:Y:S01]  /*10d0*/  UISETP.NE.U32.AND UP0, UPT, UR8, URZ, UPT ;  /* 0x0000003f0800728c */ /* 0x000fe2000bf05070 */
[----:B------:R-:W-:Y:S01]  /*10e0*/  UMOV UR41, URZ ;  /* 0x0000003f00297c82 */ /* 0x000fe20008000000 */
[----:B------:R-:W-:Y:S02]  /*10f0*/  ULOP3.LUT UR56, UR5, 0xffff, URZ, 0xc0, !UPT ;  /* 0x0000ffff05387892 */ /* 0x000fe4000f8ec03f */
[----:B------:R-:W-:-:S03]  /*1100*/  UISETP.NE.AND.EX UP0, UPT, UR9, URZ, UPT, UP0 ;  /* 0x0000003f0900728c */ /* 0x000fc6000bf05300 */
[----:B------:R-:W-:Y:S01]  /*1110*/  ULDC.64 UR8, c[0x0][0xa20] ;  /* 0x0002880000087ab9 */ /* 0x000fe20000000a00 */
[----:B------:R-:W-:Y:S01]  /*1120*/  USEL UR4, UR4, 0x1, UP0 ;  /* 0x0000000104047887 */ /* 0x000fe20008000000 */
[----:B------:R-:W-:Y:S01]  /*1130*/  ISETP.NE.U32.AND P1, PT, RZ, UR8, PT ;  /* 0x00000008ff007c0c */ /* 0x000fe2000bf25070 */
[----:B------:R-:W-:Y:S02]  /*1140*/  ULDC UR8, c[0x0][0x2f0] ;  /* 0x0000bc0000087ab9 */ /* 0x000fe40000000800 */
[----:B------:R-:W-:Y:S01]  /*1150*/  UIMAD UR4, UR4, UR8, URZ ;  /* 0x00000008040472a4 */ /* 0x000fe2000f8e023f */
[----:B------:R-:W-:Y:S02]  /*1160*/  ISETP.NE.AND.EX P1, PT, RZ, UR9, PT, P1 ;  /* 0x00000009ff007c0c */ /* 0x000fe4000bf25310 */
[----:B--2---:R-:W-:Y:S02]  /*1170*/  @P0 R2UR UR41, R2 ;  /* 0x00000000022902ca */ /* 0x004fe400000e0000 */
[----:B---3--:R-:W-:Y:S01]  /*1180*/  @P2 R2UR UR42, R4 ;  /* 0x00000000042a22ca */ /* 0x008fe200000e0000 */
[----:B-1---5:R-:W-:-:S14]  /*1190*/  @P2 BRA `(.L_x_7790) ;  /* 0x0000000000382947 */ /* 0x022fdc0003800000 */
        /* <DEDUP_REMOVED lines=14> */
.L_x_7790:
[----:B------:R-:W-:Y:S01]  /*1280*/  UMOV UR58, UR7 ;  /* 0x00000007003a7c82 */ /* 0x000fe20008000000 */
        /* <DEDUP_REMOVED lines=8> */
.L_x_7791:
        /* <DEDUP_REMOVED lines=13> */
.L_x_7792:
[----:B------:R-:W-:Y:S01]  /*13e0*/  ULDC UR7, c[0x0][0x448] ;  /* 0x0001120000077ab9 */ /* 0x000fe20000000800 */
[----:B------:R-:W-:Y:S02]  /*13f0*/  USHF.L.U32 UR47, UR6, 0x7, URZ ;  /* 0x00000007062f7899 */ /* 0x000fe4000800063f */
[----:B------:R-:W-:Y:S02]  /*1400*/  UISETP.NE.AND UP0, UPT, UR7, 0x1, UPT ;  /* 0x000000010700788c */ /* 0x000fe4000bf05270 */
[----:B------:R-:W-:Y:S01]  /*1410*/  UIADD3 UR10, UR47, 0x7f, URZ ;  /* 0x0000007f2f0a7890 */ /* 0x000fe2000fffe03f */
[----:B------:R-:W-:Y:S01]  /*1420*/  ULDC.64 UR6, c[0x0][0x9e0] ;  /* 0x0002780000067ab9 */ /* 0x000fe20000000a00 */
[----:B------:R-:W-:Y:S02]  /*1430*/  UP2UR UR51, UPR, URZ, 0x1 ;  /* 0x000000013f337883 */ /* 0x000fe40008000000 */
[----:B------:R-:W-:-:S05]  /*1440*/  UIADD3 UR41, -UR41, UR4, URZ ;  /* 0x0000000429297290 */ /* 0x000fca000fffe13f */
[----:B------:R-:W-:Y:S01]  /*1450*/  @UP0 ULDC UR8, c[0x0][0x44c] ;  /* 0x0001130000080ab9 */ /* 0x000fe20000000800 */
[----:B------:R-:W-:Y:S01]  /*1460*/  @UP0 ULDC UR11, c[0x0][0x450] ;  /* 0x00011400000b0ab9 */ /* 0x000fe20000000800 */
[----:B------:R-:W-:Y:S02]  /*1470*/  UIMAD.WIDE.U32 UR8, UR10, UR8, URZ ;  /* 0x000000080a0872a5 */ /* 0x000fe4000f8e003f */
        /* <DEDUP_REMOVED lines=18> */
.L_x_7794:
[----:B------:R-:W-:-:S11]  /*15a0*/  UISETP.NE.AND UP0, UPT, UR7, 0x1, UPT ;  /* 0x000000010700788c */ /* 0x000fd6000bf05270 */
[----:B------:R-:W-:Y:S02]  /*15b0*/  @UP0 ULDC.64 UR10, c[0x0][0x9e8] ;  /* 0x00027a00000a0ab9 */ /* 0x000fe40000000a00 */
[----:B------:R-:W-:-:S04]  /*15c0*/  UIMAD.WIDE.U32 UR8, UR4, UR10, URZ ;  /* 0x0000000a040872a5 */ /* 0x000fc8000f8e003f */
[----:B------:R-:W-:-:S12]  /*15d0*/  @UP0 USHF.R.U32.HI UR4, URZ, UR11, UR9 ;  /* 0x0000000b3f040299 */ /* 0x000fd80008011609 */
.L_x_7795:
[----:B------:R-:W-:-:S04]  /*15e0*/  UIMAD UR4, UR4, UR7, UR7 ;  /* 0x00000007040472a4 */ /* 0x000fc8000f8e0207 */
[----:B------:R-:W-:-:S04]  /*15f0*/  UISETP.LT.AND UP0, UPT, UR6, UR4, UPT ;  /* 0x000000040600728c */ /* 0x000fc8000bf01270 */
[----:B------:R-:W-:-:S12]  /*1600*/  USEL UR6, UR6, UR4, UP0 ;  /* 0x0000000406067287 */ /* 0x000fd80008000000 */
.L_x_7793:
[----:B------:R-:W-:Y:S02]  /*1610*/  UISETP.NE.AND UP0, UPT, UR51, URZ, UPT ;  /* 0x0000003f3300728c */ /* 0x000fe4000bf05270 */
[----:B------:R-:W-:Y:S02]  /*1620*/  UIADD3 UR4, UR41, 0x7f, URZ ;  /* 0x0000007f29047890 */ /* 0x000fe4000fffe03f */
[----:B------:R-:W-:Y:S02]  /*1630*/  UIADD3 UR10, UR6, 0x7f, URZ ;  /* 0x0000007f060a7890 */ /* 0x000fe4000fffe03f */
[----:B------:R-:W-:Y:S02]  /*1640*/  UISETP.GE.AND UP1, UPT, UR7, 0x1, UPT ;  /* 0x000000010700788c */ /* 0x000fe4000bf26270 */
[----:B------:R-:W-:Y:S02]  /*1650*/  USHF.R.S32.HI UR6, URZ, 0x1f, UR4 ;  /* 0x0000001f3f067899 */ /* 0x000fe40008011404 */
[----:B------:R-:W-:Y:S01]  /*1660*/  USHF.R.S32.HI UR11, URZ, 0x1f, UR10 ;  /* 0x0000001f3f0b7899 */ /* 0x000fe2000801140a */
[----:B------:R-:W-:Y:S01]  /*1670*/  @UP0 ULDC UR8, c[0x0][0x44c] ;  /* 0x0001130000080ab9 */ /* 0x000fe20000000800 */
[----:B------:R-:W-:Y:S01]  /*1680*/  ULEA.HI UR6, UR6, UR4, URZ, 0x7 ;  /* 0x0000000406067291 */ /* 0x000fe2000f8f383f */
[----:B------:R-:W-:Y:S01]  /*1690*/  PLOP3.LUT P0, PT, PT, PT, UP1, 0x40, 0x0 ;  /* 0x000000000000781c */ /* 0x000fe20003f0e818 */
[----:B------:R-:W-:-:S02]  /*16a0*/  UIMAD.WIDE.U32 UR8, UR47, UR8, URZ ;  /* 0x000000082f0872a5 */ /* 0x000fc4000f8e003f */
[----:B------:R-:W-:Y:S01]  /*16b0*/  ULEA.HI UR11, UR11, UR10, URZ, 0x7 ;  /* 0x0000000a0b0b7291 */ /* 0x000fe2000f8f383f */
[----:B------:R-:W-:Y:S01]  /*16c0*/  @UP0 ULDC UR13, c[0x0][0x450] ;  /* 0x00011400000d0ab9 */ /* 0x000fe20000000800 */
[----:B------:R-:W-:Y:S01]  /*16d0*/  UMOV UR12, UR47 ;  /* 0x0000002f000c7c82 */ /* 0x000fe20008000000 */
[----:B------:R-:W-:Y:S02]  /*16e0*/  UIADD3 UR43, UR41, -UR42, URZ ;  /* 0x8000002a292b7290 */ /* 0x000fe4000fffe03f */
[----:B------:R-:W-:Y:S02]  /*16f0*/  USHF.R.S32.HI UR6, URZ, 0x7, UR6 ;  /* 0x000000073f067899 */ /* 0x000fe40008011406 */
[----:B------:R-:W-:Y:S02]  /*1700*/  USHF.R.S32.HI UR11, URZ, 0x7, UR11 ;  /* 0x000000073f0b7899 */ /* 0x000fe4000801140b */
[----:B------:R-:W-:Y:S02]  /*1710*/  @UP0 USHF.R.U32.HI UR12, URZ, UR13, UR9 ;  /* 0x0000000d3f0c0299 */ /* 0x000fe40008011609 */
[----:B------:R-:W-:-:S02]  /*1720*/  UISETP.LT.AND UP0, UPT, UR6, UR11, UPT ;  /* 0x0000000b0600728c */ /* 0x000fc4000bf01270 */
[----:B------:R-:W-:Y:S01]  /*1730*/  UIADD3 UR4, UR43, UR12, URZ ;  /* 0x0000000c2b047290 */ /* 0x000fe2000fffe03f */
[----:B------:R-:W-:Y:S01]  /*1740*/  ULDC UR10, c[0x0][0x9dc] ;  /* 0x00027700000a7ab9 */ /* 0x000fe20000000800 */
        /* <DEDUP_REMOVED lines=13> */
.L_x_7797:
[----:B------:R-:W-:-:S11]  /*1820*/  UISETP.NE.AND UP0, UPT, UR7, 0x1, UPT ;  /* 0x000000010700788c */ /* 0x000fd6000bf05270 */
[----:B------:R-:W-:Y:S02]  /*1830*/  @UP0 ULDC.64 UR12, c[0x0][0x9e8] ;  /* 0x00027a00000c0ab9 */ /* 0x000fe40000000a00 */
[----:B------:R-:W-:-:S04]  /*1840*/  UIMAD.WIDE.U32 UR8, UR4, UR12, URZ ;  /* 0x0000000c040872a5 */ /* 0x000fc8000f8e003f */
[----:B------:R-:W-:-:S12]  /*1850*/  @UP0 USHF.R.U32.HI UR4, URZ, UR13, UR9 ;  /* 0x0000000d3f040299 */ /* 0x000fd80008011609 */
.L_x_7798:
[----:B------:R-:W-:-:S04]  /*1860*/  UIMAD UR4, UR4, UR7, URZ ;  /* 0x00000007040472a4 */ /* 0x000fc8000f8e023f */
[----:B------:R-:W-:-:S04]  /*1870*/  UISETP.LT.AND UP0, UPT, UR10, UR4, UPT ;  /* 0x000000040a00728c */ /* 0x000fc8000bf01270 */
[----:B------:R-:W-:-:S12]  /*1880*/  USEL UR10, UR10, UR4, !UP0 ;  /* 0x000000040a0a7287 */ /* 0x000fd8000c000000 */
.L_x_7796:
        /* <DEDUP_REMOVED lines=13> */
[----:B------:R-:W-:-:S10]  /*1960*/  USHF.R.U32.HI UR55, URZ, 0x10, UR5 ;  /* 0x000000103f377899 */ /* 0x000fd40008011605 */
[----:B------:R-:W-:Y:S05]  /*1970*/  @!P0 BRA `(.L_x_7799) ;  /* 0x0000000000948947 */ /* 0x000fea0003800000 */
[----:B------:R-:W-:Y:S01]  /*1980*/  UISETP.NE.AND UP0, UPT, UR55, URZ, UPT ;  /* 0x0000003f3700728c */ /* 0x000fe2000bf05270 */
[----:B------:R-:W-:-:S03]  /*1990*/  ULDC UR4, c[0x0][0x9f0] ;  /* 0x00027c0000047ab9 */ /* 0x000fc60000000800 */
[----:B------:R-:W-:-:S04]  /*19a0*/  USEL UR10, UR55, UR4, UP0 ;  /* 0x00000004370a7287 */ /* 0x000fc80008000000 */
[----:B------:R-:W-:Y:S02]  /*19b0*/  UIADD3 UR4, UR10, -0x1, UR6 ;  /* 0xffffffff0a047890 */ /* 0x000fe4000fffe006 */
[----:B------:R-:W-:Y:S02]  /*19c0*/  IMAD.U32 R3, RZ, RZ, UR10 ;  /* 0x0000000aff037e24 */ /* 0x000fe4000f8e00ff */
[----:B------:R-:W-:-:S03]  /*19d0*/  UIADD3 UR7, -UR53, UR4, URZ ;  /* 0x0000000435077290 */ /* 0x000fc6000fffe13f */
[-C--:B------:R-:W-:Y:S01]  /*19e0*/  IABS R0, R3.reuse ;  /* 0x0000000300007213 */ /* 0x080fe20000000000 */
        /* <DEDUP_REMOVED lines=30> */
.L_x_7799:
[----:B------:R-:W-:Y:S01]  /*1bd0*/  UIMAD UR53, UR57, UR4, UR53 ;  /* 0x00000004393572a4 */ /* 0x000fe2000f8e0235 */
[----:B------:R-:W-:Y:S01]  /*1be0*/  IMAD.U32 R90, RZ, RZ, UR6 ;  /* 0x00000006ff5a7e24 */ /* 0x000fe2000f8e00ff */
[----:B------:R-:W-:Y:S01]  /*1bf0*/  PLOP3.LUT P0, PT, PT, PT, PT, 0x80, 0x0 ;  /* 0x000000000000781c */ /* 0x000fe20003f0f070 */
[----:B------:R-:W-:Y:S01]  /*1c00*/  IMAD.U32 R3, RZ, RZ, UR4 ;  /* 0x00000004ff037e24 */ /* 0x000fe2000f8e00ff */
[----:B------:R-:W-:Y:S01]  /*1c10*/  CS2R R150, SRZ ;  /* 0x0000000000967805 */ /* 0x000fe2000001ff00 */
[----:B------:R-:W-:Y:S01]  /*1c20*/  IMAD.MOV.U32 R0, RZ, RZ, RZ ;  /* 0x000000ffff007224 */ /* 0x000fe200078e00ff */
[----:B------:R-:W-:Y:S01]  /*1c30*/  CS2R R148, SRZ ;  /* 0x0000000000947805 */ /* 0x000fe2000001ff00 */
[----:B------:R-:W-:Y:S01]  /*1c40*/  IMAD.MOV.U32 R20, RZ, RZ, RZ ;  /* 0x000000ffff147224 */ /* 0x000fe200078e00ff */
        /* <DEDUP_REMOVED lines=64> */
.L_x_7801:
[----:B------:R-:W-:Y:S02]  /*2050*/  R2UR UR6, R199 ;  /* 0x00000000c70672ca */ /* 0x000fe400000e0000 */
[----:B------:R-:W-:-:S11]  /*2060*/  R2UR UR5, R220 ;  /* 0x00000000dc0572ca */ /* 0x000fd600000e0000 */
[----:B------:R-:W-:Y:S02]  /*2070*/  ULEA.HI UR4, UR6, UR6, URZ, 0x1 ;  /* 0x0000000606047291 */ /* 0x000fe4000f8f083f */
[----:B------:R-:W-:Y:S02]  /*2080*/  IMAD.U32 R2, RZ, RZ, UR5 ;  /* 0x00000005ff027e24 */ /* 0x000fe4000f8e00ff */
[----:B------:R-:W-:-:S03]  /*2090*/  ULOP3.LUT UR4, UR4, 0xfffffffe, URZ, 0xc0, !UPT ;  /* 0xfffffffe04047892 */ /* 0x000fc6000f8ec03f */
[----:B------:R-:W-:Y:S01]  /*20a0*/  ISETP.NE.AND P0, PT, R2, 0x3, PT ;  /* 0x000000030200780c */ /* 0x000fe20003f05270 */
[----:B------:R-:W-:-:S06]  /*20b0*/  UIADD3 UR4, UR6, -UR4, URZ ;  /* 0x8000000406047290 */ /* 0x000fcc000fffe03f */
[----:B------:R-:W-:-:S05]  /*20c0*/  IMAD.U32 R0, RZ, RZ, UR4 ;  /* 0x00000004ff007e24 */ /* 0x000fca000f8e00ff */
[----:B------:R-:W-:-:S04]  /*20d0*/  SHF.L.U32 R0, R0, 0x1f, RZ ;  /* 0x0000001f00007819 */ /* 0x000fc800000006ff */
[----:B------:R-:W0:Y:S02]  /*20e0*/  SYNCS.PHASECHK.TRANS64.TRYWAIT P1, [UR40+0x28800], R0 ;  /* 0x02880000ff0075a7 */ /* 0x000e240008020168 */
[----:B0-----:R-:W-:Y:S05]  /*20f0*/  @!P1 BRA `(.L_x_7802) ;  /* 0x0000017800449947 */ /* 0x001fea0003800000 */
.L_x_7998:
[----:B------:R-:W-:Y:S05]  /*2100*/  @!P0 BRA `(.L_x_7803) ;  /* 0x0000000000048947 */ /* 0x000fea0003800000 */
[----:B------:R-:W-:Y:S01]  /*2110*/  BPT.TRAP 0x1 ;  /* 0x000000040000795c */ /* 0x000fe20000300000 */
.L_x_7803:
[----:B------:R-:W-:Y:S02]  /*2120*/  IMAD.U32 R89, RZ, RZ, UR38 ;  /* 0x00000026ff597e24 */ /* 0x000fe4000f8e00ff */
[----:B0-----:R-:W-:-:S03]  /*2130*/  IMAD.U32 R0, RZ, RZ, UR39 ;  /* 0x00000027ff007e24 */ /* 0x001fc6000f8e00ff */
[----:B------:R-:W-:Y:S02]  /*2140*/  LEA R89, R89, UR40, 0x3 ;  /* 0x0000002859597c11 */ /* 0x000fe4000f8e18ff */
[----:B------:R-:W-:-:S04]  /*2150*/  SHF.L.U32 R0, R0, 0x1f, RZ ;  /* 0x0000001f00007819 */ /* 0x000fc800000006ff */
[----:B------:R0:W1:Y:S01]  /*2160*/  SYNCS.PHASECHK.TRANS64.TRYWAIT P1, [R89+URZ+0x28830], R0 ;  /* 0x02883000590075a7 */ /* 0x000062000802017f */
[----:B------:R-:W-:Y:S05]  /*2170*/  @!P0 BRA `(.L_x_7804) ;  /* 0x0000000000048947 */ /* 0x000fea0003800000 */
[----:B------:R-:W-:Y:S01]  /*2180*/  BPT.TRAP 0x1 ;  /* 0x000000040000795c */ /* 0x000fe20000300000 */
.L_x_7804:
[----:B-1----:R-:W-:Y:S05]  /*2190*/  @P1 BRA `(.L_x_7805) ;  /* 0x0000000000081947 */ /* 0x002fea0003800000 */
[----:B------:R-:W1:Y:S02]  /*21a0*/  SYNCS.PHASECHK.TRANS64.TRYWAIT P1, [R89+URZ+0x28830], R0 ;  /* 0x02883000590075a7 */ /* 0x000e64000802017f */
[----:B-1----:R-:W-:Y:S05]  /*21b0*/  @!P1 BRA `(.L_x_7806) ;  /* 0x00000178002c9947 */ /* 0x002fea0003800000 */
.L_x_7805:
        /* <DEDUP_REMOVED lines=63> */
.L_x_7807:
[----:B------:R-:W-:Y:S01]  /*25b0*/  UISETP.NE.AND UP1, UPT, UR51, URZ, UPT ;  /* 0x0000003f3300728c */ /* 0x000fe2000bf25270 */
[----:B------:R-:W-:Y:S01]  /*25c0*/  R2UR UR6, R89 ;  /* 0x00000000590672ca */ /* 0x000fe200000e0000 */
[----:B------:R-:W-:Y:S01]  /*25d0*/  ULDC UR7, c[0x0][0x9d8] ;  /* 0x0002760000077ab9 */ /* 0x000fe20000000800 */
[----:B------:R-:W-:Y:S01]  /*25e0*/  UISETP.NE.AND UP0, UPT, UR46, URZ, UPT ;  /* 0x0000003f2e00728c */ /* 0x000fe2000bf05270 */
[----:B------:R-:W-:Y:S01]  /*25f0*/  FMUL.FTZ R7, R34, UR7 ;  /* 0x0000000722077c20 */ /* 0x000fe20008410000 */
[----:B------:R-:W-:Y:S01]  /*2600*/  VIADD R34, R17, UR47 ;  /* 0x0000002f11227c36 */ /* 0x000fe20008000000 */
[----:B------:R-:W-:Y:S01]  /*2610*/  PLOP3.LUT P1, PT, PT, PT, UP1, 0x80, 0x0 ;  /* 0x000000000000781c */ /* 0x000fe20003f2f018 */
[----:B------:R-:W-:Y:S01]  /*2620*/  FMUL.FTZ R8, R35, UR7 ;  /* 0x0000000723087c20 */ /* 0x000fe20008410000 */
[----:B------:R-:W-:Y:S01]  /*2630*/  PLOP3.LUT P2, PT, PT, PT, UP1, 0x80, 0x0 ;  /* 0x000000000000781c */ /* 0x000fe20003f4f018 */
[----:B------:R-:W-:Y:S01]  /*2640*/  FMUL.FTZ R73, R73, UR7 ;  /* 0x0000000749497c20 */ /* 0x000fe20008410000 */
[----:B------:R-:W-:Y:S01]  /*2650*/  FMUL.FTZ R21, R28, UR7 ;  /* 0x000000071c157c20 */ /* 0x000fe20008410000 */
[----:B------:R-:W-:Y:S01]  /*2660*/  @UP1 ULDC UR10, c[0x0][0x44c] ;  /* 0x00011300000a1ab9 */ /* 0x000fe20000000800 */
[----:B------:R-:W-:Y:S01]  /*2670*/  FMUL.FTZ R28, R58, UR7 ;  /* 0x000000073a1c7c20 */ /* 0x000fe20008410000 */
[----:B------:R2:W3:Y:S01]  /*2680*/  MUFU.TANH R98, R73 ;  /* 0x0000004900627308 */ /* 0x0004e20000002400 */
[----:B------:R-:W-:Y:S01]  /*2690*/  FMUL.FTZ R10, R39, UR7 ;  /* 0x00000007270a7c20 */ /* 0x000fe20008410000 */
[----:B------:R-:W-:Y:S01]  /*26a0*/  UIADD3 UR6, UR6, 0x28840, URZ ;  /* 0x0002884006067890 */ /* 0x000fe2000fffe03f */
[----:B------:R-:W-:-:S02]  /*26b0*/  IMAD.MOV.U32 R39, RZ, RZ, -0x80 ;  /* 0xffffff80ff277424 */ /* 0x000fc400078e00ff */
[----:B------:R-:W-:Y:S01]  /*26c0*/  FMUL.FTZ R20, R51, UR7 ;  /* 0x0000000733147c20 */ /* 0x000fe20008410000 */
[----:B01----:R-:W-:Y:S01]  /*26d0*/  FMUL.FTZ R0, R26, UR7 ;  /* 0x000000071a007c20 */ /* 0x003fe20008410000 */
[----:B------:R-:W-:Y:S01]  /*26e0*/  @P1 IMAD.HI.U32 R35, R34, UR10, RZ ;  /* 0x0000000a22231c27 */ /* 0x000fe2000f8e00ff */
[----:B------:R-:W-:-:S03]  /*26f0*/  @UP1 ULDC UR10, c[0x0][0x450] ;  /* 0x00011400000a1ab9 */ /* 0x000fc60000000800 */
[----:B------:R-:W-:Y:S01]  /*2700*/  FMUL.FTZ R11, R42, UR7 ;  /* 0x000000072a0b7c20 */ /* 0x000fe20008410000 */
[----:B------:R-:W-:Y:S01]  /*2710*/  FMUL.FTZ R12, R43, UR7 ;  /* 0x000000072b0c7c20 */ /* 0x000fe20008410000 */
[----:B--2---:R-:W-:Y:S01]  /*2720*/  IMAD.MOV.U32 R73, RZ, RZ, R34 ;  /* 0x000000ffff497224 */ /* 0x004fe200078e0022 */
        /* <DEDUP_REMOVED lines=12> */
[----:B------:R-:W-:Y:S01]  /*27f0*/  UPRMT UR6, UR54, 0x654, UR6 ;  /* 0x0000065436067896 */ /* 0x000fe20008000006 */
        /* <DEDUP_REMOVED lines=44> */
[----:B------:R-:W-:Y:S01]  /*2ac0*/  IMAD.U32 R39, RZ, RZ, UR42 ;  /* 0x0000002aff277e24 */ /* 0x000fe2000f8e00ff */
[----:B------:R-:W-:Y:S01]  /*2ad0*/  PLOP3.LUT P1, PT, PT, PT, UP0, 0x40, 0x0 ;  /* 0x000000000000781c */ /* 0x000fe20003f2e808 */
[----:B------:R-:W-:Y:S01]  /*2ae0*/  FMUL.FTZ R61, R61, UR7 ;  /* 0x000000073d3d7c20 */ /* 0x000fe20008410000 */
[C-C-:B------:R-:W-:Y:S01]  /*2af0*/  IADD3 R38, -R16.reuse, 0x1, R75.reuse ;  /* 0x0000000110267810 */ /* 0x140fe20007ffe14b */
[----:B------:R-:W1:Y:S01]  /*2b00*/  MUFU.TANH R2, R2 ;  /* 0x0000000200027308 */ /* 0x000e620000002400 */
[----:B------:R-:W-:Y:S01]  /*2b10*/  ULDC UR7, c[0x0][0x9dc] ;  /* 0x0002770000077ab9 */ /* 0x000fe20000000800 */
[----:B------:R-:W-:Y:S01]  /*2b20*/  SYNCS.ARRIVE.TRANS64.RED.A1T0 RZ, [UR6], RZ ;  /* 0x000000ffffff79a7 */ /* 0x000fe20008100406 */
[----:B------:R-:W-:Y:S01]  /*2b30*/  ULOP3.LUT UR6, URZ, UR7, URZ, 0x33, !UPT ;  /* 0x000000073f067292 */ /* 0x000fe2000f8e333f */
[----:B------:R-:W-:Y:S01]  /*2b40*/  IADD3 R38, -R39, UR41, R38 ;  /* 0x0000002927267c10 */ /* 0x000fe2000fffe126 */
[----:B------:R-:W-:Y:S01]  /*2b50*/  ULDC UR18, c[0x0][0x9e0] ;  /* 0x0002780000127ab9 */ /* 0x000fe20000000800 */
[----:B------:R-:W-:-:S02]  /*2b60*/  IADD3 R79, -R16, UR41, R75 ;  /* 0x00000029104f7c10 */ /* 0x000fc4000fffe14b */
[----:B------:R-:W2:Y:S01]  /*2b70*/  MUFU.TANH R3, R3 ;  /* 0x0000000300037308 */ /* 0x000ea20000002400 */
[----:B------:R-:W-:Y:S01]  /*2b80*/  VIADD R82, R38, UR18 ;  /* 0x0000001226527c36 */ /* 0x000fe20008000000 */
[----:B------:R-:W-:Y:S01]  /*2b90*/  LEA R78, R90, 0xffffff80, 0x7 ;  /* 0xffffff805a4e7811 */ /* 0x000fe200078e38ff */
[----:B------:R-:W-:-:S04]  /*2ba0*/  VIADD R83, R38, UR6 ;  /* 0x0000000626537c36 */ /* 0x000fc80008000000 */
[----:B0-----:R-:W-:Y:S01]  /*2bb0*/  IMAD.IADD R74, R83, 0x1, R58 ;  /* 0x00000001534a7824 */ /* 0x001fe200078e023a */
[----:B------:R-:W0:Y:S08]  /*2bc0*/  MUFU.TANH R0, R0 ;  /* 0x0000000000007308 */ /* 0x000e300000002400 */
        /* <DEDUP_REMOVED lines=60> */
[----:B-----5:R-:W-:Y:S01]  /*2f90*/  VIADDMNMX R61, R58, R82, R79, PT ;  /* 0x000000523a3d7246 */ /* 0x020fe2000380014f */
[----:B-1234-:R-:W-:Y:S06]  /*2fa0*/  @P1 BRA `(.L_x_7808) ;  /* 0x0000000000641947 */ /* 0x01efec0003800000 */
        /* <DEDUP_REMOVED lines=14> */
.L_x_7810:
[----:B------:R-:W-:Y:S02]  /*3090*/  ULDC UR6, c[0x0][0x9e4] ;  /* 0x0002790000067ab9 */ /* 0x000fe40000000800 */
[----:B------:R-:W-:-:S05]  /*30a0*/  IMAD.U32 R58, RZ, RZ, UR6 ;  /* 0x00000006ff3a7e24 */ /* 0x000fca000f8e00ff */
[----:B------:R-:W-:-:S13]  /*30b0*/  ISETP.NE.AND P1, PT, R58, 0x1, PT ;  /* 0x000000013a00780c */ /* 0x000fda0003f25270 */
[----:B------:R-:W1:Y:S02]  /*30c0*/  @P1 LDC.64 R38, c[0x0][0x9e8] ;  /* 0x00027a00ff261b82 */ /* 0x000e640000000a00 */
[----:B-1----:R-:W-:-:S05]  /*30d0*/  @P1 IMAD.HI.U32 R38, R59, R38, RZ ;  /* 0x000000263b261227 */ /* 0x002fca00078e00ff */
[----:B------:R-:W-:-:S07]  /*30e0*/  @P1 SHF.R.U32.HI R59, RZ, R39, R38 ;  /* 0x00000027ff3b1219 */ /* 0x000fce0000011626 */
.L_x_7811:
[----:B------:R-:W-:Y:S05]  /*30f0*/  BSYNC B0 ;  /* 0x0000000000007941 */ /* 0x000fea0003800000 */
.L_x_7809:
[----:B------:R-:W-:-:S04]  /*3100*/  IMAD R59, R59, R58, -R78 ;  /* 0x0000003a3b3b7224 */ /* 0x000fc800078e0a4e */
[----:B------:R-:W-:-:S05]  /*3110*/  IMAD.IADD R59, R59, 0x1, -R16 ;  /* 0x000000013b3b7824 */ /* 0x000fca00078e0a10 */
[----:B------:R-:W-:Y:S02]  /*3120*/  VIADDMNMX R61, R59, R58, R61, PT ;  /* 0x0000003a3b3d7246 */ /* 0x000fe4000380013d */
[----:B------:R-:W-:-:S07]  /*3130*/  VIMNMX R74, R74, R59, !PT ;  /* 0x0000003b4a4a7248 */ /* 0x000fce0007fe0100 */
.L_x_7808:
[C---:B------:R-:W-:Y:S01]  /*3140*/  ISETP.GE.AND P2, PT, R75.reuse, 0x9, PT ;  /* 0x000000094b00780c */ /* 0x040fe20003f46270 */
[----:B------:R-:W-:Y:S01]  /*3150*/  UISETP.NE.AND UP0, UPT, UR46, URZ, UPT ;  /* 0x0000003f2e00728c */ /* 0x000fe2000bf05270 */
[----:B------:R-:W-:Y:S02]  /*3160*/  ISETP.GE.AND P1, PT, R75, 0x2, PT ;  /* 0x000000024b00780c */ /* 0x000fe40003f26270 */
        /* <DEDUP_REMOVED lines=11> */
[C---:B------:R-:W-:Y:S02]  /*3220*/  ISETP.GT.AND P4, PT, R74.reuse, 0x9, !P6 ;  /* 0x000000094a00780c */ /* 0x040fe40007784270 */
        /* <DEDUP_REMOVED lines=160> */
.L_x_7814:
[----:B------:R-:W-:Y:S02]  /*3c30*/  ULDC UR6, c[0x0][0x9e4] ;  /* 0x0002790000067ab9 */ /* 0x000fe40000000800 */
[----:B------:R-:W-:-:S05]  /*3c40*/  IMAD.U32 R74, RZ, RZ, UR6 ;  /* 0x00000006ff4a7e24 */ /* 0x000fca000f8e00ff */
[----:B------:R-:W-:-:S13]  /*3c50*/  ISETP.NE.AND P6, PT, R74, 0x1, PT ;  /* 0x000000014a00780c */ /* 0x000fda0003fc5270 */
[----:B------:R-:W0:Y:S02]  /*3c60*/  @P6 LDC.64 R2, c[0x0][0x9e8] ;  /* 0x00027a00ff026b82 */ /* 0x000e240000000a00 */
[----:B0-----:R-:W-:-:S05]  /*3c70*/  @P6 IMAD.HI.U32 R2, R73, R2, RZ ;  /* 0x0000000249026227 */ /* 0x001fca00078e00ff */
[----:B------:R-:W-:-:S07]  /*3c80*/  @P6 SHF.R.U32.HI R73, RZ, R3, R2 ;  /* 0x00000003ff496219 */ /* 0x000fce0000011602 */
.L_x_7815:
[----:B------:R-:W-:Y:S05]  /*3c90*/  BSYNC B0 ;  /* 0x0000000000007941 */ /* 0x000fea0003800000 */
.L_x_7813:
[----:B------:R-:W-:-:S04]  /*3ca0*/  IMAD R73, R73, R74, -R78 ;  /* 0x0000004a49497224 */ /* 0x000fc800078e0a4e */
[----:B------:R-:W-:-:S05]  /*3cb0*/  IMAD.IADD R2, R73, 0x1, -R16 ;  /* 0x0000000149027824 */ /* 0x000fca00078e0a10 */
[----:B------:R-:W-:Y:S02]  /*3cc0*/  VIADDMNMX R51, R2, R74, R51, PT ;  /* 0x0000004a02337246 */ /* 0x000fe40003800133 */
[----:B------:R-:W-:-:S07]  /*3cd0*/  VIMNMX R61, R61, R2, !PT ;  /* 0x000000023d3d7248 */ /* 0x000fce0007fe0100 */
.L_x_7812:
[----:B------:R-:W-:Y:S01]  /*3ce0*/  ISETP.GT.AND P1, PT, R61, 0x1, !P1 ;  /* 0x000000013d00780c */ /* 0x000fe20004f24270 */
[----:B------:R-:W-:Y:S01]  /*3cf0*/  ULDC UR6, c[0x0][0x988] ;  /* 0x0002620000067ab9 */ /* 0x000fe20000000800 */
[----:B------:R-:W-:Y:S01]  /*3d00*/  ISETP.NE.AND P6, PT, R87, RZ, PT ;  /* 0x000000ff5700720c */ /* 0x000fe20003fc5270 */
[----:B------:R-:W-:Y:S01]  /*3d10*/  UISETP.NE.AND UP1, UPT, UR51, URZ, UPT ;  /* 0x0000003f3300728c */ /* 0x000fe2000bf25270 */
[----:B------:R-:W-:Y:S01]  /*3d20*/  ISETP.LT.OR P1, PT, R51, 0x2, P1 ;  /* 0x000000023300780c */ /* 0x000fe20000f21670 */
[----:B------:R-:W-:Y:S01]  /*3d30*/  UISETP.NE.AND UP0, UPT, UR46, URZ, UPT ;  /* 0x0000003f2e00728c */ /* 0x000fe2000bf05270 */
[C---:B------:R-:W-:Y:S01]  /*3d40*/  ISETP.GT.AND P2, PT, R61.reuse, 0x8, !P2 ;  /* 0x000000083d00780c */ /* 0x040fe20005744270 */
[----:B------:R-:W-:Y:S01]  /*3d50*/  UMOV UR14, UR47 ;  /* 0x0000002f000e7c82 */ /* 0x000fe20008000000 */
[----:B------:R-:W-:Y:S02]  /*3d60*/  FSEL R4, R4, -INF , !P1 ;  /* 0xff80000004047808 */ /* 0x000fe40004800000 */
[----:B------:R-:W-:-:S02]  /*3d70*/  ISETP.GT.AND P1, PT, R61, 0x9, !P6 ;  /* 0x000000093d00780c */ /* 0x000fc40007724270 */
[C---:B------:R-:W-:Y:S02]  /*3d80*/  ISETP.LT.OR P2, PT, R51.reuse, 0x9, P2 ;  /* 0x000000093300780c */ /* 0x040fe40001741670 */
[----:B------:R-:W-:Y:S01]  /*3d90*/  ISETP.LT.OR P1, PT, R51, 0xa, P1 ;  /* 0x0000000a3300780c */ /* 0x000fe20000f21670 */
[----:B------:R-:W-:Y:S01]  /*3da0*/  @UP1 ULDC UR10, c[0x0][0x44c] ;  /* 0x00011300000a1ab9 */ /* 0x000fe20000000800 */
[----:B------:R-:W-:Y:S01]  /*3db0*/  FSEL R5, R5, -INF , !P2 ;  /* 0xff80000005057808 */ /* 0x000fe20005000000 */
[----:B------:R-:W-:Y:S01]  /*3dc0*/  UIMAD.WIDE.U32 UR10, UR47, UR10, URZ ;  /* 0x0000000a2f0a72a5 */ /* 0x000fe2000f8e003f */
[----:B------:R-:W-:Y:S01]  /*3dd0*/  FSEL R3, R6, -INF , !P1 ;  /* 0xff80000006037808 */ /* 0x000fe20004800000 */
[----:B------:R-:W-:Y:S01]  /*3de0*/  @UP1 ULDC UR15, c[0x0][0x450] ;  /* 0x00011400000f1ab9 */ /* 0x000fe20000000800 */
[----:B------:R-:W-:Y:S01]  /*3df0*/  ISETP.NE.AND P1, PT, R89, RZ, PT ;  /* 0x000000ff5900720c */ /* 0x000fe20003f25270 */
[----:B------:R-:W-:Y:S01]  /*3e00*/  @UP1 USHF.R.U32.HI UR14, URZ, UR15, UR11 ;  /* 0x0000000f3f0e1299 */ /* 0x000fe2000801160b */
[----:B------:R-:W-:-:S02]  /*3e10*/  ISETP.NE.AND P2, PT, R107, RZ, PT ;  /* 0x000000ff6b00720c */ /* 0x000fc40003f45270 */
[----:B------:R-:W-:Y:S01]  /*3e20*/  ISETP.GT.AND P1, PT, R61, 0x10, !P1 ;  /* 0x000000103d00780c */ /* 0x000fe20004f24270 */
[----:B------:R-:W-:Y:S01]  /*3e30*/  UIADD3 UR43, UR43, UR14, URZ ;  /* 0x0000000e2b2b7290 */ /* 0x000fe2000fffe03f */
[----:B------:R-:W-:Y:S02]  /*3e40*/  ISETP.NE.AND P6, PT, R108, RZ, PT ;  /* 0x000000ff6c00720c */ /* 0x000fe40003fc5270 */
[----:B------:R-:W-:Y:S01]  /*3e50*/  ISETP.LT.OR P1, PT, R51, 0x11, P1 ;  /* 0x000000113300780c */ /* 0x000fe20000f21670 */
[----:B------:R-:W-:Y:S01]  /*3e60*/  UIADD3 UR18, UR43, UR18, URZ ;  /* 0x000000122b127290 */ /* 0x000fe2000fffe03f */
[----:B------:R-:W-:Y:S02]  /*3e70*/  ISETP.GT.AND P3, PT, R61, 0x70, !P3 ;  /* 0x000000703d00780c */ /* 0x000fe40005f64270 */
        /* <DEDUP_REMOVED lines=74> */
[----:B------:R-:W-:Y:S01]  /*4320*/  ISETP.NE.AND P1, PT, R110, RZ, PT ;  /* 0x000000ff6e00720c */ /* 0x000fe20003f25270 */
[----:B------:R-:W0:Y:S01]  /*4330*/  SHFL.BFLY PT, R6, R7, 0x2, 0x1f ;  /* 0x0c401f0007067f89 */ /* 0x000e2200000e0000 */
[----:B------:R-:W-:Y:S02]  /*4340*/  ISETP.NE.AND P2, PT, R96, RZ, PT ;  /* 0x000000ff6000720c */ /* 0x000fe40003f45270 */
[----:B------:R-:W-:Y:S02]  /*4350*/  ISETP.GT.AND P1, PT, R61, 0x40, !P1 ;  /* 0x000000403d00780c */ /* 0x000fe40004f24270 */
[----:B------:R-:W-:Y:S02]  /*4360*/  ISETP.NE.AND P6, PT, R97, RZ, PT ;  /* 0x000000ff6100720c */ /* 0x000fe40003fc5270 */
        /* <DEDUP_REMOVED lines=11> */
[----:B0-----:R-:W-:Y:S02]  /*4420*/  FMNMX.FTZ R73, R7, R6, !PT ;  /* 0x0000000607497209 */ /* 0x001fe40007810000 */
[----:B------:R-:W-:Y:S02]  /*4430*/  ISETP.GT.AND P1, PT, R61, 0x48, !P1 ;  /* 0x000000483d00780c */ /* 0x000fe40004f24270 */
[----:B------:R-:W-:Y:S01]  /*4440*/  FSEL R32, R32, -INF , !P3 ;  /* 0xff80000020207808 */ /* 0x000fe20005800000 */
[----:B------:R-:W0:Y:S01]  /*4450*/  SHFL.BFLY PT, R6, R73, 0x1, 0x1f ;  /* 0x0c201f0049067f89 */ /* 0x000e2200000e0000 */
[----:B------:R-:W-:-:S02]  /*4460*/  ISETP.LT.OR P1, PT, R51, 0x49, P1 ;  /* 0x000000493300780c */ /* 0x000fc40000f21670 */
[----:B------:R-:W-:Y:S02]  /*4470*/  ISETP.LT.OR P5, PT, R51, 0x79, P5 ;  /* 0x000000793300780c */ /* 0x000fe40002fa1670 */
[----:B------:R-:W-:Y:S02]  /*4480*/  FSEL R48, R48, -INF , !P1 ;  /* 0xff80000030307808 */ /* 0x000fe40004800000 */
[----:B------:R-:W-:-:S04]  /*4490*/  ISETP.NE.AND P1, PT, R91, RZ, PT ;  /* 0x000000ff5b00720c */ /* 0x000fc80003f25270 */
[----:B------:R-:W-:-:S04]  /*44a0*/  ISETP.GT.AND P1, PT, R61, 0x49, !P1 ;  /* 0x000000493d00780c */ /* 0x000fc80004f24270 */
[----:B------:R-:W-:-:S04]  /*44b0*/  ISETP.LT.OR P1, PT, R51, 0x4a, P1 ;  /* 0x0000004a3300780c */ /* 0x000fc80000f21670 */
[----:B------:R-:W-:Y:S02]  /*44c0*/  FSEL R49, R49, -INF , !P1 ;  /* 0xff80000031317808 */ /* 0x000fe40004800000 */
[----:B------:R-:W-:Y:S02]  /*44d0*/  ISETP.NE.AND P1, PT, R92, RZ, PT ;  /* 0x000000ff5c00720c */ /* 0x000fe40003f25270 */
[----:B0-----:R-:W-:Y:S02]  /*44e0*/  FMNMX.FTZ R6, R73, R6, !PT ;  /* 0x0000000649067209 */ /* 0x001fe40007810000 */
[----:B------:R-:W-:-:S03]  /*44f0*/  ISETP.GT.AND P1, PT, R61, 0x50, !P1 ;  /* 0x000000503d00780c */ /* 0x000fc60004f24270 */
[----:B------:R-:W-:Y:S01]  /*4500*/  FMUL.FTZ R74, R6, UR6 ;  /* 0x00000006064a7c20 */ /* 0x000fe20008410000 */
        /* <DEDUP_REMOVED lines=24> */
[----:B------:R-:W-:-:S02]  /*4690*/  FSETP.NEU.FTZ.AND P1, PT, R6, -INF , PT ;  /* 0xff8000000600780b */ /* 0x000fc40003f3d000 */
[----:B------:R-:W-:Y:S02]  /*46a0*/  FSEL R30, R30, -INF , !P2 ;  /* 0xff8000001e1e7808 */ /* 0x000fe40005000000 */
[----:B------:R-:W-:Y:S02]  /*46b0*/  FSEL R79, R74, RZ, P1 ;  /* 0x000000ff4a4f7208 */ /* 0x000fe40000800000 */
[----:B------:R-:W-:Y:S02]  /*46c0*/  ISETP.GT.AND P1, PT, R61, RZ, !P6 ;  /* 0x000000ff3d00720c */ /* 0x000fe40007724270 */
[----:B------:R-:W-:Y:S01]  /*46d0*/  ISETP.NE.AND P6, PT, R75, RZ, PT ;  /* 0x000000ff4b00720c */ /* 0x000fe20003fc5270 */
[--C-:B------:R-:W-:Y:S01]  /*46e0*/  FFMA.FTZ R170, R59, UR6, -R79.reuse ;  /* 0x000000063baa7c23 */ /* 0x100fe2000801084f */
[----:B------:R-:W-:Y:S01]  /*46f0*/  ISETP.LT.OR P1, PT, R51, 0x1, P1 ;  /* 0x000000013300780c */ /* 0x000fe20000f21670 */
[--C-:B------:R-:W-:Y:S01]  /*4700*/  FFMA.FTZ R59, R58, UR6, -R79.reuse ;  /* 0x000000063a3b7c23 */ /* 0x100fe2000801084f */
[--C-:B------:R-:W-:Y:S01]  /*4710*/  FFMA.FTZ R164, R55, UR6, -R79.reuse ;  /* 0x0000000637a47c23 */ /* 0x100fe2000801084f */
[----:B------:R-:W-:Y:S01]  /*4720*/  ISETP.GT.AND P6, PT, R61, 0x79, !P6 ;  /* 0x000000793d00780c */ /* 0x000fe200077c4270 */
[--C-:B------:R-:W-:Y:S01]  /*4730*/  FFMA.FTZ R166, R46, UR6, -R79.reuse ;  /* 0x000000062ea67c23 */ /* 0x100fe2000801084f */
[----:B------:R-:W-:Y:S01]  /*4740*/  FSEL R77, R0, -INF , !P1 ;  /* 0xff800000004d7808 */ /* 0x000fe20004800000 */
[--C-:B------:R-:W-:Y:S01]  /*4750*/  FFMA.FTZ R180, R180, UR6, -R79.reuse ;  /* 0x00000006b4b47c23 */ /* 0x100fe2000801084f */
[----:B------:R-:W-:Y:S01]  /*4760*/  ISETP.NE.AND P1, PT, R86, RZ, PT ;  /* 0x000000ff5600720c */ /* 0x000fe20003f25270 */
[--C-:B------:R-:W-:Y:S01]  /*4770*/  FFMA.FTZ R65, R65, UR6, -R79.reuse ;  /* 0x0000000641417c23 */ /* 0x100fe2000801084f */
[----:B------:R-:W-:Y:S01]  /*4780*/  FMNMX.FTZ R0, R77, R4, !PT ;  /* 0x000000044d007209 */ /* 0x000fe20007810000 */
[--C-:B------:R-:W-:Y:S01]  /*4790*/  FFMA.FTZ R182, R72, UR6, -R79.reuse ;  /* 0x0000000648b67c23 */ /* 0x100fe2000801084f */
[----:B------:R-:W-:Y:S01]  /*47a0*/  ISETP.GT.AND P1, PT, R61, 0x68, !P1 ;  /* 0x000000683d00780c */ /* 0x000fe20004f24270 */
[----:B------:R-:W-:Y:S01]  /*47b0*/  MUFU.EX2 R180, R180 ;  /* 0x000000b400b47308 */ /* 0x000fe20000000800 */
        /* <DEDUP_REMOVED lines=17> */
[----:B------:R-:W1:Y:S01]  /*48d0*/  MUFU.EX2 R182, R182 ;  /* 0x000000b600b67308 */ /* 0x000e620000000800 */
[----:B------:R-:W-:Y:S01]  /*48e0*/  FSEL R34, R34, -INF , !P6 ;  /* 0xff80000022227808 */ /* 0x000fe20007000000 */
[--C-:B------:R-:W-:Y:S01]  /*48f0*/  FFMA.FTZ R154, R21, UR6, -R79.reuse ;  /* 0x00000006159a7c23 */ /* 0x100fe2000801084f */
[----:B------:R-:W-:Y:S01]  /*4900*/  FMNMX.FTZ R0, R10, R7, !PT ;  /* 0x000000070a007209 */ /* 0x000fe20007810000 */
[--C-:B------:R-:W-:Y:S01]  /*4910*/  FFMA.FTZ R21, R24, UR6, -R79.reuse ;  /* 0x0000000618157c23 */ /* 0x100fe2000801084f */
[--C-:B------:R-:W-:Y:S01]  /*4920*/  FFMA.FTZ R71, R70, UR6, -R79.reuse ;  /* 0x0000000646477c23 */ /* 0x100fe2000801084f */
[--C-:B------:R-:W-:Y:S01]  /*4930*/  FFMA.FTZ R172, R68, UR6, -R79.reuse ;  /* 0x0000000644ac7c23 */ /* 0x100fe2000801084f */
[----:B------:R-:W-:Y:S01]  /*4940*/  FMNMX.FTZ R7, R11, R0, !PT ;  /* 0x000000000b077209 */ /* 0x000fe20007810000 */
[----:B------:R-:W2:Y:S01]  /*4950*/  MUFU.EX2 R67, R67 ;  /* 0x0000004300437308 */ /* 0x000ea20000000800 */
[--C-:B------:R-:W-:Y:S01]  /*4960*/  FFMA.FTZ R73, R66, UR6, -R79.reuse ;  /* 0x0000000642497c23 */ /* 0x100fe2000801084f */
[--C-:B------:R-:W-:Y:S01]  /*4970*/  FFMA.FTZ R174, R64, UR6, -R79.reuse ;  /* 0x0000000640ae7c23 */ /* 0x100fe2000801084f */
[----:B------:R-:W-:Y:S01]  /*4980*/  FMNMX.FTZ R0, R12, R7, !PT ;  /* 0x000000070c007209 */ /* 0x000fe20007810000 */
[--C-:B------:R-:W-:Y:S01]  /*4990*/  FFMA.FTZ R63, R63, UR6, -R79.reuse ;  /* 0x000000063f3f7c23 */ /* 0x100fe2000801084f */
[--C-:B------:R-:W-:Y:S01]  /*49a0*/  FFMA.FTZ R168, R62, UR6, -R79.reuse ;  /* 0x000000063ea87c23 */ /* 0x100fe2000801084f */
[--C-:B------:R-:W-:Y:S01]  /*49b0*/  FFMA.FTZ R75, R60, UR6, -R79.reuse ;  /* 0x000000063c4b7c23 */ /* 0x100fe2000801084f */
[----:B------:R-:W-:Y:S01]  /*49c0*/  FMNMX.FTZ R7, R13, R0, !PT ;  /* 0x000000000d077209 */ /* 0x000fe20007810000 */
[----:B------:R-:W3:Y:S01]  /*49d0*/  MUFU.EX2 R176, R176 ;  /* 0x000000b000b07308 */ /* 0x000ee20000000800 */
[--C-:B------:R-:W-:Y:S01]  /*49e0*/  FFMA.FTZ R160, R44, UR6, -R79.reuse ;  /* 0x000000062ca07c23 */ /* 0x100fe2000801084f */
[--C-:B------:R-:W-:Y:S01]  /*49f0*/  FFMA.FTZ R43, R43, UR6, -R79.reuse ;  /* 0x000000062b2b7c23 */ /* 0x100fe2000801084f */
[----:B------:R-:W-:Y:S01]  /*4a00*/  FMNMX.FTZ R0, R14, R7, !PT ;  /* 0x000000070e007209 */ /* 0x000fe20007810000 */
[--C-:B------:R-:W-:Y:S01]  /*4a10*/  FFMA.FTZ R162, R42, UR6, -R79.reuse ;  /* 0x000000062aa27c23 */ /* 0x100fe2000801084f */
[--C-:B------:R-:W-:Y:S01]  /*4a20*/  FFMA.FTZ R41, R41, UR6, -R79.reuse ;  /* 0x0000000629297c23 */ /* 0x100fe2000801084f */
[--C-:B------:R-:W-:Y:S01]  /*4a30*/  FFMA.FTZ R156, R40, UR6, -R79.reuse ;  /* 0x00000006289c7c23 */ /* 0x100fe2000801084f */
[----:B------:R-:W-:Y:S01]  /*4a40*/  FMNMX.FTZ R7, R15, R0, !PT ;  /* 0x000000000f077209 */ /* 0x000fe20007810000 */
[----:B------:R-:W4:Y:S01]  /*4a50*/  MUFU.EX2 R69, R69 ;  /* 0x0000004500457308 */ /* 0x000f220000000800 */
[--C-:B------:R-:W-:Y:S01]  /*4a60*/  FFMA.FTZ R39, R39, UR6, -R79.reuse ;  /* 0x0000000627277c23 */ /* 0x100fe2000801084f */
[--C-:B------:R-:W-:Y:S01]  /*4a70*/  FFMA.FTZ R158, R38, UR6, -R79.reuse ;  /* 0x00000006269e7c23 */ /* 0x100fe2000801084f */
[----:B------:R-:W-:Y:S01]  /*4a80*/  FMNMX.FTZ R0, R20, R7, !PT ;  /* 0x0000000714007209 */ /* 0x000fe20007810000 */
[--C-:B------:R-:W-:Y:S01]  /*4a90*/  FFMA.FTZ R37, R37, UR6, -R79.reuse ;  /* 0x0000000625257c23 */ /* 0x100fe2000801084f */
[----:B------:R-:W-:-:S02]  /*4aa0*/  FFMA.FTZ R27, R27, UR6, -R79 ;  /* 0x000000061b1b7c23 */ /* 0x000fc4000801084f */
[----:B------:R-:W-:Y:S01]  /*4ab0*/  FMNMX.FTZ R7, R25, R0, !PT ;  /* 0x0000000019077209 */ /* 0x000fe20007810000 */
[----:B------:R-:W5:Y:S03]  /*4ac0*/  MUFU.EX2 R178, R178 ;  /* 0x000000b200b27308 */ /* 0x000f660000000800 */
[----:B------:R-:W-:-:S04]  /*4ad0*/  FMNMX.FTZ R7, R26, R7, !PT ;  /* 0x000000071a077209 */ /* 0x000fc80007810000 */
        /* <DEDUP_REMOVED lines=10> */
[----:B------:R-:W5:Y:S01]  /*4b80*/  MUFU.EX2 R174, R174 ;  /* 0x000000ae00ae7308 */ /* 0x000f620000000800 */
[----:B------:R-:W-:Y:S02]  /*4b90*/  FSEL R0, R31, -INF , !P1 ;  /* 0xff8000001f007808 */ /* 0x000fe40004800000 */
        /* <DEDUP_REMOVED lines=26> */
[----:B------:R-:W-:Y:S03]  /*4d40*/  MUFU.EX2 R162, R162 ;  /* 0x000000a200a27308 */ /* 0x000fe60000000800 */
[----:B------:R-:W-:Y:S02]  /*4d50*/  FSEL R45, R36, RZ, P1 ;  /* 0x000000ff242d7208 */ /* 0x000fe40000800000 */
[----:B------:R-:W-:-:S03]  /*4d60*/  PLOP3.LUT P1, PT, PT, PT, UP0, 0x40, 0x0 ;  /* 0x000000000000781c */ /* 0x000fc60003f2e808 */
[----:B------:R-:W-:Y:S01]  /*4d70*/  MUFU.EX2 R41, R41 ;  /* 0x0000002900297308 */ /* 0x000fe20000000800 */
[----:B------:R-:W-:Y:S01]  /*4d80*/  FFMA.FTZ R24, R3, UR6, -R45 ;  /* 0x0000000603187c23 */ /* 0x000fe2000801082d */
[----:B------:R-:W-:Y:S01]  /*4d90*/  FADD.FTZ R3, R180, R65 ;  /* 0x00000041b4037221 */ /* 0x000fe20000010000 */
[--C-:B------:R-:W-:Y:S01]  /*4da0*/  FFMA.FTZ R177, R2, UR6, -R45.reuse ;  /* 0x0000000602b17c23 */ /* 0x100fe2000801082d */
[--C-:B------:R-:W-:Y:S01]  /*4db0*/  FFMA.FTZ R181, R77, UR6, -R45.reuse ;  /* 0x000000064db57c23 */ /* 0x100fe2000801082d */
[----:B------:R-:W-:Y:S01]  /*4dc0*/  FFMA.FTZ R4, R4, UR6, -R45 ;  /* 0x0000000604047c23 */ /* 0x000fe2000801082d */
[----:B-1----:R-:W-:Y:S01]  /*4dd0*/  FADD.FTZ R2, R182, R3 ;  /* 0x00000003b6027221 */ /* 0x002fe20000010000 */
[--C-:B------:R-:W-:Y:S01]  /*4de0*/  FFMA.FTZ R183, R5, UR6, -R45.reuse ;  /* 0x0000000605b77c23 */ /* 0x100fe2000801082d */
[----:B------:R-:W-:Y:S01]  /*4df0*/  MUFU.EX2 R24, R24 ;  /* 0x0000001800187308 */ /* 0x000fe20000000800 */
[--C-:B------:R-:W-:Y:S01]  /*4e00*/  FFMA.FTZ R8, R8, UR6, -R45.reuse ;  /* 0x0000000608087c23 */ /* 0x100fe2000801082d */
[----:B--2---:R-:W-:Y:S01]  /*4e10*/  FADD.FTZ R3, R67, R2 ;  /* 0x0000000243037221 */ /* 0x004fe20000010000 */
[--C-:B------:R-:W-:Y:S01]  /*4e20*/  FFMA.FTZ R179, R9, UR6, -R45.reuse ;  /* 0x0000000609b37c23 */ /* 0x100fe2000801082d */
[--C-:B------:R-:W-:Y:S01]  /*4e30*/  FFMA.FTZ R10, R10, UR6, -R45.reuse ;  /* 0x000000060a0a7c23 */ /* 0x100fe2000801082d */
[----:B------:R-:W-:Y:S01]  /*4e40*/  FFMA.FTZ R173, R11, UR6, -R45 ;  /* 0x000000060bad7c23 */ /* 0x000fe2000801082d */
[----:B---3--:R-:W-:Y:S01]  /*4e50*/  FADD.FTZ R2, R176, R3 ;  /* 0x00000003b0027221 */ /* 0x008fe20000010000 */
[--C-:B------:R-:W-:Y:S01]  /*4e60*/  FFMA.FTZ R12, R12, UR6, -R45.reuse ;  /* 0x000000060c0c7c23 */ /* 0x100fe2000801082d */
[----:B------:R-:W-:Y:S01]  /*4e70*/  MUFU.EX2 R181, R181 ;  /* 0x000000b500b57308 */ /* 0x000fe20000000800 */
[--C-:B------:R-:W-:Y:S01]  /*4e80*/  FFMA.FTZ R175, R13, UR6, -R45.reuse ;  /* 0x000000060daf7c23 */ /* 0x100fe2000801082d */
[----:B----4-:R-:W-:Y:S01]  /*4e90*/  FADD.FTZ R3, R69, R2 ;  /* 0x0000000245037221 */ /* 0x010fe20000010000 */
[--C-:B------:R-:W-:Y:S01]  /*4ea0*/  FFMA.FTZ R14, R14, UR6, -R45.reuse ;  /* 0x000000060e0e7c23 */ /* 0x100fe2000801082d */
[--C-:B------:R-:W-:Y:S01]  /*4eb0*/  FFMA.FTZ R15, R15, UR6, -R45.reuse ;  /* 0x000000060f0f7c23 */ /* 0x100fe2000801082d */
[----:B------:R-:W-:Y:S01]  /*4ec0*/  FFMA.FTZ R20, R20, UR6, -R45 ;  /* 0x0000000614147c23 */ /* 0x000fe2000801082d */
[----:B-----5:R-:W-:Y:S01]  /*4ed0*/  FADD.FTZ R2, R178, R3 ;  /* 0x00000003b2027221 */ /* 0x020fe20000010000 */
[--C-:B------:R-:W-:Y:S01]  /*4ee0*/  FFMA.FTZ R25, R25, UR6, -R45.reuse ;  /* 0x0000000619197c23 */ /* 0x100fe2000801082d */
[----:B------:R-:W0:Y:S01]  /*4ef0*/  MUFU.EX2 R4, R4 ;  /* 0x0000000400047308 */ /* 0x000e220000000800 */
[--C-:B------:R-:W-:Y:S01]  /*4f00*/  FFMA.FTZ R26, R26, UR6, -R45.reuse ;  /* 0x000000061a1a7c23 */ /* 0x100fe2000801082d */
[----:B------:R-:W-:Y:S01]  /*4f10*/  FADD.FTZ R3, R71, R2 ;  /* 0x0000000247037221 */ /* 0x000fe20000010000 */
[--C-:B------:R-:W-:Y:S01]  /*4f20*/  FFMA.FTZ R28, R28, UR6, -R45.reuse ;  /* 0x000000061c1c7c23 */ /* 0x100fe2000801082d */
[--C-:B------:R-:W-:Y:S01]  /*4f30*/  FFMA.FTZ R29, R29, UR6, -R45.reuse ;  /* 0x000000061d1d7c23 */ /* 0x100fe2000801082d */
[----:B------:R-:W-:Y:S01]  /*4f40*/  FFMA.FTZ R48, R48, UR6, -R45 ;  /* 0x0000000630307c23 */ /* 0x000fe2000801082d */
[----:B------:R-:W-:Y:S01]  /*4f50*/  FADD.FTZ R2, R172, R3 ;  /* 0x00000003ac027221 */ /* 0x000fe20000010000 */
[--C-:B------:R-:W-:Y:S01]  /*4f60*/  FFMA.FTZ R49, R49, UR6, -R45.reuse ;  /* 0x0000000631317c23 */ /* 0x100fe2000801082d */
[----:B------:R-:W1:Y:S01]  /*4f70*/  MUFU.EX2 R183, R183 ;  /* 0x000000b700b77308 */ /* 0x000e620000000800 */
[--C-:B------:R-:W-:Y:S01]  /*4f80*/  FFMA.FTZ R50, R50, UR6, -R45.reuse ;  /* 0x0000000632327c23 */ /* 0x100fe2000801082d */
[----:B------:R-:W-:Y:S01]  /*4f90*/  FADD.FTZ R3, R73, R2 ;  /* 0x0000000249037221 */ /* 0x000fe20000010000 */
[--C-:B------:R-:W-:Y:S01]  /*4fa0*/  FFMA.FTZ R52, R52, UR6, -R45.reuse ;  /* 0x0000000634347c23 */ /* 0x100fe2000801082d */
[--C-:B------:R-:W-:Y:S01]  /*4fb0*/  FFMA.FTZ R53, R53, UR6, -R45.reuse ;  /* 0x0000000635357c23 */ /* 0x100fe2000801082d */
[----:B------:R-:W-:Y:S01]  /*4fc0*/  FFMA.FTZ R54, R54, UR6, -R45 ;  /* 0x0000000636367c23 */ /* 0x000fe2000801082d */
[----:B------:R-:W-:Y:S01]  /*4fd0*/  FADD.FTZ R36, R174, R3 ;  /* 0x00000003ae247221 */ /* 0x000fe20000010000 */
[--C-:B------:R-:W-:Y:S01]  /*4fe0*/  FFMA.FTZ R56, R56, UR6, -R45.reuse ;  /* 0x0000000638387c23 */ /* 0x100fe2000801082d */
[----:B------:R-:W2:Y:S01]  /*4ff0*/  MUFU.EX2 R177, R177 ;  /* 0x000000b100b17308 */ /* 0x000ea20000000800 */
[----:B0-----:R-:W-:Y:S01]  /*5000*/  FADD.FTZ R2, R181, R4 ;  /* 0x00000004b5027221 */ /* 0x001fe20000010000 */
[----:B------:R-:W-:Y:S01]  /*5010*/  FADD.FTZ R5, R63, R36 ;  /* 0x000000243f057221 */ /* 0x000fe20000010000 */
[--C-:B------:R-:W-:Y:S01]  /*5020*/  FFMA.FTZ R57, R57, UR6, -R45.reuse ;  /* 0x0000000639397c23 */ /* 0x100fe2000801082d */
[--C-:B------:R-:W-:Y:S01]  /*5030*/  FFMA.FTZ R0, R0, UR6, -R45.reuse ;  /* 0x0000000600007c23 */ /* 0x100fe2000801082d */
[----:B------:R-:W-:Y:S01]  /*5040*/  FFMA.FTZ R30, R30, UR6, -R45 ;  /* 0x000000061e1e7c23 */ /* 0x000fe2000801082d */
[----:B------:R-:W-:Y:S01]  /*5050*/  FADD.FTZ R36, R168, R5 ;  /* 0x00000005a8247221 */ /* 0x000fe20000010000 */
[--C-:B------:R-:W-:Y:S01]  /*5060*/  FFMA.FTZ R32, R32, UR6, -R45.reuse ;  /* 0x0000000620207c23 */ /* 0x100fe2000801082d */
[----:B------:R-:W0:Y:S01]  /*5070*/  MUFU.EX2 R8, R8 ;  /* 0x0000000800087308 */ /* 0x000e220000000800 */
[----:B-1----:R-:W-:Y:S01]  /*5080*/  FADD.FTZ R3, R183, R2 ;  /* 0x00000002b7037221 */ /* 0x002fe20000010000 */
[----:B------:R-:W-:Y:S01]  /*5090*/  FADD.FTZ R5, R75, R36 ;  /* 0x000000244b057221 */ /* 0x000fe20000010000 */
[----:B------:R-:W-:Y:S01]  /*50a0*/  FFMA.FTZ R55, R55, UR6, -R45 ;  /* 0x0000000637377c23 */ /* 0x000fe2000801082d */
[----:B------:R-:W-:Y:S01]  /*50b0*/  F2FP.BF16.F32.PACK_AB R181, R4, R181 ;  /* 0x000000b504b5723e */ /* 0x000fe200000010ff */
[----:B------:R-:W-:Y:S01]  /*50c0*/  FADD.FTZ R2, R24, R3 ;  /* 0x0000000318027221 */ /* 0x000fe20000010000 */
[----:B------:R-:W-:Y:S01]  /*50d0*/  FADD.FTZ R36, R170, R5 ;  /* 0x00000005aa247221 */ /* 0x000fe20000010000 */
[--C-:B------:R-:W-:Y:S01]  /*50e0*/  FFMA.FTZ R47, R47, UR6, -R45.reuse ;  /* 0x000000062f2f7c23 */ /* 0x100fe2000801082d */
[----:B------:R-:W1:Y:S01]  /*50f0*/  MUFU.EX2 R179, R179 ;  /* 0x000000b300b37308 */ /* 0x000e620000000800 */
[----:B--2---:R-:W-:Y:S01]  /*5100*/  FADD.FTZ R3, R177, R2 ;  /* 0x00000002b1037221 */ /* 0x004fe20000010000 */
[----:B------:R-:W-:Y:S01]  /*5110*/  FADD.FTZ R5, R31, R36 ;  /* 0x000000241f057221 */ /* 0x000fe20000010000 */
[----:B------:R-:W-:Y:S01]  /*5120*/  FFMA.FTZ R34, R34, UR6, -R45 ;  /* 0x0000000622227c23 */ /* 0x000fe2000801082d */
[----:B------:R-:W-:-:S02]  /*5130*/  F2FP.BF16.F32.PACK_AB R180, R65, R180 ;  /* 0x000000b441b4723e */ /* 0x000fc400000010ff */
        /* <DEDUP_REMOVED lines=21> */
[----:B------:R-:W-:Y:S01]  /*5290*/  FADD.FTZ R36, R162, R5 ;  /* 0x00000005a2247221 */ /* 0x000fe20000010000 */
[----:B------:R-:W-:Y:S01]  /*52a0*/  F2FP.BF16.F32.PACK_AB R160, R43, R160 ;  /* 0x000000a02ba0723e */ /* 0x000fe200000010ff */
[----:B------:R-:W2:Y:S01]  /*52b0*/  MUFU.EX2 R175, R175 ;  /* 0x000000af00af7308 */ /* 0x000ea20000000800 */
[----:B0-----:R-:W-:Y:S01]  /*52c0*/  FADD.FTZ R3, R173, R2 ;  /* 0x00000002ad037221 */ /* 0x001fe20000010000 */
[C---:B------:R-:W-:Y:S01]  /*52d0*/  FADD.FTZ R5, R41.reuse, R36 ;  /* 0x0000002429057221 */ /* 0x040fe20000010000 */
[----:B------:R-:W-:-:S02]  /*52e0*/  F2FP.BF16.F32.PACK_AB R162, R41, R162 ;  /* 0x000000a229a2723e */ /* 0x000fc400000010ff */
[----:B------:R-:W-:Y:S02]  /*52f0*/  F2FP.BF16.F32.PACK_AB R183, R24, R183 ;  /* 0x000000b718b7723e */ /* 0x000fe400000010ff */
[----:B------:R-:W-:Y:S01]  /*5300*/  F2FP.BF16.F32.PACK_AB R177, R8, R177 ;  /* 0x000000b108b1723e */ /* 0x000fe200000010ff */
[----:B------:R-:W0:Y:S01]  /*5310*/  MUFU.EX2 R14, R14 ;  /* 0x0000000e000e7308 */ /* 0x000e220000000800 */
[----:B-1----:R-:W-:Y:S01]  /*5320*/  FADD.FTZ R2, R12, R3 ;  /* 0x000000030c027221 */ /* 0x002fe20000010000 */
[----:B------:R-:W-:Y:S02]  /*5330*/  F2FP.BF16.F32.PACK_AB R179, R10, R179 ;  /* 0x000000b30ab3723e */ /* 0x000fe400000010ff */
[----:B------:R-:W-:-:S04]  /*5340*/  F2FP.BF16.F32.PACK_AB R173, R12, R173 ;  /* 0x000000ad0cad723e */ /* 0x000fc800000010ff */
        /* <DEDUP_REMOVED lines=66> */
[----:B-1----:R-:W-:Y:S01]  /*5770*/  FADD.FTZ R38, R154, R5 ;  /* 0x000000059a267221 */ /* 0x002fe20000010000 */
[----:B------:R-:W-:-:S06]  /*5780*/  VIADD R5, R90, 0xfffffffe ;  /* 0xfffffffe5a057836 */ /* 0x000fcc0000000000 */
[----:B------:R-:W1:Y:S01]  /*5790*/  MUFU.EX2 R34, R34 ;  /* 0x0000002200227308 */ /* 0x000e620000000800 */
[----:B--2---:R-:W-:Y:S01]  /*57a0*/  FADD.FTZ R3, R47, R4 ;  /* 0x000000042f037221 */ /* 0x004fe20000010000 */
[C---:B0-----:R-:W-:Y:S01]  /*57b0*/  FADD.FTZ R2, R21.reuse, R38 ;  /* 0x0000002615027221 */ /* 0x041fe20000010000 */
[----:B------:R-:W-:Y:S02]  /*57c0*/  F2FP.BF16.F32.PACK_AB R154, R21, R154 ;  /* 0x0000009a159a723e */ /* 0x000fe400000010ff */
[C---:B-1----:R-:W-:Y:S01]  /*57d0*/  FADD.FTZ R0, R34.reuse, R3 ;  /* 0x0000000322007221 */ /* 0x042fe20000010000 */
        /* <DEDUP_REMOVED lines=13> */
.L_x_7817:
[----:B------:R-:W-:Y:S02]  /*58b0*/  ULDC UR22, c[0x0][0x9e4] ;  /* 0x0002790000167ab9 */ /* 0x000fe40000000800 */
[----:B------:R-:W-:-:S11]  /*58c0*/  UISETP.NE.AND UP0, UPT, UR22, 0x1, UPT ;  /* 0x000000011600788c */ /* 0x000fd6000bf05270 */
[----:B------:R-:W-:Y:S02]  /*58d0*/  @UP0 ULDC.64 UR10, c[0x0][0x9e8] ;  /* 0x00027a00000a0ab9 */ /* 0x000fe40000000a00 */
[----:B------:R-:W-:-:S04]  /*58e0*/  UIMAD.WIDE.U32 UR14, UR19, UR10, URZ ;  /* 0x0000000a130e72a5 */ /* 0x000fc8000f8e003f */
[----:B------:R-:W-:-:S12]  /*58f0*/  @UP0 USHF.R.U32.HI UR19, URZ, UR11, UR15 ;  /* 0x0000000b3f130299 */ /* 0x000fd8000801160f */
.L_x_7818:
[----:B------:R-:W-:-:S04]  /*5900*/  UIMAD UR19, UR19, UR22, UR22 ;  /* 0x00000016131372a4 */ /* 0x000fc8000f8e0216 */
[----:B------:R-:W-:-:S04]  /*5910*/  UISETP.LT.AND UP0, UPT, UR18, UR19, UPT ;  /* 0x000000131200728c */ /* 0x000fc8000bf01270 */
[----:B------:R-:W-:-:S12]  /*5920*/  USEL UR18, UR18, UR19, UP0 ;  /* 0x0000001312127287 */ /* 0x000fd80008000000 */
.L_x_7816:
[----:B------:R-:W-:Y:S01]  /*5930*/  USHF.R.S32.HI UR10, URZ, 0x1f, UR18 ;  /* 0x0000001f3f0a7899 */ /* 0x000fe20008011412 */
[----:B------:R-:W-:Y:S02]  /*5940*/  CS2R R150, SRZ ;  /* 0x0000000000967805 */ /* 0x000fe4000001ff00 */
[----:B------:R-:W-:Y:S02]  /*5950*/  CS2R R148, SRZ ;  /* 0x0000000000947805 */ /* 0x000fe4000001ff00 */
[----:B------:R-:W-:Y:S01]  /*5960*/  CS2R R146, SRZ ;  /* 0x0000000000927805 */ /* 0x000fe2000001ff00 */
        /* <DEDUP_REMOVED lines=39> */
[----:B------:R-:W-:Y:S01]  /*5be0*/  IMAD.MOV.U32 R151, RZ, RZ, RZ ;  /* 0x000000ffff977224 */ /* 0x000fe200078e00ff */
[----:B------:R-:W-:Y:S01]  /*5bf0*/  ULDC UR52, c[0x0][0x9e4] ;  /* 0x0002790000347ab9 */ /* 0x000fe20000000800 */
[----:B------:R-:W-:Y:S01]  /*5c00*/  ULDC UR60, c[0x0][0x9dc] ;  /* 0x00027700003c7ab9 */ /* 0x000fe20000000800 */
[----:B------:R-:W-:Y:S01]  /*5c10*/  ULDC UR45, c[0x0][0x9d8] ;  /* 0x00027600002d7ab9 */ /* 0x000fe20000000800 */
[----:B------:R-:W-:Y:S01]  /*5c20*/  ULDC UR59, c[0x0][0x988] ;  /* 0x00026200003b7ab9 */ /* 0x000fe20000000800 */
[----:B------:R-:W-:-:S05]  /*5c30*/  ULDC UR61, c[0x0][0x9e0] ;  /* 0x00027800003d7ab9 */ /* 0x000fca0000000800 */
.L_x_7838:
[----:B------:R-:W-:Y:S01]  /*5c40*/  ISETP.NE.AND P2, PT, RZ, UR50, PT ;  /* 0x00000032ff007c0c */ /* 0x000fe2000bf45270 */
[----:B------:R-:W-:-:S04]  /*5c50*/  UISETP.NE.AND UP0, UPT, UR44, 0x1, UPT ;  /* 0x000000012c00788c */ /* 0x000fc8000bf05270 */
[----:B------:R-:W-:-:S04]  /*5c60*/  USEL UR39, URZ, 0x1, UP0 ;  /* 0x000000013f277887 */ /* 0x000fc80008000000 */
[----:B------:R-:W-:-:S04]  /*5c70*/  ULOP3.LUT UR39, UR43, UR39, URZ, 0x3c, !UPT ;  /* 0x000000272b277292 */ /* 0x000fc8000f8e3c3f */
[----:B------:R-:W-:Y:S08]  /*5c80*/  @P2 BRA `(.L_x_7820) ;  /* 0x0000000000382947 */ /* 0x000ff00003800000 */
[----:B------:R-:W-:Y:S05]  /*5c90*/  @!P0 BRA `(.L_x_7821) ;  /* 0x0000000000048947 */ /* 0x000fea0003800000 */
[----:B------:R-:W-:Y:S01]  /*5ca0*/  BPT.TRAP 0x1 ;  /* 0x000000040000795c */ /* 0x000fe20000300000 */
.L_x_7821:
        /* <DEDUP_REMOVED lines=9> */
.L_x_7822:
[----:B-1----:R-:W-:Y:S05]  /*5d40*/  @P1 BRA `(.L_x_7820) ;  /* 0x0000000000081947 */ /* 0x002fea0003800000 */
[----:B------:R-:W1:Y:S02]  /*5d50*/  SYNCS.PHASECHK.TRANS64.TRYWAIT P1, [UR6+0x28830], R6 ;  /* 0x02883006ff0075a7 */ /* 0x000e640008020146 */
[----:B-1----:R-:W-:Y:S05]  /*5d60*/  @!P1 BRA `(.L_x_7823) ;  /* 0x0000013c00549947 */ /* 0x002fea0003800000 */
.L_x_7820:
        /* <DEDUP_REMOVED lines=15> */
[----:B------:R-:W-:Y:S01]  /*5e60*/  UMOV UR34, UR30 ;  /* 0x0000001e00227c82 */ /* 0x000fe20008000000 */
        /* <DEDUP_REMOVED lines=35> */
.L_x_7825:
[----:B------:R-:W-:Y:S01]  /*60a0*/  ULEA UR6, UR44, UR40, 0x3 ;  /* 0x000000282c067291 */ /* 0x000fe2000f8e183f */
[----:B------:R-:W-:-:S05]  /*60b0*/  IMAD.U32 R6, RZ, RZ, UR43 ;  /* 0x0000002bff067e24 */ /* 0x000fca000f8e00ff */
[----:B------:R-:W-:-:S04]  /*60c0*/  SHF.L.U32 R6, R6, 0x1f, RZ ;  /* 0x0000001f06067819 */ /* 0x000fc800000006ff */
[----:B------:R0:W1:Y:S01]  /*60d0*/  SYNCS.PHASECHK.TRANS64.TRYWAIT P1, [UR6+0x28850], R6 ;  /* 0x02885006ff0075a7 */ /* 0x0000620008020146 */
[----:B------:R-:W-:Y:S05]  /*60e0*/  @!P0 BRA `(.L_x_7826) ;  /* 0x0000000000048947 */ /* 0x000fea0003800000 */
[----:B------:R-:W-:Y:S01]  /*60f0*/  BPT.TRAP 0x1 ;  /* 0x000000040000795c */ /* 0x000fe20000300000 */
.L_x_7826:
[----:B-1----:R-:W-:Y:S05]  /*6100*/  @P1 BRA `(.L_x_7824) ;  /* 0x0000000000081947 */ /* 0x002fea0003800000 */
[----:B------:R-:W1:Y:S02]  /*6110*/  SYNCS.PHASECHK.TRANS64.TRYWAIT P1, [UR6+0x28850], R6 ;  /* 0x02885006ff0075a7 */ /* 0x000e640008020146 */
[----:B-1----:R-:W-:Y:S05]  /*6120*/  @!P1 BRA `(.L_x_7827) ;  /* 0x00000138007c9947 */ /* 0x002fea0003800000 */
.L_x_7824:
[----:B------:R-:W-:Y:S01]  /*6130*/  UIADD3 UR6, UR40, 0x400, URZ ;  /* 0x0000040028067890 */ /* 0x000fe2000fffe03f */
[----:B------:R-:W-:Y:S01]  /*6140*/  WARPGROUP.ARRIVE ;  /* 0x00000000000079c5 */ /* 0x000fe20000000000 */
[----:B------:R-:W-:-:S05]  /*6150*/  UMOV UR7, 0x40000040 ;  /* 0x4000004000077882 */ /* 0x000fca0000000000 */
[----:B-1----:R-:W1:Y:S01]  /*6160*/  S2R R7, SR_TID.X ;  /* 0x0000000000077919 */ /* 0x002e620000002100 */
        /* <DEDUP_REMOVED lines=8> */
[----:B-1----:R-:W-:-:S04]  /*61f0*/  SHF.R.U32.HI R7, RZ, 0x7, R7 ;  /* 0x00000007ff077819 */ /* 0x002fc80000011607 */
[----:B0-----:R-:W-:Y:S01]  /*6200*/  IADD3 R6, -R7, 0xb, RZ ;  /* 0x0000000b07067810 */ /* 0x001fe20007ffe1ff */
[----:B------:R-:W-:Y:S02]  /*6210*/  WARPGROUP.DEPBAR.LE gsb0, 0x0 ;  /* 0x00008000000079c5 */ /* 0x000fe40000010000 */
[----:B------:R-:W-:-:S06]  /*6220*/  WARPGROUP.ARRIVE ;  /* 0x00000000000079c5 */ /* 0x000fcc0000000000 */
        /* <DEDUP_REMOVED lines=35> */
.L_x_7828:
[----:B------:R-:W-:Y:S01]  /*6460*/  UISETP.NE.AND UP1, UPT, UR51, URZ, UPT ;  /* 0x0000003f3300728c */ /* 0x000fe2000bf25270 */
[----:B------:R-:W-:Y:S01]  /*6470*/  FMUL.FTZ R13, R34, UR45 ;  /* 0x0000002d220d7c20 */ /* 0x000fe20008410000 */
[----:B------:R-:W-:Y:S01]  /*6480*/  FMUL.FTZ R34, R66, UR45 ;  /* 0x0000002d42227c20 */ /* 0x000fe20008410000 */
[----:B------:R-:W-:Y:S02]  /*6490*/  VIADD R66, R17, UR47 ;  /* 0x0000002f11427c36 */ /* 0x000fe40008000000 */
[----:B------:R-:W-:Y:S01]  /*64a0*/  FMUL.FTZ R152, R24, UR45 ;  /* 0x0000002d18987c20 */ /* 0x000fe20008410000 */
[----:B------:R-:W-:Y:S01]  /*64b0*/  FMUL.FTZ R24, R47, UR45 ;  /* 0x0000002d2f187c20 */ /* 0x000fe20008410000 */
[----:B------:R-:W-:Y:S01]  /*64c0*/  PLOP3.LUT P1, PT, PT, PT, UP1, 0x80, 0x0 ;  /* 0x000000000000781c */ /* 0x000fe20003f2f018 */
[----:B------:R-:W-:Y:S01]  /*64d0*/  FMUL.FTZ R47, R48, UR45 ;  /* 0x0000002d302f7c20 */ /* 0x000fe20008410000 */
[----:B------:R-:W-:Y:S01]  /*64e0*/  PLOP3.LUT P2, PT, PT, PT, UP1, 0x80, 0x0 ;  /* 0x000000000000781c */ /* 0x000fe20003f4f018 */
[----:B------:R-:W-:Y:S01]  /*64f0*/  ULEA UR6, UR38, UR40, 0x3 ;  /* 0x0000002826067291 */ /* 0x000fe2000f8e183f */
[----:B------:R-:W-:Y:S01]  /*6500*/  FMUL.FTZ R48, R53, UR45 ;  /* 0x0000002d35307c20 */ /* 0x000fe20008410000 */
[----:B------:R-:W-:Y:S01]  /*6510*/  @UP1 ULDC UR7, c[0x0][0x44c] ;  /* 0x0001130000071ab9 */ /* 0x000fe20000000800 */
[----:B------:R-:W-:Y:S01]  /*6520*/  FMUL.FTZ R53, R60, UR45 ;  /* 0x0000002d3c357c20 */ /* 0x000fe20008410000 */
[----:B------:R-:W-:Y:S01]  /*6530*/  FMUL.FTZ R60, R68, UR45 ;  /* 0x0000002d443c7c20 */ /* 0x000fe20008410000 */
[----:B------:R-:W-:Y:S01]  /*6540*/  UIADD3 UR6, UR6, 0x28840, URZ ;  /* 0x0002884006067890 */ /* 0x000fe2000fffe03f */
[----:B------:R-:W-:Y:S01]  /*6550*/  FMUL.FTZ R153, R25, UR45 ;  /* 0x0000002d19997c20 */ /* 0x000fe20008410000 */
[----:B------:R-:W-:Y:S01]  /*6560*/  UISETP.NE.AND UP0, UPT, UR46, URZ, UPT ;  /* 0x0000003f2e00728c */ /* 0x000fe2000bf05270 */
[----:B------:R-:W-:Y:S01]  /*6570*/  FMUL.FTZ R8, R26, UR45 ;  /* 0x0000002d1a087c20 */ /* 0x000fe20008410000 */
[----:B------:R-:W-:Y:S01]  /*6580*/  FMUL.FTZ R9, R27, UR45 ;  /* 0x0000002d1b097c20 */ /* 0x000fe20008410000 */
[----:B0-----:R-:W-:Y:S01]  /*6590*/  @P1 IMAD.HI.U32 R6, R66, UR7, RZ ;  /* 0x0000000742061c27 */ /* 0x001fe2000f8e00ff */
        /* <DEDUP_REMOVED lines=58> */
[----:B------:R-:W-:Y:S01]  /*6940*/  PLOP3.LUT P1, PT, PT, PT, UP0, 0x40, 0x0 ;  /* 0x000000000000781c */ /* 0x000fe20003f2e808 */
[----:B------:R-:W-:Y:S01]  /*6950*/  IMAD.U32 R7, RZ, RZ, UR42 ;  /* 0x0000002aff077e24 */ /* 0x000fe2000f8e00ff */
[----:B------:R-:W1:Y:S01]  /*6960*/  MUFU.TANH R152, R152 ;  /* 0x0000009800987308 */ /* 0x000e620000002400 */
[----:B------:R-:W-:Y:S01]  /*6970*/  IADD3 R6, -R16, 0x1, -R65 ;  /* 0x0000000110067810 */ /* 0x000fe20007ffe941 */
[----:B------:R-:W-:Y:S01]  /*6980*/  UMOV UR7, UR60 ;  /* 0x0000003c00077c82 */ /* 0x000fe20008000000 */
        /* <DEDUP_REMOVED lines=84> */
.L_x_7831:
[----:B------:R-:W-:-:S05]  /*6ed0*/  IMAD.U32 R70, RZ, RZ, UR52 ;  /* 0x00000034ff467e24 */ /* 0x000fca000f8e00ff */
[----:B------:R-:W-:-:S13]  /*6ee0*/  ISETP.NE.AND P1, PT, R70, 0x1, PT ;  /* 0x000000014600780c */ /* 0x000fda0003f25270 */
[----:B------:R-:W1:Y:S02]  /*6ef0*/  @P1 LDC.64 R6, c[0x0][0x9e8] ;  /* 0x00027a00ff061b82 */ /* 0x000e640000000a00 */
[----:B-1----:R-:W-:-:S05]  /*6f00*/  @P1 IMAD.HI.U32 R6, R68, R6, RZ ;  /* 0x0000000644061227 */ /* 0x002fca00078e00ff */
[----:B------:R-:W-:-:S07]  /*6f10*/  @P1 SHF.R.U32.HI R68, RZ, R7, R6 ;  /* 0x00000007ff441219 */ /* 0x000fce0000011606 */
.L_x_7832:
[----:B------:R-:W-:Y:S05]  /*6f20*/  BSYNC B0 ;  /* 0x0000000000007941 */ /* 0x000fea0003800000 */
.L_x_7830:
[----:B------:R-:W-:-:S04]  /*6f30*/  IMAD R7, R68, R70, -R65 ;  /* 0x0000004644077224 */ /* 0x000fc800078e0a41 */
[----:B------:R-:W-:-:S05]  /*6f40*/  IMAD.IADD R6, R7, 0x1, -R16 ;  /* 0x0000000107067824 */ /* 0x000fca00078e0a10 */
[----:B------:R-:W-:Y:S02]  /*6f50*/  VIADDMNMX R73, R6, R70, R73, PT ;  /* 0x0000004606497246 */ /* 0x000fe40003800149 */
[----:B------:R-:W-:-:S07]  /*6f60*/  VIMNMX R75, R75, R6, !PT ;  /* 0x000000064b4b7248 */ /* 0x000fce0007fe0100 */
.L_x_7829:
[----:B------:R-:W-:Y:S01]  /*6f70*/  ISETP.GT.AND P1, PT, R5, -0x1, PT ;  /* 0xffffffff0500780c */ /* 0x000fe20003f24270 */
[----:B------:R1:W2:Y:S01]  /*6f80*/  SHFL.IDX PT, R6, R66, 0x1, 0x1c1f ;  /* 0x003c1f0042067f89 */ /* 0x0002a200000e0000 */
[----:B------:R-:W-:Y:S02]  /*6f90*/  UISETP.NE.AND UP0, UPT, UR46, URZ, UPT ;  /* 0x0000003f2e00728c */ /* 0x000fe4000bf05270 */
[C---:B------:R-:W-:Y:S02]  /*6fa0*/  ISETP.GT.AND P3, PT, R75.reuse, 0x8, P1 ;  /* 0x000000084b00780c */ /* 0x040fe40000f64270 */
[----:B------:R-:W-:Y:S02]  /*6fb0*/  ISETP.GT.AND P6, PT, R75, RZ, P1 ;  /* 0x000000ff4b00720c */ /* 0x000fe40000fc4270 */
        /* <DEDUP_REMOVED lines=13> */
[----:B0-----:R-:W-:-:S02]  /*7090*/  FSEL R158, R158, -INF , !P3 ;  /* 0xff8000009e9e7808 */ /* 0x001fc40005800000 */
[----:B------:R-:W-:Y:S02]  /*70a0*/  ISETP.GT.AND P3, PT, R75, 0x30, P1 ;  /* 0x000000304b00780c */ /* 0x000fe40000f64270 */
[C---:B------:R-:W-:Y:S02]  /*70b0*/  ISETP.LT.OR P5, PT, R73.reuse, 0xa, P5 ;  /* 0x0000000a4900780c */ /* 0x040fe40002fa1670 */
[C---:B------:R-:W-:Y:S02]  /*70c0*/  ISETP.LT.OR P4, PT, R73.reuse, 0x11, P4 ;  /* 0x000000114900780c */ /* 0x040fe40002781670 */
[C---:B------:R-:W-:Y:S02]  /*70d0*/  ISETP.LT.OR P6, PT, R73.reuse, 0x12, P6 ;  /* 0x000000124900780c */ /* 0x040fe400037c1670 */
[C---:B------:R-:W-:Y:S02]  /*70e0*/  ISETP.LT.OR P2, PT, R73.reuse, 0x19, P2 ;  /* 0x000000194900780c */ /* 0x040fe40001741670 */
[----:B------:R-:W-:-:S02]  /*70f0*/  ISETP.LT.OR P3, PT, R73, 0x31, P3 ;  /* 0x000000314900780c */ /* 0x000fc40001f61670 */
[----:B------:R-:W-:Y:S02]  /*7100*/  FSEL R164, R155, -INF , !P5 ;  /* 0xff8000009ba47808 */ /* 0x000fe40006800000 */
[----:B------:R-:W-:Y:S02]  /*7110*/  FSEL R154, R157, -INF , !P4 ;  /* 0xff8000009d9a7808 */ /* 0x000fe40006000000 */
[----:B------:R-:W-:Y:S02]  /*7120*/  FSEL R156, R156, -INF , !P6 ;  /* 0xff8000009c9c7808 */ /* 0x000fe40007000000 */
[----:B------:R-:W-:Y:S02]  /*7130*/  FSEL R152, R159, -INF , !P2 ;  /* 0xff8000009f987808 */ /* 0x000fe40005000000 */
[C---:B------:R-:W-:Y:S02]  /*7140*/  ISETP.GT.AND P5, PT, R75.reuse, 0x20, P1 ;  /* 0x000000204b00780c */ /* 0x040fe40000fa4270 */
[----:B------:R-:W-:-:S02]  /*7150*/  ISETP.GT.AND P4, PT, R75, 0x21, P1 ;  /* 0x000000214b00780c */ /* 0x000fc40000f84270 */
[C---:B------:R-:W-:Y:S02]  /*7160*/  ISETP.GT.AND P6, PT, R75.reuse, 0x28, P1 ;  /* 0x000000284b00780c */ /* 0x040fe40000fc4270 */
[----:B------:R-:W-:Y:S02]  /*7170*/  ISETP.GT.AND P2, PT, R75, 0x29, P1 ;  /* 0x000000294b00780c */ /* 0x000fe40000f44270 */
        /* <DEDUP_REMOVED lines=37> */
[----:B-1----:R-:W-:Y:S02]  /*73d0*/  FSEL R66, R53, -INF , !P5 ;  /* 0xff80000035427808 */ /* 0x002fe40006800000 */
[----:B------:R-:W-:Y:S02]  /*73e0*/  FSEL R68, R52, -INF , !P4 ;  /* 0xff80000034447808 */ /* 0x000fe40006000000 */
[----:B------:R-:W-:-:S02]  /*73f0*/  FSEL R64, R64, -INF , !P6 ;  /* 0xff80000040407808 */ /* 0x000fc40007000000 */
[----:B------:R-:W-:Y:S02]  /*7400*/  FSEL R62, R62, -INF , !P2 ;  /* 0xff8000003e3e7808 */ /* 0x000fe40005000000 */
[C---:B------:R-:W-:Y:S02]  /*7410*/  ISETP.GT.AND P5, PT, R75.reuse, 0x59, P1 ;  /* 0x000000594b00780c */ /* 0x040fe40000fa4270 */
[C---:B------:R-:W-:Y:S02]  /*7420*/  ISETP.GT.AND P4, PT, R75.reuse, 0x60, P1 ;  /* 0x000000604b00780c */ /* 0x040fe40000f84270 */
[C---:B------:R-:W-:Y:S02]  /*7430*/  ISETP.GT.AND P6, PT, R75.reuse, 0x61, P1 ;  /* 0x000000614b00780c */ /* 0x040fe40000fc4270 */
[----:B------:R-:W-:Y:S02]  /*7440*/  ISETP.GT.AND P2, PT, R75, 0x68, P1 ;  /* 0x000000684b00780c */ /* 0x000fe40000f44270 */
[----:B------:R-:W-:Y:S01]  /*7450*/  FSEL R49, R57, -INF , !P3 ;  /* 0xff80000039317808 */ /* 0x000fe20005800000 */
[--C-:B--2---:R-:W-:Y:S01]  /*7460*/  IMAD.IADD R57, R61, 0x1, R6.reuse ;  /* 0x000000013d397824 */ /* 0x104fe200078e0206 */
[----:B------:R-:W-:Y:S01]  /*7470*/  PLOP3.LUT P3, PT, PT, PT, UP0, 0x40, 0x0 ;  /* 0x000000000000781c */ /* 0x000fe20003f6e808 */
[----:B------:R-:W-:Y:S01]  /*7480*/  IMAD.IADD R61, R71, 0x1, R6 ;  /* 0x00000001473d7824 */ /* 0x000fe200078e0206 */
        /* <DEDUP_REMOVED lines=34> */
.L_x_7835:
[----:B------:R-:W-:-:S05]  /*76b0*/  IMAD.U32 R162, RZ, RZ, UR52 ;  /* 0x00000034ffa27e24 */ /* 0x000fca000f8e00ff */
[----:B------:R-:W-:-:S13]  /*76c0*/  ISETP.NE.AND P2, PT, R162, 0x1, PT ;  /* 0x00000001a200780c */ /* 0x000fda0003f45270 */
[----:B------:R-:W0:Y:S02]  /*76d0*/  @P2 LDC.64 R6, c[0x0][0x9e8] ;  /* 0x00027a00ff062b82 */ /* 0x000e240000000a00 */
[----:B0-----:R-:W-:-:S05]  /*76e0*/  @P2 IMAD.HI.U32 R6, R51, R6, RZ ;  /* 0x0000000633062227 */ /* 0x001fca00078e00ff */
[----:B------:R-:W-:-:S07]  /*76f0*/  @P2 SHF.R.U32.HI R51, RZ, R7, R6 ;  /* 0x00000007ff332219 */ /* 0x000fce0000011606 */
.L_x_7836:
[----:B------:R-:W-:Y:S05]  /*7700*/  BSYNC B0 ;  /* 0x0000000000007941 */ /* 0x000fea0003800000 */
.L_x_7834:
[----:B------:R-:W-:-:S04]  /*7710*/  IMAD R51, R51, R162, -R65 ;  /* 0x000000a233337224 */ /* 0x000fc800078e0a41 */
[----:B------:R-:W-:-:S05]  /*7720*/  IMAD.IADD R6, R51, 0x1, -R16 ;  /* 0x0000000133067824 */ /* 0x000fca00078e0a10 */
[----:B------:R-:W-:Y:S02]  /*7730*/  VIADDMNMX R57, R6, R162, R57, PT ;  /* 0x000000a206397246 */ /* 0x000fe40003800139 */
[----:B------:R-:W-:-:S07]  /*7740*/  VIMNMX R61, R61, R6, !PT ;  /* 0x000000063d3d7248 */ /* 0x000fce0007fe0100 */
.L_x_7833:
[----:B------:R-:W-:Y:S01]  /*7750*/  FMNMX.FTZ R7, R170, R3, !PT ;  /* 0x00000003aa077209 */ /* 0x000fe20007810000 */
[----:B------:R-:W-:Y:S01]  /*7760*/  UMOV UR6, UR59 ;  /* 0x0000003b00067c82 */ /* 0x000fe20008000000 */
[----:B------:R-:W-:Y:S02]  /*7770*/  ISETP.GT.AND P5, PT, R61, 0x10, P1 ;  /* 0x000000103d00780c */ /* 0x000fe40000fa4270 */
[----:B------:R-:W-:Y:S02]  /*7780*/  FMNMX.FTZ R7, R168, R7, !PT ;  /* 0x00000007a8077209 */ /* 0x000fe40007810000 */
[----:B------:R-:W-:Y:S02]  /*7790*/  ISETP.LT.OR P5, PT, R57, 0x11, P5 ;  /* 0x000000113900780c */ /* 0x000fe40002fa1670 */
[----:B------:R-:W-:Y:S02]  /*77a0*/  FMNMX.FTZ R7, R166, R7, !PT ;  /* 0x00000007a6077209 */ /* 0x000fe40007810000 */
[----:B------:R-:W-:-:S02]  /*77b0*/  FSEL R13, R13, -INF , !P5 ;  /* 0xff8000000d0d7808 */ /* 0x000fc40006800000 */
        /* <DEDUP_REMOVED lines=13> */
[C---:B------:R-:W-:Y:S02]  /*7890*/  ISETP.GT.AND P5, PT, R61.reuse, RZ, P1 ;  /* 0x000000ff3d00720c */ /* 0x040fe40000fa4270 */
[----:B------:R-:W-:Y:S02]  /*78a0*/  FMNMX.FTZ R7, R84, R7, !PT ;  /* 0x0000000754077209 */ /* 0x000fe40007810000 */
[----:B------:R-:W-:Y:S02]  /*78b0*/  ISETP.GT.AND P2, PT, R61, 0x11, P1 ;  /* 0x000000113d00780c */ /* 0x000fe40000f44270 */
[----:B------:R-:W-:Y:S02]  /*78c0*/  FMNMX.FTZ R7, R82, R7, !PT ;  /* 0x0000000752077209 */ /* 0x000fe40007810000 */
[----:B------:R-:W-:-:S02]  /*78d0*/  ISETP.LT.OR P5, PT, R57, 0x1, P5 ;  /* 0x000000013900780c */ /* 0x000fc40002fa1670 */
[----:B------:R-:W-:Y:S02]  /*78e0*/  FMNMX.FTZ R7, R80, R7, !PT ;  /* 0x0000000750077209 */ /* 0x000fe40007810000 */
[----:B------:R-:W-:Y:S02]  /*78f0*/  ISETP.LT.OR P2, PT, R57, 0x12, P2 ;  /* 0x000000123900780c */ /* 0x000fe40001741670 */
[----:B------:R-:W-:Y:S02]  /*7900*/  FMNMX.FTZ R7, R78, R7, !PT ;  /* 0x000000074e077209 */ /* 0x000fe40007810000 */
[C---:B------:R-:W-:Y:S02]  /*7910*/  ISETP.GT.AND P3, PT, R61.reuse, 0x8, P1 ;  /* 0x000000083d00780c */ /* 0x040fe40000f64270 */
[----:B------:R-:W-:Y:S02]  /*7920*/  FMNMX.FTZ R7, R76, R7, !PT ;  /* 0x000000074c077209 */ /* 0x000fe40007810000 */
[----:B------:R-:W-:-:S02]  /*7930*/  ISETP.GT.AND P4, PT, R61, 0x9, P1 ;  /* 0x000000093d00780c */ /* 0x000fc40000f84270 */
[----:B------:R-:W-:Y:S02]  /*7940*/  FMNMX.FTZ R7, R74, R7, !PT ;  /* 0x000000074a077209 */ /* 0x000fe40007810000 */
[----:B------:R-:W-:Y:S02]  /*7950*/  FSEL R59, R8, -INF , !P5 ;  /* 0xff800000083b7808 */ /* 0x000fe40006800000 */
        /* <DEDUP_REMOVED lines=8> */
[----:B------:R-:W-:Y:S02]  /*79e0*/  FMNMX.FTZ R7, R64, R7, !PT ;  /* 0x0000000740077209 */ /* 0x000fe40007810000 */
[----:B------:R-:W-:-:S02]  /*79f0*/  FMNMX.FTZ R8, R59, R4, !PT ;  /* 0x000000043b087209 */ /* 0x000fc40007810000 */
[----:B------:R-:W-:Y:S02]  /*7a00*/  FMNMX.FTZ R7, R62, R7, !PT ;  /* 0x000000073e077209 */ /* 0x000fe40007810000 */
[----:B------:R-:W-:Y:S02]  /*7a10*/  ISETP.LT.OR P2, PT, R57, 0x22, P2 ;  /* 0x000000223900780c */ /* 0x000fe40001741670 */
[----:B------:R-:W-:Y:S02]  /*7a20*/  FMNMX.FTZ R7, R60, R7, !PT ;  /* 0x000000073c077209 */ /* 0x000fe40007810000 */
[----:B------:R-:W-:Y:S02]  /*7a30*/  FSEL R11, R11, -INF , !P3 ;  /* 0xff8000000b0b7808 */ /* 0x000fe40005800000 */
[----:B------:R-:W-:Y:S02]  /*7a40*/  FMNMX.FTZ R7, R58, R7, !PT ;  /* 0x000000073a077209 */ /* 0x000fe40007810000 */
[----:B------:R-:W-:-:S02]  /*7a50*/  FSEL R10, R10, -INF , !P4 ;  /* 0xff8000000a0a7808 */ /* 0x000fc40006000000 */
[----:B------:R-:W-:Y:S02]  /*7a60*/  FMNMX.FTZ R7, R56, R7, !PT ;  /* 0x0000000738077209 */ /* 0x000fe40007810000 */
[----:B------:R-:W-:Y:S02]  /*7a70*/  FMNMX.FTZ R8, R9, R8, !PT ;  /* 0x0000000809087209 */ /* 0x000fe40007810000 */
[----:B------:R-:W-:Y:S02]  /*7a80*/  FMNMX.FTZ R7, R54, R7, !PT ;  /* 0x0000000736077209 */ /* 0x000fe40007810000 */
[----:B------:R-:W-:Y:S02]  /*7a90*/  ISETP.GT.AND P4, PT, R61, 0x19, P1 ;  /* 0x000000193d00780c */ /* 0x000fe40000f84270 */
[----:B------:R-:W-:Y:S02]  /*7aa0*/  FMNMX.FTZ R6, R52, R7, !PT ;  /* 0x0000000734067209 */ /* 0x000fe40007810000 */
[----:B------:R-:W-:-:S02]  /*7ab0*/  FSEL R14, R14, -INF , !P2 ;  /* 0xff8000000e0e7808 */ /* 0x000fc40005000000 */
[----:B------:R-:W-:Y:S02]  /*7ac0*/  FMNMX.FTZ R7, R49, R6, !PT ;  /* 0x0000000631077209 */ /* 0x000fe40007810000 */
[C---:B------:R-:W-:Y:S02]  /*7ad0*/  ISETP.GT.AND P2, PT, R61.reuse, 0x30, P1 ;  /* 0x000000303d00780c */ /* 0x040fe40000f44270 */
[----:B------:R-:W-:Y:S02]  /*7ae0*/  FMNMX.FTZ R7, R50, R7, !PT ;  /* 0x0000000732077209 */ /* 0x000fe40007810000 */
[----:B------:R-:W-:Y:S02]  /*7af0*/  ISETP.GT.AND P3, PT, R61, 0x18, P1 ;  /* 0x000000183d00780c */ /* 0x000fe40000f64270 */
[----:B------:R-:W-:Y:S02]  /*7b00*/  FMNMX.FTZ R6, R48, R7, !PT ;  /* 0x0000000730067209 */ /* 0x000fe40007810000 */
[----:B------:R-:W-:-:S02]  /*7b10*/  FMNMX.FTZ R63, R11, R8, !PT ;  /* 0x000000080b3f7209 */ /* 0x000fc40007810000 */
[----:B------:R-:W-:Y:S02]  /*7b20*/  FMNMX.FTZ R7, R47, R6, !PT ;  /* 0x000000062f077209 */ /* 0x000fe40007810000 */
[C---:B------:R-:W-:Y:S02]  /*7b30*/  ISETP.LT.OR P4, PT, R57.reuse, 0x1a, P4 ;  /* 0x0000001a3900780c */ /* 0x040fe40002781670 */
[----:B------:R-:W-:Y:S02]  /*7b40*/  FMNMX.FTZ R7, R46, R7, !PT ;  /* 0x000000072e077209 */ /* 0x000fe40007810000 */
[C---:B------:R-:W-:Y:S02]  /*7b50*/  ISETP.LT.OR P2, PT, R57.reuse, 0x31, P2 ;  /* 0x000000313900780c */ /* 0x040fe40001741670 */
[----:B------:R-:W-:Y:S01]  /*7b60*/  ISETP.LT.OR P3, PT, R57, 0x19, P3 ;  /* 0x000000193900780c */ /* 0x000fe20001f61670 */
[----:B------:R-:W0:Y:S01]  /*7b70*/  SHFL.BFLY PT, R6, R7, 0x2, 0x1f ;  /* 0x0c401f0007067f89 */ /* 0x000e2200000e0000 */
[----:B------:R-:W-:-:S02]  /*7b80*/  FSEL R8, R27, -INF , !P2 ;  /* 0xff8000001b087808 */ /* 0x000fc40005000000 */
[----:B------:R-:W-:Y:S02]  /*7b90*/  FSEL R20, R20, -INF , !P3 ;  /* 0xff80000014147808 */ /* 0x000fe40005800000 */
[C---:B------:R-:W-:Y:S02]  /*7ba0*/  ISETP.GT.AND P3, PT, R61.reuse, 0x28, P1 ;  /* 0x000000283d00780c */ /* 0x040fe40000f64270 */
[----:B------:R-:W-:Y:S02]  /*7bb0*/  ISETP.GT.AND P5, PT, R61, 0x38, P1 ;  /* 0x000000383d00780c */ /* 0x000fe40000fa4270 */
[C---:B------:R-:W-:Y:S02]  /*7bc0*/  ISETP.LT.OR P3, PT, R57.reuse, 0x29, P3 ;  /* 0x000000293900780c */ /* 0x040fe40001f61670 */
[----:B------:R-:W-:Y:S02]  /*7bd0*/  ISETP.LT.OR P5, PT, R57, 0x39, P5 ;  /* 0x000000393900780c */ /* 0x000fe40002fa1670 */
[----:B------:R-:W-:-:S02]  /*7be0*/  FSEL R55, R25, -INF , !P3 ;  /* 0xff80000019377808 */ /* 0x000fc40005800000 */
[----:B------:R-:W-:Y:S02]  /*7bf0*/  ISETP.GT.AND P3, PT, R61, 0x31, P1 ;  /* 0x000000313d00780c */ /* 0x000fe40000f64270 */
[----:B------:R-:W-:Y:S02]  /*7c00*/  FSEL R28, R28, -INF , !P5 ;  /* 0xff8000001c1c7808 */ /* 0x000fe40006800000 */
[----:B------:R-:W-:Y:S02]  /*7c10*/  ISETP.LT.OR P3, PT, R57, 0x32, P3 ;  /* 0x000000323900780c */ /* 0x000fe40001f61670 */
[----:B------:R-:W-:Y:S02]  /*7c20*/  ISETP.GT.AND P5, PT, R61, 0x48, P1 ;  /* 0x000000483d00780c */ /* 0x000fe40000fa4270 */
[----:B------:R-:W-:Y:S02]  /*7c30*/  FSEL R26, R26, -INF , !P3 ;  /* 0xff8000001a1a7808 */ /* 0x000fe40005800000 */
[----:B0-----:R-:W-:-:S02]  /*7c40*/  FMNMX.FTZ R51, R7, R6, !PT ;  /* 0x0000000607337209 */ /* 0x001fc40007810000 */
[----:B------:R-:W-:Y:S02]  /*7c50*/  ISETP.GT.AND P3, PT, R61, 0x41, P1 ;  /* 0x000000413d00780c */ /* 0x000fe40000f64270 */
[C---:B------:R-:W-:Y:S01]  /*7c60*/  ISETP.LT.OR P5, PT, R57.reuse, 0x49, P5 ;  /* 0x000000493900780c */ /* 0x040fe20002fa1670 */
[----:B------:R-:W0:Y:S01]  /*7c70*/  SHFL.BFLY PT, R6, R51, 0x1, 0x1f ;  /* 0x0c201f0033067f89 */ /* 0x000e2200000e0000 */
[----:B------:R-:W-:Y:S02]  /*7c80*/  ISETP.LT.OR P3, PT, R57, 0x42, P3 ;  /* 0x000000423900780c */ /* 0x000fe40001f61670 */
[----:B------:R-:W-:Y:S02]  /*7c90*/  ISETP.GT.AND P2, PT, R61, 0x40, P1 ;  /* 0x000000403d00780c */ /* 0x000fe40000f44270 */
[----:B------:R-:W-:Y:S02]  /*7ca0*/  FSEL R65, R31, -INF , !P3 ;  /* 0xff8000001f417808 */ /* 0x000fe40005800000 */
[----:B------:R-:W-:-:S02]  /*7cb0*/  ISETP.LT.OR P2, PT, R57, 0x41, P2 ;  /* 0x000000413900780c */ /* 0x000fc40001741670 */
[----:B------:R-:W-:Y:S02]  /*7cc0*/  ISETP.GT.AND P3, PT, R61, 0x51, P1 ;  /* 0x000000513d00780c */ /* 0x000fe40000f64270 */
[----:B------:R-:W-:Y:S02]  /*7cd0*/  FSEL R30, R30, -INF , !P2 ;  /* 0xff8000001e1e7808 */ /* 0x000fe40005000000 */
[----:B------:R-:W-:Y:S02]  /*7ce0*/  ISETP.LT.OR P3, PT, R57, 0x52, P3 ;  /* 0x000000523900780c */ /* 0x000fe40001f61670 */
[----:B------:R-:W-:Y:S02]  /*7cf0*/  ISETP.GT.AND P2, PT, R61, 0x50, P1 ;  /* 0x000000503d00780c */ /* 0x000fe40000f44270 */
[----:B------:R-:W-:Y:S02]  /*7d00*/  FSEL R69, R35, -INF , !P3 ;  /* 0xff80000023457808 */ /* 0x000fe40005800000 */
[----:B------:R-:W-:-:S02]  /*7d10*/  ISETP.LT.OR P2, PT, R57, 0x51, P2 ;  /* 0x000000513900780c */ /* 0x000fc40001741670 */
[----:B------:R-:W-:Y:S02]  /*7d20*/  ISETP.GT.AND P3, PT, R61, 0x61, P1 ;  /* 0x000000613d00780c */ /* 0x000fe40000f64270 */
[----:B------:R-:W-:Y:S02]  /*7d30*/  FSEL R34, R34, -INF , !P2 ;  /* 0xff80000022227808 */ /* 0x000fe40005000000 */
[----:B0-----:R-:W-:Y:S02]  /*7d40*/  FMNMX.FTZ R6, R51, R6, !PT ;  /* 0x0000000633067209 */ /* 0x001fe40007810000 */
[----:B------:R-:W-:Y:S02]  /*7d50*/  ISETP.GT.AND P2, PT, R61, 0x60, P1 ;  /* 0x000000603d00780c */ /* 0x000fe40000f44270 */
[C---:B------:R-:W-:Y:S01]  /*7d60*/  FSETP.NEU.FTZ.AND P6, PT, R6.reuse, -INF , PT ;  /* 0xff8000000600780b */ /* 0x040fe20003fdd000 */
[----:B------:R-:W-:Y:S01]  /*7d70*/  FMUL.FTZ R53, R6, UR6 ;  /* 0x0000000606357c20 */ /* 0x000fe20008410000 */
[----:B------:R-:W-:-:S02]  /*7d80*/  ISETP.LT.OR P2, PT, R57, 0x61, P2 ;  /* 0x000000613900780c */ /* 0x000fc40001741670 */
[----:B------:R-:W-:Y:S02]  /*7d90*/  ISETP.LT.OR P3, PT, R57, 0x62, P3 ;  /* 0x000000623900780c */ /* 0x000fe40001f61670 */
[----:B------:R-:W-:Y:S02]  /*7da0*/  FSEL R7, R53, RZ, P6 ;  /* 0x000000ff35077208 */ /* 0x000fe40003000000 */
[----:B------:R-:W-:Y:S02]  /*7db0*/  FSEL R53, R15, -INF , !P4 ;  /* 0xff8000000f357808 */ /* 0x000fe40006000000 */
        /* <DEDUP_REMOVED lines=27> */
[----:B------:R0:W-:Y:S01]  /*7f70*/  MUFU.EX2 R27, R158 ;  /* 0x0000009e001b7308 */ /* 0x0001e20000000800 */
[----:B------:R-:W-:Y:S01]  /*7f80*/  ISETP.LT.OR P4, PT, R57, 0x4a, P4 ;  /* 0x0000004a3900780c */ /* 0x000fe20002781670 */
[--C-:B------:R-:W-:Y:S01]  /*7f90*/  FFMA.FTZ R174, R84, UR6, -R7.reuse ;  /* 0x0000000654ae7c23 */ /* 0x100fe20008010807 */
[----:B------:R-:W-:Y:S01]  /*7fa0*/  FMNMX.FTZ R67, R55, R86, !PT ;  /* 0x0000005637437209 */ /* 0x000fe20007810000 */
[--C-:B------:R-:W-:Y:S01]  /*7fb0*/  FFMA.FTZ R170, R76, UR6, -R7.reuse ;  /* 0x000000064caa7c23 */ /* 0x100fe20008010807 */
[----:B------:R-:W-:Y:S01]  /*7fc0*/  FSEL R32, R32, -INF , !P4 ;  /* 0xff80000020207808 */ /* 0x000fe20006000000 */
[--C-:B------:R-:W-:Y:S01]  /*7fd0*/  FFMA.FTZ R164, R72, UR6, -R7.reuse ;  /* 0x0000000648a47c23 */ /* 0x100fe20008010807 */
[----:B------:R-:W-:Y:S01]  /*7fe0*/  FMNMX.FTZ R31, R24, R67, !PT ;  /* 0x00000043181f7209 */ /* 0x000fe20007810000 */
[----:B------:R1:W-:Y:S01]  /*7ff0*/  MUFU.EX2 R29, R160 ;  /* 0x000000a0001d7308 */ /* 0x0003e20000000800 */
[----:B------:R-:W-:Y:S01]  /*8000*/  FSEL R67, R33, -INF , !P5 ;  /* 0xff80000021437808 */ /* 0x000fe20006800000 */
[--C-:B------:R-:W-:Y:S01]  /*8010*/  FFMA.FTZ R162, R60, UR6, -R7.reuse ;  /* 0x000000063ca27c23 */ /* 0x100fe20008010807 */
[----:B------:R-:W-:Y:S01]  /*8020*/  FMNMX.FTZ R31, R8, R31, !PT ;  /* 0x0000001f081f7209 */ /* 0x000fe20007810000 */
[--C-:B------:R-:W-:Y:S01]  /*8030*/  FFMA.FTZ R156, R56, UR6, -R7.reuse ;  /* 0x00000006389c7c23 */ /* 0x100fe20008010807 */
[----:B------:R-:W-:Y:S01]  /*8040*/  ISETP.GT.AND P5, PT, R61, 0x58, P1 ;  /* 0x000000583d00780c */ /* 0x000fe20000fa4270 */
[--C-:B0-----:R-:W-:Y:S01]  /*8050*/  FFMA.FTZ R158, R52, UR6, -R7.reuse ;  /* 0x00000006349e7c23 */ /* 0x101fe20008010807 */
[----:B------:R-:W-:Y:S01]  /*8060*/  FMNMX.FTZ R33, R26, R31, !PT ;  /* 0x0000001f1a217209 */ /* 0x000fe20007810000 */
[--C-:B------:R-:W-:Y:S01]  /*8070*/  FFMA.FTZ R152, R50, UR6, -R7.reuse ;  /* 0x0000000632987c23 */ /* 0x100fe20008010807 */
[----:B------:R-:W-:Y:S01]  /*8080*/  ISETP.LT.OR P5, PT, R57, 0x59, P5 ;  /* 0x000000593900780c */ /* 0x000fe20002fa1670 */
[----:B------:R0:W-:Y:S01]  /*8090*/  MUFU.EX2 R31, R71 ;  /* 0x00000047001f7308 */ /* 0x0001e20000000800 */
[----:B------:R-:W-:Y:S01]  /*80a0*/  FMNMX.FTZ R82, R28, R33, !PT ;  /* 0x000000211c527209 */ /* 0x000fe20007810000 */
[--C-:B-1----:R-:W-:Y:S01]  /*80b0*/  FFMA.FTZ R160, R64, UR6, -R7.reuse ;  /* 0x0000000640a07c23 */ /* 0x102fe20008010807 */
[----:B------:R-:W-:Y:S01]  /*80c0*/  ISETP.GT.AND P4, PT, R61, 0x59, P1 ;  /* 0x000000593d00780c */ /* 0x000fe20000f84270 */
[----:B------:R-:W-:Y:S01]  /*80d0*/  FFMA.FTZ R154, R47, UR6, -R7 ;  /* 0x000000062f9a7c23 */ /* 0x000fe20008010807 */
[----:B------:R-:W-:-:S02]  /*80e0*/  FMNMX.FTZ R33, R63, R82, !PT ;  /* 0x000000523f217209 */ /* 0x000fc40007810000 */
[----:B------:R-:W-:Y:S01]  /*80f0*/  ISETP.LT.OR P4, PT, R57, 0x5a, P4 ;  /* 0x0000005a3900780c */ /* 0x000fe20002781670 */
[----:B------:R-:W-:Y:S01]  /*8100*/  MUFU.EX2 R51, R51 ;  /* 0x0000003300337308 */ /* 0x000fe20000000800 */
[----:B------:R-:W-:Y:S01]  /*8110*/  FMNMX.FTZ R80, R30, R33, !PT ;  /* 0x000000211e507209 */ /* 0x000fe20007810000 */
[----:B------:R-:W-:Y:S01]  /*8120*/  FFMA.FTZ R33, R78, UR6, -R7 ;  /* 0x000000064e217c23 */ /* 0x000fe20008010807 */
[----:B0-----:R-:W-:Y:S02]  /*8130*/  FSEL R71, R36, -INF , !P5 ;  /* 0xff80000024477808 */ /* 0x001fe40006800000 */
[----:B------:R-:W-:Y:S02]  /*8140*/  FMNMX.FTZ R80, R65, R80, !PT ;  /* 0x0000005041507209 */ /* 0x000fe40007810000 */
[----:B------:R-:W-:Y:S01]  /*8150*/  FSEL R73, R37, -INF , !P4 ;  /* 0xff80000025497808 */ /* 0x000fe20006000000 */
[----:B------:R-:W-:Y:S01]  /*8160*/  MUFU.EX2 R180, R180 ;  /* 0x000000b400b47308 */ /* 0x000fe20000000800 */
[----:B------:R-:W-:-:S02]  /*8170*/  FMNMX.FTZ R35, R67, R80, !PT ;  /* 0x0000005043237209 */ /* 0x000fc40007810000 */
[C---:B------:R-:W-:Y:S02]  /*8180*/  ISETP.GT.AND P5, PT, R61.reuse, 0x68, P1 ;  /* 0x000000683d00780c */ /* 0x040fe40000fa4270 */
[----:B------:R-:W-:Y:S02]  /*8190*/  FMNMX.FTZ R35, R32, R35, !PT ;  /* 0x0000002320237209 */ /* 0x000fe40007810000 */
[----:B------:R-:W-:Y:S01]  /*81a0*/  FSEL R38, R38, -INF , !P2 ;  /* 0xff80000026267808 */ /* 0x000fe20005000000 */
[----:B------:R-:W-:Y:S01]  /*81b0*/  MUFU.EX2 R182, R182 ;  /* 0x000000b600b67308 */ /* 0x000fe20000000800 */
[----:B------:R-:W-:Y:S01]  /*81c0*/  FMNMX.FTZ R36, R34, R35, !PT ;  /* 0x0000002322247209 */ /* 0x000fe20007810000 */
[----:B------:R-:W-:Y:S01]  /*81d0*/  FFMA.FTZ R35, R74, UR6, -R7 ;  /* 0x000000064a237c23 */ /* 0x000fe20008010807 */
[----:B------:R-:W-:Y:S02]  /*81e0*/  ISETP.GT.AND P4, PT, R61, 0x69, P1 ;  /* 0x000000693d00780c */ /* 0x000fe40000f84270 */
[----:B------:R-:W-:-:S02]  /*81f0*/  FMNMX.FTZ R36, R69, R36, !PT ;  /* 0x0000002445247209 */ /* 0x000fc40007810000 */
[----:B------:R-:W-:Y:S01]  /*8200*/  ISETP.LT.OR P5, PT, R57, 0x69, P5 ;  /* 0x000000693900780c */ /* 0x000fe20002fa1670 */
[----:B------:R-:W-:Y:S01]  /*8210*/  MUFU.EX2 R15, R15 ;  /* 0x0000000f000f7308 */ /* 0x000fe20000000800 */
[----:B------:R-:W-:Y:S02]  /*8220*/  FMNMX.FTZ R36, R71, R36, !PT ;  /* 0x0000002447247209 */ /* 0x000fe40007810000 */
[----:B------:R-:W-:Y:S02]  /*8230*/  FSEL R74, R39, -INF , !P3 ;  /* 0xff800000274a7808 */ /* 0x000fe40005800000 */
[----:B------:R-:W-:Y:S01]  /*8240*/  FMNMX.FTZ R37, R73, R36, !PT ;  /* 0x0000002449257209 */ /* 0x000fe20007810000 */
[----:B------:R-:W-:Y:S01]  /*8250*/  FFMA.FTZ R36, R70, UR6, -R7 ;  /* 0x0000000646247c23 */ /* 0x000fe20008010807 */
[----:B------:R-:W-:Y:S01]  /*8260*/  ISETP.GT.AND P2, PT, R61, 0x70, P1 ;  /* 0x000000703d00780c */ /* 0x000fe20000f44270 */
[----:B------:R-:W-:Y:S01]  /*8270*/  MUFU.EX2 R176, R176 ;  /* 0x000000b000b07308 */ /* 0x000fe20000000800 */
[----:B------:R-:W-:-:S02]  /*8280*/  FMNMX.FTZ R37, R38, R37, !PT ;  /* 0x0000002526257209 */ /* 0x000fc40007810000 */
[----:B------:R-:W-:Y:S02]  /*8290*/  FSEL R40, R40, -INF , !P5 ;  /* 0xff80000028287808 */ /* 0x000fe40006800000 */
[----:B------:R-:W-:Y:S02]  /*82a0*/  ISETP.LT.OR P4, PT, R57, 0x6a, P4 ;  /* 0x0000006a3900780c */ /* 0x000fe40002781670 */
[----:B------:R-:W-:Y:S01]  /*82b0*/  FMNMX.FTZ R39, R74, R37, !PT ;  /* 0x000000254a277209 */ /* 0x000fe20007810000 */
[----:B------:R-:W-:Y:S01]  /*82c0*/  MUFU.EX2 R25, R25 ;  /* 0x0000001900197308 */ /* 0x000fe20000000800 */
[----:B------:R-:W-:Y:S02]  /*82d0*/  ISETP.GT.AND P3, PT, R61, 0x71, P1 ;  /* 0x000000713d00780c */ /* 0x000fe40000f64270 */
[----:B------:R-:W-:Y:S02]  /*82e0*/  ISETP.LT.OR P2, PT, R57, 0x71, P2 ;  /* 0x000000713900780c */ /* 0x000fe40001741670 */
[----:B------:R-:W-:Y:S01]  /*82f0*/  FSEL R70, R41, -INF , !P4 ;  /* 0xff80000029467808 */ /* 0x000fe20006000000 */
[--C-:B------:R-:W-:Y:S01]  /*8300*/  FFMA.FTZ R41, R49, UR6, -R7.reuse ;  /* 0x0000000631297c23 */ /* 0x100fe20008010807 */
[----:B------:R-:W-:Y:S01]  /*8310*/  FMNMX.FTZ R39, R40, R39, !PT ;  /* 0x0000002728277209 */ /* 0x000fe20007810000 */
[----:B------:R0:W-:Y:S01]  /*8320*/  MUFU.EX2 R37, R36 ;  /* 0x0000002400257308 */ /* 0x0001e20000000800 */
[----:B------:R-:W-:Y:S01]  /*8330*/  ISETP.GT.AND P5, PT, R61, 0x78, P1 ;  /* 0x000000783d00780c */ /* 0x000fe20000fa4270 */
[----:B------:R-:W-:Y:S01]  /*8340*/  FFMA.FTZ R49, R46, UR6, -R7 ;  /* 0x000000062e317c23 */ /* 0x000fe20008010807 */
[----:B------:R-:W-:-:S02]  /*8350*/  ISETP.LT.OR P3, PT, R57, 0x72, P3 ;  /* 0x000000723900780c */ /* 0x000fc40001f61670 */
[----:B------:R-:W-:Y:S02]  /*8360*/  FSEL R42, R42, -INF , !P2 ;  /* 0xff8000002a2a7808 */ /* 0x000fe40005000000 */
[----:B------:R-:W-:Y:S01]  /*8370*/  FMNMX.FTZ R39, R70, R39, !PT ;  /* 0x0000002746277209 */ /* 0x000fe20007810000 */
[----:B------:R-:W-:Y:S01]  /*8380*/  MUFU.EX2 R178, R178 ;  /* 0x000000b200b27308 */ /* 0x000fe20000000800 */
[----:B------:R-:W-:Y:S01]  /*8390*/  ISETP.GT.AND P1, PT, R61, 0x79, P1 ;  /* 0x000000793d00780c */ /* 0x000fe20000f24270 */
[--C-:B------:R-:W-:Y:S01]  /*83a0*/  FFMA.FTZ R61, R68, UR6, -R7.reuse ;  /* 0x00000006443d7c23 */ /* 0x100fe20008010807 */
[----:B------:R-:W-:Y:S02]  /*83b0*/  ISETP.LT.OR P5, PT, R57, 0x79, P5 ;  /* 0x000000793900780c */ /* 0x000fe40002fa1670 */
[----:B------:R-:W-:Y:S01]  /*83c0*/  FSEL R66, R43, -INF , !P3 ;  /* 0xff8000002b427808 */ /* 0x000fe20005800000 */
[--C-:B------:R-:W-:Y:S01]  /*83d0*/  FFMA.FTZ R43, R54, UR6, -R7.reuse ;  /* 0x00000006362b7c23 */ /* 0x100fe20008010807 */
[----:B------:R-:W-:Y:S01]  /*83e0*/  FMNMX.FTZ R39, R42, R39, !PT ;  /* 0x000000272a277209 */ /* 0x000fe20007810000 */
[----:B------:R-:W-:Y:S01]  /*83f0*/  MUFU.EX2 R172, R172 ;  /* 0x000000ac00ac7308 */ /* 0x000fe20000000800 */
[----:B------:R-:W-:Y:S01]  /*8400*/  ISETP.LT.OR P1, PT, R57, 0x7a, P1 ;  /* 0x0000007a3900780c */ /* 0x000fe20000f21670 */
[----:B------:R-:W-:Y:S01]  /*8410*/  FFMA.FTZ R57, R62, UR6, -R7 ;  /* 0x000000063e397c23 */ /* 0x000fe20008010807 */
[----:B------:R-:W-:-:S02]  /*8420*/  FSEL R44, R44, -INF , !P5 ;  /* 0xff8000002c2c7808 */ /* 0x000fc40006800000 */
[----:B------:R-:W-:Y:S02]  /*8430*/  FMNMX.FTZ R39, R66, R39, !PT ;  /* 0x0000002742277209 */ /* 0x000fe40007810000 */
[----:B------:R-:W-:Y:S01]  /*8440*/  FSEL R68, R45, -INF , !P1 ;  /* 0xff8000002d447808 */ /* 0x000fe20004800000 */
[----:B------:R-:W-:Y:S01]  /*8450*/  FFMA.FTZ R45, R58, UR6, -R7 ;  /* 0x000000063a2d7c23 */ /* 0x000fe20008010807 */
[----:B------:R-:W-:Y:S01]  /*8460*/  FMNMX.FTZ R39, R44, R39, !PT ;  /* 0x000000272c277209 */ /* 0x000fe20007810000 */
[----:B------:R-:W-:Y:S03]  /*8470*/  MUFU.EX2 R174, R174 ;  /* 0x000000ae00ae7308 */ /* 0x000fe60000000800 */
[----:B------:R-:W-:-:S05]  /*8480*/  FMNMX.FTZ R39, R68, R39, !PT ;  /* 0x0000002744277209 */ /* 0x000fca0007810000 */
[----:B0-----:R-:W0:Y:S01]  /*8490*/  SHFL.BFLY PT, R36, R39, 0x2, 0x1f ;  /* 0x0c401f0027247f89 */ /* 0x001e2200000e0000 */
        /* <DEDUP_REMOVED lines=8> */
[----:B------:R-:W-:-:S06]  /*8520*/  FADD.FTZ R48, -R48, R3 ;  /* 0x0000000330307221 */ /* 0x000fcc0000010100 */
[----:B------:R-:W-:Y:S08]  /*8530*/  MUFU.EX2 R164, R164 ;  /* 0x000000a400a47308 */ /* 0x000ff00000000800 */
[----:B------:R-:W-:Y:S08]  /*8540*/  MUFU.EX2 R166, R166 ;  /* 0x000000a600a67308 */ /* 0x000ff00000000800 */
[----:B------:R-:W-:Y:S01]  /*8550*/  MUFU.EX2 R61, R61 ;  /* 0x0000003d003d7308 */ /* 0x000fe20000000800 */
[----:B0-----:R-:W-:Y:S01]  /*8560*/  FMNMX.FTZ R7, R36, R75, !PT ;  /* 0x0000004b24077209 */ /* 0x001fe20007810000 */
[----:B------:R-:W-:-:S03]  /*8570*/  FMUL.FTZ R36, R48, UR6 ;  /* 0x0000000630247c20 */ /* 0x000fc60008410000 */
[C---:B------:R-:W-:Y:S01]  /*8580*/  FSETP.NEU.FTZ.AND P1, PT, R7.reuse, -INF , PT ;  /* 0xff8000000700780b */ /* 0x040fe20003f3d000 */
[----:B------:R-:W-:Y:S02]  /*8590*/  FMUL.FTZ R47, R7, UR6 ;  /* 0x00000006072f7c20 */ /* 0x000fe40008410000 */
[----:B------:R-:W-:Y:S03]  /*85a0*/  MUFU.EX2 R160, R160 ;  /* 0x000000a000a07308 */ /* 0x000fe60000000800 */
[----:B------:R-:W-:-:S05]  /*85b0*/  FSEL R47, R47, RZ, P1 ;  /* 0x000000ff2f2f7208 */ /* 0x000fca0000800000 */
[----:B------:R-:W0:Y:S01]  /*85c0*/  MUFU.EX2 R36, R36 ;  /* 0x0000002400247308 */ /* 0x000e220000000800 */
        /* <DEDUP_REMOVED lines=14> */
[----:B------:R-:W-:Y:S01]  /*86b0*/  FFMA.FTZ R175, R55, UR6, -R47 ;  /* 0x0000000637af7c23 */ /* 0x000fe2000801082f */
[----:B------:R-:W-:Y:S01]  /*86c0*/  MUFU.EX2 R46, R46 ;  /* 0x0000002e002e7308 */ /* 0x000fe20000000800 */
[----:B0-----:R-:W-:Y:S01]  /*86d0*/  FFMA.FTZ R11, R36, R2, R51 ;  /* 0x00000002240b7223 */ /* 0x001fe20000010033 */
[--C-:B------:R-:W-:Y:S01]  /*86e0*/  FFMA.FTZ R24, R24, UR6, -R47.reuse ;  /* 0x0000000618187c23 */ /* 0x100fe2000801082f */
[--C-:B------:R-:W-:Y:S01]  /*86f0*/  FFMA.FTZ R169, R8, UR6, -R47.reuse ;  /* 0x0000000608a97c23 */ /* 0x100fe2000801082f */
[----:B------:R-:W-:Y:S01]  /*8700*/  FFMA.FTZ R8, R26, UR6, -R47 ;  /* 0x000000061a087c23 */ /* 0x000fe2000801082f */
[----:B------:R-:W-:Y:S01]  /*8710*/  FADD.FTZ R11, R180, R11 ;  /* 0x0000000bb40b7221 */ /* 0x000fe20000010000 */
[--C-:B------:R-:W-:Y:S01]  /*8720*/  FFMA.FTZ R171, R28, UR6, -R47.reuse ;  /* 0x000000061cab7c23 */ /* 0x100fe2000801082f */
[----:B------:R-:W-:Y:S01]  /*8730*/  FFMA.FTZ R4, R63, UR6, -R47 ;  /* 0x000000063f047c23 */ /* 0x000fe2000801082f */
[----:B------:R-:W0:Y:S01]  /*8740*/  MUFU.EX2 R9, R9 ;  /* 0x0000000900097308 */ /* 0x000e220000000800 */
[----:B------:R-:W-:Y:S01]  /*8750*/  FADD.FTZ R2, R182, R11 ;  /* 0x0000000bb6027221 */ /* 0x000fe20000010000 */
        /* <DEDUP_REMOVED lines=15> */
[----:B0-----:R-:W-:Y:S01]  /*8850*/  FFMA.FTZ R0, R9, R0, R46 ;  /* 0x0000000009007223 */ /* 0x001fe2000001002e */
[----:B------:R-:W-:Y:S01]  /*8860*/  FADD.FTZ R2, R178, R13 ;  /* 0x0000000db2027221 */ /* 0x000fe20000010000 */
[--C-:B------:R-:W-:Y:S01]  /*8870*/  FFMA.FTZ R159, R40, UR6, -R47.reuse ;  /* 0x00000006289f7c23 */ /* 0x100fe2000801082f */
[--C-:B------:R-:W-:Y:S01]  /*8880*/  FFMA.FTZ R38, R70, UR6, -R47.reuse ;  /* 0x0000000646267c23 */ /* 0x100fe2000801082f */
[----:B------:R-:W-:Y:S01]  /*8890*/  FADD.FTZ R0, R181, R0 ;  /* 0x00000000b5007221 */ /* 0x000fe20000010000 */
[----:B------:R-:W-:Y:S01]  /*88a0*/  FADD.FTZ R13, R27, R2 ;  /* 0x000000021b0d7221 */ /* 0x000fe20000010000 */
[----:B------:R-:W-:Y:S01]  /*88b0*/  FFMA.FTZ R153, R42, UR6, -R47 ;  /* 0x000000062a997c23 */ /* 0x000fe2000801082f */
[----:B------:R-:W0:Y:S01]  /*88c0*/  MUFU.EX2 R177, R177 ;  /* 0x000000b100b17308 */ /* 0x000e220000000800 */
[----:B-1----:R-:W-:Y:S01]  /*88d0*/  FADD.FTZ R11, R183, R0 ;  /* 0x00000000b70b7221 */ /* 0x002fe20000010000 */
[----:B------:R-:W-:Y:S01]  /*88e0*/  FADD.FTZ R2, R172, R13 ;  /* 0x0000000dac027221 */ /* 0x000fe20000010000 */
[--C-:B------:R-:W-:Y:S01]  /*88f0*/  FFMA.FTZ R40, R66, UR6, -R47.reuse ;  /* 0x0000000642287c23 */ /* 0x100fe2000801082f */
[--C-:B------:R-:W-:Y:S01]  /*8900*/  FFMA.FTZ R155, R44, UR6, -R47.reuse ;  /* 0x000000062c9b7c23 */ /* 0x100fe2000801082f */
[----:B------:R-:W-:Y:S01]  /*8910*/  FFMA.FTZ R47, R68, UR6, -R47 ;  /* 0x00000006442f7c23 */ /* 0x000fe2000801082f */
[----:B------:R-:W-:-:S02]  /*8920*/  FADD.FTZ R13, R29, R2 ;  /* 0x000000021d0d7221 */ /* 0x000fc40000010000 */
        /* <DEDUP_REMOVED lines=91> */
.L_x_7837:
        /* <DEDUP_REMOVED lines=15> */
[----:B------:R-:W-:Y:S01]  /*8fd0*/  F2FP.BF16.F32.PACK_AB R183, R10, R183 ;  /* 0x000000b70ab7723e */ /* 0x000fe200000010ff */
[----:B------:R-:W-:Y:S01]  /*8fe0*/  FMUL.FTZ R96, R96, R36 ;  /* 0x0000002460607220 */ /* 0x000fe20000410000 */
[----:B------:R-:W-:Y:S01]  /*8ff0*/  SYNCS.ARRIVE.TRANS64.RED.A1T0 RZ, [UR10], RZ ;  /* 0x000000ffffff79a7 */ /* 0x000fe2000810040a */
        /* <DEDUP_REMOVED lines=52> */
[----:B------:R-:W-:Y:S01]  /*9340*/  FMUL.FTZ R149, R149, R36 ;  /* 0x0000002495957220 */ /* 0x000fe20000410000 */
        /* <DEDUP_REMOVED lines=33> */
[----:B------:R-:W-:-:S02]  /*9560*/  IMAD.MOV.U32 R4, RZ, RZ, R7 ;  /* 0x000000ffff047224 */ /* 0x000fc400078e0007 */
[----:B------:R-:W-:Y:S01]  /*9570*/  IMAD.MOV.U32 R3, RZ, RZ, R6 ;  /* 0x000000ffff037224 */ /* 0x000fe200078e0006 */
[----:B------:R-:W-:Y:S06]  /*9580*/  @P1 BRA `(.L_x_7838) ;  /* 0xffffffc400ac1947 */ /* 0x000fec000383ffff */
.L_x_7819:
[----:B------:R-:W-:Y:S02]  /*9590*/  UISETP.NE.AND UP1, UPT, UR51, URZ, UPT ;  /* 0x0000003f3300728c */ /* 0x000fe4000bf25270 */
[----:B------:R-:W-:Y:S02]  /*95a0*/  UISETP.NE.AND UP0, UPT, UR46, URZ, UPT ;  /* 0x0000003f2e00728c */ /* 0x000fe4000bf05270 */
[----:B------:R-:W-:Y:S02]  /*95b0*/  UIADD3 UR14, UR47, 0x7f, URZ ;  /* 0x0000007f2f0e7890 */ /* 0x000fe4000fffe03f */
[----:B------:R-:W-:Y:S02]  /*95c0*/  UIADD3 UR15, UR41, 0x1, -UR42 ;  /* 0x00000001290f7890 */ /* 0x000fe4000fffe82a */
[----:B------:R-:W-:-:S03]  /*95d0*/  PLOP3.LUT P1, PT, PT, PT, UP0, 0x40, 0x0 ;  /* 0x000000000000781c */ /* 0x000fc60003f2e808 */
        /* <DEDUP_REMOVED lines=19> */
.L_x_7840:
[----:B------:R-:W-:Y:S02]  /*9710*/  ULDC UR19, c[0x0][0x9e4] ;  /* 0x0002790000137ab9 */ /* 0x000fe40000000800 */
[----:B------:R-:W-:-:S11]  /*9720*/  UISETP.NE.AND UP0, UPT, UR19, 0x1, UPT ;  /* 0x000000011300788c */ /* 0x000fd6000bf05270 */
[----:B------:R-:W-:Y:S02]  /*9730*/  @UP0 ULDC.64 UR10, c[0x0][0x9e8] ;  /* 0x00027a00000a0ab9 */ /* 0x000fe40000000a00 */
[----:B------:R-:W-:-:S04]  /*9740*/  UIMAD.WIDE.U32 UR14, UR7, UR10, URZ ;  /* 0x0000000a070e72a5 */ /* 0x000fc8000f8e003f */
[----:B------:R-:W-:-:S12]  /*9750*/  @UP0 USHF.R.U32.HI UR7, URZ, UR11, UR15 ;  /* 0x0000000b3f070299 */ /* 0x000fd8000801160f */
.L_x_7841:
[----:B------:R-:W-:-:S04]  /*9760*/  UIMAD UR7, UR7, UR19, URZ ;  /* 0x00000013070772a4 */ /* 0x000fc8000f8e023f */
[----:B------:R-:W-:-:S04]  /*9770*/  UISETP.LT.AND UP0, UPT, UR18, UR7, UPT ;  /* 0x000000071200728c */ /* 0x000fc8000bf01270 */
[----:B------:R-:W-:-:S12]  /*9780*/  USEL UR18, UR18, UR7, !UP0 ;  /* 0x0000000712127287 */ /* 0x000fd8000c000000 */
.L_x_7839:
        /* <DEDUP_REMOVED lines=14> */
.L_x_7853:
[----:B------:R-:W-:Y:S01]  /*9870*/  ISETP.NE.AND P2, PT, RZ, UR50, PT ;  /* 0x00000032ff007c0c */ /* 0x000fe2000bf45270 */
[----:B------:R-:W-:-:S04]  /*9880*/  UISETP.NE.AND UP0, UPT, UR44, 0x1, UPT ;  /* 0x000000012c00788c */ /* 0x000fc8000bf05270 */
[----:B------:R-:W-:-:S04]  /*9890*/  USEL UR39, URZ, 0x1, UP0 ;  /* 0x000000013f277887 */ /* 0x000fc80008000000 */
[----:B------:R-:W-:-:S04]  /*98a0*/  ULOP3.LUT UR39, UR43, UR39, URZ, 0x3c, !UPT ;  /* 0x000000272b277292 */ /* 0x000fc8000f8e3c3f */
[----:B------:R-:W-:Y:S08]  /*98b0*/  @P2 BRA `(.L_x_7843) ;  /* 0x0000000000382947 */ /* 0x000ff00003800000 */
[----:B------:R-:W-:Y:S05]  /*98c0*/  @!P0 BRA `(.L_x_7844) ;  /* 0x0000000000048947 */ /* 0x000fea0003800000 */
[----:B------:R-:W-:Y:S01]  /*98d0*/  BPT.TRAP 0x1 ;  /* 0x000000040000795c */ /* 0x000fe20000300000 */
.L_x_7844:
        /* <DEDUP_REMOVED lines=9> */
.L_x_7845:
[----:B-1----:R-:W-:Y:S05]  /*9970*/  @P1 BRA `(.L_x_7843) ;  /* 0x0000000000081947 */ /* 0x002fea0003800000 */
[----:B------:R-:W1:Y:S02]  /*9980*/  SYNCS.PHASECHK.TRANS64.TRYWAIT P1, [UR6+0x28830], R6 ;  /* 0x02883006ff0075a7 */ /* 0x000e640008020146 */
[----:B-1----:R-:W-:Y:S05]  /*9990*/  @!P1 BRA `(.L_x_7846) ;  /* 0x0000010000789947 */ /* 0x002fea0003800000 */
.L_x_7843:
        /* <DEDUP_REMOVED lines=51> */
.L_x_7848:
[----:B------:R-:W-:Y:S01]  /*9cd0*/  ULEA UR6, UR44, UR40, 0x3 ;  /* 0x000000282c067291 */ /* 0x000fe2000f8e183f */
[----:B------:R-:W-:-:S05]  /*9ce0*/  IMAD.U32 R6, RZ, RZ, UR43 ;  /* 0x0000002bff067e24 */ /* 0x000fca000f8e00ff */
[----:B------:R-:W-:-:S04]  /*9cf0*/  SHF.L.U32 R6, R6, 0x1f, RZ ;  /* 0x0000001f06067819 */ /* 0x000fc800000006ff */
[----:B------:R0:W1:Y:S01]  /*9d00*/  SYNCS.PHASECHK.TRANS64.TRYWAIT P1, [UR6+0x28850], R6 ;  /* 0x02885006ff0075a7 */ /* 0x0000620008020146 */
[----:B------:R-:W-:Y:S05]  /*9d10*/  @!P0 BRA `(.L_x_7849) ;  /* 0x0000000000048947 */ /* 0x000fea0003800000 */
[----:B------:R-:W-:Y:S01]  /*9d20*/  BPT.TRAP 0x1 ;  /* 0x000000040000795c */ /* 0x000fe20000300000 */
.L_x_7849:
[----:B-1----:R-:W-:Y:S05]  /*9d30*/  @P1 BRA `(.L_x_7847) ;  /* 0x0000000000081947 */ /* 0x002fea0003800000 */
[----:B------:R-:W1:Y:S02]  /*9d40*/  SYNCS.PHASECHK.TRANS64.TRYWAIT P1, [UR6+0x28850], R6 ;  /* 0x02885006ff0075a7 */ /* 0x000e640008020146 */
[----:B-1----:R-:W-:Y:S05]  /*9d50*/  @!P1 BRA `(.L_x_7850) ;  /* 0x000000fc00a09947 */ /* 0x002fea0003800000 */
.L_x_7847:
        /* <DEDUP_REMOVED lines=51> */
.L_x_7851:
        /* <DEDUP_REMOVED lines=73> */
[----:B------:R-:W-:Y:S01]  /*a520*/  UMOV UR6, UR52 ;  /* 0x0000003400067c82 */ /* 0x000fe20008000000 */
[----:B------:R-:W-:-:S04]  /*a530*/  ULEA UR7, UR38, UR40, 0x3 ;  /* 0x0000002826077291 */ /* 0x000fc8000f8e183f */
[----:B------:R-:W0:Y:S01]  /*a540*/  MUFU.TANH R20, R20 ;  /* 0x0000001400147308 */ /* 0x000e220000002400 */
[----:B-1----:R-:W-:Y:S01]  /*a550*/  FMNMX.FTZ R37, R15, R58, !PT ;  /* 0x0000003a0f257209 */ /* 0x002fe20007810000 */
[----:B------:R-:W-:-:S04]  /*a560*/  UIADD3 UR7, UR7, 0x28840, URZ ;  /* 0x0002884007077890 */ /* 0x000fc8000fffe03f */
[----:B------:R-:W-:Y:S02]  /*a570*/  UPRMT UR7, UR54, 0x654, UR7 ;  /* 0x0000065436077896 */ /* 0x000fe40008000007 */
[----:B------:R-:W1:Y:S01]  /*a580*/  MUFU.TANH R29, R29 ;  /* 0x0000001d001d7308 */ /* 0x000e620000002400 */
[----:B--2---:R-:W-:-:S06]  /*a590*/  FMNMX.FTZ R6, R28, R7, !PT ;  /* 0x000000071c067209 */ /* 0x004fcc0007810000 */
[----:B------:R-:W-:Y:S01]  /*a5a0*/  SYNCS.ARRIVE.TRANS64.RED.A1T0 RZ, [UR7], RZ ;  /* 0x000000ffffff79a7 */ /* 0x000fe20008100407 */
        /* <DEDUP_REMOVED lines=15> */
[----:B------:R-:W-:Y:S01]  /*a6a0*/  FMUL.FTZ R78, R80, UR45 ;  /* 0x0000002d504e7c20 */ /* 0x000fe20008410000 */
[----:B------:R-:W-:Y:S01]  /*a6b0*/  FMUL.FTZ R80, R81, UR45 ;  /* 0x0000002d51507c20 */ /* 0x000fe20008410000 */
[----:B------:R-:W-:-:S03]  /*a6c0*/  FMUL.FTZ R81, R84, UR45 ;  /* 0x0000002d54517c20 */ /* 0x000fc60008410000 */
        /* <DEDUP_REMOVED lines=96> */
[----:B0-----:R-:W-:-:S03]  /*acd0*/  FMNMX.FTZ R65, R63, R6, !PT ;  /* 0x000000063f417209 */ /* 0x001fc60007810000 */
        /* <DEDUP_REMOVED lines=11> */
[----:B------:R-:W-:Y:S01]  /*ad90*/  FMUL.FTZ R69, R3, UR6 ;  /* 0x0000000603457c20 */ /* 0x000fe20008410000 */
[--C-:B------:R-:W-:Y:S01]  /*ada0*/  FFMA.FTZ R47, R55, UR6, -R83.reuse ;  /* 0x00000006372f7c23 */ /* 0x100fe20008010853 */
[C---:B------:R-:W-:Y:S01]  /*adb0*/  FADD.FTZ R3, -R7.reuse, R4 ;  /* 0x0000000407037221 */ /* 0x040fe20000010100 */
[----:B------:R-:W-:Y:S01]  /*adc0*/  FMUL.FTZ R55, R7, UR6 ;  /* 0x0000000607377c20 */ /* 0x000fe20008410000 */
[--C-:B------:R-:W-:Y:S01]  /*add0*/  FFMA.FTZ R180, R8, UR6, -R83.reuse ;  /* 0x0000000608b47c23 */ /* 0x100fe20008010853 */
[----:B------:R-:W-:Y:S01]  /*ade0*/  FFMA.FTZ R79, R9, UR6, -R83 ;  /* 0x00000006094f7c23 */ /* 0x000fe20008010853 */
[----:B------:R-:W-:Y:S01]  /*adf0*/  FMUL.FTZ R3, R3, UR6 ;  /* 0x0000000603037c20 */ /* 0x000fe20008410000 */
[--C-:B------:R-:W-:Y:S01]  /*ae00*/  FFMA.FTZ R4, R11, UR6, -R55.reuse ;  /* 0x000000060b047c23 */ /* 0x100fe20008010837 */
[----:B------:R-:W-:Y:S01]  /*ae10*/  FFMA.FTZ R181, R10, UR6, -R55 ;  /* 0x000000060ab57c23 */ /* 0x000fe20008010837 */
[----:B------:R0:W-:Y:S01]  /*ae20*/  MUFU.EX2 R37, R69 ;  /* 0x0000004500257308 */ /* 0x0001e20000000800 */
[----:B------:R-:W-:Y:S01]  /*ae30*/  FFMA.FTZ R182, R12, UR6, -R83 ;  /* 0x000000060cb67c23 */ /* 0x000fe20008010853 */
[----:B------:R-:W-:Y:S01]  /*ae40*/  FFMA.FTZ R183, R14, UR6, -R55 ;  /* 0x000000060eb77c23 */ /* 0x000fe20008010837 */
[----:B------:R-:W-:Y:S01]  /*ae50*/  FFMA.FTZ R77, R13, UR6, -R83 ;  /* 0x000000060d4d7c23 */ /* 0x000fe20008010853 */
[----:B------:R-:W-:Y:S01]  /*ae60*/  FFMA.FTZ R8, R15, UR6, -R55 ;  /* 0x000000060f087c23 */ /* 0x000fe20008010837 */
[----:B------:R-:W-:Y:S01]  /*ae70*/  FFMA.FTZ R176, R28, UR6, -R83 ;  /* 0x000000061cb07c23 */ /* 0x000fe20008010853 */
[----:B------:R-:W-:Y:S01]  /*ae80*/  FFMA.FTZ R177, R20, UR6, -R55 ;  /* 0x0000000614b17c23 */ /* 0x000fe20008010837 */
[----:B------:R-:W-:Y:S01]  /*ae90*/  FFMA.FTZ R75, R29, UR6, -R83 ;  /* 0x000000061d4b7c23 */ /* 0x000fe20008010853 */
[----:B------:R-:W1:Y:S01]  /*aea0*/  MUFU.EX2 R180, R180 ;  /* 0x000000b400b47308 */ /* 0x000e620000000800 */
[----:B------:R-:W-:Y:S01]  /*aeb0*/  FFMA.FTZ R10, R21, UR6, -R55 ;  /* 0x00000006150a7c23 */ /* 0x000fe20008010837 */
[----:B------:R-:W-:Y:S01]  /*aec0*/  FFMA.FTZ R178, R152, UR6, -R83 ;  /* 0x0000000698b27c23 */ /* 0x000fe20008010853 */
[----:B------:R-:W-:Y:S01]  /*aed0*/  FFMA.FTZ R179, R24, UR6, -R55 ;  /* 0x0000000618b37c23 */ /* 0x000fe20008010837 */
[----:B------:R-:W-:Y:S01]  /*aee0*/  FFMA.FTZ R73, R153, UR6, -R83 ;  /* 0x0000000699497c23 */ /* 0x000fe20008010853 */
[----:B------:R-:W-:Y:S01]  /*aef0*/  FFMA.FTZ R12, R25, UR6, -R55 ;  /* 0x00000006190c7c23 */ /* 0x000fe20008010837 */
[----:B------:R-:W-:Y:S01]  /*af00*/  FFMA.FTZ R172, R154, UR6, -R83 ;  /* 0x000000069aac7c23 */ /* 0x000fe20008010853 */
[----:B------:R-:W-:Y:S01]  /*af10*/  FFMA.FTZ R173, R26, UR6, -R55 ;  /* 0x000000061aad7c23 */ /* 0x000fe20008010837 */
[----:B------:R-:W-:Y:S01]  /*af20*/  MUFU.EX2 R3, R3 ;  /* 0x0000000300037308 */ /* 0x000fe20000000800 */
[----:B------:R-:W-:Y:S01]  /*af30*/  FFMA.FTZ R71, R41, UR6, -R83 ;  /* 0x0000000629477c23 */ /* 0x000fe20008010853 */
[----:B------:R-:W-:Y:S01]  /*af40*/  FFMA.FTZ R14, R27, UR6, -R55 ;  /* 0x000000061b0e7c23 */ /* 0x000fe20008010837 */
[----:B------:R-:W-:Y:S01]  /*af50*/  FFMA.FTZ R174, R42, UR6, -R83 ;  /* 0x000000062aae7c23 */ /* 0x000fe20008010853 */
[----:B------:R-:W-:Y:S01]  /*af60*/  FFMA.FTZ R175, R30, UR6, -R55 ;  /* 0x000000061eaf7c23 */ /* 0x000fe20008010837 */
[----:B0-----:R-:W-:Y:S01]  /*af70*/  FFMA.FTZ R69, R43, UR6, -R83 ;  /* 0x000000062b457c23 */ /* 0x001fe20008010853 */
[----:B------:R-:W-:Y:S01]  /*af80*/  FFMA.FTZ R20, R31, UR6, -R55 ;  /* 0x000000061f147c23 */ /* 0x000fe20008010837 */
[----:B------:R-:W-:Y:S01]  /*af90*/  FFMA.FTZ R168, R46, UR6, -R83 ;  /* 0x000000062ea87c23 */ /* 0x000fe20008010853 */
[----:B------:R-:W0:Y:S01]  /*afa0*/  MUFU.EX2 R4, R4 ;  /* 0x0000000400047308 */ /* 0x000e220000000800 */
[----:B-1----:R-:W-:Y:S01]  /*afb0*/  FFMA.FTZ R2, R37, R2, R180 ;  /* 0x0000000225027223 */ /* 0x002fe200000100b4 */
[--C-:B------:R-:W-:Y:S01]  /*afc0*/  FFMA.FTZ R169, R32, UR6, -R55.reuse ;  /* 0x0000000620a97c23 */ /* 0x100fe20008010837 */
        /* <DEDUP_REMOVED lines=11> */
[--C-:B------:R-:W-:Y:S01]  /*b080*/  FFMA.FTZ R167, R39, UR6, -R55.reuse ;  /* 0x0000000627a77c23 */ /* 0x100fe20008010837 */
[----:B------:R-:W-:Y:S01]  /*b090*/  FFMA.FTZ R30, R40, UR6, -R55 ;  /* 0x00000006281e7c23 */ /* 0x000fe20008010837 */
[----:B------:R-:W2:Y:S01]  /*b0a0*/  MUFU.EX2 R181, R181 ;  /* 0x000000b500b57308 */ /* 0x000ea20000000800 */
[----:B0-----:R-:W-:Y:S01]  /*b0b0*/  FFMA.FTZ R0, R3, R0, R4 ;  /* 0x0000000003007223 */ /* 0x001fe20000010004 */
[----:B------:R-:W-:Y:S01]  /*b0c0*/  FFMA.FTZ R160, R64, UR6, -R83 ;  /* 0x0000000640a07c23 */ /* 0x000fe20008010853 */
[----:B------:R-:W-:Y:S01]  /*b0d0*/  FFMA.FTZ R161, R44, UR6, -R55 ;  /* 0x000000062ca17c23 */ /* 0x000fe20008010837 */
[----:B------:R-:W-:Y:S01]  /*b0e0*/  FFMA.FTZ R43, R155, UR6, -R83 ;  /* 0x000000069b2b7c23 */ /* 0x000fe20008010853 */
[----:B------:R-:W-:Y:S01]  /*b0f0*/  FFMA.FTZ R32, R45, UR6, -R55 ;  /* 0x000000062d207c23 */ /* 0x000fe20008010837 */
[----:B------:R-:W-:Y:S01]  /*b100*/  FFMA.FTZ R162, R66, UR6, -R83 ;  /* 0x0000000642a27c23 */ /* 0x000fe20008010853 */
[----:B------:R-:W-:Y:S01]  /*b110*/  FFMA.FTZ R163, R50, UR6, -R55 ;  /* 0x0000000632a37c23 */ /* 0x000fe20008010837 */
[----:B------:R-:W0:Y:S01]  /*b120*/  MUFU.EX2 R182, R182 ;  /* 0x000000b600b67308 */ /* 0x000e220000000800 */
[----:B-1----:R-:W-:Y:S01]  /*b130*/  FADD.FTZ R11, R79, R2 ;  /* 0x000000024f0b7221 */ /* 0x002fe20000010000 */
[----:B------:R-:W-:Y:S01]  /*b140*/  FFMA.FTZ R41, R68, UR6, -R83 ;  /* 0x0000000644297c23 */ /* 0x000fe20008010853 */
[----:B------:R-:W-:Y:S01]  /*b150*/  FFMA.FTZ R34, R51, UR6, -R55 ;  /* 0x0000000633227c23 */ /* 0x000fe20008010837 */
[----:B------:R-:W-:Y:S01]  /*b160*/  FFMA.FTZ R156, R70, UR6, -R83 ;  /* 0x00000006469c7c23 */ /* 0x000fe20008010853 */
[----:B------:R-:W-:Y:S01]  /*b170*/  FFMA.FTZ R157, R56, UR6, -R55 ;  /* 0x00000006389d7c23 */ /* 0x000fe20008010837 */
[----:B------:R-:W-:Y:S01]  /*b180*/  FFMA.FTZ R29, R72, UR6, -R83 ;  /* 0x00000006481d7c23 */ /* 0x000fe20008010853 */
[----:B------:R-:W-:Y:S01]  /*b190*/  FFMA.FTZ R36, R57, UR6, -R55 ;  /* 0x0000000639247c23 */ /* 0x000fe20008010837 */
[----:B------:R-:W1:Y:S01]  /*b1a0*/  MUFU.EX2 R183, R183 ;  /* 0x000000b700b77308 */ /* 0x000e620000000800 */
[----:B--2---:R-:W-:Y:S01]  /*b1b0*/  FADD.FTZ R0, R181, R0 ;  /* 0x00000000b5007221 */ /* 0x004fe20000010000 */
[----:B------:R-:W-:Y:S01]  /*b1c0*/  FFMA.FTZ R158, R74, UR6, -R83 ;  /* 0x000000064a9e7c23 */ /* 0x000fe20008010853 */
[----:B------:R-:W-:Y:S01]  /*b1d0*/  FFMA.FTZ R159, R58, UR6, -R55 ;  /* 0x000000063a9f7c23 */ /* 0x000fe20008010837 */
[----:B------:R-:W-:Y:S01]  /*b1e0*/  FFMA.FTZ R13, R76, UR6, -R83 ;  /* 0x000000064c0d7c23 */ /* 0x000fe20008010853 */
[----:B------:R-:W-:Y:S01]  /*b1f0*/  FFMA.FTZ R38, R59, UR6, -R55 ;  /* 0x000000063b267c23 */ /* 0x000fe20008010837 */
[----:B------:R-:W-:Y:S01]  /*b200*/  FFMA.FTZ R152, R78, UR6, -R83 ;  /* 0x000000064e987c23 */ /* 0x000fe20008010853 */
[----:B------:R-:W-:Y:S01]  /*b210*/  FFMA.FTZ R153, R60, UR6, -R55 ;  /* 0x000000063c997c23 */ /* 0x000fe20008010837 */
[----:B------:R-:W2:Y:S01]  /*b220*/  MUFU.EX2 R77, R77 ;  /* 0x0000004d004d7308 */ /* 0x000ea20000000800 */
        /* <DEDUP_REMOVED lines=125> */
.L_x_7852:
[----:B------:R-:W-:Y:S01]  /*ba00*/  ULEA UR7, UR44, UR40, 0x3 ;  /* 0x000000282c077291 */ /* 0x000fe2000f8e183f */
[----:B------:R-:W-:Y:S01]  /*ba10*/  ISETP.GT.AND P1, PT, R5, UR49, PT ;  /* 0x0000003105007c0c */ /* 0x000fe2000bf24270 */
[----:B------:R-:W-:Y:S01]  /*ba20*/  UMOV UR43, UR39 ;  /* 0x00000027002b7c82 */ /* 0x000fe20008000000 */
[----:B------:R-:W-:Y:S01]  /*ba30*/  UMOV UR44, UR38 ;  /* 0x00000026002c7c82 */ /* 0x000fe20008000000 */
[----:B------:R-:W-:Y:S01]  /*ba40*/  UIADD3 UR7, UR7, 0x28860, URZ ;  /* 0x0002886007077890 */ /* 0x000fe2000fffe03f */
[----:B------:R-:W-:Y:S01]  /*ba50*/  F2FP.BF16.F32.PACK_AB R181, R181, R4 ;  /* 0x00000004b5b5723e */ /* 0x000fe200000010ff */
        /* <DEDUP_REMOVED lines=96> */
[----:B------:R-:W-:Y:S01]  /*c060*/  FMUL.FTZ R149, R149, R37 ;  /* 0x0000002595957220 */ /* 0x000fe20000410000 */
[----:B------:R-:W-:-:S02]  /*c070*/  VIADD R5, R5, 0xffffffff ;  /* 0xffffffff05057836 */ /* 0x000fc40000000000 */
[----:B------:R-:W-:Y:S02]  /*c080*/  IMAD.MOV.U32 R4, RZ, RZ, R7 ;  /* 0x000000ffff047224 */ /* 0x000fe400078e0007 */
[----:B------:R-:W-:Y:S01]  /*c090*/  IMAD.MOV.U32 R3, RZ, RZ, R6 ;  /* 0x000000ffff037224 */ /* 0x000fe200078e0006 */
[----:B------:R-:W-:Y:S06]  /*c0a0*/  @P1 BRA `(.L_x_7853) ;  /* 0xffffffd400f01947 */ /* 0x000fec000383ffff */
.L_x_7842:
        /* <DEDUP_REMOVED lines=11> */
.L_x_7873:
[----:B------:R-:W-:Y:S01]  /*c160*/  UIADD3 UR38, UR44, 0x1, URZ ;  /* 0x000000012c267890 */ /* 0x000fe2000fffe03f */
[----:B------:R-:W-:-:S03]  /*c170*/  ISETP.NE.AND P2, PT, RZ, UR50, PT ;  /* 0x00000032ff007c0c */ /* 0x000fc6000bf45270 */
[----:B------:R-:W-:-:S04]  /*c180*/  UISETP.NE.AND UP0, UPT, UR38, 0x2, UPT ;  /* 0x000000022600788c */ /* 0x000fc8000bf05270 */
[----:B------:R-:W-:Y:S02]  /*c190*/  USEL UR39, URZ, 0x1, UP0 ;  /* 0x000000013f277887 */ /* 0x000fe40008000000 */
[----:B------:R-:W-:Y:S02]  /*c1a0*/  USEL UR38, UR38, URZ, UP0 ;  /* 0x0000003f26267287 */ /* 0x000fe40008000000 */
[----:B------:R-:W-:Y:S02]  /*c1b0*/  ULOP3.LUT UR39, UR43, UR39, URZ, 0x3c, !UPT ;  /* 0x000000272b277292 */ /* 0x000fe4000f8e3c3f */
[----:B------:R-:W-:Y:S10]  /*c1c0*/  @P2 BRA `(.L_x_7855) ;  /* 0x00000000002c2947 */ /* 0x000ff40003800000 */
[----:B------:R-:W-:Y:S05]  /*c1d0*/  @!P0 BRA `(.L_x_7856) ;  /* 0x0000000000048947 */ /* 0x000fea0003800000 */
[----:B------:R-:W-:Y:S01]  /*c1e0*/  BPT.TRAP 0x1 ;  /* 0x000000040000795c */ /* 0x000fe20000300000 */
.L_x_7856:
[----:B------:R-:W-:Y:S01]  /*c1f0*/  ULEA UR6, UR38, UR40, 0x3 ;  /* 0x0000002826067291 */ /* 0x000fe2000f8e183f */
[----:B------:R-:W-:-:S05]  /*c200*/  IMAD.U32 R6, RZ, RZ, UR39 ;  /* 0x00000027ff067e24 */ /* 0x000fca000f8e00ff */
[----:B------:R-:W-:-:S04]  /*c210*/  SHF.L.U32 R6, R6, 0x1f, RZ ;  /* 0x0000001f06067819 */ /* 0x000fc800000006ff */
[----:B------:R0:W1:Y:S01]  /*c220*/  SYNCS.PHASECHK.TRANS64.TRYWAIT P1, [UR6+0x28830], R6 ;  /* 0x02883006ff0075a7 */ /* 0x0000620008020146 */
[----:B------:R-:W-:Y:S05]  /*c230*/  @!P0 BRA `(.L_x_7857) ;  /* 0x0000000000048947 */ /* 0x000fea0003800000 */
[----:B------:R-:W-:Y:S01]  /*c240*/  BPT.TRAP 0x1 ;  /* 0x000000040000795c */ /* 0x000fe20000300000 */
.L_x_7857:
[----:B-1----:R-:W-:Y:S05]  /*c250*/  @P1 BRA `(.L_x_7855) ;  /* 0x0000000000081947 */ /* 0x002fea0003800000 */
[----:B------:R-:W1:Y:S02]  /*c260*/  SYNCS.PHASECHK.TRANS64.TRYWAIT P1, [UR6+0x28830], R6 ;  /* 0x02883006ff0075a7 */ /* 0x000e640008020146 */
[----:B-1----:R-:W-:Y:S05]  /*c270*/  @!P1 BRA `(.L_x_7858) ;  /* 0x000000d800709947 */ /* 0x002fea0003800000 */
.L_x_7855:
[----:B-1----:R-:W1:Y:S01]  /*c280*/  S2R R7, SR_TID.X ;  /* 0x0000000000077919 */ /* 0x002e620000002100 */
[----:B------:R-:W-:Y:S01]  /*c290*/  ULEA UR30, UR38, UR48, 0xb ;  /* 0x00000030261e7291 */ /* 0x000fe2000f8e583f */
[----:B------:R-:W-:Y:S01]  /*c2a0*/  UMOV UR35, 0x40000040 ;  /* 0x4000004000237882 */ /* 0x000fe20000000000 */
[----:B------:R-:W-:Y:S02]  /*c2b0*/  UMOV UR7, 0x40000040 ;  /* 0x4000004000077882 */ /* 0x000fe40000000000 */
[----:B------:R-:W-:Y:S02]  /*c2c0*/  UIADD3 UR6, UR30, 0x2, URZ ;  /* 0x000000021e067890 */ /* 0x000fe4000fffe03f */
[----:B------:R-:W-:Y:S02]  /*c2d0*/  UIADD3 UR10, UR30, 0x4, URZ ;  /* 0x000000041e0a7890 */ /* 0x000fe4000fffe03f */
[----:B------:R-:W-:Y:S01]  /*c2e0*/  UMOV UR34, UR30 ;  /* 0x0000001e00227c82 */ /* 0x000fe20008000000 */
        /* <DEDUP_REMOVED lines=41> */
.L_x_7860:
[----:B------:R-:W-:Y:S01]  /*c580*/  ULEA UR6, UR44, UR40, 0x3 ;  /* 0x000000282c067291 */ /* 0x000fe2000f8e183f */
[----:B------:R-:W-:-:S05]  /*c590*/  IMAD.U32 R6, RZ, RZ, UR43 ;  /* 0x0000002bff067e24 */ /* 0x000fca000f8e00ff */
[----:B------:R-:W-:-:S04]  /*c5a0*/  SHF.L.U32 R6, R6, 0x1f, RZ ;  /* 0x0000001f06067819 */ /* 0x000fc800000006ff */
[----:B------:R0:W1:Y:S01]  /*c5b0*/  SYNCS.PHASECHK.TRANS64.TRYWAIT P1, [UR6+0x28850], R6 ;  /* 0x02885006ff0075a7 */ /* 0x0000620008020146 */
[----:B------:R-:W-:Y:S05]  /*c5c0*/  @!P0 BRA `(.L_x_7861) ;  /* 0x0000000000048947 */ /* 0x000fea0003800000 */
[----:B------:R-:W-:Y:S01]  /*c5d0*/  BPT.TRAP 0x1 ;  /* 0x000000040000795c */ /* 0x000fe20000300000 */
.L_x_7861:
[----:B-1----:R-:W-:Y:S05]  /*c5e0*/  @P1 BRA `(.L_x_7859) ;  /* 0x0000000000081947 */ /* 0x002fea0003800000 */
[----:B------:R-:W1:Y:S02]  /*c5f0*/  SYNCS.PHASECHK.TRANS64.TRYWAIT P1, [UR6+0x28850], R6 ;  /* 0x02885006ff0075a7 */ /* 0x000e640008020146 */
[----:B-1----:R-:W-:Y:S05]  /*c600*/  @!P1 BRA `(.L_x_7862) ;  /* 0x000000d400a49947 */ /* 0x002fea0003800000 */
.L_x_7859:
        /* <DEDUP_REMOVED lines=51> */
.L_x_7863:
        /* <DEDUP_REMOVED lines=82> */
[----:B------:R-:W-:Y:S01]  /*ce60*/  SYNCS.ARRIVE.TRANS64.RED.A1T0 RZ, [UR6], RZ ;  /* 0x000000ffffff79a7 */ /* 0x000fe20008100406 */
[----:B------:R-:W-:Y:S02]  /*ce70*/  ULOP3.LUT UR6, URZ, UR52, URZ, 0x33, !UPT ;  /* 0x000000343f067292 */ /* 0x000fe4000f8e333f */
        /* <DEDUP_REMOVED lines=82> */
.L_x_7866:
[----:B------:R-:W-:-:S05]  /*d3a0*/  IMAD.U32 R70, RZ, RZ, UR49 ;  /* 0x00000031ff467e24 */ /* 0x000fca000f8e00ff */
[----:B------:R-:W-:-:S13]  /*d3b0*/  ISETP.NE.AND P1, PT, R70, 0x1, PT ;  /* 0x000000014600780c */ /* 0x000fda0003f25270 */
[----:B------:R-:W1:Y:S02]  /*d3c0*/  @P1 LDC.64 R6, c[0x0][0x9e8] ;  /* 0x00027a00ff061b82 */ /* 0x000e640000000a00 */
[----:B-1----:R-:W-:-:S05]  /*d3d0*/  @P1 IMAD.HI.U32 R6, R68, R6, RZ ;  /* 0x0000000644061227 */ /* 0x002fca00078e00ff */
[----:B------:R-:W-:-:S07]  /*d3e0*/  @P1 SHF.R.U32.HI R68, RZ, R7, R6 ;  /* 0x00000007ff441219 */ /* 0x000fce0000011606 */
.L_x_7867:
[----:B------:R-:W-:Y:S05]  /*d3f0*/  BSYNC B0 ;  /* 0x0000000000007941 */ /* 0x000fea0003800000 */
.L_x_7865:
[----:B------:R-:W-:-:S04]  /*d400*/  IMAD R7, R68, R70, -R65 ;  /* 0x0000004644077224 */ /* 0x000fc800078e0a41 */
[----:B------:R-:W-:-:S05]  /*d410*/  IMAD.IADD R6, R7, 0x1, -R16 ;  /* 0x0000000107067824 */ /* 0x000fca00078e0a10 */
[----:B------:R-:W-:Y:S02]  /*d420*/  VIADDMNMX R73, R6, R70, R73, PT ;  /* 0x0000004606497246 */ /* 0x000fe40003800149 */
[----:B------:R-:W-:-:S07]  /*d430*/  VIMNMX R75, R75, R6, !PT ;  /* 0x000000064b4b7248 */ /* 0x000fce0007fe0100 */
.L_x_7864:
        /* <DEDUP_REMOVED lines=116> */
.L_x_7870:
[----:B------:R-:W-:-:S05]  /*db80*/  IMAD.U32 R162, RZ, RZ, UR49 ;  /* 0x00000031ffa27e24 */ /* 0x000fca000f8e00ff */
[----:B------:R-:W-:-:S13]  /*db90*/  ISETP.NE.AND P2, PT, R162, 0x1, PT ;  /* 0x00000001a200780c */ /* 0x000fda0003f45270 */
[----:B------:R-:W0:Y:S02]  /*dba0*/  @P2 LDC.64 R6, c[0x0][0x9e8] ;  /* 0x00027a00ff062b82 */ /* 0x000e240000000a00 */
[----:B0-----:R-:W-:-:S05]  /*dbb0*/  @P2 IMAD.HI.U32 R6, R51, R6, RZ ;  /* 0x0000000633062227 */ /* 0x001fca00078e00ff */
[----:B------:R-:W-:-:S07]  /*dbc0*/  @P2 SHF.R.U32.HI R51, RZ, R7, R6 ;  /* 0x00000007ff332219 */ /* 0x000fce0000011606 */
.L_x_7871:
[----:B------:R-:W-:Y:S05]  /*dbd0*/  BSYNC B0 ;  /* 0x0000000000007941 */ /* 0x000fea0003800000 */
.L_x_7869:
[----:B------:R-:W-:-:S04]  /*dbe0*/  IMAD R51, R51, R162, -R65 ;  /* 0x000000a233337224 */ /* 0x000fc800078e0a41 */
[----:B------:R-:W-:-:S05]  /*dbf0*/  IMAD.IADD R6, R51, 0x1, -R16 ;  /* 0x0000000133067824 */ /* 0x000fca00078e0a10 */
[----:B------:R-:W-:Y:S02]  /*dc00*/  VIADDMNMX R57, R6, R162, R57, PT ;  /* 0x000000a206397246 */ /* 0x000fe40003800139 */
[----:B------:R-:W-:-:S07]  /*dc10*/  VIMNMX R61, R61, R6, !PT ;  /* 0x000000063d3d7248 */ /* 0x000fce0007fe0100 */
.L_x_7868:
        /* <DEDUP_REMOVED lines=377> */
.L_x_7872:
        /* <DEDUP_REMOVED lines=107> */
.L_x_7854:
[----:B------:R-:W-:Y:S06]  /*fa60*/  BAR.ARV 0x8, 0x180 ;  /* 0x0206000000007b1d */ /* 0x000fec0000002000 */
[----:B------:R-:W-:Y:S05]  /*fa70*/  @!P0 BRA `(.L_x_7874) ;  /* 0x0000000000048947 */ /* 0x000fea0003800000 */
[----:B------:R-:W-:Y:S01]  /*fa80*/  BPT.TRAP 0x1 ;  /* 0x000000040000795c */ /* 0x000fe20000300000 */
.L_x_7874:
[----:B------:R-:W-:Y:S01]  /*fa90*/  ULEA UR5, UR38, UR40, 0x3 ;  /* 0x0000002826057291 */ /* 0x000fe2000f8e183f */
[----:B------:R-:W-:-:S05]  /*faa0*/  IMAD.U32 R3, RZ, RZ, UR39 ;  /* 0x00000027ff037e24 */ /* 0x000fca000f8e00ff */
[----:B------:R-:W-:-:S04]  /*fab0*/  SHF.L.U32 R3, R3, 0x1f, RZ ;  /* 0x0000001f03037819 */ /* 0x000fc800000006ff */
[----:B------:R0:W1:Y:S01]  /*fac0*/  SYNCS.PHASECHK.TRANS64.TRYWAIT P1, [UR5+0x28850], R3 ;  /* 0x02885003ff0075a7 */ /* 0x0000620008020145 */
[----:B------:R-:W-:Y:S05]  /*fad0*/  @!P0 BRA `(.L_x_7875) ;  /* 0x0000000000048947 */ /* 0x000fea0003800000 */
[----:B------:R-:W-:Y:S01]  /*fae0*/  BPT.TRAP 0x1 ;  /* 0x000000040000795c */ /* 0x000fe20000300000 */
.L_x_7875:
[----:B-1----:R-:W-:Y:S05]  /*faf0*/  @P1 BRA `(.L_x_7876) ;  /* 0x0000000000081947 */ /* 0x002fea0003800000 */
[----:B------:R-:W1:Y:S02]  /*fb00*/  SYNCS.PHASECHK.TRANS64.TRYWAIT P1, [UR5+0x28850], R3 ;  /* 0x02885003ff0075a7 */ /* 0x000e640008020145 */
[----:B-1----:R-:W-:Y:S05]  /*fb10*/  @!P1 BRA `(.L_x_7877) ;  /* 0x000000a000789947 */ /* 0x002fea0003800000 */
.L_x_7876:
[----:B------:R-:W-:Y:S01]  /*fb20*/  UIADD3 UR40, UR40, 0x400, URZ ;  /* 0x0000040028287890 */ /* 0x000fe2000fffe03f */
[----:B------:R-:W-:Y:S01]  /*fb30*/  WARPGROUP.ARRIVE ;  /* 0x00000000000079c5 */ /* 0x000fe20000000000 */
[----:B------:R-:W-:Y:S01]  /*fb40*/  UMOV UR11, 0x40000040 ;  /* 0x40000040000b7882 */ /* 0x000fe20000000000 */
[----:B01----:R-:W0:Y:S01]  /*fb50*/  SHFL.BFLY PT, R3, R2, 0x2, 0x1f ;  /* 0x0c401f0002037f89 */ /* 0x003e2200000e0000 */
[----:B------:R-:W-:Y:S01]  /*fb60*/  USHF.R.U32.HI UR40, URZ, 0x4, UR40 ;  /* 0x000000043f287899 */ /* 0x000fe20008011628 */
[----:B------:R-:W-:Y:S02]  /*fb70*/  IMAD.MOV.U32 R20, RZ, RZ, -0x800000 ;  /* 0xff800000ff147424 */ /* 0x000fe400078e00ff */
[----:B------:R-:W1:Y:S01]  /*fb80*/  SHFL.BFLY PT, R5, R0, 0x2, 0x1f ;  /* 0x0c401f0000057f89 */ /* 0x000e6200000e0000 */
[----:B------:R-:W-:-:S04]  /*fb90*/  ULOP3.LUT UR40, UR40, 0x3fff, URZ, 0xc0, !UPT ;  /* 0x00003fff28287892 */ /* 0x000fc8000f8ec03f */
[----:B------:R-:W-:-:S04]  /*fba0*/  ULOP3.LUT UR4, UR40, 0x4000000, URZ, 0xfc, !UPT ;  /* 0x0400000028047892 */ /* 0x000fc8000f8efc3f */
[----:B------:R-:W-:-:S07]  /*fbb0*/  ULEA UR4, UR38, UR4, 0xb ;  /* 0x0000000426047291 */ /* 0x000fce000f8e583f */
[----:B------:R-:W-:Y:S02]  /*fbc0*/  UMOV UR10, UR4 ;  /* 0x00000004000a7c82 */ /* 0x000fe40008000000 */
[----:B------:R-:W-:Y:S01]  /*fbd0*/  HGMMA.64x128x16.F32.BF16 R88, R180, gdesc[UR8].tnspB, R88, gsb0 ;  /* 0x41e00008b4587df0 */ /* 0x000fe20008001858 */
[----:B------:R-:W-:Y:S01]  /*fbe0*/  UIADD3 UR10, UR4, 0x80, URZ ;  /* 0x00000080040a7890 */ /* 0x000fe2000fffe03f */
[----:B0-----:R-:W-:Y:S01]  /*fbf0*/  FADD.FTZ R3, R3, R2 ;  /* 0x0000000203037221 */ /* 0x001fe20000010000 */
[----:B------:R-:W-:Y:S01]  /*fc00*/  UMOV UR11, 0x40000040 ;  /* 0x40000040000b7882 */ /* 0x000fe20000000000 */
[----:B------:R-:W-:Y:S02]  /*fc10*/  IMAD.MOV.U32 R2, RZ, RZ, RZ ;  /* 0x000000ffff027224 */ /* 0x000fe400078e00ff */
[----:B-1----:R-:W-:Y:S01]  /*fc20*/  FADD.FTZ R5, R5, R0 ;  /* 0x0000000005057221 */ /* 0x002fe20000010000 */
[----:B------:R-:W0:Y:S01]  /*fc30*/  SHFL.BFLY PT, R4, R3, 0x1, 0x1f ;  /* 0x0c201f0003047f89 */ /* 0x000e2200000e0000 */
[----:B------:R-:W-:-:S03]  /*fc40*/  IMAD.MOV.U32 R0, RZ, RZ, -0x800000 ;  /* 0xff800000ff007424 */ /* 0x000fc600078e00ff */
[----:B------:R-:W1:Y:S01]  /*fc50*/  SHFL.BFLY PT, R8, R5, 0x1, 0x1f ;  /* 0x0c201f0005087f89 */ /* 0x000e6200000e0000 */
[----:B0-----:R-:W-:Y:S01]  /*fc60*/  FADD.FTZ R11, R3, R4 ;  /* 0x00000004030b7221 */ /* 0x001fe20000010000 */
[----:B------:R-:W-:Y:S02]  /*fc70*/  IMAD.U32 R3, RZ, RZ, UR6 ;  /* 0x00000006ff037e24 */ /* 0x000fe4000f8e00ff */
[----:B-1----:R-:W-:Y:S02]  /*fc80*/  FADD.FTZ R12, R5, R8 ;  /* 0x00000008050c7221 */ /* 0x002fe40000010000 */
[----:B------:R-:W-:Y:S01]  /*fc90*/  FSETP.NE.FTZ.AND P1, PT, R11, RZ, PT ;  /* 0x000000ff0b00720b */ /* 0x000fe20003f35000 */
[----:B------:R-:W-:Y:S02]  /*fca0*/  IMAD.MOV.U32 R8, RZ, RZ, RZ ;  /* 0x000000ffff087224 */ /* 0x000fe400078e00ff */
        /* <DEDUP_REMOVED lines=49> */
.L_x_7878:
[----:B------:R-:W-:Y:S01]  /*ffc0*/  R2UR UR6, R199 ;  /* 0x00000000c70672ca */ /* 0x000fe200000e0000 */
        /* <DEDUP_REMOVED lines=38> */
[----:B------:R-:W-:Y:S01]  /*10230*/  USEL UR4, URZ, 0x1, UP0 ;  /* 0x000000013f047887 */ /* 0x000fe20008000000 */
        /* <DEDUP_REMOVED lines=36> */
.L_x_7800:
[----:B------:R-:W0:Y:S01]  /*10480*/  S2R R4, SR_CgaCtaId ;  /* 0x0000000000047919 */ /* 0x000e220000008800 */
[----:B------:R-:W-:Y:S01]  /*10490*/  MOV R21, 0x400 ;  /* 0x0000040000157802 */ /* 0x000fe20000000f00 */
[----:B------:R-:W-:Y:S01]  /*104a0*/  BSSY B0, `(.L_x_7879) ;  /* 0x00002e8000007945 */ /* 0x000fe20003800000 */
[----:B------:R-:W-:Y:S02]  /*104b0*/  BAR.SYNC.DEFER_BLOCKING 0x5, 0x180 ;  /* 0x0146000000007b1d */ /* 0x000fe40000010000 */
[----:B0-----:R-:W-:-:S05]  /*104c0*/  LEA R21, R4, R21, 0x18 ;  /* 0x0000001504157211 */ /* 0x001fca00078ec0ff */
[----:B------:R-:W0:Y:S02]  /*104d0*/  LDS.128 R4, [R21+0x288d0] ;  /* 0x0288d00015047984 */ /* 0x000e240000000c00 */
[----:B0-----:R-:W-:Y:S02]  /*104e0*/  R2UR UR6, R5 ;  /* 0x00000000050672ca */ /* 0x001fe400000e0000 */
[----:B------:R-:W-:Y:S02]  /*104f0*/  R2UR UR5, R6 ;  /* 0x00000000060572ca */ /* 0x000fe400000e0000 */
[----:B------:R-:W-:Y:S01]  /*10500*/  R2UR UR7, R7 ;  /* 0x00000000070772ca */ /* 0x000fe200000e0000 */
[----:B------:R-:W-:Y:S06]  /*10510*/  BAR.ARV 0x4, 0x180 ;  /* 0x0106000000007b1d */ /* 0x000fec0000002000 */
[----:B------:R-:W-:Y:S08]  /*10520*/  @P0 BRA `(.L_x_7880) ;  /* 0x0000002000640947 */ /* 0x000ff00003800000 */
[----:B------:R-:W0:Y:S01]  /*10530*/  S2R R4, SR_SWINHI ;  /* 0x0000000000047919 */ /* 0x000e220000002f00 */
[----:B------:R-:W-:Y:S01]  /*10540*/  ULDC.64 UR10, c[0x0][0xc00] ;  /* 0x00030000000a7ab9 */ /* 0x000fe20000000a00 */
[----:B------:R-:W-:Y:S01]  /*10550*/  ULDC.64 UR8, c[0x0][0xc00] ;  /* 0x0003000000087ab9 */ /* 0x000fe20000000a00 */
[----:B------:R-:W1:Y:S01]  /*10560*/  LDC R45, c[0x0][0xbe8] ;  /* 0x0002fa00ff2d7b82 */ /* 0x000e620000000800 */
[----:B------:R-:W-:Y:S01]  /*10570*/  UIMAD.WIDE UR8, UR58, 0x4, UR8 ;  /* 0x000000043a0878a5 */ /* 0x000fe2000f8e0208 */
[----:B------:R-:W-:Y:S02]  /*10580*/  MOV R32, R21 ;  /* 0x0000001500207202 */ /* 0x000fe40000000f00 */
[----:B0-----:R-:W-:-:S03]  /*10590*/  MOV R33, R4 ;  /* 0x0000000400217202 */ /* 0x001fc60000000f00 */
[----:B------:R-:W-:-:S03]  /*105a0*/  IMAD.WIDE R4, R219, 0x2, R32 ;  /* 0x00000002db047825 */ /* 0x000fc600078e0220 */
[C---:B------:R-:W-:Y:S02]  /*105b0*/  LOP3.LUT R7, R4.reuse, 0x380, RZ, 0xc0, !PT ;  /* 0x0000038004077812 */ /* 0x040fe400078ec0ff */
[C---:B------:R-:W-:Y:S02]  /*105c0*/  IADD3 R8, P5, R4.reuse, 0x40, RZ ;  /* 0x0000004004087810 */ /* 0x040fe40007fbe0ff */
[----:B------:R-:W-:Y:S02]  /*105d0*/  SHF.R.U64 R7, R7, 0x3, RZ ;  /* 0x0000000307077819 */ /* 0x000fe400000012ff */
[C---:B------:R-:W-:Y:S01]  /*105e0*/  IADD3 R31, P6, R4.reuse, 0x20, RZ ;  /* 0x00000020041f7810 */ /* 0x040fe20007fde0ff */
[--C-:B------:R-:W-:Y:S01]  /*105f0*/  IMAD.X R27, RZ, RZ, R5.reuse, P5 ;  /* 0x000000ffff1b7224 */ /* 0x100fe200028e0605 */
[C---:B------:R-:W-:Y:S02]  /*10600*/  IADD3 R35, P4, R4.reuse, 0x60, RZ ;  /* 0x0000006004237810 */ /* 0x040fe40007f9e0ff */
        /* <DEDUP_REMOVED lines=14> */
[----:B------:R-:W-:Y:S02]  /*106f0*/  LOP3.LUT R10, R35, 0x380, RZ, 0xc0, !PT ;  /* 0x00000380230a7812 */ /* 0x000fe400078ec0ff */
[----:B------:R-:W-:Y:S02]  /*10700*/  LOP3.LUT R12, R37, 0x380, RZ, 0xc0, !PT ;  /* 0x00000380250c7812 */ /* 0x000fe400078ec0ff */
[----:B------:R-:W-:Y:S02]  /*10710*/  LOP3.LUT R26, R7, R8, RZ, 0x3c, !PT ;  /* 0x00000008071a7212 */ /* 0x000fe400078e3cff */
[----:B------:R-:W-:Y:S02]  /*10720*/  SHF.R.U64 R6, R6, 0x3, RZ ;  /* 0x0000000306067819 */ /* 0x000fe400000012ff */
[----:B------:R-:W-:-:S02]  /*10730*/  SHF.R.U64 R10, R10, 0x3, RZ ;  /* 0x000000030a0a7819 */ /* 0x000fc400000012ff */
[----:B------:R-:W-:Y:S02]  /*10740*/  LOP3.LUT R8, R39, 0x380, RZ, 0xc0, !PT ;  /* 0x0000038027087812 */ /* 0x000fe400078ec0ff */
[----:B------:R-:W-:Y:S02]  /*10750*/  SHF.R.U64 R12, R12, 0x3, RZ ;  /* 0x000000030c0c7819 */ /* 0x000fe400000012ff */
[----:B------:R-:W-:Y:S02]  /*10760*/  LOP3.LUT R28, R6, R31, RZ, 0x3c, !PT ;  /* 0x0000001f061c7212 */ /* 0x000fe400078e3cff */
[----:B------:R-:W-:Y:S02]  /*10770*/  LOP3.LUT R24, R10, R35, RZ, 0x3c, !PT ;  /* 0x000000230a187212 */ /* 0x000fe400078e3cff */
[----:B------:R-:W-:Y:S02]  /*10780*/  SHF.R.U64 R8, R8, 0x3, RZ ;  /* 0x0000000308087819 */ /* 0x000fe400000012ff */
[----:B------:R-:W-:-:S02]  /*10790*/  LOP3.LUT R10, R41, 0x380, RZ, 0xc0, !PT ;  /* 0x00000380290a7812 */ /* 0x000fc400078ec0ff */
[----:B------:R-:W-:Y:S02]  /*107a0*/  LOP3.LUT R31, R34, 0x380, RZ, 0xc0, !PT ;  /* 0x00000380221f7812 */ /* 0x000fe400078ec0ff */
[----:B------:R-:W-:Y:S02]  /*107b0*/  LOP3.LUT R14, R12, R37, RZ, 0x3c, !PT ;  /* 0x000000250c0e7212 */ /* 0x000fe400078e3cff */
[----:B------:R-:W-:Y:S02]  /*107c0*/  LOP3.LUT R12, R8, R39, RZ, 0x3c, !PT ;  /* 0x00000027080c7212 */ /* 0x000fe400078e3cff */
[----:B------:R-:W-:Y:S02]  /*107d0*/  MOV R30, R4 ;  /* 0x00000004001e7202 */ /* 0x000fe40000000f00 */
[----:B------:R-:W-:Y:S02]  /*107e0*/  SHF.R.U64 R10, R10, 0x3, RZ ;  /* 0x000000030a0a7819 */ /* 0x000fe400000012ff */
[----:B------:R-:W-:-:S02]  /*107f0*/  SHF.R.U64 R31, R31, 0x3, RZ ;  /* 0x000000031f1f7819 */ /* 0x000fc400000012ff */
[----:B------:R-:W-:Y:S02]  /*10800*/  F2FP.BF16.F32.PACK_AB R4, R89, R88 ;  /* 0x000000585904723e */ /* 0x000fe400000010ff */
[----:B------:R-:W-:Y:S02]  /*10810*/  F2FP.BF16.F32.PACK_AB R5, R3, R2 ;  /* 0x000000020305723e */ /* 0x000fe400000010ff */
[----:B------:R-:W-:Y:S02]  /*10820*/  F2FP.BF16.F32.PACK_AB R6, R93, R92 ;  /* 0x0000005c5d06723e */ /* 0x000fe400000010ff */
[----:B------:R-:W-:Y:S01]  /*10830*/  F2FP.BF16.F32.PACK_AB R7, R95, R94 ;  /* 0x0000005e5f07723e */ /* 0x000fe200000010ff */
[----:B------:R-:W-:Y:S01]  /*10840*/  BAR.SYNC.DEFER_BLOCKING 0x1, 0x100 ;  /* 0x0044000000007b1d */ /* 0x000fe20000010000 */
[----:B------:R-:W-:Y:S02]  /*10850*/  MOV R37, R14 ;  /* 0x0000000e00257202 */ /* 0x000fe40000000f00 */
[----:B------:R-:W-:-:S02]  /*10860*/  MOV R36, R12 ;  /* 0x0000000c00247202 */ /* 0x000fc40000000f00 */
[----:B------:R-:W-:Y:S02]  /*10870*/  LOP3.LUT R10, R10, R41, RZ, 0x3c, !PT ;  /* 0x000000290a0a7212 */ /* 0x000fe400078e3cff */
[----:B------:R-:W-:Y:S02]  /*10880*/  LOP3.LUT R8, R31, R34, RZ, 0x3c, !PT ;  /* 0x000000221f087212 */ /* 0x000fe400078e3cff */
[----:B------:R-:W-:Y:S02]  /*10890*/  MOV R40, R28 ;  /* 0x0000001c00287202 */ /* 0x000fe40000000f00 */
[----:B------:R-:W-:Y:S02]  /*108a0*/  MOV R39, R26 ;  /* 0x0000001a00277202 */ /* 0x000fe40000000f00 */
[----:B------:R-:W-:Y:S02]  /*108b0*/  MOV R38, R24 ;  /* 0x0000001800267202 */ /* 0x000fe40000000f00 */
[----:B------:R-:W-:-:S02]  /*108c0*/  F2FP.BF16.F32.PACK_AB R12, R97, R96 ;  /* 0x00000060610c723e */ /* 0x000fc400000010ff */
[----:B------:R-:W-:Y:S02]  /*108d0*/  F2FP.BF16.F32.PACK_AB R13, R99, R98 ;  /* 0x00000062630d723e */ /* 0x000fe400000010ff */
[----:B------:R-:W-:Y:S02]  /*108e0*/  F2FP.BF16.F32.PACK_AB R14, R101, R100 ;  /* 0x00000064650e723e */ /* 0x000fe400000010ff */
[----:B------:R-:W-:Y:S02]  /*108f0*/  F2FP.BF16.F32.PACK_AB R15, R103, R102 ;  /* 0x00000066670f723e */ /* 0x000fe400000010ff */
[----:B------:R-:W-:Y:S01]  /*10900*/  F2FP.BF16.F32.PACK_AB R24, R105, R104 ;  /* 0x000000686918723e */ /* 0x000fe200000010ff */
[----:B------:R0:W-:Y:S01]  /*10910*/  STSM.16.M88.4 [R30], R4 ;  /* 0x000000041e007844 */ /* 0x0001e20000000200 */
[----:B------:R-:W-:Y:S02]  /*10920*/  F2FP.BF16.F32.PACK_AB R25, R107, R106 ;  /* 0x0000006a6b19723e */ /* 0x000fe400000010ff */
[----:B------:R-:W-:Y:S01]  /*10930*/  F2FP.BF16.F32.PACK_AB R26, R109, R108 ;  /* 0x0000006c6d1a723e */ /* 0x000fe200000010ff */
[----:B------:R2:W-:Y:S01]  /*10940*/  STSM.16.M88.4 [R40], R12 ;  /* 0x0000000c28007844 */ /* 0x0005e20000000200 */
[----:B------:R-:W-:-:S02]  /*10950*/  F2FP.BF16.F32.PACK_AB R27, R111, R110 ;  /* 0x0000006e6f1b723e */ /* 0x000fc400000010ff */
[----:B------:R-:W-:Y:S02]  /*10960*/  F2FP.BF16.F32.PACK_AB R28, R113, R112 ;  /* 0x00000070711c723e */ /* 0x000fe400000010ff */
[----:B------:R-:W-:Y:S01]  /*10970*/  F2FP.BF16.F32.PACK_AB R29, R115, R114 ;  /* 0x00000072731d723e */ /* 0x000fe200000010ff */
[----:B------:R-:W-:Y:S01]  /*10980*/  STSM.16.M88.4 [R39], R24 ;  /* 0x0000001827007844 */ /* 0x000fe20000000200 */
[----:B------:R-:W-:Y:S02]  /*10990*/  F2FP.BF16.F32.PACK_AB R31, R119, R118 ;  /* 0x00000076771f723e */ /* 0x000fe400000010ff */
[----:B------:R-:W-:Y:S02]  /*109a0*/  MOV R35, R10 ;  /* 0x0000000a00237202 */ /* 0x000fe40000000f00 */
[----:B------:R-:W-:Y:S02]  /*109b0*/  MOV R34, R8 ;  /* 0x0000000800227202 */ /* 0x000fe40000000f00 */
[----:B0-----:R-:W-:-:S02]  /*109c0*/  F2FP.BF16.F32.PACK_AB R30, R117, R116 ;  /* 0x00000074751e723e */ /* 0x001fc400000010ff */
[----:B------:R-:W-:Y:S02]  /*109d0*/  F2FP.BF16.F32.PACK_AB R4, R121, R120 ;  /* 0x000000787904723e */ /* 0x000fe400000010ff */
[----:B------:R-:W-:Y:S01]  /*109e0*/  F2FP.BF16.F32.PACK_AB R5, R123, R122 ;  /* 0x0000007a7b05723e */ /* 0x000fe200000010ff */
[----:B------:R0:W-:Y:S01]  /*109f0*/  STSM.16.M88.4 [R38], R28 ;  /* 0x0000001c26007844 */ /* 0x0001e20000000200 */
[----:B------:R-:W-:Y:S02]  /*10a00*/  F2FP.BF16.F32.PACK_AB R6, R125, R124 ;  /* 0x0000007c7d06723e */ /* 0x000fe400000010ff */
[----:B------:R-:W-:Y:S02]  /*10a10*/  F2FP.BF16.F32.PACK_AB R7, R127, R126 ;  /* 0x0000007e7f07723e */ /* 0x000fe400000010ff */
[----:B------:R-:W-:Y:S02]  /*10a20*/  F2FP.BF16.F32.PACK_AB R8, R129, R128 ;  /* 0x000000808108723e */ /* 0x000fe400000010ff */
[----:B------:R-:W-:Y:S01]  /*10a30*/  F2FP.BF16.F32.PACK_AB R9, R131, R130 ;  /* 0x000000828309723e */ /* 0x000fe200000010ff */
[----:B------:R3:W-:Y:S01]  /*10a40*/  STSM.16.M88.4 [R37], R4 ;  /* 0x0000000425007844 */ /* 0x0007e20000000200 */
[----:B------:R-:W-:-:S02]  /*10a50*/  F2FP.BF16.F32.PACK_AB R10, R133, R132 ;  /* 0x00000084850a723e */ /* 0x000fc400000010ff */
[----:B------:R-:W-:Y:S02]  /*10a60*/  F2FP.BF16.F32.PACK_AB R11, R135, R134 ;  /* 0x00000086870b723e */ /* 0x000fe400000010ff */
[----:B--2---:R-:W-:Y:S02]  /*10a70*/  F2FP.BF16.F32.PACK_AB R12, R137, R136 ;  /* 0x00000088890c723e */ /* 0x004fe400000010ff */
[----:B------:R-:W-:Y:S01]  /*10a80*/  F2FP.BF16.F32.PACK_AB R13, R139, R138 ;  /* 0x0000008a8b0d723e */ /* 0x000fe200000010ff */
[----:B------:R2:W-:Y:S01]  /*10a90*/  STSM.16.M88.4 [R36], R8 ;  /* 0x0000000824007844 */ /* 0x0005e20000000200 */
[----:B------:R-:W-:Y:S01]  /*10aa0*/  F2FP.BF16.F32.PACK_AB R14, R141, R140 ;  /* 0x0000008c8d0e723e */ /* 0x000fe200000010ff */
[----:B0-----:R-:W-:Y:S01]  /*10ab0*/  IMAD.U32 R28, RZ, RZ, UR8 ;  /* 0x00000008ff1c7e24 */ /* 0x001fe2000f8e00ff */
[----:B------:R-:W-:Y:S01]  /*10ac0*/  F2FP.BF16.F32.PACK_AB R15, R143, R142 ;  /* 0x0000008e8f0f723e */ /* 0x000fe200000010ff */
[----:B------:R-:W-:Y:S01]  /*10ad0*/  IMAD.U32 R29, RZ, RZ, UR9 ;  /* 0x00000009ff1d7e24 */ /* 0x000fe2000f8e00ff */
[----:B------:R-:W-:Y:S01]  /*10ae0*/  F2FP.BF16.F32.PACK_AB R24, R145, R144 ;  /* 0x000000909118723e */ /* 0x000fe200000010ff */
[----:B------:R-:W-:Y:S01]  /*10af0*/  ULDC.64 UR8, c[0x0][0xc08] ;  /* 0x0003020000087ab9 */ /* 0x000fe20000000a00 */
[----:B------:R-:W-:Y:S01]  /*10b00*/  F2FP.BF16.F32.PACK_AB R25, R147, R146 ;  /* 0x000000929319723e */ /* 0x000fe200000010ff */
[----:B------:R0:W-:Y:S01]  /*10b10*/  STSM.16.M88.4 [R35], R12 ;  /* 0x0000000c23007844 */ /* 0x0001e20000000200 */
[----:B------:R-:W-:-:S02]  /*10b20*/  F2FP.BF16.F32.PACK_AB R26, R149, R148 ;  /* 0x00000094951a723e */ /* 0x000fc400000010ff */
[----:B------:R-:W-:Y:S02]  /*10b30*/  F2FP.BF16.F32.PACK_AB R27, R151, R150 ;  /* 0x00000096971b723e */ /* 0x000fe400000010ff */
[----:B------:R-:W-:-:S03]  /*10b40*/  ISETP.NE.U32.AND P0, PT, RZ, UR10, PT ;  /* 0x0000000aff007c0c */ /* 0x000fc6000bf05070 */
[----:B------:R4:W-:Y:S01]  /*10b50*/  STSM.16.M88.4 [R34], R24 ;  /* 0x0000001822007844 */ /* 0x0009e20000000200 */
[----:B------:R-:W-:Y:S01]  /*10b60*/  BAR.SYNC.DEFER_BLOCKING 0x1, 0x100 ;  /* 0x0044000000007b1d */ /* 0x000fe20000010000 */
[----:B------:R-:W-:-:S13]  /*10b70*/  ISETP.NE.AND.EX P0, PT, RZ, UR11, PT, P0 ;  /* 0x0000000bff007c0c */ /* 0x000fda000bf05300 */
[----:B------:R-:W4:Y:S01]  /*10b80*/  @P0 LDG.E R30, desc[UR36][R28.64] ;  /* 0x000000241c1e0981 */ /* 0x000f22000c1e1900 */
[----:B------:R-:W-:Y:S01]  /*10b90*/  UISETP.NE.U32.AND UP0, UPT, UR8, URZ, UPT ;  /* 0x0000003f0800728c */ /* 0x000fe2000bf05070 */
[----:B-1----:R-:W-:Y:S01]  /*10ba0*/  ISETP.NE.AND P1, PT, R45, 0x1, PT ;  /* 0x000000012d00780c */ /* 0x002fe20003f25270 */
[----:B------:R-:W-:Y:S02]  /*10bb0*/  ULDC UR4, c[0x0][0xa88] ;  /* 0x0002a20000047ab9 */ /* 0x000fe40000000800 */
[----:B------:R-:W-:Y:S01]  /*10bc0*/  UISETP.NE.AND.EX UP0, UPT, UR9, URZ, UPT, UP0 ;  /* 0x0000003f0900728c */ /* 0x000fe2000bf05300 */
[----:B------:R-:W-:Y:S01]  /*10bd0*/  IMAD.U32 R44, RZ, RZ, UR4 ;  /* 0x00000004ff2c7e24 */ /* 0x000fe2000f8e00ff */
[----:B------:R-:W-:-:S04]  /*10be0*/  ULDC UR4, c[0x0][0xad4] ;  /* 0x0002b50000047ab9 */ /* 0x000fc80000000800 */
[----:B------:R-:W-:-:S04]  /*10bf0*/  PLOP3.LUT P4, PT, PT, PT, UP0, 0x80, 0x0 ;  /* 0x000000000000781c */ /* 0x000fc80003f8f008 */
[----:B---3--:R-:W1:Y:S01]  /*10c00*/  @P1 LDC R6, c[0x0][0xbec] ;  /* 0x0002fb00ff061b82 */ /* 0x008e620000000800 */
[----:B------:R-:W-:Y:S02]  /*10c10*/  @UP0 ULDC.64 UR8, c[0x0][0xc08] ;  /* 0x0003020000080ab9 */ /* 0x000fe40000000a00 */
[----:B------:R-:W-:Y:S02]  /*10c20*/  @UP0 UIMAD.WIDE UR8, UR58, 0x4, UR8 ;  /* 0x000000043a0808a5 */ /* 0x000fe4000f8e0208 */
[----:B------:R-:W-:-:S03]  /*10c30*/  UISETP.NE.AND UP0, UPT, UR55, URZ, UPT ;  /* 0x0000003f3700728c */ /* 0x000fc6000bf05270 */
[----:B--2---:R-:W2:Y:S01]  /*10c40*/  @P1 LDC R9, c[0x0][0xbf0] ;  /* 0x0002fc00ff091b82 */ /* 0x004ea20000000800 */
[----:B------:R-:W-:Y:S01]  /*10c50*/  USEL UR4, UR55, UR4, UP0 ;  /* 0x0000000437047287 */ /* 0x000fe20008000000 */
[----:B------:R-:W-:Y:S01]  /*10c60*/  IMAD.U32 R4, RZ, RZ, UR8 ;  /* 0x00000008ff047e24 */ /* 0x000fe2000f8e00ff */
[----:B------:R-:W-:Y:S01]  /*10c70*/  UMOV UR19, 0x9b8 ;  /* 0x000009b800137882 */ /* 0x000fe20000000000 */
[----:B------:R-:W-:Y:S01]  /*10c80*/  IMAD.U32 R5, RZ, RZ, UR9 ;  /* 0x00000009ff057e24 */ /* 0x000fe2000f8e00ff */
[----:B------:R-:W-:Y:S02]  /*10c90*/  UISETP.GT.AND UP1, UPT, UR4, 0x1, UPT ;  /* 0x000000010400788c */ /* 0x000fe4000bf24270 */
[----:B------:R-:W-:Y:S02]  /*10ca0*/  UISETP.NE.U32.AND UP0, UPT, UR10, URZ, UPT ;  /* 0x0000003f0a00728c */ /* 0x000fe4000bf05070 */
[----:B------:R-:W-:Y:S01]  /*10cb0*/  USEL UR19, UR19, 0x978, UP1 ;  /* 0x0000097813137887 */ /* 0x000fe20008800000 */
[----:B0-----:R-:W-:Y:S01]  /*10cc0*/  VIADD R13, R17, UR47 ;  /* 0x0000002f110d7c36 */ /* 0x001fe20008000000 */
[----:B------:R-:W-:Y:S01]  /*10cd0*/  UISETP.NE.AND.EX UP0, UPT, UR11, URZ, UPT, UP0 ;  /* 0x0000003f0b00728c */ /* 0x000fe2000bf05300 */
[----:B------:R1:W5:Y:S01]  /*10ce0*/  @P4 LDG.E R44, desc[UR36][R4.64] ;  /* 0x00000024042c4981 */ /* 0x000362000c1e1900 */
[----:B------:R-:W-:Y:S01]  /*10cf0*/  UMOV UR4, URZ ;  /* 0x0000003f00047c82 */ /* 0x000fe20008000000 */
[----:B------:R-:W-:Y:S01]  /*10d00*/  USHF.R.S32.HI UR10, URZ, 0x1f, UR58 ;  /* 0x0000001f3f0a7899 */ /* 0x000fe2000801143a */
[----:B------:R-:W-:Y:S01]  /*10d10*/  IMAD.MOV.U32 R7, RZ, RZ, R13 ;  /* 0x000000ffff077224 */ /* 0x000fe200078e000d */
[----:B------:R-:W-:-:S02]  /*10d20*/  USEL UR8, UR58, URZ, !UP0 ;  /* 0x0000003f3a087287 */ /* 0x000fc4000c000000 */
[----:B------:R-:W-:Y:S02]  /*10d30*/  USEL UR9, UR57, URZ, UP1 ;  /* 0x0000003f39097287 */ /* 0x000fe40008800000 */
[----:B------:R-:W-:Y:S01]  /*10d40*/  USEL UR18, UR10, URZ, !UP0 ;  /* 0x0000003f0a127287 */ /* 0x000fe2000c000000 */
[----:B------:R-:W-:Y:S02]  /*10d50*/  ULDC.64 UR12, c[0x0][UR19+0x220] ;  /* 0x00008800130c7abb */ /* 0x000fe40008000a00 */
[----:B------:R-:W-:Y:S01]  /*10d60*/  ULDC.64 UR10, c[0x0][UR19+0x218] ;  /* 0x00008600130a7abb */ /* 0x000fe20008000a00 */
[----:B-1----:R-:W-:Y:S01]  /*10d70*/  @P1 IMAD.HI.U32 R4, R13, R6, RZ ;  /* 0x000000060d041227 */ /* 0x002fe200078e00ff */
[----:B------:R-:W-:Y:S01]  /*10d80*/  ULDC.64 UR14, c[0x0][UR19+0x228] ;  /* 0x00008a00130e7abb */ /* 0x000fe20008000a00 */
[----:B------:R-:W-:Y:S02]  /*10d90*/  UIMAD UR13, UR13, UR8, URZ ;  /* 0x000000080d0d72a4 */ /* 0x000fe4000f8e023f */
[----:B------:R-:W-:Y:S01]  /*10da0*/  UIMAD.WIDE.U32 UR16, UR10, UR56, URZ ;  /* 0x000000380a1072a5 */ /* 0x000fe2000f8e003f */
[----:B--2---:R-:W-:Y:S01]  /*10db0*/  @P1 SHF.R.U32.HI R7, RZ, R9, R4 ;  /* 0x00000009ff071219 */ /* 0x004fe20000011604 */
[----:B------:R-:W-:-:S02]  /*10dc0*/  UIMAD UR20, UR11, UR56, URZ ;  /* 0x000000380b1472a4 */ /* 0x000fc4000f8e023f */
[----:B------:R-:W-:Y:S02]  /*10dd0*/  UIMAD.WIDE.U32 UR10, UR12, UR8, URZ ;  /* 0x000000080c0a72a5 */ /* 0x000fe4000f8e003f */
[----:B------:R-:W-:Y:S01]  /*10de0*/  UIMAD.WIDE.U32 UR22, UR14, UR9, URZ ;  /* 0x000000090e1672a5 */ /* 0x000fe2000f8e003f */
[----:B------:R-:W-:Y:S01]  /*10df0*/  IMAD.MOV R6, RZ, RZ, -R7 ;  /* 0x000000ffff067224 */ /* 0x000fe200078e0a07 */
[----:B------:R-:W-:Y:S02]  /*10e00*/  UIMAD UR9, UR15, UR9, URZ ;  /* 0x000000090f0972a4 */ /* 0x000fe4000f8e023f */
[----:B------:R-:W-:Y:S01]  /*10e10*/  UIMAD UR13, UR12, UR18, UR13 ;  /* 0x000000120c0d72a4 */ /* 0x000fe2000f8e020d */
[----:B------:R-:W-:Y:S01]  /*10e20*/  IMAD R9, R45, R6, R13 ;  /* 0x000000062d097224 */ /* 0x000fe200078e020d */
[----:B------:R-:W-:Y:S01]  /*10e30*/  UIADD3 UR20, UR17, UR20, URZ ;  /* 0x0000001411147290 */ /* 0x000fe2000fffe03f */
[----:B------:R-:W-:Y:S02]  /*10e40*/  IMAD.U32 R4, RZ, RZ, UR22 ;  /* 0x00000016ff047e24 */ /* 0x000fe4000f8e00ff */
[----:B------:R-:W-:Y:S01]  /*10e50*/  IMAD.U32 R5, RZ, RZ, UR23 ;  /* 0x00000017ff057e24 */ /* 0x000fe2000f8e00ff */
[----:B------:R-:W-:-:S02]  /*10e60*/  SHF.R.S32.HI R5, RZ, 0x1f, R7 ;  /* 0x0000001fff057819 */ /* 0x000fc40000011407 */
[----:B------:R-:W-:Y:S02]  /*10e70*/  SHF.R.S32.HI R6, RZ, 0x1f, R9 ;  /* 0x0000001fff067819 */ /* 0x000fe40000011409 */
[----:B----4-:R-:W-:-:S13]  /*10e80*/  @P0 R2UR UR4, R30 ;  /* 0x000000001e0402ca */ /* 0x010fda00000e0000 */
        /* <DEDUP_REMOVED lines=8> */
[----:B------:R-:W-:Y:S01]  /*10f10*/  IMAD R7, R9, UR11, RZ ;  /* 0x0000000b09077c24 */ /* 0x000fe2000f8e02ff */
[----:B------:R-:W-:Y:S01]  /*10f20*/  ULDC.64 UR12, c[0x0][0xba8] ;  /* 0x0002ea00000c7ab9 */ /* 0x000fe20000000a00 */
[----:B------:R-:W-:Y:S01]  /*10f30*/  @!UP1 ULDC UR12, c[0x0][0xb50] ;  /* 0x0002d400000c9ab9 */ /* 0x000fe20000000800 */
[----:B------:R-:W-:Y:S01]  /*10f40*/  @!UP1 ULDC UR13, c[0x0][0xb54] ;  /* 0x0002d500000d9ab9 */ /* 0x000fe20000000800 */
[----:B------:R-:W-:Y:S01]  /*10f50*/  IMAD R7, R6, UR10, R7 ;  /* 0x0000000a06077c24 */ /* 0x000fe2000f8e0207 */
[----:B------:R-:W-:-:S03]  /*10f60*/  IADD3.X R5, R5, UR9, R8, P2, P3 ;  /* 0x0000000905057c10 */ /* 0x000fc600097e6408 */
        /* <DEDUP_REMOVED lines=9> */
.L_x_7881:
[----:B------:R-:W-:Y:S01]  /*11000*/  SHFL.IDX PT, R4, R8, RZ, 0x1c1f ;  /* 0x001c1fff08047589 */ /* 0x000fe200000e0000 */
[----:B------:R-:W-:Y:S01]  /*11010*/  VIADD R11, R218, UR47 ;  /* 0x0000002fda0b7c36 */ /* 0x000fe20008000000 */
[----:B------:R-:W-:Y:S01]  /*11020*/  LOP3.LUT P0, RZ, R200, 0x3, RZ, 0xc0, !PT ;  /* 0x00000003c8ff7812 */ /* 0x000fe2000780c0ff */
[----:B-----5:R-:W-:Y:S01]  /*11030*/  IMAD R44, R44, R45, RZ ;  /* 0x0000002d2c2c7224 */ /* 0x020fe200078e02ff */
[----:B------:R-:W0:Y:S01]  /*11040*/  SHFL.IDX PT, R5, R10, RZ, 0x1c1f ;  /* 0x001c1fff0a057589 */ /* 0x000e2200000e0000 */
[C---:B------:R-:W-:Y:S01]  /*11050*/  VIADD R9, R11.reuse, 0x8 ;  /* 0x000000080b097836 */ /* 0x040fe20000000000 */
[----:B------:R-:W-:Y:S02]  /*11060*/  PLOP3.LUT P3, PT, PT, PT, UP1, 0x80, 0x0 ;  /* 0x000000000000781c */ /* 0x000fe40003f6f018 */
[----:B------:R-:W-:Y:S01]  /*11070*/  SHFL.IDX PT, R6, R8, 0x1, 0x1c1f ;  /* 0x003c1f0008067f89 */ /* 0x000fe200000e0000 */
[-C--:B------:R-:W-:Y:S02]  /*11080*/  ISETP.GE.OR P2, PT, R11, R44.reuse, P0 ;  /* 0x0000002c0b00720c */ /* 0x080fe40000746670 */
[-C--:B------:R-:W-:Y:S01]  /*11090*/  ISETP.GE.OR P0, PT, R9, R44.reuse, P0 ;  /* 0x0000002c0900720c */ /* 0x080fe20000706670 */
[----:B------:R-:W1:Y:S10]  /*110a0*/  SHFL.IDX PT, R7, R10, 0x1, 0x1c1f ;  /* 0x003c1f000a077f89 */ /* 0x000e7400000e0000 */
[----:B0-----:R0:W-:Y:S01]  /*110b0*/  @!P2 ST.E desc[UR36][R4.64], R20 ;  /* 0x000000140400a985 */ /* 0x0011e2000c101924 */
[----:B------:R-:W-:-:S03]  /*110c0*/  ISETP.GE.AND P2, PT, R11, R44, PT ;  /* 0x0000002c0b00720c */ /* 0x000fc60003f46270 */
[----:B-1----:R0:W-:Y:S01]  /*110d0*/  @!P0 ST.E desc[UR36][R6.64], R0 ;  /* 0x0000000006008985 */ /* 0x0021e2000c101924 */
[----:B------:R-:W-:Y:S01]  /*110e0*/  ISETP.GE.AND P0, PT, R9, R44, PT ;  /* 0x0000002c0900720c */ /* 0x000fe20003f06270 */
[----:B------:R-:W-:-:S12]  /*110f0*/  @P3 BRA `(.L_x_7882) ;  /* 0x00000008008c3947 */ /* 0x000fd80003800000 */
[----:B------:R-:W-:Y:S01]  /*11100*/  IMAD R3, R198, 0x40, R18 ;  /* 0x00000040c6037824 */ /* 0x000fe200078e0212 */
[----:B------:R-:W-:Y:S01]  /*11110*/  ULDC.64 UR12, c[0x0][0xaa0] ;  /* 0x0002a800000c7ab9 */ /* 0x000fe20000000a00 */
[----:B------:R-:W1:Y:S02]  /*11120*/  @P1 LDC R49, c[0x0][0xbf0] ;  /* 0x0002fc00ff311b82 */ /* 0x000e640000000800 */
[----:B------:R-:W-:-:S03]  /*11130*/  IMAD.WIDE R32, R3, 0x2, R32 ;  /* 0x0000000203207825 */ /* 0x000fc600078e0220 */
[C---:B------:R-:W-:Y:S01]  /*11140*/  IADD3 R9, P6, R32.reuse, 0x1000, RZ ;  /* 0x0000100020097810 */ /* 0x040fe20007fde0ff */
[----:B------:R-:W-:Y:S01]  /*11150*/  UIMAD UR9, UR14, UR12, URZ ;  /* 0x0000000c0e0972a4 */ /* 0x000fe2000f8e023f */
[C---:B------:R-:W-:Y:S02]  /*11160*/  IADD3 R13, P5, R32.reuse, 0x2000, RZ ;  /* 0x00002000200d7810 */ /* 0x040fe40007fbe0ff */
[----:B------:R-:W-:Y:S01]  /*11170*/  LOP3.LUT R8, R9, 0x380, RZ, 0xc0, !PT ;  /* 0x0000038009087812 */ /* 0x000fe200078ec0ff */
[----:B------:R-:W-:Y:S01]  /*11180*/  UIMAD.WIDE.U32 UR10, UR4, UR12, URZ ;  /* 0x0000000c040a72a5 */ /* 0x000fe2000f8e003f */
[----:B------:R-:W-:Y:S02]  /*11190*/  IADD3 R25, P4, R32, 0x3000, RZ ;  /* 0x0000300020197810 */ /* 0x000fe40007f9e0ff */
[----:B------:R-:W-:Y:S01]  /*111a0*/  SHF.R.U64 R8, R8, 0x3, RZ ;  /* 0x0000000308087819 */ /* 0x000fe200000012ff */
[----:B------:R-:W-:Y:S01]  /*111b0*/  UIMAD UR9, UR4, UR13, UR9 ;  /* 0x0000000d040972a4 */ /* 0x000fe2000f8e0209 */
[----:B------:R-:W-:-:S02]  /*111c0*/  IADD3 R29, P3, R32, 0x4000, RZ ;  /* 0x00004000201d7810 */ /* 0x000fc40007f7e0ff */
[----:B------:R-:W-:Y:S01]  /*111d0*/  LOP3.LUT R8, R8, R9, RZ, 0x3c, !PT ;  /* 0x0000000908087212 */ /* 0x000fe200078e3cff */
[--C-:B------:R-:W-:Y:S01]  /*111e0*/  IMAD.X R9, RZ, RZ, R33.reuse, P6 ;  /* 0x000000ffff097224 */ /* 0x100fe200030e0621 */
[C---:B------:R-:W-:Y:S01]  /*111f0*/  IADD3 R3, P6, R32.reuse, 0x7000, RZ ;  /* 0x0000700020037810 */ /* 0x040fe20007fde0ff */
[----:B------:R-:W-:Y:S01]  /*11200*/  UIADD3 UR11, UR11, UR9, URZ ;  /* 0x000000090b0b7290 */ /* 0x000fe2000fffe03f */
[C---:B------:R-:W-:Y:S01]  /*11210*/  IADD3 R35, P2, R32.reuse, 0x5000, RZ ;  /* 0x0000500020237810 */ /* 0x040fe20007f5e0ff */
[----:B------:R-:W-:Y:S01]  /*11220*/  ULDC.64 UR12, c[0x0][0xae8] ;  /* 0x0002ba00000c7ab9 */ /* 0x000fe20000000a00 */
[----:B0-----:R-:W-:Y:S01]  /*11230*/  LOP3.LUT R0, R3, 0x380, RZ, 0xc0, !PT ;  /* 0x0000038003007812 */ /* 0x001fe200078ec0ff */
[----:B------:R-:W-:Y:S01]  /*11240*/  USHF.R.S32.HI UR4, URZ, 0x1f, UR8 ;  /* 0x0000001f3f047899 */ /* 0x000fe20008011408 */
[----:B------:R-:W-:Y:S01]  /*11250*/  IADD3 R37, P0, R32, 0x6000, RZ ;  /* 0x0000600020257810 */ /* 0x000fe20007f1e0ff */
[----:B------:R-:W-:Y:S01]  /*11260*/  IMAD.X R41, RZ, RZ, R33, P6 ;  /* 0x000000ffff297224 */ /* 0x000fe200030e0621 */
[----:B------:R-:W-:Y:S01]  /*11270*/  SHF.R.U64 R0, R0, 0x3, RZ ;  /* 0x0000000300007819 */ /* 0x000fe200000012ff */
[----:B------:R-:W-:Y:S01]  /*11280*/  UIMAD.WIDE.U32 UR10, UR56, UR12, UR10 ;  /* 0x0000000c380a72a5 */ /* 0x000fe2000f8e000a */
[----:B------:R-:W-:Y:S01]  /*11290*/  LOP3.LUT R12, R13, 0x380, RZ, 0xc0, !PT ;  /* 0x000003800d0c7812 */ /* 0x000fe200078ec0ff */
[----:B------:R-:W5:Y:S01]  /*112a0*/  LD.E.128 R8, desc[UR36][R8.64] ;  /* 0x0000002408087980 */ /* 0x000f62000c101d00 */
[----:B------:R-:W-:-:S02]  /*112b0*/  LOP3.LUT R40, R0, R3, RZ, 0x3c, !PT ;  /* 0x0000000300287212 */ /* 0x000fc400078e3cff */
[----:B------:R-:W0:Y:S01]  /*112c0*/  @P1 LDC R3, c[0x0][0xbec] ;  /* 0x0002fb00ff031b82 */ /* 0x000e220000000800 */
[----:B------:R-:W-:Y:S01]  /*112d0*/  IMAD R0, R22, 0x20, R198 ;  /* 0x0000002016007824 */ /* 0x000fe200078e02c6 */
[----:B------:R-:W-:Y:S01]  /*112e0*/  UIMAD UR11, UR56, UR13, UR11 ;  /* 0x0000000d380b72a4 */ /* 0x000fe2000f8e020b */
[----:B------:R-:W-:Y:S01]  /*112f0*/  LOP3.LUT R24, R25, 0x380, RZ, 0xc0, !PT ;  /* 0x0000038019187812 */ /* 0x000fe200078ec0ff */
[----:B------:R-:W5:Y:S01]  /*11300*/  LD.E.128 R40, desc[UR36][R40.64] ;  /* 0x0000002428287980 */ /* 0x000f62000c101d00 */
[----:B------:R-:W-:Y:S01]  /*11310*/  VIADD R46, R0, UR47 ;  /* 0x0000002f002e7c36 */ /* 0x000fe20008000000 */
[----:B------:R-:W-:Y:S01]  /*11320*/  ULDC.64 UR12, c[0x0][0xaf0] ;  /* 0x0002bc00000c7ab9 */ /* 0x000fe20000000a00 */
[----:B------:R-:W-:Y:S01]  /*11330*/  LOP3.LUT R28, R29, 0x380, RZ, 0xc0, !PT ;  /* 0x000003801d1c7812 */ /* 0x000fe200078ec0ff */
[----:B------:R-:W-:Y:S01]  /*11340*/  UIMAD UR4, UR4, UR12, URZ ;  /* 0x0000000c040472a4 */ /* 0x000fe2000f8e023f */
[----:B------:R-:W-:Y:S02]  /*11350*/  LOP3.LUT R34, R35, 0x380, RZ, 0xc0, !PT ;  /* 0x0000038023227812 */ /* 0x000fe400078ec0ff */
[----:B------:R-:W-:-:S02]  /*11360*/  LOP3.LUT R36, R37, 0x380, RZ, 0xc0, !PT ;  /* 0x0000038025247812 */ /* 0x000fc400078ec0ff */
[----:B------:R-:W-:Y:S01]  /*11370*/  LOP3.LUT R5, R32, 0x380, RZ, 0xc0, !PT ;  /* 0x0000038020057812 */ /* 0x000fe200078ec0ff */
[----:B------:R-:W-:Y:S01]  /*11380*/  IMAD.MOV.U32 R47, RZ, RZ, R46 ;  /* 0x000000ffff2f7224 */ /* 0x000fe200078e002e */
[----:B------:R-:W-:Y:S01]  /*11390*/  SHF.R.U64 R12, R12, 0x3, RZ ;  /* 0x000000030c0c7819 */ /* 0x000fe200000012ff */
[----:B------:R-:W-:Y:S01]  /*113a0*/  UIMAD UR4, UR8, UR13, UR4 ;  /* 0x0000000d080472a4 */ /* 0x000fe2000f8e0204 */
[----:B------:R-:W-:Y:S01]  /*113b0*/  SHF.R.U64 R24, R24, 0x3, RZ ;  /* 0x0000000318187819 */ /* 0x000fe200000012ff */
[----:B------:R-:W-:Y:S01]  /*113c0*/  UIMAD.WIDE.U32 UR8, UR8, UR12, UR10 ;  /* 0x0000000c080872a5 */ /* 0x000fe2000f8e000a */
[----:B------:R-:W-:Y:S02]  /*113d0*/  SHF.R.U64 R28, R28, 0x3, RZ ;  /* 0x000000031c1c7819 */ /* 0x000fe400000012ff */
[----:B------:R-:W-:Y:S02]  /*113e0*/  SHF.R.U64 R34, R34, 0x3, RZ ;  /* 0x0000000322227819 */ /* 0x000fe400000012ff */
[----:B------:R-:W-:Y:S01]  /*113f0*/  SHF.R.U64 R36, R36, 0x3, RZ ;  /* 0x0000000324247819 */ /* 0x000fe200000012ff */
[----:B0-----:R-:W-:Y:S01]  /*11400*/  @P1 IMAD.HI.U32 R0, R46, R3, RZ ;  /* 0x000000032e001227 */ /* 0x001fe200078e00ff */
[----:B------:R-:W-:Y:S01]  /*11410*/  SHF.R.U64 R5, R5, 0x3, RZ ;  /* 0x0000000305057819 */ /* 0x000fe200000012ff */
[----:B------:R-:W-:Y:S01]  /*11420*/  UIADD3 UR4, UR9, UR4, URZ ;  /* 0x0000000409047290 */ /* 0x000fe2000fffe03f */
[----:B------:R-:W-:Y:S01]  /*11430*/  LOP3.LUT R12, R12, R13, RZ, 0x3c, !PT ;  /* 0x0000000d0c0c7212 */ /* 0x000fe200078e3cff */
[--C-:B------:R-:W-:Y:S01]  /*11440*/  IMAD.X R13, RZ, RZ, R33.reuse, P5 ;  /* 0x000000ffff0d7224 */ /* 0x100fe200028e0621 */
[----:B-1----:R-:W-:Y:S01]  /*11450*/  @P1 SHF.R.U32.HI R47, RZ, R49, R0 ;  /* 0x00000031ff2f1219 */ /* 0x002fe20000011600 */
        /* <DEDUP_REMOVED lines=11> */
[--C-:B------:R-:W-:Y:S01]  /*11510*/  SHF.R.S32.HI R0, RZ, 0x1f, R47.reuse ;  /* 0x0000001fff007819 */ /* 0x100fe2000001142f */
[----:B------:R-:W-:Y:S01]  /*11520*/  IMAD.MOV R20, RZ, RZ, -R47 ;  /* 0x000000ffff147224 */ /* 0x000fe200078e0a2f */
[----:B------:R-:W5:Y:S01]  /*11530*/  LD.E.128 R12, desc[UR36][R12.64] ;  /* 0x000000240c0c7980 */ /* 0x000f62000c101d00 */
[----:B------:R-:W-:-:S02]  /*11540*/  IMAD.U32 R3, RZ, RZ, UR9 ;  /* 0x00000009ff037e24 */ /* 0x000fc4000f8e00ff */
[----:B------:R-:W-:Y:S01]  /*11550*/  IMAD R0, R0, UR10, RZ ;  /* 0x0000000a00007c24 */ /* 0x000fe2000f8e02ff */
[----:B------:R-:W5:Y:S01]  /*11560*/  LD.E.128 R4, desc[UR36][R4.64] ;  /* 0x0000002404047980 */ /* 0x000f62000c101d00 */
[----:B------:R-:W-:Y:S02]  /*11570*/  IMAD R45, R45, R20, R46 ;  /* 0x000000142d2d7224 */ /* 0x000fe400078e022e */
[----:B------:R-:W-:Y:S01]  /*11580*/  IMAD.U32 R2, RZ, RZ, UR8 ;  /* 0x00000008ff027e24 */ /* 0x000fe2000f8e00ff */
[----:B------:R-:W5:Y:S01]  /*11590*/  LD.E.128 R24, desc[UR36][R24.64] ;  /* 0x0000002418187980 */ /* 0x000f62000c101d00 */
[----:B------:R-:W-:Y:S01]  /*115a0*/  IMAD.U32 R3, RZ, RZ, UR4 ;  /* 0x00000004ff037e24 */ /* 0x000fe2000f8e00ff */
[----:B------:R-:W-:Y:S02]  /*115b0*/  ULDC.64 UR8, c[0x0][0xad8] ;  /* 0x0002b60000087ab9 */ /* 0x000fe40000000a00 */
[----:B------:R-:W5:Y:S01]  /*115c0*/  LD.E.128 R28, desc[UR36][R28.64] ;  /* 0x000000241c1c7980 */ /* 0x000f62000c101d00 */
[----:B------:R-:W-:-:S03]  /*115d0*/  IMAD R49, R47, UR11, R0 ;  /* 0x0000000b2f317c24 */ /* 0x000fc6000f8e0200 */
[----:B------:R-:W5:Y:S01]  /*115e0*/  LD.E.128 R32, desc[UR36][R34.64] ;  /* 0x0000002422207980 */ /* 0x000f62000c101d00 */
[----:B------:R-:W-:-:S03]  /*115f0*/  SHF.R.S32.HI R0, RZ, 0x1f, R45 ;  /* 0x0000001fff007819 */ /* 0x000fc6000001142d */
[----:B------:R-:W5:Y:S01]  /*11600*/  LD.E.128 R36, desc[UR36][R36.64] ;  /* 0x0000002424247980 */ /* 0x000f62000c101d00 */
[----:B------:R-:W-:Y:S01]  /*11610*/  IMAD.WIDE.U32 R2, R47, UR10, R2 ;  /* 0x0000000a2f027c25 */ /* 0x000fe2000f8e0002 */
[----:B------:R-:W-:Y:S01]  /*11620*/  @!PT LDS RZ, [RZ] ;  /* 0x00000000fffff984 */ /* 0x000fe20000000800 */
[----:B------:R-:W-:Y:S01]  /*11630*/  @!PT LDS RZ, [RZ] ;  /* 0x00000000fffff984 */ /* 0x000fe20000000800 */
[----:B------:R-:W-:Y:S01]  /*11640*/  @!PT LDS RZ, [RZ] ;  /* 0x00000000fffff984 */ /* 0x000fe20000000800 */
[----:B------:R-:W-:Y:S01]  /*11650*/  @!PT LDS RZ, [RZ] ;  /* 0x00000000fffff984 */ /* 0x000fe20000000800 */
[----:B------:R0:W-:Y:S06]  /*11660*/  MEMBAR.ALL.CTA ;  /* 0x0000000000007992 */ /* 0x0001ec0000008000 */
[----:B0-----:R-:W0:Y:S01]  /*11670*/  FENCE.VIEW.ASYNC.S ;  /* 0x00000000000073c6 */ /* 0x001e220000000000 */
[----:B------:R-:W-:Y:S02]  /*11680*/  IMAD.IADD R3, R3, 0x1, R49 ;  /* 0x0000000103037824 */ /* 0x000fe400078e0231 */
[----:B------:R-:W-:-:S02]  /*11690*/  IMAD R0, R0, UR8, RZ ;  /* 0x0000000800007c24 */ /* 0x000fc4000f8e02ff */
[----:B------:R-:W-:Y:S02]  /*116a0*/  VIADD R51, R198, UR47 ;  /* 0x0000002fc6337c36 */ /* 0x000fe40008000000 */
[C---:B------:R-:W-:Y:S02]  /*116b0*/  IMAD R49, R45.reuse, UR9, R0 ;  /* 0x000000092d317c24 */ /* 0x040fe4000f8e0200 */
[----:B------:R-:W-:Y:S01]  /*116c0*/  IMAD.WIDE.U32 R2, R45, UR8, R2 ;  /* 0x000000082d027c25 */ /* 0x000fe2000f8e0002 */
[----:B------:R-:W-:Y:S01]  /*116d0*/  ISETP.GE.AND P2, PT, R51, R44, PT ;  /* 0x0000002c3300720c */ /* 0x000fe20003f46270 */
[----:B------:R-:W-:Y:S02]  /*116e0*/  ULDC.64 UR8, c[0x0][0xa80] ;  /* 0x0002a00000087ab9 */ /* 0x000fe40000000a00 */
[----:B------:R-:W-:Y:S02]  /*116f0*/  VIADD R21, R21, 0x28820 ;  /* 0x0002882015157836 */ /* 0x000fe40000000000 */
[----:B------:R-:W-:Y:S01]  /*11700*/  VIADD R45, R51, 0x40 ;  /* 0x00000040332d7836 */ /* 0x000fe20000000000 */
[----:B------:R-:W-:Y:S01]  /*11710*/  LEA R0, P3, R2, UR8, 0x1 ;  /* 0x0000000802007c11 */ /* 0x000fe2000f8608ff */
[----:B------:R-:W-:Y:S01]  /*11720*/  IMAD.IADD R3, R3, 0x1, R49 ;  /* 0x0000000103037824 */ /* 0x000fe200078e0231 */
[----:B------:R-:W-:-:S02]  /*11730*/  PRMT R21, RZ, 0x654, R21 ;  /* 0x00000654ff157816 */ /* 0x000fc40000000015 */
[-C--:B------:R-:W-:Y:S02]  /*11740*/  ISETP.GE.AND P1, PT, R45, R44.reuse, PT ;  /* 0x0000002c2d00720c */ /* 0x080fe40003f26270 */
[----:B------:R-:W-:Y:S01]  /*11750*/  LEA.HI.X R45, R2, UR9, R3, 0x1, P3 ;  /* 0x00000009022d7c11 */ /* 0x000fe200098f0c03 */
[----:B------:R-:W-:Y:S01]  /*11760*/  VIADD R47, R51, 0x20 ;  /* 0x00000020332f7836 */ /* 0x000fe20000000000 */
[----:B0-----:R0:W-:Y:S01]  /*11770*/  SYNCS.ARRIVE.TRANS64.RED.A1T0 RZ, [R21+URZ], RZ ;  /* 0x000000ff15ff79a7 */ /* 0x0011e2000810043f */
[----:B------:R1:W2:Y:S01]  /*11780*/  SHFL.IDX PT, R20, R0, RZ, 0x181f ;  /* 0x00181fff00147589 */ /* 0x0002a200000e0000 */
[----:B------:R-:W-:Y:S02]  /*11790*/  BSSY B1, `(.L_x_7883) ;  /* 0x000000d000017945 */ /* 0x000fe40003800000 */
[----:B------:R-:W-:Y:S01]  /*117a0*/  ISETP.GE.AND P0, PT, R47, R44, PT ;  /* 0x0000002c2f00720c */ /* 0x000fe20003f06270 */
[----:B0-----:R1:W0:Y:S01]  /*117b0*/  SHFL.IDX PT, R21, R45, RZ, 0x181f ;  /* 0x00181fff2d157589 */ /* 0x00122200000e0000 */
[----:B------:R-:W-:Y:S11]  /*117c0*/  @P2 BRA `(.L_x_7884) ;  /* 0x0000000000242947 */ /* 0x000ff60003800000 */
[----:B------:R-:W-:Y:S02]  /*117d0*/  ULDC UR4, c[0x0][0xac8] ;  /* 0x0002b20000047ab9 */ /* 0x000fe40000000800 */
[----:B------:R-:W-:Y:S02]  /*117e0*/  ISETP.GE.AND P2, PT, R18, UR4, PT ;  /* 0x0000000412007c0c */ /* 0x000fe4000bf46270 */
[----:B------:R-:W-:-:S11]  /*117f0*/  ISETP.GE.AND P3, PT, R19, UR4, PT ;  /* 0x0000000413007c0c */ /* 0x000fd6000bf66270 */
[CC--:B--2---:R-:W-:Y:S02]  /*11800*/  @!P2 LEA R2, P4, R18.reuse, R20.reuse, 0x1 ;  /* 0x000000141202a211 */ /* 0x0c4fe400078808ff */
[C---:B------:R-:W-:Y:S02]  /*11810*/  @!P3 LEA R20, P5, R19.reuse, R20, 0x1 ;  /* 0x000000141314b211 */ /* 0x040fe400078a08ff */
[-C--:B0-----:R-:W-:Y:S02]  /*11820*/  @!P2 LEA.HI.X R3, R18, R21.reuse, R222, 0x1, P4 ;  /* 0x000000151203a211 */ /* 0x081fe400020f0cde */
[----:B------:R-:W-:-:S03]  /*11830*/  @!P3 LEA.HI.X R21, R19, R21, R221, 0x1, P5 ;  /* 0x000000151315b211 */ /* 0x000fc600028f0cdd */
[----:B-----5:R3:W-:Y:S04]  /*11840*/  @!P2 ST.E.128 desc[UR36][R2.64], R4 ;  /* 0x000000040200a985 */ /* 0x0207e8000c101d24 */
[----:B------:R3:W-:Y:S02]  /*11850*/  @!P3 ST.E.128 desc[UR36][R20.64], R28 ;  /* 0x0000001c1400b985 */ /* 0x0007e4000c101d24 */
.L_x_7884:
[----:B------:R-:W-:Y:S05]  /*11860*/  BSYNC B1 ;  /* 0x0000000000017941 */ /* 0x000fea0003800000 */
.L_x_7883:
[----:B---3-5:R3:W4:Y:S01]  /*11870*/  SHFL.IDX PT, R5, R45, 0x1, 0x181f ;  /* 0x00381f002d057f89 */ /* 0x02872200000e0000 */
[----:B------:R-:W-:Y:S03]  /*11880*/  BSSY B1, `(.L_x_7885) ;  /* 0x000000c000017945 */ /* 0x000fe60003800000 */
[----:B------:R3:W0:Y:S01]  /*11890*/  SHFL.IDX PT, R4, R0, 0x1, 0x181f ;  /* 0x00381f0000047f89 */ /* 0x00062200000e0000 */
[----:B------:R-:W-:Y:S05]  /*118a0*/  @P0 BRA `(.L_x_7886) ;  /* 0x0000000000240947 */ /* 0x000fea0003800000 */
[----:B------:R-:W-:Y:S02]  /*118b0*/  ULDC UR4, c[0x0][0xac8] ;  /* 0x0002b20000047ab9 */ /* 0x000fe40000000800 */
[----:B------:R-:W-:Y:S02]  /*118c0*/  ISETP.GE.AND P3, PT, R18, UR4, PT ;  /* 0x0000000412007c0c */ /* 0x000fe4000bf66270 */
[----:B------:R-:W-:-:S11]  /*118d0*/  ISETP.GE.AND P4, PT, R19, UR4, PT ;  /* 0x0000000413007c0c */ /* 0x000fd6000bf86270 */
[CC--:B0-----:R-:W-:Y:S02]  /*118e0*/  @!P3 LEA R2, P0, R18.reuse, R4.reuse, 0x1 ;  /* 0x000000041202b211 */ /* 0x0c1fe400078008ff */
[C---:B------:R-:W-:Y:S02]  /*118f0*/  @!P4 LEA R4, P2, R19.reuse, R4, 0x1 ;  /* 0x000000041304c211 */ /* 0x040fe400078408ff */
[-C--:B----4-:R-:W-:Y:S02]  /*11900*/  @!P3 LEA.HI.X R3, R18, R5.reuse, R222, 0x1, P0 ;  /* 0x000000051203b211 */ /* 0x090fe400000f0cde */
[----:B------:R-:W-:-:S03]  /*11910*/  @!P4 LEA.HI.X R5, R19, R5, R221, 0x1, P2 ;  /* 0x000000051305c211 */ /* 0x000fc600010f0cdd */
[----:B------:R0:W-:Y:S04]  /*11920*/  @!P3 ST.E.128 desc[UR36][R2.64], R8 ;  /* 0x000000080200b985 */ /* 0x0001e8000c101d24 */
[----:B------:R0:W-:Y:S02]  /*11930*/  @!P4 ST.E.128 desc[UR36][R4.64], R32 ;  /* 0x000000200400c985 */ /* 0x0001e4000c101d24 */
.L_x_7886:
[----:B------:R-:W-:Y:S05]  /*11940*/  BSYNC B1 ;  /* 0x0000000000017941 */ /* 0x000fea0003800000 */
.L_x_7885:
[----:B0---4-:R0:W4:Y:S01]  /*11950*/  SHFL.IDX PT, R5, R45, 0x2, 0x181f ;  /* 0x00581f002d057f89 */ /* 0x01112200000e0000 */
        /* <DEDUP_REMOVED lines=12> */
.L_x_7888:
[----:B------:R-:W-:Y:S05]  /*11a20*/  BSYNC B1 ;  /* 0x0000000000017941 */ /* 0x000fea0003800000 */
.L_x_7887:
[----:B0-----:R-:W-:Y:S01]  /*11a30*/  VIADD R3, R51, 0x60 ;  /* 0x0000006033037836 */ /* 0x001fe20000000000 */
[----:B-1-3--:R-:W0:Y:S04]  /*11a40*/  SHFL.IDX PT, R45, R45, 0x3, 0x181f ;  /* 0x00781f002d2d7f89 */ /* 0x00ae2800000e0000 */
[----:B------:R-:W-:Y:S01]  /*11a50*/  ISETP.GE.AND P0, PT, R3, R44, PT ;  /* 0x0000002c0300720c */ /* 0x000fe20003f06270 */
[----:B------:R-:W1:-:S12]  /*11a60*/  SHFL.IDX PT, R0, R0, 0x3, 0x181f ;  /* 0x00781f0000007f89 */ /* 0x000e5800000e0000 */
[----:B------:R-:W-:Y:S05]  /*11a70*/  @P0 BRA `(.L_x_7889) ;  /* 0x0000001800280947 */ /* 0x000fea0003800000 */
[----:B------:R-:W-:Y:S02]  /*11a80*/  ULDC UR4, c[0x0][0xac8] ;  /* 0x0002b20000047ab9 */ /* 0x000fe40000000800 */
[----:B------:R-:W-:-:S13]  /*11a90*/  ISETP.GE.AND P1, PT, R18, UR4, PT ;  /* 0x0000000412007c0c */ /* 0x000fda000bf26270 */
[----:B-1----:R-:W-:-:S04]  /*11aa0*/  @!P1 LEA R2, P0, R18, R0, 0x1 ;  /* 0x0000000012029211 */ /* 0x002fc800078008ff */
[----:B0-----:R-:W-:Y:S02]  /*11ab0*/  @!P1 LEA.HI.X R3, R18, R45, R222, 0x1, P0 ;  /* 0x0000002d12039211 */ /* 0x001fe400000f0cde */
[----:B------:R-:W-:-:S03]  /*11ac0*/  ISETP.GE.AND P0, PT, R19, UR4, PT ;  /* 0x0000000413007c0c */ /* 0x000fc6000bf06270 */
[----:B------:R3:W-:Y:S10]  /*11ad0*/  @!P1 ST.E.128 desc[UR36][R2.64], R24 ;  /* 0x0000001802009985 */ /* 0x0007f4000c101d24 */
[----:B------:R-:W-:Y:S05]  /*11ae0*/  @P0 BRA `(.L_x_7889) ;  /* 0x00000018000c0947 */ /* 0x000fea0003800000 */
[----:B---3--:R-:W-:-:S04]  /*11af0*/  LEA R2, P0, R19, R0, 0x1 ;  /* 0x0000000013027211 */ /* 0x008fc800078008ff */
[----:B------:R-:W-:-:S05]  /*11b00*/  LEA.HI.X R3, R19, R45, R221, 0x1, P0 ;  /* 0x0000002d13037211 */ /* 0x000fca00000f0cdd */
[----:B------:R0:W-:Y:S01]  /*11b10*/  ST.E.128 desc[UR36][R2.64], R40 ;  /* 0x0000002802007985 */ /* 0x0001e2000c101d24 */
[----:B------:R-:W-:Y:S05]  /*11b20*/  BRA `(.L_x_7889) ;  /* 0x0000001400fc7947 */ /* 0x000fea0003800000 */
.L_x_7882:
[----:B------:R-:W-:Y:S01]  /*11b30*/  ULDC.64 UR12, c[0x0][0xb08] ;  /* 0x0002c200000c7ab9 */ /* 0x000fe20000000a00 */
[----:B0-----:R-:W0:Y:S01]  /*11b40*/  @P1 LDC R0, c[0x0][0xbec] ;  /* 0x0002fb00ff001b82 */ /* 0x001e220000000800 */
[----:B------:R-:W-:Y:S01]  /*11b50*/  UIMAD UR9, UR14, UR12, URZ ;  /* 0x0000000c0e0972a4 */ /* 0x000fe2000f8e023f */
[----:B------:R-:W-:Y:S01]  /*11b60*/  IMAD.MOV.U32 R7, RZ, RZ, R13 ;  /* 0x000000ffff077224 */ /* 0x000fe200078e000d */
[----:B------:R-:W-:Y:S01]  /*11b70*/  UIMAD.WIDE.U32 UR10, UR4, UR12, URZ ;  /* 0x0000000c040a72a5 */ /* 0x000fe2000f8e003f */
[----:B------:R-:W-:Y:S01]  /*11b80*/  VIADD R21, R21, 0x28820 ;  /* 0x0002882015157836 */ /* 0x000fe20000000000 */
[----:B------:R-:W-:Y:S01]  /*11b90*/  UIMAD UR9, UR4, UR13, UR9 ;  /* 0x0000000d040972a4 */ /* 0x000fe2000f8e0209 */
[----:B------:R-:W-:Y:S01]  /*11ba0*/  BSSY B1, `(.L_x_7890) ;  /* 0x000006b000017945 */ /* 0x000fe20003800000 */
[----:B------:R-:W-:Y:S01]  /*11bb0*/  USHF.R.S32.HI UR4, URZ, 0x1f, UR8 ;  /* 0x0000001f3f047899 */ /* 0x000fe20008011408 */
[----:B------:R-:W1:Y:S01]  /*11bc0*/  @P1 LDC R5, c[0x0][0xbf0] ;  /* 0x0002fc00ff051b82 */ /* 0x000e620000000800 */
[----:B------:R-:W-:Y:S01]  /*11bd0*/  UIADD3 UR11, UR11, UR9, URZ ;  /* 0x000000090b0b7290 */ /* 0x000fe2000fffe03f */
[----:B------:R-:W-:Y:S01]  /*11be0*/  PRMT R21, RZ, 0x654, R21 ;  /* 0x00000654ff157816 */ /* 0x000fe20000000015 */
[----:B------:R-:W-:-:S02]  /*11bf0*/  ULDC.64 UR12, c[0x0][0xb38] ;  /* 0x0002ce00000c7ab9 */ /* 0x000fc40000000a00 */
[----:B------:R-:W-:Y:S01]  /*11c00*/  UIMAD.WIDE.U32 UR10, UR56, UR12, UR10 ;  /* 0x0000000c380a72a5 */ /* 0x000fe2000f8e000a */
[----:B------:R2:W-:Y:S03]  /*11c10*/  SYNCS.ARRIVE.TRANS64.RED.A1T0 RZ, [R21+URZ], RZ ;  /* 0x000000ff15ff79a7 */ /* 0x0005e6000810043f */
[----:B------:R-:W-:-:S03]  /*11c20*/  UIMAD UR11, UR56, UR13, UR11 ;  /* 0x0000000d380b72a4 */ /* 0x000fc6000f8e020b */
[----:B------:R-:W-:Y:S02]  /*11c30*/  ULDC.64 UR12, c[0x0][0xb40] ;  /* 0x0002d000000c7ab9 */ /* 0x000fe40000000a00 */
[----:B------:R-:W-:Y:S01]  /*11c40*/  UIMAD UR4, UR4, UR12, URZ ;  /* 0x0000000c040472a4 */ /* 0x000fe2000f8e023f */
[----:B0-----:R-:W-:-:S03]  /*11c50*/  @P1 IMAD.HI.U32 R0, R13, R0, RZ ;  /* 0x000000000d001227 */ /* 0x001fc600078e00ff */
[----:B------:R-:W-:Y:S02]  /*11c60*/  UIMAD UR4, UR8, UR13, UR4 ;  /* 0x0000000d080472a4 */ /* 0x000fe4000f8e0204 */
[----:B------:R-:W-:-:S03]  /*11c70*/  UIMAD.WIDE.U32 UR8, UR8, UR12, UR10 ;  /* 0x0000000c080872a5 */ /* 0x000fc6000f8e000a */
[----:B------:R-:W-:Y:S01]  /*11c80*/  ULDC.64 UR10, c[0x0][0xb48] ;  /* 0x0002d200000a7ab9 */ /* 0x000fe20000000a00 */
[----:B------:R-:W-:Y:S01]  /*11c90*/  UIADD3 UR9, UR9, UR4, URZ ;  /* 0x0000000409097290 */ /* 0x000fe2000fffe03f */
[----:B-1----:R-:W-:-:S03]  /*11ca0*/  @P1 SHF.R.U32.HI R7, RZ, R5, R0 ;  /* 0x00000005ff071219 */ /* 0x002fc60000011600 */
[----:B------:R-:W-:Y:S01]  /*11cb0*/  UIMAD.WIDE.U32 UR8, UR57, UR10, UR8 ;  /* 0x0000000a390872a5 */ /* 0x000fe2000f8e0008 */
[--C-:B------:R-:W-:Y:S01]  /*11cc0*/  SHF.R.S32.HI R0, RZ, 0x1f, R7.reuse ;  /* 0x0000001fff007819 */ /* 0x100fe20000011407 */
[----:B------:R-:W-:Y:S02]  /*11cd0*/  IMAD.MOV R4, RZ, RZ, -R7 ;  /* 0x000000ffff047224 */ /* 0x000fe400078e0a07 */
[----:B------:R-:W-:Y:S02]  /*11ce0*/  UIMAD UR57, UR57, UR11, UR9 ;  /* 0x0000000b393972a4 */ /* 0x000fe4000f8e0209 */
[----:B------:R-:W-:Y:S01]  /*11cf0*/  IMAD R45, R45, R4, R13 ;  /* 0x000000042d2d7224 */ /* 0x000fe200078e020d */
[----:B------:R-:W-:Y:S01]  /*11d00*/  ULDC.64 UR10, c[0x0][0xb30] ;  /* 0x0002cc00000a7ab9 */ /* 0x000fe20000000a00 */
[----:B------:R-:W-:Y:S02]  /*11d10*/  IMAD.U32 R5, RZ, RZ, UR9 ;  /* 0x00000009ff057e24 */ /* 0x000fe4000f8e00ff */
        /* <DEDUP_REMOVED lines=23> */
[CC--:B0-----:R-:W-:Y:S02]  /*11e90*/  @!P1 LEA R4, P5, R16.reuse, R14.reuse, 0x2 ;  /* 0x0000000e10049211 */ /* 0x0c1fe400078a10ff */
[CC--:B------:R-:W-:Y:S02]  /*11ea0*/  @!P3 LEA R6, P6, R197.reuse, R14.reuse, 0x2 ;  /* 0x0000000ec506b211 */ /* 0x0c0fe400078c10ff */
[-C--:B-1----:R-:W-:Y:S02]  /*11eb0*/  @!P1 LEA.HI.X R5, R16, R15.reuse, R216, 0x2, P5 ;  /* 0x0000000f10059211 */ /* 0x082fe400028f14d8 */
[----:B------:R-:W-:Y:S02]  /*11ec0*/  @!P3 LEA.HI.X R7, R197, R15, R215, 0x2, P6 ;  /* 0x0000000fc507b211 */ /* 0x000fe400030f14d7 */
[----:B------:R-:W-:Y:S01]  /*11ed0*/  @!P4 LEA R8, P5, R196, R14, 0x2 ;  /* 0x0000000ec408c211 */ /* 0x000fe200078a10ff */
[----:B------:R0:W-:Y:S01]  /*11ee0*/  @!P1 ST.E.64 desc[UR36][R4.64], R88 ;  /* 0x0000005804009985 */ /* 0x0001e2000c101b24 */
[----:B------:R-:W-:-:S02]  /*11ef0*/  ISETP.GE.AND P1, PT, R194, UR4, PT ;  /* 0x00000004c2007c0c */ /* 0x000fc4000bf26270 */
[-C--:B------:R-:W-:Y:S01]  /*11f00*/  @!P2 LEA R10, P6, R195, R14.reuse, 0x2 ;  /* 0x0000000ec30aa211 */ /* 0x080fe200078c10ff */
[----:B------:R1:W-:Y:S01]  /*11f10*/  @!P3 ST.E.64 desc[UR36][R6.64], R92 ;  /* 0x0000005c0600b985 */ /* 0x0003e2000c101b24 */
[----:B------:R-:W-:Y:S02]  /*11f20*/  ISETP.GE.AND P3, PT, R193, UR4, PT ;  /* 0x00000004c1007c0c */ /* 0x000fe4000bf66270 */
[-C--:B------:R-:W-:Y:S02]  /*11f30*/  @!P4 LEA.HI.X R9, R196, R15.reuse, R214, 0x2, P5 ;  /* 0x0000000fc409c211 */ /* 0x080fe400028f14d6 */
[----:B------:R-:W-:Y:S02]  /*11f40*/  @!P2 LEA.HI.X R11, R195, R15, R213, 0x2, P6 ;  /* 0x0000000fc30ba211 */ /* 0x000fe400030f14d5 */
[----:B------:R-:W-:Y:S01]  /*11f50*/  ISETP.GE.AND P5, PT, R192, UR4, PT ;  /* 0x00000004c0007c0c */ /* 0x000fe2000bfa6270 */
[----:B------:R3:W-:Y:S02]  /*11f60*/  @!P4 ST.E.64 desc[UR36][R8.64], R96 ;  /* 0x000000600800c985 */ /* 0x0007e4000c101b24 */
[----:B------:R-:W-:-:S02]  /*11f70*/  @!P1 LEA R12, P4, R194, R14, 0x2 ;  /* 0x0000000ec20c9211 */ /* 0x000fc400078810ff */
[----:B------:R4:W-:Y:S01]  /*11f80*/  @!P2 ST.E.64 desc[UR36][R10.64], R100 ;  /* 0x000000640a00a985 */ /* 0x0009e2000c101b24 */
[----:B------:R-:W-:Y:S02]  /*11f90*/  ISETP.GE.AND P2, PT, R191, UR4, PT ;  /* 0x00000004bf007c0c */ /* 0x000fe4000bf46270 */
[CC--:B0-----:R-:W-:Y:S02]  /*11fa0*/  @!P3 LEA R4, P6, R193.reuse, R14.reuse, 0x2 ;  /* 0x0000000ec104b211 */ /* 0x0c1fe400078c10ff */
[-C--:B------:R-:W-:Y:S02]  /*11fb0*/  @!P1 LEA.HI.X R13, R194, R15.reuse, R212, 0x2, P4 ;  /* 0x0000000fc20d9211 */ /* 0x080fe400020f14d4 */
        /* <DEDUP_REMOVED lines=23> */
[----:B---3--:R-:W-:Y:S01]  /*12130*/  @!P2 LEA R6, P6, R187, R14, 0x2 ;  /* 0x0000000ebb06a211 */ /* 0x008fe200078c10ff */
[----:B------:R3:W-:Y:S01]  /*12140*/  @!P1 ST.E.64 desc[UR36][R4.64], R128 ;  /* 0x0000008004009985 */ /* 0x0007e2000c101b24 */
[----:B------:R-:W-:Y:S02]  /*12150*/  ISETP.GE.AND P3, PT, R184, UR4, PT ;  /* 0x00000004b8007c0c */ /* 0x000fe4000bf66270 */
[----:B------:R-:W-:Y:S02]  /*12160*/  ISETP.GE.AND P1, PT, R23, UR4, PT ;  /* 0x0000000417007c0c */ /* 0x000fe4000bf26270 */
[----:B------:R-:W-:-:S02]  /*12170*/  @!P2 LEA.HI.X R7, R187, R15, R205, 0x2, P6 ;  /* 0x0000000fbb07a211 */ /* 0x000fc400030f14cd */
[----:B----4-:R-:W-:-:S03]  /*12180*/  @!P4 LEA R8, P6, R186, R14, 0x2 ;  /* 0x0000000eba08c211 */ /* 0x010fc600078c10ff */
        /* <DEDUP_REMOVED lines=12> */
.L_x_7891:
[----:B------:R-:W-:Y:S05]  /*12250*/  BSYNC B1 ;  /* 0x0000000000017941 */ /* 0x000fea0003800000 */
.L_x_7890:
[----:B--2---:R-:W2:Y:S04]  /*12260*/  SHFL.IDX PT, R20, R20, 0x1, 0x1c1f ;  /* 0x003c1f0014147f89 */ /* 0x004ea800000e0000 */
[----:B------:R-:W4:Y:S01]  /*12270*/  SHFL.IDX PT, R0, R0, 0x1, 0x1c1f ;  /* 0x003c1f0000007f89 */ /* 0x000f2200000e0000 */
[----:B------:R-:W-:Y:S05]  /*12280*/  @P0 BRA `(.L_x_7889) ;  /* 0x0000001000240947 */ /* 0x000fea0003800000 */
[----:B------:R-:W-:Y:S02]  /*12290*/  ULDC UR4, c[0x0][0xac8] ;  /* 0x0002b20000047ab9 */ /* 0x000fe40000000800 */
[----:B------:R-:W-:Y:S02]  /*122a0*/  ISETP.GE.AND P2, PT, R16, UR4, PT ;  /* 0x0000000410007c0c */ /* 0x000fe4000bf46270 */
[----:B------:R-:W-:Y:S02]  /*122b0*/  ISETP.GE.AND P1, PT, R197, UR4, PT ;  /* 0x00000004c5007c0c */ /* 0x000fe4000bf26270 */
[----:B------:R-:W-:Y:S02]  /*122c0*/  ISETP.GE.AND P0, PT, R196, UR4, PT ;  /* 0x00000004c4007c0c */ /* 0x000fe4000bf06270 */
[----:B------:R-:W-:Y:S02]  /*122d0*/  ISETP.GE.AND P4, PT, R194, UR4, PT ;  /* 0x00000004c2007c0c */ /* 0x000fe4000bf86270 */
[----:B------:R-:W-:-:S05]  /*122e0*/  ISETP.GE.AND P3, PT, R195, UR4, PT ;  /* 0x00000004c3007c0c */ /* 0x000fca000bf66270 */
[CC--:B---34-:R-:W-:Y:S02]  /*122f0*/  @!P2 LEA R4, P6, R16.reuse, R0.reuse, 0x2 ;  /* 0x000000001004a211 */ /* 0x0d8fe400078c10ff */
[C---:B------:R-:W-:Y:S02]  /*12300*/  @!P1 LEA R6, P5, R197.reuse, R0, 0x2 ;  /* 0x00000000c5069211 */ /* 0x040fe400078a10ff */
[----:B--2---:R-:W-:Y:S02]  /*12310*/  @!P2 LEA.HI.X R5, R16, R20, R216, 0x2, P6 ;  /* 0x000000141005a211 */ /* 0x004fe400030f14d8 */
[----:B------:R-:W-:Y:S02]  /*12320*/  @!P0 LEA R8, P6, R196, R0, 0x2 ;  /* 0x00000000c4088211 */ /* 0x000fe400078c10ff */
[----:B------:R-:W-:Y:S01]  /*12330*/  @!P1 LEA.HI.X R7, R197, R20, R215, 0x2, P5 ;  /* 0x00000014c5079211 */ /* 0x000fe200028f14d7 */
[----:B------:R2:W-:Y:S01]  /*12340*/  @!P2 ST.E.64 desc[UR36][R4.64], R2 ;  /* 0x000000020400a985 */ /* 0x0005e2000c101b24 */
[----:B------:R-:W-:-:S02]  /*12350*/  ISETP.GE.AND P5, PT, R193, UR4, PT ;  /* 0x00000004c1007c0c */ /* 0x000fc4000bfa6270 */
[----:B------:R-:W-:Y:S01]  /*12360*/  @!P0 LEA.HI.X R9, R196, R20, R214, 0x2, P6 ;  /* 0x00000014c4098211 */ /* 0x000fe200030f14d6 */
[----:B------:R3:W-:Y:S01]  /*12370*/  @!P1 ST.E.64 desc[UR36][R6.64], R94 ;  /* 0x0000005e06009985 */ /* 0x0007e2000c101b24 */
[----:B------:R-:W-:Y:S02]  /*12380*/  ISETP.GE.AND P2, PT, R192, UR4, PT ;  /* 0x00000004c0007c0c */ /* 0x000fe4000bf46270 */
[-C--:B------:R-:W-:Y:S01]  /*12390*/  @!P3 LEA R10, P6, R195, R0.reuse, 0x2 ;  /* 0x00000000c30ab211 */ /* 0x080fe200078c10ff */
[----:B------:R4:W-:Y:S01]  /*123a0*/  @!P0 ST.E.64 desc[UR36][R8.64], R98 ;  /* 0x0000006208008985 */ /* 0x0009e2000c101b24 */
[C---:B------:R-:W-:Y:S02]  /*123b0*/  @!P4 LEA R12, P0, R194.reuse, R0, 0x2 ;  /* 0x00000000c20cc211 */ /* 0x040fe400078010ff */
[----:B------:R-:W-:Y:S02]  /*123c0*/  ISETP.GE.AND P1, PT, R191, UR4, PT ;  /* 0x00000004bf007c0c */ /* 0x000fe4000bf26270 */
[----:B------:R-:W-:-:S02]  /*123d0*/  @!P4 LEA.HI.X R13, R194, R20, R212, 0x2, P0 ;  /* 0x00000014c20dc211 */ /* 0x000fc400000f14d4 */
[----:B------:R-:W-:Y:S02]  /*123e0*/  @!P3 LEA.HI.X R11, R195, R20, R213, 0x2, P6 ;  /* 0x00000014c30bb211 */ /* 0x000fe400030f14d5 */
[----:B------:R-:W-:Y:S02]  /*123f0*/  ISETP.GE.AND P0, PT, R190, UR4, PT ;  /* 0x00000004be007c0c */ /* 0x000fe4000bf06270 */
[----:B0-----:R-:W-:Y:S01]  /*12400*/  @!P5 LEA R14, P6, R193, R0, 0x2 ;  /* 0x00000000c10ed211 */ /* 0x001fe200078c10ff */
[----:B------:R0:W-:Y:S01]  /*12410*/  @!P3 ST.E.64 desc[UR36][R10.64], R102 ;  /* 0x000000660a00b985 */ /* 0x0001e2000c101b24 */
[----:B------:R-:W-:Y:S02]  /*12420*/  ISETP.GE.AND P3, PT, R189, UR4, PT ;  /* 0x00000004bd007c0c */ /* 0x000fe4000bf66270 */
[----:B-1----:R-:W-:Y:S01]  /*12430*/  @!P5 LEA.HI.X R15, R193, R20, R211, 0x2, P6 ;  /* 0x00000014c10fd211 */ /* 0x002fe200030f14d3 */
[----:B------:R-:W-:Y:S01]  /*12440*/  @!P4 ST.E.64 desc[UR36][R12.64], R106 ;  /* 0x0000006a0c00c985 */ /* 0x000fe2000c101b24 */
[----:B--2---:R-:W-:-:S03]  /*12450*/  @!P2 LEA R2, P4, R192, R0, 0x2 ;  /* 0x00000000c002a211 */ /* 0x004fc600078810ff */
[----:B------:R-:W-:Y:S01]  /*12460*/  @!P5 ST.E.64 desc[UR36][R14.64], R110 ;  /* 0x0000006e0e00d985 */ /* 0x000fe2000c101b24 */
[C---:B------:R-:W-:Y:S02]  /*12470*/  @!P1 LEA R4, P5, R191.reuse, R0, 0x2 ;  /* 0x00000000bf049211 */ /* 0x040fe400078a10ff */
[----:B------:R-:W-:Y:S02]  /*12480*/  @!P2 LEA.HI.X R3, R192, R20, R210, 0x2, P4 ;  /* 0x00000014c003a211 */ /* 0x000fe400020f14d2 */
[----:B---3--:R-:W-:Y:S02]  /*12490*/  @!P0 LEA R6, P6, R190, R0, 0x2 ;  /* 0x00000000be068211 */ /* 0x008fe400078c10ff */
[----:B------:R-:W-:Y:S01]  /*124a0*/  ISETP.GE.AND P4, PT, R188, UR4, PT ;  /* 0x00000004bc007c0c */ /* 0x000fe2000bf86270 */
[----:B------:R1:W-:Y:S01]  /*124b0*/  @!P2 ST.E.64 desc[UR36][R2.64], R114 ;  /* 0x000000720200a985 */ /* 0x0003e2000c101b24 */
[-C--:B------:R-:W-:Y:S02]  /*124c0*/  @!P1 LEA.HI.X R5, R191, R20.reuse, R209, 0x2, P5 ;  /* 0x00000014bf059211 */ /* 0x080fe400028f14d1 */
[----:B------:R-:W-:-:S02]  /*124d0*/  @!P0 LEA.HI.X R7, R190, R20, R208, 0x2, P6 ;  /* 0x00000014be078211 */ /* 0x000fc400030f14d0 */
[----:B------:R-:W-:Y:S01]  /*124e0*/  ISETP.GE.AND P2, PT, R187, UR4, PT ;  /* 0x00000004bb007c0c */ /* 0x000fe2000bf46270 */
[----:B------:R2:W-:Y:S01]  /*124f0*/  @!P1 ST.E.64 desc[UR36][R4.64], R118 ;  /* 0x0000007604009985 */ /* 0x0005e2000c101b24 */
[----:B----4-:R-:W-:Y:S02]  /*12500*/  @!P3 LEA R8, P5, R189, R0, 0x2 ;  /* 0x00000000bd08b211 */ /* 0x010fe400078a10ff */
[----:B------:R-:W-:Y:S01]  /*12510*/  ISETP.GE.AND P1, PT, R186, UR4, PT ;  /* 0x00000004ba007c0c */ /* 0x000fe2000bf26270 */
[----:B------:R3:W-:Y:S01]  /*12520*/  @!P0 ST.E.64 desc[UR36][R6.64], R122 ;  /* 0x0000007a06008985 */ /* 0x0007e2000c101b24 */
[----:B------:R-:W-:Y:S02]  /*12530*/  ISETP.GE.AND P0, PT, R185, UR4, PT ;  /* 0x00000004b9007c0c */ /* 0x000fe4000bf06270 */
[----:B------:R-:W-:Y:S02]  /*12540*/  @!P3 LEA.HI.X R9, R189, R20, R207, 0x2, P5 ;  /* 0x00000014bd09b211 */ /* 0x000fe400028f14cf */
[----:B------:R-:W-:-:S02]  /*12550*/  ISETP.GE.AND P5, PT, R184, UR4, PT ;  /* 0x00000004b8007c0c */ /* 0x000fc4000bfa6270 */
[CC--:B0-----:R-:W-:Y:S01]  /*12560*/  @!P4 LEA R10, P6, R188.reuse, R0.reuse, 0x2 ;  /* 0x00000000bc0ac211 */ /* 0x0c1fe200078c10ff */
[----:B------:R0:W-:Y:S01]  /*12570*/  @!P3 ST.E.64 desc[UR36][R8.64], R126 ;  /* 0x0000007e0800b985 */ /* 0x0001e2000c101b24 */
[C---:B-1----:R-:W-:Y:S02]  /*12580*/  @!P2 LEA R2, P3, R187.reuse, R0, 0x2 ;  /* 0x00000000bb02a211 */ /* 0x042fe400078610ff */
[----:B------:R-:W-:Y:S02]  /*12590*/  @!P4 LEA.HI.X R11, R188, R20, R206, 0x2, P6 ;  /* 0x00000014bc0bc211 */ /* 0x000fe400030f14ce */
[----:B--2---:R-:W-:Y:S02]  /*125a0*/  @!P1 LEA R4, P6, R186, R0, 0x2 ;  /* 0x00000000ba049211 */ /* 0x004fe400078c10ff */
[----:B------:R-:W-:Y:S01]  /*125b0*/  @!P2 LEA.HI.X R3, R187, R20, R205, 0x2, P3 ;  /* 0x00000014bb03a211 */ /* 0x000fe200018f14cd */
[----:B------:R0:W-:Y:S01]  /*125c0*/  @!P4 ST.E.64 desc[UR36][R10.64], R130 ;  /* 0x000000820a00c985 */ /* 0x0001e2000c101b24 */
[----:B---3--:R-:W-:-:S02]  /*125d0*/  @!P0 LEA R6, P4, R185, R0, 0x2 ;  /* 0x00000000b9068211 */ /* 0x008fc400078810ff */
        /* <DEDUP_REMOVED lines=10> */
[----:B0-----:R-:W-:-:S04]  /*12680*/  LEA R2, P0, R23, R0, 0x2 ;  /* 0x0000000017027211 */ /* 0x001fc800078010ff */
[----:B------:R-:W-:-:S05]  /*12690*/  LEA.HI.X R3, R23, R20, R201, 0x2, P0 ;  /* 0x0000001417037211 */ /* 0x000fca00000f14c9 */
[----:B------:R0:W-:Y:S01]  /*126a0*/  ST.E.64 desc[UR36][R2.64], R150 ;  /* 0x0000009602007985 */ /* 0x0001e2000c101b24 */
[----:B------:R-:W-:Y:S05]  /*126b0*/  BRA `(.L_x_7889) ;  /* 0x0000000c00187947 */ /* 0x000fea0003800000 */
.L_x_7880:
[----:B------:R-:W-:Y:S02]  /*126c0*/  ULDC.64 UR8, c[0x0][0xc00] ;  /* 0x0003000000087ab9 */ /* 0x000fe40000000a00 */
[----:B------:R-:W-:-:S04]  /*126d0*/  UISETP.NE.U32.AND UP0, UPT, UR8, URZ, UPT ;  /* 0x0000003f0800728c */ /* 0x000fc8000bf05070 */
[----:B------:R-:W-:-:S03]  /*126e0*/  UISETP.NE.AND.EX UP0, UPT, UR9, URZ, UPT, UP0 ;  /* 0x0000003f0900728c */ /* 0x000fc6000bf05300 */
[----:B------:R-:W-:Y:S02]  /*126f0*/  ULDC.64 UR8, c[0x0][0xc00] ;  /* 0x0003000000087ab9 */ /* 0x000fe40000000a00 */
[----:B------:R-:W-:Y:S01]  /*12700*/  UIMAD.WIDE UR8, UR58, 0x4, UR8 ;  /* 0x000000043a0878a5 */ /* 0x000fe2000f8e0208 */
[----:B------:R-:W-:-:S05]  /*12710*/  PLOP3.LUT P1, PT, PT, PT, UP0, 0x80, 0x0 ;  /* 0x000000000000781c */ /* 0x000fca0003f2f008 */
[----:B------:R-:W-:Y:S02]  /*12720*/  IMAD.U32 R2, RZ, RZ, UR8 ;  /* 0x00000008ff027e24 */ /* 0x000fe4000f8e00ff */
[----:B------:R-:W-:Y:S01]  /*12730*/  IMAD.U32 R3, RZ, RZ, UR9 ;  /* 0x00000009ff037e24 */ /* 0x000fe2000f8e00ff */
[----:B------:R-:W-:Y:S02]  /*12740*/  ULDC.64 UR8, c[0x0][0xc08] ;  /* 0x0003020000087ab9 */ /* 0x000fe40000000a00 */
[----:B------:R-:W-:Y:S01]  /*12750*/  UISETP.NE.U32.AND UP1, UPT, UR8, URZ, UPT ;  /* 0x0000003f0800728c */ /* 0x000fe2000bf25070 */
[----:B------:R-:W-:Y:S02]  /*12760*/  ULDC UR4, c[0x0][0xa88] ;  /* 0x0002a20000047ab9 */ /* 0x000fe40000000800 */
[----:B------:R-:W2:Y:S01]  /*12770*/  @P1 LDG.E R6, desc[UR36][R2.64] ;  /* 0x0000002402061981 */ /* 0x000ea2000c1e1900 */
[----:B------:R-:W-:Y:S01]  /*12780*/  UISETP.NE.AND.EX UP1, UPT, UR9, URZ, UPT, UP1 ;  /* 0x0000003f0900728c */ /* 0x000fe2000bf25310 */
[----:B------:R-:W-:-:S05]  /*12790*/  IMAD.U32 R0, RZ, RZ, UR4 ;  /* 0x00000004ff007e24 */ /* 0x000fca000f8e00ff */
[----:B------:R-:W-:-:S05]  /*127a0*/  PLOP3.LUT P2, PT, PT, PT, UP1, 0x80, 0x0 ;  /* 0x000000000000781c */ /* 0x000fca0003f4f018 */
[----:B------:R-:W-:Y:S02]  /*127b0*/  @UP1 ULDC.64 UR8, c[0x0][0xc08] ;  /* 0x0003020000081ab9 */ /* 0x000fe40000000a00 */
[----:B------:R-:W-:-:S06]  /*127c0*/  @UP1 UIMAD.WIDE UR8, UR58, 0x4, UR8 ;  /* 0x000000043a0818a5 */ /* 0x000fcc000f8e0208 */
[----:B------:R-:W-:Y:S02]  /*127d0*/  IMAD.U32 R4, RZ, RZ, UR8 ;  /* 0x00000008ff047e24 */ /* 0x000fe4000f8e00ff */
[----:B------:R-:W-:-:S05]  /*127e0*/  IMAD.U32 R5, RZ, RZ, UR9 ;  /* 0x00000009ff057e24 */ /* 0x000fca000f8e00ff */
[----:B------:R0:W5:Y:S01]  /*127f0*/  @P2 LDG.E R0, desc[UR36][R4.64] ;  /* 0x0000002404002981 */ /* 0x000162000c1e1900 */
[----:B------:R-:W-:Y:S01]  /*12800*/  UISETP.NE.AND UP1, UPT, UR55, URZ, UPT ;  /* 0x0000003f3700728c */ /* 0x000fe2000bf25270 */
[----:B------:R-:W-:Y:S01]  /*12810*/  ISETP.GT.AND P0, PT, R223, 0x7f, PT ;  /* 0x0000007fdf00780c */ /* 0x000fe20003f04270 */
[----:B------:R-:W-:-:S09]  /*12820*/  UMOV UR4, URZ ;  /* 0x0000003f00047c82 */ /* 0x000fd20008000000 */
[----:B------:R-:W-:Y:S01]  /*12830*/  @!UP1 ULDC UR55, c[0x0][0xad4] ;  /* 0x0002b50000379ab9 */ /* 0x000fe20000000800 */
[----:B--2---:R-:W-:Y:S01]  /*12840*/  @P1 R2UR UR4, R6 ;  /* 0x00000000060412ca */ /* 0x004fe200000e0000 */
[----:B0-----:R-:W-:-:S14]  /*12850*/  @P2 BRA `(.L_x_7892) ;  /* 0x0000000000102947 */ /* 0x001fdc0003800000 */
[----:B------:R-:W-:Y:S05]  /*12860*/  @!P1 BRA `(.L_x_7892) ;  /* 0x00000000000c9947 */ /* 0x000fea0003800000 */
[----:B------:R-:W2:Y:S04]  /*12870*/  LDG.E R5, desc[UR36][R2.64] ;  /* 0x0000002402057981 */ /* 0x000ea8000c1e1900 */
[----:B-----5:R-:W2:Y:S02]  /*12880*/  LDG.E R0, desc[UR36][R2.64+0x4] ;  /* 0x0000042402007981 */ /* 0x020ea4000c1e1900 */
[----:B--2---:R-:W-:-:S07]  /*12890*/  IMAD.IADD R0, R0, 0x1, -R5 ;  /* 0x0000000100007824 */ /* 0x004fce00078e0a05 */
.L_x_7892:
[----:B------:R-:W-:Y:S01]  /*128a0*/  USHF.R.S32.HI UR13, URZ, 0x1f, UR58 ;  /* 0x0000001f3f0d7899 */ /* 0x000fe2000801143a */
[----:B------:R-:W-:Y:S01]  /*128b0*/  BSSY B1, `(.L_x_7893) ;  /* 0x000003a000017945 */ /* 0x000fe20003800000 */
[----:B------:R-:W-:Y:S02]  /*128c0*/  USHF.R.S32.HI UR21, URZ, 0x1f, UR4 ;  /* 0x0000001f3f157899 */ /* 0x000fe40008011404 */
        /* <DEDUP_REMOVED lines=11> */
[----:B------:R-:W-:Y:S01]  /*12980*/  UISETP.GT.AND UP0, UPT, UR55, 0x1, UPT ;  /* 0x000000013700788c */ /* 0x000fe2000bf04270 */
[----:B------:R-:W-:Y:S01]  /*12990*/  IMAD.MOV.U32 R5, RZ, RZ, R4 ;  /* 0x000000ffff057224 */ /* 0x000fe200078e0004 */
[----:B------:R-:W-:Y:S02]  /*129a0*/  UMOV UR19, 0x9b8 ;  /* 0x000009b800137882 */ /* 0x000fe40000000000 */
[----:B------:R-:W-:Y:S02]  /*129b0*/  USEL UR19, UR19, 0x978, UP0 ;  /* 0x0000097813137887 */ /* 0x000fe40008000000 */
[----:B------:R-:W-:-:S06]  /*129c0*/  USEL UR18, UR57, URZ, UP0 ;  /* 0x0000003f39127287 */ /* 0x000fcc0008000000 */
[----:B------:R-:W0:Y:S04]  /*129d0*/  @P0 LDC R3, c[0x0][0xbec] ;  /* 0x0002fb00ff030b82 */ /* 0x000e280000000800 */
[----:B------:R-:W-:Y:S01]  /*129e0*/  ULDC.64 UR8, c[0x0][UR19+0x218] ;  /* 0x0000860013087abb */ /* 0x000fe20008000a00 */
[----:B------:R-:W-:Y:S01]  /*129f0*/  ULDC.64 UR14, c[0x0][UR19+0x220] ;  /* 0x00008800130e7abb */ /* 0x000fe20008000a00 */
[----:B------:R-:W-:Y:S01]  /*12a00*/  ULDC.64 UR16, c[0x0][UR19+0x228] ;  /* 0x00008a0013107abb */ /* 0x000fe20008000a00 */
[----:B------:R-:W-:Y:S01]  /*12a10*/  UIMAD.WIDE.U32 UR10, UR8, UR56, URZ ;  /* 0x00000038080a72a5 */ /* 0x000fe2000f8e003f */
[----:B------:R-:W1:Y:S01]  /*12a20*/  @P0 LDC R7, c[0x0][0xbf0] ;  /* 0x0002fc00ff070b82 */ /* 0x000e620000000800 */
[----:B------:R-:W-:Y:S02]  /*12a30*/  UIMAD UR20, UR9, UR56, URZ ;  /* 0x00000038091472a4 */ /* 0x000fe4000f8e023f */
[----:B------:R-:W-:-:S02]  /*12a40*/  UIMAD UR15, UR15, UR12, URZ ;  /* 0x0000000c0f0f72a4 */ /* 0x000fc4000f8e023f */
[----:B------:R-:W-:Y:S02]  /*12a50*/  UIMAD.WIDE.U32 UR22, UR16, UR18, URZ ;  /* 0x00000012101672a5 */ /* 0x000fe4000f8e003f */
[----:B------:R-:W-:Y:S02]  /*12a60*/  UIMAD.WIDE.U32 UR8, UR14, UR12, URZ ;  /* 0x0000000c0e0872a5 */ /* 0x000fe4000f8e003f */
[----:B------:R-:W-:Y:S02]  /*12a70*/  UIMAD UR16, UR17, UR18, URZ ;  /* 0x00000012111072a4 */ /* 0x000fe4000f8e023f */
[----:B------:R-:W-:Y:S02]  /*12a80*/  UIMAD UR15, UR14, UR13, UR15 ;  /* 0x0000000d0e0f72a4 */ /* 0x000fe4000f8e020f */
[----:B------:R-:W-:Y:S02]  /*12a90*/  UIADD3 UR10, UP1, UP2, UR8, UR10, UR4 ;  /* 0x0000000a080a7290 */ /* 0x000fe4000fa3e004 */
[----:B------:R-:W-:Y:S01]  /*12aa0*/  UIADD3 UR16, UR23, UR16, URZ ;  /* 0x0000001017107290 */ /* 0x000fe2000fffe03f */
[----:B0-----:R-:W-:Y:S01]  /*12ab0*/  @P0 IMAD.HI.U32 R2, R4, R3, RZ ;  /* 0x0000000304020227 */ /* 0x001fe200078e00ff */
[----:B------:R-:W-:-:S02]  /*12ac0*/  UIADD3 UR20, UR11, UR20, URZ ;  /* 0x000000140b147290 */ /* 0x000fc4000fffe03f */
[----:B------:R-:W-:Y:S01]  /*12ad0*/  UIADD3 UR15, UR9, UR15, URZ ;  /* 0x0000000f090f7290 */ /* 0x000fe2000fffe03f */
[----:B------:R-:W-:Y:S02]  /*12ae0*/  IMAD.U32 R3, RZ, RZ, UR23 ;  /* 0x00000017ff037e24 */ /* 0x000fe4000f8e00ff */
[----:B------:R-:W-:Y:S01]  /*12af0*/  IMAD.U32 R6, RZ, RZ, UR16 ;  /* 0x00000010ff067e24 */ /* 0x000fe2000f8e00ff */
[----:B------:R-:W-:Y:S01]  /*12b00*/  ULDC.64 UR8, c[0x0][UR19+0x210] ;  /* 0x0000840013087abb */ /* 0x000fe20008000a00 */
[----:B-1----:R-:W-:Y:S01]  /*12b10*/  @P0 SHF.R.U32.HI R5, RZ, R7, R2 ;  /* 0x00000007ff050219 */ /* 0x002fe20000011602 */
[----:B------:R-:W-:-:S04]  /*12b20*/  IMAD.U32 R2, RZ, RZ, UR22 ;  /* 0x00000016ff027e24 */ /* 0x000fc8000f8e00ff */
[--C-:B------:R-:W-:Y:S01]  /*12b30*/  IMAD.MOV R7, RZ, RZ, -R5.reuse ;  /* 0x000000ffff077224 */ /* 0x100fe200078e0a05 */
[----:B------:R-:W-:Y:S01]  /*12b40*/  IADD3 R2, P0, P1, R5, UR10, R2 ;  /* 0x0000000a05027c10 */ /* 0x000fe2000f91e002 */
[----:B------:R-:W-:Y:S01]  /*12b50*/  UIADD3.X UR10, UR15, UR20, UR21, UP1, UP2 ;  /* 0x000000140f0a7290 */ /* 0x000fe20008fe4415 */
[----:B------:R-:W-:Y:S01]  /*12b60*/  SHF.R.S32.HI R5, RZ, 0x1f, R5 ;  /* 0x0000001fff057819 */ /* 0x000fe20000011405 */
[----:B------:R-:W-:-:S04]  /*12b70*/  IMAD R7, R9, R7, R4 ;  /* 0x0000000709077224 */ /* 0x000fc800078e0204 */
[----:B------:R-:W-:Y:S01]  /*12b80*/  IADD3.X R3, R5, UR10, R6, P0, P1 ;  /* 0x0000000a05037c10 */ /* 0x000fe200087e2406 */
[C---:B------:R-:W-:Y:S01]  /*12b90*/  IMAD R9, R7.reuse, UR9, RZ ;  /* 0x0000000907097c24 */ /* 0x040fe2000f8e02ff */
[----:B------:R-:W-:Y:S01]  /*12ba0*/  SHF.R.S32.HI R4, RZ, 0x1f, R7 ;  /* 0x0000001fff047819 */ /* 0x000fe20000011407 */
[----:B------:R-:W-:Y:S01]  /*12bb0*/  ULDC.64 UR10, c[0x0][0xba8] ;  /* 0x0002ea00000a7ab9 */ /* 0x000fe20000000a00 */
[----:B------:R-:W-:Y:S01]  /*12bc0*/  @!UP0 ULDC UR10, c[0x0][0xb50] ;  /* 0x0002d400000a8ab9 */ /* 0x000fe20000000800 */
[----:B------:R-:W-:Y:S01]  /*12bd0*/  IMAD.WIDE.U32 R2, R7, UR8, R2 ;  /* 0x0000000807027c25 */ /* 0x000fe2000f8e0002 */
[----:B------:R-:W-:-:S03]  /*12be0*/  @!UP0 ULDC UR11, c[0x0][0xb54] ;  /* 0x0002d500000b8ab9 */ /* 0x000fc60000000800 */
[----:B------:R-:W-:Y:S01]  /*12bf0*/  IMAD R9, R4, UR8, R9 ;  /* 0x0000000804097c24 */ /* 0x000fe2000f8e0209 */
[----:B------:R-:W-:-:S03]  /*12c00*/  LEA R4, P0, R2, UR10, 0x2 ;  /* 0x0000000a02047c11 */ /* 0x000fc6000f8010ff */
[----:B------:R-:W-:-:S05]  /*12c10*/  IMAD.IADD R3, R3, 0x1, R9 ;  /* 0x0000000103037824 */ /* 0x000fca00078e0209 */
[----:B------:R-:W-:Y:S01]  /*12c20*/  LEA.HI.X R5, R2, UR11, R3, 0x2, P0 ;  /* 0x0000000b02057c11 */ /* 0x000fe200080f1403 */
[----:B------:R-:W-:-:S05]  /*12c30*/  IMAD.MOV.U32 R3, RZ, RZ, -0x800000 ;  /* 0xff800000ff037424 */ /* 0x000fca00078e00ff */
[----:B------:R0:W-:Y:S02]  /*12c40*/  STG.E desc[UR36][R4.64], R3 ;  /* 0x0000000304007986 */ /* 0x0001e4000c101924 */
.L_x_7894:
[----:B------:R-:W-:Y:S05]  /*12c50*/  BSYNC B1 ;  /* 0x0000000000017941 */ /* 0x000fea0003800000 */
.L_x_7893:
[----:B------:R-:W-:-:S06]  /*12c60*/  UISETP.GT.AND UP0, UPT, UR55, 0x1, UPT ;  /* 0x000000013700788c */ /* 0x000fcc000bf04270 */
[----:B------:R-:W-:-:S13]  /*12c70*/  PLOP3.LUT P0, PT, PT, PT, UP0, 0x80, 0x0 ;  /* 0x000000000000781c */ /* 0x000fda0003f0f008 */
[----:B------:R-:W-:Y:S05]  /*12c80*/  @P0 BRA `(.L_x_7889) ;  /* 0x0000000400a40947 */ /* 0x000fea0003800000 */
[----:B------:R-:W1:Y:S01]  /*12c90*/  LDC R11, c[0x0][0xbe8] ;  /* 0x0002fa00ff0b7b82 */ /* 0x000e620000000800 */
[----:B------:R-:W-:Y:S01]  /*12ca0*/  ULDC.64 UR14, c[0x0][0xaa0] ;  /* 0x0002a800000e7ab9 */ /* 0x000fe20000000a00 */
[----:B------:R-:W-:Y:S01]  /*12cb0*/  IMAD R2, R22, 0x20, R198 ;  /* 0x0000002016027824 */ /* 0x000fe200078e02c6 */
[----:B------:R-:W-:Y:S01]  /*12cc0*/  UIMAD UR10, UR21, UR14, URZ ;  /* 0x0000000e150a72a4 */ /* 0x000fe2000f8e023f */
[----:B------:R-:W-:Y:S01]  /*12cd0*/  BSSY B1, `(.L_x_7895) ;  /* 0x000003a000017945 */ /* 0x000fe20003800000 */
[----:B------:R-:W-:Y:S01]  /*12ce0*/  UIMAD.WIDE.U32 UR8, UR4, UR14, URZ ;  /* 0x0000000e040872a5 */ /* 0x000fe2000f8e003f */
[----:B------:R-:W-:Y:S01]  /*12cf0*/  VIADD R6, R2, UR47 ;  /* 0x0000002f02067c36 */ /* 0x000fe20008000000 */
[----:B------:R-:W-:-:S03]  /*12d00*/  UIMAD UR10, UR4, UR15, UR10 ;  /* 0x0000000f040a72a4 */ /* 0x000fc6000f8e020a */
[----:B0-----:R-:W-:Y:S01]  /*12d10*/  IMAD.MOV.U32 R5, RZ, RZ, R6 ;  /* 0x000000ffff057224 */ /* 0x001fe200078e0006 */
        /* <DEDUP_REMOVED lines=28> */
[----:B------:R-:W-:Y:S02]  /*12ee0*/  VIADD R6, R198, UR47 ;  /* 0x0000002fc6067c36 */ /* 0x000fe40008000000 */
[----:B-----5:R-:W-:Y:S02]  /*12ef0*/  IMAD R11, R0, R11, RZ ;  /* 0x0000000b000b7224 */ /* 0x020fe400078e02ff */
        /* <DEDUP_REMOVED lines=10> */
[----:B------:R0:W1:Y:S02]  /*12fa0*/  SHFL.IDX PT, R2, R4, RZ, 0x181f ;  /* 0x00181fff04027589 */ /* 0x00006400000e0000 */
[----:B------:R-:W-:Y:S02]  /*12fb0*/  ISETP.GE.AND P0, PT, R0, R11, PT ;  /* 0x0000000b0000720c */ /* 0x000fe40003f06270 */
[----:B------:R0:W2:Y:S01]  /*12fc0*/  SHFL.IDX PT, R0, R5, RZ, 0x181f ;  /* 0x00181fff05007589 */ /* 0x0000a200000e0000 */
[----:B------:R-:W-:Y:S10]  /*12fd0*/  @P2 BRA `(.L_x_7896) ;  /* 0x0000000000242947 */ /* 0x000ff40003800000 */
[----:B------:R-:W-:Y:S02]  /*12fe0*/  ULDC UR4, c[0x0][0xac8] ;  /* 0x0002b20000047ab9 */ /* 0x000fe40000000800 */
[----:B------:R-:W-:Y:S02]  /*12ff0*/  ISETP.GE.AND P4, PT, R18, UR4, PT ;  /* 0x0000000412007c0c */ /* 0x000fe4000bf86270 */
[----:B------:R-:W-:-:S11]  /*13000*/  ISETP.GE.AND P5, PT, R19, UR4, PT ;  /* 0x0000000413007c0c */ /* 0x000fd6000bfa6270 */
[CC--:B-1----:R-:W-:Y:S02]  /*13010*/  @!P4 LEA R8, P2, R18.reuse, R2.reuse, 0x1 ;  /* 0x000000021208c211 */ /* 0x0c2fe400078408ff */
[C---:B------:R-:W-:Y:S02]  /*13020*/  @!P5 LEA R2, P3, R19.reuse, R2, 0x1 ;  /* 0x000000021302d211 */ /* 0x040fe400078608ff */
[-C--:B--2---:R-:W-:Y:S02]  /*13030*/  @!P4 LEA.HI.X R9, R18, R0.reuse, R222, 0x1, P2 ;  /* 0x000000001209c211 */ /* 0x084fe400010f0cde */
[----:B------:R-:W-:-:S03]  /*13040*/  @!P5 LEA.HI.X R3, R19, R0, R221, 0x1, P3 ;  /* 0x000000001303d211 */ /* 0x000fc600018f0cdd */
[----:B------:R3:W-:Y:S04]  /*13050*/  @!P4 ST.E.128 desc[UR36][R8.64], RZ ;  /* 0x000000ff0800c985 */ /* 0x0007e8000c101d24 */
[----:B------:R3:W-:Y:S02]  /*13060*/  @!P5 ST.E.128 desc[UR36][R2.64], RZ ;  /* 0x000000ff0200d985 */ /* 0x0007e4000c101d24 */
.L_x_7896:
[----:B------:R-:W-:Y:S05]  /*13070*/  BSYNC B1 ;  /* 0x0000000000017941 */ /* 0x000fea0003800000 */
.L_x_7895:
[----:B--2---:R2:W4:Y:S01]  /*13080*/  SHFL.IDX PT, R0, R5, 0x1, 0x181f ;  /* 0x00381f0005007f89 */ /* 0x00452200000e0000 */
[----:B------:R-:W-:Y:S03]  /*13090*/  BSSY B1, `(.L_x_7897) ;  /* 0x000000c000017945 */ /* 0x000fe60003800000 */
[----:B-1-3--:R2:W1:Y:S01]  /*130a0*/  SHFL.IDX PT, R2, R4, 0x1, 0x181f ;  /* 0x00381f0004027f89 */ /* 0x00a46200000e0000 */
[----:B------:R-:W-:Y:S05]  /*130b0*/  @P1 BRA `(.L_x_7898) ;  /* 0x0000000000241947 */ /* 0x000fea0003800000 */
[----:B------:R-:W-:Y:S02]  /*130c0*/  ULDC UR4, c[0x0][0xac8] ;  /* 0x0002b20000047ab9 */ /* 0x000fe40000000800 */
[----:B------:R-:W-:Y:S02]  /*130d0*/  ISETP.GE.AND P3, PT, R18, UR4, PT ;  /* 0x0000000412007c0c */ /* 0x000fe4000bf66270 */
[----:B------:R-:W-:-:S11]  /*130e0*/  ISETP.GE.AND P4, PT, R19, UR4, PT ;  /* 0x0000000413007c0c */ /* 0x000fd6000bf86270 */
[CC--:B-1----:R-:W-:Y:S02]  /*130f0*/  @!P3 LEA R8, P1, R18.reuse, R2.reuse, 0x1 ;  /* 0x000000021208b211 */ /* 0x0c2fe400078208ff */
[C---:B------:R-:W-:Y:S02]  /*13100*/  @!P4 LEA R2, P2, R19.reuse, R2, 0x1 ;  /* 0x000000021302c211 */ /* 0x040fe400078408ff */
[-C--:B----4-:R-:W-:Y:S02]  /*13110*/  @!P3 LEA.HI.X R9, R18, R0.reuse, R222, 0x1, P1 ;  /* 0x000000001209b211 */ /* 0x090fe400008f0cde */
[----:B------:R-:W-:-:S03]  /*13120*/  @!P4 LEA.HI.X R3, R19, R0, R221, 0x1, P2 ;  /* 0x000000001303c211 */ /* 0x000fc600010f0cdd */
[----:B------:R3:W-:Y:S04]  /*13130*/  @!P3 ST.E.128 desc[UR36][R8.64], RZ ;  /* 0x000000ff0800b985 */ /* 0x0007e8000c101d24 */
[----:B------:R3:W-:Y:S02]  /*13140*/  @!P4 ST.E.128 desc[UR36][R2.64], RZ ;  /* 0x000000ff0200c985 */ /* 0x0007e4000c101d24 */
.L_x_7898:
[----:B------:R-:W-:Y:S05]  /*13150*/  BSYNC B1 ;  /* 0x0000000000017941 */ /* 0x000fea0003800000 */
.L_x_7897:
[----:B----4-:R4:W0:Y:S01]  /*13160*/  SHFL.IDX PT, R0, R5, 0x2, 0x181f ;  /* 0x00581f0005007f89 */ /* 0x01082200000e0000 */
        /* <DEDUP_REMOVED lines=8> */
[-C--:B0-----:R-:W-:Y:S02]  /*131f0*/  @!P2 LEA.HI.X R9, R18, R0.reuse, R222, 0x1, P0 ;  /* 0x000000001209a211 */ /* 0x081fe400000f0cde */
[----:B------:R-:W-:-:S03]  /*13200*/  @!P3 LEA.HI.X R3, R19, R0, R221, 0x1, P1 ;  /* 0x000000001303b211 */ /* 0x000fc600008f0cdd */
[----:B------:R3:W-:Y:S04]  /*13210*/  @!P2 ST.E.128 desc[UR36][R8.64], RZ ;  /* 0x000000ff0800a985 */ /* 0x0007e8000c101d24 */
[----:B------:R3:W-:Y:S02]  /*13220*/  @!P3 ST.E.128 desc[UR36][R2.64], RZ ;  /* 0x000000ff0200b985 */ /* 0x0007e4000c101d24 */
.L_x_7900:
[----:B------:R-:W-:Y:S05]  /*13230*/  BSYNC B1 ;  /* 0x0000000000017941 */ /* 0x000fea0003800000 */
.L_x_7899:
[----:B0-----:R-:W-:Y:S01]  /*13240*/  VIADD R0, R6, 0x60 ;  /* 0x0000006006007836 */ /* 0x001fe20000000000 */
[----:B--2-4-:R-:W0:Y:S04]  /*13250*/  SHFL.IDX PT, R5, R5, 0x3, 0x181f ;  /* 0x00781f0005057f89 */ /* 0x014e2800000e0000 */
[----:B------:R-:W-:Y:S01]  /*13260*/  ISETP.GE.AND P0, PT, R0, R11, PT ;  /* 0x0000000b0000720c */ /* 0x000fe20003f06270 */
[----:B-1-3--:R1:W2:-:S12]  /*13270*/  SHFL.IDX PT, R2, R4, 0x3, 0x181f ;  /* 0x00781f0004027f89 */ /* 0x00a29800000e0000 */
[----:B-1----:R-:W-:Y:S05]  /*13280*/  @P0 BRA `(.L_x_7889) ;  /* 0x0000000000240947 */ /* 0x002fea0003800000 */
[----:B------:R-:W-:Y:S02]  /*13290*/  ULDC UR4, c[0x0][0xac8] ;  /* 0x0002b20000047ab9 */ /* 0x000fe40000000800 */
[----:B------:R-:W-:Y:S02]  /*132a0*/  ISETP.GE.AND P2, PT, R18, UR4, PT ;  /* 0x0000000412007c0c */ /* 0x000fe4000bf46270 */
[----:B------:R-:W-:-:S11]  /*132b0*/  ISETP.GE.AND P3, PT, R19, UR4, PT ;  /* 0x0000000413007c0c */ /* 0x000fd6000bf66270 */
[CC--:B--2---:R-:W-:Y:S02]  /*132c0*/  @!P2 LEA R6, P0, R18.reuse, R2.reuse, 0x1 ;  /* 0x000000021206a211 */ /* 0x0c4fe400078008ff */
[C---:B------:R-:W-:Y:S02]  /*132d0*/  @!P3 LEA R2, P1, R19.reuse, R2, 0x1 ;  /* 0x000000021302b211 */ /* 0x040fe400078208ff */
[-C--:B0-----:R-:W-:Y:S02]  /*132e0*/  @!P2 LEA.HI.X R7, R18, R5.reuse, R222, 0x1, P0 ;  /* 0x000000051207a211 */ /* 0x081fe400000f0cde */
[----:B------:R-:W-:-:S03]  /*132f0*/  @!P3 LEA.HI.X R3, R19, R5, R221, 0x1, P1 ;  /* 0x000000051303b211 */ /* 0x000fc600008f0cdd */
[----:B------:R0:W-:Y:S04]  /*13300*/  @!P2 ST.E.128 desc[UR36][R6.64], RZ ;  /* 0x000000ff0600a985 */ /* 0x0001e8000c101d24 */
[----:B------:R0:W-:Y:S02]  /*13310*/  @!P3 ST.E.128 desc[UR36][R2.64], RZ ;  /* 0x000000ff0200b985 */ /* 0x0001e4000c101d24 */
.L_x_7889:
[----:B------:R-:W-:Y:S05]  /*13320*/  BSYNC B0 ;  /* 0x0000000000007941 */ /* 0x000fea0003800000 */
.L_x_7879:
[----:B------:R-:W-:Y:S02]  /*13330*/  ULDC UR4, c[0x0][0xc3c] ;  /* 0x00030f0000047ab9 */ /* 0x000fe40000000800 */
[----:B------:R-:W-:-:S06]  /*13340*/  UISETP.GE.AND UP0, UPT, UR7, UR4, UPT ;  /* 0x000000040700728c */ /* 0x000fcc000bf06270 */
[----:B------:R-:W-:-:S13]  /*13350*/  PLOP3.LUT P0, PT, PT, PT, UP0, 0x80, 0x0 ;  /* 0x000000000000781c */ /* 0x000fda0003f0f008 */
[----:B------:R-:W-:Y:S05]  /*13360*/  @!P0 BRA `(.L_x_7901) ;  /* 0xfffffedc00088947 */ /* 0x000fea000383ffff */
[----:B------:R-:W-:Y:S05]  /*13370*/  EXIT ;  /* 0x000000000000794d */ /* 0x000fea0003800000 */
.L_x_7788:
        /* <DEDUP_REMOVED lines=16> */
.L_x_7902:
        /* <DEDUP_REMOVED lines=43> */
.L_x_7906:
        /* <DEDUP_REMOVED lines=35> */
.L_x_7904:
        /* <DEDUP_REMOVED lines=13> */
.L_x_7907:
        /* <DEDUP_REMOVED lines=62> */
.L_x_7908:
        /* <DEDUP_REMOVED lines=61> */
.L_x_7909:
[----:B------:R-:W-:-:S05]  /*141e0*/  LOP3.LUT R17, RZ, R2, RZ, 0x33, !PT ;  /* 0x00000002ff117212 */ /* 0x000fca00078e33ff */
[----:B------:R-:W-:Y:S01]  /*141f0*/  IMAD.IADD R17, R6, 0x1, R17 ;  /* 0x0000000106117824 */ /* 0x000fe200078e0211 */
[----:B------:R-:W-:Y:S06]  /*14200*/  BRA `(.L_x_7910) ;  /* 0x0000000000147947 */ /* 0x000fec0003800000 */
.L_x_7905:
[----:B------:R-:W-:Y:S01]  /*14210*/  ULDC UR4, c[0x0][0xc3c] ;  /* 0x00030f0000047ab9 */ /* 0x000fe20000000800 */
[----:B------:R-:W-:Y:S02]  /*14220*/  IMAD.MOV.U32 R17, RZ, RZ, RZ ;  /* 0x000000ffff117224 */ /* 0x000fe400078e00ff */
[----:B------:R-:W-:Y:S02]  /*14230*/  IMAD.U32 R16, RZ, RZ, UR6 ;  /* 0x00000006ff107e24 */ /* 0x000fe4000f8e00ff */
[----:B------:R-:W-:Y:S02]  /*14240*/  IMAD.MOV.U32 R18, RZ, RZ, RZ ;  /* 0x000000ffff127224 */ /* 0x000fe400078e00ff */
[----:B------:R-:W-:-:S07]  /*14250*/  IMAD.U32 R19, RZ, RZ, UR4 ;  /* 0x00000004ff137e24 */ /* 0x000fce000f8e00ff */
.L_x_7910:
[----:B------:R-:W-:-:S13]  /*14260*/  ISETP.NE.AND P0, PT, R7, RZ, PT ;  /* 0x000000ff0700720c */ /* 0x000fda0003f05270 */
[----:B------:R-:W0:Y:S01]  /*14270*/  @!P0 S2R R3, SR_CgaCtaId ;  /* 0x0000000000038919 */ /* 0x000e220000008800 */
[----:B------:R-:W-:-:S04]  /*14280*/  @!P0 MOV R2, 0x400 ;  /* 0x0000040000028802 */ /* 0x000fc80000000f00 */
[----:B0-----:R-:W-:-:S05]  /*14290*/  @!P0 LEA R2, R3, R2, 0x18 ;  /* 0x0000000203028211 */ /* 0x001fca00078ec0ff */
[----:B------:R1:W-:Y:S01]  /*142a0*/  @!P0 STS.128 [R2+0x288d0], R16 ;  /* 0x0288d01002008388 */ /* 0x0003e20000000c00 */
[----:B------:R-:W-:Y:S06]  /*142b0*/  BAR.ARV 0x5, 0x180 ;  /* 0x0146000000007b1d */ /* 0x000fec0000002000 */
.L_x_7903:
        /* <DEDUP_REMOVED lines=18> */
[----:B------:R-:W-:Y:S02]  /*143e0*/  LOP3.LUT R29, R30, 0x40, RZ, 0xfc, !PT ;  /* 0x000000401e1d7812 */ /* 0x000fe400078efcff */
[----:B--2---:R-:W-:Y:S02]  /*143f0*/  R2UR UR4, R2 ;  /* 0x00000000020472ca */ /* 0x004fe400000e0000 */
[C---:B------:R-:W-:Y:S01]  /*14400*/  LOP3.LUT R2, R0.reuse, 0x7f, RZ, 0xc0, !PT ;  /* 0x0000007f00027812 */ /* 0x040fe200078ec0ff */
[----:B------:R-:W-:-:S03]  /*14410*/  IMAD.SHL.U32 R0, R0, 0x10, RZ ;  /* 0x0000001000007824 */ /* 0x000fc600078e00ff */
[----:B------:R-:W-:Y:S02]  /*14420*/  SHF.R.U32.HI R2, RZ, 0x3, R2 ;  /* 0x00000003ff027819 */ /* 0x000fe40000011602 */
[----:B------:R-:W-:-:S04]  /*14430*/  LOP3.LUT R0, R0, 0x70, RZ, 0xc0, !PT ;  /* 0x0000007000007812 */ /* 0x000fc800078ec0ff */
[----:B------:R-:W-:Y:S01]  /*14440*/  LOP3.LUT R2, R2, R0, RZ, 0xfc, !PT ;  /* 0x0000000002027212 */ /* 0x000fe200078efcff */
[----:B------:R-:W-:-:S03]  /*14450*/  ULOP3.LUT UR38, UR4, 0x2, URZ, 0xfc, !UPT ;  /* 0x0000000204267892 */ /* 0x000fc6000f8efc3f */
[----:B------:R-:W-:Y:S02]  /*14460*/  UMOV UR4, 0x400 ;  /* 0x0000040000047882 */ /* 0x000fe40000000000 */
[----:B0-----:R-:W-:-:S06]  /*14470*/  ULEA UR4, UR5, UR4, 0x18 ;  /* 0x0000000405047291 */ /* 0x001fcc000f8ec03f */
[----:B------:R-:W-:-:S04]  /*14480*/  IMAD.U32 R22, RZ, RZ, UR4 ;  /* 0x00000004ff167e24 */ /* 0x000fc8000f8e00ff */
[----:B------:R-:W-:-:S05]  /*14490*/  IMAD R0, R33, 0x2, R22 ;  /* 0x0000000221007824 */ /* 0x000fca00078e0216 */
[----:B------:R1:W-:Y:S02]  /*144a0*/  STL [R1], R0 ;  /* 0x0000000001007387 */ /* 0x0003e40000100800 */
.L_x_7984:
        /* <DEDUP_REMOVED lines=8> */
[----:B------:R0:W5:Y:S01]  /*14530*/  @P0 LDG.E R36, desc[UR36][R2.64] ;  /* 0x0000002402240981 */ /* 0x000162000c1e1900 */
[----:B------:R-:W-:Y:S01]  /*14540*/  ISETP.NE.U32.AND P0, PT, RZ, UR4, PT ;  /* 0x00000004ff007c0c */ /* 0x000fe2000bf05070 */
[----:B-1----:R-:W-:Y:S01]  /*14550*/  IMAD.MOV.U32 R0, RZ, RZ, RZ ;  /* 0x000000ffff007224 */ /* 0x002fe200078e00ff */
        /* <DEDUP_REMOVED lines=10> */
[----:B--2---:R-:W2:Y:S01]  /*14600*/  @P2 LDG.E R0, desc[UR36][R2.64] ;  /* 0x0000002402002981 */ /* 0x004ea2000c1e1900 */
        /* <DEDUP_REMOVED lines=17> */
.L_x_7912:
[----:B------:R-:W-:Y:S02]  /*14720*/  ULDC.64 UR4, c[0x0][0xa20] ;  /* 0x0002880000047ab9 */ /* 0x000fe40000000a00 */
[----:B------:R-:W-:-:S04]  /*14730*/  ISETP.NE.U32.AND P0, PT, RZ, UR4, PT ;  /* 0x00000004ff007c0c */ /* 0x000fc8000bf05070 */
[----:B------:R-:W-:-:S13]  /*14740*/  ISETP.NE.AND.EX P0, PT, RZ, UR5, PT, P0 ;  /* 0x00000005ff007c0c */ /* 0x000fda000bf05300 */
[----:B------:R-:W-:Y:S05]  /*14750*/  @!P0 BRA `(.L_x_7913) ;  /* 0x0000000000108947 */ /* 0x000fea0003800000 */
[----:B------:R-:W1:Y:S02]  /*14760*/  LDC.64 R2, c[0x0][0xa20] ;  /* 0x00028800ff027b82 */ /* 0x000e640000000a00 */
[----:B-1----:R-:W-:-:S05]  /*14770*/  IMAD.WIDE R2, R19, 0x4, R2 ;  /* 0x0000000413027825 */ /* 0x002fca00078e0202 */
[----:B------:R1:W5:Y:S01]  /*14780*/  LDG.E R7, desc[UR36][R2.64] ;  /* 0x0000002402077981 */ /* 0x000362000c1e1900 */
[----:B------:R-:W-:Y:S05]  /*14790*/  BRA `(.L_x_7914) ;  /* 0x0000000000247947 */ /* 0x000fea0003800000 */
.L_x_7913:
[----:B------:R-:W-:Y:S02]  /*147a0*/  ULDC.64 UR4, c[0x0][0xa08] ;  /* 0x0002820000047ab9 */ /* 0x000fe40000000a00 */
[----:B------:R-:W-:-:S04]  /*147b0*/  ISETP.NE.U32.AND P0, PT, RZ, UR4, PT ;  /* 0x00000004ff007c0c */ /* 0x000fc8000bf05070 */
[----:B------:R-:W-:-:S13]  /*147c0*/  ISETP.NE.AND.EX P0, PT, RZ, UR5, PT, P0 ;  /* 0x00000005ff007c0c */ /* 0x000fda000bf05300 */
[----:B------:R-:W-:Y:S05]  /*147d0*/  @!P0 BRA `(.L_x_7914) ;  /* 0x0000000000148947 */ /* 0x000fea0003800000 */
[----:B------:R-:W1:Y:S02]  /*147e0*/  LDC.64 R2, c[0x0][0xa08] ;  /* 0x00028200ff027b82 */ /* 0x000e640000000a00 */
[----:B-1----:R-:W-:-:S05]  /*147f0*/  IMAD.WIDE R2, R19, 0x4, R2 ;  /* 0x0000000413027825 */ /* 0x002fca00078e0202 */
[----:B------:R-:W2:Y:S04]  /*14800*/  LDG.E R7, desc[UR36][R2.64] ;  /* 0x0000002402077981 */ /* 0x000ea8000c1e1900 */
[----:B0-----:R-:W2:Y:S02]  /*14810*/  LDG.E R0, desc[UR36][R2.64+0x4] ;  /* 0x0000042402007981 */ /* 0x001ea4000c1e1900 */
[----:B--2---:R-:W-:-:S07]  /*14820*/  IMAD.IADD R7, R0, 0x1, -R7 ;  /* 0x0000000100077824 */ /* 0x004fce00078e0a07 */
.L_x_7914:
[----:B0-----:R-:W0:Y:S01]  /*14830*/  LDC R0, c[0x0][0x448] ;  /* 0x00011200ff007b82 */ /* 0x001e220000000800 */
[----:B------:R-:W-:Y:S01]  /*14840*/  IMAD.SHL.U32 R27, R17, 0x80, RZ ;  /* 0x00000080111b7824 */ /* 0x000fe200078e00ff */
[----:B------:R-:W-:Y:S01]  /*14850*/  LOP3.LUT R23, R23, 0xffffffef, RZ, 0xc0, !PT ;  /* 0xffffffef17177812 */ /* 0x000fe200078ec0ff */
[----:B-----5:R-:W-:-:S05]  /*14860*/  IMAD.IADD R34, R7, 0x1, -R36 ;  /* 0x0000000107227824 */ /* 0x020fca00078e0a24 */
[----:B-1----:R-:W1:Y:S01]  /*14870*/  LDC.64 R2, c[0x0][0x9e0] ;  /* 0x00027800ff027b82 */ /* 0x002e620000000a00 */
[----:B0-----:R-:W-:Y:S01]  /*14880*/  ISETP.NE.AND P2, PT, R0, 0x1, PT ;  /* 0x000000010000780c */ /* 0x001fe20003f45270 */
[----:B------:R-:W-:Y:S01]  /*14890*/  VIADD R0, R27, 0x7f ;  /* 0x0000007f1b007836 */ /* 0x000fe20000000000 */
[----:B-1----:R-:W-:-:S11]  /*148a0*/  ISETP.GE.AND P1, PT, R3, 0x1, PT ;  /* 0x000000010300780c */ /* 0x002fd60003f26270 */
        /* <DEDUP_REMOVED lines=20> */
.L_x_7917:
[----:B------:R-:W-:-:S13]  /*149f0*/  ISETP.NE.AND P0, PT, R3, 0x1, PT ;  /* 0x000000010300780c */ /* 0x000fda0003f05270 */
[----:B------:R-:W0:Y:S02]  /*14a00*/  @P0 LDC.64 R4, c[0x0][0x9e8] ;  /* 0x00027a00ff040b82 */ /* 0x000e240000000a00 */
[----:B0-----:R-:W-:-:S05]  /*14a10*/  @P0 IMAD.HI.U32 R4, R0, R4, RZ ;  /* 0x0000000400040227 */ /* 0x001fca00078e00ff */
[----:B------:R-:W-:-:S07]  /*14a20*/  @P0 SHF.R.U32.HI R0, RZ, R5, R4 ;  /* 0x00000005ff000219 */ /* 0x000fce0000011604 */
.L_x_7918:
[----:B------:R-:W-:Y:S05]  /*14a30*/  BSYNC B0 ;  /* 0x0000000000007941 */ /* 0x000fea0003800000 */
.L_x_7916:
[----:B------:R-:W-:-:S05]  /*14a40*/  IMAD R5, R0, R3, R3 ;  /* 0x0000000300057224 */ /* 0x000fca00078e0203 */
[----:B------:R-:W-:-:S07]  /*14a50*/  VIMNMX R2, R2, R5, PT ;  /* 0x0000000502027248 */ /* 0x000fce0003fe0100 */
.L_x_7915:
        /* <DEDUP_REMOVED lines=29> */
.L_x_7921:
[----:B------:R-:W-:-:S13]  /*14c30*/  ISETP.NE.AND P0, PT, R3, 0x1, PT ;  /* 0x000000010300780c */ /* 0x000fda0003f05270 */
[----:B------:R-:W0:Y:S02]  /*14c40*/  @P0 LDC.64 R4, c[0x0][0x9e8] ;  /* 0x00027a00ff040b82 */ /* 0x000e240000000a00 */
[----:B0-----:R-:W-:-:S05]  /*14c50*/  @P0 IMAD.HI.U32 R4, R6, R4, RZ ;  /* 0x0000000406040227 */ /* 0x001fca00078e00ff */
[----:B------:R-:W-:-:S07]  /*14c60*/  @P0 SHF.R.U32.HI R6, RZ, R5, R4 ;  /* 0x00000005ff060219 */ /* 0x000fce0000011604 */
.L_x_7922:
[----:B------:R-:W-:Y:S05]  /*14c70*/  BSYNC B0 ;  /* 0x0000000000007941 */ /* 0x000fea0003800000 */
.L_x_7920:
[----:B------:R-:W-:-:S05]  /*14c80*/  IMAD R3, R6, R3, RZ ;  /* 0x0000000306037224 */ /* 0x000fca00078e02ff */
[----:B------:R-:W-:-:S07]  /*14c90*/  VIMNMX R2, R2, R3, !PT ;  /* 0x0000000302027248 */ /* 0x000fce0007fe0100 */
.L_x_7919:
        /* <DEDUP_REMOVED lines=17> */
[----:B0-----:R-:W-:-:S04]  /*14db0*/  IABS R6, R5 ;  /* 0x0000000500067213 */ /* 0x001fc80000000000 */
[----:B------:R-:W0:Y:S08]  /*14dc0*/  I2F.RP R7, R6 ;  /* 0x0000000600077306 */ /* 0x000e300000209400 */
[----:B0-----:R-:W0:Y:S02]  /*14dd0*/  MUFU.RCP R7, R7 ;  /* 0x0000000700077308 */ /* 0x001e240000001000 */
[----:B0-----:R-:W-:-:S06]  /*14de0*/  VIADD R8, R7, 0xffffffe ;  /* 0x0ffffffe07087836 */ /* 0x001fcc0000000000 */
[----:B------:R-:W0:Y:S02]  /*14df0*/  F2I.FTZ.U32.TRUNC.NTZ R3, R8 ;  /* 0x0000000800037305 */ /* 0x000e24000021f000 */
[----:B0-----:R-:W-:-:S04]  /*14e00*/  IMAD.MOV R9, RZ, RZ, -R3 ;  /* 0x000000ffff097224 */ /* 0x001fc800078e0a03 */
[----:B------:R-:W-:-:S04]  /*14e10*/  IMAD R9, R9, R6, RZ ;  /* 0x0000000609097224 */ /* 0x000fc800078e02ff */
[----:B------:R-:W-:Y:S01]  /*14e20*/  IMAD.HI.U32 R3, R3, R9, R2 ;  /* 0x0000000903037227 */ /* 0x000fe200078e0002 */
[----:B------:R-:W-:Y:S02]  /*14e30*/  IADD3 R2, R5, -0x1, R0 ;  /* 0xffffffff05027810 */ /* 0x000fe40007ffe000 */
[----:B------:R-:W-:-:S03]  /*14e40*/  IABS R9, R5 ;  /* 0x0000000500097213 */ /* 0x000fc60000000000 */
[----:B------:R-:W-:Y:S02]  /*14e50*/  IMAD.IADD R2, R2, 0x1, -R35 ;  /* 0x0000000102027824 */ /* 0x000fe400078e0a23 */
[----:B------:R-:W-:-:S03]  /*14e60*/  IMAD.MOV R7, RZ, RZ, -R9 ;  /* 0x000000ffff077224 */ /* 0x000fc600078e0a09 */
        /* <DEDUP_REMOVED lines=14> */
.L_x_7924:
[----:B------:R-:W-:Y:S05]  /*14f50*/  BSYNC B0 ;  /* 0x0000000000007941 */ /* 0x000fea0003800000 */
.L_x_7923:
[-C--:B------:R-:W-:Y:S01]  /*14f60*/  IMAD R35, R4, R2.reuse, R35 ;  /* 0x0000000204237224 */ /* 0x080fe200078e0223 */
        /* <DEDUP_REMOVED lines=22> */
.L_x_7926:
        /* <DEDUP_REMOVED lines=20> */
.L_x_7929:
[----:B------:R-:W-:Y:S05]  /*15210*/  BSYNC B6 ;  /* 0x0000000000067941 */ /* 0x000fea0003800000 */
.L_x_7928:
        /* <DEDUP_REMOVED lines=20> */
.L_x_7932:
        /* <DEDUP_REMOVED lines=15> */
.L_x_7931:
[----:B------:R-:W-:Y:S05]  /*15450*/  BSYNC B6 ;  /* 0x0000000000067941 */ /* 0x000fea0003800000 */
.L_x_7930:
[----:B------:R-:W-:Y:S01]  /*15460*/  ULDC.64 UR4, c[0x0][0x9f8] ;  /* 0x00027e0000047ab9 */ /* 0x000fe20000000a00 */
[----:B------:R-:W-:Y:S01]  /*15470*/  IMAD.MOV.U32 R32, RZ, RZ, R19 ;  /* 0x000000ffff207224 */ /* 0x000fe200078e0013 */
[----:B------:R-:W-:Y:S01]  /*15480*/  ISETP.NE.U32.AND P0, PT, RZ, UR4, PT ;  /* 0x00000004ff007c0c */ /* 0x000fe2000bf05070 */
[----:B------:R-:W0:Y:S01]  /*15490*/  S2R R20, SR_TID.X ;  /* 0x0000000000147919 */ /* 0x000e220000002100 */
[----:B------:R-:W1:Y:S01]  /*154a0*/  LDC R6, c[0x0][0x430] ;  /* 0x00010c00ff067b82 */ /* 0x000e620000000800 */
[----:B------:R-:W2:Y:S01]  /*154b0*/  S2R R17, SR_TID.X ;  /* 0x0000000000117919 */ /* 0x000ea20000002100 */
[----:B------:R-:W-:Y:S01]  /*154c0*/  ISETP.NE.AND.EX P0, PT, RZ, UR5, PT, P0 ;  /* 0x00000005ff007c0c */ /* 0x000fe2000bf05300 */
[----:B------:R-:W-:Y:S01]  /*154d0*/  VIADD R26, R24, 0xffffffff ;  /* 0xffffffff181a7836 */ /* 0x000fe20000000000 */
[----:B------:R-:W-:Y:S01]  /*154e0*/  LOP3.LUT R23, R23, 0xfffffff7, RZ, 0xc0, !PT ;  /* 0xfffffff717177812 */ /* 0x000fe200078ec0ff */
[----:B------:R-:W-:-:S10]  /*154f0*/  ULDC UR4, c[0x0][0x2f4] ;  /* 0x0000bd0000047ab9 */ /* 0x000fd40000000800 */
[----:B------:R-:W3:Y:S02]  /*15500*/  @P0 LDC.64 R2, c[0x0][0x9f8] ;  /* 0x00027e00ff020b82 */ /* 0x000ee40000000a00 */
[----:B---3--:R-:W-:-:S05]  /*15510*/  @P0 IMAD.WIDE R2, R19, 0x4, R2 ;  /* 0x0000000413020825 */ /* 0x008fca00078e0202 */
[----:B------:R3:W4:Y:S01]  /*15520*/  @P0 LDG.E R32, desc[UR36][R2.64] ;  /* 0x0000002402200981 */ /* 0x000722000c1e1900 */
[----:B-1----:R-:W-:Y:S01]  /*15530*/  ISETP.NE.AND P1, PT, R6, 0x1, PT ;  /* 0x000000010600780c */ /* 0x002fe20003f25270 */
[----:B0-----:R-:W-:Y:S01]  /*15540*/  IMAD.SHL.U32 R20, R20, 0x10, RZ ;  /* 0x0000001014147824 */ /* 0x001fe200078e00ff */
[----:B--2---:R-:W-:Y:S01]  /*15550*/  LOP3.LUT R17, R17, 0x7f, RZ, 0xc0, !PT ;  /* 0x0000007f11117812 */ /* 0x004fe200078ec0ff */
[----:B------:R-:W-:-:S03]  /*15560*/  IMAD.SHL.U32 R8, R26, 0x80, RZ ;  /* 0x000000801a087824 */ /* 0x000fc600078e00ff */
[----:B------:R-:W-:Y:S02]  /*15570*/  SHF.R.U32.HI R17, RZ, 0x3, R17 ;  /* 0x00000003ff117819 */ /* 0x000fe40000011611 */
[----:B------:R-:W-:-:S04]  /*15580*/  LOP3.LUT R20, R20, 0x70, RZ, 0xc0, !PT ;  /* 0x0000007014147812 */ /* 0x000fc800078ec0ff */
[----:B------:R-:W-:Y:S01]  /*15590*/  LOP3.LUT R5, R8, R17, R20, 0xfe, !PT ;  /* 0x0000001108057212 */ /* 0x000fe200078efe14 */
[----:B------:R-:W0:Y:S01]  /*155a0*/  @P1 LDC R4, c[0x0][0x434] ;  /* 0x00010d00ff041b82 */ /* 0x000e220000000800 */
[----:B------:R-:W-:Y:S02]  /*155b0*/  @P1 LOP3.LUT R23, R23, 0x8, RZ, 0xfc, !PT ;  /* 0x0000000817171812 */ /* 0x000fe400078efcff */
[C---:B------:R-:W-:Y:S01]  /*155c0*/  ISETP.GE.AND P0, PT, R5.reuse, R34, PT ;  /* 0x000000220500720c */ /* 0x040fe20003f06270 */
[----:B------:R-:W-:-:S04]  /*155d0*/  IMAD.IADD R5, R5, 0x1, R36 ;  /* 0x0000000105057824 */ /* 0x000fc800078e0224 */
[----:B------:R-:W1:Y:S08]  /*155e0*/  @P1 LDC R0, c[0x0][0x438] ;  /* 0x00010e00ff001b82 */ /* 0x000e700000000800 */
[----:B---3--:R-:W2:Y:S01]  /*155f0*/  @!P0 LDC.64 R2, c[0x0][0x428] ;  /* 0x00010a00ff028b82 */ /* 0x008ea20000000a00 */
[----:B0-----:R-:W-:-:S04]  /*15600*/  @P1 IMAD.HI.U32 R7, R5, R4, RZ ;  /* 0x0000000405071227 */ /* 0x001fc800078e00ff */
[----:B------:R-:W-:Y:S01]  /*15610*/  IMAD.MOV.U32 R4, RZ, RZ, R5 ;  /* 0x000000ffff047224 */ /* 0x000fe200078e0005 */
[----:B-1----:R-:W-:-:S05]  /*15620*/  @P1 SHF.R.U32.HI R4, RZ, R0, R7 ;  /* 0x00000000ff041219 */ /* 0x002fca0000011607 */
[----:B------:R-:W-:-:S04]  /*15630*/  IMAD.MOV R0, RZ, RZ, -R4 ;  /* 0x000000ffff007224 */ /* 0x000fc800078e0a04 */
[----:B------:R-:W-:Y:S01]  /*15640*/  IMAD R0, R6, R0, R5 ;  /* 0x0000000006007224 */ /* 0x000fe200078e0205 */
[----:B------:R-:W-:Y:S02]  /*15650*/  @!P0 SHF.R.S32.HI R5, RZ, 0x1f, R4 ;  /* 0x0000001fff058819 */ /* 0x000fe40000011404 */
[----:B------:R-:W-:Y:S01]  /*15660*/  LOP3.LUT R23, R23, 0xfffffffb, RZ, 0xc0, !PT ;  /* 0xfffffffb17177812 */ /* 0x000fe200078ec0ff */
[----:B------:R-:W-:Y:S01]  /*15670*/  UMOV UR5, 0xffffffff ;  /* 0xffffffff00057882 */ /* 0x000fe20000000000 */
[----:B----4-:R-:W-:Y:S01]  /*15680*/  SHF.R.S32.HI R37, RZ, 0x1f, R32 ;  /* 0x0000001fff257819 */ /* 0x010fe20000011420 */
[----:B--2---:R-:W-:-:S04]  /*15690*/  @!P0 IMAD.WIDE.U32 R4, R32, R2, R4 ;  /* 0x0000000220048225 */ /* 0x004fc800078e0004 */
[----:B------:R-:W-:-:S04]  /*156a0*/  @!P0 IMAD R6, R37, R2, RZ ;  /* 0x0000000225068224 */ /* 0x000fc800078e02ff */
[----:B------:R-:W-:Y:S02]  /*156b0*/  @!P0 IMAD R6, R32, R3, R6 ;  /* 0x0000000320068224 */ /* 0x000fe400078e0206 */
[----:B------:R-:W0:Y:S02]  /*156c0*/  @!P0 LDC.64 R2, c[0x0][0x418] ;  /* 0x00010600ff028b82 */ /* 0x000e240000000a00 */
[----:B------:R-:W-:Y:S01]  /*156d0*/  @!P0 IMAD.IADD R5, R5, 0x1, R6 ;  /* 0x0000000105058824 */ /* 0x000fe200078e0206 */
[----:B0-----:R-:W-:-:S04]  /*156e0*/  @!P0 LEA R2, P1, R4, R2, 0x2 ;  /* 0x0000000204028211 */ /* 0x001fc800078210ff */
[----:B------:R-:W-:Y:S01]  /*156f0*/  @!P0 LEA.HI.X R3, R4, R3, R5, 0x2, P1 ;  /* 0x0000000304038211 */ /* 0x000fe200008f1405 */
[----:B------:R-:W-:Y:S02]  /*15700*/  IMAD.U32 R5, RZ, RZ, UR38 ;  /* 0x00000026ff057e24 */ /* 0x000fe4000f8e00ff */
[----:B------:R-:W-:-:S03]  /*15710*/  IMAD.MOV.U32 R4, RZ, RZ, RZ ;  /* 0x000000ffff047224 */ /* 0x000fc600078e00ff */
[----:B------:R-:W-:-:S03]  /*15720*/  ISETP.NE.AND P2, PT, R5, 0x3, PT ;  /* 0x000000030500780c */ /* 0x000fc60003f45270 */
[----:B------:R0:W5:Y:S01]  /*15730*/  @!P0 LDG.E R4, desc[UR36][R2.64] ;  /* 0x0000002402048981 */ /* 0x000162000c1e1900 */
[----:B------:R-:W-:-:S09]  /*15740*/  ISETP.GE.AND P0, PT, R30, UR4, PT ;  /* 0x000000041e007c0c */ /* 0x000fd2000bf06270 */
[----:B------:R-:W-:-:S04]  /*15750*/  @P2 LOP3.LUT R23, R23, 0x4, RZ, 0xfc, !PT ;  /* 0x0000000417172812 */ /* 0x000fc800078efcff */
[----:B------:R-:W-:-:S04]  /*15760*/  LOP3.LUT R23, R23, 0xfffffffd, RZ, 0xc0, !PT ;  /* 0xfffffffd17177812 */ /* 0x000fc800078ec0ff */
[----:B------:R-:W-:Y:S02]  /*15770*/  @P0 LOP3.LUT R23, R23, 0x2, RZ, 0xfc, !PT ;  /* 0x0000000217170812 */ /* 0x000fe400078efcff */
[----:B------:R-:W-:Y:S02]  /*15780*/  ISETP.GE.AND P0, PT, R29, UR4, PT ;  /* 0x000000041d007c0c */ /* 0x000fe4000bf06270 */
[----:B------:R-:W-:-:S11]  /*15790*/  LOP3.LUT R23, R23, 0xfffffffe, RZ, 0xc0, !PT ;  /* 0xfffffffe17177812 */ /* 0x000fd600078ec0ff */
[----:B------:R-:W-:Y:S01]  /*157a0*/  @P0 LOP3.LUT R23, R23, 0x1, RZ, 0xfc, !PT ;  /* 0x0000000117170812 */ /* 0x000fe200078efcff */
[----:B0-----:R-:W-:Y:S06]  /*157b0*/  BRA.DIV UR5, `(.L_x_7933) ;  /* 0x0000004605687947 */ /* 0x001fec000b800000 */
.L_x_8001:
[----:B------:R-:W-:Y:S01]  /*157c0*/  LOP3.LUT R24, R18, 0xffff, RZ, 0xc0, !PT ;  /* 0x0000ffff12187812 */ /* 0x000fe200078ec0ff */
[----:B------:R-:W-:Y:S06]  /*157d0*/  @!P2 BRA `(.L_x_7934) ;  /* 0x000000000004a947 */ /* 0x000fec0003800000 */
[----:B------:R-:W-:Y:S01]  /*157e0*/  BPT.TRAP 0x1 ;  /* 0x000000040000795c */ /* 0x000fe20000300000 */
.L_x_7934:
[----:B------:R-:W-:Y:S01]  /*157f0*/  SHF.R.S32.HI R6, RZ, 0x1f, R0 ;  /* 0x0000001fff067819 */ /* 0x000fe20000011400 */
[----:B------:R-:W-:Y:S01]  /*15800*/  ULDC.64 UR4, c[0x0][0x328] ;  /* 0x0000ca0000047ab9 */ /* 0x000fe20000000a00 */
[----:B------:R-:W-:Y:S01]  /*15810*/  ULDC.64 UR6, c[0x0][0x318] ;  /* 0x0000c60000067ab9 */ /* 0x000fe20000000a00 */
[----:B------:R-:W-:Y:S01]  /*15820*/  IMAD.WIDE.U32 R2, R0, UR4, RZ ;  /* 0x0000000400027c25 */ /* 0x000fe2000f8e00ff */
        /* <DEDUP_REMOVED lines=19> */
.L_x_8002:
[----:B------:R-:W-:Y:S05]  /*15960*/  BSYNC B0 ;  /* 0x0000000000007941 */ /* 0x000fea0003800000 */
.L_x_7935:
        /* <DEDUP_REMOVED lines=19> */
[C---:B------:R-:W-:Y:S02]  /*15aa0*/  LEA R4, P0, R2.reuse, UR6, 0x1 ;  /* 0x0000000602047c11 */ /* 0x040fe4000f8008ff */
[----:B-1----:R-:W-:Y:S02]  /*15ab0*/  LOP3.LUT R9, R9, 0x7f, RZ, 0xc0, !PT ;  /* 0x0000007f09097812 */ /* 0x002fe400078ec0ff */
[----:B------:R-:W-:Y:S02]  /*15ac0*/  LEA.HI.X R0, R2, UR7, R0, 0x1, P0 ;  /* 0x0000000702007c11 */ /* 0x000fe400080f0c00 */
[----:B------:R-:W-:-:S04]  /*15ad0*/  SHF.R.U32.HI R9, RZ, 0x3, R9 ;  /* 0x00000003ff097819 */ /* 0x000fc80000011609 */
        /* <DEDUP_REMOVED lines=82> */
.L_x_8020:
        /* <DEDUP_REMOVED lines=11> */
.L_x_7938:
        /* <DEDUP_REMOVED lines=10> */
.L_x_7939:
[----:B-1----:R1:W5:Y:S01]  /*16150*/  LDL.LU R2, [R1+0x4] ;  /* 0x0000040001027983 */ /* 0x0023620000300800 */
[----:B------:R1:W-:Y:S02]  /*16160*/  SYNCS.ARRIVE.TRANS64.A1T0 RZ, [R7+URZ+0x28830], RZ ;  /* 0x028830ff07ff79a7 */ /* 0x0003e4000810003f */
[----:B------:R-:W-:Y:S05]  /*16170*/  WARPSYNC.ALL ;  /* 0x0000000000007948 */ /* 0x000fea0003800000 */
[----:B------:R-:W-:Y:S01]  /*16180*/  ULDC.64 UR4, c[0x0][0x298] ;  /* 0x0000a60000047ab9 */ /* 0x000fe20000000a00 */
[----:B------:R-:W-:Y:S01]  /*16190*/  BSSY B6, `(.L_x_7940) ;  /* 0x000001c000067945 */ /* 0x000fe20003800000 */
[----:B------:R-:W-:Y:S01]  /*161a0*/  BAR.SYNC.DEFER_BLOCKING 0x8, 0x180 ;  /* 0x0206000000007b1d */ /* 0x000fe20000010000 */
[----:B-----5:R-:W-:Y:S01]  /*161b0*/  SHF.R.S32.HI R0, RZ, 0x1f, R2 ;  /* 0x0000001fff007819 */ /* 0x020fe20000011402 */
[----:B0-----:R-:W-:-:S04]  /*161c0*/  IMAD.WIDE.U32 R4, R2, UR4, RZ ;  /* 0x0000000402047c25 */ /* 0x001fc8000f8e00ff */
[----:B------:R-:W-:Y:S01]  /*161d0*/  IMAD R0, R0, UR4, RZ ;  /* 0x0000000400007c24 */ /* 0x000fe2000f8e02ff */
[----:B------:R0:W-:Y:S03]  /*161e0*/  STL.64 [R1+0x8], R4 ;  /* 0x0000080401007387 */ /* 0x0001e60000100a00 */
[----:B------:R-:W-:Y:S02]  /*161f0*/  IMAD R0, R2, UR5, R0 ;  /* 0x0000000502007c24 */ /* 0x000fe4000f8e0200 */
[----:B------:R-:W-:Y:S02]  /*16200*/  VIADD R2, R22, 0x10400 ;  /* 0x0001040016027836 */ /* 0x000fe40000000000 */
[----:B------:R-:W-:-:S03]  /*16210*/  IMAD.IADD R0, R5, 0x1, R0 ;  /* 0x0000000105007824 */ /* 0x000fc600078e0200 */
[----:B------:R-:W-:Y:S02]  /*16220*/  LOP3.LUT P0, RZ, R2, 0x3ff, RZ, 0xc0, !PT ;  /* 0x000003ff02ff7812 */ /* 0x000fe4000780c0ff */
[----:B------:R0:W-:Y:S11]  /*16230*/  STL [R1+0x4], R0 ;  /* 0x0000040001007387 */ /* 0x0001f60000100800 */
[----:B0-----:R-:W-:Y:S05]  /*16240*/  @!P0 BRA `(.L_x_7941) ;  /* 0x0000000000408947 */ /* 0x001fea0003800000 */
        /* <DEDUP_REMOVED lines=16> */
.L_x_7941:
[----:B------:R-:W-:Y:S05]  /*16350*/  BSYNC B6 ;  /* 0x0000000000067941 */ /* 0x000fea0003800000 */
.L_x_7940:
[----:B------:R-:W2:Y:S01]  /*16360*/  LDL.LU R2, [R1+0x4] ;  /* 0x0000040001027983 */ /* 0x000ea20000300800 */
[----:B------:R-:W-:Y:S01]  /*16370*/  LOP3.LUT P6, RZ, R23, 0x20, RZ, 0xc0, !PT ;  /* 0x0000002017ff7812 */ /* 0x000fe200078cc0ff */
[----:B------:R-:W-:Y:S01]  /*16380*/  ULDC.64 UR6, c[0x0][0x2e0] ;  /* 0x0000b80000067ab9 */ /* 0x000fe20000000a00 */
[----:B------:R-:W-:Y:S01]  /*16390*/  SHF.R.S32.HI R0, RZ, 0x1f, R19 ;  /* 0x0000001fff007819 */ /* 0x000fe20000011413 */
[----:B------:R-:W3:Y:S01]  /*163a0*/  LDL.LU.64 R20, [R1+0x8] ;  /* 0x0000080001147983 */ /* 0x000ee20000300a00 */
[----:B------:R-:W-:Y:S02]  /*163b0*/  ULDC.64 UR4, c[0x0][0x2d8] ;  /* 0x0000b60000047ab9 */ /* 0x000fe40000000a00 */
[----:B------:R-:W-:Y:S01]  /*163c0*/  SEL R0, R0, RZ, !P6 ;  /* 0x000000ff00007207 */ /* 0x000fe20007000000 */
[----:B------:R0:W5:Y:S04]  /*163d0*/  LDL R8, [R1] ;  /* 0x0000000001087983 */ /* 0x0001680000100800 */
[----:B------:R-:W-:Y:S01]  /*163e0*/  IMAD R4, R0, UR6, RZ ;  /* 0x0000000600047c24 */ /* 0x000fe2000f8e02ff */
[----:B------:R-:W-:-:S05]  /*163f0*/  SEL R0, R19, RZ, !P6 ;  /* 0x000000ff13007207 */ /* 0x000fca0007000000 */
[----:B------:R-:W-:Y:S02]  /*16400*/  IMAD R4, R0, UR7, R4 ;  /* 0x0000000700047c24 */ /* 0x000fe4000f8e0204 */
[----:B--2---:R-:W-:Y:S01]  /*16410*/  IMAD.MOV.U32 R3, RZ, RZ, R2 ;  /* 0x000000ffff037224 */ /* 0x004fe200078e0002 */
[----:B---3--:R-:W2:Y:S01]  /*16420*/  LDC R21, c[0x0][0x448] ;  /* 0x00011200ff157b82 */ /* 0x008ea20000000800 */
[----:B------:R-:W-:Y:S02]  /*16430*/  IMAD.MOV.U32 R2, RZ, RZ, R20 ;  /* 0x000000ffff027224 */ /* 0x000fe400078e0014 */
[----:B------:R-:W3:Y:S02]  /*16440*/  S2R R20, SR_TID.X ;  /* 0x0000000000147919 */ /* 0x000ee40000002100 */
[----:B------:R-:W-:-:S04]  /*16450*/  IMAD.WIDE.U32 R2, R24, UR4, R2 ;  /* 0x0000000418027c25 */ /* 0x000fc8000f8e0002 */
[----:B------:R-:W-:Y:S01]  /*16460*/  IMAD R3, R24, UR5, R3 ;  /* 0x0000000518037c24 */ /* 0x000fe2000f8e0203 */
[----:B------:R-:W-:Y:S01]  /*16470*/  ULDC.64 UR4, c[0x0][0x2d0] ;  /* 0x0000b40000047ab9 */ /* 0x000fe20000000a00 */
[----:B------:R-:W-:-:S04]  /*16480*/  IMAD.WIDE.U32 R2, R0, UR6, R2 ;  /* 0x0000000600027c25 */ /* 0x000fc8000f8e0002 */
[----:B------:R-:W-:Y:S01]  /*16490*/  IMAD.IADD R3, R3, 0x1, R4 ;  /* 0x0000000103037824 */ /* 0x000fe200078e0204 */
[----:B--2---:R-:W-:Y:S02]  /*164a0*/  ISETP.NE.AND P6, PT, R21, 0x1, PT ;  /* 0x000000011500780c */ /* 0x004fe40003fc5270 */
[----:B------:R-:W2:Y:S01]  /*164b0*/  S2R R21, SR_TID.X ;  /* 0x0000000000157919 */ /* 0x000ea20000002100 */
[----:B---3--:R-:W-:-:S10]  /*164c0*/  LOP3.LUT R20, R20, 0x7f, RZ, 0xc0, !PT ;  /* 0x0000007f14147812 */ /* 0x008fd400078ec0ff */
[----:B------:R-:W3:Y:S01]  /*164d0*/  @P6 LDC R5, c[0x0][0x44c] ;  /* 0x00011300ff056b82 */ /* 0x000ee20000000800 */
[----:B------:R-:W-:-:S07]  /*164e0*/  SHF.R.U32.HI R20, RZ, 0x3, R20 ;  /* 0x00000003ff147819 */ /* 0x000fce0000011614 */
[----:B------:R-:W4:Y:S01]  /*164f0*/  @P6 LDC R0, c[0x0][0x450] ;  /* 0x00011400ff006b82 */ /* 0x000f220000000800 */
[----:B--2---:R-:W-:-:S05]  /*16500*/  IMAD.SHL.U32 R21, R21, 0x10, RZ ;  /* 0x0000001015157824 */ /* 0x004fca00078e00ff */
[----:B------:R-:W-:-:S04]  /*16510*/  LOP3.LUT R21, R21, 0x70, RZ, 0xc0, !PT ;  /* 0x0000007015157812 */ /* 0x000fc800078ec0ff */
[----:B------:R-:W-:-:S05]  /*16520*/  LOP3.LUT R20, R20, R21, RZ, 0xfc, !PT ;  /* 0x0000001514147212 */ /* 0x000fca00078efcff */
[----:B------:R-:W-:-:S04]  /*16530*/  IMAD.IADD R4, R20, 0x1, R27 ;  /* 0x0000000114047824 */ /* 0x000fc800078e021b */
[----:B---3--:R-:W-:-:S04]  /*16540*/  @P6 IMAD.HI.U32 R5, R4, R5, RZ ;  /* 0x0000000504056227 */ /* 0x008fc800078e00ff */
[----:B------:R-:W-:Y:S01]  /*16550*/  IMAD.MOV.U32 R6, RZ, RZ, R4 ;  /* 0x000000ffff067224 */ /* 0x000fe200078e0004 */
[----:B----4-:R-:W-:Y:S02]  /*16560*/  @P6 SHF.R.U32.HI R6, RZ, R0, R5 ;  /* 0x00000000ff066219 */ /* 0x010fe40000011605 */
[----:B------:R-:W2:Y:S03]  /*16570*/  LDC R5, c[0x0][0x448] ;  /* 0x00011200ff057b82 */ /* 0x000ea60000000800 */
[----:B------:R-:W-:Y:S01]  /*16580*/  IMAD.MOV R0, RZ, RZ, -R6 ;  /* 0x000000ffff007224 */ /* 0x000fe200078e0a06 */
[----:B------:R-:W3:Y:S01]  /*16590*/  S2R R20, SR_TID.X ;  /* 0x0000000000147919 */ /* 0x000ee20000002100 */
[----:B------:R-:W-:-:S04]  /*165a0*/  IMAD.WIDE.U32 R2, R6, UR4, R2 ;  /* 0x0000000406027c25 */ /* 0x000fc8000f8e0002 */
[----:B--2---:R-:W-:Y:S01]  /*165b0*/  IMAD R0, R5, R0, R4 ;  /* 0x0000000005007224 */ /* 0x004fe200078e0204 */
[----:B------:R-:W-:-:S05]  /*165c0*/  SHF.R.S32.HI R4, RZ, 0x1f, R6 ;  /* 0x0000001fff047819 */ /* 0x000fca0000011406 */
[----:B-1----:R-:W-:-:S04]  /*165d0*/  IMAD R7, R4, UR4, RZ ;  /* 0x0000000404077c24 */ /* 0x002fc8000f8e02ff */
        /* <DEDUP_REMOVED lines=12> */
[----:B------:R-:W-:Y:S02]  /*166a0*/  LEA.HI.X R4, R2, UR5, R3, 0x1, P0 ;  /* 0x0000000502047c11 */ /* 0x000fe400080f0c03 */
[----:B------:R-:W-:Y:S01]  /*166b0*/  ISETP.GE.AND P0, PT, R30, UR4, PT ;  /* 0x000000041e007c0c */ /* 0x000fe2000bf06270 */
[----:B------:R-:W-:Y:S01]  /*166c0*/  UMOV UR4, 0xffffffff ;  /* 0xffffffff00047882 */ /* 0x000fe20000000000 */
[----:B---3--:R-:W-:-:S04]  /*166d0*/  LOP3.LUT R20, R20, 0x7f, RZ, 0xc0, !PT ;  /* 0x0000007f14147812 */ /* 0x008fc800078ec0ff */
[----:B------:R-:W-:Y:S01]  /*166e0*/  SHF.R.U32.HI R9, RZ, 0x3, R20 ;  /* 0x00000003ff097819 */ /* 0x000fe20000011614 */
[----:B0-----:R-:W-:Y:S06]  /*166f0*/  BRA.DIV UR4, `(.L_x_7942) ;  /* 0x0000004204ac7947 */ /* 0x001fec000b800000 */
        /* <DEDUP_REMOVED lines=71> */
[----:B0-----:R1:W-:Y:S02]  /*16b70*/  @!P2 LDGSTS.E.BYPASS.LTC128B.128 [R8+0x17400], desc[UR36][R2.64+0x80], !P1 ;  /* 0x174000800208afae */ /* 0x0013e4000c901d64 */
.L_x_8037:
        /* <DEDUP_REMOVED lines=11> */
.L_x_7944:
[----:B------:R-:W-:Y:S05]  /*16c30*/  BSYNC B0 ;  /* 0x0000000000007941 */ /* 0x000fea0003800000 */
.L_x_7943:
[----:B------:R-:W-:Y:S01]  /*16c40*/  NOP ;  /* 0x0000000000007918 */ /* 0x000fe20000000000 */
[----:B------:R-:W-:-:S13]  /*16c50*/  PLOP3.LUT P0, PT, PT, PT, PT, 0x80, 0x0 ;  /* 0x000000000000781c */ /* 0x000fda0003f0f070 */
.L_x_7945:
        /* <DEDUP_REMOVED lines=21> */
.L_x_8038:
[----:B------:R-:W-:Y:S05]  /*16db0*/  BSYNC B0 ;  /* 0x0000000000007941 */ /* 0x000fea0003800000 */
.L_x_7946:
        /* <DEDUP_REMOVED lines=8> */
.L_x_7962:
[----:B------:R-:W1:Y:S01]  /*16e40*/  LDC R0, c[0x0][0x430] ;  /* 0x00010c00ff007b82 */ /* 0x000e620000000800 */
[----:B------:R-:W3:Y:S01]  /*16e50*/  S2R R4, SR_TID.X ;  /* 0x0000000000047919 */ /* 0x000ee20000002100 */
[----:B------:R-:W-:Y:S05]  /*16e60*/  YIELD ;  /* 0x0000000000007946 */ /* 0x000fea0003800000 */
[----:B------:R-:W-:Y:S01]  /*16e70*/  ULDC.64 UR4, c[0x0][0x428] ;  /* 0x00010a0000047ab9 */ /* 0x000fe20000000a00 */
[----:B------:R-:W-:Y:S01]  /*16e80*/  LOP3.LUT P3, RZ, R23, 0x4, RZ, 0xc0, !PT ;  /* 0x0000000417ff7812 */ /* 0x000fe2000786c0ff */
[----:B------:R-:W-:Y:S01]  /*16e90*/  VIADD R25, R10, 0x1 ;  /* 0x000000010a197836 */ /* 0x000fe20000000000 */
[----:B-1----:R-:W-:-:S02]  /*16ea0*/  ISETP.NE.AND P0, PT, R0, 0x1, PT ;  /* 0x000000010000780c */ /* 0x002fc40003f05270 */
[----:B------:R-:W1:Y:S01]  /*16eb0*/  S2R R0, SR_TID.X ;  /* 0x0000000000007919 */ /* 0x000e620000002100 */
[----:B---3--:R-:W-:-:S10]  /*16ec0*/  IMAD.SHL.U32 R4, R4, 0x10, RZ ;  /* 0x0000001004047824 */ /* 0x008fd400078e00ff */
[----:B0-----:R-:W0:Y:S01]  /*16ed0*/  @P0 LDC R3, c[0x0][0x438] ;  /* 0x00010e00ff030b82 */ /* 0x001e220000000800 */
[----:B------:R-:W-:Y:S02]  /*16ee0*/  LOP3.LUT R4, R4, 0x70, RZ, 0xc0, !PT ;  /* 0x0000007004047812 */ /* 0x000fe400078ec0ff */
[----:B-1----:R-:W-:-:S04]  /*16ef0*/  LOP3.LUT R0, R0, 0x7f, RZ, 0xc0, !PT ;  /* 0x0000007f00007812 */ /* 0x002fc800078ec0ff */
[----:B------:R-:W-:Y:S02]  /*16f00*/  SHF.R.U32.HI R5, RZ, 0x3, R0 ;  /* 0x00000003ff057819 */ /* 0x000fe40000011600 */
[----:B------:R-:W1:Y:S03]  /*16f10*/  @P0 LDC R0, c[0x0][0x434] ;  /* 0x00010d00ff000b82 */ /* 0x000e660000000800 */
[----:B------:R-:W-:Y:S02]  /*16f20*/  IMAD R7, R6, 0x80, R5 ;  /* 0x0000008006077824 */ /* 0x000fe400078e0205 */
[----:B------:R-:W-:-:S03]  /*16f30*/  IMAD R5, R37, UR4, RZ ;  /* 0x0000000425057c24 */ /* 0x000fc6000f8e02ff */
[----:B------:R-:W-:Y:S01]  /*16f40*/  IADD3 R7, R4, R7, R36 ;  /* 0x0000000704077210 */ /* 0x000fe20007ffe024 */
[----:B------:R-:W-:-:S04]  /*16f50*/  IMAD R5, R32, UR5, R5 ;  /* 0x0000000520057c24 */ /* 0x000fc8000f8e0205 */
[----:B------:R-:W-:Y:S02]  /*16f60*/  IMAD.MOV.U32 R8, RZ, RZ, R7 ;  /* 0x000000ffff087224 */ /* 0x000fe400078e0007 */
[----:B-1----:R-:W-:-:S05]  /*16f70*/  @P0 IMAD.HI.U32 R0, R7, R0, RZ ;  /* 0x0000000007000227 */ /* 0x002fca00078e00ff */
[----:B0-----:R-:W-:-:S04]  /*16f80*/  @P0 SHF.R.U32.HI R8, RZ, R3, R0 ;  /* 0x00000003ff080219 */ /* 0x001fc80000011600 */
[--C-:B------:R-:W-:Y:S01]  /*16f90*/  SHF.R.S32.HI R3, RZ, 0x1f, R8.reuse ;  /* 0x0000001fff037819 */ /* 0x100fe20000011408 */
[----:B------:R-:W-:-:S04]  /*16fa0*/  IMAD.MOV.U32 R2, RZ, RZ, R8 ;  /* 0x000000ffff027224 */ /* 0x000fc800078e0008 */
[----:B------:R-:W-:Y:S01]  /*16fb0*/  IMAD.WIDE.U32 R2, R32, UR4, R2 ;  /* 0x0000000420027c25 */ /* 0x000fe2000f8e0002 */
[----:B------:R-:W-:-:S03]  /*16fc0*/  ULDC.64 UR4, c[0x0][0x418] ;  /* 0x0001060000047ab9 */ /* 0x000fc60000000a00 */
[----:B------:R-:W-:Y:S01]  /*16fd0*/  IMAD.IADD R3, R5, 0x1, R3 ;  /* 0x0000000105037824 */ /* 0x000fe200078e0203 */
[----:B------:R-:W-:Y:S01]  /*16fe0*/  LEA R4, P0, R2, UR4, 0x2 ;  /* 0x0000000402047c11 */ /* 0x000fe2000f8010ff */
[----:B------:R-:W-:-:S03]  /*16ff0*/  ULDC UR4, c[0x0][0x430] ;  /* 0x00010c0000047ab9 */ /* 0x000fc60000000800 */
[----:B------:R-:W-:Y:S01]  /*17000*/  LEA.HI.X R5, R2, UR5, R3, 0x2, P0 ;  /* 0x0000000502057c11 */ /* 0x000fe200080f1403 */
[----:B------:R-:W-:Y:S01]  /*17010*/  IMAD.MOV R2, RZ, RZ, -R8 ;  /* 0x000000ffff027224 */ /* 0x000fe200078e0a08 */
[----:B------:R-:W-:-:S03]  /*17020*/  ISETP.NE.AND P0, PT, R25, 0x2, PT ;  /* 0x000000021900780c */ /* 0x000fc60003f05270 */
[----:B------:R0:W3:Y:S01]  /*17030*/  LDG.E R0, desc[UR36][R4.64] ;  /* 0x0000002404007981 */ /* 0x0000e2000c1e1900 */
[----:B------:R-:W-:Y:S01]  /*17040*/  SEL R28, RZ, 0x1, P0 ;  /* 0x00000001ff1c7807 */ /* 0x000fe20000000000 */
[----:B------:R-:W-:Y:S01]  /*17050*/  IMAD.MOV.U32 R26, RZ, RZ, R6 ;  /* 0x000000ffff1a7224 */ /* 0x000fe200078e0006 */
[----:B------:R-:W-:Y:S02]  /*17060*/  SEL R25, R25, RZ, P0 ;  /* 0x000000ff19197207 */ /* 0x000fe40000000000 */
[----:B------:R-:W-:Y:S01]  /*17070*/  LOP3.LUT R28, R20, R28, RZ, 0x3c, !PT ;  /* 0x0000001c141c7212 */ /* 0x000fe200078e3cff */
[----:B0-----:R-:W-:Y:S01]  /*17080*/  IMAD R4, R2, UR4, R7 ;  /* 0x0000000402047c24 */ /* 0x001fe2000f8e0207 */
[----:B---3--:R-:W-:Y:S01]  /*17090*/  SHF.R.S32.HI R27, RZ, 0x1f, R0 ;  /* 0x0000001fff1b7819 */ /* 0x008fe20000011400 */
[----:B------:R-:W-:Y:S06]  /*170a0*/  @!P3 BRA `(.L_x_7950) ;  /* 0x000000000004b947 */ /* 0x000fec0003800000 */
[----:B------:R-:W-:Y:S01]  /*170b0*/  BPT.TRAP 0x1 ;  /* 0x000000040000795c */ /* 0x000fe20000300000 */
.L_x_7950:
[----:B------:R-:W-:Y:S01]  /*170c0*/  IMAD R6, R25, 0x8, R22 ;  /* 0x0000000819067824 */ /* 0x000fe200078e0216 */
[----:B------:R-:W-:Y:S01]  /*170d0*/  SHF.L.U32 R3, R28, 0x1f, RZ ;  /* 0x0000001f1c037819 */ /* 0x000fe200000006ff */
[----:B------:R-:W-:Y:S03]  /*170e0*/  BSSY B1, `(.L_x_7951) ;  /* 0x0000003000017945 */ /* 0x000fe60003800000 */
[----:B------:R-:W0:Y:S02]  /*170f0*/  SYNCS.PHASECHK.TRANS64.TRYWAIT P0, [R6+URZ+0x28840], R3 ;  /* 0x02884003060075a7 */ /* 0x000e24000800017f */
[----:B0-----:R-:W-:Y:S05]  /*17100*/  @!P0 BRA `(.L_x_7952) ;  /* 0x0000004000bc8947 */ /* 0x001fea0003800000 */
.L_x_8039:
[----:B------:R-:W-:Y:S05]  /*17110*/  BSYNC B1 ;  /* 0x0000000000017941 */ /* 0x000fea0003800000 */
.L_x_7951:
[----:B------:R-:W-:Y:S01]  /*17120*/  SHF.R.S32.HI R21, RZ, 0x1f, R4 ;  /* 0x0000001fff157819 */ /* 0x000fe20000011404 */
[----:B------:R-:W-:Y:S01]  /*17130*/  ULDC.64 UR4, c[0x0][0x300] ;  /* 0x0000c00000047ab9 */ /* 0x000fe20000000a00 */
[----:B------:R-:W-:Y:S01]  /*17140*/  ULDC.64 UR6, c[0x0][0x2e8] ;  /* 0x0000ba0000067ab9 */ /* 0x000fe20000000a00 */
[C---:B0-----:R-:W-:Y:S01]  /*17150*/  IMAD.WIDE.U32 R2, R4.reuse, UR4, RZ ;  /* 0x0000000404027c25 */ /* 0x041fe2000f8e00ff */
        /* <DEDUP_REMOVED lines=65> */
.L_x_8057:
        /* <DEDUP_REMOVED lines=9> */
.L_x_7954:
        /* <DEDUP_REMOVED lines=10> */
.L_x_7955:
[----:B------:R3:W-:Y:S01]  /*176a0*/  SYNCS.ARRIVE.TRANS64.A1T0 RZ, [R6+URZ+0x28830], RZ ;  /* 0x028830ff06ff79a7 */ /* 0x0007e2000810003f */
[----:B------:R-:W-:Y:S05]  /*176b0*/  @!P4 BRA `(.L_x_7956) ;  /* 0x000000000004c947 */ /* 0x000fea0003800000 */
[----:B------:R-:W-:Y:S01]  /*176c0*/  BPT.TRAP 0x1 ;  /* 0x000000040000795c */ /* 0x000fe20000300000 */
.L_x_7956:
[----:B-1----:R-:W-:Y:S01]  /*176d0*/  SHF.L.U32 R2, R20, 0x1f, RZ ;  /* 0x0000001f14027819 */ /* 0x002fe200000006ff */
[----:B---3--:R-:W-:Y:S01]  /*176e0*/  IMAD R6, R10, 0x8, R22 ;  /* 0x000000080a067824 */ /* 0x008fe200078e0216 */
[----:B------:R-:W-:Y:S01]  /*176f0*/  BSSY B1, `(.L_x_7957) ;  /* 0x0000004000017945 */ /* 0x000fe20003800000 */
[----:B------:R-:W-:Y:S02]  /*17700*/  IMAD R8, R31, -0x80, R34 ;  /* 0xffffff801f087824 */ /* 0x000fe400078e0222 */
[----:B------:R-:W1:Y:S02]  /*17710*/  SYNCS.PHASECHK.TRANS64.TRYWAIT P0, [R6+URZ+0x28860], R2 ;  /* 0x02886002060075a7 */ /* 0x000e64000800017f */
[----:B-1----:R-:W-:Y:S05]  /*17720*/  @!P0 BRA `(.L_x_7958) ;  /* 0x0000004400948947 */ /* 0x002fea0003800000 */
.L_x_8058:
[----:B------:R-:W-:Y:S05]  /*17730*/  BSYNC B1 ;  /* 0x0000000000017941 */ /* 0x000fea0003800000 */
.L_x_7957:
[----:B------:R-:W3:Y:S01]  /*17740*/  S2R R3, SR_TID.X ;  /* 0x0000000000037919 */ /* 0x000ee20000002100 */
[----:B------:R-:W-:Y:S01]  /*17750*/  UMOV UR4, 0xffffffff ;  /* 0xffffffff00047882 */ /* 0x000fe20000000000 */
[----:B0-----:R-:W-:Y:S01]  /*17760*/  IMAD R7, R10, 0x4000, R33 ;  /* 0x000040000a077824 */ /* 0x001fe200078e0221 */
[----:B---3--:R-:W-:-:S04]  /*17770*/  LOP3.LUT R3, R3, 0x7f, RZ, 0xc0, !PT ;  /* 0x0000007f03037812 */ /* 0x008fc800078ec0ff */
[----:B------:R-:W-:-:S05]  /*17780*/  SHF.R.U32.HI R3, RZ, 0x3, R3 ;  /* 0x00000003ff037819 */ /* 0x000fca0000011603 */
[----:B------:R-:W-:Y:S01]  /*17790*/  IMAD.IADD R8, R8, 0x1, -R3 ;  /* 0x0000000108087824 */ /* 0x000fe200078e0a03 */
[----:B------:R-:W-:Y:S06]  /*177a0*/  BRA.DIV UR4, `(.L_x_7959) ;  /* 0x0000004604887947 */ /* 0x000fec000b800000 */
[----:B-1----:R-:W0:Y:S01]  /*177b0*/  SHFL.IDX PT, R2, R17, RZ, 0x181f ;  /* 0x00181fff11027589 */ /* 0x002e2200000e0000 */
        /* <DEDUP_REMOVED lines=58> */
.L_x_8076:
        /* <DEDUP_REMOVED lines=27> */
.L_x_7960:
        /* <DEDUP_REMOVED lines=10> */
.L_x_7961:
[C---:B------:R-:W-:Y:S01]  /*17db0*/  ISETP.GT.AND P0, PT, R26.reuse, R35, PT ;  /* 0x000000231a00720c */ /* 0x040fe20003f04270 */
[----:B------:R0:W-:Y:S01]  /*17dc0*/  SYNCS.ARRIVE.TRANS64.A1T0 RZ, [R6+URZ+0x28850], RZ ;  /* 0x028850ff06ff79a7 */ /* 0x0001e2000810003f */
[----:B------:R-:W-:Y:S02]  /*17dd0*/  IMAD.MOV.U32 R10, RZ, RZ, R25 ;  /* 0x000000ffff0a7224 */ /* 0x000fe400078e0019 */
[----:B------:R-:W-:Y:S02]  /*17de0*/  IMAD.MOV.U32 R20, RZ, RZ, R28 ;  /* 0x000000ffff147224 */ /* 0x000fe400078e001c */
[----:B------:R-:W-:Y:S02]  /*17df0*/  IMAD.MOV.U32 R31, RZ, RZ, R26 ;  /* 0x000000ffff1f7224 */ /* 0x000fe400078e001a */
[----:B0-----:R-:W-:-:S05]  /*17e00*/  VIADD R6, R26, 0xffffffff ;  /* 0xffffffff1a067836 */ /* 0x001fca0000000000 */
[----:B------:R-:W-:Y:S05]  /*17e10*/  @P0 BRA `(.L_x_7962) ;  /* 0xfffffff000080947 */ /* 0x000fea000383ffff */
.L_x_7949:
[----:B------:R-:W-:Y:S05]  /*17e20*/  BSYNC B0 ;  /* 0x0000000000007941 */ /* 0x000fea0003800000 */
.L_x_7948:
        /* <DEDUP_REMOVED lines=17> */
.L_x_7964:
[----:B------:R-:W-:Y:S05]  /*17f40*/  BSYNC B0 ;  /* 0x0000000000007941 */ /* 0x000fea0003800000 */
.L_x_7963:
[----:B------:R-:W-:-:S13]  /*17f50*/  LOP3.LUT P0, RZ, R23, 0x4, RZ, 0xc0, !PT ;  /* 0x0000000417ff7812 */ /* 0x000fda000780c0ff */
[----:B------:R-:W-:Y:S05]  /*17f60*/  @!P0 BRA `(.L_x_7965) ;  /* 0x0000000000048947 */ /* 0x000fea0003800000 */
[----:B------:R-:W-:Y:S01]  /*17f70*/  BPT.TRAP 0x1 ;  /* 0x000000040000795c */ /* 0x000fe20000300000 */
.L_x_7965:
[----:B------:R-:W-:Y:S01]  /*17f80*/  IMAD R0, R25, 0x8, R22 ;  /* 0x0000000819007824 */ /* 0x000fe200078e0216 */
[----:B0-----:R-:W-:Y:S01]  /*17f90*/  SHF.L.U32 R3, R28, 0x1f, RZ ;  /* 0x0000001f1c037819 */ /* 0x001fe200000006ff */
[----:B------:R-:W-:Y:S01]  /*17fa0*/  BSSY B0, `(.L_x_7966) ;  /* 0x0000004000007945 */ /* 0x000fe20003800000 */
[----:B------:R-:W-:Y:S02]  /*17fb0*/  IMAD R6, R26, -0x80, R34 ;  /* 0xffffff801a067824 */ /* 0x000fe400078e0222 */
[----:B------:R-:W0:Y:S02]  /*17fc0*/  SYNCS.PHASECHK.TRANS64.TRYWAIT P0, [R0+URZ+0x28860], R3 ;  /* 0x02886003000075a7 */ /* 0x000e24000800017f */
[----:B0-----:R-:W-:Y:S05]  /*17fd0*/  @!P0 BRA `(.L_x_7967) ;  /* 0x0000004800048947 */ /* 0x001fea0003800000 */
.L_x_8077:
[----:B------:R-:W-:Y:S05]  /*17fe0*/  BSYNC B0 ;  /* 0x0000000000007941 */ /* 0x000fea0003800000 */
.L_x_7966:
        /* <DEDUP_REMOVED lines=70> */
.L_x_8095:
        /* <DEDUP_REMOVED lines=11> */
.L_x_7969:
        /* <DEDUP_REMOVED lines=10> */
.L_x_7970:
[----:B------:R1:W-:Y:S01]  /*185a0*/  SYNCS.ARRIVE.TRANS64.A1T0 RZ, [R0+URZ+0x28850], RZ ;  /* 0x028850ff00ff79a7 */ /* 0x0003e2000810003f */
[----:B------:R-:W-:-:S05]  /*185b0*/  VIADD R25, R25, 0x1 ;  /* 0x0000000119197836 */ /* 0x000fca0000000000 */
[----:B------:R-:W-:-:S04]  /*185c0*/  ISETP.NE.AND P0, PT, R25, 0x2, PT ;  /* 0x000000021900780c */ /* 0x000fc80003f05270 */
[----:B0-----:R-:W-:Y:S02]  /*185d0*/  SEL R3, RZ, 0x1, P0 ;  /* 0x00000001ff037807 */ /* 0x001fe40000000000 */
[----:B------:R-:W-:Y:S02]  /*185e0*/  SEL R25, R25, RZ, P0 ;  /* 0x000000ff19197207 */ /* 0x000fe40000000000 */
[----:B-1----:R-:W-:-:S07]  /*185f0*/  LOP3.LUT R28, R28, R3, RZ, 0x3c, !PT ;  /* 0x000000031c1c7212 */ /* 0x002fce00078e3cff */
.L_x_7927:
[----:B------:R-:W-:Y:S05]  /*18600*/  BSYNC B7 ;  /* 0x0000000000077941 */ /* 0x000fea0003800000 */
.L_x_7925:
        /* <DEDUP_REMOVED lines=11> */
.L_x_7971:
        /* <DEDUP_REMOVED lines=43> */
.L_x_8105:
[----:B------:R-:W-:Y:S02]  /*18970*/  ULDC UR4, c[0x0][0xc38] ;  /* 0x00030e0000047ab9 */ /* 0x000fe40000000800 */
[----:B------:R-:W-:-:S04]  /*18980*/  IMAD.U32 R5, RZ, RZ, UR4 ;  /* 0x00000004ff057e24 */ /* 0x000fc8000f8e00ff */
[----:B-1----:R-:W-:-:S04]  /*18990*/  IMAD R14, R14, R5, RZ ;  /* 0x000000050e0e7224 */ /* 0x002fc800078e02ff */
[----:B------:R-:W-:-:S05]  /*189a0*/  IMAD.IADD R7, R7, 0x1, R14 ;  /* 0x0000000107077824 */ /* 0x000fca00078e020e */
[----:B------:R-:W-:-:S13]  /*189b0*/  ISETP.GT.AND P6, PT, R7, R0, PT ;  /* 0x000000000700720c */ /* 0x000fda0003fc4270 */
[----:B------:R-:W-:Y:S05]  /*189c0*/  @P6 BRA `(.L_x_7974) ;  /* 0x0000000000a46947 */ /* 0x000fea0003800000 */
.L_x_7977:
        /* <DEDUP_REMOVED lines=35> */
.L_x_8113:
[----:B------:R-:W-:Y:S02]  /*18c00*/  ULDC UR4, c[0x0][0xc38] ;  /* 0x00030e0000047ab9 */ /* 0x000fe40000000800 */
[----:B------:R-:W-:-:S04]  /*18c10*/  IMAD.U32 R5, RZ, RZ, UR4 ;  /* 0x00000004ff057e24 */ /* 0x000fc8000f8e00ff */
[----:B-1----:R-:W-:-:S04]  /*18c20*/  IMAD R14, R14, R5, RZ ;  /* 0x000000050e0e7224 */ /* 0x002fc800078e02ff */
[----:B------:R-:W-:-:S05]  /*18c30*/  IMAD.IADD R7, R14, 0x1, R7 ;  /* 0x000000010e077824 */ /* 0x000fca00078e0207 */
[----:B------:R-:W-:-:S13]  /*18c40*/  ISETP.GT.AND P6, PT, R7, R0, PT ;  /* 0x000000000700720c */ /* 0x000fda0003fc4270 */
[----:B------:R-:W-:Y:S05]  /*18c50*/  @!P6 BRA `(.L_x_7977) ;  /* 0xfffffffc005ce947 */ /* 0x000fea000383ffff */
.L_x_7974:
        /* <DEDUP_REMOVED lines=10> */
.L_x_8118:
[----:B------:R-:W-:-:S13]  /*18d00*/  ISETP.NE.AND P0, PT, R3, RZ, PT ;  /* 0x000000ff0300720c */ /* 0x000fda0003f05270 */
[----:B------:R-:W-:Y:S05]  /*18d10*/  @!P0 BRA `(.L_x_7979) ;  /* 0x0000000000108947 */ /* 0x000fea0003800000 */
[----:B------:R-:W-:Y:S01]  /*18d20*/  UMOV UR4, 0xffffffff ;  /* 0xffffffff00047882 */ /* 0x000fe20000000000 */
[----:B-1----:R-:W-:Y:S02]  /*18d30*/  VIADD R12, R12, 0xffffffff ;  /* 0xffffffff0c0c7836 */ /* 0x002fe40000000000 */
[----:B------:R-:W-:Y:S05]  /*18d40*/  BRA.DIV UR4, `(.L_x_7980) ;  /* 0x0000004e04887947 */ /* 0x000fea000b800000 */
[----:B------:R4:W1:Y:S02]  /*18d50*/  SHFL.IDX PT, R6, R2, R12, 0x1f ;  /* 0x00001f0c02067589 */ /* 0x00086400000e0000 */
.L_x_7979:
        /* <DEDUP_REMOVED lines=59> */
.L_x_7981:
        /* <DEDUP_REMOVED lines=60> */
.L_x_7982:
[----:B------:R-:W-:-:S05]  /*194d0*/  LOP3.LUT R2, RZ, R2, RZ, 0x33, !PT ;  /* 0x00000002ff027212 */ /* 0x000fca00078e33ff */
[----:B------:R-:W-:Y:S01]  /*194e0*/  IMAD.IADD R17, R17, 0x1, R2 ;  /* 0x0000000111117824 */ /* 0x000fe200078e0202 */
[----:B------:R-:W-:Y:S06]  /*194f0*/  BRA `(.L_x_7983) ;  /* 0x00000000001c7947 */ /* 0x000fec0003800000 */
.L_x_7975:
[----:B------:R-:W-:Y:S01]  /*19500*/  UMOV UR4, URZ ;  /* 0x0000003f00047c82 */ /* 0x000fe20008000000 */
[----:B------:R-:W-:Y:S01]  /*19510*/  UMOV UR5, URZ ;  /* 0x0000003f00057c82 */ /* 0x000fe20008000000 */
[----:B------:R-:W-:Y:S01]  /*19520*/  ULDC UR6, c[0x0][0xc3c] ;  /* 0x00030f0000067ab9 */ /* 0x000fe20000000800 */
[----:B------:R-:W-:Y:S02]  /*19530*/  IMAD.MOV.U32 R16, RZ, RZ, R0 ;  /* 0x000000ffff107224 */ /* 0x000fe400078e0000 */
[----:B------:R-:W-:Y:S02]  /*19540*/  IMAD.U32 R17, RZ, RZ, UR4 ;  /* 0x00000004ff117e24 */ /* 0x000fe4000f8e00ff */
[----:B------:R-:W-:Y:S02]  /*19550*/  IMAD.U32 R18, RZ, RZ, UR5 ;  /* 0x00000005ff127e24 */ /* 0x000fe4000f8e00ff */
[----:B------:R-:W-:-:S07]  /*19560*/  IMAD.U32 R19, RZ, RZ, UR6 ;  /* 0x00000006ff137e24 */ /* 0x000fce000f8e00ff */
.L_x_7983:
        /* <DEDUP_REMOVED lines=10> */
.L_x_7972:
[----:B------:R-:W-:Y:S02]  /*19610*/  ULDC UR4, c[0x0][0xc3c] ;  /* 0x00030f0000047ab9 */ /* 0x000fe40000000800 */
[----:B-1----:R-:W-:-:S13]  /*19620*/  ISETP.GE.AND P0, PT, R19, UR4, PT ;  /* 0x0000000413007c0c */ /* 0x002fda000bf06270 */
[----:B------:R-:W-:Y:S05]  /*19630*/  @!P0 BRA `(.L_x_7984) ;  /* 0xffffffac009c8947 */ /* 0x000fea000383ffff */
[----:B------:R-:W-:Y:S05]  /*19640*/  BSYNC B8 ;  /* 0x0000000000087941 */ /* 0x000fea0003800000 */
.L_x_7911:
        /* <DEDUP_REMOVED lines=12> */
.L_x_8121:
[----:B------:R-:W-:Y:S05]  /*19710*/  BSYNC B0 ;  /* 0x0000000000007941 */ /* 0x000fea0003800000 */
.L_x_7985:
[----:B------:R-:W-:-:S03]  /*19720*/  UMOV UR4, 0xffffffff ;  /* 0xffffffff00047882 */ /* 0x000fc60000000000 */
[----:B------:R-:W-:Y:S05]  /*19730*/  BRA.DIV UR4, `(.L_x_7987) ;  /* 0x0000004604487947 */ /* 0x000fea000b800000 */
[----:B-1----:R-:W1:Y:S02]  /*19740*/  S2R R0, SR_TID.X ;  /* 0x0000000000007919 */ /* 0x002e640000002100 */
[----:B-1----:R-:W-:-:S04]  /*19750*/  SHF.R.U32.HI R0, RZ, 0x5, R0 ;  /* 0x00000005ff007819 */ /* 0x002fc80000011600 */
[----:B------:R-:W-:-:S05]  /*19760*/  LOP3.LUT R0, R0, 0x3, RZ, 0xc0, !PT ;  /* 0x0000000300007812 */ /* 0x000fca00078ec0ff */
[----:B------:R1:W3:Y:S02]  /*19770*/  SHFL.IDX PT, R14, R0, RZ, 0x1f ;  /* 0x00001fff000e7589 */ /* 0x0002e400000e0000 */
.L_x_8124:
[----:B---3--:R-:W-:Y:S01]  /*19780*/  ISETP.NE.AND P0, PT, R14, RZ, PT ;  /* 0x000000ff0e00720c */ /* 0x008fe20003f05270 */
[----:B------:R-:W-:-:S12]  /*19790*/  BSSY B0, `(.L_x_7988) ;  /* 0x0000026000007945 */ /* 0x000fd80003800000 */
[----:B------:R-:W-:Y:S05]  /*197a0*/  @P0 BRA `(.L_x_7989) ;  /* 0x0000000000900947 */ /* 0x000fea0003800000 */
[----:B------:R-:W-:-:S03]  /*197b0*/  UMOV UR4, 0xffffffff ;  /* 0xffffffff00047882 */ /* 0x000fc60000000000 */
[----:B------:R-:W-:Y:S05]  /*197c0*/  BRA.DIV UR4, `(.L_x_7990) ;  /* 0x0000004604587947 */ /* 0x000fea000b800000 */
[----:B------:R-:W-:-:S13]  /*197d0*/  ELECT P6, URZ, PT ;  /* 0x00000000003f782f */ /* 0x000fda00038c0000 */
.L_x_8127:
        /* <DEDUP_REMOVED lines=8> */
.L_x_7991:
[C---:B------:R-:W-:Y:S01]  /*19860*/  IMAD R5, R25.reuse, 0x8, R4 ;  /* 0x0000000819057824 */ /* 0x040fe200078e0204 */
[----:B------:R-:W-:Y:S01]  /*19870*/  SHF.L.U32 R0, R28, 0x1f, RZ ;  /* 0x0000001f1c007819 */ /* 0x000fe200000006ff */
[----:B------:R-:W-:-:S03]  /*19880*/  VIADD R25, R25, 0x1 ;  /* 0x0000000119197836 */ /* 0x000fc60000000000 */
[----:B------:R-:W1:Y:S02]  /*19890*/  SYNCS.PHASECHK.TRANS64.TRYWAIT P1, [R5+URZ+0x28840], R0 ;  /* 0x02884000050075a7 */ /* 0x000e64000802017f */
[----:B------:R-:W-:-:S04]  /*198a0*/  ISETP.NE.AND P2, PT, R25, 0x2, PT ;  /* 0x000000021900780c */ /* 0x000fc80003f45270 */
[----:B------:R-:W-:Y:S01]  /*198b0*/  SEL R3, RZ, 0x1, P2 ;  /* 0x00000001ff037807 */ /* 0x000fe20001000000 */
[----:B-1----:R-:W-:Y:S08]  /*198c0*/  @!P1 BRA `(.L_x_7992) ;  /* 0x0000004400389947 */ /* 0x002ff00003800000 */
.L_x_8128:
[----:B------:R-:W-:Y:S02]  /*198d0*/  SEL R25, R25, RZ, P2 ;  /* 0x000000ff19197207 */ /* 0x000fe40001000000 */
[----:B------:R-:W-:Y:S01]  /*198e0*/  LOP3.LUT R2, R28, R3, RZ, 0x3c, !PT ;  /* 0x000000031c027212 */ /* 0x000fe200078e3cff */
[----:B------:R-:W-:Y:S06]  /*198f0*/  @!P0 BRA `(.L_x_7993) ;  /* 0x0000000000048947 */ /* 0x000fec0003800000 */
[----:B------:R-:W-:Y:S01]  /*19900*/  BPT.TRAP 0x1 ;  /* 0x000000040000795c */ /* 0x000fe20000300000 */
.L_x_7993:
[----:B------:R-:W-:Y:S01]  /*19910*/  IMAD R25, R25, 0x8, R4 ;  /* 0x0000000819197824 */ /* 0x000fe200078e0204 */
[----:B------:R-:W-:-:S04]  /*19920*/  SHF.L.U32 R2, R2, 0x1f, RZ ;  /* 0x0000001f02027819 */ /* 0x000fc800000006ff */
[----:B------:R-:W3:Y:S02]  /*19930*/  SYNCS.PHASECHK.TRANS64.TRYWAIT P1, [R25+URZ+0x28840], R2 ;  /* 0x02884002190075a7 */ /* 0x000ee4000802017f */
[----:B---3--:R-:W-:Y:S05]  /*19940*/  @!P1 BRA `(.L_x_7994) ;  /* 0x00000044002c9947 */ /* 0x008fea0003800000 */
.L_x_8129:
[----:B------:R-:W-:Y:S05]  /*19950*/  @!P0 BRA `(.L_x_7995) ;  /* 0x0000000000048947 */ /* 0x000fea0003800000 */
[----:B------:R-:W-:Y:S01]  /*19960*/  BPT.TRAP 0x1 ;  /* 0x000000040000795c */ /* 0x000fe20000300000 */
.L_x_7995:
[----:B------:R-:W4:Y:S02]  /*19970*/  SYNCS.PHASECHK.TRANS64.TRYWAIT P1, [R5+URZ+0x28860], R0 ;  /* 0x02886000050075a7 */ /* 0x000f24000802017f */
[----:B----4-:R-:W-:Y:S05]  /*19980*/  @!P1 BRA `(.L_x_7996) ;  /* 0x0000004400309947 */ /* 0x010fea0003800000 */
.L_x_8130:
[----:B------:R-:W-:Y:S05]  /*19990*/  @!P0 BRA `(.L_x_7997) ;  /* 0x0000000000048947 */ /* 0x000fea0003800000 */
[----:B------:R-:W-:Y:S01]  /*199a0*/  BPT.TRAP 0x1 ;  /* 0x000000040000795c */ /* 0x000fe20000300000 */
.L_x_7997:
[----:B------:R0:W0:Y:S02]  /*199b0*/  SYNCS.PHASECHK.TRANS64.TRYWAIT P0, [R25+URZ+0x28860], R2 ;  /* 0x02886002190075a7 */ /* 0x000024000800017f */
[----:B0-----:R-:W-:Y:S05]  /*199c0*/  @!P0 NANOSLEEP.SYNCS 0x989680 ;  /* 0x009896800000895d */ /* 0x001fea0003900000 */
[----:B------:R-:W0:Y:S02]  /*199d0*/  @!P0 SYNCS.PHASECHK.TRANS64 P0, [R25+URZ+0x28860], R2 ;  /* 0x02886002190085a7 */ /* 0x000e24000800007f */
[----:B0-----:R-:W-:Y:S05]  /*199e0*/  @!P0 BRA `(.L_x_7997) ;  /* 0xfffffffc00f08947 */ /* 0x001fea000383ffff */
.L_x_7989:
[----:B------:R-:W-:Y:S05]  /*199f0*/  BSYNC B0 ;  /* 0x0000000000007941 */ /* 0x000fea0003800000 */
.L_x_7988:
[----:B------:R-:W-:Y:S05]  /*19a00*/  EXIT ;  /* 0x000000000000794d */ /* 0x000fea0003800000 */
.L_x_7802:
[----:B0-----:R-:W-:-:S04]  /*19a10*/  IMAD.U32 R3, RZ, RZ, UR40 ;  /* 0x00000028ff037e24 */ /* 0x001fc8000f8e00ff */
[----:B------:R0:W1:Y:S03]  /*19a20*/  SYNCS.PHASECHK.TRANS64.TRYWAIT P1, [R3+URZ+0x28800], R0 ;  /* 0x02880000030075a7 */ /* 0x000066000802017f */
[----:B-1----:R-:W-:Y:S05]  /*19a30*/  @!P1 NANOSLEEP.SYNCS 0x989680 ;  /* 0x009896800000995d */ /* 0x002fea0003900000 */
[----:B------:R-:W1:Y:S02]  /*19a40*/  @!P1 SYNCS.PHASECHK.TRANS64 P1, [R3+URZ+0x28800], R0 ;  /* 0x02880000030095a7 */ /* 0x000e64000802007f */
[----:B-1----:R-:W-:Y:S05]  /*19a50*/  @!P1 BRA `(.L_x_7802) ;  /* 0xfffffffc00ec9947 */ /* 0x002fea000383ffff */
[----:B------:R-:W-:Y:S05]  /*19a60*/  BRA `(.L_x_7998) ;  /* 0xfffffe8400a47947 */ /* 0x000fea000383ffff */
.L_x_7806:
[----:B-1----:R1:W2:Y:S02]  /*19a70*/  SYNCS.PHASECHK.TRANS64.TRYWAIT P1, [R89+URZ+0x28830], R0 ;  /* 0x02883000590075a7 */ /* 0x0022a4000802017f */
[----:B--2---:R-:W-:Y:S05]  /*19a80*/  @!P1 NANOSLEEP.SYNCS 0x989680 ;  /* 0x009896800000995d */ /* 0x004fea0003900000 */
[----:B------:R-:W2:Y:S02]  /*19a90*/  @!P1 SYNCS.PHASECHK.TRANS64 P1, [R89+URZ+0x28830], R0 ;  /* 0x02883000590095a7 */ /* 0x000ea4000802007f */
[----:B--2---:R-:W-:Y:S05]  /*19aa0*/  @!P1 BRA `(.L_x_7806) ;  /* 0xfffffffc00f09947 */ /* 0x004fea000383ffff */
[----:B------:R-:W-:Y:S05]  /*19ab0*/  BRA `(.L_x_7805) ;  /* 0xfffffe8400c07947 */ /* 0x000fea000383ffff */
.L_x_7823:
[----:B-1----:R-:W-:-:S04]  /*19ac0*/  IMAD.U32 R7, RZ, RZ, UR6 ;  /* 0x00000006ff077e24 */ /* 0x002fc8000f8e00ff */
[----:B------:R1:W2:Y:S03]  /*19ad0*/  SYNCS.PHASECHK.TRANS64.TRYWAIT P1, [R7+URZ+0x28830], R6 ;  /* 0x02883006070075a7 */ /* 0x0002a6000802017f */
[----:B--2---:R-:W-:Y:S05]  /*19ae0*/  @!P1 NANOSLEEP.SYNCS 0x989680 ;  /* 0x009896800000995d */ /* 0x004fea0003900000 */
[----:B------:R-:W2:Y:S02]  /*19af0*/  @!P1 SYNCS.PHASECHK.TRANS64 P1, [R7+URZ+0x28830], R6 ;  /* 0x02883006070095a7 */ /* 0x000ea4000802007f */
[----:B--2---:R-:W-:Y:S05]  /*19b00*/  @!P1 BRA `(.L_x_7823) ;  /* 0xfffffffc00ec9947 */ /* 0x004fea000383ffff */
[----:B------:R-:W-:Y:S05]  /*19b10*/  BRA `(.L_x_7820) ;  /* 0xfffffec000947947 */ /* 0x000fea000383ffff */
.L_x_7827:
[----:B-1----:R-:W-:-:S04]  /*19b20*/  IMAD.U32 R7, RZ, RZ, UR6 ;  /* 0x00000006ff077e24 */ /* 0x002fc8000f8e00ff */
[----:B------:R1:W2:Y:S03]  /*19b30*/  SYNCS.PHASECHK.TRANS64.TRYWAIT P1, [R7+URZ+0x28850], R6 ;  /* 0x02885006070075a7 */ /* 0x0002a6000802017f */
[----:B--2---:R-:W-:Y:S05]  /*19b40*/  @!P1 NANOSLEEP.SYNCS 0x989680 ;  /* 0x009896800000995d */ /* 0x004fea0003900000 */
[----:B------:R-:W2:Y:S02]  /*19b50*/  @!P1 SYNCS.PHASECHK.TRANS64 P1, [R7+URZ+0x28850], R6 ;  /* 0x02885006070095a7 */ /* 0x000ea4000802007f */
[----:B--2---:R-:W-:Y:S05]  /*19b60*/  @!P1 BRA `(.L_x_7827) ;  /* 0xfffffffc00ec9947 */ /* 0x004fea000383ffff */
[----:B------:R-:W-:Y:S05]  /*19b70*/  BRA `(.L_x_7824) ;  /* 0xfffffec4006c7947 */ /* 0x000fea000383ffff */
.L_x_7846:
[----:B-1----:R-:W-:-:S04]  /*19b80*/  IMAD.U32 R7, RZ, RZ, UR6 ;  /* 0x00000006ff077e24 */ /* 0x002fc8000f8e00ff */
[----:B------:R1:W2:Y:S03]  /*19b90*/  SYNCS.PHASECHK.TRANS64.TRYWAIT P1, [R7+URZ+0x28830], R6 ;  /* 0x02883006070075a7 */ /* 0x0002a6000802017f */
[----:B--2---:R-:W-:Y:S05]  /*19ba0*/  @!P1 NANOSLEEP.SYNCS 0x989680 ;  /* 0x009896800000995d */ /* 0x004fea0003900000 */
[----:B------:R-:W2:Y:S02]  /*19bb0*/  @!P1 SYNCS.PHASECHK.TRANS64 P1, [R7+URZ+0x28830], R6 ;  /* 0x02883006070095a7 */ /* 0x000ea4000802007f */
[----:B--2---:R-:W-:Y:S05]  /*19bc0*/  @!P1 BRA `(.L_x_7846) ;  /* 0xfffffffc00ec9947 */ /* 0x004fea000383ffff */
[----:B------:R-:W-:Y:S05]  /*19bd0*/  BRA `(.L_x_7843) ;  /* 0xfffffefc00707947 */ /* 0x000fea000383ffff */
.L_x_7850:
[----:B-1----:R-:W-:-:S04]  /*19be0*/  IMAD.U32 R7, RZ, RZ, UR6 ;  /* 0x00000006ff077e24 */ /* 0x002fc8000f8e00ff */
[----:B------:R1:W2:Y:S03]  /*19bf0*/  SYNCS.PHASECHK.TRANS64.TRYWAIT P1, [R7+URZ+0x28850], R6 ;  /* 0x02885006070075a7 */ /* 0x0002a6000802017f */
[----:B--2---:R-:W-:Y:S05]  /*19c00*/  @!P1 NANOSLEEP.SYNCS 0x989680 ;  /* 0x009896800000995d */ /* 0x004fea0003900000 */
[----:B------:R-:W2:Y:S02]  /*19c10*/  @!P1 SYNCS.PHASECHK.TRANS64 P1, [R7+URZ+0x28850], R6 ;  /* 0x02885006070095a7 */ /* 0x000ea4000802007f */
[----:B--2---:R-:W-:Y:S05]  /*19c20*/  @!P1 BRA `(.L_x_7850) ;  /* 0xfffffffc00ec9947 */ /* 0x004fea000383ffff */
[----:B------:R-:W-:Y:S05]  /*19c30*/  BRA `(.L_x_7847) ;  /* 0xffffff0000487947 */ /* 0x000fea000383ffff */
.L_x_7858:
[----:B-1----:R-:W-:-:S04]  /*19c40*/  IMAD.U32 R7, RZ, RZ, UR6 ;  /* 0x00000006ff077e24 */ /* 0x002fc8000f8e00ff */
[----:B------:R1:W2:Y:S03]  /*19c50*/  SYNCS.PHASECHK.TRANS64.TRYWAIT P1, [R7+URZ+0x28830], R6 ;  /* 0x02883006070075a7 */ /* 0x0002a6000802017f */
[----:B--2---:R-:W-:Y:S05]  /*19c60*/  @!P1 NANOSLEEP.SYNCS 0x989680 ;  /* 0x009896800000995d */ /* 0x004fea0003900000 */
[----:B------:R-:W2:Y:S02]  /*19c70*/  @!P1 SYNCS.PHASECHK.TRANS64 P1, [R7+URZ+0x28830], R6 ;  /* 0x02883006070095a7 */ /* 0x000ea4000802007f */
[----:B--2---:R-:W-:Y:S05]  /*19c80*/  @!P1 BRA `(.L_x_7858) ;  /* 0xfffffffc00ec9947 */ /* 0x004fea000383ffff */
[----:B------:R-:W-:Y:S05]  /*19c90*/  BRA `(.L_x_7855) ;  /* 0xffffff2400787947 */ /* 0x000fea000383ffff */
.L_x_7862:
[----:B-1----:R-:W-:-:S04]  /*19ca0*/  IMAD.U32 R7, RZ, RZ, UR6 ;  /* 0x00000006ff077e24 */ /* 0x002fc8000f8e00ff */
[----:B------:R1:W2:Y:S03]  /*19cb0*/  SYNCS.PHASECHK.TRANS64.TRYWAIT P1, [R7+URZ+0x28850], R6 ;  /* 0x02885006070075a7 */ /* 0x0002a6000802017f */
[----:B--2---:R-:W-:Y:S05]  /*19cc0*/  @!P1 NANOSLEEP.SYNCS 0x989680 ;  /* 0x009896800000995d */ /* 0x004fea0003900000 */
[----:B------:R-:W2:Y:S02]  /*19cd0*/  @!P1 SYNCS.PHASECHK.TRANS64 P1, [R7+URZ+0x28850], R6 ;  /* 0x02885006070095a7 */ /* 0x000ea4000802007f */
[----:B--2---:R-:W-:Y:S05]  /*19ce0*/  @!P1 BRA `(.L_x_7862) ;  /* 0xfffffffc00ec9947 */ /* 0x004fea000383ffff */
[----:B------:R-:W-:Y:S05]  /*19cf0*/  BRA `(.L_x_7859) ;  /* 0xffffff2800447947 */ /* 0x000fea000383ffff */
.L_x_7877:
[----:B-1----:R-:W-:-:S04]  /*19d00*/  IMAD.U32 R4, RZ, RZ, UR5 ;  /* 0x00000005ff047e24 */ /* 0x002fc8000f8e00ff */
[----:B------:R1:W2:Y:S03]  /*19d10*/  SYNCS.PHASECHK.TRANS64.TRYWAIT P1, [R4+URZ+0x28850], R3 ;  /* 0x02885003040075a7 */ /* 0x0002a6000802017f */
[----:B--2---:R-:W-:Y:S05]  /*19d20*/  @!P1 NANOSLEEP.SYNCS 0x989680 ;  /* 0x009896800000995d */ /* 0x004fea0003900000 */
[----:B------:R-:W2:Y:S02]  /*19d30*/  @!P1 SYNCS.PHASECHK.TRANS64 P1, [R4+URZ+0x28850], R3 ;  /* 0x02885003040095a7 */ /* 0x000ea4000802007f */
[----:B--2---:R-:W-:Y:S05]  /*19d40*/  @!P1 BRA `(.L_x_7877) ;  /* 0xfffffffc00ec9947 */ /* 0x004fea000383ffff */
[----:B------:R-:W-:Y:S05]  /*19d50*/  BRA `(.L_x_7876) ;  /* 0xffffff5c00707947 */ /* 0x000fea000383ffff */
.L_x_7933:
        /* <DEDUP_REMOVED lines=11> */
.L_x_8000:
[----:B------:R-:W-:Y:S05]  /*19e10*/  BSYNC B0 ;  /* 0x0000000000007941 */ /* 0x000fea0003800000 */
.L_x_7999:
[----:B------:R-:W-:Y:S05]  /*19e20*/  BRA `(.L_x_8001) ;  /* 0xffffffb800647947 */ /* 0x000fea000383ffff */
.L_x_7936:
[----:B0-----:R0:W1:Y:S02]  /*19e30*/  SYNCS.PHASECHK.TRANS64.TRYWAIT P0, [R7+URZ+0x28840], R2 ;  /* 0x02884002070075a7 */ /* 0x001064000800017f */
[----:B-1----:R-:W-:Y:S05]  /*19e40*/  @!P0 NANOSLEEP.SYNCS 0x989680 ;  /* 0x009896800000895d */ /* 0x002fea0003900000 */
[----:B------:R-:W1:Y:S02]  /*19e50*/  @!P0 SYNCS.PHASECHK.TRANS64 P0, [R7+URZ+0x28840], R2 ;  /* 0x02884002070085a7 */ /* 0x000e64000800007f */
[----:B-1----:R-:W-:Y:S05]  /*19e60*/  @!P0 BRA `(.L_x_7936) ;  /* 0xfffffffc00f08947 */ /* 0x002fea000383ffff */
[----:B------:R-:W-:Y:S05]  /*19e70*/  BRA `(.L_x_8002) ;  /* 0xffffffb800b87947 */ /* 0x000fea000383ffff */
.L_x_7937:
        /* <DEDUP_REMOVED lines=8> */
.L_x_8004:
[----:B------:R-:W-:Y:S05]  /*19f00*/  BSYNC B0 ;  /* 0x0000000000007941 */ /* 0x000fea0003800000 */
.L_x_8003:
        /* <DEDUP_REMOVED lines=9> */
.L_x_8005:
[----:B------:R-:W-:Y:S02]  /*19fa0*/  IMAD.MOV.U32 R13, RZ, RZ, R0 ;  /* 0x000000ffff0d7224 */ /* 0x000fe400078e0000 */
[----:B------:R-:W-:Y:S02]  /*19fb0*/  IMAD.MOV.U32 R12, RZ, RZ, 0x1 ;  /* 0x00000001ff0c7424 */ /* 0x000fe400078e00ff */
[----:B------:R-:W-:-:S07]  /*19fc0*/  IMAD.MOV.U32 R3, RZ, RZ, R14 ;  /* 0x000000ffff037224 */ /* 0x000fce00078e000e */
[----:B------:R-:W-:Y:S05]  /*19fd0*/  WARPSYNC.COLLECTIVE R15, `(.L_x_8006) ;  /* 0x000000000f087348 */ /* 0x000fea0003c00000 */
[----:B------:R0:W1:Y:S02]  /*19fe0*/  SHFL.IDX P6, R14, R13, R12, R11 ;  /* 0x0000000c0d0e7389 */ /* 0x00006400000c000b */
[----:B01----:R-:W-:Y:S01]  /*19ff0*/  ENDCOLLECTIVE ;  /* 0x000000000000791b */ /* 0x003fe20003800000 */
.L_x_8006:
        /* <DEDUP_REMOVED lines=12> */
[----:B0-----:R-:W-:-:S07]  /*1a0c0*/  IMAD.MOV.U32 R2, RZ, RZ, R14 ;  /* 0x000000ffff027224 */ /* 0x001fce00078e000e */
[----:B------:R-:W-:Y:S05]  /*1a0d0*/  WARPSYNC.COLLECTIVE R15, `(.L_x_8007) ;  /* 0x000000000f087348 */ /* 0x000fea0003c00000 */
[----:B------:R0:W1:Y:S02]  /*1a0e0*/  SHFL.IDX P6, R14, R13, R12, R11 ;  /* 0x0000000c0d0e7389 */ /* 0x00006400000c000b */
[----:B01----:R-:W-:Y:S01]  /*1a0f0*/  ENDCOLLECTIVE ;  /* 0x000000000000791b */ /* 0x003fe20003800000 */
.L_x_8007:
[----:B------:R-:W-:Y:S02]  /*1a100*/  @P1 IMAD R8, R5, 0x2, R22 ;  /* 0x0000000205081824 */ /* 0x000fe400078e0216 */
[----:B------:R-:W-:Y:S02]  /*1a110*/  IMAD.MOV.U32 R13, RZ, RZ, R0 ;  /* 0x000000ffff0d7224 */ /* 0x000fe400078e0000 */
[----:B------:R-:W-:Y:S02]  /*1a120*/  IMAD.MOV.U32 R12, RZ, RZ, 0x2 ;  /* 0x00000002ff0c7424 */ /* 0x000fe400078e00ff */
[----:B------:R-:W-:-:S07]  /*1a130*/  IMAD.MOV.U32 R3, RZ, RZ, R14 ;  /* 0x000000ffff037224 */ /* 0x000fce00078e000e */
[----:B------:R-:W-:Y:S05]  /*1a140*/  WARPSYNC.COLLECTIVE R15, `(.L_x_8008) ;  /* 0x000000000f087348 */ /* 0x000fea0003c00000 */
[----:B------:R0:W1:Y:S02]  /*1a150*/  SHFL.IDX P6, R14, R13, R12, R11 ;  /* 0x0000000c0d0e7389 */ /* 0x00006400000c000b */
[----:B01----:R-:W-:Y:S01]  /*1a160*/  ENDCOLLECTIVE ;  /* 0x000000000000791b */ /* 0x003fe20003800000 */
.L_x_8008:
        /* <DEDUP_REMOVED lines=16> */
.L_x_8009:
[----:B------:R-:W-:Y:S02]  /*1a270*/  @P1 IMAD R8, R5, 0x2, R22 ;  /* 0x0000000205081824 */ /* 0x000fe400078e0216 */
[----:B------:R-:W-:Y:S02]  /*1a280*/  IMAD.MOV.U32 R13, RZ, RZ, R0 ;  /* 0x000000ffff0d7224 */ /* 0x000fe400078e0000 */
[----:B------:R-:W-:Y:S02]  /*1a290*/  IMAD.MOV.U32 R12, RZ, RZ, 0x3 ;  /* 0x00000003ff0c7424 */ /* 0x000fe400078e00ff */
[----:B------:R-:W-:-:S07]  /*1a2a0*/  IMAD.MOV.U32 R3, RZ, RZ, R14 ;  /* 0x000000ffff037224 */ /* 0x000fce00078e000e */
[----:B------:R-:W-:Y:S05]  /*1a2b0*/  WARPSYNC.COLLECTIVE R15, `(.L_x_8010) ;  /* 0x000000000f087348 */ /* 0x000fea0003c00000 */
[----:B------:R0:W1:Y:S02]  /*1a2c0*/  SHFL.IDX P6, R14, R13, R12, R11 ;  /* 0x0000000c0d0e7389 */ /* 0x00006400000c000b */
[----:B01----:R-:W-:Y:S01]  /*1a2d0*/  ENDCOLLECTIVE ;  /* 0x000000000000791b */ /* 0x003fe20003800000 */
.L_x_8010:
        /* <DEDUP_REMOVED lines=16> */
.L_x_8011:
[----:B------:R-:W-:Y:S02]  /*1a3e0*/  @P1 IMAD R8, R5, 0x2, R22 ;  /* 0x0000000205081824 */ /* 0x000fe400078e0216 */
[----:B------:R-:W-:Y:S02]  /*1a3f0*/  IMAD.MOV.U32 R13, RZ, RZ, R0 ;  /* 0x000000ffff0d7224 */ /* 0x000fe400078e0000 */
[----:B------:R-:W-:Y:S02]  /*1a400*/  IMAD.MOV.U32 R12, RZ, RZ, 0x4 ;  /* 0x00000004ff0c7424 */ /* 0x000fe400078e00ff */
[----:B------:R-:W-:-:S07]  /*1a410*/  IMAD.MOV.U32 R3, RZ, RZ, R14 ;  /* 0x000000ffff037224 */ /* 0x000fce00078e000e */
[----:B------:R-:W-:Y:S05]  /*1a420*/  WARPSYNC.COLLECTIVE R15, `(.L_x_8012) ;  /* 0x000000000f087348 */ /* 0x000fea0003c00000 */
[----:B------:R0:W1:Y:S02]  /*1a430*/  SHFL.IDX P6, R14, R13, R12, R11 ;  /* 0x0000000c0d0e7389 */ /* 0x00006400000c000b */
[----:B01----:R-:W-:Y:S01]  /*1a440*/  ENDCOLLECTIVE ;  /* 0x000000000000791b */ /* 0x003fe20003800000 */
.L_x_8012:
        /* <DEDUP_REMOVED lines=16> */
.L_x_8013:
[----:B------:R-:W-:Y:S02]  /*1a550*/  @P1 IMAD R8, R5, 0x2, R22 ;  /* 0x0000000205081824 */ /* 0x000fe400078e0216 */
[----:B------:R-:W-:Y:S02]  /*1a560*/  IMAD.MOV.U32 R13, RZ, RZ, R0 ;  /* 0x000000ffff0d7224 */ /* 0x000fe400078e0000 */
[----:B------:R-:W-:Y:S02]  /*1a570*/  IMAD.MOV.U32 R12, RZ, RZ, 0x5 ;  /* 0x00000005ff0c7424 */ /* 0x000fe400078e00ff */
[----:B------:R-:W-:-:S07]  /*1a580*/  IMAD.MOV.U32 R3, RZ, RZ, R14 ;  /* 0x000000ffff037224 */ /* 0x000fce00078e000e */
[----:B------:R-:W-:Y:S05]  /*1a590*/  WARPSYNC.COLLECTIVE R15, `(.L_x_8014) ;  /* 0x000000000f087348 */ /* 0x000fea0003c00000 */
[----:B------:R0:W1:Y:S02]  /*1a5a0*/  SHFL.IDX P6, R14, R13, R12, R11 ;  /* 0x0000000c0d0e7389 */ /* 0x00006400000c000b */
[----:B01----:R-:W-:Y:S01]  /*1a5b0*/  ENDCOLLECTIVE ;  /* 0x000000000000791b */ /* 0x003fe20003800000 */
.L_x_8014:
        /* <DEDUP_REMOVED lines=16> */
.L_x_8015:
[----:B------:R-:W-:Y:S02]  /*1a6c0*/  @P1 IMAD R8, R5, 0x2, R22 ;  /* 0x0000000205081824 */ /* 0x000fe400078e0216 */
[----:B------:R-:W-:Y:S02]  /*1a6d0*/  IMAD.MOV.U32 R13, RZ, RZ, R0 ;  /* 0x000000ffff0d7224 */ /* 0x000fe400078e0000 */
[----:B------:R-:W-:Y:S02]  /*1a6e0*/  IMAD.MOV.U32 R12, RZ, RZ, 0x6 ;  /* 0x00000006ff0c7424 */ /* 0x000fe400078e00ff */
[----:B------:R-:W-:-:S07]  /*1a6f0*/  IMAD.MOV.U32 R3, RZ, RZ, R14 ;  /* 0x000000ffff037224 */ /* 0x000fce00078e000e */
[----:B------:R-:W-:Y:S05]  /*1a700*/  WARPSYNC.COLLECTIVE R15, `(.L_x_8016) ;  /* 0x000000000f087348 */ /* 0x000fea0003c00000 */
[----:B------:R0:W1:Y:S02]  /*1a710*/  SHFL.IDX P6, R14, R13, R12, R11 ;  /* 0x0000000c0d0e7389 */ /* 0x00006400000c000b */
[----:B01----:R-:W-:Y:S01]  /*1a720*/  ENDCOLLECTIVE ;  /* 0x000000000000791b */ /* 0x003fe20003800000 */
.L_x_8016:
        /* <DEDUP_REMOVED lines=16> */
.L_x_8017:
[----:B------:R-:W-:Y:S02]  /*1a830*/  @P1 IMAD R8, R5, 0x2, R22 ;  /* 0x0000000205081824 */ /* 0x000fe400078e0216 */
[----:B------:R-:W-:Y:S02]  /*1a840*/  IMAD.MOV.U32 R13, RZ, RZ, R0 ;  /* 0x000000ffff0d7224 */ /* 0x000fe400078e0000 */
[----:B------:R-:W-:Y:S02]  /*1a850*/  IMAD.MOV.U32 R12, RZ, RZ, 0x7 ;  /* 0x00000007ff0c7424 */ /* 0x000fe400078e00ff */
[----:B------:R-:W-:-:S07]  /*1a860*/  IMAD.MOV.U32 R3, RZ, RZ, R14 ;  /* 0x000000ffff037224 */ /* 0x000fce00078e000e */
[----:B------:R-:W-:Y:S05]  /*1a870*/  WARPSYNC.COLLECTIVE R15, `(.L_x_8018) ;  /* 0x000000000f087348 */ /* 0x000fea0003c00000 */
[----:B------:R0:W1:Y:S02]  /*1a880*/  SHFL.IDX P6, R14, R13, R12, R11 ;  /* 0x0000000c0d0e7389 */ /* 0x00006400000c000b */
[----:B01----:R-:W-:Y:S01]  /*1a890*/  ENDCOLLECTIVE ;  /* 0x000000000000791b */ /* 0x003fe20003800000 */
.L_x_8018:
        /* <DEDUP_REMOVED lines=10> */
.L_x_8019:
[----:B------:R-:W-:Y:S01]  /*1a940*/  @!PT LDS RZ, [RZ] ;  /* 0x00000000fffff984 */ /* 0x000fe20000000800 */
[----:B------:R-:W-:Y:S01]  /*1a950*/  @!PT LDS RZ, [RZ] ;  /* 0x00000000fffff984 */ /* 0x000fe20000000800 */
[----:B------:R-:W-:Y:S01]  /*1a960*/  @!PT LDS RZ, [RZ] ;  /* 0x00000000fffff984 */ /* 0x000fe20000000800 */
[----:B------:R-:W-:Y:S04]  /*1a970*/  @P1 LDGSTS.E.BYPASS.LTC128B.128 [R8+0x1b400], desc[UR36][R2.64], !P3 ;  /* 0x1b40000002081fae */ /* 0x000fe8000d901d64 */
[----:B------:R0:W-:Y:S02]  /*1a980*/  @P1 LDGSTS.E.BYPASS.LTC128B.128 [R8+0x1f400], desc[UR36][R2.64+0x80], !P2 ;  /* 0x1f40008002081fae */ /* 0x0001e4000d101d64 */
[----:B0-----:R-:W-:Y:S01]  /*1a990*/  IMAD.MOV.U32 R2, RZ, RZ, R14 ;  /* 0x000000ffff027224 */ /* 0x001fe200078e000e */
[----:B------:R-:W-:Y:S06]  /*1a9a0*/  BRA `(.L_x_8020) ;  /* 0xffffffb400947947 */ /* 0x000fec000383ffff */
.L_x_7942:
        /* <DEDUP_REMOVED lines=9> */
.L_x_8021:
[C---:B------:R-:W-:Y:S01]  /*1aa40*/  VIADD R6, R27.reuse, 0x10 ;  /* 0x000000101b067836 */ /* 0x040fe20000000000 */
[----:B------:R-:W-:Y:S01]  /*1aa50*/  ISETP.GE.AND P2, PT, R27, R31, PT ;  /* 0x0000001f1b00720c */ /* 0x000fe20003f46270 */
[----:B------:R-:W-:Y:S02]  /*1aa60*/  IMAD.MOV.U32 R13, RZ, RZ, R0 ;  /* 0x000000ffff0d7224 */ /* 0x000fe400078e0000 */
[----:B------:R-:W-:-:S10]  /*1aa70*/  IMAD.MOV.U32 R2, RZ, RZ, R14 ;  /* 0x000000ffff027224 */ /* 0x000fd400078e000e */
[----:B------:R-:W-:Y:S05]  /*1aa80*/  WARPSYNC.COLLECTIVE R15, `(.L_x_8022) ;  /* 0x000000000f087348 */ /* 0x000fea0003c00000 */
[----:B------:R0:W1:Y:S02]  /*1aa90*/  SHFL.IDX P6, R14, R13, R12, R11 ;  /* 0x0000000c0d0e7389 */ /* 0x00006400000c000b */
[----:B01----:R-:W-:Y:S01]  /*1aaa0*/  ENDCOLLECTIVE ;  /* 0x000000000000791b */ /* 0x003fe20003800000 */
.L_x_8022:
        /* <DEDUP_REMOVED lines=8> */
.L_x_8023:
[----:B------:R-:W-:Y:S01]  /*1ab30*/  @!PT LDS RZ, [RZ] ;  /* 0x00000000fffff984 */ /* 0x000fe20000000800 */
[----:B------:R-:W-:Y:S01]  /*1ab40*/  @!PT LDS RZ, [RZ] ;  /* 0x00000000fffff984 */ /* 0x000fe20000000800 */
[----:B------:R-:W-:Y:S01]  /*1ab50*/  @!PT LDS RZ, [RZ] ;  /* 0x00000000fffff984 */ /* 0x000fe20000000800 */
[----:B------:R-:W-:Y:S04]  /*1ab60*/  @!P2 LDGSTS.E.BYPASS.LTC128B.128 [R8+0x10400], desc[UR36][R2.64], !P0 ;  /* 0x104000000208afae */ /* 0x000fe8000c101d64 */
[----:B------:R0:W-:Y:S01]  /*1ab70*/  @!P2 LDGSTS.E.BYPASS.LTC128B.128 [R8+0x14400], desc[UR36][R2.64+0x80], !P1 ;  /* 0x144000800208afae */ /* 0x0001e2000c901d64 */
[----:B------:R-:W-:Y:S01]  /*1ab80*/  ISETP.GE.AND P2, PT, R6, R31, PT ;  /* 0x0000001f0600720c */ /* 0x000fe20003f46270 */
[----:B------:R-:W-:Y:S02]  /*1ab90*/  VIADD R6, R27, 0x20 ;  /* 0x000000201b067836 */ /* 0x000fe40000000000 */
[----:B------:R-:W-:Y:S02]  /*1aba0*/  IMAD.MOV.U32 R13, RZ, RZ, R0 ;  /* 0x000000ffff0d7224 */ /* 0x000fe400078e0000 */
[----:B0-----:R-:W-:-:S08]  /*1abb0*/  IMAD.MOV.U32 R2, RZ, RZ, R14 ;  /* 0x000000ffff027224 */ /* 0x001fd000078e000e */
[----:B------:R-:W-:Y:S05]  /*1abc0*/  WARPSYNC.COLLECTIVE R15, `(.L_x_8024) ;  /* 0x000000000f087348 */ /* 0x000fea0003c00000 */
[----:B------:R0:W1:Y:S02]  /*1abd0*/  SHFL.IDX P6, R14, R13, R12, R11 ;  /* 0x0000000c0d0e7389 */ /* 0x00006400000c000b */
[----:B01----:R-:W-:Y:S01]  /*1abe0*/  ENDCOLLECTIVE ;  /* 0x000000000000791b */ /* 0x003fe20003800000 */
.L_x_8024:
        /* <DEDUP_REMOVED lines=8> */
.L_x_8025:
[----:B------:R-:W-:-:S05]  /*1ac70*/  @!P2 IMAD.MOV.U32 R3, RZ, RZ, R5 ;  /* 0x000000ffff03a224 */ /* 0x000fca00078e0005 */
        /* <DEDUP_REMOVED lines=12> */
.L_x_8026:
        /* <DEDUP_REMOVED lines=8> */
.L_x_8027:
        /* <DEDUP_REMOVED lines=13> */
.L_x_8028:
        /* <DEDUP_REMOVED lines=8> */
.L_x_8029:
        /* <DEDUP_REMOVED lines=13> */
.L_x_8030:
        /* <DEDUP_REMOVED lines=8> */
.L_x_8031:
        /* <DEDUP_REMOVED lines=13> */
.L_x_8032:
        /* <DEDUP_REMOVED lines=8> */
.L_x_8033:
[----:B------:R-:W-:-:S05]  /*1b1b0*/  @!P2 IMAD.MOV.U32 R3, RZ, RZ, R5 ;  /* 0x000000ffff03a224 */ /* 0x000fca00078e0005 */
        /* <DEDUP_REMOVED lines=11> */
.L_x_8034:
        /* <DEDUP_REMOVED lines=8> */
.L_x_8035:
        /* <DEDUP_REMOVED lines=11> */
.L_x_8036:
[----:B------:R-:W-:Y:S05]  /*1b3a0*/  BRA `(.L_x_8037) ;  /* 0xffffffb400f47947 */ /* 0x000fea000383ffff */
.L_x_7947:
[----:B0-----:R0:W1:Y:S02]  /*1b3b0*/  SYNCS.PHASECHK.TRANS64.TRYWAIT P1, [R22+URZ+0x28820], R3 ;  /* 0x02882003160075a7 */ /* 0x001064000802017f */
[----:B-1----:R-:W-:Y:S05]  /*1b3c0*/  @!P1 NANOSLEEP.SYNCS 0x989680 ;  /* 0x009896800000995d */ /* 0x002fea0003900000 */
[----:B------:R-:W1:Y:S02]  /*1b3d0*/  @!P1 SYNCS.PHASECHK.TRANS64 P1, [R22+URZ+0x28820], R3 ;  /* 0x02882003160095a7 */ /* 0x000e64000802007f */
[----:B-1----:R-:W-:Y:S05]  /*1b3e0*/  @!P1 BRA `(.L_x_7947) ;  /* 0xfffffffc00f09947 */ /* 0x002fea000383ffff */
[----:B------:R-:W-:Y:S05]  /*1b3f0*/  BRA `(.L_x_8038) ;  /* 0xffffffb8006c7947 */ /* 0x000fea000383ffff */
.L_x_7952:
[----:B0-----:R0:W1:Y:S02]  /*1b400*/  SYNCS.PHASECHK.TRANS64.TRYWAIT P0, [R6+URZ+0x28840], R3 ;  /* 0x02884003060075a7 */ /* 0x001064000800017f */
[----:B-1----:R-:W-:Y:S05]  /*1b410*/  @!P0 NANOSLEEP.SYNCS 0x989680 ;  /* 0x009896800000895d */ /* 0x002fea0003900000 */
[----:B------:R-:W1:Y:S02]  /*1b420*/  @!P0 SYNCS.PHASECHK.TRANS64 P0, [R6+URZ+0x28840], R3 ;  /* 0x02884003060085a7 */ /* 0x000e64000800007f */
[----:B-1----:R-:W-:Y:S05]  /*1b430*/  @!P0 BRA `(.L_x_7952) ;  /* 0xfffffffc00f08947 */ /* 0x002fea000383ffff */
[----:B------:R-:W-:Y:S05]  /*1b440*/  BRA `(.L_x_8039) ;  /* 0xffffffbc00307947 */ /* 0x000fea000383ffff */
.L_x_7953:
        /* <DEDUP_REMOVED lines=8> */
.L_x_8041:
[----:B------:R-:W-:Y:S05]  /*1b4d0*/  BSYNC B1 ;  /* 0x0000000000017941 */ /* 0x000fea0003800000 */
.L_x_8040:
        /* <DEDUP_REMOVED lines=9> */
.L_x_8042:
[----:B------:R-:W-:Y:S02]  /*1b570*/  IMAD R8, R8, 0x2, R22 ;  /* 0x0000000208087824 */ /* 0x000fe400078e0216 */
[----:B------:R-:W-:Y:S02]  /*1b580*/  IMAD.MOV.U32 R13, RZ, RZ, R9 ;  /* 0x000000ffff0d7224 */ /* 0x000fe400078e0009 */
[----:B------:R-:W-:Y:S02]  /*1b590*/  IMAD.MOV.U32 R12, RZ, RZ, 0x1 ;  /* 0x00000001ff0c7424 */ /* 0x000fe400078e00ff */
[----:B------:R-:W-:-:S07]  /*1b5a0*/  IMAD.MOV.U32 R2, RZ, RZ, R14 ;  /* 0x000000ffff027224 */ /* 0x000fce00078e000e */
[----:B------:R-:W-:Y:S05]  /*1b5b0*/  WARPSYNC.COLLECTIVE R15, `(.L_x_8043) ;  /* 0x000000000f087348 */ /* 0x000fea0003c00000 */
[----:B------:R0:W1:Y:S02]  /*1b5c0*/  SHFL.IDX P6, R14, R13, R12, R11 ;  /* 0x0000000c0d0e7389 */ /* 0x00006400000c000b */
[----:B01----:R-:W-:Y:S01]  /*1b5d0*/  ENDCOLLECTIVE ;  /* 0x000000000000791b */ /* 0x003fe20003800000 */
.L_x_8043:
        /* <DEDUP_REMOVED lines=12> */
.L_x_8044:
[----:B------:R-:W-:Y:S02]  /*1b6a0*/  IMAD.MOV.U32 R13, RZ, RZ, R9 ;  /* 0x000000ffff0d7224 */ /* 0x000fe400078e0009 */
[----:B------:R-:W-:Y:S02]  /*1b6b0*/  IMAD.MOV.U32 R12, RZ, RZ, 0x2 ;  /* 0x00000002ff0c7424 */ /* 0x000fe400078e00ff */
[----:B------:R-:W-:-:S07]  /*1b6c0*/  IMAD.MOV.U32 R2, RZ, RZ, R14 ;  /* 0x000000ffff027224 */ /* 0x000fce00078e000e */
[----:B------:R-:W-:Y:S05]  /*1b6d0*/  WARPSYNC.COLLECTIVE R15, `(.L_x_8045) ;  /* 0x000000000f087348 */ /* 0x000fea0003c00000 */
[----:B------:R0:W1:Y:S02]  /*1b6e0*/  SHFL.IDX P6, R14, R13, R12, R11 ;  /* 0x0000000c0d0e7389 */ /* 0x00006400000c000b */
[----:B01----:R-:W-:Y:S01]  /*1b6f0*/  ENDCOLLECTIVE ;  /* 0x000000000000791b */ /* 0x003fe20003800000 */
.L_x_8045:
        /* <DEDUP_REMOVED lines=12> */
.L_x_8046:
[----:B------:R-:W-:Y:S02]  /*1b7c0*/  IMAD.MOV.U32 R13, RZ, RZ, R9 ;  /* 0x000000ffff0d7224 */ /* 0x000fe400078e0009 */
[----:B------:R-:W-:Y:S02]  /*1b7d0*/  IMAD.MOV.U32 R12, RZ, RZ, 0x3 ;  /* 0x00000003ff0c7424 */ /* 0x000fe400078e00ff */
[----:B------:R-:W-:-:S07]  /*1b7e0*/  IMAD.MOV.U32 R2, RZ, RZ, R14 ;  /* 0x000000ffff027224 */ /* 0x000fce00078e000e */
[----:B------:R-:W-:Y:S05]  /*1b7f0*/  WARPSYNC.COLLECTIVE R15, `(.L_x_8047) ;  /* 0x000000000f087348 */ /* 0x000fea0003c00000 */
[----:B------:R0:W1:Y:S02]  /*1b800*/  SHFL.IDX P6, R14, R13, R12, R11 ;  /* 0x0000000c0d0e7389 */ /* 0x00006400000c000b */
[----:B01----:R-:W-:Y:S01]  /*1b810*/  ENDCOLLECTIVE ;  /* 0x000000000000791b */ /* 0x003fe20003800000 */
.L_x_8047:
        /* <DEDUP_REMOVED lines=12> */
.L_x_8048:
[----:B------:R-:W-:Y:S02]  /*1b8e0*/  IMAD.MOV.U32 R13, RZ, RZ, R9 ;  /* 0x000000ffff0d7224 */ /* 0x000fe400078e0009 */
[----:B------:R-:W-:Y:S02]  /*1b8f0*/  IMAD.MOV.U32 R12, RZ, RZ, 0x4 ;  /* 0x00000004ff0c7424 */ /* 0x000fe400078e00ff */
[----:B------:R-:W-:-:S07]  /*1b900*/  IMAD.MOV.U32 R2, RZ, RZ, R14 ;  /* 0x000000ffff027224 */ /* 0x000fce00078e000e */
[----:B------:R-:W-:Y:S05]  /*1b910*/  WARPSYNC.COLLECTIVE R15, `(.L_x_8049) ;  /* 0x000000000f087348 */ /* 0x000fea0003c00000 */
[----:B------:R0:W1:Y:S02]  /*1b920*/  SHFL.IDX P6, R14, R13, R12, R11 ;  /* 0x0000000c0d0e7389 */ /* 0x00006400000c000b */
[----:B01----:R-:W-:Y:S01]  /*1b930*/  ENDCOLLECTIVE ;  /* 0x000000000000791b */ /* 0x003fe20003800000 */
.L_x_8049:
        /* <DEDUP_REMOVED lines=12> */
.L_x_8050:
[----:B------:R-:W-:Y:S02]  /*1ba00*/  IMAD.MOV.U32 R13, RZ, RZ, R9 ;  /* 0x000000ffff0d7224 */ /* 0x000fe400078e0009 */
[----:B------:R-:W-:Y:S02]  /*1ba10*/  IMAD.MOV.U32 R12, RZ, RZ, 0x5 ;  /* 0x00000005ff0c7424 */ /* 0x000fe400078e00ff */
[----:B------:R-:W-:-:S07]  /*1ba20*/  IMAD.MOV.U32 R2, RZ, RZ, R14 ;  /* 0x000000ffff027224 */ /* 0x000fce00078e000e */
[----:B------:R-:W-:Y:S05]  /*1ba30*/  WARPSYNC.COLLECTIVE R15, `(.L_x_8051) ;  /* 0x000000000f087348 */ /* 0x000fea0003c00000 */
[----:B------:R0:W1:Y:S02]  /*1ba40*/  SHFL.IDX P6, R14, R13, R12, R11 ;  /* 0x0000000c0d0e7389 */ /* 0x00006400000c000b */
[----:B01----:R-:W-:Y:S01]  /*1ba50*/  ENDCOLLECTIVE ;  /* 0x000000000000791b */ /* 0x003fe20003800000 */
.L_x_8051:
        /* <DEDUP_REMOVED lines=12> */
.L_x_8052:
[----:B------:R-:W-:Y:S02]  /*1bb20*/  IMAD.MOV.U32 R13, RZ, RZ, R9 ;  /* 0x000000ffff0d7224 */ /* 0x000fe400078e0009 */
[----:B------:R-:W-:Y:S02]  /*1bb30*/  IMAD.MOV.U32 R12, RZ, RZ, 0x6 ;  /* 0x00000006ff0c7424 */ /* 0x000fe400078e00ff */
[----:B------:R-:W-:-:S07]  /*1bb40*/  IMAD.MOV.U32 R2, RZ, RZ, R14 ;  /* 0x000000ffff027224 */ /* 0x000fce00078e000e */
[----:B------:R-:W-:Y:S05]  /*1bb50*/  WARPSYNC.COLLECTIVE R15, `(.L_x_8053) ;  /* 0x000000000f087348 */ /* 0x000fea0003c00000 */
[----:B------:R0:W1:Y:S02]  /*1bb60*/  SHFL.IDX P6, R14, R13, R12, R11 ;  /* 0x0000000c0d0e7389 */ /* 0x00006400000c000b */
[----:B01----:R-:W-:Y:S01]  /*1bb70*/  ENDCOLLECTIVE ;  /* 0x000000000000791b */ /* 0x003fe20003800000 */
.L_x_8053:
        /* <DEDUP_REMOVED lines=12> */
.L_x_8054:
[----:B------:R-:W-:Y:S02]  /*1bc40*/  IMAD.MOV.U32 R13, RZ, RZ, R9 ;  /* 0x000000ffff0d7224 */ /* 0x000fe400078e0009 */
[----:B------:R-:W-:Y:S02]  /*1bc50*/  IMAD.MOV.U32 R12, RZ, RZ, 0x7 ;  /* 0x00000007ff0c7424 */ /* 0x000fe400078e00ff */
[----:B------:R-:W-:-:S07]  /*1bc60*/  IMAD.MOV.U32 R2, RZ, RZ, R14 ;  /* 0x000000ffff027224 */ /* 0x000fce00078e000e */
[----:B------:R-:W-:Y:S05]  /*1bc70*/  WARPSYNC.COLLECTIVE R15, `(.L_x_8055) ;  /* 0x000000000f087348 */ /* 0x000fea0003c00000 */
[----:B------:R0:W1:Y:S02]  /*1bc80*/  SHFL.IDX P6, R14, R13, R12, R11 ;  /* 0x0000000c0d0e7389 */ /* 0x00006400000c000b */
[----:B01----:R-:W-:Y:S01]  /*1bc90*/  ENDCOLLECTIVE ;  /* 0x000000000000791b */ /* 0x003fe20003800000 */
.L_x_8055:
        /* <DEDUP_REMOVED lines=12> */
.L_x_8056:
[----:B------:R-:W-:Y:S01]  /*1bd60*/  IMAD.MOV.U32 R2, RZ, RZ, R14 ;  /* 0x000000ffff027224 */ /* 0x000fe200078e000e */
[----:B------:R-:W-:Y:S06]  /*1bd70*/  BRA `(.L_x_8057) ;  /* 0xffffffb400fc7947 */ /* 0x000fec000383ffff */
.L_x_7958:
[----:B-1----:R1:W3:Y:S02]  /*1bd80*/  SYNCS.PHASECHK.TRANS64.TRYWAIT P0, [R6+URZ+0x28860], R2 ;  /* 0x02886002060075a7 */ /* 0x0022e4000800017f */
[----:B---3--:R-:W-:Y:S05]  /*1bd90*/  @!P0 NANOSLEEP.SYNCS 0x989680 ;  /* 0x009896800000895d */ /* 0x008fea0003900000 */
[----:B------:R-:W3:Y:S02]  /*1bda0*/  @!P0 SYNCS.PHASECHK.TRANS64 P0, [R6+URZ+0x28860], R2 ;  /* 0x02886002060085a7 */ /* 0x000ee4000800007f */
[----:B---3--:R-:W-:Y:S05]  /*1bdb0*/  @!P0 BRA `(.L_x_7958) ;  /* 0xfffffffc00f08947 */ /* 0x008fea000383ffff */
[----:B------:R-:W-:Y:S05]  /*1bdc0*/  BRA `(.L_x_8058) ;  /* 0xffffffb800587947 */ /* 0x000fea000383ffff */
.L_x_7959:
        /* <DEDUP_REMOVED lines=8> */
.L_x_8060:
[----:B------:R-:W-:Y:S05]  /*1be50*/  BSYNC B1 ;  /* 0x0000000000017941 */ /* 0x000fea0003800000 */
.L_x_8059:
        /* <DEDUP_REMOVED lines=9> */
.L_x_8061:
[----:B------:R-:W-:Y:S02]  /*1bef0*/  IMAD.MOV.U32 R13, RZ, RZ, R18 ;  /* 0x000000ffff0d7224 */ /* 0x000fe400078e0012 */
[----:B------:R-:W-:Y:S02]  /*1bf00*/  IMAD.MOV.U32 R12, RZ, RZ, 0x1 ;  /* 0x00000001ff0c7424 */ /* 0x000fe400078e00ff */
[----:B------:R-:W-:-:S07]  /*1bf10*/  IMAD.MOV.U32 R2, RZ, RZ, R14 ;  /* 0x000000ffff027224 */ /* 0x000fce00078e000e */
[----:B------:R-:W-:Y:S05]  /*1bf20*/  WARPSYNC.COLLECTIVE R15, `(.L_x_8062) ;  /* 0x000000000f087348 */ /* 0x000fea0003c00000 */
[----:B------:R0:W1:Y:S02]  /*1bf30*/  SHFL.IDX P6, R14, R13, R12, R11 ;  /* 0x0000000c0d0e7389 */ /* 0x00006400000c000b */
[----:B01----:R-:W-:Y:S01]  /*1bf40*/  ENDCOLLECTIVE ;  /* 0x000000000000791b */ /* 0x003fe20003800000 */
.L_x_8062:
        /* <DEDUP_REMOVED lines=14> */
.L_x_8063:
[----:B------:R-:W-:Y:S02]  /*1c030*/  IMAD.MOV.U32 R13, RZ, RZ, R18 ;  /* 0x000000ffff0d7224 */ /* 0x000fe400078e0012 */
[----:B------:R-:W-:Y:S02]  /*1c040*/  IMAD.MOV.U32 R12, RZ, RZ, 0x2 ;  /* 0x00000002ff0c7424 */ /* 0x000fe400078e00ff */
[----:B------:R-:W-:-:S07]  /*1c050*/  IMAD.MOV.U32 R2, RZ, RZ, R14 ;  /* 0x000000ffff027224 */ /* 0x000fce00078e000e */
[----:B------:R-:W-:Y:S05]  /*1c060*/  WARPSYNC.COLLECTIVE R15, `(.L_x_8064) ;  /* 0x000000000f087348 */ /* 0x000fea0003c00000 */
[----:B------:R0:W1:Y:S02]  /*1c070*/  SHFL.IDX P6, R14, R13, R12, R11 ;  /* 0x0000000c0d0e7389 */ /* 0x00006400000c000b */
[----:B01----:R-:W-:Y:S01]  /*1c080*/  ENDCOLLECTIVE ;  /* 0x000000000000791b */ /* 0x003fe20003800000 */
.L_x_8064:
        /* <DEDUP_REMOVED lines=14> */
.L_x_8065:
[----:B------:R-:W-:Y:S02]  /*1c170*/  IMAD.MOV.U32 R13, RZ, RZ, R18 ;  /* 0x000000ffff0d7224 */ /* 0x000fe400078e0012 */
[----:B------:R-:W-:Y:S02]  /*1c180*/  IMAD.MOV.U32 R12, RZ, RZ, 0x3 ;  /* 0x00000003ff0c7424 */ /* 0x000fe400078e00ff */
[----:B------:R-:W-:-:S07]  /*1c190*/  IMAD.MOV.U32 R2, RZ, RZ, R14 ;  /* 0x000000ffff027224 */ /* 0x000fce00078e000e */
[----:B------:R-:W-:Y:S05]  /*1c1a0*/  WARPSYNC.COLLECTIVE R15, `(.L_x_8066) ;  /* 0x000000000f087348 */ /* 0x000fea0003c00000 */
[----:B------:R0:W1:Y:S02]  /*1c1b0*/  SHFL.IDX P6, R14, R13, R12, R11 ;  /* 0x0000000c0d0e7389 */ /* 0x00006400000c000b */
[----:B01----:R-:W-:Y:S01]  /*1c1c0*/  ENDCOLLECTIVE ;  /* 0x000000000000791b */ /* 0x003fe20003800000 */
.L_x_8066:
        /* <DEDUP_REMOVED lines=14> */
.L_x_8067:
[----:B------:R-:W-:Y:S02]  /*1c2b0*/  IMAD.MOV.U32 R13, RZ, RZ, R18 ;  /* 0x000000ffff0d7224 */ /* 0x000fe400078e0012 */
[----:B------:R-:W-:Y:S02]  /*1c2c0*/  IMAD.MOV.U32 R12, RZ, RZ, 0x4 ;  /* 0x00000004ff0c7424 */ /* 0x000fe400078e00ff */
[----:B------:R-:W-:-:S07]  /*1c2d0*/  IMAD.MOV.U32 R2, RZ, RZ, R14 ;  /* 0x000000ffff027224 */ /* 0x000fce00078e000e */
[----:B------:R-:W-:Y:S05]  /*1c2e0*/  WARPSYNC.COLLECTIVE R15, `(.L_x_8068) ;  /* 0x000000000f087348 */ /* 0x000fea0003c00000 */
[----:B------:R0:W1:Y:S02]  /*1c2f0*/  SHFL.IDX P6, R14, R13, R12, R11 ;  /* 0x0000000c0d0e7389 */ /* 0x00006400000c000b */
[----:B01----:R-:W-:Y:S01]  /*1c300*/  ENDCOLLECTIVE ;  /* 0x000000000000791b */ /* 0x003fe20003800000 */
.L_x_8068:
        /* <DEDUP_REMOVED lines=14> */
.L_x_8069:
[----:B------:R-:W-:Y:S02]  /*1c3f0*/  IMAD.MOV.U32 R13, RZ, RZ, R18 ;  /* 0x000000ffff0d7224 */ /* 0x000fe400078e0012 */
[----:B------:R-:W-:Y:S02]  /*1c400*/  IMAD.MOV.U32 R12, RZ, RZ, 0x5 ;  /* 0x00000005ff0c7424 */ /* 0x000fe400078e00ff */
[----:B------:R-:W-:-:S07]  /*1c410*/  IMAD.MOV.U32 R2, RZ, RZ, R14 ;  /* 0x000000ffff027224 */ /* 0x000fce00078e000e */
[----:B------:R-:W-:Y:S05]  /*1c420*/  WARPSYNC.COLLECTIVE R15, `(.L_x_8070) ;  /* 0x000000000f087348 */ /* 0x000fea0003c00000 */
[----:B------:R0:W1:Y:S02]  /*1c430*/  SHFL.IDX P6, R14, R13, R12, R11 ;  /* 0x0000000c0d0e7389 */ /* 0x00006400000c000b */
[----:B01----:R-:W-:Y:S01]  /*1c440*/  ENDCOLLECTIVE ;  /* 0x000000000000791b */ /* 0x003fe20003800000 */
.L_x_8070:
        /* <DEDUP_REMOVED lines=14> */
.L_x_8071:
[----:B------:R-:W-:Y:S02]  /*1c530*/  IMAD.MOV.U32 R13, RZ, RZ, R18 ;  /* 0x000000ffff0d7224 */ /* 0x000fe400078e0012 */
[----:B------:R-:W-:Y:S02]  /*1c540*/  IMAD.MOV.U32 R12, RZ, RZ, 0x6 ;  /* 0x00000006ff0c7424 */ /* 0x000fe400078e00ff */
[----:B------:R-:W-:-:S07]  /*1c550*/  IMAD.MOV.U32 R2, RZ, RZ, R14 ;  /* 0x000000ffff027224 */ /* 0x000fce00078e000e */
[----:B------:R-:W-:Y:S05]  /*1c560*/  WARPSYNC.COLLECTIVE R15, `(.L_x_8072) ;  /* 0x000000000f087348 */ /* 0x000fea0003c00000 */
[----:B------:R0:W1:Y:S02]  /*1c570*/  SHFL.IDX P6, R14, R13, R12, R11 ;  /* 0x0000000c0d0e7389 */ /* 0x00006400000c000b */
[----:B01----:R-:W-:Y:S01]  /*1c580*/  ENDCOLLECTIVE ;  /* 0x000000000000791b */ /* 0x003fe20003800000 */
.L_x_8072:
        /* <DEDUP_REMOVED lines=14> */
.L_x_8073:
[----:B------:R-:W-:Y:S02]  /*1c670*/  IMAD.MOV.U32 R13, RZ, RZ, R18 ;  /* 0x000000ffff0d7224 */ /* 0x000fe400078e0012 */
[----:B------:R-:W-:Y:S02]  /*1c680*/  IMAD.MOV.U32 R12, RZ, RZ, 0x7 ;  /* 0x00000007ff0c7424 */ /* 0x000fe400078e00ff */
[----:B------:R-:W-:-:S07]  /*1c690*/  IMAD.MOV.U32 R2, RZ, RZ, R14 ;  /* 0x000000ffff027224 */ /* 0x000fce00078e000e */
[----:B------:R-:W-:Y:S05]  /*1c6a0*/  WARPSYNC.COLLECTIVE R15, `(.L_x_8074) ;  /* 0x000000000f087348 */ /* 0x000fea0003c00000 */
[----:B------:R0:W1:Y:S02]  /*1c6b0*/  SHFL.IDX P6, R14, R13, R12, R11 ;  /* 0x0000000c0d0e7389 */ /* 0x00006400000c000b */
[----:B01----:R-:W-:Y:S01]  /*1c6c0*/  ENDCOLLECTIVE ;  /* 0x000000000000791b */ /* 0x003fe20003800000 */
.L_x_8074:
        /* <DEDUP_REMOVED lines=13> */
.L_x_8075:
[----:B------:R-:W-:Y:S01]  /*1c7a0*/  @!PT LDS RZ, [RZ] ;  /* 0x00000000fffff984 */ /* 0x000fe20000000800 */
[----:B------:R-:W-:Y:S01]  /*1c7b0*/  @!PT LDS RZ, [RZ] ;  /* 0x00000000fffff984 */ /* 0x000fe20000000800 */
[----:B------:R-:W-:Y:S01]  /*1c7c0*/  @!PT LDS RZ, [RZ] ;  /* 0x00000000fffff984 */ /* 0x000fe20000000800 */
[----:B------:R0:W-:Y:S01]  /*1c7d0*/  LDGSTS.E.BYPASS.LTC128B.128 [R7+0x7400], desc[UR36][R2.64+0x80], !P0 ;  /* 0x0740008002077fae */ /* 0x0001e2000c101d64 */
[----:B------:R-:W-:Y:S05]  /*1c7e0*/  BRA `(.L_x_8076) ;  /* 0xffffffb000dc7947 */ /* 0x000fea000383ffff */
.L_x_7967:
[----:B0-----:R0:W1:Y:S02]  /*1c7f0*/  SYNCS.PHASECHK.TRANS64.TRYWAIT P0, [R0+URZ+0x28860], R3 ;  /* 0x02886003000075a7 */ /* 0x001064000800017f */
[----:B-1----:R-:W-:Y:S05]  /*1c800*/  @!P0 NANOSLEEP.SYNCS 0x989680 ;  /* 0x009896800000895d */ /* 0x002fea0003900000 */
[----:B------:R-:W1:Y:S02]  /*1c810*/  @!P0 SYNCS.PHASECHK.TRANS64 P0, [R0+URZ+0x28860], R3 ;  /* 0x02886003000085a7 */ /* 0x000e64000800007f */
[----:B-1----:R-:W-:Y:S05]  /*1c820*/  @!P0 BRA `(.L_x_7967) ;  /* 0xfffffffc00f08947 */ /* 0x002fea000383ffff */
[----:B------:R-:W-:Y:S05]  /*1c830*/  BRA `(.L_x_8077) ;  /* 0xffffffb400e87947 */ /* 0x000fea000383ffff */
.L_x_7968:
        /* <DEDUP_REMOVED lines=8> */
.L_x_8079:
[----:B------:R-:W-:Y:S05]  /*1c8c0*/  BSYNC B0 ;  /* 0x0000000000007941 */ /* 0x000fea0003800000 */
.L_x_8078:
        /* <DEDUP_REMOVED lines=9> */
.L_x_8080:
        /* <DEDUP_REMOVED lines=12> */
.L_x_8081:
        /* <DEDUP_REMOVED lines=13> */
.L_x_8082:
[----:B------:R-:W-:Y:S02]  /*1caf0*/  IMAD.MOV.U32 R13, RZ, RZ, R18 ;  /* 0x000000ffff0d7224 */ /* 0x000fe400078e0012 */
[----:B------:R-:W-:Y:S02]  /*1cb00*/  IMAD.MOV.U32 R12, RZ, RZ, 0x2 ;  /* 0x00000002ff0c7424 */ /* 0x000fe400078e00ff */
[----:B------:R-:W-:-:S07]  /*1cb10*/  IMAD.MOV.U32 R10, RZ, RZ, R14 ;  /* 0x000000ffff0a7224 */ /* 0x000fce00078e000e */
[----:B------:R-:W-:Y:S05]  /*1cb20*/  WARPSYNC.COLLECTIVE R15, `(.L_x_8083) ;  /* 0x000000000f087348 */ /* 0x000fea0003c00000 */
[----:B------:R0:W1:Y:S02]  /*1cb30*/  SHFL.IDX P6, R14, R13, R12, R11 ;  /* 0x0000000c0d0e7389 */ /* 0x00006400000c000b */
[----:B01----:R-:W-:Y:S01]  /*1cb40*/  ENDCOLLECTIVE ;  /* 0x000000000000791b */ /* 0x003fe20003800000 */
.L_x_8083:
        /* <DEDUP_REMOVED lines=14> */
.L_x_8084:
[----:B------:R-:W-:Y:S02]  /*1cc30*/  IMAD.MOV.U32 R13, RZ, RZ, R18 ;  /* 0x000000ffff0d7224 */ /* 0x000fe400078e0012 */
[----:B------:R-:W-:Y:S01]  /*1cc40*/  IMAD.MOV.U32 R12, RZ, RZ, 0x3 ;  /* 0x00000003ff0c7424 */ /* 0x000fe200078e00ff */
[----:B------:R-:W-:-:S13]  /*1cc50*/  IADD3 R2, P2, R14, R5, RZ ;  /* 0x000000050e027210 */ /* 0x000fda0007f5e0ff */
[----:B------:R-:W-:Y:S05]  /*1cc60*/  WARPSYNC.COLLECTIVE R15, `(.L_x_8085) ;  /* 0x000000000f087348 */ /* 0x000fea0003c00000 */
[----:B------:R0:W1:Y:S02]  /*1cc70*/  SHFL.IDX P6, R14, R13, R12, R11 ;  /* 0x0000000c0d0e7389 */ /* 0x00006400000c000b */
[----:B01----:R-:W-:Y:S01]  /*1cc80*/  ENDCOLLECTIVE ;  /* 0x000000000000791b */ /* 0x003fe20003800000 */
.L_x_8085:
        /* <DEDUP_REMOVED lines=13> */
.L_x_8086:
[----:B------:R-:W-:Y:S02]  /*1cd60*/  IMAD.MOV.U32 R13, RZ, RZ, R18 ;  /* 0x000000ffff0d7224 */ /* 0x000fe400078e0012 */
[----:B------:R-:W-:Y:S01]  /*1cd70*/  IMAD.MOV.U32 R12, RZ, RZ, 0x4 ;  /* 0x00000004ff0c7424 */ /* 0x000fe200078e00ff */
[----:B------:R-:W-:-:S13]  /*1cd80*/  IADD3 R2, P2, R14, R5, RZ ;  /* 0x000000050e027210 */ /* 0x000fda0007f5e0ff */
[----:B------:R-:W-:Y:S05]  /*1cd90*/  WARPSYNC.COLLECTIVE R15, `(.L_x_8087) ;  /* 0x000000000f087348 */ /* 0x000fea0003c00000 */
[----:B------:R0:W1:Y:S02]  /*1cda0*/  SHFL.IDX P6, R14, R13, R12, R11 ;  /* 0x0000000c0d0e7389 */ /* 0x00006400000c000b */
[----:B01----:R-:W-:Y:S01]  /*1cdb0*/  ENDCOLLECTIVE ;  /* 0x000000000000791b */ /* 0x003fe20003800000 */
.L_x_8087:
        /* <DEDUP_REMOVED lines=13> */
.L_x_8088:
[----:B------:R-:W-:Y:S02]  /*1ce90*/  IMAD.MOV.U32 R13, RZ, RZ, R18 ;  /* 0x000000ffff0d7224 */ /* 0x000fe400078e0012 */
[----:B------:R-:W-:Y:S02]  /*1cea0*/  IMAD.MOV.U32 R12, RZ, RZ, 0x5 ;  /* 0x00000005ff0c7424 */ /* 0x000fe400078e00ff */
[----:B------:R-:W-:-:S07]  /*1ceb0*/  IMAD.MOV.U32 R10, RZ, RZ, R14 ;  /* 0x000000ffff0a7224 */ /* 0x000fce00078e000e */
[----:B------:R-:W-:Y:S05]  /*1cec0*/  WARPSYNC.COLLECTIVE R15, `(.L_x_8089) ;  /* 0x000000000f087348 */ /* 0x000fea0003c00000 */
[----:B------:R0:W1:Y:S02]  /*1ced0*/  SHFL.IDX P6, R14, R13, R12, R11 ;  /* 0x0000000c0d0e7389 */ /* 0x00006400000c000b */
[----:B01----:R-:W-:Y:S01]  /*1cee0*/  ENDCOLLECTIVE ;  /* 0x000000000000791b */ /* 0x003fe20003800000 */
.L_x_8089:
        /* <DEDUP_REMOVED lines=14> */
.L_x_8090:
[----:B------:R-:W-:Y:S02]  /*1cfd0*/  IMAD.MOV.U32 R13, RZ, RZ, R18 ;  /* 0x000000ffff0d7224 */ /* 0x000fe400078e0012 */
[----:B------:R-:W-:Y:S01]  /*1cfe0*/  IMAD.MOV.U32 R12, RZ, RZ, 0x6 ;  /* 0x00000006ff0c7424 */ /* 0x000fe200078e00ff */
[----:B------:R-:W-:-:S13]  /*1cff0*/  IADD3 R2, P2, R14, R5, RZ ;  /* 0x000000050e027210 */ /* 0x000fda0007f5e0ff */
[----:B------:R-:W-:Y:S05]  /*1d000*/  WARPSYNC.COLLECTIVE R15, `(.L_x_8091) ;  /* 0x000000000f087348 */ /* 0x000fea0003c00000 */
[----:B------:R0:W1:Y:S02]  /*1d010*/  SHFL.IDX P6, R14, R13, R12, R11 ;  /* 0x0000000c0d0e7389 */ /* 0x00006400000c000b */
[----:B01----:R-:W-:Y:S01]  /*1d020*/  ENDCOLLECTIVE ;  /* 0x000000000000791b */ /* 0x003fe20003800000 */
.L_x_8091:
        /* <DEDUP_REMOVED lines=13> */
.L_x_8092:
[----:B------:R-:W-:Y:S02]  /*1d100*/  IMAD.MOV.U32 R13, RZ, RZ, R18 ;  /* 0x000000ffff0d7224 */ /* 0x000fe400078e0012 */
[----:B------:R-:W-:Y:S02]  /*1d110*/  IMAD.MOV.U32 R12, RZ, RZ, 0x7 ;  /* 0x00000007ff0c7424 */ /* 0x000fe400078e00ff */
[----:B------:R-:W-:-:S07]  /*1d120*/  IMAD.MOV.U32 R10, RZ, RZ, R14 ;  /* 0x000000ffff0a7224 */ /* 0x000fce00078e000e */
[----:B------:R-:W-:Y:S05]  /*1d130*/  WARPSYNC.COLLECTIVE R15, `(.L_x_8093) ;  /* 0x000000000f087348 */ /* 0x000fea0003c00000 */
[----:B------:R0:W1:Y:S02]  /*1d140*/  SHFL.IDX P6, R14, R13, R12, R11 ;  /* 0x0000000c0d0e7389 */ /* 0x00006400000c000b */
[----:B01----:R-:W-:Y:S01]  /*1d150*/  ENDCOLLECTIVE ;  /* 0x000000000000791b */ /* 0x003fe20003800000 */
.L_x_8093:
        /* <DEDUP_REMOVED lines=12> */
.L_x_8094:
[----:B------:R-:W-:Y:S05]  /*1d220*/  BRA `(.L_x_8095) ;  /* 0xffffffb000887947 */ /* 0x000fea000383ffff */
.L_x_7973:
        /* <DEDUP_REMOVED lines=8> */
.L_x_8097:
[----:B------:R-:W-:Y:S05]  /*1d2b0*/  BSYNC B0 ;  /* 0x0000000000007941 */ /* 0x000fea0003800000 */
.L_x_8096:
        /* <DEDUP_REMOVED lines=9> */
.L_x_8098:
        /* <DEDUP_REMOVED lines=23> */
.L_x_8099:
[----:B------:R-:W-:Y:S01]  /*1d4c0*/  IMAD.MOV.U32 R12, RZ, RZ, 0x2 ;  /* 0x00000002ff0c7424 */ /* 0x000fe200078e00ff */
[----:B------:R-:W-:-:S05]  /*1d4d0*/  SEL R6, R14, RZ, P1 ;  /* 0x000000ff0e067207 */ /* 0x000fca0000800000 */
[----:B------:R-:W-:-:S04]  /*1d4e0*/  IMAD.IADD R6, R13, 0x1, R6 ;  /* 0x000000010d067824 */ /* 0x000fc800078e0206 */
[----:B------:R-:W-:-:S07]  /*1d4f0*/  IMAD.MOV.U32 R13, RZ, RZ, R6 ;  /* 0x000000ffff0d7224 */ /* 0x000fce00078e0006 */
[----:B------:R-:W-:Y:S05]  /*1d500*/  WARPSYNC.COLLECTIVE R15, `(.L_x_8100) ;  /* 0x000000000f087348 */ /* 0x000fea0003c00000 */
[----:B------:R0:W1:Y:S02]  /*1d510*/  SHFL.UP P6, R14, R13, R12, R11 ;  /* 0x0400000c0d0e7389 */ /* 0x00006400000c000b */
[----:B01----:R-:W-:Y:S01]  /*1d520*/  ENDCOLLECTIVE ;  /* 0x000000000000791b */ /* 0x003fe20003800000 */
.L_x_8100:
        /* <DEDUP_REMOVED lines=8> */
.L_x_8101:
[----:B------:R-:W-:Y:S01]  /*1d5b0*/  IMAD.MOV.U32 R12, RZ, RZ, 0x8 ;  /* 0x00000008ff0c7424 */ /* 0x000fe200078e00ff */
[----:B------:R-:W-:-:S05]  /*1d5c0*/  SEL R3, R14, RZ, P3 ;  /* 0x000000ff0e037207 */ /* 0x000fca0001800000 */
[----:B------:R-:W-:-:S04]  /*1d5d0*/  IMAD.IADD R3, R2, 0x1, R3 ;  /* 0x0000000102037824 */ /* 0x000fc800078e0203 */
[----:B------:R-:W-:-:S07]  /*1d5e0*/  IMAD.MOV.U32 R13, RZ, RZ, R3 ;  /* 0x000000ffff0d7224 */ /* 0x000fce00078e0003 */
[----:B------:R-:W-:Y:S05]  /*1d5f0*/  WARPSYNC.COLLECTIVE R15, `(.L_x_8102) ;  /* 0x000000000f087348 */ /* 0x000fea0003c00000 */
[----:B------:R0:W1:Y:S02]  /*1d600*/  SHFL.UP P6, R14, R13, R12, R11 ;  /* 0x0400000c0d0e7389 */ /* 0x00006400000c000b */
[----:B01----:R-:W-:Y:S01]  /*1d610*/  ENDCOLLECTIVE ;  /* 0x000000000000791b */ /* 0x003fe20003800000 */
.L_x_8102:
[----:B------:R-:W-:Y:S01]  /*1d620*/  IMAD.MOV.U32 R12, RZ, RZ, 0x10 ;  /* 0x00000010ff0c7424 */ /* 0x000fe200078e00ff */
[----:B------:R-:W-:-:S05]  /*1d630*/  SEL R4, R14, RZ, P4 ;  /* 0x000000ff0e047207 */ /* 0x000fca0002000000 */
[----:B------:R-:W-:-:S04]  /*1d640*/  IMAD.IADD R4, R3, 0x1, R4 ;  /* 0x0000000103047824 */ /* 0x000fc800078e0204 */
[----:B------:R-:W-:-:S07]  /*1d650*/  IMAD.MOV.U32 R13, RZ, RZ, R4 ;  /* 0x000000ffff0d7224 */ /* 0x000fce00078e0004 */
[----:B------:R-:W-:Y:S05]  /*1d660*/  WARPSYNC.COLLECTIVE R15, `(.L_x_8103) ;  /* 0x000000000f087348 */ /* 0x000fea0003c00000 */
[----:B------:R0:W1:Y:S02]  /*1d670*/  SHFL.UP P6, R14, R13, R12, R11 ;  /* 0x0400000c0d0e7389 */ /* 0x00006400000c000b */
[----:B01----:R-:W-:Y:S01]  /*1d680*/  ENDCOLLECTIVE ;  /* 0x000000000000791b */ /* 0x003fe20003800000 */
.L_x_8103:
        /* <DEDUP_REMOVED lines=8> */
.L_x_8104:
[----:B------:R-:W-:Y:S05]  /*1d710*/  BRA `(.L_x_8105) ;  /* 0xffffffb000947947 */ /* 0x000fea000383ffff */
.L_x_7976:
[----:B------:R-:W-:Y:S01]  /*1d720*/  BSSY B0, `(.L_x_8106) ;  /* 0x0000007000007945 */ /* 0x000fe20003800000 */
[----:B------:R-:W-:Y:S02]  /*1d730*/  IMAD.MOV.U32 R12, RZ, RZ, 0x1 ;  /* 0x00000001ff0c7424 */ /* 0x000fe400078e00ff */
[----:B------:R-:W-:Y:S02]  /*1d740*/  IMAD.MOV.U32 R11, RZ, RZ, RZ ;  /* 0x000000ffff0b7224 */ /* 0x000fe400078e00ff */
[----:B------:R-:W-:-:S07]  /*1d750*/  IMAD.MOV.U32 R15, RZ, RZ, -0x1 ;  /* 0xffffffffff0f7424 */ /* 0x000fce00078e00ff */
[----:B------:R-:W-:Y:S05]  /*1d760*/  WARPSYNC.COLLECTIVE R15, `(.L_x_8107) ;  /* 0x000000000f087348 */ /* 0x000fea0003c00000 */
[----:B------:R0:W1:Y:S02]  /*1d770*/  SHFL.UP P6, R14, R13, R12, R11 ;  /* 0x0400000c0d0e7389 */ /* 0x00006400000c000b */
[----:B01----:R-:W-:Y:S01]  /*1d780*/  ENDCOLLECTIVE ;  /* 0x000000000000791b */ /* 0x003fe20003800000 */
.L_x_8107:
[----:B------:R-:W-:Y:S05]  /*1d790*/  BSYNC B0 ;  /* 0x0000000000007941 */ /* 0x000fea0003800000 */
.L_x_8106:
        /* <DEDUP_REMOVED lines=8> */
.L_x_8108:
[----:B------:R-:W-:Y:S01]  /*1d820*/  IMAD.MOV.U32 R12, RZ, RZ, 0x4 ;  /* 0x00000004ff0c7424 */ /* 0x000fe200078e00ff */
[----:B------:R-:W-:-:S05]  /*1d830*/  SEL R2, R14, RZ, P2 ;  /* 0x000000ff0e027207 */ /* 0x000fca0001000000 */
[----:B------:R-:W-:-:S04]  /*1d840*/  IMAD.IADD R2, R13, 0x1, R2 ;  /* 0x000000010d027824 */ /* 0x000fc800078e0202 */
[----:B------:R-:W-:-:S07]  /*1d850*/  IMAD.MOV.U32 R13, RZ, RZ, R2 ;  /* 0x000000ffff0d7224 */ /* 0x000fce00078e0002 */
[----:B------:R-:W-:Y:S05]  /*1d860*/  WARPSYNC.COLLECTIVE R15, `(.L_x_8109) ;  /* 0x000000000f087348 */ /* 0x000fea0003c00000 */
[----:B------:R0:W1:Y:S02]  /*1d870*/  SHFL.UP P6, R14, R13, R12, R11 ;  /* 0x0400000c0d0e7389 */ /* 0x00006400000c000b */
[----:B01----:R-:W-:Y:S01]  /*1d880*/  ENDCOLLECTIVE ;  /* 0x000000000000791b */ /* 0x003fe20003800000 */
.L_x_8109:
[----:B------:R-:W-:Y:S01]  /*1d890*/  IMAD.MOV.U32 R12, RZ, RZ, 0x8 ;  /* 0x00000008ff0c7424 */ /* 0x000fe200078e00ff */
[----:B------:R-:W-:-:S05]  /*1d8a0*/  SEL R3, R14, RZ, P3 ;  /* 0x000000ff0e037207 */ /* 0x000fca0001800000 */
[----:B------:R-:W-:-:S04]  /*1d8b0*/  IMAD.IADD R3, R2, 0x1, R3 ;  /* 0x0000000102037824 */ /* 0x000fc800078e0203 */
[----:B------:R-:W-:-:S07]  /*1d8c0*/  IMAD.MOV.U32 R13, RZ, RZ, R3 ;  /* 0x000000ffff0d7224 */ /* 0x000fce00078e0003 */
[----:B------:R-:W-:Y:S05]  /*1d8d0*/  WARPSYNC.COLLECTIVE R15, `(.L_x_8110) ;  /* 0x000000000f087348 */ /* 0x000fea0003c00000 */
[----:B------:R0:W1:Y:S02]  /*1d8e0*/  SHFL.UP P6, R14, R13, R12, R11 ;  /* 0x0400000c0d0e7389 */ /* 0x00006400000c000b */
[----:B01----:R-:W-:Y:S01]  /*1d8f0*/  ENDCOLLECTIVE ;  /* 0x000000000000791b */ /* 0x003fe20003800000 */
.L_x_8110:
[----:B------:R-:W-:Y:S01]  /*1d900*/  IMAD.MOV.U32 R12, RZ, RZ, 0x10 ;  /* 0x00000010ff0c7424 */ /* 0x000fe200078e00ff */
[----:B------:R-:W-:-:S05]  /*1d910*/  SEL R4, R14, RZ, P4 ;  /* 0x000000ff0e047207 */ /* 0x000fca0002000000 */
[----:B------:R-:W-:-:S04]  /*1d920*/  IMAD.IADD R4, R3, 0x1, R4 ;  /* 0x0000000103047824 */ /* 0x000fc800078e0204 */
[----:B------:R-:W-:-:S07]  /*1d930*/  IMAD.MOV.U32 R13, RZ, RZ, R4 ;  /* 0x000000ffff0d7224 */ /* 0x000fce00078e0004 */
[----:B------:R-:W-:Y:S05]  /*1d940*/  WARPSYNC.COLLECTIVE R15, `(.L_x_8111) ;  /* 0x000000000f087348 */ /* 0x000fea0003c00000 */
[----:B------:R0:W1:Y:S02]  /*1d950*/  SHFL.UP P6, R14, R13, R12, R11 ;  /* 0x0400000c0d0e7389 */ /* 0x00006400000c000b */
[----:B01----:R-:W-:Y:S01]  /*1d960*/  ENDCOLLECTIVE ;  /* 0x000000000000791b */ /* 0x003fe20003800000 */
.L_x_8111:
        /* <DEDUP_REMOVED lines=8> */
.L_x_8112:
[----:B------:R-:W-:Y:S05]  /*1d9f0*/  BRA `(.L_x_8113) ;  /* 0xffffffb000807947 */ /* 0x000fea000383ffff */
.L_x_7978:
[----:B------:R-:W-:Y:S01]  /*1da00*/  BSSY B0, `(.L_x_8114) ;  /* 0x0000006000007945 */ /* 0x000fe20003800000 */
[----:B------:R-:W-:Y:S01]  /*1da10*/  PLOP3.LUT P6, PT, P6, PT, PT, 0x8, 0x0 ;  /* 0x000000000000781c */ /* 0x000fe200037ce170 */
[----:B------:R-:W-:-:S12]  /*1da20*/  IMAD.MOV.U32 R15, RZ, RZ, -0x1 ;  /* 0xffffffffff0f7424 */ /* 0x000fd800078e00ff */
[----:B0-----:R-:W-:Y:S05]  /*1da30*/  WARPSYNC.COLLECTIVE R15, `(.L_x_8115) ;  /* 0x000000000f087348 */ /* 0x001fea0003c00000 */
[----:B------:R-:W-:Y:S01]  /*1da40*/  VOTE.ANY R14, PT, P6 ;  /* 0x00000000000e7806 */ /* 0x000fe200030e0100 */
[----:B0-----:R-:W-:Y:S06]  /*1da50*/  ENDCOLLECTIVE ;  /* 0x000000000000791b */ /* 0x001fec0003800000 */
.L_x_8115:
[----:B------:R-:W-:Y:S05]  /*1da60*/  BSYNC B0 ;  /* 0x0000000000007941 */ /* 0x000fea0003800000 */
.L_x_8114:
        /* <DEDUP_REMOVED lines=8> */
.L_x_8116:
[----:B------:R-:W-:Y:S02]  /*1daf0*/  IMAD.IADD R19, R12, 0x1, R19 ;  /* 0x000000010c137824 */ /* 0x000fe400078e0213 */
[----:B------:R-:W-:Y:S02]  /*1db00*/  IMAD.MOV.U32 R13, RZ, RZ, R8 ;  /* 0x000000ffff0d7224 */ /* 0x000fe400078e0008 */
[----:B------:R-:W-:-:S07]  /*1db10*/  IMAD.MOV.U32 R17, RZ, RZ, R14 ;  /* 0x000000ffff117224 */ /* 0x000fce00078e000e */
[----:B------:R-:W-:Y:S05]  /*1db20*/  WARPSYNC.COLLECTIVE R15, `(.L_x_8117) ;  /* 0x000000000f087348 */ /* 0x000fea0003c00000 */
[----:B------:R0:W1:Y:S02]  /*1db30*/  SHFL.IDX P6, R14, R13, R12, R11 ;  /* 0x0000000c0d0e7389 */ /* 0x00006400000c000b */
[----:B01----:R-:W-:Y:S01]  /*1db40*/  ENDCOLLECTIVE ;  /* 0x000000000000791b */ /* 0x003fe20003800000 */
.L_x_8117:
[----:B------:R-:W-:Y:S01]  /*1db50*/  IMAD.MOV.U32 R8, RZ, RZ, R14 ;  /* 0x000000ffff087224 */ /* 0x000fe200078e000e */
[----:B------:R-:W-:Y:S06]  /*1db60*/  BRA `(.L_x_8118) ;  /* 0xffffffb000647947 */ /* 0x000fec000383ffff */
.L_x_7980:
[----:B------:R-:W-:Y:S01]  /*1db70*/  BSSY B0, `(.L_x_8119) ;  /* 0x0000007000007945 */ /* 0x000fe20003800000 */
[----:B------:R-:W-:Y:S02]  /*1db80*/  IMAD.MOV.U32 R13, RZ, RZ, R2 ;  /* 0x000000ffff0d7224 */ /* 0x000fe400078e0002 */
[----:B------:R-:W-:Y:S02]  /*1db90*/  IMAD.MOV.U32 R11, RZ, RZ, 0x1f ;  /* 0x0000001fff0b7424 */ /* 0x000fe400078e00ff */
[----:B------:R-:W-:-:S07]  /*1dba0*/  IMAD.MOV.U32 R15, RZ, RZ, -0x1 ;  /* 0xffffffffff0f7424 */ /* 0x000fce00078e00ff */
[----:B0-23--:R-:W-:Y:S05]  /*1dbb0*/  WARPSYNC.COLLECTIVE R15, `(.L_x_8120) ;  /* 0x000000000f087348 */ /* 0x00dfea0003c00000 */
[----:B------:R1:W4:Y:S02]  /*1dbc0*/  SHFL.IDX P6, R14, R13, R12, R11 ;  /* 0x0000000c0d0e7389 */ /* 0x00032400000c000b */
[----:B01234-:R-:W-:Y:S01]  /*1dbd0*/  ENDCOLLECTIVE ;  /* 0x000000000000791b */ /* 0x01ffe20003800000 */
.L_x_8120:
[----:B------:R-:W-:Y:S05]  /*1dbe0*/  BSYNC B0 ;  /* 0x0000000000007941 */ /* 0x000fea0003800000 */
.L_x_8119:
[----:B------:R-:W-:Y:S01]  /*1dbf0*/  IMAD.MOV.U32 R6, RZ, RZ, R14 ;  /* 0x000000ffff067224 */ /* 0x000fe200078e000e */
[----:B------:R-:W-:Y:S06]  /*1dc00*/  BRA `(.L_x_7979) ;  /* 0xffffffb000547947 */ /* 0x000fec000383ffff */
.L_x_7986:
[----:B-1----:R1:W3:Y:S02]  /*1dc10*/  SYNCS.PHASECHK.TRANS64.TRYWAIT P0, [R4+URZ+0x28820], R0 ;  /* 0x02882000040075a7 */ /* 0x0022e4000800017f */
[----:B---3--:R-:W-:Y:S05]  /*1dc20*/  @!P0 NANOSLEEP.SYNCS 0x989680 ;  /* 0x009896800000895d */ /* 0x008fea0003900000 */
[----:B------:R-:W3:Y:S02]  /*1dc30*/  @!P0 SYNCS.PHASECHK.TRANS64 P0, [R4+URZ+0x28820], R0 ;  /* 0x02882000040085a7 */ /* 0x000ee4000800007f */
[----:B---3--:R-:W-:Y:S05]  /*1dc40*/  @!P0 BRA `(.L_x_7986) ;  /* 0xfffffffc00f08947 */ /* 0x008fea000383ffff */
[----:B------:R-:W-:Y:S05]  /*1dc50*/  BRA `(.L_x_8121) ;  /* 0xffffffb800ac7947 */ /* 0x000fea000383ffff */
.L_x_7987:
        /* <DEDUP_REMOVED lines=11> */
.L_x_8123:
[----:B------:R-:W-:Y:S05]  /*1dd10*/  BSYNC B0 ;  /* 0x0000000000007941 */ /* 0x000fea0003800000 */
.L_x_8122:
[----:B------:R-:W-:Y:S05]  /*1dd20*/  BRA `(.L_x_8124) ;  /* 0xffffffb800947947 */ /* 0x000fea000383ffff */
.L_x_7990:
[----:B------:R-:W-:Y:S01]  /*1dd30*/  BSSY B1, `(.L_x_8125) ;  /* 0x0000006000017945 */ /* 0x000fe20003800000 */
[----:B------:R-:W-:-:S07]  /*1dd40*/  IMAD.MOV.U32 R15, RZ, RZ, -0x1 ;  /* 0xffffffffff0f7424 */ /* 0x000fce00078e00ff */
[----:B012---:R-:W-:Y:S05]  /*1dd50*/  WARPSYNC.COLLECTIVE R15, `(.L_x_8126) ;  /* 0x000000000f0c7348 */ /* 0x007fea0003c00000 */
[----:B------:R-:W-:Y:S02]  /*1dd60*/  ELECT P6, UR62, PT ;  /* 0x00000000003e782f */ /* 0x000fe400038c0000 */
[----:B------:R-:W-:Y:S01]  /*1dd70*/  MOV R14, UR62 ;  /* 0x0000003e000e7c02 */ /* 0x000fe20008000f00 */
[----:B012---:R-:W-:Y:S10]  /*1dd80*/  ENDCOLLECTIVE ;  /* 0x000000000000791b */ /* 0x007ff40003800000 */
.L_x_8126:
[----:B------:R-:W-:Y:S05]  /*1dd90*/  BSYNC B1 ;  /* 0x0000000000017941 */ /* 0x000fea0003800000 */
.L_x_8125:
[----:B------:R-:W-:Y:S05]  /*1dda0*/  BRA `(.L_x_8127) ;  /* 0xffffffb8008c7947 */ /* 0x000fea000383ffff */
.L_x_7992:
[----:B-1----:R1:W3:Y:S02]  /*1ddb0*/  SYNCS.PHASECHK.TRANS64.TRYWAIT P1, [R5+URZ+0x28840], R0 ;  /* 0x02884000050075a7 */ /* 0x0022e4000802017f */
[----:B---3--:R-:W-:Y:S05]  /*1ddc0*/  @!P1 NANOSLEEP.SYNCS 0x989680 ;  /* 0x009896800000995d */ /* 0x008fea0003900000 */
[----:B------:R-:W3:Y:S02]  /*1ddd0*/  @!P1 SYNCS.PHASECHK.TRANS64 P1, [R5+URZ+0x28840], R0 ;  /* 0x02884000050095a7 */ /* 0x000ee4000802007f */
[----:B---3--:R-:W-:Y:S05]  /*1dde0*/  @!P1 BRA `(.L_x_7992) ;  /* 0xfffffffc00f09947 */ /* 0x008fea000383ffff */
[----:B------:R-:W-:Y:S05]  /*1ddf0*/  BRA `(.L_x_8128) ;  /* 0xffffffb800b47947 */ /* 0x000fea000383ffff */
.L_x_7994:
[----:B---3--:R3:W4:Y:S02]  /*1de00*/  SYNCS.PHASECHK.TRANS64.TRYWAIT P1, [R25+URZ+0x28840], R2 ;  /* 0x02884002190075a7 */ /* 0x008724000802017f */
[----:B----4-:R-:W-:Y:S05]  /*1de10*/  @!P1 NANOSLEEP.SYNCS 0x989680 ;  /* 0x009896800000995d */ /* 0x010fea0003900000 */
[----:B------:R-:W4:Y:S02]  /*1de20*/  @!P1 SYNCS.PHASECHK.TRANS64 P1, [R25+URZ+0x28840], R2 ;  /* 0x02884002190095a7 */ /* 0x000f24000802007f */
[----:B----4-:R-:W-:Y:S05]  /*1de30*/  @!P1 BRA `(.L_x_7994) ;  /* 0xfffffffc00f09947 */ /* 0x010fea000383ffff */
[----:B------:R-:W-:Y:S05]  /*1de40*/  BRA `(.L_x_8129) ;  /* 0xffffffb800c07947 */ /* 0x000fea000383ffff */
.L_x_7996:
[----:B----4-:R4:W0:Y:S02]  /*1de50*/  SYNCS.PHASECHK.TRANS64.TRYWAIT P1, [R5+URZ+0x28860], R0 ;  /* 0x02886000050075a7 */ /* 0x010824000802017f */
[----:B0-----:R-:W-:Y:S05]  /*1de60*/  @!P1 NANOSLEEP.SYNCS 0x989680 ;  /* 0x009896800000995d */ /* 0x001fea0003900000 */
[----:B------:R-:W0:Y:S02]  /*1de70*/  @!P1 SYNCS.PHASECHK.TRANS64 P1, [R5+URZ+0x28860], R0 ;  /* 0x02886000050095a7 */ /* 0x000e24000802007f */
[----:B0-----:R-:W-:Y:S05]  /*1de80*/  @!P1 BRA `(.L_x_7996) ;  /* 0xfffffffc00f09947 */ /* 0x001fea000383ffff */
[----:B------:R-:W-:Y:S05]  /*1de90*/  BRA `(.L_x_8130) ;  /* 0xffffffb800bc7947 */ /* 0x000fea000383ffff */
.L_x_8131:
        /* <DEDUP_REMOVED lines=14> */
.L_x_15978:


//--------------------- .text._ZN7cutlass13device_kernelIN5flash11enable_sm90INS1_16FlashAttnFwdSm90INS1_25CollectiveMainloopFwdSm90ILi2EN4cute5tupleIJNS5_1CILi1EEES8_S8_EEENS6_IJNS7_ILi128EEESA_SA_EEELi128ENS_10bfloat16_tEfNS_4arch4Sm90ELb0ELb1ELb1ELb1ELb1ELb1ELb0ELb1ELb1ELb1ELb1ELb0EEENS1_21CollectiveEpilogueFwdISB_S9_SC_SE_Li256ELb1ELb1ELb1ELb0EEENS1_36VarlenDynamicPersistentTileSchedulerILi128ELi128ELi256ELi128ELb1ELb1ELb1ELb1ELb0ELb1EEEEEEEEEvNT_6ParamsE --------------------------
	.section	.text._ZN7cutlass13device_kernelIN5flash11enable_sm90INS1_16FlashAttnFwdSm90INS1_25CollectiveMainloopFwdSm90ILi2EN4cute5tupleIJNS5_1CILi1EEES8_S8_EEENS6_IJNS7_ILi128EEESA_SA_EEELi128ENS_10bfloat16_tEfNS_4arch4Sm90ELb0ELb1ELb1ELb1ELb1ELb1ELb0ELb1ELb1ELb1ELb1ELb0EEENS1_21CollectiveEpilogueFwdISB_S9_SC_SE_Li256ELb1ELb1ELb1ELb0EEENS1_36VarlenDynamicPersistentTileSchedulerILi128ELi128ELi256ELi128ELb1ELb1ELb1ELb1ELb0ELb1EEEEEEEEEvNT_6ParamsE,"ax",@progbits
	.align	128
.text._ZN7cutlass13device_kernelIN5flash11enable_sm90INS1_16FlashAttnFwdSm90INS1_25CollectiveMainloopFwdSm90ILi2EN4cute5tupleIJNS5_1CILi1EEES8_S8_EEENS6_IJNS7_ILi128EEESA_SA_EEELi128ENS_10bfloat16_tEfNS_4arch4Sm90ELb0ELb1ELb1ELb1ELb1ELb1ELb0ELb1ELb1ELb1ELb1ELb0EEENS1_21CollectiveEpilogueFwdISB_S9_SC_SE_Li256ELb1ELb1ELb1ELb0EEENS1_36VarlenDynamicPersistentTileSchedulerILi128ELi128ELi256ELi128ELb1ELb1ELb1ELb1ELb0ELb1EEEEEEEEEvNT_6ParamsE:
        .type           _ZN7cutlass13device_kernelIN5flash11enable_sm90INS1_16FlashAttnFwdSm90INS1_25CollectiveMainloopFwdSm90ILi2EN4cute5tupleIJNS5_1CILi1EEES8_S8_EEENS6_IJNS7_ILi128EEESA_SA_EEELi128ENS_10bfloat16_tEfNS_4arch4Sm90ELb0ELb1ELb1ELb1ELb1ELb1ELb0ELb1ELb1ELb1ELb1ELb0EEENS1_21CollectiveEpilogueFwdISB_S9_SC_SE_Li256ELb1ELb1ELb1ELb0EEENS1_36VarlenDynamicPersistentTileSchedulerILi128ELi128ELi256ELi128ELb1ELb1ELb1ELb1ELb0ELb1EEEEEEEEEvNT_6ParamsE,@function
        .size           _ZN7cutlass13device_kernelIN5flash11enable_sm90INS1_16FlashAttnFwdSm90INS1_25CollectiveMainloopFwdSm90ILi2EN4cute5tupleIJNS5_1CILi1EEES8_S8_EEENS6_IJNS7_ILi128EEESA_SA_EEELi128ENS_10bfloat16_tEfNS_4arch4Sm90ELb0ELb1ELb1ELb1ELb1ELb1ELb0ELb1ELb1ELb1ELb1ELb0EEENS1_21CollectiveEpilogueFwdISB_S9_SC_SE_Li256ELb1ELb1ELb1ELb0EEENS1_36VarlenDynamicPersistentTileSchedulerILi128ELi128ELi256ELi128ELb1ELb1ELb1ELb1ELb0ELb1EEEEEEEEEvNT_6ParamsE,(.L_x_15979 - _ZN7cutlass13device_kernelIN5flash11enable_sm90INS1_16FlashAttnFwdSm90INS1_25CollectiveMainloopFwdSm90ILi2EN4cute5tupleIJNS5_1CILi1EEES8_S8_EEENS6_IJNS7_ILi128EEESA_SA_EEELi128ENS_10bfloat16_tEfNS_4arch4Sm90ELb0ELb1ELb1ELb1ELb1ELb1ELb0ELb1ELb1ELb1ELb1ELb0EEENS1_21CollectiveEpilogueFwdISB_S9_SC_SE_Li256ELb1ELb1ELb1ELb0EEENS1_36VarlenDynamicPersistentTileSchedulerILi128ELi128ELi256ELi128ELb1ELb1ELb1ELb1ELb0ELb1EEEEEEEEEvNT_6ParamsE)
        .other          _ZN7cutlass13device_kernelIN5flash11enable_sm90INS1_16FlashAttnFwdSm90INS1_25CollectiveMainloopFwdSm90ILi2EN4cute5tupleIJNS5_1CILi1EEES8_S8_EEENS6_IJNS7_ILi128EEESA_SA_EEELi128ENS_10bfloat16_tEfNS_4arch4Sm90ELb0ELb1ELb1ELb1ELb1ELb1ELb0ELb1ELb1ELb1ELb1ELb0EEENS1_21CollectiveEpilogueFwdISB_S9_SC_SE_Li256ELb1ELb1ELb1ELb0EEENS1_36VarlenDynamicPersistentTileSchedulerILi128ELi128ELi256ELi128ELb1ELb1ELb1ELb1ELb0ELb1EEEEEEEEEvNT_6ParamsE,@"STO_CUDA_ENTRY STV_DEFAULT"
_ZN7cutlass13device_kernelIN5flash11enable_sm90INS1_16FlashAttnFwdSm90INS1_25CollectiveMainloopFwdSm90ILi2EN4cute5tupleIJNS5_1CILi1EEES8_S8_EEENS6_IJNS7_ILi128EEESA_SA_EEELi128ENS_10bfloat16_tEfNS_4arch4Sm90ELb0ELb1ELb1ELb1ELb1ELb1ELb0ELb1ELb1ELb1ELb1ELb0EEENS1_21CollectiveEpilogueFwdISB_S9_SC_SE_Li256ELb1ELb1ELb1ELb0EEENS1_36VarlenDynamicPersistentTileSchedulerILi128ELi128ELi256ELi128ELb1ELb1ELb1ELb1ELb0ELb1EEEEEEEEEvNT_6ParamsE:
        /* <DEDUP_REMOVED lines=18> */
.L_x_8133:
[----:B------:R-:W-:Y:S05]  /*0120*/  BSYNC B0 ;  /* 0x0000000000007941 */ /* 0x000fea0003800000 */
.L_x_8132:
        /* <DEDUP_REMOVED lines=41> */
.L_x_8134:
        /* <DEDUP_REMOVED lines=22> */
.L_x_8135:
        /* <DEDUP_REMOVED lines=18> */
.L_x_8136:
        /* <DEDUP_REMOVED lines=22> */
.L_x_8137:
        /* <DEDUP_REMOVED lines=22> */
.L_x_8138:
        /* <DEDUP_REMOVED lines=8> */
.L_x_8141:
[----:B------:R-:W-:-:S08]  /*0980*/  NOP ;  /* 0x0000000000007918 */ /* 0x000fd00000000000 */
[----:B------:R-:W0:Y:S02]  /*0990*/  USETMAXREG.TRY_ALLOC.CTAPOOL UP0, 0xe8 ;  /* 0x000000e8000079c8 */ /* 0x000e240008000600 */
[----:B0-----:R-:W-:-:S13]  /*09a0*/  PLOP3.LUT P0, PT, PT, PT, UP0, 0x80, 0x0 ;  /* 0x000000000000781c */ /* 0x001fda0003f0f008 */
[----:B------:R-:W-:Y:S05]  /*09b0*/  @!P0 BRA `(.L_x_8141) ;  /* 0xfffffffc00f08947 */ /* 0x000fea000383ffff */
[----:B------:R-:W-:Y:S01]  /*09c0*/  SHF.R.U32.HI R2, RZ, 0x7, R0 ;  /* 0x00000007ff027819 */ /* 0x000fe20000011600 */
[----:B------:R-:W0:Y:S08]  /*09d0*/  S2UR UR38, SR_CgaCtaId ;  /* 0x00000000002679c3 */ /* 0x000e300000008800 */
[----:B------:R-:W-:Y:S06]  /*09e0*/  BAR.ARV 0x8, 0x180 ;  /* 0x0206000000007b1d */ /* 0x000fec0000002000 */
[----:B------:R-:W-:Y:S01]  /*09f0*/  ISETP.NE.AND P0, PT, R2, 0x1, PT ;  /* 0x000000010200780c */ /* 0x000fe20003f05270 */
[----:B------:R-:W-:-:S12]  /*0a00*/  UMOV UR4, 0x400 ;  /* 0x0000040000047882 */ /* 0x000fd80000000000 */
[----:B------:R-:W-:Y:S06]  /*0a10*/  @!P0 BAR.ARV 0x9, 0x100 ;  /* 0x0244000000008b1d */ /* 0x000fec0000002000 */
[----:B0-----:R-:W-:Y:S02]  /*0a20*/  ULEA UR4, UR38, UR4, 0x18 ;  /* 0x0000000426047291 */ /* 0x001fe4000f8ec03f */
[----:B------:R-:W-:Y:S04]  /*0a30*/  BAR.SYNC.DEFER_BLOCKING 0x5, 0x180 ;  /* 0x0146000000007b1d */ /* 0x000fe80000010000 */
[----:B------:R-:W-:-:S02]  /*0a40*/  IMAD.U32 R18, RZ, RZ, UR4 ;  /* 0x00000004ff127e24 */ /* 0x000fc4000f8e00ff */
[----:B------:R-:W-:-:S03]  /*0a50*/  ULDC UR4, c[0x0][0xc3c] ;  /* 0x00030f0000047ab9 */ /* 0x000fc60000000800 */
[----:B------:R-:W0:Y:S01]  /*0a60*/  LDS.128 R28, [R18+0x288d0] ;  /* 0x0288d000121c7984 */ /* 0x000e220000000c00 */
[----:B------:R-:W-:Y:S06]  /*0a70*/  BAR.ARV 0x4, 0x180 ;  /* 0x0106000000007b1d */ /* 0x000fec0000002000 */
[----:B0-----:R-:W-:-:S13]  /*0a80*/  ISETP.GE.AND P0, PT, R31, UR4, PT ;  /* 0x000000041f007c0c */ /* 0x001fda000bf06270 */
[----:B------:R-:W-:Y:S05]  /*0a90*/  @P0 BRA `(.L_x_8142) ;  /* 0x0000028000740947 */ /* 0x000fea0003800000 */
[----:B------:R-:W-:Y:S01]  /*0aa0*/  VIADD R0, R0, 0xffffff80 ;  /* 0xffffff8000007836 */ /* 0x000fe20000000000 */
[----:B------:R-:W-:Y:S01]  /*0ab0*/  ULOP3.LUT UR39, UR36, 0x1, URZ, 0xfc, !UPT ;  /* 0x0000000124277892 */ /* 0x000fe2000f8efc3f */
[----:B------:R-:W-:Y:S01]  /*0ac0*/  VIADD R212, R18, 0x10400 ;  /* 0x0001040012d47836 */ /* 0x000fe20000000000 */
[----:B------:R-:W-:Y:S01]  /*0ad0*/  UMOV UR37, URZ ;  /* 0x0000003f00257c82 */ /* 0x000fe20008000000 */
[----:B------:R-:W-:Y:S01]  /*0ae0*/  IMAD.MOV.U32 R19, RZ, RZ, RZ ;  /* 0x000000ffff137224 */ /* 0x000fe200078e00ff */
[----:B------:R-:W-:Y:S01]  /*0af0*/  SHF.R.S32.HI R3, RZ, 0x1f, R0 ;  /* 0x0000001fff037819 */ /* 0x000fe20000011400 */
[----:B------:R-:W-:Y:S02]  /*0b00*/  IMAD.MOV.U32 R197, RZ, RZ, RZ ;  /* 0x000000ffffc57224 */ /* 0x000fe400078e00ff */
[----:B------:R-:W-:Y:S01]  /*0b10*/  IMAD.MOV.U32 R187, RZ, RZ, RZ ;  /* 0x000000ffffbb7224 */ /* 0x000fe200078e00ff */
[CC--:B------:R-:W-:Y:S01]  /*0b20*/  LEA.HI R2, R3.reuse, R0.reuse, RZ, 0x7 ;  /* 0x0000000003027211 */ /* 0x0c0fe200078f38ff */
[----:B------:R-:W-:Y:S01]  /*0b30*/  IMAD.MOV.U32 R184, RZ, RZ, RZ ;  /* 0x000000ffffb87224 */ /* 0x000fe200078e00ff */
[----:B------:R-:W-:-:S02]  /*0b40*/  LEA.HI R4, R3, R0, RZ, 0x4 ;  /* 0x0000000003047211 */ /* 0x000fc400078f20ff */
[----:B------:R-:W-:Y:S02]  /*0b50*/  LOP3.LUT R5, R2, 0xffffff80, RZ, 0xc0, !PT ;  /* 0xffffff8002057812 */ /* 0x000fe400078ec0ff */
[----:B------:R-:W-:Y:S02]  /*0b60*/  SHF.R.S32.HI R7, RZ, 0x4, R4 ;  /* 0x00000004ff077819 */ /* 0x000fe40000011404 */
[----:B------:R-:W-:Y:S01]  /*0b70*/  SHF.R.S32.HI R13, RZ, 0x7, R2 ;  /* 0x00000007ff0d7819 */ /* 0x000fe20000011402 */
[----:B------:R-:W-:Y:S01]  /*0b80*/  IMAD.IADD R14, R0, 0x1, -R5 ;  /* 0x00000001000e7824 */ /* 0x000fe200078e0a05 */
[CC--:B------:R-:W-:Y:S02]  /*0b90*/  LEA.HI R5, R3.reuse, R0.reuse, RZ, 0x5 ;  /* 0x0000000003057211 */ /* 0x0c0fe400078f28ff */
[----:B------:R-:W-:Y:S02]  /*0ba0*/  LEA.HI R188, R3, R0, RZ, 0x3 ;  /* 0x0000000003bc7211 */ /* 0x000fe400078f18ff */
[----:B------:R-:W-:Y:S01]  /*0bb0*/  SHF.R.S32.HI R8, RZ, 0x1f, R14 ;  /* 0x0000001fff087819 */ /* 0x000fe2000001140e */
[----:B------:R-:W-:Y:S01]  /*0bc0*/  IMAD.SHL.U32 R6, R5, 0x20, RZ ;  /* 0x0000002005067824 */ /* 0x000fe200078e00ff */
[----:B------:R-:W-:Y:S01]  /*0bd0*/  LOP3.LUT R5, R4, 0x3fffff0, RZ, 0xc0, !PT ;  /* 0x03fffff004057812 */ /* 0x000fe200078ec0ff */
[----:B------:R-:W-:Y:S01]  /*0be0*/  STL [R1+0x8], R14 ;  /* 0x0000080e01007387 */ /* 0x000fe20000100800 */
[----:B------:R-:W-:-:S02]  /*0bf0*/  LEA.HI R10, R8, R14, RZ, 0x2 ;  /* 0x0000000e080a7211 */ /* 0x000fc400078f10ff */
[----:B------:R-:W-:Y:S01]  /*0c00*/  LOP3.LUT R6, R6, 0xfffffc00, RZ, 0xc0, !PT ;  /* 0xfffffc0006067812 */ /* 0x000fe200078ec0ff */
[----:B------:R-:W-:Y:S01]  /*0c10*/  IMAD.IADD R5, R0, 0x1, -R5 ;  /* 0x0000000100057824 */ /* 0x000fe200078e0a05 */
[--C-:B------:R-:W-:Y:S01]  /*0c20*/  SHF.R.S32.HI R11, RZ, 0x2, R10.reuse ;  /* 0x00000002ff0b7819 */ /* 0x100fe2000001140a */
[----:B------:R0:W-:Y:S01]  /*0c30*/  STL [R1+0x34], R13 ;  /* 0x0000340d01007387 */ /* 0x0001e20000100800 */
[----:B------:R-:W-:Y:S01]  /*0c40*/  SHF.R.S32.HI R12, RZ, 0x1f, R10 ;  /* 0x0000001fff0c7819 */ /* 0x000fe2000001140a */
[----:B------:R-:W-:Y:S01]  /*0c50*/  IMAD R9, R5, 0x40, R6 ;  /* 0x0000004005097824 */ /* 0x000fe200078e0206 */
[----:B------:R-:W-:Y:S02]  /*0c60*/  LEA.HI R5, R3, R0, RZ, 0x2 ;  /* 0x0000000003057211 */ /* 0x000fe400078f10ff */
[----:B------:R-:W-:Y:S02]  /*0c70*/  LEA.HI R4, R4, R7, RZ, 0x1 ;  /* 0x0000000704047211 */ /* 0x000fe400078f08ff */
[----:B------:R-:W-:-:S02]  /*0c80*/  LOP3.LUT R5, R5, 0xfffffffc, RZ, 0xc0, !PT ;  /* 0xfffffffc05057812 */ /* 0x000fc400078ec0ff */
[----:B------:R-:W-:Y:S02]  /*0c90*/  LEA.HI R12, R12, R11, RZ, 0x3 ;  /* 0x0000000b0c0c7211 */ /* 0x000fe400078f18ff */
[----:B------:R-:W-:Y:S01]  /*0ca0*/  LOP3.LUT R4, R4, 0x1ffffffe, RZ, 0xc0, !PT ;  /* 0x1ffffffe04047812 */ /* 0x000fe200078ec0ff */
[----:B------:R-:W-:Y:S01]  /*0cb0*/  IMAD.IADD R6, R0, 0x1, -R5 ;  /* 0x0000000100067824 */ /* 0x000fe200078e0a05 */
[----:B------:R-:W-:Y:S02]  /*0cc0*/  LEA.HI R2, R2, R13, RZ, 0x1 ;  /* 0x0000000d02027211 */ /* 0x000fe400078f08ff */
[----:B------:R-:W-:Y:S01]  /*0cd0*/  LOP3.LUT R12, R12, 0xfffffff8, RZ, 0xc0, !PT ;  /* 0xfffffff80c0c7812 */ /* 0x000fe200078ec0ff */
[----:B------:R-:W-:Y:S01]  /*0ce0*/  IMAD.IADD R4, R7, 0x1, -R4 ;  /* 0x0000000107047824 */ /* 0x000fe200078e0a04 */
[----:B------:R-:W-:Y:S02]  /*0cf0*/  LEA.HI R8, R8, R14, RZ, 0x5 ;  /* 0x0000000e08087211 */ /* 0x000fe400078f28ff */
[----:B------:R-:W-:Y:S01]  /*0d00*/  LOP3.LUT R5, R188, 0xfffffff8, RZ, 0xc0, !PT ;  /* 0xfffffff8bc057812 */ /* 0x000fe200078ec0ff */
[----:B------:R-:W-:Y:S01]  /*0d10*/  IMAD.IADD R11, R11, 0x1, -R12 ;  /* 0x000000010b0b7824 */ /* 0x000fe200078e0a0c */
[----:B------:R-:W-:-:S02]  /*0d20*/  LOP3.LUT R2, R2, 0x3fffffe, RZ, 0xc0, !PT ;  /* 0x03fffffe02027812 */ /* 0x000fc400078ec0ff */
[----:B------:R-:W-:Y:S01]  /*0d30*/  SHF.R.S32.HI R188, RZ, 0x3, R188 ;  /* 0x00000003ffbc7819 */ /* 0x000fe200000114bc */
[----:B------:R-:W-:Y:S01]  /*0d40*/  IMAD.IADD R220, R0, 0x1, -R5 ;  /* 0x0000000100dc7824 */ /* 0x000fe200078e0a05 */
[----:B------:R-:W-:Y:S01]  /*0d50*/  SHF.R.S32.HI R8, RZ, 0x5, R8 ;  /* 0x00000005ff087819 */ /* 0x000fe20000011408 */
[----:B------:R-:W-:Y:S01]  /*0d60*/  IMAD.IADD R2, R13, 0x1, -R2 ;  /* 0x000000010d027824 */ /* 0x000fe200078e0a02 */
[----:B------:R-:W-:Y:S01]  /*0d70*/  LEA.HI R3, R3, R0, RZ, 0x6 ;  /* 0x0000000003037211 */ /* 0x000fe200078f30ff */
[----:B------:R-:W-:Y:S01]  /*0d80*/  IMAD R0, R4, 0x8, R9 ;  /* 0x0000000804007824 */ /* 0x000fe200078e0209 */
[----:B------:R-:W-:Y:S01]  /*0d90*/  LEA.HI R7, R6, R6, RZ, 0x1 ;  /* 0x0000000606077211 */ /* 0x000fe200078f08ff */
[----:B------:R-:W-:Y:S01]  /*0da0*/  VIADD R15, R188, 0x20 ;  /* 0x00000020bc0f7836 */ /* 0x000fe20000000000 */
[----:B------:R-:W-:Y:S01]  /*0db0*/  LOP3.LUT R10, R10, 0x7ffffffc, RZ, 0xc0, !PT ;  /* 0x7ffffffc0a0a7812 */ /* 0x000fe200078ec0ff */
[----:B------:R-:W-:Y:S01]  /*0dc0*/  IMAD R11, R8, 0x10, R11 ;  /* 0x00000010080b7824 */ /* 0x000fe200078e020b */
[----:B------:R1:W-:Y:S01]  /*0dd0*/  STL [R1+0x3c], R0 ;  /* 0x00003c0001007387 */ /* 0x0003e20000100800 */
[----:B0-----:R-:W-:Y:S01]  /*0de0*/  VIADD R13, R188, 0x40 ;  /* 0x00000040bc0d7836 */ /* 0x001fe20000000000 */
[----:B------:R-:W-:Y:S01]  /*0df0*/  LOP3.LUT R7, R7, 0x1ffffffe, RZ, 0xc0, !PT ;  /* 0x1ffffffe07077812 */ /* 0x000fe200078ec0ff */
[----:B------:R-:W-:-:S02]  /*0e00*/  IMAD.SHL.U32 R3, R3, 0x8, RZ ;  /* 0x0000000803037824 */ /* 0x000fc400078e00ff */
[----:B------:R-:W-:Y:S01]  /*0e10*/  IMAD R8, R2, 0x40, R11 ;  /* 0x0000004002087824 */ /* 0x000fe200078e020b */
[----:B------:R-:W-:Y:S01]  /*0e20*/  SHF.R.S32.HI R2, RZ, 0x1f, R13 ;  /* 0x0000001fff027819 */ /* 0x000fe2000001140d */
[C---:B------:R-:W-:Y:S01]  /*0e30*/  IMAD.SHL.U32 R207, R188.reuse, 0x40, RZ ;  /* 0x00000040bccf7824 */ /* 0x040fe200078e00ff */
[----:B------:R-:W-:Y:S01]  /*0e40*/  LOP3.LUT R211, R3, 0xfffffe00, RZ, 0xc0, !PT ;  /* 0xfffffe0003d37812 */ /* 0x000fe200078ec0ff */
[----:B------:R-:W-:Y:S01]  /*0e50*/  VIADD R12, R188, 0x60 ;  /* 0x00000060bc0c7836 */ /* 0x000fe20000000000 */
[----:B-1----:R-:W-:Y:S01]  /*0e60*/  SHF.R.S32.HI R0, RZ, 0x1f, R15 ;  /* 0x0000001fff007819 */ /* 0x002fe2000001140f */
[----:B------:R-:W-:Y:S01]  /*0e70*/  IMAD.SHL.U32 R203, R15, 0x40, RZ ;  /* 0x000000400fcb7824 */ /* 0x000fe200078e00ff */
[----:B------:R-:W-:Y:S01]  /*0e80*/  LEA.HI R4, R2, R13, RZ, 0x3 ;  /* 0x0000000d02047211 */ /* 0x000fe200078f18ff */
[----:B------:R-:W-:Y:S01]  /*0e90*/  IMAD.SHL.U32 R16, R220, 0x8, RZ ;  /* 0x00000008dc107824 */ /* 0x000fe200078e00ff */
[----:B------:R-:W-:Y:S01]  /*0ea0*/  LEA.HI R3, R0, R15, RZ, 0x3 ;  /* 0x0000000f00037211 */ /* 0x000fe200078f18ff */
[----:B------:R-:W-:Y:S01]  /*0eb0*/  IMAD.SHL.U32 R202, R13, 0x40, RZ ;  /* 0x000000400dca7824 */ /* 0x000fe200078e00ff */
[----:B------:R-:W-:Y:S01]  /*0ec0*/  LOP3.LUT R207, R207, 0x1c0, RZ, 0xc0, !PT ;  /* 0x000001c0cfcf7812 */ /* 0x000fe200078ec0ff */
[----:B------:R-:W-:Y:S01]  /*0ed0*/  IMAD.IADD R7, R6, 0x1, -R7 ;  /* 0x0000000106077824 */ /* 0x000fe200078e0a07 */
[----:B------:R-:W-:Y:S01]  /*0ee0*/  SHF.R.S32.HI R5, RZ, 0x1f, R12 ;  /* 0x0000001fff057819 */ /* 0x000fe2000001140c */
[----:B------:R-:W-:Y:S01]  /*0ef0*/  IMAD.SHL.U32 R3, R3, 0x40, RZ ;  /* 0x0000004003037824 */ /* 0x000fe200078e00ff */
[----:B------:R-:W-:Y:S01]  /*0f00*/  LOP3.LUT R203, R203, 0x1c0, RZ, 0xc0, !PT ;  /* 0x000001c0cbcb7812 */ /* 0x000fe200078ec0ff */
[----:B------:R-:W-:Y:S01]  /*0f10*/  IMAD.SHL.U32 R4, R4, 0x40, RZ ;  /* 0x0000004004047824 */ /* 0x000fe200078e00ff */
[----:B------:R-:W-:Y:S01]  /*0f20*/  LOP3.LUT R0, R207, 0x38, R16, 0xf8, !PT ;  /* 0x00000038cf007812 */ /* 0x000fe200078ef810 */
[----:B------:R-:W-:Y:S01]  /*0f30*/  IMAD.SHL.U32 R201, R12, 0x40, RZ ;  /* 0x000000400cc97824 */ /* 0x000fe200078e00ff */
[----:B------:R-:W-:Y:S01]  /*0f40*/  SHF.R.U32.HI R6, RZ, 0x3, R207 ;  /* 0x00000003ff067819 */ /* 0x000fe200000116cf */
[----:B------:R-:W-:Y:S01]  /*0f50*/  IMAD.IADD R10, R14, 0x1, -R10 ;  /* 0x000000010e0a7824 */ /* 0x000fe200078e0a0a */
[----:B------:R-:W-:Y:S01]  /*0f60*/  LEA.HI R5, R5, R12, RZ, 0x3 ;  /* 0x0000000c05057211 */ /* 0x000fe200078f18ff */
[----:B------:R-:W-:Y:S01]  /*0f70*/  STL [R1+0x38], R8 ;  /* 0x0000380801007387 */ /* 0x000fe20000100800 */
[----:B------:R-:W-:Y:S01]  /*0f80*/  LOP3.LUT R202, R202, 0x1c0, RZ, 0xc0, !PT ;  /* 0x000001c0caca7812 */ /* 0x000fe200078ec0ff */
[----:B------:R-:W-:Y:S01]  /*0f90*/  IMAD.SHL.U32 R189, R10, 0x2, RZ ;  /* 0x000000020abd7824 */ /* 0x000fe200078e00ff */
[----:B------:R-:W-:Y:S01]  /*0fa0*/  LOP3.LUT R219, R211, R0, R6, 0xf6, !PT ;  /* 0x00000000d3db7212 */ /* 0x000fe200078ef606 */
[----:B------:R-:W-:Y:S01]  /*0fb0*/  IMAD.SHL.U32 R5, R5, 0x40, RZ ;  /* 0x0000004005057824 */ /* 0x000fe200078e00ff */
[----:B------:R-:W-:Y:S01]  /*0fc0*/  SHF.R.U32.HI R13, RZ, 0x3, R203 ;  /* 0x00000003ff0d7819 */ /* 0x000fe200000116cb */
[----:B------:R-:W-:Y:S01]  /*0fd0*/  VIADD R229, R189, 0x50 ;  /* 0x00000050bde57836 */ /* 0x000fe20000000000 */
[----:B------:R-:W-:Y:S01]  /*0fe0*/  LOP3.LUT R9, R203, 0x38, R16, 0xf8, !PT ;  /* 0x00000038cb097812 */ /* 0x000fe200078ef810 */
[----:B------:R-:W-:Y:S01]  /*0ff0*/  VIADD R228, R189, 0x58 ;  /* 0x00000058bde47836 */ /* 0x000fe20000000000 */
[----:B------:R-:W-:Y:S01]  /*1000*/  LOP3.LUT R210, R3, 0xfffffe00, RZ, 0xc0, !PT ;  /* 0xfffffe0003d27812 */ /* 0x000fe200078ec0ff */
[C---:B------:R-:W-:Y:S01]  /*1010*/  VIADD R227, R189.reuse, 0x60 ;  /* 0x00000060bde37836 */ /* 0x040fe20000000000 */
[----:B------:R-:W-:Y:S01]  /*1020*/  SHF.R.U32.HI R12, RZ, 0x3, R202 ;  /* 0x00000003ff0c7819 */ /* 0x000fe200000116ca */
[----:B------:R-:W-:Y:S01]  /*1030*/  IMAD.SHL.U32 R22, R220, 0x4, RZ ;  /* 0x00000004dc167824 */ /* 0x000fe200078e00ff */
[----:B------:R-:W-:Y:S01]  /*1040*/  LOP3.LUT R0, R202, 0x38, R16, 0xf8, !PT ;  /* 0x00000038ca007812 */ /* 0x000fe200078ef810 */
[----:B------:R-:W-:Y:S01]  /*1050*/  VIADD R2, R16, 0x40 ;  /* 0x0000004010027836 */ /* 0x000fe20000000000 */
[----:B------:R-:W-:Y:S01]  /*1060*/  LOP3.LUT R209, R4, 0xfffffe00, RZ, 0xc0, !PT ;  /* 0xfffffe0004d17812 */ /* 0x000fe200078ec0ff */
[----:B------:R-:W-:Y:S01]  /*1070*/  VIADD R226, R189, 0x68 ;  /* 0x00000068bde27836 */ /* 0x000fe20000000000 */
[----:B------:R-:W-:Y:S01]  /*1080*/  LOP3.LUT R201, R201, 0x1c0, RZ, 0xc0, !PT ;  /* 0x000001c0c9c97812 */ /* 0x000fe200078ec0ff */
[C---:B------:R-:W-:Y:S01]  /*1090*/  VIADD R225, R189.reuse, 0x70 ;  /* 0x00000070bde17836 */ /* 0x040fe20000000000 */
[----:B------:R-:W-:Y:S01]  /*10a0*/  LOP3.LUT R9, R210, R9, R13, 0xf6, !PT ;  /* 0x00000009d2097212 */ /* 0x000fe200078ef60d */
[----:B------:R-:W-:Y:S01]  /*10b0*/  VIADD R224, R189, 0x78 ;  /* 0x00000078bde07836 */ /* 0x000fe20000000000 */
[----:B------:R-:W-:Y:S01]  /*10c0*/  LOP3.LUT R3, R209, R0, R12, 0xf6, !PT ;  /* 0x00000000d1037212 */ /* 0x000fe200078ef60c */
[----:B------:R-:W-:Y:S01]  /*10d0*/  VIADD R186, R22, 0x20 ;  /* 0x0000002016ba7836 */ /* 0x000fe20000000000 */
[----:B------:R-:W-:Y:S01]  /*10e0*/  SHF.R.U32.HI R6, RZ, 0x3, R201 ;  /* 0x00000003ff067819 */ /* 0x000fe200000116c9 */
[----:B------:R-:W-:Y:S01]  /*10f0*/  IMAD R4, R9, 0x2, R212 ;  /* 0x0000000209047824 */ /* 0x000fe200078e02d4 */
[----:B------:R-:W-:Y:S01]  /*1100*/  LOP3.LUT R11, R201, 0x38, R16, 0xf8, !PT ;  /* 0x00000038c90b7812 */ /* 0x000fe200078ef810 */
[----:B------:R-:W-:Y:S01]  /*1110*/  IMAD R0, R3, 0x2, R212 ;  /* 0x0000000203007824 */ /* 0x000fe200078e02d4 */
[----:B------:R-:W-:Y:S01]  /*1120*/  LOP3.LUT R208, R5, 0xfffffe00, RZ, 0xc0, !PT ;  /* 0xfffffe0005d07812 */ /* 0x000fe200078ec0ff */
[----:B------:R-:W-:Y:S01]  /*1130*/  IMAD R200, R7, 0x8, R8 ;  /* 0x0000000807c87824 */ /* 0x000fe200078e0208 */
[----:B------:R0:W-:Y:S01]  /*1140*/  STL [R1+0x30], R4 ;  /* 0x0000300401007387 */ /* 0x0001e20000100800 */
[----:B------:R-:W-:-:S02]  /*1150*/  SHF.R.S32.HI R23, RZ, 0x1f, R22 ;  /* 0x0000001fff177819 */ /* 0x000fc40000011416 */
[----:B------:R-:W-:Y:S01]  /*1160*/  LOP3.LUT R11, R208, R11, R6, 0xf6, !PT ;  /* 0x0000000bd00b7212 */ /* 0x000fe200078ef606 */
[----:B------:R1:W-:Y:S01]  /*1170*/  STL [R1+0x2c], R0 ;  /* 0x00002c0001007387 */ /* 0x0003e20000100800 */
[----:B------:R-:W-:Y:S02]  /*1180*/  SHF.R.S32.HI R17, RZ, 0x1f, R16 ;  /* 0x0000001fff117819 */ /* 0x000fe40000011410 */
[----:B------:R-:W-:Y:S01]  /*1190*/  SHF.R.S32.HI R185, RZ, 0x1f, R2 ;  /* 0x0000001fffb97819 */ /* 0x000fe20000011402 */
[--C-:B------:R-:W-:Y:S01]  /*11a0*/  IMAD R3, R11, 0x2, R212.reuse ;  /* 0x000000020b037824 */ /* 0x100fe200078e02d4 */
[----:B0-----:R-:W-:Y:S01]  /*11b0*/  SHF.R.S32.HI R4, RZ, 0x1f, R229 ;  /* 0x0000001fff047819 */ /* 0x001fe200000114e5 */
[----:B------:R-:W-:Y:S01]  /*11c0*/  IMAD R212, R219, 0x2, R212 ;  /* 0x00000002dbd47824 */ /* 0x000fe200078e02d4 */
[----:B------:R-:W-:Y:S02]  /*11d0*/  SHF.R.S32.HI R4, RZ, 0x1f, R226 ;  /* 0x0000001fff047819 */ /* 0x000fe400000114e2 */
[----:B------:R0:W-:Y:S01]  /*11e0*/  STL [R1+0x28], R3 ;  /* 0x0000280301007387 */ /* 0x0001e20000100800 */
[----:B-1----:R-:W-:-:S05]  /*11f0*/  VIADD R0, R189, 0x48 ;  /* 0x00000048bd007836 */ /* 0x002fca0000000000 */
[----:B------:R-:W-:Y:S02]  /*1200*/  SHF.R.S32.HI R0, RZ, 0x1f, R0 ;  /* 0x0000001fff007819 */ /* 0x000fe40000011400 */
[----:B------:R-:W-:Y:S02]  /*1210*/  SHF.R.S32.HI R0, RZ, 0x1f, R227 ;  /* 0x0000001fff007819 */ /* 0x000fe400000114e3 */
[----:B0-----:R-:W-:Y:S02]  /*1220*/  SHF.R.S32.HI R3, RZ, 0x1f, R228 ;  /* 0x0000001fff037819 */ /* 0x001fe400000114e4 */
[----:B------:R-:W-:Y:S02]  /*1230*/  SHF.R.S32.HI R3, RZ, 0x1f, R225 ;  /* 0x0000001fff037819 */ /* 0x000fe400000114e1 */
[----:B------:R-:W-:-:S07]  /*1240*/  SHF.R.S32.HI R0, RZ, 0x1f, R224 ;  /* 0x0000001fff007819 */ /* 0x000fce00000114e0 */
.L_x_8439:
[----:B------:R-:W-:Y:S05]  /*1250*/  YIELD ;  /* 0x0000000000007946 */ /* 0x000fea0003800000 */
[----:B------:R-:W-:Y:S01]  /*1260*/  ULDC.64 UR4, c[0x0][0xa28] ;  /* 0x00028a0000047ab9 */ /* 0x000fe20000000a00 */
[----:B01----:R-:W0:Y:S01]  /*1270*/  LDC.64 R6, c[0x0][0xa08] ;  /* 0x00028200ff067b82 */ /* 0x003e220000000a00 */
[----:B------:R-:W-:Y:S01]  /*1280*/  ISETP.NE.U32.AND P1, PT, RZ, UR4, PT ;  /* 0x00000004ff007c0c */ /* 0x000fe2000bf25070 */
[----:B------:R-:W-:Y:S02]  /*1290*/  IMAD.MOV.U32 R12, RZ, RZ, RZ ;  /* 0x000000ffff0c7224 */ /* 0x000fe400078e00ff */
[----:B------:R-:W-:Y:S01]  /*12a0*/  IMAD.MOV.U32 R32, RZ, RZ, RZ ;  /* 0x000000ffff207224 */ /* 0x000fe200078e00ff */
[----:B------:R-:W-:Y:S01]  /*12b0*/  ISETP.NE.AND.EX P1, PT, RZ, UR5, PT, P1 ;  /* 0x00000005ff007c0c */ /* 0x000fe2000bf25310 */
[----:B------:R-:W-:-:S02]  /*12c0*/  ULDC.64 UR4, c[0x0][0xa18] ;  /* 0x0002860000047ab9 */ /* 0x000fc40000000a00 */
[----:B------:R-:W-:-:S04]  /*12d0*/  ISETP.NE.U32.AND P2, PT, RZ, UR4, PT ;  /* 0x00000004ff007c0c */ /* 0x000fc8000bf45070 */
[----:B------:R-:W-:Y:S01]  /*12e0*/  ISETP.NE.AND.EX P2, PT, RZ, UR5, PT, P2 ;  /* 0x00000005ff007c0c */ /* 0x000fe2000bf45320 */
[----:B------:R-:W-:Y:S02]  /*12f0*/  ULDC.64 UR4, c[0x0][0xa08] ;  /* 0x0002820000047ab9 */ /* 0x000fe40000000a00 */
[----:B------:R-:W-:-:S03]  /*1300*/  ISETP.NE.U32.AND P0, PT, RZ, UR4, PT ;  /* 0x00000004ff007c0c */ /* 0x000fc6000bf05070 */
[----:B------:R-:W1:Y:S01]  /*1310*/  @P1 LDC.64 R4, c[0x0][0xa28] ;  /* 0x00028a00ff041b82 */ /* 0x000e620000000a00 */
[----:B------:R-:W-:Y:S01]  /*1320*/  ISETP.NE.AND.EX P0, PT, RZ, UR5, PT, P0 ;  /* 0x00000005ff007c0c */ /* 0x000fe2000bf05300 */
[----:B0-----:R-:W-:-:S06]  /*1330*/  IMAD.WIDE R10, R31, 0x4, R6 ;  /* 0x000000041f0a7825 */ /* 0x001fcc00078e0206 */
[----:B------:R-:W0:Y:S01]  /*1340*/  @P2 LDC.64 R8, c[0x0][0xa18] ;  /* 0x00028600ff082b82 */ /* 0x000e220000000a00 */
[----:B------:R-:W-:Y:S02]  /*1350*/  ULDC UR4, c[0x0][0x288] ;  /* 0x0000a20000047ab9 */ /* 0x000fe40000000800 */
[----:B------:R-:W-:Y:S01]  /*1360*/  IMAD.U32 R194, RZ, RZ, UR4 ;  /* 0x00000004ffc27e24 */ /* 0x000fe2000f8e00ff */
[----:B------:R-:W-:Y:S02]  /*1370*/  ULDC.64 UR4, c[0x0][0x418] ;  /* 0x0001060000047ab9 */ /* 0x000fe40000000a00 */
[----:B--2---:R2:W5:Y:S01]  /*1380*/  @P0 LDG.E R32, desc[UR54][R10.64] ;  /* 0x000000360a200981 */ /* 0x004562000c1e1900 */
[----:B-1----:R-:W-:-:S05]  /*1390*/  @P1 IMAD.WIDE R4, R31, 0x4, R4 ;  /* 0x000000041f041825 */ /* 0x002fca00078e0204 */
[----:B------:R2:W5:Y:S01]  /*13a0*/  @P1 LDG.E R12, desc[UR54][R4.64] ;  /* 0x00000036040c1981 */ /* 0x000562000c1e1900 */
[----:B0-----:R-:W-:-:S05]  /*13b0*/  @P2 IMAD.WIDE R6, R31, 0x4, R8 ;  /* 0x000000041f062825 */ /* 0x001fca00078e0208 */
        /* <DEDUP_REMOVED lines=10> */
[----:B--2-4-:R-:W-:Y:S06]  /*1460*/  @P2 BRA `(.L_x_8143) ;  /* 0x0000000000242947 */ /* 0x014fec0003800000 */
        /* <DEDUP_REMOVED lines=9> */
.L_x_8143:
        /* <DEDUP_REMOVED lines=10> */
[----:B------:R-:W0:Y:S02]  /*15a0*/  LDC.64 R4, c[0x0][0xa20] ;  /* 0x00028800ff047b82 */ /* 0x000e240000000a00 */
[----:B0-----:R-:W-:-:S05]  /*15b0*/  IMAD.WIDE R4, R31, 0x4, R4 ;  /* 0x000000041f047825 */ /* 0x001fca00078e0204 */
[----:B------:R0:W5:Y:S01]  /*15c0*/  LDG.E R33, desc[UR54][R4.64] ;  /* 0x0000003604217981 */ /* 0x000162000c1e1900 */
[----:B------:R-:W-:Y:S05]  /*15d0*/  BRA `(.L_x_8145) ;  /* 0x0000000000107947 */ /* 0x000fea0003800000 */
.L_x_8144:
[----:B------:R-:W-:Y:S05]  /*15e0*/  @!P0 BRA `(.L_x_8145) ;  /* 0x00000000000c8947 */ /* 0x000fea0003800000 */
[----:B------:R-:W2:Y:S04]  /*15f0*/  LDG.E R0, desc[UR54][R10.64] ;  /* 0x000000360a007981 */ /* 0x000ea8000c1e1900 */
[----:B------:R-:W2:Y:S02]  /*1600*/  LDG.E R33, desc[UR54][R10.64+0x4] ;  /* 0x000004360a217981 */ /* 0x000ea4000c1e1900 */
[----:B--2---:R-:W-:-:S07]  /*1610*/  IMAD.IADD R33, R33, 0x1, -R0 ;  /* 0x0000000121217824 */ /* 0x004fce00078e0a00 */
.L_x_8145:
[----:B------:R-:W-:Y:S01]  /*1620*/  ULDC.64 UR4, c[0x0][0xa10] ;  /* 0x0002840000047ab9 */ /* 0x000fe20000000a00 */
[----:B------:R-:W1:Y:S01]  /*1630*/  LDC R8, c[0x0][0x448] ;  /* 0x00011200ff087b82 */ /* 0x000e620000000800 */
[----:B------:R-:W-:-:S04]  /*1640*/  ISETP.NE.U32.AND P0, PT, RZ, UR4, PT ;  /* 0x00000004ff007c0c */ /* 0x000fc8000bf05070 */
[----:B------:R-:W-:Y:S01]  /*1650*/  ISETP.NE.AND.EX P0, PT, RZ, UR5, PT, P0 ;  /* 0x00000005ff007c0c */ /* 0x000fe2000bf05300 */
[----:B------:R-:W-:Y:S02]  /*1660*/  ULDC.64 UR4, c[0x0][0xa30] ;  /* 0x00028c0000047ab9 */ /* 0x000fe40000000a00 */
[----:B------:R-:W-:Y:S01]  /*1670*/  ISETP.NE.U32.AND P1, PT, RZ, UR4, PT ;  /* 0x00000004ff007c0c */ /* 0x000fe2000bf25070 */
[----:B-----5:R-:W-:Y:S01]  /*1680*/  IMAD.MOV.U32 R24, RZ, RZ, R33 ;  /* 0x000000ffff187224 */ /* 0x020fe200078e0021 */
[----:B------:R-:W2:Y:S02]  /*1690*/  LDC.64 R10, c[0x0][0x9e0] ;  /* 0x00027800ff0a7b82 */ /* 0x000ea40000000a00 */
[----:B------:R-:W-:-:S06]  /*16a0*/  ISETP.NE.AND.EX P1, PT, RZ, UR5, PT, P1 ;  /* 0x00000005ff007c0c */ /* 0x000fcc000bf25310 */
[----:B0-----:R-:W0:Y:S08]  /*16b0*/  @P0 LDC.64 R4, c[0x0][0xa10] ;  /* 0x00028400ff040b82 */ /* 0x001e300000000a00 */
[----:B------:R-:W3:Y:S01]  /*16c0*/  @P1 LDC.64 R6, c[0x0][0xa30] ;  /* 0x00028c00ff061b82 */ /* 0x000ee20000000a00 */
[----:B0-----:R-:W-:-:S05]  /*16d0*/  @P0 IMAD.WIDE R4, R31, 0x4, R4 ;  /* 0x000000041f040825 */ /* 0x001fca00078e0204 */
[----:B------:R-:W4:Y:S04]  /*16e0*/  @P0 LDG.E R0, desc[UR54][R4.64] ;  /* 0x0000003604000981 */ /* 0x000f28000c1e1900 */
[----:B------:R-:W4:Y:S01]  /*16f0*/  @P0 LDG.E R3, desc[UR54][R4.64+0x4] ;  /* 0x0000043604030981 */ /* 0x000f22000c1e1900 */
[----:B---3--:R-:W-:-:S05]  /*1700*/  @P1 IMAD.WIDE R6, R31, 0x4, R6 ;  /* 0x000000041f061825 */ /* 0x008fca00078e0206 */
[----:B------:R0:W5:Y:S01]  /*1710*/  @P1 LDG.E R24, desc[UR54][R6.64] ;  /* 0x0000003606181981 */ /* 0x000162000c1e1900 */
[----:B-1----:R-:W-:Y:S01]  /*1720*/  ISETP.NE.AND P1, PT, R8, 0x1, PT ;  /* 0x000000010800780c */ /* 0x002fe20003f25270 */
[----:B------:R-:W-:Y:S01]  /*1730*/  IMAD.SHL.U32 R198, R29, 0x80, RZ ;  /* 0x000000801dc67824 */ /* 0x000fe200078e00ff */
[----:B--2---:R-:W-:Y:S01]  /*1740*/  ISETP.GE.AND P2, PT, R11, 0x1, PT ;  /* 0x000000010b00780c */ /* 0x004fe20003f46270 */
[----:B------:R-:W-:-:S10]  /*1750*/  IMAD.IADD R12, R33, 0x1, -R12 ;  /* 0x00000001210c7824 */ /* 0x000fd400078e0a0c */
[----:B------:R-:W1:Y:S08]  /*1760*/  @P1 LDC R9, c[0x0][0x44c] ;  /* 0x00011300ff091b82 */ /* 0x000e700000000800 */
[----:B------:R-:W2:Y:S01]  /*1770*/  @P1 LDC R8, c[0x0][0x450] ;  /* 0x00011400ff081b82 */ /* 0x000ea20000000800 */
[----:B----4-:R-:W-:Y:S02]  /*1780*/  @P0 IMAD.IADD R25, R3, 0x1, -R0 ;  /* 0x0000000103190824 */ /* 0x010fe400078e0a00 */
[----:B------:R-:W-:-:S02]  /*1790*/  VIADD R0, R198, 0x7f ;  /* 0x0000007fc6007836 */ /* 0x000fc40000000000 */
[----:B------:R-:W-:Y:S02]  /*17a0*/  IMAD.IADD R196, R12, 0x1, R25 ;  /* 0x000000010cc47824 */ /* 0x000fe400078e0219 */
[----:B-1----:R-:W-:-:S03]  /*17b0*/  @P1 IMAD.HI.U32 R3, R0, R9, RZ ;  /* 0x0000000900031227 */ /* 0x002fc600078e00ff */
[C---:B------:R-:W-:Y:S01]  /*17c0*/  IADD3 R5, R196.reuse, 0x1, -R194 ;  /* 0x00000001c4057810 */ /* 0x040fe20007ffe8c2 */
[----:B------:R-:W-:Y:S01]  /*17d0*/  IMAD.MOV.U32 R4, RZ, RZ, R0 ;  /* 0x000000ffff047224 */ /* 0x000fe200078e0000 */
[----:B--2---:R-:W-:Y:S01]  /*17e0*/  @P1 SHF.R.U32.HI R4, RZ, R8, R3 ;  /* 0x00000008ff041219 */ /* 0x004fe20000011603 */
[----:B------:R-:W-:-:S04]  /*17f0*/  VIADD R0, R196, 0x7f ;  /* 0x0000007fc4007836 */ /* 0x000fc80000000000 */
[----:B0-----:R-:W-:Y:S01]  /*1800*/  IMAD.IADD R7, R5, 0x1, R4 ;  /* 0x0000000105077824 */ /* 0x001fe200078e0204 */
[----:B------:R-:W-:-:S04]  /*1810*/  SHF.R.S32.HI R3, RZ, 0x1f, R0 ;  /* 0x0000001fff037819 */ /* 0x000fc80000011400 */
[----:B------:R-:W-:Y:S01]  /*1820*/  LEA.HI R3, R3, R0, RZ, 0x7 ;  /* 0x0000000003037211 */ /* 0x000fe200078f38ff */
[----:B------:R-:W-:-:S03]  /*1830*/  IMAD.IADD R0, R7, 0x1, R10 ;  /* 0x0000000107007824 */ /* 0x000fc600078e020a */
[----:B------:R-:W-:Y:S01]  /*1840*/  SHF.R.S32.HI R94, RZ, 0x7, R3 ;  /* 0x00000007ff5e7819 */ /* 0x000fe20000011403 */
        /* <DEDUP_REMOVED lines=12> */
.L_x_8148:
[----:B------:R-:W-:-:S13]  /*1910*/  ISETP.NE.AND P0, PT, R11, 0x1, PT ;  /* 0x000000010b00780c */ /* 0x000fda0003f05270 */
[----:B------:R-:W0:Y:S02]  /*1920*/  @P0 LDC.64 R4, c[0x0][0x9e8] ;  /* 0x00027a00ff040b82 */ /* 0x000e240000000a00 */
[----:B0-----:R-:W-:-:S05]  /*1930*/  @P0 IMAD.HI.U32 R4, R3, R4, RZ ;  /* 0x0000000403040227 */ /* 0x001fca00078e00ff */
[----:B------:R-:W-:-:S07]  /*1940*/  @P0 SHF.R.U32.HI R3, RZ, R5, R4 ;  /* 0x00000005ff030219 */ /* 0x000fce0000011604 */
.L_x_8149:
[----:B------:R-:W-:Y:S05]  /*1950*/  BSYNC B0 ;  /* 0x0000000000007941 */ /* 0x000fea0003800000 */
.L_x_8147:
[----:B------:R-:W-:-:S05]  /*1960*/  IMAD R3, R3, R11, R11 ;  /* 0x0000000b03037224 */ /* 0x000fca00078e020b */
[----:B------:R-:W-:-:S07]  /*1970*/  VIMNMX R0, R0, R3, PT ;  /* 0x0000000300007248 */ /* 0x000fce0003fe0100 */
.L_x_8146:
[----:B------:R-:W0:Y:S01]  /*1980*/  @P1 LDC R5, c[0x0][0x44c] ;  /* 0x00011300ff051b82 */ /* 0x000e220000000800 */
[----:B------:R-:W-:Y:S01]  /*1990*/  VIADD R0, R0, 0x7f ;  /* 0x0000007f00007836 */ /* 0x000fe20000000000 */
[----:B------:R-:W-:Y:S01]  /*19a0*/  ULDC UR4, c[0x0][0x9dc] ;  /* 0x0002770000047ab9 */ /* 0x000fe20000000800 */
[----:B------:R-:W-:Y:S02]  /*19b0*/  IMAD.MOV.U32 R4, RZ, RZ, R198 ;  /* 0x000000ffff047224 */ /* 0x000fe400078e00c6 */
[----:B------:R-:W-:Y:S01]  /*19c0*/  IMAD.IADD R93, R196, 0x1, -R194 ;  /* 0x00000001c45d7824 */ /* 0x000fe200078e0ac2 */
[----:B------:R-:W-:Y:S02]  /*19d0*/  SHF.R.S32.HI R3, RZ, 0x1f, R0 ;  /* 0x0000001fff037819 */ /* 0x000fe40000011400 */
[----:B------:R-:W1:Y:S02]  /*19e0*/  @P1 LDC R6, c[0x0][0x450] ;  /* 0x00011400ff061b82 */ /* 0x000e640000000800 */
[----:B------:R-:W-:-:S04]  /*19f0*/  LEA.HI R3, R3, R0, RZ, 0x7 ;  /* 0x0000000003037211 */ /* 0x000fc800078f38ff */
[----:B------:R-:W-:-:S04]  /*1a00*/  SHF.R.S32.HI R3, RZ, 0x7, R3 ;  /* 0x00000007ff037819 */ /* 0x000fc80000011403 */
[----:B------:R-:W-:Y:S01]  /*1a10*/  VIMNMX R8, R94, R3, PT ;  /* 0x000000035e087248 */ /* 0x000fe20003fe0100 */
[----:B0-----:R-:W-:-:S05]  /*1a20*/  @P1 IMAD.HI.U32 R5, R198, R5, RZ ;  /* 0x00000005c6051227 */ /* 0x001fca00078e00ff */
[----:B-1----:R-:W-:-:S05]  /*1a30*/  @P1 SHF.R.U32.HI R4, RZ, R6, R5 ;  /* 0x00000006ff041219 */ /* 0x002fca0000011605 */
[----:B------:R-:W-:-:S04]  /*1a40*/  IMAD.IADD R0, R93, 0x1, R4 ;  /* 0x000000015d007824 */ /* 0x000fc800078e0204 */
        /* <DEDUP_REMOVED lines=12> */
.L_x_8152:
[----:B------:R-:W-:-:S13]  /*1b10*/  ISETP.NE.AND P0, PT, R11, 0x1, PT ;  /* 0x000000010b00780c */ /* 0x000fda0003f05270 */
[----:B------:R-:W0:Y:S02]  /*1b20*/  @P0 LDC.64 R4, c[0x0][0x9e8] ;  /* 0x00027a00ff040b82 */ /* 0x000e240000000a00 */
[----:B0-----:R-:W-:-:S05]  /*1b30*/  @P0 IMAD.HI.U32 R4, R0, R4, RZ ;  /* 0x0000000400040227 */ /* 0x001fca00078e00ff */
[----:B------:R-:W-:-:S07]  /*1b40*/  @P0 SHF.R.U32.HI R0, RZ, R5, R4 ;  /* 0x00000005ff000219 */ /* 0x000fce0000011604 */
.L_x_8153:
[----:B------:R-:W-:Y:S05]  /*1b50*/  BSYNC B0 ;  /* 0x0000000000007941 */ /* 0x000fea0003800000 */
.L_x_8151:
[----:B------:R-:W-:-:S05]  /*1b60*/  IMAD R0, R0, R11, RZ ;  /* 0x0000000b00007224 */ /* 0x000fca00078e02ff */
[----:B------:R-:W-:-:S07]  /*1b70*/  VIMNMX R3, R3, R0, !PT ;  /* 0x0000000003037248 */ /* 0x000fce0007fe0100 */
.L_x_8150:
[----:B------:R-:W-:Y:S01]  /*1b80*/  SHF.R.S32.HI R0, RZ, 0x1f, R3 ;  /* 0x0000001fff007819 */ /* 0x000fe20000011403 */
[----:B------:R-:W-:Y:S01]  /*1b90*/  BSSY B0, `(.L_x_8154) ;  /* 0x0000028000007945 */ /* 0x000fe20003800000 */
[----:B------:R-:W-:Y:S02]  /*1ba0*/  LOP3.LUT R223, R221, 0xff, RZ, 0xc0, !PT ;  /* 0x000000ffdddf7812 */ /* 0x000fe400078ec0ff */
[----:B------:R-:W-:Y:S02]  /*1bb0*/  LEA.HI R0, R0, R3, RZ, 0x7 ;  /* 0x0000000300007211 */ /* 0x000fe400078f38ff */
[----:B------:R-:W-:Y:S02]  /*1bc0*/  SHF.R.U32.HI R221, RZ, 0x10, R221 ;  /* 0x00000010ffdd7819 */ /* 0x000fe400000116dd */
[----:B------:R-:W-:-:S04]  /*1bd0*/  SHF.R.S32.HI R0, RZ, 0x7, R0 ;  /* 0x00000007ff007819 */ /* 0x000fc80000011400 */
[----:B------:R-:W-:Y:S01]  /*1be0*/  VIMNMX R9, RZ, R0, !PT ;  /* 0x00000000ff097248 */ /* 0x000fe20007fe0100 */
[----:B------:R-:W-:-:S03]  /*1bf0*/  IMAD.MOV.U32 R0, RZ, RZ, RZ ;  /* 0x000000ffff007224 */ /* 0x000fc600078e00ff */
[----:B------:R-:W-:-:S13]  /*1c00*/  ISETP.GT.AND P0, PT, R8, R9, PT ;  /* 0x000000090800720c */ /* 0x000fda0003f04270 */
[----:B------:R-:W-:Y:S05]  /*1c10*/  @!P0 BRA `(.L_x_8155) ;  /* 0x00000000007c8947 */ /* 0x000fea0003800000 */
        /* <DEDUP_REMOVED lines=31> */
.L_x_8155:
[----:B------:R-:W-:Y:S05]  /*1e10*/  BSYNC B0 ;  /* 0x0000000000007941 */ /* 0x000fea0003800000 */
.L_x_8154:
        /* <DEDUP_REMOVED lines=36> */
.L_x_8158:
[----:B------:R-:W-:Y:S05]  /*2060*/  BSYNC B6 ;  /* 0x0000000000067941 */ /* 0x000fea0003800000 */
.L_x_8157:
        /* <DEDUP_REMOVED lines=20> */
.L_x_8160:
[----:B------:R-:W-:Y:S05]  /*21b0*/  BSYNC B6 ;  /* 0x0000000000067941 */ /* 0x000fea0003800000 */
.L_x_8159:
[----:B------:R-:W-:Y:S01]  /*21c0*/  ULDC.64 UR4, c[0x0][0x9f8] ;  /* 0x00027e0000047ab9 */ /* 0x000fe20000000a00 */
[----:B------:R-:W-:Y:S01]  /*21d0*/  IMAD.MOV.U32 R0, RZ, RZ, R31 ;  /* 0x000000ffff007224 */ /* 0x000fe200078e001f */
[----:B------:R-:W-:Y:S01]  /*21e0*/  ISETP.NE.U32.AND P0, PT, RZ, UR4, PT ;  /* 0x00000004ff007c0c */ /* 0x000fe2000bf05070 */
[----:B------:R-:W0:Y:S03]  /*21f0*/  LDC R15, c[0x0][0x3f4] ;  /* 0x0000fd00ff0f7b82 */ /* 0x000e260000000800 */
[----:B------:R-:W-:-:S05]  /*2200*/  ISETP.NE.AND.EX P0, PT, RZ, UR5, PT, P0 ;  /* 0x00000005ff007c0c */ /* 0x000fca000bf05300 */
[----:B------:R-:W1:Y:S08]  /*2210*/  LDC.64 R28, c[0x0][0x3f8] ;  /* 0x0000fe00ff1c7b82 */ /* 0x000e700000000a00 */
[----:B------:R-:W2:Y:S08]  /*2220*/  @P0 LDC.64 R4, c[0x0][0x9f8] ;  /* 0x00027e00ff040b82 */ /* 0x000eb00000000a00 */
[----:B------:R-:W3:Y:S01]  /*2230*/  LDC.64 R34, c[0x0][0x408] ;  /* 0x00010200ff227b82 */ /* 0x000ee20000000a00 */
[----:B--2---:R-:W-:-:S05]  /*2240*/  @P0 IMAD.WIDE R4, R31, 0x4, R4 ;  /* 0x000000041f040825 */ /* 0x004fca00078e0204 */
[----:B------:R2:W4:Y:S01]  /*2250*/  @P0 LDG.E R0, desc[UR54][R4.64] ;  /* 0x0000003604000981 */ /* 0x000522000c1e1900 */
[----:B0-----:R-:W-:Y:S01]  /*2260*/  ISETP.GE.AND P0, PT, R16, R15, PT ;  /* 0x0000000f1000720c */ /* 0x001fe20003f06270 */
[----:B-1----:R-:W-:Y:S01]  /*2270*/  IMAD.WIDE.U32 R6, R188, R28, R22 ;  /* 0x0000001cbc067225 */ /* 0x002fe200078e0016 */
[----:B------:R-:W-:Y:S02]  /*2280*/  SHF.R.S32.HI R11, RZ, 0x1f, R188 ;  /* 0x0000001fff0b7819 */ /* 0x000fe400000114bc */
[----:B------:R-:W-:Y:S01]  /*2290*/  SEL R13, R15, RZ, P0 ;  /* 0x000000ff0f0d7207 */ /* 0x000fe20000000000 */
[----:B------:R-:W-:Y:S01]  /*22a0*/  IMAD.MOV.U32 R80, RZ, RZ, R6 ;  /* 0x000000ffff507224 */ /* 0x000fe200078e0006 */
[----:B------:R-:W-:Y:S01]  /*22b0*/  SHF.R.U32.HI R36, RZ, 0x3, R207 ;  /* 0x00000003ff247819 */ /* 0x000fe200000116cf */
[-C--:B---3--:R-:W-:Y:S01]  /*22c0*/  IMAD R10, R11, R34.reuse, RZ ;  /* 0x000000220b0a7224 */ /* 0x088fe200078e02ff */
[----:B------:R-:W-:Y:S01]  /*22d0*/  SHF.R.U32.HI R30, RZ, 0x3, R203 ;  /* 0x00000003ff1e7819 */ /* 0x000fe200000116cb */
[----:B------:R-:W-:Y:S01]  /*22e0*/  IMAD.IADD R13, R16, 0x1, R13 ;  /* 0x00000001100d7824 */ /* 0x000fe200078e020d */
[----:B------:R-:W-:Y:S01]  /*22f0*/  SHF.R.U32.HI R21, RZ, 0x3, R202 ;  /* 0x00000003ff157819 */ /* 0x000fe200000116ca */
[----:B--2---:R-:W-:Y:S01]  /*2300*/  IMAD.WIDE.U32 R4, R188, R34, R22 ;  /* 0x00000022bc047225 */ /* 0x004fe200078e0016 */
[----:B------:R-:W-:-:S02]  /*2310*/  SHF.R.U32.HI R20, RZ, 0x3, R201 ;  /* 0x00000003ff147819 */ /* 0x000fc400000116c9 */
[----:B------:R-:W-:Y:S01]  /*2320*/  SHF.R.S32.HI R6, RZ, 0x1f, R13 ;  /* 0x0000001fff067819 */ /* 0x000fe2000001140d */
[----:B------:R-:W-:Y:S01]  /*2330*/  IMAD.MOV.U32 R84, RZ, RZ, R4 ;  /* 0x000000ffff547224 */ /* 0x000fe200078e0004 */
[----:B------:R-:W-:Y:S01]  /*2340*/  SHF.L.U64.HI R31, R34, 0x7, R35 ;  /* 0x00000007221f7819 */ /* 0x000fe20000010223 */
[----:B------:R-:W-:Y:S01]  /*2350*/  IMAD R87, R188, R35, R10 ;  /* 0x00000023bc577224 */ /* 0x000fe200078e020a */
[CC--:B------:R-:W-:Y:S01]  /*2360*/  LEA.HI R4, R6.reuse, R13.reuse, RZ, 0x6 ;  /* 0x0000000d06047211 */ /* 0x0c0fe200078f30ff */
[----:B------:R-:W-:Y:S01]  /*2370*/  IMAD R8, R11, R28, RZ ;  /* 0x0000001c0b087224 */ /* 0x000fe200078e02ff */
[----:B------:R-:W-:Y:S01]  /*2380*/  LEA.HI R12, R6, R13, RZ, 0x3 ;  /* 0x0000000d060c7211 */ /* 0x000fe200078f18ff */
[----:B------:R-:W-:Y:S02]  /*2390*/  IMAD.IADD R85, R5, 0x1, R87 ;  /* 0x0000000105557824 */ /* 0x000fe400078e0257 */
[----:B------:R-:W-:Y:S01]  /*23a0*/  IMAD.SHL.U32 R5, R4, 0x80, RZ ;  /* 0x0000008004057824 */ /* 0x000fe200078e00ff */
[----:B------:R-:W-:Y:S01]  /*23b0*/  LOP3.LUT R4, R207, 0x38, R12, 0xf8, !PT ;  /* 0x00000038cf047812 */ /* 0x000fe200078ef80c */
[----:B------:R-:W-:Y:S01]  /*23c0*/  IMAD.WIDE.U32 R10, R188, R34, R16 ;  /* 0x00000022bc0a7225 */ /* 0x000fe200078e0010 */
[----:B------:R-:W-:-:S02]  /*23d0*/  LOP3.LUT R6, R203, 0x38, R12, 0xf8, !PT ;  /* 0x00000038cb067812 */ /* 0x000fc400078ef80c */
[----:B------:R-:W-:Y:S01]  /*23e0*/  LOP3.LUT R4, R4, R36, RZ, 0x3c, !PT ;  /* 0x0000002404047212 */ /* 0x000fe200078e3cff */
[C---:B------:R-:W-:Y:S01]  /*23f0*/  IMAD R83, R188.reuse, R29, R8 ;  /* 0x0000001dbc537224 */ /* 0x040fe200078e0208 */
[----:B------:R-:W0:Y:S01]  /*2400*/  S2R R36, SR_TID.X ;  /* 0x0000000000247919 */ /* 0x000e220000002100 */
[----:B------:R-:W-:Y:S01]  /*2410*/  IMAD.WIDE.U32 R8, R188, R28, R16 ;  /* 0x0000001cbc087225 */ /* 0x000fe200078e0010 */
[----:B------:R-:W-:Y:S02]  /*2420*/  LOP3.LUT R76, R12, 0xfffffff8, RZ, 0xc0, !PT ;  /* 0xfffffff80c4c7812 */ /* 0x000fe400078ec0ff */
[----:B------:R-:W-:Y:S01]  /*2430*/  SHF.R.S32.HI R79, RZ, 0x3, R12 ;  /* 0x00000003ff4f7819 */ /* 0x000fe2000001140c */
[----:B------:R-:W-:Y:S01]  /*2440*/  IMAD.IADD R87, R87, 0x1, R11 ;  /* 0x0000000157577824 */ /* 0x000fe200078e020b */
[----:B-----5:R-:W-:Y:S01]  /*2450*/  SHF.R.S32.HI R11, RZ, 0x1f, R24 ;  /* 0x0000001fff0b7819 */ /* 0x020fe20000011418 */
[----:B------:R-:W-:Y:S01]  /*2460*/  IMAD.IADD R81, R7, 0x1, R83 ;  /* 0x0000000107517824 */ /* 0x000fe200078e0253 */
[----:B------:R-:W-:Y:S01]  /*2470*/  LOP3.LUT R7, R5, 0xffffe000, RZ, 0xc0, !PT ;  /* 0xffffe00005077812 */ /* 0x000fe200078ec0ff */
[----:B------:R-:W-:Y:S01]  /*2480*/  IMAD.MOV.U32 R82, RZ, RZ, R8 ;  /* 0x000000ffff527224 */ /* 0x000fe200078e0008 */
[--C-:B------:R-:W-:Y:S01]  /*2490*/  LOP3.LUT R8, R202, 0x38, R12.reuse, 0xf8, !PT ;  /* 0x00000038ca087812 */ /* 0x100fe200078ef80c */
[----:B------:R-:W-:Y:S01]  /*24a0*/  IMAD.IADD R83, R83, 0x1, R9 ;  /* 0x0000000153537824 */ /* 0x000fe200078e0209 */
[----:B------:R-:W-:Y:S01]  /*24b0*/  LOP3.LUT R9, R201, 0x38, R12, 0xf8, !PT ;  /* 0x00000038c9097812 */ /* 0x000fe200078ef80c */
[----:B------:R-:W-:Y:S01]  /*24c0*/  IMAD.MOV.U32 R86, RZ, RZ, R10 ;  /* 0x000000ffff567224 */ /* 0x000fe200078e000a */
[----:B------:R-:W-:Y:S01]  /*24d0*/  LOP3.LUT R5, R6, R30, RZ, 0x3c, !PT ;  /* 0x0000001e06057212 */ /* 0x000fe200078e3cff */
[C---:B------:R-:W-:Y:S01]  /*24e0*/  IMAD R10, R11.reuse, R28, RZ ;  /* 0x0000001c0b0a7224 */ /* 0x040fe200078e02ff */
[----:B------:R-:W-:Y:S01]  /*24f0*/  LOP3.LUT R6, R8, R21, RZ, 0x3c, !PT ;  /* 0x0000001508067212 */ /* 0x000fe200078e3cff */
[----:B------:R-:W-:Y:S01]  /*2500*/  IMAD R11, R11, R34, RZ ;  /* 0x000000220b0b7224 */ /* 0x000fe200078e02ff */
[----:B------:R-:W-:Y:S01]  /*2510*/  LOP3.LUT R9, R9, R20, RZ, 0x3c, !PT ;  /* 0x0000001409097212 */ /* 0x000fe200078e3cff */
[----:B------:R-:W-:Y:S01]  /*2520*/  IMAD R39, R24, R29, R10 ;  /* 0x0000001d18277224 */ /* 0x000fe200078e020a */
[-C--:B------:R-:W-:Y:S01]  /*2530*/  IADD3 R4, R4, R7.reuse, R211 ;  /* 0x0000000704047210 */ /* 0x080fe20007ffe0d3 */
[----:B------:R-:W-:Y:S01]  /*2540*/  IMAD.WIDE.U32 R80, R24, R28, R80 ;  /* 0x0000001c18507225 */ /* 0x000fe200078e0050 */
[----:B------:R-:W-:-:S02]  /*2550*/  IADD3 R5, R5, R7, R210 ;  /* 0x0000000705057210 */ /* 0x000fc40007ffe0d2 */
[-C--:B------:R-:W-:Y:S01]  /*2560*/  IADD3 R6, R6, R7.reuse, R209 ;  /* 0x0000000706067210 */ /* 0x080fe20007ffe0d1 */
[----:B------:R-:W-:Y:S01]  /*2570*/  IMAD.WIDE.U32 R82, R24, R28, R82 ;  /* 0x0000001c18527225 */ /* 0x000fe200078e0052 */
[----:B------:R-:W-:Y:S02]  /*2580*/  IADD3 R7, R9, R7, R208 ;  /* 0x0000000709077210 */ /* 0x000fe40007ffe0d0 */
[----:B------:R-:W-:Y:S01]  /*2590*/  SHF.L.U64.HI R8, R28, 0x5, R29 ;  /* 0x000000051c087819 */ /* 0x000fe2000001021d */
[----:B------:R-:W-:Y:S01]  /*25a0*/  IMAD R11, R24, R35, R11 ;  /* 0x00000023180b7224 */ /* 0x000fe200078e020b */
[----:B------:R-:W-:Y:S01]  /*25b0*/  SHF.L.U64.HI R9, R28, 0x6, R29 ;  /* 0x000000061c097819 */ /* 0x000fe2000001021d */
[-C--:B------:R-:W-:Y:S01]  /*25c0*/  IMAD.WIDE.U32 R84, R24, R34.reuse, R84 ;  /* 0x0000002218547225 */ /* 0x080fe200078e0054 */
[----:B0-----:R-:W-:Y:S02]  /*25d0*/  SHF.R.U32.HI R36, RZ, 0x7, R36 ;  /* 0x00000007ff247819 */ /* 0x001fe40000011624 */
[----:B------:R-:W-:Y:S01]  /*25e0*/  SHF.L.U64.HI R10, R28, 0x7, R29 ;  /* 0x000000071c0a7819 */ /* 0x000fe2000001021d */
[----:B------:R-:W-:Y:S01]  /*25f0*/  IMAD.WIDE.U32 R86, R24, R34, R86 ;  /* 0x0000002218567225 */ /* 0x000fe200078e0056 */
[----:B------:R-:W-:-:S02]  /*2600*/  ISETP.NE.AND P6, PT, R36, 0x1, PT ;  /* 0x000000012400780c */ /* 0x000fc40003fc5270 */
[----:B------:R-:W-:Y:S01]  /*2610*/  SHF.L.U64.HI R29, R34, 0x5, R35 ;  /* 0x00000005221d7819 */ /* 0x000fe20000010223 */
[----:B------:R-:W-:Y:S01]  /*2620*/  IMAD.IADD R3, R32, 0x1, R33 ;  /* 0x0000000120037824 */ /* 0x000fe200078e0221 */
[----:B------:R-:W-:Y:S01]  /*2630*/  SHF.L.U64.HI R30, R34, 0x6, R35 ;  /* 0x00000006221e7819 */ /* 0x000fe20000010223 */
[C---:B------:R-:W-:Y:S01]  /*2640*/  IMAD.SHL.U32 R20, R28.reuse, 0x20, RZ ;  /* 0x000000201c147824 */ /* 0x040fe200078e00ff */
[----:B------:R-:W-:Y:S01]  /*2650*/  SHF.R.S32.HI R88, RZ, 0x1f, R76 ;  /* 0x0000001fff587819 */ /* 0x000fe2000001144c */
[----:B------:R-:W-:Y:S02]  /*2660*/  IMAD.SHL.U32 R21, R28, 0x40, RZ ;  /* 0x000000401c157824 */ /* 0x000fe400078e00ff */
[C---:B------:R-:W-:Y:S02]  /*2670*/  IMAD.SHL.U32 R32, R34.reuse, 0x20, RZ ;  /* 0x0000002022207824 */ /* 0x040fe400078e00ff */
[----:B------:R-:W-:Y:S02]  /*2680*/  IMAD.SHL.U32 R33, R34, 0x40, RZ ;  /* 0x0000004022217824 */ /* 0x000fe400078e00ff */
[----:B------:R-:W-:Y:S05]  /*2690*/  @!P6 WARPSYNC.ALL ;  /* 0x000000000000e948 */ /* 0x000fea0003800000 */
[----:B------:R-:W-:Y:S01]  /*26a0*/  ULDC UR4, c[0x0][0x2f4] ;  /* 0x0000bd0000047ab9 */ /* 0x000fe20000000800 */
[----:B------:R-:W-:Y:S01]  /*26b0*/  VIADD R92, R36, 0x8 ;  /* 0x00000008245c7836 */ /* 0x000fe20000000000 */
[----:B------:R-:W-:Y:S01]  /*26c0*/  ISETP.GE.AND P1, PT, R16, UR4, PT ;  /* 0x0000000410007c0c */ /* 0x000fe2000bf26270 */
[----:B------:R-:W-:Y:S01]  /*26d0*/  IMAD.IADD R38, R81, 0x1, R39 ;  /* 0x0000000151267824 */ /* 0x000fe200078e0227 */
[----:B------:R-:W-:Y:S01]  /*26e0*/  ISETP.GE.AND P2, PT, R2, UR4, PT ;  /* 0x0000000402007c0c */ /* 0x000fe2000bf46270 */
[----:B------:R-:W-:-:S02]  /*26f0*/  IMAD.SHL.U32 R28, R28, 0x80, RZ ;  /* 0x000000801c1c7824 */ /* 0x000fc400078e00ff */
[----:B------:R-:W-:Y:S02]  /*2700*/  IMAD.SHL.U32 R34, R34, 0x80, RZ ;  /* 0x0000008022227824 */ /* 0x000fe400078e00ff */
[----:B------:R-:W-:Y:S02]  /*2710*/  IMAD R35, R220, 0x20, R188 ;  /* 0x00000020dc237824 */ /* 0x000fe400078e02bc */
[----:B------:R-:W-:Y:S02]  /*2720*/  IMAD.SHL.U32 R36, R15, 0x2, RZ ;  /* 0x000000020f247824 */ /* 0x000fe400078e00ff */
[----:B------:R-:W-:Y:S02]  /*2730*/  IMAD.IADD R39, R39, 0x1, R83 ;  /* 0x0000000127277824 */ /* 0x000fe400078e0253 */
[----:B------:R-:W-:Y:S02]  /*2740*/  IMAD.IADD R77, R85, 0x1, R11 ;  /* 0x00000001554d7824 */ /* 0x000fe400078e020b */
[----:B------:R-:W-:Y:S01]  /*2750*/  IMAD.IADD R78, R11, 0x1, R87 ;  /* 0x000000010b4e7824 */ /* 0x000fe200078e0257 */
[----:B----4-:R-:W-:Y:S01]  /*2760*/  SHF.R.S32.HI R37, RZ, 0x1f, R0 ;  /* 0x0000001fff257819 */ /* 0x010fe20000011400 */
[----:B------:R-:W-:Y:S06]  /*2770*/  @!P6 BAR.SYNC.DEFER_BLOCKING 0x9, 0x100 ;  /* 0x024400000000eb1d */ /* 0x000fec0000010000 */
.L_x_8258:
[----:B------:R-:W0:Y:S01]  /*2780*/  LDC R98, c[0x0][0x430] ;  /* 0x00010c00ff627b82 */ /* 0x000e220000000800 */
[----:B------:R-:W-:Y:S02]  /*2790*/  VIADD R27, R27, 0xffffffff ;  /* 0xffffffff1b1b7836 */ /* 0x000fe40000000000 */
[----:B------:R-:W-:Y:S02]  /*27a0*/  IMAD.MOV.U32 R99, RZ, RZ, RZ ;  /* 0x000000ffff637224 */ /* 0x000fe400078e00ff */
[----:B------:R-:W-:-:S03]  /*27b0*/  IMAD R40, R27, 0x80, R35 ;  /* 0x000000801b287824 */ /* 0x000fc600078e0223 */
[----:B-1----:R-:W1:Y:S01]  /*27c0*/  LDC R102, c[0x0][0x3f4] ;  /* 0x0000fd00ff667b82 */ /* 0x002e620000000800 */
[----:B------:R-:W-:Y:S01]  /*27d0*/  IMAD.IADD R41, R3, 0x1, R40 ;  /* 0x0000000103297824 */ /* 0x000fe200078e0228 */
[----:B------:R-:W-:-:S03]  /*27e0*/  ISETP.GE.AND P3, PT, R40, R25, PT ;  /* 0x000000192800720c */ /* 0x000fc60003f66270 */
[----:B---3--:R-:W-:Y:S01]  /*27f0*/  IMAD.MOV.U32 R11, RZ, RZ, R41 ;  /* 0x000000ffff0b7224 */ /* 0x008fe200078e0029 */
[----:B------:R-:W-:Y:S02]  /*2800*/  ISETP.GT.OR P3, PT, R35, 0x7f, P3 ;  /* 0x0000007f2300780c */ /* 0x000fe40001f64670 */
[----:B0-----:R-:W-:-:S11]  /*2810*/  ISETP.NE.AND P4, PT, R98, 0x1, PT ;  /* 0x000000016200780c */ /* 0x001fd60003f85270 */
[----:B------:R-:W0:Y:S08]  /*2820*/  @!P3 LDC.64 R14, c[0x0][0x428] ;  /* 0x00010a00ff0ebb82 */ /* 0x000e300000000a00 */
[----:B--2---:R-:W2:Y:S08]  /*2830*/  @!P3 LDC.64 R42, c[0x0][0x418] ;  /* 0x00010600ff2abb82 */ /* 0x004eb00000000a00 */
[----:B------:R-:W3:Y:S08]  /*2840*/  @P4 LDC R12, c[0x0][0x434] ;  /* 0x00010d00ff0c4b82 */ /* 0x000ef00000000800 */
[----:B----4-:R-:W4:Y:S01]  /*2850*/  @P4 LDC R13, c[0x0][0x438] ;  /* 0x00010e00ff0d4b82 */ /* 0x010f220000000800 */
[----:B---3--:R-:W-:-:S05]  /*2860*/  @P4 IMAD.HI.U32 R12, R41, R12, RZ ;  /* 0x0000000c290c4227 */ /* 0x008fca00078e00ff */
[----:B----4-:R-:W-:Y:S01]  /*2870*/  @P4 SHF.R.U32.HI R11, RZ, R13, R12 ;  /* 0x0000000dff0b4219 */ /* 0x010fe2000001160c */
[----:B0-----:R-:W-:-:S03]  /*2880*/  @!P3 IMAD R12, R37, R14, RZ ;  /* 0x0000000e250cb224 */ /* 0x001fc600078e02ff */
[--C-:B------:R-:W-:Y:S01]  /*2890*/  @!P3 SHF.R.S32.HI R13, RZ, 0x1f, R11.reuse ;  /* 0x0000001fff0db819 */ /* 0x100fe2000001140b */
[----:B------:R-:W-:Y:S02]  /*28a0*/  @!P3 IMAD R15, R0, R15, R12 ;  /* 0x0000000f000fb224 */ /* 0x000fe400078e020c */
[----:B------:R-:W-:-:S04]  /*28b0*/  @!P3 IMAD.MOV.U32 R12, RZ, RZ, R11 ;  /* 0x000000ffff0cb224 */ /* 0x000fc800078e000b */
[----:B------:R-:W-:-:S04]  /*28c0*/  @!P3 IMAD.WIDE.U32 R12, R0, R14, R12 ;  /* 0x0000000e000cb225 */ /* 0x000fc800078e000c */
[----:B------:R-:W-:Y:S01]  /*28d0*/  @!P3 IMAD.IADD R13, R13, 0x1, R15 ;  /* 0x000000010d0db824 */ /* 0x000fe200078e020f */
[----:B--2---:R-:W-:-:S04]  /*28e0*/  @!P3 LEA R14, P4, R12, R42, 0x2 ;  /* 0x0000002a0c0eb211 */ /* 0x004fc800078810ff */
[----:B------:R-:W-:-:S05]  /*28f0*/  @!P3 LEA.HI.X R15, R12, R43, R13, 0x2, P4 ;  /* 0x0000002b0c0fb211 */ /* 0x000fca00020f140d */
[----:B------:R0:W5:Y:S01]  /*2900*/  @!P3 LDG.E R99, desc[UR54][R14.64] ;  /* 0x000000360e63b981 */ /* 0x000162000c1e1900 */
[----:B-1----:R-:W-:Y:S01]  /*2910*/  ISETP.GE.AND P3, PT, R102, 0x1, PT ;  /* 0x000000016600780c */ /* 0x002fe20003f66270 */
[----:B------:R-:W-:Y:S01]  /*2920*/  IMAD.MOV R11, RZ, RZ, -R11 ;  /* 0x000000ffff0b7224 */ /* 0x000fe200078e0a0b */
[----:B------:R-:W-:Y:S01]  /*2930*/  ISETP.GT.AND P4, PT, R27, R26, PT ;  /* 0x0000001a1b00720c */ /* 0x000fe20003f84270 */
[----:B------:R-:W-:Y:S01]  /*2940*/  IMAD R91, R19, 0x4000, R219 ;  /* 0x00004000135b7824 */ /* 0x000fe200078e02db */
[----:B------:R-:W-:Y:S05]  /*2950*/  YIELD ;  /* 0x0000000000007946 */ /* 0x000fea0003800000 */
[----:B------:R-:W-:Y:S01]  /*2960*/  BSSY B0, `(.L_x_8161) ;  /* 0x00005da000007945 */ /* 0x000fe20003800000 */
[----:B------:R-:W-:Y:S01]  /*2970*/  IMAD R98, R98, R11, R41 ;  /* 0x0000000b62627224 */ /* 0x000fe200078e0229 */
[----:B------:R-:W-:Y:S01]  /*2980*/  P2R R90, PR, RZ, 0x10 ;  /* 0x00000010ff5a7803 */ /* 0x000fe20000000000 */
[----:B------:R-:W-:Y:S01]  /*2990*/  IMAD R91, R91, 0x2, R18 ;  /* 0x000000025b5b7824 */ /* 0x000fe200078e0212 */
[----:B0-----:R-:W-:Y:S06]  /*29a0*/  @!P3 BRA `(.L_x_8162) ;  /* 0x0000005400b0b947 */ /* 0x001fec0003800000 */
[----:B------:R-:W-:Y:S01]  /*29b0*/  SHF.R.S32.HI R97, RZ, 0x1f, R98 ;  /* 0x0000001fff617819 */ /* 0x000fe20000011462 */
[----:B------:R-:W-:Y:S01]  /*29c0*/  ULDC.64 UR4, c[0x0][0x300] ;  /* 0x0000c00000047ab9 */ /* 0x000fe20000000a00 */
[----:B-----5:R-:W-:Y:S01]  /*29d0*/  SHF.R.S32.HI R96, RZ, 0x1f, R99 ;  /* 0x0000001fff607819 */ /* 0x020fe20000011463 */
[C---:B------:R-:W-:Y:S01]  /*29e0*/  IMAD.WIDE.U32 R12, R98.reuse, UR4, RZ ;  /* 0x00000004620c7c25 */ /* 0x040fe2000f8e00ff */
        /* <DEDUP_REMOVED lines=20> */
[----:B------:R-:W-:Y:S01]  /*2b30*/  LEA R106, P4, R40, UR4, 0x1 ;  /* 0x00000004286a7c11 */ /* 0x000fe2000f8808ff */
[----:B------:R-:W-:Y:S02]  /*2b40*/  IMAD R11, R11, R34, R15 ;  /* 0x000000220b0b7224 */ /* 0x000fe400078e020f */
[----:B------:R-:W-:Y:S01]  /*2b50*/  IMAD.WIDE.U32 R14, R28, R27, RZ ;  /* 0x0000001b1c0e7225 */ /* 0x000fe200078e00ff */
[----:B------:R-:W-:-:S03]  /*2b60*/  LEA.HI.X R101, R40, UR5, R101, 0x1, P4 ;  /* 0x0000000528657c11 */ /* 0x000fc6000a0f0c65 */
[----:B------:R-:W-:-:S04]  /*2b70*/  IMAD.WIDE.U32 R12, R34, R27, RZ ;  /* 0x0000001b220c7225 */ /* 0x000fc800078e00ff */
        /* <DEDUP_REMOVED lines=32> */
.L_x_8165:
[----:B------:R-:W-:Y:S05]  /*2d80*/  BSYNC B1 ;  /* 0x0000000000017941 */ /* 0x000fea0003800000 */
.L_x_8164:
        /* <DEDUP_REMOVED lines=15> */
[----:B------:R-:W-:Y:S01]  /*2e80*/  P2R R131, PR, RZ, 0x8 ;  /* 0x00000008ff837803 */ /* 0x000fe20000000000 */
[----:B------:R-:W-:Y:S01]  /*2e90*/  IMAD.MOV.U32 R43, RZ, RZ, R71 ;  /* 0x000000ffff2b7224 */ /* 0x000fe200078e0047 */
[----:B------:R-:W-:-:S02]  /*2ea0*/  PRMT R122, R40, 0x7610, R122 ;  /* 0x00007610287a7816 */ /* 0x000fc4000000007a */
[----:B------:R-:W-:Y:S02]  /*2eb0*/  CS2R R58, SRZ ;  /* 0x00000000003a7805 */ /* 0x000fe4000001ff00 */
[----:B------:R-:W-:Y:S02]  /*2ec0*/  PRMT R123, R41, 0x7610, R123 ;  /* 0x00007610297b7816 */ /* 0x000fe4000000007b */
[----:B------:R-:W-:Y:S02]  /*2ed0*/  CS2R R62, SRZ ;  /* 0x00000000003e7805 */ /* 0x000fe4000001ff00 */
[----:B------:R-:W-:Y:S02]  /*2ee0*/  PRMT R135, R42, 0x7610, R135 ;  /* 0x000076102a877816 */ /* 0x000fe40000000087 */
[----:B------:R-:W-:Y:S01]  /*2ef0*/  PRMT R136, R43, 0x7610, R136 ;  /* 0x000076102b887816 */ /* 0x000fe20000000088 */
        /* <DEDUP_REMOVED lines=21> */
.L_x_8167:
[----:B------:R-:W-:Y:S05]  /*3050*/  BSYNC B1 ;  /* 0x0000000000017941 */ /* 0x000fea0003800000 */
.L_x_8166:
        /* <DEDUP_REMOVED lines=20> */
[----:B------:R-:W-:Y:S02]  /*31a0*/  CS2R R52, SRZ ;  /* 0x0000000000347805 */ /* 0x000fe4000001ff00 */
[----:B------:R-:W-:Y:S02]  /*31b0*/  PRMT R119, R43, 0x7610, R119 ;  /* 0x000076102b777816 */ /* 0x000fe40000000077 */
[----:B------:R-:W-:Y:S02]  /*31c0*/  CS2R R50, SRZ ;  /* 0x0000000000327805 */ /* 0x000fe4000001ff00 */
[----:B------:R-:W-:-:S02]  /*31d0*/  CS2R R54, SRZ ;  /* 0x0000000000367805 */ /* 0x000fc4000001ff00 */
        /* <DEDUP_REMOVED lines=24> */
.L_x_8169:
[----:B------:R-:W-:Y:S05]  /*3360*/  BSYNC B1 ;  /* 0x0000000000017941 */ /* 0x000fea0003800000 */
.L_x_8168:
        /* <DEDUP_REMOVED lines=32> */
.L_x_8171:
[----:B------:R-:W-:Y:S05]  /*3570*/  BSYNC B1 ;  /* 0x0000000000017941 */ /* 0x000fea0003800000 */
.L_x_8170:
[----:B-----5:R-:W-:Y:S01]  /*3580*/  IMAD.MOV.U32 R11, RZ, RZ, R48 ;  /* 0x000000ffff0b7224 */ /* 0x020fe200078e0030 */
[----:B------:R-:W-:Y:S01]  /*3590*/  UISETP.NE.AND UP0, UPT, UR39, 0x3, UPT ;  /* 0x000000032700788c */ /* 0x000fe2000bf05270 */
[----:B0-----:R-:W-:Y:S02]  /*35a0*/  IMAD.MOV.U32 R12, RZ, RZ, R49 ;  /* 0x000000ffff0c7224 */ /* 0x001fe400078e0031 */
        /* <DEDUP_REMOVED lines=9> */
[----:B------:R-:W-:Y:S01]  /*3640*/  PLOP3.LUT P5, PT, PT, PT, UP0, 0x80, 0x0 ;  /* 0x000000000000781c */ /* 0x000fe20003faf008 */
        /* <DEDUP_REMOVED lines=23> */
.L_x_8172:
[----:B------:R-:W-:Y:S01]  /*37c0*/  IMAD R89, R19, 0x8, R18 ;  /* 0x0000000813597824 */ /* 0x000fe200078e0212 */
[----:B------:R-:W-:Y:S01]  /*37d0*/  SHF.L.U32 R100, R197, 0x1f, RZ ;  /* 0x0000001fc5647819 */ /* 0x000fe200000006ff */
[----:B------:R-:W-:Y:S03]  /*37e0*/  BSSY B1, `(.L_x_8173) ;  /* 0x0000003000017945 */ /* 0x000fe60003800000 */
[----:B------:R-:W0:Y:S02]  /*37f0*/  SYNCS.PHASECHK.TRANS64.TRYWAIT P6, [R89+URZ+0x28890], R100 ;  /* 0x02889064590075a7 */ /* 0x000e2400080c017f */
[----:B0-----:R-:W-:Y:S05]  /*3800*/  @!P6 BRA `(.L_x_8174) ;  /* 0x000002540020e947 */ /* 0x001fea0003800000 */
.L_x_8580:
[----:B------:R-:W-:Y:S05]  /*3810*/  BSYNC B1 ;  /* 0x0000000000017941 */ /* 0x000fea0003800000 */
.L_x_8173:
[----:B------:R-:W-:-:S03]  /*3820*/  UMOV UR4, 0xffffffff ;  /* 0xffffffff00047882 */ /* 0x000fc60000000000 */
[----:B------:R-:W-:Y:S05]  /*3830*/  BRA.DIV UR4, `(.L_x_8175) ;  /* 0x0000025604287947 */ /* 0x000fea000b800000 */
[----:B------:R1:W2:Y:S04]  /*3840*/  SHFL.IDX PT, R75, R101, RZ, 0x181f ;  /* 0x00181fff654b7589 */ /* 0x0002a800000e0000 */
[----:B------:R1:W3:Y:S02]  /*3850*/  SHFL.IDX PT, R103, R106, RZ, 0x181f ;  /* 0x00181fff6a677589 */ /* 0x0002e400000e0000 */
.L_x_8584:
        /* <DEDUP_REMOVED lines=36> */
[----:B------:R-:W-:Y:S01]  /*3aa0*/  FMUL.FTZ R69, R69, R135 ;  /* 0x0000008745457220 */ /* 0x000fe20000410000 */
[----:B------:R-:W-:-:S02]  /*3ab0*/  IMAD.U32 R133, R133, 0x10000, RZ ;  /* 0x0001000085857824 */ /* 0x000fc400078e00ff */
[C---:B------:R-:W-:Y:S01]  /*3ac0*/  FFMA.FTZ R141, R14.reuse, R71, -R141 ;  /* 0x000000470e8d7223 */ /* 0x040fe2000001088d */
[----:B------:R-:W-:Y:S01]  /*3ad0*/  FFMA.FTZ R136, R14, R136, R13 ;  /* 0x000000880e887223 */ /* 0x000fe2000001000d */
[----:B------:R-:W-:Y:S01]  /*3ae0*/  FFMA.FTZ R143, R68, R135, -R143 ;  /* 0x00000087448f7223 */ /* 0x000fe2000001088f */
[----:B------:R-:W-:Y:S01]  /*3af0*/  FMUL.FTZ R14, R12, R137 ;  /* 0x000000890c0e7220 */ /* 0x000fe20000410000 */
[----:B------:R-:W-:Y:S02]  /*3b00*/  IMAD.U32 R15, R15, 0x10000, RZ ;  /* 0x000100000f0f7824 */ /* 0x000fe400078e00ff */
        /* <DEDUP_REMOVED lines=14> */
.L_x_8181:
[----:B------:R-:W-:Y:S05]  /*3bf0*/  BSYNC B3 ;  /* 0x0000000000037941 */ /* 0x000fea0003800000 */
.L_x_8180:
[----:B0-----:R4:W-:Y:S02]  /*3c00*/  ST.E.128 desc[UR54][R72.64], R12 ;  /* 0x0000000c48007985 */ /* 0x0019e4000c101d36 */
.L_x_8179:
[----:B------:R-:W-:Y:S05]  /*3c10*/  BSYNC B2 ;  /* 0x0000000000027941 */ /* 0x000fea0003800000 */
.L_x_8178:
        /* <DEDUP_REMOVED lines=53> */
.L_x_8183:
[----:B------:R-:W-:Y:S05]  /*3f70*/  BSYNC B2 ;  /* 0x0000000000027941 */ /* 0x000fea0003800000 */
.L_x_8182:
[----:B0-----:R0:W-:Y:S02]  /*3f80*/  ST.E.128 desc[UR54][R68.64], R12 ;  /* 0x0000000c44007985 */ /* 0x0011e4000c101d36 */
.L_x_8177:
[----:B------:R-:W-:Y:S05]  /*3f90*/  BSYNC B1 ;  /* 0x0000000000017941 */ /* 0x000fea0003800000 */
.L_x_8176:
[----:B------:R-:W-:-:S03]  /*3fa0*/  UMOV UR4, 0xffffffff ;  /* 0xffffffff00047882 */ /* 0x000fc60000000000 */
[----:B------:R-:W-:Y:S05]  /*3fb0*/  BRA.DIV UR4, `(.L_x_8184) ;  /* 0x0000024e04947947 */ /* 0x000fea000b800000 */
[----:B------:R1:W1:Y:S04]  /*3fc0*/  SHFL.IDX PT, R67, R101, 0x1, 0x181f ;  /* 0x00381f0065437f89 */ /* 0x00026800000e0000 */
[----:B0-----:R0:W0:Y:S02]  /*3fd0*/  SHFL.IDX PT, R69, R106, 0x1, 0x181f ;  /* 0x00381f006a457f89 */ /* 0x00102400000e0000 */
.L_x_8588:
[----:B------:R-:W-:Y:S01]  /*3fe0*/  ISETP.NE.AND P6, PT, R131, RZ, PT ;  /* 0x000000ff8300720c */ /* 0x000fe20003fc5270 */
[----:B------:R-:W-:-:S12]  /*3ff0*/  BSSY B1, `(.L_x_8185) ;  /* 0x0000072000017945 */ /* 0x000fd80003800000 */
[----:B------:R-:W-:Y:S05]  /*4000*/  @P6 BRA `(.L_x_8186) ;  /* 0x0000000400c06947 */ /* 0x000fea0003800000 */
[----:B------:R-:W-:Y:S04]  /*4010*/  BSSY B2, `(.L_x_8187) ;  /* 0x0000038000027945 */ /* 0x000fe80003800000 */
[----:B------:R-:W-:Y:S05]  /*4020*/  @P1 BRA `(.L_x_8188) ;  /* 0x0000000000d81947 */ /* 0x000fea0003800000 */
[----:B----4-:R4:W2:Y:S01]  /*4030*/  LDS.128 R12, [R91+0x19400] ;  /* 0x019400005b0c7984 */ /* 0x0108a20000000c00 */
[C---:B0-----:R-:W-:Y:S01]  /*4040*/  LEA R64, P6, R16.reuse, R69, 0x1 ;  /* 0x0000004510407211 */ /* 0x041fe200078c08ff */
[----:B------:R-:W-:Y:S03]  /*4050*/  BSSY B3, `(.L_x_8189) ;  /* 0x0000032000037945 */ /* 0x000fe60003800000 */
[----:B-1----:R-:W-:Y:S02]  /*4060*/  LEA.HI.X R65, R16, R67, R17, 0x1, P6 ;  /* 0x0000004310417211 */ /* 0x002fe400030f0c11 */
[----:B------:R-:W-:-:S13]  /*4070*/  ISETP.GE.AND P6, PT, R22, R102, PT ;  /* 0x000000661600720c */ /* 0x000fda0003fc6270 */
[----:B----4-:R-:W-:Y:S05]  /*4080*/  @P6 BRA `(.L_x_8190) ;  /* 0x0000000000b86947 */ /* 0x010fea0003800000 */
[----:B------:R-:W-:Y:S02]  /*4090*/  SHF.R.U64 R11, R62, 0x10, R63 ;  /* 0x000000103e0b7819 */ /* 0x000fe4000000123f */
[----:B------:R-:W-:Y:S01]  /*40a0*/  SHF.R.U64 R71, R60, 0x10, R61 ;  /* 0x000000103c477819 */ /* 0x000fe2000000123d */
[----:B--2---:R-:W-:Y:S01]  /*40b0*/  IMAD.U32 R60, R14, 0x10000, RZ ;  /* 0x000100000e3c7824 */ /* 0x004fe200078e00ff */
[----:B------:R-:W-:Y:S02]  /*40c0*/  SHF.R.U32.HI R66, RZ, 0x10, R63 ;  /* 0x00000010ff427819 */ /* 0x000fe4000001163f */
[----:B------:R-:W-:Y:S02]  /*40d0*/  SHF.R.U32.HI R68, RZ, 0x10, R61 ;  /* 0x00000010ff447819 */ /* 0x000fe4000001163d */
[----:B------:R-:W-:Y:S01]  /*40e0*/  PRMT R118, R118, 0x5410, R11 ;  /* 0x0000541076767816 */ /* 0x000fe2000000000b */
[----:B------:R-:W-:Y:S01]  /*40f0*/  IMAD.U32 R11, R12, 0x10000, RZ ;  /* 0x000100000c0b7824 */ /* 0x000fe200078e00ff */
[----:B------:R-:W-:-:S02]  /*4100*/  PRMT R116, R116, 0x5410, R71 ;  /* 0x0000541074747816 */ /* 0x000fc40000000047 */
[----:B------:R-:W-:Y:S02]  /*4110*/  PRMT R119, R119, 0x5410, R66 ;  /* 0x0000541077777816 */ /* 0x000fe40000000042 */
        /* <DEDUP_REMOVED lines=8> */
[----:B------:R-:W-:Y:S01]  /*41a0*/  FMUL.FTZ R73, R61, R70 ;  /* 0x000000463d497220 */ /* 0x000fe20000410000 */
[----:B------:R-:W-:Y:S01]  /*41b0*/  LOP3.LUT R62, R15, 0xffff0000, RZ, 0xc0, !PT ;  /* 0xffff00000f3e7812 */ /* 0x000fe200078ec0ff */
[C---:B------:R-:W-:Y:S01]  /*41c0*/  FMUL.FTZ R71, R13.reuse, R68 ;  /* 0x000000440d477220 */ /* 0x040fe20000410000 */
[----:B------:R-:W-:Y:S01]  /*41d0*/  LOP3.LUT R12, R12, 0xffff0000, RZ, 0xc0, !PT ;  /* 0xffff00000c0c7812 */ /* 0x000fe200078ec0ff */
[----:B------:R-:W-:Y:S01]  /*41e0*/  FMUL.FTZ R13, R13, R63 ;  /* 0x0000003f0d0d7220 */ /* 0x000fe20000410000 */
[----:B------:R-:W-:Y:S01]  /*41f0*/  LOP3.LUT R119, R119, 0xffff0000, RZ, 0xc0, !PT ;  /* 0xffff000077777812 */ /* 0x000fe200078ec0ff */
[----:B------:R-:W-:Y:S01]  /*4200*/  FMUL.FTZ R61, R61, R66 ;  /* 0x000000423d3d7220 */ /* 0x000fe20000410000 */
[----:B------:R-:W-:Y:S01]  /*4210*/  LOP3.LUT R117, R117, 0xffff0000, RZ, 0xc0, !PT ;  /* 0xffff000075757812 */ /* 0x000fe200078ec0ff */
[----:B------:R-:W-:-:S02]  /*4220*/  IMAD.U32 R118, R118, 0x10000, RZ ;  /* 0x0001000076767824 */ /* 0x000fc400078e00ff */
[----:B------:R-:W-:Y:S01]  /*4230*/  FFMA.FTZ R71, R14, R63, -R71 ;  /* 0x0000003f0e477223 */ /* 0x000fe20000010847 */
[----:B------:R-:W-:Y:S02]  /*4240*/  IMAD.U32 R116, R116, 0x10000, RZ ;  /* 0x0001000074747824 */ /* 0x000fe400078e00ff */
        /* <DEDUP_REMOVED lines=18> */
.L_x_8190:
[----:B------:R-:W-:Y:S05]  /*4370*/  BSYNC B3 ;  /* 0x0000000000037941 */ /* 0x000fea0003800000 */
.L_x_8189:
[----:B--2---:R0:W-:Y:S02]  /*4380*/  ST.E.128 desc[UR54][R64.64], R12 ;  /* 0x0000000c40007985 */ /* 0x0041e4000c101d36 */
.L_x_8188:
[----:B------:R-:W-:Y:S05]  /*4390*/  BSYNC B2 ;  /* 0x0000000000027941 */ /* 0x000fea0003800000 */
.L_x_8187:
[----:B------:R-:W-:Y:S05]  /*43a0*/  @P2 BRA `(.L_x_8186) ;  /* 0x0000000000d82947 */ /* 0x000fea0003800000 */
        /* <DEDUP_REMOVED lines=52> */
.L_x_8192:
[----:B------:R-:W-:Y:S05]  /*46f0*/  BSYNC B2 ;  /* 0x0000000000027941 */ /* 0x000fea0003800000 */
.L_x_8191:
[----:B----4-:R0:W-:Y:S02]  /*4700*/  ST.E.128 desc[UR54][R60.64], R12 ;  /* 0x0000000c3c007985 */ /* 0x0101e4000c101d36 */
.L_x_8186:
[----:B------:R-:W-:Y:S05]  /*4710*/  BSYNC B1 ;  /* 0x0000000000017941 */ /* 0x000fea0003800000 */
.L_x_8185:
[----:B------:R-:W-:-:S03]  /*4720*/  UMOV UR4, 0xffffffff ;  /* 0xffffffff00047882 */ /* 0x000fc60000000000 */
[----:B------:R-:W-:Y:S05]  /*4730*/  BRA.DIV UR4, `(.L_x_8193) ;  /* 0x0000024a04007947 */ /* 0x000fea000b800000 */
[----:B------:R1:W1:Y:S04]  /*4740*/  SHFL.IDX PT, R59, R101, 0x2, 0x181f ;  /* 0x00581f00653b7f89 */ /* 0x00026800000e0000 */
[----:B0-----:R0:W0:Y:S02]  /*4750*/  SHFL.IDX PT, R61, R106, 0x2, 0x181f ;  /* 0x00581f006a3d7f89 */ /* 0x00102400000e0000 */
.L_x_8592:
[----:B------:R-:W-:Y:S04]  /*4760*/  BSSY B1, `(.L_x_8194) ;  /* 0x0000072000017945 */ /* 0x000fe80003800000 */
        /* <DEDUP_REMOVED lines=55> */
.L_x_8199:
[----:B------:R-:W-:Y:S05]  /*4ae0*/  BSYNC B3 ;  /* 0x0000000000037941 */ /* 0x000fea0003800000 */
.L_x_8198:
[----:B--2---:R0:W-:Y:S02]  /*4af0*/  ST.E.128 desc[UR54][R56.64], R12 ;  /* 0x0000000c38007985 */ /* 0x0041e4000c101d36 */
.L_x_8197:
[----:B------:R-:W-:Y:S05]  /*4b00*/  BSYNC B2 ;  /* 0x0000000000027941 */ /* 0x000fea0003800000 */
.L_x_8196:
        /* <DEDUP_REMOVED lines=53> */
.L_x_8201:
[----:B------:R-:W-:Y:S05]  /*4e60*/  BSYNC B2 ;  /* 0x0000000000027941 */ /* 0x000fea0003800000 */
.L_x_8200:
[----:B----4-:R0:W-:Y:S02]  /*4e70*/  ST.E.128 desc[UR54][R52.64], R12 ;  /* 0x0000000c34007985 */ /* 0x0101e4000c101d36 */
.L_x_8195:
[----:B------:R-:W-:Y:S05]  /*4e80*/  BSYNC B1 ;  /* 0x0000000000017941 */ /* 0x000fea0003800000 */
.L_x_8194:
[----:B------:R-:W-:-:S03]  /*4e90*/  UMOV UR4, 0xffffffff ;  /* 0xffffffff00047882 */ /* 0x000fc60000000000 */
[----:B------:R-:W-:Y:S05]  /*4ea0*/  BRA.DIV UR4, `(.L_x_8202) ;  /* 0x0000024204707947 */ /* 0x000fea000b800000 */
[----:B-1----:R-:W1:Y:S04]  /*4eb0*/  SHFL.IDX PT, R101, R101, 0x3, 0x181f ;  /* 0x00781f0065657f89 */ /* 0x002e6800000e0000 */
[----:B------:R0:W0:Y:S02]  /*4ec0*/  SHFL.IDX PT, R51, R106, 0x3, 0x181f ;  /* 0x00781f006a337f89 */ /* 0x00002400000e0000 */
.L_x_8596:
[----:B------:R-:W-:Y:S05]  /*4ed0*/  @P4 BRA `(.L_x_8203) ;  /* 0x0000003800084947 */ /* 0x000fea0003800000 */
[----:B------:R-:W-:Y:S04]  /*4ee0*/  BSSY B1, `(.L_x_8204) ;  /* 0x0000038000017945 */ /* 0x000fe80003800000 */
[----:B------:R-:W-:Y:S05]  /*4ef0*/  @P1 BRA `(.L_x_8205) ;  /* 0x0000000000d81947 */ /* 0x000fea0003800000 */
[----:B0---4-:R0:W4:Y:S01]  /*4f00*/  LDS.128 R12, [R91+0x1b400] ;  /* 0x01b400005b0c7984 */ /* 0x0111220000000c00 */
[C---:B------:R-:W-:Y:S01]  /*4f10*/  LEA R48, P3, R16.reuse, R51, 0x1 ;  /* 0x0000003310307211 */ /* 0x040fe200078608ff */
[----:B------:R-:W-:Y:S03]  /*4f20*/  BSSY B2, `(.L_x_8206) ;  /* 0x0000032000027945 */ /* 0x000fe60003800000 */
[----:B-1----:R-:W-:Y:S02]  /*4f30*/  LEA.HI.X R49, R16, R101, R17, 0x1, P3 ;  /* 0x0000006510317211 */ /* 0x002fe400018f0c11 */
[----:B------:R-:W-:-:S13]  /*4f40*/  ISETP.GE.AND P3, PT, R22, R102, PT ;  /* 0x000000661600720c */ /* 0x000fda0003f66270 */
[----:B0-----:R-:W-:Y:S05]  /*4f50*/  @P3 BRA `(.L_x_8207) ;  /* 0x0000000000b83947 */ /* 0x001fea0003800000 */
[----:B------:R-:W-:Y:S02]  /*4f60*/  SHF.R.U64 R11, R46, 0x10, R47 ;  /* 0x000000102e0b7819 */ /* 0x000fe4000000122f */
[----:B------:R-:W-:Y:S01]  /*4f70*/  SHF.R.U64 R53, R44, 0x10, R45 ;  /* 0x000000102c357819 */ /* 0x000fe2000000122d */
[----:B----4-:R-:W-:Y:S01]  /*4f80*/  IMAD.U32 R44, R14, 0x10000, RZ ;  /* 0x000100000e2c7824 */ /* 0x010fe200078e00ff */
        /* <DEDUP_REMOVED lines=43> */
.L_x_8207:
[----:B------:R-:W-:Y:S05]  /*5240*/  BSYNC B2 ;  /* 0x0000000000027941 */ /* 0x000fea0003800000 */
.L_x_8206:
[----:B----4-:R0:W-:Y:S02]  /*5250*/  ST.E.128 desc[UR54][R48.64], R12 ;  /* 0x0000000c30007985 */ /* 0x0101e4000c101d36 */
.L_x_8205:
[----:B------:R-:W-:Y:S05]  /*5260*/  BSYNC B1 ;  /* 0x0000000000017941 */ /* 0x000fea0003800000 */
.L_x_8204:
        /* <DEDUP_REMOVED lines=53> */
.L_x_8209:
[----:B------:R-:W-:Y:S05]  /*55c0*/  BSYNC B1 ;  /* 0x0000000000017941 */ /* 0x000fea0003800000 */
.L_x_8208:
[----:B----4-:R0:W-:Y:S01]  /*55d0*/  ST.E.128 desc[UR54][R44.64], R12 ;  /* 0x0000000c2c007985 */ /* 0x0101e2000c101d36 */
[----:B------:R-:W-:Y:S05]  /*55e0*/  BRA `(.L_x_8203) ;  /* 0x0000003000447947 */ /* 0x000fea0003800000 */
.L_x_8163:
[C---:B------:R-:W-:Y:S01]  /*55f0*/  VIADD R40, R188.reuse, 0x20 ;  /* 0x00000020bc287836 */ /* 0x040fe20000000000 */
[----:B------:R-:W-:Y:S01]  /*5600*/  CS2R R46, SRZ ;  /* 0x00000000002e7805 */ /* 0x000fe2000001ff00 */
[----:B------:R-:W-:-:S03]  /*5610*/  VIADD R44, R188, 0x40 ;  /* 0x00000040bc2c7836 */ /* 0x000fc60000000000 */
[----:B------:R-:W-:-:S04]  /*5620*/  ISETP.GE.AND P4, PT, R40, R95, PT ;  /* 0x0000005f2800720c */ /* 0x000fc80003f86270 */
        /* <DEDUP_REMOVED lines=19> */
[----:B------:R-:W-:Y:S02]  /*5760*/  @!P5 IMAD.X R45, R89, 0x1, R39, P6 ;  /* 0x00000001592dd824 */ /* 0x000fe400030e0627 */
[----:B------:R-:W0:Y:S01]  /*5770*/  @!P5 LDC.64 R50, c[0x0][0x400] ;  /* 0x00010000ff32db82 */ /* 0x000e220000000a00 */
[----:B----4-:R-:W-:-:S04]  /*5780*/  @!P5 LEA R48, P6, R44, R48, 0x1 ;  /* 0x000000302c30d211 */ /* 0x010fc800078c08ff */
[----:B------:R-:W-:Y:S02]  /*5790*/  @!P5 LEA.HI.X R49, R44, R49, R45, 0x1, P6 ;  /* 0x000000312c31d211 */ /* 0x000fe400030f0c2d */
[----:B------:R-:W-:-:S05]  /*57a0*/  @!P5 IADD3 R44, P6, R86, R12, RZ ;  /* 0x0000000c562cd210 */ /* 0x000fca0007fde0ff */
[----:B------:R-:W-:Y:S01]  /*57b0*/  @!P5 IMAD.X R45, R11, 0x1, R78, P6 ;  /* 0x000000010b2dd824 */ /* 0x000fe200030e064e */
[----:B0-----:R-:W-:-:S04]  /*57c0*/  @!P5 LEA R50, P6, R44, R50, 0x1 ;  /* 0x000000322c32d211 */ /* 0x001fc800078c08ff */
[----:B------:R-:W-:Y:S02]  /*57d0*/  @!P5 LEA.HI.X R51, R44, R51, R45, 0x1, P6 ;  /* 0x000000332c33d211 */ /* 0x000fe400030f0c2d */
[----:B------:R-:W-:Y:S02]  /*57e0*/  CS2R R44, SRZ ;  /* 0x00000000002c7805 */ /* 0x000fe4000001ff00 */
[----:B------:R-:W-:-:S04]  /*57f0*/  @!P4 LEA R56, P6, R42, R56, 0x1 ;  /* 0x000000382a38c211 */ /* 0x000fc800078c08ff */
[----:B------:R-:W-:Y:S02]  /*5800*/  @!P4 LEA.HI.X R57, R42, R57, R43, 0x1, P6 ;  /* 0x000000392a39c211 */ /* 0x000fe400030f0c2b */
[----:B------:R-:W-:Y:S02]  /*5810*/  CS2R R42, SRZ ;  /* 0x00000000002a7805 */ /* 0x000fe4000001ff00 */
[C---:B-1----:R-:W-:Y:S01]  /*5820*/  @!P4 LEA R58, P6, R40.reuse, R58, 0x1 ;  /* 0x0000003a283ac211 */ /* 0x042fe200078c08ff */
[----:B------:R0:W5:Y:S03]  /*5830*/  @!P5 LDG.E.128 R44, desc[UR54][R50.64] ;  /* 0x00000036322cd981 */ /* 0x000166000c1e1d00 */
[----:B------:R-:W-:Y:S02]  /*5840*/  @!P4 LEA.HI.X R59, R40, R59, R41, 0x1, P6 ;  /* 0x0000003b283bc211 */ /* 0x000fe400030f0c29 */
[----:B------:R-:W-:-:S02]  /*5850*/  CS2R R40, SRZ ;  /* 0x0000000000287805 */ /* 0x000fc4000001ff00 */
[----:B------:R-:W-:Y:S02]  /*5860*/  CS2R R54, SRZ ;  /* 0x0000000000367805 */ /* 0x000fe4000001ff00 */
[----:B------:R-:W-:Y:S02]  /*5870*/  CS2R R52, SRZ ;  /* 0x0000000000347805 */ /* 0x000fe4000001ff00 */
[----:B------:R1:W5:Y:S01]  /*5880*/  @!P5 LDG.E.128 R40, desc[UR54][R48.64] ;  /* 0x000000363028d981 */ /* 0x000362000c1e1d00 */
[----:B0-----:R-:W-:-:S03]  /*5890*/  CS2R R50, SRZ ;  /* 0x0000000000327805 */ /* 0x001fc6000001ff00 */
[----:B------:R0:W5:Y:S01]  /*58a0*/  @!P4 LDG.E.128 R52, desc[UR54][R58.64] ;  /* 0x000000363a34c981 */ /* 0x000162000c1e1d00 */
[----:B-1----:R-:W-:-:S06]  /*58b0*/  CS2R R48, SRZ ;  /* 0x0000000000307805 */ /* 0x002fcc000001ff00 */
[----:B------:R1:W5:Y:S01]  /*58c0*/  @!P4 LDG.E.128 R48, desc[UR54][R56.64] ;  /* 0x000000363830c981 */ /* 0x000362000c1e1d00 */
[----:B--2---:R-:W-:Y:S01]  /*58d0*/  @!P3 LEA R64, P4, R62, R64, 0x1 ;  /* 0x000000403e40b211 */ /* 0x004fe200078808ff */
[----:B------:R-:W-:-:S03]  /*58e0*/  VIADD R68, R188, 0x60 ;  /* 0x00000060bc447836 */ /* 0x000fc60000000000 */
[----:B------:R-:W-:Y:S02]  /*58f0*/  @!P3 LEA.HI.X R65, R62, R65, R63, 0x1, P4 ;  /* 0x000000413e41b211 */ /* 0x000fe400020f0c3f */
[----:B---3--:R-:W-:-:S04]  /*5900*/  @!P3 LEA R66, P4, R60, R66, 0x1 ;  /* 0x000000423c42b211 */ /* 0x008fc800078808ff */
[----:B------:R-:W-:Y:S02]  /*5910*/  @!P3 LEA.HI.X R67, R60, R67, R61, 0x1, P4 ;  /* 0x000000433c43b211 */ /* 0x000fe400020f0c3d */
[----:B------:R-:W-:-:S04]  /*5920*/  ISETP.GE.AND P4, PT, R68, R95, PT ;  /* 0x0000005f4400720c */ /* 0x000fc80003f86270 */
[----:B------:R-:W-:Y:S02]  /*5930*/  ISETP.GE.OR P4, PT, R16, R102, P4 ;  /* 0x000000661000720c */ /* 0x000fe40002786670 */
[----:B0-----:R-:W-:Y:S02]  /*5940*/  CS2R R58, SRZ ;  /* 0x00000000003a7805 */ /* 0x001fe4000001ff00 */
[----:B-1----:R-:W-:Y:S02]  /*5950*/  CS2R R56, SRZ ;  /* 0x0000000000387805 */ /* 0x002fe4000001ff00 */
[----:B------:R-:W-:Y:S02]  /*5960*/  CS2R R62, SRZ ;  /* 0x00000000003e7805 */ /* 0x000fe4000001ff00 */
[----:B------:R-:W-:Y:S01]  /*5970*/  CS2R R60, SRZ ;  /* 0x00000000003c7805 */ /* 0x000fe2000001ff00 */
        /* <DEDUP_REMOVED lines=12> */
[----:B------:R-:W-:Y:S01]  /*5a40*/  IMAD.MOV.U32 R13, RZ, RZ, R11 ;  /* 0x000000ffff0d7224 */ /* 0x000fe200078e000b */
[----:B------:R-:W-:-:S04]  /*5a50*/  ULDC.64 UR6, c[0x0][0x400] ;  /* 0x0001000000067ab9 */ /* 0x000fc80000000a00 */
[----:B------:R-:W1:Y:S01]  /*5a60*/  LDC.64 R66, c[0x0][0x408] ;  /* 0x00010200ff427b82 */ /* 0x000e620000000a00 */
[----:B0-----:R-:W-:-:S04]  /*5a70*/  IMAD.WIDE.U32 R14, R64, 0x60, R14 ;  /* 0x00000060400e7825 */ /* 0x001fc800078e000e */
[----:B------:R-:W-:Y:S01]  /*5a80*/  IMAD R65, R65, 0x60, RZ ;  /* 0x0000006041417824 */ /* 0x000fe200078e02ff */
[----:B------:R-:W-:Y:S01]  /*5a90*/  IADD3 R14, P4, R82, R14, RZ ;  /* 0x0000000e520e7210 */ /* 0x000fe20007f9e0ff */
[----:B-1----:R-:W-:-:S03]  /*5aa0*/  IMAD.WIDE.U32 R12, R66, 0x60, R12 ;  /* 0x00000060420c7825 */ /* 0x002fc600078e000c */
[----:B------:R-:W-:Y:S01]  /*5ab0*/  IADD3.X R15, R39, R15, R65, P4, !PT ;  /* 0x0000000f270f7210 */ /* 0x000fe200027fe441 */
[----:B------:R-:W-:Y:S01]  /*5ac0*/  IMAD R67, R67, 0x60, RZ ;  /* 0x0000006043437824 */ /* 0x000fe200078e02ff */
[----:B------:R-:W-:-:S04]  /*5ad0*/  IADD3 R11, P4, R86, R12, RZ ;  /* 0x0000000c560b7210 */ /* 0x000fc80007f9e0ff */
[----:B------:R-:W-:Y:S02]  /*5ae0*/  IADD3.X R12, R78, R13, R67, P4, !PT ;  /* 0x0000000d4e0c7210 */ /* 0x000fe400027fe443 */
[----:B------:R-:W-:-:S04]  /*5af0*/  LEA R64, P4, R14, UR4, 0x1 ;  /* 0x000000040e407c11 */ /* 0x000fc8000f8808ff */
[----:B------:R-:W-:Y:S02]  /*5b00*/  LEA.HI.X R65, R14, UR5, R15, 0x1, P4 ;  /* 0x000000050e417c11 */ /* 0x000fe4000a0f0c0f */
[----:B------:R-:W-:-:S04]  /*5b10*/  LEA R68, P4, R11, UR6, 0x1 ;  /* 0x000000060b447c11 */ /* 0x000fc8000f8808ff */
[----:B------:R-:W-:Y:S01]  /*5b20*/  LEA.HI.X R69, R11, UR7, R12, 0x1, P4 ;  /* 0x000000070b457c11 */ /* 0x000fe2000a0f0c0c */
[----:B------:R-:W5:Y:S05]  /*5b30*/  LDG.E.128 R64, desc[UR54][R64.64] ;  /* 0x0000003640407981 */ /* 0x000f6a000c1e1d00 */
[----:B------:R-:W5:Y:S03]  /*5b40*/  LDG.E.128 R68, desc[UR54][R68.64] ;  /* 0x0000003644447981 */ /* 0x000f66000c1e1d00 */
.L_x_8211:
[----:B------:R-:W-:Y:S05]  /*5b50*/  BSYNC B1 ;  /* 0x0000000000017941 */ /* 0x000fea0003800000 */
.L_x_8210:
        /* <DEDUP_REMOVED lines=68> */
.L_x_8212:
[----:B------:R-:W-:Y:S01]  /*5fa0*/  IMAD R89, R19, 0x8, R18 ;  /* 0x0000000813597824 */ /* 0x000fe200078e0212 */
[----:B------:R-:W-:Y:S01]  /*5fb0*/  SHF.L.U32 R100, R197, 0x1f, RZ ;  /* 0x0000001fc5647819 */ /* 0x000fe200000006ff */
[----:B------:R-:W0:Y:S01]  /*5fc0*/  LDC R107, c[0x0][0x2f4] ;  /* 0x0000bd00ff6b7b82 */ /* 0x000e220000000800 */
[----:B------:R-:W-:Y:S02]  /*5fd0*/  BSSY B1, `(.L_x_8213) ;  /* 0x0000003000017945 */ /* 0x000fe40003800000 */
[----:B------:R-:W1:Y:S02]  /*5fe0*/  SYNCS.PHASECHK.TRANS64.TRYWAIT P4, [R89+URZ+0x28890], R100 ;  /* 0x02889064590075a7 */ /* 0x000e64000808017f */
[----:B-1----:R-:W-:Y:S05]  /*5ff0*/  @!P4 BRA `(.L_x_8214) ;  /* 0x000002300068c947 */ /* 0x002fea0003800000 */
.L_x_8597:
[----:B------:R-:W-:Y:S05]  /*6000*/  BSYNC B1 ;  /* 0x0000000000017941 */ /* 0x000fea0003800000 */
.L_x_8213:
[----:B------:R-:W-:Y:S01]  /*6010*/  UMOV UR4, 0xffffffff ;  /* 0xffffffff00047882 */ /* 0x000fe20000000000 */
[----:B0-----:R-:W-:Y:S02]  /*6020*/  IMAD.IADD R109, R107, 0x1, -R36 ;  /* 0x000000016b6d7824 */ /* 0x001fe400078e0a24 */
[----:B------:R-:W-:Y:S05]  /*6030*/  BRA.DIV UR4, `(.L_x_8215) ;  /* 0x00000232046c7947 */ /* 0x000fea000b800000 */
[----:B------:R0:W2:Y:S04]  /*6040*/  SHFL.IDX PT, R105, R101, RZ, 0x181f ;  /* 0x00181fff65697589 */ /* 0x0000a800000e0000 */
[----:B------:R0:W3:Y:S02]  /*6050*/  SHFL.IDX PT, R104, R106, RZ, 0x181f ;  /* 0x00181fff6a687589 */ /* 0x0000e400000e0000 */
.L_x_8601:
[----:B------:R-:W-:Y:S01]  /*6060*/  ISETP.GE.OR P4, PT, R188, R95, P1 ;  /* 0x0000005fbc00720c */ /* 0x000fe20000f86670 */
[----:B------:R-:W-:-:S12]  /*6070*/  BSSY B1, `(.L_x_8216) ;  /* 0x000007a000017945 */ /* 0x000fd80003800000 */
[----:B------:R-:W-:Y:S05]  /*6080*/  @P4 BRA `(.L_x_8217) ;  /* 0x0000000400e04947 */ /* 0x000fea0003800000 */
[----:B------:R-:W-:Y:S01]  /*6090*/  SEL R11, R36, R109, !P0 ;  /* 0x0000006d240b7207 */ /* 0x000fe20004000000 */
[----:B------:R-:W-:Y:S01]  /*60a0*/  BSSY B2, `(.L_x_8218) ;  /* 0x0000072000027945 */ /* 0x000fe20003800000 */
[----:B------:R-:W-:Y:S02]  /*60b0*/  SHF.R.U32.HI R13, RZ, 0x3, R207 ;  /* 0x00000003ff0d7819 */ /* 0x000fe400000116cf */
[----:B------:R-:W-:Y:S02]  /*60c0*/  SHF.R.S32.HI R12, RZ, 0x1f, R11 ;  /* 0x0000001fff0c7819 */ /* 0x000fe4000001140b */
[----:B---3--:R-:W-:Y:S02]  /*60d0*/  LEA R102, P4, R76, R104, 0x1 ;  /* 0x000000684c667211 */ /* 0x008fe400078808ff */
[----:B------:R-:W-:Y:S02]  /*60e0*/  LEA.HI R12, R12, R11, RZ, 0x4 ;  /* 0x0000000b0c0c7211 */ /* 0x000fe400078f20ff */
[----:B--2---:R-:W-:-:S02]  /*60f0*/  LEA.HI.X R103, R76, R105, R88, 0x1, P4 ;  /* 0x000000694c677211 */ /* 0x004fc400020f0c58 */
        /* <DEDUP_REMOVED lines=12> */
[----:B------:R-:W-:-:S03]  /*61c0*/  IMAD R72, R13, 0x2, R18 ;  /* 0x000000020d487824 */ /* 0x000fc600078e0212 */
[----:B------:R2:W3:Y:S04]  /*61d0*/  LDS.128 R12, [R11+0x18400] ;  /* 0x018400000b0c7984 */ /* 0x0004e80000000c00 */
[----:B------:R-:W4:Y:S01]  /*61e0*/  LDS.128 R72, [R72+0x18400] ;  /* 0x0184000048487984 */ /* 0x000f220000000c00 */
[----:B------:R-:W-:Y:S05]  /*61f0*/  @P3 BRA `(.L_x_8219) ;  /* 0x0000000400703947 */ /* 0x000fea0003800000 */
[----:B------:R-:W-:Y:S01]  /*6200*/  SHF.R.U64 R40, R40, 0x10, R41 ;  /* 0x0000001028287819 */ /* 0x000fe20000001229 */
[----:B----4-:R-:W-:Y:S01]  /*6210*/  IMAD.U32 R140, R75, 0x10000, RZ ;  /* 0x000100004b8c7824 */ /* 0x010fe200078e00ff */
[--C-:B------:R-:W-:Y:S01]  /*6220*/  SHF.R.U64 R146, R44, 0x10, R45.reuse ;  /* 0x000000102c927819 */ /* 0x100fe2000000122d */
[----:B---3--:R-:W-:Y:S01]  /*6230*/  IMAD.U32 R44, R13, 0x10000, RZ ;  /* 0x000100000d2c7824 */ /* 0x008fe200078e00ff */
[----:B------:R-:W-:Y:S01]  /*6240*/  SHF.R.U32.HI R142, RZ, 0x10, R45 ;  /* 0x00000010ff8e7819 */ /* 0x000fe2000001162d */
[----:B------:R-:W-:Y:S01]  /*6250*/  IMAD.U32 R133, R15, 0x10000, RZ ;  /* 0x000100000f857824 */ /* 0x000fe200078e00ff */
[--C-:B------:R-:W-:Y:S01]  /*6260*/  SHF.R.U64 R141, R42, 0x10, R43.reuse ;  /* 0x000000102a8d7819 */ /* 0x100fe2000000122b */
[----:B--2---:R-:W-:Y:S01]  /*6270*/  IMAD.U32 R11, R14, 0x10000, RZ ;  /* 0x000100000e0b7824 */ /* 0x004fe200078e00ff */
[----:B------:R-:W-:Y:S01]  /*6280*/  SHF.R.U32.HI R143, RZ, 0x10, R43 ;  /* 0x00000010ff8f7819 */ /* 0x000fe2000001162b */
[----:B------:R-:W-:Y:S01]  /*6290*/  IMAD.U32 R43, R73, 0x10000, RZ ;  /* 0x00010000492b7824 */ /* 0x000fe200078e00ff */
[----:B------:R-:W-:-:S02]  /*62a0*/  SHF.R.U64 R45, R46, 0x10, R47 ;  /* 0x000000102e2d7819 */ /* 0x000fc4000000122f */
[----:B------:R-:W-:Y:S02]  /*62b0*/  LOP3.LUT R46, R73, 0xffff0000, RZ, 0xc0, !PT ;  /* 0xffff0000492e7812 */ /* 0x000fe400078ec0ff */
[----:B------:R-:W-:Y:S01]  /*62c0*/  SHF.R.U32.HI R145, RZ, 0x10, R41 ;  /* 0x00000010ff917819 */ /* 0x000fe20000011629 */
[----:B------:R-:W-:Y:S01]  /*62d0*/  IMAD.U32 R41, R72, 0x10000, RZ ;  /* 0x0001000048297824 */ /* 0x000fe200078e00ff */
[----:B------:R-:W-:Y:S02]  /*62e0*/  LOP3.LUT R73, R75, 0xffff0000, RZ, 0xc0, !PT ;  /* 0xffff00004b497812 */ /* 0x000fe400078ec0ff */
[----:B------:R-:W-:Y:S02]  /*62f0*/  PRMT R75, R111, 0x5432, R40 ;  /* 0x000054326f4b7816 */ /* 0x000fe40000000028 */
[----:B------:R-:W-:Y:S02]  /*6300*/  PRMT R40, R110, 0x5432, R141 ;  /* 0x000054326e287816 */ /* 0x000fe4000000008d */
[----:B------:R-:W-:-:S02]  /*6310*/  PRMT R141, R139, 0x5410, R142 ;  /* 0x000054108b8d7816 */ /* 0x000fc4000000008e */
[----:B------:R-:W-:Y:S02]  /*6320*/  PRMT R138, R138, 0x5410, R145 ;  /* 0x000054108a8a7816 */ /* 0x000fe40000000091 */
[----:B------:R-:W-:Y:S01]  /*6330*/  SHF.R.U32.HI R144, RZ, 0x10, R47 ;  /* 0x00000010ff907819 */ /* 0x000fe2000001162f */
[C---:B------:R-:W-:Y:S01]  /*6340*/  IMAD.U32 R142, R141.reuse, 0x10000, RZ ;  /* 0x000100008d8e7824 */ /* 0x040fe200078e00ff */
[----:B------:R-:W-:Y:S01]  /*6350*/  PRMT R139, R136, 0x5410, R143 ;  /* 0x00005410888b7816 */ /* 0x000fe2000000008f */
[C---:B------:R-:W-:Y:S01]  /*6360*/  IMAD.U32 R136, R138.reuse, 0x10000, RZ ;  /* 0x000100008a887824 */ /* 0x040fe200078e00ff */
[----:B------:R-:W-:Y:S01]  /*6370*/  LOP3.LUT R141, R141, 0xffff0000, RZ, 0xc0, !PT ;  /* 0xffff00008d8d7812 */ /* 0x000fe200078ec0ff */
[----:B------:R-:W-:Y:S01]  /*6380*/  FMUL.FTZ R145, R43, R142 ;  /* 0x0000008e2b917220 */ /* 0x000fe20000410000 */
[----:B------:R-:W-:Y:S01]  /*6390*/  PRMT R143, R135, 0x5410, R144 ;  /* 0x00005410878f7816 */ /* 0x000fe20000000090 */
[-C--:B------:R-:W-:Y:S01]  /*63a0*/  FMUL.FTZ R135, R43, R136.reuse ;  /* 0x000000882b877220 */ /* 0x080fe20000410000 */
[----:B------:R-:W-:Y:S01]  /*63b0*/  LOP3.LUT R138, R138, 0xffff0000, RZ, 0xc0, !PT ;  /* 0xffff00008a8a7812 */ /* 0x000fe200078ec0ff */
[----:B------:R-:W-:Y:S01]  /*63c0*/  FFMA.FTZ R43, R44, R136, -R145 ;  /* 0x000000882c2b7223 */ /* 0x000fe20000010891 */
[----:B------:R-:W-:Y:S01]  /*63d0*/  LOP3.LUT R47, R13, 0xffff0000, RZ, 0xc0, !PT ;  /* 0xffff00000d2f7812 */ /* 0x000fe200078ec0ff */
[----:B------:R-:W-:Y:S01]  /*63e0*/  FMUL.FTZ R144, R46, R141 ;  /* 0x0000008d2e907220 */ /* 0x000fe20000410000 */
[----:B------:R-:W-:-:S02]  /*63f0*/  IMAD.U32 R136, R143, 0x10000, RZ ;  /* 0x000100008f887824 */ /* 0x000fc400078e00ff */
[----:B------:R-:W-:Y:S01]  /*6400*/  FFMA.FTZ R44, R44, R142, R135 ;  /* 0x0000008e2c2c7223 */ /* 0x000fe20000010087 */
[----:B------:R-:W-:Y:S02]  /*6410*/  IMAD.U32 R135, R139, 0x10000, RZ ;  /* 0x000100008b877824 */ /* 0x000fe400078e00ff */
[-C--:B------:R-:W-:Y:S01]  /*6420*/  FMUL.FTZ R142, R46, R138.reuse ;  /* 0x0000008a2e8e7220 */ /* 0x080fe20000410000 */
[----:B------:R-:W-:Y:S01]  /*6430*/  FFMA.FTZ R46, R47, R138, -R144 ;  /* 0x0000008a2f2e7223 */ /* 0x000fe20000010890 */
[----:B------:R-:W-:Y:S01]  /*6440*/  PRMT R137, R137, 0x5410, R146 ;  /* 0x0000541089897816 */ /* 0x000fe20000000092 */
[CC--:B------:R-:W-:Y:S01]  /*6450*/  FMUL.FTZ R138, R140.reuse, R136.reuse ;  /* 0x000000888c8a7220 */ /* 0x0c0fe20000410000 */
[-C--:B------:R-:W-:Y:S01]  /*6460*/  FMUL.FTZ R145, R140, R135.reuse ;  /* 0x000000878c917220 */ /* 0x080fe20000410000 */
[----:B------:R-:W-:Y:S01]  /*6470*/  LOP3.LUT R143, R143, 0xffff0000, RZ, 0xc0, !PT ;  /* 0xffff00008f8f7812 */ /* 0x000fe200078ec0ff */
[----:B------:R-:W-:Y:S02]  /*6480*/  IMAD.U32 R13, R12, 0x10000, RZ ;  /* 0x000100000c0d7824 */ /* 0x000fe400078e00ff */
[----:B------:R-:W-:Y:S01]  /*6490*/  FFMA.FTZ R135, R133, R135, -R138 ;  /* 0x0000008785877223 */ /* 0x000fe2000001088a */
[----:B------:R-:W-:Y:S01]  /*64a0*/  LOP3.LUT R139, R139, 0xffff0000, RZ, 0xc0, !PT ;  /* 0xffff00008b8b7812 */ /* 0x000fe200078ec0ff */
[----:B------:R-:W-:Y:S01]  /*64b0*/  FFMA.FTZ R145, R133, R136, R145 ;  /* 0x0000008885917223 */ /* 0x000fe20000010091 */
[----:B------:R-:W-:Y:S01]  /*64c0*/  IMAD.U32 R138, R137, 0x10000, RZ ;  /* 0x00010000898a7824 */ /* 0x000fe200078e00ff */
[----:B------:R-:W-:Y:S01]  /*64d0*/  LOP3.LUT R42, R15, 0xffff0000, RZ, 0xc0, !PT ;  /* 0xffff00000f2a7812 */ /* 0x000fe200078ec0ff */
[----:B------:R-:W-:-:S02]  /*64e0*/  IMAD.U32 R136, R75, 0x10000, RZ ;  /* 0x000100004b887824 */ /* 0x000fc400078e00ff */
[C---:B------:R-:W-:Y:S01]  /*64f0*/  FMUL.FTZ R133, R73.reuse, R143 ;  /* 0x0000008f49857220 */ /* 0x040fe20000410000 */
[----:B------:R-:W-:Y:S01]  /*6500*/  LOP3.LUT R72, R72, 0xffff0000, RZ, 0xc0, !PT ;  /* 0xffff000048487812 */ /* 0x000fe200078ec0ff */
[----:B------:R-:W-:Y:S01]  /*6510*/  FMUL.FTZ R73, R73, R139 ;  /* 0x0000008b49497220 */ /* 0x000fe20000410000 */
[----:B------:R-:W-:Y:S01]  /*6520*/  LOP3.LUT R137, R137, 0xffff0000, RZ, 0xc0, !PT ;  /* 0xffff000089897812 */ /* 0x000fe200078ec0ff */
[----:B------:R-:W-:Y:S01]  /*6530*/  FMUL.FTZ R140, R41, R138 ;  /* 0x0000008a298c7220 */ /* 0x000fe20000410000 */
[----:B------:R-:W-:Y:S01]  /*6540*/  LOP3.LUT R75, R75, 0xffff0000, RZ, 0xc0, !PT ;  /* 0xffff00004b4b7812 */ /* 0x000fe200078ec0ff */
[----:B------:R-:W-:Y:S01]  /*6550*/  FMUL.FTZ R41, R41, R136 ;  /* 0x0000008829297220 */ /* 0x000fe20000410000 */
[----:B------:R-:W-:Y:S01]  /*6560*/  PRMT R45, R108, 0x5432, R45 ;  /* 0x000054326c2d7816 */ /* 0x000fe2000000002d */
[----:B------:R-:W-:Y:S01]  /*6570*/  FFMA.FTZ R47, R47, R141, R142 ;  /* 0x0000008d2f2f7223 */ /* 0x000fe2000001008e */
[----:B------:R-:W-:Y:S01]  /*6580*/  LOP3.LUT R12, R12, 0xffff0000, RZ, 0xc0, !PT ;  /* 0xffff00000c0c7812 */ /* 0x000fe200078ec0ff */
[C---:B------:R-:W-:Y:S01]  /*6590*/  FFMA.FTZ R142, R42.reuse, R139, -R133 ;  /* 0x0000008b2a8e7223 */ /* 0x040fe20000010885 */
[----:B------:R-:W-:Y:S01]  /*65a0*/  FFMA.FTZ R144, R42, R143, R73 ;  /* 0x0000008f2a907223 */ /* 0x000fe20000010049 */
[----:B------:R-:W-:Y:S01]  /*65b0*/  LOP3.LUT R15, R14, 0xffff0000, RZ, 0xc0, !PT ;  /* 0xffff00000e0f7812 */ /* 0x000fe200078ec0ff */
[C---:B------:R-:W-:Y:S01]  /*65c0*/  FMUL.FTZ R73, R72.reuse, R137 ;  /* 0x0000008948497220 */ /* 0x040fe20000410000 */
[----:B------:R-:W-:Y:S01]  /*65d0*/  FFMA.FTZ R138, R13, R138, R41 ;  /* 0x0000008a0d8a7223 */ /* 0x000fe20000010029 */
[----:B------:R-:W-:Y:S01]  /*65e0*/  FMUL.FTZ R133, R72, R75 ;  /* 0x0000004b48857220 */ /* 0x000fe20000410000 */
[----:B------:R-:W-:-:S02]  /*65f0*/  IMAD.U32 R14, R74, 0x10000, RZ ;  /* 0x000100004a0e7824 */ /* 0x000fc400078e00ff */
[----:B------:R-:W-:Y:S01]  /*6600*/  FFMA.FTZ R140, R13, R136, -R140 ;  /* 0x000000880d8c7223 */ /* 0x000fe2000001088c */
[C---:B------:R-:W-:Y:S01]  /*6610*/  IMAD.U32 R41, R45.reuse, 0x10000, RZ ;  /* 0x000100002d297824 */ /* 0x040fe200078e00ff */
[----:B------:R-:W-:Y:S01]  /*6620*/  LOP3.LUT R74, R74, 0xffff0000, RZ, 0xc0, !PT ;  /* 0xffff00004a4a7812 */ /* 0x000fe200078ec0ff */
[----:B------:R-:W-:Y:S01]  /*6630*/  IMAD.U32 R13, R40, 0x10000, RZ ;  /* 0x00010000280d7824 */ /* 0x000fe200078e00ff */
[----:B------:R-:W-:Y:S01]  /*6640*/  LOP3.LUT R45, R45, 0xffff0000, RZ, 0xc0, !PT ;  /* 0xffff00002d2d7812 */ /* 0x000fe200078ec0ff */
[C---:B------:R-:W-:Y:S01]  /*6650*/  FFMA.FTZ R73, R12.reuse, R75, -R73 ;  /* 0x0000004b0c497223 */ /* 0x040fe20000010849 */
[----:B------:R-:W-:Y:S01]  /*6660*/  FFMA.FTZ R133, R12, R137, R133 ;  /* 0x000000890c857223 */ /* 0x000fe20000010085 */
[----:B------:R-:W-:Y:S01]  /*6670*/  FMUL.FTZ R12, R14, R41 ;  /* 0x000000290e0c7220 */ /* 0x000fe20000410000 */
[----:B------:R-:W-:Y:S01]  /*6680*/  LOP3.LUT R40, R40, 0xffff0000, RZ, 0xc0, !PT ;  /* 0xffff000028287812 */ /* 0x000fe200078ec0ff */
[----:B------:R-:W-:Y:S01]  /*6690*/  FMUL.FTZ R14, R14, R13 ;  /* 0x0000000d0e0e7220 */ /* 0x000fe20000410000 */
[----:B------:R-:W-:Y:S01]  /*66a0*/  FMUL.FTZ R42, R74, R45 ;  /* 0x0000002d4a2a7220 */ /* 0x000fe20000410000 */
[C---:B------:R-:W-:Y:S01]  /*66b0*/  FFMA.FTZ R12, R11.reuse, R13, -R12 ;  /* 0x0000000d0b0c7223 */ /* 0x040fe2000001080c */
[----:B------:R-:W-:Y:S01]  /*66c0*/  F2FP.BF16.F32.PACK_AB R135, R142, R135 ;  /* 0x000000878e87723e */ /* 0x000fe200000010ff */
[----:B------:R-:W-:Y:S01]  /*66d0*/  FFMA.FTZ R14, R11, R41, R14 ;  /* 0x000000290b0e7223 */ /* 0x000fe2000001000e */
[-C--:B------:R-:W-:Y:S01]  /*66e0*/  FMUL.FTZ R74, R74, R40.reuse ;  /* 0x000000284a4a7220 */ /* 0x080fe20000410000 */
[----:B------:R-:W-:Y:S01]  /*66f0*/  FFMA.FTZ R11, R15, R40, -R42 ;  /* 0x000000280f0b7223 */ /* 0x000fe2000001082a */
[----:B------:R-:W-:-:S02]  /*6700*/  F2FP.BF16.F32.PACK_AB R44, R47, R44 ;  /* 0x0000002c2f2c723e */ /* 0x000fc400000010ff */
        /* <DEDUP_REMOVED lines=11> */
.L_x_8219:
[----:B------:R-:W-:Y:S05]  /*67c0*/  BSYNC B2 ;  /* 0x0000000000027941 */ /* 0x000fea0003800000 */
.L_x_8218:
[----:B------:R-:W-:Y:S01]  /*67d0*/  ISETP.GE.AND P4, PT, R134, R107, PT ;  /* 0x0000006b8600720c */ /* 0x000fe20003f86270 */
[----:B---3--:R3:W-:-:S12]  /*67e0*/  ST.E.128 desc[UR54][R102.64], R12 ;  /* 0x0000000c66007985 */ /* 0x0087d8000c101d36 */
[----:B------:R-:W-:-:S05]  /*67f0*/  @!P4 IMAD.WIDE R104, R134, 0x2, R104 ;  /* 0x000000028668c825 */ /* 0x000fca00078e0268 */
[----:B----4-:R3:W-:Y:S02]  /*6800*/  @!P4 ST.E.128 desc[UR54][R104.64], R72 ;  /* 0x000000486800c985 */ /* 0x0107e4000c101d36 */
.L_x_8217:
[----:B------:R-:W-:Y:S05]  /*6810*/  BSYNC B1 ;  /* 0x0000000000017941 */ /* 0x000fea0003800000 */
.L_x_8216:
[----:B------:R-:W-:-:S03]  /*6820*/  UMOV UR4, 0xffffffff ;  /* 0xffffffff00047882 */ /* 0x000fc60000000000 */
[----:B------:R-:W-:Y:S05]  /*6830*/  BRA.DIV UR4, `(.L_x_8220) ;  /* 0x0000022a04b87947 */ /* 0x000fea000b800000 */
[----:B------:R4:W0:Y:S04]  /*6840*/  SHFL.IDX PT, R47, R101, 0x1, 0x181f ;  /* 0x00381f00652f7f89 */ /* 0x00082800000e0000 */
[----:B------:R4:W0:Y:S02]  /*6850*/  SHFL.IDX PT, R46, R106, 0x1, 0x181f ;  /* 0x00381f006a2e7f89 */ /* 0x00082400000e0000 */
.L_x_8605:
[----:B--2---:R-:W-:Y:S01]  /*6860*/  VIADD R11, R188, 0x20 ;  /* 0x00000020bc0b7836 */ /* 0x004fe20000000000 */
[----:B------:R-:W-:Y:S04]  /*6870*/  BSSY B1, `(.L_x_8221) ;  /* 0x000007c000017945 */ /* 0x000fe80003800000 */
[----:B------:R-:W-:-:S13]  /*6880*/  ISETP.GE.OR P4, PT, R11, R95, P1 ;  /* 0x0000005f0b00720c */ /* 0x000fda0000f86670 */
[----:B------:R-:W-:Y:S05]  /*6890*/  @P4 BRA `(.L_x_8222) ;  /* 0x0000000400e44947 */ /* 0x000fea0003800000 */
[----:B------:R-:W-:Y:S01]  /*68a0*/  SEL R11, R36, R109, !P0 ;  /* 0x0000006d240b7207 */ /* 0x000fe20004000000 */
[----:B------:R-:W-:Y:S01]  /*68b0*/  BSSY B2, `(.L_x_8223) ;  /* 0x0000073000027945 */ /* 0x000fe20003800000 */
[----:B---3--:R-:W-:Y:S02]  /*68c0*/  SHF.R.U32.HI R13, RZ, 0x3, R203 ;  /* 0x00000003ff0d7819 */ /* 0x008fe400000116cb */
        /* <DEDUP_REMOVED lines=17> */
[----:B------:R0:W2:Y:S04]  /*69e0*/  LDS.128 R12, [R11+0x18400] ;  /* 0x018400000b0c7984 */ /* 0x0000a80000000c00 */
[----:B------:R-:W3:Y:S01]  /*69f0*/  LDS.128 R40, [R40+0x18400] ;  /* 0x0184000028287984 */ /* 0x000ee20000000c00 */
[----:B------:R-:W-:Y:S05]  /*6a00*/  @P3 BRA `(.L_x_8224) ;  /* 0x0000000400743947 */ /* 0x000fea0003800000 */
[----:B------:R-:W-:Y:S01]  /*6a10*/  SHF.R.U32.HI R105, RZ, 0x10, R49 ;  /* 0x00000010ff697819 */ /* 0x000fe20000011631 */
[----:B0-2---:R-:W-:Y:S01]  /*6a20*/  IMAD.U32 R11, R14, 0x10000, RZ ;  /* 0x000100000e0b7824 */ /* 0x005fe200078e00ff */
[----:B------:R-:W-:Y:S02]  /*6a30*/  SHF.R.U32.HI R73, RZ, 0x10, R53 ;  /* 0x00000010ff497819 */ /* 0x000fe40000011635 */
[----:B------:R-:W-:Y:S02]  /*6a40*/  PRMT R128, R128, 0x5410, R105 ;  /* 0x0000541080807816 */ /* 0x000fe40000000069 */
[----:B------:R-:W-:Y:S02]  /*6a50*/  PRMT R132, R132, 0x5410, R73 ;  /* 0x0000541084847816 */ /* 0x000fe40000000049 */
[----:B------:R-:W-:Y:S02]  /*6a60*/  SHF.R.U32.HI R75, RZ, 0x10, R55 ;  /* 0x00000010ff4b7819 */ /* 0x000fe40000011637 */
[----:B------:R-:W-:Y:S01]  /*6a70*/  SHF.R.U64 R102, R52, 0x10, R53 ;  /* 0x0000001034667819 */ /* 0x000fe20000001235 */
[----:B---3--:R-:W-:Y:S01]  /*6a80*/  IMAD.U32 R52, R41, 0x10000, RZ ;  /* 0x0001000029347824 */ /* 0x008fe200078e00ff */
[----:B------:R-:W-:Y:S01]  /*6a90*/  SHF.R.U64 R74, R54, 0x10, R55 ;  /* 0x00000010364a7819 */ /* 0x000fe20000001237 */
[----:B------:R-:W-:Y:S01]  /*6aa0*/  IMAD.U32 R73, R132, 0x10000, RZ ;  /* 0x0001000084497824 */ /* 0x000fe200078e00ff */
[----:B------:R-:W-:Y:S01]  /*6ab0*/  SHF.R.U32.HI R103, RZ, 0x10, R51 ;  /* 0x00000010ff677819 */ /* 0x000fe20000011633 */
[----:B------:R-:W-:Y:S01]  /*6ac0*/  IMAD.U32 R55, R128, 0x10000, RZ ;  /* 0x0001000080377824 */ /* 0x000fe200078e00ff */
[----:B------:R-:W-:Y:S01]  /*6ad0*/  PRMT R130, R130, 0x5410, R75 ;  /* 0x0000541082827816 */ /* 0x000fe2000000004b */
[----:B------:R-:W-:Y:S01]  /*6ae0*/  IMAD.U32 R54, R43, 0x10000, RZ ;  /* 0x000100002b367824 */ /* 0x000fe200078e00ff */
[----:B------:R-:W-:Y:S01]  /*6af0*/  SHF.R.U64 R134, R48, 0x10, R49 ;  /* 0x0000001030867819 */ /* 0x000fe20000001231 */
[----:B------:R-:W-:Y:S01]  /*6b00*/  IMAD.U32 R49, R13, 0x10000, RZ ;  /* 0x000100000d317824 */ /* 0x000fe200078e00ff */
[----:B------:R-:W-:Y:S01]  /*6b10*/  PRMT R131, R131, 0x5410, R102 ;  /* 0x0000541083837816 */ /* 0x000fe20000000066 */
[C---:B------:R-:W-:Y:S01]  /*6b20*/  FMUL.FTZ R102, R52.reuse, R55 ;  /* 0x0000003734667220 */ /* 0x040fe20000410000 */
[----:B------:R-:W-:Y:S01]  /*6b30*/  PRMT R129, R129, 0x5410, R74 ;  /* 0x0000541081817816 */ /* 0x000fe2000000004a */
[----:B------:R-:W-:Y:S01]  /*6b40*/  FMUL.FTZ R74, R52, R73 ;  /* 0x00000049344a7220 */ /* 0x000fe20000410000 */
[----:B------:R-:W-:Y:S01]  /*6b50*/  LOP3.LUT R53, R41, 0xffff0000, RZ, 0xc0, !PT ;  /* 0xffff000029357812 */ /* 0x000fe200078ec0ff */
[----:B------:R-:W-:Y:S01]  /*6b60*/  IMAD.U32 R52, R130, 0x10000, RZ ;  /* 0x0001000082347824 */ /* 0x000fe200078e00ff */
[----:B------:R-:W-:Y:S01]  /*6b70*/  PRMT R126, R126, 0x5410, R103 ;  /* 0x000054107e7e7816 */ /* 0x000fe20000000067 */
[C---:B------:R-:W-:Y:S01]  /*6b80*/  FFMA.FTZ R74, R49.reuse, R55, -R74 ;  /* 0x00000037314a7223 */ /* 0x040fe2000001084a */
[----:B------:R-:W-:Y:S01]  /*6b90*/  LOP3.LUT R132, R132, 0xffff0000, RZ, 0xc0, !PT ;  /* 0xffff000084847812 */ /* 0x000fe200078ec0ff */
[----:B------:R-:W-:Y:S01]  /*6ba0*/  FFMA.FTZ R102, R49, R73, R102 ;  /* 0x0000004931667223 */ /* 0x000fe20000010066 */
[----:B------:R-:W-:Y:S01]  /*6bb0*/  LOP3.LUT R128, R128, 0xffff0000, RZ, 0xc0, !PT ;  /* 0xffff000080807812 */ /* 0x000fe200078ec0ff */
[----:B------:R-:W-:Y:S01]  /*6bc0*/  IMAD.U32 R49, R126, 0x10000, RZ ;  /* 0x000100007e317824 */ /* 0x000fe200078e00ff */
[----:B------:R-:W-:Y:S01]  /*6bd0*/  SHF.R.U64 R104, R50, 0x10, R51 ;  /* 0x0000001032687819 */ /* 0x000fe20000001233 */
[----:B------:R-:W-:Y:S01]  /*6be0*/  FMUL.FTZ R55, R53, R132 ;  /* 0x0000008435377220 */ /* 0x000fe20000410000 */
[----:B------:R-:W-:Y:S01]  /*6bf0*/  LOP3.LUT R50, R13, 0xffff0000, RZ, 0xc0, !PT ;  /* 0xffff00000d327812 */ /* 0x000fe200078ec0ff */
[----:B------:R-:W-:Y:S01]  /*6c00*/  FMUL.FTZ R53, R53, R128 ;  /* 0x0000008035357220 */ /* 0x000fe20000410000 */
[----:B------:R-:W-:Y:S01]  /*6c10*/  PRMT R125, R125, 0x5410, R104 ;  /* 0x000054107d7d7816 */ /* 0x000fe20000000068 */
[----:B------:R-:W-:Y:S01]  /*6c20*/  IMAD.U32 R51, R15, 0x10000, RZ ;  /* 0x000100000f337824 */ /* 0x000fe200078e00ff */
        /* <DEDUP_REMOVED lines=8> */
[----:B------:R-:W-:-:S02]  /*6cb0*/  IMAD.U32 R41, R40, 0x10000, RZ ;  /* 0x0001000028297824 */ /* 0x000fc400078e00ff */
[----:B------:R-:W-:Y:S01]  /*6cc0*/  FFMA.FTZ R104, R51, R49, -R104 ;  /* 0x0000003133687223 */ /* 0x000fe20000010868 */
[----:B------:R-:W-:Y:S02]  /*6cd0*/  IMAD.U32 R50, R131, 0x10000, RZ ;  /* 0x0001000083327824 */ /* 0x000fe400078e00ff */
[----:B------:R-:W-:Y:S01]  /*6ce0*/  FFMA.FTZ R73, R51, R52, R73 ;  /* 0x0000003433497223 */ /* 0x000fe20000010049 */
[----:B------:R-:W-:Y:S02]  /*6cf0*/  IMAD.U32 R49, R127, 0x10000, RZ ;  /* 0x000100007f317824 */ /* 0x000fe400078e00ff */
[C---:B------:R-:W-:Y:S01]  /*6d00*/  FMUL.FTZ R52, R43.reuse, R130 ;  /* 0x000000822b347220 */ /* 0x040fe20000410000 */
[----:B------:R-:W-:Y:S01]  /*6d10*/  FMUL.FTZ R54, R43, R126 ;  /* 0x0000007e2b367220 */ /* 0x000fe20000410000 */
[----:B------:R-:W-:Y:S01]  /*6d20*/  LOP3.LUT R15, R15, 0xffff0000, RZ, 0xc0, !PT ;  /* 0xffff00000f0f7812 */ /* 0x000fe200078ec0ff */
[C---:B------:R-:W-:Y:S01]  /*6d30*/  FMUL.FTZ R43, R41.reuse, R50 ;  /* 0x00000032292b7220 */ /* 0x040fe20000410000 */
[----:B------:R-:W-:Y:S01]  /*6d40*/  IMAD.U32 R48, R12, 0x10000, RZ ;  /* 0x000100000c307824 */ /* 0x000fe200078e00ff */
[----:B------:R-:W-:Y:S01]  /*6d50*/  LOP3.LUT R40, R40, 0xffff0000, RZ, 0xc0, !PT ;  /* 0xffff000028287812 */ /* 0x000fe200078ec0ff */
[-C--:B------:R-:W-:Y:S01]  /*6d60*/  FMUL.FTZ R41, R41, R49.reuse ;  /* 0x0000003129297220 */ /* 0x080fe20000410000 */
[----:B------:R-:W-:Y:S01]  /*6d70*/  LOP3.LUT R131, R131, 0xffff0000, RZ, 0xc0, !PT ;  /* 0xffff000083837812 */ /* 0x000fe200078ec0ff */
[----:B------:R-:W-:Y:S01]  /*6d80*/  FFMA.FTZ R51, R15, R126, -R52 ;  /* 0x0000007e0f337223 */ /* 0x000fe20000010834 */
[----:B------:R-:W-:Y:S01]  /*6d90*/  LOP3.LUT R127, R127, 0xffff0000, RZ, 0xc0, !PT ;  /* 0xffff00007f7f7812 */ /* 0x000fe200078ec0ff */
[----:B------:R-:W-:Y:S01]  /*6da0*/  FFMA.FTZ R54, R15, R130, R54 ;  /* 0x000000820f367223 */ /* 0x000fe20000010036 */
[C---:B------:R-:W-:Y:S01]  /*6db0*/  FFMA.FTZ R43, R48.reuse, R49, -R43 ;  /* 0x00000031302b7223 */ /* 0x040fe2000001082b */
[----:B------:R-:W-:Y:S01]  /*6dc0*/  FFMA.FTZ R41, R48, R50, R41 ;  /* 0x0000003230297223 */ /* 0x000fe20000010029 */
[----:B------:R-:W-:Y:S01]  /*6dd0*/  LOP3.LUT R12, R12, 0xffff0000, RZ, 0xc0, !PT ;  /* 0xffff00000c0c7812 */ /* 0x000fe200078ec0ff */
[----:B------:R-:W-:-:S02]  /*6de0*/  IMAD.U32 R13, R42, 0x10000, RZ ;  /* 0x000100002a0d7824 */ /* 0x000fc400078e00ff */
        /* <DEDUP_REMOVED lines=8> */
[C---:B------:R-:W-:Y:S01]  /*6e70*/  FMUL.FTZ R52, R13.reuse, R48 ;  /* 0x000000300d347220 */ /* 0x040fe20000410000 */
[----:B------:R-:W-:Y:S01]  /*6e80*/  LOP3.LUT R14, R14, 0xffff0000, RZ, 0xc0, !PT ;  /* 0xffff00000e0e7812 */ /* 0x000fe200078ec0ff */
[C---:B------:R-:W-:Y:S01]  /*6e90*/  FMUL.FTZ R15, R42.reuse, R129 ;  /* 0x000000812a0f7220 */ /* 0x040fe20000410000 */
[-C--:B------:R-:W-:Y:S01]  /*6ea0*/  FMUL.FTZ R13, R13, R40.reuse ;  /* 0x000000280d0d7220 */ /* 0x080fe20000410000 */
        /* <DEDUP_REMOVED lines=19> */
.L_x_8224:
[----:B------:R-:W-:Y:S05]  /*6fe0*/  BSYNC B2 ;  /* 0x0000000000027941 */ /* 0x000fea0003800000 */
.L_x_8223:
[----:B------:R-:W-:Y:S01]  /*6ff0*/  ISETP.GE.AND P4, PT, R72, R107, PT ;  /* 0x0000006b4800720c */ /* 0x000fe20003f86270 */
[----:B--2---:R2:W-:-:S12]  /*7000*/  ST.E.128 desc[UR54][R44.64], R12 ;  /* 0x0000000c2c007985 */ /* 0x0045d8000c101d36 */
[----:B------:R-:W-:-:S05]  /*7010*/  @!P4 IMAD.WIDE R46, R72, 0x2, R46 ;  /* 0x00000002482ec825 */ /* 0x000fca00078e022e */
[----:B---3--:R2:W-:Y:S02]  /*7020*/  @!P4 ST.E.128 desc[UR54][R46.64], R40 ;  /* 0x000000282e00c985 */ /* 0x0085e4000c101d36 */
.L_x_8222:
[----:B------:R-:W-:Y:S05]  /*7030*/  BSYNC B1 ;  /* 0x0000000000017941 */ /* 0x000fea0003800000 */
.L_x_8221:
[----:B------:R-:W-:-:S03]  /*7040*/  UMOV UR4, 0xffffffff ;  /* 0xffffffff00047882 */ /* 0x000fc60000000000 */
[----:B------:R-:W-:Y:S05]  /*7050*/  BRA.DIV UR4, `(.L_x_8225) ;  /* 0x0000022204fc7947 */ /* 0x000fea000b800000 */
[----:B0-2---:R0:W2:Y:S04]  /*7060*/  SHFL.IDX PT, R47, R101, 0x2, 0x181f ;  /* 0x00581f00652f7f89 */ /* 0x0050a800000e0000 */
[----:B------:R0:W0:Y:S02]  /*7070*/  SHFL.IDX PT, R46, R106, 0x2, 0x181f ;  /* 0x00581f006a2e7f89 */ /* 0x00002400000e0000 */
.L_x_8609:
[----:B------:R-:W-:Y:S01]  /*7080*/  VIADD R11, R188, 0x40 ;  /* 0x00000040bc0b7836 */ /* 0x000fe20000000000 */
        /* <DEDUP_REMOVED lines=24> */
[----:B------:R-:W2:Y:S01]  /*7210*/  LDS.128 R40, [R40+0x18400] ;  /* 0x0184000028287984 */ /* 0x000ea20000000c00 */
[----:B------:R-:W-:Y:S05]  /*7220*/  @P3 BRA `(.L_x_8229) ;  /* 0x0000000400703947 */ /* 0x000fea0003800000 */
[----:B------:R-:W-:Y:S01]  /*7230*/  SHF.R.U64 R72, R58, 0x10, R59 ;  /* 0x000000103a487819 */ /* 0x000fe2000000123b */
[----:B--2---:R-:W-:Y:S01]  /*7240*/  IMAD.U32 R52, R41, 0x10000, RZ ;  /* 0x0001000029347824 */ /* 0x004fe200078e00ff */
[--C-:B------:R-:W-:Y:S01]  /*7250*/  SHF.R.U64 R58, R60, 0x10, R61.reuse ;  /* 0x000000103c3a7819 */ /* 0x100fe2000000123d */
[----:B0-----:R-:W-:Y:S01]  /*7260*/  IMAD.U32 R48, R13, 0x10000, RZ ;  /* 0x000100000d307824 */ /* 0x001fe200078e00ff */
[----:B------:R-:W-:Y:S01]  /*7270*/  SHF.R.U32.HI R61, RZ, 0x10, R61 ;  /* 0x00000010ff3d7819 */ /* 0x000fe2000001163d */
[----:B------:R-:W-:Y:S01]  /*7280*/  IMAD.U32 R54, R43, 0x10000, RZ ;  /* 0x000100002b367824 */ /* 0x000fe200078e00ff */
[----:B------:R-:W-:Y:S01]  /*7290*/  SHF.R.U32.HI R73, RZ, 0x10, R57 ;  /* 0x00000010ff497819 */ /* 0x000fe20000011639 */
[----:B------:R-:W-:Y:S01]  /*72a0*/  IMAD.U32 R50, R40, 0x10000, RZ ;  /* 0x0001000028327824 */ /* 0x000fe200078e00ff */
[----:B------:R-:W-:Y:S02]  /*72b0*/  PRMT R124, R124, 0x5410, R61 ;  /* 0x000054107c7c7816 */ /* 0x000fe4000000003d */
[----:B------:R-:W-:-:S02]  /*72c0*/  SHF.R.U64 R74, R56, 0x10, R57 ;  /* 0x00000010384a7819 */ /* 0x000fc40000001239 */
[----:B------:R-:W-:Y:S01]  /*72d0*/  SHF.R.U32.HI R57, RZ, 0x10, R59 ;  /* 0x00000010ff397819 */ /* 0x000fe2000001163b */
[----:B------:R-:W-:Y:S01]  /*72e0*/  IMAD.U32 R59, R124, 0x10000, RZ ;  /* 0x000100007c3b7824 */ /* 0x000fe200078e00ff */
[----:B------:R-:W-:Y:S02]  /*72f0*/  SHF.R.U64 R56, R62, 0x10, R63 ;  /* 0x000000103e387819 */ /* 0x000fe4000000123f */
[----:B------:R-:W-:Y:S01]  /*7300*/  PRMT R120, R120, 0x5410, R73 ;  /* 0x0000541078787816 */ /* 0x000fe20000000049 */
[----:B------:R-:W-:Y:S01]  /*7310*/  FMUL.FTZ R61, R52, R59 ;  /* 0x0000003b343d7220 */ /* 0x000fe20000410000 */
[----:B------:R-:W-:Y:S02]  /*7320*/  SHF.R.U32.HI R63, RZ, 0x10, R63 ;  /* 0x00000010ff3f7819 */ /* 0x000fe4000001163f */
[----:B------:R-:W-:Y:S01]  /*7330*/  PRMT R118, R118, 0x5410, R57 ;  /* 0x0000541076767816 */ /* 0x000fe20000000039 */
[----:B------:R-:W-:Y:S01]  /*7340*/  IMAD.U32 R57, R120, 0x10000, RZ ;  /* 0x0001000078397824 */ /* 0x000fe200078e00ff */
[----:B------:R-:W-:-:S02]  /*7350*/  PRMT R122, R122, 0x5410, R63 ;  /* 0x000054107a7a7816 */ /* 0x000fc4000000003f */
[----:B------:R-:W-:Y:S01]  /*7360*/  PRMT R121, R121, 0x5410, R56 ;  /* 0x0000541079797816 */ /* 0x000fe20000000038 */
[-C--:B------:R-:W-:Y:S01]  /*7370*/  FMUL.FTZ R63, R52, R57.reuse ;  /* 0x00000039343f7220 */ /* 0x080fe20000410000 */
        /* <DEDUP_REMOVED lines=10> */
[----:B------:R-:W-:Y:S01]  /*7420*/  IMAD.U32 R40, R15, 0x10000, RZ ;  /* 0x000100000f287824 */ /* 0x000fe200078e00ff */
[----:B------:R-:W-:Y:S01]  /*7430*/  LOP3.LUT R55, R43, 0xffff0000, RZ, 0xc0, !PT ;  /* 0xffff00002b377812 */ /* 0x000fe200078ec0ff */
[----:B------:R-:W-:Y:S01]  /*7440*/  FMUL.FTZ R52, R53, R124 ;  /* 0x0000007c35347220 */ /* 0x000fe20000410000 */
[----:B------:R-:W-:Y:S01]  /*7450*/  PRMT R119, R119, 0x5410, R74 ;  /* 0x0000541077777816 */ /* 0x000fe2000000004a */
[-C--:B------:R-:W-:Y:S01]  /*7460*/  FMUL.FTZ R54, R54, R57.reuse ;  /* 0x0000003936367220 */ /* 0x080fe20000410000 */
[----:B------:R-:W-:Y:S01]  /*7470*/  LOP3.LUT R122, R122, 0xffff0000, RZ, 0xc0, !PT ;  /* 0xffff00007a7a7812 */ /* 0x000fe200078ec0ff */
[-C--:B------:R-:W-:Y:S01]  /*7480*/  FMUL.FTZ R48, R53, R120.reuse ;  /* 0x0000007835307220 */ /* 0x080fe20000410000 */
[----:B------:R-:W-:Y:S01]  /*7490*/  PRMT R123, R123, 0x5410, R58 ;  /* 0x000054107b7b7816 */ /* 0x000fe2000000003a */
[----:B------:R-:W-:Y:S01]  /*74a0*/  FFMA.FTZ R53, R49, R120, -R52 ;  /* 0x0000007831357223 */ /* 0x000fe20000010834 */
        /* <DEDUP_REMOVED lines=10> */
[----:B------:R-:W-:Y:S02]  /*7550*/  IMAD.U32 R13, R12, 0x10000, RZ ;  /* 0x000100000c0d7824 */ /* 0x000fe400078e00ff */
[C---:B------:R-:W-:Y:S01]  /*7560*/  FMUL.FTZ R49, R50.reuse, R40 ;  /* 0x0000002832317220 */ /* 0x040fe20000410000 */
[----:B------:R-:W-:Y:S01]  /*7570*/  PRMT R117, R117, 0x5410, R72 ;  /* 0x0000541075757816 */ /* 0x000fe20000000048 */
[-C--:B------:R-:W-:Y:S01]  /*7580*/  FMUL.FTZ R52, R50, R48.reuse ;  /* 0x0000003032347220 */ /* 0x080fe20000410000 */
[----:B------:R-:W-:Y:S01]  /*7590*/  LOP3.LUT R123, R123, 0xffff0000, RZ, 0xc0, !PT ;  /* 0xffff00007b7b7812 */ /* 0x000fe200078ec0ff */
[----:B------:R-:W-:Y:S01]  /*75a0*/  FFMA.FTZ R49, R13, R48, R49 ;  /* 0x000000300d317223 */ /* 0x000fe20000010031 */
[----:B------:R-:W-:-:S02]  /*75b0*/  IMAD.U32 R43, R42, 0x10000, RZ ;  /* 0x000100002a2b7824 */ /* 0x000fc400078e00ff */
        /* <DEDUP_REMOVED lines=14> */
[-C--:B------:R-:W-:Y:S01]  /*76a0*/  FMUL.FTZ R51, R51, R119.reuse ;  /* 0x0000007733337220 */ /* 0x080fe20000410000 */
[----:B------:R-:W-:Y:S01]  /*76b0*/  FFMA.FTZ R41, R12, R119, -R41 ;  /* 0x000000770c297223 */ /* 0x000fe20000010829 */
        /* <DEDUP_REMOVED lines=19> */
.L_x_8229:
[----:B------:R-:W-:Y:S05]  /*77f0*/  BSYNC B2 ;  /* 0x0000000000027941 */ /* 0x000fea0003800000 */
.L_x_8228:
[----:B------:R-:W-:Y:S01]  /*7800*/  ISETP.GE.AND P4, PT, R11, R107, PT ;  /* 0x0000006b0b00720c */ /* 0x000fe20003f86270 */
[----:B0-----:R0:W-:-:S12]  /*7810*/  ST.E.128 desc[UR54][R44.64], R12 ;  /* 0x0000000c2c007985 */ /* 0x0011d8000c101d36 */
[----:B------:R-:W-:-:S05]  /*7820*/  @!P4 IMAD.WIDE R46, R11, 0x2, R46 ;  /* 0x000000020b2ec825 */ /* 0x000fca00078e022e */
[----:B--2---:R0:W-:Y:S02]  /*7830*/  @!P4 ST.E.128 desc[UR54][R46.64], R40 ;  /* 0x000000282e00c985 */ /* 0x0041e4000c101d36 */
.L_x_8227:
[----:B------:R-:W-:Y:S05]  /*7840*/  BSYNC B1 ;  /* 0x0000000000017941 */ /* 0x000fea0003800000 */
.L_x_8226:
[----:B------:R-:W-:-:S03]  /*7850*/  UMOV UR4, 0xffffffff ;  /* 0xffffffff00047882 */ /* 0x000fc60000000000 */
[----:B------:R-:W-:Y:S05]  /*7860*/  BRA.DIV UR4, `(.L_x_8230) ;  /* 0x0000021e04447947 */ /* 0x000fea000b800000 */
[----:B0---4-:R-:W0:Y:S04]  /*7870*/  SHFL.IDX PT, R101, R101, 0x3, 0x181f ;  /* 0x00781f0065657f89 */ /* 0x011e2800000e0000 */
[----:B------:R-:W4:Y:S02]  /*7880*/  SHFL.IDX PT, R106, R106, 0x3, 0x181f ;  /* 0x00781f006a6a7f89 */ /* 0x000f2400000e0000 */
.L_x_8613:
[----:B------:R-:W-:-:S05]  /*7890*/  VIADD R11, R188, 0x60 ;  /* 0x00000060bc0b7836 */ /* 0x000fca0000000000 */
[----:B------:R-:W-:-:S13]  /*78a0*/  ISETP.GE.OR P4, PT, R11, R95, P1 ;  /* 0x0000005f0b00720c */ /* 0x000fda0000f86670 */
[----:B------:R-:W-:Y:S05]  /*78b0*/  @P4 BRA `(.L_x_8203) ;  /* 0x0000000c00904947 */ /* 0x000fea0003800000 */
[----:B------:R-:W-:Y:S01]  /*78c0*/  SEL R109, R36, R109, !P0 ;  /* 0x0000006d246d7207 */ /* 0x000fe20004000000 */
[----:B------:R-:W-:Y:S01]  /*78d0*/  BSSY B1, `(.L_x_8231) ;  /* 0x0000072000017945 */ /* 0x000fe20003800000 */
[----:B---3--:R-:W-:Y:S02]  /*78e0*/  SHF.R.U32.HI R13, RZ, 0x3, R201 ;  /* 0x00000003ff0d7819 */ /* 0x008fe400000116c9 */
[----:B------:R-:W-:Y:S02]  /*78f0*/  SHF.R.S32.HI R12, RZ, 0x1f, R109 ;  /* 0x0000001fff0c7819 */ /* 0x000fe4000001146d */
[----:B----4-:R-:W-:Y:S02]  /*7900*/  LEA R44, P4, R76, R106, 0x1 ;  /* 0x0000006a4c2c7211 */ /* 0x010fe400078808ff */
[----:B------:R-:W-:Y:S02]  /*7910*/  LEA.HI R12, R12, R109, RZ, 0x4 ;  /* 0x0000006d0c0c7211 */ /* 0x000fe400078f20ff */
[----:B0-----:R-:W-:-:S02]  /*7920*/  LEA.HI.X R45, R76, R101, R88, 0x1, P4 ;  /* 0x000000654c2d7211 */ /* 0x001fc400020f0c58 */
        /* <DEDUP_REMOVED lines=18> */
[----:B------:R-:W-:Y:S01]  /*7a50*/  SHF.R.U64 R58, R64, 0x10, R65 ;  /* 0x00000010403a7819 */ /* 0x000fe20000001241 */
[----:B--23--:R-:W-:Y:S01]  /*7a60*/  IMAD.U32 R47, R13, 0x10000, RZ ;  /* 0x000100000d2f7824 */ /* 0x00cfe200078e00ff */
[----:B------:R-:W-:Y:S01]  /*7a70*/  SHF.R.U32.HI R69, RZ, 0x10, R69 ;  /* 0x00000010ff457819 */ /* 0x000fe20000011645 */
[----:B------:R-:W-:Y:S01]  /*7a80*/  IMAD.U32 R52, R43, 0x10000, RZ ;  /* 0x000100002b347824 */ /* 0x000fe200078e00ff */
[----:B------:R-:W-:Y:S01]  /*7a90*/  SHF.R.U32.HI R65, RZ, 0x10, R65 ;  /* 0x00000010ff417819 */ /* 0x000fe20000011641 */
[----:B------:R-:W-:Y:S01]  /*7aa0*/  IMAD.U32 R48, R40, 0x10000, RZ ;  /* 0x0001000028307824 */ /* 0x000fe200078e00ff */
[----:B------:R-:W-:Y:S01]  /*7ab0*/  SHF.R.U64 R55, R66, 0x10, R67 ;  /* 0x0000001042377819 */ /* 0x000fe20000001243 */
[----:B0-----:R-:W-:Y:S01]  /*7ac0*/  IMAD.U32 R11, R12, 0x10000, RZ ;  /* 0x000100000c0b7824 */ /* 0x001fe200078e00ff */
[----:B------:R-:W-:-:S02]  /*7ad0*/  PRMT R116, R116, 0x5410, R69 ;  /* 0x0000541074747816 */ /* 0x000fc40000000045 */
[----:B------:R-:W-:Y:S02]  /*7ae0*/  PRMT R112, R112, 0x5410, R65 ;  /* 0x0000541070707816 */ /* 0x000fe40000000041 */
[----:B------:R-:W-:Y:S02]  /*7af0*/  SHF.R.U64 R56, R70, 0x10, R71 ;  /* 0x0000001046387819 */ /* 0x000fe40000001247 */
[----:B------:R-:W-:Y:S01]  /*7b00*/  PRMT R108, R108, 0x5410, R55 ;  /* 0x000054106c6c7816 */ /* 0x000fe20000000037 */
[----:B------:R-:W-:Y:S01]  /*7b10*/  IMAD.U32 R55, R116, 0x10000, RZ ;  /* 0x0001000074377824 */ /* 0x000fe200078e00ff */
[----:B------:R-:W-:Y:S02]  /*7b20*/  SHF.R.U32.HI R71, RZ, 0x10, R71 ;  /* 0x00000010ff477819 */ /* 0x000fe40000011647 */
[----:B------:R-:W-:Y:S01]  /*7b30*/  PRMT R115, R115, 0x5410, R54 ;  /* 0x0000541073737816 */ /* 0x000fe20000000036 */
[----:B------:R-:W-:Y:S01]  /*7b40*/  IMAD.U32 R54, R112, 0x10000, RZ ;  /* 0x0001000070367824 */ /* 0x000fe200078e00ff */
[----:B------:R-:W-:-:S02]  /*7b50*/  SHF.R.U32.HI R67, RZ, 0x10, R67 ;  /* 0x00000010ff437819 */ /* 0x000fc40000011643 */
        /* <DEDUP_REMOVED lines=23> */
[----:B------:R-:W-:Y:S01]  /*7cd0*/  FFMA.FTZ R116, R13, R116, R50 ;  /* 0x000000740d747223 */ /* 0x000fe20000010032 */
[----:B------:R-:W-:Y:S01]  /*7ce0*/  LOP3.LUT R41, R15, 0xffff0000, RZ, 0xc0, !PT ;  /* 0xffff00000f297812 */ /* 0x000fe200078ec0ff */
[----:B------:R-:W-:Y:S01]  /*7cf0*/  FFMA.FTZ R51, R13, R112, -R54 ;  /* 0x000000700d337223 */ /* 0x000fe20000010836 */
[C---:B------:R-:W-:Y:S01]  /*7d00*/  FFMA.FTZ R59, R40.reuse, R47, -R59 ;  /* 0x0000002f283b7223 */ /* 0x040fe2000001083b */
[----:B------:R-:W-:Y:S01]  /*7d10*/  FFMA.FTZ R57, R40, R57, R52 ;  /* 0x0000003928397223 */ /* 0x000fe20000010034 */
[----:B------:R-:W-:Y:S01]  /*7d20*/  FMUL.FTZ R50, R53, R114 ;  /* 0x0000007235327220 */ /* 0x000fe20000410000 */
[----:B------:R-:W-:-:S02]  /*7d30*/  IMAD.U32 R13, R111, 0x10000, RZ ;  /* 0x000100006f0d7824 */ /* 0x000fc400078e00ff */
[-C--:B------:R-:W-:Y:S01]  /*7d40*/  FMUL.FTZ R52, R53, R110.reuse ;  /* 0x0000006e35347220 */ /* 0x080fe20000410000 */
[----:B------:R-:W-:Y:S02]  /*7d50*/  IMAD.U32 R40, R115, 0x10000, RZ ;  /* 0x0001000073287824 */ /* 0x000fe400078e00ff */
[----:B------:R-:W-:Y:S01]  /*7d60*/  FFMA.FTZ R110, R41, R110, -R50 ;  /* 0x0000006e296e7223 */ /* 0x000fe20000010832 */
[CC--:B------:R-:W-:Y:S01]  /*7d70*/  FMUL.FTZ R47, R48.reuse, R13.reuse ;  /* 0x0000000d302f7220 */ /* 0x0c0fe20000410000 */
[----:B------:R-:W-:Y:S01]  /*7d80*/  LOP3.LUT R115, R115, 0xffff0000, RZ, 0xc0, !PT ;  /* 0xffff000073737812 */ /* 0x000fe200078ec0ff */
[-C--:B------:R-:W-:Y:S01]  /*7d90*/  FMUL.FTZ R50, R48, R40.reuse ;  /* 0x0000002830327220 */ /* 0x080fe20000410000 */
[C---:B------:R-:W-:Y:S01]  /*7da0*/  IMAD.U32 R43, R42.reuse, 0x10000, RZ ;  /* 0x000100002a2b7824 */ /* 0x040fe200078e00ff */
[----:B------:R-:W-:Y:S01]  /*7db0*/  LOP3.LUT R42, R42, 0xffff0000, RZ, 0xc0, !PT ;  /* 0xffff00002a2a7812 */ /* 0x000fe200078ec0ff */
[----:B------:R-:W-:Y:S02]  /*7dc0*/  IMAD.U32 R48, R113, 0x10000, RZ ;  /* 0x0001000071307824 */ /* 0x000fe400078e00ff */
[C---:B------:R-:W-:Y:S01]  /*7dd0*/  FFMA.FTZ R50, R11.reuse, R13, -R50 ;  /* 0x0000000d0b327223 */ /* 0x040fe20000010832 */
[----:B------:R-:W-:Y:S01]  /*7de0*/  FFMA.FTZ R47, R11, R40, R47 ;  /* 0x000000280b2f7223 */ /* 0x000fe2000001002f */
[----:B------:R-:W-:Y:S01]  /*7df0*/  LOP3.LUT R113, R113, 0xffff0000, RZ, 0xc0, !PT ;  /* 0xffff000071717812 */ /* 0x000fe200078ec0ff */
[----:B------:R-:W-:Y:S01]  /*7e00*/  FFMA.FTZ R114, R41, R114, R52 ;  /* 0x0000007229727223 */ /* 0x000fe20000010034 */
[----:B------:R-:W-:Y:S01]  /*7e10*/  LOP3.LUT R12, R12, 0xffff0000, RZ, 0xc0, !PT ;  /* 0xffff00000c0c7812 */ /* 0x000fe200078ec0ff */
[----:B------:R-:W-:Y:S01]  /*7e20*/  FMUL.FTZ R41, R49, R115 ;  /* 0x0000007331297220 */ /* 0x000fe20000410000 */
[----:B------:R-:W-:Y:S01]  /*7e30*/  LOP3.LUT R111, R111, 0xffff0000, RZ, 0xc0, !PT ;  /* 0xffff00006f6f7812 */ /* 0x000fe200078ec0ff */
[C---:B------:R-:W-:Y:S01]  /*7e40*/  IMAD.U32 R40, R108.reuse, 0x10000, RZ ;  /* 0x000100006c287824 */ /* 0x040fe200078e00ff */
[----:B------:R-:W-:Y:S01]  /*7e50*/  LOP3.LUT R11, R108, 0xffff0000, RZ, 0xc0, !PT ;  /* 0xffff00006c0b7812 */ /* 0x000fe200078ec0ff */
[C---:B------:R-:W-:Y:S01]  /*7e60*/  IMAD.U32 R15, R14.reuse, 0x10000, RZ ;  /* 0x000100000e0f7824 */ /* 0x040fe200078e00ff */
[----:B------:R-:W-:Y:S01]  /*7e70*/  LOP3.LUT R14, R14, 0xffff0000, RZ, 0xc0, !PT ;  /* 0xffff00000e0e7812 */ /* 0x000fe200078ec0ff */
[----:B------:R-:W-:Y:S01]  /*7e80*/  FMUL.FTZ R52, R43, R48 ;  /* 0x000000302b347220 */ /* 0x000fe20000410000 */
        /* <DEDUP_REMOVED lines=22> */
.L_x_8232:
[----:B------:R-:W-:Y:S05]  /*7ff0*/  BSYNC B1 ;  /* 0x0000000000017941 */ /* 0x000fea0003800000 */
.L_x_8231:
[----:B---3--:R3:W-:Y:S01]  /*8000*/  ST.E.128 desc[UR54][R44.64], R12 ;  /* 0x0000000c2c007985 */ /* 0x0087e2000c101d36 */
[----:B------:R-:W-:Y:S01]  /*8010*/  ISETP.GE.AND P3, PT, R46, R107, PT ;  /* 0x0000006b2e00720c */ /* 0x000fe20003f66270 */
[----:B------:R-:W-:-:S12]  /*8020*/  IMAD.MOV.U32 R107, RZ, RZ, R101 ;  /* 0x000000ffff6b7224 */ /* 0x000fd800078e0065 */
[----:B------:R-:W-:Y:S05]  /*8030*/  @P3 BRA `(.L_x_8203) ;  /* 0x0000000400b03947 */ /* 0x000fea0003800000 */
[----:B--2---:R-:W-:-:S05]  /*8040*/  IMAD.WIDE R46, R46, 0x2, R106 ;  /* 0x000000022e2e7825 */ /* 0x004fca00078e026a */
[----:B----4-:R2:W-:Y:S01]  /*8050*/  ST.E.128 desc[UR54][R46.64], R40 ;  /* 0x000000282e007985 */ /* 0x0105e2000c101d36 */
[----:B------:R-:W-:Y:S05]  /*8060*/  BRA `(.L_x_8203) ;  /* 0x0000000400a47947 */ /* 0x000fea0003800000 */
.L_x_8162:
[----:B------:R-:W-:-:S06]  /*8070*/  UISETP.NE.AND UP0, UPT, UR39, 0x3, UPT ;  /* 0x000000032700788c */ /* 0x000fcc000bf05270 */
[----:B------:R-:W-:-:S13]  /*8080*/  PLOP3.LUT P5, PT, PT, PT, UP0, 0x80, 0x0 ;  /* 0x000000000000781c */ /* 0x000fda0003faf008 */
[----:B------:R-:W-:Y:S05]  /*8090*/  @!P5 BRA `(.L_x_8233) ;  /* 0x000000000004d947 */ /* 0x000fea0003800000 */
[----:B------:R-:W-:Y:S01]  /*80a0*/  BPT.TRAP 0x1 ;  /* 0x000000040000795c */ /* 0x000fe20000300000 */
.L_x_8233:
[----:B------:R-:W-:Y:S01]  /*80b0*/  IMAD R89, R19, 0x8, R18 ;  /* 0x0000000813597824 */ /* 0x000fe200078e0212 */
[----:B------:R-:W-:Y:S01]  /*80c0*/  SHF.L.U32 R100, R197, 0x1f, RZ ;  /* 0x0000001fc5647819 */ /* 0x000fe200000006ff */
[----:B------:R-:W-:Y:S01]  /*80d0*/  BSSY B1, `(.L_x_8234) ;  /* 0x0000004000017945 */ /* 0x000fe20003800000 */
[----:B------:R-:W-:Y:S02]  /*80e0*/  SHF.R.S32.HI R97, RZ, 0x1f, R98 ;  /* 0x0000001fff617819 */ /* 0x000fe40000011462 */
[----:B------:R-:W0:Y:S02]  /*80f0*/  SYNCS.PHASECHK.TRANS64.TRYWAIT P3, [R89+URZ+0x28890], R100 ;  /* 0x02889064590075a7 */ /* 0x000e24000806017f */
[----:B0-----:R-:W-:Y:S05]  /*8100*/  @!P3 BRA `(.L_x_8235) ;  /* 0x000002140068b947 */ /* 0x001fea0003800000 */
.L_x_8614:
[----:B------:R-:W-:Y:S05]  /*8110*/  BSYNC B1 ;  /* 0x0000000000017941 */ /* 0x000fea0003800000 */
.L_x_8234:
        /* <DEDUP_REMOVED lines=25> */
.L_x_8618:
        /* <DEDUP_REMOVED lines=13> */
.L_x_8238:
[----:B------:R-:W-:Y:S05]  /*8380*/  BSYNC B1 ;  /* 0x0000000000017941 */ /* 0x000fea0003800000 */
.L_x_8237:
[----:B------:R-:W-:-:S03]  /*8390*/  UMOV UR4, 0xffffffff ;  /* 0xffffffff00047882 */ /* 0x000fc60000000000 */
[----:B------:R-:W-:Y:S05]  /*83a0*/  BRA.DIV UR4, `(.L_x_8239) ;  /* 0x00000216041c7947 */ /* 0x000fea000b800000 */
[----:B--2-4-:R2:W4:Y:S04]  /*83b0*/  SHFL.IDX PT, R41, R45, 0x1, 0x181f ;  /* 0x00381f002d297f89 */ /* 0x01452800000e0000 */
[----:B---3--:R2:W3:Y:S02]  /*83c0*/  SHFL.IDX PT, R14, R44, 0x1, 0x181f ;  /* 0x00381f002c0e7f89 */ /* 0x0084e400000e0000 */
.L_x_8622:
        /* <DEDUP_REMOVED lines=14> */
.L_x_8241:
[----:B------:R-:W-:Y:S05]  /*84b0*/  BSYNC B1 ;  /* 0x0000000000017941 */ /* 0x000fea0003800000 */
.L_x_8240:
[----:B------:R-:W-:-:S03]  /*84c0*/  UMOV UR4, 0xffffffff ;  /* 0xffffffff00047882 */ /* 0x000fc60000000000 */
[----:B------:R-:W-:Y:S05]  /*84d0*/  BRA.DIV UR4, `(.L_x_8242) ;  /* 0x0000021604187947 */ /* 0x000fea000b800000 */
[----:B---34-:R3:W4:Y:S04]  /*84e0*/  SHFL.IDX PT, R41, R45, 0x2, 0x181f ;  /* 0x00581f002d297f89 */ /* 0x01872800000e0000 */
[----:B------:R3:W0:Y:S02]  /*84f0*/  SHFL.IDX PT, R14, R44, 0x2, 0x181f ;  /* 0x00581f002c0e7f89 */ /* 0x00062400000e0000 */
.L_x_8626:
        /* <DEDUP_REMOVED lines=14> */
.L_x_8244:
[----:B------:R-:W-:Y:S05]  /*85e0*/  BSYNC B1 ;  /* 0x0000000000017941 */ /* 0x000fea0003800000 */
.L_x_8243:
[----:B------:R-:W-:-:S03]  /*85f0*/  UMOV UR4, 0xffffffff ;  /* 0xffffffff00047882 */ /* 0x000fc60000000000 */
[----:B------:R-:W-:Y:S05]  /*8600*/  BRA.DIV UR4, `(.L_x_8245) ;  /* 0x0000021604147947 */ /* 0x000fea000b800000 */
[----:B0---4-:R0:W4:Y:S04]  /*8610*/  SHFL.IDX PT, R41, R45, 0x3, 0x181f ;  /* 0x00781f002d297f89 */ /* 0x01112800000e0000 */
[----:B------:R0:W0:Y:S02]  /*8620*/  SHFL.IDX PT, R14, R44, 0x3, 0x181f ;  /* 0x00781f002c0e7f89 */ /* 0x00002400000e0000 */
.L_x_8630:
        /* <DEDUP_REMOVED lines=13> */
.L_x_8203:
[----:B------:R-:W-:Y:S05]  /*8700*/  BSYNC B0 ;  /* 0x0000000000007941 */ /* 0x000fea0003800000 */
.L_x_8161:
[----:B0-----:R-:W0:Y:S01]  /*8710*/  S2R R11, SR_TID.X ;  /* 0x00000000000b7919 */ /* 0x001e220000002100 */
        /* <DEDUP_REMOVED lines=8> */
[----:B0-----:R-:W-:Y:S01]  /*87a0*/  LOP3.LUT R11, R11, 0x7f, RZ, 0xc0, !PT ;  /* 0x0000007f0b0b7812 */ /* 0x001fe200078ec0ff */
[----:B-----5:R0:W-:Y:S03]  /*87b0*/  BAR.SYNC.DEFER_BLOCKING R92, 0x80 ;  /* 0x0002005c0000751d */ /* 0x0201e60000010000 */
[----:B------:R-:W-:-:S13]  /*87c0*/  ISETP.NE.AND P3, PT, R11, RZ, PT ;  /* 0x000000ff0b00720c */ /* 0x000fda0003f65270 */
[----:B------:R-:W-:-:S05]  /*87d0*/  @!P3 VIADD R11, R89, 0x288a0 ;  /* 0x000288a0590bb836 */ /* 0x000fca0000000000 */
[----:B------:R-:W-:-:S04]  /*87e0*/  @!P3 PRMT R11, RZ, 0x654, R11 ;  /* 0x00000654ff0bb816 */ /* 0x000fc8000000000b */
[----:B------:R0:W-:Y:S01]  /*87f0*/  @!P3 SYNCS.ARRIVE.TRANS64.RED.A1T0 RZ, [R11+URZ], RZ ;  /* 0x000000ff0bffb9a7 */ /* 0x0001e2000810043f */
[----:B------:R-:W-:Y:S05]  /*8800*/  @!P5 BRA `(.L_x_8247) ;  /* 0x000000000004d947 */ /* 0x000fea0003800000 */
[----:B------:R-:W-:Y:S01]  /*8810*/  BPT.TRAP 0x1 ;  /* 0x000000040000795c */ /* 0x000fe20000300000 */
.L_x_8247:
[----:B------:R-:W-:Y:S05]  /*8820*/  BSYNC B0 ;  /* 0x0000000000007941 */ /* 0x000fea0003800000 */
.L_x_8246:
[----:B------:R-:W5:Y:S01]  /*8830*/  SYNCS.PHASECHK.TRANS64.TRYWAIT P4, [R89+URZ+0x288b0], R100 ;  /* 0x0288b064590075a7 */ /* 0x000f62000808017f */
[----:B------:R-:W-:Y:S01]  /*8840*/  ULDC UR40, c[0x0][0x2f4] ;  /* 0x0000bd0000287ab9 */ /* 0x000fe20000000800 */
[----:B------:R-:W-:Y:S04]  /*8850*/  BSSY B0, `(.L_x_8248) ;  /* 0x0000002000007945 */ /* 0x000fe80003800000 */
[----:B-----5:R-:W-:Y:S05]  /*8860*/  @!P4 BRA `(.L_x_8249) ;  /* 0x0000021000c4c947 */ /* 0x020fea0003800000 */
.L_x_8631:
[----:B------:R-:W-:Y:S05]  /*8870*/  BSYNC B0 ;  /* 0x0000000000007941 */ /* 0x000fea0003800000 */
.L_x_8248:
[----:B------:R-:W-:Y:S01]  /*8880*/  ULDC.64 UR4, c[0x0][0x328] ;  /* 0x0000ca0000047ab9 */ /* 0x000fe20000000a00 */
[----:B------:R-:W-:Y:S01]  /*8890*/  ULDC.64 UR6, c[0x0][0x318] ;  /* 0x0000c60000067ab9 */ /* 0x000fe20000000a00 */
[----:B------:R-:W-:Y:S01]  /*88a0*/  IMAD R97, R97, UR4, RZ ;  /* 0x0000000461617c24 */ /* 0x000fe2000f8e02ff */
[----:B------:R-:W-:Y:S01]  /*88b0*/  BSSY B0, `(.L_x_8250) ;  /* 0x000001d000007945 */ /* 0x000fe20003800000 */
[----:B---34-:R-:W-:-:S04]  /*88c0*/  IMAD.WIDE.U32 R12, R98, UR4, RZ ;  /* 0x00000004620c7c25 */ /* 0x018fc8000f8e00ff */
        /* <DEDUP_REMOVED lines=11> */
[----:B-12---:R-:W-:-:S04]  /*8980*/  LEA R44, P4, R12, UR6, 0x1 ;  /* 0x000000060c2c7c11 */ /* 0x006fc8000f8808ff */
        /* <DEDUP_REMOVED lines=15> */
.L_x_8251:
[----:B------:R-:W-:Y:S05]  /*8a80*/  BSYNC B0 ;  /* 0x0000000000007941 */ /* 0x000fea0003800000 */
.L_x_8250:
        /* <DEDUP_REMOVED lines=15> */
.L_x_8253:
[----:B------:R-:W-:Y:S05]  /*8b80*/  BSYNC B0 ;  /* 0x0000000000007941 */ /* 0x000fea0003800000 */
.L_x_8252:
        /* <DEDUP_REMOVED lines=15> */
.L_x_8255:
[----:B------:R-:W-:Y:S05]  /*8c80*/  BSYNC B0 ;  /* 0x0000000000007941 */ /* 0x000fea0003800000 */
.L_x_8254:
[----:B------:R-:W-:Y:S01]  /*8c90*/  ISETP.GE.AND P4, PT, R95, 0x61, PT ;  /* 0x000000615f00780c */ /* 0x000fe20003f86270 */
[----:B------:R-:W3:Y:S01]  /*8ca0*/  SHFL.IDX PT, R11, R11, 0x3, 0x181f ;  /* 0x00781f000b0b7f89 */ /* 0x000ee200000e0000 */
[----:B------:R-:W-:Y:S03]  /*8cb0*/  BSSY B0, `(.L_x_8256) ;  /* 0x000000d000007945 */ /* 0x000fe60003800000 */
[----:B01----:R0:W1:Y:S08]  /*8cc0*/  SHFL.IDX PT, R43, R44, 0x3, 0x181f ;  /* 0x00781f002c2b7f89 */ /* 0x00307000000e0000 */
[----:B0-----:R-:W-:Y:S05]  /*8cd0*/  @!P4 BRA `(.L_x_8257) ;  /* 0x000000000028c947 */ /* 0x001fea0003800000 */
[----:B------:R-:W-:-:S13]  /*8ce0*/  ISETP.GE.AND P4, PT, R16, UR40, PT ;  /* 0x0000002810007c0c */ /* 0x000fda000bf86270 */
[----:B--2---:R-:W0:Y:S01]  /*8cf0*/  @!P4 LDS.128 R12, [R91+0x3400] ;  /* 0x003400005b0cc984 */ /* 0x004e220000000c00 */
        /* <DEDUP_REMOVED lines=8> */
.L_x_8257:
[----:B------:R-:W-:Y:S05]  /*8d80*/  BSYNC B0 ;  /* 0x0000000000007941 */ /* 0x000fea0003800000 */
.L_x_8256:
[----:B------:R-:W-:Y:S01]  /*8d90*/  @!PT LDS RZ, [RZ] ;  /* 0x00000000fffff984 */ /* 0x000fe20000000800 */
[----:B------:R-:W-:Y:S01]  /*8da0*/  @!PT LDS RZ, [RZ] ;  /* 0x00000000fffff984 */ /* 0x000fe20000000800 */
[----:B------:R-:W-:Y:S01]  /*8db0*/  @!PT LDS RZ, [RZ] ;  /* 0x00000000fffff984 */ /* 0x000fe20000000800 */
[----:B------:R-:W-:Y:S01]  /*8dc0*/  @!PT LDS RZ, [RZ] ;  /* 0x00000000fffff984 */ /* 0x000fe20000000800 */
[----:B------:R4:W-:Y:S06]  /*8dd0*/  MEMBAR.ALL.CTA ;  /* 0x0000000000007992 */ /* 0x0009ec0000008000 */
[----:B----4-:R-:W4:Y:S01]  /*8de0*/  FENCE.VIEW.ASYNC.S ;  /* 0x00000000000073c6 */ /* 0x010f220000000000 */
[----:B------:R-:W-:Y:S01]  /*8df0*/  @!P3 VIADD R89, R89, 0x288c0 ;  /* 0x000288c05959b836 */ /* 0x000fe20000000000 */
[----:B----4-:R4:W-:Y:S01]  /*8e00*/  BAR.SYNC.DEFER_BLOCKING R92, 0x80 ;  /* 0x0002005c0000751d */ /* 0x0109e20000010000 */
[----:B------:R-:W-:Y:S01]  /*8e10*/  ISETP.NE.AND P4, PT, R90, RZ, PT ;  /* 0x000000ff5a00720c */ /* 0x000fe20003f85270 */
[----:B------:R-:W-:-:S02]  /*8e20*/  VIADD R19, R19, 0x1 ;  /* 0x0000000113137836 */ /* 0x000fc40000000000 */
[----:B------:R-:W-:-:S04]  /*8e30*/  @!P3 PRMT R89, RZ, 0x654, R89 ;  /* 0x00000654ff59b816 */ /* 0x000fc80000000059 */
[----:B------:R4:W-:Y:S01]  /*8e40*/  @!P3 SYNCS.ARRIVE.TRANS64.RED.A1T0 RZ, [R89+URZ], RZ ;  /* 0x000000ff59ffb9a7 */ /* 0x0009e2000810043f */
[----:B------:R-:W-:-:S04]  /*8e50*/  ISETP.NE.AND P3, PT, R19, 0x2, PT ;  /* 0x000000021300780c */ /* 0x000fc80003f65270 */
[----:B0-----:R-:W-:Y:S02]  /*8e60*/  SEL R12, RZ, 0x1, P3 ;  /* 0x00000001ff0c7807 */ /* 0x001fe40001800000 */
[----:B------:R-:W-:Y:S02]  /*8e70*/  SEL R19, R19, RZ, P3 ;  /* 0x000000ff13137207 */ /* 0x000fe40001800000 */
[----:B------:R-:W-:Y:S01]  /*8e80*/  LOP3.LUT R197, R197, R12, RZ, 0x3c, !PT ;  /* 0x0000000cc5c57212 */ /* 0x000fe200078e3cff */
[----:B------:R-:W-:Y:S06]  /*8e90*/  @P4 BRA `(.L_x_8258) ;  /* 0xffffff9800384947 */ /* 0x000fec000383ffff */
[----:B---3--:R-:W0:Y:S01]  /*8ea0*/  S2R R11, SR_TID.X ;  /* 0x00000000000b7919 */ /* 0x008e220000002100 */
[----:B------:R-:W-:Y:S02]  /*8eb0*/  PLOP3.LUT P0, PT, PT, PT, PT, 0x8, 0x0 ;  /* 0x000000000000781c */ /* 0x000fe40003f0e170 */
[----:B0-----:R-:W-:-:S04]  /*8ec0*/  SHF.R.U32.HI R11, RZ, 0x7, R11 ;  /* 0x00000007ff0b7819 */ /* 0x001fc8000001160b */
[----:B------:R-:W-:-:S13]  /*8ed0*/  ISETP.NE.AND P4, PT, R11, 0x1, PT ;  /* 0x000000010b00780c */ /* 0x000fda0003f85270 */
[----:B------:R-:W-:Y:S06]  /*8ee0*/  @!P4 BAR.ARV 0x9, 0x100 ;  /* 0x024400000000cb1d */ /* 0x000fec0000002000 */
.L_x_8156:
[----:B------:R-:W0:Y:S01]  /*8ef0*/  LDC R0, c[0x0][0x448] ;  /* 0x00011200ff007b82 */ /* 0x000e220000000800 */
[----:B------:R-:W-:-:S07]  /*8f00*/  IADD3 R5, R196, 0x1, -R194 ;  /* 0x00000001c4057810 */ /* 0x000fce0007ffe8c2 */
[----:B------:R-:W3:Y:S01]  /*8f10*/  LDC.64 R6, c[0x0][0x9e0] ;  /* 0x00027800ff067b82 */ /* 0x000ee20000000a00 */
[----:B0-----:R-:W-:Y:S01]  /*8f20*/  ISETP.NE.AND P1, PT, R0, 0x1, PT ;  /* 0x000000010000780c */ /* 0x001fe20003f25270 */
[----:B------:R-:W-:Y:S01]  /*8f30*/  VIADD R0, R198, 0x7f ;  /* 0x0000007fc6007836 */ /* 0x000fe20000000000 */
[----:B---3--:R-:W-:-:S11]  /*8f40*/  ISETP.GE.AND P2, PT, R7, 0x1, PT ;  /* 0x000000010700780c */ /* 0x008fd60003f46270 */
[----:B------:R-:W0:Y:S08]  /*8f50*/  @P1 LDC R3, c[0x0][0x44c] ;  /* 0x00011300ff031b82 */ /* 0x000e300000000800 */
[----:B------:R-:W3:Y:S01]  /*8f60*/  @P1 LDC R4, c[0x0][0x450] ;  /* 0x00011400ff041b82 */ /* 0x000ee20000000800 */
[----:B0-----:R-:W-:-:S05]  /*8f70*/  @P1 IMAD.HI.U32 R3, R0, R3, RZ ;  /* 0x0000000300031227 */ /* 0x001fca00078e00ff */
[----:B---3--:R-:W-:-:S05]  /*8f80*/  @P1 SHF.R.U32.HI R0, RZ, R4, R3 ;  /* 0x00000004ff001219 */ /* 0x008fca0000011603 */
[----:B------:R-:W-:Y:S01]  /*8f90*/  IMAD.IADD R5, R5, 0x1, R0 ;  /* 0x0000000105057824 */ /* 0x000fe200078e0200 */
[----:B------:R-:W-:Y:S06]  /*8fa0*/  @P0 BRA `(.L_x_8259) ;  /* 0x00000000000c0947 */ /* 0x000fec0003800000 */
[----:B------:R-:W0:Y:S01]  /*8fb0*/  FENCE.VIEW.ASYNC.G ;  /* 0x00000000000073c6 */ /* 0x000e220000000100 */
[----:B------:R-:W-:Y:S05]  /*8fc0*/  WARPSYNC.ALL ;  /* 0x0000000000007948 */ /* 0x000fea0003800000 */
[----:B0-----:R-:W-:Y:S06]  /*8fd0*/  BAR.ARV 0xc, 0x180 ;  /* 0x0306000000007b1d */ /* 0x001fec0000002000 */
.L_x_8259:
        /* <DEDUP_REMOVED lines=13> */
.L_x_8262:
[----:B------:R-:W-:-:S13]  /*90b0*/  ISETP.NE.AND P0, PT, R7, 0x1, PT ;  /* 0x000000010700780c */ /* 0x000fda0003f05270 */
[----:B------:R-:W0:Y:S02]  /*90c0*/  @P0 LDC.64 R4, c[0x0][0x9e8] ;  /* 0x00027a00ff040b82 */ /* 0x000e240000000a00 */
[----:B0-----:R-:W-:-:S05]  /*90d0*/  @P0 IMAD.HI.U32 R4, R3, R4, RZ ;  /* 0x0000000403040227 */ /* 0x001fca00078e00ff */
[----:B------:R-:W-:-:S07]  /*90e0*/  @P0 SHF.R.U32.HI R3, RZ, R5, R4 ;  /* 0x00000005ff030219 */ /* 0x000fce0000011604 */
.L_x_8263:
[----:B------:R-:W-:Y:S05]  /*90f0*/  BSYNC B0 ;  /* 0x0000000000007941 */ /* 0x000fea0003800000 */
.L_x_8261:
[----:B------:R-:W-:-:S05]  /*9100*/  IMAD R3, R3, R7, R7 ;  /* 0x0000000703037224 */ /* 0x000fca00078e0207 */
[----:B------:R-:W-:-:S07]  /*9110*/  VIMNMX R0, R0, R3, PT ;  /* 0x0000000300007248 */ /* 0x000fce0003fe0100 */
.L_x_8260:
[----:B------:R-:W0:Y:S01]  /*9120*/  @P1 LDC R5, c[0x0][0x44c] ;  /* 0x00011300ff051b82 */ /* 0x000e220000000800 */
[----:B------:R-:W-:Y:S01]  /*9130*/  VIADD R0, R0, 0x7f ;  /* 0x0000007f00007836 */ /* 0x000fe20000000000 */
[----:B------:R-:W-:Y:S01]  /*9140*/  ULDC UR4, c[0x0][0x9dc] ;  /* 0x0002770000047ab9 */ /* 0x000fe20000000800 */
[----:B------:R-:W-:-:S03]  /*9150*/  IMAD.MOV.U32 R4, RZ, RZ, R198 ;  /* 0x000000ffff047224 */ /* 0x000fc600078e00c6 */
[----:B------:R-:W-:Y:S02]  /*9160*/  SHF.R.S32.HI R3, RZ, 0x1f, R0 ;  /* 0x0000001fff037819 */ /* 0x000fe40000011400 */
[----:B------:R-:W3:Y:S02]  /*9170*/  @P1 LDC R6, c[0x0][0x450] ;  /* 0x00011400ff061b82 */ /* 0x000ee40000000800 */
[----:B------:R-:W-:-:S04]  /*9180*/  LEA.HI R3, R3, R0, RZ, 0x7 ;  /* 0x0000000003037211 */ /* 0x000fc800078f38ff */
[----:B------:R-:W-:-:S04]  /*9190*/  SHF.R.S32.HI R3, RZ, 0x7, R3 ;  /* 0x00000007ff037819 */ /* 0x000fc80000011403 */
[----:B------:R-:W-:Y:S01]  /*91a0*/  VIMNMX R9, R94, R3, PT ;  /* 0x000000035e097248 */ /* 0x000fe20003fe0100 */
[----:B0-----:R-:W-:-:S05]  /*91b0*/  @P1 IMAD.HI.U32 R5, R198, R5, RZ ;  /* 0x00000005c6051227 */ /* 0x001fca00078e00ff */
[----:B---3--:R-:W-:-:S05]  /*91c0*/  @P1 SHF.R.U32.HI R4, RZ, R6, R5 ;  /* 0x00000006ff041219 */ /* 0x008fca0000011605 */
        /* <DEDUP_REMOVED lines=13> */
.L_x_8266:
[----:B------:R-:W-:-:S13]  /*92a0*/  ISETP.NE.AND P0, PT, R7, 0x1, PT ;  /* 0x000000010700780c */ /* 0x000fda0003f05270 */
[----:B------:R-:W0:Y:S02]  /*92b0*/  @P0 LDC.64 R4, c[0x0][0x9e8] ;  /* 0x00027a00ff040b82 */ /* 0x000e240000000a00 */
[----:B0-----:R-:W-:-:S05]  /*92c0*/  @P0 IMAD.HI.U32 R4, R0, R4, RZ ;  /* 0x0000000400040227 */ /* 0x001fca00078e00ff */
[----:B------:R-:W-:-:S07]  /*92d0*/  @P0 SHF.R.U32.HI R0, RZ, R5, R4 ;  /* 0x00000005ff000219 */ /* 0x000fce0000011604 */
.L_x_8267:
[----:B------:R-:W-:Y:S05]  /*92e0*/  BSYNC B0 ;  /* 0x0000000000007941 */ /* 0x000fea0003800000 */
.L_x_8265:
[----:B------:R-:W-:-:S05]  /*92f0*/  IMAD R0, R0, R7, RZ ;  /* 0x0000000700007224 */ /* 0x000fca00078e02ff */
[----:B------:R-:W-:-:S07]  /*9300*/  VIMNMX R3, R3, R0, !PT ;  /* 0x0000000003037248 */ /* 0x000fce0007fe0100 */
.L_x_8264:
        /* <DEDUP_REMOVED lines=39> */
.L_x_8269:
[----:B------:R-:W-:Y:S05]  /*9580*/  BSYNC B0 ;  /* 0x0000000000007941 */ /* 0x000fea0003800000 */
.L_x_8268:
[-C--:B------:R-:W-:Y:S01]  /*9590*/  IMAD R206, R223, R88.reuse, R206 ;  /* 0x00000058dfce7224 */ /* 0x080fe200078e02ce */
[----:B------:R-:W-:Y:S01]  /*95a0*/  PLOP3.LUT P0, PT, PT, PT, PT, 0x80, 0x0 ;  /* 0x000000000000781c */ /* 0x000fe20003f0f070 */
[----:B------:R-:W-:Y:S01]  /*95b0*/  IMAD.MOV.U32 R0, RZ, RZ, RZ ;  /* 0x000000ffff007224 */ /* 0x000fe200078e00ff */
[----:B------:R-:W-:Y:S01]  /*95c0*/  CS2R R150, SRZ ;  /* 0x0000000000967805 */ /* 0x000fe2000001ff00 */
[----:B------:R-:W-:Y:S01]  /*95d0*/  IMAD.MOV.U32 R3, RZ, RZ, RZ ;  /* 0x000000ffff037224 */ /* 0x000fe200078e00ff */
[----:B------:R-:W-:Y:S02]  /*95e0*/  VIADDMNMX R88, R206, R88, R9, PT ;  /* 0x00000058ce587246 */ /* 0x000fe40003800109 */
[----:B------:R-:W-:Y:S02]  /*95f0*/  CS2R R148, SRZ ;  /* 0x0000000000947805 */ /* 0x000fe4000001ff00 */
        /* <DEDUP_REMOVED lines=32> */
[----:B------:R-:W-:Y:S01]  /*9800*/  UMOV UR4, 0xffffffff ;  /* 0xffffffff00047882 */ /* 0x000fe20000000000 */
[----:B------:R-:W-:Y:S02]  /*9810*/  VIADD R3, R18, 0x10400 ;  /* 0x0001040012037836 */ /* 0x000fe40000000000 */
[----:B------:R-:W-:Y:S05]  /*9820*/  BRA.DIV UR4, `(.L_x_8271) ;  /* 0x0000020204e87947 */ /* 0x000fea000b800000 */
[----:B------:R-:W3:Y:S04]  /*9830*/  LDL R0, [R1+0x34] ;  /* 0x0000340001007983 */ /* 0x000ee80000100800 */
[----:B---3--:R0:W3:Y:S02]  /*9840*/  SHFL.IDX PT, R199, R0, RZ, 0x1f ;  /* 0x00001fff00c77589 */ /* 0x0080e400000e0000 */
.L_x_8634:
[----:B0--3--:R-:W-:Y:S01]  /*9850*/  LEA.HI R0, R199, R199, RZ, 0x1 ;  /* 0x000000c7c7007211 */ /* 0x009fe200078f08ff */
[----:B------:R-:W-:Y:S01]  /*9860*/  BSSY B6, `(.L_x_8272) ;  /* 0x0000019000067945 */ /* 0x000fe20003800000 */
[----:B------:R-:W-:Y:S02]  /*9870*/  LOP3.LUT P0, RZ, R3, 0x3ff, RZ, 0xc0, !PT ;  /* 0x000003ff03ff7812 */ /* 0x000fe4000780c0ff */
[----:B------:R-:W-:Y:S02]  /*9880*/  LOP3.LUT R0, R0, 0x1e, RZ, 0xc0, !PT ;  /* 0x0000001e00007812 */ /* 0x000fe400078ec0ff */
[----:B------:R-:W-:-:S03]  /*9890*/  P2R R25, PR, RZ, 0x1 ;  /* 0x00000001ff197803 */ /* 0x000fc60000000000 */
[----:B------:R-:W-:-:S04]  /*98a0*/  IMAD.IADD R0, R199, 0x1, -R0 ;  /* 0x00000001c7007824 */ /* 0x000fc800078e0a00 */
        /* <DEDUP_REMOVED lines=19> */
[----:B-1-345:R-:W-:Y:S05]  /*99e0*/  CALL.ABS.NOINC R14 ;  /* 0x000000000e007343 */ /* 0x03afea0003c00000 */
.L_x_8273:
[----:B------:R-:W-:Y:S05]  /*99f0*/  BSYNC B6 ;  /* 0x0000000000067941 */ /* 0x000fea0003800000 */
.L_x_8272:
        /* <DEDUP_REMOVED lines=13> */
.L_x_8277:
[----:B---3--:R3:W0:Y:S02]  /*9ad0*/  SYNCS.PHASECHK.TRANS64.TRYWAIT P0, [R18+URZ+0x28800], R3 ;  /* 0x02880003120075a7 */ /* 0x008624000800017f */
[----:B0-----:R-:W-:Y:S05]  /*9ae0*/  @!P0 NANOSLEEP.SYNCS 0x989680 ;  /* 0x009896800000895d */ /* 0x001fea0003900000 */
[----:B------:R-:W0:Y:S02]  /*9af0*/  @!P0 SYNCS.PHASECHK.TRANS64 P0, [R18+URZ+0x28800], R3 ;  /* 0x02880003120085a7 */ /* 0x000e24000800007f */
[----:B0-----:R-:W-:Y:S05]  /*9b00*/  @!P0 BRA `(.L_x_8277) ;  /* 0xfffffffc00f08947 */ /* 0x001fea000383ffff */
.L_x_8276:
[----:B------:R-:W-:Y:S05]  /*9b10*/  BSYNC B0 ;  /* 0x0000000000007941 */ /* 0x000fea0003800000 */
.L_x_8275:
[----:B------:R-:W-:Y:S05]  /*9b20*/  BRA `(.L_x_8278) ;  /* 0x00000054002c7947 */ /* 0x000fea0003800000 */
.L_x_8274:
[----:B------:R-:W-:Y:S01]  /*9b30*/  ISETP.NE.AND P0, PT, R25, RZ, PT ;  /* 0x000000ff1900720c */ /* 0x000fe20003f05270 */
[----:B------:R-:W-:Y:S01]  /*9b40*/  ULDC.64 UR4, c[0x0][0x3f8] ;  /* 0x0000fe0000047ab9 */ /* 0x000fe20000000a00 */
[----:B-----5:R-:W-:Y:S01]  /*9b50*/  SHF.R.S32.HI R0, RZ, 0x1f, R24 ;  /* 0x0000001fff007819 */ /* 0x020fe20000011418 */
        /* <DEDUP_REMOVED lines=26> */
[----:B-1-34-:R-:W-:Y:S05]  /*9d00*/  CALL.ABS.NOINC R14 ;  /* 0x000000000e007343 */ /* 0x01afea0003c00000 */
.L_x_8280:
[----:B------:R-:W-:Y:S05]  /*9d10*/  BSYNC B6 ;  /* 0x0000000000067941 */ /* 0x000fea0003800000 */
.L_x_8279:
[----:B------:R-:W-:Y:S01]  /*9d20*/  ULDC.U8 UR4, c[0x0][0x410] ;  /* 0x0001040000047ab9 */ /* 0x000fe20000000000 */
[----:B------:R-:W-:Y:S01]  /*9d30*/  IMAD.IADD R56, R188, 0x1, R198 ;  /* 0x00000001bc387824 */ /* 0x000fe200078e02c6 */
[----:B------:R-:W-:Y:S01]  /*9d40*/  ISETP.NE.AND P0, PT, RZ, UR4, PT ;  /* 0x00000004ff007c0c */ /* 0x000fe2000bf05270 */
[----:B------:R-:W-:Y:S02]  /*9d50*/  BSSY B0, `(.L_x_8281) ;  /* 0x0000520000007945 */ /* 0x000fe40003800000 */
[----:B------:R-:W-:-:S10]  /*9d60*/  IMAD R3, R220, 0x20, R56 ;  /* 0x00000020dc037824 */ /* 0x000fd400078e0238 */
[----:B------:R-:W-:Y:S05]  /*9d70*/  @!P0 BRA `(.L_x_8282) ;  /* 0x00000028006c8947 */ /* 0x000fea0003800000 */
[----:B------:R-:W0:Y:S01]  /*9d80*/  LDC R75, c[0x0][0x448] ;  /* 0x00011200ff4b7b82 */ /* 0x000e220000000800 */
[----:B------:R-:W-:Y:S01]  /*9d90*/  ULDC.64 UR4, c[0x0][0x3f8] ;  /* 0x0000fe0000047ab9 */ /* 0x000fe20000000a00 */
[----:B------:R-:W-:Y:S01]  /*9da0*/  ULDC.64 UR6, c[0x0][0x408] ;  /* 0x0001020000067ab9 */ /* 0x000fe20000000a00 */
[----:B------:R-:W-:Y:S01]  /*9db0*/  IMAD.MOV.U32 R8, RZ, RZ, R26 ;  /* 0x000000ffff087224 */ /* 0x000fe200078e001a */
[----:B------:R-:W-:Y:S01]  /*9dc0*/  SHF.R.S32.HI R67, RZ, 0x1f, R186 ;  /* 0x0000001fff437819 */ /* 0x000fe200000114ba */
[----:B------:R-:W-:Y:S02]  /*9dd0*/  IMAD.MOV.U32 R9, RZ, RZ, R29 ;  /* 0x000000ffff097224 */ /* 0x000fe400078e001d */
[----:B------:R-:W-:Y:S02]  /*9de0*/  IMAD.MOV.U32 R10, RZ, RZ, R24 ;  /* 0x000000ffff0a7224 */ /* 0x000fe400078e0018 */
[----:B------:R-:W-:Y:S01]  /*9df0*/  IMAD.MOV.U32 R11, RZ, RZ, R31 ;  /* 0x000000ffff0b7224 */ /* 0x000fe200078e001f */
[----:B0-----:R-:W-:-:S13]  /*9e00*/  ISETP.NE.AND P0, PT, R75, 0x1, PT ;  /* 0x000000014b00780c */ /* 0x001fda0003f05270 */
[----:B------:R-:W0:Y:S08]  /*9e10*/  @P0 LDC R0, c[0x0][0x44c] ;  /* 0x00011300ff000b82 */ /* 0x000e300000000800 */
[----:B------:R-:W3:Y:S01]  /*9e20*/  @P0 LDC R5, c[0x0][0x450] ;  /* 0x00011400ff050b82 */ /* 0x000ee20000000800 */
[----:B0-----:R-:W-:-:S05]  /*9e30*/  @P0 IMAD.HI.U32 R0, R3, R0, RZ ;  /* 0x0000000003000227 */ /* 0x001fca00078e00ff */
[----:B---3--:R-:W-:-:S04]  /*9e40*/  @P0 SHF.R.U32.HI R3, RZ, R5, R0 ;  /* 0x00000005ff030219 */ /* 0x008fc80000011600 */
[----:B------:R-:W-:Y:S01]  /*9e50*/  SHF.R.S32.HI R0, RZ, 0x1f, R3 ;  /* 0x0000001fff007819 */ /* 0x000fe20000011403 */
[----:B------:R-:W-:-:S04]  /*9e60*/  IMAD.WIDE.U32 R8, R3, UR4, R8 ;  /* 0x0000000403087c25 */ /* 0x000fc8000f8e0008 */
[C---:B------:R-:W-:Y:S02]  /*9e70*/  IMAD R4, R0.reuse, UR4, RZ ;  /* 0x0000000400047c24 */ /* 0x040fe4000f8e02ff */
[----:B------:R-:W-:Y:S02]  /*9e80*/  IMAD R0, R0, UR6, RZ ;  /* 0x0000000600007c24 */ /* 0x000fe4000f8e02ff */
[C---:B--2---:R-:W-:Y:S01]  /*9e90*/  IMAD R13, R3.reuse, UR5, R4 ;  /* 0x00000005030d7c24 */ /* 0x044fe2000f8e0204 */
        /* <DEDUP_REMOVED lines=13> */
[----:B------:R0:W3:Y:S04]  /*9f70*/  SHFL.IDX PT, R3, R5, RZ, 0x181f ;  /* 0x00181fff05037589 */ /* 0x0000e800000e0000 */
[----:B------:R0:W0:Y:S04]  /*9f80*/  SHFL.IDX PT, R4, R8, RZ, 0x181f ;  /* 0x00181fff08047589 */ /* 0x00002800000e0000 */
[----:B------:R0:W0:Y:S02]  /*9f90*/  SHFL.IDX PT, R14, R7, RZ, 0x181f ;  /* 0x00181fff070e7589 */ /* 0x00002400000e0000 */
.L_x_8640:
[----:B------:R-:W-:Y:S01]  /*9fa0*/  IMAD R75, R194, R75, RZ ;  /* 0x0000004bc24b7224 */ /* 0x000fe200078e02ff */
[----:B------:R-:W-:Y:S01]  /*9fb0*/  BSSY B1, `(.L_x_8284) ;  /* 0x000001e000017945 */ /* 0x000fe20003800000 */
[----:B------:R-:W-:Y:S02]  /*9fc0*/  CS2R R48, SRZ ;  /* 0x0000000000307805 */ /* 0x000fe4000001ff00 */
[----:B------:R-:W-:Y:S02]  /*9fd0*/  CS2R R44, SRZ ;  /* 0x00000000002c7805 */ /* 0x000fe4000001ff00 */
[----:B------:R-:W-:Y:S02]  /*9fe0*/  CS2R R46, SRZ ;  /* 0x00000000002e7805 */ /* 0x000fe4000001ff00 */
[----:B------:R-:W-:Y:S02]  /*9ff0*/  ISETP.GE.AND P0, PT, R56, R75, PT ;  /* 0x0000004b3800720c */ /* 0x000fe40003f06270 */
[----:B-1----:R-:W-:-:S11]  /*a000*/  CS2R R42, SRZ ;  /* 0x00000000002a7805 */ /* 0x002fd6000001ff00 */
        /* <DEDUP_REMOVED lines=8> */
[C---:B------:R-:W-:Y:S01]  /*a090*/  @!P5 IMAD.SHL.U32 R15, R186.reuse, 0x2, RZ ;  /* 0x00000002ba0fd824 */ /* 0x040fe200078e00ff */
[----:B------:R-:W-:Y:S02]  /*a0a0*/  @!P5 SHF.L.U64.HI R9, R186, 0x1, R67 ;  /* 0x00000001ba09d819 */ /* 0x000fe40000010243 */
[CC--:B---3--:R-:W-:Y:S02]  /*a0b0*/  @!P4 IADD3 R10, P0, R3.reuse, R12.reuse, RZ ;  /* 0x0000000c030ac210 */ /* 0x0c8fe40007f1e0ff */
[----:B0-----:R-:W-:Y:S02]  /*a0c0*/  @!P4 IADD3 R12, P1, R14, R12, RZ ;  /* 0x0000000c0e0cc210 */ /* 0x001fe40007f3e0ff */
[-C--:B------:R-:W-:Y:S01]  /*a0d0*/  @!P5 IADD3 R20, P2, R3, R15.reuse, RZ ;  /* 0x0000000f0314d210 */ /* 0x080fe20007f5e0ff */
[----:B--2---:R-:W-:Y:S01]  /*a0e0*/  @!P4 IMAD.X R11, R0, 0x1, R13, P0 ;  /* 0x00000001000bc824 */ /* 0x004fe200000e060d */
[----:B------:R-:W-:Y:S02]  /*a0f0*/  @!P5 IADD3 R14, P3, R14, R15, RZ ;  /* 0x0000000f0e0ed210 */ /* 0x000fe40007f7e0ff */
[----:B------:R-:W-:-:S02]  /*a100*/  CS2R R46, SRZ ;  /* 0x00000000002e7805 */ /* 0x000fc4000001ff00 */
[----:B------:R-:W-:Y:S01]  /*a110*/  CS2R R48, SRZ ;  /* 0x0000000000307805 */ /* 0x000fe2000001ff00 */
[----:B------:R-:W-:Y:S02]  /*a120*/  @!P5 IMAD.X R21, R0, 0x1, R9, P2 ;  /* 0x000000010015d824 */ /* 0x000fe400010e0609 */
[C---:B------:R-:W-:Y:S02]  /*a130*/  @!P4 IMAD.X R13, R4.reuse, 0x1, R13, P1 ;  /* 0x00000001040dc824 */ /* 0x040fe400008e060d */
[----:B------:R-:W-:Y:S01]  /*a140*/  @!P5 IMAD.X R15, R4, 0x1, R9, P3 ;  /* 0x00000001040fd824 */ /* 0x000fe200018e0609 */
[----:B------:R1:W5:Y:S04]  /*a150*/  @!P5 LD.E.64 R42, desc[UR54][R20.64] ;  /* 0x00000036142ad980 */ /* 0x000368000c101b00 */
[----:B------:R1:W5:Y:S04]  /*a160*/  @!P5 LD.E.64 R44, desc[UR54][R14.64] ;  /* 0x000000360e2cd980 */ /* 0x000368000c101b00 */
[----:B------:R1:W5:Y:S04]  /*a170*/  @!P4 LD.E.64 R46, desc[UR54][R10.64] ;  /* 0x000000360a2ec980 */ /* 0x000368000c101b00 */
[----:B------:R1:W5:Y:S02]  /*a180*/  @!P4 LD.E.64 R48, desc[UR54][R12.64] ;  /* 0x000000360c30c980 */ /* 0x000364000c101b00 */
.L_x_8285:
[----:B------:R-:W-:Y:S05]  /*a190*/  BSYNC B1 ;  /* 0x0000000000017941 */ /* 0x000fea0003800000 */
.L_x_8284:
[----:B--2--5:R-:W-:Y:S01]  /*a1a0*/  IMAD.MOV.U32 R0, RZ, RZ, R48 ;  /* 0x000000ffff007224 */ /* 0x024fe200078e0030 */
[----:B------:R-:W-:Y:S01]  /*a1b0*/  UMOV UR4, 0xffffffff ;  /* 0xffffffff00047882 */ /* 0x000fe20000000000 */
[----:B---3--:R-:W-:Y:S01]  /*a1c0*/  IMAD.MOV.U32 R3, RZ, RZ, R49 ;  /* 0x000000ffff037224 */ /* 0x008fe200078e0031 */
[----:B------:R-:W-:Y:S01]  /*a1d0*/  CS2R R40, SRZ ;  /* 0x0000000000287805 */ /* 0x000fe2000001ff00 */
[----:B0-----:R-:W-:Y:S01]  /*a1e0*/  IMAD.MOV.U32 R4, RZ, RZ, R44 ;  /* 0x000000ffff047224 */ /* 0x001fe200078e002c */
        /* <DEDUP_REMOVED lines=14> */
[----:B------:R0:W2:Y:S04]  /*a2d0*/  SHFL.IDX PT, R0, R6, 0x1, 0x181f ;  /* 0x00381f0006007f89 */ /* 0x0000a800000e0000 */
[----:B------:R0:W3:Y:S04]  /*a2e0*/  SHFL.IDX PT, R3, R5, 0x1, 0x181f ;  /* 0x00381f0005037f89 */ /* 0x0000e800000e0000 */
[----:B------:R0:W0:Y:S04]  /*a2f0*/  SHFL.IDX PT, R4, R8, 0x1, 0x181f ;  /* 0x00381f0008047f89 */ /* 0x00002800000e0000 */
[----:B-1----:R1:W0:Y:S02]  /*a300*/  SHFL.IDX PT, R14, R7, 0x1, 0x181f ;  /* 0x00381f00070e7f89 */ /* 0x00222400000e0000 */
.L_x_8646:
[----:B------:R-:W-:Y:S01]  /*a310*/  VIADD R10, R56, 0x20 ;  /* 0x00000020380a7836 */ /* 0x000fe20000000000 */
[----:B------:R-:W-:Y:S01]  /*a320*/  BSSY B1, `(.L_x_8287) ;  /* 0x000001d000017945 */ /* 0x000fe20003800000 */
[----:B------:R-:W-:Y:S02]  /*a330*/  CS2R R34, SRZ ;  /* 0x0000000000227805 */ /* 0x000fe4000001ff00 */
[----:B------:R-:W-:Y:S02]  /*a340*/  CS2R R38, SRZ ;  /* 0x0000000000267805 */ /* 0x000fe4000001ff00 */
[----:B------:R-:W-:Y:S02]  /*a350*/  CS2R R32, SRZ ;  /* 0x0000000000207805 */ /* 0x000fe4000001ff00 */
        /* <DEDUP_REMOVED lines=12> */
[-C--:B------:R-:W-:Y:S02]  /*a420*/  @!P5 IADD3 R20, P2, R3, R11.reuse, RZ ;  /* 0x0000000b0314d210 */ /* 0x080fe40007f5e0ff */
[C---:B0-----:R-:W-:Y:S02]  /*a430*/  @!P4 IADD3 R12, P1, R14.reuse, R12, RZ ;  /* 0x0000000c0e0cc210 */ /* 0x041fe40007f3e0ff */
[----:B------:R-:W-:Y:S01]  /*a440*/  @!P5 IADD3 R14, P3, R14, R11, RZ ;  /* 0x0000000b0e0ed210 */ /* 0x000fe20007f7e0ff */
[----:B--2---:R-:W-:Y:S01]  /*a450*/  @!P5 IMAD.X R21, R0, 0x1, R15, P2 ;  /* 0x000000010015d824 */ /* 0x004fe200010e060f */
[----:B------:R-:W-:-:S02]  /*a460*/  CS2R R38, SRZ ;  /* 0x0000000000267805 */ /* 0x000fc4000001ff00 */
[----:B------:R-:W-:Y:S01]  /*a470*/  CS2R R40, SRZ ;  /* 0x0000000000287805 */ /* 0x000fe2000001ff00 */
[--C-:B------:R-:W-:Y:S02]  /*a480*/  @!P4 IMAD.X R11, R0, 0x1, R9.reuse, P0 ;  /* 0x00000001000bc824 */ /* 0x100fe400000e0609 */
[C---:B------:R-:W-:Y:S01]  /*a490*/  @!P4 IMAD.X R13, R4.reuse, 0x1, R9, P1 ;  /* 0x00000001040dc824 */ /* 0x040fe200008e0609 */
[----:B------:R0:W5:Y:S01]  /*a4a0*/  @!P5 LD.E.64 R32, desc[UR54][R20.64] ;  /* 0x000000361420d980 */ /* 0x000162000c101b00 */
[----:B------:R-:W-:-:S03]  /*a4b0*/  @!P5 IMAD.X R15, R4, 0x1, R15, P3 ;  /* 0x00000001040fd824 */ /* 0x000fc600018e060f */
[----:B------:R0:W5:Y:S04]  /*a4c0*/  @!P4 LD.E.64 R38, desc[UR54][R10.64] ;  /* 0x000000360a26c980 */ /* 0x000168000c101b00 */
[----:B------:R0:W5:Y:S04]  /*a4d0*/  @!P5 LD.E.64 R34, desc[UR54][R14.64] ;  /* 0x000000360e22d980 */ /* 0x000168000c101b00 */
[----:B------:R0:W5:Y:S02]  /*a4e0*/  @!P4 LD.E.64 R40, desc[UR54][R12.64] ;  /* 0x000000360c28c980 */ /* 0x000164000c101b00 */
.L_x_8288:
[----:B------:R-:W-:Y:S05]  /*a4f0*/  BSYNC B1 ;  /* 0x0000000000017941 */ /* 0x000fea0003800000 */
.L_x_8287:
[----:B--2--5:R-:W-:Y:S01]  /*a500*/  IMAD.MOV.U32 R0, RZ, RZ, R40 ;  /* 0x000000ffff007224 */ /* 0x024fe200078e0028 */
[----:B------:R-:W-:Y:S01]  /*a510*/  UMOV UR4, 0xffffffff ;  /* 0xffffffff00047882 */ /* 0x000fe20000000000 */
[----:B---3--:R-:W-:Y:S02]  /*a520*/  IMAD.MOV.U32 R3, RZ, RZ, R41 ;  /* 0x000000ffff037224 */ /* 0x008fe400078e0029 */
        /* <DEDUP_REMOVED lines=18> */
[----:B------:R0:W0:Y:S02]  /*a650*/  SHFL.IDX PT, R14, R7, 0x2, 0x181f ;  /* 0x00581f00070e7f89 */ /* 0x00002400000e0000 */
.L_x_8652:
[----:B------:R-:W-:Y:S01]  /*a660*/  VIADD R10, R56, 0x40 ;  /* 0x00000040380a7836 */ /* 0x000fe20000000000 */
[----:B------:R-:W-:Y:S01]  /*a670*/  BSSY B1, `(.L_x_8290) ;  /* 0x000001e000017945 */ /* 0x000fe20003800000 */
[----:B------:R-:W-:Y:S02]  /*a680*/  CS2R R30, SRZ ;  /* 0x00000000001e7805 */ /* 0x000fe4000001ff00 */
[----:B------:R-:W-:Y:S02]  /*a690*/  CS2R R20, SRZ ;  /* 0x0000000000147805 */ /* 0x000fe4000001ff00 */
[----:B------:R-:W-:Y:S02]  /*a6a0*/  CS2R R28, SRZ ;  /* 0x00000000001c7805 */ /* 0x000fe4000001ff00 */
[----:B------:R-:W-:Y:S02]  /*a6b0*/  ISETP.GE.AND P0, PT, R10, R75, PT ;  /* 0x0000004b0a00720c */ /* 0x000fe40003f06270 */
[----:B------:R-:W-:-:S11]  /*a6c0*/  CS2R R24, SRZ ;  /* 0x0000000000187805 */ /* 0x000fd6000001ff00 */
        /* <DEDUP_REMOVED lines=24> */
.L_x_8291:
[----:B------:R-:W-:Y:S05]  /*a850*/  BSYNC B1 ;  /* 0x0000000000017941 */ /* 0x000fea0003800000 */
.L_x_8290:
[----:B--2--5:R-:W-:Y:S01]  /*a860*/  IMAD.MOV.U32 R0, RZ, RZ, R30 ;  /* 0x000000ffff007224 */ /* 0x024fe200078e001e */
[----:B------:R-:W-:Y:S01]  /*a870*/  UMOV UR4, 0xffffffff ;  /* 0xffffffff00047882 */ /* 0x000fe20000000000 */
[----:B---3--:R-:W-:Y:S01]  /*a880*/  IMAD.MOV.U32 R3, RZ, RZ, R31 ;  /* 0x000000ffff037224 */ /* 0x008fe200078e001f */
[----:B0-----:R-:W-:Y:S01]  /*a890*/  CS2R R26, SRZ ;  /* 0x00000000001a7805 */ /* 0x001fe2000001ff00 */
        /* <DEDUP_REMOVED lines=19> */
.L_x_8658:
[----:B------:R-:W-:Y:S01]  /*a9d0*/  VIADD R56, R56, 0x60 ;  /* 0x0000006038387836 */ /* 0x000fe20000000000 */
[----:B------:R-:W-:Y:S01]  /*a9e0*/  BSSY B1, `(.L_x_8293) ;  /* 0x000001d000017945 */ /* 0x000fe20003800000 */
[----:B0-----:R-:W-:Y:S02]  /*a9f0*/  CS2R R8, SRZ ;  /* 0x0000000000087805 */ /* 0x001fe4000001ff00 */
[----:B------:R-:W-:Y:S02]  /*aa00*/  CS2R R12, SRZ ;  /* 0x00000000000c7805 */ /* 0x000fe4000001ff00 */
[----:B------:R-:W-:Y:S02]  /*aa10*/  CS2R R10, SRZ ;  /* 0x00000000000a7805 */ /* 0x000fe4000001ff00 */
[----:B------:R-:W-:-:S13]  /*aa20*/  ISETP.GE.AND P0, PT, R56, R75, PT ;  /* 0x0000004b3800720c */ /* 0x000fda0003f06270 */
[----:B------:R-:W-:Y:S05]  /*aa30*/  @P0 BRA `(.L_x_8294) ;  /* 0x00000000005c0947 */ /* 0x000fea0003800000 */
[----:B------:R-:W-:Y:S01]  /*aa40*/  ULDC UR4, c[0x0][0x3f4] ;  /* 0x0000fd0000047ab9 */ /* 0x000fe20000000800 */
[----:B------:R-:W-:Y:S02]  /*aa50*/  CS2R R10, SRZ ;  /* 0x00000000000a7805 */ /* 0x000fe4000001ff00 */
[----:B------:R-:W-:Y:S02]  /*aa60*/  ISETP.GE.AND P4, PT, R22, UR4, PT ;  /* 0x0000000416007c0c */ /* 0x000fe4000bf86270 */
[----:B------:R-:W-:-:S11]  /*aa70*/  ISETP.GE.AND P5, PT, R186, UR4, PT ;  /* 0x00000004ba007c0c */ /* 0x000fd6000bfa6270 */
[C---:B------:R-:W-:Y:S01]  /*aa80*/  @!P4 IMAD.SHL.U32 R66, R22.reuse, 0x2, RZ ;  /* 0x000000021642c824 */ /* 0x040fe200078e00ff */
[----:B------:R-:W-:Y:S01]  /*aa90*/  @!P4 SHF.L.U64.HI R5, R22, 0x1, R23 ;  /* 0x000000011605c819 */ /* 0x000fe20000010217 */
[C---:B------:R-:W-:Y:S01]  /*aaa0*/  @!P5 IMAD.SHL.U32 R15, R186.reuse, 0x2, RZ ;  /* 0x00000002ba0fd824 */ /* 0x040fe200078e00ff */
[----:B------:R-:W-:Y:S02]  /*aab0*/  @!P5 SHF.L.U64.HI R9, R186, 0x1, R67 ;  /* 0x00000001ba09d819 */ /* 0x000fe40000010243 */
[CC--:B---3--:R-:W-:Y:S02]  /*aac0*/  @!P4 IADD3 R6, P0, R3.reuse, R66.reuse, RZ ;  /* 0x000000420306c210 */ /* 0x0c8fe40007f1e0ff */
[----:B------:R-:W-:Y:S02]  /*aad0*/  @!P4 IADD3 R66, P1, R14, R66, RZ ;  /* 0x000000420e42c210 */ /* 0x000fe40007f3e0ff */
[----:B------:R-:W-:Y:S02]  /*aae0*/  @!P5 IADD3 R68, P2, R3, R15, RZ ;  /* 0x0000000f0344d210 */ /* 0x000fe40007f5e0ff */
[----:B------:R-:W-:-:S02]  /*aaf0*/  CS2R R12, SRZ ;  /* 0x00000000000c7805 */ /* 0x000fc4000001ff00 */
[----:B------:R-:W-:Y:S02]  /*ab00*/  @!P5 IADD3 R14, P3, R14, R15, RZ ;  /* 0x0000000f0e0ed210 */ /* 0x000fe40007f7e0ff */
[----:B------:R-:W-:Y:S01]  /*ab10*/  CS2R R26, SRZ ;  /* 0x00000000001a7805 */ /* 0x000fe2000001ff00 */
[C---:B-12---:R-:W-:Y:S02]  /*ab20*/  @!P4 IMAD.X R7, R0.reuse, 0x1, R5, P0 ;  /* 0x000000010007c824 */ /* 0x046fe400000e0605 */
[--C-:B------:R-:W-:Y:S02]  /*ab30*/  @!P5 IMAD.X R69, R0, 0x1, R9.reuse, P2 ;  /* 0x000000010045d824 */ /* 0x100fe400010e0609 */
[C---:B------:R-:W-:Y:S01]  /*ab40*/  @!P5 IMAD.X R15, R4.reuse, 0x1, R9, P3 ;  /* 0x00000001040fd824 */ /* 0x040fe200018e0609 */
[----:B------:R-:W-:Y:S01]  /*ab50*/  CS2R R8, SRZ ;  /* 0x0000000000087805 */ /* 0x000fe2000001ff00 */
[----:B------:R-:W-:Y:S01]  /*ab60*/  @!P4 IMAD.X R67, R4, 0x1, R5, P1 ;  /* 0x000000010443c824 */ /* 0x000fe200008e0605 */
[----:B------:R0:W5:Y:S04]  /*ab70*/  @!P5 LD.E.64 R10, desc[UR54][R68.64] ;  /* 0x00000036440ad980 */ /* 0x000168000c101b00 */
[----:B------:R0:W5:Y:S04]  /*ab80*/  @!P5 LD.E.64 R8, desc[UR54][R14.64] ;  /* 0x000000360e08d980 */ /* 0x000168000c101b00 */
[----:B------:R0:W5:Y:S04]  /*ab90*/  @!P4 LD.E.64 R12, desc[UR54][R6.64] ;  /* 0x00000036060cc980 */ /* 0x000168000c101b00 */
[----:B------:R0:W5:Y:S02]  /*aba0*/  @!P4 LD.E.64 R26, desc[UR54][R66.64] ;  /* 0x00000036421ac980 */ /* 0x000164000c101b00 */
.L_x_8294:
[----:B------:R-:W-:Y:S05]  /*abb0*/  BSYNC B1 ;  /* 0x0000000000017941 */ /* 0x000fea0003800000 */
.L_x_8293:
[----:B------:R-:W-:Y:S01]  /*abc0*/  ULEA.HI UR4, UR37, UR37, URZ, 0x1 ;  /* 0x0000002525047291 */ /* 0x000fe2000f8f083f */
[----:B-----5:R-:W-:Y:S01]  /*abd0*/  IMAD.MOV.U32 R4, RZ, RZ, R27 ;  /* 0x000000ffff047224 */ /* 0x020fe200078e001b */
[----:B---3--:R-:W-:Y:S01]  /*abe0*/  VIADDMNMX R3, R75, -R198, 0x80, PT ;  /* 0x000000804b037446 */ /* 0x008fe200038009c6 */
[----:B--2---:R-:W-:Y:S01]  /*abf0*/  IMAD.MOV.U32 R0, RZ, RZ, R26 ;  /* 0x000000ffff007224 */ /* 0x004fe200078e001a */
[----:B------:R-:W-:Y:S01]  /*ac00*/  ULOP3.LUT UR4, UR4, 0xfffffffe, URZ, 0xc0, !UPT ;  /* 0xfffffffe04047892 */ /* 0x000fe2000f8ec03f */
[----:B0-----:R-:W-:Y:S01]  /*ac10*/  IMAD.MOV.U32 R6, RZ, RZ, R12 ;  /* 0x000000ffff067224 */ /* 0x001fe200078e000c */
[----:B------:R-:W-:Y:S01]  /*ac20*/  PRMT R67, R4, 0x7610, R67 ;  /* 0x0000761004437816 */ /* 0x000fe20000000043 */
[----:B------:R-:W-:Y:S01]  /*ac30*/  IMAD.MOV.U32 R4, RZ, RZ, R9 ;  /* 0x000000ffff047224 */ /* 0x000fe200078e0009 */
[----:B------:R-:W-:Y:S01]  /*ac40*/  UIADD3 UR4, UR37, -UR4, URZ ;  /* 0x8000000425047290 */ /* 0x000fe2000fffe03f */
[----:B-1----:R-:W-:Y:S01]  /*ac50*/  IMAD.MOV.U32 R7, RZ, RZ, R13 ;  /* 0x000000ffff077224 */ /* 0x002fe200078e000d */
[----:B------:R-:W-:Y:S01]  /*ac60*/  BSSY B1, `(.L_x_8295) ;  /* 0x000000d000017945 */ /* 0x000fe20003800000 */
[----:B------:R-:W-:Y:S01]  /*ac70*/  PRMT R66, R0, 0x7610, R66 ;  /* 0x0000761000427816 */ /* 0x000fe20000000042 */
[----:B------:R-:W-:Y:S01]  /*ac80*/  IMAD.MOV.U32 R0, RZ, RZ, R8 ;  /* 0x000000ffff007224 */ /* 0x000fe200078e0008 */
[----:B------:R-:W-:Y:S01]  /*ac90*/  PRMT R14, R4, 0x7610, R14 ;  /* 0x00007610040e7816 */ /* 0x000fe2000000000e */
[----:B------:R-:W-:Y:S01]  /*aca0*/  IMAD.U32 R5, RZ, RZ, UR4 ;  /* 0x00000004ff057e24 */ /* 0x000fe2000f8e00ff */
[----:B------:R-:W-:Y:S01]  /*acb0*/  PRMT R68, R6, 0x7610, R68 ;  /* 0x0000761006447816 */ /* 0x000fe20000000044 */
[----:B------:R-:W-:Y:S01]  /*acc0*/  IMAD.MOV.U32 R4, RZ, RZ, R10 ;  /* 0x000000ffff047224 */ /* 0x000fe200078e000a */
[----:B------:R-:W-:Y:S01]  /*acd0*/  ISETP.GE.AND P1, PT, R188, R3, PT ;  /* 0x00000003bc00720c */ /* 0x000fe20003f26270 */
[----:B------:R-:W-:Y:S01]  /*ace0*/  IMAD.MOV.U32 R6, RZ, RZ, R11 ;  /* 0x000000ffff067224 */ /* 0x000fe200078e000b */
[----:B------:R-:W-:-:S02]  /*acf0*/  SHF.L.U32 R5, R5, 0x1f, RZ ;  /* 0x0000001f05057819 */ /* 0x000fc400000006ff */
[----:B------:R-:W-:Y:S02]  /*ad00*/  PRMT R69, R7, 0x7610, R69 ;  /* 0x0000761007457816 */ /* 0x000fe40000000045 */
[----:B------:R-:W0:Y:S02]  /*ad10*/  SYNCS.PHASECHK.TRANS64.TRYWAIT P0, [R18+URZ+0x28800], R5 ;  /* 0x02880005120075a7 */ /* 0x000e24000800017f */
[----:B0-----:R-:W-:Y:S05]  /*ad20*/  @!P0 BRA `(.L_x_8296) ;  /* 0x000001f400948947 */ /* 0x001fea0003800000 */
.L_x_8659:
[----:B------:R-:W-:Y:S05]  /*ad30*/  BSYNC B1 ;  /* 0x0000000000017941 */ /* 0x000fea0003800000 */
.L_x_8295:
[----:B------:R-:W-:Y:S01]  /*ad40*/  BSSY B1, `(.L_x_8297) ;  /* 0x0000067000017945 */ /* 0x000fe20003800000 */
        /* <DEDUP_REMOVED lines=9> */
[----:B------:R-:W-:Y:S02]  /*ade0*/  SHF.R.U32.HI R78, RZ, 0x10, R49 ;  /* 0x00000010ff4e7819 */ /* 0x000fe40000011631 */
[----:B------:R-:W-:Y:S02]  /*adf0*/  SHF.R.U32.HI R75, RZ, 0x10, R47 ;  /* 0x00000010ff4b7819 */ /* 0x000fe4000001162f */
[----:B------:R-:W-:Y:S02]  /*ae00*/  PRMT R78, R37, 0x5432, R78 ;  /* 0x00005432254e7816 */ /* 0x000fe4000000004e */
[----:B------:R-:W-:Y:S02]  /*ae10*/  SHF.R.U64 R77, R48, 0x10, R49 ;  /* 0x00000010304d7819 */ /* 0x000fe40000001231 */
[----:B------:R-:W-:Y:S01]  /*ae20*/  PRMT R75, R79, 0x5410, R75 ;  /* 0x000054104f4b7816 */ /* 0x000fe2000000004b */
[----:B------:R-:W-:Y:S01]  /*ae30*/  IMAD.U32 R79, R78, 0x10000, RZ ;  /* 0x000100004e4f7824 */ /* 0x000fe200078e00ff */
[----:B------:R-:W-:-:S02]  /*ae40*/  SHF.R.U64 R74, R46, 0x10, R47 ;  /* 0x000000102e4a7819 */ /* 0x000fc4000000122f */
[----:B------:R-:W-:Y:S01]  /*ae50*/  PRMT R77, R76, 0x5410, R77 ;  /* 0x000054104c4d7816 */ /* 0x000fe2000000004d */
[C---:B------:R-:W-:Y:S01]  /*ae60*/  IMAD.U32 R76, R75.reuse, 0x10000, RZ ;  /* 0x000100004b4c7824 */ /* 0x040fe200078e00ff */
[----:B------:R-:W-:Y:S02]  /*ae70*/  LOP3.LUT R78, R78, 0xffff0000, RZ, 0xc0, !PT ;  /* 0xffff00004e4e7812 */ /* 0x000fe400078ec0ff */
        /* <DEDUP_REMOVED lines=11> */
[----:B------:R-:W-:Y:S01]  /*af30*/  FFMA.FTZ R80, R46, R79, R80 ;  /* 0x0000004f2e507223 */ /* 0x000fe20000010050 */
[-C--:B------:R-:W-:Y:S01]  /*af40*/  FFMA.FTZ R79, R48, R75.reuse, -R47 ;  /* 0x0000004b304f7223 */ /* 0x080fe2000001082f */
[C---:B------:R-:W-:Y:S01]  /*af50*/  IMAD.U32 R7, R5.reuse, 0x10000, RZ ;  /* 0x0001000005077824 */ /* 0x040fe200078e00ff */
[----:B------:R-:W-:Y:S01]  /*af60*/  LOP3.LUT R4, R4, 0xffff0000, RZ, 0xc0, !PT ;  /* 0xffff000004047812 */ /* 0x000fe200078ec0ff */
[C---:B------:R-:W-:Y:S01]  /*af70*/  IMAD.U32 R47, R74.reuse, 0x10000, RZ ;  /* 0x000100004a2f7824 */ /* 0x040fe200078e00ff */
[----:B------:R-:W-:Y:S01]  /*af80*/  LOP3.LUT R5, R5, 0xffff0000, RZ, 0xc0, !PT ;  /* 0xffff000005057812 */ /* 0x000fe200078ec0ff */
[----:B------:R-:W-:Y:S01]  /*af90*/  FMUL.FTZ R83, R49, R75 ;  /* 0x0000004b31537220 */ /* 0x000fe20000410000 */
[C---:B------:R-:W-:Y:S01]  /*afa0*/  LOP3.LUT R46, R77.reuse, 0xffff0000, RZ, 0xc0, !PT ;  /* 0xffff00004d2e7812 */ /* 0x040fe200078ec0ff */
[----:B------:R-:W-:Y:S01]  /*afb0*/  IMAD.U32 R49, R77, 0x10000, RZ ;  /* 0x000100004d317824 */ /* 0x000fe200078e00ff */
[----:B------:R-:W-:Y:S01]  /*afc0*/  LOP3.LUT R74, R74, 0xffff0000, RZ, 0xc0, !PT ;  /* 0xffff00004a4a7812 */ /* 0x000fe200078ec0ff */
[----:B------:R-:W-:Y:S01]  /*afd0*/  FFMA.FTZ R78, R48, R78, R83 ;  /* 0x0000004e304e7223 */ /* 0x000fe20000010053 */
[C---:B------:R-:W-:Y:S01]  /*afe0*/  FMUL.FTZ R48, R4.reuse, R47 ;  /* 0x0000002f04307220 */ /* 0x040fe20000410000 */
        /* <DEDUP_REMOVED lines=10> */
[----:B------:R-:W-:-:S05]  /*b090*/  F2FP.BF16.F32.PACK_AB R5, R46, R5 ;  /* 0x000000052e05723e */ /* 0x000fca00000010ff */
[----:B------:R0:W-:Y:S02]  /*b0a0*/  STS.128 [R212], R4 ;  /* 0x00000004d4007388 */ /* 0x0001e40000000c00 */
.L_x_8300:
[----:B------:R-:W-:Y:S05]  /*b0b0*/  BSYNC B2 ;  /* 0x0000000000027941 */ /* 0x000fea0003800000 */
.L_x_8299:
        /* <DEDUP_REMOVED lines=47> */
.L_x_8298:
[----:B------:R-:W-:Y:S05]  /*b3b0*/  BSYNC B1 ;  /* 0x0000000000017941 */ /* 0x000fea0003800000 */
.L_x_8297:
        /* <DEDUP_REMOVED lines=55> */
.L_x_8304:
[----:B------:R-:W-:Y:S05]  /*b730*/  BSYNC B2 ;  /* 0x0000000000027941 */ /* 0x000fea0003800000 */
.L_x_8303:
        /* <DEDUP_REMOVED lines=47> */
.L_x_8302:
[----:B------:R-:W-:Y:S05]  /*ba30*/  BSYNC B1 ;  /* 0x0000000000017941 */ /* 0x000fea0003800000 */
.L_x_8301:
        /* <DEDUP_REMOVED lines=55> */
.L_x_8308:
[----:B------:R-:W-:Y:S05]  /*bdb0*/  BSYNC B2 ;  /* 0x0000000000027941 */ /* 0x000fea0003800000 */
.L_x_8307:
        /* <DEDUP_REMOVED lines=47> */
.L_x_8306:
[----:B------:R-:W-:Y:S05]  /*c0b0*/  BSYNC B1 ;  /* 0x0000000000017941 */ /* 0x000fea0003800000 */
.L_x_8305:
        /* <DEDUP_REMOVED lines=54> */
.L_x_8311:
[----:B------:R-:W-:Y:S05]  /*c420*/  BSYNC B1 ;  /* 0x0000000000017941 */ /* 0x000fea0003800000 */
.L_x_8310:
        /* <DEDUP_REMOVED lines=27> */
[C---:B------:R-:W-:Y:S01]  /*c5e0*/  IMAD.U32 R7, R10.reuse, 0x10000, RZ ;  /* 0x000100000a077824 */ /* 0x040fe200078e00ff */
        /* <DEDUP_REMOVED lines=20> */
.L_x_8282:
[----:B------:R-:W0:Y:S01]  /*c730*/  LDC R5, c[0x0][0x448] ;  /* 0x00011200ff057b82 */ /* 0x000e220000000800 */
[----:B------:R-:W-:Y:S01]  /*c740*/  ULDC.64 UR4, c[0x0][0x3f8] ;  /* 0x0000fe0000047ab9 */ /* 0x000fe20000000a00 */
[----:B------:R-:W-:Y:S01]  /*c750*/  ULDC.64 UR6, c[0x0][0x408] ;  /* 0x0001020000067ab9 */ /* 0x000fe20000000a00 */
        /* <DEDUP_REMOVED lines=24> */
[----:B------:R-:W0:Y:S01]  /*c8e0*/  LDC R55, c[0x0][0x3f4] ;  /* 0x0000fd00ff377b82 */ /* 0x000e220000000800 */
[----:B------:R-:W3:Y:S01]  /*c8f0*/  SHFL.IDX PT, R4, R32, RZ, 0x181f ;  /* 0x00181fff20047589 */ /* 0x000ee200000e0000 */
[----:B------:R-:W-:-:S03]  /*c900*/  IMAD R3, R194, R5, RZ ;  /* 0x00000005c2037224 */ /* 0x000fc600078e02ff */
[----:B------:R-:W5:Y:S04]  /*c910*/  SHFL.IDX PT, R0, R35, RZ, 0x181f ;  /* 0x00181fff23007589 */ /* 0x000f6800000e0000 */
[----:B------:R-:W1:Y:S04]  /*c920*/  SHFL.IDX PT, R14, R34, RZ, 0x181f ;  /* 0x00181fff220e7589 */ /* 0x000e6800000e0000 */
[----:B------:R-:W2:Y:S01]  /*c930*/  SHFL.IDX PT, R5, R33, RZ, 0x181f ;  /* 0x00181fff21057589 */ /* 0x000ea200000e0000 */
[----:B0-----:R-:W-:-:S04]  /*c940*/  ISETP.GE.AND P0, PT, R16, R55, PT ;  /* 0x000000371000720c */ /* 0x001fc80003f06270 */
[----:B------:R-:W-:-:S13]  /*c950*/  ISETP.GE.OR P1, PT, R56, R3, P0 ;  /* 0x000000033800720c */ /* 0x000fda0000726670 */
[C---:B------:R-:W-:Y:S01]  /*c960*/  @!P1 IMAD.SHL.U32 R21, R16.reuse, 0x2, RZ ;  /* 0x0000000210159824 */ /* 0x040fe200078e00ff */
[----:B------:R-:W-:-:S04]  /*c970*/  @!P1 SHF.L.U64.HI R6, R16, 0x1, R17 ;  /* 0x0000000110069819 */ /* 0x000fc80000010211 */
[----:B---3--:R-:W-:-:S05]  /*c980*/  @!P1 IADD3 R4, P2, R4, R21, RZ ;  /* 0x0000001504049210 */ /* 0x008fca0007f5e0ff */
[----:B-----5:R-:W-:Y:S02]  /*c990*/  @!P1 IMAD.X R7, R0, 0x1, R6, P2 ;  /* 0x0000000100079824 */ /* 0x020fe400010e0606 */
[----:B------:R-:W-:Y:S02]  /*c9a0*/  @!P1 IMAD.MOV.U32 R8, RZ, RZ, R4 ;  /* 0x000000ffff089224 */ /* 0x000fe400078e0004 */
[----:B------:R-:W-:-:S06]  /*c9b0*/  @!P1 IMAD.MOV.U32 R9, RZ, RZ, R7 ;  /* 0x000000ffff099224 */ /* 0x000fcc00078e0007 */
[----:B------:R-:W3:Y:S01]  /*c9c0*/  @!P1 LD.E.128 R8, desc[UR54][R8.64] ;  /* 0x0000003608089980 */ /* 0x000ee2000c101d00 */
[----:B-1----:R-:W-:-:S05]  /*c9d0*/  @!P1 IADD3 R14, P2, R14, R21, RZ ;  /* 0x000000150e0e9210 */ /* 0x002fca0007f5e0ff */
[----:B--2---:R-:W-:Y:S02]  /*c9e0*/  @!P1 IMAD.X R5, R5, 0x1, R6, P2 ;  /* 0x0000000105059824 */ /* 0x004fe400010e0606 */
[----:B------:R-:W-:-:S06]  /*c9f0*/  @!P1 IMAD.MOV.U32 R4, RZ, RZ, R14 ;  /* 0x000000ffff049224 */ /* 0x000fcc00078e000e */
[----:B------:R-:W2:Y:S01]  /*ca00*/  @!P1 LD.E.128 R4, desc[UR54][R4.64] ;  /* 0x0000003604049980 */ /* 0x000ea2000c101d00 */
[----:B------:R-:W-:Y:S02]  /*ca10*/  CS2R R46, SRZ ;  /* 0x00000000002e7805 */ /* 0x000fe4000001ff00 */
[----:B------:R-:W-:Y:S02]  /*ca20*/  CS2R R50, SRZ ;  /* 0x0000000000327805 */ /* 0x000fe4000001ff00 */
[----:B------:R-:W-:Y:S01]  /*ca30*/  CS2R R38, SRZ ;  /* 0x0000000000267805 */ /* 0x000fe2000001ff00 */
[----:B------:R0:W1:Y:S01]  /*ca40*/  SHFL.IDX PT, R14, R34, 0x1, 0x181f ;  /* 0x00381f00220e7f89 */ /* 0x00006200000e0000 */
[----:B------:R-:W-:Y:S02]  /*ca50*/  CS2R R20, SRZ ;  /* 0x0000000000147805 */ /* 0x000fe4000001ff00 */
[----:B------:R-:W-:Y:S01]  /*ca60*/  CS2R R24, SRZ ;  /* 0x0000000000187805 */ /* 0x000fe2000001ff00 */
[----:B---3--:R-:W-:-:S02]  /*ca70*/  @!P1 IMAD.MOV.U32 R46, RZ, RZ, R8 ;  /* 0x000000ffff2e9224 */ /* 0x008fc400078e0008 */
[----:B------:R-:W-:Y:S01]  /*ca80*/  @!P1 IMAD.MOV.U32 R47, RZ, RZ, R9 ;  /* 0x000000ffff2f9224 */ /* 0x000fe200078e0009 */
[----:B------:R0:W3:Y:S01]  /*ca90*/  SHFL.IDX PT, R8, R32, 0x1, 0x181f ;  /* 0x00381f0020087f89 */ /* 0x0000e200000e0000 */
[----:B------:R-:W-:Y:S02]  /*caa0*/  IMAD.MOV.U32 R0, RZ, RZ, R46 ;  /* 0x000000ffff007224 */ /* 0x000fe400078e002e */
[----:B------:R-:W-:Y:S01]  /*cab0*/  @!P1 IMAD.MOV.U32 R50, RZ, RZ, R10 ;  /* 0x000000ffff329224 */ /* 0x000fe200078e000a */
[----:B------:R0:W0:Y:S01]  /*cac0*/  SHFL.IDX PT, R9, R33, 0x1, 0x181f ;  /* 0x00381f0021097f89 */ /* 0x00002200000e0000 */
[----:B------:R-:W-:Y:S01]  /*cad0*/  @!P1 IMAD.MOV.U32 R51, RZ, RZ, R11 ;  /* 0x000000ffff339224 */ /* 0x000fe200078e000b */
[----:B------:R-:W-:Y:S01]  /*cae0*/  PRMT R77, R0, 0x7610, R77 ;  /* 0x00007610004d7816 */ /* 0x000fe2000000004d */
[----:B------:R-:W-:Y:S01]  /*caf0*/  IMAD.MOV.U32 R12, RZ, RZ, R47 ;  /* 0x000000ffff0c7224 */ /* 0x000fe200078e002f */
[----:B------:R0:W0:Y:S01]  /*cb00*/  SHFL.IDX PT, R0, R35, 0x1, 0x181f ;  /* 0x00381f0023007f89 */ /* 0x00002200000e0000 */
[----:B------:R-:W-:-:S02]  /*cb10*/  IMAD.MOV.U32 R10, RZ, RZ, R50 ;  /* 0x000000ffff0a7224 */ /* 0x000fc400078e0032 */
[----:B--2---:R-:W-:Y:S01]  /*cb20*/  @!P1 IMAD.MOV.U32 R38, RZ, RZ, R4 ;  /* 0x000000ffff269224 */ /* 0x004fe200078e0004 */
[----:B------:R-:W-:Y:S01]  /*cb30*/  PRMT R78, R12, 0x7610, R78 ;  /* 0x000076100c4e7816 */ /* 0x000fe2000000004e */
[----:B------:R-:W-:Y:S01]  /*cb40*/  @!P1 IMAD.MOV.U32 R39, RZ, RZ, R5 ;  /* 0x000000ffff279224 */ /* 0x000fe200078e0005 */
[----:B------:R-:W-:Y:S01]  /*cb50*/  PRMT R37, R10, 0x7610, R37 ;  /* 0x000076100a257816 */ /* 0x000fe20000000025 */
[----:B------:R-:W-:Y:S02]  /*cb60*/  @!P1 IMAD.MOV.U32 R20, RZ, RZ, R6 ;  /* 0x000000ffff149224 */ /* 0x000fe400078e0006 */
[----:B------:R-:W-:Y:S02]  /*cb70*/  @!P1 IMAD.MOV.U32 R21, RZ, RZ, R7 ;  /* 0x000000ffff159224 */ /* 0x000fe400078e0007 */
[----:B------:R-:W-:Y:S02]  /*cb80*/  IMAD.MOV.U32 R11, RZ, RZ, R51 ;  /* 0x000000ffff0b7224 */ /* 0x000fe400078e0033 */
[----:B------:R-:W-:-:S02]  /*cb90*/  IMAD.MOV.U32 R4, RZ, RZ, R38 ;  /* 0x000000ffff047224 */ /* 0x000fc400078e0026 */
[----:B------:R-:W-:Y:S01]  /*cba0*/  IMAD.MOV.U32 R5, RZ, RZ, R39 ;  /* 0x000000ffff057224 */ /* 0x000fe200078e0027 */
[----:B------:R-:W-:Y:S01]  /*cbb0*/  PRMT R52, R11, 0x7610, R52 ;  /* 0x000076100b347816 */ /* 0x000fe20000000034 */
[----:B------:R-:W-:Y:S01]  /*cbc0*/  IMAD.MOV.U32 R6, RZ, RZ, R20 ;  /* 0x000000ffff067224 */ /* 0x000fe200078e0014 */
[----:B------:R-:W-:Y:S01]  /*cbd0*/  PRMT R79, R4, 0x7610, R79 ;  /* 0x00007610044f7816 */ /* 0x000fe2000000004f */
[----:B------:R-:W-:Y:S01]  /*cbe0*/  IMAD.MOV.U32 R7, RZ, RZ, R21 ;  /* 0x000000ffff077224 */ /* 0x000fe200078e0015 */
[----:B------:R-:W-:Y:S02]  /*cbf0*/  PRMT R80, R5, 0x7610, R80 ;  /* 0x0000761005507816 */ /* 0x000fe40000000050 */
[----:B------:R-:W-:Y:S02]  /*cc00*/  PRMT R81, R6, 0x7610, R81 ;  /* 0x0000761006517816 */ /* 0x000fe40000000051 */
[----:B01-3--:R-:W-:-:S07]  /*cc10*/  PRMT R82, R7, 0x7610, R82 ;  /* 0x0000761007527816 */ /* 0x00bfce0000000052 */
.L_x_8669:
[----:B------:R-:W-:Y:S01]  /*cc20*/  VIADD R4, R56, 0x20 ;  /* 0x0000002038047836 */ /* 0x000fe20000000000 */
[----:B------:R-:W-:Y:S01]  /*cc30*/  BSSY B1, `(.L_x_8313) ;  /* 0x0000012000017945 */ /* 0x000fe20003800000 */
[----:B------:R-:W-:Y:S02]  /*cc40*/  CS2R R26, SRZ ;  /* 0x00000000001a7805 */ /* 0x000fe4000001ff00 */
[----:B------:R-:W-:Y:S02]  /*cc50*/  CS2R R6, SRZ ;  /* 0x0000000000067805 */ /* 0x000fe4000001ff00 */
[----:B------:R-:W-:Y:S02]  /*cc60*/  ISETP.GE.AND P1, PT, R4, R3, PT ;  /* 0x000000030400720c */ /* 0x000fe40003f26270 */
[----:B------:R-:W-:-:S11]  /*cc70*/  CS2R R4, SRZ ;  /* 0x0000000000047805 */ /* 0x000fd6000001ff00 */
[----:B------:R-:W-:Y:S05]  /*cc80*/  @P1 BRA `(.L_x_8314) ;  /* 0x0000000000301947 */ /* 0x000fea0003800000 */
[----:B------:R-:W-:Y:S02]  /*cc90*/  CS2R R26, SRZ ;  /* 0x00000000001a7805 */ /* 0x000fe4000001ff00 */
[----:B------:R-:W-:Y:S02]  /*cca0*/  CS2R R4, SRZ ;  /* 0x0000000000047805 */ /* 0x000fe4000001ff00 */
[----:B------:R-:W-:Y:S01]  /*ccb0*/  CS2R R6, SRZ ;  /* 0x0000000000067805 */ /* 0x000fe2000001ff00 */
[----:B------:R-:W-:Y:S06]  /*ccc0*/  @P0 BRA `(.L_x_8314) ;  /* 0x0000000000200947 */ /* 0x000fec0003800000 */
[C---:B------:R-:W-:Y:S01]  /*ccd0*/  IMAD.SHL.U32 R15, R16.reuse, 0x2, RZ ;  /* 0x00000002100f7824 */ /* 0x040fe200078e00ff */
[----:B------:R-:W-:-:S04]  /*cce0*/  SHF.L.U64.HI R6, R16, 0x1, R17 ;  /* 0x0000000110067819 */ /* 0x000fc80000010211 */
[-C--:B------:R-:W-:Y:S02]  /*ccf0*/  IADD3 R4, P1, R8, R15.reuse, RZ ;  /* 0x0000000f08047210 */ /* 0x080fe40007f3e0ff */
[----:B------:R-:W-:-:S03]  /*cd00*/  IADD3 R14, P2, R14, R15, RZ ;  /* 0x0000000f0e0e7210 */ /* 0x000fc60007f5e0ff */
[--C-:B------:R-:W-:Y:S02]  /*cd10*/  IMAD.X R5, R0, 0x1, R6.reuse, P1 ;  /* 0x0000000100057824 */ /* 0x100fe400008e0606 */
[----:B------:R-:W-:-:S04]  /*cd20*/  IMAD.X R15, R9, 0x1, R6, P2 ;  /* 0x00000001090f7824 */ /* 0x000fc800010e0606 */
[----:B------:R-:W5:Y:S04]  /*cd30*/  LD.E.128 R4, desc[UR54][R4.64] ;  /* 0x0000003604047980 */ /* 0x000f68000c101d00 */
[----:B------:R0:W5:Y:S02]  /*cd40*/  LD.E.128 R24, desc[UR54][R14.64] ;  /* 0x000000360e187980 */ /* 0x000164000c101d00 */
.L_x_8314:
[----:B------:R-:W-:Y:S05]  /*cd50*/  BSYNC B1 ;  /* 0x0000000000017941 */ /* 0x000fea0003800000 */
.L_x_8313:
[----:B-----5:R-:W-:Y:S01]  /*cd60*/  IMAD.MOV.U32 R0, RZ, RZ, R24 ;  /* 0x000000ffff007224 */ /* 0x020fe200078e0018 */
        /* <DEDUP_REMOVED lines=17> */
[----:B------:R-:W1:Y:S01]  /*ce80*/  SHFL.IDX PT, R8, R32, 0x2, 0x181f ;  /* 0x00581f0020087f89 */ /* 0x000e6200000e0000 */
[----:B------:R-:W-:-:S03]  /*ce90*/  VIADD R10, R56, 0x40 ;  /* 0x00000040380a7836 */ /* 0x000fc60000000000 */
[----:B------:R-:W2:Y:S02]  /*cea0*/  SHFL.IDX PT, R0, R35, 0x2, 0x181f ;  /* 0x00581f0023007f89 */ /* 0x000ea400000e0000 */
[----:B------:R-:W-:Y:S02]  /*ceb0*/  ISETP.GE.OR P1, PT, R10, R3, P0 ;  /* 0x000000030a00720c */ /* 0x000fe40000726670 */
[----:B0-----:R-:W0:Y:S04]  /*cec0*/  SHFL.IDX PT, R14, R34, 0x2, 0x181f ;  /* 0x00581f00220e7f89 */ /* 0x001e2800000e0000 */
[----:B------:R-:W3:Y:S07]  /*ced0*/  SHFL.IDX PT, R28, R33, 0x2, 0x181f ;  /* 0x00581f00211c7f89 */ /* 0x000eee00000e0000 */
[C---:B------:R-:W-:Y:S01]  /*cee0*/  @!P1 IMAD.SHL.U32 R31, R16.reuse, 0x2, RZ ;  /* 0x00000002101f9824 */ /* 0x040fe200078e00ff */
[----:B------:R-:W-:-:S04]  /*cef0*/  @!P1 SHF.L.U64.HI R29, R16, 0x1, R17 ;  /* 0x00000001101d9819 */ /* 0x000fc80000010211 */
[----:B-1----:R-:W-:-:S05]  /*cf00*/  @!P1 IADD3 R8, P2, R8, R31, RZ ;  /* 0x0000001f08089210 */ /* 0x002fca0007f5e0ff */
[----:B--2---:R-:W-:-:S06]  /*cf10*/  @!P1 IMAD.X R9, R0, 0x1, R29, P2 ;  /* 0x0000000100099824 */ /* 0x004fcc00010e061d */
[----:B------:R-:W2:Y:S01]  /*cf20*/  @!P1 LD.E.128 R8, desc[UR54][R8.64] ;  /* 0x0000003608089980 */ /* 0x000ea2000c101d00 */
[----:B0-----:R-:W-:-:S05]  /*cf30*/  @!P1 IADD3 R14, P2, R14, R31, RZ ;  /* 0x0000001f0e0e9210 */ /* 0x001fca0007f5e0ff */
[----:B---3--:R-:W-:-:S04]  /*cf40*/  @!P1 IMAD.X R29, R28, 0x1, R29, P2 ;  /* 0x000000011c1d9824 */ /* 0x008fc800010e061d */
[----:B------:R-:W-:-:S05]  /*cf50*/  @!P1 IMAD.MOV.U32 R15, RZ, RZ, R29 ;  /* 0x000000ffff0f9224 */ /* 0x000fca00078e001d */
[----:B------:R-:W3:Y:S01]  /*cf60*/  @!P1 LD.E.128 R28, desc[UR54][R14.64] ;  /* 0x000000360e1c9980 */ /* 0x000ee2000c101d00 */
[----:B------:R-:W-:Y:S02]  /*cf70*/  CS2R R44, SRZ ;  /* 0x00000000002c7805 */ /* 0x000fe4000001ff00 */
[----:B------:R-:W-:Y:S02]  /*cf80*/  CS2R R48, SRZ ;  /* 0x0000000000307805 */ /* 0x000fe4000001ff00 */
[----:B------:R-:W-:Y:S01]  /*cf90*/  CS2R R40, SRZ ;  /* 0x0000000000287805 */ /* 0x000fe2000001ff00 */
[----:B------:R-:W0:Y:S01]  /*cfa0*/  SHFL.IDX PT, R32, R32, 0x3, 0x181f ;  /* 0x00781f0020207f89 */ /* 0x000e2200000e0000 */
[----:B------:R-:W-:-:S03]  /*cfb0*/  CS2R R42, SRZ ;  /* 0x00000000002a7805 */ /* 0x000fc6000001ff00 */
[----:B------:R-:W1:Y:S04]  /*cfc0*/  SHFL.IDX PT, R34, R34, 0x3, 0x181f ;  /* 0x00781f0022227f89 */ /* 0x000e6800000e0000 */
[----:B------:R-:W0:Y:S01]  /*cfd0*/  SHFL.IDX PT, R33, R33, 0x3, 0x181f ;  /* 0x00781f0021217f89 */ /* 0x000e2200000e0000 */
[----:B--2---:R-:W-:Y:S02]  /*cfe0*/  @!P1 IMAD.MOV.U32 R44, RZ, RZ, R8 ;  /* 0x000000ffff2c9224 */ /* 0x004fe400078e0008 */
[----:B------:R-:W-:Y:S02]  /*cff0*/  @!P1 IMAD.MOV.U32 R48, RZ, RZ, R10 ;  /* 0x000000ffff309224 */ /* 0x000fe400078e000a */
[----:B------:R-:W-:Y:S02]  /*d000*/  IMAD.MOV.U32 R0, RZ, RZ, R44 ;  /* 0x000000ffff007224 */ /* 0x000fe400078e002c */
[----:B------:R-:W-:-:S02]  /*d010*/  @!P1 IMAD.MOV.U32 R49, RZ, RZ, R11 ;  /* 0x000000ffff319224 */ /* 0x000fc400078e000b */
[----:B------:R-:W-:Y:S01]  /*d020*/  @!P1 IMAD.MOV.U32 R45, RZ, RZ, R9 ;  /* 0x000000ffff2d9224 */ /* 0x000fe200078e0009 */
[----:B------:R-:W-:Y:S01]  /*d030*/  PRMT R65, R0, 0x7610, R65 ;  /* 0x0000761000417816 */ /* 0x000fe20000000041 */
[----:B------:R-:W-:Y:S01]  /*d040*/  IMAD.MOV.U32 R8, RZ, RZ, R48 ;  /* 0x000000ffff087224 */ /* 0x000fe200078e0030 */
[----:B------:R2:W0:Y:S01]  /*d050*/  SHFL.IDX PT, R0, R35, 0x3, 0x181f ;  /* 0x00781f0023007f89 */ /* 0x00042200000e0000 */
[----:B------:R-:W-:Y:S02]  /*d060*/  IMAD.MOV.U32 R9, RZ, RZ, R49 ;  /* 0x000000ffff097224 */ /* 0x000fe400078e0031 */
[----:B------:R-:W-:Y:S01]  /*d070*/  IMAD.MOV.U32 R12, RZ, RZ, R45 ;  /* 0x000000ffff0c7224 */ /* 0x000fe200078e002d */
[----:B------:R-:W-:Y:S01]  /*d080*/  PRMT R53, R8, 0x7610, R53 ;  /* 0x0000761008357816 */ /* 0x000fe20000000035 */
[----:B---3--:R-:W-:Y:S01]  /*d090*/  @!P1 IMAD.MOV.U32 R40, RZ, RZ, R28 ;  /* 0x000000ffff289224 */ /* 0x008fe200078e001c */
[----:B------:R-:W-:Y:S01]  /*d0a0*/  PRMT R54, R9, 0x7610, R54 ;  /* 0x0000761009367816 */ /* 0x000fe20000000036 */
[----:B------:R-:W-:Y:S01]  /*d0b0*/  @!P1 IMAD.MOV.U32 R41, RZ, RZ, R29 ;  /* 0x000000ffff299224 */ /* 0x000fe200078e001d */
[----:B------:R-:W-:Y:S01]  /*d0c0*/  PRMT R66, R12, 0x7610, R66 ;  /* 0x000076100c427816 */ /* 0x000fe20000000042 */
[----:B------:R-:W-:-:S02]  /*d0d0*/  @!P1 IMAD.MOV.U32 R42, RZ, RZ, R30 ;  /* 0x000000ffff2a9224 */ /* 0x000fc400078e001e */
[----:B------:R-:W-:Y:S02]  /*d0e0*/  @!P1 IMAD.MOV.U32 R43, RZ, RZ, R31 ;  /* 0x000000ffff2b9224 */ /* 0x000fe400078e001f */
[----:B------:R-:W-:Y:S02]  /*d0f0*/  IMAD.MOV.U32 R8, RZ, RZ, R40 ;  /* 0x000000ffff087224 */ /* 0x000fe400078e0028 */
[----:B------:R-:W-:Y:S02]  /*d100*/  IMAD.MOV.U32 R9, RZ, RZ, R41 ;  /* 0x000000ffff097224 */ /* 0x000fe400078e0029 */
[----:B------:R-:W-:Y:S01]  /*d110*/  IMAD.MOV.U32 R10, RZ, RZ, R42 ;  /* 0x000000ffff0a7224 */ /* 0x000fe200078e002a */
[----:B------:R-:W-:Y:S01]  /*d120*/  PRMT R72, R8, 0x7610, R72 ;  /* 0x0000761008487816 */ /* 0x000fe20000000048 */
[----:B------:R-:W-:Y:S01]  /*d130*/  IMAD.MOV.U32 R11, RZ, RZ, R43 ;  /* 0x000000ffff0b7224 */ /* 0x000fe200078e002b */
[----:B------:R-:W-:Y:S02]  /*d140*/  PRMT R73, R9, 0x7610, R73 ;  /* 0x0000761009497816 */ /* 0x000fe40000000049 */
[----:B------:R-:W-:-:S02]  /*d150*/  CS2R R8, SRZ ;  /* 0x0000000000087805 */ /* 0x000fc4000001ff00 */
[----:B------:R-:W-:Y:S02]  /*d160*/  PRMT R74, R10, 0x7610, R74 ;  /* 0x000076100a4a7816 */ /* 0x000fe4000000004a */
[----:B012---:R-:W-:-:S07]  /*d170*/  PRMT R75, R11, 0x7610, R75 ;  /* 0x000076100b4b7816 */ /* 0x007fce000000004b */
.L_x_8679:
[----:B------:R-:W-:Y:S01]  /*d180*/  VIADD R56, R56, 0x60 ;  /* 0x0000006038387836 */ /* 0x000fe20000000000 */
[----:B------:R-:W-:Y:S01]  /*d190*/  BSSY B1, `(.L_x_8316) ;  /* 0x0000012000017945 */ /* 0x000fe20003800000 */
[----:B------:R-:W-:Y:S02]  /*d1a0*/  CS2R R10, SRZ ;  /* 0x00000000000a7805 */ /* 0x000fe4000001ff00 */
[----:B------:R-:W-:Y:S02]  /*d1b0*/  CS2R R12, SRZ ;  /* 0x00000000000c7805 */ /* 0x000fe4000001ff00 */
[----:B------:R-:W-:Y:S02]  /*d1c0*/  CS2R R14, SRZ ;  /* 0x00000000000e7805 */ /* 0x000fe4000001ff00 */
[----:B------:R-:W-:-:S13]  /*d1d0*/  ISETP.GE.AND P1, PT, R56, R3, PT ;  /* 0x000000033800720c */ /* 0x000fda0003f26270 */
        /* <DEDUP_REMOVED lines=12> */
[----:B------:R-:W5:Y:S02]  /*d2a0*/  LD.E.128 R8, desc[UR54][R8.64] ;  /* 0x0000003608087980 */ /* 0x000f64000c101d00 */
.L_x_8317:
[----:B------:R-:W-:Y:S05]  /*d2b0*/  BSYNC B1 ;  /* 0x0000000000017941 */ /* 0x000fea0003800000 */
.L_x_8316:
[----:B------:R-:W-:Y:S01]  /*d2c0*/  ULEA.HI UR4, UR37, UR37, URZ, 0x1 ;  /* 0x0000002525047291 */ /* 0x000fe2000f8f083f */
[C---:B------:R-:W-:Y:S01]  /*d2d0*/  VIADD R0, R188.reuse, 0x20 ;  /* 0x00000020bc007836 */ /* 0x040fe20000000000 */
[----:B------:R-:W-:Y:S01]  /*d2e0*/  VIADDMNMX R3, R3, -R198, 0x80, PT ;  /* 0x0000008003037446 */ /* 0x000fe200038009c6 */
[C---:B------:R-:W-:Y:S01]  /*d2f0*/  VIADD R31, R188.reuse, 0x40 ;  /* 0x00000040bc1f7836 */ /* 0x040fe20000000000 */
[----:B------:R-:W-:Y:S01]  /*d300*/  ULOP3.LUT UR4, UR4, 0xfffffffe, URZ, 0xc0, !UPT ;  /* 0xfffffffe04047892 */ /* 0x000fe2000f8ec03f */
[----:B------:R-:W-:Y:S01]  /*d310*/  VIADD R30, R188, 0x60 ;  /* 0x00000060bc1e7836 */ /* 0x000fe20000000000 */
[-C--:B------:R-:W-:Y:S01]  /*d320*/  ISETP.GE.OR P2, PT, R0, R3.reuse, P0 ;  /* 0x000000030000720c */ /* 0x080fe20000746670 */
[----:B-----5:R-:W-:Y:S01]  /*d330*/  IMAD.MOV.U32 R0, RZ, RZ, R8 ;  /* 0x000000ffff007224 */ /* 0x020fe200078e0008 */
[----:B------:R-:W-:Y:S01]  /*d340*/  UIADD3 UR4, UR37, -UR4, URZ ;  /* 0x8000000425047290 */ /* 0x000fe2000fffe03f */
[----:B------:R-:W-:Y:S01]  /*d350*/  IMAD.MOV.U32 R28, RZ, RZ, R9 ;  /* 0x000000ffff1c7224 */ /* 0x000fe200078e0009 */
[-C--:B------:R-:W-:Y:S01]  /*d360*/  ISETP.GE.OR P3, PT, R188, R3.reuse, P0 ;  /* 0x00000003bc00720c */ /* 0x080fe20000766670 */
[----:B------:R-:W-:Y:S01]  /*d370*/  BSSY B1, `(.L_x_8318) ;  /* 0x0000013000017945 */ /* 0x000fe20003800000 */
[----:B------:R-:W-:-:S02]  /*d380*/  ISETP.GE.OR P1, PT, R31, R3, P0 ;  /* 0x000000031f00720c */ /* 0x000fc40000726670 */
[----:B------:R-:W-:Y:S01]  /*d390*/  IMAD.U32 R29, RZ, RZ, UR4 ;  /* 0x00000004ff1d7e24 */ /* 0x000fe2000f8e00ff */
[----:B------:R-:W-:Y:S01]  /*d3a0*/  ISETP.GE.OR P0, PT, R30, R3, P0 ;  /* 0x000000031e00720c */ /* 0x000fe20000706670 */
[----:B------:R-:W-:Y:S01]  /*d3b0*/  IMAD.MOV.U32 R3, RZ, RZ, R11 ;  /* 0x000000ffff037224 */ /* 0x000fe200078e000b */
[----:B------:R-:W-:Y:S01]  /*d3c0*/  PRMT R56, R0, 0x7610, R56 ;  /* 0x0000761000387816 */ /* 0x000fe20000000038 */
[----:B------:R-:W-:Y:S01]  /*d3d0*/  IMAD.MOV.U32 R0, RZ, RZ, R10 ;  /* 0x000000ffff007224 */ /* 0x000fe200078e000a */
[----:B------:R-:W-:Y:S01]  /*d3e0*/  SHF.L.U32 R29, R29, 0x1f, RZ ;  /* 0x0000001f1d1d7819 */ /* 0x000fe200000006ff */
[----:B------:R-:W-:Y:S01]  /*d3f0*/  IMAD.MOV.U32 R30, RZ, RZ, R13 ;  /* 0x000000ffff1e7224 */ /* 0x000fe200078e000d */
[----:B------:R-:W-:Y:S01]  /*d400*/  PRMT R67, R28, 0x7610, R67 ;  /* 0x000076101c437816 */ /* 0x000fe20000000043 */
[----:B------:R-:W-:Y:S01]  /*d410*/  IMAD.MOV.U32 R28, RZ, RZ, R12 ;  /* 0x000000ffff1c7224 */ /* 0x000fe200078e000c */
[----:B------:R-:W0:Y:S01]  /*d420*/  SYNCS.PHASECHK.TRANS64.TRYWAIT P4, [R18+URZ+0x28800], R29 ;  /* 0x0288001d120075a7 */ /* 0x000e22000808017f */
[----:B------:R-:W-:Y:S01]  /*d430*/  PRMT R68, R0, 0x7610, R68 ;  /* 0x0000761000447816 */ /* 0x000fe20000000044 */
[----:B------:R-:W-:Y:S01]  /*d440*/  IMAD.MOV.U32 R0, RZ, RZ, R14 ;  /* 0x000000ffff007224 */ /* 0x000fe200078e000e */
[----:B------:R-:W-:Y:S01]  /*d450*/  PRMT R69, R3, 0x7610, R69 ;  /* 0x0000761003457816 */ /* 0x000fe20000000045 */
[----:B------:R-:W-:Y:S01]  /*d460*/  IMAD.MOV.U32 R3, RZ, RZ, R15 ;  /* 0x000000ffff037224 */ /* 0x000fe200078e000f */
[----:B------:R-:W-:-:S02]  /*d470*/  PRMT R70, R28, 0x7610, R70 ;  /* 0x000076101c467816 */ /* 0x000fc40000000046 */
[----:B------:R-:W-:Y:S01]  /*d480*/  PRMT R71, R30, 0x7610, R71 ;  /* 0x000076101e477816 */ /* 0x000fe20000000047 */
[----:B0-----:R-:W-:Y:S06]  /*d490*/  @!P4 BRA `(.L_x_8319) ;  /* 0x000001d800acc947 */ /* 0x001fec0003800000 */
.L_x_8680:
[----:B------:R-:W-:Y:S05]  /*d4a0*/  BSYNC B1 ;  /* 0x0000000000017941 */ /* 0x000fea0003800000 */
.L_x_8318:
[----:B------:R-:W-:Y:S04]  /*d4b0*/  BSSY B1, `(.L_x_8320) ;  /* 0x0000069000017945 */ /* 0x000fe80003800000 */
[----:B------:R-:W-:Y:S05]  /*d4c0*/  @P3 BRA `(.L_x_8321) ;  /* 0x00000004009c3947 */ /* 0x000fea0003800000 */
[----:B------:R-:W-:Y:S02]  /*d4d0*/  LEA.HI R28, R55, R220, RZ, 0x1d ;  /* 0x000000dc371c7211 */ /* 0x000fe400078fe8ff */
[----:B------:R-:W-:Y:S02]  /*d4e0*/  SHF.R.U32.HI R31, RZ, 0x3, R207 ;  /* 0x00000003ff1f7819 */ /* 0x000fe400000116cf */
[----:B0-----:R-:W-:Y:S01]  /*d4f0*/  SHF.R.S32.HI R29, RZ, 0x1f, R28 ;  /* 0x0000001fff1d7819 */ /* 0x001fe2000001141c */
[----:B------:R-:W-:Y:S01]  /*d500*/  IMAD.SHL.U32 R30, R28, 0x8, RZ ;  /* 0x000000081c1e7824 */ /* 0x000fe200078e00ff */
[----:B------:R-:W-:Y:S02]  /*d510*/  SHF.R.U64 R38, R38, 0x10, R39 ;  /* 0x0000001026267819 */ /* 0x000fe40000001227 */
[----:B------:R-:W-:Y:S02]  /*d520*/  LEA.HI R29, R29, R28, RZ, 0x3 ;  /* 0x0000001c1d1d7211 */ /* 0x000fe400078f18ff */
[----:B------:R-:W-:-:S02]  /*d530*/  LOP3.LUT R30, R207, 0x38, R30, 0xf8, !PT ;  /* 0x00000038cf1e7812 */ /* 0x000fc400078ef81e */
[----:B------:R-:W-:Y:S01]  /*d540*/  SHF.R.U64 R84, R46, 0x10, R47 ;  /* 0x000000102e547819 */ /* 0x000fe2000000122f */
[----:B------:R-:W-:Y:S01]  /*d550*/  IMAD.SHL.U32 R29, R29, 0x400, RZ ;  /* 0x000004001d1d7824 */ /* 0x000fe200078e00ff */
[----:B------:R-:W-:Y:S02]  /*d560*/  LOP3.LUT R30, R30, R31, RZ, 0x3c, !PT ;  /* 0x0000001f1e1e7212 */ /* 0x000fe400078e3cff */
[----:B------:R-:W-:Y:S02]  /*d570*/  SHF.R.U32.HI R39, RZ, 0x10, R39 ;  /* 0x00000010ff277819 */ /* 0x000fe40000011627 */
[----:B------:R-:W-:Y:S02]  /*d580*/  LOP3.LUT R28, R29, 0x7fffe000, RZ, 0xc0, !PT ;  /* 0x7fffe0001d1c7812 */ /* 0x000fe400078ec0ff */
[----:B------:R-:W-:Y:S02]  /*d590*/  PRMT R79, R79, 0x5410, R38 ;  /* 0x000054104f4f7816 */ /* 0x000fe40000000026 */
[----:B------:R-:W-:-:S02]  /*d5a0*/  IADD3 R33, R30, R28, R211 ;  /* 0x0000001c1e217210 */ /* 0x000fc40007ffe0d3 */
[----:B------:R-:W0:Y:S01]  /*d5b0*/  LDS.128 R28, [R212] ;  /* 0x00000000d41c7984 */ /* 0x000e220000000c00 */
[--C-:B------:R-:W-:Y:S02]  /*d5c0*/  SHF.R.U64 R46, R50, 0x10, R51.reuse ;  /* 0x00000010322e7819 */ /* 0x100fe40000001233 */
[----:B------:R-:W-:Y:S01]  /*d5d0*/  IMAD R76, R33, 0x2, R18 ;  /* 0x00000002214c7824 */ /* 0x000fe200078e0212 */
[----:B------:R-:W-:Y:S02]  /*d5e0*/  SHF.R.U32.HI R51, RZ, 0x10, R51 ;  /* 0x00000010ff337819 */ /* 0x000fe40000011633 */
[----:B------:R-:W-:Y:S02]  /*d5f0*/  PRMT R77, R77, 0x5410, R84 ;  /* 0x000054104d4d7816 */ /* 0x000fe40000000054 */
[----:B------:R-:W1:Y:S01]  /*d600*/  LDS.128 R32, [R76+0x10400] ;  /* 0x010400004c207984 */ /* 0x000e620000000c00 */
[----:B------:R-:W-:Y:S02]  /*d610*/  SHF.R.U32.HI R47, RZ, 0x10, R47 ;  /* 0x00000010ff2f7819 */ /* 0x000fe4000001162f */
[----:B------:R-:W-:-:S02]  /*d620*/  SHF.R.U64 R20, R20, 0x10, R21 ;  /* 0x0000001014147819 */ /* 0x000fc40000001215 */
[----:B------:R-:W-:Y:S01]  /*d630*/  PRMT R84, R80, 0x5410, R39 ;  /* 0x0000541050547816 */ /* 0x000fe20000000027 */
[----:B------:R-:W-:Y:S01]  /*d640*/  IMAD.U32 R80, R79, 0x10000, RZ ;  /* 0x000100004f507824 */ /* 0x000fe200078e00ff */
[----:B------:R-:W-:Y:S02]  /*d650*/  SHF.R.U32.HI R21, RZ, 0x10, R21 ;  /* 0x00000010ff157819 */ /* 0x000fe40000011615 */
[----:B------:R-:W-:Y:S01]  /*d660*/  PRMT R52, R52, 0x5410, R51 ;  /* 0x0000541034347816 */ /* 0x000fe20000000033 */
[----:B------:R-:W-:Y:S01]  /*d670*/  IMAD.U32 R51, R77, 0x10000, RZ ;  /* 0x000100004d337824 */ /* 0x000fe200078e00ff */
[----:B------:R-:W-:Y:S02]  /*d680*/  PRMT R78, R78, 0x5410, R47 ;  /* 0x000054104e4e7816 */ /* 0x000fe4000000002f */
[----:B------:R-:W-:Y:S02]  /*d690*/  PRMT R83, R37, 0x5410, R46 ;  /* 0x0000541025537816 */ /* 0x000fe4000000002e */
[----:B------:R-:W-:Y:S01]  /*d6a0*/  PRMT R85, R81, 0x5410, R20 ;  /* 0x0000541051557816 */ /* 0x000fe20000000014 */
[----:B------:R-:W-:Y:S01]  /*d6b0*/  IMAD.U32 R81, R84, 0x10000, RZ ;  /* 0x0001000054517824 */ /* 0x000fe200078e00ff */
[----:B------:R-:W-:-:S02]  /*d6c0*/  PRMT R82, R82, 0x5410, R21 ;  /* 0x0000541052527816 */ /* 0x000fc40000000015 */
        /* <DEDUP_REMOVED lines=16> */
[----:B----4-:R-:W-:Y:S01]  /*d7d0*/  FMUL.FTZ R89, R39, R51 ;  /* 0x0000003327597220 */ /* 0x010fe20000410000 */
[----:B------:R-:W-:-:S02]  /*d7e0*/  IMAD.U32 R39, R78, 0x10000, RZ ;  /* 0x000100004e277824 */ /* 0x000fc400078e00ff */
[----:B------:R-:W-:Y:S01]  /*d7f0*/  FMUL.FTZ R90, R46, R81 ;  /* 0x000000512e5a7220 */ /* 0x000fe20000410000 */
[----:B------:R-:W-:Y:S01]  /*d800*/  FFMA.FTZ R86, R20, R51, -R87 ;  /* 0x0000003314567223 */ /* 0x000fe20000010857 */
[----:B------:R-:W-:Y:S02]  /*d810*/  IMAD.U32 R50, R35, 0x10000, RZ ;  /* 0x0001000023327824 */ /* 0x000fe400078e00ff */
[-C--:B------:R-:W-:Y:S01]  /*d820*/  FMUL.FTZ R46, R46, R39.reuse ;  /* 0x000000272e2e7220 */ /* 0x080fe20000410000 */
[----:B------:R-:W-:Y:S02]  /*d830*/  IMAD.U32 R87, R82, 0x10000, RZ ;  /* 0x0001000052577824 */ /* 0x000fe400078e00ff */
[C---:B------:R-:W-:Y:S01]  /*d840*/  FFMA.FTZ R90, R37.reuse, R39, -R90 ;  /* 0x00000027255a7223 */ /* 0x040fe2000001085a */
[----:B------:R-:W-:Y:S02]  /*d850*/  IMAD.U32 R51, R52, 0x10000, RZ ;  /* 0x0001000034337824 */ /* 0x000fe400078e00ff */
[----:B------:R-:W-:Y:S01]  /*d860*/  FFMA.FTZ R89, R20, R80, R89 ;  /* 0x0000005014597223 */ /* 0x000fe20000010059 */
[----:B------:R-:W-:Y:S01]  /*d870*/  FMUL.FTZ R39, R50, R87 ;  /* 0x0000005732277220 */ /* 0x000fe20000410000 */
[----:B------:R-:W-:Y:S01]  /*d880*/  LOP3.LUT R78, R78, 0xffff0000, RZ, 0xc0, !PT ;  /* 0xffff00004e4e7812 */ /* 0x000fe200078ec0ff */
[----:B------:R-:W-:Y:S01]  /*d890*/  FMUL.FTZ R50, R50, R51 ;  /* 0x0000003332327220 */ /* 0x000fe20000410000 */
[----:B------:R-:W-:Y:S01]  /*d8a0*/  FMUL.FTZ R20, R32, R79 ;  /* 0x0000004f20147220 */ /* 0x000fe20000410000 */
[----:B------:R-:W-:Y:S01]  /*d8b0*/  FFMA.FTZ R46, R37, R81, R46 ;  /* 0x00000051252e7223 */ /* 0x000fe2000001002e */
[C---:B------:R-:W-:Y:S01]  /*d8c0*/  FFMA.FTZ R39, R38.reuse, R51, -R39 ;  /* 0x0000003326277223 */ /* 0x040fe20000010827 */
[----:B------:R-:W-:Y:S01]  /*d8d0*/  FFMA.FTZ R87, R38, R87, R50 ;  /* 0x0000005726577223 */ /* 0x000fe20000010032 */
[----:B------:R-:W-:Y:S01]  /*d8e0*/  FMUL.FTZ R38, R32, R77 ;  /* 0x0000004d20267220 */ /* 0x000fe20000410000 */
[----:B------:R-:W-:Y:S01]  /*d8f0*/  FMUL.FTZ R37, R33, R84 ;  /* 0x0000005421257220 */ /* 0x000fe20000410000 */
[----:B------:R-:W-:-:S02]  /*d900*/  IMAD.U32 R47, R34, 0x10000, RZ ;  /* 0x00010000222f7824 */ /* 0x000fc400078e00ff */
[----:B------:R-:W-:Y:S01]  /*d910*/  FFMA.FTZ R77, R21, R77, -R20 ;  /* 0x0000004d154d7223 */ /* 0x000fe20000010814 */
[----:B------:R-:W-:Y:S02]  /*d920*/  IMAD.U32 R32, R85, 0x10000, RZ ;  /* 0x0001000055207824 */ /* 0x000fe400078e00ff */
[-C--:B------:R-:W-:Y:S01]  /*d930*/  FMUL.FTZ R33, R33, R78.reuse ;  /* 0x0000004e21217220 */ /* 0x080fe20000410000 */
[----:B------:R-:W-:Y:S02]  /*d940*/  IMAD.U32 R20, R83, 0x10000, RZ ;  /* 0x0001000053147824 */ /* 0x000fe400078e00ff */
[C---:B------:R-:W-:Y:S01]  /*d950*/  FFMA.FTZ R37, R28.reuse, R78, -R37 ;  /* 0x0000004e1c257223 */ /* 0x040fe20000010825 */
[C---:B------:R-:W-:Y:S01]  /*d960*/  FMUL.FTZ R50, R47.reuse, R32 ;  /* 0x000000202f327220 */ /* 0x040fe20000410000 */
[----:B------:R-:W-:Y:S01]  /*d970*/  FFMA.FTZ R33, R28, R84, R33 ;  /* 0x000000541c217223 */ /* 0x000fe20000010021 */
        /* <DEDUP_REMOVED lines=9> */
[----:B------:R-:W-:Y:S01]  /*da10*/  FMUL.FTZ R21, R34, R85 ;  /* 0x0000005522157220 */ /* 0x000fe20000410000 */
[----:B------:R-:W-:Y:S01]  /*da20*/  LOP3.LUT R52, R52, 0xffff0000, RZ, 0xc0, !PT ;  /* 0xffff000034347812 */ /* 0x000fe200078ec0ff */
[----:B------:R-:W-:Y:S01]  /*da30*/  FMUL.FTZ R28, R35, R82 ;  /* 0x00000052231c7220 */ /* 0x000fe20000410000 */
[----:B------:R-:W-:Y:S01]  /*da40*/  F2FP.BF16.F32.PACK_AB R29, R37, R90 ;  /* 0x0000005a251d723e */ /* 0x000fe200000010ff */
[-C--:B------:R-:W-:Y:S01]  /*da50*/  FMUL.FTZ R34, R34, R83.reuse ;  /* 0x0000005322227220 */ /* 0x080fe20000410000 */
[C---:B------:R-:W-:Y:S01]  /*da60*/  FFMA.FTZ R21, R30.reuse, R83, -R21 ;  /* 0x000000531e157223 */ /* 0x040fe20000010815 */
        /* <DEDUP_REMOVED lines=8> */
[----:B------:R-:W-:Y:S01]  /*daf0*/  F2FP.BF16.F32.PACK_AB R33, R33, R46 ;  /* 0x0000002e2121723e */ /* 0x000fe200000010ff */
[----:B------:R1:W-:Y:S01]  /*db00*/  STS.128 [R212], R28 ;  /* 0x0000001cd4007388 */ /* 0x0003e20000000c00 */
[----:B------:R-:W-:Y:S02]  /*db10*/  F2FP.BF16.F32.PACK_AB R34, R85, R20 ;  /* 0x000000145522723e */ /* 0x000fe400000010ff */
[----:B------:R-:W-:-:S05]  /*db20*/  F2FP.BF16.F32.PACK_AB R35, R82, R87 ;  /* 0x000000575223723e */ /* 0x000fca00000010ff */
[----:B------:R1:W-:Y:S02]  /*db30*/  STS.128 [R76+0x10400], R32 ;  /* 0x010400204c007388 */ /* 0x0003e40000000c00 */
.L_x_8321:
[----:B------:R-:W-:Y:S05]  /*db40*/  BSYNC B1 ;  /* 0x0000000000017941 */ /* 0x000fea0003800000 */
.L_x_8320:
[----:B------:R-:W-:Y:S04]  /*db50*/  BSSY B1, `(.L_x_8322) ;  /* 0x000006a000017945 */ /* 0x000fe80003800000 */
[----:B------:R-:W-:Y:S05]  /*db60*/  @P2 BRA `(.L_x_8323) ;  /* 0x0000000400a02947 */ /* 0x000fea0003800000 */
[----:B------:R-:W2:Y:S01]  /*db70*/  LDL R52, [R1+0x30] ;  /* 0x0000300001347983 */ /* 0x000ea20000100800 */
[----:B------:R-:W-:Y:S02]  /*db80*/  LEA.HI R20, R55, R220, RZ, 0x1d ;  /* 0x000000dc37147211 */ /* 0x000fe400078fe8ff */
[----:B01----:R-:W-:Y:S02]  /*db90*/  SHF.R.U32.HI R29, RZ, 0x3, R203 ;  /* 0x00000003ff1d7819 */ /* 0x003fe400000116cb */
[----:B------:R-:W-:Y:S01]  /*dba0*/  SHF.R.S32.HI R21, RZ, 0x1f, R20 ;  /* 0x0000001fff157819 */ /* 0x000fe20000011414 */
[----:B------:R-:W-:Y:S01]  /*dbb0*/  IMAD.SHL.U32 R28, R20, 0x8, RZ ;  /* 0x00000008141c7824 */ /* 0x000fe200078e00ff */
[----:B------:R-:W-:Y:S02]  /*dbc0*/  SHF.R.U64 R38, R4, 0x10, R5 ;  /* 0x0000001004267819 */ /* 0x000fe40000001205 */
[----:B------:R-:W-:Y:S02]  /*dbd0*/  LEA.HI R21, R21, R20, RZ, 0x3 ;  /* 0x0000001415157211 */ /* 0x000fe400078f18ff */
[----:B------:R-:W-:-:S02]  /*dbe0*/  LOP3.LUT R20, R203, 0x38, R28, 0xf8, !PT ;  /* 0x00000038cb147812 */ /* 0x000fc400078ef81c */
[----:B------:R-:W-:Y:S01]  /*dbf0*/  SHF.R.U32.HI R5, RZ, 0x10, R5 ;  /* 0x00000010ff057819 */ /* 0x000fe20000011605 */
[----:B------:R-:W-:Y:S01]  /*dc00*/  IMAD.SHL.U32 R28, R21, 0x400, RZ ;  /* 0x00000400151c7824 */ /* 0x000fe200078e00ff */
[----:B------:R-:W-:Y:S02]  /*dc10*/  LOP3.LUT R21, R20, R29, RZ, 0x3c, !PT ;  /* 0x0000001d14157212 */ /* 0x000fe400078e3cff */
[----:B------:R-:W-:Y:S02]  /*dc20*/  SHF.R.U64 R20, R6, 0x10, R7 ;  /* 0x0000001006147819 */ /* 0x000fe40000001207 */
[----:B------:R-:W-:Y:S02]  /*dc30*/  LOP3.LUT R28, R28, 0x7fffe000, RZ, 0xc0, !PT ;  /* 0x7fffe0001c1c7812 */ /* 0x000fe400078ec0ff */
[----:B------:R-:W-:Y:S02]  /*dc40*/  SHF.R.U64 R6, R24, 0x10, R25 ;  /* 0x0000001018067819 */ /* 0x000fe40000001219 */
[----:B------:R-:W-:-:S02]  /*dc50*/  IADD3 R21, R21, R28, R210 ;  /* 0x0000001c15157210 */ /* 0x000fc40007ffe0d2 */
[----:B------:R-:W-:Y:S02]  /*dc60*/  SHF.R.U32.HI R7, RZ, 0x10, R7 ;  /* 0x00000010ff077819 */ /* 0x000fe40000011607 */
[----:B------:R-:W-:Y:S01]  /*dc70*/  SHF.R.U32.HI R25, RZ, 0x10, R25 ;  /* 0x00000010ff197819 */ /* 0x000fe20000011619 */
[----:B------:R-:W-:Y:S01]  /*dc80*/  IMAD R21, R21, 0x2, R18 ;  /* 0x0000000215157824 */ /* 0x000fe200078e0212 */
[--C-:B------:R-:W-:Y:S02]  /*dc90*/  SHF.R.U64 R4, R26, 0x10, R27.reuse ;  /* 0x000000101a047819 */ /* 0x100fe4000000121b */
[----:B------:R-:W-:Y:S02]  /*dca0*/  PRMT R57, R57, 0x5410, R6 ;  /* 0x0000541039397816 */ /* 0x000fe40000000006 */
[----:B------:R-:W0:Y:S01]  /*dcb0*/  LDS.128 R32, [R21+0x10400] ;  /* 0x0104000015207984 */ /* 0x000e220000000c00 */
[----:B------:R-:W-:Y:S02]  /*dcc0*/  SHF.R.U32.HI R27, RZ, 0x10, R27 ;  /* 0x00000010ff1b7819 */ /* 0x000fe4000001161b */
[----:B------:R-:W-:Y:S01]  /*dcd0*/  PRMT R61, R61, 0x5410, R38 ;  /* 0x000054103d3d7816 */ /* 0x000fe20000000026 */
[----:B------:R-:W-:Y:S01]  /*dce0*/  IMAD.U32 R38, R57, 0x10000, RZ ;  /* 0x0001000039267824 */ /* 0x000fe200078e00ff */
[----:B------:R-:W-:-:S02]  /*dcf0*/  PRMT R62, R62, 0x5410, R5 ;  /* 0x000054103e3e7816 */ /* 0x000fc40000000005 */
[----:B------:R-:W-:Y:S01]  /*dd00*/  PRMT R63, R63, 0x5410, R20 ;  /* 0x000054103f3f7816 */ /* 0x000fe20000000014 */
[----:B------:R-:W-:Y:S01]  /*dd10*/  IMAD.U32 R37, R61, 0x10000, RZ ;  /* 0x000100003d257824 */ /* 0x000fe200078e00ff */
[----:B------:R-:W-:Y:S02]  /*dd20*/  PRMT R64, R64, 0x5410, R7 ;  /* 0x0000541040407816 */ /* 0x000fe40000000007 */
[----:B------:R-:W-:Y:S02]  /*dd30*/  PRMT R58, R58, 0x5410, R25 ;  /* 0x000054103a3a7816 */ /* 0x000fe40000000019 */
[----:B------:R-:W-:Y:S02]  /*dd40*/  PRMT R59, R59, 0x5410, R4 ;  /* 0x000054103b3b7816 */ /* 0x000fe40000000004 */
[----:B------:R-:W-:Y:S02]  /*dd50*/  PRMT R60, R60, 0x5410, R27 ;  /* 0x000054103c3c7816 */ /* 0x000fe4000000001b */
[----:B------:R-:W-:-:S02]  /*dd60*/  LOP3.LUT R57, R57, 0xffff0000, RZ, 0xc0, !PT ;  /* 0xffff000039397812 */ /* 0x000fc400078ec0ff */
[----:B------:R-:W-:Y:S01]  /*dd70*/  LOP3.LUT R61, R61, 0xffff0000, RZ, 0xc0, !PT ;  /* 0xffff00003d3d7812 */ /* 0x000fe200078ec0ff */
[C---:B0-----:R-:W-:Y:S01]  /*dd80*/  IMAD.U32 R25, R32.reuse, 0x10000, RZ ;  /* 0x0001000020197824 */ /* 0x041fe200078e00ff */
[----:B------:R-:W-:Y:S01]  /*dd90*/  LOP3.LUT R26, R32, 0xffff0000, RZ, 0xc0, !PT ;  /* 0xffff0000201a7812 */ /* 0x000fe200078ec0ff */
[C---:B------:R-:W-:Y:S01]  /*dda0*/  IMAD.U32 R27, R33.reuse, 0x10000, RZ ;  /* 0x00010000211b7824 */ /* 0x040fe200078e00ff */
[----:B------:R-:W-:Y:S01]  /*ddb0*/  LOP3.LUT R32, R33, 0xffff0000, RZ, 0xc0, !PT ;  /* 0xffff000021207812 */ /* 0x000fe200078ec0ff */
[----:B------:R-:W-:Y:S02]  /*ddc0*/  IMAD.U32 R33, R35, 0x10000, RZ ;  /* 0x0001000023217824 */ /* 0x000fe400078e00ff */
[C---:B------:R-:W-:Y:S01]  /*ddd0*/  FMUL.FTZ R39, R25.reuse, R38 ;  /* 0x0000002619277220 */ /* 0x040fe20000410000 */
[-C--:B------:R-:W-:Y:S01]  /*dde0*/  FMUL.FTZ R47, R25, R37.reuse ;  /* 0x00000025192f7220 */ /* 0x080fe20000410000 */
[----:B------:R-:W-:Y:S01]  /*ddf0*/  IMAD.U32 R25, R62, 0x10000, RZ ;  /* 0x000100003e197824 */ /* 0x000fe200078e00ff */
[----:B--2---:R-:W0:Y:S02]  /*de00*/  LDS.128 R28, [R52] ;  /* 0x00000000341c7984 */ /* 0x004e240000000c00 */
        /* <DEDUP_REMOVED lines=8> */
[C---:B------:R-:W-:Y:S01]  /*de90*/  IMAD.U32 R29, R34.reuse, 0x10000, RZ ;  /* 0x00010000221d7824 */ /* 0x040fe200078e00ff */
[----:B------:R-:W-:Y:S01]  /*dea0*/  LOP3.LUT R31, R34, 0xffff0000, RZ, 0xc0, !PT ;  /* 0xffff0000221f7812 */ /* 0x000fe200078ec0ff */
[----:B------:R-:W-:Y:S01]  /*deb0*/  FFMA.FTZ R39, R4, R37, -R39 ;  /* 0x0000002504277223 */ /* 0x000fe20000010827 */
[----:B------:R-:W-:Y:S01]  /*dec0*/  LOP3.LUT R34, R35, 0xffff0000, RZ, 0xc0, !PT ;  /* 0xffff000023227812 */ /* 0x000fe200078ec0ff */
[----:B------:R-:W-:-:S02]  /*ded0*/  IMAD.U32 R35, R58, 0x10000, RZ ;  /* 0x000100003a237824 */ /* 0x000fc400078e00ff */
[----:B------:R-:W-:Y:S01]  /*dee0*/  FFMA.FTZ R47, R4, R38, R47 ;  /* 0x00000026042f7223 */ /* 0x000fe2000001002f */
[----:B------:R-:W-:Y:S02]  /*def0*/  IMAD.U32 R37, R60, 0x10000, RZ ;  /* 0x000100003c257824 */ /* 0x000fe400078e00ff */
[C---:B------:R-:W-:Y:S01]  /*df00*/  FMUL.FTZ R51, R27.reuse, R35 ;  /* 0x000000231b337220 */ /* 0x040fe20000410000 */
[-C--:B------:R-:W-:Y:S01]  /*df10*/  FMUL.FTZ R27, R27, R25.reuse ;  /* 0x000000191b1b7220 */ /* 0x080fe20000410000 */
[----:B------:R-:W-:Y:S02]  /*df20*/  IMAD.U32 R4, R64, 0x10000, RZ ;  /* 0x0001000040047824 */ /* 0x000fe400078e00ff */
[C---:B------:R-:W-:Y:S01]  /*df30*/  FFMA.FTZ R51, R6.reuse, R25, -R51 ;  /* 0x0000001906337223 */ /* 0x040fe20000010833 */
[C---:B------:R-:W-:Y:S01]  /*df40*/  FMUL.FTZ R25, R33.reuse, R37 ;  /* 0x0000002521197220 */ /* 0x040fe20000410000 */
[----:B------:R-:W-:Y:S01]  /*df50*/  FFMA.FTZ R35, R6, R35, R27 ;  /* 0x0000002306237223 */ /* 0x000fe2000001001b */
[-C--:B------:R-:W-:Y:S01]  /*df60*/  FMUL.FTZ R38, R33, R4.reuse ;  /* 0x0000000421267220 */ /* 0x080fe20000410000 */
[----:B------:R-:W-:Y:S01]  /*df70*/  LOP3.LUT R27, R58, 0xffff0000, RZ, 0xc0, !PT ;  /* 0xffff00003a1b7812 */ /* 0x000fe200078ec0ff */
[----:B------:R-:W-:Y:S01]  /*df80*/  FFMA.FTZ R50, R24, R4, -R25 ;  /* 0x0000000418327223 */ /* 0x000fe20000010819 */
[----:B------:R-:W-:Y:S01]  /*df90*/  LOP3.LUT R25, R62, 0xffff0000, RZ, 0xc0, !PT ;  /* 0xffff00003e197812 */ /* 0x000fe200078ec0ff */
[----:B------:R-:W-:Y:S01]  /*dfa0*/  FMUL.FTZ R4, R26, R57 ;  /* 0x000000391a047220 */ /* 0x000fe20000410000 */
[----:B------:R-:W-:Y:S01]  /*dfb0*/  FFMA.FTZ R37, R24, R37, R38 ;  /* 0x0000002518257223 */ /* 0x000fe20000010026 */
[----:B------:R-:W-:Y:S01]  /*dfc0*/  FMUL.FTZ R33, R32, R27 ;  /* 0x0000001b20217220 */ /* 0x000fe20000410000 */
[----:B------:R-:W-:-:S02]  /*dfd0*/  IMAD.U32 R6, R59, 0x10000, RZ ;  /* 0x000100003b067824 */ /* 0x000fc400078e00ff */
[----:B------:R-:W-:Y:S01]  /*dfe0*/  FFMA.FTZ R24, R5, R61, -R4 ;  /* 0x0000003d05187223 */ /* 0x000fe20000010804 */
[----:B------:R-:W-:Y:S01]  /*dff0*/  FMUL.FTZ R38, R32, R25 ;  /* 0x0000001920267220 */ /* 0x000fe20000410000 */
[----:B------:R-:W-:Y:S02]  /*e000*/  IMAD.U32 R4, R63, 0x10000, RZ ;  /* 0x000100003f047824 */ /* 0x000fe400078e00ff */
[----:B------:R-:W-:Y:S01]  /*e010*/  FMUL.FTZ R26, R26, R61 ;  /* 0x0000003d1a1a7220 */ /* 0x000fe20000410000 */
[C---:B------:R-:W-:Y:S01]  /*e020*/  FFMA.FTZ R32, R28.reuse, R25, -R33 ;  /* 0x000000191c207223 */ /* 0x040fe20000010821 */
[----:B------:R-:W-:Y:S01]  /*e030*/  FFMA.FTZ R38, R28, R27, R38 ;  /* 0x0000001b1c267223 */ /* 0x000fe20000010026 */
[C---:B------:R-:W-:Y:S01]  /*e040*/  FMUL.FTZ R46, R29.reuse, R6 ;  /* 0x000000061d2e7220 */ /* 0x040fe20000410000 */
[-C--:B------:R-:W-:Y:S01]  /*e050*/  FMUL.FTZ R28, R29, R4.reuse ;  /* 0x000000041d1c7220 */ /* 0x080fe20000410000 */
[----:B------:R-:W-:Y:S01]  /*e060*/  LOP3.LUT R59, R59, 0xffff0000, RZ, 0xc0, !PT ;  /* 0xffff00003b3b7812 */ /* 0x000fe200078ec0ff */
[----:B------:R-:W-:Y:S01]  /*e070*/  FFMA.FTZ R26, R5, R57, R26 ;  /* 0x00000039051a7223 */ /* 0x000fe2000001001a */
        /* <DEDUP_REMOVED lines=23> */
.L_x_8323:
[----:B------:R-:W-:Y:S05]  /*e1f0*/  BSYNC B1 ;  /* 0x0000000000017941 */ /* 0x000fea0003800000 */
.L_x_8322:
[----:B------:R-:W-:Y:S04]  /*e200*/  BSSY B1, `(.L_x_8324) ;  /* 0x000006a000017945 */ /* 0x000fe80003800000 */
[----:B------:R-:W-:Y:S05]  /*e210*/  @P1 BRA `(.L_x_8325) ;  /* 0x0000000400a01947 */ /* 0x000fea0003800000 */
[----:B------:R-:W3:Y:S01]  /*e220*/  LDL R46, [R1+0x2c] ;  /* 0x00002c00012e7983 */ /* 0x000ee20000100800 */
[----:B--2---:R-:W-:Y:S02]  /*e230*/  LEA.HI R4, R55, R220, RZ, 0x1d ;  /* 0x000000dc37047211 */ /* 0x004fe400078fe8ff */
[----:B------:R-:W-:Y:S02]  /*e240*/  SHF.R.U32.HI R6, RZ, 0x3, R202 ;  /* 0x00000003ff067819 */ /* 0x000fe400000116ca */
[----:B------:R-:W-:Y:S01]  /*e250*/  SHF.R.S32.HI R7, RZ, 0x1f, R4 ;  /* 0x0000001fff077819 */ /* 0x000fe20000011404 */
[----:B------:R-:W-:Y:S01]  /*e260*/  IMAD.SHL.U32 R5, R4, 0x8, RZ ;  /* 0x0000000804057824 */ /* 0x000fe200078e00ff */
[----:B-1----:R-:W-:Y:S02]  /*e270*/  SHF.R.U64 R31, R40, 0x10, R41 ;  /* 0x00000010281f7819 */ /* 0x002fe40000001229 */
        /* <DEDUP_REMOVED lines=9> */
[----:B------:R-:W-:Y:S01]  /*e310*/  PRMT R65, R65, 0x5410, R28 ;  /* 0x0000541041417816 */ /* 0x000fe2000000001c */
[----:B------:R-:W-:Y:S01]  /*e320*/  IMAD.U32 R37, R72, 0x10000, RZ ;  /* 0x0001000048257824 */ /* 0x000fe200078e00ff */
[----:B------:R-:W-:Y:S01]  /*e330*/  SHF.R.U32.HI R45, RZ, 0x10, R45 ;  /* 0x00000010ff2d7819 */ /* 0x000fe2000001162d */
[----:B------:R-:W-:Y:S01]  /*e340*/  IMAD R21, R21, 0x2, R18 ;  /* 0x0000000215157824 */ /* 0x000fe200078e0212 */
[----:B------:R-:W-:Y:S01]  /*e350*/  SHF.R.U64 R20, R48, 0x10, R49 ;  /* 0x0000001030147819 */ /* 0x000fe20000001231 */
[----:B------:R-:W-:Y:S01]  /*e360*/  IMAD.U32 R35, R65, 0x10000, RZ ;  /* 0x0001000041237824 */ /* 0x000fe200078e00ff */
[--C-:B0-----:R-:W-:Y:S02]  /*e370*/  SHF.R.U64 R29, R42, 0x10, R43.reuse ;  /* 0x000000102a1d7819 */ /* 0x101fe4000000122b */
[----:B------:R-:W0:Y:S01]  /*e380*/  LDS.128 R24, [R21+0x10400] ;  /* 0x0104000015187984 */ /* 0x000e220000000c00 */
[----:B------:R-:W-:Y:S02]  /*e390*/  PRMT R73, R73, 0x5410, R40 ;  /* 0x0000541049497816 */ /* 0x000fe40000000028 */
[----:B------:R-:W-:-:S02]  /*e3a0*/  SHF.R.U32.HI R42, RZ, 0x10, R43 ;  /* 0x00000010ff2a7819 */ /* 0x000fc4000001162b */
[----:B------:R-:W-:Y:S01]  /*e3b0*/  PRMT R66, R66, 0x5410, R45 ;  /* 0x0000541042427816 */ /* 0x000fe2000000002d */
[----:B------:R-:W-:Y:S01]  /*e3c0*/  IMAD.U32 R39, R73, 0x10000, RZ ;  /* 0x0001000049277824 */ /* 0x000fe200078e00ff */
[----:B------:R-:W-:Y:S02]  /*e3d0*/  PRMT R53, R53, 0x5410, R20 ;  /* 0x0000541035357816 */ /* 0x000fe40000000014 */
[----:B------:R-:W-:Y:S02]  /*e3e0*/  SHF.R.U32.HI R49, RZ, 0x10, R49 ;  /* 0x00000010ff317819 */ /* 0x000fe40000011631 */
[----:B------:R-:W-:Y:S02]  /*e3f0*/  PRMT R75, R75, 0x5410, R42 ;  /* 0x000054104b4b7816 */ /* 0x000fe4000000002a */
[----:B------:R-:W-:Y:S02]  /*e400*/  PRMT R54, R54, 0x5410, R49 ;  /* 0x0000541036367816 */ /* 0x000fe40000000031 */
[----:B------:R-:W-:-:S02]  /*e410*/  LOP3.LUT R65, R65, 0xffff0000, RZ, 0xc0, !PT ;  /* 0xffff000041417812 */ /* 0x000fc400078ec0ff */
[----:B------:R-:W-:Y:S01]  /*e420*/  PRMT R74, R74, 0x5410, R29 ;  /* 0x000054104a4a7816 */ /* 0x000fe2000000001d */
[C---:B0-----:R-:W-:Y:S01]  /*e430*/  IMAD.U32 R31, R24.reuse, 0x10000, RZ ;  /* 0x00010000181f7824 */ /* 0x041fe200078e00ff */
[----:B------:R-:W-:Y:S01]  /*e440*/  LOP3.LUT R24, R24, 0xffff0000, RZ, 0xc0, !PT ;  /* 0xffff000018187812 */ /* 0x000fe200078ec0ff */
[C---:B------:R-:W-:Y:S01]  /*e450*/  IMAD.U32 R32, R25.reuse, 0x10000, RZ ;  /* 0x0001000019207824 */ /* 0x040fe200078e00ff */
[----:B------:R-:W-:Y:S01]  /*e460*/  LOP3.LUT R25, R25, 0xffff0000, RZ, 0xc0, !PT ;  /* 0xffff000019197812 */ /* 0x000fe200078ec0ff */
[C---:B------:R-:W-:Y:S01]  /*e470*/  FMUL.FTZ R41, R31.reuse, R37 ;  /* 0x000000251f297220 */ /* 0x040fe20000410000 */
[----:B------:R-:W-:Y:S01]  /*e480*/  FMUL.FTZ R43, R31, R35 ;  /* 0x000000231f2b7220 */ /* 0x000fe20000410000 */
[----:B------:R-:W-:Y:S02]  /*e490*/  IMAD.U32 R31, R66, 0x10000, RZ ;  /* 0x00010000421f7824 */ /* 0x000fe400078e00ff */
[----:B------:R-:W-:Y:S01]  /*e4a0*/  FMUL.FTZ R45, R32, R39 ;  /* 0x00000027202d7220 */ /* 0x000fe20000410000 */
[----:B------:R-:W-:Y:S01]  /*e4b0*/  IMAD.U32 R34, R27, 0x10000, RZ ;  /* 0x000100001b227824 */ /* 0x000fe200078e00ff */
[----:B------:R-:W-:Y:S01]  /*e4c0*/  LOP3.LUT R66, R66, 0xffff0000, RZ, 0xc0, !PT ;  /* 0xffff000042427812 */ /* 0x000fe200078ec0ff */
[C---:B------:R-:W-:Y:S01]  /*e4d0*/  IMAD.U32 R33, R26.reuse, 0x10000, RZ ;  /* 0x000100001a217824 */ /* 0x040fe200078e00ff */
[----:B------:R-:W-:-:S02]  /*e4e0*/  LOP3.LUT R26, R26, 0xffff0000, RZ, 0xc0, !PT ;  /* 0xffff00001a1a7812 */ /* 0x000fc400078ec0ff */
[----:B------:R-:W-:Y:S01]  /*e4f0*/  LOP3.LUT R27, R27, 0xffff0000, RZ, 0xc0, !PT ;  /* 0xffff00001b1b7812 */ /* 0x000fe200078ec0ff */
[----:B---3--:R-:W0:Y:S02]  /*e500*/  LDS.128 R4, [R46] ;  /* 0x000000002e047984 */ /* 0x008e240000000c00 */
[C---:B0-----:R-:W-:Y:S01]  /*e510*/  IMAD.U32 R20, R4.reuse, 0x10000, RZ ;  /* 0x0001000004147824 */ /* 0x041fe200078e00ff */
[----:B------:R-:W-:Y:S01]  /*e520*/  LOP3.LUT R4, R4, 0xffff0000, RZ, 0xc0, !PT ;  /* 0xffff000004047812 */ /* 0x000fe200078ec0ff */
[C---:B------:R-:W-:Y:S01]  /*e530*/  IMAD.U32 R28, R5.reuse, 0x10000, RZ ;  /* 0x00010000051c7824 */ /* 0x040fe200078e00ff */
[----:B------:R-:W-:Y:S01]  /*e540*/  LOP3.LUT R5, R5, 0xffff0000, RZ, 0xc0, !PT ;  /* 0xffff000005057812 */ /* 0x000fe200078ec0ff */
[C---:B------:R-:W-:Y:S01]  /*e550*/  FFMA.FTZ R38, R20.reuse, R35, -R41 ;  /* 0x0000002314267223 */ /* 0x040fe20000010829 */
[----:B------:R-:W-:Y:S02]  /*e560*/  IMAD.U32 R41, R75, 0x10000, RZ ;  /* 0x000100004b297824 */ /* 0x000fe400078e00ff */
[----:B------:R-:W-:Y:S01]  /*e570*/  FFMA.FTZ R43, R20, R37, R43 ;  /* 0x00000025142b7223 */ /* 0x000fe2000001002b */
[-C--:B------:R-:W-:Y:S01]  /*e580*/  FMUL.FTZ R37, R32, R31.reuse ;  /* 0x0000001f20257220 */ /* 0x080fe20000410000 */
[----:B------:R-:W-:Y:S01]  /*e590*/  FFMA.FTZ R45, R28, R31, -R45 ;  /* 0x0000001f1c2d7223 */ /* 0x000fe2000001082d */
[----:B------:R-:W-:-:S02]  /*e5a0*/  IMAD.U32 R30, R7, 0x10000, RZ ;  /* 0x00010000071e7824 */ /* 0x000fc400078e00ff */
[----:B------:R-:W-:Y:S01]  /*e5b0*/  FMUL.FTZ R47, R34, R41 ;  /* 0x00000029222f7220 */ /* 0x000fe20000410000 */
[----:B------:R-:W-:Y:S01]  /*e5c0*/  IMAD.U32 R35, R54, 0x10000, RZ ;  /* 0x0001000036237824 */ /* 0x000fe200078e00ff */
[----:B------:R-:W-:Y:S01]  /*e5d0*/  LOP3.LUT R31, R72, 0xffff0000, RZ, 0xc0, !PT ;  /* 0xffff0000481f7812 */ /* 0x000fe200078ec0ff */
[----:B------:R-:W-:Y:S01]  /*e5e0*/  FFMA.FTZ R39, R28, R39, R37 ;  /* 0x000000271c277223 */ /* 0x000fe20000010025 */
[----:B------:R-:W-:Y:S01]  /*e5f0*/  LOP3.LUT R28, R73, 0xffff0000, RZ, 0xc0, !PT ;  /* 0xffff0000491c7812 */ /* 0x000fe200078ec0ff */
[-C--:B------:R-:W-:Y:S01]  /*e600*/  FMUL.FTZ R34, R34, R35.reuse ;  /* 0x0000002322227220 */ /* 0x080fe20000410000 */
[----:B------:R-:W-:Y:S01]  /*e610*/  FFMA.FTZ R47, R30, R35, -R47 ;  /* 0x000000231e2f7223 */ /* 0x000fe2000001082f */
[C---:B------:R-:W-:Y:S01]  /*e620*/  FMUL.FTZ R35, R24.reuse, R31 ;  /* 0x0000001f18237220 */ /* 0x040fe20000410000 */
[----:B------:R-:W-:Y:S01]  /*e630*/  FMUL.FTZ R37, R24, R65 ;  /* 0x0000004118257220 */ /* 0x000fe20000410000 */
[----:B------:R-:W-:Y:S02]  /*e640*/  IMAD.U32 R24, R74, 0x10000, RZ ;  /* 0x000100004a187824 */ /* 0x000fe400078e00ff */
[----:B------:R-:W-:Y:S01]  /*e650*/  FFMA.FTZ R41, R30, R41, R34 ;  /* 0x000000291e297223 */ /* 0x000fe20000010022 */
[----:B------:R-:W-:Y:S01]  /*e660*/  FMUL.FTZ R32, R25, R28 ;  /* 0x0000001c19207220 */ /* 0x000fe20000410000 */
[----:B------:R-:W-:Y:S01]  /*e670*/  FFMA.FTZ R35, R4, R65, -R35 ;  /* 0x0000004104237223 */ /* 0x000fe20000010823 */
[----:B------:R-:W-:-:S02]  /*e680*/  IMAD.U32 R20, R53, 0x10000, RZ ;  /* 0x0001000035147824 */ /* 0x000fc400078e00ff */
[----:B------:R-:W-:Y:S01]  /*e690*/  FMUL.FTZ R25, R25, R66 ;  /* 0x0000004219197220 */ /* 0x000fe20000410000 */
[----:B------:R-:W-:Y:S01]  /*e6a0*/  FFMA.FTZ R30, R4, R31, R37 ;  /* 0x0000001f041e7223 */ /* 0x000fe20000010025 */
[----:B------:R-:W-:Y:S02]  /*e6b0*/  IMAD.U32 R29, R6, 0x10000, RZ ;  /* 0x00010000061d7824 */ /* 0x000fe400078e00ff */
[----:B------:R-:W-:Y:S01]  /*e6c0*/  FMUL.FTZ R4, R33, R24 ;  /* 0x0000001821047220 */ /* 0x000fe20000410000 */
[C---:B------:R-:W-:Y:S01]  /*e6d0*/  FFMA.FTZ R32, R5.reuse, R66, -R32 ;  /* 0x0000004205207223 */ /* 0x040fe20000010820 */
[----:B------:R-:W-:Y:S01]  /*e6e0*/  FFMA.FTZ R28, R5, R28, R25 ;  /* 0x0000001c051c7223 */ /* 0x000fe20000010019 */
[-C--:B------:R-:W-:Y:S01]  /*e6f0*/  FMUL.FTZ R34, R33, R20.reuse ;  /* 0x0000001421227220 */ /* 0x080fe20000410000 */
[----:B------:R-:W-:Y:S01]  /*e700*/  FFMA.FTZ R20, R29, R20, -R4 ;  /* 0x000000141d147223 */ /* 0x000fe20000010804 */
        /* <DEDUP_REMOVED lines=25> */
.L_x_8325:
[----:B------:R-:W-:Y:S05]  /*e8a0*/  BSYNC B1 ;  /* 0x0000000000017941 */ /* 0x000fea0003800000 */
.L_x_8324:
[----:B------:R-:W-:Y:S01]  /*e8b0*/  PRMT R20, R3, 0x5410, R0 ;  /* 0x0000541003147816 */ /* 0x000fe20000000000 */
[----:B------:R-:W-:Y:S06]  /*e8c0*/  @P0 BRA `(.L_x_8309) ;  /* 0x0000000400a00947 */ /* 0x000fec0003800000 */
[----:B-1----:R-:W5:Y:S01]  /*e8d0*/  LDL R32, [R1+0x28] ;  /* 0x0000280001207983 */ /* 0x002f620000100800 */
[----:B------:R-:W-:Y:S02]  /*e8e0*/  LEA.HI R55, R55, R220, RZ, 0x1d ;  /* 0x000000dc37377211 */ /* 0x000fe400078fe8ff */
[----:B--23--:R-:W-:Y:S02]  /*e8f0*/  SHF.R.U32.HI R5, RZ, 0x3, R201 ;  /* 0x00000003ff057819 */ /* 0x00cfe400000116c9 */
        /* <DEDUP_REMOVED lines=8> */
[--C-:B------:R-:W-:Y:S02]  /*e980*/  SHF.R.U64 R13, R8, 0x10, R9.reuse ;  /* 0x00000010080d7819 */ /* 0x100fe40000001209 */
[----:B------:R-:W-:Y:S02]  /*e990*/  LOP3.LUT R4, R4, 0x7fffe000, RZ, 0xc0, !PT ;  /* 0x7fffe00004047812 */ /* 0x000fe400078ec0ff */
[----:B------:R-:W-:Y:S02]  /*e9a0*/  SHF.R.U32.HI R8, RZ, 0x10, R9 ;  /* 0x00000010ff087819 */ /* 0x000fe40000011609 */
[----:B------:R-:W-:-:S02]  /*e9b0*/  IADD3 R3, R3, R4, R208 ;  /* 0x0000000403037210 */ /* 0x000fc40007ffe0d0 */
[----:B------:R-:W-:Y:S02]  /*e9c0*/  PRMT R56, R56, 0x5410, R13 ;  /* 0x0000541038387816 */ /* 0x000fe4000000000d */
[--C-:B------:R-:W-:Y:S01]  /*e9d0*/  SHF.R.U64 R9, R10, 0x10, R11.reuse ;  /* 0x000000100a097819 */ /* 0x100fe2000000120b */
[----:B------:R-:W-:Y:S01]  /*e9e0*/  IMAD R3, R3, 0x2, R18 ;  /* 0x0000000203037824 */ /* 0x000fe200078e0212 */
[----:B------:R-:W-:Y:S02]  /*e9f0*/  SHF.R.U32.HI R10, RZ, 0x10, R11 ;  /* 0x00000010ff0a7819 */ /* 0x000fe4000001160b */
[----:B------:R-:W-:Y:S02]  /*ea00*/  PRMT R71, R71, 0x5410, R12 ;  /* 0x0000541047477816 */ /* 0x000fe4000000000c */
[----:B------:R-:W1:Y:S01]  /*ea10*/  LDS.128 R24, [R3+0x10400] ;  /* 0x0104000003187984 */ /* 0x000e620000000c00 */
[--C-:B------:R-:W-:Y:S02]  /*ea20*/  SHF.R.U64 R28, R14, 0x10, R15.reuse ;  /* 0x000000100e1c7819 */ /* 0x100fe4000000120f */
[----:B0-----:R-:W-:-:S02]  /*ea30*/  SHF.R.U32.HI R29, RZ, 0x10, R15 ;  /* 0x00000010ff1d7819 */ /* 0x001fc4000001160f */
[----:B------:R-:W-:Y:S02]  /*ea40*/  PRMT R70, R70, 0x5410, R21 ;  /* 0x0000541046467816 */ /* 0x000fe40000000015 */
[----:B------:R-:W-:Y:S02]  /*ea50*/  PRMT R67, R67, 0x5410, R8 ;  /* 0x0000541043437816 */ /* 0x000fe40000000008 */
[----:B------:R-:W-:Y:S01]  /*ea60*/  PRMT R28, R20, 0x5432, R28 ;  /* 0x00005432141c7816 */ /* 0x000fe2000000001c */
[----:B------:R-:W-:Y:S01]  /*ea70*/  IMAD.U32 R21, R70, 0x10000, RZ ;  /* 0x0001000046157824 */ /* 0x000fe200078e00ff */
[----:B------:R-:W-:Y:S02]  /*ea80*/  PRMT R29, R20, 0x5410, R29 ;  /* 0x00005410141d7816 */ /* 0x000fe4000000001d */
[----:B------:R-:W-:Y:S02]  /*ea90*/  PRMT R69, R69, 0x5410, R10 ;  /* 0x0000541045457816 */ /* 0x000fe4000000000a */
[----:B------:R-:W-:Y:S01]  /*eaa0*/  PRMT R68, R68, 0x5410, R9 ;  /* 0x0000541044447816 */ /* 0x000fe20000000009 */
[C---:B-1----:R-:W-:Y:S01]  /*eab0*/  IMAD.U32 R11, R24.reuse, 0x10000, RZ ;  /* 0x00010000180b7824 */ /* 0x042fe200078e00ff */
[----:B------:R-:W-:Y:S01]  /*eac0*/  LOP3.LUT R12, R24, 0xffff0000, RZ, 0xc0, !PT ;  /* 0xffff0000180c7812 */ /* 0x000fe200078ec0ff */
[C---:B------:R-:W-:Y:S01]  /*ead0*/  IMAD.U32 R13, R25.reuse, 0x10000, RZ ;  /* 0x00010000190d7824 */ /* 0x040fe200078e00ff */
[----:B------:R-:W-:Y:S01]  /*eae0*/  LOP3.LUT R24, R25, 0xffff0000, RZ, 0xc0, !PT ;  /* 0xffff000019187812 */ /* 0x000fe200078ec0ff */
[----:B------:R-:W-:Y:S01]  /*eaf0*/  IMAD.U32 R25, R56, 0x10000, RZ ;  /* 0x0001000038197824 */ /* 0x000fe200078e00ff */
[C---:B------:R-:W-:Y:S01]  /*eb00*/  LOP3.LUT R15, R26.reuse, 0xffff0000, RZ, 0xc0, !PT ;  /* 0xffff00001a0f7812 */ /* 0x040fe200078ec0ff */
[----:B------:R-:W-:Y:S01]  /*eb10*/  IMAD.U32 R14, R26, 0x10000, RZ ;  /* 0x000100001a0e7824 */ /* 0x000fe200078e00ff */
[C---:B------:R-:W-:Y:S01]  /*eb20*/  LOP3.LUT R26, R27.reuse, 0xffff0000, RZ, 0xc0, !PT ;  /* 0xffff00001b1a7812 */ /* 0x040fe200078ec0ff */
[----:B------:R-:W-:-:S02]  /*eb30*/  IMAD.U32 R20, R27, 0x10000, RZ ;  /* 0x000100001b147824 */ /* 0x000fc400078e00ff */
[----:B------:R-:W-:Y:S01]  /*eb40*/  FMUL.FTZ R31, R11, R25 ;  /* 0x000000190b1f7220 */ /* 0x000fe20000410000 */
[----:B------:R-:W-:Y:S02]  /*eb50*/  IMAD.U32 R27, R67, 0x10000, RZ ;  /* 0x00010000431b7824 */ /* 0x000fe400078e00ff */
[----:B------:R-:W-:Y:S01]  /*eb60*/  FMUL.FTZ R33, R11, R21 ;  /* 0x000000150b217220 */ /* 0x000fe20000410000 */
[----:B------:R-:W-:Y:S01]  /*eb70*/  IMAD.U32 R11, R71, 0x10000, RZ ;  /* 0x00010000470b7824 */ /* 0x000fe200078e00ff */
[----:B------:R-:W-:Y:S01]  /*eb80*/  LOP3.LUT R67, R67, 0xffff0000, RZ, 0xc0, !PT ;  /* 0xffff000043437812 */ /* 0x000fe200078ec0ff */
[----:B------:R-:W-:Y:S01]  /*eb90*/  FMUL.FTZ R35, R13, R27 ;  /* 0x0000001b0d237220 */ /* 0x000fe20000410000 */
[----:B------:R-:W-:Y:S01]  /*eba0*/  LOP3.LUT R71, R71, 0xffff0000, RZ, 0xc0, !PT ;  /* 0xffff000047477812 */ /* 0x000fe200078ec0ff */
[----:B-----5:R-:W0:Y:S02]  /*ebb0*/  LDS.128 R4, [R32] ;  /* 0x0000000020047984 */ /* 0x020e240000000c00 */
[C---:B0-----:R-:W-:Y:S01]  /*ebc0*/  IMAD.U32 R0, R4.reuse, 0x10000, RZ ;  /* 0x0001000004007824 */ /* 0x041fe200078e00ff */
[----:B------:R-:W-:Y:S01]  /*ebd0*/  LOP3.LUT R4, R4, 0xffff0000, RZ, 0xc0, !PT ;  /* 0xffff000004047812 */ /* 0x000fe200078ec0ff */
[C---:B------:R-:W-:Y:S01]  /*ebe0*/  IMAD.U32 R8, R5.reuse, 0x10000, RZ ;  /* 0x0001000005087824 */ /* 0x040fe200078e00ff */
[----:B------:R-:W-:Y:S01]  /*ebf0*/  LOP3.LUT R5, R5, 0xffff0000, RZ, 0xc0, !PT ;  /* 0xffff000005057812 */ /* 0x000fe200078ec0ff */
[----:B------:R-:W-:Y:S01]  /*ec00*/  FFMA.FTZ R30, R0, R21, -R31 ;  /* 0x00000015001e7223 */ /* 0x000fe2000001081f */
[----:B------:R-:W-:-:S02]  /*ec10*/  IMAD.U32 R31, R69, 0x10000, RZ ;  /* 0x00010000451f7824 */ /* 0x000fc400078e00ff */
[----:B------:R-:W-:Y:S01]  /*ec20*/  FFMA.FTZ R33, R0, R25, R33 ;  /* 0x0000001900217223 */ /* 0x000fe20000010021 */
[----:B------:R-:W-:Y:S02]  /*ec30*/  IMAD.U32 R21, R29, 0x10000, RZ ;  /* 0x000100001d157824 */ /* 0x000fe400078e00ff */
[-C--:B------:R-:W-:Y:S01]  /*ec40*/  FMUL.FTZ R25, R13, R11.reuse ;  /* 0x0000000b0d197220 */ /* 0x080fe20000410000 */
[----:B------:R-:W-:Y:S01]  /*ec50*/  FFMA.FTZ R35, R8, R11, -R35 ;  /* 0x0000000b08237223 */ /* 0x000fe20000010823 */
[----:B------:R-:W-:Y:S02]  /*ec60*/  IMAD.U32 R10, R7, 0x10000, RZ ;  /* 0x00010000070a7824 */ /* 0x000fe400078e00ff */
[C---:B------:R-:W-:Y:S01]  /*ec70*/  FMUL.FTZ R11, R20.reuse, R31 ;  /* 0x0000001f140b7220 */ /* 0x040fe20000410000 */
[----:B------:R-:W-:Y:S01]  /*ec80*/  FMUL.FTZ R0, R20, R21 ;  /* 0x0000001514007220 */ /* 0x000fe20000410000 */
[----:B------:R-:W-:Y:S01]  /*ec90*/  LOP3.LUT R13, R56, 0xffff0000, RZ, 0xc0, !PT ;  /* 0xffff0000380d7812 */ /* 0x000fe200078ec0ff */
[----:B------:R-:W-:Y:S01]  /*eca0*/  FFMA.FTZ R27, R8, R27, R25 ;  /* 0x0000001b081b7223 */ /* 0x000fe20000010019 */
[----:B------:R-:W-:Y:S01]  /*ecb0*/  FFMA.FTZ R20, R10, R21, -R11 ;  /* 0x000000150a147223 */ /* 0x000fe2000001080b */
[----:B------:R-:W-:Y:S01]  /*ecc0*/  LOP3.LUT R11, R70, 0xffff0000, RZ, 0xc0, !PT ;  /* 0xffff0000460b7812 */ /* 0x000fe200078ec0ff */
[----:B------:R-:W-:-:S02]  /*ecd0*/  IMAD.U32 R8, R68, 0x10000, RZ ;  /* 0x0001000044087824 */ /* 0x000fc400078e00ff */
[----:B------:R-:W-:Y:S01]  /*ece0*/  FMUL.FTZ R21, R12, R13 ;  /* 0x0000000d0c157220 */ /* 0x000fe20000410000 */
[----:B------:R-:W-:Y:S01]  /*ecf0*/  FFMA.FTZ R31, R10, R31, R0 ;  /* 0x0000001f0a1f7223 */ /* 0x000fe20000010000 */
[----:B------:R-:W-:Y:S02]  /*ed00*/  IMAD.U32 R0, R28, 0x10000, RZ ;  /* 0x000100001c007824 */ /* 0x000fe400078e00ff */
[-C--:B------:R-:W-:Y:S01]  /*ed10*/  FMUL.FTZ R25, R12, R11.reuse ;  /* 0x0000000b0c197220 */ /* 0x080fe20000410000 */
[----:B------:R-:W-:Y:S01]  /*ed20*/  FFMA.FTZ R21, R4, R11, -R21 ;  /* 0x0000000b04157223 */ /* 0x000fe20000010815 */
[----:B------:R-:W-:Y:S01]  /*ed30*/  FMUL.FTZ R12, R24, R67 ;  /* 0x00000043180c7220 */ /* 0x000fe20000410000 */
[----:B------:R-:W-:Y:S02]  /*ed40*/  IMAD.U32 R9, R6, 0x10000, RZ ;  /* 0x0001000006097824 */ /* 0x000fe400078e00ff */
[----:B------:R-:W-:Y:S01]  /*ed50*/  FFMA.FTZ R10, R4, R13, R25 ;  /* 0x0000000d040a7223 */ /* 0x000fe20000010019 */
[-C--:B------:R-:W-:Y:S01]  /*ed60*/  FMUL.FTZ R24, R24, R71.reuse ;  /* 0x0000004718187220 */ /* 0x080fe20000410000 */
[----:B------:R-:W-:Y:S01]  /*ed70*/  FMUL.FTZ R4, R14, R8 ;  /* 0x000000080e047220 */ /* 0x000fe20000410000 */
[----:B------:R-:W-:Y:S01]  /*ed80*/  LOP3.LUT R68, R68, 0xffff0000, RZ, 0xc0, !PT ;  /* 0xffff000044447812 */ /* 0x000fe200078ec0ff */
[-C--:B------:R-:W-:Y:S01]  /*ed90*/  FMUL.FTZ R14, R14, R0.reuse ;  /* 0x000000000e0e7220 */ /* 0x080fe20000410000 */
[----:B------:R-:W-:Y:S01]  /*eda0*/  LOP3.LUT R69, R69, 0xffff0000, RZ, 0xc0, !PT ;  /* 0xffff000045457812 */ /* 0x000fe200078ec0ff */
[C---:B------:R-:W-:Y:S01]  /*edb0*/  FFMA.FTZ R12, R5.reuse, R71, -R12 ;  /* 0x00000047050c7223 */ /* 0x040fe2000001080c */
[----:B------:R-:W-:Y:S01]  /*edc0*/  LOP3.LUT R28, R28, 0xffff0000, RZ, 0xc0, !PT ;  /* 0xffff00001c1c7812 */ /* 0x000fe200078ec0ff */
[----:B------:R-:W-:Y:S01]  /*edd0*/  FFMA.FTZ R24, R5, R67, R24 ;  /* 0x0000004305187223 */ /* 0x000fe20000010018 */
[----:B------:R-:W-:Y:S01]  /*ede0*/  LOP3.LUT R29, R29, 0xffff0000, RZ, 0xc0, !PT ;  /* 0xffff00001d1d7812 */ /* 0x000fe200078ec0ff */
[----:B------:R-:W-:Y:S01]  /*edf0*/  FFMA.FTZ R0, R9, R0, -R4 ;  /* 0x0000000009007223 */ /* 0x000fe20000010804 */
[----:B------:R-:W-:Y:S01]  /*ee00*/  LOP3.LUT R6, R6, 0xffff0000, RZ, 0xc0, !PT ;  /* 0xffff000006067812 */ /* 0x000fe200078ec0ff */
[----:B------:R-:W-:Y:S01]  /*ee10*/  FMUL.FTZ R5, R15, R68 ;  /* 0x000000440f057220 */ /* 0x000fe20000410000 */
[----:B------:R-:W-:Y:S01]  /*ee20*/  LOP3.LUT R7, R7, 0xffff0000, RZ, 0xc0, !PT ;  /* 0xffff000007077812 */ /* 0x000fe200078ec0ff */
        /* <DEDUP_REMOVED lines=18> */
.L_x_8309:
[----:B------:R-:W-:Y:S05]  /*ef50*/  BSYNC B0 ;  /* 0x0000000000007941 */ /* 0x000fea0003800000 */
.L_x_8281:
        /* <DEDUP_REMOVED lines=8> */
.L_x_8278:
[----:B------:R-:W-:-:S05]  /*efe0*/  IMAD.U32 R0, RZ, RZ, UR39 ;  /* 0x00000027ff007e24 */ /* 0x000fca000f8e00ff */
[----:B------:R-:W-:-:S13]  /*eff0*/  ISETP.NE.AND P0, PT, R0, 0x3, PT ;  /* 0x000000030000780c */ /* 0x000fda0003f05270 */
[----:B------:R-:W-:Y:S05]  /*f000*/  @!P0 BRA `(.L_x_8326) ;  /* 0x0000000000048947 */ /* 0x000fea0003800000 */
[----:B------:R-:W-:Y:S01]  /*f010*/  BPT.TRAP 0x1 ;  /* 0x000000040000795c */ /* 0x000fe20000300000 */
.L_x_8326:
[----:B------:R-:W-:Y:S01]  /*f020*/  IMAD R90, R184, 0x8, R18 ;  /* 0x00000008b85a7824 */ /* 0x000fe200078e0212 */
[----:B0--3--:R-:W-:-:S04]  /*f030*/  SHF.L.U32 R3, R187, 0x1f, RZ ;  /* 0x0000001fbb037819 */ /* 0x009fc800000006ff */
[----:B------:R0:W3:Y:S01]  /*f040*/  SYNCS.PHASECHK.TRANS64.TRYWAIT P1, [R90+URZ+0x28830], R3 ;  /* 0x028830035a0075a7 */ /* 0x0000e2000802017f */
[----:B------:R-:W-:Y:S05]  /*f050*/  @!P0 BRA `(.L_x_8327) ;  /* 0x0000000000048947 */ /* 0x000fea0003800000 */
[----:B------:R-:W-:Y:S01]  /*f060*/  BPT.TRAP 0x1 ;  /* 0x000000040000795c */ /* 0x000fe20000300000 */
.L_x_8327:
[----:B------:R-:W-:Y:S01]  /*f070*/  VIADD R0, R18, 0x18400 ;  /* 0x0001840012007836 */ /* 0x000fe20000000000 */
[----:B--2---:R-:W-:Y:S01]  /*f080*/  LOP3.LUT R4, R36, 0x10000, RZ, 0xfc, !PT ;  /* 0x0001000024047812 */ /* 0x004fe200078efcff */
[----:B------:R-:W-:-:S03]  /*f090*/  IMAD.MOV.U32 R5, RZ, RZ, 0x40000040 ;  /* 0x40000040ff057424 */ /* 0x000fc600078e00ff */
[----:B------:R-:W-:-:S04]  /*f0a0*/  SHF.R.U32.HI R0, RZ, 0x4, R0 ;  /* 0x00000004ff007819 */ /* 0x000fc80000011600 */
[----:B------:R-:W-:-:S04]  /*f0b0*/  LOP3.LUT R0, R0, 0x3fff, RZ, 0xc0, !PT ;  /* 0x00003fff00007812 */ /* 0x000fc800078ec0ff */
[----:B------:R-:W-:Y:S01]  /*f0c0*/  LOP3.LUT R7, R0, 0x10000, RZ, 0xfc, !PT ;  /* 0x0001000000077812 */ /* 0x000fe200078efcff */
[----:B---3--:R-:W-:Y:S06]  /*f0d0*/  @P1 BRA `(.L_x_8328) ;  /* 0x0000000000081947 */ /* 0x008fec0003800000 */
[----:B------:R-:W2:Y:S02]  /*f0e0*/  SYNCS.PHASECHK.TRANS64.TRYWAIT P1, [R90+URZ+0x28830], R3 ;  /* 0x028830035a0075a7 */ /* 0x000ea4000802017f */
[----:B--2---:R-:W-:Y:S05]  /*f0f0*/  @!P1 BRA `(.L_x_8329) ;  /* 0x000001bc00a89947 */ /* 0x004fea0003800000 */
.L_x_8328:
[----:B------:R-:W-:Y:S01]  /*f100*/  IMAD R94, R184, 0x800, R7 ;  /* 0x00000800b85e7824 */ /* 0x000fe200078e0207 */
[----:B------:R-:W-:Y:S05]  /*f110*/  WARPSYNC.ALL ;  /* 0x0000000000007948 */ /* 0x000fea0003800000 */
[----:B------:R-:W-:Y:S01]  /*f120*/  IMAD.MOV.U32 R95, RZ, RZ, 0x40000040 ;  /* 0x40000040ff5f7424 */ /* 0x000fe200078e00ff */
[C---:B------:R-:W-:Y:S01]  /*f130*/  R2UR UR4, R4.reuse ;  /* 0x00000000040472ca */ /* 0x040fe200000e0000 */
[----:B-1---5:R-:W-:Y:S01]  /*f140*/  WARPGROUP.ARRIVE ;  /* 0x00000000000079c5 */ /* 0x022fe20000000000 */
[----:B------:R-:W-:Y:S01]  /*f150*/  R2UR UR5, R5 ;  /* 0x00000000050572ca */ /* 0x000fe200000e0000 */
[----:B------:R-:W-:Y:S01]  /*f160*/  VIADD R192, R4, 0x2 ;  /* 0x0000000204c07836 */ /* 0x000fe20000000000 */
[C---:B------:R-:W-:Y:S01]  /*f170*/  R2UR UR6, R94.reuse ;  /* 0x000000005e0672ca */ /* 0x040fe200000e0000 */
[----:B------:R-:W-:Y:S01]  /*f180*/  VIADD R8, R94, 0x2 ;  /* 0x000000025e087836 */ /* 0x000fe20000000000 */
[----:B------:R-:W-:Y:S01]  /*f190*/  R2UR UR7, R95 ;  /* 0x000000005f0772ca */ /* 0x000fe200000e0000 */
[----:B------:R-:W-:-:S02]  /*f1a0*/  IMAD.MOV.U32 R193, RZ, RZ, 0x40000040 ;  /* 0x40000040ffc17424 */ /* 0x000fc400078e00ff */
[----:B------:R-:W-:Y:S02]  /*f1b0*/  IMAD.MOV.U32 R9, RZ, RZ, 0x40000040 ;  /* 0x40000040ff097424 */ /* 0x000fe400078e00ff */
[C---:B------:R-:W-:Y:S02]  /*f1c0*/  VIADD R190, R4.reuse, 0x4 ;  /* 0x0000000404be7836 */ /* 0x040fe40000000000 */
[----:B------:R-:W-:Y:S02]  /*f1d0*/  IMAD.MOV.U32 R191, RZ, RZ, 0x40000040 ;  /* 0x40000040ffbf7424 */ /* 0x000fe400078e00ff */
[----:B------:R-:W-:Y:S02]  /*f1e0*/  VIADD R20, R4, 0x6 ;  /* 0x0000000604147836 */ /* 0x000fe40000000000 */
[----:B------:R-:W-:Y:S02]  /*f1f0*/  IMAD.MOV.U32 R21, RZ, RZ, 0x40000040 ;  /* 0x40000040ff157424 */ /* 0x000fe400078e00ff */
[----:B------:R-:W-:Y:S01]  /*f200*/  HGMMA.64x128x16.F32.BF16 R24, gdesc[UR4], RZ, !UPT, gsb0 ;  /* 0x01e00000041879f0 */ /* 0x000fe2000c0018ff */
[----:B------:R-:W-:Y:S01]  /*f210*/  R2UR UR4, R192 ;  /* 0x00000000c00472ca */ /* 0x000fe200000e0000 */
[----:B------:R-:W-:Y:S01]  /*f220*/  VIADD R14, R4, 0x400 ;  /* 0x00000400040e7836 */ /* 0x000fe20000000000 */
[----:B------:R-:W-:Y:S01]  /*f230*/  R2UR UR5, R193 ;  /* 0x00000000c10572ca */ /* 0x000fe200000e0000 */
[----:B------:R-:W-:Y:S01]  /*f240*/  IMAD.MOV.U32 R15, RZ, RZ, 0x40000040 ;  /* 0x40000040ff0f7424 */ /* 0x000fe200078e00ff */
[----:B------:R-:W-:Y:S01]  /*f250*/  R2UR UR6, R8 ;  /* 0x00000000080672ca */ /* 0x000fe200000e0000 */
[----:B------:R-:W-:Y:S01]  /*f260*/  VIADD R8, R94, 0x4 ;  /* 0x000000045e087836 */ /* 0x000fe20000000000 */
[----:B------:R-:W-:Y:S01]  /*f270*/  R2UR UR7, R9 ;  /* 0x00000000090772ca */ /* 0x000fe200000e0000 */
[----:B------:R-:W-:-:S02]  /*f280*/  IMAD.MOV.U32 R9, RZ, RZ, 0x40000040 ;  /* 0x40000040ff097424 */ /* 0x000fc400078e00ff */
[C---:B------:R-:W-:Y:S02]  /*f290*/  VIADD R12, R4.reuse, 0x402 ;  /* 0x00000402040c7836 */ /* 0x040fe40000000000 */
[----:B------:R-:W-:Y:S02]  /*f2a0*/  IMAD.MOV.U32 R13, RZ, RZ, 0x40000040 ;  /* 0x40000040ff0d7424 */ /* 0x000fe400078e00ff */
[----:B------:R-:W-:Y:S02]  /*f2b0*/  VIADD R10, R4, 0x404 ;  /* 0x00000404040a7836 */ /* 0x000fe40000000000 */
[----:B------:R-:W-:Y:S02]  /*f2c0*/  IMAD.MOV.U32 R11, RZ, RZ, 0x40000040 ;  /* 0x40000040ff0b7424 */ /* 0x000fe400078e00ff */
[----:B------:R-:W-:Y:S01]  /*f2d0*/  IMAD.MOV.U32 R95, RZ, RZ, 0x40000040 ;  /* 0x40000040ff5f7424 */ /* 0x000fe200078e00ff */
[----:B------:R-:W-:Y:S02]  /*f2e0*/  WARPGROUP.DEPBAR.LE gsb0, 0x0 ;  /* 0x00008000000079c5 */ /* 0x000fe40000010000 */
[----:B------:R-:W-:-:S06]  /*f2f0*/  WARPGROUP.ARRIVE ;  /* 0x00000000000079c5 */ /* 0x000fcc0000000000 */
[----:B------:R-:W-:Y:S01]  /*f300*/  HGMMA.64x128x16.F32.BF16 R24, gdesc[UR4], R24, gsb0 ;  /* 0x01e00000041879f0 */ /* 0x000fe20008001818 */
        /* <DEDUP_REMOVED lines=48> */
[----:B------:R-:W-:Y:S02]  /*f610*/  R2UR UR6, R94 ;  /* 0x000000005e0672ca */ /* 0x000fe400000e0000 */
[----:B------:R-:W-:Y:S01]  /*f620*/  R2UR UR7, R95 ;  /* 0x000000005f0772ca */ /* 0x000fe200000e0000 */
[----:B------:R-:W-:Y:S02]  /*f630*/  WARPGROUP.DEPBAR.LE gsb0, 0x0 ;  /* 0x00008000000079c5 */ /* 0x000fe40000010000 */
[----:B------:R-:W-:-:S10]  /*f640*/  WARPGROUP.ARRIVE ;  /* 0x00000000000079c5 */ /* 0x000fd40000000000 */
[----:B------:R-:W-:Y:S03]  /*f650*/  HGMMA.64x128x16.F32.BF16 R24, gdesc[UR4], R24, gsb0 ;  /* 0x01e00000041879f0 */ /* 0x000fe60008001818 */
[----:B------:R-:W-:Y:S02]  /*f660*/  WARPGROUP.DEPBAR.LE gsb0, 0x0 ;  /* 0x00008000000079c5 */ /* 0x000fe40000010000 */
[----:B------:R-:W-:Y:S05]  /*f670*/  @!P0 BRA `(.L_x_8330) ;  /* 0x0000000000048947 */ /* 0x000fea0003800000 */
[----:B------:R-:W-:Y:S01]  /*f680*/  BPT.TRAP 0x1 ;  /* 0x000000040000795c */ /* 0x000fe20000300000 */
.L_x_8330:
[----:B------:R-:W-:Y:S01]  /*f690*/  ULDC UR4, c[0x0][0x9d8] ;  /* 0x0002760000047ab9 */ /* 0x000fe20000000800 */
[----:B0-2---:R-:W-:Y:S02]  /*f6a0*/  VIADD R90, R90, 0x28840 ;  /* 0x000288405a5a7836 */ /* 0x005fe40000000000 */
[----:B------:R-:W-:Y:S01]  /*f6b0*/  FMUL.FTZ R6, R24, UR4 ;  /* 0x0000000418067c20 */ /* 0x000fe20008410000 */
[----:B----4-:R-:W-:Y:S01]  /*f6c0*/  FMUL.FTZ R89, R25, UR4 ;  /* 0x0000000419597c20 */ /* 0x010fe20008410000 */
[----:B------:R-:W0:Y:S01]  /*f6d0*/  LDC R24, c[0x0][0x448] ;  /* 0x00011200ff187b82 */ /* 0x000e220000000800 */
[----:B------:R-:W-:Y:S01]  /*f6e0*/  FMUL.FTZ R95, R33, UR4 ;  /* 0x00000004215f7c20 */ /* 0x000fe20008410000 */
[----:B------:R-:W-:Y:S01]  /*f6f0*/  FMUL.FTZ R33, R39, UR4 ;  /* 0x0000000427217c20 */ /* 0x000fe20008410000 */
[----:B------:R-:W-:Y:S01]  /*f700*/  FMUL.FTZ R39, R50, UR4 ;  /* 0x0000000432277c20 */ /* 0x000fe20008410000 */
[----:B------:R-:W-:Y:S01]  /*f710*/  FMUL.FTZ R50, R66, UR4 ;  /* 0x0000000442327c20 */ /* 0x000fe20008410000 */
[----:B------:R-:W-:Y:S01]  /*f720*/  FMUL.FTZ R66, R73, UR4 ;  /* 0x0000000449427c20 */ /* 0x000fe20008410000 */
[----:B------:R-:W-:-:S02]  /*f730*/  IMAD.IADD R73, R200, 0x1, R198 ;  /* 0x00000001c8497824 */ /* 0x000fc400078e02c6 */
[----:B------:R-:W-:Y:S01]  /*f740*/  FMUL.FTZ R104, R52, UR4 ;  /* 0x0000000434687c20 */ /* 0x000fe20008410000 */
[----:B------:R-:W-:Y:S01]  /*f750*/  FMUL.FTZ R52, R70, UR4 ;  /* 0x0000000446347c20 */ /* 0x000fe20008410000 */
[----:B------:R-:W-:Y:S01]  /*f760*/  FMUL.FTZ R70, R81, UR4 ;  /* 0x0000000451467c20 */ /* 0x000fe20008410000 */
[----:B------:R-:W-:Y:S01]  /*f770*/  FMUL.FTZ R3, R27, UR4 ;  /* 0x000000041b037c20 */ /* 0x000fe20008410000 */
[----:B------:R-:W-:Y:S01]  /*f780*/  FMUL.FTZ R97, R37, UR4 ;  /* 0x0000000425617c20 */ /* 0x000fe20008410000 */
[----:B------:R-:W-:Y:S01]  /*f790*/  FMUL.FTZ R101, R45, UR4 ;  /* 0x000000042d657c20 */ /* 0x000fe20008410000 */
[----:B------:R-:W-:Y:S01]  /*f7a0*/  FMUL.FTZ R37, R46, UR4 ;  /* 0x000000042e257c20 */ /* 0x000fe20008410000 */
        /* <DEDUP_REMOVED lines=10> */
[----:B0-----:R-:W-:Y:S01]  /*f850*/  ISETP.NE.AND P1, PT, R24, 0x1, PT ;  /* 0x000000011800780c */ /* 0x001fe20003f25270 */
        /* <DEDUP_REMOVED lines=12> */
[----:B------:R-:W0:Y:S01]  /*f920*/  @P1 LDC R24, c[0x0][0x44c] ;  /* 0x00011300ff181b82 */ /* 0x000e220000000800 */
[----:B------:R-:W-:Y:S01]  /*f930*/  FMUL.FTZ R61, R65, UR4 ;  /* 0x00000004413d7c20 */ /* 0x000fe20008410000 */
[----:B------:R-:W-:Y:S01]  /*f940*/  FMUL.FTZ R56, R78, UR4 ;  /* 0x000000044e387c20 */ /* 0x000fe20008410000 */
[----:B------:R-:W-:Y:S01]  /*f950*/  FMUL.FTZ R35, R42, UR4 ;  /* 0x000000042a237c20 */ /* 0x000fe20008410000 */
[----:B------:R-:W-:Y:S01]  /*f960*/  FMUL.FTZ R34, R43, UR4 ;  /* 0x000000042b227c20 */ /* 0x000fe20008410000 */
[----:B------:R-:W-:Y:S01]  /*f970*/  FMUL.FTZ R100, R44, UR4 ;  /* 0x000000042c647c20 */ /* 0x000fe20008410000 */
[----:B------:R-:W-:Y:S01]  /*f980*/  FMUL.FTZ R102, R48, UR4 ;  /* 0x0000000430667c20 */ /* 0x000fe20008410000 */
[----:B------:R-:W-:Y:S01]  /*f990*/  FMUL.FTZ R105, R53, UR4 ;  /* 0x0000000435697c20 */ /* 0x000fe20008410000 */
[----:B------:R-:W1:Y:S01]  /*f9a0*/  @P1 LDC R25, c[0x0][0x450] ;  /* 0x00011400ff191b82 */ /* 0x000e620000000800 */
        /* <DEDUP_REMOVED lines=15> */
[----:B0-----:R-:W-:-:S04]  /*faa0*/  @P1 IMAD.HI.U32 R24, R73, R24, RZ ;  /* 0x0000001849181227 */ /* 0x001fc800078e00ff */
[----:B------:R-:W-:Y:S01]  /*fab0*/  FMUL.FTZ R55, R79, UR4 ;  /* 0x000000044f377c20 */ /* 0x000fe20008410000 */
[----:B------:R-:W-:Y:S01]  /*fac0*/  FMUL.FTZ R69, R80, UR4 ;  /* 0x0000000450457c20 */ /* 0x000fe20008410000 */
[----:B------:R-:W-:Y:S01]  /*fad0*/  FMUL.FTZ R57, R82, UR4 ;  /* 0x0000000452397c20 */ /* 0x000fe20008410000 */
[----:B------:R-:W-:Y:S01]  /*fae0*/  FMUL.FTZ R42, R83, UR4 ;  /* 0x00000004532a7c20 */ /* 0x000fe20008410000 */
[----:B------:R-:W-:Y:S01]  /*faf0*/  FMUL.FTZ R71, R84, UR4 ;  /* 0x0000000454477c20 */ /* 0x000fe20008410000 */
[----:B------:R-:W-:Y:S01]  /*fb00*/  FMUL.FTZ R72, R85, UR4 ;  /* 0x0000000455487c20 */ /* 0x000fe20008410000 */
[----:B------:R-:W-:Y:S01]  /*fb10*/  FMUL.FTZ R43, R86, UR4 ;  /* 0x00000004562b7c20 */ /* 0x000fe20008410000 */
[----:B-1----:R-:W-:Y:S01]  /*fb20*/  @P1 SHF.R.U32.HI R73, RZ, R25, R24 ;  /* 0x00000019ff491219 */ /* 0x002fe20000011618 */
[----:B------:R-:W-:Y:S01]  /*fb30*/  FMUL.FTZ R44, R87, UR4 ;  /* 0x00000004572c7c20 */ /* 0x000fe20008410000 */
[----:B------:R-:W0:Y:S01]  /*fb40*/  LDC.64 R24, c[0x0][0x9e0] ;  /* 0x00027800ff187b82 */ /* 0x000e220000000a00 */
[C---:B------:R-:W-:Y:S01]  /*fb50*/  IADD3 R27, -R189.reuse, 0x1, R78 ;  /* 0x00000001bd1b7810 */ /* 0x040fe20007ffe14e */
[----:B------:R-:W1:Y:S01]  /*fb60*/  MUFU.TANH R6, R6 ;  /* 0x0000000600067308 */ /* 0x000e620000002400 */
[----:B------:R-:W2:Y:S01]  /*fb70*/  SHFL.IDX PT, R81, R73, RZ, 0x1c1f ;  /* 0x001c1fff49517589 */ /* 0x000ea200000e0000 */
[----:B------:R-:W-:Y:S01]  /*fb80*/  IMAD.U32 R75, RZ, RZ, UR38 ;  /* 0x00000026ff4b7e24 */ /* 0x000fe2000f8e00ff */
[----:B------:R-:W-:Y:S01]  /*fb90*/  ULDC UR52, c[0x0][0x9dc] ;  /* 0x0002770000347ab9 */ /* 0x000fe20000000800 */
[----:B------:R-:W-:Y:S01]  /*fba0*/  IADD3 R27, -R194, R27, R196 ;  /* 0x0000001bc21b7210 */ /* 0x000fe20007ffe1c4 */
[----:B------:R-:W-:Y:S01]  /*fbb0*/  ULOP3.LUT UR52, URZ, UR52, URZ, 0x33, !UPT ;  /* 0x000000343f347292 */ /* 0x000fe2000f8e333f */
[----:B------:R-:W-:-:S02]  /*fbc0*/  IADD3 R77, -R189, R196, R78 ;  /* 0x000000c4bd4d7210 */ /* 0x000fc40007ffe14e */
[----:B------:R-:W3:Y:S01]  /*fbd0*/  MUFU.TANH R89, R89 ;  /* 0x0000005900597308 */ /* 0x000ee20000002400 */
[----:B------:R-:W-:Y:S02]  /*fbe0*/  PRMT R90, R75, 0x654, R90 ;  /* 0x000006544b5a7816 */ /* 0x000fe4000000005a */
[----:B------:R-:W-:Y:S01]  /*fbf0*/  VIADD R75, R27, UR52 ;  /* 0x000000341b4b7c36 */ /* 0x000fe20008000000 */
[----:B------:R-:W-:Y:S01]  /*fc00*/  LEA R76, R88, 0xffffff80, 0x7 ;  /* 0xffffff80584c7811 */ /* 0x000fe200078e38ff */
[----:B------:R4:W-:Y:S03]  /*fc10*/  SYNCS.ARRIVE.TRANS64.RED.A1T0 RZ, [R90+URZ], RZ ;  /* 0x000000ff5aff79a7 */ /* 0x0009e6000810043f */
[----:B------:R-:W0:Y:S02]  /*fc20*/  MUFU.TANH R0, R0 ;  /* 0x0000000000007308 */ /* 0x000e240000002400 */
[----:B0-----:R-:W-:Y:S01]  /*fc30*/  ISETP.GE.AND P2, PT, R25, 0x1, PT ;  /* 0x000000011900780c */ /* 0x001fe20003f46270 */
[----:B------:R-:W-:-:S05]  /*fc40*/  IMAD.IADD R80, R27, 0x1, R24 ;  /* 0x000000011b507824 */ /* 0x000fca00078e0218 */
[----:B------:R-:W0:Y:S01]  /*fc50*/  MUFU.TANH R3, R3 ;  /* 0x0000000300037308 */ /* 0x000e220000002400 */
[----:B--2---:R-:W-:Y:S01]  /*fc60*/  IMAD.IADD R79, R75, 0x1, R81 ;  /* 0x000000014b4f7824 */ /* 0x004fe200078e0251 */
[----:B------:R-:W-:-:S06]  /*fc70*/  VIADDMNMX R82, R81, R80, R77, PT ;  /* 0x0000005051527246 */ /* 0x000fcc000380014d */
[----:B------:R-:W2:Y:S08]  /*fc80*/  MUFU.TANH R91, R91 ;  /* 0x0000005b005b7308 */ /* 0x000eb00000002400 */
        /* <DEDUP_REMOVED lines=59> */
[----:B-1234-:R-:W-:Y:S05]  /*10040*/  @!P2 BRA `(.L_x_8331) ;  /* 0x000000000050a947 */ /* 0x01efea0003800000 */
        /* <DEDUP_REMOVED lines=11> */
.L_x_8333:
[----:B------:R-:W-:-:S13]  /*10100*/  ISETP.NE.AND P3, PT, R25, 0x1, PT ;  /* 0x000000011900780c */ /* 0x000fda0003f65270 */
[----:B------:R-:W1:Y:S02]  /*10110*/  @P3 LDC.64 R26, c[0x0][0x9e8] ;  /* 0x00027a00ff1a3b82 */ /* 0x000e640000000a00 */
[----:B-1----:R-:W-:-:S05]  /*10120*/  @P3 IMAD.HI.U32 R26, R81, R26, RZ ;  /* 0x0000001a511a3227 */ /* 0x002fca00078e00ff */
[----:B------:R-:W-:-:S07]  /*10130*/  @P3 SHF.R.U32.HI R81, RZ, R27, R26 ;  /* 0x0000001bff513219 */ /* 0x000fce000001161a */
.L_x_8334:
[----:B------:R-:W-:Y:S05]  /*10140*/  BSYNC B0 ;  /* 0x0000000000007941 */ /* 0x000fea0003800000 */
.L_x_8332:
[----:B------:R-:W-:-:S04]  /*10150*/  IMAD R26, R81, R25, -R76 ;  /* 0x00000019511a7224 */ /* 0x000fc800078e0a4c */
[----:B------:R-:W-:-:S05]  /*10160*/  IMAD.IADD R26, R26, 0x1, -R189 ;  /* 0x000000011a1a7824 */ /* 0x000fca00078e0abd */
[----:B------:R-:W-:Y:S02]  /*10170*/  VIMNMX R79, R79, R26, !PT ;  /* 0x0000001a4f4f7248 */ /* 0x000fe40007fe0100 */
[----:B------:R-:W-:-:S07]  /*10180*/  VIADDMNMX R82, R26, R25, R82, PT ;  /* 0x000000191a527246 */ /* 0x000fce0003800152 */
.L_x_8331:
[C---:B------:R-:W-:Y:S01]  /*10190*/  ISETP.GE.AND P3, PT, R78.reuse, 0x2, PT ;  /* 0x000000024e00780c */ /* 0x040fe20003f66270 */
[----:B------:R-:W1:Y:S01]  /*101a0*/  SHFL.IDX PT, R73, R73, 0x1, 0x1c1f ;  /* 0x003c1f0049497f89 */ /* 0x000e6200000e0000 */
[----:B------:R-:W-:Y:S02]  /*101b0*/  ISETP.GE.AND P5, PT, R78, 0x9, PT ;  /* 0x000000094e00780c */ /* 0x000fe40003fa6270 */
[----:B------:R-:W-:Y:S02]  /*101c0*/  ISETP.GT.AND P4, PT, R79, 0x1, !P3 ;  /* 0x000000014f00780c */ /* 0x000fe40005f84270 */
[----:B------:R-:W-:Y:S02]  /*101d0*/  P2R R81, PR, RZ, 0x20 ;  /* 0x00000020ff517803 */ /* 0x000fe40000000000 */
[----:B------:R-:W-:-:S04]  /*101e0*/  ISETP.LT.OR P4, PT, R82, 0x2, P4 ;  /* 0x000000025200780c */ /* 0x000fc80002781670 */
[----:B------:R-:W-:Y:S02]  /*101f0*/  FSEL R89, R89, -INF , !P4 ;  /* 0xff80000059597808 */ /* 0x000fe40006000000 */
[----:B------:R-:W-:Y:S02]  /*10200*/  ISETP.GT.AND P4, PT, R79, 0x8, !P5 ;  /* 0x000000084f00780c */ /* 0x000fe40006f84270 */
[----:B------:R-:W-:Y:S02]  /*10210*/  ISETP.GE.AND P5, PT, R78, 0xa, PT ;  /* 0x0000000a4e00780c */ /* 0x000fe40003fa6270 */
[----:B------:R-:W-:Y:S02]  /*10220*/  ISETP.LT.OR P4, PT, R82, 0x9, P4 ;  /* 0x000000095200780c */ /* 0x000fe40002781670 */
[----:B------:R-:W-:Y:S02]  /*10230*/  P2R R83, PR, RZ, 0x20 ;  /* 0x00000020ff537803 */ /* 0x000fe40000000000 */
[----:B------:R-:W-:-:S02]  /*10240*/  FSEL R91, R91, -INF , !P4 ;  /* 0xff8000005b5b7808 */ /* 0x000fc40006000000 */
[C---:B------:R-:W-:Y:S02]  /*10250*/  ISETP.GT.AND P4, PT, R79.reuse, 0x9, !P5 ;  /* 0x000000094f00780c */ /* 0x040fe40006f84270 */
[----:B------:R-:W-:Y:S02]  /*10260*/  ISETP.GE.AND P5, PT, R78, 0x11, PT ;  /* 0x000000114e00780c */ /* 0x000fe40003fa6270 */
[----:B------:R-:W-:Y:S02]  /*10270*/  ISETP.LT.OR P4, PT, R82, 0xa, P4 ;  /* 0x0000000a5200780c */ /* 0x000fe40002781670 */
[----:B------:R-:W-:Y:S02]  /*10280*/  P2R R84, PR, RZ, 0x20 ;  /* 0x00000020ff547803 */ /* 0x000fe40000000000 */
[----:B0-----:R-:W-:Y:S02]  /*10290*/  FSEL R92, R92, -INF , !P4 ;  /* 0xff8000005c5c7808 */ /* 0x001fe40006000000 */
[----:B------:R-:W-:-:S02]  /*102a0*/  ISETP.GT.AND P4, PT, R79, 0x10, !P5 ;  /* 0x000000104f00780c */ /* 0x000fc40006f84270 */
[----:B------:R-:W-:Y:S02]  /*102b0*/  ISETP.GE.AND P5, PT, R78, 0x12, PT ;  /* 0x000000124e00780c */ /* 0x000fe40003fa6270 */
[----:B------:R-:W-:Y:S02]  /*102c0*/  ISETP.LT.OR P4, PT, R82, 0x11, P4 ;  /* 0x000000115200780c */ /* 0x000fe40002781670 */
[----:B------:R-:W-:Y:S02]  /*102d0*/  P2R R85, PR, RZ, 0x20 ;  /* 0x00000020ff557803 */ /* 0x000fe40000000000 */
[----:B------:R-:W-:Y:S02]  /*102e0*/  FSEL R94, R94, -INF , !P4 ;  /* 0xff8000005e5e7808 */ /* 0x000fe40006000000 */
[----:B------:R-:W-:Y:S02]  /*102f0*/  ISETP.GT.AND P4, PT, R79, 0x11, !P5 ;  /* 0x000000114f00780c */ /* 0x000fe40006f84270 */
[----:B------:R-:W-:-:S02]  /*10300*/  ISETP.GE.AND P5, PT, R78, 0x19, PT ;  /* 0x000000194e00780c */ /* 0x000fc40003fa6270 */
[----:B------:R-:W-:Y:S02]  /*10310*/  ISETP.LT.OR P4, PT, R82, 0x12, P4 ;  /* 0x000000125200780c */ /* 0x000fe40002781670 */
[----:B------:R-:W-:Y:S02]  /*10320*/  P2R R126, PR, RZ, 0x20 ;  /* 0x00000020ff7e7803 */ /* 0x000fe40000000000 */
[----:B------:R-:W-:Y:S02]  /*10330*/  FSEL R95, R95, -INF , !P4 ;  /* 0xff8000005f5f7808 */ /* 0x000fe40006000000 */
[----:B------:R-:W-:Y:S02]  /*10340*/  ISETP.GT.AND P4, PT, R79, 0x18, !P5 ;  /* 0x000000184f00780c */ /* 0x000fe40006f84270 */
[----:B------:R-:W-:Y:S02]  /*10350*/  ISETP.GE.AND P5, PT, R78, 0x1a, PT ;  /* 0x0000001a4e00780c */ /* 0x000fe40003fa6270 */
[----:B------:R-:W-:-:S02]  /*10360*/  ISETP.LT.OR P4, PT, R82, 0x19, P4 ;  /* 0x000000195200780c */ /* 0x000fc40002781670 */
[----:B------:R-:W-:Y:S02]  /*10370*/  P2R R86, PR, RZ, 0x20 ;  /* 0x00000020ff567803 */ /* 0x000fe40000000000 */
[----:B------:R-:W-:Y:S02]  /*10380*/  FSEL R96, R96, -INF , !P4 ;  /* 0xff80000060607808 */ /* 0x000fe40006000000 */
[----:B------:R-:W-:Y:S02]  /*10390*/  ISETP.GT.AND P4, PT, R79, 0x19, !P5 ;  /* 0x000000194f00780c */ /* 0x000fe40006f84270 */
[----:B------:R-:W-:Y:S02]  /*103a0*/  ISETP.GE.AND P5, PT, R78, 0x21, PT ;  /* 0x000000214e00780c */ /* 0x000fe40003fa6270 */
[----:B------:R-:W-:Y:S02]  /*103b0*/  ISETP.LT.OR P4, PT, R82, 0x1a, P4 ;  /* 0x0000001a5200780c */ /* 0x000fe40002781670 */
[----:B------:R-:W-:-:S02]  /*103c0*/  P2R R87, PR, RZ, 0x20 ;  /* 0x00000020ff577803 */ /* 0x000fc40000000000 */
[----:B------:R-:W-:Y:S02]  /*103d0*/  FSEL R97, R97, -INF , !P4 ;  /* 0xff80000061617808 */ /* 0x000fe40006000000 */
[----:B------:R-:W-:Y:S02]  /*103e0*/  ISETP.GT.AND P4, PT, R79, 0x20, !P5 ;  /* 0x000000204f00780c */ /* 0x000fe40006f84270 */
[----:B------:R-:W-:Y:S02]  /*103f0*/  ISETP.GE.AND P5, PT, R78, 0x22, PT ;  /* 0x000000224e00780c */ /* 0x000fe40003fa6270 */
[----:B------:R-:W-:Y:S02]  /*10400*/  ISETP.LT.OR P4, PT, R82, 0x21, P4 ;  /* 0x000000215200780c */ /* 0x000fe40002781670 */
[----:B------:R-:W-:Y:S02]  /*10410*/  P2R R90, PR, RZ, 0x20 ;  /* 0x00000020ff5a7803 */ /* 0x000fe40000000000 */
[----:B------:R-:W-:-:S02]  /*10420*/  FSEL R98, R98, -INF , !P4 ;  /* 0xff80000062627808 */ /* 0x000fc40006000000 */
[----:B------:R-:W-:Y:S02]  /*10430*/  ISETP.GT.AND P4, PT, R79, 0x21, !P5 ;  /* 0x000000214f00780c */ /* 0x000fe40006f84270 */
[----:B------:R-:W-:Y:S02]  /*10440*/  ISETP.GE.AND P5, PT, R78, 0x29, PT ;  /* 0x000000294e00780c */ /* 0x000fe40003fa6270 */
[----:B------:R-:W-:Y:S02]  /*10450*/  ISETP.LT.OR P4, PT, R82, 0x22, P4 ;  /* 0x000000225200780c */ /* 0x000fe40002781670 */
[----:B------:R-:W-:Y:S02]  /*10460*/  P2R R108, PR, RZ, 0x20 ;  /* 0x00000020ff6c7803 */ /* 0x000fe40000000000 */
[----:B------:R-:W-:Y:S02]  /*10470*/  FSEL R99, R99, -INF , !P4 ;  /* 0xff80000063637808 */ /* 0x000fe40006000000 */
        /* <DEDUP_REMOVED lines=89> */
[----:B------:R-:W-:Y:S02]  /*10a10*/  FSEL R68, R68, -INF , !P4 ;  /* 0xff80000044447808 */ /* 0x000fe40006000000 */
        /* <DEDUP_REMOVED lines=10> */
[----:B------:R-:W-:Y:S01]  /*10ac0*/  FSEL R58, R71, -INF , !P6 ;  /* 0xff800000473a7808 */ /* 0x000fe20007000000 */
[----:B-1----:R-:W-:Y:S01]  /*10ad0*/  IMAD.IADD R71, R75, 0x1, R73 ;  /* 0x000000014b477824 */ /* 0x002fe200078e0249 */
        /* <DEDUP_REMOVED lines=10> */
[----:B------:R-:W-:Y:S01]  /*10b80*/  VIADDMNMX R72, R73, R80, R77, PT ;  /* 0x0000005049487246 */ /* 0x000fe2000380014d */
[----:B------:R-:W-:Y:S06]  /*10b90*/  @!P2 BRA `(.L_x_8335) ;  /* 0x000000000050a947 */ /* 0x000fec0003800000 */
        /* <DEDUP_REMOVED lines=11> */
.L_x_8337:
[----:B------:R-:W-:-:S13]  /*10c50*/  ISETP.NE.AND P6, PT, R25, 0x1, PT ;  /* 0x000000011900780c */ /* 0x000fda0003fc5270 */
[----:B------:R-:W0:Y:S02]  /*10c60*/  @P6 LDC.64 R26, c[0x0][0x9e8] ;  /* 0x00027a00ff1a6b82 */ /* 0x000e240000000a00 */
[----:B0-----:R-:W-:-:S05]  /*10c70*/  @P6 IMAD.HI.U32 R26, R73, R26, RZ ;  /* 0x0000001a491a6227 */ /* 0x001fca00078e00ff */
[----:B------:R-:W-:-:S07]  /*10c80*/  @P6 SHF.R.U32.HI R73, RZ, R27, R26 ;  /* 0x0000001bff496219 */ /* 0x000fce000001161a */
.L_x_8338:
[----:B------:R-:W-:Y:S05]  /*10c90*/  BSYNC B0 ;  /* 0x0000000000007941 */ /* 0x000fea0003800000 */
.L_x_8336:
[----:B------:R-:W-:-:S04]  /*10ca0*/  IMAD R76, R73, R25, -R76 ;  /* 0x00000019494c7224 */ /* 0x000fc800078e0a4c */
[----:B------:R-:W-:-:S05]  /*10cb0*/  IMAD.IADD R76, R76, 0x1, -R189 ;  /* 0x000000014c4c7824 */ /* 0x000fca00078e0abd */
[----:B------:R-:W-:Y:S02]  /*10cc0*/  VIMNMX R71, R71, R76, !PT ;  /* 0x0000004c47477248 */ /* 0x000fe40007fe0100 */
[----:B------:R-:W-:-:S07]  /*10cd0*/  VIADDMNMX R72, R76, R25, R72, PT ;  /* 0x000000194c487246 */ /* 0x000fce0003800148 */
.L_x_8335:
[----:B------:R-:W-:Y:S01]  /*10ce0*/  ISETP.GT.AND P3, PT, R71, 0x1, !P3 ;  /* 0x000000014700780c */ /* 0x000fe20005f64270 */
[----:B------:R-:W-:Y:S01]  /*10cf0*/  ULDC UR51, c[0x0][0x988] ;  /* 0x0002620000337ab9 */ /* 0x000fe20000000800 */
        /* <DEDUP_REMOVED lines=29> */
[C---:B------:R-:W-:Y:S02]  /*10ed0*/  ISETP.LT.OR P3, PT, R72.reuse, 0x12, P3 ;  /* 0x000000124800780c */ /* 0x040fe40001f61670 */
[----:B------:R-:W-:Y:S02]  /*10ee0*/  FMNMX.FTZ R27, R103, R26, !PT ;  /* 0x0000001a671b7209 */ /* 0x000fe40007810000 */
[----:B------:R-:W-:Y:S02]  /*10ef0*/  FSEL R31, R31, -INF , !P3 ;  /* 0xff8000001f1f7808 */ /* 0x000fe40005800000 */
        /* <DEDUP_REMOVED lines=45> */
[----:B------:R-:W-:Y:S01]  /*111d0*/  ISETP.GT.AND P4, PT, R71, 0x71, !P4 ;  /* 0x000000714700780c */ /* 0x000fe20006784270 */
[----:B------:R-:W0:Y:S01]  /*111e0*/  SHFL.BFLY PT, R26, R27, 0x2, 0x1f ;  /* 0x0c401f001b1a7f89 */ /* 0x000e2200000e0000 */
[----:B------:R-:W-:Y:S02]  /*111f0*/  FSEL R39, R39, -INF , !P3 ;  /* 0xff80000027277808 */ /* 0x000fe40005800000 */
[----:B------:R-:W-:Y:S02]  /*11200*/  ISETP.NE.AND P3, PT, R111, RZ, PT ;  /* 0x000000ff6f00720c */ /* 0x000fe40003f65270 */
[C---:B------:R-:W-:Y:S02]  /*11210*/  ISETP.GT.AND P5, PT, R71.reuse, 0x78, !P5 ;  /* 0x000000784700780c */ /* 0x040fe40006fa4270 */
[----:B------:R-:W-:Y:S02]  /*11220*/  ISETP.GT.AND P3, PT, R71, 0x31, !P3 ;  /* 0x000000314700780c */ /* 0x000fe40005f64270 */
[----:B------:R-:W-:-:S02]  /*11230*/  ISETP.LT.OR P4, PT, R72, 0x72, P4 ;  /* 0x000000724800780c */ /* 0x000fc40002781670 */
[C---:B------:R-:W-:Y:S02]  /*11240*/  ISETP.LT.OR P3, PT, R72.reuse, 0x32, P3 ;  /* 0x000000324800780c */ /* 0x040fe40001f61670 */
[----:B------:R-:W-:Y:S02]  /*11250*/  ISETP.LT.OR P5, PT, R72, 0x79, P5 ;  /* 0x000000794800780c */ /* 0x000fe40002fa1670 */
[----:B------:R-:W-:Y:S02]  /*11260*/  FSEL R38, R38, -INF , !P3 ;  /* 0xff80000026267808 */ /* 0x000fe40005800000 */
[----:B------:R-:W-:Y:S02]  /*11270*/  ISETP.NE.AND P3, PT, R112, RZ, PT ;  /* 0x000000ff7000720c */ /* 0x000fe40003f65270 */
[----:B------:R-:W-:Y:S02]  /*11280*/  FSEL R42, R42, -INF , !P4 ;  /* 0xff8000002a2a7808 */ /* 0x000fe40006000000 */
[----:B------:R-:W-:-:S02]  /*11290*/  ISETP.GT.AND P3, PT, R71, 0x38, !P3 ;  /* 0x000000384700780c */ /* 0x000fc40005f64270 */
[----:B0-----:R-:W-:Y:S02]  /*112a0*/  FMNMX.FTZ R26, R27, R26, !PT ;  /* 0x0000001a1b1a7209 */ /* 0x001fe40007810000 */
[----:B------:R-:W-:-:S03]  /*112b0*/  ISETP.LT.OR P3, PT, R72, 0x39, P3 ;  /* 0x000000394800780c */ /* 0x000fc60001f61670 */
[----:B------:R-:W0:Y:S01]  /*112c0*/  SHFL.BFLY PT, R217, R26, 0x1, 0x1f ;  /* 0x0c201f001ad97f89 */ /* 0x000e2200000e0000 */
[----:B------:R-:W-:Y:S02]  /*112d0*/  FSEL R41, R41, -INF , !P3 ;  /* 0xff80000029297808 */ /* 0x000fe40005800000 */
[----:B------:R-:W-:-:S04]  /*112e0*/  ISETP.NE.AND P3, PT, R113, RZ, PT ;  /* 0x000000ff7100720c */ /* 0x000fc80003f65270 */
[----:B------:R-:W-:-:S04]  /*112f0*/  ISETP.GT.AND P3, PT, R71, 0x39, !P3 ;  /* 0x000000394700780c */ /* 0x000fc80005f64270 */
[----:B------:R-:W-:-:S04]  /*11300*/  ISETP.LT.OR P3, PT, R72, 0x3a, P3 ;  /* 0x0000003a4800780c */ /* 0x000fc80001f61670 */
[----:B------:R-:W-:Y:S02]  /*11310*/  FSEL R40, R40, -INF , !P3 ;  /* 0xff80000028287808 */ /* 0x000fe40005800000 */
[----:B------:R-:W-:-:S04]  /*11320*/  ISETP.NE.AND P3, PT, R114, RZ, PT ;  /* 0x000000ff7200720c */ /* 0x000fc80003f65270 */
[----:B------:R-:W-:Y:S02]  /*11330*/  ISETP.GT.AND P3, PT, R71, 0x40, !P3 ;  /* 0x000000404700780c */ /* 0x000fe40005f64270 */
[----:B0-----:R-:W-:Y:S02]  /*11340*/  FMNMX.FTZ R217, R26, R217, !PT ;  /* 0x000000d91ad97209 */ /* 0x001fe40007810000 */
[----:B------:R-:W-:-:S03]  /*11350*/  ISETP.LT.OR P3, PT, R72, 0x41, P3 ;  /* 0x000000414800780c */ /* 0x000fc60001f61670 */
[----:B------:R-:W-:Y:S01]  /*11360*/  FMUL.FTZ R81, R217, UR51 ;  /* 0x00000033d9517c20 */ /* 0x000fe20008410000 */
[----:B------:R-:W-:Y:S02]  /*11370*/  FSEL R46, R46, -INF , !P3 ;  /* 0xff8000002e2e7808 */ /* 0x000fe40005800000 */
[----:B------:R-:W-:Y:S02]  /*11380*/  ISETP.GT.AND P3, PT, R71, 0x41, !P6 ;  /* 0x000000414700780c */ /* 0x000fe40007764270 */
[----:B------:R-:W-:Y:S02]  /*11390*/  ISETP.NE.AND P6, PT, R128, RZ, PT ;  /* 0x000000ff8000720c */ /* 0x000fe40003fc5270 */
        /* <DEDUP_REMOVED lines=44> */
[----:B------:R-:W-:-:S04]  /*11660*/  ISETP.LT.OR P3, PT, R72, 0x71, P3 ;  /* 0x000000714800780c */ /* 0x000fc80001f61670 */
[----:B------:R-:W-:Y:S02]  /*11670*/  FSEL R57, R57, -INF , !P3 ;  /* 0xff80000039397808 */ /* 0x000fe40005800000 */
[----:B------:R-:W-:-:S04]  /*11680*/  FSETP.NEU.FTZ.AND P3, PT, R217, -INF , PT ;  /* 0xff800000d900780b */ /* 0x000fc80003f7d000 */
[----:B------:R-:W-:Y:S02]  /*11690*/  FSEL R81, R81, RZ, P3 ;  /* 0x000000ff51517208 */ /* 0x000fe40001800000 */
[----:B------:R-:W-:Y:S02]  /*116a0*/  ISETP.GT.AND P3, PT, R71, RZ, !P6 ;  /* 0x000000ff4700720c */ /* 0x000fe40007764270 */
[----:B------:R-:W-:Y:S01]  /*116b0*/  ISETP.NE.AND P6, PT, R78, RZ, PT ;  /* 0x000000ff4e00720c */ /* 0x000fe20003fc5270 */
[--C-:B------:R-:W-:Y:S01]  /*116c0*/  FFMA.FTZ R27, R89, UR51, -R81.reuse ;  /* 0x00000033591b7c23 */ /* 0x100fe20008010851 */
[----:B------:R-:W-:Y:S01]  /*116d0*/  ISETP.LT.OR P3, PT, R72, 0x1, P3 ;  /* 0x000000014800780c */ /* 0x000fe20001f61670 */
[--C-:B------:R-:W-:Y:S01]  /*116e0*/  FFMA.FTZ R166, R62, UR51, -R81.reuse ;  /* 0x000000333ea67c23 */ /* 0x100fe20008010851 */
[--C-:B------:R-:W-:Y:S01]  /*116f0*/  FFMA.FTZ R180, R74, UR51, -R81.reuse ;  /* 0x000000334ab47c23 */ /* 0x100fe20008010851 */
[--C-:B------:R-:W-:Y:S01]  /*11700*/  FFMA.FTZ R182, R91, UR51, -R81.reuse ;  /* 0x000000335bb67c23 */ /* 0x100fe20008010851 */
[----:B------:R-:W-:Y:S01]  /*11710*/  FSEL R0, R0, -INF , !P3 ;  /* 0xff80000000007808 */ /* 0x000fe20005800000 */
[----:B------:R-:W-:Y:S01]  /*11720*/  MUFU.EX2 R27, R27 ;  /* 0x0000001b001b7308 */ /* 0x000fe20000000800 */
[----:B------:R-:W-:Y:S01]  /*11730*/  ISETP.GT.AND P3, PT, R71, 0x79, !P6 ;  /* 0x000000794700780c */ /* 0x000fe20007764270 */
[--C-:B------:R-:W-:Y:S01]  /*11740*/  FFMA.FTZ R73, R92, UR51, -R81.reuse ;  /* 0x000000335c497c23 */ /* 0x100fe20008010851 */
[----:B------:R-:W-:Y:S01]  /*11750*/  FMNMX.FTZ R75, R0, R3, !PT ;  /* 0x00000003004b7209 */ /* 0x000fe20007810000 */
[--C-:B------:R-:W-:Y:S01]  /*11760*/  FFMA.FTZ R154, R58, UR51, -R81.reuse ;  /* 0x000000333a9a7c23 */ /* 0x100fe20008010851 */
[----:B------:R-:W-:Y:S01]  /*11770*/  ISETP.LT.OR P3, PT, R72, 0x7a, P3 ;  /* 0x0000007a4800780c */ /* 0x000fe20001f61670 */
[--C-:B------:R-:W-:Y:S01]  /*11780*/  FFMA.FTZ R176, R94, UR51, -R81.reuse ;  /* 0x000000335eb07c23 */ /* 0x100fe20008010851 */
[----:B------:R-:W-:Y:S01]  /*11790*/  FMNMX.FTZ R26, R28, R75, !PT ;  /* 0x0000004b1c1a7209 */ /* 0x000fe20007810000 */
[----:B------:R-:W0:Y:S01]  /*117a0*/  MUFU.EX2 R180, R180 ;  /* 0x000000b400b47308 */ /* 0x000e220000000800 */
[----:B------:R-:W-:Y:S01]  /*117b0*/  FSEL R44, R44, -INF , !P3 ;  /* 0xff8000002c2c7808 */ /* 0x000fe20005800000 */
        /* <DEDUP_REMOVED lines=35> */
[----:B------:R-:W3:Y:S01]  /*119f0*/  MUFU.EX2 R176, R176 ;  /* 0x000000b000b07308 */ /* 0x000ee20000000800 */
[----:B------:R-:W-:Y:S01]  /*11a00*/  IMAD.MOV.U32 R60, RZ, RZ, R198 ;  /* 0x000000ffff3c7224 */ /* 0x000fe200078e00c6 */
[----:B------:R-:W-:-:S04]  /*11a10*/  FMNMX.FTZ R83, R39, R26, !PT ;  /* 0x0000001a27537209 */ /* 0x000fc80007810000 */
[----:B------:R-:W-:Y:S02]  /*11a20*/  FMNMX.FTZ R26, R38, R83, !PT ;  /* 0x00000053261a7209 */ /* 0x000fe40007810000 */
[----:B------:R-:W4:Y:S02]  /*11a30*/  MUFU.EX2 R75, R95 ;  /* 0x0000005f004b7308 */ /* 0x000f240000000800 */
[----:B------:R-:W-:-:S04]  /*11a40*/  FMNMX.FTZ R83, R41, R26, !PT ;  /* 0x0000001a29537209 */ /* 0x000fc80007810000 */
[----:B------:R-:W-:Y:S02]  /*11a50*/  FMNMX.FTZ R83, R40, R83, !PT ;  /* 0x0000005328537209 */ /* 0x000fe40007810000 */
[----:B------:R-:W5:Y:S02]  /*11a60*/  MUFU.EX2 R178, R178 ;  /* 0x000000b200b27308 */ /* 0x000f640000000800 */
[----:B------:R-:W-:-:S04]  /*11a70*/  FMNMX.FTZ R26, R46, R83, !PT ;  /* 0x000000532e1a7209 */ /* 0x000fc80007810000 */
[----:B------:R-:W-:Y:S02]  /*11a80*/  FMNMX.FTZ R85, R45, R26, !PT ;  /* 0x0000001a2d557209 */ /* 0x000fe40007810000 */
[----:B------:R-:W5:Y:S02]  /*11a90*/  MUFU.EX2 R77, R77 ;  /* 0x0000004d004d7308 */ /* 0x000f640000000800 */
        /* <DEDUP_REMOVED lines=16> */
[----:B------:R-:W-:Y:S02]  /*11ba0*/  FSEL R26, R43, -INF , !P5 ;  /* 0xff8000002b1a7808 */ /* 0x000fe40006800000 */
[----:B------:R-:W-:Y:S02]  /*11bb0*/  FMNMX.FTZ R71, R42, R71, !PT ;  /* 0x000000472a477209 */ /* 0x000fe40007810000 */
[----:B------:R-:W-:Y:S02]  /*11bc0*/  MUFU.EX2 R85, R103 ;  /* 0x0000006700557308 */ /* 0x000fe40000000800 */
[----:B------:R-:W-:-:S04]  /*11bd0*/  FMNMX.FTZ R71, R26, R71, !PT ;  /* 0x000000471a477209 */ /* 0x000fc80007810000 */
[----:B------:R-:W-:Y:S02]  /*11be0*/  FMNMX.FTZ R71, R44, R71, !PT ;  /* 0x000000472c477209 */ /* 0x000fe40007810000 */
[----:B------:R-:W-:Y:S03]  /*11bf0*/  MUFU.EX2 R170, R170 ;  /* 0x000000aa00aa7308 */ /* 0x000fe60000000800 */
[----:B------:R-:W0:Y:S05]  /*11c00*/  SHFL.BFLY PT, R62, R71, 0x2, 0x1f ;  /* 0x0c401f00473e7f89 */ /* 0x000e2a00000e0000 */
        /* <DEDUP_REMOVED lines=8> */
[----:B0-----:R-:W-:Y:S01]  /*11c90*/  FMNMX.FTZ R218, R62, R71, !PT ;  /* 0x000000473eda7209 */ /* 0x001fe20007810000 */
[----:B------:R-:W-:-:S06]  /*11ca0*/  FFMA.FTZ R71, R6, UR51, -R81 ;  /* 0x0000003306477c23 */ /* 0x000fcc0008010851 */
[----:B------:R-:W-:Y:S01]  /*11cb0*/  MUFU.EX2 R61, R61 ;  /* 0x0000003d003d7308 */ /* 0x000fe20000000800 */
[----:B------:R-:W0:Y:S01]  /*11cc0*/  @P1 LDC R62, c[0x0][0x450] ;  /* 0x00011400ff3e1b82 */ /* 0x000e220000000800 */
[C---:B------:R-:W-:Y:S01]  /*11cd0*/  FSETP.NEU.FTZ.AND P3, PT, R218.reuse, -INF , PT ;  /* 0xff800000da00780b */ /* 0x040fe20003f7d000 */
[----:B------:R-:W-:-:S05]  /*11ce0*/  FMUL.FTZ R58, R218, UR51 ;  /* 0x00000033da3a7c20 */ /* 0x000fca0008410000 */
[----:B------:R-:W-:Y:S01]  /*11cf0*/  FSEL R81, R58, RZ, P3 ;  /* 0x000000ff3a517208 */ /* 0x000fe20001800000 */
[----:B------:R-:W-:Y:S04]  /*11d00*/  MUFU.EX2 R162, R162 ;  /* 0x000000a200a27308 */ /* 0x000fe80000000800 */
[--C-:B------:R-:W-:Y:S01]  /*11d10*/  FFMA.FTZ R181, R0, UR51, -R81.reuse ;  /* 0x0000003300b57c23 */ /* 0x100fe20008010851 */
[----:B------:R-:W-:Y:S01]  /*11d20*/  FFMA.FTZ R0, R3, UR51, -R81 ;  /* 0x0000003303007c23 */ /* 0x000fe20008010851 */
[----:B------:R-:W-:Y:S01]  /*11d30*/  FADD.FTZ R3, R180, R27 ;  /* 0x0000001bb4037221 */ /* 0x000fe20000010000 */
        /* <DEDUP_REMOVED lines=11> */
[----:B------:R-:W1:Y:S01]  /*11df0*/  MUFU.EX2 R0, R0 ;  /* 0x0000000000007308 */ /* 0x000e620000000800 */
[----:B---3--:R-:W-:Y:S01]  /*11e00*/  FADD.FTZ R6, R176, R3 ;  /* 0x00000003b0067221 */ /* 0x008fe20000010000 */
[--C-:B------:R-:W-:Y:S01]  /*11e10*/  FFMA.FTZ R34, R34, UR51, -R81.reuse ;  /* 0x0000003322227c23 */ /* 0x100fe20008010851 */
[--C-:B------:R-:W-:Y:S01]  /*11e20*/  FFMA.FTZ R175, R37, UR51, -R81.reuse ;  /* 0x0000003325af7c23 */ /* 0x100fe20008010851 */
[--C-:B------:R-:W-:Y:S01]  /*11e30*/  FFMA.FTZ R161, R50, UR51, -R81.reuse ;  /* 0x0000003332a17c23 */ /* 0x100fe20008010851 */
[----:B----4-:R-:W-:Y:S01]  /*11e40*/  FADD.FTZ R3, R75, R6 ;  /* 0x000000064b037221 */ /* 0x010fe20000010000 */
[--C-:B------:R-:W-:Y:S01]  /*11e50*/  FFMA.FTZ R36, R36, UR51, -R81.reuse ;  /* 0x0000003324247c23 */ /* 0x100fe20008010851 */
[----:B------:R-:W-:Y:S01]  /*11e60*/  FFMA.FTZ R169, R39, UR51, -R81 ;  /* 0x0000003327a97c23 */ /* 0x000fe20008010851 */
[----:B------:R-:W2:Y:S01]  /*11e70*/  MUFU.EX2 R183, R183 ;  /* 0x000000b700b77308 */ /* 0x000ea20000000800 */
[----:B-----5:R-:W-:Y:S01]  /*11e80*/  FADD.FTZ R48, R178, R3 ;  /* 0x00000003b2307221 */ /* 0x020fe20000010000 */
[--C-:B------:R-:W-:Y:S01]  /*11e90*/  FFMA.FTZ R38, R38, UR51, -R81.reuse ;  /* 0x0000003326267c23 */ /* 0x100fe20008010851 */
[--C-:B------:R-:W-:Y:S01]  /*11ea0*/  FFMA.FTZ R171, R41, UR51, -R81.reuse ;  /* 0x0000003329ab7c23 */ /* 0x100fe20008010851 */
[--C-:B------:R-:W-:Y:S01]  /*11eb0*/  FFMA.FTZ R40, R40, UR51, -R81.reuse ;  /* 0x0000003328287c23 */ /* 0x100fe20008010851 */
[----:B------:R-:W-:Y:S01]  /*11ec0*/  FADD.FTZ R29, R77, R48 ;  /* 0x000000304d1d7221 */ /* 0x000fe20000010000 */
[--C-:B------:R-:W-:Y:S01]  /*11ed0*/  FFMA.FTZ R165, R46, UR51, -R81.reuse ;  /* 0x000000332ea57c23 */ /* 0x100fe20008010851 */
[----:B------:R-:W-:Y:S01]  /*11ee0*/  FFMA.FTZ R46, R45, UR51, -R81 ;  /* 0x000000332d2e7c23 */ /* 0x000fe20008010851 */
[----:B------:R-:W3:Y:S01]  /*11ef0*/  MUFU.EX2 R28, R28 ;  /* 0x0000001c001c7308 */ /* 0x000ee20000000800 */
[----:B-1----:R-:W-:Y:S01]  /*11f00*/  FADD.FTZ R6, R181, R0 ;  /* 0x00000000b5067221 */ /* 0x002fe20000010000 */
[----:B------:R-:W-:Y:S01]  /*11f10*/  FADD.FTZ R58, R172, R29 ;  /* 0x0000001dac3a7221 */ /* 0x000fe20000010000 */
[--C-:B------:R-:W-:Y:S01]  /*11f20*/  FFMA.FTZ R48, R47, UR51, -R81.reuse ;  /* 0x000000332f307c23 */ /* 0x100fe20008010851 */
[--C-:B------:R-:W-:Y:S01]  /*11f30*/  FFMA.FTZ R163, R52, UR51, -R81.reuse ;  /* 0x0000003334a37c23 */ /* 0x100fe20008010851 */
[----:B------:R-:W-:Y:S01]  /*11f40*/  FFMA.FTZ R52, R51, UR51, -R81 ;  /* 0x0000003333347c23 */ /* 0x000fe20008010851 */
[----:B------:R-:W-:Y:S01]  /*11f50*/  FADD.FTZ R29, R79, R58 ;  /* 0x0000003a4f1d7221 */ /* 0x000fe20000010000 */
[----:B------:R-:W-:Y:S01]  /*11f60*/  F2FP.BF16.F32.PACK_AB R180, R27, R180 ;  /* 0x000000b41bb4723e */ /* 0x000fe200000010ff */
        /* <DEDUP_REMOVED lines=9> */
[----:B---3--:R-:W-:Y:S01]  /*12000*/  FADD.FTZ R6, R28, R3 ;  /* 0x000000031c067221 */ /* 0x008fe20000010000 */
[----:B------:R-:W-:Y:S01]  /*12010*/  FADD.FTZ R58, R168, R29 ;  /* 0x0000001da83a7221 */ /* 0x000fe20000010000 */
[--C-:B------:R-:W-:Y:S01]  /*12020*/  FFMA.FTZ R55, R55, UR51, -R81.reuse ;  /* 0x0000003337377c23 */ /* 0x100fe20008010851 */
[----:B------:R-:W3:Y:S01]  /*12030*/  @P1 LDC R31, c[0x0][0x44c] ;  /* 0x00011300ff1f1b82 */ /* 0x000ee20000000800 */
[--C-:B------:R-:W-:Y:S01]  /*12040*/  FFMA.FTZ R57, R57, UR51, -R81.reuse ;  /* 0x0000003339397c23 */ /* 0x100fe20008010851 */
[----:B------:R-:W-:Y:S01]  /*12050*/  FADD.FTZ R29, R85, R58 ;  /* 0x0000003a551d7221 */ /* 0x000fe20000010000 */
[----:B------:R-:W-:Y:S01]  /*12060*/  FFMA.FTZ R42, R42, UR51, -R81 ;  /* 0x000000332a2a7c23 */ /* 0x000fe20008010851 */
[----:B------:R-:W4:Y:S01]  /*12070*/  MUFU.EX2 R179, R179 ;  /* 0x000000b300b37308 */ /* 0x000f220000000800 */
[----:B-1----:R-:W-:Y:S01]  /*12080*/  FADD.FTZ R3, R177, R6 ;  /* 0x00000006b1037221 */ /* 0x002fe20000010000 */
[----:B------:R-:W-:Y:S01]  /*12090*/  FADD.FTZ R58, R170, R29 ;  /* 0x0000001daa3a7221 */ /* 0x000fe20000010000 */
[--C-:B------:R-:W-:Y:S01]  /*120a0*/  FFMA.FTZ R26, R26, UR51, -R81.reuse ;  /* 0x000000331a1a7c23 */ /* 0x100fe20008010851 */
[----:B------:R-:W-:Y:S01]  /*120b0*/  FFMA.FTZ R44, R44, UR51, -R81 ;  /* 0x000000332c2c7c23 */ /* 0x000fe20008010851 */
[----:B------:R-:W-:Y:S01]  /*120c0*/  F2FP.BF16.F32.PACK_AB R181, R0, R181 ;  /* 0x000000b500b5723e */ /* 0x000fe200000010ff */
[----:B------:R-:W-:Y:S01]  /*120d0*/  FADD.FTZ R29, R87, R58 ;  /* 0x0000003a571d7221 */ /* 0x000fe20000010000 */
[----:B------:R-:W-:Y:S01]  /*120e0*/  F2FP.BF16.F32.PACK_AB R182, R73, R182 ;  /* 0x000000b649b6723e */ /* 0x000fe200000010ff */
[----:B------:R-:W1:Y:S01]  /*120f0*/  MUFU.EX2 R32, R32 ;  /* 0x0000002000207308 */ /* 0x000e620000000800 */
[----:B--2---:R-:W-:Y:S01]  /*12100*/  FADD.FTZ R6, R30, R3 ;  /* 0x000000031e067221 */ /* 0x004fe20000010000 */
[----:B------:R-:W-:Y:S01]  /*12110*/  FADD.FTZ R58, R164, R29 ;  /* 0x0000001da43a7221 */ /* 0x000fe20000010000 */
[----:B------:R-:W-:-:S02]  /*12120*/  F2FP.BF16.F32.PACK_AB R176, R75, R176 ;  /* 0x000000b04bb0723e */ /* 0x000fc400000010ff */
[----:B------:R-:W-:Y:S01]  /*12130*/  F2FP.BF16.F32.PACK_AB R178, R77, R178 ;  /* 0x000000b24db2723e */ /* 0x000fe200000010ff */
[----:B------:R-:W-:Y:S01]  /*12140*/  FADD.FTZ R29, R43, R58 ;  /* 0x0000003a2b1d7221 */ /* 0x000fe20000010000 */
[----:B------:R-:W-:Y:S01]  /*12150*/  F2FP.BF16.F32.PACK_AB R172, R79, R172 ;  /* 0x000000ac4fac723e */ /* 0x000fe200000010ff */
[----:B------:R-:W2:Y:S01]  /*12160*/  MUFU.EX2 R173, R173 ;  /* 0x000000ad00ad7308 */ /* 0x000ea20000000800 */
[----:B----4-:R-:W-:Y:S01]  /*12170*/  FADD.FTZ R3, R179, R6 ;  /* 0x00000006b3037221 */ /* 0x010fe20000010000 */
[----:B------:R-:W-:Y:S01]  /*12180*/  FADD.FTZ R58, R166, R29 ;  /* 0x0000001da63a7221 */ /* 0x000fe20000010000 */
[----:B------:R-:W-:Y:S01]  /*12190*/  F2FP.BF16.F32.PACK_AB R174, R83, R174 ;  /* 0x000000ae53ae723e */ /* 0x000fe200000010ff */
[----:B---3--:R-:W-:Y:S01]  /*121a0*/  @P1 IMAD.HI.U32 R31, R198, R31, RZ ;  /* 0x0000001fc61f1227 */ /* 0x008fe200078e00ff */
[----:B------:R-:W-:-:S03]  /*121b0*/  F2FP.BF16.F32.PACK_AB R168, R85, R168 ;  /* 0x000000a855a8723e */ /* 0x000fc600000010ff */
[----:B------:R-:W-:Y:S01]  /*121c0*/  FADD.FTZ R29, R59, R58 ;  /* 0x0000003a3b1d7221 */ /* 0x000fe20000010000 */
[----:B------:R-:W-:Y:S01]  /*121d0*/  F2FP.BF16.F32.PACK_AB R170, R87, R170 ;  /* 0x000000aa57aa723e */ /* 0x000fe200000010ff */
[----:B------:R-:W3:Y:S01]  /*121e0*/  MUFU.EX2 R34, R34 ;  /* 0x0000002200227308 */ /* 0x000ee20000000800 */
[----:B-1----:R-:W-:Y:S01]  /*121f0*/  FADD.FTZ R6, R32, R3 ;  /* 0x0000000320067221 */ /* 0x002fe20000010000 */
[----:B------:R-:W-:Y:S01]  /*12200*/  FADD.FTZ R58, R160, R29 ;  /* 0x0000001da03a7221 */ /* 0x000fe20000010000 */
[----:B0-----:R-:W-:Y:S02]  /*12210*/  @P1 SHF.R.U32.HI R60, RZ, R62, R31 ;  /* 0x0000003eff3c1219 */ /* 0x001fe4000001161f */
[----:B------:R-:W-:Y:S01]  /*12220*/  F2FP.BF16.F32.PACK_AB R164, R43, R164 ;  /* 0x000000a42ba4723e */ /* 0x000fe200000010ff */
[----:B------:R-:W-:Y:S01]  /*12230*/  FADD.FTZ R29, R61, R58 ;  /* 0x0000003a3d1d7221 */ /* 0x000fe20000010000 */
[----:B------:R-:W-:Y:S01]  /*12240*/  F2FP.BF16.F32.PACK_AB R166, R59, R166 ;  /* 0x000000a63ba6723e */ /* 0x000fe200000010ff */
[----:B------:R-:W0:Y:S01]  /*12250*/  MUFU.EX2 R175, R175 ;  /* 0x000000af00af7308 */ /* 0x000e220000000800 */
[----:B--2---:R-:W-:Y:S01]  /*12260*/  FADD.FTZ R3, R173, R6 ;  /* 0x00000006ad037221 */ /* 0x004fe20000010000 */
[----:B------:R-:W-:Y:S01]  /*12270*/  FADD.FTZ R58, R162, R29 ;  /* 0x0000001da23a7221 */ /* 0x000fe20000010000 */
[----:B------:R-:W-:Y:S01]  /*12280*/  IMAD.IADD R93, R93, 0x1, R60 ;  /* 0x000000015d5d7824 */ /* 0x000fe200078e023c */
[----:B------:R-:W-:-:S02]  /*12290*/  F2FP.BF16.F32.PACK_AB R160, R61, R160 ;  /* 0x000000a03da0723e */ /* 0x000fc400000010ff */
[----:B------:R-:W-:Y:S01]  /*122a0*/  F2FP.BF16.F32.PACK_AB R183, R28, R183 ;  /* 0x000000b71cb7723e */ /* 0x000fe200000010ff */
[----:B------:R-:W-:Y:S01]  /*122b0*/  IMAD.IADD R24, R93, 0x1, R24 ;  /* 0x000000015d187824 */ /* 0x000fe200078e0218 */
[----:B------:R-:W1:Y:S01]  /*122c0*/  MUFU.EX2 R36, R36 ;  /* 0x0000002400247308 */ /* 0x000e620000000800 */
[----:B---3--:R-:W-:Y:S01]  /*122d0*/  FADD.FTZ R6, R34, R3 ;  /* 0x0000000322067221 */ /* 0x008fe20000010000 */
[----:B------:R-:W-:Y:S02]  /*122e0*/  F2FP.BF16.F32.PACK_AB R177, R30, R177 ;  /* 0x000000b11eb1723e */ /* 0x000fe400000010ff */
[----:B------:R-:W-:Y:S02]  /*122f0*/  F2FP.BF16.F32.PACK_AB R179, R32, R179 ;  /* 0x000000b320b3723e */ /* 0x000fe400000010ff */
[----:B------:R-:W-:Y:S02]  /*12300*/  F2FP.BF16.F32.PACK_AB R173, R34, R173 ;  /* 0x000000ad22ad723e */ /* 0x000fe400000010ff */
        /* <DEDUP_REMOVED lines=71> */
[----:B-1----:R-:W-:Y:S01]  /*12780*/  FADD.FTZ R58, R154, R27 ;  /* 0x0000001b9a3a7221 */ /* 0x002fe20000010000 */
[C---:B--2---:R-:W-:Y:S01]  /*12790*/  FADD.FTZ R3, R155.reuse, R0 ;  /* 0x000000009b037221 */ /* 0x044fe20000010000 */
[----:B------:R-:W-:Y:S01]  /*127a0*/  F2FP.BF16.F32.PACK_AB R155, R155, R26 ;  /* 0x0000001a9b9b723e */ /* 0x000fe200000010ff */
[----:B------:R-:W-:Y:S02]  /*127b0*/  VIADD R0, R88, 0xfffffffe ;  /* 0xfffffffe58007836 */ /* 0x000fe40000000000 */
[C---:B0-----:R-:W-:Y:S01]  /*127c0*/  FADD.FTZ R6, R71.reuse, R58 ;  /* 0x0000003a47067221 */ /* 0x041fe20000010000 */
        /* <DEDUP_REMOVED lines=13> */
.L_x_8341:
[----:B------:R-:W-:-:S13]  /*128a0*/  ISETP.NE.AND P3, PT, R25, 0x1, PT ;  /* 0x000000011900780c */ /* 0x000fda0003f65270 */
[----:B------:R-:W0:Y:S02]  /*128b0*/  @P3 LDC.64 R28, c[0x0][0x9e8] ;  /* 0x00027a00ff1c3b82 */ /* 0x000e240000000a00 */
[----:B0-----:R-:W-:-:S05]  /*128c0*/  @P3 IMAD.HI.U32 R28, R26, R28, RZ ;  /* 0x0000001c1a1c3227 */ /* 0x001fca00078e00ff */
[----:B------:R-:W-:-:S07]  /*128d0*/  @P3 SHF.R.U32.HI R26, RZ, R29, R28 ;  /* 0x0000001dff1a3219 */ /* 0x000fce000001161c */
.L_x_8342:
[----:B------:R-:W-:Y:S05]  /*128e0*/  BSYNC B0 ;  /* 0x0000000000007941 */ /* 0x000fea0003800000 */
.L_x_8340:
[----:B------:R-:W-:-:S05]  /*128f0*/  IMAD R25, R26, R25, R25 ;  /* 0x000000191a197224 */ /* 0x000fca00078e0219 */
[----:B------:R-:W-:-:S07]  /*12900*/  VIMNMX R24, R24, R25, PT ;  /* 0x0000001918187248 */ /* 0x000fce0003fe0100 */
.L_x_8339:
[----:B------:R-:W-:Y:S01]  /*12910*/  SHF.R.S32.HI R25, RZ, 0x1f, R24 ;  /* 0x0000001fff197819 */ /* 0x000fe20000011418 */
[----:B------:R-:W-:Y:S01]  /*12920*/  ULDC UR41, c[0x0][0x9e4] ;  /* 0x0002790000297ab9 */ /* 0x000fe20000000800 */
[----:B------:R-:W-:Y:S01]  /*12930*/  ULDC UR5, c[0x0][0x9e4] ;  /* 0x0002790000057ab9 */ /* 0x000fe20000000800 */
[----:B------:R-:W-:Y:S01]  /*12940*/  ULDC UR43, c[0x0][0x9d8] ;  /* 0x00027600002b7ab9 */ /* 0x000fe20000000800 */
[----:B------:R-:W-:Y:S01]  /*12950*/  LEA.HI R25, R25, R24, RZ, 0x7 ;  /* 0x0000001819197211 */ /* 0x000fe200078f38ff */
[----:B------:R-:W-:Y:S01]  /*12960*/  ULDC UR50, c[0x0][0x9d8] ;  /* 0x0002760000327ab9 */ /* 0x000fe20000000800 */
[----:B------:R-:W-:Y:S01]  /*12970*/  ULDC UR48, c[0x0][0x9d8] ;  /* 0x0002760000307ab9 */ /* 0x000fe20000000800 */
[----:B------:R-:W-:Y:S01]  /*12980*/  ULDC UR4, c[0x0][0x988] ;  /* 0x0002620000047ab9 */ /* 0x000fe20000000800 */
[----:B------:R-:W-:Y:S01]  /*12990*/  SHF.R.S32.HI R25, RZ, 0x7, R25 ;  /* 0x00000007ff197819 */ /* 0x000fe20000011419 */
[----:B------:R-:W-:Y:S01]  /*129a0*/  ULDC UR7, c[0x0][0x988] ;  /* 0x0002620000077ab9 */ /* 0x000fe20000000800 */
[----:B------:R-:W-:Y:S01]  /*129b0*/  ULDC UR6, c[0x0][0x988] ;  /* 0x0002620000067ab9 */ /* 0x000fe20000000800 */
[----:B------:R-:W-:Y:S01]  /*129c0*/  ULDC UR49, c[0x0][0x9e0] ;  /* 0x0002780000317ab9 */ /* 0x000fe20000000800 */
[----:B------:R-:W-:Y:S01]  /*129d0*/  VIMNMX R213, R206, R25, !PT ;  /* 0x00000019ced57248 */ /* 0x000fe20007fe0100 */
[----:B------:R-:W-:Y:S01]  /*129e0*/  ULDC UR42, c[0x0][0x9e0] ;  /* 0x00027800002a7ab9 */ /* 0x000fe20000000800 */
[----:B------:R-:W-:-:S02]  /*129f0*/  CS2R R150, SRZ ;  /* 0x0000000000967805 */ /* 0x000fc4000001ff00 */
[----:B------:R-:W-:Y:S02]  /*12a00*/  CS2R R148, SRZ ;  /* 0x0000000000947805 */ /* 0x000fe4000001ff00 */
[----:B------:R-:W-:Y:S02]  /*12a10*/  ISETP.GE.AND P3, PT, R0, R213, PT ;  /* 0x000000d50000720c */ /* 0x000fe40003f66270 */
        /* <DEDUP_REMOVED lines=31> */
[----:B------:R-:W-:-:S07]  /*12c10*/  IMAD.MOV.U32 R151, RZ, RZ, RZ ;  /* 0x000000ffff977224 */ /* 0x000fce00078e00ff */
.L_x_8363:
[----:B------:R-:W-:Y:S01]  /*12c20*/  ISETP.NE.AND P3, PT, R199, RZ, PT ;  /* 0x000000ffc700720c */ /* 0x000fe20003f65270 */
[----:B------:R-:W-:Y:S01]  /*12c30*/  VIADD R214, R184, 0x1 ;  /* 0x00000001b8d67836 */ /* 0x000fe20000000000 */
[----:B------:R-:W-:Y:S05]  /*12c40*/  YIELD ;  /* 0x0000000000007946 */ /* 0x000fea0003800000 */
[----:B------:R-:W-:-:S04]  /*12c50*/  ISETP.NE.AND P4, PT, R214, 0x2, PT ;  /* 0x00000002d600780c */ /* 0x000fc80003f85270 */
[----:B------:R-:W-:Y:S02]  /*12c60*/  SEL R24, RZ, 0x1, P4 ;  /* 0x00000001ff187807 */ /* 0x000fe40002000000 */
[----:B------:R-:W-:Y:S02]  /*12c70*/  SEL R214, R214, RZ, P4 ;  /* 0x000000ffd6d67207 */ /* 0x000fe40002000000 */
[----:B------:R-:W-:Y:S01]  /*12c80*/  LOP3.LUT R215, R187, R24, RZ, 0x3c, !PT ;  /* 0x00000018bbd77212 */ /* 0x000fe200078e3cff */
[----:B------:R-:W-:Y:S06]  /*12c90*/  @P3 BRA `(.L_x_8344) ;  /* 0x0000000000303947 */ /* 0x000fec0003800000 */
[----:B------:R-:W-:Y:S05]  /*12ca0*/  @!P0 BRA `(.L_x_8345) ;  /* 0x0000000000048947 */ /* 0x000fea0003800000 */
[----:B------:R-:W-:Y:S01]  /*12cb0*/  BPT.TRAP 0x1 ;  /* 0x000000040000795c */ /* 0x000fe20000300000 */
.L_x_8345:
[----:B------:R-:W-:Y:S01]  /*12cc0*/  IMAD R25, R214, 0x8, R18 ;  /* 0x00000008d6197824 */ /* 0x000fe200078e0212 */
[----:B------:R-:W-:-:S04]  /*12cd0*/  SHF.L.U32 R24, R215, 0x1f, RZ ;  /* 0x0000001fd7187819 */ /* 0x000fc800000006ff */
[----:B------:R0:W1:Y:S01]  /*12ce0*/  SYNCS.PHASECHK.TRANS64.TRYWAIT P4, [R25+URZ+0x28830], R24 ;  /* 0x02883018190075a7 */ /* 0x000062000808017f */
[----:B------:R-:W-:Y:S05]  /*12cf0*/  @!P0 BRA `(.L_x_8346) ;  /* 0x0000000000048947 */ /* 0x000fea0003800000 */
[----:B------:R-:W-:Y:S01]  /*12d00*/  BPT.TRAP 0x1 ;  /* 0x000000040000795c */ /* 0x000fe20000300000 */
.L_x_8346:
[----:B------:R-:W-:Y:S04]  /*12d10*/  BSSY B0, `(.L_x_8344) ;  /* 0x0000004000007945 */ /* 0x000fe80003800000 */
[----:B-1----:R-:W-:Y:S05]  /*12d20*/  @P4 BRA `(.L_x_8347) ;  /* 0x0000000000084947 */ /* 0x002fea0003800000 */
[----:B------:R-:W1:Y:S02]  /*12d30*/  SYNCS.PHASECHK.TRANS64.TRYWAIT P4, [R25+URZ+0x28830], R24 ;  /* 0x02883018190075a7 */ /* 0x000e64000808017f */
[----:B-1----:R-:W-:Y:S05]  /*12d40*/  @!P4 BRA `(.L_x_8348) ;  /* 0x0000018000a8c947 */ /* 0x002fea0003800000 */
.L_x_8347:
[----:B------:R-:W-:Y:S05]  /*12d50*/  BSYNC B0 ;  /* 0x0000000000007941 */ /* 0x000fea0003800000 */
.L_x_8344:
[----:B------:R-:W2:Y:S01]  /*12d60*/  S2R R26, SR_TID.X ;  /* 0x00000000001a7919 */ /* 0x000ea20000002100 */
[----:B------:R-:W-:Y:S05]  /*12d70*/  WARPSYNC.ALL ;  /* 0x0000000000007948 */ /* 0x000fea0003800000 */
[----:B01----:R-:W-:Y:S01]  /*12d80*/  IMAD R24, R214, 0x800, R7 ;  /* 0x00000800d6187824 */ /* 0x003fe200078e0207 */
[----:B------:R-:W-:Y:S01]  /*12d90*/  R2UR UR8, R4 ;  /* 0x00000000040872ca */ /* 0x000fe200000e0000 */
[----:B------:R-:W-:Y:S01]  /*12da0*/  IMAD.MOV.U32 R25, RZ, RZ, 0x40000040 ;  /* 0x40000040ff197424 */ /* 0x000fe200078e00ff */
[----:B------:R-:W-:Y:S01]  /*12db0*/  R2UR UR9, R5 ;  /* 0x00000000050972ca */ /* 0x000fe200000e0000 */
[C---:B------:R-:W-:Y:S01]  /*12dc0*/  VIADD R28, R24.reuse, 0x2 ;  /* 0x00000002181c7836 */ /* 0x040fe20000000000 */
[----:B------:R-:W-:Y:S01]  /*12dd0*/  R2UR UR10, R24 ;  /* 0x00000000180a72ca */ /* 0x000fe200000e0000 */
[----:B------:R-:W-:Y:S01]  /*12de0*/  IMAD.MOV.U32 R29, RZ, RZ, 0x40000040 ;  /* 0x40000040ff1d7424 */ /* 0x000fe200078e00ff */
[----:B------:R-:W-:Y:S01]  /*12df0*/  R2UR UR11, R25 ;  /* 0x00000000190b72ca */ /* 0x000fe200000e0000 */
[----:B------:R-:W-:Y:S01]  /*12e00*/  IMAD.MOV.U32 R27, RZ, RZ, 0x40000040 ;  /* 0x40000040ff1b7424 */ /* 0x000fe200078e00ff */
[----:B------:R-:W-:Y:S01]  /*12e10*/  R2UR UR14, R28 ;  /* 0x000000001c0e72ca */ /* 0x000fe200000e0000 */
[----:B------:R-:W-:Y:S01]  /*12e20*/  VIADD R28, R24, 0x6 ;  /* 0x00000006181c7836 */ /* 0x000fe20000000000 */
[----:B------:R-:W-:Y:S01]  /*12e30*/  R2UR UR15, R29 ;  /* 0x000000001d0f72ca */ /* 0x000fe200000e0000 */
[----:B------:R-:W-:Y:S01]  /*12e40*/  IMAD.MOV.U32 R31, RZ, RZ, 0x40000040 ;  /* 0x40000040ff1f7424 */ /* 0x000fe200078e00ff */
[----:B------:R-:W-:-:S02]  /*12e50*/  R2UR UR19, R27 ;  /* 0x000000001b1372ca */ /* 0x000fc400000e0000 */
[----:B------:R-:W-:Y:S01]  /*12e60*/  R2UR UR22, R28 ;  /* 0x000000001c1672ca */ /* 0x000fe200000e0000 */
[----:B------:R-:W-:Y:S01]  /*12e70*/  VIADD R28, R24, 0x402 ;  /* 0x00000402181c7836 */ /* 0x000fe20000000000 */
[----:B------:R-:W-:Y:S02]  /*12e80*/  R2UR UR23, R29 ;  /* 0x000000001d1772ca */ /* 0x000fe400000e0000 */
[----:B------:R-:W-:Y:S02]  /*12e90*/  R2UR UR27, R27 ;  /* 0x000000001b1b72ca */ /* 0x000fe400000e0000 */
[----:B------:R-:W-:Y:S02]  /*12ea0*/  R2UR UR30, R28 ;  /* 0x000000001c1e72ca */ /* 0x000fe400000e0000 */
[----:B------:R-:W-:Y:S02]  /*12eb0*/  R2UR UR31, R29 ;  /* 0x000000001d1f72ca */ /* 0x000fe400000e0000 */
[----:B------:R-:W-:-:S02]  /*12ec0*/  R2UR UR35, R31 ;  /* 0x000000001f2372ca */ /* 0x000fc400000e0000 */
[----:B--2---:R-:W-:Y:S02]  /*12ed0*/  SHF.R.U32.HI R26, RZ, 0x7, R26 ;  /* 0x00000007ff1a7819 */ /* 0x004fe4000001161a */
[----:B------:R-:W-:Y:S02]  /*12ee0*/  R2UR UR47, R25 ;  /* 0x00000000192f72ca */ /* 0x000fe400000e0000 */
[----:B------:R-:W-:Y:S01]  /*12ef0*/  R2UR UR12, R192 ;  /* 0x00000000c00c72ca */ /* 0x000fe200000e0000 */
[----:B------:R-:W-:Y:S01]  /*12f00*/  VIADD R30, R26, 0x8 ;  /* 0x000000081a1e7836 */ /* 0x000fe20000000000 */
[----:B------:R-:W-:Y:S01]  /*12f10*/  R2UR UR13, R193 ;  /* 0x00000000c10d72ca */ /* 0x000fe200000e0000 */
[----:B------:R-:W-:Y:S01]  /*12f20*/  VIADD R26, R24, 0x4 ;  /* 0x00000004181a7836 */ /* 0x000fe20000000000 */
[----:B------:R-:W-:Y:S02]  /*12f30*/  R2UR UR16, R190 ;  /* 0x00000000be1072ca */ /* 0x000fe400000e0000 */
[----:B------:R0:W-:Y:S01]  /*12f40*/  BAR.SYNC.DEFER_BLOCKING R30, 0x100 ;  /* 0x0004001e0000751d */ /* 0x0001e20000010000 */
[----:B------:R-:W-:-:S02]  /*12f50*/  R2UR UR17, R191 ;  /* 0x00000000bf1172ca */ /* 0x000fc400000e0000 */
[----:B------:R-:W-:Y:S01]  /*12f60*/  R2UR UR18, R26 ;  /* 0x000000001a1272ca */ /* 0x000fe200000e0000 */
[----:B------:R-:W-:Y:S01]  /*12f70*/  VIADD R26, R24, 0x400 ;  /* 0x00000400181a7836 */ /* 0x000fe20000000000 */
[----:B------:R-:W-:Y:S02]  /*12f80*/  R2UR UR20, R20 ;  /* 0x00000000141472ca */ /* 0x000fe400000e0000 */
[----:B------:R-:W-:Y:S01]  /*12f90*/  R2UR UR21, R21 ;  /* 0x00000000151572ca */ /* 0x000fe200000e0000 */
[----:B0-----:R-:W-:Y:S01]  /*12fa0*/  VIADD R30, R24, 0x404 ;  /* 0x00000404181e7836 */ /* 0x001fe20000000000 */
[----:B------:R-:W-:Y:S01]  /*12fb0*/  R2UR UR26, R26 ;  /* 0x000000001a1a72ca */ /* 0x000fe200000e0000 */
[----:B------:R-:W-:Y:S01]  /*12fc0*/  VIADD R24, R24, 0x406 ;  /* 0x0000040618187836 */ /* 0x000fe20000000000 */
[----:B------:R-:W-:Y:S02]  /*12fd0*/  R2UR UR24, R14 ;  /* 0x000000000e1872ca */ /* 0x000fe400000e0000 */
[----:B------:R-:W-:-:S02]  /*12fe0*/  R2UR UR34, R30 ;  /* 0x000000001e2272ca */ /* 0x000fc400000e0000 */
[----:B------:R-:W-:Y:S02]  /*12ff0*/  R2UR UR46, R24 ;  /* 0x00000000182e72ca */ /* 0x000fe400000e0000 */
[----:B------:R-:W-:Y:S02]  /*13000*/  R2UR UR25, R15 ;  /* 0x000000000f1972ca */ /* 0x000fe400000e0000 */
[----:B------:R-:W-:Y:S02]  /*13010*/  R2UR UR28, R12 ;  /* 0x000000000c1c72ca */ /* 0x000fe400000e0000 */
[----:B------:R-:W-:Y:S02]  /*13020*/  R2UR UR29, R13 ;  /* 0x000000000d1d72ca */ /* 0x000fe400000e0000 */
[----:B------:R-:W-:Y:S01]  /*13030*/  R2UR UR32, R10 ;  /* 0x000000000a2072ca */ /* 0x000fe200000e0000 */
[----:B------:R-:W-:Y:S01]  /*13040*/  WARPGROUP.ARRIVE ;  /* 0x00000000000079c5 */ /* 0x000fe20000000000 */
[----:B------:R-:W-:-:S02]  /*13050*/  R2UR UR33, R11 ;  /* 0x000000000b2172ca */ /* 0x000fc400000e0000 */
[----:B------:R-:W-:Y:S02]  /*13060*/  R2UR UR44, R8 ;  /* 0x00000000082c72ca */ /* 0x000fe400000e0000 */
[----:B------:R-:W-:Y:S01]  /*13070*/  R2UR UR45, R9 ;  /* 0x00000000092d72ca */ /* 0x000fe200000e0000 */
        /* <DEDUP_REMOVED lines=26> */
.L_x_8350:
[----:B------:R-:W-:Y:S01]  /*13220*/  SHF.L.U32 R187, R187, 0x1f, RZ ;  /* 0x0000001fbbbb7819 */ /* 0x000fe200000006ff */
[----:B------:R-:W-:-:S04]  /*13230*/  IMAD R204, R184, 0x8, R18 ;  /* 0x00000008b8cc7824 */ /* 0x000fc800078e0212 */
[----:B------:R0:W1:Y:S01]  /*13240*/  SYNCS.PHASECHK.TRANS64.TRYWAIT P3, [R204+URZ+0x28850], R187 ;  /* 0x028850bbcc0075a7 */ /* 0x000062000806017f */
[----:B------:R-:W-:Y:S05]  /*13250*/  @!P0 BRA `(.L_x_8351) ;  /* 0x0000000000048947 */ /* 0x000fea0003800000 */
[----:B------:R-:W-:Y:S01]  /*13260*/  BPT.TRAP 0x1 ;  /* 0x000000040000795c */ /* 0x000fe20000300000 */
.L_x_8351:
[----:B-1----:R-:W-:Y:S05]  /*13270*/  @P3 BRA `(.L_x_8349) ;  /* 0x0000000000083947 */ /* 0x002fea0003800000 */
[----:B------:R-:W1:Y:S02]  /*13280*/  SYNCS.PHASECHK.TRANS64.TRYWAIT P3, [R204+URZ+0x28850], R187 ;  /* 0x028850bbcc0075a7 */ /* 0x000e64000806017f */
[----:B-1----:R-:W-:Y:S05]  /*13290*/  @!P3 BRA `(.L_x_8352) ;  /* 0x0000017c0068b947 */ /* 0x002fea0003800000 */
.L_x_8349:
[----:B01----:R-:W-:Y:S01]  /*132a0*/  VIADD R187, R18, 0x400 ;  /* 0x0000040012bb7836 */ /* 0x003fe20000000000 */
[----:B------:R-:W-:Y:S05]  /*132b0*/  WARPSYNC.ALL ;  /* 0x0000000000007948 */ /* 0x000fea0003800000 */
[----:B------:R-:W-:Y:S01]  /*132c0*/  SHF.R.U32.HI R187, RZ, 0x4, R187 ;  /* 0x00000004ffbb7819 */ /* 0x000fe200000116bb */
[----:B------:R-:W-:Y:S01]  /*132d0*/  IMAD.MOV.U32 R205, RZ, RZ, 0x40000040 ;  /* 0x40000040ffcd7424 */ /* 0x000fe200078e00ff */
[----:B------:R-:W-:-:S06]  /*132e0*/  WARPGROUP.ARRIVE ;  /* 0x00000000000079c5 */ /* 0x000fcc0000000000 */
[----:B------:R-:W0:Y:S01]  /*132f0*/  S2R R216, SR_TID.X ;  /* 0x0000000000d87919 */ /* 0x000e220000002100 */
[----:B------:R-:W-:Y:S02]  /*13300*/  LOP3.LUT R187, R187, 0x3fff, RZ, 0xc0, !PT ;  /* 0x00003fffbbbb7812 */ /* 0x000fe400078ec0ff */
[----:B------:R-:W-:Y:S01]  /*13310*/  R2UR UR11, R205 ;  /* 0x00000000cd0b72ca */ /* 0x000fe200000e0000 */
[----:B------:R-:W-:Y:S01]  /*13320*/  IMAD.MOV.U32 R205, RZ, RZ, 0x40000040 ;  /* 0x40000040ffcd7424 */ /* 0x000fe200078e00ff */
[----:B------:R-:W-:-:S05]  /*13330*/  LOP3.LUT R187, R187, 0x4000000, RZ, 0xfc, !PT ;  /* 0x04000000bbbb7812 */ /* 0x000fca00078efcff */
[----:B------:R-:W-:-:S05]  /*13340*/  IMAD R204, R184, 0x800, R187 ;  /* 0x00000800b8cc7824 */ /* 0x000fca00078e02bb */
[----:B------:R-:W-:-:S13]  /*13350*/  R2UR UR10, R204 ;  /* 0x00000000cc0a72ca */ /* 0x000fda00000e0000 */
[----:B------:R-:W-:Y:S01]  /*13360*/  HGMMA.64x128x16.F32.BF16 R88, R180, gdesc[UR8].tnspB, R88, gsb0 ;  /* 0x41e00008b4587df0 */ /* 0x000fe20008001858 */
[----:B0-----:R-:W-:Y:S02]  /*13370*/  SHF.R.U32.HI R216, RZ, 0x7, R216 ;  /* 0x00000007ffd87819 */ /* 0x001fe400000116d8 */
[----:B------:R-:W-:Y:S02]  /*13380*/  WARPGROUP.DEPBAR.LE gsb0, 0x0 ;  /* 0x00008000000079c5 */ /* 0x000fe40000010000 */
[----:B------:R-:W-:Y:S01]  /*13390*/  VIADD R180, R204, 0x80 ;  /* 0x00000080ccb47836 */ /* 0x000fe20000000000 */
[----:B------:R-:W-:Y:S01]  /*133a0*/  WARPGROUP.ARRIVE ;  /* 0x00000000000079c5 */ /* 0x000fe20000000000 */
[----:B------:R-:W-:-:S03]  /*133b0*/  IMAD.MOV.U32 R181, RZ, RZ, 0x40000040 ;  /* 0x40000040ffb57424 */ /* 0x000fc600078e00ff */
[----:B------:R-:W-:Y:S02]  /*133c0*/  R2UR UR10, R180 ;  /* 0x00000000b40a72ca */ /* 0x000fe400000e0000 */
[----:B------:R-:W-:-:S13]  /*133d0*/  R2UR UR11, R181 ;  /* 0x00000000b50b72ca */ /* 0x000fda00000e0000 */
[----:B------:R-:W-:Y:S03]  /*133e0*/  HGMMA.64x128x16.F32.BF16 R88, R176, gdesc[UR8].tnspB, R88, gsb0 ;  /* 0x41e00008b0587df0 */ /* 0x000fe60008001858 */
        /* <DEDUP_REMOVED lines=29> */
[C---:B------:R-:W-:Y:S01]  /*135c0*/  VIADD R160, R204.reuse, 0x300 ;  /* 0x00000300cca07836 */ /* 0x040fe20000000000 */
[----:B------:R-:W-:Y:S01]  /*135d0*/  WARPGROUP.ARRIVE ;  /* 0x00000000000079c5 */ /* 0x000fe20000000000 */
[----:B------:R-:W-:Y:S02]  /*135e0*/  IMAD.MOV.U32 R161, RZ, RZ, 0x40000040 ;  /* 0x40000040ffa17424 */ /* 0x000fe400078e00ff */
[----:B------:R-:W-:Y:S01]  /*135f0*/  VIADD R204, R204, 0x380 ;  /* 0x00000380cccc7836 */ /* 0x000fe20000000000 */
[----:B------:R-:W-:-:S02]  /*13600*/  R2UR UR10, R160 ;  /* 0x00000000a00a72ca */ /* 0x000fc400000e0000 */
[----:B------:R-:W-:-:S13]  /*13610*/  R2UR UR11, R161 ;  /* 0x00000000a10b72ca */ /* 0x000fda00000e0000 */
[----:B------:R-:W-:Y:S01]  /*13620*/  HGMMA.64x128x16.F32.BF16 R88, R156, gdesc[UR8].tnspB, R88, gsb0 ;  /* 0x41e000089c587df0 */ /* 0x000fe20008001858 */
[----:B------:R-:W-:Y:S02]  /*13630*/  R2UR UR10, R204 ;  /* 0x00000000cc0a72ca */ /* 0x000fe400000e0000 */
[----:B------:R-:W-:Y:S01]  /*13640*/  R2UR UR11, R205 ;  /* 0x00000000cd0b72ca */ /* 0x000fe200000e0000 */
[----:B------:R-:W-:Y:S02]  /*13650*/  WARPGROUP.DEPBAR.LE gsb0, 0x0 ;  /* 0x00008000000079c5 */ /* 0x000fe40000010000 */
[----:B------:R-:W-:-:S10]  /*13660*/  WARPGROUP.ARRIVE ;  /* 0x00000000000079c5 */ /* 0x000fd40000000000 */
[----:B------:R-:W-:Y:S03]  /*13670*/  HGMMA.64x128x16.F32.BF16 R88, R152, gdesc[UR8].tnspB, R88, gsb0 ;  /* 0x41e0000898587df0 */ /* 0x000fe60008001858 */
[----:B------:R-:W-:Y:S02]  /*13680*/  WARPGROUP.DEPBAR.LE gsb0, 0x0 ;  /* 0x00008000000079c5 */ /* 0x000fe40000010000 */
[----:B------:R-:W-:-:S05]  /*13690*/  IADD3 R152, -R216, 0xb, RZ ;  /* 0x0000000bd8987810 */ /* 0x000fca0007ffe1ff */
[----:B------:R0:W-:Y:S06]  /*136a0*/  BAR.ARV R152, 0x100 ;  /* 0x000400980000751d */ /* 0x0001ec0000002000 */
[----:B------:R-:W-:Y:S05]  /*136b0*/  @!P0 BRA `(.L_x_8353) ;  /* 0x0000000000048947 */ /* 0x000fea0003800000 */
[----:B------:R-:W-:Y:S01]  /*136c0*/  BPT.TRAP 0x1 ;  /* 0x000000040000795c */ /* 0x000fe20000300000 */
.L_x_8353:
[----:B------:R-:W1:Y:S01]  /*136d0*/  @P1 LDC R153, c[0x0][0x44c] ;  /* 0x00011300ff991b82 */ /* 0x000e620000000800 */
[----:B0-----:R-:W-:Y:S02]  /*136e0*/  IMAD.IADD R152, R200, 0x1, R198 ;  /* 0x00000001c8987824 */ /* 0x001fe400078e02c6 */
        /* <DEDUP_REMOVED lines=22> */
[----:B-1----:R-:W-:-:S04]  /*13850*/  @P1 IMAD.HI.U32 R153, R152, R153, RZ ;  /* 0x0000009998991227 */ /* 0x002fc800078e00ff */
[----:B------:R-:W-:Y:S01]  /*13860*/  FMUL.FTZ R32, R32, UR50 ;  /* 0x0000003220207c20 */ /* 0x000fe20008410000 */
[----:B------:R-:W-:Y:S01]  /*13870*/  FMUL.FTZ R33, R33, UR50 ;  /* 0x0000003221217c20 */ /* 0x000fe20008410000 */
[----:B------:R-:W-:Y:S01]  /*13880*/  FMUL.FTZ R34, R34, UR50 ;  /* 0x0000003222227c20 */ /* 0x000fe20008410000 */
[----:B------:R-:W-:Y:S01]  /*13890*/  FMUL.FTZ R35, R35, UR50 ;  /* 0x0000003223237c20 */ /* 0x000fe20008410000 */
[----:B------:R-:W-:Y:S01]  /*138a0*/  FMUL.FTZ R36, R36, UR50 ;  /* 0x0000003224247c20 */ /* 0x000fe20008410000 */
[----:B------:R-:W-:Y:S01]  /*138b0*/  FMUL.FTZ R37, R37, UR50 ;  /* 0x0000003225257c20 */ /* 0x000fe20008410000 */
[----:B------:R-:W-:Y:S01]  /*138c0*/  FMUL.FTZ R38, R38, UR50 ;  /* 0x0000003226267c20 */ /* 0x000fe20008410000 */
[----:B0-----:R-:W-:Y:S01]  /*138d0*/  @P1 SHF.R.U32.HI R152, RZ, R154, R153 ;  /* 0x0000009aff981219 */ /* 0x001fe20000011699 */
[----:B------:R-:W-:Y:S01]  /*138e0*/  FMUL.FTZ R153, R44, UR50 ;  /* 0x000000322c997c20 */ /* 0x000fe20008410000 */
[----:B------:R-:W-:Y:S02]  /*138f0*/  IMAD R44, R214, 0x8, R18 ;  /* 0x00000008d62c7824 */ /* 0x000fe400078e0212 */
[----:B------:R-:W-:Y:S01]  /*13900*/  FMUL.FTZ R154, R45, UR50 ;  /* 0x000000322d9a7c20 */ /* 0x000fe20008410000 */
[----:B------:R-:W-:-:S02]  /*13910*/  IMAD.U32 R45, RZ, RZ, UR38 ;  /* 0x00000026ff2d7e24 */ /* 0x000fc4000f8e00ff */
[----:B------:R-:W-:Y:S01]  /*13920*/  FMUL.FTZ R39, R39, UR50 ;  /* 0x0000003227277c20 */ /* 0x000fe20008410000 */
[----:B------:R-:W-:Y:S02]  /*13930*/  VIADD R44, R44, 0x28840 ;  /* 0x000288402c2c7836 */ /* 0x000fe40000000000 */
[----:B------:R-:W-:Y:S01]  /*13940*/  FMUL.FTZ R40, R40, UR50 ;  /* 0x0000003228287c20 */ /* 0x000fe20008410000 */
[----:B------:R-:W-:Y:S01]  /*13950*/  FMUL.FTZ R41, R41, UR50 ;  /* 0x0000003229297c20 */ /* 0x000fe20008410000 */
[----:B------:R-:W-:Y:S01]  /*13960*/  FMUL.FTZ R42, R42, UR50 ;  /* 0x000000322a2a7c20 */ /* 0x000fe20008410000 */
[----:B------:R-:W-:Y:S01]  /*13970*/  FMUL.FTZ R43, R43, UR50 ;  /* 0x000000322b2b7c20 */ /* 0x000fe20008410000 */
[----:B------:R-:W-:Y:S01]  /*13980*/  PRMT R44, R45, 0x654, R44 ;  /* 0x000006542d2c7816 */ /* 0x000fe2000000002c */
        /* <DEDUP_REMOVED lines=31> */
[----:B------:R-:W1:Y:S01]  /*13b80*/  MUFU.TANH R24, R24 ;  /* 0x0000001800187308 */ /* 0x000e620000002400 */
[----:B------:R2:W-:Y:S01]  /*13b90*/  SYNCS.ARRIVE.TRANS64.RED.A1T0 RZ, [R44+URZ], RZ ;  /* 0x000000ff2cff79a7 */ /* 0x0005e2000810043f */
[----:B------:R-:W-:-:S04]  /*13ba0*/  IADD3 R87, -R189, 0x1, -R83 ;  /* 0x00000001bd577810 */ /* 0x000fc80007ffe953 */
[----:B------:R-:W-:Y:S02]  /*13bb0*/  IADD3 R87, -R194, R87, R196 ;  /* 0x00000057c2577210 */ /* 0x000fe40007ffe1c4 */
[----:B------:R-:W3:Y:S03]  /*13bc0*/  MUFU.TANH R25, R25 ;  /* 0x0000001900197308 */ /* 0x000ee60000002400 */
[C---:B------:R-:W-:Y:S02]  /*13bd0*/  VIADD R159, R87.reuse, UR49 ;  /* 0x00000031579f7c36 */ /* 0x040fe40008000000 */
[----:B------:R-:W-:-:S03]  /*13be0*/  VIADD R158, R87, UR52 ;  /* 0x00000034579e7c36 */ /* 0x000fc60008000000 */
[----:B------:R-:W4:Y:S01]  /*13bf0*/  MUFU.TANH R26, R26 ;  /* 0x0000001a001a7308 */ /* 0x000f220000002400 */
[--C-:B0-----:R-:W-:Y:S02]  /*13c00*/  IMAD.IADD R87, R159, 0x1, R45.reuse ;  /* 0x000000019f577824 */ /* 0x101fe400078e022d */
[----:B------:R-:W-:-:S05]  /*13c10*/  IMAD.IADD R86, R158, 0x1, R45 ;  /* 0x000000019e567824 */ /* 0x000fca00078e022d */
        /* <DEDUP_REMOVED lines=74> */
.L_x_8356:
[----:B------:R-:W-:-:S05]  /*140c0*/  IMAD.U32 R162, RZ, RZ, UR41 ;  /* 0x00000029ffa27e24 */ /* 0x000fca000f8e00ff */
[----:B------:R-:W-:-:S13]  /*140d0*/  ISETP.NE.AND P3, PT, R162, 0x1, PT ;  /* 0x00000001a200780c */ /* 0x000fda0003f65270 */
[----:B------:R-:W1:Y:S02]  /*140e0*/  @P3 LDC.64 R44, c[0x0][0x9e8] ;  /* 0x00027a00ff2c3b82 */ /* 0x000e640000000a00 */
[----:B-1----:R-:W-:-:S05]  /*140f0*/  @P3 IMAD.HI.U32 R44, R160, R44, RZ ;  /* 0x0000002ca02c3227 */ /* 0x002fca00078e00ff */
[----:B------:R-:W-:-:S07]  /*14100*/  @P3 SHF.R.U32.HI R160, RZ, R45, R44 ;  /* 0x0000002dffa03219 */ /* 0x000fce000001162c */
.L_x_8357:
[----:B------:R-:W-:Y:S05]  /*14110*/  BSYNC B0 ;  /* 0x0000000000007941 */ /* 0x000fea0003800000 */
.L_x_8355:
[----:B------:R-:W-:-:S04]  /*14120*/  IMAD R160, R160, R162, -R83 ;  /* 0x000000a2a0a07224 */ /* 0x000fc800078e0a53 */
[----:B------:R-:W-:-:S05]  /*14130*/  IMAD.IADD R45, R160, 0x1, -R189 ;  /* 0x00000001a02d7824 */ /* 0x000fca00078e0abd */
[----:B------:R-:W-:Y:S02]  /*14140*/  VIADDMNMX R87, R45, R162, R87, PT ;  /* 0x000000a22d577246 */ /* 0x000fe40003800157 */
[----:B------:R-:W-:-:S07]  /*14150*/  VIMNMX R86, R86, R45, !PT ;  /* 0x0000002d56567248 */ /* 0x000fce0007fe0100 */
.L_x_8354:
[----:B------:R-:W-:Y:S01]  /*14160*/  ISETP.GT.AND P3, PT, R0, -0x1, PT ;  /* 0xffffffff0000780c */ /* 0x000fe20003f64270 */
[----:B------:R-:W1:Y:S03]  /*14170*/  SHFL.IDX PT, R152, R152, 0x1, 0x1c1f ;  /* 0x003c1f0098987f89 */ /* 0x000e6600000e0000 */
[C---:B------:R-:W-:Y:S02]  /*14180*/  ISETP.GT.AND P5, PT, R86.reuse, RZ, P3 ;  /* 0x000000ff5600720c */ /* 0x040fe40001fa4270 */
[----:B------:R-:W-:Y:S02]  /*14190*/  ISETP.GT.AND P4, PT, R86, 0x1, P3 ;  /* 0x000000015600780c */ /* 0x000fe40001f84270 */
[C---:B------:R-:W-:Y:S02]  /*141a0*/  ISETP.LT.OR P5, PT, R87.reuse, 0x1, P5 ;  /* 0x000000015700780c */ /* 0x040fe40002fa1670 */
[----:B------:R-:W-:-:S02]  /*141b0*/  ISETP.LT.OR P4, PT, R87, 0x2, P4 ;  /* 0x000000025700780c */ /* 0x000fc40002781670 */
[----:B------:R-:W-:Y:S02]  /*141c0*/  FSEL R44, R24, -INF , !P5 ;  /* 0xff800000182c7808 */ /* 0x000fe40006800000 */
[----:B------:R-:W-:Y:S02]  /*141d0*/  FSEL R45, R25, -INF , !P4 ;  /* 0xff800000192d7808 */ /* 0x000fe40006000000 */
[C---:B------:R-:W-:Y:S02]  /*141e0*/  ISETP.GT.AND P5, PT, R86.reuse, 0x8, P3 ;  /* 0x000000085600780c */ /* 0x040fe40001fa4270 */
[----:B------:R-:W-:Y:S02]  /*141f0*/  ISETP.GT.AND P4, PT, R86, 0x9, P3 ;  /* 0x000000095600780c */ /* 0x000fe40001f84270 */
[C---:B------:R-:W-:Y:S02]  /*14200*/  ISETP.LT.OR P5, PT, R87.reuse, 0x9, P5 ;  /* 0x000000095700780c */ /* 0x040fe40002fa1670 */
[----:B------:R-:W-:-:S02]  /*14210*/  ISETP.LT.OR P4, PT, R87, 0xa, P4 ;  /* 0x0000000a5700780c */ /* 0x000fc40002781670 */
[----:B0-----:R-:W-:Y:S01]  /*14220*/  FSEL R28, R28, -INF , !P5 ;  /* 0xff8000001c1c7808 */ /* 0x001fe20006800000 */
[--C-:B-1----:R-:W-:Y:S01]  /*14230*/  IMAD.IADD R159, R159, 0x1, R152.reuse ;  /* 0x000000019f9f7824 */ /* 0x102fe200078e0298 */
[----:B------:R-:W-:Y:S01]  /*14240*/  FSEL R29, R29, -INF , !P4 ;  /* 0xff8000001d1d7808 */ /* 0x000fe20006000000 */
[----:B------:R-:W-:Y:S01]  /*14250*/  IMAD.IADD R158, R158, 0x1, R152 ;  /* 0x000000019e9e7824 */ /* 0x000fe200078e0298 */
[C---:B------:R-:W-:Y:S02]  /*14260*/  ISETP.GT.AND P5, PT, R86.reuse, 0x10, P3 ;  /* 0x000000105600780c */ /* 0x040fe40001fa4270 */
        /* <DEDUP_REMOVED lines=82> */
[----:B------:R-:W-:Y:S01]  /*14790*/  FSEL R85, R85, -INF , !P4 ;  /* 0xff80000055557808 */ /* 0x000fe20006000000 */
[----:B------:R-:W-:Y:S08]  /*147a0*/  @!P2 BRA `(.L_x_8358) ;  /* 0x000000000058a947 */ /* 0x000ff00003800000 */
        /* <DEDUP_REMOVED lines=12> */
.L_x_8360:
[----:B------:R-:W-:-:S05]  /*14870*/  IMAD.U32 R86, RZ, RZ, UR41 ;  /* 0x00000029ff567e24 */ /* 0x000fca000f8e00ff */
[----:B------:R-:W-:-:S13]  /*14880*/  ISETP.NE.AND P4, PT, R86, 0x1, PT ;  /* 0x000000015600780c */ /* 0x000fda0003f85270 */
[----:B------:R-:W0:Y:S02]  /*14890*/  @P4 LDC.64 R24, c[0x0][0x9e8] ;  /* 0x00027a00ff184b82 */ /* 0x000e240000000a00 */
[----:B0-----:R-:W-:-:S05]  /*148a0*/  @P4 IMAD.HI.U32 R24, R87, R24, RZ ;  /* 0x0000001857184227 */ /* 0x001fca00078e00ff */
[----:B------:R-:W-:-:S07]  /*148b0*/  @P4 SHF.R.U32.HI R87, RZ, R25, R24 ;  /* 0x00000019ff574219 */ /* 0x000fce0000011618 */
.L_x_8361:
[----:B------:R-:W-:Y:S05]  /*148c0*/  BSYNC B0 ;  /* 0x0000000000007941 */ /* 0x000fea0003800000 */
.L_x_8359:
[----:B------:R-:W-:-:S04]  /*148d0*/  IMAD R24, R87, R86, -R83 ;  /* 0x0000005657187224 */ /* 0x000fc800078e0a53 */
[----:B------:R-:W-:-:S05]  /*148e0*/  IMAD.IADD R25, R24, 0x1, -R189 ;  /* 0x0000000118197824 */ /* 0x000fca00078e0abd */
[----:B------:R-:W-:Y:S02]  /*148f0*/  VIADDMNMX R159, R25, R86, R159, PT ;  /* 0x00000056199f7246 */ /* 0x000fe4000380019f */
[----:B------:R-:W-:-:S07]  /*14900*/  VIMNMX R158, R158, R25, !PT ;  /* 0x000000199e9e7248 */ /* 0x000fce0007fe0100 */
.L_x_8358:
[----:B------:R-:W-:Y:S01]  /*14910*/  FMNMX.FTZ R24, R44, R217, !PT ;  /* 0x000000d92c187209 */ /* 0x000fe20007810000 */
[----:B------:R-:W-:Y:S01]  /*14920*/  UMOV UR51, UR7 ;  /* 0x0000000700337c82 */ /* 0x000fe20008000000 */
[----:B------:R-:W-:Y:S02]  /*14930*/  ISETP.GT.AND P5, PT, R158, 0x8, P3 ;  /* 0x000000089e00780c */ /* 0x000fe40001fa4270 */
[----:B------:R-:W-:Y:S02]  /*14940*/  FMNMX.FTZ R25, R45, R24, !PT ;  /* 0x000000182d197209 */ /* 0x000fe40007810000 */
[----:B------:R-:W-:Y:S02]  /*14950*/  ISETP.LT.OR P5, PT, R159, 0x9, P5 ;  /* 0x000000099f00780c */ /* 0x000fe40002fa1670 */
        /* <DEDUP_REMOVED lines=44> */
[----:B------:R-:W-:Y:S02]  /*14c20*/  ISETP.LT.OR P5, PT, R159, 0x29, P5 ;  /* 0x000000299f00780c */ /* 0x000fe40002fa1670 */
[----:B------:R-:W-:Y:S02]  /*14c30*/  FMNMX.FTZ R24, R72, R25, !PT ;  /* 0x0000001948187209 */ /* 0x000fe40007810000 */
[----:B------:R-:W-:Y:S02]  /*14c40*/  FSEL R39, R39, -INF , !P4 ;  /* 0xff80000027277808 */ /* 0x000fe40006000000 */
[----:B------:R-:W-:Y:S02]  /*14c50*/  ISETP.GT.AND P4, PT, R158, 0x21, P3 ;  /* 0x000000219e00780c */ /* 0x000fe40001f84270 */
[----:B------:R-:W-:Y:S02]  /*14c60*/  FSEL R46, R46, -INF , !P5 ;  /* 0xff8000002e2e7808 */ /* 0x000fe40006800000 */
[----:B------:R-:W-:-:S02]  /*14c70*/  FMNMX.FTZ R25, R73, R24, !PT ;  /* 0x0000001849197209 */ /* 0x000fc40007810000 */
[----:B------:R-:W-:Y:S02]  /*14c80*/  ISETP.GT.AND P5, PT, R158, 0x30, P3 ;  /* 0x000000309e00780c */ /* 0x000fe40001fa4270 */
[C---:B------:R-:W-:Y:S02]  /*14c90*/  ISETP.LT.OR P4, PT, R159.reuse, 0x22, P4 ;  /* 0x000000229f00780c */ /* 0x040fe40002781670 */
[----:B------:R-:W-:Y:S02]  /*14ca0*/  FMNMX.FTZ R24, R76, R25, !PT ;  /* 0x000000194c187209 */ /* 0x000fe40007810000 */
[----:B------:R-:W-:Y:S02]  /*14cb0*/  ISETP.LT.OR P5, PT, R159, 0x31, P5 ;  /* 0x000000319f00780c */ /* 0x000fe40002fa1670 */
[----:B------:R-:W-:Y:S02]  /*14cc0*/  FSEL R43, R43, -INF , !P4 ;  /* 0xff8000002b2b7808 */ /* 0x000fe40006000000 */
[----:B------:R-:W-:-:S02]  /*14cd0*/  ISETP.GT.AND P4, PT, R158, 0x29, P3 ;  /* 0x000000299e00780c */ /* 0x000fc40001f84270 */
[----:B------:R-:W-:Y:S02]  /*14ce0*/  FMNMX.FTZ R25, R77, R24, !PT ;  /* 0x000000184d197209 */ /* 0x000fe40007810000 */
[----:B------:R-:W-:Y:S02]  /*14cf0*/  FSEL R50, R50, -INF , !P5 ;  /* 0xff80000032327808 */ /* 0x000fe40006800000 */
[----:B------:R-:W-:Y:S02]  /*14d00*/  ISETP.GT.AND P5, PT, R158, 0x38, P3 ;  /* 0x000000389e00780c */ /* 0x000fe40001fa4270 */
[C---:B------:R-:W-:Y:S02]  /*14d10*/  ISETP.LT.OR P4, PT, R159.reuse, 0x2a, P4 ;  /* 0x0000002a9f00780c */ /* 0x040fe40002781670 */
[----:B------:R-:W-:Y:S02]  /*14d20*/  FMNMX.FTZ R24, R80, R25, !PT ;  /* 0x0000001950187209 */ /* 0x000fe40007810000 */
[----:B------:R-:W-:-:S02]  /*14d30*/  ISETP.LT.OR P5, PT, R159, 0x39, P5 ;  /* 0x000000399f00780c */ /* 0x000fc40002fa1670 */
[----:B------:R-:W-:Y:S02]  /*14d40*/  FSEL R47, R47, -INF , !P4 ;  /* 0xff8000002f2f7808 */ /* 0x000fe40006000000 */
[----:B------:R-:W-:Y:S02]  /*14d50*/  FMNMX.FTZ R24, R81, R24, !PT ;  /* 0x0000001851187209 */ /* 0x000fe40007810000 */
[----:B------:R-:W-:Y:S02]  /*14d60*/  ISETP.GT.AND P4, PT, R158, 0x31, P3 ;  /* 0x000000319e00780c */ /* 0x000fe40001f84270 */
[----:B------:R-:W-:Y:S02]  /*14d70*/  FSEL R54, R54, -INF , !P5 ;  /* 0xff80000036367808 */ /* 0x000fe40006800000 */
[----:B------:R-:W-:Y:S02]  /*14d80*/  ISETP.GT.AND P5, PT, R158, 0x40, P3 ;  /* 0x000000409e00780c */ /* 0x000fe40001fa4270 */
[----:B------:R-:W-:-:S02]  /*14d90*/  FMNMX.FTZ R24, R157, R24, !PT ;  /* 0x000000189d187209 */ /* 0x000fc40007810000 */
[C---:B------:R-:W-:Y:S02]  /*14da0*/  ISETP.LT.OR P4, PT, R159.reuse, 0x32, P4 ;  /* 0x000000329f00780c */ /* 0x040fe40002781670 */
[----:B------:R-:W-:Y:S02]  /*14db0*/  ISETP.LT.OR P5, PT, R159, 0x41, P5 ;  /* 0x000000419f00780c */ /* 0x000fe40002fa1670 */
[----:B------:R-:W-:Y:S02]  /*14dc0*/  FMNMX.FTZ R25, R85, R24, !PT ;  /* 0x0000001855197209 */ /* 0x000fe40007810000 */
[----:B------:R-:W-:Y:S02]  /*14dd0*/  FSEL R51, R51, -INF , !P4 ;  /* 0xff80000033337808 */ /* 0x000fe40006000000 */
[----:B------:R-:W-:Y:S01]  /*14de0*/  ISETP.GT.AND P4, PT, R158, 0x39, P3 ;  /* 0x000000399e00780c */ /* 0x000fe20001f84270 */
[----:B------:R-:W0:Y:S01]  /*14df0*/  SHFL.BFLY PT, R24, R25, 0x2, 0x1f ;  /* 0x0c401f0019187f89 */ /* 0x000e2200000e0000 */
[----:B------:R-:W-:-:S02]  /*14e00*/  FSEL R58, R58, -INF , !P5 ;  /* 0xff8000003a3a7808 */ /* 0x000fc40006800000 */
[C---:B------:R-:W-:Y:S02]  /*14e10*/  ISETP.GT.AND P5, PT, R158.reuse, 0x48, P3 ;  /* 0x000000489e00780c */ /* 0x040fe40001fa4270 */
[C---:B------:R-:W-:Y:S02]  /*14e20*/  ISETP.LT.OR P4, PT, R159.reuse, 0x3a, P4 ;  /* 0x0000003a9f00780c */ /* 0x040fe40002781670 */
[----:B------:R-:W-:Y:S02]  /*14e30*/  ISETP.LT.OR P5, PT, R159, 0x49, P5 ;  /* 0x000000499f00780c */ /* 0x000fe40002fa1670 */
[----:B------:R-:W-:Y:S02]  /*14e40*/  FSEL R55, R55, -INF , !P4 ;  /* 0xff80000037377808 */ /* 0x000fe40006000000 */
[----:B------:R-:W-:Y:S02]  /*14e50*/  ISETP.GT.AND P4, PT, R158, 0x41, P3 ;  /* 0x000000419e00780c */ /* 0x000fe40001f84270 */
        /* <DEDUP_REMOVED lines=12> */
[----:B0-----:R-:W-:-:S02]  /*14f20*/  FMNMX.FTZ R83, R25, R24, !PT ;  /* 0x0000001819537209 */ /* 0x001fc40007810000 */
[----:B------:R-:W-:Y:S02]  /*14f30*/  FSEL R66, R66, -INF , !P5 ;  /* 0xff80000042427808 */ /* 0x000fe40006800000 */
[C---:B------:R-:W-:Y:S01]  /*14f40*/  ISETP.GT.AND P5, PT, R158.reuse, 0x60, P3 ;  /* 0x000000609e00780c */ /* 0x040fe20001fa4270 */
[----:B------:R-:W0:Y:S01]  /*14f50*/  SHFL.BFLY PT, R24, R83, 0x1, 0x1f ;  /* 0x0c201f0053187f89 */ /* 0x000e2200000e0000 */
[C---:B------:R-:W-:Y:S02]  /*14f60*/  ISETP.LT.OR P4, PT, R159.reuse, 0x52, P4 ;  /* 0x000000529f00780c */ /* 0x040fe40002781670 */
[----:B------:R-:W-:Y:S02]  /*14f70*/  ISETP.LT.OR P5, PT, R159, 0x61, P5 ;  /* 0x000000619f00780c */ /* 0x000fe40002fa1670 */
[----:B------:R-:W-:Y:S02]  /*14f80*/  FSEL R65, R65, -INF , !P4 ;  /* 0xff80000041417808 */ /* 0x000fe40006000000 */
[----:B------:R-:W-:-:S02]  /*14f90*/  ISETP.GT.AND P4, PT, R158, 0x59, P3 ;  /* 0x000000599e00780c */ /* 0x000fc40001f84270 */
[----:B------:R-:W-:Y:S02]  /*14fa0*/  FSEL R70, R70, -INF , !P5 ;  /* 0xff80000046467808 */ /* 0x000fe40006800000 */
[C---:B------:R-:W-:Y:S02]  /*14fb0*/  ISETP.GT.AND P5, PT, R158.reuse, 0x68, P3 ;  /* 0x000000689e00780c */ /* 0x040fe40001fa4270 */
        /* <DEDUP_REMOVED lines=11> */
[----:B------:R-:W-:Y:S02]  /*15070*/  ISETP.GT.AND P5, PT, R158, 0x71, P3 ;  /* 0x000000719e00780c */ /* 0x000fe40001fa4270 */
[----:B0-----:R-:W-:Y:S02]  /*15080*/  FMNMX.FTZ R24, R83, R24, !PT ;  /* 0x0000001853187209 */ /* 0x001fe40007810000 */
[C---:B------:R-:W-:Y:S02]  /*15090*/  ISETP.LT.OR P4, PT, R159.reuse, 0x6a, P4 ;  /* 0x0000006a9f00780c */ /* 0x040fe40002781670 */
[----:B------:R-:W-:Y:S01]  /*150a0*/  ISETP.LT.OR P5, PT, R159, 0x72, P5 ;  /* 0x000000729f00780c */ /* 0x000fe20002fa1670 */
[----:B------:R-:W-:Y:S01]  /*150b0*/  FMUL.FTZ R86, R24, UR51 ;  /* 0x0000003318567c20 */ /* 0x000fe20008410000 */
[----:B------:R-:W-:-:S02]  /*150c0*/  FSEL R75, R75, -INF , !P4 ;  /* 0xff8000004b4b7808 */ /* 0x000fc40006000000 */
[----:B------:R-:W-:Y:S02]  /*150d0*/  FSETP.NEU.FTZ.AND P4, PT, R24, -INF , PT ;  /* 0xff8000001800780b */ /* 0x000fe40003f9d000 */
[----:B------:R-:W-:Y:S02]  /*150e0*/  FSEL R79, R79, -INF , !P5 ;  /* 0xff8000004f4f7808 */ /* 0x000fe40006800000 */
[----:B------:R-:W-:Y:S02]  /*150f0*/  ISETP.GT.AND P5, PT, R158, RZ, P3 ;  /* 0x000000ff9e00720c */ /* 0x000fe40001fa4270 */
[----:B------:R-:W-:Y:S02]  /*15100*/  FSEL R86, R86, RZ, P4 ;  /* 0x000000ff56567208 */ /* 0x000fe40002000000 */
[----:B------:R-:W-:-:S03]  /*15110*/  ISETP.LT.OR P5, PT, R159, 0x1, P5 ;  /* 0x000000019f00780c */ /* 0x000fc60002fa1670 */
[--C-:B------:R-:W-:Y:S01]  /*15120*/  FFMA.FTZ R182, R28, UR51, -R86.reuse ;  /* 0x000000331cb67c23 */ /* 0x100fe20008010856 */
[----:B------:R-:W-:Y:S01]  /*15130*/  FSEL R28, R26, -INF , !P5 ;  /* 0xff8000001a1c7808 */ /* 0x000fe20006800000 */
        /* <DEDUP_REMOVED lines=22> */
[----:B------:R-:W-:Y:S01]  /*152a0*/  MUFU.EX2 R180, R180 ;  /* 0x000000b400b47308 */ /* 0x000fe20000000800 */
[----:B------:R-:W-:Y:S01]  /*152b0*/  FMNMX.FTZ R29, R35, R32, !PT ;  /* 0x00000020231d7209 */ /* 0x000fe20007810000 */
[--C-:B------:R-:W-:Y:S01]  /*152c0*/  FFMA.FTZ R162, R68, UR51, -R86.reuse ;  /* 0x0000003344a27c23 */ /* 0x100fe20008010856 */
[----:B------:R-:W-:Y:S01]  /*152d0*/  FSEL R82, R82, -INF , !P5 ;  /* 0xff80000052527808 */ /* 0x000fe20006800000 */
[--C-:B------:R-:W-:Y:S01]  /*152e0*/  FFMA.FTZ R45, R33, UR51, -R86.reuse ;  /* 0x00000033212d7c23 */ /* 0x100fe20008010856 */
[----:B------:R-:W-:Y:S01]  /*152f0*/  FMNMX.FTZ R32, R38, R29, !PT ;  /* 0x0000001d26207209 */ /* 0x000fe20007810000 */
[--C-:B------:R-:W-:Y:S01]  /*15300*/  FFMA.FTZ R178, R36, UR51, -R86.reuse ;  /* 0x0000003324b27c23 */ /* 0x100fe20008010856 */
[----:B------:R-:W-:Y:S01]  /*15310*/  FSEL R84, R84, -INF , !P3 ;  /* 0xff80000054547808 */ /* 0x000fe20005800000 */
[----:B------:R-:W-:Y:S01]  /*15320*/  MUFU.EX2 R25, R25 ;  /* 0x0000001900197308 */ /* 0x000fe20000000800 */
[----:B------:R-:W-:Y:S01]  /*15330*/  FMNMX.FTZ R29, R39, R32, !PT ;  /* 0x00000020271d7209 */ /* 0x000fe20007810000 */
[--C-:B------:R-:W-:Y:S01]  /*15340*/  FFMA.FTZ R174, R153, UR51, -R86.reuse ;  /* 0x0000003399ae7c23 */ /* 0x100fe20008010856 */
[----:B------:R-:W-:Y:S01]  /*15350*/  FSEL R60, R24, RZ, P4 ;  /* 0x000000ff183c7208 */ /* 0x000fe20002000000 */
        /* <DEDUP_REMOVED lines=15> */
[----:B------:R-:W-:-:S02]  /*15450*/  FFMA.FTZ R85, R85, UR51, -R86 ;  /* 0x0000003355557c23 */ /* 0x000fc40008010856 */
        /* <DEDUP_REMOVED lines=14> */
[----:B------:R-:W-:Y:S01]  /*15540*/  FMNMX.FTZ R29, R65, R32, !PT ;  /* 0x00000020411d7209 */ /* 0x000fe20007810000 */
[--C-:B------:R-:W-:Y:S01]  /*15550*/  FFMA.FTZ R32, R53, UR51, -R86.reuse ;  /* 0x0000003335207c23 */ /* 0x100fe20008010856 */
[--C-:B------:R-:W-:Y:S01]  /*15560*/  FFMA.FTZ R53, R156, UR51, -R86.reuse ;  /* 0x000000339c357c23 */ /* 0x100fe20008010856 */
[----:B------:R-:W-:Y:S01]  /*15570*/  FFMA.FTZ R156, R72, UR51, -R86 ;  /* 0x00000033489c7c23 */ /* 0x000fe20008010856 */
        /* <DEDUP_REMOVED lines=11> */
[----:B------:R-:W-:-:S04]  /*15630*/  FMNMX.FTZ R41, R79, R40, !PT ;  /* 0x000000284f297209 */ /* 0x000fc80007810000 */
[----:B------:R-:W-:-:S03]  /*15640*/  FMNMX.FTZ R41, R82, R41, !PT ;  /* 0x0000002952297209 */ /* 0x000fc60007810000 */
[----:B------:R-:W-:Y:S01]  /*15650*/  MUFU.EX2 R168, R168 ;  /* 0x000000a800a87308 */ /* 0x000fe20000000800 */
[----:B------:R-:W-:Y:S01]  /*15660*/  FMNMX.FTZ R40, R84, R41, !PT ;  /* 0x0000002954287209 */ /* 0x000fe20007810000 */
[----:B------:R-:W-:-:S04]  /*15670*/  FFMA.FTZ R41, R81, UR51, -R86 ;  /* 0x0000003351297c23 */ /* 0x000fc80008010856 */
[----:B0-----:R-:W0:Y:S02]  /*15680*/  SHFL.BFLY PT, R57, R40, 0x2, 0x1f ;  /* 0x0c401f0028397f89 */ /* 0x001e2400000e0000 */
        /* <DEDUP_REMOVED lines=10> */
[----:B------:R-:W-:-:S03]  /*15730*/  FADD.FTZ R57, -R60, R217 ;  /* 0x000000d93c397221 */ /* 0x000fc60000010100 */
[C---:B------:R-:W-:Y:S01]  /*15740*/  FSETP.NEU.FTZ.AND P3, PT, R40.reuse, -INF , PT ;  /* 0xff8000002800780b */ /* 0x040fe20003f7d000 */
[----:B------:R-:W-:Y:S01]  /*15750*/  FMUL.FTZ R61, R40, UR51 ;  /* 0x00000033283d7c20 */ /* 0x000fe20008410000 */
[----:B------:R-:W-:Y:S01]  /*15760*/  FMUL.FTZ R57, R57, UR51 ;  /* 0x0000003339397c20 */ /* 0x000fe20008410000 */
[----:B------:R-:W-:Y:S03]  /*15770*/  MUFU.EX2 R53, R53 ;  /* 0x0000003500357308 */ /* 0x000fe60000000800 */
[----:B------:R-:W-:-:S05]  /*15780*/  FSEL R61, R61, RZ, P3 ;  /* 0x000000ff3d3d7208 */ /* 0x000fca0001800000 */
[--C-:B------:R-:W-:Y:S01]  /*15790*/  FFMA.FTZ R69, R27, UR51, -R61.reuse ;  /* 0x000000331b457c23 */ /* 0x100fe2000801083d */
[----:B------:R-:W-:Y:S01]  /*157a0*/  FSEL R27, R40, RZ, P3 ;  /* 0x000000ff281b7208 */ /* 0x000fe20001800000 */
[--C-:B------:R-:W-:Y:S01]  /*157b0*/  FFMA.FTZ R181, R28, UR51, -R61.reuse ;  /* 0x000000331cb57c23 */ /* 0x100fe2000801083d */
[----:B------:R-:W0:Y:S01]  /*157c0*/  MUFU.EX2 R57, R57 ;  /* 0x0000003900397308 */ /* 0x000e220000000800 */
[--C-:B------:R-:W-:Y:S01]  /*157d0*/  FFMA.FTZ R183, R30, UR51, -R61.reuse ;  /* 0x000000331eb77c23 */ /* 0x100fe2000801083d */
[--C-:B------:R-:W-:Y:S01]  /*157e0*/  FFMA.FTZ R68, R31, UR51, -R61.reuse ;  /* 0x000000331f447c23 */ /* 0x100fe2000801083d */
[----:B------:R-:W-:Y:S01]  /*157f0*/  FADD.FTZ R27, -R27, R218 ;  /* 0x000000da1b1b7221 */ /* 0x000fe20000010100 */
[--C-:B------:R-:W-:Y:S01]  /*15800*/  FFMA.FTZ R177, R34, UR51, -R61.reuse ;  /* 0x0000003322b17c23 */ /* 0x100fe2000801083d */
[--C-:B------:R-:W-:Y:S01]  /*15810*/  FFMA.FTZ R35, R35, UR51, -R61.reuse ;  /* 0x0000003323237c23 */ /* 0x100fe2000801083d */
        /* <DEDUP_REMOVED lines=28> */
[----:B------:R-:W-:Y:S01]  /*159e0*/  FADD.FTZ R3, R25, R6 ;  /* 0x0000000619037221 */ /* 0x000fe20000010000 */
[--C-:B------:R-:W-:Y:S01]  /*159f0*/  FFMA.FTZ R43, R75, UR51, -R61.reuse ;  /* 0x000000334b2b7c23 */ /* 0x100fe2000801083d */
[--C-:B------:R-:W-:Y:S01]  /*15a00*/  FFMA.FTZ R153, R78, UR51, -R61.reuse ;  /* 0x000000334e997c23 */ /* 0x100fe2000801083d */
[----:B------:R-:W-:Y:S01]  /*15a10*/  FFMA.FTZ R42, R79, UR51, -R61 ;  /* 0x000000334f2a7c23 */ /* 0x000fe2000801083d */
[----:B------:R-:W-:Y:S01]  /*15a20*/  FADD.FTZ R3, R182, R3 ;  /* 0x00000003b6037221 */ /* 0x000fe20000010000 */
[----:B------:R-:W-:Y:S01]  /*15a30*/  FFMA.FTZ R155, R82, UR51, -R61 ;  /* 0x00000033529b7c23 */ /* 0x000fe2000801083d */
[----:B------:R-:W1:Y:S01]  /*15a40*/  MUFU.EX2 R68, R68 ;  /* 0x0000004400447308 */ /* 0x000e620000000800 */
[----:B0-----:R-:W-:Y:S01]  /*15a50*/  FADD.FTZ R58, R69, R58 ;  /* 0x0000003a453a7221 */ /* 0x001fe20000010000 */
[----:B------:R-:W-:Y:S01]  /*15a60*/  FADD.FTZ R3, R26, R3 ;  /* 0x000000031a037221 */ /* 0x000fe20000010000 */
[----:B------:R-:W-:-:S05]  /*15a70*/  FFMA.FTZ R39, R84, UR51, -R61 ;  /* 0x0000003354277c23 */ /* 0x000fca000801083d */
        /* <DEDUP_REMOVED lines=18> */
[----:B------:R-:W-:-:S06]  /*15ba0*/  FADD.FTZ R58, R168, R3 ;  /* 0x00000003a83a7221 */ /* 0x000fcc0000010000 */
        /* <DEDUP_REMOVED lines=79> */
.L_x_8362:
[----:B------:R-:W-:Y:S01]  /*160a0*/  IMAD R55, R184, 0x8, R18 ;  /* 0x00000008b8377824 */ /* 0x000fe200078e0212 */
[----:B------:R-:W-:Y:S01]  /*160b0*/  ISETP.GT.AND P3, PT, R0, R213, PT ;  /* 0x000000d50000720c */ /* 0x000fe20003f64270 */
[----:B------:R-:W-:Y:S01]  /*160c0*/  IMAD.U32 R58, RZ, RZ, UR38 ;  /* 0x00000026ff3a7e24 */ /* 0x000fe2000f8e00ff */
[----:B------:R-:W-:Y:S01]  /*160d0*/  F2FP.BF16.F32.PACK_AB R180, R25, R180 ;  /* 0x000000b419b4723e */ /* 0x000fe200000010ff */
[----:B------:R-:W-:Y:S01]  /*160e0*/  VIADD R55, R55, 0x28860 ;  /* 0x0002886037377836 */ /* 0x000fe20000000000 */
[----:B------:R-:W-:Y:S01]  /*160f0*/  F2FP.BF16.F32.PACK_AB R181, R69, R181 ;  /* 0x000000b545b5723e */ /* 0x000fe200000010ff */
[-C--:B------:R-:W-:Y:S01]  /*16100*/  FMUL.FTZ R88, R88, R57.reuse ;  /* 0x0000003958587220 */ /* 0x080fe20000410000 */
[----:B------:R-:W-:Y:S01]  /*16110*/  F2FP.BF16.F32.PACK_AB R182, R26, R182 ;  /* 0x000000b61ab6723e */ /* 0x000fe200000010ff */
[-C--:B------:R-:W-:Y:S01]  /*16120*/  FMUL.FTZ R89, R89, R57.reuse ;  /* 0x0000003959597220 */ /* 0x080fe20000410000 */
[----:B------:R-:W-:Y:S01]  /*16130*/  PRMT R55, R58, 0x654, R55 ;  /* 0x000006543a377816 */ /* 0x000fe20000000037 */
[----:B------:R-:W-:Y:S01]  /*16140*/  FMUL.FTZ R92, R92, R57 ;  /* 0x000000395c5c7220 */ /* 0x000fe20000410000 */
[----:B------:R-:W-:Y:S01]  /*16150*/  F2FP.BF16.F32.PACK_AB R183, R68, R183 ;  /* 0x000000b744b7723e */ /* 0x000fe200000010ff */
[-C--:B------:R-:W-:Y:S01]  /*16160*/  FMUL.FTZ R93, R93, R57.reuse ;  /* 0x000000395d5d7220 */ /* 0x080fe20000410000 */
[----:B------:R0:W-:Y:S01]  /*16170*/  SYNCS.ARRIVE.TRANS64.RED.A1T0 RZ, [R55+URZ], RZ ;  /* 0x000000ff37ff79a7 */ /* 0x0001e2000810043f */
        /* <DEDUP_REMOVED lines=88> */
[----:B------:R-:W-:-:S02]  /*16700*/  VIADD R0, R0, 0xffffffff ;  /* 0xffffffff00007836 */ /* 0x000fc40000000000 */
[----:B------:R-:W-:Y:S02]  /*16710*/  IMAD.MOV.U32 R218, RZ, RZ, R40 ;  /* 0x000000ffffda7224 */ /* 0x000fe400078e0028 */
[----:B------:R-:W-:Y:S02]  /*16720*/  IMAD.MOV.U32 R217, RZ, RZ, R24 ;  /* 0x000000ffffd97224 */ /* 0x000fe400078e0018 */
[----:B------:R-:W-:Y:S02]  /*16730*/  IMAD.MOV.U32 R187, RZ, RZ, R215 ;  /* 0x000000ffffbb7224 */ /* 0x000fe400078e00d7 */
[----:B------:R-:W-:Y:S01]  /*16740*/  IMAD.MOV.U32 R184, RZ, RZ, R214 ;  /* 0x000000ffffb87224 */ /* 0x000fe200078e00d6 */
[----:B0-----:R-:W-:Y:S06]  /*16750*/  @P3 BRA `(.L_x_8363) ;  /* 0xffffffc400303947 */ /* 0x001fec000383ffff */
[----:B------:R-:W-:Y:S02]  /*16760*/  IMAD.MOV.U32 R218, RZ, RZ, R40 ;  /* 0x000000ffffda7224 */ /* 0x000fe400078e0028 */
[----:B------:R-:W-:Y:S02]  /*16770*/  IMAD.MOV.U32 R217, RZ, RZ, R24 ;  /* 0x000000ffffd97224 */ /* 0x000fe400078e0018 */
[----:B------:R-:W-:Y:S02]  /*16780*/  IMAD.MOV.U32 R184, RZ, RZ, R214 ;  /* 0x000000ffffb87224 */ /* 0x000fe400078e00d6 */
[----:B------:R-:W-:-:S07]  /*16790*/  IMAD.MOV.U32 R187, RZ, RZ, R215 ;  /* 0x000000ffffbb7224 */ /* 0x000fce00078e00d7 */
.L_x_8343:
[----:B------:R-:W0:Y:S01]  /*167a0*/  LDC R24, c[0x0][0x448] ;  /* 0x00011200ff187b82 */ /* 0x000e220000000800 */
[----:B------:R-:W-:Y:S01]  /*167b0*/  IADD3 R27, R196, 0x1, -R194 ;  /* 0x00000001c41b7810 */ /* 0x000fe20007ffe8c2 */
[----:B------:R-:W-:-:S06]  /*167c0*/  ULDC UR8, c[0x0][0x9dc] ;  /* 0x0002770000087ab9 */ /* 0x000fcc0000000800 */
[----:B------:R-:W1:Y:S01]  /*167d0*/  LDC R28, c[0x0][0x9e4] ;  /* 0x00027900ff1c7b82 */ /* 0x000e620000000800 */
[----:B0-----:R-:W-:Y:S01]  /*167e0*/  ISETP.NE.AND P4, PT, R24, 0x1, PT ;  /* 0x000000011800780c */ /* 0x001fe20003f85270 */
[----:B------:R-:W-:Y:S01]  /*167f0*/  VIADD R24, R198, 0x7f ;  /* 0x0000007fc6187836 */ /* 0x000fe20000000000 */
[----:B-1----:R-:W-:-:S11]  /*16800*/  ISETP.GE.AND P5, PT, R28, 0x1, PT ;  /* 0x000000011c00780c */ /* 0x002fd60003fa6270 */
[----:B------:R-:W0:Y:S08]  /*16810*/  @P4 LDC R25, c[0x0][0x44c] ;  /* 0x00011300ff194b82 */ /* 0x000e300000000800 */
[----:B------:R-:W1:Y:S01]  /*16820*/  @P4 LDC R26, c[0x0][0x450] ;  /* 0x00011400ff1a4b82 */ /* 0x000e620000000800 */
[----:B0-----:R-:W-:-:S05]  /*16830*/  @P4 IMAD.HI.U32 R25, R24, R25, RZ ;  /* 0x0000001918194227 */ /* 0x001fca00078e00ff */
[----:B-1----:R-:W-:-:S05]  /*16840*/  @P4 SHF.R.U32.HI R24, RZ, R26, R25 ;  /* 0x0000001aff184219 */ /* 0x002fca0000011619 */
[----:B------:R-:W-:-:S04]  /*16850*/  IMAD.IADD R24, R27, 0x1, R24 ;  /* 0x000000011b187824 */ /* 0x000fc800078e0218 */
[----:B------:R-:W-:Y:S01]  /*16860*/  VIADD R26, R24, -UR8 ;  /* 0x80000008181a7c36 */ /* 0x000fe20008000000 */
        /* <DEDUP_REMOVED lines=12> */
.L_x_8366:
[----:B------:R-:W-:-:S13]  /*16930*/  ISETP.NE.AND P1, PT, R28, 0x1, PT ;  /* 0x000000011c00780c */ /* 0x000fda0003f25270 */
[----:B------:R-:W0:Y:S02]  /*16940*/  @P1 LDC.64 R24, c[0x0][0x9e8] ;  /* 0x00027a00ff181b82 */ /* 0x000e240000000a00 */
[----:B0-----:R-:W-:-:S05]  /*16950*/  @P1 IMAD.HI.U32 R24, R27, R24, RZ ;  /* 0x000000181b181227 */ /* 0x001fca00078e00ff */
[----:B------:R-:W-:-:S07]  /*16960*/  @P1 SHF.R.U32.HI R27, RZ, R25, R24 ;  /* 0x00000019ff1b1219 */ /* 0x000fce0000011618 */
.L_x_8367:
[----:B------:R-:W-:Y:S05]  /*16970*/  BSYNC B0 ;  /* 0x0000000000007941 */ /* 0x000fea0003800000 */
.L_x_8365:
[----:B------:R-:W-:-:S05]  /*16980*/  IMAD R27, R27, R28, RZ ;  /* 0x0000001c1b1b7224 */ /* 0x000fca00078e02ff */
[----:B------:R-:W-:-:S07]  /*16990*/  VIMNMX R26, R26, R27, !PT ;  /* 0x0000001b1a1a7248 */ /* 0x000fce0007fe0100 */
.L_x_8364:
[----:B------:R-:W-:-:S05]  /*169a0*/  VIADD R26, R26, 0x7f ;  /* 0x0000007f1a1a7836 */ /* 0x000fca0000000000 */
[----:B------:R-:W-:-:S04]  /*169b0*/  SHF.R.S32.HI R25, RZ, 0x1f, R26 ;  /* 0x0000001fff197819 */ /* 0x000fc8000001141a */
[----:B------:R-:W-:-:S04]  /*169c0*/  LEA.HI R25, R25, R26, RZ, 0x7 ;  /* 0x0000001a19197211 */ /* 0x000fc800078f38ff */
[----:B------:R-:W-:-:S04]  /*169d0*/  SHF.R.S32.HI R25, RZ, 0x7, R25 ;  /* 0x00000007ff197819 */ /* 0x000fc80000011419 */
[----:B------:R-:W-:-:S04]  /*169e0*/  VIMNMX R213, R206, R25, !PT ;  /* 0x00000019ced57248 */ /* 0x000fc80007fe0100 */
[----:B------:R-:W-:-:S13]  /*169f0*/  ISETP.GE.AND P1, PT, R0, R213, PT ;  /* 0x000000d50000720c */ /* 0x000fda0003f26270 */
[----:B------:R-:W-:Y:S05]  /*16a00*/  @!P1 BRA `(.L_x_8368) ;  /* 0x0000002800dc9947 */ /* 0x000fea0003800000 */
[----:B------:R-:W-:Y:S02]  /*16a10*/  IMAD.MOV.U32 R214, RZ, RZ, R218 ;  /* 0x000000ffffd67224 */ /* 0x000fe400078e00da */
[----:B------:R-:W-:Y:S02]  /*16a20*/  IMAD.MOV.U32 R215, RZ, RZ, R217 ;  /* 0x000000ffffd77224 */ /* 0x000fe400078e00d9 */
[----:B------:R-:W-:Y:S02]  /*16a30*/  IMAD.MOV.U32 R204, RZ, RZ, R187 ;  /* 0x000000ffffcc7224 */ /* 0x000fe400078e00bb */
[----:B------:R-:W-:-:S07]  /*16a40*/  IMAD.MOV.U32 R216, RZ, RZ, R184 ;  /* 0x000000ffffd87224 */ /* 0x000fce00078e00b8 */
.L_x_8380:
        /* <DEDUP_REMOVED lines=8> */
.L_x_8370:
[----:B------:R-:W-:-:S05]  /*16ad0*/  VIADD R24, R216, 0x1 ;  /* 0x00000001d8187836 */ /* 0x000fca0000000000 */
[----:B------:R-:W-:-:S04]  /*16ae0*/  ISETP.NE.AND P2, PT, R24, 0x2, PT ;  /* 0x000000021800780c */ /* 0x000fc80003f45270 */
[----:B------:R-:W-:Y:S02]  /*16af0*/  SEL R25, R24, RZ, P2 ;  /* 0x000000ff18197207 */ /* 0x000fe40001000000 */
[----:B------:R-:W-:-:S03]  /*16b00*/  SHF.L.U32 R24, R187, 0x1f, RZ ;  /* 0x0000001fbb187819 */ /* 0x000fc600000006ff */
[----:B------:R-:W-:-:S04]  /*16b10*/  IMAD R25, R25, 0x8, R18 ;  /* 0x0000000819197824 */ /* 0x000fc800078e0212 */
[----:B------:R0:W1:Y:S01]  /*16b20*/  SYNCS.PHASECHK.TRANS64.TRYWAIT P2, [R25+URZ+0x28830], R24 ;  /* 0x02883018190075a7 */ /* 0x000062000804017f */
[----:B------:R-:W-:Y:S05]  /*16b30*/  @!P0 BRA `(.L_x_8371) ;  /* 0x0000000000048947 */ /* 0x000fea0003800000 */
[----:B------:R-:W-:Y:S01]  /*16b40*/  BPT.TRAP 0x1 ;  /* 0x000000040000795c */ /* 0x000fe20000300000 */
.L_x_8371:
[----:B------:R-:W-:Y:S04]  /*16b50*/  BSSY B0, `(.L_x_8369) ;  /* 0x0000004000007945 */ /* 0x000fe80003800000 */
[----:B-1----:R-:W-:Y:S05]  /*16b60*/  @P2 BRA `(.L_x_8372) ;  /* 0x0000000000082947 */ /* 0x002fea0003800000 */
[----:B------:R-:W1:Y:S02]  /*16b70*/  SYNCS.PHASECHK.TRANS64.TRYWAIT P2, [R25+URZ+0x28830], R24 ;  /* 0x02883018190075a7 */ /* 0x000e64000804017f */
[----:B-1----:R-:W-:Y:S05]  /*16b80*/  @!P2 BRA `(.L_x_8373) ;  /* 0x000001440040a947 */ /* 0x002fea0003800000 */
.L_x_8372:
[----:B------:R-:W-:Y:S05]  /*16b90*/  BSYNC B0 ;  /* 0x0000000000007941 */ /* 0x000fea0003800000 */
.L_x_8369:
[----:B01----:R-:W0:Y:S01]  /*16ba0*/  S2R R24, SR_TID.X ;  /* 0x0000000000187919 */ /* 0x003e220000002100 */
[----:B------:R-:W-:Y:S01]  /*16bb0*/  VIADD R184, R216, 0x1 ;  /* 0x00000001d8b87836 */ /* 0x000fe20000000000 */
[----:B------:R-:W-:Y:S05]  /*16bc0*/  WARPSYNC.ALL ;  /* 0x0000000000007948 */ /* 0x000fea0003800000 */
[----:B------:R-:W-:Y:S01]  /*16bd0*/  ISETP.NE.AND P2, PT, R184, 0x2, PT ;  /* 0x00000002b800780c */ /* 0x000fe20003f45270 */
[----:B------:R-:W-:Y:S01]  /*16be0*/  IMAD.MOV.U32 R25, RZ, RZ, 0x40000040 ;  /* 0x40000040ff197424 */ /* 0x000fe200078e00ff */
[----:B------:R-:W-:Y:S01]  /*16bf0*/  R2UR UR8, R4 ;  /* 0x00000000040872ca */ /* 0x000fe200000e0000 */
[----:B------:R-:W-:Y:S01]  /*16c00*/  IMAD.MOV.U32 R29, RZ, RZ, 0x40000040 ;  /* 0x40000040ff1d7424 */ /* 0x000fe200078e00ff */
[----:B------:R-:W-:Y:S01]  /*16c10*/  SEL R184, R184, RZ, P2 ;  /* 0x000000ffb8b87207 */ /* 0x000fe20001000000 */
[----:B------:R-:W-:Y:S01]  /*16c20*/  IMAD.MOV.U32 R27, RZ, RZ, 0x40000040 ;  /* 0x40000040ff1b7424 */ /* 0x000fe200078e00ff */
[----:B------:R-:W-:Y:S01]  /*16c30*/  R2UR UR11, R25 ;  /* 0x00000000190b72ca */ /* 0x000fe200000e0000 */
[----:B------:R-:W-:Y:S01]  /*16c40*/  IMAD.MOV.U32 R31, RZ, RZ, 0x40000040 ;  /* 0x40000040ff1f7424 */ /* 0x000fe200078e00ff */
        /* <DEDUP_REMOVED lines=9> */
[----:B0-----:R-:W-:Y:S02]  /*16ce0*/  SHF.R.U32.HI R24, RZ, 0x7, R24 ;  /* 0x00000007ff187819 */ /* 0x001fe40000011618 */
[----:B------:R-:W-:Y:S02]  /*16cf0*/  R2UR UR13, R193 ;  /* 0x00000000c10d72ca */ /* 0x000fe400000e0000 */
[----:B------:R-:W-:Y:S01]  /*16d00*/  R2UR UR16, R190 ;  /* 0x00000000be1072ca */ /* 0x000fe200000e0000 */
[----:B------:R-:W-:Y:S01]  /*16d10*/  VIADD R30, R24, 0x8 ;  /* 0x00000008181e7836 */ /* 0x000fe20000000000 */
[----:B------:R-:W-:Y:S01]  /*16d20*/  R2UR UR17, R191 ;  /* 0x00000000bf1172ca */ /* 0x000fe200000e0000 */
[----:B------:R-:W-:Y:S01]  /*16d30*/  IMAD R24, R184, 0x800, R7 ;  /* 0x00000800b8187824 */ /* 0x000fe200078e0207 */
[----:B------:R-:W-:-:S02]  /*16d40*/  R2UR UR20, R20 ;  /* 0x00000000141472ca */ /* 0x000fc400000e0000 */
[----:B------:R0:W-:Y:S01]  /*16d50*/  BAR.SYNC.DEFER_BLOCKING R30, 0x100 ;  /* 0x0004001e0000751d */ /* 0x0001e20000010000 */
[C---:B------:R-:W-:Y:S01]  /*16d60*/  VIADD R28, R24.reuse, 0x2 ;  /* 0x00000002181c7836 */ /* 0x040fe20000000000 */
[C---:B------:R-:W-:Y:S01]  /*16d70*/  R2UR UR10, R24.reuse ;  /* 0x00000000180a72ca */ /* 0x040fe200000e0000 */
[----:B------:R-:W-:Y:S01]  /*16d80*/  VIADD R26, R24, 0x4 ;  /* 0x00000004181a7836 */ /* 0x000fe20000000000 */
[----:B------:R-:W-:Y:S02]  /*16d90*/  R2UR UR21, R21 ;  /* 0x00000000151572ca */ /* 0x000fe400000e0000 */
[----:B------:R-:W-:Y:S01]  /*16da0*/  R2UR UR14, R28 ;  /* 0x000000001c0e72ca */ /* 0x000fe200000e0000 */
[----:B------:R-:W-:Y:S01]  /*16db0*/  VIADD R28, R24, 0x6 ;  /* 0x00000006181c7836 */ /* 0x000fe20000000000 */
[----:B------:R-:W-:Y:S01]  /*16dc0*/  R2UR UR18, R26 ;  /* 0x000000001a1272ca */ /* 0x000fe200000e0000 */
[----:B------:R-:W-:Y:S01]  /*16dd0*/  VIADD R26, R24, 0x400 ;  /* 0x00000400181a7836 */ /* 0x000fe20000000000 */
[----:B------:R-:W-:Y:S01]  /*16de0*/  R2UR UR24, R14 ;  /* 0x000000000e1872ca */ /* 0x000fe200000e0000 */
[----:B0-----:R-:W-:Y:S01]  /*16df0*/  VIADD R30, R24, 0x404 ;  /* 0x00000404181e7836 */ /* 0x001fe20000000000 */
[----:B------:R-:W-:Y:S01]  /*16e00*/  R2UR UR22, R28 ;  /* 0x000000001c1672ca */ /* 0x000fe200000e0000 */
[----:B------:R-:W-:Y:S01]  /*16e10*/  VIADD R28, R24, 0x402 ;  /* 0x00000402181c7836 */ /* 0x000fe20000000000 */
[----:B------:R-:W-:Y:S01]  /*16e20*/  R2UR UR26, R26 ;  /* 0x000000001a1a72ca */ /* 0x000fe200000e0000 */
[----:B------:R-:W-:Y:S01]  /*16e30*/  VIADD R24, R24, 0x406 ;  /* 0x0000040618187836 */ /* 0x000fe20000000000 */
[----:B------:R-:W-:-:S02]  /*16e40*/  R2UR UR34, R30 ;  /* 0x000000001e2272ca */ /* 0x000fc400000e0000 */
[----:B------:R-:W-:Y:S02]  /*16e50*/  R2UR UR30, R28 ;  /* 0x000000001c1e72ca */ /* 0x000fe400000e0000 */
[----:B------:R-:W-:Y:S02]  /*16e60*/  R2UR UR46, R24 ;  /* 0x00000000182e72ca */ /* 0x000fe400000e0000 */
[----:B------:R-:W-:Y:S01]  /*16e70*/  R2UR UR25, R15 ;  /* 0x000000000f1972ca */ /* 0x000fe200000e0000 */
[----:B------:R-:W-:Y:S01]  /*16e80*/  WARPGROUP.ARRIVE ;  /* 0x00000000000079c5 */ /* 0x000fe20000000000 */
[----:B------:R-:W-:Y:S02]  /*16e90*/  R2UR UR28, R12 ;  /* 0x000000000c1c72ca */ /* 0x000fe400000e0000 */
[----:B------:R-:W-:Y:S02]  /*16ea0*/  R2UR UR29, R13 ;  /* 0x000000000d1d72ca */ /* 0x000fe400000e0000 */
[----:B------:R-:W-:Y:S01]  /*16eb0*/  R2UR UR32, R10 ;  /* 0x000000000a2072ca */ /* 0x000fe200000e0000 */
[----:B------:R-:W-:Y:S01]  /*16ec0*/  HGMMA.64x128x16.F32.BF16 R24, gdesc[UR8], RZ, !UPT, gsb0 ;  /* 0x01e00000081879f0 */ /* 0x000fe2000c0018ff */
[----:B------:R-:W-:-:S02]  /*16ed0*/  R2UR UR33, R11 ;  /* 0x000000000b2172ca */ /* 0x000fc400000e0000 */
        /* <DEDUP_REMOVED lines=27> */
.L_x_8375:
[----:B------:R-:W-:Y:S01]  /*17090*/  SHF.L.U32 R204, R204, 0x1f, RZ ;  /* 0x0000001fcccc7819 */ /* 0x000fe200000006ff */
[----:B------:R-:W-:-:S04]  /*170a0*/  IMAD R205, R216, 0x8, R18 ;  /* 0x00000008d8cd7824 */ /* 0x000fc800078e0212 */
[----:B------:R0:W1:Y:S01]  /*170b0*/  SYNCS.PHASECHK.TRANS64.TRYWAIT P1, [R205+URZ+0x28850], R204 ;  /* 0x028850cccd0075a7 */ /* 0x000062000802017f */
[----:B------:R-:W-:Y:S05]  /*170c0*/  @!P0 BRA `(.L_x_8376) ;  /* 0x0000000000048947 */ /* 0x000fea0003800000 */
[----:B------:R-:W-:Y:S01]  /*170d0*/  BPT.TRAP 0x1 ;  /* 0x000000040000795c */ /* 0x000fe20000300000 */
.L_x_8376:
[----:B-1----:R-:W-:Y:S05]  /*170e0*/  @P1 BRA `(.L_x_8374) ;  /* 0x0000000000081947 */ /* 0x002fea0003800000 */
[----:B------:R-:W1:Y:S02]  /*170f0*/  SYNCS.PHASECHK.TRANS64.TRYWAIT P1, [R205+URZ+0x28850], R204 ;  /* 0x028850cccd0075a7 */ /* 0x000e64000802017f */
[----:B-1----:R-:W-:Y:S05]  /*17100*/  @!P1 BRA `(.L_x_8377) ;  /* 0x0000013c00f49947 */ /* 0x002fea0003800000 */
.L_x_8374:
        /* <DEDUP_REMOVED lines=67> */
.L_x_8378:
        /* <DEDUP_REMOVED lines=15> */
[----:B0-----:R-:W-:Y:S01]  /*17630*/  FMUL.FTZ R152, R57, UR48 ;  /* 0x0000003039987c20 */ /* 0x001fe20008410000 */
        /* <DEDUP_REMOVED lines=66> */
[----:B------:R-:W-:-:S04]  /*17a60*/  UMOV UR51, UR6 ;  /* 0x0000000600337c82 */ /* 0x000fc80008000000 */
        /* <DEDUP_REMOVED lines=108> */
[----:B------:R-:W2:Y:S01]  /*18130*/  SHFL.BFLY PT, R57, R58, 0x2, 0x1f ;  /* 0x0c401f003a397f89 */ /* 0x000ea200000e0000 */
[----:B0-----:R-:W-:-:S04]  /*18140*/  FMNMX.FTZ R154, R86, R155, !PT ;  /* 0x0000009b569a7209 */ /* 0x001fc80007810000 */
[----:B-1----:R-:W-:-:S05]  /*18150*/  FMNMX.FTZ R154, R87, R154, !PT ;  /* 0x0000009a579a7209 */ /* 0x002fca0007810000 */
[----:B------:R-:W0:Y:S01]  /*18160*/  SHFL.BFLY PT, R157, R154, 0x2, 0x1f ;  /* 0x0c401f009a9d7f89 */ /* 0x000e2200000e0000 */
[----:B--2---:R-:W-:-:S05]  /*18170*/  FMNMX.FTZ R155, R58, R57, !PT ;  /* 0x000000393a9b7209 */ /* 0x004fca0007810000 */
[----:B------:R-:W1:Y:S01]  /*18180*/  SHFL.BFLY PT, R156, R155, 0x1, 0x1f ;  /* 0x0c201f009b9c7f89 */ /* 0x000e6200000e0000 */
[----:B0-----:R-:W-:-:S05]  /*18190*/  FMNMX.FTZ R157, R154, R157, !PT ;  /* 0x0000009d9a9d7209 */ /* 0x001fca0007810000 */
[----:B------:R-:W0:Y:S01]  /*181a0*/  SHFL.BFLY PT, R218, R157, 0x1, 0x1f ;  /* 0x0c201f009dda7f89 */ /* 0x000e2200000e0000 */
[----:B-1----:R-:W-:-:S05]  /*181b0*/  FMNMX.FTZ R217, R155, R156, !PT ;  /* 0x0000009c9bd97209 */ /* 0x002fca0007810000 */
[C---:B------:R-:W-:Y:S01]  /*181c0*/  FADD.FTZ R57, -R217.reuse, R215 ;  /* 0x000000d7d9397221 */ /* 0x040fe20000010100 */
[----:B------:R-:W-:-:S03]  /*181d0*/  FMUL.FTZ R155, R217, UR51 ;  /* 0x00000033d99b7c20 */ /* 0x000fc60008410000 */
[----:B------:R-:W-:Y:S01]  /*181e0*/  FMUL.FTZ R156, R57, UR51 ;  /* 0x00000033399c7c20 */ /* 0x000fe20008410000 */
[--C-:B------:R-:W-:Y:S01]  /*181f0*/  FFMA.FTZ R164, R56, UR51, -R155.reuse ;  /* 0x0000003338a47c23 */ /* 0x100fe2000801089b */
[--C-:B------:R-:W-:Y:S01]  /*18200*/  FFMA.FTZ R180, R24, UR51, -R155.reuse ;  /* 0x0000003318b47c23 */ /* 0x100fe2000801089b */
[--C-:B------:R-:W-:Y:S01]  /*18210*/  FFMA.FTZ R165, R25, UR51, -R155.reuse ;  /* 0x0000003319a57c23 */ /* 0x100fe2000801089b */
[--C-:B------:R-:W-:Y:S01]  /*18220*/  FFMA.FTZ R168, R48, UR51, -R155.reuse ;  /* 0x0000003330a87c23 */ /* 0x100fe2000801089b */
[----:B------:R-:W-:Y:S01]  /*18230*/  MUFU.EX2 R58, R156 ;  /* 0x0000009c003a7308 */ /* 0x000fe20000000800 */
[--C-:B------:R-:W-:Y:S01]  /*18240*/  FFMA.FTZ R182, R28, UR51, -R155.reuse ;  /* 0x000000331cb67c23 */ /* 0x100fe2000801089b */
[----:B0-----:R-:W-:Y:S01]  /*18250*/  FMNMX.FTZ R218, R157, R218, !PT ;  /* 0x000000da9dda7209 */ /* 0x001fe20007810000 */
[--C-:B------:R-:W-:Y:S01]  /*18260*/  FFMA.FTZ R157, R41, UR51, -R155.reuse ;  /* 0x00000033299d7c23 */ /* 0x100fe2000801089b */
[--C-:B------:R-:W-:Y:S01]  /*18270*/  FFMA.FTZ R163, R29, UR51, -R155.reuse ;  /* 0x000000331da37c23 */ /* 0x100fe2000801089b */
[--C-:B------:R-:W-:Y:S01]  /*18280*/  FFMA.FTZ R41, R45, UR51, -R155.reuse ;  /* 0x000000332d297c23 */ /* 0x100fe2000801089b */
[--C-:B------:R-:W-:Y:S01]  /*18290*/  FFMA.FTZ R176, R32, UR51, -R155.reuse ;  /* 0x0000003320b07c23 */ /* 0x100fe2000801089b */
[C---:B------:R-:W-:Y:S01]  /*182a0*/  FADD.FTZ R57, -R218.reuse, R214 ;  /* 0x000000d6da397221 */ /* 0x040fe20000010100 */
[----:B------:R-:W-:Y:S01]  /*182b0*/  FMUL.FTZ R56, R218, UR51 ;  /* 0x00000033da387c20 */ /* 0x000fe20008410000 */
[----:B------:R-:W0:Y:S01]  /*182c0*/  MUFU.EX2 R180, R180 ;  /* 0x000000b400b47308 */ /* 0x000e220000000800 */
[----:B------:R-:W-:Y:S01]  /*182d0*/  FFMA.FTZ R161, R33, UR51, -R155 ;  /* 0x0000003321a17c23 */ /* 0x000fe2000801089b */
[----:B------:R-:W-:Y:S01]  /*182e0*/  FMUL.FTZ R57, R57, UR51 ;  /* 0x0000003339397c20 */ /* 0x000fe20008410000 */
[--C-:B------:R-:W-:Y:S01]  /*182f0*/  FFMA.FTZ R181, R26, UR51, -R56.reuse ;  /* 0x000000331ab57c23 */ /* 0x100fe20008010838 */
[--C-:B------:R-:W-:Y:S01]  /*18300*/  FFMA.FTZ R48, R27, UR51, -R56.reuse ;  /* 0x000000331b307c23 */ /* 0x100fe20008010838 */
[--C-:B------:R-:W-:Y:S01]  /*18310*/  FFMA.FTZ R183, R30, UR51, -R56.reuse ;  /* 0x000000331eb77c23 */ /* 0x100fe20008010838 */
[----:B------:R-:W-:Y:S01]  /*18320*/  FFMA.FTZ R45, R31, UR51, -R56 ;  /* 0x000000331f2d7c23 */ /* 0x000fe20008010838 */
[----:B------:R-:W-:Y:S01]  /*18330*/  IMAD R26, R184, 0x8, R18 ;  /* 0x00000008b81a7824 */ /* 0x000fe200078e0212 */
[----:B------:R-:W-:Y:S01]  /*18340*/  MUFU.EX2 R57, R57 ;  /* 0x0000003900397308 */ /* 0x000fe20000000800 */
[--C-:B------:R-:W-:Y:S01]  /*18350*/  FFMA.FTZ R177, R34, UR51, -R56.reuse ;  /* 0x0000003322b17c23 */ /* 0x100fe20008010838 */
[----:B------:R-:W-:Y:S01]  /*18360*/  FFMA.FTZ R34, R39, UR51, -R56 ;  /* 0x0000003327227c23 */ /* 0x000fe20008010838 */
[----:B------:R-:W-:-:S02]  /*18370*/  VIADD R26, R26, 0x28840 ;  /* 0x000288401a1a7836 */ /* 0x000fc40000000000 */
[--C-:B------:R-:W-:Y:S01]  /*18380*/  FFMA.FTZ R35, R35, UR51, -R56.reuse ;  /* 0x0000003323237c23 */ /* 0x100fe20008010838 */
[----:B------:R-:W-:Y:S02]  /*18390*/  IMAD.U32 R39, RZ, RZ, UR38 ;  /* 0x00000026ff277e24 */ /* 0x000fe4000f8e00ff */
[--C-:B------:R-:W-:Y:S01]  /*183a0*/  FFMA.FTZ R178, R36, UR51, -R155.reuse ;  /* 0x0000003324b27c23 */ /* 0x100fe2000801089b */
[----:B------:R-:W-:Y:S01]  /*183b0*/  FFMA.FTZ R179, R38, UR51, -R56 ;  /* 0x0000003326b37c23 */ /* 0x000fe20008010838 */
[----:B------:R-:W1:Y:S01]  /*183c0*/  MUFU.EX2 R181, R181 ;  /* 0x000000b500b57308 */ /* 0x000e620000000800 */
[----:B0-----:R-:W-:Y:S01]  /*183d0*/  FFMA.FTZ R6, R58, R6, R180 ;  /* 0x000000063a067223 */ /* 0x001fe200000100b4 */
[----:B------:R-:W-:Y:S01]  /*183e0*/  PRMT R26, R39, 0x654, R26 ;  /* 0x00000654271a7816 */ /* 0x000fe2000000001a */
        /* <DEDUP_REMOVED lines=8> */
[----:B------:R-:W-:Y:S01]  /*18470*/  FFMA.FTZ R173, R42, UR51, -R56 ;  /* 0x000000332aad7c23 */ /* 0x000fe20008010838 */
[----:B------:R2:W-:Y:S01]  /*18480*/  SYNCS.ARRIVE.TRANS64.RED.A1T0 RZ, [R26+URZ], RZ ;  /* 0x000000ff1aff79a7 */ /* 0x0005e2000810043f */
[--C-:B------:R-:W-:Y:S01]  /*18490*/  FFMA.FTZ R40, R49, UR51, -R155.reuse ;  /* 0x0000003331287c23 */ /* 0x100fe2000801089b */
[--C-:B------:R-:W-:Y:S01]  /*184a0*/  FFMA.FTZ R37, R53, UR51, -R155.reuse ;  /* 0x0000003335257c23 */ /* 0x100fe2000801089b */
[----:B------:R-:W-:Y:S01]  /*184b0*/  FFMA.FTZ R166, R60, UR51, -R155 ;  /* 0x000000333ca67c23 */ /* 0x000fe2000801089b */
[----:B------:R-:W3:Y:S01]  /*184c0*/  MUFU.EX2 R48, R48 ;  /* 0x0000003000307308 */ /* 0x000ee20000000800 */
[----:B-1----:R-:W-:Y:S01]  /*184d0*/  FFMA.FTZ R3, R57, R3, R181 ;  /* 0x0000000339037223 */ /* 0x002fe200000100b5 */
[--C-:B------:R-:W-:Y:S01]  /*184e0*/  FFMA.FTZ R33, R61, UR51, -R155.reuse ;  /* 0x000000333d217c23 */ /* 0x100fe2000801089b */
[--C-:B------:R-:W-:Y:S01]  /*184f0*/  FFMA.FTZ R160, R64, UR51, -R155.reuse ;  /* 0x0000003340a07c23 */ /* 0x100fe2000801089b */
[--C-:B------:R-:W-:Y:S01]  /*18500*/  FFMA.FTZ R32, R65, UR51, -R155.reuse ;  /* 0x0000003341207c23 */ /* 0x100fe2000801089b */
[--C-:B------:R-:W-:Y:S01]  /*18510*/  FFMA.FTZ R162, R68, UR51, -R155.reuse ;  /* 0x0000003344a27c23 */ /* 0x100fe2000801089b */
[--C-:B------:R-:W-:Y:S01]  /*18520*/  FFMA.FTZ R29, R69, UR51, -R155.reuse ;  /* 0x00000033451d7c23 */ /* 0x100fe2000801089b */
[--C-:B------:R-:W-:Y:S01]  /*18530*/  FFMA.FTZ R156, R72, UR51, -R155.reuse ;  /* 0x00000033489c7c23 */ /* 0x100fe2000801089b */
[----:B------:R-:W-:Y:S01]  /*18540*/  MUFU.EX2 R182, R182 ;  /* 0x000000b600b67308 */ /* 0x000fe20000000800 */
[----:B0-----:R-:W-:Y:S01]  /*18550*/  FADD.FTZ R59, R165, R6 ;  /* 0x00000006a53b7221 */ /* 0x001fe20000010000 */
[--C-:B------:R-:W-:Y:S01]  /*18560*/  FFMA.FTZ R28, R73, UR51, -R155.reuse ;  /* 0x00000033491c7c23 */ /* 0x100fe2000801089b */
[--C-:B------:R-:W-:Y:S01]  /*18570*/  FFMA.FTZ R158, R76, UR51, -R155.reuse ;  /* 0x000000334c9e7c23 */ /* 0x100fe2000801089b */
[--C-:B------:R-:W-:Y:S01]  /*18580*/  FFMA.FTZ R25, R77, UR51, -R155.reuse ;  /* 0x000000334d197c23 */ /* 0x100fe2000801089b */
[--C-:B------:R-:W-:Y:S01]  /*18590*/  FFMA.FTZ R152, R80, UR51, -R155.reuse ;  /* 0x0000003350987c23 */ /* 0x100fe2000801089b */
[--C-:B------:R-:W-:Y:S01]  /*185a0*/  FFMA.FTZ R24, R81, UR51, -R155.reuse ;  /* 0x0000003351187c23 */ /* 0x100fe2000801089b */
[----:B------:R-:W-:Y:S01]  /*185b0*/  FFMA.FTZ R154, R84, UR51, -R155 ;  /* 0x00000033549a7c23 */ /* 0x000fe2000801089b */
[----:B------:R-:W0:Y:S01]  /*185c0*/  MUFU.EX2 R183, R183 ;  /* 0x000000b700b77308 */ /* 0x000e220000000800 */
[----:B---3--:R-:W-:Y:S01]  /*185d0*/  FADD.FTZ R6, R48, R3 ;  /* 0x0000000330067221 */ /* 0x008fe20000010000 */
[----:B------:R-:W-:Y:S01]  /*185e0*/  FFMA.FTZ R44, R85, UR51, -R155 ;  /* 0x00000033552c7c23 */ /* 0x000fe2000801089b */
        /* <DEDUP_REMOVED lines=22> */
[----:B------:R-:W-:Y:S01]  /*18750*/  FFMA.FTZ R155, R86, UR51, -R56 ;  /* 0x00000033569b7c23 */ /* 0x000fe20008010838 */
[----:B0-----:R-:W-:-:S06]  /*18760*/  FADD.FTZ R6, R183, R6 ;  /* 0x00000006b7067221 */ /* 0x001fcc0000010000 */
[----:B------:R-:W0:Y:S01]  /*18770*/  MUFU.EX2 R177, R177 ;  /* 0x000000b100b17308 */ /* 0x000e220000000800 */
[----:B-1----:R-:W-:-:S07]  /*18780*/  FADD.FTZ R6, R45, R6 ;  /* 0x000000062d067221 */ /* 0x002fce0000010000 */
[----:B------:R-:W-:Y:S08]  /*18790*/  MUFU.EX2 R161, R161 ;  /* 0x000000a100a17308 */ /* 0x000ff00000000800 */
[----:B------:R-:W1:Y:S01]  /*187a0*/  MUFU.EX2 R35, R35 ;  /* 0x0000002300237308 */ /* 0x000e620000000800 */
[----:B0-----:R-:W-:-:S07]  /*187b0*/  FADD.FTZ R6, R177, R6 ;  /* 0x00000006b1067221 */ /* 0x001fce0000010000 */
[----:B--2---:R0:W-:Y:S08]  /*187c0*/  MUFU.EX2 R26, R38 ;  /* 0x00000026001a7308 */ /* 0x0041f00000000800 */
[----:B------:R-:W2:Y:S01]  /*187d0*/  MUFU.EX2 R178, R178 ;  /* 0x000000b200b27308 */ /* 0x000ea20000000800 */
[----:B0-----:R-:W-:Y:S01]  /*187e0*/  FFMA.FTZ R38, R87, UR51, -R56 ;  /* 0x0000003357267c23 */ /* 0x001fe20008010838 */
[----:B------:R-:W-:Y:S01]  /*187f0*/  FADD.FTZ R56, R182, R59 ;  /* 0x0000003bb6387221 */ /* 0x000fe20000010000 */
[----:B-1----:R-:W-:-:S03]  /*18800*/  FADD.FTZ R6, R35, R6 ;  /* 0x0000000623067221 */ /* 0x002fc60000010000 */
[----:B------:R-:W-:Y:S02]  /*18810*/  FADD.FTZ R3, R163, R56 ;  /* 0x00000038a3037221 */ /* 0x000fe40000010000 */
[----:B------:R-:W0:Y:S02]  /*18820*/  MUFU.EX2 R179, R179 ;  /* 0x000000b300b37308 */ /* 0x000e240000000800 */
[----:B------:R-:W-:-:S04]  /*18830*/  FADD.FTZ R56, R176, R3 ;  /* 0x00000003b0387221 */ /* 0x000fc80000010000 */
[----:B------:R-:W-:Y:S02]  /*18840*/  FADD.FTZ R3, R161, R56 ;  /* 0x00000038a1037221 */ /* 0x000fe40000010000 */
[----:B------:R-:W1:Y:S02]  /*18850*/  MUFU.EX2 R159, R159 ;  /* 0x0000009f009f7308 */ /* 0x000e640000000800 */
[----:B--2---:R-:W-:-:S06]  /*18860*/  FADD.FTZ R56, R178, R3 ;  /* 0x00000003b2387221 */ /* 0x004fcc0000010000 */
        /* <DEDUP_REMOVED lines=101> */
.L_x_8379:
[----:B------:R-:W-:Y:S01]  /*18ec0*/  IMAD R56, R216, 0x8, R18 ;  /* 0x00000008d8387824 */ /* 0x000fe200078e0212 */
[----:B------:R-:W-:Y:S01]  /*18ed0*/  ISETP.GT.AND P1, PT, R0, R213, PT ;  /* 0x000000d50000720c */ /* 0x000fe20003f24270 */
[----:B------:R-:W-:Y:S01]  /*18ee0*/  IMAD.U32 R59, RZ, RZ, UR38 ;  /* 0x00000026ff3b7e24 */ /* 0x000fe2000f8e00ff */
[----:B------:R-:W-:Y:S01]  /*18ef0*/  F2FP.BF16.F32.PACK_AB R180, R165, R180 ;  /* 0x000000b4a5b4723e */ /* 0x000fe200000010ff */
[----:B------:R-:W-:Y:S01]  /*18f00*/  VIADD R56, R56, 0x28860 ;  /* 0x0002886038387836 */ /* 0x000fe20000000000 */
[----:B------:R-:W-:Y:S01]  /*18f10*/  F2FP.BF16.F32.PACK_AB R182, R163, R182 ;  /* 0x000000b6a3b6723e */ /* 0x000fe200000010ff */
[----:B------:R-:W-:Y:S01]  /*18f20*/  FMUL.FTZ R88, R88, R58 ;  /* 0x0000003a58587220 */ /* 0x000fe20000410000 */
[----:B------:R-:W-:Y:S01]  /*18f30*/  F2FP.BF16.F32.PACK_AB R176, R161, R176 ;  /* 0x000000b0a1b0723e */ /* 0x000fe200000010ff */
[-C--:B------:R-:W-:Y:S01]  /*18f40*/  FMUL.FTZ R89, R89, R58.reuse ;  /* 0x0000003a59597220 */ /* 0x080fe20000410000 */
[----:B------:R-:W-:Y:S01]  /*18f50*/  PRMT R56, R59, 0x654, R56 ;  /* 0x000006543b387816 */ /* 0x000fe20000000038 */
[----:B------:R-:W-:Y:S01]  /*18f60*/  FMUL.FTZ R92, R92, R58 ;  /* 0x0000003a5c5c7220 */ /* 0x000fe20000410000 */
[----:B------:R-:W-:Y:S01]  /*18f70*/  F2FP.BF16.F32.PACK_AB R178, R159, R178 ;  /* 0x000000b29fb2723e */ /* 0x000fe200000010ff */
[----:B------:R-:W-:Y:S01]  /*18f80*/  FMUL.FTZ R93, R93, R58 ;  /* 0x0000003a5d5d7220 */ /* 0x000fe20000410000 */
[----:B------:R0:W-:Y:S01]  /*18f90*/  SYNCS.ARRIVE.TRANS64.RED.A1T0 RZ, [R56+URZ], RZ ;  /* 0x000000ff38ff79a7 */ /* 0x0001e2000810043f */
        /* <DEDUP_REMOVED lines=94> */
.L_x_8368:
[----:B------:R-:W-:-:S13]  /*19580*/  ISETP.GE.AND P1, PT, R0, R206, PT ;  /* 0x000000ce0000720c */ /* 0x000fda0003f26270 */
[----:B------:R-:W-:Y:S05]  /*19590*/  @!P1 BRA `(.L_x_8381) ;  /* 0x0000003800f09947 */ /* 0x000fea0003800000 */
[----:B------:R-:W-:Y:S02]  /*195a0*/  IMAD.MOV.U32 R213, RZ, RZ, R218 ;  /* 0x000000ffffd57224 */ /* 0x000fe400078e00da */
[----:B------:R-:W-:Y:S02]  /*195b0*/  IMAD.MOV.U32 R214, RZ, RZ, R217 ;  /* 0x000000ffffd67224 */ /* 0x000fe400078e00d9 */
[----:B------:R-:W-:Y:S02]  /*195c0*/  IMAD.MOV.U32 R204, RZ, RZ, R187 ;  /* 0x000000ffffcc7224 */ /* 0x000fe400078e00bb */
[----:B------:R-:W-:-:S07]  /*195d0*/  IMAD.MOV.U32 R215, RZ, RZ, R184 ;  /* 0x000000ffffd77224 */ /* 0x000fce00078e00b8 */
.L_x_8401:
        /* <DEDUP_REMOVED lines=8> */
.L_x_8383:
        /* <DEDUP_REMOVED lines=8> */
.L_x_8384:
[----:B------:R-:W-:Y:S04]  /*196e0*/  BSSY B0, `(.L_x_8382) ;  /* 0x0000004000007945 */ /* 0x000fe80003800000 */
[----:B-1----:R-:W-:Y:S05]  /*196f0*/  @P2 BRA `(.L_x_8385) ;  /* 0x0000000000082947 */ /* 0x002fea0003800000 */
[----:B------:R-:W1:Y:S02]  /*19700*/  SYNCS.PHASECHK.TRANS64.TRYWAIT P2, [R25+URZ+0x28830], R24 ;  /* 0x02883018190075a7 */ /* 0x000e64000804017f */
[----:B-1----:R-:W-:Y:S05]  /*19710*/  @!P2 BRA `(.L_x_8386) ;  /* 0x000001180084a947 */ /* 0x002fea0003800000 */
.L_x_8385:
[----:B------:R-:W-:Y:S05]  /*19720*/  BSYNC B0 ;  /* 0x0000000000007941 */ /* 0x000fea0003800000 */
.L_x_8382:
        /* <DEDUP_REMOVED lines=79> */
.L_x_8388:
[----:B------:R-:W-:Y:S01]  /*19c20*/  SHF.L.U32 R204, R204, 0x1f, RZ ;  /* 0x0000001fcccc7819 */ /* 0x000fe200000006ff */
[----:B------:R-:W-:-:S04]  /*19c30*/  IMAD R205, R215, 0x8, R18 ;  /* 0x00000008d7cd7824 */ /* 0x000fc800078e0212 */
[----:B------:R0:W1:Y:S01]  /*19c40*/  SYNCS.PHASECHK.TRANS64.TRYWAIT P1, [R205+URZ+0x28850], R204 ;  /* 0x028850cccd0075a7 */ /* 0x000062000802017f */
[----:B------:R-:W-:Y:S05]  /*19c50*/  @!P0 BRA `(.L_x_8389) ;  /* 0x0000000000048947 */ /* 0x000fea0003800000 */
[----:B------:R-:W-:Y:S01]  /*19c60*/  BPT.TRAP 0x1 ;  /* 0x000000040000795c */ /* 0x000fe20000300000 */
.L_x_8389:
[----:B-1----:R-:W-:Y:S05]  /*19c70*/  @P1 BRA `(.L_x_8387) ;  /* 0x0000000000081947 */ /* 0x002fea0003800000 */
[----:B------:R-:W1:Y:S02]  /*19c80*/  SYNCS.PHASECHK.TRANS64.TRYWAIT P1, [R205+URZ+0x28850], R204 ;  /* 0x028850cccd0075a7 */ /* 0x000e64000802017f */
[----:B-1----:R-:W-:Y:S05]  /*19c90*/  @!P1 BRA `(.L_x_8390) ;  /* 0x0000011400389947 */ /* 0x002fea0003800000 */
.L_x_8387:
        /* <DEDUP_REMOVED lines=67> */
.L_x_8391:
        /* <DEDUP_REMOVED lines=47> */
[----:B------:R-:W-:-:S02]  /*1a3c0*/  IMAD R42, R184, 0x8, R18 ;  /* 0x00000008b82a7824 */ /* 0x000fc400078e0212 */
[----:B------:R-:W-:Y:S01]  /*1a3d0*/  FMUL.FTZ R154, R43, UR43 ;  /* 0x0000002b2b9a7c20 */ /* 0x000fe20008410000 */
[----:B------:R-:W-:Y:S02]  /*1a3e0*/  IMAD.U32 R43, RZ, RZ, UR38 ;  /* 0x00000026ff2b7e24 */ /* 0x000fe4000f8e00ff */
        /* <DEDUP_REMOVED lines=109> */
.L_x_8394:
[----:B------:R-:W-:-:S05]  /*1aac0*/  IMAD.U32 R160, RZ, RZ, UR5 ;  /* 0x00000005ffa07e24 */ /* 0x000fca000f8e00ff */
[----:B------:R-:W-:-:S13]  /*1aad0*/  ISETP.NE.AND P1, PT, R160, 0x1, PT ;  /* 0x00000001a000780c */ /* 0x000fda0003f25270 */
[----:B------:R-:W1:Y:S02]  /*1aae0*/  @P1 LDC.64 R42, c[0x0][0x9e8] ;  /* 0x00027a00ff2a1b82 */ /* 0x000e640000000a00 */
[----:B-1----:R-:W-:-:S05]  /*1aaf0*/  @P1 IMAD.HI.U32 R42, R161, R42, RZ ;  /* 0x0000002aa12a1227 */ /* 0x002fca00078e00ff */
[----:B------:R-:W-:-:S07]  /*1ab00*/  @P1 SHF.R.U32.HI R161, RZ, R43, R42 ;  /* 0x0000002bffa11219 */ /* 0x000fce000001162a */
.L_x_8395:
[----:B------:R-:W-:Y:S05]  /*1ab10*/  BSYNC B0 ;  /* 0x0000000000007941 */ /* 0x000fea0003800000 */
.L_x_8393:
[----:B------:R-:W-:-:S04]  /*1ab20*/  IMAD R42, R161, R160, -R83 ;  /* 0x000000a0a12a7224 */ /* 0x000fc800078e0a53 */
[----:B------:R-:W-:-:S05]  /*1ab30*/  IMAD.IADD R43, R42, 0x1, -R189 ;  /* 0x000000012a2b7824 */ /* 0x000fca00078e0abd */
[----:B------:R-:W-:Y:S02]  /*1ab40*/  VIADDMNMX R87, R43, R160, R87, PT ;  /* 0x000000a02b577246 */ /* 0x000fe40003800157 */
[----:B------:R-:W-:-:S07]  /*1ab50*/  VIMNMX R86, R86, R43, !PT ;  /* 0x0000002b56567248 */ /* 0x000fce0007fe0100 */
.L_x_8392:
        /* <DEDUP_REMOVED lines=113> */
.L_x_8398:
[----:B------:R-:W-:-:S05]  /*1b270*/  IMAD.U32 R86, RZ, RZ, UR5 ;  /* 0x00000005ff567e24 */ /* 0x000fca000f8e00ff */
[----:B------:R-:W-:-:S13]  /*1b280*/  ISETP.NE.AND P2, PT, R86, 0x1, PT ;  /* 0x000000015600780c */ /* 0x000fda0003f45270 */
[----:B------:R-:W0:Y:S02]  /*1b290*/  @P2 LDC.64 R42, c[0x0][0x9e8] ;  /* 0x00027a00ff2a2b82 */ /* 0x000e240000000a00 */
[----:B0-----:R-:W-:-:S05]  /*1b2a0*/  @P2 IMAD.HI.U32 R42, R87, R42, RZ ;  /* 0x0000002a572a2227 */ /* 0x001fca00078e00ff */
[----:B------:R-:W-:-:S07]  /*1b2b0*/  @P2 SHF.R.U32.HI R87, RZ, R43, R42 ;  /* 0x0000002bff572219 */ /* 0x000fce000001162a */
.L_x_8399:
[----:B------:R-:W-:Y:S05]  /*1b2c0*/  BSYNC B0 ;  /* 0x0000000000007941 */ /* 0x000fea0003800000 */
.L_x_8397:
[----:B------:R-:W-:-:S04]  /*1b2d0*/  IMAD R42, R87, R86, -R83 ;  /* 0x00000056572a7224 */ /* 0x000fc800078e0a53 */
[----:B------:R-:W-:-:S05]  /*1b2e0*/  IMAD.IADD R43, R42, 0x1, -R189 ;  /* 0x000000012a2b7824 */ /* 0x000fca00078e0abd */
[----:B------:R-:W-:Y:S02]  /*1b2f0*/  VIADDMNMX R159, R43, R86, R159, PT ;  /* 0x000000562b9f7246 */ /* 0x000fe4000380019f */
[----:B------:R-:W-:-:S07]  /*1b300*/  VIMNMX R158, R158, R43, !PT ;  /* 0x0000002b9e9e7248 */ /* 0x000fce0007fe0100 */
.L_x_8396:
[----:B------:R-:W-:Y:S01]  /*1b310*/  FMNMX.FTZ R42, R24, R214, !PT ;  /* 0x000000d6182a7209 */ /* 0x000fe20007810000 */
[----:B------:R-:W-:Y:S01]  /*1b320*/  UMOV UR51, UR4 ;  /* 0x0000000400337c82 */ /* 0x000fe20008000000 */
[C---:B------:R-:W-:Y:S02]  /*1b330*/  ISETP.GT.AND P3, PT, R158.reuse, 0x8, P1 ;  /* 0x000000089e00780c */ /* 0x040fe40000f64270 */
        /* <DEDUP_REMOVED lines=53> */
[----:B------:R-:W-:Y:S02]  /*1b690*/  ISETP.LT.OR P2, PT, R159, 0x22, P2 ;  /* 0x000000229f00780c */ /* 0x000fe40001741670 */
[----:B------:R-:W-:Y:S02]  /*1b6a0*/  FMNMX.FTZ R42, R75, R42, !PT ;  /* 0x0000002a4b2a7209 */ /* 0x000fe40007810000 */
[----:B------:R-:W-:Y:S02]  /*1b6b0*/  ISETP.LT.OR P3, PT, R159, 0x31, P3 ;  /* 0x000000319f00780c */ /* 0x000fe40001f61670 */
[----:B------:R-:W-:Y:S02]  /*1b6c0*/  FSEL R154, R154, -INF , !P2 ;  /* 0xff8000009a9a7808 */ /* 0x000fe40005000000 */
[----:B------:R-:W-:-:S02]  /*1b6d0*/  ISETP.GT.AND P2, PT, R158, 0x29, P1 ;  /* 0x000000299e00780c */ /* 0x000fc40000f44270 */
[----:B------:R-:W-:Y:S02]  /*1b6e0*/  FMNMX.FTZ R42, R77, R42, !PT ;  /* 0x0000002a4d2a7209 */ /* 0x000fe40007810000 */
[----:B------:R-:W-:Y:S02]  /*1b6f0*/  FSEL R48, R48, -INF , !P3 ;  /* 0xff80000030307808 */ /* 0x000fe40005800000 */
[----:B------:R-:W-:Y:S02]  /*1b700*/  ISETP.GT.AND P3, PT, R158, 0x38, P1 ;  /* 0x000000389e00780c */ /* 0x000fe40000f64270 */
[----:B------:R-:W-:Y:S02]  /*1b710*/  ISETP.LT.OR P2, PT, R159, 0x2a, P2 ;  /* 0x0000002a9f00780c */ /* 0x000fe40001741670 */
        /* <DEDUP_REMOVED lines=15> */
[----:B------:R-:W-:Y:S02]  /*1b810*/  ISETP.GT.AND P3, PT, R158, 0x48, P1 ;  /* 0x000000489e00780c */ /* 0x000fe40000f64270 */
[C---:B------:R-:W-:Y:S02]  /*1b820*/  ISETP.LT.OR P2, PT, R159.reuse, 0x3a, P2 ;  /* 0x0000003a9f00780c */ /* 0x040fe40001741670 */
[----:B------:R-:W-:Y:S02]  /*1b830*/  ISETP.LT.OR P3, PT, R159, 0x49, P3 ;  /* 0x000000499f00780c */ /* 0x000fe40001f61670 */
[----:B------:R-:W-:Y:S02]  /*1b840*/  FSEL R54, R54, -INF , !P2 ;  /* 0xff80000036367808 */ /* 0x000fe40005000000 */
[----:B------:R-:W-:Y:S02]  /*1b850*/  ISETP.GT.AND P2, PT, R158, 0x41, P1 ;  /* 0x000000419e00780c */ /* 0x000fe40000f44270 */
[----:B------:R-:W-:-:S02]  /*1b860*/  FSEL R60, R60, -INF , !P3 ;  /* 0xff8000003c3c7808 */ /* 0x000fc40005800000 */
[----:B------:R-:W-:Y:S02]  /*1b870*/  ISETP.GT.AND P3, PT, R158, 0x50, P1 ;  /* 0x000000509e00780c */ /* 0x000fe40000f64270 */
        /* <DEDUP_REMOVED lines=19> */
[----:B------:R-:W-:Y:S02]  /*1b9b0*/  ISETP.GT.AND P3, PT, R158, 0x68, P1 ;  /* 0x000000689e00780c */ /* 0x000fe40000f64270 */
        /* <DEDUP_REMOVED lines=70> */
[----:B------:R-:W-:Y:S01]  /*1be20*/  FFMA.FTZ R85, R85, UR51, -R42 ;  /* 0x0000003355557c23 */ /* 0x000fe2000801082a */
        /* <DEDUP_REMOVED lines=26> */
[----:B------:R-:W-:-:S04]  /*1bfd0*/  FMNMX.FTZ R39, R76, R39, !PT ;  /* 0x000000274c277209 */ /* 0x000fc80007810000 */
[----:B------:R-:W-:Y:S01]  /*1bfe0*/  FMNMX.FTZ R39, R78, R39, !PT ;  /* 0x000000274e277209 */ /* 0x000fe20007810000 */
[----:B------:R-:W-:Y:S03]  /*1bff0*/  MUFU.EX2 R172, R172 ;  /* 0x000000ac00ac7308 */ /* 0x000fe60000000800 */
[----:B------:R-:W-:-:S04]  /*1c000*/  FMNMX.FTZ R39, R80, R39, !PT ;  /* 0x0000002750277209 */ /* 0x000fc80007810000 */
[----:B------:R-:W-:Y:S01]  /*1c010*/  FMNMX.FTZ R39, R82, R39, !PT ;  /* 0x0000002752277209 */ /* 0x000fe20007810000 */
[----:B------:R-:W-:Y:S04]  /*1c020*/  MUFU.EX2 R37, R37 ;  /* 0x0000002500257308 */ /* 0x000fe80000000800 */
[----:B------:R-:W1:Y:S04]  /*1c030*/  SHFL.BFLY PT, R44, R39, 0x2, 0x1f ;  /* 0x0c401f00272c7f89 */ /* 0x000e6800000e0000 */
[----:B------:R-:W-:Y:S08]  /*1c040*/  MUFU.EX2 R174, R174 ;  /* 0x000000ae00ae7308 */ /* 0x000ff00000000800 */
[----:B------:R-:W-:Y:S08]  /*1c050*/  MUFU.EX2 R35, R35 ;  /* 0x0000002300237308 */ /* 0x000ff00000000800 */
[----:B------:R-:W-:Y:S01]  /*1c060*/  MUFU.EX2 R168, R168 ;  /* 0x000000a800a87308 */ /* 0x000fe20000000800 */
[----:B-1----:R-:W-:Y:S01]  /*1c070*/  FMNMX.FTZ R53, R39, R44, !PT ;  /* 0x0000002c27357209 */ /* 0x002fe20007810000 */
[--C-:B------:R-:W-:Y:S01]  /*1c080*/  FFMA.FTZ R44, R73, UR51, -R42.reuse ;  /* 0x00000033492c7c23 */ /* 0x100fe2000801082a */
[----:B------:R-:W-:Y:S01]  /*1c090*/  FFMA.FTZ R39, R81, UR51, -R42 ;  /* 0x0000003351277c23 */ /* 0x000fe2000801082a */
[----:B------:R-:W-:-:S04]  /*1c0a0*/  FADD.FTZ R42, -R55, R214 ;  /* 0x000000d6372a7221 */ /* 0x000fc80000010100 */
[----:B------:R-:W-:Y:S01]  /*1c0b0*/  MUFU.EX2 R33, R33 ;  /* 0x0000002100217308 */ /* 0x000fe20000000800 */
[----:B------:R-:W1:Y:S01]  /*1c0c0*/  SHFL.BFLY PT, R218, R53, 0x1, 0x1f ;  /* 0x0c201f0035da7f89 */ /* 0x000e6200000e0000 */
[----:B------:R-:W-:-:S06]  /*1c0d0*/  FMUL.FTZ R42, R42, UR51 ;  /* 0x000000332a2a7c20 */ /* 0x000fcc0008410000 */
[----:B------:R-:W-:Y:S08]  /*1c0e0*/  MUFU.EX2 R170, R170 ;  /* 0x000000aa00aa7308 */ /* 0x000ff00000000800 */
[----:B------:R-:W2:Y:S08]  /*1c0f0*/  MUFU.EX2 R42, R42 ;  /* 0x0000002a002a7308 */ /* 0x000eb00000000800 */
[----:B------:R-:W-:Y:S01]  /*1c100*/  MUFU.EX2 R31, R31 ;  /* 0x0000001f001f7308 */ /* 0x000fe20000000800 */
[----:B-1----:R-:W-:-:S04]  /*1c110*/  FMNMX.FTZ R218, R53, R218, !PT ;  /* 0x000000da35da7209 */ /* 0x002fc80007810000 */
[C---:B------:R-:W-:Y:S01]  /*1c120*/  FSETP.NEU.FTZ.AND P1, PT, R218.reuse, -INF , PT ;  /* 0xff800000da00780b */ /* 0x040fe20003f3d000 */
[----:B0-----:R-:W-:Y:S02]  /*1c130*/  FMUL.FTZ R57, R218, UR51 ;  /* 0x00000033da397c20 */ /* 0x001fe40008410000 */
[----:B------:R-:W-:Y:S03]  /*1c140*/  MUFU.EX2 R164, R164 ;  /* 0x000000a400a47308 */ /* 0x000fe60000000800 */
        /* <DEDUP_REMOVED lines=39> */
[----:B------:R-:W-:Y:S01]  /*1c3c0*/  FFMA.FTZ R38, R82, UR51, -R57 ;  /* 0x0000003352267c23 */ /* 0x000fe20008010839 */
[----:B------:R-:W3:Y:S01]  /*1c3d0*/  MUFU.EX2 R59, R59 ;  /* 0x0000003b003b7308 */ /* 0x000ee20000000800 */
[----:B--2---:R-:W-:Y:S01]  /*1c3e0*/  FFMA.FTZ R57, R42, R6, R180 ;  /* 0x000000062a397223 */ /* 0x004fe200000100b4 */
[----:B0-----:R-:W-:-:S03]  /*1c3f0*/  FFMA.FTZ R3, R26, R3, R181 ;  /* 0x000000031a037223 */ /* 0x001fc600000100b5 */
[----:B------:R-:W-:Y:S01]  /*1c400*/  FADD.FTZ R57, R24, R57 ;  /* 0x0000003918397221 */ /* 0x000fe20000010000 */
[----:B------:R-:W-:Y:S02]  /*1c410*/  FADD.FTZ R6, R64, R3 ;  /* 0x0000000340067221 */ /* 0x000fe40000010000 */
[----:B------:R-:W0:Y:S01]  /*1c420*/  MUFU.EX2 R177, R177 ;  /* 0x000000b100b17308 */ /* 0x000e220000000800 */
[----:B------:R-:W-:Y:S01]  /*1c430*/  FADD.FTZ R56, R182, R57 ;  /* 0x00000039b6387221 */ /* 0x000fe20000010000 */
[----:B-1----:R-:W-:-:S03]  /*1c440*/  FADD.FTZ R6, R183, R6 ;  /* 0x00000006b7067221 */ /* 0x002fc60000010000 */
[----:B------:R-:W-:-:S03]  /*1c450*/  FADD.FTZ R3, R25, R56 ;  /* 0x0000003819037221 */ /* 0x000fc60000010000 */
[----:B------:R-:W1:Y:S01]  /*1c460*/  MUFU.EX2 R34, R34 ;  /* 0x0000002200227308 */ /* 0x000e620000000800 */
[----:B---3--:R-:W-:Y:S01]  /*1c470*/  FADD.FTZ R6, R59, R6 ;  /* 0x000000063b067221 */ /* 0x008fe20000010000 */
        /* <DEDUP_REMOVED lines=16> */
[----:B------:R-:W-:-:S06]  /*1c580*/  FADD.FTZ R56, R168, R57 ;  /* 0x00000039a8387221 */ /* 0x000fcc0000010000 */
        /* <DEDUP_REMOVED lines=81> */
.L_x_8400:
        /* <DEDUP_REMOVED lines=10> */
[-C--:B------:R-:W-:Y:S01]  /*1cb40*/  FMUL.FTZ R92, R92, R42.reuse ;  /* 0x0000002a5c5c7220 */ /* 0x080fe20000410000 */
[----:B------:R-:W-:Y:S01]  /*1cb50*/  F2FP.BF16.F32.PACK_AB R183, R59, R183 ;  /* 0x000000b73bb7723e */ /* 0x000fe200000010ff */
[----:B------:R-:W-:Y:S01]  /*1cb60*/  FMUL.FTZ R93, R93, R42 ;  /* 0x0000002a5d5d7220 */ /* 0x000fe20000410000 */
[----:B------:R0:W-:Y:S01]  /*1cb70*/  SYNCS.ARRIVE.TRANS64.RED.A1T0 RZ, [R56+URZ], RZ ;  /* 0x000000ff38ff79a7 */ /* 0x0001e2000810043f */
        /* <DEDUP_REMOVED lines=94> */
.L_x_8381:
[----:B------:R-:W-:Y:S05]  /*1d160*/  WARPSYNC.ALL ;  /* 0x0000000000007948 */ /* 0x000fea0003800000 */
[----:B------:R-:W-:Y:S06]  /*1d170*/  BAR.ARV 0x8, 0x180 ;  /* 0x0206000000007b1d */ /* 0x000fec0000002000 */
[----:B------:R-:W-:Y:S05]  /*1d180*/  @!P0 BRA `(.L_x_8402) ;  /* 0x0000000000048947 */ /* 0x000fea0003800000 */
[----:B------:R-:W-:Y:S01]  /*1d190*/  BPT.TRAP 0x1 ;  /* 0x000000040000795c */ /* 0x000fe20000300000 */
.L_x_8402:
[----:B------:R-:W-:Y:S01]  /*1d1a0*/  IMAD R11, R184, 0x8, R18 ;  /* 0x00000008b80b7824 */ /* 0x000fe200078e0212 */
[----:B------:R-:W-:-:S04]  /*1d1b0*/  SHF.L.U32 R0, R187, 0x1f, RZ ;  /* 0x0000001fbb007819 */ /* 0x000fc800000006ff */
[----:B------:R0:W1:Y:S01]  /*1d1c0*/  SYNCS.PHASECHK.TRANS64.TRYWAIT P1, [R11+URZ+0x28850], R0 ;  /* 0x028850000b0075a7 */ /* 0x000062000802017f */
[----:B------:R-:W-:Y:S05]  /*1d1d0*/  @!P0 BRA `(.L_x_8403) ;  /* 0x0000000000048947 */ /* 0x000fea0003800000 */
[----:B------:R-:W-:Y:S01]  /*1d1e0*/  BPT.TRAP 0x1 ;  /* 0x000000040000795c */ /* 0x000fe20000300000 */
.L_x_8403:
[----:B------:R-:W-:-:S05]  /*1d1f0*/  VIADD R18, R18, 0x400 ;  /* 0x0000040012127836 */ /* 0x000fca0000000000 */
[----:B------:R-:W-:-:S04]  /*1d200*/  SHF.R.U32.HI R18, RZ, 0x4, R18 ;  /* 0x00000004ff127819 */ /* 0x000fc80000011612 */
[----:B------:R-:W-:-:S04]  /*1d210*/  LOP3.LUT R18, R18, 0x3fff, RZ, 0xc0, !PT ;  /* 0x00003fff12127812 */ /* 0x000fc800078ec0ff */
[----:B------:R-:W-:Y:S01]  /*1d220*/  LOP3.LUT R5, R18, 0x4000000, RZ, 0xfc, !PT ;  /* 0x0400000012057812 */ /* 0x000fe200078efcff */
[----:B-1----:R-:W-:Y:S06]  /*1d230*/  @P1 BRA `(.L_x_8404) ;  /* 0x0000000000081947 */ /* 0x002fec0003800000 */
[----:B------:R-:W1:Y:S02]  /*1d240*/  SYNCS.PHASECHK.TRANS64.TRYWAIT P1, [R11+URZ+0x28850], R0 ;  /* 0x028850000b0075a7 */ /* 0x000e64000802017f */
[----:B-1----:R-:W-:Y:S05]  /*1d250*/  @!P1 BRA `(.L_x_8405) ;  /* 0x000000dc00dc9947 */ /* 0x002fea0003800000 */
.L_x_8404:
        /* <DEDUP_REMOVED lines=48> */
[----:B------:R-:W-:Y:S01]  /*1d560*/  R2UR UR6, R8 ;  /* 0x00000000080672ca */ /* 0x000fe200000e0000 */
[----:B------:R-:W-:Y:S01]  /*1d570*/  IMAD.MOV.U32 R8, RZ, RZ, RZ ;  /* 0x000000ffff087224 */ /* 0x000fe200078e00ff */
[----:B------:R-:W-:Y:S01]  /*1d580*/  R2UR UR7, R9 ;  /* 0x00000000090772ca */ /* 0x000fe200000e0000 */
[----:B------:R-:W-:Y:S02]  /*1d590*/  WARPGROUP.DEPBAR.LE gsb0, 0x0 ;  /* 0x00008000000079c5 */ /* 0x000fe40000010000 */
[----:B------:R-:W-:-:S10]  /*1d5a0*/  WARPGROUP.ARRIVE ;  /* 0x00000000000079c5 */ /* 0x000fd40000000000 */
[----:B------:R-:W-:Y:S01]  /*1d5b0*/  HGMMA.64x128x16.F32.BF16 R88, R156, gdesc[UR4].tnspB, R88, gsb0 ;  /* 0x41e000049c587df0 */ /* 0x000fe20008001858 */
[----:B------:R-:W-:Y:S01]  /*1d5c0*/  R2UR UR6, R4 ;  /* 0x00000000040672ca */ /* 0x000fe200000e0000 */
[----:B0-----:R-:W-:Y:S01]  /*1d5d0*/  FADD.FTZ R4, R0, R3 ;  /* 0x0000000300047221 */ /* 0x001fe20000010000 */
[----:B------:R-:W-:Y:S01]  /*1d5e0*/  R2UR UR7, R5 ;  /* 0x00000000050772ca */ /* 0x000fe200000e0000 */
[----:B------:R-:W-:Y:S01]  /*1d5f0*/  IMAD.MOV.U32 R3, RZ, RZ, -0x800000 ;  /* 0xff800000ff037424 */ /* 0x000fe200078e00ff */
[----:B------:R-:W0:Y:S04]  /*1d600*/  SHFL.BFLY PT, R5, R6, 0x2, 0x1f ;  /* 0x0c401f0006057f89 */ /* 0x000e2800000e0000 */
[----:B------:R-:W1:Y:S01]  /*1d610*/  SHFL.BFLY PT, R7, R4, 0x1, 0x1f ;  /* 0x0c201f0004077f89 */ /* 0x000e6200000e0000 */
[----:B0-----:R-:W-:Y:S01]  /*1d620*/  FADD.FTZ R5, R5, R6 ;  /* 0x0000000605057221 */ /* 0x001fe20000010000 */
[----:B------:R-:W-:-:S02]  /*1d630*/  IMAD.MOV.U32 R6, RZ, RZ, RZ ;  /* 0x000000ffff067224 */ /* 0x000fc400078e00ff */
[----:B-1----:R-:W-:Y:S02]  /*1d640*/  FADD.FTZ R12, R4, R7 ;  /* 0x00000007040c7221 */ /* 0x002fe40000010000 */
[----:B------:R-:W0:Y:S03]  /*1d650*/  SHFL.BFLY PT, R0, R5, 0x1, 0x1f ;  /* 0x0c201f0005007f89 */ /* 0x000e2600000e0000 */
[----:B------:R-:W-:-:S13]  /*1d660*/  FSETP.NE.FTZ.AND P2, PT, R12, RZ, PT ;  /* 0x000000ff0c00720b */ /* 0x000fda0003f55000 */
[----:B------:R-:W1:Y:S01]  /*1d670*/  @P2 MUFU.LG2 R9, R12 ;  /* 0x0000000c00092308 */ /* 0x000e620000000c00 */
[----:B------:R-:W-:Y:S01]  /*1d680*/  @P2 FMUL.FTZ R14, R14, 0.69314718246459960938 ;  /* 0x3f3172180e0e2820 */ /* 0x000fe20000410000 */
[----:B0-----:R-:W-:-:S06]  /*1d690*/  FADD.FTZ R10, R5, R0 ;  /* 0x00000000050a7221 */ /* 0x001fcc0000010000 */
[----:B------:R-:W-:Y:S01]  /*1d6a0*/  @P2 MUFU.RCP R8, R12 ;  /* 0x0000000c00082308 */ /* 0x000fe20000001000 */
[----:B------:R-:W-:Y:S02]  /*1d6b0*/  IMAD.U32 R5, RZ, RZ, UR51 ;  /* 0x00000033ff057e24 */ /* 0x000fe4000f8e00ff */
[----:B------:R-:W-:Y:S01]  /*1d6c0*/  IMAD.MOV.U32 R0, RZ, RZ, -0x800000 ;  /* 0xff800000ff007424 */ /* 0x000fe200078e00ff */
[----:B------:R-:W-:Y:S01]  /*1d6d0*/  FSETP.NE.FTZ.AND P1, PT, R10, RZ, PT ;  /* 0x000000ff0a00720b */ /* 0x000fe20003f35000 */
[----:B-1----:R-:W-:-:S04]  /*1d6e0*/  @P2 FMUL.FTZ R9, R9, 0.69314718246459960938 ;  /* 0x3f31721809092820 */ /* 0x002fc80000410000 */
        /* <DEDUP_REMOVED lines=8> */
[----:B------:R-:W-:Y:S03]  /*1d770*/  HGMMA.64x128x16.F32.BF16 R88, R152, gdesc[UR4].tnspB, R88, gsb0 ;  /* 0x41e0000498587df0 */ /* 0x000fe60008001858 */
[----:B------:R-:W-:Y:S02]  /*1d780*/  WARPGROUP.DEPBAR.LE gsb0, 0x0 ;  /* 0x00008000000079c5 */ /* 0x000fe40000010000 */
[----:B-12---:R-:W-:Y:S05]  /*1d790*/  @!P0 BRA `(.L_x_8406) ;  /* 0x0000000000048947 */ /* 0x006fea0003800000 */
[----:B------:R-:W-:Y:S01]  /*1d7a0*/  BPT.TRAP 0x1 ;  /* 0x000000040000795c */ /* 0x000fe20000300000 */
.L_x_8406:
[----:B------:R-:W-:Y:S02]  /*1d7b0*/  VIADD R4, R11, 0x28860 ;  /* 0x000288600b047836 */ /* 0x000fe40000000000 */
[-C--:B------:R-:W-:Y:S01]  /*1d7c0*/  FMUL.FTZ R20, R88, R6.reuse ;  /* 0x0000000658147220 */ /* 0x080fe20000410000 */
[----:B------:R-:W-:Y:S02]  /*1d7d0*/  IMAD.U32 R5, RZ, RZ, UR38 ;  /* 0x00000026ff057e24 */ /* 0x000fe4000f8e00ff */
        /* <DEDUP_REMOVED lines=16> */
[----:B0-----:R-:W-:Y:S01]  /*1d8e0*/  SEL R4, RZ, 0x1, P1 ;  /* 0x00000001ff047807 */ /* 0x001fe20000800000 */
        /* <DEDUP_REMOVED lines=54> */
[----:B------:R-:W-:-:S11]  /*1dc50*/  SEL R184, R184, RZ, P1 ;  /* 0x000000ffb8b87207 */ /* 0x000fd60000800000 */
.L_x_8270:
[----:B------:R-:W-:Y:S05]  /*1dc60*/  WARPSYNC.ALL ;  /* 0x0000000000007948 */ /* 0x000fea0003800000 */
[----:B------:R-:W0:Y:S08]  /*1dc70*/  S2UR UR38, SR_CgaCtaId ;  /* 0x00000000002679c3 */ /* 0x000e300000008800 */
[----:B------:R-:W-:Y:S06]  /*1dc80*/  BAR.SYNC.DEFER_BLOCKING 0x5, 0x180 ;  /* 0x0146000000007b1d */ /* 0x000fec0000010000 */
[----:B------:R-:W-:Y:S01]  /*1dc90*/  UMOV UR4, 0x400 ;  /* 0x0000040000047882 */ /* 0x000fe20000000000 */
[----:B------:R-:W-:Y:S01]  /*1dca0*/  BSSY B0, `(.L_x_8407) ;  /* 0x0000303000007945 */ /* 0x000fe20003800000 */
[----:B0-----:R-:W-:-:S06]  /*1dcb0*/  ULEA UR4, UR38, UR4, 0x18 ;  /* 0x0000000426047291 */ /* 0x001fcc000f8ec03f */
[----:B------:R-:W-:-:S05]  /*1dcc0*/  IMAD.U32 R18, RZ, RZ, UR4 ;  /* 0x00000004ff127e24 */ /* 0x000fca000f8e00ff */
[----:B------:R0:W3:Y:S01]  /*1dcd0*/  LDS.128 R28, [R18+0x288d0] ;  /* 0x0288d000121c7984 */ /* 0x0000e20000000c00 */
[----:B------:R-:W-:Y:S06]  /*1dce0*/  BAR.ARV 0x4, 0x180 ;  /* 0x0106000000007b1d */ /* 0x000fec0000002000 */
[----:B------:R-:W-:Y:S05]  /*1dcf0*/  @P0 BRA `(.L_x_8408) ;  /* 0x0000002000f40947 */ /* 0x000fea0003800000 */
[----:B------:R-:W2:Y:S01]  /*1dd00*/  LDL R4, [R1+0x3c] ;  /* 0x00003c0001047983 */ /* 0x000ea20000100800 */
[----:B------:R-:W-:Y:S01]  /*1dd10*/  ULDC UR4, c[0x0][0xad4] ;  /* 0x0002b50000047ab9 */ /* 0x000fe20000000800 */
[----:B------:R-:W-:Y:S01]  /*1dd20*/  F2FP.BF16.F32.PACK_AB R34, R133, R132 ;  /* 0x000000848522723e */ /* 0x000fe200000010ff */
[----:B------:R-:W1:Y:S01]  /*1dd30*/  S2R R5, SR_SWINHI ;  /* 0x0000000000057919 */ /* 0x000e620000002f00 */
[----:B------:R-:W-:Y:S02]  /*1dd40*/  MOV R38, R18 ;  /* 0x0000001200267202 */ /* 0x000fe40000000f00 */
[----:B-1----:R-:W-:-:S03]  /*1dd50*/  MOV R39, R5 ;  /* 0x0000000500277202 */ /* 0x002fc60000000f00 */
[----:B--2---:R-:W-:-:S03]  /*1dd60*/  IMAD.WIDE R4, R4, 0x2, R38 ;  /* 0x0000000204047825 */ /* 0x004fc600078e0226 */
[C---:B------:R-:W-:Y:S02]  /*1dd70*/  IADD3 R10, P0, R4.reuse, 0x40, RZ ;  /* 0x00000040040a7810 */ /* 0x040fe40007f1e0ff */
[C---:B------:R-:W-:Y:S02]  /*1dd80*/  LOP3.LUT R7, R4.reuse, 0x380, RZ, 0xc0, !PT ;  /* 0x0000038004077812 */ /* 0x040fe400078ec0ff */
[C---:B------:R-:W-:Y:S01]  /*1dd90*/  IADD3 R35, P5, R4.reuse, 0x20, RZ ;  /* 0x0000002004237810 */ /* 0x040fe20007fbe0ff */
[--C-:B------:R-:W-:Y:S01]  /*1dda0*/  IMAD.X R25, RZ, RZ, R5.reuse, P0 ;  /* 0x000000ffff197224 */ /* 0x100fe200000e0605 */
[----:B------:R-:W-:Y:S02]  /*1ddb0*/  ISETP.NE.AND P0, PT, R221, RZ, PT ;  /* 0x000000ffdd00720c */ /* 0x000fe40003f05270 */
[----:B------:R-:W-:Y:S01]  /*1ddc0*/  SHF.R.U64 R7, R7, 0x3, RZ ;  /* 0x0000000307077819 */ /* 0x000fe200000012ff */
[--C-:B------:R-:W-:Y:S01]  /*1ddd0*/  IMAD.X R27, RZ, RZ, R5.reuse, P5 ;  /* 0x000000ffff1b7224 */ /* 0x100fe200028e0605 */
[----:B------:R-:W-:Y:S01]  /*1dde0*/  SEL R221, R221, UR4, P0 ;  /* 0x00000004dddd7c07 */ /* 0x000fe20008000000 */
[----:B------:R-:W-:Y:S05]  /*1ddf0*/  WARPSYNC.ALL ;  /* 0x0000000000007948 */ /* 0x000fea0003800000 */
[----:B------:R-:W-:Y:S01]  /*1de00*/  IADD3 R41, P1, R4, 0x60, RZ ;  /* 0x0000006004297810 */ /* 0x000fe20007f3e0ff */
[----:B------:R-:W-:Y:S01]  /*1de10*/  ULDC.64 UR6, c[0x0][0xc08] ;  /* 0x0003020000067ab9 */ /* 0x000fe20000000a00 */
[----:B------:R-:W-:Y:S01]  /*1de20*/  LOP3.LUT R8, R10, 0x380, RZ, 0xc0, !PT ;  /* 0x000003800a087812 */ /* 0x000fe200078ec0ff */
[----:B------:R-:W-:Y:S01]  /*1de30*/  ULDC.64 UR4, c[0x0][0xc00] ;  /* 0x0003000000047ab9 */ /* 0x000fe20000000a00 */
[----:B------:R-:W-:Y:S01]  /*1de40*/  LOP3.LUT R6, R35, 0x380, RZ, 0xc0, !PT ;  /* 0x0000038023067812 */ /* 0x000fe200078ec0ff */
[----:B------:R-:W-:Y:S01]  /*1de50*/  IMAD.X R15, RZ, RZ, R5, P1 ;  /* 0x000000ffff0f7224 */ /* 0x000fe200008e0605 */
[----:B------:R-:W-:-:S02]  /*1de60*/  IADD3 R43, P2, R4, 0x4000, RZ ;  /* 0x00004000042b7810 */ /* 0x000fc40007f5e0ff */
[C---:B---3--:R-:W-:Y:S02]  /*1de70*/  IADD3 R28, P3, R4.reuse, 0x4020, RZ ;  /* 0x00004020041c7810 */ /* 0x048fe40007f7e0ff */
[C---:B------:R-:W-:Y:S01]  /*1de80*/  IADD3 R45, P4, R4.reuse, 0x4040, RZ ;  /* 0x00004040042d7810 */ /* 0x040fe20007f9e0ff */
[--C-:B------:R-:W-:Y:S01]  /*1de90*/  IMAD.X R13, RZ, RZ, R5.reuse, P2 ;  /* 0x000000ffff0d7224 */ /* 0x100fe200010e0605 */
[----:B------:R-:W-:Y:S01]  /*1dea0*/  BAR.SYNC.DEFER_BLOCKING 0x1, 0x100 ;  /* 0x0044000000007b1d */ /* 0x000fe20000010000 */
[----:B------:R-:W-:Y:S01]  /*1deb0*/  IADD3 R47, P5, R4, 0x4060, RZ ;  /* 0x00004060042f7810 */ /* 0x000fe20007fbe0ff */
[--C-:B------:R-:W-:Y:S01]  /*1dec0*/  IMAD.X R11, RZ, RZ, R5.reuse, P3 ;  /* 0x000000ffff0b7224 */ /* 0x100fe200018e0605 */
[----:B------:R-:W-:Y:S01]  /*1ded0*/  LOP3.LUT R4, R7, R4, RZ, 0x3c, !PT ;  /* 0x0000000407047212 */ /* 0x000fe200078e3cff */
[--C-:B------:R-:W-:Y:S01]  /*1dee0*/  IMAD.X R9, RZ, RZ, R5.reuse, P4 ;  /* 0x000000ffff097224 */ /* 0x100fe200020e0605 */
[----:B------:R-:W-:Y:S01]  /*1def0*/  LOP3.LUT R12, R41, 0x380, RZ, 0xc0, !PT ;  /* 0x00000380290c7812 */ /* 0x000fe200078ec0ff */
[----:B------:R-:W-:Y:S01]  /*1df00*/  IMAD.X R33, RZ, RZ, R5, P5 ;  /* 0x000000ffff217224 */ /* 0x000fe200028e0605 */
[----:B------:R-:W-:-:S02]  /*1df10*/  SHF.R.U64 R7, R8, 0x3, RZ ;  /* 0x0000000308077819 */ /* 0x000fc400000012ff */
[----:B------:R-:W-:Y:S02]  /*1df20*/  SHF.R.U64 R6, R6, 0x3, RZ ;  /* 0x0000000306067819 */ /* 0x000fe400000012ff */
[----:B------:R-:W-:Y:S02]  /*1df30*/  SHF.R.U64 R8, R12, 0x3, RZ ;  /* 0x000000030c087819 */ /* 0x000fe400000012ff */
[----:B-----5:R-:W-:Y:S02]  /*1df40*/  LOP3.LUT R24, R7, R10, RZ, 0x3c, !PT ;  /* 0x0000000a07187212 */ /* 0x020fe400078e3cff */
[----:B------:R-:W-:Y:S02]  /*1df50*/  LOP3.LUT R26, R6, R35, RZ, 0x3c, !PT ;  /* 0x00000023061a7212 */ /* 0x000fe400078e3cff */
[----:B------:R-:W-:Y:S02]  /*1df60*/  LOP3.LUT R7, R28, 0x380, RZ, 0xc0, !PT ;  /* 0x000003801c077812 */ /* 0x000fe400078ec0ff */
[----:B------:R-:W-:-:S02]  /*1df70*/  LOP3.LUT R6, R43, 0x380, RZ, 0xc0, !PT ;  /* 0x000003802b067812 */ /* 0x000fc400078ec0ff */
[----:B------:R-:W-:Y:S02]  /*1df80*/  LOP3.LUT R14, R8, R41, RZ, 0x3c, !PT ;  /* 0x00000029080e7212 */ /* 0x000fe400078e3cff */
[----:B------:R-:W-:Y:S01]  /*1df90*/  LOP3.LUT R8, R45, 0x380, RZ, 0xc0, !PT ;  /* 0x000003802d087812 */ /* 0x000fe200078ec0ff */
[----:B------:R-:W1:Y:S01]  /*1dfa0*/  LDC.64 R40, c[0x0][0xc00] ;  /* 0x00030000ff287b82 */ /* 0x000e620000000a00 */
[----:B------:R-:W-:Y:S02]  /*1dfb0*/  SHF.R.U64 R7, R7, 0x3, RZ ;  /* 0x0000000307077819 */ /* 0x000fe400000012ff */
[----:B------:R-:W-:Y:S02]  /*1dfc0*/  SHF.R.U64 R6, R6, 0x3, RZ ;  /* 0x0000000306067819 */ /* 0x000fe400000012ff */
[----:B------:R-:W-:Y:S02]  /*1dfd0*/  LOP3.LUT R32, R47, 0x380, RZ, 0xc0, !PT ;  /* 0x000003802f207812 */ /* 0x000fe400078ec0ff */
[----:B------:R-:W-:-:S02]  /*1dfe0*/  ISETP.NE.U32.AND P0, PT, RZ, UR6, PT ;  /* 0x00000006ff007c0c */ /* 0x000fc4000bf05070 */
[----:B------:R-:W-:Y:S02]  /*1dff0*/  SHF.R.U64 R8, R8, 0x3, RZ ;  /* 0x0000000308087819 */ /* 0x000fe400000012ff */
[----:B------:R-:W-:Y:S02]  /*1e000*/  LOP3.LUT R10, R7, R28, RZ, 0x3c, !PT ;  /* 0x0000001c070a7212 */ /* 0x000fe400078e3cff */
[----:B------:R-:W-:Y:S02]  /*1e010*/  LOP3.LUT R12, R6, R43, RZ, 0x3c, !PT ;  /* 0x0000002b060c7212 */ /* 0x000fe400078e3cff */
[----:B------:R-:W-:Y:S02]  /*1e020*/  MOV R28, R4 ;  /* 0x00000004001c7202 */ /* 0x000fe40000000f00 */
[----:B------:R-:W-:Y:S02]  /*1e030*/  F2FP.BF16.F32.PACK_AB R4, R21, R20 ;  /* 0x000000141504723e */ /* 0x000fe400000010ff */
[----:B------:R-:W-:-:S02]  /*1e040*/  F2FP.BF16.F32.PACK_AB R5, R91, R90 ;  /* 0x0000005a5b05723e */ /* 0x000fc400000010ff */
[----:B------:R-:W-:Y:S02]  /*1e050*/  F2FP.BF16.F32.PACK_AB R6, R37, R36 ;  /* 0x000000242506723e */ /* 0x000fe400000010ff */
[----:B------:R-:W-:Y:S01]  /*1e060*/  F2FP.BF16.F32.PACK_AB R7, R95, R94 ;  /* 0x0000005e5f07723e */ /* 0x000fe200000010ff */
[----:B-1----:R-:W-:Y:S01]  /*1e070*/  IMAD.WIDE R40, R222, 0x4, R40 ;  /* 0x00000004de287825 */ /* 0x002fe200078e0228 */
[----:B------:R-:W-:Y:S02]  /*1e080*/  SHF.R.U64 R32, R32, 0x3, RZ ;  /* 0x0000000320207819 */ /* 0x000fe400000012ff */
[----:B------:R-:W-:Y:S01]  /*1e090*/  ISETP.NE.AND.EX P0, PT, RZ, UR7, PT, P0 ;  /* 0x00000007ff007c0c */ /* 0x000fe2000bf05300 */
[----:B------:R1:W-:Y:S01]  /*1e0a0*/  STSM.16.M88.4 [R28], R4 ;  /* 0x000000041c007844 */ /* 0x0003e20000000200 */
[----:B------:R-:W-:Y:S02]  /*1e0b0*/  LOP3.LUT R8, R8, R45, RZ, 0x3c, !PT ;  /* 0x0000002d08087212 */ /* 0x000fe400078e3cff */
[----:B------:R-:W-:-:S02]  /*1e0c0*/  LOP3.LUT R32, R32, R47, RZ, 0x3c, !PT ;  /* 0x0000002f20207212 */ /* 0x000fc400078e3cff */
[----:B------:R-:W-:Y:S02]  /*1e0d0*/  MOV R47, R26 ;  /* 0x0000001a002f7202 */ /* 0x000fe40000000f00 */
[----:B------:R-:W-:Y:S02]  /*1e0e0*/  MOV R43, R10 ;  /* 0x0000000a002b7202 */ /* 0x000fe40000000f00 */
[----:B------:R-:W-:Y:S02]  /*1e0f0*/  MOV R42, R8 ;  /* 0x00000008002a7202 */ /* 0x000fe40000000f00 */
[----:B------:R-:W-:Y:S02]  /*1e100*/  MOV R46, R24 ;  /* 0x00000018002e7202 */ /* 0x000fe40000000f00 */
[----:B------:R-:W-:Y:S02]  /*1e110*/  MOV R45, R14 ;  /* 0x0000000e002d7202 */ /* 0x000fe40000000f00 */
[----:B------:R-:W-:-:S02]  /*1e120*/  MOV R44, R12 ;  /* 0x0000000c002c7202 */ /* 0x000fc40000000f00 */
[----:B-1----:R-:W-:Y:S02]  /*1e130*/  F2FP.BF16.F32.PACK_AB R4, R97, R96 ;  /* 0x000000606104723e */ /* 0x002fe400000010ff */
        /* <DEDUP_REMOVED lines=10> */
[----:B------:R-:W-:Y:S01]  /*1e1e0*/  STSM.16.M88.4 [R46], R8 ;  /* 0x000000082e007844 */ /* 0x000fe20000000200 */
[----:B------:R-:W-:Y:S02]  /*1e1f0*/  F2FP.BF16.F32.PACK_AB R14, R117, R116 ;  /* 0x00000074750e723e */ /* 0x000fe400000010ff */
[----:B------:R-:W-:Y:S02]  /*1e200*/  F2FP.BF16.F32.PACK_AB R15, R119, R118 ;  /* 0x00000076770f723e */ /* 0x000fe400000010ff */
[----:B------:R-:W-:-:S02]  /*1e210*/  F2FP.BF16.F32.PACK_AB R24, R121, R120 ;  /* 0x000000787918723e */ /* 0x000fc400000010ff */
[----:B------:R-:W-:Y:S01]  /*1e220*/  F2FP.BF16.F32.PACK_AB R25, R123, R122 ;  /* 0x0000007a7b19723e */ /* 0x000fe200000010ff */
[----:B------:R2:W-:Y:S01]  /*1e230*/  STSM.16.M88.4 [R45], R12 ;  /* 0x0000000c2d007844 */ /* 0x0005e20000000200 */
[----:B------:R-:W-:Y:S02]  /*1e240*/  F2FP.BF16.F32.PACK_AB R26, R125, R124 ;  /* 0x0000007c7d1a723e */ /* 0x000fe400000010ff */
[----:B------:R-:W-:Y:S02]  /*1e250*/  F2FP.BF16.F32.PACK_AB R27, R127, R126 ;  /* 0x0000007e7f1b723e */ /* 0x000fe400000010ff */
[----:B------:R-:W-:Y:S02]  /*1e260*/  MOV R28, R32 ;  /* 0x00000020001c7202 */ /* 0x000fe40000000f00 */
[----:B------:R-:W-:Y:S01]  /*1e270*/  F2FP.BF16.F32.PACK_AB R32, R129, R128 ;  /* 0x000000808120723e */ /* 0x000fe200000010ff */
[----:B------:R-:W-:Y:S01]  /*1e280*/  STSM.16.M88.4 [R44], R24 ;  /* 0x000000182c007844 */ /* 0x000fe20000000200 */
[----:B------:R-:W-:-:S02]  /*1e290*/  F2FP.BF16.F32.PACK_AB R33, R131, R130 ;  /* 0x000000828321723e */ /* 0x000fc400000010ff */
[----:B------:R-:W-:Y:S02]  /*1e2a0*/  F2FP.BF16.F32.PACK_AB R35, R135, R134 ;  /* 0x000000868723723e */ /* 0x000fe400000010ff */
[----:B-1----:R-:W-:Y:S02]  /*1e2b0*/  F2FP.BF16.F32.PACK_AB R4, R137, R136 ;  /* 0x000000888904723e */ /* 0x002fe400000010ff */
[----:B------:R-:W-:Y:S01]  /*1e2c0*/  F2FP.BF16.F32.PACK_AB R5, R139, R138 ;  /* 0x0000008a8b05723e */ /* 0x000fe200000010ff */
[----:B--2---:R-:W1:Y:S01]  /*1e2d0*/  @P0 LDC.64 R14, c[0x0][0xc08] ;  /* 0x00030200ff0e0b82 */ /* 0x004e620000000a00 */
[----:B------:R-:W-:Y:S01]  /*1e2e0*/  F2FP.BF16.F32.PACK_AB R6, R141, R140 ;  /* 0x0000008c8d06723e */ /* 0x000fe200000010ff */
[----:B------:R1:W-:Y:S01]  /*1e2f0*/  STSM.16.M88.4 [R43], R32 ;  /* 0x000000202b007844 */ /* 0x0003e20000000200 */
[----:B------:R-:W-:Y:S02]  /*1e300*/  F2FP.BF16.F32.PACK_AB R7, R143, R142 ;  /* 0x0000008e8f07723e */ /* 0x000fe400000010ff */
[----:B------:R-:W-:Y:S01]  /*1e310*/  ISETP.NE.U32.AND P3, PT, RZ, UR4, PT ;  /* 0x00000004ff007c0c */ /* 0x000fe2000bf65070 */
[----:B------:R-:W-:Y:S01]  /*1e320*/  ULDC UR6, c[0x0][0xa88] ;  /* 0x0002a20000067ab9 */ /* 0x000fe20000000800 */
[----:B------:R-:W-:Y:S01]  /*1e330*/  F2FP.BF16.F32.PACK_AB R8, R145, R144 ;  /* 0x000000909108723e */ /* 0x000fe200000010ff */
[----:B------:R2:W-:Y:S01]  /*1e340*/  STSM.16.M88.4 [R42], R4 ;  /* 0x000000042a007844 */ /* 0x0005e20000000200 */
[----:B------:R-:W-:Y:S01]  /*1e350*/  F2FP.BF16.F32.PACK_AB R9, R147, R146 ;  /* 0x000000929309723e */ /* 0x000fe200000010ff */
[----:B------:R-:W-:Y:S01]  /*1e360*/  IMAD.MOV.U32 R12, RZ, RZ, RZ ;  /* 0x000000ffff0c7224 */ /* 0x000fe200078e00ff */
[----:B------:R-:W-:-:S02]  /*1e370*/  F2FP.BF16.F32.PACK_AB R10, R149, R148 ;  /* 0x00000094950a723e */ /* 0x000fc400000010ff */
[----:B------:R-:W-:Y:S02]  /*1e380*/  F2FP.BF16.F32.PACK_AB R11, R151, R150 ;  /* 0x00000096970b723e */ /* 0x000fe400000010ff */
[----:B------:R-:W-:-:S03]  /*1e390*/  ISETP.NE.AND.EX P3, PT, RZ, UR5, PT, P3 ;  /* 0x00000005ff007c0c */ /* 0x000fc6000bf65330 */
[----:B------:R3:W-:Y:S01]  /*1e3a0*/  STSM.16.M88.4 [R28], R8 ;  /* 0x000000081c007844 */ /* 0x0007e20000000200 */
[----:B------:R-:W-:Y:S01]  /*1e3b0*/  BAR.SYNC.DEFER_BLOCKING 0x1, 0x100 ;  /* 0x0044000000007b1d */ /* 0x000fe20000010000 */
[----:B------:R-:W-:Y:S02]  /*1e3c0*/  IMAD.U32 R13, RZ, RZ, UR6 ;  /* 0x00000006ff0d7e24 */ /* 0x000fe4000f8e00ff */
[----:B-1----:R-:W-:Y:S01]  /*1e3d0*/  @P0 IMAD.WIDE R32, R222, 0x4, R14 ;  /* 0x00000004de200825 */ /* 0x002fe200078e020e */
[----:B------:R-:W-:-:S03]  /*1e3e0*/  ISETP.GT.AND P1, PT, R221, 0x1, PT ;  /* 0x00000001dd00780c */ /* 0x000fc60003f24270 */
[----:B--2---:R-:W-:Y:S01]  /*1e3f0*/  IMAD.MOV.U32 R6, RZ, RZ, 0x9b8 ;  /* 0x000009b8ff067424 */ /* 0x004fe200078e00ff */
[----:B---3--:R-:W1:Y:S01]  /*1e400*/  LDC R8, c[0x0][0xbe8] ;  /* 0x0002fa00ff087b82 */ /* 0x008e620000000800 */
[----:B------:R2:W5:Y:S04]  /*1e410*/  @P3 LDG.E R12, desc[UR54][R40.64] ;  /* 0x00000036280c3981 */ /* 0x000568000c1e1900 */
[----:B------:R2:W5:Y:S01]  /*1e420*/  @P0 LDG.E R13, desc[UR54][R32.64] ;  /* 0x00000036200d0981 */ /* 0x000562000c1e1900 */
[----:B------:R-:W-:-:S04]  /*1e430*/  SEL R6, R6, 0x978, P1 ;  /* 0x0000097806067807 */ /* 0x000fc80000800000 */
[----:B------:R2:W3:Y:S01]  /*1e440*/  LDC.64 R24, c[0x0][R6+0x220] ;  /* 0x0000880006187b82 */ /* 0x0004e20000000a00 */
[----:B-1----:R-:W-:-:S07]  /*1e450*/  ISETP.NE.AND P2, PT, R8, 0x1, PT ;  /* 0x000000010800780c */ /* 0x002fce0003f45270 */
[----:B------:R2:W1:Y:S08]  /*1e460*/  LDC.64 R26, c[0x0][R6+0x218] ;  /* 0x00008600061a7b82 */ /* 0x0004700000000a00 */
[----:B------:R2:W0:Y:S01]  /*1e470*/  LDC.64 R14, c[0x0][R6+0x228] ;  /* 0x00008a00060e7b82 */ /* 0x0004220000000a00 */
[----:B---3--:R-:W-:Y:S05]  /*1e480*/  @P0 BRA `(.L_x_8409) ;  /* 0x0000000000100947 */ /* 0x008fea0003800000 */
[----:B------:R-:W-:Y:S05]  /*1e490*/  @!P3 BRA `(.L_x_8409) ;  /* 0x00000000000cb947 */ /* 0x000fea0003800000 */
[----:B------:R-:W3:Y:S04]  /*1e4a0*/  LDG.E R4, desc[UR54][R40.64] ;  /* 0x0000003628047981 */ /* 0x000ee8000c1e1900 */
[----:B-----5:R-:W3:Y:S02]  /*1e4b0*/  LDG.E R13, desc[UR54][R40.64+0x4] ;  /* 0x00000436280d7981 */ /* 0x020ee4000c1e1900 */
[----:B---3--:R-:W-:-:S07]  /*1e4c0*/  IMAD.IADD R13, R13, 0x1, -R4 ;  /* 0x000000010d0d7824 */ /* 0x008fce00078e0a04 */
.L_x_8409:
[----:B--2---:R-:W2:Y:S04]  /*1e4d0*/  LDL R40, [R1+0x38] ;  /* 0x0000380001287983 */ /* 0x004ea80000100800 */
[----:B------:R-:W3:Y:S01]  /*1e4e0*/  LDL R34, [R1+0x8] ;  /* 0x0000080001227983 */ /* 0x000ee20000100800 */
[----:B------:R-:W4:Y:S01]  /*1e4f0*/  LDC.64 R6, c[0x0][R6+0x210] ;  /* 0x0000840006067b82 */ /* 0x000f220000000a00 */
[----:B------:R-:W-:Y:S01]  /*1e500*/  ISETP.NE.U32.AND P0, PT, RZ, UR4, PT ;  /* 0x00000004ff007c0c */ /* 0x000fe2000bf05070 */
[----:B------:R-:W-:Y:S01]  /*1e510*/  IMAD.IADD R41, R200, 0x1, R198 ;  /* 0x00000001c8297824 */ /* 0x000fe200078e02c6 */
[----:B------:R-:W-:Y:S02]  /*1e520*/  SHF.R.S32.HI R9, RZ, 0x1f, R222 ;  /* 0x0000001fff097819 */ /* 0x000fe400000114de */
[----:B------:R-:W-:-:S03]  /*1e530*/  ISETP.NE.AND.EX P0, PT, RZ, UR5, PT, P0 ;  /* 0x00000005ff007c0c */ /* 0x000fc6000bf05300 */
[----:B------:R-:W0:Y:S01]  /*1e540*/  @P2 LDC R28, c[0x0][0xbec] ;  /* 0x0002fb00ff1c2b82 */ /* 0x000e220000000800 */
[----:B------:R-:W-:Y:S02]  /*1e550*/  SEL R10, R222, RZ, !P0 ;  /* 0x000000ffde0a7207 */ /* 0x000fe40004000000 */
[----:B------:R-:W-:-:S03]  /*1e560*/  SEL R9, R9, RZ, !P0 ;  /* 0x000000ff09097207 */ /* 0x000fc60004000000 */
[-C--:B------:R-:W-:Y:S02]  /*1e570*/  IMAD R11, R25, R10.reuse, RZ ;  /* 0x0000000a190b7224 */ /* 0x080fe400078e02ff */
[----:B------:R-:W4:Y:S02]  /*1e580*/  @P2 LDC R35, c[0x0][0xbf0] ;  /* 0x0002fc00ff232b82 */ /* 0x000f240000000800 */
[----:B------:R-:W-:Y:S01]  /*1e590*/  IMAD R33, R24, R9, R11 ;  /* 0x0000000918217224 */ /* 0x000fe200078e020b */
[----:B------:R-:W-:Y:S01]  /*1e5a0*/  SEL R9, R223, RZ, P1 ;  /* 0x000000ffdf097207 */ /* 0x000fe20000800000 */
[-C--:B-1----:R-:W-:Y:S02]  /*1e5b0*/  IMAD R11, R27, R195.reuse, RZ ;  /* 0x000000c31b0b7224 */ /* 0x082fe400078e02ff */
[----:B------:R-:W-:Y:S02]  /*1e5c0*/  IMAD.WIDE.U32 R26, R26, R195, RZ ;  /* 0x000000c31a1a7225 */ /* 0x000fe400078e00ff */
[----:B------:R-:W1:Y:S02]  /*1e5d0*/  LDC.64 R4, c[0x0][0xba8] ;  /* 0x0002ea00ff047b82 */ /* 0x000e640000000a00 */
[----:B------:R-:W-:-:S04]  /*1e5e0*/  IMAD.WIDE.U32 R24, R24, R10, RZ ;  /* 0x0000000a18187225 */ /* 0x000fc800078e00ff */
[----:B------:R-:W-:Y:S01]  /*1e5f0*/  IMAD.IADD R33, R25, 0x1, R33 ;  /* 0x0000000119217824 */ /* 0x000fe200078e0221 */
[----:B-----5:R-:W-:Y:S01]  /*1e600*/  IADD3 R26, P0, P3, R24, R26, R12 ;  /* 0x0000001a181a7210 */ /* 0x020fe20007b1e00c */
[----:B0-----:R-:W-:-:S04]  /*1e610*/  @P2 IMAD.HI.U32 R24, R41, R28, RZ ;  /* 0x0000001c29182227 */ /* 0x001fc800078e00ff */
[----:B------:R-:W-:Y:S02]  /*1e620*/  IMAD.MOV.U32 R25, RZ, RZ, R41 ;  /* 0x000000ffff197224 */ /* 0x000fe400078e0029 */
[----:B------:R-:W-:Y:S01]  /*1e630*/  IMAD.IADD R32, R27, 0x1, R11 ;  /* 0x000000011b207824 */ /* 0x000fe200078e020b */
[----:B------:R-:W-:Y:S01]  /*1e640*/  SHF.R.S32.HI R11, RZ, 0x1f, R12 ;  /* 0x0000001fff0b7819 */ /* 0x000fe2000001140c */
[----:B------:R-:W-:Y:S01]  /*1e650*/  IMAD R27, R15, R9, RZ ;  /* 0x000000090f1b7224 */ /* 0x000fe200078e02ff */
[----:B----4-:R-:W-:Y:S01]  /*1e660*/  @P2 SHF.R.U32.HI R25, RZ, R35, R24 ;  /* 0x00000023ff192219 */ /* 0x010fe20000011618 */
[----:B------:R-:W-:Y:S01]  /*1e670*/  IMAD.WIDE.U32 R14, R14, R9, RZ ;  /* 0x000000090e0e7225 */ /* 0x000fe200078e00ff */
[----:B------:R-:W-:-:S03]  /*1e680*/  IADD3.X R24, R33, R32, R11, P0, P3 ;  /* 0x0000002021187210 */ /* 0x000fc600007e640b */
[----:B------:R-:W-:Y:S01]  /*1e690*/  IMAD.MOV R9, RZ, RZ, -R25 ;  /* 0x000000ffff097224 */ /* 0x000fe200078e0a19 */
[----:B------:R-:W-:Y:S01]  /*1e6a0*/  IADD3 R14, P0, P3, R25, R26, R14 ;  /* 0x0000001a190e7210 */ /* 0x000fe20007b1e00e */
[----:B-1----:R-:W0:Y:S01]  /*1e6b0*/  @!P1 LDC R4, c[0x0][0xb50] ;  /* 0x0002d400ff049b82 */ /* 0x002e220000000800 */
[----:B------:R-:W-:Y:S01]  /*1e6c0*/  IMAD.IADD R27, R15, 0x1, R27 ;  /* 0x000000010f1b7824 */ /* 0x000fe200078e021b */
[----:B------:R-:W-:Y:S01]  /*1e6d0*/  SHF.R.S32.HI R15, RZ, 0x1f, R25 ;  /* 0x0000001fff0f7819 */ /* 0x000fe20000011419 */
[----:B------:R-:W-:-:S03]  /*1e6e0*/  IMAD R9, R8, R9, R41 ;  /* 0x0000000908097224 */ /* 0x000fc600078e0229 */
[----:B------:R-:W-:Y:S01]  /*1e6f0*/  IADD3.X R15, R15, R24, R27, P0, P3 ;  /* 0x000000180f0f7210 */ /* 0x000fe200007e641b */
[----:B------:R-:W-:Y:S01]  /*1e700*/  IMAD R7, R7, R9, RZ ;  /* 0x0000000907077224 */ /* 0x000fe200078e02ff */
[----:B------:R-:W1:Y:S01]  /*1e710*/  @!P1 LDC R5, c[0x0][0xb54] ;  /* 0x0002d500ff059b82 */ /* 0x000e620000000800 */
[----:B------:R-:W-:-:S05]  /*1e720*/  SHF.R.S32.HI R25, RZ, 0x1f, R9 ;  /* 0x0000001fff197819 */ /* 0x000fca0000011409 */
[C---:B------:R-:W-:Y:S02]  /*1e730*/  IMAD R25, R6.reuse, R25, R7 ;  /* 0x0000001906197224 */ /* 0x040fe400078e0207 */
[----:B------:R-:W-:-:S04]  /*1e740*/  IMAD.WIDE.U32 R6, R6, R9, R14 ;  /* 0x0000000906067225 */ /* 0x000fc800078e000e */
[----:B------:R-:W-:Y:S02]  /*1e750*/  IMAD.IADD R7, R7, 0x1, R25 ;  /* 0x0000000107077824 */ /* 0x000fe400078e0219 */
[----:B------:R-:W-:Y:S01]  /*1e760*/  IMAD R9, R13, R8, RZ ;  /* 0x000000080d097224 */ /* 0x000fe200078e02ff */
[----:B0-----:R-:W-:-:S05]  /*1e770*/  LEA R24, P0, R6, R4, 0x2 ;  /* 0x0000000406187211 */ /* 0x001fca00078010ff */
[----:B------:R-:W-:Y:S01]  /*1e780*/  SHFL.IDX PT, R4, R24, RZ, 0x1c1f ;  /* 0x001c1fff18047589 */ /* 0x000fe200000e0000 */
[----:B-1----:R-:W-:-:S03]  /*1e790*/  LEA.HI.X R7, R6, R5, R7, 0x2, P0 ;  /* 0x0000000506077211 */ /* 0x002fc600000f1407 */
[----:B------:R-:W-:Y:S04]  /*1e7a0*/  SHFL.IDX PT, R14, R24, 0x1, 0x1c1f ;  /* 0x003c1f00180e7f89 */ /* 0x000fe800000e0000 */
[----:B------:R-:W0:Y:S04]  /*1e7b0*/  SHFL.IDX PT, R5, R7, RZ, 0x1c1f ;  /* 0x001c1fff07057589 */ /* 0x000e2800000e0000 */
        /* <DEDUP_REMOVED lines=9> */
[----:B0-----:R-:W-:Y:S01]  /*1e850*/  IMAD R3, R188, 0x8, R220 ;  /* 0x00000008bc037824 */ /* 0x001fe200078e02dc */
[----:B------:R-:W0:Y:S01]  /*1e860*/  @P2 LDC R15, c[0x0][0xbec] ;  /* 0x0002fb00ff0f2b82 */ /* 0x000e220000000800 */
[----:B------:R-:W-:Y:S02]  /*1e870*/  ULDC.64 UR4, c[0x0][0xaa0] ;  /* 0x0002a80000047ab9 */ /* 0x000fe40000000a00 */
[----:B------:R-:W-:-:S04]  /*1e880*/  IMAD.SHL.U32 R3, R3, 0x8, RZ ;  /* 0x0000000803037824 */ /* 0x000fc800078e00ff */
        /* <DEDUP_REMOVED lines=8> */
[----:B------:R-:W-:Y:S01]  /*1e910*/  LOP3.LUT R24, R24, R25, RZ, 0x3c, !PT ;  /* 0x0000001918187212 */ /* 0x000fe200078e3cff */
[--C-:B------:R-:W-:Y:S01]  /*1e920*/  IMAD.X R25, RZ, RZ, R39.reuse, P5 ;  /* 0x000000ffff197224 */ /* 0x100fe200028e0627 */
[----:B------:R-:W-:Y:S01]  /*1e930*/  LOP3.LUT R32, R32, R33, RZ, 0x3c, !PT ;  /* 0x0000002120207212 */ /* 0x000fe200078e3cff */
[----:B------:R-:W-:Y:S01]  /*1e940*/  IMAD.X R33, RZ, RZ, R39, P0 ;  /* 0x000000ffff217224 */ /* 0x000fe200000e0627 */
[C---:B------:R-:W-:Y:S02]  /*1e950*/  IADD3 R37, P1, R38.reuse, 0x3000, RZ ;  /* 0x0000300026257810 */ /* 0x040fe40007f3e0ff */
[C---:B------:R-:W-:Y:S01]  /*1e960*/  IADD3 R41, P3, R38.reuse, 0x4000, RZ ;  /* 0x0000400026297810 */ /* 0x040fe20007f7e0ff */
[----:B------:R-:W-:Y:S01]  /*1e970*/  IMAD R11, R11, UR4, RZ ;  /* 0x000000040b0b7c24 */ /* 0x000fe2000f8e02ff */
[C---:B------:R-:W-:Y:S01]  /*1e980*/  IADD3 R45, P4, R38.reuse, 0x5000, RZ ;  /* 0x00005000262d7810 */ /* 0x040fe20007f9e0ff */
[----:B------:R-:W5:Y:S01]  /*1e990*/  LD.E.128 R24, desc[UR54][R24.64] ;  /* 0x0000003618187980 */ /* 0x000f62000c101d00 */
[----:B------:R-:W-:-:S02]  /*1e9a0*/  IADD3 R49, P5, R38, 0x6000, RZ ;  /* 0x0000600026317810 */ /* 0x000fc40007fbe0ff */
[C---:B------:R-:W-:Y:S01]  /*1e9b0*/  IADD3 R3, P0, R38.reuse, 0x7000, RZ ;  /* 0x0000700026037810 */ /* 0x040fe20007f1e0ff */
[----:B------:R-:W5:Y:S01]  /*1e9c0*/  LD.E.128 R32, desc[UR54][R32.64] ;  /* 0x0000003620207980 */ /* 0x000f62000c101d00 */
[----:B------:R-:W-:Y:S02]  /*1e9d0*/  LOP3.LUT R36, R37, 0x380, RZ, 0xc0, !PT ;  /* 0x0000038025247812 */ /* 0x000fe400078ec0ff */
[----:B------:R-:W-:Y:S01]  /*1e9e0*/  LOP3.LUT R40, R41, 0x380, RZ, 0xc0, !PT ;  /* 0x0000038029287812 */ /* 0x000fe200078ec0ff */
[----:B------:R-:W-:Y:S01]  /*1e9f0*/  IMAD.X R53, RZ, RZ, R39, P0 ;  /* 0x000000ffff357224 */ /* 0x000fe200000e0627 */
        /* <DEDUP_REMOVED lines=21> */
[C---:B------:R-:W-:Y:S01]  /*1eb50*/  IMAD R11, R12.reuse, UR5, R11 ;  /* 0x000000050c0b7c24 */ /* 0x040fe2000f8e020b */
[----:B------:R-:W5:Y:S01]  /*1eb60*/  LD.E.128 R36, desc[UR54][R36.64] ;  /* 0x0000003624247980 */ /* 0x000f62000c101d00 */
[----:B------:R-:W-:Y:S01]  /*1eb70*/  IMAD.WIDE.U32 R12, R12, UR4, RZ ;  /* 0x000000040c0c7c25 */ /* 0x000fe2000f8e00ff */
[----:B------:R-:W-:-:S02]  /*1eb80*/  ULDC.64 UR4, c[0x0][0xae8] ;  /* 0x0002ba0000047ab9 */ /* 0x000fc40000000a00 */
[----:B------:R-:W5:Y:S01]  /*1eb90*/  LD.E.128 R4, desc[UR54][R4.64] ;  /* 0x0000003604047980 */ /* 0x000f62000c101d00 */
[----:B------:R-:W-:Y:S02]  /*1eba0*/  IMAD R3, R220, 0x20, R188 ;  /* 0x00000020dc037824 */ /* 0x000fe400078e02bc */
[----:B------:R-:W-:Y:S01]  /*1ebb0*/  IMAD.IADD R13, R13, 0x1, R11 ;  /* 0x000000010d0d7824 */ /* 0x000fe200078e020b */
[----:B------:R-:W5:Y:S01]  /*1ebc0*/  LD.E.128 R40, desc[UR54][R40.64] ;  /* 0x0000003628287980 */ /* 0x000f62000c101d00 */
[----:B------:R-:W-:-:S03]  /*1ebd0*/  IMAD.IADD R14, R198, 0x1, R3 ;  /* 0x00000001c60e7824 */ /* 0x000fc600078e0203 */
[----:B------:R-:W5:Y:S04]  /*1ebe0*/  LD.E.128 R44, desc[UR54][R44.64] ;  /* 0x000000362c2c7980 */ /* 0x000f68000c101d00 */
[----:B------:R-:W5:Y:S04]  /*1ebf0*/  LD.E.128 R48, desc[UR54][R48.64] ;  /* 0x0000003630307980 */ /* 0x000f68000c101d00 */
[----:B------:R-:W5:Y:S01]  /*1ec00*/  LD.E.128 R52, desc[UR54][R52.64] ;  /* 0x0000003634347980 */ /* 0x000f62000c101d00 */
[----:B------:R-:W-:Y:S01]  /*1ec10*/  IMAD.WIDE.U32 R12, R195, UR4, R12 ;  /* 0x00000004c30c7c25 */ /* 0x000fe2000f8e000c */
[----:B------:R-:W-:Y:S01]  /*1ec20*/  @!PT LDS RZ, [RZ] ;  /* 0x00000000fffff984 */ /* 0x000fe20000000800 */
[----:B------:R-:W-:Y:S01]  /*1ec30*/  @!PT LDS RZ, [RZ] ;  /* 0x00000000fffff984 */ /* 0x000fe20000000800 */
[----:B------:R-:W-:Y:S01]  /*1ec40*/  @!PT LDS RZ, [RZ] ;  /* 0x00000000fffff984 */ /* 0x000fe20000000800 */
[----:B------:R-:W-:Y:S01]  /*1ec50*/  @!PT LDS RZ, [RZ] ;  /* 0x00000000fffff984 */ /* 0x000fe20000000800 */
[----:B------:R2:W-:Y:S06]  /*1ec60*/  MEMBAR.ALL.CTA ;  /* 0x0000000000007992 */ /* 0x0005ec0000008000 */
[----:B--2---:R-:W2:Y:S01]  /*1ec70*/  FENCE.VIEW.ASYNC.S ;  /* 0x00000000000073c6 */ /* 0x004ea20000000000 */
[----:B------:R-:W-:Y:S01]  /*1ec80*/  SHF.R.S32.HI R11, RZ, 0x1f, R10 ;  /* 0x0000001fff0b7819 */ /* 0x000fe2000001140a */
[----:B0-----:R-:W-:-:S04]  /*1ec90*/  @P2 IMAD.HI.U32 R0, R14, R15, RZ ;  /* 0x0000000f0e002227 */ /* 0x001fc800078e00ff */
[----:B------:R-:W-:Y:S01]  /*1eca0*/  IMAD R13, R195, UR5, R13 ;  /* 0x00000005c30d7c24 */ /* 0x000fe2000f8e020d */
[----:B------:R-:W-:Y:S01]  /*1ecb0*/  ULDC.64 UR4, c[0x0][0xaf0] ;  /* 0x0002bc0000047ab9 */ /* 0x000fe20000000a00 */
[----:B------:R-:W-:Y:S01]  /*1ecc0*/  IMAD.MOV.U32 R3, RZ, RZ, R14 ;  /* 0x000000ffff037224 */ /* 0x000fe200078e000e */
[----:B-1----:R-:W-:Y:S01]  /*1ecd0*/  @P2 SHF.R.U32.HI R3, RZ, R21, R0 ;  /* 0x00000015ff032219 */ /* 0x002fe20000011600 */
[----:B------:R-:W-:Y:S02]  /*1ece0*/  IMAD R11, R11, UR4, RZ ;  /* 0x000000040b0b7c24 */ /* 0x000fe4000f8e02ff */
[----:B------:R-:W-:Y:S02]  /*1ecf0*/  VIADD R0, R18, 0x28820 ;  /* 0x0002882012007836 */ /* 0x000fe40000000000 */
[C---:B------:R-:W-:Y:S02]  /*1ed00*/  IMAD R15, R10.reuse, UR5, R11 ;  /* 0x000000050a0f7c24 */ /* 0x040fe4000f8e020b */
[----:B------:R-:W-:Y:S01]  /*1ed10*/  IMAD.WIDE.U32 R10, R10, UR4, R12 ;  /* 0x000000040a0a7c25 */ /* 0x000fe2000f8e000c */
[----:B------:R-:W-:Y:S01]  /*1ed20*/  SHF.R.S32.HI R12, RZ, 0x1f, R3 ;  /* 0x0000001fff0c7819 */ /* 0x000fe20000011403 */
[----:B------:R-:W-:-:S02]  /*1ed30*/  ULDC.64 UR4, c[0x0][0xae0] ;  /* 0x0002b80000047ab9 */ /* 0x000fc40000000a00 */
[----:B------:R-:W-:Y:S01]  /*1ed40*/  IMAD.MOV R13, RZ, RZ, -R3 ;  /* 0x000000ffff0d7224 */ /* 0x000fe200078e0a03 */
[----:B------:R-:W-:Y:S01]  /*1ed50*/  PRMT R0, RZ, 0x654, R0 ;  /* 0x00000654ff007816 */ /* 0x000fe20000000000 */
[----:B------:R-:W-:Y:S02]  /*1ed60*/  IMAD.IADD R11, R11, 0x1, R15 ;  /* 0x000000010b0b7824 */ /* 0x000fe400078e020f */
[----:B------:R-:W-:Y:S01]  /*1ed70*/  IMAD R13, R8, R13, R14 ;  /* 0x0000000d080d7224 */ /* 0x000fe200078e020e */
[----:B--2---:R0:W-:Y:S01]  /*1ed80*/  SYNCS.ARRIVE.TRANS64.RED.A1T0 RZ, [R0+URZ], RZ ;  /* 0x000000ff00ff79a7 */ /* 0x0041e2000810043f */
[----:B------:R-:W-:Y:S02]  /*1ed90*/  IMAD R12, R12, UR4, RZ ;  /* 0x000000040c0c7c24 */ /* 0x000fe4000f8e02ff */
[----:B------:R-:W-:-:S04]  /*1eda0*/  IMAD.WIDE.U32 R10, R3, UR4, R10 ;  /* 0x00000004030a7c25 */ /* 0x000fc8000f8e000a */
[----:B------:R-:W-:Y:S01]  /*1edb0*/  IMAD R15, R3, UR5, R12 ;  /* 0x00000005030f7c24 */ /* 0x000fe2000f8e020c */
[----:B0-----:R-:W-:Y:S01]  /*1edc0*/  SHF.R.S32.HI R0, RZ, 0x1f, R13 ;  /* 0x0000001fff007819 */ /* 0x001fe2000001140d */
        /* <DEDUP_REMOVED lines=8> */
[----:B------:R-:W-:Y:S01]  /*1ee50*/  UMOV UR4, 0xffffffff ;  /* 0xffffffff00047882 */ /* 0x000fe20000000000 */
[----:B------:R-:W-:-:S03]  /*1ee60*/  IMAD.IADD R198, R188, 0x1, R198 ;  /* 0x00000001bcc67824 */ /* 0x000fc600078e02c6 */
[----:B------:R-:W-:Y:S01]  /*1ee70*/  LEA.HI.X R8, R10, UR5, R3, 0x1, P0 ;  /* 0x000000050a087c11 */ /* 0x000fe200080f0c03 */
[----:B------:R-:W-:Y:S06]  /*1ee80*/  BRA.DIV UR4, `(.L_x_8411) ;  /* 0x000000c204e47947 */ /* 0x000fec000b800000 */
[----:B------:R0:W1:Y:S04]  /*1ee90*/  SHFL.IDX PT, R3, R8, RZ, 0x181f ;  /* 0x00181fff08037589 */ /* 0x00006800000e0000 */
[----:B------:R0:W2:Y:S02]  /*1eea0*/  SHFL.IDX PT, R14, R0, RZ, 0x181f ;  /* 0x00181fff000e7589 */ /* 0x0000a400000e0000 */
.L_x_8683:
[----:B------:R-:W-:Y:S01]  /*1eeb0*/  ISETP.GE.AND P0, PT, R198, R9, PT ;  /* 0x00000009c600720c */ /* 0x000fe20003f06270 */
[----:B------:R-:W-:-:S12]  /*1eec0*/  BSSY B1, `(.L_x_8412) ;  /* 0x000000b000017945 */ /* 0x000fd80003800000 */
[----:B------:R-:W-:Y:S05]  /*1eed0*/  @P0 BRA `(.L_x_8413) ;  /* 0x0000000000240947 */ /* 0x000fea0003800000 */
[----:B------:R-:W-:Y:S02]  /*1eee0*/  ULDC UR4, c[0x0][0xac8] ;  /* 0x0002b20000047ab9 */ /* 0x000fe40000000800 */
[----:B------:R-:W-:Y:S02]  /*1eef0*/  ISETP.GE.AND P0, PT, R16, UR4, PT ;  /* 0x0000000410007c0c */ /* 0x000fe4000bf06270 */
[----:B------:R-:W-:-:S11]  /*1ef00*/  ISETP.GE.AND P1, PT, R2, UR4, PT ;  /* 0x0000000402007c0c */ /* 0x000fd6000bf26270 */
[-C--:B--2---:R-:W-:Y:S02]  /*1ef10*/  @!P0 LEA R10, P2, R16, R14.reuse, 0x1 ;  /* 0x0000000e100a8211 */ /* 0x084fe400078408ff */
[----:B------:R-:W-:Y:S02]  /*1ef20*/  @!P1 LEA R14, P3, R2, R14, 0x1 ;  /* 0x0000000e020e9211 */ /* 0x000fe400078608ff */
[-C--:B-1----:R-:W-:Y:S02]  /*1ef30*/  @!P0 LEA.HI.X R11, R16, R3.reuse, R17, 0x1, P2 ;  /* 0x00000003100b8211 */ /* 0x082fe400010f0c11 */
[----:B------:R-:W-:-:S03]  /*1ef40*/  @!P1 LEA.HI.X R15, R2, R3, R185, 0x1, P3 ;  /* 0x00000003020f9211 */ /* 0x000fc600018f0cb9 */
[----:B-----5:R3:W-:Y:S04]  /*1ef50*/  @!P0 ST.E.128 desc[UR54][R10.64], R4 ;  /* 0x000000040a008985 */ /* 0x0207e8000c101d36 */
[----:B------:R3:W-:Y:S02]  /*1ef60*/  @!P1 ST.E.128 desc[UR54][R14.64], R40 ;  /* 0x000000280e009985 */ /* 0x0007e4000c101d36 */
.L_x_8413:
[----:B------:R-:W-:Y:S05]  /*1ef70*/  BSYNC B1 ;  /* 0x0000000000017941 */ /* 0x000fea0003800000 */
.L_x_8412:
[----:B------:R-:W-:-:S03]  /*1ef80*/  UMOV UR4, 0xffffffff ;  /* 0xffffffff00047882 */ /* 0x000fc60000000000 */
[----:B------:R-:W-:Y:S05]  /*1ef90*/  BRA.DIV UR4, `(.L_x_8414) ;  /* 0x000000c204d47947 */ /* 0x000fea000b800000 */
[----:B-1----:R1:W4:Y:S04]  /*1efa0*/  SHFL.IDX PT, R3, R8, 0x1, 0x181f ;  /* 0x00381f0008037f89 */ /* 0x00232800000e0000 */
[----:B--23--:R1:W2:Y:S02]  /*1efb0*/  SHFL.IDX PT, R14, R0, 0x1, 0x181f ;  /* 0x00381f00000e7f89 */ /* 0x00c2a400000e0000 */
.L_x_8687:
[----:B-----5:R-:W-:Y:S01]  /*1efc0*/  VIADD R4, R198, 0x20 ;  /* 0x00000020c6047836 */ /* 0x020fe20000000000 */
[----:B------:R-:W-:Y:S04]  /*1efd0*/  BSSY B1, `(.L_x_8415) ;  /* 0x000000c000017945 */ /* 0x000fe80003800000 */
[----:B------:R-:W-:-:S13]  /*1efe0*/  ISETP.GE.AND P0, PT, R4, R9, PT ;  /* 0x000000090400720c */ /* 0x000fda0003f06270 */
[----:B------:R-:W-:Y:S05]  /*1eff0*/  @P0 BRA `(.L_x_8416) ;  /* 0x0000000000240947 */ /* 0x000fea0003800000 */
[----:B------:R-:W-:Y:S02]  /*1f000*/  ULDC UR4, c[0x0][0xac8] ;  /* 0x0002b20000047ab9 */ /* 0x000fe40000000800 */
[----:B------:R-:W-:Y:S02]  /*1f010*/  ISETP.GE.AND P2, PT, R16, UR4, PT ;  /* 0x0000000410007c0c */ /* 0x000fe4000bf46270 */
[----:B------:R-:W-:-:S11]  /*1f020*/  ISETP.GE.AND P3, PT, R2, UR4, PT ;  /* 0x0000000402007c0c */ /* 0x000fd6000bf66270 */
[-C--:B--2---:R-:W-:Y:S02]  /*1f030*/  @!P2 LEA R4, P0, R16, R14.reuse, 0x1 ;  /* 0x0000000e1004a211 */ /* 0x084fe400078008ff */
[----:B------:R-:W-:Y:S02]  /*1f040*/  @!P3 LEA R14, P1, R2, R14, 0x1 ;  /* 0x0000000e020eb211 */ /* 0x000fe400078208ff */
[-C--:B----4-:R-:W-:Y:S02]  /*1f050*/  @!P2 LEA.HI.X R5, R16, R3.reuse, R17, 0x1, P0 ;  /* 0x000000031005a211 */ /* 0x090fe400000f0c11 */
[----:B------:R-:W-:-:S03]  /*1f060*/  @!P3 LEA.HI.X R15, R2, R3, R185, 0x1, P1 ;  /* 0x00000003020fb211 */ /* 0x000fc600008f0cb9 */
[----:B------:R3:W-:Y:S04]  /*1f070*/  @!P2 ST.E.128 desc[UR54][R4.64], R24 ;  /* 0x000000180400a985 */ /* 0x0007e8000c101d36 */
[----:B------:R3:W-:Y:S02]  /*1f080*/  @!P3 ST.E.128 desc[UR54][R14.64], R44 ;  /* 0x0000002c0e00b985 */ /* 0x0007e4000c101d36 */
.L_x_8416:
[----:B------:R-:W-:Y:S05]  /*1f090*/  BSYNC B1 ;  /* 0x0000000000017941 */ /* 0x000fea0003800000 */
.L_x_8415:
[----:B------:R-:W-:-:S03]  /*1f0a0*/  UMOV UR4, 0xffffffff ;  /* 0xffffffff00047882 */ /* 0x000fc60000000000 */
[----:B------:R-:W-:Y:S05]  /*1f0b0*/  BRA.DIV UR4, `(.L_x_8417) ;  /* 0x000000c204d47947 */ /* 0x000fea000b800000 */
[----:B----4-:R4:W0:Y:S04]  /*1f0c0*/  SHFL.IDX PT, R3, R8, 0x2, 0x181f ;  /* 0x00581f0008037f89 */ /* 0x01082800000e0000 */
[----:B--23--:R4:W2:Y:S02]  /*1f0d0*/  SHFL.IDX PT, R14, R0, 0x2, 0x181f ;  /* 0x00581f00000e7f89 */ /* 0x00c8a400000e0000 */
.L_x_8691:
[----:B------:R-:W-:Y:S01]  /*1f0e0*/  VIADD R4, R198, 0x40 ;  /* 0x00000040c6047836 */ /* 0x000fe20000000000 */
        /* <DEDUP_REMOVED lines=10> */
[----:B------:R3:W-:Y:S04]  /*1f190*/  @!P2 ST.E.128 desc[UR54][R4.64], R32 ;  /* 0x000000200400a985 */ /* 0x0007e8000c101d36 */
[----:B------:R3:W-:Y:S02]  /*1f1a0*/  @!P3 ST.E.128 desc[UR54][R14.64], R48 ;  /* 0x000000300e00b985 */ /* 0x0007e4000c101d36 */
.L_x_8419:
[----:B------:R-:W-:Y:S05]  /*1f1b0*/  BSYNC B1 ;  /* 0x0000000000017941 */ /* 0x000fea0003800000 */
.L_x_8418:
[----:B------:R-:W-:-:S03]  /*1f1c0*/  UMOV UR4, 0xffffffff ;  /* 0xffffffff00047882 */ /* 0x000fc60000000000 */
[----:B------:R-:W-:Y:S05]  /*1f1d0*/  BRA.DIV UR4, `(.L_x_8420) ;  /* 0x000000c204d47947 */ /* 0x000fea000b800000 */
[----:B0-----:R0:W0:Y:S04]  /*1f1e0*/  SHFL.IDX PT, R3, R8, 0x3, 0x181f ;  /* 0x00781f0008037f89 */ /* 0x00102800000e0000 */
[----:B--23--:R2:W3:Y:S02]  /*1f1f0*/  SHFL.IDX PT, R14, R0, 0x3, 0x181f ;  /* 0x00781f00000e7f89 */ /* 0x00c4e400000e0000 */
.L_x_8695:
[----:B-12-4-:R-:W-:-:S05]  /*1f200*/  VIADD R0, R198, 0x60 ;  /* 0x00000060c6007836 */ /* 0x016fca0000000000 */
        /* <DEDUP_REMOVED lines=13> */
.L_x_8410:
[----:B0-----:R-:W0:Y:S01]  /*1f2e0*/  @P2 LDC R0, c[0x0][0xbec] ;  /* 0x0002fb00ff002b82 */ /* 0x001e220000000800 */
[----:B------:R-:W-:Y:S01]  /*1f2f0*/  ULDC.64 UR4, c[0x0][0xb08] ;  /* 0x0002c20000047ab9 */ /* 0x000fe20000000a00 */
[----:B------:R-:W-:Y:S01]  /*1f300*/  SHF.R.S32.HI R3, RZ, 0x1f, R10 ;  /* 0x0000001fff037819 */ /* 0x000fe2000001140a */
[----:B------:R-:W-:Y:S01]  /*1f310*/  IMAD R11, R11, UR4, RZ ;  /* 0x000000040b0b7c24 */ /* 0x000fe2000f8e02ff */
[----:B------:R-:W-:Y:S01]  /*1f320*/  ULDC.64 UR6, c[0x0][0xb30] ;  /* 0x0002cc0000067ab9 */ /* 0x000fe20000000a00 */
[----:B------:R-:W-:-:S03]  /*1f330*/  IMAD.WIDE.U32 R4, R12, UR4, RZ ;  /* 0x000000040c047c25 */ /* 0x000fc6000f8e00ff */
[----:B------:R-:W1:Y:S01]  /*1f340*/  @P2 LDC R13, c[0x0][0xbf0] ;  /* 0x0002fc00ff0d2b82 */ /* 0x000e620000000800 */
[----:B------:R-:W-:Y:S01]  /*1f350*/  IMAD R11, R12, UR5, R11 ;  /* 0x000000050c0b7c24 */ /* 0x000fe2000f8e020b */
[----:B------:R-:W-:Y:S01]  /*1f360*/  ULDC.64 UR4, c[0x0][0xb38] ;  /* 0x0002ce0000047ab9 */ /* 0x000fe20000000a00 */
[----:B------:R-:W-:Y:S02]  /*1f370*/  VIADD R35, R189, 0x10 ;  /* 0x00000010bd237836 */ /* 0x000fe40000000000 */
[----:B------:R-:W-:Y:S02]  /*1f380*/  IMAD.IADD R5, R5, 0x1, R11 ;  /* 0x0000000105057824 */ /* 0x000fe400078e020b */
        /* <DEDUP_REMOVED lines=8> */
[----:B0-----:R-:W-:Y:S01]  /*1f410*/  @P2 IMAD.HI.U32 R0, R41, R0, RZ ;  /* 0x0000000029002227 */ /* 0x001fe200078e00ff */
[----:B------:R-:W-:-:S03]  /*1f420*/  SHF.R.S32.HI R40, RZ, 0x1f, R43 ;  /* 0x0000001fff287819 */ /* 0x000fc6000001142b */
[C---:B------:R-:W-:Y:S02]  /*1f430*/  IMAD R7, R10.reuse, UR5, R3 ;  /* 0x000000050a077c24 */ /* 0x040fe4000f8e0203 */
[----:B------:R-:W-:Y:S01]  /*1f440*/  IMAD.WIDE.U32 R10, R10, UR4, R4 ;  /* 0x000000040a0a7c25 */ /* 0x000fe2000f8e0004 */
[----:B------:R-:W-:-:S03]  /*1f450*/  ULDC.64 UR4, c[0x0][0xb48] ;  /* 0x0002d20000047ab9 */ /* 0x000fc60000000a00 */
[----:B------:R-:W-:Y:S01]  /*1f460*/  IMAD.MOV.U32 R3, RZ, RZ, R41 ;  /* 0x000000ffff037224 */ /* 0x000fe200078e0029 */
[----:B-1----:R-:W-:Y:S01]  /*1f470*/  @P2 SHF.R.U32.HI R3, RZ, R13, R0 ;  /* 0x0000000dff032219 */ /* 0x002fe20000011600 */
        /* <DEDUP_REMOVED lines=18> */
[----:B------:R-:W-:Y:S02]  /*1f5a0*/  VIADD R8, R18, 0x28820 ;  /* 0x0002882012087836 */ /* 0x000fe40000000000 */
[----:B------:R-:W-:Y:S01]  /*1f5b0*/  IMAD.IADD R5, R5, 0x1, R3 ;  /* 0x0000000105057824 */ /* 0x000fe200078e0203 */
[C---:B------:R-:W-:Y:S01]  /*1f5c0*/  LEA R3, P0, R4.reuse, UR4, 0x2 ;  /* 0x0000000404037c11 */ /* 0x040fe2000f8010ff */
[C---:B------:R-:W-:Y:S01]  /*1f5d0*/  VIADD R41, R189.reuse, 0x20 ;  /* 0x00000020bd297836 */ /* 0x040fe20000000000 */
[----:B------:R-:W-:Y:S01]  /*1f5e0*/  PRMT R8, RZ, 0x654, R8 ;  /* 0x00000654ff087816 */ /* 0x000fe20000000008 */
[C---:B------:R-:W-:Y:S01]  /*1f5f0*/  VIADD R47, R189.reuse, 0x38 ;  /* 0x00000038bd2f7836 */ /* 0x040fe20000000000 */
[----:B------:R-:W-:Y:S01]  /*1f600*/  LEA.HI.X R4, R4, UR5, R5, 0x2, P0 ;  /* 0x0000000504047c11 */ /* 0x000fe200080f1405 */
[C---:B------:R-:W-:Y:S01]  /*1f610*/  VIADD R5, R189.reuse, 0x8 ;  /* 0x00000008bd057836 */ /* 0x040fe20000000000 */
[----:B------:R-:W-:Y:S01]  /*1f620*/  UMOV UR4, 0xffffffff ;  /* 0xffffffff00047882 */ /* 0x000fe20000000000 */
[----:B------:R-:W-:Y:S01]  /*1f630*/  VIADD R49, R189, 0x40 ;  /* 0x00000040bd317836 */ /* 0x000fe20000000000 */
[----:B------:R0:W-:Y:S01]  /*1f640*/  SYNCS.ARRIVE.TRANS64.RED.A1T0 RZ, [R8+URZ], RZ ;  /* 0x000000ff08ff79a7 */ /* 0x0001e2000810043f */
[----:B------:R-:W-:-:S02]  /*1f650*/  SHF.R.S32.HI R38, RZ, 0x1f, R41 ;  /* 0x0000001fff267819 */ /* 0x000fc40000011429 */
[----:B------:R-:W-:Y:S02]  /*1f660*/  SHF.R.S32.HI R7, RZ, 0x1f, R5 ;  /* 0x0000001fff077819 */ /* 0x000fe40000011405 */
[----:B------:R-:W-:Y:S02]  /*1f670*/  SHF.R.S32.HI R44, RZ, 0x1f, R47 ;  /* 0x0000001fff2c7819 */ /* 0x000fe4000001142f */
[----:B------:R-:W-:Y:S02]  /*1f680*/  SHF.R.S32.HI R46, RZ, 0x1f, R49 ;  /* 0x0000001fff2e7819 */ /* 0x000fe40000011431 */
[----:B0-----:R-:W-:Y:S01]  /*1f690*/  SHF.R.S32.HI R8, RZ, 0x1f, R189 ;  /* 0x0000001fff087819 */ /* 0x001fe200000114bd */
[----:B------:R-:W-:Y:S06]  /*1f6a0*/  BRA.DIV UR4, `(.L_x_8422) ;  /* 0x000000be04e87947 */ /* 0x000fec000b800000 */
[----:B------:R0:W1:Y:S04]  /*1f6b0*/  SHFL.IDX PT, R0, R4, RZ, 0x1c1f ;  /* 0x001c1fff04007589 */ /* 0x00006800000e0000 */
[----:B------:R0:W2:Y:S02]  /*1f6c0*/  SHFL.IDX PT, R14, R3, RZ, 0x1c1f ;  /* 0x001c1fff030e7589 */ /* 0x0000a400000e0000 */
.L_x_8698:
[----:B------:R-:W-:Y:S01]  /*1f6d0*/  ISETP.GE.AND P0, PT, R26, R9, PT ;  /* 0x000000091a00720c */ /* 0x000fe20003f06270 */
[----:B------:R-:W-:-:S12]  /*1f6e0*/  BSSY B1, `(.L_x_8423) ;  /* 0x000004c000017945 */ /* 0x000fd80003800000 */
        /* <DEDUP_REMOVED lines=8> */
[----:B------:R-:W-:-:S02]  /*1f770*/  SHF.R.S32.HI R50, RZ, 0x1f, R50 ;  /* 0x0000001fff327819 */ /* 0x000fc40000011432 */
[----:B------:R-:W-:-:S03]  /*1f780*/  SHF.R.S32.HI R15, RZ, 0x1f, R229 ;  /* 0x0000001fff0f7819 */ /* 0x000fc600000114e5 */
[-C--:B--2---:R-:W-:Y:S02]  /*1f790*/  @!P0 LEA R10, P4, R189, R14.reuse, 0x2 ;  /* 0x0000000ebd0a8211 */ /* 0x084fe400078810ff */
[----:B------:R-:W-:Y:S02]  /*1f7a0*/  @!P2 LEA R12, P5, R5, R14, 0x2 ;  /* 0x0000000e050ca211 */ /* 0x000fe400078a10ff */
[-C--:B-1----:R-:W-:Y:S02]  /*1f7b0*/  @!P0 LEA.HI.X R11, R189, R0.reuse, R8, 0x2, P4 ;  /* 0x00000000bd0b8211 */ /* 0x082fe400020f1408 */
[----:B------:R-:W-:Y:S02]  /*1f7c0*/  @!P2 LEA.HI.X R13, R5, R0, R7, 0x2, P5 ;  /* 0x00000000050da211 */ /* 0x000fe400028f1407 */
[----:B------:R-:W-:Y:S01]  /*1f7d0*/  @!P3 LEA R24, P4, R35, R14, 0x2 ;  /* 0x0000000e2318b211 */ /* 0x000fe200078810ff */
[----:B------:R1:W-:Y:S01]  /*1f7e0*/  @!P0 ST.E.64 desc[UR54][R10.64], R20 ;  /* 0x000000140a008985 */ /* 0x0003e2000c101b36 */
[----:B------:R-:W-:-:S02]  /*1f7f0*/  ISETP.GE.AND P0, PT, R41, UR4, PT ;  /* 0x0000000429007c0c */ /* 0x000fc4000bf06270 */
[----:B------:R-:W-:Y:S01]  /*1f800*/  @!P1 LEA R26, P5, R39, R14, 0x2 ;  /* 0x0000000e271a9211 */ /* 0x000fe200078a10ff */
        /* <DEDUP_REMOVED lines=9> */
[----:B-1----:R-:W-:Y:S02]  /*1f8a0*/  @!P2 LEA R10, P5, R43, R14, 0x2 ;  /* 0x0000000e2b0aa211 */ /* 0x002fe400078a10ff */
[-C--:B------:R-:W-:Y:S02]  /*1f8b0*/  @!P0 LEA.HI.X R33, R41, R0.reuse, R38, 0x2, P3 ;  /* 0x0000000029218211 */ /* 0x080fe400018f1426 */
[----:B------:R-:W-:Y:S02]  /*1f8c0*/  ISETP.GE.AND P3, PT, R49, UR4, PT ;  /* 0x0000000431007c0c */ /* 0x000fe4000bf66270 */
[----:B------:R-:W-:Y:S01]  /*1f8d0*/  @!P2 LEA.HI.X R11, R43, R0, R40, 0x2, P5 ;  /* 0x000000002b0ba211 */ /* 0x000fe200028f1428 */
[----:B------:R-:W-:Y:S01]  /*1f8e0*/  @!P0 ST.E.64 desc[UR54][R32.64], R104 ;  /* 0x0000006820008985 */ /* 0x000fe2000c101b36 */
[----:B--2---:R-:W-:-:S03]  /*1f8f0*/  @!P4 LEA R12, P0, R45, R14, 0x2 ;  /* 0x0000000e2d0cc211 */ /* 0x004fc600078010ff */
[----:B------:R1:W-:Y:S01]  /*1f900*/  @!P2 ST.E.64 desc[UR54][R10.64], R108 ;  /* 0x0000006c0a00a985 */ /* 0x0003e2000c101b36 */
[----:B------:R-:W-:Y:S02]  /*1f910*/  @!P1 LEA R20, P5, R47, R14, 0x2 ;  /* 0x0000000e2f149211 */ /* 0x000fe400078a10ff */
[----:B------:R-:W-:Y:S02]  /*1f920*/  ISETP.GE.AND P2, PT, R48, UR4, PT ;  /* 0x0000000430007c0c */ /* 0x000fe4000bf46270 */
[-C--:B------:R-:W-:Y:S02]  /*1f930*/  @!P4 LEA.HI.X R13, R45, R0.reuse, R42, 0x2, P0 ;  /* 0x000000002d0dc211 */ /* 0x080fe400000f142a */
[----:B------:R-:W-:Y:S02]  /*1f940*/  ISETP.GE.AND P0, PT, R229, UR4, PT ;  /* 0x00000004e5007c0c */ /* 0x000fe4000bf06270 */
[----:B------:R-:W-:Y:S01]  /*1f950*/  @!P1 LEA.HI.X R21, R47, R0, R44, 0x2, P5 ;  /* 0x000000002f159211 */ /* 0x000fe200028f142c */
[----:B------:R2:W-:Y:S01]  /*1f960*/  @!P4 ST.E.64 desc[UR54][R12.64], R112 ;  /* 0x000000700c00c985 */ /* 0x0005e2000c101b36 */
[----:B---3--:R-:W-:-:S03]  /*1f970*/  @!P3 LEA R24, P5, R49, R14, 0x2 ;  /* 0x0000000e3118b211 */ /* 0x008fc600078a10ff */
[----:B------:R3:W-:Y:S01]  /*1f980*/  @!P1 ST.E.64 desc[UR54][R20.64], R116 ;  /* 0x0000007414009985 */ /* 0x0007e2000c101b36 */
[----:B------:R-:W-:Y:S02]  /*1f990*/  @!P3 LEA.HI.X R25, R49, R0, R46, 0x2, P5 ;  /* 0x000000003119b211 */ /* 0x000fe400028f142e */
[----:B------:R-:W-:Y:S02]  /*1f9a0*/  ISETP.GE.AND P1, PT, R228, UR4, PT ;  /* 0x00000004e4007c0c */ /* 0x000fe4000bf26270 */
[CC--:B----4-:R-:W-:Y:S01]  /*1f9b0*/  @!P2 LEA R26, P4, R48.reuse, R14.reuse, 0x2 ;  /* 0x0000000e301aa211 */ /* 0x0d0fe200078810ff */
[----:B------:R4:W-:Y:S01]  /*1f9c0*/  @!P3 ST.E.64 desc[UR54][R24.64], R120 ;  /* 0x000000781800b985 */ /* 0x0009e2000c101b36 */
[----:B-1----:R-:W-:Y:S02]  /*1f9d0*/  @!P0 LEA R10, P5, R229, R14, 0x2 ;  /* 0x0000000ee50a8211 */ /* 0x002fe400078a10ff */
[----:B------:R-:W-:Y:S02]  /*1f9e0*/  ISETP.GE.AND P3, PT, R227, UR4, PT ;  /* 0x00000004e3007c0c */ /* 0x000fe4000bf66270 */
[----:B------:R-:W-:-:S02]  /*1f9f0*/  @!P2 LEA.HI.X R27, R48, R0, R50, 0x2, P4 ;  /* 0x00000000301ba211 */ /* 0x000fc400020f1432 */
[----:B------:R-:W-:Y:S02]  /*1fa00*/  @!P0 LEA.HI.X R11, R229, R0, R15, 0x2, P5 ;  /* 0x00000000e50b8211 */ /* 0x000fe400028f140f */
[----:B------:R-:W-:Y:S01]  /*1fa10*/  ISETP.GE.AND P4, PT, R226, UR4, PT ;  /* 0x00000004e2007c0c */ /* 0x000fe2000bf86270 */
[----:B------:R1:W-:Y:S01]  /*1fa20*/  @!P2 ST.E.64 desc[UR54][R26.64], R124 ;  /* 0x0000007c1a00a985 */ /* 0x0003e2000c101b36 */
[----:B------:R-:W-:Y:S02]  /*1fa30*/  SHF.R.S32.HI R15, RZ, 0x1f, R228 ;  /* 0x0000001fff0f7819 */ /* 0x000fe400000114e4 */
[----:B--2---:R-:W-:Y:S01]  /*1fa40*/  @!P1 LEA R12, P5, R228, R14, 0x2 ;  /* 0x0000000ee40c9211 */ /* 0x004fe200078a10ff */
[----:B------:R2:W-:Y:S01]  /*1fa50*/  @!P0 ST.E.64 desc[UR54][R10.64], R128 ;  /* 0x000000800a008985 */ /* 0x0005e2000c101b36 */
[----:B------:R-:W-:Y:S02]  /*1fa60*/  ISETP.GE.AND P2, PT, R225, UR4, PT ;  /* 0x00000004e1007c0c */ /* 0x000fe4000bf46270 */
[----:B------:R-:W-:-:S02]  /*1fa70*/  ISETP.GE.AND P0, PT, R224, UR4, PT ;  /* 0x00000004e0007c0c */ /* 0x000fc4000bf06270 */
[----:B------:R-:W-:Y:S02]  /*1fa80*/  @!P1 LEA.HI.X R13, R228, R0, R15, 0x2, P5 ;  /* 0x00000000e40d9211 */ /* 0x000fe400028f140f */
[----:B------:R-:W-:Y:S02]  /*1fa90*/  SHF.R.S32.HI R15, RZ, 0x1f, R227 ;  /* 0x0000001fff0f7819 */ /* 0x000fe400000114e3 */
[CC--:B---3--:R-:W-:Y:S01]  /*1faa0*/  @!P3 LEA R20, P5, R227.reuse, R14.reuse, 0x2 ;  /* 0x0000000ee314b211 */ /* 0x0c8fe200078a10ff */
[----:B------:R2:W-:Y:S01]  /*1fab0*/  @!P1 ST.E.64 desc[UR54][R12.64], R132 ;  /* 0x000000840c009985 */ /* 0x0005e2000c101b36 */
[----:B----4-:R-:W-:Y:S02]  /*1fac0*/  @!P4 LEA R24, P1, R226, R14, 0x2 ;  /* 0x0000000ee218c211 */ /* 0x010fe400078210ff */
[----:B------:R-:W-:Y:S02]  /*1fad0*/  @!P3 LEA.HI.X R21, R227, R0, R15, 0x2, P5 ;  /* 0x00000000e315b211 */ /* 0x000fe400028f140f */
[----:B------:R-:W-:-:S02]  /*1fae0*/  SHF.R.S32.HI R15, RZ, 0x1f, R226 ;  /* 0x0000001fff0f7819 */ /* 0x000fc400000114e2 */
[C---:B-1----:R-:W-:Y:S01]  /*1faf0*/  @!P2 LEA R26, P5, R225.reuse, R14, 0x2 ;  /* 0x0000000ee11aa211 */ /* 0x042fe200078a10ff */
[----:B------:R2:W-:Y:S01]  /*1fb00*/  @!P3 ST.E.64 desc[UR54][R20.64], R136 ;  /* 0x000000881400b985 */ /* 0x0005e2000c101b36 */
[----:B------:R-:W-:Y:S02]  /*1fb10*/  SHF.R.S32.HI R50, RZ, 0x1f, R225 ;  /* 0x0000001fff327819 */ /* 0x000fe400000114e1 */
[----:B------:R-:W-:Y:S02]  /*1fb20*/  @!P4 LEA.HI.X R25, R226, R0, R15, 0x2, P1 ;  /* 0x00000000e219c211 */ /* 0x000fe400008f140f */
[----:B------:R-:W-:Y:S02]  /*1fb30*/  SHF.R.S32.HI R48, RZ, 0x1f, R224 ;  /* 0x0000001fff307819 */ /* 0x000fe400000114e0 */
[----:B------:R-:W-:Y:S01]  /*1fb40*/  @!P0 LEA R14, P1, R224, R14, 0x2 ;  /* 0x0000000ee00e8211 */ /* 0x000fe200078210ff */
[----:B------:R2:W-:Y:S01]  /*1fb50*/  @!P4 ST.E.64 desc[UR54][R24.64], R140 ;  /* 0x0000008c1800c985 */ /* 0x0005e2000c101b36 */
[----:B------:R-:W-:-:S02]  /*1fb60*/  @!P2 LEA.HI.X R27, R225, R0, R50, 0x2, P5 ;  /* 0x00000000e11ba211 */ /* 0x000fc400028f1432 */
[----:B------:R-:W-:-:S03]  /*1fb70*/  @!P0 LEA.HI.X R15, R224, R0, R48, 0x2, P1 ;  /* 0x00000000e00f8211 */ /* 0x000fc600008f1430 */
[----:B------:R2:W-:Y:S04]  /*1fb80*/  @!P2 ST.E.64 desc[UR54][R26.64], R144 ;  /* 0x000000901a00a985 */ /* 0x0005e8000c101b36 */
[----:B------:R2:W-:Y:S02]  /*1fb90*/  @!P0 ST.E.64 desc[UR54][R14.64], R148 ;  /* 0x000000940e008985 */ /* 0x0005e4000c101b36 */
.L_x_8424:
[----:B------:R-:W-:Y:S05]  /*1fba0*/  BSYNC B1 ;  /* 0x0000000000017941 */ /* 0x000fea0003800000 */
.L_x_8423:
[----:B------:R-:W-:-:S03]  /*1fbb0*/  UMOV UR4, 0xffffffff ;  /* 0xffffffff00047882 */ /* 0x000fc60000000000 */
[----:B------:R-:W-:Y:S05]  /*1fbc0*/  BRA.DIV UR4, `(.L_x_8425) ;  /* 0x000000ba04d47947 */ /* 0x000fea000b800000 */
[----:B-1----:R1:W3:Y:S04]  /*1fbd0*/  SHFL.IDX PT, R0, R4, 0x1, 0x1c1f ;  /* 0x003c1f0004007f89 */ /* 0x0022e800000e0000 */
[----:B--2---:R1:W2:Y:S02]  /*1fbe0*/  SHFL.IDX PT, R14, R3, 0x1, 0x1c1f ;  /* 0x003c1f00030e7f89 */ /* 0x0042a400000e0000 */
.L_x_8702:
[----:B------:R-:W-:-:S13]  /*1fbf0*/  ISETP.GE.AND P0, PT, R6, R9, PT ;  /* 0x000000090600720c */ /* 0x000fda0003f06270 */
[----:B------:R-:W-:Y:S05]  /*1fc00*/  @P0 BRA `(.L_x_8421) ;  /* 0x0000001000300947 */ /* 0x000fea0003800000 */
[----:B------:R-:W-:Y:S01]  /*1fc10*/  ULDC UR4, c[0x0][0xac8] ;  /* 0x0002b20000047ab9 */ /* 0x000fe20000000800 */
[----:B01----:R-:W-:Y:S01]  /*1fc20*/  VIADD R3, R189, 0x48 ;  /* 0x00000048bd037836 */ /* 0x003fe20000000000 */
[----:B------:R-:W-:Y:S01]  /*1fc30*/  ISETP.GE.AND P3, PT, R5, UR4, PT ;  /* 0x0000000405007c0c */ /* 0x000fe2000bf66270 */
[C---:B------:R-:W-:Y:S01]  /*1fc40*/  VIADD R15, R189.reuse, 0x48 ;  /* 0x00000048bd0f7836 */ /* 0x040fe20000000000 */
[----:B------:R-:W-:Y:S02]  /*1fc50*/  ISETP.GE.AND P1, PT, R189, UR4, PT ;  /* 0x00000004bd007c0c */ /* 0x000fe4000bf26270 */
[----:B------:R-:W-:Y:S02]  /*1fc60*/  ISETP.GE.AND P4, PT, R35, UR4, PT ;  /* 0x0000000423007c0c */ /* 0x000fe4000bf86270 */
[----:B------:R-:W-:Y:S02]  /*1fc70*/  ISETP.GE.AND P2, PT, R39, UR4, PT ;  /* 0x0000000427007c0c */ /* 0x000fe4000bf46270 */
[----:B------:R-:W-:-:S02]  /*1fc80*/  SHF.R.S32.HI R15, RZ, 0x1f, R15 ;  /* 0x0000001fff0f7819 */ /* 0x000fc4000001140f */
[----:B------:R-:W-:-:S03]  /*1fc90*/  SHF.R.S32.HI R24, RZ, 0x1f, R227 ;  /* 0x0000001fff187819 */ /* 0x000fc600000114e3 */
[-C--:B--2---:R-:W-:Y:S02]  /*1fca0*/  @!P3 LEA R6, P5, R5, R14.reuse, 0x2 ;  /* 0x0000000e0506b211 */ /* 0x084fe400078a10ff */
[----:B------:R-:W-:Y:S02]  /*1fcb0*/  @!P1 LEA R4, P0, R189, R14, 0x2 ;  /* 0x0000000ebd049211 */ /* 0x000fe400078010ff */
[-C--:B---3--:R-:W-:Y:S02]  /*1fcc0*/  @!P3 LEA.HI.X R7, R5, R0.reuse, R7, 0x2, P5 ;  /* 0x000000000507b211 */ /* 0x088fe400028f1407 */
[----:B------:R-:W-:Y:S02]  /*1fcd0*/  @!P1 LEA.HI.X R5, R189, R0, R8, 0x2, P0 ;  /* 0x00000000bd059211 */ /* 0x000fe400000f1408 */
[----:B------:R-:W-:Y:S02]  /*1fce0*/  ISETP.GE.AND P0, PT, R41, UR4, PT ;  /* 0x0000000429007c0c */ /* 0x000fe4000bf06270 */
[----:B------:R-:W-:Y:S01]  /*1fcf0*/  @!P4 LEA R8, P5, R35, R14, 0x2 ;  /* 0x0000000e2308c211 */ /* 0x000fe200078a10ff */
[----:B------:R0:W-:Y:S01]  /*1fd00*/  @!P1 ST.E.64 desc[UR54][R4.64], R90 ;  /* 0x0000005a04009985 */ /* 0x0001e2000c101b36 */
[----:B------:R-:W-:-:S02]  /*1fd10*/  ISETP.GE.AND P1, PT, R43, UR4, PT ;  /* 0x000000042b007c0c */ /* 0x000fc4000bf26270 */
[----:B------:R-:W-:Y:S01]  /*1fd20*/  @!P4 LEA.HI.X R9, R35, R0, R28, 0x2, P5 ;  /* 0x000000002309c211 */ /* 0x000fe200028f141c */
[----:B------:R1:W-:Y:S01]  /*1fd30*/  @!P3 ST.E.64 desc[UR54][R6.64], R94 ;  /* 0x0000005e0600b985 */ /* 0x0003e2000c101b36 */
[----:B------:R-:W-:Y:S02]  /*1fd40*/  @!P2 LEA R10, P5, R39, R14, 0x2 ;  /* 0x0000000e270aa211 */ /* 0x000fe400078a10ff */
[----:B------:R-:W-:Y:S01]  /*1fd50*/  ISETP.GE.AND P3, PT, R47, UR4, PT ;  /* 0x000000042f007c0c */ /* 0x000fe2000bf66270 */
[----:B------:R2:W-:Y:S01]  /*1fd60*/  @!P4 ST.E.64 desc[UR54][R8.64], R98 ;  /* 0x000000620800c985 */ /* 0x0005e2000c101b36 */
[----:B------:R-:W-:Y:S02]  /*1fd70*/  @!P2 LEA.HI.X R11, R39, R0, R34, 0x2, P5 ;  /* 0x00000000270ba211 */ /* 0x000fe400028f1422 */
        /* <DEDUP_REMOVED lines=11> */
[----:B-1----:R-:W-:Y:S02]  /*1fe30*/  @!P3 LEA R6, P1, R47, R14, 0x2 ;  /* 0x0000000e2f06b211 */ /* 0x002fe400078210ff */
[-C--:B------:R-:W-:Y:S02]  /*1fe40*/  @!P4 LEA.HI.X R5, R45, R0.reuse, R42, 0x2, P5 ;  /* 0x000000002d05c211 */ /* 0x080fe400028f142a */
[----:B------:R-:W-:Y:S02]  /*1fe50*/  @!P3 LEA.HI.X R7, R47, R0, R44, 0x2, P1 ;  /* 0x000000002f07b211 */ /* 0x000fe400008f142c */
[----:B------:R-:W-:Y:S01]  /*1fe60*/  ISETP.GE.AND P1, PT, R229, UR4, PT ;  /* 0x00000004e5007c0c */ /* 0x000fe2000bf26270 */
[----:B------:R0:W-:Y:S01]  /*1fe70*/  @!P4 ST.E.64 desc[UR54][R4.64], R114 ;  /* 0x000000720400c985 */ /* 0x0001e2000c101b36 */
[----:B--2---:R-:W-:-:S02]  /*1fe80*/  @!P2 LEA R8, P5, R49, R14, 0x2 ;  /* 0x0000000e3108a211 */ /* 0x004fc400078a10ff */
[----:B---3--:R-:W-:Y:S01]  /*1fe90*/  @!P0 LEA R10, P4, R3, R14, 0x2 ;  /* 0x0000000e030a8211 */ /* 0x008fe200078810ff */
[----:B------:R1:W-:Y:S01]  /*1fea0*/  @!P3 ST.E.64 desc[UR54][R6.64], R118 ;  /* 0x000000760600b985 */ /* 0x0003e2000c101b36 */
[-C--:B------:R-:W-:Y:S02]  /*1feb0*/  @!P2 LEA.HI.X R9, R49, R0.reuse, R46, 0x2, P5 ;  /* 0x000000003109a211 */ /* 0x080fe400028f142e */
[----:B------:R-:W-:Y:S02]  /*1fec0*/  ISETP.GE.AND P3, PT, R228, UR4, PT ;  /* 0x00000004e4007c0c */ /* 0x000fe4000bf66270 */
[----:B------:R-:W-:Y:S01]  /*1fed0*/  @!P0 LEA.HI.X R11, R3, R0, R15, 0x2, P4 ;  /* 0x00000000030b8211 */ /* 0x000fe200020f140f */
[----:B------:R2:W-:Y:S01]  /*1fee0*/  @!P2 ST.E.64 desc[UR54][R8.64], R122 ;  /* 0x0000007a0800a985 */ /* 0x0005e2000c101b36 */
[----:B------:R-:W-:Y:S02]  /*1fef0*/  ISETP.GE.AND P4, PT, R227, UR4, PT ;  /* 0x00000004e3007c0c */ /* 0x000fe4000bf86270 */
[----:B------:R-:W-:Y:S01]  /*1ff00*/  SHF.R.S32.HI R3, RZ, 0x1f, R229 ;  /* 0x0000001fff037819 */ /* 0x000fe200000114e5 */
[----:B------:R3:W-:Y:S01]  /*1ff10*/  @!P0 ST.E.64 desc[UR54][R10.64], R126 ;  /* 0x0000007e0a008985 */ /* 0x0007e2000c101b36 */
[----:B----4-:R-:W-:-:S02]  /*1ff20*/  @!P1 LEA R12, P5, R229, R14, 0x2 ;  /* 0x0000000ee50c9211 */ /* 0x010fc400078a10ff */
[----:B------:R-:W-:Y:S02]  /*1ff30*/  ISETP.GE.AND P2, PT, R226, UR4, PT ;  /* 0x00000004e2007c0c */ /* 0x000fe4000bf46270 */
[----:B------:R-:W-:Y:S02]  /*1ff40*/  ISETP.GE.AND P0, PT, R225, UR4, PT ;  /* 0x00000004e1007c0c */ /* 0x000fe4000bf06270 */
[----:B------:R-:W-:Y:S02]  /*1ff50*/  @!P1 LEA.HI.X R13, R229, R0, R3, 0x2, P5 ;  /* 0x00000000e50d9211 */ /* 0x000fe400028f1403 */
[----:B------:R-:W-:Y:S02]  /*1ff60*/  SHF.R.S32.HI R3, RZ, 0x1f, R228 ;  /* 0x0000001fff037819 */ /* 0x000fe400000114e4 */
[-C--:B0-----:R-:W-:Y:S01]  /*1ff70*/  @!P3 LEA R4, P5, R228, R14.reuse, 0x2 ;  /* 0x0000000ee404b211 */ /* 0x081fe200078a10ff */
[----:B------:R3:W-:Y:S01]  /*1ff80*/  @!P1 ST.E.64 desc[UR54][R12.64], R130 ;  /* 0x000000820c009985 */ /* 0x0007e2000c101b36 */
[----:B-1----:R-:W-:-:S02]  /*1ff90*/  @!P4 LEA R6, P1, R227, R14, 0x2 ;  /* 0x0000000ee306c211 */ /* 0x002fc400078210ff */
[----:B------:R-:W-:Y:S02]  /*1ffa0*/  @!P3 LEA.HI.X R5, R228, R0, R3, 0x2, P5 ;  /* 0x00000000e405b211 */ /* 0x000fe400028f1403 */
[C---:B--2---:R-:W-:Y:S02]  /*1ffb0*/  @!P2 LEA R8, P5, R226.reuse, R14, 0x2 ;  /* 0x0000000ee208a211 */ /* 0x044fe400078a10ff */
[----:B------:R-:W-:Y:S01]  /*1ffc0*/  SHF.R.S32.HI R15, RZ, 0x1f, R226 ;  /* 0x0000001fff0f7819 */ /* 0x000fe200000114e2 */
[----:B------:R3:W-:Y:S01]  /*1ffd0*/  @!P3 ST.E.64 desc[UR54][R4.64], R134 ;  /* 0x000000860400b985 */ /* 0x0007e2000c101b36 */
[----:B------:R-:W-:Y:S02]  /*1ffe0*/  @!P4 LEA.HI.X R7, R227, R0, R24, 0x2, P1 ;  /* 0x00000000e307c211 */ /* 0x000fe400008f1418 */
[----:B------:R-:W-:Y:S02]  /*1fff0*/  SHF.R.S32.HI R3, RZ, 0x1f, R225 ;  /* 0x0000001fff037819 */ /* 0x000fe400000114e1 */
[----:B------:R-:W-:Y:S01]  /*20000*/  @!P0 LEA R20, P1, R225, R14, 0x2 ;  /* 0x0000000ee1148211 */ /* 0x000fe200078210ff */
[----:B------:R3:W-:Y:S01]  /*20010*/  @!P4 ST.E.64 desc[UR54][R6.64], R138 ;  /* 0x0000008a0600c985 */ /* 0x0007e2000c101b36 */
[----:B------:R-:W-:-:S02]  /*20020*/  @!P2 LEA.HI.X R9, R226, R0, R15, 0x2, P5 ;  /* 0x00000000e209a211 */ /* 0x000fc400028f140f */
[----:B------:R-:W-:-:S03]  /*20030*/  @!P0 LEA.HI.X R21, R225, R0, R3, 0x2, P1 ;  /* 0x00000000e1158211 */ /* 0x000fc600008f1403 */
[----:B------:R3:W-:Y:S04]  /*20040*/  @!P2 ST.E.64 desc[UR54][R8.64], R142 ;  /* 0x0000008e0800a985 */ /* 0x0007e8000c101b36 */
[----:B------:R3:W-:Y:S01]  /*20050*/  @!P0 ST.E.64 desc[UR54][R20.64], R146 ;  /* 0x0000009214008985 */ /* 0x0007e2000c101b36 */
[----:B------:R-:W-:-:S13]  /*20060*/  ISETP.GE.AND P0, PT, R224, UR4, PT ;  /* 0x00000004e0007c0c */ /* 0x000fda000bf06270 */
[----:B---3--:R-:W-:Y:S05]  /*20070*/  @P0 BRA `(.L_x_8421) ;  /* 0x0000000c00140947 */ /* 0x008fea0003800000 */
[----:B------:R-:W-:Y:S02]  /*20080*/  SHF.R.S32.HI R3, RZ, 0x1f, R224 ;  /* 0x0000001fff037819 */ /* 0x000fe400000114e0 */
[----:B------:R-:W-:-:S04]  /*20090*/  LEA R14, P0, R224, R14, 0x2 ;  /* 0x0000000ee00e7211 */ /* 0x000fc800078010ff */
[----:B------:R-:W-:-:S05]  /*200a0*/  LEA.HI.X R15, R224, R0, R3, 0x2, P0 ;  /* 0x00000000e00f7211 */ /* 0x000fca00000f1403 */
[----:B------:R4:W-:Y:S01]  /*200b0*/  ST.E.64 desc[UR54][R14.64], R150 ;  /* 0x000000960e007985 */ /* 0x0009e2000c101b36 */
[----:B------:R-:W-:Y:S05]  /*200c0*/  BRA `(.L_x_8421) ;  /* 0x0000000c00007947 */ /* 0x000fea0003800000 */
.L_x_8408:
[----:B------:R-:W-:Y:S01]  /*200d0*/  ULDC.64 UR4, c[0x0][0xc08] ;  /* 0x0003020000047ab9 */ /* 0x000fe20000000a00 */
[----:B------:R-:W1:Y:S01]  /*200e0*/  LDC.64 R4, c[0x0][0xc00] ;  /* 0x00030000ff047b82 */ /* 0x000e620000000a00 */
[----:B------:R-:W-:Y:S01]  /*200f0*/  ISETP.NE.U32.AND P0, PT, RZ, UR4, PT ;  /* 0x00000004ff007c0c */ /* 0x000fe2000bf05070 */
[----:B------:R-:W-:-:S03]  /*20100*/  IMAD.MOV.U32 R3, RZ, RZ, RZ ;  /* 0x000000ffff037224 */ /* 0x000fc600078e00ff */
[----:B------:R-:W-:Y:S01]  /*20110*/  ISETP.NE.AND.EX P1, PT, RZ, UR5, PT, P0 ;  /* 0x00000005ff007c0c */ /* 0x000fe2000bf25300 */
[----:B------:R-:W-:Y:S02]  /*20120*/  ULDC.64 UR4, c[0x0][0xc00] ;  /* 0x0003000000047ab9 */ /* 0x000fe40000000a00 */
[----:B------:R-:W-:-:S04]  /*20130*/  ISETP.NE.U32.AND P0, PT, RZ, UR4, PT ;  /* 0x00000004ff007c0c */ /* 0x000fc8000bf05070 */
[----:B------:R-:W-:-:S06]  /*20140*/  ISETP.NE.AND.EX P0, PT, RZ, UR5, PT, P0 ;  /* 0x00000005ff007c0c */ /* 0x000fcc000bf05300 */
[----:B------:R-:W2:Y:S01]  /*20150*/  @P1 LDC.64 R6, c[0x0][0xc08] ;  /* 0x00030200ff061b82 */ /* 0x000ea20000000a00 */
[----:B------:R-:W-:Y:S02]  /*20160*/  ULDC UR4, c[0x0][0xa88] ;  /* 0x0002a20000047ab9 */ /* 0x000fe40000000800 */
[----:B------:R-:W-:Y:S02]  /*20170*/  IMAD.U32 R20, RZ, RZ, UR4 ;  /* 0x00000004ff147e24 */ /* 0x000fe4000f8e00ff */
[----:B-1----:R-:W-:-:S05]  /*20180*/  IMAD.WIDE R4, R222, 0x4, R4 ;  /* 0x00000004de047825 */ /* 0x002fca00078e0204 */
[----:B------:R1:W5:Y:S01]  /*20190*/  @P0 LDG.E R3, desc[UR54][R4.64] ;  /* 0x0000003604030981 */ /* 0x000362000c1e1900 */
[----:B--2---:R-:W-:-:S05]  /*201a0*/  @P1 IMAD.WIDE R6, R222, 0x4, R6 ;  /* 0x00000004de061825 */ /* 0x004fca00078e0206 */
[----:B------:R1:W5:Y:S01]  /*201b0*/  @P1 LDG.E R20, desc[UR54][R6.64] ;  /* 0x0000003606141981 */ /* 0x000362000c1e1900 */
[----:B------:R-:W-:Y:S02]  /*201c0*/  ISETP.NE.AND P2, PT, R221, RZ, PT ;  /* 0x000000ffdd00720c */ /* 0x000fe40003f45270 */
[----:B------:R-:W-:Y:S01]  /*201d0*/  SHF.R.S32.HI R26, RZ, 0x1f, R222 ;  /* 0x0000001fff1a7819 */ /* 0x000fe200000114de */
[----:B------:R-:W2:Y:S10]  /*201e0*/  S2R R27, SR_TID.X ;  /* 0x00000000001b7919 */ /* 0x000eb40000002100 */
[----:B------:R-:W4:Y:S01]  /*201f0*/  @!P2 LDC R221, c[0x0][0xad4] ;  /* 0x0002b500ffddab82 */ /* 0x000f220000000800 */
[----:B--2---:R-:W-:Y:S01]  /*20200*/  VIADD R0, R27, 0xffffff80 ;  /* 0xffffff801b007836 */ /* 0x004fe20000000000 */
[----:B----4-:R-:W-:-:S04]  /*20210*/  ISETP.GT.AND P2, PT, R221, 0x1, PT ;  /* 0x00000001dd00780c */ /* 0x010fc80003f44270 */
[----:B------:R-:W-:Y:S01]  /*20220*/  ISETP.GT.AND P3, PT, R0, 0x7f, PT ;  /* 0x0000007f0000780c */ /* 0x000fe20003f64270 */
[----:B-1----:R-:W-:-:S12]  /*20230*/  @P1 BRA `(.L_x_8426) ;  /* 0x0000000000101947 */ /* 0x002fd80003800000 */
[----:B------:R-:W-:Y:S05]  /*20240*/  @!P0 BRA `(.L_x_8426) ;  /* 0x00000000000c8947 */ /* 0x000fea0003800000 */
[----:B------:R-:W2:Y:S04]  /*20250*/  LDG.E R7, desc[UR54][R4.64] ;  /* 0x0000003604077981 */ /* 0x000ea8000c1e1900 */
[----:B-----5:R-:W2:Y:S02]  /*20260*/  LDG.E R20, desc[UR54][R4.64+0x4] ;  /* 0x0000043604147981 */ /* 0x020ea4000c1e1900 */
[----:B--2---:R-:W-:-:S07]  /*20270*/  IMAD.IADD R20, R20, 0x1, -R7 ;  /* 0x0000000114147824 */ /* 0x004fce00078e0a07 */
.L_x_8426:
[----:B------:R-:W-:Y:S01]  /*20280*/  BSSY B1, `(.L_x_8427) ;  /* 0x0000035000017945 */ /* 0x000fe20003800000 */
[----:B------:R-:W-:Y:S02]  /*20290*/  SEL R25, R222, RZ, !P0 ;  /* 0x000000ffde197207 */ /* 0x000fe40004000000 */
[----:B------:R-:W-:Y:S02]  /*202a0*/  SEL R26, R26, RZ, !P0 ;  /* 0x000000ff1a1a7207 */ /* 0x000fe40004000000 */
[----:B-----5:R-:W-:Y:S01]  /*202b0*/  SHF.R.S32.HI R24, RZ, 0x1f, R3 ;  /* 0x0000001fff187819 */ /* 0x020fe20000011403 */
[----:B------:R-:W-:Y:S06]  /*202c0*/  @P3 BRA `(.L_x_8428) ;  /* 0x0000000000c03947 */ /* 0x000fec0003800000 */
[----:B------:R-:W1:Y:S01]  /*202d0*/  LDC R35, c[0x0][0xbe8] ;  /* 0x0002fa00ff237b82 */ /* 0x000e620000000800 */
[----:B------:R-:W-:Y:S01]  /*202e0*/  IADD3 R27, R198, -0x80, R27 ;  /* 0xffffff80c61b7810 */ /* 0x000fe20007ffe01b */
[----:B-1----:R-:W-:-:S05]  /*202f0*/  IMAD R0, R20, R35, RZ ;  /* 0x0000002314007224 */ /* 0x002fca00078e02ff */
[----:B------:R-:W-:-:S13]  /*20300*/  ISETP.GE.AND P0, PT, R27, R0, PT ;  /* 0x000000001b00720c */ /* 0x000fda0003f06270 */
[----:B------:R-:W-:Y:S05]  /*20310*/  @P0 BRA `(.L_x_8428) ;  /* 0x0000000000ac0947 */ /* 0x000fea0003800000 */
[----:B------:R-:W-:Y:S01]  /*20320*/  IMAD.MOV.U32 R14, RZ, RZ, 0x9b8 ;  /* 0x000009b8ff0e7424 */ /* 0x000fe200078e00ff */
[----:B------:R-:W-:Y:S01]  /*20330*/  ISETP.GT.AND P0, PT, R221, 0x1, PT ;  /* 0x00000001dd00780c */ /* 0x000fe20003f04270 */
[----:B------:R-:W1:Y:S01]  /*20340*/  LDC.64 R32, c[0x0][0xba8] ;  /* 0x0002ea00ff207b82 */ /* 0x000e620000000a00 */
[----:B------:R-:W-:Y:S01]  /*20350*/  ISETP.NE.AND P1, PT, R35, 0x1, PT ;  /* 0x000000012300780c */ /* 0x000fe20003f25270 */
[----:B------:R-:W-:Y:S01]  /*20360*/  IMAD.MOV.U32 R15, RZ, RZ, R27 ;  /* 0x000000ffff0f7224 */ /* 0x000fe200078e001b */
[----:B------:R-:W-:Y:S02]  /*20370*/  SEL R14, R14, 0x978, P0 ;  /* 0x000009780e0e7807 */ /* 0x000fe40000000000 */
[----:B------:R-:W-:-:S03]  /*20380*/  SEL R223, R223, RZ, P0 ;  /* 0x000000ffdfdf7207 */ /* 0x000fc60000000000 */
[----:B------:R-:W2:Y:S08]  /*20390*/  LDC.64 R6, c[0x0][R14+0x220] ;  /* 0x000088000e067b82 */ /* 0x000eb00000000a00 */
[----:B------:R-:W4:Y:S08]  /*203a0*/  LDC.64 R4, c[0x0][R14+0x218] ;  /* 0x000086000e047b82 */ /* 0x000f300000000a00 */
[----:B------:R-:W5:Y:S08]  /*203b0*/  LDC.64 R8, c[0x0][R14+0x228] ;  /* 0x00008a000e087b82 */ /* 0x000f700000000a00 */
[----:B------:R-:W0:Y:S08]  /*203c0*/  LDC.64 R10, c[0x0][R14+0x210] ;  /* 0x000084000e0a7b82 */ /* 0x000e300000000a00 */
[----:B------:R-:W3:Y:S08]  /*203d0*/  @P1 LDC R0, c[0x0][0xbec] ;  /* 0x0002fb00ff001b82 */ /* 0x000ef00000000800 */
[----:B------:R-:W5:Y:S01]  /*203e0*/  @P1 LDC R37, c[0x0][0xbf0] ;  /* 0x0002fc00ff251b82 */ /* 0x000f620000000800 */
[----:B--2---:R-:W-:-:S07]  /*203f0*/  IMAD R7, R7, R25, RZ ;  /* 0x0000001907077224 */ /* 0x004fce00078e02ff */
[----:B-1----:R-:W1:Y:S01]  /*20400*/  @!P0 LDC R32, c[0x0][0xb50] ;  /* 0x0002d400ff208b82 */ /* 0x002e620000000800 */
        /* <DEDUP_REMOVED lines=9> */
[----:B------:R-:W-:Y:S02]  /*204a0*/  IMAD.IADD R12, R13, 0x1, R7 ;  /* 0x000000010d0c7824 */ /* 0x000fe400078e0207 */
[----:B------:R-:W-:Y:S02]  /*204b0*/  IMAD.MOV R6, RZ, RZ, -R15 ;  /* 0x000000ffff067224 */ /* 0x000fe400078e0a0f */
[----:B------:R-:W-:-:S04]  /*204c0*/  IMAD.WIDE.U32 R4, R8, R223, RZ ;  /* 0x000000df08047225 */ /* 0x000fc800078e00ff */
[----:B------:R-:W-:Y:S02]  /*204d0*/  IMAD R9, R9, R223, RZ ;  /* 0x000000df09097224 */ /* 0x000fe400078e02ff */
[----:B------:R-:W-:Y:S01]  /*204e0*/  IMAD R7, R35, R6, R27 ;  /* 0x0000000623077224 */ /* 0x000fe200078e021b */
[----:B------:R-:W-:Y:S01]  /*204f0*/  IADD3.X R6, R12, R21, R24, P1, P3 ;  /* 0x000000150c067210 */ /* 0x000fe20000fe6418 */
[----:B------:R-:W-:Y:S01]  /*20500*/  IMAD.IADD R9, R5, 0x1, R9 ;  /* 0x0000000105097824 */ /* 0x000fe200078e0209 */
[----:B------:R-:W-:Y:S01]  /*20510*/  IADD3 R4, P0, P1, R15, R0, R4 ;  /* 0x000000000f047210 */ /* 0x000fe2000791e004 */
[----:B0-----:R-:W-:Y:S01]  /*20520*/  IMAD R0, R11, R7, RZ ;  /* 0x000000070b007224 */ /* 0x001fe200078e02ff */
        /* <DEDUP_REMOVED lines=8> */
[----:B--2---:R-:W-:-:S05]  /*205b0*/  LEA.HI.X R7, R4, R33, R0, 0x2, P0 ;  /* 0x0000002104077211 */ /* 0x004fca00000f1400 */
[----:B------:R1:W-:Y:S02]  /*205c0*/  STG.E desc[UR54][R6.64], R5 ;  /* 0x0000000506007986 */ /* 0x0003e4000c101936 */
.L_x_8428:
[----:B------:R-:W-:Y:S05]  /*205d0*/  BSYNC B1 ;  /* 0x0000000000017941 */ /* 0x000fea0003800000 */
.L_x_8427:
[----:B------:R-:W-:Y:S05]  /*205e0*/  @P2 BRA `(.L_x_8421) ;  /* 0x0000000400b82947 */ /* 0x000fea0003800000 */
[----:B------:R-:W2:Y:S01]  /*205f0*/  LDC R21, c[0x0][0xbe8] ;  /* 0x0002fa00ff157b82 */ /* 0x000ea20000000800 */
[----:B------:R-:W-:Y:S01]  /*20600*/  ULDC.64 UR4, c[0x0][0xaa0] ;  /* 0x0002a80000047ab9 */ /* 0x000fe20000000a00 */
[----:B------:R-:W-:Y:S01]  /*20610*/  ULDC.64 UR6, c[0x0][0xaf0] ;  /* 0x0002bc0000067ab9 */ /* 0x000fe20000000a00 */
[----:B------:R-:W-:Y:S02]  /*20620*/  IMAD R0, R24, UR4, RZ ;  /* 0x0000000418007c24 */ /* 0x000fe4000f8e02ff */
[----:B-1----:R-:W-:-:S04]  /*20630*/  IMAD.WIDE.U32 R4, R3, UR4, RZ ;  /* 0x0000000403047c25 */ /* 0x002fc8000f8e00ff */
[----:B------:R-:W-:Y:S01]  /*20640*/  IMAD R7, R3, UR5, R0 ;  /* 0x0000000503077c24 */ /* 0x000fe2000f8e0200 */
[----:B------:R-:W-:Y:S01]  /*20650*/  ULDC.64 UR4, c[0x0][0xae8] ;  /* 0x0002ba0000047ab9 */ /* 0x000fe20000000a00 */
[----:B------:R-:W-:Y:S02]  /*20660*/  IMAD R3, R220, 0x20, R188 ;  /* 0x00000020dc037824 */ /* 0x000fe400078e02bc */
[----:B------:R-:W-:Y:S02]  /*20670*/  IMAD.IADD R5, R5, 0x1, R7 ;  /* 0x0000000105057824 */ /* 0x000fe400078e0207 */
[----:B------:R-:W-:Y:S02]  /*20680*/  IMAD.IADD R9, R198, 0x1, R3 ;  /* 0x00000001c6097824 */ /* 0x000fe400078e0203 */
[----:B------:R-:W-:-:S04]  /*20690*/  IMAD.WIDE.U32 R4, R195, UR4, R4 ;  /* 0x00000004c3047c25 */ /* 0x000fc8000f8e0004 */
[----:B------:R-:W-:Y:S02]  /*206a0*/  IMAD.MOV.U32 R3, RZ, RZ, R9 ;  /* 0x000000ffff037224 */ /* 0x000fe400078e0009 */
[----:B------:R-:W-:Y:S01]  /*206b0*/  IMAD R5, R195, UR5, R5 ;  /* 0x00000005c3057c24 */ /* 0x000fe2000f8e0205 */
[----:B--2---:R-:W-:Y:S01]  /*206c0*/  ISETP.NE.AND P0, PT, R21, 0x1, PT ;  /* 0x000000011500780c */ /* 0x004fe20003f05270 */
[----:B------:R-:W-:Y:S01]  /*206d0*/  ULDC.64 UR4, c[0x0][0xae0] ;  /* 0x0002b80000047ab9 */ /* 0x000fe20000000a00 */
[----:B------:R-:W-:Y:S02]  /*206e0*/  IMAD.IADD R198, R188, 0x1, R198 ;  /* 0x00000001bcc67824 */ /* 0x000fe400078e02c6 */
[----:B------:R-:W-:-:S09]  /*206f0*/  IMAD.WIDE.U32 R4, R25, UR6, R4 ;  /* 0x0000000619047c25 */ /* 0x000fd2000f8e0004 */
[----:B------:R-:W1:Y:S08]  /*20700*/  @P0 LDC R6, c[0x0][0xbec] ;  /* 0x0002fb00ff060b82 */ /* 0x000e700000000800 */
[----:B------:R-:W2:Y:S01]  /*20710*/  @P0 LDC R11, c[0x0][0xbf0] ;  /* 0x0002fc00ff0b0b82 */ /* 0x000ea20000000800 */
[----:B-1----:R-:W-:-:S04]  /*20720*/  @P0 IMAD.HI.U32 R0, R9, R6, RZ ;  /* 0x0000000609000227 */ /* 0x002fc800078e00ff */
[----:B------:R-:W-:Y:S01]  /*20730*/  IMAD R6, R26, UR6, RZ ;  /* 0x000000061a067c24 */ /* 0x000fe2000f8e02ff */
[----:B--2---:R-:W-:-:S03]  /*20740*/  @P0 SHF.R.U32.HI R3, RZ, R11, R0 ;  /* 0x0000000bff030219 */ /* 0x004fc60000011600 */
[----:B------:R-:W-:Y:S01]  /*20750*/  IMAD R7, R25, UR7, R6 ;  /* 0x0000000719077c24 */ /* 0x000fe2000f8e0206 */
[--C-:B------:R-:W-:Y:S01]  /*20760*/  SHF.R.S32.HI R0, RZ, 0x1f, R3.reuse ;  /* 0x0000001fff007819 */ /* 0x100fe20000011403 */
        /* <DEDUP_REMOVED lines=15> */
[----:B------:R-:W-:-:S04]  /*20860*/  UMOV UR4, 0xffffffff ;  /* 0xffffffff00047882 */ /* 0x000fc80000000000 */
[----:B------:R-:W-:Y:S01]  /*20870*/  LEA.HI.X R4, R4, UR5, R3, 0x1, P0 ;  /* 0x0000000504047c11 */ /* 0x000fe200080f0c03 */
[----:B------:R-:W-:Y:S06]  /*20880*/  BRA.DIV UR4, `(.L_x_8429) ;  /* 0x000000ae04ec7947 */ /* 0x000fec000b800000 */
[----:B------:R1:W2:Y:S04]  /*20890*/  SHFL.IDX PT, R3, R4, RZ, 0x181f ;  /* 0x00181fff04037589 */ /* 0x0002a800000e0000 */
[----:B------:R1:W4:Y:S02]  /*208a0*/  SHFL.IDX PT, R14, R0, RZ, 0x181f ;  /* 0x00181fff000e7589 */ /* 0x00032400000e0000 */
.L_x_8705:
[----:B------:R-:W-:Y:S01]  /*208b0*/  IMAD R20, R20, R21, RZ ;  /* 0x0000001514147224 */ /* 0x000fe200078e02ff */
[----:B------:R-:W-:Y:S04]  /*208c0*/  BSSY B1, `(.L_x_8430) ;  /* 0x000000c000017945 */ /* 0x000fe80003800000 */
[----:B------:R-:W-:-:S13]  /*208d0*/  ISETP.GE.AND P0, PT, R198, R20, PT ;  /* 0x00000014c600720c */ /* 0x000fda0003f06270 */
[----:B------:R-:W-:Y:S05]  /*208e0*/  @P0 BRA `(.L_x_8431) ;  /* 0x0000000000240947 */ /* 0x000fea0003800000 */
[----:B------:R-:W-:Y:S02]  /*208f0*/  ULDC UR4, c[0x0][0xac8] ;  /* 0x0002b20000047ab9 */ /* 0x000fe40000000800 */
[----:B------:R-:W-:Y:S02]  /*20900*/  ISETP.GE.AND P2, PT, R16, UR4, PT ;  /* 0x0000000410007c0c */ /* 0x000fe4000bf46270 */
[----:B------:R-:W-:-:S11]  /*20910*/  ISETP.GE.AND P3, PT, R2, UR4, PT ;  /* 0x0000000402007c0c */ /* 0x000fd6000bf66270 */
[-C--:B----4-:R-:W-:Y:S02]  /*20920*/  @!P2 LEA R6, P0, R16, R14.reuse, 0x1 ;  /* 0x0000000e1006a211 */ /* 0x090fe400078008ff */
[----:B------:R-:W-:Y:S02]  /*20930*/  @!P3 LEA R14, P1, R2, R14, 0x1 ;  /* 0x0000000e020eb211 */ /* 0x000fe400078208ff */
[-C--:B--2---:R-:W-:Y:S02]  /*20940*/  @!P2 LEA.HI.X R7, R16, R3.reuse, R17, 0x1, P0 ;  /* 0x000000031007a211 */ /* 0x084fe400000f0c11 */
[----:B------:R-:W-:-:S03]  /*20950*/  @!P3 LEA.HI.X R15, R2, R3, R185, 0x1, P1 ;  /* 0x00000003020fb211 */ /* 0x000fc600008f0cb9 */
[----:B------:R2:W-:Y:S04]  /*20960*/  @!P2 ST.E.128 desc[UR54][R6.64], RZ ;  /* 0x000000ff0600a985 */ /* 0x0005e8000c101d36 */
[----:B------:R2:W-:Y:S02]  /*20970*/  @!P3 ST.E.128 desc[UR54][R14.64], RZ ;  /* 0x000000ff0e00b985 */ /* 0x0005e4000c101d36 */
.L_x_8431:
[----:B------:R-:W-:Y:S05]  /*20980*/  BSYNC B1 ;  /* 0x0000000000017941 */ /* 0x000fea0003800000 */
.L_x_8430:
[----:B------:R-:W-:-:S03]  /*20990*/  UMOV UR4, 0xffffffff ;  /* 0xffffffff00047882 */ /* 0x000fc60000000000 */
[----:B------:R-:W-:Y:S05]  /*209a0*/  BRA.DIV UR4, `(.L_x_8432) ;  /* 0x000000ae04d87947 */ /* 0x000fea000b800000 */
[----:B--2---:R2:W0:Y:S04]  /*209b0*/  SHFL.IDX PT, R3, R4, 0x1, 0x181f ;  /* 0x00381f0004037f89 */ /* 0x00442800000e0000 */
[----:B----4-:R2:W4:Y:S02]  /*209c0*/  SHFL.IDX PT, R14, R0, 0x1, 0x181f ;  /* 0x00381f00000e7f89 */ /* 0x01052400000e0000 */
.L_x_8709:
[----:B------:R-:W-:Y:S01]  /*209d0*/  VIADD R5, R198, 0x20 ;  /* 0x00000020c6057836 */ /* 0x000fe20000000000 */
        /* <DEDUP_REMOVED lines=12> */
.L_x_8434:
[----:B------:R-:W-:Y:S05]  /*20aa0*/  BSYNC B1 ;  /* 0x0000000000017941 */ /* 0x000fea0003800000 */
.L_x_8433:
[----:B------:R-:W-:-:S03]  /*20ab0*/  UMOV UR4, 0xffffffff ;  /* 0xffffffff00047882 */ /* 0x000fc60000000000 */
[----:B------:R-:W-:Y:S05]  /*20ac0*/  BRA.DIV UR4, `(.L_x_8435) ;  /* 0x000000ae04d87947 */ /* 0x000fea000b800000 */
[----:B0-----:R0:W0:Y:S04]  /*20ad0*/  SHFL.IDX PT, R3, R4, 0x2, 0x181f ;  /* 0x00581f0004037f89 */ /* 0x00102800000e0000 */
[----:B----4-:R4:W0:Y:S02]  /*20ae0*/  SHFL.IDX PT, R14, R0, 0x2, 0x181f ;  /* 0x00581f00000e7f89 */ /* 0x01082400000e0000 */
.L_x_8713:
[----:B------:R-:W-:Y:S01]  /*20af0*/  VIADD R5, R198, 0x40 ;  /* 0x00000040c6057836 */ /* 0x000fe20000000000 */
[----:B------:R-:W-:Y:S04]  /*20b00*/  BSSY B1, `(.L_x_8436) ;  /* 0x000000c000017945 */ /* 0x000fe80003800000 */
[----:B------:R-:W-:-:S13]  /*20b10*/  ISETP.GE.AND P0, PT, R5, R20, PT ;  /* 0x000000140500720c */ /* 0x000fda0003f06270 */
[----:B------:R-:W-:Y:S05]  /*20b20*/  @P0 BRA `(.L_x_8437) ;  /* 0x0000000000240947 */ /* 0x000fea0003800000 */
[----:B------:R-:W-:Y:S02]  /*20b30*/  ULDC UR4, c[0x0][0xac8] ;  /* 0x0002b20000047ab9 */ /* 0x000fe40000000800 */
[----:B------:R-:W-:Y:S02]  /*20b40*/  ISETP.GE.AND P2, PT, R16, UR4, PT ;  /* 0x0000000410007c0c */ /* 0x000fe4000bf46270 */
[----:B------:R-:W-:-:S11]  /*20b50*/  ISETP.GE.AND P3, PT, R2, UR4, PT ;  /* 0x0000000402007c0c */ /* 0x000fd6000bf66270 */
[-C--:B0-----:R-:W-:Y:S02]  /*20b60*/  @!P2 LEA R6, P0, R16, R14.reuse, 0x1 ;  /* 0x0000000e1006a211 */ /* 0x081fe400078008ff */
[----:B------:R-:W-:Y:S02]  /*20b70*/  @!P3 LEA R14, P1, R2, R14, 0x1 ;  /* 0x0000000e020eb211 */ /* 0x000fe400078208ff */
[-C--:B------:R-:W-:Y:S02]  /*20b80*/  @!P2 LEA.HI.X R7, R16, R3.reuse, R17, 0x1, P0 ;  /* 0x000000031007a211 */ /* 0x080fe400000f0c11 */
[----:B------:R-:W-:-:S03]  /*20b90*/  @!P3 LEA.HI.X R15, R2, R3, R185, 0x1, P1 ;  /* 0x00000003020fb211 */ /* 0x000fc600008f0cb9 */
[----:B------:R0:W-:Y:S04]  /*20ba0*/  @!P2 ST.E.128 desc[UR54][R6.64], RZ ;  /* 0x000000ff0600a985 */ /* 0x0001e8000c101d36 */
[----:B------:R0:W-:Y:S02]  /*20bb0*/  @!P3 ST.E.128 desc[UR54][R14.64], RZ ;  /* 0x000000ff0e00b985 */ /* 0x0001e4000c101d36 */
.L_x_8437:
[----:B------:R-:W-:Y:S05]  /*20bc0*/  BSYNC B1 ;  /* 0x0000000000017941 */ /* 0x000fea0003800000 */
.L_x_8436:
[----:B------:R-:W-:-:S03]  /*20bd0*/  UMOV UR4, 0xffffffff ;  /* 0xffffffff00047882 */ /* 0x000fc60000000000 */
[----:B------:R-:W-:Y:S05]  /*20be0*/  BRA.DIV UR4, `(.L_x_8438) ;  /* 0x000000ae04d87947 */ /* 0x000fea000b800000 */
[----:B0-----:R0:W0:Y:S04]  /*20bf0*/  SHFL.IDX PT, R3, R4, 0x3, 0x181f ;  /* 0x00781f0004037f89 */ /* 0x00102800000e0000 */
[----:B------:R0:W0:Y:S02]  /*20c00*/  SHFL.IDX PT, R14, R0, 0x3, 0x181f ;  /* 0x00781f00000e7f89 */ /* 0x00002400000e0000 */
.L_x_8717:
[----:B012-4-:R-:W-:-:S05]  /*20c10*/  VIADD R0, R198, 0x60 ;  /* 0x00000060c6007836 */ /* 0x017fca0000000000 */
[----:B------:R-:W-:-:S13]  /*20c20*/  ISETP.GE.AND P0, PT, R0, R20, PT ;  /* 0x000000140000720c */ /* 0x000fda0003f06270 */
[----:B------:R-:W-:Y:S05]  /*20c30*/  @P0 BRA `(.L_x_8421) ;  /* 0x0000000000240947 */ /* 0x000fea0003800000 */
[----:B------:R-:W-:Y:S02]  /*20c40*/  ULDC UR4, c[0x0][0xac8] ;  /* 0x0002b20000047ab9 */ /* 0x000fe40000000800 */
[----:B------:R-:W-:Y:S02]  /*20c50*/  ISETP.GE.AND P2, PT, R16, UR4, PT ;  /* 0x0000000410007c0c */ /* 0x000fe4000bf46270 */
[----:B------:R-:W-:-:S11]  /*20c60*/  ISETP.GE.AND P3, PT, R2, UR4, PT ;  /* 0x0000000402007c0c */ /* 0x000fd6000bf66270 */
[-C--:B------:R-:W-:Y:S02]  /*20c70*/  @!P2 LEA R4, P0, R16, R14.reuse, 0x1 ;  /* 0x0000000e1004a211 */ /* 0x080fe400078008ff */
[----:B------:R-:W-:Y:S02]  /*20c80*/  @!P3 LEA R14, P1, R2, R14, 0x1 ;  /* 0x0000000e020eb211 */ /* 0x000fe400078208ff */
[-C--:B------:R-:W-:Y:S02]  /*20c90*/  @!P2 LEA.HI.X R5, R16, R3.reuse, R17, 0x1, P0 ;  /* 0x000000031005a211 */ /* 0x080fe400000f0c11 */
[----:B------:R-:W-:-:S03]  /*20ca0*/  @!P3 LEA.HI.X R15, R2, R3, R185, 0x1, P1 ;  /* 0x00000003020fb211 */ /* 0x000fc600008f0cb9 */
[----:B------:R0:W-:Y:S04]  /*20cb0*/  @!P2 ST.E.128 desc[UR54][R4.64], RZ ;  /* 0x000000ff0400a985 */ /* 0x0001e8000c101d36 */
[----:B------:R0:W-:Y:S02]  /*20cc0*/  @!P3 ST.E.128 desc[UR54][R14.64], RZ ;  /* 0x000000ff0e00b985 */ /* 0x0001e4000c101d36 */
.L_x_8421:
[----:B------:R-:W-:Y:S05]  /*20cd0*/  BSYNC B0 ;  /* 0x0000000000007941 */ /* 0x000fea0003800000 */
.L_x_8407:
[----:B------:R-:W-:Y:S02]  /*20ce0*/  ULDC UR4, c[0x0][0xc3c] ;  /* 0x00030f0000047ab9 */ /* 0x000fe40000000800 */
[----:B---3--:R-:W-:-:S13]  /*20cf0*/  ISETP.GE.AND P0, PT, R31, UR4, PT ;  /* 0x000000041f007c0c */ /* 0x008fda000bf06270 */
[----:B------:R-:W-:Y:S05]  /*20d00*/  @!P0 BRA `(.L_x_8439) ;  /* 0xfffffe0400508947 */ /* 0x000fea000383ffff */
[----:B------:R-:W-:Y:S05]  /*20d10*/  BRA `(.L_x_8142) ;  /* 0x0000007c00d47947 */ /* 0x000fea0003800000 */
.L_x_8140:
[----:B------:R-:W-:-:S08]  /*20d20*/  NOP ;  /* 0x0000000000007918 */ /* 0x000fd00000000000 */
[----:B------:R-:W0:-:S00]  /*20d30*/  USETMAXREG.DEALLOC.CTAPOOL 0x28 ;  /* 0x00000028000079c8 */ /* 0x000e0000080e0500 */
        /* <DEDUP_REMOVED lines=14> */
.L_x_8440:
        /* <DEDUP_REMOVED lines=43> */
.L_x_8444:
        /* <DEDUP_REMOVED lines=37> */
.L_x_8442:
        /* <DEDUP_REMOVED lines=13> */
.L_x_8445:
        /* <DEDUP_REMOVED lines=62> */
.L_x_8446:
        /* <DEDUP_REMOVED lines=61> */
.L_x_8447:
[----:B------:R-:W-:-:S05]  /*21ba0*/  LOP3.LUT R17, RZ, R2, RZ, 0x33, !PT ;  /* 0x00000002ff117212 */ /* 0x000fca00078e33ff */
[----:B------:R-:W-:Y:S01]  /*21bb0*/  IMAD.IADD R17, R6, 0x1, R17 ;  /* 0x0000000106117824 */ /* 0x000fe200078e0211 */
[----:B------:R-:W-:Y:S06]  /*21bc0*/  BRA `(.L_x_8448) ;  /* 0x00000000000c7947 */ /* 0x000fec0003800000 */
.L_x_8443:
[----:B------:R-:W-:Y:S02]  /*21bd0*/  IMAD.MOV.U32 R17, RZ, RZ, RZ ;  /* 0x000000ffff117224 */ /* 0x000fe400078e00ff */
[----:B------:R-:W-:Y:S02]  /*21be0*/  IMAD.U32 R16, RZ, RZ, UR6 ;  /* 0x00000006ff107e24 */ /* 0x000fe4000f8e00ff */
[----:B------:R-:W-:-:S07]  /*21bf0*/  IMAD.MOV.U32 R18, RZ, RZ, RZ ;  /* 0x000000ffff127224 */ /* 0x000fce00078e00ff */
.L_x_8448:
[----:B------:R-:W-:-:S13]  /*21c00*/  ISETP.NE.AND P0, PT, R7, RZ, PT ;  /* 0x000000ff0700720c */ /* 0x000fda0003f05270 */
[----:B------:R-:W0:Y:S01]  /*21c10*/  @!P0 S2R R3, SR_CgaCtaId ;  /* 0x0000000000038919 */ /* 0x000e220000008800 */
[----:B------:R-:W-:-:S04]  /*21c20*/  @!P0 MOV R2, 0x400 ;  /* 0x0000040000028802 */ /* 0x000fc80000000f00 */
[----:B0-----:R-:W-:-:S05]  /*21c30*/  @!P0 LEA R2, R3, R2, 0x18 ;  /* 0x0000000203028211 */ /* 0x001fca00078ec0ff */
[----:B------:R1:W-:Y:S01]  /*21c40*/  @!P0 STS.128 [R2+0x288d0], R16 ;  /* 0x0288d01002008388 */ /* 0x0003e20000000c00 */
[----:B------:R-:W-:Y:S06]  /*21c50*/  BAR.ARV 0x5, 0x180 ;  /* 0x0146000000007b1d */ /* 0x000fec0000002000 */
.L_x_8441:
[----:B------:R2:W-:Y:S01]  /*21c60*/  STL [R1+0x1c], RZ ;  /* 0x00001cff01007387 */ /* 0x0005e20000100800 */
[----:B------:R-:W-:Y:S01]  /*21c70*/  ULDC UR4, c[0x0][0xc3c] ;  /* 0x00030f0000047ab9 */ /* 0x000fe20000000800 */
[----:B------:R-:W-:Y:S01]  /*21c80*/  IMAD.MOV.U32 R28, RZ, RZ, 0x1 ;  /* 0x00000001ff1c7424 */ /* 0x000fe200078e00ff */
[----:B0-----:R-:W-:Y:S01]  /*21c90*/  ISETP.GE.AND P0, PT, R19, UR4, PT ;  /* 0x0000000413007c0c */ /* 0x001fe2000bf06270 */
[----:B------:R-:W-:-:S12]  /*21ca0*/  IMAD.MOV.U32 R24, RZ, RZ, RZ ;  /* 0x000000ffff187224 */ /* 0x000fd800078e00ff */
[----:B--2---:R-:W-:Y:S05]  /*21cb0*/  @P0 BRA `(.L_x_8449) ;  /* 0x0000006c00100947 */ /* 0x004fea0003800000 */
[----:B------:R-:W0:Y:S01]  /*21cc0*/  S2UR UR5, SR_CgaCtaId ;  /* 0x00000000000579c3 */ /* 0x000e220000008800 */
[C---:B------:R-:W-:Y:S01]  /*21cd0*/  IMAD.SHL.U32 R31, R0.reuse, 0x8, RZ ;  /* 0x00000008001f7824 */ /* 0x040fe200078e00ff */
[----:B------:R-:W-:Y:S01]  /*21ce0*/  LOP3.LUT R4, R0, 0x7f, RZ, 0xc0, !PT ;  /* 0x0000007f00047812 */ /* 0x000fe200078ec0ff */
[----:B------:R-:W-:Y:S01]  /*21cf0*/  UMOV UR4, 0x400 ;  /* 0x0000040000047882 */ /* 0x000fe20000000000 */
[----:B------:R2:W-:Y:S01]  /*21d00*/  STL [R1+0x1c], RZ ;  /* 0x00001cff01007387 */ /* 0x0005e20000100800 */
[----:B------:R-:W-:Y:S01]  /*21d10*/  BSSY B8, `(.L_x_8449) ;  /* 0x00006be000087945 */ /* 0x000fe20003800000 */
[C---:B------:R-:W-:Y:S01]  /*21d20*/  LOP3.LUT R3, R31.reuse, 0x1f8, RZ, 0xc0, !PT ;  /* 0x000001f81f037812 */ /* 0x040fe200078ec0ff */
[----:B------:R-:W-:Y:S01]  /*21d30*/  IMAD.SHL.U32 R35, R4, 0x8, RZ ;  /* 0x0000000804237824 */ /* 0x000fe200078e00ff */
[----:B------:R-:W-:Y:S01]  /*21d40*/  LOP3.LUT R31, R31, 0x38, RZ, 0xc0, !PT ;  /* 0x000000381f1f7812 */ /* 0x000fe200078ec0ff */
[----:B------:R-:W-:Y:S01]  /*21d50*/  IMAD.MOV.U32 R29, RZ, RZ, 0x1 ;  /* 0x00000001ff1d7424 */ /* 0x000fe200078e00ff */
[----:B-1----:R-:W-:Y:S01]  /*21d60*/  LOP3.LUT R2, R3, 0x38, R0, 0x78, !PT ;  /* 0x0000003803027812 */ /* 0x002fe200078e7800 */
[----:B------:R-:W-:Y:S01]  /*21d70*/  IMAD.SHL.U32 R0, R0, 0x10, RZ ;  /* 0x0000001000007824 */ /* 0x000fe200078e00ff */
[----:B------:R-:W-:Y:S01]  /*21d80*/  LOP3.LUT R30, R31, 0x40, RZ, 0xfc, !PT ;  /* 0x000000401f1e7812 */ /* 0x000fe200078efcff */
[----:B------:R-:W-:Y:S01]  /*21d90*/  IMAD.MOV.U32 R26, RZ, RZ, RZ ;  /* 0x000000ffff1a7224 */ /* 0x000fe200078e00ff */
[----:B------:R-:W-:Y:S01]  /*21da0*/  LOP3.LUT R35, R2, 0x200, R35, 0xf8, !PT ;  /* 0x0000020002237812 */ /* 0x000fe200078ef823 */
[----:B------:R-:W-:Y:S01]  /*21db0*/  IMAD.MOV.U32 R24, RZ, RZ, RZ ;  /* 0x000000ffff187224 */ /* 0x000fe200078e00ff */
[----:B------:R-:W-:Y:S01]  /*21dc0*/  SHF.R.U32.HI R2, RZ, 0x3, R4 ;  /* 0x00000003ff027819 */ /* 0x000fe20000011604 */
[----:B------:R-:W-:Y:S01]  /*21dd0*/  IMAD.MOV.U32 R28, RZ, RZ, 0x1 ;  /* 0x00000001ff1c7424 */ /* 0x000fe200078e00ff */
[----:B------:R-:W-:Y:S01]  /*21de0*/  LOP3.LUT R0, R0, 0x70, RZ, 0xc0, !PT ;  /* 0x0000007000007812 */ /* 0x000fe200078ec0ff */
[----:B------:R-:W-:Y:S01]  /*21df0*/  ULOP3.LUT UR38, UR36, 0x2, URZ, 0xfc, !UPT ;  /* 0x0000000224267892 */ /* 0x000fe2000f8efc3f */
[----:B------:R-:W-:-:S02]  /*21e00*/  ULDC.64 UR40, c[0x0][0x198] ;  /* 0x0000660000287ab9 */ /* 0x000fc40000000a00 */
[----:B------:R-:W-:Y:S01]  /*21e10*/  LOP3.LUT R2, R2, R0, RZ, 0xfc, !PT ;  /* 0x0000000002027212 */ /* 0x000fe200078efcff */
[----:B------:R-:W-:Y:S01]  /*21e20*/  ULDC UR37, c[0x0][0xc] ;  /* 0x0000030000257ab9 */ /* 0x000fe20000000800 */
[----:B0-----:R-:W-:-:S06]  /*21e30*/  ULEA UR4, UR5, UR4, 0x18 ;  /* 0x0000000405047291 */ /* 0x001fcc000f8ec03f */
[----:B------:R-:W-:-:S04]  /*21e40*/  IMAD.U32 R22, RZ, RZ, UR4 ;  /* 0x00000004ff167e24 */ /* 0x000fc8000f8e00ff */
[----:B------:R-:W-:-:S05]  /*21e50*/  IMAD R0, R35, 0x2, R22 ;  /* 0x0000000223007824 */ /* 0x000fca00078e0216 */
[----:B------:R2:W-:Y:S02]  /*21e60*/  STL [R1+0x8], R0 ;  /* 0x0000080001007387 */ /* 0x0005e40000100800 */
.L_x_8568:
[----:B------:R-:W-:Y:S05]  /*21e70*/  YIELD ;  /* 0x0000000000007946 */ /* 0x000fea0003800000 */
[----:B------:R-:W-:Y:S01]  /*21e80*/  ULDC.64 UR4, c[0x0][0xa28] ;  /* 0x00028a0000047ab9 */ /* 0x000fe20000000a00 */
[----:B------:R-:W-:Y:S01]  /*21e90*/  IMAD.MOV.U32 R10, RZ, RZ, RZ ;  /* 0x000000ffff0a7224 */ /* 0x000fe200078e00ff */
[----:B------:R-:W-:Y:S01]  /*21ea0*/  ISETP.NE.U32.AND P0, PT, RZ, UR4, PT ;  /* 0x00000004ff007c0c */ /* 0x000fe2000bf05070 */
[----:B0-----:R-:W0:Y:S01]  /*21eb0*/  LDC.64 R4, c[0x0][0xa00] ;  /* 0x00028000ff047b82 */ /* 0x001e220000000a00 */
[----:B------:R-:W-:Y:S01]  /*21ec0*/  IMAD.MOV.U32 R8, RZ, RZ, RZ ;  /* 0x000000ffff087224 */ /* 0x000fe200078e00ff */
[----:B------:R-:W-:Y:S01]  /*21ed0*/  ULDC.64 UR6, c[0x0][0xa10] ;  /* 0x0002840000067ab9 */ /* 0x000fe20000000a00 */
[----:B------:R-:W-:Y:S01]  /*21ee0*/  ISETP.NE.AND.EX P0, PT, RZ, UR5, PT, P0 ;  /* 0x00000005ff007c0c */ /* 0x000fe2000bf05300 */
[----:B------:R-:W-:-:S12]  /*21ef0*/  ULDC.64 UR4, c[0x0][0xa18] ;  /* 0x0002860000047ab9 */ /* 0x000fd80000000a00 */
[----:B-1----:R-:W1:Y:S02]  /*21f00*/  @P0 LDC.64 R2, c[0x0][0xa28] ;  /* 0x00028a00ff020b82 */ /* 0x002e640000000a00 */
[----:B-1----:R-:W-:-:S05]  /*21f10*/  @P0 IMAD.WIDE R2, R19, 0x4, R2 ;  /* 0x0000000413020825 */ /* 0x002fca00078e0202 */
[----:B------:R1:W3:Y:S01]  /*21f20*/  @P0 LDG.E R10, desc[UR54][R2.64] ;  /* 0x00000036020a0981 */ /* 0x0002e2000c1e1900 */
[----:B------:R-:W-:Y:S01]  /*21f30*/  ISETP.NE.U32.AND P0, PT, RZ, UR4, PT ;  /* 0x00000004ff007c0c */ /* 0x000fe2000bf05070 */
[----:B0-----:R-:W-:Y:S01]  /*21f40*/  IMAD.WIDE R4, R19, 0x4, R4 ;  /* 0x0000000413047825 */ /* 0x001fe200078e0204 */
[----:B------:R-:W-:Y:S02]  /*21f50*/  ISETP.NE.U32.AND P1, PT, RZ, UR6, PT ;  /* 0x00000006ff007c0c */ /* 0x000fe4000bf25070 */
[----:B------:R-:W-:Y:S01]  /*21f60*/  ISETP.NE.AND.EX P2, PT, RZ, UR5, PT, P0 ;  /* 0x00000005ff007c0c */ /* 0x000fe2000bf45300 */
[----:B------:R-:W-:Y:S01]  /*21f70*/  ULDC.64 UR4, c[0x0][0xa00] ;  /* 0x0002800000047ab9 */ /* 0x000fe20000000a00 */
[----:B------:R-:W-:Y:S01]  /*21f80*/  ISETP.NE.AND.EX P1, PT, RZ, UR7, PT, P1 ;  /* 0x00000007ff007c0c */ /* 0x000fe2000bf25310 */
[----:B--2---:R-:W-:Y:S01]  /*21f90*/  IMAD.MOV.U32 R0, RZ, RZ, RZ ;  /* 0x000000ffff007224 */ /* 0x004fe200078e00ff */
[----:B------:R-:W-:Y:S01]  /*21fa0*/  ISETP.NE.U32.AND P0, PT, RZ, UR4, PT ;  /* 0x00000004ff007c0c */ /* 0x000fe2000bf05070 */
[----:B-1----:R-:W0:Y:S03]  /*21fb0*/  LDC.64 R2, c[0x0][0xa10] ;  /* 0x00028400ff027b82 */ /* 0x002e260000000a00 */
[----:B------:R-:W-:-:S05]  /*21fc0*/  ISETP.NE.AND.EX P0, PT, RZ, UR5, PT, P0 ;  /* 0x00000005ff007c0c */ /* 0x000fca000bf05300 */
[----:B------:R-:W1:Y:S08]  /*21fd0*/  @P2 LDC.64 R6, c[0x0][0xa18] ;  /* 0x00028600ff062b82 */ /* 0x000e700000000a00 */
[----:B------:R-:W2:Y:S01]  /*21fe0*/  @P0 LDG.E R8, desc[UR54][R4.64] ;  /* 0x0000003604080981 */ /* 0x000ea2000c1e1900 */
        /* <DEDUP_REMOVED lines=16> */
[----:B---3--:R0:W-:Y:S04]  /*220f0*/  STL [R1], R10 ;  /* 0x0000000a01007387 */ /* 0x0081e80000100800 */
[----:B--2---:R0:W-:Y:S01]  /*22100*/  STL [R1+0xc], R8 ;  /* 0x00000c0801007387 */ /* 0x0041e20000100800 */
[----:B------:R-:W-:Y:S05]  /*22110*/  @P2 BRA `(.L_x_8450) ;  /* 0x0000000000102947 */ /* 0x000fea0003800000 */
[----:B------:R-:W-:Y:S05]  /*22120*/  @!P0 BRA `(.L_x_8450) ;  /* 0x00000000000c8947 */ /* 0x000fea0003800000 */
[----:B------:R-:W2:Y:S04]  /*22130*/  LDG.E R6, desc[UR54][R4.64] ;  /* 0x0000003604067981 */ /* 0x000ea8000c1e1900 */
[----:B-----5:R-:W2:Y:S02]  /*22140*/  LDG.E R33, desc[UR54][R4.64+0x4] ;  /* 0x0000043604217981 */ /* 0x020ea4000c1e1900 */
[----:B--2---:R-:W-:-:S07]  /*22150*/  IMAD.IADD R33, R33, 0x1, -R6 ;  /* 0x0000000121217824 */ /* 0x004fce00078e0a06 */
.L_x_8450:
        /* <DEDUP_REMOVED lines=13> */
.L_x_8451:
        /* <DEDUP_REMOVED lines=9> */
.L_x_8452:
[----:B-1----:R-:W2:Y:S01]  /*222c0*/  @P1 LDG.E R5, desc[UR54][R2.64] ;  /* 0x0000003602051981 */ /* 0x002ea2000c1e1900 */
[----:B0-----:R-:W0:Y:S03]  /*222d0*/  LDC R8, c[0x0][0x448] ;  /* 0x00011200ff087b82 */ /* 0x001e260000000800 */
[----:B------:R1:W2:Y:S01]  /*222e0*/  @P1 LDG.E R4, desc[UR54][R2.64+0x4] ;  /* 0x0000043602041981 */ /* 0x0002a2000c1e1900 */
[----:B------:R-:W-:Y:S02]  /*222f0*/  IMAD.SHL.U32 R27, R17, 0x80, RZ ;  /* 0x00000080111b7824 */ /* 0x000fe400078e00ff */
[----:B-----5:R-:W-:Y:S02]  /*22300*/  IMAD.IADD R9, R9, 0x1, -R10 ;  /* 0x0000000109097824 */ /* 0x020fe400078e0a0a */
[----:B------:R-:W-:Y:S01]  /*22310*/  VIADD R11, R27, 0x7f ;  /* 0x0000007f1b0b7836 */ /* 0x000fe20000000000 */
[----:B-1----:R-:W1:Y:S01]  /*22320*/  LDC.64 R2, c[0x0][0x9e0] ;  /* 0x00027800ff027b82 */ /* 0x002e620000000a00 */
[----:B0-----:R-:W-:-:S13]  /*22330*/  ISETP.NE.AND P2, PT, R8, 0x1, PT ;  /* 0x000000010800780c */ /* 0x001fda0003f45270 */
[----:B------:R-:W0:Y:S01]  /*22340*/  @P2 LDC R8, c[0x0][0x44c] ;  /* 0x00011300ff082b82 */ /* 0x000e220000000800 */
[----:B-1----:R-:W-:-:S07]  /*22350*/  ISETP.GE.AND P3, PT, R3, 0x1, PT ;  /* 0x000000010300780c */ /* 0x002fce0003f66270 */
[----:B------:R-:W1:Y:S01]  /*22360*/  @P2 LDC R13, c[0x0][0x450] ;  /* 0x00011400ff0d2b82 */ /* 0x000e620000000800 */
[----:B--2---:R-:W-:Y:S02]  /*22370*/  @P1 IMAD.IADD R7, R4, 0x1, -R5 ;  /* 0x0000000104071824 */ /* 0x004fe400078e0a05 */
[----:B0-----:R-:W-:-:S04]  /*22380*/  @P2 IMAD.HI.U32 R4, R11, R8, RZ ;  /* 0x000000080b042227 */ /* 0x001fc800078e00ff */
[----:B------:R-:W-:Y:S01]  /*22390*/  IMAD.IADD R36, R9, 0x1, R7 ;  /* 0x0000000109247824 */ /* 0x000fe200078e0207 */
[----:B-1----:R-:W-:-:S03]  /*223a0*/  @P2 SHF.R.U32.HI R11, RZ, R13, R4 ;  /* 0x0000000dff0b2219 */ /* 0x002fc60000011604 */
[C---:B------:R-:W-:Y:S01]  /*223b0*/  VIADD R4, R36.reuse, 0x7f ;  /* 0x0000007f24047836 */ /* 0x040fe20000000000 */
[----:B------:R-:W-:-:S04]  /*223c0*/  IADD3 R10, R36, 0x1, -R33 ;  /* 0x00000001240a7810 */ /* 0x000fc80007ffe821 */
[----:B------:R-:W-:Y:S01]  /*223d0*/  SHF.R.S32.HI R5, RZ, 0x1f, R4 ;  /* 0x0000001fff057819 */ /* 0x000fe20000011404 */
[----:B------:R-:W-:-:S03]  /*223e0*/  IMAD.IADD R11, R10, 0x1, R11 ;  /* 0x000000010a0b7824 */ /* 0x000fc600078e020b */
        /* <DEDUP_REMOVED lines=15> */
.L_x_8455:
[----:B------:R-:W-:-:S13]  /*224e0*/  ISETP.NE.AND P0, PT, R3, 0x1, PT ;  /* 0x000000010300780c */ /* 0x000fda0003f05270 */
[----:B------:R-:W0:Y:S02]  /*224f0*/  @P0 LDC.64 R4, c[0x0][0x9e8] ;  /* 0x00027a00ff040b82 */ /* 0x000e240000000a00 */
[----:B0-----:R-:W-:-:S05]  /*22500*/  @P0 IMAD.HI.U32 R4, R8, R4, RZ ;  /* 0x0000000408040227 */ /* 0x001fca00078e00ff */
[----:B------:R-:W-:-:S07]  /*22510*/  @P0 SHF.R.U32.HI R8, RZ, R5, R4 ;  /* 0x00000005ff080219 */ /* 0x000fce0000011604 */
.L_x_8456:
[----:B------:R-:W-:Y:S05]  /*22520*/  BSYNC B0 ;  /* 0x0000000000007941 */ /* 0x000fea0003800000 */
.L_x_8454:
[----:B------:R-:W-:-:S05]  /*22530*/  IMAD R5, R8, R3, R3 ;  /* 0x0000000308057224 */ /* 0x000fca00078e0203 */
[----:B------:R-:W-:-:S07]  /*22540*/  VIMNMX R2, R2, R5, PT ;  /* 0x0000000502027248 */ /* 0x000fce0003fe0100 */
.L_x_8453:
[----:B------:R-:W0:Y:S01]  /*22550*/  @P2 LDC R4, c[0x0][0x44c] ;  /* 0x00011300ff042b82 */ /* 0x000e220000000800 */
[----:B------:R-:W-:Y:S01]  /*22560*/  VIADD R2, R2, 0x7f ;  /* 0x0000007f02027836 */ /* 0x000fe20000000000 */
[----:B------:R-:W-:Y:S01]  /*22570*/  ULDC UR4, c[0x0][0x9dc] ;  /* 0x0002770000047ab9 */ /* 0x000fe20000000800 */
[----:B------:R-:W-:Y:S02]  /*22580*/  IMAD.MOV.U32 R5, RZ, RZ, R27 ;  /* 0x000000ffff057224 */ /* 0x000fe400078e001b */
[----:B------:R-:W-:-:S03]  /*22590*/  IMAD.IADD R8, R36, 0x1, -R33 ;  /* 0x0000000124087824 */ /* 0x000fc600078e0a21 */
[----:B------:R-:W1:Y:S01]  /*225a0*/  @P2 LDC R11, c[0x0][0x450] ;  /* 0x00011400ff0b2b82 */ /* 0x000e620000000800 */
[----:B0-----:R-:W-:-:S05]  /*225b0*/  @P2 IMAD.HI.U32 R4, R27, R4, RZ ;  /* 0x000000041b042227 */ /* 0x001fca00078e00ff */
[----:B-1----:R-:W-:Y:S02]  /*225c0*/  @P2 SHF.R.U32.HI R5, RZ, R11, R4 ;  /* 0x0000000bff052219 */ /* 0x002fe40000011604 */
[----:B------:R-:W-:-:S03]  /*225d0*/  SHF.R.S32.HI R11, RZ, 0x1f, R2 ;  /* 0x0000001fff0b7819 */ /* 0x000fc60000011402 */
[----:B------:R-:W-:Y:S01]  /*225e0*/  IMAD.IADD R12, R8, 0x1, R5 ;  /* 0x00000001080c7824 */ /* 0x000fe200078e0205 */
[----:B------:R-:W-:-:S04]  /*225f0*/  LEA.HI R11, R11, R2, RZ, 0x7 ;  /* 0x000000020b0b7211 */ /* 0x000fc800078f38ff */
[----:B------:R-:W-:-:S04]  /*22600*/  SHF.R.S32.HI R2, RZ, 0x7, R11 ;  /* 0x00000007ff027819 */ /* 0x000fc8000001140b */
        /* <DEDUP_REMOVED lines=13> */
.L_x_8459:
[----:B------:R-:W-:-:S13]  /*226e0*/  ISETP.NE.AND P0, PT, R3, 0x1, PT ;  /* 0x000000010300780c */ /* 0x000fda0003f05270 */
[----:B------:R-:W0:Y:S02]  /*226f0*/  @P0 LDC.64 R4, c[0x0][0x9e8] ;  /* 0x00027a00ff040b82 */ /* 0x000e240000000a00 */
[----:B0-----:R-:W-:-:S05]  /*22700*/  @P0 IMAD.HI.U32 R4, R12, R4, RZ ;  /* 0x000000040c040227 */ /* 0x001fca00078e00ff */
[----:B------:R-:W-:-:S07]  /*22710*/  @P0 SHF.R.U32.HI R12, RZ, R5, R4 ;  /* 0x00000005ff0c0219 */ /* 0x000fce0000011604 */
.L_x_8460:
[----:B------:R-:W-:Y:S05]  /*22720*/  BSYNC B0 ;  /* 0x0000000000007941 */ /* 0x000fea0003800000 */
.L_x_8458:
[----:B------:R-:W-:-:S05]  /*22730*/  IMAD R3, R12, R3, RZ ;  /* 0x000000030c037224 */ /* 0x000fca00078e02ff */
[----:B------:R-:W-:-:S07]  /*22740*/  VIMNMX R2, R2, R3, !PT ;  /* 0x0000000302027248 */ /* 0x000fce0007fe0100 */
.L_x_8457:
[----:B------:R-:W-:Y:S01]  /*22750*/  SHF.R.S32.HI R3, RZ, 0x1f, R2 ;  /* 0x0000001fff037819 */ /* 0x000fe20000011402 */
[----:B------:R-:W-:Y:S01]  /*22760*/  BSSY B0, `(.L_x_8461) ;  /* 0x0000027000007945 */ /* 0x000fe20003800000 */
[----:B------:R-:W-:Y:S02]  /*22770*/  LOP3.LUT R37, R6, 0xff, RZ, 0xc0, !PT ;  /* 0x000000ff06257812 */ /* 0x000fe400078ec0ff */
[----:B------:R-:W-:Y:S01]  /*22780*/  LEA.HI R3, R3, R2, RZ, 0x7 ;  /* 0x0000000203037211 */ /* 0x000fe200078f38ff */
[----:B------:R-:W-:Y:S01]  /*22790*/  IMAD.MOV.U32 R2, RZ, RZ, RZ ;  /* 0x000000ffff027224 */ /* 0x000fe200078e00ff */
        /* <DEDUP_REMOVED lines=35> */
.L_x_8462:
[----:B------:R-:W-:Y:S05]  /*229d0*/  BSYNC B0 ;  /* 0x0000000000007941 */ /* 0x000fea0003800000 */
.L_x_8461:
[-C--:B------:R-:W-:Y:S01]  /*229e0*/  IMAD R4, R37, R2.reuse, R4 ;  /* 0x0000000225047224 */ /* 0x080fe200078e0204 */
        /* <DEDUP_REMOVED lines=23> */
.L_x_8720:
[----:B-1----:R-:W-:Y:S02]  /*22b60*/  ISETP.NE.AND P0, PT, R14, RZ, PT ;  /* 0x000000ff0e00720c */ /* 0x002fe40003f05270 */
[----:B------:R-:W-:-:S11]  /*22b70*/  PLOP3.LUT P6, PT, PT, PT, PT, 0x8, 0x0 ;  /* 0x000000000000781c */ /* 0x000fd60003fce170 */
[----:B------:R-:W-:Y:S05]  /*22b80*/  @P0 BRA `(.L_x_8466) ;  /* 0x00000000000c0947 */ /* 0x000fea0003800000 */
[----:B------:R-:W-:-:S03]  /*22b90*/  UMOV UR4, 0xffffffff ;  /* 0xffffffff00047882 */ /* 0x000fc60000000000 */
[----:B------:R-:W-:Y:S05]  /*22ba0*/  BRA.DIV UR4, `(.L_x_8467) ;  /* 0x0000009204647947 */ /* 0x000fea000b800000 */
[----:B------:R-:W-:-:S13]  /*22bb0*/  ELECT P6, URZ, PT ;  /* 0x00000000003f782f */ /* 0x000fda00038c0000 */
.L_x_8466:
        /* <DEDUP_REMOVED lines=9> */
.L_x_8723:
[----:B------:R-:W-:Y:S05]  /*22c50*/  BSYNC B1 ;  /* 0x0000000000017941 */ /* 0x000fea0003800000 */
.L_x_8468:
[----:B------:R-:W-:Y:S04]  /*22c60*/  BSSY B1, `(.L_x_8470) ;  /* 0x000006e000017945 */ /* 0x000fe80003800000 */
[----:B------:R-:W-:Y:S05]  /*22c70*/  @!P6 BRA `(.L_x_8471) ;  /* 0x0000000400b0e947 */ /* 0x000fea0003800000 */
[----:B0-----:R-:W-:Y:S01]  /*22c80*/  IMAD R3, R26, 0x8, R22 ;  /* 0x000000081a037824 */ /* 0x001fe200078e0216 */
[----:B------:R-:W-:Y:S01]  /*22c90*/  SHF.L.U32 R7, R29, 0x1f, RZ ;  /* 0x0000001f1d077819 */ /* 0x000fe200000006ff */
[----:B------:R-:W0:Y:S01]  /*22ca0*/  S2R R9, SR_TID.X ;  /* 0x0000000000097919 */ /* 0x000e220000002100 */
[----:B------:R-:W-:Y:S02]  /*22cb0*/  BSSY B2, `(.L_x_8472) ;  /* 0x0000005000027945 */ /* 0x000fe40003800000 */
[----:B------:R-:W1:Y:S01]  /*22cc0*/  SYNCS.PHASECHK.TRANS64.TRYWAIT P0, [R3+URZ+0x288a0], R7 ;  /* 0x0288a007030075a7 */ /* 0x000e62000800017f */
[----:B0-----:R-:W-:-:S04]  /*22cd0*/  LOP3.LUT R9, R9, 0x7f, RZ, 0xc0, !PT ;  /* 0x0000007f09097812 */ /* 0x001fc800078ec0ff */
[----:B------:R-:W-:Y:S01]  /*22ce0*/  ISETP.NE.AND P1, PT, R9, RZ, PT ;  /* 0x000000ff0900720c */ /* 0x000fe20003f25270 */
[----:B-1----:R-:W-:-:S12]  /*22cf0*/  @!P0 BRA `(.L_x_8473) ;  /* 0x0000009000448947 */ /* 0x002fd80003800000 */
.L_x_8724:
[----:B------:R-:W-:Y:S05]  /*22d00*/  BSYNC B2 ;  /* 0x0000000000027941 */ /* 0x000fea0003800000 */
.L_x_8472:
        /* <DEDUP_REMOVED lines=9> */
.L_x_8475:
[----:B------:R-:W-:Y:S05]  /*22da0*/  BSYNC B2 ;  /* 0x0000000000027941 */ /* 0x000fea0003800000 */
.L_x_8474:
        /* <DEDUP_REMOVED lines=13> */
.L_x_8476:
        /* <DEDUP_REMOVED lines=16> */
.L_x_8477:
        /* <DEDUP_REMOVED lines=13> */
.L_x_8725:
[----:B------:R-:W-:Y:S05]  /*23050*/  BSYNC B2 ;  /* 0x0000000000027941 */ /* 0x000fea0003800000 */
.L_x_8478:
        /* <DEDUP_REMOVED lines=11> */
.L_x_8481:
[----:B------:R-:W-:Y:S05]  /*23110*/  BSYNC B2 ;  /* 0x0000000000027941 */ /* 0x000fea0003800000 */
.L_x_8480:
        /* <DEDUP_REMOVED lines=9> */
.L_x_8482:
        /* <DEDUP_REMOVED lines=15> */
.L_x_8483:
        /* <DEDUP_REMOVED lines=10> */
.L_x_8471:
[----:B------:R-:W-:Y:S05]  /*23340*/  BSYNC B1 ;  /* 0x0000000000017941 */ /* 0x000fea0003800000 */
.L_x_8470:
        /* <DEDUP_REMOVED lines=9> */
.L_x_8498:
[----:B------:R-:W-:Y:S05]  /*233e0*/  YIELD ;  /* 0x0000000000007946 */ /* 0x000fea0003800000 */
[----:B------:R-:W-:Y:S04]  /*233f0*/  BSSY B1, `(.L_x_8484) ;  /* 0x000006b000017945 */ /* 0x000fe80003800000 */
[----:B------:R-:W-:Y:S05]  /*23400*/  @!P6 BRA `(.L_x_8485) ;  /* 0x0000000400a4e947 */ /* 0x000fea0003800000 */
[----:B------:R-:W-:Y:S01]  /*23410*/  IMAD R11, R26, 0x8, R22 ;  /* 0x000000081a0b7824 */ /* 0x000fe200078e0216 */
[----:B------:R-:W-:Y:S01]  /*23420*/  SHF.L.U32 R2, R29, 0x1f, RZ ;  /* 0x0000001f1d027819 */ /* 0x000fe200000006ff */
[----:B0-----:R-:W0:Y:S01]  /*23430*/  S2R R3, SR_TID.X ;  /* 0x0000000000037919 */ /* 0x001e220000002100 */
[----:B------:R-:W-:Y:S02]  /*23440*/  BSSY B2, `(.L_x_8486) ;  /* 0x0000005000027945 */ /* 0x000fe40003800000 */
[----:B------:R-:W1:Y:S01]  /*23450*/  SYNCS.PHASECHK.TRANS64.TRYWAIT P1, [R11+URZ+0x288a0], R2 ;  /* 0x0288a0020b0075a7 */ /* 0x000e62000802017f */
[----:B0-----:R-:W-:-:S04]  /*23460*/  LOP3.LUT R3, R3, 0x7f, RZ, 0xc0, !PT ;  /* 0x0000007f03037812 */ /* 0x001fc800078ec0ff */
[----:B------:R-:W-:Y:S01]  /*23470*/  ISETP.NE.AND P2, PT, R3, RZ, PT ;  /* 0x000000ff0300720c */ /* 0x000fe20003f45270 */
[----:B-1----:R-:W-:-:S12]  /*23480*/  @!P1 BRA `(.L_x_8487) ;  /* 0x0000008800889947 */ /* 0x002fd80003800000 */
.L_x_8726:
[----:B------:R-:W-:Y:S05]  /*23490*/  BSYNC B2 ;  /* 0x0000000000027941 */ /* 0x000fea0003800000 */
.L_x_8486:
        /* <DEDUP_REMOVED lines=9> */
.L_x_8489:
[----:B------:R-:W-:Y:S05]  /*23530*/  BSYNC B2 ;  /* 0x0000000000027941 */ /* 0x000fea0003800000 */
.L_x_8488:
        /* <DEDUP_REMOVED lines=11> */
.L_x_8490:
        /* <DEDUP_REMOVED lines=16> */
.L_x_8491:
        /* <DEDUP_REMOVED lines=13> */
.L_x_8727:
[----:B------:R-:W-:Y:S05]  /*237c0*/  BSYNC B2 ;  /* 0x0000000000027941 */ /* 0x000fea0003800000 */
.L_x_8492:
[----:B------:R-:W-:Y:S01]  /*237d0*/  BSSY B2, `(.L_x_8494) ;  /* 0x000000b000027945 */ /* 0x000fe20003800000 */
[----:B01----:R-:W-:Y:S02]  /*237e0*/  IMAD.MOV.U32 R2, RZ, RZ, 0x0 ;  /* 0x00000000ff027424 */ /* 0x003fe400078e00ff */
[----:B------:R-:W-:Y:S01]  /*237f0*/  IMAD.MOV.U32 R3, RZ, RZ, 0x12f00000 ;  /* 0x12f00000ff037424 */ /* 0x000fe200078e00ff */
        /* <DEDUP_REMOVED lines=8> */
.L_x_8495:
[----:B------:R-:W-:Y:S05]  /*23880*/  BSYNC B2 ;  /* 0x0000000000027941 */ /* 0x000fea0003800000 */
.L_x_8494:
        /* <DEDUP_REMOVED lines=8> */
.L_x_8496:
        /* <DEDUP_REMOVED lines=15> */
.L_x_8497:
        /* <DEDUP_REMOVED lines=10> */
.L_x_8485:
[----:B------:R-:W-:Y:S05]  /*23aa0*/  BSYNC B1 ;  /* 0x0000000000017941 */ /* 0x000fea0003800000 */
.L_x_8484:
        /* <DEDUP_REMOVED lines=8> */
.L_x_8464:
[----:B------:R-:W-:Y:S05]  /*23b30*/  BSYNC B0 ;  /* 0x0000000000007941 */ /* 0x000fea0003800000 */
.L_x_8463:
[----:B------:R-:W1:Y:S01]  /*23b40*/  LDC R0, c[0x0][0x448] ;  /* 0x00011200ff007b82 */ /* 0x000e620000000800 */
[----:B------:R-:W-:Y:S01]  /*23b50*/  VIADD R5, R27, 0x7f ;  /* 0x0000007f1b057836 */ /* 0x000fe20000000000 */
[----:B------:R-:W-:Y:S06]  /*23b60*/  @!P0 WARPSYNC.ALL ;  /* 0x0000000000008948 */ /* 0x000fec0003800000 */
[----:B0-----:R-:W0:Y:S08]  /*23b70*/  LDC.64 R2, c[0x0][0x9e0] ;  /* 0x00027800ff027b82 */ /* 0x001e300000000a00 */
[----:B------:R-:W-:Y:S01]  /*23b80*/  @!P0 BAR.SYNC.DEFER_BLOCKING 0xc, 0x180 ;  /* 0x0306000000008b1d */ /* 0x000fe20000010000 */
[----:B-1----:R-:W-:-:S02]  /*23b90*/  ISETP.NE.AND P1, PT, R0, 0x1, PT ;  /* 0x000000010000780c */ /* 0x002fc40003f25270 */
[----:B0-----:R-:W-:-:S11]  /*23ba0*/  ISETP.GE.AND P2, PT, R3, 0x1, PT ;  /* 0x000000010300780c */ /* 0x001fd60003f46270 */
[----:B------:R-:W0:Y:S08]  /*23bb0*/  @P1 LDC R0, c[0x0][0x44c] ;  /* 0x00011300ff001b82 */ /* 0x000e300000000800 */
[----:B------:R-:W1:Y:S01]  /*23bc0*/  @P1 LDC R7, c[0x0][0x450] ;  /* 0x00011400ff071b82 */ /* 0x000e620000000800 */
[----:B0-----:R-:W-:-:S05]  /*23bd0*/  @P1 IMAD.HI.U32 R0, R5, R0, RZ ;  /* 0x0000000005001227 */ /* 0x001fca00078e00ff */
        /* <DEDUP_REMOVED lines=15> */
.L_x_8501:
[----:B------:R-:W-:-:S13]  /*23cd0*/  ISETP.NE.AND P0, PT, R3, 0x1, PT ;  /* 0x000000010300780c */ /* 0x000fda0003f05270 */
[----:B------:R-:W0:Y:S02]  /*23ce0*/  @P0 LDC.64 R4, c[0x0][0x9e8] ;  /* 0x00027a00ff040b82 */ /* 0x000e240000000a00 */
[----:B0-----:R-:W-:-:S05]  /*23cf0*/  @P0 IMAD.HI.U32 R4, R0, R4, RZ ;  /* 0x0000000400040227 */ /* 0x001fca00078e00ff */
[----:B------:R-:W-:-:S07]  /*23d00*/  @P0 SHF.R.U32.HI R0, RZ, R5, R4 ;  /* 0x00000005ff000219 */ /* 0x000fce0000011604 */
.L_x_8502:
[----:B------:R-:W-:Y:S05]  /*23d10*/  BSYNC B0 ;  /* 0x0000000000007941 */ /* 0x000fea0003800000 */
.L_x_8500:
[----:B------:R-:W-:-:S05]  /*23d20*/  IMAD R5, R0, R3, R3 ;  /* 0x0000000300057224 */ /* 0x000fca00078e0203 */
[----:B------:R-:W-:-:S07]  /*23d30*/  VIMNMX R2, R2, R5, PT ;  /* 0x0000000502027248 */ /* 0x000fce0003fe0100 */
.L_x_8499:
[----:B------:R-:W0:Y:S01]  /*23d40*/  @P1 LDC R4, c[0x0][0x44c] ;  /* 0x00011300ff041b82 */ /* 0x000e220000000800 */
[----:B------:R-:W-:Y:S01]  /*23d50*/  VIADD R2, R2, 0x7f ;  /* 0x0000007f02027836 */ /* 0x000fe20000000000 */
[----:B------:R-:W-:Y:S01]  /*23d60*/  ULDC UR4, c[0x0][0x9dc] ;  /* 0x0002770000047ab9 */ /* 0x000fe20000000800 */
[----:B------:R-:W-:-:S03]  /*23d70*/  IMAD.MOV.U32 R7, RZ, RZ, R27 ;  /* 0x000000ffff077224 */ /* 0x000fc600078e001b */
        /* <DEDUP_REMOVED lines=20> */
.L_x_8505:
[----:B------:R-:W-:-:S13]  /*23ec0*/  ISETP.NE.AND P0, PT, R3, 0x1, PT ;  /* 0x000000010300780c */ /* 0x000fda0003f05270 */
[----:B------:R-:W0:Y:S02]  /*23ed0*/  @P0 LDC.64 R4, c[0x0][0x9e8] ;  /* 0x00027a00ff040b82 */ /* 0x000e240000000a00 */
[----:B0-----:R-:W-:-:S05]  /*23ee0*/  @P0 IMAD.HI.U32 R4, R8, R4, RZ ;  /* 0x0000000408040227 */ /* 0x001fca00078e00ff */
[----:B------:R-:W-:-:S07]  /*23ef0*/  @P0 SHF.R.U32.HI R8, RZ, R5, R4 ;  /* 0x00000005ff080219 */ /* 0x000fce0000011604 */
.L_x_8506:
[----:B------:R-:W-:Y:S05]  /*23f00*/  BSYNC B0 ;  /* 0x0000000000007941 */ /* 0x000fea0003800000 */
.L_x_8504:
[----:B------:R-:W-:-:S05]  /*23f10*/  IMAD R3, R8, R3, RZ ;  /* 0x0000000308037224 */ /* 0x000fca00078e02ff */
[----:B------:R-:W-:-:S07]  /*23f20*/  VIMNMX R0, R0, R3, !PT ;  /* 0x0000000300007248 */ /* 0x000fce0007fe0100 */
.L_x_8503:
[----:B------:R-:W-:Y:S01]  /*23f30*/  ISETP.NE.AND P1, PT, R6, RZ, PT ;  /* 0x000000ff0600720c */ /* 0x000fe20003f25270 */
[----:B------:R-:W-:Y:S01]  /*23f40*/  BSSY B0, `(.L_x_8507) ;  /* 0x0000023000007945 */ /* 0x000fe20003800000 */
[----:B------:R-:W-:Y:S01]  /*23f50*/  SHF.R.S32.HI R3, RZ, 0x1f, R0 ;  /* 0x0000001fff037819 */ /* 0x000fe20000011400 */
[----:B------:R-:W-:-:S03]  /*23f60*/  IMAD.MOV.U32 R2, RZ, RZ, RZ ;  /* 0x000000ffff027224 */ /* 0x000fc600078e00ff */
[----:B------:R-:W-:-:S04]  /*23f70*/  LEA.HI R3, R3, R0, RZ, 0x7 ;  /* 0x0000000003037211 */ /* 0x000fc800078f38ff */
[----:B------:R-:W-:-:S03]  /*23f80*/  SHF.R.S32.HI R0, RZ, 0x7, R3 ;  /* 0x00000007ff007819 */ /* 0x000fc60000011403 */
        /* <DEDUP_REMOVED lines=30> */
.L_x_8508:
[----:B------:R-:W-:Y:S05]  /*24170*/  BSYNC B0 ;  /* 0x0000000000007941 */ /* 0x000fea0003800000 */
.L_x_8507:
[-C--:B------:R-:W-:Y:S01]  /*24180*/  IMAD R37, R37, R2.reuse, R0 ;  /* 0x0000000225257224 */ /* 0x080fe200078e0200 */
        /* <DEDUP_REMOVED lines=22> */
.L_x_8510:
        /* <DEDUP_REMOVED lines=20> */
.L_x_8513:
[----:B------:R-:W-:Y:S05]  /*24430*/  BSYNC B6 ;  /* 0x0000000000067941 */ /* 0x000fea0003800000 */
.L_x_8512:
        /* <DEDUP_REMOVED lines=20> */
.L_x_8516:
        /* <DEDUP_REMOVED lines=15> */
.L_x_8515:
[----:B------:R-:W-:Y:S05]  /*24670*/  BSYNC B6 ;  /* 0x0000000000067941 */ /* 0x000fea0003800000 */
.L_x_8514:
[----:B------:R-:W-:Y:S01]  /*24680*/  ULDC.64 UR4, c[0x0][0x9f8] ;  /* 0x00027e0000047ab9 */ /* 0x000fe20000000a00 */
[----:B------:R-:W2:Y:S01]  /*24690*/  LDL R17, [R1] ;  /* 0x0000000001117983 */ /* 0x000ea20000100800 */
[----:B------:R-:W-:Y:S01]  /*246a0*/  ISETP.NE.U32.AND P0, PT, RZ, UR4, PT ;  /* 0x00000004ff007c0c */ /* 0x000fe2000bf05070 */
[----:B------:R-:W-:Y:S01]  /*246b0*/  IMAD.MOV.U32 R34, RZ, RZ, R19 ;  /* 0x000000ffff227224 */ /* 0x000fe200078e0013 */
[----:B------:R-:W1:Y:S01]  /*246c0*/  LDC R0, c[0x0][0x430] ;  /* 0x00010c00ff007b82 */ /* 0x000e620000000800 */
[----:B------:R-:W3:Y:S01]  /*246d0*/  S2R R21, SR_TID.X ;  /* 0x0000000000157919 */ /* 0x000ee20000002100 */
[----:B------:R-:W-:Y:S01]  /*246e0*/  ISETP.NE.AND.EX P0, PT, RZ, UR5, PT, P0 ;  /* 0x00000005ff007c0c */ /* 0x000fe2000bf05300 */
[----:B------:R-:W4:Y:S01]  /*246f0*/  S2R R20, SR_TID.X ;  /* 0x0000000000147919 */ /* 0x000f220000002100 */
[----:B------:R-:W-:Y:S01]  /*24700*/  VIADD R25, R23, 0xffffffff ;  /* 0xffffffff17197836 */ /* 0x000fe20000000000 */
[----:B------:R-:W-:-:S10]  /*24710*/  ULDC UR4, c[0x0][0x2f4] ;  /* 0x0000bd0000047ab9 */ /* 0x000fd40000000800 */
[----:B------:R-:W0:Y:S02]  /*24720*/  @P0 LDC.64 R2, c[0x0][0x9f8] ;  /* 0x00027e00ff020b82 */ /* 0x000e240000000a00 */
[----:B0-----:R-:W-:-:S05]  /*24730*/  @P0 IMAD.WIDE R2, R19, 0x4, R2 ;  /* 0x0000000413020825 */ /* 0x001fca00078e0202 */
[----:B------:R0:W2:Y:S01]  /*24740*/  @P0 LDG.E R34, desc[UR54][R2.64] ;  /* 0x0000003602220981 */ /* 0x0000a2000c1e1900 */
[----:B-1----:R-:W-:Y:S01]  /*24750*/  ISETP.NE.AND P1, PT, R0, 0x1, PT ;  /* 0x000000010000780c */ /* 0x002fe20003f25270 */
[----:B---3--:R-:W-:Y:S01]  /*24760*/  IMAD.SHL.U32 R21, R21, 0x10, RZ ;  /* 0x0000001015157824 */ /* 0x008fe200078e00ff */
[----:B----4-:R-:W-:Y:S01]  /*24770*/  LOP3.LUT R20, R20, 0x7f, RZ, 0xc0, !PT ;  /* 0x0000007f14147812 */ /* 0x010fe200078ec0ff */
[----:B------:R-:W-:-:S03]  /*24780*/  IMAD.SHL.U32 R8, R25, 0x80, RZ ;  /* 0x0000008019087824 */ /* 0x000fc600078e00ff */
[----:B------:R-:W-:Y:S02]  /*24790*/  SHF.R.U32.HI R20, RZ, 0x3, R20 ;  /* 0x00000003ff147819 */ /* 0x000fe40000011614 */
[----:B------:R-:W-:-:S04]  /*247a0*/  LOP3.LUT R21, R21, 0x70, RZ, 0xc0, !PT ;  /* 0x0000007015157812 */ /* 0x000fc800078ec0ff */
[----:B------:R-:W-:Y:S01]  /*247b0*/  LOP3.LUT R5, R8, R20, R21, 0xfe, !PT ;  /* 0x0000001408057212 */ /* 0x000fe200078efe15 */
[----:B------:R-:W1:Y:S03]  /*247c0*/  @P1 LDC R6, c[0x0][0x434] ;  /* 0x00010d00ff061b82 */ /* 0x000e660000000800 */
[----:B------:R-:W-:-:S05]  /*247d0*/  ISETP.GE.AND P0, PT, R5, R36, PT ;  /* 0x000000240500720c */ /* 0x000fca0003f06270 */
[----:B------:R-:W3:Y:S08]  /*247e0*/  @P1 LDC R7, c[0x0][0x438] ;  /* 0x00010e00ff071b82 */ /* 0x000ef00000000800 */
[----:B0-----:R-:W0:Y:S01]  /*247f0*/  @!P0 LDC.64 R2, c[0x0][0x428] ;  /* 0x00010a00ff028b82 */ /* 0x001e220000000a00 */
[----:B------:R-:W-:Y:S01]  /*24800*/  LOP3.LUT R32, R32, 0xfffffffb, RZ, 0xc0, !PT ;  /* 0xfffffffb20207812 */ /* 0x000fe200078ec0ff */
[----:B------:R-:W-:Y:S01]  /*24810*/  UMOV UR5, 0xffffffff ;  /* 0xffffffff00057882 */ /* 0x000fe20000000000 */
[----:B--2---:R-:W-:-:S04]  /*24820*/  IMAD.IADD R5, R5, 0x1, R17 ;  /* 0x0000000105057824 */ /* 0x004fc800078e0211 */
[----:B-1----:R-:W-:-:S04]  /*24830*/  @P1 IMAD.HI.U32 R6, R5, R6, RZ ;  /* 0x0000000605061227 */ /* 0x002fc800078e00ff */
[----:B------:R-:W-:Y:S01]  /*24840*/  IMAD.MOV.U32 R4, RZ, RZ, R5 ;  /* 0x000000ffff047224 */ /* 0x000fe200078e0005 */
[----:B---3--:R-:W-:-:S05]  /*24850*/  @P1 SHF.R.U32.HI R4, RZ, R7, R6 ;  /* 0x00000007ff041219 */ /* 0x008fca0000011606 */
[----:B------:R-:W-:-:S04]  /*24860*/  IMAD.MOV R6, RZ, RZ, -R4 ;  /* 0x000000ffff067224 */ /* 0x000fc800078e0a04 */
[----:B------:R-:W-:Y:S01]  /*24870*/  IMAD R0, R0, R6, R5 ;  /* 0x0000000600007224 */ /* 0x000fe200078e0205 */
[----:B------:R-:W-:Y:S02]  /*24880*/  @!P0 SHF.R.S32.HI R5, RZ, 0x1f, R4 ;  /* 0x0000001fff058819 */ /* 0x000fe40000011404 */
[----:B------:R-:W-:Y:S01]  /*24890*/  SHF.R.S32.HI R9, RZ, 0x1f, R34 ;  /* 0x0000001fff097819 */ /* 0x000fe20000011422 */
[----:B0-----:R-:W-:-:S04]  /*248a0*/  @!P0 IMAD.WIDE.U32 R4, R34, R2, R4 ;  /* 0x0000000222048225 */ /* 0x001fc800078e0004 */
[----:B------:R-:W-:Y:S01]  /*248b0*/  @!P0 IMAD R2, R9, R2, RZ ;  /* 0x0000000209028224 */ /* 0x000fe200078e02ff */
[----:B------:R0:W-:Y:S03]  /*248c0*/  STL [R1+0x4], R9 ;  /* 0x0000040901007387 */ /* 0x0001e60000100800 */
[----:B------:R-:W-:Y:S02]  /*248d0*/  @!P0 IMAD R7, R34, R3, R2 ;  /* 0x0000000322078224 */ /* 0x000fe400078e0202 */
[----:B------:R-:W1:Y:S01]  /*248e0*/  @!P0 LDC.64 R2, c[0x0][0x418] ;  /* 0x00010600ff028b82 */ /* 0x000e620000000a00 */
[----:B------:R-:W-:Y:S02]  /*248f0*/  IMAD.U32 R6, RZ, RZ, UR38 ;  /* 0x00000026ff067e24 */ /* 0x000fe4000f8e00ff */
[----:B------:R-:W-:-:S03]  /*24900*/  @!P0 IMAD.IADD R5, R5, 0x1, R7 ;  /* 0x0000000105058824 */ /* 0x000fc600078e0207 */
[----:B------:R-:W-:Y:S02]  /*24910*/  ISETP.NE.AND P2, PT, R6, 0x3, PT ;  /* 0x000000030600780c */ /* 0x000fe40003f45270 */
[----:B-1----:R-:W-:-:S04]  /*24920*/  @!P0 LEA R2, P1, R4, R2, 0x2 ;  /* 0x0000000204028211 */ /* 0x002fc800078210ff */
        /* <DEDUP_REMOVED lines=11> */
.L_x_8730:
[----:B------:R-:W-:Y:S05]  /*249e0*/  @!P2 BRA `(.L_x_8518) ;  /* 0x000000000004a947 */ /* 0x000fea0003800000 */
[----:B------:R-:W-:Y:S01]  /*249f0*/  BPT.TRAP 0x1 ;  /* 0x000000040000795c */ /* 0x000fe20000300000 */
.L_x_8518:
        /* <DEDUP_REMOVED lines=23> */
.L_x_8731:
[----:B------:R-:W-:Y:S05]  /*24b70*/  BSYNC B0 ;  /* 0x0000000000007941 */ /* 0x000fea0003800000 */
.L_x_8519:
[----:B------:R-:W1:Y:S01]  /*24b80*/  S2R R9, SR_TID.X ;  /* 0x0000000000097919 */ /* 0x000e620000002100 */
[----:B------:R-:W-:Y:S01]  /*24b90*/  ULDC.64 UR4, c[0x0][0x300] ;  /* 0x0000c00000047ab9 */ /* 0x000fe20000000a00 */
[----:B------:R-:W-:Y:S01]  /*24ba0*/  ULDC.64 UR6, c[0x0][0x2e8] ;  /* 0x0000ba0000067ab9 */ /* 0x000fe20000000a00 */
[----:B------:R-:W-:Y:S01]  /*24bb0*/  IMAD R5, R5, UR4, RZ ;  /* 0x0000000405057c24 */ /* 0x000fe2000f8e02ff */
[----:B------:R-:W-:Y:S01]  /*24bc0*/  LOP3.LUT P3, RZ, R32, 0x2, RZ, 0xc0, !PT ;  /* 0x0000000220ff7812 */ /* 0x000fe2000786c0ff */
        /* <DEDUP_REMOVED lines=100> */
.L_x_8749:
        /* <DEDUP_REMOVED lines=11> */
.L_x_8522:
        /* <DEDUP_REMOVED lines=11> */
.L_x_8523:
[----:B-1----:R1:W5:Y:S01]  /*25370*/  LDL.LU R3, [R1+0xc] ;  /* 0x00000c0001037983 */ /* 0x0023620000300800 */
[----:B------:R1:W-:Y:S02]  /*25380*/  SYNCS.ARRIVE.TRANS64.A1T0 RZ, [R7+URZ+0x28830], RZ ;  /* 0x028830ff07ff79a7 */ /* 0x0003e4000810003f */
[----:B------:R-:W-:Y:S05]  /*25390*/  WARPSYNC.ALL ;  /* 0x0000000000007948 */ /* 0x000fea0003800000 */
[----:B------:R-:W-:Y:S01]  /*253a0*/  ULDC.64 UR4, c[0x0][0x298] ;  /* 0x0000a60000047ab9 */ /* 0x000fe20000000a00 */
[----:B------:R-:W-:Y:S01]  /*253b0*/  VIADD R2, R22, 0x10400 ;  /* 0x0001040016027836 */ /* 0x000fe20000000000 */
[----:B------:R-:W-:Y:S01]  /*253c0*/  ULDC.64 UR6, c[0x0][0xa00] ;  /* 0x0002800000067ab9 */ /* 0x000fe20000000a00 */
[----:B------:R-:W-:Y:S01]  /*253d0*/  BSSY B6, `(.L_x_8524) ;  /* 0x0000022000067945 */ /* 0x000fe20003800000 */
[----:B------:R-:W-:Y:S01]  /*253e0*/  BAR.SYNC.DEFER_BLOCKING 0x8, 0x180 ;  /* 0x0206000000007b1d */ /* 0x000fe20000010000 */
[----:B------:R-:W-:-:S02]  /*253f0*/  ISETP.NE.U32.AND P0, PT, RZ, UR6, PT ;  /* 0x00000006ff007c0c */ /* 0x000fc4000bf05070 */
[----:B------:R-:W-:Y:S02]  /*25400*/  LOP3.LUT P1, RZ, R2, 0x3ff, RZ, 0xc0, !PT ;  /* 0x000003ff02ff7812 */ /* 0x000fe4000782c0ff */
[----:B------:R-:W-:Y:S02]  /*25410*/  ISETP.NE.AND.EX P0, PT, RZ, UR7, PT, P0 ;  /* 0x00000007ff007c0c */ /* 0x000fe4000bf05300 */
[----:B-----5:R-:W-:Y:S01]  /*25420*/  SHF.R.S32.HI R0, RZ, 0x1f, R3 ;  /* 0x0000001fff007819 */ /* 0x020fe20000011403 */
[----:B0-----:R-:W-:-:S04]  /*25430*/  IMAD.WIDE.U32 R4, R3, UR4, RZ ;  /* 0x0000000403047c25 */ /* 0x001fc8000f8e00ff */
[----:B------:R-:W-:Y:S01]  /*25440*/  IMAD R0, R0, UR4, RZ ;  /* 0x0000000400007c24 */ /* 0x000fe2000f8e02ff */
[----:B------:R0:W-:Y:S03]  /*25450*/  STL.64 [R1+0x10], R4 ;  /* 0x0000100401007387 */ /* 0x0001e60000100a00 */
[----:B------:R-:W-:Y:S01]  /*25460*/  IMAD R2, R3, UR5, R0 ;  /* 0x0000000503027c24 */ /* 0x000fe2000f8e0200 */
[----:B------:R-:W-:-:S03]  /*25470*/  SHF.R.S32.HI R0, RZ, 0x1f, R19 ;  /* 0x0000001fff007819 */ /* 0x000fc60000011413 */
[----:B------:R-:W-:Y:S01]  /*25480*/  IMAD.IADD R3, R5, 0x1, R2 ;  /* 0x0000000105037824 */ /* 0x000fe200078e0202 */
[----:B------:R-:W-:Y:S02]  /*25490*/  SEL R2, R0, RZ, !P0 ;  /* 0x000000ff00027207 */ /* 0x000fe40004000000 */
[----:B------:R-:W-:Y:S02]  /*254a0*/  SEL R0, R19, RZ, !P0 ;  /* 0x000000ff13007207 */ /* 0x000fe40004000000 */
[----:B------:R0:W-:Y:S04]  /*254b0*/  STL [R1+0x20], R3 ;  /* 0x0000200301007387 */ /* 0x0001e80000100800 */
[----:B------:R0:W-:Y:S04]  /*254c0*/  STL [R1+0xc], R0 ;  /* 0x00000c0001007387 */ /* 0x0001e80000100800 */
[----:B------:R0:W-:Y:S01]  /*254d0*/  STL [R1+0x24], R2 ;  /* 0x0000240201007387 */ /* 0x0001e20000100800 */
[----:B------:R-:W-:Y:S05]  /*254e0*/  @!P1 BRA `(.L_x_8525) ;  /* 0x0000000000409947 */ /* 0x000fea0003800000 */
[----:B0-----:R-:W-:Y:S01]  /*254f0*/  MOV R2, 0x0 ;  /* 0x0000000000027802 */ /* 0x001fe20000000f00 */
        /* <DEDUP_REMOVED lines=15> */
.L_x_8525:
[----:B------:R-:W-:Y:S05]  /*255f0*/  BSYNC B6 ;  /* 0x0000000000067941 */ /* 0x000fea0003800000 */
.L_x_8524:
[----:B------:R-:W2:Y:S01]  /*25600*/  LDL.LU R20, [R1+0x20] ;  /* 0x0000200001147983 */ /* 0x000ea20000300800 */
[----:B------:R-:W-:Y:S01]  /*25610*/  ULDC.64 UR4, c[0x0][0x2d8] ;  /* 0x0000b60000047ab9 */ /* 0x000fe20000000a00 */
[----:B------:R-:W3:Y:S01]  /*25620*/  LDC R6, c[0x0][0x448] ;  /* 0x00011200ff067b82 */ /* 0x000ee20000000800 */
[----:B------:R-:W-:Y:S01]  /*25630*/  ULDC.64 UR6, c[0x0][0x280] ;  /* 0x0000a00000067ab9 */ /* 0x000fe20000000a00 */
[----:B0-----:R-:W2:Y:S04]  /*25640*/  LDL.LU.64 R2, [R1+0x10] ;  /* 0x0000100001027983 */ /* 0x001ea80000300a00 */
[----:B------:R-:W4:Y:S04]  /*25650*/  LDL.LU R0, [R1+0x24] ;  /* 0x0000240001007983 */ /* 0x000f280000300800 */
[----:B------:R-:W4:Y:S04]  /*25660*/  LDL.LU R21, [R1+0xc] ;  /* 0x00000c0001157983 */ /* 0x000f280000300800 */
[----:B------:R0:W5:Y:S01]  /*25670*/  LDL R8, [R1+0x8] ;  /* 0x0000080001087983 */ /* 0x0001620000100800 */
[----:B---3--:R-:W-:-:S13]  /*25680*/  ISETP.NE.AND P0, PT, R6, 0x1, PT ;  /* 0x000000010600780c */ /* 0x008fda0003f05270 */
[----:B-1----:R-:W1:Y:S01]  /*25690*/  @P0 LDC R7, c[0x0][0x44c] ;  /* 0x00011300ff070b82 */ /* 0x002e620000000800 */
[----:B--2---:R-:W-:Y:S02]  /*256a0*/  IMAD.MOV.U32 R3, RZ, RZ, R20 ;  /* 0x000000ffff037224 */ /* 0x004fe400078e0014 */
[----:B------:R-:W2:Y:S01]  /*256b0*/  S2R R20, SR_TID.X ;  /* 0x0000000000147919 */ /* 0x000ea20000002100 */
[----:B------:R-:W-:-:S04]  /*256c0*/  IMAD.WIDE.U32 R2, R18, UR4, R2 ;  /* 0x0000000412027c25 */ /* 0x000fc8000f8e0002 */
[----:B------:R-:W-:Y:S01]  /*256d0*/  IMAD R3, R18, UR5, R3 ;  /* 0x0000000512037c24 */ /* 0x000fe2000f8e0203 */
[----:B------:R-:W-:Y:S02]  /*256e0*/  ULDC.64 UR4, c[0x0][0x2e0] ;  /* 0x0000b80000047ab9 */ /* 0x000fe40000000a00 */
[----:B----4-:R-:W-:Y:S02]  /*256f0*/  IMAD R0, R0, UR4, RZ ;  /* 0x0000000400007c24 */ /* 0x010fe4000f8e02ff */
[----:B------:R-:W-:-:S04]  /*25700*/  IMAD.WIDE.U32 R2, R21, UR4, R2 ;  /* 0x0000000415027c25 */ /* 0x000fc8000f8e0002 */
[----:B------:R-:W-:Y:S01]  /*25710*/  IMAD R0, R21, UR5, R0 ;  /* 0x0000000515007c24 */ /* 0x000fe2000f8e0200 */
[----:B------:R-:W-:Y:S01]  /*25720*/  ULDC.64 UR4, c[0x0][0x2d0] ;  /* 0x0000b40000047ab9 */ /* 0x000fe20000000a00 */
[----:B------:R-:W3:Y:S02]  /*25730*/  S2R R21, SR_TID.X ;  /* 0x0000000000157919 */ /* 0x000ee40000002100 */
[----:B------:R-:W-:Y:S02]  /*25740*/  IMAD.IADD R3, R3, 0x1, R0 ;  /* 0x0000000103037824 */ /* 0x000fe400078e0200 */
[----:B------:R-:W4:Y:S01]  /*25750*/  @P0 LDC R0, c[0x0][0x450] ;  /* 0x00011400ff000b82 */ /* 0x000f220000000800 */
[----:B--2---:R-:W-:-:S04]  /*25760*/  LOP3.LUT R20, R20, 0x7f, RZ, 0xc0, !PT ;  /* 0x0000007f14147812 */ /* 0x004fc800078ec0ff */
[----:B------:R-:W-:Y:S01]  /*25770*/  SHF.R.U32.HI R20, RZ, 0x3, R20 ;  /* 0x00000003ff147819 */ /* 0x000fe20000011614 */
[----:B---3--:R-:W-:-:S05]  /*25780*/  IMAD.SHL.U32 R21, R21, 0x10, RZ ;  /* 0x0000001015157824 */ /* 0x008fca00078e00ff */
[----:B------:R-:W-:-:S04]  /*25790*/  LOP3.LUT R21, R21, 0x70, RZ, 0xc0, !PT ;  /* 0x0000007015157812 */ /* 0x000fc800078ec0ff */
[----:B------:R-:W-:-:S05]  /*257a0*/  LOP3.LUT R20, R20, R21, RZ, 0xfc, !PT ;  /* 0x0000001514147212 */ /* 0x000fca00078efcff */
[----:B------:R-:W-:-:S04]  /*257b0*/  IMAD.IADD R5, R20, 0x1, R27 ;  /* 0x0000000114057824 */ /* 0x000fc800078e021b */
[----:B-1----:R-:W-:-:S04]  /*257c0*/  @P0 IMAD.HI.U32 R7, R5, R7, RZ ;  /* 0x0000000705070227 */ /* 0x002fc800078e00ff */
[----:B------:R-:W-:Y:S01]  /*257d0*/  IMAD.MOV.U32 R4, RZ, RZ, R5 ;  /* 0x000000ffff047224 */ /* 0x000fe200078e0005 */
[----:B----4-:R-:W-:Y:S01]  /*257e0*/  @P0 SHF.R.U32.HI R4, RZ, R0, R7 ;  /* 0x00000000ff040219 */ /* 0x010fe20000011607 */
        /* <DEDUP_REMOVED lines=11> */
[----:B------:R-:W-:Y:S01]  /*258a0*/  IMAD.WIDE.U32 R2, R0, UR4, R2 ;  /* 0x0000000400027c25 */ /* 0x000fe2000f8e0002 */
[----:B------:R-:W-:-:S03]  /*258b0*/  ULDC UR4, c[0x0][0x2b8] ;  /* 0x0000ae0000047ab9 */ /* 0x000fc60000000800 */
[----:B------:R-:W-:Y:S01]  /*258c0*/  IMAD R5, R0, UR5, R4 ;  /* 0x0000000500057c24 */ /* 0x000fe2000f8e0204 */
[----:B------:R-:W-:-:S03]  /*258d0*/  LEA R0, P2, R2, UR6, 0x1 ;  /* 0x0000000602007c11 */ /* 0x000fc6000f8408ff */
[----:B------:R-:W-:Y:S01]  /*258e0*/  IMAD.IADD R3, R3, 0x1, R5 ;  /* 0x0000000103037824 */ /* 0x000fe200078e0205 */
[----:B------:R-:W-:Y:S02]  /*258f0*/  ISETP.GE.AND P0, PT, R31, UR4, PT ;  /* 0x000000041f007c0c */ /* 0x000fe4000bf06270 */
[----:B------:R-:W-:Y:S01]  /*25900*/  ISETP.GE.AND P1, PT, R30, UR4, PT ;  /* 0x000000041e007c0c */ /* 0x000fe2000bf26270 */
[----:B------:R-:W-:Y:S01]  /*25910*/  UMOV UR4, 0xffffffff ;  /* 0xffffffff00047882 */ /* 0x000fe20000000000 */
[----:B-1----:R-:W-:Y:S02]  /*25920*/  LOP3.LUT R20, R20, 0x7f, RZ, 0xc0, !PT ;  /* 0x0000007f14147812 */ /* 0x002fe400078ec0ff */
[----:B------:R-:W-:Y:S02]  /*25930*/  LEA.HI.X R4, R2, UR7, R3, 0x1, P2 ;  /* 0x0000000702047c11 */ /* 0x000fe400090f0c03 */
        /* <DEDUP_REMOVED lines=74> */
.L_x_8766:
        /* <DEDUP_REMOVED lines=11> */
.L_x_8528:
[----:B------:R-:W-:Y:S05]  /*25e90*/  BSYNC B0 ;  /* 0x0000000000007941 */ /* 0x000fea0003800000 */
.L_x_8527:
[----:B------:R-:W-:Y:S01]  /*25ea0*/  NOP ;  /* 0x0000000000007918 */ /* 0x000fe20000000000 */
[----:B------:R-:W-:-:S13]  /*25eb0*/  PLOP3.LUT P0, PT, PT, PT, PT, 0x80, 0x0 ;  /* 0x000000000000781c */ /* 0x000fda0003f0f070 */
.L_x_8529:
        /* <DEDUP_REMOVED lines=21> */
.L_x_8767:
[----:B------:R-:W-:Y:S05]  /*26010*/  BSYNC B0 ;  /* 0x0000000000007941 */ /* 0x000fea0003800000 */
.L_x_8530:
        /* <DEDUP_REMOVED lines=8> */
.L_x_8546:
[----:B------:R-:W3:Y:S01]  /*260a0*/  LDL R7, [R1] ;  /* 0x0000000001077983 */ /* 0x000ee20000100800 */
[----:B------:R-:W1:Y:S03]  /*260b0*/  LDC R0, c[0x0][0x430] ;  /* 0x00010c00ff007b82 */ /* 0x000e660000000800 */
[----:B------:R-:W4:Y:S01]  /*260c0*/  LDL R5, [R1+0x4] ;  /* 0x0000040001057983 */ /* 0x000f220000100800 */
[----:B------:R-:W-:Y:S05]  /*260d0*/  YIELD ;  /* 0x0000000000007946 */ /* 0x000fea0003800000 */
[----:B------:R-:W5:Y:S01]  /*260e0*/  S2R R2, SR_TID.X ;  /* 0x0000000000027919 */ /* 0x000f620000002100 */
[----:B------:R-:W-:Y:S01]  /*260f0*/  ULDC.64 UR4, c[0x0][0x428] ;  /* 0x00010a0000047ab9 */ /* 0x000fe20000000a00 */
[----:B------:R-:W2:Y:S01]  /*26100*/  S2R R4, SR_TID.X ;  /* 0x0000000000047919 */ /* 0x000ea20000002100 */
[----:B-1----:R-:W-:-:S13]  /*26110*/  ISETP.NE.AND P0, PT, R0, 0x1, PT ;  /* 0x000000010000780c */ /* 0x002fda0003f05270 */
[----:B0-----:R-:W0:Y:S01]  /*26120*/  @P0 LDC R3, c[0x0][0x434] ;  /* 0x00010d00ff030b82 */ /* 0x001e220000000800 */
[----:B-----5:R-:W-:-:S07]  /*26130*/  LOP3.LUT R2, R2, 0x7f, RZ, 0xc0, !PT ;  /* 0x0000007f02027812 */ /* 0x020fce00078ec0ff */
[----:B------:R-:W1:Y:S01]  /*26140*/  @P0 LDC R8, c[0x0][0x438] ;  /* 0x00010e00ff080b82 */ /* 0x000e620000000800 */
[----:B------:R-:W-:Y:S01]  /*26150*/  SHF.R.U32.HI R2, RZ, 0x3, R2 ;  /* 0x00000003ff027819 */ /* 0x000fe20000011602 */
[----:B--2---:R-:W-:-:S04]  /*26160*/  IMAD.SHL.U32 R4, R4, 0x10, RZ ;  /* 0x0000001004047824 */ /* 0x004fc800078e00ff */
[----:B------:R-:W-:Y:S01]  /*26170*/  IMAD R2, R6, 0x80, R2 ;  /* 0x0000008006027824 */ /* 0x000fe200078e0202 */
[----:B------:R-:W-:-:S04]  /*26180*/  LOP3.LUT R4, R4, 0x70, RZ, 0xc0, !PT ;  /* 0x0000007004047812 */ /* 0x000fc800078ec0ff */
[----:B---3--:R-:W-:Y:S01]  /*26190*/  IADD3 R4, R4, R2, R7 ;  /* 0x0000000204047210 */ /* 0x008fe20007ffe007 */
[----:B----4-:R-:W-:-:S04]  /*261a0*/  IMAD R5, R5, UR4, RZ ;  /* 0x0000000405057c24 */ /* 0x010fc8000f8e02ff */
[----:B0-----:R-:W-:-:S04]  /*261b0*/  @P0 IMAD.HI.U32 R3, R4, R3, RZ ;  /* 0x0000000304030227 */ /* 0x001fc800078e00ff */
[----:B------:R-:W-:Y:S01]  /*261c0*/  IMAD.MOV.U32 R2, RZ, RZ, R4 ;  /* 0x000000ffff027224 */ /* 0x000fe200078e0004 */
[----:B-1----:R-:W-:Y:S01]  /*261d0*/  @P0 SHF.R.U32.HI R2, RZ, R8, R3 ;  /* 0x00000008ff020219 */ /* 0x002fe20000011603 */
[----:B------:R-:W-:-:S04]  /*261e0*/  IMAD R5, R34, UR5, R5 ;  /* 0x0000000522057c24 */ /* 0x000fc8000f8e0205 */
[----:B------:R-:W-:-:S04]  /*261f0*/  IMAD.MOV R3, RZ, RZ, -R2 ;  /* 0x000000ffff037224 */ /* 0x000fc800078e0a02 */
[----:B------:R-:W-:Y:S01]  /*26200*/  IMAD R0, R0, R3, R4 ;  /* 0x0000000300007224 */ /* 0x000fe200078e0204 */
[----:B------:R-:W-:-:S03]  /*26210*/  SHF.R.S32.HI R3, RZ, 0x1f, R2 ;  /* 0x0000001fff037819 */ /* 0x000fc60000011402 */
[----:B------:R-:W-:Y:S01]  /*26220*/  IMAD.WIDE.U32 R2, R34, UR4, R2 ;  /* 0x0000000422027c25 */ /* 0x000fe2000f8e0002 */
[----:B------:R-:W-:-:S03]  /*26230*/  ULDC.64 UR4, c[0x0][0x418] ;  /* 0x0001060000047ab9 */ /* 0x000fc60000000a00 */
[----:B------:R-:W-:Y:S01]  /*26240*/  IMAD.IADD R3, R5, 0x1, R3 ;  /* 0x0000000105037824 */ /* 0x000fe200078e0203 */
[----:B------:R-:W-:-:S04]  /*26250*/  LEA R4, P0, R2, UR4, 0x2 ;  /* 0x0000000402047c11 */ /* 0x000fc8000f8010ff */
[----:B------:R-:W-:-:S05]  /*26260*/  LEA.HI.X R5, R2, UR5, R3, 0x2, P0 ;  /* 0x0000000502057c11 */ /* 0x000fca00080f1403 */
[----:B------:R-:W2:Y:S01]  /*26270*/  LDG.E R4, desc[UR54][R4.64] ;  /* 0x0000003604047981 */ /* 0x000ea2000c1e1900 */
[----:B------:R-:W-:Y:S02]  /*26280*/  IMAD.U32 R7, RZ, RZ, UR38 ;  /* 0x00000026ff077e24 */ /* 0x000fe4000f8e00ff */
[----:B------:R-:W-:Y:S02]  /*26290*/  VIADD R24, R10, 0x1 ;  /* 0x000000010a187836 */ /* 0x000fe40000000000 */
[----:B------:R-:W-:Y:S01]  /*262a0*/  IMAD.MOV.U32 R25, RZ, RZ, R6 ;  /* 0x000000ffff197224 */ /* 0x000fe200078e0006 */
[----:B------:R-:W-:Y:S02]  /*262b0*/  ISETP.NE.AND P3, PT, R7, 0x3, PT ;  /* 0x000000030700780c */ /* 0x000fe40003f65270 */
[----:B------:R-:W-:-:S04]  /*262c0*/  ISETP.NE.AND P0, PT, R24, 0x2, PT ;  /* 0x000000021800780c */ /* 0x000fc80003f05270 */
[----:B------:R-:W-:Y:S02]  /*262d0*/  SEL R3, RZ, 0x1, P0 ;  /* 0x00000001ff037807 */ /* 0x000fe40000000000 */
[----:B------:R-:W-:Y:S02]  /*262e0*/  SEL R24, R24, RZ, P0 ;  /* 0x000000ff18187207 */ /* 0x000fe40000000000 */
[----:B------:R-:W-:Y:S02]  /*262f0*/  LOP3.LUT R28, R20, R3, RZ, 0x3c, !PT ;  /* 0x00000003141c7212 */ /* 0x000fe400078e3cff */
[----:B--2---:R-:W-:Y:S01]  /*26300*/  SHF.R.S32.HI R27, RZ, 0x1f, R4 ;  /* 0x0000001fff1b7819 */ /* 0x004fe20000011404 */
[----:B------:R-:W-:Y:S06]  /*26310*/  @!P3 BRA `(.L_x_8534) ;  /* 0x000000000004b947 */ /* 0x000fec0003800000 */
[----:B------:R-:W-:Y:S01]  /*26320*/  BPT.TRAP 0x1 ;  /* 0x000000040000795c */ /* 0x000fe20000300000 */
.L_x_8534:
[----:B------:R-:W-:Y:S01]  /*26330*/  IMAD R6, R24, 0x8, R22 ;  /* 0x0000000818067824 */ /* 0x000fe200078e0216 */
[----:B------:R-:W-:Y:S01]  /*26340*/  SHF.L.U32 R3, R28, 0x1f, RZ ;  /* 0x0000001f1c037819 */ /* 0x000fe200000006ff */
[----:B------:R-:W-:Y:S03]  /*26350*/  BSSY B1, `(.L_x_8535) ;  /* 0x0000003000017945 */ /* 0x000fe60003800000 */
[----:B------:R-:W0:Y:S02]  /*26360*/  SYNCS.PHASECHK.TRANS64.TRYWAIT P0, [R6+URZ+0x28840], R3 ;  /* 0x02884003060075a7 */ /* 0x000e24000800017f */
[----:B0-----:R-:W-:Y:S05]  /*26370*/  @!P0 BRA `(.L_x_8536) ;  /* 0x00000070009c8947 */ /* 0x001fea0003800000 */
.L_x_8768:
[----:B------:R-:W-:Y:S05]  /*26380*/  BSYNC B1 ;  /* 0x0000000000017941 */ /* 0x000fea0003800000 */
.L_x_8535:
        /* <DEDUP_REMOVED lines=63> */
[----:B------:R-:W2:Y:S01]  /*26780*/  SHFL.IDX PT, R9, R9, 0x7, 0x181f ;  /* 0x00f81f0009097f89 */ /* 0x000ea200000e0000 */
[----:B0-----:R-:W-:-:S05]  /*26790*/  IADD3 R2, P0, R2, R5, RZ ;  /* 0x0000000502027210 */ /* 0x001fca0007f1e0ff */
[----:B-1----:R-:W-:-:S05]  /*267a0*/  IMAD.X R3, RZ, RZ, R3, P0 ;  /* 0x000000ffff037224 */ /* 0x002fca00000e0603 */
[----:B------:R-:W-:Y:S04]  /*267b0*/  LDGSTS.E.BYPASS.LTC128B.128 [R8+0x1b400], desc[UR54][R2.64], !P4 ;  /* 0x1b40000002087fae */ /* 0x000fe8000e101d76 */
[----:B------:R0:W-:Y:S04]  /*267c0*/  LDGSTS.E.BYPASS.LTC128B.128 [R8+0x1f400], desc[UR54][R2.64+0x80], !P3 ;  /* 0x1f40008002087fae */ /* 0x0001e8000d901d76 */
[----:B0-2---:R0:W1:Y:S02]  /*267d0*/  SHFL.IDX PT, R2, R7, 0x7, 0x181f ;  /* 0x00f81f0007027f89 */ /* 0x00506400000e0000 */
.L_x_8786:
        /* <DEDUP_REMOVED lines=9> */
.L_x_8538:
        /* <DEDUP_REMOVED lines=11> */
.L_x_8539:
[----:B------:R1:W-:Y:S01]  /*26920*/  SYNCS.ARRIVE.TRANS64.A1T0 RZ, [R6+URZ+0x28830], RZ ;  /* 0x028830ff06ff79a7 */ /* 0x0003e2000810003f */
[----:B------:R-:W-:Y:S05]  /*26930*/  @!P4 BRA `(.L_x_8540) ;  /* 0x000000000004c947 */ /* 0x000fea0003800000 */
[----:B------:R-:W-:Y:S01]  /*26940*/  BPT.TRAP 0x1 ;  /* 0x000000040000795c */ /* 0x000fe20000300000 */
.L_x_8540:
[----:B------:R-:W-:Y:S01]  /*26950*/  SHF.L.U32 R2, R20, 0x1f, RZ ;  /* 0x0000001f14027819 */ /* 0x000fe200000006ff */
[----:B-1----:R-:W-:Y:S01]  /*26960*/  IMAD R6, R10, 0x8, R22 ;  /* 0x000000080a067824 */ /* 0x002fe200078e0216 */
[----:B------:R-:W-:Y:S03]  /*26970*/  BSSY B1, `(.L_x_8541) ;  /* 0x0000003000017945 */ /* 0x000fe60003800000 */
[----:B------:R-:W1:Y:S02]  /*26980*/  SYNCS.PHASECHK.TRANS64.TRYWAIT P0, [R6+URZ+0x28860], R2 ;  /* 0x02886002060075a7 */ /* 0x000e64000800017f */
[----:B-1----:R-:W-:Y:S05]  /*26990*/  @!P0 BRA `(.L_x_8542) ;  /* 0x0000007400748947 */ /* 0x002fea0003800000 */
.L_x_8787:
[----:B------:R-:W-:Y:S05]  /*269a0*/  BSYNC B1 ;  /* 0x0000000000017941 */ /* 0x000fea0003800000 */
.L_x_8541:
[----:B------:R-:W2:Y:S01]  /*269b0*/  S2R R3, SR_TID.X ;  /* 0x0000000000037919 */ /* 0x000ea20000002100 */
[----:B------:R-:W-:Y:S01]  /*269c0*/  UMOV UR4, 0xffffffff ;  /* 0xffffffff00047882 */ /* 0x000fe20000000000 */
[----:B------:R-:W-:Y:S02]  /*269d0*/  IMAD R8, R33, -0x80, R36 ;  /* 0xffffff8021087824 */ /* 0x000fe400078e0224 */
[----:B0-----:R-:W-:Y:S01]  /*269e0*/  IMAD R7, R10, 0x4000, R35 ;  /* 0x000040000a077824 */ /* 0x001fe200078e0223 */
[----:B--2---:R-:W-:-:S04]  /*269f0*/  LOP3.LUT R3, R3, 0x7f, RZ, 0xc0, !PT ;  /* 0x0000007f03037812 */ /* 0x004fc800078ec0ff */
[----:B------:R-:W-:-:S05]  /*26a00*/  SHF.R.U32.HI R3, RZ, 0x3, R3 ;  /* 0x00000003ff037819 */ /* 0x000fca0000011603 */
        /* <DEDUP_REMOVED lines=61> */
.L_x_8805:
        /* <DEDUP_REMOVED lines=27> */
.L_x_8544:
        /* <DEDUP_REMOVED lines=11> */
.L_x_8545:
[C---:B------:R-:W-:Y:S01]  /*27040*/  ISETP.GT.AND P0, PT, R25.reuse, R37, PT ;  /* 0x000000251900720c */ /* 0x040fe20003f04270 */
[----:B------:R0:W-:Y:S01]  /*27050*/  SYNCS.ARRIVE.TRANS64.A1T0 RZ, [R6+URZ+0x28850], RZ ;  /* 0x028850ff06ff79a7 */ /* 0x0001e2000810003f */
[----:B------:R-:W-:Y:S02]  /*27060*/  IMAD.MOV.U32 R10, RZ, RZ, R24 ;  /* 0x000000ffff0a7224 */ /* 0x000fe400078e0018 */
[----:B------:R-:W-:Y:S02]  /*27070*/  IMAD.MOV.U32 R20, RZ, RZ, R28 ;  /* 0x000000ffff147224 */ /* 0x000fe400078e001c */
[----:B------:R-:W-:Y:S02]  /*27080*/  IMAD.MOV.U32 R33, RZ, RZ, R25 ;  /* 0x000000ffff217224 */ /* 0x000fe400078e0019 */
[----:B0-----:R-:W-:-:S05]  /*27090*/  VIADD R6, R25, 0xffffffff ;  /* 0xffffffff19067836 */ /* 0x001fca0000000000 */
[----:B------:R-:W-:Y:S05]  /*270a0*/  @P0 BRA `(.L_x_8546) ;  /* 0xffffffec00fc0947 */ /* 0x000fea000383ffff */
.L_x_8533:
[----:B------:R-:W-:Y:S05]  /*270b0*/  BSYNC B0 ;  /* 0x0000000000007941 */ /* 0x000fea0003800000 */
.L_x_8532:
        /* <DEDUP_REMOVED lines=17> */
.L_x_8548:
[----:B------:R-:W-:Y:S05]  /*271d0*/  BSYNC B0 ;  /* 0x0000000000007941 */ /* 0x000fea0003800000 */
.L_x_8547:
[----:B------:R-:W-:-:S05]  /*271e0*/  IMAD.U32 R0, RZ, RZ, UR38 ;  /* 0x00000026ff007e24 */ /* 0x000fca000f8e00ff */
[----:B------:R-:W-:-:S13]  /*271f0*/  ISETP.NE.AND P0, PT, R0, 0x3, PT ;  /* 0x000000030000780c */ /* 0x000fda0003f05270 */
[----:B------:R-:W-:Y:S05]  /*27200*/  @!P0 BRA `(.L_x_8549) ;  /* 0x0000000000048947 */ /* 0x000fea0003800000 */
[----:B------:R-:W-:Y:S01]  /*27210*/  BPT.TRAP 0x1 ;  /* 0x000000040000795c */ /* 0x000fe20000300000 */
.L_x_8549:
[----:B------:R-:W-:Y:S01]  /*27220*/  IMAD R0, R24, 0x8, R22 ;  /* 0x0000000818007824 */ /* 0x000fe200078e0216 */
[----:B0-----:R-:W-:Y:S01]  /*27230*/  SHF.L.U32 R3, R28, 0x1f, RZ ;  /* 0x0000001f1c037819 */ /* 0x001fe200000006ff */
[----:B------:R-:W-:Y:S01]  /*27240*/  BSSY B0, `(.L_x_8550) ;  /* 0x0000004000007945 */ /* 0x000fe20003800000 */
[----:B------:R-:W-:Y:S02]  /*27250*/  IMAD R6, R25, -0x80, R36 ;  /* 0xffffff8019067824 */ /* 0x000fe400078e0224 */
[----:B------:R-:W0:Y:S02]  /*27260*/  SYNCS.PHASECHK.TRANS64.TRYWAIT P0, [R0+URZ+0x28860], R3 ;  /* 0x02886003000075a7 */ /* 0x000e24000800017f */
[----:B0-----:R-:W-:Y:S05]  /*27270*/  @!P0 BRA `(.L_x_8551) ;  /* 0x0000007400d88947 */ /* 0x001fea0003800000 */
.L_x_8806:
[----:B------:R-:W-:Y:S05]  /*27280*/  BSYNC B0 ;  /* 0x0000000000007941 */ /* 0x000fea0003800000 */
.L_x_8550:
        /* <DEDUP_REMOVED lines=70> */
.L_x_8824:
        /* <DEDUP_REMOVED lines=11> */
.L_x_8553:
        /* <DEDUP_REMOVED lines=11> */
.L_x_8554:
[----:B------:R0:W-:Y:S01]  /*27850*/  SYNCS.ARRIVE.TRANS64.A1T0 RZ, [R0+URZ+0x28850], RZ ;  /* 0x028850ff00ff79a7 */ /* 0x0001e2000810003f */
[----:B------:R-:W-:-:S05]  /*27860*/  VIADD R24, R24, 0x1 ;  /* 0x0000000118187836 */ /* 0x000fca0000000000 */
[----:B------:R-:W-:-:S04]  /*27870*/  ISETP.NE.AND P0, PT, R24, 0x2, PT ;  /* 0x000000021800780c */ /* 0x000fc80003f05270 */
[----:B------:R-:W-:Y:S02]  /*27880*/  SEL R3, RZ, 0x1, P0 ;  /* 0x00000001ff037807 */ /* 0x000fe40000000000 */
[----:B------:R-:W-:Y:S02]  /*27890*/  SEL R24, R24, RZ, P0 ;  /* 0x000000ff18187207 */ /* 0x000fe40000000000 */
[----:B0-----:R-:W-:-:S07]  /*278a0*/  LOP3.LUT R28, R28, R3, RZ, 0x3c, !PT ;  /* 0x000000031c1c7212 */ /* 0x001fce00078e3cff */
.L_x_8511:
[----:B------:R-:W-:Y:S05]  /*278b0*/  BSYNC B7 ;  /* 0x0000000000077941 */ /* 0x000fea0003800000 */
.L_x_8509:
        /* <DEDUP_REMOVED lines=11> */
.L_x_8555:
        /* <DEDUP_REMOVED lines=11> */
[----:B0-----:R2:W3:Y:S02]  /*27a20*/  @!P1 LDG.E R6, desc[UR54][R2.64] ;  /* 0x0000003602069981 */ /* 0x0014e4000c1e1900 */
        /* <DEDUP_REMOVED lines=31> */
.L_x_8834:
[----:B------:R-:W-:Y:S02]  /*27c20*/  ULDC UR4, c[0x0][0xc38] ;  /* 0x00030e0000047ab9 */ /* 0x000fe40000000800 */
[----:B------:R-:W-:-:S04]  /*27c30*/  IMAD.U32 R5, RZ, RZ, UR4 ;  /* 0x00000004ff057e24 */ /* 0x000fc8000f8e00ff */
[----:B-1----:R-:W-:-:S04]  /*27c40*/  IMAD R14, R14, R5, RZ ;  /* 0x000000050e0e7224 */ /* 0x002fc800078e02ff */
[----:B------:R-:W-:-:S05]  /*27c50*/  IMAD.IADD R7, R7, 0x1, R14 ;  /* 0x0000000107077824 */ /* 0x000fca00078e020e */
[----:B------:R-:W-:-:S13]  /*27c60*/  ISETP.GT.AND P6, PT, R7, R0, PT ;  /* 0x000000000700720c */ /* 0x000fda0003fc4270 */
[----:B------:R-:W-:Y:S05]  /*27c70*/  @P6 BRA `(.L_x_8558) ;  /* 0x0000000000a46947 */ /* 0x000fea0003800000 */
.L_x_8561:
        /* <DEDUP_REMOVED lines=35> */
.L_x_8842:
[----:B------:R-:W-:Y:S02]  /*27eb0*/  ULDC UR4, c[0x0][0xc38] ;  /* 0x00030e0000047ab9 */ /* 0x000fe40000000800 */
[----:B------:R-:W-:-:S04]  /*27ec0*/  IMAD.U32 R5, RZ, RZ, UR4 ;  /* 0x00000004ff057e24 */ /* 0x000fc8000f8e00ff */
[----:B-1----:R-:W-:-:S04]  /*27ed0*/  IMAD R14, R14, R5, RZ ;  /* 0x000000050e0e7224 */ /* 0x002fc800078e02ff */
[----:B------:R-:W-:-:S05]  /*27ee0*/  IMAD.IADD R7, R14, 0x1, R7 ;  /* 0x000000010e077824 */ /* 0x000fca00078e0207 */
[----:B------:R-:W-:-:S13]  /*27ef0*/  ISETP.GT.AND P6, PT, R7, R0, PT ;  /* 0x000000000700720c */ /* 0x000fda0003fc4270 */
[----:B------:R-:W-:Y:S05]  /*27f00*/  @!P6 BRA `(.L_x_8561) ;  /* 0xfffffffc005ce947 */ /* 0x000fea000383ffff */
.L_x_8558:
        /* <DEDUP_REMOVED lines=10> */
.L_x_8847:
[----:B------:R-:W-:-:S13]  /*27fb0*/  ISETP.NE.AND P0, PT, R3, RZ, PT ;  /* 0x000000ff0300720c */ /* 0x000fda0003f05270 */
[----:B------:R-:W-:Y:S05]  /*27fc0*/  @!P0 BRA `(.L_x_8563) ;  /* 0x0000000000108947 */ /* 0x000fea0003800000 */
[----:B------:R-:W-:Y:S01]  /*27fd0*/  UMOV UR4, 0xffffffff ;  /* 0xffffffff00047882 */ /* 0x000fe20000000000 */
[----:B-1----:R-:W-:Y:S02]  /*27fe0*/  VIADD R12, R12, 0xffffffff ;  /* 0xffffffff0c0c7836 */ /* 0x002fe40000000000 */
[----:B------:R-:W-:Y:S05]  /*27ff0*/  BRA.DIV UR4, `(.L_x_8564) ;  /* 0x0000007e04587947 */ /* 0x000fea000b800000 */
[----:B------:R4:W1:Y:S02]  /*28000*/  SHFL.IDX PT, R6, R2, R12, 0x1f ;  /* 0x00001f0c02067589 */ /* 0x00086400000e0000 */
.L_x_8563:
        /* <DEDUP_REMOVED lines=59> */
.L_x_8565:
        /* <DEDUP_REMOVED lines=60> */
.L_x_8566:
[----:B------:R-:W-:-:S05]  /*28780*/  LOP3.LUT R2, RZ, R2, RZ, 0x33, !PT ;  /* 0x00000002ff027212 */ /* 0x000fca00078e33ff */
[----:B------:R-:W-:Y:S01]  /*28790*/  IMAD.IADD R17, R17, 0x1, R2 ;  /* 0x0000000111117824 */ /* 0x000fe200078e0202 */
[----:B------:R-:W-:Y:S06]  /*287a0*/  BRA `(.L_x_8567) ;  /* 0x00000000001c7947 */ /* 0x000fec0003800000 */
.L_x_8559:
[----:B------:R-:W-:Y:S01]  /*287b0*/  UMOV UR4, URZ ;  /* 0x0000003f00047c82 */ /* 0x000fe20008000000 */
[----:B------:R-:W-:Y:S01]  /*287c0*/  UMOV UR5, URZ ;  /* 0x0000003f00057c82 */ /* 0x000fe20008000000 */
[----:B------:R-:W-:Y:S01]  /*287d0*/  ULDC UR6, c[0x0][0xc3c] ;  /* 0x00030f0000067ab9 */ /* 0x000fe20000000800 */
[----:B------:R-:W-:Y:S02]  /*287e0*/  IMAD.MOV.U32 R16, RZ, RZ, R0 ;  /* 0x000000ffff107224 */ /* 0x000fe400078e0000 */
[----:B------:R-:W-:Y:S02]  /*287f0*/  IMAD.U32 R17, RZ, RZ, UR4 ;  /* 0x00000004ff117e24 */ /* 0x000fe4000f8e00ff */
[----:B------:R-:W-:Y:S02]  /*28800*/  IMAD.U32 R18, RZ, RZ, UR5 ;  /* 0x00000005ff127e24 */ /* 0x000fe4000f8e00ff */
[----:B------:R-:W-:-:S07]  /*28810*/  IMAD.U32 R19, RZ, RZ, UR6 ;  /* 0x00000006ff137e24 */ /* 0x000fce000f8e00ff */
.L_x_8567:
        /* <DEDUP_REMOVED lines=10> */
.L_x_8556:
[----:B------:R-:W-:Y:S02]  /*288c0*/  ULDC UR4, c[0x0][0xc3c] ;  /* 0x00030f0000047ab9 */ /* 0x000fe40000000800 */
[----:B--2---:R-:W-:-:S13]  /*288d0*/  ISETP.GE.AND P0, PT, R19, UR4, PT ;  /* 0x0000000413007c0c */ /* 0x004fda000bf06270 */
[----:B------:R-:W-:Y:S05]  /*288e0*/  @!P0 BRA `(.L_x_8568) ;  /* 0xffffff9400608947 */ /* 0x000fea000383ffff */
[----:B------:R-:W-:Y:S05]  /*288f0*/  BSYNC B8 ;  /* 0x0000000000087941 */ /* 0x000fea0003800000 */
.L_x_8449:
        /* <DEDUP_REMOVED lines=12> */
.L_x_8850:
[----:B------:R-:W-:Y:S05]  /*289c0*/  BSYNC B0 ;  /* 0x0000000000007941 */ /* 0x000fea0003800000 */
.L_x_8569:
[----:B------:R-:W-:-:S03]  /*289d0*/  UMOV UR4, 0xffffffff ;  /* 0xffffffff00047882 */ /* 0x000fc60000000000 */
[----:B------:R-:W-:Y:S05]  /*289e0*/  BRA.DIV UR4, `(.L_x_8571) ;  /* 0x0000007604187947 */ /* 0x000fea000b800000 */
[----:B-1----:R-:W1:Y:S02]  /*289f0*/  S2R R0, SR_TID.X ;  /* 0x0000000000007919 */ /* 0x002e640000002100 */
[----:B-1----:R-:W-:-:S04]  /*28a00*/  SHF.R.U32.HI R0, RZ, 0x5, R0 ;  /* 0x00000005ff007819 */ /* 0x002fc80000011600 */
[----:B------:R-:W-:-:S05]  /*28a10*/  LOP3.LUT R0, R0, 0x3, RZ, 0xc0, !PT ;  /* 0x0000000300007812 */ /* 0x000fca00078ec0ff */
[----:B------:R1:W2:Y:S02]  /*28a20*/  SHFL.IDX PT, R14, R0, RZ, 0x1f ;  /* 0x00001fff000e7589 */ /* 0x0002a400000e0000 */
.L_x_8853:
[----:B--2---:R-:W-:-:S13]  /*28a30*/  ISETP.NE.AND P0, PT, R14, RZ, PT ;  /* 0x000000ff0e00720c */ /* 0x004fda0003f05270 */
[----:B------:R-:W-:Y:S05]  /*28a40*/  @P0 BRA `(.L_x_8142) ;  /* 0x0000000000880947 */ /* 0x000fea0003800000 */
[----:B------:R-:W-:-:S03]  /*28a50*/  UMOV UR4, 0xffffffff ;  /* 0xffffffff00047882 */ /* 0x000fc60000000000 */
[----:B------:R-:W-:Y:S05]  /*28a60*/  BRA.DIV UR4, `(.L_x_8572) ;  /* 0x00000076042c7947 */ /* 0x000fea000b800000 */
[----:B------:R-:W-:-:S13]  /*28a70*/  ELECT P6, URZ, PT ;  /* 0x00000000003f782f */ /* 0x000fda00038c0000 */
.L_x_8856:
[----:B------:R-:W-:Y:S05]  /*28a80*/  @!P6 BRA `(.L_x_8142) ;  /* 0x000000000078e947 */ /* 0x000fea0003800000 */
[----:B------:R-:W-:-:S06]  /*28a90*/  ULOP3.LUT UR4, UR36, 0x2, URZ, 0xfc, !UPT ;  /* 0x0000000224047892 */ /* 0x000fcc000f8efc3f */
[----:B-1----:R-:W-:-:S05]  /*28aa0*/  IMAD.U32 R0, RZ, RZ, UR4 ;  /* 0x00000004ff007e24 */ /* 0x002fca000f8e00ff */
[----:B------:R-:W-:-:S13]  /*28ab0*/  ISETP.NE.AND P0, PT, R0, 0x3, PT ;  /* 0x000000030000780c */ /* 0x000fda0003f05270 */
[----:B------:R-:W-:Y:S05]  /*28ac0*/  @!P0 BRA `(.L_x_8573) ;  /* 0x0000000000048947 */ /* 0x000fea0003800000 */
[----:B------:R-:W-:Y:S01]  /*28ad0*/  BPT.TRAP 0x1 ;  /* 0x000000040000795c */ /* 0x000fe20000300000 */
.L_x_8573:
[----:B------:R-:W-:Y:S01]  /*28ae0*/  IMAD R5, R24, 0x8, R7 ;  /* 0x0000000818057824 */ /* 0x000fe200078e0207 */
[----:B------:R-:W-:Y:S01]  /*28af0*/  SHF.L.U32 R0, R28, 0x1f, RZ ;  /* 0x0000001f1c007819 */ /* 0x000fe200000006ff */
[----:B------:R-:W-:-:S03]  /*28b00*/  VIADD R24, R24, 0x1 ;  /* 0x0000000118187836 */ /* 0x000fc60000000000 */
[----:B------:R-:W1:Y:S02]  /*28b10*/  SYNCS.PHASECHK.TRANS64.TRYWAIT P1, [R5+URZ+0x28840], R0 ;  /* 0x02884000050075a7 */ /* 0x000e64000802017f */
[----:B------:R-:W-:-:S04]  /*28b20*/  ISETP.NE.AND P2, PT, R24, 0x2, PT ;  /* 0x000000021800780c */ /* 0x000fc80003f45270 */
[----:B------:R-:W-:Y:S01]  /*28b30*/  SEL R3, RZ, 0x1, P2 ;  /* 0x00000001ff037807 */ /* 0x000fe20001000000 */
[----:B-1----:R-:W-:Y:S08]  /*28b40*/  @!P1 BRA `(.L_x_8574) ;  /* 0x0000007400149947 */ /* 0x002ff00003800000 */
.L_x_8857:
[----:B------:R-:W-:Y:S02]  /*28b50*/  SEL R24, R24, RZ, P2 ;  /* 0x000000ff18187207 */ /* 0x000fe40001000000 */
[----:B------:R-:W-:Y:S01]  /*28b60*/  LOP3.LUT R2, R28, R3, RZ, 0x3c, !PT ;  /* 0x000000031c027212 */ /* 0x000fe200078e3cff */
[----:B------:R-:W-:Y:S06]  /*28b70*/  @!P0 BRA `(.L_x_8575) ;  /* 0x0000000000048947 */ /* 0x000fec0003800000 */
[----:B------:R-:W-:Y:S01]  /*28b80*/  BPT.TRAP 0x1 ;  /* 0x000000040000795c */ /* 0x000fe20000300000 */
.L_x_8575:
[----:B------:R-:W-:Y:S01]  /*28b90*/  IMAD R3, R24, 0x8, R7 ;  /* 0x0000000818037824 */ /* 0x000fe200078e0207 */
[----:B------:R-:W-:-:S04]  /*28ba0*/  SHF.L.U32 R2, R2, 0x1f, RZ ;  /* 0x0000001f02027819 */ /* 0x000fc800000006ff */
[----:B------:R-:W2:Y:S02]  /*28bb0*/  SYNCS.PHASECHK.TRANS64.TRYWAIT P1, [R3+URZ+0x28840], R2 ;  /* 0x02884002030075a7 */ /* 0x000ea4000802017f */
[----:B--2---:R-:W-:Y:S05]  /*28bc0*/  @!P1 BRA `(.L_x_8576) ;  /* 0x0000007400089947 */ /* 0x004fea0003800000 */
.L_x_8858:
[----:B------:R-:W-:Y:S05]  /*28bd0*/  @!P0 BRA `(.L_x_8577) ;  /* 0x0000000000048947 */ /* 0x000fea0003800000 */
[----:B------:R-:W-:Y:S01]  /*28be0*/  BPT.TRAP 0x1 ;  /* 0x000000040000795c */ /* 0x000fe20000300000 */
.L_x_8577:
[----:B------:R-:W3:Y:S02]  /*28bf0*/  SYNCS.PHASECHK.TRANS64.TRYWAIT P1, [R5+URZ+0x28860], R0 ;  /* 0x02886000050075a7 */ /* 0x000ee4000802017f */
[----:B---3--:R-:W-:Y:S05]  /*28c00*/  @!P1 BRA `(.L_x_8578) ;  /* 0x00000074000c9947 */ /* 0x008fea0003800000 */
.L_x_8859:
[----:B------:R-:W-:Y:S05]  /*28c10*/  @!P0 BRA `(.L_x_8579) ;  /* 0x0000000000048947 */ /* 0x000fea0003800000 */
[----:B------:R-:W-:Y:S01]  /*28c20*/  BPT.TRAP 0x1 ;  /* 0x000000040000795c */ /* 0x000fe20000300000 */
.L_x_8579:
[----:B----4-:R4:W0:Y:S02]  /*28c30*/  SYNCS.PHASECHK.TRANS64.TRYWAIT P0, [R3+URZ+0x28860], R2 ;  /* 0x02886002030075a7 */ /* 0x010824000800017f */
[----:B0-----:R-:W-:Y:S05]  /*28c40*/  @!P0 NANOSLEEP.SYNCS 0x989680 ;  /* 0x009896800000895d */ /* 0x001fea0003900000 */
[----:B------:R-:W0:Y:S02]  /*28c50*/  @!P0 SYNCS.PHASECHK.TRANS64 P0, [R3+URZ+0x28860], R2 ;  /* 0x02886002030085a7 */ /* 0x000e24000800007f */
[----:B0-----:R-:W-:Y:S05]  /*28c60*/  @!P0 BRA `(.L_x_8579) ;  /* 0xfffffffc00f08947 */ /* 0x001fea000383ffff */
.L_x_8142:
[----:B------:R-:W-:Y:S05]  /*28c70*/  BSYNC B9 ;  /* 0x0000000000097941 */ /* 0x000fea0003800000 */
.L_x_8139:
[----:B------:R-:W-:Y:S05]  /*28c80*/  EXIT ;  /* 0x000000000000794d */ /* 0x000fea0003800000 */
.L_x_8174:
[----:B0-----:R0:W1:Y:S02]  /*28c90*/  SYNCS.PHASECHK.TRANS64.TRYWAIT P6, [R89+URZ+0x28890], R100 ;  /* 0x02889064590075a7 */ /* 0x00106400080c017f */
[----:B-1----:R-:W-:Y:S05]  /*28ca0*/  @!P6 NANOSLEEP.SYNCS 0x989680 ;  /* 0x009896800000e95d */ /* 0x002fea0003900000 */
[----:B------:R-:W1:Y:S02]  /*28cb0*/  @!P6 SYNCS.PHASECHK.TRANS64 P6, [R89+URZ+0x28890], R100 ;  /* 0x028890645900e5a7 */ /* 0x000e6400080c007f */
[----:B-1----:R-:W-:Y:S05]  /*28cc0*/  @!P6 BRA `(.L_x_8174) ;  /* 0xfffffffc00f0e947 */ /* 0x002fea000383ffff */
[----:B------:R-:W-:Y:S05]  /*28cd0*/  BRA `(.L_x_8580) ;  /* 0xfffffda800cc7947 */ /* 0x000fea000383ffff */
.L_x_8175:
        /* <DEDUP_REMOVED lines=8> */
.L_x_8582:
[----:B------:R-:W-:Y:S05]  /*28d60*/  BSYNC B1 ;  /* 0x0000000000017941 */ /* 0x000fea0003800000 */
.L_x_8581:
        /* <DEDUP_REMOVED lines=8> */
.L_x_8583:
[----:B------:R-:W-:Y:S01]  /*28df0*/  IMAD.MOV.U32 R103, RZ, RZ, R14 ;  /* 0x000000ffff677224 */ /* 0x000fe200078e000e */
[----:B------:R-:W-:Y:S06]  /*28e00*/  BRA `(.L_x_8584) ;  /* 0xfffffda800947947 */ /* 0x000fec000383ffff */
.L_x_8184:
        /* <DEDUP_REMOVED lines=8> */
.L_x_8586:
[----:B------:R-:W-:Y:S05]  /*28e90*/  BSYNC B1 ;  /* 0x0000000000017941 */ /* 0x000fea0003800000 */
.L_x_8585:
        /* <DEDUP_REMOVED lines=8> */
.L_x_8587:
[----:B------:R-:W-:Y:S01]  /*28f20*/  IMAD.MOV.U32 R69, RZ, RZ, R14 ;  /* 0x000000ffff457224 */ /* 0x000fe200078e000e */
[----:B------:R-:W-:Y:S06]  /*28f30*/  BRA `(.L_x_8588) ;  /* 0xfffffdb000287947 */ /* 0x000fec000383ffff */
.L_x_8193:
        /* <DEDUP_REMOVED lines=8> */
.L_x_8590:
[----:B------:R-:W-:Y:S05]  /*28fc0*/  BSYNC B1 ;  /* 0x0000000000017941 */ /* 0x000fea0003800000 */
.L_x_8589:
        /* <DEDUP_REMOVED lines=8> */
.L_x_8591:
[----:B------:R-:W-:Y:S01]  /*29050*/  IMAD.MOV.U32 R61, RZ, RZ, R14 ;  /* 0x000000ffff3d7224 */ /* 0x000fe200078e000e */
[----:B------:R-:W-:Y:S06]  /*29060*/  BRA `(.L_x_8592) ;  /* 0xfffffdb400bc7947 */ /* 0x000fec000383ffff */
.L_x_8202:
        /* <DEDUP_REMOVED lines=8> */
.L_x_8594:
[----:B------:R-:W-:Y:S05]  /*290f0*/  BSYNC B1 ;  /* 0x0000000000017941 */ /* 0x000fea0003800000 */
.L_x_8593:
        /* <DEDUP_REMOVED lines=8> */
.L_x_8595:
[----:B------:R-:W-:Y:S01]  /*29180*/  IMAD.MOV.U32 R51, RZ, RZ, R14 ;  /* 0x000000ffff337224 */ /* 0x000fe200078e000e */
[----:B------:R-:W-:Y:S06]  /*29190*/  BRA `(.L_x_8596) ;  /* 0xfffffdbc004c7947 */ /* 0x000fec000383ffff */
.L_x_8214:
[----:B-1----:R1:W2:Y:S02]  /*291a0*/  SYNCS.PHASECHK.TRANS64.TRYWAIT P4, [R89+URZ+0x28890], R100 ;  /* 0x02889064590075a7 */ /* 0x0022a4000808017f */
[----:B--2---:R-:W-:Y:S05]  /*291b0*/  @!P4 NANOSLEEP.SYNCS 0x989680 ;  /* 0x009896800000c95d */ /* 0x004fea0003900000 */
[----:B------:R-:W2:Y:S02]  /*291c0*/  @!P4 SYNCS.PHASECHK.TRANS64 P4, [R89+URZ+0x28890], R100 ;  /* 0x028890645900c5a7 */ /* 0x000ea4000808007f */
[----:B--2---:R-:W-:Y:S05]  /*291d0*/  @!P4 BRA `(.L_x_8214) ;  /* 0xfffffffc00f0c947 */ /* 0x004fea000383ffff */
[----:B------:R-:W-:Y:S05]  /*291e0*/  BRA `(.L_x_8597) ;  /* 0xfffffdcc00847947 */ /* 0x000fea000383ffff */
.L_x_8215:
        /* <DEDUP_REMOVED lines=8> */
.L_x_8599:
[----:B------:R-:W-:Y:S05]  /*29270*/  BSYNC B1 ;  /* 0x0000000000017941 */ /* 0x000fea0003800000 */
.L_x_8598:
        /* <DEDUP_REMOVED lines=8> */
.L_x_8600:
[----:B------:R-:W-:Y:S01]  /*29300*/  IMAD.MOV.U32 R104, RZ, RZ, R14 ;  /* 0x000000ffff687224 */ /* 0x000fe200078e000e */
[----:B------:R-:W-:Y:S06]  /*29310*/  BRA `(.L_x_8601) ;  /* 0xfffffdcc00507947 */ /* 0x000fec000383ffff */
.L_x_8220:
[----:B------:R-:W-:Y:S01]  /*29320*/  BSSY B1, `(.L_x_8602) ;  /* 0x0000008000017945 */ /* 0x000fe20003800000 */
[----:B---3--:R-:W-:Y:S02]  /*29330*/  IMAD.MOV.U32 R13, RZ, RZ, R101 ;  /* 0x000000ffff0d7224 */ /* 0x008fe400078e0065 */
[----:B------:R-:W-:Y:S02]  /*29340*/  IMAD.MOV.U32 R12, RZ, RZ, 0x1 ;  /* 0x00000001ff0c7424 */ /* 0x000fe400078e00ff */
[----:B--2---:R-:W-:Y:S02]  /*29350*/  IMAD.MOV.U32 R11, RZ, RZ, 0x181f ;  /* 0x0000181fff0b7424 */ /* 0x004fe400078e00ff */
[----:B------:R-:W-:-:S07]  /*29360*/  IMAD.MOV.U32 R15, RZ, RZ, -0x1 ;  /* 0xffffffffff0f7424 */ /* 0x000fce00078e00ff */
[----:B01----:R-:W-:Y:S05]  /*29370*/  WARPSYNC.COLLECTIVE R15, `(.L_x_8603) ;  /* 0x000000000f087348 */ /* 0x003fea0003c00000 */
[----:B------:R2:W3:Y:S02]  /*29380*/  SHFL.IDX P6, R14, R13, R12, R11 ;  /* 0x0000000c0d0e7389 */ /* 0x0004e400000c000b */
[----:B0123--:R-:W-:Y:S01]  /*29390*/  ENDCOLLECTIVE ;  /* 0x000000000000791b */ /* 0x00ffe20003800000 */
.L_x_8603:
[----:B------:R-:W-:Y:S05]  /*293a0*/  BSYNC B1 ;  /* 0x0000000000017941 */ /* 0x000fea0003800000 */
.L_x_8602:
        /* <DEDUP_REMOVED lines=8> */
.L_x_8604:
[----:B------:R-:W-:Y:S01]  /*29430*/  IMAD.MOV.U32 R46, RZ, RZ, R14 ;  /* 0x000000ffff2e7224 */ /* 0x000fe200078e000e */
[----:B------:R-:W-:Y:S06]  /*29440*/  BRA `(.L_x_8605) ;  /* 0xfffffdd400047947 */ /* 0x000fec000383ffff */
.L_x_8225:
[----:B------:R-:W-:Y:S01]  /*29450*/  BSSY B1, `(.L_x_8606) ;  /* 0x0000008000017945 */ /* 0x000fe20003800000 */
[----:B--23--:R-:W-:Y:S02]  /*29460*/  IMAD.MOV.U32 R13, RZ, RZ, R101 ;  /* 0x000000ffff0d7224 */ /* 0x00cfe400078e0065 */
[----:B------:R-:W-:Y:S02]  /*29470*/  IMAD.MOV.U32 R12, RZ, RZ, 0x2 ;  /* 0x00000002ff0c7424 */ /* 0x000fe400078e00ff */
[----:B0-----:R-:W-:Y:S02]  /*29480*/  IMAD.MOV.U32 R11, RZ, RZ, 0x181f ;  /* 0x0000181fff0b7424 */ /* 0x001fe400078e00ff */
[----:B------:R-:W-:-:S07]  /*29490*/  IMAD.MOV.U32 R15, RZ, RZ, -0x1 ;  /* 0xffffffffff0f7424 */ /* 0x000fce00078e00ff */
[----:B-1--4-:R-:W-:Y:S05]  /*294a0*/  WARPSYNC.COLLECTIVE R15, `(.L_x_8607) ;  /* 0x000000000f087348 */ /* 0x012fea0003c00000 */
[----:B------:R0:W2:Y:S02]  /*294b0*/  SHFL.IDX P6, R14, R13, R12, R11 ;  /* 0x0000000c0d0e7389 */ /* 0x0000a400000c000b */
[----:B012-4-:R-:W-:Y:S01]  /*294c0*/  ENDCOLLECTIVE ;  /* 0x000000000000791b */ /* 0x017fe20003800000 */
.L_x_8607:
[----:B------:R-:W-:Y:S05]  /*294d0*/  BSYNC B1 ;  /* 0x0000000000017941 */ /* 0x000fea0003800000 */
.L_x_8606:
        /* <DEDUP_REMOVED lines=8> */
.L_x_8608:
[----:B------:R-:W-:Y:S01]  /*29560*/  IMAD.MOV.U32 R46, RZ, RZ, R14 ;  /* 0x000000ffff2e7224 */ /* 0x000fe200078e000e */
[----:B------:R-:W-:Y:S06]  /*29570*/  BRA `(.L_x_8609) ;  /* 0xfffffdd800c07947 */ /* 0x000fec000383ffff */
.L_x_8230:
        /* <DEDUP_REMOVED lines=8> */
.L_x_8611:
[----:B------:R-:W-:Y:S05]  /*29600*/  BSYNC B1 ;  /* 0x0000000000017941 */ /* 0x000fea0003800000 */
.L_x_8610:
        /* <DEDUP_REMOVED lines=8> */
.L_x_8612:
[----:B------:R-:W-:Y:S01]  /*29690*/  IMAD.MOV.U32 R106, RZ, RZ, R14 ;  /* 0x000000ffff6a7224 */ /* 0x000fe200078e000e */
[----:B------:R-:W-:Y:S06]  /*296a0*/  BRA `(.L_x_8613) ;  /* 0xfffffde000787947 */ /* 0x000fec000383ffff */
.L_x_8235:
[----:B0-----:R0:W1:Y:S02]  /*296b0*/  SYNCS.PHASECHK.TRANS64.TRYWAIT P3, [R89+URZ+0x28890], R100 ;  /* 0x02889064590075a7 */ /* 0x001064000806017f */
[----:B-1----:R-:W-:Y:S05]  /*296c0*/  @!P3 NANOSLEEP.SYNCS 0x989680 ;  /* 0x009896800000b95d */ /* 0x002fea0003900000 */
[----:B------:R-:W1:Y:S02]  /*296d0*/  @!P3 SYNCS.PHASECHK.TRANS64 P3, [R89+URZ+0x28890], R100 ;  /* 0x028890645900b5a7 */ /* 0x000e64000806007f */
[----:B-1----:R-:W-:Y:S05]  /*296e0*/  @!P3 BRA `(.L_x_8235) ;  /* 0xfffffffc00f0b947 */ /* 0x002fea000383ffff */
[----:B------:R-:W-:Y:S05]  /*296f0*/  BRA `(.L_x_8614) ;  /* 0xfffffde800847947 */ /* 0x000fea000383ffff */
.L_x_8236:
        /* <DEDUP_REMOVED lines=8> */
.L_x_8616:
[----:B------:R-:W-:Y:S05]  /*29780*/  BSYNC B1 ;  /* 0x0000000000017941 */ /* 0x000fea0003800000 */
.L_x_8615:
        /* <DEDUP_REMOVED lines=8> */
.L_x_8617:
[----:B------:R-:W-:Y:S05]  /*29810*/  BRA `(.L_x_8618) ;  /* 0xfffffde800a47947 */ /* 0x000fea000383ffff */
.L_x_8239:
[----:B------:R-:W-:Y:S01]  /*29820*/  BSSY B1, `(.L_x_8619) ;  /* 0x0000008000017945 */ /* 0x000fe20003800000 */
[----:B----4-:R-:W-:Y:S02]  /*29830*/  IMAD.MOV.U32 R13, RZ, RZ, R45 ;  /* 0x000000ffff0d7224 */ /* 0x010fe400078e002d */
[----:B------:R-:W-:Y:S02]  /*29840*/  IMAD.MOV.U32 R12, RZ, RZ, 0x1 ;  /* 0x00000001ff0c7424 */ /* 0x000fe400078e00ff */
[----:B------:R-:W-:Y:S02]  /*29850*/  IMAD.MOV.U32 R11, RZ, RZ, 0x181f ;  /* 0x0000181fff0b7424 */ /* 0x000fe400078e00ff */
[----:B------:R-:W-:-:S07]  /*29860*/  IMAD.MOV.U32 R15, RZ, RZ, -0x1 ;  /* 0xffffffffff0f7424 */ /* 0x000fce00078e00ff */
[----:B0123--:R-:W-:Y:S05]  /*29870*/  WARPSYNC.COLLECTIVE R15, `(.L_x_8620) ;  /* 0x000000000f087348 */ /* 0x00ffea0003c00000 */
[----:B---3--:R3:W4:Y:S02]  /*29880*/  SHFL.IDX P6, R14, R13, R12, R11 ;  /* 0x0000000c0d0e7389 */ /* 0x00872400000c000b */
[----:B01234-:R-:W-:Y:S01]  /*29890*/  ENDCOLLECTIVE ;  /* 0x000000000000791b */ /* 0x01ffe20003800000 */
.L_x_8620:
[----:B------:R-:W-:Y:S05]  /*298a0*/  BSYNC B1 ;  /* 0x0000000000017941 */ /* 0x000fea0003800000 */
.L_x_8619:
        /* <DEDUP_REMOVED lines=8> */
.L_x_8621:
[----:B------:R-:W-:Y:S05]  /*29930*/  BRA `(.L_x_8622) ;  /* 0xfffffde800a47947 */ /* 0x000fea000383ffff */
.L_x_8242:
[----:B------:R-:W-:Y:S01]  /*29940*/  BSSY B1, `(.L_x_8623) ;  /* 0x0000008000017945 */ /* 0x000fe20003800000 */
[----:B---3--:R-:W-:Y:S02]  /*29950*/  IMAD.MOV.U32 R13, RZ, RZ, R45 ;  /* 0x000000ffff0d7224 */ /* 0x008fe400078e002d */
[----:B------:R-:W-:Y:S02]  /*29960*/  IMAD.MOV.U32 R12, RZ, RZ, 0x2 ;  /* 0x00000002ff0c7424 */ /* 0x000fe400078e00ff */
[----:B------:R-:W-:Y:S02]  /*29970*/  IMAD.MOV.U32 R11, RZ, RZ, 0x181f ;  /* 0x0000181fff0b7424 */ /* 0x000fe400078e00ff */
[----:B------:R-:W-:-:S07]  /*29980*/  IMAD.MOV.U32 R15, RZ, RZ, -0x1 ;  /* 0xffffffffff0f7424 */ /* 0x000fce00078e00ff */
[----:B012-4-:R-:W-:Y:S05]  /*29990*/  WARPSYNC.COLLECTIVE R15, `(.L_x_8624) ;  /* 0x000000000f087348 */ /* 0x017fea0003c00000 */
[----:B------:R3:W0:Y:S02]  /*299a0*/  SHFL.IDX P6, R14, R13, R12, R11 ;  /* 0x0000000c0d0e7389 */ /* 0x00062400000c000b */
[----:B01234-:R-:W-:Y:S01]  /*299b0*/  ENDCOLLECTIVE ;  /* 0x000000000000791b */ /* 0x01ffe20003800000 */
.L_x_8624:
[----:B------:R-:W-:Y:S05]  /*299c0*/  BSYNC B1 ;  /* 0x0000000000017941 */ /* 0x000fea0003800000 */
.L_x_8623:
        /* <DEDUP_REMOVED lines=8> */
.L_x_8625:
[----:B------:R-:W-:Y:S05]  /*29a50*/  BRA `(.L_x_8626) ;  /* 0xfffffde800a87947 */ /* 0x000fea000383ffff */
.L_x_8245:
[----:B------:R-:W-:Y:S01]  /*29a60*/  BSSY B1, `(.L_x_8627) ;  /* 0x0000008000017945 */ /* 0x000fe20003800000 */
[----:B0-----:R-:W-:Y:S02]  /*29a70*/  IMAD.MOV.U32 R13, RZ, RZ, R45 ;  /* 0x000000ffff0d7224 */ /* 0x001fe400078e002d */
[----:B------:R-:W-:Y:S02]  /*29a80*/  IMAD.MOV.U32 R12, RZ, RZ, 0x3 ;  /* 0x00000003ff0c7424 */ /* 0x000fe400078e00ff */
[----:B------:R-:W-:Y:S02]  /*29a90*/  IMAD.MOV.U32 R11, RZ, RZ, 0x181f ;  /* 0x0000181fff0b7424 */ /* 0x000fe400078e00ff */
[----:B------:R-:W-:-:S07]  /*29aa0*/  IMAD.MOV.U32 R15, RZ, RZ, -0x1 ;  /* 0xffffffffff0f7424 */ /* 0x000fce00078e00ff */
[----:B-1234-:R-:W-:Y:S05]  /*29ab0*/  WARPSYNC.COLLECTIVE R15, `(.L_x_8628) ;  /* 0x000000000f087348 */ /* 0x01efea0003c00000 */
[----:B------:R0:W0:Y:S02]  /*29ac0*/  SHFL.IDX P6, R14, R13, R12, R11 ;  /* 0x0000000c0d0e7389 */ /* 0x00002400000c000b */
[----:B01234-:R-:W-:Y:S01]  /*29ad0*/  ENDCOLLECTIVE ;  /* 0x000000000000791b */ /* 0x01ffe20003800000 */
.L_x_8628:
[----:B------:R-:W-:Y:S05]  /*29ae0*/  BSYNC B1 ;  /* 0x0000000000017941 */ /* 0x000fea0003800000 */
.L_x_8627:
        /* <DEDUP_REMOVED lines=8> */
.L_x_8629:
[----:B------:R-:W-:Y:S05]  /*29b70*/  BRA `(.L_x_8630) ;  /* 0xfffffde800ac7947 */ /* 0x000fea000383ffff */
.L_x_8249:
[----:B------:R0:W0:Y:S02]  /*29b80*/  SYNCS.PHASECHK.TRANS64.TRYWAIT P4, [R89+URZ+0x288b0], R100 ;  /* 0x0288b064590075a7 */ /* 0x000024000808017f */
[----:B0-----:R-:W-:Y:S05]  /*29b90*/  @!P4 NANOSLEEP.SYNCS 0x989680 ;  /* 0x009896800000c95d */ /* 0x001fea0003900000 */
[----:B------:R-:W0:Y:S02]  /*29ba0*/  @!P4 SYNCS.PHASECHK.TRANS64 P4, [R89+URZ+0x288b0], R100 ;  /* 0x0288b0645900c5a7 */ /* 0x000e24000808007f */
[----:B0-----:R-:W-:Y:S05]  /*29bb0*/  @!P4 BRA `(.L_x_8249) ;  /* 0xfffffffc00f0c947 */ /* 0x001fea000383ffff */
[----:B------:R-:W-:Y:S05]  /*29bc0*/  BRA `(.L_x_8631) ;  /* 0xfffffdec00287947 */ /* 0x000fea000383ffff */
.L_x_8271:
[----:B--2---:R0:W5:Y:S01]  /*29bd0*/  LDL R13, [R1+0x34] ;  /* 0x00003400010d7983 */ /* 0x0041620000100800 */
[----:B------:R-:W-:Y:S01]  /*29be0*/  BSSY B0, `(.L_x_8632) ;  /* 0x0000007000007945 */ /* 0x000fe20003800000 */
[----:B------:R-:W-:Y:S02]  /*29bf0*/  IMAD.MOV.U32 R12, RZ, RZ, RZ ;  /* 0x000000ffff0c7224 */ /* 0x000fe400078e00ff */
[----:B------:R-:W-:Y:S02]  /*29c00*/  IMAD.MOV.U32 R11, RZ, RZ, 0x1f ;  /* 0x0000001fff0b7424 */ /* 0x000fe400078e00ff */
[----:B------:R-:W-:-:S07]  /*29c10*/  IMAD.MOV.U32 R15, RZ, RZ, -0x1 ;  /* 0xffffffffff0f7424 */ /* 0x000fce00078e00ff */
[----:B01--45:R-:W-:Y:S05]  /*29c20*/  WARPSYNC.COLLECTIVE R15, `(.L_x_8633) ;  /* 0x000000000f087348 */ /* 0x033fea0003c00000 */
[----:B-----5:R2:W3:Y:S02]  /*29c30*/  SHFL.IDX P6, R14, R13, R12, R11 ;  /* 0x0000000c0d0e7389 */ /* 0x0204e400000c000b */
[----:B01234-:R-:W-:Y:S01]  /*29c40*/  ENDCOLLECTIVE ;  /* 0x000000000000791b */ /* 0x01ffe20003800000 */
.L_x_8633:
[----:B------:R-:W-:Y:S05]  /*29c50*/  BSYNC B0 ;  /* 0x0000000000007941 */ /* 0x000fea0003800000 */
.L_x_8632:
[----:B------:R-:W-:Y:S01]  /*29c60*/  IMAD.MOV.U32 R199, RZ, RZ, R14 ;  /* 0x000000ffffc77224 */ /* 0x000fe200078e000e */
[----:B------:R-:W-:Y:S06]  /*29c70*/  BRA `(.L_x_8634) ;  /* 0xfffffdf800f47947 */ /* 0x000fec000383ffff */
.L_x_8283:
[----:B------:R-:W-:Y:S01]  /*29c80*/  BSSY B1, `(.L_x_8635) ;  /* 0x0000008000017945 */ /* 0x000fe20003800000 */
[----:B------:R-:W-:Y:S02]  /*29c90*/  IMAD.MOV.U32 R13, RZ, RZ, R6 ;  /* 0x000000ffff0d7224 */ /* 0x000fe400078e0006 */
[----:B------:R-:W-:Y:S02]  /*29ca0*/  IMAD.MOV.U32 R12, RZ, RZ, RZ ;  /* 0x000000ffff0c7224 */ /* 0x000fe400078e00ff */
[----:B------:R-:W-:Y:S02]  /*29cb0*/  IMAD.MOV.U32 R11, RZ, RZ, 0x181f ;  /* 0x0000181fff0b7424 */ /* 0x000fe400078e00ff */
[----:B------:R-:W-:-:S07]  /*29cc0*/  IMAD.MOV.U32 R15, RZ, RZ, -0x1 ;  /* 0xffffffffff0f7424 */ /* 0x000fce00078e00ff */
[----:B-1--4-:R-:W-:Y:S05]  /*29cd0*/  WARPSYNC.COLLECTIVE R15, `(.L_x_8636) ;  /* 0x000000000f087348 */ /* 0x012fea0003c00000 */
[----:B------:R0:W2:Y:S02]  /*29ce0*/  SHFL.IDX P6, R14, R13, R12, R11 ;  /* 0x0000000c0d0e7389 */ /* 0x0000a400000c000b */
[----:B012-4-:R-:W-:Y:S01]  /*29cf0*/  ENDCOLLECTIVE ;  /* 0x000000000000791b */ /* 0x017fe20003800000 */
.L_x_8636:
[----:B------:R-:W-:Y:S05]  /*29d00*/  BSYNC B1 ;  /* 0x0000000000017941 */ /* 0x000fea0003800000 */
.L_x_8635:
        /* <DEDUP_REMOVED lines=8> */
.L_x_8637:
[----:B------:R-:W-:Y:S02]  /*29d90*/  IMAD.MOV.U32 R13, RZ, RZ, R8 ;  /* 0x000000ffff0d7224 */ /* 0x000fe400078e0008 */
[----:B------:R-:W-:-:S07]  /*29da0*/  IMAD.MOV.U32 R3, RZ, RZ, R14 ;  /* 0x000000ffff037224 */ /* 0x000fce00078e000e */
[----:B------:R-:W-:Y:S05]  /*29db0*/  WARPSYNC.COLLECTIVE R15, `(.L_x_8638) ;  /* 0x000000000f087348 */ /* 0x000fea0003c00000 */
[----:B------:R0:W1:Y:S02]  /*29dc0*/  SHFL.IDX P6, R14, R13, R12, R11 ;  /* 0x0000000c0d0e7389 */ /* 0x00006400000c000b */
[----:B01----:R-:W-:Y:S01]  /*29dd0*/  ENDCOLLECTIVE ;  /* 0x000000000000791b */ /* 0x003fe20003800000 */
.L_x_8638:
[----:B------:R-:W-:Y:S02]  /*29de0*/  IMAD.MOV.U32 R13, RZ, RZ, R7 ;  /* 0x000000ffff0d7224 */ /* 0x000fe400078e0007 */
[----:B------:R-:W-:-:S07]  /*29df0*/  IMAD.MOV.U32 R4, RZ, RZ, R14 ;  /* 0x000000ffff047224 */ /* 0x000fce00078e000e */
[----:B------:R-:W-:Y:S05]  /*29e00*/  WARPSYNC.COLLECTIVE R15, `(.L_x_8639) ;  /* 0x000000000f087348 */ /* 0x000fea0003c00000 */
[----:B------:R0:W1:Y:S02]  /*29e10*/  SHFL.IDX P6, R14, R13, R12, R11 ;  /* 0x0000000c0d0e7389 */ /* 0x00006400000c000b */
[----:B01----:R-:W-:Y:S01]  /*29e20*/  ENDCOLLECTIVE ;  /* 0x000000000000791b */ /* 0x003fe20003800000 */
.L_x_8639:
[----:B------:R-:W-:Y:S05]  /*29e30*/  BRA `(.L_x_8640) ;  /* 0xfffffe0000587947 */ /* 0x000fea000383ffff */
.L_x_8286:
[----:B------:R-:W-:Y:S01]  /*29e40*/  BSSY B1, `(.L_x_8641) ;  /* 0x0000008000017945 */ /* 0x000fe20003800000 */
[----:B-1----:R-:W-:Y:S02]  /*29e50*/  IMAD.MOV.U32 R13, RZ, RZ, R6 ;  /* 0x000000ffff0d7224 */ /* 0x002fe400078e0006 */
[----:B------:R-:W-:Y:S02]  /*29e60*/  IMAD.MOV.U32 R12, RZ, RZ, 0x1 ;  /* 0x00000001ff0c7424 */ /* 0x000fe400078e00ff */
[----:B------:R-:W-:Y:S02]  /*29e70*/  IMAD.MOV.U32 R11, RZ, RZ, 0x181f ;  /* 0x0000181fff0b7424 */ /* 0x000fe400078e00ff */
[----:B------:R-:W-:-:S07]  /*29e80*/  IMAD.MOV.U32 R15, RZ, RZ, -0x1 ;  /* 0xffffffffff0f7424 */ /* 0x000fce00078e00ff */
[----:B----4-:R-:W-:Y:S05]  /*29e90*/  WARPSYNC.COLLECTIVE R15, `(.L_x_8642) ;  /* 0x000000000f087348 */ /* 0x010fea0003c00000 */
[----:B------:R0:W1:Y:S02]  /*29ea0*/  SHFL.IDX P6, R14, R13, R12, R11 ;  /* 0x0000000c0d0e7389 */ /* 0x00006400000c000b */
[----:B01--4-:R-:W-:Y:S01]  /*29eb0*/  ENDCOLLECTIVE ;  /* 0x000000000000791b */ /* 0x013fe20003800000 */
.L_x_8642:
[----:B------:R-:W-:Y:S05]  /*29ec0*/  BSYNC B1 ;  /* 0x0000000000017941 */ /* 0x000fea0003800000 */
.L_x_8641:
        /* <DEDUP_REMOVED lines=8> */
.L_x_8643:
[----:B------:R-:W-:Y:S02]  /*29f50*/  IMAD.MOV.U32 R13, RZ, RZ, R8 ;  /* 0x000000ffff0d7224 */ /* 0x000fe400078e0008 */
[----:B------:R-:W-:-:S07]  /*29f60*/  IMAD.MOV.U32 R3, RZ, RZ, R14 ;  /* 0x000000ffff037224 */ /* 0x000fce00078e000e */
[----:B------:R-:W-:Y:S05]  /*29f70*/  WARPSYNC.COLLECTIVE R15, `(.L_x_8644) ;  /* 0x000000000f087348 */ /* 0x000fea0003c00000 */
[----:B------:R0:W1:Y:S02]  /*29f80*/  SHFL.IDX P6, R14, R13, R12, R11 ;  /* 0x0000000c0d0e7389 */ /* 0x00006400000c000b */
[----:B01----:R-:W-:Y:S01]  /*29f90*/  ENDCOLLECTIVE ;  /* 0x000000000000791b */ /* 0x003fe20003800000 */
.L_x_8644:
[----:B------:R-:W-:Y:S02]  /*29fa0*/  IMAD.MOV.U32 R13, RZ, RZ, R7 ;  /* 0x000000ffff0d7224 */ /* 0x000fe400078e0007 */
[----:B------:R-:W-:-:S07]  /*29fb0*/  IMAD.MOV.U32 R4, RZ, RZ, R14 ;  /* 0x000000ffff047224 */ /* 0x000fce00078e000e */
[----:B------:R-:W-:Y:S05]  /*29fc0*/  WARPSYNC.COLLECTIVE R15, `(.L_x_8645) ;  /* 0x000000000f087348 */ /* 0x000fea0003c00000 */
[----:B------:R0:W1:Y:S02]  /*29fd0*/  SHFL.IDX P6, R14, R13, R12, R11 ;  /* 0x0000000c0d0e7389 */ /* 0x00006400000c000b */
[----:B01----:R-:W-:Y:S01]  /*29fe0*/  ENDCOLLECTIVE ;  /* 0x000000000000791b */ /* 0x003fe20003800000 */
.L_x_8645:
[----:B------:R-:W-:Y:S05]  /*29ff0*/  BRA `(.L_x_8646) ;  /* 0xfffffe0000c47947 */ /* 0x000fea000383ffff */
.L_x_8289:
        /* <DEDUP_REMOVED lines=8> */
.L_x_8648:
[----:B------:R-:W-:Y:S05]  /*2a080*/  BSYNC B1 ;  /* 0x0000000000017941 */ /* 0x000fea0003800000 */
.L_x_8647:
        /* <DEDUP_REMOVED lines=8> */
.L_x_8649:
[----:B------:R-:W-:Y:S02]  /*2a110*/  IMAD.MOV.U32 R13, RZ, RZ, R8 ;  /* 0x000000ffff0d7224 */ /* 0x000fe400078e0008 */
[----:B------:R-:W-:-:S07]  /*2a120*/  IMAD.MOV.U32 R3, RZ, RZ, R14 ;  /* 0x000000ffff037224 */ /* 0x000fce00078e000e */
[----:B------:R-:W-:Y:S05]  /*2a130*/  WARPSYNC.COLLECTIVE R15, `(.L_x_8650) ;  /* 0x000000000f087348 */ /* 0x000fea0003c00000 */
[----:B------:R0:W1:Y:S02]  /*2a140*/  SHFL.IDX P6, R14, R13, R12, R11 ;  /* 0x0000000c0d0e7389 */ /* 0x00006400000c000b */
[----:B01----:R-:W-:Y:S01]  /*2a150*/  ENDCOLLECTIVE ;  /* 0x000000000000791b */ /* 0x003fe20003800000 */
.L_x_8650:
[----:B------:R-:W-:Y:S02]  /*2a160*/  IMAD.MOV.U32 R13, RZ, RZ, R7 ;  /* 0x000000ffff0d7224 */ /* 0x000fe400078e0007 */
[----:B------:R-:W-:-:S07]  /*2a170*/  IMAD.MOV.U32 R4, RZ, RZ, R14 ;  /* 0x000000ffff047224 */ /* 0x000fce00078e000e */
[----:B------:R-:W-:Y:S05]  /*2a180*/  WARPSYNC.COLLECTIVE R15, `(.L_x_8651) ;  /* 0x000000000f087348 */ /* 0x000fea0003c00000 */
[----:B------:R0:W1:Y:S02]  /*2a190*/  SHFL.IDX P6, R14, R13, R12, R11 ;  /* 0x0000000c0d0e7389 */ /* 0x00006400000c000b */
[----:B01----:R-:W-:Y:S01]  /*2a1a0*/  ENDCOLLECTIVE ;  /* 0x000000000000791b */ /* 0x003fe20003800000 */
.L_x_8651:
[----:B------:R-:W-:Y:S05]  /*2a1b0*/  BRA `(.L_x_8652) ;  /* 0xfffffe0400287947 */ /* 0x000fea000383ffff */
.L_x_8292:
        /* <DEDUP_REMOVED lines=8> */
.L_x_8654:
[----:B------:R-:W-:Y:S05]  /*2a240*/  BSYNC B1 ;  /* 0x0000000000017941 */ /* 0x000fea0003800000 */
.L_x_8653:
        /* <DEDUP_REMOVED lines=8> */
.L_x_8655:
[----:B------:R-:W-:Y:S02]  /*2a2d0*/  IMAD.MOV.U32 R13, RZ, RZ, R8 ;  /* 0x000000ffff0d7224 */ /* 0x000fe400078e0008 */
[----:B------:R-:W-:-:S07]  /*2a2e0*/  IMAD.MOV.U32 R3, RZ, RZ, R14 ;  /* 0x000000ffff037224 */ /* 0x000fce00078e000e */
[----:B------:R-:W-:Y:S05]  /*2a2f0*/  WARPSYNC.COLLECTIVE R15, `(.L_x_8656) ;  /* 0x000000000f087348 */ /* 0x000fea0003c00000 */
[----:B------:R0:W1:Y:S02]  /*2a300*/  SHFL.IDX P6, R14, R13, R12, R11 ;  /* 0x0000000c0d0e7389 */ /* 0x00006400000c000b */
[----:B01----:R-:W-:Y:S01]  /*2a310*/  ENDCOLLECTIVE ;  /* 0x000000000000791b */ /* 0x003fe20003800000 */
.L_x_8656:
[----:B------:R-:W-:Y:S02]  /*2a320*/  IMAD.MOV.U32 R13, RZ, RZ, R7 ;  /* 0x000000ffff0d7224 */ /* 0x000fe400078e0007 */
[----:B------:R-:W-:-:S07]  /*2a330*/  IMAD.MOV.U32 R4, RZ, RZ, R14 ;  /* 0x000000ffff047224 */ /* 0x000fce00078e000e */
[----:B------:R-:W-:Y:S05]  /*2a340*/  WARPSYNC.COLLECTIVE R15, `(.L_x_8657) ;  /* 0x000000000f087348 */ /* 0x000fea0003c00000 */
[----:B------:R0:W1:Y:S02]  /*2a350*/  SHFL.IDX P6, R14, R13, R12, R11 ;  /* 0x0000000c0d0e7389 */ /* 0x00006400000c000b */
[----:B01----:R-:W-:Y:S01]  /*2a360*/  ENDCOLLECTIVE ;  /* 0x000000000000791b */ /* 0x003fe20003800000 */
.L_x_8657:
[----:B------:R-:W-:Y:S05]  /*2a370*/  BRA `(.L_x_8658) ;  /* 0xfffffe0400947947 */ /* 0x000fea000383ffff */
.L_x_8296:
[----:B0-----:R0:W1:Y:S02]  /*2a380*/  SYNCS.PHASECHK.TRANS64.TRYWAIT P0, [R18+URZ+0x28800], R5 ;  /* 0x02880005120075a7 */ /* 0x001064000800017f */
[----:B-1----:R-:W-:Y:S05]  /*2a390*/  @!P0 NANOSLEEP.SYNCS 0x989680 ;  /* 0x009896800000895d */ /* 0x002fea0003900000 */
[----:B------:R-:W1:Y:S02]  /*2a3a0*/  @!P0 SYNCS.PHASECHK.TRANS64 P0, [R18+URZ+0x28800], R5 ;  /* 0x02880005120085a7 */ /* 0x000e64000800007f */
[----:B-1----:R-:W-:Y:S05]  /*2a3b0*/  @!P0 BRA `(.L_x_8296) ;  /* 0xfffffffc00f08947 */ /* 0x002fea000383ffff */
[----:B------:R-:W-:Y:S05]  /*2a3c0*/  BRA `(.L_x_8659) ;  /* 0xfffffe0800587947 */ /* 0x000fea000383ffff */
.L_x_8312:
[----:B------:R-:W0:Y:S01]  /*2a3d0*/  LDC R55, c[0x0][0x3f4] ;  /* 0x0000fd00ff377b82 */ /* 0x000e220000000800 */
[----:B------:R-:W-:Y:S01]  /*2a3e0*/  BSSY B1, `(.L_x_8660) ;  /* 0x0000008000017945 */ /* 0x000fe20003800000 */
[----:B--2---:R-:W-:Y:S02]  /*2a3f0*/  IMAD.MOV.U32 R13, RZ, RZ, R35 ;  /* 0x000000ffff0d7224 */ /* 0x004fe400078e0023 */
[----:B------:R-:W-:Y:S02]  /*2a400*/  IMAD.MOV.U32 R12, RZ, RZ, RZ ;  /* 0x000000ffff0c7224 */ /* 0x000fe400078e00ff */
[----:B------:R-:W-:Y:S02]  /*2a410*/  IMAD.MOV.U32 R11, RZ, RZ, 0x181f ;  /* 0x0000181fff0b7424 */ /* 0x000fe400078e00ff */
[----:B------:R-:W-:-:S07]  /*2a420*/  IMAD.MOV.U32 R15, RZ, RZ, -0x1 ;  /* 0xffffffffff0f7424 */ /* 0x000fce00078e00ff */
[----:B01--4-:R-:W-:Y:S05]  /*2a430*/  WARPSYNC.COLLECTIVE R15, `(.L_x_8661) ;  /* 0x000000000f087348 */ /* 0x013fea0003c00000 */
[----:B------:R2:W3:Y:S02]  /*2a440*/  SHFL.IDX P6, R14, R13, R12, R11 ;  /* 0x0000000c0d0e7389 */ /* 0x0004e400000c000b */
[----:B01234-:R-:W-:Y:S01]  /*2a450*/  ENDCOLLECTIVE ;  /* 0x000000000000791b */ /* 0x01ffe20003800000 */
.L_x_8661:
[----:B------:R-:W-:Y:S05]  /*2a460*/  BSYNC B1 ;  /* 0x0000000000017941 */ /* 0x000fea0003800000 */
.L_x_8660:
[----:B------:R-:W-:Y:S01]  /*2a470*/  IMAD.MOV.U32 R13, RZ, RZ, R32 ;  /* 0x000000ffff0d7224 */ /* 0x000fe200078e0020 */
[----:B------:R-:W-:Y:S01]  /*2a480*/  ISETP.GE.AND P0, PT, R16, R55, PT ;  /* 0x000000371000720c */ /* 0x000fe20003f06270 */
[----:B------:R-:W-:Y:S02]  /*2a490*/  IMAD.MOV.U32 R12, RZ, RZ, RZ ;  /* 0x000000ffff0c7224 */ /* 0x000fe400078e00ff */
[----:B------:R-:W-:Y:S02]  /*2a4a0*/  IMAD.MOV.U32 R11, RZ, RZ, 0x181f ;  /* 0x0000181fff0b7424 */ /* 0x000fe400078e00ff */
[----:B------:R-:W-:Y:S02]  /*2a4b0*/  IMAD.MOV.U32 R15, RZ, RZ, -0x1 ;  /* 0xffffffffff0f7424 */ /* 0x000fe400078e00ff */
[----:B------:R-:W-:Y:S02]  /*2a4c0*/  IMAD.MOV.U32 R0, RZ, RZ, R14 ;  /* 0x000000ffff007224 */ /* 0x000fe400078e000e */
[----:B------:R-:W-:-:S07]  /*2a4d0*/  IMAD R3, R194, R5, RZ ;  /* 0x00000005c2037224 */ /* 0x000fce00078e02ff */
[----:B------:R-:W-:Y:S05]  /*2a4e0*/  WARPSYNC.COLLECTIVE R15, `(.L_x_8662) ;  /* 0x000000000f087348 */ /* 0x000fea0003c00000 */
[----:B------:R0:W1:Y:S02]  /*2a4f0*/  SHFL.IDX P6, R14, R13, R12, R11 ;  /* 0x0000000c0d0e7389 */ /* 0x00006400000c000b */
[----:B01----:R-:W-:Y:S01]  /*2a500*/  ENDCOLLECTIVE ;  /* 0x000000000000791b */ /* 0x003fe20003800000 */
.L_x_8662:
[----:B------:R-:W-:Y:S01]  /*2a510*/  ISETP.GE.OR P1, PT, R56, R3, P0 ;  /* 0x000000033800720c */ /* 0x000fe20000726670 */
[----:B------:R-:W-:-:S12]  /*2a520*/  IMAD.MOV.U32 R13, RZ, RZ, R33 ;  /* 0x000000ffff0d7224 */ /* 0x000fd800078e0021 */
[C---:B------:R-:W-:Y:S01]  /*2a530*/  @!P1 IMAD.SHL.U32 R21, R16.reuse, 0x2, RZ ;  /* 0x0000000210159824 */ /* 0x040fe200078e00ff */
[----:B------:R-:W-:Y:S01]  /*2a540*/  @!P1 SHF.L.U64.HI R6, R16, 0x1, R17 ;  /* 0x0000000110069819 */ /* 0x000fe20000010211 */
[----:B------:R-:W-:-:S07]  /*2a550*/  IMAD.MOV.U32 R4, RZ, RZ, R14 ;  /* 0x000000ffff047224 */ /* 0x000fce00078e000e */
[----:B------:R-:W-:Y:S05]  /*2a560*/  WARPSYNC.COLLECTIVE R15, `(.L_x_8663) ;  /* 0x000000000f087348 */ /* 0x000fea0003c00000 */
[----:B------:R0:W1:Y:S02]  /*2a570*/  SHFL.IDX P6, R14, R13, R12, R11 ;  /* 0x0000000c0d0e7389 */ /* 0x00006400000c000b */
[----:B01----:R-:W-:Y:S01]  /*2a580*/  ENDCOLLECTIVE ;  /* 0x000000000000791b */ /* 0x003fe20003800000 */
.L_x_8663:
[----:B------:R-:W-:-:S05]  /*2a590*/  @!P1 IADD3 R4, P2, R4, R21, RZ ;  /* 0x0000001504049210 */ /* 0x000fca0007f5e0ff */
[----:B------:R-:W-:Y:S02]  /*2a5a0*/  @!P1 IMAD.X R7, R0, 0x1, R6, P2 ;  /* 0x0000000100079824 */ /* 0x000fe400010e0606 */
[----:B------:R-:W-:Y:S02]  /*2a5b0*/  @!P1 IMAD.MOV.U32 R8, RZ, RZ, R4 ;  /* 0x000000ffff089224 */ /* 0x000fe400078e0004 */
[----:B------:R-:W-:Y:S02]  /*2a5c0*/  @!P1 IMAD.MOV.U32 R9, RZ, RZ, R7 ;  /* 0x000000ffff099224 */ /* 0x000fe400078e0007 */
[----:B------:R-:W-:Y:S02]  /*2a5d0*/  IMAD.MOV.U32 R13, RZ, RZ, R34 ;  /* 0x000000ffff0d7224 */ /* 0x000fe400078e0022 */
[----:B------:R-:W-:-:S07]  /*2a5e0*/  IMAD.MOV.U32 R5, RZ, RZ, R14 ;  /* 0x000000ffff057224 */ /* 0x000fce00078e000e */
[----:B------:R-:W-:Y:S05]  /*2a5f0*/  WARPSYNC.COLLECTIVE R15, `(.L_x_8664) ;  /* 0x000000000f087348 */ /* 0x000fea0003c00000 */
[----:B------:R0:W1:Y:S02]  /*2a600*/  SHFL.IDX P6, R14, R13, R12, R11 ;  /* 0x0000000c0d0e7389 */ /* 0x00006400000c000b */
[----:B01----:R-:W-:Y:S01]  /*2a610*/  ENDCOLLECTIVE ;  /* 0x000000000000791b */ /* 0x003fe20003800000 */
.L_x_8664:
[----:B------:R-:W2:Y:S01]  /*2a620*/  @!P1 LD.E.128 R8, desc[UR54][R8.64] ;  /* 0x0000003608089980 */ /* 0x000ea2000c101d00 */
[----:B------:R-:W-:-:S05]  /*2a630*/  @!P1 IADD3 R14, P2, R14, R21, RZ ;  /* 0x000000150e0e9210 */ /* 0x000fca0007f5e0ff */
[----:B------:R-:W-:Y:S02]  /*2a640*/  @!P1 IMAD.X R5, R5, 0x1, R6, P2 ;  /* 0x0000000105059824 */ /* 0x000fe400010e0606 */
[----:B------:R-:W-:-:S06]  /*2a650*/  @!P1 IMAD.MOV.U32 R4, RZ, RZ, R14 ;  /* 0x000000ffff049224 */ /* 0x000fcc00078e000e */
[----:B------:R-:W5:Y:S01]  /*2a660*/  @!P1 LD.E.128 R4, desc[UR54][R4.64] ;  /* 0x0000003604049980 */ /* 0x000f62000c101d00 */
[----:B------:R-:W-:Y:S02]  /*2a670*/  CS2R R46, SRZ ;  /* 0x00000000002e7805 */ /* 0x000fe4000001ff00 */
[----:B------:R-:W-:Y:S01]  /*2a680*/  CS2R R50, SRZ ;  /* 0x0000000000327805 */ /* 0x000fe2000001ff00 */
[----:B------:R-:W-:Y:S01]  /*2a690*/  IMAD.MOV.U32 R13, RZ, RZ, R35 ;  /* 0x000000ffff0d7224 */ /* 0x000fe200078e0023 */
[----:B------:R-:W-:Y:S02]  /*2a6a0*/  CS2R R38, SRZ ;  /* 0x0000000000267805 */ /* 0x000fe4000001ff00 */
[----:B------:R-:W-:Y:S01]  /*2a6b0*/  CS2R R20, SRZ ;  /* 0x0000000000147805 */ /* 0x000fe2000001ff00 */
[----:B--2---:R-:W-:Y:S02]  /*2a6c0*/  @!P1 IMAD.MOV.U32 R47, RZ, RZ, R9 ;  /* 0x000000ffff2f9224 */ /* 0x004fe400078e0009 */
[----:B------:R-:W-:-:S02]  /*2a6d0*/  @!P1 IMAD.MOV.U32 R51, RZ, RZ, R11 ;  /* 0x000000ffff339224 */ /* 0x000fc400078e000b */
[----:B------:R-:W-:Y:S02]  /*2a6e0*/  IMAD.MOV.U32 R12, RZ, RZ, R47 ;  /* 0x000000ffff0c7224 */ /* 0x000fe400078e002f */
[----:B------:R-:W-:Y:S02]  /*2a6f0*/  IMAD.MOV.U32 R11, RZ, RZ, 0x181f ;  /* 0x0000181fff0b7424 */ /* 0x000fe400078e00ff */
[----:B------:R-:W-:Y:S01]  /*2a700*/  @!P1 IMAD.MOV.U32 R46, RZ, RZ, R8 ;  /* 0x000000ffff2e9224 */ /* 0x000fe200078e0008 */
[----:B------:R-:W-:Y:S01]  /*2a710*/  PRMT R78, R12, 0x7610, R78 ;  /* 0x000076100c4e7816 */ /* 0x000fe2000000004e */
[----:B------:R-:W-:Y:S02]  /*2a720*/  IMAD.MOV.U32 R12, RZ, RZ, 0x1 ;  /* 0x00000001ff0c7424 */ /* 0x000fe400078e00ff */
[----:B------:R-:W-:Y:S02]  /*2a730*/  IMAD.MOV.U32 R0, RZ, RZ, R46 ;  /* 0x000000ffff007224 */ /* 0x000fe400078e002e */
[----:B------:R-:W-:-:S07]  /*2a740*/  @!P1 IMAD.MOV.U32 R50, RZ, RZ, R10 ;  /* 0x000000ffff329224 */ /* 0x000fce00078e000a */
[----:B-----5:R-:W-:Y:S05]  /*2a750*/  WARPSYNC.COLLECTIVE R15, `(.L_x_8665) ;  /* 0x000000000f087348 */ /* 0x020fea0003c00000 */
[----:B------:R0:W1:Y:S02]  /*2a760*/  SHFL.IDX P6, R14, R13, R12, R11 ;  /* 0x0000000c0d0e7389 */ /* 0x00006400000c000b */
[----:B01---5:R-:W-:Y:S01]  /*2a770*/  ENDCOLLECTIVE ;  /* 0x000000000000791b */ /* 0x023fe20003800000 */
.L_x_8665:
[----:B------:R-:W-:Y:S01]  /*2a780*/  IMAD.MOV.U32 R24, RZ, RZ, R51 ;  /* 0x000000ffff187224 */ /* 0x000fe200078e0033 */
[----:B------:R-:W-:Y:S01]  /*2a790*/  PRMT R77, R0, 0x7610, R77 ;  /* 0x00007610004d7816 */ /* 0x000fe2000000004d */
[----:B------:R-:W-:-:S03]  /*2a7a0*/  IMAD.MOV.U32 R10, RZ, RZ, R50 ;  /* 0x000000ffff0a7224 */ /* 0x000fc600078e0032 */
[----:B------:R-:W-:Y:S02]  /*2a7b0*/  PRMT R52, R24, 0x7610, R52 ;  /* 0x0000761018347816 */ /* 0x000fe40000000034 */
[----:B------:R-:W-:Y:S01]  /*2a7c0*/  CS2R R24, SRZ ;  /* 0x0000000000187805 */ /* 0x000fe2000001ff00 */
[----:B------:R-:W-:Y:S01]  /*2a7d0*/  @!P1 IMAD.MOV.U32 R38, RZ, RZ, R4 ;  /* 0x000000ffff269224 */ /* 0x000fe200078e0004 */
[----:B------:R-:W-:Y:S01]  /*2a7e0*/  PRMT R37, R10, 0x7610, R37 ;  /* 0x000076100a257816 */ /* 0x000fe20000000025 */
[----:B------:R-:W-:Y:S02]  /*2a7f0*/  @!P1 IMAD.MOV.U32 R39, RZ, RZ, R5 ;  /* 0x000000ffff279224 */ /* 0x000fe400078e0005 */
[----:B------:R-:W-:Y:S02]  /*2a800*/  @!P1 IMAD.MOV.U32 R20, RZ, RZ, R6 ;  /* 0x000000ffff149224 */ /* 0x000fe400078e0006 */
[----:B------:R-:W-:Y:S02]  /*2a810*/  IMAD.MOV.U32 R13, RZ, RZ, R32 ;  /* 0x000000ffff0d7224 */ /* 0x000fe400078e0020 */
[----:B------:R-:W-:-:S02]  /*2a820*/  @!P1 IMAD.MOV.U32 R21, RZ, RZ, R7 ;  /* 0x000000ffff159224 */ /* 0x000fc400078e0007 */
[----:B------:R-:W-:Y:S02]  /*2a830*/  IMAD.MOV.U32 R4, RZ, RZ, R38 ;  /* 0x000000ffff047224 */ /* 0x000fe400078e0026 */
[----:B------:R-:W-:Y:S02]  /*2a840*/  IMAD.MOV.U32 R5, RZ, RZ, R39 ;  /* 0x000000ffff057224 */ /* 0x000fe400078e0027 */
[----:B------:R-:W-:Y:S01]  /*2a850*/  IMAD.MOV.U32 R6, RZ, RZ, R20 ;  /* 0x000000ffff067224 */ /* 0x000fe200078e0014 */
[----:B------:R-:W-:Y:S01]  /*2a860*/  PRMT R79, R4, 0x7610, R79 ;  /* 0x00007610044f7816 */ /* 0x000fe2000000004f */
[----:B------:R-:W-:Y:S01]  /*2a870*/  IMAD.MOV.U32 R0, RZ, RZ, R14 ;  /* 0x000000ffff007224 */ /* 0x000fe200078e000e */
[----:B------:R-:W-:-:S07]  /*2a880*/  PRMT R80, R5, 0x7610, R80 ;  /* 0x0000761005507816 */ /* 0x000fce0000000050 */
[----:B------:R-:W-:Y:S05]  /*2a890*/  WARPSYNC.COLLECTIVE R15, `(.L_x_8666) ;  /* 0x000000000f087348 */ /* 0x000fea0003c00000 */
[----:B------:R0:W1:Y:S02]  /*2a8a0*/  SHFL.IDX P6, R14, R13, R12, R11 ;  /* 0x0000000c0d0e7389 */ /* 0x00006400000c000b */
[----:B01----:R-:W-:Y:S01]  /*2a8b0*/  ENDCOLLECTIVE ;  /* 0x000000000000791b */ /* 0x003fe20003800000 */
.L_x_8666:
[----:B------:R-:W-:Y:S01]  /*2a8c0*/  IMAD.MOV.U32 R7, RZ, RZ, R21 ;  /* 0x000000ffff077224 */ /* 0x000fe200078e0015 */
[----:B------:R-:W-:-:S04]  /*2a8d0*/  PRMT R81, R6, 0x7610, R81 ;  /* 0x0000761006517816 */ /* 0x000fc80000000051 */
[----:B------:R-:W-:Y:S01]  /*2a8e0*/  PRMT R82, R7, 0x7610, R82 ;  /* 0x0000761007527816 */ /* 0x000fe20000000052 */
[----:B------:R-:W-:Y:S02]  /*2a8f0*/  IMAD.MOV.U32 R13, RZ, RZ, R33 ;  /* 0x000000ffff0d7224 */ /* 0x000fe400078e0021 */
[----:B------:R-:W-:-:S07]  /*2a900*/  IMAD.MOV.U32 R8, RZ, RZ, R14 ;  /* 0x000000ffff087224 */ /* 0x000fce00078e000e */
[----:B------:R-:W-:Y:S05]  /*2a910*/  WARPSYNC.COLLECTIVE R15, `(.L_x_8667) ;  /* 0x000000000f087348 */ /* 0x000fea0003c00000 */
[----:B------:R0:W1:Y:S02]  /*2a920*/  SHFL.IDX P6, R14, R13, R12, R11 ;  /* 0x0000000c0d0e7389 */ /* 0x00006400000c000b */
[----:B01----:R-:W-:Y:S01]  /*2a930*/  ENDCOLLECTIVE ;  /* 0x000000000000791b */ /* 0x003fe20003800000 */
.L_x_8667:
[----:B------:R-:W-:Y:S02]  /*2a940*/  IMAD.MOV.U32 R13, RZ, RZ, R34 ;  /* 0x000000ffff0d7224 */ /* 0x000fe400078e0022 */
[----:B------:R-:W-:-:S07]  /*2a950*/  IMAD.MOV.U32 R9, RZ, RZ, R14 ;  /* 0x000000ffff097224 */ /* 0x000fce00078e000e */
[----:B------:R-:W-:Y:S05]  /*2a960*/  WARPSYNC.COLLECTIVE R15, `(.L_x_8668) ;  /* 0x000000000f087348 */ /* 0x000fea0003c00000 */
[----:B------:R0:W1:Y:S02]  /*2a970*/  SHFL.IDX P6, R14, R13, R12, R11 ;  /* 0x0000000c0d0e7389 */ /* 0x00006400000c000b */
[----:B01----:R-:W-:Y:S01]  /*2a980*/  ENDCOLLECTIVE ;  /* 0x000000000000791b */ /* 0x003fe20003800000 */
.L_x_8668:
[----:B------:R-:W-:Y:S05]  /*2a990*/  BRA `(.L_x_8669) ;  /* 0xfffffe2000a07947 */ /* 0x000fea000383ffff */
.L_x_8315:
[----:B------:R-:W-:Y:S01]  /*2a9a0*/  BSSY B1, `(.L_x_8670) ;  /* 0x0000008000017945 */ /* 0x000fe20003800000 */
[----:B------:R-:W-:Y:S02]  /*2a9b0*/  IMAD.MOV.U32 R13, RZ, RZ, R35 ;  /* 0x000000ffff0d7224 */ /* 0x000fe400078e0023 */
[----:B------:R-:W-:Y:S02]  /*2a9c0*/  IMAD.MOV.U32 R12, RZ, RZ, 0x2 ;  /* 0x00000002ff0c7424 */ /* 0x000fe400078e00ff */
[----:B------:R-:W-:Y:S02]  /*2a9d0*/  IMAD.MOV.U32 R11, RZ, RZ, 0x181f ;  /* 0x0000181fff0b7424 */ /* 0x000fe400078e00ff */
[----:B0-----:R-:W-:-:S07]  /*2a9e0*/  IMAD.MOV.U32 R15, RZ, RZ, -0x1 ;  /* 0xffffffffff0f7424 */ /* 0x001fce00078e00ff */
[----:B----4-:R-:W-:Y:S05]  /*2a9f0*/  WARPSYNC.COLLECTIVE R15, `(.L_x_8671) ;  /* 0x000000000f087348 */ /* 0x010fea0003c00000 */
[----:B------:R0:W1:Y:S02]  /*2aa00*/  SHFL.IDX P6, R14, R13, R12, R11 ;  /* 0x0000000c0d0e7389 */ /* 0x00006400000c000b */
[----:B01--4-:R-:W-:Y:S01]  /*2aa10*/  ENDCOLLECTIVE ;  /* 0x000000000000791b */ /* 0x013fe20003800000 */
.L_x_8671:
[----:B------:R-:W-:Y:S05]  /*2aa20*/  BSYNC B1 ;  /* 0x0000000000017941 */ /* 0x000fea0003800000 */
.L_x_8670:
[----:B------:R-:W-:Y:S02]  /*2aa30*/  IMAD.MOV.U32 R13, RZ, RZ, R32 ;  /* 0x000000ffff0d7224 */ /* 0x000fe400078e0020 */
[----:B------:R-:W-:Y:S02]  /*2aa40*/  IMAD.MOV.U32 R12, RZ, RZ, 0x2 ;  /* 0x00000002ff0c7424 */ /* 0x000fe400078e00ff */
[----:B------:R-:W-:Y:S02]  /*2aa50*/  IMAD.MOV.U32 R11, RZ, RZ, 0x181f ;  /* 0x0000181fff0b7424 */ /* 0x000fe400078e00ff */
[----:B------:R-:W-:Y:S02]  /*2aa60*/  IMAD.MOV.U32 R15, RZ, RZ, -0x1 ;  /* 0xffffffffff0f7424 */ /* 0x000fe400078e00ff */
[----:B------:R-:W-:Y:S02]  /*2aa70*/  IMAD.MOV.U32 R0, RZ, RZ, R14 ;  /* 0x000000ffff007224 */ /* 0x000fe400078e000e */
[----:B------:R-:W-:-:S07]  /*2aa80*/  VIADD R10, R56, 0x40 ;  /* 0x00000040380a7836 */ /* 0x000fce0000000000 */
[----:B------:R-:W-:Y:S05]  /*2aa90*/  WARPSYNC.COLLECTIVE R15, `(.L_x_8672) ;  /* 0x000000000f087348 */ /* 0x000fea0003c00000 */
[----:B------:R0:W1:Y:S02]  /*2aaa0*/  SHFL.IDX P6, R14, R13, R12, R11 ;  /* 0x0000000c0d0e7389 */ /* 0x00006400000c000b */
[----:B01----:R-:W-:Y:S01]  /*2aab0*/  ENDCOLLECTIVE ;  /* 0x000000000000791b */ /* 0x003fe20003800000 */
.L_x_8672:
        /* <DEDUP_REMOVED lines=8> */
.L_x_8673:
[----:B------:R-:W-:-:S05]  /*2ab40*/  @!P1 IADD3 R8, P2, R8, R31, RZ ;  /* 0x0000001f08089210 */ /* 0x000fca0007f5e0ff */
[----:B------:R-:W-:Y:S02]  /*2ab50*/  @!P1 IMAD.X R9, R0, 0x1, R29, P2 ;  /* 0x0000000100099824 */ /* 0x000fe400010e061d */
[----:B------:R-:W-:Y:S02]  /*2ab60*/  IMAD.MOV.U32 R13, RZ, RZ, R34 ;  /* 0x000000ffff0d7224 */ /* 0x000fe400078e0022 */
[----:B------:R-:W-:-:S07]  /*2ab70*/  IMAD.MOV.U32 R28, RZ, RZ, R14 ;  /* 0x000000ffff1c7224 */ /* 0x000fce00078e000e */
[----:B------:R-:W-:Y:S05]  /*2ab80*/  WARPSYNC.COLLECTIVE R15, `(.L_x_8674) ;  /* 0x000000000f087348 */ /* 0x000fea0003c00000 */
[----:B------:R0:W1:Y:S02]  /*2ab90*/  SHFL.IDX P6, R14, R13, R12, R11 ;  /* 0x0000000c0d0e7389 */ /* 0x00006400000c000b */
[----:B01----:R-:W-:Y:S01]  /*2aba0*/  ENDCOLLECTIVE ;  /* 0x000000000000791b */ /* 0x003fe20003800000 */
.L_x_8674:
[----:B------:R-:W2:Y:S01]  /*2abb0*/  @!P1 LD.E.128 R8, desc[UR54][R8.64] ;  /* 0x0000003608089980 */ /* 0x000ea2000c101d00 */
[----:B------:R-:W-:-:S05]  /*2abc0*/  @!P1 IADD3 R14, P2, R14, R31, RZ ;  /* 0x0000001f0e0e9210 */ /* 0x000fca0007f5e0ff */
[----:B------:R-:W-:-:S04]  /*2abd0*/  @!P1 IMAD.X R29, R28, 0x1, R29, P2 ;  /* 0x000000011c1d9824 */ /* 0x000fc800010e061d */
[----:B------:R-:W-:-:S05]  /*2abe0*/  @!P1 IMAD.MOV.U32 R15, RZ, RZ, R29 ;  /* 0x000000ffff0f9224 */ /* 0x000fca00078e001d */
[----:B------:R0:W5:Y:S01]  /*2abf0*/  @!P1 LD.E.128 R28, desc[UR54][R14.64] ;  /* 0x000000360e1c9980 */ /* 0x000162000c101d00 */
[----:B------:R-:W-:Y:S02]  /*2ac00*/  CS2R R44, SRZ ;  /* 0x00000000002c7805 */ /* 0x000fe4000001ff00 */
[----:B------:R-:W-:Y:S01]  /*2ac10*/  CS2R R48, SRZ ;  /* 0x0000000000307805 */ /* 0x000fe2000001ff00 */
[----:B------:R-:W-:Y:S01]  /*2ac20*/  IMAD.MOV.U32 R13, RZ, RZ, R35 ;  /* 0x000000ffff0d7224 */ /* 0x000fe200078e0023 */
[----:B------:R-:W-:Y:S02]  /*2ac30*/  CS2R R40, SRZ ;  /* 0x0000000000287805 */ /* 0x000fe4000001ff00 */
[----:B------:R-:W-:Y:S01]  /*2ac40*/  CS2R R42, SRZ ;  /* 0x00000000002a7805 */ /* 0x000fe2000001ff00 */
[----:B0-----:R-:W-:Y:S02]  /*2ac50*/  IMAD.MOV.U32 R15, RZ, RZ, -0x1 ;  /* 0xffffffffff0f7424 */ /* 0x001fe400078e00ff */
[----:B--2---:R-:W-:-:S02]  /*2ac60*/  @!P1 IMAD.MOV.U32 R45, RZ, RZ, R9 ;  /* 0x000000ffff2d9224 */ /* 0x004fc400078e0009 */
[----:B------:R-:W-:Y:S02]  /*2ac70*/  @!P1 IMAD.MOV.U32 R49, RZ, RZ, R11 ;  /* 0x000000ffff319224 */ /* 0x000fe400078e000b */
[----:B------:R-:W-:Y:S02]  /*2ac80*/  IMAD.MOV.U32 R12, RZ, RZ, R45 ;  /* 0x000000ffff0c7224 */ /* 0x000fe400078e002d */
[----:B------:R-:W-:Y:S02]  /*2ac90*/  IMAD.MOV.U32 R11, RZ, RZ, 0x181f ;  /* 0x0000181fff0b7424 */ /* 0x000fe400078e00ff */
[----:B------:R-:W-:Y:S01]  /*2aca0*/  @!P1 IMAD.MOV.U32 R44, RZ, RZ, R8 ;  /* 0x000000ffff2c9224 */ /* 0x000fe200078e0008 */
[----:B------:R-:W-:Y:S01]  /*2acb0*/  PRMT R66, R12, 0x7610, R66 ;  /* 0x000076100c427816 */ /* 0x000fe20000000042 */
[----:B------:R-:W-:Y:S02]  /*2acc0*/  IMAD.MOV.U32 R12, RZ, RZ, 0x3 ;  /* 0x00000003ff0c7424 */ /* 0x000fe400078e00ff */
[----:B------:R-:W-:-:S02]  /*2acd0*/  IMAD.MOV.U32 R0, RZ, RZ, R44 ;  /* 0x000000ffff007224 */ /* 0x000fc400078e002c */
[----:B------:R-:W-:-:S07]  /*2ace0*/  @!P1 IMAD.MOV.U32 R48, RZ, RZ, R10 ;  /* 0x000000ffff309224 */ /* 0x000fce00078e000a */
[----:B-----5:R-:W-:Y:S05]  /*2acf0*/  WARPSYNC.COLLECTIVE R15, `(.L_x_8675) ;  /* 0x000000000f087348 */ /* 0x020fea0003c00000 */
[----:B------:R0:W1:Y:S02]  /*2ad00*/  SHFL.IDX P6, R14, R13, R12, R11 ;  /* 0x0000000c0d0e7389 */ /* 0x00006400000c000b */
[----:B01---5:R-:W-:Y:S01]  /*2ad10*/  ENDCOLLECTIVE ;  /* 0x000000000000791b */ /* 0x023fe20003800000 */
.L_x_8675:
[----:B------:R-:W-:Y:S01]  /*2ad20*/  IMAD.MOV.U32 R9, RZ, RZ, R49 ;  /* 0x000000ffff097224 */ /* 0x000fe200078e0031 */
[----:B------:R-:W-:Y:S01]  /*2ad30*/  PRMT R65, R0, 0x7610, R65 ;  /* 0x0000761000417816 */ /* 0x000fe20000000041 */
[----:B------:R-:W-:-:S03]  /*2ad40*/  IMAD.MOV.U32 R8, RZ, RZ, R48 ;  /* 0x000000ffff087224 */ /* 0x000fc600078e0030 */
[----:B------:R-:W-:Y:S02]  /*2ad50*/  PRMT R54, R9, 0x7610, R54 ;  /* 0x0000761009367816 */ /* 0x000fe40000000036 */
[----:B------:R-:W-:Y:S01]  /*2ad60*/  PRMT R53, R8, 0x7610, R53 ;  /* 0x0000761008357816 */ /* 0x000fe20000000035 */
[----:B------:R-:W-:Y:S02]  /*2ad70*/  @!P1 IMAD.MOV.U32 R40, RZ, RZ, R28 ;  /* 0x000000ffff289224 */ /* 0x000fe400078e001c */
        /* <DEDUP_REMOVED lines=13> */
.L_x_8676:
[----:B------:R-:W-:Y:S02]  /*2ae50*/  PRMT R74, R10, 0x7610, R74 ;  /* 0x000076100a4a7816 */ /* 0x000fe4000000004a */
[----:B------:R-:W-:Y:S01]  /*2ae60*/  CS2R R8, SRZ ;  /* 0x0000000000087805 */ /* 0x000fe2000001ff00 */
[----:B------:R-:W-:Y:S02]  /*2ae70*/  IMAD.MOV.U32 R13, RZ, RZ, R33 ;  /* 0x000000ffff0d7224 */ /* 0x000fe400078e0021 */
[----:B------:R-:W-:-:S07]  /*2ae80*/  IMAD.MOV.U32 R32, RZ, RZ, R14 ;  /* 0x000000ffff207224 */ /* 0x000fce00078e000e */
[----:B------:R-:W-:Y:S05]  /*2ae90*/  WARPSYNC.COLLECTIVE R15, `(.L_x_8677) ;  /* 0x000000000f087348 */ /* 0x000fea0003c00000 */
[----:B------:R0:W1:Y:S02]  /*2aea0*/  SHFL.IDX P6, R14, R13, R12, R11 ;  /* 0x0000000c0d0e7389 */ /* 0x00006400000c000b */
[----:B01----:R-:W-:Y:S01]  /*2aeb0*/  ENDCOLLECTIVE ;  /* 0x000000000000791b */ /* 0x003fe20003800000 */
.L_x_8677:
[----:B------:R-:W-:Y:S02]  /*2aec0*/  IMAD.MOV.U32 R13, RZ, RZ, R34 ;  /* 0x000000ffff0d7224 */ /* 0x000fe400078e0022 */
[----:B------:R-:W-:-:S07]  /*2aed0*/  IMAD.MOV.U32 R33, RZ, RZ, R14 ;  /* 0x000000ffff217224 */ /* 0x000fce00078e000e */
[----:B------:R-:W-:Y:S05]  /*2aee0*/  WARPSYNC.COLLECTIVE R15, `(.L_x_8678) ;  /* 0x000000000f087348 */ /* 0x000fea0003c00000 */
[----:B------:R0:W1:Y:S02]  /*2aef0*/  SHFL.IDX P6, R14, R13, R12, R11 ;  /* 0x0000000c0d0e7389 */ /* 0x00006400000c000b */
[----:B01----:R-:W-:Y:S01]  /*2af00*/  ENDCOLLECTIVE ;  /* 0x000000000000791b */ /* 0x003fe20003800000 */
.L_x_8678:
[----:B------:R-:W-:-:S05]  /*2af10*/  IMAD.MOV.U32 R11, RZ, RZ, R43 ;  /* 0x000000ffff0b7224 */ /* 0x000fca00078e002b */
[----:B------:R-:W-:Y:S01]  /*2af20*/  PRMT R75, R11, 0x7610, R75 ;  /* 0x000076100b4b7816 */ /* 0x000fe2000000004b */
[----:B------:R-:W-:Y:S01]  /*2af30*/  IMAD.MOV.U32 R34, RZ, RZ, R14 ;  /* 0x000000ffff227224 */ /* 0x000fe200078e000e */
[----:B------:R-:W-:Y:S06]  /*2af40*/  BRA `(.L_x_8679) ;  /* 0xfffffe20008c7947 */ /* 0x000fec000383ffff */
.L_x_8319:
[----:B0-----:R0:W1:Y:S02]  /*2af50*/  SYNCS.PHASECHK.TRANS64.TRYWAIT P4, [R18+URZ+0x28800], R29 ;  /* 0x0288001d120075a7 */ /* 0x001064000808017f */
[----:B-1----:R-:W-:Y:S05]  /*2af60*/  @!P4 NANOSLEEP.SYNCS 0x989680 ;  /* 0x009896800000c95d */ /* 0x002fea0003900000 */
[----:B------:R-:W1:Y:S02]  /*2af70*/  @!P4 SYNCS.PHASECHK.TRANS64 P4, [R18+URZ+0x28800], R29 ;  /* 0x0288001d1200c5a7 */ /* 0x000e64000808007f */
[----:B-1----:R-:W-:Y:S05]  /*2af80*/  @!P4 BRA `(.L_x_8319) ;  /* 0xfffffffc00f0c947 */ /* 0x002fea000383ffff */
[----:B------:R-:W-:Y:S05]  /*2af90*/  BRA `(.L_x_8680) ;  /* 0xfffffe2400407947 */ /* 0x000fea000383ffff */
.L_x_8329:
[----:B--2---:R2:W3:Y:S02]  /*2afa0*/  SYNCS.PHASECHK.TRANS64.TRYWAIT P1, [R90+URZ+0x28830], R3 ;  /* 0x028830035a0075a7 */ /* 0x0044e4000802017f */
[----:B---3--:R-:W-:Y:S05]  /*2afb0*/  @!P1 NANOSLEEP.SYNCS 0x989680 ;  /* 0x009896800000995d */ /* 0x008fea0003900000 */
[----:B------:R-:W3:Y:S02]  /*2afc0*/  @!P1 SYNCS.PHASECHK.TRANS64 P1, [R90+URZ+0x28830], R3 ;  /* 0x028830035a0095a7 */ /* 0x000ee4000802007f */
[----:B---3--:R-:W-:Y:S05]  /*2afd0*/  @!P1 BRA `(.L_x_8329) ;  /* 0xfffffffc00f09947 */ /* 0x008fea000383ffff */
[----:B------:R-:W-:Y:S05]  /*2afe0*/  BRA `(.L_x_8328) ;  /* 0xfffffe4000447947 */ /* 0x000fea000383ffff */
.L_x_8348:
[----:B-1----:R1:W2:Y:S02]  /*2aff0*/  SYNCS.PHASECHK.TRANS64.TRYWAIT P4, [R25+URZ+0x28830], R24 ;  /* 0x02883018190075a7 */ /* 0x0022a4000808017f */
[----:B--2---:R-:W-:Y:S05]  /*2b000*/  @!P4 NANOSLEEP.SYNCS 0x989680 ;  /* 0x009896800000c95d */ /* 0x004fea0003900000 */
[----:B------:R-:W2:Y:S02]  /*2b010*/  @!P4 SYNCS.PHASECHK.TRANS64 P4, [R25+URZ+0x28830], R24 ;  /* 0x028830181900c5a7 */ /* 0x000ea4000808007f */
[----:B--2---:R-:W-:Y:S05]  /*2b020*/  @!P4 BRA `(.L_x_8348) ;  /* 0xfffffffc00f0c947 */ /* 0x004fea000383ffff */
[----:B------:R-:W-:Y:S05]  /*2b030*/  BRA `(.L_x_8347) ;  /* 0xfffffe7c00447947 */ /* 0x000fea000383ffff */
.L_x_8352:
[----:B-1----:R1:W2:Y:S02]  /*2b040*/  SYNCS.PHASECHK.TRANS64.TRYWAIT P3, [R204+URZ+0x28850], R187 ;  /* 0x028850bbcc0075a7 */ /* 0x0022a4000806017f */
[----:B--2---:R-:W-:Y:S05]  /*2b050*/  @!P3 NANOSLEEP.SYNCS 0x989680 ;  /* 0x009896800000b95d */ /* 0x004fea0003900000 */
[----:B------:R-:W2:Y:S02]  /*2b060*/  @!P3 SYNCS.PHASECHK.TRANS64 P3, [R204+URZ+0x28850], R187 ;  /* 0x028850bbcc00b5a7 */ /* 0x000ea4000806007f */
[----:B--2---:R-:W-:Y:S05]  /*2b070*/  @!P3 BRA `(.L_x_8352) ;  /* 0xfffffffc00f0b947 */ /* 0x004fea000383ffff */
[----:B------:R-:W-:Y:S05]  /*2b080*/  BRA `(.L_x_8349) ;  /* 0xfffffe8000847947 */ /* 0x000fea000383ffff */
.L_x_8373:
[----:B-1----:R1:W2:Y:S02]  /*2b090*/  SYNCS.PHASECHK.TRANS64.TRYWAIT P2, [R25+URZ+0x28830], R24 ;  /* 0x02883018190075a7 */ /* 0x0022a4000804017f */
[----:B--2---:R-:W-:Y:S05]  /*2b0a0*/  @!P2 NANOSLEEP.SYNCS 0x989680 ;  /* 0x009896800000a95d */ /* 0x004fea0003900000 */
[----:B------:R-:W2:Y:S02]  /*2b0b0*/  @!P2 SYNCS.PHASECHK.TRANS64 P2, [R25+URZ+0x28830], R24 ;  /* 0x028830181900a5a7 */ /* 0x000ea4000804007f */
[----:B--2---:R-:W-:Y:S05]  /*2b0c0*/  @!P2 BRA `(.L_x_8373) ;  /* 0xfffffffc00f0a947 */ /* 0x004fea000383ffff */
[----:B------:R-:W-:Y:S05]  /*2b0d0*/  BRA `(.L_x_8372) ;  /* 0xfffffeb800ac7947 */ /* 0x000fea000383ffff */
.L_x_8377:
[----:B-1----:R1:W2:Y:S02]  /*2b0e0*/  SYNCS.PHASECHK.TRANS64.TRYWAIT P1, [R205+URZ+0x28850], R204 ;  /* 0x028850cccd0075a7 */ /* 0x0022a4000802017f */
[----:B--2---:R-:W-:Y:S05]  /*2b0f0*/  @!P1 NANOSLEEP.SYNCS 0x989680 ;  /* 0x009896800000995d */ /* 0x004fea0003900000 */
[----:B------:R-:W2:Y:S02]  /*2b100*/  @!P1 SYNCS.PHASECHK.TRANS64 P1, [R205+URZ+0x28850], R204 ;  /* 0x028850cccd0095a7 */ /* 0x000ea4000802007f */
[----:B--2---:R-:W-:Y:S05]  /*2b110*/  @!P1 BRA `(.L_x_8377) ;  /* 0xfffffffc00f09947 */ /* 0x004fea000383ffff */
[----:B------:R-:W-:Y:S05]  /*2b120*/  BRA `(.L_x_8374) ;  /* 0xfffffebc00f87947 */ /* 0x000fea000383ffff */
.L_x_8386:
[----:B-1----:R1:W2:Y:S02]  /*2b130*/  SYNCS.PHASECHK.TRANS64.TRYWAIT P2, [R25+URZ+0x28830], R24 ;  /* 0x02883018190075a7 */ /* 0x0022a4000804017f */
[----:B--2---:R-:W-:Y:S05]  /*2b140*/  @!P2 NANOSLEEP.SYNCS 0x989680 ;  /* 0x009896800000a95d */ /* 0x004fea0003900000 */
[----:B------:R-:W2:Y:S02]  /*2b150*/  @!P2 SYNCS.PHASECHK.TRANS64 P2, [R25+URZ+0x28830], R24 ;  /* 0x028830181900a5a7 */ /* 0x000ea4000804007f */
[----:B--2---:R-:W-:Y:S05]  /*2b160*/  @!P2 BRA `(.L_x_8386) ;  /* 0xfffffffc00f0a947 */ /* 0x004fea000383ffff */
[----:B------:R-:W-:Y:S05]  /*2b170*/  BRA `(.L_x_8385) ;  /* 0xfffffee400687947 */ /* 0x000fea000383ffff */
.L_x_8390:
[----:B-1----:R1:W2:Y:S02]  /*2b180*/  SYNCS.PHASECHK.TRANS64.TRYWAIT P1, [R205+URZ+0x28850], R204 ;  /* 0x028850cccd0075a7 */ /* 0x0022a4000802017f */
[----:B--2---:R-:W-:Y:S05]  /*2b190*/  @!P1 NANOSLEEP.SYNCS 0x989680 ;  /* 0x009896800000995d */ /* 0x004fea0003900000 */
[----:B------:R-:W2:Y:S02]  /*2b1a0*/  @!P1 SYNCS.PHASECHK.TRANS64 P1, [R205+URZ+0x28850], R204 ;  /* 0x028850cccd0095a7 */ /* 0x000ea4000802007f */
[----:B--2---:R-:W-:Y:S05]  /*2b1b0*/  @!P1 BRA `(.L_x_8390) ;  /* 0xfffffffc00f09947 */ /* 0x004fea000383ffff */
[----:B------:R-:W-:Y:S05]  /*2b1c0*/  BRA `(.L_x_8387) ;  /* 0xfffffee800b47947 */ /* 0x000fea000383ffff */
.L_x_8405:
[----:B-1----:R1:W2:Y:S02]  /*2b1d0*/  SYNCS.PHASECHK.TRANS64.TRYWAIT P1, [R11+URZ+0x28850], R0 ;  /* 0x028850000b0075a7 */ /* 0x0022a4000802017f */
[----:B--2---:R-:W-:Y:S05]  /*2b1e0*/  @!P1 NANOSLEEP.SYNCS 0x989680 ;  /* 0x009896800000995d */ /* 0x004fea0003900000 */
[----:B------:R-:W2:Y:S02]  /*2b1f0*/  @!P1 SYNCS.PHASECHK.TRANS64 P1, [R11+URZ+0x28850], R0 ;  /* 0x028850000b0095a7 */ /* 0x000ea4000802007f */
[----:B--2---:R-:W-:Y:S05]  /*2b200*/  @!P1 BRA `(.L_x_8405) ;  /* 0xfffffffc00f09947 */ /* 0x004fea000383ffff */
[----:B------:R-:W-:Y:S05]  /*2b210*/  BRA `(.L_x_8404) ;  /* 0xffffff2000107947 */ /* 0x000fea000383ffff */
.L_x_8411:
[----:B------:R-:W-:Y:S02]  /*2b220*/  IMAD.MOV.U32 R13, RZ, RZ, R8 ;  /* 0x000000ffff0d7224 */ /* 0x000fe400078e0008 */
[----:B------:R-:W-:Y:S02]  /*2b230*/  IMAD.MOV.U32 R12, RZ, RZ, RZ ;  /* 0x000000ffff0c7224 */ /* 0x000fe400078e00ff */
[----:B------:R-:W-:Y:S02]  /*2b240*/  IMAD.MOV.U32 R11, RZ, RZ, 0x181f ;  /* 0x0000181fff0b7424 */ /* 0x000fe400078e00ff */
[----:B------:R-:W-:-:S07]  /*2b250*/  IMAD.MOV.U32 R15, RZ, RZ, -0x1 ;  /* 0xffffffffff0f7424 */ /* 0x000fce00078e00ff */
[----:B-----5:R-:W-:Y:S05]  /*2b260*/  WARPSYNC.COLLECTIVE R15, `(.L_x_8681) ;  /* 0x000000000f087348 */ /* 0x020fea0003c00000 */
[----:B------:R0:W1:Y:S02]  /*2b270*/  SHFL.IDX P6, R14, R13, R12, R11 ;  /* 0x0000000c0d0e7389 */ /* 0x00006400000c000b */
[----:B01---5:R-:W-:Y:S01]  /*2b280*/  ENDCOLLECTIVE ;  /* 0x000000000000791b */ /* 0x023fe20003800000 */
.L_x_8681:
[----:B------:R-:W-:Y:S02]  /*2b290*/  IMAD.MOV.U32 R13, RZ, RZ, R0 ;  /* 0x000000ffff0d7224 */ /* 0x000fe400078e0000 */
[----:B------:R-:W-:-:S07]  /*2b2a0*/  IMAD.MOV.U32 R3, RZ, RZ, R14 ;  /* 0x000000ffff037224 */ /* 0x000fce00078e000e */
[----:B------:R-:W-:Y:S05]  /*2b2b0*/  WARPSYNC.COLLECTIVE R15, `(.L_x_8682) ;  /* 0x000000000f087348 */ /* 0x000fea0003c00000 */
[----:B------:R0:W1:Y:S02]  /*2b2c0*/  SHFL.IDX P6, R14, R13, R12, R11 ;  /* 0x0000000c0d0e7389 */ /* 0x00006400000c000b */
[----:B01----:R-:W-:Y:S01]  /*2b2d0*/  ENDCOLLECTIVE ;  /* 0x000000000000791b */ /* 0x003fe20003800000 */
.L_x_8682:
[----:B------:R-:W-:Y:S05]  /*2b2e0*/  BRA `(.L_x_8683) ;  /* 0xffffff3800f07947 */ /* 0x000fea000383ffff */
.L_x_8414:
        /* <DEDUP_REMOVED lines=8> */
.L_x_8685:
[----:B------:R-:W-:Y:S05]  /*2b370*/  BSYNC B1 ;  /* 0x0000000000017941 */ /* 0x000fea0003800000 */
.L_x_8684:
        /* <DEDUP_REMOVED lines=8> */
.L_x_8686:
[----:B------:R-:W-:Y:S05]  /*2b400*/  BRA `(.L_x_8687) ;  /* 0xffffff3800ec7947 */ /* 0x000fea000383ffff */
.L_x_8417:
        /* <DEDUP_REMOVED lines=8> */
.L_x_8689:
[----:B------:R-:W-:Y:S05]  /*2b490*/  BSYNC B1 ;  /* 0x0000000000017941 */ /* 0x000fea0003800000 */
.L_x_8688:
        /* <DEDUP_REMOVED lines=8> */
.L_x_8690:
[----:B------:R-:W-:Y:S05]  /*2b520*/  BRA `(.L_x_8691) ;  /* 0xffffff3800ec7947 */ /* 0x000fea000383ffff */
.L_x_8420:
        /* <DEDUP_REMOVED lines=8> */
.L_x_8693:
[----:B------:R-:W-:Y:S05]  /*2b5b0*/  BSYNC B1 ;  /* 0x0000000000017941 */ /* 0x000fea0003800000 */
.L_x_8692:
        /* <DEDUP_REMOVED lines=8> */
.L_x_8694:
[----:B------:R-:W-:Y:S05]  /*2b640*/  BRA `(.L_x_8695) ;  /* 0xffffff3800ec7947 */ /* 0x000fea000383ffff */
.L_x_8422:
[----:B------:R-:W-:Y:S02]  /*2b650*/  IMAD.MOV.U32 R13, RZ, RZ, R4 ;  /* 0x000000ffff0d7224 */ /* 0x000fe400078e0004 */
[----:B------:R-:W-:Y:S02]  /*2b660*/  IMAD.MOV.U32 R12, RZ, RZ, RZ ;  /* 0x000000ffff0c7224 */ /* 0x000fe400078e00ff */
[----:B------:R-:W-:Y:S02]  /*2b670*/  IMAD.MOV.U32 R11, RZ, RZ, 0x1c1f ;  /* 0x00001c1fff0b7424 */ /* 0x000fe400078e00ff */
[----:B------:R-:W-:-:S07]  /*2b680*/  IMAD.MOV.U32 R15, RZ, RZ, -0x1 ;  /* 0xffffffffff0f7424 */ /* 0x000fce00078e00ff */
[----:B------:R-:W-:Y:S05]  /*2b690*/  WARPSYNC.COLLECTIVE R15, `(.L_x_8696) ;  /* 0x000000000f087348 */ /* 0x000fea0003c00000 */
[----:B------:R0:W1:Y:S02]  /*2b6a0*/  SHFL.IDX P6, R14, R13, R12, R11 ;  /* 0x0000000c0d0e7389 */ /* 0x00006400000c000b */
[----:B01----:R-:W-:Y:S01]  /*2b6b0*/  ENDCOLLECTIVE ;  /* 0x000000000000791b */ /* 0x003fe20003800000 */
.L_x_8696:
[----:B------:R-:W-:Y:S02]  /*2b6c0*/  IMAD.MOV.U32 R13, RZ, RZ, R3 ;  /* 0x000000ffff0d7224 */ /* 0x000fe400078e0003 */
[----:B------:R-:W-:-:S07]  /*2b6d0*/  IMAD.MOV.U32 R0, RZ, RZ, R14 ;  /* 0x000000ffff007224 */ /* 0x000fce00078e000e */
[----:B------:R-:W-:Y:S05]  /*2b6e0*/  WARPSYNC.COLLECTIVE R15, `(.L_x_8697) ;  /* 0x000000000f087348 */ /* 0x000fea0003c00000 */
[----:B------:R0:W1:Y:S02]  /*2b6f0*/  SHFL.IDX P6, R14, R13, R12, R11 ;  /* 0x0000000c0d0e7389 */ /* 0x00006400000c000b */
[----:B01----:R-:W-:Y:S01]  /*2b700*/  ENDCOLLECTIVE ;  /* 0x000000000000791b */ /* 0x003fe20003800000 */
.L_x_8697:
[----:B------:R-:W-:Y:S05]  /*2b710*/  BRA `(.L_x_8698) ;  /* 0xffffff3c00ec7947 */ /* 0x000fea000383ffff */
.L_x_8425:
[----:B------:R-:W-:Y:S01]  /*2b720*/  BSSY B1, `(.L_x_8699) ;  /* 0x0000008000017945 */ /* 0x000fe20003800000 */
[----:B--2---:R-:W-:Y:S02]  /*2b730*/  IMAD.MOV.U32 R13, RZ, RZ, R4 ;  /* 0x000000ffff0d7224 */ /* 0x004fe400078e0004 */
[----:B------:R-:W-:Y:S02]  /*2b740*/  IMAD.MOV.U32 R12, RZ, RZ, 0x1 ;  /* 0x00000001ff0c7424 */ /* 0x000fe400078e00ff */
[----:B------:R-:W-:Y:S02]  /*2b750*/  IMAD.MOV.U32 R11, RZ, RZ, 0x1c1f ;  /* 0x00001c1fff0b7424 */ /* 0x000fe400078e00ff */
[----:B------:R-:W-:-:S07]  /*2b760*/  IMAD.MOV.U32 R15, RZ, RZ, -0x1 ;  /* 0xffffffffff0f7424 */ /* 0x000fce00078e00ff */
[----:B01----:R-:W-:Y:S05]  /*2b770*/  WARPSYNC.COLLECTIVE R15, `(.L_x_8700) ;  /* 0x000000000f087348 */ /* 0x003fea0003c00000 */
[----:B------:R2:W3:Y:S02]  /*2b780*/  SHFL.IDX P6, R14, R13, R12, R11 ;  /* 0x0000000c0d0e7389 */ /* 0x0004e400000c000b */
[----:B0123--:R-:W-:Y:S01]  /*2b790*/  ENDCOLLECTIVE ;  /* 0x000000000000791b */ /* 0x00ffe20003800000 */
.L_x_8700:
[----:B------:R-:W-:Y:S05]  /*2b7a0*/  BSYNC B1 ;  /* 0x0000000000017941 */ /* 0x000fea0003800000 */
.L_x_8699:
        /* <DEDUP_REMOVED lines=8> */
.L_x_8701:
[----:B------:R-:W-:Y:S05]  /*2b830*/  BRA `(.L_x_8702) ;  /* 0xffffff4000ec7947 */ /* 0x000fea000383ffff */
.L_x_8429:
[----:B------:R-:W-:Y:S02]  /*2b840*/  IMAD.MOV.U32 R13, RZ, RZ, R4 ;  /* 0x000000ffff0d7224 */ /* 0x000fe400078e0004 */
[----:B------:R-:W-:Y:S02]  /*2b850*/  IMAD.MOV.U32 R12, RZ, RZ, RZ ;  /* 0x000000ffff0c7224 */ /* 0x000fe400078e00ff */
[----:B------:R-:W-:Y:S02]  /*2b860*/  IMAD.MOV.U32 R11, RZ, RZ, 0x181f ;  /* 0x0000181fff0b7424 */ /* 0x000fe400078e00ff */
[----:B------:R-:W-:-:S07]  /*2b870*/  IMAD.MOV.U32 R15, RZ, RZ, -0x1 ;  /* 0xffffffffff0f7424 */ /* 0x000fce00078e00ff */
[----:B0--3--:R-:W-:Y:S05]  /*2b880*/  WARPSYNC.COLLECTIVE R15, `(.L_x_8703) ;  /* 0x000000000f087348 */ /* 0x009fea0003c00000 */
[----:B------:R1:W2:Y:S02]  /*2b890*/  SHFL.IDX P6, R14, R13, R12, R11 ;  /* 0x0000000c0d0e7389 */ /* 0x0002a400000c000b */
[----:B0123--:R-:W-:Y:S01]  /*2b8a0*/  ENDCOLLECTIVE ;  /* 0x000000000000791b */ /* 0x00ffe20003800000 */
.L_x_8703:
[----:B------:R-:W-:Y:S02]  /*2b8b0*/  IMAD.MOV.U32 R13, RZ, RZ, R0 ;  /* 0x000000ffff0d7224 */ /* 0x000fe400078e0000 */
[----:B------:R-:W-:-:S07]  /*2b8c0*/  IMAD.MOV.U32 R3, RZ, RZ, R14 ;  /* 0x000000ffff037224 */ /* 0x000fce00078e000e */
[----:B------:R-:W-:Y:S05]  /*2b8d0*/  WARPSYNC.COLLECTIVE R15, `(.L_x_8704) ;  /* 0x000000000f087348 */ /* 0x000fea0003c00000 */
[----:B------:R0:W1:Y:S02]  /*2b8e0*/  SHFL.IDX P6, R14, R13, R12, R11 ;  /* 0x0000000c0d0e7389 */ /* 0x00006400000c000b */
[----:B01----:R-:W-:Y:S01]  /*2b8f0*/  ENDCOLLECTIVE ;  /* 0x000000000000791b */ /* 0x003fe20003800000 */
.L_x_8704:
[----:B------:R-:W-:Y:S05]  /*2b900*/  BRA `(.L_x_8705) ;  /* 0xffffff4c00e87947 */ /* 0x000fea000383ffff */
.L_x_8432:
        /* <DEDUP_REMOVED lines=8> */
.L_x_8707:
[----:B------:R-:W-:Y:S05]  /*2b990*/  BSYNC B1 ;  /* 0x0000000000017941 */ /* 0x000fea0003800000 */
.L_x_8706:
        /* <DEDUP_REMOVED lines=8> */
.L_x_8708:
[----:B------:R-:W-:Y:S05]  /*2ba20*/  BRA `(.L_x_8709) ;  /* 0xffffff4c00e87947 */ /* 0x000fea000383ffff */
.L_x_8435:
        /* <DEDUP_REMOVED lines=8> */
.L_x_8711:
[----:B------:R-:W-:Y:S05]  /*2bab0*/  BSYNC B1 ;  /* 0x0000000000017941 */ /* 0x000fea0003800000 */
.L_x_8710:
        /* <DEDUP_REMOVED lines=8> */
.L_x_8712:
[----:B------:R-:W-:Y:S05]  /*2bb40*/  BRA `(.L_x_8713) ;  /* 0xffffff4c00e87947 */ /* 0x000fea000383ffff */
.L_x_8438:
        /* <DEDUP_REMOVED lines=8> */
.L_x_8715:
[----:B------:R-:W-:Y:S05]  /*2bbd0*/  BSYNC B1 ;  /* 0x0000000000017941 */ /* 0x000fea0003800000 */
.L_x_8714:
        /* <DEDUP_REMOVED lines=8> */
.L_x_8716:
[----:B------:R-:W-:Y:S05]  /*2bc60*/  BRA `(.L_x_8717) ;  /* 0xffffff4c00e87947 */ /* 0x000fea000383ffff */
.L_x_8465:
        /* <DEDUP_REMOVED lines=11> */
.L_x_8719:
[----:B------:R-:W-:Y:S05]  /*2bd20*/  BSYNC B1 ;  /* 0x0000000000017941 */ /* 0x000fea0003800000 */
.L_x_8718:
[----:B------:R-:W-:Y:S05]  /*2bd30*/  BRA `(.L_x_8720) ;  /* 0xffffff6c00887947 */ /* 0x000fea000383ffff */
.L_x_8467:
[----:B------:R-:W-:Y:S01]  /*2bd40*/  BSSY B1, `(.L_x_8721) ;  /* 0x0000006000017945 */ /* 0x000fe20003800000 */
[----:B------:R-:W-:-:S07]  /*2bd50*/  IMAD.MOV.U32 R15, RZ, RZ, -0x1 ;  /* 0xffffffffff0f7424 */ /* 0x000fce00078e00ff */
[----:B0-----:R-:W-:Y:S05]  /*2bd60*/  WARPSYNC.COLLECTIVE R15, `(.L_x_8722) ;  /* 0x000000000f0c7348 */ /* 0x001fea0003c00000 */
[----:B------:R-:W-:Y:S02]  /*2bd70*/  ELECT P6, UR62, PT ;  /* 0x00000000003e782f */ /* 0x000fe400038c0000 */
[----:B------:R-:W-:Y:S01]  /*2bd80*/  MOV R14, UR62 ;  /* 0x0000003e000e7c02 */ /* 0x000fe20008000f00 */
[----:B0-----:R-:W-:Y:S10]  /*2bd90*/  ENDCOLLECTIVE ;  /* 0x000000000000791b */ /* 0x001ff40003800000 */
.L_x_8722:
[----:B------:R-:W-:Y:S05]  /*2bda0*/  BSYNC B1 ;  /* 0x0000000000017941 */ /* 0x000fea0003800000 */
.L_x_8721:
[----:B------:R-:W-:Y:S05]  /*2bdb0*/  BRA `(.L_x_8466) ;  /* 0xffffff6c00807947 */ /* 0x000fea000383ffff */
.L_x_8469:
[----:B0-----:R0:W1:Y:S02]  /*2bdc0*/  SYNCS.PHASECHK.TRANS64.TRYWAIT P0, [R22+URZ+0x28820], R3 ;  /* 0x02882003160075a7 */ /* 0x001064000800017f */
[----:B-1----:R-:W-:Y:S05]  /*2bdd0*/  @!P0 NANOSLEEP.SYNCS 0x989680 ;  /* 0x009896800000895d */ /* 0x002fea0003900000 */
[----:B------:R-:W1:Y:S02]  /*2bde0*/  @!P0 SYNCS.PHASECHK.TRANS64 P0, [R22+URZ+0x28820], R3 ;  /* 0x02882003160085a7 */ /* 0x000e64000800007f */
[----:B-1----:R-:W-:Y:S05]  /*2bdf0*/  @!P0 BRA `(.L_x_8469) ;  /* 0xfffffffc00f08947 */ /* 0x002fea000383ffff */
[----:B------:R-:W-:Y:S05]  /*2be00*/  BRA `(.L_x_8723) ;  /* 0xffffff6c00907947 */ /* 0x000fea000383ffff */
.L_x_8473:
[----:B0-----:R0:W1:Y:S02]  /*2be10*/  SYNCS.PHASECHK.TRANS64.TRYWAIT P0, [R3+URZ+0x288a0], R7 ;  /* 0x0288a007030075a7 */ /* 0x001064000800017f */
[----:B-1----:R-:W-:Y:S05]  /*2be20*/  @!P0 NANOSLEEP.SYNCS 0x989680 ;  /* 0x009896800000895d */ /* 0x002fea0003900000 */
[----:B------:R-:W1:Y:S02]  /*2be30*/  @!P0 SYNCS.PHASECHK.TRANS64 P0, [R3+URZ+0x288a0], R7 ;  /* 0x0288a007030085a7 */ /* 0x000e64000800007f */
[----:B-1----:R-:W-:Y:S05]  /*2be40*/  @!P0 BRA `(.L_x_8473) ;  /* 0xfffffffc00f08947 */ /* 0x002fea000383ffff */
[----:B------:R-:W-:Y:S05]  /*2be50*/  BRA `(.L_x_8724) ;  /* 0xffffff6c00a87947 */ /* 0x000fea000383ffff */
.L_x_8479:
[----:B-1----:R1:W2:Y:S02]  /*2be60*/  SYNCS.PHASECHK.TRANS64.TRYWAIT P0, [R3+URZ+0x288c0], R7 ;  /* 0x0288c007030075a7 */ /* 0x0022a4000800017f */
[----:B--2---:R-:W-:Y:S05]  /*2be70*/  @!P0 NANOSLEEP.SYNCS 0x989680 ;  /* 0x009896800000895d */ /* 0x004fea0003900000 */
[----:B------:R-:W2:Y:S02]  /*2be80*/  @!P0 SYNCS.PHASECHK.TRANS64 P0, [R3+URZ+0x288c0], R7 ;  /* 0x0288c007030085a7 */ /* 0x000ea4000800007f */
[----:B--2---:R-:W-:Y:S05]  /*2be90*/  @!P0 BRA `(.L_x_8479) ;  /* 0xfffffffc00f08947 */ /* 0x004fea000383ffff */
[----:B------:R-:W-:Y:S05]  /*2bea0*/  BRA `(.L_x_8725) ;  /* 0xffffff7000687947 */ /* 0x000fea000383ffff */
.L_x_8487:
[----:B0-----:R0:W1:Y:S02]  /*2beb0*/  SYNCS.PHASECHK.TRANS64.TRYWAIT P1, [R11+URZ+0x288a0], R2 ;  /* 0x0288a0020b0075a7 */ /* 0x001064000802017f */
[----:B-1----:R-:W-:Y:S05]  /*2bec0*/  @!P1 NANOSLEEP.SYNCS 0x989680 ;  /* 0x009896800000995d */ /* 0x002fea0003900000 */
[----:B------:R-:W1:Y:S02]  /*2bed0*/  @!P1 SYNCS.PHASECHK.TRANS64 P1, [R11+URZ+0x288a0], R2 ;  /* 0x0288a0020b0095a7 */ /* 0x000e64000802007f */
[----:B-1----:R-:W-:Y:S05]  /*2bee0*/  @!P1 BRA `(.L_x_8487) ;  /* 0xfffffffc00f09947 */ /* 0x002fea000383ffff */
[----:B------:R-:W-:Y:S05]  /*2bef0*/  BRA `(.L_x_8726) ;  /* 0xffffff7400647947 */ /* 0x000fea000383ffff */
.L_x_8493:
[----:B-1----:R1:W2:Y:S02]  /*2bf00*/  SYNCS.PHASECHK.TRANS64.TRYWAIT P1, [R11+URZ+0x288c0], R2 ;  /* 0x0288c0020b0075a7 */ /* 0x0022a4000802017f */
[----:B--2---:R-:W-:Y:S05]  /*2bf10*/  @!P1 NANOSLEEP.SYNCS 0x989680 ;  /* 0x009896800000995d */ /* 0x004fea0003900000 */
[----:B------:R-:W2:Y:S02]  /*2bf20*/  @!P1 SYNCS.PHASECHK.TRANS64 P1, [R11+URZ+0x288c0], R2 ;  /* 0x0288c0020b0095a7 */ /* 0x000ea4000802007f */
[----:B--2---:R-:W-:Y:S05]  /*2bf30*/  @!P1 BRA `(.L_x_8493) ;  /* 0xfffffffc00f09947 */ /* 0x004fea000383ffff */
[----:B------:R-:W-:Y:S05]  /*2bf40*/  BRA `(.L_x_8727) ;  /* 0xffffff78001c7947 */ /* 0x000fea000383ffff */
.L_x_8517:
        /* <DEDUP_REMOVED lines=11> */
.L_x_8729:
[----:B------:R-:W-:Y:S05]  /*2c000*/  BSYNC B0 ;  /* 0x0000000000007941 */ /* 0x000fea0003800000 */
.L_x_8728:
[----:B------:R-:W-:Y:S05]  /*2c010*/  BRA `(.L_x_8730) ;  /* 0xffffff8800707947 */ /* 0x000fea000383ffff */
.L_x_8520:
[----:B0-----:R0:W1:Y:S02]  /*2c020*/  SYNCS.PHASECHK.TRANS64.TRYWAIT P0, [R7+URZ+0x28840], R2 ;  /* 0x02884002070075a7 */ /* 0x001064000800017f */
[----:B-1----:R-:W-:Y:S05]  /*2c030*/  @!P0 NANOSLEEP.SYNCS 0x989680 ;  /* 0x009896800000895d */ /* 0x002fea0003900000 */
[----:B------:R-:W1:Y:S02]  /*2c040*/  @!P0 SYNCS.PHASECHK.TRANS64 P0, [R7+URZ+0x28840], R2 ;  /* 0x02884002070085a7 */ /* 0x000e64000800007f */
[----:B-1----:R-:W-:Y:S05]  /*2c050*/  @!P0 BRA `(.L_x_8520) ;  /* 0xfffffffc00f08947 */ /* 0x002fea000383ffff */
[----:B------:R-:W-:Y:S05]  /*2c060*/  BRA `(.L_x_8731) ;  /* 0xffffff8800c07947 */ /* 0x000fea000383ffff */
.L_x_8521:
        /* <DEDUP_REMOVED lines=8> */
.L_x_8733:
[----:B------:R-:W-:Y:S05]  /*2c0f0*/  BSYNC B0 ;  /* 0x0000000000007941 */ /* 0x000fea0003800000 */
.L_x_8732:
        /* <DEDUP_REMOVED lines=9> */
.L_x_8734:
[----:B------:R-:W-:Y:S02]  /*2c190*/  IMAD.MOV.U32 R13, RZ, RZ, R0 ;  /* 0x000000ffff0d7224 */ /* 0x000fe400078e0000 */
[----:B------:R-:W-:Y:S02]  /*2c1a0*/  IMAD.MOV.U32 R12, RZ, RZ, 0x1 ;  /* 0x00000001ff0c7424 */ /* 0x000fe400078e00ff */
[----:B------:R-:W-:-:S07]  /*2c1b0*/  IMAD.MOV.U32 R3, RZ, RZ, R14 ;  /* 0x000000ffff037224 */ /* 0x000fce00078e000e */
[----:B------:R-:W-:Y:S05]  /*2c1c0*/  WARPSYNC.COLLECTIVE R15, `(.L_x_8735) ;  /* 0x000000000f087348 */ /* 0x000fea0003c00000 */
[----:B------:R0:W1:Y:S02]  /*2c1d0*/  SHFL.IDX P6, R14, R13, R12, R11 ;  /* 0x0000000c0d0e7389 */ /* 0x00006400000c000b */
[----:B01----:R-:W-:Y:S01]  /*2c1e0*/  ENDCOLLECTIVE ;  /* 0x000000000000791b */ /* 0x003fe20003800000 */
.L_x_8735:
        /* <DEDUP_REMOVED lines=16> */
.L_x_8736:
[----:B------:R-:W-:Y:S02]  /*2c2f0*/  @P0 IMAD R8, R5, 0x2, R22 ;  /* 0x0000000205080824 */ /* 0x000fe400078e0216 */
[----:B------:R-:W-:Y:S02]  /*2c300*/  IMAD.MOV.U32 R13, RZ, RZ, R0 ;  /* 0x000000ffff0d7224 */ /* 0x000fe400078e0000 */
[----:B------:R-:W-:Y:S02]  /*2c310*/  IMAD.MOV.U32 R12, RZ, RZ, 0x2 ;  /* 0x00000002ff0c7424 */ /* 0x000fe400078e00ff */
[----:B------:R-:W-:-:S07]  /*2c320*/  IMAD.MOV.U32 R3, RZ, RZ, R14 ;  /* 0x000000ffff037224 */ /* 0x000fce00078e000e */
[----:B------:R-:W-:Y:S05]  /*2c330*/  WARPSYNC.COLLECTIVE R15, `(.L_x_8737) ;  /* 0x000000000f087348 */ /* 0x000fea0003c00000 */
[----:B------:R0:W1:Y:S02]  /*2c340*/  SHFL.IDX P6, R14, R13, R12, R11 ;  /* 0x0000000c0d0e7389 */ /* 0x00006400000c000b */
[----:B01----:R-:W-:Y:S01]  /*2c350*/  ENDCOLLECTIVE ;  /* 0x000000000000791b */ /* 0x003fe20003800000 */
.L_x_8737:
        /* <DEDUP_REMOVED lines=16> */
.L_x_8738:
[----:B------:R-:W-:Y:S02]  /*2c460*/  @P0 IMAD R8, R5, 0x2, R22 ;  /* 0x0000000205080824 */ /* 0x000fe400078e0216 */
[----:B------:R-:W-:Y:S02]  /*2c470*/  IMAD.MOV.U32 R13, RZ, RZ, R0 ;  /* 0x000000ffff0d7224 */ /* 0x000fe400078e0000 */
[----:B------:R-:W-:Y:S02]  /*2c480*/  IMAD.MOV.U32 R12, RZ, RZ, 0x3 ;  /* 0x00000003ff0c7424 */ /* 0x000fe400078e00ff */
[----:B------:R-:W-:-:S07]  /*2c490*/  IMAD.MOV.U32 R3, RZ, RZ, R14 ;  /* 0x000000ffff037224 */ /* 0x000fce00078e000e */
[----:B------:R-:W-:Y:S05]  /*2c4a0*/  WARPSYNC.COLLECTIVE R15, `(.L_x_8739) ;  /* 0x000000000f087348 */ /* 0x000fea0003c00000 */
[----:B------:R0:W1:Y:S02]  /*2c4b0*/  SHFL.IDX P6, R14, R13, R12, R11 ;  /* 0x0000000c0d0e7389 */ /* 0x00006400000c000b */
[----:B01----:R-:W-:Y:S01]  /*2c4c0*/  ENDCOLLECTIVE ;  /* 0x000000000000791b */ /* 0x003fe20003800000 */
.L_x_8739:
        /* <DEDUP_REMOVED lines=16> */
.L_x_8740:
[----:B------:R-:W-:Y:S02]  /*2c5d0*/  @P0 IMAD R8, R5, 0x2, R22 ;  /* 0x0000000205080824 */ /* 0x000fe400078e0216 */
[----:B------:R-:W-:Y:S02]  /*2c5e0*/  IMAD.MOV.U32 R13, RZ, RZ, R0 ;  /* 0x000000ffff0d7224 */ /* 0x000fe400078e0000 */
[----:B------:R-:W-:Y:S02]  /*2c5f0*/  IMAD.MOV.U32 R12, RZ, RZ, 0x4 ;  /* 0x00000004ff0c7424 */ /* 0x000fe400078e00ff */
[----:B------:R-:W-:-:S07]  /*2c600*/  IMAD.MOV.U32 R3, RZ, RZ, R14 ;  /* 0x000000ffff037224 */ /* 0x000fce00078e000e */
[----:B------:R-:W-:Y:S05]  /*2c610*/  WARPSYNC.COLLECTIVE R15, `(.L_x_8741) ;  /* 0x000000000f087348 */ /* 0x000fea0003c00000 */
[----:B------:R0:W1:Y:S02]  /*2c620*/  SHFL.IDX P6, R14, R13, R12, R11 ;  /* 0x0000000c0d0e7389 */ /* 0x00006400000c000b */
[----:B01----:R-:W-:Y:S01]  /*2c630*/  ENDCOLLECTIVE ;  /* 0x000000000000791b */ /* 0x003fe20003800000 */
.L_x_8741:
        /* <DEDUP_REMOVED lines=16> */
.L_x_8742:
[----:B------:R-:W-:Y:S02]  /*2c740*/  @P0 IMAD R8, R5, 0x2, R22 ;  /* 0x0000000205080824 */ /* 0x000fe400078e0216 */
[----:B------:R-:W-:Y:S02]  /*2c750*/  IMAD.MOV.U32 R13, RZ, RZ, R0 ;  /* 0x000000ffff0d7224 */ /* 0x000fe400078e0000 */
[----:B------:R-:W-:Y:S02]  /*2c760*/  IMAD.MOV.U32 R12, RZ, RZ, 0x5 ;  /* 0x00000005ff0c7424 */ /* 0x000fe400078e00ff */
[----:B------:R-:W-:-:S07]  /*2c770*/  IMAD.MOV.U32 R3, RZ, RZ, R14 ;  /* 0x000000ffff037224 */ /* 0x000fce00078e000e */
[----:B------:R-:W-:Y:S05]  /*2c780*/  WARPSYNC.COLLECTIVE R15, `(.L_x_8743) ;  /* 0x000000000f087348 */ /* 0x000fea0003c00000 */
[----:B------:R0:W1:Y:S02]  /*2c790*/  SHFL.IDX P6, R14, R13, R12, R11 ;  /* 0x0000000c0d0e7389 */ /* 0x00006400000c000b */
[----:B01----:R-:W-:Y:S01]  /*2c7a0*/  ENDCOLLECTIVE ;  /* 0x000000000000791b */ /* 0x003fe20003800000 */
.L_x_8743:
        /* <DEDUP_REMOVED lines=16> */
.L_x_8744:
[----:B------:R-:W-:Y:S02]  /*2c8b0*/  @P0 IMAD R8, R5, 0x2, R22 ;  /* 0x0000000205080824 */ /* 0x000fe400078e0216 */
[----:B------:R-:W-:Y:S02]  /*2c8c0*/  IMAD.MOV.U32 R13, RZ, RZ, R0 ;  /* 0x000000ffff0d7224 */ /* 0x000fe400078e0000 */
[----:B------:R-:W-:Y:S02]  /*2c8d0*/  IMAD.MOV.U32 R12, RZ, RZ, 0x6 ;  /* 0x00000006ff0c7424 */ /* 0x000fe400078e00ff */
[----:B------:R-:W-:-:S07]  /*2c8e0*/  IMAD.MOV.U32 R3, RZ, RZ, R14 ;  /* 0x000000ffff037224 */ /* 0x000fce00078e000e */
[----:B------:R-:W-:Y:S05]  /*2c8f0*/  WARPSYNC.COLLECTIVE R15, `(.L_x_8745) ;  /* 0x000000000f087348 */ /* 0x000fea0003c00000 */
[----:B------:R0:W1:Y:S02]  /*2c900*/  SHFL.IDX P6, R14, R13, R12, R11 ;  /* 0x0000000c0d0e7389 */ /* 0x00006400000c000b */
[----:B01----:R-:W-:Y:S01]  /*2c910*/  ENDCOLLECTIVE ;  /* 0x000000000000791b */ /* 0x003fe20003800000 */
.L_x_8745:
        /* <DEDUP_REMOVED lines=16> */
.L_x_8746:
[----:B------:R-:W-:Y:S02]  /*2ca20*/  @P0 IMAD R8, R5, 0x2, R22 ;  /* 0x0000000205080824 */ /* 0x000fe400078e0216 */
[----:B------:R-:W-:Y:S02]  /*2ca30*/  IMAD.MOV.U32 R13, RZ, RZ, R0 ;  /* 0x000000ffff0d7224 */ /* 0x000fe400078e0000 */
[----:B------:R-:W-:Y:S02]  /*2ca40*/  IMAD.MOV.U32 R12, RZ, RZ, 0x7 ;  /* 0x00000007ff0c7424 */ /* 0x000fe400078e00ff */
[----:B------:R-:W-:-:S07]  /*2ca50*/  IMAD.MOV.U32 R3, RZ, RZ, R14 ;  /* 0x000000ffff037224 */ /* 0x000fce00078e000e */
[----:B------:R-:W-:Y:S05]  /*2ca60*/  WARPSYNC.COLLECTIVE R15, `(.L_x_8747) ;  /* 0x000000000f087348 */ /* 0x000fea0003c00000 */
[----:B------:R0:W1:Y:S02]  /*2ca70*/  SHFL.IDX P6, R14, R13, R12, R11 ;  /* 0x0000000c0d0e7389 */ /* 0x00006400000c000b */
[----:B01----:R-:W-:Y:S01]  /*2ca80*/  ENDCOLLECTIVE ;  /* 0x000000000000791b */ /* 0x003fe20003800000 */
.L_x_8747:
        /* <DEDUP_REMOVED lines=10> */
.L_x_8748:
[----:B------:R-:W-:Y:S01]  /*2cb30*/  @!PT LDS RZ, [RZ] ;  /* 0x00000000fffff984 */ /* 0x000fe20000000800 */
[----:B------:R-:W-:Y:S01]  /*2cb40*/  @!PT LDS RZ, [RZ] ;  /* 0x00000000fffff984 */ /* 0x000fe20000000800 */
[----:B------:R-:W-:Y:S01]  /*2cb50*/  @!PT LDS RZ, [RZ] ;  /* 0x00000000fffff984 */ /* 0x000fe20000000800 */
[----:B------:R-:W-:Y:S04]  /*2cb60*/  @P0 LDGSTS.E.BYPASS.LTC128B.128 [R8+0x1b400], desc[UR54][R2.64], !P3 ;  /* 0x1b40000002080fae */ /* 0x000fe8000d901d76 */
[----:B------:R0:W-:Y:S02]  /*2cb70*/  @P0 LDGSTS.E.BYPASS.LTC128B.128 [R8+0x1f400], desc[UR54][R2.64+0x80], !P2 ;  /* 0x1f40008002080fae */ /* 0x0001e4000d101d76 */
[----:B0-----:R-:W-:Y:S01]  /*2cb80*/  IMAD.MOV.U32 R2, RZ, RZ, R14 ;  /* 0x000000ffff027224 */ /* 0x001fe200078e000e */
[----:B------:R-:W-:Y:S06]  /*2cb90*/  BRA `(.L_x_8749) ;  /* 0xffffff84009c7947 */ /* 0x000fec000383ffff */
.L_x_8526:
        /* <DEDUP_REMOVED lines=9> */
.L_x_8750:
[C---:B------:R-:W-:Y:S01]  /*2cc30*/  VIADD R6, R27.reuse, 0x10 ;  /* 0x000000101b067836 */ /* 0x040fe20000000000 */
[----:B------:R-:W-:Y:S01]  /*2cc40*/  ISETP.GE.AND P3, PT, R27, R33, PT ;  /* 0x000000211b00720c */ /* 0x000fe20003f66270 */
[----:B------:R-:W-:Y:S02]  /*2cc50*/  IMAD.MOV.U32 R13, RZ, RZ, R0 ;  /* 0x000000ffff0d7224 */ /* 0x000fe400078e0000 */
[----:B------:R-:W-:-:S10]  /*2cc60*/  IMAD.MOV.U32 R2, RZ, RZ, R14 ;  /* 0x000000ffff027224 */ /* 0x000fd400078e000e */
[----:B------:R-:W-:Y:S05]  /*2cc70*/  WARPSYNC.COLLECTIVE R15, `(.L_x_8751) ;  /* 0x000000000f087348 */ /* 0x000fea0003c00000 */
[----:B------:R0:W1:Y:S02]  /*2cc80*/  SHFL.IDX P6, R14, R13, R12, R11 ;  /* 0x0000000c0d0e7389 */ /* 0x00006400000c000b */
[----:B01----:R-:W-:Y:S01]  /*2cc90*/  ENDCOLLECTIVE ;  /* 0x000000000000791b */ /* 0x003fe20003800000 */
.L_x_8751:
        /* <DEDUP_REMOVED lines=8> */
.L_x_8752:
        /* <DEDUP_REMOVED lines=12> */
.L_x_8753:
        /* <DEDUP_REMOVED lines=8> */
.L_x_8754:
        /* <DEDUP_REMOVED lines=13> */
.L_x_8755:
        /* <DEDUP_REMOVED lines=8> */
.L_x_8756:
        /* <DEDUP_REMOVED lines=13> */
.L_x_8757:
        /* <DEDUP_REMOVED lines=8> */
.L_x_8758:
        /* <DEDUP_REMOVED lines=13> */
.L_x_8759:
        /* <DEDUP_REMOVED lines=8> */
.L_x_8760:
        /* <DEDUP_REMOVED lines=13> */
.L_x_8761:
        /* <DEDUP_REMOVED lines=8> */
.L_x_8762:
        /* <DEDUP_REMOVED lines=12> */
.L_x_8763:
        /* <DEDUP_REMOVED lines=8> */
.L_x_8764:
        /* <DEDUP_REMOVED lines=11> */
.L_x_8765:
[----:B------:R-:W-:Y:S05]  /*2d590*/  BRA `(.L_x_8766) ;  /* 0xffffff8800107947 */ /* 0x000fea000383ffff */
.L_x_8531:
[----:B0-----:R0:W1:Y:S02]  /*2d5a0*/  SYNCS.PHASECHK.TRANS64.TRYWAIT P0, [R22+URZ+0x28820], R3 ;  /* 0x02882003160075a7 */ /* 0x001064000800017f */
[----:B-1----:R-:W-:Y:S05]  /*2d5b0*/  @!P0 NANOSLEEP.SYNCS 0x989680 ;  /* 0x009896800000895d */ /* 0x002fea0003900000 */
[----:B------:R-:W1:Y:S02]  /*2d5c0*/  @!P0 SYNCS.PHASECHK.TRANS64 P0, [R22+URZ+0x28820], R3 ;  /* 0x02882003160085a7 */ /* 0x000e64000800007f */
[----:B-1----:R-:W-:Y:S05]  /*2d5d0*/  @!P0 BRA `(.L_x_8531) ;  /* 0xfffffffc00f08947 */ /* 0x002fea000383ffff */
[----:B------:R-:W-:Y:S05]  /*2d5e0*/  BRA `(.L_x_8767) ;  /* 0xffffff8800887947 */ /* 0x000fea000383ffff */
.L_x_8536:
[----:B0-----:R0:W1:Y:S02]  /*2d5f0*/  SYNCS.PHASECHK.TRANS64.TRYWAIT P0, [R6+URZ+0x28840], R3 ;  /* 0x02884003060075a7 */ /* 0x001064000800017f */
[----:B-1----:R-:W-:Y:S05]  /*2d600*/  @!P0 NANOSLEEP.SYNCS 0x989680 ;  /* 0x009896800000895d */ /* 0x002fea0003900000 */
[----:B------:R-:W1:Y:S02]  /*2d610*/  @!P0 SYNCS.PHASECHK.TRANS64 P0, [R6+URZ+0x28840], R3 ;  /* 0x02884003060085a7 */ /* 0x000e64000800007f */
[----:B-1----:R-:W-:Y:S05]  /*2d620*/  @!P0 BRA `(.L_x_8536) ;  /* 0xfffffffc00f08947 */ /* 0x002fea000383ffff */
[----:B------:R-:W-:Y:S05]  /*2d630*/  BRA `(.L_x_8768) ;  /* 0xffffff8c00507947 */ /* 0x000fea000383ffff */
.L_x_8537:
        /* <DEDUP_REMOVED lines=8> */
.L_x_8770:
[----:B------:R-:W-:Y:S05]  /*2d6c0*/  BSYNC B1 ;  /* 0x0000000000017941 */ /* 0x000fea0003800000 */
.L_x_8769:
        /* <DEDUP_REMOVED lines=9> */
.L_x_8771:
[----:B------:R-:W-:Y:S02]  /*2d760*/  IMAD R8, R8, 0x2, R22 ;  /* 0x0000000208087824 */ /* 0x000fe400078e0216 */
[----:B------:R-:W-:Y:S02]  /*2d770*/  IMAD.MOV.U32 R13, RZ, RZ, R9 ;  /* 0x000000ffff0d7224 */ /* 0x000fe400078e0009 */
[----:B------:R-:W-:Y:S02]  /*2d780*/  IMAD.MOV.U32 R12, RZ, RZ, 0x1 ;  /* 0x00000001ff0c7424 */ /* 0x000fe400078e00ff */
[----:B------:R-:W-:-:S07]  /*2d790*/  IMAD.MOV.U32 R2, RZ, RZ, R14 ;  /* 0x000000ffff027224 */ /* 0x000fce00078e000e */
[----:B------:R-:W-:Y:S05]  /*2d7a0*/  WARPSYNC.COLLECTIVE R15, `(.L_x_8772) ;  /* 0x000000000f087348 */ /* 0x000fea0003c00000 */
[----:B------:R0:W1:Y:S02]  /*2d7b0*/  SHFL.IDX P6, R14, R13, R12, R11 ;  /* 0x0000000c0d0e7389 */ /* 0x00006400000c000b */
[----:B01----:R-:W-:Y:S01]  /*2d7c0*/  ENDCOLLECTIVE ;  /* 0x000000000000791b */ /* 0x003fe20003800000 */
.L_x_8772:
        /* <DEDUP_REMOVED lines=12> */
.L_x_8773:
[----:B------:R-:W-:Y:S02]  /*2d890*/  IMAD.MOV.U32 R13, RZ, RZ, R9 ;  /* 0x000000ffff0d7224 */ /* 0x000fe400078e0009 */
[----:B------:R-:W-:Y:S02]  /*2d8a0*/  IMAD.MOV.U32 R12, RZ, RZ, 0x2 ;  /* 0x00000002ff0c7424 */ /* 0x000fe400078e00ff */
[----:B------:R-:W-:-:S07]  /*2d8b0*/  IMAD.MOV.U32 R2, RZ, RZ, R14 ;  /* 0x000000ffff027224 */ /* 0x000fce00078e000e */
[----:B------:R-:W-:Y:S05]  /*2d8c0*/  WARPSYNC.COLLECTIVE R15, `(.L_x_8774) ;  /* 0x000000000f087348 */ /* 0x000fea0003c00000 */
[----:B------:R0:W1:Y:S02]  /*2d8d0*/  SHFL.IDX P6, R14, R13, R12, R11 ;  /* 0x0000000c0d0e7389 */ /* 0x00006400000c000b */
[----:B01----:R-:W-:Y:S01]  /*2d8e0*/  ENDCOLLECTIVE ;  /* 0x000000000000791b */ /* 0x003fe20003800000 */
.L_x_8774:
        /* <DEDUP_REMOVED lines=12> */
.L_x_8775:
[----:B------:R-:W-:Y:S02]  /*2d9b0*/  IMAD.MOV.U32 R13, RZ, RZ, R9 ;  /* 0x000000ffff0d7224 */ /* 0x000fe400078e0009 */
[----:B------:R-:W-:Y:S02]  /*2d9c0*/  IMAD.MOV.U32 R12, RZ, RZ, 0x3 ;  /* 0x00000003ff0c7424 */ /* 0x000fe400078e00ff */
[----:B------:R-:W-:-:S07]  /*2d9d0*/  IMAD.MOV.U32 R2, RZ, RZ, R14 ;  /* 0x000000ffff027224 */ /* 0x000fce00078e000e */
[----:B------:R-:W-:Y:S05]  /*2d9e0*/  WARPSYNC.COLLECTIVE R15, `(.L_x_8776) ;  /* 0x000000000f087348 */ /* 0x000fea0003c00000 */
[----:B------:R0:W1:Y:S02]  /*2d9f0*/  SHFL.IDX P6, R14, R13, R12, R11 ;  /* 0x0000000c0d0e7389 */ /* 0x00006400000c000b */
[----:B01----:R-:W-:Y:S01]  /*2da00*/  ENDCOLLECTIVE ;  /* 0x000000000000791b */ /* 0x003fe20003800000 */
.L_x_8776:
        /* <DEDUP_REMOVED lines=12> */
.L_x_8777:
[----:B------:R-:W-:Y:S02]  /*2dad0*/  IMAD.MOV.U32 R13, RZ, RZ, R9 ;  /* 0x000000ffff0d7224 */ /* 0x000fe400078e0009 */
[----:B------:R-:W-:Y:S02]  /*2dae0*/  IMAD.MOV.U32 R12, RZ, RZ, 0x4 ;  /* 0x00000004ff0c7424 */ /* 0x000fe400078e00ff */
[----:B------:R-:W-:-:S07]  /*2daf0*/  IMAD.MOV.U32 R2, RZ, RZ, R14 ;  /* 0x000000ffff027224 */ /* 0x000fce00078e000e */
[----:B------:R-:W-:Y:S05]  /*2db00*/  WARPSYNC.COLLECTIVE R15, `(.L_x_8778) ;  /* 0x000000000f087348 */ /* 0x000fea0003c00000 */
[----:B------:R0:W1:Y:S02]  /*2db10*/  SHFL.IDX P6, R14, R13, R12, R11 ;  /* 0x0000000c0d0e7389 */ /* 0x00006400000c000b */
[----:B01----:R-:W-:Y:S01]  /*2db20*/  ENDCOLLECTIVE ;  /* 0x000000000000791b */ /* 0x003fe20003800000 */
.L_x_8778:
        /* <DEDUP_REMOVED lines=12> */
.L_x_8779:
[----:B------:R-:W-:Y:S02]  /*2dbf0*/  IMAD.MOV.U32 R13, RZ, RZ, R9 ;  /* 0x000000ffff0d7224 */ /* 0x000fe400078e0009 */
[----:B------:R-:W-:Y:S02]  /*2dc00*/  IMAD.MOV.U32 R12, RZ, RZ, 0x5 ;  /* 0x00000005ff0c7424 */ /* 0x000fe400078e00ff */
[----:B------:R-:W-:-:S07]  /*2dc10*/  IMAD.MOV.U32 R2, RZ, RZ, R14 ;  /* 0x000000ffff027224 */ /* 0x000fce00078e000e */
[----:B------:R-:W-:Y:S05]  /*2dc20*/  WARPSYNC.COLLECTIVE R15, `(.L_x_8780) ;  /* 0x000000000f087348 */ /* 0x000fea0003c00000 */
[----:B------:R0:W1:Y:S02]  /*2dc30*/  SHFL.IDX P6, R14, R13, R12, R11 ;  /* 0x0000000c0d0e7389 */ /* 0x00006400000c000b */
[----:B01----:R-:W-:Y:S01]  /*2dc40*/  ENDCOLLECTIVE ;  /* 0x000000000000791b */ /* 0x003fe20003800000 */
.L_x_8780:
        /* <DEDUP_REMOVED lines=12> */
.L_x_8781:
[----:B------:R-:W-:Y:S02]  /*2dd10*/  IMAD.MOV.U32 R13, RZ, RZ, R9 ;  /* 0x000000ffff0d7224 */ /* 0x000fe400078e0009 */
[----:B------:R-:W-:Y:S02]  /*2dd20*/  IMAD.MOV.U32 R12, RZ, RZ, 0x6 ;  /* 0x00000006ff0c7424 */ /* 0x000fe400078e00ff */
[----:B------:R-:W-:-:S07]  /*2dd30*/  IMAD.MOV.U32 R2, RZ, RZ, R14 ;  /* 0x000000ffff027224 */ /* 0x000fce00078e000e */
[----:B------:R-:W-:Y:S05]  /*2dd40*/  WARPSYNC.COLLECTIVE R15, `(.L_x_8782) ;  /* 0x000000000f087348 */ /* 0x000fea0003c00000 */
[----:B------:R0:W1:Y:S02]  /*2dd50*/  SHFL.IDX P6, R14, R13, R12, R11 ;  /* 0x0000000c0d0e7389 */ /* 0x00006400000c000b */
[----:B01----:R-:W-:Y:S01]  /*2dd60*/  ENDCOLLECTIVE ;  /* 0x000000000000791b */ /* 0x003fe20003800000 */
.L_x_8782:
        /* <DEDUP_REMOVED lines=12> */
.L_x_8783:
[----:B------:R-:W-:Y:S02]  /*2de30*/  IMAD.MOV.U32 R13, RZ, RZ, R9 ;  /* 0x000000ffff0d7224 */ /* 0x000fe400078e0009 */
[----:B------:R-:W-:Y:S02]  /*2de40*/  IMAD.MOV.U32 R12, RZ, RZ, 0x7 ;  /* 0x00000007ff0c7424 */ /* 0x000fe400078e00ff */
[----:B------:R-:W-:-:S07]  /*2de50*/  IMAD.MOV.U32 R2, RZ, RZ, R14 ;  /* 0x000000ffff027224 */ /* 0x000fce00078e000e */
[----:B------:R-:W-:Y:S05]  /*2de60*/  WARPSYNC.COLLECTIVE R15, `(.L_x_8784) ;  /* 0x000000000f087348 */ /* 0x000fea0003c00000 */
[----:B------:R0:W1:Y:S02]  /*2de70*/  SHFL.IDX P6, R14, R13, R12, R11 ;  /* 0x0000000c0d0e7389 */ /* 0x00006400000c000b */
[----:B01----:R-:W-:Y:S01]  /*2de80*/  ENDCOLLECTIVE ;  /* 0x000000000000791b */ /* 0x003fe20003800000 */
.L_x_8784:
        /* <DEDUP_REMOVED lines=12> */
.L_x_8785:
[----:B------:R-:W-:Y:S01]  /*2df50*/  IMAD.MOV.U32 R2, RZ, RZ, R14 ;  /* 0x000000ffff027224 */ /* 0x000fe200078e000e */
[----:B------:R-:W-:Y:S06]  /*2df60*/  BRA `(.L_x_8786) ;  /* 0xffffff88001c7947 */ /* 0x000fec000383ffff */
.L_x_8542:
[----:B-1----:R1:W2:Y:S02]  /*2df70*/  SYNCS.PHASECHK.TRANS64.TRYWAIT P0, [R6+URZ+0x28860], R2 ;  /* 0x02886002060075a7 */ /* 0x0022a4000800017f */
[----:B--2---:R-:W-:Y:S05]  /*2df80*/  @!P0 NANOSLEEP.SYNCS 0x989680 ;  /* 0x009896800000895d */ /* 0x004fea0003900000 */
[----:B------:R-:W2:Y:S02]  /*2df90*/  @!P0 SYNCS.PHASECHK.TRANS64 P0, [R6+URZ+0x28860], R2 ;  /* 0x02886002060085a7 */ /* 0x000ea4000800007f */
[----:B--2---:R-:W-:Y:S05]  /*2dfa0*/  @!P0 BRA `(.L_x_8542) ;  /* 0xfffffffc00f08947 */ /* 0x004fea000383ffff */
[----:B------:R-:W-:Y:S05]  /*2dfb0*/  BRA `(.L_x_8787) ;  /* 0xffffff8800787947 */ /* 0x000fea000383ffff */
.L_x_8543:
        /* <DEDUP_REMOVED lines=8> */
.L_x_8789:
[----:B------:R-:W-:Y:S05]  /*2e040*/  BSYNC B1 ;  /* 0x0000000000017941 */ /* 0x000fea0003800000 */
.L_x_8788:
        /* <DEDUP_REMOVED lines=9> */
.L_x_8790:
[----:B------:R-:W-:Y:S02]  /*2e0e0*/  IMAD.MOV.U32 R13, RZ, RZ, R23 ;  /* 0x000000ffff0d7224 */ /* 0x000fe400078e0017 */
[----:B------:R-:W-:Y:S02]  /*2e0f0*/  IMAD.MOV.U32 R12, RZ, RZ, 0x1 ;  /* 0x00000001ff0c7424 */ /* 0x000fe400078e00ff */
[----:B------:R-:W-:-:S07]  /*2e100*/  IMAD.MOV.U32 R2, RZ, RZ, R14 ;  /* 0x000000ffff027224 */ /* 0x000fce00078e000e */
[----:B------:R-:W-:Y:S05]  /*2e110*/  WARPSYNC.COLLECTIVE R15, `(.L_x_8791) ;  /* 0x000000000f087348 */ /* 0x000fea0003c00000 */
[----:B------:R0:W1:Y:S02]  /*2e120*/  SHFL.IDX P6, R14, R13, R12, R11 ;  /* 0x0000000c0d0e7389 */ /* 0x00006400000c000b */
[----:B01----:R-:W-:Y:S01]  /*2e130*/  ENDCOLLECTIVE ;  /* 0x000000000000791b */ /* 0x003fe20003800000 */
.L_x_8791:
        /* <DEDUP_REMOVED lines=14> */
.L_x_8792:
[----:B------:R-:W-:Y:S02]  /*2e220*/  IMAD.MOV.U32 R13, RZ, RZ, R23 ;  /* 0x000000ffff0d7224 */ /* 0x000fe400078e0017 */
[----:B------:R-:W-:Y:S02]  /*2e230*/  IMAD.MOV.U32 R12, RZ, RZ, 0x2 ;  /* 0x00000002ff0c7424 */ /* 0x000fe400078e00ff */
[----:B------:R-:W-:-:S07]  /*2e240*/  IMAD.MOV.U32 R2, RZ, RZ, R14 ;  /* 0x000000ffff027224 */ /* 0x000fce00078e000e */
[----:B------:R-:W-:Y:S05]  /*2e250*/  WARPSYNC.COLLECTIVE R15, `(.L_x_8793) ;  /* 0x000000000f087348 */ /* 0x000fea0003c00000 */
[----:B------:R0:W1:Y:S02]  /*2e260*/  SHFL.IDX P6, R14, R13, R12, R11 ;  /* 0x0000000c0d0e7389 */ /* 0x00006400000c000b */
[----:B01----:R-:W-:Y:S01]  /*2e270*/  ENDCOLLECTIVE ;  /* 0x000000000000791b */ /* 0x003fe20003800000 */
.L_x_8793:
        /* <DEDUP_REMOVED lines=14> */
.L_x_8794:
[----:B------:R-:W-:Y:S02]  /*2e360*/  IMAD.MOV.U32 R13, RZ, RZ, R23 ;  /* 0x000000ffff0d7224 */ /* 0x000fe400078e0017 */
[----:B------:R-:W-:Y:S02]  /*2e370*/  IMAD.MOV.U32 R12, RZ, RZ, 0x3 ;  /* 0x00000003ff0c7424 */ /* 0x000fe400078e00ff */
[----:B------:R-:W-:-:S07]  /*2e380*/  IMAD.MOV.U32 R2, RZ, RZ, R14 ;  /* 0x000000ffff027224 */ /* 0x000fce00078e000e */
[----:B------:R-:W-:Y:S05]  /*2e390*/  WARPSYNC.COLLECTIVE R15, `(.L_x_8795) ;  /* 0x000000000f087348 */ /* 0x000fea0003c00000 */
[----:B------:R0:W1:Y:S02]  /*2e3a0*/  SHFL.IDX P6, R14, R13, R12, R11 ;  /* 0x0000000c0d0e7389 */ /* 0x00006400000c000b */
[----:B01----:R-:W-:Y:S01]  /*2e3b0*/  ENDCOLLECTIVE ;  /* 0x000000000000791b */ /* 0x003fe20003800000 */
.L_x_8795:
        /* <DEDUP_REMOVED lines=14> */
.L_x_8796:
[----:B------:R-:W-:Y:S02]  /*2e4a0*/  IMAD.MOV.U32 R13, RZ, RZ, R23 ;  /* 0x000000ffff0d7224 */ /* 0x000fe400078e0017 */
[----:B------:R-:W-:Y:S02]  /*2e4b0*/  IMAD.MOV.U32 R12, RZ, RZ, 0x4 ;  /* 0x00000004ff0c7424 */ /* 0x000fe400078e00ff */
[----:B------:R-:W-:-:S07]  /*2e4c0*/  IMAD.MOV.U32 R2, RZ, RZ, R14 ;  /* 0x000000ffff027224 */ /* 0x000fce00078e000e */
[----:B------:R-:W-:Y:S05]  /*2e4d0*/  WARPSYNC.COLLECTIVE R15, `(.L_x_8797) ;  /* 0x000000000f087348 */ /* 0x000fea0003c00000 */
[----:B------:R0:W1:Y:S02]  /*2e4e0*/  SHFL.IDX P6, R14, R13, R12, R11 ;  /* 0x0000000c0d0e7389 */ /* 0x00006400000c000b */
[----:B01----:R-:W-:Y:S01]  /*2e4f0*/  ENDCOLLECTIVE ;  /* 0x000000000000791b */ /* 0x003fe20003800000 */
.L_x_8797:
        /* <DEDUP_REMOVED lines=14> */
.L_x_8798:
[----:B------:R-:W-:Y:S02]  /*2e5e0*/  IMAD.MOV.U32 R13, RZ, RZ, R23 ;  /* 0x000000ffff0d7224 */ /* 0x000fe400078e0017 */
[----:B------:R-:W-:Y:S02]  /*2e5f0*/  IMAD.MOV.U32 R12, RZ, RZ, 0x5 ;  /* 0x00000005ff0c7424 */ /* 0x000fe400078e00ff */
[----:B------:R-:W-:-:S07]  /*2e600*/  IMAD.MOV.U32 R2, RZ, RZ, R14 ;  /* 0x000000ffff027224 */ /* 0x000fce00078e000e */
[----:B------:R-:W-:Y:S05]  /*2e610*/  WARPSYNC.COLLECTIVE R15, `(.L_x_8799) ;  /* 0x000000000f087348 */ /* 0x000fea0003c00000 */
[----:B------:R0:W1:Y:S02]  /*2e620*/  SHFL.IDX P6, R14, R13, R12, R11 ;  /* 0x0000000c0d0e7389 */ /* 0x00006400000c000b */
[----:B01----:R-:W-:Y:S01]  /*2e630*/  ENDCOLLECTIVE ;  /* 0x000000000000791b */ /* 0x003fe20003800000 */
.L_x_8799:
        /* <DEDUP_REMOVED lines=14> */
.L_x_8800:
[----:B------:R-:W-:Y:S02]  /*2e720*/  IMAD.MOV.U32 R13, RZ, RZ, R23 ;  /* 0x000000ffff0d7224 */ /* 0x000fe400078e0017 */
[----:B------:R-:W-:Y:S02]  /*2e730*/  IMAD.MOV.U32 R12, RZ, RZ, 0x6 ;  /* 0x00000006ff0c7424 */ /* 0x000fe400078e00ff */
[----:B------:R-:W-:-:S07]  /*2e740*/  IMAD.MOV.U32 R2, RZ, RZ, R14 ;  /* 0x000000ffff027224 */ /* 0x000fce00078e000e */
[----:B------:R-:W-:Y:S05]  /*2e750*/  WARPSYNC.COLLECTIVE R15, `(.L_x_8801) ;  /* 0x000000000f087348 */ /* 0x000fea0003c00000 */
[----:B------:R0:W1:Y:S02]  /*2e760*/  SHFL.IDX P6, R14, R13, R12, R11 ;  /* 0x0000000c0d0e7389 */ /* 0x00006400000c000b */
[----:B01----:R-:W-:Y:S01]  /*2e770*/  ENDCOLLECTIVE ;  /* 0x000000000000791b */ /* 0x003fe20003800000 */
.L_x_8801:
        /* <DEDUP_REMOVED lines=14> */
.L_x_8802:
[----:B------:R-:W-:Y:S02]  /*2e860*/  IMAD.MOV.U32 R13, RZ, RZ, R23 ;  /* 0x000000ffff0d7224 */ /* 0x000fe400078e0017 */
[----:B------:R-:W-:Y:S02]  /*2e870*/  IMAD.MOV.U32 R12, RZ, RZ, 0x7 ;  /* 0x00000007ff0c7424 */ /* 0x000fe400078e00ff */
[----:B------:R-:W-:-:S07]  /*2e880*/  IMAD.MOV.U32 R2, RZ, RZ, R14 ;  /* 0x000000ffff027224 */ /* 0x000fce00078e000e */
[----:B------:R-:W-:Y:S05]  /*2e890*/  WARPSYNC.COLLECTIVE R15, `(.L_x_8803) ;  /* 0x000000000f087348 */ /* 0x000fea0003c00000 */
[----:B------:R0:W1:Y:S02]  /*2e8a0*/  SHFL.IDX P6, R14, R13, R12, R11 ;  /* 0x0000000c0d0e7389 */ /* 0x00006400000c000b */
[----:B01----:R-:W-:Y:S01]  /*2e8b0*/  ENDCOLLECTIVE ;  /* 0x000000000000791b */ /* 0x003fe20003800000 */
.L_x_8803:
        /* <DEDUP_REMOVED lines=13> */
.L_x_8804:
[----:B------:R-:W-:Y:S01]  /*2e990*/  @!PT LDS RZ, [RZ] ;  /* 0x00000000fffff984 */ /* 0x000fe20000000800 */
[----:B------:R-:W-:Y:S01]  /*2e9a0*/  @!PT LDS RZ, [RZ] ;  /* 0x00000000fffff984 */ /* 0x000fe20000000800 */
[----:B------:R-:W-:Y:S01]  /*2e9b0*/  @!PT LDS RZ, [RZ] ;  /* 0x00000000fffff984 */ /* 0x000fe20000000800 */
[----:B------:R1:W-:Y:S01]  /*2e9c0*/  LDGSTS.E.BYPASS.LTC128B.128 [R7+0x7400], desc[UR54][R2.64+0x80], !P0 ;  /* 0x0740008002077fae */ /* 0x0003e2000c101d76 */
[----:B------:R-:W-:Y:S05]  /*2e9d0*/  BRA `(.L_x_8805) ;  /* 0xffffff8400007947 */ /* 0x000fea000383ffff */
.L_x_8551:
[----:B0-----:R0:W1:Y:S02]  /*2e9e0*/  SYNCS.PHASECHK.TRANS64.TRYWAIT P0, [R0+URZ+0x28860], R3 ;  /* 0x02886003000075a7 */ /* 0x001064000800017f */
[----:B-1----:R-:W-:Y:S05]  /*2e9f0*/  @!P0 NANOSLEEP.SYNCS 0x989680 ;  /* 0x009896800000895d */ /* 0x002fea0003900000 */
[----:B------:R-:W1:Y:S02]  /*2ea00*/  @!P0 SYNCS.PHASECHK.TRANS64 P0, [R0+URZ+0x28860], R3 ;  /* 0x02886003000085a7 */ /* 0x000e64000800007f */
[----:B-1----:R-:W-:Y:S05]  /*2ea10*/  @!P0 BRA `(.L_x_8551) ;  /* 0xfffffffc00f08947 */ /* 0x002fea000383ffff */
[----:B------:R-:W-:Y:S05]  /*2ea20*/  BRA `(.L_x_8806) ;  /* 0xffffff8800147947 */ /* 0x000fea000383ffff */
.L_x_8552:
        /* <DEDUP_REMOVED lines=8> */
.L_x_8808:
[----:B------:R-:W-:Y:S05]  /*2eab0*/  BSYNC B0 ;  /* 0x0000000000007941 */ /* 0x000fea0003800000 */
.L_x_8807:
        /* <DEDUP_REMOVED lines=9> */
.L_x_8809:
        /* <DEDUP_REMOVED lines=12> */
.L_x_8810:
        /* <DEDUP_REMOVED lines=13> */
.L_x_8811:
[----:B------:R-:W-:Y:S02]  /*2ece0*/  IMAD.MOV.U32 R13, RZ, RZ, R23 ;  /* 0x000000ffff0d7224 */ /* 0x000fe400078e0017 */
[----:B------:R-:W-:Y:S02]  /*2ecf0*/  IMAD.MOV.U32 R12, RZ, RZ, 0x2 ;  /* 0x00000002ff0c7424 */ /* 0x000fe400078e00ff */
[----:B------:R-:W-:-:S07]  /*2ed00*/  IMAD.MOV.U32 R10, RZ, RZ, R14 ;  /* 0x000000ffff0a7224 */ /* 0x000fce00078e000e */
[----:B------:R-:W-:Y:S05]  /*2ed10*/  WARPSYNC.COLLECTIVE R15, `(.L_x_8812) ;  /* 0x000000000f087348 */ /* 0x000fea0003c00000 */
[----:B------:R0:W1:Y:S02]  /*2ed20*/  SHFL.IDX P6, R14, R13, R12, R11 ;  /* 0x0000000c0d0e7389 */ /* 0x00006400000c000b */
[----:B01----:R-:W-:Y:S01]  /*2ed30*/  ENDCOLLECTIVE ;  /* 0x000000000000791b */ /* 0x003fe20003800000 */
.L_x_8812:
        /* <DEDUP_REMOVED lines=14> */
.L_x_8813:
[----:B------:R-:W-:Y:S02]  /*2ee20*/  IMAD.MOV.U32 R13, RZ, RZ, R23 ;  /* 0x000000ffff0d7224 */ /* 0x000fe400078e0017 */
[----:B------:R-:W-:Y:S01]  /*2ee30*/  IMAD.MOV.U32 R12, RZ, RZ, 0x3 ;  /* 0x00000003ff0c7424 */ /* 0x000fe200078e00ff */
[----:B------:R-:W-:-:S13]  /*2ee40*/  IADD3 R2, P2, R14, R5, RZ ;  /* 0x000000050e027210 */ /* 0x000fda0007f5e0ff */
[----:B------:R-:W-:Y:S05]  /*2ee50*/  WARPSYNC.COLLECTIVE R15, `(.L_x_8814) ;  /* 0x000000000f087348 */ /* 0x000fea0003c00000 */
[----:B------:R0:W1:Y:S02]  /*2ee60*/  SHFL.IDX P6, R14, R13, R12, R11 ;  /* 0x0000000c0d0e7389 */ /* 0x00006400000c000b */
[----:B01----:R-:W-:Y:S01]  /*2ee70*/  ENDCOLLECTIVE ;  /* 0x000000000000791b */ /* 0x003fe20003800000 */
.L_x_8814:
        /* <DEDUP_REMOVED lines=13> */
.L_x_8815:
[----:B------:R-:W-:Y:S02]  /*2ef50*/  IMAD.MOV.U32 R13, RZ, RZ, R23 ;  /* 0x000000ffff0d7224 */ /* 0x000fe400078e0017 */
[----:B------:R-:W-:Y:S01]  /*2ef60*/  IMAD.MOV.U32 R12, RZ, RZ, 0x4 ;  /* 0x00000004ff0c7424 */ /* 0x000fe200078e00ff */
[----:B------:R-:W-:-:S13]  /*2ef70*/  IADD3 R2, P2, R14, R5, RZ ;  /* 0x000000050e027210 */ /* 0x000fda0007f5e0ff */
[----:B------:R-:W-:Y:S05]  /*2ef80*/  WARPSYNC.COLLECTIVE R15, `(.L_x_8816) ;  /* 0x000000000f087348 */ /* 0x000fea0003c00000 */
[----:B------:R0:W1:Y:S02]  /*2ef90*/  SHFL.IDX P6, R14, R13, R12, R11 ;  /* 0x0000000c0d0e7389 */ /* 0x00006400000c000b */
[----:B01----:R-:W-:Y:S01]  /*2efa0*/  ENDCOLLECTIVE ;  /* 0x000000000000791b */ /* 0x003fe20003800000 */
.L_x_8816:
        /* <DEDUP_REMOVED lines=13> */
.L_x_8817:
[----:B------:R-:W-:Y:S02]  /*2f080*/  IMAD.MOV.U32 R13, RZ, RZ, R23 ;  /* 0x000000ffff0d7224 */ /* 0x000fe400078e0017 */
[----:B------:R-:W-:Y:S02]  /*2f090*/  IMAD.MOV.U32 R12, RZ, RZ, 0x5 ;  /* 0x00000005ff0c7424 */ /* 0x000fe400078e00ff */
[----:B------:R-:W-:-:S07]  /*2f0a0*/  IMAD.MOV.U32 R10, RZ, RZ, R14 ;  /* 0x000000ffff0a7224 */ /* 0x000fce00078e000e */
[----:B------:R-:W-:Y:S05]  /*2f0b0*/  WARPSYNC.COLLECTIVE R15, `(.L_x_8818) ;  /* 0x000000000f087348 */ /* 0x000fea0003c00000 */
[----:B------:R0:W1:Y:S02]  /*2f0c0*/  SHFL.IDX P6, R14, R13, R12, R11 ;  /* 0x0000000c0d0e7389 */ /* 0x00006400000c000b */
[----:B01----:R-:W-:Y:S01]  /*2f0d0*/  ENDCOLLECTIVE ;  /* 0x000000000000791b */ /* 0x003fe20003800000 */
.L_x_8818:
        /* <DEDUP_REMOVED lines=14> */
.L_x_8819:
[----:B------:R-:W-:Y:S02]  /*2f1c0*/  IMAD.MOV.U32 R13, RZ, RZ, R23 ;  /* 0x000000ffff0d7224 */ /* 0x000fe400078e0017 */
[----:B------:R-:W-:Y:S01]  /*2f1d0*/  IMAD.MOV.U32 R12, RZ, RZ, 0x6 ;  /* 0x00000006ff0c7424 */ /* 0x000fe200078e00ff */
[----:B------:R-:W-:-:S13]  /*2f1e0*/  IADD3 R2, P2, R14, R5, RZ ;  /* 0x000000050e027210 */ /* 0x000fda0007f5e0ff */
[----:B------:R-:W-:Y:S05]  /*2f1f0*/  WARPSYNC.COLLECTIVE R15, `(.L_x_8820) ;  /* 0x000000000f087348 */ /* 0x000fea0003c00000 */
[----:B------:R0:W1:Y:S02]  /*2f200*/  SHFL.IDX P6, R14, R13, R12, R11 ;  /* 0x0000000c0d0e7389 */ /* 0x00006400000c000b */
[----:B01----:R-:W-:Y:S01]  /*2f210*/  ENDCOLLECTIVE ;  /* 0x000000000000791b */ /* 0x003fe20003800000 */
.L_x_8820:
        /* <DEDUP_REMOVED lines=13> */
.L_x_8821:
[----:B------:R-:W-:Y:S02]  /*2f2f0*/  IMAD.MOV.U32 R13, RZ, RZ, R23 ;  /* 0x000000ffff0d7224 */ /* 0x000fe400078e0017 */
[----:B------:R-:W-:Y:S02]  /*2f300*/  IMAD.MOV.U32 R12, RZ, RZ, 0x7 ;  /* 0x00000007ff0c7424 */ /* 0x000fe400078e00ff */
[----:B------:R-:W-:-:S07]  /*2f310*/  IMAD.MOV.U32 R10, RZ, RZ, R14 ;  /* 0x000000ffff0a7224 */ /* 0x000fce00078e000e */
[----:B------:R-:W-:Y:S05]  /*2f320*/  WARPSYNC.COLLECTIVE R15, `(.L_x_8822) ;  /* 0x000000000f087348 */ /* 0x000fea0003c00000 */
[----:B------:R0:W1:Y:S02]  /*2f330*/  SHFL.IDX P6, R14, R13, R12, R11 ;  /* 0x0000000c0d0e7389 */ /* 0x00006400000c000b */
[----:B01----:R-:W-:Y:S01]  /*2f340*/  ENDCOLLECTIVE ;  /* 0x000000000000791b */ /* 0x003fe20003800000 */
.L_x_8822:
        /* <DEDUP_REMOVED lines=12> */
.L_x_8823:
[----:B------:R-:W-:Y:S05]  /*2f410*/  BRA `(.L_x_8824) ;  /* 0xffffff8000b47947 */ /* 0x000fea000383ffff */
.L_x_8557:
        /* <DEDUP_REMOVED lines=8> */
.L_x_8826:
[----:B------:R-:W-:Y:S05]  /*2f4a0*/  BSYNC B0 ;  /* 0x0000000000007941 */ /* 0x000fea0003800000 */
.L_x_8825:
        /* <DEDUP_REMOVED lines=9> */
.L_x_8827:
        /* <DEDUP_REMOVED lines=24> */
.L_x_8828:
[----:B------:R-:W-:Y:S01]  /*2f6c0*/  IMAD.MOV.U32 R12, RZ, RZ, 0x2 ;  /* 0x00000002ff0c7424 */ /* 0x000fe200078e00ff */
[----:B------:R-:W-:-:S05]  /*2f6d0*/  SEL R14, R14, RZ, P1 ;  /* 0x000000ff0e0e7207 */ /* 0x000fca0000800000 */
[----:B------:R-:W-:-:S04]  /*2f6e0*/  IMAD.IADD R5, R13, 0x1, R14 ;  /* 0x000000010d057824 */ /* 0x000fc800078e020e */
[----:B------:R-:W-:-:S07]  /*2f6f0*/  IMAD.MOV.U32 R13, RZ, RZ, R5 ;  /* 0x000000ffff0d7224 */ /* 0x000fce00078e0005 */
[----:B------:R-:W-:Y:S05]  /*2f700*/  WARPSYNC.COLLECTIVE R15, `(.L_x_8829) ;  /* 0x000000000f087348 */ /* 0x000fea0003c00000 */
[----:B------:R0:W1:Y:S02]  /*2f710*/  SHFL.UP P6, R14, R13, R12, R11 ;  /* 0x0400000c0d0e7389 */ /* 0x00006400000c000b */
[----:B01----:R-:W-:Y:S01]  /*2f720*/  ENDCOLLECTIVE ;  /* 0x000000000000791b */ /* 0x003fe20003800000 */
.L_x_8829:
[----:B------:R-:W-:Y:S01]  /*2f730*/  IMAD.MOV.U32 R12, RZ, RZ, 0x4 ;  /* 0x00000004ff0c7424 */ /* 0x000fe200078e00ff */
[----:B------:R-:W-:-:S05]  /*2f740*/  SEL R2, R14, RZ, P2 ;  /* 0x000000ff0e027207 */ /* 0x000fca0001000000 */
[----:B------:R-:W-:-:S04]  /*2f750*/  IMAD.IADD R2, R5, 0x1, R2 ;  /* 0x0000000105027824 */ /* 0x000fc800078e0202 */
[----:B------:R-:W-:-:S07]  /*2f760*/  IMAD.MOV.U32 R13, RZ, RZ, R2 ;  /* 0x000000ffff0d7224 */ /* 0x000fce00078e0002 */
[----:B------:R-:W-:Y:S05]  /*2f770*/  WARPSYNC.COLLECTIVE R15, `(.L_x_8830) ;  /* 0x000000000f087348 */ /* 0x000fea0003c00000 */
[----:B------:R0:W1:Y:S02]  /*2f780*/  SHFL.UP P6, R14, R13, R12, R11 ;  /* 0x0400000c0d0e7389 */ /* 0x00006400000c000b */
[----:B01----:R-:W-:Y:S01]  /*2f790*/  ENDCOLLECTIVE ;  /* 0x000000000000791b */ /* 0x003fe20003800000 */
.L_x_8830:
[----:B------:R-:W-:Y:S01]  /*2f7a0*/  IMAD.MOV.U32 R12, RZ, RZ, 0x8 ;  /* 0x00000008ff0c7424 */ /* 0x000fe200078e00ff */
[----:B------:R-:W-:-:S05]  /*2f7b0*/  SEL R3, R14, RZ, P3 ;  /* 0x000000ff0e037207 */ /* 0x000fca0001800000 */
[----:B------:R-:W-:-:S04]  /*2f7c0*/  IMAD.IADD R3, R2, 0x1, R3 ;  /* 0x0000000102037824 */ /* 0x000fc800078e0203 */
[----:B------:R-:W-:-:S07]  /*2f7d0*/  IMAD.MOV.U32 R13, RZ, RZ, R3 ;  /* 0x000000ffff0d7224 */ /* 0x000fce00078e0003 */
[----:B------:R-:W-:Y:S05]  /*2f7e0*/  WARPSYNC.COLLECTIVE R15, `(.L_x_8831) ;  /* 0x000000000f087348 */ /* 0x000fea0003c00000 */
[----:B------:R0:W1:Y:S02]  /*2f7f0*/  SHFL.UP P6, R14, R13, R12, R11 ;  /* 0x0400000c0d0e7389 */ /* 0x00006400000c000b */
[----:B01----:R-:W-:Y:S01]  /*2f800*/  ENDCOLLECTIVE ;  /* 0x000000000000791b */ /* 0x003fe20003800000 */
.L_x_8831:
[----:B------:R-:W-:Y:S01]  /*2f810*/  IMAD.MOV.U32 R12, RZ, RZ, 0x10 ;  /* 0x00000010ff0c7424 */ /* 0x000fe200078e00ff */
[----:B------:R-:W-:-:S05]  /*2f820*/  SEL R14, R14, RZ, P4 ;  /* 0x000000ff0e0e7207 */ /* 0x000fca0002000000 */
[----:B------:R-:W-:-:S04]  /*2f830*/  IMAD.IADD R5, R3, 0x1, R14 ;  /* 0x0000000103057824 */ /* 0x000fc800078e020e */
[----:B------:R-:W-:-:S07]  /*2f840*/  IMAD.MOV.U32 R13, RZ, RZ, R5 ;  /* 0x000000ffff0d7224 */ /* 0x000fce00078e0005 */
[----:B------:R-:W-:Y:S05]  /*2f850*/  WARPSYNC.COLLECTIVE R15, `(.L_x_8832) ;  /* 0x000000000f087348 */ /* 0x000fea0003c00000 */
[----:B------:R0:W1:Y:S02]  /*2f860*/  SHFL.UP P6, R14, R13, R12, R11 ;  /* 0x0400000c0d0e7389 */ /* 0x00006400000c000b */
[----:B01----:R-:W-:Y:S01]  /*2f870*/  ENDCOLLECTIVE ;  /* 0x000000000000791b */ /* 0x003fe20003800000 */
.L_x_8832:
        /* <DEDUP_REMOVED lines=8> */
.L_x_8833:
[----:B------:R-:W-:Y:S05]  /*2f900*/  BRA `(.L_x_8834) ;  /* 0xffffff8000c47947 */ /* 0x000fea000383ffff */
.L_x_8560:
[----:B------:R-:W-:Y:S01]  /*2f910*/  BSSY B0, `(.L_x_8835) ;  /* 0x0000007000007945 */ /* 0x000fe20003800000 */
[----:B------:R-:W-:Y:S02]  /*2f920*/  IMAD.MOV.U32 R12, RZ, RZ, 0x1 ;  /* 0x00000001ff0c7424 */ /* 0x000fe400078e00ff */
[----:B------:R-:W-:Y:S02]  /*2f930*/  IMAD.MOV.U32 R11, RZ, RZ, RZ ;  /* 0x000000ffff0b7224 */ /* 0x000fe400078e00ff */
[----:B------:R-:W-:-:S07]  /*2f940*/  IMAD.MOV.U32 R15, RZ, RZ, -0x1 ;  /* 0xffffffffff0f7424 */ /* 0x000fce00078e00ff */
[----:B------:R-:W-:Y:S05]  /*2f950*/  WARPSYNC.COLLECTIVE R15, `(.L_x_8836) ;  /* 0x000000000f087348 */ /* 0x000fea0003c00000 */
[----:B------:R0:W1:Y:S02]  /*2f960*/  SHFL.UP P6, R14, R13, R12, R11 ;  /* 0x0400000c0d0e7389 */ /* 0x00006400000c000b */
[----:B01----:R-:W-:Y:S01]  /*2f970*/  ENDCOLLECTIVE ;  /* 0x000000000000791b */ /* 0x003fe20003800000 */
.L_x_8836:
[----:B------:R-:W-:Y:S05]  /*2f980*/  BSYNC B0 ;  /* 0x0000000000007941 */ /* 0x000fea0003800000 */
.L_x_8835:
        /* <DEDUP_REMOVED lines=8> */
.L_x_8837:
[----:B------:R-:W-:Y:S01]  /*2fa10*/  IMAD.MOV.U32 R12, RZ, RZ, 0x4 ;  /* 0x00000004ff0c7424 */ /* 0x000fe200078e00ff */
[----:B------:R-:W-:-:S05]  /*2fa20*/  SEL R2, R14, RZ, P2 ;  /* 0x000000ff0e027207 */ /* 0x000fca0001000000 */
[----:B------:R-:W-:-:S04]  /*2fa30*/  IMAD.IADD R2, R13, 0x1, R2 ;  /* 0x000000010d027824 */ /* 0x000fc800078e0202 */
[----:B------:R-:W-:-:S07]  /*2fa40*/  IMAD.MOV.U32 R13, RZ, RZ, R2 ;  /* 0x000000ffff0d7224 */ /* 0x000fce00078e0002 */
[----:B------:R-:W-:Y:S05]  /*2fa50*/  WARPSYNC.COLLECTIVE R15, `(.L_x_8838) ;  /* 0x000000000f087348 */ /* 0x000fea0003c00000 */
[----:B------:R0:W1:Y:S02]  /*2fa60*/  SHFL.UP P6, R14, R13, R12, R11 ;  /* 0x0400000c0d0e7389 */ /* 0x00006400000c000b */
[----:B01----:R-:W-:Y:S01]  /*2fa70*/  ENDCOLLECTIVE ;  /* 0x000000000000791b */ /* 0x003fe20003800000 */
.L_x_8838:
[----:B------:R-:W-:Y:S01]  /*2fa80*/  IMAD.MOV.U32 R12, RZ, RZ, 0x8 ;  /* 0x00000008ff0c7424 */ /* 0x000fe200078e00ff */
[----:B------:R-:W-:-:S05]  /*2fa90*/  SEL R3, R14, RZ, P3 ;  /* 0x000000ff0e037207 */ /* 0x000fca0001800000 */
[----:B------:R-:W-:-:S04]  /*2faa0*/  IMAD.IADD R3, R2, 0x1, R3 ;  /* 0x0000000102037824 */ /* 0x000fc800078e0203 */
[----:B------:R-:W-:-:S07]  /*2fab0*/  IMAD.MOV.U32 R13, RZ, RZ, R3 ;  /* 0x000000ffff0d7224 */ /* 0x000fce00078e0003 */
[----:B------:R-:W-:Y:S05]  /*2fac0*/  WARPSYNC.COLLECTIVE R15, `(.L_x_8839) ;  /* 0x000000000f087348 */ /* 0x000fea0003c00000 */
[----:B------:R0:W1:Y:S02]  /*2fad0*/  SHFL.UP P6, R14, R13, R12, R11 ;  /* 0x0400000c0d0e7389 */ /* 0x00006400000c000b */
[----:B01----:R-:W-:Y:S01]  /*2fae0*/  ENDCOLLECTIVE ;  /* 0x000000000000791b */ /* 0x003fe20003800000 */
.L_x_8839:
[----:B------:R-:W-:Y:S01]  /*2faf0*/  IMAD.MOV.U32 R12, RZ, RZ, 0x10 ;  /* 0x00000010ff0c7424 */ /* 0x000fe200078e00ff */
[----:B------:R-:W-:-:S05]  /*2fb00*/  SEL R14, R14, RZ, P4 ;  /* 0x000000ff0e0e7207 */ /* 0x000fca0002000000 */
[----:B------:R-:W-:-:S04]  /*2fb10*/  IMAD.IADD R5, R3, 0x1, R14 ;  /* 0x0000000103057824 */ /* 0x000fc800078e020e */
[----:B------:R-:W-:-:S07]  /*2fb20*/  IMAD.MOV.U32 R13, RZ, RZ, R5 ;  /* 0x000000ffff0d7224 */ /* 0x000fce00078e0005 */
[----:B------:R-:W-:Y:S05]  /*2fb30*/  WARPSYNC.COLLECTIVE R15, `(.L_x_8840) ;  /* 0x000000000f087348 */ /* 0x000fea0003c00000 */
[----:B------:R0:W1:Y:S02]  /*2fb40*/  SHFL.UP P6, R14, R13, R12, R11 ;  /* 0x0400000c0d0e7389 */ /* 0x00006400000c000b */
[----:B01----:R-:W-:Y:S01]  /*2fb50*/  ENDCOLLECTIVE ;  /* 0x000000000000791b */ /* 0x003fe20003800000 */
.L_x_8840:
        /* <DEDUP_REMOVED lines=8> */
.L_x_8841:
[----:B------:R-:W-:Y:S05]  /*2fbe0*/  BRA `(.L_x_8842) ;  /* 0xffffff8000b07947 */ /* 0x000fea000383ffff */
.L_x_8562:
[----:B------:R-:W-:Y:S01]  /*2fbf0*/  BSSY B0, `(.L_x_8843) ;  /* 0x0000006000007945 */ /* 0x000fe20003800000 */
[----:B------:R-:W-:Y:S01]  /*2fc00*/  PLOP3.LUT P6, PT, P6, PT, PT, 0x8, 0x0 ;  /* 0x000000000000781c */ /* 0x000fe200037ce170 */
[----:B------:R-:W-:-:S12]  /*2fc10*/  IMAD.MOV.U32 R15, RZ, RZ, -0x1 ;  /* 0xffffffffff0f7424 */ /* 0x000fd800078e00ff */
[----:B0-----:R-:W-:Y:S05]  /*2fc20*/  WARPSYNC.COLLECTIVE R15, `(.L_x_8844) ;  /* 0x000000000f087348 */ /* 0x001fea0003c00000 */
[----:B------:R-:W-:Y:S01]  /*2fc30*/  VOTE.ANY R14, PT, P6 ;  /* 0x00000000000e7806 */ /* 0x000fe200030e0100 */
[----:B0-----:R-:W-:Y:S06]  /*2fc40*/  ENDCOLLECTIVE ;  /* 0x000000000000791b */ /* 0x001fec0003800000 */
.L_x_8844:
[----:B------:R-:W-:Y:S05]  /*2fc50*/  BSYNC B0 ;  /* 0x0000000000007941 */ /* 0x000fea0003800000 */
.L_x_8843:
        /* <DEDUP_REMOVED lines=8> */
.L_x_8845:
[----:B------:R-:W-:Y:S02]  /*2fce0*/  IMAD.IADD R19, R12, 0x1, R19 ;  /* 0x000000010c137824 */ /* 0x000fe400078e0213 */
[----:B------:R-:W-:Y:S02]  /*2fcf0*/  IMAD.MOV.U32 R13, RZ, RZ, R4 ;  /* 0x000000ffff0d7224 */ /* 0x000fe400078e0004 */
[----:B------:R-:W-:-:S07]  /*2fd00*/  IMAD.MOV.U32 R17, RZ, RZ, R14 ;  /* 0x000000ffff117224 */ /* 0x000fce00078e000e */
[----:B------:R-:W-:Y:S05]  /*2fd10*/  WARPSYNC.COLLECTIVE R15, `(.L_x_8846) ;  /* 0x000000000f087348 */ /* 0x000fea0003c00000 */
[----:B------:R0:W1:Y:S02]  /*2fd20*/  SHFL.IDX P6, R14, R13, R12, R11 ;  /* 0x0000000c0d0e7389 */ /* 0x00006400000c000b */
[----:B01----:R-:W-:Y:S01]  /*2fd30*/  ENDCOLLECTIVE ;  /* 0x000000000000791b */ /* 0x003fe20003800000 */
.L_x_8846:
[----:B------:R-:W-:Y:S01]  /*2fd40*/  IMAD.MOV.U32 R4, RZ, RZ, R14 ;  /* 0x000000ffff047224 */ /* 0x000fe200078e000e */
[----:B------:R-:W-:Y:S06]  /*2fd50*/  BRA `(.L_x_8847) ;  /* 0xffffff8000947947 */ /* 0x000fec000383ffff */
.L_x_8564:
[----:B------:R-:W-:Y:S01]  /*2fd60*/  BSSY B0, `(.L_x_8848) ;  /* 0x0000007000007945 */ /* 0x000fe20003800000 */
[----:B------:R-:W-:Y:S02]  /*2fd70*/  IMAD.MOV.U32 R13, RZ, RZ, R2 ;  /* 0x000000ffff0d7224 */ /* 0x000fe400078e0002 */
[----:B------:R-:W-:Y:S02]  /*2fd80*/  IMAD.MOV.U32 R11, RZ, RZ, 0x1f ;  /* 0x0000001fff0b7424 */ /* 0x000fe400078e00ff */
[----:B------:R-:W-:-:S07]  /*2fd90*/  IMAD.MOV.U32 R15, RZ, RZ, -0x1 ;  /* 0xffffffffff0f7424 */ /* 0x000fce00078e00ff */
[----:B0-23--:R-:W-:Y:S05]  /*2fda0*/  WARPSYNC.COLLECTIVE R15, `(.L_x_8849) ;  /* 0x000000000f087348 */ /* 0x00dfea0003c00000 */
[----:B------:R1:W4:Y:S02]  /*2fdb0*/  SHFL.IDX P6, R14, R13, R12, R11 ;  /* 0x0000000c0d0e7389 */ /* 0x00032400000c000b */
[----:B01234-:R-:W-:Y:S01]  /*2fdc0*/  ENDCOLLECTIVE ;  /* 0x000000000000791b */ /* 0x01ffe20003800000 */
.L_x_8849:
[----:B------:R-:W-:Y:S05]  /*2fdd0*/  BSYNC B0 ;  /* 0x0000000000007941 */ /* 0x000fea0003800000 */
.L_x_8848:
[----:B------:R-:W-:Y:S01]  /*2fde0*/  IMAD.MOV.U32 R6, RZ, RZ, R14 ;  /* 0x000000ffff067224 */ /* 0x000fe200078e000e */
[----:B------:R-:W-:Y:S06]  /*2fdf0*/  BRA `(.L_x_8563) ;  /* 0xffffff8000847947 */ /* 0x000fec000383ffff */
.L_x_8570:
[----:B-1----:R1:W2:Y:S02]  /*2fe00*/  SYNCS.PHASECHK.TRANS64.TRYWAIT P0, [R7+URZ+0x28820], R0 ;  /* 0x02882000070075a7 */ /* 0x0022a4000800017f */
[----:B--2---:R-:W-:Y:S05]  /*2fe10*/  @!P0 NANOSLEEP.SYNCS 0x989680 ;  /* 0x009896800000895d */ /* 0x004fea0003900000 */
[----:B------:R-:W2:Y:S02]  /*2fe20*/  @!P0 SYNCS.PHASECHK.TRANS64 P0, [R7+URZ+0x28820], R0 ;  /* 0x02882000070085a7 */ /* 0x000ea4000800007f */
[----:B--2---:R-:W-:Y:S05]  /*2fe30*/  @!P0 BRA `(.L_x_8570) ;  /* 0xfffffffc00f08947 */ /* 0x004fea000383ffff */
[----:B------:R-:W-:Y:S05]  /*2fe40*/  BRA `(.L_x_8850) ;  /* 0xffffff8800dc7947 */ /* 0x000fea000383ffff */
.L_x_8571:
        /* <DEDUP_REMOVED lines=11> */
.L_x_8852:
[----:B------:R-:W-:Y:S05]  /*2ff00*/  BSYNC B0 ;  /* 0x0000000000007941 */ /* 0x000fea0003800000 */
.L_x_8851:
[----:B------:R-:W-:Y:S05]  /*2ff10*/  BRA `(.L_x_8853) ;  /* 0xffffff8800c47947 */ /* 0x000fea000383ffff */
.L_x_8572:
[----:B------:R-:W-:Y:S01]  /*2ff20*/  BSSY B0, `(.L_x_8854) ;  /* 0x0000006000007945 */ /* 0x000fe20003800000 */
[----:B------:R-:W-:-:S07]  /*2ff30*/  IMAD.MOV.U32 R15, RZ, RZ, -0x1 ;  /* 0xffffffffff0f7424 */ /* 0x000fce00078e00ff */
[----:B01----:R-:W-:Y:S05]  /*2ff40*/  WARPSYNC.COLLECTIVE R15, `(.L_x_8855) ;  /* 0x000000000f0c7348 */ /* 0x003fea0003c00000 */
[----:B------:R-:W-:Y:S02]  /*2ff50*/  ELECT P6, UR62, PT ;  /* 0x00000000003e782f */ /* 0x000fe400038c0000 */
[----:B------:R-:W-:Y:S01]  /*2ff60*/  MOV R14, UR62 ;  /* 0x0000003e000e7c02 */ /* 0x000fe20008000f00 */
[----:B01----:R-:W-:Y:S10]  /*2ff70*/  ENDCOLLECTIVE ;  /* 0x000000000000791b */ /* 0x003ff40003800000 */
.L_x_8855:
[----:B------:R-:W-:Y:S05]  /*2ff80*/  BSYNC B0 ;  /* 0x0000000000007941 */ /* 0x000fea0003800000 */
.L_x_8854:
[----:B------:R-:W-:Y:S05]  /*2ff90*/  BRA `(.L_x_8856) ;  /* 0xffffff8800b87947 */ /* 0x000fea000383ffff */
.L_x_8574:
[----:B-1----:R1:W2:Y:S02]  /*2ffa0*/  SYNCS.PHASECHK.TRANS64.TRYWAIT P1, [R5+URZ+0x28840], R0 ;  /* 0x02884000050075a7 */ /* 0x0022a4000802017f */
[----:B--2---:R-:W-:Y:S05]  /*2ffb0*/  @!P1 NANOSLEEP.SYNCS 0x989680 ;  /* 0x009896800000995d */ /* 0x004fea0003900000 */
[----:B------:R-:W2:Y:S02]  /*2ffc0*/  @!P1 SYNCS.PHASECHK.TRANS64 P1, [R5+URZ+0x28840], R0 ;  /* 0x02884000050095a7 */ /* 0x000ea4000802007f */
[----:B--2---:R-:W-:Y:S05]  /*2ffd0*/  @!P1 BRA `(.L_x_8574) ;  /* 0xfffffffc00f09947 */ /* 0x004fea000383ffff */
[----:B------:R-:W-:Y:S05]  /*2ffe0*/  BRA `(.L_x_8857) ;  /* 0xffffff8800d87947 */ /* 0x000fea000383ffff */
.L_x_8576:
[----:B--2---:R2:W3:Y:S02]  /*2fff0*/  SYNCS.PHASECHK.TRANS64.TRYWAIT P1, [R3+URZ+0x28840], R2 ;  /* 0x02884002030075a7 */ /* 0x0044e4000802017f */
[----:B---3--:R-:W-:Y:S05]  /*30000*/  @!P1 NANOSLEEP.SYNCS 0x989680 ;  /* 0x009896800000995d */ /* 0x008fea0003900000 */
[----:B------:R-:W3:Y:S02]  /*30010*/  @!P1 SYNCS.PHASECHK.TRANS64 P1, [R3+URZ+0x28840], R2 ;  /* 0x02884002030095a7 */ /* 0x000ee4000802007f */
[----:B---3--:R-:W-:Y:S05]  /*30020*/  @!P1 BRA `(.L_x_8576) ;  /* 0xfffffffc00f09947 */ /* 0x008fea000383ffff */
[----:B------:R-:W-:Y:S05]  /*30030*/  BRA `(.L_x_8858) ;  /* 0xffffff8800e47947 */ /* 0x000fea000383ffff */
.L_x_8578:
[----:B---3--:R3:W4:Y:S02]  /*30040*/  SYNCS.PHASECHK.TRANS64.TRYWAIT P1, [R5+URZ+0x28860], R0 ;  /* 0x02886000050075a7 */ /* 0x008724000802017f */
[----:B----4-:R-:W-:Y:S05]  /*30050*/  @!P1 NANOSLEEP.SYNCS 0x989680 ;  /* 0x009896800000995d */ /* 0x010fea0003900000 */
[----:B------:R-:W4:Y:S02]  /*30060*/  @!P1 SYNCS.PHASECHK.TRANS64 P1, [R5+URZ+0x28860], R0 ;  /* 0x02886000050095a7 */ /* 0x000f24000802007f */
[----:B----4-:R-:W-:Y:S05]  /*30070*/  @!P1 BRA `(.L_x_8578) ;  /* 0xfffffffc00f09947 */ /* 0x010fea000383ffff */
[----:B------:R-:W-:Y:S05]  /*30080*/  BRA `(.L_x_8859) ;  /* 0xffffff8800e07947 */ /* 0x000fea000383ffff */
.L_x_8860:
        /* <DEDUP_REMOVED lines=15> */
.L_x_15979:


//--------------------- .text._ZN7cutlass13device_kernelIN5flash11enable_sm90INS1_16FlashAttnFwdSm90INS1_25CollectiveMainloopFwdSm90ILi2EN4cute5tupleIJNS5_1CILi1EEES8_S8_EEENS6_IJNS7_ILi128EEESA_SA_EEELi128ENS_10bfloat16_tEfNS_4arch4Sm90ELb1ELb0ELb1ELb0ELb1ELb0ELb0ELb1ELb1ELb1ELb1ELb0EEENS1_21CollectiveEpilogueFwdISB_S9_SC_SE_Li256ELb0ELb1ELb1ELb0EEENS1_19SingleTileSchedulerILb0ELb1ELb1ELi128EEEEEEEEEvNT_6ParamsE --------------------------
	.section	.text._ZN7cutlass13device_kernelIN5flash11enable_sm90INS1_16FlashAttnFwdSm90INS1_25CollectiveMainloopFwdSm90ILi2EN4cute5tupleIJNS5_1CILi1EEES8_S8_EEENS6_IJNS7_ILi128EEESA_SA_EEELi128ENS_10bfloat16_tEfNS_4arch4Sm90ELb1ELb0ELb1ELb0ELb1ELb0ELb0ELb1ELb1ELb1ELb1ELb0EEENS1_21CollectiveEpilogueFwdISB_S9_SC_SE_Li256ELb0ELb1ELb1ELb0EEENS1_19SingleTileSchedulerILb0ELb1ELb1ELi128EEEEEEEEEvNT_6ParamsE,"ax",@progbits
	.align	128
.text._ZN7cutlass13device_kernelIN5flash11enable_sm90INS1_16FlashAttnFwdSm90INS1_25CollectiveMainloopFwdSm90ILi2EN4cute5tupleIJNS5_1CILi1EEES8_S8_EEENS6_IJNS7_ILi128EEESA_SA_EEELi128ENS_10bfloat16_tEfNS_4arch4Sm90ELb1ELb0ELb1ELb0ELb1ELb0ELb0ELb1ELb1ELb1ELb1ELb0EEENS1_21CollectiveEpilogueFwdISB_S9_SC_SE_Li256ELb0ELb1ELb1ELb0EEENS1_19SingleTileSchedulerILb0ELb1ELb1ELi128EEEEEEEEEvNT_6ParamsE:
        .type           _ZN7cutlass13device_kernelIN5flash11enable_sm90INS1_16FlashAttnFwdSm90INS1_25CollectiveMainloopFwdSm90ILi2EN4cute5tupleIJNS5_1CILi1EEES8_S8_EEENS6_IJNS7_ILi128EEESA_SA_EEELi128ENS_10bfloat16_tEfNS_4arch4Sm90ELb1ELb0ELb1ELb0ELb1ELb0ELb0ELb1ELb1ELb1ELb1ELb0EEENS1_21CollectiveEpilogueFwdISB_S9_SC_SE_Li256ELb0ELb1ELb1ELb0EEENS1_19SingleTileSchedulerILb0ELb1ELb1ELi128EEEEEEEEEvNT_6ParamsE,@function
        .size           _ZN7cutlass13device_kernelIN5flash11enable_sm90INS1_16FlashAttnFwdSm90INS1_25CollectiveMainloopFwdSm90ILi2EN4cute5tupleIJNS5_1CILi1EEES8_S8_EEENS6_IJNS7_ILi128EEESA_SA_EEELi128ENS_10bfloat16_tEfNS_4arch4Sm90ELb1ELb0ELb1ELb0ELb1ELb0ELb0ELb1ELb1ELb1ELb1ELb0EEENS1_21CollectiveEpilogueFwdISB_S9_SC_SE_Li256ELb0ELb1ELb1ELb0EEENS1_19SingleTileSchedulerILb0ELb1ELb1ELi128EEEEEEEEEvNT_6ParamsE,(.L_x_15980 - _ZN7cutlass13device_kernelIN5flash11enable_sm90INS1_16FlashAttnFwdSm90INS1_25CollectiveMainloopFwdSm90ILi2EN4cute5tupleIJNS5_1CILi1EEES8_S8_EEENS6_IJNS7_ILi128EEESA_SA_EEELi128ENS_10bfloat16_tEfNS_4arch4Sm90ELb1ELb0ELb1ELb0ELb1ELb0ELb0ELb1ELb1ELb1ELb1ELb0EEENS1_21CollectiveEpilogueFwdISB_S9_SC_SE_Li256ELb0ELb1ELb1ELb0EEENS1_19SingleTileSchedulerILb0ELb1ELb1ELi128EEEEEEEEEvNT_6ParamsE)
        .other          _ZN7cutlass13device_kernelIN5flash11enable_sm90INS1_16FlashAttnFwdSm90INS1_25CollectiveMainloopFwdSm90ILi2EN4cute5tupleIJNS5_1CILi1EEES8_S8_EEENS6_IJNS7_ILi128EEESA_SA_EEELi128ENS_10bfloat16_tEfNS_4arch4Sm90ELb1ELb0ELb1ELb0ELb1ELb0ELb0ELb1ELb1ELb1ELb1ELb0EEENS1_21CollectiveEpilogueFwdISB_S9_SC_SE_Li256ELb0ELb1ELb1ELb0EEENS1_19SingleTileSchedulerILb0ELb1ELb1ELi128EEEEEEEEEvNT_6ParamsE,@"STO_CUDA_ENTRY STV_DEFAULT"
_ZN7cutlass13device_kernelIN5flash11enable_sm90INS1_16FlashAttnFwdSm90INS1_25CollectiveMainloopFwdSm90ILi2EN4cute5tupleIJNS5_1CILi1EEES8_S8_EEENS6_IJNS7_ILi128EEESA_SA_EEELi128ENS_10bfloat16_tEfNS_4arch4Sm90ELb1ELb0ELb1ELb0ELb1ELb0ELb0ELb1ELb1ELb1ELb1ELb0EEENS1_21CollectiveEpilogueFwdISB_S9_SC_SE_Li256ELb0ELb1ELb1ELb0EEENS1_19SingleTileSchedulerILb0ELb1ELb1ELi128EEEEEEEEEvNT_6ParamsE:
        /* <DEDUP_REMOVED lines=44> */
.L_x_8861:
        /* <DEDUP_REMOVED lines=22> */
.L_x_8862:
        /* <DEDUP_REMOVED lines=18> */
.L_x_8863:
        /* <DEDUP_REMOVED lines=22> */
.L_x_8864:
        /* <DEDUP_REMOVED lines=23> */
.L_x_8865:
        /* <DEDUP_REMOVED lines=9> */
.L_x_8868:
        /* <DEDUP_REMOVED lines=21> */
[----:B------:R-:W0:Y:S01]  /*09f0*/  S2UR UR48, SR_CTAID.X ;  /* 0x00000000003079c3 */ /* 0x000e220000002500 */
[----:B------:R-:W-:Y:S01]  /*0a00*/  ULDC UR4, c[0x0][0x448] ;  /* 0x0001120000047ab9 */ /* 0x000fe20000000800 */
[----:B------:R-:W-:Y:S01]  /*0a10*/  ULDC UR38, c[0x0][0x424] ;  /* 0x0001090000267ab9 */ /* 0x000fe20000000800 */
[----:B------:R-:W-:Y:S01]  /*0a20*/  UISETP.NE.AND UP1, UPT, UR4, 0x1, UPT ;  /* 0x000000010400788c */ /* 0x000fe2000bf25270 */
[----:B------:R-:W-:Y:S02]  /*0a30*/  ULDC UR7, c[0x0][0x288] ;  /* 0x0000a20000077ab9 */ /* 0x000fe40000000800 */
[----:B------:R-:W-:Y:S01]  /*0a40*/  ULDC.64 UR4, c[0x0][0x418] ;  /* 0x0001060000047ab9 */ /* 0x000fe20000000a00 */
[----:B------:R-:W-:Y:S02]  /*0a50*/  UIADD3 UR7, -UR7, 0x80, URZ ;  /* 0x0000008007077890 */ /* 0x000fe4000fffe13f */
[----:B------:R-:W-:Y:S01]  /*0a60*/  UISETP.NE.U32.AND UP0, UPT, UR4, URZ, UPT ;  /* 0x0000003f0400728c */ /* 0x000fe2000bf05070 */
[----:B------:R-:W-:Y:S01]  /*0a70*/  ULDC UR8, c[0x0][0x2f0] ;  /* 0x0000bc0000087ab9 */ /* 0x000fe20000000800 */
[----:B------:R-:W-:-:S02]  /*0a80*/  UP2UR UR42, UPR, URZ, 0x2 ;  /* 0x000000023f2a7883 */ /* 0x000fc40008000000 */
[----:B------:R-:W-:Y:S01]  /*0a90*/  UISETP.NE.AND.EX UP0, UPT, UR5, URZ, UPT, UP0 ;  /* 0x0000003f0500728c */ /* 0x000fe2000bf05300 */
[----:B------:R-:W-:Y:S02]  /*0aa0*/  @UP1 ULDC UR9, c[0x0][0x450] ;  /* 0x0001140000091ab9 */ /* 0x000fe40000000800 */
[----:B------:R-:W-:Y:S01]  /*0ab0*/  @UP1 ULDC UR5, c[0x0][0x44c] ;  /* 0x0001130000051ab9 */ /* 0x000fe20000000800 */
[----:B------:R-:W-:Y:S02]  /*0ac0*/  USEL UR38, UR38, 0x1, UP0 ;  /* 0x0000000126267887 */ /* 0x000fe40008000000 */
[----:B------:R-:W-:Y:S02]  /*0ad0*/  USHF.R.U32.HI UR10, URZ, 0x10, UR39 ;  /* 0x000000103f0a7899 */ /* 0x000fe40008011627 */
[----:B------:R-:W-:Y:S02]  /*0ae0*/  UIMAD UR7, UR38, UR8, UR7 ;  /* 0x00000008260772a4 */ /* 0x000fe4000f8e0207 */
[----:B0-----:R-:W-:-:S02]  /*0af0*/  USHF.L.U32 UR48, UR48, 0x7, URZ ;  /* 0x0000000730307899 */ /* 0x001fc4000800063f */
[----:B------:R-:W-:Y:S02]  /*0b00*/  ULOP3.LUT UR39, UR39, 0xffff, URZ, 0xc0, !UPT ;  /* 0x0000ffff27277892 */ /* 0x000fe4000f8ec03f */
[----:B------:R-:W-:Y:S02]  /*0b10*/  @UP1 UIADD3 UR4, UR48, 0x7f, URZ ;  /* 0x0000007f30041890 */ /* 0x000fe4000fffe03f */
[----:B------:R-:W-:Y:S02]  /*0b20*/  UIADD3 UR6, UR48, 0x7f, URZ ;  /* 0x0000007f30067890 */ /* 0x000fe4000fffe03f */
[----:B------:R-:W-:Y:S02]  /*0b30*/  UIMAD.WIDE.U32 UR4, UR4, UR5, URZ ;  /* 0x00000005040472a5 */ /* 0x000fe4000f8e003f */
[----:B------:R-:W-:Y:S02]  /*0b40*/  UIMAD UR4, UR38, UR8, 0x7f ;  /* 0x0000007f260474a4 */ /* 0x000fe4000f8e0208 */
[----:B------:R-:W-:-:S02]  /*0b50*/  @UP1 USHF.R.U32.HI UR6, URZ, UR9, UR5 ;  /* 0x000000093f061299 */ /* 0x000fc40008011605 */
[----:B------:R-:W-:Y:S02]  /*0b60*/  USHF.R.S32.HI UR5, URZ, 0x1f, UR4 ;  /* 0x0000001f3f057899 */ /* 0x000fe40008011404 */
[----:B------:R-:W-:Y:S02]  /*0b70*/  UIADD3 UR6, UR7, UR6, URZ ;  /* 0x0000000607067290 */ /* 0x000fe4000fffe03f */
[----:B------:R-:W-:Y:S02]  /*0b80*/  ULEA.HI UR5, UR5, UR4, URZ, 0x7 ;  /* 0x0000000405057291 */ /* 0x000fe4000f8f383f */
[----:B------:R-:W-:Y:S02]  /*0b90*/  USHF.R.S32.HI UR7, URZ, 0x1f, UR6 ;  /* 0x0000001f3f077899 */ /* 0x000fe40008011406 */
[----:B------:R-:W-:Y:S02]  /*0ba0*/  USHF.R.S32.HI UR5, URZ, 0x7, UR5 ;  /* 0x000000073f057899 */ /* 0x000fe40008011405 */
[----:B------:R-:W-:Y:S01]  /*0bb0*/  ULEA.HI UR7, UR7, UR6, URZ, 0x7 ;  /* 0x0000000607077291 */ /* 0x000fe2000f8f383f */
[----:B------:R-:W-:-:S03]  /*0bc0*/  UMOV UR4, URZ ;  /* 0x0000003f00047c82 */ /* 0x000fc60008000000 */
[----:B------:R-:W-:-:S04]  /*0bd0*/  USHF.R.S32.HI UR7, URZ, 0x7, UR7 ;  /* 0x000000073f077899 */ /* 0x000fc80008011407 */
[----:B------:R-:W-:-:S04]  /*0be0*/  UISETP.LT.AND UP0, UPT, UR5, UR7, UPT ;  /* 0x000000070500728c */ /* 0x000fc8000bf01270 */
[----:B------:R-:W-:Y:S02]  /*0bf0*/  USEL UR9, UR5, UR7, UP0 ;  /* 0x0000000705097287 */ /* 0x000fe40008000000 */
[----:B------:R-:W-:Y:S02]  /*0c00*/  UISETP.NE.AND UP0, UPT, UR10, URZ, UPT ;  /* 0x0000003f0a00728c */ /* 0x000fe4000bf05270 */
[----:B------:R-:W-:-:S06]  /*0c10*/  UISETP.GE.AND UP1, UPT, UR9, 0x1, UPT ;  /* 0x000000010900788c */ /* 0x000fcc000bf26270 */
        /* <DEDUP_REMOVED lines=36> */
.L_x_8870:
[----:B------:R-:W-:Y:S02]  /*0e60*/  UIMAD UR39, UR39, UR4, URZ ;  /* 0x00000004272772a4 */ /* 0x000fe4000f8e023f */
[----:B------:R-:W-:Y:S01]  /*0e70*/  IMAD.U32 R3, RZ, RZ, UR4 ;  /* 0x00000004ff037e24 */ /* 0x000fe2000f8e00ff */
[----:B------:R-:W-:Y:S01]  /*0e80*/  MOV R0, UR9 ;  /* 0x0000000900007c02 */ /* 0x000fe20008000f00 */
[----:B------:R-:W-:Y:S01]  /*0e90*/  VIADD R22, R19, 0xffffff80 ;  /* 0xffffff8013167836 */ /* 0x000fe20000000000 */
[----:B------:R-:W-:Y:S02]  /*0ea0*/  PLOP3.LUT P0, PT, PT, PT, PT, 0x80, 0x0 ;  /* 0x000000000000781c */ /* 0x000fe40003f0f070 */
[----:B------:R-:W-:Y:S02]  /*0eb0*/  CS2R R150, SRZ ;  /* 0x0000000000967805 */ /* 0x000fe4000001ff00 */
[----:B------:R-:W-:Y:S02]  /*0ec0*/  VIADDMNMX R0, R3, UR39, R0, PT ;  /* 0x0000002703007c46 */ /* 0x000fe4000b800100 */
[----:B------:R-:W-:-:S02]  /*0ed0*/  CS2R R148, SRZ ;  /* 0x0000000000947805 */ /* 0x000fc4000001ff00 */
[----:B------:R-:W-:Y:S02]  /*0ee0*/  MOV R3, RZ ;  /* 0x000000ff00037202 */ /* 0x000fe40000000f00 */
        /* <DEDUP_REMOVED lines=69> */
.L_x_8872:
[----:B------:R-:W-:-:S04]  /*1340*/  SHF.L.U32 R0, RZ, 0x1f, RZ ;  /* 0x0000001fff007819 */ /* 0x000fc800000006ff */
[----:B------:R-:W0:Y:S02]  /*1350*/  SYNCS.PHASECHK.TRANS64.TRYWAIT P0, [UR41+0x28800], R0 ;  /* 0x02880000ff0075a7 */ /* 0x000e240008000169 */
[----:B0-----:R-:W-:Y:S05]  /*1360*/  @!P0 BRA `(.L_x_8873) ;  /* 0x000000e400f88947 */ /* 0x001fea0003800000 */
.L_x_8958:
[----:B------:R-:W-:-:S06]  /*1370*/  ULOP3.LUT UR4, UR36, 0x1, URZ, 0xfc, !UPT ;  /* 0x0000000124047892 */ /* 0x000fcc000f8efc3f */
[----:B0-----:R-:W-:-:S05]  /*1380*/  IMAD.U32 R3, RZ, RZ, UR4 ;  /* 0x00000004ff037e24 */ /* 0x001fca000f8e00ff */
[----:B------:R-:W-:-:S13]  /*1390*/  ISETP.NE.AND P0, PT, R3, 0x3, PT ;  /* 0x000000030300780c */ /* 0x000fda0003f05270 */
[----:B------:R-:W-:Y:S05]  /*13a0*/  @!P0 BRA `(.L_x_8874) ;  /* 0x0000000000048947 */ /* 0x000fea0003800000 */
[----:B------:R-:W-:Y:S01]  /*13b0*/  BPT.TRAP 0x1 ;  /* 0x000000040000795c */ /* 0x000fe20000300000 */
.L_x_8874:
[----:B------:R0:W1:Y:S01]  /*13c0*/  SYNCS.PHASECHK.TRANS64.TRYWAIT P1, [UR41+0x28830], R0 ;  /* 0x02883000ff0075a7 */ /* 0x0000620008020169 */
[----:B------:R-:W-:Y:S05]  /*13d0*/  @!P0 BRA `(.L_x_8875) ;  /* 0x0000000000048947 */ /* 0x000fea0003800000 */
[----:B------:R-:W-:Y:S01]  /*13e0*/  BPT.TRAP 0x1 ;  /* 0x000000040000795c */ /* 0x000fe20000300000 */
.L_x_8875:
[----:B------:R-:W-:-:S04]  /*13f0*/  MOV R4, UR43 ;  /* 0x0000002b00047c02 */ /* 0x000fc80008000f00 */
[----:B------:R-:W-:Y:S01]  /*1400*/  LOP3.LUT R4, R4, 0x10000, RZ, 0xfc, !PT ;  /* 0x0001000004047812 */ /* 0x000fe200078efcff */
[----:B-1----:R-:W-:Y:S06]  /*1410*/  @P1 BRA `(.L_x_8876) ;  /* 0x0000000000081947 */ /* 0x002fec0003800000 */
[----:B------:R-:W1:Y:S02]  /*1420*/  SYNCS.PHASECHK.TRANS64.TRYWAIT P1, [UR41+0x28830], R0 ;  /* 0x02883000ff0075a7 */ /* 0x000e640008020169 */
[----:B-1----:R-:W-:Y:S05]  /*1430*/  @!P1 BRA `(.L_x_8877) ;  /* 0x000000e400dc9947 */ /* 0x002fea0003800000 */
.L_x_8876:
[----:B------:R-:W-:Y:S05]  /*1440*/  WARPSYNC.ALL ;  /* 0x0000000000007948 */ /* 0x000fea0003800000 */
[----:B------:R-:W-:Y:S01]  /*1450*/  IMAD.MOV.U32 R5, RZ, RZ, 0x40000040 ;  /* 0x40000040ff057424 */ /* 0x000fe200078e00ff */
[----:B------:R-:W-:Y:S01]  /*1460*/  UIADD3 UR4, UR41, 0x18400, URZ ;  /* 0x0001840029047890 */ /* 0x000fe2000fffe03f */
[----:B------:R-:W-:Y:S01]  /*1470*/  R2UR UR8, R4 ;  /* 0x00000000040872ca */ /* 0x000fe200000e0000 */
[----:B------:R-:W-:Y:S02]  /*1480*/  WARPGROUP.ARRIVE ;  /* 0x00000000000079c5 */ /* 0x000fe40000000000 */
[----:B------:R-:W-:Y:S01]  /*1490*/  R2UR UR9, R5 ;  /* 0x00000000050972ca */ /* 0x000fe200000e0000 */
[----:B------:R-:W-:-:S03]  /*14a0*/  USHF.R.U32.HI UR4, URZ, 0x4, UR4 ;  /* 0x000000043f047899 */ /* 0x000fc60008011604 */
[----:B------:R-:W2:Y:S01]  /*14b0*/  S2UR UR43, SR_CgaCtaId ;  /* 0x00000000002b79c3 */ /* 0x000ea20000008800 */
[----:B------:R-:W-:Y:S01]  /*14c0*/  UMOV UR11, 0x40000040 ;  /* 0x40000040000b7882 */ /* 0x000fe20000000000 */
[----:B------:R-:W-:Y:S01]  /*14d0*/  UMOV UR13, 0x40000040 ;  /* 0x40000040000d7882 */ /* 0x000fe20000000000 */
[----:B------:R-:W-:Y:S01]  /*14e0*/  ULOP3.LUT UR4, UR4, 0x3fff, URZ, 0xc0, !UPT ;  /* 0x00003fff04047892 */ /* 0x000fe2000f8ec03f */
[----:B------:R-:W-:Y:S01]  /*14f0*/  UMOV UR15, 0x40000040 ;  /* 0x40000040000f7882 */ /* 0x000fe20000000000 */
[----:B------:R-:W-:Y:S02]  /*1500*/  UMOV UR17, 0x40000040 ;  /* 0x4000004000117882 */ /* 0x000fe40000000000 */
[----:B------:R-:W-:Y:S01]  /*1510*/  ULOP3.LUT UR46, UR4, 0x10000, URZ, 0xfc, !UPT ;  /* 0x00010000042e7892 */ /* 0x000fe2000f8efc3f */
[----:B------:R-:W-:Y:S02]  /*1520*/  UMOV UR19, 0x40000040 ;  /* 0x4000004000137882 */ /* 0x000fe40000000000 */
[----:B------:R-:W-:Y:S01]  /*1530*/  R2UR UR4, R4 ;  /* 0x00000000040472ca */ /* 0x000fe200000e0000 */
[----:B------:R-:W-:-:S02]  /*1540*/  UIADD3 UR14, UR46, 0x4, URZ ;  /* 0x000000042e0e7890 */ /* 0x000fc4000fffe03f */
[----:B------:R-:W-:Y:S02]  /*1550*/  UIADD3 UR18, UR46, 0x6, URZ ;  /* 0x000000062e127890 */ /* 0x000fe4000fffe03f */
[----:B------:R-:W-:Y:S01]  /*1560*/  UMOV UR10, UR46 ;  /* 0x0000002e000a7c82 */ /* 0x000fe20008000000 */
[----:B------:R-:W-:Y:S01]  /*1570*/  UIADD3 UR22, UR46, 0x400, URZ ;  /* 0x000004002e167890 */ /* 0x000fe2000fffe03f */
[----:B------:R-:W-:Y:S01]  /*1580*/  HGMMA.64x128x16.F32.BF16 R24, gdesc[UR8], RZ, !UPT, gsb0 ;  /* 0x01e00000081879f0 */ /* 0x000fe2000c0018ff */
[----:B------:R-:W-:Y:S01]  /*1590*/  UIADD3 UR10, UR46, 0x2, URZ ;  /* 0x000000022e0a7890 */ /* 0x000fe2000fffe03f */
[----:B------:R-:W-:Y:S01]  /*15a0*/  UMOV UR9, 0x40000040 ;  /* 0x4000004000097882 */ /* 0x000fe20000000000 */
[----:B------:R-:W-:Y:S01]  /*15b0*/  UMOV UR11, 0x40000040 ;  /* 0x40000040000b7882 */ /* 0x000fe20000000000 */
[----:B------:R-:W-:Y:S02]  /*15c0*/  UMOV UR21, 0x40000040 ;  /* 0x4000004000157882 */ /* 0x000fe40000000000 */
[----:B------:R-:W-:-:S02]  /*15d0*/  UIADD3 UR8, UR4, 0x2, URZ ;  /* 0x0000000204087890 */ /* 0x000fc4000fffe03f */
[----:B------:R-:W-:Y:S02]  /*15e0*/  UIADD3 UR12, UR4, 0x4, URZ ;  /* 0x00000004040c7890 */ /* 0x000fe4000fffe03f */
[----:B------:R-:W-:Y:S02]  /*15f0*/  UIADD3 UR16, UR4, 0x6, URZ ;  /* 0x0000000604107890 */ /* 0x000fe4000fffe03f */
[----:B------:R-:W-:Y:S01]  /*1600*/  UIADD3 UR20, UR4, 0x400, URZ ;  /* 0x0000040004147890 */ /* 0x000fe2000fffe03f */
        /* <DEDUP_REMOVED lines=37> */
.L_x_8878:
[----:B------:R-:W-:Y:S01]  /*1860*/  LOP3.LUT R7, R88, 0xffffff80, RZ, 0xc0, !PT ;  /* 0xffffff8058077812 */ /* 0x000fe200078ec0ff */
[----:B------:R-:W-:Y:S01]  /*1870*/  ULDC UR6, c[0x0][0x9d8] ;  /* 0x0002760000067ab9 */ /* 0x000fe20000000800 */
[----:B------:R-:W-:Y:S01]  /*1880*/  LEA.HI R23, R23, R22, RZ, 0x2 ;  /* 0x0000001617177211 */ /* 0x000fe200078f10ff */
[----:B------:R-:W-:Y:S01]  /*1890*/  FMUL.FTZ R24, R24, UR6 ;  /* 0x0000000618187c20 */ /* 0x000fe20008410000 */
[----:B------:R-:W-:Y:S01]  /*18a0*/  FMUL.FTZ R25, R25, UR6 ;  /* 0x0000000619197c20 */ /* 0x000fe20008410000 */
[----:B------:R-:W-:Y:S01]  /*18b0*/  IMAD.IADD R7, R22, 0x1, -R7 ;  /* 0x0000000116077824 */ /* 0x000fe200078e0a07 */
[----:B------:R-:W-:Y:S01]  /*18c0*/  LOP3.LUT R23, R23, 0xfffffffc, RZ, 0xc0, !PT ;  /* 0xfffffffc17177812 */ /* 0x000fe200078ec0ff */
[----:B------:R2:W3:Y:S01]  /*18d0*/  MUFU.TANH R90, R24 ;  /* 0x00000018005a7308 */ /* 0x0004e20000002400 */
[----:B------:R-:W-:Y:S01]  /*18e0*/  UISETP.NE.AND UP0, UPT, UR42, URZ, UPT ;  /* 0x0000003f2a00728c */ /* 0x000fe2000bf05270 */
[----:B01----:R-:W-:Y:S01]  /*18f0*/  FMUL.FTZ R0, R26, UR6 ;  /* 0x000000061a007c20 */ /* 0x003fe20008410000 */
[----:B------:R-:W-:Y:S01]  /*1900*/  SHF.R.S32.HI R6, RZ, 0x1f, R7 ;  /* 0x0000001fff067819 */ /* 0x000fe20000011407 */
[----:B------:R-:W-:Y:S01]  /*1910*/  FMUL.FTZ R3, R27, UR6 ;  /* 0x000000061b037c20 */ /* 0x000fe20008410000 */
[----:B------:R-:W-:Y:S01]  /*1920*/  ULDC UR7, c[0x0][0x2f0] ;  /* 0x0000bc0000077ab9 */ /* 0x000fe20000000800 */
[----:B------:R-:W-:Y:S01]  /*1930*/  FMUL.FTZ R28, R28, UR6 ;  /* 0x000000061c1c7c20 */ /* 0x000fe20008410000 */
[----:B------:R-:W-:Y:S01]  /*1940*/  LEA.HI R10, R6, R7, RZ, 0x2 ;  /* 0x00000007060a7211 */ /* 0x000fe200078f10ff */
[----:B------:R0:W1:Y:S01]  /*1950*/  MUFU.TANH R91, R25 ;  /* 0x00000019005b7308 */ /* 0x0000620000002400 */
[----:B--2---:R-:W-:Y:S01]  /*1960*/  IADD3 R24, R22, -R23, RZ ;  /* 0x8000001716187210 */ /* 0x004fe20007ffe0ff */
[----:B------:R-:W-:Y:S01]  /*1970*/  FMUL.FTZ R9, R30, UR6 ;  /* 0x000000061e097c20 */ /* 0x000fe20008410000 */
[----:B------:R-:W-:Y:S01]  /*1980*/  LEA.HI R11, R6, R7, RZ, 0x5 ;  /* 0x00000007060b7211 */ /* 0x000fe200078f28ff */
[----:B------:R-:W-:Y:S01]  /*1990*/  @UP0 ULDC UR4, c[0x0][0x44c] ;  /* 0x0001130000040ab9 */ /* 0x000fe20000000800 */
[--C-:B------:R-:W-:Y:S01]  /*19a0*/  SHF.R.S32.HI R6, RZ, 0x2, R10.reuse ;  /* 0x00000002ff067819 */ /* 0x100fe2000001140a */
[----:B------:R-:W-:Y:S01]  /*19b0*/  @UP0 ULDC UR5, c[0x0][0x450] ;  /* 0x0001140000050ab9 */ /* 0x000fe20000000800 */
[----:B------:R-:W-:Y:S01]  /*19c0*/  SHF.R.S32.HI R23, RZ, 0x1f, R10 ;  /* 0x0000001fff177819 */ /* 0x000fe2000001140a */
[----:B------:R2:W4:Y:S01]  /*19d0*/  MUFU.TANH R92, R28 ;  /* 0x0000001c005c7308 */ /* 0x0005220000002400 */
[----:B------:R-:W-:Y:S01]  /*19e0*/  LEA.HI R22, R89, R89, RZ, 0x1 ;  /* 0x0000005959167211 */ /* 0x000fe200078f08ff */
[----:B------:R-:W-:Y:S01]  /*19f0*/  FMUL.FTZ R29, R29, UR6 ;  /* 0x000000061d1d7c20 */ /* 0x000fe20008410000 */
[----:B------:R-:W-:Y:S01]  /*1a00*/  SHF.R.S32.HI R11, RZ, 0x5, R11 ;  /* 0x00000005ff0b7819 */ /* 0x000fe2000001140b */
[----:B------:R-:W-:Y:S01]  /*1a10*/  ULDC UR10, c[0x0][0x288] ;  /* 0x0000a200000a7ab9 */ /* 0x000fe20000000800 */
[----:B------:R-:W-:Y:S01]  /*1a20*/  LEA.HI R23, R23, R6, RZ, 0x3 ;  /* 0x0000000617177211 */ /* 0x000fe200078f18ff */
[----:B------:R-:W-:Y:S01]  /*1a30*/  FMUL.FTZ R32, R32, UR6 ;  /* 0x0000000620207c20 */ /* 0x000fe20008410000 */
[----:B------:R-:W-:Y:S01]  /*1a40*/  LOP3.LUT R22, R22, 0x3fffffe, RZ, 0xc0, !PT ;  /* 0x03fffffe16167812 */ /* 0x000fe200078ec0ff */
[----:B------:R-:W5:Y:S01]  /*1a50*/  MUFU.TANH R29, R29 ;  /* 0x0000001d001d7308 */ /* 0x000f620000002400 */
[----:B0-----:R-:W-:Y:S01]  /*1a60*/  LEA R25, R11, UR48, 0x4 ;  /* 0x000000300b197c11 */ /* 0x001fe2000f8e20ff */
[----:B------:R-:W-:Y:S01]  /*1a70*/  FMUL.FTZ R33, R33, UR6 ;  /* 0x0000000621217c20 */ /* 0x000fe20008410000 */
[----:B------:R-:W-:Y:S01]  /*1a80*/  LOP3.LUT R23, R23, 0xfffffff8, RZ, 0xc0, !PT ;  /* 0xfffffff817177812 */ /* 0x000fe200078ec0ff */
[----:B------:R-:W-:Y:S01]  /*1a90*/  IMAD.IADD R89, R89, 0x1, -R22 ;  /* 0x0000000159597824 */ /* 0x000fe200078e0a16 */
[----:B------:R-:W-:Y:S01]  /*1aa0*/  LEA.HI R11, R24, R24, RZ, 0x1 ;  /* 0x00000018180b7211 */ /* 0x000fe200078f08ff */
[----:B------:R-:W-:Y:S01]  /*1ab0*/  FMUL.FTZ R36, R36, UR6 ;  /* 0x0000000624247c20 */ /* 0x000fe20008410000 */
[----:B------:R-:W-:Y:S01]  /*1ac0*/  IADD3 R26, R25, R6, -R23 ;  /* 0x00000006191a7210 */ /* 0x000fe20007ffe817 */
[----:B------:R1:W0:Y:S01]  /*1ad0*/  MUFU.TANH R95, R32 ;  /* 0x00000020005f7308 */ /* 0x0002220000002400 */
[----:B------:R-:W-:Y:S01]  /*1ae0*/  LOP3.LUT R11, R11, 0x1ffffffe, RZ, 0xc0, !PT ;  /* 0x1ffffffe0b0b7812 */ /* 0x000fe200078ec0ff */
[----:B------:R-:W-:Y:S01]  /*1af0*/  FMUL.FTZ R37, R37, UR6 ;  /* 0x0000000625257c20 */ /* 0x000fe20008410000 */
[----:B------:R-:W-:Y:S01]  /*1b00*/  PLOP3.LUT P1, PT, PT, PT, UP0, 0x80, 0x0 ;  /* 0x000000000000781c */ /* 0x000fe20003f2f008 */
[----:B------:R-:W-:Y:S01]  /*1b10*/  FMUL.FTZ R40, R40, UR6 ;  /* 0x0000000628287c20 */ /* 0x000fe20008410000 */
[----:B------:R-:W-:Y:S01]  /*1b20*/  LEA R89, R89, R26, 0x6 ;  /* 0x0000001a59597211 */ /* 0x000fe200078e30ff */
[----:B------:R-:W-:Y:S01]  /*1b30*/  IMAD.IADD R6, R24, 0x1, -R11 ;  /* 0x0000000118067824 */ /* 0x000fe200078e0a0b */
[----:B------:R-:W-:Y:S01]  /*1b40*/  PLOP3.LUT P2, PT, PT, PT, UP0, 0x80, 0x0 ;  /* 0x000000000000781c */ /* 0x000fe20003f4f008 */
[----:B------:R-:W0:Y:S01]  /*1b50*/  MUFU.TANH R33, R33 ;  /* 0x0000002100217308 */ /* 0x000e220000002400 */
[----:B------:R-:W-:Y:S01]  /*1b60*/  LOP3.LUT R10, R10, 0x7ffffffc, RZ, 0xc0, !PT ;  /* 0x7ffffffc0a0a7812 */ /* 0x000fe200078ec0ff */
[----:B------:R-:W-:-:S02]  /*1b70*/  IMAD R6, R6, 0x8, R89 ;  /* 0x0000000806067824 */ /* 0x000fc400078e0259 */
[----:B------:R-:W-:Y:S01]  /*1b80*/  FMUL.FTZ R41, R41, UR6 ;  /* 0x0000000629297c20 */ /* 0x000fe20008410000 */
[----:B------:R-:W-:Y:S01]  /*1b90*/  FMUL.FTZ R44, R44, UR6 ;  /* 0x000000062c2c7c20 */ /* 0x000fe20008410000 */
[----:B------:R-:W-:Y:S01]  /*1ba0*/  IADD3 R7, R7, -R10, RZ ;  /* 0x8000000a07077210 */ /* 0x000fe20007ffe0ff */
[----:B------:R-:W-:Y:S02]  /*1bb0*/  IMAD.MOV.U32 R23, RZ, RZ, R6 ;  /* 0x000000ffff177224 */ /* 0x000fe400078e0006 */
[----:B------:R-:W-:Y:S01]  /*1bc0*/  FMUL.FTZ R45, R45, UR6 ;  /* 0x000000062d2d7c20 */ /* 0x000fe20008410000 */
[----:B------:R-:W-:Y:S01]  /*1bd0*/  @P1 IMAD.HI.U32 R11, R6, UR4, RZ ;  /* 0x00000004060b1c27 */ /* 0x000fe2000f8e00ff */
[----:B------:R-:W-:Y:S01]  /*1be0*/  UMOV UR4, 0xffffff80 ;  /* 0xffffff8000047882 */ /* 0x000fe20000000000 */
[----:B------:R-:W0:Y:S01]  /*1bf0*/  MUFU.TANH R36, R36 ;  /* 0x0000002400247308 */ /* 0x000e220000002400 */
[----:B------:R-:W-:Y:S01]  /*1c00*/  UIMAD UR4, UR47, UR4, 0x80 ;  /* 0x000000802f0474a4 */ /* 0x000fe2000f8e0204 */
[----:B------:R-:W-:Y:S01]  /*1c10*/  FMUL.FTZ R48, R48, UR6 ;  /* 0x0000000630307c20 */ /* 0x000fe20008410000 */
[----:B------:R-:W-:Y:S01]  /*1c20*/  @P2 SHF.R.U32.HI R23, RZ, UR5, R11 ;  /* 0x00000005ff172c19 */ /* 0x000fe2000801160b */
[----:B------:R-:W-:Y:S01]  /*1c30*/  IMAD.U32 R11, RZ, RZ, UR7 ;  /* 0x00000007ff0b7e24 */ /* 0x000fe2000f8e00ff */
[----:B------:R-:W-:Y:S01]  /*1c40*/  UIADD3 UR5, UR4, 0x1, URZ ;  /* 0x0000000104057890 */ /* 0x000fe2000fffe03f */
[----:B------:R-:W-:Y:S01]  /*1c50*/  FMUL.FTZ R49, R49, UR6 ;  /* 0x0000000631317c20 */ /* 0x000fe20008410000 */
[----:B------:R-:W-:Y:S01]  /*1c60*/  UIMAD UR4, UR38, UR7, UR4 ;  /* 0x00000007260472a4 */ /* 0x000fe2000f8e0204 */
[----:B------:R-:W3:Y:S01]  /*1c70*/  SHFL.IDX PT, R27, R23, RZ, 0x1c1f ;  /* 0x001c1fff171b7589 */ /* 0x000ee200000e0000 */
[----:B------:R-:W0:Y:S01]  /*1c80*/  MUFU.TANH R37, R37 ;  /* 0x0000002500257308 */ /* 0x000e220000002400 */
[----:B------:R-:W-:Y:S01]  /*1c90*/  FMUL.FTZ R52, R52, UR6 ;  /* 0x0000000634347c20 */ /* 0x000fe20008410000 */
[----:B------:R-:W-:-:S02]  /*1ca0*/  IMAD.U32 R10, RZ, RZ, UR5 ;  /* 0x00000005ff0a7e24 */ /* 0x000fc4000f8e00ff */
[----:B------:R-:W-:Y:S01]  /*1cb0*/  FMUL.FTZ R12, R34, UR6 ;  /* 0x00000006220c7c20 */ /* 0x000fe20008410000 */
[----:B--2---:R-:W-:Y:S01]  /*1cc0*/  MOV R28, UR4 ;  /* 0x00000004001c7c02 */ /* 0x004fe20008000f00 */
[----:B------:R-:W-:Y:S01]  /*1cd0*/  FMUL.FTZ R53, R53, UR6 ;  /* 0x0000000635357c20 */ /* 0x000fe20008410000 */
[C---:B------:R-:W-:Y:S02]  /*1ce0*/  IMAD R10, R7.reuse, -0x2, R10 ;  /* 0xfffffffe070a7824 */ /* 0x040fe400078e020a */
[----:B------:R-:W-:Y:S01]  /*1cf0*/  FMUL.FTZ R56, R56, UR6 ;  /* 0x0000000638387c20 */ /* 0x000fe20008410000 */
[----:B------:R-:W2:Y:S01]  /*1d00*/  MUFU.TANH R40, R40 ;  /* 0x0000002800287308 */ /* 0x000ea20000002400 */
[----:B------:R-:W-:Y:S02]  /*1d10*/  IMAD R28, R7, -0x2, R28 ;  /* 0xfffffffe071c7824 */ /* 0x000fe400078e021c */
[----:B------:R-:W-:Y:S01]  /*1d20*/  FMUL.FTZ R57, R57, UR6 ;  /* 0x0000000639397c20 */ /* 0x000fe20008410000 */
[----:B------:R-:W-:-:S02]  /*1d30*/  IMAD R30, R11, UR38, R10 ;  /* 0x000000260b1e7c24 */ /* 0x000fc4000f8e020a */
[----:B------:R-:W-:Y:S01]  /*1d40*/  FMUL.FTZ R65, R65, UR6 ;  /* 0x0000000641417c20 */ /* 0x000fe20008410000 */
[----:B------:R-:W-:Y:S01]  /*1d50*/  FMUL.FTZ R8, R31, UR6 ;  /* 0x000000061f087c20 */ /* 0x000fe20008410000 */
[----:B------:R-:W-:Y:S01]  /*1d60*/  FMUL.FTZ R18, R47, UR6 ;  /* 0x000000062f127c20 */ /* 0x000fe20008410000 */
[----:B------:R-:W-:Y:S01]  /*1d70*/  VIADD R11, R30, -UR10 ;  /* 0x8000000a1e0b7c36 */ /* 0x000fe20008000000 */
[----:B------:R-:W2:Y:S01]  /*1d80*/  MUFU.TANH R41, R41 ;  /* 0x0000002900297308 */ /* 0x000ea20000002400 */
[----:B------:R-:W-:Y:S01]  /*1d90*/  FMUL.FTZ R60, R60, UR6 ;  /* 0x000000063c3c7c20 */ /* 0x000fe20008410000 */
[----:B------:R-:W-:Y:S01]  /*1da0*/  FMUL.FTZ R61, R61, UR6 ;  /* 0x000000063d3d7c20 */ /* 0x000fe20008410000 */
[----:B------:R-:W-:Y:S01]  /*1db0*/  FMUL.FTZ R13, R35, UR6 ;  /* 0x00000006230d7c20 */ /* 0x000fe20008410000 */
[----:B------:R-:W-:Y:S01]  /*1dc0*/  FMUL.FTZ R25, R59, UR6 ;  /* 0x000000063b197c20 */ /* 0x000fe20008410000 */
[----:B------:R-:W-:Y:S01]  /*1dd0*/  FMUL.FTZ R64, R64, UR6 ;  /* 0x0000000640407c20 */ /* 0x000fe20008410000 */
[----:B------:R-:W-:Y:S01]  /*1de0*/  FMUL.FTZ R68, R68, UR6 ;  /* 0x0000000644447c20 */ /* 0x000fe20008410000 */
[----:B---3--:R-:W-:Y:S01]  /*1df0*/  VIADDMNMX R11, R27, R11, R28, PT ;  /* 0x0000000b1b0b7246 */ /* 0x008fe2000380011c */
[----:B------:R-:W3:Y:S01]  /*1e00*/  MUFU.TANH R44, R44 ;  /* 0x0000002c002c7308 */ /* 0x000ee20000002400 */
[----:B------:R-:W-:Y:S01]  /*1e10*/  FMUL.FTZ R21, R51, UR6 ;  /* 0x0000000633157c20 */ /* 0x000fe20008410000 */
[----:B------:R-:W-:Y:S01]  /*1e20*/  FMUL.FTZ R72, R72, UR6 ;  /* 0x0000000648487c20 */ /* 0x000fe20008410000 */
[----:B------:R-:W-:Y:S01]  /*1e30*/  ISETP.GT.AND P1, PT, R11, RZ, PT ;  /* 0x000000ff0b00720c */ /* 0x000fe20003f24270 */
[----:B------:R-:W-:Y:S01]  /*1e40*/  FMUL.FTZ R73, R73, UR6 ;  /* 0x0000000649497c20 */ /* 0x000fe20008410000 */
[----:B------:R-:W-:Y:S01]  /*1e50*/  ISETP.GT.AND P2, PT, R11, 0x1, PT ;  /* 0x000000010b00780c */ /* 0x000fe20003f44270 */
[----:B------:R-:W-:Y:S01]  /*1e60*/  FMUL.FTZ R24, R55, UR6 ;  /* 0x0000000637187c20 */ /* 0x000fe20008410000 */
[----:B------:R-:W-:Y:S01]  /*1e70*/  ISETP.GT.AND P3, PT, R11, 0x8, PT ;  /* 0x000000080b00780c */ /* 0x000fe20003f64270 */
[----:B------:R-:W3:Y:S01]  /*1e80*/  MUFU.TANH R45, R45 ;  /* 0x0000002d002d7308 */ /* 0x000ee20000002400 */
[----:B------:R-:W-:Y:S01]  /*1e90*/  FSEL R89, R90, -INF , P1 ;  /* 0xff8000005a597808 */ /* 0x000fe20000800000 */
        /* <DEDUP_REMOVED lines=8> */
[----:B------:R-:W-:Y:S01]  /*1f20*/  FMUL.FTZ R80, R80, UR6 ;  /* 0x0000000650507c20 */ /* 0x000fe20008410000 */
[----:B------:R-:W-:Y:S01]  /*1f30*/  ISETP.GT.AND P2, PT, R11, 0x10, PT ;  /* 0x000000100b00780c */ /* 0x000fe20003f44270 */
[----:B------:R-:W-:Y:S01]  /*1f40*/  FMUL.FTZ R81, R81, UR6 ;  /* 0x0000000651517c20 */ /* 0x000fe20008410000 */
[----:B-----5:R-:W-:Y:S01]  /*1f50*/  FSEL R93, R29, -INF , P1 ;  /* 0xff8000001d5d7808 */ /* 0x020fe20000800000 */
[----:B------:R-:W-:Y:S01]  /*1f60*/  FMUL.FTZ R17, R43, UR6 ;  /* 0x000000062b117c20 */ /* 0x000fe20008410000 */
[----:B------:R-:W-:Y:S01]  /*1f70*/  FMNMX.FTZ R10, R91, R10, !PT ;  /* 0x0000000a5b0a7209 */ /* 0x000fe20007810000 */
[----:B------:R-:W4:Y:S01]  /*1f80*/  MUFU.TANH R49, R49 ;  /* 0x0000003100317308 */ /* 0x000f220000002400 */
[----:B------:R-:W-:Y:S01]  /*1f90*/  ISETP.GT.AND P1, PT, R11, 0x11, PT ;  /* 0x000000110b00780c */ /* 0x000fe20003f24270 */
[----:B------:R-:W-:Y:S01]  /*1fa0*/  FMUL.FTZ R84, R84, UR6 ;  /* 0x0000000654547c20 */ /* 0x000fe20008410000 */
[----:B0-----:R-:W-:Y:S01]  /*1fb0*/  FSEL R95, R95, -INF , P2 ;  /* 0xff8000005f5f7808 */ /* 0x001fe20001000000 */
[----:B------:R-:W-:Y:S01]  /*1fc0*/  FMUL.FTZ R85, R85, UR6 ;  /* 0x0000000655557c20 */ /* 0x000fe20008410000 */
[----:B------:R-:W-:Y:S01]  /*1fd0*/  FMNMX.FTZ R10, R93, R10, !PT ;  /* 0x0000000a5d0a7209 */ /* 0x000fe20007810000 */
[----:B------:R-:W0:Y:S01]  /*1fe0*/  SHFL.IDX PT, R23, R23, 0x1, 0x1c1f ;  /* 0x003c1f0017177f89 */ /* 0x000e2200000e0000 */
[----:B------:R-:W-:Y:S01]  /*1ff0*/  ISETP.GT.AND P2, PT, R11, 0x18, PT ;  /* 0x000000180b00780c */ /* 0x000fe20003f44270 */
[----:B------:R-:W5:Y:S01]  /*2000*/  MUFU.TANH R52, R52 ;  /* 0x0000003400347308 */ /* 0x000f620000002400 */
[----:B------:R-:W-:Y:S01]  /*2010*/  FSEL R97, R33, -INF , P1 ;  /* 0xff80000021617808 */ /* 0x000fe20000800000 */
[----:B------:R-:W-:Y:S01]  /*2020*/  ULDC UR4, c[0x0][0x988] ;  /* 0x0002620000047ab9 */ /* 0x000fe20000000800 */
[----:B------:R-:W-:Y:S01]  /*2030*/  FMNMX.FTZ R10, R95, R10, !PT ;  /* 0x0000000a5f0a7209 */ /* 0x000fe20007810000 */
[----:B------:R-:W-:Y:S01]  /*2040*/  FMUL.FTZ R63, R63, UR6 ;  /* 0x000000063f3f7c20 */ /* 0x000fe20008410000 */
[----:B------:R-:W-:Y:S01]  /*2050*/  ISETP.GT.AND P1, PT, R11, 0x19, PT ;  /* 0x000000190b00780c */ /* 0x000fe20003f24270 */
[----:B------:R-:W-:Y:S01]  /*2060*/  FMUL.FTZ R15, R38, UR6 ;  /* 0x00000006260f7c20 */ /* 0x000fe20008410000 */
[----:B------:R-:W-:Y:S01]  /*2070*/  FSEL R99, R36, -INF , P2 ;  /* 0xff80000024637808 */ /* 0x000fe20001000000 */
[----:B------:R-:W0:Y:S01]  /*2080*/  MUFU.TANH R53, R53 ;  /* 0x0000003500357308 */ /* 0x000e220000002400 */
[----:B------:R-:W-:Y:S01]  /*2090*/  FMNMX.FTZ R10, R97, R10, !PT ;  /* 0x0000000a610a7209 */ /* 0x000fe20007810000 */
[----:B------:R-:W-:Y:S01]  /*20a0*/  FMUL.FTZ R67, R67, UR6 ;  /* 0x0000000643437c20 */ /* 0x000fe20008410000 */
[----:B------:R-:W-:Y:S01]  /*20b0*/  ISETP.GT.AND P2, PT, R11, 0x20, PT ;  /* 0x000000200b00780c */ /* 0x000fe20003f44270 */
[----:B------:R-:W-:Y:S01]  /*20c0*/  FMUL.FTZ R71, R71, UR6 ;  /* 0x0000000647477c20 */ /* 0x000fe20008410000 */
[----:B------:R-:W-:Y:S01]  /*20d0*/  FSEL R101, R37, -INF , P1 ;  /* 0xff80000025657808 */ /* 0x000fe20000800000 */
[----:B------:R-:W-:Y:S01]  /*20e0*/  FMUL.FTZ R16, R42, UR6 ;  /* 0x000000062a107c20 */ /* 0x000fe20008410000 */
[----:B------:R-:W-:Y:S01]  /*20f0*/  FMNMX.FTZ R10, R99, R10, !PT ;  /* 0x0000000a630a7209 */ /* 0x000fe20007810000 */
        /* <DEDUP_REMOVED lines=8> */
[----:B------:R-:W2:Y:S01]  /*2180*/  MUFU.TANH R31, R57 ;  /* 0x00000039001f7308 */ /* 0x000ea20000002400 */
[----:B------:R-:W-:Y:S01]  /*2190*/  FSEL R105, R41, -INF , P1 ;  /* 0xff80000029697808 */ /* 0x000fe20000800000 */
        /* <DEDUP_REMOVED lines=11> */
[----:B------:R-:W-:Y:S01]  /*2250*/  FSEL R109, R45, -INF , P1 ;  /* 0xff8000002d6d7808 */ /* 0x000fe20000800000 */
[----:B------:R-:W-:Y:S01]  /*2260*/  FMUL.FTZ R26, R58, UR6 ;  /* 0x000000063a1a7c20 */ /* 0x000fe20008410000 */
[----:B------:R-:W-:Y:S01]  /*2270*/  FMNMX.FTZ R34, R107, R34, !PT ;  /* 0x000000226b227209 */ /* 0x000fe20007810000 */
[----:B------:R-:W3:Y:S01]  /*2280*/  MUFU.TANH R27, R60 ;  /* 0x0000003c001b7308 */ /* 0x000ee20000002400 */
[----:B------:R-:W-:Y:S01]  /*2290*/  ISETP.GT.AND P1, PT, R11, 0x31, PT ;  /* 0x000000310b00780c */ /* 0x000fe20003f24270 */
[----:B------:R-:W-:Y:S01]  /*22a0*/  FMUL.FTZ R62, R62, UR6 ;  /* 0x000000063e3e7c20 */ /* 0x000fe20008410000 */
[----:B-1----:R-:W-:Y:S01]  /*22b0*/  FSEL R69, R48, -INF , P2 ;  /* 0xff80000030457808 */ /* 0x002fe20001000000 */
[----:B------:R-:W-:Y:S01]  /*22c0*/  FMUL.FTZ R66, R66, UR6 ;  /* 0x0000000642427c20 */ /* 0x000fe20008410000 */
[----:B------:R-:W-:Y:S01]  /*22d0*/  FMNMX.FTZ R34, R109, R34, !PT ;  /* 0x000000226d227209 */ /* 0x000fe20007810000 */
[----:B------:R-:W-:Y:S01]  /*22e0*/  FMUL.FTZ R70, R70, UR6 ;  /* 0x0000000646467c20 */ /* 0x000fe20008410000 */
[----:B------:R-:W-:Y:S01]  /*22f0*/  ISETP.GT.AND P2, PT, R11, 0x38, PT ;  /* 0x000000380b00780c */ /* 0x000fe20003f44270 */
[----:B------:R5:W1:Y:S01]  /*2300*/  MUFU.TANH R35, R61 ;  /* 0x0000003d00237308 */ /* 0x000a620000002400 */
[----:B----4-:R-:W-:Y:S01]  /*2310*/  FSEL R65, R49, -INF , P1 ;  /* 0xff80000031417808 */ /* 0x010fe20000800000 */
[----:B------:R-:W-:Y:S01]  /*2320*/  FMUL.FTZ R74, R74, UR6 ;  /* 0x000000064a4a7c20 */ /* 0x000fe20008410000 */
[----:B------:R-:W-:Y:S01]  /*2330*/  FMNMX.FTZ R34, R69, R34, !PT ;  /* 0x0000002245227209 */ /* 0x000fe20007810000 */
[----:B------:R-:W-:Y:S01]  /*2340*/  FMUL.FTZ R78, R78, UR6 ;  /* 0x000000064e4e7c20 */ /* 0x000fe20008410000 */
[----:B------:R-:W-:Y:S01]  /*2350*/  ISETP.GT.AND P1, PT, R11, 0x39, PT ;  /* 0x000000390b00780c */ /* 0x000fe20003f24270 */
[----:B------:R-:W-:Y:S01]  /*2360*/  FMUL.FTZ R82, R82, UR6 ;  /* 0x0000000652527c20 */ /* 0x000fe20008410000 */
[----:B------:R-:W-:Y:S01]  /*2370*/  FMNMX.FTZ R34, R65, R34, !PT ;  /* 0x0000002241227209 */ /* 0x000fe20007810000 */
[----:B------:R-:W4:Y:S01]  /*2380*/  MUFU.TANH R29, R64 ;  /* 0x00000040001d7308 */ /* 0x000f220000002400 */
[----:B-----5:R-:W-:Y:S01]  /*2390*/  FSEL R61, R52, -INF , P2 ;  /* 0xff800000343d7808 */ /* 0x020fe20001000000 */
[----:B------:R-:W-:Y:S01]  /*23a0*/  FMUL.FTZ R86, R86, UR6 ;  /* 0x0000000656567c20 */ /* 0x000fe20008410000 */
[----:B------:R-:W-:Y:S01]  /*23b0*/  ISETP.GT.AND P2, PT, R11, 0x40, PT ;  /* 0x000000400b00780c */ /* 0x000fe20003f44270 */
[----:B------:R-:W-:Y:S01]  /*23c0*/  @UP0 ULDC UR11, c[0x0][0x450] ;  /* 0x00011400000b0ab9 */ /* 0x000fe20000000800 */
[----:B0-----:R-:W-:Y:S01]  /*23d0*/  FSEL R59, R53, -INF , P1 ;  /* 0xff800000353b7808 */ /* 0x001fe20000800000 */
[----:B------:R-:W-:Y:S01]  /*23e0*/  UIMAD UR7, UR38, UR7, -UR10 ;  /* 0x00000007260772a4 */ /* 0x000fe2000f8e0a0a */
[----:B------:R-:W-:Y:S01]  /*23f0*/  FMNMX.FTZ R34, R61, R34, !PT ;  /* 0x000000223d227209 */ /* 0x000fe20007810000 */
[----:B------:R-:W0:Y:S01]  /*2400*/  MUFU.TANH R51, R68 ;  /* 0x0000004400337308 */ /* 0x000e220000002400 */
[----:B------:R-:W-:Y:S01]  /*2410*/  ISETP.GT.AND P1, PT, R11, 0x41, PT ;  /* 0x000000410b00780c */ /* 0x000fe20003f24270 */
[----:B------:R-:W-:Y:S01]  /*2420*/  UIADD3 UR54, UR47, -0x2, URZ ;  /* 0xfffffffe2f367890 */ /* 0x000fe2000fffe03f */
[----:B------:R-:W-:Y:S01]  /*2430*/  FSEL R57, R56, -INF , P2 ;  /* 0xff80000038397808 */ /* 0x000fe20001000000 */
[----:B------:R-:W-:Y:S01]  /*2440*/  UIADD3 UR6, UR41, 0x28840, URZ ;  /* 0x0002884029067890 */ /* 0x000fe2000fffe03f */
[----:B------:R-:W-:Y:S01]  /*2450*/  FMNMX.FTZ R34, R59, R34, !PT ;  /* 0x000000223b227209 */ /* 0x000fe20007810000 */
[----:B------:R-:W-:Y:S01]  /*2460*/  UMOV UR47, URZ ;  /* 0x0000003f002f7c82 */ /* 0x000fe20008000000 */
[----:B------:R-:W-:Y:S01]  /*2470*/  ISETP.GT.AND P2, PT, R11, 0x48, PT ;  /* 0x000000480b00780c */ /* 0x000fe20003f44270 */
[----:B------:R-:W5:Y:S01]  /*2480*/  MUFU.TANH R10, R10 ;  /* 0x0000000a000a7308 */ /* 0x000f620000002400 */
[----:B--2---:R-:W-:Y:S01]  /*2490*/  FSEL R49, R31, -INF , P1 ;  /* 0xff8000001f317808 */ /* 0x004fe20000800000 */
[----:B------:R-:W-:Y:S01]  /*24a0*/  UPRMT UR6, UR43, 0x654, UR6 ;  /* 0x000006542b067896 */ /* 0x000fe20008000006 */
[----:B------:R-:W-:-:S02]  /*24b0*/  FMNMX.FTZ R34, R57, R34, !PT ;  /* 0x0000002239227209 */ /* 0x000fc40007810000 */
[----:B------:R-:W-:Y:S02]  /*24c0*/  CS2R R150, SRZ ;  /* 0x0000000000967805 */ /* 0x000fe4000001ff00 */
[----:B------:R-:W-:Y:S02]  /*24d0*/  ISETP.GT.AND P1, PT, R11, 0x49, PT ;  /* 0x000000490b00780c */ /* 0x000fe40003f24270 */
[----:B------:R-:W-:Y:S02]  /*24e0*/  CS2R R148, SRZ ;  /* 0x0000000000947805 */ /* 0x000fe4000001ff00 */
[----:B---3--:R-:W-:Y:S01]  /*24f0*/  FSEL R27, R27, -INF , P2 ;  /* 0xff8000001b1b7808 */ /* 0x008fe20001000000 */
[----:B------:R-:W2:Y:S01]  /*2500*/  MUFU.TANH R55, R72 ;  /* 0x0000004800377308 */ /* 0x000ea20000002400 */
[----:B------:R-:W-:Y:S02]  /*2510*/  FMNMX.FTZ R34, R49, R34, !PT ;  /* 0x0000002231227209 */ /* 0x000fe40007810000 */
[----:B------:R-:W-:-:S02]  /*2520*/  CS2R R146, SRZ ;  /* 0x0000000000927805 */ /* 0x000fc4000001ff00 */
[----:B------:R-:W-:Y:S01]  /*2530*/  ISETP.GT.AND P2, PT, R11, 0x50, PT ;  /* 0x000000500b00780c */ /* 0x000fe20003f44270 */
[----:B------:R-:W-:Y:S01]  /*2540*/  SYNCS.ARRIVE.TRANS64.RED.A1T0 RZ, [UR6], RZ ;  /* 0x000000ffffff79a7 */ /* 0x000fe20008100406 */
[----:B-1----:R-:W-:Y:S02]  /*2550*/  FSEL R33, R35, -INF , P1 ;  /* 0xff80000023217808 */ /* 0x002fe40000800000 */
[----:B------:R-:W-:Y:S02]  /*2560*/  CS2R R144, SRZ ;  /* 0x0000000000907805 */ /* 0x000fe4000001ff00 */
[----:B------:R-:W-:Y:S01]  /*2570*/  FMNMX.FTZ R34, R27, R34, !PT ;  /* 0x000000221b227209 */ /* 0x000fe20007810000 */
[----:B------:R-:W1:Y:S01]  /*2580*/  MUFU.TANH R73, R73 ;  /* 0x0000004900497308 */ /* 0x000e620000002400 */
[----:B------:R-:W-:Y:S02]  /*2590*/  ISETP.GT.AND P1, PT, R11, 0x51, PT ;  /* 0x000000510b00780c */ /* 0x000fe40003f24270 */
[----:B------:R-:W-:-:S02]  /*25a0*/  CS2R R142, SRZ ;  /* 0x00000000008e7805 */ /* 0x000fc4000001ff00 */
[----:B----4-:R-:W-:Y:S02]  /*25b0*/  FSEL R29, R29, -INF , P2 ;  /* 0xff8000001d1d7808 */ /* 0x010fe40001000000 */
[----:B------:R-:W-:Y:S02]  /*25c0*/  CS2R R140, SRZ ;  /* 0x00000000008c7805 */ /* 0x000fe4000001ff00 */
[----:B------:R-:W-:Y:S02]  /*25d0*/  FMNMX.FTZ R34, R33, R34, !PT ;  /* 0x0000002221227209 */ /* 0x000fe40007810000 */
[----:B------:R-:W-:Y:S02]  /*25e0*/  CS2R R138, SRZ ;  /* 0x00000000008a7805 */ /* 0x000fe4000001ff00 */
[----:B------:R-:W-:Y:S01]  /*25f0*/  ISETP.GT.AND P2, PT, R11, 0x58, PT ;  /* 0x000000580b00780c */ /* 0x000fe20003f44270 */
[----:B------:R-:W3:Y:S01]  /*2600*/  MUFU.TANH R39, R76 ;  /* 0x0000004c00277308 */ /* 0x000ee20000002400 */
[----:B------:R-:W-:-:S02]  /*2610*/  FSEL R47, R47, -INF , P1 ;  /* 0xff8000002f2f7808 */ /* 0x000fc40000800000 */
[----:B------:R-:W-:Y:S02]  /*2620*/  CS2R R136, SRZ ;  /* 0x0000000000887805 */ /* 0x000fe4000001ff00 */
[----:B------:R-:W-:Y:S02]  /*2630*/  FMNMX.FTZ R34, R29, R34, !PT ;  /* 0x000000221d227209 */ /* 0x000fe40007810000 */
[----:B------:R-:W-:Y:S02]  /*2640*/  CS2R R134, SRZ ;  /* 0x0000000000867805 */ /* 0x000fe4000001ff00 */
[----:B------:R-:W-:Y:S02]  /*2650*/  ISETP.GT.AND P1, PT, R11, 0x59, PT ;  /* 0x000000590b00780c */ /* 0x000fe40003f24270 */
[----:B------:R-:W-:Y:S02]  /*2660*/  CS2R R132, SRZ ;  /* 0x0000000000847805 */ /* 0x000fe4000001ff00 */
[----:B0-----:R-:W-:Y:S01]  /*2670*/  FSEL R51, R51, -INF , P2 ;  /* 0xff80000033337808 */ /* 0x001fe20001000000 */
[----:B------:R-:W0:Y:S01]  /*2680*/  MUFU.TANH R45, R77 ;  /* 0x0000004d002d7308 */ /* 0x000e220000002400 */
[----:B------:R-:W-:-:S02]  /*2690*/  FMNMX.FTZ R34, R47, R34, !PT ;  /* 0x000000222f227209 */ /* 0x000fc40007810000 */
[----:B------:R-:W-:Y:S02]  /*26a0*/  CS2R R130, SRZ ;  /* 0x0000000000827805 */ /* 0x000fe4000001ff00 */
[----:B------:R-:W-:Y:S02]  /*26b0*/  ISETP.GT.AND P2, PT, R11, 0x60, PT ;  /* 0x000000600b00780c */ /* 0x000fe40003f44270 */
[----:B------:R-:W-:Y:S02]  /*26c0*/  CS2R R128, SRZ ;  /* 0x0000000000807805 */ /* 0x000fe4000001ff00 */
[----:B-----5:R-:W-:Y:S02]  /*26d0*/  FSEL R53, R10, -INF , P1 ;  /* 0xff8000000a357808 */ /* 0x020fe40000800000 */
[----:B------:R-:W-:Y:S02]  /*26e0*/  CS2R R126, SRZ ;  /* 0x00000000007e7805 */ /* 0x000fe4000001ff00 */
[----:B------:R-:W-:Y:S01]  /*26f0*/  FMNMX.FTZ R34, R51, R34, !PT ;  /* 0x0000002233227209 */ /* 0x000fe20007810000 */
[----:B------:R-:W4:Y:S01]  /*2700*/  MUFU.TANH R41, R80 ;  /* 0x0000005000297308 */ /* 0x000f220000002400 */
[----:B------:R-:W-:-:S02]  /*2710*/  ISETP.GT.AND P1, PT, R11, 0x61, PT ;  /* 0x000000610b00780c */ /* 0x000fc40003f24270 */
[----:B------:R-:W-:Y:S02]  /*2720*/  CS2R R124, SRZ ;  /* 0x00000000007c7805 */ /* 0x000fe4000001ff00 */
[----:B--2---:R-:W-:Y:S02]  /*2730*/  FSEL R55, R55, -INF , P2 ;  /* 0xff80000037377808 */ /* 0x004fe40001000000 */
[----:B------:R-:W-:Y:S02]  /*2740*/  CS2R R122, SRZ ;  /* 0x00000000007a7805 */ /* 0x000fe4000001ff00 */
[----:B------:R-:W-:Y:S02]  /*2750*/  FMNMX.FTZ R34, R53, R34, !PT ;  /* 0x0000002235227209 */ /* 0x000fe40007810000 */
[----:B------:R-:W-:Y:S02]  /*2760*/  CS2R R120, SRZ ;  /* 0x0000000000787805 */ /* 0x000fe4000001ff00 */
[----:B------:R-:W-:Y:S01]  /*2770*/  ISETP.GT.AND P2, PT, R11, 0x68, PT ;  /* 0x000000680b00780c */ /* 0x000fe20003f44270 */
[----:B------:R-:W2:Y:S01]  /*2780*/  MUFU.TANH R43, R81 ;  /* 0x00000051002b7308 */ /* 0x000ea20000002400 */
[----:B-1----:R-:W-:-:S02]  /*2790*/  FSEL R35, R73, -INF , P1 ;  /* 0xff80000049237808 */ /* 0x002fc40000800000 */
[----:B------:R-:W-:Y:S02]  /*27a0*/  CS2R R118, SRZ ;  /* 0x0000000000767805 */ /* 0x000fe4000001ff00 */
[----:B------:R-:W-:Y:S02]  /*27b0*/  FMNMX.FTZ R34, R55, R34, !PT ;  /* 0x0000002237227209 */ /* 0x000fe40007810000 */
[----:B------:R-:W-:Y:S02]  /*27c0*/  ISETP.GT.AND P1, PT, R11, 0x69, PT ;  /* 0x000000690b00780c */ /* 0x000fe40003f24270 */
[----:B---3--:R-:W-:Y:S01]  /*27d0*/  FSEL R39, R39, -INF , P2 ;  /* 0xff80000027277808 */ /* 0x008fe20001000000 */
[----:B------:R-:W1:Y:S01]  /*27e0*/  MUFU.TANH R37, R84 ;  /* 0x0000005400257308 */ /* 0x000e620000002400 */
[----:B------:R-:W-:Y:S02]  /*27f0*/  FMNMX.FTZ R34, R35, R34, !PT ;  /* 0x0000002223227209 */ /* 0x000fe40007810000 */
[----:B------:R-:W-:-:S02]  /*2800*/  ISETP.GT.AND P2, PT, R11, 0x70, PT ;  /* 0x000000700b00780c */ /* 0x000fc40003f44270 */
[----:B0-----:R-:W-:Y:S02]  /*2810*/  FSEL R45, R45, -INF , P1 ;  /* 0xff8000002d2d7808 */ /* 0x001fe40000800000 */
[----:B------:R-:W-:Y:S01]  /*2820*/  FMNMX.FTZ R34, R39, R34, !PT ;  /* 0x0000002227227209 */ /* 0x000fe20007810000 */
[----:B------:R-:W0:Y:S01]  /*2830*/  MUFU.TANH R31, R85 ;  /* 0x00000055001f7308 */ /* 0x000e220000002400 */
[----:B------:R-:W-:Y:S02]  /*2840*/  ISETP.GT.AND P1, PT, R11, 0x71, PT ;  /* 0x000000710b00780c */ /* 0x000fe40003f24270 */
[----:B----4-:R-:W-:Y:S02]  /*2850*/  FSEL R41, R41, -INF , P2 ;  /* 0xff80000029297808 */ /* 0x010fe40001000000 */
[----:B------:R-:W-:Y:S02]  /*2860*/  FMNMX.FTZ R34, R45, R34, !PT ;  /* 0x000000222d227209 */ /* 0x000fe40007810000 */
[----:B------:R-:W-:Y:S01]  /*2870*/  ISETP.GT.AND P2, PT, R11, 0x78, PT ;  /* 0x000000780b00780c */ /* 0x000fe20003f44270 */
[----:B------:R-:W-:Y:S01]  /*2880*/  MUFU.TANH R0, R0 ;  /* 0x0000000000007308 */ /* 0x000fe20000002400 */
[----:B--2---:R-:W-:-:S02]  /*2890*/  FSEL R43, R43, -INF , P1 ;  /* 0xff8000002b2b7808 */ /* 0x004fc40000800000 */
[----:B------:R-:W-:Y:S02]  /*28a0*/  FMNMX.FTZ R34, R41, R34, !PT ;  /* 0x0000002229227209 */ /* 0x000fe40007810000 */
[----:B------:R-:W-:Y:S02]  /*28b0*/  ISETP.GT.AND P1, PT, R11, 0x79, PT ;  /* 0x000000790b00780c */ /* 0x000fe40003f24270 */
[----:B-1----:R-:W-:Y:S01]  /*28c0*/  FSEL R37, R37, -INF , P2 ;  /* 0xff80000025257808 */ /* 0x002fe20001000000 */
[----:B------:R-:W-:Y:S01]  /*28d0*/  MUFU.TANH R3, R3 ;  /* 0x0000000300037308 */ /* 0x000fe20000002400 */
[----:B------:R-:W-:Y:S02]  /*28e0*/  FMNMX.FTZ R34, R43, R34, !PT ;  /* 0x000000222b227209 */ /* 0x000fe40007810000 */
[----:B0-----:R-:W-:Y:S02]  /*28f0*/  FSEL R31, R31, -INF , P1 ;  /* 0xff8000001f1f7808 */ /* 0x001fe40000800000 */
[----:B------:R-:W-:-:S02]  /*2900*/  FMNMX.FTZ R34, R37, R34, !PT ;  /* 0x0000002225227209 */ /* 0x000fc40007810000 */
[----:B------:R-:W-:Y:S01]  /*2910*/  IADD3 R23, R23, -UR10, R30 ;  /* 0x8000000a17177c10 */ /* 0x000fe2000fffe01e */
[----:B------:R-:W0:Y:S01]  /*2920*/  MUFU.TANH R9, R9 ;  /* 0x0000000900097308 */ /* 0x000e220000002400 */
[----:B------:R-:W-:Y:S02]  /*2930*/  FMNMX.FTZ R34, R31, R34, !PT ;  /* 0x000000221f227209 */ /* 0x000fe40007810000 */
[----:B------:R-:W-:-:S03]  /*2940*/  VIMNMX R28, R28, R23, PT ;  /* 0x000000171c1c7248 */ /* 0x000fc60003fe0100 */
[----:B------:R-:W1:Y:S01]  /*2950*/  SHFL.BFLY PT, R11, R34, 0x2, 0x1f ;  /* 0x0c401f00220b7f89 */ /* 0x000e6200000e0000 */
[C---:B------:R-:W-:Y:S01]  /*2960*/  ISETP.GT.AND P2, PT, R28.reuse, 0x1, PT ;  /* 0x000000011c00780c */ /* 0x040fe20003f44270 */
[----:B------:R-:W2:Y:S01]  /*2970*/  MUFU.TANH R8, R8 ;  /* 0x0000000800087308 */ /* 0x000ea20000002400 */
[----:B------:R-:W-:-:S07]  /*2980*/  ISETP.GT.AND P3, PT, R28, 0x8, PT ;  /* 0x000000081c00780c */ /* 0x000fce0003f64270 */
[----:B------:R-:W3:Y:S08]  /*2990*/  MUFU.TANH R12, R12 ;  /* 0x0000000c000c7308 */ /* 0x000ef00000002400 */
[----:B------:R-:W-:Y:S01]  /*29a0*/  MUFU.TANH R36, R63 ;  /* 0x0000003f00247308 */ /* 0x000fe20000002400 */
[----:B-1----:R-:W-:-:S07]  /*29b0*/  FMNMX.FTZ R10, R34, R11, !PT ;  /* 0x0000000b220a7209 */ /* 0x002fce0007810000 */
[----:B------:R-:W1:Y:S01]  /*29c0*/  MUFU.TANH R13, R13 ;  /* 0x0000000d000d7308 */ /* 0x000e620000002400 */
[----:B------:R-:W4:Y:S07]  /*29d0*/  SHFL.BFLY PT, R11, R10, 0x1, 0x1f ;  /* 0x0c201f000a0b7f89 */ /* 0x000f2e00000e0000 */
[----:B------:R-:W5:Y:S08]  /*29e0*/  MUFU.TANH R15, R15 ;  /* 0x0000000f000f7308 */ /* 0x000f700000002400 */
[----:B------:R0:W-:Y:S08]  /*29f0*/  MUFU.TANH R38, R67 ;  /* 0x0000004300267308 */ /* 0x0001f00000002400 */
[----:B------:R-:W-:Y:S01]  /*2a00*/  MUFU.TANH R14, R14 ;  /* 0x0000000e000e7308 */ /* 0x000fe20000002400 */
[----:B0-----:R-:W-:-:S02]  /*2a10*/  FSEL R67, R9, -INF , P3 ;  /* 0xff80000009437808 */ /* 0x001fc40001800000 */
[----:B----4-:R-:W-:Y:S01]  /*2a20*/  FMNMX.FTZ R11, R10, R11, !PT ;  /* 0x0000000b0a0b7209 */ /* 0x010fe20007810000 */
[----:B------:R-:W-:Y:S01]  /*2a30*/  IMAD.U32 R10, RZ, RZ, UR4 ;  /* 0x00000004ff0a7e24 */ /* 0x000fe2000f8e00ff */
[----:B------:R-:W-:Y:S02]  /*2a40*/  @UP0 ULDC UR4, c[0x0][0x44c] ;  /* 0x0001130000040ab9 */ /* 0x000fe40000000800 */
[C---:B------:R-:W-:Y:S01]  /*2a50*/  FSETP.NEU.FTZ.AND P1, PT, R11.reuse, -INF , PT ;  /* 0xff8000000b00780b */ /* 0x040fe20003f3d000 */
[----:B------:R-:W-:Y:S01]  /*2a60*/  FMUL.FTZ R34, R11, R10 ;  /* 0x0000000a0b227220 */ /* 0x000fe20000410000 */
[----:B------:R2:W-:Y:S01]  /*2a70*/  MUFU.TANH R40, R71 ;  /* 0x0000004700287308 */ /* 0x0005e20000002400 */
[----:B------:R-:W-:-:S03]  /*2a80*/  UIMAD.WIDE.U32 UR4, UR48, UR4, URZ ;  /* 0x00000004300472a5 */ /* 0x000fc6000f8e003f */
[----:B------:R-:W-:Y:S01]  /*2a90*/  FSEL R34, R34, RZ, P1 ;  /* 0x000000ff22227208 */ /* 0x000fe20000800000 */
[----:B------:R-:W-:Y:S01]  /*2aa0*/  @UP0 USHF.R.U32.HI UR48, URZ, UR11, UR5 ;  /* 0x0000000b3f300299 */ /* 0x000fe20008011605 */
[----:B------:R-:W-:Y:S02]  /*2ab0*/  ISETP.GT.AND P1, PT, R28, RZ, PT ;  /* 0x000000ff1c00720c */ /* 0x000fe40003f24270 */
[----:B------:R-:W0:Y:S01]  /*2ac0*/  MUFU.TANH R16, R16 ;  /* 0x0000001000107308 */ /* 0x000e220000002400 */
[-CC-:B------:R-:W-:Y:S01]  /*2ad0*/  FFMA.FTZ R180, R89, R10.reuse, -R34.reuse ;  /* 0x0000000a59b47223 */ /* 0x180fe20000010822 */
[----:B------:R-:W-:Y:S01]  /*2ae0*/  FSEL R63, R0, -INF , P1 ;  /* 0xff800000003f7808 */ /* 0x000fe20000800000 */
[-CC-:B------:R-:W-:Y:S01]  /*2af0*/  FFMA.FTZ R182, R91, R10.reuse, -R34.reuse ;  /* 0x0000000a5bb67223 */ /* 0x180fe20000010822 */
[----:B------:R-:W-:Y:S01]  /*2b00*/  FSEL R0, R3, -INF , P2 ;  /* 0xff80000003007808 */ /* 0x000fe20001000000 */
[-CC-:B------:R-:W-:Y:S01]  /*2b10*/  FFMA.FTZ R3, R93, R10.reuse, -R34.reuse ;  /* 0x0000000a5d037223 */ /* 0x180fe20000010822 */
[C---:B------:R-:W-:Y:S01]  /*2b20*/  ISETP.GT.AND P1, PT, R28.reuse, 0x9, PT ;  /* 0x000000091c00780c */ /* 0x040fe20003f24270 */
[--C-:B------:R-:W-:Y:S01]  /*2b30*/  FFMA.FTZ R176, R95, R10, -R34.reuse ;  /* 0x0000000a5fb07223 */ /* 0x100fe20000010822 */
[----:B------:R-:W-:Y:S01]  /*2b40*/  FMNMX.FTZ R30, R63, R0, !PT ;  /* 0x000000003f1e7209 */ /* 0x000fe20007810000 */
[----:B------:R-:W-:Y:S01]  /*2b50*/  MUFU.TANH R17, R17 ;  /* 0x0000001100117308 */ /* 0x000fe20000002400 */
[----:B------:R-:W-:Y:S01]  /*2b60*/  ISETP.GT.AND P2, PT, R28, 0x10, PT ;  /* 0x000000101c00780c */ /* 0x000fe20003f44270 */
[-CC-:B------:R-:W-:Y:S01]  /*2b70*/  FFMA.FTZ R9, R97, R10.reuse, -R34.reuse ;  /* 0x0000000a61097223 */ /* 0x180fe20000010822 */
[----:B--2---:R-:W-:Y:S01]  /*2b80*/  FSEL R71, R8, -INF , P1 ;  /* 0xff80000008477808 */ /* 0x004fe20000800000 */
[--C-:B------:R-:W-:Y:S01]  /*2b90*/  FFMA.FTZ R178, R99, R10, -R34.reuse ;  /* 0x0000000a63b27223 */ /* 0x100fe20000010822 */
[----:B------:R-:W-:Y:S01]  /*2ba0*/  FMNMX.FTZ R30, R67, R30, !PT ;  /* 0x0000001e431e7209 */ /* 0x000fe20007810000 */
[-CC-:B------:R-:W-:Y:S01]  /*2bb0*/  FFMA.FTZ R172, R103, R10.reuse, -R34.reuse ;  /* 0x0000000a67ac7223 */ /* 0x180fe20000010822 */
[----:B------:R-:W-:Y:S01]  /*2bc0*/  ISETP.GT.AND P1, PT, R28, 0x11, PT ;  /* 0x000000111c00780c */ /* 0x000fe20003f24270 */
[----:B------:R1:W-:Y:S01]  /*2bd0*/  MUFU.TANH R42, R75 ;  /* 0x0000004b002a7308 */ /* 0x0003e20000002400 */
[----:B---3--:R-:W-:Y:S01]  /*2be0*/  FSEL R73, R12, -INF , P2 ;  /* 0xff8000000c497808 */ /* 0x008fe20001000000 */
[--C-:B------:R-:W-:Y:S01]  /*2bf0*/  FFMA.FTZ R168, R69, R10, -R34.reuse ;  /* 0x0000000a45a87223 */ /* 0x100fe20000010822 */
[----:B------:R-:W-:Y:S01]  /*2c00*/  FMNMX.FTZ R30, R71, R30, !PT ;  /* 0x0000001e471e7209 */ /* 0x000fe20007810000 */
[-CC-:B------:R-:W-:Y:S01]  /*2c10*/  FFMA.FTZ R174, R107, R10.reuse, -R34.reuse ;  /* 0x0000000a6bae7223 */ /* 0x180fe20000010822 */
[C---:B------:R-:W-:Y:S01]  /*2c20*/  ISETP.GT.AND P2, PT, R28.reuse, 0x18, PT ;  /* 0x000000181c00780c */ /* 0x040fe20003f44270 */
[--C-:B------:R-:W-:Y:S01]  /*2c30*/  FFMA.FTZ R170, R61, R10, -R34.reuse ;  /* 0x0000000a3daa7223 */ /* 0x100fe20000010822 */
[----:B------:R-:W-:Y:S01]  /*2c40*/  FMNMX.FTZ R30, R73, R30, !PT ;  /* 0x0000001e491e7209 */ /* 0x000fe20007810000 */
[----:B------:R-:W2:Y:S01]  /*2c50*/  MUFU.TANH R19, R19 ;  /* 0x0000001300137308 */ /* 0x000ea20000002400 */
[----:B-1----:R-:W-:Y:S01]  /*2c60*/  FSEL R75, R13, -INF , P1 ;  /* 0xff8000000d4b7808 */ /* 0x002fe20000800000 */
[-CC-:B------:R-:W-:Y:S01]  /*2c70*/  FFMA.FTZ R8, R57, R10.reuse, -R34.reuse ;  /* 0x0000000a39087223 */ /* 0x180fe20000010822 */
[C---:B------:R-:W-:Y:S01]  /*2c80*/  ISETP.GT.AND P1, PT, R28.reuse, 0x19, PT ;  /* 0x000000191c00780c */ /* 0x040fe20003f24270 */
[-CC-:B------:R-:W-:Y:S01]  /*2c90*/  FFMA.FTZ R12, R49, R10.reuse, -R34.reuse ;  /* 0x0000000a310c7223 */ /* 0x180fe20000010822 */
[----:B-----5:R-:W-:Y:S01]  /*2ca0*/  FSEL R77, R15, -INF , P2 ;  /* 0xff8000000f4d7808 */ /* 0x020fe20001000000 */
[--C-:B------:R-:W-:Y:S01]  /*2cb0*/  FFMA.FTZ R15, R101, R10, -R34.reuse ;  /* 0x0000000a650f7223 */ /* 0x100fe20000010822 */
[----:B------:R-:W-:Y:S01]  /*2cc0*/  FMNMX.FTZ R30, R75, R30, !PT ;  /* 0x0000001e4b1e7209 */ /* 0x000fe20007810000 */
[----:B------:R-:W-:Y:S01]  /*2cd0*/  MUFU.TANH R18, R18 ;  /* 0x0000001200127308 */ /* 0x000fe20000002400 */
[----:B------:R-:W-:Y:S01]  /*2ce0*/  ISETP.GT.AND P2, PT, R28, 0x20, PT ;  /* 0x000000201c00780c */ /* 0x000fe20003f44270 */
[--C-:B------:R-:W-:Y:S01]  /*2cf0*/  FFMA.FTZ R32, R32, R10, -R34.reuse ;  /* 0x0000000a20207223 */ /* 0x100fe20000010822 */
[----:B------:R-:W-:Y:S01]  /*2d00*/  FMNMX.FTZ R30, R77, R30, !PT ;  /* 0x0000001e4d1e7209 */ /* 0x000fe20007810000 */
[-CC-:B------:R-:W-:Y:S01]  /*2d10*/  FFMA.FTZ R31, R31, R10.reuse, -R34.reuse ;  /* 0x0000000a1f1f7223 */ /* 0x180fe20000010822 */
[----:B0-----:R-:W-:Y:S01]  /*2d20*/  FSEL R81, R16, -INF , P2 ;  /* 0xff80000010517808 */ /* 0x001fe20001000000 */
[-CC-:B------:R-:W-:Y:S01]  /*2d30*/  FFMA.FTZ R33, R33, R10.reuse, -R34.reuse ;  /* 0x0000000a21217223 */ /* 0x180fe20000010822 */
[C---:B------:R-:W-:Y:S01]  /*2d40*/  ISETP.GT.AND P2, PT, R28.reuse, 0x28, PT ;  /* 0x000000281c00780c */ /* 0x040fe20003f44270 */
[----:B------:R0:W-:Y:S01]  /*2d50*/  MUFU.TANH R44, R79 ;  /* 0x0000004f002c7308 */ /* 0x0001e20000002400 */
[-CC-:B------:R-:W-:Y:S01]  /*2d60*/  FFMA.FTZ R27, R27, R10.reuse, -R34.reuse ;  /* 0x0000000a1b1b7223 */ /* 0x180fe20000010822 */
[-CC-:B------:R-:W-:Y:S01]  /*2d70*/  FFMA.FTZ R29, R29, R10.reuse, -R34.reuse ;  /* 0x0000000a1d1d7223 */ /* 0x180fe20000010822 */
[----:B--2---:R-:W-:Y:S01]  /*2d80*/  FSEL R85, R19, -INF , P2 ;  /* 0xff80000013557808 */ /* 0x004fe20001000000 */
[-CC-:B------:R-:W-:Y:S01]  /*2d90*/  FFMA.FTZ R19, R109, R10.reuse, -R34.reuse ;  /* 0x0000000a6d137223 */ /* 0x180fe20000010822 */
[----:B------:R-:W-:Y:S01]  /*2da0*/  ISETP.GT.AND P2, PT, R28, 0x30, PT ;  /* 0x000000301c00780c */ /* 0x000fe20003f44270 */
[-CC-:B------:R-:W-:Y:S01]  /*2db0*/  FFMA.FTZ R47, R47, R10.reuse, -R34.reuse ;  /* 0x0000000a2f2f7223 */ /* 0x180fe20000010822 */
[-CC-:B------:R-:W-:Y:S01]  /*2dc0*/  FFMA.FTZ R51, R51, R10.reuse, -R34.reuse ;  /* 0x0000000a33337223 */ /* 0x180fe20000010822 */
[----:B------:R-:W1:Y:S01]  /*2dd0*/  MUFU.TANH R20, R20 ;  /* 0x0000001400147308 */ /* 0x000e620000002400 */
[----:B0-----:R-:W-:Y:S01]  /*2de0*/  FSEL R79, R14, -INF , P1 ;  /* 0xff8000000e4f7808 */ /* 0x001fe20000800000 */
[-CC-:B------:R-:W-:Y:S01]  /*2df0*/  FFMA.FTZ R53, R53, R10.reuse, -R34.reuse ;  /* 0x0000000a35357223 */ /* 0x180fe20000010822 */
[----:B------:R-:W-:Y:S01]  /*2e00*/  ISETP.GT.AND P1, PT, R28, 0x21, PT ;  /* 0x000000211c00780c */ /* 0x000fe20003f24270 */
[--C-:B------:R-:W-:Y:S01]  /*2e10*/  FFMA.FTZ R55, R55, R10, -R34.reuse ;  /* 0x0000000a37377223 */ /* 0x100fe20000010822 */
[----:B------:R-:W-:Y:S01]  /*2e20*/  FMNMX.FTZ R30, R79, R30, !PT ;  /* 0x0000001e4f1e7209 */ /* 0x000fe20007810000 */
[-CC-:B------:R-:W-:Y:S01]  /*2e30*/  FFMA.FTZ R35, R35, R10.reuse, -R34.reuse ;  /* 0x0000000a23237223 */ /* 0x180fe20000010822 */
[--C-:B------:R-:W-:Y:S01]  /*2e40*/  FFMA.FTZ R39, R39, R10, -R34.reuse ;  /* 0x0000000a27277223 */ /* 0x100fe20000010822 */
[----:B------:R-:W-:Y:S01]  /*2e50*/  MUFU.TANH R21, R21 ;  /* 0x0000001500157308 */ /* 0x000fe20000002400 */
[----:B------:R-:W-:Y:S01]  /*2e60*/  FMNMX.FTZ R30, R81, R30, !PT ;  /* 0x0000001e511e7209 */ /* 0x000fe20007810000 */
[-CC-:B------:R-:W-:Y:S01]  /*2e70*/  FFMA.FTZ R45, R45, R10.reuse, -R34.reuse ;  /* 0x0000000a2d2d7223 */ /* 0x180fe20000010822 */
[-CC-:B------:R-:W-:Y:S01]  /*2e80*/  FFMA.FTZ R41, R41, R10.reuse, -R34.reuse ;  /* 0x0000000a29297223 */ /* 0x180fe20000010822 */
[-CC-:B------:R-:W-:Y:S01]  /*2e90*/  FFMA.FTZ R43, R43, R10.reuse, -R34.reuse ;  /* 0x0000000a2b2b7223 */ /* 0x180fe20000010822 */
[----:B------:R-:W-:Y:S01]  /*2ea0*/  FFMA.FTZ R37, R37, R10, -R34 ;  /* 0x0000000a25257223 */ /* 0x000fe20000010822 */
[----:B------:R-:W-:-:S02]  /*2eb0*/  UIADD3 UR7, UR7, UR48, URZ ;  /* 0x0000003007077290 */ /* 0x000fc4000fffe03f */
[----:B------:R0:W-:Y:S01]  /*2ec0*/  MUFU.TANH R46, R83 ;  /* 0x00000053002e7308 */ /* 0x0001e20000002400 */
[----:B-1----:R-:W-:Y:S01]  /*2ed0*/  FSEL R89, R20, -INF , P2 ;  /* 0xff80000014597808 */ /* 0x002fe20001000000 */
[----:B------:R-:W-:Y:S01]  /*2ee0*/  USHF.R.S32.HI UR4, URZ, 0x1f, UR7 ;  /* 0x0000001f3f047899 */ /* 0x000fe20008011407 */
[C---:B------:R-:W-:Y:S01]  /*2ef0*/  ISETP.GT.AND P2, PT, R28.reuse, 0x38, PT ;  /* 0x000000381c00780c */ /* 0x040fe20003f44270 */
[----:B------:R-:W-:Y:S02]  /*2f00*/  UMOV UR48, URZ ;  /* 0x0000003f00307c82 */ /* 0x000fe40008000000 */
[----:B------:R-:W-:Y:S02]  /*2f10*/  ULEA.HI UR4, UR4, UR7, URZ, 0x7 ;  /* 0x0000000704047291 */ /* 0x000fe4000f8f383f */
[----:B------:R-:W1:Y:S01]  /*2f20*/  MUFU.TANH R22, R22 ;  /* 0x0000001600167308 */ /* 0x000e620000002400 */
[----:B0-----:R-:W-:Y:S01]  /*2f30*/  FSEL R83, R17, -INF , P1 ;  /* 0xff80000011537808 */ /* 0x001fe20000800000 */
[----:B------:R-:W-:Y:S01]  /*2f40*/  FFMA.FTZ R17, R105, R10, -R34 ;  /* 0x0000000a69117223 */ /* 0x000fe20000010822 */
[----:B------:R-:W-:Y:S01]  /*2f50*/  ISETP.GT.AND P1, PT, R28, 0x29, PT ;  /* 0x000000291c00780c */ /* 0x000fe20003f24270 */
[----:B------:R-:W-:Y:S01]  /*2f60*/  USHF.R.S32.HI UR4, URZ, 0x7, UR4 ;  /* 0x000000073f047899 */ /* 0x000fe20008011404 */
[----:B------:R-:W-:-:S03]  /*2f70*/  FMNMX.FTZ R30, R83, R30, !PT ;  /* 0x0000001e531e7209 */ /* 0x000fc60007810000 */
[----:B------:R-:W0:Y:S01]  /*2f80*/  MUFU.TANH R24, R24 ;  /* 0x0000001800187308 */ /* 0x000e220000002400 */
[----:B------:R-:W-:Y:S01]  /*2f90*/  FMNMX.FTZ R30, R85, R30, !PT ;  /* 0x0000001e551e7209 */ /* 0x000fe20007810000 */
[----:B------:R-:W-:-:S04]  /*2fa0*/  UISETP.LT.AND UP0, UPT, UR39, UR4, UPT ;  /* 0x000000042700728c */ /* 0x000fc8000bf01270 */
[----:B------:R-:W-:Y:S02]  /*2fb0*/  USEL UR52, UR39, UR4, !UP0 ;  /* 0x0000000427347287 */ /* 0x000fe4000c000000 */
[----:B------:R2:W-:Y:S01]  /*2fc0*/  MUFU.TANH R48, R87 ;  /* 0x0000005700307308 */ /* 0x0005e20000002400 */
[----:B-1----:R-:W-:Y:S01]  /*2fd0*/  FSEL R93, R22, -INF , P2 ;  /* 0xff800000165d7808 */ /* 0x002fe20001000000 */
[----:B------:R-:W-:Y:S01]  /*2fe0*/  UISETP.GE.AND UP0, UPT, UR54, UR52, UPT ;  /* 0x000000343600728c */ /* 0x000fe2000bf06270 */
[----:B------:R-:W-:-:S05]  /*2ff0*/  ISETP.GT.AND P2, PT, R28, 0x40, PT ;  /* 0x000000401c00780c */ /* 0x000fca0003f44270 */
[----:B------:R-:W1:Y:S01]  /*3000*/  MUFU.TANH R26, R26 ;  /* 0x0000001a001a7308 */ /* 0x000e620000002400 */
[----:B--2---:R-:W-:Y:S02]  /*3010*/  FSEL R87, R18, -INF , P1 ;  /* 0xff80000012577808 */ /* 0x004fe40000800000 */
[C---:B------:R-:W-:Y:S02]  /*3020*/  ISETP.GT.AND P1, PT, R28.reuse, 0x31, PT ;  /* 0x000000311c00780c */ /* 0x040fe40003f24270 */
[----:B------:R-:W-:Y:S02]  /*3030*/  FMNMX.FTZ R30, R87, R30, !PT ;  /* 0x0000001e571e7209 */ /* 0x000fe40007810000 */
[----:B------:R-:W-:Y:S01]  /*3040*/  FSEL R91, R21, -INF , P1 ;  /* 0xff800000155b7808 */ /* 0x000fe20000800000 */
[----:B------:R-:W2:Y:S01]  /*3050*/  MUFU.TANH R25, R25 ;  /* 0x0000001900197308 */ /* 0x000ea20000002400 */
[----:B------:R-:W-:Y:S01]  /*3060*/  FMNMX.FTZ R30, R89, R30, !PT ;  /* 0x0000001e591e7209 */ /* 0x000fe20007810000 */
[----:B------:R-:W-:Y:S01]  /*3070*/  FFMA.FTZ R21, R65, R10, -R34 ;  /* 0x0000000a41157223 */ /* 0x000fe20000010822 */
[----:B------:R-:W-:-:S02]  /*3080*/  ISETP.GT.AND P1, PT, R28, 0x39, PT ;  /* 0x000000391c00780c */ /* 0x000fc40003f24270 */
[----:B------:R-:W-:Y:S02]  /*3090*/  FMNMX.FTZ R30, R91, R30, !PT ;  /* 0x0000001e5b1e7209 */ /* 0x000fe40007810000 */
[----:B0-----:R-:W-:Y:S01]  /*30a0*/  FSEL R95, R24, -INF , P1 ;  /* 0xff800000185f7808 */ /* 0x001fe20000800000 */
[----:B------:R-:W0:Y:S01]  /*30b0*/  MUFU.TANH R62, R62 ;  /* 0x0000003e003e7308 */ /* 0x000e220000002400 */
[----:B------:R-:W-:Y:S02]  /*30c0*/  FMNMX.FTZ R30, R93, R30, !PT ;  /* 0x0000001e5d1e7209 */ /* 0x000fe40007810000 */
[----:B------:R-:W-:Y:S02]  /*30d0*/  ISETP.GT.AND P1, PT, R28, 0x41, PT ;  /* 0x000000411c00780c */ /* 0x000fe40003f24270 */
[----:B-1----:R-:W-:Y:S02]  /*30e0*/  FSEL R97, R26, -INF , P2 ;  /* 0xff8000001a617808 */ /* 0x002fe40001000000 */
[----:B------:R-:W-:Y:S01]  /*30f0*/  FMNMX.FTZ R30, R95, R30, !PT ;  /* 0x0000001e5f1e7209 */ /* 0x000fe20007810000 */
[----:B------:R-:W1:Y:S01]  /*3100*/  MUFU.TANH R66, R66 ;  /* 0x0000004200427308 */ /* 0x000e620000002400 */
[----:B------:R-:W-:-:S02]  /*3110*/  ISETP.GT.AND P2, PT, R28, 0x48, PT ;  /* 0x000000481c00780c */ /* 0x000fc40003f44270 */
[----:B--2---:R-:W-:Y:S01]  /*3120*/  FSEL R99, R25, -INF , P1 ;  /* 0xff80000019637808 */ /* 0x004fe20000800000 */
[----:B------:R-:W-:Y:S01]  /*3130*/  FFMA.FTZ R25, R59, R10, -R34 ;  /* 0x0000000a3b197223 */ /* 0x000fe20000010822 */
[----:B------:R-:W-:Y:S02]  /*3140*/  FMNMX.FTZ R30, R97, R30, !PT ;  /* 0x0000001e611e7209 */ /* 0x000fe40007810000 */
[----:B------:R-:W-:Y:S01]  /*3150*/  ISETP.GT.AND P1, PT, R28, 0x49, PT ;  /* 0x000000491c00780c */ /* 0x000fe20003f24270 */
[----:B------:R-:W2:Y:S01]  /*3160*/  MUFU.TANH R70, R70 ;  /* 0x0000004600467308 */ /* 0x000ea20000002400 */
[----:B0-----:R-:W-:Y:S02]  /*3170*/  FSEL R101, R62, -INF , P2 ;  /* 0xff8000003e657808 */ /* 0x001fe40001000000 */
[----:B------:R-:W-:Y:S02]  /*3180*/  FMNMX.FTZ R30, R99, R30, !PT ;  /* 0x0000001e631e7209 */ /* 0x000fe40007810000 */
[----:B------:R-:W-:-:S02]  /*3190*/  ISETP.GT.AND P2, PT, R28, 0x50, PT ;  /* 0x000000501c00780c */ /* 0x000fc40003f44270 */
[----:B------:R-:W-:Y:S01]  /*31a0*/  FSEL R103, R36, -INF , P1 ;  /* 0xff80000024677808 */ /* 0x000fe20000800000 */
[----:B------:R-:W0:Y:S01]  /*31b0*/  MUFU.TANH R74, R74 ;  /* 0x0000004a004a7308 */ /* 0x000e220000002400 */
[----:B------:R-:W-:Y:S02]  /*31c0*/  FMNMX.FTZ R30, R101, R30, !PT ;  /* 0x0000001e651e7209 */ /* 0x000fe40007810000 */
[----:B------:R-:W-:Y:S02]  /*31d0*/  ISETP.GT.AND P1, PT, R28, 0x51, PT ;  /* 0x000000511c00780c */ /* 0x000fe40003f24270 */
[----:B-1----:R-:W-:Y:S02]  /*31e0*/  FSEL R105, R66, -INF , P2 ;  /* 0xff80000042697808 */ /* 0x002fe40001000000 */
[----:B------:R-:W-:Y:S01]  /*31f0*/  FMNMX.FTZ R30, R103, R30, !PT ;  /* 0x0000001e671e7209 */ /* 0x000fe20007810000 */
[----:B------:R-:W1:Y:S01]  /*3200*/  MUFU.TANH R78, R78 ;  /* 0x0000004e004e7308 */ /* 0x000e620000002400 */
[----:B------:R-:W-:-:S02]  /*3210*/  ISETP.GT.AND P2, PT, R28, 0x58, PT ;  /* 0x000000581c00780c */ /* 0x000fc40003f44270 */
[----:B------:R-:W-:Y:S02]  /*3220*/  FSEL R69, R38, -INF , P1 ;  /* 0xff80000026457808 */ /* 0x000fe40000800000 */
[----:B------:R-:W-:Y:S02]  /*3230*/  FMNMX.FTZ R30, R105, R30, !PT ;  /* 0x0000001e691e7209 */ /* 0x000fe40007810000 */
[----:B------:R-:W-:Y:S01]  /*3240*/  ISETP.GT.AND P1, PT, R28, 0x59, PT ;  /* 0x000000591c00780c */ /* 0x000fe20003f24270 */
[----:B------:R-:W3:Y:S01]  /*3250*/  MUFU.TANH R82, R82 ;  /* 0x0000005200527308 */ /* 0x000ee20000002400 */
[----:B--2---:R-:W-:Y:S02]  /*3260*/  FSEL R107, R70, -INF , P2 ;  /* 0xff800000466b7808 */ /* 0x004fe40001000000 */
[----:B------:R-:W-:Y:S02]  /*3270*/  FMNMX.FTZ R30, R69, R30, !PT ;  /* 0x0000001e451e7209 */ /* 0x000fe40007810000 */
[----:B------:R-:W-:-:S02]  /*3280*/  ISETP.GT.AND P2, PT, R28, 0x60, PT ;  /* 0x000000601c00780c */ /* 0x000fc40003f44270 */
[----:B------:R-:W-:Y:S01]  /*3290*/  FSEL R65, R40, -INF , P1 ;  /* 0xff80000028417808 */ /* 0x000fe20000800000 */
[----:B------:R-:W2:Y:S01]  /*32a0*/  MUFU.TANH R86, R86 ;  /* 0x0000005600567308 */ /* 0x000ea20000002400 */
[----:B------:R-:W-:Y:S02]  /*32b0*/  FMNMX.FTZ R30, R107, R30, !PT ;  /* 0x0000001e6b1e7209 */ /* 0x000fe40007810000 */
[----:B------:R-:W-:Y:S02]  /*32c0*/  ISETP.GT.AND P1, PT, R28, 0x61, PT ;  /* 0x000000611c00780c */ /* 0x000fe40003f24270 */
[----:B0-----:R-:W-:Y:S02]  /*32d0*/  FSEL R109, R74, -INF , P2 ;  /* 0xff8000004a6d7808 */ /* 0x001fe40001000000 */
[----:B------:R-:W-:Y:S01]  /*32e0*/  FMNMX.FTZ R30, R65, R30, !PT ;  /* 0x0000001e411e7209 */ /* 0x000fe20007810000 */
[----:B------:R-:W-:Y:S01]  /*32f0*/  MUFU.EX2 R164, R8 ;  /* 0x0000000800a47308 */ /* 0x000fe20000000800 */
[----:B------:R-:W-:-:S02]  /*3300*/  ISETP.GT.AND P2, PT, R28, 0x68, PT ;  /* 0x000000681c00780c */ /* 0x000fc40003f44270 */
[----:B------:R-:W-:Y:S02]  /*3310*/  FSEL R61, R42, -INF , P1 ;  /* 0xff8000002a3d7808 */ /* 0x000fe40000800000 */
[----:B------:R-:W-:Y:S02]  /*3320*/  FMNMX.FTZ R30, R109, R30, !PT ;  /* 0x0000001e6d1e7209 */ /* 0x000fe40007810000 */
[----:B------:R-:W-:Y:S01]  /*3330*/  ISETP.GT.AND P1, PT, R28, 0x69, PT ;  /* 0x000000691c00780c */ /* 0x000fe20003f24270 */
[----:B------:R-:W-:Y:S01]  /*3340*/  MUFU.EX2 R180, R180 ;  /* 0x000000b400b47308 */ /* 0x000fe20000000800 */
[----:B-1----:R-:W-:Y:S02]  /*3350*/  FSEL R111, R78, -INF , P2 ;  /* 0xff8000004e6f7808 */ /* 0x002fe40001000000 */
[----:B------:R-:W-:Y:S02]  /*3360*/  FMNMX.FTZ R30, R61, R30, !PT ;  /* 0x0000001e3d1e7209 */ /* 0x000fe40007810000 */
[----:B------:R-:W-:-:S02]  /*3370*/  ISETP.GT.AND P2, PT, R28, 0x70, PT ;  /* 0x000000701c00780c */ /* 0x000fc40003f44270 */
[----:B------:R-:W-:Y:S01]  /*3380*/  FSEL R59, R44, -INF , P1 ;  /* 0xff8000002c3b7808 */ /* 0x000fe20000800000 */
[----:B------:R-:W0:Y:S01]  /*3390*/  MUFU.EX2 R23, R32 ;  /* 0x0000002000177308 */ /* 0x000e220000000800 */
[----:B------:R-:W-:Y:S02]  /*33a0*/  FMNMX.FTZ R30, R111, R30, !PT ;  /* 0x0000001e6f1e7209 */ /* 0x000fe40007810000 */
[----:B------:R-:W-:Y:S02]  /*33b0*/  ISETP.GT.AND P1, PT, R28, 0x71, PT ;  /* 0x000000711c00780c */ /* 0x000fe40003f24270 */
[----:B---3--:R-:W-:Y:S02]  /*33c0*/  FSEL R113, R82, -INF , P2 ;  /* 0xff80000052717808 */ /* 0x008fe40001000000 */
[----:B------:R-:W-:Y:S01]  /*33d0*/  FMNMX.FTZ R30, R59, R30, !PT ;  /* 0x0000001e3b1e7209 */ /* 0x000fe20007810000 */
[----:B------:R-:W1:Y:S01]  /*33e0*/  MUFU.EX2 R182, R182 ;  /* 0x000000b600b67308 */ /* 0x000e620000000800 */
[----:B------:R-:W-:-:S02]  /*33f0*/  ISETP.GT.AND P2, PT, R28, 0x78, PT ;  /* 0x000000781c00780c */ /* 0x000fc40003f44270 */
[----:B------:R-:W-:Y:S02]  /*3400*/  FSEL R57, R46, -INF , P1 ;  /* 0xff8000002e397808 */ /* 0x000fe40000800000 */
[----:B------:R-:W-:Y:S02]  /*3410*/  FMNMX.FTZ R30, R113, R30, !PT ;  /* 0x0000001e711e7209 */ /* 0x000fe40007810000 */
[----:B------:R-:W-:Y:S01]  /*3420*/  ISETP.GT.AND P1, PT, R28, 0x79, PT ;  /* 0x000000791c00780c */ /* 0x000fe20003f24270 */
[----:B------:R-:W3:Y:S01]  /*3430*/  MUFU.EX2 R3, R3 ;  /* 0x0000000300037308 */ /* 0x000ee20000000800 */
[----:B--2---:R-:W-:Y:S02]  /*3440*/  FSEL R115, R86, -INF , P2 ;  /* 0xff80000056737808 */ /* 0x004fe40001000000 */
[----:B------:R-:W-:Y:S02]  /*3450*/  FMNMX.FTZ R30, R57, R30, !PT ;  /* 0x0000001e391e7209 */ /* 0x000fe40007810000 */
[----:B------:R-:W-:-:S02]  /*3460*/  FSEL R49, R48, -INF , P1 ;  /* 0xff80000030317808 */ /* 0x000fc40000800000 */
[----:B------:R-:W-:Y:S01]  /*3470*/  FMNMX.FTZ R30, R115, R30, !PT ;  /* 0x0000001e731e7209 */ /* 0x000fe20007810000 */
[----:B------:R-:W2:Y:S03]  /*3480*/  MUFU.EX2 R176, R176 ;  /* 0x000000b000b07308 */ /* 0x000ea60000000800 */
[----:B------:R-:W-:-:S05]  /*3490*/  FMNMX.FTZ R30, R49, R30, !PT ;  /* 0x0000001e311e7209 */ /* 0x000fca0007810000 */
[----:B------:R-:W4:Y:S01]  /*34a0*/  SHFL.BFLY PT, R13, R30, 0x2, 0x1f ;  /* 0x0c401f001e0d7f89 */ /* 0x000f2200000e0000 */
[----:B------:R-:W5:Y:S08]  /*34b0*/  MUFU.EX2 R9, R9 ;  /* 0x0000000900097308 */ /* 0x000f700000000800 */
[----:B------:R0:W-:Y:S08]  /*34c0*/  MUFU.EX2 R158, R31 ;  /* 0x0000001f009e7308 */ /* 0x0001f00000000800 */
[----:B------:R-:W-:Y:S01]  /*34d0*/  MUFU.EX2 R117, R12 ;  /* 0x0000000c00757308 */ /* 0x000fe20000000800 */
[----:B0-----:R-:W-:Y:S01]  /*34e0*/  FADD.FTZ R31, R180, R23 ;  /* 0x00000017b41f7221 */ /* 0x001fe20000010000 */
[----:B------:R-:W-:-:S02]  /*34f0*/  F2FP.BF16.F32.PACK_AB R180, R23, R180 ;  /* 0x000000b417b4723e */ /* 0x000fc400000010ff */
[----:B----4-:R-:W-:-:S04]  /*3500*/  FMNMX.FTZ R8, R30, R13, !PT ;  /* 0x0000000d1e087209 */ /* 0x010fc80007810000 */
[----:B------:R-:W0:Y:S01]  /*3510*/  MUFU.EX2 R178, R178 ;  /* 0x000000b200b27308 */ /* 0x000e220000000800 */
[----:B------:R-:W4:Y:S07]  /*3520*/  SHFL.BFLY PT, R13, R8, 0x1, 0x1f ;  /* 0x0c201f00080d7f89 */ /* 0x000f2e00000e0000 */
[----:B------:R-:W0:Y:S08]  /*3530*/  MUFU.EX2 R15, R15 ;  /* 0x0000000f000f7308 */ /* 0x000e300000000800 */
[----:B------:R-:W-:Y:S08]  /*3540*/  MUFU.EX2 R172, R172 ;  /* 0x000000ac00ac7308 */ /* 0x000ff00000000800 */
[----:B------:R-:W-:Y:S01]  /*3550*/  MUFU.EX2 R17, R17 ;  /* 0x0000001100117308 */ /* 0x000fe20000000800 */
[----:B----4-:R-:W-:-:S04]  /*3560*/  FMNMX.FTZ R13, R8, R13, !PT ;  /* 0x0000000d080d7209 */ /* 0x010fc80007810000 */
[C---:B------:R-:W-:Y:S01]  /*3570*/  FSETP.NEU.FTZ.AND P1, PT, R13.reuse, -INF , PT ;  /* 0xff8000000d00780b */ /* 0x040fe20003f3d000 */
[----:B------:R-:W-:Y:S02]  /*3580*/  FMUL.FTZ R8, R13, R10 ;  /* 0x0000000a0d087220 */ /* 0x000fe40000410000 */
[----:B------:R-:W-:Y:S03]  /*3590*/  MUFU.EX2 R174, R174 ;  /* 0x000000ae00ae7308 */ /* 0x000fe60000000800 */
[----:B------:R-:W-:Y:S02]  /*35a0*/  FSEL R8, R8, RZ, P1 ;  /* 0x000000ff08087208 */ /* 0x000fe40000800000 */
[----:B------:R-:W-:-:S03]  /*35b0*/  PLOP3.LUT P1, PT, PT, PT, UP0, 0x80, 0x0 ;  /* 0x000000000000781c */ /* 0x000fc60003f2f008 */
        /* <DEDUP_REMOVED lines=16> */
[----:B------:R-:W4:Y:S01]  /*36c0*/  MUFU.EX2 R63, R63 ;  /* 0x0000003f003f7308 */ /* 0x000f220000000800 */
[----:B-1----:R-:W-:Y:S01]  /*36d0*/  FADD.FTZ R0, R182, R31 ;  /* 0x0000001fb6007221 */ /* 0x002fe20000010000 */
[-CC-:B------:R-:W-:Y:S01]  /*36e0*/  FFMA.FTZ R93, R93, R10.reuse, -R8.reuse ;  /* 0x0000000a5d5d7223 */ /* 0x180fe20000010808 */
[-CC-:B------:R-:W-:Y:S01]  /*36f0*/  FFMA.FTZ R95, R95, R10.reuse, -R8.reuse ;  /* 0x0000000a5f5f7223 */ /* 0x180fe20000010808 */
[-C--:B------:R-:W-:Y:S01]  /*3700*/  FFMA.FTZ R97, R97, R10.reuse, -R8 ;  /* 0x0000000a61617223 */ /* 0x080fe20000010808 */
[----:B---3--:R-:W-:Y:S01]  /*3710*/  FADD.FTZ R31, R3, R0 ;  /* 0x00000000031f7221 */ /* 0x008fe20000010000 */
[-CC-:B------:R-:W-:Y:S01]  /*3720*/  FFMA.FTZ R99, R99, R10.reuse, -R8.reuse ;  /* 0x0000000a63637223 */ /* 0x180fe20000010808 */
[-CC-:B------:R-:W-:Y:S01]  /*3730*/  FFMA.FTZ R101, R101, R10.reuse, -R8.reuse ;  /* 0x0000000a65657223 */ /* 0x180fe20000010808 */
[----:B------:R-:W1:Y:S01]  /*3740*/  MUFU.EX2 R67, R67 ;  /* 0x0000004300437308 */ /* 0x000e620000000800 */
[----:B--2---:R-:W-:Y:S01]  /*3750*/  FADD.FTZ R0, R176, R31 ;  /* 0x0000001fb0007221 */ /* 0x004fe20000010000 */
[-CC-:B------:R-:W-:Y:S01]  /*3760*/  FFMA.FTZ R103, R103, R10.reuse, -R8.reuse ;  /* 0x0000000a67677223 */ /* 0x180fe20000010808 */
[-CC-:B------:R-:W-:Y:S01]  /*3770*/  FFMA.FTZ R105, R105, R10.reuse, -R8.reuse ;  /* 0x0000000a69697223 */ /* 0x180fe20000010808 */
[----:B------:R-:W-:Y:S01]  /*3780*/  FFMA.FTZ R69, R69, R10, -R8 ;  /* 0x0000000a45457223 */ /* 0x000fe20000010808 */
[----:B-----5:R-:W-:Y:S01]  /*3790*/  FADD.FTZ R31, R9, R0 ;  /* 0x00000000091f7221 */ /* 0x020fe20000010000 */
[----:B------:R-:W-:Y:S01]  /*37a0*/  F2FP.BF16.F32.PACK_AB R182, R3, R182 ;  /* 0x000000b603b6723e */ /* 0x000fe200000010ff */
[-CC-:B------:R-:W-:Y:S01]  /*37b0*/  FFMA.FTZ R107, R107, R10.reuse, -R8.reuse ;  /* 0x0000000a6b6b7223 */ /* 0x180fe20000010808 */
[----:B------:R-:W2:Y:S01]  /*37c0*/  MUFU.EX2 R14, R71 ;  /* 0x00000047000e7308 */ /* 0x000ea20000000800 */
[----:B0-----:R-:W-:Y:S01]  /*37d0*/  FADD.FTZ R0, R178, R31 ;  /* 0x0000001fb2007221 */ /* 0x001fe20000010000 */
[-CC-:B------:R-:W-:Y:S01]  /*37e0*/  FFMA.FTZ R65, R65, R10.reuse, -R8.reuse ;  /* 0x0000000a41417223 */ /* 0x180fe20000010808 */
[-CC-:B------:R-:W-:Y:S01]  /*37f0*/  FFMA.FTZ R109, R109, R10.reuse, -R8.reuse ;  /* 0x0000000a6d6d7223 */ /* 0x180fe20000010808 */
[----:B------:R-:W-:Y:S01]  /*3800*/  FFMA.FTZ R61, R61, R10, -R8 ;  /* 0x0000000a3d3d7223 */ /* 0x000fe20000010808 */
[----:B------:R-:W-:Y:S01]  /*3810*/  FADD.FTZ R31, R15, R0 ;  /* 0x000000000f1f7221 */ /* 0x000fe20000010000 */
[----:B----4-:R-:W-:Y:S01]  /*3820*/  FADD.FTZ R0, R63, R12 ;  /* 0x0000000c3f007221 */ /* 0x010fe20000010000 */
[----:B------:R-:W-:Y:S01]  /*3830*/  F2FP.BF16.F32.PACK_AB R176, R9, R176 ;  /* 0x000000b009b0723e */ /* 0x000fe200000010ff */
[----:B------:R-:W0:Y:S01]  /*3840*/  MUFU.EX2 R73, R73 ;  /* 0x0000004900497308 */ /* 0x000e220000000800 */
[----:B------:R-:W-:Y:S01]  /*3850*/  FADD.FTZ R30, R172, R31 ;  /* 0x0000001fac1e7221 */ /* 0x000fe20000010000 */
[----:B-1----:R-:W-:Y:S01]  /*3860*/  FADD.FTZ R31, R67, R0 ;  /* 0x00000000431f7221 */ /* 0x002fe20000010000 */
[-CC-:B------:R-:W-:Y:S01]  /*3870*/  FFMA.FTZ R111, R111, R10.reuse, -R8.reuse ;  /* 0x0000000a6f6f7223 */ /* 0x180fe20000010808 */
[-CC-:B------:R-:W-:Y:S01]  /*3880*/  FFMA.FTZ R59, R59, R10.reuse, -R8.reuse ;  /* 0x0000000a3b3b7223 */ /* 0x180fe20000010808 */
[-CC-:B------:R-:W-:Y:S01]  /*3890*/  FFMA.FTZ R113, R113, R10.reuse, -R8.reuse ;  /* 0x0000000a71717223 */ /* 0x180fe20000010808 */
[-CC-:B------:R-:W-:Y:S01]  /*38a0*/  FFMA.FTZ R57, R57, R10.reuse, -R8.reuse ;  /* 0x0000000a39397223 */ /* 0x180fe20000010808 */
[-CC-:B------:R-:W-:Y:S01]  /*38b0*/  FFMA.FTZ R115, R115, R10.reuse, -R8.reuse ;  /* 0x0000000a73737223 */ /* 0x180fe20000010808 */
[----:B------:R-:W1:Y:S01]  /*38c0*/  MUFU.EX2 R16, R75 ;  /* 0x0000004b00107308 */ /* 0x000e620000000800 */
[----:B--2---:R-:W-:Y:S01]  /*38d0*/  FADD.FTZ R0, R14, R31 ;  /* 0x0000001f0e007221 */ /* 0x004fe20000010000 */
[----:B------:R-:W-:Y:S01]  /*38e0*/  FFMA.FTZ R49, R49, R10, -R8 ;  /* 0x0000000a31317223 */ /* 0x000fe20000010808 */
[----:B------:R-:W-:-:S02]  /*38f0*/  F2FP.BF16.F32.PACK_AB R181, R12, R63 ;  /* 0x0000003f0cb5723e */ /* 0x000fc400000010ff */
[----:B------:R-:W-:Y:S02]  /*3900*/  F2FP.BF16.F32.PACK_AB R183, R14, R67 ;  /* 0x000000430eb7723e */ /* 0x000fe400000010ff */
[----:B------:R-:W-:Y:S01]  /*3910*/  F2FP.BF16.F32.PACK_AB R178, R15, R178 ;  /* 0x000000b20fb2723e */ /* 0x000fe200000010ff */
[----:B------:R-:W2:Y:S01]  /*3920*/  MUFU.EX2 R77, R77 ;  /* 0x0000004d004d7308 */ /* 0x000ea20000000800 */
[----:B0-----:R-:W-:Y:S01]  /*3930*/  FADD.FTZ R31, R73, R0 ;  /* 0x00000000491f7221 */ /* 0x001fe20000010000 */
[----:B------:R-:W-:-:S06]  /*3940*/  F2FP.BF16.F32.PACK_AB R172, R17, R172 ;  /* 0x000000ac11ac723e */ /* 0x000fcc00000010ff */
[----:B------:R-:W0:Y:S01]  /*3950*/  MUFU.EX2 R18, R79 ;  /* 0x0000004f00127308 */ /* 0x000e220000000800 */
[C---:B-1----:R-:W-:Y:S01]  /*3960*/  FADD.FTZ R0, R16.reuse, R31 ;  /* 0x0000001f10007221 */ /* 0x042fe20000010000 */
[----:B------:R-:W-:-:S06]  /*3970*/  F2FP.BF16.F32.PACK_AB R177, R16, R73 ;  /* 0x0000004910b1723e */ /* 0x000fcc00000010ff */
[----:B------:R-:W1:Y:S01]  /*3980*/  MUFU.EX2 R81, R81 ;  /* 0x0000005100517308 */ /* 0x000e620000000800 */
[----:B--2---:R-:W-:-:S07]  /*3990*/  FADD.FTZ R31, R77, R0 ;  /* 0x000000004d1f7221 */ /* 0x004fce0000010000 */
[----:B------:R-:W-:Y:S01]  /*39a0*/  MUFU.EX2 R168, R168 ;  /* 0x000000a800a87308 */ /* 0x000fe20000000800 */
[C---:B0-----:R-:W-:Y:S01]  /*39b0*/  FADD.FTZ R0, R18.reuse, R31 ;  /* 0x0000001f12007221 */ /* 0x041fe20000010000 */
[----:B------:R-:W-:-:S06]  /*39c0*/  F2FP.BF16.F32.PACK_AB R179, R18, R77 ;  /* 0x0000004d12b3723e */ /* 0x000fcc00000010ff */
[----:B------:R-:W0:Y:S01]  /*39d0*/  MUFU.EX2 R20, R83 ;  /* 0x0000005300147308 */ /* 0x000e220000000800 */
[----:B-1----:R-:W-:-:S07]  /*39e0*/  FADD.FTZ R31, R81, R0 ;  /* 0x00000000511f7221 */ /* 0x002fce0000010000 */
[----:B------:R-:W1:Y:S08]  /*39f0*/  MUFU.EX2 R21, R21 ;  /* 0x0000001500157308 */ /* 0x000e700000000800 */
[----:B------:R2:W-:Y:S01]  /*3a00*/  MUFU.EX2 R166, R33 ;  /* 0x0000002100a67308 */ /* 0x0005e20000000800 */
[C---:B0-----:R-:W-:Y:S01]  /*3a10*/  FADD.FTZ R0, R20.reuse, R31 ;  /* 0x0000001f14007221 */ /* 0x041fe20000010000 */
[----:B------:R-:W-:-:S06]  /*3a20*/  F2FP.BF16.F32.PACK_AB R173, R20, R81 ;  /* 0x0000005114ad723e */ /* 0x000fcc00000010ff */
[----:B------:R-:W0:Y:S01]  /*3a30*/  MUFU.EX2 R85, R85 ;  /* 0x0000005500557308 */ /* 0x000e220000000800 */
[----:B--2---:R-:W-:-:S04]  /*3a40*/  FADD.FTZ R33, R17, R30 ;  /* 0x0000001e11217221 */ /* 0x004fc80000010000 */
[----:B------:R-:W-:Y:S01]  /*3a50*/  FADD.FTZ R32, R174, R33 ;  /* 0x00000021ae207221 */ /* 0x000fe20000010000 */
[C---:B------:R-:W-:Y:S02]  /*3a60*/  F2FP.BF16.F32.PACK_AB R174, R19.reuse, R174 ;  /* 0x000000ae13ae723e */ /* 0x040fe400000010ff */
[----:B------:R-:W2:Y:S01]  /*3a70*/  MUFU.EX2 R170, R170 ;  /* 0x000000aa00aa7308 */ /* 0x000ea20000000800 */
[----:B------:R-:W-:-:S04]  /*3a80*/  FADD.FTZ R33, R19, R32 ;  /* 0x0000002013217221 */ /* 0x000fc80000010000 */
[----:B------:R-:W-:Y:S01]  /*3a90*/  FADD.FTZ R32, R168, R33 ;  /* 0x00000021a8207221 */ /* 0x000fe20000010000 */
[C---:B-1----:R-:W-:Y:S02]  /*3aa0*/  F2FP.BF16.F32.PACK_AB R168, R21.reuse, R168 ;  /* 0x000000a815a8723e */ /* 0x042fe400000010ff */
[----:B------:R-:W1:Y:S01]  /*3ab0*/  MUFU.EX2 R22, R87 ;  /* 0x0000005700167308 */ /* 0x000e620000000800 */
[----:B------:R-:W-:Y:S01]  /*3ac0*/  FADD.FTZ R33, R21, R32 ;  /* 0x0000002015217221 */ /* 0x000fe20000010000 */
[----:B0-----:R-:W-:-:S06]  /*3ad0*/  FADD.FTZ R31, R85, R0 ;  /* 0x00000000551f7221 */ /* 0x001fcc0000010000 */
[----:B------:R-:W0:Y:S01]  /*3ae0*/  MUFU.EX2 R25, R25 ;  /* 0x0000001900197308 */ /* 0x000e220000000800 */
[----:B--2---:R-:W-:-:S07]  /*3af0*/  FADD.FTZ R34, R170, R33 ;  /* 0x00000021aa227221 */ /* 0x004fce0000010000 */
[----:B------:R-:W2:Y:S01]  /*3b00*/  MUFU.EX2 R89, R89 ;  /* 0x0000005900597308 */ /* 0x000ea20000000800 */
[C---:B-1----:R-:W-:Y:S01]  /*3b10*/  FADD.FTZ R0, R22.reuse, R31 ;  /* 0x0000001f16007221 */ /* 0x042fe20000010000 */
[----:B------:R-:W-:-:S06]  /*3b20*/  F2FP.BF16.F32.PACK_AB R175, R22, R85 ;  /* 0x0000005516af723e */ /* 0x000fcc00000010ff */
[----:B------:R1:W3:Y:S01]  /*3b30*/  MUFU.EX2 R24, R91 ;  /* 0x0000005b00187308 */ /* 0x0002e20000000800 */
[C---:B0-----:R-:W-:Y:S01]  /*3b40*/  FADD.FTZ R33, R25.reuse, R34 ;  /* 0x0000002219217221 */ /* 0x041fe20000010000 */
[----:B------:R-:W-:-:S03]  /*3b50*/  F2FP.BF16.F32.PACK_AB R170, R25, R170 ;  /* 0x000000aa19aa723e */ /* 0x000fc600000010ff */
[----:B------:R-:W-:Y:S01]  /*3b60*/  FADD.FTZ R34, R164, R33 ;  /* 0x00000021a4227221 */ /* 0x000fe20000010000 */
[----:B------:R-:W-:Y:S02]  /*3b70*/  F2FP.BF16.F32.PACK_AB R164, R117, R164 ;  /* 0x000000a475a4723e */ /* 0x000fe400000010ff */
[----:B------:R-:W0:Y:S01]  /*3b80*/  MUFU.EX2 R93, R93 ;  /* 0x0000005d005d7308 */ /* 0x000e220000000800 */
[----:B--2---:R-:W-:Y:S01]  /*3b90*/  FADD.FTZ R31, R89, R0 ;  /* 0x00000000591f7221 */ /* 0x004fe20000010000 */
[----:B------:R-:W-:Y:S01]  /*3ba0*/  FADD.FTZ R36, R117, R34 ;  /* 0x0000002275247221 */ /* 0x000fe20000010000 */
[----:B------:R-:W-:Y:S02]  /*3bb0*/  CS2R R116, SRZ ;  /* 0x0000000000747805 */ /* 0x000fe4000001ff00 */
[----:B-1----:R-:W-:-:S03]  /*3bc0*/  CS2R R90, SRZ ;  /* 0x00000000005a7805 */ /* 0x002fc6000001ff00 */
[----:B------:R-:W1:Y:S01]  /*3bd0*/  MUFU.EX2 R27, R27 ;  /* 0x0000001b001b7308 */ /* 0x000e620000000800 */
[C---:B---3--:R-:W-:Y:S01]  /*3be0*/  FADD.FTZ R0, R24.reuse, R31 ;  /* 0x0000001f18007221 */ /* 0x048fe20000010000 */
[----:B------:R-:W-:Y:S02]  /*3bf0*/  F2FP.BF16.F32.PACK_AB R169, R24, R89 ;  /* 0x0000005918a9723e */ /* 0x000fe400000010ff */
[----:B------:R-:W-:-:S04]  /*3c00*/  CS2R R88, SRZ ;  /* 0x0000000000587805 */ /* 0x000fc8000001ff00 */
[----:B------:R2:W3:Y:S01]  /*3c10*/  MUFU.EX2 R26, R95 ;  /* 0x0000005f001a7308 */ /* 0x0004e20000000800 */
[----:B0-----:R-:W-:-:S07]  /*3c20*/  FADD.FTZ R31, R93, R0 ;  /* 0x000000005d1f7221 */ /* 0x001fce0000010000 */
[----:B------:R-:W0:Y:S01]  /*3c30*/  MUFU.EX2 R97, R97 ;  /* 0x0000006100617308 */ /* 0x000e220000000800 */
[----:B-1----:R-:W-:Y:S01]  /*3c40*/  FADD.FTZ R33, R27, R36 ;  /* 0x000000241b217221 */ /* 0x002fe20000010000 */
[----:B--2---:R-:W-:-:S03]  /*3c50*/  CS2R R94, SRZ ;  /* 0x00000000005e7805 */ /* 0x004fc6000001ff00 */
[C---:B------:R-:W-:Y:S01]  /*3c60*/  FADD.FTZ R36, R166.reuse, R33 ;  /* 0x00000021a6247221 */ /* 0x040fe20000010000 */
[----:B------:R-:W-:Y:S02]  /*3c70*/  F2FP.BF16.F32.PACK_AB R166, R166, R27 ;  /* 0x0000001ba6a6723e */ /* 0x000fe400000010ff */
        /* <DEDUP_REMOVED lines=12> */
[----:B------:R-:W-:-:S04]  /*3d40*/  CS2R R96, SRZ ;  /* 0x0000000000607805 */ /* 0x000fc8000001ff00 */
[----:B------:R-:W2:Y:S01]  /*3d50*/  MUFU.EX2 R51, R51 ;  /* 0x0000003300337308 */ /* 0x000ea20000000800 */
[C---:B0-----:R-:W-:Y:S01]  /*3d60*/  FADD.FTZ R36, R160.reuse, R33 ;  /* 0x00000021a0247221 */ /* 0x041fe20000010000 */
[----:B------:R-:W-:-:S06]  /*3d70*/  F2FP.BF16.F32.PACK_AB R160, R160, R29 ;  /* 0x0000001da0a0723e */ /* 0x000fcc00000010ff */
[----:B------:R0:W3:Y:S01]  /*3d80*/  MUFU.EX2 R30, R103 ;  /* 0x00000067001e7308 */ /* 0x0000e20000000800 */
[----:B-1----:R-:W-:-:S07]  /*3d90*/  FADD.FTZ R3, R101, R0 ;  /* 0x0000000065037221 */ /* 0x002fce0000010000 */
[----:B------:R-:W1:Y:S01]  /*3da0*/  MUFU.EX2 R162, R53 ;  /* 0x0000003500a27308 */ /* 0x000e620000000800 */
[----:B--2---:R-:W-:Y:S01]  /*3db0*/  FADD.FTZ R23, R51, R36 ;  /* 0x0000002433177221 */ /* 0x004fe20000010000 */
[----:B0-----:R-:W-:-:S06]  /*3dc0*/  CS2R R102, SRZ ;  /* 0x0000000000667805 */ /* 0x001fcc000001ff00 */
[----:B------:R-:W0:Y:S01]  /*3dd0*/  MUFU.EX2 R105, R105 ;  /* 0x0000006900697308 */ /* 0x000e220000000800 */
[C---:B---3--:R-:W-:Y:S01]  /*3de0*/  FADD.FTZ R0, R30.reuse, R3 ;  /* 0x000000031e007221 */ /* 0x048fe20000010000 */
[----:B------:R-:W-:Y:S02]  /*3df0*/  F2FP.BF16.F32.PACK_AB R167, R30, R101 ;  /* 0x000000651ea7723e */ /* 0x000fe400000010ff */
[----:B------:R-:W-:-:S04]  /*3e00*/  CS2R R100, SRZ ;  /* 0x0000000000647805 */ /* 0x000fc8000001ff00 */
        /* <DEDUP_REMOVED lines=9> */
[----:B------:R-:W-:Y:S02]  /*3ea0*/  F2FP.BF16.F32.PACK_AB R161, R32, R105 ;  /* 0x0000006920a1723e */ /* 0x000fe400000010ff */
[----:B------:R-:W-:-:S04]  /*3eb0*/  CS2R R104, SRZ ;  /* 0x0000000000687805 */ /* 0x000fc8000001ff00 */
        /* <DEDUP_REMOVED lines=9> */
[----:B------:R-:W-:Y:S02]  /*3f50*/  F2FP.BF16.F32.PACK_AB R163, R34, R107 ;  /* 0x0000006b22a3723e */ /* 0x000fe400000010ff */
[----:B------:R-:W-:-:S04]  /*3f60*/  CS2R R106, SRZ ;  /* 0x00000000006a7805 */ /* 0x000fc8000001ff00 */
        /* <DEDUP_REMOVED lines=9> */
[----:B------:R-:W-:Y:S02]  /*4000*/  F2FP.BF16.F32.PACK_AB R153, R8, R109 ;  /* 0x0000006d0899723e */ /* 0x000fe400000010ff */
[----:B------:R-:W-:-:S04]  /*4010*/  CS2R R108, SRZ ;  /* 0x00000000006c7805 */ /* 0x000fc8000001ff00 */
[----:B------:R-:W2:Y:S01]  /*4020*/  MUFU.EX2 R113, R113 ;  /* 0x0000007100717308 */ /* 0x000ea20000000800 */
[----:B-1----:R-:W-:-:S07]  /*4030*/  FADD.FTZ R3, R111, R12 ;  /* 0x0000000c6f037221 */ /* 0x002fce0000010000 */
[----:B------:R-:W1:Y:S01]  /*4040*/  MUFU.EX2 R156, R43 ;  /* 0x0000002b009c7308 */ /* 0x000e620000000800 */
[C---:B0-----:R-:W-:Y:S01]  /*4050*/  FADD.FTZ R14, R36.reuse, R3 ;  /* 0x00000003240e7221 */ /* 0x041fe20000010000 */
[----:B------:R-:W-:Y:S02]  /*4060*/  F2FP.BF16.F32.PACK_AB R155, R36, R111 ;  /* 0x0000006f249b723e */ /* 0x000fe400000010ff */
[----:B------:R-:W-:-:S04]  /*4070*/  CS2R R110, SRZ ;  /* 0x00000000006e7805 */ /* 0x000fc8000001ff00 */
[----:B------:R-:W0:Y:S01]  /*4080*/  MUFU.EX2 R38, R57 ;  /* 0x0000003900267308 */ /* 0x000e220000000800 */
[----:B--2---:R-:W-:-:S07]  /*4090*/  FADD.FTZ R3, R113, R14 ;  /* 0x0000000e71037221 */ /* 0x004fce0000010000 */
[----:B------:R-:W2:Y:S01]  /*40a0*/  MUFU.EX2 R37, R37 ;  /* 0x0000002500257308 */ /* 0x000ea20000000800 */
[C---:B-1----:R-:W-:Y:S01]  /*40b0*/  FADD.FTZ R40, R156.reuse, R9 ;  /* 0x000000099c287221 */ /* 0x042fe20000010000 */
[----:B------:R-:W-:-:S06]  /*40c0*/  F2FP.BF16.F32.PACK_AB R156, R156, R41 ;  /* 0x000000299c9c723e */ /* 0x000fcc00000010ff */
[----:B------:R-:W1:Y:S01]  /*40d0*/  MUFU.EX2 R115, R115 ;  /* 0x0000007300737308 */ /* 0x000e620000000800 */
[C---:B0-----:R-:W-:Y:S01]  /*40e0*/  FADD.FTZ R14, R38.reuse, R3 ;  /* 0x00000003260e7221 */ /* 0x041fe20000010000 */
[----:B------:R-:W-:Y:S02]  /*40f0*/  F2FP.BF16.F32.PACK_AB R157, R38, R113 ;  /* 0x00000071269d723e */ /* 0x000fe400000010ff */
[----:B------:R-:W-:-:S04]  /*4100*/  CS2R R112, SRZ ;  /* 0x0000000000707805 */ /* 0x000fc8000001ff00 */
[----:B------:R-:W0:Y:S01]  /*4110*/  MUFU.EX2 R12, R49 ;  /* 0x00000031000c7308 */ /* 0x000e220000000800 */
[----:B--2---:R-:W-:-:S04]  /*4120*/  FADD.FTZ R9, R37, R40 ;  /* 0x0000002825097221 */ /* 0x004fc80000010000 */
[C---:B------:R-:W-:Y:S01]  /*4130*/  FADD.FTZ R0, R158.reuse, R9 ;  /* 0x000000099e007221 */ /* 0x040fe20000010000 */
[----:B------:R-:W-:Y:S01]  /*4140*/  F2FP.BF16.F32.PACK_AB R158, R158, R37 ;  /* 0x000000259e9e723e */ /* 0x000fe200000010ff */
[----:B-1----:R-:W-:Y:S01]  /*4150*/  FADD.FTZ R3, R115, R14 ;  /* 0x0000000e73037221 */ /* 0x002fe20000010000 */
[----:B0-----:R-:W-:-:S03]  /*4160*/  F2FP.BF16.F32.PACK_AB R159, R12, R115 ;  /* 0x000000730c9f723e */ /* 0x001fc600000010ff */
[----:B------:R-:W-:Y:S01]  /*4170*/  FADD.FTZ R3, R12, R3 ;  /* 0x000000030c037221 */ /* 0x000fe20000010000 */
[----:B------:R-:W-:Y:S01]  /*4180*/  CS2R R114, SRZ ;  /* 0x0000000000727805 */ /* 0x000fe2000001ff00 */
[----:B------:R-:W-:Y:S06]  /*4190*/  @!P1 BRA `(.L_x_8879) ;  /* 0x0000003000909947 */ /* 0x000fec0003800000 */
[----:B------:R-:W-:Y:S01]  /*41a0*/  MOV R9, R13 ;  /* 0x0000000d00097202 */ /* 0x000fe20000000f00 */
[----:B------:R-:W-:Y:S01]  /*41b0*/  IMAD.MOV.U32 R8, RZ, RZ, R11 ;  /* 0x000000ffff087224 */ /* 0x000fe200078e000b */
[----:B------:R-:W-:Y:S01]  /*41c0*/  UMOV UR55, URZ ;  /* 0x0000003f00377c82 */ /* 0x000fe20008000000 */
[----:B------:R-:W-:Y:S01]  /*41d0*/  IMAD.MOV.U32 R151, RZ, RZ, RZ ;  /* 0x000000ffff977224 */ /* 0x000fe200078e00ff */
[----:B------:R-:W-:Y:S01]  /*41e0*/  UMOV UR53, URZ ;  /* 0x0000003f00357c82 */ /* 0x000fe20008000000 */
[----:B------:R-:W-:Y:S01]  /*41f0*/  ULDC UR49, c[0x0][0x288] ;  /* 0x0000a20000317ab9 */ /* 0x000fe20000000800 */
[----:B------:R-:W-:Y:S01]  /*4200*/  ULDC UR50, c[0x0][0x2f0] ;  /* 0x0000bc0000327ab9 */ /* 0x000fe20000000800 */
[----:B------:R-:W-:-:S05]  /*4210*/  ULDC UR51, c[0x0][0x9d8] ;  /* 0x0002760000337ab9 */ /* 0x000fca0000000800 */
.L_x_8890:
[----:B------:R-:W-:Y:S01]  /*4220*/  ISETP.NE.AND P2, PT, RZ, UR40, PT ;  /* 0x00000028ff007c0c */ /* 0x000fe2000bf45270 */
[----:B------:R-:W-:-:S04]  /*4230*/  UISETP.NE.AND UP0, UPT, UR53, 0x1, UPT ;  /* 0x000000013500788c */ /* 0x000fc8000bf05270 */
[----:B------:R-:W-:-:S04]  /*4240*/  USEL UR47, URZ, 0x1, UP0 ;  /* 0x000000013f2f7887 */ /* 0x000fc80008000000 */
[----:B------:R-:W-:-:S04]  /*4250*/  ULOP3.LUT UR47, UR55, UR47, URZ, 0x3c, !UPT ;  /* 0x0000002f372f7292 */ /* 0x000fc8000f8e3c3f */
[----:B------:R-:W-:Y:S08]  /*4260*/  @P2 BRA `(.L_x_8880) ;  /* 0x0000000000382947 */ /* 0x000ff00003800000 */
[----:B------:R-:W-:Y:S05]  /*4270*/  @!P0 BRA `(.L_x_8881) ;  /* 0x0000000000048947 */ /* 0x000fea0003800000 */
[----:B------:R-:W-:Y:S01]  /*4280*/  BPT.TRAP 0x1 ;  /* 0x000000040000795c */ /* 0x000fe20000300000 */
.L_x_8881:
        /* <DEDUP_REMOVED lines=9> */
.L_x_8882:
[----:B-1----:R-:W-:Y:S05]  /*4320*/  @P1 BRA `(.L_x_8880) ;  /* 0x0000000000081947 */ /* 0x002fea0003800000 */
[----:B------:R-:W1:Y:S02]  /*4330*/  SYNCS.PHASECHK.TRANS64.TRYWAIT P1, [UR4+0x28830], R10 ;  /* 0x0288300aff0075a7 */ /* 0x000e640008020144 */
[----:B-1----:R-:W-:Y:S05]  /*4340*/  @!P1 BRA `(.L_x_8883) ;  /* 0x000000b800309947 */ /* 0x002fea0003800000 */
.L_x_8880:
        /* <DEDUP_REMOVED lines=50> */
.L_x_8885:
[----:B------:R-:W-:Y:S01]  /*4670*/  ULEA UR4, UR53, UR41, 0x3 ;  /* 0x0000002935047291 */ /* 0x000fe2000f8e183f */
[----:B------:R-:W-:-:S05]  /*4680*/  IMAD.U32 R10, RZ, RZ, UR55 ;  /* 0x00000037ff0a7e24 */ /* 0x000fca000f8e00ff */
[----:B------:R-:W-:-:S04]  /*4690*/  SHF.L.U32 R10, R10, 0x1f, RZ ;  /* 0x0000001f0a0a7819 */ /* 0x000fc800000006ff */
[----:B------:R0:W1:Y:S01]  /*46a0*/  SYNCS.PHASECHK.TRANS64.TRYWAIT P1, [UR4+0x28850], R10 ;  /* 0x0288500aff0075a7 */ /* 0x0000620008020144 */
[----:B------:R-:W-:Y:S05]  /*46b0*/  @!P0 BRA `(.L_x_8886) ;  /* 0x0000000000048947 */ /* 0x000fea0003800000 */
[----:B------:R-:W-:Y:S01]  /*46c0*/  BPT.TRAP 0x1 ;  /* 0x000000040000795c */ /* 0x000fe20000300000 */
.L_x_8886:
[----:B-1----:R-:W-:Y:S05]  /*46d0*/  @P1 BRA `(.L_x_8884) ;  /* 0x0000000000081947 */ /* 0x002fea0003800000 */
[----:B------:R-:W1:Y:S02]  /*46e0*/  SYNCS.PHASECHK.TRANS64.TRYWAIT P1, [UR4+0x28850], R10 ;  /* 0x0288500aff0075a7 */ /* 0x000e640008020144 */
[----:B-1----:R-:W-:Y:S05]  /*46f0*/  @!P1 BRA `(.L_x_8887) ;  /* 0x000000b4005c9947 */ /* 0x002fea0003800000 */
.L_x_8884:
        /* <DEDUP_REMOVED lines=49> */
.L_x_8888:
[----:B------:R-:W-:Y:S01]  /*4a10*/  UISETP.NE.AND UP0, UPT, UR42, URZ, UPT ;  /* 0x0000003f2a00728c */ /* 0x000fe2000bf05270 */
[----:B------:R-:W-:Y:S01]  /*4a20*/  FMUL.FTZ R36, R36, UR51 ;  /* 0x0000003324247c20 */ /* 0x000fe20008410000 */
[----:B------:R-:W-:Y:S01]  /*4a30*/  FMUL.FTZ R19, R38, UR51 ;  /* 0x0000003326137c20 */ /* 0x000fe20008410000 */
[----:B------:R-:W-:Y:S01]  /*4a40*/  FMUL.FTZ R24, R24, UR51 ;  /* 0x0000003318187c20 */ /* 0x000fe20008410000 */
[----:B------:R-:W-:Y:S01]  /*4a50*/  FMUL.FTZ R16, R31, UR51 ;  /* 0x000000331f107c20 */ /* 0x000fe20008410000 */
[----:B------:R1:W-:Y:S01]  /*4a60*/  MUFU.TANH R165, R36 ;  /* 0x0000002400a57308 */ /* 0x0003e20000002400 */
[----:B------:R-:W-:Y:S01]  /*4a70*/  PLOP3.LUT P1, PT, PT, PT, UP0, 0x80, 0x0 ;  /* 0x000000000000781c */ /* 0x000fe20003f2f008 */
[----:B------:R-:W-:Y:S01]  /*4a80*/  FMUL.FTZ R25, R25, UR51 ;  /* 0x0000003319197c20 */ /* 0x000fe20008410000 */
[----:B------:R-:W-:Y:S01]  /*4a90*/  PLOP3.LUT P2, PT, PT, PT, UP0, 0x80, 0x0 ;  /* 0x000000000000781c */ /* 0x000fe20003f4f008 */
[----:B------:R-:W-:Y:S02]  /*4aa0*/  IMAD.U32 R31, RZ, RZ, UR50 ;  /* 0x00000032ff1f7e24 */ /* 0x000fe4000f8e00ff */
[----:B------:R-:W-:Y:S01]  /*4ab0*/  FMUL.FTZ R28, R28, UR51 ;  /* 0x000000331c1c7c20 */ /* 0x000fe20008410000 */
[----:B------:R-:W-:Y:S01]  /*4ac0*/  @UP0 ULDC UR4, c[0x0][0x44c] ;  /* 0x0001130000040ab9 */ /* 0x000fe20000000800 */
[----:B------:R-:W-:Y:S01]  /*4ad0*/  FMUL.FTZ R29, R29, UR51 ;  /* 0x000000331d1d7c20 */ /* 0x000fe20008410000 */
[----:B------:R-:W2:Y:S01]  /*4ae0*/  MUFU.TANH R15, R24 ;  /* 0x00000018000f7308 */ /* 0x000ea20000002400 */
[----:B-1----:R-:W-:Y:S01]  /*4af0*/  MOV R36, R6 ;  /* 0x0000000600247202 */ /* 0x002fe20000000f00 */
[----:B------:R-:W-:Y:S01]  /*4b00*/  FMUL.FTZ R32, R32, UR51 ;  /* 0x0000003320207c20 */ /* 0x000fe20008410000 */
[----:B------:R-:W-:Y:S01]  /*4b10*/  FMUL.FTZ R33, R33, UR51 ;  /* 0x0000003321217c20 */ /* 0x000fe20008410000 */
[----:B------:R-:W-:Y:S01]  /*4b20*/  FMUL.FTZ R17, R34, UR51 ;  /* 0x0000003322117c20 */ /* 0x000fe20008410000 */
[----:B------:R-:W-:Y:S01]  /*4b30*/  FMUL.FTZ R37, R37, UR51 ;  /* 0x0000003325257c20 */ /* 0x000fe20008410000 */
[----:B0-----:R-:W-:Y:S01]  /*4b40*/  @P1 IMAD.HI.U32 R10, R6, UR4, RZ ;  /* 0x00000004060a1c27 */ /* 0x001fe2000f8e00ff */
[----:B------:R-:W-:Y:S01]  /*4b50*/  @UP0 ULDC UR4, c[0x0][0x450] ;  /* 0x0001140000040ab9 */ /* 0x000fe20000000800 */
[----:B------:R-:W0:Y:S02]  /*4b60*/  MUFU.TANH R175, R25 ;  /* 0x0000001900af7308 */ /* 0x000e240000002400 */
[----:B------:R-:W-:Y:S01]  /*4b70*/  FMUL.FTZ R40, R40, UR51 ;  /* 0x0000003328287c20 */ /* 0x000fe20008410000 */
[----:B------:R-:W-:Y:S01]  /*4b80*/  FMUL.FTZ R41, R41, UR51 ;  /* 0x0000003329297c20 */ /* 0x000fe20008410000 */
[----:B------:R-:W-:Y:S01]  /*4b90*/  @P2 SHF.R.U32.HI R36, RZ, UR4, R10 ;  /* 0x00000004ff242c19 */ /* 0x000fe2000801160a */
[----:B------:R-:W-:Y:S01]  /*4ba0*/  UMOV UR4, 0xffffff80 ;  /* 0xffffff8000047882 */ /* 0x000fe20000000000 */
[----:B------:R-:W-:Y:S01]  /*4bb0*/  FMUL.FTZ R44, R44, UR51 ;  /* 0x000000332c2c7c20 */ /* 0x000fe20008410000 */
[----:B------:R-:W-:Y:S01]  /*4bc0*/  UIMAD UR4, UR54, UR4, 0x1 ;  /* 0x00000001360474a4 */ /* 0x000fe2000f8e0204 */
[----:B------:R-:W-:Y:S01]  /*4bd0*/  FMUL.FTZ R45, R45, UR51 ;  /* 0x000000332d2d7c20 */ /* 0x000fe20008410000 */
[----:B------:R-:W1:Y:S01]  /*4be0*/  SHFL.IDX PT, R11, R36, RZ, 0x1c1f ;  /* 0x001c1fff240b7589 */ /* 0x000e6200000e0000 */
[----:B------:R-:W3:Y:S01]  /*4bf0*/  MUFU.TANH R173, R28 ;  /* 0x0000001c00ad7308 */ /* 0x000ee20000002400 */
[----:B------:R-:W-:Y:S01]  /*4c00*/  FMUL.FTZ R48, R48, UR51 ;  /* 0x0000003330307c20 */ /* 0x000fe20008410000 */
[----:B------:R-:W-:Y:S01]  /*4c10*/  FMUL.FTZ R49, R49, UR51 ;  /* 0x0000003331317c20 */ /* 0x000fe20008410000 */
[----:B------:R-:W-:-:S02]  /*4c20*/  IMAD.U32 R38, RZ, RZ, UR4 ;  /* 0x00000004ff267e24 */ /* 0x000fc4000f8e00ff */
[----:B------:R-:W-:Y:S01]  /*4c30*/  FMUL.FTZ R52, R52, UR51 ;  /* 0x0000003334347c20 */ /* 0x000fe20008410000 */
[----:B------:R-:W-:Y:S01]  /*4c40*/  FMUL.FTZ R53, R53, UR51 ;  /* 0x0000003335357c20 */ /* 0x000fe20008410000 */
[----:B------:R-:W-:Y:S01]  /*4c50*/  FMUL.FTZ R56, R56, UR51 ;  /* 0x0000003338387c20 */ /* 0x000fe20008410000 */
[----:B------:R-:W-:Y:S01]  /*4c60*/  IMAD R38, R7, -0x2, R38 ;  /* 0xfffffffe07267824 */ /* 0x000fe200078e0226 */
[----:B------:R-:W4:Y:S01]  /*4c70*/  MUFU.TANH R29, R29 ;  /* 0x0000001d001d7308 */ /* 0x000f220000002400 */
[----:B------:R-:W-:Y:S01]  /*4c80*/  FMUL.FTZ R57, R57, UR51 ;  /* 0x0000003339397c20 */ /* 0x000fe20008410000 */
[----:B------:R-:W-:Y:S01]  /*4c90*/  FMUL.FTZ R60, R60, UR51 ;  /* 0x000000333c3c7c20 */ /* 0x000fe20008410000 */
[----:B------:R-:W-:Y:S02]  /*4ca0*/  IMAD R38, R31, UR38, R38 ;  /* 0x000000261f267c24 */ /* 0x000fe4000f8e0226 */
        /* <DEDUP_REMOVED lines=11> */
[----:B-1----:R-:W-:Y:S01]  /*4d60*/  IADD3 R10, R11, -UR49, R38 ;  /* 0x800000310b0a7c10 */ /* 0x002fe2000fffe026 */
[----:B------:R-:W1:Y:S01]  /*4d70*/  MUFU.TANH R33, R33 ;  /* 0x0000002100217308 */ /* 0x000e620000002400 */
[----:B------:R-:W-:Y:S01]  /*4d80*/  FMUL.FTZ R11, R69, UR51 ;  /* 0x00000033450b7c20 */ /* 0x000fe20008410000 */
[----:B-----5:R-:W-:Y:S01]  /*4d90*/  FMUL.FTZ R32, R59, UR51 ;  /* 0x000000333b207c20 */ /* 0x020fe20008410000 */
[C---:B------:R-:W-:Y:S01]  /*4da0*/  ISETP.GT.AND P1, PT, R10.reuse, RZ, PT ;  /* 0x000000ff0a00720c */ /* 0x040fe20003f24270 */
[----:B------:R-:W-:Y:S01]  /*4db0*/  FMUL.FTZ R24, R47, UR51 ;  /* 0x000000332f187c20 */ /* 0x000fe20008410000 */
[C---:B------:R-:W-:Y:S01]  /*4dc0*/  ISETP.GT.AND P2, PT, R10.reuse, 0x1, PT ;  /* 0x000000010a00780c */ /* 0x040fe20003f44270 */
[----:B------:R-:W-:Y:S01]  /*4dd0*/  FMUL.FTZ R77, R77, UR51 ;  /* 0x000000334d4d7c20 */ /* 0x000fe20008410000 */
[----:B--2---:R-:W-:Y:S01]  /*4de0*/  FSEL R15, R15, -INF , P1 ;  /* 0xff8000000f0f7808 */ /* 0x004fe20000800000 */
        /* <DEDUP_REMOVED lines=8> */
[----:B------:R-:W0:Y:S01]  /*4e70*/  MUFU.TANH R40, R40 ;  /* 0x0000002800287308 */ /* 0x000e220000002400 */
[----:B---3--:R-:W-:Y:S01]  /*4e80*/  FSEL R173, R173, -INF , P1 ;  /* 0xff800000adad7808 */ /* 0x008fe20000800000 */
[----:B------:R-:W-:Y:S01]  /*4e90*/  FMUL.FTZ R81, R81, UR51 ;  /* 0x0000003351517c20 */ /* 0x000fe20008410000 */
[----:B------:R-:W-:Y:S01]  /*4ea0*/  FMNMX.FTZ R34, R175, R34, !PT ;  /* 0x00000022af227209 */ /* 0x000fe20007810000 */
[----:B------:R-:W-:Y:S01]  /*4eb0*/  FMUL.FTZ R84, R84, UR51 ;  /* 0x0000003354547c20 */ /* 0x000fe20008410000 */
[C---:B------:R-:W-:Y:S01]  /*4ec0*/  ISETP.GT.AND P1, PT, R10.reuse, 0x10, PT ;  /* 0x000000100a00780c */ /* 0x040fe20003f24270 */
[----:B------:R-:W-:Y:S01]  /*4ed0*/  FMUL.FTZ R28, R55, UR51 ;  /* 0x00000033371c7c20 */ /* 0x000fe20008410000 */
[----:B----4-:R-:W-:Y:S01]  /*4ee0*/  FSEL R171, R29, -INF , P2 ;  /* 0xff8000001dab7808 */ /* 0x010fe20001000000 */
[----:B------:R-:W3:Y:S01]  /*4ef0*/  MUFU.TANH R41, R41 ;  /* 0x0000002900297308 */ /* 0x000ee20000002400 */
[----:B------:R-:W-:Y:S01]  /*4f00*/  FMNMX.FTZ R34, R173, R34, !PT ;  /* 0x00000022ad227209 */ /* 0x000fe20007810000 */
[----:B------:R-:W-:Y:S01]  /*4f10*/  FMUL.FTZ R85, R85, UR51 ;  /* 0x0000003355557c20 */ /* 0x000fe20008410000 */
[----:B------:R-:W-:Y:S01]  /*4f20*/  ISETP.GT.AND P2, PT, R10, 0x11, PT ;  /* 0x000000110a00780c */ /* 0x000fe20003f44270 */
[----:B------:R-:W-:Y:S01]  /*4f30*/  FMUL.FTZ R13, R27, UR51 ;  /* 0x000000331b0d7c20 */ /* 0x000fe20008410000 */
[----:B------:R-:W-:Y:S01]  /*4f40*/  FSEL R169, R169, -INF , P1 ;  /* 0xff800000a9a97808 */ /* 0x000fe20000800000 */
[----:B------:R-:W-:Y:S01]  /*4f50*/  FMUL.FTZ R14, R30, UR51 ;  /* 0x000000331e0e7c20 */ /* 0x000fe20008410000 */
[----:B------:R-:W-:Y:S01]  /*4f60*/  FMNMX.FTZ R34, R171, R34, !PT ;  /* 0x00000022ab227209 */ /* 0x000fe20007810000 */
[----:B------:R-:W4:Y:S01]  /*4f70*/  MUFU.TANH R44, R44 ;  /* 0x0000002c002c7308 */ /* 0x000f220000002400 */
[----:B------:R-:W-:Y:S01]  /*4f80*/  ISETP.GT.AND P1, PT, R10, 0x18, PT ;  /* 0x000000180a00780c */ /* 0x000fe20003f24270 */
[----:B------:R-:W-:Y:S01]  /*4f90*/  FMUL.FTZ R30, R58, UR51 ;  /* 0x000000333a1e7c20 */ /* 0x000fe20008410000 */
[----:B-1----:R-:W-:Y:S01]  /*4fa0*/  FSEL R167, R33, -INF , P2 ;  /* 0xff80000021a77808 */ /* 0x002fe20001000000 */
[----:B------:R-:W-:Y:S01]  /*4fb0*/  FMUL.FTZ R58, R67, UR51 ;  /* 0x00000033433a7c20 */ /* 0x000fe20008410000 */
[----:B------:R-:W-:Y:S01]  /*4fc0*/  FMNMX.FTZ R34, R169, R34, !PT ;  /* 0x00000022a9227209 */ /* 0x000fe20007810000 */
[----:B------:R-:W-:Y:S01]  /*4fd0*/  FMUL.FTZ R25, R50, UR51 ;  /* 0x0000003332197c20 */ /* 0x000fe20008410000 */
[----:B------:R-:W-:Y:S01]  /*4fe0*/  ISETP.GT.AND P2, PT, R10, 0x19, PT ;  /* 0x000000190a00780c */ /* 0x000fe20003f44270 */
[----:B------:R-:W1:Y:S01]  /*4ff0*/  MUFU.TANH R45, R45 ;  /* 0x0000002d002d7308 */ /* 0x000e620000002400 */
[----:B------:R-:W-:Y:S01]  /*5000*/  FSEL R165, R165, -INF , P1 ;  /* 0xff800000a5a57808 */ /* 0x000fe20000800000 */
[----:B------:R-:W-:Y:S01]  /*5010*/  FMUL.FTZ R50, R71, UR51 ;  /* 0x0000003347327c20 */ /* 0x000fe20008410000 */
[----:B------:R-:W-:Y:S01]  /*5020*/  FMNMX.FTZ R34, R167, R34, !PT ;  /* 0x00000022a7227209 */ /* 0x000fe20007810000 */
[----:B------:R-:W-:Y:S01]  /*5030*/  FMUL.FTZ R21, R42, UR51 ;  /* 0x000000332a157c20 */ /* 0x000fe20008410000 */
[----:B------:R-:W-:Y:S01]  /*5040*/  ISETP.GT.AND P1, PT, R10, 0x20, PT ;  /* 0x000000200a00780c */ /* 0x000fe20003f24270 */
[----:B------:R-:W-:Y:S01]  /*5050*/  FMUL.FTZ R23, R46, UR51 ;  /* 0x000000332e177c20 */ /* 0x000fe20008410000 */
[----:B--2---:R-:W-:Y:S01]  /*5060*/  FSEL R163, R37, -INF , P2 ;  /* 0xff80000025a37808 */ /* 0x004fe20001000000 */
[----:B------:R-:W2:Y:S01]  /*5070*/  MUFU.TANH R48, R48 ;  /* 0x0000003000307308 */ /* 0x000ea20000002400 */
[----:B------:R-:W-:Y:S01]  /*5080*/  FMNMX.FTZ R34, R165, R34, !PT ;  /* 0x00000022a5227209 */ /* 0x000fe20007810000 */
[----:B------:R-:W-:Y:S01]  /*5090*/  FMUL.FTZ R42, R83, UR51 ;  /* 0x00000033532a7c20 */ /* 0x000fe20008410000 */
[----:B------:R-:W-:Y:S01]  /*50a0*/  ISETP.GT.AND P2, PT, R10, 0x21, PT ;  /* 0x000000210a00780c */ /* 0x000fe20003f44270 */
[----:B------:R-:W-:Y:S01]  /*50b0*/  FMUL.FTZ R27, R54, UR51 ;  /* 0x00000033361b7c20 */ /* 0x000fe20008410000 */
[----:B0-----:R-:W-:Y:S01]  /*50c0*/  FSEL R161, R40, -INF , P1 ;  /* 0xff80000028a17808 */ /* 0x001fe20000800000 */
[----:B------:R-:W-:Y:S01]  /*50d0*/  FMUL.FTZ R40, R62, UR51 ;  /* 0x000000333e287c20 */ /* 0x000fe20008410000 */
[----:B------:R-:W-:Y:S01]  /*50e0*/  FMNMX.FTZ R34, R163, R34, !PT ;  /* 0x00000022a3227209 */ /* 0x000fe20007810000 */
[----:B------:R-:W0:Y:S01]  /*50f0*/  MUFU.TANH R49, R49 ;  /* 0x0000003100317308 */ /* 0x000e220000002400 */
[----:B------:R-:W-:Y:S01]  /*5100*/  ISETP.GT.AND P1, PT, R10, 0x28, PT ;  /* 0x000000280a00780c */ /* 0x000fe20003f24270 */
[----:B------:R-:W-:Y:S01]  /*5110*/  FMUL.FTZ R62, R66, UR51 ;  /* 0x00000033423e7c20 */ /* 0x000fe20008410000 */
[----:B---3--:R-:W-:Y:S01]  /*5120*/  FSEL R159, R41, -INF , P2 ;  /* 0xff800000299f7808 */ /* 0x008fe20001000000 */
[----:B------:R-:W-:Y:S01]  /*5130*/  FMUL.FTZ R66, R87, UR51 ;  /* 0x0000003357427c20 */ /* 0x000fe20008410000 */
[----:B------:R-:W-:Y:S01]  /*5140*/  FMNMX.FTZ R34, R161, R34, !PT ;  /* 0x00000022a1227209 */ /* 0x000fe20007810000 */
[----:B------:R-:W-:Y:S01]  /*5150*/  FMUL.FTZ R54, R70, UR51 ;  /* 0x0000003346367c20 */ /* 0x000fe20008410000 */
[----:B------:R-:W-:Y:S01]  /*5160*/  ISETP.GT.AND P2, PT, R10, 0x29, PT ;  /* 0x000000290a00780c */ /* 0x000fe20003f44270 */
[----:B------:R-:W3:Y:S01]  /*5170*/  MUFU.TANH R52, R52 ;  /* 0x0000003400347308 */ /* 0x000ee20000002400 */
[----:B----4-:R-:W-:Y:S01]  /*5180*/  FSEL R157, R44, -INF , P1 ;  /* 0xff8000002c9d7808 */ /* 0x010fe20000800000 */
[----:B------:R-:W-:Y:S01]  /*5190*/  FMUL.FTZ R44, R74, UR51 ;  /* 0x000000334a2c7c20 */ /* 0x000fe20008410000 */
[----:B------:R-:W-:Y:S01]  /*51a0*/  FMNMX.FTZ R34, R159, R34, !PT ;  /* 0x000000229f227209 */ /* 0x000fe20007810000 */
[----:B------:R-:W-:Y:S01]  /*51b0*/  FMUL.FTZ R46, R82, UR51 ;  /* 0x00000033522e7c20 */ /* 0x000fe20008410000 */
[C---:B------:R-:W-:Y:S01]  /*51c0*/  ISETP.GT.AND P1, PT, R10.reuse, 0x30, PT ;  /* 0x000000300a00780c */ /* 0x040fe20003f24270 */
[----:B------:R-:W-:Y:S01]  /*51d0*/  ULEA UR4, UR48, UR41, 0x3 ;  /* 0x0000002930047291 */ /* 0x000fe2000f8e183f */
[----:B-1----:R-:W-:Y:S01]  /*51e0*/  FSEL R155, R45, -INF , P2 ;  /* 0xff8000002d9b7808 */ /* 0x002fe20001000000 */
[----:B------:R-:W-:Y:S01]  /*51f0*/  MUFU.TANH R53, R53 ;  /* 0x0000003500357308 */ /* 0x000fe20000002400 */
[----:B------:R-:W-:Y:S01]  /*5200*/  FMNMX.FTZ R34, R157, R34, !PT ;  /* 0x000000229d227209 */ /* 0x000fe20007810000 */
[----:B------:R-:W-:Y:S01]  /*5210*/  UIADD3 UR4, UR4, 0x28840, URZ ;  /* 0x0002884004047890 */ /* 0x000fe2000fffe03f */
[----:B------:R-:W-:-:S02]  /*5220*/  ISETP.GT.AND P2, PT, R10, 0x31, PT ;  /* 0x000000310a00780c */ /* 0x000fc40003f44270 */
[----:B--2---:R-:W-:Y:S01]  /*5230*/  FSEL R153, R48, -INF , P1 ;  /* 0xff80000030997808 */ /* 0x004fe20000800000 */
[----:B------:R-:W-:Y:S01]  /*5240*/  FMUL.FTZ R48, R63, UR51 ;  /* 0x000000333f307c20 */ /* 0x000fe20008410000 */
[----:B------:R-:W-:Y:S01]  /*5250*/  FMNMX.FTZ R34, R155, R34, !PT ;  /* 0x000000229b227209 */ /* 0x000fe20007810000 */
[----:B------:R-:W1:Y:S01]  /*5260*/  MUFU.TANH R56, R56 ;  /* 0x0000003800387308 */ /* 0x000e620000002400 */
[C---:B------:R-:W-:Y:S01]  /*5270*/  ISETP.GT.AND P1, PT, R10.reuse, 0x38, PT ;  /* 0x000000380a00780c */ /* 0x040fe20003f24270 */
[----:B------:R-:W2:Y:S01]  /*5280*/  SHFL.IDX PT, R63, R36, 0x1, 0x1c1f ;  /* 0x003c1f00243f7f89 */ /* 0x000ea200000e0000 */
[----:B0-----:R-:W-:Y:S01]  /*5290*/  FSEL R69, R49, -INF , P2 ;  /* 0xff80000031457808 */ /* 0x001fe20001000000 */
[----:B------:R-:W-:Y:S01]  /*52a0*/  UPRMT UR4, UR43, 0x654, UR4 ;  /* 0x000006542b047896 */ /* 0x000fe20008000004 */
[----:B------:R-:W-:Y:S02]  /*52b0*/  FMNMX.FTZ R34, R153, R34, !PT ;  /* 0x0000002299227209 */ /* 0x000fe40007810000 */
[----:B------:R-:W-:Y:S01]  /*52c0*/  ISETP.GT.AND P2, PT, R10, 0x39, PT ;  /* 0x000000390a00780c */ /* 0x000fe20003f44270 */
[----:B------:R-:W0:Y:S01]  /*52d0*/  MUFU.TANH R57, R57 ;  /* 0x0000003900397308 */ /* 0x000e220000002400 */
[----:B------:R-:W-:-:S04]  /*52e0*/  FMNMX.FTZ R34, R69, R34, !PT ;  /* 0x0000002245227209 */ /* 0x000fc80007810000 */
[----:B------:R-:W-:Y:S03]  /*52f0*/  SYNCS.ARRIVE.TRANS64.RED.A1T0 RZ, [UR4], RZ ;  /* 0x000000ffffff79a7 */ /* 0x000fe60008100404 */
[----:B------:R4:W5:Y:S08]  /*5300*/  MUFU.TANH R43, R60 ;  /* 0x0000003c002b7308 */ /* 0x0009700000002400 */
[----:B------:R3:W-:Y:S01]  /*5310*/  MUFU.TANH R29, R65 ;  /* 0x00000041001d7308 */ /* 0x0007e20000002400 */
[----:B----4-:R-:W-:Y:S01]  /*5320*/  FMUL.FTZ R60, R75, UR51 ;  /* 0x000000334b3c7c20 */ /* 0x010fe20008410000 */
[----:B--2---:R-:W-:-:S04]  /*5330*/  IADD3 R38, R63, -UR49, R38 ;  /* 0x800000313f267c10 */ /* 0x004fc8000fffe026 */
[----:B------:R-:W-:Y:S02]  /*5340*/  ISETP.GT.AND P3, PT, R38, 0x1, PT ;  /* 0x000000012600780c */ /* 0x000fe40003f64270 */
[----:B------:R2:W4:Y:S01]  /*5350*/  MUFU.TANH R31, R61 ;  /* 0x0000003d001f7308 */ /* 0x0005220000002400 */
[----:B---3--:R-:W-:Y:S01]  /*5360*/  FSEL R65, R52, -INF , P1 ;  /* 0xff80000034417808 */ /* 0x008fe20000800000 */
[----:B------:R-:W-:Y:S01]  /*5370*/  FMUL.FTZ R52, R79, UR51 ;  /* 0x000000334f347c20 */ /* 0x000fe20008410000 */
[----:B------:R-:W-:Y:S02]  /*5380*/  ISETP.GT.AND P1, PT, R10, 0x40, PT ;  /* 0x000000400a00780c */ /* 0x000fe40003f24270 */
[----:B------:R-:W-:Y:S02]  /*5390*/  FMNMX.FTZ R34, R65, R34, !PT ;  /* 0x0000002241227209 */ /* 0x000fe40007810000 */
[----:B-1----:R-:W-:Y:S01]  /*53a0*/  FSEL R59, R56, -INF , P1 ;  /* 0xff800000383b7808 */ /* 0x002fe20000800000 */
[----:B------:R1:W3:Y:S01]  /*53b0*/  MUFU.TANH R35, R64 ;  /* 0x0000004000237308 */ /* 0x0002e20000002400 */
[----:B--2---:R-:W-:Y:S01]  /*53c0*/  FSEL R61, R53, -INF , P2 ;  /* 0xff800000353d7808 */ /* 0x004fe20001000000 */
[----:B------:R-:W-:Y:S01]  /*53d0*/  FMUL.FTZ R56, R78, UR51 ;  /* 0x000000334e387c20 */ /* 0x000fe20008410000 */
[----:B------:R-:W-:-:S02]  /*53e0*/  ISETP.GT.AND P2, PT, R10, 0x41, PT ;  /* 0x000000410a00780c */ /* 0x000fc40003f44270 */
[----:B------:R-:W-:Y:S02]  /*53f0*/  FMNMX.FTZ R34, R61, R34, !PT ;  /* 0x000000223d227209 */ /* 0x000fe40007810000 */
[----:B------:R-:W-:Y:S01]  /*5400*/  ISETP.GT.AND P1, PT, R10, 0x48, PT ;  /* 0x000000480a00780c */ /* 0x000fe20003f24270 */
[----:B------:R-:W2:Y:S01]  /*5410*/  MUFU.TANH R39, R68 ;  /* 0x0000004400277308 */ /* 0x000ea20000002400 */
[----:B0-----:R-:W-:Y:S01]  /*5420*/  FSEL R57, R57, -INF , P2 ;  /* 0xff80000039397808 */ /* 0x001fe20001000000 */
[----:B-1----:R-:W-:Y:S01]  /*5430*/  FMUL.FTZ R64, R86, UR51 ;  /* 0x0000003356407c20 */ /* 0x002fe20008410000 */
[----:B------:R-:W-:Y:S02]  /*5440*/  FMNMX.FTZ R34, R59, R34, !PT ;  /* 0x000000223b227209 */ /* 0x000fe40007810000 */
[----:B------:R-:W-:Y:S02]  /*5450*/  ISETP.GT.AND P2, PT, R10, 0x49, PT ;  /* 0x000000490a00780c */ /* 0x000fe40003f44270 */
[----:B-----5:R-:W-:Y:S01]  /*5460*/  FSEL R43, R43, -INF , P1 ;  /* 0xff8000002b2b7808 */ /* 0x020fe20000800000 */
[----:B------:R-:W0:Y:S01]  /*5470*/  MUFU.TANH R11, R11 ;  /* 0x0000000b000b7308 */ /* 0x000e220000002400 */
[----:B------:R-:W-:-:S02]  /*5480*/  FMNMX.FTZ R34, R57, R34, !PT ;  /* 0x0000002239227209 */ /* 0x000fc40007810000 */
[C---:B------:R-:W-:Y:S02]  /*5490*/  ISETP.GT.AND P1, PT, R10.reuse, 0x50, PT ;  /* 0x000000500a00780c */ /* 0x040fe40003f24270 */
[----:B----4-:R-:W-:Y:S02]  /*54a0*/  FSEL R33, R31, -INF , P2 ;  /* 0xff8000001f217808 */ /* 0x010fe40001000000 */
[----:B------:R-:W-:Y:S01]  /*54b0*/  FMNMX.FTZ R34, R43, R34, !PT ;  /* 0x000000222b227209 */ /* 0x000fe20007810000 */
[----:B------:R-:W1:Y:S01]  /*54c0*/  MUFU.TANH R45, R72 ;  /* 0x00000048002d7308 */ /* 0x000e620000002400 */
[----:B------:R-:W-:Y:S02]  /*54d0*/  ISETP.GT.AND P2, PT, R10, 0x51, PT ;  /* 0x000000510a00780c */ /* 0x000fe40003f44270 */
[----:B---3--:R-:W-:Y:S02]  /*54e0*/  FSEL R35, R35, -INF , P1 ;  /* 0xff80000023237808 */ /* 0x008fe40000800000 */
[----:B------:R-:W-:-:S02]  /*54f0*/  FMNMX.FTZ R34, R33, R34, !PT ;  /* 0x0000002221227209 */ /* 0x000fc40007810000 */
[C---:B------:R-:W-:Y:S01]  /*5500*/  ISETP.GT.AND P1, PT, R10.reuse, 0x58, PT ;  /* 0x000000580a00780c */ /* 0x040fe20003f24270 */
[----:B------:R-:W3:Y:S01]  /*5510*/  MUFU.TANH R73, R73 ;  /* 0x0000004900497308 */ /* 0x000ee20000002400 */
[----:B------:R-:W-:Y:S02]  /*5520*/  FSEL R37, R29, -INF , P2 ;  /* 0xff8000001d257808 */ /* 0x000fe40001000000 */
[----:B------:R-:W-:Y:S02]  /*5530*/  FMNMX.FTZ R34, R35, R34, !PT ;  /* 0x0000002223227209 */ /* 0x000fe40007810000 */
[----:B------:R-:W-:Y:S02]  /*5540*/  ISETP.GT.AND P2, PT, R10, 0x59, PT ;  /* 0x000000590a00780c */ /* 0x000fe40003f44270 */
[----:B--2---:R-:W-:Y:S01]  /*5550*/  FSEL R39, R39, -INF , P1 ;  /* 0xff80000027277808 */ /* 0x004fe20000800000 */
[----:B------:R-:W2:Y:S01]  /*5560*/  MUFU.TANH R47, R76 ;  /* 0x0000004c002f7308 */ /* 0x000ea20000002400 */
[----:B------:R-:W-:-:S02]  /*5570*/  FMNMX.FTZ R34, R37, R34, !PT ;  /* 0x0000002225227209 */ /* 0x000fc40007810000 */
[C---:B------:R-:W-:Y:S02]  /*5580*/  ISETP.GT.AND P1, PT, R10.reuse, 0x60, PT ;  /* 0x000000600a00780c */ /* 0x040fe40003f24270 */
[----:B0-----:R-:W-:Y:S02]  /*5590*/  FSEL R41, R11, -INF , P2 ;  /* 0xff8000000b297808 */ /* 0x001fe40001000000 */
[----:B------:R-:W-:Y:S01]  /*55a0*/  FMNMX.FTZ R34, R39, R34, !PT ;  /* 0x0000002227227209 */ /* 0x000fe20007810000 */
[----:B------:R-:W0:Y:S01]  /*55b0*/  MUFU.TANH R49, R77 ;  /* 0x0000004d00317308 */ /* 0x000e220000002400 */
[----:B------:R-:W-:Y:S02]  /*55c0*/  ISETP.GT.AND P2, PT, R10, 0x61, PT ;  /* 0x000000610a00780c */ /* 0x000fe40003f44270 */
[----:B-1----:R-:W-:Y:S02]  /*55d0*/  FSEL R45, R45, -INF , P1 ;  /* 0xff8000002d2d7808 */ /* 0x002fe40000800000 */
[----:B------:R-:W-:-:S02]  /*55e0*/  FMNMX.FTZ R34, R41, R34, !PT ;  /* 0x0000002229227209 */ /* 0x000fc40007810000 */
[C---:B------:R-:W-:Y:S01]  /*55f0*/  ISETP.GT.AND P1, PT, R10.reuse, 0x68, PT ;  /* 0x000000680a00780c */ /* 0x040fe20003f24270 */
[----:B------:R-:W1:Y:S01]  /*5600*/  MUFU.TANH R51, R80 ;  /* 0x0000005000337308 */ /* 0x000e620000002400 */
[----:B---3--:R-:W-:Y:S02]  /*5610*/  FSEL R29, R73, -INF , P2 ;  /* 0xff800000491d7808 */ /* 0x008fe40001000000 */
        /* <DEDUP_REMOVED lines=14> */
[----:B--2---:R-:W-:Y:S02]  /*5700*/  FSEL R53, R53, -INF , P2 ;  /* 0xff80000035357808 */ /* 0x004fe40001000000 */
[----:B------:R-:W-:Y:S02]  /*5710*/  FMNMX.FTZ R34, R51, R34, !PT ;  /* 0x0000002233227209 */ /* 0x000fe40007810000 */
[----:B------:R-:W-:Y:S02]  /*5720*/  ISETP.GT.AND P2, PT, R10, 0x79, PT ;  /* 0x000000790a00780c */ /* 0x000fe40003f44270 */
[----:B------:R-:W-:Y:S01]  /*5730*/  FMNMX.FTZ R34, R53, R34, !PT ;  /* 0x0000002235227209 */ /* 0x000fe20007810000 */
[----:B------:R-:W2:Y:S01]  /*5740*/  MUFU.TANH R12, R12 ;  /* 0x0000000c000c7308 */ /* 0x000ea20000002400 */
[----:B0-----:R-:W-:Y:S01]  /*5750*/  FSEL R55, R55, -INF , P1 ;  /* 0xff80000037377808 */ /* 0x001fe20000800000 */
[----:B------:R-:W0:Y:S03]  /*5760*/  LDC R10, c[0x0][0x988] ;  /* 0x00026200ff0a7b82 */ /* 0x000e260000000800 */
[----:B------:R-:W-:-:S03]  /*5770*/  FMNMX.FTZ R34, R55, R34, !PT ;  /* 0x0000002237227209 */ /* 0x000fc60007810000 */
[----:B------:R-:W3:Y:S01]  /*5780*/  MUFU.TANH R13, R13 ;  /* 0x0000000d000d7308 */ /* 0x000ee20000002400 */
[----:B-1----:R-:W-:Y:S02]  /*5790*/  FSEL R31, R31, -INF , P2 ;  /* 0xff8000001f1f7808 */ /* 0x002fe40001000000 */
[----:B------:R-:W-:Y:S02]  /*57a0*/  ISETP.GT.AND P2, PT, R38, RZ, PT ;  /* 0x000000ff2600720c */ /* 0x000fe40003f44270 */
[----:B------:R-:W-:-:S03]  /*57b0*/  FMNMX.FTZ R34, R31, R34, !PT ;  /* 0x000000221f227209 */ /* 0x000fc60007810000 */
[----:B------:R-:W1:Y:S01]  /*57c0*/  MUFU.TANH R14, R14 ;  /* 0x0000000e000e7308 */ /* 0x000e620000002400 */
[----:B--2---:R-:W-:Y:S01]  /*57d0*/  FSEL R12, R12, -INF , P2 ;  /* 0xff8000000c0c7808 */ /* 0x004fe20001000000 */
[----:B------:R-:W2:Y:S01]  /*57e0*/  SHFL.BFLY PT, R11, R34, 0x2, 0x1f ;  /* 0x0c401f00220b7f89 */ /* 0x000ea200000e0000 */
[----:B------:R-:W-:Y:S02]  /*57f0*/  ISETP.GT.AND P2, PT, R38, 0x8, PT ;  /* 0x000000082600780c */ /* 0x000fe40003f44270 */
[----:B------:R-:W-:-:S03]  /*5800*/  FMNMX.FTZ R36, R12, R9, !PT ;  /* 0x000000090c247209 */ /* 0x000fc60007810000 */
[----:B------:R-:W4:Y:S01]  /*5810*/  MUFU.TANH R16, R16 ;  /* 0x0000001000107308 */ /* 0x000f220000002400 */
[----:B---3--:R-:W-:Y:S02]  /*5820*/  FSEL R67, R13, -INF , P3 ;  /* 0xff8000000d437808 */ /* 0x008fe40001800000 */
[----:B------:R-:W-:Y:S02]  /*5830*/  ISETP.GT.AND P3, PT, R38, 0x9, PT ;  /* 0x000000092600780c */ /* 0x000fe40003f64270 */
[----:B------:R-:W-:-:S03]  /*5840*/  FMNMX.FTZ R36, R67, R36, !PT ;  /* 0x0000002443247209 */ /* 0x000fc60007810000 */
[----:B------:R-:W3:Y:S01]  /*5850*/  MUFU.TANH R17, R17 ;  /* 0x0000001100117308 */ /* 0x000ee20000002400 */
[----:B-1----:R-:W-:Y:S02]  /*5860*/  FSEL R71, R14, -INF , P2 ;  /* 0xff8000000e477808 */ /* 0x002fe40001000000 */
[----:B------:R-:W-:Y:S02]  /*5870*/  ISETP.GT.AND P2, PT, R38, 0x10, PT ;  /* 0x000000102600780c */ /* 0x000fe40003f44270 */
[----:B------:R-:W-:-:S03]  /*5880*/  FMNMX.FTZ R36, R71, R36, !PT ;  /* 0x0000002447247209 */ /* 0x000fc60007810000 */
[----:B------:R-:W1:Y:S01]  /*5890*/  MUFU.TANH R18, R18 ;  /* 0x0000001200127308 */ /* 0x000e620000002400 */
[----:B----4-:R-:W-:Y:S02]  /*58a0*/  FSEL R73, R16, -INF , P3 ;  /* 0xff80000010497808 */ /* 0x010fe40001800000 */
[----:B--2---:R-:W-:Y:S02]  /*58b0*/  FMNMX.FTZ R11, R34, R11, !PT ;  /* 0x0000000b220b7209 */ /* 0x004fe40007810000 */
[----:B------:R-:W-:Y:S02]  /*58c0*/  ISETP.GT.AND P3, PT, R38, 0x11, PT ;  /* 0x000000112600780c */ /* 0x000fe40003f64270 */
[----:B------:R-:W-:Y:S01]  /*58d0*/  FMNMX.FTZ R36, R73, R36, !PT ;  /* 0x0000002449247209 */ /* 0x000fe20007810000 */
[----:B------:R-:W2:Y:S01]  /*58e0*/  SHFL.BFLY PT, R34, R11, 0x1, 0x1f ;  /* 0x0c201f000b227f89 */ /* 0x000ea200000e0000 */
[----:B------:R-:W4:Y:S01]  /*58f0*/  MUFU.TANH R19, R19 ;  /* 0x0000001300137308 */ /* 0x000f220000002400 */
[----:B---3--:R-:W-:-:S02]  /*5900*/  FSEL R75, R17, -INF , P2 ;  /* 0xff800000114b7808 */ /* 0x008fc40001000000 */
        /* <DEDUP_REMOVED lines=8> */
[----:B------:R-:W-:Y:S02]  /*5990*/  ISETP.GT.AND P2, PT, R38, 0x20, PT ;  /* 0x000000202600780c */ /* 0x000fe40003f44270 */
[----:B------:R-:W-:Y:S02]  /*59a0*/  FMNMX.FTZ R36, R79, R36, !PT ;  /* 0x000000244f247209 */ /* 0x000fe40007810000 */
[----:B--2---:R-:W-:Y:S01]  /*59b0*/  FMNMX.FTZ R11, R11, R34, !PT ;  /* 0x000000220b0b7209 */ /* 0x004fe20007810000 */
[----:B------:R-:W2:Y:S01]  /*59c0*/  MUFU.TANH R22, R22 ;  /* 0x0000001600167308 */ /* 0x000ea20000002400 */
[----:B---3--:R-:W-:Y:S02]  /*59d0*/  FSEL R81, R20, -INF , P3 ;  /* 0xff80000014517808 */ /* 0x008fe40001800000 */
[----:B------:R-:W-:Y:S01]  /*59e0*/  ISETP.GT.AND P3, PT, R38, 0x21, PT ;  /* 0x000000212600780c */ /* 0x000fe20003f64270 */
[----:B0-----:R-:W-:Y:S01]  /*59f0*/  FMUL.FTZ R34, R11, R10 ;  /* 0x0000000a0b227220 */ /* 0x001fe20000410000 */
[----:B------:R-:W-:-:S02]  /*5a00*/  FMNMX.FTZ R36, R81, R36, !PT ;  /* 0x0000002451247209 */ /* 0x000fc40007810000 */
[----:B------:R-:W-:Y:S01]  /*5a10*/  FSETP.NEU.FTZ.AND P1, PT, R11, -INF , PT ;  /* 0xff8000000b00780b */ /* 0x000fe20003f3d000 */
[----:B------:R-:W0:Y:S01]  /*5a20*/  MUFU.TANH R23, R23 ;  /* 0x0000001700177308 */ /* 0x000e220000002400 */
[----:B-1----:R-:W-:Y:S02]  /*5a30*/  FSEL R83, R21, -INF , P2 ;  /* 0xff80000015537808 */ /* 0x002fe40001000000 */
[----:B------:R-:W-:Y:S02]  /*5a40*/  ISETP.GT.AND P2, PT, R38, 0x28, PT ;  /* 0x000000282600780c */ /* 0x000fe40003f44270 */
[----:B------:R-:W-:Y:S02]  /*5a50*/  FMNMX.FTZ R36, R83, R36, !PT ;  /* 0x0000002453247209 */ /* 0x000fe40007810000 */
[----:B------:R-:W-:Y:S01]  /*5a60*/  FSEL R34, R34, RZ, P1 ;  /* 0x000000ff22227208 */ /* 0x000fe20000800000 */
[----:B------:R-:W1:Y:S01]  /*5a70*/  MUFU.TANH R24, R24 ;  /* 0x0000001800187308 */ /* 0x000e620000002400 */
[----:B--2---:R-:W-:-:S02]  /*5a80*/  FSEL R85, R22, -INF , P3 ;  /* 0xff80000016557808 */ /* 0x004fc40001800000 */
[C---:B------:R-:W-:Y:S01]  /*5a90*/  ISETP.GT.AND P3, PT, R38.reuse, 0x29, PT ;  /* 0x000000292600780c */ /* 0x040fe20003f64270 */
[--C-:B------:R-:W-:Y:S01]  /*5aa0*/  FFMA.FTZ R19, R163, R10, -R34.reuse ;  /* 0x0000000aa3137223 */ /* 0x100fe20000010822 */
[----:B------:R-:W-:Y:S01]  /*5ab0*/  FMNMX.FTZ R36, R85, R36, !PT ;  /* 0x0000002455247209 */ /* 0x000fe20007810000 */
[-CC-:B------:R-:W-:Y:S01]  /*5ac0*/  FFMA.FTZ R178, R165, R10.reuse, -R34.reuse ;  /* 0x0000000aa5b27223 */ /* 0x180fe20000010822 */
[-CC-:B------:R-:W-:Y:S01]  /*5ad0*/  FFMA.FTZ R172, R161, R10.reuse, -R34.reuse ;  /* 0x0000000aa1ac7223 */ /* 0x180fe20000010822 */
[----:B------:R-:W2:Y:S01]  /*5ae0*/  MUFU.TANH R25, R25 ;  /* 0x0000001900197308 */ /* 0x000ea20000002400 */
[----:B0-----:R-:W-:Y:S01]  /*5af0*/  FSEL R87, R23, -INF , P2 ;  /* 0xff80000017577808 */ /* 0x001fe20001000000 */
[-CC-:B------:R-:W-:Y:S01]  /*5b00*/  FFMA.FTZ R17, R167, R10.reuse, -R34.reuse ;  /* 0x0000000aa7117223 */ /* 0x180fe20000010822 */
[----:B------:R-:W-:Y:S01]  /*5b10*/  ISETP.GT.AND P2, PT, R38, 0x30, PT ;  /* 0x000000302600780c */ /* 0x000fe20003f44270 */
[--C-:B------:R-:W-:Y:S01]  /*5b20*/  FFMA.FTZ R174, R157, R10, -R34.reuse ;  /* 0x0000000a9dae7223 */ /* 0x100fe20000010822 */
[----:B------:R-:W-:Y:S01]  /*5b30*/  FMNMX.FTZ R36, R87, R36, !PT ;  /* 0x0000002457247209 */ /* 0x000fe20007810000 */
[-CC-:B------:R-:W-:Y:S01]  /*5b40*/  FFMA.FTZ R21, R159, R10.reuse, -R34.reuse ;  /* 0x0000000a9f157223 */ /* 0x180fe20000010822 */
[-CC-:B------:R-:W-:Y:S01]  /*5b50*/  FFMA.FTZ R23, R155, R10.reuse, -R34.reuse ;  /* 0x0000000a9b177223 */ /* 0x180fe20000010822 */
[----:B------:R-:W0:Y:S01]  /*5b60*/  MUFU.TANH R26, R26 ;  /* 0x0000001a001a7308 */ /* 0x000e220000002400 */
[----:B-1----:R-:W-:Y:S01]  /*5b70*/  FSEL R163, R24, -INF , P3 ;  /* 0xff80000018a37808 */ /* 0x002fe20001800000 */
[-CC-:B------:R-:W-:Y:S01]  /*5b80*/  FFMA.FTZ R176, R169, R10.reuse, -R34.reuse ;  /* 0x0000000aa9b07223 */ /* 0x180fe20000010822 */
[C---:B------:R-:W-:Y:S01]  /*5b90*/  ISETP.GT.AND P3, PT, R38.reuse, 0x31, PT ;  /* 0x000000312600780c */ /* 0x040fe20003f64270 */
[--C-:B------:R-:W-:Y:S01]  /*5ba0*/  FFMA.FTZ R168, R153, R10, -R34.reuse ;  /* 0x0000000a99a87223 */ /* 0x100fe20000010822 */
[----:B------:R-:W-:Y:S01]  /*5bb0*/  FMNMX.FTZ R36, R163, R36, !PT ;  /* 0x00000024a3247209 */ /* 0x000fe20007810000 */
[-CC-:B------:R-:W-:Y:S01]  /*5bc0*/  FFMA.FTZ R63, R171, R10.reuse, -R34.reuse ;  /* 0x0000000aab3f7223 */ /* 0x180fe20000010822 */
[-CC-:B------:R-:W-:Y:S01]  /*5bd0*/  FFMA.FTZ R182, R173, R10.reuse, -R34.reuse ;  /* 0x0000000aadb67223 */ /* 0x180fe20000010822 */
[----:B------:R-:W1:Y:S01]  /*5be0*/  MUFU.TANH R27, R27 ;  /* 0x0000001b001b7308 */ /* 0x000e620000002400 */
[----:B--2---:R-:W-:Y:S01]  /*5bf0*/  FSEL R165, R25, -INF , P2 ;  /* 0xff80000019a57808 */ /* 0x004fe20001000000 */
[-CC-:B------:R-:W-:Y:S01]  /*5c00*/  FFMA.FTZ R180, R175, R10.reuse, -R34.reuse ;  /* 0x0000000aafb47223 */ /* 0x180fe20000010822 */
[----:B------:R-:W-:Y:S01]  /*5c10*/  ISETP.GT.AND P2, PT, R38, 0x38, PT ;  /* 0x000000382600780c */ /* 0x000fe20003f44270 */
[--C-:B------:R-:W-:Y:S01]  /*5c20*/  FFMA.FTZ R170, R65, R10, -R34.reuse ;  /* 0x0000000a41aa7223 */ /* 0x100fe20000010822 */
[----:B------:R-:W-:Y:S01]  /*5c30*/  FMNMX.FTZ R36, R165, R36, !PT ;  /* 0x00000024a5247209 */ /* 0x000fe20007810000 */
[-CC-:B------:R-:W-:Y:S01]  /*5c40*/  FFMA.FTZ R164, R59, R10.reuse, -R34.reuse ;  /* 0x0000000a3ba47223 */ /* 0x180fe20000010822 */
[-CC-:B------:R-:W-:Y:S01]  /*5c50*/  FFMA.FTZ R166, R43, R10.reuse, -R34.reuse ;  /* 0x0000000a2ba67223 */ /* 0x180fe20000010822 */
[----:B------:R-:W2:Y:S01]  /*5c60*/  MUFU.TANH R28, R28 ;  /* 0x0000001c001c7308 */ /* 0x000ea20000002400 */
[----:B0-----:R-:W-:Y:S01]  /*5c70*/  FSEL R161, R26, -INF , P3 ;  /* 0xff8000001aa17808 */ /* 0x001fe20001800000 */
[-CC-:B------:R-:W-:Y:S01]  /*5c80*/  FFMA.FTZ R15, R15, R10.reuse, -R34.reuse ;  /* 0x0000000a0f0f7223 */ /* 0x180fe20000010822 */
[C---:B------:R-:W-:Y:S01]  /*5c90*/  ISETP.GT.AND P3, PT, R38.reuse, 0x39, PT ;  /* 0x000000392600780c */ /* 0x040fe20003f64270 */
[--C-:B------:R-:W-:Y:S01]  /*5ca0*/  FFMA.FTZ R152, R45, R10, -R34.reuse ;  /* 0x0000000a2d987223 */ /* 0x100fe20000010822 */
[----:B------:R-:W-:Y:S01]  /*5cb0*/  FMNMX.FTZ R36, R161, R36, !PT ;  /* 0x00000024a1247209 */ /* 0x000fe20007810000 */
[-CC-:B------:R-:W-:Y:S01]  /*5cc0*/  FFMA.FTZ R154, R47, R10.reuse, -R34.reuse ;  /* 0x0000000a2f9a7223 */ /* 0x180fe20000010822 */
[-CC-:B------:R-:W-:Y:S01]  /*5cd0*/  FFMA.FTZ R162, R39, R10.reuse, -R34.reuse ;  /* 0x0000000a27a27223 */ /* 0x180fe20000010822 */
[----:B------:R-:W0:Y:S01]  /*5ce0*/  MUFU.TANH R30, R30 ;  /* 0x0000001e001e7308 */ /* 0x000e220000002400 */
[----:B-1----:R-:W-:Y:S01]  /*5cf0*/  FSEL R167, R27, -INF , P2 ;  /* 0xff8000001ba77808 */ /* 0x002fe20001000000 */
[-CC-:B------:R-:W-:Y:S01]  /*5d00*/  FFMA.FTZ R160, R35, R10.reuse, -R34.reuse ;  /* 0x0000000a23a07223 */ /* 0x180fe20000010822 */
[----:B------:R-:W-:Y:S01]  /*5d10*/  ISETP.GT.AND P2, PT, R38, 0x40, PT ;  /* 0x000000402600780c */ /* 0x000fe20003f44270 */
        /* <DEDUP_REMOVED lines=22> */
[----:B------:R-:W-:Y:S01]  /*5e80*/  FFMA.FTZ R31, R31, R10, -R34 ;  /* 0x0000000a1f1f7223 */ /* 0x000fe20000010822 */
[----:B------:R-:W-:-:S02]  /*5e90*/  ISETP.GT.AND P3, PT, R38, 0x49, PT ;  /* 0x000000492600780c */ /* 0x000fc40003f64270 */
[----:B------:R-:W-:-:S03]  /*5ea0*/  FMNMX.FTZ R36, R157, R36, !PT ;  /* 0x000000249d247209 */ /* 0x000fc60007810000 */
[----:B------:R-:W1:Y:S01]  /*5eb0*/  MUFU.TANH R62, R62 ;  /* 0x0000003e003e7308 */ /* 0x000e620000002400 */
[----:B--2---:R-:W-:Y:S02]  /*5ec0*/  FSEL R159, R40, -INF , P2 ;  /* 0xff800000289f7808 */ /* 0x004fe40001000000 */
[----:B------:R-:W-:Y:S02]  /*5ed0*/  ISETP.GT.AND P2, PT, R38, 0x50, PT ;  /* 0x000000502600780c */ /* 0x000fe40003f44270 */
[----:B------:R-:W-:-:S03]  /*5ee0*/  FMNMX.FTZ R36, R159, R36, !PT ;  /* 0x000000249f247209 */ /* 0x000fc60007810000 */
[----:B------:R-:W2:Y:S01]  /*5ef0*/  MUFU.TANH R58, R58 ;  /* 0x0000003a003a7308 */ /* 0x000ea20000002400 */
[----:B0-----:R-:W-:Y:S02]  /*5f00*/  FSEL R155, R48, -INF , P3 ;  /* 0xff800000309b7808 */ /* 0x001fe40001800000 */
[----:B------:R-:W-:Y:S02]  /*5f10*/  ISETP.GT.AND P3, PT, R38, 0x51, PT ;  /* 0x000000512600780c */ /* 0x000fe40003f64270 */
        /* <DEDUP_REMOVED lines=60> */
[----:B------:R-:W-:-:S03]  /*62e0*/  FMUL.FTZ R14, R13, R10 ;  /* 0x0000000a0d0e7220 */ /* 0x000fc60000410000 */
[----:B------:R-:W-:-:S03]  /*62f0*/  FSEL R30, R13, RZ, P2 ;  /* 0x000000ff0d1e7208 */ /* 0x000fc60001000000 */
[----:B------:R-:W-:Y:S01]  /*6300*/  MUFU.EX2 R174, R174 ;  /* 0x000000ae00ae7308 */ /* 0x000fe20000000800 */
[----:B------:R-:W-:Y:S01]  /*6310*/  FSEL R14, R14, RZ, P2 ;  /* 0x000000ff0e0e7208 */ /* 0x000fe20001000000 */
[----:B------:R-:W-:-:S04]  /*6320*/  FADD.FTZ R9, -R30, R9 ;  /* 0x000000091e097221 */ /* 0x000fc80000010100 */
[-CC-:B------:R-:W-:Y:S01]  /*6330*/  FFMA.FTZ R43, R67, R10.reuse, -R14.reuse ;  /* 0x0000000a432b7223 */ /* 0x180fe2000001080e */
[----:B------:R-:W-:Y:S01]  /*6340*/  FSEL R67, R11, RZ, P1 ;  /* 0x000000ff0b437208 */ /* 0x000fe20000800000 */
[-CC-:B------:R-:W-:Y:S01]  /*6350*/  FFMA.FTZ R12, R12, R10.reuse, -R14.reuse ;  /* 0x0000000a0c0c7223 */ /* 0x180fe2000001080e */
[-C--:B------:R-:W-:Y:S01]  /*6360*/  FMUL.FTZ R9, R9, R10.reuse ;  /* 0x0000000a09097220 */ /* 0x080fe20000410000 */
[-CC-:B------:R-:W-:Y:S01]  /*6370*/  FFMA.FTZ R16, R71, R10.reuse, -R14.reuse ;  /* 0x0000000a47107223 */ /* 0x180fe2000001080e */
[-C--:B------:R-:W-:Y:S01]  /*6380*/  FFMA.FTZ R45, R73, R10.reuse, -R14 ;  /* 0x0000000a492d7223 */ /* 0x080fe2000001080e */
        /* <DEDUP_REMOVED lines=31> */
[----:B------:R-:W-:-:S02]  /*6580*/  FFMA.FTZ R183, R183, R10, -R14 ;  /* 0x0000000ab7b77223 */ /* 0x000fc4000001080e */
[----:B------:R-:W2:Y:S01]  /*6590*/  MUFU.EX2 R16, R16 ;  /* 0x0000001000107308 */ /* 0x000ea20000000800 */
[----:B0-----:R-:W-:-:S04]  /*65a0*/  FFMA.FTZ R27, R8, R0, R15 ;  /* 0x00000000081b7223 */ /* 0x001fc8000001000f */
[----:B------:R-:W-:-:S03]  /*65b0*/  FADD.FTZ R27, R180, R27 ;  /* 0x0000001bb41b7221 */ /* 0x000fc60000010000 */
[----:B------:R-:W0:Y:S01]  /*65c0*/  MUFU.EX2 R45, R45 ;  /* 0x0000002d002d7308 */ /* 0x000e220000000800 */
[----:B-1----:R-:W-:-:S04]  /*65d0*/  FFMA.FTZ R0, R9, R3, R12 ;  /* 0x0000000309007223 */ /* 0x002fc8000001000c */
        /* <DEDUP_REMOVED lines=17> */
[-CC-:B------:R-:W-:Y:S01]  /*66f0*/  FFMA.FTZ R34, R153, R10.reuse, -R14.reuse ;  /* 0x0000000a99227223 */ /* 0x180fe2000001080e */
[----:B------:R-:W-:Y:S02]  /*6700*/  FFMA.FTZ R14, R185, R10, -R14 ;  /* 0x0000000ab90e7223 */ /* 0x000fe4000001080e */
        /* <DEDUP_REMOVED lines=95> */
.L_x_8889:
[----:B------:R-:W-:Y:S01]  /*6d00*/  UISETP.GT.AND UP0, UPT, UR54, UR52, UPT ;  /* 0x000000343600728c */ /* 0x000fe2000bf04270 */
[-C--:B------:R-:W-:Y:S01]  /*6d10*/  FMUL.FTZ R88, R88, R8.reuse ;  /* 0x0000000858587220 */ /* 0x080fe20000410000 */
[----:B------:R-:W-:Y:S01]  /*6d20*/  ULEA UR4, UR53, UR41, 0x3 ;  /* 0x0000002935047291 */ /* 0x000fe2000f8e183f */
[-C--:B------:R-:W-:Y:S01]  /*6d30*/  FMUL.FTZ R89, R89, R8.reuse ;  /* 0x0000000859597220 */ /* 0x080fe20000410000 */
[----:B------:R-:W-:Y:S01]  /*6d40*/  UIADD3 UR5, UR54, -0x1, URZ ;  /* 0xffffffff36057890 */ /* 0x000fe2000fffe03f */
[-C--:B------:R-:W-:Y:S01]  /*6d50*/  FMUL.FTZ R92, R92, R8.reuse ;  /* 0x000000085c5c7220 */ /* 0x080fe20000410000 */
[----:B------:R-:W-:Y:S01]  /*6d60*/  UIADD3 UR4, UR4, 0x28860, URZ ;  /* 0x0002886004047890 */ /* 0x000fe2000fffe03f */
[----:B------:R-:W-:Y:S01]  /*6d70*/  PLOP3.LUT P1, PT, PT, PT, UP0, 0x80, 0x0 ;  /* 0x000000000000781c */ /* 0x000fe20003f2f008 */
[----:B------:R-:W-:Y:S01]  /*6d80*/  UMOV UR55, UR47 ;  /* 0x0000002f00377c82 */ /* 0x000fe20008000000 */
[----:B------:R-:W-:Y:S01]  /*6d90*/  UMOV UR53, UR48 ;  /* 0x0000003000357c82 */ /* 0x000fe20008000000 */
        /* <DEDUP_REMOVED lines=99> */
[----:B------:R-:W-:-:S05]  /*73d0*/  UMOV UR54, UR5 ;  /* 0x0000000500367c82 */ /* 0x000fca0008000000 */
.L_x_8879:
[----:B------:R-:W-:-:S06]  /*73e0*/  UISETP.GE.AND UP0, UPT, UR54, UR39, UPT ;  /* 0x000000273600728c */ /* 0x000fcc000bf06270 */
[----:B------:R-:W-:-:S13]  /*73f0*/  PLOP3.LUT P1, PT, PT, PT, UP0, 0x80, 0x0 ;  /* 0x000000000000781c */ /* 0x000fda0003f2f008 */
[----:B------:R-:W-:Y:S05]  /*7400*/  @!P1 BRA `(.L_x_8891) ;  /* 0x0000002800149947 */ /* 0x000fea0003800000 */
[C---:B------:R-:W-:Y:S01]  /*7410*/  VIADD R7, R2.reuse, 0x8 ;  /* 0x0000000802077836 */ /* 0x040fe20000000000 */
[----:B------:R-:W-:Y:S01]  /*7420*/  MOV R6, R11 ;  /* 0x0000000b00067202 */ /* 0x000fe20000000f00 */
[----:B------:R-:W-:Y:S01]  /*7430*/  IMAD.MOV.U32 R8, RZ, RZ, R13 ;  /* 0x000000ffff087224 */ /* 0x000fe200078e000d */
[----:B------:R-:W-:Y:S01]  /*7440*/  IADD3 R2, -R2, 0xb, RZ ;  /* 0x0000000b02027810 */ /* 0x000fe20007ffe1ff */
[----:B------:R-:W-:Y:S01]  /*7450*/  UMOV UR49, UR47 ;  /* 0x0000002f00317c82 */ /* 0x000fe20008000000 */
[----:B------:R-:W-:Y:S01]  /*7460*/  UMOV UR42, UR48 ;  /* 0x00000030002a7c82 */ /* 0x000fe20008000000 */
[----:B------:R-:W-:-:S05]  /*7470*/  ULDC UR38, c[0x0][0x9d8] ;  /* 0x0002760000267ab9 */ /* 0x000fca0000000800 */
.L_x_8902:
        /* <DEDUP_REMOVED lines=9> */
.L_x_8893:
[----:B------:R-:W-:Y:S01]  /*7510*/  ULEA UR4, UR48, UR41, 0x3 ;  /* 0x0000002930047291 */ /* 0x000fe2000f8e183f */
[----:B------:R-:W-:-:S05]  /*7520*/  IMAD.U32 R9, RZ, RZ, UR47 ;  /* 0x0000002fff097e24 */ /* 0x000fca000f8e00ff */
[----:B------:R-:W-:-:S04]  /*7530*/  SHF.L.U32 R9, R9, 0x1f, RZ ;  /* 0x0000001f09097819 */ /* 0x000fc800000006ff */
[----:B------:R0:W1:Y:S01]  /*7540*/  SYNCS.PHASECHK.TRANS64.TRYWAIT P1, [UR4+0x28830], R9 ;  /* 0x02883009ff0075a7 */ /* 0x0000620008020144 */
[----:B------:R-:W-:Y:S05]  /*7550*/  @!P0 BRA `(.L_x_8894) ;  /* 0x0000000000048947 */ /* 0x000fea0003800000 */
[----:B------:R-:W-:Y:S01]  /*7560*/  BPT.TRAP 0x1 ;  /* 0x000000040000795c */ /* 0x000fe20000300000 */
.L_x_8894:
[----:B-1----:R-:W-:Y:S05]  /*7570*/  @P1 BRA `(.L_x_8892) ;  /* 0x0000000000081947 */ /* 0x002fea0003800000 */
[----:B------:R-:W1:Y:S02]  /*7580*/  SYNCS.PHASECHK.TRANS64.TRYWAIT P1, [UR4+0x28830], R9 ;  /* 0x02883009ff0075a7 */ /* 0x000e640008020144 */
[----:B-1----:R-:W-:Y:S05]  /*7590*/  @!P1 BRA `(.L_x_8895) ;  /* 0x0000008400cc9947 */ /* 0x002fea0003800000 */
.L_x_8892:
        /* <DEDUP_REMOVED lines=46> */
.L_x_8897:
[----:B------:R-:W-:Y:S01]  /*7880*/  ULEA UR4, UR42, UR41, 0x3 ;  /* 0x000000292a047291 */ /* 0x000fe2000f8e183f */
[----:B01----:R-:W-:-:S04]  /*7890*/  MOV R9, UR49 ;  /* 0x0000003100097c02 */ /* 0x003fc80008000f00 */
[----:B------:R-:W-:-:S04]  /*78a0*/  SHF.L.U32 R9, R9, 0x1f, RZ ;  /* 0x0000001f09097819 */ /* 0x000fc800000006ff */
[----:B------:R0:W1:Y:S01]  /*78b0*/  SYNCS.PHASECHK.TRANS64.TRYWAIT P1, [UR4+0x28850], R9 ;  /* 0x02885009ff0075a7 */ /* 0x0000620008020144 */
[----:B------:R-:W-:Y:S05]  /*78c0*/  @!P0 BRA `(.L_x_8898) ;  /* 0x0000000000048947 */ /* 0x000fea0003800000 */
[----:B------:R-:W-:Y:S01]  /*78d0*/  BPT.TRAP 0x1 ;  /* 0x000000040000795c */ /* 0x000fe20000300000 */
.L_x_8898:
[----:B-1----:R-:W-:Y:S05]  /*78e0*/  @P1 BRA `(.L_x_8896) ;  /* 0x0000000000081947 */ /* 0x002fea0003800000 */
[----:B------:R-:W1:Y:S02]  /*78f0*/  SYNCS.PHASECHK.TRANS64.TRYWAIT P1, [UR4+0x28850], R9 ;  /* 0x02885009ff0075a7 */ /* 0x000e640008020144 */
[----:B-1----:R-:W-:Y:S05]  /*7900*/  @!P1 BRA `(.L_x_8899) ;  /* 0x0000008400089947 */ /* 0x002fea0003800000 */
.L_x_8896:
        /* <DEDUP_REMOVED lines=49> */
.L_x_8900:
        /* <DEDUP_REMOVED lines=84> */
[----:B---3--:R-:W-:Y:S01]  /*8160*/  FMNMX.FTZ R12, R21, R12, !PT ;  /* 0x0000000c150c7209 */ /* 0x008fe20007810000 */
[----:B------:R-:W-:-:S04]  /*8170*/  UIADD3 UR4, UR4, 0x28840, URZ ;  /* 0x0002884004047890 */ /* 0x000fc8000fffe03f */
[----:B------:R-:W-:Y:S02]  /*8180*/  UPRMT UR4, UR43, 0x654, UR4 ;  /* 0x000006542b047896 */ /* 0x000fe40008000004 */
[----:B------:R-:W3:Y:S01]  /*8190*/  MUFU.TANH R163, R163 ;  /* 0x000000a300a37308 */ /* 0x000ee20000002400 */
[----:B0-----:R-:W-:-:S06]  /*81a0*/  FMNMX.FTZ R10, R161, R10, !PT ;  /* 0x0000000aa10a7209 */ /* 0x001fcc0007810000 */
[----:B------:R-:W-:Y:S01]  /*81b0*/  SYNCS.ARRIVE.TRANS64.RED.A1T0 RZ, [UR4], RZ ;  /* 0x000000ffffff79a7 */ /* 0x000fe20008100404 */
        /* <DEDUP_REMOVED lines=103> */
[----:B-1----:R-:W-:Y:S02]  /*8830*/  FMNMX.FTZ R10, R203, R10, !PT ;  /* 0x0000000acb0a7209 */ /* 0x002fe40007810000 */
[----:B---3--:R-:W-:-:S05]  /*8840*/  FMNMX.FTZ R12, R87, R12, !PT ;  /* 0x0000000c570c7209 */ /* 0x008fca0007810000 */
[----:B------:R-:W1:Y:S01]  /*8850*/  SHFL.BFLY PT, R13, R12, 0x2, 0x1f ;  /* 0x0c401f000c0d7f89 */ /* 0x000e6200000e0000 */
[----:B0-----:R-:W-:Y:S02]  /*8860*/  FMNMX.FTZ R14, R205, R10, !PT ;  /* 0x0000000acd0e7209 */ /* 0x001fe40007810000 */
[----:B------:R-:W0:Y:S03]  /*8870*/  LDC R10, c[0x0][0x988] ;  /* 0x00026200ff0a7b82 */ /* 0x000e260000000800 */
[----:B------:R-:W3:Y:S01]  /*8880*/  SHFL.BFLY PT, R11, R14, 0x2, 0x1f ;  /* 0x0c401f000e0b7f89 */ /* 0x000ee200000e0000 */
[----:B-1----:R-:W-:-:S05]  /*8890*/  FMNMX.FTZ R18, R12, R13, !PT ;  /* 0x0000000d0c127209 */ /* 0x002fca0007810000 */
[----:B------:R-:W1:Y:S01]  /*88a0*/  SHFL.BFLY PT, R13, R18, 0x1, 0x1f ;  /* 0x0c201f00120d7f89 */ /* 0x000e6200000e0000 */
[----:B---3--:R-:W-:-:S05]  /*88b0*/  FMNMX.FTZ R16, R14, R11, !PT ;  /* 0x0000000b0e107209 */ /* 0x008fca0007810000 */
[----:B------:R-:W3:Y:S01]  /*88c0*/  SHFL.BFLY PT, R11, R16, 0x1, 0x1f ;  /* 0x0c201f00100b7f89 */ /* 0x000ee200000e0000 */
[----:B-1----:R-:W-:-:S05]  /*88d0*/  FMNMX.FTZ R13, R18, R13, !PT ;  /* 0x0000000d120d7209 */ /* 0x002fca0007810000 */
[----:B------:R-:W-:Y:S01]  /*88e0*/  FADD.FTZ R207, -R13, R8 ;  /* 0x000000080dcf7221 */ /* 0x000fe20000010100 */
[----:B---3--:R-:W-:-:S05]  /*88f0*/  FMNMX.FTZ R11, R16, R11, !PT ;  /* 0x0000000b100b7209 */ /* 0x008fca0007810000 */
[CC--:B0-----:R-:W-:Y:S01]  /*8900*/  FMUL.FTZ R8, R11.reuse, R10.reuse ;  /* 0x0000000a0b087220 */ /* 0x0c1fe20000410000 */
        /* <DEDUP_REMOVED lines=70> */
[----:B------:R-:W-:-:S05]  /*8d70*/  FFMA.FTZ R85, R85, R10, -R8 ;  /* 0x0000000a55557223 */ /* 0x000fca0000010808 */
[----:B------:R-:W3:Y:S01]  /*8d80*/  MUFU.EX2 R12, R12 ;  /* 0x0000000c000c7308 */ /* 0x000ee20000000800 */
[----:B-1----:R-:W-:-:S07]  /*8d90*/  FFMA.FTZ R3, R6, R3, R181 ;  /* 0x0000000306037223 */ /* 0x002fce00000100b5 */
[----:B------:R-:W1:Y:S01]  /*8da0*/  MUFU.EX2 R182, R182 ;  /* 0x000000b600b67308 */ /* 0x000e620000000800 */
[----:B0-----:R-:W-:-:S07]  /*8db0*/  FADD.FTZ R17, R153, R0 ;  /* 0x0000000099117221 */ /* 0x001fce0000010000 */
[----:B------:R-:W0:Y:S01]  /*8dc0*/  MUFU.EX2 R183, R183 ;  /* 0x000000b700b77308 */ /* 0x000e220000000800 */
[----:B---3--:R-:W-:-:S07]  /*8dd0*/  FADD.FTZ R0, R12, R3 ;  /* 0x000000030c007221 */ /* 0x008fce0000010000 */
[----:B------:R-:W3:Y:S01]  /*8de0*/  MUFU.EX2 R155, R155 ;  /* 0x0000009b009b7308 */ /* 0x000ee20000000800 */
[----:B-1----:R-:W-:Y:S01]  /*8df0*/  FADD.FTZ R32, R182, R17 ;  /* 0x00000011b6207221 */ /* 0x002fe20000010000 */
[----:B------:R-:W-:-:S06]  /*8e00*/  FFMA.FTZ R17, R53, R10, -R8 ;  /* 0x0000000a35117223 */ /* 0x000fcc0000010808 */
[----:B------:R-:W1:Y:S01]  /*8e10*/  MUFU.EX2 R14, R14 ;  /* 0x0000000e000e7308 */ /* 0x000e620000000800 */
[----:B0-----:R-:W-:-:S07]  /*8e20*/  FADD.FTZ R3, R183, R0 ;  /* 0x00000000b7037221 */ /* 0x001fce0000010000 */
[----:B------:R-:W0:Y:S01]  /*8e30*/  MUFU.EX2 R176, R176 ;  /* 0x000000b000b07308 */ /* 0x000e220000000800 */
[----:B---3--:R-:W-:-:S07]  /*8e40*/  FADD.FTZ R19, R155, R32 ;  /* 0x000000209b137221 */ /* 0x008fce0000010000 */
[----:B------:R-:W3:Y:S01]  /*8e50*/  MUFU.EX2 R177, R177 ;  /* 0x000000b100b17308 */ /* 0x000ee20000000800 */
[----:B-1----:R-:W-:-:S07]  /*8e60*/  FADD.FTZ R0, R14, R3 ;  /* 0x000000030e007221 */ /* 0x002fce0000010000 */
[----:B------:R-:W1:Y:S01]  /*8e70*/  MUFU.EX2 R157, R157 ;  /* 0x0000009d009d7308 */ /* 0x000e620000000800 */
[----:B0-----:R-:W-:-:S07]  /*8e80*/  FADD.FTZ R32, R176, R19 ;  /* 0x00000013b0207221 */ /* 0x001fce0000010000 */
[----:B------:R-:W0:Y:S01]  /*8e90*/  MUFU.EX2 R16, R16 ;  /* 0x0000001000107308 */ /* 0x000e220000000800 */
[----:B---3--:R-:W-:-:S07]  /*8ea0*/  FADD.FTZ R3, R177, R0 ;  /* 0x00000000b1037221 */ /* 0x008fce0000010000 */
[----:B------:R-:W3:Y:S01]  /*8eb0*/  MUFU.EX2 R178, R178 ;  /* 0x000000b200b27308 */ /* 0x000ee20000000800 */
[----:B-1----:R-:W-:Y:S01]  /*8ec0*/  FADD.FTZ R19, R157, R32 ;  /* 0x000000209d137221 */ /* 0x002fe20000010000 */
[-CC-:B------:R-:W-:Y:S01]  /*8ed0*/  FFMA.FTZ R32, R55, R10.reuse, -R8.reuse ;  /* 0x0000000a37207223 */ /* 0x180fe20000010808 */
[----:B------:R-:W-:-:S05]  /*8ee0*/  FFMA.FTZ R8, R87, R10, -R8 ;  /* 0x0000000a57087223 */ /* 0x000fca0000010808 */
        /* <DEDUP_REMOVED lines=102> */
[----:B0-----:R-:W-:-:S03]  /*9550*/  FADD.FTZ R0, R189, R0 ;  /* 0x00000000bd007221 */ /* 0x001fc60000010000 */
[----:B---3--:R-:W-:Y:S01]  /*9560*/  FADD.FTZ R3, R8, R3 ;  /* 0x0000000308037221 */ /* 0x008fe20000010000 */
[----:B------:R-:W-:Y:S06]  /*9570*/  @!P0 BRA `(.L_x_8901) ;  /* 0x0000000000048947 */ /* 0x000fec0003800000 */
[----:B------:R-:W-:Y:S01]  /*9580*/  BPT.TRAP 0x1 ;  /* 0x000000040000795c */ /* 0x000fe20000300000 */
.L_x_8901:
[----:B------:R-:W-:Y:S01]  /*9590*/  UISETP.GT.AND UP0, UPT, UR54, UR39, UPT ;  /* 0x000000273600728c */ /* 0x000fe2000bf04270 */
[----:B------:R-:W-:Y:S01]  /*95a0*/  F2FP.BF16.F32.PACK_AB R178, R159, R178 ;  /* 0x000000b29fb2723e */ /* 0x000fe200000010ff */
[----:B------:R-:W-:Y:S01]  /*95b0*/  ULEA UR4, UR42, UR41, 0x3 ;  /* 0x000000292a047291 */ /* 0x000fe2000f8e183f */
[----:B------:R-:W-:Y:S01]  /*95c0*/  F2FP.BF16.F32.PACK_AB R180, R153, R180 ;  /* 0x000000b499b4723e */ /* 0x000fe200000010ff */
[----:B------:R-:W-:Y:S01]  /*95d0*/  UIADD3 UR5, UR54, -0x1, URZ ;  /* 0xffffffff36057890 */ /* 0x000fe2000fffe03f */
[----:B------:R-:W-:Y:S01]  /*95e0*/  F2FP.BF16.F32.PACK_AB R182, R155, R182 ;  /* 0x000000b69bb6723e */ /* 0x000fe200000010ff */
[----:B------:R-:W-:Y:S01]  /*95f0*/  UIADD3 UR4, UR4, 0x28860, URZ ;  /* 0x0002886004047890 */ /* 0x000fe2000fffe03f */
[----:B------:R-:W-:Y:S01]  /*9600*/  PLOP3.LUT P1, PT, PT, PT, UP0, 0x80, 0x0 ;  /* 0x000000000000781c */ /* 0x000fe20003f2f008 */
[----:B------:R-:W-:Y:S01]  /*9610*/  UMOV UR49, UR47 ;  /* 0x0000002f00317c82 */ /* 0x000fe20008000000 */
[----:B------:R-:W-:Y:S01]  /*9620*/  UMOV UR42, UR48 ;  /* 0x00000030002a7c82 */ /* 0x000fe20008000000 */
[----:B------:R-:W-:Y:S01]  /*9630*/  UPRMT UR4, UR43, 0x654, UR4 ;  /* 0x000006542b047896 */ /* 0x000fe20008000004 */
[----:B------:R-:W-:Y:S01]  /*9640*/  F2FP.BF16.F32.PACK_AB R176, R157, R176 ;  /* 0x000000b09db0723e */ /* 0x000fe200000010ff */
[----:B------:R-:W-:Y:S01]  /*9650*/  UMOV UR54, UR5 ;  /* 0x0000000500367c82 */ /* 0x000fe20008000000 */
[----:B------:R-:W-:Y:S01]  /*9660*/  F2FP.BF16.F32.PACK_AB R172, R161, R172 ;  /* 0x000000aca1ac723e */ /* 0x000fe200000010ff */
[----:B------:R-:W-:Y:S01]  /*9670*/  FMUL.FTZ R90, R90, R6 ;  /* 0x000000065a5a7220 */ /* 0x000fe20000410000 */
[----:B------:R-:W-:Y:S01]  /*9680*/  F2FP.BF16.F32.PACK_AB R174, R163, R174 ;  /* 0x000000aea3ae723e */ /* 0x000fe200000010ff */
[----:B------:R-:W-:Y:S01]  /*9690*/  FMUL.FTZ R91, R91, R6 ;  /* 0x000000065b5b7220 */ /* 0x000fe20000410000 */
[----:B------:R-:W-:Y:S01]  /*96a0*/  F2FP.BF16.F32.PACK_AB R168, R165, R168 ;  /* 0x000000a8a5a8723e */ /* 0x000fe200000010ff */
[----:B------:R-:W-:Y:S01]  /*96b0*/  FMUL.FTZ R94, R94, R6 ;  /* 0x000000065e5e7220 */ /* 0x000fe20000410000 */
[----:B------:R-:W-:Y:S01]  /*96c0*/  SYNCS.ARRIVE.TRANS64.RED.A1T0 RZ, [UR4], RZ ;  /* 0x000000ffffff79a7 */ /* 0x000fe20008100404 */
[----:B------:R-:W-:Y:S01]  /*96d0*/  F2FP.BF16.F32.PACK_AB R170, R167, R170 ;  /* 0x000000aaa7aa723e */ /* 0x000fe200000010ff */
[----:B------:R-:W-:Y:S01]  /*96e0*/  FMUL.FTZ R95, R95, R6 ;  /* 0x000000065f5f7220 */ /* 0x000fe20000410000 */
[----:B------:R-:W-:Y:S01]  /*96f0*/  F2FP.BF16.F32.PACK_AB R159, R8, R34 ;  /* 0x00000022089f723e */ /* 0x000fe200000010ff */
        /* <DEDUP_REMOVED lines=86> */
.L_x_8891:
[----:B------:R-:W-:Y:S06]  /*9c60*/  BAR.ARV 0x8, 0x180 ;  /* 0x0206000000007b1d */ /* 0x000fec0000002000 */
[----:B------:R-:W-:Y:S05]  /*9c70*/  @!P0 BRA `(.L_x_8903) ;  /* 0x0000000000048947 */ /* 0x000fea0003800000 */
[----:B------:R-:W-:Y:S01]  /*9c80*/  BPT.TRAP 0x1 ;  /* 0x000000040000795c */ /* 0x000fe20000300000 */
.L_x_8903:
[----:B------:R-:W-:Y:S01]  /*9c90*/  ULEA UR5, UR48, UR41, 0x3 ;  /* 0x0000002930057291 */ /* 0x000fe2000f8e183f */
[----:B--2---:R-:W-:-:S04]  /*9ca0*/  MOV R2, UR47 ;  /* 0x0000002f00027c02 */ /* 0x004fc80008000f00 */
[----:B------:R-:W-:-:S04]  /*9cb0*/  SHF.L.U32 R2, R2, 0x1f, RZ ;  /* 0x0000001f02027819 */ /* 0x000fc800000006ff */
[----:B------:R0:W1:Y:S01]  /*9cc0*/  SYNCS.PHASECHK.TRANS64.TRYWAIT P1, [UR5+0x28850], R2 ;  /* 0x02885002ff0075a7 */ /* 0x0000620008020145 */
[----:B------:R-:W-:Y:S05]  /*9cd0*/  @!P0 BRA `(.L_x_8904) ;  /* 0x0000000000048947 */ /* 0x000fea0003800000 */
[----:B------:R-:W-:Y:S01]  /*9ce0*/  BPT.TRAP 0x1 ;  /* 0x000000040000795c */ /* 0x000fe20000300000 */
.L_x_8904:
[----:B-1----:R-:W-:Y:S05]  /*9cf0*/  @P1 BRA `(.L_x_8905) ;  /* 0x0000000000081947 */ /* 0x002fea0003800000 */
[----:B------:R-:W1:Y:S02]  /*9d00*/  SYNCS.PHASECHK.TRANS64.TRYWAIT P1, [UR5+0x28850], R2 ;  /* 0x02885002ff0075a7 */ /* 0x000e640008020145 */
[----:B-1----:R-:W-:Y:S05]  /*9d10*/  @!P1 BRA `(.L_x_8906) ;  /* 0x00000060001c9947 */ /* 0x002fea0003800000 */
.L_x_8905:
        /* <DEDUP_REMOVED lines=8> */
[----:B------:R-:W-:-:S04]  /*9da0*/  ULEA UR48, UR48, UR41, 0xb ;  /* 0x0000002930307291 */ /* 0x000fc8000f8e583f */
[----:B------:R-:W-:-:S03]  /*9db0*/  UIADD3 UR4, UR48, 0x80, URZ ;  /* 0x0000008030047890 */ /* 0x000fc6000fffe03f */
[----:B------:R-:W-:-:S06]  /*9dc0*/  UMOV UR6, UR48 ;  /* 0x0000003000067c82 */ /* 0x000fcc0008000000 */
        /* <DEDUP_REMOVED lines=11> */
[----:B------:R-:W-:-:S02]  /*9e80*/  IMAD.MOV.U32 R2, RZ, RZ, RZ ;  /* 0x000000ffff027224 */ /* 0x000fc400078e00ff */
[----:B-1----:R-:W-:Y:S02]  /*9e90*/  FADD.FTZ R12, R4, R7 ;  /* 0x00000007040c7221 */ /* 0x002fe40000010000 */
[----:B------:R-:W-:Y:S01]  /*9ea0*/  FSETP.NE.FTZ.AND P1, PT, R9, RZ, PT ;  /* 0x000000ff0900720b */ /* 0x000fe20003f35000 */
[----:B------:R-:W-:Y:S02]  /*9eb0*/  IMAD.MOV.U32 R7, RZ, RZ, RZ ;  /* 0x000000ffff077224 */ /* 0x000fe400078e00ff */
        /* <DEDUP_REMOVED lines=52> */
.L_x_8907:
        /* <DEDUP_REMOVED lines=68> */
.L_x_8871:
        /* <DEDUP_REMOVED lines=27> */
[----:B------:R-:W-:Y:S02]  /*a7f0*/  LOP3.LUT R5, R5, 0xfffffffc, RZ, 0xc0, !PT ;  /* 0xfffffffc05057812 */ /* 0x000fe400078ec0ff */
[C---:B------:R-:W-:Y:S01]  /*a800*/  IADD3 R18, R4.reuse, -R7, RZ ;  /* 0x8000000704127210 */ /* 0x040fe20007ffe0ff */
[----:B------:R-:W3:Y:S01]  /*a810*/  @P0 LDC R27, c[0x0][0xbec] ;  /* 0x0002fb00ff1b0b82 */ /* 0x000ee20000000800 */
[----:B------:R-:W-:Y:S01]  /*a820*/  SHF.R.S32.HI R7, RZ, 0x7, R2 ;  /* 0x00000007ff077819 */ /* 0x000fe20000011402 */
[----:B------:R-:W-:Y:S01]  /*a830*/  IMAD.IADD R5, R4, 0x1, -R5 ;  /* 0x0000000104057824 */ /* 0x000fe200078e0a05 */
[----:B------:R-:W-:Y:S01]  /*a840*/  SHF.R.S32.HI R9, RZ, 0x1f, R18 ;  /* 0x0000001fff097819 */ /* 0x000fe20000011412 */
[----:B----4-:R-:W-:Y:S01]  /*a850*/  IMAD R21, R21, R16, UR11 ;  /* 0x0000000b15157e24 */ /* 0x010fe2000f8e0210 */
[----:B------:R-:W-:-:S02]  /*a860*/  LEA.HI R2, R2, R7, RZ, 0x1 ;  /* 0x0000000702027211 */ /* 0x000fc400078f08ff */
[-C--:B------:R-:W-:Y:S01]  /*a870*/  LEA.HI R23, R9, R18.reuse, RZ, 0x2 ;  /* 0x0000001209177211 */ /* 0x080fe200078f10ff */
[----:B------:R-:W4:Y:S01]  /*a880*/  @P0 LDC R20, c[0x0][0xbf0] ;  /* 0x0002fc00ff140b82 */ /* 0x000f220000000800 */
[----:B------:R-:W-:Y:S01]  /*a890*/  LOP3.LUT R2, R2, 0x3fffffe, RZ, 0xc0, !PT ;  /* 0x03fffffe02027812 */ /* 0x000fe200078ec0ff */
[----:B0-----:R-:W-:Y:S01]  /*a8a0*/  IMAD R12, R14, UR10, RZ ;  /* 0x0000000a0e0c7c24 */ /* 0x001fe2000f8e02ff */
[--C-:B------:R-:W-:Y:S02]  /*a8b0*/  SHF.R.S32.HI R6, RZ, 0x2, R23.reuse ;  /* 0x00000002ff067819 */ /* 0x100fe40000011417 */
[----:B------:R-:W-:Y:S01]  /*a8c0*/  SHF.R.S32.HI R11, RZ, 0x1f, R23 ;  /* 0x0000001fff0b7819 */ /* 0x000fe20000011417 */
[----:B------:R-:W-:Y:S01]  /*a8d0*/  IMAD.IADD R2, R7, 0x1, -R2 ;  /* 0x0000000107027824 */ /* 0x000fe200078e0a02 */
[----:B------:R-:W-:Y:S02]  /*a8e0*/  LEA.HI R9, R9, R18, RZ, 0x5 ;  /* 0x0000001209097211 */ /* 0x000fe400078f28ff */
[----:B------:R-:W-:-:S02]  /*a8f0*/  LEA.HI R11, R11, R6, RZ, 0x3 ;  /* 0x000000060b0b7211 */ /* 0x000fc400078f18ff */
[----:B------:R-:W-:Y:S02]  /*a900*/  SHF.R.S32.HI R7, RZ, 0x5, R9 ;  /* 0x00000005ff077819 */ /* 0x000fe40000011409 */
[----:B------:R-:W-:Y:S01]  /*a910*/  LOP3.LUT R11, R11, 0xfffffff8, RZ, 0xc0, !PT ;  /* 0xfffffff80b0b7812 */ /* 0x000fe200078ec0ff */
[----:B------:R-:W0:Y:S01]  /*a920*/  @P0 LDC R9, c[0x0][0xbec] ;  /* 0x0002fb00ff090b82 */ /* 0x000e220000000800 */
[----:B------:R-:W-:Y:S02]  /*a930*/  LOP3.LUT R23, R23, 0x7ffffffc, RZ, 0xc0, !PT ;  /* 0x7ffffffc17177812 */ /* 0x000fe400078ec0ff */
[----:B------:R-:W-:Y:S02]  /*a940*/  IADD3 R4, R6, -R11, RZ ;  /* 0x8000000b06047210 */ /* 0x000fe40007ffe0ff */
[----:B------:R-:W-:-:S03]  /*a950*/  LEA.HI R6, R5, R5, RZ, 0x1 ;  /* 0x0000000505067211 */ /* 0x000fc600078f08ff */
[----:B------:R-:W5:Y:S01]  /*a960*/  LDC.64 R10, c[0x0][0xbd8] ;  /* 0x0002f600ff0a7b82 */ /* 0x000f620000000a00 */
[----:B------:R-:W-:Y:S01]  /*a970*/  IMAD R7, R7, 0x10, R4 ;  /* 0x0000001007077824 */ /* 0x000fe200078e0204 */
[----:B------:R-:W-:Y:S02]  /*a980*/  LOP3.LUT R6, R6, 0x1ffffffe, RZ, 0xc0, !PT ;  /* 0x1ffffffe06067812 */ /* 0x000fe400078ec0ff */
[----:B------:R-:W-:Y:S02]  /*a990*/  MOV R4, UR4 ;  /* 0x0000000400047c02 */ /* 0x000fe40008000f00 */
[----:B------:R-:W-:Y:S01]  /*a9a0*/  LEA R2, R2, R7, 0x6 ;  /* 0x0000000702027211 */ /* 0x000fe200078e30ff */
[----:B------:R-:W-:Y:S02]  /*a9b0*/  IMAD.IADD R25, R5, 0x1, -R6 ;  /* 0x0000000105197824 */ /* 0x000fe400078e0a06 */
[----:B------:R-:W-:Y:S01]  /*a9c0*/  IMAD.U32 R5, RZ, RZ, UR5 ;  /* 0x00000005ff057e24 */ /* 0x000fe2000f8e00ff */
        /* <DEDUP_REMOVED lines=9> */
[----:B------:R-:W-:Y:S01]  /*aa60*/  ULDC.64 UR6, c[0x0][0xb48] ;  /* 0x0002d20000067ab9 */ /* 0x000fe20000000a00 */
[----:B-----5:R-:W-:Y:S01]  /*aa70*/  IMAD R8, R10, UR10, RZ ;  /* 0x0000000a0a087c24 */ /* 0x020fe2000f8e02ff */
[----:B------:R-:W-:Y:S01]  /*aa80*/  IADD3 R16, R2, 0x8, RZ ;  /* 0x0000000802107810 */ /* 0x000fe20007ffe0ff */
[----:B------:R-:W-:-:S04]  /*aa90*/  IMAD.WIDE.U32 R4, R10, UR12, R4 ;  /* 0x0000000c0a047c25 */ /* 0x000fc8000f8e0004 */
[----:B------:R-:W-:Y:S02]  /*aaa0*/  IMAD R11, R11, UR12, R8 ;  /* 0x0000000c0b0b7c24 */ /* 0x000fe4000f8e0208 */
[----:B------:R-:W-:Y:S01]  /*aab0*/  IMAD R8, R19, 0x80, R6 ;  /* 0x0000008013087824 */ /* 0x000fe200078e0206 */
[----:B------:R-:W-:Y:S01]  /*aac0*/  MOV R6, UR4 ;  /* 0x0000000400067c02 */ /* 0x000fe20008000f00 */
[----:B------:R-:W-:Y:S01]  /*aad0*/  IMAD.IADD R5, R5, 0x1, R11 ;  /* 0x0000000105057824 */ /* 0x000fe200078e020b */
[----:B------:R-:W-:Y:S01]  /*aae0*/  ULDC.64 UR4, c[0x0][0xbe0] ;  /* 0x0002f80000047ab9 */ /* 0x000fe20000000a00 */
[----:B0-----:R-:W-:Y:S01]  /*aaf0*/  @P0 IMAD.HI.U32 R10, R8, R9, RZ ;  /* 0x00000009080a0227 */ /* 0x001fe200078e00ff */
[----:B------:R-:W-:-:S03]  /*ab00*/  MOV R11, R8 ;  /* 0x00000008000b7202 */ /* 0x000fc60000000f00 */
[----:B------:R-:W-:Y:S01]  /*ab10*/  IMAD.MOV.U32 R9, RZ, RZ, R8 ;  /* 0x000000ffff097224 */ /* 0x000fe200078e0008 */
[----:B-1----:R-:W-:Y:S01]  /*ab20*/  @P0 SHF.R.U32.HI R9, RZ, R13, R10 ;  /* 0x0000000dff090219 */ /* 0x002fe2000001160a */
[----:B------:R-:W-:Y:S01]  /*ab30*/  IMAD R13, R15, UR12, R12 ;  /* 0x0000000c0f0d7c24 */ /* 0x000fe2000f8e020c */
[----:B------:R-:W-:Y:S01]  /*ab40*/  SHF.R.S32.HI R12, RZ, 0x1f, R21 ;  /* 0x0000001fff0c7819 */ /* 0x000fe20000011415 */
[----:B------:R-:W-:-:S04]  /*ab50*/  IMAD.WIDE.U32 R6, R14, UR12, R6 ;  /* 0x0000000c0e067c25 */ /* 0x000fc8000f8e0006 */
[----:B---3--:R-:W-:-:S04]  /*ab60*/  @P0 IMAD.HI.U32 R27, R8, R27, RZ ;  /* 0x0000001b081b0227 */ /* 0x008fc800078e00ff */
[----:B------:R-:W-:Y:S01]  /*ab70*/  IMAD.IADD R7, R7, 0x1, R13 ;  /* 0x0000000107077824 */ /* 0x000fe200078e020d */
[----:B----4-:R-:W-:Y:S01]  /*ab80*/  @P0 SHF.R.U32.HI R11, RZ, R20, R27 ;  /* 0x00000014ff0b0219 */ /* 0x010fe2000001161b */
[----:B------:R-:W-:Y:S02]  /*ab90*/  IMAD R13, R12, UR6, RZ ;  /* 0x000000060c0d7c24 */ /* 0x000fe4000f8e02ff */
[----:B------:R-:W-:Y:S01]  /*aba0*/  IMAD.WIDE.U32 R4, R21, UR4, R4 ;  /* 0x0000000415047c25 */ /* 0x000fe2000f8e0004 */
[----:B------:R-:W-:-:S03]  /*abb0*/  IADD3 R14, -R11, RZ, RZ ;  /* 0x000000ff0b0e7210 */ /* 0x000fc60007ffe1ff */
[----:B------:R-:W-:Y:S01]  /*abc0*/  IMAD R10, R12, UR4, RZ ;  /* 0x000000040c0a7c24 */ /* 0x000fe2000f8e02ff */
[----:B------:R-:W-:Y:S01]  /*abd0*/  IADD3 R4, P0, R9, R4, RZ ;  /* 0x0000000409047210 */ /* 0x000fe20007f1e0ff */
[C---:B------:R-:W-:Y:S01]  /*abe0*/  IMAD R15, R21.reuse, UR7, R13 ;  /* 0x00000007150f7c24 */ /* 0x040fe2000f8e020d */
[--C-:B------:R-:W-:Y:S01]  /*abf0*/  SHF.R.S32.HI R13, RZ, 0x1f, R9.reuse ;  /* 0x0000001fff0d7819 */ /* 0x100fe20000011409 */
[----:B------:R-:W-:Y:S02]  /*ac00*/  IMAD.MOV R9, RZ, RZ, -R9 ;  /* 0x000000ffff097224 */ /* 0x000fe400078e0a09 */
[----:B------:R-:W-:Y:S01]  /*ac10*/  IMAD R12, R21, UR5, R10 ;  /* 0x00000005150c7c24 */ /* 0x000fe2000f8e020a */
[----:B------:R-:W-:Y:S01]  /*ac20*/  SHF.R.S32.HI R10, RZ, 0x1f, R11 ;  /* 0x0000001fff0a7819 */ /* 0x000fe2000001140b */
[----:B------:R-:W-:Y:S01]  /*ac30*/  IMAD R9, R17, R9, R8 ;  /* 0x0000000911097224 */ /* 0x000fe200078e0208 */
[----:B------:R-:W-:Y:S01]  /*ac40*/  ULDC.64 UR4, c[0x0][0xb30] ;  /* 0x0002cc0000047ab9 */ /* 0x000fe20000000a00 */
[----:B------:R-:W-:Y:S01]  /*ac50*/  IMAD.WIDE.U32 R6, R21, UR6, R6 ;  /* 0x0000000615067c25 */ /* 0x000fe2000f8e0006 */
[----:B------:R-:W-:Y:S01]  /*ac60*/  IADD3.X R5, R13, R5, R12, P0, !PT ;  /* 0x000000050d057210 */ /* 0x000fe200007fe40c */
[----:B------:R-:W-:-:S02]  /*ac70*/  ULDC.64 UR6, c[0x0][0xbc8] ;  /* 0x0002f20000067ab9 */ /* 0x000fc40000000a00 */
        /* <DEDUP_REMOVED lines=23> */
[----:B------:R-:W-:Y:S01]  /*adf0*/  IMAD R17, R17, UR6, RZ ;  /* 0x0000000611117c24 */ /* 0x000fe2000f8e02ff */
[----:B------:R-:W-:Y:S01]  /*ae00*/  LEA.HI.X R9, R4, UR7, R9, 0x2, P0 ;  /* 0x0000000704097c11 */ /* 0x000fe200080f1409 */
[----:B0-----:R-:W-:Y:S01]  /*ae10*/  ULEA UR4, UR5, UR4, 0x18 ;  /* 0x0000000405047291 */ /* 0x001fe2000f8ec03f */
        /* <DEDUP_REMOVED lines=10> */
[----:B------:R-:W-:-:S03]  /*aec0*/  IMAD.IADD R19, R18, 0x1, -R23 ;  /* 0x0000000112137824 */ /* 0x000fc600078e0a17 */
[----:B------:R-:W1:Y:S01]  /*aed0*/  SHFL.IDX PT, R7, R9, 0x1, 0x1c1f ;  /* 0x003c1f0009077f89 */ /* 0x000e6200000e0000 */
[----:B------:R-:W-:Y:S02]  /*aee0*/  IMAD.SHL.U32 R19, R19, 0x2, RZ ;  /* 0x0000000213137824 */ /* 0x000fe400078e00ff */
[----:B------:R-:W-:Y:S01]  /*aef0*/  SYNCS.ARRIVE.TRANS64.RED.A1T0 RZ, [UR4], RZ ;  /* 0x000000ffffff79a7 */ /* 0x000fe20008100404 */
[----:B------:R2:W3:Y:S04]  /*af00*/  SHFL.IDX PT, R14, R20, RZ, 0x1c1f ;  /* 0x001c1fff140e7589 */ /* 0x0004e800000e0000 */
[----:B------:R2:W4:Y:S04]  /*af10*/  SHFL.IDX PT, R15, R22, RZ, 0x1c1f ;  /* 0x001c1fff160f7589 */ /* 0x00052800000e0000 */
[----:B0-----:R2:W-:Y:S04]  /*af20*/  @!P1 ST.E desc[UR44][R4.64], R0 ;  /* 0x0000000004009985 */ /* 0x0015e8000c10192c */
[----:B-1----:R2:W-:Y:S01]  /*af30*/  @!P0 ST.E desc[UR44][R6.64], R3 ;  /* 0x0000000306008985 */ /* 0x0025e2000c10192c */
[----:B------:R-:W-:Y:S05]  /*af40*/  @P2 BRA `(.L_x_8910) ;  /* 0x0000000400782947 */ /* 0x000fea0003800000 */
        /* <DEDUP_REMOVED lines=13> */
[----:B------:R-:W-:-:S02]  /*b020*/  ISETP.GE.AND P4, PT, R9, UR4, PT ;  /* 0x0000000409007c0c */ /* 0x000fc4000bf86270 */
[----:B------:R-:W-:Y:S01]  /*b030*/  ISETP.GE.AND P5, PT, R10, UR4, PT ;  /* 0x000000040a007c0c */ /* 0x000fe2000bfa6270 */
[----:B---34-:R-:W-:Y:S01]  /*b040*/  @!P2 IMAD.WIDE R2, R19, 0x4, R14 ;  /* 0x000000041302a825 */ /* 0x018fe200078e020e */
[----:B------:R-:W-:Y:S02]  /*b050*/  ISETP.GE.AND P6, PT, R11, UR4, PT ;  /* 0x000000040b007c0c */ /* 0x000fe4000bfc6270 */
[----:B------:R-:W-:Y:S02]  /*b060*/  @!P3 LEA.HI R0, R0, R0, RZ, 0x1 ;  /* 0x000000000000b211 */ /* 0x000fe400078f08ff */
[----:B------:R0:W-:Y:S01]  /*b070*/  @!P2 ST.E.64 desc[UR44][R2.64], R88 ;  /* 0x000000580200a985 */ /* 0x0001e2000c101b2c */
[----:B------:R-:W-:Y:S02]  /*b080*/  @!P0 LEA.HI R6, R6, R6, RZ, 0x1 ;  /* 0x0000000606068211 */ /* 0x000fe400078f08ff */
[----:B------:R-:W-:Y:S02]  /*b090*/  @!P3 LOP3.LUT R5, R0, 0xfffffffe, RZ, 0xc0, !PT ;  /* 0xfffffffe0005b812 */ /* 0x000fe400078ec0ff */
[----:B------:R-:W-:-:S02]  /*b0a0*/  IADD3 R0, R19, 0x20, RZ ;  /* 0x0000002013007810 */ /* 0x000fc40007ffe0ff */
        /* <DEDUP_REMOVED lines=9> */
[----:B------:R-:W-:Y:S01]  /*b140*/  @!P0 IMAD.WIDE R2, R3, 0x4, R14 ;  /* 0x0000000403028825 */ /* 0x000fe200078e020e */
[----:B------:R-:W-:Y:S02]  /*b150*/  @!P2 LEA.HI R0, R0, R0, RZ, 0x1 ;  /* 0x000000000000a211 */ /* 0x000fe400078f08ff */
[----:B------:R-:W-:Y:S02]  /*b160*/  IADD3 R12, R19, 0x50, RZ ;  /* 0x00000050130c7810 */ /* 0x000fe40007ffe0ff */
[----:B------:R0:W-:Y:S01]  /*b170*/  @!P0 ST.E.64 desc[UR44][R2.64], R96 ;  /* 0x0000006002008985 */ /* 0x0001e2000c101b2c */
[----:B------:R-:W-:Y:S02]  /*b180*/  @!P3 LEA.HI R8, R8, R8, RZ, 0x1 ;  /* 0x000000080808b211 */ /* 0x000fe400078f08ff */
[----:B-1----:R-:W-:Y:S02]  /*b190*/  @!P1 LOP3.LUT R5, R7, 0xfffffffe, RZ, 0xc0, !PT ;  /* 0xfffffffe07059812 */ /* 0x002fe400078ec0ff */
[----:B------:R-:W-:-:S02]  /*b1a0*/  @!P2 LOP3.LUT R7, R0, 0xfffffffe, RZ, 0xc0, !PT ;  /* 0xfffffffe0007a812 */ /* 0x000fc400078ec0ff */
        /* <DEDUP_REMOVED lines=8> */
[----:B0-----:R-:W-:Y:S02]  /*b230*/  @!P3 IMAD.WIDE R2, R9, 0x4, R14 ;  /* 0x000000040902b825 */ /* 0x001fe400078e020e */
[----:B------:R0:W-:Y:S02]  /*b240*/  @!P2 ST.E.64 desc[UR44][R6.64], R104 ;  /* 0x000000680600a985 */ /* 0x0001e4000c101b2c */
[----:B------:R-:W-:-:S02]  /*b250*/  VIADD R0, R19, 0x48 ;  /* 0x0000004813007836 */ /* 0x000fc40000000000 */
[--C-:B------:R-:W-:Y:S01]  /*b260*/  @!P5 IMAD.WIDE R8, R13, 0x4, R14.reuse ;  /* 0x000000040d08d825 */ /* 0x100fe200078e020e */
[----:B------:R2:W-:Y:S01]  /*b270*/  @!P3 ST.E.64 desc[UR44][R2.64], R108 ;  /* 0x0000006c0200b985 */ /* 0x0005e2000c101b2c */
[----:B------:R-:W-:Y:S02]  /*b280*/  ISETP.GE.AND P3, PT, R18, UR4, PT ;  /* 0x0000000412007c0c */ /* 0x000fe4000bf66270 */
[----:B------:R-:W-:Y:S01]  /*b290*/  VIADD R13, R19, 0x58 ;  /* 0x00000058130d7836 */ /* 0x000fe20000000000 */
[----:B------:R-:W-:Y:S01]  /*b2a0*/  ISETP.GE.AND P0, PT, R0, UR4, PT ;  /* 0x0000000400007c0c */ /* 0x000fe2000bf06270 */
[--C-:B-1----:R-:W-:Y:S01]  /*b2b0*/  @!P4 IMAD.WIDE R4, R11, 0x4, R14.reuse ;  /* 0x000000040b04c825 */ /* 0x102fe200078e020e */
[----:B------:R-:W-:Y:S02]  /*b2c0*/  @!P1 LEA.HI R12, R12, R12, RZ, 0x1 ;  /* 0x0000000c0c0c9211 */ /* 0x000fe400078f08ff */
[----:B------:R-:W-:Y:S01]  /*b2d0*/  ISETP.GE.AND P2, PT, R13, UR4, PT ;  /* 0x000000040d007c0c */ /* 0x000fe2000bf46270 */
[----:B------:R-:W-:Y:S01]  /*b2e0*/  @!P6 IMAD.WIDE R10, R21, 0x4, R14 ;  /* 0x00000004150ae825 */ /* 0x000fe200078e020e */
[----:B------:R1:W-:Y:S01]  /*b2f0*/  @!P4 ST.E.64 desc[UR44][R4.64], R112 ;  /* 0x000000700400c985 */ /* 0x0003e2000c101b2c */
[----:B0-----:R-:W-:-:S02]  /*b300*/  IADD3 R6, R19, 0x68, RZ ;  /* 0x0000006813067810 */ /* 0x001fc40007ffe0ff */
[C---:B------:R-:W-:Y:S01]  /*b310*/  VIADD R7, R19.reuse, 0x70 ;  /* 0x0000007013077836 */ /* 0x040fe20000000000 */
[----:B------:R0:W-:Y:S01]  /*b320*/  @!P5 ST.E.64 desc[UR44][R8.64], R116 ;  /* 0x000000740800d985 */ /* 0x0001e2000c101b2c */
[----:B--2---:R-:W-:Y:S01]  /*b330*/  VIADD R3, R19, 0x78 ;  /* 0x0000007813037836 */ /* 0x004fe20000000000 */
[----:B------:R-:W-:Y:S02]  /*b340*/  ISETP.GE.AND P4, PT, R6, UR4, PT ;  /* 0x0000000406007c0c */ /* 0x000fe4000bf86270 */
[----:B------:R2:W-:Y:S01]  /*b350*/  @!P6 ST.E.64 desc[UR44][R10.64], R120 ;  /* 0x000000780a00e985 */ /* 0x0005e2000c101b2c */
[----:B------:R-:W-:Y:S02]  /*b360*/  ISETP.GE.AND P5, PT, R7, UR4, PT ;  /* 0x0000000407007c0c */ /* 0x000fe4000bfa6270 */
[----:B------:R-:W-:Y:S02]  /*b370*/  ISETP.GE.AND P6, PT, R3, UR4, PT ;  /* 0x0000000403007c0c */ /* 0x000fe4000bfc6270 */
[----:B------:R-:W-:-:S02]  /*b380*/  @!P0 LEA.HI R0, R0, R0, RZ, 0x1 ;  /* 0x0000000000008211 */ /* 0x000fc400078f08ff */
[----:B------:R-:W-:Y:S02]  /*b390*/  @!P2 LEA.HI R13, R13, R13, RZ, 0x1 ;  /* 0x0000000d0d0da211 */ /* 0x000fe400078f08ff */
[----:B------:R-:W-:Y:S02]  /*b3a0*/  @!P3 LEA.HI R18, R18, R18, RZ, 0x1 ;  /* 0x000000121212b211 */ /* 0x000fe400078f08ff */
[----:B------:R-:W-:Y:S02]  /*b3b0*/  @!P4 LEA.HI R6, R6, R6, RZ, 0x1 ;  /* 0x000000060606c211 */ /* 0x000fe400078f08ff */
[----:B-1----:R-:W-:Y:S02]  /*b3c0*/  @!P1 LOP3.LUT R5, R12, 0xfffffffe, RZ, 0xc0, !PT ;  /* 0xfffffffe0c059812 */ /* 0x002fe400078ec0ff */
[----:B------:R-:W-:Y:S02]  /*b3d0*/  @!P5 LEA.HI R2, R7, R7, RZ, 0x1 ;  /* 0x000000070702d211 */ /* 0x000fe400078f08ff */
[----:B------:R-:W-:-:S02]  /*b3e0*/  @!P6 LEA.HI R4, R3, R3, RZ, 0x1 ;  /* 0x000000030304e211 */ /* 0x000fc400078f08ff */
[----:B------:R-:W-:Y:S02]  /*b3f0*/  @!P0 LOP3.LUT R3, R0, 0xfffffffe, RZ, 0xc0, !PT ;  /* 0xfffffffe00038812 */ /* 0x000fe400078ec0ff */
[----:B------:R-:W-:Y:S02]  /*b400*/  @!P2 LOP3.LUT R7, R13, 0xfffffffe, RZ, 0xc0, !PT ;  /* 0xfffffffe0d07a812 */ /* 0x000fe400078ec0ff */
[----:B0-----:R-:W-:Y:S02]  /*b410*/  @!P3 LOP3.LUT R9, R18, 0xfffffffe, RZ, 0xc0, !PT ;  /* 0xfffffffe1209b812 */ /* 0x001fe400078ec0ff */
[----:B--2---:R-:W-:Y:S01]  /*b420*/  @!P4 LOP3.LUT R11, R6, 0xfffffffe, RZ, 0xc0, !PT ;  /* 0xfffffffe060bc812 */ /* 0x004fe200078ec0ff */
        /* <DEDUP_REMOVED lines=16> */
.L_x_8910:
[----:B------:R-:W-:Y:S05]  /*b530*/  BSYNC B0 ;  /* 0x0000000000007941 */ /* 0x000fea0003800000 */
.L_x_8909:
[----:B------:R-:W-:Y:S01]  /*b540*/  ISETP.GE.AND P0, PT, R16, R17, PT ;  /* 0x000000111000720c */ /* 0x000fe20003f06270 */
[----:B0-----:R0:W1:Y:S04]  /*b550*/  SHFL.IDX PT, R13, R22, 0x1, 0x1c1f ;  /* 0x003c1f00160d7f89 */ /* 0x00106800000e0000 */
[----:B------:R0:W0:Y:S08]  /*b560*/  SHFL.IDX PT, R12, R20, 0x1, 0x1c1f ;  /* 0x003c1f00140c7f89 */ /* 0x00003000000e0000 */
[----:B------:R-:W-:Y:S05]  /*b570*/  @P0 BRA `(.L_x_8869) ;  /* 0x00000044006c0947 */ /* 0x000fea0003800000 */
[----:B------:R-:W-:Y:S01]  /*b580*/  ULDC UR4, c[0x0][0xac8] ;  /* 0x0002b20000047ab9 */ /* 0x000fe20000000800 */
[C---:B--2---:R-:W-:Y:S01]  /*b590*/  IADD3 R0, R19.reuse, 0x8, RZ ;  /* 0x0000000813007810 */ /* 0x044fe20007ffe0ff */
        /* <DEDUP_REMOVED lines=12> */
[----:B0-----:R-:W-:Y:S01]  /*b660*/  VIADD R20, R19, 0x70 ;  /* 0x0000007013147836 */ /* 0x001fe20000000000 */
[----:B------:R-:W-:Y:S01]  /*b670*/  ISETP.GE.AND P3, PT, R9, UR4, PT ;  /* 0x0000000409007c0c */ /* 0x000fe2000bf66270 */
[----:B-1----:R-:W-:Y:S01]  /*b680*/  @!P0 IMAD.WIDE R2, R19, 0x4, R12 ;  /* 0x0000000413028825 */ /* 0x002fe200078e020c */
        /* <DEDUP_REMOVED lines=14> */
[----:B---3--:R-:W-:Y:S01]  /*b770*/  @!P1 LEA.HI R14, R11, R11, RZ, 0x1 ;  /* 0x0000000b0b0e9211 */ /* 0x008fe200078f08ff */
[----:B------:R0:W-:Y:S01]  /*b780*/  @!P5 ST.E.64 desc[UR44][R2.64], R94 ;  /* 0x0000005e0200d985 */ /* 0x0001e2000c101b2c */
[----:B------:R-:W-:-:S02]  /*b790*/  @!P0 LOP3.LUT R7, R6, 0xfffffffe, RZ, 0xc0, !PT ;  /* 0xfffffffe06078812 */ /* 0x000fc400078ec0ff */
[----:B------:R-:W-:Y:S01]  /*b7a0*/  @!P4 LOP3.LUT R9, R8, 0xfffffffe, RZ, 0xc0, !PT ;  /* 0xfffffffe0809c812 */ /* 0x000fe200078ec0ff */
[----:B------:R1:W-:Y:S01]  /*b7b0*/  @!P6 ST.E.64 desc[UR44][R4.64], R98 ;  /* 0x000000620400e985 */ /* 0x0003e2000c101b2c */
[----:B------:R-:W-:Y:S02]  /*b7c0*/  @!P3 LOP3.LUT R11, R0, 0xfffffffe, RZ, 0xc0, !PT ;  /* 0xfffffffe000bb812 */ /* 0x000fe400078ec0ff */
[----:B----4-:R-:W-:Y:S02]  /*b7d0*/  @!P2 LOP3.LUT R15, R10, 0xfffffffe, RZ, 0xc0, !PT ;  /* 0xfffffffe0a0fa812 */ /* 0x010fe400078ec0ff */
[----:B------:R-:W-:Y:S01]  /*b7e0*/  @!P1 LOP3.LUT R17, R14, 0xfffffffe, RZ, 0xc0, !PT ;  /* 0xfffffffe0e119812 */ /* 0x000fe200078ec0ff */
[----:B------:R-:W-:Y:S01]  /*b7f0*/  VIADD R14, R19, 0x58 ;  /* 0x00000058130e7836 */ /* 0x000fe20000000000 */
[----:B------:R-:W-:Y:S02]  /*b800*/  ISETP.GE.AND P5, PT, R16, UR4, PT ;  /* 0x0000000410007c0c */ /* 0x000fe4000bfa6270 */
[----:B------:R-:W-:Y:S01]  /*b810*/  ISETP.GE.AND P6, PT, R18, UR4, PT ;  /* 0x0000000412007c0c */ /* 0x000fe2000bfc6270 */
[----:B0-----:R-:W-:Y:S01]  /*b820*/  @!P0 IMAD.WIDE R2, R7, 0x4, R12 ;  /* 0x0000000407028825 */ /* 0x001fe200078e020c */
[----:B------:R-:W-:-:S03]  /*b830*/  IADD3 R0, R19, 0x50, RZ ;  /* 0x0000005013007810 */ /* 0x000fc60007ffe0ff */
        /* <DEDUP_REMOVED lines=52> */
.L_x_8908:
        /* <DEDUP_REMOVED lines=60> */
.L_x_8867:
        /* <DEDUP_REMOVED lines=18> */
.L_x_8911:
[----:B------:R-:W-:Y:S01]  /*c060*/  ULDC UR43, c[0x0][0xc50] ;  /* 0x00031400002b7ab9 */ /* 0x000fe20000000800 */
[----:B------:R-:W-:Y:S01]  /*c070*/  UMOV UR40, UR6 ;  /* 0x0000000600287c82 */ /* 0x000fe20008000000 */
[----:B------:R-:W-:-:S11]  /*c080*/  UISETP.NE.AND UP0, UPT, UR43, 0x1, UPT ;  /* 0x000000012b00788c */ /* 0x000fd6000bf05270 */
[----:B------:R-:W-:Y:S01]  /*c090*/  @UP0 ULDC UR4, c[0x0][0xc54] ;  /* 0x0003150000040ab9 */ /* 0x000fe20000000800 */
[----:B------:R-:W-:Y:S01]  /*c0a0*/  @UP0 ULDC UR7, c[0x0][0xc58] ;  /* 0x0003160000070ab9 */ /* 0x000fe20000000800 */
[----:B------:R-:W-:-:S04]  /*c0b0*/  UIMAD.WIDE.U32 UR4, UR6, UR4, URZ ;  /* 0x00000004060472a5 */ /* 0x000fc8000f8e003f */
[----:B------:R-:W-:-:S12]  /*c0c0*/  @UP0 USHF.R.U32.HI UR40, URZ, UR7, UR5 ;  /* 0x000000073f280299 */ /* 0x000fd80008011605 */
.L_x_8912:
        /* <DEDUP_REMOVED lines=8> */
[----:B------:R-:W-:Y:S01]  /*c150*/  ULDC UR4, c[0x0][0x448] ;  /* 0x0001120000047ab9 */ /* 0x000fe20000000800 */
[----:B------:R-:W-:Y:S01]  /*c160*/  ULDC UR7, c[0x0][0x2f0] ;  /* 0x0000bc0000077ab9 */ /* 0x000fe20000000800 */
[----:B------:R-:W-:-:S05]  /*c170*/  MOV R31, RZ ;  /* 0x000000ff001f7202 */ /* 0x000fca0000000f00 */
        /* <DEDUP_REMOVED lines=20> */
[----:B------:R-:W-:Y:S02]  /*c2c0*/  USHF.R.S32.HI UR5, URZ, 0x1f, UR4 ;  /* 0x0000001f3f057899 */ /* 0x000fe40008011404 */
[----:B------:R-:W-:Y:S02]  /*c2d0*/  USHF.R.S32.HI UR7, URZ, 0x1f, UR6 ;  /* 0x0000001f3f077899 */ /* 0x000fe40008011406 */
[----:B------:R-:W-:-:S02]  /*c2e0*/  ULEA.HI UR5, UR5, UR4, URZ, 0x7 ;  /* 0x0000000405057291 */ /* 0x000fc4000f8f383f */
[----:B------:R-:W-:Y:S02]  /*c2f0*/  ULEA.HI UR7, UR7, UR6, URZ, 0x7 ;  /* 0x0000000607077291 */ /* 0x000fe4000f8f383f */
[----:B------:R-:W-:Y:S02]  /*c300*/  USHF.R.S32.HI UR42, URZ, 0x7, UR5 ;  /* 0x000000073f2a7899 */ /* 0x000fe40008011405 */
[----:B------:R-:W-:-:S04]  /*c310*/  USHF.R.S32.HI UR46, URZ, 0x7, UR7 ;  /* 0x000000073f2e7899 */ /* 0x000fc80008011407 */
        /* <DEDUP_REMOVED lines=43> */
.L_x_8914:
        /* <DEDUP_REMOVED lines=31> */
.L_x_8915:
        /* <DEDUP_REMOVED lines=20> */
.L_x_8917:
        /* <DEDUP_REMOVED lines=15> */
.L_x_8916:
        /* <DEDUP_REMOVED lines=20> */
[----:B0-----:R-:W0:Y:S01]  /*cb30*/  @P1 LDC R3, c[0x0][0x434] ;  /* 0x00010d00ff031b82 */ /* 0x001e220000000800 */
[----:B------:R-:W-:-:S03]  /*cb40*/  @P1 LOP3.LUT R23, R23, 0x8, RZ, 0xfc, !PT ;  /* 0x0000000817171812 */ /* 0x000fc600078efcff */
[----:B------:R-:W-:-:S04]  /*cb50*/  IMAD.MOV.U32 R9, RZ, RZ, R8 ;  /* 0x000000ffff097224 */ /* 0x000fc800078e0008 */
        /* <DEDUP_REMOVED lines=11> */
[----:B------:R-:W-:Y:S02]  /*cc10*/  @!P0 IMAD R11, R30, R5, R2 ;  /* 0x000000051e0b8224 */ /* 0x000fe400078e0202 */
[----:B------:R-:W-:-:S04]  /*cc20*/  @!P0 IMAD.MOV.U32 R2, RZ, RZ, R9 ;  /* 0x000000ffff028224 */ /* 0x000fc800078e0009 */
[----:B------:R-:W-:-:S03]  /*cc30*/  @!P0 IMAD.WIDE.U32 R4, R30, R4, R2 ;  /* 0x000000041e048225 */ /* 0x000fc600078e0002 */
[----:B----4-:R-:W-:Y:S01]  /*cc40*/  @!P0 LEA R2, P1, R4, R6, 0x2 ;  /* 0x0000000604028211 */ /* 0x010fe200078210ff */
[----:B------:R-:W-:Y:S01]  /*cc50*/  IMAD.SHL.U32 R6, R19, 0x8, RZ ;  /* 0x0000000813067824 */ /* 0x000fe200078e00ff */
[----:B------:R-:W-:-:S04]  /*cc60*/  @!P0 IADD3 R3, R5, R11, RZ ;  /* 0x0000000b05038210 */ /* 0x000fc80007ffe0ff */
        /* <DEDUP_REMOVED lines=10> */
.L_x_8960:
        /* <DEDUP_REMOVED lines=11> */
.L_x_8919:
        /* <DEDUP_REMOVED lines=8> */
[----:B------:R-:W-:Y:S01]  /*ce40*/  IMAD R10, R8, UR4, RZ ;  /* 0x00000004080a7c24 */ /* 0x000fe2000f8e02ff */
[----:B------:R-:W-:Y:S01]  /*ce50*/  IADD3 R3, R3, R9, RZ ;  /* 0x0000000903037210 */ /* 0x000fe20007ffe0ff */
[----:B------:R-:W-:Y:S02]  /*ce60*/  IMAD.MOV.U32 R9, RZ, RZ, 0x1 ;  /* 0x00000001ff097424 */ /* 0x000fe400078e00ff */
[C---:B------:R-:W-:Y:S02]  /*ce70*/  IMAD R11, R7.reuse, UR5, R10 ;  /* 0x00000005070b7c24 */ /* 0x040fe4000f8e020a */
[----:B------:R-:W-:Y:S01]  /*ce80*/  IMAD.WIDE.U32 R2, R7, UR4, R2 ;  /* 0x0000000407027c25 */ /* 0x000fe2000f8e0002 */
[----:B------:R-:W-:Y:S01]  /*ce90*/  SHF.L.U32 R9, R9, 0x1f, RZ ;  /* 0x0000001f09097819 */ /* 0x000fe200000006ff */
[----:B------:R-:W-:Y:S02]  /*cea0*/  ULDC.64 UR4, c[0x0][0x330] ;  /* 0x0000cc0000047ab9 */ /* 0x000fe40000000a00 */
[----:B------:R-:W-:Y:S01]  /*ceb0*/  IMAD.IADD R3, R3, 0x1, R11 ;  /* 0x0000000103037824 */ /* 0x000fe200078e020b */
[----:B------:R-:W0:Y:S01]  /*cec0*/  SYNCS.PHASECHK.TRANS64.TRYWAIT P0, [UR47+0x28840], R9 ;  /* 0x02884009ff0075a7 */ /* 0x000e22000800016f */
        /* <DEDUP_REMOVED lines=9> */
.L_x_8961:
        /* <DEDUP_REMOVED lines=19> */
[----:B------:R-:W-:Y:S01]  /*d090*/  IADD3 R5, R5, R9, RZ ;  /* 0x0000000905057210 */ /* 0x000fe20007ffe0ff */
[----:B------:R-:W-:Y:S01]  /*d0a0*/  IMAD R3, R22, R3, UR41 ;  /* 0x0000002916037e24 */ /* 0x000fe2000f8e0203 */
[----:B------:R-:W-:Y:S01]  /*d0b0*/  ULDC.64 UR6, c[0x0][0x2e8] ;  /* 0x0000ba0000067ab9 */ /* 0x000fe20000000a00 */
[----:B------:R-:W-:Y:S01]  /*d0c0*/  UIMAD UR4, UR40, UR5, UR4 ;  /* 0x00000005280472a4 */ /* 0x000fe2000f8e0204 */
[----:B------:R-:W-:-:S02]  /*d0d0*/  IMAD.SHL.U32 R19, R0, 0x8, RZ ;  /* 0x0000000800137824 */ /* 0x000fc400078e00ff */
[----:B------:R-:W-:Y:S01]  /*d0e0*/  IMAD.WIDE.U32 R4, R7, UR40, R4 ;  /* 0x0000002807047c25 */ /* 0x000fe2000f8e0004 */
[----:B------:R-:W-:Y:S02]  /*d0f0*/  IADD3 R6, -R28, R3, RZ ;  /* 0x000000031c067210 */ /* 0x000fe40007ffe1ff */
[----:B------:R-:W-:Y:S01]  /*d100*/  LOP3.LUT R19, R8, 0x200, R19, 0xf8, !PT ;  /* 0x0000020008137812 */ /* 0x000fe200078ef813 */
[----:B------:R-:W-:Y:S01]  /*d110*/  VIADD R3, R5, UR4 ;  /* 0x0000000405037c36 */ /* 0x000fe20008000000 */
[----:B------:R-:W-:Y:S01]  /*d120*/  LEA R0, P1, R4, UR6, 0x1 ;  /* 0x0000000604007c11 */ /* 0x000fe2000f8208ff */
[----:B------:R-:W-:Y:S01]  /*d130*/  UMOV UR4, 0xffffffff ;  /* 0xffffffff00047882 */ /* 0x000fe20000000000 */
[----:B------:R-:W-:Y:S02]  /*d140*/  ISETP.GE.AND P0, PT, R6, 0x1, PT ;  /* 0x000000010600780c */ /* 0x000fe40003f06270 */
[----:B------:R-:W-:Y:S01]  /*d150*/  LEA.HI.X R3, R4, UR7, R3, 0x1, P1 ;  /* 0x0000000704037c11 */ /* 0x000fe200088f0c03 */
        /* <DEDUP_REMOVED lines=17> */
[C---:B------:R-:W-:Y:S01]  /*d270*/  @P0 LEA R36, R19.reuse, UR47, 0x1 ;  /* 0x0000002f13240c11 */ /* 0x040fe2000f8e08ff */
[----:B------:R-:W1:Y:S01]  /*d280*/  SHFL.IDX PT, R14, R0, 0x4, 0x181f ;  /* 0x00981f00000e7f89 */ /* 0x000e6200000e0000 */
[C---:B------:R-:W-:Y:S01]  /*d290*/  @P0 IMAD.WIDE.U32 R20, R26.reuse, 0x2, R4 ;  /* 0x000000021a140825 */ /* 0x040fe200078e0004 */
[----:B---3--:R-:W-:Y:S02]  /*d2a0*/  MOV R5, R10 ;  /* 0x0000000a00057202 */ /* 0x008fe40000000f00 */
[----:B------:R-:W2:Y:S01]  /*d2b0*/  SHFL.IDX PT, R10, R3, 0x4, 0x181f ;  /* 0x00981f00030a7f89 */ /* 0x000ea200000e0000 */
[----:B----4-:R-:W-:Y:S01]  /*d2c0*/  IMAD.MOV.U32 R4, RZ, RZ, R37 ;  /* 0x000000ffff047224 */ /* 0x010fe200078e0025 */
[----:B------:R-:W-:Y:S02]  /*d2d0*/  @P1 LEA R37, R19, UR47, 0x1 ;  /* 0x0000002f13251c11 */ /* 0x000fe4000f8e08ff */
[----:B------:R-:W-:Y:S01]  /*d2e0*/  @P0 LDGSTS.E.BYPASS.LTC128B.128 [R36+0x18c00], desc[UR44][R20.64], !P3 ;  /* 0x18c0000014240fae */ /* 0x000fe2000d901d6c */
[----:B------:R-:W-:-:S03]  /*d2f0*/  @P1 IMAD.WIDE.U32 R8, R26, 0x2, R4 ;  /* 0x000000021a081825 */ /* 0x000fc600078e0004 */
[----:B------:R3:W-:Y:S01]  /*d300*/  @P0 LDGSTS.E.BYPASS.LTC128B.128 [R36+0x1cc00], desc[UR44][R20.64+0x80], !P2 ;  /* 0x1cc0008014240fae */ /* 0x0007e2000d101d6c */
[C---:B------:R-:W-:Y:S01]  /*d310*/  ISETP.GE.AND P0, PT, R6.reuse, 0x31, PT ;  /* 0x000000310600780c */ /* 0x040fe20003f06270 */
[----:B0-----:R-:W-:Y:S02]  /*d320*/  IMAD.MOV.U32 R4, RZ, RZ, R32 ;  /* 0x000000ffff047224 */ /* 0x001fe400078e0020 */
[----:B------:R-:W-:Y:S01]  /*d330*/  IMAD.MOV.U32 R5, RZ, RZ, R7 ;  /* 0x000000ffff057224 */ /* 0x000fe200078e0007 */
[----:B------:R-:W-:Y:S04]  /*d340*/  @P1 LDGSTS.E.BYPASS.LTC128B.128 [R37+0x19400], desc[UR44][R8.64], !P3 ;  /* 0x1940000008251fae */ /* 0x000fe8000d901d6c */
[----:B------:R0:W-:Y:S01]  /*d350*/  @P1 LDGSTS.E.BYPASS.LTC128B.128 [R37+0x1d400], desc[UR44][R8.64+0x80], !P2 ;  /* 0x1d40008008251fae */ /* 0x0001e2000d101d6c */
[----:B------:R-:W-:-:S03]  /*d360*/  ISETP.GE.AND P1, PT, R6, 0x51, PT ;  /* 0x000000510600780c */ /* 0x000fc60003f26270 */
[----:B------:R-:W4:Y:S01]  /*d370*/  SHFL.IDX PT, R32, R3, 0x5, 0x181f ;  /* 0x00b81f0003207f89 */ /* 0x000f2200000e0000 */
[----:B------:R-:W-:Y:S01]  /*d380*/  @P0 IMAD.WIDE.U32 R4, R26, 0x2, R4 ;  /* 0x000000021a040825 */ /* 0x000fe200078e0004 */
[----:B------:R-:W-:Y:S02]  /*d390*/  @P0 LEA R7, R19, UR47, 0x1 ;  /* 0x0000002f13070c11 */ /* 0x000fe4000f8e08ff */
[----:B---3--:R-:W-:Y:S04]  /*d3a0*/  SHFL.IDX PT, R36, R0, 0x6, 0x181f ;  /* 0x00d81f0000247f89 */ /* 0x008fe800000e0000 */
[----:B------:R-:W-:Y:S04]  /*d3b0*/  @P0 LDGSTS.E.BYPASS.LTC128B.128 [R7+0x19c00], desc[UR44][R4.64], !P3 ;  /* 0x19c0000004070fae */ /* 0x000fe8000d901d6c */
[----:B------:R3:W-:Y:S01]  /*d3c0*/  @P0 LDGSTS.E.BYPASS.LTC128B.128 [R7+0x1dc00], desc[UR44][R4.64+0x80], !P2 ;  /* 0x1dc0008004070fae */ /* 0x0007e2000d101d6c */
[----:B------:R-:W-:-:S03]  /*d3d0*/  ISETP.GE.AND P0, PT, R6, 0x41, PT ;  /* 0x000000410600780c */ /* 0x000fc60003f06270 */
[----:B0-----:R-:W0:Y:S04]  /*d3e0*/  SHFL.IDX PT, R37, R0, 0x5, 0x181f ;  /* 0x00b81f0000257f89 */ /* 0x001e2800000e0000 */
[----:B---3--:R-:W3:Y:S01]  /*d3f0*/  SHFL.IDX PT, R7, R3, 0x6, 0x181f ;  /* 0x00d81f0003077f89 */ /* 0x008ee200000e0000 */
[----:B-1----:R-:W-:Y:S01]  /*d400*/  MOV R4, R14 ;  /* 0x0000000e00047202 */ /* 0x002fe20000000f00 */
[----:B--2---:R-:W-:-:S04]  /*d410*/  IMAD.MOV.U32 R5, RZ, RZ, R10 ;  /* 0x000000ffff057224 */ /* 0x004fc800078e000a */
[C---:B------:R-:W-:Y:S01]  /*d420*/  @P0 LEA R10, R19.reuse, UR47, 0x1 ;  /* 0x0000002f130a0c11 */ /* 0x040fe2000f8e08ff */
[----:B------:R-:W1:Y:S01]  /*d430*/  SHFL.IDX PT, R3, R3, 0x7, 0x181f ;  /* 0x00f81f0003037f89 */ /* 0x000e6200000e0000 */
[----:B------:R-:W-:Y:S01]  /*d440*/  @P0 IMAD.WIDE.U32 R20, R26, 0x2, R4 ;  /* 0x000000021a140825 */ /* 0x000fe200078e0004 */
[----:B----4-:R-:W-:Y:S02]  /*d450*/  MOV R5, R32 ;  /* 0x0000002000057202 */ /* 0x010fe40000000f00 */
[----:B------:R2:W4:Y:S04]  /*d460*/  SHFL.IDX PT, R14, R0, 0x7, 0x181f ;  /* 0x00f81f00000e7f89 */ /* 0x00052800000e0000 */
[----:B------:R2:W-:Y:S04]  /*d470*/  @P0 LDGSTS.E.BYPASS.LTC128B.128 [R10+0x1a400], desc[UR44][R20.64], !P3 ;  /* 0x1a400000140a0fae */ /* 0x0005e8000d901d6c */
[----:B------:R2:W-:Y:S01]  /*d480*/  @P0 LDGSTS.E.BYPASS.LTC128B.128 [R10+0x1e400], desc[UR44][R20.64+0x80], !P2 ;  /* 0x1e400080140a0fae */ /* 0x0005e2000d101d6c */
[----:B------:R-:W-:Y:S01]  /*d490*/  ISETP.GE.AND P0, PT, R6, 0x61, PT ;  /* 0x000000610600780c */ /* 0x000fe20003f06270 */
[----:B0-----:R-:W-:Y:S01]  /*d4a0*/  IMAD.MOV.U32 R4, RZ, RZ, R37 ;  /* 0x000000ffff047224 */ /* 0x001fe200078e0025 */
[----:B------:R-:W-:-:S03]  /*d4b0*/  @P1 LEA R37, R19, UR47, 0x1 ;  /* 0x0000002f13251c11 */ /* 0x000fc6000f8e08ff */
[----:B------:R-:W-:-:S04]  /*d4c0*/  @P1 IMAD.WIDE.U32 R8, R26, 0x2, R4 ;  /* 0x000000021a081825 */ /* 0x000fc800078e0004 */
[----:B------:R-:W-:Y:S01]  /*d4d0*/  IMAD.MOV.U32 R4, RZ, RZ, R36 ;  /* 0x000000ffff047224 */ /* 0x000fe200078e0024 */
[----:B------:R2:W-:Y:S01]  /*d4e0*/  @P1 LDGSTS.E.BYPASS.LTC128B.128 [R37+0x1ac00], desc[UR44][R8.64], !P3 ;  /* 0x1ac0000008251fae */ /* 0x0005e2000d901d6c */
[----:B---3--:R-:W-:Y:S02]  /*d4f0*/  IMAD.MOV.U32 R5, RZ, RZ, R7 ;  /* 0x000000ffff057224 */ /* 0x008fe400078e0007 */
[----:B------:R-:W-:Y:S01]  /*d500*/  @P0 LEA R7, R19, UR47, 0x1 ;  /* 0x0000002f13070c11 */ /* 0x000fe2000f8e08ff */
[----:B------:R2:W-:Y:S01]  /*d510*/  @P1 LDGSTS.E.BYPASS.LTC128B.128 [R37+0x1ec00], desc[UR44][R8.64+0x80], !P2 ;  /* 0x1ec0008008251fae */ /* 0x0005e2000d101d6c */
[----:B------:R-:W-:-:S05]  /*d520*/  @P0 IMAD.WIDE.U32 R4, R26, 0x2, R4 ;  /* 0x000000021a040825 */ /* 0x000fca00078e0004 */
[----:B------:R2:W-:Y:S04]  /*d530*/  @P0 LDGSTS.E.BYPASS.LTC128B.128 [R7+0x1b400], desc[UR44][R4.64], !P3 ;  /* 0x1b40000004070fae */ /* 0x0005e8000d901d6c */
[----:B-1--4-:R2:W-:Y:S02]  /*d540*/  @P0 LDGSTS.E.BYPASS.LTC128B.128 [R7+0x1f400], desc[UR44][R4.64+0x80], !P2 ;  /* 0x1f40008004070fae */ /* 0x0125e4000d101d6c */
.L_x_8979:
[----:B------:R-:W-:Y:S01]  /*d550*/  ISETP.GE.AND P0, PT, R6, 0x71, PT ;  /* 0x000000710600780c */ /* 0x000fe20003f06270 */
[----:B--2---:R-:W-:Y:S01]  /*d560*/  IMAD.MOV.U32 R5, RZ, RZ, R3 ;  /* 0x000000ffff057224 */ /* 0x004fe200078e0003 */
[----:B------:R-:W-:-:S11]  /*d570*/  MOV R4, R14 ;  /* 0x0000000e00047202 */ /* 0x000fd60000000f00 */
        /* <DEDUP_REMOVED lines=14> */
.L_x_8922:
        /* <DEDUP_REMOVED lines=30> */
.L_x_8923:
[----:B------:R-:W-:Y:S01]  /*d840*/  UISETP.NE.AND UP0, UPT, UR50, URZ, UPT ;  /* 0x0000003f3200728c */ /* 0x000fe2000bf05270 */
[----:B------:R-:W-:Y:S01]  /*d850*/  MOV R4, UR38 ;  /* 0x0000002600047c02 */ /* 0x000fe20008000f00 */
[----:B------:R-:W0:Y:S01]  /*d860*/  LDC R0, c[0x0][0x448] ;  /* 0x00011200ff007b82 */ /* 0x000e220000000800 */
[----:B------:R-:W-:Y:S01]  /*d870*/  IADD3 R3, R33, R28, RZ ;  /* 0x0000001c21037210 */ /* 0x000fe20007ffe0ff */
[----:B------:R-:W-:Y:S01]  /*d880*/  IMAD.U32 R7, RZ, RZ, UR48 ;  /* 0x00000030ff077e24 */ /* 0x000fe2000f8e00ff */
[----:B------:R-:W-:Y:S01]  /*d890*/  ULDC.64 UR4, c[0x0][0x2e0] ;  /* 0x0000b80000047ab9 */ /* 0x000fe20000000a00 */
[----:B------:R-:W-:Y:S01]  /*d8a0*/  PLOP3.LUT P0, PT, PT, PT, UP0, 0x80, 0x0 ;  /* 0x000000000000781c */ /* 0x000fe20003f0f008 */
[----:B------:R-:W-:Y:S01]  /*d8b0*/  IMAD.MOV.U32 R6, RZ, RZ, R4 ;  /* 0x000000ffff067224 */ /* 0x000fe200078e0004 */
[----:B------:R-:W-:Y:S01]  /*d8c0*/  PLOP3.LUT P1, PT, PT, PT, UP0, 0x80, 0x0 ;  /* 0x000000000000781c */ /* 0x000fe20003f2f008 */
[----:B------:R-:W-:Y:S01]  /*d8d0*/  IMAD.U32 R4, RZ, RZ, UR49 ;  /* 0x00000031ff047e24 */ /* 0x000fe2000f8e00ff */
[----:B------:R-:W-:Y:S01]  /*d8e0*/  ULDC.64 UR6, c[0x0][0x280] ;  /* 0x0000a00000067ab9 */ /* 0x000fe20000000a00 */
[----:B------:R-:W-:-:S02]  /*d8f0*/  IMAD R32, R32, UR4, RZ ;  /* 0x0000000420207c24 */ /* 0x000fc4000f8e02ff */
[----:B------:R-:W-:Y:S02]  /*d900*/  IMAD R3, R4, 0x80, R3 ;  /* 0x0000008004037824 */ /* 0x000fe400078e0203 */
[----:B------:R-:W-:Y:S01]  /*d910*/  IMAD.WIDE.U32 R6, R35, UR4, R6 ;  /* 0x0000000423067c25 */ /* 0x000fe2000f8e0006 */
[----:B------:R-:W-:Y:S02]  /*d920*/  @UP0 ULDC UR4, c[0x0][0x44c] ;  /* 0x0001130000040ab9 */ /* 0x000fe40000000800 */
[----:B------:R-:W-:Y:S01]  /*d930*/  MOV R9, R3 ;  /* 0x0000000300097202 */ /* 0x000fe20000000f00 */
[----:B------:R-:W-:Y:S01]  /*d940*/  @P0 IMAD.HI.U32 R4, R3, UR4, RZ ;  /* 0x0000000403040c27 */ /* 0x000fe2000f8e00ff */
[----:B------:R-:W-:-:S03]  /*d950*/  @UP0 ULDC UR4, c[0x0][0x450] ;  /* 0x0001140000040ab9 */ /* 0x000fc60000000800 */
[----:B------:R-:W-:Y:S01]  /*d960*/  IMAD.U32 R5, RZ, RZ, UR39 ;  /* 0x00000027ff057e24 */ /* 0x000fe2000f8e00ff */
[----:B------:R-:W-:Y:S01]  /*d970*/  @P1 SHF.R.U32.HI R9, RZ, UR4, R4 ;  /* 0x00000004ff091c19 */ /* 0x000fe20008011604 */
[----:B------:R-:W-:Y:S01]  /*d980*/  IMAD R5, R35, UR5, R32 ;  /* 0x0000000523057c24 */ /* 0x000fe2000f8e0220 */
[----:B------:R-:W-:-:S03]  /*d990*/  ULDC.64 UR4, c[0x0][0x2d0] ;  /* 0x0000b40000047ab9 */ /* 0x000fc60000000a00 */
[----:B------:R-:W-:Y:S02]  /*d9a0*/  IMAD.MOV R4, RZ, RZ, -R9 ;  /* 0x000000ffff047224 */ /* 0x000fe400078e0a09 */
[----:B------:R-:W-:Y:S02]  /*d9b0*/  IMAD.IADD R7, R7, 0x1, R5 ;  /* 0x0000000107077824 */ /* 0x000fe400078e0205 */
        /* <DEDUP_REMOVED lines=8> */
[----:B------:R-:W-:Y:S02]  /*da40*/  IADD3 R5, R5, R9, RZ ;  /* 0x0000000905057210 */ /* 0x000fe40007ffe0ff */
[C---:B------:R-:W-:Y:S02]  /*da50*/  IMAD R7, R3.reuse, UR5, R6 ;  /* 0x0000000503077c24 */ /* 0x040fe4000f8e0206 */
[----:B------:R-:W-:Y:S01]  /*da60*/  IMAD.WIDE.U32 R4, R3, UR4, R4 ;  /* 0x0000000403047c25 */ /* 0x000fe2000f8e0004 */
[----:B------:R-:W-:-:S02]  /*da70*/  ULDC UR4, c[0x0][0x2b8] ;  /* 0x0000ae0000047ab9 */ /* 0x000fc40000000800 */
[----:B------:R-:W-:Y:S01]  /*da80*/  ISETP.GE.AND P0, PT, R26, UR4, PT ;  /* 0x000000041a007c0c */ /* 0x000fe2000bf06270 */
[----:B------:R-:W-:Y:S01]  /*da90*/  IMAD.IADD R7, R5, 0x1, R7 ;  /* 0x0000000105077824 */ /* 0x000fe200078e0207 */
[C---:B------:R-:W-:Y:S02]  /*daa0*/  LEA R6, P2, R4.reuse, UR6, 0x1 ;  /* 0x0000000604067c11 */ /* 0x040fe4000f8408ff */
[----:B------:R-:W-:Y:S01]  /*dab0*/  ISETP.GE.AND P1, PT, R25, UR4, PT ;  /* 0x0000000419007c0c */ /* 0x000fe2000bf26270 */
[----:B------:R-:W-:Y:S01]  /*dac0*/  UMOV UR4, 0xffffffff ;  /* 0xffffffff00047882 */ /* 0x000fe20000000000 */
[----:B------:R-:W-:Y:S02]  /*dad0*/  LEA.HI.X R7, R4, UR7, R7, 0x1, P2 ;  /* 0x0000000704077c11 */ /* 0x000fe400090f0c07 */
[----:B------:R-:W-:Y:S09]  /*dae0*/  BRA.DIV UR4, `(.L_x_8924) ;  /* 0x0000002e04787947 */ /* 0x000ff2000b800000 */
[----:B------:R-:W-:Y:S01]  /*daf0*/  SHFL.IDX PT, R5, R7, RZ, 0x181f ;  /* 0x00181fff07057589 */ /* 0x000fe200000e0000 */
[----:B------:R-:W-:Y:S01]  /*db00*/  IMAD.U32 R3, RZ, RZ, UR49 ;  /* 0x00000031ff037e24 */ /* 0x000fe2000f8e00ff */
[----:B------:R-:W-:Y:S02]  /*db10*/  ULDC UR4, c[0x0][0x288] ;  /* 0x0000a20000047ab9 */ /* 0x000fe40000000800 */
[----:B------:R-:W0:Y:S01]  /*db20*/  SHFL.IDX PT, R4, R6, RZ, 0x181f ;  /* 0x00181fff06047589 */ /* 0x000e2200000e0000 */
[----:B------:R-:W-:Y:S01]  /*db30*/  IMAD R0, R0, UR4, RZ ;  /* 0x0000000400007c24 */ /* 0x000fe2000f8e02ff */
[----:B------:R-:W-:Y:S02]  /*db40*/  LEA R3, R3, R28, 0x7 ;  /* 0x0000001c03037211 */ /* 0x000fe400078e38ff */
[----:B------:R-:W-:Y:S02]  /*db50*/  SHFL.IDX PT, R8, R7, 0x1, 0x181f ;  /* 0x00381f0007087f89 */ /* 0x000fe400000e0000 */
[C---:B------:R-:W-:Y:S01]  /*db60*/  ISETP.GE.AND P2, PT, R3.reuse, R0, PT ;  /* 0x000000000300720c */ /* 0x040fe20003f46270 */
[C---:B------:R-:W-:Y:S01]  /*db70*/  VIADD R9, R3.reuse, 0x10 ;  /* 0x0000001003097836 */ /* 0x040fe20000000000 */
[----:B------:R-:W1:Y:S01]  /*db80*/  SHFL.IDX PT, R14, R6, 0x1, 0x181f ;  /* 0x00381f00060e7f89 */ /* 0x000e6200000e0000 */
[----:B------:R-:W-:-:S03]  /*db90*/  VIADD R11, R3, 0x20 ;  /* 0x00000020030b7836 */ /* 0x000fc60000000000 */
[----:B------:R-:W-:Y:S07]  /*dba0*/  SHFL.IDX PT, R10, R7, 0x3, 0x181f ;  /* 0x00781f00070a7f89 */ /* 0x000fee00000e0000 */
[----:B------:R-:W-:Y:S01]  /*dbb0*/  @!P2 LEA R21, R19, UR47, 0x1 ;  /* 0x0000002f1315ac11 */ /* 0x000fe2000f8e08ff */
[----:B0-----:R-:W-:-:S05]  /*dbc0*/  @!P2 IMAD.WIDE.U32 R4, R26, 0x2, R4 ;  /* 0x000000021a04a825 */ /* 0x001fca00078e0004 */
[----:B------:R-:W-:Y:S04]  /*dbd0*/  @!P2 LDGSTS.E.BYPASS.LTC128B.128 [R21+0x10400], desc[UR44][R4.64], !P0 ;  /* 0x104000000415afae */ /* 0x000fe8000c101d6c */
[----:B------:R1:W-:Y:S01]  /*dbe0*/  @!P2 LDGSTS.E.BYPASS.LTC128B.128 [R21+0x14400], desc[UR44][R4.64+0x80], !P1 ;  /* 0x144000800415afae */ /* 0x0003e2000c901d6c */
[----:B------:R-:W-:Y:S01]  /*dbf0*/  ISETP.GE.AND P2, PT, R9, R0, PT ;  /* 0x000000000900720c */ /* 0x000fe20003f46270 */
[----:B-1----:R-:W-:Y:S01]  /*dc00*/  IMAD.MOV.U32 R4, RZ, RZ, R14 ;  /* 0x000000ffff047224 */ /* 0x002fe200078e000e */
[----:B------:R-:W-:Y:S01]  /*dc10*/  MOV R5, R8 ;  /* 0x0000000800057202 */ /* 0x000fe20000000f00 */
[----:B------:R-:W-:Y:S10]  /*dc20*/  SHFL.IDX PT, R14, R6, 0x3, 0x181f ;  /* 0x00781f00060e7f89 */ /* 0x000ff400000e0000 */
[----:B------:R-:W-:Y:S01]  /*dc30*/  @!P2 LEA R35, R19, UR47, 0x1 ;  /* 0x0000002f1323ac11 */ /* 0x000fe2000f8e08ff */
[----:B------:R-:W-:-:S02]  /*dc40*/  @!P2 IMAD.WIDE.U32 R8, R26, 0x2, R4 ;  /* 0x000000021a08a825 */ /* 0x000fc400078e0004 */
        /* <DEDUP_REMOVED lines=11> */
[----:B------:R-:W-:Y:S02]  /*dd00*/  ISETP.GE.AND P2, PT, R9, R0, PT ;  /* 0x000000000900720c */ /* 0x000fe40003f46270 */
[----:B0-----:R-:W-:Y:S01]  /*dd10*/  MOV R4, R14 ;  /* 0x0000000e00047202 */ /* 0x001fe20000000f00 */
        /* <DEDUP_REMOVED lines=9> */
[C---:B------:R-:W-:Y:S01]  /*ddb0*/  IADD3 R11, R3.reuse, 0x60, RZ ;  /* 0x00000060030b7810 */ /* 0x040fe20007ffe0ff */
        /* <DEDUP_REMOVED lines=22> */
.L_x_8996:
[----:B------:R-:W-:Y:S01]  /*df20*/  VIADD R3, R3, 0x70 ;  /* 0x0000007003037836 */ /* 0x000fe20000000000 */
[----:B------:R-:W-:Y:S01]  /*df30*/  BSSY B0, `(.L_x_8925) ;  /* 0x000000e000007945 */ /* 0x000fe20003800000 */
[----:B-12---:R-:W-:Y:S01]  /*df40*/  MOV R4, R14 ;  /* 0x0000000e00047202 */ /* 0x006fe20000000f00 */
[----:B------:R-:W-:Y:S02]  /*df50*/  IMAD.MOV.U32 R5, RZ, RZ, R10 ;  /* 0x000000ffff057224 */ /* 0x000fe400078e000a */
        /* <DEDUP_REMOVED lines=11> */
.L_x_8926:
[----:B------:R-:W-:Y:S05]  /*e010*/  BSYNC B0 ;  /* 0x0000000000007941 */ /* 0x000fea0003800000 */
.L_x_8925:
        /* <DEDUP_REMOVED lines=9> */
.L_x_8997:
[----:B------:R-:W-:Y:S01]  /*e0b0*/  MOV R8, 0x1 ;  /* 0x0000000100087802 */ /* 0x000fe20000000f00 */
[----:B------:R-:W-:Y:S01]  /*e0c0*/  IMAD.MOV.U32 R10, RZ, RZ, RZ ;  /* 0x000000ffff0a7224 */ /* 0x000fe200078e00ff */
[----:B------:R-:W-:Y:S06]  /*e0d0*/  @!P1 BRA `(.L_x_8928) ;  /* 0x00000010002c9947 */ /* 0x000fec0003800000 */
[----:B------:R-:W-:Y:S01]  /*e0e0*/  UIADD3 UR4, UR43, 0x1, URZ ;  /* 0x000000012b047890 */ /* 0x000fe2000fffe03f */
[----:B0-----:R-:W-:Y:S01]  /*e0f0*/  LOP3.LUT R0, RZ, UR42, RZ, 0x33, !PT ;  /* 0x0000002aff007c12 */ /* 0x001fe2000f8e33ff */
[----:B------:R-:W-:Y:S01]  /*e100*/  ULOP3.LUT UR5, URZ, UR46, URZ, 0x33, !UPT ;  /* 0x0000002e3f057292 */ /* 0x000fe2000f8e333f */
[----:B------:R-:W-:Y:S01]  /*e110*/  IADD3 R31, R33, R31, R28 ;  /* 0x0000001f211f7210 */ /* 0x000fe20007ffe01c */
[----:B------:R-:W-:Y:S01]  /*e120*/  UIMAD UR4, UR4, UR37, URZ ;  /* 0x00000025040472a4 */ /* 0x000fe2000f8e023f */
[----:B------:R-:W-:Y:S01]  /*e130*/  BSSY B0, `(.L_x_8928) ;  /* 0x0000105000007945 */ /* 0x000fe20003800000 */
[----:B------:R-:W-:Y:S01]  /*e140*/  MOV R9, 0x1 ;  /* 0x0000000100097802 */ /* 0x000fe20000000f00 */
[----:B------:R-:W-:Y:S02]  /*e150*/  IMAD.MOV.U32 R20, RZ, RZ, RZ ;  /* 0x000000ffff147224 */ /* 0x000fe400078e00ff */
[----:B------:R-:W-:Y:S01]  /*e160*/  VIADD R31, R31, 0xfffffe80 ;  /* 0xfffffe801f1f7836 */ /* 0x000fe20000000000 */
[----:B------:R-:W-:Y:S01]  /*e170*/  LOP3.LUT R3, RZ, UR4, RZ, 0x33, !PT ;  /* 0x00000004ff037c12 */ /* 0x000fe2000f8e33ff */
[----:B------:R-:W-:-:S02]  /*e180*/  ULDC UR4, c[0x0][0x2f4] ;  /* 0x0000bd0000047ab9 */ /* 0x000fc40000000800 */
[----:B------:R-:W-:Y:S02]  /*e190*/  ISETP.GE.AND P2, PT, R26, UR4, PT ;  /* 0x000000041a007c0c */ /* 0x000fe4000bf46270 */
[----:B------:R-:W-:Y:S02]  /*e1a0*/  VIMNMX3 R0, R0, UR5, R3, !PT ;  /* 0x0000000500007c0f */ /* 0x000fe4000f800103 */
[----:B------:R-:W-:Y:S02]  /*e1b0*/  IADD3 R3, -R28, UR41, RZ ;  /* 0x000000291c037c10 */ /* 0x000fe4000fffe1ff */
[----:B------:R-:W-:Y:S01]  /*e1c0*/  ISETP.GE.AND P1, PT, R25, UR4, PT ;  /* 0x0000000419007c0c */ /* 0x000fe2000bf26270 */
[C---:B------:R-:W-:Y:S01]  /*e1d0*/  IMAD R21, R0.reuse, -0x80, R31 ;  /* 0xffffff8000157824 */ /* 0x040fe200078e021f */
[C---:B------:R-:W-:Y:S01]  /*e1e0*/  IADD3 R22, -R0.reuse, -0x2, RZ ;  /* 0xfffffffe00167810 */ /* 0x040fe20007ffe1ff */
[----:B------:R-:W-:-:S05]  /*e1f0*/  IMAD R3, R0, 0x80, R3 ;  /* 0x0000008000037824 */ /* 0x000fca00078e0203 */
[----:B------:R-:W-:-:S07]  /*e200*/  IADD3 R31, R3, 0x100, RZ ;  /* 0x00000100031f7810 */ /* 0x000fce0007ffe0ff */
.L_x_8941:
        /* <DEDUP_REMOVED lines=12> */
[----:B------:R-:W-:-:S04]  /*e2d0*/  ULDC.64 UR4, c[0x0][0x418] ;  /* 0x0001060000047ab9 */ /* 0x000fc80000000a00 */
[----:B------:R-:W-:Y:S02]  /*e2e0*/  IADD3 R3, R3, R7, RZ ;  /* 0x0000000703037210 */ /* 0x000fe40007ffe0ff */
        /* <DEDUP_REMOVED lines=12> */
.L_x_8929:
[----:B------:R-:W-:Y:S01]  /*e3b0*/  LEA R34, R10, UR47, 0x3 ;  /* 0x0000002f0a227c11 */ /* 0x000fe2000f8e18ff */
[----:B------:R-:W-:Y:S01]  /*e3c0*/  BSSY B1, `(.L_x_8930) ;  /* 0x0000004000017945 */ /* 0x000fe20003800000 */
[----:B------:R-:W-:-:S04]  /*e3d0*/  SHF.L.U32 R3, R8, 0x1f, RZ ;  /* 0x0000001f08037819 */ /* 0x000fc800000006ff */
[----:B------:R-:W0:Y:S02]  /*e3e0*/  SYNCS.PHASECHK.TRANS64.TRYWAIT P0, [R34+URZ+0x28840], R3 ;  /* 0x02884003220075a7 */ /* 0x000e24000800017f */
[----:B0-----:R-:W-:Y:S05]  /*e3f0*/  @!P0 BRA `(.L_x_8931) ;  /* 0x0000002c00c88947 */ /* 0x001fea0003800000 */
.L_x_8998:
[----:B------:R-:W-:Y:S05]  /*e400*/  BSYNC B1 ;  /* 0x0000000000017941 */ /* 0x000fea0003800000 */
.L_x_8930:
        /* <DEDUP_REMOVED lines=26> */
[----:B------:R-:W-:Y:S02]  /*e5b0*/  LEA.HI.X R5, R4, UR7, R5, 0x1, P0 ;  /* 0x0000000704057c11 */ /* 0x000fe400080f0c05 */
[----:B------:R-:W-:Y:S01]  /*e5c0*/  LEA R4, R10, R19, 0xe ;  /* 0x000000130a047211 */ /* 0x000fe200078e70ff */
        /* <DEDUP_REMOVED lines=15> */
[----:B0-----:R-:W-:-:S03]  /*e6c0*/  IADD3.X R13, RZ, R0, RZ, P0, !PT ;  /* 0x00000000ff0d7210 */ /* 0x001fc600007fe4ff */
        /* <DEDUP_REMOVED lines=31> */
.L_x_9016:
[----:B------:R-:W-:-:S04]  /*e8c0*/  IADD3 R6, P0, R6, R3, RZ ;  /* 0x0000000306067210 */ /* 0x000fc80007f1e0ff */
[----:B------:R-:W-:Y:S02]  /*e8d0*/  IADD3.X R7, RZ, R5, RZ, P0, !PT ;  /* 0x00000005ff077210 */ /* 0x000fe400007fe4ff */
[----:B------:R-:W-:-:S03]  /*e8e0*/  PLOP3.LUT P0, PT, PT, PT, PT, 0x80, 0x0 ;  /* 0x000000000000781c */ /* 0x000fc60003f0f070 */
[----:B------:R-:W-:Y:S01]  /*e8f0*/  @!PT LDS RZ, [RZ] ;  /* 0x00000000fffff984 */ /* 0x000fe20000000800 */
[----:B------:R-:W-:Y:S01]  /*e900*/  @!PT LDS RZ, [RZ] ;  /* 0x00000000fffff984 */ /* 0x000fe20000000800 */
[----:B------:R-:W-:Y:S01]  /*e910*/  @!PT LDS RZ, [RZ] ;  /* 0x00000000fffff984 */ /* 0x000fe20000000800 */
[----:B------:R1:W-:Y:S04]  /*e920*/  LDGSTS.E.BYPASS.LTC128B.128 [R4+0x1bc00], desc[UR44][R6.64], !P4 ;  /* 0x1bc0000006047fae */ /* 0x0003e8000e101d6c */
[----:B------:R1:W-:Y:S01]  /*e930*/  LDGSTS.E.BYPASS.LTC128B.128 [R4+0x1fc00], desc[UR44][R6.64+0x80], !P3 ;  /* 0x1fc0008006047fae */ /* 0x0003e2000d901d6c */
[----:B------:R-:W-:-:S05]  /*e940*/  NOP ;  /* 0x0000000000007918 */ /* 0x000fca0000000000 */
.L_x_8933:
        /* <DEDUP_REMOVED lines=10> */
.L_x_8934:
[----:B------:R2:W-:Y:S01]  /*e9f0*/  SYNCS.ARRIVE.TRANS64.A1T0 RZ, [R34+URZ+0x28830], RZ ;  /* 0x028830ff22ff79a7 */ /* 0x0005e2000810003f */
[----:B------:R-:W-:Y:S05]  /*ea00*/  @!P4 BRA `(.L_x_8935) ;  /* 0x000000000004c947 */ /* 0x000fea0003800000 */
[----:B------:R-:W-:Y:S01]  /*ea10*/  BPT.TRAP 0x1 ;  /* 0x000000040000795c */ /* 0x000fe20000300000 */
.L_x_8935:
[----:B------:R-:W-:Y:S01]  /*ea20*/  SHF.L.U32 R5, R9, 0x1f, RZ ;  /* 0x0000001f09057819 */ /* 0x000fe200000006ff */
[----:B------:R-:W-:Y:S01]  /*ea30*/  BSSY B1, `(.L_x_8936) ;  /* 0x0000004000017945 */ /* 0x000fe20003800000 */
[----:B------:R-:W-:-:S04]  /*ea40*/  LEA R0, R20, UR47, 0x3 ;  /* 0x0000002f14007c11 */ /* 0x000fc8000f8e18ff */
[----:B------:R-:W3:Y:S02]  /*ea50*/  SYNCS.PHASECHK.TRANS64.TRYWAIT P0, [R0+URZ+0x28860], R5 ;  /* 0x02886005000075a7 */ /* 0x000ee4000800017f */
[----:B---3--:R-:W-:Y:S05]  /*ea60*/  @!P0 BRA `(.L_x_8937) ;  /* 0x00000030009c8947 */ /* 0x008fea0003800000 */
.L_x_9017:
[----:B------:R-:W-:Y:S05]  /*ea70*/  BSYNC B1 ;  /* 0x0000000000017941 */ /* 0x000fea0003800000 */
.L_x_8936:
        /* <DEDUP_REMOVED lines=15> */
[----:B------:R-:W1:Y:S01]  /*eb70*/  SHFL.IDX PT, R14, R16, 0x2, 0x181f ;  /* 0x00581f00100e7f89 */ /* 0x000e6200000e0000 */
[----:B------:R-:W-:Y:S02]  /*eb80*/  IADD3.X R13, RZ, R6, RZ, P0, !PT ;  /* 0x00000006ff0d7210 */ /* 0x000fe400007fe4ff */
        /* <DEDUP_REMOVED lines=22> */
[----:B------:R-:W3:Y:S01]  /*ecf0*/  SHFL.IDX PT, R14, R16, 0x5, 0x181f ;  /* 0x00b81f00100e7f89 */ /* 0x000ee200000e0000 */
[----:B0-----:R-:W-:Y:S02]  /*ed00*/  IADD3.X R5, RZ, R6, RZ, P0, !PT ;  /* 0x00000006ff057210 */ /* 0x001fe400007fe4ff */
        /* <DEDUP_REMOVED lines=17> */
[----:B------:R3:W0:-:S12]  /*ee20*/  SHFL.IDX PT, R6, R2, 0x7, 0x181f ;  /* 0x00f81f0002067f89 */ /* 0x00061800000e0000 */
[----:B------:R3:W-:Y:S01]  /*ee30*/  LDGSTS.E.BYPASS.LTC128B.128 [R7+0x3400], desc[UR44][R4.64], !P0 ;  /* 0x0340000004077fae */ /* 0x0007e2000c101d6c */
[----:B------:R-:W-:-:S13]  /*ee40*/  ISETP.LT.OR P0, PT, R31, 0x61, P1 ;  /* 0x000000611f00780c */ /* 0x000fda0000f01670 */
[----:B01----:R3:W-:Y:S02]  /*ee50*/  LDGSTS.E.BYPASS.LTC128B.128 [R7+0x7400], desc[UR44][R4.64+0x80], !P0 ;  /* 0x0740008004077fae */ /* 0x0037e4000c101d6c */
.L_x_9035:
[----:B---3--:R-:W-:Y:S01]  /*ee60*/  IADD3 R2, P0, R14, R3, RZ ;  /* 0x000000030e027210 */ /* 0x008fe20007f1e0ff */
[----:B------:R-:W-:Y:S02]  /*ee70*/  ULDC.64 UR4, c[0x0][0x328] ;  /* 0x0000ca0000047ab9 */ /* 0x000fe40000000a00 */
[----:B------:R-:W-:Y:S01]  /*ee80*/  IMAD R36, R36, UR4, RZ ;  /* 0x0000000424247c24 */ /* 0x000fe2000f8e02ff */
[----:B------:R-:W-:Y:S01]  /*ee90*/  IADD3.X R3, RZ, R6, RZ, P0, !PT ;  /* 0x00000006ff037210 */ /* 0x000fe200007fe4ff */
[----:B0-----:R-:W-:Y:S01]  /*eea0*/  IMAD.WIDE.U32 R4, R35, UR4, RZ ;  /* 0x0000000423047c25 */ /* 0x001fe2000f8e00ff */
[----:B------:R-:W-:-:S03]  /*eeb0*/  ISETP.LT.OR P0, PT, R31, 0x71, P2 ;  /* 0x000000711f00780c */ /* 0x000fc60001701670 */
[----:B------:R-:W-:Y:S01]  /*eec0*/  IMAD R9, R35, UR5, R36 ;  /* 0x0000000523097c24 */ /* 0x000fe2000f8e0224 */
[----:B------:R-:W-:Y:S02]  /*eed0*/  ULDC.64 UR4, c[0x0][0x338] ;  /* 0x0000ce0000047ab9 */ /* 0x000fe40000000a00 */
[----:B------:R-:W-:Y:S02]  /*eee0*/  IMAD R33, R33, UR4, RZ ;  /* 0x0000000421217c24 */ /* 0x000fe4000f8e02ff */
[----:B------:R-:W-:Y:S02]  /*eef0*/  IMAD.IADD R5, R5, 0x1, R9 ;  /* 0x0000000105057824 */ /* 0x000fe400078e0209 */
[C---:B------:R-:W-:Y:S02]  /*ef00*/  IMAD R33, R32.reuse, UR5, R33 ;  /* 0x0000000520217c24 */ /* 0x040fe4000f8e0221 */
[----:B------:R-:W-:Y:S01]  /*ef10*/  IMAD.WIDE.U32 R4, R32, UR4, R4 ;  /* 0x0000000420047c25 */ /* 0x000fe2000f8e0004 */
[----:B------:R-:W-:Y:S01]  /*ef20*/  @!PT LDS RZ, [RZ] ;  /* 0x00000000fffff984 */ /* 0x000fe20000000800 */
[----:B------:R-:W-:Y:S01]  /*ef30*/  @!PT LDS RZ, [RZ] ;  /* 0x00000000fffff984 */ /* 0x000fe20000000800 */
[----:B------:R-:W-:Y:S01]  /*ef40*/  @!PT LDS RZ, [RZ] ;  /* 0x00000000fffff984 */ /* 0x000fe20000000800 */
[----:B------:R0:W-:Y:S01]  /*ef50*/  LDGSTS.E.BYPASS.LTC128B.128 [R7+0x3c00], desc[UR44][R2.64], !P0 ;  /* 0x03c0000002077fae */ /* 0x0001e2000c101d6c */
[----:B------:R-:W-:-:S02]  /*ef60*/  ISETP.LT.OR P0, PT, R31, 0x71, P1 ;  /* 0x000000711f00780c */ /* 0x000fc40000f01670 */
[----:B------:R-:W-:-:S11]  /*ef70*/  IMAD.IADD R33, R5, 0x1, R33 ;  /* 0x0000000105217824 */ /* 0x000fd600078e0221 */
[----:B------:R0:W-:Y:S01]  /*ef80*/  LDGSTS.E.BYPASS.LTC128B.128 [R7+0x7c00], desc[UR44][R2.64+0x80], !P0 ;  /* 0x07c0008002077fae */ /* 0x0001e2000c101d6c */
[----:B------:R-:W-:Y:S01]  /*ef90*/  PLOP3.LUT P0, PT, PT, PT, PT, 0x80, 0x0 ;  /* 0x000000000000781c */ /* 0x000fe20003f0f070 */
[----:B------:R-:W-:-:S12]  /*efa0*/  NOP ;  /* 0x0000000000007918 */ /* 0x000fd80000000000 */
.L_x_8939:
        /* <DEDUP_REMOVED lines=10> */
.L_x_8940:
[----:B------:R-:W-:Y:S01]  /*f050*/  R2UR UR4, R24 ;  /* 0x00000000180472ca */ /* 0x000fe200000e0000 */
[----:B------:R-:W-:Y:S01]  /*f060*/  ULDC.64 UR6, c[0x0][0x330] ;  /* 0x0000cc0000067ab9 */ /* 0x000fe20000000a00 */
[----:B------:R-:W-:Y:S01]  /*f070*/  IMAD.MOV.U32 R5, RZ, RZ, R33 ;  /* 0x000000ffff057224 */ /* 0x000fe200078e0021 */
[----:B0-----:R-:W-:Y:S01]  /*f080*/  MOV R3, UR6 ;  /* 0x0000000600037c02 */ /* 0x001fe20008000f00 */
[----:B------:R0:W-:Y:S01]  /*f090*/  SYNCS.ARRIVE.TRANS64.A1T0 RZ, [R0+URZ+0x28850], RZ ;  /* 0x028850ff00ff79a7 */ /* 0x0001e2000810003f */
[----:B------:R-:W-:Y:S01]  /*f0a0*/  IADD3 R22, R22, -0x1, RZ ;  /* 0xffffffff16167810 */ /* 0x000fe20007ffe0ff */
        /* <DEDUP_REMOVED lines=14> */
.L_x_8928:
[----:B------:R-:W-:-:S13]  /*f190*/  ISETP.NE.AND P0, PT, R18, 0x3, PT ;  /* 0x000000031200780c */ /* 0x000fda0003f05270 */
[----:B------:R-:W-:Y:S05]  /*f1a0*/  @!P0 BRA `(.L_x_8942) ;  /* 0x0000000000048947 */ /* 0x000fea0003800000 */
[----:B------:R-:W-:Y:S01]  /*f1b0*/  BPT.TRAP 0x1 ;  /* 0x000000040000795c */ /* 0x000fe20000300000 */
.L_x_8942:
[----:B0-----:R-:W-:Y:S01]  /*f1c0*/  LEA R0, R10, UR47, 0x3 ;  /* 0x0000002f0a007c11 */ /* 0x001fe2000f8e18ff */
[----:B------:R-:W-:Y:S01]  /*f1d0*/  IMAD.MOV.U32 R3, RZ, RZ, -0x80 ;  /* 0xffffff80ff037424 */ /* 0x000fe200078e00ff */
[----:B------:R-:W-:Y:S01]  /*f1e0*/  SHF.L.U32 R5, R8, 0x1f, RZ ;  /* 0x0000001f08057819 */ /* 0x000fe200000006ff */
[----:B------:R-:W-:Y:S01]  /*f1f0*/  BSSY B0, `(.L_x_8943) ;  /* 0x0000006000007945 */ /* 0x000fe20003800000 */
[----:B------:R-:W-:Y:S01]  /*f200*/  LEA R6, R10, R19, 0xe ;  /* 0x000000130a067211 */ /* 0x000fe200078e70ff */
[----:B------:R-:W-:Y:S01]  /*f210*/  IMAD R3, R22, R3, UR41 ;  /* 0x0000002916037e24 */ /* 0x000fe2000f8e0203 */
[----:B------:R-:W0:Y:S03]  /*f220*/  SYNCS.PHASECHK.TRANS64.TRYWAIT P0, [R0+URZ+0x28860], R5 ;  /* 0x02886005000075a7 */ /* 0x000e26000800017f */
[----:B------:R-:W-:Y:S01]  /*f230*/  IMAD.IADD R28, R3, 0x1, -R28 ;  /* 0x00000001031c7824 */ /* 0x000fe200078e0a1c */
[----:B0-----:R-:W-:Y:S06]  /*f240*/  @!P0 BRA `(.L_x_8944) ;  /* 0x00000034006c8947 */ /* 0x001fec0003800000 */
.L_x_9036:
[----:B------:R-:W-:Y:S05]  /*f250*/  BSYNC B0 ;  /* 0x0000000000007941 */ /* 0x000fea0003800000 */
.L_x_8943:
        /* <DEDUP_REMOVED lines=16> */
[----:B0-----:R-:W-:-:S03]  /*f360*/  MOV R7, R5 ;  /* 0x0000000500077202 */ /* 0x001fc60000000f00 */
        /* <DEDUP_REMOVED lines=17> */
[----:B-1----:R-:W-:Y:S01]  /*f480*/  IMAD.MOV.U32 R13, RZ, RZ, R9 ;  /* 0x000000ffff0d7224 */ /* 0x002fe200078e0009 */
[----:B------:R-:W-:Y:S02]  /*f490*/  MOV R9, RZ ;  /* 0x000000ff00097202 */ /* 0x000fe40000000f00 */
        /* <DEDUP_REMOVED lines=9> */
[C---:B------:R-:W-:Y:S02]  /*f530*/  ISETP.LT.OR P4, PT, R28.reuse, 0x41, P1 ;  /* 0x000000411c00780c */ /* 0x040fe40000f81670 */
[----:B-----5:R-:W-:Y:S01]  /*f540*/  MOV R7, R19 ;  /* 0x0000001300077202 */ /* 0x020fe20000000f00 */
        /* <DEDUP_REMOVED lines=21> */
.L_x_9054:
        /* <DEDUP_REMOVED lines=12> */
.L_x_8946:
        /* <DEDUP_REMOVED lines=10> */
.L_x_8947:
[----:B------:R1:W-:Y:S02]  /*f800*/  SYNCS.ARRIVE.TRANS64.A1T0 RZ, [R0+URZ+0x28850], RZ ;  /* 0x028850ff00ff79a7 */ /* 0x0003e4000810003f */
[----:B-1----:R-:W-:-:S04]  /*f810*/  IADD3 R0, R10, 0x1, RZ ;  /* 0x000000010a007810 */ /* 0x002fc80007ffe0ff */
[----:B------:R-:W-:-:S04]  /*f820*/  ISETP.NE.AND P0, PT, R0, 0x2, PT ;  /* 0x000000020000780c */ /* 0x000fc80003f05270 */
[----:B0-----:R-:W-:Y:S02]  /*f830*/  SEL R3, RZ, 0x1, P0 ;  /* 0x00000001ff037807 */ /* 0x001fe40000000000 */
[----:B------:R-:W-:Y:S02]  /*f840*/  SEL R0, R0, RZ, P0 ;  /* 0x000000ff00007207 */ /* 0x000fe40000000000 */
[----:B------:R-:W-:-:S07]  /*f850*/  LOP3.LUT R8, R8, R3, RZ, 0x3c, !PT ;  /* 0x0000000308087212 */ /* 0x000fce00078e3cff */
.L_x_8913:
[----:B------:R-:W0:Y:S01]  /*f860*/  S2R R3, SR_CgaCtaId ;  /* 0x0000000000037919 */ /* 0x000e220000008800 */
[----:B------:R-:W-:Y:S02]  /*f870*/  MOV R2, 0x400 ;  /* 0x0000040000027802 */ /* 0x000fe40000000f00 */
[----:B------:R-:W-:Y:S02]  /*f880*/  SHF.L.U32 R9, R9, 0x1f, RZ ;  /* 0x0000001f09097819 */ /* 0x000fe400000006ff */
[----:B0-----:R-:W-:-:S04]  /*f890*/  LEA R7, R3, R2, 0x18 ;  /* 0x0000000203077211 */ /* 0x001fc800078ec0ff */
[----:B------:R-:W0:Y:S02]  /*f8a0*/  SYNCS.PHASECHK.TRANS64.TRYWAIT P0, [R7+URZ+0x28820], R9 ;  /* 0x02882009070075a7 */ /* 0x000e24000800017f */
[----:B0-----:R-:W-:Y:S05]  /*f8b0*/  @!P0 BRA `(.L_x_8948) ;  /* 0x00000038007c8947 */ /* 0x001fea0003800000 */
.L_x_9055:
[----:B------:R-:W-:-:S03]  /*f8c0*/  UMOV UR4, 0xffffffff ;  /* 0xffffffff00047882 */ /* 0x000fc60000000000 */
[----:B------:R-:W-:Y:S05]  /*f8d0*/  BRA.DIV UR4, `(.L_x_8949) ;  /* 0x0000003a04887947 */ /* 0x000fea000b800000 */
[----:B------:R1:W3:Y:S02]  /*f8e0*/  SHFL.IDX PT, R14, R17, RZ, 0x1f ;  /* 0x00001fff110e7589 */ /* 0x0002e400000e0000 */
.L_x_9058:
[----:B---3--:R-:W-:-:S13]  /*f8f0*/  ISETP.NE.AND P0, PT, R14, RZ, PT ;  /* 0x000000ff0e00720c */ /* 0x008fda0003f05270 */
[----:B------:R-:W-:Y:S05]  /*f900*/  @P0 BRA `(.L_x_8869) ;  /* 0x0000000000880947 */ /* 0x000fea0003800000 */
[----:B------:R-:W-:-:S03]  /*f910*/  UMOV UR4, 0xffffffff ;  /* 0xffffffff00047882 */ /* 0x000fc60000000000 */
[----:B------:R-:W-:Y:S05]  /*f920*/  BRA.DIV UR4, `(.L_x_8950) ;  /* 0x0000003a049c7947 */ /* 0x000fea000b800000 */
[----:B------:R-:W-:-:S13]  /*f930*/  ELECT P6, URZ, PT ;  /* 0x00000000003f782f */ /* 0x000fda00038c0000 */
.L_x_9061:
[----:B------:R-:W-:Y:S05]  /*f940*/  @!P6 BRA `(.L_x_8869) ;  /* 0x000000000078e947 */ /* 0x000fea0003800000 */
[----:B------:R-:W-:-:S06]  /*f950*/  ULOP3.LUT UR4, UR36, 0x2, URZ, 0xfc, !UPT ;  /* 0x0000000224047892 */ /* 0x000fcc000f8efc3f */
[----:B------:R-:W-:-:S05]  /*f960*/  IMAD.U32 R2, RZ, RZ, UR4 ;  /* 0x00000004ff027e24 */ /* 0x000fca000f8e00ff */
[----:B------:R-:W-:-:S13]  /*f970*/  ISETP.NE.AND P0, PT, R2, 0x3, PT ;  /* 0x000000030200780c */ /* 0x000fda0003f05270 */
[----:B------:R-:W-:Y:S05]  /*f980*/  @!P0 BRA `(.L_x_8951) ;  /* 0x0000000000048947 */ /* 0x000fea0003800000 */
[----:B------:R-:W-:Y:S01]  /*f990*/  BPT.TRAP 0x1 ;  /* 0x000000040000795c */ /* 0x000fe20000300000 */
.L_x_8951:
[----:B------:R-:W-:Y:S01]  /*f9a0*/  IMAD R5, R0, 0x8, R7 ;  /* 0x0000000800057824 */ /* 0x000fe200078e0207 */
[----:B------:R-:W-:Y:S02]  /*f9b0*/  SHF.L.U32 R2, R8, 0x1f, RZ ;  /* 0x0000001f08027819 */ /* 0x000fe400000006ff */
[----:B------:R-:W-:Y:S02]  /*f9c0*/  IADD3 R0, R0, 0x1, RZ ;  /* 0x0000000100007810 */ /* 0x000fe40007ffe0ff */
[----:B------:R-:W3:Y:S02]  /*f9d0*/  SYNCS.PHASECHK.TRANS64.TRYWAIT P1, [R5+URZ+0x28840], R2 ;  /* 0x02884002050075a7 */ /* 0x000ee4000802017f */
[----:B------:R-:W-:-:S04]  /*f9e0*/  ISETP.NE.AND P2, PT, R0, 0x2, PT ;  /* 0x000000020000780c */ /* 0x000fc80003f45270 */
[----:B------:R-:W-:Y:S01]  /*f9f0*/  SEL R3, RZ, 0x1, P2 ;  /* 0x00000001ff037807 */ /* 0x000fe20001000000 */
[----:B---3--:R-:W-:Y:S08]  /*fa00*/  @!P1 BRA `(.L_x_8952) ;  /* 0x0000003800849947 */ /* 0x008ff00003800000 */
.L_x_9062:
[----:B------:R-:W-:Y:S02]  /*fa10*/  SEL R0, R0, RZ, P2 ;  /* 0x000000ff00007207 */ /* 0x000fe40001000000 */
[----:B------:R-:W-:Y:S01]  /*fa20*/  LOP3.LUT R3, R8, R3, RZ, 0x3c, !PT ;  /* 0x0000000308037212 */ /* 0x000fe200078e3cff */
[----:B------:R-:W-:Y:S06]  /*fa30*/  @!P0 BRA `(.L_x_8953) ;  /* 0x0000000000048947 */ /* 0x000fec0003800000 */
[----:B------:R-:W-:Y:S01]  /*fa40*/  BPT.TRAP 0x1 ;  /* 0x000000040000795c */ /* 0x000fe20000300000 */
.L_x_8953:
[----:B0-----:R-:W-:Y:S01]  /*fa50*/  IMAD R7, R0, 0x8, R7 ;  /* 0x0000000800077824 */ /* 0x001fe200078e0207 */
[----:B------:R-:W-:-:S04]  /*fa60*/  SHF.L.U32 R0, R3, 0x1f, RZ ;  /* 0x0000001f03007819 */ /* 0x000fc800000006ff */
[----:B------:R-:W0:Y:S02]  /*fa70*/  SYNCS.PHASECHK.TRANS64.TRYWAIT P1, [R7+URZ+0x28840], R0 ;  /* 0x02884000070075a7 */ /* 0x000e24000802017f */
[----:B0-----:R-:W-:Y:S05]  /*fa80*/  @!P1 BRA `(.L_x_8954) ;  /* 0x0000003800789947 */ /* 0x001fea0003800000 */
.L_x_9063:
[----:B------:R-:W-:Y:S05]  /*fa90*/  @!P0 BRA `(.L_x_8955) ;  /* 0x0000000000048947 */ /* 0x000fea0003800000 */
[----:B------:R-:W-:Y:S01]  /*faa0*/  BPT.TRAP 0x1 ;  /* 0x000000040000795c */ /* 0x000fe20000300000 */
.L_x_8955:
[----:B------:R-:W4:Y:S02]  /*fab0*/  SYNCS.PHASECHK.TRANS64.TRYWAIT P1, [R5+URZ+0x28860], R2 ;  /* 0x02886002050075a7 */ /* 0x000f24000802017f */
[----:B----4-:R-:W-:Y:S05]  /*fac0*/  @!P1 BRA `(.L_x_8956) ;  /* 0x00000038007c9947 */ /* 0x010fea0003800000 */
.L_x_9064:
[----:B------:R-:W-:Y:S05]  /*fad0*/  @!P0 BRA `(.L_x_8957) ;  /* 0x0000000000048947 */ /* 0x000fea0003800000 */
[----:B------:R-:W-:Y:S01]  /*fae0*/  BPT.TRAP 0x1 ;  /* 0x000000040000795c */ /* 0x000fe20000300000 */
.L_x_8957:
[----:B------:R0:W0:Y:S02]  /*faf0*/  SYNCS.PHASECHK.TRANS64.TRYWAIT P0, [R7+URZ+0x28860], R0 ;  /* 0x02886000070075a7 */ /* 0x000024000800017f */
[----:B0-----:R-:W-:Y:S05]  /*fb00*/  @!P0 NANOSLEEP.SYNCS 0x989680 ;  /* 0x009896800000895d */ /* 0x001fea0003900000 */
[----:B------:R-:W0:Y:S02]  /*fb10*/  @!P0 SYNCS.PHASECHK.TRANS64 P0, [R7+URZ+0x28860], R0 ;  /* 0x02886000070085a7 */ /* 0x000e24000800007f */
[----:B0-----:R-:W-:Y:S05]  /*fb20*/  @!P0 BRA `(.L_x_8957) ;  /* 0xfffffffc00f08947 */ /* 0x001fea000383ffff */
.L_x_8869:
[----:B------:R-:W-:Y:S05]  /*fb30*/  BSYNC B6 ;  /* 0x0000000000067941 */ /* 0x000fea0003800000 */
.L_x_8866:
[----:B------:R-:W-:Y:S05]  /*fb40*/  EXIT ;  /* 0x000000000000794d */ /* 0x000fea0003800000 */
.L_x_8873:
[----:B0-----:R-:W-:-:S04]  /*fb50*/  IMAD.U32 R3, RZ, RZ, UR41 ;  /* 0x00000029ff037e24 */ /* 0x001fc8000f8e00ff */
[----:B------:R0:W1:Y:S03]  /*fb60*/  SYNCS.PHASECHK.TRANS64.TRYWAIT P0, [R3+URZ+0x28800], R0 ;  /* 0x02880000030075a7 */ /* 0x000066000800017f */
[----:B-1----:R-:W-:Y:S05]  /*fb70*/  @!P0 NANOSLEEP.SYNCS 0x989680 ;  /* 0x009896800000895d */ /* 0x002fea0003900000 */
[----:B------:R-:W1:Y:S02]  /*fb80*/  @!P0 SYNCS.PHASECHK.TRANS64 P0, [R3+URZ+0x28800], R0 ;  /* 0x02880000030085a7 */ /* 0x000e64000800007f */
[----:B-1----:R-:W-:Y:S05]  /*fb90*/  @!P0 BRA `(.L_x_8873) ;  /* 0xfffffffc00ec8947 */ /* 0x002fea000383ffff */
[----:B------:R-:W-:Y:S05]  /*fba0*/  BRA `(.L_x_8958) ;  /* 0xffffff1400f07947 */ /* 0x000fea000383ffff */
.L_x_8877:
[----:B-1----:R-:W-:-:S04]  /*fbb0*/  MOV R3, UR41 ;  /* 0x0000002900037c02 */ /* 0x002fc80008000f00 */
[----:B------:R1:W2:Y:S03]  /*fbc0*/  SYNCS.PHASECHK.TRANS64.TRYWAIT P1, [R3+URZ+0x28830], R0 ;  /* 0x02883000030075a7 */ /* 0x0002a6000802017f */
[----:B--2---:R-:W-:Y:S05]  /*fbd0*/  @!P1 NANOSLEEP.SYNCS 0x989680 ;  /* 0x009896800000995d */ /* 0x004fea0003900000 */
[----:B------:R-:W2:Y:S02]  /*fbe0*/  @!P1 SYNCS.PHASECHK.TRANS64 P1, [R3+URZ+0x28830], R0 ;  /* 0x02883000030095a7 */ /* 0x000ea4000802007f */
[----:B--2---:R-:W-:Y:S05]  /*fbf0*/  @!P1 BRA `(.L_x_8877) ;  /* 0xfffffffc00ec9947 */ /* 0x004fea000383ffff */
[----:B------:R-:W-:Y:S05]  /*fc00*/  BRA `(.L_x_8876) ;  /* 0xffffff18000c7947 */ /* 0x000fea000383ffff */
.L_x_8883:
[----:B-1----:R-:W-:-:S04]  /*fc10*/  IMAD.U32 R11, RZ, RZ, UR4 ;  /* 0x00000004ff0b7e24 */ /* 0x002fc8000f8e00ff */
[----:B------:R1:W2:Y:S03]  /*fc20*/  SYNCS.PHASECHK.TRANS64.TRYWAIT P1, [R11+URZ+0x28830], R10 ;  /* 0x0288300a0b0075a7 */ /* 0x0002a6000802017f */
[----:B--2---:R-:W-:Y:S05]  /*fc30*/  @!P1 NANOSLEEP.SYNCS 0x989680 ;  /* 0x009896800000995d */ /* 0x004fea0003900000 */
[----:B------:R-:W2:Y:S02]  /*fc40*/  @!P1 SYNCS.PHASECHK.TRANS64 P1, [R11+URZ+0x28830], R10 ;  /* 0x0288300a0b0095a7 */ /* 0x000ea4000802007f */
[----:B--2---:R-:W-:Y:S05]  /*fc50*/  @!P1 BRA `(.L_x_8883) ;  /* 0xfffffffc00ec9947 */ /* 0x004fea000383ffff */
[----:B------:R-:W-:Y:S05]  /*fc60*/  BRA `(.L_x_8880) ;  /* 0xffffff4400b87947 */ /* 0x000fea000383ffff */
.L_x_8887:
[----:B-1----:R-:W-:-:S04]  /*fc70*/  IMAD.U32 R11, RZ, RZ, UR4 ;  /* 0x00000004ff0b7e24 */ /* 0x002fc8000f8e00ff */
[----:B------:R1:W2:Y:S03]  /*fc80*/  SYNCS.PHASECHK.TRANS64.TRYWAIT P1, [R11+URZ+0x28850], R10 ;  /* 0x0288500a0b0075a7 */ /* 0x0002a6000802017f */
[----:B--2---:R-:W-:Y:S05]  /*fc90*/  @!P1 NANOSLEEP.SYNCS 0x989680 ;  /* 0x009896800000995d */ /* 0x004fea0003900000 */
[----:B------:R-:W2:Y:S02]  /*fca0*/  @!P1 SYNCS.PHASECHK.TRANS64 P1, [R11+URZ+0x28850], R10 ;  /* 0x0288500a0b0095a7 */ /* 0x000ea4000802007f */
[----:B--2---:R-:W-:Y:S05]  /*fcb0*/  @!P1 BRA `(.L_x_8887) ;  /* 0xfffffffc00ec9947 */ /* 0x004fea000383ffff */
[----:B------:R-:W-:Y:S05]  /*fcc0*/  BRA `(.L_x_8884) ;  /* 0xffffff48008c7947 */ /* 0x000fea000383ffff */
.L_x_8895:
[----:B-1----:R-:W-:-:S04]  /*fcd0*/  MOV R10, UR4 ;  /* 0x00000004000a7c02 */ /* 0x002fc80008000f00 */
[----:B------:R1:W2:Y:S03]  /*fce0*/  SYNCS.PHASECHK.TRANS64.TRYWAIT P1, [R10+URZ+0x28830], R9 ;  /* 0x028830090a0075a7 */ /* 0x0002a6000802017f */
[----:B--2---:R-:W-:Y:S05]  /*fcf0*/  @!P1 NANOSLEEP.SYNCS 0x989680 ;  /* 0x009896800000995d */ /* 0x004fea0003900000 */
[----:B------:R-:W2:Y:S02]  /*fd00*/  @!P1 SYNCS.PHASECHK.TRANS64 P1, [R10+URZ+0x28830], R9 ;  /* 0x028830090a0095a7 */ /* 0x000ea4000802007f */
[----:B--2---:R-:W-:Y:S05]  /*fd10*/  @!P1 BRA `(.L_x_8895) ;  /* 0xfffffffc00ec9947 */ /* 0x004fea000383ffff */
[----:B------:R-:W-:Y:S05]  /*fd20*/  BRA `(.L_x_8892) ;  /* 0xffffff78001c7947 */ /* 0x000fea000383ffff */
.L_x_8899:
[----:B-1----:R-:W-:-:S04]  /*fd30*/  IMAD.U32 R10, RZ, RZ, UR4 ;  /* 0x00000004ff0a7e24 */ /* 0x002fc8000f8e00ff */
[----:B------:R1:W2:Y:S03]  /*fd40*/  SYNCS.PHASECHK.TRANS64.TRYWAIT P1, [R10+URZ+0x28850], R9 ;  /* 0x028850090a0075a7 */ /* 0x0002a6000802017f */
[----:B--2---:R-:W-:Y:S05]  /*fd50*/  @!P1 NANOSLEEP.SYNCS 0x989680 ;  /* 0x009896800000995d */ /* 0x004fea0003900000 */
[----:B------:R-:W2:Y:S02]  /*fd60*/  @!P1 SYNCS.PHASECHK.TRANS64 P1, [R10+URZ+0x28850], R9 ;  /* 0x028850090a0095a7 */ /* 0x000ea4000802007f */
[----:B--2---:R-:W-:Y:S05]  /*fd70*/  @!P1 BRA `(.L_x_8899) ;  /* 0xfffffffc00ec9947 */ /* 0x004fea000383ffff */
[----:B------:R-:W-:Y:S05]  /*fd80*/  BRA `(.L_x_8896) ;  /* 0xffffff7800e07947 */ /* 0x000fea000383ffff */
.L_x_8906:
[----:B-1----:R-:W-:-:S04]  /*fd90*/  IMAD.U32 R5, RZ, RZ, UR5 ;  /* 0x00000005ff057e24 */ /* 0x002fc8000f8e00ff */
[----:B------:R1:W2:Y:S03]  /*fda0*/  SYNCS.PHASECHK.TRANS64.TRYWAIT P1, [R5+URZ+0x28850], R2 ;  /* 0x02885002050075a7 */ /* 0x0002a6000802017f */
[----:B--2---:R-:W-:Y:S05]  /*fdb0*/  @!P1 NANOSLEEP.SYNCS 0x989680 ;  /* 0x009896800000995d */ /* 0x004fea0003900000 */
[----:B------:R-:W2:Y:S02]  /*fdc0*/  @!P1 SYNCS.PHASECHK.TRANS64 P1, [R5+URZ+0x28850], R2 ;  /* 0x02885002050095a7 */ /* 0x000ea4000802007f */
[----:B--2---:R-:W-:Y:S05]  /*fdd0*/  @!P1 BRA `(.L_x_8906) ;  /* 0xfffffffc00ec9947 */ /* 0x004fea000383ffff */
[----:B------:R-:W-:Y:S05]  /*fde0*/  BRA `(.L_x_8905) ;  /* 0xffffff9c00cc7947 */ /* 0x000fea000383ffff */
.L_x_8918:
[----:B------:R-:W-:Y:S01]  /*fdf0*/  MOV R13, R17 ;  /* 0x00000011000d7202 */ /* 0x000fe20000000f00 */
[----:B------:R-:W-:Y:S01]  /*fe00*/  IMAD.MOV.U32 R12, RZ, RZ, RZ ;  /* 0x000000ffff0c7224 */ /* 0x000fe200078e00ff */
[----:B------:R-:W-:Y:S01]  /*fe10*/  MOV R15, 0xffffffff ;  /* 0xffffffff000f7802 */ /* 0x000fe20000000f00 */
[----:B------:R-:W-:-:S07]  /*fe20*/  IMAD.MOV.U32 R11, RZ, RZ, 0x1f ;  /* 0x0000001fff0b7424 */ /* 0x000fce00078e00ff */
[----:B-----5:R-:W-:Y:S05]  /*fe30*/  WARPSYNC.COLLECTIVE R15, `(.L_x_8959) ;  /* 0x000000000f087348 */ /* 0x020fea0003c00000 */
[----:B------:R0:W1:Y:S02]  /*fe40*/  SHFL.IDX P6, R14, R13, R12, R11 ;  /* 0x0000000c0d0e7389 */ /* 0x00006400000c000b */
[----:B01---5:R-:W-:Y:S01]  /*fe50*/  ENDCOLLECTIVE ;  /* 0x000000000000791b */ /* 0x023fe20003800000 */
.L_x_8959:
[----:B------:R-:W-:Y:S05]  /*fe60*/  BRA `(.L_x_8960) ;  /* 0xffffffcc00a87947 */ /* 0x000fea000383ffff */
.L_x_8920:
[----:B0-----:R-:W-:-:S04]  /*fe70*/  IMAD.U32 R10, RZ, RZ, UR47 ;  /* 0x0000002fff0a7e24 */ /* 0x001fc8000f8e00ff */
[----:B------:R0:W1:Y:S03]  /*fe80*/  SYNCS.PHASECHK.TRANS64.TRYWAIT P0, [R10+URZ+0x28840], R9 ;  /* 0x028840090a0075a7 */ /* 0x000066000800017f */
[----:B-1----:R-:W-:Y:S05]  /*fe90*/  @!P0 NANOSLEEP.SYNCS 0x989680 ;  /* 0x009896800000895d */ /* 0x002fea0003900000 */
[----:B------:R-:W1:Y:S02]  /*fea0*/  @!P0 SYNCS.PHASECHK.TRANS64 P0, [R10+URZ+0x28840], R9 ;  /* 0x028840090a0085a7 */ /* 0x000e64000800007f */
[----:B-1----:R-:W-:Y:S05]  /*feb0*/  @!P0 BRA `(.L_x_8920) ;  /* 0xfffffffc00ec8947 */ /* 0x002fea000383ffff */
[----:B------:R-:W-:Y:S05]  /*fec0*/  BRA `(.L_x_8961) ;  /* 0xffffffd000247947 */ /* 0x000fea000383ffff */
.L_x_8921:
        /* <DEDUP_REMOVED lines=8> */
.L_x_8963:
[----:B------:R-:W-:Y:S05]  /*ff50*/  BSYNC B0 ;  /* 0x0000000000007941 */ /* 0x000fea0003800000 */
.L_x_8962:
        /* <DEDUP_REMOVED lines=9> */
.L_x_8964:
[----:B------:R-:W-:Y:S01]  /*fff0*/  MOV R13, R3 ;  /* 0x00000003000d7202 */ /* 0x000fe20000000f00 */
[----:B------:R-:W-:Y:S02]  /*10000*/  IMAD.MOV.U32 R12, RZ, RZ, 0x1 ;  /* 0x00000001ff0c7424 */ /* 0x000fe400078e00ff */
[----:B------:R-:W-:-:S07]  /*10010*/  IMAD.MOV.U32 R4, RZ, RZ, R14 ;  /* 0x000000ffff047224 */ /* 0x000fce00078e000e */
[----:B------:R-:W-:Y:S05]  /*10020*/  WARPSYNC.COLLECTIVE R15, `(.L_x_8965) ;  /* 0x000000000f087348 */ /* 0x000fea0003c00000 */
[----:B------:R0:W1:Y:S02]  /*10030*/  SHFL.IDX P6, R14, R13, R12, R11 ;  /* 0x0000000c0d0e7389 */ /* 0x00006400000c000b */
[----:B01----:R-:W-:Y:S01]  /*10040*/  ENDCOLLECTIVE ;  /* 0x000000000000791b */ /* 0x003fe20003800000 */
.L_x_8965:
[----:B------:R-:W-:-:S05]  /*10050*/  @P0 IMAD.WIDE.U32 R4, R26, 0x2, R4 ;  /* 0x000000021a040825 */ /* 0x000fca00078e0004 */
[----:B------:R-:W-:Y:S01]  /*10060*/  @!PT LDS RZ, [RZ] ;  /* 0x00000000fffff984 */ /* 0x000fe20000000800 */
[----:B------:R-:W-:Y:S01]  /*10070*/  @!PT LDS RZ, [RZ] ;  /* 0x00000000fffff984 */ /* 0x000fe20000000800 */
[----:B------:R-:W-:Y:S01]  /*10080*/  @!PT LDS RZ, [RZ] ;  /* 0x00000000fffff984 */ /* 0x000fe20000000800 */
[----:B------:R0:W-:Y:S04]  /*10090*/  @P0 LDGSTS.E.BYPASS.LTC128B.128 [R9+0x18400], desc[UR44][R4.64], !P3 ;  /* 0x1840000004090fae */ /* 0x0001e8000d901d6c */
[----:B------:R0:W-:Y:S01]  /*100a0*/  @P0 LDGSTS.E.BYPASS.LTC128B.128 [R9+0x1c400], desc[UR44][R4.64+0x80], !P2 ;  /* 0x1c40008004090fae */ /* 0x0001e2000d101d6c */
[----:B------:R-:W-:Y:S02]  /*100b0*/  ISETP.GE.AND P0, PT, R6, 0x11, PT ;  /* 0x000000110600780c */ /* 0x000fe40003f06270 */
[----:B------:R-:W-:Y:S01]  /*100c0*/  MOV R13, R0 ;  /* 0x00000000000d7202 */ /* 0x000fe20000000f00 */
[----:B------:R-:W-:-:S10]  /*100d0*/  IMAD.MOV.U32 R8, RZ, RZ, R14 ;  /* 0x000000ffff087224 */ /* 0x000fd400078e000e */
[----:B0-----:R-:W-:-:S07]  /*100e0*/  @P0 LEA R36, R19, UR47, 0x1 ;  /* 0x0000002f13240c11 */ /* 0x001fce000f8e08ff */
[----:B------:R-:W-:Y:S05]  /*100f0*/  WARPSYNC.COLLECTIVE R15, `(.L_x_8966) ;  /* 0x000000000f087348 */ /* 0x000fea0003c00000 */
[----:B------:R0:W1:Y:S02]  /*10100*/  SHFL.IDX P6, R14, R13, R12, R11 ;  /* 0x0000000c0d0e7389 */ /* 0x00006400000c000b */
[----:B01----:R-:W-:Y:S01]  /*10110*/  ENDCOLLECTIVE ;  /* 0x000000000000791b */ /* 0x003fe20003800000 */
.L_x_8966:
[----:B------:R-:W-:Y:S01]  /*10120*/  IMAD.MOV.U32 R5, RZ, RZ, R8 ;  /* 0x000000ffff057224 */ /* 0x000fe200078e0008 */
[----:B------:R-:W-:Y:S01]  /*10130*/  MOV R13, R3 ;  /* 0x00000003000d7202 */ /* 0x000fe20000000f00 */
[----:B------:R-:W-:Y:S02]  /*10140*/  IMAD.MOV.U32 R12, RZ, RZ, 0x2 ;  /* 0x00000002ff0c7424 */ /* 0x000fe400078e00ff */
[----:B------:R-:W-:-:S07]  /*10150*/  IMAD.MOV.U32 R4, RZ, RZ, R14 ;  /* 0x000000ffff047224 */ /* 0x000fce00078e000e */
[----:B------:R-:W-:Y:S05]  /*10160*/  WARPSYNC.COLLECTIVE R15, `(.L_x_8967) ;  /* 0x000000000f087348 */ /* 0x000fea0003c00000 */
[----:B------:R0:W1:Y:S02]  /*10170*/  SHFL.IDX P6, R14, R13, R12, R11 ;  /* 0x0000000c0d0e7389 */ /* 0x00006400000c000b */
[----:B01----:R-:W-:Y:S01]  /*10180*/  ENDCOLLECTIVE ;  /* 0x000000000000791b */ /* 0x003fe20003800000 */
.L_x_8967:
        /* <DEDUP_REMOVED lines=9> */
[----:B0-----:R-:W-:Y:S05]  /*10220*/  WARPSYNC.COLLECTIVE R15, `(.L_x_8968) ;  /* 0x000000000f087348 */ /* 0x001fea0003c00000 */
[----:B------:R1:W2:Y:S02]  /*10230*/  SHFL.IDX P6, R14, R13, R12, R11 ;  /* 0x0000000c0d0e7389 */ /* 0x0002a400000c000b */
[----:B012---:R-:W-:Y:S01]  /*10240*/  ENDCOLLECTIVE ;  /* 0x000000000000791b */ /* 0x007fe20003800000 */
.L_x_8968:
[----:B------:R-:W-:Y:S01]  /*10250*/  MOV R5, R10 ;  /* 0x0000000a00057202 */ /* 0x000fe20000000f00 */
[----:B------:R-:W-:Y:S02]  /*10260*/  IMAD.MOV.U32 R13, RZ, RZ, R3 ;  /* 0x000000ffff0d7224 */ /* 0x000fe400078e0003 */
[----:B------:R-:W-:Y:S02]  /*10270*/  IMAD.MOV.U32 R12, RZ, RZ, 0x3 ;  /* 0x00000003ff0c7424 */ /* 0x000fe400078e00ff */
[----:B------:R-:W-:-:S07]  /*10280*/  IMAD.MOV.U32 R37, RZ, RZ, R14 ;  /* 0x000000ffff257224 */ /* 0x000fce00078e000e */
[----:B------:R-:W-:Y:S05]  /*10290*/  WARPSYNC.COLLECTIVE R15, `(.L_x_8969) ;  /* 0x000000000f087348 */ /* 0x000fea0003c00000 */
[----:B------:R0:W1:Y:S02]  /*102a0*/  SHFL.IDX P6, R14, R13, R12, R11 ;  /* 0x0000000c0d0e7389 */ /* 0x00006400000c000b */
[----:B01----:R-:W-:Y:S01]  /*102b0*/  ENDCOLLECTIVE ;  /* 0x000000000000791b */ /* 0x003fe20003800000 */
.L_x_8969:
[----:B------:R-:W-:Y:S01]  /*102c0*/  IMAD.MOV.U32 R4, RZ, RZ, R37 ;  /* 0x000000ffff047224 */ /* 0x000fe200078e0025 */
        /* <DEDUP_REMOVED lines=13> */
.L_x_8970:
[----:B------:R-:W-:Y:S01]  /*103a0*/  IMAD.MOV.U32 R5, RZ, RZ, R7 ;  /* 0x000000ffff057224 */ /* 0x000fe200078e0007 */
[----:B------:R-:W-:Y:S01]  /*103b0*/  @P0 LEA R7, R19, UR47, 0x1 ;  /* 0x0000002f13070c11 */ /* 0x000fe2000f8e08ff */
[----:B------:R-:W-:Y:S01]  /*103c0*/  IMAD.MOV.U32 R13, RZ, RZ, R3 ;  /* 0x000000ffff0d7224 */ /* 0x000fe200078e0003 */
[----:B------:R-:W-:Y:S01]  /*103d0*/  MOV R12, 0x4 ;  /* 0x00000004000c7802 */ /* 0x000fe20000000f00 */
[----:B------:R-:W-:-:S07]  /*103e0*/  IMAD.MOV.U32 R32, RZ, RZ, R14 ;  /* 0x000000ffff207224 */ /* 0x000fce00078e000e */
[----:B------:R-:W-:Y:S05]  /*103f0*/  WARPSYNC.COLLECTIVE R15, `(.L_x_8971) ;  /* 0x000000000f087348 */ /* 0x000fea0003c00000 */
[----:B------:R0:W1:Y:S02]  /*10400*/  SHFL.IDX P6, R14, R13, R12, R11 ;  /* 0x0000000c0d0e7389 */ /* 0x00006400000c000b */
[----:B01----:R-:W-:Y:S01]  /*10410*/  ENDCOLLECTIVE ;  /* 0x000000000000791b */ /* 0x003fe20003800000 */
.L_x_8971:
[----:B------:R-:W-:-:S05]  /*10420*/  MOV R4, R32 ;  /* 0x0000002000047202 */ /* 0x000fca0000000f00 */
        /* <DEDUP_REMOVED lines=12> */
.L_x_8972:
[----:B------:R-:W-:Y:S01]  /*104f0*/  IMAD.MOV.U32 R5, RZ, RZ, R10 ;  /* 0x000000ffff057224 */ /* 0x000fe200078e000a */
[----:B------:R-:W-:Y:S01]  /*10500*/  @P0 LEA R10, R19, UR47, 0x1 ;  /* 0x0000002f130a0c11 */ /* 0x000fe2000f8e08ff */
[----:B------:R-:W-:Y:S01]  /*10510*/  IMAD.MOV.U32 R13, RZ, RZ, R3 ;  /* 0x000000ffff0d7224 */ /* 0x000fe200078e0003 */
[----:B------:R-:W-:Y:S02]  /*10520*/  MOV R12, 0x5 ;  /* 0x00000005000c7802 */ /* 0x000fe40000000f00 */
[----:B------:R-:W-:-:S07]  /*10530*/  MOV R4, R14 ;  /* 0x0000000e00047202 */ /* 0x000fce0000000f00 */
[----:B------:R-:W-:Y:S05]  /*10540*/  WARPSYNC.COLLECTIVE R15, `(.L_x_8973) ;  /* 0x000000000f087348 */ /* 0x000fea0003c00000 */
[----:B------:R0:W1:Y:S02]  /*10550*/  SHFL.IDX P6, R14, R13, R12, R11 ;  /* 0x0000000c0d0e7389 */ /* 0x00006400000c000b */
[----:B01----:R-:W-:Y:S01]  /*10560*/  ENDCOLLECTIVE ;  /* 0x000000000000791b */ /* 0x003fe20003800000 */
.L_x_8973:
        /* <DEDUP_REMOVED lines=12> */
.L_x_8974:
[----:B------:R-:W-:Y:S01]  /*10630*/  IMAD.MOV.U32 R5, RZ, RZ, R32 ;  /* 0x000000ffff057224 */ /* 0x000fe200078e0020 */
[----:B------:R-:W-:Y:S01]  /*10640*/  MOV R13, R3 ;  /* 0x00000003000d7202 */ /* 0x000fe20000000f00 */
[----:B------:R-:W-:Y:S01]  /*10650*/  IMAD.MOV.U32 R12, RZ, RZ, 0x6 ;  /* 0x00000006ff0c7424 */ /* 0x000fe200078e00ff */
[----:B------:R-:W-:-:S07]  /*10660*/  MOV R37, R14 ;  /* 0x0000000e00257202 */ /* 0x000fce0000000f00 */
[----:B------:R-:W-:Y:S05]  /*10670*/  WARPSYNC.COLLECTIVE R15, `(.L_x_8975) ;  /* 0x000000000f087348 */ /* 0x000fea0003c00000 */
[----:B------:R0:W1:Y:S02]  /*10680*/  SHFL.IDX P6, R14, R13, R12, R11 ;  /* 0x0000000c0d0e7389 */ /* 0x00006400000c000b */
[----:B01----:R-:W-:Y:S01]  /*10690*/  ENDCOLLECTIVE ;  /* 0x000000000000791b */ /* 0x003fe20003800000 */
.L_x_8975:
[----:B------:R-:W-:Y:S01]  /*106a0*/  IMAD.MOV.U32 R4, RZ, RZ, R37 ;  /* 0x000000ffff047224 */ /* 0x000fe200078e0025 */
[----:B------:R-:W-:-:S03]  /*106b0*/  @P0 LEA R37, R19, UR47, 0x1 ;  /* 0x0000002f13250c11 */ /* 0x000fc6000f8e08ff */
        /* <DEDUP_REMOVED lines=12> */
.L_x_8976:
        /* <DEDUP_REMOVED lines=8> */
.L_x_8977:
        /* <DEDUP_REMOVED lines=12> */
.L_x_8978:
[----:B------:R-:W-:Y:S05]  /*108c0*/  BRA `(.L_x_8979) ;  /* 0xffffffcc00207947 */ /* 0x000fea000383ffff */
.L_x_8924:
        /* <DEDUP_REMOVED lines=9> */
.L_x_8980:
[----:B------:R-:W-:Y:S02]  /*10960*/  VIADD R9, R3, 0x10 ;  /* 0x0000001003097836 */ /* 0x000fe40000000000 */
[----:B------:R-:W-:Y:S01]  /*10970*/  IMAD.MOV.U32 R13, RZ, RZ, R6 ;  /* 0x000000ffff0d7224 */ /* 0x000fe200078e0006 */
[----:B------:R-:W-:-:S07]  /*10980*/  MOV R5, R14 ;  /* 0x0000000e00057202 */ /* 0x000fce0000000f00 */
[----:B------:R-:W-:Y:S05]  /*10990*/  WARPSYNC.COLLECTIVE R15, `(.L_x_8981) ;  /* 0x000000000f087348 */ /* 0x000fea0003c00000 */
[----:B------:R0:W1:Y:S02]  /*109a0*/  SHFL.IDX P6, R14, R13, R12, R11 ;  /* 0x0000000c0d0e7389 */ /* 0x00006400000c000b */
[----:B01----:R-:W-:Y:S01]  /*109b0*/  ENDCOLLECTIVE ;  /* 0x000000000000791b */ /* 0x003fe20003800000 */
.L_x_8981:
[----:B------:R-:W-:Y:S02]  /*109c0*/  ULDC UR4, c[0x0][0x288] ;  /* 0x0000a20000047ab9 */ /* 0x000fe40000000800 */
[----:B------:R-:W-:-:S05]  /*109d0*/  IMAD R0, R0, UR4, RZ ;  /* 0x0000000400007c24 */ /* 0x000fca000f8e02ff */
[----:B------:R-:W-:Y:S02]  /*109e0*/  ISETP.GE.AND P2, PT, R3, R0, PT ;  /* 0x000000000300720c */ /* 0x000fe40003f46270 */
[----:B------:R-:W-:Y:S01]  /*109f0*/  MOV R13, R7 ;  /* 0x00000007000d7202 */ /* 0x000fe20000000f00 */
[----:B------:R-:W-:-:S10]  /*10a00*/  IMAD.MOV.U32 R12, RZ, RZ, 0x1 ;  /* 0x00000001ff0c7424 */ /* 0x000fd400078e00ff */
[----:B------:R-:W-:Y:S01]  /*10a10*/  @!P2 LEA R21, R19, UR47, 0x1 ;  /* 0x0000002f1315ac11 */ /* 0x000fe2000f8e08ff */
[----:B------:R-:W-:-:S07]  /*10a20*/  IMAD.MOV.U32 R4, RZ, RZ, R14 ;  /* 0x000000ffff047224 */ /* 0x000fce00078e000e */
[----:B------:R-:W-:Y:S05]  /*10a30*/  WARPSYNC.COLLECTIVE R15, `(.L_x_8982) ;  /* 0x000000000f087348 */ /* 0x000fea0003c00000 */
[----:B------:R0:W1:Y:S02]  /*10a40*/  SHFL.IDX P6, R14, R13, R12, R11 ;  /* 0x0000000c0d0e7389 */ /* 0x00006400000c000b */
[----:B01----:R-:W-:Y:S01]  /*10a50*/  ENDCOLLECTIVE ;  /* 0x000000000000791b */ /* 0x003fe20003800000 */
.L_x_8982:
        /* <DEDUP_REMOVED lines=13> */
.L_x_8983:
[----:B------:R-:W-:Y:S02]  /*10b30*/  IMAD.MOV.U32 R5, RZ, RZ, R8 ;  /* 0x000000ffff057224 */ /* 0x000fe400078e0008 */
[----:B------:R-:W-:Y:S02]  /*10b40*/  IMAD.MOV.U32 R13, RZ, RZ, R7 ;  /* 0x000000ffff0d7224 */ /* 0x000fe400078e0007 */
[----:B------:R-:W-:Y:S02]  /*10b50*/  IMAD.MOV.U32 R12, RZ, RZ, 0x2 ;  /* 0x00000002ff0c7424 */ /* 0x000fe400078e00ff */
[----:B------:R-:W-:-:S07]  /*10b60*/  IMAD.MOV.U32 R4, RZ, RZ, R14 ;  /* 0x000000ffff047224 */ /* 0x000fce00078e000e */
[----:B------:R-:W-:Y:S05]  /*10b70*/  WARPSYNC.COLLECTIVE R15, `(.L_x_8984) ;  /* 0x000000000f087348 */ /* 0x000fea0003c00000 */
[----:B------:R0:W1:Y:S02]  /*10b80*/  SHFL.IDX P6, R14, R13, R12, R11 ;  /* 0x0000000c0d0e7389 */ /* 0x00006400000c000b */
[----:B01----:R-:W-:Y:S01]  /*10b90*/  ENDCOLLECTIVE ;  /* 0x000000000000791b */ /* 0x003fe20003800000 */
.L_x_8984:
[----:B------:R-:W-:Y:S01]  /*10ba0*/  @!P2 IMAD.WIDE.U32 R8, R26, 0x2, R4 ;  /* 0x000000021a08a825 */ /* 0x000fe200078e0004 */
[----:B------:R-:W-:-:S04]  /*10bb0*/  IADD3 R5, R3, 0x20, RZ ;  /* 0x0000002003057810 */ /* 0x000fc80007ffe0ff */
[----:B------:R-:W-:Y:S01]  /*10bc0*/  @!PT LDS RZ, [RZ] ;  /* 0x00000000fffff984 */ /* 0x000fe20000000800 */
[----:B------:R-:W-:Y:S01]  /*10bd0*/  @!PT LDS RZ, [RZ] ;  /* 0x00000000fffff984 */ /* 0x000fe20000000800 */
[----:B------:R-:W-:Y:S01]  /*10be0*/  @!PT LDS RZ, [RZ] ;  /* 0x00000000fffff984 */ /* 0x000fe20000000800 */
[----:B------:R-:W-:Y:S04]  /*10bf0*/  @!P2 LDGSTS.E.BYPASS.LTC128B.128 [R35+0x10c00], desc[UR44][R8.64], !P0 ;  /* 0x10c000000823afae */ /* 0x000fe8000c101d6c */
[----:B------:R0:W-:Y:S01]  /*10c00*/  @!P2 LDGSTS.E.BYPASS.LTC128B.128 [R35+0x14c00], desc[UR44][R8.64+0x80], !P1 ;  /* 0x14c000800823afae */ /* 0x0001e2000c901d6c */
[----:B------:R-:W-:Y:S01]  /*10c10*/  ISETP.GE.AND P2, PT, R5, R0, PT ;  /* 0x000000000500720c */ /* 0x000fe20003f46270 */
[----:B------:R-:W-:Y:S01]  /*10c20*/  IMAD.MOV.U32 R13, RZ, RZ, R6 ;  /* 0x000000ffff0d7224 */ /* 0x000fe200078e0006 */
[----:B0-----:R-:W-:Y:S02]  /*10c30*/  IADD3 R9, R3, 0x30, RZ ;  /* 0x0000003003097810 */ /* 0x001fe40007ffe0ff */
[----:B------:R-:W-:-:S09]  /*10c40*/  MOV R5, R14 ;  /* 0x0000000e00057202 */ /* 0x000fd20000000f00 */
[----:B------:R-:W-:Y:S05]  /*10c50*/  WARPSYNC.COLLECTIVE R15, `(.L_x_8985) ;  /* 0x000000000f087348 */ /* 0x000fea0003c00000 */
[----:B------:R0:W1:Y:S02]  /*10c60*/  SHFL.IDX P6, R14, R13, R12, R11 ;  /* 0x0000000c0d0e7389 */ /* 0x00006400000c000b */
[----:B01----:R-:W-:Y:S01]  /*10c70*/  ENDCOLLECTIVE ;  /* 0x000000000000791b */ /* 0x003fe20003800000 */
.L_x_8985:
[----:B------:R-:W-:Y:S01]  /*10c80*/  @!P2 LEA R21, R19, UR47, 0x1 ;  /* 0x0000002f1315ac11 */ /* 0x000fe2000f8e08ff */
[----:B------:R-:W-:Y:S02]  /*10c90*/  IMAD.MOV.U32 R13, RZ, RZ, R7 ;  /* 0x000000ffff0d7224 */ /* 0x000fe400078e0007 */
[----:B------:R-:W-:Y:S02]  /*10ca0*/  IMAD.MOV.U32 R12, RZ, RZ, 0x3 ;  /* 0x00000003ff0c7424 */ /* 0x000fe400078e00ff */
[----:B------:R-:W-:-:S07]  /*10cb0*/  IMAD.MOV.U32 R4, RZ, RZ, R14 ;  /* 0x000000ffff047224 */ /* 0x000fce00078e000e */
[----:B------:R-:W-:Y:S05]  /*10cc0*/  WARPSYNC.COLLECTIVE R15, `(.L_x_8986) ;  /* 0x000000000f087348 */ /* 0x000fea0003c00000 */
[----:B------:R0:W1:Y:S02]  /*10cd0*/  SHFL.IDX P6, R14, R13, R12, R11 ;  /* 0x0000000c0d0e7389 */ /* 0x00006400000c000b */
[----:B01----:R-:W-:Y:S01]  /*10ce0*/  ENDCOLLECTIVE ;  /* 0x000000000000791b */ /* 0x003fe20003800000 */
.L_x_8986:
        /* <DEDUP_REMOVED lines=12> */
.L_x_8987:
        /* <DEDUP_REMOVED lines=8> */
.L_x_8988:
        /* <DEDUP_REMOVED lines=15> */
.L_x_8989:
[----:B------:R-:W-:Y:S01]  /*10f20*/  IMAD.MOV.U32 R13, RZ, RZ, R7 ;  /* 0x000000ffff0d7224 */ /* 0x000fe200078e0007 */
[----:B------:R-:W-:Y:S02]  /*10f30*/  MOV R12, 0x5 ;  /* 0x00000005000c7802 */ /* 0x000fe40000000f00 */
[----:B------:R-:W-:-:S07]  /*10f40*/  MOV R4, R14 ;  /* 0x0000000e00047202 */ /* 0x000fce0000000f00 */
[----:B------:R-:W-:Y:S05]  /*10f50*/  WARPSYNC.COLLECTIVE R15, `(.L_x_8990) ;  /* 0x000000000f087348 */ /* 0x000fea0003c00000 */
[----:B------:R0:W1:Y:S02]  /*10f60*/  SHFL.IDX P6, R14, R13, R12, R11 ;  /* 0x0000000c0d0e7389 */ /* 0x00006400000c000b */
[----:B01----:R-:W-:Y:S01]  /*10f70*/  ENDCOLLECTIVE ;  /* 0x000000000000791b */ /* 0x003fe20003800000 */
.L_x_8990:
        /* <DEDUP_REMOVED lines=12> */
.L_x_8991:
        /* <DEDUP_REMOVED lines=8> */
.L_x_8992:
        /* <DEDUP_REMOVED lines=13> */
.L_x_8993:
[----:B------:R-:W-:Y:S01]  /*11190*/  @!P2 LEA R21, R19, UR47, 0x1 ;  /* 0x0000002f1315ac11 */ /* 0x000fe2000f8e08ff */
[----:B------:R-:W-:Y:S01]  /*111a0*/  IMAD.MOV.U32 R13, RZ, RZ, R7 ;  /* 0x000000ffff0d7224 */ /* 0x000fe200078e0007 */
[----:B------:R-:W-:Y:S01]  /*111b0*/  MOV R12, 0x7 ;  /* 0x00000007000c7802 */ /* 0x000fe20000000f00 */
[----:B------:R-:W-:-:S07]  /*111c0*/  IMAD.MOV.U32 R4, RZ, RZ, R14 ;  /* 0x000000ffff047224 */ /* 0x000fce00078e000e */
[----:B------:R-:W-:Y:S05]  /*111d0*/  WARPSYNC.COLLECTIVE R15, `(.L_x_8994) ;  /* 0x000000000f087348 */ /* 0x000fea0003c00000 */
[----:B------:R0:W1:Y:S02]  /*111e0*/  SHFL.IDX P6, R14, R13, R12, R11 ;  /* 0x0000000c0d0e7389 */ /* 0x00006400000c000b */
[----:B01----:R-:W-:Y:S01]  /*111f0*/  ENDCOLLECTIVE ;  /* 0x000000000000791b */ /* 0x003fe20003800000 */
.L_x_8994:
        /* <DEDUP_REMOVED lines=11> */
.L_x_8995:
[----:B------:R-:W-:Y:S05]  /*112b0*/  BRA `(.L_x_8996) ;  /* 0xffffffcc00187947 */ /* 0x000fea000383ffff */
.L_x_8927:
[----:B0-----:R-:W-:-:S04]  /*112c0*/  MOV R3, UR47 ;  /* 0x0000002f00037c02 */ /* 0x001fc80008000f00 */
[----:B------:R0:W1:Y:S03]  /*112d0*/  SYNCS.PHASECHK.TRANS64.TRYWAIT P0, [R3+URZ+0x28820], R0 ;  /* 0x02882000030075a7 */ /* 0x000066000800017f */
[----:B-1----:R-:W-:Y:S05]  /*112e0*/  @!P0 NANOSLEEP.SYNCS 0x989680 ;  /* 0x009896800000895d */ /* 0x002fea0003900000 */
[----:B------:R-:W1:Y:S02]  /*112f0*/  @!P0 SYNCS.PHASECHK.TRANS64 P0, [R3+URZ+0x28820], R0 ;  /* 0x02882000030085a7 */ /* 0x000e64000800007f */
[----:B-1----:R-:W-:Y:S05]  /*11300*/  @!P0 BRA `(.L_x_8927) ;  /* 0xfffffffc00ec8947 */ /* 0x002fea000383ffff */
[----:B------:R-:W-:Y:S05]  /*11310*/  BRA `(.L_x_8997) ;  /* 0xffffffcc00647947 */ /* 0x000fea000383ffff */
.L_x_8931:
[----:B0-----:R0:W1:Y:S02]  /*11320*/  SYNCS.PHASECHK.TRANS64.TRYWAIT P0, [R34+URZ+0x28840], R3 ;  /* 0x02884003220075a7 */ /* 0x001064000800017f */
[----:B-1----:R-:W-:Y:S05]  /*11330*/  @!P0 NANOSLEEP.SYNCS 0x989680 ;  /* 0x009896800000895d */ /* 0x002fea0003900000 */
[----:B------:R-:W1:Y:S02]  /*11340*/  @!P0 SYNCS.PHASECHK.TRANS64 P0, [R34+URZ+0x28840], R3 ;  /* 0x02884003220085a7 */ /* 0x000e64000800007f */
[----:B-1----:R-:W-:Y:S05]  /*11350*/  @!P0 BRA `(.L_x_8931) ;  /* 0xfffffffc00f08947 */ /* 0x002fea000383ffff */
[----:B------:R-:W-:Y:S05]  /*11360*/  BRA `(.L_x_8998) ;  /* 0xffffffd000247947 */ /* 0x000fea000383ffff */
.L_x_8932:
        /* <DEDUP_REMOVED lines=8> */
.L_x_9000:
[----:B------:R-:W-:Y:S05]  /*113f0*/  BSYNC B1 ;  /* 0x0000000000017941 */ /* 0x000fea0003800000 */
.L_x_8999:
[----:B------:R-:W-:Y:S01]  /*11400*/  MOV R13, R6 ;  /* 0x00000006000d7202 */ /* 0x000fe20000000f00 */
[----:B------:R-:W-:Y:S01]  /*11410*/  IMAD.MOV.U32 R12, RZ, RZ, RZ ;  /* 0x000000ffff0c7224 */ /* 0x000fe200078e00ff */
[----:B------:R-:W-:Y:S01]  /*11420*/  MOV R15, 0xffffffff ;  /* 0xffffffff000f7802 */ /* 0x000fe20000000f00 */
[----:B------:R-:W-:Y:S01]  /*11430*/  IMAD.MOV.U32 R11, RZ, RZ, 0x181f ;  /* 0x0000181fff0b7424 */ /* 0x000fe200078e00ff */
[----:B------:R-:W-:Y:S01]  /*11440*/  LEA R4, R4, UR47, 0x1 ;  /* 0x0000002f04047c11 */ /* 0x000fe2000f8e08ff */
[----:B------:R-:W-:Y:S02]  /*11450*/  IMAD.MOV.U32 R0, RZ, RZ, R14 ;  /* 0x000000ffff007224 */ /* 0x000fe400078e000e */
[----:B------:R-:W-:-:S07]  /*11460*/  IMAD.SHL.U32 R3, R26, 0x2, RZ ;  /* 0x000000021a037824 */ /* 0x000fce00078e00ff */
[----:B------:R-:W-:Y:S05]  /*11470*/  WARPSYNC.COLLECTIVE R15, `(.L_x_9001) ;  /* 0x000000000f087348 */ /* 0x000fea0003c00000 */
[----:B------:R0:W1:Y:S02]  /*11480*/  SHFL.IDX P6, R14, R13, R12, R11 ;  /* 0x0000000c0d0e7389 */ /* 0x00006400000c000b */
[----:B01----:R-:W-:Y:S01]  /*11490*/  ENDCOLLECTIVE ;  /* 0x000000000000791b */ /* 0x003fe20003800000 */
.L_x_9001:
        /* <DEDUP_REMOVED lines=13> */
.L_x_9002:
[----:B------:R-:W-:Y:S01]  /*11570*/  IMAD.MOV.U32 R13, RZ, RZ, R6 ;  /* 0x000000ffff0d7224 */ /* 0x000fe200078e0006 */
[----:B------:R-:W-:-:S07]  /*11580*/  MOV R0, R14 ;  /* 0x0000000e00007202 */ /* 0x000fce0000000f00 */
[----:B------:R-:W-:Y:S05]  /*11590*/  WARPSYNC.COLLECTIVE R15, `(.L_x_9003) ;  /* 0x000000000f087348 */ /* 0x000fea0003c00000 */
[----:B------:R0:W1:Y:S02]  /*115a0*/  SHFL.IDX P6, R14, R13, R12, R11 ;  /* 0x0000000c0d0e7389 */ /* 0x00006400000c000b */
[----:B01----:R-:W-:Y:S01]  /*115b0*/  ENDCOLLECTIVE ;  /* 0x000000000000791b */ /* 0x003fe20003800000 */
.L_x_9003:
        /* <DEDUP_REMOVED lines=14> */
.L_x_9004:
[----:B------:R-:W-:Y:S02]  /*116a0*/  IMAD.MOV.U32 R13, RZ, RZ, R6 ;  /* 0x000000ffff0d7224 */ /* 0x000fe400078e0006 */
[----:B------:R-:W-:-:S07]  /*116b0*/  IMAD.MOV.U32 R7, RZ, RZ, R14 ;  /* 0x000000ffff077224 */ /* 0x000fce00078e000e */
[----:B------:R-:W-:Y:S05]  /*116c0*/  WARPSYNC.COLLECTIVE R15, `(.L_x_9005) ;  /* 0x000000000f087348 */ /* 0x000fea0003c00000 */
[----:B------:R0:W1:Y:S02]  /*116d0*/  SHFL.IDX P6, R14, R13, R12, R11 ;  /* 0x0000000c0d0e7389 */ /* 0x00006400000c000b */
[----:B01----:R-:W-:Y:S01]  /*116e0*/  ENDCOLLECTIVE ;  /* 0x000000000000791b */ /* 0x003fe20003800000 */
.L_x_9005:
[----:B------:R-:W-:Y:S02]  /*116f0*/  IMAD.MOV.U32 R13, RZ, RZ, R5 ;  /* 0x000000ffff0d7224 */ /* 0x000fe400078e0005 */
[----:B------:R-:W-:Y:S01]  /*11700*/  IMAD.MOV.U32 R12, RZ, RZ, 0x3 ;  /* 0x00000003ff0c7424 */ /* 0x000fe200078e00ff */
        /* <DEDUP_REMOVED lines=11> */
.L_x_9006:
[----:B------:R-:W-:Y:S02]  /*117c0*/  IMAD.MOV.U32 R13, RZ, RZ, R6 ;  /* 0x000000ffff0d7224 */ /* 0x000fe400078e0006 */
[----:B------:R-:W-:-:S07]  /*117d0*/  IMAD.MOV.U32 R0, RZ, RZ, R14 ;  /* 0x000000ffff007224 */ /* 0x000fce00078e000e */
[----:B------:R-:W-:Y:S05]  /*117e0*/  WARPSYNC.COLLECTIVE R15, `(.L_x_9007) ;  /* 0x000000000f087348 */ /* 0x000fea0003c00000 */
[----:B------:R0:W1:Y:S02]  /*117f0*/  SHFL.IDX P6, R14, R13, R12, R11 ;  /* 0x0000000c0d0e7389 */ /* 0x00006400000c000b */
[----:B01----:R-:W-:Y:S01]  /*11800*/  ENDCOLLECTIVE ;  /* 0x000000000000791b */ /* 0x003fe20003800000 */
.L_x_9007:
[----:B------:R-:W-:Y:S01]  /*11810*/  IMAD.MOV.U32 R13, RZ, RZ, R5 ;  /* 0x000000ffff0d7224 */ /* 0x000fe200078e0005 */
[----:B------:R-:W-:Y:S02]  /*11820*/  MOV R12, 0x4 ;  /* 0x00000004000c7802 */ /* 0x000fe40000000f00 */
        /* <DEDUP_REMOVED lines=12> */
.L_x_9008:
[----:B------:R-:W-:Y:S01]  /*118f0*/  MOV R13, R6 ;  /* 0x00000006000d7202 */ /* 0x000fe20000000f00 */
[----:B------:R-:W-:-:S07]  /*11900*/  IMAD.MOV.U32 R0, RZ, RZ, R14 ;  /* 0x000000ffff007224 */ /* 0x000fce00078e000e */
[----:B------:R-:W-:Y:S05]  /*11910*/  WARPSYNC.COLLECTIVE R15, `(.L_x_9009) ;  /* 0x000000000f087348 */ /* 0x000fea0003c00000 */
[----:B------:R0:W1:Y:S02]  /*11920*/  SHFL.IDX P6, R14, R13, R12, R11 ;  /* 0x0000000c0d0e7389 */ /* 0x00006400000c000b */
[----:B01----:R-:W-:Y:S01]  /*11930*/  ENDCOLLECTIVE ;  /* 0x000000000000791b */ /* 0x003fe20003800000 */
.L_x_9009:
        /* <DEDUP_REMOVED lines=14> */
.L_x_9010:
[----:B------:R-:W-:Y:S01]  /*11a20*/  IMAD.MOV.U32 R13, RZ, RZ, R6 ;  /* 0x000000ffff0d7224 */ /* 0x000fe200078e0006 */
[----:B------:R-:W-:-:S07]  /*11a30*/  MOV R7, R14 ;  /* 0x0000000e00077202 */ /* 0x000fce0000000f00 */
[----:B------:R-:W-:Y:S05]  /*11a40*/  WARPSYNC.COLLECTIVE R15, `(.L_x_9011) ;  /* 0x000000000f087348 */ /* 0x000fea0003c00000 */
[----:B------:R0:W1:Y:S02]  /*11a50*/  SHFL.IDX P6, R14, R13, R12, R11 ;  /* 0x0000000c0d0e7389 */ /* 0x00006400000c000b */
[----:B01----:R-:W-:Y:S01]  /*11a60*/  ENDCOLLECTIVE ;  /* 0x000000000000791b */ /* 0x003fe20003800000 */
.L_x_9011:
        /* <DEDUP_REMOVED lines=13> */
.L_x_9012:
[----:B------:R-:W-:Y:S01]  /*11b40*/  IMAD.MOV.U32 R13, RZ, RZ, R6 ;  /* 0x000000ffff0d7224 */ /* 0x000fe200078e0006 */
[----:B------:R-:W-:-:S07]  /*11b50*/  MOV R0, R14 ;  /* 0x0000000e00007202 */ /* 0x000fce0000000f00 */
[----:B------:R-:W-:Y:S05]  /*11b60*/  WARPSYNC.COLLECTIVE R15, `(.L_x_9013) ;  /* 0x000000000f087348 */ /* 0x000fea0003c00000 */
[----:B------:R0:W1:Y:S02]  /*11b70*/  SHFL.IDX P6, R14, R13, R12, R11 ;  /* 0x0000000c0d0e7389 */ /* 0x00006400000c000b */
[----:B01----:R-:W-:Y:S01]  /*11b80*/  ENDCOLLECTIVE ;  /* 0x000000000000791b */ /* 0x003fe20003800000 */
.L_x_9013:
        /* <DEDUP_REMOVED lines=14> */
.L_x_9014:
[----:B------:R-:W-:Y:S02]  /*11c70*/  IMAD.MOV.U32 R13, RZ, RZ, R6 ;  /* 0x000000ffff0d7224 */ /* 0x000fe400078e0006 */
[----:B------:R-:W-:-:S07]  /*11c80*/  IMAD.MOV.U32 R5, RZ, RZ, R14 ;  /* 0x000000ffff057224 */ /* 0x000fce00078e000e */
[----:B------:R-:W-:Y:S05]  /*11c90*/  WARPSYNC.COLLECTIVE R15, `(.L_x_9015) ;  /* 0x000000000f087348 */ /* 0x000fea0003c00000 */
[----:B------:R0:W1:Y:S02]  /*11ca0*/  SHFL.IDX P6, R14, R13, R12, R11 ;  /* 0x0000000c0d0e7389 */ /* 0x00006400000c000b */
[----:B01----:R-:W-:Y:S01]  /*11cb0*/  ENDCOLLECTIVE ;  /* 0x000000000000791b */ /* 0x003fe20003800000 */
.L_x_9015:
[----:B------:R-:W-:Y:S01]  /*11cc0*/  MOV R6, R14 ;  /* 0x0000000e00067202 */ /* 0x000fe20000000f00 */
[----:B------:R-:W-:Y:S06]  /*11cd0*/  BRA `(.L_x_9016) ;  /* 0xffffffc800f87947 */ /* 0x000fec000383ffff */
.L_x_8937:
[----:B---3--:R3:W4:Y:S02]  /*11ce0*/  SYNCS.PHASECHK.TRANS64.TRYWAIT P0, [R0+URZ+0x28860], R5 ;  /* 0x02886005000075a7 */ /* 0x008724000800017f */
[----:B----4-:R-:W-:Y:S05]  /*11cf0*/  @!P0 NANOSLEEP.SYNCS 0x989680 ;  /* 0x009896800000895d */ /* 0x010fea0003900000 */
[----:B------:R-:W4:Y:S02]  /*11d00*/  @!P0 SYNCS.PHASECHK.TRANS64 P0, [R0+URZ+0x28860], R5 ;  /* 0x02886005000085a7 */ /* 0x000f24000800007f */
[----:B----4-:R-:W-:Y:S05]  /*11d10*/  @!P0 BRA `(.L_x_8937) ;  /* 0xfffffffc00f08947 */ /* 0x010fea000383ffff */
[----:B------:R-:W-:Y:S05]  /*11d20*/  BRA `(.L_x_9017) ;  /* 0xffffffcc00507947 */ /* 0x000fea000383ffff */
.L_x_8938:
[----:B------:R-:W-:Y:S01]  /*11d30*/  BSSY B1, `(.L_x_9018) ;  /* 0x0000008000017945 */ /* 0x000fe20003800000 */
[----:B0-----:R-:W-:Y:S01]  /*11d40*/  IMAD.MOV.U32 R13, RZ, RZ, R2 ;  /* 0x000000ffff0d7224 */ /* 0x001fe200078e0002 */
[----:B------:R-:W-:Y:S01]  /*11d50*/  MOV R11, 0x181f ;  /* 0x0000181f000b7802 */ /* 0x000fe20000000f00 */
[----:B------:R-:W-:Y:S02]  /*11d60*/  IMAD.MOV.U32 R12, RZ, RZ, RZ ;  /* 0x000000ffff0c7224 */ /* 0x000fe400078e00ff */
[----:B------:R-:W-:-:S07]  /*11d70*/  IMAD.MOV.U32 R15, RZ, RZ, -0x1 ;  /* 0xffffffffff0f7424 */ /* 0x000fce00078e00ff */
[----:B--23--:R-:W-:Y:S05]  /*11d80*/  WARPSYNC.COLLECTIVE R15, `(.L_x_9019) ;  /* 0x000000000f087348 */ /* 0x00cfea0003c00000 */
[----:B------:R0:W1:Y:S02]  /*11d90*/  SHFL.IDX P6, R14, R13, R12, R11 ;  /* 0x0000000c0d0e7389 */ /* 0x00006400000c000b */
[----:B0123--:R-:W-:Y:S01]  /*11da0*/  ENDCOLLECTIVE ;  /* 0x000000000000791b */ /* 0x00ffe20003800000 */
.L_x_9019:
[----:B------:R-:W-:Y:S05]  /*11db0*/  BSYNC B1 ;  /* 0x0000000000017941 */ /* 0x000fea0003800000 */
.L_x_9018:
        /* <DEDUP_REMOVED lines=9> */
.L_x_9020:
[----:B------:R-:W-:Y:S01]  /*11e50*/  IMAD.MOV.U32 R13, RZ, RZ, R2 ;  /* 0x000000ffff0d7224 */ /* 0x000fe200078e0002 */
[----:B------:R-:W-:Y:S02]  /*11e60*/  MOV R12, 0x1 ;  /* 0x00000001000c7802 */ /* 0x000fe40000000f00 */
[----:B------:R-:W-:-:S13]  /*11e70*/  IADD3 R4, P0, R14, R3, RZ ;  /* 0x000000030e047210 */ /* 0x000fda0007f1e0ff */
[----:B------:R-:W-:Y:S05]  /*11e80*/  WARPSYNC.COLLECTIVE R15, `(.L_x_9021) ;  /* 0x000000000f087348 */ /* 0x000fea0003c00000 */
[----:B------:R0:W1:Y:S02]  /*11e90*/  SHFL.IDX P6, R14, R13, R12, R11 ;  /* 0x0000000c0d0e7389 */ /* 0x00006400000c000b */
[----:B01----:R-:W-:Y:S01]  /*11ea0*/  ENDCOLLECTIVE ;  /* 0x000000000000791b */ /* 0x003fe20003800000 */
.L_x_9021:
        /* <DEDUP_REMOVED lines=12> */
.L_x_9022:
        /* <DEDUP_REMOVED lines=10> */
.L_x_9023:
[----:B------:R-:W-:Y:S02]  /*12010*/  IADD3.X R5, RZ, R6, RZ, P0, !PT ;  /* 0x00000006ff057210 */ /* 0x000fe400007fe4ff */
        /* <DEDUP_REMOVED lines=11> */
.L_x_9024:
        /* <DEDUP_REMOVED lines=10> */
.L_x_9025:
        /* <DEDUP_REMOVED lines=12> */
.L_x_9026:
        /* <DEDUP_REMOVED lines=10> */
.L_x_9027:
        /* <DEDUP_REMOVED lines=12> */
.L_x_9028:
        /* <DEDUP_REMOVED lines=10> */
.L_x_9029:
        /* <DEDUP_REMOVED lines=12> */
.L_x_9030:
        /* <DEDUP_REMOVED lines=10> */
.L_x_9031:
        /* <DEDUP_REMOVED lines=12> */
.L_x_9032:
        /* <DEDUP_REMOVED lines=10> */
.L_x_9033:
        /* <DEDUP_REMOVED lines=12> */
.L_x_9034:
[----:B------:R-:W-:Y:S01]  /*127b0*/  @!PT LDS RZ, [RZ] ;  /* 0x00000000fffff984 */ /* 0x000fe20000000800 */
[----:B------:R-:W-:Y:S01]  /*127c0*/  @!PT LDS RZ, [RZ] ;  /* 0x00000000fffff984 */ /* 0x000fe20000000800 */
[----:B------:R-:W-:Y:S01]  /*127d0*/  @!PT LDS RZ, [RZ] ;  /* 0x00000000fffff984 */ /* 0x000fe20000000800 */
[----:B------:R0:W-:Y:S01]  /*127e0*/  LDGSTS.E.BYPASS.LTC128B.128 [R7+0x7400], desc[UR44][R4.64+0x80], !P0 ;  /* 0x0740008004077fae */ /* 0x0001e2000c101d6c */
[----:B------:R-:W-:Y:S05]  /*127f0*/  BRA `(.L_x_9035) ;  /* 0xffffffc400987947 */ /* 0x000fea000383ffff */
.L_x_8944:
[----:B0-----:R0:W1:Y:S02]  /*12800*/  SYNCS.PHASECHK.TRANS64.TRYWAIT P0, [R0+URZ+0x28860], R5 ;  /* 0x02886005000075a7 */ /* 0x001064000800017f */
[----:B-1----:R-:W-:Y:S05]  /*12810*/  @!P0 NANOSLEEP.SYNCS 0x989680 ;  /* 0x009896800000895d */ /* 0x002fea0003900000 */
[----:B------:R-:W1:Y:S02]  /*12820*/  @!P0 SYNCS.PHASECHK.TRANS64 P0, [R0+URZ+0x28860], R5 ;  /* 0x02886005000085a7 */ /* 0x000e64000800007f */
[----:B-1----:R-:W-:Y:S05]  /*12830*/  @!P0 BRA `(.L_x_8944) ;  /* 0xfffffffc00f08947 */ /* 0x002fea000383ffff */
[----:B------:R-:W-:Y:S05]  /*12840*/  BRA `(.L_x_9036) ;  /* 0xffffffc800807947 */ /* 0x000fea000383ffff */
.L_x_8945:
[----:B------:R-:W-:Y:S01]  /*12850*/  BSSY B0, `(.L_x_9037) ;  /* 0x0000008000007945 */ /* 0x000fe20003800000 */
[----:B------:R-:W-:Y:S01]  /*12860*/  MOV R13, R2 ;  /* 0x00000002000d7202 */ /* 0x000fe20000000f00 */
[----:B------:R-:W-:Y:S01]  /*12870*/  IMAD.MOV.U32 R12, RZ, RZ, RZ ;  /* 0x000000ffff0c7224 */ /* 0x000fe200078e00ff */
[----:B------:R-:W-:Y:S01]  /*12880*/  MOV R15, 0xffffffff ;  /* 0xffffffff000f7802 */ /* 0x000fe20000000f00 */
[----:B------:R-:W-:-:S07]  /*12890*/  IMAD.MOV.U32 R11, RZ, RZ, 0x181f ;  /* 0x0000181fff0b7424 */ /* 0x000fce00078e00ff */
[----:B0-2---:R-:W-:Y:S05]  /*128a0*/  WARPSYNC.COLLECTIVE R15, `(.L_x_9038) ;  /* 0x000000000f087348 */ /* 0x005fea0003c00000 */
[----:B------:R1:W3:Y:S02]  /*128b0*/  SHFL.IDX P6, R14, R13, R12, R11 ;  /* 0x0000000c0d0e7389 */ /* 0x0002e400000c000b */
[----:B0123--:R-:W-:Y:S01]  /*128c0*/  ENDCOLLECTIVE ;  /* 0x000000000000791b */ /* 0x00ffe20003800000 */
.L_x_9038:
[----:B------:R-:W-:Y:S05]  /*128d0*/  BSYNC B0 ;  /* 0x0000000000007941 */ /* 0x000fea0003800000 */
.L_x_9037:
        /* <DEDUP_REMOVED lines=9> */
.L_x_9039:
[----:B------:R-:W-:Y:S02]  /*12970*/  ULDC UR4, c[0x0][0x2f4] ;  /* 0x0000bd0000047ab9 */ /* 0x000fe40000000800 */
[----:B------:R-:W-:Y:S02]  /*12980*/  ISETP.GE.AND P0, PT, R25, UR4, PT ;  /* 0x0000000419007c0c */ /* 0x000fe4000bf06270 */
[----:B------:R-:W-:Y:S02]  /*12990*/  ISETP.GE.AND P1, PT, R26, UR4, PT ;  /* 0x000000041a007c0c */ /* 0x000fe4000bf26270 */
[C---:B------:R-:W-:Y:S02]  /*129a0*/  ISETP.LT.OR P3, PT, R28.reuse, 0x1, P0 ;  /* 0x000000011c00780c */ /* 0x040fe40000761670 */
[----:B------:R-:W-:Y:S01]  /*129b0*/  ISETP.LT.OR P2, PT, R28, 0x1, P1 ;  /* 0x000000011c00780c */ /* 0x000fe20000f41670 */
[----:B------:R-:W-:Y:S02]  /*129c0*/  IMAD.MOV.U32 R13, RZ, RZ, R2 ;  /* 0x000000ffff0d7224 */ /* 0x000fe400078e0002 */
[----:B------:R-:W-:Y:S01]  /*129d0*/  IMAD.MOV.U32 R12, RZ, RZ, 0x1 ;  /* 0x00000001ff0c7424 */ /* 0x000fe200078e00ff */
[----:B------:R-:W-:-:S09]  /*129e0*/  MOV R4, R14 ;  /* 0x0000000e00047202 */ /* 0x000fd20000000f00 */
[----:B------:R-:W-:Y:S05]  /*129f0*/  WARPSYNC.COLLECTIVE R15, `(.L_x_9040) ;  /* 0x000000000f087348 */ /* 0x000fea0003c00000 */
[----:B------:R0:W1:Y:S02]  /*12a00*/  SHFL.IDX P6, R14, R13, R12, R11 ;  /* 0x0000000c0d0e7389 */ /* 0x00006400000c000b */
[----:B01----:R-:W-:Y:S01]  /*12a10*/  ENDCOLLECTIVE ;  /* 0x000000000000791b */ /* 0x003fe20003800000 */
.L_x_9040:
        /* <DEDUP_REMOVED lines=13> */
.L_x_9041:
[----:B------:R-:W-:Y:S01]  /*12af0*/  MOV R5, R19 ;  /* 0x0000001300057202 */ /* 0x000fe20000000f00 */
[----:B------:R-:W-:Y:S02]  /*12b00*/  IMAD.MOV.U32 R13, RZ, RZ, R2 ;  /* 0x000000ffff0d7224 */ /* 0x000fe400078e0002 */
[----:B------:R-:W-:Y:S02]  /*12b10*/  IMAD.MOV.U32 R12, RZ, RZ, 0x2 ;  /* 0x00000002ff0c7424 */ /* 0x000fe400078e00ff */
[----:B------:R-:W-:-:S07]  /*12b20*/  IMAD.MOV.U32 R4, RZ, RZ, R14 ;  /* 0x000000ffff047224 */ /* 0x000fce00078e000e */
[----:B------:R-:W-:Y:S05]  /*12b30*/  WARPSYNC.COLLECTIVE R15, `(.L_x_9042) ;  /* 0x000000000f087348 */ /* 0x000fea0003c00000 */
[----:B------:R0:W1:Y:S02]  /*12b40*/  SHFL.IDX P6, R14, R13, R12, R11 ;  /* 0x0000000c0d0e7389 */ /* 0x00006400000c000b */
[----:B01----:R-:W-:Y:S01]  /*12b50*/  ENDCOLLECTIVE ;  /* 0x000000000000791b */ /* 0x003fe20003800000 */
.L_x_9042:
        /* <DEDUP_REMOVED lines=13> */
.L_x_9043:
[----:B------:R-:W-:Y:S02]  /*12c30*/  IMAD.MOV.U32 R5, RZ, RZ, R23 ;  /* 0x000000ffff057224 */ /* 0x000fe400078e0017 */
[----:B------:R-:W-:Y:S01]  /*12c40*/  IMAD.MOV.U32 R13, RZ, RZ, R2 ;  /* 0x000000ffff0d7224 */ /* 0x000fe200078e0002 */
[----:B------:R-:W-:Y:S01]  /*12c50*/  MOV R12, 0x3 ;  /* 0x00000003000c7802 */ /* 0x000fe20000000f00 */
[----:B------:R-:W-:-:S07]  /*12c60*/  IMAD.MOV.U32 R22, RZ, RZ, R14 ;  /* 0x000000ffff167224 */ /* 0x000fce00078e000e */
[----:B------:R-:W-:Y:S05]  /*12c70*/  WARPSYNC.COLLECTIVE R15, `(.L_x_9044) ;  /* 0x000000000f087348 */ /* 0x000fea0003c00000 */
[----:B------:R0:W1:Y:S02]  /*12c80*/  SHFL.IDX P6, R14, R13, R12, R11 ;  /* 0x0000000c0d0e7389 */ /* 0x00006400000c000b */
[----:B01----:R-:W-:Y:S01]  /*12c90*/  ENDCOLLECTIVE ;  /* 0x000000000000791b */ /* 0x003fe20003800000 */
.L_x_9044:
        /* <DEDUP_REMOVED lines=14> */
.L_x_9045:
[----:B------:R-:W-:Y:S01]  /*12d80*/  IMAD.MOV.U32 R5, RZ, RZ, R21 ;  /* 0x000000ffff057224 */ /* 0x000fe200078e0015 */
[----:B------:R-:W-:Y:S01]  /*12d90*/  MOV R13, R2 ;  /* 0x00000002000d7202 */ /* 0x000fe20000000f00 */
[----:B------:R-:W-:Y:S01]  /*12da0*/  IMAD.MOV.U32 R12, RZ, RZ, 0x4 ;  /* 0x00000004ff0c7424 */ /* 0x000fe200078e00ff */
[----:B------:R-:W-:-:S07]  /*12db0*/  MOV R20, R14 ;  /* 0x0000000e00147202 */ /* 0x000fce0000000f00 */
[----:B------:R-:W-:Y:S05]  /*12dc0*/  WARPSYNC.COLLECTIVE R15, `(.L_x_9046) ;  /* 0x000000000f087348 */ /* 0x000fea0003c00000 */
[----:B------:R0:W1:Y:S02]  /*12dd0*/  SHFL.IDX P6, R14, R13, R12, R11 ;  /* 0x0000000c0d0e7389 */ /* 0x00006400000c000b */
[----:B01----:R-:W-:Y:S01]  /*12de0*/  ENDCOLLECTIVE ;  /* 0x000000000000791b */ /* 0x003fe20003800000 */
.L_x_9046:
        /* <DEDUP_REMOVED lines=14> */
.L_x_9047:
        /* <DEDUP_REMOVED lines=8> */
.L_x_9048:
        /* <DEDUP_REMOVED lines=14> */
.L_x_9049:
[----:B------:R-:W-:Y:S01]  /*13030*/  MOV R5, R19 ;  /* 0x0000001300057202 */ /* 0x000fe20000000f00 */
[----:B------:R-:W-:Y:S02]  /*13040*/  IMAD.MOV.U32 R13, RZ, RZ, R2 ;  /* 0x000000ffff0d7224 */ /* 0x000fe400078e0002 */
[----:B------:R-:W-:Y:S02]  /*13050*/  IMAD.MOV.U32 R12, RZ, RZ, 0x6 ;  /* 0x00000006ff0c7424 */ /* 0x000fe400078e00ff */
[----:B------:R-:W-:-:S07]  /*13060*/  IMAD.MOV.U32 R4, RZ, RZ, R14 ;  /* 0x000000ffff047224 */ /* 0x000fce00078e000e */
[----:B------:R-:W-:Y:S05]  /*13070*/  WARPSYNC.COLLECTIVE R15, `(.L_x_9050) ;  /* 0x000000000f087348 */ /* 0x000fea0003c00000 */
[----:B------:R0:W1:Y:S02]  /*13080*/  SHFL.IDX P6, R14, R13, R12, R11 ;  /* 0x0000000c0d0e7389 */ /* 0x00006400000c000b */
[----:B01----:R-:W-:Y:S01]  /*13090*/  ENDCOLLECTIVE ;  /* 0x000000000000791b */ /* 0x003fe20003800000 */
.L_x_9050:
        /* <DEDUP_REMOVED lines=13> */
.L_x_9051:
[----:B------:R-:W-:Y:S02]  /*13170*/  IMAD.MOV.U32 R5, RZ, RZ, R25 ;  /* 0x000000ffff057224 */ /* 0x000fe400078e0019 */
[----:B------:R-:W-:Y:S01]  /*13180*/  IMAD.MOV.U32 R13, RZ, RZ, R2 ;  /* 0x000000ffff0d7224 */ /* 0x000fe200078e0002 */
[----:B------:R-:W-:Y:S01]  /*13190*/  MOV R12, 0x7 ;  /* 0x00000007000c7802 */ /* 0x000fe20000000f00 */
[----:B------:R-:W-:-:S07]  /*131a0*/  IMAD.MOV.U32 R30, RZ, RZ, R14 ;  /* 0x000000ffff1e7224 */ /* 0x000fce00078e000e */
[----:B------:R-:W-:Y:S05]  /*131b0*/  WARPSYNC.COLLECTIVE R15, `(.L_x_9052) ;  /* 0x000000000f087348 */ /* 0x000fea0003c00000 */
[----:B------:R0:W1:Y:S02]  /*131c0*/  SHFL.IDX P6, R14, R13, R12, R11 ;  /* 0x0000000c0d0e7389 */ /* 0x00006400000c000b */
[----:B01----:R-:W-:Y:S01]  /*131d0*/  ENDCOLLECTIVE ;  /* 0x000000000000791b */ /* 0x003fe20003800000 */
.L_x_9052:
[----:B------:R-:W-:-:S05]  /*131e0*/  MOV R4, R30 ;  /* 0x0000001e00047202 */ /* 0x000fca0000000f00 */
        /* <DEDUP_REMOVED lines=11> */
.L_x_9053:
[----:B------:R-:W-:Y:S05]  /*132a0*/  BRA `(.L_x_9054) ;  /* 0xffffffc000fc7947 */ /* 0x000fea000383ffff */
.L_x_8948:
[----:B0-----:R0:W1:Y:S02]  /*132b0*/  SYNCS.PHASECHK.TRANS64.TRYWAIT P0, [R7+URZ+0x28820], R9 ;  /* 0x02882009070075a7 */ /* 0x001064000800017f */
[----:B-1----:R-:W-:Y:S05]  /*132c0*/  @!P0 NANOSLEEP.SYNCS 0x989680 ;  /* 0x009896800000895d */ /* 0x002fea0003900000 */
[----:B------:R-:W1:Y:S02]  /*132d0*/  @!P0 SYNCS.PHASECHK.TRANS64 P0, [R7+URZ+0x28820], R9 ;  /* 0x02882009070085a7 */ /* 0x000e64000800007f */
[----:B-1----:R-:W-:Y:S05]  /*132e0*/  @!P0 BRA `(.L_x_8948) ;  /* 0xfffffffc00f08947 */ /* 0x002fea000383ffff */
[----:B------:R-:W-:Y:S05]  /*132f0*/  BRA `(.L_x_9055) ;  /* 0xffffffc400707947 */ /* 0x000fea000383ffff */
.L_x_8949:
[----:B------:R-:W-:Y:S01]  /*13300*/  BSSY B0, `(.L_x_9056) ;  /* 0x0000008000007945 */ /* 0x000fe20003800000 */
[----:B------:R-:W-:Y:S01]  /*13310*/  MOV R13, R17 ;  /* 0x00000011000d7202 */ /* 0x000fe20000000f00 */
[----:B------:R-:W-:Y:S01]  /*13320*/  IMAD.MOV.U32 R12, RZ, RZ, RZ ;  /* 0x000000ffff0c7224 */ /* 0x000fe200078e00ff */
[----:B------:R-:W-:Y:S01]  /*13330*/  MOV R11, 0x1f ;  /* 0x0000001f000b7802 */ /* 0x000fe20000000f00 */
[----:B------:R-:W-:-:S07]  /*13340*/  IMAD.MOV.U32 R15, RZ, RZ, -0x1 ;  /* 0xffffffffff0f7424 */ /* 0x000fce00078e00ff */
[----:B0-2--5:R-:W-:Y:S05]  /*13350*/  WARPSYNC.COLLECTIVE R15, `(.L_x_9057) ;  /* 0x000000000f087348 */ /* 0x025fea0003c00000 */
[----:B------:R1:W3:Y:S02]  /*13360*/  SHFL.IDX P6, R14, R13, R12, R11 ;  /* 0x0000000c0d0e7389 */ /* 0x0002e400000c000b */
[----:B0123-5:R-:W-:Y:S01]  /*13370*/  ENDCOLLECTIVE ;  /* 0x000000000000791b */ /* 0x02ffe20003800000 */
.L_x_9057:
[----:B------:R-:W-:Y:S05]  /*13380*/  BSYNC B0 ;  /* 0x0000000000007941 */ /* 0x000fea0003800000 */
.L_x_9056:
[----:B------:R-:W-:Y:S05]  /*13390*/  BRA `(.L_x_9058) ;  /* 0xffffffc400547947 */ /* 0x000fea000383ffff */
.L_x_8950:
[----:B------:R-:W-:Y:S01]  /*133a0*/  BSSY B0, `(.L_x_9059) ;  /* 0x0000006000007945 */ /* 0x000fe20003800000 */
[----:B------:R-:W-:-:S07]  /*133b0*/  MOV R15, 0xffffffff ;  /* 0xffffffff000f7802 */ /* 0x000fce0000000f00 */
[----:B012--5:R-:W-:Y:S05]  /*133c0*/  WARPSYNC.COLLECTIVE R15, `(.L_x_9060) ;  /* 0x000000000f0c7348 */ /* 0x027fea0003c00000 */
[----:B------:R-:W-:Y:S02]  /*133d0*/  ELECT P6, UR62, PT ;  /* 0x00000000003e782f */ /* 0x000fe400038c0000 */
[----:B------:R-:W-:Y:S01]  /*133e0*/  MOV R14, UR62 ;  /* 0x0000003e000e7c02 */ /* 0x000fe20008000f00 */
[----:B012--5:R-:W-:Y:S10]  /*133f0*/  ENDCOLLECTIVE ;  /* 0x000000000000791b */ /* 0x027ff40003800000 */
.L_x_9060:
[----:B------:R-:W-:Y:S05]  /*13400*/  BSYNC B0 ;  /* 0x0000000000007941 */ /* 0x000fea0003800000 */
.L_x_9059:
[----:B------:R-:W-:Y:S05]  /*13410*/  BRA `(.L_x_9061) ;  /* 0xffffffc400487947 */ /* 0x000fea000383ffff */
.L_x_8952:
[----:B---3--:R3:W4:Y:S02]  /*13420*/  SYNCS.PHASECHK.TRANS64.TRYWAIT P1, [R5+URZ+0x28840], R2 ;  /* 0x02884002050075a7 */ /* 0x008724000802017f */
[----:B----4-:R-:W-:Y:S05]  /*13430*/  @!P1 NANOSLEEP.SYNCS 0x989680 ;  /* 0x009896800000995d */ /* 0x010fea0003900000 */
[----:B------:R-:W4:Y:S02]  /*13440*/  @!P1 SYNCS.PHASECHK.TRANS64 P1, [R5+URZ+0x28840], R2 ;  /* 0x02884002050095a7 */ /* 0x000f24000802007f */
[----:B----4-:R-:W-:Y:S05]  /*13450*/  @!P1 BRA `(.L_x_8952) ;  /* 0xfffffffc00f09947 */ /* 0x010fea000383ffff */
[----:B------:R-:W-:Y:S05]  /*13460*/  BRA `(.L_x_9062) ;  /* 0xffffffc400687947 */ /* 0x000fea000383ffff */
.L_x_8954:
[----:B0-----:R0:W4:Y:S02]  /*13470*/  SYNCS.PHASECHK.TRANS64.TRYWAIT P1, [R7+URZ+0x28840], R0 ;  /* 0x02884000070075a7 */ /* 0x001124000802017f */
[----:B----4-:R-:W-:Y:S05]  /*13480*/  @!P1 NANOSLEEP.SYNCS 0x989680 ;  /* 0x009896800000995d */ /* 0x010fea0003900000 */
[----:B------:R-:W4:Y:S02]  /*13490*/  @!P1 SYNCS.PHASECHK.TRANS64 P1, [R7+URZ+0x28840], R0 ;  /* 0x02884000070095a7 */ /* 0x000f24000802007f */
[----:B----4-:R-:W-:Y:S05]  /*134a0*/  @!P1 BRA `(.L_x_8954) ;  /* 0xfffffffc00f09947 */ /* 0x010fea000383ffff */
[----:B------:R-:W-:Y:S05]  /*134b0*/  BRA `(.L_x_9063) ;  /* 0xffffffc400747947 */ /* 0x000fea000383ffff */
.L_x_8956:
[----:B----4-:R4:W0:Y:S02]  /*134c0*/  SYNCS.PHASECHK.TRANS64.TRYWAIT P1, [R5+URZ+0x28860], R2 ;  /* 0x02886002050075a7 */ /* 0x010824000802017f */
[----:B0-----:R-:W-:Y:S05]  /*134d0*/  @!P1 NANOSLEEP.SYNCS 0x989680 ;  /* 0x009896800000995d */ /* 0x001fea0003900000 */
[----:B------:R-:W0:Y:S02]  /*134e0*/  @!P1 SYNCS.PHASECHK.TRANS64 P1, [R5+URZ+0x28860], R2 ;  /* 0x02886002050095a7 */ /* 0x000e24000802007f */
[----:B0-----:R-:W-:Y:S05]  /*134f0*/  @!P1 BRA `(.L_x_8956) ;  /* 0xfffffffc00f09947 */ /* 0x001fea000383ffff */
[----:B------:R-:W-:Y:S05]  /*13500*/  BRA `(.L_x_9064) ;  /* 0xffffffc400707947 */ /* 0x000fea000383ffff */
.L_x_9065:
        /* <DEDUP_REMOVED lines=15> */
.L_x_15980:


//--------------------- .text._ZN7cutlass13device_kernelIN5flash11enable_sm90INS1_16FlashAttnFwdSm90INS1_25CollectiveMainloopFwdSm90ILi2EN4cute5tupleIJNS5_1CILi1EEES8_S8_EEENS6_IJNS7_ILi128EEESA_SA_EEELi128ENS_10bfloat16_tEfNS_4arch4Sm90ELb1ELb0ELb1ELb1ELb1ELb0ELb0ELb1ELb1ELb1ELb1ELb0EEENS1_21CollectiveEpilogueFwdISB_S9_SC_SE_Li256ELb1ELb1ELb1ELb0EEENS1_36VarlenDynamicPersistentTileSchedulerILi128ELi128ELi256ELi128ELb1ELb1ELb1ELb1ELb1ELb1EEEEEEEEEvNT_6ParamsE --------------------------
	.section	.text._ZN7cutlass13device_kernelIN5flash11enable_sm90INS1_16FlashAttnFwdSm90INS1_25CollectiveMainloopFwdSm90ILi2EN4cute5tupleIJNS5_1CILi1EEES8_S8_EEENS6_IJNS7_ILi128EEESA_SA_EEELi128ENS_10bfloat16_tEfNS_4arch4Sm90ELb1ELb0ELb1ELb1ELb1ELb0ELb0ELb1ELb1ELb1ELb1ELb0EEENS1_21CollectiveEpilogueFwdISB_S9_SC_SE_Li256ELb1ELb1ELb1ELb0EEENS1_36VarlenDynamicPersistentTileSchedulerILi128ELi128ELi256ELi128ELb1ELb1ELb1ELb1ELb1ELb1EEEEEEEEEvNT_6ParamsE,"ax",@progbits
	.align	128
.text._ZN7cutlass13device_kernelIN5flash11enable_sm90INS1_16FlashAttnFwdSm90INS1_25CollectiveMainloopFwdSm90ILi2EN4cute5tupleIJNS5_1CILi1EEES8_S8_EEENS6_IJNS7_ILi128EEESA_SA_EEELi128ENS_10bfloat16_tEfNS_4arch4Sm90ELb1ELb0ELb1ELb1ELb1ELb0ELb0ELb1ELb1ELb1ELb1ELb0EEENS1_21CollectiveEpilogueFwdISB_S9_SC_SE_Li256ELb1ELb1ELb1ELb0EEENS1_36VarlenDynamicPersistentTileSchedulerILi128ELi128ELi256ELi128ELb1ELb1ELb1ELb1ELb1ELb1EEEEEEEEEvNT_6ParamsE:
        .type           _ZN7cutlass13device_kernelIN5flash11enable_sm90INS1_16FlashAttnFwdSm90INS1_25CollectiveMainloopFwdSm90ILi2EN4cute5tupleIJNS5_1CILi1EEES8_S8_EEENS6_IJNS7_ILi128EEESA_SA_EEELi128ENS_10bfloat16_tEfNS_4arch4Sm90ELb1ELb0ELb1ELb1ELb1ELb0ELb0ELb1ELb1ELb1ELb1ELb0EEENS1_21CollectiveEpilogueFwdISB_S9_SC_SE_Li256ELb1ELb1ELb1ELb0EEENS1_36VarlenDynamicPersistentTileSchedulerILi128ELi128ELi256ELi128ELb1ELb1ELb1ELb1ELb1ELb1EEEEEEEEEvNT_6ParamsE,@function
        .size           _ZN7cutlass13device_kernelIN5flash11enable_sm90INS1_16FlashAttnFwdSm90INS1_25CollectiveMainloopFwdSm90ILi2EN4cute5tupleIJNS5_1CILi1EEES8_S8_EEENS6_IJNS7_ILi128EEESA_SA_EEELi128ENS_10bfloat16_tEfNS_4arch4Sm90ELb1ELb0ELb1ELb1ELb1ELb0ELb0ELb1ELb1ELb1ELb1ELb0EEENS1_21CollectiveEpilogueFwdISB_S9_SC_SE_Li256ELb1ELb1ELb1ELb0EEENS1_36VarlenDynamicPersistentTileSchedulerILi128ELi128ELi256ELi128ELb1ELb1ELb1ELb1ELb1ELb1EEEEEEEEEvNT_6ParamsE,(.L_x_15981 - _ZN7cutlass13device_kernelIN5flash11enable_sm90INS1_16FlashAttnFwdSm90INS1_25CollectiveMainloopFwdSm90ILi2EN4cute5tupleIJNS5_1CILi1EEES8_S8_EEENS6_IJNS7_ILi128EEESA_SA_EEELi128ENS_10bfloat16_tEfNS_4arch4Sm90ELb1ELb0ELb1ELb1ELb1ELb0ELb0ELb1ELb1ELb1ELb1ELb0EEENS1_21CollectiveEpilogueFwdISB_S9_SC_SE_Li256ELb1ELb1ELb1ELb0EEENS1_36VarlenDynamicPersistentTileSchedulerILi128ELi128ELi256ELi128ELb1ELb1ELb1ELb1ELb1ELb1EEEEEEEEEvNT_6ParamsE)
        .other          _ZN7cutlass13device_kernelIN5flash11enable_sm90INS1_16FlashAttnFwdSm90INS1_25CollectiveMainloopFwdSm90ILi2EN4cute5tupleIJNS5_1CILi1EEES8_S8_EEENS6_IJNS7_ILi128EEESA_SA_EEELi128ENS_10bfloat16_tEfNS_4arch4Sm90ELb1ELb0ELb1ELb1ELb1ELb0ELb0ELb1ELb1ELb1ELb1ELb0EEENS1_21CollectiveEpilogueFwdISB_S9_SC_SE_Li256ELb1ELb1ELb1ELb0EEENS1_36VarlenDynamicPersistentTileSchedulerILi128ELi128ELi256ELi128ELb1ELb1ELb1ELb1ELb1ELb1EEEEEEEEEvNT_6ParamsE,@"STO_CUDA_ENTRY STV_DEFAULT"
_ZN7cutlass13device_kernelIN5flash11enable_sm90INS1_16FlashAttnFwdSm90INS1_25CollectiveMainloopFwdSm90ILi2EN4cute5tupleIJNS5_1CILi1EEES8_S8_EEENS6_IJNS7_ILi128EEESA_SA_EEELi128ENS_10bfloat16_tEfNS_4arch4Sm90ELb1ELb0ELb1ELb1ELb1ELb0ELb0ELb1ELb1ELb1ELb1ELb0EEENS1_21CollectiveEpilogueFwdISB_S9_SC_SE_Li256ELb1ELb1ELb1ELb0EEENS1_36VarlenDynamicPersistentTileSchedulerILi128ELi128ELi256ELi128ELb1ELb1ELb1ELb1ELb1ELb1EEEEEEEEEvNT_6ParamsE:
        /* <DEDUP_REMOVED lines=45> */
.L_x_9066:
        /* <DEDUP_REMOVED lines=22> */
.L_x_9067:
        /* <DEDUP_REMOVED lines=18> */
.L_x_9068:
        /* <DEDUP_REMOVED lines=22> */
.L_x_9069:
        /* <DEDUP_REMOVED lines=23> */
.L_x_9070:
        /* <DEDUP_REMOVED lines=10> */
.L_x_9072:
[----:B------:R-:W-:-:S08]  /*08c0*/  NOP ;  /* 0x0000000000007918 */ /* 0x000fd00000000000 */
[----:B------:R-:W1:Y:S02]  /*08d0*/  USETMAXREG.TRY_ALLOC.CTAPOOL UP0, 0xe8 ;  /* 0x000000e8000079c8 */ /* 0x000e640008000600 */
[----:B-1----:R-:W-:-:S13]  /*08e0*/  PLOP3.LUT P0, PT, PT, PT, UP0, 0x80, 0x0 ;  /* 0x000000000000781c */ /* 0x002fda0003f0f008 */
[----:B------:R-:W-:Y:S05]  /*08f0*/  @!P0 BRA `(.L_x_9072) ;  /* 0xfffffffc00f08947 */ /* 0x000fea000383ffff */
[----:B0-----:R-:W0:Y:S01]  /*0900*/  S2R R2, SR_TID.X ;  /* 0x0000000000027919 */ /* 0x001e220000002100 */
        /* <DEDUP_REMOVED lines=13> */
[----:B------:R-:W2:Y:S01]  /*09e0*/  LDL R3, [R1+0x20] ;  /* 0x0000200001037983 */ /* 0x000ea20000100800 */
[----:B------:R-:W-:Y:S01]  /*09f0*/  VIADD R219, R2, 0xffffff80 ;  /* 0xffffff8002db7836 */ /* 0x000fe20000000000 */
[----:B------:R-:W-:Y:S01]  /*0a00*/  R2UR UR6, R33 ;  /* 0x00000000210672ca */ /* 0x000fe200000e0000 */
[----:B------:R-:W-:Y:S01]  /*0a10*/  UMOV UR60, URZ ;  /* 0x0000003f003c7c82 */ /* 0x000fe20008000000 */
[----:B------:R-:W-:Y:S01]  /*0a20*/  R2UR UR5, R34 ;  /* 0x00000000220572ca */ /* 0x000fe200000e0000 */
[----:B------:R-:W-:Y:S01]  /*0a30*/  UMOV UR39, URZ ;  /* 0x0000003f00277c82 */ /* 0x000fe20008000000 */
[----:B------:R-:W-:Y:S01]  /*0a40*/  SHF.R.S32.HI R0, RZ, 0x1f, R219 ;  /* 0x0000001fff007819 */ /* 0x000fe200000114db */
[----:B------:R-:W-:-:S03]  /*0a50*/  UMOV UR38, URZ ;  /* 0x0000003f00267c82 */ /* 0x000fc60008000000 */
[CC--:B------:R-:W-:Y:S02]  /*0a60*/  LEA.HI R4, R0.reuse, R219.reuse, RZ, 0x5 ;  /* 0x000000db00047211 */ /* 0x0c0fe400078f28ff */
[----:B------:R-:W-:-:S03]  /*0a70*/  LEA.HI R2, R0, R219, RZ, 0x4 ;  /* 0x000000db00027211 */ /* 0x000fc600078f20ff */
[----:B------:R-:W-:Y:S01]  /*0a80*/  IMAD.SHL.U32 R6, R4, 0x20, RZ ;  /* 0x0000002004067824 */ /* 0x000fe200078e00ff */
[----:B------:R-:W-:Y:S02]  /*0a90*/  LOP3.LUT R4, R2, 0x3fffff0, RZ, 0xc0, !PT ;  /* 0x03fffff002047812 */ /* 0x000fe400078ec0ff */
[----:B------:R-:W-:Y:S02]  /*0aa0*/  SHF.R.S32.HI R5, RZ, 0x4, R2 ;  /* 0x00000004ff057819 */ /* 0x000fe40000011402 */
[----:B------:R-:W-:Y:S01]  /*0ab0*/  LOP3.LUT R7, R6, 0xfffffc00, RZ, 0xc0, !PT ;  /* 0xfffffc0006077812 */ /* 0x000fe200078ec0ff */
[----:B------:R-:W-:Y:S01]  /*0ac0*/  IMAD.IADD R4, R219, 0x1, -R4 ;  /* 0x00000001db047824 */ /* 0x000fe200078e0a04 */
[----:B------:R-:W-:-:S03]  /*0ad0*/  LEA.HI R2, R2, R5, RZ, 0x1 ;  /* 0x0000000502027211 */ /* 0x000fc600078f08ff */
[----:B------:R-:W-:Y:S01]  /*0ae0*/  IMAD R7, R4, 0x40, R7 ;  /* 0x0000004004077824 */ /* 0x000fe200078e0207 */
[----:B------:R-:W-:Y:S02]  /*0af0*/  LEA.HI R4, R0, R219, RZ, 0x2 ;  /* 0x000000db00047211 */ /* 0x000fe400078f10ff */
[----:B------:R-:W-:Y:S02]  /*0b00*/  LOP3.LUT R2, R2, 0x1ffffffe, RZ, 0xc0, !PT ;  /* 0x1ffffffe02027812 */ /* 0x000fe400078ec0ff */
[----:B------:R-:W-:-:S03]  /*0b10*/  LOP3.LUT R4, R4, 0xfffffffc, RZ, 0xc0, !PT ;  /* 0xfffffffc04047812 */ /* 0x000fc600078ec0ff */
[----:B------:R-:W-:Y:S01]  /*0b20*/  IMAD.IADD R2, R5, 0x1, -R2 ;  /* 0x0000000105027824 */ /* 0x000fe200078e0a02 */
[----:B------:R-:W-:-:S03]  /*0b30*/  IADD3 R4, R219, -R4, RZ ;  /* 0x80000004db047210 */ /* 0x000fc60007ffe0ff */
[----:B------:R-:W-:Y:S01]  /*0b40*/  IMAD R216, R2, 0x8, R7 ;  /* 0x0000000802d87824 */ /* 0x000fe200078e0207 */
[----:B------:R-:W-:-:S04]  /*0b50*/  LEA.HI R2, R4, R4, RZ, 0x1 ;  /* 0x0000000404027211 */ /* 0x000fc800078f08ff */
        /* <DEDUP_REMOVED lines=14> */
[----:B------:R-:W-:Y:S01]  /*0c40*/  LOP3.LUT R3, R3, 0x3fffffe, RZ, 0xc0, !PT ;  /* 0x03fffffe03037812 */ /* 0x000fe200078ec0ff */
[----:B------:R-:W-:Y:S01]  /*0c50*/  IMAD.SHL.U32 R2, R19, 0x8, RZ ;  /* 0x0000000813027824 */ /* 0x000fe200078e00ff */
[CC--:B------:R-:W-:Y:S02]  /*0c60*/  LEA.HI R8, R9.reuse, R198.reuse, RZ, 0x2 ;  /* 0x000000c609087211 */ /* 0x0c0fe400078f10ff */
[----:B------:R-:W-:Y:S01]  /*0c70*/  LEA.HI R9, R9, R198, RZ, 0x5 ;  /* 0x000000c609097211 */ /* 0x000fe200078f28ff */
[----:B------:R-:W-:Y:S01]  /*0c80*/  IMAD.IADD R3, R214, 0x1, -R3 ;  /* 0x00000001d6037824 */ /* 0x000fe200078e0a03 */
[--C-:B------:R-:W-:Y:S01]  /*0c90*/  SHF.R.S32.HI R6, RZ, 0x2, R8.reuse ;  /* 0x00000002ff067819 */ /* 0x100fe20000011408 */
[----:B------:R-:W-:Y:S01]  /*0ca0*/  VIADD R18, R2, 0x40 ;  /* 0x0000004002127836 */ /* 0x000fe20000000000 */
[----:B------:R-:W-:Y:S02]  /*0cb0*/  SHF.R.S32.HI R11, RZ, 0x1f, R8 ;  /* 0x0000001fff0b7819 */ /* 0x000fe40000011408 */
[----:B------:R-:W-:-:S02]  /*0cc0*/  LOP3.LUT R5, R8, 0x7ffffffc, RZ, 0xc0, !PT ;  /* 0x7ffffffc08057812 */ /* 0x000fc400078ec0ff */
[----:B------:R-:W-:Y:S02]  /*0cd0*/  LEA.HI R11, R11, R6, RZ, 0x3 ;  /* 0x000000060b0b7211 */ /* 0x000fe400078f18ff */
[----:B------:R-:W-:Y:S01]  /*0ce0*/  SHF.R.S32.HI R9, RZ, 0x5, R9 ;  /* 0x00000005ff097819 */ /* 0x000fe20000011409 */
[----:B------:R-:W-:Y:S01]  /*0cf0*/  IMAD.IADD R5, R198, 0x1, -R5 ;  /* 0x00000001c6057824 */ /* 0x000fe200078e0a05 */
[----:B------:R-:W-:Y:S02]  /*0d00*/  LOP3.LUT R11, R11, 0xfffffff8, RZ, 0xc0, !PT ;  /* 0xfffffff80b0b7812 */ /* 0x000fe400078ec0ff */
[----:B------:R-:W-:Y:S02]  /*0d10*/  SHF.R.S32.HI R218, RZ, 0x1f, R2 ;  /* 0x0000001fffda7819 */ /* 0x000fe40000011402 */
[----:B------:R-:W-:Y:S01]  /*0d20*/  SHF.L.U32 R16, R5, 0x1, RZ ;  /* 0x0000000105107819 */ /* 0x000fe200000006ff */
[----:B------:R-:W-:Y:S01]  /*0d30*/  IMAD.IADD R6, R6, 0x1, -R11 ;  /* 0x0000000106067824 */ /* 0x000fe200078e0a0b */
[----:B------:R-:W-:-:S02]  /*0d40*/  SHF.R.S32.HI R217, RZ, 0x1f, R18 ;  /* 0x0000001fffd97819 */ /* 0x000fc40000011412 */
[C---:B------:R-:W-:Y:S01]  /*0d50*/  IADD3 R187, R16.reuse, 0x50, RZ ;  /* 0x0000005010bb7810 */ /* 0x040fe20007ffe0ff */
[----:B------:R-:W-:Y:S02]  /*0d60*/  IMAD R6, R9, 0x10, R6 ;  /* 0x0000001009067824 */ /* 0x000fe400078e0206 */
[C---:B------:R-:W-:Y:S01]  /*0d70*/  VIADD R196, R16.reuse, 0x8 ;  /* 0x0000000810c47836 */ /* 0x040fe20000000000 */
[----:B------:R-:W-:Y:S01]  /*0d80*/  SHF.R.S32.HI R204, RZ, 0x1f, R187 ;  /* 0x0000001fffcc7819 */ /* 0x000fe200000114bb */
        /* <DEDUP_REMOVED lines=27> */
[----:B------:R-:W-:Y:S01]  /*0f40*/  SHF.R.S32.HI R199, RZ, 0x1f, R22 ;  /* 0x0000001fffc77819 */ /* 0x000fe20000011416 */
[----:B------:R-:W-:-:S07]  /*0f50*/  IMAD R17, R4, 0x8, R215 ;  /* 0x0000000804117824 */ /* 0x000fce00078e02d7 */
.L_x_9136:
[----:B0-2-4-:R-:W0:Y:S01]  /*0f60*/  LDC.64 R4, c[0x0][0xc88] ;  /* 0x00032200ff047b82 */ /* 0x015e220000000a00 */
[----:B------:R-:W-:Y:S01]  /*0f70*/  ULDC.64 UR8, c[0x0][0xa28] ;  /* 0x00028a0000087ab9 */ /* 0x000fe20000000a00 */
[----:B------:R-:W-:Y:S01]  /*0f80*/  ULDC.64 UR10, c[0x0][0xa18] ;  /* 0x00028600000a7ab9 */ /* 0x000fe20000000a00 */
[----:B------:R-:W-:Y:S01]  /*0f90*/  ULDC UR4, c[0x0][0x424] ;  /* 0x0001090000047ab9 */ /* 0x000fe20000000800 */
[----:B------:R-:W-:Y:S01]  /*0fa0*/  ULDC UR7, c[0x0][0x2f0] ;  /* 0x0000bc0000077ab9 */ /* 0x000fe20000000800 */
[----:B0-----:R-:W-:-:S06]  /*0fb0*/  IMAD.WIDE R4, R35, 0x4, R4 ;  /* 0x0000000423047825 */ /* 0x001fcc00078e0204 */
[----:B------:R-:W2:Y:S01]  /*0fc0*/  LDG.E R4, desc[UR36][R4.64] ;  /* 0x0000002404047981 */ /* 0x000ea2000c1e1900 */
[----:B------:R-:W-:Y:S02]  /*0fd0*/  UISETP.NE.U32.AND UP0, UPT, UR8, URZ, UPT ;  /* 0x0000003f0800728c */ /* 0x000fe4000bf05070 */
        /* <DEDUP_REMOVED lines=9> */
[----:B------:R-:W-:Y:S01]  /*1070*/  @UP1 ULEA UR10, UP0, UR53, UR10, 0x2 ;  /* 0x0000000a350a1291 */ /* 0x000fe2000f80103f */
[----:B------:R-:W-:-:S03]  /*1080*/  IMAD.U32 R4, RZ, RZ, UR8 ;  /* 0x00000008ff047e24 */ /* 0x000fc6000f8e00ff */
[----:B------:R-:W-:Y:S01]  /*1090*/  @UP1 ULEA.HI.X UR11, UR53, UR11, UR58, 0x2, UP0 ;  /* 0x0000000b350b1291 */ /* 0x000fe200080f143a */
[----:B------:R-:W-:Y:S01]  /*10a0*/  IMAD.U32 R5, RZ, RZ, UR9 ;  /* 0x00000009ff057e24 */ /* 0x000fe2000f8e00ff */
[----:B------:R-:W-:Y:S01]  /*10b0*/  ULDC.64 UR8, c[0x0][0x418] ;  /* 0x0001060000087ab9 */ /* 0x000fe20000000a00 */
[----:B------:R-:W-:-:S03]  /*10c0*/  IMAD.U32 R6, RZ, RZ, UR10 ;  /* 0x0000000aff067e24 */ /* 0x000fc6000f8e00ff */
[----:B---3--:R-:W-:Y:S01]  /*10d0*/  MOV R7, UR11 ;  /* 0x0000000b00077c02 */ /* 0x008fe20008000f00 */
[----:B------:R-:W2:Y:S01]  /*10e0*/  @P0 LDG.E R4, desc[UR36][R4.64] ;  /* 0x0000002404040981 */ /* 0x000ea2000c1e1900 */
[----:B------:R-:W-:Y:S01]  /*10f0*/  UISETP.NE.U32.AND UP0, UPT, UR8, URZ, UPT ;  /* 0x0000003f0800728c */ /* 0x000fe2000bf05070 */
[----:B------:R-:W-:Y:S02]  /*1100*/  ULDC.64 UR10, c[0x0][0xa20] ;  /* 0x00028800000a7ab9 */ /* 0x000fe40000000a00 */
[----:B------:R-:W3:Y:S01]  /*1110*/  @P2 LDG.E R6, desc[UR36][R6.64] ;  /* 0x0000002406062981 */ /* 0x000ee2000c1e1900 */
[----:B------:R-:W-:Y:S01]  /*1120*/  UISETP.NE.AND.EX UP0, UPT, UR9, URZ, UPT, UP0 ;  /* 0x0000003f0900728c */ /* 0x000fe2000bf05300 */
[----:B------:R-:W-:Y:S01]  /*1130*/  ISETP.NE.U32.AND P1, PT, RZ, UR10, PT ;  /* 0x0000000aff007c0c */ /* 0x000fe2000bf25070 */
[----:B------:R-:W-:Y:S01]  /*1140*/  UMOV UR48, URZ ;  /* 0x0000003f00307c82 */ /* 0x000fe20008000000 */
[----:B------:R-:W-:Y:S02]  /*1150*/  ULOP3.LUT UR56, UR5, 0xffff, URZ, 0xc0, !UPT ;  /* 0x0000ffff05387892 */ /* 0x000fe4000f8ec03f */
[----:B------:R-:W-:Y:S01]  /*1160*/  USEL UR4, UR4, 0x1, UP0 ;  /* 0x0000000104047887 */ /* 0x000fe20008000000 */
[----:B------:R-:W-:-:S03]  /*1170*/  ISETP.NE.AND.EX P1, PT, RZ, UR11, PT, P1 ;  /* 0x0000000bff007c0c */ /* 0x000fc6000bf25310 */
[----:B------:R-:W-:Y:S01]  /*1180*/  UIMAD UR4, UR4, UR7, URZ ;  /* 0x00000007040472a4 */ /* 0x000fe2000f8e023f */
        /* <DEDUP_REMOVED lines=17> */
.L_x_9073:
[----:B------:R-:W-:Y:S05]  /*12a0*/  @!P1 BRA `(.L_x_9074) ;  /* 0x00000000001c9947 */ /* 0x000fea0003800000 */
[----:B------:R-:W-:-:S04]  /*12b0*/  ULEA UR4, UP0, UR53, UR10, 0x2 ;  /* 0x0000000a35047291 */ /* 0x000fc8000f80103f */
[----:B------:R-:W-:Y:S02]  /*12c0*/  ULEA.HI.X UR7, UR53, UR11, UR58, 0x2, UP0 ;  /* 0x0000000b35077291 */ /* 0x000fe400080f143a */
[----:B------:R-:W-:-:S04]  /*12d0*/  IMAD.U32 R4, RZ, RZ, UR4 ;  /* 0x00000004ff047e24 */ /* 0x000fc8000f8e00ff */
[----:B------:R-:W-:-:S05]  /*12e0*/  IMAD.U32 R5, RZ, RZ, UR7 ;  /* 0x00000007ff057e24 */ /* 0x000fca000f8e00ff */
[----:B------:R-:W2:Y:S02]  /*12f0*/  LDG.E R4, desc[UR36][R4.64] ;  /* 0x0000002404047981 */ /* 0x000ea4000c1e1900 */
[----:B--2---:R-:W-:Y:S01]  /*1300*/  R2UR UR4, R4 ;  /* 0x00000000040472ca */ /* 0x004fe200000e0000 */
[----:B------:R-:W-:-:S14]  /*1310*/  BRA `(.L_x_9075) ;  /* 0x0000000000347947 */ /* 0x000fdc0003800000 */
.L_x_9074:
        /* <DEDUP_REMOVED lines=13> */
.L_x_9075:
        /* <DEDUP_REMOVED lines=9> */
[----:B------:R-:W-:-:S04]  /*1480*/  UIMAD.WIDE.U32 UR6, UR8, UR6, URZ ;  /* 0x00000006080672a5 */ /* 0x000fc8000f8e003f */
[----:B------:R-:W-:Y:S02]  /*1490*/  @UP0 USHF.R.U32.HI UR8, URZ, UR4, UR7 ;  /* 0x000000043f080299 */ /* 0x000fe40008011607 */
[----:B------:R-:W-:Y:S02]  /*14a0*/  UIADD3 UR4, UR48, 0x7f, URZ ;  /* 0x0000007f30047890 */ /* 0x000fe4000fffe03f */
[----:B------:R-:W-:Y:S02]  /*14b0*/  UIADD3 UR8, UR9, UR8, URZ ;  /* 0x0000000809087290 */ /* 0x000fe4000fffe03f */
[----:B------:R-:W-:Y:S02]  /*14c0*/  USHF.R.S32.HI UR6, URZ, 0x1f, UR4 ;  /* 0x0000001f3f067899 */ /* 0x000fe40008011404 */
[----:B------:R-:W-:Y:S02]  /*14d0*/  USHF.R.S32.HI UR7, URZ, 0x1f, UR8 ;  /* 0x0000001f3f077899 */ /* 0x000fe40008011408 */
[----:B------:R-:W-:-:S02]  /*14e0*/  ULEA.HI UR6, UR6, UR4, URZ, 0x7 ;  /* 0x0000000406067291 */ /* 0x000fc4000f8f383f */
[----:B------:R-:W-:Y:S02]  /*14f0*/  ULEA.HI UR7, UR7, UR8, URZ, 0x7 ;  /* 0x0000000807077291 */ /* 0x000fe4000f8f383f */
[----:B------:R-:W-:Y:S02]  /*1500*/  USHF.R.S32.HI UR6, URZ, 0x7, UR6 ;  /* 0x000000073f067899 */ /* 0x000fe40008011406 */
[----:B------:R-:W-:Y:S02]  /*1510*/  USHF.R.S32.HI UR7, URZ, 0x7, UR7 ;  /* 0x000000073f077899 */ /* 0x000fe40008011407 */
[----:B------:R-:W-:Y:S02]  /*1520*/  ULOP3.LUT UR4, UR5, 0xff000000, URZ, 0xc0, !UPT ;  /* 0xff00000005047892 */ /* 0x000fe4000f8ec03f */
[----:B------:R-:W-:Y:S02]  /*1530*/  UISETP.LT.AND UP0, UPT, UR6, UR7, UPT ;  /* 0x000000070600728c */ /* 0x000fe4000bf01270 */
[----:B------:R-:W-:-:S02]  /*1540*/  ULOP3.LUT UR5, UR5, 0xff0000, URZ, 0xc0, !UPT ;  /* 0x00ff000005057892 */ /* 0x000fc4000f8ec03f */
[----:B------:R-:W-:Y:S02]  /*1550*/  USEL UR9, UR6, UR7, UP0 ;  /* 0x0000000706097287 */ /* 0x000fe40008000000 */
[----:B------:R-:W-:Y:S02]  /*1560*/  USHF.R.U32.HI UR4, URZ, 0x8, UR4 ;  /* 0x000000083f047899 */ /* 0x000fe40008011604 */
[----:B------:R-:W-:Y:S02]  /*1570*/  UISETP.GE.AND UP0, UPT, UR9, 0x1, UPT ;  /* 0x000000010900788c */ /* 0x000fe4000bf06270 */
        /* <DEDUP_REMOVED lines=17> */
[----:B------:R-:W-:-:S04]  /*1690*/  IABS R5, R5 ;  /* 0x0000000500057213 */ /* 0x000fc80000000000 */
[----:B------:R-:W-:-:S04]  /*16a0*/  MOV R4, R5 ;  /* 0x0000000500047202 */ /* 0x000fc80000000f00 */
[----:B------:R-:W-:-:S03]  /*16b0*/  R2UR UR8, R4 ;  /* 0x00000000040872ca */ /* 0x000fc600000e0000 */
        /* <DEDUP_REMOVED lines=22> */
.L_x_9076:
[----:B------:R-:W-:Y:S01]  /*1820*/  UIMAD UR51, UR57, UR4, URZ ;  /* 0x00000004393372a4 */ /* 0x000fe2000f8e023f */
[----:B------:R-:W-:Y:S01]  /*1830*/  IMAD.U32 R0, RZ, RZ, UR9 ;  /* 0x00000009ff007e24 */ /* 0x000fe2000f8e00ff */
[----:B------:R-:W-:Y:S01]  /*1840*/  PLOP3.LUT P0, PT, PT, PT, PT, 0x80, 0x0 ;  /* 0x000000000000781c */ /* 0x000fe20003f0f070 */
[----:B------:R-:W-:Y:S01]  /*1850*/  IMAD.U32 R3, RZ, RZ, UR4 ;  /* 0x00000004ff037e24 */ /* 0x000fe2000f8e00ff */
[----:B------:R-:W-:Y:S02]  /*1860*/  CS2R R150, SRZ ;  /* 0x0000000000967805 */ /* 0x000fe4000001ff00 */
[----:B------:R-:W-:Y:S02]  /*1870*/  CS2R R148, SRZ ;  /* 0x0000000000947805 */ /* 0x000fe4000001ff00 */
[----:B------:R-:W-:Y:S02]  /*1880*/  CS2R R146, SRZ ;  /* 0x0000000000927805 */ /* 0x000fe4000001ff00 */
[----:B------:R-:W-:-:S02]  /*1890*/  CS2R R144, SRZ ;  /* 0x0000000000907805 */ /* 0x000fc4000001ff00 */
[----:B------:R-:W-:Y:S01]  /*18a0*/  VIADDMNMX R3, R3, UR51, R0, PT ;  /* 0x0000003303037c46 */ /* 0x000fe2000b800100 */
[----:B------:R-:W-:Y:S01]  /*18b0*/  IMAD.MOV.U32 R0, RZ, RZ, RZ ;  /* 0x000000ffff007224 */ /* 0x000fe200078e00ff */
[----:B------:R-:W-:Y:S02]  /*18c0*/  CS2R R142, SRZ ;  /* 0x00000000008e7805 */ /* 0x000fe4000001ff00 */
[----:B------:R-:W-:Y:S02]  /*18d0*/  CS2R R140, SRZ ;  /* 0x00000000008c7805 */ /* 0x000fe4000001ff00 */
[----:B------:R-:W-:Y:S01]  /*18e0*/  R2UR UR41, R3 ;  /* 0x00000000032972ca */ /* 0x000fe200000e0000 */
[----:B------:R-:W-:Y:S01]  /*18f0*/  IMAD.MOV.U32 R3, RZ, RZ, RZ ;  /* 0x000000ffff037224 */ /* 0x000fe200078e00ff */
        /* <DEDUP_REMOVED lines=11> */
[----:B------:R-:W-:Y:S01]  /*19b0*/  UISETP.GT.AND UP0, UPT, UR41, UR51, UPT ;  /* 0x000000332900728c */ /* 0x000fe2000bf04270 */
[----:B------:R-:W-:Y:S02]  /*19c0*/  CS2R R116, SRZ ;  /* 0x0000000000747805 */ /* 0x000fe4000001ff00 */
[----:B------:R-:W-:Y:S02]  /*19d0*/  CS2R R114, SRZ ;  /* 0x0000000000727805 */ /* 0x000fe4000001ff00 */
[----:B------:R-:W-:-:S02]  /*19e0*/  CS2R R112, SRZ ;  /* 0x0000000000707805 */ /* 0x000fc4000001ff00 */
[----:B------:R-:W-:Y:S02]  /*19f0*/  CS2R R110, SRZ ;  /* 0x00000000006e7805 */ /* 0x000fe4000001ff00 */
[----:B------:R-:W-:Y:S02]  /*1a00*/  CS2R R108, SRZ ;  /* 0x00000000006c7805 */ /* 0x000fe4000001ff00 */
[----:B------:R-:W-:Y:S02]  /*1a10*/  PLOP3.LUT P1, PT, PT, PT, UP0, 0x80, 0x0 ;  /* 0x000000000000781c */ /* 0x000fe40003f2f008 */
        /* <DEDUP_REMOVED lines=42> */
.L_x_9078:
[----:B------:R-:W-:Y:S01]  /*1cc0*/  ULEA.HI UR4, UR60, UR60, URZ, 0x1 ;  /* 0x0000003c3c047291 */ /* 0x000fe2000f8f083f */
[----:B------:R-:W-:-:S03]  /*1cd0*/  IMAD.U32 R3, RZ, RZ, UR61 ;  /* 0x0000003dff037e24 */ /* 0x000fc6000f8e00ff */
[----:B------:R-:W-:Y:S02]  /*1ce0*/  ULOP3.LUT UR4, UR4, 0xfffffffe, URZ, 0xc0, !UPT ;  /* 0xfffffffe04047892 */ /* 0x000fe4000f8ec03f */
[----:B------:R-:W-:Y:S02]  /*1cf0*/  ISETP.NE.AND P0, PT, R3, 0x3, PT ;  /* 0x000000030300780c */ /* 0x000fe40003f05270 */
[----:B------:R-:W-:-:S06]  /*1d00*/  UIADD3 UR4, UR60, -UR4, URZ ;  /* 0x800000043c047290 */ /* 0x000fcc000fffe03f */
[----:B------:R-:W-:-:S05]  /*1d10*/  IMAD.U32 R0, RZ, RZ, UR4 ;  /* 0x00000004ff007e24 */ /* 0x000fca000f8e00ff */
[----:B------:R-:W-:-:S04]  /*1d20*/  SHF.L.U32 R0, R0, 0x1f, RZ ;  /* 0x0000001f00007819 */ /* 0x000fc800000006ff */
[----:B------:R-:W0:Y:S02]  /*1d30*/  SYNCS.PHASECHK.TRANS64.TRYWAIT P1, [UR40+0x28800], R0 ;  /* 0x02880000ff0075a7 */ /* 0x000e240008020168 */
[----:B0-----:R-:W-:Y:S05]  /*1d40*/  @!P1 BRA `(.L_x_9079) ;  /* 0x0000012000d89947 */ /* 0x001fea0003800000 */
.L_x_9225:
[----:B------:R-:W-:Y:S05]  /*1d50*/  @!P0 BRA `(.L_x_9080) ;  /* 0x0000000000048947 */ /* 0x000fea0003800000 */
[----:B------:R-:W-:Y:S01]  /*1d60*/  BPT.TRAP 0x1 ;  /* 0x000000040000795c */ /* 0x000fe20000300000 */
.L_x_9080:
[----:B0-----:R-:W-:Y:S02]  /*1d70*/  IMAD.U32 R0, RZ, RZ, UR38 ;  /* 0x00000026ff007e24 */ /* 0x001fe4000f8e00ff */
[----:B------:R-:W-:-:S03]  /*1d80*/  IMAD.U32 R3, RZ, RZ, UR39 ;  /* 0x00000027ff037e24 */ /* 0x000fc6000f8e00ff */
[----:B------:R-:W-:Y:S02]  /*1d90*/  LEA R0, R0, UR40, 0x3 ;  /* 0x0000002800007c11 */ /* 0x000fe4000f8e18ff */
[----:B------:R-:W-:-:S04]  /*1da0*/  SHF.L.U32 R3, R3, 0x1f, RZ ;  /* 0x0000001f03037819 */ /* 0x000fc800000006ff */
[----:B------:R0:W1:Y:S01]  /*1db0*/  SYNCS.PHASECHK.TRANS64.TRYWAIT P1, [R0+URZ+0x28830], R3 ;  /* 0x02883003000075a7 */ /* 0x000062000802017f */
[----:B------:R-:W-:Y:S05]  /*1dc0*/  @!P0 BRA `(.L_x_9081) ;  /* 0x0000000000048947 */ /* 0x000fea0003800000 */
[----:B------:R-:W-:Y:S01]  /*1dd0*/  BPT.TRAP 0x1 ;  /* 0x000000040000795c */ /* 0x000fe20000300000 */
.L_x_9081:
[----:B-1----:R-:W-:Y:S05]  /*1de0*/  @P1 BRA `(.L_x_9082) ;  /* 0x0000000000081947 */ /* 0x002fea0003800000 */
[----:B------:R-:W1:Y:S02]  /*1df0*/  SYNCS.PHASECHK.TRANS64.TRYWAIT P1, [R0+URZ+0x28830], R3 ;  /* 0x02883003000075a7 */ /* 0x000e64000802017f */
[----:B-1----:R-:W-:Y:S05]  /*1e00*/  @!P1 BRA `(.L_x_9083) ;  /* 0x0000012000c09947 */ /* 0x002fea0003800000 */
.L_x_9082:
[----:B------:R-:W-:Y:S05]  /*1e10*/  WARPSYNC.ALL ;  /* 0x0000000000007948 */ /* 0x000fea0003800000 */
[----:B------:R-:W-:Y:S01]  /*1e20*/  UIADD3 UR4, UR40, 0x18400, URZ ;  /* 0x0001840028047890 */ /* 0x000fe2000fffe03f */
[----:B------:R-:W-:Y:S01]  /*1e30*/  WARPGROUP.ARRIVE ;  /* 0x00000000000079c5 */ /* 0x000fe20000000000 */
[----:B------:R-:W-:Y:S02]  /*1e40*/  ULOP3.LUT UR44, UR42, 0x10000, URZ, 0xfc, !UPT ;  /* 0x000100002a2c7892 */ /* 0x000fe4000f8efc3f */
[----:B------:R-:W-:Y:S01]  /*1e50*/  USHF.R.U32.HI UR4, URZ, 0x4, UR4 ;  /* 0x000000043f047899 */ /* 0x000fe20008011604 */
[----:B------:R-:W-:Y:S01]  /*1e60*/  UMOV UR45, 0x40000040 ;  /* 0x40000040002d7882 */ /* 0x000fe20000000000 */
[----:B------:R-:W-:-:S02]  /*1e70*/  UMOV UR47, 0x40000040 ;  /* 0x40000040002f7882 */ /* 0x000fc40000000000 */
[----:B------:R-:W-:Y:S02]  /*1e80*/  ULOP3.LUT UR4, UR4, 0x3fff, URZ, 0xc0, !UPT ;  /* 0x00003fff04047892 */ /* 0x000fe4000f8ec03f */
[----:B------:R-:W-:Y:S02]  /*1e90*/  UIADD3 UR8, UR44, 0x2, URZ ;  /* 0x000000022c087890 */ /* 0x000fe4000fffe03f */
[----:B------:R-:W-:Y:S01]  /*1ea0*/  ULOP3.LUT UR4, UR4, 0x10000, URZ, 0xfc, !UPT ;  /* 0x0001000004047892 */ /* 0x000fe2000f8efc3f */
[----:B------:R-:W-:Y:S01]  /*1eb0*/  UMOV UR9, 0x40000040 ;  /* 0x4000004000097882 */ /* 0x000fe20000000000 */
[----:B------:R-:W-:Y:S02]  /*1ec0*/  UMOV UR11, 0x40000040 ;  /* 0x40000040000b7882 */ /* 0x000fe40000000000 */
        /* <DEDUP_REMOVED lines=51> */
.L_x_9084:
[----:B------:R-:W-:Y:S01]  /*2200*/  UISETP.NE.AND UP0, UPT, UR52, URZ, UPT ;  /* 0x0000003f3400728c */ /* 0x000fe2000bf05270 */
[----:B------:R-:W-:Y:S01]  /*2210*/  R2UR UR14, R0 ;  /* 0x00000000000e72ca */ /* 0x000fe200000e0000 */
[----:B------:R-:W-:Y:S01]  /*2220*/  ULDC UR6, c[0x0][0x9d8] ;  /* 0x0002760000067ab9 */ /* 0x000fe20000000800 */
[----:B------:R-:W-:Y:S01]  /*2230*/  ULDC UR10, c[0x0][0x988] ;  /* 0x00026200000a7ab9 */ /* 0x000fe20000000800 */
[----:B------:R-:W-:Y:S01]  /*2240*/  FMUL.FTZ R6, R50, UR6 ;  /* 0x0000000632067c20 */ /* 0x000fe20008410000 */
[----:B------:R-:W-:Y:S01]  /*2250*/  VIADD R50, R17, UR43 ;  /* 0x0000002b11327c36 */ /* 0x000fe20008000000 */
[----:B------:R-:W-:Y:S01]  /*2260*/  PLOP3.LUT P1, PT, PT, PT, UP0, 0x80, 0x0 ;  /* 0x000000000000781c */ /* 0x000fe20003f2f008 */
[----:B------:R-:W-:Y:S01]  /*2270*/  FMUL.FTZ R5, R29, UR6 ;  /* 0x000000061d057c20 */ /* 0x000fe20008410000 */
[----:B------:R-:W-:Y:S01]  /*2280*/  PLOP3.LUT P2, PT, PT, PT, UP0, 0x80, 0x0 ;  /* 0x000000000000781c */ /* 0x000fe20003f4f008 */
[----:B------:R2:W-:Y:S01]  /*2290*/  MUFU.TANH R29, R6 ;  /* 0x00000006001d7308 */ /* 0x0005e20000002400 */
        /* <DEDUP_REMOVED lines=8> */
[----:B------:R-:W-:-:S02]  /*2320*/  IMAD.U32 R37, RZ, RZ, UR50 ;  /* 0x00000032ff257e24 */ /* 0x000fc4000f8e00ff */
[----:B------:R-:W-:Y:S01]  /*2330*/  FMUL.FTZ R31, R31, UR6 ;  /* 0x000000061f1f7c20 */ /* 0x000fe20008410000 */
[----:B--2---:R-:W-:Y:S01]  /*2340*/  @P1 IMAD.HI.U32 R6, R50, UR5, RZ ;  /* 0x0000000532061c27 */ /* 0x004fe2000f8e00ff */
[----:B------:R-:W-:-:S03]  /*2350*/  @UP0 ULDC UR5, c[0x0][0x450] ;  /* 0x0001140000050ab9 */ /* 0x000fc60000000800 */
[----:B------:R-:W-:Y:S01]  /*2360*/  FMUL.FTZ R34, R34, UR6 ;  /* 0x0000000622227c20 */ /* 0x000fe20008410000 */
[----:B------:R-:W-:Y:S01]  /*2370*/  FMUL.FTZ R14, R45, UR6 ;  /* 0x000000062d0e7c20 */ /* 0x000fe20008410000 */
[----:B------:R-:W-:Y:S01]  /*2380*/  FMUL.FTZ R35, R35, UR6 ;  /* 0x0000000623237c20 */ /* 0x000fe20008410000 */
[----:B------:R-:W-:Y:S01]  /*2390*/  @P2 SHF.R.U32.HI R50, RZ, UR5, R6 ;  /* 0x00000005ff322c19 */ /* 0x000fe20008011606 */
[----:B------:R-:W-:Y:S01]  /*23a0*/  UMOV UR5, 0xffffff80 ;  /* 0xffffff8000057882 */ /* 0x000fe20000000000 */
[----:B------:R-:W2:Y:S01]  /*23b0*/  MUFU.TANH R97, R27 ;  /* 0x0000001b00617308 */ /* 0x000ea20000002400 */
[----:B------:R-:W-:Y:S01]  /*23c0*/  UIMAD UR5, UR41, UR5, 0x80 ;  /* 0x00000080290574a4 */ /* 0x000fe2000f8e0205 */
[----:B------:R-:W-:Y:S01]  /*23d0*/  FMUL.FTZ R38, R38, UR6 ;  /* 0x0000000626267c20 */ /* 0x000fe20008410000 */
[----:B------:R-:W5:Y:S01]  /*23e0*/  SHFL.IDX PT, R6, R50, 0x1, 0x1c1f ;  /* 0x003c1f0032067f89 */ /* 0x000f6200000e0000 */
[----:B------:R-:W-:Y:S01]  /*23f0*/  FMUL.FTZ R39, R39, UR6 ;  /* 0x0000000627277c20 */ /* 0x000fe20008410000 */
[----:B------:R-:W-:Y:S01]  /*2400*/  FMUL.FTZ R7, R28, UR6 ;  /* 0x000000061c077c20 */ /* 0x000fe20008410000 */
[----:B------:R-:W-:Y:S01]  /*2410*/  FMUL.FTZ R42, R42, UR6 ;  /* 0x000000062a2a7c20 */ /* 0x000fe20008410000 */
[----:B------:R-:W-:Y:S01]  /*2420*/  MOV R95, UR5 ;  /* 0x00000005005f7c02 */ /* 0x000fe20008000f00 */
[----:B------:R-:W2:Y:S01]  /*2430*/  MUFU.TANH R30, R30 ;  /* 0x0000001e001e7308 */ /* 0x000ea20000002400 */
[----:B------:R-:W-:Y:S01]  /*2440*/  FMUL.FTZ R43, R43, UR6 ;  /* 0x000000062b2b7c20 */ /* 0x000fe20008410000 */
[----:B------:R-:W-:Y:S01]  /*2450*/  FMUL.FTZ R46, R46, UR6 ;  /* 0x000000062e2e7c20 */ /* 0x000fe20008410000 */
[C-C-:B------:R-:W-:Y:S01]  /*2460*/  IADD3 R52, -R16.reuse, 0x1, R95.reuse ;  /* 0x0000000110347810 */ /* 0x140fe20007ffe15f */
[----:B------:R-:W-:Y:S01]  /*2470*/  FMUL.FTZ R59, R59, UR6 ;  /* 0x000000063b3b7c20 */ /* 0x000fe20008410000 */
[----:B------:R-:W-:Y:S01]  /*2480*/  IADD3 R95, -R16, UR48, R95 ;  /* 0x00000030105f7c10 */ /* 0x000fe2000fffe15f */
[----:B------:R-:W-:Y:S01]  /*2490*/  FMUL.FTZ R47, R47, UR6 ;  /* 0x000000062f2f7c20 */ /* 0x000fe20008410000 */
[----:B------:R-:W-:Y:S01]  /*24a0*/  IADD3 R52, -R37, UR48, R52 ;  /* 0x0000003025347c10 */ /* 0x000fe2000fffe134 */
[----:B------:R-:W2:Y:S01]  /*24b0*/  MUFU.TANH R31, R31 ;  /* 0x0000001f001f7308 */ /* 0x000ea20000002400 */
[----:B------:R-:W-:Y:S01]  /*24c0*/  FMUL.FTZ R11, R36, UR6 ;  /* 0x00000006240b7c20 */ /* 0x000fe20008410000 */
[----:B------:R-:W-:Y:S01]  /*24d0*/  FMUL.FTZ R55, R55, UR6 ;  /* 0x0000000637377c20 */ /* 0x000fe20008410000 */
[----:B---3--:R-:W-:Y:S01]  /*24e0*/  FMUL.FTZ R26, R57, UR6 ;  /* 0x00000006391a7c20 */ /* 0x008fe20008410000 */
[----:B------:R-:W-:Y:S01]  /*24f0*/  FMUL.FTZ R8, R33, UR6 ;  /* 0x0000000621087c20 */ /* 0x000fe20008410000 */
[----:B------:R-:W-:Y:S01]  /*2500*/  FMUL.FTZ R51, R51, UR6 ;  /* 0x0000000633337c20 */ /* 0x000fe20008410000 */
[----:B------:R-:W-:Y:S01]  /*2510*/  FMUL.FTZ R54, R54, UR6 ;  /* 0x0000000636367c20 */ /* 0x000fe20008410000 */
[----:B01----:R-:W-:Y:S01]  /*2520*/  FMUL.FTZ R3, R24, UR6 ;  /* 0x0000000618037c20 */ /* 0x003fe20008410000 */
[----:B------:R-:W0:Y:S01]  /*2530*/  MUFU.TANH R34, R34 ;  /* 0x0000002200227308 */ /* 0x000e220000002400 */
[----:B------:R-:W-:Y:S01]  /*2540*/  FMUL.FTZ R9, R32, UR6 ;  /* 0x0000000620097c20 */ /* 0x000fe20008410000 */
[----:B------:R-:W-:Y:S01]  /*2550*/  FMUL.FTZ R24, R53, UR6 ;  /* 0x0000000635187c20 */ /* 0x000fe20008410000 */
[--C-:B-----5:R-:W-:Y:S01]  /*2560*/  VIADDMNMX R45, R6, R52, R95.reuse, PT ;  /* 0x00000034062d7246 */ /* 0x120fe2000380015f */
[----:B------:R-:W-:Y:S01]  /*2570*/  FMUL.FTZ R6, R63, UR6 ;  /* 0x000000063f067c20 */ /* 0x000fe20008410000 */
[----:B------:R-:W-:Y:S01]  /*2580*/  FMUL.FTZ R58, R58, UR6 ;  /* 0x000000063a3a7c20 */ /* 0x000fe20008410000 */
[----:B------:R-:W-:Y:S01]  /*2590*/  FMUL.FTZ R20, R49, UR6 ;  /* 0x0000000631147c20 */ /* 0x000fe20008410000 */
[C---:B------:R-:W-:Y:S01]  /*25a0*/  ISETP.GT.AND P1, PT, R45.reuse, RZ, PT ;  /* 0x000000ff2d00720c */ /* 0x040fe20003f24270 */
[----:B------:R-:W1:Y:S01]  /*25b0*/  MUFU.TANH R35, R35 ;  /* 0x0000002300237308 */ /* 0x000e620000002400 */
[C---:B------:R-:W-:Y:S01]  /*25c0*/  ISETP.GT.AND P2, PT, R45.reuse, 0x1, PT ;  /* 0x000000012d00780c */ /* 0x040fe20003f44270 */
[----:B------:R-:W-:Y:S01]  /*25d0*/  FMUL.FTZ R62, R62, UR6 ;  /* 0x000000063e3e7c20 */ /* 0x000fe20008410000 */
[----:B------:R-:W-:Y:S01]  /*25e0*/  ISETP.GT.AND P3, PT, R45, 0x8, PT ;  /* 0x000000082d00780c */ /* 0x000fe20003f64270 */
[----:B------:R-:W-:Y:S01]  /*25f0*/  FMUL.FTZ R66, R66, UR6 ;  /* 0x0000000642427c20 */ /* 0x000fe20008410000 */
[----:B----4-:R-:W-:Y:S01]  /*2600*/  FSEL R99, R99, -INF , P1 ;  /* 0xff80000063637808 */ /* 0x010fe20000800000 */
[----:B------:R-:W-:Y:S01]  /*2610*/  FMUL.FTZ R67, R67, UR6 ;  /* 0x0000000643437c20 */ /* 0x000fe20008410000 */
[----:B--2---:R-:W-:Y:S01]  /*2620*/  FSEL R97, R97, -INF , P2 ;  /* 0xff80000061617808 */ /* 0x004fe20001000000 */
[----:B------:R-:W-:Y:S01]  /*2630*/  MUFU.TANH R38, R38 ;  /* 0x0000002600267308 */ /* 0x000fe20000002400 */
[----:B------:R-:W-:Y:S01]  /*2640*/  ISETP.GT.AND P1, PT, R45, 0x9, PT ;  /* 0x000000092d00780c */ /* 0x000fe20003f24270 */
[----:B------:R-:W-:Y:S01]  /*2650*/  FMUL.FTZ R70, R70, UR6 ;  /* 0x0000000646467c20 */ /* 0x000fe20008410000 */
[----:B------:R-:W-:Y:S01]  /*2660*/  FSEL R93, R30, -INF , P3 ;  /* 0xff8000001e5d7808 */ /* 0x000fe20001800000 */
        /* <DEDUP_REMOVED lines=11> */
[----:B0-----:R-:W-:Y:S01]  /*2720*/  FSEL R89, R34, -INF , P2 ;  /* 0xff80000022597808 */ /* 0x001fe20001000000 */
[----:B------:R-:W-:Y:S01]  /*2730*/  MUFU.TANH R42, R42 ;  /* 0x0000002a002a7308 */ /* 0x000fe20000002400 */
[----:B------:R-:W-:Y:S01]  /*2740*/  FMNMX.FTZ R28, R91, R28, !PT ;  /* 0x0000001c5b1c7209 */ /* 0x000fe20007810000 */
[----:B------:R-:W-:Y:S01]  /*2750*/  FMUL.FTZ R79, R79, UR6 ;  /* 0x000000064f4f7c20 */ /* 0x000fe20008410000 */
[----:B------:R-:W-:Y:S01]  /*2760*/  ISETP.GT.AND P2, PT, R45, 0x18, PT ;  /* 0x000000182d00780c */ /* 0x000fe20003f44270 */
[----:B------:R-:W-:Y:S01]  /*2770*/  FMUL.FTZ R82, R82, UR6 ;  /* 0x0000000652527c20 */ /* 0x000fe20008410000 */
[----:B-1----:R-:W-:Y:S01]  /*2780*/  FSEL R63, R35, -INF , P1 ;  /* 0xff800000233f7808 */ /* 0x002fe20000800000 */
[----:B------:R-:W-:Y:S01]  /*2790*/  FMUL.FTZ R12, R41, UR6 ;  /* 0x00000006290c7c20 */ /* 0x000fe20008410000 */
[----:B------:R-:W-:Y:S01]  /*27a0*/  FMNMX.FTZ R28, R89, R28, !PT ;  /* 0x0000001c591c7209 */ /* 0x000fe20007810000 */
[----:B------:R-:W0:Y:S01]  /*27b0*/  MUFU.TANH R43, R43 ;  /* 0x0000002b002b7308 */ /* 0x000e220000002400 */
[----:B------:R-:W-:Y:S01]  /*27c0*/  ISETP.GT.AND P1, PT, R45, 0x19, PT ;  /* 0x000000192d00780c */ /* 0x000fe20003f24270 */
[----:B------:R-:W-:Y:S01]  /*27d0*/  FMUL.FTZ R83, R83, UR6 ;  /* 0x0000000653537c20 */ /* 0x000fe20008410000 */
[----:B------:R-:W-:Y:S01]  /*27e0*/  FMNMX.FTZ R28, R63, R28, !PT ;  /* 0x0000001c3f1c7209 */ /* 0x000fe20007810000 */
[----:B------:R-:W-:Y:S01]  /*27f0*/  FMUL.FTZ R86, R86, UR6 ;  /* 0x0000000656567c20 */ /* 0x000fe20008410000 */
[----:B--2---:R-:W-:Y:S01]  /*2800*/  FSEL R57, R39, -INF , P1 ;  /* 0xff80000027397808 */ /* 0x004fe20000800000 */
[----:B------:R-:W-:Y:S01]  /*2810*/  FMUL.FTZ R15, R44, UR6 ;  /* 0x000000062c0f7c20 */ /* 0x000fe20008410000 */
[----:B------:R-:W-:Y:S01]  /*2820*/  ISETP.GT.AND P1, PT, R45, 0x21, PT ;  /* 0x000000212d00780c */ /* 0x000fe20003f24270 */
[----:B------:R-:W-:Y:S01]  /*2830*/  MUFU.TANH R46, R46 ;  /* 0x0000002e002e7308 */ /* 0x000fe20000002400 */
[----:B------:R-:W-:Y:S01]  /*2840*/  FMUL.FTZ R87, R87, UR6 ;  /* 0x0000000657577c20 */ /* 0x000fe20008410000 */
[----:B------:R-:W-:Y:S01]  /*2850*/  FMUL.FTZ R21, R48, UR6 ;  /* 0x0000000630157c20 */ /* 0x000fe20008410000 */
[----:B------:R-:W-:Y:S01]  /*2860*/  FMUL.FTZ R61, R61, UR6 ;  /* 0x000000063d3d7c20 */ /* 0x000fe20008410000 */
[----:B------:R-:W1:Y:S01]  /*2870*/  SHFL.IDX PT, R50, R50, RZ, 0x1c1f ;  /* 0x001c1fff32327589 */ /* 0x000e6200000e0000 */
[----:B------:R-:W-:Y:S01]  /*2880*/  FMUL.FTZ R27, R56, UR6 ;  /* 0x00000006381b7c20 */ /* 0x000fe20008410000 */
[----:B------:R-:W-:Y:S01]  /*2890*/  FMUL.FTZ R60, R60, UR6 ;  /* 0x000000063c3c7c20 */ /* 0x000fe20008410000 */
[----:B------:R-:W-:Y:S01]  /*28a0*/  FMUL.FTZ R64, R64, UR6 ;  /* 0x0000000640407c20 */ /* 0x000fe20008410000 */
[----:B------:R2:W-:Y:S01]  /*28b0*/  MUFU.TANH R36, R59 ;  /* 0x0000003b00247308 */ /* 0x0005e20000002400 */
        /* <DEDUP_REMOVED lines=8> */
[----:B--2---:R-:W-:Y:S01]  /*2940*/  FSEL R59, R38, -INF , P2 ;  /* 0xff800000263b7808 */ /* 0x004fe20001000000 */
[----:B------:R-:W-:Y:S01]  /*2950*/  FMUL.FTZ R76, R76, UR6 ;  /* 0x000000064c4c7c20 */ /* 0x000fe20008410000 */
[----:B------:R-:W-:Y:S01]  /*2960*/  ISETP.GT.AND P2, PT, R45, 0x20, PT ;  /* 0x000000202d00780c */ /* 0x000fe20003f44270 */
[----:B------:R-:W-:Y:S01]  /*2970*/  FMUL.FTZ R77, R77, UR6 ;  /* 0x000000064d4d7c20 */ /* 0x000fe20008410000 */
[----:B------:R-:W-:Y:S01]  /*2980*/  FMNMX.FTZ R28, R59, R28, !PT ;  /* 0x0000001c3b1c7209 */ /* 0x000fe20007810000 */
[----:B------:R-:W-:Y:S01]  /*2990*/  FMUL.FTZ R80, R80, UR6 ;  /* 0x0000000650507c20 */ /* 0x000fe20008410000 */
[----:B------:R-:W-:Y:S01]  /*29a0*/  FMUL.FTZ R81, R81, UR6 ;  /* 0x0000000651517c20 */ /* 0x000fe20008410000 */
[----:B------:R2:W-:Y:S01]  /*29b0*/  MUFU.TANH R33, R55 ;  /* 0x0000003700217308 */ /* 0x0005e20000002400 */
[----:B------:R-:W-:Y:S01]  /*29c0*/  FMNMX.FTZ R28, R57, R28, !PT ;  /* 0x0000001c391c7209 */ /* 0x000fe20007810000 */
[----:B------:R-:W-:Y:S01]  /*29d0*/  FMUL.FTZ R84, R84, UR6 ;  /* 0x0000000654547c20 */ /* 0x000fe20008410000 */
[----:B------:R-:W-:Y:S01]  /*29e0*/  FMUL.FTZ R85, R85, UR6 ;  /* 0x0000000655557c20 */ /* 0x000fe20008410000 */
[----:B-1----:R-:W-:Y:S01]  /*29f0*/  VIADDMNMX R95, R50, R52, R95, PT ;  /* 0x00000034325f7246 */ /* 0x002fe2000380015f */
[----:B------:R-:W-:Y:S01]  /*2a00*/  @UP0 ULDC UR6, c[0x0][0x44c] ;  /* 0x0001130000060ab9 */ /* 0x000fe20000000800 */
[----:B------:R-:W-:Y:S01]  /*2a10*/  @UP0 ULDC UR15, c[0x0][0x450] ;  /* 0x00011400000f0ab9 */ /* 0x000fe20000000800 */
[----:B------:R-:W-:Y:S01]  /*2a20*/  UIMAD.WIDE.U32 UR6, UR43, UR6, URZ ;  /* 0x000000062b0672a5 */ /* 0x000fe2000f8e003f */
[----:B------:R1:W3:Y:S01]  /*2a30*/  MUFU.TANH R32, R51 ;  /* 0x0000003300207308 */ /* 0x0002e20000002400 */
[----:B--2---:R-:W-:Y:S01]  /*2a40*/  FSEL R55, R42, -INF , P2 ;  /* 0xff8000002a377808 */ /* 0x004fe20001000000 */
[----:B------:R-:W-:Y:S01]  /*2a50*/  UMOV UR11, UR43 ;  /* 0x0000002b000b7c82 */ /* 0x000fe20008000000 */
[----:B------:R-:W-:Y:S01]  /*2a60*/  ISETP.GT.AND P2, PT, R45, 0x28, PT ;  /* 0x000000282d00780c */ /* 0x000fe20003f44270 */
[----:B------:R-:W-:Y:S01]  /*2a70*/  @UP0 USHF.R.U32.HI UR11, URZ, UR15, UR7 ;  /* 0x0000000f3f0b0299 */ /* 0x000fe20008011607 */
[----:B------:R-:W-:Y:S01]  /*2a80*/  FMNMX.FTZ R28, R55, R28, !PT ;  /* 0x0000001c371c7209 */ /* 0x000fe20007810000 */
[----:B------:R-:W-:Y:S01]  /*2a90*/  UIADD3 UR5, UR41, -0x2, URZ ;  /* 0xfffffffe29057890 */ /* 0x000fe2000fffe03f */
[----:B0-----:R-:W-:Y:S01]  /*2aa0*/  FSEL R49, R47, -INF , P1 ;  /* 0xff8000002f317808 */ /* 0x001fe20000800000 */
[----:B------:R-:W0:Y:S01]  /*2ab0*/  MUFU.TANH R54, R54 ;  /* 0x0000003600367308 */ /* 0x000e220000002400 */
[----:B-1----:R-:W-:Y:S01]  /*2ac0*/  FSEL R51, R46, -INF , P2 ;  /* 0xff8000002e337808 */ /* 0x002fe20001000000 */
[----:B------:R-:W-:Y:S01]  /*2ad0*/  UIADD3 UR7, UR11, UR48, -UR50 ;  /* 0x000000300b077290 */ /* 0x000fe2000fffe832 */
[----:B------:R-:W-:Y:S01]  /*2ae0*/  FMNMX.FTZ R28, R53, R28, !PT ;  /* 0x0000001c351c7209 */ /* 0x000fe20007810000 */
[----:B------:R-:W-:Y:S01]  /*2af0*/  UIADD3 UR6, UR14, 0x28840, URZ ;  /* 0x000288400e067890 */ /* 0x000fe2000fffe03f */
[----:B------:R-:W-:Y:S01]  /*2b00*/  ISETP.GT.AND P2, PT, R45, 0x30, PT ;  /* 0x000000302d00780c */ /* 0x000fe20003f44270 */
[----:B------:R-:W-:Y:S01]  /*2b10*/  USHF.R.S32.HI UR11, URZ, 0x1f, UR7 ;  /* 0x0000001f3f0b7899 */ /* 0x000fe20008011407 */
[----:B------:R-:W-:Y:S01]  /*2b20*/  FMNMX.FTZ R28, R51, R28, !PT ;  /* 0x0000001c331c7209 */ /* 0x000fe20007810000 */
[----:B------:R-:W1:Y:S01]  /*2b30*/  MUFU.TANH R58, R58 ;  /* 0x0000003a003a7308 */ /* 0x000e620000002400 */
[----:B------:R-:W-:Y:S01]  /*2b40*/  ISETP.GT.AND P1, PT, R45, 0x31, PT ;  /* 0x000000312d00780c */ /* 0x000fe20003f24270 */
[----:B------:R-:W-:Y:S01]  /*2b50*/  ULEA.HI UR11, UR11, UR7, URZ, 0x7 ;  /* 0x000000070b0b7291 */ /* 0x000fe2000f8f383f */
[----:B------:R-:W-:Y:S01]  /*2b60*/  FSEL R47, R29, -INF , P2 ;  /* 0xff8000001d2f7808 */ /* 0x000fe20001000000 */
[----:B------:R-:W-:Y:S01]  /*2b70*/  UPRMT UR6, UR55, 0x654, UR6 ;  /* 0x0000065437067896 */ /* 0x000fe20008000006 */
[----:B------:R-:W-:Y:S01]  /*2b80*/  FMNMX.FTZ R28, R49, R28, !PT ;  /* 0x0000001c311c7209 */ /* 0x000fe20007810000 */
[----:B------:R-:W-:Y:S01]  /*2b90*/  USHF.R.S32.HI UR11, URZ, 0x7, UR11 ;  /* 0x000000073f0b7899 */ /* 0x000fe2000801140b */
[----:B------:R-:W-:Y:S01]  /*2ba0*/  ISETP.GT.AND P2, PT, R45, 0x38, PT ;  /* 0x000000382d00780c */ /* 0x000fe20003f44270 */
[----:B------:R-:W2:Y:S01]  /*2bb0*/  MUFU.TANH R62, R62 ;  /* 0x0000003e003e7308 */ /* 0x000ea20000002400 */
[----:B---3--:R-:W-:Y:S01]  /*2bc0*/  FSEL R42, R32, -INF , P1 ;  /* 0xff800000202a7808 */ /* 0x008fe20000800000 */
[----:B------:R-:W-:Y:S01]  /*2bd0*/  UISETP.LT.AND UP0, UPT, UR51, UR11, UPT ;  /* 0x0000000b3300728c */ /* 0x000fe2000bf01270 */
[----:B------:R-:W-:-:S02]  /*2be0*/  FMNMX.FTZ R29, R47, R28, !PT ;  /* 0x0000001c2f1d7209 */ /* 0x000fc40007810000 */
[----:B------:R-:W-:Y:S02]  /*2bf0*/  CS2R R150, SRZ ;  /* 0x0000000000967805 */ /* 0x000fe4000001ff00 */
[C---:B------:R-:W-:Y:S01]  /*2c00*/  ISETP.GT.AND P1, PT, R45.reuse, 0x39, PT ;  /* 0x000000392d00780c */ /* 0x040fe20003f24270 */
[----:B------:R-:W-:Y:S01]  /*2c10*/  USEL UR42, UR51, UR11, !UP0 ;  /* 0x0000000b332a7287 */ /* 0x000fe2000c000000 */
[----:B0-----:R-:W-:Y:S01]  /*2c20*/  FSEL R34, R54, -INF , P2 ;  /* 0xff80000036227808 */ /* 0x001fe20001000000 */
[----:B------:R0:W3:Y:S01]  /*2c30*/  MUFU.TANH R37, R6 ;  /* 0x0000000600257308 */ /* 0x0000e20000002400 */
[----:B------:R-:W-:Y:S01]  /*2c40*/  FMNMX.FTZ R31, R42, R29, !PT ;  /* 0x0000001d2a1f7209 */ /* 0x000fe20007810000 */
[----:B------:R-:W-:Y:S01]  /*2c50*/  UISETP.GE.AND UP0, UPT, UR5, UR42, UPT ;  /* 0x0000002a0500728c */ /* 0x000fe2000bf06270 */
[----:B------:R-:W-:Y:S01]  /*2c60*/  ISETP.GT.AND P2, PT, R45, 0x40, PT ;  /* 0x000000402d00780c */ /* 0x000fe20003f44270 */
[----:B------:R-:W-:Y:S01]  /*2c70*/  SYNCS.ARRIVE.TRANS64.RED.A1T0 RZ, [UR6], RZ ;  /* 0x000000ffffff79a7 */ /* 0x000fe20008100406 */
[----:B------:R-:W-:-:S02]  /*2c80*/  FSEL R29, R33, -INF , P1 ;  /* 0xff800000211d7808 */ /* 0x000fc40000800000 */
[----:B------:R-:W-:Y:S02]  /*2c90*/  CS2R R148, SRZ ;  /* 0x0000000000947805 */ /* 0x000fe4000001ff00 */
[----:B------:R-:W-:Y:S01]  /*2ca0*/  ISETP.GT.AND P1, PT, R45, 0x41, PT ;  /* 0x000000412d00780c */ /* 0x000fe20003f24270 */
[----:B------:R-:W4:Y:S01]  /*2cb0*/  MUFU.TANH R66, R66 ;  /* 0x0000004200427308 */ /* 0x000f220000002400 */
[----:B0-----:R-:W-:Y:S02]  /*2cc0*/  FMNMX.FTZ R6, R34, R31, !PT ;  /* 0x0000001f22067209 */ /* 0x001fe40007810000 */
[----:B------:R-:W-:Y:S02]  /*2cd0*/  CS2R R146, SRZ ;  /* 0x0000000000927805 */ /* 0x000fe4000001ff00 */
[----:B-1----:R-:W-:Y:S02]  /*2ce0*/  FSEL R28, R58, -INF , P2 ;  /* 0xff8000003a1c7808 */ /* 0x002fe40001000000 */
[----:B------:R-:W-:-:S02]  /*2cf0*/  CS2R R144, SRZ ;  /* 0x0000000000907805 */ /* 0x000fc4000001ff00 */
[----:B------:R-:W-:Y:S02]  /*2d00*/  FMNMX.FTZ R31, R29, R6, !PT ;  /* 0x000000061d1f7209 */ /* 0x000fe40007810000 */
[----:B------:R-:W-:Y:S02]  /*2d10*/  CS2R R142, SRZ ;  /* 0x00000000008e7805 */ /* 0x000fe4000001ff00 */
[----:B------:R-:W-:Y:S01]  /*2d20*/  ISETP.GT.AND P2, PT, R45, 0x48, PT ;  /* 0x000000482d00780c */ /* 0x000fe20003f44270 */
[----:B------:R-:W0:Y:S01]  /*2d30*/  MUFU.TANH R67, R67 ;  /* 0x0000004300437308 */ /* 0x000e220000002400 */
[----:B------:R-:W-:Y:S02]  /*2d40*/  FSEL R30, R36, -INF , P1 ;  /* 0xff800000241e7808 */ /* 0x000fe40000800000 */
[----:B------:R-:W-:Y:S02]  /*2d50*/  CS2R R140, SRZ ;  /* 0x00000000008c7805 */ /* 0x000fe4000001ff00 */
[----:B------:R-:W-:-:S02]  /*2d60*/  FMNMX.FTZ R33, R28, R31, !PT ;  /* 0x0000001f1c217209 */ /* 0x000fc40007810000 */
[----:B------:R-:W-:Y:S02]  /*2d70*/  CS2R R138, SRZ ;  /* 0x00000000008a7805 */ /* 0x000fe4000001ff00 */
[----:B------:R-:W-:Y:S02]  /*2d80*/  ISETP.GT.AND P1, PT, R45, 0x49, PT ;  /* 0x000000492d00780c */ /* 0x000fe40003f24270 */
[----:B------:R-:W-:Y:S02]  /*2d90*/  CS2R R136, SRZ ;  /* 0x0000000000887805 */ /* 0x000fe4000001ff00 */
[----:B--2---:R-:W-:Y:S01]  /*2da0*/  FSEL R31, R62, -INF , P2 ;  /* 0xff8000003e1f7808 */ /* 0x004fe20001000000 */
[----:B------:R-:W1:Y:S01]  /*2db0*/  MUFU.TANH R70, R70 ;  /* 0x0000004600467308 */ /* 0x000e620000002400 */
[----:B------:R-:W-:Y:S02]  /*2dc0*/  FMNMX.FTZ R6, R30, R33, !PT ;  /* 0x000000211e067209 */ /* 0x000fe40007810000 */
[----:B------:R-:W-:-:S02]  /*2dd0*/  CS2R R134, SRZ ;  /* 0x0000000000867805 */ /* 0x000fc4000001ff00 */
[----:B------:R-:W-:Y:S02]  /*2de0*/  ISETP.GT.AND P2, PT, R45, 0x50, PT ;  /* 0x000000502d00780c */ /* 0x000fe40003f44270 */
[----:B------:R-:W-:Y:S02]  /*2df0*/  CS2R R132, SRZ ;  /* 0x0000000000847805 */ /* 0x000fe4000001ff00 */
[----:B---3--:R-:W-:Y:S02]  /*2e00*/  FSEL R32, R37, -INF , P1 ;  /* 0xff80000025207808 */ /* 0x008fe40000800000 */
[----:B------:R-:W-:Y:S02]  /*2e10*/  CS2R R130, SRZ ;  /* 0x0000000000827805 */ /* 0x000fe4000001ff00 */
[----:B------:R-:W-:Y:S01]  /*2e20*/  FMNMX.FTZ R35, R31, R6, !PT ;  /* 0x000000061f237209 */ /* 0x000fe20007810000 */
[----:B------:R-:W2:Y:S01]  /*2e30*/  MUFU.TANH R71, R71 ;  /* 0x0000004700477308 */ /* 0x000ea20000002400 */
[----:B------:R-:W-:-:S02]  /*2e40*/  ISETP.GT.AND P1, PT, R45, 0x51, PT ;  /* 0x000000512d00780c */ /* 0x000fc40003f24270 */
[----:B------:R-:W-:Y:S02]  /*2e50*/  CS2R R128, SRZ ;  /* 0x0000000000807805 */ /* 0x000fe4000001ff00 */
[----:B----4-:R-:W-:Y:S02]  /*2e60*/  FSEL R33, R66, -INF , P2 ;  /* 0xff80000042217808 */ /* 0x010fe40001000000 */
[----:B------:R-:W-:Y:S02]  /*2e70*/  CS2R R126, SRZ ;  /* 0x00000000007e7805 */ /* 0x000fe4000001ff00 */
[----:B------:R-:W-:Y:S02]  /*2e80*/  FMNMX.FTZ R6, R32, R35, !PT ;  /* 0x0000002320067209 */ /* 0x000fe40007810000 */
[----:B------:R-:W-:Y:S02]  /*2e90*/  CS2R R124, SRZ ;  /* 0x00000000007c7805 */ /* 0x000fe4000001ff00 */
[----:B------:R-:W-:Y:S01]  /*2ea0*/  ISETP.GT.AND P2, PT, R45, 0x58, PT ;  /* 0x000000582d00780c */ /* 0x000fe20003f44270 */
[----:B------:R-:W3:Y:S01]  /*2eb0*/  MUFU.TANH R38, R74 ;  /* 0x0000004a00267308 */ /* 0x000ee20000002400 */
[----:B0-----:R-:W-:-:S02]  /*2ec0*/  FSEL R35, R67, -INF , P1 ;  /* 0xff80000043237808 */ /* 0x001fc40000800000 */
[----:B------:R-:W-:Y:S02]  /*2ed0*/  CS2R R122, SRZ ;  /* 0x00000000007a7805 */ /* 0x000fe4000001ff00 */
[----:B------:R-:W-:Y:S02]  /*2ee0*/  FMNMX.FTZ R6, R33, R6, !PT ;  /* 0x0000000621067209 */ /* 0x000fe40007810000 */
[----:B------:R-:W-:Y:S02]  /*2ef0*/  CS2R R120, SRZ ;  /* 0x0000000000787805 */ /* 0x000fe4000001ff00 */
[----:B------:R-:W-:Y:S02]  /*2f00*/  ISETP.GT.AND P1, PT, R45, 0x59, PT ;  /* 0x000000592d00780c */ /* 0x000fe40003f24270 */
[----:B------:R-:W-:Y:S02]  /*2f10*/  CS2R R118, SRZ ;  /* 0x0000000000767805 */ /* 0x000fe4000001ff00 */
[----:B-1----:R-:W-:Y:S01]  /*2f20*/  FSEL R36, R70, -INF , P2 ;  /* 0xff80000046247808 */ /* 0x002fe20001000000 */
[----:B------:R-:W0:Y:S01]  /*2f30*/  MUFU.TANH R75, R75 ;  /* 0x0000004b004b7308 */ /* 0x000e220000002400 */
[----:B------:R-:W-:-:S02]  /*2f40*/  FMNMX.FTZ R39, R35, R6, !PT ;  /* 0x0000000623277209 */ /* 0x000fc40007810000 */
[----:B------:R-:W-:Y:S02]  /*2f50*/  CS2R R116, SRZ ;  /* 0x0000000000747805 */ /* 0x000fe4000001ff00 */
[----:B------:R-:W-:Y:S02]  /*2f60*/  ISETP.GT.AND P2, PT, R45, 0x60, PT ;  /* 0x000000602d00780c */ /* 0x000fe40003f44270 */
[----:B------:R-:W-:Y:S02]  /*2f70*/  CS2R R114, SRZ ;  /* 0x0000000000727805 */ /* 0x000fe4000001ff00 */
[----:B--2---:R-:W-:Y:S02]  /*2f80*/  FSEL R37, R71, -INF , P1 ;  /* 0xff80000047257808 */ /* 0x004fe40000800000 */
[----:B------:R-:W-:Y:S02]  /*2f90*/  CS2R R112, SRZ ;  /* 0x0000000000707805 */ /* 0x000fe4000001ff00 */
[----:B------:R-:W-:Y:S01]  /*2fa0*/  FMNMX.FTZ R6, R36, R39, !PT ;  /* 0x0000002724067209 */ /* 0x000fe20007810000 */
[----:B------:R-:W1:Y:S01]  /*2fb0*/  MUFU.TANH R40, R78 ;  /* 0x0000004e00287308 */ /* 0x000e620000002400 */
[----:B------:R-:W-:-:S02]  /*2fc0*/  ISETP.GT.AND P1, PT, R45, 0x61, PT ;  /* 0x000000612d00780c */ /* 0x000fc40003f24270 */
[----:B------:R-:W-:Y:S02]  /*2fd0*/  CS2R R110, SRZ ;  /* 0x00000000006e7805 */ /* 0x000fe4000001ff00 */
[----:B---3--:R-:W-:Y:S02]  /*2fe0*/  FSEL R38, R38, -INF , P2 ;  /* 0xff80000026267808 */ /* 0x008fe40001000000 */
[----:B------:R-:W-:Y:S02]  /*2ff0*/  CS2R R108, SRZ ;  /* 0x00000000006c7805 */ /* 0x000fe4000001ff00 */
[----:B------:R-:W-:Y:S02]  /*3000*/  FMNMX.FTZ R41, R37, R6, !PT ;  /* 0x0000000625297209 */ /* 0x000fe40007810000 */
[----:B------:R-:W-:Y:S02]  /*3010*/  CS2R R106, SRZ ;  /* 0x00000000006a7805 */ /* 0x000fe4000001ff00 */
[----:B------:R-:W-:Y:S01]  /*3020*/  ISETP.GT.AND P2, PT, R45, 0x68, PT ;  /* 0x000000682d00780c */ /* 0x000fe20003f44270 */
[----:B------:R-:W2:Y:S01]  /*3030*/  MUFU.TANH R43, R79 ;  /* 0x0000004f002b7308 */ /* 0x000ea20000002400 */
[----:B0-----:R-:W-:-:S02]  /*3040*/  FSEL R39, R75, -INF , P1 ;  /* 0xff8000004b277808 */ /* 0x001fc40000800000 */
[----:B------:R-:W-:Y:S02]  /*3050*/  CS2R R104, SRZ ;  /* 0x0000000000687805 */ /* 0x000fe4000001ff00 */
[----:B------:R-:W-:Y:S02]  /*3060*/  FMNMX.FTZ R6, R38, R41, !PT ;  /* 0x0000002926067209 */ /* 0x000fe40007810000 */
[----:B------:R-:W-:Y:S02]  /*3070*/  CS2R R102, SRZ ;  /* 0x0000000000667805 */ /* 0x000fe4000001ff00 */
[----:B------:R-:W-:Y:S02]  /*3080*/  ISETP.GT.AND P1, PT, R45, 0x69, PT ;  /* 0x000000692d00780c */ /* 0x000fe40003f24270 */
[----:B------:R-:W-:Y:S02]  /*3090*/  CS2R R100, SRZ ;  /* 0x0000000000647805 */ /* 0x000fe4000001ff00 */
[----:B------:R-:W-:Y:S01]  /*30a0*/  FMNMX.FTZ R41, R39, R6, !PT ;  /* 0x0000000627297209 */ /* 0x000fe20007810000 */
[----:B------:R-:W0:Y:S01]  /*30b0*/  MUFU.TANH R82, R82 ;  /* 0x0000005200527308 */ /* 0x000e220000002400 */
[----:B-1----:R-:W-:-:S02]  /*30c0*/  FSEL R40, R40, -INF , P2 ;  /* 0xff80000028287808 */ /* 0x002fc40001000000 */
[----:B------:R-:W-:Y:S02]  /*30d0*/  ISETP.GT.AND P2, PT, R45, 0x70, PT ;  /* 0x000000702d00780c */ /* 0x000fe40003f44270 */
[----:B------:R-:W-:Y:S02]  /*30e0*/  FMNMX.FTZ R6, R40, R41, !PT ;  /* 0x0000002928067209 */ /* 0x000fe40007810000 */
[----:B------:R-:W-:Y:S01]  /*30f0*/  ISETP.GT.AND P3, PT, R95, 0x8, PT ;  /* 0x000000085f00780c */ /* 0x000fe20003f64270 */
        /* <DEDUP_REMOVED lines=12> */
[----:B------:R-:W-:Y:S01]  /*31c0*/  MUFU.TANH R71, R61 ;  /* 0x0000003d00477308 */ /* 0x000fe20000002400 */
[----:B--2---:R-:W-:Y:S02]  /*31d0*/  FSEL R45, R86, -INF , P2 ;  /* 0xff800000562d7808 */ /* 0x004fe40001000000 */
[----:B------:R-:W-:Y:S02]  /*31e0*/  ISETP.GT.AND P2, PT, R95, 0x1, PT ;  /* 0x000000015f00780c */ /* 0x000fe40003f44270 */
[----:B------:R-:W-:-:S03]  /*31f0*/  FMNMX.FTZ R67, R45, R6, !PT ;  /* 0x000000062d437209 */ /* 0x000fc60007810000 */
[----:B------:R-:W-:Y:S01]  /*3200*/  MUFU.TANH R3, R3 ;  /* 0x0000000300037308 */ /* 0x000fe20000002400 */
[----:B0-----:R-:W-:-:S04]  /*3210*/  FSEL R46, R46, -INF , P1 ;  /* 0xff8000002e2e7808 */ /* 0x001fc80000800000 */
[----:B------:R-:W-:-:S03]  /*3220*/  FMNMX.FTZ R67, R46, R67, !PT ;  /* 0x000000432e437209 */ /* 0x000fc60007810000 */
[----:B------:R-:W-:Y:S02]  /*3230*/  MUFU.TANH R4, R4 ;  /* 0x0000000400047308 */ /* 0x000fe40000002400 */
[----:B------:R-:W0:Y:S06]  /*3240*/  SHFL.BFLY PT, R6, R67, 0x2, 0x1f ;  /* 0x0c401f0043067f89 */ /* 0x000e2c00000e0000 */
[----:B------:R-:W1:Y:S08]  /*3250*/  MUFU.TANH R7, R7 ;  /* 0x0000000700077308 */ /* 0x000e700000002400 */
[----:B------:R-:W-:Y:S08]  /*3260*/  MUFU.TANH R5, R5 ;  /* 0x0000000500057308 */ /* 0x000ff00000002400 */
[----:B------:R-:W2:Y:S01]  /*3270*/  MUFU.TANH R9, R9 ;  /* 0x0000000900097308 */ /* 0x000ea20000002400 */
[----:B-1----:R-:W-:-:S02]  /*3280*/  FSEL R50, R7, -INF , P3 ;  /* 0xff80000007327808 */ /* 0x002fc40001800000 */
[----:B0-----:R-:W-:-:S05]  /*3290*/  FMNMX.FTZ R48, R67, R6, !PT ;  /* 0x0000000643307209 */ /* 0x001fca0007810000 */
[----:B------:R-:W0:Y:S01]  /*32a0*/  SHFL.BFLY PT, R61, R48, 0x1, 0x1f ;  /* 0x0c201f00303d7f89 */ /* 0x000e2200000e0000 */
[----:B------:R-:W1:Y:S08]  /*32b0*/  MUFU.TANH R8, R8 ;  /* 0x0000000800087308 */ /* 0x000e700000002400 */
[----:B------:R-:W3:Y:S08]  /*32c0*/  MUFU.TANH R11, R11 ;  /* 0x0000000b000b7308 */ /* 0x000ef00000002400 */
[----:B------:R-:W4:Y:S01]  /*32d0*/  MUFU.TANH R10, R10 ;  /* 0x0000000a000a7308 */ /* 0x000f220000002400 */
[----:B0-----:R-:W-:-:S07]  /*32e0*/  FMNMX.FTZ R6, R48, R61, !PT ;  /* 0x0000003d30067209 */ /* 0x001fce0007810000 */
[----:B------:R-:W0:Y:S01]  /*32f0*/  MUFU.TANH R13, R13 ;  /* 0x0000000d000d7308 */ /* 0x000e220000002400 */
[----:B------:R-:W-:Y:S02]  /*3300*/  FSEL R61, R4, -INF , P2 ;  /* 0xff800000043d7808 */ /* 0x000fe40001000000 */
[C---:B------:R-:W-:Y:S01]  /*3310*/  FSETP.NEU.FTZ.AND P1, PT, R6.reuse, -INF , PT ;  /* 0xff8000000600780b */ /* 0x040fe20003f3d000 */
[----:B------:R-:W-:Y:S01]  /*3320*/  FMUL.FTZ R48, R6, UR10 ;  /* 0x0000000a06307c20 */ /* 0x000fe20008410000 */
[----:B------:R-:W-:-:S03]  /*3330*/  ISETP.GT.AND P2, PT, R95, 0x10, PT ;  /* 0x000000105f00780c */ /* 0x000fc60003f44270 */
[----:B------:R-:W5:Y:S01]  /*3340*/  MUFU.TANH R12, R12 ;  /* 0x0000000c000c7308 */ /* 0x000f620000002400 */
[----:B------:R-:W-:Y:S02]  /*3350*/  FSEL R48, R48, RZ, P1 ;  /* 0x000000ff30307208 */ /* 0x000fe40000800000 */
[----:B------:R-:W-:Y:S02]  /*3360*/  ISETP.GT.AND P1, PT, R95, RZ, PT ;  /* 0x000000ff5f00720c */ /* 0x000fe40003f24270 */
[----:B--2---:R-:W-:Y:S01]  /*3370*/  FSEL R56, R9, -INF , P2 ;  /* 0xff80000009387808 */ /* 0x004fe20001000000 */
[--C-:B------:R-:W-:Y:S01]  /*3380*/  FFMA.FTZ R179, R59, UR10, -R48.reuse ;  /* 0x0000000a3bb37c23 */ /* 0x100fe20008010830 */
[----:B------:R-:W-:Y:S01]  /*3390*/  FSEL R54, R3, -INF , P1 ;  /* 0xff80000003367808 */ /* 0x000fe20000800000 */
[----:B------:R-:W2:Y:S01]  /*33a0*/  MUFU.TANH R15, R15 ;  /* 0x0000000f000f7308 */ /* 0x000ea20000002400 */
[----:B------:R-:W-:Y:S01]  /*33b0*/  ISETP.GT.AND P1, PT, R95, 0x9, PT ;  /* 0x000000095f00780c */ /* 0x000fe20003f24270 */
[--C-:B------:R-:W-:Y:S01]  /*33c0*/  FFMA.FTZ R173, R55, UR10, -R48.reuse ;  /* 0x0000000a37ad7c23 */ /* 0x100fe20008010830 */
[----:B------:R-:W-:Y:S01]  /*33d0*/  FMNMX.FTZ R3, R54, R61, !PT ;  /* 0x0000003d36037209 */ /* 0x000fe20007810000 */
[--C-:B------:R-:W-:Y:S01]  /*33e0*/  FFMA.FTZ R175, R51, UR10, -R48.reuse ;  /* 0x0000000a33af7c23 */ /* 0x100fe20008010830 */
[----:B------:R-:W-:Y:S01]  /*33f0*/  FSEL R52, R5, -INF , P1 ;  /* 0xff80000005347808 */ /* 0x000fe20000800000 */
[--C-:B------:R-:W-:Y:S01]  /*3400*/  FFMA.FTZ R5, R63, UR10, -R48.reuse ;  /* 0x0000000a3f057c23 */ /* 0x100fe20008010830 */
[----:B------:R-:W-:Y:S01]  /*3410*/  FMNMX.FTZ R3, R50, R3, !PT ;  /* 0x0000000332037209 */ /* 0x000fe20007810000 */
[----:B------:R-:W2:Y:S01]  /*3420*/  MUFU.TANH R14, R14 ;  /* 0x0000000e000e7308 */ /* 0x000ea20000002400 */
[----:B------:R-:W-:Y:S01]  /*3430*/  ISETP.GT.AND P1, PT, R95, 0x11, PT ;  /* 0x000000115f00780c */ /* 0x000fe20003f24270 */
[--C-:B------:R-:W-:Y:S01]  /*3440*/  FFMA.FTZ R169, R47, UR10, -R48.reuse ;  /* 0x0000000a2fa97c23 */ /* 0x100fe20008010830 */
[----:B------:R-:W-:Y:S01]  /*3450*/  FMNMX.FTZ R3, R52, R3, !PT ;  /* 0x0000000334037209 */ /* 0x000fe20007810000 */
[--C-:B------:R-:W-:Y:S01]  /*3460*/  FFMA.FTZ R171, R34, UR10, -R48.reuse ;  /* 0x0000000a22ab7c23 */ /* 0x100fe20008010830 */
[----:B------:R-:W-:Y:S01]  /*3470*/  ISETP.GT.AND P2, PT, R95, 0x18, PT ;  /* 0x000000185f00780c */ /* 0x000fe20003f44270 */
[--C-:B------:R-:W-:Y:S01]  /*3480*/  FFMA.FTZ R167, R31, UR10, -R48.reuse ;  /* 0x0000000a1fa77c23 */ /* 0x100fe20008010830 */
[----:B-1----:R-:W-:Y:S01]  /*3490*/  FSEL R58, R8, -INF , P1 ;  /* 0xff800000083a7808 */ /* 0x002fe20000800000 */
[----:B------:R4:W-:Y:S01]  /*34a0*/  MUFU.TANH R70, R60 ;  /* 0x0000003c00467308 */ /* 0x0009e20000002400 */
[----:B------:R-:W-:Y:S01]  /*34b0*/  FMNMX.FTZ R3, R56, R3, !PT ;  /* 0x0000000338037209 */ /* 0x000fe20007810000 */
[--C-:B------:R-:W-:Y:S01]  /*34c0*/  FFMA.FTZ R155, R40, UR10, -R48.reuse ;  /* 0x0000000a289b7c23 */ /* 0x100fe20008010830 */
[----:B------:R-:W-:Y:S01]  /*34d0*/  ISETP.GT.AND P1, PT, R95, 0x19, PT ;  /* 0x000000195f00780c */ /* 0x000fe20003f24270 */
[--C-:B------:R-:W-:Y:S01]  /*34e0*/  FFMA.FTZ R40, R44, UR10, -R48.reuse ;  /* 0x0000000a2c287c23 */ /* 0x100fe20008010830 */
[----:B---3--:R-:W-:Y:S01]  /*34f0*/  FSEL R11, R11, -INF , P2 ;  /* 0xff8000000b0b7808 */ /* 0x008fe20001000000 */
[--C-:B------:R-:W-:Y:S01]  /*3500*/  FFMA.FTZ R181, R99, UR10, -R48.reuse ;  /* 0x0000000a63b57c23 */ /* 0x100fe20008010830 */
[----:B------:R-:W-:Y:S01]  /*3510*/  FMNMX.FTZ R62, R58, R3, !PT ;  /* 0x000000033a3e7209 */ /* 0x000fe20007810000 */
[----:B------:R-:W1:Y:S01]  /*3520*/  MUFU.TANH R21, R21 ;  /* 0x0000001500157308 */ /* 0x000e620000002400 */
[----:B------:R-:W-:Y:S01]  /*3530*/  ISETP.GT.AND P2, PT, R95, 0x20, PT ;  /* 0x000000205f00780c */ /* 0x000fe20003f44270 */
[--C-:B------:R-:W-:Y:S01]  /*3540*/  FFMA.FTZ R97, R97, UR10, -R48.reuse ;  /* 0x0000000a61617c23 */ /* 0x100fe20008010830 */
[----:B----4-:R-:W-:Y:S01]  /*3550*/  FSEL R60, R10, -INF , P1 ;  /* 0xff8000000a3c7808 */ /* 0x010fe20000800000 */
[--C-:B------:R-:W-:Y:S01]  /*3560*/  FFMA.FTZ R183, R93, UR10, -R48.reuse ;  /* 0x0000000a5db77c23 */ /* 0x100fe20008010830 */
[----:B------:R-:W-:Y:S01]  /*3570*/  FMNMX.FTZ R3, R11, R62, !PT ;  /* 0x0000003e0b037209 */ /* 0x000fe20007810000 */
[--C-:B------:R-:W-:Y:S01]  /*3580*/  FFMA.FTZ R8, R91, UR10, -R48.reuse ;  /* 0x0000000a5b087c23 */ /* 0x100fe20008010830 */
[----:B------:R-:W-:Y:S01]  /*3590*/  ISETP.GT.AND P1, PT, R95, 0x21, PT ;  /* 0x000000215f00780c */ /* 0x000fe20003f24270 */
[----:B------:R-:W3:Y:S01]  /*35a0*/  MUFU.TANH R20, R20 ;  /* 0x0000001400147308 */ /* 0x000ee20000002400 */
[----:B0-----:R-:W-:Y:S01]  /*35b0*/  FSEL R13, R13, -INF , P2 ;  /* 0xff8000000d0d7808 */ /* 0x001fe20001000000 */
[--C-:B------:R-:W-:Y:S01]  /*35c0*/  FFMA.FTZ R177, R89, UR10, -R48.reuse ;  /* 0x0000000a59b17c23 */ /* 0x100fe20008010830 */
[----:B------:R-:W-:Y:S01]  /*35d0*/  FMNMX.FTZ R10, R60, R3, !PT ;  /* 0x000000033c0a7209 */ /* 0x000fe20007810000 */
[--C-:B------:R-:W-:Y:S01]  /*35e0*/  FFMA.FTZ R165, R28, UR10, -R48.reuse ;  /* 0x0000000a1ca57c23 */ /* 0x100fe20008010830 */
[----:B------:R-:W-:Y:S01]  /*35f0*/  ISETP.GT.AND P2, PT, R95, 0x28, PT ;  /* 0x000000285f00780c */ /* 0x000fe20003f44270 */
[--C-:B------:R-:W-:Y:S01]  /*3600*/  FFMA.FTZ R28, R30, UR10, -R48.reuse ;  /* 0x0000000a1e1c7c23 */ /* 0x100fe20008010830 */
[----:B-----5:R-:W-:Y:S01]  /*3610*/  FSEL R62, R12, -INF , P1 ;  /* 0xff8000000c3e7808 */ /* 0x020fe20000800000 */
        /* <DEDUP_REMOVED lines=8> */
[----:B------:R-:W-:Y:S01]  /*36a0*/  MUFU.TANH R24, R24 ;  /* 0x0000001800187308 */ /* 0x000fe20000002400 */
[----:B------:R-:W-:Y:S01]  /*36b0*/  ISETP.GT.AND P2, PT, R95, 0x30, PT ;  /* 0x000000305f00780c */ /* 0x000fe20003f44270 */
[--C-:B------:R-:W-:Y:S01]  /*36c0*/  FFMA.FTZ R163, R36, UR10, -R48.reuse ;  /* 0x0000000a24a37c23 */ /* 0x100fe20008010830 */
[----:B------:R-:W-:Y:S01]  /*36d0*/  FSEL R63, R14, -INF , P1 ;  /* 0xff8000000e3f7808 */ /* 0x000fe20000800000 */
[--C-:B------:R-:W-:Y:S01]  /*36e0*/  FFMA.FTZ R153, R38, UR10, -R48.reuse ;  /* 0x0000000a26997c23 */ /* 0x100fe20008010830 */
[----:B------:R-:W-:Y:S01]  /*36f0*/  FMNMX.FTZ R12, R15, R12, !PT ;  /* 0x0000000c0f0c7209 */ /* 0x000fe20007810000 */
[--C-:B------:R-:W-:Y:S01]  /*3700*/  FFMA.FTZ R36, R39, UR10, -R48.reuse ;  /* 0x0000000a27247c23 */ /* 0x100fe20008010830 */
[----:B------:R-:W-:Y:S01]  /*3710*/  ISETP.GT.AND P1, PT, R95, 0x31, PT ;  /* 0x000000315f00780c */ /* 0x000fe20003f24270 */
[----:B------:R-:W2:Y:S01]  /*3720*/  MUFU.TANH R27, R27 ;  /* 0x0000001b001b7308 */ /* 0x000ea20000002400 */
[----:B-1----:R-:W-:Y:S01]  /*3730*/  FSEL R59, R21, -INF , P2 ;  /* 0xff800000153b7808 */ /* 0x002fe20001000000 */
[--C-:B------:R-:W-:Y:S01]  /*3740*/  FFMA.FTZ R38, R43, UR10, -R48.reuse ;  /* 0x0000000a2b267c23 */ /* 0x100fe20008010830 */
[----:B------:R-:W-:Y:S01]  /*3750*/  FMNMX.FTZ R12, R63, R12, !PT ;  /* 0x0000000c3f0c7209 */ /* 0x000fe20007810000 */
[--C-:B------:R-:W-:Y:S01]  /*3760*/  FFMA.FTZ R157, R41, UR10, -R48.reuse ;  /* 0x0000000a299d7c23 */ /* 0x100fe20008010830 */
[----:B------:R-:W-:Y:S01]  /*3770*/  ISETP.GT.AND P2, PT, R95, 0x38, PT ;  /* 0x000000385f00780c */ /* 0x000fe20003f44270 */
[--C-:B------:R-:W-:Y:S01]  /*3780*/  FFMA.FTZ R159, R45, UR10, -R48.reuse ;  /* 0x0000000a2d9f7c23 */ /* 0x100fe20008010830 */
[----:B------:R-:W-:Y:S01]  /*3790*/  FMNMX.FTZ R3, R59, R12, !PT ;  /* 0x0000000c3b037209 */ /* 0x000fe20007810000 */
[----:B------:R-:W1:Y:S01]  /*37a0*/  MUFU.TANH R26, R26 ;  /* 0x0000001a001a7308 */ /* 0x000e620000002400 */
[----:B------:R-:W-:Y:S01]  /*37b0*/  FFMA.FTZ R46, R46, UR10, -R48 ;  /* 0x0000000a2e2e7c23 */ /* 0x000fe20008010830 */
[----:B------:R-:W-:-:S02]  /*37c0*/  CS2R R98, SRZ ;  /* 0x0000000000627805 */ /* 0x000fc4000001ff00 */
[----:B------:R-:W-:Y:S02]  /*37d0*/  CS2R R92, SRZ ;  /* 0x00000000005c7805 */ /* 0x000fe4000001ff00 */
[----:B------:R-:W-:Y:S02]  /*37e0*/  CS2R R90, SRZ ;  /* 0x00000000005a7805 */ /* 0x000fe4000001ff00 */
[----:B------:R-:W-:Y:S01]  /*37f0*/  CS2R R88, SRZ ;  /* 0x0000000000587805 */ /* 0x000fe2000001ff00 */
[----:B------:R3:W4:Y:S08]  /*3800*/  MUFU.TANH R74, R64 ;  /* 0x00000040004a7308 */ /* 0x0007300000002400 */
[----:B------:R5:W-:Y:S01]  /*3810*/  MUFU.EX2 R10, R5 ;  /* 0x00000005000a7308 */ /* 0x000be20000000800 */
[----:B---3--:R-:W-:-:S02]  /*3820*/  FSEL R64, R20, -INF , P1 ;  /* 0xff80000014407808 */ /* 0x008fc40000800000 */
[----:B------:R-:W-:Y:S02]  /*3830*/  ISETP.GT.AND P1, PT, R95, 0x39, PT ;  /* 0x000000395f00780c */ /* 0x000fe40003f24270 */
[----:B------:R-:W-:-:S03]  /*3840*/  FMNMX.FTZ R14, R64, R3, !PT ;  /* 0x00000003400e7209 */ /* 0x000fc60007810000 */
[----:B------:R3:W4:Y:S01]  /*3850*/  MUFU.TANH R75, R65 ;  /* 0x00000041004b7308 */ /* 0x0007220000002400 */
[--C-:B-----5:R-:W-:Y:S01]  /*3860*/  FFMA.FTZ R5, R57, UR10, -R48.reuse ;  /* 0x0000000a39057c23 */ /* 0x120fe20008010830 */
[----:B0-----:R-:W-:Y:S02]  /*3870*/  FSEL R57, R25, -INF , P2 ;  /* 0xff80000019397808 */ /* 0x001fe40001000000 */
[----:B------:R-:W-:Y:S02]  /*3880*/  ISETP.GT.AND P2, PT, R95, 0x40, PT ;  /* 0x000000405f00780c */ /* 0x000fe40003f44270 */
[----:B------:R-:W-:Y:S02]  /*3890*/  FMNMX.FTZ R14, R57, R14, !PT ;  /* 0x0000000e390e7209 */ /* 0x000fe40007810000 */
[----:B--2---:R-:W-:Y:S01]  /*38a0*/  FSEL R55, R27, -INF , P2 ;  /* 0xff8000001b377808 */ /* 0x004fe20001000000 */
[----:B------:R0:W-:Y:S01]  /*38b0*/  MUFU.EX2 R12, R5 ;  /* 0x00000005000c7308 */ /* 0x0001e20000000800 */
[----:B---3--:R-:W-:Y:S01]  /*38c0*/  FSEL R65, R24, -INF , P1 ;  /* 0xff80000018417808 */ /* 0x008fe20000800000 */
[----:B------:R-:W-:Y:S01]  /*38d0*/  FFMA.FTZ R24, R49, UR10, -R48 ;  /* 0x0000000a31187c23 */ /* 0x000fe20008010830 */
[----:B------:R-:W-:-:S02]  /*38e0*/  ISETP.GT.AND P1, PT, R95, 0x41, PT ;  /* 0x000000415f00780c */ /* 0x000fc40003f24270 */
[----:B------:R-:W-:Y:S02]  /*38f0*/  FMNMX.FTZ R14, R65, R14, !PT ;  /* 0x0000000e410e7209 */ /* 0x000fe40007810000 */
[----:B------:R-:W-:Y:S01]  /*3900*/  ISETP.GT.AND P2, PT, R95, 0x48, PT ;  /* 0x000000485f00780c */ /* 0x000fe20003f44270 */
[----:B------:R4:W2:Y:S01]  /*3910*/  MUFU.TANH R78, R68 ;  /* 0x00000044004e7308 */ /* 0x0008a20000002400 */
[----:B-1----:R-:W-:Y:S01]  /*3920*/  FSEL R66, R26, -INF , P1 ;  /* 0xff8000001a427808 */ /* 0x002fe20000800000 */
[----:B0-----:R-:W-:Y:S01]  /*3930*/  FFMA.FTZ R5, R53, UR10, -R48 ;  /* 0x0000000a35057c23 */ /* 0x001fe20008010830 */
[----:B------:R-:W-:Y:S02]  /*3940*/  FMNMX.FTZ R3, R55, R14, !PT ;  /* 0x0000000e37037209 */ /* 0x000fe40007810000 */
[----:B------:R-:W-:Y:S02]  /*3950*/  ISETP.GT.AND P1, PT, R95, 0x49, PT ;  /* 0x000000495f00780c */ /* 0x000fe40003f24270 */
[----:B------:R-:W-:Y:S01]  /*3960*/  FSEL R53, R70, -INF , P2 ;  /* 0xff80000046357808 */ /* 0x000fe20001000000 */
[----:B------:R-:W0:Y:S01]  /*3970*/  MUFU.TANH R69, R69 ;  /* 0x0000004500457308 */ /* 0x000e220000002400 */
[----:B------:R-:W-:-:S02]  /*3980*/  FMNMX.FTZ R20, R66, R3, !PT ;  /* 0x0000000342147209 */ /* 0x000fc40007810000 */
[----:B------:R-:W-:Y:S02]  /*3990*/  ISETP.GT.AND P2, PT, R95, 0x50, PT ;  /* 0x000000505f00780c */ /* 0x000fe40003f44270 */
[----:B------:R-:W-:Y:S02]  /*39a0*/  FSEL R67, R71, -INF , P1 ;  /* 0xff80000047437808 */ /* 0x000fe40000800000 */
[----:B------:R-:W-:Y:S01]  /*39b0*/  FMNMX.FTZ R20, R53, R20, !PT ;  /* 0x0000001435147209 */ /* 0x000fe20007810000 */
[----:B------:R-:W1:Y:S01]  /*39c0*/  MUFU.TANH R72, R72 ;  /* 0x0000004800487308 */ /* 0x000e620000002400 */
[----:B------:R-:W-:Y:S02]  /*39d0*/  ISETP.GT.AND P1, PT, R95, 0x51, PT ;  /* 0x000000515f00780c */ /* 0x000fe40003f24270 */
[----:B----4-:R-:W-:Y:S02]  /*39e0*/  FSEL R68, R74, -INF , P2 ;  /* 0xff8000004a447808 */ /* 0x010fe40001000000 */
[----:B------:R-:W-:-:S02]  /*39f0*/  FMNMX.FTZ R3, R67, R20, !PT ;  /* 0x0000001443037209 */ /* 0x000fc40007810000 */
[----:B------:R-:W-:Y:S01]  /*3a00*/  ISETP.GT.AND P2, PT, R95, 0x58, PT ;  /* 0x000000585f00780c */ /* 0x000fe20003f44270 */
[----:B------:R-:W3:Y:S01]  /*3a10*/  MUFU.TANH R73, R73 ;  /* 0x0000004900497308 */ /* 0x000ee20000002400 */
[----:B------:R-:W-:Y:S02]  /*3a20*/  FSEL R51, R75, -INF , P1 ;  /* 0xff8000004b337808 */ /* 0x000fe40000800000 */
[----:B------:R-:W-:Y:S02]  /*3a30*/  FMNMX.FTZ R20, R68, R3, !PT ;  /* 0x0000000344147209 */ /* 0x000fe40007810000 */
[----:B------:R-:W-:Y:S02]  /*3a40*/  ISETP.GT.AND P1, PT, R95, 0x59, PT ;  /* 0x000000595f00780c */ /* 0x000fe40003f24270 */
[----:B--2---:R-:W-:Y:S01]  /*3a50*/  FSEL R21, R78, -INF , P2 ;  /* 0xff8000004e157808 */ /* 0x004fe20001000000 */
[----:B------:R-:W-:Y:S01]  /*3a60*/  MUFU.TANH R76, R76 ;  /* 0x0000004c004c7308 */ /* 0x000fe20000002400 */
[----:B------:R-:W-:-:S02]  /*3a70*/  FMNMX.FTZ R20, R51, R20, !PT ;  /* 0x0000001433147209 */ /* 0x000fc40007810000 */
[----:B------:R-:W-:Y:S02]  /*3a80*/  ISETP.GT.AND P2, PT, R95, 0x60, PT ;  /* 0x000000605f00780c */ /* 0x000fe40003f44270 */
[----:B0-----:R-:W-:Y:S01]  /*3a90*/  FSEL R25, R69, -INF , P1 ;  /* 0xff80000045197808 */ /* 0x001fe20000800000 */
[----:B------:R-:W-:Y:S01]  /*3aa0*/  FFMA.FTZ R69, R29, UR10, -R48 ;  /* 0x0000000a1d457c23 */ /* 0x000fe20008010830 */
[----:B------:R-:W-:Y:S01]  /*3ab0*/  FMNMX.FTZ R20, R21, R20, !PT ;  /* 0x0000001415147209 */ /* 0x000fe20007810000 */
[----:B------:R-:W0:Y:S01]  /*3ac0*/  MUFU.TANH R77, R77 ;  /* 0x0000004d004d7308 */ /* 0x000e220000002400 */
[----:B------:R-:W-:Y:S02]  /*3ad0*/  ISETP.GT.AND P1, PT, R95, 0x61, PT ;  /* 0x000000615f00780c */ /* 0x000fe40003f24270 */
[----:B-1----:R-:W-:Y:S02]  /*3ae0*/  FSEL R47, R72, -INF , P2 ;  /* 0xff800000482f7808 */ /* 0x002fe40001000000 */
[----:B------:R-:W-:-:S02]  /*3af0*/  FMNMX.FTZ R20, R25, R20, !PT ;  /* 0x0000001419147209 */ /* 0x000fc40007810000 */
[----:B------:R-:W-:Y:S01]  /*3b00*/  ISETP.GT.AND P2, PT, R95, 0x68, PT ;  /* 0x000000685f00780c */ /* 0x000fe20003f44270 */
[----:B------:R-:W1:Y:S01]  /*3b10*/  MUFU.TANH R80, R80 ;  /* 0x0000005000507308 */ /* 0x000e620000002400 */
[----:B---3--:R-:W-:Y:S02]  /*3b20*/  FSEL R27, R73, -INF , P1 ;  /* 0xff800000491b7808 */ /* 0x008fe40000800000 */
[----:B------:R-:W-:Y:S02]  /*3b30*/  FMNMX.FTZ R26, R47, R20, !PT ;  /* 0x000000142f1a7209 */ /* 0x000fe40007810000 */
[----:B------:R-:W-:Y:S02]  /*3b40*/  ISETP.GT.AND P1, PT, R95, 0x69, PT ;  /* 0x000000695f00780c */ /* 0x000fe40003f24270 */
[----:B------:R-:W-:Y:S01]  /*3b50*/  FMNMX.FTZ R3, R27, R26, !PT ;  /* 0x0000001a1b037209 */ /* 0x000fe20007810000 */
[----:B------:R-:W-:Y:S01]  /*3b60*/  MUFU.TANH R81, R81 ;  /* 0x0000005100517308 */ /* 0x000fe20000002400 */
[----:B0-----:R-:W-:-:S02]  /*3b70*/  FSEL R49, R77, -INF , P1 ;  /* 0xff8000004d317808 */ /* 0x001fc40000800000 */
[----:B------:R-:W-:-:S05]  /*3b80*/  ISETP.GT.AND P1, PT, R95, 0x71, PT ;  /* 0x000000715f00780c */ /* 0x000fca0003f24270 */
[----:B------:R0:W-:Y:S08]  /*3b90*/  MUFU.EX2 R14, R5 ;  /* 0x00000005000e7308 */ /* 0x0001f00000000800 */
[----:B------:R-:W2:Y:S01]  /*3ba0*/  MUFU.TANH R84, R84 ;  /* 0x0000005400547308 */ /* 0x000ea20000002400 */
[----:B0-----:R-:W-:Y:S01]  /*3bb0*/  FFMA.FTZ R5, R42, UR10, -R48 ;  /* 0x0000000a2a057c23 */ /* 0x001fe20008010830 */
[----:B------:R-:W-:-:S02]  /*3bc0*/  FSEL R42, R76, -INF , P2 ;  /* 0xff8000004c2a7808 */ /* 0x000fc40001000000 */
[----:B------:R-:W-:Y:S02]  /*3bd0*/  ISETP.GT.AND P2, PT, R95, 0x70, PT ;  /* 0x000000705f00780c */ /* 0x000fe40003f44270 */
[----:B------:R-:W-:Y:S02]  /*3be0*/  FMNMX.FTZ R26, R42, R3, !PT ;  /* 0x000000032a1a7209 */ /* 0x000fe40007810000 */
[----:B------:R-:W0:Y:S01]  /*3bf0*/  MUFU.TANH R85, R85 ;  /* 0x0000005500557308 */ /* 0x000e220000002400 */
[----:B-1----:R-:W-:Y:S02]  /*3c00*/  FSEL R3, R80, -INF , P2 ;  /* 0xff80000050037808 */ /* 0x002fe40001000000 */
[----:B------:R-:W-:Y:S02]  /*3c10*/  FMNMX.FTZ R26, R49, R26, !PT ;  /* 0x0000001a311a7209 */ /* 0x000fe40007810000 */
[----:B------:R-:W-:Y:S02]  /*3c20*/  ISETP.GT.AND P2, PT, R95, 0x78, PT ;  /* 0x000000785f00780c */ /* 0x000fe40003f44270 */
[----:B------:R-:W-:Y:S01]  /*3c30*/  FMNMX.FTZ R34, R3, R26, !PT ;  /* 0x0000001a03227209 */ /* 0x000fe20007810000 */
[----:B------:R1:W-:Y:S01]  /*3c40*/  MUFU.EX2 R20, R5 ;  /* 0x0000000500147308 */ /* 0x0003e20000000800 */
[----:B--2---:R-:W-:-:S07]  /*3c50*/  FSEL R29, R84, -INF , P2 ;  /* 0xff800000541d7808 */ /* 0x004fce0001000000 */
[----:B------:R-:W-:Y:S01]  /*3c60*/  MUFU.EX2 R181, R181 ;  /* 0x000000b500b57308 */ /* 0x000fe20000000800 */
[----:B-1----:R-:W-:Y:S02]  /*3c70*/  FSEL R5, R81, -INF , P1 ;  /* 0xff80000051057808 */ /* 0x002fe40000800000 */
[----:B------:R-:W-:Y:S02]  /*3c80*/  ISETP.GT.AND P1, PT, R95, 0x79, PT ;  /* 0x000000795f00780c */ /* 0x000fe40003f24270 */
[----:B------:R-:W-:Y:S02]  /*3c90*/  CS2R R94, SRZ ;  /* 0x00000000005e7805 */ /* 0x000fe4000001ff00 */
[----:B------:R-:W-:Y:S02]  /*3ca0*/  FMNMX.FTZ R34, R5, R34, !PT ;  /* 0x0000002205227209 */ /* 0x000fe40007810000 */
[----:B0-----:R-:W-:Y:S01]  /*3cb0*/  FSEL R9, R85, -INF , P1 ;  /* 0xff80000055097808 */ /* 0x001fe20000800000 */
[----:B------:R0:W-:Y:S01]  /*3cc0*/  MUFU.EX2 R4, R97 ;  /* 0x0000006100047308 */ /* 0x0001e20000000800 */
[----:B------:R-:W-:-:S04]  /*3cd0*/  FMNMX.FTZ R34, R29, R34, !PT ;  /* 0x000000221d227209 */ /* 0x000fc80007810000 */
[----:B------:R-:W-:-:S03]  /*3ce0*/  FMNMX.FTZ R34, R9, R34, !PT ;  /* 0x0000002209227209 */ /* 0x000fc60007810000 */
[----:B------:R-:W-:Y:S01]  /*3cf0*/  MUFU.EX2 R183, R183 ;  /* 0x000000b700b77308 */ /* 0x000fe20000000800 */
[----:B0-----:R-:W-:Y:S01]  /*3d00*/  CS2R R96, SRZ ;  /* 0x0000000000607805 */ /* 0x001fe2000001ff00 */
        /* <DEDUP_REMOVED lines=14> */
[----:B------:R-:W-:Y:S01]  /*3df0*/  MUFU.EX2 R171, R171 ;  /* 0x000000ab00ab7308 */ /* 0x000fe20000000800 */
[----:B------:R-:W-:Y:S02]  /*3e00*/  FSEL R44, R31, RZ, P1 ;  /* 0x000000ff1f2c7208 */ /* 0x000fe40000800000 */
        /* <DEDUP_REMOVED lines=31> */
[----:B------:R1:W2:Y:S01]  /*4000*/  MUFU.EX2 R31, R52 ;  /* 0x00000034001f7308 */ /* 0x0002a20000000800 */
[----:B0-----:R-:W-:Y:S01]  /*4010*/  FADD.FTZ R35, R54, R61 ;  /* 0x0000003d36237221 */ /* 0x001fe20000010000 */
[--C-:B------:R-:W-:Y:S01]  /*4020*/  FFMA.FTZ R49, R49, UR10, -R44.reuse ;  /* 0x0000000a31317c23 */ /* 0x100fe2000801082c */
[--C-:B------:R-:W-:Y:S01]  /*4030*/  FFMA.FTZ R3, R3, UR10, -R44.reuse ;  /* 0x0000000a03037c23 */ /* 0x100fe2000801082c */
[--C-:B------:R-:W-:Y:S01]  /*4040*/  FFMA.FTZ R5, R5, UR10, -R44.reuse ;  /* 0x0000000a05057c23 */ /* 0x100fe2000801082c */
[--C-:B------:R-:W-:Y:S01]  /*4050*/  FFMA.FTZ R29, R29, UR10, -R44.reuse ;  /* 0x0000000a1d1d7c23 */ /* 0x100fe2000801082c */
[----:B------:R-:W-:Y:S01]  /*4060*/  FFMA.FTZ R9, R9, UR10, -R44 ;  /* 0x0000000a09097c23 */ /* 0x000fe2000801082c */
[----:B------:R-:W-:Y:S01]  /*4070*/  F2FP.BF16.F32.PACK_AB R180, R61, R54 ;  /* 0x000000363db4723e */ /* 0x000fe200000010ff */
[----:B------:R-:W0:Y:S01]  /*4080*/  MUFU.EX2 R56, R56 ;  /* 0x0000003800387308 */ /* 0x000e220000000800 */
[----:B-1----:R-:W-:Y:S01]  /*4090*/  FADD.FTZ R52, R181, R4 ;  /* 0x00000004b5347221 */ /* 0x002fe20000010000 */
[----:B------:R-:W-:-:S06]  /*40a0*/  F2FP.BF16.F32.PACK_AB R181, R4, R181 ;  /* 0x000000b504b5723e */ /* 0x000fcc00000010ff */
[----:B------:R1:W3:Y:S01]  /*40b0*/  MUFU.EX2 R33, R58 ;  /* 0x0000003a00217308 */ /* 0x0002e20000000800 */
[----:B--2---:R-:W-:-:S07]  /*40c0*/  F2FP.BF16.F32.PACK_AB R182, R31, R50 ;  /* 0x000000321fb6723e */ /* 0x004fce00000010ff */
[----:B------:R-:W2:Y:S01]  /*40d0*/  MUFU.EX2 R11, R11 ;  /* 0x0000000b000b7308 */ /* 0x000ea20000000800 */
[----:B-1----:R-:W-:Y:S01]  /*40e0*/  FADD.FTZ R58, R50, R35 ;  /* 0x00000023323a7221 */ /* 0x002fe20000010000 */
[----:B------:R-:W-:Y:S01]  /*40f0*/  FADD.FTZ R35, R183, R52 ;  /* 0x00000034b7237221 */ /* 0x000fe20000010000 */
[C---:B------:R-:W-:Y:S02]  /*4100*/  F2FP.BF16.F32.PACK_AB R183, R8.reuse, R183 ;  /* 0x000000b708b7723e */ /* 0x040fe400000010ff */
[----:B------:R-:W-:Y:S01]  /*4110*/  FADD.FTZ R37, R31, R58 ;  /* 0x0000003a1f257221 */ /* 0x000fe20000010000 */
[----:B------:R-:W-:Y:S02]  /*4120*/  FADD.FTZ R52, R8, R35 ;  /* 0x0000002308347221 */ /* 0x000fe40000010000 */
[----:B------:R-:W1:Y:S01]  /*4130*/  MUFU.EX2 R60, R60 ;  /* 0x0000003c003c7308 */ /* 0x000e620000000800 */
[----:B0-----:R-:W-:Y:S01]  /*4140*/  FADD.FTZ R0, R56, R37 ;  /* 0x0000002538007221 */ /* 0x001fe20000010000 */
[----:B------:R-:W-:Y:S01]  /*4150*/  FADD.FTZ R35, R177, R52 ;  /* 0x00000034b1237221 */ /* 0x000fe20000010000 */
[----:B------:R-:W-:-:S02]  /*4160*/  F2FP.BF16.F32.PACK_AB R177, R10, R177 ;  /* 0x000000b10ab1723e */ /* 0x000fc400000010ff */
[C---:B---3--:R-:W-:Y:S01]  /*4170*/  FADD.FTZ R0, R33.reuse, R0 ;  /* 0x0000000021007221 */ /* 0x048fe20000010000 */
[----:B------:R-:W-:Y:S01]  /*4180*/  FADD.FTZ R48, R10, R35 ;  /* 0x000000230a307221 */ /* 0x000fe20000010000 */
[----:B------:R-:W-:Y:S01]  /*4190*/  F2FP.BF16.F32.PACK_AB R176, R33, R56 ;  /* 0x0000003821b0723e */ /* 0x000fe200000010ff */
[----:B------:R-:W0:Y:S01]  /*41a0*/  MUFU.EX2 R13, R13 ;  /* 0x0000000d000d7308 */ /* 0x000e220000000800 */
[----:B--2---:R-:W-:Y:S01]  /*41b0*/  FADD.FTZ R35, R11, R0 ;  /* 0x000000000b237221 */ /* 0x004fe20000010000 */
[----:B------:R-:W-:Y:S01]  /*41c0*/  FADD.FTZ R37, R179, R48 ;  /* 0x00000030b3257221 */ /* 0x000fe20000010000 */
[----:B------:R-:W-:-:S03]  /*41d0*/  F2FP.BF16.F32.PACK_AB R179, R12, R179 ;  /* 0x000000b30cb3723e */ /* 0x000fc600000010ff */
[----:B------:R-:W-:Y:S02]  /*41e0*/  FADD.FTZ R48, R12, R37 ;  /* 0x000000250c307221 */ /* 0x000fe40000010000 */
[----:B------:R-:W2:Y:S01]  /*41f0*/  MUFU.EX2 R62, R62 ;  /* 0x0000003e003e7308 */ /* 0x000ea20000000800 */
[C---:B-1----:R-:W-:Y:S01]  /*4200*/  FADD.FTZ R0, R60.reuse, R35 ;  /* 0x000000233c007221 */ /* 0x042fe20000010000 */
[----:B------:R-:W-:Y:S01]  /*4210*/  FADD.FTZ R37, R173, R48 ;  /* 0x00000030ad257221 */ /* 0x000fe20000010000 */
[----:B------:R-:W-:Y:S02]  /*4220*/  F2FP.BF16.F32.PACK_AB R178, R60, R11 ;  /* 0x0000000b3cb2723e */ /* 0x000fe400000010ff */
[C---:B------:R-:W-:Y:S01]  /*4230*/  F2FP.BF16.F32.PACK_AB R173, R14.reuse, R173 ;  /* 0x000000ad0ead723e */ /* 0x040fe200000010ff */
[----:B------:R-:W-:Y:S02]  /*4240*/  FADD.FTZ R48, R14, R37 ;  /* 0x000000250e307221 */ /* 0x000fe40000010000 */
[----:B------:R-:W1:Y:S01]  /*4250*/  MUFU.EX2 R15, R15 ;  /* 0x0000000f000f7308 */ /* 0x000e620000000800 */
[----:B0-----:R-:W-:Y:S01]  /*4260*/  FADD.FTZ R35, R13, R0 ;  /* 0x000000000d237221 */ /* 0x001fe20000010000 */
[----:B------:R-:W-:Y:S01]  /*4270*/  FADD.FTZ R37, R175, R48 ;  /* 0x00000030af257221 */ /* 0x000fe20000010000 */
[----:B------:R-:W-:-:S03]  /*4280*/  F2FP.BF16.F32.PACK_AB R175, R24, R175 ;  /* 0x000000af18af723e */ /* 0x000fc600000010ff */
[----:B------:R-:W-:Y:S02]  /*4290*/  FADD.FTZ R48, R24, R37 ;  /* 0x0000002518307221 */ /* 0x000fe40000010000 */
[----:B------:R-:W0:Y:S01]  /*42a0*/  MUFU.EX2 R174, R63 ;  /* 0x0000003f00ae7308 */ /* 0x000e220000000800 */
[C---:B--2---:R-:W-:Y:S01]  /*42b0*/  FADD.FTZ R0, R62.reuse, R35 ;  /* 0x000000233e007221 */ /* 0x044fe20000010000 */
[----:B------:R-:W-:-:S06]  /*42c0*/  F2FP.BF16.F32.PACK_AB R172, R62, R13 ;  /* 0x0000000d3eac723e */ /* 0x000fcc00000010ff */
[----:B------:R-:W-:Y:S01]  /*42d0*/  MUFU.EX2 R59, R59 ;  /* 0x0000003b003b7308 */ /* 0x000fe20000000800 */
[----:B-1----:R-:W-:-:S07]  /*42e0*/  FADD.FTZ R35, R15, R0 ;  /* 0x000000000f237221 */ /* 0x002fce0000010000 */
[----:B------:R-:W1:Y:S01]  /*42f0*/  MUFU.EX2 R64, R64 ;  /* 0x0000004000407308 */ /* 0x000e620000000800 */
[C---:B0-----:R-:W-:Y:S01]  /*4300*/  FADD.FTZ R0, R174.reuse, R35 ;  /* 0x00000023ae007221 */ /* 0x041fe20000010000 */
[----:B------:R-:W-:Y:S01]  /*4310*/  FADD.FTZ R35, R169, R48 ;  /* 0x00000030a9237221 */ /* 0x000fe20000010000 */
[----:B------:R-:W-:Y:S02]  /*4320*/  F2FP.BF16.F32.PACK_AB R174, R174, R15 ;  /* 0x0000000faeae723e */ /* 0x000fe400000010ff */
[C---:B------:R-:W-:Y:S01]  /*4330*/  F2FP.BF16.F32.PACK_AB R169, R20.reuse, R169 ;  /* 0x000000a914a9723e */ /* 0x040fe200000010ff */
[----:B------:R-:W-:Y:S02]  /*4340*/  FADD.FTZ R4, R20, R35 ;  /* 0x0000002314047221 */ /* 0x000fe40000010000 */
[----:B------:R-:W-:Y:S02]  /*4350*/  MUFU.EX2 R57, R57 ;  /* 0x0000003900397308 */ /* 0x000fe40000000800 */
[----:B------:R-:W-:-:S06]  /*4360*/  FADD.FTZ R35, R171, R4 ;  /* 0x00000004ab237221 */ /* 0x000fcc0000010000 */
[----:B------:R-:W-:Y:S01]  /*4370*/  MUFU.EX2 R170, R65 ;  /* 0x0000004100aa7308 */ /* 0x000fe20000000800 */
[----:B-1----:R-:W-:-:S07]  /*4380*/  F2FP.BF16.F32.PACK_AB R168, R64, R59 ;  /* 0x0000003b40a8723e */ /* 0x002fce00000010ff */
[----:B------:R-:W0:Y:S08]  /*4390*/  MUFU.EX2 R26, R69 ;  /* 0x00000045001a7308 */ /* 0x000e300000000800 */
[----:B------:R-:W1:Y:S08]  /*43a0*/  MUFU.EX2 R55, R55 ;  /* 0x0000003700377308 */ /* 0x000e700000000800 */
[----:B------:R2:W-:Y:S01]  /*43b0*/  MUFU.EX2 R162, R25 ;  /* 0x0000001900a27308 */ /* 0x0005e20000000800 */
[C---:B0-----:R-:W-:Y:S01]  /*43c0*/  FADD.FTZ R4, R26.reuse, R35 ;  /* 0x000000231a047221 */ /* 0x041fe20000010000 */
[----:B------:R-:W-:-:S06]  /*43d0*/  F2FP.BF16.F32.PACK_AB R171, R26, R171 ;  /* 0x000000ab1aab723e */ /* 0x000fcc00000010ff */
[----:B------:R-:W-:Y:S01]  /*43e0*/  MUFU.EX2 R165, R165 ;  /* 0x000000a500a57308 */ /* 0x000fe20000000800 */
[----:B--2---:R-:W-:-:S04]  /*43f0*/  FADD.FTZ R25, R59, R0 ;  /* 0x000000003b197221 */ /* 0x004fc80000010000 */
[----:B------:R-:W-:-:S03]  /*4400*/  FADD.FTZ R0, R64, R25 ;  /* 0x0000001940007221 */ /* 0x000fc60000010000 */
[----:B------:R-:W0:Y:S01]  /*4410*/  MUFU.EX2 R66, R66 ;  /* 0x0000004200427308 */ /* 0x000e220000000800 */
[----:B------:R-:W-:-:S04]  /*4420*/  FADD.FTZ R25, R57, R0 ;  /* 0x0000000039197221 */ /* 0x000fc80000010000 */
[C---:B------:R-:W-:Y:S01]  /*4430*/  FADD.FTZ R0, R170.reuse, R25 ;  /* 0x00000019aa007221 */ /* 0x040fe20000010000 */
[----:B------:R-:W-:Y:S02]  /*4440*/  F2FP.BF16.F32.PACK_AB R170, R170, R57 ;  /* 0x00000039aaaa723e */ /* 0x000fe400000010ff */
[----:B------:R-:W-:Y:S01]  /*4450*/  MUFU.EX2 R28, R28 ;  /* 0x0000001c001c7308 */ /* 0x000fe20000000800 */
[----:B-1----:R-:W-:-:S07]  /*4460*/  FADD.FTZ R25, R55, R0 ;  /* 0x0000000037197221 */ /* 0x002fce0000010000 */
[----:B------:R-:W1:Y:S01]  /*4470*/  MUFU.EX2 R53, R53 ;  /* 0x0000003500357308 */ /* 0x000e620000000800 */
[C---:B0-----:R-:W-:Y:S01]  /*4480*/  FADD.FTZ R0, R66.reuse, R25 ;  /* 0x0000001942007221 */ /* 0x041fe20000010000 */
[----:B------:R-:W-:-:S06]  /*4490*/  F2FP.BF16.F32.PACK_AB R164, R66, R55 ;  /* 0x0000003742a4723e */ /* 0x000fcc00000010ff */
[----:B------:R-:W-:Y:S08]  /*44a0*/  MUFU.EX2 R167, R167 ;  /* 0x000000a700a77308 */ /* 0x000ff00000000800 */
[----:B------:R-:W0:Y:S01]  /*44b0*/  MUFU.EX2 R166, R67 ;  /* 0x0000004300a67308 */ /* 0x000e220000000800 */
[----:B-1----:R-:W-:-:S07]  /*44c0*/  FADD.FTZ R25, R53, R0 ;  /* 0x0000000035197221 */ /* 0x002fce0000010000 */
[----:B------:R-:W-:Y:S08]  /*44d0*/  MUFU.EX2 R30, R30 ;  /* 0x0000001e001e7308 */ /* 0x000ff00000000800 */
[----:B------:R-:W1:Y:S01]  /*44e0*/  MUFU.EX2 R68, R68 ;  /* 0x0000004400447308 */ /* 0x000e620000000800 */
[C---:B0-----:R-:W-:Y:S01]  /*44f0*/  FADD.FTZ R25, R166.reuse, R25 ;  /* 0x00000019a6197221 */ /* 0x041fe20000010000 */
[----:B------:R-:W-:-:S06]  /*4500*/  F2FP.BF16.F32.PACK_AB R166, R166, R53 ;  /* 0x00000035a6a6723e */ /* 0x000fcc00000010ff */
[----:B------:R-:W0:Y:S08]  /*4510*/  MUFU.EX2 R161, R161 ;  /* 0x000000a100a17308 */ /* 0x000e300000000800 */
[----:B------:R2:W-:Y:S08]  /*4520*/  MUFU.EX2 R152, R27 ;  /* 0x0000001b00987308 */ /* 0x0005f00000000800 */
[----:B------:R-:W3:Y:S01]  /*4530*/  MUFU.EX2 R51, R51 ;  /* 0x0000003300337308 */ /* 0x000ee20000000800 */
[----:B--2---:R-:W-:Y:S01]  /*4540*/  FADD.FTZ R27, R165, R4 ;  /* 0x00000004a51b7221 */ /* 0x004fe20000010000 */
[----:B------:R-:W-:-:S03]  /*4550*/  F2FP.BF16.F32.PACK_AB R165, R28, R165 ;  /* 0x000000a51ca5723e */ /* 0x000fc600000010ff */
[----:B------:R-:W-:-:S03]  /*4560*/  FADD.FTZ R4, R28, R27 ;  /* 0x0000001b1c047221 */ /* 0x000fc60000010000 */
[----:B------:R-:W2:Y:S01]  /*4570*/  MUFU.EX2 R32, R32 ;  /* 0x0000002000207308 */ /* 0x000ea20000000800 */
[----:B------:R-:W-:Y:S01]  /*4580*/  FADD.FTZ R11, R167, R4 ;  /* 0x00000004a70b7221 */ /* 0x000fe20000010000 */
[----:B-1----:R-:W-:Y:S01]  /*4590*/  FADD.FTZ R4, R68, R25 ;  /* 0x0000001944047221 */ /* 0x002fe20000010000 */
[C---:B------:R-:W-:Y:S02]  /*45a0*/  F2FP.BF16.F32.PACK_AB R167, R30.reuse, R167 ;  /* 0x000000a71ea7723e */ /* 0x040fe400000010ff */
[----:B------:R-:W-:-:S03]  /*45b0*/  FADD.FTZ R0, R30, R11 ;  /* 0x0000000b1e007221 */ /* 0x000fc60000010000 */
[----:B------:R-:W1:Y:S01]  /*45c0*/  MUFU.EX2 R21, R21 ;  /* 0x0000001500157308 */ /* 0x000e620000000800 */
[----:B0-----:R-:W-:Y:S01]  /*45d0*/  FADD.FTZ R11, R161, R0 ;  /* 0x00000000a10b7221 */ /* 0x001fe20000010000 */
[C---:B---3--:R-:W-:Y:S01]  /*45e0*/  FADD.FTZ R4, R51.reuse, R4 ;  /* 0x0000000433047221 */ /* 0x048fe20000010000 */
[----:B------:R-:W-:-:S05]  /*45f0*/  F2FP.BF16.F32.PACK_AB R160, R51, R68 ;  /* 0x0000004433a0723e */ /* 0x000fca00000010ff */
[----:B------:R-:W0:Y:S01]  /*4600*/  MUFU.EX2 R163, R163 ;  /* 0x000000a300a37308 */ /* 0x000e220000000800 */
[C---:B--2---:R-:W-:Y:S01]  /*4610*/  FADD.FTZ R0, R32.reuse, R11 ;  /* 0x0000000b20007221 */ /* 0x044fe20000010000 */
[----:B------:R-:W-:-:S06]  /*4620*/  F2FP.BF16.F32.PACK_AB R161, R32, R161 ;  /* 0x000000a120a1723e */ /* 0x000fcc00000010ff */
[----:B------:R-:W2:Y:S01]  /*4630*/  MUFU.EX2 R34, R34 ;  /* 0x0000002200227308 */ /* 0x000ea20000000800 */
[----:B-1----:R-:W-:-:S07]  /*4640*/  FADD.FTZ R11, R21, R4 ;  /* 0x00000004150b7221 */ /* 0x002fce0000010000 */
[----:B------:R-:W-:Y:S01]  /*4650*/  MUFU.EX2 R47, R47 ;  /* 0x0000002f002f7308 */ /* 0x000fe20000000800 */
[----:B0-----:R-:W-:Y:S01]  /*4660*/  FADD.FTZ R13, R163, R0 ;  /* 0x00000000a30d7221 */ /* 0x001fe20000010000 */
[C---:B------:R-:W-:Y:S01]  /*4670*/  FADD.FTZ R0, R162.reuse, R11 ;  /* 0x0000000ba2007221 */ /* 0x040fe20000010000 */
[----:B------:R-:W-:-:S05]  /*4680*/  F2FP.BF16.F32.PACK_AB R162, R162, R21 ;  /* 0x00000015a2a2723e */ /* 0x000fca00000010ff */
[----:B------:R-:W0:Y:S01]  /*4690*/  MUFU.EX2 R153, R153 ;  /* 0x0000009900997308 */ /* 0x000e220000000800 */
[C---:B--2---:R-:W-:Y:S01]  /*46a0*/  FADD.FTZ R4, R34.reuse, R13 ;  /* 0x0000000d22047221 */ /* 0x044fe20000010000 */
[----:B------:R-:W-:-:S06]  /*46b0*/  F2FP.BF16.F32.PACK_AB R163, R34, R163 ;  /* 0x000000a322a3723e */ /* 0x000fcc00000010ff */
[----:B------:R-:W1:Y:S08]  /*46c0*/  MUFU.EX2 R36, R36 ;  /* 0x0000002400247308 */ /* 0x000e700000000800 */
[----:B------:R-:W-:Y:S01]  /*46d0*/  MUFU.EX2 R42, R42 ;  /* 0x0000002a002a7308 */ /* 0x000fe20000000800 */
[----:B0-----:R-:W-:-:S07]  /*46e0*/  FADD.FTZ R11, R153, R4 ;  /* 0x00000004990b7221 */ /* 0x001fce0000010000 */
[----:B------:R-:W-:Y:S01]  /*46f0*/  MUFU.EX2 R155, R155 ;  /* 0x0000009b009b7308 */ /* 0x000fe20000000800 */
[----:B-1----:R-:W-:-:S07]  /*4700*/  F2FP.BF16.F32.PACK_AB R153, R36, R153 ;  /* 0x000000992499723e */ /* 0x002fce00000010ff */
[----:B------:R-:W0:Y:S08]  /*4710*/  MUFU.EX2 R49, R49 ;  /* 0x0000003100317308 */ /* 0x000e300000000800 */
[----:B------:R-:W1:Y:S08]  /*4720*/  MUFU.EX2 R38, R38 ;  /* 0x0000002600267308 */ /* 0x000e700000000800 */
[----:B------:R-:W2:Y:S01]  /*4730*/  MUFU.EX2 R3, R3 ;  /* 0x0000000300037308 */ /* 0x000ea20000000800 */
[----:B0-----:R-:W-:-:S07]  /*4740*/  F2FP.BF16.F32.PACK_AB R154, R49, R42 ;  /* 0x0000002a319a723e */ /* 0x001fce00000010ff */
[----:B------:R0:W-:Y:S08]  /*4750*/  MUFU.EX2 R156, R5 ;  /* 0x00000005009c7308 */ /* 0x0001f00000000800 */
[----:B------:R-:W3:Y:S01]  /*4760*/  MUFU.EX2 R157, R157 ;  /* 0x0000009d009d7308 */ /* 0x000ee20000000800 */
[----:B0-----:R-:W-:Y:S01]  /*4770*/  FADD.FTZ R5, R47, R0 ;  /* 0x000000002f057221 */ /* 0x001fe20000010000 */
[----:B------:R-:W-:-:S03]  /*4780*/  FADD.FTZ R0, R36, R11 ;  /* 0x0000000b24007221 */ /* 0x000fc60000010000 */
[C---:B------:R-:W-:Y:S01]  /*4790*/  FADD.FTZ R5, R152.reuse, R5 ;  /* 0x0000000598057221 */ /* 0x040fe20000010000 */
[----:B------:R-:W-:Y:S02]  /*47a0*/  F2FP.BF16.F32.PACK_AB R152, R152, R47 ;  /* 0x0000002f9898723e */ /* 0x000fe400000010ff */
[----:B------:R-:W0:Y:S01]  /*47b0*/  MUFU.EX2 R40, R40 ;  /* 0x0000002800287308 */ /* 0x000e220000000800 */
[----:B------:R-:W-:Y:S01]  /*47c0*/  FADD.FTZ R4, R42, R5 ;  /* 0x000000052a047221 */ /* 0x000fe20000010000 */
[----:B------:R-:W-:Y:S01]  /*47d0*/  FADD.FTZ R5, R155, R0 ;  /* 0x000000009b057221 */ /* 0x000fe20000010000 */
[C---:B-1----:R-:W-:Y:S02]  /*47e0*/  F2FP.BF16.F32.PACK_AB R155, R38.reuse, R155 ;  /* 0x0000009b269b723e */ /* 0x042fe400000010ff */
[----:B------:R-:W-:Y:S01]  /*47f0*/  FADD.FTZ R4, R49, R4 ;  /* 0x0000000431047221 */ /* 0x000fe20000010000 */
[----:B------:R-:W-:Y:S02]  /*4800*/  FADD.FTZ R0, R38, R5 ;  /* 0x0000000526007221 */ /* 0x000fe40000010000 */
[----:B------:R-:W1:Y:S01]  /*4810*/  MUFU.EX2 R29, R29 ;  /* 0x0000001d001d7308 */ /* 0x000e620000000800 */
[----:B--2---:R-:W-:-:S07]  /*4820*/  FADD.FTZ R5, R3, R4 ;  /* 0x0000000403057221 */ /* 0x004fce0000010000 */
[----:B------:R-:W2:Y:S08]  /*4830*/  MUFU.EX2 R159, R159 ;  /* 0x0000009f009f7308 */ /* 0x000eb00000000800 */
[----:B------:R3:W4:Y:S08]  /*4840*/  MUFU.EX2 R158, R9 ;  /* 0x00000009009e7308 */ /* 0x0007300000000800 */
[----:B------:R-:W5:Y:S01]  /*4850*/  MUFU.EX2 R46, R46 ;  /* 0x0000002e002e7308 */ /* 0x000f620000000800 */
[----:B---3--:R-:W-:Y:S01]  /*4860*/  FADD.FTZ R9, R157, R0 ;  /* 0x000000009d097221 */ /* 0x008fe20000010000 */
[C---:B------:R-:W-:Y:S01]  /*4870*/  FADD.FTZ R0, R156.reuse, R5 ;  /* 0x000000059c007221 */ /* 0x040fe20000010000 */
[----:B------:R-:W-:-:S02]  /*4880*/  F2FP.BF16.F32.PACK_AB R156, R156, R3 ;  /* 0x000000039c9c723e */ /* 0x000fc400000010ff */
[C---:B0-----:R-:W-:Y:S01]  /*4890*/  FADD.FTZ R4, R40.reuse, R9 ;  /* 0x0000000928047221 */ /* 0x041fe20000010000 */
[----:B-1----:R-:W-:Y:S01]  /*48a0*/  FADD.FTZ R5, R29, R0 ;  /* 0x000000001d057221 */ /* 0x002fe20000010000 */
[----:B------:R-:W-:Y:S02]  /*48b0*/  F2FP.BF16.F32.PACK_AB R157, R40, R157 ;  /* 0x0000009d289d723e */ /* 0x000fe400000010ff */
[----:B--2---:R-:W-:Y:S01]  /*48c0*/  FADD.FTZ R3, R159, R4 ;  /* 0x000000049f037221 */ /* 0x004fe20000010000 */
[C---:B----4-:R-:W-:Y:S01]  /*48d0*/  FADD.FTZ R0, R158.reuse, R5 ;  /* 0x000000059e007221 */ /* 0x050fe20000010000 */
[----:B------:R-:W-:Y:S02]  /*48e0*/  F2FP.BF16.F32.PACK_AB R158, R158, R29 ;  /* 0x0000001d9e9e723e */ /* 0x000fe400000010ff */
[C---:B-----5:R-:W-:Y:S01]  /*48f0*/  FADD.FTZ R3, R46.reuse, R3 ;  /* 0x000000032e037221 */ /* 0x060fe20000010000 */
[----:B------:R-:W-:Y:S01]  /*4900*/  F2FP.BF16.F32.PACK_AB R159, R46, R159 ;  /* 0x0000009f2e9f723e */ /* 0x000fe200000010ff */
[----:B------:R-:W-:Y:S06]  /*4910*/  @!P1 BRA `(.L_x_9085) ;  /* 0x0000003000949947 */ /* 0x000fec0003800000 */
[----:B------:R-:W-:Y:S01]  /*4920*/  IMAD.MOV.U32 R5, RZ, RZ, R6 ;  /* 0x000000ffff057224 */ /* 0x000fe200078e0006 */
[----:B------:R-:W-:Y:S01]  /*4930*/  UMOV UR6, UR39 ;  /* 0x0000002700067c82 */ /* 0x000fe20008000000 */
[----:B------:R-:W-:Y:S01]  /*4940*/  IMAD.MOV.U32 R4, RZ, RZ, R7 ;  /* 0x000000ffff047224 */ /* 0x000fe200078e0007 */
[----:B------:R-:W-:Y:S01]  /*4950*/  UMOV UR7, UR38 ;  /* 0x0000002600077c82 */ /* 0x000fe20008000000 */
[----:B------:R-:W-:Y:S01]  /*4960*/  IMAD.MOV.U32 R151, RZ, RZ, RZ ;  /* 0x000000ffff977224 */ /* 0x000fe200078e00ff */
[----:B------:R-:W-:Y:S01]  /*4970*/  ULDC UR41, c[0x0][0x9d8] ;  /* 0x0002760000297ab9 */ /* 0x000fe20000000800 */
[----:B------:R-:W-:-:S05]  /*4980*/  ULDC UR59, c[0x0][0x988] ;  /* 0x00026200003b7ab9 */ /* 0x000fca0000000800 */
.L_x_9096:
[----:B------:R-:W-:Y:S01]  /*4990*/  ISETP.NE.AND P2, PT, RZ, UR49, PT ;  /* 0x00000031ff007c0c */ /* 0x000fe2000bf45270 */
[----:B------:R-:W-:-:S04]  /*49a0*/  UISETP.NE.AND UP0, UPT, UR7, 0x1, UPT ;  /* 0x000000010700788c */ /* 0x000fc8000bf05270 */
[----:B------:R-:W-:-:S04]  /*49b0*/  USEL UR39, URZ, 0x1, UP0 ;  /* 0x000000013f277887 */ /* 0x000fc80008000000 */
[----:B------:R-:W-:-:S04]  /*49c0*/  ULOP3.LUT UR39, UR6, UR39, URZ, 0x3c, !UPT ;  /* 0x0000002706277292 */ /* 0x000fc8000f8e3c3f */
[----:B------:R-:W-:Y:S08]  /*49d0*/  @P2 BRA `(.L_x_9086) ;  /* 0x0000000000382947 */ /* 0x000ff00003800000 */
[----:B------:R-:W-:Y:S05]  /*49e0*/  @!P0 BRA `(.L_x_9087) ;  /* 0x0000000000048947 */ /* 0x000fea0003800000 */
[----:B------:R-:W-:Y:S01]  /*49f0*/  BPT.TRAP 0x1 ;  /* 0x000000040000795c */ /* 0x000fe20000300000 */
.L_x_9087:
        /* <DEDUP_REMOVED lines=9> */
.L_x_9088:
[----:B-1----:R-:W-:Y:S05]  /*4a90*/  @P1 BRA `(.L_x_9086) ;  /* 0x0000000000081947 */ /* 0x002fea0003800000 */
[----:B------:R-:W1:Y:S02]  /*4aa0*/  SYNCS.PHASECHK.TRANS64.TRYWAIT P1, [UR10+0x28830], R6 ;  /* 0x02883006ff0075a7 */ /* 0x000e64000802014a */
[----:B-1----:R-:W-:Y:S05]  /*4ab0*/  @!P1 BRA `(.L_x_9089) ;  /* 0x000000f400a89947 */ /* 0x002fea0003800000 */
.L_x_9086:
        /* <DEDUP_REMOVED lines=51> */
.L_x_9091:
[----:B------:R-:W-:Y:S01]  /*4df0*/  ULEA UR10, UR7, UR40, 0x3 ;  /* 0x00000028070a7291 */ /* 0x000fe2000f8e183f */
[----:B------:R-:W-:-:S05]  /*4e00*/  IMAD.U32 R6, RZ, RZ, UR6 ;  /* 0x00000006ff067e24 */ /* 0x000fca000f8e00ff */
[----:B------:R-:W-:-:S04]  /*4e10*/  SHF.L.U32 R6, R6, 0x1f, RZ ;  /* 0x0000001f06067819 */ /* 0x000fc800000006ff */
[----:B------:R0:W1:Y:S01]  /*4e20*/  SYNCS.PHASECHK.TRANS64.TRYWAIT P1, [UR10+0x28850], R6 ;  /* 0x02885006ff0075a7 */ /* 0x000062000802014a */
[----:B------:R-:W-:Y:S05]  /*4e30*/  @!P0 BRA `(.L_x_9092) ;  /* 0x0000000000048947 */ /* 0x000fea0003800000 */
[----:B------:R-:W-:Y:S01]  /*4e40*/  BPT.TRAP 0x1 ;  /* 0x000000040000795c */ /* 0x000fe20000300000 */
.L_x_9092:
[----:B-1----:R-:W-:Y:S05]  /*4e50*/  @P1 BRA `(.L_x_9090) ;  /* 0x0000000000081947 */ /* 0x002fea0003800000 */
[----:B------:R-:W1:Y:S02]  /*4e60*/  SYNCS.PHASECHK.TRANS64.TRYWAIT P1, [UR10+0x28850], R6 ;  /* 0x02885006ff0075a7 */ /* 0x000e64000802014a */
[----:B-1----:R-:W-:Y:S05]  /*4e70*/  @!P1 BRA `(.L_x_9093) ;  /* 0x000000f000d09947 */ /* 0x002fea0003800000 */
.L_x_9090:
        /* <DEDUP_REMOVED lines=51> */
.L_x_9094:
[----:B------:R-:W-:Y:S01]  /*51b0*/  UISETP.NE.AND UP0, UPT, UR52, URZ, UPT ;  /* 0x0000003f3400728c */ /* 0x000fe2000bf05270 */
[----:B------:R-:W-:Y:S01]  /*51c0*/  FMUL.FTZ R153, R37, UR41 ;  /* 0x0000002925997c20 */ /* 0x000fe20008410000 */
[----:B------:R-:W-:Y:S02]  /*51d0*/  VIADD R37, R17, UR43 ;  /* 0x0000002b11257c36 */ /* 0x000fe40008000000 */
[----:B0-----:R-:W-:Y:S01]  /*51e0*/  FMUL.FTZ R6, R27, UR41 ;  /* 0x000000291b067c20 */ /* 0x001fe20008410000 */
[----:B------:R-:W-:Y:S01]  /*51f0*/  FMUL.FTZ R161, R29, UR41 ;  /* 0x000000291da17c20 */ /* 0x000fe20008410000 */
[----:B------:R-:W-:Y:S01]  /*5200*/  FMUL.FTZ R7, R24, UR41 ;  /* 0x0000002918077c20 */ /* 0x000fe20008410000 */
[----:B------:R-:W-:Y:S01]  /*5210*/  PLOP3.LUT P1, PT, PT, PT, UP0, 0x80, 0x0 ;  /* 0x000000000000781c */ /* 0x000fe20003f2f008 */
[----:B------:R-:W-:Y:S01]  /*5220*/  IMAD.U32 R29, RZ, RZ, UR48 ;  /* 0x00000030ff1d7e24 */ /* 0x000fe2000f8e00ff */
[----:B------:R-:W-:Y:S01]  /*5230*/  PLOP3.LUT P2, PT, PT, PT, UP0, 0x80, 0x0 ;  /* 0x000000000000781c */ /* 0x000fe20003f4f008 */
[----:B------:R-:W-:Y:S01]  /*5240*/  FMUL.FTZ R21, R44, UR41 ;  /* 0x000000292c157c20 */ /* 0x000fe20008410000 */
[----:B------:R-:W-:Y:S01]  /*5250*/  FMUL.FTZ R13, R25, UR41 ;  /* 0x00000029190d7c20 */ /* 0x000fe20008410000 */
[----:B------:R-:W-:Y:S01]  /*5260*/  @UP0 ULDC UR6, c[0x0][0x44c] ;  /* 0x0001130000060ab9 */ /* 0x000fe20000000800 */
[----:B------:R-:W-:Y:S01]  /*5270*/  FMUL.FTZ R44, R50, UR41 ;  /* 0x00000029322c7c20 */ /* 0x000fe20008410000 */
[----:B------:R-:W0:Y:S01]  /*5280*/  MUFU.TANH R7, R7 ;  /* 0x0000000700077308 */ /* 0x000e220000002400 */
[----:B------:R-:W-:Y:S01]  /*5290*/  FMUL.FTZ R14, R28, UR41 ;  /* 0x000000291c0e7c20 */ /* 0x000fe20008410000 */
[----:B------:R-:W-:Y:S01]  /*52a0*/  FMUL.FTZ R155, R36, UR41 ;  /* 0x00000029249b7c20 */ /* 0x000fe20008410000 */
[----:B------:R-:W-:Y:S01]  /*52b0*/  FMUL.FTZ R159, R32, UR41 ;  /* 0x00000029209f7c20 */ /* 0x000fe20008410000 */
[----:B------:R-:W-:Y:S01]  /*52c0*/  FMUL.FTZ R157, R33, UR41 ;  /* 0x00000029219d7c20 */ /* 0x000fe20008410000 */
[----:B------:R-:W-:Y:S01]  /*52d0*/  FMUL.FTZ R15, R40, UR41 ;  /* 0x00000029280f7c20 */ /* 0x000fe20008410000 */
[----:B------:R-:W-:Y:S01]  /*52e0*/  @P1 IMAD.HI.U32 R27, R37, UR6, RZ ;  /* 0x00000006251b1c27 */ /* 0x000fe2000f8e00ff */
[----:B------:R-:W-:Y:S01]  /*52f0*/  @UP0 ULDC UR6, c[0x0][0x450] ;  /* 0x0001140000060ab9 */ /* 0x000fe20000000800 */
[----:B------:R-:W1:Y:S02]  /*5300*/  MUFU.TANH R13, R13 ;  /* 0x0000000d000d7308 */ /* 0x000e640000002400 */
[----:B------:R-:W-:Y:S01]  /*5310*/  FMUL.FTZ R20, R41, UR41 ;  /* 0x0000002929147c20 */ /* 0x000fe20008410000 */
[----:B------:R-:W-:Y:S01]  /*5320*/  FMUL.FTZ R24, R45, UR41 ;  /* 0x000000292d187c20 */ /* 0x000fe20008410000 */
[----:B------:R-:W-:Y:S01]  /*5330*/  @P2 SHF.R.U32.HI R37, RZ, UR6, R27 ;  /* 0x00000006ff252c19 */ /* 0x000fe2000801161b */
[----:B------:R-:W-:Y:S01]  /*5340*/  UMOV UR6, 0xffffff80 ;  /* 0xffffff8000067882 */ /* 0x000fe20000000000 */
[----:B------:R-:W-:Y:S01]  /*5350*/  FMUL.FTZ R25, R48, UR41 ;  /* 0x0000002930197c20 */ /* 0x000fe20008410000 */
[----:B------:R-:W-:Y:S01]  /*5360*/  UIMAD UR6, UR5, UR6, 0x1 ;  /* 0x00000001050674a4 */ /* 0x000fe2000f8e0206 */
[----:B------:R-:W-:Y:S01]  /*5370*/  FMUL.FTZ R8, R26, UR41 ;  /* 0x000000291a087c20 */ /* 0x000fe20008410000 */
[----:B------:R-:W2:Y:S01]  /*5380*/  SHFL.IDX PT, R27, R37, RZ, 0x1c1f ;  /* 0x001c1fff251b7589 */ /* 0x000ea200000e0000 */
[----:B------:R-:W3:Y:S01]  /*5390*/  MUFU.TANH R14, R14 ;  /* 0x0000000e000e7308 */ /* 0x000ee20000002400 */
[----:B------:R-:W-:Y:S01]  /*53a0*/  FMUL.FTZ R26, R49, UR41 ;  /* 0x00000029311a7c20 */ /* 0x000fe20008410000 */
[----:B------:R-:W-:Y:S01]  /*53b0*/  FMUL.FTZ R45, R51, UR41 ;  /* 0x00000029332d7c20 */ /* 0x000fe20008410000 */
[----:B------:R-:W-:Y:S01]  /*53c0*/  IADD3 R50, R29, UR6, -R16 ;  /* 0x000000061d327c10 */ /* 0x000fe2000fffe810 */
[----:B------:R-:W-:Y:S01]  /*53d0*/  FMUL.FTZ R51, R52, UR41 ;  /* 0x0000002934337c20 */ /* 0x000fe20008410000 */
[----:B------:R-:W-:Y:S01]  /*53e0*/  FMUL.FTZ R10, R30, UR41 ;  /* 0x000000291e0a7c20 */ /* 0x000fe20008410000 */
[----:B------:R-:W-:Y:S01]  /*53f0*/  FMUL.FTZ R30, R61, UR41 ;  /* 0x000000293d1e7c20 */ /* 0x000fe20008410000 */
[----:B------:R-:W-:Y:S01]  /*5400*/  IADD3 R50, R50, -UR50, RZ ;  /* 0x8000003232327c10 */ /* 0x000fe2000fffe0ff */
        /* <DEDUP_REMOVED lines=15> */
[----:B--2---:R-:W-:Y:S01]  /*5500*/  IMAD.IADD R36, R50, 0x1, R27 ;  /* 0x0000000132247824 */ /* 0x004fe200078e021b */
[----:B------:R-:W2:Y:S01]  /*5510*/  MUFU.TANH R157, R157 ;  /* 0x0000009d009d7308 */ /* 0x000ea20000002400 */
[----:B------:R-:W-:Y:S01]  /*5520*/  FMUL.FTZ R69, R69, UR41 ;  /* 0x0000002945457c20 */ /* 0x000fe20008410000 */
[----:B------:R-:W-:Y:S01]  /*5530*/  FMUL.FTZ R72, R72, UR41 ;  /* 0x0000002948487c20 */ /* 0x000fe20008410000 */
[----:B------:R-:W-:Y:S01]  /*5540*/  FMUL.FTZ R73, R73, UR41 ;  /* 0x0000002949497c20 */ /* 0x000fe20008410000 */
[----:B------:R-:W-:Y:S01]  /*5550*/  ISETP.GT.AND P1, PT, R36, RZ, PT ;  /* 0x000000ff2400720c */ /* 0x000fe20003f24270 */
[----:B------:R-:W-:Y:S01]  /*5560*/  FMUL.FTZ R76, R76, UR41 ;  /* 0x000000294c4c7c20 */ /* 0x000fe20008410000 */
[C---:B------:R-:W-:Y:S01]  /*5570*/  ISETP.GT.AND P2, PT, R36.reuse, 0x1, PT ;  /* 0x000000012400780c */ /* 0x040fe20003f44270 */
[----:B------:R-:W-:Y:S01]  /*5580*/  FMUL.FTZ R77, R77, UR41 ;  /* 0x000000294d4d7c20 */ /* 0x000fe20008410000 */
[----:B0-----:R-:W-:Y:S01]  /*5590*/  FSEL R163, R7, -INF , P1 ;  /* 0xff80000007a37808 */ /* 0x001fe20000800000 */
[----:B------:R-:W0:Y:S01]  /*55a0*/  MUFU.TANH R155, R155 ;  /* 0x0000009b009b7308 */ /* 0x000e220000002400 */
        /* <DEDUP_REMOVED lines=15> */
[----:B------:R-:W3:Y:S01]  /*56a0*/  MUFU.TANH R15, R15 ;  /* 0x0000000f000f7308 */ /* 0x000ee20000002400 */
        /* <DEDUP_REMOVED lines=10> */
[----:B--2---:R-:W-:Y:S01]  /*5750*/  FSEL R157, R157, -INF , P2 ;  /* 0xff8000009d9d7808 */ /* 0x004fe20001000000 */
[----:B------:R-:W-:Y:S01]  /*5760*/  UMOV UR10, UR59 ;  /* 0x0000003b000a7c82 */ /* 0x000fe20008000000 */
[----:B------:R-:W-:Y:S01]  /*5770*/  FMNMX.FTZ R28, R159, R28, !PT ;  /* 0x0000001c9f1c7209 */ /* 0x000fe20007810000 */
[----:B------:R-:W-:Y:S01]  /*5780*/  FMUL.FTZ R48, R58, UR41 ;  /* 0x000000293a307c20 */ /* 0x000fe20008410000 */
[----:B------:R-:W-:Y:S01]  /*5790*/  ISETP.GT.AND P2, PT, R36, 0x19, PT ;  /* 0x000000192400780c */ /* 0x000fe20003f44270 */
[----:B------:R-:W2:Y:S01]  /*57a0*/  MUFU.TANH R21, R21 ;  /* 0x0000001500157308 */ /* 0x000ea20000002400 */
[----:B0-----:R-:W-:Y:S01]  /*57b0*/  FSEL R155, R155, -INF , P1 ;  /* 0xff8000009b9b7808 */ /* 0x001fe20000800000 */
[----:B------:R-:W-:Y:S01]  /*57c0*/  FMUL.FTZ R66, R66, UR41 ;  /* 0x0000002942427c20 */ /* 0x000fe20008410000 */
[----:B------:R-:W-:Y:S01]  /*57d0*/  FMNMX.FTZ R28, R157, R28, !PT ;  /* 0x0000001c9d1c7209 */ /* 0x000fe20007810000 */
[----:B------:R-:W-:Y:S01]  /*57e0*/  FMUL.FTZ R67, R67, UR41 ;  /* 0x0000002943437c20 */ /* 0x000fe20008410000 */
[----:B------:R-:W-:Y:S01]  /*57f0*/  ISETP.GT.AND P1, PT, R36, 0x20, PT ;  /* 0x000000202400780c */ /* 0x000fe20003f24270 */
[----:B------:R-:W-:Y:S01]  /*5800*/  FMUL.FTZ R70, R70, UR41 ;  /* 0x0000002946467c20 */ /* 0x000fe20008410000 */
[----:B-1----:R-:W-:Y:S01]  /*5810*/  FSEL R153, R153, -INF , P2 ;  /* 0xff80000099997808 */ /* 0x002fe20001000000 */
[----:B------:R-:W0:Y:S01]  /*5820*/  MUFU.TANH R24, R24 ;  /* 0x0000001800187308 */ /* 0x000e220000002400 */
[----:B------:R-:W-:Y:S01]  /*5830*/  FMNMX.FTZ R28, R155, R28, !PT ;  /* 0x0000001c9b1c7209 */ /* 0x000fe20007810000 */
[----:B------:R-:W-:Y:S01]  /*5840*/  FMUL.FTZ R71, R71, UR41 ;  /* 0x0000002947477c20 */ /* 0x000fe20008410000 */
[----:B------:R-:W-:Y:S01]  /*5850*/  ISETP.GT.AND P2, PT, R36, 0x21, PT ;  /* 0x000000212400780c */ /* 0x000fe20003f44270 */
[----:B------:R-:W-:Y:S01]  /*5860*/  FMUL.FTZ R60, R83, UR41 ;  /* 0x00000029533c7c20 */ /* 0x000fe20008410000 */
[----:B---3--:R-:W-:Y:S01]  /*5870*/  FSEL R65, R15, -INF , P1 ;  /* 0xff8000000f417808 */ /* 0x008fe20000800000 */
[----:B------:R-:W-:Y:S01]  /*5880*/  FMUL.FTZ R58, R86, UR41 ;  /* 0x00000029563a7c20 */ /* 0x000fe20008410000 */
[----:B------:R-:W-:Y:S01]  /*5890*/  FMNMX.FTZ R28, R153, R28, !PT ;  /* 0x0000001c991c7209 */ /* 0x000fe20007810000 */
[----:B------:R-:W1:Y:S01]  /*58a0*/  MUFU.TANH R25, R25 ;  /* 0x0000001900197308 */ /* 0x000e620000002400 */
[----:B------:R-:W-:Y:S01]  /*58b0*/  ISETP.GT.AND P1, PT, R36, 0x28, PT ;  /* 0x000000282400780c */ /* 0x000fe20003f24270 */
[----:B------:R-:W-:Y:S01]  /*58c0*/  ULEA UR6, UR38, UR40, 0x3 ;  /* 0x0000002826067291 */ /* 0x000fe2000f8e183f */
[----:B----4-:R-:W-:-:S02]  /*58d0*/  FSEL R61, R20, -INF , P2 ;  /* 0xff800000143d7808 */ /* 0x010fc40001000000 */
[----:B------:R-:W-:Y:S01]  /*58e0*/  FMNMX.FTZ R28, R65, R28, !PT ;  /* 0x0000001c411c7209 */ /* 0x000fe20007810000 */
[----:B------:R-:W-:Y:S01]  /*58f0*/  UIADD3 UR6, UR6, 0x28840, URZ ;  /* 0x0002884006067890 */ /* 0x000fe2000fffe03f */
[C---:B------:R-:W-:Y:S01]  /*5900*/  ISETP.GT.AND P2, PT, R36.reuse, 0x29, PT ;  /* 0x000000292400780c */ /* 0x040fe20003f44270 */
[----:B------:R-:W3:Y:S01]  /*5910*/  MUFU.TANH R26, R26 ;  /* 0x0000001a001a7308 */ /* 0x000ee20000002400 */
[----:B--2---:R-:W-:Y:S01]  /*5920*/  FSEL R59, R21, -INF , P1 ;  /* 0xff800000153b7808 */ /* 0x004fe20000800000 */
[----:B------:R-:W-:Y:S01]  /*5930*/  UPRMT UR6, UR55, 0x654, UR6 ;  /* 0x0000065437067896 */ /* 0x000fe20008000006 */
[----:B------:R-:W-:Y:S02]  /*5940*/  FMNMX.FTZ R28, R61, R28, !PT ;  /* 0x0000001c3d1c7209 */ /* 0x000fe40007810000 */
[----:B------:R-:W-:Y:S02]  /*5950*/  ISETP.GT.AND P1, PT, R36, 0x30, PT ;  /* 0x000000302400780c */ /* 0x000fe40003f24270 */
[----:B0-----:R-:W-:Y:S01]  /*5960*/  FSEL R57, R24, -INF , P2 ;  /* 0xff80000018397808 */ /* 0x001fe20001000000 */
[----:B------:R-:W0:Y:S01]  /*5970*/  MUFU.TANH R51, R51 ;  /* 0x0000003300337308 */ /* 0x000e220000002400 */
[----:B------:R-:W-:-:S02]  /*5980*/  FMNMX.FTZ R28, R59, R28, !PT ;  /* 0x0000001c3b1c7209 */ /* 0x000fc40007810000 */
[C---:B------:R-:W-:Y:S01]  /*5990*/  ISETP.GT.AND P2, PT, R36.reuse, 0x31, PT ;  /* 0x000000312400780c */ /* 0x040fe20003f44270 */
[----:B------:R-:W-:Y:S01]  /*59a0*/  SYNCS.ARRIVE.TRANS64.RED.A1T0 RZ, [UR6], RZ ;  /* 0x000000ffffff79a7 */ /* 0x000fe20008100406 */
[----:B-1----:R-:W-:Y:S02]  /*59b0*/  FSEL R55, R25, -INF , P1 ;  /* 0xff80000019377808 */ /* 0x002fe40000800000 */
[----:B------:R-:W-:Y:S01]  /*59c0*/  FMNMX.FTZ R28, R57, R28, !PT ;  /* 0x0000001c391c7209 */ /* 0x000fe20007810000 */
[----:B------:R-:W1:Y:S01]  /*59d0*/  MUFU.TANH R34, R34 ;  /* 0x0000002200227308 */ /* 0x000e620000002400 */
[----:B------:R-:W-:Y:S02]  /*59e0*/  ISETP.GT.AND P1, PT, R36, 0x38, PT ;  /* 0x000000382400780c */ /* 0x000fe40003f24270 */
[----:B---3--:R-:W-:Y:S02]  /*59f0*/  FSEL R53, R26, -INF , P2 ;  /* 0xff8000001a357808 */ /* 0x008fe40001000000 */
[----:B------:R-:W-:-:S02]  /*5a00*/  FMNMX.FTZ R28, R55, R28, !PT ;  /* 0x0000001c371c7209 */ /* 0x000fc40007810000 */
[C---:B------:R-:W-:Y:S01]  /*5a10*/  ISETP.GT.AND P2, PT, R36.reuse, 0x39, PT ;  /* 0x000000392400780c */ /* 0x040fe20003f44270 */
[----:B------:R-:W2:Y:S01]  /*5a20*/  MUFU.TANH R35, R35 ;  /* 0x0000002300237308 */ /* 0x000ea20000002400 */
[----:B0-----:R-:W-:Y:S02]  /*5a30*/  FSEL R51, R51, -INF , P1 ;  /* 0xff80000033337808 */ /* 0x001fe40000800000 */
[----:B------:R-:W-:Y:S02]  /*5a40*/  FMNMX.FTZ R28, R53, R28, !PT ;  /* 0x0000001c351c7209 */ /* 0x000fe40007810000 */
[----:B------:R-:W-:-:S03]  /*5a50*/  ISETP.GT.AND P1, PT, R36, 0x40, PT ;  /* 0x000000402400780c */ /* 0x000fc60003f24270 */
[----:B------:R-:W0:Y:S01]  /*5a60*/  MUFU.TANH R33, R33 ;  /* 0x0000002100217308 */ /* 0x000e220000002400 */
[----:B-1----:R-:W-:Y:S02]  /*5a70*/  FSEL R34, R34, -INF , P2 ;  /* 0xff80000022227808 */ /* 0x002fe40001000000 */
[----:B------:R-:W-:-:S05]  /*5a80*/  ISETP.GT.AND P2, PT, R36, 0x41, PT ;  /* 0x000000412400780c */ /* 0x000fca0003f44270 */
[----:B------:R-:W1:Y:S01]  /*5a90*/  MUFU.TANH R32, R32 ;  /* 0x0000002000207308 */ /* 0x000e620000002400 */
[----:B--2---:R-:W-:Y:S02]  /*5aa0*/  FSEL R35, R35, -INF , P1 ;  /* 0xff80000023237808 */ /* 0x004fe40000800000 */
[----:B------:R-:W-:-:S05]  /*5ab0*/  ISETP.GT.AND P1, PT, R36, 0x48, PT ;  /* 0x000000482400780c */ /* 0x000fca0003f24270 */
[----:B------:R-:W2:Y:S01]  /*5ac0*/  MUFU.TANH R30, R30 ;  /* 0x0000001e001e7308 */ /* 0x000ea20000002400 */
[----:B0-----:R-:W-:Y:S02]  /*5ad0*/  FSEL R33, R33, -INF , P2 ;  /* 0xff80000021217808 */ /* 0x001fe40001000000 */
[----:B------:R-:W-:-:S05]  /*5ae0*/  ISETP.GT.AND P2, PT, R36, 0x49, PT ;  /* 0x000000492400780c */ /* 0x000fca0003f44270 */
[----:B------:R0:W3:Y:S01]  /*5af0*/  MUFU.TANH R13, R7 ;  /* 0x00000007000d7308 */ /* 0x0000e20000002400 */
[----:B-1----:R-:W-:Y:S02]  /*5b00*/  FSEL R32, R32, -INF , P1 ;  /* 0xff80000020207808 */ /* 0x002fe40000800000 */
[----:B------:R-:W-:-:S05]  /*5b10*/  ISETP.GT.AND P1, PT, R36, 0x50, PT ;  /* 0x000000502400780c */ /* 0x000fca0003f24270 */
[----:B------:R-:W1:Y:S01]  /*5b20*/  MUFU.TANH R31, R64 ;  /* 0x00000040001f7308 */ /* 0x000e620000002400 */
[----:B0-----:R-:W-:Y:S02]  /*5b30*/  FMNMX.FTZ R7, R51, R28, !PT ;  /* 0x0000001c33077209 */ /* 0x001fe40007810000 */
[----:B--2---:R-:W-:Y:S02]  /*5b40*/  FSEL R30, R30, -INF , P2 ;  /* 0xff8000001e1e7808 */ /* 0x004fe40001000000 */
[----:B------:R-:W-:Y:S02]  /*5b50*/  FMNMX.FTZ R14, R34, R7, !PT ;  /* 0x00000007220e7209 */ /* 0x000fe40007810000 */
[----:B------:R-:W-:Y:S01]  /*5b60*/  ISETP.GT.AND P2, PT, R36, 0x51, PT ;  /* 0x000000512400780c */ /* 0x000fe20003f44270 */
[----:B------:R0:W2:Y:S01]  /*5b70*/  MUFU.TANH R29, R68 ;  /* 0x00000044001d7308 */ /* 0x0000a20000002400 */
[----:B------:R-:W-:Y:S02]  /*5b80*/  FMNMX.FTZ R14, R35, R14, !PT ;  /* 0x0000000e230e7209 */ /* 0x000fe40007810000 */
[----:B---3--:R-:W-:-:S02]  /*5b90*/  FSEL R28, R13, -INF , P2 ;  /* 0xff8000000d1c7808 */ /* 0x008fc40001000000 */
[----:B------:R-:W-:Y:S02]  /*5ba0*/  FMNMX.FTZ R7, R33, R14, !PT ;  /* 0x0000000e21077209 */ /* 0x000fe40007810000 */
[----:B------:R-:W-:Y:S01]  /*5bb0*/  ISETP.GT.AND P2, PT, R36, 0x59, PT ;  /* 0x000000592400780c */ /* 0x000fe20003f44270 */
[----:B------:R-:W3:Y:S01]  /*5bc0*/  MUFU.TANH R69, R69 ;  /* 0x0000004500457308 */ /* 0x000ee20000002400 */
[----:B------:R-:W-:Y:S01]  /*5bd0*/  FMNMX.FTZ R7, R32, R7, !PT ;  /* 0x0000000720077209 */ /* 0x000fe20007810000 */
[----:B0-----:R-:W-:Y:S01]  /*5be0*/  FMUL.FTZ R68, R62, UR41 ;  /* 0x000000293e447c20 */ /* 0x001fe20008410000 */
[----:B-1----:R-:W-:Y:S01]  /*5bf0*/  FSEL R31, R31, -INF , P1 ;  /* 0xff8000001f1f7808 */ /* 0x002fe20000800000 */
[----:B------:R-:W-:Y:S01]  /*5c00*/  FMUL.FTZ R62, R87, UR41 ;  /* 0x00000029573e7c20 */ /* 0x000fe20008410000 */
[----:B------:R-:W-:Y:S02]  /*5c10*/  FMNMX.FTZ R14, R30, R7, !PT ;  /* 0x000000071e0e7209 */ /* 0x000fe40007810000 */
[----:B------:R-:W-:Y:S01]  /*5c20*/  ISETP.GT.AND P1, PT, R36, 0x58, PT ;  /* 0x000000582400780c */ /* 0x000fe20003f24270 */
[----:B------:R0:W1:Y:S01]  /*5c30*/  MUFU.TANH R27, R72 ;  /* 0x00000048001b7308 */ /* 0x0000620000002400 */
[----:B------:R-:W-:-:S02]  /*5c40*/  FMNMX.FTZ R7, R31, R14, !PT ;  /* 0x0000000e1f077209 */ /* 0x000fc40007810000 */
[----:B--2---:R-:W-:Y:S02]  /*5c50*/  FSEL R29, R29, -INF , P1 ;  /* 0xff8000001d1d7808 */ /* 0x004fe40000800000 */
[----:B------:R-:W-:Y:S02]  /*5c60*/  FMNMX.FTZ R14, R28, R7, !PT ;  /* 0x000000071c0e7209 */ /* 0x000fe40007810000 */
[----:B------:R-:W-:Y:S01]  /*5c70*/  ISETP.GT.AND P1, PT, R36, 0x60, PT ;  /* 0x000000602400780c */ /* 0x000fe20003f24270 */
[----:B------:R2:W4:Y:S01]  /*5c80*/  MUFU.TANH R24, R73 ;  /* 0x0000004900187308 */ /* 0x0005220000002400 */
[----:B---3--:R-:W-:Y:S01]  /*5c90*/  FSEL R26, R69, -INF , P2 ;  /* 0xff800000451a7808 */ /* 0x008fe20001000000 */
[----:B------:R-:W-:Y:S01]  /*5ca0*/  FMUL.FTZ R69, R63, UR41 ;  /* 0x000000293f457c20 */ /* 0x000fe20008410000 */
[----:B------:R-:W-:Y:S01]  /*5cb0*/  FMNMX.FTZ R7, R29, R14, !PT ;  /* 0x0000000e1d077209 */ /* 0x000fe20007810000 */
[----:B0-----:R-:W-:Y:S01]  /*5cc0*/  FMUL.FTZ R72, R74, UR41 ;  /* 0x000000294a487c20 */ /* 0x001fe20008410000 */
[----:B------:R-:W-:Y:S01]  /*5cd0*/  ISETP.GT.AND P2, PT, R36, 0x61, PT ;  /* 0x000000612400780c */ /* 0x000fe20003f44270 */
[----:B------:R-:W-:Y:S01]  /*5ce0*/  FMUL.FTZ R74, R78, UR41 ;  /* 0x000000294e4a7c20 */ /* 0x000fe20008410000 */
[----:B------:R-:W-:Y:S01]  /*5cf0*/  FMNMX.FTZ R14, R26, R7, !PT ;  /* 0x000000071a0e7209 */ /* 0x000fe20007810000 */
[----:B------:R-:W0:Y:S01]  /*5d00*/  MUFU.TANH R25, R76 ;  /* 0x0000004c00197308 */ /* 0x000e220000002400 */
[----:B-1----:R-:W-:Y:S01]  /*5d10*/  FSEL R27, R27, -INF , P1 ;  /* 0xff8000001b1b7808 */ /* 0x002fe20000800000 */
[----:B--2---:R-:W-:Y:S01]  /*5d20*/  FMUL.FTZ R73, R75, UR41 ;  /* 0x000000294b497c20 */ /* 0x004fe20008410000 */
[----:B------:R-:W-:Y:S01]  /*5d30*/  ISETP.GT.AND P1, PT, R36, 0x68, PT ;  /* 0x000000682400780c */ /* 0x000fe20003f24270 */
[----:B------:R-:W-:Y:S01]  /*5d40*/  FMUL.FTZ R75, R79, UR41 ;  /* 0x000000294f4b7c20 */ /* 0x000fe20008410000 */
[----:B------:R-:W-:Y:S01]  /*5d50*/  FMNMX.FTZ R7, R27, R14, !PT ;  /* 0x0000000e1b077209 */ /* 0x000fe20007810000 */
[----:B------:R-:W-:-:S02]  /*5d60*/  FMUL.FTZ R63, R82, UR41 ;  /* 0x00000029523f7c20 */ /* 0x000fc40008410000 */
[----:B------:R1:W2:Y:S01]  /*5d70*/  MUFU.TANH R20, R77 ;  /* 0x0000004d00147308 */ /* 0x0002a20000002400 */
[----:B----4-:R-:W-:Y:S02]  /*5d80*/  FSEL R24, R24, -INF , P2 ;  /* 0xff80000018187808 */ /* 0x010fe40001000000 */
[----:B------:R-:W-:Y:S02]  /*5d90*/  ISETP.GT.AND P2, PT, R36, 0x69, PT ;  /* 0x000000692400780c */ /* 0x000fe40003f44270 */
[----:B------:R-:W-:-:S03]  /*5da0*/  FMNMX.FTZ R14, R24, R7, !PT ;  /* 0x00000007180e7209 */ /* 0x000fc60007810000 */
[----:B------:R-:W3:Y:S01]  /*5db0*/  MUFU.TANH R21, R80 ;  /* 0x0000005000157308 */ /* 0x000ee20000002400 */
[----:B0-----:R-:W-:Y:S01]  /*5dc0*/  FSEL R25, R25, -INF , P1 ;  /* 0xff80000019197808 */ /* 0x001fe20000800000 */
[----:B-1----:R-:W0:Y:S01]  /*5dd0*/  SHFL.IDX PT, R77, R37, 0x1, 0x1c1f ;  /* 0x003c1f00254d7f89 */ /* 0x002e2200000e0000 */
[----:B------:R-:W-:Y:S02]  /*5de0*/  ISETP.GT.AND P1, PT, R36, 0x70, PT ;  /* 0x000000702400780c */ /* 0x000fe40003f24270 */
[----:B------:R-:W-:-:S03]  /*5df0*/  FMNMX.FTZ R7, R25, R14, !PT ;  /* 0x0000000e19077209 */ /* 0x000fc60007810000 */
[----:B------:R-:W1:Y:S01]  /*5e00*/  MUFU.TANH R15, R81 ;  /* 0x00000051000f7308 */ /* 0x000e620000002400 */
[----:B--2---:R-:W-:Y:S02]  /*5e10*/  FSEL R20, R20, -INF , P2 ;  /* 0xff80000014147808 */ /* 0x004fe40001000000 */
[----:B------:R-:W-:Y:S02]  /*5e20*/  ISETP.GT.AND P2, PT, R36, 0x71, PT ;  /* 0x000000712400780c */ /* 0x000fe40003f44270 */
[----:B------:R-:W-:-:S03]  /*5e30*/  FMNMX.FTZ R14, R20, R7, !PT ;  /* 0x00000007140e7209 */ /* 0x000fc60007810000 */
[----:B------:R-:W2:Y:S01]  /*5e40*/  MUFU.TANH R84, R84 ;  /* 0x0000005400547308 */ /* 0x000ea20000002400 */
[----:B---3--:R-:W-:Y:S02]  /*5e50*/  FSEL R21, R21, -INF , P1 ;  /* 0xff80000015157808 */ /* 0x008fe40000800000 */
[----:B------:R-:W-:Y:S02]  /*5e60*/  ISETP.GT.AND P1, PT, R36, 0x78, PT ;  /* 0x000000782400780c */ /* 0x000fe40003f24270 */
[----:B------:R-:W-:-:S03]  /*5e70*/  FMNMX.FTZ R52, R21, R14, !PT ;  /* 0x0000000e15347209 */ /* 0x000fc60007810000 */
[----:B------:R-:W3:Y:S01]  /*5e80*/  MUFU.TANH R13, R85 ;  /* 0x00000055000d7308 */ /* 0x000ee20000002400 */
[----:B-1----:R-:W-:Y:S01]  /*5e90*/  FSEL R15, R15, -INF , P2 ;  /* 0xff8000000f0f7808 */ /* 0x002fe20001000000 */
[----:B0-----:R-:W-:Y:S01]  /*5ea0*/  IMAD.IADD R76, R50, 0x1, R77 ;  /* 0x00000001324c7824 */ /* 0x001fe200078e024d */
[----:B------:R-:W-:Y:S02]  /*5eb0*/  ISETP.GT.AND P2, PT, R36, 0x79, PT ;  /* 0x000000792400780c */ /* 0x000fe40003f44270 */
[----:B------:R-:W-:Y:S02]  /*5ec0*/  FMNMX.FTZ R7, R15, R52, !PT ;  /* 0x000000340f077209 */ /* 0x000fe40007810000 */
[----:B------:R-:W-:Y:S01]  /*5ed0*/  ISETP.GT.AND P3, PT, R76, 0x1, PT ;  /* 0x000000014c00780c */ /* 0x000fe20003f64270 */
[----:B------:R-:W0:Y:S01]  /*5ee0*/  MUFU.TANH R8, R8 ;  /* 0x0000000800087308 */ /* 0x000e220000002400 */
[----:B--2---:R-:W-:-:S04]  /*5ef0*/  FSEL R14, R84, -INF , P1 ;  /* 0xff800000540e7808 */ /* 0x004fc80000800000 */
[----:B------:R-:W-:-:S03]  /*5f00*/  FMNMX.FTZ R36, R14, R7, !PT ;  /* 0x000000070e247209 */ /* 0x000fc60007810000 */
[----:B------:R-:W1:Y:S01]  /*5f10*/  MUFU.TANH R6, R6 ;  /* 0x0000000600067308 */ /* 0x000e620000002400 */
[----:B---3--:R-:W-:Y:S02]  /*5f20*/  FSEL R13, R13, -INF , P2 ;  /* 0xff8000000d0d7808 */ /* 0x008fe40001000000 */
[----:B------:R-:W-:Y:S02]  /*5f30*/  ISETP.GT.AND P2, PT, R76, RZ, PT ;  /* 0x000000ff4c00720c */ /* 0x000fe40003f44270 */
[----:B------:R-:W-:-:S03]  /*5f40*/  FMNMX.FTZ R36, R13, R36, !PT ;  /* 0x000000240d247209 */ /* 0x000fc60007810000 */
[----:B------:R-:W2:Y:S01]  /*5f50*/  MUFU.TANH R10, R10 ;  /* 0x0000000a000a7308 */ /* 0x000ea20000002400 */
[----:B0-----:R-:W-:Y:S01]  /*5f60*/  FSEL R8, R8, -INF , P2 ;  /* 0xff80000008087808 */ /* 0x001fe20001000000 */
[----:B------:R-:W0:Y:S01]  /*5f70*/  SHFL.BFLY PT, R7, R36, 0x2, 0x1f ;  /* 0x0c401f0024077f89 */ /* 0x000e2200000e0000 */
[----:B------:R-:W-:Y:S02]  /*5f80*/  ISETP.GT.AND P2, PT, R76, 0x8, PT ;  /* 0x000000084c00780c */ /* 0x000fe40003f44270 */
[----:B------:R-:W-:-:S03]  /*5f90*/  FMNMX.FTZ R77, R8, R5, !PT ;  /* 0x00000005084d7209 */ /* 0x000fc60007810000 */
[----:B------:R-:W-:Y:S01]  /*5fa0*/  MUFU.TANH R9, R9 ;  /* 0x0000000900097308 */ /* 0x000fe20000002400 */
[----:B-1----:R-:W-:Y:S02]  /*5fb0*/  FSEL R50, R6, -INF , P3 ;  /* 0xff80000006327808 */ /* 0x002fe40001800000 */
[----:B------:R-:W-:Y:S02]  /*5fc0*/  ISETP.GT.AND P3, PT, R76, 0x9, PT ;  /* 0x000000094c00780c */ /* 0x000fe40003f64270 */
[----:B------:R-:W-:-:S03]  /*5fd0*/  FMNMX.FTZ R77, R50, R77, !PT ;  /* 0x0000004d324d7209 */ /* 0x000fc60007810000 */
[----:B------:R-:W1:Y:S01]  /*5fe0*/  MUFU.TANH R12, R12 ;  /* 0x0000000c000c7308 */ /* 0x000e620000002400 */
[----:B--2---:R-:W-:Y:S02]  /*5ff0*/  FSEL R10, R10, -INF , P2 ;  /* 0xff8000000a0a7808 */ /* 0x004fe40001000000 */
[----:B------:R-:W-:Y:S02]  /*6000*/  ISETP.GT.AND P2, PT, R76, 0x10, PT ;  /* 0x000000104c00780c */ /* 0x000fe40003f44270 */
[----:B------:R-:W-:-:S03]  /*6010*/  FMNMX.FTZ R77, R10, R77, !PT ;  /* 0x0000004d0a4d7209 */ /* 0x000fc60007810000 */
[----:B------:R-:W-:Y:S01]  /*6020*/  MUFU.TANH R11, R11 ;  /* 0x0000000b000b7308 */ /* 0x000fe20000002400 */
[----:B0-----:R-:W-:-:S05]  /*6030*/  FMNMX.FTZ R52, R36, R7, !PT ;  /* 0x0000000724347209 */ /* 0x001fca0007810000 */
[----:B------:R-:W0:Y:S02]  /*6040*/  SHFL.BFLY PT, R7, R52, 0x1, 0x1f ;  /* 0x0c201f0034077f89 */ /* 0x000e2400000e0000 */
[----:B------:R-:W2:Y:S01]  /*6050*/  MUFU.TANH R38, R38 ;  /* 0x0000002600267308 */ /* 0x000ea20000002400 */
[----:B-1----:R-:W-:Y:S02]  /*6060*/  FSEL R12, R12, -INF , P2 ;  /* 0xff8000000c0c7808 */ /* 0x002fe40001000000 */
[----:B------:R-:W-:-:S05]  /*6070*/  ISETP.GT.AND P2, PT, R76, 0x18, PT ;  /* 0x000000184c00780c */ /* 0x000fca0003f44270 */
[----:B------:R-:W1:Y:S08]  /*6080*/  MUFU.TANH R39, R39 ;  /* 0x0000002700277308 */ /* 0x000e700000002400 */
[----:B------:R-:W3:Y:S01]  /*6090*/  MUFU.TANH R40, R40 ;  /* 0x0000002800287308 */ /* 0x000ee20000002400 */
[----:B--2---:R-:W-:Y:S02]  /*60a0*/  FSEL R38, R38, -INF , P2 ;  /* 0xff80000026267808 */ /* 0x004fe40001000000 */
[----:B------:R-:W-:-:S02]  /*60b0*/  ISETP.GT.AND P2, PT, R76, 0x20, PT ;  /* 0x000000204c00780c */ /* 0x000fc40003f44270 */
[----:B0-----:R-:W-:-:S03]  /*60c0*/  FMNMX.FTZ R7, R52, R7, !PT ;  /* 0x0000000734077209 */ /* 0x001fc60007810000 */
[----:B------:R-:W0:Y:S01]  /*60d0*/  MUFU.TANH R41, R41 ;  /* 0x0000002900297308 */ /* 0x000e220000002400 */
[----:B------:R-:W-:Y:S02]  /*60e0*/  FSEL R52, R9, -INF , P3 ;  /* 0xff80000009347808 */ /* 0x000fe40001800000 */
[----:B------:R-:W-:Y:S01]  /*60f0*/  ISETP.GT.AND P3, PT, R76, 0x11, PT ;  /* 0x000000114c00780c */ /* 0x000fe20003f64270 */
[----:B------:R-:W-:Y:S01]  /*6100*/  FMUL.FTZ R36, R7, UR10 ;  /* 0x0000000a07247c20 */ /* 0x000fe20008410000 */
[----:B------:R-:W-:Y:S02]  /*6110*/  FMNMX.FTZ R77, R52, R77, !PT ;  /* 0x0000004d344d7209 */ /* 0x000fe40007810000 */
[----:B------:R-:W-:Y:S01]  /*6120*/  FSEL R54, R11, -INF , P3 ;  /* 0xff8000000b367808 */ /* 0x000fe20001800000 */
[----:B------:R-:W2:Y:S01]  /*6130*/  MUFU.TANH R42, R42 ;  /* 0x0000002a002a7308 */ /* 0x000ea20000002400 */
[----:B------:R-:W-:Y:S02]  /*6140*/  FMNMX.FTZ R77, R12, R77, !PT ;  /* 0x0000004d0c4d7209 */ /* 0x000fe40007810000 */
[----:B------:R-:W-:-:S02]  /*6150*/  ISETP.GT.AND P3, PT, R76, 0x19, PT ;  /* 0x000000194c00780c */ /* 0x000fc40003f64270 */
[----:B------:R-:W-:Y:S02]  /*6160*/  FMNMX.FTZ R77, R54, R77, !PT ;  /* 0x0000004d364d7209 */ /* 0x000fe40007810000 */
[----:B-1----:R-:W-:Y:S01]  /*6170*/  FSEL R56, R39, -INF , P3 ;  /* 0xff80000027387808 */ /* 0x002fe20001800000 */
[----:B------:R-:W1:Y:S01]  /*6180*/  MUFU.TANH R43, R43 ;  /* 0x0000002b002b7308 */ /* 0x000e620000002400 */
[----:B------:R-:W-:Y:S02]  /*6190*/  FMNMX.FTZ R77, R38, R77, !PT ;  /* 0x0000004d264d7209 */ /* 0x000fe40007810000 */
[----:B------:R-:W-:Y:S02]  /*61a0*/  ISETP.GT.AND P3, PT, R76, 0x21, PT ;  /* 0x000000214c00780c */ /* 0x000fe40003f64270 */
[----:B---3--:R-:W-:Y:S02]  /*61b0*/  FSEL R40, R40, -INF , P2 ;  /* 0xff80000028287808 */ /* 0x008fe40001000000 */
[----:B------:R-:W-:Y:S01]  /*61c0*/  FMNMX.FTZ R77, R56, R77, !PT ;  /* 0x0000004d384d7209 */ /* 0x000fe20007810000 */
[----:B------:R-:W3:Y:S01]  /*61d0*/  MUFU.TANH R44, R44 ;  /* 0x0000002c002c7308 */ /* 0x000ee20000002400 */
[----:B------:R-:W-:-:S02]  /*61e0*/  ISETP.GT.AND P2, PT, R76, 0x28, PT ;  /* 0x000000284c00780c */ /* 0x000fc40003f44270 */
[----:B0-----:R-:W-:Y:S02]  /*61f0*/  FSEL R64, R41, -INF , P3 ;  /* 0xff80000029407808 */ /* 0x001fe40001800000 */
[----:B------:R-:W-:Y:S02]  /*6200*/  FMNMX.FTZ R77, R40, R77, !PT ;  /* 0x0000004d284d7209 */ /* 0x000fe40007810000 */
[----:B------:R-:W-:Y:S01]  /*6210*/  ISETP.GT.AND P3, PT, R76, 0x29, PT ;  /* 0x000000294c00780c */ /* 0x000fe20003f64270 */
[----:B------:R-:W0:Y:S01]  /*6220*/  MUFU.TANH R45, R45 ;  /* 0x0000002d002d7308 */ /* 0x000e220000002400 */
[----:B--2---:R-:W-:Y:S02]  /*6230*/  FSEL R42, R42, -INF , P2 ;  /* 0xff8000002a2a7808 */ /* 0x004fe40001000000 */
[----:B------:R-:W-:Y:S02]  /*6240*/  FMNMX.FTZ R77, R64, R77, !PT ;  /* 0x0000004d404d7209 */ /* 0x000fe40007810000 */
[----:B------:R-:W-:-:S02]  /*6250*/  FSETP.NEU.FTZ.AND P1, PT, R7, -INF , PT ;  /* 0xff8000000700780b */ /* 0x000fc40003f3d000 */
[----:B------:R-:W-:Y:S01]  /*6260*/  ISETP.GT.AND P2, PT, R76, 0x30, PT ;  /* 0x000000304c00780c */ /* 0x000fe20003f44270 */
[----:B------:R-:W2:Y:S01]  /*6270*/  MUFU.TANH R46, R46 ;  /* 0x0000002e002e7308 */ /* 0x000ea20000002400 */
[----:B-1----:R-:W-:Y:S02]  /*6280*/  FSEL R43, R43, -INF , P3 ;  /* 0xff8000002b2b7808 */ /* 0x002fe40001800000 */
[----:B------:R-:W-:Y:S02]  /*6290*/  FMNMX.FTZ R6, R42, R77, !PT ;  /* 0x0000004d2a067209 */ /* 0x000fe40007810000 */
[----:B------:R-:W-:Y:S02]  /*62a0*/  FSEL R36, R36, RZ, P1 ;  /* 0x000000ff24247208 */ /* 0x000fe40000800000 */
[----:B------:R-:W-:Y:S01]  /*62b0*/  ISETP.GT.AND P3, PT, R76, 0x31, PT ;  /* 0x000000314c00780c */ /* 0x000fe20003f64270 */
[----:B------:R-:W1:Y:S01]  /*62c0*/  MUFU.TANH R47, R47 ;  /* 0x0000002f002f7308 */ /* 0x000e620000002400 */
[----:B---3--:R-:W-:Y:S01]  /*62d0*/  FSEL R44, R44, -INF , P2 ;  /* 0xff8000002c2c7808 */ /* 0x008fe20001000000 */
[--C-:B------:R-:W-:Y:S01]  /*62e0*/  FFMA.FTZ R172, R65, UR10, -R36.reuse ;  /* 0x0000000a41ac7c23 */ /* 0x100fe20008010824 */
[----:B------:R-:W-:Y:S01]  /*62f0*/  FMNMX.FTZ R41, R43, R6, !PT ;  /* 0x000000062b297209 */ /* 0x000fe20007810000 */
[--C-:B------:R-:W-:Y:S01]  /*6300*/  FFMA.FTZ R174, R59, UR10, -R36.reuse ;  /* 0x0000000a3bae7c23 */ /* 0x100fe20008010824 */
[----:B------:R-:W-:Y:S01]  /*6310*/  ISETP.GT.AND P2, PT, R76, 0x38, PT ;  /* 0x000000384c00780c */ /* 0x000fe20003f44270 */
[--C-:B------:R-:W-:Y:S01]  /*6320*/  FFMA.FTZ R168, R55, UR10, -R36.reuse ;  /* 0x0000000a37a87c23 */ /* 0x100fe20008010824 */
[----:B0-----:R-:W-:Y:S01]  /*6330*/  FSEL R65, R45, -INF , P3 ;  /* 0xff8000002d417808 */ /* 0x001fe20001800000 */
        /* <DEDUP_REMOVED lines=17> */
[----:B0-----:R-:W-:Y:S01]  /*6450*/  FSEL R48, R48, -INF , P2 ;  /* 0xff80000030307808 */ /* 0x001fe20001000000 */
[--C-:B------:R-:W-:Y:S01]  /*6460*/  FFMA.FTZ R160, R31, UR10, -R36.reuse ;  /* 0x0000000a1fa07c23 */ /* 0x100fe20008010824 */
[----:B------:R-:W-:Y:S01]  /*6470*/  FMNMX.FTZ R45, R61, R6, !PT ;  /* 0x000000063d2d7209 */ /* 0x000fe20007810000 */
[--C-:B------:R-:W-:Y:S01]  /*6480*/  FFMA.FTZ R31, R28, UR10, -R36.reuse ;  /* 0x0000000a1c1f7c23 */ /* 0x100fe20008010824 */
[----:B------:R-:W-:Y:S01]  /*6490*/  ISETP.GT.AND P2, PT, R76, 0x48, PT ;  /* 0x000000484c00780c */ /* 0x000fe20003f44270 */
[--C-:B------:R-:W-:Y:S01]  /*64a0*/  FFMA.FTZ R163, R163, UR10, -R36.reuse ;  /* 0x0000000aa3a37c23 */ /* 0x100fe20008010824 */
[----:B------:R-:W-:Y:S01]  /*64b0*/  FMNMX.FTZ R6, R48, R45, !PT ;  /* 0x0000002d30067209 */ /* 0x000fe20007810000 */
[----:B------:R-:W0:Y:S01]  /*64c0*/  MUFU.TANH R69, R69 ;  /* 0x0000004500457308 */ /* 0x000e220000002400 */
[----:B--2---:R-:W-:Y:S01]  /*64d0*/  FSEL R49, R49, -INF , P3 ;  /* 0xff80000031317808 */ /* 0x004fe20001800000 */
[--C-:B------:R-:W-:Y:S01]  /*64e0*/  FFMA.FTZ R45, R57, UR10, -R36.reuse ;  /* 0x0000000a392d7c23 */ /* 0x100fe20008010824 */
[----:B------:R-:W-:Y:S01]  /*64f0*/  ISETP.GT.AND P3, PT, R76, 0x49, PT ;  /* 0x000000494c00780c */ /* 0x000fe20003f64270 */
[--C-:B------:R-:W-:Y:S01]  /*6500*/  FFMA.FTZ R180, R165, UR10, -R36.reuse ;  /* 0x0000000aa5b47c23 */ /* 0x100fe20008010824 */
[----:B------:R-:W-:Y:S01]  /*6510*/  FMNMX.FTZ R6, R49, R6, !PT ;  /* 0x0000000631067209 */ /* 0x000fe20007810000 */
[--C-:B------:R-:W-:Y:S01]  /*6520*/  FFMA.FTZ R182, R167, UR10, -R36.reuse ;  /* 0x0000000aa7b67c23 */ /* 0x100fe20008010824 */
[--C-:B------:R-:W-:Y:S01]  /*6530*/  FFMA.FTZ R161, R161, UR10, -R36.reuse ;  /* 0x0000000aa1a17c23 */ /* 0x100fe20008010824 */
[----:B------:R-:W2:Y:S01]  /*6540*/  MUFU.TANH R66, R66 ;  /* 0x0000004200427308 */ /* 0x000ea20000002400 */
[----:B-1----:R-:W-:Y:S01]  /*6550*/  FSEL R59, R68, -INF , P2 ;  /* 0xff800000443b7808 */ /* 0x002fe20001000000 */
[--C-:B------:R-:W-:Y:S01]  /*6560*/  FFMA.FTZ R176, R159, UR10, -R36.reuse ;  /* 0x0000000a9fb07c23 */ /* 0x100fe20008010824 */
[----:B------:R-:W-:Y:S01]  /*6570*/  ISETP.GT.AND P2, PT, R76, 0x50, PT ;  /* 0x000000504c00780c */ /* 0x000fe20003f44270 */
[--C-:B------:R-:W-:Y:S01]  /*6580*/  FFMA.FTZ R11, R157, UR10, -R36.reuse ;  /* 0x0000000a9d0b7c23 */ /* 0x100fe20008010824 */
[----:B------:R-:W-:Y:S01]  /*6590*/  FMNMX.FTZ R6, R59, R6, !PT ;  /* 0x000000063b067209 */ /* 0x000fe20007810000 */
[--C-:B------:R-:W-:Y:S01]  /*65a0*/  FFMA.FTZ R178, R155, UR10, -R36.reuse ;  /* 0x0000000a9bb27c23 */ /* 0x100fe20008010824 */
[--C-:B------:R-:W-:Y:S01]  /*65b0*/  FFMA.FTZ R158, R14, UR10, -R36.reuse ;  /* 0x0000000a0e9e7c23 */ /* 0x100fe20008010824 */
[----:B------:R-:W1:Y:S01]  /*65c0*/  MUFU.TANH R67, R67 ;  /* 0x0000004300437308 */ /* 0x000e620000002400 */
[----:B0-----:R-:W-:Y:S01]  /*65d0*/  FSEL R57, R69, -INF , P3 ;  /* 0xff80000045397808 */ /* 0x001fe20001800000 */
[--C-:B------:R-:W-:Y:S01]  /*65e0*/  FFMA.FTZ R39, R153, UR10, -R36.reuse ;  /* 0x0000000a99277c23 */ /* 0x100fe20008010824 */
[----:B------:R-:W-:Y:S01]  /*65f0*/  ISETP.GT.AND P3, PT, R76, 0x51, PT ;  /* 0x000000514c00780c */ /* 0x000fe20003f64270 */
[--C-:B------:R-:W-:Y:S01]  /*6600*/  FFMA.FTZ R162, R29, UR10, -R36.reuse ;  /* 0x0000000a1da27c23 */ /* 0x100fe20008010824 */
[----:B------:R-:W-:Y:S01]  /*6610*/  FMNMX.FTZ R47, R57, R6, !PT ;  /* 0x00000006392f7209 */ /* 0x000fe20007810000 */
[--C-:B------:R-:W-:Y:S01]  /*6620*/  FFMA.FTZ R154, R25, UR10, -R36.reuse ;  /* 0x0000000a199a7c23 */ /* 0x100fe20008010824 */
[--C-:B------:R-:W-:Y:S01]  /*6630*/  FFMA.FTZ R166, R32, UR10, -R36.reuse ;  /* 0x0000000a20a67c23 */ /* 0x100fe20008010824 */
        /* <DEDUP_REMOVED lines=10> */
[----:B------:R-:W-:Y:S01]  /*66e0*/  FFMA.FTZ R13, R13, UR10, -R36 ;  /* 0x0000000a0d0d7c23 */ /* 0x000fe20008010824 */
[----:B------:R-:W-:-:S02]  /*66f0*/  ISETP.GT.AND P3, PT, R76, 0x59, PT ;  /* 0x000000594c00780c */ /* 0x000fc40003f64270 */
[----:B------:R-:W-:-:S03]  /*6700*/  FMNMX.FTZ R6, R55, R6, !PT ;  /* 0x0000000637067209 */ /* 0x000fc60007810000 */
[----:B------:R-:W1:Y:S01]  /*6710*/  MUFU.TANH R72, R72 ;  /* 0x0000004800487308 */ /* 0x000e620000002400 */
[----:B0-----:R-:W-:Y:S02]  /*6720*/  FSEL R67, R70, -INF , P2 ;  /* 0xff80000046437808 */ /* 0x001fe40001000000 */
[----:B------:R-:W-:Y:S02]  /*6730*/  ISETP.GT.AND P2, PT, R76, 0x60, PT ;  /* 0x000000604c00780c */ /* 0x000fe40003f44270 */
[----:B------:R-:W-:-:S03]  /*6740*/  FMNMX.FTZ R6, R67, R6, !PT ;  /* 0x0000000643067209 */ /* 0x000fc60007810000 */
[----:B------:R-:W0:Y:S01]  /*6750*/  MUFU.TANH R73, R73 ;  /* 0x0000004900497308 */ /* 0x000e220000002400 */
[----:B--2---:R-:W-:Y:S02]  /*6760*/  FSEL R53, R71, -INF , P3 ;  /* 0xff80000047357808 */ /* 0x004fe40001800000 */
[----:B------:R-:W-:Y:S02]  /*6770*/  ISETP.GT.AND P3, PT, R76, 0x61, PT ;  /* 0x000000614c00780c */ /* 0x000fe40003f64270 */
[----:B------:R-:W-:-:S03]  /*6780*/  FMNMX.FTZ R51, R53, R6, !PT ;  /* 0x0000000635337209 */ /* 0x000fc60007810000 */
[----:B------:R-:W2:Y:S01]  /*6790*/  MUFU.TANH R74, R74 ;  /* 0x0000004a004a7308 */ /* 0x000ea20000002400 */
[----:B-1----:R-:W-:Y:S01]  /*67a0*/  FSEL R68, R72, -INF , P2 ;  /* 0xff80000048447808 */ /* 0x002fe20001000000 */
[--C-:B------:R-:W-:Y:S01]  /*67b0*/  FFMA.FTZ R72, R33, UR10, -R36.reuse ;  /* 0x0000000a21487c23 */ /* 0x100fe20008010824 */
[----:B------:R-:W-:Y:S02]  /*67c0*/  ISETP.GT.AND P2, PT, R76, 0x68, PT ;  /* 0x000000684c00780c */ /* 0x000fe40003f44270 */
[----:B------:R-:W-:Y:S01]  /*67d0*/  FMNMX.FTZ R6, R68, R51, !PT ;  /* 0x0000003344067209 */ /* 0x000fe20007810000 */
[----:B------:R-:W-:Y:S02]  /*67e0*/  FFMA.FTZ R51, R34, UR10, -R36 ;  /* 0x0000000a22337c23 */ /* 0x000fe40008010824 */
[----:B------:R-:W1:Y:S01]  /*67f0*/  MUFU.TANH R75, R75 ;  /* 0x0000004b004b7308 */ /* 0x000e620000002400 */
[----:B0-----:R-:W-:Y:S02]  /*6800*/  FSEL R69, R73, -INF , P3 ;  /* 0xff80000049457808 */ /* 0x001fe40001800000 */
[----:B------:R-:W-:-:S02]  /*6810*/  ISETP.GT.AND P3, PT, R76, 0x69, PT ;  /* 0x000000694c00780c */ /* 0x000fc40003f64270 */
[----:B------:R-:W-:-:S03]  /*6820*/  FMNMX.FTZ R71, R69, R6, !PT ;  /* 0x0000000645477209 */ /* 0x000fc60007810000 */
[----:B------:R-:W0:Y:S01]  /*6830*/  MUFU.TANH R63, R63 ;  /* 0x0000003f003f7308 */ /* 0x000e220000002400 */
[----:B--2---:R-:W-:Y:S02]  /*6840*/  FSEL R70, R74, -INF , P2 ;  /* 0xff8000004a467808 */ /* 0x004fe40001000000 */
[----:B------:R-:W-:Y:S02]  /*6850*/  ISETP.GT.AND P2, PT, R76, 0x70, PT ;  /* 0x000000704c00780c */ /* 0x000fe40003f44270 */
[----:B------:R-:W-:-:S03]  /*6860*/  FMNMX.FTZ R71, R70, R71, !PT ;  /* 0x0000004746477209 */ /* 0x000fc60007810000 */
[----:B------:R-:W2:Y:S01]  /*6870*/  MUFU.TANH R60, R60 ;  /* 0x0000003c003c7308 */ /* 0x000ea20000002400 */
[----:B-1----:R-:W-:Y:S02]  /*6880*/  FSEL R34, R75, -INF , P3 ;  /* 0xff8000004b227808 */ /* 0x002fe40001800000 */
[----:B------:R-:W-:Y:S02]  /*6890*/  ISETP.GT.AND P3, PT, R76, 0x71, PT ;  /* 0x000000714c00780c */ /* 0x000fe40003f64270 */
        /* <DEDUP_REMOVED lines=9> */
[----:B------:R-:W-:Y:S01]  /*6930*/  MUFU.EX2 R37, R163 ;  /* 0x000000a300257308 */ /* 0x000fe20000000800 */
[----:B-1----:R-:W-:-:S04]  /*6940*/  FSEL R58, R58, -INF , P2 ;  /* 0xff8000003a3a7808 */ /* 0x002fc80001000000 */
[----:B------:R-:W-:-:S03]  /*6950*/  FMNMX.FTZ R33, R58, R33, !PT ;  /* 0x000000213a217209 */ /* 0x000fc60007810000 */
[----:B------:R-:W-:Y:S01]  /*6960*/  MUFU.EX2 R180, R180 ;  /* 0x000000b400b47308 */ /* 0x000fe20000000800 */
[----:B0-----:R-:W-:-:S04]  /*6970*/  FSEL R62, R62, -INF , P3 ;  /* 0xff8000003e3e7808 */ /* 0x001fc80001800000 */
[----:B------:R-:W-:Y:S01]  /*6980*/  FMNMX.FTZ R6, R62, R33, !PT ;  /* 0x000000213e067209 */ /* 0x000fe20007810000 */
[----:B------:R-:W-:Y:S02]  /*6990*/  FFMA.FTZ R33, R30, UR10, -R36 ;  /* 0x0000000a1e217c23 */ /* 0x000fe40008010824 */
[----:B------:R-:W-:Y:S02]  /*69a0*/  MUFU.EX2 R182, R182 ;  /* 0x000000b600b67308 */ /* 0x000fe40000000800 */
[----:B------:R-:W0:Y:S06]  /*69b0*/  SHFL.BFLY PT, R71, R6, 0x2, 0x1f ;  /* 0x0c401f0006477f89 */ /* 0x000e2c00000e0000 */
[----:B------:R1:W-:Y:S08]  /*69c0*/  MUFU.EX2 R9, R161 ;  /* 0x000000a100097308 */ /* 0x0003f00000000800 */
        /* <DEDUP_REMOVED lines=42> */
[--C-:B-1----:R-:W-:Y:S01]  /*6c70*/  FFMA.FTZ R161, R66, UR10, -R21.reuse ;  /* 0x0000000a42a17c23 */ /* 0x102fe20008010815 */
[--C-:B------:R-:W-:Y:S01]  /*6c80*/  FFMA.FTZ R163, R67, UR10, -R21.reuse ;  /* 0x0000000a43a37c23 */ /* 0x100fe20008010815 */
[--C-:B------:R-:W-:Y:S01]  /*6c90*/  FFMA.FTZ R153, R68, UR10, -R21.reuse ;  /* 0x0000000a44997c23 */ /* 0x100fe20008010815 */
[--C-:B------:R-:W-:Y:S01]  /*6ca0*/  FFMA.FTZ R155, R70, UR10, -R21.reuse ;  /* 0x0000000a469b7c23 */ /* 0x100fe20008010815 */
[----:B------:R-:W-:Y:S01]  /*6cb0*/  FFMA.FTZ R34, R34, UR10, -R21 ;  /* 0x0000000a22227c23 */ /* 0x000fe20008010815 */
[----:B------:R-:W1:Y:S01]  /*6cc0*/  MUFU.EX2 R181, R181 ;  /* 0x000000b500b57308 */ /* 0x000e620000000800 */
[----:B0-----:R-:W-:Y:S01]  /*6cd0*/  FFMA.FTZ R43, R4, R0, R37 ;  /* 0x00000000042b7223 */ /* 0x001fe20000010025 */
[--C-:B------:R-:W-:Y:S01]  /*6ce0*/  FFMA.FTZ R157, R63, UR10, -R21.reuse ;  /* 0x0000000a3f9d7c23 */ /* 0x100fe20008010815 */
[----:B------:R-:W-:-:S02]  /*6cf0*/  FFMA.FTZ R58, R58, UR10, -R21 ;  /* 0x0000000a3a3a7c23 */ /* 0x000fc40008010815 */
[----:B------:R-:W-:-:S03]  /*6d00*/  FADD.FTZ R43, R180, R43 ;  /* 0x0000002bb42b7221 */ /* 0x000fc60000010000 */
[----:B------:R-:W0:Y:S01]  /*6d10*/  MUFU.EX2 R183, R183 ;  /* 0x000000b700b77308 */ /* 0x000e220000000800 */
[----:B--2---:R-:W-:Y:S01]  /*6d20*/  FFMA.FTZ R0, R5, R3, R8 ;  /* 0x0000000305007223 */ /* 0x004fe20000010008 */
        /* <DEDUP_REMOVED lines=9> */
[----:B------:R-:W-:-:S04]  /*6dc0*/  FADD.FTZ R38, R178, R43 ;  /* 0x0000002bb2267221 */ /* 0x000fc80000010000 */
[----:B------:R-:W-:Y:S02]  /*6dd0*/  FADD.FTZ R43, R39, R38 ;  /* 0x00000026272b7221 */ /* 0x000fe40000010000 */
[----:B------:R-:W0:Y:S01]  /*6de0*/  MUFU.EX2 R12, R12 ;  /* 0x0000000c000c7308 */ /* 0x000e220000000800 */
[----:B--2---:R-:W-:Y:S01]  /*6df0*/  FADD.FTZ R0, R10, R3 ;  /* 0x000000030a007221 */ /* 0x004fe20000010000 */
[----:B------:R-:W-:-:S04]  /*6e00*/  FADD.FTZ R38, R172, R43 ;  /* 0x0000002bac267221 */ /* 0x000fc80000010000 */
[----:B------:R-:W-:Y:S01]  /*6e10*/  FADD.FTZ R43, R41, R38 ;  /* 0x00000026292b7221 */ /* 0x000fe20000010000 */
[----:B------:R-:W-:Y:S01]  /*6e20*/  FFMA.FTZ R38, R53, UR10, -R21 ;  /* 0x0000000a35267c23 */ /* 0x000fe20008010815 */
        /* <DEDUP_REMOVED lines=58> */
[--C-:B------:R-:W-:Y:S01]  /*71d0*/  FFMA.FTZ R42, R60, UR10, -R21.reuse ;  /* 0x0000000a3c2a7c23 */ /* 0x100fe20008010815 */
[----:B------:R-:W-:-:S05]  /*71e0*/  FFMA.FTZ R21, R62, UR10, -R21 ;  /* 0x0000000a3e157c23 */ /* 0x000fca0008010815 */
        /* <DEDUP_REMOVED lines=42> */
.L_x_9095:
[----:B------:R-:W-:Y:S01]  /*7490*/  ULEA UR6, UR7, UR40, 0x3 ;  /* 0x0000002807067291 */ /* 0x000fe2000f8e183f */
[-C--:B------:R-:W-:Y:S01]  /*74a0*/  FMUL.FTZ R88, R88, R4.reuse ;  /* 0x0000000458587220 */ /* 0x080fe20000410000 */
[----:B------:R-:W-:Y:S01]  /*74b0*/  UISETP.GT.AND UP0, UPT, UR5, UR42, UPT ;  /* 0x0000002a0500728c */ /* 0x000fe2000bf04270 */
[-C--:B------:R-:W-:Y:S01]  /*74c0*/  FMUL.FTZ R89, R89, R4.reuse ;  /* 0x0000000459597220 */ /* 0x080fe20000410000 */
[----:B------:R-:W-:Y:S01]  /*74d0*/  UIADD3 UR11, UR5, -0x1, URZ ;  /* 0xffffffff050b7890 */ /* 0x000fe2000fffe03f */
[-C--:B------:R-:W-:Y:S01]  /*74e0*/  FMUL.FTZ R92, R92, R4.reuse ;  /* 0x000000045c5c7220 */ /* 0x080fe20000410000 */
[----:B------:R-:W-:Y:S01]  /*74f0*/  UIADD3 UR5, UR6, 0x28860, URZ ;  /* 0x0002886006057890 */ /* 0x000fe2000fffe03f */
[-C--:B------:R-:W-:Y:S01]  /*7500*/  FMUL.FTZ R93, R93, R4.reuse ;  /* 0x000000045d5d7220 */ /* 0x080fe20000410000 */
[----:B------:R-:W-:Y:S01]  /*7510*/  PLOP3.LUT P1, PT, PT, PT, UP0, 0x80, 0x0 ;  /* 0x000000000000781c */ /* 0x000fe20003f2f008 */
        /* <DEDUP_REMOVED lines=100> */
[----:B------:R-:W-:-:S05]  /*7b60*/  UMOV UR5, UR11 ;  /* 0x0000000b00057c82 */ /* 0x000fca0008000000 */
.L_x_9085:
[----:B------:R-:W-:-:S06]  /*7b70*/  UISETP.GE.AND UP0, UPT, UR5, UR51, UPT ;  /* 0x000000330500728c */ /* 0x000fcc000bf06270 */
[----:B------:R-:W-:-:S13]  /*7b80*/  PLOP3.LUT P1, PT, PT, PT, UP0, 0x80, 0x0 ;  /* 0x000000000000781c */ /* 0x000fda0003f2f008 */
[----:B------:R-:W-:Y:S05]  /*7b90*/  @!P1 BRA `(.L_x_9097) ;  /* 0x0000002800209947 */ /* 0x000fea0003800000 */
[----:B------:R-:W-:Y:S01]  /*7ba0*/  IMAD.MOV.U32 R5, RZ, RZ, R6 ;  /* 0x000000ffff057224 */ /* 0x000fe200078e0006 */
[----:B------:R-:W-:Y:S01]  /*7bb0*/  UMOV UR6, UR39 ;  /* 0x0000002700067c82 */ /* 0x000fe20008000000 */
[----:B------:R-:W-:Y:S01]  /*7bc0*/  IMAD.MOV.U32 R4, RZ, RZ, R7 ;  /* 0x000000ffff047224 */ /* 0x000fe200078e0007 */
[----:B------:R-:W-:Y:S01]  /*7bd0*/  UMOV UR7, UR38 ;  /* 0x0000002600077c82 */ /* 0x000fe20008000000 */
[----:B------:R-:W-:Y:S01]  /*7be0*/  ULDC UR41, c[0x0][0x9d8] ;  /* 0x0002760000297ab9 */ /* 0x000fe20000000800 */
[----:B------:R-:W-:-:S05]  /*7bf0*/  ULDC UR42, c[0x0][0x988] ;  /* 0x00026200002a7ab9 */ /* 0x000fca0000000800 */
.L_x_9108:
        /* <DEDUP_REMOVED lines=9> */
.L_x_9099:
[----:B------:R-:W-:Y:S01]  /*7c90*/  ULEA UR10, UR38, UR40, 0x3 ;  /* 0x00000028260a7291 */ /* 0x000fe2000f8e183f */
[----:B------:R-:W-:-:S05]  /*7ca0*/  IMAD.U32 R6, RZ, RZ, UR39 ;  /* 0x00000027ff067e24 */ /* 0x000fca000f8e00ff */
[----:B------:R-:W-:-:S04]  /*7cb0*/  SHF.L.U32 R6, R6, 0x1f, RZ ;  /* 0x0000001f06067819 */ /* 0x000fc800000006ff */
[----:B------:R0:W1:Y:S01]  /*7cc0*/  SYNCS.PHASECHK.TRANS64.TRYWAIT P1, [UR10+0x28830], R6 ;  /* 0x02883006ff0075a7 */ /* 0x000062000802014a */
[----:B------:R-:W-:Y:S05]  /*7cd0*/  @!P0 BRA `(.L_x_9100) ;  /* 0x0000000000048947 */ /* 0x000fea0003800000 */
[----:B------:R-:W-:Y:S01]  /*7ce0*/  BPT.TRAP 0x1 ;  /* 0x000000040000795c */ /* 0x000fe20000300000 */
.L_x_9100:
[----:B-1----:R-:W-:Y:S05]  /*7cf0*/  @P1 BRA `(.L_x_9098) ;  /* 0x0000000000081947 */ /* 0x002fea0003800000 */
[----:B------:R-:W1:Y:S02]  /*7d00*/  SYNCS.PHASECHK.TRANS64.TRYWAIT P1, [UR10+0x28830], R6 ;  /* 0x02883006ff0075a7 */ /* 0x000e64000802014a */
[----:B-1----:R-:W-:Y:S05]  /*7d10*/  @!P1 BRA `(.L_x_9101) ;  /* 0x000000c400409947 */ /* 0x002fea0003800000 */
.L_x_9098:
        /* <DEDUP_REMOVED lines=48> */
.L_x_9103:
[----:B------:R-:W-:Y:S01]  /*8020*/  ULEA UR10, UR7, UR40, 0x3 ;  /* 0x00000028070a7291 */ /* 0x000fe2000f8e183f */
[----:B------:R-:W-:-:S05]  /*8030*/  IMAD.U32 R6, RZ, RZ, UR6 ;  /* 0x00000006ff067e24 */ /* 0x000fca000f8e00ff */
[----:B------:R-:W-:-:S04]  /*8040*/  SHF.L.U32 R6, R6, 0x1f, RZ ;  /* 0x0000001f06067819 */ /* 0x000fc800000006ff */
[----:B------:R0:W1:Y:S01]  /*8050*/  SYNCS.PHASECHK.TRANS64.TRYWAIT P1, [UR10+0x28850], R6 ;  /* 0x02885006ff0075a7 */ /* 0x000062000802014a */
[----:B------:R-:W-:Y:S05]  /*8060*/  @!P0 BRA `(.L_x_9104) ;  /* 0x0000000000048947 */ /* 0x000fea0003800000 */
[----:B------:R-:W-:Y:S01]  /*8070*/  BPT.TRAP 0x1 ;  /* 0x000000040000795c */ /* 0x000fe20000300000 */
.L_x_9104:
[----:B-1----:R-:W-:Y:S05]  /*8080*/  @P1 BRA `(.L_x_9102) ;  /* 0x0000000000081947 */ /* 0x002fea0003800000 */
[----:B------:R-:W1:Y:S02]  /*8090*/  SYNCS.PHASECHK.TRANS64.TRYWAIT P1, [UR10+0x28850], R6 ;  /* 0x02885006ff0075a7 */ /* 0x000e64000802014a */
[----:B-1----:R-:W-:Y:S05]  /*80a0*/  @!P1 BRA `(.L_x_9105) ;  /* 0x000000c000749947 */ /* 0x002fea0003800000 */
.L_x_9102:
        /* <DEDUP_REMOVED lines=51> */
.L_x_9106:
        /* <DEDUP_REMOVED lines=73> */
[----:B------:R-:W-:-:S04]  /*8870*/  ULEA UR6, UR38, UR40, 0x3 ;  /* 0x0000002826067291 */ /* 0x000fc8000f8e183f */
[----:B------:R-:W-:Y:S01]  /*8880*/  UIADD3 UR6, UR6, 0x28840, URZ ;  /* 0x0002884006067890 */ /* 0x000fe2000fffe03f */
[----:B------:R-:W1:Y:S01]  /*8890*/  MUFU.TANH R14, R14 ;  /* 0x0000000e000e7308 */ /* 0x000e620000002400 */
[----:B0-----:R-:W-:Y:S02]  /*88a0*/  FMNMX.FTZ R55, R13, R54, !PT ;  /* 0x000000360d377209 */ /* 0x001fe40007810000 */
[----:B------:R-:W-:-:S05]  /*88b0*/  UPRMT UR6, UR55, 0x654, UR6 ;  /* 0x0000065437067896 */ /* 0x000fca0008000006 */
[----:B------:R-:W0:Y:S01]  /*88c0*/  MUFU.TANH R155, R155 ;  /* 0x0000009b009b7308 */ /* 0x000e220000002400 */
[----:B--2---:R-:W-:-:S03]  /*88d0*/  FMNMX.FTZ R6, R154, R7, !PT ;  /* 0x000000079a067209 */ /* 0x004fc60007810000 */
[----:B------:R-:W-:Y:S04]  /*88e0*/  SYNCS.ARRIVE.TRANS64.RED.A1T0 RZ, [UR6], RZ ;  /* 0x000000ffffff79a7 */ /* 0x000fe80008100406 */
        /* <DEDUP_REMOVED lines=13> */
[----:B-1----:R-:W-:Y:S01]  /*89c0*/  FMNMX.FTZ R55, R21, R54, !PT ;  /* 0x0000003615377209 */ /* 0x002fe20007810000 */
[----:B------:R-:W-:Y:S01]  /*89d0*/  FMUL.FTZ R54, R78, UR41 ;  /* 0x000000294e367c20 */ /* 0x000fe20008410000 */
[----:B------:R-:W-:-:S05]  /*89e0*/  FMUL.FTZ R78, R81, UR41 ;  /* 0x00000029514e7c20 */ /* 0x000fca0008410000 */
[----:B------:R-:W1:Y:S01]  /*89f0*/  MUFU.TANH R39, R39 ;  /* 0x0000002700277308 */ /* 0x000e620000002400 */
[----:B0-----:R-:W-:-:S07]  /*8a00*/  FMNMX.FTZ R6, R38, R7, !PT ;  /* 0x0000000726067209 */ /* 0x001fce0007810000 */
[----:B------:R-:W0:Y:S01]  /*8a10*/  MUFU.TANH R25, R25 ;  /* 0x0000001900197308 */ /* 0x000e220000002400 */
[----:B--2---:R-:W-:Y:S01]  /*8a20*/  FMNMX.FTZ R56, R24, R55, !PT ;  /* 0x0000003718387209 */ /* 0x004fe20007810000 */
[----:B------:R-:W-:Y:S01]  /*8a30*/  FMUL.FTZ R55, R79, UR41 ;  /* 0x000000294f377c20 */ /* 0x000fe20008410000 */
[----:B------:R-:W-:-:S05]  /*8a40*/  FMUL.FTZ R79, R84, UR41 ;  /* 0x00000029544f7c20 */ /* 0x000fca0008410000 */
        /* <DEDUP_REMOVED lines=91> */
[----:B0-----:R-:W-:Y:S02]  /*9000*/  FMNMX.FTZ R6, R58, R7, !PT ;  /* 0x000000073a067209 */ /* 0x001fe40007810000 */
[----:B--2---:R-:W-:Y:S02]  /*9010*/  FMNMX.FTZ R61, R80, R61, !PT ;  /* 0x0000003d503d7209 */ /* 0x004fe40007810000 */
[----:B-1----:R-:W-:-:S03]  /*9020*/  FMNMX.FTZ R63, R59, R6, !PT ;  /* 0x000000063b3f7209 */ /* 0x002fc60007810000 */
        /* <DEDUP_REMOVED lines=8> */
[C---:B------:R-:W-:Y:S01]  /*90b0*/  FADD.FTZ R4, -R7.reuse, R4 ;  /* 0x0000000407047221 */ /* 0x040fe20000010100 */
[----:B------:R-:W-:-:S03]  /*90c0*/  FMUL.FTZ R81, R7, UR10 ;  /* 0x0000000a07517c20 */ /* 0x000fc60008410000 */
[----:B------:R-:W-:Y:S01]  /*90d0*/  FMUL.FTZ R67, R4, UR10 ;  /* 0x0000000a04437c20 */ /* 0x000fe20008410000 */
[----:B------:R-:W-:Y:S01]  /*90e0*/  FFMA.FTZ R75, R8, UR10, -R81 ;  /* 0x0000000a084b7c23 */ /* 0x000fe20008010851 */
[C---:B------:R-:W-:Y:S01]  /*90f0*/  FADD.FTZ R4, -R6.reuse, R5 ;  /* 0x0000000506047221 */ /* 0x040fe20000010100 */
[----:B------:R-:W-:Y:S01]  /*9100*/  FMUL.FTZ R8, R6, UR10 ;  /* 0x0000000a06087c20 */ /* 0x000fe20008410000 */
[--C-:B------:R-:W-:Y:S01]  /*9110*/  FFMA.FTZ R180, R9, UR10, -R81.reuse ;  /* 0x0000000a09b47c23 */ /* 0x100fe20008010851 */
[----:B------:R0:W-:Y:S01]  /*9120*/  MUFU.EX2 R5, R67 ;  /* 0x0000004300057308 */ /* 0x0001e20000000800 */
[----:B------:R-:W-:Y:S01]  /*9130*/  FMUL.FTZ R4, R4, UR10 ;  /* 0x0000000a04047c20 */ /* 0x000fe20008410000 */
        /* <DEDUP_REMOVED lines=19> */
[--C-:B0-----:R-:W-:Y:S01]  /*9270*/  FFMA.FTZ R67, R39, UR10, -R81.reuse ;  /* 0x0000000a27437c23 */ /* 0x101fe20008010851 */
[----:B------:R-:W-:Y:S01]  /*9280*/  FFMA.FTZ R24, R25, UR10, -R8 ;  /* 0x0000000a19187c23 */ /* 0x000fe20008010808 */
[--C-:B------:R-:W-:Y:S01]  /*9290*/  FFMA.FTZ R174, R40, UR10, -R81.reuse ;  /* 0x0000000a28ae7c23 */ /* 0x100fe20008010851 */
[----:B------:R-:W0:Y:S01]  /*92a0*/  MUFU.EX2 R181, R181 ;  /* 0x000000b500b57308 */ /* 0x000e220000000800 */
        /* <DEDUP_REMOVED lines=24> */
[----:B-1----:R-:W-:Y:S01]  /*9430*/  FADD.FTZ R11, R75, R0 ;  /* 0x000000004b0b7221 */ /* 0x002fe20000010000 */
[--C-:B------:R-:W-:Y:S01]  /*9440*/  FFMA.FTZ R160, R62, UR10, -R81.reuse ;  /* 0x0000000a3ea07c23 */ /* 0x100fe20008010851 */
[--C-:B------:R-:W-:Y:S01]  /*9450*/  FFMA.FTZ R45, R64, UR10, -R81.reuse ;  /* 0x0000000a402d7c23 */ /* 0x100fe20008010851 */
[--C-:B------:R-:W-:Y:S01]  /*9460*/  FFMA.FTZ R162, R66, UR10, -R81.reuse ;  /* 0x0000000a42a27c23 */ /* 0x100fe20008010851 */
[--C-:B------:R-:W-:Y:S01]  /*9470*/  FFMA.FTZ R163, R48, UR10, -R8.reuse ;  /* 0x0000000a30a37c23 */ /* 0x100fe20008010808 */
[--C-:B------:R-:W-:Y:S01]  /*9480*/  FFMA.FTZ R41, R68, UR10, -R81.reuse ;  /* 0x0000000a44297c23 */ /* 0x100fe20008010851 */
[----:B------:R-:W-:Y:S01]  /*9490*/  FFMA.FTZ R152, R70, UR10, -R81 ;  /* 0x0000000a46987c23 */ /* 0x000fe20008010851 */
[----:B------:R-:W1:Y:S01]  /*94a0*/  MUFU.EX2 R183, R183 ;  /* 0x000000b700b77308 */ /* 0x000e620000000800 */
[----:B--2---:R-:W-:Y:S01]  /*94b0*/  FADD.FTZ R0, R10, R3 ;  /* 0x000000030a007221 */ /* 0x004fe20000010000 */
[--C-:B------:R-:W-:Y:S01]  /*94c0*/  FFMA.FTZ R153, R52, UR10, -R8.reuse ;  /* 0x0000000a34997c23 */ /* 0x100fe20008010808 */
[--C-:B------:R-:W-:Y:S01]  /*94d0*/  FFMA.FTZ R39, R72, UR10, -R81.reuse ;  /* 0x0000000a48277c23 */ /* 0x100fe20008010851 */
[--C-:B------:R-:W-:Y:S01]  /*94e0*/  FFMA.FTZ R154, R74, UR10, -R81.reuse ;  /* 0x0000000a4a9a7c23 */ /* 0x100fe20008010851 */
[--C-:B------:R-:W-:Y:S01]  /*94f0*/  FFMA.FTZ R155, R54, UR10, -R8.reuse ;  /* 0x0000000a369b7c23 */ /* 0x100fe20008010808 */
[--C-:B------:R-:W-:Y:S01]  /*9500*/  FFMA.FTZ R35, R76, UR10, -R81.reuse ;  /* 0x0000000a4c237c23 */ /* 0x100fe20008010851 */
[----:B------:R-:W-:Y:S01]  /*9510*/  FFMA.FTZ R156, R77, UR10, -R81 ;  /* 0x0000000a4d9c7c23 */ /* 0x000fe20008010851 */
[----:B------:R-:W2:Y:S01]  /*9520*/  MUFU.EX2 R73, R73 ;  /* 0x0000004900497308 */ /* 0x000ea20000000800 */
[----:B0-----:R-:W-:Y:S01]  /*9530*/  FADD.FTZ R36, R182, R11 ;  /* 0x0000000bb6247221 */ /* 0x001fe20000010000 */
[--C-:B------:R-:W-:Y:S01]  /*9540*/  FFMA.FTZ R157, R56, UR10, -R8.reuse ;  /* 0x0000000a389d7c23 */ /* 0x100fe20008010808 */
[--C-:B------:R-:W-:Y:S01]  /*9550*/  FFMA.FTZ R9, R78, UR10, -R81.reuse ;  /* 0x0000000a4e097c23 */ /* 0x100fe20008010851 */
[--C-:B------:R-:W-:Y:S01]  /*9560*/  FFMA.FTZ R158, R79, UR10, -R81.reuse ;  /* 0x0000000a4f9e7c23 */ /* 0x100fe20008010851 */
[----:B------:R-:W-:Y:S01]  /*9570*/  FFMA.FTZ R58, R58, UR10, -R8 ;  /* 0x0000000a3a3a7c23 */ /* 0x000fe20008010808 */
[----:B------:R-:W-:-:S02]  /*9580*/  FFMA.FTZ R77, R80, UR10, -R81 ;  /* 0x0000000a504d7c23 */ /* 0x000fc40008010851 */
        /* <DEDUP_REMOVED lines=80> */
[--C-:B------:R-:W-:Y:S01]  /*9a90*/  FFMA.FTZ R44, R57, UR10, -R8.reuse ;  /* 0x0000000a392c7c23 */ /* 0x100fe20008010808 */
[----:B------:R-:W-:-:S05]  /*9aa0*/  FFMA.FTZ R8, R59, UR10, -R8 ;  /* 0x0000000a3b087c23 */ /* 0x000fca0008010808 */
        /* <DEDUP_REMOVED lines=42> */
.L_x_9107:
        /* <DEDUP_REMOVED lines=109> */
.L_x_9097:
[----:B------:R-:W-:Y:S06]  /*a420*/  BAR.ARV 0x8, 0x180 ;  /* 0x0206000000007b1d */ /* 0x000fec0000002000 */
[----:B------:R-:W-:Y:S05]  /*a430*/  @!P0 BRA `(.L_x_9109) ;  /* 0x0000000000048947 */ /* 0x000fea0003800000 */
[----:B------:R-:W-:Y:S01]  /*a440*/  BPT.TRAP 0x1 ;  /* 0x000000040000795c */ /* 0x000fe20000300000 */
.L_x_9109:
[----:B------:R-:W-:Y:S01]  /*a450*/  ULEA UR5, UR38, UR40, 0x3 ;  /* 0x0000002826057291 */ /* 0x000fe2000f8e183f */
[----:B------:R-:W-:-:S05]  /*a460*/  IMAD.U32 R4, RZ, RZ, UR39 ;  /* 0x00000027ff047e24 */ /* 0x000fca000f8e00ff */
[----:B------:R-:W-:-:S04]  /*a470*/  SHF.L.U32 R4, R4, 0x1f, RZ ;  /* 0x0000001f04047819 */ /* 0x000fc800000006ff */
[----:B------:R0:W1:Y:S01]  /*a480*/  SYNCS.PHASECHK.TRANS64.TRYWAIT P1, [UR5+0x28850], R4 ;  /* 0x02885004ff0075a7 */ /* 0x0000620008020145 */
[----:B------:R-:W-:Y:S05]  /*a490*/  @!P0 BRA `(.L_x_9110) ;  /* 0x0000000000048947 */ /* 0x000fea0003800000 */
[----:B------:R-:W-:Y:S01]  /*a4a0*/  BPT.TRAP 0x1 ;  /* 0x000000040000795c */ /* 0x000fe20000300000 */
.L_x_9110:
[----:B-1----:R-:W-:Y:S05]  /*a4b0*/  @P1 BRA `(.L_x_9111) ;  /* 0x0000000000081947 */ /* 0x002fea0003800000 */
[----:B------:R-:W1:Y:S02]  /*a4c0*/  SYNCS.PHASECHK.TRANS64.TRYWAIT P1, [UR5+0x28850], R4 ;  /* 0x02885004ff0075a7 */ /* 0x000e640008020145 */
[----:B-1----:R-:W-:Y:S05]  /*a4d0*/  @!P1 BRA `(.L_x_9112) ;  /* 0x0000009c00809947 */ /* 0x002fea0003800000 */
.L_x_9111:
        /* <DEDUP_REMOVED lines=10> */
[----:B------:R-:W-:-:S07]  /*a580*/  ULEA UR4, UR38, UR4, 0xb ;  /* 0x0000000426047291 */ /* 0x000fce000f8e583f */
[----:B------:R-:W-:Y:S02]  /*a590*/  UMOV UR6, UR4 ;  /* 0x0000000400067c82 */ /* 0x000fe40008000000 */
[----:B------:R-:W-:Y:S01]  /*a5a0*/  HGMMA.64x128x16.F32.BF16 R88, R180, gdesc[UR4].tnspB, R88, gsb0 ;  /* 0x41e00004b4587df0 */ /* 0x000fe20008001858 */
[----:B------:R-:W-:Y:S01]  /*a5b0*/  UIADD3 UR6, UR4, 0x80, URZ ;  /* 0x0000008004067890 */ /* 0x000fe2000fffe03f */
[----:B-1----:R-:W-:Y:S01]  /*a5c0*/  FADD.FTZ R5, R5, R0 ;  /* 0x0000000005057221 */ /* 0x002fe20000010000 */
[----:B------:R-:W-:Y:S01]  /*a5d0*/  UMOV UR7, 0x40000040 ;  /* 0x4000004000077882 */ /* 0x000fe20000000000 */
[----:B------:R-:W-:Y:S02]  /*a5e0*/  IMAD.MOV.U32 R0, RZ, RZ, -0x800000 ;  /* 0xff800000ff007424 */ /* 0x000fe400078e00ff */
[----:B0-----:R-:W-:Y:S01]  /*a5f0*/  FADD.FTZ R8, R4, R3 ;  /* 0x0000000304087221 */ /* 0x001fe20000010000 */
[----:B------:R-:W-:Y:S01]  /*a600*/  IMAD.MOV.U32 R3, RZ, RZ, -0x800000 ;  /* 0xff800000ff037424 */ /* 0x000fe200078e00ff */
[----:B------:R-:W0:Y:S04]  /*a610*/  SHFL.BFLY PT, R4, R5, 0x1, 0x1f ;  /* 0x0c201f0005047f89 */ /* 0x000e2800000e0000 */
[----:B------:R-:W1:Y:S01]  /*a620*/  SHFL.BFLY PT, R9, R8, 0x1, 0x1f ;  /* 0x0c201f0008097f89 */ /* 0x000e6200000e0000 */
[----:B0-----:R-:W-:Y:S01]  /*a630*/  FADD.FTZ R12, R5, R4 ;  /* 0x00000004050c7221 */ /* 0x001fe20000010000 */
[----:B------:R-:W-:-:S02]  /*a640*/  IMAD.MOV.U32 R4, RZ, RZ, RZ ;  /* 0x000000ffff047224 */ /* 0x000fc400078e00ff */
[----:B------:R-:W-:Y:S02]  /*a650*/  IMAD.U32 R5, RZ, RZ, UR10 ;  /* 0x0000000aff057e24 */ /* 0x000fe4000f8e00ff */
[----:B-1----:R-:W-:Y:S01]  /*a660*/  FADD.FTZ R13, R8, R9 ;  /* 0x00000009080d7221 */ /* 0x002fe20000010000 */
        /* <DEDUP_REMOVED lines=46> */
[----:B0-23--:R-:W-:Y:S05]  /*a950*/  @!P0 BRA `(.L_x_9113) ;  /* 0x0000000000048947 */ /* 0x00dfea0003800000 */
[----:B------:R-:W-:Y:S01]  /*a960*/  BPT.TRAP 0x1 ;  /* 0x000000040000795c */ /* 0x000fe20000300000 */
.L_x_9113:
        /* <DEDUP_REMOVED lines=71> */
[----:B------:R-:W-:-:S02]  /*ade0*/  UIADD3 UR60, UR60, 0x1, URZ ;  /* 0x000000013c3c7890 */ /* 0x000fc4000fffe03f */
[----:B------:R-:W-:Y:S02]  /*adf0*/  USEL UR38, UR38, URZ, UP0 ;  /* 0x0000003f26267287 */ /* 0x000fe40008000000 */
[----:B------:R-:W-:-:S12]  /*ae00*/  ULOP3.LUT UR39, UR39, UR4, URZ, 0x3c, !UPT ;  /* 0x0000000427277292 */ /* 0x000fd8000f8e3c3f */
.L_x_9077:
[----:B------:R-:W0:Y:S01]  /*ae10*/  S2R R5, SR_CgaCtaId ;  /* 0x0000000000057919 */ /* 0x000e220000008800 */
[----:B------:R-:W-:Y:S01]  /*ae20*/  MOV R20, 0x400 ;  /* 0x0000040000147802 */ /* 0x000fe20000000f00 */
[----:B------:R-:W-:Y:S01]  /*ae30*/  BSSY B0, `(.L_x_9114) ;  /* 0x00002e2000007945 */ /* 0x000fe20003800000 */
[----:B------:R-:W-:Y:S02]  /*ae40*/  BAR.SYNC.DEFER_BLOCKING 0x5, 0x180 ;  /* 0x0146000000007b1d */ /* 0x000fe40000010000 */
[----:B0-----:R-:W-:-:S05]  /*ae50*/  LEA R20, R5, R20, 0x18 ;  /* 0x0000001405147211 */ /* 0x001fca00078ec0ff */
[----:B------:R-:W0:Y:S02]  /*ae60*/  LDS.128 R32, [R20+0x288d0] ;  /* 0x0288d00014207984 */ /* 0x000e240000000c00 */
[----:B0-----:R-:W-:Y:S02]  /*ae70*/  R2UR UR6, R33 ;  /* 0x00000000210672ca */ /* 0x001fe400000e0000 */
[----:B------:R-:W-:Y:S01]  /*ae80*/  R2UR UR5, R34 ;  /* 0x00000000220572ca */ /* 0x000fe200000e0000 */
[----:B------:R-:W-:Y:S06]  /*ae90*/  BAR.ARV 0x4, 0x180 ;  /* 0x0106000000007b1d */ /* 0x000fec0000002000 */
[----:B------:R-:W-:Y:S08]  /*aea0*/  @P0 BRA `(.L_x_9115) ;  /* 0x0000002000540947 */ /* 0x000ff00003800000 */
[----:B------:R-:W0:Y:S01]  /*aeb0*/  S2R R5, SR_SWINHI ;  /* 0x0000000000057919 */ /* 0x000e220000002f00 */
[----:B------:R-:W-:Y:S01]  /*aec0*/  ULDC.64 UR10, c[0x0][0xc00] ;  /* 0x00030000000a7ab9 */ /* 0x000fe20000000a00 */
[----:B------:R-:W-:Y:S02]  /*aed0*/  ULDC.64 UR8, c[0x0][0xc00] ;  /* 0x0003000000087ab9 */ /* 0x000fe40000000a00 */
[----:B------:R-:W-:Y:S01]  /*aee0*/  UIMAD.WIDE UR8, UR53, 0x4, UR8 ;  /* 0x00000004350878a5 */ /* 0x000fe2000f8e0208 */
[----:B------:R-:W-:Y:S02]  /*aef0*/  MOV R32, R20 ;  /* 0x0000001400207202 */ /* 0x000fe40000000f00 */
[----:B0-----:R-:W-:-:S03]  /*af00*/  MOV R33, R5 ;  /* 0x0000000500217202 */ /* 0x001fc60000000f00 */
[----:B------:R-:W-:-:S03]  /*af10*/  IMAD.WIDE R4, R216, 0x2, R32 ;  /* 0x00000002d8047825 */ /* 0x000fc600078e0220 */
[C---:B------:R-:W-:Y:S02]  /*af20*/  LOP3.LUT R7, R4.reuse, 0x380, RZ, 0xc0, !PT ;  /* 0x0000038004077812 */ /* 0x040fe400078ec0ff */
[C---:B------:R-:W-:Y:S02]  /*af30*/  IADD3 R8, P5, R4.reuse, 0x40, RZ ;  /* 0x0000004004087810 */ /* 0x040fe40007fbe0ff */
[----:B------:R-:W-:Y:S02]  /*af40*/  SHF.R.U64 R7, R7, 0x3, RZ ;  /* 0x0000000307077819 */ /* 0x000fe400000012ff */
[C---:B------:R-:W-:Y:S02]  /*af50*/  IADD3 R21, P6, R4.reuse, 0x20, RZ ;  /* 0x0000002004157810 */ /* 0x040fe40007fde0ff */
        /* <DEDUP_REMOVED lines=29> */
[-C--:B------:R-:W-:Y:S02]  /*b130*/  IADD3.X R27, RZ, R5.reuse, RZ, P5, !PT ;  /* 0x00000005ff1b7210 */ /* 0x080fe40002ffe4ff */
[----:B------:R-:W-:Y:S02]  /*b140*/  MOV R30, R4 ;  /* 0x00000004001e7202 */ /* 0x000fe40000000f00 */
[----:B------:R-:W-:-:S02]  /*b150*/  SHF.R.U64 R10, R10, 0x3, RZ ;  /* 0x000000030a0a7819 */ /* 0x000fc400000012ff */
[----:B------:R-:W-:Y:S02]  /*b160*/  SHF.R.U64 R21, R21, 0x3, RZ ;  /* 0x0000000315157819 */ /* 0x000fe400000012ff */
[----:B------:R-:W-:Y:S02]  /*b170*/  F2FP.BF16.F32.PACK_AB R4, R89, R88 ;  /* 0x000000585904723e */ /* 0x000fe400000010ff */
[----:B------:R-:W-:Y:S02]  /*b180*/  F2FP.BF16.F32.PACK_AB R5, R91, R90 ;  /* 0x0000005a5b05723e */ /* 0x000fe400000010ff */
[----:B------:R-:W-:Y:S02]  /*b190*/  F2FP.BF16.F32.PACK_AB R6, R93, R92 ;  /* 0x0000005c5d06723e */ /* 0x000fe400000010ff */
[----:B------:R-:W-:Y:S01]  /*b1a0*/  F2FP.BF16.F32.PACK_AB R7, R95, R94 ;  /* 0x0000005e5f07723e */ /* 0x000fe200000010ff */
[----:B------:R-:W-:Y:S01]  /*b1b0*/  BAR.SYNC.DEFER_BLOCKING 0x1, 0x100 ;  /* 0x0044000000007b1d */ /* 0x000fe20000010000 */
[----:B------:R-:W-:-:S02]  /*b1c0*/  MOV R37, R14 ;  /* 0x0000000e00257202 */ /* 0x000fc40000000f00 */
[----:B------:R-:W-:Y:S02]  /*b1d0*/  MOV R36, R12 ;  /* 0x0000000c00247202 */ /* 0x000fe40000000f00 */
[----:B------:R-:W-:Y:S02]  /*b1e0*/  LOP3.LUT R10, R10, R41, RZ, 0x3c, !PT ;  /* 0x000000290a0a7212 */ /* 0x000fe400078e3cff */
[----:B------:R-:W-:Y:S02]  /*b1f0*/  LOP3.LUT R8, R21, R34, RZ, 0x3c, !PT ;  /* 0x0000002215087212 */ /* 0x000fe400078e3cff */
[----:B------:R-:W-:Y:S02]  /*b200*/  MOV R40, R28 ;  /* 0x0000001c00287202 */ /* 0x000fe40000000f00 */
[----:B------:R-:W-:Y:S02]  /*b210*/  MOV R39, R26 ;  /* 0x0000001a00277202 */ /* 0x000fe40000000f00 */
[----:B------:R-:W-:-:S02]  /*b220*/  MOV R38, R24 ;  /* 0x0000001800267202 */ /* 0x000fc40000000f00 */
[----:B------:R-:W-:Y:S02]  /*b230*/  F2FP.BF16.F32.PACK_AB R12, R97, R96 ;  /* 0x00000060610c723e */ /* 0x000fe400000010ff */
[----:B------:R-:W-:Y:S02]  /*b240*/  F2FP.BF16.F32.PACK_AB R13, R99, R98 ;  /* 0x00000062630d723e */ /* 0x000fe400000010ff */
[----:B------:R-:W-:Y:S02]  /*b250*/  F2FP.BF16.F32.PACK_AB R14, R101, R100 ;  /* 0x00000064650e723e */ /* 0x000fe400000010ff */
[----:B------:R-:W-:Y:S02]  /*b260*/  F2FP.BF16.F32.PACK_AB R15, R103, R102 ;  /* 0x00000066670f723e */ /* 0x000fe400000010ff */
[----:B------:R-:W-:Y:S01]  /*b270*/  F2FP.BF16.F32.PACK_AB R24, R105, R104 ;  /* 0x000000686918723e */ /* 0x000fe200000010ff */
[----:B------:R0:W-:Y:S01]  /*b280*/  STSM.16.M88.4 [R30], R4 ;  /* 0x000000041e007844 */ /* 0x0001e20000000200 */
[----:B------:R-:W-:-:S02]  /*b290*/  F2FP.BF16.F32.PACK_AB R25, R107, R106 ;  /* 0x0000006a6b19723e */ /* 0x000fc400000010ff */
[----:B------:R-:W-:Y:S01]  /*b2a0*/  F2FP.BF16.F32.PACK_AB R26, R109, R108 ;  /* 0x0000006c6d1a723e */ /* 0x000fe200000010ff */
[----:B------:R1:W-:Y:S01]  /*b2b0*/  STSM.16.M88.4 [R40], R12 ;  /* 0x0000000c28007844 */ /* 0x0003e20000000200 */
[----:B------:R-:W-:Y:S02]  /*b2c0*/  F2FP.BF16.F32.PACK_AB R27, R111, R110 ;  /* 0x0000006e6f1b723e */ /* 0x000fe400000010ff */
[----:B------:R-:W-:Y:S02]  /*b2d0*/  F2FP.BF16.F32.PACK_AB R28, R113, R112 ;  /* 0x00000070711c723e */ /* 0x000fe400000010ff */
[----:B------:R-:W-:Y:S01]  /*b2e0*/  F2FP.BF16.F32.PACK_AB R29, R115, R114 ;  /* 0x00000072731d723e */ /* 0x000fe200000010ff */
[----:B------:R-:W-:Y:S01]  /*b2f0*/  STSM.16.M88.4 [R39], R24 ;  /* 0x0000001827007844 */ /* 0x000fe20000000200 */
[----:B------:R-:W-:Y:S02]  /*b300*/  F2FP.BF16.F32.PACK_AB R31, R119, R118 ;  /* 0x00000076771f723e */ /* 0x000fe400000010ff */
        /* <DEDUP_REMOVED lines=10> */
[----:B------:R-:W-:Y:S01]  /*b3b0*/  STSM.16.M88.4 [R37], R4 ;  /* 0x0000000425007844 */ /* 0x000fe20000000200 */
[----:B------:R-:W-:Y:S02]  /*b3c0*/  F2FP.BF16.F32.PACK_AB R10, R133, R132 ;  /* 0x00000084850a723e */ /* 0x000fe400000010ff */
[----:B------:R-:W-:Y:S02]  /*b3d0*/  F2FP.BF16.F32.PACK_AB R11, R135, R134 ;  /* 0x00000086870b723e */ /* 0x000fe400000010ff */
[----:B-1----:R-:W-:Y:S02]  /*b3e0*/  F2FP.BF16.F32.PACK_AB R12, R137, R136 ;  /* 0x00000088890c723e */ /* 0x002fe400000010ff */
[----:B------:R-:W-:Y:S01]  /*b3f0*/  F2FP.BF16.F32.PACK_AB R13, R139, R138 ;  /* 0x0000008a8b0d723e */ /* 0x000fe200000010ff */
[----:B------:R-:W-:Y:S01]  /*b400*/  STSM.16.M88.4 [R36], R8 ;  /* 0x0000000824007844 */ /* 0x000fe20000000200 */
[----:B------:R-:W-:Y:S01]  /*b410*/  F2FP.BF16.F32.PACK_AB R14, R141, R140 ;  /* 0x0000008c8d0e723e */ /* 0x000fe200000010ff */
[----:B0-----:R-:W-:Y:S01]  /*b420*/  IMAD.U32 R28, RZ, RZ, UR8 ;  /* 0x00000008ff1c7e24 */ /* 0x001fe2000f8e00ff */
[----:B------:R-:W-:Y:S01]  /*b430*/  F2FP.BF16.F32.PACK_AB R15, R143, R142 ;  /* 0x0000008e8f0f723e */ /* 0x000fe200000010ff */
[----:B------:R-:W-:Y:S01]  /*b440*/  IMAD.U32 R29, RZ, RZ, UR9 ;  /* 0x00000009ff1d7e24 */ /* 0x000fe2000f8e00ff */
[----:B------:R-:W-:Y:S01]  /*b450*/  F2FP.BF16.F32.PACK_AB R24, R145, R144 ;  /* 0x000000909118723e */ /* 0x000fe200000010ff */
[----:B------:R-:W-:Y:S01]  /*b460*/  ULDC.64 UR8, c[0x0][0xc08] ;  /* 0x0003020000087ab9 */ /* 0x000fe20000000a00 */
        /* <DEDUP_REMOVED lines=23> */
[----:B------:R-:W-:Y:S01]  /*b5e0*/  MOV R5, UR9 ;  /* 0x0000000900057c02 */ /* 0x000fe20008000f00 */
        /* <DEDUP_REMOVED lines=11> */
[----:B------:R-:W-:Y:S01]  /*b6a0*/  USEL UR53, UR53, URZ, !UP0 ;  /* 0x0000003f35357287 */ /* 0x000fe2000c000000 */
[----:B------:R-:W-:Y:S01]  /*b6b0*/  ULDC.64 UR10, c[0x0][UR16+0x220] ;  /* 0x00008800100a7abb */ /* 0x000fe20008000a00 */
[----:B------:R-:W-:Y:S01]  /*b6c0*/  ULDC.64 UR8, c[0x0][UR16+0x218] ;  /* 0x0000860010087abb */ /* 0x000fe20008000a00 */
[----:B0-----:R-:W-:Y:S01]  /*b6d0*/  @P1 IMAD.HI.U32 R4, R11, R6, RZ ;  /* 0x000000060b041227 */ /* 0x001fe200078e00ff */
[----:B------:R-:W-:Y:S01]  /*b6e0*/  USEL UR58, UR58, URZ, !UP0 ;  /* 0x0000003f3a3a7287 */ /* 0x000fe2000c000000 */
[----:B------:R-:W-:Y:S01]  /*b6f0*/  ULDC.64 UR12, c[0x0][UR16+0x228] ;  /* 0x00008a00100c7abb */ /* 0x000fe20008000a00 */
[----:B------:R-:W-:Y:S02]  /*b700*/  UIMAD UR11, UR11, UR53, URZ ;  /* 0x000000350b0b72a4 */ /* 0x000fe4000f8e023f */
[----:B------:R-:W-:Y:S02]  /*b710*/  UIMAD.WIDE.U32 UR14, UR8, UR56, URZ ;  /* 0x00000038080e72a5 */ /* 0x000fe4000f8e003f */
[----:B------:R-:W-:Y:S01]  /*b720*/  UIMAD UR17, UR9, UR56, URZ ;  /* 0x00000038091172a4 */ /* 0x000fe2000f8e023f */
[----:B-1----:R-:W-:Y:S01]  /*b730*/  @P1 SHF.R.U32.HI R7, RZ, R9, R4 ;  /* 0x00000009ff071219 */ /* 0x002fe20000011604 */
[----:B------:R-:W-:-:S02]  /*b740*/  UIMAD.WIDE.U32 UR8, UR10, UR53, URZ ;  /* 0x000000350a0872a5 */ /* 0x000fc4000f8e003f */
[----:B------:R-:W-:Y:S02]  /*b750*/  UIMAD.WIDE.U32 UR18, UR12, UR7, URZ ;  /* 0x000000070c1272a5 */ /* 0x000fe4000f8e003f */
[----:B------:R-:W-:Y:S01]  /*b760*/  UIMAD UR7, UR13, UR7, URZ ;  /* 0x000000070d0772a4 */ /* 0x000fe2000f8e023f */
[--C-:B------:R-:W-:Y:S01]  /*b770*/  IMAD.MOV R9, RZ, RZ, -R7.reuse ;  /* 0x000000ffff097224 */ /* 0x100fe200078e0a07 */
[----:B------:R-:W-:Y:S02]  /*b780*/  UIMAD UR11, UR10, UR58, UR11 ;  /* 0x0000003a0a0b72a4 */ /* 0x000fe4000f8e020b */
[----:B------:R-:W-:Y:S01]  /*b790*/  UIADD3 UR17, UR15, UR17, URZ ;  /* 0x000000110f117290 */ /* 0x000fe2000fffe03f */
[----:B------:R-:W-:Y:S02]  /*b7a0*/  IMAD.U32 R4, RZ, RZ, UR18 ;  /* 0x00000012ff047e24 */ /* 0x000fe4000f8e00ff */
        /* <DEDUP_REMOVED lines=28> */
.L_x_9116:
[----:B------:R-:W-:Y:S01]  /*b970*/  SHFL.IDX PT, R4, R9, RZ, 0x1c1f ;  /* 0x001c1fff09047589 */ /* 0x000fe200000e0000 */
[----:B------:R-:W-:Y:S01]  /*b980*/  VIADD R12, R215, UR43 ;  /* 0x0000002bd70c7c36 */ /* 0x000fe20008000000 */
[----:B------:R-:W-:Y:S01]  /*b990*/  LOP3.LUT P0, RZ, R198, 0x3, RZ, 0xc0, !PT ;  /* 0x00000003c6ff7812 */ /* 0x000fe2000780c0ff */
[----:B-----5:R-:W-:Y:S01]  /*b9a0*/  IMAD R21, R21, R34, RZ ;  /* 0x0000002215157224 */ /* 0x020fe200078e02ff */
[----:B------:R-:W0:Y:S01]  /*b9b0*/  SHFL.IDX PT, R5, R10, RZ, 0x1c1f ;  /* 0x001c1fff0a057589 */ /* 0x000e2200000e0000 */
[----:B------:R-:W-:Y:S02]  /*b9c0*/  PLOP3.LUT P3, PT, PT, PT, UP1, 0x80, 0x0 ;  /* 0x000000000000781c */ /* 0x000fe40003f6f018 */
[C---:B------:R-:W-:Y:S01]  /*b9d0*/  IADD3 R8, R12.reuse, 0x8, RZ ;  /* 0x000000080c087810 */ /* 0x040fe20007ffe0ff */
        /* <DEDUP_REMOVED lines=9> */
[----:B0-----:R-:W-:Y:S01]  /*ba70*/  IMAD R3, R197, 0x40, R2 ;  /* 0x00000040c5037824 */ /* 0x001fe200078e0202 */
[----:B------:R-:W-:Y:S01]  /*ba80*/  ULDC.64 UR10, c[0x0][0xaa0] ;  /* 0x0002a800000a7ab9 */ /* 0x000fe20000000a00 */
[----:B------:R-:W0:Y:S02]  /*ba90*/  @P1 LDC R49, c[0x0][0xbf0] ;  /* 0x0002fc00ff311b82 */ /* 0x000e240000000800 */
[----:B------:R-:W-:-:S03]  /*baa0*/  IMAD.WIDE R32, R3, 0x2, R32 ;  /* 0x0000000203207825 */ /* 0x000fc600078e0220 */
[C---:B------:R-:W-:Y:S02]  /*bab0*/  IADD3 R9, P6, R32.reuse, 0x1000, RZ ;  /* 0x0000100020097810 */ /* 0x040fe40007fde0ff */
[C---:B------:R-:W-:Y:S02]  /*bac0*/  IADD3 R13, P5, R32.reuse, 0x2000, RZ ;  /* 0x00002000200d7810 */ /* 0x040fe40007fbe0ff */
[----:B------:R-:W-:Y:S02]  /*bad0*/  LOP3.LUT R8, R9, 0x380, RZ, 0xc0, !PT ;  /* 0x0000038009087812 */ /* 0x000fe400078ec0ff */
[C---:B------:R-:W-:Y:S02]  /*bae0*/  IADD3 R25, P4, R32.reuse, 0x3000, RZ ;  /* 0x0000300020197810 */ /* 0x040fe40007f9e0ff */
[C---:B------:R-:W-:Y:S02]  /*baf0*/  IADD3 R29, P3, R32.reuse, 0x4000, RZ ;  /* 0x00004000201d7810 */ /* 0x040fe40007f7e0ff */
[----:B------:R-:W-:-:S02]  /*bb00*/  IADD3 R37, P2, R32, 0x5000, RZ ;  /* 0x0000500020257810 */ /* 0x000fc40007f5e0ff */
[C---:B------:R-:W-:Y:S02]  /*bb10*/  IADD3 R41, P0, R32.reuse, 0x6000, RZ ;  /* 0x0000600020297810 */ /* 0x040fe40007f1e0ff */
[----:B------:R-:W-:Y:S02]  /*bb20*/  LOP3.LUT R5, R32, 0x380, RZ, 0xc0, !PT ;  /* 0x0000038020057812 */ /* 0x000fe400078ec0ff */
[----:B------:R-:W-:Y:S02]  /*bb30*/  SHF.R.U64 R8, R8, 0x3, RZ ;  /* 0x0000000308087819 */ /* 0x000fe400000012ff */
[----:B------:R-:W-:Y:S02]  /*bb40*/  LOP3.LUT R12, R13, 0x380, RZ, 0xc0, !PT ;  /* 0x000003800d0c7812 */ /* 0x000fe400078ec0ff */
[----:B------:R-:W-:Y:S02]  /*bb50*/  LOP3.LUT R24, R25, 0x380, RZ, 0xc0, !PT ;  /* 0x0000038019187812 */ /* 0x000fe400078ec0ff */
[----:B------:R-:W-:-:S02]  /*bb60*/  LOP3.LUT R28, R29, 0x380, RZ, 0xc0, !PT ;  /* 0x000003801d1c7812 */ /* 0x000fc400078ec0ff */
[----:B------:R-:W-:Y:S02]  /*bb70*/  LOP3.LUT R36, R37, 0x380, RZ, 0xc0, !PT ;  /* 0x0000038025247812 */ /* 0x000fe400078ec0ff */
[----:B------:R-:W-:Y:S02]  /*bb80*/  LOP3.LUT R40, R41, 0x380, RZ, 0xc0, !PT ;  /* 0x0000038029287812 */ /* 0x000fe400078ec0ff */
[----:B------:R-:W-:Y:S02]  /*bb90*/  SHF.R.U64 R5, R5, 0x3, RZ ;  /* 0x0000000305057819 */ /* 0x000fe400000012ff */
[----:B------:R-:W-:Y:S01]  /*bba0*/  LOP3.LUT R8, R8, R9, RZ, 0x3c, !PT ;  /* 0x0000000908087212 */ /* 0x000fe200078e3cff */
[----:B------:R-:W-:Y:S01]  /*bbb0*/  IMAD.X R9, RZ, RZ, R33, P6 ;  /* 0x000000ffff097224 */ /* 0x000fe200030e0621 */
[----:B------:R-:W-:Y:S02]  /*bbc0*/  IADD3 R3, P6, R32, 0x7000, RZ ;  /* 0x0000700020037810 */ /* 0x000fe40007fde0ff */
[----:B------:R-:W-:-:S02]  /*bbd0*/  SHF.R.U64 R12, R12, 0x3, RZ ;  /* 0x000000030c0c7819 */ /* 0x000fc400000012ff */
[----:B------:R-:W-:Y:S01]  /*bbe0*/  SHF.R.U64 R24, R24, 0x3, RZ ;  /* 0x0000000318187819 */ /* 0x000fe200000012ff */
[--C-:B------:R-:W-:Y:S01]  /*bbf0*/  IMAD.X R45, RZ, RZ, R33.reuse, P6 ;  /* 0x000000ffff2d7224 */ /* 0x100fe200030e0621 */
[----:B------:R-:W-:Y:S01]  /*bc00*/  SHF.R.U64 R28, R28, 0x3, RZ ;  /* 0x000000031c1c7819 */ /* 0x000fe200000012ff */
[----:B------:R-:W-:Y:S01]  /*bc10*/  UIMAD UR7, UR12, UR10, URZ ;  /* 0x0000000a0c0772a4 */ /* 0x000fe2000f8e023f */
[----:B------:R-:W-:Y:S01]  /*bc20*/  SHF.R.U64 R36, R36, 0x3, RZ ;  /* 0x0000000324247819 */ /* 0x000fe200000012ff */
[----:B------:R-:W-:Y:S01]  /*bc30*/  UIMAD.WIDE.U32 UR8, UR4, UR10, URZ ;  /* 0x0000000a040872a5 */ /* 0x000fe2000f8e003f */
[----:B------:R-:W-:Y:S01]  /*bc40*/  SHF.R.U64 R40, R40, 0x3, RZ ;  /* 0x0000000328287819 */ /* 0x000fe200000012ff */
[----:B------:R-:W5:Y:S01]  /*bc50*/  LD.E.128 R8, desc[UR36][R8.64] ;  /* 0x0000002408087980 */ /* 0x000f62000c101d00 */
[----:B------:R-:W-:Y:S02]  /*bc60*/  LOP3.LUT R32, R5, R32, RZ, 0x3c, !PT ;  /* 0x0000002005207212 */ /* 0x000fe400078e3cff */
        /* <DEDUP_REMOVED lines=10> */
[----:B------:R1:W5:Y:S01]  /*bd10*/  LD.E.128 R4, desc[UR36][R32.64] ;  /* 0x0000002420047980 */ /* 0x000362000c101d00 */
[----:B------:R-:W-:Y:S01]  /*bd20*/  LOP3.LUT R0, R3, 0x380, RZ, 0xc0, !PT ;  /* 0x0000038003007812 */ /* 0x000fe200078ec0ff */
[----:B------:R-:W-:-:S02]  /*bd30*/  UIMAD UR7, UR4, UR11, UR7 ;  /* 0x0000000b040772a4 */ /* 0x000fc4000f8e0207 */
[----:B------:R-:W5:Y:S01]  /*bd40*/  LD.E.128 R12, desc[UR36][R12.64] ;  /* 0x000000240c0c7980 */ /* 0x000f62000c101d00 */
[----:B------:R-:W-:-:S03]  /*bd50*/  SHF.R.U64 R0, R0, 0x3, RZ ;  /* 0x0000000300007819 */ /* 0x000fc600000012ff */
[----:B------:R-:W5:Y:S01]  /*bd60*/  LD.E.128 R24, desc[UR36][R24.64] ;  /* 0x0000002418187980 */ /* 0x000f62000c101d00 */
[----:B------:R-:W-:Y:S01]  /*bd70*/  LOP3.LUT R44, R0, R3, RZ, 0x3c, !PT ;  /* 0x00000003002c7212 */ /* 0x000fe200078e3cff */
[----:B-1----:R-:W1:Y:S01]  /*bd80*/  @P1 LDC R33, c[0x0][0xbec] ;  /* 0x0002fb00ff211b82 */ /* 0x002e620000000800 */
[----:B------:R-:W-:Y:S01]  /*bd90*/  IMAD R0, R19, 0x20, R197 ;  /* 0x0000002013007824 */ /* 0x000fe200078e02c5 */
[----:B------:R-:W-:Y:S01]  /*bda0*/  UIADD3 UR9, UR9, UR7, URZ ;  /* 0x0000000709097290 */ /* 0x000fe2000fffe03f */
[----:B------:R-:W5:Y:S01]  /*bdb0*/  LD.E.128 R28, desc[UR36][R28.64] ;  /* 0x000000241c1c7980 */ /* 0x000f62000c101d00 */
[----:B------:R-:W-:Y:S02]  /*bdc0*/  ULDC.64 UR10, c[0x0][0xae8] ;  /* 0x0002ba00000a7ab9 */ /* 0x000fe40000000a00 */
[----:B------:R-:W-:Y:S01]  /*bdd0*/  UIMAD.WIDE.U32 UR8, UR56, UR10, UR8 ;  /* 0x0000000a380872a5 */ /* 0x000fe2000f8e0008 */
[----:B------:R-:W-:Y:S01]  /*bde0*/  IADD3 R48, R0, UR43, RZ ;  /* 0x0000002b00307c10 */ /* 0x000fe2000fffe0ff */
[----:B------:R-:W-:Y:S01]  /*bdf0*/  USHF.R.S32.HI UR4, URZ, 0x1f, UR53 ;  /* 0x0000001f3f047899 */ /* 0x000fe20008011435 */
[----:B------:R-:W5:Y:S01]  /*be00*/  LD.E.128 R36, desc[UR36][R36.64] ;  /* 0x0000002424247980 */ /* 0x000f62000c101d00 */
[----:B------:R-:W-:-:S03]  /*be10*/  UIMAD UR9, UR56, UR11, UR9 ;  /* 0x0000000b380972a4 */ /* 0x000fc6000f8e0209 */
[----:B------:R-:W-:Y:S01]  /*be20*/  ULDC.64 UR10, c[0x0][0xaf0] ;  /* 0x0002bc00000a7ab9 */ /* 0x000fe20000000a00 */
[----:B------:R-:W5:Y:S01]  /*be30*/  LD.E.128 R40, desc[UR36][R40.64] ;  /* 0x0000002428287980 */ /* 0x000f62000c101d00 */
[----:B------:R-:W-:Y:S01]  /*be40*/  UIMAD UR4, UR4, UR10, URZ ;  /* 0x0000000a040472a4 */ /* 0x000fe2000f8e023f */
[----:B------:R-:W-:Y:S01]  /*be50*/  IMAD.MOV.U32 R3, RZ, RZ, R48 ;  /* 0x000000ffff037224 */ /* 0x000fe200078e0030 */
[----:B------:R-:W-:Y:S01]  /*be60*/  UIMAD.WIDE.U32 UR8, UR53, UR10, UR8 ;  /* 0x0000000a350872a5 */ /* 0x000fe2000f8e0008 */
[----:B------:R-:W5:Y:S01]  /*be70*/  LD.E.128 R44, desc[UR36][R44.64] ;  /* 0x000000242c2c7980 */ /* 0x000f62000c101d00 */
[----:B-1----:R-:W-:Y:S01]  /*be80*/  @P1 IMAD.HI.U32 R0, R48, R33, RZ ;  /* 0x0000002130001227 */ /* 0x002fe200078e00ff */
[----:B------:R-:W-:Y:S01]  /*be90*/  UIMAD UR4, UR53, UR11, UR4 ;  /* 0x0000000b350472a4 */ /* 0x000fe2000f8e0204 */
[----:B------:R-:W-:Y:S01]  /*bea0*/  @!PT LDS RZ, [RZ] ;  /* 0x00000000fffff984 */ /* 0x000fe20000000800 */
[----:B------:R-:W-:Y:S01]  /*beb0*/  @!PT LDS RZ, [RZ] ;  /* 0x00000000fffff984 */ /* 0x000fe20000000800 */
[----:B------:R-:W-:Y:S01]  /*bec0*/  @!PT LDS RZ, [RZ] ;  /* 0x00000000fffff984 */ /* 0x000fe20000000800 */
[----:B------:R-:W-:Y:S01]  /*bed0*/  @!PT LDS RZ, [RZ] ;  /* 0x00000000fffff984 */ /* 0x000fe20000000800 */
[----:B------:R1:W-:Y:S06]  /*bee0*/  MEMBAR.ALL.CTA ;  /* 0x0000000000007992 */ /* 0x0003ec0000008000 */
[----:B-1----:R-:W1:Y:S01]  /*bef0*/  FENCE.VIEW.ASYNC.S ;  /* 0x00000000000073c6 */ /* 0x002e620000000000 */
[----:B------:R-:W-:Y:S01]  /*bf00*/  ULDC.64 UR10, c[0x0][0xae0] ;  /* 0x0002b800000a7ab9 */ /* 0x000fe20000000a00 */
[----:B0-----:R-:W-:Y:S01]  /*bf10*/  @P1 SHF.R.U32.HI R3, RZ, R49, R0 ;  /* 0x00000031ff031219 */ /* 0x001fe20000011600 */
[----:B------:R-:W-:-:S03]  /*bf20*/  UIADD3 UR4, UR9, UR4, URZ ;  /* 0x0000000409047290 */ /* 0x000fc6000fffe03f */
[--C-:B------:R-:W-:Y:S01]  /*bf30*/  SHF.R.S32.HI R0, RZ, 0x1f, R3.reuse ;  /* 0x0000001fff007819 */ /* 0x100fe20000011403 */
[----:B------:R-:W-:Y:S02]  /*bf40*/  IMAD.MOV R49, RZ, RZ, -R3 ;  /* 0x000000ffff317224 */ /* 0x000fe400078e0a03 */
[----:B------:R-:W-:Y:S02]  /*bf50*/  IMAD.U32 R33, RZ, RZ, UR9 ;  /* 0x00000009ff217e24 */ /* 0x000fe4000f8e00ff */
[----:B------:R-:W-:Y:S02]  /*bf60*/  IMAD R0, R0, UR10, RZ ;  /* 0x0000000a00007c24 */ /* 0x000fe4000f8e02ff */
[----:B------:R-:W-:Y:S02]  /*bf70*/  IMAD R49, R34, R49, R48 ;  /* 0x0000003122317224 */ /* 0x000fe400078e0230 */
[----:B------:R-:W-:Y:S01]  /*bf80*/  IMAD.U32 R32, RZ, RZ, UR8 ;  /* 0x00000008ff207e24 */ /* 0x000fe2000f8e00ff */
[----:B------:R-:W-:Y:S01]  /*bf90*/  ULDC.64 UR8, c[0x0][0xad8] ;  /* 0x0002b60000087ab9 */ /* 0x000fe20000000a00 */
[----:B------:R-:W-:-:S02]  /*bfa0*/  IMAD.U32 R33, RZ, RZ, UR4 ;  /* 0x00000004ff217e24 */ /* 0x000fc4000f8e00ff */
[C---:B------:R-:W-:Y:S01]  /*bfb0*/  IMAD R51, R3.reuse, UR11, R0 ;  /* 0x0000000b03337c24 */ /* 0x040fe2000f8e0200 */
[----:B------:R-:W-:Y:S01]  /*bfc0*/  SHF.R.S32.HI R0, RZ, 0x1f, R49 ;  /* 0x0000001fff007819 */ /* 0x000fe20000011431 */
[----:B------:R-:W-:-:S04]  /*bfd0*/  IMAD.WIDE.U32 R32, R3, UR10, R32 ;  /* 0x0000000a03207c25 */ /* 0x000fc8000f8e0020 */
[----:B------:R-:W-:Y:S02]  /*bfe0*/  IMAD.IADD R33, R33, 0x1, R51 ;  /* 0x0000000121217824 */ /* 0x000fe400078e0233 */
[----:B------:R-:W-:Y:S02]  /*bff0*/  IMAD R34, R0, UR8, RZ ;  /* 0x0000000800227c24 */ /* 0x000fe4000f8e02ff */
[----:B------:R-:W-:Y:S02]  /*c000*/  VIADD R50, R197, UR43 ;  /* 0x0000002bc5327c36 */ /* 0x000fe40008000000 */
[C---:B------:R-:W-:Y:S02]  /*c010*/  IMAD R3, R49.reuse, UR9, R34 ;  /* 0x0000000931037c24 */ /* 0x040fe4000f8e0222 */
[----:B------:R-:W-:Y:S01]  /*c020*/  IMAD.WIDE.U32 R32, R49, UR8, R32 ;  /* 0x0000000831207c25 */ /* 0x000fe2000f8e0020 */
[----:B------:R-:W-:Y:S01]  /*c030*/  ISETP.GE.AND P2, PT, R50, R21, PT ;  /* 0x000000153200720c */ /* 0x000fe20003f46270 */
[----:B------:R-:W-:-:S02]  /*c040*/  ULDC.64 UR8, c[0x0][0xa80] ;  /* 0x0002a00000087ab9 */ /* 0x000fc40000000a00 */
[----:B------:R-:W-:Y:S01]  /*c050*/  IMAD.IADD R3, R33, 0x1, R3 ;  /* 0x0000000121037824 */ /* 0x000fe200078e0203 */
[----:B------:R-:W-:Y:S01]  /*c060*/  LEA R34, P3, R32, UR8, 0x1 ;  /* 0x0000000820227c11 */ /* 0x000fe2000f8608ff */
[----:B------:R-:W-:Y:S02]  /*c070*/  VIADD R20, R20, 0x28820 ;  /* 0x0002882014147836 */ /* 0x000fe40000000000 */
[----:B------:R-:W-:Y:S01]  /*c080*/  VIADD R0, R50, 0x20 ;  /* 0x0000002032007836 */ /* 0x000fe20000000000 */
[----:B------:R-:W-:Y:S02]  /*c090*/  LEA.HI.X R3, R32, UR9, R3, 0x1, P3 ;  /* 0x0000000920037c11 */ /* 0x000fe400098f0c03 */
[----:B------:R-:W-:Y:S02]  /*c0a0*/  PRMT R20, RZ, 0x654, R20 ;  /* 0x00000654ff147816 */ /* 0x000fe40000000014 */
[-C--:B------:R-:W-:Y:S01]  /*c0b0*/  ISETP.GE.AND P0, PT, R0, R21.reuse, PT ;  /* 0x000000150000720c */ /* 0x080fe20003f06270 */
[----:B-1----:R0:W1:Y:S01]  /*c0c0*/  SHFL.IDX PT, R33, R34, RZ, 0x181f ;  /* 0x00181fff22217589 */ /* 0x00206200000e0000 */
[----:B------:R-:W-:Y:S01]  /*c0d0*/  IADD3 R0, R50, 0x40, RZ ;  /* 0x0000004032007810 */ /* 0x000fe20007ffe0ff */
[----:B------:R0:W-:Y:S01]  /*c0e0*/  SYNCS.ARRIVE.TRANS64.RED.A1T0 RZ, [R20+URZ], RZ ;  /* 0x000000ff14ff79a7 */ /* 0x0001e2000810043f */
[----:B------:R-:W-:Y:S01]  /*c0f0*/  BSSY B1, `(.L_x_9118) ;  /* 0x000000d000017945 */ /* 0x000fe20003800000 */
[----:B------:R0:W2:Y:S01]  /*c100*/  SHFL.IDX PT, R49, R3, RZ, 0x181f ;  /* 0x00181fff03317589 */ /* 0x0000a200000e0000 */
[----:B------:R-:W-:-:S02]  /*c110*/  ISETP.GE.AND P1, PT, R0, R21, PT ;  /* 0x000000150000720c */ /* 0x000fc40003f26270 */
[----:B------:R-:W-:Y:S11]  /*c120*/  @P2 BRA `(.L_x_9119) ;  /* 0x0000000000242947 */ /* 0x000ff60003800000 */
[----:B------:R-:W-:Y:S02]  /*c130*/  ULDC UR4, c[0x0][0xac8] ;  /* 0x0002b20000047ab9 */ /* 0x000fe40000000800 */
[----:B------:R-:W-:Y:S02]  /*c140*/  ISETP.GE.AND P2, PT, R2, UR4, PT ;  /* 0x0000000402007c0c */ /* 0x000fe4000bf46270 */
[----:B------:R-:W-:-:S11]  /*c150*/  ISETP.GE.AND P3, PT, R18, UR4, PT ;  /* 0x0000000412007c0c */ /* 0x000fd6000bf66270 */
[-C--:B-1----:R-:W-:Y:S02]  /*c160*/  @!P2 LEA R32, P4, R2, R33.reuse, 0x1 ;  /* 0x000000210220a211 */ /* 0x082fe400078808ff */
[----:B------:R-:W-:Y:S02]  /*c170*/  @!P3 LEA R48, P5, R18, R33, 0x1 ;  /* 0x000000211230b211 */ /* 0x000fe400078a08ff */
[-C--:B--2---:R-:W-:Y:S02]  /*c180*/  @!P2 LEA.HI.X R33, R2, R49.reuse, R218, 0x1, P4 ;  /* 0x000000310221a211 */ /* 0x084fe400020f0cda */
[----:B------:R-:W-:-:S03]  /*c190*/  @!P3 LEA.HI.X R49, R18, R49, R217, 0x1, P5 ;  /* 0x000000311231b211 */ /* 0x000fc600028f0cd9 */
[----:B-----5:R3:W-:Y:S04]  /*c1a0*/  @!P2 ST.E.128 desc[UR36][R32.64], R4 ;  /* 0x000000042000a985 */ /* 0x0207e8000c101d24 */
[----:B------:R3:W-:Y:S02]  /*c1b0*/  @!P3 ST.E.128 desc[UR36][R48.64], R28 ;  /* 0x0000001c3000b985 */ /* 0x0007e4000c101d24 */
.L_x_9119:
[----:B------:R-:W-:Y:S05]  /*c1c0*/  BSYNC B1 ;  /* 0x0000000000017941 */ /* 0x000fea0003800000 */
.L_x_9118:
        /* <DEDUP_REMOVED lines=13> */
.L_x_9121:
[----:B------:R-:W-:Y:S05]  /*c2a0*/  BSYNC B1 ;  /* 0x0000000000017941 */ /* 0x000fea0003800000 */
.L_x_9120:
[----:B0---4-:R0:W4:Y:S01]  /*c2b0*/  SHFL.IDX PT, R7, R3, 0x2, 0x181f ;  /* 0x00581f0003077f89 */ /* 0x01112200000e0000 */
        /* <DEDUP_REMOVED lines=12> */
.L_x_9123:
[----:B------:R-:W-:Y:S05]  /*c380*/  BSYNC B1 ;  /* 0x0000000000017941 */ /* 0x000fea0003800000 */
.L_x_9122:
[----:B------:R-:W-:Y:S01]  /*c390*/  VIADD R0, R50, 0x60 ;  /* 0x0000006032007836 */ /* 0x000fe20000000000 */
[----:B0--3--:R-:W0:Y:S04]  /*c3a0*/  SHFL.IDX PT, R3, R3, 0x3, 0x181f ;  /* 0x00781f0003037f89 */ /* 0x009e2800000e0000 */
[----:B------:R-:W-:Y:S01]  /*c3b0*/  ISETP.GE.AND P0, PT, R0, R21, PT ;  /* 0x000000150000720c */ /* 0x000fe20003f06270 */
[----:B----4-:R3:W4:-:S12]  /*c3c0*/  SHFL.IDX PT, R7, R34, 0x3, 0x181f ;  /* 0x00781f0022077f89 */ /* 0x01071800000e0000 */
[----:B---3--:R-:W-:Y:S05]  /*c3d0*/  @P0 BRA `(.L_x_9124) ;  /* 0x00000018001c0947 */ /* 0x008fea0003800000 */
[----:B------:R-:W-:Y:S02]  /*c3e0*/  ULDC UR4, c[0x0][0xac8] ;  /* 0x0002b20000047ab9 */ /* 0x000fe40000000800 */
[----:B------:R-:W-:-:S13]  /*c3f0*/  ISETP.GE.AND P1, PT, R2, UR4, PT ;  /* 0x0000000402007c0c */ /* 0x000fda000bf26270 */
[----:B----4-:R-:W-:-:S04]  /*c400*/  @!P1 LEA R4, P0, R2, R7, 0x1 ;  /* 0x0000000702049211 */ /* 0x010fc800078008ff */
        /* <DEDUP_REMOVED lines=8> */
.L_x_9117:
        /* <DEDUP_REMOVED lines=17> */
[----:B------:R-:W-:Y:S02]  /*c5a0*/  UIMAD UR4, UR4, UR10, URZ ;  /* 0x0000000a040472a4 */ /* 0x000fe4000f8e023f */
[----:B------:R-:W-:Y:S01]  /*c5b0*/  UIMAD.WIDE.U32 UR8, UR53, UR10, UR8 ;  /* 0x0000000a350872a5 */ /* 0x000fe2000f8e0008 */
[----:B0-----:R-:W-:Y:S01]  /*c5c0*/  @P1 IMAD.HI.U32 R0, R11, R0, RZ ;  /* 0x000000000b001227 */ /* 0x001fe200078e00ff */
[----:B------:R-:W-:-:S03]  /*c5d0*/  UIMAD UR4, UR53, UR11, UR4 ;  /* 0x0000000b350472a4 */ /* 0x000fc6000f8e0204 */
        /* <DEDUP_REMOVED lines=21> */
[----:B------:R-:W-:-:S04]  /*c730*/  ULDC.64 UR8, c[0x0][0xb00] ;  /* 0x0002c00000087ab9 */ /* 0x000fc80000000a00 */
[----:B------:R-:W-:Y:S02]  /*c740*/  IADD3 R3, R5, R3, RZ ;  /* 0x0000000305037210 */ /* 0x000fe40007ffe0ff */
        /* <DEDUP_REMOVED lines=69> */
.L_x_9126:
[----:B------:R-:W-:Y:S05]  /*cba0*/  BSYNC B1 ;  /* 0x0000000000017941 */ /* 0x000fea0003800000 */
.L_x_9125:
[----:B-1-3--:R1:W3:Y:S04]  /*cbb0*/  SHFL.IDX PT, R7, R3, 0x1, 0x1c1f ;  /* 0x003c1f0003077f89 */ /* 0x00a2e800000e0000 */
        /* <DEDUP_REMOVED lines=19> */
[-C--:B------:R-:W-:Y:S01]  /*ccf0*/  @!P4 LEA.HI.X R15, R193, R7.reuse, R210, 0x2, P2 ;  /* 0x00000007c10fc211 */ /* 0x080fe200010f14d2 */
[----:B------:R3:W-:Y:S01]  /*cd00*/  @!P0 ST.E.64 desc[UR36][R10.64], R98 ;  /* 0x000000620a008985 */ /* 0x0007e2000c101b24 */
[----:B------:R-:W-:Y:S02]  /*cd10*/  ISETP.GE.AND P0, PT, R191, UR4, PT ;  /* 0x00000004bf007c0c */ /* 0x000fe4000bf06270 */
[----:B------:R-:W-:Y:S02]  /*cd20*/  ISETP.GE.AND P2, PT, R189, UR4, PT ;  /* 0x00000004bd007c0c */ /* 0x000fe4000bf46270 */
[----:B------:R-:W-:-:S02]  /*cd30*/  @!P3 LEA.HI.X R13, R194, R7, R211, 0x2, P6 ;  /* 0x00000007c20db211 */ /* 0x000fc400030f14d3 */
[----:B--2---:R-:W-:-:S03]  /*cd40*/  @!P5 LEA R20, P6, R192, R6, 0x2 ;  /* 0x00000006c014d211 */ /* 0x004fc600078c10ff */
[----:B------:R2:W-:Y:S01]  /*cd50*/  @!P3 ST.E.64 desc[UR36][R12.64], R102 ;  /* 0x000000660c00b985 */ /* 0x0005e2000c101b24 */
[-C--:B------:R-:W-:Y:S02]  /*cd60*/  @!P5 LEA.HI.X R21, R192, R7.reuse, R209, 0x2, P6 ;  /* 0x00000007c015d211 */ /* 0x080fe400030f14d1 */
[----:B------:R-:W-:Y:S01]  /*cd70*/  ISETP.GE.AND P3, PT, R188, UR4, PT ;  /* 0x00000004bc007c0c */ /* 0x000fe2000bf66270 */
[----:B------:R4:W-:Y:S01]  /*cd80*/  @!P4 ST.E.64 desc[UR36][R14.64], R106 ;  /* 0x0000006a0e00c985 */ /* 0x0009e2000c101b24 */
[-C--:B0-----:R-:W-:Y:S02]  /*cd90*/  @!P0 LEA R4, P4, R191, R6.reuse, 0x2 ;  /* 0x00000006bf048211 */ /* 0x081fe400078810ff */
[-C--:B---3--:R-:W-:Y:S01]  /*cda0*/  @!P2 LEA R10, P6, R189, R6.reuse, 0x2 ;  /* 0x00000006bd0aa211 */ /* 0x088fe200078c10ff */
[----:B------:R-:W-:Y:S01]  /*cdb0*/  @!P5 ST.E.64 desc[UR36][R20.64], R110 ;  /* 0x0000006e1400d985 */ /* 0x000fe2000c101b24 */
[----:B------:R-:W-:Y:S02]  /*cdc0*/  @!P1 LEA R8, P5, R190, R6, 0x2 ;  /* 0x00000006be089211 */ /* 0x000fe400078a10ff */
[----:B------:R-:W-:-:S02]  /*cdd0*/  @!P0 LEA.HI.X R5, R191, R7, R208, 0x2, P4 ;  /* 0x00000007bf058211 */ /* 0x000fc400020f14d0 */
[-C--:B------:R-:W-:Y:S02]  /*cde0*/  @!P1 LEA.HI.X R9, R190, R7.reuse, R207, 0x2, P5 ;  /* 0x00000007be099211 */ /* 0x080fe400028f14cf */
[----:B------:R-:W-:Y:S01]  /*cdf0*/  ISETP.GE.AND P4, PT, R187, UR4, PT ;  /* 0x00000004bb007c0c */ /* 0x000fe2000bf86270 */
[----:B------:R-:W-:Y:S01]  /*ce00*/  @!P0 ST.E.64 desc[UR36][R4.64], R114 ;  /* 0x0000007204008985 */ /* 0x000fe2000c101b24 */
[----:B------:R-:W-:Y:S02]  /*ce10*/  @!P2 LEA.HI.X R11, R189, R7, R206, 0x2, P6 ;  /* 0x00000007bd0ba211 */ /* 0x000fe400030f14ce */
[----:B--2---:R-:W-:Y:S01]  /*ce20*/  @!P3 LEA R12, P5, R188, R6, 0x2 ;  /* 0x00000006bc0cb211 */ /* 0x004fe200078a10ff */
        /* <DEDUP_REMOVED lines=29> */
.L_x_9115:
        /* <DEDUP_REMOVED lines=11> */
[----:B------:R-:W-:Y:S01]  /*d0b0*/  UISETP.NE.AND.EX UP1, UPT, UR9, URZ, UPT, UP1 ;  /* 0x0000003f0900728c */ /* 0x000fe2000bf25310 */
[----:B------:R-:W-:Y:S02]  /*d0c0*/  ULDC UR4, c[0x0][0xa88] ;  /* 0x0002a20000047ab9 */ /* 0x000fe40000000800 */
[----:B------:R-:W-:-:S03]  /*d0d0*/  IMAD.U32 R0, RZ, RZ, UR4 ;  /* 0x00000004ff007e24 */ /* 0x000fc6000f8e00ff */
[----:B------:R-:W-:-:S05]  /*d0e0*/  PLOP3.LUT P2, PT, PT, PT, UP1, 0x80, 0x0 ;  /* 0x000000000000781c */ /* 0x000fca0003f4f018 */
[----:B------:R-:W-:-:S04]  /*d0f0*/  @UP1 ULEA UR8, UP2, UR53, UR8, 0x2 ;  /* 0x0000000835081291 */ /* 0x000fc8000f84103f */
[----:B------:R-:W-:Y:S02]  /*d100*/  @UP1 ULEA.HI.X UR9, UR53, UR9, UR58, 0x2, UP2 ;  /* 0x0000000935091291 */ /* 0x000fe400090f143a */
[----:B------:R-:W-:-:S04]  /*d110*/  IMAD.U32 R6, RZ, RZ, UR8 ;  /* 0x00000008ff067e24 */ /* 0x000fc8000f8e00ff */
[----:B------:R-:W-:-:S05]  /*d120*/  IMAD.U32 R7, RZ, RZ, UR9 ;  /* 0x00000009ff077e24 */ /* 0x000fca000f8e00ff */
[----:B------:R0:W5:Y:S01]  /*d130*/  @P2 LDG.E R0, desc[UR36][R6.64] ;  /* 0x0000002406002981 */ /* 0x000162000c1e1900 */
[----:B------:R-:W-:Y:S01]  /*d140*/  UMOV UR4, URZ ;  /* 0x0000003f00047c82 */ /* 0x000fe20008000000 */
[----:B------:R-:W-:Y:S01]  /*d150*/  UISETP.NE.AND UP1, UPT, UR54, URZ, UPT ;  /* 0x0000003f3600728c */ /* 0x000fe2000bf25270 */
[----:B------:R-:W-:-:S10]  /*d160*/  ISETP.GT.AND P0, PT, R219, 0x7f, PT ;  /* 0x0000007fdb00780c */ /* 0x000fd40003f04270 */
[----:B------:R-:W-:Y:S01]  /*d170*/  @!UP1 ULDC UR54, c[0x0][0xad4] ;  /* 0x0002b50000369ab9 */ /* 0x000fe20000000800 */
[----:B--2---:R-:W-:-:S13]  /*d180*/  @P1 R2UR UR4, R3 ;  /* 0x00000000030412ca */ /* 0x004fda00000e0000 */
[----:B------:R-:W-:Y:S01]  /*d190*/  USHF.R.S32.HI UR18, URZ, 0x1f, UR4 ;  /* 0x0000001f3f127899 */ /* 0x000fe20008011404 */
[----:B0-----:R-:W-:Y:S11]  /*d1a0*/  @P2 BRA `(.L_x_9127) ;  /* 0x0000000000102947 */ /* 0x001ff60003800000 */
[----:B------:R-:W-:Y:S05]  /*d1b0*/  @!P1 BRA `(.L_x_9127) ;  /* 0x00000000000c9947 */ /* 0x000fea0003800000 */
[----:B------:R-:W2:Y:S04]  /*d1c0*/  LDG.E R3, desc[UR36][R4.64] ;  /* 0x0000002404037981 */ /* 0x000ea8000c1e1900 */
[----:B-----5:R-:W2:Y:S02]  /*d1d0*/  LDG.E R0, desc[UR36][R4.64+0x4] ;  /* 0x0000042404007981 */ /* 0x020ea4000c1e1900 */
[----:B--2---:R-:W-:-:S07]  /*d1e0*/  IMAD.IADD R0, R0, 0x1, -R3 ;  /* 0x0000000100007824 */ /* 0x004fce00078e0a03 */
.L_x_9127:
[----:B------:R-:W-:Y:S01]  /*d1f0*/  USEL UR53, UR53, URZ, !UP0 ;  /* 0x0000003f35357287 */ /* 0x000fe2000c000000 */
[----:B------:R-:W-:Y:S01]  /*d200*/  BSSY B1, `(.L_x_9128) ;  /* 0x0000038000017945 */ /* 0x000fe20003800000 */
[----:B------:R-:W-:-:S03]  /*d210*/  USEL UR58, UR58, URZ, !UP0 ;  /* 0x0000003f3a3a7287 */ /* 0x000fc6000c000000 */
[----:B------:R-:W-:Y:S09]  /*d220*/  @P0 BRA `(.L_x_9129) ;  /* 0x0000000000d40947 */ /* 0x000ff20003800000 */
        /* <DEDUP_REMOVED lines=9> */
[----:B------:R-:W-:-:S03]  /*d2c0*/  UMOV UR16, 0x9b8 ;  /* 0x000009b800107882 */ /* 0x000fc60000000000 */
[----:B------:R-:W-:Y:S02]  /*d2d0*/  USEL UR16, UR16, 0x978, UP0 ;  /* 0x0000097810107887 */ /* 0x000fe40008000000 */
[----:B------:R-:W-:-:S06]  /*d2e0*/  USEL UR7, UR57, URZ, UP0 ;  /* 0x0000003f39077287 */ /* 0x000fcc0008000000 */
[----:B------:R-:W0:Y:S04]  /*d2f0*/  @P0 LDC R3, c[0x0][0xbec] ;  /* 0x0002fb00ff030b82 */ /* 0x000e280000000800 */
[----:B------:R-:W-:Y:S01]  /*d300*/  ULDC.64 UR10, c[0x0][UR16+0x220] ;  /* 0x00008800100a7abb */ /* 0x000fe20008000a00 */
[----:B------:R-:W-:Y:S01]  /*d310*/  ULDC.64 UR8, c[0x0][UR16+0x218] ;  /* 0x0000860010087abb */ /* 0x000fe20008000a00 */
[----:B------:R-:W-:Y:S01]  /*d320*/  ULDC.64 UR12, c[0x0][UR16+0x228] ;  /* 0x00008a00100c7abb */ /* 0x000fe20008000a00 */
[----:B------:R-:W-:Y:S01]  /*d330*/  UIMAD UR11, UR11, UR53, URZ ;  /* 0x000000350b0b72a4 */ /* 0x000fe2000f8e023f */
[----:B------:R-:W1:Y:S01]  /*d340*/  @P0 LDC R5, c[0x0][0xbf0] ;  /* 0x0002fc00ff050b82 */ /* 0x000e620000000800 */
[----:B------:R-:W-:Y:S02]  /*d350*/  UIMAD.WIDE.U32 UR14, UR8, UR56, URZ ;  /* 0x00000038080e72a5 */ /* 0x000fe4000f8e003f */
        /* <DEDUP_REMOVED lines=10> */
[----:B------:R-:W-:Y:S02]  /*d400*/  IMAD.MOV.U32 R3, RZ, RZ, R6 ;  /* 0x000000ffff037224 */ /* 0x000fe400078e0006 */
[----:B------:R-:W-:Y:S01]  /*d410*/  IMAD.U32 R8, RZ, RZ, UR8 ;  /* 0x00000008ff087e24 */ /* 0x000fe2000f8e00ff */
[----:B------:R-:W-:Y:S01]  /*d420*/  UIADD3.X UR7, UR7, UR17, UR18, UP1, UP2 ;  /* 0x0000001107077290 */ /* 0x000fe20008fe4412 */
[----:B-1----:R-:W-:Y:S01]  /*d430*/  @P0 SHF.R.U32.HI R3, RZ, R5, R4 ;  /* 0x00000005ff030219 */ /* 0x002fe20000011604 */
[----:B------:R-:W-:Y:S01]  /*d440*/  IMAD.U32 R5, RZ, RZ, UR21 ;  /* 0x00000015ff057e24 */ /* 0x000fe2000f8e00ff */
[----:B------:R-:W-:Y:S01]  /*d450*/  MOV R4, UR20 ;  /* 0x0000001400047c02 */ /* 0x000fe20008000f00 */
[----:B------:R-:W-:Y:S01]  /*d460*/  ULDC.64 UR8, c[0x0][UR16+0x210] ;  /* 0x0000840010087abb */ /* 0x000fe20008000a00 */
[--C-:B------:R-:W-:Y:S01]  /*d470*/  SHF.R.S32.HI R5, RZ, 0x1f, R3.reuse ;  /* 0x0000001fff057819 */ /* 0x100fe20000011403 */
[----:B------:R-:W-:Y:S01]  /*d480*/  IMAD.MOV R7, RZ, RZ, -R3 ;  /* 0x000000ffff077224 */ /* 0x000fe200078e0a03 */
[----:B------:R-:W-:Y:S01]  /*d490*/  IADD3 R4, P0, P1, R3, UR14, R4 ;  /* 0x0000000e03047c10 */ /* 0x000fe2000f91e004 */
[----:B------:R-:W-:Y:S01]  /*d4a0*/  ULDC.64 UR10, c[0x0][0xba8] ;  /* 0x0002ea00000a7ab9 */ /* 0x000fe20000000a00 */
[----:B------:R-:W-:Y:S01]  /*d4b0*/  @!UP0 ULDC UR10, c[0x0][0xb50] ;  /* 0x0002d400000a8ab9 */ /* 0x000fe20000000800 */
[----:B------:R-:W-:Y:S01]  /*d4c0*/  IMAD R7, R9, R7, R6 ;  /* 0x0000000709077224 */ /* 0x000fe200078e0206 */
[----:B------:R-:W-:Y:S01]  /*d4d0*/  IADD3.X R5, R5, UR7, R8, P0, P1 ;  /* 0x0000000705057c10 */ /* 0x000fe200087e2408 */
[----:B------:R-:W-:-:S02]  /*d4e0*/  @!UP0 ULDC UR11, c[0x0][0xb54] ;  /* 0x0002d500000b8ab9 */ /* 0x000fc40000000800 */
[C---:B------:R-:W-:Y:S01]  /*d4f0*/  IMAD R6, R7.reuse, UR9, RZ ;  /* 0x0000000907067c24 */ /* 0x040fe2000f8e02ff */
[----:B------:R-:W-:Y:S01]  /*d500*/  SHF.R.S32.HI R3, RZ, 0x1f, R7 ;  /* 0x0000001fff037819 */ /* 0x000fe20000011407 */
[----:B------:R-:W-:-:S04]  /*d510*/  IMAD.WIDE.U32 R4, R7, UR8, R4 ;  /* 0x0000000807047c25 */ /* 0x000fc8000f8e0004 */
[----:B------:R-:W-:Y:S01]  /*d520*/  IMAD R3, R3, UR8, R6 ;  /* 0x0000000803037c24 */ /* 0x000fe2000f8e0206 */
[----:B------:R-:W-:-:S03]  /*d530*/  LEA R6, P0, R4, UR10, 0x2 ;  /* 0x0000000a04067c11 */ /* 0x000fc6000f8010ff */
[----:B------:R-:W-:-:S05]  /*d540*/  IMAD.IADD R3, R5, 0x1, R3 ;  /* 0x0000000105037824 */ /* 0x000fca00078e0203 */
[----:B------:R-:W-:Y:S01]  /*d550*/  LEA.HI.X R7, R4, UR11, R3, 0x2, P0 ;  /* 0x0000000b04077c11 */ /* 0x000fe200080f1403 */
[----:B------:R-:W-:-:S05]  /*d560*/  IMAD.MOV.U32 R3, RZ, RZ, -0x800000 ;  /* 0xff800000ff037424 */ /* 0x000fca00078e00ff */
[----:B------:R0:W-:Y:S02]  /*d570*/  STG.E desc[UR36][R6.64], R3 ;  /* 0x0000000306007986 */ /* 0x0001e4000c101924 */
.L_x_9129:
[----:B------:R-:W-:Y:S05]  /*d580*/  BSYNC B1 ;  /* 0x0000000000017941 */ /* 0x000fea0003800000 */
.L_x_9128:
[----:B------:R-:W-:-:S06]  /*d590*/  UISETP.GT.AND UP0, UPT, UR54, 0x1, UPT ;  /* 0x000000013600788c */ /* 0x000fcc000bf04270 */
[----:B------:R-:W-:-:S13]  /*d5a0*/  PLOP3.LUT P0, PT, PT, PT, UP0, 0x80, 0x0 ;  /* 0x000000000000781c */ /* 0x000fda0003f0f008 */
[----:B------:R-:W-:Y:S05]  /*d5b0*/  @P0 BRA `(.L_x_9124) ;  /* 0x0000000400a40947 */ /* 0x000fea0003800000 */
[----:B------:R-:W1:Y:S01]  /*d5c0*/  LDC R11, c[0x0][0xbe8] ;  /* 0x0002fa00ff0b7b82 */ /* 0x000e620000000800 */
[----:B------:R-:W-:Y:S01]  /*d5d0*/  ULDC.64 UR10, c[0x0][0xaa0] ;  /* 0x0002a800000a7ab9 */ /* 0x000fe20000000a00 */
[----:B0-----:R-:W-:Y:S01]  /*d5e0*/  IMAD R3, R19, 0x20, R197 ;  /* 0x0000002013037824 */ /* 0x001fe200078e02c5 */
[----:B------:R-:W-:Y:S01]  /*d5f0*/  UIMAD UR7, UR18, UR10, URZ ;  /* 0x0000000a120772a4 */ /* 0x000fe2000f8e023f */
[----:B------:R-:W-:Y:S01]  /*d600*/  BSSY B1, `(.L_x_9130) ;  /* 0x000003a000017945 */ /* 0x000fe20003800000 */
[----:B------:R-:W-:Y:S01]  /*d610*/  UIMAD.WIDE.U32 UR8, UR4, UR10, URZ ;  /* 0x0000000a040872a5 */ /* 0x000fe2000f8e003f */
[----:B------:R-:W-:Y:S01]  /*d620*/  VIADD R8, R3, UR43 ;  /* 0x0000002b03087c36 */ /* 0x000fe20008000000 */
[----:B------:R-:W-:-:S03]  /*d630*/  UIMAD UR7, UR4, UR11, UR7 ;  /* 0x0000000b040772a4 */ /* 0x000fc6000f8e0207 */
[----:B------:R-:W-:Y:S01]  /*d640*/  ULDC.64 UR10, c[0x0][0xae8] ;  /* 0x0002ba00000a7ab9 */ /* 0x000fe20000000a00 */
[----:B------:R-:W-:Y:S01]  /*d650*/  UIADD3 UR9, UR9, UR7, URZ ;  /* 0x0000000709097290 */ /* 0x000fe2000fffe03f */
[----:B------:R-:W-:-:S03]  /*d660*/  IMAD.MOV.U32 R3, RZ, RZ, R8 ;  /* 0x000000ffff037224 */ /* 0x000fc600078e0008 */
[----:B------:R-:W-:-:S04]  /*d670*/  UIMAD.WIDE.U32 UR8, UR56, UR10, UR8 ;  /* 0x0000000a380872a5 */ /* 0x000fc8000f8e0008 */
[----:B------:R-:W-:-:S03]  /*d680*/  UIMAD UR9, UR56, UR11, UR9 ;  /* 0x0000000b380972a4 */ /* 0x000fc6000f8e0209 */
[----:B------:R-:W-:Y:S01]  /*d690*/  ULDC.64 UR10, c[0x0][0xaf0] ;  /* 0x0002bc00000a7ab9 */ /* 0x000fe20000000a00 */
[----:B-1----:R-:W-:Y:S01]  /*d6a0*/  ISETP.NE.AND P0, PT, R11, 0x1, PT ;  /* 0x000000010b00780c */ /* 0x002fe20003f05270 */
[----:B------:R-:W-:Y:S02]  /*d6b0*/  UIMAD UR58, UR58, UR10, URZ ;  /* 0x0000000a3a3a72a4 */ /* 0x000fe4000f8e023f */
[----:B------:R-:W-:Y:S02]  /*d6c0*/  UIMAD.WIDE.U32 UR8, UR53, UR10, UR8 ;  /* 0x0000000a350872a5 */ /* 0x000fe4000f8e0008 */
[----:B------:R-:W-:-:S03]  /*d6d0*/  UIMAD UR4, UR53, UR11, UR58 ;  /* 0x0000000b350472a4 */ /* 0x000fc6000f8e023a */
[----:B------:R-:W-:Y:S01]  /*d6e0*/  ULDC.64 UR10, c[0x0][0xae0] ;  /* 0x0002b800000a7ab9 */ /* 0x000fe20000000a00 */
[----:B------:R-:W-:-:S04]  /*d6f0*/  UIADD3 UR4, UR9, UR4, URZ ;  /* 0x0000000409047290 */ /* 0x000fc8000fffe03f */
[----:B------:R-:W0:Y:S08]  /*d700*/  @P0 LDC R5, c[0x0][0xbec] ;  /* 0x0002fb00ff050b82 */ /* 0x000e300000000800 */
[----:B------:R-:W1:Y:S01]  /*d710*/  @P0 LDC R7, c[0x0][0xbf0] ;  /* 0x0002fc00ff070b82 */ /* 0x000e620000000800 */
[----:B0-----:R-:W-:Y:S01]  /*d720*/  @P0 IMAD.HI.U32 R4, R8, R5, RZ ;  /* 0x0000000508040227 */ /* 0x001fe200078e00ff */
[----:B------:R-:W-:-:S03]  /*d730*/  MOV R5, UR9 ;  /* 0x0000000900057c02 */ /* 0x000fc60008000f00 */
[----:B------:R-:W-:Y:S01]  /*d740*/  IMAD.U32 R5, RZ, RZ, UR4 ;  /* 0x00000004ff057e24 */ /* 0x000fe2000f8e00ff */
[----:B-1----:R-:W-:-:S04]  /*d750*/  @P0 SHF.R.U32.HI R3, RZ, R7, R4 ;  /* 0x00000007ff030219 */ /* 0x002fc80000011604 */
[--C-:B------:R-:W-:Y:S01]  /*d760*/  SHF.R.S32.HI R4, RZ, 0x1f, R3.reuse ;  /* 0x0000001fff047819 */ /* 0x100fe20000011403 */
[----:B------:R-:W-:-:S04]  /*d770*/  IMAD.MOV R7, RZ, RZ, -R3 ;  /* 0x000000ffff077224 */ /* 0x000fc800078e0a03 */
[----:B------:R-:W-:Y:S02]  /*d780*/  IMAD R6, R4, UR10, RZ ;  /* 0x0000000a04067c24 */ /* 0x000fe4000f8e02ff */
[----:B------:R-:W-:Y:S01]  /*d790*/  IMAD.U32 R4, RZ, RZ, UR8 ;  /* 0x00000008ff047e24 */ /* 0x000fe2000f8e00ff */
[----:B------:R-:W-:Y:S01]  /*d7a0*/  ULDC.64 UR8, c[0x0][0xad8] ;  /* 0x0002b60000087ab9 */ /* 0x000fe20000000a00 */
[----:B------:R-:W-:Y:S02]  /*d7b0*/  IMAD R7, R11, R7, R8 ;  /* 0x000000070b077224 */ /* 0x000fe400078e0208 */
[C---:B------:R-:W-:Y:S02]  /*d7c0*/  IMAD R9, R3.reuse, UR11, R6 ;  /* 0x0000000b03097c24 */ /* 0x040fe4000f8e0206 */
[----:B------:R-:W-:Y:S01]  /*d7d0*/  IMAD.WIDE.U32 R4, R3, UR10, R4 ;  /* 0x0000000a03047c25 */ /* 0x000fe2000f8e0004 */
[----:B------:R-:W-:-:S03]  /*d7e0*/  SHF.R.S32.HI R3, RZ, 0x1f, R7 ;  /* 0x0000001fff037819 */ /* 0x000fc60000011407 */
        /* <DEDUP_REMOVED lines=24> */
[----:B------:R-:W-:-:S03]  /*d970*/  @!P5 LEA.HI.X R5, R18, R5, R217, 0x1, P3 ;  /* 0x000000051205d211 */ /* 0x000fc600018f0cd9 */
[----:B------:R3:W-:Y:S04]  /*d980*/  @!P4 ST.E.128 desc[UR36][R12.64], RZ ;  /* 0x000000ff0c00c985 */ /* 0x0007e8000c101d24 */
[----:B------:R3:W-:Y:S02]  /*d990*/  @!P5 ST.E.128 desc[UR36][R4.64], RZ ;  /* 0x000000ff0400d985 */ /* 0x0007e4000c101d24 */
.L_x_9131:
[----:B------:R-:W-:Y:S05]  /*d9a0*/  BSYNC B1 ;  /* 0x0000000000017941 */ /* 0x000fea0003800000 */
.L_x_9130:
[----:B--23--:R2:W3:Y:S01]  /*d9b0*/  SHFL.IDX PT, R5, R3, 0x1, 0x181f ;  /* 0x00381f0003057f89 */ /* 0x00c4e200000e0000 */
[----:B------:R-:W-:Y:S03]  /*d9c0*/  BSSY B1, `(.L_x_9132) ;  /* 0x000000c000017945 */ /* 0x000fe60003800000 */
[----:B-1----:R2:W1:Y:S01]  /*d9d0*/  SHFL.IDX PT, R7, R6, 0x1, 0x181f ;  /* 0x00381f0006077f89 */ /* 0x00246200000e0000 */
[----:B------:R-:W-:Y:S05]  /*d9e0*/  @P1 BRA `(.L_x_9133) ;  /* 0x0000000000241947 */ /* 0x000fea0003800000 */
[----:B------:R-:W-:Y:S02]  /*d9f0*/  ULDC UR4, c[0x0][0xac8] ;  /* 0x0002b20000047ab9 */ /* 0x000fe40000000800 */
[----:B------:R-:W-:Y:S02]  /*da00*/  ISETP.GE.AND P3, PT, R2, UR4, PT ;  /* 0x0000000402007c0c */ /* 0x000fe4000bf66270 */
[----:B------:R-:W-:-:S11]  /*da10*/  ISETP.GE.AND P4, PT, R18, UR4, PT ;  /* 0x0000000412007c0c */ /* 0x000fd6000bf86270 */
[-C--:B-1----:R-:W-:Y:S02]  /*da20*/  @!P3 LEA R12, P1, R2, R7.reuse, 0x1 ;  /* 0x00000007020cb211 */ /* 0x082fe400078208ff */
[----:B------:R-:W-:Y:S02]  /*da30*/  @!P4 LEA R4, P2, R18, R7, 0x1 ;  /* 0x000000071204c211 */ /* 0x000fe400078408ff */
[-C--:B---3--:R-:W-:Y:S02]  /*da40*/  @!P3 LEA.HI.X R13, R2, R5.reuse, R218, 0x1, P1 ;  /* 0x00000005020db211 */ /* 0x088fe400008f0cda */
[----:B------:R-:W-:-:S03]  /*da50*/  @!P4 LEA.HI.X R5, R18, R5, R217, 0x1, P2 ;  /* 0x000000051205c211 */ /* 0x000fc600010f0cd9 */
[----:B------:R4:W-:Y:S04]  /*da60*/  @!P3 ST.E.128 desc[UR36][R12.64], RZ ;  /* 0x000000ff0c00b985 */ /* 0x0009e8000c101d24 */
[----:B------:R4:W-:Y:S02]  /*da70*/  @!P4 ST.E.128 desc[UR36][R4.64], RZ ;  /* 0x000000ff0400c985 */ /* 0x0009e4000c101d24 */
.L_x_9133:
[----:B------:R-:W-:Y:S05]  /*da80*/  BSYNC B1 ;  /* 0x0000000000017941 */ /* 0x000fea0003800000 */
.L_x_9132:
[----:B---34-:R3:W4:Y:S01]  /*da90*/  SHFL.IDX PT, R5, R3, 0x2, 0x181f ;  /* 0x00581f0003057f89 */ /* 0x01872200000e0000 */
        /* <DEDUP_REMOVED lines=8> */
[-C--:B----4-:R-:W-:Y:S02]  /*db20*/  @!P2 LEA.HI.X R13, R2, R5.reuse, R218, 0x1, P0 ;  /* 0x00000005020da211 */ /* 0x090fe400000f0cda */
[----:B------:R-:W-:-:S03]  /*db30*/  @!P3 LEA.HI.X R5, R18, R5, R217, 0x1, P1 ;  /* 0x000000051205b211 */ /* 0x000fc600008f0cd9 */
[----:B------:R1:W-:Y:S04]  /*db40*/  @!P2 ST.E.128 desc[UR36][R12.64], RZ ;  /* 0x000000ff0c00a985 */ /* 0x0003e8000c101d24 */
[----:B------:R1:W-:Y:S02]  /*db50*/  @!P3 ST.E.128 desc[UR36][R4.64], RZ ;  /* 0x000000ff0400b985 */ /* 0x0003e4000c101d24 */
.L_x_9135:
[----:B------:R-:W-:Y:S05]  /*db60*/  BSYNC B1 ;  /* 0x0000000000017941 */ /* 0x000fea0003800000 */
.L_x_9134:
[----:B------:R-:W-:Y:S01]  /*db70*/  VIADD R0, R8, 0x60 ;  /* 0x0000006008007836 */ /* 0x000fe20000000000 */
[----:B0-23--:R-:W0:Y:S04]  /*db80*/  SHFL.IDX PT, R3, R3, 0x3, 0x181f ;  /* 0x00781f0003037f89 */ /* 0x00de2800000e0000 */
[----:B------:R-:W-:Y:S01]  /*db90*/  ISETP.GE.AND P0, PT, R0, R11, PT ;  /* 0x0000000b0000720c */ /* 0x000fe20003f06270 */
[----:B-1--4-:R1:W2:-:S12]  /*dba0*/  SHFL.IDX PT, R5, R6, 0x3, 0x181f ;  /* 0x00781f0006057f89 */ /* 0x01229800000e0000 */
[----:B-1----:R-:W-:Y:S05]  /*dbb0*/  @P0 BRA `(.L_x_9124) ;  /* 0x0000000000240947 */ /* 0x002fea0003800000 */
        /* <DEDUP_REMOVED lines=9> */
.L_x_9124:
[----:B------:R-:W-:Y:S05]  /*dc50*/  BSYNC B0 ;  /* 0x0000000000007941 */ /* 0x000fea0003800000 */
.L_x_9114:
[----:B------:R-:W-:Y:S02]  /*dc60*/  ULDC UR4, c[0x0][0xc3c] ;  /* 0x00030f0000047ab9 */ /* 0x000fe40000000800 */
[----:B------:R-:W-:-:S13]  /*dc70*/  ISETP.GE.AND P0, PT, R35, UR4, PT ;  /* 0x0000000423007c0c */ /* 0x000fda000bf06270 */
[----:B------:R-:W-:Y:S05]  /*dc80*/  @!P0 BRA `(.L_x_9136) ;  /* 0xffffff3000b48947 */ /* 0x000fea000383ffff */
[----:B------:R-:W-:Y:S05]  /*dc90*/  EXIT ;  /* 0x000000000000794d */ /* 0x000fea0003800000 */
.L_x_9071:
[----:B------:R-:W-:-:S08]  /*dca0*/  NOP ;  /* 0x0000000000007918 */ /* 0x000fd00000000000 */
[----:B0-----:R-:W0:-:S00]  /*dcb0*/  USETMAXREG.DEALLOC.CTAPOOL 0x28 ;  /* 0x00000028000079c8 */ /* 0x001e0000080e0500 */
        /* <DEDUP_REMOVED lines=14> */
.L_x_9137:
        /* <DEDUP_REMOVED lines=44> */
.L_x_9141:
        /* <DEDUP_REMOVED lines=35> */
.L_x_9139:
        /* <DEDUP_REMOVED lines=13> */
.L_x_9142:
        /* <DEDUP_REMOVED lines=11> */
[----:B0-----:R-:W-:-:S02]  /*e410*/  IADD3 R2, R6, 0xffffffe, RZ ;  /* 0x0ffffffe06027810 */ /* 0x001fc40007ffe0ff */
[----:B------:R-:W-:-:S05]  /*e420*/  IABS R6, R5 ;  /* 0x0000000500067213 */ /* 0x000fca0000000000 */
        /* <DEDUP_REMOVED lines=20> */
[----:B0-----:R-:W-:-:S03]  /*e570*/  IMAD.MOV R11, RZ, RZ, -R3 ;  /* 0x000000ffff0b7224 */ /* 0x001fc600078e0a03 */
[----:B------:R-:W-:Y:S01]  /*e580*/  @!P2 IADD3 R8, -R8, RZ, RZ ;  /* 0x000000ff0808a210 */ /* 0x000fe20007ffe1ff */
[----:B------:R-:W-:Y:S01]  /*e590*/  IMAD.MOV R10, RZ, RZ, -R2 ;  /* 0x000000ffff0a7224 */ /* 0x000fe200078e0a02 */
        /* <DEDUP_REMOVED lines=16> */
[----:B------:R-:W-:-:S05]  /*e6a0*/  IADD3 R3, -R8, RZ, RZ ;  /* 0x000000ff08037210 */ /* 0x000fca0007ffe1ff */
        /* <DEDUP_REMOVED lines=9> */
.L_x_9143:
        /* <DEDUP_REMOVED lines=61> */
.L_x_9144:
[----:B------:R-:W-:-:S05]  /*eb10*/  LOP3.LUT R17, RZ, R2, RZ, 0x33, !PT ;  /* 0x00000002ff117212 */ /* 0x000fca00078e33ff */
[----:B------:R-:W-:Y:S01]  /*eb20*/  IMAD.IADD R17, R0, 0x1, R17 ;  /* 0x0000000100117824 */ /* 0x000fe200078e0211 */
[----:B------:R-:W-:Y:S06]  /*eb30*/  BRA `(.L_x_9145) ;  /* 0x0000000000147947 */ /* 0x000fec0003800000 */
.L_x_9140:
[----:B------:R-:W-:Y:S01]  /*eb40*/  ULDC UR4, c[0x0][0xc3c] ;  /* 0x00030f0000047ab9 */ /* 0x000fe20000000800 */
[----:B------:R-:W-:Y:S02]  /*eb50*/  IMAD.MOV.U32 R17, RZ, RZ, RZ ;  /* 0x000000ffff117224 */ /* 0x000fe400078e00ff */
[----:B------:R-:W-:Y:S02]  /*eb60*/  IMAD.U32 R16, RZ, RZ, UR6 ;  /* 0x00000006ff107e24 */ /* 0x000fe4000f8e00ff */
[----:B------:R-:W-:Y:S02]  /*eb70*/  IMAD.MOV.U32 R18, RZ, RZ, RZ ;  /* 0x000000ffff127224 */ /* 0x000fe400078e00ff */
[----:B------:R-:W-:-:S07]  /*eb80*/  IMAD.U32 R19, RZ, RZ, UR4 ;  /* 0x00000004ff137e24 */ /* 0x000fce000f8e00ff */
.L_x_9145:
[----:B------:R-:W-:-:S13]  /*eb90*/  ISETP.NE.AND P0, PT, R7, RZ, PT ;  /* 0x000000ff0700720c */ /* 0x000fda0003f05270 */
[----:B------:R-:W0:Y:S01]  /*eba0*/  @!P0 S2R R3, SR_CgaCtaId ;  /* 0x0000000000038919 */ /* 0x000e220000008800 */
[----:B------:R-:W-:-:S04]  /*ebb0*/  @!P0 MOV R0, 0x400 ;  /* 0x0000040000008802 */ /* 0x000fc80000000f00 */
[----:B0-----:R-:W-:-:S05]  /*ebc0*/  @!P0 LEA R0, R3, R0, 0x18 ;  /* 0x0000000003008211 */ /* 0x001fca00078ec0ff */
[----:B------:R0:W-:Y:S01]  /*ebd0*/  @!P0 STS.128 [R0+0x288d0], R16 ;  /* 0x0288d01000008388 */ /* 0x0001e20000000c00 */
[----:B------:R-:W-:Y:S06]  /*ebe0*/  BAR.ARV 0x5, 0x180 ;  /* 0x0146000000007b1d */ /* 0x000fec0000002000 */
.L_x_9138:
        /* <DEDUP_REMOVED lines=8> */
[----:B------:R-:W-:Y:S01]  /*ec70*/  BSSY B8, `(.L_x_9146) ;  /* 0x0000507000087945 */ /* 0x000fe20003800000 */
[----:B------:R-:W-:Y:S01]  /*ec80*/  IMAD.MOV.U32 R28, RZ, RZ, 0x1 ;  /* 0x00000001ff1c7424 */ /* 0x000fe200078e00ff */
[----:B------:R-:W1:Y:S01]  /*ec90*/  S2R R4, SR_TID.X ;  /* 0x0000000000047919 */ /* 0x000e620000002100 */
[----:B------:R-:W-:Y:S01]  /*eca0*/  IMAD.MOV.U32 R26, RZ, RZ, RZ ;  /* 0x000000ffff1a7224 */ /* 0x000fe200078e00ff */
[----:B------:R-:W-:Y:S01]  /*ecb0*/  ULDC UR39, c[0x0][0xc] ;  /* 0x0000030000277ab9 */ /* 0x000fe20000000800 */
[----:B------:R3:W-:Y:S01]  /*ecc0*/  STL [R1+0x1c], RZ ;  /* 0x00001cff01007387 */ /* 0x0007e20000100800 */
[C---:B-1----:R-:W-:Y:S01]  /*ecd0*/  SHF.L.U32 R30, R4.reuse, 0x3, RZ ;  /* 0x00000003041e7819 */ /* 0x042fe200000006ff */
[C---:B------:R-:W-:Y:S01]  /*ece0*/  IMAD.SHL.U32 R2, R4.reuse, 0x10, RZ ;  /* 0x0000001004027824 */ /* 0x040fe200078e00ff */
[----:B------:R-:W-:-:S04]  /*ecf0*/  LOP3.LUT R3, R4, 0x7f, RZ, 0xc0, !PT ;  /* 0x0000007f04037812 */ /* 0x000fc800078ec0ff */
[----:B------:R-:W-:Y:S02]  /*ed00*/  LOP3.LUT R2, R2, 0x70, RZ, 0xc0, !PT ;  /* 0x0000007002027812 */ /* 0x000fe400078ec0ff */
[----:B--2---:R-:W-:Y:S02]  /*ed10*/  R2UR UR4, R0 ;  /* 0x00000000000472ca */ /* 0x004fe400000e0000 */
[----:B------:R-:W-:-:S04]  /*ed20*/  LOP3.LUT R0, R30, 0x1f8, RZ, 0xc0, !PT ;  /* 0x000001f81e007812 */ /* 0x000fc800078ec0ff */
[----:B------:R-:W-:Y:S02]  /*ed30*/  LOP3.LUT R33, R0, 0x38, R4, 0x78, !PT ;  /* 0x0000003800217812 */ /* 0x000fe400078e7804 */
[----:B------:R-:W-:Y:S02]  /*ed40*/  SHF.R.U32.HI R0, RZ, 0x3, R3 ;  /* 0x00000003ff007819 */ /* 0x000fe40000011603 */
[----:B------:R-:W-:Y:S02]  /*ed50*/  LOP3.LUT R33, R33, 0x200, R30, 0xf8, !PT ;  /* 0x0000020021217812 */ /* 0x000fe400078ef81e */
[----:B------:R-:W-:Y:S01]  /*ed60*/  LOP3.LUT R2, R0, R2, RZ, 0xfc, !PT ;  /* 0x0000000200027212 */ /* 0x000fe200078efcff */
[----:B------:R-:W-:Y:S01]  /*ed70*/  ULOP3.LUT UR38, UR4, 0x2, URZ, 0xfc, !UPT ;  /* 0x0000000204267892 */ /* 0x000fe2000f8efc3f */
[----:B------:R-:W-:Y:S02]  /*ed80*/  LOP3.LUT R30, R30, 0x38, RZ, 0xc0, !PT ;  /* 0x000000381e1e7812 */ /* 0x000fe400078ec0ff */
[----:B------:R-:W-:-:S02]  /*ed90*/  UMOV UR4, 0x400 ;  /* 0x0000040000047882 */ /* 0x000fc40000000000 */
[----:B0-----:R-:W-:Y:S01]  /*eda0*/  ULEA UR4, UR5, UR4, 0x18 ;  /* 0x0000000405047291 */ /* 0x001fe2000f8ec03f */
[----:B------:R-:W-:-:S05]  /*edb0*/  LOP3.LUT R29, R30, 0x40, RZ, 0xfc, !PT ;  /* 0x000000401e1d7812 */ /* 0x000fca00078efcff */
[----:B------:R-:W-:-:S04]  /*edc0*/  IMAD.U32 R22, RZ, RZ, UR4 ;  /* 0x00000004ff167e24 */ /* 0x000fc8000f8e00ff */
[----:B------:R-:W-:-:S05]  /*edd0*/  IMAD R0, R33, 0x2, R22 ;  /* 0x0000000221007824 */ /* 0x000fca00078e0216 */
[----:B------:R3:W-:Y:S02]  /*ede0*/  STL [R1], R0 ;  /* 0x0000000001007387 */ /* 0x0007e40000100800 */
.L_x_9211:
[----:B0-----:R-:W0:Y:S02]  /*edf0*/  LDC.64 R2, c[0x0][0xc88] ;  /* 0x00032200ff027b82 */ /* 0x001e240000000a00 */
[----:B0-----:R-:W-:-:S05]  /*ee00*/  IMAD.WIDE R2, R19, 0x4, R2 ;  /* 0x0000000413027825 */ /* 0x001fca00078e0202 */
[----:B------:R-:W3:Y:S01]  /*ee10*/  LDG.E R31, desc[UR36][R2.64] ;  /* 0x00000024021f7981 */ /* 0x000ee2000c1e1900 */
[----:B------:R-:W-:Y:S05]  /*ee20*/  YIELD ;  /* 0x0000000000007946 */ /* 0x000fea0003800000 */
[----:B------:R-:W-:Y:S01]  /*ee30*/  ULDC.64 UR4, c[0x0][0xa28] ;  /* 0x00028a0000047ab9 */ /* 0x000fe20000000a00 */
[----:B------:R-:W-:Y:S01]  /*ee40*/  IMAD.MOV.U32 R36, RZ, RZ, RZ ;  /* 0x000000ffff247224 */ /* 0x000fe200078e00ff */
[----:B------:R-:W-:Y:S01]  /*ee50*/  ISETP.NE.U32.AND P0, PT, RZ, UR4, PT ;  /* 0x00000004ff007c0c */ /* 0x000fe2000bf05070 */
[----:B------:R-:W-:-:S03]  /*ee60*/  ULDC.64 UR6, c[0x0][0xa18] ;  /* 0x0002860000067ab9 */ /* 0x000fc60000000a00 */
[----:B------:R-:W-:Y:S02]  /*ee70*/  ISETP.NE.AND.EX P0, PT, RZ, UR5, PT, P0 ;  /* 0x00000005ff007c0c */ /* 0x000fe4000bf05300 */
[----:B---3--:R-:W-:-:S11]  /*ee80*/  SHF.R.S32.HI R0, RZ, 0x1f, R31 ;  /* 0x0000001fff007819 */ /* 0x008fd6000001141f */
        /* <DEDUP_REMOVED lines=39> */
.L_x_9147:
        /* <DEDUP_REMOVED lines=9> */
.L_x_9148:
        /* <DEDUP_REMOVED lines=9> */
.L_x_9149:
        /* <DEDUP_REMOVED lines=12> */
[----:B-1----:R-:W-:Y:S02]  /*f2e0*/  @P0 SHF.R.U32.HI R0, RZ, R5, R2 ;  /* 0x00000005ff000219 */ /* 0x002fe40000011602 */
[----:B----4-:R-:W-:-:S05]  /*f2f0*/  IADD3 R3, R34, 0x80, -R4 ;  /* 0x0000008022037810 */ /* 0x010fca0007ffe804 */
[----:B------:R-:W-:Y:S02]  /*f300*/  IMAD.IADD R2, R3, 0x1, R0 ;  /* 0x0000000103027824 */ /* 0x000fe400078e0200 */
[----:B------:R-:W-:-:S03]  /*f310*/  VIADD R0, R34, 0x7f ;  /* 0x0000007f22007836 */ /* 0x000fc60000000000 */
[----:B------:R-:W-:Y:S02]  /*f320*/  SHF.R.S32.HI R5, RZ, 0x1f, R2 ;  /* 0x0000001fff057819 */ /* 0x000fe40000011402 */
[----:B------:R-:W-:Y:S02]  /*f330*/  SHF.R.S32.HI R3, RZ, 0x1f, R0 ;  /* 0x0000001fff037819 */ /* 0x000fe40000011400 */
[----:B------:R-:W-:Y:S02]  /*f340*/  LEA.HI R5, R5, R2, RZ, 0x7 ;  /* 0x0000000205057211 */ /* 0x000fe400078f38ff */
[----:B------:R-:W-:Y:S02]  /*f350*/  LEA.HI R3, R3, R0, RZ, 0x7 ;  /* 0x0000000003037211 */ /* 0x000fe400078f38ff */
[----:B------:R-:W-:Y:S02]  /*f360*/  SHF.R.S32.HI R5, RZ, 0x7, R5 ;  /* 0x00000007ff057819 */ /* 0x000fe40000011405 */
[----:B------:R-:W-:-:S02]  /*f370*/  SHF.R.S32.HI R0, RZ, 0x7, R3 ;  /* 0x00000007ff007819 */ /* 0x000fc40000011403 */
        /* <DEDUP_REMOVED lines=18> */
[----:B0-----:R-:W-:-:S06]  /*f4a0*/  IADD3 R3, R8, 0xffffffe, RZ ;  /* 0x0ffffffe08037810 */ /* 0x001fcc0007ffe0ff */
        /* <DEDUP_REMOVED lines=19> */
.L_x_9151:
[----:B------:R-:W-:Y:S05]  /*f5e0*/  BSYNC B0 ;  /* 0x0000000000007941 */ /* 0x000fea0003800000 */
.L_x_9150:
        /* <DEDUP_REMOVED lines=23> */
.L_x_9153:
        /* <DEDUP_REMOVED lines=20> */
.L_x_9156:
[----:B------:R-:W-:Y:S05]  /*f8a0*/  BSYNC B6 ;  /* 0x0000000000067941 */ /* 0x000fea0003800000 */
.L_x_9155:
        /* <DEDUP_REMOVED lines=9> */
[----:B------:R-:W-:Y:S01]  /*f940*/  MOV R4, UR6 ;  /* 0x0000000600047c02 */ /* 0x000fe20008000f00 */
        /* <DEDUP_REMOVED lines=10> */
.L_x_9159:
        /* <DEDUP_REMOVED lines=15> */
.L_x_9158:
[----:B------:R-:W-:Y:S05]  /*fae0*/  BSYNC B6 ;  /* 0x0000000000067941 */ /* 0x000fea0003800000 */
.L_x_9157:
[----:B------:R-:W2:Y:S01]  /*faf0*/  LDL R2, [R1+0x18] ;  /* 0x0000180001027983 */ /* 0x000ea20000100800 */
[----:B------:R-:W-:Y:S01]  /*fb00*/  ULDC.64 UR4, c[0x0][0x9f8] ;  /* 0x00027e0000047ab9 */ /* 0x000fe20000000a00 */
[----:B------:R-:W0:Y:S01]  /*fb10*/  LDC R6, c[0x0][0x430] ;  /* 0x00010c00ff067b82 */ /* 0x000e220000000800 */
[----:B------:R-:W-:-:S04]  /*fb20*/  ISETP.NE.U32.AND P0, PT, RZ, UR4, PT ;  /* 0x00000004ff007c0c */ /* 0x000fc8000bf05070 */
[----:B------:R-:W-:-:S13]  /*fb30*/  ISETP.NE.AND.EX P0, PT, RZ, UR5, PT, P0 ;  /* 0x00000005ff007c0c */ /* 0x000fda000bf05300 */
[----:B------:R-:W-:Y:S01]  /*fb40*/  @P0 IADD3 R24, P1, R24, UR4, RZ ;  /* 0x0000000418180c10 */ /* 0x000fe2000ff3e0ff */
[----:B------:R-:W1:Y:S01]  /*fb50*/  S2R R21, SR_TID.X ;  /* 0x0000000000157919 */ /* 0x000e620000002100 */
[----:B------:R-:W3:Y:S02]  /*fb60*/  S2R R20, SR_TID.X ;  /* 0x0000000000147919 */ /* 0x000ee40000002100 */
[----:B------:R-:W-:Y:S01]  /*fb70*/  @P0 IADD3.X R25, R25, UR5, RZ, P1, !PT ;  /* 0x0000000519190c10 */ /* 0x000fe20008ffe4ff */
[----:B------:R-:W-:-:S04]  /*fb80*/  ULDC UR4, c[0x0][0x2f4] ;  /* 0x0000bd0000047ab9 */ /* 0x000fc80000000800 */
[----:B------:R-:W4:Y:S01]  /*fb90*/  @P0 LDG.E R32, desc[UR36][R24.64] ;  /* 0x0000002418200981 */ /* 0x000f22000c1e1900 */
[----:B0-----:R-:W-:Y:S02]  /*fba0*/  ISETP.NE.AND P2, PT, R6, 0x1, PT ;  /* 0x000000010600780c */ /* 0x001fe40003f45270 */
[----:B------:R-:W-:-:S11]  /*fbb0*/  LOP3.LUT R23, R23, 0xfffffff7, RZ, 0xc0, !PT ;  /* 0xfffffff717177812 */ /* 0x000fd600078ec0ff */
[----:B------:R-:W0:Y:S01]  /*fbc0*/  @P2 LDC R3, c[0x0][0x434] ;  /* 0x00010d00ff032b82 */ /* 0x000e220000000800 */
[----:B------:R-:W-:Y:S01]  /*fbd0*/  @P2 LOP3.LUT R23, R23, 0x8, RZ, 0xfc, !PT ;  /* 0x0000000817172812 */ /* 0x000fe200078efcff */
[----:B-1----:R-:W-:Y:S01]  /*fbe0*/  IMAD.SHL.U32 R21, R21, 0x10, RZ ;  /* 0x0000001015157824 */ /* 0x002fe200078e00ff */
[----:B---3--:R-:W-:-:S04]  /*fbf0*/  LOP3.LUT R20, R20, 0x7f, RZ, 0xc0, !PT ;  /* 0x0000007f14147812 */ /* 0x008fc800078ec0ff */
[----:B------:R-:W-:Y:S02]  /*fc00*/  LOP3.LUT R21, R21, 0x70, RZ, 0xc0, !PT ;  /* 0x0000007015157812 */ /* 0x000fe400078ec0ff */
[----:B------:R-:W-:Y:S02]  /*fc10*/  SHF.R.U32.HI R20, RZ, 0x3, R20 ;  /* 0x00000003ff147819 */ /* 0x000fe40000011614 */
[----:B------:R-:W-:Y:S01]  /*fc20*/  LOP3.LUT R23, R23, 0xfffffffb, RZ, 0xc0, !PT ;  /* 0xfffffffb17177812 */ /* 0x000fe200078ec0ff */
[----:B------:R-:W-:Y:S01]  /*fc30*/  UMOV UR5, 0xffffffff ;  /* 0xffffffff00057882 */ /* 0x000fe20000000000 */
[----:B--2---:R-:W-:Y:S02]  /*fc40*/  VIADD R27, R2, 0xffffffff ;  /* 0xffffffff021b7836 */ /* 0x004fe40000000000 */
[----:B------:R-:W1:Y:S03]  /*fc50*/  @P2 LDC R2, c[0x0][0x438] ;  /* 0x00010e00ff022b82 */ /* 0x000e660000000800 */
[----:B------:R-:W-:-:S04]  /*fc60*/  SHF.L.U32 R8, R27, 0x7, RZ ;  /* 0x000000071b087819 */ /* 0x000fc800000006ff */
[----:B------:R-:W-:-:S04]  /*fc70*/  LOP3.LUT R5, R8, R20, R21, 0xfe, !PT ;  /* 0x0000001408057212 */ /* 0x000fc800078efe15 */
[C---:B------:R-:W-:Y:S01]  /*fc80*/  ISETP.GE.AND P0, PT, R5.reuse, R34, PT ;  /* 0x000000220500720c */ /* 0x040fe20003f06270 */
[----:B------:R-:W-:-:S04]  /*fc90*/  IMAD.IADD R0, R5, 0x1, R36 ;  /* 0x0000000105007824 */ /* 0x000fc800078e0224 */
[----:B0-----:R-:W-:-:S04]  /*fca0*/  @P2 IMAD.HI.U32 R3, R0, R3, RZ ;  /* 0x0000000300032227 */ /* 0x001fc800078e00ff */
[----:B------:R-:W-:Y:S01]  /*fcb0*/  IMAD.MOV.U32 R4, RZ, RZ, R0 ;  /* 0x000000ffff047224 */ /* 0x000fe200078e0000 */
[----:B-1----:R-:W-:-:S03]  /*fcc0*/  @P2 SHF.R.U32.HI R4, RZ, R2, R3 ;  /* 0x00000002ff042219 */ /* 0x002fc60000011603 */
[----:B------:R-:W0:Y:S02]  /*fcd0*/  @!P0 LDC.64 R2, c[0x0][0x428] ;  /* 0x00010a00ff028b82 */ /* 0x000e240000000a00 */
[----:B------:R-:W-:Y:S01]  /*fce0*/  IMAD.MOV R5, RZ, RZ, -R4 ;  /* 0x000000ffff057224 */ /* 0x000fe200078e0a04 */
[----:B----4-:R-:W-:-:S03]  /*fcf0*/  SHF.R.S32.HI R37, RZ, 0x1f, R32 ;  /* 0x0000001fff257819 */ /* 0x010fc60000011420 */
[----:B------:R-:W-:Y:S01]  /*fd00*/  IMAD R0, R6, R5, R0 ;  /* 0x0000000506007224 */ /* 0x000fe200078e0200 */
[--C-:B------:R-:W-:Y:S01]  /*fd10*/  @!P0 SHF.R.S32.HI R5, RZ, 0x1f, R4.reuse ;  /* 0x0000001fff058819 */ /* 0x100fe20000011404 */
[-C--:B0-----:R-:W-:Y:S02]  /*fd20*/  @!P0 IMAD R6, R37, R2.reuse, RZ ;  /* 0x0000000225068224 */ /* 0x081fe400078e02ff */
[----:B------:R-:W-:-:S04]  /*fd30*/  @!P0 IMAD.WIDE.U32 R4, R32, R2, R4 ;  /* 0x0000000220048225 */ /* 0x000fc800078e0004 */
[----:B------:R-:W-:Y:S02]  /*fd40*/  @!P0 IMAD R6, R32, R3, R6 ;  /* 0x0000000320068224 */ /* 0x000fe400078e0206 */
[----:B------:R-:W0:Y:S02]  /*fd50*/  @!P0 LDC.64 R2, c[0x0][0x418] ;  /* 0x00010600ff028b82 */ /* 0x000e240000000a00 */
[----:B------:R-:W-:Y:S02]  /*fd60*/  @!P0 IMAD.IADD R6, R5, 0x1, R6 ;  /* 0x0000000105068824 */ /* 0x000fe400078e0206 */
[----:B------:R-:W-:-:S05]  /*fd70*/  IMAD.U32 R5, RZ, RZ, UR38 ;  /* 0x00000026ff057e24 */ /* 0x000fca000f8e00ff */
        /* <DEDUP_REMOVED lines=13> */
.L_x_9228:
[----:B------:R-:W-:Y:S01]  /*fe50*/  LOP3.LUT R25, R18, 0xffff, RZ, 0xc0, !PT ;  /* 0x0000ffff12197812 */ /* 0x000fe200078ec0ff */
[----:B------:R-:W-:Y:S06]  /*fe60*/  @!P2 BRA `(.L_x_9161) ;  /* 0x000000000004a947 */ /* 0x000fec0003800000 */
[----:B------:R-:W-:Y:S01]  /*fe70*/  BPT.TRAP 0x1 ;  /* 0x000000040000795c */ /* 0x000fe20000300000 */
.L_x_9161:
        /* <DEDUP_REMOVED lines=23> */
.L_x_9229:
[----:B------:R-:W-:Y:S05]  /*fff0*/  BSYNC B0 ;  /* 0x0000000000007941 */ /* 0x000fea0003800000 */
.L_x_9162:
        /* <DEDUP_REMOVED lines=10> */
[----:B------:R-:W-:Y:S01]  /*100a0*/  IADD3 R3, R3, R5, RZ ;  /* 0x0000000503037210 */ /* 0x000fe20007ffe0ff */
[----:B------:R-:W-:Y:S02]  /*100b0*/  IMAD R5, R26, 0x4000, R33 ;  /* 0x000040001a057824 */ /* 0x000fe400078e0221 */
[C---:B------:R-:W-:Y:S02]  /*100c0*/  IMAD R6, R4.reuse, UR5, R6 ;  /* 0x0000000504067c24 */ /* 0x040fe4000f8e0206 */
[----:B------:R-:W-:Y:S01]  /*100d0*/  IMAD.WIDE.U32 R2, R4, UR4, R2 ;  /* 0x0000000404027c25 */ /* 0x000fe2000f8e0002 */
[----:B------:R-:W-:-:S03]  /*100e0*/  ULDC.64 UR4, c[0x0][0x308] ;  /* 0x0000c20000047ab9 */ /* 0x000fc60000000a00 */
[----:B------:R-:W-:Y:S02]  /*100f0*/  IMAD.IADD R3, R3, 0x1, R6 ;  /* 0x0000000103037824 */ /* 0x000fe400078e0206 */
[----:B------:R-:W-:Y:S01]  /*10100*/  IMAD.WIDE.U32 R2, R25, UR4, R2 ;  /* 0x0000000419027c25 */ /* 0x000fe2000f8e0002 */
[----:B------:R-:W-:-:S03]  /*10110*/  UMOV UR4, 0xffffffff ;  /* 0xffffffff00047882 */ /* 0x000fc60000000000 */
[----:B------:R-:W-:Y:S01]  /*10120*/  IMAD R0, R25, UR5, R3 ;  /* 0x0000000519007c24 */ /* 0x000fe2000f8e0203 */
[----:B-1----:R-:W-:Y:S02]  /*10130*/  LOP3.LUT R9, R9, 0x7f, RZ, 0xc0, !PT ;  /* 0x0000007f09097812 */ /* 0x002fe400078ec0ff */
        /* <DEDUP_REMOVED lines=85> */
.L_x_9247:
        /* <DEDUP_REMOVED lines=11> */
.L_x_9165:
        /* <DEDUP_REMOVED lines=10> */
.L_x_9166:
[----:B0-----:R0:W5:Y:S01]  /*107e0*/  LDL.LU R4, [R1+0xc] ;  /* 0x00000c0001047983 */ /* 0x0011620000300800 */
[----:B------:R0:W-:Y:S03]  /*107f0*/  SYNCS.ARRIVE.TRANS64.A1T0 RZ, [R7+URZ+0x28830], RZ ;  /* 0x028830ff07ff79a7 */ /* 0x0001e6000810003f */
[----:B-1----:R0:W5:Y:S02]  /*10800*/  LDL.LU R3, [R1+0x4] ;  /* 0x0000040001037983 */ /* 0x0021640000300800 */
[----:B------:R-:W-:Y:S05]  /*10810*/  WARPSYNC.ALL ;  /* 0x0000000000007948 */ /* 0x000fea0003800000 */
[----:B------:R-:W-:Y:S01]  /*10820*/  ULDC.64 UR4, c[0x0][0x298] ;  /* 0x0000a60000047ab9 */ /* 0x000fe20000000a00 */
[----:B------:R-:W-:Y:S01]  /*10830*/  BAR.SYNC.DEFER_BLOCKING 0x8, 0x180 ;  /* 0x0206000000007b1d */ /* 0x000fe20000010000 */
[----:B------:R-:W-:Y:S01]  /*10840*/  LOP3.LUT P0, RZ, R23, 0x10, RZ, 0xc0, !PT ;  /* 0x0000001017ff7812 */ /* 0x000fe2000780c0ff */
[----:B------:R-:W-:-:S03]  /*10850*/  VIADD R2, R22, 0x10400 ;  /* 0x0001040016027836 */ /* 0x000fc60000000000 */
[----:B------:R-:W-:Y:S01]  /*10860*/  SEL R31, R31, RZ, !P0 ;  /* 0x000000ff1f1f7207 */ /* 0x000fe20004000000 */
[----:B------:R-:W-:Y:S01]  /*10870*/  BSSY B6, `(.L_x_9167) ;  /* 0x000001c000067945 */ /* 0x000fe20003800000 */
[----:B-----5:R-:W-:Y:S02]  /*10880*/  SEL R4, R4, RZ, !P0 ;  /* 0x000000ff04047207 */ /* 0x020fe40004000000 */
[----:B------:R-:W-:Y:S02]  /*10890*/  LOP3.LUT P0, RZ, R2, 0x3ff, RZ, 0xc0, !PT ;  /* 0x000003ff02ff7812 */ /* 0x000fe4000780c0ff */
[----:B------:R-:W-:Y:S01]  /*108a0*/  SHF.R.S32.HI R0, RZ, 0x1f, R3 ;  /* 0x0000001fff007819 */ /* 0x000fe20000011403 */
[----:B------:R1:W-:Y:S04]  /*108b0*/  STL [R1+0xc], R4 ;  /* 0x00000c0401007387 */ /* 0x0003e80000100800 */
[----:B------:R-:W-:-:S04]  /*108c0*/  IMAD R0, R0, UR4, RZ ;  /* 0x0000000400007c24 */ /* 0x000fc8000f8e02ff */
[C---:B------:R-:W-:Y:S02]  /*108d0*/  IMAD R0, R3.reuse, UR5, R0 ;  /* 0x0000000503007c24 */ /* 0x040fe4000f8e0200 */
[----:B------:R-:W-:-:S05]  /*108e0*/  IMAD.WIDE.U32 R2, R3, UR4, RZ ;  /* 0x0000000403027c25 */ /* 0x000fca000f8e00ff */
[----:B------:R-:W-:Y:S01]  /*108f0*/  IADD3 R0, R3, R0, RZ ;  /* 0x0000000003007210 */ /* 0x000fe20007ffe0ff */
[----:B------:R1:W-:Y:S04]  /*10900*/  STL.64 [R1+0x10], R2 ;  /* 0x0000100201007387 */ /* 0x0003e80000100a00 */
[----:B------:R1:W-:Y:S01]  /*10910*/  STL [R1+0x4], R0 ;  /* 0x0000040001007387 */ /* 0x0003e20000100800 */
[----:B------:R-:W-:Y:S05]  /*10920*/  @!P0 BRA `(.L_x_9168) ;  /* 0x0000000000408947 */ /* 0x000fea0003800000 */
[----:B-1----:R-:W-:Y:S01]  /*10930*/  MOV R2, 0x0 ;  /* 0x0000000000027802 */ /* 0x002fe20000000f00 */
[----:B------:R-:W-:Y:S01]  /*10940*/  ULDC.64 UR4, c[0x4][0x138] ;  /* 0x01004e0000047ab9 */ /* 0x000fe20000000a00 */
[----:B------:R-:W-:Y:S01]  /*10950*/  ULDC.64 UR6, c[0x4][0x140] ;  /* 0x0100500000067ab9 */ /* 0x000fe20000000a00 */
[----:B------:R-:W-:Y:S01]  /*10960*/  ULDC.64 UR8, c[0x4][0x68] ;  /* 0x01001a0000087ab9 */ /* 0x000fe20000000a00 */
[----:B------:R-:W-:Y:S02]  /*10970*/  IMAD.U32 R4, RZ, RZ, UR4 ;  /* 0x00000004ff047e24 */ /* 0x000fe4000f8e00ff */
[----:B------:R-:W1:Y:S01]  /*10980*/  LDC.64 R2, c[0x4][R2] ;  /* 0x0100000002027b82 */ /* 0x000e620000000a00 */
[----:B------:R-:W-:Y:S02]  /*10990*/  IMAD.U32 R5, RZ, RZ, UR5 ;  /* 0x00000005ff057e24 */ /* 0x000fe4000f8e00ff */
        /* <DEDUP_REMOVED lines=8> */
[----:B-1----:R-:W-:Y:S05]  /*10a20*/  CALL.ABS.NOINC R2 ;  /* 0x0000000002007343 */ /* 0x002fea0003c00000 */
.L_x_9168:
[----:B------:R-:W-:Y:S05]  /*10a30*/  BSYNC B6 ;  /* 0x0000000000067941 */ /* 0x000fea0003800000 */
.L_x_9167:
[----:B------:R-:W2:Y:S01]  /*10a40*/  LDL.LU R21, [R1+0xc] ;  /* 0x00000c0001157983 */ /* 0x000ea20000300800 */
[----:B-1----:R-:W1:Y:S01]  /*10a50*/  LDC R4, c[0x0][0x448] ;  /* 0x00011200ff047b82 */ /* 0x002e620000000800 */
[----:B------:R-:W-:Y:S01]  /*10a60*/  ULDC.64 UR6, c[0x0][0x2e0] ;  /* 0x0000b80000067ab9 */ /* 0x000fe20000000a00 */
[----:B------:R-:W-:Y:S01]  /*10a70*/  ULDC.64 UR4, c[0x0][0x2d8] ;  /* 0x0000b60000047ab9 */ /* 0x000fe20000000a00 */
[----:B------:R-:W3:Y:S04]  /*10a80*/  LDL.LU R20, [R1+0x4] ;  /* 0x0000040001147983 */ /* 0x000ee80000300800 */
[----:B------:R-:W3:Y:S04]  /*10a90*/  LDL.LU.64 R2, [R1+0x10] ;  /* 0x0000100001027983 */ /* 0x000ee80000300a00 */
[----:B------:R4:W5:Y:S04]  /*10aa0*/  LDL R10, [R1+0x8] ;  /* 0x00000800010a7983 */ /* 0x0009680000100800 */
[----:B------:R4:W5:Y:S01]  /*10ab0*/  LDL R8, [R1] ;  /* 0x0000000001087983 */ /* 0x0009620000100800 */
[----:B-1----:R-:W-:-:S13]  /*10ac0*/  ISETP.NE.AND P6, PT, R4, 0x1, PT ;  /* 0x000000010400780c */ /* 0x002fda0003fc5270 */
[----:B------:R-:W1:Y:S08]  /*10ad0*/  @P6 LDC R5, c[0x0][0x44c] ;  /* 0x00011300ff056b82 */ /* 0x000e700000000800 */
[----:B------:R-:W0:Y:S01]  /*10ae0*/  @P6 LDC R4, c[0x0][0x450] ;  /* 0x00011400ff046b82 */ /* 0x000e220000000800 */
[----:B--2---:R-:W-:Y:S02]  /*10af0*/  IMAD R0, R21, UR6, RZ ;  /* 0x0000000615007c24 */ /* 0x004fe4000f8e02ff */
[----:B------:R-:W2:Y:S02]  /*10b00*/  S2R R21, SR_TID.X ;  /* 0x0000000000157919 */ /* 0x000ea40000002100 */
[----:B------:R-:W-:Y:S01]  /*10b10*/  IMAD R0, R31, UR7, R0 ;  /* 0x000000071f007c24 */ /* 0x000fe2000f8e0200 */
[----:B---3--:R-:W-:-:S02]  /*10b20*/  MOV R3, R20 ;  /* 0x0000001400037202 */ /* 0x008fc40000000f00 */
[----:B------:R-:W3:Y:S01]  /*10b30*/  S2R R20, SR_TID.X ;  /* 0x0000000000147919 */ /* 0x000ee20000002100 */
[----:B------:R-:W-:-:S04]  /*10b40*/  IMAD.WIDE.U32 R2, R25, UR4, R2 ;  /* 0x0000000419027c25 */ /* 0x000fc8000f8e0002 */
[----:B------:R-:W-:Y:S01]  /*10b50*/  IMAD R3, R25, UR5, R3 ;  /* 0x0000000519037c24 */ /* 0x000fe2000f8e0203 */
[----:B------:R-:W-:Y:S01]  /*10b60*/  ULDC.64 UR4, c[0x0][0x2d0] ;  /* 0x0000b40000047ab9 */ /* 0x000fe20000000a00 */
[----:B------:R-:W-:-:S04]  /*10b70*/  IMAD.WIDE.U32 R2, R31, UR6, R2 ;  /* 0x000000061f027c25 */ /* 0x000fc8000f8e0002 */
[----:B------:R-:W-:Y:S02]  /*10b80*/  IMAD.IADD R3, R3, 0x1, R0 ;  /* 0x0000000103037824 */ /* 0x000fe400078e0200 */
[----:B--2---:R-:W-:-:S05]  /*10b90*/  IMAD.SHL.U32 R21, R21, 0x10, RZ ;  /* 0x0000001015157824 */ /* 0x004fca00078e00ff */
[----:B------:R-:W-:Y:S02]  /*10ba0*/  LOP3.LUT R21, R21, 0x70, RZ, 0xc0, !PT ;  /* 0x0000007015157812 */ /* 0x000fe400078ec0ff */
[----:B---3--:R-:W-:-:S04]  /*10bb0*/  LOP3.LUT R20, R20, 0x7f, RZ, 0xc0, !PT ;  /* 0x0000007f14147812 */ /* 0x008fc800078ec0ff */
[----:B------:R-:W-:-:S04]  /*10bc0*/  SHF.R.U32.HI R20, RZ, 0x3, R20 ;  /* 0x00000003ff147819 */ /* 0x000fc80000011614 */
[----:B------:R-:W-:-:S05]  /*10bd0*/  LOP3.LUT R20, R20, R21, RZ, 0xfc, !PT ;  /* 0x0000001514147212 */ /* 0x000fca00078efcff */
[----:B------:R-:W-:-:S04]  /*10be0*/  IMAD R0, R17, 0x80, R20 ;  /* 0x0000008011007824 */ /* 0x000fc800078e0214 */
[----:B-1----:R-:W-:-:S04]  /*10bf0*/  @P6 IMAD.HI.U32 R5, R0, R5, RZ ;  /* 0x0000000500056227 */ /* 0x002fc800078e00ff */
[----:B------:R-:W-:Y:S01]  /*10c00*/  IMAD.MOV.U32 R6, RZ, RZ, R0 ;  /* 0x000000ffff067224 */ /* 0x000fe200078e0000 */
[----:B0-----:R-:W-:Y:S02]  /*10c10*/  @P6 SHF.R.U32.HI R6, RZ, R4, R5 ;  /* 0x00000004ff066219 */ /* 0x001fe40000011605 */
[----:B------:R-:W0:Y:S03]  /*10c20*/  LDC R5, c[0x0][0x448] ;  /* 0x00011200ff057b82 */ /* 0x000e260000000800 */
[----:B------:R-:W-:Y:S01]  /*10c30*/  IMAD.MOV R4, RZ, RZ, -R6 ;  /* 0x000000ffff047224 */ /* 0x000fe200078e0a06 */
[----:B------:R-:W1:Y:S01]  /*10c40*/  S2R R20, SR_TID.X ;  /* 0x0000000000147919 */ /* 0x000e620000002100 */
        /* <DEDUP_REMOVED lines=19> */
[----:B-1----:R-:W-:-:S04]  /*10d80*/  LOP3.LUT R20, R20, 0x7f, RZ, 0xc0, !PT ;  /* 0x0000007f14147812 */ /* 0x002fc800078ec0ff */
[----:B------:R-:W-:Y:S01]  /*10d90*/  SHF.R.U32.HI R9, RZ, 0x3, R20 ;  /* 0x00000003ff097819 */ /* 0x000fe20000011614 */
[----:B----4-:R-:W-:Y:S06]  /*10da0*/  BRA.DIV UR4, `(.L_x_9169) ;  /* 0x0000004204787947 */ /* 0x010fec000b800000 */
[----:B------:R-:W0:Y:S01]  /*10db0*/  SHFL.IDX PT, R14, R0, RZ, 0x181f ;  /* 0x00181fff000e7589 */ /* 0x000e2200000e0000 */
[----:B-----5:R-:W-:Y:S02]  /*10dc0*/  IMAD R5, R10, R5, RZ ;  /* 0x000000050a057224 */ /* 0x020fe400078e02ff */
[----:B------:R-:W-:Y:S01]  /*10dd0*/  IMAD R17, R17, 0x80, R9 ;  /* 0x0000008011117824 */ /* 0x000fe200078e0209 */
[----:B------:R-:W1:Y:S03]  /*10de0*/  SHFL.IDX PT, R2, R4, RZ, 0x181f ;  /* 0x00181fff04027589 */ /* 0x000e6600000e0000 */
[C---:B------:R-:W-:Y:S01]  /*10df0*/  VIADD R6, R17.reuse, 0x10 ;  /* 0x0000001011067836 */ /* 0x040fe20000000000 */
[----:B------:R-:W-:-:S13]  /*10e00*/  ISETP.GE.AND P2, PT, R17, R5, PT ;  /* 0x000000051100720c */ /* 0x000fda0003f46270 */
[----:B0-----:R-:W-:-:S05]  /*10e10*/  @!P2 LEA R14, P3, R30, R14, 0x1 ;  /* 0x0000000e1e0ea211 */ /* 0x001fca00078608ff */
[----:B-1----:R-:W-:Y:S01]  /*10e20*/  @!P2 IMAD.X R3, RZ, RZ, R2, P3 ;  /* 0x000000ffff03a224 */ /* 0x002fe200018e0602 */
[----:B------:R-:W-:Y:S02]  /*10e30*/  @!P2 MOV R2, R14 ;  /* 0x0000000e0002a202 */ /* 0x000fe40000000f00 */
        /* <DEDUP_REMOVED lines=32> */
[----:B------:R1:W-:Y:S01]  /*11040*/  @!P2 LDGSTS.E.BYPASS.LTC128B.128 [R8+0x15c00], desc[UR36][R2.64+0x80], !P1 ;  /* 0x15c000800208afae */ /* 0x0003e2000c901d64 */
[----:B------:R-:W-:Y:S01]  /*11050*/  ISETP.GE.AND P2, PT, R6, R5, PT ;  /* 0x000000050600720c */ /* 0x000fe20003f46270 */
[----:B------:R-:W-:Y:S02]  /*11060*/  VIADD R6, R17, 0x50 ;  /* 0x0000005011067836 */ /* 0x000fe40000000000 */
        /* <DEDUP_REMOVED lines=28> */
.L_x_9264:
        /* <DEDUP_REMOVED lines=11> */
.L_x_9171:
[----:B------:R-:W-:Y:S05]  /*112e0*/  BSYNC B0 ;  /* 0x0000000000007941 */ /* 0x000fea0003800000 */
.L_x_9170:
[----:B------:R-:W-:Y:S01]  /*112f0*/  NOP ;  /* 0x0000000000007918 */ /* 0x000fe20000000000 */
[----:B------:R-:W-:-:S13]  /*11300*/  PLOP3.LUT P0, PT, PT, PT, PT, 0x80, 0x0 ;  /* 0x000000000000781c */ /* 0x000fda0003f0f070 */
.L_x_9172:
        /* <DEDUP_REMOVED lines=10> */
[----:B------:R-:W-:-:S04]  /*113b0*/  LOP3.LUT R0, R0, 0xfffffffe, RZ, 0xc0, !PT ;  /* 0xfffffffe00007812 */ /* 0x000fc800078ec0ff */
[----:B------:R-:W-:-:S04]  /*113c0*/  IADD3 R0, R2, -R0, RZ ;  /* 0x8000000002007210 */ /* 0x000fc80007ffe0ff */
        /* <DEDUP_REMOVED lines=9> */
.L_x_9265:
[----:B------:R-:W-:Y:S05]  /*11460*/  BSYNC B0 ;  /* 0x0000000000007941 */ /* 0x000fea0003800000 */
.L_x_9173:
        /* <DEDUP_REMOVED lines=8> */
.L_x_9189:
[----:B0-----:R-:W0:Y:S01]  /*114f0*/  S2R R3, SR_TID.X ;  /* 0x0000000000037919 */ /* 0x001e220000002100 */
[----:B------:R-:W1:Y:S01]  /*11500*/  LDC R4, c[0x0][0x430] ;  /* 0x00010c00ff047b82 */ /* 0x000e620000000800 */
[----:B------:R-:W-:Y:S05]  /*11510*/  YIELD ;  /* 0x0000000000007946 */ /* 0x000fea0003800000 */
[----:B------:R-:W-:Y:S01]  /*11520*/  ULDC.64 UR4, c[0x0][0x428] ;  /* 0x00010a0000047ab9 */ /* 0x000fe20000000a00 */
[----:B------:R-:W-:Y:S01]  /*11530*/  LOP3.LUT P3, RZ, R23, 0x4, RZ, 0xc0, !PT ;  /* 0x0000000417ff7812 */ /* 0x000fe2000786c0ff */
[----:B------:R-:W-:Y:S01]  /*11540*/  VIADD R26, R10, 0x1 ;  /* 0x000000010a1a7836 */ /* 0x000fe20000000000 */
[----:B-1----:R-:W-:-:S02]  /*11550*/  ISETP.NE.AND P0, PT, R4, 0x1, PT ;  /* 0x000000010400780c */ /* 0x002fc40003f05270 */
[C---:B0-----:R-:W-:Y:S01]  /*11560*/  LOP3.LUT R0, R3.reuse, 0x7f, RZ, 0xc0, !PT ;  /* 0x0000007f03007812 */ /* 0x041fe200078ec0ff */
[----:B------:R-:W-:-:S03]  /*11570*/  IMAD.SHL.U32 R4, R3, 0x10, RZ ;  /* 0x0000001003047824 */ /* 0x000fc600078e00ff */
[----:B------:R-:W-:-:S07]  /*11580*/  SHF.R.U32.HI R5, RZ, 0x3, R0 ;  /* 0x00000003ff057819 */ /* 0x000fce0000011600 */
[----:B------:R-:W0:Y:S01]  /*11590*/  @P0 LDC R0, c[0x0][0x434] ;  /* 0x00010d00ff000b82 */ /* 0x000e220000000800 */
[----:B------:R-:W-:Y:S01]  /*115a0*/  LOP3.LUT R4, R4, 0x70, RZ, 0xc0, !PT ;  /* 0x0000007004047812 */ /* 0x000fe200078ec0ff */
[----:B------:R-:W-:Y:S02]  /*115b0*/  IMAD R7, R6, 0x80, R5 ;  /* 0x0000008006077824 */ /* 0x000fe400078e0205 */
[----:B------:R-:W-:-:S04]  /*115c0*/  IMAD R5, R37, UR4, RZ ;  /* 0x0000000425057c24 */ /* 0x000fc8000f8e02ff */
[----:B------:R-:W1:Y:S01]  /*115d0*/  @P0 LDC R3, c[0x0][0x438] ;  /* 0x00010e00ff030b82 */ /* 0x000e620000000800 */
[----:B------:R-:W-:Y:S01]  /*115e0*/  IADD3 R7, R4, R7, R36 ;  /* 0x0000000704077210 */ /* 0x000fe20007ffe024 */
[----:B------:R-:W-:-:S04]  /*115f0*/  IMAD R5, R32, UR5, R5 ;  /* 0x0000000520057c24 */ /* 0x000fc8000f8e0205 */
[----:B------:R-:W-:Y:S02]  /*11600*/  IMAD.MOV.U32 R8, RZ, RZ, R7 ;  /* 0x000000ffff087224 */ /* 0x000fe400078e0007 */
[----:B0-----:R-:W-:-:S05]  /*11610*/  @P0 IMAD.HI.U32 R0, R7, R0, RZ ;  /* 0x0000000007000227 */ /* 0x001fca00078e00ff */
[----:B-1----:R-:W-:-:S04]  /*11620*/  @P0 SHF.R.U32.HI R8, RZ, R3, R0 ;  /* 0x00000003ff080219 */ /* 0x002fc80000011600 */
[--C-:B------:R-:W-:Y:S01]  /*11630*/  SHF.R.S32.HI R3, RZ, 0x1f, R8.reuse ;  /* 0x0000001fff037819 */ /* 0x100fe20000011408 */
[----:B------:R-:W-:-:S04]  /*11640*/  IMAD.MOV.U32 R2, RZ, RZ, R8 ;  /* 0x000000ffff027224 */ /* 0x000fc800078e0008 */
[----:B------:R-:W-:Y:S01]  /*11650*/  IMAD.WIDE.U32 R2, R32, UR4, R2 ;  /* 0x0000000420027c25 */ /* 0x000fe2000f8e0002 */
[----:B------:R-:W-:-:S04]  /*11660*/  ULDC.64 UR4, c[0x0][0x418] ;  /* 0x0001060000047ab9 */ /* 0x000fc80000000a00 */
[----:B------:R-:W-:Y:S02]  /*11670*/  IADD3 R3, R5, R3, RZ ;  /* 0x0000000305037210 */ /* 0x000fe40007ffe0ff */
        /* <DEDUP_REMOVED lines=14> */
.L_x_9177:
[----:B------:R-:W-:Y:S01]  /*11760*/  IMAD R6, R26, 0x8, R22 ;  /* 0x000000081a067824 */ /* 0x000fe200078e0216 */
[----:B------:R-:W-:Y:S01]  /*11770*/  SHF.L.U32 R3, R28, 0x1f, RZ ;  /* 0x0000001f1c037819 */ /* 0x000fe200000006ff */
[----:B------:R-:W-:Y:S03]  /*11780*/  BSSY B1, `(.L_x_9178) ;  /* 0x0000003000017945 */ /* 0x000fe60003800000 */
[----:B------:R-:W0:Y:S02]  /*11790*/  SYNCS.PHASECHK.TRANS64.TRYWAIT P0, [R6+URZ+0x28840], R3 ;  /* 0x02884003060075a7 */ /* 0x000e24000800017f */
[----:B0-----:R-:W-:Y:S05]  /*117a0*/  @!P0 BRA `(.L_x_9179) ;  /* 0x00000040008c8947 */ /* 0x001fea0003800000 */
.L_x_9266:
[----:B------:R-:W-:Y:S05]  /*117b0*/  BSYNC B1 ;  /* 0x0000000000017941 */ /* 0x000fea0003800000 */
.L_x_9178:
        /* <DEDUP_REMOVED lines=26> */
[----:B0-----:R-:W-:-:S04]  /*11960*/  IADD3 R2, P0, R2, R5, RZ ;  /* 0x0000000502027210 */ /* 0x001fc80007f1e0ff */
[----:B-1----:R-:W-:-:S05]  /*11970*/  IADD3.X R3, RZ, R3, RZ, P0, !PT ;  /* 0x00000003ff037210 */ /* 0x002fca00007fe4ff */
        /* <DEDUP_REMOVED lines=41> */
.L_x_9284:
        /* <DEDUP_REMOVED lines=9> */
.L_x_9181:
        /* <DEDUP_REMOVED lines=10> */
.L_x_9182:
[----:B------:R3:W-:Y:S01]  /*11d40*/  SYNCS.ARRIVE.TRANS64.A1T0 RZ, [R6+URZ+0x28830], RZ ;  /* 0x028830ff06ff79a7 */ /* 0x0007e2000810003f */
[----:B------:R-:W-:Y:S05]  /*11d50*/  @!P4 BRA `(.L_x_9183) ;  /* 0x000000000004c947 */ /* 0x000fea0003800000 */
[----:B------:R-:W-:Y:S01]  /*11d60*/  BPT.TRAP 0x1 ;  /* 0x000000040000795c */ /* 0x000fe20000300000 */
.L_x_9183:
[----:B-1----:R-:W-:Y:S01]  /*11d70*/  SHF.L.U32 R2, R17, 0x1f, RZ ;  /* 0x0000001f11027819 */ /* 0x002fe200000006ff */
[----:B------:R-:W-:Y:S01]  /*11d80*/  BSSY B1, `(.L_x_9184) ;  /* 0x0000005000017945 */ /* 0x000fe20003800000 */
[----:B---3--:R-:W-:Y:S01]  /*11d90*/  LEA R6, R10, R22, 0x3 ;  /* 0x000000160a067211 */ /* 0x008fe200078e18ff */
[----:B------:R-:W-:-:S03]  /*11da0*/  IMAD R8, R31, -0x80, R34 ;  /* 0xffffff801f087824 */ /* 0x000fc600078e0222 */
[----:B------:R-:W1:Y:S02]  /*11db0*/  SYNCS.PHASECHK.TRANS64.TRYWAIT P0, [R6+URZ+0x28860], R2 ;  /* 0x02886002060075a7 */ /* 0x000e64000800017f */
[----:B-1----:R-:W-:Y:S05]  /*11dc0*/  @!P0 BRA `(.L_x_9185) ;  /* 0x0000004400648947 */ /* 0x002fea0003800000 */
.L_x_9285:
[----:B------:R-:W-:Y:S05]  /*11dd0*/  BSYNC B1 ;  /* 0x0000000000017941 */ /* 0x000fea0003800000 */
.L_x_9184:
        /* <DEDUP_REMOVED lines=66> */
.L_x_9303:
        /* <DEDUP_REMOVED lines=27> */
.L_x_9187:
        /* <DEDUP_REMOVED lines=10> */
.L_x_9188:
[C---:B------:R-:W-:Y:S01]  /*12450*/  ISETP.GT.AND P0, PT, R27.reuse, R35, PT ;  /* 0x000000231b00720c */ /* 0x040fe20003f04270 */
[----:B------:R0:W-:Y:S01]  /*12460*/  SYNCS.ARRIVE.TRANS64.A1T0 RZ, [R6+URZ+0x28850], RZ ;  /* 0x028850ff06ff79a7 */ /* 0x0001e2000810003f */
[----:B------:R-:W-:Y:S02]  /*12470*/  IMAD.MOV.U32 R10, RZ, RZ, R26 ;  /* 0x000000ffff0a7224 */ /* 0x000fe400078e001a */
[----:B------:R-:W-:Y:S02]  /*12480*/  IMAD.MOV.U32 R17, RZ, RZ, R28 ;  /* 0x000000ffff117224 */ /* 0x000fe400078e001c */
[----:B------:R-:W-:Y:S02]  /*12490*/  IMAD.MOV.U32 R31, RZ, RZ, R27 ;  /* 0x000000ffff1f7224 */ /* 0x000fe400078e001b */
[----:B0-----:R-:W-:-:S05]  /*124a0*/  VIADD R6, R27, 0xffffffff ;  /* 0xffffffff1b067836 */ /* 0x001fca0000000000 */
[----:B------:R-:W-:Y:S05]  /*124b0*/  @P0 BRA `(.L_x_9189) ;  /* 0xfffffff0000c0947 */ /* 0x000fea000383ffff */
.L_x_9176:
[----:B------:R-:W-:Y:S05]  /*124c0*/  BSYNC B0 ;  /* 0x0000000000007941 */ /* 0x000fea0003800000 */
.L_x_9175:
        /* <DEDUP_REMOVED lines=17> */
.L_x_9191:
[----:B------:R-:W-:Y:S05]  /*125e0*/  BSYNC B0 ;  /* 0x0000000000007941 */ /* 0x000fea0003800000 */
.L_x_9190:
[----:B------:R-:W-:-:S13]  /*125f0*/  LOP3.LUT P0, RZ, R23, 0x4, RZ, 0xc0, !PT ;  /* 0x0000000417ff7812 */ /* 0x000fda000780c0ff */
[----:B------:R-:W-:Y:S05]  /*12600*/  @!P0 BRA `(.L_x_9192) ;  /* 0x0000000000048947 */ /* 0x000fea0003800000 */
[----:B------:R-:W-:Y:S01]  /*12610*/  BPT.TRAP 0x1 ;  /* 0x000000040000795c */ /* 0x000fe20000300000 */
.L_x_9192:
[----:B------:R-:W-:Y:S01]  /*12620*/  LEA R0, R26, R22, 0x3 ;  /* 0x000000161a007211 */ /* 0x000fe200078e18ff */
[----:B------:R-:W-:Y:S01]  /*12630*/  BSSY B0, `(.L_x_9193) ;  /* 0x0000005000007945 */ /* 0x000fe20003800000 */
[----:B0-----:R-:W-:Y:S01]  /*12640*/  SHF.L.U32 R3, R28, 0x1f, RZ ;  /* 0x0000001f1c037819 */ /* 0x001fe200000006ff */
[----:B------:R-:W-:-:S03]  /*12650*/  IMAD R6, R27, -0x80, R34 ;  /* 0xffffff801b067824 */ /* 0x000fc600078e0222 */
[----:B------:R-:W0:Y:S02]  /*12660*/  SYNCS.PHASECHK.TRANS64.TRYWAIT P0, [R0+URZ+0x28860], R3 ;  /* 0x02886003000075a7 */ /* 0x000e24000800017f */
[----:B0-----:R-:W-:Y:S05]  /*12670*/  @!P0 BRA `(.L_x_9194) ;  /* 0x0000004400d48947 */ /* 0x001fea0003800000 */
.L_x_9304:
[----:B------:R-:W-:Y:S05]  /*12680*/  BSYNC B0 ;  /* 0x0000000000007941 */ /* 0x000fea0003800000 */
.L_x_9193:
        /* <DEDUP_REMOVED lines=51> */
[----:B------:R-:W3:Y:S02]  /*129c0*/  SHFL.IDX PT, R10, R18, 0x6, 0x181f ;  /* 0x00d81f00120a7f89 */ /* 0x000ee400000e0000 */
[----:B-1----:R-:W-:Y:S02]  /*129d0*/  IADD3.X R3, RZ, R8, RZ, P4, !PT ;  /* 0x00000008ff037210 */ /* 0x002fe400027fe4ff */
        /* <DEDUP_REMOVED lines=17> */
.L_x_9322:
        /* <DEDUP_REMOVED lines=11> */
.L_x_9196:
        /* <DEDUP_REMOVED lines=10> */
.L_x_9197:
[----:B------:R1:W-:Y:S01]  /*12c40*/  SYNCS.ARRIVE.TRANS64.A1T0 RZ, [R0+URZ+0x28850], RZ ;  /* 0x028850ff00ff79a7 */ /* 0x0003e2000810003f */
[----:B------:R-:W-:-:S05]  /*12c50*/  VIADD R26, R26, 0x1 ;  /* 0x000000011a1a7836 */ /* 0x000fca0000000000 */
[----:B------:R-:W-:-:S04]  /*12c60*/  ISETP.NE.AND P0, PT, R26, 0x2, PT ;  /* 0x000000021a00780c */ /* 0x000fc80003f05270 */
[----:B0-----:R-:W-:Y:S02]  /*12c70*/  SEL R3, RZ, 0x1, P0 ;  /* 0x00000001ff037807 */ /* 0x001fe40000000000 */
[----:B------:R-:W-:Y:S02]  /*12c80*/  SEL R26, R26, RZ, P0 ;  /* 0x000000ff1a1a7207 */ /* 0x000fe40000000000 */
[----:B-1----:R-:W-:-:S07]  /*12c90*/  LOP3.LUT R28, R28, R3, RZ, 0x3c, !PT ;  /* 0x000000031c1c7212 */ /* 0x002fce00078e3cff */
.L_x_9154:
[----:B------:R-:W-:Y:S05]  /*12ca0*/  BSYNC B7 ;  /* 0x0000000000077941 */ /* 0x000fea0003800000 */
.L_x_9152:
        /* <DEDUP_REMOVED lines=11> */
.L_x_9198:
        /* <DEDUP_REMOVED lines=43> */
.L_x_9332:
[----:B------:R-:W-:Y:S02]  /*13010*/  ULDC UR4, c[0x0][0xc38] ;  /* 0x00030e0000047ab9 */ /* 0x000fe40000000800 */
[----:B------:R-:W-:-:S04]  /*13020*/  IMAD.U32 R5, RZ, RZ, UR4 ;  /* 0x00000004ff057e24 */ /* 0x000fc8000f8e00ff */
[----:B-1----:R-:W-:-:S05]  /*13030*/  IMAD R14, R14, R5, RZ ;  /* 0x000000050e0e7224 */ /* 0x002fca00078e02ff */
[----:B------:R-:W-:-:S04]  /*13040*/  IADD3 R7, R7, R14, RZ ;  /* 0x0000000e07077210 */ /* 0x000fc80007ffe0ff */
[----:B------:R-:W-:-:S13]  /*13050*/  ISETP.GT.AND P6, PT, R7, R0, PT ;  /* 0x000000000700720c */ /* 0x000fda0003fc4270 */
[----:B------:R-:W-:Y:S05]  /*13060*/  @P6 BRA `(.L_x_9201) ;  /* 0x0000000000a46947 */ /* 0x000fea0003800000 */
.L_x_9204:
        /* <DEDUP_REMOVED lines=35> */
.L_x_9340:
[----:B------:R-:W-:Y:S02]  /*132a0*/  ULDC UR4, c[0x0][0xc38] ;  /* 0x00030e0000047ab9 */ /* 0x000fe40000000800 */
[----:B------:R-:W-:-:S04]  /*132b0*/  IMAD.U32 R5, RZ, RZ, UR4 ;  /* 0x00000004ff057e24 */ /* 0x000fc8000f8e00ff */
[----:B-1----:R-:W-:-:S04]  /*132c0*/  IMAD R14, R14, R5, RZ ;  /* 0x000000050e0e7224 */ /* 0x002fc800078e02ff */
[----:B------:R-:W-:-:S05]  /*132d0*/  IMAD.IADD R7, R14, 0x1, R7 ;  /* 0x000000010e077824 */ /* 0x000fca00078e0207 */
[----:B------:R-:W-:-:S13]  /*132e0*/  ISETP.GT.AND P6, PT, R7, R0, PT ;  /* 0x000000000700720c */ /* 0x000fda0003fc4270 */
[----:B------:R-:W-:Y:S05]  /*132f0*/  @!P6 BRA `(.L_x_9204) ;  /* 0xfffffffc005ce947 */ /* 0x000fea000383ffff */
.L_x_9201:
        /* <DEDUP_REMOVED lines=10> */
.L_x_9345:
[----:B------:R-:W-:-:S13]  /*133a0*/  ISETP.NE.AND P0, PT, R3, RZ, PT ;  /* 0x000000ff0300720c */ /* 0x000fda0003f05270 */
[----:B------:R-:W-:Y:S05]  /*133b0*/  @!P0 BRA `(.L_x_9206) ;  /* 0x0000000000108947 */ /* 0x000fea0003800000 */
[----:B------:R-:W-:Y:S01]  /*133c0*/  UMOV UR4, 0xffffffff ;  /* 0xffffffff00047882 */ /* 0x000fe20000000000 */
[----:B-1----:R-:W-:Y:S02]  /*133d0*/  VIADD R12, R12, 0xffffffff ;  /* 0xffffffff0c0c7836 */ /* 0x002fe40000000000 */
[----:B------:R-:W-:Y:S05]  /*133e0*/  BRA.DIV UR4, `(.L_x_9207) ;  /* 0x0000004e04587947 */ /* 0x000fea000b800000 */
[----:B------:R4:W1:Y:S02]  /*133f0*/  SHFL.IDX PT, R6, R2, R12, 0x1f ;  /* 0x00001f0c02067589 */ /* 0x00086400000e0000 */
.L_x_9206:
        /* <DEDUP_REMOVED lines=35> */
[----:B------:R-:W-:Y:S02]  /*13630*/  ISETP.GE.AND P2, PT, R2, RZ, PT ;  /* 0x000000ff0200720c */ /* 0x000fe40003f46270 */
[----:B------:R-:W-:-:S11]  /*13640*/  IADD3 R3, RZ, -R3, RZ ;  /* 0x80000003ff037210 */ /* 0x000fd60007ffe0ff */
        /* <DEDUP_REMOVED lines=22> */
.L_x_9208:
        /* <DEDUP_REMOVED lines=37> */
[----:B0-----:R-:W-:-:S02]  /*13a00*/  IADD3 R3, R8, 0xffffffe, RZ ;  /* 0x0ffffffe08037810 */ /* 0x001fc40007ffe0ff */
[----:B------:R-:W-:-:S04]  /*13a10*/  IABS R8, R5 ;  /* 0x0000000500087213 */ /* 0x000fc80000000000 */
        /* <DEDUP_REMOVED lines=18> */
[----:B------:R-:W-:Y:S02]  /*13b40*/  @!P1 LOP3.LUT R2, RZ, R5, RZ, 0x33, !PT ;  /* 0x00000005ff029212 */ /* 0x000fe400078e33ff */
[----:B------:R-:W-:-:S05]  /*13b50*/  IADD3 R5, -R5, RZ, RZ ;  /* 0x000000ff05057210 */ /* 0x000fca0007ffe1ff */
[----:B------:R-:W-:-:S07]  /*13b60*/  IMAD R18, R2, R5, R3 ;  /* 0x0000000502127224 */ /* 0x000fce00078e0203 */
.L_x_9209:
[----:B------:R-:W-:-:S05]  /*13b70*/  LOP3.LUT R2, RZ, R2, RZ, 0x33, !PT ;  /* 0x00000002ff027212 */ /* 0x000fca00078e33ff */
[----:B------:R-:W-:Y:S01]  /*13b80*/  IMAD.IADD R17, R17, 0x1, R2 ;  /* 0x0000000111117824 */ /* 0x000fe200078e0202 */
[----:B------:R-:W-:Y:S06]  /*13b90*/  BRA `(.L_x_9210) ;  /* 0x00000000001c7947 */ /* 0x000fec0003800000 */
.L_x_9202:
[----:B------:R-:W-:Y:S01]  /*13ba0*/  UMOV UR4, URZ ;  /* 0x0000003f00047c82 */ /* 0x000fe20008000000 */
[----:B------:R-:W-:Y:S01]  /*13bb0*/  UMOV UR5, URZ ;  /* 0x0000003f00057c82 */ /* 0x000fe20008000000 */
[----:B------:R-:W-:Y:S01]  /*13bc0*/  ULDC UR6, c[0x0][0xc3c] ;  /* 0x00030f0000067ab9 */ /* 0x000fe20000000800 */
[----:B------:R-:W-:Y:S02]  /*13bd0*/  IMAD.MOV.U32 R16, RZ, RZ, R0 ;  /* 0x000000ffff107224 */ /* 0x000fe400078e0000 */
[----:B------:R-:W-:Y:S02]  /*13be0*/  IMAD.U32 R17, RZ, RZ, UR4 ;  /* 0x00000004ff117e24 */ /* 0x000fe4000f8e00ff */
[----:B------:R-:W-:Y:S02]  /*13bf0*/  IMAD.U32 R18, RZ, RZ, UR5 ;  /* 0x00000005ff127e24 */ /* 0x000fe4000f8e00ff */
[----:B------:R-:W-:-:S07]  /*13c00*/  IMAD.U32 R19, RZ, RZ, UR6 ;  /* 0x00000006ff137e24 */ /* 0x000fce000f8e00ff */
.L_x_9210:
        /* <DEDUP_REMOVED lines=10> */
.L_x_9199:
[----:B------:R-:W-:Y:S02]  /*13cb0*/  ULDC UR4, c[0x0][0xc3c] ;  /* 0x00030f0000047ab9 */ /* 0x000fe40000000800 */
[----:B-1----:R-:W-:-:S13]  /*13cc0*/  ISETP.GE.AND P0, PT, R19, UR4, PT ;  /* 0x0000000413007c0c */ /* 0x002fda000bf06270 */
[----:B------:R-:W-:Y:S05]  /*13cd0*/  @!P0 BRA `(.L_x_9211) ;  /* 0xffffffb000448947 */ /* 0x000fea000383ffff */
[----:B------:R-:W-:Y:S05]  /*13ce0*/  BSYNC B8 ;  /* 0x0000000000087941 */ /* 0x000fea0003800000 */
.L_x_9146:
        /* <DEDUP_REMOVED lines=12> */
.L_x_9348:
[----:B------:R-:W-:Y:S05]  /*13db0*/  BSYNC B0 ;  /* 0x0000000000007941 */ /* 0x000fea0003800000 */
.L_x_9212:
[----:B------:R-:W-:-:S03]  /*13dc0*/  UMOV UR4, 0xffffffff ;  /* 0xffffffff00047882 */ /* 0x000fc60000000000 */
[----:B------:R-:W-:Y:S05]  /*13dd0*/  BRA.DIV UR4, `(.L_x_9214) ;  /* 0x0000004604187947 */ /* 0x000fea000b800000 */
[----:B0-----:R-:W0:Y:S02]  /*13de0*/  S2R R0, SR_TID.X ;  /* 0x0000000000007919 */ /* 0x001e240000002100 */
[----:B0-----:R-:W-:-:S04]  /*13df0*/  SHF.R.U32.HI R0, RZ, 0x5, R0 ;  /* 0x00000005ff007819 */ /* 0x001fc80000011600 */
[----:B------:R-:W-:-:S05]  /*13e00*/  LOP3.LUT R0, R0, 0x3, RZ, 0xc0, !PT ;  /* 0x0000000300007812 */ /* 0x000fca00078ec0ff */
[----:B------:R0:W1:Y:S02]  /*13e10*/  SHFL.IDX PT, R14, R0, RZ, 0x1f ;  /* 0x00001fff000e7589 */ /* 0x00006400000e0000 */
.L_x_9351:
[----:B-1----:R-:W-:Y:S01]  /*13e20*/  ISETP.NE.AND P0, PT, R14, RZ, PT ;  /* 0x000000ff0e00720c */ /* 0x002fe20003f05270 */
[----:B------:R-:W-:-:S12]  /*13e30*/  BSSY B0, `(.L_x_9215) ;  /* 0x0000026000007945 */ /* 0x000fd80003800000 */
[----:B------:R-:W-:Y:S05]  /*13e40*/  @P0 BRA `(.L_x_9216) ;  /* 0x0000000000900947 */ /* 0x000fea0003800000 */
[----:B------:R-:W-:-:S03]  /*13e50*/  UMOV UR4, 0xffffffff ;  /* 0xffffffff00047882 */ /* 0x000fc60000000000 */
[----:B------:R-:W-:Y:S05]  /*13e60*/  BRA.DIV UR4, `(.L_x_9217) ;  /* 0x0000004604287947 */ /* 0x000fea000b800000 */
[----:B------:R-:W-:-:S13]  /*13e70*/  ELECT P6, URZ, PT ;  /* 0x00000000003f782f */ /* 0x000fda00038c0000 */
.L_x_9354:
        /* <DEDUP_REMOVED lines=8> */
.L_x_9218:
[C---:B------:R-:W-:Y:S01]  /*13f00*/  LEA R5, R26.reuse, R7, 0x3 ;  /* 0x000000071a057211 */ /* 0x040fe200078e18ff */
[----:B------:R-:W-:Y:S01]  /*13f10*/  VIADD R26, R26, 0x1 ;  /* 0x000000011a1a7836 */ /* 0x000fe20000000000 */
[----:B------:R-:W-:-:S04]  /*13f20*/  SHF.L.U32 R0, R28, 0x1f, RZ ;  /* 0x0000001f1c007819 */ /* 0x000fc800000006ff */
[----:B------:R-:W0:Y:S01]  /*13f30*/  SYNCS.PHASECHK.TRANS64.TRYWAIT P1, [R5+URZ+0x28840], R0 ;  /* 0x02884000050075a7 */ /* 0x000e22000802017f */
[----:B------:R-:W-:-:S04]  /*13f40*/  ISETP.NE.AND P2, PT, R26, 0x2, PT ;  /* 0x000000021a00780c */ /* 0x000fc80003f45270 */
[----:B------:R-:W-:Y:S01]  /*13f50*/  SEL R3, RZ, 0x1, P2 ;  /* 0x00000001ff037807 */ /* 0x000fe20001000000 */
[----:B0-----:R-:W-:Y:S08]  /*13f60*/  @!P1 BRA `(.L_x_9219) ;  /* 0x0000004400089947 */ /* 0x001ff00003800000 */
.L_x_9355:
[----:B------:R-:W-:Y:S02]  /*13f70*/  SEL R26, R26, RZ, P2 ;  /* 0x000000ff1a1a7207 */ /* 0x000fe40001000000 */
[----:B------:R-:W-:Y:S01]  /*13f80*/  LOP3.LUT R2, R28, R3, RZ, 0x3c, !PT ;  /* 0x000000031c027212 */ /* 0x000fe200078e3cff */
[----:B------:R-:W-:Y:S06]  /*13f90*/  @!P0 BRA `(.L_x_9220) ;  /* 0x0000000000048947 */ /* 0x000fec0003800000 */
[----:B------:R-:W-:Y:S01]  /*13fa0*/  BPT.TRAP 0x1 ;  /* 0x000000040000795c */ /* 0x000fe20000300000 */
.L_x_9220:
[----:B------:R-:W-:Y:S01]  /*13fb0*/  IMAD R3, R26, 0x8, R7 ;  /* 0x000000081a037824 */ /* 0x000fe200078e0207 */
[----:B------:R-:W-:-:S04]  /*13fc0*/  SHF.L.U32 R2, R2, 0x1f, RZ ;  /* 0x0000001f02027819 */ /* 0x000fc800000006ff */
[----:B------:R-:W1:Y:S02]  /*13fd0*/  SYNCS.PHASECHK.TRANS64.TRYWAIT P1, [R3+URZ+0x28840], R2 ;  /* 0x02884002030075a7 */ /* 0x000e64000802017f */
[----:B-1----:R-:W-:Y:S05]  /*13fe0*/  @!P1 BRA `(.L_x_9221) ;  /* 0x0000004000fc9947 */ /* 0x002fea0003800000 */
.L_x_9356:
[----:B------:R-:W-:Y:S05]  /*13ff0*/  @!P0 BRA `(.L_x_9222) ;  /* 0x0000000000048947 */ /* 0x000fea0003800000 */
[----:B------:R-:W-:Y:S01]  /*14000*/  BPT.TRAP 0x1 ;  /* 0x000000040000795c */ /* 0x000fe20000300000 */
.L_x_9222:
[----:B------:R-:W3:Y:S02]  /*14010*/  SYNCS.PHASECHK.TRANS64.TRYWAIT P1, [R5+URZ+0x28860], R0 ;  /* 0x02886000050075a7 */ /* 0x000ee4000802017f */
[----:B---3--:R-:W-:Y:S05]  /*14020*/  @!P1 BRA `(.L_x_9223) ;  /* 0x0000004400009947 */ /* 0x008fea0003800000 */
.L_x_9357:
[----:B------:R-:W-:Y:S05]  /*14030*/  @!P0 BRA `(.L_x_9224) ;  /* 0x0000000000048947 */ /* 0x000fea0003800000 */
[----:B------:R-:W-:Y:S01]  /*14040*/  BPT.TRAP 0x1 ;  /* 0x000000040000795c */ /* 0x000fe20000300000 */
.L_x_9224:
[----:B----4-:R4:W0:Y:S02]  /*14050*/  SYNCS.PHASECHK.TRANS64.TRYWAIT P0, [R3+URZ+0x28860], R2 ;  /* 0x02886002030075a7 */ /* 0x010824000800017f */
[----:B0-----:R-:W-:Y:S05]  /*14060*/  @!P0 NANOSLEEP.SYNCS 0x989680 ;  /* 0x009896800000895d */ /* 0x001fea0003900000 */
[----:B------:R-:W0:Y:S02]  /*14070*/  @!P0 SYNCS.PHASECHK.TRANS64 P0, [R3+URZ+0x28860], R2 ;  /* 0x02886002030085a7 */ /* 0x000e24000800007f */
[----:B0-----:R-:W-:Y:S05]  /*14080*/  @!P0 BRA `(.L_x_9224) ;  /* 0xfffffffc00f08947 */ /* 0x001fea000383ffff */
.L_x_9216:
[----:B------:R-:W-:Y:S05]  /*14090*/  BSYNC B0 ;  /* 0x0000000000007941 */ /* 0x000fea0003800000 */
.L_x_9215:
[----:B------:R-:W-:Y:S05]  /*140a0*/  EXIT ;  /* 0x000000000000794d */ /* 0x000fea0003800000 */
.L_x_9079:
[----:B0-----:R-:W-:-:S04]  /*140b0*/  IMAD.U32 R3, RZ, RZ, UR40 ;  /* 0x00000028ff037e24 */ /* 0x001fc8000f8e00ff */
[----:B------:R0:W1:Y:S03]  /*140c0*/  SYNCS.PHASECHK.TRANS64.TRYWAIT P1, [R3+URZ+0x28800], R0 ;  /* 0x02880000030075a7 */ /* 0x000066000802017f */
[----:B-1----:R-:W-:Y:S05]  /*140d0*/  @!P1 NANOSLEEP.SYNCS 0x989680 ;  /* 0x009896800000995d */ /* 0x002fea0003900000 */
[----:B------:R-:W1:Y:S02]  /*140e0*/  @!P1 SYNCS.PHASECHK.TRANS64 P1, [R3+URZ+0x28800], R0 ;  /* 0x02880000030095a7 */ /* 0x000e64000802007f */
[----:B-1----:R-:W-:Y:S05]  /*140f0*/  @!P1 BRA `(.L_x_9079) ;  /* 0xfffffffc00ec9947 */ /* 0x002fea000383ffff */
[----:B------:R-:W-:Y:S05]  /*14100*/  BRA `(.L_x_9225) ;  /* 0xfffffedc00107947 */ /* 0x000fea000383ffff */
.L_x_9083:
[----:B-1----:R1:W2:Y:S02]  /*14110*/  SYNCS.PHASECHK.TRANS64.TRYWAIT P1, [R0+URZ+0x28830], R3 ;  /* 0x02883003000075a7 */ /* 0x0022a4000802017f */
[----:B--2---:R-:W-:Y:S05]  /*14120*/  @!P1 NANOSLEEP.SYNCS 0x989680 ;  /* 0x009896800000995d */ /* 0x004fea0003900000 */
[----:B------:R-:W2:Y:S02]  /*14130*/  @!P1 SYNCS.PHASECHK.TRANS64 P1, [R0+URZ+0x28830], R3 ;  /* 0x02883003000095a7 */ /* 0x000ea4000802007f */
[----:B--2---:R-:W-:Y:S05]  /*14140*/  @!P1 BRA `(.L_x_9083) ;  /* 0xfffffffc00f09947 */ /* 0x004fea000383ffff */
[----:B------:R-:W-:Y:S05]  /*14150*/  BRA `(.L_x_9082) ;  /* 0xfffffedc002c7947 */ /* 0x000fea000383ffff */
.L_x_9089:
[----:B-1----:R-:W-:-:S04]  /*14160*/  IMAD.U32 R7, RZ, RZ, UR10 ;  /* 0x0000000aff077e24 */ /* 0x002fc8000f8e00ff */
[----:B------:R1:W2:Y:S03]  /*14170*/  SYNCS.PHASECHK.TRANS64.TRYWAIT P1, [R7+URZ+0x28830], R6 ;  /* 0x02883006070075a7 */ /* 0x0002a6000802017f */
[----:B--2---:R-:W-:Y:S05]  /*14180*/  @!P1 NANOSLEEP.SYNCS 0x989680 ;  /* 0x009896800000995d */ /* 0x004fea0003900000 */
[----:B------:R-:W2:Y:S02]  /*14190*/  @!P1 SYNCS.PHASECHK.TRANS64 P1, [R7+URZ+0x28830], R6 ;  /* 0x02883006070095a7 */ /* 0x000ea4000802007f */
[----:B--2---:R-:W-:Y:S05]  /*141a0*/  @!P1 BRA `(.L_x_9089) ;  /* 0xfffffffc00ec9947 */ /* 0x004fea000383ffff */
[----:B------:R-:W-:Y:S05]  /*141b0*/  BRA `(.L_x_9086) ;  /* 0xffffff0800407947 */ /* 0x000fea000383ffff */
.L_x_9093:
[----:B-1----:R-:W-:-:S04]  /*141c0*/  IMAD.U32 R7, RZ, RZ, UR10 ;  /* 0x0000000aff077e24 */ /* 0x002fc8000f8e00ff */
[----:B------:R1:W2:Y:S03]  /*141d0*/  SYNCS.PHASECHK.TRANS64.TRYWAIT P1, [R7+URZ+0x28850], R6 ;  /* 0x02885006070075a7 */ /* 0x0002a6000802017f */
[----:B--2---:R-:W-:Y:S05]  /*141e0*/  @!P1 NANOSLEEP.SYNCS 0x989680 ;  /* 0x009896800000995d */ /* 0x004fea0003900000 */
[----:B------:R-:W2:Y:S02]  /*141f0*/  @!P1 SYNCS.PHASECHK.TRANS64 P1, [R7+URZ+0x28850], R6 ;  /* 0x02885006070095a7 */ /* 0x000ea4000802007f */
[----:B--2---:R-:W-:Y:S05]  /*14200*/  @!P1 BRA `(.L_x_9093) ;  /* 0xfffffffc00ec9947 */ /* 0x004fea000383ffff */
[----:B------:R-:W-:Y:S05]  /*14210*/  BRA `(.L_x_9090) ;  /* 0xffffff0c00187947 */ /* 0x000fea000383ffff */
.L_x_9101:
[----:B-1----:R-:W-:-:S04]  /*14220*/  IMAD.U32 R7, RZ, RZ, UR10 ;  /* 0x0000000aff077e24 */ /* 0x002fc8000f8e00ff */
[----:B------:R1:W2:Y:S03]  /*14230*/  SYNCS.PHASECHK.TRANS64.TRYWAIT P1, [R7+URZ+0x28830], R6 ;  /* 0x02883006070075a7 */ /* 0x0002a6000802017f */
[----:B--2---:R-:W-:Y:S05]  /*14240*/  @!P1 NANOSLEEP.SYNCS 0x989680 ;  /* 0x009896800000995d */ /* 0x004fea0003900000 */
[----:B------:R-:W2:Y:S02]  /*14250*/  @!P1 SYNCS.PHASECHK.TRANS64 P1, [R7+URZ+0x28830], R6 ;  /* 0x02883006070095a7 */ /* 0x000ea4000802007f */
[----:B--2---:R-:W-:Y:S05]  /*14260*/  @!P1 BRA `(.L_x_9101) ;  /* 0xfffffffc00ec9947 */ /* 0x004fea000383ffff */
[----:B------:R-:W-:Y:S05]  /*14270*/  BRA `(.L_x_9098) ;  /* 0xffffff3800a87947 */ /* 0x000fea000383ffff */
.L_x_9105:
[----:B-1----:R-:W-:-:S04]  /*14280*/  IMAD.U32 R7, RZ, RZ, UR10 ;  /* 0x0000000aff077e24 */ /* 0x002fc8000f8e00ff */
[----:B------:R1:W2:Y:S03]  /*14290*/  SYNCS.PHASECHK.TRANS64.TRYWAIT P1, [R7+URZ+0x28850], R6 ;  /* 0x02885006070075a7 */ /* 0x0002a6000802017f */
[----:B--2---:R-:W-:Y:S05]  /*142a0*/  @!P1 NANOSLEEP.SYNCS 0x989680 ;  /* 0x009896800000995d */ /* 0x004fea0003900000 */
[----:B------:R-:W2:Y:S02]  /*142b0*/  @!P1 SYNCS.PHASECHK.TRANS64 P1, [R7+URZ+0x28850], R6 ;  /* 0x02885006070095a7 */ /* 0x000ea4000802007f */
[----:B--2---:R-:W-:Y:S05]  /*142c0*/  @!P1 BRA `(.L_x_9105) ;  /* 0xfffffffc00ec9947 */ /* 0x004fea000383ffff */
[----:B------:R-:W-:Y:S05]  /*142d0*/  BRA `(.L_x_9102) ;  /* 0xffffff3c00747947 */ /* 0x000fea000383ffff */
.L_x_9112:
[----:B-1----:R-:W-:-:S04]  /*142e0*/  IMAD.U32 R5, RZ, RZ, UR5 ;  /* 0x00000005ff057e24 */ /* 0x002fc8000f8e00ff */
[----:B------:R1:W2:Y:S03]  /*142f0*/  SYNCS.PHASECHK.TRANS64.TRYWAIT P1, [R5+URZ+0x28850], R4 ;  /* 0x02885004050075a7 */ /* 0x0002a6000802017f */
[----:B--2---:R-:W-:Y:S05]  /*14300*/  @!P1 NANOSLEEP.SYNCS 0x989680 ;  /* 0x009896800000995d */ /* 0x004fea0003900000 */
[----:B------:R-:W2:Y:S02]  /*14310*/  @!P1 SYNCS.PHASECHK.TRANS64 P1, [R5+URZ+0x28850], R4 ;  /* 0x02885004050095a7 */ /* 0x000ea4000802007f */
[----:B--2---:R-:W-:Y:S05]  /*14320*/  @!P1 BRA `(.L_x_9112) ;  /* 0xfffffffc00ec9947 */ /* 0x004fea000383ffff */
[----:B------:R-:W-:Y:S05]  /*14330*/  BRA `(.L_x_9111) ;  /* 0xffffff6000687947 */ /* 0x000fea000383ffff */
.L_x_9160:
        /* <DEDUP_REMOVED lines=11> */
.L_x_9227:
[----:B------:R-:W-:Y:S05]  /*143f0*/  BSYNC B0 ;  /* 0x0000000000007941 */ /* 0x000fea0003800000 */
.L_x_9226:
[----:B------:R-:W-:Y:S05]  /*14400*/  BRA `(.L_x_9228) ;  /* 0xffffffb800907947 */ /* 0x000fea000383ffff */
.L_x_9163:
[----:B0-----:R0:W1:Y:S02]  /*14410*/  SYNCS.PHASECHK.TRANS64.TRYWAIT P0, [R7+URZ+0x28840], R2 ;  /* 0x02884002070075a7 */ /* 0x001064000800017f */
[----:B-1----:R-:W-:Y:S05]  /*14420*/  @!P0 NANOSLEEP.SYNCS 0x989680 ;  /* 0x009896800000895d */ /* 0x002fea0003900000 */
[----:B------:R-:W1:Y:S02]  /*14430*/  @!P0 SYNCS.PHASECHK.TRANS64 P0, [R7+URZ+0x28840], R2 ;  /* 0x02884002070085a7 */ /* 0x000e64000800007f */
[----:B-1----:R-:W-:Y:S05]  /*14440*/  @!P0 BRA `(.L_x_9163) ;  /* 0xfffffffc00f08947 */ /* 0x002fea000383ffff */
[----:B------:R-:W-:Y:S05]  /*14450*/  BRA `(.L_x_9229) ;  /* 0xffffffb800e47947 */ /* 0x000fea000383ffff */
.L_x_9164:
        /* <DEDUP_REMOVED lines=8> */
.L_x_9231:
[----:B------:R-:W-:Y:S05]  /*144e0*/  BSYNC B0 ;  /* 0x0000000000007941 */ /* 0x000fea0003800000 */
.L_x_9230:
[----:B------:R-:W-:Y:S01]  /*144f0*/  MOV R13, R4 ;  /* 0x00000004000d7202 */ /* 0x000fe20000000f00 */
        /* <DEDUP_REMOVED lines=8> */
.L_x_9232:
[----:B------:R-:W-:Y:S02]  /*14580*/  IMAD.MOV.U32 R13, RZ, RZ, R0 ;  /* 0x000000ffff0d7224 */ /* 0x000fe400078e0000 */
[----:B------:R-:W-:Y:S02]  /*14590*/  IMAD.MOV.U32 R12, RZ, RZ, 0x1 ;  /* 0x00000001ff0c7424 */ /* 0x000fe400078e00ff */
[----:B------:R-:W-:-:S07]  /*145a0*/  IMAD.MOV.U32 R3, RZ, RZ, R14 ;  /* 0x000000ffff037224 */ /* 0x000fce00078e000e */
[----:B------:R-:W-:Y:S05]  /*145b0*/  WARPSYNC.COLLECTIVE R15, `(.L_x_9233) ;  /* 0x000000000f087348 */ /* 0x000fea0003c00000 */
[----:B------:R0:W1:Y:S02]  /*145c0*/  SHFL.IDX P6, R14, R13, R12, R11 ;  /* 0x0000000c0d0e7389 */ /* 0x00006400000c000b */
[----:B01----:R-:W-:Y:S01]  /*145d0*/  ENDCOLLECTIVE ;  /* 0x000000000000791b */ /* 0x003fe20003800000 */
.L_x_9233:
        /* <DEDUP_REMOVED lines=12> */
[----:B0-----:R-:W-:Y:S01]  /*146a0*/  MOV R2, R14 ;  /* 0x0000000e00027202 */ /* 0x001fe20000000f00 */
[----:B------:R-:W-:-:S07]  /*146b0*/  @P1 IMAD R8, R5, 0x2, R22 ;  /* 0x0000000205081824 */ /* 0x000fce00078e0216 */
[----:B------:R-:W-:Y:S05]  /*146c0*/  WARPSYNC.COLLECTIVE R15, `(.L_x_9234) ;  /* 0x000000000f087348 */ /* 0x000fea0003c00000 */
[----:B------:R0:W1:Y:S02]  /*146d0*/  SHFL.IDX P6, R14, R13, R12, R11 ;  /* 0x0000000c0d0e7389 */ /* 0x00006400000c000b */
[----:B01----:R-:W-:Y:S01]  /*146e0*/  ENDCOLLECTIVE ;  /* 0x000000000000791b */ /* 0x003fe20003800000 */
.L_x_9234:
[----:B------:R-:W-:Y:S02]  /*146f0*/  IMAD.MOV.U32 R13, RZ, RZ, R0 ;  /* 0x000000ffff0d7224 */ /* 0x000fe400078e0000 */
[----:B------:R-:W-:Y:S02]  /*14700*/  IMAD.MOV.U32 R12, RZ, RZ, 0x2 ;  /* 0x00000002ff0c7424 */ /* 0x000fe400078e00ff */
[----:B------:R-:W-:-:S07]  /*14710*/  IMAD.MOV.U32 R3, RZ, RZ, R14 ;  /* 0x000000ffff037224 */ /* 0x000fce00078e000e */
[----:B------:R-:W-:Y:S05]  /*14720*/  WARPSYNC.COLLECTIVE R15, `(.L_x_9235) ;  /* 0x000000000f087348 */ /* 0x000fea0003c00000 */
[----:B------:R0:W1:Y:S02]  /*14730*/  SHFL.IDX P6, R14, R13, R12, R11 ;  /* 0x0000000c0d0e7389 */ /* 0x00006400000c000b */
[----:B01----:R-:W-:Y:S01]  /*14740*/  ENDCOLLECTIVE ;  /* 0x000000000000791b */ /* 0x003fe20003800000 */
.L_x_9235:
        /* <DEDUP_REMOVED lines=16> */
.L_x_9236:
[----:B------:R-:W-:Y:S02]  /*14850*/  @P1 IMAD R8, R5, 0x2, R22 ;  /* 0x0000000205081824 */ /* 0x000fe400078e0216 */
[----:B------:R-:W-:Y:S02]  /*14860*/  IMAD.MOV.U32 R13, RZ, RZ, R0 ;  /* 0x000000ffff0d7224 */ /* 0x000fe400078e0000 */
[----:B------:R-:W-:Y:S01]  /*14870*/  IMAD.MOV.U32 R12, RZ, RZ, 0x3 ;  /* 0x00000003ff0c7424 */ /* 0x000fe200078e00ff */
[----:B------:R-:W-:-:S07]  /*14880*/  MOV R3, R14 ;  /* 0x0000000e00037202 */ /* 0x000fce0000000f00 */
[----:B------:R-:W-:Y:S05]  /*14890*/  WARPSYNC.COLLECTIVE R15, `(.L_x_9237) ;  /* 0x000000000f087348 */ /* 0x000fea0003c00000 */
[----:B------:R0:W1:Y:S02]  /*148a0*/  SHFL.IDX P6, R14, R13, R12, R11 ;  /* 0x0000000c0d0e7389 */ /* 0x00006400000c000b */
[----:B01----:R-:W-:Y:S01]  /*148b0*/  ENDCOLLECTIVE ;  /* 0x000000000000791b */ /* 0x003fe20003800000 */
.L_x_9237:
        /* <DEDUP_REMOVED lines=16> */
.L_x_9238:
[----:B------:R-:W-:Y:S01]  /*149c0*/  @P1 LEA R8, R5, R22, 0x1 ;  /* 0x0000001605081211 */ /* 0x000fe200078e08ff */
[----:B------:R-:W-:Y:S02]  /*149d0*/  IMAD.MOV.U32 R13, RZ, RZ, R0 ;  /* 0x000000ffff0d7224 */ /* 0x000fe400078e0000 */
[----:B------:R-:W-:Y:S02]  /*149e0*/  IMAD.MOV.U32 R12, RZ, RZ, 0x4 ;  /* 0x00000004ff0c7424 */ /* 0x000fe400078e00ff */
[----:B------:R-:W-:-:S07]  /*149f0*/  IMAD.MOV.U32 R3, RZ, RZ, R14 ;  /* 0x000000ffff037224 */ /* 0x000fce00078e000e */
[----:B------:R-:W-:Y:S05]  /*14a00*/  WARPSYNC.COLLECTIVE R15, `(.L_x_9239) ;  /* 0x000000000f087348 */ /* 0x000fea0003c00000 */
[----:B------:R0:W1:Y:S02]  /*14a10*/  SHFL.IDX P6, R14, R13, R12, R11 ;  /* 0x0000000c0d0e7389 */ /* 0x00006400000c000b */
[----:B01----:R-:W-:Y:S01]  /*14a20*/  ENDCOLLECTIVE ;  /* 0x000000000000791b */ /* 0x003fe20003800000 */
.L_x_9239:
        /* <DEDUP_REMOVED lines=16> */
.L_x_9240:
[----:B------:R-:W-:Y:S02]  /*14b30*/  @P1 IMAD R8, R5, 0x2, R22 ;  /* 0x0000000205081824 */ /* 0x000fe400078e0216 */
[----:B------:R-:W-:Y:S01]  /*14b40*/  IMAD.MOV.U32 R13, RZ, RZ, R0 ;  /* 0x000000ffff0d7224 */ /* 0x000fe200078e0000 */
[----:B------:R-:W-:Y:S01]  /*14b50*/  MOV R12, 0x5 ;  /* 0x00000005000c7802 */ /* 0x000fe20000000f00 */
[----:B------:R-:W-:-:S07]  /*14b60*/  IMAD.MOV.U32 R3, RZ, RZ, R14 ;  /* 0x000000ffff037224 */ /* 0x000fce00078e000e */
[----:B------:R-:W-:Y:S05]  /*14b70*/  WARPSYNC.COLLECTIVE R15, `(.L_x_9241) ;  /* 0x000000000f087348 */ /* 0x000fea0003c00000 */
[----:B------:R0:W1:Y:S02]  /*14b80*/  SHFL.IDX P6, R14, R13, R12, R11 ;  /* 0x0000000c0d0e7389 */ /* 0x00006400000c000b */
[----:B01----:R-:W-:Y:S01]  /*14b90*/  ENDCOLLECTIVE ;  /* 0x000000000000791b */ /* 0x003fe20003800000 */
.L_x_9241:
        /* <DEDUP_REMOVED lines=16> */
.L_x_9242:
[----:B------:R-:W-:Y:S02]  /*14ca0*/  @P1 IMAD R8, R5, 0x2, R22 ;  /* 0x0000000205081824 */ /* 0x000fe400078e0216 */
[----:B------:R-:W-:Y:S02]  /*14cb0*/  IMAD.MOV.U32 R13, RZ, RZ, R0 ;  /* 0x000000ffff0d7224 */ /* 0x000fe400078e0000 */
[----:B------:R-:W-:Y:S02]  /*14cc0*/  IMAD.MOV.U32 R12, RZ, RZ, 0x6 ;  /* 0x00000006ff0c7424 */ /* 0x000fe400078e00ff */
[----:B------:R-:W-:-:S07]  /*14cd0*/  IMAD.MOV.U32 R3, RZ, RZ, R14 ;  /* 0x000000ffff037224 */ /* 0x000fce00078e000e */
[----:B------:R-:W-:Y:S05]  /*14ce0*/  WARPSYNC.COLLECTIVE R15, `(.L_x_9243) ;  /* 0x000000000f087348 */ /* 0x000fea0003c00000 */
[----:B------:R0:W1:Y:S02]  /*14cf0*/  SHFL.IDX P6, R14, R13, R12, R11 ;  /* 0x0000000c0d0e7389 */ /* 0x00006400000c000b */
[----:B01----:R-:W-:Y:S01]  /*14d00*/  ENDCOLLECTIVE ;  /* 0x000000000000791b */ /* 0x003fe20003800000 */
.L_x_9243:
        /* <DEDUP_REMOVED lines=16> */
.L_x_9244:
[----:B------:R-:W-:Y:S02]  /*14e10*/  @P1 IMAD R8, R5, 0x2, R22 ;  /* 0x0000000205081824 */ /* 0x000fe400078e0216 */
[----:B------:R-:W-:Y:S02]  /*14e20*/  IMAD.MOV.U32 R13, RZ, RZ, R0 ;  /* 0x000000ffff0d7224 */ /* 0x000fe400078e0000 */
[----:B------:R-:W-:Y:S02]  /*14e30*/  IMAD.MOV.U32 R12, RZ, RZ, 0x7 ;  /* 0x00000007ff0c7424 */ /* 0x000fe400078e00ff */
[----:B------:R-:W-:-:S07]  /*14e40*/  IMAD.MOV.U32 R3, RZ, RZ, R14 ;  /* 0x000000ffff037224 */ /* 0x000fce00078e000e */
[----:B------:R-:W-:Y:S05]  /*14e50*/  WARPSYNC.COLLECTIVE R15, `(.L_x_9245) ;  /* 0x000000000f087348 */ /* 0x000fea0003c00000 */
[----:B------:R0:W1:Y:S02]  /*14e60*/  SHFL.IDX P6, R14, R13, R12, R11 ;  /* 0x0000000c0d0e7389 */ /* 0x00006400000c000b */
[----:B01----:R-:W-:Y:S01]  /*14e70*/  ENDCOLLECTIVE ;  /* 0x000000000000791b */ /* 0x003fe20003800000 */
.L_x_9245:
        /* <DEDUP_REMOVED lines=10> */
.L_x_9246:
[----:B------:R-:W-:Y:S01]  /*14f20*/  @!PT LDS RZ, [RZ] ;  /* 0x00000000fffff984 */ /* 0x000fe20000000800 */
[----:B------:R-:W-:Y:S01]  /*14f30*/  @!PT LDS RZ, [RZ] ;  /* 0x00000000fffff984 */ /* 0x000fe20000000800 */
[----:B------:R-:W-:Y:S01]  /*14f40*/  @!PT LDS RZ, [RZ] ;  /* 0x00000000fffff984 */ /* 0x000fe20000000800 */
[----:B------:R-:W-:Y:S04]  /*14f50*/  @P1 LDGSTS.E.BYPASS.LTC128B.128 [R8+0x1b400], desc[UR36][R2.64], !P3 ;  /* 0x1b40000002081fae */ /* 0x000fe8000d901d64 */
[----:B------:R0:W-:Y:S02]  /*14f60*/  @P1 LDGSTS.E.BYPASS.LTC128B.128 [R8+0x1f400], desc[UR36][R2.64+0x80], !P2 ;  /* 0x1f40008002081fae */ /* 0x0001e4000d101d64 */
[----:B0-----:R-:W-:Y:S01]  /*14f70*/  IMAD.MOV.U32 R2, RZ, RZ, R14 ;  /* 0x000000ffff027224 */ /* 0x001fe200078e000e */
[----:B------:R-:W-:Y:S06]  /*14f80*/  BRA `(.L_x_9247) ;  /* 0xffffffb400c07947 */ /* 0x000fec000383ffff */
.L_x_9169:
[----:B------:R-:W-:Y:S01]  /*14f90*/  MOV R13, R4 ;  /* 0x00000004000d7202 */ /* 0x000fe20000000f00 */
        /* <DEDUP_REMOVED lines=8> */
.L_x_9248:
[C---:B------:R-:W-:Y:S02]  /*15020*/  ISETP.GE.AND P2, PT, R17.reuse, R5, PT ;  /* 0x000000051100720c */ /* 0x040fe40003f46270 */
[----:B------:R-:W-:Y:S01]  /*15030*/  IADD3 R6, R17, 0x10, RZ ;  /* 0x0000001011067810 */ /* 0x000fe20007ffe0ff */
[----:B------:R-:W-:Y:S02]  /*15040*/  IMAD.MOV.U32 R13, RZ, RZ, R0 ;  /* 0x000000ffff0d7224 */ /* 0x000fe400078e0000 */
[----:B------:R-:W-:-:S08]  /*15050*/  IMAD.MOV.U32 R2, RZ, RZ, R14 ;  /* 0x000000ffff027224 */ /* 0x000fd000078e000e */
[----:B------:R-:W-:Y:S05]  /*15060*/  WARPSYNC.COLLECTIVE R15, `(.L_x_9249) ;  /* 0x000000000f087348 */ /* 0x000fea0003c00000 */
[----:B------:R0:W1:Y:S02]  /*15070*/  SHFL.IDX P6, R14, R13, R12, R11 ;  /* 0x0000000c0d0e7389 */ /* 0x00006400000c000b */
[----:B01----:R-:W-:Y:S01]  /*15080*/  ENDCOLLECTIVE ;  /* 0x000000000000791b */ /* 0x003fe20003800000 */
.L_x_9249:
        /* <DEDUP_REMOVED lines=8> */
.L_x_9250:
        /* <DEDUP_REMOVED lines=12> */
.L_x_9251:
        /* <DEDUP_REMOVED lines=8> */
.L_x_9252:
        /* <DEDUP_REMOVED lines=13> */
.L_x_9253:
        /* <DEDUP_REMOVED lines=8> */
.L_x_9254:
        /* <DEDUP_REMOVED lines=13> */
.L_x_9255:
        /* <DEDUP_REMOVED lines=8> */
.L_x_9256:
        /* <DEDUP_REMOVED lines=8> */
[----:B------:R-:W-:Y:S01]  /*15570*/  IMAD.MOV.U32 R13, RZ, RZ, R0 ;  /* 0x000000ffff0d7224 */ /* 0x000fe200078e0000 */
[----:B0-----:R-:W-:-:S09]  /*15580*/  MOV R2, R14 ;  /* 0x0000000e00027202 */ /* 0x001fd20000000f00 */
[----:B------:R-:W-:Y:S05]  /*15590*/  WARPSYNC.COLLECTIVE R15, `(.L_x_9257) ;  /* 0x000000000f087348 */ /* 0x000fea0003c00000 */
[----:B------:R0:W1:Y:S02]  /*155a0*/  SHFL.IDX P6, R14, R13, R12, R11 ;  /* 0x0000000c0d0e7389 */ /* 0x00006400000c000b */
[----:B01----:R-:W-:Y:S01]  /*155b0*/  ENDCOLLECTIVE ;  /* 0x000000000000791b */ /* 0x003fe20003800000 */
.L_x_9257:
        /* <DEDUP_REMOVED lines=8> */
.L_x_9258:
[----:B------:R-:W-:-:S05]  /*15640*/  @!P2 IMAD.MOV.U32 R3, RZ, RZ, R7 ;  /* 0x000000ffff03a224 */ /* 0x000fca00078e0007 */
[----:B------:R-:W-:Y:S01]  /*15650*/  @!PT LDS RZ, [RZ] ;  /* 0x00000000fffff984 */ /* 0x000fe20000000800 */
[----:B------:R-:W-:Y:S01]  /*15660*/  @!PT LDS RZ, [RZ] ;  /* 0x00000000fffff984 */ /* 0x000fe20000000800 */
[----:B------:R-:W-:Y:S01]  /*15670*/  @!PT LDS RZ, [RZ] ;  /* 0x00000000fffff984 */ /* 0x000fe20000000800 */
[----:B------:R-:W-:Y:S04]  /*15680*/  @!P2 LDGSTS.E.BYPASS.LTC128B.128 [R8+0x12400], desc[UR36][R2.64], !P0 ;  /* 0x124000000208afae */ /* 0x000fe8000c101d64 */
[----:B------:R0:W-:Y:S01]  /*15690*/  @!P2 LDGSTS.E.BYPASS.LTC128B.128 [R8+0x16400], desc[UR36][R2.64+0x80], !P1 ;  /* 0x164000800208afae */ /* 0x0001e2000c901d64 */
[----:B------:R-:W-:Y:S01]  /*156a0*/  ISETP.GE.AND P2, PT, R6, R5, PT ;  /* 0x000000050600720c */ /* 0x000fe20003f46270 */
[----:B------:R-:W-:Y:S01]  /*156b0*/  VIADD R6, R17, 0x60 ;  /* 0x0000006011067836 */ /* 0x000fe20000000000 */
[----:B------:R-:W-:Y:S01]  /*156c0*/  MOV R13, R0 ;  /* 0x00000000000d7202 */ /* 0x000fe20000000f00 */
[----:B0-----:R-:W-:-:S10]  /*156d0*/  IMAD.MOV.U32 R2, RZ, RZ, R14 ;  /* 0x000000ffff027224 */ /* 0x001fd400078e000e */
[----:B------:R-:W-:Y:S05]  /*156e0*/  WARPSYNC.COLLECTIVE R15, `(.L_x_9259) ;  /* 0x000000000f087348 */ /* 0x000fea0003c00000 */
[----:B------:R0:W1:Y:S02]  /*156f0*/  SHFL.IDX P6, R14, R13, R12, R11 ;  /* 0x0000000c0d0e7389 */ /* 0x00006400000c000b */
[----:B01----:R-:W-:Y:S01]  /*15700*/  ENDCOLLECTIVE ;  /* 0x000000000000791b */ /* 0x003fe20003800000 */
.L_x_9259:
        /* <DEDUP_REMOVED lines=8> */
.L_x_9260:
        /* <DEDUP_REMOVED lines=12> */
.L_x_9261:
        /* <DEDUP_REMOVED lines=8> */
.L_x_9262:
        /* <DEDUP_REMOVED lines=11> */
.L_x_9263:
[----:B------:R-:W-:Y:S05]  /*15980*/  BRA `(.L_x_9264) ;  /* 0xffffffb800287947 */ /* 0x000fea000383ffff */
.L_x_9174:
[----:B0-----:R0:W1:Y:S02]  /*15990*/  SYNCS.PHASECHK.TRANS64.TRYWAIT P1, [R22+URZ+0x28820], R3 ;  /* 0x02882003160075a7 */ /* 0x001064000802017f */
[----:B-1----:R-:W-:Y:S05]  /*159a0*/  @!P1 NANOSLEEP.SYNCS 0x989680 ;  /* 0x009896800000995d */ /* 0x002fea0003900000 */
[----:B------:R-:W1:Y:S02]  /*159b0*/  @!P1 SYNCS.PHASECHK.TRANS64 P1, [R22+URZ+0x28820], R3 ;  /* 0x02882003160095a7 */ /* 0x000e64000802007f */
[----:B-1----:R-:W-:Y:S05]  /*159c0*/  @!P1 BRA `(.L_x_9174) ;  /* 0xfffffffc00f09947 */ /* 0x002fea000383ffff */
[----:B------:R-:W-:Y:S05]  /*159d0*/  BRA `(.L_x_9265) ;  /* 0xffffffb800a07947 */ /* 0x000fea000383ffff */
.L_x_9179:
[----:B0-----:R0:W1:Y:S02]  /*159e0*/  SYNCS.PHASECHK.TRANS64.TRYWAIT P0, [R6+URZ+0x28840], R3 ;  /* 0x02884003060075a7 */ /* 0x001064000800017f */
[----:B-1----:R-:W-:Y:S05]  /*159f0*/  @!P0 NANOSLEEP.SYNCS 0x989680 ;  /* 0x009896800000895d */ /* 0x002fea0003900000 */
[----:B------:R-:W1:Y:S02]  /*15a00*/  @!P0 SYNCS.PHASECHK.TRANS64 P0, [R6+URZ+0x28840], R3 ;  /* 0x02884003060085a7 */ /* 0x000e64000800007f */
[----:B-1----:R-:W-:Y:S05]  /*15a10*/  @!P0 BRA `(.L_x_9179) ;  /* 0xfffffffc00f08947 */ /* 0x002fea000383ffff */
[----:B------:R-:W-:Y:S05]  /*15a20*/  BRA `(.L_x_9266) ;  /* 0xffffffbc00607947 */ /* 0x000fea000383ffff */
.L_x_9180:
[----:B------:R-:W-:Y:S01]  /*15a30*/  BSSY B1, `(.L_x_9267) ;  /* 0x0000008000017945 */ /* 0x000fe20003800000 */
[----:B------:R-:W-:Y:S01]  /*15a40*/  IMAD.MOV.U32 R13, RZ, RZ, R9 ;  /* 0x000000ffff0d7224 */ /* 0x000fe200078e0009 */
[----:B------:R-:W-:Y:S01]  /*15a50*/  MOV R11, 0x181f ;  /* 0x0000181f000b7802 */ /* 0x000fe20000000f00 */
[----:B------:R-:W-:Y:S02]  /*15a60*/  IMAD.MOV.U32 R12, RZ, RZ, RZ ;  /* 0x000000ffff0c7224 */ /* 0x000fe400078e00ff */
[----:B------:R-:W-:-:S07]  /*15a70*/  IMAD.MOV.U32 R15, RZ, RZ, -0x1 ;  /* 0xffffffffff0f7424 */ /* 0x000fce00078e00ff */
[----:B--2---:R-:W-:Y:S05]  /*15a80*/  WARPSYNC.COLLECTIVE R15, `(.L_x_9268) ;  /* 0x000000000f087348 */ /* 0x004fea0003c00000 */
[----:B--2---:R0:W1:Y:S02]  /*15a90*/  SHFL.IDX P6, R14, R13, R12, R11 ;  /* 0x0000000c0d0e7389 */ /* 0x00406400000c000b */
[----:B01----:R-:W-:Y:S01]  /*15aa0*/  ENDCOLLECTIVE ;  /* 0x000000000000791b */ /* 0x003fe20003800000 */
.L_x_9268:
[----:B------:R-:W-:Y:S05]  /*15ab0*/  BSYNC B1 ;  /* 0x0000000000017941 */ /* 0x000fea0003800000 */
.L_x_9267:
        /* <DEDUP_REMOVED lines=9> */
.L_x_9269:
[----:B------:R-:W-:Y:S02]  /*15b50*/  IMAD R8, R8, 0x2, R22 ;  /* 0x0000000208087824 */ /* 0x000fe400078e0216 */
[----:B------:R-:W-:Y:S02]  /*15b60*/  IMAD.MOV.U32 R13, RZ, RZ, R9 ;  /* 0x000000ffff0d7224 */ /* 0x000fe400078e0009 */
[----:B------:R-:W-:Y:S02]  /*15b70*/  IMAD.MOV.U32 R12, RZ, RZ, 0x1 ;  /* 0x00000001ff0c7424 */ /* 0x000fe400078e00ff */
[----:B------:R-:W-:-:S07]  /*15b80*/  IMAD.MOV.U32 R2, RZ, RZ, R14 ;  /* 0x000000ffff027224 */ /* 0x000fce00078e000e */
[----:B------:R-:W-:Y:S05]  /*15b90*/  WARPSYNC.COLLECTIVE R15, `(.L_x_9270) ;  /* 0x000000000f087348 */ /* 0x000fea0003c00000 */
[----:B------:R0:W1:Y:S02]  /*15ba0*/  SHFL.IDX P6, R14, R13, R12, R11 ;  /* 0x0000000c0d0e7389 */ /* 0x00006400000c000b */
[----:B01----:R-:W-:Y:S01]  /*15bb0*/  ENDCOLLECTIVE ;  /* 0x000000000000791b */ /* 0x003fe20003800000 */
.L_x_9270:
        /* <DEDUP_REMOVED lines=12> */
.L_x_9271:
[----:B------:R-:W-:Y:S01]  /*15c80*/  IMAD.MOV.U32 R13, RZ, RZ, R9 ;  /* 0x000000ffff0d7224 */ /* 0x000fe200078e0009 */
[----:B------:R-:W-:Y:S01]  /*15c90*/  MOV R12, 0x2 ;  /* 0x00000002000c7802 */ /* 0x000fe20000000f00 */
[----:B------:R-:W-:-:S07]  /*15ca0*/  IMAD.MOV.U32 R2, RZ, RZ, R14 ;  /* 0x000000ffff027224 */ /* 0x000fce00078e000e */
[----:B------:R-:W-:Y:S05]  /*15cb0*/  WARPSYNC.COLLECTIVE R15, `(.L_x_9272) ;  /* 0x000000000f087348 */ /* 0x000fea0003c00000 */
[----:B------:R0:W1:Y:S02]  /*15cc0*/  SHFL.IDX P6, R14, R13, R12, R11 ;  /* 0x0000000c0d0e7389 */ /* 0x00006400000c000b */
[----:B01----:R-:W-:Y:S01]  /*15cd0*/  ENDCOLLECTIVE ;  /* 0x000000000000791b */ /* 0x003fe20003800000 */
.L_x_9272:
        /* <DEDUP_REMOVED lines=12> */
.L_x_9273:
[----:B------:R-:W-:Y:S02]  /*15da0*/  IMAD.MOV.U32 R13, RZ, RZ, R9 ;  /* 0x000000ffff0d7224 */ /* 0x000fe400078e0009 */
[----:B------:R-:W-:Y:S02]  /*15db0*/  IMAD.MOV.U32 R12, RZ, RZ, 0x3 ;  /* 0x00000003ff0c7424 */ /* 0x000fe400078e00ff */
[----:B------:R-:W-:-:S07]  /*15dc0*/  IMAD.MOV.U32 R2, RZ, RZ, R14 ;  /* 0x000000ffff027224 */ /* 0x000fce00078e000e */
[----:B------:R-:W-:Y:S05]  /*15dd0*/  WARPSYNC.COLLECTIVE R15, `(.L_x_9274) ;  /* 0x000000000f087348 */ /* 0x000fea0003c00000 */
[----:B------:R0:W1:Y:S02]  /*15de0*/  SHFL.IDX P6, R14, R13, R12, R11 ;  /* 0x0000000c0d0e7389 */ /* 0x00006400000c000b */
[----:B01----:R-:W-:Y:S01]  /*15df0*/  ENDCOLLECTIVE ;  /* 0x000000000000791b */ /* 0x003fe20003800000 */
.L_x_9274:
        /* <DEDUP_REMOVED lines=12> */
.L_x_9275:
[----:B------:R-:W-:Y:S02]  /*15ec0*/  IMAD.MOV.U32 R13, RZ, RZ, R9 ;  /* 0x000000ffff0d7224 */ /* 0x000fe400078e0009 */
[----:B------:R-:W-:Y:S01]  /*15ed0*/  IMAD.MOV.U32 R12, RZ, RZ, 0x4 ;  /* 0x00000004ff0c7424 */ /* 0x000fe200078e00ff */
[----:B------:R-:W-:-:S07]  /*15ee0*/  MOV R2, R14 ;  /* 0x0000000e00027202 */ /* 0x000fce0000000f00 */
[----:B------:R-:W-:Y:S05]  /*15ef0*/  WARPSYNC.COLLECTIVE R15, `(.L_x_9276) ;  /* 0x000000000f087348 */ /* 0x000fea0003c00000 */
[----:B------:R0:W1:Y:S02]  /*15f00*/  SHFL.IDX P6, R14, R13, R12, R11 ;  /* 0x0000000c0d0e7389 */ /* 0x00006400000c000b */
[----:B01----:R-:W-:Y:S01]  /*15f10*/  ENDCOLLECTIVE ;  /* 0x000000000000791b */ /* 0x003fe20003800000 */
.L_x_9276:
        /* <DEDUP_REMOVED lines=12> */
.L_x_9277:
[----:B------:R-:W-:Y:S01]  /*15fe0*/  IMAD.MOV.U32 R13, RZ, RZ, R9 ;  /* 0x000000ffff0d7224 */ /* 0x000fe200078e0009 */
[----:B------:R-:W-:Y:S01]  /*15ff0*/  MOV R12, 0x5 ;  /* 0x00000005000c7802 */ /* 0x000fe20000000f00 */
[----:B------:R-:W-:-:S07]  /*16000*/  IMAD.MOV.U32 R2, RZ, RZ, R14 ;  /* 0x000000ffff027224 */ /* 0x000fce00078e000e */
[----:B------:R-:W-:Y:S05]  /*16010*/  WARPSYNC.COLLECTIVE R15, `(.L_x_9278) ;  /* 0x000000000f087348 */ /* 0x000fea0003c00000 */
[----:B------:R0:W1:Y:S02]  /*16020*/  SHFL.IDX P6, R14, R13, R12, R11 ;  /* 0x0000000c0d0e7389 */ /* 0x00006400000c000b */
[----:B01----:R-:W-:Y:S01]  /*16030*/  ENDCOLLECTIVE ;  /* 0x000000000000791b */ /* 0x003fe20003800000 */
.L_x_9278:
        /* <DEDUP_REMOVED lines=12> */
.L_x_9279:
[----:B------:R-:W-:Y:S02]  /*16100*/  IMAD.MOV.U32 R13, RZ, RZ, R9 ;  /* 0x000000ffff0d7224 */ /* 0x000fe400078e0009 */
[----:B------:R-:W-:Y:S02]  /*16110*/  IMAD.MOV.U32 R12, RZ, RZ, 0x6 ;  /* 0x00000006ff0c7424 */ /* 0x000fe400078e00ff */
[----:B------:R-:W-:-:S07]  /*16120*/  IMAD.MOV.U32 R2, RZ, RZ, R14 ;  /* 0x000000ffff027224 */ /* 0x000fce00078e000e */
[----:B------:R-:W-:Y:S05]  /*16130*/  WARPSYNC.COLLECTIVE R15, `(.L_x_9280) ;  /* 0x000000000f087348 */ /* 0x000fea0003c00000 */
[----:B------:R0:W1:Y:S02]  /*16140*/  SHFL.IDX P6, R14, R13, R12, R11 ;  /* 0x0000000c0d0e7389 */ /* 0x00006400000c000b */
[----:B01----:R-:W-:Y:S01]  /*16150*/  ENDCOLLECTIVE ;  /* 0x000000000000791b */ /* 0x003fe20003800000 */
.L_x_9280:
        /* <DEDUP_REMOVED lines=12> */
.L_x_9281:
[----:B------:R-:W-:Y:S02]  /*16220*/  IMAD.MOV.U32 R13, RZ, RZ, R9 ;  /* 0x000000ffff0d7224 */ /* 0x000fe400078e0009 */
[----:B------:R-:W-:Y:S01]  /*16230*/  IMAD.MOV.U32 R12, RZ, RZ, 0x7 ;  /* 0x00000007ff0c7424 */ /* 0x000fe200078e00ff */
[----:B------:R-:W-:-:S07]  /*16240*/  MOV R2, R14 ;  /* 0x0000000e00027202 */ /* 0x000fce0000000f00 */
[----:B------:R-:W-:Y:S05]  /*16250*/  WARPSYNC.COLLECTIVE R15, `(.L_x_9282) ;  /* 0x000000000f087348 */ /* 0x000fea0003c00000 */
[----:B------:R0:W1:Y:S02]  /*16260*/  SHFL.IDX P6, R14, R13, R12, R11 ;  /* 0x0000000c0d0e7389 */ /* 0x00006400000c000b */
[----:B01----:R-:W-:Y:S01]  /*16270*/  ENDCOLLECTIVE ;  /* 0x000000000000791b */ /* 0x003fe20003800000 */
.L_x_9282:
        /* <DEDUP_REMOVED lines=12> */
.L_x_9283:
[----:B------:R-:W-:Y:S01]  /*16340*/  IMAD.MOV.U32 R2, RZ, RZ, R14 ;  /* 0x000000ffff027224 */ /* 0x000fe200078e000e */
[----:B------:R-:W-:Y:S06]  /*16350*/  BRA `(.L_x_9284) ;  /* 0xffffffb8002c7947 */ /* 0x000fec000383ffff */
.L_x_9185:
[----:B-1----:R1:W3:Y:S02]  /*16360*/  SYNCS.PHASECHK.TRANS64.TRYWAIT P0, [R6+URZ+0x28860], R2 ;  /* 0x02886002060075a7 */ /* 0x0022e4000800017f */
[----:B---3--:R-:W-:Y:S05]  /*16370*/  @!P0 NANOSLEEP.SYNCS 0x989680 ;  /* 0x009896800000895d */ /* 0x008fea0003900000 */
[----:B------:R-:W3:Y:S02]  /*16380*/  @!P0 SYNCS.PHASECHK.TRANS64 P0, [R6+URZ+0x28860], R2 ;  /* 0x02886002060085a7 */ /* 0x000ee4000800007f */
[----:B---3--:R-:W-:Y:S05]  /*16390*/  @!P0 BRA `(.L_x_9185) ;  /* 0xfffffffc00f08947 */ /* 0x008fea000383ffff */
[----:B------:R-:W-:Y:S05]  /*163a0*/  BRA `(.L_x_9285) ;  /* 0xffffffb800887947 */ /* 0x000fea000383ffff */
.L_x_9186:
[----:B------:R-:W-:Y:S01]  /*163b0*/  BSSY B1, `(.L_x_9286) ;  /* 0x0000008000017945 */ /* 0x000fe20003800000 */
[----:B------:R-:W-:Y:S01]  /*163c0*/  IMAD.MOV.U32 R13, RZ, RZ, R24 ;  /* 0x000000ffff0d7224 */ /* 0x000fe200078e0018 */
[----:B------:R-:W-:Y:S01]  /*163d0*/  MOV R11, 0x181f ;  /* 0x0000181f000b7802 */ /* 0x000fe20000000f00 */
[----:B------:R-:W-:Y:S02]  /*163e0*/  IMAD.MOV.U32 R12, RZ, RZ, RZ ;  /* 0x000000ffff0c7224 */ /* 0x000fe400078e00ff */
[----:B------:R-:W-:-:S07]  /*163f0*/  IMAD.MOV.U32 R15, RZ, RZ, -0x1 ;  /* 0xffffffffff0f7424 */ /* 0x000fce00078e00ff */
[----:B-12---:R-:W-:Y:S05]  /*16400*/  WARPSYNC.COLLECTIVE R15, `(.L_x_9287) ;  /* 0x000000000f087348 */ /* 0x006fea0003c00000 */
[----:B--2---:R0:W2:Y:S02]  /*16410*/  SHFL.IDX P6, R14, R13, R12, R11 ;  /* 0x0000000c0d0e7389 */ /* 0x0040a400000c000b */
[----:B012---:R-:W-:Y:S01]  /*16420*/  ENDCOLLECTIVE ;  /* 0x000000000000791b */ /* 0x007fe20003800000 */
.L_x_9287:
[----:B------:R-:W-:Y:S05]  /*16430*/  BSYNC B1 ;  /* 0x0000000000017941 */ /* 0x000fea0003800000 */
.L_x_9286:
[----:B------:R-:W-:Y:S01]  /*16440*/  IMAD.MOV.U32 R13, RZ, RZ, R18 ;  /* 0x000000ffff0d7224 */ /* 0x000fe200078e0012 */
[----:B------:R-:W-:Y:S01]  /*16450*/  LEA R7, R7, R22, 0x1 ;  /* 0x0000001607077211 */ /* 0x000fe200078e08ff */
[----:B------:R-:W-:Y:S02]  /*16460*/  IMAD.MOV.U32 R12, RZ, RZ, RZ ;  /* 0x000000ffff0c7224 */ /* 0x000fe400078e00ff */
[----:B------:R-:W-:Y:S02]  /*16470*/  IMAD.MOV.U32 R11, RZ, RZ, 0x181f ;  /* 0x0000181fff0b7424 */ /* 0x000fe400078e00ff */
[----:B------:R-:W-:Y:S02]  /*16480*/  IMAD.MOV.U32 R15, RZ, RZ, -0x1 ;  /* 0xffffffffff0f7424 */ /* 0x000fe400078e00ff */
[----:B------:R-:W-:-:S07]  /*16490*/  IMAD.MOV.U32 R3, RZ, RZ, R14 ;  /* 0x000000ffff037224 */ /* 0x000fce00078e000e */
[----:B------:R-:W-:Y:S05]  /*164a0*/  WARPSYNC.COLLECTIVE R15, `(.L_x_9288) ;  /* 0x000000000f087348 */ /* 0x000fea0003c00000 */
[----:B------:R0:W1:Y:S02]  /*164b0*/  SHFL.IDX P6, R14, R13, R12, R11 ;  /* 0x0000000c0d0e7389 */ /* 0x00006400000c000b */
[----:B01----:R-:W-:Y:S01]  /*164c0*/  ENDCOLLECTIVE ;  /* 0x000000000000791b */ /* 0x003fe20003800000 */
.L_x_9288:
[----:B------:R-:W-:Y:S02]  /*164d0*/  IMAD.MOV.U32 R13, RZ, RZ, R24 ;  /* 0x000000ffff0d7224 */ /* 0x000fe400078e0018 */
[----:B------:R-:W-:Y:S02]  /*164e0*/  IMAD.MOV.U32 R12, RZ, RZ, 0x1 ;  /* 0x00000001ff0c7424 */ /* 0x000fe400078e00ff */
[----:B------:R-:W-:-:S07]  /*164f0*/  IMAD.MOV.U32 R2, RZ, RZ, R14 ;  /* 0x000000ffff027224 */ /* 0x000fce00078e000e */
[----:B------:R-:W-:Y:S05]  /*16500*/  WARPSYNC.COLLECTIVE R15, `(.L_x_9289) ;  /* 0x000000000f087348 */ /* 0x000fea0003c00000 */
[----:B------:R0:W1:Y:S02]  /*16510*/  SHFL.IDX P6, R14, R13, R12, R11 ;  /* 0x0000000c0d0e7389 */ /* 0x00006400000c000b */
[----:B01----:R-:W-:Y:S01]  /*16520*/  ENDCOLLECTIVE ;  /* 0x000000000000791b */ /* 0x003fe20003800000 */
.L_x_9289:
        /* <DEDUP_REMOVED lines=14> */
.L_x_9290:
[----:B------:R-:W-:Y:S02]  /*16610*/  IMAD.MOV.U32 R13, RZ, RZ, R24 ;  /* 0x000000ffff0d7224 */ /* 0x000fe400078e0018 */
[----:B------:R-:W-:Y:S02]  /*16620*/  IMAD.MOV.U32 R12, RZ, RZ, 0x2 ;  /* 0x00000002ff0c7424 */ /* 0x000fe400078e00ff */
[----:B------:R-:W-:-:S07]  /*16630*/  IMAD.MOV.U32 R2, RZ, RZ, R14 ;  /* 0x000000ffff027224 */ /* 0x000fce00078e000e */
[----:B------:R-:W-:Y:S05]  /*16640*/  WARPSYNC.COLLECTIVE R15, `(.L_x_9291) ;  /* 0x000000000f087348 */ /* 0x000fea0003c00000 */
[----:B------:R0:W1:Y:S02]  /*16650*/  SHFL.IDX P6, R14, R13, R12, R11 ;  /* 0x0000000c0d0e7389 */ /* 0x00006400000c000b */
[----:B01----:R-:W-:Y:S01]  /*16660*/  ENDCOLLECTIVE ;  /* 0x000000000000791b */ /* 0x003fe20003800000 */
.L_x_9291:
        /* <DEDUP_REMOVED lines=14> */
.L_x_9292:
[----:B------:R-:W-:Y:S02]  /*16750*/  IMAD.MOV.U32 R13, RZ, RZ, R24 ;  /* 0x000000ffff0d7224 */ /* 0x000fe400078e0018 */
[----:B------:R-:W-:Y:S02]  /*16760*/  IMAD.MOV.U32 R12, RZ, RZ, 0x3 ;  /* 0x00000003ff0c7424 */ /* 0x000fe400078e00ff */
[----:B------:R-:W-:-:S07]  /*16770*/  IMAD.MOV.U32 R2, RZ, RZ, R14 ;  /* 0x000000ffff027224 */ /* 0x000fce00078e000e */
[----:B------:R-:W-:Y:S05]  /*16780*/  WARPSYNC.COLLECTIVE R15, `(.L_x_9293) ;  /* 0x000000000f087348 */ /* 0x000fea0003c00000 */
[----:B------:R0:W1:Y:S02]  /*16790*/  SHFL.IDX P6, R14, R13, R12, R11 ;  /* 0x0000000c0d0e7389 */ /* 0x00006400000c000b */
[----:B01----:R-:W-:Y:S01]  /*167a0*/  ENDCOLLECTIVE ;  /* 0x000000000000791b */ /* 0x003fe20003800000 */
.L_x_9293:
        /* <DEDUP_REMOVED lines=14> */
.L_x_9294:
[----:B------:R-:W-:Y:S02]  /*16890*/  IMAD.MOV.U32 R13, RZ, RZ, R24 ;  /* 0x000000ffff0d7224 */ /* 0x000fe400078e0018 */
[----:B------:R-:W-:Y:S02]  /*168a0*/  IMAD.MOV.U32 R12, RZ, RZ, 0x4 ;  /* 0x00000004ff0c7424 */ /* 0x000fe400078e00ff */
[----:B------:R-:W-:-:S07]  /*168b0*/  IMAD.MOV.U32 R2, RZ, RZ, R14 ;  /* 0x000000ffff027224 */ /* 0x000fce00078e000e */
[----:B------:R-:W-:Y:S05]  /*168c0*/  WARPSYNC.COLLECTIVE R15, `(.L_x_9295) ;  /* 0x000000000f087348 */ /* 0x000fea0003c00000 */
[----:B------:R0:W1:Y:S02]  /*168d0*/  SHFL.IDX P6, R14, R13, R12, R11 ;  /* 0x0000000c0d0e7389 */ /* 0x00006400000c000b */
[----:B01----:R-:W-:Y:S01]  /*168e0*/  ENDCOLLECTIVE ;  /* 0x000000000000791b */ /* 0x003fe20003800000 */
.L_x_9295:
        /* <DEDUP_REMOVED lines=14> */
.L_x_9296:
[----:B------:R-:W-:Y:S02]  /*169d0*/  IMAD.MOV.U32 R13, RZ, RZ, R24 ;  /* 0x000000ffff0d7224 */ /* 0x000fe400078e0018 */
[----:B------:R-:W-:Y:S02]  /*169e0*/  IMAD.MOV.U32 R12, RZ, RZ, 0x5 ;  /* 0x00000005ff0c7424 */ /* 0x000fe400078e00ff */
[----:B------:R-:W-:-:S07]  /*169f0*/  IMAD.MOV.U32 R2, RZ, RZ, R14 ;  /* 0x000000ffff027224 */ /* 0x000fce00078e000e */
[----:B------:R-:W-:Y:S05]  /*16a00*/  WARPSYNC.COLLECTIVE R15, `(.L_x_9297) ;  /* 0x000000000f087348 */ /* 0x000fea0003c00000 */
[----:B------:R0:W1:Y:S02]  /*16a10*/  SHFL.IDX P6, R14, R13, R12, R11 ;  /* 0x0000000c0d0e7389 */ /* 0x00006400000c000b */
[----:B01----:R-:W-:Y:S01]  /*16a20*/  ENDCOLLECTIVE ;  /* 0x000000000000791b */ /* 0x003fe20003800000 */
.L_x_9297:
        /* <DEDUP_REMOVED lines=14> */
.L_x_9298:
[----:B------:R-:W-:Y:S02]  /*16b10*/  IMAD.MOV.U32 R13, RZ, RZ, R24 ;  /* 0x000000ffff0d7224 */ /* 0x000fe400078e0018 */
[----:B------:R-:W-:Y:S02]  /*16b20*/  IMAD.MOV.U32 R12, RZ, RZ, 0x6 ;  /* 0x00000006ff0c7424 */ /* 0x000fe400078e00ff */
[----:B------:R-:W-:-:S07]  /*16b30*/  IMAD.MOV.U32 R2, RZ, RZ, R14 ;  /* 0x000000ffff027224 */ /* 0x000fce00078e000e */
[----:B------:R-:W-:Y:S05]  /*16b40*/  WARPSYNC.COLLECTIVE R15, `(.L_x_9299) ;  /* 0x000000000f087348 */ /* 0x000fea0003c00000 */
[----:B------:R0:W1:Y:S02]  /*16b50*/  SHFL.IDX P6, R14, R13, R12, R11 ;  /* 0x0000000c0d0e7389 */ /* 0x00006400000c000b */
[----:B01----:R-:W-:Y:S01]  /*16b60*/  ENDCOLLECTIVE ;  /* 0x000000000000791b */ /* 0x003fe20003800000 */
.L_x_9299:
        /* <DEDUP_REMOVED lines=14> */
.L_x_9300:
[----:B------:R-:W-:Y:S02]  /*16c50*/  IMAD.MOV.U32 R13, RZ, RZ, R24 ;  /* 0x000000ffff0d7224 */ /* 0x000fe400078e0018 */
[----:B------:R-:W-:Y:S02]  /*16c60*/  IMAD.MOV.U32 R12, RZ, RZ, 0x7 ;  /* 0x00000007ff0c7424 */ /* 0x000fe400078e00ff */
[----:B------:R-:W-:-:S07]  /*16c70*/  IMAD.MOV.U32 R2, RZ, RZ, R14 ;  /* 0x000000ffff027224 */ /* 0x000fce00078e000e */
[----:B------:R-:W-:Y:S05]  /*16c80*/  WARPSYNC.COLLECTIVE R15, `(.L_x_9301) ;  /* 0x000000000f087348 */ /* 0x000fea0003c00000 */
[----:B------:R0:W1:Y:S02]  /*16c90*/  SHFL.IDX P6, R14, R13, R12, R11 ;  /* 0x0000000c0d0e7389 */ /* 0x00006400000c000b */
[----:B01----:R-:W-:Y:S01]  /*16ca0*/  ENDCOLLECTIVE ;  /* 0x000000000000791b */ /* 0x003fe20003800000 */
.L_x_9301:
        /* <DEDUP_REMOVED lines=13> */
.L_x_9302:
[----:B------:R-:W-:Y:S01]  /*16d80*/  @!PT LDS RZ, [RZ] ;  /* 0x00000000fffff984 */ /* 0x000fe20000000800 */
[----:B------:R-:W-:Y:S01]  /*16d90*/  @!PT LDS RZ, [RZ] ;  /* 0x00000000fffff984 */ /* 0x000fe20000000800 */
[----:B------:R-:W-:Y:S01]  /*16da0*/  @!PT LDS RZ, [RZ] ;  /* 0x00000000fffff984 */ /* 0x000fe20000000800 */
[----:B------:R1:W-:Y:S01]  /*16db0*/  LDGSTS.E.BYPASS.LTC128B.128 [R7+0x7400], desc[UR36][R2.64+0x80], !P0 ;  /* 0x0740008002077fae */ /* 0x0003e2000c101d64 */
[----:B------:R-:W-:Y:S05]  /*16dc0*/  BRA `(.L_x_9303) ;  /* 0xffffffb4000c7947 */ /* 0x000fea000383ffff */
.L_x_9194:
[----:B0-----:R0:W1:Y:S02]  /*16dd0*/  SYNCS.PHASECHK.TRANS64.TRYWAIT P0, [R0+URZ+0x28860], R3 ;  /* 0x02886003000075a7 */ /* 0x001064000800017f */
[----:B-1----:R-:W-:Y:S05]  /*16de0*/  @!P0 NANOSLEEP.SYNCS 0x989680 ;  /* 0x009896800000895d */ /* 0x002fea0003900000 */
[----:B------:R-:W1:Y:S02]  /*16df0*/  @!P0 SYNCS.PHASECHK.TRANS64 P0, [R0+URZ+0x28860], R3 ;  /* 0x02886003000085a7 */ /* 0x000e64000800007f */
[----:B-1----:R-:W-:Y:S05]  /*16e00*/  @!P0 BRA `(.L_x_9194) ;  /* 0xfffffffc00f08947 */ /* 0x002fea000383ffff */
[----:B------:R-:W-:Y:S05]  /*16e10*/  BRA `(.L_x_9304) ;  /* 0xffffffb800187947 */ /* 0x000fea000383ffff */
.L_x_9195:
        /* <DEDUP_REMOVED lines=8> */
.L_x_9306:
[----:B------:R-:W-:Y:S05]  /*16ea0*/  BSYNC B0 ;  /* 0x0000000000007941 */ /* 0x000fea0003800000 */
.L_x_9305:
[----:B------:R-:W-:Y:S01]  /*16eb0*/  IMAD.MOV.U32 R13, RZ, RZ, R18 ;  /* 0x000000ffff0d7224 */ /* 0x000fe200078e0012 */
[----:B------:R-:W-:Y:S01]  /*16ec0*/  MOV R3, R14 ;  /* 0x0000000e00037202 */ /* 0x000fe20000000f00 */
[----:B------:R-:W-:Y:S02]  /*16ed0*/  IMAD.MOV.U32 R12, RZ, RZ, RZ ;  /* 0x000000ffff0c7224 */ /* 0x000fe400078e00ff */
[----:B------:R-:W-:Y:S02]  /*16ee0*/  IMAD.MOV.U32 R11, RZ, RZ, 0x181f ;  /* 0x0000181fff0b7424 */ /* 0x000fe400078e00ff */
[----:B------:R-:W-:Y:S02]  /*16ef0*/  IMAD.MOV.U32 R15, RZ, RZ, -0x1 ;  /* 0xffffffffff0f7424 */ /* 0x000fe400078e00ff */
[----:B------:R-:W-:Y:S02]  /*16f00*/  IMAD.SHL.U32 R5, R30, 0x2, RZ ;  /* 0x000000021e057824 */ /* 0x000fe400078e00ff */
[----:B------:R-:W-:-:S07]  /*16f10*/  IMAD R4, R9, 0x2, R22 ;  /* 0x0000000209047824 */ /* 0x000fce00078e0216 */
[----:B------:R-:W-:Y:S05]  /*16f20*/  WARPSYNC.COLLECTIVE R15, `(.L_x_9307) ;  /* 0x000000000f087348 */ /* 0x000fea0003c00000 */
[----:B------:R0:W1:Y:S02]  /*16f30*/  SHFL.IDX P6, R14, R13, R12, R11 ;  /* 0x0000000c0d0e7389 */ /* 0x00006400000c000b */
[----:B01----:R-:W-:Y:S01]  /*16f40*/  ENDCOLLECTIVE ;  /* 0x000000000000791b */ /* 0x003fe20003800000 */
.L_x_9307:
[----:B------:R-:W-:Y:S02]  /*16f50*/  ULDC UR4, c[0x0][0x2f4] ;  /* 0x0000bd0000047ab9 */ /* 0x000fe40000000800 */
[----:B------:R-:W-:Y:S02]  /*16f60*/  ISETP.GE.AND P1, PT, R30, UR4, PT ;  /* 0x000000041e007c0c */ /* 0x000fe4000bf26270 */
[----:B------:R-:W-:Y:S02]  /*16f70*/  ISETP.GE.AND P0, PT, R29, UR4, PT ;  /* 0x000000041d007c0c */ /* 0x000fe4000bf06270 */
[C---:B------:R-:W-:Y:S02]  /*16f80*/  ISETP.LT.OR P3, PT, R6.reuse, 0x1, P1 ;  /* 0x000000010600780c */ /* 0x040fe40000f61670 */
[----:B------:R-:W-:Y:S01]  /*16f90*/  ISETP.LT.OR P4, PT, R6, 0x1, P0 ;  /* 0x000000010600780c */ /* 0x000fe20000781670 */
[----:B------:R-:W-:Y:S01]  /*16fa0*/  IMAD.MOV.U32 R13, RZ, RZ, R24 ;  /* 0x000000ffff0d7224 */ /* 0x000fe200078e0018 */
[----:B------:R-:W-:-:S02]  /*16fb0*/  MOV R12, 0x1 ;  /* 0x00000001000c7802 */ /* 0x000fc40000000f00 */
[----:B------:R-:W-:-:S13]  /*16fc0*/  IADD3 R2, P2, R14, R5, RZ ;  /* 0x000000050e027210 */ /* 0x000fda0007f5e0ff */
[----:B------:R-:W-:Y:S05]  /*16fd0*/  WARPSYNC.COLLECTIVE R15, `(.L_x_9308) ;  /* 0x000000000f087348 */ /* 0x000fea0003c00000 */
[----:B------:R0:W1:Y:S02]  /*16fe0*/  SHFL.IDX P6, R14, R13, R12, R11 ;  /* 0x0000000c0d0e7389 */ /* 0x00006400000c000b */
[----:B01----:R-:W-:Y:S01]  /*16ff0*/  ENDCOLLECTIVE ;  /* 0x000000000000791b */ /* 0x003fe20003800000 */
.L_x_9308:
        /* <DEDUP_REMOVED lines=13> */
.L_x_9309:
[----:B------:R-:W-:Y:S02]  /*170d0*/  IMAD.MOV.U32 R13, RZ, RZ, R24 ;  /* 0x000000ffff0d7224 */ /* 0x000fe400078e0018 */
[----:B------:R-:W-:Y:S02]  /*170e0*/  IMAD.MOV.U32 R12, RZ, RZ, 0x2 ;  /* 0x00000002ff0c7424 */ /* 0x000fe400078e00ff */
[----:B------:R-:W-:-:S07]  /*170f0*/  IMAD.MOV.U32 R10, RZ, RZ, R14 ;  /* 0x000000ffff0a7224 */ /* 0x000fce00078e000e */
[----:B------:R-:W-:Y:S05]  /*17100*/  WARPSYNC.COLLECTIVE R15, `(.L_x_9310) ;  /* 0x000000000f087348 */ /* 0x000fea0003c00000 */
[----:B------:R0:W1:Y:S02]  /*17110*/  SHFL.IDX P6, R14, R13, R12, R11 ;  /* 0x0000000c0d0e7389 */ /* 0x00006400000c000b */
[----:B01----:R-:W-:Y:S01]  /*17120*/  ENDCOLLECTIVE ;  /* 0x000000000000791b */ /* 0x003fe20003800000 */
.L_x_9310:
        /* <DEDUP_REMOVED lines=14> */
.L_x_9311:
[----:B------:R-:W-:Y:S02]  /*17210*/  IMAD.MOV.U32 R13, RZ, RZ, R24 ;  /* 0x000000ffff0d7224 */ /* 0x000fe400078e0018 */
[----:B------:R-:W-:Y:S01]  /*17220*/  IMAD.MOV.U32 R12, RZ, RZ, 0x3 ;  /* 0x00000003ff0c7424 */ /* 0x000fe200078e00ff */
[----:B------:R-:W-:-:S13]  /*17230*/  IADD3 R2, P2, R14, R5, RZ ;  /* 0x000000050e027210 */ /* 0x000fda0007f5e0ff */
[----:B------:R-:W-:Y:S05]  /*17240*/  WARPSYNC.COLLECTIVE R15, `(.L_x_9312) ;  /* 0x000000000f087348 */ /* 0x000fea0003c00000 */
[----:B------:R0:W1:Y:S02]  /*17250*/  SHFL.IDX P6, R14, R13, R12, R11 ;  /* 0x0000000c0d0e7389 */ /* 0x00006400000c000b */
[----:B01----:R-:W-:Y:S01]  /*17260*/  ENDCOLLECTIVE ;  /* 0x000000000000791b */ /* 0x003fe20003800000 */
.L_x_9312:
[----:B------:R-:W-:-:S05]  /*17270*/  IADD3.X R3, RZ, R8, RZ, P2, !PT ;  /* 0x00000008ff037210 */ /* 0x000fca00017fe4ff */
        /* <DEDUP_REMOVED lines=12> */
.L_x_9313:
[----:B------:R-:W-:Y:S02]  /*17340*/  IMAD.MOV.U32 R13, RZ, RZ, R24 ;  /* 0x000000ffff0d7224 */ /* 0x000fe400078e0018 */
[----:B------:R-:W-:Y:S01]  /*17350*/  IMAD.MOV.U32 R12, RZ, RZ, 0x4 ;  /* 0x00000004ff0c7424 */ /* 0x000fe200078e00ff */
[----:B------:R-:W-:-:S13]  /*17360*/  IADD3 R2, P2, R14, R5, RZ ;  /* 0x000000050e027210 */ /* 0x000fda0007f5e0ff */
[----:B------:R-:W-:Y:S05]  /*17370*/  WARPSYNC.COLLECTIVE R15, `(.L_x_9314) ;  /* 0x000000000f087348 */ /* 0x000fea0003c00000 */
[----:B------:R0:W1:Y:S02]  /*17380*/  SHFL.IDX P6, R14, R13, R12, R11 ;  /* 0x0000000c0d0e7389 */ /* 0x00006400000c000b */
[----:B01----:R-:W-:Y:S01]  /*17390*/  ENDCOLLECTIVE ;  /* 0x000000000000791b */ /* 0x003fe20003800000 */
.L_x_9314:
[----:B------:R-:W-:-:S05]  /*173a0*/  IMAD.X R3, RZ, RZ, R7, P2 ;  /* 0x000000ffff037224 */ /* 0x000fca00010e0607 */
        /* <DEDUP_REMOVED lines=12> */
.L_x_9315:
[----:B------:R-:W-:Y:S02]  /*17470*/  IMAD.MOV.U32 R13, RZ, RZ, R24 ;  /* 0x000000ffff0d7224 */ /* 0x000fe400078e0018 */
[----:B------:R-:W-:Y:S02]  /*17480*/  IMAD.MOV.U32 R12, RZ, RZ, 0x5 ;  /* 0x00000005ff0c7424 */ /* 0x000fe400078e00ff */
[----:B------:R-:W-:-:S07]  /*17490*/  IMAD.MOV.U32 R10, RZ, RZ, R14 ;  /* 0x000000ffff0a7224 */ /* 0x000fce00078e000e */
[----:B------:R-:W-:Y:S05]  /*174a0*/  WARPSYNC.COLLECTIVE R15, `(.L_x_9316) ;  /* 0x000000000f087348 */ /* 0x000fea0003c00000 */
[----:B------:R0:W1:Y:S02]  /*174b0*/  SHFL.IDX P6, R14, R13, R12, R11 ;  /* 0x0000000c0d0e7389 */ /* 0x00006400000c000b */
[----:B01----:R-:W-:Y:S01]  /*174c0*/  ENDCOLLECTIVE ;  /* 0x000000000000791b */ /* 0x003fe20003800000 */
.L_x_9316:
        /* <DEDUP_REMOVED lines=14> */
.L_x_9317:
[----:B------:R-:W-:Y:S01]  /*175b0*/  IMAD.MOV.U32 R13, RZ, RZ, R24 ;  /* 0x000000ffff0d7224 */ /* 0x000fe200078e0018 */
[----:B------:R-:W-:Y:S02]  /*175c0*/  MOV R12, 0x6 ;  /* 0x00000006000c7802 */ /* 0x000fe40000000f00 */
[----:B------:R-:W-:-:S13]  /*175d0*/  IADD3 R2, P2, R14, R5, RZ ;  /* 0x000000050e027210 */ /* 0x000fda0007f5e0ff */
[----:B------:R-:W-:Y:S05]  /*175e0*/  WARPSYNC.COLLECTIVE R15, `(.L_x_9318) ;  /* 0x000000000f087348 */ /* 0x000fea0003c00000 */
[----:B------:R0:W1:Y:S02]  /*175f0*/  SHFL.IDX P6, R14, R13, R12, R11 ;  /* 0x0000000c0d0e7389 */ /* 0x00006400000c000b */
[----:B01----:R-:W-:Y:S01]  /*17600*/  ENDCOLLECTIVE ;  /* 0x000000000000791b */ /* 0x003fe20003800000 */
.L_x_9318:
        /* <DEDUP_REMOVED lines=13> */
.L_x_9319:
[----:B------:R-:W-:Y:S02]  /*176e0*/  IMAD.MOV.U32 R13, RZ, RZ, R24 ;  /* 0x000000ffff0d7224 */ /* 0x000fe400078e0018 */
[----:B------:R-:W-:Y:S02]  /*176f0*/  IMAD.MOV.U32 R12, RZ, RZ, 0x7 ;  /* 0x00000007ff0c7424 */ /* 0x000fe400078e00ff */
[----:B------:R-:W-:-:S07]  /*17700*/  IMAD.MOV.U32 R10, RZ, RZ, R14 ;  /* 0x000000ffff0a7224 */ /* 0x000fce00078e000e */
[----:B------:R-:W-:Y:S05]  /*17710*/  WARPSYNC.COLLECTIVE R15, `(.L_x_9320) ;  /* 0x000000000f087348 */ /* 0x000fea0003c00000 */
[----:B------:R0:W1:Y:S02]  /*17720*/  SHFL.IDX P6, R14, R13, R12, R11 ;  /* 0x0000000c0d0e7389 */ /* 0x00006400000c000b */
[----:B01----:R-:W-:Y:S01]  /*17730*/  ENDCOLLECTIVE ;  /* 0x000000000000791b */ /* 0x003fe20003800000 */
.L_x_9320:
        /* <DEDUP_REMOVED lines=12> */
.L_x_9321:
[----:B------:R-:W-:Y:S05]  /*17800*/  BRA `(.L_x_9322) ;  /* 0xffffffb000b87947 */ /* 0x000fea000383ffff */
.L_x_9200:
        /* <DEDUP_REMOVED lines=8> */
.L_x_9324:
[----:B------:R-:W-:Y:S05]  /*17890*/  BSYNC B0 ;  /* 0x0000000000007941 */ /* 0x000fea0003800000 */
.L_x_9323:
        /* <DEDUP_REMOVED lines=9> */
.L_x_9325:
[----:B------:R-:W-:Y:S02]  /*17930*/  ULDC UR4, c[0x0][0xc3c] ;  /* 0x00030f0000047ab9 */ /* 0x000fe40000000800 */
[----:B------:R-:W-:-:S13]  /*17940*/  ISETP.GE.OR P1, PT, R9, UR4, !P0 ;  /* 0x0000000409007c0c */ /* 0x000fda000c726670 */
[----:B------:R-:W0:Y:S08]  /*17950*/  @!P1 LDC.64 R4, c[0x0][0xc80] ;  /* 0x00032000ff049b82 */ /* 0x000e300000000a00 */
[----:B------:R-:W1:Y:S01]  /*17960*/  @!P1 LDC.64 R2, c[0x0][0xc78] ;  /* 0x00031e00ff029b82 */ /* 0x000e620000000a00 */
[----:B------:R-:W-:Y:S01]  /*17970*/  IMAD.MOV.U32 R17, RZ, RZ, RZ ;  /* 0x000000ffff117224 */ /* 0x000fe200078e00ff */
[----:B------:R-:W-:Y:S01]  /*17980*/  MOV R7, R14 ;  /* 0x0000000e00077202 */ /* 0x000fe20000000f00 */
[----:B0-----:R-:W-:-:S06]  /*17990*/  @!P1 IMAD.WIDE R4, R9, 0x4, R4 ;  /* 0x0000000409049825 */ /* 0x001fcc00078e0204 */
[----:B------:R-:W2:Y:S01]  /*179a0*/  @!P1 LDG.E R4, desc[UR36][R4.64] ;  /* 0x0000002404049981 */ /* 0x000ea2000c1e1900 */
[----:B-1----:R-:W-:-:S06]  /*179b0*/  @!P1 IMAD.WIDE R2, R9, 0x4, R2 ;  /* 0x0000000409029825 */ /* 0x002fcc00078e0202 */
[----:B------:R-:W3:Y:S01]  /*179c0*/  @!P1 LDG.E R2, desc[UR36][R2.64] ;  /* 0x0000002402029981 */ /* 0x000ee2000c1e1900 */
[----:B------:R-:W-:Y:S01]  /*179d0*/  IMAD.MOV.U32 R8, RZ, RZ, RZ ;  /* 0x000000ffff087224 */ /* 0x000fe200078e00ff */
[C---:B------:R-:W-:Y:S01]  /*179e0*/  ISETP.GE.U32.AND P2, PT, R10.reuse, 0x2, PT ;  /* 0x000000020a00780c */ /* 0x040fe20003f46070 */
[----:B------:R-:W-:Y:S01]  /*179f0*/  IMAD.MOV.U32 R11, RZ, RZ, RZ ;  /* 0x000000ffff0b7224 */ /* 0x000fe200078e00ff */
        /* <DEDUP_REMOVED lines=10> */
.L_x_9326:
[----:B------:R-:W-:Y:S02]  /*17aa0*/  MOV R12, 0x2 ;  /* 0x00000002000c7802 */ /* 0x000fe40000000f00 */
[----:B------:R-:W-:-:S05]  /*17ab0*/  SEL R6, R14, RZ, P1 ;  /* 0x000000ff0e067207 */ /* 0x000fca0000800000 */
[----:B------:R-:W-:-:S04]  /*17ac0*/  IMAD.IADD R6, R13, 0x1, R6 ;  /* 0x000000010d067824 */ /* 0x000fc800078e0206 */
[----:B------:R-:W-:-:S07]  /*17ad0*/  IMAD.MOV.U32 R13, RZ, RZ, R6 ;  /* 0x000000ffff0d7224 */ /* 0x000fce00078e0006 */
[----:B------:R-:W-:Y:S05]  /*17ae0*/  WARPSYNC.COLLECTIVE R15, `(.L_x_9327) ;  /* 0x000000000f087348 */ /* 0x000fea0003c00000 */
[----:B------:R0:W1:Y:S02]  /*17af0*/  SHFL.UP P6, R14, R13, R12, R11 ;  /* 0x0400000c0d0e7389 */ /* 0x00006400000c000b */
[----:B01----:R-:W-:Y:S01]  /*17b00*/  ENDCOLLECTIVE ;  /* 0x000000000000791b */ /* 0x003fe20003800000 */
.L_x_9327:
        /* <DEDUP_REMOVED lines=8> */
.L_x_9328:
[----:B------:R-:W-:Y:S01]  /*17b90*/  IMAD.MOV.U32 R12, RZ, RZ, 0x8 ;  /* 0x00000008ff0c7424 */ /* 0x000fe200078e00ff */
[----:B------:R-:W-:-:S05]  /*17ba0*/  SEL R3, R14, RZ, P3 ;  /* 0x000000ff0e037207 */ /* 0x000fca0001800000 */
[----:B------:R-:W-:-:S04]  /*17bb0*/  IMAD.IADD R3, R2, 0x1, R3 ;  /* 0x0000000102037824 */ /* 0x000fc800078e0203 */
[----:B------:R-:W-:-:S07]  /*17bc0*/  IMAD.MOV.U32 R13, RZ, RZ, R3 ;  /* 0x000000ffff0d7224 */ /* 0x000fce00078e0003 */
[----:B------:R-:W-:Y:S05]  /*17bd0*/  WARPSYNC.COLLECTIVE R15, `(.L_x_9329) ;  /* 0x000000000f087348 */ /* 0x000fea0003c00000 */
[----:B------:R0:W1:Y:S02]  /*17be0*/  SHFL.UP P6, R14, R13, R12, R11 ;  /* 0x0400000c0d0e7389 */ /* 0x00006400000c000b */
[----:B01----:R-:W-:Y:S01]  /*17bf0*/  ENDCOLLECTIVE ;  /* 0x000000000000791b */ /* 0x003fe20003800000 */
.L_x_9329:
[----:B------:R-:W-:Y:S02]  /*17c00*/  MOV R12, 0x10 ;  /* 0x00000010000c7802 */ /* 0x000fe40000000f00 */
[----:B------:R-:W-:-:S05]  /*17c10*/  SEL R4, R14, RZ, P4 ;  /* 0x000000ff0e047207 */ /* 0x000fca0002000000 */
[----:B------:R-:W-:-:S04]  /*17c20*/  IMAD.IADD R4, R3, 0x1, R4 ;  /* 0x0000000103047824 */ /* 0x000fc800078e0204 */
[----:B------:R-:W-:-:S07]  /*17c30*/  IMAD.MOV.U32 R13, RZ, RZ, R4 ;  /* 0x000000ffff0d7224 */ /* 0x000fce00078e0004 */
[----:B------:R-:W-:Y:S05]  /*17c40*/  WARPSYNC.COLLECTIVE R15, `(.L_x_9330) ;  /* 0x000000000f087348 */ /* 0x000fea0003c00000 */
[----:B------:R0:W1:Y:S02]  /*17c50*/  SHFL.UP P6, R14, R13, R12, R11 ;  /* 0x0400000c0d0e7389 */ /* 0x00006400000c000b */
[----:B01----:R-:W-:Y:S01]  /*17c60*/  ENDCOLLECTIVE ;  /* 0x000000000000791b */ /* 0x003fe20003800000 */
.L_x_9330:
        /* <DEDUP_REMOVED lines=8> */
.L_x_9331:
[----:B------:R-:W-:Y:S05]  /*17cf0*/  BRA `(.L_x_9332) ;  /* 0xffffffb000c47947 */ /* 0x000fea000383ffff */
.L_x_9203:
[----:B------:R-:W-:Y:S01]  /*17d00*/  BSSY B0, `(.L_x_9333) ;  /* 0x0000007000007945 */ /* 0x000fe20003800000 */
[----:B------:R-:W-:Y:S02]  /*17d10*/  IMAD.MOV.U32 R12, RZ, RZ, 0x1 ;  /* 0x00000001ff0c7424 */ /* 0x000fe400078e00ff */
[----:B------:R-:W-:Y:S02]  /*17d20*/  IMAD.MOV.U32 R11, RZ, RZ, RZ ;  /* 0x000000ffff0b7224 */ /* 0x000fe400078e00ff */
[----:B------:R-:W-:-:S07]  /*17d30*/  IMAD.MOV.U32 R15, RZ, RZ, -0x1 ;  /* 0xffffffffff0f7424 */ /* 0x000fce00078e00ff */
[----:B------:R-:W-:Y:S05]  /*17d40*/  WARPSYNC.COLLECTIVE R15, `(.L_x_9334) ;  /* 0x000000000f087348 */ /* 0x000fea0003c00000 */
[----:B------:R0:W1:Y:S02]  /*17d50*/  SHFL.UP P6, R14, R13, R12, R11 ;  /* 0x0400000c0d0e7389 */ /* 0x00006400000c000b */
[----:B01----:R-:W-:Y:S01]  /*17d60*/  ENDCOLLECTIVE ;  /* 0x000000000000791b */ /* 0x003fe20003800000 */
.L_x_9334:
[----:B------:R-:W-:Y:S05]  /*17d70*/  BSYNC B0 ;  /* 0x0000000000007941 */ /* 0x000fea0003800000 */
.L_x_9333:
[----:B------:R-:W-:Y:S01]  /*17d80*/  SEL R14, R14, RZ, P1 ;  /* 0x000000ff0e0e7207 */ /* 0x000fe20000800000 */
[----:B------:R-:W-:Y:S02]  /*17d90*/  IMAD.MOV.U32 R12, RZ, RZ, 0x2 ;  /* 0x00000002ff0c7424 */ /* 0x000fe400078e00ff */
[----:B------:R-:W-:Y:S01]  /*17da0*/  IMAD.MOV.U32 R11, RZ, RZ, RZ ;  /* 0x000000ffff0b7224 */ /* 0x000fe200078e00ff */
[----:B------:R-:W-:Y:S01]  /*17db0*/  IADD3 R13, R13, R14, RZ ;  /* 0x0000000e0d0d7210 */ /* 0x000fe20007ffe0ff */
[----:B------:R-:W-:-:S07]  /*17dc0*/  IMAD.MOV.U32 R15, RZ, RZ, -0x1 ;  /* 0xffffffffff0f7424 */ /* 0x000fce00078e00ff */
[----:B------:R-:W-:Y:S05]  /*17dd0*/  WARPSYNC.COLLECTIVE R15, `(.L_x_9335) ;  /* 0x000000000f087348 */ /* 0x000fea0003c00000 */
[----:B------:R0:W1:Y:S02]  /*17de0*/  SHFL.UP P6, R14, R13, R12, R11 ;  /* 0x0400000c0d0e7389 */ /* 0x00006400000c000b */
[----:B01----:R-:W-:Y:S01]  /*17df0*/  ENDCOLLECTIVE ;  /* 0x000000000000791b */ /* 0x003fe20003800000 */
.L_x_9335:
[----:B------:R-:W-:Y:S01]  /*17e00*/  IMAD.MOV.U32 R12, RZ, RZ, 0x4 ;  /* 0x00000004ff0c7424 */ /* 0x000fe200078e00ff */
[----:B------:R-:W-:-:S05]  /*17e10*/  SEL R2, R14, RZ, P2 ;  /* 0x000000ff0e027207 */ /* 0x000fca0001000000 */
[----:B------:R-:W-:-:S04]  /*17e20*/  IMAD.IADD R2, R13, 0x1, R2 ;  /* 0x000000010d027824 */ /* 0x000fc800078e0202 */
[----:B------:R-:W-:-:S07]  /*17e30*/  IMAD.MOV.U32 R13, RZ, RZ, R2 ;  /* 0x000000ffff0d7224 */ /* 0x000fce00078e0002 */
[----:B------:R-:W-:Y:S05]  /*17e40*/  WARPSYNC.COLLECTIVE R15, `(.L_x_9336) ;  /* 0x000000000f087348 */ /* 0x000fea0003c00000 */
[----:B------:R0:W1:Y:S02]  /*17e50*/  SHFL.UP P6, R14, R13, R12, R11 ;  /* 0x0400000c0d0e7389 */ /* 0x00006400000c000b */
[----:B01----:R-:W-:Y:S01]  /*17e60*/  ENDCOLLECTIVE ;  /* 0x000000000000791b */ /* 0x003fe20003800000 */
.L_x_9336:
[----:B------:R-:W-:Y:S02]  /*17e70*/  MOV R12, 0x8 ;  /* 0x00000008000c7802 */ /* 0x000fe40000000f00 */
[----:B------:R-:W-:-:S05]  /*17e80*/  SEL R3, R14, RZ, P3 ;  /* 0x000000ff0e037207 */ /* 0x000fca0001800000 */
[----:B------:R-:W-:-:S04]  /*17e90*/  IMAD.IADD R3, R2, 0x1, R3 ;  /* 0x0000000102037824 */ /* 0x000fc800078e0203 */
[----:B------:R-:W-:-:S07]  /*17ea0*/  IMAD.MOV.U32 R13, RZ, RZ, R3 ;  /* 0x000000ffff0d7224 */ /* 0x000fce00078e0003 */
[----:B------:R-:W-:Y:S05]  /*17eb0*/  WARPSYNC.COLLECTIVE R15, `(.L_x_9337) ;  /* 0x000000000f087348 */ /* 0x000fea0003c00000 */
[----:B------:R0:W1:Y:S02]  /*17ec0*/  SHFL.UP P6, R14, R13, R12, R11 ;  /* 0x0400000c0d0e7389 */ /* 0x00006400000c000b */
[----:B01----:R-:W-:Y:S01]  /*17ed0*/  ENDCOLLECTIVE ;  /* 0x000000000000791b */ /* 0x003fe20003800000 */
.L_x_9337:
[----:B------:R-:W-:Y:S01]  /*17ee0*/  IMAD.MOV.U32 R12, RZ, RZ, 0x10 ;  /* 0x00000010ff0c7424 */ /* 0x000fe200078e00ff */
[----:B------:R-:W-:-:S05]  /*17ef0*/  SEL R4, R14, RZ, P4 ;  /* 0x000000ff0e047207 */ /* 0x000fca0002000000 */
[----:B------:R-:W-:-:S04]  /*17f00*/  IMAD.IADD R4, R3, 0x1, R4 ;  /* 0x0000000103047824 */ /* 0x000fc800078e0204 */
[----:B------:R-:W-:-:S07]  /*17f10*/  IMAD.MOV.U32 R13, RZ, RZ, R4 ;  /* 0x000000ffff0d7224 */ /* 0x000fce00078e0004 */
[----:B------:R-:W-:Y:S05]  /*17f20*/  WARPSYNC.COLLECTIVE R15, `(.L_x_9338) ;  /* 0x000000000f087348 */ /* 0x000fea0003c00000 */
[----:B------:R0:W1:Y:S02]  /*17f30*/  SHFL.UP P6, R14, R13, R12, R11 ;  /* 0x0400000c0d0e7389 */ /* 0x00006400000c000b */
[----:B01----:R-:W-:Y:S01]  /*17f40*/  ENDCOLLECTIVE ;  /* 0x000000000000791b */ /* 0x003fe20003800000 */
.L_x_9338:
        /* <DEDUP_REMOVED lines=8> */
.L_x_9339:
[----:B------:R-:W-:Y:S05]  /*17fd0*/  BRA `(.L_x_9340) ;  /* 0xffffffb000b07947 */ /* 0x000fea000383ffff */
.L_x_9205:
[----:B------:R-:W-:Y:S01]  /*17fe0*/  BSSY B0, `(.L_x_9341) ;  /* 0x0000006000007945 */ /* 0x000fe20003800000 */
[----:B------:R-:W-:Y:S01]  /*17ff0*/  PLOP3.LUT P6, PT, P6, PT, PT, 0x8, 0x0 ;  /* 0x000000000000781c */ /* 0x000fe200037ce170 */
[----:B------:R-:W-:-:S12]  /*18000*/  IMAD.MOV.U32 R15, RZ, RZ, -0x1 ;  /* 0xffffffffff0f7424 */ /* 0x000fd800078e00ff */
[----:B0-----:R-:W-:Y:S05]  /*18010*/  WARPSYNC.COLLECTIVE R15, `(.L_x_9342) ;  /* 0x000000000f087348 */ /* 0x001fea0003c00000 */
[----:B------:R-:W-:Y:S01]  /*18020*/  VOTE.ANY R14, PT, P6 ;  /* 0x00000000000e7806 */ /* 0x000fe200030e0100 */
[----:B0-----:R-:W-:Y:S06]  /*18030*/  ENDCOLLECTIVE ;  /* 0x000000000000791b */ /* 0x001fec0003800000 */
.L_x_9342:
[----:B------:R-:W-:Y:S05]  /*18040*/  BSYNC B0 ;  /* 0x0000000000007941 */ /* 0x000fea0003800000 */
.L_x_9341:
[----:B------:R-:W-:Y:S01]  /*18050*/  MOV R3, R14 ;  /* 0x0000000e00037202 */ /* 0x000fe20000000f00 */
[----:B------:R-:W-:Y:S02]  /*18060*/  IMAD.MOV.U32 R13, RZ, RZ, R17 ;  /* 0x000000ffff0d7224 */ /* 0x000fe400078e0011 */
[----:B------:R-:W-:Y:S01]  /*18070*/  IMAD.MOV.U32 R11, RZ, RZ, 0x1f ;  /* 0x0000001fff0b7424 */ /* 0x000fe200078e00ff */
[----:B------:R0:W1:Y:S01]  /*18080*/  POPC R12, R3 ;  /* 0x00000003000c7309 */ /* 0x0000620000000000 */
[----:B------:R-:W-:-:S07]  /*18090*/  IMAD.MOV.U32 R15, RZ, RZ, -0x1 ;  /* 0xffffffffff0f7424 */ /* 0x000fce00078e00ff */
[----:B01----:R-:W-:Y:S05]  /*180a0*/  WARPSYNC.COLLECTIVE R15, `(.L_x_9343) ;  /* 0x000000000f087348 */ /* 0x003fea0003c00000 */
[----:B-1----:R1:W2:Y:S02]  /*180b0*/  SHFL.IDX P6, R14, R13, R12, R11 ;  /* 0x0000000c0d0e7389 */ /* 0x0022a400000c000b */
[----:B012---:R-:W-:Y:S01]  /*180c0*/  ENDCOLLECTIVE ;  /* 0x000000000000791b */ /* 0x007fe20003800000 */
.L_x_9343:
[----:B------:R-:W-:Y:S02]  /*180d0*/  IMAD.IADD R19, R12, 0x1, R19 ;  /* 0x000000010c137824 */ /* 0x000fe400078e0213 */
[----:B------:R-:W-:Y:S02]  /*180e0*/  IMAD.MOV.U32 R13, RZ, RZ, R8 ;  /* 0x000000ffff0d7224 */ /* 0x000fe400078e0008 */
[----:B------:R-:W-:-:S07]  /*180f0*/  IMAD.MOV.U32 R17, RZ, RZ, R14 ;  /* 0x000000ffff117224 */ /* 0x000fce00078e000e */
[----:B------:R-:W-:Y:S05]  /*18100*/  WARPSYNC.COLLECTIVE R15, `(.L_x_9344) ;  /* 0x000000000f087348 */ /* 0x000fea0003c00000 */
[----:B------:R0:W1:Y:S02]  /*18110*/  SHFL.IDX P6, R14, R13, R12, R11 ;  /* 0x0000000c0d0e7389 */ /* 0x00006400000c000b */
[----:B01----:R-:W-:Y:S01]  /*18120*/  ENDCOLLECTIVE ;  /* 0x000000000000791b */ /* 0x003fe20003800000 */
.L_x_9344:
[----:B------:R-:W-:Y:S01]  /*18130*/  IMAD.MOV.U32 R8, RZ, RZ, R14 ;  /* 0x000000ffff087224 */ /* 0x000fe200078e000e */
[----:B------:R-:W-:Y:S06]  /*18140*/  BRA `(.L_x_9345) ;  /* 0xffffffb000947947 */ /* 0x000fec000383ffff */
.L_x_9207:
[----:B------:R-:W-:Y:S01]  /*18150*/  BSSY B0, `(.L_x_9346) ;  /* 0x0000007000007945 */ /* 0x000fe20003800000 */
[----:B------:R-:W-:Y:S01]  /*18160*/  IMAD.MOV.U32 R13, RZ, RZ, R2 ;  /* 0x000000ffff0d7224 */ /* 0x000fe200078e0002 */
[----:B------:R-:W-:Y:S01]  /*18170*/  MOV R11, 0x1f ;  /* 0x0000001f000b7802 */ /* 0x000fe20000000f00 */
[----:B------:R-:W-:-:S07]  /*18180*/  IMAD.MOV.U32 R15, RZ, RZ, -0x1 ;  /* 0xffffffffff0f7424 */ /* 0x000fce00078e00ff */
[----:B0-23--:R-:W-:Y:S05]  /*18190*/  WARPSYNC.COLLECTIVE R15, `(.L_x_9347) ;  /* 0x000000000f087348 */ /* 0x00dfea0003c00000 */
[----:B------:R1:W4:Y:S02]  /*181a0*/  SHFL.IDX P6, R14, R13, R12, R11 ;  /* 0x0000000c0d0e7389 */ /* 0x00032400000c000b */
[----:B01234-:R-:W-:Y:S01]  /*181b0*/  ENDCOLLECTIVE ;  /* 0x000000000000791b */ /* 0x01ffe20003800000 */
.L_x_9347:
[----:B------:R-:W-:Y:S05]  /*181c0*/  BSYNC B0 ;  /* 0x0000000000007941 */ /* 0x000fea0003800000 */
.L_x_9346:
[----:B------:R-:W-:Y:S01]  /*181d0*/  IMAD.MOV.U32 R6, RZ, RZ, R14 ;  /* 0x000000ffff067224 */ /* 0x000fe200078e000e */
[----:B------:R-:W-:Y:S06]  /*181e0*/  BRA `(.L_x_9206) ;  /* 0xffffffb000847947 */ /* 0x000fec000383ffff */
.L_x_9213:
[----:B0-----:R0:W1:Y:S02]  /*181f0*/  SYNCS.PHASECHK.TRANS64.TRYWAIT P0, [R7+URZ+0x28820], R0 ;  /* 0x02882000070075a7 */ /* 0x001064000800017f */
[----:B-1----:R-:W-:Y:S05]  /*18200*/  @!P0 NANOSLEEP.SYNCS 0x989680 ;  /* 0x009896800000895d */ /* 0x002fea0003900000 */
[----:B------:R-:W1:Y:S02]  /*18210*/  @!P0 SYNCS.PHASECHK.TRANS64 P0, [R7+URZ+0x28820], R0 ;  /* 0x02882000070085a7 */ /* 0x000e64000800007f */
[----:B-1----:R-:W-:Y:S05]  /*18220*/  @!P0 BRA `(.L_x_9213) ;  /* 0xfffffffc00f08947 */ /* 0x002fea000383ffff */
[----:B------:R-:W-:Y:S05]  /*18230*/  BRA `(.L_x_9348) ;  /* 0xffffffb800dc7947 */ /* 0x000fea000383ffff */
.L_x_9214:
        /* <DEDUP_REMOVED lines=11> */
.L_x_9350:
[----:B------:R-:W-:Y:S05]  /*182f0*/  BSYNC B0 ;  /* 0x0000000000007941 */ /* 0x000fea0003800000 */
.L_x_9349:
[----:B------:R-:W-:Y:S05]  /*18300*/  BRA `(.L_x_9351) ;  /* 0xffffffb800c47947 */ /* 0x000fea000383ffff */
.L_x_9217:
[----:B------:R-:W-:Y:S01]  /*18310*/  BSSY B1, `(.L_x_9352) ;  /* 0x0000006000017945 */ /* 0x000fe20003800000 */
[----:B------:R-:W-:-:S07]  /*18320*/  IMAD.MOV.U32 R15, RZ, RZ, -0x1 ;  /* 0xffffffffff0f7424 */ /* 0x000fce00078e00ff */
[----:B0-2---:R-:W-:Y:S05]  /*18330*/  WARPSYNC.COLLECTIVE R15, `(.L_x_9353) ;  /* 0x000000000f0c7348 */ /* 0x005fea0003c00000 */
[----:B------:R-:W-:Y:S02]  /*18340*/  ELECT P6, UR62, PT ;  /* 0x00000000003e782f */ /* 0x000fe400038c0000 */
[----:B------:R-:W-:Y:S01]  /*18350*/  MOV R14, UR62 ;  /* 0x0000003e000e7c02 */ /* 0x000fe20008000f00 */
[----:B0-2---:R-:W-:Y:S10]  /*18360*/  ENDCOLLECTIVE ;  /* 0x000000000000791b */ /* 0x005ff40003800000 */
.L_x_9353:
[----:B------:R-:W-:Y:S05]  /*18370*/  BSYNC B1 ;  /* 0x0000000000017941 */ /* 0x000fea0003800000 */
.L_x_9352:
[----:B------:R-:W-:Y:S05]  /*18380*/  BRA `(.L_x_9354) ;  /* 0xffffffb800bc7947 */ /* 0x000fea000383ffff */
.L_x_9219:
[----:B0-----:R0:W1:Y:S02]  /*18390*/  SYNCS.PHASECHK.TRANS64.TRYWAIT P1, [R5+URZ+0x28840], R0 ;  /* 0x02884000050075a7 */ /* 0x001064000802017f */
[----:B-1----:R-:W-:Y:S05]  /*183a0*/  @!P1 NANOSLEEP.SYNCS 0x989680 ;  /* 0x009896800000995d */ /* 0x002fea0003900000 */
[----:B------:R-:W1:Y:S02]  /*183b0*/  @!P1 SYNCS.PHASECHK.TRANS64 P1, [R5+URZ+0x28840], R0 ;  /* 0x02884000050095a7 */ /* 0x000e64000802007f */
[----:B-1----:R-:W-:Y:S05]  /*183c0*/  @!P1 BRA `(.L_x_9219) ;  /* 0xfffffffc00f09947 */ /* 0x002fea000383ffff */
[----:B------:R-:W-:Y:S05]  /*183d0*/  BRA `(.L_x_9355) ;  /* 0xffffffb800e47947 */ /* 0x000fea000383ffff */
.L_x_9221:
[----:B-1----:R1:W3:Y:S02]  /*183e0*/  SYNCS.PHASECHK.TRANS64.TRYWAIT P1, [R3+URZ+0x28840], R2 ;  /* 0x02884002030075a7 */ /* 0x0022e4000802017f */
[----:B---3--:R-:W-:Y:S05]  /*183f0*/  @!P1 NANOSLEEP.SYNCS 0x989680 ;  /* 0x009896800000995d */ /* 0x008fea0003900000 */
[----:B------:R-:W3:Y:S02]  /*18400*/  @!P1 SYNCS.PHASECHK.TRANS64 P1, [R3+URZ+0x28840], R2 ;  /* 0x02884002030095a7 */ /* 0x000ee4000802007f */
[----:B---3--:R-:W-:Y:S05]  /*18410*/  @!P1 BRA `(.L_x_9221) ;  /* 0xfffffffc00f09947 */ /* 0x008fea000383ffff */
[----:B------:R-:W-:Y:S05]  /*18420*/  BRA `(.L_x_9356) ;  /* 0xffffffb800f07947 */ /* 0x000fea000383ffff */
.L_x_9223:
[----:B---3--:R3:W4:Y:S02]  /*18430*/  SYNCS.PHASECHK.TRANS64.TRYWAIT P1, [R5+URZ+0x28860], R0 ;  /* 0x02886000050075a7 */ /* 0x008724000802017f */
[----:B----4-:R-:W-:Y:S05]  /*18440*/  @!P1 NANOSLEEP.SYNCS 0x989680 ;  /* 0x009896800000995d */ /* 0x010fea0003900000 */
[----:B------:R-:W4:Y:S02]  /*18450*/  @!P1 SYNCS.PHASECHK.TRANS64 P1, [R5+URZ+0x28860], R0 ;  /* 0x02886000050095a7 */ /* 0x000f24000802007f */
[----:B----4-:R-:W-:Y:S05]  /*18460*/  @!P1 BRA `(.L_x_9223) ;  /* 0xfffffffc00f09947 */ /* 0x010fea000383ffff */
[----:B------:R-:W-:Y:S05]  /*18470*/  BRA `(.L_x_9357) ;  /* 0xffffffb800ec7947 */ /* 0x000fea000383ffff */
.L_x_9358:
        /* <DEDUP_REMOVED lines=16> */
.L_x_15981:


//--------------------- .text._ZN7cutlass13device_kernelIN5flash11enable_sm90INS1_16FlashAttnFwdSm90INS1_25CollectiveMainloopFwdSm90ILi2EN4cute5tupleIJNS5_1CILi1EEES8_S8_EEENS6_IJNS7_ILi128EEESA_SA_EEELi128ENS_10bfloat16_tEfNS_4arch4Sm90ELb1ELb0ELb1ELb1ELb1ELb1ELb0ELb1ELb1ELb1ELb1ELb0EEENS1_21CollectiveEpilogueFwdISB_S9_SC_SE_Li256ELb1ELb1ELb1ELb0EEENS1_36VarlenDynamicPersistentTileSchedulerILi128ELi128ELi256ELi128ELb1ELb1ELb1ELb1ELb1ELb1EEEEEEEEEvNT_6ParamsE --------------------------
	.section	.text._ZN7cutlass13device_kernelIN5flash11enable_sm90INS1_16FlashAttnFwdSm90INS1_25CollectiveMainloopFwdSm90ILi2EN4cute5tupleIJNS5_1CILi1EEES8_S8_EEENS6_IJNS7_ILi128EEESA_SA_EEELi128ENS_10bfloat16_tEfNS_4arch4Sm90ELb1ELb0ELb1ELb1ELb1ELb1ELb0ELb1ELb1ELb1ELb1ELb0EEENS1_21CollectiveEpilogueFwdISB_S9_SC_SE_Li256ELb1ELb1ELb1ELb0EEENS1_36VarlenDynamicPersistentTileSchedulerILi128ELi128ELi256ELi128ELb1ELb1ELb1ELb1ELb1ELb1EEEEEEEEEvNT_6ParamsE,"ax",@progbits
	.align	128
.text._ZN7cutlass13device_kernelIN5flash11enable_sm90INS1_16FlashAttnFwdSm90INS1_25CollectiveMainloopFwdSm90ILi2EN4cute5tupleIJNS5_1CILi1EEES8_S8_EEENS6_IJNS7_ILi128EEESA_SA_EEELi128ENS_10bfloat16_tEfNS_4arch4Sm90ELb1ELb0ELb1ELb1ELb1ELb1ELb0ELb1ELb1ELb1ELb1ELb0EEENS1_21CollectiveEpilogueFwdISB_S9_SC_SE_Li256ELb1ELb1ELb1ELb0EEENS1_36VarlenDynamicPersistentTileSchedulerILi128ELi128ELi256ELi128ELb1ELb1ELb1ELb1ELb1ELb1EEEEEEEEEvNT_6ParamsE:
        .type           _ZN7cutlass13device_kernelIN5flash11enable_sm90INS1_16FlashAttnFwdSm90INS1_25CollectiveMainloopFwdSm90ILi2EN4cute5tupleIJNS5_1CILi1EEES8_S8_EEENS6_IJNS7_ILi128EEESA_SA_EEELi128ENS_10bfloat16_tEfNS_4arch4Sm90ELb1ELb0ELb1ELb1ELb1ELb1ELb0ELb1ELb1ELb1ELb1ELb0EEENS1_21CollectiveEpilogueFwdISB_S9_SC_SE_Li256ELb1ELb1ELb1ELb0EEENS1_36VarlenDynamicPersistentTileSchedulerILi128ELi128ELi256ELi128ELb1ELb1ELb1ELb1ELb1ELb1EEEEEEEEEvNT_6ParamsE,@function
        .size           _ZN7cutlass13device_kernelIN5flash11enable_sm90INS1_16FlashAttnFwdSm90INS1_25CollectiveMainloopFwdSm90ILi2EN4cute5tupleIJNS5_1CILi1EEES8_S8_EEENS6_IJNS7_ILi128EEESA_SA_EEELi128ENS_10bfloat16_tEfNS_4arch4Sm90ELb1ELb0ELb1ELb1ELb1ELb1ELb0ELb1ELb1ELb1ELb1ELb0EEENS1_21CollectiveEpilogueFwdISB_S9_SC_SE_Li256ELb1ELb1ELb1ELb0EEENS1_36VarlenDynamicPersistentTileSchedulerILi128ELi128ELi256ELi128ELb1ELb1ELb1ELb1ELb1ELb1EEEEEEEEEvNT_6ParamsE,(.L_x_15982 - _ZN7cutlass13device_kernelIN5flash11enable_sm90INS1_16FlashAttnFwdSm90INS1_25CollectiveMainloopFwdSm90ILi2EN4cute5tupleIJNS5_1CILi1EEES8_S8_EEENS6_IJNS7_ILi128EEESA_SA_EEELi128ENS_10bfloat16_tEfNS_4arch4Sm90ELb1ELb0ELb1ELb1ELb1ELb1ELb0ELb1ELb1ELb1ELb1ELb0EEENS1_21CollectiveEpilogueFwdISB_S9_SC_SE_Li256ELb1ELb1ELb1ELb0EEENS1_36VarlenDynamicPersistentTileSchedulerILi128ELi128ELi256ELi128ELb1ELb1ELb1ELb1ELb1ELb1EEEEEEEEEvNT_6ParamsE)
        .other          _ZN7cutlass13device_kernelIN5flash11enable_sm90INS1_16FlashAttnFwdSm90INS1_25CollectiveMainloopFwdSm90ILi2EN4cute5tupleIJNS5_1CILi1EEES8_S8_EEENS6_IJNS7_ILi128EEESA_SA_EEELi128ENS_10bfloat16_tEfNS_4arch4Sm90ELb1ELb0ELb1ELb1ELb1ELb1ELb0ELb1ELb1ELb1ELb1ELb0EEENS1_21CollectiveEpilogueFwdISB_S9_SC_SE_Li256ELb1ELb1ELb1ELb0EEENS1_36VarlenDynamicPersistentTileSchedulerILi128ELi128ELi256ELi128ELb1ELb1ELb1ELb1ELb1ELb1EEEEEEEEEvNT_6ParamsE,@"STO_CUDA_ENTRY STV_DEFAULT"
_ZN7cutlass13device_kernelIN5flash11enable_sm90INS1_16FlashAttnFwdSm90INS1_25CollectiveMainloopFwdSm90ILi2EN4cute5tupleIJNS5_1CILi1EEES8_S8_EEENS6_IJNS7_ILi128EEESA_SA_EEELi128ENS_10bfloat16_tEfNS_4arch4Sm90ELb1ELb0ELb1ELb1ELb1ELb1ELb0ELb1ELb1ELb1ELb1ELb0EEENS1_21CollectiveEpilogueFwdISB_S9_SC_SE_Li256ELb1ELb1ELb1ELb0EEENS1_36VarlenDynamicPersistentTileSchedulerILi128ELi128ELi256ELi128ELb1ELb1ELb1ELb1ELb1ELb1EEEEEEEEEvNT_6ParamsE:
        /* <DEDUP_REMOVED lines=18> */
.L_x_9360:
[----:B------:R-:W-:Y:S05]  /*0120*/  BSYNC B0 ;  /* 0x0000000000007941 */ /* 0x000fea0003800000 */
.L_x_9359:
        /* <DEDUP_REMOVED lines=41> */
.L_x_9361:
        /* <DEDUP_REMOVED lines=22> */
.L_x_9362:
        /* <DEDUP_REMOVED lines=18> */
.L_x_9363:
        /* <DEDUP_REMOVED lines=22> */
.L_x_9364:
        /* <DEDUP_REMOVED lines=22> */
.L_x_9365:
        /* <DEDUP_REMOVED lines=8> */
.L_x_9368:
        /* <DEDUP_REMOVED lines=19> */
[----:B------:R-:W-:Y:S01]  /*0ab0*/  R2UR UR40, R18 ;  /* 0x00000000122872ca */ /* 0x000fe200000e0000 */
[----:B------:R-:W-:Y:S01]  /*0ac0*/  IMAD.MOV.U32 R19, RZ, RZ, RZ ;  /* 0x000000ffff137224 */ /* 0x000fe200078e00ff */
[----:B------:R-:W-:Y:S01]  /*0ad0*/  ULOP3.LUT UR41, UR36, 0x1, URZ, 0xfc, !UPT ;  /* 0x0000000124297892 */ /* 0x000fe2000f8efc3f */
[----:B------:R-:W-:Y:S01]  /*0ae0*/  IMAD.MOV.U32 R190, RZ, RZ, RZ ;  /* 0x000000ffffbe7224 */ /* 0x000fe200078e00ff */
[----:B------:R-:W-:Y:S01]  /*0af0*/  SHF.R.S32.HI R0, RZ, 0x1f, R12 ;  /* 0x0000001fff007819 */ /* 0x000fe2000001140c */
[----:B------:R-:W-:Y:S01]  /*0b00*/  IMAD.MOV.U32 R189, RZ, RZ, RZ ;  /* 0x000000ffffbd7224 */ /* 0x000fe200078e00ff */
[----:B------:R-:W-:Y:S01]  /*0b10*/  UMOV UR39, URZ ;  /* 0x0000003f00277c82 */ /* 0x000fe20008000000 */
[----:B------:R-:W-:Y:S01]  /*0b20*/  IMAD.MOV.U32 R186, RZ, RZ, RZ ;  /* 0x000000ffffba7224 */ /* 0x000fe200078e00ff */
[CC--:B------:R-:W-:Y:S02]  /*0b30*/  LEA.HI R2, R0.reuse, R12.reuse, RZ, 0x7 ;  /* 0x0000000c00027211 */ /* 0x0c0fe400078f38ff */
[----:B------:R-:W-:-:S02]  /*0b40*/  LEA.HI R4, R0, R12, RZ, 0x5 ;  /* 0x0000000c00047211 */ /* 0x000fc400078f28ff */
[----:B------:R-:W-:Y:S01]  /*0b50*/  LOP3.LUT R220, R2, 0xffffff80, RZ, 0xc0, !PT ;  /* 0xffffff8002dc7812 */ /* 0x000fe200078ec0ff */
[----:B------:R-:W-:Y:S01]  /*0b60*/  UIADD3 UR40, UR40, 0x10400, URZ ;  /* 0x0001040028287890 */ /* 0x000fe2000fffe03f */
[-C--:B------:R-:W-:Y:S01]  /*0b70*/  LEA.HI R3, R0, R12.reuse, RZ, 0x4 ;  /* 0x0000000c00037211 */ /* 0x080fe200078f20ff */
[----:B------:R-:W-:Y:S01]  /*0b80*/  IMAD.SHL.U32 R5, R4, 0x20, RZ ;  /* 0x0000002004057824 */ /* 0x000fe200078e00ff */
[----:B------:R-:W-:Y:S01]  /*0b90*/  LEA.HI R11, R0, R12, RZ, 0x2 ;  /* 0x0000000c000b7211 */ /* 0x000fe200078f10ff */
[C---:B------:R-:W-:Y:S01]  /*0ba0*/  IMAD.IADD R220, R12.reuse, 0x1, -R220 ;  /* 0x000000010cdc7824 */ /* 0x040fe200078e0adc */
[----:B------:R-:W-:Y:S02]  /*0bb0*/  LOP3.LUT R4, R3, 0x3fffff0, RZ, 0xc0, !PT ;  /* 0x03fffff003047812 */ /* 0x000fe400078ec0ff */
[----:B------:R-:W-:Y:S02]  /*0bc0*/  LOP3.LUT R5, R5, 0xfffffc00, RZ, 0xc0, !PT ;  /* 0xfffffc0005057812 */ /* 0x000fe400078ec0ff */
[----:B------:R-:W-:Y:S01]  /*0bd0*/  SHF.R.S32.HI R7, RZ, 0x1f, R220 ;  /* 0x0000001fff077819 */ /* 0x000fe200000114dc */
[----:B------:R-:W-:Y:S01]  /*0be0*/  IMAD.IADD R4, R12, 0x1, -R4 ;  /* 0x000000010c047824 */ /* 0x000fe200078e0a04 */
[----:B------:R-:W-:-:S02]  /*0bf0*/  SHF.R.S32.HI R16, RZ, 0x7, R2 ;  /* 0x00000007ff107819 */ /* 0x000fc40000011402 */
[-C--:B------:R-:W-:Y:S02]  /*0c00*/  LEA.HI R8, R7, R220.reuse, RZ, 0x2 ;  /* 0x000000dc07087211 */ /* 0x080fe400078f10ff */
[----:B------:R-:W-:Y:S02]  /*0c10*/  LOP3.LUT R11, R11, 0xfffffffc, RZ, 0xc0, !PT ;  /* 0xfffffffc0b0b7812 */ /* 0x000fe400078ec0ff */
[--C-:B------:R-:W-:Y:S02]  /*0c20*/  SHF.R.S32.HI R9, RZ, 0x2, R8.reuse ;  /* 0x00000002ff097819 */ /* 0x100fe40000011408 */
[----:B------:R-:W-:Y:S01]  /*0c30*/  SHF.R.S32.HI R6, RZ, 0x1f, R8 ;  /* 0x0000001fff067819 */ /* 0x000fe20000011408 */
[----:B------:R-:W-:Y:S01]  /*0c40*/  IMAD.IADD R11, R12, 0x1, -R11 ;  /* 0x000000010c0b7824 */ /* 0x000fe200078e0a0b */
[----:B------:R-:W-:Y:S02]  /*0c50*/  LEA.HI R7, R7, R220, RZ, 0x5 ;  /* 0x000000dc07077211 */ /* 0x000fe400078f28ff */
[----:B------:R-:W-:-:S02]  /*0c60*/  LEA.HI R6, R6, R9, RZ, 0x3 ;  /* 0x0000000906067211 */ /* 0x000fc400078f18ff */
[----:B------:R-:W-:Y:S02]  /*0c70*/  LEA.HI R2, R2, R16, RZ, 0x1 ;  /* 0x0000001002027211 */ /* 0x000fe400078f08ff */
[----:B------:R-:W-:Y:S01]  /*0c80*/  LOP3.LUT R10, R6, 0xfffffff8, RZ, 0xc0, !PT ;  /* 0xfffffff8060a7812 */ /* 0x000fe200078ec0ff */
[----:B------:R-:W-:Y:S01]  /*0c90*/  IMAD R6, R4, 0x40, R5 ;  /* 0x0000004004067824 */ /* 0x000fe200078e0205 */
[----:B------:R-:W-:Y:S02]  /*0ca0*/  SHF.R.S32.HI R4, RZ, 0x4, R3 ;  /* 0x00000004ff047819 */ /* 0x000fe40000011403 */
[----:B------:R-:W-:Y:S01]  /*0cb0*/  SHF.R.S32.HI R7, RZ, 0x5, R7 ;  /* 0x00000005ff077819 */ /* 0x000fe20000011407 */
[----:B------:R-:W-:Y:S01]  /*0cc0*/  IMAD.IADD R10, R9, 0x1, -R10 ;  /* 0x00000001090a7824 */ /* 0x000fe200078e0a0a */
[----:B------:R-:W-:Y:S02]  /*0cd0*/  LEA.HI R3, R3, R4, RZ, 0x1 ;  /* 0x0000000403037211 */ /* 0x000fe400078f08ff */
[----:B------:R-:W-:Y:S01]  /*0ce0*/  LOP3.LUT R2, R2, 0x3fffffe, RZ, 0xc0, !PT ;  /* 0x03fffffe02027812 */ /* 0x000fe200078ec0ff */
[----:B------:R-:W-:Y:S01]  /*0cf0*/  IMAD R7, R7, 0x10, R10 ;  /* 0x0000001007077824 */ /* 0x000fe200078e020a */
[----:B------:R-:W-:-:S02]  /*0d00*/  LOP3.LUT R3, R3, 0x1ffffffe, RZ, 0xc0, !PT ;  /* 0x1ffffffe03037812 */ /* 0x000fc400078ec0ff */
[-C--:B------:R-:W-:Y:S01]  /*0d10*/  LEA.HI R187, R0, R12.reuse, RZ, 0x3 ;  /* 0x0000000c00bb7211 */ /* 0x080fe200078f18ff */
[----:B------:R-:W-:Y:S01]  /*0d20*/  IMAD.IADD R2, R16, 0x1, -R2 ;  /* 0x0000000110027824 */ /* 0x000fe200078e0a02 */
[----:B------:R-:W-:Y:S01]  /*0d30*/  LEA.HI R5, R11, R11, RZ, 0x1 ;  /* 0x0000000b0b057211 */ /* 0x000fe200078f08ff */
[----:B------:R-:W-:Y:S01]  /*0d40*/  IMAD.IADD R3, R4, 0x1, -R3 ;  /* 0x0000000104037824 */ /* 0x000fe200078e0a03 */
[----:B------:R-:W-:Y:S01]  /*0d50*/  LOP3.LUT R207, R187, 0xfffffff8, RZ, 0xc0, !PT ;  /* 0xfffffff8bbcf7812 */ /* 0x000fe200078ec0ff */
[----:B------:R-:W-:Y:S01]  /*0d60*/  IMAD R20, R2, 0x40, R7 ;  /* 0x0000004002147824 */ /* 0x000fe200078e0207 */
[----:B------:R-:W-:Y:S01]  /*0d70*/  LEA.HI R0, R0, R12, RZ, 0x6 ;  /* 0x0000000c00007211 */ /* 0x000fe200078f30ff */
[----:B------:R-:W-:Y:S01]  /*0d80*/  IMAD R3, R3, 0x8, R6 ;  /* 0x0000000803037824 */ /* 0x000fe200078e0206 */
[----:B------:R-:W-:Y:S01]  /*0d90*/  SHF.R.S32.HI R187, RZ, 0x3, R187 ;  /* 0x00000003ffbb7819 */ /* 0x000fe200000114bb */
[----:B------:R-:W-:Y:S01]  /*0da0*/  IMAD.IADD R207, R12, 0x1, -R207 ;  /* 0x000000010ccf7824 */ /* 0x000fe200078e0acf */
[----:B------:R-:W-:Y:S01]  /*0db0*/  LOP3.LUT R4, R5, 0x1ffffffe, RZ, 0xc0, !PT ;  /* 0x1ffffffe05047812 */ /* 0x000fe200078ec0ff */
[----:B------:R-:W-:Y:S01]  /*0dc0*/  IMAD.SHL.U32 R0, R0, 0x8, RZ ;  /* 0x0000000800007824 */ /* 0x000fe200078e00ff */
[----:B------:R0:W-:Y:S01]  /*0dd0*/  STL [R1+0x18], R3 ;  /* 0x0000180301007387 */ /* 0x0001e20000100800 */
[----:B------:R-:W-:Y:S01]  /*0de0*/  IMAD.SHL.U32 R2, R187, 0x40, RZ ;  /* 0x00000040bb027824 */ /* 0x000fe200078e00ff */
[----:B------:R-:W-:Y:S01]  /*0df0*/  IADD3 R4, R11, -R4, RZ ;  /* 0x800000040b047210 */ /* 0x000fe20007ffe0ff */
[C---:B------:R-:W-:Y:S01]  /*0e00*/  VIADD R12, R187.reuse, 0x20 ;  /* 0x00000020bb0c7836 */ /* 0x040fe20000000000 */
[C---:B------:R-:W-:Y:S01]  /*0e10*/  IADD3 R11, R187.reuse, 0x60, RZ ;  /* 0x00000060bb0b7810 */ /* 0x040fe20007ffe0ff */
[----:B------:R-:W-:Y:S01]  /*0e20*/  VIADD R9, R187, 0x40 ;  /* 0x00000040bb097836 */ /* 0x000fe20000000000 */
[----:B------:R-:W-:Y:S01]  /*0e30*/  LOP3.LUT R205, R0, 0xfffffe00, RZ, 0xc0, !PT ;  /* 0xfffffe0000cd7812 */ /* 0x000fe200078ec0ff */
[----:B------:R-:W-:Y:S01]  /*0e40*/  IMAD.SHL.U32 R16, R207, 0x8, RZ ;  /* 0x00000008cf107824 */ /* 0x000fe200078e00ff */
[----:B------:R-:W-:Y:S01]  /*0e50*/  SHF.R.S32.HI R0, RZ, 0x1f, R12 ;  /* 0x0000001fff007819 */ /* 0x000fe2000001140c */
[----:B------:R1:W-:Y:S01]  /*0e60*/  STL [R1+0x14], R20 ;  /* 0x0000141401007387 */ /* 0x0003e20000100800 */
[----:B0-----:R-:W-:Y:S01]  /*0e70*/  LOP3.LUT R3, R2, 0x1c0, RZ, 0xc0, !PT ;  /* 0x000001c002037812 */ /* 0x001fe200078ec0ff */
[----:B------:R-:W-:Y:S01]  /*0e80*/  IMAD.SHL.U32 R197, R9, 0x40, RZ ;  /* 0x0000004009c57824 */ /* 0x000fe200078e00ff */
[----:B------:R-:W-:Y:S01]  /*0e90*/  SHF.R.S32.HI R2, RZ, 0x1f, R9 ;  /* 0x0000001fff027819 */ /* 0x000fe20000011409 */
[----:B------:R-:W-:Y:S01]  /*0ea0*/  IMAD.SHL.U32 R198, R12, 0x40, RZ ;  /* 0x000000400cc67824 */ /* 0x000fe200078e00ff */
[----:B------:R-:W-:Y:S01]  /*0eb0*/  SHF.R.S32.HI R10, RZ, 0x1f, R11 ;  /* 0x0000001fff0a7819 */ /* 0x000fe2000001140b */
[----:B------:R-:W-:Y:S01]  /*0ec0*/  IMAD.SHL.U32 R196, R11, 0x40, RZ ;  /* 0x000000400bc47824 */ /* 0x000fe200078e00ff */
[----:B------:R-:W-:Y:S01]  /*0ed0*/  SHF.R.U32.HI R204, RZ, 0x3, R3 ;  /* 0x00000003ffcc7819 */ /* 0x000fe20000011603 */
[----:B------:R-:W-:Y:S01]  /*0ee0*/  IMAD.MOV.U32 R5, RZ, RZ, R13 ;  /* 0x000000ffff057224 */ /* 0x000fe200078e000d */
[----:B------:R-:W-:Y:S01]  /*0ef0*/  LOP3.LUT R200, R3, 0x38, R16, 0xf8, !PT ;  /* 0x0000003803c87812 */ /* 0x000fe200078ef810 */
[----:B------:R-:W-:Y:S01]  /*0f00*/  IMAD.MOV.U32 R6, RZ, RZ, R14 ;  /* 0x000000ffff067224 */ /* 0x000fe200078e000e */
[----:B------:R-:W-:Y:S01]  /*0f10*/  LEA.HI R0, R0, R12, RZ, 0x3 ;  /* 0x0000000c00007211 */ /* 0x000fe200078f18ff */
[----:B------:R-:W-:Y:S01]  /*0f20*/  IMAD.MOV.U32 R7, RZ, RZ, R15 ;  /* 0x000000ffff077224 */ /* 0x000fe200078e000f */
[----:B------:R-:W-:Y:S01]  /*0f30*/  LEA.HI R9, R2, R9, RZ, 0x3 ;  /* 0x0000000902097211 */ /* 0x000fe200078f18ff */
[----:B------:R-:W-:Y:S01]  /*0f40*/  IMAD.SHL.U32 R22, R207, 0x4, RZ ;  /* 0x00000004cf167824 */ /* 0x000fe200078e00ff */
[----:B------:R-:W-:Y:S01]  /*0f50*/  LEA.HI R10, R10, R11, RZ, 0x3 ;  /* 0x0000000b0a0a7211 */ /* 0x000fe200078f18ff */
[----:B------:R-:W-:Y:S01]  /*0f60*/  IMAD.SHL.U32 R0, R0, 0x40, RZ ;  /* 0x0000004000007824 */ /* 0x000fe200078e00ff */
[----:B------:R-:W-:Y:S01]  /*0f70*/  LOP3.LUT R3, R8, 0x7ffffffc, RZ, 0xc0, !PT ;  /* 0x7ffffffc08037812 */ /* 0x000fe200078ec0ff */
[----:B------:R-:W-:Y:S01]  /*0f80*/  IMAD.SHL.U32 R9, R9, 0x40, RZ ;  /* 0x0000004009097824 */ /* 0x000fe200078e00ff */
[----:B------:R-:W-:Y:S01]  /*0f90*/  LOP3.LUT R198, R198, 0x1c0, RZ, 0xc0, !PT ;  /* 0x000001c0c6c67812 */ /* 0x000fe200078ec0ff */
[----:B------:R-:W-:Y:S01]  /*0fa0*/  IMAD.SHL.U32 R10, R10, 0x40, RZ ;  /* 0x000000400a0a7824 */ /* 0x000fe200078e00ff */
[----:B------:R-:W-:Y:S01]  /*0fb0*/  LOP3.LUT R197, R197, 0x1c0, RZ, 0xc0, !PT ;  /* 0x000001c0c5c57812 */ /* 0x000fe200078ec0ff */
[----:B------:R-:W-:Y:S01]  /*0fc0*/  IMAD.IADD R3, R220, 0x1, -R3 ;  /* 0x00000001dc037824 */ /* 0x000fe200078e0a03 */
[----:B------:R-:W-:Y:S01]  /*0fd0*/  LOP3.LUT R196, R196, 0x1c0, RZ, 0xc0, !PT ;  /* 0x000001c0c4c47812 */ /* 0x000fe200078ec0ff */
[----:B------:R-:W-:Y:S01]  /*0fe0*/  VIADD R2, R16, 0x40 ;  /* 0x0000004010027836 */ /* 0x000fe20000000000 */
[----:B------:R-:W-:Y:S01]  /*0ff0*/  SHF.R.U32.HI R15, RZ, 0x3, R198 ;  /* 0x00000003ff0f7819 */ /* 0x000fe200000116c6 */
[----:B------:R-:W-:Y:S01]  /*1000*/  IMAD.SHL.U32 R193, R3, 0x2, RZ ;  /* 0x0000000203c17824 */ /* 0x000fe200078e00ff */
[--C-:B------:R-:W-:Y:S01]  /*1010*/  LOP3.LUT R8, R198, 0x38, R16.reuse, 0xf8, !PT ;  /* 0x00000038c6087812 */ /* 0x100fe200078ef810 */
[----:B------:R-:W-:Y:S01]  /*1020*/  VIADD R185, R22, 0x20 ;  /* 0x0000002016b97836 */ /* 0x000fe20000000000 */
[----:B------:R-:W-:Y:S01]  /*1030*/  SHF.R.U32.HI R14, RZ, 0x3, R197 ;  /* 0x00000003ff0e7819 */ /* 0x000fe200000116c5 */
[----:B------:R-:W-:Y:S01]  /*1040*/  VIADD R218, R193, 0x50 ;  /* 0x00000050c1da7836 */ /* 0x000fe20000000000 */
[----:B------:R-:W-:Y:S01]  /*1050*/  LOP3.LUT R11, R197, 0x38, R16, 0xf8, !PT ;  /* 0x00000038c50b7812 */ /* 0x000fe200078ef810 */
[C---:B------:R-:W-:Y:S01]  /*1060*/  VIADD R216, R193.reuse, 0x60 ;  /* 0x00000060c1d87836 */ /* 0x040fe20000000000 */
[----:B------:R-:W-:Y:S01]  /*1070*/  SHF.R.U32.HI R13, RZ, 0x3, R196 ;  /* 0x00000003ff0d7819 */ /* 0x000fe200000116c4 */
[C---:B------:R-:W-:Y:S01]  /*1080*/  VIADD R215, R193.reuse, 0x68 ;  /* 0x00000068c1d77836 */ /* 0x040fe20000000000 */
[----:B------:R-:W-:Y:S01]  /*1090*/  LOP3.LUT R12, R196, 0x38, R16, 0xf8, !PT ;  /* 0x00000038c40c7812 */ /* 0x000fe200078ef810 */
[C---:B------:R-:W-:Y:S01]  /*10a0*/  VIADD R214, R193.reuse, 0x70 ;  /* 0x00000070c1d67836 */ /* 0x040fe20000000000 */
[----:B------:R-:W-:Y:S01]  /*10b0*/  LOP3.LUT R203, R0, 0xfffffe00, RZ, 0xc0, !PT ;  /* 0xfffffe0000cb7812 */ /* 0x000fe200078ec0ff */
[----:B------:R-:W-:Y:S01]  /*10c0*/  VIADD R213, R193, 0x78 ;  /* 0x00000078c1d57836 */ /* 0x000fe20000000000 */
[----:B------:R-:W-:Y:S01]  /*10d0*/  LOP3.LUT R202, R9, 0xfffffe00, RZ, 0xc0, !PT ;  /* 0xfffffe0009ca7812 */ /* 0x000fe200078ec0ff */
[----:B------:R-:W-:Y:S01]  /*10e0*/  IMAD R206, R4, 0x8, R20 ;  /* 0x0000000804ce7824 */ /* 0x000fe200078e0214 */
[----:B------:R-:W-:-:S02]  /*10f0*/  LOP3.LUT R201, R10, 0xfffffe00, RZ, 0xc0, !PT ;  /* 0xfffffe000ac97812 */ /* 0x000fc400078ec0ff */
[----:B------:R-:W-:Y:S02]  /*1100*/  LOP3.LUT R8, R203, R8, R15, 0xf6, !PT ;  /* 0x00000008cb087212 */ /* 0x000fe400078ef60f */
[----:B------:R-:W-:Y:S02]  /*1110*/  LOP3.LUT R11, R202, R11, R14, 0xf6, !PT ;  /* 0x0000000bca0b7212 */ /* 0x000fe400078ef60e */
[----:B------:R-:W-:Y:S02]  /*1120*/  LOP3.LUT R12, R201, R12, R13, 0xf6, !PT ;  /* 0x0000000cc90c7212 */ /* 0x000fe400078ef60d */
[----:B------:R-:W-:Y:S02]  /*1130*/  IADD3 R217, R193, 0x58, RZ ;  /* 0x00000058c1d97810 */ /* 0x000fe40007ffe0ff */
[----:B------:R-:W-:Y:S02]  /*1140*/  SHF.R.S32.HI R23, RZ, 0x1f, R22 ;  /* 0x0000001fff177819 */ /* 0x000fe40000011416 */
[----:B------:R-:W-:-:S02]  /*1150*/  SHF.R.S32.HI R17, RZ, 0x1f, R16 ;  /* 0x0000001fff117819 */ /* 0x000fc40000011410 */
[----:B------:R-:W-:Y:S02]  /*1160*/  LOP3.LUT R200, R205, R200, R204, 0xf6, !PT ;  /* 0x000000c8cdc87212 */ /* 0x000fe400078ef6cc */
[----:B------:R-:W-:Y:S02]  /*1170*/  SHF.R.S32.HI R184, RZ, 0x1f, R2 ;  /* 0x0000001fffb87819 */ /* 0x000fe40000011402 */
[----:B------:R-:W-:Y:S02]  /*1180*/  LEA R229, R8, UR40, 0x1 ;  /* 0x0000002808e57c11 */ /* 0x000fe4000f8e08ff */
[----:B------:R-:W-:Y:S02]  /*1190*/  LEA R228, R11, UR40, 0x1 ;  /* 0x000000280be47c11 */ /* 0x000fe4000f8e08ff */
[----:B------:R-:W-:Y:S02]  /*11a0*/  LEA R227, R12, UR40, 0x1 ;  /* 0x000000280ce37c11 */ /* 0x000fe4000f8e08ff */
[----:B------:R-:W-:-:S02]  /*11b0*/  SHF.R.S32.HI R226, RZ, 0x1f, R218 ;  /* 0x0000001fffe27819 */ /* 0x000fc400000114da */
[----:B------:R-:W-:Y:S02]  /*11c0*/  SHF.R.S32.HI R225, RZ, 0x1f, R217 ;  /* 0x0000001fffe17819 */ /* 0x000fe400000114d9 */
[----:B------:R-:W-:Y:S02]  /*11d0*/  SHF.R.S32.HI R224, RZ, 0x1f, R216 ;  /* 0x0000001fffe07819 */ /* 0x000fe400000114d8 */
[----:B------:R-:W-:Y:S02]  /*11e0*/  SHF.R.S32.HI R223, RZ, 0x1f, R215 ;  /* 0x0000001fffdf7819 */ /* 0x000fe400000114d7 */
[----:B------:R-:W-:Y:S02]  /*11f0*/  SHF.R.S32.HI R222, RZ, 0x1f, R214 ;  /* 0x0000001fffde7819 */ /* 0x000fe400000114d6 */
[----:B-1----:R-:W-:-:S07]  /*1200*/  SHF.R.S32.HI R221, RZ, 0x1f, R213 ;  /* 0x0000001fffdd7819 */ /* 0x002fce00000114d5 */
.L_x_9603:
[----:B012---:R-:W0:Y:S02]  /*1210*/  LDC.64 R8, c[0x0][0xc88] ;  /* 0x00032200ff087b82 */ /* 0x007e240000000a00 */
[----:B0-----:R-:W-:-:S05]  /*1220*/  IMAD.WIDE R8, R7, 0x4, R8 ;  /* 0x0000000407087825 */ /* 0x001fca00078e0208 */
[----:B------:R-:W2:Y:S01]  /*1230*/  LDG.E R209, desc[UR42][R8.64] ;  /* 0x0000002a08d17981 */ /* 0x000ea2000c1e1900 */
[----:B------:R-:W-:Y:S05]  /*1240*/  YIELD ;  /* 0x0000000000007946 */ /* 0x000fea0003800000 */
[----:B------:R-:W-:Y:S01]  /*1250*/  ULDC.64 UR4, c[0x0][0xa28] ;  /* 0x00028a0000047ab9 */ /* 0x000fe20000000a00 */
[----:B------:R-:W-:Y:S01]  /*1260*/  ULDC.64 UR8, c[0x0][0xa18] ;  /* 0x0002860000087ab9 */ /* 0x000fe20000000a00 */
[----:B------:R-:W-:Y:S01]  /*1270*/  ISETP.NE.U32.AND P1, PT, RZ, UR4, PT ;  /* 0x00000004ff007c0c */ /* 0x000fe2000bf25070 */
[----:B------:R-:W-:Y:S01]  /*1280*/  ULDC.64 UR6, c[0x0][0xa08] ;  /* 0x0002820000067ab9 */ /* 0x000fe20000000a00 */
[----:B------:R-:W-:Y:S01]  /*1290*/  IMAD.MOV.U32 R15, RZ, RZ, RZ ;  /* 0x000000ffff0f7224 */ /* 0x000fe200078e00ff */
[----:B------:R-:W-:Y:S01]  /*12a0*/  ISETP.NE.U32.AND P0, PT, RZ, UR6, PT ;  /* 0x00000006ff007c0c */ /* 0x000fe2000bf05070 */
[----:B-----5:R-:W-:Y:S01]  /*12b0*/  IMAD.MOV.U32 R31, RZ, RZ, RZ ;  /* 0x000000ffff1f7224 */ /* 0x020fe200078e00ff */
[----:B------:R-:W-:-:S02]  /*12c0*/  ISETP.NE.AND.EX P1, PT, RZ, UR5, PT, P1 ;  /* 0x00000005ff007c0c */ /* 0x000fc4000bf25310 */
[----:B------:R-:W-:Y:S02]  /*12d0*/  ISETP.NE.AND.EX P0, PT, RZ, UR7, PT, P0 ;  /* 0x00000007ff007c0c */ /* 0x000fe4000bf05300 */
[----:B--2---:R-:W-:Y:S01]  /*12e0*/  SHF.R.S32.HI R219, RZ, 0x1f, R209 ;  /* 0x0000001fffdb7819 */ /* 0x004fe200000114d1 */
[----:B------:R-:W-:-:S08]  /*12f0*/  IMAD.SHL.U32 R210, R209, 0x4, RZ ;  /* 0x00000004d1d27824 */ /* 0x000fd000078e00ff */
[C---:B------:R-:W-:Y:S02]  /*1300*/  @P1 LEA R10, P2, R209.reuse, UR4, 0x2 ;  /* 0x00000004d10a1c11 */ /* 0x040fe4000f8410ff */
[C-C-:B------:R-:W-:Y:S02]  /*1310*/  SHF.L.U64.HI R211, R209.reuse, 0x2, R219.reuse ;  /* 0x00000002d1d37819 */ /* 0x140fe400000102db */
[----:B------:R-:W-:Y:S02]  /*1320*/  @P1 LEA.HI.X R11, R209, UR5, R219, 0x2, P2 ;  /* 0x00000005d10b1c11 */ /* 0x000fe400090f14db */
[----:B------:R-:W-:Y:S01]  /*1330*/  ISETP.NE.U32.AND P2, PT, RZ, UR8, PT ;  /* 0x00000008ff007c0c */ /* 0x000fe2000bf45070 */
[----:B------:R-:W-:Y:S01]  /*1340*/  ULDC UR4, c[0x0][0x288] ;  /* 0x0000a20000047ab9 */ /* 0x000fe20000000800 */
[----:B------:R-:W-:Y:S01]  /*1350*/  IADD3 R12, P3, R210, UR6, RZ ;  /* 0x00000006d20c7c10 */ /* 0x000fe2000ff7e0ff */
[----:B------:R0:W5:Y:S01]  /*1360*/  @P1 LDG.E R15, desc[UR42][R10.64] ;  /* 0x0000002a0a0f1981 */ /* 0x000162000c1e1900 */
[----:B------:R-:W-:Y:S01]  /*1370*/  ISETP.NE.AND.EX P2, PT, RZ, UR9, PT, P2 ;  /* 0x00000009ff007c0c */ /* 0x000fe2000bf45320 */
[----:B------:R-:W-:Y:S01]  /*1380*/  IMAD.U32 R194, RZ, RZ, UR4 ;  /* 0x00000004ffc27e24 */ /* 0x000fe2000f8e00ff */
[----:B------:R-:W-:Y:S01]  /*1390*/  IADD3.X R13, R211, UR7, RZ, P3, !PT ;  /* 0x00000007d30d7c10 */ /* 0x000fe20009ffe4ff */
[----:B------:R-:W-:-:S04]  /*13a0*/  ULDC.64 UR4, c[0x0][0x418] ;  /* 0x0001060000047ab9 */ /* 0x000fc80000000a00 */
[----:B------:R0:W5:Y:S06]  /*13b0*/  @P0 LDG.E R31, desc[UR42][R12.64] ;  /* 0x0000002a0c1f0981 */ /* 0x00016c000c1e1900 */
        /* <DEDUP_REMOVED lines=12> */
[----:B0---4-:R-:W-:Y:S06]  /*1480*/  @P2 BRA `(.L_x_9370) ;  /* 0x0000000000242947 */ /* 0x011fec0003800000 */
        /* <DEDUP_REMOVED lines=9> */
.L_x_9370:
[----:B------:R-:W-:Y:S01]  /*1520*/  ULDC.64 UR4, c[0x0][0xa20] ;  /* 0x0002880000047ab9 */ /* 0x000fe20000000a00 */
[C---:B------:R-:W-:Y:S02]  /*1530*/  LOP3.LUT R3, R6.reuse, 0xff000000, RZ, 0xc0, !PT ;  /* 0xff00000006037812 */ /* 0x040fe400078ec0ff */
        /* <DEDUP_REMOVED lines=11> */
.L_x_9371:
[----:B------:R-:W-:Y:S05]  /*15f0*/  @!P0 BRA `(.L_x_9372) ;  /* 0x00000000000c8947 */ /* 0x000fea0003800000 */
[----:B------:R-:W2:Y:S04]  /*1600*/  LDG.E R3, desc[UR42][R12.64] ;  /* 0x0000002a0c037981 */ /* 0x000ea8000c1e1900 */
[----:B------:R-:W2:Y:S02]  /*1610*/  LDG.E R30, desc[UR42][R12.64+0x4] ;  /* 0x0000042a0c1e7981 */ /* 0x000ea4000c1e1900 */
[----:B--2---:R-:W-:-:S07]  /*1620*/  IMAD.IADD R30, R30, 0x1, -R3 ;  /* 0x000000011e1e7824 */ /* 0x004fce00078e0a03 */
.L_x_9372:
        /* <DEDUP_REMOVED lines=9> */
[----:B------:R-:W-:Y:S02]  /*16c0*/  ISETP.NE.U32.AND P1, PT, RZ, UR4, PT ;  /* 0x00000004ff007c0c */ /* 0x000fe4000bf25070 */
[----:B-----5:R-:W-:Y:S02]  /*16d0*/  MOV R24, R30 ;  /* 0x0000001e00187202 */ /* 0x020fe40000000f00 */
[----:B------:R-:W-:-:S13]  /*16e0*/  ISETP.NE.AND.EX P1, PT, RZ, UR5, PT, P1 ;  /* 0x00000005ff007c0c */ /* 0x000fda000bf25310 */
[----:B------:R-:W-:-:S04]  /*16f0*/  @P1 IADD3 R8, P2, R210, UR4, RZ ;  /* 0x00000004d2081c10 */ /* 0x000fc8000ff5e0ff */
[----:B------:R-:W-:-:S05]  /*1700*/  @P1 IADD3.X R9, R211, UR5, RZ, P2, !PT ;  /* 0x00000005d3091c10 */ /* 0x000fca00097fe4ff */
[----:B------:R3:W5:Y:S01]  /*1710*/  @P1 LDG.E R24, desc[UR42][R8.64] ;  /* 0x0000002a08181981 */ /* 0x000762000c1e1900 */
[----:B-1----:R-:W-:Y:S01]  /*1720*/  ISETP.NE.AND P1, PT, R4, 0x1, PT ;  /* 0x000000010400780c */ /* 0x002fe20003f25270 */
[----:B------:R-:W-:Y:S01]  /*1730*/  IMAD.SHL.U32 R192, R5, 0x80, RZ ;  /* 0x0000008005c07824 */ /* 0x000fe200078e00ff */
[----:B------:R-:W-:Y:S01]  /*1740*/  BSSY B0, `(.L_x_9373) ;  /* 0x0000035000007945 */ /* 0x000fe20003800000 */
[----:B------:R-:W-:Y:S01]  /*1750*/  IMAD.IADD R10, R30, 0x1, -R15 ;  /* 0x000000011e0a7824 */ /* 0x000fe200078e0a0f */
[----:B------:R-:W-:Y:S01]  /*1760*/  LOP3.LUT R212, R208, 0xff, RZ, 0xc0, !PT ;  /* 0x000000ffd0d47812 */ /* 0x000fe200078ec0ff */
[----:B------:R-:W-:Y:S01]  /*1770*/  VIADD R4, R192, 0x7f ;  /* 0x0000007fc0047836 */ /* 0x000fe20000000000 */
[----:B------:R-:W-:-:S07]  /*1780*/  SHF.R.U32.HI R208, RZ, 0x10, R208 ;  /* 0x00000010ffd07819 */ /* 0x000fce00000116d0 */
[----:B------:R-:W1:Y:S08]  /*1790*/  @P1 LDC R11, c[0x0][0x44c] ;  /* 0x00011300ff0b1b82 */ /* 0x000e700000000800 */
[----:B0-----:R-:W0:Y:S01]  /*17a0*/  @P1 LDC R7, c[0x0][0x450] ;  /* 0x00011400ff071b82 */ /* 0x001e220000000800 */
[----:B--2---:R-:W-:Y:S02]  /*17b0*/  @P0 IMAD.IADD R25, R3, 0x1, -R0 ;  /* 0x0000000103190824 */ /* 0x004fe400078e0a00 */
[----:B-1----:R-:W-:-:S04]  /*17c0*/  @P1 IMAD.HI.U32 R0, R4, R11, RZ ;  /* 0x0000000b04001227 */ /* 0x002fc800078e00ff */
[----:B------:R-:W-:Y:S01]  /*17d0*/  IMAD.IADD R195, R10, 0x1, R25 ;  /* 0x000000010ac37824 */ /* 0x000fe200078e0219 */
[----:B0-----:R-:W-:-:S03]  /*17e0*/  @P1 SHF.R.U32.HI R4, RZ, R7, R0 ;  /* 0x00000007ff041219 */ /* 0x001fc60000011600 */
[C---:B------:R-:W-:Y:S01]  /*17f0*/  VIADD R0, R195.reuse, 0x7f ;  /* 0x0000007fc3007836 */ /* 0x040fe20000000000 */
[----:B------:R-:W-:-:S04]  /*1800*/  IADD3 R93, R195, 0x80, -R194 ;  /* 0x00000080c35d7810 */ /* 0x000fc80007ffe8c2 */
[----:B------:R-:W-:Y:S01]  /*1810*/  SHF.R.S32.HI R3, RZ, 0x1f, R0 ;  /* 0x0000001fff037819 */ /* 0x000fe20000011400 */
[----:B------:R-:W-:-:S03]  /*1820*/  IMAD.IADD R4, R93, 0x1, R4 ;  /* 0x000000015d047824 */ /* 0x000fc600078e0204 */
[----:B------:R-:W-:Y:S02]  /*1830*/  LEA.HI R3, R3, R0, RZ, 0x7 ;  /* 0x0000000003037211 */ /* 0x000fe400078f38ff */
[----:B------:R-:W-:Y:S02]  /*1840*/  SHF.R.S32.HI R5, RZ, 0x1f, R4 ;  /* 0x0000001fff057819 */ /* 0x000fe40000011404 */
[----:B------:R-:W-:Y:S01]  /*1850*/  SHF.R.S32.HI R94, RZ, 0x7, R3 ;  /* 0x00000007ff5e7819 */ /* 0x000fe20000011403 */
[----:B------:R-:W-:Y:S01]  /*1860*/  IMAD.MOV.U32 R3, RZ, RZ, RZ ;  /* 0x000000ffff037224 */ /* 0x000fe200078e00ff */
[----:B------:R-:W-:-:S04]  /*1870*/  LEA.HI R5, R5, R4, RZ, 0x7 ;  /* 0x0000000405057211 */ /* 0x000fc800078f38ff */
[----:B------:R-:W-:-:S04]  /*1880*/  SHF.R.S32.HI R5, RZ, 0x7, R5 ;  /* 0x00000007ff057819 */ /* 0x000fc80000011405 */
[----:B---3--:R-:W-:-:S04]  /*1890*/  VIMNMX R9, R94, R5, PT ;  /* 0x000000055e097248 */ /* 0x008fc80003fe0100 */
[----:B------:R-:W-:-:S13]  /*18a0*/  ISETP.GE.AND P0, PT, R9, 0x1, PT ;  /* 0x000000010900780c */ /* 0x000fda0003f06270 */
[----:B------:R-:W-:Y:S05]  /*18b0*/  @!P0 BRA `(.L_x_9374) ;  /* 0x0000000000748947 */ /* 0x000fea0003800000 */
[----:B------:R-:W-:Y:S01]  /*18c0*/  ISETP.NE.AND P0, PT, R208, RZ, PT ;  /* 0x000000ffd000720c */ /* 0x000fe20003f05270 */
[----:B------:R-:W-:-:S03]  /*18d0*/  ULDC UR4, c[0x0][0x9f0] ;  /* 0x00027c0000047ab9 */ /* 0x000fc60000000800 */
[----:B------:R-:W-:-:S04]  /*18e0*/  SEL R11, R208, UR4, P0 ;  /* 0x00000004d00b7c07 */ /* 0x000fc80008000000 */
[-C--:B------:R-:W-:Y:S02]  /*18f0*/  IABS R6, R11.reuse ;  /* 0x0000000b00067213 */ /* 0x080fe40000000000 */
        /* <DEDUP_REMOVED lines=25> */
.L_x_9374:
[----:B------:R-:W-:Y:S05]  /*1a90*/  BSYNC B0 ;  /* 0x0000000000007941 */ /* 0x000fea0003800000 */
.L_x_9373:
[----:B------:R-:W-:-:S05]  /*1aa0*/  IMAD R0, R212, R3, RZ ;  /* 0x00000003d4007224 */ /* 0x000fca00078e02ff */
        /* <DEDUP_REMOVED lines=35> */
.L_x_9377:
[----:B------:R-:W-:Y:S05]  /*1ce0*/  BSYNC B6 ;  /* 0x0000000000067941 */ /* 0x000fea0003800000 */
.L_x_9376:
        /* <DEDUP_REMOVED lines=20> */
.L_x_9379:
[----:B------:R-:W-:Y:S05]  /*1e30*/  BSYNC B6 ;  /* 0x0000000000067941 */ /* 0x000fea0003800000 */
.L_x_9378:
[----:B------:R-:W-:Y:S01]  /*1e40*/  ULDC.64 UR4, c[0x0][0x9f8] ;  /* 0x00027e0000047ab9 */ /* 0x000fe20000000a00 */
[----:B------:R-:W-:Y:S01]  /*1e50*/  MOV R0, R209 ;  /* 0x000000d100007202 */ /* 0x000fe20000000f00 */
[----:B------:R-:W0:Y:S01]  /*1e60*/  LDC R37, c[0x0][0x3f4] ;  /* 0x0000fd00ff257b82 */ /* 0x000e220000000800 */
[----:B------:R-:W-:-:S04]  /*1e70*/  ISETP.NE.U32.AND P0, PT, RZ, UR4, PT ;  /* 0x00000004ff007c0c */ /* 0x000fc8000bf05070 */
[----:B------:R-:W-:-:S03]  /*1e80*/  ISETP.NE.AND.EX P0, PT, RZ, UR5, PT, P0 ;  /* 0x00000005ff007c0c */ /* 0x000fc6000bf05300 */
[----:B------:R-:W1:Y:S08]  /*1e90*/  LDC.64 R28, c[0x0][0x3f8] ;  /* 0x0000fe00ff1c7b82 */ /* 0x000e700000000a00 */
[----:B------:R-:W2:Y:S02]  /*1ea0*/  LDC.64 R34, c[0x0][0x408] ;  /* 0x00010200ff227b82 */ /* 0x000ea40000000a00 */
[----:B------:R-:W-:-:S04]  /*1eb0*/  @P0 IADD3 R4, P1, R210, UR4, RZ ;  /* 0x00000004d2040c10 */ /* 0x000fc8000ff3e0ff */
[----:B------:R-:W-:-:S05]  /*1ec0*/  @P0 IADD3.X R5, R211, UR5, RZ, P1, !PT ;  /* 0x00000005d3050c10 */ /* 0x000fca0008ffe4ff */
[----:B------:R3:W4:Y:S01]  /*1ed0*/  @P0 LDG.E R0, desc[UR42][R4.64] ;  /* 0x0000002a04000981 */ /* 0x000722000c1e1900 */
[----:B------:R-:W-:Y:S01]  /*1ee0*/  SHF.R.S32.HI R11, RZ, 0x1f, R187 ;  /* 0x0000001fff0b7819 */ /* 0x000fe200000114bb */
[C---:B------:R-:W-:Y:S01]  /*1ef0*/  IMAD.SHL.U32 R33, R187.reuse, 0x40, RZ ;  /* 0x00000040bb217824 */ /* 0x040fe200078e00ff */
[----:B0-----:R-:W-:Y:S01]  /*1f00*/  ISETP.GE.AND P0, PT, R16, R37, PT ;  /* 0x000000251000720c */ /* 0x001fe20003f06270 */
[----:B------:R-:W0:Y:S01]  /*1f10*/  S2R R36, SR_TID.X ;  /* 0x0000000000247919 */ /* 0x000e220000002100 */
[-C--:B-1----:R-:W-:Y:S01]  /*1f20*/  IMAD.WIDE.U32 R6, R187, R28.reuse, R22 ;  /* 0x0000001cbb067225 */ /* 0x082fe200078e0016 */
[----:B-----5:R-:W-:Y:S02]  /*1f30*/  SHF.R.S32.HI R13, RZ, 0x1f, R24 ;  /* 0x0000001fff0d7819 */ /* 0x020fe40000011418 */
[----:B------:R-:W-:Y:S01]  /*1f40*/  SHF.R.U32.HI R32, RZ, 0x3, R198 ;  /* 0x00000003ff207819 */ /* 0x000fe200000116c6 */
[----:B------:R-:W-:Y:S01]  /*1f50*/  IMAD R8, R11, R28, RZ ;  /* 0x0000001c0b087224 */ /* 0x000fe200078e02ff */
[----:B---3--:R-:W-:Y:S01]  /*1f60*/  SEL R5, R37, RZ, P0 ;  /* 0x000000ff25057207 */ /* 0x008fe20000000000 */
[----:B------:R-:W-:Y:S01]  /*1f70*/  IMAD.MOV.U32 R80, RZ, RZ, R6 ;  /* 0x000000ffff507224 */ /* 0x000fe200078e0006 */
[----:B------:R-:W-:Y:S01]  /*1f80*/  SHF.R.U32.HI R21, RZ, 0x3, R197 ;  /* 0x00000003ff157819 */ /* 0x000fe200000116c5 */
[----:B------:R-:W-:Y:S01]  /*1f90*/  IMAD R83, R187, R29, R8 ;  /* 0x0000001dbb537224 */ /* 0x000fe200078e0208 */
[----:B------:R-:W-:Y:S01]  /*1fa0*/  SHF.R.U32.HI R20, RZ, 0x3, R196 ;  /* 0x00000003ff147819 */ /* 0x000fe200000116c4 */
[----:B--2---:R-:W-:-:S02]  /*1fb0*/  IMAD R4, R11, R34, RZ ;  /* 0x000000220b047224 */ /* 0x004fc400078e02ff */
[----:B------:R-:W-:Y:S02]  /*1fc0*/  IMAD.IADD R5, R16, 0x1, R5 ;  /* 0x0000000110057824 */ /* 0x000fe400078e0205 */
[----:B------:R-:W-:Y:S02]  /*1fd0*/  IMAD.IADD R81, R7, 0x1, R83 ;  /* 0x0000000107517824 */ /* 0x000fe400078e0253 */
[C---:B------:R-:W-:Y:S01]  /*1fe0*/  IMAD R7, R187.reuse, R35, R4 ;  /* 0x00000023bb077224 */ /* 0x040fe200078e0204 */
[----:B------:R-:W-:Y:S01]  /*1ff0*/  SHF.R.S32.HI R4, RZ, 0x1f, R5 ;  /* 0x0000001fff047819 */ /* 0x000fe20000011405 */
[----:B------:R-:W-:-:S03]  /*2000*/  IMAD.WIDE.U32 R84, R187, R34, R22 ;  /* 0x00000022bb547225 */ /* 0x000fc600078e0016 */
[CC--:B------:R-:W-:Y:S01]  /*2010*/  LEA.HI R11, R4.reuse, R5.reuse, RZ, 0x3 ;  /* 0x00000005040b7211 */ /* 0x0c0fe200078f18ff */
[--C-:B------:R-:W-:Y:S01]  /*2020*/  IMAD.WIDE.U32 R86, R187, R34, R16.reuse ;  /* 0x00000022bb567225 */ /* 0x100fe200078e0010 */
[----:B------:R-:W-:Y:S02]  /*2030*/  LEA.HI R6, R4, R5, RZ, 0x6 ;  /* 0x0000000504067211 */ /* 0x000fe400078f30ff */
[----:B------:R-:W-:Y:S01]  /*2040*/  LOP3.LUT R4, R11, 0x38, RZ, 0xc0, !PT ;  /* 0x000000380b047812 */ /* 0x000fe200078ec0ff */
[-C--:B------:R-:W-:Y:S01]  /*2050*/  IMAD.WIDE.U32 R8, R187, R28.reuse, R16 ;  /* 0x0000001cbb087225 */ /* 0x080fe200078e0010 */
[----:B------:R-:W-:Y:S02]  /*2060*/  LOP3.LUT R10, R196, 0x38, R11, 0xf8, !PT ;  /* 0x00000038c40a7812 */ /* 0x000fe400078ef80b */
[----:B------:R-:W-:Y:S01]  /*2070*/  LOP3.LUT R5, R4, 0x1c0, R33, 0xf8, !PT ;  /* 0x000001c004057812 */ /* 0x000fe200078ef821 */
[----:B------:R-:W-:Y:S01]  /*2080*/  IMAD.IADD R85, R85, 0x1, R7 ;  /* 0x0000000155557824 */ /* 0x000fe200078e0207 */
[----:B0-----:R-:W-:Y:S01]  /*2090*/  SHF.R.U32.HI R36, RZ, 0x7, R36 ;  /* 0x00000007ff247819 */ /* 0x001fe20000011624 */
[----:B------:R-:W-:Y:S01]  /*20a0*/  IMAD.IADD R87, R7, 0x1, R87 ;  /* 0x0000000107577824 */ /* 0x000fe200078e0257 */
[----:B------:R-:W-:Y:S01]  /*20b0*/  LOP3.LUT R7, R198, 0x38, R11, 0xf8, !PT ;  /* 0x00000038c6077812 */ /* 0x000fe200078ef80b */
[----:B------:R-:W-:Y:S01]  /*20c0*/  IMAD.SHL.U32 R6, R6, 0x80, RZ ;  /* 0x0000008006067824 */ /* 0x000fe200078e00ff */
[----:B------:R-:W-:Y:S01]  /*20d0*/  ISETP.NE.AND P6, PT, R36, 0x1, PT ;  /* 0x000000012400780c */ /* 0x000fe20003fc5270 */
[----:B------:R-:W-:Y:S01]  /*20e0*/  IMAD.IADD R83, R83, 0x1, R9 ;  /* 0x0000000153537824 */ /* 0x000fe200078e0209 */
[----:B------:R-:W-:Y:S01]  /*20f0*/  LOP3.LUT R9, R197, 0x38, R11, 0xf8, !PT ;  /* 0x00000038c5097812 */ /* 0x000fe200078ef80b */
[----:B------:R-:W-:Y:S01]  /*2100*/  IMAD.MOV.U32 R82, RZ, RZ, R8 ;  /* 0x000000ffff527224 */ /* 0x000fe200078e0008 */
[----:B------:R-:W-:Y:S01]  /*2110*/  LOP3.LUT R8, R6, 0xffffe000, RZ, 0xc0, !PT ;  /* 0xffffe00006087812 */ /* 0x000fe200078ec0ff */
[----:B------:R-:W-:Y:S01]  /*2120*/  IMAD R12, R13, R28, RZ ;  /* 0x0000001c0d0c7224 */ /* 0x000fe200078e02ff */
[----:B------:R-:W-:Y:S01]  /*2130*/  LOP3.LUT R4, R7, R32, RZ, 0x3c, !PT ;  /* 0x0000002007047212 */ /* 0x000fe200078e3cff */
[----:B------:R-:W-:Y:S01]  /*2140*/  IMAD R13, R13, R34, RZ ;  /* 0x000000220d0d7224 */ /* 0x000fe200078e02ff */
[----:B------:R-:W-:Y:S01]  /*2150*/  LOP3.LUT R9, R9, R21, RZ, 0x3c, !PT ;  /* 0x0000001509097212 */ /* 0x000fe200078e3cff */
[----:B------:R-:W-:Y:S01]  /*2160*/  IMAD R15, R24, R29, R12 ;  /* 0x0000001d180f7224 */ /* 0x000fe200078e020c */
[----:B------:R-:W-:Y:S01]  /*2170*/  LOP3.LUT R6, R10, R20, RZ, 0x3c, !PT ;  /* 0x000000140a067212 */ /* 0x000fe200078e3cff */
[C---:B------:R-:W-:Y:S01]  /*2180*/  IMAD.WIDE.U32 R80, R24.reuse, R28, R80 ;  /* 0x0000001c18507225 */ /* 0x040fe200078e0050 */
[----:B------:R-:W-:Y:S01]  /*2190*/  LOP3.LUT R7, R5, R204, RZ, 0x3c, !PT ;  /* 0x000000cc05077212 */ /* 0x000fe200078e3cff */
[----:B------:R-:W-:Y:S05]  /*21a0*/  @!P6 WARPSYNC.ALL ;  /* 0x000000000000e948 */ /* 0x000fea0003800000 */
        /* <DEDUP_REMOVED lines=11> */
[C-C-:B------:R-:W-:Y:S01]  /*2260*/  SHF.L.U64.HI R9, R28.reuse, 0x6, R29.reuse ;  /* 0x000000061c097819 */ /* 0x140fe2000001021d */
[----:B------:R-:W-:Y:S01]  /*2270*/  IMAD.IADD R3, R31, 0x1, R30 ;  /* 0x000000011f037824 */ /* 0x000fe200078e021e */
[----:B------:R-:W-:Y:S01]  /*2280*/  SHF.L.U64.HI R10, R28, 0x7, R29 ;  /* 0x000000071c0a7819 */ /* 0x000fe2000001021d */
[----:B------:R-:W-:Y:S01]  /*2290*/  VIADD R92, R36, 0x8 ;  /* 0x00000008245c7836 */ /* 0x000fe20000000000 */
[--C-:B------:R-:W-:Y:S01]  /*22a0*/  SHF.L.U64.HI R29, R34, 0x5, R35.reuse ;  /* 0x00000005221d7819 */ /* 0x100fe20000010223 */
[----:B------:R-:W-:Y:S01]  /*22b0*/  IMAD.SHL.U32 R20, R28, 0x20, RZ ;  /* 0x000000201c147824 */ /* 0x000fe200078e00ff */
[--C-:B------:R-:W-:Y:S01]  /*22c0*/  SHF.L.U64.HI R30, R34, 0x6, R35.reuse ;  /* 0x00000006221e7819 */ /* 0x100fe20000010223 */
[----:B------:R-:W-:Y:S01]  /*22d0*/  IMAD.SHL.U32 R21, R28, 0x40, RZ ;  /* 0x000000401c157824 */ /* 0x000fe200078e00ff */
[C---:B------:R-:W-:Y:S01]  /*22e0*/  SHF.L.U64.HI R31, R34.reuse, 0x7, R35 ;  /* 0x00000007221f7819 */ /* 0x040fe20000010223 */
[C---:B------:R-:W-:Y:S01]  /*22f0*/  IMAD.SHL.U32 R33, R34.reuse, 0x40, RZ ;  /* 0x0000004022217824 */ /* 0x040fe200078e00ff */
[----:B------:R-:W-:Y:S01]  /*2300*/  SHF.L.U32 R32, R34, 0x5, RZ ;  /* 0x0000000522207819 */ /* 0x000fe200000006ff */
[----:B------:R-:W-:Y:S01]  /*2310*/  IMAD.SHL.U32 R36, R37, 0x2, RZ ;  /* 0x0000000225247824 */ /* 0x000fe200078e00ff */
[----:B------:R-:W-:Y:S01]  /*2320*/  ISETP.GE.AND P1, PT, R16, UR4, PT ;  /* 0x0000000410007c0c */ /* 0x000fe2000bf26270 */
[----:B------:R-:W-:Y:S01]  /*2330*/  IMAD.SHL.U32 R28, R28, 0x80, RZ ;  /* 0x000000801c1c7824 */ /* 0x000fe200078e00ff */
[----:B------:R-:W-:Y:S01]  /*2340*/  ISETP.GE.AND P2, PT, R2, UR4, PT ;  /* 0x0000000402007c0c */ /* 0x000fe2000bf46270 */
[----:B------:R-:W-:Y:S01]  /*2350*/  IMAD.SHL.U32 R34, R34, 0x80, RZ ;  /* 0x0000008022227824 */ /* 0x000fe200078e00ff */
[----:B------:R-:W-:Y:S01]  /*2360*/  SHF.R.S32.HI R78, RZ, 0x3, R11 ;  /* 0x00000003ff4e7819 */ /* 0x000fe2000001140b */
[----:B------:R-:W-:Y:S01]  /*2370*/  IMAD R35, R207, 0x20, R187 ;  /* 0x00000020cf237824 */ /* 0x000fe200078e02bb */
[----:B------:R-:W-:Y:S01]  /*2380*/  SHF.R.S32.HI R88, RZ, 0x1f, R76 ;  /* 0x0000001fff587819 */ /* 0x000fe2000001144c */
[----:B------:R-:W-:-:S02]  /*2390*/  IMAD.IADD R37, R81, 0x1, R15 ;  /* 0x0000000151257824 */ /* 0x000fc400078e020f */
[----:B------:R-:W-:Y:S02]  /*23a0*/  IMAD.IADD R38, R15, 0x1, R83 ;  /* 0x000000010f267824 */ /* 0x000fe400078e0253 */
[----:B------:R-:W-:Y:S02]  /*23b0*/  IMAD.IADD R39, R85, 0x1, R13 ;  /* 0x0000000155277824 */ /* 0x000fe400078e020d */
[----:B------:R-:W-:Y:S01]  /*23c0*/  IMAD.IADD R77, R13, 0x1, R87 ;  /* 0x000000010d4d7824 */ /* 0x000fe200078e0257 */
[----:B------:R-:W-:Y:S01]  /*23d0*/  @!P6 BAR.SYNC.DEFER_BLOCKING 0x9, 0x100 ;  /* 0x024400000000eb1d */ /* 0x000fe20000010000 */
[----:B----4-:R-:W-:-:S07]  /*23e0*/  SHF.R.S32.HI R79, RZ, 0x1f, R0 ;  /* 0x0000001fff4f7819 */ /* 0x010fce0000011400 */
.L_x_9477:
        /* <DEDUP_REMOVED lines=17> */
[----:B------:R-:W-:Y:S01]  /*2500*/  @!P3 SHF.R.S32.HI R15, RZ, 0x1f, R11 ;  /* 0x0000001fff0fb819 */ /* 0x000fe2000001140b */
[----:B------:R-:W-:Y:S01]  /*2510*/  @!P3 IMAD R27, R0, R41, R14 ;  /* 0x00000029001bb224 */ /* 0x000fe200078e020e */
[----:B------:R-:W-:-:S05]  /*2520*/  @!P3 MOV R14, R11 ;  /* 0x0000000b000eb202 */ /* 0x000fca0000000f00 */
        /* <DEDUP_REMOVED lines=13> */
[----:B------:R-:W-:-:S02]  /*2600*/  IMAD R91, R91, 0x2, R18 ;  /* 0x000000025b5b7824 */ /* 0x000fc400078e0212 */
[----:B------:R-:W-:Y:S01]  /*2610*/  IMAD.MOV.U32 R27, RZ, RZ, R42 ;  /* 0x000000ffff1b7224 */ /* 0x000fe200078e002a */
        /* <DEDUP_REMOVED lines=62> */
.L_x_9384:
[----:B------:R-:W-:Y:S05]  /*2a00*/  BSYNC B1 ;  /* 0x0000000000017941 */ /* 0x000fea0003800000 */
.L_x_9383:
[----:B------:R-:W-:Y:S01]  /*2a10*/  VIADD R44, R187, 0x20 ;  /* 0x00000020bb2c7836 */ /* 0x000fe20000000000 */
[----:B0----5:R-:W-:Y:S01]  /*2a20*/  MOV R41, R65 ;  /* 0x0000004100297202 */ /* 0x021fe20000000f00 */
[----:B------:R-:W-:Y:S01]  /*2a30*/  IMAD.MOV.U32 R40, RZ, RZ, R64 ;  /* 0x000000ffff287224 */ /* 0x000fe200078e0040 */
[----:B------:R-:W-:Y:S01]  /*2a40*/  BSSY B1, `(.L_x_9385) ;  /* 0x0000029000017945 */ /* 0x000fe20003800000 */
        /* <DEDUP_REMOVED lines=11> */
[----:B------:R-:W-:-:S02]  /*2b00*/  P2R R130, PR, RZ, 0x8 ;  /* 0x00000008ff827803 */ /* 0x000fc40000000000 */
[----:B------:R-:W-:Y:S02]  /*2b10*/  CS2R R60, SRZ ;  /* 0x00000000003c7805 */ /* 0x000fe4000001ff00 */
[----:B------:R-:W-:Y:S02]  /*2b20*/  PRMT R122, R40, 0x7610, R122 ;  /* 0x00007610287a7816 */ /* 0x000fe4000000007a */
[----:B------:R-:W-:Y:S02]  /*2b30*/  CS2R R58, SRZ ;  /* 0x00000000003a7805 */ /* 0x000fe4000001ff00 */
[----:B------:R-:W-:Y:S02]  /*2b40*/  PRMT R123, R41, 0x7610, R123 ;  /* 0x00007610297b7816 */ /* 0x000fe4000000007b */
[----:B------:R-:W-:Y:S02]  /*2b50*/  CS2R R62, SRZ ;  /* 0x00000000003e7805 */ /* 0x000fe4000001ff00 */
[----:B------:R-:W-:-:S02]  /*2b60*/  PRMT R134, R42, 0x7610, R134 ;  /* 0x000076102a867816 */ /* 0x000fc40000000086 */
        /* <DEDUP_REMOVED lines=22> */
.L_x_9386:
[----:B------:R-:W-:Y:S05]  /*2cd0*/  BSYNC B1 ;  /* 0x0000000000017941 */ /* 0x000fea0003800000 */
.L_x_9385:
        /* <DEDUP_REMOVED lines=48> */
.L_x_9388:
[----:B------:R-:W-:Y:S05]  /*2fe0*/  BSYNC B1 ;  /* 0x0000000000017941 */ /* 0x000fea0003800000 */
.L_x_9387:
[----:B0-----:R-:W-:Y:S01]  /*2ff0*/  VIADD R72, R187, 0x60 ;  /* 0x00000060bb487836 */ /* 0x001fe20000000000 */
[----:B------:R-:W-:Y:S04]  /*3000*/  BSSY B1, `(.L_x_9389) ;  /* 0x000001f000017945 */ /* 0x000fe80003800000 */
[----:B------:R-:W-:-:S13]  /*3010*/  ISETP.GE.AND P4, PT, R72, R95, PT ;  /* 0x0000005f4800720c */ /* 0x000fda0003f86270 */
[----:B------:R-:W-:Y:S05]  /*3020*/  @P4 BRA `(.L_x_9390) ;  /* 0x0000000000704947 */ /* 0x000fea0003800000 */
[----:B------:R-:W0:Y:S01]  /*3030*/  LDC.64 R40, c[0x0][0x3f8] ;  /* 0x0000fe00ff287b82 */ /* 0x000e220000000a00 */
[----:B------:R-:W-:Y:S01]  /*3040*/  IMAD.MOV.U32 R15, RZ, RZ, R89 ;  /* 0x000000ffff0f7224 */ /* 0x000fe200078e0059 */
[----:B------:R-:W-:Y:S01]  /*3050*/  ULDC.64 UR4, c[0x0][0x3e8] ;  /* 0x0000fa0000047ab9 */ /* 0x000fe20000000a00 */
[----:B------:R-:W-:Y:S01]  /*3060*/  IMAD.MOV.U32 R13, RZ, RZ, R11 ;  /* 0x000000ffff0d7224 */ /* 0x000fe200078e000b */
[----:B------:R-:W-:Y:S02]  /*3070*/  CS2R R44, SRZ ;  /* 0x00000000002c7805 */ /* 0x000fe4000001ff00 */
[----:B------:R-:W-:Y:S01]  /*3080*/  CS2R R46, SRZ ;  /* 0x00000000002e7805 */ /* 0x000fe2000001ff00 */
        /* <DEDUP_REMOVED lines=22> */
.L_x_9390:
[----:B------:R-:W-:Y:S05]  /*31f0*/  BSYNC B1 ;  /* 0x0000000000017941 */ /* 0x000fea0003800000 */
.L_x_9389:
[----:B0----5:R-:W-:Y:S01]  /*3200*/  IMAD.MOV.U32 R12, RZ, RZ, R49 ;  /* 0x000000ffff0c7224 */ /* 0x021fe200078e0031 */
        /* <DEDUP_REMOVED lines=35> */
.L_x_9391:
[----:B------:R-:W-:Y:S01]  /*3440*/  IMAD R89, R19, 0x8, R18 ;  /* 0x0000000813597824 */ /* 0x000fe200078e0212 */
[----:B------:R-:W-:Y:S01]  /*3450*/  SHF.L.U32 R100, R190, 0x1f, RZ ;  /* 0x0000001fbe647819 */ /* 0x000fe200000006ff */
[----:B------:R-:W-:Y:S03]  /*3460*/  BSSY B1, `(.L_x_9392) ;  /* 0x0000003000017945 */ /* 0x000fe60003800000 */
[----:B------:R-:W0:Y:S02]  /*3470*/  SYNCS.PHASECHK.TRANS64.TRYWAIT P6, [R89+URZ+0x28890], R100 ;  /* 0x02889064590075a7 */ /* 0x000e2400080c017f */
[----:B0-----:R-:W-:Y:S05]  /*3480*/  @!P6 BRA `(.L_x_9393) ;  /* 0x000001f000b0e947 */ /* 0x001fea0003800000 */
.L_x_9728:
[----:B------:R-:W-:Y:S05]  /*3490*/  BSYNC B1 ;  /* 0x0000000000017941 */ /* 0x000fea0003800000 */
.L_x_9392:
[----:B------:R-:W-:-:S03]  /*34a0*/  UMOV UR4, 0xffffffff ;  /* 0xffffffff00047882 */ /* 0x000fc60000000000 */
[----:B------:R-:W-:Y:S05]  /*34b0*/  BRA.DIV UR4, `(.L_x_9394) ;  /* 0x000001f204b87947 */ /* 0x000fea000b800000 */
[----:B------:R1:W2:Y:S04]  /*34c0*/  SHFL.IDX PT, R75, R101, RZ, 0x181f ;  /* 0x00181fff654b7589 */ /* 0x0002a800000e0000 */
[----:B------:R1:W3:Y:S02]  /*34d0*/  SHFL.IDX PT, R103, R106, RZ, 0x181f ;  /* 0x00181fff6a677589 */ /* 0x0002e400000e0000 */
.L_x_9732:
        /* <DEDUP_REMOVED lines=25> */
[C---:B------:R-:W-:Y:S01]  /*3670*/  LOP3.LUT R137, R134.reuse, 0xffff0000, RZ, 0xc0, !PT ;  /* 0xffff000086897812 */ /* 0x040fe200078ec0ff */
[----:B------:R-:W-:Y:S01]  /*3680*/  IMAD.U32 R134, R134, 0x10000, RZ ;  /* 0x0001000086867824 */ /* 0x000fe200078e00ff */
[C---:B------:R-:W-:Y:S01]  /*3690*/  LOP3.LUT R71, R136.reuse, 0xffff0000, RZ, 0xc0, !PT ;  /* 0xffff000088477812 */ /* 0x040fe200078ec0ff */
[----:B------:R-:W-:Y:S01]  /*36a0*/  IMAD.U32 R136, R136, 0x10000, RZ ;  /* 0x0001000088887824 */ /* 0x000fe200078e00ff */
[----:B------:R-:W-:Y:S01]  /*36b0*/  SHF.L.U32 R133, R135, 0x10, RZ ;  /* 0x0000001087857819 */ /* 0x000fe200000006ff */
[C---:B------:R-:W-:Y:S01]  /*36c0*/  FMUL.FTZ R141, R13.reuse, R137 ;  /* 0x000000890d8d7220 */ /* 0x040fe20000410000 */
[----:B------:R-:W-:Y:S01]  /*36d0*/  LOP3.LUT R12, R12, 0xffff0000, RZ, 0xc0, !PT ;  /* 0xffff00000c0c7812 */ /* 0x000fe200078ec0ff */
[----:B------:R-:W-:Y:S01]  /*36e0*/  FMUL.FTZ R140, R13, R71 ;  /* 0x000000470d8c7220 */ /* 0x000fe20000410000 */
[----:B------:R-:W-:Y:S01]  /*36f0*/  FMUL.FTZ R13, R69, R139 ;  /* 0x0000008b450d7220 */ /* 0x000fe20000410000 */
[----:B------:R-:W-:Y:S01]  /*3700*/  LOP3.LUT R70, R15, 0xffff0000, RZ, 0xc0, !PT ;  /* 0xffff00000f467812 */ /* 0x000fe200078ec0ff */
[----:B------:R-:W-:Y:S01]  /*3710*/  FMUL.FTZ R69, R69, R133 ;  /* 0x0000008545457220 */ /* 0x000fe20000410000 */
[----:B------:R-:W-:Y:S01]  /*3720*/  LOP3.LUT R138, R138, 0xffff0000, RZ, 0xc0, !PT ;  /* 0xffff00008a8a7812 */ /* 0x000fe200078ec0ff */
[C---:B------:R-:W-:Y:S01]  /*3730*/  FFMA.FTZ R141, R14.reuse, R71, -R141 ;  /* 0x000000470e8d7223 */ /* 0x040fe2000001088d */
[----:B------:R-:W-:Y:S01]  /*3740*/  LOP3.LUT R135, R135, 0xffff0000, RZ, 0xc0, !PT ;  /* 0xffff000087877812 */ /* 0x000fe200078ec0ff */
        /* <DEDUP_REMOVED lines=18> */
.L_x_9400:
[----:B------:R-:W-:Y:S05]  /*3870*/  BSYNC B3 ;  /* 0x0000000000037941 */ /* 0x000fea0003800000 */
.L_x_9399:
[----:B0-----:R4:W-:Y:S02]  /*3880*/  ST.E.128 desc[UR42][R72.64], R12 ;  /* 0x0000000c48007985 */ /* 0x0019e4000c101d2a */
.L_x_9398:
[----:B------:R-:W-:Y:S05]  /*3890*/  BSYNC B2 ;  /* 0x0000000000027941 */ /* 0x000fea0003800000 */
.L_x_9397:
        /* <DEDUP_REMOVED lines=53> */
.L_x_9402:
[----:B------:R-:W-:Y:S05]  /*3bf0*/  BSYNC B2 ;  /* 0x0000000000027941 */ /* 0x000fea0003800000 */
.L_x_9401:
[----:B0-----:R0:W-:Y:S02]  /*3c00*/  ST.E.128 desc[UR42][R68.64], R12 ;  /* 0x0000000c44007985 */ /* 0x0011e4000c101d2a */
.L_x_9396:
[----:B------:R-:W-:Y:S05]  /*3c10*/  BSYNC B1 ;  /* 0x0000000000017941 */ /* 0x000fea0003800000 */
.L_x_9395:
[----:B------:R-:W-:-:S03]  /*3c20*/  UMOV UR4, 0xffffffff ;  /* 0xffffffff00047882 */ /* 0x000fc60000000000 */
[----:B------:R-:W-:Y:S05]  /*3c30*/  BRA.DIV UR4, `(.L_x_9403) ;  /* 0x000001ee04247947 */ /* 0x000fea000b800000 */
[----:B------:R1:W1:Y:S04]  /*3c40*/  SHFL.IDX PT, R67, R101, 0x1, 0x181f ;  /* 0x00381f0065437f89 */ /* 0x00026800000e0000 */
[----:B0-----:R0:W0:Y:S02]  /*3c50*/  SHFL.IDX PT, R69, R106, 0x1, 0x181f ;  /* 0x00381f006a457f89 */ /* 0x00102400000e0000 */
.L_x_9736:
        /* <DEDUP_REMOVED lines=57> */
.L_x_9409:
[----:B------:R-:W-:Y:S05]  /*3ff0*/  BSYNC B3 ;  /* 0x0000000000037941 */ /* 0x000fea0003800000 */
.L_x_9408:
[----:B--2---:R0:W-:Y:S02]  /*4000*/  ST.E.128 desc[UR42][R64.64], R12 ;  /* 0x0000000c40007985 */ /* 0x0041e4000c101d2a */
.L_x_9407:
[----:B------:R-:W-:Y:S05]  /*4010*/  BSYNC B2 ;  /* 0x0000000000027941 */ /* 0x000fea0003800000 */
.L_x_9406:
        /* <DEDUP_REMOVED lines=24> */
[C---:B------:R-:W-:Y:S01]  /*41a0*/  SHF.L.U32 R11, R12.reuse, 0x10, RZ ;  /* 0x000000100c0b7819 */ /* 0x040fe200000006ff */
[----:B------:R-:W-:Y:S01]  /*41b0*/  FMUL.FTZ R65, R13, R63 ;  /* 0x0000003f0d417220 */ /* 0x000fe20000410000 */
[----:B------:R-:W-:Y:S01]  /*41c0*/  LOP3.LUT R58, R15, 0xffff0000, RZ, 0xc0, !PT ;  /* 0xffff00000f3a7812 */ /* 0x000fe200078ec0ff */
[-C--:B------:R-:W-:Y:S01]  /*41d0*/  FMUL.FTZ R66, R13, R59.reuse ;  /* 0x0000003b0d427220 */ /* 0x080fe20000410000 */
[C---:B------:R-:W-:Y:S01]  /*41e0*/  FMUL.FTZ R13, R57.reuse, R64 ;  /* 0x00000040390d7220 */ /* 0x040fe20000410000 */
[----:B------:R-:W-:Y:S01]  /*41f0*/  LOP3.LUT R12, R12, 0xffff0000, RZ, 0xc0, !PT ;  /* 0xffff00000c0c7812 */ /* 0x000fe200078ec0ff */
        /* <DEDUP_REMOVED lines=23> */
.L_x_9411:
[----:B------:R-:W-:Y:S05]  /*4370*/  BSYNC B2 ;  /* 0x0000000000027941 */ /* 0x000fea0003800000 */
.L_x_9410:
[----:B----4-:R0:W-:Y:S02]  /*4380*/  ST.E.128 desc[UR42][R60.64], R12 ;  /* 0x0000000c3c007985 */ /* 0x0101e4000c101d2a */
.L_x_9405:
[----:B------:R-:W-:Y:S05]  /*4390*/  BSYNC B1 ;  /* 0x0000000000017941 */ /* 0x000fea0003800000 */
.L_x_9404:
[----:B------:R-:W-:-:S03]  /*43a0*/  UMOV UR4, 0xffffffff ;  /* 0xffffffff00047882 */ /* 0x000fc60000000000 */
[----:B------:R-:W-:Y:S05]  /*43b0*/  BRA.DIV UR4, `(.L_x_9412) ;  /* 0x000001e604907947 */ /* 0x000fea000b800000 */
[----:B------:R1:W1:Y:S04]  /*43c0*/  SHFL.IDX PT, R59, R101, 0x2, 0x181f ;  /* 0x00581f00653b7f89 */ /* 0x00026800000e0000 */
[----:B0-----:R0:W0:Y:S02]  /*43d0*/  SHFL.IDX PT, R61, R106, 0x2, 0x181f ;  /* 0x00581f006a3d7f89 */ /* 0x00102400000e0000 */
.L_x_9740:
        /* <DEDUP_REMOVED lines=15> */
[----:B------:R-:W-:Y:S02]  /*44d0*/  PRMT R131, R131, 0x5410, R58 ;  /* 0x0000541083837816 */ /* 0x000fe4000000003a */
[----:B------:R-:W-:Y:S01]  /*44e0*/  PRMT R128, R128, 0x5410, R11 ;  /* 0x0000541080807816 */ /* 0x000fe2000000000b */
[----:B------:R-:W-:Y:S01]  /*44f0*/  IMAD.U32 R11, R12, 0x10000, RZ ;  /* 0x000100000c0b7824 */ /* 0x000fe200078e00ff */
[----:B------:R-:W-:Y:S01]  /*4500*/  LOP3.LUT R53, R14, 0xffff0000, RZ, 0xc0, !PT ;  /* 0xffff00000e357812 */ /* 0x000fe200078ec0ff */
[----:B------:R-:W-:Y:S01]  /*4510*/  IMAD.U32 R14, R13, 0x10000, RZ ;  /* 0x000100000d0e7824 */ /* 0x000fe200078e00ff */
[----:B------:R-:W-:-:S02]  /*4520*/  PRMT R132, R132, 0x5410, R55 ;  /* 0x0000541084847816 */ /* 0x000fc40000000037 */
        /* <DEDUP_REMOVED lines=10> */
[-C--:B------:R-:W-:Y:S01]  /*45d0*/  FMUL.FTZ R13, R13, R55.reuse ;  /* 0x000000370d0d7220 */ /* 0x080fe20000410000 */
[----:B------:R-:W-:Y:S01]  /*45e0*/  LOP3.LUT R132, R132, 0xffff0000, RZ, 0xc0, !PT ;  /* 0xffff000084847812 */ /* 0x000fe200078ec0ff */
[----:B------:R-:W-:Y:S01]  /*45f0*/  IMAD.U32 R131, R131, 0x10000, RZ ;  /* 0x0001000083837824 */ /* 0x000fe200078e00ff */
[----:B------:R-:W-:Y:S01]  /*4600*/  LOP3.LUT R129, R129, 0xffff0000, RZ, 0xc0, !PT ;  /* 0xffff000081817812 */ /* 0x000fe200078ec0ff */
[----:B------:R-:W-:Y:S01]  /*4610*/  FMUL.FTZ R53, R53, R58 ;  /* 0x0000003a35357220 */ /* 0x000fe20000410000 */
[----:B------:R-:W-:Y:S01]  /*4620*/  SHF.L.U32 R128, R128, 0x10, RZ ;  /* 0x0000001080807819 */ /* 0x000fe200000006ff */
        /* <DEDUP_REMOVED lines=19> */
.L_x_9418:
[----:B------:R-:W-:Y:S05]  /*4760*/  BSYNC B3 ;  /* 0x0000000000037941 */ /* 0x000fea0003800000 */
.L_x_9417:
[----:B--2---:R0:W-:Y:S02]  /*4770*/  ST.E.128 desc[UR42][R56.64], R12 ;  /* 0x0000000c38007985 */ /* 0x0041e4000c101d2a */
.L_x_9416:
[----:B------:R-:W-:Y:S05]  /*4780*/  BSYNC B2 ;  /* 0x0000000000027941 */ /* 0x000fea0003800000 */
.L_x_9415:
        /* <DEDUP_REMOVED lines=53> */
.L_x_9420:
[----:B------:R-:W-:Y:S05]  /*4ae0*/  BSYNC B2 ;  /* 0x0000000000027941 */ /* 0x000fea0003800000 */
.L_x_9419:
[----:B----4-:R0:W-:Y:S02]  /*4af0*/  ST.E.128 desc[UR42][R52.64], R12 ;  /* 0x0000000c34007985 */ /* 0x0101e4000c101d2a */
.L_x_9414:
[----:B------:R-:W-:Y:S05]  /*4b00*/  BSYNC B1 ;  /* 0x0000000000017941 */ /* 0x000fea0003800000 */
.L_x_9413:
[----:B------:R-:W-:-:S03]  /*4b10*/  UMOV UR4, 0xffffffff ;  /* 0xffffffff00047882 */ /* 0x000fc60000000000 */
[----:B------:R-:W-:Y:S05]  /*4b20*/  BRA.DIV UR4, `(.L_x_9421) ;  /* 0x000001e204007947 */ /* 0x000fea000b800000 */
[----:B-1----:R-:W1:Y:S04]  /*4b30*/  SHFL.IDX PT, R101, R101, 0x3, 0x181f ;  /* 0x00781f0065657f89 */ /* 0x002e6800000e0000 */
[----:B------:R0:W0:Y:S02]  /*4b40*/  SHFL.IDX PT, R51, R106, 0x3, 0x181f ;  /* 0x00781f006a337f89 */ /* 0x00002400000e0000 */
.L_x_9744:
        /* <DEDUP_REMOVED lines=34> */
[----:B------:R-:W-:Y:S01]  /*4d70*/  IMAD.U32 R114, R114, 0x10000, RZ ;  /* 0x0001000072727824 */ /* 0x000fe200078e00ff */
[----:B------:R-:W-:Y:S01]  /*4d80*/  SHF.L.U32 R15, R15, 0x10, RZ ;  /* 0x000000100f0f7819 */ /* 0x000fe200000006ff */
[----:B------:R-:W-:-:S02]  /*4d90*/  IMAD.U32 R112, R112, 0x10000, RZ ;  /* 0x0001000070707824 */ /* 0x000fc400078e00ff */
[C---:B------:R-:W-:Y:S01]  /*4da0*/  FFMA.FTZ R55, R14.reuse, R47, -R55 ;  /* 0x0000002f0e377223 */ /* 0x040fe20000010837 */
[----:B------:R-:W-:Y:S01]  /*4db0*/  FFMA.FTZ R52, R14, R52, R13 ;  /* 0x000000340e347223 */ /* 0x000fe2000001000d */
[C---:B------:R-:W-:Y:S01]  /*4dc0*/  FFMA.FTZ R57, R44.reuse, R50, -R57 ;  /* 0x000000322c397223 */ /* 0x040fe20000010839 */
        /* <DEDUP_REMOVED lines=15> */
.L_x_9426:
[----:B------:R-:W-:Y:S05]  /*4ec0*/  BSYNC B2 ;  /* 0x0000000000027941 */ /* 0x000fea0003800000 */
.L_x_9425:
[----:B----4-:R0:W-:Y:S02]  /*4ed0*/  ST.E.128 desc[UR42][R48.64], R12 ;  /* 0x0000000c30007985 */ /* 0x0101e4000c101d2a */
.L_x_9424:
[----:B------:R-:W-:Y:S05]  /*4ee0*/  BSYNC B1 ;  /* 0x0000000000017941 */ /* 0x000fea0003800000 */
.L_x_9423:
        /* <DEDUP_REMOVED lines=29> */
[----:B------:R-:W-:Y:S01]  /*50c0*/  LOP3.LUT R42, R15, 0xffff0000, RZ, 0xc0, !PT ;  /* 0xffff00000f2a7812 */ /* 0x000fe200078ec0ff */
[----:B------:R-:W-:Y:S01]  /*50d0*/  FMUL.FTZ R13, R41, R48 ;  /* 0x00000030290d7220 */ /* 0x000fe20000410000 */
[----:B------:R-:W-:Y:S01]  /*50e0*/  LOP3.LUT R107, R107, 0xffff0000, RZ, 0xc0, !PT ;  /* 0xffff00006b6b7812 */ /* 0x000fe200078ec0ff */
[-C--:B------:R-:W-:Y:S01]  /*50f0*/  FMUL.FTZ R41, R41, R46.reuse ;  /* 0x0000002e29297220 */ /* 0x080fe20000410000 */
[----:B------:R-:W-:Y:S01]  /*5100*/  LOP3.LUT R104, R104, 0xffff0000, RZ, 0xc0, !PT ;  /* 0xffff000068687812 */ /* 0x000fe200078ec0ff */
[C---:B------:R-:W-:Y:S01]  /*5110*/  FFMA.FTZ R49, R14.reuse, R43, -R49 ;  /* 0x0000002b0e317223 */ /* 0x040fe20000010831 */
[----:B------:R-:W-:Y:S01]  /*5120*/  FFMA.FTZ R50, R14, R47, R50 ;  /* 0x0000002f0e327223 */ /* 0x000fe20000010032 */
[----:B------:R-:W-:Y:S01]  /*5130*/  FFMA.FTZ R13, R40, R46, -R13 ;  /* 0x0000002e280d7223 */ /* 0x000fe2000001080d */
[----:B------:R-:W-:Y:S01]  /*5140*/  FMUL.FTZ R14, R12, R105 ;  /* 0x000000690c0e7220 */ /* 0x000fe20000410000 */
[----:B------:R-:W-:-:S02]  /*5150*/  IMAD.U32 R15, R15, 0x10000, RZ ;  /* 0x000100000f0f7824 */ /* 0x000fc400078e00ff */
        /* <DEDUP_REMOVED lines=14> */
.L_x_9428:
[----:B------:R-:W-:Y:S05]  /*5240*/  BSYNC B1 ;  /* 0x0000000000017941 */ /* 0x000fea0003800000 */
.L_x_9427:
[----:B----4-:R0:W-:Y:S01]  /*5250*/  ST.E.128 desc[UR42][R44.64], R12 ;  /* 0x0000000c2c007985 */ /* 0x0101e2000c101d2a */
[----:B------:R-:W-:Y:S05]  /*5260*/  BRA `(.L_x_9422) ;  /* 0x00000030003c7947 */ /* 0x000fea0003800000 */
.L_x_9382:
        /* <DEDUP_REMOVED lines=86> */
.L_x_9430:
[----:B------:R-:W-:Y:S05]  /*57d0*/  BSYNC B1 ;  /* 0x0000000000017941 */ /* 0x000fea0003800000 */
.L_x_9429:
[----:B-----5:R-:W-:Y:S01]  /*57e0*/  IMAD.MOV.U32 R12, RZ, RZ, R67 ;  /* 0x000000ffff0c7224 */ /* 0x020fe200078e0043 */
[----:B------:R-:W-:Y:S01]  /*57f0*/  MOV R13, R64 ;  /* 0x00000040000d7202 */ /* 0x000fe20000000f00 */
        /* <DEDUP_REMOVED lines=60> */
[----:B------:R-:W-:Y:S02]  /*5bc0*/  PRMT R121, R11, 0x7610, R121 ;  /* 0x000076100b797816 */ /* 0x000fe40000000079 */
[----:B------:R-:W-:Y:S02]  /*5bd0*/  PRMT R122, R12, 0x7610, R122 ;  /* 0x000076100c7a7816 */ /* 0x000fe4000000007a */
[----:B------:R-:W-:Y:S02]  /*5be0*/  PRMT R123, R13, 0x7610, R123 ;  /* 0x000076100d7b7816 */ /* 0x000fe4000000007b */
[----:B------:R-:W-:Y:S01]  /*5bf0*/  PRMT R124, R14, 0x7610, R124 ;  /* 0x000076100e7c7816 */ /* 0x000fe2000000007c */
[----:B------:R-:W-:Y:S06]  /*5c00*/  @!P5 BRA `(.L_x_9431) ;  /* 0x000000000004d947 */ /* 0x000fec0003800000 */
[----:B------:R-:W-:Y:S01]  /*5c10*/  BPT.TRAP 0x1 ;  /* 0x000000040000795c */ /* 0x000fe20000300000 */
.L_x_9431:
[----:B------:R-:W-:Y:S01]  /*5c20*/  IMAD R89, R19, 0x8, R18 ;  /* 0x0000000813597824 */ /* 0x000fe200078e0212 */
[----:B------:R-:W-:Y:S01]  /*5c30*/  SHF.L.U32 R100, R190, 0x1f, RZ ;  /* 0x0000001fbe647819 */ /* 0x000fe200000006ff */
[----:B------:R-:W0:Y:S01]  /*5c40*/  LDC R107, c[0x0][0x2f4] ;  /* 0x0000bd00ff6b7b82 */ /* 0x000e220000000800 */
[----:B------:R-:W-:Y:S02]  /*5c50*/  BSSY B1, `(.L_x_9432) ;  /* 0x0000003000017945 */ /* 0x000fe40003800000 */
[----:B------:R-:W1:Y:S02]  /*5c60*/  SYNCS.PHASECHK.TRANS64.TRYWAIT P4, [R89+URZ+0x28890], R100 ;  /* 0x02889064590075a7 */ /* 0x000e64000808017f */
[----:B-1----:R-:W-:Y:S05]  /*5c70*/  @!P4 BRA `(.L_x_9433) ;  /* 0x000001cc00f8c947 */ /* 0x002fea0003800000 */
.L_x_9745:
[----:B------:R-:W-:Y:S05]  /*5c80*/  BSYNC B1 ;  /* 0x0000000000017941 */ /* 0x000fea0003800000 */
.L_x_9432:
[----:B------:R-:W-:Y:S01]  /*5c90*/  UMOV UR4, 0xffffffff ;  /* 0xffffffff00047882 */ /* 0x000fe20000000000 */
[----:B0-----:R-:W-:Y:S02]  /*5ca0*/  IMAD.IADD R109, R107, 0x1, -R36 ;  /* 0x000000016b6d7824 */ /* 0x001fe400078e0a24 */
[----:B------:R-:W-:Y:S05]  /*5cb0*/  BRA.DIV UR4, `(.L_x_9434) ;  /* 0x000001ce04fc7947 */ /* 0x000fea000b800000 */
[----:B------:R0:W2:Y:S04]  /*5cc0*/  SHFL.IDX PT, R105, R101, RZ, 0x181f ;  /* 0x00181fff65697589 */ /* 0x0000a800000e0000 */
[----:B------:R0:W3:Y:S02]  /*5cd0*/  SHFL.IDX PT, R104, R106, RZ, 0x181f ;  /* 0x00181fff6a687589 */ /* 0x0000e400000e0000 */
.L_x_9749:
        /* <DEDUP_REMOVED lines=29> */
[----:B------:R-:W-:Y:S01]  /*5eb0*/  SHF.R.U32.HI R142, RZ, 0x10, R41 ;  /* 0x00000010ff8e7819 */ /* 0x000fe20000011629 */
[----:B--2---:R-:W-:Y:S01]  /*5ec0*/  IMAD.U32 R136, R15, 0x10000, RZ ;  /* 0x000100000f887824 */ /* 0x004fe200078e00ff */
[----:B------:R-:W-:Y:S02]  /*5ed0*/  PRMT R138, R138, 0x5410, R141 ;  /* 0x000054108a8a7816 */ /* 0x000fe4000000008d */
[----:B------:R-:W-:Y:S01]  /*5ee0*/  SHF.R.U64 R144, R44, 0x10, R45 ;  /* 0x000000102c907819 */ /* 0x000fe2000000122d */
[----:B------:R-:W-:Y:S01]  /*5ef0*/  IMAD.U32 R44, R73, 0x10000, RZ ;  /* 0x00010000492c7824 */ /* 0x000fe200078e00ff */
[----:B------:R-:W-:Y:S01]  /*5f00*/  PRMT R139, R139, 0x5410, R142 ;  /* 0x000054108b8b7816 */ /* 0x000fe2000000008e */
[----:B------:R-:W-:Y:S01]  /*5f10*/  IMAD.U32 R142, R138, 0x10000, RZ ;  /* 0x000100008a8e7824 */ /* 0x000fe200078e00ff */
[--C-:B------:R-:W-:Y:S01]  /*5f20*/  SHF.R.U64 R143, R46, 0x10, R47.reuse ;  /* 0x000000102e8f7819 */ /* 0x100fe2000000122f */
[----:B------:R-:W-:Y:S01]  /*5f30*/  IMAD.U32 R45, R13, 0x10000, RZ ;  /* 0x000100000d2d7824 */ /* 0x000fe200078e00ff */
[----:B------:R-:W-:-:S02]  /*5f40*/  SHF.R.U32.HI R146, RZ, 0x10, R47 ;  /* 0x00000010ff927819 */ /* 0x000fc4000001162f */
[----:B------:R-:W-:Y:S02]  /*5f50*/  SHF.R.U32.HI R148, RZ, 0x10, R43 ;  /* 0x00000010ff947819 */ /* 0x000fe4000001162b */
[----:B------:R-:W-:Y:S01]  /*5f60*/  PRMT R141, R135, 0x5410, R144 ;  /* 0x00005410878d7816 */ /* 0x000fe20000000090 */
[----:B------:R-:W-:Y:S01]  /*5f70*/  IMAD.U32 R135, R139, 0x10000, RZ ;  /* 0x000100008b877824 */ /* 0x000fe200078e00ff */
[----:B------:R-:W-:Y:S01]  /*5f80*/  LOP3.LUT R47, R73, 0xffff0000, RZ, 0xc0, !PT ;  /* 0xffff0000492f7812 */ /* 0x000fe200078ec0ff */
[----:B------:R-:W-:Y:S01]  /*5f90*/  FMUL.FTZ R144, R44, R142 ;  /* 0x0000008e2c907220 */ /* 0x000fe20000410000 */
[----:B------:R-:W-:Y:S02]  /*5fa0*/  PRMT R46, R108, 0x5432, R143 ;  /* 0x000054326c2e7816 */ /* 0x000fe4000000008f */
[----:B------:R-:W-:Y:S02]  /*5fb0*/  LOP3.LUT R138, R138, 0xffff0000, RZ, 0xc0, !PT ;  /* 0xffff00008a8a7812 */ /* 0x000fe400078ec0ff */
[----:B------:R-:W-:Y:S01]  /*5fc0*/  PRMT R143, R133, 0x5410, R146 ;  /* 0x00005410858f7816 */ /* 0x000fe20000000092 */
[-C--:B------:R-:W-:Y:S01]  /*5fd0*/  FMUL.FTZ R146, R44, R135.reuse ;  /* 0x000000872c927220 */ /* 0x080fe20000410000 */
[----:B------:R-:W-:Y:S01]  /*5fe0*/  PRMT R137, R137, 0x5410, R148 ;  /* 0x0000541089897816 */ /* 0x000fe20000000094 */
[----:B------:R-:W-:Y:S01]  /*5ff0*/  FFMA.FTZ R44, R45, R135, -R144 ;  /* 0x000000872d2c7223 */ /* 0x000fe20000010890 */
[----:B------:R-:W-:Y:S01]  /*6000*/  LOP3.LUT R139, R139, 0xffff0000, RZ, 0xc0, !PT ;  /* 0xffff00008b8b7812 */ /* 0x000fe200078ec0ff */
[----:B------:R-:W-:Y:S01]  /*6010*/  FMUL.FTZ R145, R47, R138 ;  /* 0x0000008a2f917220 */ /* 0x000fe20000410000 */
[----:B------:R-:W-:Y:S01]  /*6020*/  LOP3.LUT R134, R13, 0xffff0000, RZ, 0xc0, !PT ;  /* 0xffff00000d867812 */ /* 0x000fe200078ec0ff */
[----:B------:R-:W-:Y:S01]  /*6030*/  IMAD.U32 R135, R143, 0x10000, RZ ;  /* 0x000100008f877824 */ /* 0x000fe200078e00ff */
[----:B------:R-:W-:Y:S01]  /*6040*/  SHF.R.U64 R150, R40, 0x10, R41 ;  /* 0x0000001028967819 */ /* 0x000fe20000001229 */
[----:B------:R-:W-:-:S02]  /*6050*/  IMAD.U32 R133, R137, 0x10000, RZ ;  /* 0x0001000089857824 */ /* 0x000fc400078e00ff */
[-C--:B------:R-:W-:Y:S01]  /*6060*/  FMUL.FTZ R147, R47, R139.reuse ;  /* 0x0000008b2f937220 */ /* 0x080fe20000410000 */
[----:B------:R-:W-:Y:S01]  /*6070*/  FFMA.FTZ R47, R134, R139, -R145 ;  /* 0x0000008b862f7223 */ /* 0x000fe20000010891 */
[C---:B------:R-:W-:Y:S01]  /*6080*/  FMUL.FTZ R139, R140.reuse, R135 ;  /* 0x000000878c8b7220 */ /* 0x040fe20000410000 */
[----:B------:R-:W-:Y:S01]  /*6090*/  LOP3.LUT R73, R75, 0xffff0000, RZ, 0xc0, !PT ;  /* 0xffff00004b497812 */ /* 0x000fe200078ec0ff */
[----:B------:R-:W-:Y:S01]  /*60a0*/  FMUL.FTZ R140, R140, R133 ;  /* 0x000000858c8c7220 */ /* 0x000fe20000410000 */
[----:B------:R-:W-:Y:S01]  /*60b0*/  PRMT R75, R111, 0x5432, R150 ;  /* 0x000054326f4b7816 */ /* 0x000fe20000000096 */
[----:B------:R-:W-:Y:S01]  /*60c0*/  FFMA.FTZ R45, R45, R142, R146 ;  /* 0x0000008e2d2d7223 */ /* 0x000fe20000010092 */
[----:B------:R-:W-:Y:S01]  /*60d0*/  FFMA.FTZ R134, R134, R138, R147 ;  /* 0x0000008a86867223 */ /* 0x000fe20000010093 */
[----:B------:R-:W-:Y:S01]  /*60e0*/  SHF.R.U64 R41, R42, 0x10, R43 ;  /* 0x000000102a297819 */ /* 0x000fe2000000122b */
[C---:B------:R-:W-:Y:S01]  /*60f0*/  FFMA.FTZ R140, R136.reuse, R135, R140 ;  /* 0x00000087888c7223 */ /* 0x040fe2000001008c */
[----:B------:R-:W-:Y:S01]  /*6100*/  LOP3.LUT R142, R143, 0xffff0000, RZ, 0xc0, !PT ;  /* 0xffff00008f8e7812 */ /* 0x000fe200078ec0ff */
[----:B------:R-:W-:Y:S01]  /*6110*/  FFMA.FTZ R139, R136, R133, -R139 ;  /* 0x00000085888b7223 */ /* 0x000fe2000001088b */
[----:B------:R-:W-:Y:S01]  /*6120*/  LOP3.LUT R138, R137, 0xffff0000, RZ, 0xc0, !PT ;  /* 0xffff0000898a7812 */ /* 0x000fe200078ec0ff */
[----:B------:R-:W-:Y:S01]  /*6130*/  IMAD.U32 R135, R141, 0x10000, RZ ;  /* 0x000100008d877824 */ /* 0x000fe200078e00ff */
[----:B------:R-:W-:Y:S01]  /*6140*/  SHF.L.U32 R42, R72, 0x10, RZ ;  /* 0x00000010482a7819 */ /* 0x000fe200000006ff */
[----:B------:R-:W-:-:S02]  /*6150*/  IMAD.U32 R133, R75, 0x10000, RZ ;  /* 0x000100004b857824 */ /* 0x000fc400078e00ff */
[C---:B------:R-:W-:Y:S01]  /*6160*/  FMUL.FTZ R136, R73.reuse, R142 ;  /* 0x0000008e49887220 */ /* 0x040fe20000410000 */
[-C--:B------:R-:W-:Y:S01]  /*6170*/  FMUL.FTZ R144, R73, R138.reuse ;  /* 0x0000008a49907220 */ /* 0x080fe20000410000 */
[----:B------:R-:W-:Y:S01]  /*6180*/  LOP3.LUT R43, R15, 0xffff0000, RZ, 0xc0, !PT ;  /* 0xffff00000f2b7812 */ /* 0x000fe200078ec0ff */
[----:B------:R-:W-:Y:S01]  /*6190*/  FMUL.FTZ R73, R42, R135 ;  /* 0x000000872a497220 */ /* 0x000fe20000410000 */
[----:B------:R-:W-:Y:S01]  /*61a0*/  IMAD.U32 R40, R12, 0x10000, RZ ;  /* 0x000100000c287824 */ /* 0x000fe200078e00ff */
[----:B------:R-:W-:Y:S01]  /*61b0*/  LOP3.LUT R72, R72, 0xffff0000, RZ, 0xc0, !PT ;  /* 0xffff000048487812 */ /* 0x000fe200078ec0ff */
[-C--:B------:R-:W-:Y:S01]  /*61c0*/  FMUL.FTZ R42, R42, R133.reuse ;  /* 0x000000852a2a7220 */ /* 0x080fe20000410000 */
[----:B------:R-:W-:Y:S01]  /*61d0*/  PRMT R41, R110, 0x5432, R41 ;  /* 0x000054326e297816 */ /* 0x000fe20000000029 */
[----:B------:R-:W-:Y:S01]  /*61e0*/  IMAD.U32 R13, R14, 0x10000, RZ ;  /* 0x000100000e0d7824 */ /* 0x000fe200078e00ff */
[----:B------:R-:W-:Y:S01]  /*61f0*/  LOP3.LUT R141, R141, 0xffff0000, RZ, 0xc0, !PT ;  /* 0xffff00008d8d7812 */ /* 0x000fe200078ec0ff */
[----:B------:R-:W-:Y:S01]  /*6200*/  FFMA.FTZ R138, R43, R138, -R136 ;  /* 0x0000008a2b8a7223 */ /* 0x000fe20000010888 */
[----:B------:R-:W-:Y:S01]  /*6210*/  LOP3.LUT R75, R75, 0xffff0000, RZ, 0xc0, !PT ;  /* 0xffff00004b4b7812 */ /* 0x000fe200078ec0ff */
[----:B------:R-:W-:Y:S01]  /*6220*/  FFMA.FTZ R137, R43, R142, R144 ;  /* 0x0000008e2b897223 */ /* 0x000fe20000010090 */
[----:B------:R-:W-:Y:S01]  /*6230*/  LOP3.LUT R12, R12, 0xffff0000, RZ, 0xc0, !PT ;  /* 0xffff00000c0c7812 */ /* 0x000fe200078ec0ff */
[----:B------:R-:W-:Y:S01]  /*6240*/  FFMA.FTZ R73, R40, R133, -R73 ;  /* 0x0000008528497223 */ /* 0x000fe20000010849 */
[----:B------:R-:W-:Y:S01]  /*6250*/  LOP3.LUT R15, R14, 0xffff0000, RZ, 0xc0, !PT ;  /* 0xffff00000e0f7812 */ /* 0x000fe200078ec0ff */
[----:B------:R-:W-:Y:S01]  /*6260*/  FFMA.FTZ R135, R40, R135, R42 ;  /* 0x0000008728877223 */ /* 0x000fe2000001002a */
[----:B------:R-:W-:-:S02]  /*6270*/  IMAD.U32 R14, R74, 0x10000, RZ ;  /* 0x000100004a0e7824 */ /* 0x000fc400078e00ff */
[----:B------:R-:W-:Y:S01]  /*6280*/  FMUL.FTZ R43, R72, R141 ;  /* 0x0000008d482b7220 */ /* 0x000fe20000410000 */
[----:B------:R-:W-:Y:S01]  /*6290*/  IMAD.U32 R42, R46, 0x10000, RZ ;  /* 0x000100002e2a7824 */ /* 0x000fe200078e00ff */
[----:B------:R-:W-:Y:S01]  /*62a0*/  LOP3.LUT R74, R74, 0xffff0000, RZ, 0xc0, !PT ;  /* 0xffff00004a4a7812 */ /* 0x000fe200078ec0ff */
[C---:B------:R-:W-:Y:S01]  /*62b0*/  IMAD.U32 R40, R41.reuse, 0x10000, RZ ;  /* 0x0001000029287824 */ /* 0x040fe200078e00ff */
[----:B------:R-:W-:Y:S01]  /*62c0*/  LOP3.LUT R46, R46, 0xffff0000, RZ, 0xc0, !PT ;  /* 0xffff00002e2e7812 */ /* 0x000fe200078ec0ff */
[-C--:B------:R-:W-:Y:S01]  /*62d0*/  FMUL.FTZ R133, R72, R75.reuse ;  /* 0x0000004b48857220 */ /* 0x080fe20000410000 */
[----:B------:R-:W-:Y:S01]  /*62e0*/  LOP3.LUT R41, R41, 0xffff0000, RZ, 0xc0, !PT ;  /* 0xffff000029297812 */ /* 0x000fe200078ec0ff */
[----:B------:R-:W-:Y:S01]  /*62f0*/  FFMA.FTZ R72, R12, R75, -R43 ;  /* 0x0000004b0c487223 */ /* 0x000fe2000001082b */
[C---:B------:R-:W-:Y:S01]  /*6300*/  FMUL.FTZ R136, R14.reuse, R42 ;  /* 0x0000002a0e887220 */ /* 0x040fe20000410000 */
[----:B------:R-:W-:Y:S01]  /*6310*/  FMUL.FTZ R43, R14, R40 ;  /* 0x000000280e2b7220 */ /* 0x000fe20000410000 */
[----:B------:R-:W-:Y:S01]  /*6320*/  FFMA.FTZ R12, R12, R141, R133 ;  /* 0x0000008d0c0c7223 */ /* 0x000fe20000010085 */
[C---:B------:R-:W-:Y:S01]  /*6330*/  FMUL.FTZ R14, R74.reuse, R46 ;  /* 0x0000002e4a0e7220 */ /* 0x040fe20000410000 */
[----:B------:R-:W-:Y:S01]  /*6340*/  FMUL.FTZ R75, R74, R41 ;  /* 0x000000294a4b7220 */ /* 0x000fe20000410000 */
[C---:B------:R-:W-:Y:S01]  /*6350*/  FFMA.FTZ R136, R13.reuse, R40, -R136 ;  /* 0x000000280d887223 */ /* 0x040fe20000010888 */
[----:B------:R-:W-:Y:S01]  /*6360*/  FFMA.FTZ R43, R13, R42, R43 ;  /* 0x0000002a0d2b7223 */ /* 0x000fe2000001002b */
[----:B------:R-:W-:Y:S01]  /*6370*/  F2FP.BF16.F32.PACK_AB R72, R72, R73 ;  /* 0x000000494848723e */ /* 0x000fe200000010ff */
[C---:B------:R-:W-:Y:S01]  /*6380*/  FFMA.FTZ R41, R15.reuse, R41, -R14 ;  /* 0x000000290f297223 */ /* 0x040fe2000001080e */
[----:B------:R-:W-:Y:S01]  /*6390*/  FFMA.FTZ R46, R15, R46, R75 ;  /* 0x0000002e0f2e7223 */ /* 0x000fe2000001004b */
[----:B------:R-:W-:-:S02]  /*63a0*/  F2FP.BF16.F32.PACK_AB R13, R47, R44 ;  /* 0x0000002c2f0d723e */ /* 0x000fc400000010ff */
[----:B------:R-:W-:Y:S02]  /*63b0*/  F2FP.BF16.F32.PACK_AB R45, R134, R45 ;  /* 0x0000002d862d723e */ /* 0x000fe400000010ff */
[----:B------:R-:W-:Y:S01]  /*63c0*/  F2FP.BF16.F32.PACK_AB R44, R12, R135 ;  /* 0x000000870c2c723e */ /* 0x000fe200000010ff */
[----:B------:R-:W-:Y:S01]  /*63d0*/  IMAD.MOV.U32 R12, RZ, RZ, R72 ;  /* 0x000000ffff0c7224 */ /* 0x000fe200078e0048 */
[----:B------:R-:W-:Y:S01]  /*63e0*/  F2FP.BF16.F32.PACK_AB R15, R138, R139 ;  /* 0x0000008b8a0f723e */ /* 0x000fe200000010ff */
[----:B------:R-:W-:Y:S01]  /*63f0*/  IMAD.MOV.U32 R73, RZ, RZ, R45 ;  /* 0x000000ffff497224 */ /* 0x000fe200078e002d */
[----:B------:R-:W-:Y:S02]  /*6400*/  F2FP.BF16.F32.PACK_AB R75, R137, R140 ;  /* 0x0000008c894b723e */ /* 0x000fe400000010ff */
[----:B------:R-:W-:Y:S02]  /*6410*/  F2FP.BF16.F32.PACK_AB R14, R41, R136 ;  /* 0x00000088290e723e */ /* 0x000fe400000010ff */
[----:B------:R-:W-:-:S02]  /*6420*/  F2FP.BF16.F32.PACK_AB R74, R46, R43 ;  /* 0x0000002b2e4a723e */ /* 0x000fc400000010ff */
[----:B------:R-:W-:-:S07]  /*6430*/  MOV R72, R44 ;  /* 0x0000002c00487202 */ /* 0x000fce0000000f00 */
.L_x_9438:
[----:B------:R-:W-:Y:S05]  /*6440*/  BSYNC B2 ;  /* 0x0000000000027941 */ /* 0x000fea0003800000 */
.L_x_9437:
[----:B------:R-:W-:Y:S01]  /*6450*/  ISETP.GE.AND P4, PT, R11, R107, PT ;  /* 0x0000006b0b00720c */ /* 0x000fe20003f86270 */
[----:B--2---:R4:W-:-:S12]  /*6460*/  ST.E.128 desc[UR42][R102.64], R12 ;  /* 0x0000000c66007985 */ /* 0x0049d8000c101d2a */
[----:B------:R-:W-:-:S05]  /*6470*/  @!P4 IMAD.WIDE R104, R11, 0x2, R104 ;  /* 0x000000020b68c825 */ /* 0x000fca00078e0268 */
[----:B---3--:R4:W-:Y:S02]  /*6480*/  @!P4 ST.E.128 desc[UR42][R104.64], R72 ;  /* 0x000000486800c985 */ /* 0x0089e4000c101d2a */
.L_x_9436:
[----:B------:R-:W-:Y:S05]  /*6490*/  BSYNC B1 ;  /* 0x0000000000017941 */ /* 0x000fea0003800000 */
.L_x_9435:
[----:B------:R-:W-:-:S03]  /*64a0*/  UMOV UR4, 0xffffffff ;  /* 0xffffffff00047882 */ /* 0x000fc60000000000 */
[----:B------:R-:W-:Y:S05]  /*64b0*/  BRA.DIV UR4, `(.L_x_9439) ;  /* 0x000001ca04487947 */ /* 0x000fea000b800000 */
[----:B------:R0:W0:Y:S04]  /*64c0*/  SHFL.IDX PT, R47, R101, 0x1, 0x181f ;  /* 0x00381f00652f7f89 */ /* 0x00002800000e0000 */
[----:B------:R0:W0:Y:S02]  /*64d0*/  SHFL.IDX PT, R46, R106, 0x1, 0x181f ;  /* 0x00381f006a2e7f89 */ /* 0x00002400000e0000 */
.L_x_9753:
        /* <DEDUP_REMOVED lines=30> */
[----:B----4-:R-:W-:Y:S01]  /*66c0*/  IMAD.U32 R53, R41, 0x10000, RZ ;  /* 0x0001000029357824 */ /* 0x010fe200078e00ff */
[----:B------:R-:W-:Y:S01]  /*66d0*/  PRMT R128, R128, 0x5410, R105 ;  /* 0x0000541080807816 */ /* 0x000fe20000000069 */
[----:B0-----:R-:W-:Y:S01]  /*66e0*/  IMAD.U32 R52, R15, 0x10000, RZ ;  /* 0x000100000f347824 */ /* 0x001fe200078e00ff */
[----:B------:R-:W-:Y:S02]  /*66f0*/  PRMT R132, R132, 0x5410, R73 ;  /* 0x0000541084847816 */ /* 0x000fe40000000049 */
[----:B------:R-:W-:-:S02]  /*6700*/  SHF.R.U32.HI R75, RZ, 0x10, R51 ;  /* 0x00000010ff4b7819 */ /* 0x000fc40000011633 */
[----:B------:R-:W-:Y:S01]  /*6710*/  SHF.R.U32.HI R103, RZ, 0x10, R55 ;  /* 0x00000010ff677819 */ /* 0x000fe20000011637 */
[----:B------:R-:W-:Y:S01]  /*6720*/  IMAD.U32 R73, R132, 0x10000, RZ ;  /* 0x0001000084497824 */ /* 0x000fe200078e00ff */
        /* <DEDUP_REMOVED lines=14> */
[----:B------:R-:W-:Y:S01]  /*6810*/  LOP3.LUT R128, R128, 0xffff0000, RZ, 0xc0, !PT ;  /* 0xffff000080807812 */ /* 0x000fe200078ec0ff */
[----:B------:R-:W-:Y:S01]  /*6820*/  IMAD.U32 R53, R130, 0x10000, RZ ;  /* 0x0001000082357824 */ /* 0x000fe200078e00ff */
[----:B---3--:R-:W-:Y:S01]  /*6830*/  SHF.R.U64 R104, R48, 0x10, R49 ;  /* 0x0000001030687819 */ /* 0x008fe20000001231 */
[----:B------:R-:W-:Y:S01]  /*6840*/  IMAD.U32 R50, R126, 0x10000, RZ ;  /* 0x000100007e327824 */ /* 0x000fe200078e00ff */
[----:B------:R-:W-:Y:S01]  /*6850*/  PRMT R129, R129, 0x5410, R74 ;  /* 0x0000541081817816 */ /* 0x000fe2000000004a */
[----:B------:R-:W-:Y:S01]  /*6860*/  FMUL.FTZ R72, R54, R132 ;  /* 0x0000008436487220 */ /* 0x000fe20000410000 */
[----:B------:R-:W-:Y:S01]  /*6870*/  LOP3.LUT R51, R13, 0xffff0000, RZ, 0xc0, !PT ;  /* 0xffff00000d337812 */ /* 0x000fe200078ec0ff */
[-C--:B------:R-:W-:Y:S01]  /*6880*/  FMUL.FTZ R73, R55, R53.reuse ;  /* 0x0000003537497220 */ /* 0x080fe20000410000 */
[----:B------:R-:W-:Y:S01]  /*6890*/  LOP3.LUT R43, R43, 0xffff0000, RZ, 0xc0, !PT ;  /* 0xffff00002b2b7812 */ /* 0x000fe200078ec0ff */
[----:B------:R-:W-:Y:S01]  /*68a0*/  FMUL.FTZ R74, R55, R50 ;  /* 0x00000032374a7220 */ /* 0x000fe20000410000 */
[----:B------:R-:W-:Y:S01]  /*68b0*/  LOP3.LUT R130, R130, 0xffff0000, RZ, 0xc0, !PT ;  /* 0xffff000082827812 */ /* 0x000fe200078ec0ff */
[----:B------:R-:W-:Y:S01]  /*68c0*/  FMUL.FTZ R54, R54, R128 ;  /* 0x0000008036367220 */ /* 0x000fe20000410000 */
[----:B------:R-:W-:Y:S01]  /*68d0*/  PRMT R127, R127, 0x5410, R104 ;  /* 0x000054107f7f7816 */ /* 0x000fe20000000068 */
[----:B------:R-:W-:Y:S01]  /*68e0*/  FFMA.FTZ R73, R52, R50, -R73 ;  /* 0x0000003234497223 */ /* 0x000fe20000010849 */
[----:B------:R-:W-:Y:S01]  /*68f0*/  LOP3.LUT R126, R126, 0xffff0000, RZ, 0xc0, !PT ;  /* 0xffff00007e7e7812 */ /* 0x000fe200078ec0ff */
[----:B------:R-:W-:Y:S01]  /*6900*/  FFMA.FTZ R74, R52, R53, R74 ;  /* 0x00000035344a7223 */ /* 0x000fe2000001004a */
[----:B------:R-:W-:Y:S01]  /*6910*/  LOP3.LUT R49, R15, 0xffff0000, RZ, 0xc0, !PT ;  /* 0xffff00000f317812 */ /* 0x000fe200078ec0ff */
[C---:B------:R-:W-:Y:S01]  /*6920*/  FFMA.FTZ R72, R51.reuse, R128, -R72 ;  /* 0x0000008033487223 */ /* 0x040fe20000010848 */
[----:B------:R-:W-:Y:S01]  /*6930*/  FFMA.FTZ R132, R51, R132, R54 ;  /* 0x0000008433847223 */ /* 0x000fe20000010036 */
        /* <DEDUP_REMOVED lines=27> */
[C---:B------:R-:W-:Y:S01]  /*6af0*/  SHF.L.U32 R12, R14.reuse, 0x10, RZ ;  /* 0x000000100e0c7819 */ /* 0x040fe200000006ff */
[C---:B------:R-:W-:Y:S01]  /*6b00*/  FMUL.FTZ R49, R15.reuse, R41 ;  /* 0x000000290f317220 */ /* 0x040fe20000410000 */
[----:B------:R-:W-:Y:S01]  /*6b10*/  LOP3.LUT R14, R14, 0xffff0000, RZ, 0xc0, !PT ;  /* 0xffff00000e0e7812 */ /* 0x000fe200078ec0ff */
        /* <DEDUP_REMOVED lines=18> */
.L_x_9443:
[----:B------:R-:W-:Y:S05]  /*6c40*/  BSYNC B2 ;  /* 0x0000000000027941 */ /* 0x000fea0003800000 */
.L_x_9442:
[----:B------:R-:W-:Y:S01]  /*6c50*/  ISETP.GE.AND P4, PT, R11, R107, PT ;  /* 0x0000006b0b00720c */ /* 0x000fe20003f86270 */
[----:B0-----:R0:W-:-:S12]  /*6c60*/  ST.E.128 desc[UR42][R44.64], R12 ;  /* 0x0000000c2c007985 */ /* 0x0011d8000c101d2a */
[----:B------:R-:W-:-:S05]  /*6c70*/  @!P4 IMAD.WIDE R46, R11, 0x2, R46 ;  /* 0x000000020b2ec825 */ /* 0x000fca00078e022e */
[----:B----4-:R0:W-:Y:S02]  /*6c80*/  @!P4 ST.E.128 desc[UR42][R46.64], R40 ;  /* 0x000000282e00c985 */ /* 0x0101e4000c101d2a */
.L_x_9441:
[----:B------:R-:W-:Y:S05]  /*6c90*/  BSYNC B1 ;  /* 0x0000000000017941 */ /* 0x000fea0003800000 */
.L_x_9440:
[----:B------:R-:W-:-:S03]  /*6ca0*/  UMOV UR4, 0xffffffff ;  /* 0xffffffff00047882 */ /* 0x000fc60000000000 */
[----:B------:R-:W-:Y:S05]  /*6cb0*/  BRA.DIV UR4, `(.L_x_9444) ;  /* 0x000001c204947947 */ /* 0x000fea000b800000 */
[----:B0-----:R0:W0:Y:S04]  /*6cc0*/  SHFL.IDX PT, R47, R101, 0x2, 0x181f ;  /* 0x00581f00652f7f89 */ /* 0x00102800000e0000 */
[----:B------:R0:W0:Y:S02]  /*6cd0*/  SHFL.IDX PT, R46, R106, 0x2, 0x181f ;  /* 0x00581f006a2e7f89 */ /* 0x00002400000e0000 */
.L_x_9757:
        /* <DEDUP_REMOVED lines=24> */
[----:B------:R0:W4:Y:S04]  /*6e60*/  LDS.128 R12, [R11+0x18400] ;  /* 0x018400000b0c7984 */ /* 0x0001280000000c00 */
[----:B------:R-:W0:Y:S01]  /*6e70*/  LDS.128 R40, [R40+0x18400] ;  /* 0x0184000028287984 */ /* 0x000e220000000c00 */
[----:B------:R-:W-:Y:S05]  /*6e80*/  @P3 BRA `(.L_x_9448) ;  /* 0x0000000400743947 */ /* 0x000fea0003800000 */
[----:B------:R-:W-:Y:S01]  /*6e90*/  SHF.R.U64 R74, R56, 0x10, R57 ;  /* 0x00000010384a7819 */ /* 0x000fe20000001239 */
[----:B0-----:R-:W-:Y:S01]  /*6ea0*/  IMAD.U32 R52, R41, 0x10000, RZ ;  /* 0x0001000029347824 */ /* 0x001fe200078e00ff */
[--C-:B------:R-:W-:Y:S01]  /*6eb0*/  SHF.R.U64 R56, R60, 0x10, R61.reuse ;  /* 0x000000103c387819 */ /* 0x100fe2000000123d */
[----:B----4-:R-:W-:Y:S01]  /*6ec0*/  IMAD.U32 R49, R13, 0x10000, RZ ;  /* 0x000100000d317824 */ /* 0x010fe200078e00ff */
        /* <DEDUP_REMOVED lines=8> */
[--C-:B------:R-:W-:Y:S02]  /*6f50*/  SHF.R.U64 R58, R62, 0x10, R63.reuse ;  /* 0x000000103e3a7819 */ /* 0x100fe4000000123f */
        /* <DEDUP_REMOVED lines=21> */
[-C--:B------:R-:W-:Y:S01]  /*70b0*/  FMUL.FTZ R53, R53, R120.reuse ;  /* 0x0000007835357220 */ /* 0x080fe20000410000 */
[----:B------:R-:W-:Y:S01]  /*70c0*/  LOP3.LUT R51, R40, 0xffff0000, RZ, 0xc0, !PT ;  /* 0xffff000028337812 */ /* 0x000fe200078ec0ff */
[C---:B------:R-:W-:Y:S01]  /*70d0*/  FMUL.FTZ R63, R54.reuse, R59 ;  /* 0x0000003b363f7220 */ /* 0x040fe20000410000 */
[----:B------:R-:W-:Y:S01]  /*70e0*/  IMAD.U32 R40, R15, 0x10000, RZ ;  /* 0x000100000f287824 */ /* 0x000fe200078e00ff */
[----:B------:R-:W-:Y:S01]  /*70f0*/  PRMT R119, R119, 0x5410, R74 ;  /* 0x0000541077777816 */ /* 0x000fe2000000004a */
[-C--:B------:R-:W-:Y:S01]  /*7100*/  FMUL.FTZ R54, R54, R49.reuse ;  /* 0x0000003136367220 */ /* 0x080fe20000410000 */
[----:B------:R-:W-:Y:S01]  /*7110*/  LOP3.LUT R118, R118, 0xffff0000, RZ, 0xc0, !PT ;  /* 0xffff000076767812 */ /* 0x000fe200078ec0ff */
[C---:B------:R-:W-:Y:S01]  /*7120*/  FFMA.FTZ R61, R50.reuse, R120, -R61 ;  /* 0x00000078323d7223 */ /* 0x040fe2000001083d */
[----:B------:R-:W-:Y:S01]  /*7130*/  LOP3.LUT R15, R15, 0xffff0000, RZ, 0xc0, !PT ;  /* 0xffff00000f0f7812 */ /* 0x000fe200078ec0ff */
[----:B------:R-:W-:Y:S01]  /*7140*/  FFMA.FTZ R124, R50, R124, R53 ;  /* 0x0000007c327c7223 */ /* 0x000fe20000010035 */
[----:B------:R-:W-:Y:S01]  /*7150*/  FMUL.FTZ R52, R55, R122 ;  /* 0x0000007a37347220 */ /* 0x000fe20000410000 */
[C---:B------:R-:W-:Y:S01]  /*7160*/  FFMA.FTZ R63, R40.reuse, R49, -R63 ;  /* 0x00000031283f7223 */ /* 0x040fe2000001083f */
[----:B------:R-:W-:Y:S01]  /*7170*/  FFMA.FTZ R59, R40, R59, R54 ;  /* 0x0000003b283b7223 */ /* 0x000fe20000010036 */
[----:B------:R-:W-:-:S02]  /*7180*/  IMAD.U32 R50, R123, 0x10000, RZ ;  /* 0x000100007b327824 */ /* 0x000fc400078e00ff */
[-C--:B------:R-:W-:Y:S01]  /*7190*/  FMUL.FTZ R54, R55, R118.reuse ;  /* 0x0000007637367220 */ /* 0x080fe20000410000 */
[----:B------:R-:W-:Y:S02]  /*71a0*/  IMAD.U32 R40, R119, 0x10000, RZ ;  /* 0x0001000077287824 */ /* 0x000fe400078e00ff */
[----:B------:R-:W-:Y:S01]  /*71b0*/  FFMA.FTZ R118, R15, R118, -R52 ;  /* 0x000000760f767223 */ /* 0x000fe20000010834 */
[C---:B------:R-:W-:Y:S01]  /*71c0*/  FMUL.FTZ R52, R41.reuse, R50 ;  /* 0x0000003229347220 */ /* 0x040fe20000410000 */
[----:B------:R-:W-:Y:S02]  /*71d0*/  IMAD.U32 R13, R12, 0x10000, RZ ;  /* 0x000100000c0d7824 */ /* 0x000fe400078e00ff */
[----:B------:R-:W-:Y:S01]  /*71e0*/  FMUL.FTZ R41, R41, R40 ;  /* 0x0000002829297220 */ /* 0x000fe20000410000 */
[----:B------:R-:W-:Y:S01]  /*71f0*/  PRMT R117, R117, 0x5410, R72 ;  /* 0x0000541075757816 */ /* 0x000fe20000000048 */
[----:B------:R-:W-:Y:S01]  /*7200*/  FFMA.FTZ R122, R15, R122, R54 ;  /* 0x0000007a0f7a7223 */ /* 0x000fe20000010036 */
[----:B------:R-:W-:Y:S01]  /*7210*/  LOP3.LUT R123, R123, 0xffff0000, RZ, 0xc0, !PT ;  /* 0xffff00007b7b7812 */ /* 0x000fe200078ec0ff */
[C---:B------:R-:W-:Y:S01]  /*7220*/  FFMA.FTZ R41, R13.reuse, R50, R41 ;  /* 0x000000320d297223 */ /* 0x040fe20000010029 */
[----:B------:R-:W-:Y:S01]  /*7230*/  SHF.L.U32 R43, R42, 0x10, RZ ;  /* 0x000000102a2b7819 */ /* 0x000fe200000006ff */
[----:B------:R-:W-:Y:S01]  /*7240*/  FFMA.FTZ R52, R13, R40, -R52 ;  /* 0x000000280d347223 */ /* 0x000fe20000010834 */
        /* <DEDUP_REMOVED lines=10> */
[-C--:B------:R-:W-:Y:S01]  /*72f0*/  FMUL.FTZ R51, R51, R119.reuse ;  /* 0x0000007733337220 */ /* 0x080fe20000410000 */
[----:B------:R-:W-:Y:S01]  /*7300*/  LOP3.LUT R14, R14, 0xffff0000, RZ, 0xc0, !PT ;  /* 0xffff00000e0e7812 */ /* 0x000fe200078ec0ff */
[----:B------:R-:W-:Y:S01]  /*7310*/  FFMA.FTZ R15, R12, R119, -R15 ;  /* 0x000000770c0f7223 */ /* 0x000fe2000001080f */
[C---:B------:R-:W-:Y:S01]  /*7320*/  FMUL.FTZ R13, R42.reuse, R121 ;  /* 0x000000792a0d7220 */ /* 0x040fe20000410000 */
        /* <DEDUP_REMOVED lines=18> */
[----:B------:R-:W-:-:S07]  /*7450*/  IMAD.MOV.U32 R43, RZ, RZ, R59 ;  /* 0x000000ffff2b7224 */ /* 0x000fce00078e003b */
.L_x_9448:
[----:B------:R-:W-:Y:S05]  /*7460*/  BSYNC B2 ;  /* 0x0000000000027941 */ /* 0x000fea0003800000 */
.L_x_9447:
[----:B------:R-:W-:Y:S01]  /*7470*/  ISETP.GE.AND P4, PT, R48, R107, PT ;  /* 0x0000006b3000720c */ /* 0x000fe20003f86270 */
[----:B----4-:R4:W-:-:S12]  /*7480*/  ST.E.128 desc[UR42][R44.64], R12 ;  /* 0x0000000c2c007985 */ /* 0x0109d8000c101d2a */
[----:B------:R-:W-:-:S05]  /*7490*/  @!P4 IMAD.WIDE R46, R48, 0x2, R46 ;  /* 0x00000002302ec825 */ /* 0x000fca00078e022e */
[----:B0-----:R4:W-:Y:S02]  /*74a0*/  @!P4 ST.E.128 desc[UR42][R46.64], R40 ;  /* 0x000000282e00c985 */ /* 0x0019e4000c101d2a */
.L_x_9446:
[----:B------:R-:W-:Y:S05]  /*74b0*/  BSYNC B1 ;  /* 0x0000000000017941 */ /* 0x000fea0003800000 */
.L_x_9445:
[----:B------:R-:W-:-:S03]  /*74c0*/  UMOV UR4, 0xffffffff ;  /* 0xffffffff00047882 */ /* 0x000fc60000000000 */
[----:B------:R-:W-:Y:S05]  /*74d0*/  BRA.DIV UR4, `(.L_x_9449) ;  /* 0x000001ba04d87947 */ /* 0x000fea000b800000 */
[----:B0-----:R-:W0:Y:S04]  /*74e0*/  SHFL.IDX PT, R101, R101, 0x3, 0x181f ;  /* 0x00781f0065657f89 */ /* 0x001e2800000e0000 */
[----:B------:R-:W0:Y:S02]  /*74f0*/  SHFL.IDX PT, R106, R106, 0x3, 0x181f ;  /* 0x00781f006a6a7f89 */ /* 0x000e2400000e0000 */
.L_x_9761:
[----:B------:R-:W-:-:S04]  /*7500*/  IADD3 R11, R187, 0x60, RZ ;  /* 0x00000060bb0b7810 */ /* 0x000fc80007ffe0ff */
        /* <DEDUP_REMOVED lines=15> */
[----:B------:R-:W-:Y:S01]  /*7600*/  LOP3.LUT R12, R12, R13, RZ, 0x3c, !PT ;  /* 0x0000000d0c0c7212 */ /* 0x000fe200078e3cff */
[----:B------:R-:W-:-:S03]  /*7610*/  IMAD R13, R19, 0x4000, R6 ;  /* 0x00004000130d7824 */ /* 0x000fc600078e0206 */
[----:B------:R-:W-:Y:S01]  /*7620*/  LOP3.LUT R109, R109, 0x7fffe000, RZ, 0xc0, !PT ;  /* 0x7fffe0006d6d7812 */ /* 0x000fe200078ec0ff */
[----:B------:R-:W-:-:S03]  /*7630*/  IMAD R13, R13, 0x2, R18 ;  /* 0x000000020d0d7824 */ /* 0x000fc600078e0212 */
[----:B------:R-:W-:-:S05]  /*7640*/  IADD3 R12, R12, R109, R201 ;  /* 0x0000006d0c0c7210 */ /* 0x000fca0007ffe0c9 */
[----:B------:R-:W-:-:S04]  /*7650*/  IMAD R15, R19, 0x4000, R12 ;  /* 0x00004000130f7824 */ /* 0x000fc800078e020c */
[----:B------:R-:W-:Y:S02]  /*7660*/  IMAD R40, R15, 0x2, R18 ;  /* 0x000000020f287824 */ /* 0x000fe400078e0212 */
        /* <DEDUP_REMOVED lines=13> */
[----:B------:R-:W-:Y:S01]  /*7740*/  SHF.R.U64 R54, R70, 0x10, R71 ;  /* 0x0000001046367819 */ /* 0x000fe20000001247 */
[----:B------:R-:W-:Y:S01]  /*7750*/  IMAD.U32 R57, R116, 0x10000, RZ ;  /* 0x0001000074397824 */ /* 0x000fe200078e00ff */
[----:B------:R-:W-:Y:S02]  /*7760*/  PRMT R112, R112, 0x5410, R65 ;  /* 0x0000541070707816 */ /* 0x000fe40000000041 */
[----:B------:R-:W-:Y:S01]  /*7770*/  SHF.R.U32.HI R71, RZ, 0x10, R71 ;  /* 0x00000010ff477819 */ /* 0x000fe20000011647 */
[----:B------:R-:W-:Y:S01]  /*7780*/  FMUL.FTZ R59, R50, R57 ;  /* 0x00000039323b7220 */ /* 0x000fe20000410000 */
[----:B------:R-:W-:Y:S02]  /*7790*/  SHF.R.U32.HI R67, RZ, 0x10, R67 ;  /* 0x00000010ff437819 */ /* 0x000fe40000011643 */
[----:B------:R-:W-:Y:S01]  /*77a0*/  PRMT R108, R108, 0x5410, R55 ;  /* 0x000054106c6c7816 */ /* 0x000fe20000000037 */
[----:B------:R-:W-:Y:S01]  /*77b0*/  IMAD.U32 R55, R112, 0x10000, RZ ;  /* 0x0001000070377824 */ /* 0x000fe200078e00ff */
[----:B------:R-:W-:-:S02]  /*77c0*/  PRMT R114, R114, 0x5410, R71 ;  /* 0x0000541072727816 */ /* 0x000fc40000000047 */
[----:B------:R-:W-:Y:S01]  /*77d0*/  PRMT R110, R110, 0x5410, R67 ;  /* 0x000054106e6e7816 */ /* 0x000fe20000000043 */
[-C--:B------:R-:W-:Y:S01]  /*77e0*/  FMUL.FTZ R61, R50, R55.reuse ;  /* 0x00000037323d7220 */ /* 0x080fe20000410000 */
[----:B------:R-:W-:Y:S01]  /*77f0*/  PRMT R113, R113, 0x5410, R54 ;  /* 0x0000541071717816 */ /* 0x000fe20000000036 */
        /* <DEDUP_REMOVED lines=11> */
[-C--:B------:R-:W-:Y:S01]  /*78b0*/  FMUL.FTZ R52, R52, R55.reuse ;  /* 0x0000003734347220 */ /* 0x080fe20000410000 */
[----:B------:R-:W-:Y:S01]  /*78c0*/  PRMT R111, R111, 0x5410, R58 ;  /* 0x000054106f6f7816 */ /* 0x000fe2000000003a */
[----:B------:R-:W-:Y:S01]  /*78d0*/  FMUL.FTZ R50, R51, R116 ;  /* 0x0000007433327220 */ /* 0x000fe20000410000 */
[----:B------:R-:W-:Y:S01]  /*78e0*/  LOP3.LUT R53, R43, 0xffff0000, RZ, 0xc0, !PT ;  /* 0xffff00002b357812 */ /* 0x000fe200078ec0ff */
[-C--:B------:R-:W-:Y:S01]  /*78f0*/  FMUL.FTZ R46, R51, R112.reuse ;  /* 0x00000070332e7220 */ /* 0x080fe20000410000 */
[----:B------:R-:W-:Y:S01]  /*7900*/  LOP3.LUT R114, R114, 0xffff0000, RZ, 0xc0, !PT ;  /* 0xffff000072727812 */ /* 0x000fe200078ec0ff */
[C---:B------:R-:W-:Y:S01]  /*7910*/  FFMA.FTZ R57, R40.reuse, R55, -R57 ;  /* 0x0000003728397223 */ /* 0x040fe20000010839 */
[----:B------:R-:W-:Y:S01]  /*7920*/  PRMT R115, R115, 0x5410, R56 ;  /* 0x0000541073737816 */ /* 0x000fe20000000038 */
[----:B------:R-:W-:Y:S01]  /*7930*/  FFMA.FTZ R52, R40, R59, R52 ;  /* 0x0000003b28347223 */ /* 0x000fe20000010034 */
[----:B------:R-:W-:Y:S01]  /*7940*/  LOP3.LUT R110, R110, 0xffff0000, RZ, 0xc0, !PT ;  /* 0xffff00006e6e7812 */ /* 0x000fe200078ec0ff */
[----:B------:R-:W-:Y:S01]  /*7950*/  FFMA.FTZ R51, R47, R112, -R50 ;  /* 0x000000702f337223 */ /* 0x000fe20000010832 */
[----:B------:R-:W-:Y:S01]  /*7960*/  LOP3.LUT R41, R15, 0xffff0000, RZ, 0xc0, !PT ;  /* 0xffff00000f297812 */ /* 0x000fe200078ec0ff */
[----:B------:R-:W-:-:S02]  /*7970*/  IMAD.U32 R40, R111, 0x10000, RZ ;  /* 0x000100006f287824 */ /* 0x000fc400078e00ff */
[----:B------:R-:W-:Y:S01]  /*7980*/  FFMA.FTZ R116, R47, R116, R46 ;  /* 0x000000742f747223 */ /* 0x000fe2000001002e */
[----:B------:R-:W-:Y:S01]  /*7990*/  FMUL.FTZ R50, R53, R114 ;  /* 0x0000007235327220 */ /* 0x000fe20000410000 */
[----:B------:R-:W-:Y:S02]  /*79a0*/  IMAD.U32 R46, R115, 0x10000, RZ ;  /* 0x00010000732e7824 */ /* 0x000fe400078e00ff */
[----:B------:R-:W-:Y:S01]  /*79b0*/  FMUL.FTZ R56, R53, R110 ;  /* 0x0000006e35387220 */ /* 0x000fe20000410000 */
[----:B------:R-:W-:Y:S01]  /*79c0*/  IMAD.U32 R13, R12, 0x10000, RZ ;  /* 0x000100000c0d7824 */ /* 0x000fe200078e00ff */
[----:B------:R-:W-:Y:S01]  /*79d0*/  LOP3.LUT R115, R115, 0xffff0000, RZ, 0xc0, !PT ;  /* 0xffff000073737812 */ /* 0x000fe200078ec0ff */
[C---:B------:R-:W-:Y:S01]  /*79e0*/  FMUL.FTZ R47, R48.reuse, R40 ;  /* 0x00000028302f7220 */ /* 0x040fe20000410000 */
[----:B------:R-:W-:Y:S01]  /*79f0*/  FFMA.FTZ R110, R41, R110, -R50 ;  /* 0x0000006e296e7223 */ /* 0x000fe20000010832 */
[----:B------:R-:W-:Y:S01]  /*7a00*/  LOP3.LUT R111, R111, 0xffff0000, RZ, 0xc0, !PT ;  /* 0xffff00006f6f7812 */ /* 0x000fe200078ec0ff */
[----:B------:R-:W-:Y:S01]  /*7a10*/  FMUL.FTZ R50, R48, R46 ;  /* 0x0000002e30327220 */ /* 0x000fe20000410000 */
[----:B------:R-:W-:Y:S01]  /*7a20*/  LOP3.LUT R12, R12, 0xffff0000, RZ, 0xc0, !PT ;  /* 0xffff00000c0c7812 */ /* 0x000fe200078ec0ff */
[----:B------:R-:W-:Y:S01]  /*7a30*/  FFMA.FTZ R53, R41, R114, R56 ;  /* 0x0000007229357223 */ /* 0x000fe20000010038 */
[----:B------:R-:W-:Y:S01]  /*7a40*/  FFMA.FTZ R47, R13, R46, R47 ;  /* 0x0000002e0d2f7223 */ /* 0x000fe2000001002f */
[C---:B------:R-:W-:Y:S01]  /*7a50*/  SHF.L.U32 R43, R42.reuse, 0x10, RZ ;  /* 0x000000102a2b7819 */ /* 0x040fe200000006ff */
[----:B------:R-:W-:Y:S01]  /*7a60*/  FMUL.FTZ R41, R49, R115 ;  /* 0x0000007331297220 */ /* 0x000fe20000410000 */
[----:B------:R-:W-:Y:S01]  /*7a70*/  IMAD.U32 R46, R113, 0x10000, RZ ;  /* 0x00010000712e7824 */ /* 0x000fe200078e00ff */
[----:B------:R-:W-:Y:S01]  /*7a80*/  LOP3.LUT R42, R42, 0xffff0000, RZ, 0xc0, !PT ;  /* 0xffff00002a2a7812 */ /* 0x000fe200078ec0ff */
[----:B------:R-:W-:Y:S01]  /*7a90*/  FFMA.FTZ R50, R13, R40, -R50 ;  /* 0x000000280d327223 */ /* 0x000fe20000010832 */
[-C--:B------:R-:W-:Y:S01]  /*7aa0*/  FMUL.FTZ R49, R49, R111.reuse ;  /* 0x0000006f31317220 */ /* 0x080fe20000410000 */
[----:B------:R-:W-:Y:S01]  /*7ab0*/  LOP3.LUT R113, R113, 0xffff0000, RZ, 0xc0, !PT ;  /* 0xffff000071717812 */ /* 0x000fe200078ec0ff */
[C---:B------:R-:W-:Y:S01]  /*7ac0*/  IMAD.U32 R40, R108.reuse, 0x10000, RZ ;  /* 0x000100006c287824 */ /* 0x040fe200078e00ff */
[----:B------:R-:W-:Y:S01]  /*7ad0*/  LOP3.LUT R13, R108, 0xffff0000, RZ, 0xc0, !PT ;  /* 0xffff00006c0d7812 */ /* 0x000fe200078ec0ff */
[----:B------:R-:W-:Y:S01]  /*7ae0*/  FFMA.FTZ R41, R12, R111, -R41 ;  /* 0x0000006f0c297223 */ /* 0x000fe20000010829 */
[----:B------:R-:W-:-:S02]  /*7af0*/  IMAD.U32 R15, R14, 0x10000, RZ ;  /* 0x000100000e0f7824 */ /* 0x000fc400078e00ff */
[----:B------:R-:W-:Y:S01]  /*7b00*/  FFMA.FTZ R12, R12, R115, R49 ;  /* 0x000000730c0c7223 */ /* 0x000fe20000010031 */
        /* <DEDUP_REMOVED lines=18> */
[----:B------:R-:W-:-:S02]  /*7c30*/  F2FP.BF16.F32.PACK_AB R15, R110, R57 ;  /* 0x000000396e0f723e */ /* 0x000fc400000010ff */
[----:B------:R-:W-:-:S07]  /*7c40*/  F2FP.BF16.F32.PACK_AB R14, R49, R48 ;  /* 0x00000030310e723e */ /* 0x000fce00000010ff */
.L_x_9451:
[----:B------:R-:W-:Y:S05]  /*7c50*/  BSYNC B1 ;  /* 0x0000000000017941 */ /* 0x000fea0003800000 */
.L_x_9450:
[----:B0-----:R0:W-:Y:S01]  /*7c60*/  ST.E.128 desc[UR42][R44.64], R12 ;  /* 0x0000000c2c007985 */ /* 0x0011e2000c101d2a */
[----:B------:R-:W-:Y:S01]  /*7c70*/  ISETP.GE.AND P3, PT, R11, R107, PT ;  /* 0x0000006b0b00720c */ /* 0x000fe20003f66270 */
[----:B------:R-:W-:-:S12]  /*7c80*/  IMAD.MOV.U32 R107, RZ, RZ, R101 ;  /* 0x000000ffff6b7224 */ /* 0x000fd800078e0065 */
[----:B------:R-:W-:Y:S05]  /*7c90*/  @P3 BRA `(.L_x_9422) ;  /* 0x0000000400b03947 */ /* 0x000fea0003800000 */
[----:B0-----:R-:W-:-:S05]  /*7ca0*/  IMAD.WIDE R12, R11, 0x2, R106 ;  /* 0x000000020b0c7825 */ /* 0x001fca00078e026a */
[----:B----4-:R0:W-:Y:S01]  /*7cb0*/  ST.E.128 desc[UR42][R12.64], R40 ;  /* 0x000000280c007985 */ /* 0x0101e2000c101d2a */
[----:B------:R-:W-:Y:S05]  /*7cc0*/  BRA `(.L_x_9422) ;  /* 0x0000000400a47947 */ /* 0x000fea0003800000 */
.L_x_9381:
[----:B------:R-:W-:-:S06]  /*7cd0*/  UISETP.NE.AND UP0, UPT, UR41, 0x3, UPT ;  /* 0x000000032900788c */ /* 0x000fcc000bf05270 */
[----:B------:R-:W-:-:S13]  /*7ce0*/  PLOP3.LUT P5, PT, PT, PT, UP0, 0x80, 0x0 ;  /* 0x000000000000781c */ /* 0x000fda0003faf008 */
[----:B------:R-:W-:Y:S05]  /*7cf0*/  @!P5 BRA `(.L_x_9452) ;  /* 0x000000000004d947 */ /* 0x000fea0003800000 */
[----:B------:R-:W-:Y:S01]  /*7d00*/  BPT.TRAP 0x1 ;  /* 0x000000040000795c */ /* 0x000fe20000300000 */
.L_x_9452:
[----:B------:R-:W-:Y:S01]  /*7d10*/  IMAD R89, R19, 0x8, R18 ;  /* 0x0000000813597824 */ /* 0x000fe200078e0212 */
[----:B------:R-:W-:Y:S01]  /*7d20*/  SHF.L.U32 R100, R190, 0x1f, RZ ;  /* 0x0000001fbe647819 */ /* 0x000fe200000006ff */
[----:B------:R-:W-:Y:S01]  /*7d30*/  BSSY B1, `(.L_x_9453) ;  /* 0x0000004000017945 */ /* 0x000fe20003800000 */
[----:B------:R-:W-:Y:S02]  /*7d40*/  SHF.R.S32.HI R97, RZ, 0x1f, R98 ;  /* 0x0000001fff617819 */ /* 0x000fe40000011462 */
[----:B------:R-:W0:Y:S02]  /*7d50*/  SYNCS.PHASECHK.TRANS64.TRYWAIT P3, [R89+URZ+0x28890], R100 ;  /* 0x02889064590075a7 */ /* 0x000e24000806017f */
[----:B0-----:R-:W-:Y:S05]  /*7d60*/  @!P3 BRA `(.L_x_9454) ;  /* 0x000001b40000b947 */ /* 0x001fea0003800000 */
.L_x_9762:
[----:B------:R-:W-:Y:S05]  /*7d70*/  BSYNC B1 ;  /* 0x0000000000017941 */ /* 0x000fea0003800000 */
.L_x_9453:
        /* <DEDUP_REMOVED lines=25> */
.L_x_9766:
        /* <DEDUP_REMOVED lines=13> */
.L_x_9457:
[----:B------:R-:W-:Y:S05]  /*7fe0*/  BSYNC B1 ;  /* 0x0000000000017941 */ /* 0x000fea0003800000 */
.L_x_9456:
[----:B------:R-:W-:-:S03]  /*7ff0*/  UMOV UR4, 0xffffffff ;  /* 0xffffffff00047882 */ /* 0x000fc60000000000 */
[----:B------:R-:W-:Y:S05]  /*8000*/  BRA.DIV UR4, `(.L_x_9458) ;  /* 0x000001b204b47947 */ /* 0x000fea000b800000 */
[----:B--2-4-:R2:W4:Y:S04]  /*8010*/  SHFL.IDX PT, R41, R45, 0x1, 0x181f ;  /* 0x00381f002d297f89 */ /* 0x01452800000e0000 */
[----:B---3--:R2:W3:Y:S02]  /*8020*/  SHFL.IDX PT, R14, R44, 0x1, 0x181f ;  /* 0x00381f002c0e7f89 */ /* 0x0084e400000e0000 */
.L_x_9770:
        /* <DEDUP_REMOVED lines=14> */
.L_x_9460:
[----:B------:R-:W-:Y:S05]  /*8110*/  BSYNC B1 ;  /* 0x0000000000017941 */ /* 0x000fea0003800000 */
.L_x_9459:
[----:B------:R-:W-:-:S03]  /*8120*/  UMOV UR4, 0xffffffff ;  /* 0xffffffff00047882 */ /* 0x000fc60000000000 */
[----:B------:R-:W-:Y:S05]  /*8130*/  BRA.DIV UR4, `(.L_x_9461) ;  /* 0x000001b204b07947 */ /* 0x000fea000b800000 */
[----:B---34-:R3:W4:Y:S04]  /*8140*/  SHFL.IDX PT, R41, R45, 0x2, 0x181f ;  /* 0x00581f002d297f89 */ /* 0x01872800000e0000 */
[----:B------:R3:W0:Y:S02]  /*8150*/  SHFL.IDX PT, R14, R44, 0x2, 0x181f ;  /* 0x00581f002c0e7f89 */ /* 0x00062400000e0000 */
.L_x_9774:
        /* <DEDUP_REMOVED lines=14> */
.L_x_9463:
[----:B------:R-:W-:Y:S05]  /*8240*/  BSYNC B1 ;  /* 0x0000000000017941 */ /* 0x000fea0003800000 */
.L_x_9462:
[----:B------:R-:W-:-:S03]  /*8250*/  UMOV UR4, 0xffffffff ;  /* 0xffffffff00047882 */ /* 0x000fc60000000000 */
[----:B------:R-:W-:Y:S05]  /*8260*/  BRA.DIV UR4, `(.L_x_9464) ;  /* 0x000001b204ac7947 */ /* 0x000fea000b800000 */
[----:B0---4-:R0:W4:Y:S04]  /*8270*/  SHFL.IDX PT, R41, R45, 0x3, 0x181f ;  /* 0x00781f002d297f89 */ /* 0x01112800000e0000 */
[----:B------:R0:W0:Y:S02]  /*8280*/  SHFL.IDX PT, R14, R44, 0x3, 0x181f ;  /* 0x00781f002c0e7f89 */ /* 0x00002400000e0000 */
.L_x_9778:
        /* <DEDUP_REMOVED lines=13> */
.L_x_9422:
[----:B------:R-:W-:Y:S05]  /*8360*/  BSYNC B0 ;  /* 0x0000000000007941 */ /* 0x000fea0003800000 */
.L_x_9380:
[----:B------:R-:W5:Y:S01]  /*8370*/  S2R R11, SR_TID.X ;  /* 0x00000000000b7919 */ /* 0x000f620000002100 */
[----:B------:R-:W-:Y:S01]  /*8380*/  @!PT LDS RZ, [RZ] ;  /* 0x00000000fffff984 */ /* 0x000fe20000000800 */
[----:B------:R-:W-:Y:S01]  /*8390*/  @!PT LDS RZ, [RZ] ;  /* 0x00000000fffff984 */ /* 0x000fe20000000800 */
[----:B------:R-:W-:Y:S01]  /*83a0*/  @!PT LDS RZ, [RZ] ;  /* 0x00000000fffff984 */ /* 0x000fe20000000800 */
[----:B------:R-:W-:Y:S01]  /*83b0*/  @!PT LDS RZ, [RZ] ;  /* 0x00000000fffff984 */ /* 0x000fe20000000800 */
[----:B------:R2:W-:Y:S06]  /*83c0*/  MEMBAR.ALL.CTA ;  /* 0x0000000000007992 */ /* 0x0005ec0000008000 */
[----:B--2---:R-:W2:Y:S01]  /*83d0*/  FENCE.VIEW.ASYNC.S ;  /* 0x00000000000073c6 */ /* 0x004ea20000000000 */
[----:B------:R-:W-:Y:S05]  /*83e0*/  WARPSYNC.ALL ;  /* 0x0000000000007948 */ /* 0x000fea0003800000 */
[----:B------:R-:W-:Y:S01]  /*83f0*/  BSSY B0, `(.L_x_9465) ;  /* 0x0000009000007945 */ /* 0x000fe20003800000 */
[----:B-----5:R-:W-:Y:S01]  /*8400*/  LOP3.LUT R11, R11, 0x7f, RZ, 0xc0, !PT ;  /* 0x0000007f0b0b7812 */ /* 0x020fe200078ec0ff */
[----:B--2---:R2:W-:Y:S03]  /*8410*/  BAR.SYNC.DEFER_BLOCKING R92, 0x80 ;  /* 0x0002005c0000751d */ /* 0x0045e60000010000 */
[----:B------:R-:W-:-:S13]  /*8420*/  ISETP.NE.AND P3, PT, R11, RZ, PT ;  /* 0x000000ff0b00720c */ /* 0x000fda0003f65270 */
[----:B------:R-:W-:-:S05]  /*8430*/  @!P3 VIADD R11, R89, 0x288a0 ;  /* 0x000288a0590bb836 */ /* 0x000fca0000000000 */
[----:B------:R-:W-:-:S04]  /*8440*/  @!P3 PRMT R11, RZ, 0x654, R11 ;  /* 0x00000654ff0bb816 */ /* 0x000fc8000000000b */
[----:B------:R2:W-:Y:S01]  /*8450*/  @!P3 SYNCS.ARRIVE.TRANS64.RED.A1T0 RZ, [R11+URZ], RZ ;  /* 0x000000ff0bffb9a7 */ /* 0x0005e2000810043f */
[----:B------:R-:W-:Y:S05]  /*8460*/  @!P5 BRA `(.L_x_9466) ;  /* 0x000000000004d947 */ /* 0x000fea0003800000 */
[----:B------:R-:W-:Y:S01]  /*8470*/  BPT.TRAP 0x1 ;  /* 0x000000040000795c */ /* 0x000fe20000300000 */
.L_x_9466:
[----:B------:R-:W-:Y:S05]  /*8480*/  BSYNC B0 ;  /* 0x0000000000007941 */ /* 0x000fea0003800000 */
.L_x_9465:
[----:B------:R-:W5:Y:S01]  /*8490*/  SYNCS.PHASECHK.TRANS64.TRYWAIT P4, [R89+URZ+0x288b0], R100 ;  /* 0x0288b064590075a7 */ /* 0x000f62000808017f */
[----:B------:R-:W-:Y:S01]  /*84a0*/  ULDC UR37, c[0x0][0x2f4] ;  /* 0x0000bd0000257ab9 */ /* 0x000fe20000000800 */
[----:B------:R-:W-:Y:S04]  /*84b0*/  BSSY B0, `(.L_x_9467) ;  /* 0x0000002000007945 */ /* 0x000fe80003800000 */
[----:B-----5:R-:W-:Y:S05]  /*84c0*/  @!P4 BRA `(.L_x_9468) ;  /* 0x000001b0005cc947 */ /* 0x020fea0003800000 */
.L_x_9779:
[----:B------:R-:W-:Y:S05]  /*84d0*/  BSYNC B0 ;  /* 0x0000000000007941 */ /* 0x000fea0003800000 */
.L_x_9467:
[----:B------:R-:W-:Y:S01]  /*84e0*/  ULDC.64 UR4, c[0x0][0x328] ;  /* 0x0000ca0000047ab9 */ /* 0x000fe20000000a00 */
[----:B------:R-:W-:Y:S01]  /*84f0*/  ULDC.64 UR6, c[0x0][0x318] ;  /* 0x0000c60000067ab9 */ /* 0x000fe20000000a00 */
[----:B------:R-:W-:Y:S01]  /*8500*/  IMAD R97, R97, UR4, RZ ;  /* 0x0000000461617c24 */ /* 0x000fe2000f8e02ff */
[----:B------:R-:W-:Y:S01]  /*8510*/  BSSY B0, `(.L_x_9469) ;  /* 0x000001d000007945 */ /* 0x000fe20003800000 */
[----:B0---4-:R-:W-:-:S04]  /*8520*/  IMAD.WIDE.U32 R12, R98, UR4, RZ ;  /* 0x00000004620c7c25 */ /* 0x011fc8000f8e00ff */
[----:B------:R-:W-:Y:S01]  /*8530*/  IMAD R97, R98, UR5, R97 ;  /* 0x0000000562617c24 */ /* 0x000fe2000f8e0261 */
[----:B------:R-:W-:Y:S01]  /*8540*/  ULDC.64 UR4, c[0x0][0x338] ;  /* 0x0000ce0000047ab9 */ /* 0x000fe20000000a00 */
[----:B------:R-:W-:Y:S02]  /*8550*/  IMAD.IADD R95, R95, 0x1, -R187 ;  /* 0x000000015f5f7824 */ /* 0x000fe400078e0abb */
[----:B------:R-:W-:Y:S02]  /*8560*/  IMAD R96, R96, UR4, RZ ;  /* 0x0000000460607c24 */ /* 0x000fe4000f8e02ff */
[----:B------:R-:W-:Y:S02]  /*8570*/  IMAD.IADD R13, R13, 0x1, R97 ;  /* 0x000000010d0d7824 */ /* 0x000fe400078e0261 */
[C---:B--2---:R-:W-:Y:S02]  /*8580*/  IMAD R11, R99.reuse, UR5, R96 ;  /* 0x00000005630b7c24 */ /* 0x044fe4000f8e0260 */
[----:B------:R-:W-:Y:S01]  /*8590*/  IMAD.WIDE.U32 R12, R99, UR4, R12 ;  /* 0x00000004630c7c25 */ /* 0x000fe2000f8e000c */
[----:B------:R-:W-:-:S03]  /*85a0*/  ULDC.64 UR4, c[0x0][0x330] ;  /* 0x0000cc0000047ab9 */ /* 0x000fc60000000a00 */
[----:B------:R-:W-:Y:S02]  /*85b0*/  IMAD.IADD R13, R13, 0x1, R11 ;  /* 0x000000010d0d7824 */ /* 0x000fe400078e020b */
[----:B------:R-:W-:-:S04]  /*85c0*/  IMAD.WIDE.U32 R12, R188, UR4, R12 ;  /* 0x00000004bc0c7c25 */ /* 0x000fc8000f8e000c */
[----:B------:R-:W-:Y:S01]  /*85d0*/  IMAD R11, R188, UR5, R13 ;  /* 0x00000005bc0b7c24 */ /* 0x000fe2000f8e020d */
[----:B-1-3--:R-:W-:-:S04]  /*85e0*/  LEA R44, P4, R12, UR6, 0x1 ;  /* 0x000000060c2c7c11 */ /* 0x00afc8000f8808ff */
        /* <DEDUP_REMOVED lines=15> */
.L_x_9470:
[----:B------:R-:W-:Y:S05]  /*86e0*/  BSYNC B0 ;  /* 0x0000000000007941 */ /* 0x000fea0003800000 */
.L_x_9469:
        /* <DEDUP_REMOVED lines=15> */
.L_x_9472:
[----:B------:R-:W-:Y:S05]  /*87e0*/  BSYNC B0 ;  /* 0x0000000000007941 */ /* 0x000fea0003800000 */
.L_x_9471:
        /* <DEDUP_REMOVED lines=15> */
.L_x_9474:
[----:B------:R-:W-:Y:S05]  /*88e0*/  BSYNC B0 ;  /* 0x0000000000007941 */ /* 0x000fea0003800000 */
.L_x_9473:
        /* <DEDUP_REMOVED lines=15> */
.L_x_9476:
[----:B------:R-:W-:Y:S05]  /*89e0*/  BSYNC B0 ;  /* 0x0000000000007941 */ /* 0x000fea0003800000 */
.L_x_9475:
        /* <DEDUP_REMOVED lines=13> */
[----:B---3--:R-:W-:Y:S02]  /*8ac0*/  SEL R11, RZ, 0x1, P3 ;  /* 0x00000001ff0b7807 */ /* 0x008fe40001800000 */
[----:B------:R-:W-:Y:S02]  /*8ad0*/  SEL R19, R19, RZ, P3 ;  /* 0x000000ff13137207 */ /* 0x000fe40001800000 */
[----:B------:R-:W-:Y:S01]  /*8ae0*/  LOP3.LUT R190, R190, R11, RZ, 0x3c, !PT ;  /* 0x0000000bbebe7212 */ /* 0x000fe200078e3cff */
[----:B------:R-:W-:Y:S06]  /*8af0*/  @P4 BRA `(.L_x_9477) ;  /* 0xffffff98003c4947 */ /* 0x000fec000383ffff */
[----:B0-----:R-:W0:Y:S01]  /*8b00*/  S2R R12, SR_TID.X ;  /* 0x00000000000c7919 */ /* 0x001e220000002100 */
[----:B------:R-:W-:Y:S02]  /*8b10*/  PLOP3.LUT P0, PT, PT, PT, PT, 0x8, 0x0 ;  /* 0x000000000000781c */ /* 0x000fe40003f0e170 */
[----:B0-----:R-:W-:-:S04]  /*8b20*/  SHF.R.U32.HI R12, RZ, 0x7, R12 ;  /* 0x00000007ff0c7819 */ /* 0x001fc8000001160c */
[----:B------:R-:W-:-:S13]  /*8b30*/  ISETP.NE.AND P4, PT, R12, 0x1, PT ;  /* 0x000000010c00780c */ /* 0x000fda0003f85270 */
[----:B------:R-:W-:Y:S06]  /*8b40*/  @!P4 BAR.ARV 0x9, 0x100 ;  /* 0x024400000000cb1d */ /* 0x000fec0000002000 */
.L_x_9375:
[----:B------:R-:W0:Y:S01]  /*8b50*/  LDC R0, c[0x0][0x448] ;  /* 0x00011200ff007b82 */ /* 0x000e220000000800 */
[----:B------:R-:W-:Y:S01]  /*8b60*/  IMAD.MOV.U32 R88, RZ, RZ, RZ ;  /* 0x000000ffff587224 */ /* 0x000fe200078e00ff */
[----:B0-----:R-:W-:Y:S01]  /*8b70*/  ISETP.NE.AND P1, PT, R0, 0x1, PT ;  /* 0x000000010000780c */ /* 0x001fe20003f25270 */
[----:B------:R-:W-:-:S12]  /*8b80*/  VIADD R0, R192, 0x7f ;  /* 0x0000007fc0007836 */ /* 0x000fd80000000000 */
[----:B------:R-:W0:Y:S08]  /*8b90*/  @P1 LDC R3, c[0x0][0x44c] ;  /* 0x00011300ff031b82 */ /* 0x000e300000000800 */
[----:B------:R-:W3:Y:S01]  /*8ba0*/  @P1 LDC R4, c[0x0][0x450] ;  /* 0x00011400ff041b82 */ /* 0x000ee20000000800 */
[----:B0-----:R-:W-:-:S05]  /*8bb0*/  @P1 IMAD.HI.U32 R3, R0, R3, RZ ;  /* 0x0000000300031227 */ /* 0x001fca00078e00ff */
[----:B---3--:R-:W-:-:S05]  /*8bc0*/  @P1 SHF.R.U32.HI R0, RZ, R4, R3 ;  /* 0x00000004ff001219 */ /* 0x008fca0000011603 */
[----:B------:R-:W-:-:S05]  /*8bd0*/  IMAD.IADD R0, R93, 0x1, R0 ;  /* 0x000000015d007824 */ /* 0x000fca00078e0200 */
[----:B------:R-:W-:-:S04]  /*8be0*/  SHF.R.S32.HI R3, RZ, 0x1f, R0 ;  /* 0x0000001fff037819 */ /* 0x000fc80000011400 */
[----:B------:R-:W-:-:S04]  /*8bf0*/  LEA.HI R3, R3, R0, RZ, 0x7 ;  /* 0x0000000003037211 */ /* 0x000fc800078f38ff */
[----:B------:R-:W-:-:S04]  /*8c00*/  SHF.R.S32.HI R3, RZ, 0x7, R3 ;  /* 0x00000007ff037819 */ /* 0x000fc80000011403 */
[----:B------:R-:W-:-:S04]  /*8c10*/  VIMNMX R94, R94, R3, PT ;  /* 0x000000035e5e7248 */ /* 0x000fc80003fe0100 */
[----:B------:R-:W-:Y:S01]  /*8c20*/  ISETP.GE.AND P1, PT, R94, 0x1, PT ;  /* 0x000000015e00780c */ /* 0x000fe20003f26270 */
[----:B------:R-:W-:-:S12]  /*8c30*/  @P0 BRA `(.L_x_9478) ;  /* 0x00000000000c0947 */ /* 0x000fd80003800000 */
[----:B------:R-:W0:Y:S01]  /*8c40*/  FENCE.VIEW.ASYNC.G ;  /* 0x00000000000073c6 */ /* 0x000e220000000100 */
[----:B------:R-:W-:Y:S05]  /*8c50*/  WARPSYNC.ALL ;  /* 0x0000000000007948 */ /* 0x000fea0003800000 */
[----:B0-----:R-:W-:Y:S06]  /*8c60*/  BAR.ARV 0xc, 0x180 ;  /* 0x0306000000007b1d */ /* 0x001fec0000002000 */
.L_x_9478:
[----:B------:R-:W-:Y:S04]  /*8c70*/  BSSY B0, `(.L_x_9479) ;  /* 0x000001f000007945 */ /* 0x000fe80003800000 */
        /* <DEDUP_REMOVED lines=12> */
[----:B0-----:R-:W-:Y:S01]  /*8d40*/  VIADD R4, R3, 0xffffffe ;  /* 0x0ffffffe03047836 */ /* 0x001fe20000000000 */
[----:B------:R-:W-:-:S05]  /*8d50*/  IADD3 R3, RZ, -R10, RZ ;  /* 0x8000000aff037210 */ /* 0x000fca0007ffe0ff */
        /* <DEDUP_REMOVED lines=16> */
.L_x_9480:
[----:B------:R-:W-:Y:S05]  /*8e60*/  BSYNC B0 ;  /* 0x0000000000007941 */ /* 0x000fea0003800000 */
.L_x_9479:
[-C--:B------:R-:W-:Y:S01]  /*8e70*/  IMAD R199, R212, R88.reuse, RZ ;  /* 0x00000058d4c77224 */ /* 0x080fe200078e02ff */
        /* <DEDUP_REMOVED lines=34> */
[----:B----4-:R-:W-:Y:S02]  /*90a0*/  CS2R R92, SRZ ;  /* 0x00000000005c7805 */ /* 0x010fe4000001ff00 */
[----:B------:R-:W-:Y:S02]  /*90b0*/  CS2R R90, SRZ ;  /* 0x00000000005a7805 */ /* 0x000fe4000001ff00 */
[----:B------:R-:W-:Y:S01]  /*90c0*/  CS2R R20, SRZ ;  /* 0x0000000000147805 */ /* 0x000fe2000001ff00 */
[----:B------:R-:W-:Y:S06]  /*90d0*/  @!P1 BRA `(.L_x_9481) ;  /* 0x000000ec00689947 */ /* 0x000fec0003800000 */
[----:B------:R-:W-:-:S03]  /*90e0*/  UMOV UR4, 0xffffffff ;  /* 0xffffffff00047882 */ /* 0x000fc60000000000 */
[----:B------:R-:W-:Y:S05]  /*90f0*/  BRA.DIV UR4, `(.L_x_9482) ;  /* 0x000001a604647947 */ /* 0x000fea000b800000 */
[----:B------:R-:W0:Y:S02]  /*9100*/  S2R R3, SR_TID.X ;  /* 0x0000000000037919 */ /* 0x000e240000002100 */
[----:B0-----:R-:W-:-:S05]  /*9110*/  VIADD R3, R3, 0xffffff80 ;  /* 0xffffff8003037836 */ /* 0x001fca0000000000 */
[----:B------:R-:W-:-:S04]  /*9120*/  SHF.R.S32.HI R0, RZ, 0x1f, R3 ;  /* 0x0000001fff007819 */ /* 0x000fc80000011403 */
[----:B------:R-:W-:-:S04]  /*9130*/  LEA.HI R0, R0, R3, RZ, 0x7 ;  /* 0x0000000300007211 */ /* 0x000fc800078f38ff */
[----:B------:R-:W-:-:S05]  /*9140*/  SHF.R.S32.HI R0, RZ, 0x7, R0 ;  /* 0x00000007ff007819 */ /* 0x000fca0000011400 */
[----:B------:R0:W3:Y:S02]  /*9150*/  SHFL.IDX PT, R191, R0, RZ, 0x1f ;  /* 0x00001fff00bf7589 */ /* 0x0000e400000e0000 */
.L_x_9782:
[----:B0--3--:R-:W-:Y:S01]  /*9160*/  LEA.HI R0, R191, R191, RZ, 0x1 ;  /* 0x000000bfbf007211 */ /* 0x009fe200078f08ff */
        /* <DEDUP_REMOVED lines=22> */
[----:B0-2---:R-:W-:-:S07]  /*92d0*/  IMAD.MOV.U32 R13, RZ, RZ, RZ ;  /* 0x000000ffff0d7224 */ /* 0x005fce00078e00ff */
[----:B------:R-:W-:-:S07]  /*92e0*/  LEPC R20, `(.L_x_9483) ;  /* 0x000000001014794e */ /* 0x000fce0000000000 */
[----:B-1-3-5:R-:W-:Y:S05]  /*92f0*/  CALL.ABS.NOINC R14 ;  /* 0x000000000e007343 */ /* 0x02afea0003c00000 */
.L_x_9483:
        /* <DEDUP_REMOVED lines=13> */
.L_x_9487:
[----:B---3--:R3:W4:Y:S02]  /*93d0*/  SYNCS.PHASECHK.TRANS64.TRYWAIT P0, [R18+URZ+0x28800], R3 ;  /* 0x02880003120075a7 */ /* 0x008724000800017f */
[----:B----4-:R-:W-:Y:S05]  /*93e0*/  @!P0 NANOSLEEP.SYNCS 0x989680 ;  /* 0x009896800000895d */ /* 0x010fea0003900000 */
[----:B------:R-:W4:Y:S02]  /*93f0*/  @!P0 SYNCS.PHASECHK.TRANS64 P0, [R18+URZ+0x28800], R3 ;  /* 0x02880003120085a7 */ /* 0x000f24000800007f */
[----:B----4-:R-:W-:Y:S05]  /*9400*/  @!P0 BRA `(.L_x_9487) ;  /* 0xfffffffc00f08947 */ /* 0x010fea000383ffff */
.L_x_9486:
[----:B------:R-:W-:Y:S05]  /*9410*/  BSYNC B0 ;  /* 0x0000000000007941 */ /* 0x000fea0003800000 */
.L_x_9485:
[----:B------:R-:W-:Y:S05]  /*9420*/  BRA `(.L_x_9488) ;  /* 0x0000005400207947 */ /* 0x000fea0003800000 */
.L_x_9484:
[----:B------:R-:W-:Y:S01]  /*9430*/  ISETP.NE.AND P0, PT, R25, RZ, PT ;  /* 0x000000ff1900720c */ /* 0x000fe20003f05270 */
[----:B------:R-:W-:Y:S01]  /*9440*/  ULDC.64 UR4, c[0x0][0x3f8] ;  /* 0x0000fe0000047ab9 */ /* 0x000fe20000000a00 */
[----:B-----5:R-:W-:Y:S01]  /*9450*/  SHF.R.S32.HI R0, RZ, 0x1f, R24 ;  /* 0x0000001fff007819 */ /* 0x020fe20000011418 */
[----:B------:R-:W-:Y:S01]  /*9460*/  ULDC.64 UR6, c[0x0][0x408] ;  /* 0x0001020000067ab9 */ /* 0x000fe20000000a00 */
[----:B------:R-:W-:-:S04]  /*9470*/  IMAD.WIDE.U32 R26, R24, UR4, RZ ;  /* 0x00000004181a7c25 */ /* 0x000fc8000f8e00ff */
[C---:B------:R-:W-:Y:S02]  /*9480*/  IMAD R3, R0.reuse, UR4, RZ ;  /* 0x0000000400037c24 */ /* 0x040fe4000f8e02ff */
[----:B------:R-:W-:Y:S02]  /*9490*/  IMAD R5, R0, UR6, RZ ;  /* 0x0000000600057c24 */ /* 0x000fe4000f8e02ff */
        /* <DEDUP_REMOVED lines=21> */
[----:B-1-3--:R-:W-:Y:S05]  /*95f0*/  CALL.ABS.NOINC R14 ;  /* 0x000000000e007343 */ /* 0x00afea0003c00000 */
.L_x_9489:
[----:B------:R-:W-:Y:S01]  /*9600*/  ULDC.U8 UR4, c[0x0][0x410] ;  /* 0x0001040000047ab9 */ /* 0x000fe20000000000 */
[----:B------:R-:W-:Y:S01]  /*9610*/  IMAD.IADD R56, R187, 0x1, R192 ;  /* 0x00000001bb387824 */ /* 0x000fe200078e02c0 */
[----:B------:R-:W-:Y:S01]  /*9620*/  ISETP.NE.AND P0, PT, RZ, UR4, PT ;  /* 0x00000004ff007c0c */ /* 0x000fe2000bf05270 */
[----:B------:R-:W-:Y:S01]  /*9630*/  BSSY B0, `(.L_x_9490) ;  /* 0x000051f000007945 */ /* 0x000fe20003800000 */
[----:B------:R-:W-:Y:S01]  /*9640*/  LEA R37, R200, UR40, 0x1 ;  /* 0x00000028c8257c11 */ /* 0x000fe2000f8e08ff */
        /* <DEDUP_REMOVED lines=34> */
[----:B------:R0:W4:Y:S04]  /*9870*/  SHFL.IDX PT, R4, R8, RZ, 0x181f ;  /* 0x00181fff08047589 */ /* 0x00012800000e0000 */
[----:B------:R0:W0:Y:S02]  /*9880*/  SHFL.IDX PT, R14, R7, RZ, 0x181f ;  /* 0x00181fff070e7589 */ /* 0x00002400000e0000 */
.L_x_9788:
[----:B------:R-:W-:Y:S01]  /*9890*/  IMAD R67, R194, R67, RZ ;  /* 0x00000043c2437224 */ /* 0x000fe200078e02ff */
        /* <DEDUP_REMOVED lines=14> */
[----:B------:R-:W-:Y:S02]  /*9980*/  @!P5 SHF.L.U32 R15, R185, 0x1, RZ ;  /* 0x00000001b90fd819 */ /* 0x000fe400000006ff */
[-C--:B---3--:R-:W-:Y:S02]  /*9990*/  @!P4 IADD3 R10, P0, R3, R12.reuse, RZ ;  /* 0x0000000c030ac210 */ /* 0x088fe40007f1e0ff */
[----:B0-----:R-:W-:Y:S02]  /*99a0*/  @!P4 IADD3 R12, P1, R14, R12, RZ ;  /* 0x0000000c0e0cc210 */ /* 0x001fe40007f3e0ff */
[----:B------:R-:W-:Y:S01]  /*99b0*/  @!P5 SHF.L.U64.HI R9, R185, 0x1, R70 ;  /* 0x00000001b909d819 */ /* 0x000fe20000010246 */
[----:B--2---:R-:W-:Y:S01]  /*99c0*/  @!P4 IMAD.X R11, R0, 0x1, R13, P0 ;  /* 0x00000001000bc824 */ /* 0x004fe200000e060d */
[----:B------:R-:W-:Y:S02]  /*99d0*/  @!P5 IADD3 R20, P2, R3, R15, RZ ;  /* 0x0000000f0314d210 */ /* 0x000fe40007f5e0ff */
[----:B------:R-:W-:-:S02]  /*99e0*/  CS2R R46, SRZ ;  /* 0x00000000002e7805 */ /* 0x000fc4000001ff00 */
[----:B------:R-:W-:Y:S02]  /*99f0*/  @!P5 IADD3 R14, P3, R14, R15, RZ ;  /* 0x0000000f0e0ed210 */ /* 0x000fe40007f7e0ff */
[----:B------:R-:W-:Y:S01]  /*9a00*/  CS2R R48, SRZ ;  /* 0x0000000000307805 */ /* 0x000fe2000001ff00 */
[----:B----4-:R-:W-:Y:S02]  /*9a10*/  @!P4 IMAD.X R13, R4, 0x1, R13, P1 ;  /* 0x00000001040dc824 */ /* 0x010fe400008e060d */
[--C-:B------:R-:W-:Y:S01]  /*9a20*/  @!P5 IMAD.X R21, R0, 0x1, R9.reuse, P2 ;  /* 0x000000010015d824 */ /* 0x100fe200010e0609 */
[----:B------:R0:W5:Y:S01]  /*9a30*/  @!P4 LD.E.64 R46, desc[UR42][R10.64] ;  /* 0x0000002a0a2ec980 */ /* 0x000162000c101b00 */
[----:B------:R-:W-:-:S03]  /*9a40*/  @!P5 IMAD.X R15, R4, 0x1, R9, P3 ;  /* 0x00000001040fd824 */ /* 0x000fc600018e0609 */
[----:B------:R0:W5:Y:S04]  /*9a50*/  @!P5 LD.E.64 R40, desc[UR42][R20.64] ;  /* 0x0000002a1428d980 */ /* 0x000168000c101b00 */
[----:B------:R0:W5:Y:S04]  /*9a60*/  @!P5 LD.E.64 R38, desc[UR42][R14.64] ;  /* 0x0000002a0e26d980 */ /* 0x000168000c101b00 */
[----:B------:R0:W5:Y:S02]  /*9a70*/  @!P4 LD.E.64 R48, desc[UR42][R12.64] ;  /* 0x0000002a0c30c980 */ /* 0x000164000c101b00 */
.L_x_9494:
[----:B------:R-:W-:Y:S05]  /*9a80*/  BSYNC B1 ;  /* 0x0000000000017941 */ /* 0x000fea0003800000 */
.L_x_9493:
[----:B--2--5:R-:W-:Y:S01]  /*9a90*/  IMAD.MOV.U32 R0, RZ, RZ, R48 ;  /* 0x000000ffff007224 */ /* 0x024fe200078e0030 */
[----:B------:R-:W-:Y:S01]  /*9aa0*/  UMOV UR4, 0xffffffff ;  /* 0xffffffff00047882 */ /* 0x000fe20000000000 */
[----:B---3--:R-:W-:Y:S01]  /*9ab0*/  IMAD.MOV.U32 R3, RZ, RZ, R49 ;  /* 0x000000ffff037224 */ /* 0x008fe200078e0031 */
[----:B-1----:R-:W-:Y:S01]  /*9ac0*/  CS2R R42, SRZ ;  /* 0x00000000002a7805 */ /* 0x002fe2000001ff00 */
[----:B----4-:R-:W-:Y:S01]  /*9ad0*/  IMAD.MOV.U32 R4, RZ, RZ, R38 ;  /* 0x000000ffff047224 */ /* 0x010fe200078e0026 */
        /* <DEDUP_REMOVED lines=16> */
[----:B------:R1:W4:Y:S04]  /*9be0*/  SHFL.IDX PT, R4, R8, 0x1, 0x181f ;  /* 0x00381f0008047f89 */ /* 0x00032800000e0000 */
[----:B0-----:R1:W0:Y:S02]  /*9bf0*/  SHFL.IDX PT, R14, R7, 0x1, 0x181f ;  /* 0x00381f00070e7f89 */ /* 0x00122400000e0000 */
.L_x_9794:
        /* <DEDUP_REMOVED lines=13> */
[----:B------:R-:W-:-:S04]  /*9cd0*/  @!P4 SHF.L.U32 R12, R22, 0x1, RZ ;  /* 0x00000001160cc819 */ /* 0x000fc800000006ff */
[C---:B------:R-:W-:Y:S01]  /*9ce0*/  @!P5 IMAD.SHL.U32 R11, R185.reuse, 0x2, RZ ;  /* 0x00000002b90bd824 */ /* 0x040fe200078e00ff */
[----:B------:R-:W-:Y:S02]  /*9cf0*/  @!P5 SHF.L.U64.HI R15, R185, 0x1, R70 ;  /* 0x00000001b90fd819 */ /* 0x000fe40000010246 */
[CC--:B---3--:R-:W-:Y:S02]  /*9d00*/  @!P4 IADD3 R10, P0, R3.reuse, R12.reuse, RZ ;  /* 0x0000000c030ac210 */ /* 0x0c8fe40007f1e0ff */
[-C--:B------:R-:W-:Y:S02]  /*9d10*/  @!P5 IADD3 R20, P2, R3, R11.reuse, RZ ;  /* 0x0000000b0314d210 */ /* 0x080fe40007f5e0ff */
[----:B0-----:R-:W-:Y:S02]  /*9d20*/  @!P4 IADD3 R12, P1, R14, R12, RZ ;  /* 0x0000000c0e0cc210 */ /* 0x001fe40007f3e0ff */
[----:B------:R-:W-:Y:S01]  /*9d30*/  @!P4 SHF.L.U64.HI R9, R22, 0x1, R23 ;  /* 0x000000011609c819 */ /* 0x000fe20000010217 */
[----:B--2---:R-:W-:Y:S01]  /*9d40*/  @!P5 IMAD.X R21, R0, 0x1, R15, P2 ;  /* 0x000000010015d824 */ /* 0x004fe200010e060f */
[----:B------:R-:W-:-:S02]  /*9d50*/  @!P5 IADD3 R14, P3, R14, R11, RZ ;  /* 0x0000000b0e0ed210 */ /* 0x000fc40007f7e0ff */
[----:B------:R-:W-:Y:S01]  /*9d60*/  CS2R R42, SRZ ;  /* 0x00000000002a7805 */ /* 0x000fe2000001ff00 */
[--C-:B------:R-:W-:Y:S01]  /*9d70*/  @!P4 IMAD.X R11, R0, 0x1, R9.reuse, P0 ;  /* 0x00000001000bc824 */ /* 0x100fe200000e0609 */
[----:B------:R0:W5:Y:S01]  /*9d80*/  @!P5 LD.E.64 R30, desc[UR42][R20.64] ;  /* 0x0000002a141ed980 */ /* 0x000162000c101b00 */
[C---:B----4-:R-:W-:Y:S02]  /*9d90*/  @!P4 IMAD.X R13, R4.reuse, 0x1, R9, P1 ;  /* 0x00000001040dc824 */ /* 0x050fe400008e0609 */
[----:B------:R-:W-:Y:S01]  /*9da0*/  @!P5 IMAD.X R15, R4, 0x1, R15, P3 ;  /* 0x00000001040fd824 */ /* 0x000fe200018e060f */
[----:B------:R0:W5:Y:S04]  /*9db0*/  @!P4 LD.E.64 R44, desc[UR42][R10.64] ;  /* 0x0000002a0a2cc980 */ /* 0x000168000c101b00 */
[----:B------:R0:W5:Y:S04]  /*9dc0*/  @!P5 LD.E.64 R28, desc[UR42][R14.64] ;  /* 0x0000002a0e1cd980 */ /* 0x000168000c101b00 */
[----:B------:R0:W5:Y:S02]  /*9dd0*/  @!P4 LD.E.64 R42, desc[UR42][R12.64] ;  /* 0x0000002a0c2ac980 */ /* 0x000164000c101b00 */
.L_x_9497:
[----:B------:R-:W-:Y:S05]  /*9de0*/  BSYNC B1 ;  /* 0x0000000000017941 */ /* 0x000fea0003800000 */
.L_x_9496:
[----:B--2--5:R-:W-:Y:S01]  /*9df0*/  IMAD.MOV.U32 R0, RZ, RZ, R42 ;  /* 0x000000ffff007224 */ /* 0x024fe200078e002a */
[----:B------:R-:W-:Y:S01]  /*9e00*/  UMOV UR4, 0xffffffff ;  /* 0xffffffff00047882 */ /* 0x000fe20000000000 */
[----:B---3--:R-:W-:Y:S02]  /*9e10*/  IMAD.MOV.U32 R3, RZ, RZ, R43 ;  /* 0x000000ffff037224 */ /* 0x008fe400078e002b */
        /* <DEDUP_REMOVED lines=15> */
[----:B------:R2:W3:Y:S04]  /*9f10*/  SHFL.IDX PT, R0, R6, 0x2, 0x181f ;  /* 0x00581f0006007f89 */ /* 0x0004e800000e0000 */
[----:B------:R2:W4:Y:S04]  /*9f20*/  SHFL.IDX PT, R3, R5, 0x2, 0x181f ;  /* 0x00581f0005037f89 */ /* 0x00052800000e0000 */
[----:B------:R2:W1:Y:S04]  /*9f30*/  SHFL.IDX PT, R4, R8, 0x2, 0x181f ;  /* 0x00581f0008047f89 */ /* 0x00046800000e0000 */
[----:B0-----:R2:W0:Y:S02]  /*9f40*/  SHFL.IDX PT, R14, R7, 0x2, 0x181f ;  /* 0x00581f00070e7f89 */ /* 0x00142400000e0000 */
.L_x_9800:
[----:B------:R-:W-:Y:S01]  /*9f50*/  IADD3 R10, R56, 0x40, RZ ;  /* 0x00000040380a7810 */ /* 0x000fe20007ffe0ff */
[----:B------:R-:W-:Y:S01]  /*9f60*/  BSSY B1, `(.L_x_9499) ;  /* 0x000001e000017945 */ /* 0x000fe20003800000 */
[----:B------:R-:W-:Y:S02]  /*9f70*/  CS2R R32, SRZ ;  /* 0x0000000000207805 */ /* 0x000fe4000001ff00 */
[----:B------:R-:W-:Y:S02]  /*9f80*/  CS2R R26, SRZ ;  /* 0x00000000001a7805 */ /* 0x000fe4000001ff00 */
[----:B------:R-:W-:Y:S02]  /*9f90*/  ISETP.GE.AND P0, PT, R10, R67, PT ;  /* 0x000000430a00720c */ /* 0x000fe40003f06270 */
[----:B------:R-:W-:Y:S02]  /*9fa0*/  CS2R R34, SRZ ;  /* 0x0000000000227805 */ /* 0x000fe4000001ff00 */
[----:B------:R-:W-:-:S09]  /*9fb0*/  CS2R R24, SRZ ;  /* 0x0000000000187805 */ /* 0x000fd2000001ff00 */
        /* <DEDUP_REMOVED lines=10> */
[CC--:B----4-:R-:W-:Y:S02]  /*a060*/  @!P4 IADD3 R10, P0, R3.reuse, R12.reuse, RZ ;  /* 0x0000000c030ac210 */ /* 0x0d0fe40007f1e0ff */
[-C--:B------:R-:W-:Y:S02]  /*a070*/  @!P5 IADD3 R20, P2, R3, R11.reuse, RZ ;  /* 0x0000000b0314d210 */ /* 0x080fe40007f5e0ff */
[C---:B0-----:R-:W-:Y:S02]  /*a080*/  @!P4 IADD3 R12, P1, R14.reuse, R12, RZ ;  /* 0x0000000c0e0cc210 */ /* 0x041fe40007f3e0ff */
[----:B------:R-:W-:Y:S01]  /*a090*/  @!P5 IADD3 R14, P3, R14, R11, RZ ;  /* 0x0000000b0e0ed210 */ /* 0x000fe20007f7e0ff */
[----:B---3--:R-:W-:Y:S01]  /*a0a0*/  @!P5 IMAD.X R21, R0, 0x1, R15, P2 ;  /* 0x000000010015d824 */ /* 0x008fe200010e060f */
[----:B------:R-:W-:-:S02]  /*a0b0*/  CS2R R34, SRZ ;  /* 0x0000000000227805 */ /* 0x000fc4000001ff00 */
[----:B------:R-:W-:Y:S01]  /*a0c0*/  CS2R R32, SRZ ;  /* 0x0000000000207805 */ /* 0x000fe2000001ff00 */
[--C-:B------:R-:W-:Y:S02]  /*a0d0*/  @!P4 IMAD.X R11, R0, 0x1, R9.reuse, P0 ;  /* 0x00000001000bc824 */ /* 0x100fe400000e0609 */
[C---:B-1----:R-:W-:Y:S01]  /*a0e0*/  @!P4 IMAD.X R13, R4.reuse, 0x1, R9, P1 ;  /* 0x00000001040dc824 */ /* 0x042fe200008e0609 */
[----:B------:R0:W5:Y:S01]  /*a0f0*/  @!P5 LD.E.64 R24, desc[UR42][R20.64] ;  /* 0x0000002a1418d980 */ /* 0x000162000c101b00 */
[----:B------:R-:W-:-:S03]  /*a100*/  @!P5 IMAD.X R15, R4, 0x1, R15, P3 ;  /* 0x00000001040fd824 */ /* 0x000fc600018e060f */
[----:B------:R0:W5:Y:S04]  /*a110*/  @!P4 LD.E.64 R34, desc[UR42][R10.64] ;  /* 0x0000002a0a22c980 */ /* 0x000168000c101b00 */
[----:B------:R0:W5:Y:S04]  /*a120*/  @!P5 LD.E.64 R26, desc[UR42][R14.64] ;  /* 0x0000002a0e1ad980 */ /* 0x000168000c101b00 */
[----:B------:R0:W5:Y:S02]  /*a130*/  @!P4 LD.E.64 R32, desc[UR42][R12.64] ;  /* 0x0000002a0c20c980 */ /* 0x000164000c101b00 */
.L_x_9500:
[----:B------:R-:W-:Y:S05]  /*a140*/  BSYNC B1 ;  /* 0x0000000000017941 */ /* 0x000fea0003800000 */
.L_x_9499:
[----:B---3-5:R-:W-:Y:S01]  /*a150*/  IMAD.MOV.U32 R0, RZ, RZ, R32 ;  /* 0x000000ffff007224 */ /* 0x028fe200078e0020 */
[----:B------:R-:W-:Y:S01]  /*a160*/  UMOV UR4, 0xffffffff ;  /* 0xffffffff00047882 */ /* 0x000fe20000000000 */
[----:B----4-:R-:W-:Y:S01]  /*a170*/  IMAD.MOV.U32 R3, RZ, RZ, R33 ;  /* 0x000000ffff037224 */ /* 0x010fe200078e0021 */
[----:B0-----:R-:W-:Y:S01]  /*a180*/  CS2R R20, SRZ ;  /* 0x0000000000147805 */ /* 0x001fe2000001ff00 */
[----:B-1----:R-:W-:Y:S01]  /*a190*/  IMAD.MOV.U32 R4, RZ, RZ, R26 ;  /* 0x000000ffff047224 */ /* 0x002fe200078e001a */
        /* <DEDUP_REMOVED lines=9> */
[----:B------:R-:W-:Y:S02]  /*a230*/  PRMT R61, R0, 0x7610, R61 ;  /* 0x00007610003d7816 */ /* 0x000fe4000000003d */
[----:B------:R-:W-:Y:S02]  /*a240*/  PRMT R62, R3, 0x7610, R62 ;  /* 0x00007610033e7816 */ /* 0x000fe4000000003e */
[----:B------:R-:W-:Y:S02]  /*a250*/  PRMT R52, R4, 0x7610, R52 ;  /* 0x0000761004347816 */ /* 0x000fe40000000034 */
[----:B------:R-:W-:Y:S01]  /*a260*/  PRMT R53, R9, 0x7610, R53 ;  /* 0x0000761009357816 */ /* 0x000fe20000000035 */
[----:B------:R-:W-:Y:S06]  /*a270*/  BRA.DIV UR4, `(.L_x_9501) ;  /* 0x0000019a04947947 */ /* 0x000fec000b800000 */
[----:B------:R0:W1:Y:S04]  /*a280*/  SHFL.IDX PT, R0, R6, 0x3, 0x181f ;  /* 0x00781f0006007f89 */ /* 0x00006800000e0000 */
[----:B------:R0:W3:Y:S04]  /*a290*/  SHFL.IDX PT, R3, R5, 0x3, 0x181f ;  /* 0x00781f0005037f89 */ /* 0x0000e800000e0000 */
[----:B------:R0:W4:Y:S04]  /*a2a0*/  SHFL.IDX PT, R4, R8, 0x3, 0x181f ;  /* 0x00781f0008047f89 */ /* 0x00012800000e0000 */
[----:B------:R0:W0:Y:S02]  /*a2b0*/  SHFL.IDX PT, R14, R7, 0x3, 0x181f ;  /* 0x00781f00070e7f89 */ /* 0x00002400000e0000 */
.L_x_9806:
[----:B------:R-:W-:Y:S01]  /*a2c0*/  VIADD R56, R56, 0x60 ;  /* 0x0000006038387836 */ /* 0x000fe20000000000 */
[----:B------:R-:W-:Y:S01]  /*a2d0*/  BSSY B1, `(.L_x_9502) ;  /* 0x000001d000017945 */ /* 0x000fe20003800000 */
[----:B0-2---:R-:W-:Y:S02]  /*a2e0*/  CS2R R8, SRZ ;  /* 0x0000000000087805 */ /* 0x005fe4000001ff00 */
        /* <DEDUP_REMOVED lines=18> */
[C---:B-1----:R-:W-:Y:S02]  /*a410*/  @!P4 IMAD.X R7, R0.reuse, 0x1, R5, P0 ;  /* 0x000000010007c824 */ /* 0x042fe400000e0605 */
[--C-:B------:R-:W-:Y:S02]  /*a420*/  @!P5 IMAD.X R77, R0, 0x1, R9.reuse, P2 ;  /* 0x00000001004dd824 */ /* 0x100fe400010e0609 */
[C---:B----4-:R-:W-:Y:S01]  /*a430*/  @!P5 IMAD.X R15, R4.reuse, 0x1, R9, P3 ;  /* 0x00000001040fd824 */ /* 0x050fe200018e0609 */
[----:B------:R-:W-:Y:S01]  /*a440*/  CS2R R8, SRZ ;  /* 0x0000000000087805 */ /* 0x000fe2000001ff00 */
[----:B------:R-:W-:Y:S01]  /*a450*/  @!P4 IMAD.X R69, R4, 0x1, R5, P1 ;  /* 0x000000010445c824 */ /* 0x000fe200008e0605 */
[----:B------:R0:W5:Y:S04]  /*a460*/  @!P5 LD.E.64 R10, desc[UR42][R76.64] ;  /* 0x0000002a4c0ad980 */ /* 0x000168000c101b00 */
[----:B------:R0:W5:Y:S04]  /*a470*/  @!P5 LD.E.64 R8, desc[UR42][R14.64] ;  /* 0x0000002a0e08d980 */ /* 0x000168000c101b00 */
[----:B------:R0:W5:Y:S04]  /*a480*/  @!P4 LD.E.64 R12, desc[UR42][R6.64] ;  /* 0x0000002a060cc980 */ /* 0x000168000c101b00 */
[----:B------:R0:W5:Y:S02]  /*a490*/  @!P4 LD.E.64 R20, desc[UR42][R68.64] ;  /* 0x0000002a4414c980 */ /* 0x000164000c101b00 */
.L_x_9503:
[----:B------:R-:W-:Y:S05]  /*a4a0*/  BSYNC B1 ;  /* 0x0000000000017941 */ /* 0x000fea0003800000 */
.L_x_9502:
[----:B------:R-:W-:Y:S01]  /*a4b0*/  ULEA.HI UR4, UR39, UR39, URZ, 0x1 ;  /* 0x0000002727047291 */ /* 0x000fe2000f8f083f */
[----:B----45:R-:W-:Y:S01]  /*a4c0*/  IMAD.MOV.U32 R4, RZ, RZ, R21 ;  /* 0x000000ffff047224 */ /* 0x030fe200078e0015 */
[----:B-1----:R-:W-:Y:S01]  /*a4d0*/  VIADDMNMX R0, R67, -R192, 0x80, PT ;  /* 0x0000008043007446 */ /* 0x002fe200038009c0 */
[----:B---3--:R-:W-:Y:S01]  /*a4e0*/  IMAD.MOV.U32 R3, RZ, RZ, R20 ;  /* 0x000000ffff037224 */ /* 0x008fe200078e0014 */
[----:B------:R-:W-:Y:S01]  /*a4f0*/  ULOP3.LUT UR4, UR4, 0xfffffffe, URZ, 0xc0, !UPT ;  /* 0xfffffffe04047892 */ /* 0x000fe2000f8ec03f */
[----:B0-----:R-:W-:Y:S01]  /*a500*/  IMAD.MOV.U32 R6, RZ, RZ, R12 ;  /* 0x000000ffff067224 */ /* 0x001fe200078e000c */
[----:B------:R-:W-:Y:S01]  /*a510*/  PRMT R68, R4, 0x7610, R68 ;  /* 0x0000761004447816 */ /* 0x000fe20000000044 */
[----:B------:R-:W-:Y:S01]  /*a520*/  IMAD.MOV.U32 R4, RZ, RZ, R9 ;  /* 0x000000ffff047224 */ /* 0x000fe200078e0009 */
[----:B------:R-:W-:Y:S01]  /*a530*/  UIADD3 UR4, UR39, -UR4, URZ ;  /* 0x8000000427047290 */ /* 0x000fe2000fffe03f */
[----:B------:R-:W-:Y:S01]  /*a540*/  MOV R7, R13 ;  /* 0x0000000d00077202 */ /* 0x000fe20000000f00 */
        /* <DEDUP_REMOVED lines=13> */
.L_x_9807:
[----:B------:R-:W-:Y:S05]  /*a620*/  BSYNC B1 ;  /* 0x0000000000017941 */ /* 0x000fea0003800000 */
.L_x_9504:
[----:B------:R-:W-:Y:S01]  /*a630*/  BSSY B1, `(.L_x_9506) ;  /* 0x0000067000017945 */ /* 0x000fe20003800000 */
[----:B------:R-:W-:Y:S02]  /*a640*/  PRMT R15, R4, 0x7610, R15 ;  /* 0x00007610040f7816 */ /* 0x000fe4000000000f */
[----:B------:R-:W-:Y:S01]  /*a650*/  PRMT R56, R6, 0x7610, R56 ;  /* 0x0000761006387816 */ /* 0x000fe20000000038 */
[----:B------:R-:W-:Y:S06]  /*a660*/  @P1 BRA `(.L_x_9507) ;  /* 0x00000004008c1947 */ /* 0x000fec0003800000 */
[----:B------:R-:W1:Y:S01]  /*a670*/  LDC R4, c[0x0][0x3f4] ;  /* 0x0000fd00ff047b82 */ /* 0x000e620000000800 */
[----:B------:R-:W-:Y:S01]  /*a680*/  BSSY B2, `(.L_x_9508) ;  /* 0x0000032000027945 */ /* 0x000fe20003800000 */
[-C--:B-1----:R-:W-:Y:S02]  /*a690*/  ISETP.GE.AND P0, PT, R22, R4.reuse, PT ;  /* 0x000000041600720c */ /* 0x082fe40003f06270 */
[----:B------:R-:W-:-:S11]  /*a6a0*/  ISETP.GE.AND P1, PT, R185, R4, PT ;  /* 0x00000004b900720c */ /* 0x000fd60003f26270 */
[----:B------:R-:W-:Y:S05]  /*a6b0*/  @P0 BRA `(.L_x_9509) ;  /* 0x0000000000b80947 */ /* 0x000fea0003800000 */
[----:B0-----:R-:W0:Y:S01]  /*a6c0*/  LDS.128 R4, [R37] ;  /* 0x0000000025047984 */ /* 0x001e220000000c00 */
[----:B------:R-:W-:Y:S02]  /*a6d0*/  SHF.R.U32.HI R79, RZ, 0x10, R49 ;  /* 0x00000010ff4f7819 */ /* 0x000fe40000011631 */
[----:B------:R-:W-:Y:S02]  /*a6e0*/  SHF.R.U32.HI R76, RZ, 0x10, R47 ;  /* 0x00000010ff4c7819 */ /* 0x000fe4000001162f */
[----:B------:R-:W-:Y:S02]  /*a6f0*/  PRMT R79, R80, 0x5410, R79 ;  /* 0x00005410504f7816 */ /* 0x000fe4000000004f */
[----:B------:R-:W-:Y:S02]  /*a700*/  PRMT R76, R51, 0x5432, R76 ;  /* 0x00005432334c7816 */ /* 0x000fe4000000004c */
[----:B------:R-:W-:Y:S01]  /*a710*/  SHF.R.U64 R75, R46, 0x10, R47 ;  /* 0x000000102e4b7819 */ /* 0x000fe2000000122f */
[----:B------:R-:W-:Y:S01]  /*a720*/  IMAD.U32 R80, R79, 0x10000, RZ ;  /* 0x000100004f507824 */ /* 0x000fe200078e00ff */
[----:B------:R-:W-:Y:S01]  /*a730*/  SHF.R.U64 R78, R48, 0x10, R49 ;  /* 0x00000010304e7819 */ /* 0x000fe20000001231 */
[----:B------:R-:W-:Y:S01]  /*a740*/  IMAD.U32 R77, R76, 0x10000, RZ ;  /* 0x000100004c4d7824 */ /* 0x000fe200078e00ff */
[----:B------:R-:W-:-:S02]  /*a750*/  PRMT R75, R81, 0x5410, R75 ;  /* 0x00005410514b7816 */ /* 0x000fc4000000004b */
[----:B------:R-:W-:Y:S02]  /*a760*/  LOP3.LUT R79, R79, 0xffff0000, RZ, 0xc0, !PT ;  /* 0xffff00004f4f7812 */ /* 0x000fe400078ec0ff */
[----:B------:R-:W-:Y:S02]  /*a770*/  LOP3.LUT R76, R76, 0xffff0000, RZ, 0xc0, !PT ;  /* 0xffff00004c4c7812 */ /* 0x000fe400078ec0ff */
[----:B------:R-:W-:Y:S02]  /*a780*/  PRMT R78, R50, 0x5432, R78 ;  /* 0x00005432324e7816 */ /* 0x000fe4000000004e */
[C---:B0-----:R-:W-:Y:S01]  /*a790*/  LOP3.LUT R47, R6.reuse, 0xffff0000, RZ, 0xc0, !PT ;  /* 0xffff0000062f7812 */ /* 0x041fe200078ec0ff */
[----:B------:R-:W-:Y:S01]  /*a7a0*/  IMAD.U32 R46, R6, 0x10000, RZ ;  /* 0x00010000062e7824 */ /* 0x000fe200078e00ff */
[C---:B------:R-:W-:Y:S01]  /*a7b0*/  LOP3.LUT R49, R7.reuse, 0xffff0000, RZ, 0xc0, !PT ;  /* 0xffff000007317812 */ /* 0x040fe200078ec0ff */
[----:B------:R-:W-:Y:S02]  /*a7c0*/  IMAD.U32 R48, R7, 0x10000, RZ ;  /* 0x0001000007307824 */ /* 0x000fe400078e00ff */
[C---:B------:R-:W-:Y:S01]  /*a7d0*/  FMUL.FTZ R81, R47.reuse, R80 ;  /* 0x000000502f517220 */ /* 0x040fe20000410000 */
[----:B------:R-:W-:Y:S01]  /*a7e0*/  FMUL.FTZ R47, R47, R77 ;  /* 0x0000004d2f2f7220 */ /* 0x000fe20000410000 */
[----:B------:R-:W-:Y:S01]  /*a7f0*/  FMUL.FTZ R83, R49, R79 ;  /* 0x0000004f31537220 */ /* 0x000fe20000410000 */
[----:B------:R-:W-:-:S02]  /*a800*/  IMAD.U32 R6, R4, 0x10000, RZ ;  /* 0x0001000004067824 */ /* 0x000fc400078e00ff */
[C---:B------:R-:W-:Y:S01]  /*a810*/  FFMA.FTZ R81, R46.reuse, R77, -R81 ;  /* 0x0000004d2e517223 */ /* 0x040fe20000010851 */
[----:B------:R-:W-:Y:S01]  /*a820*/  FMUL.FTZ R77, R49, R76 ;  /* 0x0000004c314d7220 */ /* 0x000fe20000410000 */
        /* <DEDUP_REMOVED lines=23> */
.L_x_9509:
[----:B------:R-:W-:Y:S05]  /*a9a0*/  BSYNC B2 ;  /* 0x0000000000027941 */ /* 0x000fea0003800000 */
.L_x_9508:
        /* <DEDUP_REMOVED lines=10> */
[----:B------:R-:W-:Y:S02]  /*aa50*/  PRMT R72, R72, 0x5410, R41 ;  /* 0x0000541048487816 */ /* 0x000fe40000000029 */
[C---:B------:R-:W-:Y:S02]  /*aa60*/  SHF.L.U32 R47, R71.reuse, 0x10, RZ ;  /* 0x00000010472f7819 */ /* 0x040fe400000006ff */
        /* <DEDUP_REMOVED lines=35> */
.L_x_9507:
[----:B------:R-:W-:Y:S05]  /*aca0*/  BSYNC B1 ;  /* 0x0000000000017941 */ /* 0x000fea0003800000 */
.L_x_9506:
[----:B-12---:R-:W-:Y:S01]  /*acb0*/  VIADD R4, R187, 0x20 ;  /* 0x00000020bb047836 */ /* 0x006fe20000000000 */
[----:B------:R-:W-:Y:S04]  /*acc0*/  BSSY B1, `(.L_x_9510) ;  /* 0x0000066000017945 */ /* 0x000fe80003800000 */
[----:B------:R-:W-:-:S13]  /*acd0*/  ISETP.GE.AND P0, PT, R4, R0, PT ;  /* 0x000000000400720c */ /* 0x000fda0003f06270 */
[----:B------:R-:W-:Y:S05]  /*ace0*/  @P0 BRA `(.L_x_9511) ;  /* 0x00000004008c0947 */ /* 0x000fea0003800000 */
[----:B------:R-:W1:Y:S01]  /*acf0*/  LDC R4, c[0x0][0x3f4] ;  /* 0x0000fd00ff047b82 */ /* 0x000e620000000800 */
[----:B------:R-:W-:Y:S01]  /*ad00*/  BSSY B2, `(.L_x_9512) ;  /* 0x0000032000027945 */ /* 0x000fe20003800000 */
[-C--:B-1----:R-:W-:Y:S02]  /*ad10*/  ISETP.GE.AND P0, PT, R22, R4.reuse, PT ;  /* 0x000000041600720c */ /* 0x082fe40003f06270 */
[----:B------:R-:W-:-:S11]  /*ad20*/  ISETP.GE.AND P1, PT, R185, R4, PT ;  /* 0x00000004b900720c */ /* 0x000fd60003f26270 */
        /* <DEDUP_REMOVED lines=47> */
.L_x_9513:
[----:B------:R-:W-:Y:S05]  /*b020*/  BSYNC B2 ;  /* 0x0000000000027941 */ /* 0x000fea0003800000 */
.L_x_9512:
        /* <DEDUP_REMOVED lines=17> */
[----:B------:R-:W-:Y:S01]  /*b140*/  IMAD.U32 R7, R5, 0x10000, RZ ;  /* 0x0001000005077824 */ /* 0x000fe200078e00ff */
[----:B------:R-:W-:Y:S01]  /*b150*/  SHF.L.U32 R28, R6, 0x10, RZ ;  /* 0x00000010061c7819 */ /* 0x000fe200000006ff */
[C---:B------:R-:W-:Y:S01]  /*b160*/  FMUL.FTZ R42, R29.reuse, R38 ;  /* 0x000000261d2a7220 */ /* 0x040fe20000410000 */
[----:B------:R-:W-:Y:S01]  /*b170*/  FMUL.FTZ R41, R29, R39 ;  /* 0x000000271d297220 */ /* 0x000fe20000410000 */
[----:B------:R-:W-:Y:S01]  /*b180*/  FMUL.FTZ R29, R31, R55 ;  /* 0x000000371f1d7220 */ /* 0x000fe20000410000 */
[----:B------:R-:W-:-:S02]  /*b190*/  IMAD.U32 R6, R4, 0x10000, RZ ;  /* 0x0001000004067824 */ /* 0x000fc400078e00ff */
[C---:B------:R-:W-:Y:S01]  /*b1a0*/  FFMA.FTZ R43, R28.reuse, R39, R42 ;  /* 0x000000271c2b7223 */ /* 0x040fe2000001002a */
[----:B------:R-:W-:Y:S01]  /*b1b0*/  FMUL.FTZ R39, R31, R58 ;  /* 0x0000003a1f277220 */ /* 0x000fe20000410000 */
        /* <DEDUP_REMOVED lines=22> */
.L_x_9511:
[----:B------:R-:W-:Y:S05]  /*b320*/  BSYNC B1 ;  /* 0x0000000000017941 */ /* 0x000fea0003800000 */
.L_x_9510:
        /* <DEDUP_REMOVED lines=25> */
[----:B------:R-:W-:Y:S01]  /*b4c0*/  IMAD.U32 R30, R7, 0x10000, RZ ;  /* 0x00010000071e7824 */ /* 0x000fe200078e00ff */
[----:B------:R-:W-:Y:S01]  /*b4d0*/  SHF.L.U32 R7, R5, 0x10, RZ ;  /* 0x0000001005077819 */ /* 0x000fe200000006ff */
[C---:B------:R-:W-:Y:S01]  /*b4e0*/  FMUL.FTZ R34, R29.reuse, R32 ;  /* 0x000000201d227220 */ /* 0x040fe20000410000 */
[----:B------:R-:W-:Y:S01]  /*b4f0*/  FMUL.FTZ R35, R29, R33 ;  /* 0x000000211d237220 */ /* 0x000fe20000410000 */
[----:B------:R-:W-:Y:S01]  /*b500*/  FMUL.FTZ R29, R31, R60 ;  /* 0x0000003c1f1d7220 */ /* 0x000fe20000410000 */
[----:B------:R-:W-:-:S02]  /*b510*/  IMAD.U32 R6, R4, 0x10000, RZ ;  /* 0x0001000004067824 */ /* 0x000fc400078e00ff */
[C---:B------:R-:W-:Y:S01]  /*b520*/  FFMA.FTZ R39, R28.reuse, R33, R34 ;  /* 0x000000211c277223 */ /* 0x040fe20000010022 */
        /* <DEDUP_REMOVED lines=23> */
.L_x_9517:
[----:B------:R-:W-:Y:S05]  /*b6a0*/  BSYNC B2 ;  /* 0x0000000000027941 */ /* 0x000fea0003800000 */
.L_x_9516:
        /* <DEDUP_REMOVED lines=47> */
.L_x_9515:
[----:B------:R-:W-:Y:S05]  /*b9a0*/  BSYNC B1 ;  /* 0x0000000000017941 */ /* 0x000fea0003800000 */
.L_x_9514:
[----:B-12---:R-:W-:-:S05]  /*b9b0*/  VIADD R4, R187, 0x60 ;  /* 0x00000060bb047836 */ /* 0x006fca0000000000 */
        /* <DEDUP_REMOVED lines=53> */
.L_x_9520:
[----:B------:R-:W-:Y:S05]  /*bd10*/  BSYNC B1 ;  /* 0x0000000000017941 */ /* 0x000fea0003800000 */
.L_x_9519:
[----:B------:R-:W-:Y:S05]  /*bd20*/  @P1 BRA `(.L_x_9518) ;  /* 0x0000002800bc1947 */ /* 0x000fea0003800000 */
[----:B01----:R-:W0:Y:S01]  /*bd30*/  LDS.128 R4, [R37+0x7000] ;  /* 0x0070000025047984 */ /* 0x003e220000000c00 */
        /* <DEDUP_REMOVED lines=46> */
.L_x_9491:
[----:B------:R-:W0:Y:S01]  /*c020*/  LDC R5, c[0x0][0x448] ;  /* 0x00011200ff057b82 */ /* 0x000e220000000800 */
[----:B------:R-:W-:Y:S01]  /*c030*/  ULDC.64 UR4, c[0x0][0x3f8] ;  /* 0x0000fe0000047ab9 */ /* 0x000fe20000000a00 */
[----:B------:R-:W-:Y:S01]  /*c040*/  MOV R27, R29 ;  /* 0x0000001d001b7202 */ /* 0x000fe20000000f00 */
[----:B------:R-:W-:Y:S01]  /*c050*/  ULDC.64 UR6, c[0x0][0x408] ;  /* 0x0001020000067ab9 */ /* 0x000fe20000000a00 */
        /* <DEDUP_REMOVED lines=26> */
[----:B------:R-:W4:Y:S04]  /*c200*/  SHFL.IDX PT, R0, R35, RZ, 0x181f ;  /* 0x00181fff23007589 */ /* 0x000f2800000e0000 */
[----:B------:R-:W5:Y:S04]  /*c210*/  SHFL.IDX PT, R14, R34, RZ, 0x181f ;  /* 0x00181fff220e7589 */ /* 0x000f6800000e0000 */
[----:B------:R-:W1:Y:S01]  /*c220*/  SHFL.IDX PT, R5, R33, RZ, 0x181f ;  /* 0x00181fff21057589 */ /* 0x000e6200000e0000 */
[----:B0-----:R-:W-:-:S04]  /*c230*/  ISETP.GE.AND P0, PT, R16, R58, PT ;  /* 0x0000003a1000720c */ /* 0x001fc80003f06270 */
[----:B------:R-:W-:-:S13]  /*c240*/  ISETP.GE.OR P1, PT, R56, R3, P0 ;  /* 0x000000033800720c */ /* 0x000fda0000726670 */
[C---:B------:R-:W-:Y:S01]  /*c250*/  @!P1 IMAD.SHL.U32 R21, R16.reuse, 0x2, RZ ;  /* 0x0000000210159824 */ /* 0x040fe200078e00ff */
[----:B------:R-:W-:-:S04]  /*c260*/  @!P1 SHF.L.U64.HI R6, R16, 0x1, R17 ;  /* 0x0000000110069819 */ /* 0x000fc80000010211 */
[----:B---3--:R-:W-:-:S05]  /*c270*/  @!P1 IADD3 R4, P2, R4, R21, RZ ;  /* 0x0000001504049210 */ /* 0x008fca0007f5e0ff */
[----:B----4-:R-:W-:Y:S02]  /*c280*/  @!P1 IMAD.X R7, R0, 0x1, R6, P2 ;  /* 0x0000000100079824 */ /* 0x010fe400010e0606 */
[----:B------:R-:W-:Y:S02]  /*c290*/  @!P1 IMAD.MOV.U32 R8, RZ, RZ, R4 ;  /* 0x000000ffff089224 */ /* 0x000fe400078e0004 */
[----:B------:R-:W-:-:S06]  /*c2a0*/  @!P1 IMAD.MOV.U32 R9, RZ, RZ, R7 ;  /* 0x000000ffff099224 */ /* 0x000fcc00078e0007 */
[----:B------:R-:W3:Y:S01]  /*c2b0*/  @!P1 LD.E.128 R8, desc[UR42][R8.64] ;  /* 0x0000002a08089980 */ /* 0x000ee2000c101d00 */
[----:B-----5:R-:W-:-:S05]  /*c2c0*/  @!P1 IADD3 R14, P2, R14, R21, RZ ;  /* 0x000000150e0e9210 */ /* 0x020fca0007f5e0ff */
[----:B-1----:R-:W-:Y:S02]  /*c2d0*/  @!P1 IMAD.X R5, R5, 0x1, R6, P2 ;  /* 0x0000000105059824 */ /* 0x002fe400010e0606 */
[----:B------:R-:W-:-:S06]  /*c2e0*/  @!P1 IMAD.MOV.U32 R4, RZ, RZ, R14 ;  /* 0x000000ffff049224 */ /* 0x000fcc00078e000e */
[----:B------:R-:W4:Y:S01]  /*c2f0*/  @!P1 LD.E.128 R4, desc[UR42][R4.64] ;  /* 0x0000002a04049980 */ /* 0x000f22000c101d00 */
[----:B------:R-:W-:Y:S02]  /*c300*/  CS2R R48, SRZ ;  /* 0x0000000000307805 */ /* 0x000fe4000001ff00 */
[----:B------:R-:W-:Y:S02]  /*c310*/  CS2R R50, SRZ ;  /* 0x0000000000327805 */ /* 0x000fe4000001ff00 */
[----:B------:R-:W-:Y:S01]  /*c320*/  CS2R R38, SRZ ;  /* 0x0000000000267805 */ /* 0x000fe2000001ff00 */
[----:B------:R0:W1:Y:S01]  /*c330*/  SHFL.IDX PT, R14, R34, 0x1, 0x181f ;  /* 0x00381f00220e7f89 */ /* 0x00006200000e0000 */
[----:B------:R-:W-:Y:S02]  /*c340*/  CS2R R20, SRZ ;  /* 0x0000000000147805 */ /* 0x000fe4000001ff00 */
[----:B------:R-:W-:Y:S01]  /*c350*/  CS2R R24, SRZ ;  /* 0x0000000000187805 */ /* 0x000fe2000001ff00 */
[----:B---3--:R-:W-:Y:S01]  /*c360*/  @!P1 IMAD.MOV.U32 R48, RZ, RZ, R8 ;  /* 0x000000ffff309224 */ /* 0x008fe200078e0008 */
[----:B------:R-:W-:Y:S01]  /*c370*/  @!P1 MOV R50, R10 ;  /* 0x0000000a00329202 */ /* 0x000fe20000000f00 */
[----:B------:R-:W-:Y:S01]  /*c380*/  @!P1 IMAD.MOV.U32 R49, RZ, RZ, R9 ;  /* 0x000000ffff319224 */ /* 0x000fe200078e0009 */
[----:B------:R0:W3:Y:S01]  /*c390*/  SHFL.IDX PT, R8, R32, 0x1, 0x181f ;  /* 0x00381f0020087f89 */ /* 0x0000e200000e0000 */
[----:B------:R-:W-:-:S02]  /*c3a0*/  IMAD.MOV.U32 R0, RZ, RZ, R48 ;  /* 0x000000ffff007224 */ /* 0x000fc400078e0030 */
[----:B------:R-:W-:Y:S01]  /*c3b0*/  @!P1 IMAD.MOV.U32 R51, RZ, RZ, R11 ;  /* 0x000000ffff339224 */ /* 0x000fe200078e000b */
[----:B------:R0:W0:Y:S01]  /*c3c0*/  SHFL.IDX PT, R9, R33, 0x1, 0x181f ;  /* 0x00381f0021097f89 */ /* 0x00002200000e0000 */
[----:B------:R-:W-:Y:S01]  /*c3d0*/  IMAD.MOV.U32 R12, RZ, RZ, R49 ;  /* 0x000000ffff0c7224 */ /* 0x000fe200078e0031 */
[----:B------:R-:W-:Y:S01]  /*c3e0*/  PRMT R78, R0, 0x7610, R78 ;  /* 0x00007610004e7816 */ /* 0x000fe2000000004e */
[----:B------:R-:W-:Y:S01]  /*c3f0*/  IMAD.MOV.U32 R10, RZ, RZ, R50 ;  /* 0x000000ffff0a7224 */ /* 0x000fe200078e0032 */
[----:B------:R0:W0:Y:S01]  /*c400*/  SHFL.IDX PT, R0, R35, 0x1, 0x181f ;  /* 0x00381f0023007f89 */ /* 0x00002200000e0000 */
[----:B------:R-:W-:Y:S01]  /*c410*/  IMAD.MOV.U32 R11, RZ, RZ, R51 ;  /* 0x000000ffff0b7224 */ /* 0x000fe200078e0033 */
[----:B------:R-:W-:Y:S01]  /*c420*/  PRMT R79, R12, 0x7610, R79 ;  /* 0x000076100c4f7816 */ /* 0x000fe2000000004f */
[----:B----4-:R-:W-:Y:S01]  /*c430*/  @!P1 IMAD.MOV.U32 R38, RZ, RZ, R4 ;  /* 0x000000ffff269224 */ /* 0x010fe200078e0004 */
        /* <DEDUP_REMOVED lines=11> */
[----:B------:R-:W-:-:S02]  /*c4f0*/  PRMT R82, R6, 0x7610, R82 ;  /* 0x0000761006527816 */ /* 0x000fc40000000052 */
[----:B-1-3--:R-:W-:-:S07]  /*c500*/  PRMT R83, R7, 0x7610, R83 ;  /* 0x0000761007537816 */ /* 0x00afce0000000053 */
.L_x_9817:
        /* <DEDUP_REMOVED lines=14> */
[----:B------:R-:W-:Y:S02]  /*c5f0*/  IADD3 R14, P2, R14, R15, RZ ;  /* 0x0000000f0e0e7210 */ /* 0x000fe40007f5e0ff */
[----:B0-----:R-:W-:-:S03]  /*c600*/  IADD3.X R5, R0, R6, RZ, P1, !PT ;  /* 0x0000000600057210 */ /* 0x001fc60000ffe4ff */
[----:B------:R-:W-:-:S03]  /*c610*/  IMAD.X R15, R9, 0x1, R6, P2 ;  /* 0x00000001090f7824 */ /* 0x000fc600010e0606 */
[----:B------:R-:W5:Y:S04]  /*c620*/  LD.E.128 R4, desc[UR42][R4.64] ;  /* 0x0000002a04047980 */ /* 0x000f68000c101d00 */
[----:B------:R1:W5:Y:S02]  /*c630*/  LD.E.128 R24, desc[UR42][R14.64] ;  /* 0x0000002a0e187980 */ /* 0x000364000c101d00 */
.L_x_9523:
[----:B------:R-:W-:Y:S05]  /*c640*/  BSYNC B1 ;  /* 0x0000000000017941 */ /* 0x000fea0003800000 */
.L_x_9522:
[----:B0----5:R-:W-:Y:S01]  /*c650*/  IMAD.MOV.U32 R0, RZ, RZ, R24 ;  /* 0x000000ffff007224 */ /* 0x021fe200078e0018 */
        /* <DEDUP_REMOVED lines=17> */
[----:B------:R-:W0:Y:S01]  /*c770*/  SHFL.IDX PT, R8, R32, 0x2, 0x181f ;  /* 0x00581f0020087f89 */ /* 0x000e2200000e0000 */
[----:B------:R-:W-:-:S03]  /*c780*/  VIADD R10, R56, 0x40 ;  /* 0x00000040380a7836 */ /* 0x000fc60000000000 */
[----:B------:R-:W3:Y:S02]  /*c790*/  SHFL.IDX PT, R0, R35, 0x2, 0x181f ;  /* 0x00581f0023007f89 */ /* 0x000ee400000e0000 */
[----:B------:R-:W-:Y:S02]  /*c7a0*/  ISETP.GE.OR P1, PT, R10, R3, P0 ;  /* 0x000000030a00720c */ /* 0x000fe40000726670 */
[----:B-1----:R-:W1:Y:S04]  /*c7b0*/  SHFL.IDX PT, R14, R34, 0x2, 0x181f ;  /* 0x00581f00220e7f89 */ /* 0x002e6800000e0000 */
[----:B------:R-:W4:Y:S07]  /*c7c0*/  SHFL.IDX PT, R28, R33, 0x2, 0x181f ;  /* 0x00581f00211c7f89 */ /* 0x000f2e00000e0000 */
[C---:B------:R-:W-:Y:S01]  /*c7d0*/  @!P1 IMAD.SHL.U32 R31, R16.reuse, 0x2, RZ ;  /* 0x00000002101f9824 */ /* 0x040fe200078e00ff */
[----:B------:R-:W-:-:S04]  /*c7e0*/  @!P1 SHF.L.U64.HI R29, R16, 0x1, R17 ;  /* 0x00000001101d9819 */ /* 0x000fc80000010211 */
[----:B0-----:R-:W-:-:S05]  /*c7f0*/  @!P1 IADD3 R8, P2, R8, R31, RZ ;  /* 0x0000001f08089210 */ /* 0x001fca0007f5e0ff */
[----:B---3--:R-:W-:-:S06]  /*c800*/  @!P1 IMAD.X R9, R0, 0x1, R29, P2 ;  /* 0x0000000100099824 */ /* 0x008fcc00010e061d */
[----:B------:R-:W3:Y:S01]  /*c810*/  @!P1 LD.E.128 R8, desc[UR42][R8.64] ;  /* 0x0000002a08089980 */ /* 0x000ee2000c101d00 */
[----:B-1----:R-:W-:-:S05]  /*c820*/  @!P1 IADD3 R14, P2, R14, R31, RZ ;  /* 0x0000001f0e0e9210 */ /* 0x002fca0007f5e0ff */
[----:B----4-:R-:W-:-:S05]  /*c830*/  @!P1 IMAD.X R29, R28, 0x1, R29, P2 ;  /* 0x000000011c1d9824 */ /* 0x010fca00010e061d */
[----:B------:R-:W-:-:S05]  /*c840*/  @!P1 MOV R15, R29 ;  /* 0x0000001d000f9202 */ /* 0x000fca0000000f00 */
[----:B------:R-:W4:Y:S01]  /*c850*/  @!P1 LD.E.128 R28, desc[UR42][R14.64] ;  /* 0x0000002a0e1c9980 */ /* 0x000f22000c101d00 */
[----:B------:R-:W-:Y:S02]  /*c860*/  CS2R R44, SRZ ;  /* 0x00000000002c7805 */ /* 0x000fe4000001ff00 */
[----:B------:R-:W-:Y:S02]  /*c870*/  CS2R R46, SRZ ;  /* 0x00000000002e7805 */ /* 0x000fe4000001ff00 */
[----:B------:R-:W-:Y:S01]  /*c880*/  CS2R R40, SRZ ;  /* 0x0000000000287805 */ /* 0x000fe2000001ff00 */
[----:B------:R-:W0:Y:S01]  /*c890*/  SHFL.IDX PT, R32, R32, 0x3, 0x181f ;  /* 0x00781f0020207f89 */ /* 0x000e2200000e0000 */
[----:B------:R-:W-:-:S03]  /*c8a0*/  CS2R R42, SRZ ;  /* 0x00000000002a7805 */ /* 0x000fc6000001ff00 */
[----:B------:R-:W1:Y:S04]  /*c8b0*/  SHFL.IDX PT, R34, R34, 0x3, 0x181f ;  /* 0x00781f0022227f89 */ /* 0x000e6800000e0000 */
[----:B------:R-:W0:Y:S01]  /*c8c0*/  SHFL.IDX PT, R33, R33, 0x3, 0x181f ;  /* 0x00781f0021217f89 */ /* 0x000e2200000e0000 */
[----:B---3--:R-:W-:Y:S02]  /*c8d0*/  @!P1 IMAD.MOV.U32 R44, RZ, RZ, R8 ;  /* 0x000000ffff2c9224 */ /* 0x008fe400078e0008 */
        /* <DEDUP_REMOVED lines=10> */
[----:B----4-:R-:W-:Y:S01]  /*c980*/  @!P1 IMAD.MOV.U32 R40, RZ, RZ, R28 ;  /* 0x000000ffff289224 */ /* 0x010fe200078e001c */
[----:B------:R-:W-:Y:S01]  /*c990*/  PRMT R55, R9, 0x7610, R55 ;  /* 0x0000761009377816 */ /* 0x000fe20000000037 */
[----:B------:R-:W-:Y:S01]  /*c9a0*/  @!P1 IMAD.MOV.U32 R41, RZ, RZ, R29 ;  /* 0x000000ffff299224 */ /* 0x000fe200078e001d */
[----:B------:R-:W-:Y:S01]  /*c9b0*/  PRMT R67, R12, 0x7610, R67 ;  /* 0x000076100c437816 */ /* 0x000fe20000000043 */
[----:B------:R-:W-:-:S02]  /*c9c0*/  @!P1 IMAD.MOV.U32 R42, RZ, RZ, R30 ;  /* 0x000000ffff2a9224 */ /* 0x000fc400078e001e */
[----:B------:R-:W-:Y:S01]  /*c9d0*/  @!P1 IMAD.MOV.U32 R43, RZ, RZ, R31 ;  /* 0x000000ffff2b9224 */ /* 0x000fe200078e001f */
[----:B------:R-:W-:Y:S01]  /*c9e0*/  MOV R9, R41 ;  /* 0x0000002900097202 */ /* 0x000fe20000000f00 */
[----:B------:R-:W-:Y:S02]  /*c9f0*/  IMAD.MOV.U32 R8, RZ, RZ, R40 ;  /* 0x000000ffff087224 */ /* 0x000fe400078e0028 */
[----:B------:R-:W-:Y:S01]  /*ca00*/  IMAD.MOV.U32 R10, RZ, RZ, R42 ;  /* 0x000000ffff0a7224 */ /* 0x000fe200078e002a */
[----:B------:R-:W-:Y:S01]  /*ca10*/  PRMT R74, R9, 0x7610, R74 ;  /* 0x00007610094a7816 */ /* 0x000fe2000000004a */
[----:B------:R-:W-:Y:S01]  /*ca20*/  IMAD.MOV.U32 R11, RZ, RZ, R43 ;  /* 0x000000ffff0b7224 */ /* 0x000fe200078e002b */
[----:B------:R-:W-:Y:S02]  /*ca30*/  PRMT R73, R8, 0x7610, R73 ;  /* 0x0000761008497816 */ /* 0x000fe40000000049 */
[----:B------:R-:W-:Y:S02]  /*ca40*/  CS2R R8, SRZ ;  /* 0x0000000000087805 */ /* 0x000fe4000001ff00 */
[----:B------:R-:W-:-:S02]  /*ca50*/  PRMT R75, R10, 0x7610, R75 ;  /* 0x000076100a4b7816 */ /* 0x000fc4000000004b */
[----:B01-3--:R-:W-:-:S07]  /*ca60*/  PRMT R76, R11, 0x7610, R76 ;  /* 0x000076100b4c7816 */ /* 0x00bfce000000004c */
.L_x_9827:
[----:B------:R-:W-:Y:S01]  /*ca70*/  VIADD R56, R56, 0x60 ;  /* 0x0000006038387836 */ /* 0x000fe20000000000 */
[----:B------:R-:W-:Y:S01]  /*ca80*/  BSSY B1, `(.L_x_9525) ;  /* 0x0000012000017945 */ /* 0x000fe20003800000 */
[----:B------:R-:W-:Y:S02]  /*ca90*/  CS2R R10, SRZ ;  /* 0x00000000000a7805 */ /* 0x000fe4000001ff00 */
[----:B--2---:R-:W-:Y:S02]  /*caa0*/  CS2R R12, SRZ ;  /* 0x00000000000c7805 */ /* 0x004fe4000001ff00 */
        /* <DEDUP_REMOVED lines=15> */
.L_x_9526:
[----:B------:R-:W-:Y:S05]  /*cba0*/  BSYNC B1 ;  /* 0x0000000000017941 */ /* 0x000fea0003800000 */
.L_x_9525:
[----:B------:R-:W-:Y:S01]  /*cbb0*/  ULEA.HI UR4, UR39, UR39, URZ, 0x1 ;  /* 0x0000002727047291 */ /* 0x000fe2000f8f083f */
[----:B------:R-:W-:Y:S01]  /*cbc0*/  VIADD R28, R187, 0x20 ;  /* 0x00000020bb1c7836 */ /* 0x000fe20000000000 */
[----:B------:R-:W-:Y:S01]  /*cbd0*/  VIADDMNMX R0, R3, -R192, 0x80, PT ;  /* 0x0000008003007446 */ /* 0x000fe200038009c0 */
[C---:B------:R-:W-:Y:S01]  /*cbe0*/  VIADD R31, R187.reuse, 0x40 ;  /* 0x00000040bb1f7836 */ /* 0x040fe20000000000 */
[----:B------:R-:W-:Y:S01]  /*cbf0*/  ULOP3.LUT UR4, UR4, 0xfffffffe, URZ, 0xc0, !UPT ;  /* 0xfffffffe04047892 */ /* 0x000fe2000f8ec03f */
[C---:B------:R-:W-:Y:S01]  /*cc00*/  VIADD R30, R187.reuse, 0x60 ;  /* 0x00000060bb1e7836 */ /* 0x040fe20000000000 */
        /* <DEDUP_REMOVED lines=12> */
[----:B------:R-:W-:Y:S02]  /*ccd0*/  SHF.L.U32 R29, R29, 0x1f, RZ ;  /* 0x0000001f1d1d7819 */ /* 0x000fe400000006ff */
[----:B------:R-:W-:Y:S01]  /*cce0*/  PRMT R68, R28, 0x7610, R68 ;  /* 0x000076101c447816 */ /* 0x000fe20000000044 */
[----:B------:R-:W-:Y:S01]  /*ccf0*/  IMAD.MOV.U32 R28, RZ, RZ, R12 ;  /* 0x000000ffff1c7224 */ /* 0x000fe200078e000c */
[----:B------:R-:W0:Y:S01]  /*cd00*/  SYNCS.PHASECHK.TRANS64.TRYWAIT P4, [R18+URZ+0x28800], R29 ;  /* 0x0288001d120075a7 */ /* 0x000e22000808017f */
[----:B------:R-:W-:-:S02]  /*cd10*/  MOV R3, R11 ;  /* 0x0000000b00037202 */ /* 0x000fc40000000f00 */
[----:B------:R-:W-:Y:S01]  /*cd20*/  PRMT R69, R0, 0x7610, R69 ;  /* 0x0000761000457816 */ /* 0x000fe20000000045 */
[----:B------:R-:W-:Y:S01]  /*cd30*/  IMAD.MOV.U32 R0, RZ, RZ, R14 ;  /* 0x000000ffff007224 */ /* 0x000fe200078e000e */
[----:B------:R-:W-:Y:S01]  /*cd40*/  PRMT R70, R3, 0x7610, R70 ;  /* 0x0000761003467816 */ /* 0x000fe20000000046 */
[----:B------:R-:W-:Y:S01]  /*cd50*/  IMAD.MOV.U32 R3, RZ, RZ, R15 ;  /* 0x000000ffff037224 */ /* 0x000fe200078e000f */
[----:B------:R-:W-:Y:S02]  /*cd60*/  PRMT R71, R28, 0x7610, R71 ;  /* 0x000076101c477816 */ /* 0x000fe40000000047 */
[----:B------:R-:W-:Y:S01]  /*cd70*/  PRMT R72, R30, 0x7610, R72 ;  /* 0x000076101e487816 */ /* 0x000fe20000000048 */
[----:B0-----:R-:W-:Y:S06]  /*cd80*/  @!P4 BRA `(.L_x_9528) ;  /* 0x0000017c0034c947 */ /* 0x001fec0003800000 */
.L_x_9828:
[----:B------:R-:W-:Y:S05]  /*cd90*/  BSYNC B1 ;  /* 0x0000000000017941 */ /* 0x000fea0003800000 */
.L_x_9527:
[----:B------:R-:W-:Y:S04]  /*cda0*/  BSSY B1, `(.L_x_9529) ;  /* 0x000006a000017945 */ /* 0x000fe80003800000 */
[----:B------:R-:W-:Y:S05]  /*cdb0*/  @P3 BRA `(.L_x_9530) ;  /* 0x0000000400a03947 */ /* 0x000fea0003800000 */
[----:B------:R-:W-:Y:S01]  /*cdc0*/  LEA.HI R28, R58, R207, RZ, 0x1d ;  /* 0x000000cf3a1c7211 */ /* 0x000fe200078fe8ff */
[----:B------:R-:W-:Y:S01]  /*cdd0*/  IMAD.SHL.U32 R30, R187, 0x40, RZ ;  /* 0x00000040bb1e7824 */ /* 0x000fe200078e00ff */
[--C-:B------:R-:W-:Y:S02]  /*cde0*/  SHF.R.U64 R87, R48, 0x10, R49.reuse ;  /* 0x0000001030577819 */ /* 0x100fe40000001231 */
[----:B------:R-:W-:Y:S01]  /*cdf0*/  SHF.R.S32.HI R31, RZ, 0x1f, R28 ;  /* 0x0000001fff1f7819 */ /* 0x000fe2000001141c */
[----:B0-----:R-:W-:Y:S01]  /*ce00*/  IMAD.SHL.U32 R29, R28, 0x8, RZ ;  /* 0x000000081c1d7824 */ /* 0x001fe200078e00ff */
[----:B------:R-:W-:Y:S02]  /*ce10*/  SHF.R.U32.HI R48, RZ, 0x10, R49 ;  /* 0x00000010ff307819 */ /* 0x000fe40000011631 */
[----:B------:R-:W-:Y:S02]  /*ce20*/  LEA.HI R31, R31, R28, RZ, 0x3 ;  /* 0x0000001c1f1f7211 */ /* 0x000fe400078f18ff */
[----:B------:R-:W-:-:S02]  /*ce30*/  LOP3.LUT R29, R29, 0x38, RZ, 0xc0, !PT ;  /* 0x000000381d1d7812 */ /* 0x000fc400078ec0ff */
[----:B------:R-:W-:Y:S01]  /*ce40*/  SHF.R.U64 R49, R38, 0x10, R39 ;  /* 0x0000001026317819 */ /* 0x000fe20000001227 */
[----:B------:R-:W-:Y:S01]  /*ce50*/  IMAD.SHL.U32 R31, R31, 0x400, RZ ;  /* 0x000004001f1f7824 */ /* 0x000fe200078e00ff */
[----:B------:R-:W-:Y:S02]  /*ce60*/  LOP3.LUT R29, R29, 0x1c0, R30, 0xf8, !PT ;  /* 0x000001c01d1d7812 */ /* 0x000fe400078ef81e */
[----:B------:R-:W-:Y:S02]  /*ce70*/  SHF.R.U64 R85, R50, 0x10, R51 ;  /* 0x0000001032557819 */ /* 0x000fe40000001233 */
[----:B------:R-:W-:Y:S02]  /*ce80*/  LOP3.LUT R29, R29, R204, RZ, 0x3c, !PT ;  /* 0x000000cc1d1d7212 */ /* 0x000fe400078e3cff */
[----:B------:R-:W-:Y:S02]  /*ce90*/  LOP3.LUT R28, R31, 0x7fffe000, RZ, 0xc0, !PT ;  /* 0x7fffe0001f1c7812 */ /* 0x000fe400078ec0ff */
[----:B------:R-:W-:-:S02]  /*cea0*/  SHF.R.U32.HI R38, RZ, 0x10, R39 ;  /* 0x00000010ff267819 */ /* 0x000fc40000011627 */
[----:B------:R-:W-:Y:S02]  /*ceb0*/  IADD3 R77, R29, R28, R205 ;  /* 0x0000001c1d4d7210 */ /* 0x000fe40007ffe0cd */
[----:B------:R-:W0:Y:S01]  /*cec0*/  LDS.128 R28, [R37] ;  /* 0x00000000251c7984 */ /* 0x000e220000000c00 */
[----:B------:R-:W-:Y:S02]  /*ced0*/  PRMT R80, R80, 0x5410, R49 ;  /* 0x0000541050507816 */ /* 0x000fe40000000031 */
[----:B------:R-:W-:Y:S01]  /*cee0*/  IMAD R77, R77, 0x2, R18 ;  /* 0x000000024d4d7824 */ /* 0x000fe200078e0212 */
[----:B------:R-:W-:Y:S02]  /*cef0*/  SHF.R.U64 R39, R20, 0x10, R21 ;  /* 0x0000001014277819 */ /* 0x000fe40000001215 */
[----:B------:R-:W-:Y:S02]  /*cf00*/  PRMT R52, R52, 0x5410, R85 ;  /* 0x0000541034347816 */ /* 0x000fe40000000055 */
[----:B------:R-:W1:Y:S01]  /*cf10*/  LDS.128 R32, [R77+0x10400] ;  /* 0x010400004d207984 */ /* 0x000e620000000c00 */
[----:B------:R-:W-:-:S02]  /*cf20*/  SHF.R.U32.HI R84, RZ, 0x10, R51 ;  /* 0x00000010ff547819 */ /* 0x000fc40000011633 */
        /* <DEDUP_REMOVED lines=8> */
[----:B------:R-:W-:Y:S01]  /*cfb0*/  PRMT R86, R82, 0x5410, R39 ;  /* 0x0000541052567816 */ /* 0x000fe20000000027 */
[----:B------:R-:W-:Y:S01]  /*cfc0*/  IMAD.U32 R82, R85, 0x10000, RZ ;  /* 0x0001000055527824 */ /* 0x000fe200078e00ff */
[----:B------:R-:W-:Y:S01]  /*cfd0*/  LOP3.LUT R80, R80, 0xffff0000, RZ, 0xc0, !PT ;  /* 0xffff000050507812 */ /* 0x000fe200078ec0ff */
        /* <DEDUP_REMOVED lines=12> */
[----:B------:R-:W-:Y:S01]  /*d0a0*/  SHF.L.U32 R49, R33, 0x10, RZ ;  /* 0x0000001021317819 */ /* 0x000fe200000006ff */
[----:B------:R-:W-:Y:S01]  /*d0b0*/  IMAD.U32 R51, R35, 0x10000, RZ ;  /* 0x0001000023337824 */ /* 0x000fe200078e00ff */
[----:B------:R-:W-:Y:S01]  /*d0c0*/  LOP3.LUT R32, R32, 0xffff0000, RZ, 0xc0, !PT ;  /* 0xffff000020207812 */ /* 0x000fe200078ec0ff */
[C---:B------:R-:W-:Y:S01]  /*d0d0*/  FMUL.FTZ R87, R48.reuse, R81 ;  /* 0x0000005130577220 */ /* 0x040fe20000410000 */
[-C--:B------:R-:W-:Y:S01]  /*d0e0*/  FMUL.FTZ R89, R48, R53.reuse ;  /* 0x0000003530597220 */ /* 0x080fe20000410000 */
[----:B------:R-:W-:Y:S01]  /*d0f0*/  IMAD.U32 R48, R79, 0x10000, RZ ;  /* 0x000100004f307824 */ /* 0x000fe200078e00ff */
[----:B------:R-:W-:Y:S01]  /*d100*/  LOP3.LUT R33, R33, 0xffff0000, RZ, 0xc0, !PT ;  /* 0xffff000021217812 */ /* 0x000fe200078ec0ff */
[C---:B------:R-:W-:Y:S01]  /*d110*/  FFMA.FTZ R87, R20.reuse, R53, -R87 ;  /* 0x0000003514577223 */ /* 0x040fe20000010857 */
[----:B------:R-:W-:Y:S01]  /*d120*/  FMUL.FTZ R53, R49, R82 ;  /* 0x0000005231357220 */ /* 0x000fe20000410000 */
[----:B------:R-:W-:Y:S01]  /*d130*/  FFMA.FTZ R89, R20, R81, R89 ;  /* 0x0000005114597223 */ /* 0x000fe20000010059 */
[----:B------:R-:W-:-:S02]  /*d140*/  IMAD.U32 R20, R84, 0x10000, RZ ;  /* 0x0001000054147824 */ /* 0x000fc400078e00ff */
[-C--:B------:R-:W-:Y:S01]  /*d150*/  FMUL.FTZ R49, R49, R48.reuse ;  /* 0x0000003031317220 */ /* 0x080fe20000410000 */
[C---:B------:R-:W-:Y:S01]  /*d160*/  FFMA.FTZ R53, R38.reuse, R48, -R53 ;  /* 0x0000003026357223 */ /* 0x040fe20000010835 */
[C---:B------:R-:W-:Y:S01]  /*d170*/  FMUL.FTZ R48, R51.reuse, R90 ;  /* 0x0000005a33307220 */ /* 0x040fe20000410000 */
[----:B------:R-:W-:Y:S01]  /*d180*/  FMUL.FTZ R81, R51, R20 ;  /* 0x0000001433517220 */ /* 0x000fe20000410000 */
[----:B------:R-:W-:Y:S01]  /*d190*/  FFMA.FTZ R49, R38, R82, R49 ;  /* 0x0000005226317223 */ /* 0x000fe20000010031 */
[C---:B------:R-:W-:Y:S01]  /*d1a0*/  FMUL.FTZ R38, R32.reuse, R78 ;  /* 0x0000004e20267220 */ /* 0x040fe20000410000 */
[----:B------:R-:W-:Y:S01]  /*d1b0*/  FFMA.FTZ R51, R39, R20, -R48 ;  /* 0x0000001427337223 */ /* 0x000fe20000010830 */
[----:B------:R-:W-:Y:S01]  /*d1c0*/  FMUL.FTZ R20, R32, R80 ;  /* 0x0000005020147220 */ /* 0x000fe20000410000 */
[----:B------:R-:W-:Y:S01]  /*d1d0*/  IMAD.U32 R50, R34, 0x10000, RZ ;  /* 0x0001000022327824 */ /* 0x000fe200078e00ff */
[----:B------:R-:W-:Y:S01]  /*d1e0*/  LOP3.LUT R79, R79, 0xffff0000, RZ, 0xc0, !PT ;  /* 0xffff00004f4f7812 */ /* 0x000fe200078ec0ff */
[----:B------:R-:W-:-:S02]  /*d1f0*/  IMAD.U32 R32, R86, 0x10000, RZ ;  /* 0x0001000056207824 */ /* 0x000fc400078e00ff */
[C---:B------:R-:W-:Y:S01]  /*d200*/  FFMA.FTZ R78, R21.reuse, R78, -R20 ;  /* 0x0000004e154e7223 */ /* 0x040fe20000010814 */
[----:B------:R-:W-:Y:S01]  /*d210*/  FFMA.FTZ R38, R21, R80, R38 ;  /* 0x0000005015267223 */ /* 0x000fe20000010026 */
[----:B------:R-:W-:Y:S02]  /*d220*/  IMAD.U32 R20, R52, 0x10000, RZ ;  /* 0x0001000034147824 */ /* 0x000fe400078e00ff */
[----:B------:R-:W-:Y:S01]  /*d230*/  FMUL.FTZ R80, R50, R32 ;  /* 0x0000002032507220 */ /* 0x000fe20000410000 */
[----:B------:R-:W-:Y:S01]  /*d240*/  FFMA.FTZ R81, R39, R90, R81 ;  /* 0x0000005a27517223 */ /* 0x000fe20000010051 */
[C---:B------:R-:W-:Y:S01]  /*d250*/  FMUL.FTZ R39, R33.reuse, R85 ;  /* 0x0000005521277220 */ /* 0x040fe20000410000 */
[-C--:B------:R-:W-:Y:S01]  /*d260*/  FMUL.FTZ R82, R33, R79.reuse ;  /* 0x0000004f21527220 */ /* 0x080fe20000410000 */
[----:B------:R-:W-:Y:S01]  /*d270*/  LOP3.LUT R34, R34, 0xffff0000, RZ, 0xc0, !PT ;  /* 0xffff000022227812 */ /* 0x000fe200078ec0ff */
[-C--:B------:R-:W-:Y:S01]  /*d280*/  FMUL.FTZ R50, R50, R20.reuse ;  /* 0x0000001432327220 */ /* 0x080fe20000410000 */
[----:B------:R-:W-:Y:S01]  /*d290*/  FFMA.FTZ R80, R29, R20, -R80 ;  /* 0x000000141d507223 */ /* 0x000fe20000010850 */
        /* <DEDUP_REMOVED lines=12> */
[C---:B------:R-:W-:Y:S01]  /*d360*/  FFMA.FTZ R21, R30.reuse, R21, -R29 ;  /* 0x000000151e157223 */ /* 0x040fe2000001081d */
[-C--:B------:R-:W-:Y:S01]  /*d370*/  FMUL.FTZ R39, R35, R84.reuse ;  /* 0x0000005423277220 */ /* 0x080fe20000410000 */
[----:B------:R-:W-:Y:S01]  /*d380*/  FFMA.FTZ R35, R30, R33, R34 ;  /* 0x000000211e237223 */ /* 0x000fe20000010022 */
[C---:B------:R-:W-:Y:S01]  /*d390*/  FFMA.FTZ R84, R31.reuse, R84, -R28 ;  /* 0x000000541f547223 */ /* 0x040fe2000001081c */
        /* <DEDUP_REMOVED lines=10> */
.L_x_9530:
[----:B------:R-:W-:Y:S05]  /*d440*/  BSYNC B1 ;  /* 0x0000000000017941 */ /* 0x000fea0003800000 */
.L_x_9529:
[----:B------:R-:W-:Y:S04]  /*d450*/  BSSY B1, `(.L_x_9531) ;  /* 0x0000069000017945 */ /* 0x000fe80003800000 */
[----:B------:R-:W-:Y:S05]  /*d460*/  @P2 BRA `(.L_x_9532) ;  /* 0x00000004009c2947 */ /* 0x000fea0003800000 */
[----:B------:R-:W-:Y:S02]  /*d470*/  LEA.HI R20, R58, R207, RZ, 0x1d ;  /* 0x000000cf3a147211 */ /* 0x000fe400078fe8ff */
[----:B-1----:R-:W-:Y:S02]  /*d480*/  SHF.R.U32.HI R28, RZ, 0x3, R198 ;  /* 0x00000003ff1c7819 */ /* 0x002fe400000116c6 */
        /* <DEDUP_REMOVED lines=8> */
[----:B------:R-:W-:Y:S02]  /*d510*/  PRMT R57, R57, 0x5410, R4 ;  /* 0x0000541039397816 */ /* 0x000fe40000000004 */
[----:B------:R-:W-:Y:S02]  /*d520*/  LOP3.LUT R21, R29, 0x7fffe000, RZ, 0xc0, !PT ;  /* 0x7fffe0001d157812 */ /* 0x000fe400078ec0ff */
[----:B------:R-:W0:Y:S01]  /*d530*/  LDS.128 R28, [R229] ;  /* 0x00000000e51c7984 */ /* 0x000e220000000c00 */
[----:B------:R-:W-:Y:S01]  /*d540*/  SHF.R.U64 R37, R6, 0x10, R7 ;  /* 0x0000001006257819 */ /* 0x000fe20000001207 */
[----:B------:R-:W-:Y:S01]  /*d550*/  IMAD.U32 R38, R57, 0x10000, RZ ;  /* 0x0001000039267824 */ /* 0x000fe200078e00ff */
[----:B------:R-:W-:-:S02]  /*d560*/  IADD3 R21, R20, R21, R203 ;  /* 0x0000001514157210 */ /* 0x000fc40007ffe0cb */
[----:B------:R-:W-:Y:S02]  /*d570*/  SHF.R.U32.HI R20, RZ, 0x10, R5 ;  /* 0x00000010ff147819 */ /* 0x000fe40000011605 */
[----:B------:R-:W-:Y:S01]  /*d580*/  SHF.R.U32.HI R24, RZ, 0x10, R25 ;  /* 0x00000010ff187819 */ /* 0x000fe20000011619 */
[----:B------:R-:W-:Y:S01]  /*d590*/  IMAD R21, R21, 0x2, R18 ;  /* 0x0000000215157824 */ /* 0x000fe200078e0212 */
[----:B------:R-:W-:Y:S02]  /*d5a0*/  SHF.R.U64 R5, R26, 0x10, R27 ;  /* 0x000000101a057819 */ /* 0x000fe4000000121b */
[----:B------:R-:W-:Y:S02]  /*d5b0*/  PRMT R62, R62, 0x5410, R39 ;  /* 0x000054103e3e7816 */ /* 0x000fe40000000027 */
[----:B------:R-:W1:Y:S01]  /*d5c0*/  LDS.128 R32, [R21+0x10400] ;  /* 0x0104000015207984 */ /* 0x000e620000000c00 */
[----:B------:R-:W-:Y:S02]  /*d5d0*/  SHF.R.U32.HI R26, RZ, 0x10, R27 ;  /* 0x00000010ff1a7819 */ /* 0x000fe4000001161b */
[----:B------:R-:W-:Y:S01]  /*d5e0*/  PRMT R64, R64, 0x5410, R37 ;  /* 0x0000541040407816 */ /* 0x000fe20000000025 */
[----:B------:R-:W-:Y:S01]  /*d5f0*/  IMAD.U32 R37, R62, 0x10000, RZ ;  /* 0x000100003e257824 */ /* 0x000fe200078e00ff */
[----:B------:R-:W-:-:S02]  /*d600*/  SHF.R.U32.HI R6, RZ, 0x10, R7 ;  /* 0x00000010ff067819 */ /* 0x000fc40000011607 */
[----:B------:R-:W-:Y:S02]  /*d610*/  PRMT R61, R61, 0x5410, R26 ;  /* 0x000054103d3d7816 */ /* 0x000fe4000000001a */
[----:B------:R-:W-:Y:S02]  /*d620*/  PRMT R63, R63, 0x5410, R20 ;  /* 0x000054103f3f7816 */ /* 0x000fe40000000014 */
[----:B------:R-:W-:Y:S02]  /*d630*/  PRMT R59, R59, 0x5410, R24 ;  /* 0x000054103b3b7816 */ /* 0x000fe40000000018 */
[----:B------:R-:W-:Y:S02]  /*d640*/  PRMT R60, R60, 0x5410, R5 ;  /* 0x000054103c3c7816 */ /* 0x000fe40000000005 */
[----:B------:R-:W-:Y:S02]  /*d650*/  PRMT R65, R65, 0x5410, R6 ;  /* 0x0000541041417816 */ /* 0x000fe40000000006 */
[----:B------:R-:W-:-:S02]  /*d660*/  LOP3.LUT R57, R57, 0xffff0000, RZ, 0xc0, !PT ;  /* 0xffff000039397812 */ /* 0x000fc400078ec0ff */
[----:B------:R-:W-:Y:S02]  /*d670*/  LOP3.LUT R62, R62, 0xffff0000, RZ, 0xc0, !PT ;  /* 0xffff00003e3e7812 */ /* 0x000fe400078ec0ff */
[----:B0-----:R-:W-:Y:S01]  /*d680*/  SHF.L.U32 R4, R28, 0x10, RZ ;  /* 0x000000101c047819 */ /* 0x001fe200000006ff */
[----:B------:R-:W-:Y:S01]  /*d690*/  IMAD.U32 R7, R30, 0x10000, RZ ;  /* 0x000100001e077824 */ /* 0x000fe200078e00ff */
[----:B------:R-:W-:Y:S01]  /*d6a0*/  LOP3.LUT R5, R28, 0xffff0000, RZ, 0xc0, !PT ;  /* 0xffff00001c057812 */ /* 0x000fe200078ec0ff */
[----:B------:R-:W-:Y:S01]  /*d6b0*/  IMAD.U32 R6, R29, 0x10000, RZ ;  /* 0x000100001d067824 */ /* 0x000fe200078e00ff */
[----:B------:R-:W-:Y:S01]  /*d6c0*/  LOP3.LUT R20, R30, 0xffff0000, RZ, 0xc0, !PT ;  /* 0xffff00001e147812 */ /* 0x000fe200078ec0ff */
[----:B------:R-:W-:Y:S01]  /*d6d0*/  IMAD.U32 R24, R31, 0x10000, RZ ;  /* 0x000100001f187824 */ /* 0x000fe200078e00ff */
[----:B------:R-:W-:Y:S02]  /*d6e0*/  LOP3.LUT R28, R29, 0xffff0000, RZ, 0xc0, !PT ;  /* 0xffff00001d1c7812 */ /* 0x000fe400078ec0ff */
[----:B------:R-:W-:Y:S01]  /*d6f0*/  LOP3.LUT R30, R31, 0xffff0000, RZ, 0xc0, !PT ;  /* 0xffff00001f1e7812 */ /* 0x000fe200078ec0ff */
[C---:B-1----:R-:W-:Y:S01]  /*d700*/  IMAD.U32 R25, R32.reuse, 0x10000, RZ ;  /* 0x0001000020197824 */ /* 0x042fe200078e00ff */
[----:B------:R-:W-:Y:S01]  /*d710*/  LOP3.LUT R26, R32, 0xffff0000, RZ, 0xc0, !PT ;  /* 0xffff0000201a7812 */ /* 0x000fe200078ec0ff */
[C---:B------:R-:W-:Y:S01]  /*d720*/  IMAD.U32 R27, R33.reuse, 0x10000, RZ ;  /* 0x00010000211b7824 */ /* 0x040fe200078e00ff */
[----:B------:R-:W-:Y:S01]  /*d730*/  LOP3.LUT R32, R33, 0xffff0000, RZ, 0xc0, !PT ;  /* 0xffff000021207812 */ /* 0x000fe200078ec0ff */
[C---:B------:R-:W-:Y:S01]  /*d740*/  FMUL.FTZ R39, R25.reuse, R38 ;  /* 0x0000002619277220 */ /* 0x040fe20000410000 */
[-C--:B------:R-:W-:Y:S01]  /*d750*/  FMUL.FTZ R49, R25, R37.reuse ;  /* 0x0000002519317220 */ /* 0x080fe20000410000 */
[----:B------:R-:W-:Y:S01]  /*d760*/  IMAD.U32 R33, R35, 0x10000, RZ ;  /* 0x0001000023217824 */ /* 0x000fe200078e00ff */
[----:B------:R-:W-:Y:S01]  /*d770*/  LOP3.LUT R31, R34, 0xffff0000, RZ, 0xc0, !PT ;  /* 0xffff0000221f7812 */ /* 0x000fe200078ec0ff */
[----:B------:R-:W-:Y:S01]  /*d780*/  FFMA.FTZ R39, R4, R37, -R39 ;  /* 0x0000002504277223 */ /* 0x000fe20000010827 */
[----:B------:R-:W-:-:S02]  /*d790*/  IMAD.U32 R37, R61, 0x10000, RZ ;  /* 0x000100003d257824 */ /* 0x000fc400078e00ff */
[----:B------:R-:W-:Y:S01]  /*d7a0*/  FFMA.FTZ R49, R4, R38, R49 ;  /* 0x0000002604317223 */ /* 0x000fe20000010031 */
[----:B------:R-:W-:Y:S01]  /*d7b0*/  IMAD.U32 R29, R34, 0x10000, RZ ;  /* 0x00010000221d7824 */ /* 0x000fe200078e00ff */
[----:B------:R-:W-:Y:S01]  /*d7c0*/  LOP3.LUT R34, R35, 0xffff0000, RZ, 0xc0, !PT ;  /* 0xffff000023227812 */ /* 0x000fe200078ec0ff */
[----:B------:R-:W-:Y:S02]  /*d7d0*/  IMAD.U32 R35, R59, 0x10000, RZ ;  /* 0x000100003b237824 */ /* 0x000fe400078e00ff */
[----:B------:R-:W-:Y:S01]  /*d7e0*/  FMUL.FTZ R53, R33, R37 ;  /* 0x0000002521357220 */ /* 0x000fe20000410000 */
[----:B------:R-:W-:Y:S01]  /*d7f0*/  IMAD.U32 R25, R63, 0x10000, RZ ;  /* 0x000100003f197824 */ /* 0x000fe200078e00ff */
[----:B------:R-:W-:Y:S01]  /*d800*/  LOP3.LUT R59, R59, 0xffff0000, RZ, 0xc0, !PT ;  /* 0xffff00003b3b7812 */ /* 0x000fe200078ec0ff */
[----:B------:R-:W-:Y:S02]  /*d810*/  IMAD.U32 R4, R65, 0x10000, RZ ;  /* 0x0001000041047824 */ /* 0x000fe400078e00ff */
[C---:B------:R-:W-:Y:S01]  /*d820*/  FMUL.FTZ R51, R27.reuse, R35 ;  /* 0x000000231b337220 */ /* 0x040fe20000410000 */
[----:B------:R-:W-:Y:S01]  /*d830*/  FMUL.FTZ R27, R27, R25 ;  /* 0x000000191b1b7220 */ /* 0x000fe20000410000 */
[----:B------:R-:W-:Y:S01]  /*d840*/  LOP3.LUT R63, R63, 0xffff0000, RZ, 0xc0, !PT ;  /* 0xffff00003f3f7812 */ /* 0x000fe200078ec0ff */
[-C--:B------:R-:W-:Y:S01]  /*d850*/  FMUL.FTZ R38, R33, R4.reuse ;  /* 0x0000000421267220 */ /* 0x080fe20000410000 */
[----:B------:R-:W-:Y:S01]  /*d860*/  FFMA.FTZ R53, R24, R4, -R53 ;  /* 0x0000000418357223 */ /* 0x000fe20000010835 */
[----:B------:R-:W-:Y:S01]  /*d870*/  FMUL.FTZ R4, R26, R57 ;  /* 0x000000391a047220 */ /* 0x000fe20000410000 */
[C---:B------:R-:W-:Y:S01]  /*d880*/  FFMA.FTZ R51, R6.reuse, R25, -R51 ;  /* 0x0000001906337223 */ /* 0x040fe20000010833 */
[----:B------:R-:W-:Y:S01]  /*d890*/  FFMA.FTZ R25, R6, R35, R27 ;  /* 0x0000002306197223 */ /* 0x000fe2000001001b */
[-C--:B------:R-:W-:Y:S01]  /*d8a0*/  FMUL.FTZ R26, R26, R62.reuse ;  /* 0x0000003e1a1a7220 */ /* 0x080fe20000410000 */
[----:B------:R-:W-:Y:S01]  /*d8b0*/  FFMA.FTZ R62, R5, R62, -R4 ;  /* 0x0000003e053e7223 */ /* 0x000fe20000010804 */
[----:B------:R-:W-:Y:S01]  /*d8c0*/  SHF.L.U32 R6, R60, 0x10, RZ ;  /* 0x000000103c067819 */ /* 0x000fe200000006ff */
[----:B------:R-:W-:Y:S01]  /*d8d0*/  FMUL.FTZ R27, R32, R59 ;  /* 0x0000003b201b7220 */ /* 0x000fe20000410000 */
[----:B------:R-:W-:-:S02]  /*d8e0*/  IMAD.U32 R4, R64, 0x10000, RZ ;  /* 0x0001000040047824 */ /* 0x000fc400078e00ff */
[----:B------:R-:W-:Y:S01]  /*d8f0*/  FMUL.FTZ R32, R32, R63 ;  /* 0x0000003f20207220 */ /* 0x000fe20000410000 */
[----:B------:R-:W-:Y:S01]  /*d900*/  LOP3.LUT R60, R60, 0xffff0000, RZ, 0xc0, !PT ;  /* 0xffff00003c3c7812 */ /* 0x000fe200078ec0ff */
[----:B------:R-:W-:Y:S01]  /*d910*/  FFMA.FTZ R37, R24, R37, R38 ;  /* 0x0000002518257223 */ /* 0x000fe20000010026 */
[----:B------:R-:W-:Y:S01]  /*d920*/  LOP3.LUT R64, R64, 0xffff0000, RZ, 0xc0, !PT ;  /* 0xffff000040407812 */ /* 0x000fe200078ec0ff */
[----:B------:R-:W-:Y:S01]  /*d930*/  FFMA.FTZ R24, R5, R57, R26 ;  /* 0x0000003905187223 */ /* 0x000fe2000001001a */
        /* <DEDUP_REMOVED lines=26> */
.L_x_9532:
[----:B------:R-:W-:Y:S05]  /*dae0*/  BSYNC B1 ;  /* 0x0000000000017941 */ /* 0x000fea0003800000 */
.L_x_9531:
[----:B------:R-:W-:Y:S04]  /*daf0*/  BSSY B1, `(.L_x_9533) ;  /* 0x0000069000017945 */ /* 0x000fe80003800000 */
[----:B------:R-:W-:Y:S05]  /*db00*/  @P1 BRA `(.L_x_9534) ;  /* 0x00000004009c1947 */ /* 0x000fea0003800000 */
        /* <DEDUP_REMOVED lines=14> */
[----:B------:R-:W1:Y:S01]  /*dbf0*/  LDS.128 R4, [R228] ;  /* 0x00000000e4047984 */ /* 0x000e620000000c00 */
[----:B------:R-:W-:Y:S01]  /*dc00*/  PRMT R66, R66, 0x5410, R31 ;  /* 0x0000541042427816 */ /* 0x000fe2000000001f */
[----:B------:R-:W-:Y:S01]  /*dc10*/  IMAD.U32 R37, R73, 0x10000, RZ ;  /* 0x0001000049257824 */ /* 0x000fe200078e00ff */
[----:B------:R-:W-:Y:S01]  /*dc20*/  SHF.R.U32.HI R44, RZ, 0x10, R45 ;  /* 0x00000010ff2c7819 */ /* 0x000fe2000001162d */
[----:B------:R-:W-:Y:S01]  /*dc30*/  IMAD R21, R21, 0x2, R18 ;  /* 0x0000000215157824 */ /* 0x000fe200078e0212 */
[----:B------:R-:W-:Y:S01]  /*dc40*/  SHF.R.U64 R20, R42, 0x10, R43 ;  /* 0x000000102a147819 */ /* 0x000fe2000000122b */
[----:B------:R-:W-:Y:S01]  /*dc50*/  IMAD.U32 R35, R66, 0x10000, RZ ;  /* 0x0001000042237824 */ /* 0x000fe200078e00ff */
[----:B------:R-:W-:Y:S02]  /*dc60*/  PRMT R74, R74, 0x5410, R41 ;  /* 0x000054104a4a7816 */ /* 0x000fe40000000029 */
[----:B------:R-:W2:Y:S01]  /*dc70*/  LDS.128 R24, [R21+0x10400] ;  /* 0x0104000015187984 */ /* 0x000ea20000000c00 */
[----:B------:R-:W-:-:S02]  /*dc80*/  SHF.R.U32.HI R43, RZ, 0x10, R43 ;  /* 0x00000010ff2b7819 */ /* 0x000fc4000001162b */
[--C-:B0-----:R-:W-:Y:S01]  /*dc90*/  SHF.R.U64 R29, R46, 0x10, R47.reuse ;  /* 0x000000102e1d7819 */ /* 0x101fe2000000122f */
[----:B------:R-:W-:Y:S01]  /*dca0*/  IMAD.U32 R39, R74, 0x10000, RZ ;  /* 0x000100004a277824 */ /* 0x000fe200078e00ff */
[----:B------:R-:W-:Y:S02]  /*dcb0*/  PRMT R67, R67, 0x5410, R44 ;  /* 0x0000541043437816 */ /* 0x000fe4000000002c */
[----:B------:R-:W-:Y:S02]  /*dcc0*/  PRMT R75, R75, 0x5410, R20 ;  /* 0x000054104b4b7816 */ /* 0x000fe40000000014 */
[----:B------:R-:W-:Y:S02]  /*dcd0*/  SHF.R.U32.HI R46, RZ, 0x10, R47 ;  /* 0x00000010ff2e7819 */ /* 0x000fe4000001162f */
[----:B------:R-:W-:Y:S02]  /*dce0*/  PRMT R76, R76, 0x5410, R43 ;  /* 0x000054104c4c7816 */ /* 0x000fe4000000002b */
[----:B------:R-:W-:-:S02]  /*dcf0*/  PRMT R55, R55, 0x5410, R46 ;  /* 0x0000541037377816 */ /* 0x000fc4000000002e */
[----:B------:R-:W-:Y:S02]  /*dd00*/  LOP3.LUT R73, R73, 0xffff0000, RZ, 0xc0, !PT ;  /* 0xffff000049497812 */ /* 0x000fe400078ec0ff */
[----:B------:R-:W-:Y:S02]  /*dd10*/  LOP3.LUT R74, R74, 0xffff0000, RZ, 0xc0, !PT ;  /* 0xffff00004a4a7812 */ /* 0x000fe400078ec0ff */
[----:B------:R-:W-:Y:S01]  /*dd20*/  PRMT R54, R54, 0x5410, R29 ;  /* 0x0000541036367816 */ /* 0x000fe2000000001d */
        /* <DEDUP_REMOVED lines=8> */
[C---:B--2---:R-:W-:Y:S01]  /*ddb0*/  IMAD.U32 R31, R24.reuse, 0x10000, RZ ;  /* 0x00010000181f7824 */ /* 0x044fe200078e00ff */
        /* <DEDUP_REMOVED lines=12> */
[----:B------:R-:W-:Y:S01]  /*de80*/  FFMA.FTZ R45, R28, R31, -R45 ;  /* 0x0000001f1c2d7223 */ /* 0x000fe2000001082d */
[----:B------:R-:W-:Y:S02]  /*de90*/  IMAD.U32 R35, R55, 0x10000, RZ ;  /* 0x0001000037237824 */ /* 0x000fe400078e00ff */
[----:B------:R-:W-:Y:S01]  /*dea0*/  FMUL.FTZ R31, R34, R41 ;  /* 0x00000029221f7220 */ /* 0x000fe20000410000 */
[----:B------:R-:W-:Y:S01]  /*deb0*/  FFMA.FTZ R39, R28, R39, R37 ;  /* 0x000000271c277223 */ /* 0x000fe20000010025 */
[----:B------:R-:W-:Y:S01]  /*dec0*/  SHF.L.U32 R33, R26, 0x10, RZ ;  /* 0x000000101a217819 */ /* 0x000fe200000006ff */
[-C--:B------:R-:W-:Y:S01]  /*ded0*/  FMUL.FTZ R34, R34, R35.reuse ;  /* 0x0000002322227220 */ /* 0x080fe20000410000 */
[----:B------:R-:W-:Y:S01]  /*dee0*/  FFMA.FTZ R40, R30, R35, -R31 ;  /* 0x000000231e287223 */ /* 0x000fe2000001081f */
[----:B------:R-:W-:Y:S01]  /*def0*/  LOP3.LUT R31, R66, 0xffff0000, RZ, 0xc0, !PT ;  /* 0xffff0000421f7812 */ /* 0x000fe200078ec0ff */
[----:B------:R-:W-:Y:S01]  /*df00*/  FMUL.FTZ R35, R24, R73 ;  /* 0x0000004918237220 */ /* 0x000fe20000410000 */
[----:B------:R-:W-:Y:S01]  /*df10*/  LOP3.LUT R20, R67, 0xffff0000, RZ, 0xc0, !PT ;  /* 0xffff000043147812 */ /* 0x000fe200078ec0ff */
[----:B------:R-:W-:-:S02]  /*df20*/  IMAD.U32 R28, R75, 0x10000, RZ ;  /* 0x000100004b1c7824 */ /* 0x000fc400078e00ff */
[----:B------:R-:W-:Y:S01]  /*df30*/  FFMA.FTZ R41, R30, R41, R34 ;  /* 0x000000291e297223 */ /* 0x000fe20000010022 */
[-C--:B------:R-:W-:Y:S01]  /*df40*/  FMUL.FTZ R37, R24, R31.reuse ;  /* 0x0000001f18257220 */ /* 0x080fe20000410000 */
[----:B------:R-:W-:Y:S01]  /*df50*/  FFMA.FTZ R35, R4, R31, -R35 ;  /* 0x0000001f04237223 */ /* 0x000fe20000010823 */
[C---:B------:R-:W-:Y:S01]  /*df60*/  FMUL.FTZ R32, R25.reuse, R74 ;  /* 0x0000004a19207220 */ /* 0x040fe20000410000 */
[----:B------:R-:W-:Y:S02]  /*df70*/  IMAD.U32 R24, R54, 0x10000, RZ ;  /* 0x0001000036187824 */ /* 0x000fe400078e00ff */
[----:B------:R-:W-:Y:S01]  /*df80*/  FFMA.FTZ R30, R4, R73, R37 ;  /* 0x00000049041e7223 */ /* 0x000fe20000010025 */
[----:B------:R-:W-:Y:S01]  /*df90*/  FMUL.FTZ R25, R25, R20 ;  /* 0x0000001419197220 */ /* 0x000fe20000410000 */
[----:B------:R-:W-:Y:S01]  /*dfa0*/  FMUL.FTZ R4, R33, R28 ;  /* 0x0000001c21047220 */ /* 0x000fe20000410000 */
[C---:B------:R-:W-:Y:S01]  /*dfb0*/  FFMA.FTZ R32, R5.reuse, R20, -R32 ;  /* 0x0000001405207223 */ /* 0x040fe20000010820 */
[----:B------:R-:W-:Y:S01]  /*dfc0*/  LOP3.LUT R26, R26, 0xffff0000, RZ, 0xc0, !PT ;  /* 0xffff00001a1a7812 */ /* 0x000fe200078ec0ff */
[----:B------:R-:W-:Y:S01]  /*dfd0*/  FFMA.FTZ R74, R5, R74, R25 ;  /* 0x0000004a054a7223 */ /* 0x000fe20000010019 */
[----:B------:R-:W-:Y:S01]  /*dfe0*/  LOP3.LUT R27, R27, 0xffff0000, RZ, 0xc0, !PT ;  /* 0xffff00001b1b7812 */ /* 0x000fe200078ec0ff */
[-C--:B------:R-:W-:Y:S01]  /*dff0*/  FFMA.FTZ R20, R29, R24.reuse, -R4 ;  /* 0x000000181d147223 */ /* 0x080fe20000010804 */
[----:B------:R-:W-:Y:S01]  /*e000*/  LOP3.LUT R75, R75, 0xffff0000, RZ, 0xc0, !PT ;  /* 0xffff00004b4b7812 */ /* 0x000fe200078ec0ff */
[----:B------:R-:W-:Y:S01]  /*e010*/  FMUL.FTZ R34, R33, R24 ;  /* 0x0000001821227220 */ /* 0x000fe20000410000 */
[----:B------:R-:W-:-:S02]  /*e020*/  LOP3.LUT R76, R76, 0xffff0000, RZ, 0xc0, !PT ;  /* 0xffff00004c4c7812 */ /* 0x000fc400078ec0ff */
[----:B------:R-:W-:Y:S01]  /*e030*/  LOP3.LUT R5, R54, 0xffff0000, RZ, 0xc0, !PT ;  /* 0xffff000036057812 */ /* 0x000fe200078ec0ff */
[C---:B------:R-:W-:Y:S01]  /*e040*/  FMUL.FTZ R25, R26.reuse, R75 ;  /* 0x0000004b1a197220 */ /* 0x040fe20000410000 */
[----:B------:R-:W-:Y:S01]  /*e050*/  LOP3.LUT R4, R55, 0xffff0000, RZ, 0xc0, !PT ;  /* 0xffff000037047812 */ /* 0x000fe200078ec0ff */
[----:B------:R-:W-:Y:S01]  /*e060*/  FMUL.FTZ R24, R27, R76 ;  /* 0x0000004c1b187220 */ /* 0x000fe20000410000 */
[----:B------:R-:W-:Y:S01]  /*e070*/  FFMA.FTZ R34, R29, R28, R34 ;  /* 0x0000001c1d227223 */ /* 0x000fe20000010022 */
[-C--:B------:R-:W-:Y:S02]  /*e080*/  FMUL.FTZ R26, R26, R5.reuse ;  /* 0x000000051a1a7220 */ /* 0x080fe40000410000 */
        /* <DEDUP_REMOVED lines=15> */
.L_x_9534:
[----:B------:R-:W-:Y:S05]  /*e180*/  BSYNC B1 ;  /* 0x0000000000017941 */ /* 0x000fea0003800000 */
.L_x_9533:
[----:B------:R-:W-:Y:S01]  /*e190*/  PRMT R20, R3, 0x5410, R0 ;  /* 0x0000541003147816 */ /* 0x000fe20000000000 */
[----:B------:R-:W-:Y:S06]  /*e1a0*/  @P0 BRA `(.L_x_9518) ;  /* 0x00000004009c0947 */ /* 0x000fec0003800000 */
        /* <DEDUP_REMOVED lines=12> */
[----:B------:R-:W2:Y:S01]  /*e270*/  LDS.128 R4, [R227] ;  /* 0x00000000e3047984 */ /* 0x000ea20000000c00 */
[----:B------:R-:W-:Y:S02]  /*e280*/  SHF.R.U32.HI R9, RZ, 0x10, R9 ;  /* 0x00000010ff097819 */ /* 0x000fe40000011609 */
[----:B------:R-:W-:-:S02]  /*e290*/  IADD3 R3, R0, R3, R201 ;  /* 0x0000000300037210 */ /* 0x000fc40007ffe0c9 */
[--C-:B------:R-:W-:Y:S02]  /*e2a0*/  SHF.R.U64 R0, R10, 0x10, R11.reuse ;  /* 0x000000100a007819 */ /* 0x100fe4000000120b */
[----:B------:R-:W-:Y:S01]  /*e2b0*/  SHF.R.U32.HI R11, RZ, 0x10, R11 ;  /* 0x00000010ff0b7819 */ /* 0x000fe2000001160b */
[----:B------:R-:W-:Y:S01]  /*e2c0*/  IMAD R3, R3, 0x2, R18 ;  /* 0x0000000203037824 */ /* 0x000fe200078e0212 */
[----:B------:R-:W-:Y:S02]  /*e2d0*/  PRMT R56, R56, 0x5410, R13 ;  /* 0x0000541038387816 */ /* 0x000fe4000000000d */
[----:B------:R-:W-:Y:S02]  /*e2e0*/  PRMT R71, R71, 0x5410, R12 ;  /* 0x0000541047477816 */ /* 0x000fe4000000000c */
[----:B------:R-:W3:Y:S01]  /*e2f0*/  LDS.128 R24, [R3+0x10400] ;  /* 0x0104000003187984 */ /* 0x000ee20000000c00 */
[----:B------:R-:W-:Y:S02]  /*e300*/  PRMT R70, R70, 0x5410, R11 ;  /* 0x0000541046467816 */ /* 0x000fe4000000000b */
[----:B-1----:R-:W-:-:S02]  /*e310*/  SHF.R.U64 R28, R14, 0x10, R15 ;  /* 0x000000100e1c7819 */ /* 0x002fc4000000120f */
[----:B0-----:R-:W-:Y:S02]  /*e320*/  SHF.R.U32.HI R29, RZ, 0x10, R15 ;  /* 0x00000010ff1d7819 */ /* 0x001fe4000001160f */
[----:B------:R-:W-:Y:S02]  /*e330*/  PRMT R68, R68, 0x5410, R9 ;  /* 0x0000541044447816 */ /* 0x000fe40000000009 */
[----:B------:R-:W-:Y:S01]  /*e340*/  PRMT R72, R72, 0x5410, R21 ;  /* 0x0000541048487816 */ /* 0x000fe20000000015 */
[----:B------:R-:W-:Y:S01]  /*e350*/  IMAD.U32 R21, R71, 0x10000, RZ ;  /* 0x0001000047157824 */ /* 0x000fe200078e00ff */
[C---:B------:R-:W-:Y:S02]  /*e360*/  PRMT R28, R20.reuse, 0x5432, R28 ;  /* 0x00005432141c7816 */ /* 0x040fe4000000001c */
[----:B------:R-:W-:Y:S02]  /*e370*/  PRMT R29, R20, 0x5410, R29 ;  /* 0x00005410141d7816 */ /* 0x000fe4000000001d */
[----:B------:R-:W-:-:S02]  /*e380*/  PRMT R69, R69, 0x5410, R0 ;  /* 0x0000541045457816 */ /* 0x000fc40000000000 */
[----:B------:R-:W-:Y:S01]  /*e390*/  LOP3.LUT R71, R71, 0xffff0000, RZ, 0xc0, !PT ;  /* 0xffff000047477812 */ /* 0x000fe200078ec0ff */
[C---:B--2---:R-:W-:Y:S01]  /*e3a0*/  IMAD.U32 R0, R4.reuse, 0x10000, RZ ;  /* 0x0001000004007824 */ /* 0x044fe200078e00ff */
[----:B------:R-:W-:Y:S01]  /*e3b0*/  LOP3.LUT R4, R4, 0xffff0000, RZ, 0xc0, !PT ;  /* 0xffff000004047812 */ /* 0x000fe200078ec0ff */
[C---:B------:R-:W-:Y:S01]  /*e3c0*/  IMAD.U32 R8, R5.reuse, 0x10000, RZ ;  /* 0x0001000005087824 */ /* 0x040fe200078e00ff */
[----:B------:R-:W-:Y:S01]  /*e3d0*/  LOP3.LUT R5, R5, 0xffff0000, RZ, 0xc0, !PT ;  /* 0xffff000005057812 */ /* 0x000fe200078ec0ff */
[C---:B------:R-:W-:Y:S01]  /*e3e0*/  IMAD.U32 R10, R7.reuse, 0x10000, RZ ;  /* 0x00010000070a7824 */ /* 0x040fe200078e00ff */
[----:B------:R-:W-:Y:S01]  /*e3f0*/  LOP3.LUT R7, R7, 0xffff0000, RZ, 0xc0, !PT ;  /* 0xffff000007077812 */ /* 0x000fe200078ec0ff */
[C---:B------:R-:W-:Y:S01]  /*e400*/  IMAD.U32 R9, R6.reuse, 0x10000, RZ ;  /* 0x0001000006097824 */ /* 0x040fe200078e00ff */
[----:B------:R-:W-:Y:S02]  /*e410*/  LOP3.LUT R6, R6, 0xffff0000, RZ, 0xc0, !PT ;  /* 0xffff000006067812 */ /* 0x000fe400078ec0ff */
[C---:B---3--:R-:W-:Y:S01]  /*e420*/  SHF.L.U32 R11, R24.reuse, 0x10, RZ ;  /* 0x00000010180b7819 */ /* 0x048fe200000006ff */
[C---:B------:R-:W-:Y:S01]  /*e430*/  IMAD.U32 R13, R25.reuse, 0x10000, RZ ;  /* 0x00010000190d7824 */ /* 0x040fe200078e00ff */
[----:B------:R-:W-:Y:S01]  /*e440*/  LOP3.LUT R12, R24, 0xffff0000, RZ, 0xc0, !PT ;  /* 0xffff0000180c7812 */ /* 0x000fe200078ec0ff */
[----:B------:R-:W-:Y:S01]  /*e450*/  IMAD.U32 R14, R26, 0x10000, RZ ;  /* 0x000100001a0e7824 */ /* 0x000fe200078e00ff */
[----:B------:R-:W-:Y:S01]  /*e460*/  LOP3.LUT R24, R25, 0xffff0000, RZ, 0xc0, !PT ;  /* 0xffff000019187812 */ /* 0x000fe200078ec0ff */
[----:B------:R-:W-:Y:S01]  /*e470*/  IMAD.U32 R25, R56, 0x10000, RZ ;  /* 0x0001000038197824 */ /* 0x000fe200078e00ff */
[----:B------:R-:W-:Y:S01]  /*e480*/  LOP3.LUT R15, R26, 0xffff0000, RZ, 0xc0, !PT ;  /* 0xffff00001a0f7812 */ /* 0x000fe200078ec0ff */
[C---:B------:R-:W-:Y:S01]  /*e490*/  IMAD.U32 R20, R27.reuse, 0x10000, RZ ;  /* 0x000100001b147824 */ /* 0x040fe200078e00ff */
[----:B------:R-:W-:Y:S01]  /*e4a0*/  LOP3.LUT R26, R27, 0xffff0000, RZ, 0xc0, !PT ;  /* 0xffff00001b1a7812 */ /* 0x000fe200078ec0ff */
[----:B------:R-:W-:Y:S01]  /*e4b0*/  FMUL.FTZ R31, R11, R25 ;  /* 0x000000190b1f7220 */ /* 0x000fe20000410000 */
[----:B------:R-:W-:-:S02]  /*e4c0*/  IMAD.U32 R27, R68, 0x10000, RZ ;  /* 0x00010000441b7824 */ /* 0x000fc400078e00ff */
[-C--:B------:R-:W-:Y:S01]  /*e4d0*/  FMUL.FTZ R33, R11, R21.reuse ;  /* 0x000000150b217220 */ /* 0x080fe20000410000 */
[----:B------:R-:W-:Y:S02]  /*e4e0*/  IMAD.U32 R11, R72, 0x10000, RZ ;  /* 0x00010000480b7824 */ /* 0x000fe400078e00ff */
[----:B------:R-:W-:Y:S01]  /*e4f0*/  FFMA.FTZ R30, R0, R21, -R31 ;  /* 0x00000015001e7223 */ /* 0x000fe2000001081f */
[----:B------:R-:W-:Y:S01]  /*e500*/  FMUL.FTZ R35, R13, R27 ;  /* 0x0000001b0d237220 */ /* 0x000fe20000410000 */
[----:B------:R-:W-:Y:S02]  /*e510*/  IMAD.U32 R31, R70, 0x10000, RZ ;  /* 0x00010000461f7824 */ /* 0x000fe400078e00ff */
[----:B------:R-:W-:Y:S01]  /*e520*/  FFMA.FTZ R33, R0, R25, R33 ;  /* 0x0000001900217223 */ /* 0x000fe20000010021 */
[----:B------:R-:W-:Y:S02]  /*e530*/  IMAD.U32 R21, R29, 0x10000, RZ ;  /* 0x000100001d157824 */ /* 0x000fe400078e00ff */
[-C--:B------:R-:W-:Y:S01]  /*e540*/  FMUL.FTZ R13, R13, R11.reuse ;  /* 0x0000000b0d0d7220 */ /* 0x080fe20000410000 */
[----:B------:R-:W-:Y:S01]  /*e550*/  FFMA.FTZ R35, R8, R11, -R35 ;  /* 0x0000000b08237223 */ /* 0x000fe20000010823 */
[----:B------:R-:W-:Y:S01]  /*e560*/  FMUL.FTZ R25, R20, R31 ;  /* 0x0000001f14197220 */ /* 0x000fe20000410000 */
[----:B------:R-:W-:Y:S01]  /*e570*/  LOP3.LUT R11, R56, 0xffff0000, RZ, 0xc0, !PT ;  /* 0xffff0000380b7812 */ /* 0x000fe200078ec0ff */
[----:B------:R-:W-:Y:S01]  /*e580*/  FMUL.FTZ R0, R20, R21 ;  /* 0x0000001514007220 */ /* 0x000fe20000410000 */
[----:B------:R-:W-:Y:S01]  /*e590*/  FFMA.FTZ R27, R8, R27, R13 ;  /* 0x0000001b081b7223 */ /* 0x000fe2000001000d */
[----:B------:R-:W-:Y:S01]  /*e5a0*/  FFMA.FTZ R20, R10, R21, -R25 ;  /* 0x000000150a147223 */ /* 0x000fe20000010819 */
        /* <DEDUP_REMOVED lines=10> */
[C---:B------:R-:W-:Y:S01]  /*e650*/  FMUL.FTZ R12, R24.reuse, R68 ;  /* 0x00000044180c7220 */ /* 0x040fe20000410000 */
[----:B------:R-:W-:Y:S01]  /*e660*/  FMUL.FTZ R25, R24, R72 ;  /* 0x0000004818197220 */ /* 0x000fe20000410000 */
[----:B------:R-:W-:Y:S01]  /*e670*/  FMUL.FTZ R14, R14, R0 ;  /* 0x000000000e0e7220 */ /* 0x000fe20000410000 */
[----:B------:R-:W-:Y:S01]  /*e680*/  LOP3.LUT R69, R69, 0xffff0000, RZ, 0xc0, !PT ;  /* 0xffff000045457812 */ /* 0x000fe200078ec0ff */
[C---:B------:R-:W-:Y:S01]  /*e690*/  FFMA.FTZ R12, R5.reuse, R72, -R12 ;  /* 0x00000048050c7223 */ /* 0x040fe2000001080c */
[----:B------:R-:W-:Y:S01]  /*e6a0*/  LOP3.LUT R70, R70, 0xffff0000, RZ, 0xc0, !PT ;  /* 0xffff000046467812 */ /* 0x000fe200078ec0ff */
[----:B------:R-:W-:Y:S01]  /*e6b0*/  FFMA.FTZ R68, R5, R68, R25 ;  /* 0x0000004405447223 */ /* 0x000fe20000010019 */
[----:B------:R-:W-:Y:S01]  /*e6c0*/  LOP3.LUT R28, R28, 0xffff0000, RZ, 0xc0, !PT ;  /* 0xffff00001c1c7812 */ /* 0x000fe200078ec0ff */
[----:B------:R-:W-:Y:S01]  /*e6d0*/  FFMA.FTZ R14, R9, R8, R14 ;  /* 0x00000008090e7223 */ /* 0x000fe2000001000e */
[----:B------:R-:W-:Y:S01]  /*e6e0*/  LOP3.LUT R29, R29, 0xffff0000, RZ, 0xc0, !PT ;  /* 0xffff00001d1d7812 */ /* 0x000fe200078ec0ff */
[----:B------:R-:W-:Y:S01]  /*e6f0*/  FFMA.FTZ R0, R9, R0, -R4 ;  /* 0x0000000009007223 */ /* 0x000fe20000010804 */
        /* <DEDUP_REMOVED lines=18> */
.L_x_9518:
[----:B------:R-:W-:Y:S05]  /*e820*/  BSYNC B0 ;  /* 0x0000000000007941 */ /* 0x000fea0003800000 */
.L_x_9490:
        /* <DEDUP_REMOVED lines=8> */
.L_x_9488:
[----:B------:R-:W-:-:S05]  /*e8b0*/  IMAD.U32 R0, RZ, RZ, UR41 ;  /* 0x00000029ff007e24 */ /* 0x000fca000f8e00ff */
[----:B------:R-:W-:-:S13]  /*e8c0*/  ISETP.NE.AND P0, PT, R0, 0x3, PT ;  /* 0x000000030000780c */ /* 0x000fda0003f05270 */
[----:B------:R-:W-:Y:S05]  /*e8d0*/  @!P0 BRA `(.L_x_9535) ;  /* 0x0000000000048947 */ /* 0x000fea0003800000 */
[----:B------:R-:W-:Y:S01]  /*e8e0*/  BPT.TRAP 0x1 ;  /* 0x000000040000795c */ /* 0x000fe20000300000 */
.L_x_9535:
[----:B------:R-:W-:Y:S01]  /*e8f0*/  IMAD R0, R186, 0x8, R18 ;  /* 0x00000008ba007824 */ /* 0x000fe200078e0212 */
[----:B0--34-:R-:W-:-:S04]  /*e900*/  SHF.L.U32 R3, R189, 0x1f, RZ ;  /* 0x0000001fbd037819 */ /* 0x019fc800000006ff */
[----:B------:R0:W3:Y:S01]  /*e910*/  SYNCS.PHASECHK.TRANS64.TRYWAIT P1, [R0+URZ+0x28830], R3 ;  /* 0x02883003000075a7 */ /* 0x0000e2000802017f */
[----:B------:R-:W-:Y:S05]  /*e920*/  @!P0 BRA `(.L_x_9536) ;  /* 0x0000000000048947 */ /* 0x000fea0003800000 */
[----:B------:R-:W-:Y:S01]  /*e930*/  BPT.TRAP 0x1 ;  /* 0x000000040000795c */ /* 0x000fe20000300000 */
.L_x_9536:
[----:B---3--:R-:W-:Y:S05]  /*e940*/  @P1 BRA `(.L_x_9537) ;  /* 0x0000000000081947 */ /* 0x008fea0003800000 */
[----:B------:R-:W3:Y:S02]  /*e950*/  SYNCS.PHASECHK.TRANS64.TRYWAIT P1, [R0+URZ+0x28830], R3 ;  /* 0x02883003000075a7 */ /* 0x000ee4000802017f */
[----:B---3--:R-:W-:Y:S05]  /*e960*/  @!P1 BRA `(.L_x_9538) ;  /* 0x0000016000509947 */ /* 0x008fea0003800000 */
.L_x_9537:
[----:B------:R-:W-:Y:S05]  /*e970*/  WARPSYNC.ALL ;  /* 0x0000000000007948 */ /* 0x000fea0003800000 */
[----:B0--3--:R-:W-:Y:S01]  /*e980*/  IADD3 R3, R18, 0x18400, RZ ;  /* 0x0001840012037810 */ /* 0x009fe20007ffe0ff */
[----:B-12---:R-:W-:Y:S01]  /*e990*/  IMAD.MOV.U32 R7, RZ, RZ, 0x40000040 ;  /* 0x40000040ff077424 */ /* 0x006fe200078e00ff */
[----:B------:R-:W-:Y:S01]  /*e9a0*/  R2UR UR4, R36 ;  /* 0x00000000240472ca */ /* 0x000fe200000e0000 */
[----:B------:R-:W-:Y:S01]  /*e9b0*/  UMOV UR5, 0x40000040 ;  /* 0x4000004000057882 */ /* 0x000fe20000000000 */
[----:B------:R-:W-:Y:S01]  /*e9c0*/  SHF.R.U32.HI R3, RZ, 0x4, R3 ;  /* 0x00000004ff037819 */ /* 0x000fe20000011603 */
[----:B-----5:R-:W-:Y:S01]  /*e9d0*/  WARPGROUP.ARRIVE ;  /* 0x00000000000079c5 */ /* 0x020fe20000000000 */
[----:B------:R-:W-:Y:S01]  /*e9e0*/  R2UR UR7, R7 ;  /* 0x00000000070772ca */ /* 0x000fe200000e0000 */
[----:B------:R-:W-:Y:S01]  /*e9f0*/  IMAD.MOV.U32 R9, RZ, RZ, 0x40000040 ;  /* 0x40000040ff097424 */ /* 0x000fe200078e00ff */
[----:B------:R-:W-:Y:S01]  /*ea00*/  LOP3.LUT R3, R3, 0x3fff, RZ, 0xc0, !PT ;  /* 0x00003fff03037812 */ /* 0x000fe200078ec0ff */
[----:B------:R-:W-:Y:S01]  /*ea10*/  UMOV UR9, 0x40000040 ;  /* 0x4000004000097882 */ /* 0x000fe20000000000 */
[----:B------:R-:W-:Y:S01]  /*ea20*/  UMOV UR13, 0x40000040 ;  /* 0x40000040000d7882 */ /* 0x000fe20000000000 */
[----:B------:R-:W-:Y:S01]  /*ea30*/  UMOV UR17, 0x40000040 ;  /* 0x4000004000117882 */ /* 0x000fe20000000000 */
[----:B------:R-:W-:Y:S01]  /*ea40*/  LOP3.LUT R4, R3, 0x10000, RZ, 0xfc, !PT ;  /* 0x0001000003047812 */ /* 0x000fe200078efcff */
[----:B------:R-:W-:Y:S01]  /*ea50*/  UMOV UR21, 0x40000040 ;  /* 0x4000004000157882 */ /* 0x000fe20000000000 */
[----:B------:R-:W-:Y:S01]  /*ea60*/  R2UR UR11, R9 ;  /* 0x00000000090b72ca */ /* 0x000fe200000e0000 */
[----:B------:R-:W-:Y:S01]  /*ea70*/  ULOP3.LUT UR4, UR4, 0x10000, URZ, 0xfc, !UPT ;  /* 0x0001000004047892 */ /* 0x000fe2000f8efc3f */
[----:B------:R-:W-:Y:S01]  /*ea80*/  IMAD.MOV.U32 R9, RZ, RZ, 0x40000040 ;  /* 0x40000040ff097424 */ /* 0x000fe200078e00ff */
[----:B------:R-:W-:Y:S01]  /*ea90*/  UMOV UR25, 0x40000040 ;  /* 0x4000004000197882 */ /* 0x000fe20000000000 */
[----:B------:R-:W-:Y:S01]  /*eaa0*/  IMAD R6, R186, 0x800, R4 ;  /* 0x00000800ba067824 */ /* 0x000fe200078e0204 */
[----:B------:R-:W-:Y:S01]  /*eab0*/  UIADD3 UR8, UR4, 0x2, URZ ;  /* 0x0000000204087890 */ /* 0x000fe2000fffe03f */
[----:B------:R-:W-:Y:S01]  /*eac0*/  IMAD.MOV.U32 R7, RZ, RZ, 0x40000040 ;  /* 0x40000040ff077424 */ /* 0x000fe200078e00ff */
[----:B------:R-:W-:Y:S01]  /*ead0*/  R2UR UR15, R9 ;  /* 0x00000000090f72ca */ /* 0x000fe200000e0000 */
[C---:B------:R-:W-:Y:S01]  /*eae0*/  VIADD R8, R6.reuse, 0x2 ;  /* 0x0000000206087836 */ /* 0x040fe20000000000 */
[----:B------:R-:W-:Y:S01]  /*eaf0*/  R2UR UR6, R6 ;  /* 0x00000000060672ca */ /* 0x000fe200000e0000 */
[----:B------:R-:W-:Y:S01]  /*eb00*/  UIADD3 UR12, UR4, 0x4, URZ ;  /* 0x00000004040c7890 */ /* 0x000fe2000fffe03f */
[----:B------:R-:W-:Y:S01]  /*eb10*/  IMAD.MOV.U32 R9, RZ, RZ, 0x40000040 ;  /* 0x40000040ff097424 */ /* 0x000fe200078e00ff */
[----:B------:R-:W-:Y:S01]  /*eb20*/  UIADD3 UR16, UR4, 0x6, URZ ;  /* 0x0000000604107890 */ /* 0x000fe2000fffe03f */
[----:B------:R-:W-:Y:S01]  /*eb30*/  R2UR UR10, R8 ;  /* 0x00000000080a72ca */ /* 0x000fe200000e0000 */
[----:B------:R-:W-:Y:S01]  /*eb40*/  VIADD R8, R6, 0x4 ;  /* 0x0000000406087836 */ /* 0x000fe20000000000 */
[----:B------:R-:W-:Y:S01]  /*eb50*/  UIADD3 UR20, UR4, 0x400, URZ ;  /* 0x0000040004147890 */ /* 0x000fe2000fffe03f */
[----:B------:R-:W-:Y:S01]  /*eb60*/  R2UR UR19, R9 ;  /* 0x00000000091372ca */ /* 0x000fe200000e0000 */
[----:B------:R-:W-:Y:S01]  /*eb70*/  IMAD.MOV.U32 R9, RZ, RZ, 0x40000040 ;  /* 0x40000040ff097424 */ /* 0x000fe200078e00ff */
[----:B------:R-:W-:Y:S01]  /*eb80*/  UIADD3 UR24, UR4, 0x402, URZ ;  /* 0x0000040204187890 */ /* 0x000fe2000fffe03f */
[----:B------:R-:W-:Y:S01]  /*eb90*/  R2UR UR14, R8 ;  /* 0x00000000080e72ca */ /* 0x000fe200000e0000 */
[----:B------:R-:W-:Y:S01]  /*eba0*/  VIADD R8, R6, 0x6 ;  /* 0x0000000606087836 */ /* 0x000fe20000000000 */
[----:B------:R-:W-:-:S02]  /*ebb0*/  UIADD3 UR28, UR4, 0x404, URZ ;  /* 0x00000404041c7890 */ /* 0x000fc4000fffe03f */
[----:B------:R-:W-:Y:S01]  /*ebc0*/  HGMMA.64x128x16.F32.BF16 R24, gdesc[UR4], RZ, !UPT, gsb0 ;  /* 0x01e00000041879f0 */ /* 0x000fe2000c0018ff */
[----:B------:R-:W-:Y:S01]  /*ebd0*/  R2UR UR23, R9 ;  /* 0x00000000091772ca */ /* 0x000fe200000e0000 */
[----:B------:R-:W-:Y:S01]  /*ebe0*/  IMAD.MOV.U32 R9, RZ, RZ, 0x40000040 ;  /* 0x40000040ff097424 */ /* 0x000fe200078e00ff */
[----:B------:R-:W-:Y:S01]  /*ebf0*/  R2UR UR18, R8 ;  /* 0x00000000081272ca */ /* 0x000fe200000e0000 */
[----:B------:R-:W-:Y:S01]  /*ec00*/  VIADD R8, R6, 0x400 ;  /* 0x0000040006087836 */ /* 0x000fe20000000000 */
[----:B------:R-:W-:Y:S01]  /*ec10*/  UMOV UR29, 0x40000040 ;  /* 0x40000040001d7882 */ /* 0x000fe20000000000 */
[----:B------:R-:W-:Y:S01]  /*ec20*/  R2UR UR35, R7 ;  /* 0x00000000072372ca */ /* 0x000fe200000e0000 */
[----:B------:R-:W-:Y:S01]  /*ec30*/  UIADD3 UR32, UR4, 0x406, URZ ;  /* 0x0000040604207890 */ /* 0x000fe2000fffe03f */
[----:B------:R-:W-:Y:S01]  /*ec40*/  R2UR UR27, R9 ;  /* 0x00000000091b72ca */ /* 0x000fe200000e0000 */
[----:B------:R-:W-:Y:S01]  /*ec50*/  UMOV UR33, 0x40000040 ;  /* 0x4000004000217882 */ /* 0x000fe20000000000 */
[----:B------:R-:W-:Y:S01]  /*ec60*/  R2UR UR22, R8 ;  /* 0x00000000081672ca */ /* 0x000fe200000e0000 */
[----:B------:R-:W-:Y:S01]  /*ec70*/  VIADD R8, R6, 0x402 ;  /* 0x0000040206087836 */ /* 0x000fe20000000000 */
[----:B------:R-:W-:-:S04]  /*ec80*/  MOV R9, 0x40000040 ;  /* 0x4000004000097802 */ /* 0x000fc80000000f00 */
[----:B------:R-:W-:Y:S01]  /*ec90*/  R2UR UR26, R8 ;  /* 0x00000000081a72ca */ /* 0x000fe200000e0000 */
[C---:B------:R-:W-:Y:S01]  /*eca0*/  VIADD R8, R6.reuse, 0x404 ;  /* 0x0000040406087836 */ /* 0x040fe20000000000 */
[----:B------:R-:W-:Y:S01]  /*ecb0*/  R2UR UR31, R9 ;  /* 0x00000000091f72ca */ /* 0x000fe200000e0000 */
        /* <DEDUP_REMOVED lines=27> */
.L_x_9539:
[----:B------:R-:W0:Y:S01]  /*ee70*/  LDC R7, c[0x0][0x448] ;  /* 0x00011200ff077b82 */ /* 0x000e220000000800 */
[----:B------:R-:W-:Y:S01]  /*ee80*/  ULDC UR6, c[0x0][0x9d8] ;  /* 0x0002760000067ab9 */ /* 0x000fe20000000800 */
[----:B------:R-:W-:Y:S01]  /*ee90*/  ULDC UR48, c[0x0][0x988] ;  /* 0x0002620000307ab9 */ /* 0x000fe20000000800 */
[----:B------:R-:W-:Y:S01]  /*eea0*/  FMUL.FTZ R8, R28, UR6 ;  /* 0x000000061c087c20 */ /* 0x000fe20008410000 */
[----:B------:R-:W-:Y:S01]  /*eeb0*/  FMUL.FTZ R3, R24, UR6 ;  /* 0x0000000618037c20 */ /* 0x000fe20008410000 */
[----:B------:R-:W-:Y:S01]  /*eec0*/  FMUL.FTZ R24, R48, UR6 ;  /* 0x0000000630187c20 */ /* 0x000fe20008410000 */
[----:B------:R-:W-:Y:S02]  /*eed0*/  IMAD.IADD R48, R206, 0x1, R192 ;  /* 0x00000001ce307824 */ /* 0x000fe400078e02c0 */
[----:B------:R-:W-:Y:S01]  /*eee0*/  FMUL.FTZ R6, R29, UR6 ;  /* 0x000000061d067c20 */ /* 0x000fe20008410000 */
[----:B------:R-:W-:Y:S01]  /*eef0*/  FMUL.FTZ R50, R50, UR6 ;  /* 0x0000000632327c20 */ /* 0x000fe20008410000 */
[----:B------:R-:W-:-:S02]  /*ef00*/  IMAD.MOV.U32 R29, RZ, RZ, -0x80 ;  /* 0xffffff80ff1d7424 */ /* 0x000fc400078e00ff */
        /* <DEDUP_REMOVED lines=11> */
[----:B-1----:R-:W-:-:S02]  /*efc0*/  IMAD R50, R88, R29, 0x80 ;  /* 0x0000008058327424 */ /* 0x002fc400078e021d */
[----:B------:R-:W-:Y:S01]  /*efd0*/  FMUL.FTZ R42, R42, UR6 ;  /* 0x000000062a2a7c20 */ /* 0x000fe20008410000 */
[----:B------:R-:W-:Y:S01]  /*efe0*/  FMUL.FTZ R43, R43, UR6 ;  /* 0x000000062b2b7c20 */ /* 0x000fe20008410000 */
[----:B0-----:R-:W-:Y:S01]  /*eff0*/  ISETP.NE.AND P1, PT, R7, 0x1, PT ;  /* 0x000000010700780c */ /* 0x001fe20003f25270 */
[----:B------:R-:W-:Y:S01]  /*f000*/  FMUL.FTZ R46, R46, UR6 ;  /* 0x000000062e2e7c20 */ /* 0x000fe20008410000 */
[--C-:B------:R-:W-:Y:S01]  /*f010*/  IADD3 R97, -R193, 0x1, R50.reuse ;  /* 0x00000001c1617810 */ /* 0x100fe20007ffe132 */
[----:B------:R-:W-:Y:S01]  /*f020*/  FMUL.FTZ R47, R47, UR6 ;  /* 0x000000062f2f7c20 */ /* 0x000fe20008410000 */
[----:B------:R0:W1:Y:S01]  /*f030*/  MUFU.TANH R99, R27 ;  /* 0x0000001b00637308 */ /* 0x0000620000002400 */
[----:B------:R-:W-:Y:S01]  /*f040*/  IADD3 R50, -R193, R195, R50 ;  /* 0x000000c3c1327210 */ /* 0x000fe20007ffe132 */
[----:B------:R-:W-:Y:S01]  /*f050*/  FMUL.FTZ R63, R63, UR6 ;  /* 0x000000063f3f7c20 */ /* 0x000fe20008410000 */
[----:B------:R-:W-:Y:S01]  /*f060*/  IADD3 R97, -R194, R97, R195 ;  /* 0x00000061c2617210 */ /* 0x000fe20007ffe1c3 */
[----:B------:R-:W-:Y:S01]  /*f070*/  FMUL.FTZ R15, R44, UR6 ;  /* 0x000000062c0f7c20 */ /* 0x000fe20008410000 */
[----:B------:R-:W-:Y:S01]  /*f080*/  FMUL.FTZ R59, R59, UR6 ;  /* 0x000000063b3b7c20 */ /* 0x000fe20008410000 */
[----:B------:R-:W-:Y:S01]  /*f090*/  FMUL.FTZ R51, R51, UR6 ;  /* 0x0000000633337c20 */ /* 0x000fe20008410000 */
[----:B------:R-:W-:Y:S01]  /*f0a0*/  FMUL.FTZ R54, R54, UR6 ;  /* 0x0000000636367c20 */ /* 0x000fe20008410000 */
[----:B------:R-:W3:Y:S01]  /*f0b0*/  MUFU.TANH R30, R30 ;  /* 0x0000001e001e7308 */ /* 0x000ee20000002400 */
[----:B------:R-:W4:Y:S01]  /*f0c0*/  @P1 LDC R7, c[0x0][0x44c] ;  /* 0x00011300ff071b82 */ /* 0x000f220000000800 */
[----:B------:R-:W-:Y:S01]  /*f0d0*/  FMUL.FTZ R21, R49, UR6 ;  /* 0x0000000631157c20 */ /* 0x000fe20008410000 */
[----:B------:R-:W-:Y:S01]  /*f0e0*/  FMUL.FTZ R55, R55, UR6 ;  /* 0x0000000637377c20 */ /* 0x000fe20008410000 */
[----:B0-----:R-:W-:Y:S01]  /*f0f0*/  FMUL.FTZ R27, R57, UR6 ;  /* 0x00000006391b7c20 */ /* 0x001fe20008410000 */
[----:B------:R-:W-:Y:S01]  /*f100*/  FMUL.FTZ R20, R45, UR6 ;  /* 0x000000062d147c20 */ /* 0x000fe20008410000 */
[----:B------:R-:W-:Y:S01]  /*f110*/  FMUL.FTZ R26, R53, UR6 ;  /* 0x00000006351a7c20 */ /* 0x000fe20008410000 */
[----:B------:R-:W-:Y:S01]  /*f120*/  FMUL.FTZ R58, R58, UR6 ;  /* 0x000000063a3a7c20 */ /* 0x000fe20008410000 */
[----:B------:R0:W5:Y:S01]  /*f130*/  MUFU.TANH R93, R31 ;  /* 0x0000001f005d7308 */ /* 0x0001620000002400 */
[----:B------:R-:W2:Y:S01]  /*f140*/  @P1 LDC R28, c[0x0][0x450] ;  /* 0x00011400ff1c1b82 */ /* 0x000ea20000000800 */
        /* <DEDUP_REMOVED lines=15> */
[----:B----4-:R-:W-:-:S04]  /*f240*/  @P1 IMAD.HI.U32 R7, R48, R7, RZ ;  /* 0x0000000730071227 */ /* 0x010fc800078e00ff */
[----:B------:R-:W-:Y:S01]  /*f250*/  FMUL.FTZ R83, R83, UR6 ;  /* 0x0000000653537c20 */ /* 0x000fe20008410000 */
[----:B------:R-:W-:Y:S01]  /*f260*/  FMUL.FTZ R86, R86, UR6 ;  /* 0x0000000656567c20 */ /* 0x000fe20008410000 */
[----:B------:R-:W-:Y:S01]  /*f270*/  FMUL.FTZ R87, R87, UR6 ;  /* 0x0000000657577c20 */ /* 0x000fe20008410000 */
[----:B------:R-:W-:Y:S01]  /*f280*/  FMUL.FTZ R13, R41, UR6 ;  /* 0x00000006290d7c20 */ /* 0x000fe20008410000 */
[----:B------:R-:W-:Y:S01]  /*f290*/  FMUL.FTZ R5, R25, UR6 ;  /* 0x0000000619057c20 */ /* 0x000fe20008410000 */
[----:B------:R-:W-:Y:S01]  /*f2a0*/  FMUL.FTZ R61, R61, UR6 ;  /* 0x000000063d3d7c20 */ /* 0x000fe20008410000 */
[----:B------:R-:W4:Y:S01]  /*f2b0*/  MUFU.TANH R38, R38 ;  /* 0x0000002600267308 */ /* 0x000f220000002400 */
[----:B--2---:R-:W-:Y:S01]  /*f2c0*/  @P1 SHF.R.U32.HI R48, RZ, R28, R7 ;  /* 0x0000001cff301219 */ /* 0x004fe20000011607 */
[----:B------:R-:W-:Y:S01]  /*f2d0*/  FMUL.FTZ R73, R73, UR6 ;  /* 0x0000000649497c20 */ /* 0x000fe20008410000 */
[----:B------:R-:W-:Y:S01]  /*f2e0*/  FMUL.FTZ R25, R52, UR6 ;  /* 0x0000000634197c20 */ /* 0x000fe20008410000 */
[----:B------:R-:W-:Y:S01]  /*f2f0*/  FMUL.FTZ R28, R56, UR6 ;  /* 0x00000006381c7c20 */ /* 0x000fe20008410000 */
[----:B------:R-:W-:Y:S01]  /*f300*/  FMUL.FTZ R64, R64, UR6 ;  /* 0x0000000640407c20 */ /* 0x000fe20008410000 */
[----:B------:R-:W0:Y:S01]  /*f310*/  SHFL.IDX PT, R7, R48, 0x1, 0x1c1f ;  /* 0x003c1f0030077f89 */ /* 0x000e2200000e0000 */
[----:B------:R-:W-:Y:S01]  /*f320*/  FMUL.FTZ R68, R68, UR6 ;  /* 0x0000000644447c20 */ /* 0x000fe20008410000 */
[----:B------:R-:W2:Y:S01]  /*f330*/  MUFU.TANH R39, R39 ;  /* 0x0000002700277308 */ /* 0x000ea20000002400 */
[----:B------:R-:W-:Y:S01]  /*f340*/  FMUL.FTZ R69, R69, UR6 ;  /* 0x0000000645457c20 */ /* 0x000fe20008410000 */
[----:B------:R-:W2:Y:S01]  /*f350*/  SHFL.IDX PT, R48, R48, RZ, 0x1c1f ;  /* 0x001c1fff30307589 */ /* 0x000ea200000e0000 */
[----:B------:R-:W-:Y:S01]  /*f360*/  VIADD R0, R0, 0x28840 ;  /* 0x0002884000007836 */ /* 0x000fe20000000000 */
[----:B------:R-:W-:Y:S01]  /*f370*/  ULDC UR46, c[0x0][0x9d8] ;  /* 0x00027600002e7ab9 */ /* 0x000fe20000000800 */
[----:B------:R-:W-:Y:S01]  /*f380*/  ULDC UR47, c[0x0][0x9d8] ;  /* 0x00027600002f7ab9 */ /* 0x000fe20000000800 */
[----:B------:R-:W-:Y:S01]  /*f390*/  ULDC UR44, c[0x0][0x988] ;  /* 0x00026200002c7ab9 */ /* 0x000fe20000000800 */
[----:B------:R-:W-:Y:S01]  /*f3a0*/  ULDC UR45, c[0x0][0x988] ;  /* 0x00026200002d7ab9 */ /* 0x000fe20000000800 */
[----:B------:R-:W2:Y:S01]  /*f3b0*/  MUFU.TANH R42, R42 ;  /* 0x0000002a002a7308 */ /* 0x000ea20000002400 */
[----:B------:R-:W-:-:S02]  /*f3c0*/  CS2R R150, SRZ ;  /* 0x0000000000967805 */ /* 0x000fc4000001ff00 */
[----:B------:R-:W-:Y:S02]  /*f3d0*/  CS2R R148, SRZ ;  /* 0x0000000000947805 */ /* 0x000fe4000001ff00 */
[----:B------:R-:W-:Y:S02]  /*f3e0*/  CS2R R146, SRZ ;  /* 0x0000000000927805 */ /* 0x000fe4000001ff00 */
[----:B------:R-:W-:Y:S02]  /*f3f0*/  CS2R R144, SRZ ;  /* 0x0000000000907805 */ /* 0x000fe4000001ff00 */
[----:B------:R-:W-:Y:S02]  /*f400*/  CS2R R142, SRZ ;  /* 0x00000000008e7805 */ /* 0x000fe4000001ff00 */
[----:B------:R-:W-:Y:S02]  /*f410*/  CS2R R140, SRZ ;  /* 0x00000000008c7805 */ /* 0x000fe4000001ff00 */
[----:B------:R-:W-:Y:S01]  /*f420*/  CS2R R138, SRZ ;  /* 0x00000000008a7805 */ /* 0x000fe2000001ff00 */
[----:B------:R-:W2:Y:S01]  /*f430*/  MUFU.TANH R43, R43 ;  /* 0x0000002b002b7308 */ /* 0x000ea20000002400 */
[----:B------:R-:W-:-:S02]  /*f440*/  CS2R R136, SRZ ;  /* 0x0000000000887805 */ /* 0x000fc4000001ff00 */
[----:B------:R-:W-:Y:S02]  /*f450*/  CS2R R134, SRZ ;  /* 0x0000000000867805 */ /* 0x000fe4000001ff00 */
[----:B------:R-:W-:Y:S02]  /*f460*/  CS2R R132, SRZ ;  /* 0x0000000000847805 */ /* 0x000fe4000001ff00 */
[----:B------:R-:W-:Y:S02]  /*f470*/  CS2R R130, SRZ ;  /* 0x0000000000827805 */ /* 0x000fe4000001ff00 */
[----:B------:R-:W-:Y:S02]  /*f480*/  CS2R R128, SRZ ;  /* 0x0000000000807805 */ /* 0x000fe4000001ff00 */
[----:B0-----:R-:W-:Y:S01]  /*f490*/  VIADDMNMX R31, R7, R97, R50, PT ;  /* 0x00000061071f7246 */ /* 0x001fe20003800132 */
[----:B------:R-:W-:Y:S01]  /*f4a0*/  FMUL.FTZ R7, R67, UR6 ;  /* 0x0000000643077c20 */ /* 0x000fe20008410000 */
[----:B------:R-:W0:Y:S01]  /*f4b0*/  MUFU.TANH R46, R46 ;  /* 0x0000002e002e7308 */ /* 0x000e220000002400 */
[----:B------:R-:W-:-:S02]  /*f4c0*/  CS2R R126, SRZ ;  /* 0x00000000007e7805 */ /* 0x000fc4000001ff00 */
[C---:B------:R-:W-:Y:S02]  /*f4d0*/  ISETP.GT.AND P2, PT, R31.reuse, RZ, PT ;  /* 0x000000ff1f00720c */ /* 0x040fe40003f44270 */
[----:B------:R-:W-:Y:S02]  /*f4e0*/  CS2R R124, SRZ ;  /* 0x00000000007c7805 */ /* 0x000fe4000001ff00 */
[C---:B------:R-:W-:Y:S02]  /*f4f0*/  ISETP.GT.AND P3, PT, R31.reuse, 0x1, PT ;  /* 0x000000011f00780c */ /* 0x040fe40003f64270 */
[----:B------:R-:W-:Y:S02]  /*f500*/  CS2R R122, SRZ ;  /* 0x00000000007a7805 */ /* 0x000fe4000001ff00 */
[----:B------:R-:W-:Y:S02]  /*f510*/  ISETP.GT.AND P4, PT, R31, 0x8, PT ;  /* 0x000000081f00780c */ /* 0x000fe40003f84270 */
[----:B------:R-:W-:-:S02]  /*f520*/  CS2R R120, SRZ ;  /* 0x0000000000787805 */ /* 0x000fc4000001ff00 */
[----:B------:R-:W-:Y:S01]  /*f530*/  FSEL R101, R101, -INF , P2 ;  /* 0xff80000065657808 */ /* 0x000fe20001000000 */
[----:B------:R-:W0:Y:S01]  /*f540*/  MUFU.TANH R47, R47 ;  /* 0x0000002f002f7308 */ /* 0x000e220000002400 */
[----:B-1----:R-:W-:Y:S02]  /*f550*/  FSEL R99, R99, -INF , P3 ;  /* 0xff80000063637808 */ /* 0x002fe40001800000 */
[----:B------:R-:W-:Y:S02]  /*f560*/  CS2R R118, SRZ ;  /* 0x0000000000767805 */ /* 0x000fe4000001ff00 */
[----:B---3--:R-:W-:Y:S02]  /*f570*/  FSEL R95, R30, -INF , P4 ;  /* 0xff8000001e5f7808 */ /* 0x008fe40002000000 */
[----:B------:R-:W-:Y:S02]  /*f580*/  CS2R R116, SRZ ;  /* 0x0000000000747805 */ /* 0x000fe4000001ff00 */
[----:B------:R-:W-:-:S02]  /*f590*/  ISETP.GT.AND P2, PT, R31, 0x9, PT ;  /* 0x000000091f00780c */ /* 0x000fc40003f44270 */
[----:B------:R-:W-:Y:S02]  /*f5a0*/  CS2R R114, SRZ ;  /* 0x0000000000727805 */ /* 0x000fe4000001ff00 */
[----:B------:R-:W-:Y:S01]  /*f5b0*/  FMNMX.FTZ R30, R101, R99, !PT ;  /* 0x00000063651e7209 */ /* 0x000fe20007810000 */
[----:B------:R2:W-:Y:S01]  /*f5c0*/  MUFU.TANH R44, R63 ;  /* 0x0000003f002c7308 */ /* 0x0005e20000002400 */
[----:B------:R-:W-:Y:S02]  /*f5d0*/  ISETP.GT.AND P3, PT, R31, 0x10, PT ;  /* 0x000000101f00780c */ /* 0x000fe40003f64270 */
[----:B------:R-:W-:Y:S02]  /*f5e0*/  CS2R R112, SRZ ;  /* 0x0000000000707805 */ /* 0x000fe4000001ff00 */
[----:B-----5:R-:W-:Y:S02]  /*f5f0*/  FSEL R93, R93, -INF , P2 ;  /* 0xff8000005d5d7808 */ /* 0x020fe40001000000 */
[----:B------:R-:W-:-:S02]  /*f600*/  CS2R R110, SRZ ;  /* 0x00000000006e7805 */ /* 0x000fc4000001ff00 */
[----:B------:R-:W-:Y:S02]  /*f610*/  FMNMX.FTZ R30, R95, R30, !PT ;  /* 0x0000001e5f1e7209 */ /* 0x000fe40007810000 */
[----:B------:R-:W-:Y:S02]  /*f620*/  CS2R R108, SRZ ;  /* 0x00000000006c7805 */ /* 0x000fe4000001ff00 */
[----:B------:R-:W-:Y:S01]  /*f630*/  ISETP.GT.AND P2, PT, R31, 0x11, PT ;  /* 0x000000111f00780c */ /* 0x000fe20003f44270 */
[----:B------:R1:W-:Y:S01]  /*f640*/  MUFU.TANH R29, R59 ;  /* 0x0000003b001d7308 */ /* 0x0003e20000002400 */
[----:B------:R-:W-:Y:S02]  /*f650*/  FSEL R91, R34, -INF , P3 ;  /* 0xff800000225b7808 */ /* 0x000fe40001800000 */
[----:B------:R-:W-:Y:S02]  /*f660*/  CS2R R106, SRZ ;  /* 0x00000000006a7805 */ /* 0x000fe4000001ff00 */
[----:B------:R-:W-:-:S02]  /*f670*/  FMNMX.FTZ R30, R93, R30, !PT ;  /* 0x0000001e5d1e7209 */ /* 0x000fc40007810000 */
[----:B------:R-:W-:Y:S02]  /*f680*/  CS2R R104, SRZ ;  /* 0x0000000000687805 */ /* 0x000fe4000001ff00 */
[----:B------:R-:W-:Y:S02]  /*f690*/  ISETP.GT.AND P3, PT, R31, 0x18, PT ;  /* 0x000000181f00780c */ /* 0x000fe40003f64270 */
[----:B------:R-:W-:Y:S02]  /*f6a0*/  CS2R R102, SRZ ;  /* 0x0000000000667805 */ /* 0x000fe4000001ff00 */
[----:B------:R-:W-:Y:S01]  /*f6b0*/  FSEL R89, R35, -INF , P2 ;  /* 0xff80000023597808 */ /* 0x000fe20001000000 */
[----:B------:R-:W3:Y:S01]  /*f6c0*/  MUFU.TANH R49, R51 ;  /* 0x0000003300317308 */ /* 0x000ee20000002400 */
[----:B------:R-:W-:Y:S02]  /*f6d0*/  FMNMX.FTZ R30, R91, R30, !PT ;  /* 0x0000001e5b1e7209 */ /* 0x000fe40007810000 */
[----:B------:R-:W-:-:S02]  /*f6e0*/  ISETP.GT.AND P2, PT, R31, 0x19, PT ;  /* 0x000000191f00780c */ /* 0x000fc40003f44270 */
[----:B----4-:R-:W-:Y:S02]  /*f6f0*/  FSEL R67, R38, -INF , P3 ;  /* 0xff80000026437808 */ /* 0x010fe40001800000 */
[----:B------:R-:W-:Y:S01]  /*f700*/  FMNMX.FTZ R30, R89, R30, !PT ;  /* 0x0000001e591e7209 */ /* 0x000fe20007810000 */
[----:B------:R-:W4:Y:S01]  /*f710*/  MUFU.TANH R54, R54 ;  /* 0x0000003600367308 */ /* 0x000f220000002400 */
[----:B------:R-:W-:Y:S02]  /*f720*/  ISETP.GT.AND P3, PT, R31, 0x20, PT ;  /* 0x000000201f00780c */ /* 0x000fe40003f64270 */
[----:B--2---:R-:W-:Y:S02]  /*f730*/  FSEL R63, R39, -INF , P2 ;  /* 0xff800000273f7808 */ /* 0x004fe40001000000 */
[----:B------:R-:W-:Y:S02]  /*f740*/  FMNMX.FTZ R30, R67, R30, !PT ;  /* 0x0000001e431e7209 */ /* 0x000fe40007810000 */
[----:B------:R-:W-:Y:S01]  /*f750*/  ISETP.GT.AND P2, PT, R31, 0x21, PT ;  /* 0x000000211f00780c */ /* 0x000fe20003f44270 */
[----:B------:R0:W2:Y:S01]  /*f760*/  MUFU.TANH R45, R55 ;  /* 0x00000037002d7308 */ /* 0x0000a20000002400 */
[----:B-1----:R-:W-:-:S02]  /*f770*/  FSEL R59, R42, -INF , P3 ;  /* 0xff8000002a3b7808 */ /* 0x002fc40001800000 */
[----:B------:R-:W-:Y:S02]  /*f780*/  FMNMX.FTZ R30, R63, R30, !PT ;  /* 0x0000001e3f1e7209 */ /* 0x000fe40007810000 */
[----:B------:R-:W-:Y:S02]  /*f790*/  ISETP.GT.AND P3, PT, R31, 0x28, PT ;  /* 0x000000281f00780c */ /* 0x000fe40003f64270 */
[----:B------:R-:W-:Y:S01]  /*f7a0*/  FSEL R57, R43, -INF , P2 ;  /* 0xff8000002b397808 */ /* 0x000fe20001000000 */
[----:B------:R-:W1:Y:S01]  /*f7b0*/  MUFU.TANH R33, R58 ;  /* 0x0000003a00217308 */ /* 0x000e620000002400 */
[----:B------:R-:W-:Y:S02]  /*f7c0*/  FMNMX.FTZ R30, R59, R30, !PT ;  /* 0x0000001e3b1e7209 */ /* 0x000fe40007810000 */
[----:B------:R-:W-:Y:S02]  /*f7d0*/  ISETP.GT.AND P2, PT, R31, 0x29, PT ;  /* 0x000000291f00780c */ /* 0x000fe40003f44270 */
[----:B0-----:R-:W-:-:S02]  /*f7e0*/  FSEL R55, R46, -INF , P3 ;  /* 0xff8000002e377808 */ /* 0x001fc40001800000 */
[----:B------:R-:W-:Y:S01]  /*f7f0*/  FMNMX.FTZ R30, R57, R30, !PT ;  /* 0x0000001e391e7209 */ /* 0x000fe20007810000 */
[----:B------:R0:W5:Y:S01]  /*f800*/  MUFU.TANH R37, R62 ;  /* 0x0000003e00257308 */ /* 0x0001620000002400 */
[----:B------:R-:W-:Y:S02]  /*f810*/  ISETP.GT.AND P3, PT, R31, 0x30, PT ;  /* 0x000000301f00780c */ /* 0x000fe40003f64270 */
[----:B------:R-:W-:Y:S02]  /*f820*/  FSEL R53, R47, -INF , P2 ;  /* 0xff8000002f357808 */ /* 0x000fe40001000000 */
[----:B------:R-:W-:Y:S02]  /*f830*/  FMNMX.FTZ R30, R55, R30, !PT ;  /* 0x0000001e371e7209 */ /* 0x000fe40007810000 */
[----:B------:R-:W-:Y:S01]  /*f840*/  ISETP.GT.AND P2, PT, R31, 0x31, PT ;  /* 0x000000311f00780c */ /* 0x000fe20003f44270 */
[----:B------:R-:W5:Y:S01]  /*f850*/  MUFU.TANH R66, R66 ;  /* 0x0000004200427308 */ /* 0x000f620000002400 */
[----:B------:R-:W-:Y:S01]  /*f860*/  FSEL R51, R32, -INF , P3 ;  /* 0xff80000020337808 */ /* 0x000fe20001800000 */
[----:B0-----:R-:W-:Y:S01]  /*f870*/  FMUL.FTZ R62, R60, UR6 ;  /* 0x000000063c3e7c20 */ /* 0x001fe20008410000 */
[----:B------:R-:W-:-:S02]  /*f880*/  FMNMX.FTZ R30, R53, R30, !PT ;  /* 0x0000001e351e7209 */ /* 0x000fc40007810000 */
[----:B------:R-:W-:Y:S02]  /*f890*/  ISETP.GT.AND P3, PT, R31, 0x38, PT ;  /* 0x000000381f00780c */ /* 0x000fe40003f64270 */
[----:B---3--:R-:W-:Y:S01]  /*f8a0*/  FSEL R49, R49, -INF , P2 ;  /* 0xff80000031317808 */ /* 0x008fe20001000000 */
[----:B------:R0:W3:Y:S01]  /*f8b0*/  MUFU.TANH R34, R7 ;  /* 0x0000000700227308 */ /* 0x0000e20000002400 */
[----:B------:R-:W-:Y:S02]  /*f8c0*/  FMNMX.FTZ R30, R51, R30, !PT ;  /* 0x0000001e331e7209 */ /* 0x000fe40007810000 */
[----:B------:R-:W-:Y:S02]  /*f8d0*/  ISETP.GT.AND P2, PT, R31, 0x39, PT ;  /* 0x000000391f00780c */ /* 0x000fe40003f44270 */
[----:B----4-:R-:W-:Y:S02]  /*f8e0*/  FSEL R47, R54, -INF , P3 ;  /* 0xff800000362f7808 */ /* 0x010fe40001800000 */
[----:B------:R-:W-:Y:S01]  /*f8f0*/  FMNMX.FTZ R30, R49, R30, !PT ;  /* 0x0000001e311e7209 */ /* 0x000fe20007810000 */
[----:B------:R-:W4:Y:S01]  /*f900*/  MUFU.TANH R70, R70 ;  /* 0x0000004600467308 */ /* 0x000f220000002400 */
[----:B------:R-:W-:-:S02]  /*f910*/  ISETP.GT.AND P3, PT, R31, 0x40, PT ;  /* 0x000000401f00780c */ /* 0x000fc40003f64270 */
[----:B--2---:R-:W-:Y:S02]  /*f920*/  FSEL R45, R45, -INF , P2 ;  /* 0xff8000002d2d7808 */ /* 0x004fe40001000000 */
[----:B------:R-:W-:Y:S02]  /*f930*/  FMNMX.FTZ R30, R47, R30, !PT ;  /* 0x0000001e2f1e7209 */ /* 0x000fe40007810000 */
[----:B------:R-:W-:Y:S01]  /*f940*/  ISETP.GT.AND P2, PT, R31, 0x41, PT ;  /* 0x000000411f00780c */ /* 0x000fe20003f44270 */
[----:B------:R-:W2:Y:S01]  /*f950*/  MUFU.TANH R42, R71 ;  /* 0x00000047002a7308 */ /* 0x000ea20000002400 */
[----:B-1----:R-:W-:Y:S02]  /*f960*/  FSEL R33, R33, -INF , P3 ;  /* 0xff80000021217808 */ /* 0x002fe40001800000 */
[----:B------:R-:W-:Y:S02]  /*f970*/  FMNMX.FTZ R30, R45, R30, !PT ;  /* 0x0000001e2d1e7209 */ /* 0x000fe40007810000 */
[----:B------:R-:W-:-:S02]  /*f980*/  ISETP.GT.AND P3, PT, R31, 0x48, PT ;  /* 0x000000481f00780c */ /* 0x000fc40003f64270 */
[----:B------:R-:W-:Y:S01]  /*f990*/  FSEL R32, R29, -INF , P2 ;  /* 0xff8000001d207808 */ /* 0x000fe20001000000 */
[----:B------:R-:W1:Y:S01]  /*f9a0*/  MUFU.TANH R35, R74 ;  /* 0x0000004a00237308 */ /* 0x000e620000002400 */
[----:B0-----:R-:W-:Y:S02]  /*f9b0*/  FMNMX.FTZ R7, R33, R30, !PT ;  /* 0x0000001e21077209 */ /* 0x001fe40007810000 */
[----:B------:R-:W-:Y:S02]  /*f9c0*/  ISETP.GT.AND P2, PT, R31, 0x49, PT ;  /* 0x000000491f00780c */ /* 0x000fe40003f44270 */
[----:B-----5:R-:W-:Y:S02]  /*f9d0*/  FSEL R37, R37, -INF , P3 ;  /* 0xff80000025257808 */ /* 0x020fe40001800000 */
[----:B------:R-:W-:Y:S01]  /*f9e0*/  FMNMX.FTZ R30, R32, R7, !PT ;  /* 0x00000007201e7209 */ /* 0x000fe20007810000 */
[----:B------:R-:W0:Y:S01]  /*f9f0*/  MUFU.TANH R40, R75 ;  /* 0x0000004b00287308 */ /* 0x000e220000002400 */
[----:B------:R-:W-:-:S02]  /*fa00*/  ISETP.GT.AND P3, PT, R31, 0x50, PT ;  /* 0x000000501f00780c */ /* 0x000fc40003f64270 */
[----:B------:R-:W-:Y:S02]  /*fa10*/  FSEL R44, R44, -INF , P2 ;  /* 0xff8000002c2c7808 */ /* 0x000fe40001000000 */
[----:B------:R-:W-:Y:S02]  /*fa20*/  FMNMX.FTZ R7, R37, R30, !PT ;  /* 0x0000001e25077209 */ /* 0x000fe40007810000 */
[----:B------:R-:W-:Y:S01]  /*fa30*/  ISETP.GT.AND P2, PT, R31, 0x51, PT ;  /* 0x000000511f00780c */ /* 0x000fe20003f44270 */
[----:B------:R-:W5:Y:S01]  /*fa40*/  MUFU.TANH R36, R78 ;  /* 0x0000004e00247308 */ /* 0x000f620000002400 */
[----:B------:R-:W-:Y:S01]  /*fa50*/  FSEL R38, R66, -INF , P3 ;  /* 0xff80000042267808 */ /* 0x000fe20001800000 */
[----:B------:R-:W-:Y:S01]  /*fa60*/  FMUL.FTZ R66, R77, UR6 ;  /* 0x000000064d427c20 */ /* 0x000fe20008410000 */
[----:B------:R-:W-:Y:S02]  /*fa70*/  FMNMX.FTZ R7, R44, R7, !PT ;  /* 0x000000072c077209 */ /* 0x000fe40007810000 */
[----:B------:R-:W-:-:S02]  /*fa80*/  ISETP.GT.AND P3, PT, R31, 0x58, PT ;  /* 0x000000581f00780c */ /* 0x000fc40003f64270 */
[----:B---3--:R-:W-:Y:S01]  /*fa90*/  FSEL R43, R34, -INF , P2 ;  /* 0xff800000222b7808 */ /* 0x008fe20001000000 */
[----:B------:R-:W3:Y:S01]  /*faa0*/  MUFU.TANH R39, R79 ;  /* 0x0000004f00277308 */ /* 0x000ee20000002400 */
[----:B------:R-:W-:Y:S02]  /*fab0*/  FMNMX.FTZ R30, R38, R7, !PT ;  /* 0x00000007261e7209 */ /* 0x000fe40007810000 */
[----:B------:R-:W-:Y:S02]  /*fac0*/  ISETP.GT.AND P2, PT, R31, 0x59, PT ;  /* 0x000000591f00780c */ /* 0x000fe40003f44270 */
[----:B----4-:R-:W-:Y:S01]  /*fad0*/  FSEL R34, R70, -INF , P3 ;  /* 0xff80000046227808 */ /* 0x010fe20001800000 */
[----:B------:R-:W-:Y:S01]  /*fae0*/  FMUL.FTZ R70, R84, UR6 ;  /* 0x0000000654467c20 */ /* 0x000fe20008410000 */
        /* <DEDUP_REMOVED lines=10> */
[----:B0-----:R-:W-:Y:S01]  /*fb90*/  FSEL R40, R40, -INF , P2 ;  /* 0xff80000028287808 */ /* 0x001fe20001000000 */
[----:B------:R-:W0:Y:S01]  /*fba0*/  MUFU.TANH R41, R86 ;  /* 0x0000005600297308 */ /* 0x000e220000002400 */
[----:B------:R-:W-:Y:S02]  /*fbb0*/  FMNMX.FTZ R7, R35, R30, !PT ;  /* 0x0000001e23077209 */ /* 0x000fe40007810000 */
[C---:B------:R-:W-:Y:S02]  /*fbc0*/  ISETP.GT.AND P2, PT, R31.reuse, 0x69, PT ;  /* 0x000000691f00780c */ /* 0x040fe40003f44270 */
[----:B-----5:R-:W-:Y:S02]  /*fbd0*/  FSEL R36, R36, -INF , P3 ;  /* 0xff80000024247808 */ /* 0x020fe40001800000 */
[----:B------:R-:W-:Y:S01]  /*fbe0*/  FMNMX.FTZ R7, R40, R7, !PT ;  /* 0x0000000728077209 */ /* 0x000fe20007810000 */
[----:B------:R-:W1:Y:S01]  /*fbf0*/  MUFU.TANH R87, R87 ;  /* 0x0000005700577308 */ /* 0x000e620000002400 */
[----:B------:R-:W-:-:S02]  /*fc00*/  ISETP.GT.AND P3, PT, R31, 0x70, PT ;  /* 0x000000701f00780c */ /* 0x000fc40003f64270 */
[----:B---3--:R-:W-:Y:S02]  /*fc10*/  FSEL R39, R39, -INF , P2 ;  /* 0xff80000027277808 */ /* 0x008fe40001000000 */
[----:B------:R-:W-:Y:S02]  /*fc20*/  FMNMX.FTZ R30, R36, R7, !PT ;  /* 0x00000007241e7209 */ /* 0x000fe40007810000 */
[----:B------:R-:W-:Y:S01]  /*fc30*/  ISETP.GT.AND P2, PT, R31, 0x71, PT ;  /* 0x000000711f00780c */ /* 0x000fe20003f44270 */
[----:B------:R-:W-:Y:S01]  /*fc40*/  MUFU.TANH R3, R3 ;  /* 0x0000000300037308 */ /* 0x000fe20000002400 */
[----:B----4-:R-:W-:Y:S02]  /*fc50*/  FSEL R29, R29, -INF , P3 ;  /* 0xff8000001d1d7808 */ /* 0x010fe40001800000 */
[----:B------:R-:W-:Y:S02]  /*fc60*/  FMNMX.FTZ R46, R39, R30, !PT ;  /* 0x0000001e272e7209 */ /* 0x000fe40007810000 */
[----:B------:R-:W-:-:S02]  /*fc70*/  ISETP.GT.AND P3, PT, R31, 0x78, PT ;  /* 0x000000781f00780c */ /* 0x000fc40003f64270 */
[----:B--2---:R-:W-:Y:S01]  /*fc80*/  FSEL R30, R83, -INF , P2 ;  /* 0xff800000531e7808 */ /* 0x004fe20001000000 */
[----:B------:R-:W2:Y:S01]  /*fc90*/  MUFU.TANH R5, R5 ;  /* 0x0000000500057308 */ /* 0x000ea20000002400 */
[----:B------:R-:W-:Y:S02]  /*fca0*/  FMNMX.FTZ R7, R29, R46, !PT ;  /* 0x0000002e1d077209 */ /* 0x000fe40007810000 */
[----:B------:R-:W-:Y:S01]  /*fcb0*/  ISETP.GT.AND P2, PT, R31, 0x79, PT ;  /* 0x000000791f00780c */ /* 0x000fe20003f44270 */
[----:B------:R-:W-:Y:S01]  /*fcc0*/  FMUL.FTZ R31, R65, UR6 ;  /* 0x00000006411f7c20 */ /* 0x000fe20008410000 */
[----:B0-----:R-:W-:Y:S01]  /*fcd0*/  FSEL R41, R41, -INF , P3 ;  /* 0xff80000029297808 */ /* 0x001fe20001800000 */
[----:B------:R-:W-:Y:S01]  /*fce0*/  FMUL.FTZ R65, R72, UR6 ;  /* 0x0000000648417c20 */ /* 0x000fe20008410000 */
[----:B------:R-:W-:Y:S01]  /*fcf0*/  FMNMX.FTZ R46, R30, R7, !PT ;  /* 0x000000071e2e7209 */ /* 0x000fe20007810000 */
[----:B------:R-:W-:Y:S01]  /*fd00*/  MUFU.TANH R78, R31 ;  /* 0x0000001f004e7308 */ /* 0x000fe20000002400 */
[----:B-1----:R-:W-:Y:S01]  /*fd10*/  FSEL R7, R87, -INF , P2 ;  /* 0xff80000057077808 */ /* 0x002fe20001000000 */
[----:B------:R-:W-:Y:S01]  /*fd20*/  FMUL.FTZ R72, R76, UR6 ;  /* 0x000000064c487c20 */ /* 0x000fe20008410000 */
[----:B------:R-:W-:-:S02]  /*fd30*/  FMNMX.FTZ R46, R41, R46, !PT ;  /* 0x0000002e292e7209 */ /* 0x000fc40007810000 */
[----:B------:R-:W-:Y:S02]  /*fd40*/  VIADDMNMX R97, R48, R97, R50, PT ;  /* 0x0000006130617246 */ /* 0x000fe40003800132 */
[----:B------:R-:W-:Y:S01]  /*fd50*/  FMNMX.FTZ R46, R7, R46, !PT ;  /* 0x0000002e072e7209 */ /* 0x000fe20007810000 */
[----:B------:R-:W0:Y:S01]  /*fd60*/  MUFU.TANH R8, R8 ;  /* 0x0000000800087308 */ /* 0x000e220000002400 */
[C---:B------:R-:W-:Y:S02]  /*fd70*/  ISETP.GT.AND P3, PT, R97.reuse, 0x1, PT ;  /* 0x000000016100780c */ /* 0x040fe40003f64270 */
[----:B------:R-:W-:Y:S01]  /*fd80*/  ISETP.GT.AND P4, PT, R97, 0x8, PT ;  /* 0x000000086100780c */ /* 0x000fe20003f84270 */
[----:B------:R-:W1:Y:S04]  /*fd90*/  SHFL.BFLY PT, R71, R46, 0x2, 0x1f ;  /* 0x0c401f002e477f89 */ /* 0x000e6800000e0000 */
[----:B------:R-:W3:Y:S08]  /*fda0*/  MUFU.TANH R6, R6 ;  /* 0x0000000600067308 */ /* 0x000ef00000002400 */
[----:B------:R-:W4:Y:S08]  /*fdb0*/  MUFU.TANH R10, R10 ;  /* 0x0000000a000a7308 */ /* 0x000f300000002400 */
[----:B------:R-:W5:Y:S01]  /*fdc0*/  MUFU.TANH R9, R9 ;  /* 0x0000000900097308 */ /* 0x000f620000002400 */
[----:B-1----:R-:W-:-:S07]  /*fdd0*/  FMNMX.FTZ R71, R46, R71, !PT ;  /* 0x000000472e477209 */ /* 0x002fce0007810000 */
[----:B------:R2:W-:Y:S01]  /*fde0*/  MUFU.TANH R74, R61 ;  /* 0x0000003d004a7308 */ /* 0x0005e20000002400 */
[----:B------:R-:W1:Y:S07]  /*fdf0*/  SHFL.BFLY PT, R46, R71, 0x1, 0x1f ;  /* 0x0c201f00472e7f89 */ /* 0x000e6e00000e0000 */
[----:B------:R-:W5:Y:S01]  /*fe00*/  MUFU.TANH R11, R11 ;  /* 0x0000000b000b7308 */ /* 0x000f620000002400 */
[----:B--2---:R-:W-:Y:S02]  /*fe10*/  FSEL R61, R5, -INF , P3 ;  /* 0xff800000053d7808 */ /* 0x004fe40001800000 */
[----:B0-----:R-:W-:-:S02]  /*fe20*/  FSEL R5, R8, -INF , P4 ;  /* 0xff80000008057808 */ /* 0x001fc40002000000 */
[----:B------:R-:W-:-:S03]  /*fe30*/  ISETP.GT.AND P3, PT, R97, 0x10, PT ;  /* 0x000000106100780c */ /* 0x000fc60003f64270 */
[----:B------:R-:W0:Y:S08]  /*fe40*/  MUFU.TANH R12, R12 ;  /* 0x0000000c000c7308 */ /* 0x000e300000002400 */
[----:B------:R-:W2:Y:S01]  /*fe50*/  MUFU.TANH R14, R14 ;  /* 0x0000000e000e7308 */ /* 0x000ea20000002400 */
[----:B-1----:R-:W-:Y:S01]  /*fe60*/  FMNMX.FTZ R31, R71, R46, !PT ;  /* 0x0000002e471f7209 */ /* 0x002fe20007810000 */
[----:B------:R-:W-:-:S03]  /*fe70*/  FMUL.FTZ R71, R85, UR6 ;  /* 0x0000000655477c20 */ /* 0x000fc60008410000 */
[C---:B------:R-:W-:Y:S01]  /*fe80*/  FSETP.NEU.FTZ.AND P2, PT, R31.reuse, -INF , PT ;  /* 0xff8000001f00780b */ /* 0x040fe20003f5d000 */
[----:B------:R-:W-:Y:S02]  /*fe90*/  FMUL.FTZ R46, R31, UR48 ;  /* 0x000000301f2e7c20 */ /* 0x000fe40008410000 */
[----:B------:R1:W-:Y:S03]  /*fea0*/  MUFU.TANH R83, R73 ;  /* 0x0000004900537308 */ /* 0x0003e60000002400 */
[----:B------:R-:W-:Y:S02]  /*feb0*/  FSEL R46, R46, RZ, P2 ;  /* 0x000000ff2e2e7208 */ /* 0x000fe40001000000 */
[----:B------:R-:W-:-:S03]  /*fec0*/  ISETP.GT.AND P2, PT, R97, RZ, PT ;  /* 0x000000ff6100720c */ /* 0x000fc60003f44270 */
[----:B------:R-:W2:Y:S01]  /*fed0*/  MUFU.TANH R13, R13 ;  /* 0x0000000d000d7308 */ /* 0x000ea20000002400 */
[----:B------:R-:W-:Y:S01]  /*fee0*/  FSEL R48, R3, -INF , P2 ;  /* 0xff80000003307808 */ /* 0x000fe20001000000 */
[--C-:B------:R-:W-:Y:S01]  /*fef0*/  FFMA.FTZ R179, R67, UR48, -R46.reuse ;  /* 0x0000003043b37c23 */ /* 0x100fe2000801082e */
[----:B------:R-:W-:Y:S01]  /*ff00*/  ISETP.GT.AND P2, PT, R97, 0x9, PT ;  /* 0x000000096100780c */ /* 0x000fe20003f44270 */
[--C-:B------:R-:W-:Y:S01]  /*ff10*/  FFMA.FTZ R173, R59, UR48, -R46.reuse ;  /* 0x000000303bad7c23 */ /* 0x100fe2000801082e */
[----:B------:R-:W-:Y:S01]  /*ff20*/  FMNMX.FTZ R50, R48, R61, !PT ;  /* 0x0000003d30327209 */ /* 0x000fe20007810000 */
[--C-:B------:R-:W-:Y:S01]  /*ff30*/  FFMA.FTZ R175, R55, UR48, -R46.reuse ;  /* 0x0000003037af7c23 */ /* 0x100fe2000801082e */
[----:B---3--:R-:W-:Y:S01]  /*ff40*/  FSEL R3, R6, -INF , P2 ;  /* 0xff80000006037808 */ /* 0x008fe20001000000 */
[----:B------:R-:W3:Y:S01]  /*ff50*/  MUFU.TANH R15, R15 ;  /* 0x0000000f000f7308 */ /* 0x000ee20000002400 */
[----:B------:R-:W-:Y:S01]  /*ff60*/  FMNMX.FTZ R6, R5, R50, !PT ;  /* 0x0000003205067209 */ /* 0x000fe20007810000 */
[--C-:B------:R-:W-:Y:S01]  /*ff70*/  FFMA.FTZ R169, R51, UR48, -R46.reuse ;  /* 0x0000003033a97c23 */ /* 0x100fe2000801082e */
[----:B------:R-:W-:Y:S01]  /*ff80*/  ISETP.GT.AND P2, PT, R97, 0x11, PT ;  /* 0x000000116100780c */ /* 0x000fe20003f44270 */
[--C-:B------:R-:W-:Y:S01]  /*ff90*/  FFMA.FTZ R171, R47, UR48, -R46.reuse ;  /* 0x000000302fab7c23 */ /* 0x100fe2000801082e */
[----:B----4-:R-:W-:Y:S01]  /*ffa0*/  FSEL R50, R10, -INF , P3 ;  /* 0xff8000000a327808 */ /* 0x010fe20001800000 */
[--C-:B------:R-:W-:Y:S01]  /*ffb0*/  FFMA.FTZ R165, R33, UR48, -R46.reuse ;  /* 0x0000003021a57c23 */ /* 0x100fe2000801082e */
[----:B-1----:R-:W-:Y:S01]  /*ffc0*/  FMNMX.FTZ R73, R3, R6, !PT ;  /* 0x0000000603497209 */ /* 0x002fe20007810000 */
[----:B------:R-:W1:Y:S01]  /*ffd0*/  MUFU.TANH R20, R20 ;  /* 0x0000001400147308 */ /* 0x000e620000002400 */
[----:B------:R-:W-:Y:S01]  /*ffe0*/  ISETP.GT.AND P3, PT, R97, 0x18, PT ;  /* 0x000000186100780c */ /* 0x000fe20003f64270 */
[--C-:B------:R-:W-:Y:S01]  /*fff0*/  FFMA.FTZ R167, R37, UR48, -R46.reuse ;  /* 0x0000003025a77c23 */ /* 0x100fe2000801082e */
[----:B-----5:R-:W-:Y:S01]  /*10000*/  FSEL R9, R9, -INF , P2 ;  /* 0xff80000009097808 */ /* 0x020fe20001000000 */
[--C-:B------:R-:W-:Y:S01]  /*10010*/  FFMA.FTZ R153, R29, UR48, -R46.reuse ;  /* 0x000000301d997c23 */ /* 0x100fe2000801082e */
[----:B------:R-:W-:Y:S01]  /*10020*/  FMNMX.FTZ R10, R50, R73, !PT ;  /* 0x00000049320a7209 */ /* 0x000fe20007810000 */
[--C-:B------:R-:W-:Y:S01]  /*10030*/  FFMA.FTZ R163, R34, UR48, -R46.reuse ;  /* 0x0000003022a37c23 */ /* 0x100fe2000801082e */
[----:B------:R-:W-:Y:S01]  /*10040*/  ISETP.GT.AND P2, PT, R97, 0x19, PT ;  /* 0x000000196100780c */ /* 0x000fe20003f44270 */
[----:B------:R-:W4:Y:S01]  /*10050*/  MUFU.TANH R24, R24 ;  /* 0x0000001800187308 */ /* 0x000f220000002400 */
[----:B------:R-:W-:Y:S01]  /*10060*/  FSEL R11, R11, -INF , P3 ;  /* 0xff8000000b0b7808 */ /* 0x000fe20001800000 */
        /* <DEDUP_REMOVED lines=23> */
[----:B---3--:R-:W-:Y:S01]  /*101e0*/  FSEL R15, R15, -INF , P3 ;  /* 0xff8000000f0f7808 */ /* 0x008fe20001800000 */
[----:B------:R-:W-:Y:S01]  /*101f0*/  FFMA.FTZ R159, R36, UR48, -R46 ;  /* 0x00000030249f7c23 */ /* 0x000fe2000801082e */
[----:B------:R-:W-:Y:S01]  /*10200*/  FMNMX.FTZ R12, R13, R12, !PT ;  /* 0x0000000c0d0c7209 */ /* 0x000fe20007810000 */
[----:B------:R-:W-:Y:S01]  /*10210*/  IMAD.MOV.U32 R35, RZ, RZ, R192 ;  /* 0x000000ffff237224 */ /* 0x000fe200078e00c0 */
[----:B------:R-:W-:Y:S01]  /*10220*/  ISETP.GT.AND P3, PT, R97, 0x30, PT ;  /* 0x000000306100780c */ /* 0x000fe20003f64270 */
[--C-:B------:R-:W-:Y:S01]  /*10230*/  FFMA.FTZ R32, R32, UR48, -R46.reuse ;  /* 0x0000003020207c23 */ /* 0x100fe2000801082e */
[----:B-1----:R-:W-:Y:S01]  /*10240*/  FSEL R56, R20, -INF , P2 ;  /* 0xff80000014387808 */ /* 0x002fe20001000000 */
[----:B------:R-:W1:Y:S01]  /*10250*/  MUFU.TANH R28, R28 ;  /* 0x0000001c001c7308 */ /* 0x000e620000002400 */
[----:B------:R-:W-:Y:S01]  /*10260*/  FMNMX.FTZ R67, R15, R12, !PT ;  /* 0x0000000c0f437209 */ /* 0x000fe20007810000 */
[--C-:B------:R-:W-:Y:S01]  /*10270*/  FFMA.FTZ R12, R63, UR48, -R46.reuse ;  /* 0x000000303f0c7c23 */ /* 0x100fe2000801082e */
[----:B------:R-:W-:Y:S01]  /*10280*/  ISETP.GT.AND P2, PT, R97, 0x31, PT ;  /* 0x000000316100780c */ /* 0x000fe20003f44270 */
[--C-:B------:R-:W-:Y:S01]  /*10290*/  FFMA.FTZ R44, R44, UR48, -R46.reuse ;  /* 0x000000302c2c7c23 */ /* 0x100fe2000801082e */
[----:B----4-:R-:W-:Y:S01]  /*102a0*/  FSEL R58, R24, -INF , P3 ;  /* 0xff800000183a7808 */ /* 0x010fe20001800000 */
[--C-:B------:R-:W-:Y:S01]  /*102b0*/  FFMA.FTZ R24, R57, UR48, -R46.reuse ;  /* 0x0000003039187c23 */ /* 0x100fe2000801082e */
[----:B------:R-:W-:Y:S01]  /*102c0*/  FMNMX.FTZ R67, R56, R67, !PT ;  /* 0x0000004338437209 */ /* 0x000fe20007810000 */
[----:B------:R-:W3:Y:S01]  /*102d0*/  MUFU.TANH R27, R27 ;  /* 0x0000001b001b7308 */ /* 0x000ee20000002400 */
        /* <DEDUP_REMOVED lines=9> */
[--C-:B------:R-:W-:Y:S01]  /*10370*/  FFMA.FTZ R30, R30, UR48, -R46.reuse ;  /* 0x000000301e1e7c23 */ /* 0x100fe2000801082e */
[----:B------:R-:W-:Y:S01]  /*10380*/  FMNMX.FTZ R14, R21, R14, !PT ;  /* 0x0000000e150e7209 */ /* 0x000fe20007810000 */
[--C-:B------:R-:W-:Y:S01]  /*10390*/  FFMA.FTZ R155, R41, UR48, -R46.reuse ;  /* 0x00000030299b7c23 */ /* 0x100fe2000801082e */
[----:B------:R-:W-:Y:S01]  /*103a0*/  ISETP.GT.AND P3, PT, R97, 0x40, PT ;  /* 0x000000406100780c */ /* 0x000fe20003f64270 */
[--C-:B------:R-:W-:Y:S01]  /*103b0*/  FFMA.FTZ R7, R7, UR48, -R46.reuse ;  /* 0x0000003007077c23 */ /* 0x100fe2000801082e */
[----:B-----5:R-:W-:Y:S01]  /*103c0*/  FSEL R60, R26, -INF , P2 ;  /* 0xff8000001a3c7808 */ /* 0x020fe20001000000 */
[----:B------:R0:W2:Y:S01]  /*103d0*/  MUFU.TANH R75, R64 ;  /* 0x00000040004b7308 */ /* 0x0000a20000002400 */
[----:B------:R-:W-:Y:S01]  /*103e0*/  FMNMX.FTZ R63, R25, R14, !PT ;  /* 0x0000000e193f7209 */ /* 0x000fe20007810000 */
[----:B------:R-:W-:Y:S01]  /*103f0*/  FFMA.FTZ R26, R53, UR48, -R46 ;  /* 0x00000030351a7c23 */ /* 0x000fe2000801082e */
[----:B------:R-:W-:-:S02]  /*10400*/  ISETP.GT.AND P2, PT, R97, 0x41, PT ;  /* 0x000000416100780c */ /* 0x000fc40003f44270 */
[----:B------:R-:W-:Y:S02]  /*10410*/  CS2R R100, SRZ ;  /* 0x0000000000647805 */ /* 0x000fe4000001ff00 */
[----:B-1----:R-:W-:Y:S01]  /*10420*/  FSEL R59, R28, -INF , P3 ;  /* 0xff8000001c3b7808 */ /* 0x002fe20001800000 */
[----:B------:R-:W-:Y:S01]  /*10430*/  FFMA.FTZ R28, R49, UR48, -R46 ;  /* 0x00000030311c7c23 */ /* 0x000fe2000801082e */
[----:B------:R-:W-:Y:S01]  /*10440*/  FMNMX.FTZ R14, R60, R63, !PT ;  /* 0x0000003f3c0e7209 */ /* 0x000fe20007810000 */
[----:B------:R1:W4:Y:S01]  /*10450*/  MUFU.TANH R79, R68 ;  /* 0x00000044004f7308 */ /* 0x0003220000002400 */
[----:B------:R-:W-:Y:S02]  /*10460*/  ISETP.GT.AND P3, PT, R97, 0x48, PT ;  /* 0x000000486100780c */ /* 0x000fe40003f64270 */
[----:B------:R-:W-:Y:S02]  /*10470*/  CS2R R94, SRZ ;  /* 0x00000000005e7805 */ /* 0x000fe4000001ff00 */
[----:B---3--:R-:W-:-:S02]  /*10480*/  FSEL R63, R27, -INF , P2 ;  /* 0xff8000001b3f7808 */ /* 0x008fc40001000000 */
[----:B------:R-:W-:Y:S02]  /*10490*/  CS2R R92, SRZ ;  /* 0x00000000005c7805 */ /* 0x000fe4000001ff00 */
[----:B------:R-:W-:Y:S02]  /*104a0*/  FMNMX.FTZ R20, R59, R14, !PT ;  /* 0x0000000e3b147209 */ /* 0x000fe40007810000 */
[----:B------:R-:W-:Y:S02]  /*104b0*/  CS2R R90, SRZ ;  /* 0x00000000005a7805 */ /* 0x000fe4000001ff00 */
[----:B------:R-:W-:Y:S01]  /*104c0*/  ISETP.GT.AND P2, PT, R97, 0x49, PT ;  /* 0x000000496100780c */ /* 0x000fe20003f44270 */
[----:B------:R3:W5:Y:S01]  /*104d0*/  MUFU.TANH R82, R69 ;  /* 0x0000004500527308 */ /* 0x0007620000002400 */
[----:B0-----:R-:W-:Y:S01]  /*104e0*/  FSEL R64, R62, -INF , P3 ;  /* 0xff8000003e407808 */ /* 0x001fe20001800000 */
[----:B-1----:R-:W-:Y:S01]  /*104f0*/  FMUL.FTZ R68, R80, UR6 ;  /* 0x0000000650447c20 */ /* 0x002fe20008410000 */
[----:B------:R-:W-:-:S02]  /*10500*/  FMNMX.FTZ R27, R63, R20, !PT ;  /* 0x000000143f1b7209 */ /* 0x000fc40007810000 */
[----:B------:R-:W-:Y:S02]  /*10510*/  ISETP.GT.AND P3, PT, R97, 0x50, PT ;  /* 0x000000506100780c */ /* 0x000fe40003f64270 */
[----:B------:R-:W-:Y:S01]  /*10520*/  FSEL R57, R74, -INF , P2 ;  /* 0xff8000004a397808 */ /* 0x000fe20001000000 */
[----:B------:R-:W0:Y:S01]  /*10530*/  MUFU.TANH R65, R65 ;  /* 0x0000004100417308 */ /* 0x000e220000002400 */
[----:B------:R-:W-:Y:S01]  /*10540*/  FMNMX.FTZ R20, R64, R27, !PT ;  /* 0x0000001b40147209 */ /* 0x000fe20007810000 */
[----:B---3--:R-:W-:Y:S01]  /*10550*/  FMUL.FTZ R69, R81, UR6 ;  /* 0x0000000651457c20 */ /* 0x008fe20008410000 */
[----:B------:R-:W-:Y:S02]  /*10560*/  ISETP.GT.AND P2, PT, R97, 0x51, PT ;  /* 0x000000516100780c */ /* 0x000fe40003f44270 */
[----:B--2---:R-:W-:Y:S02]  /*10570*/  FSEL R27, R75, -INF , P3 ;  /* 0xff8000004b1b7808 */ /* 0x004fe40001800000 */
[----:B------:R-:W-:Y:S01]  /*10580*/  FMNMX.FTZ R20, R57, R20, !PT ;  /* 0x0000001439147209 */ /* 0x000fe20007810000 */
[----:B------:R1:W-:Y:S01]  /*10590*/  MUFU.EX2 R14, R24 ;  /* 0x00000018000e7308 */ /* 0x0003e20000000800 */
[----:B------:R-:W-:-:S02]  /*105a0*/  ISETP.GT.AND P3, PT, R97, 0x58, PT ;  /* 0x000000586100780c */ /* 0x000fc40003f64270 */
[----:B------:R-:W-:Y:S02]  /*105b0*/  FSEL R55, R78, -INF , P2 ;  /* 0xff8000004e377808 */ /* 0x000fe40001000000 */
[----:B------:R-:W-:Y:S02]  /*105c0*/  ISETP.GT.AND P2, PT, R97, 0x59, PT ;  /* 0x000000596100780c */ /* 0x000fe40003f44270 */
[----:B----4-:R-:W-:Y:S01]  /*105d0*/  FSEL R53, R79, -INF , P3 ;  /* 0xff8000004f357808 */ /* 0x010fe20001800000 */
[----:B------:R-:W2:Y:S01]  /*105e0*/  MUFU.TANH R72, R72 ;  /* 0x0000004800487308 */ /* 0x000ea20000002400 */
[----:B-1----:R-:W-:Y:S02]  /*105f0*/  FMNMX.FTZ R24, R27, R20, !PT ;  /* 0x000000141b187209 */ /* 0x002fe40007810000 */
[----:B------:R-:W-:Y:S02]  /*10600*/  ISETP.GT.AND P3, PT, R97, 0x60, PT ;  /* 0x000000606100780c */ /* 0x000fe40003f64270 */
[----:B------:R-:W-:-:S02]  /*10610*/  FMNMX.FTZ R24, R55, R24, !PT ;  /* 0x0000001837187209 */ /* 0x000fc40007810000 */
[----:B-----5:R-:W-:Y:S01]  /*10620*/  FSEL R62, R82, -INF , P2 ;  /* 0xff800000523e7808 */ /* 0x020fe20001000000 */
[----:B------:R-:W1:Y:S01]  /*10630*/  MUFU.TANH R66, R66 ;  /* 0x0000004200427308 */ /* 0x000e620000002400 */
[----:B------:R-:W-:Y:S02]  /*10640*/  FMNMX.FTZ R67, R53, R24, !PT ;  /* 0x0000001835437209 */ /* 0x000fe40007810000 */
[----:B------:R-:W-:Y:S02]  /*10650*/  ISETP.GT.AND P2, PT, R97, 0x61, PT ;  /* 0x000000616100780c */ /* 0x000fe40003f44270 */
[----:B0-----:R-:W-:Y:S02]  /*10660*/  FSEL R51, R65, -INF , P3 ;  /* 0xff80000041337808 */ /* 0x001fe40001800000 */
[----:B------:R-:W-:Y:S01]  /*10670*/  FMNMX.FTZ R24, R62, R67, !PT ;  /* 0x000000433e187209 */ /* 0x000fe20007810000 */
[----:B------:R-:W0:Y:S01]  /*10680*/  MUFU.TANH R68, R68 ;  /* 0x0000004400447308 */ /* 0x000e220000002400 */
[----:B------:R-:W-:-:S02]  /*10690*/  ISETP.GT.AND P3, PT, R97, 0x68, PT ;  /* 0x000000686100780c */ /* 0x000fc40003f64270 */
[----:B------:R-:W-:Y:S02]  /*106a0*/  FSEL R65, R83, -INF , P2 ;  /* 0xff80000053417808 */ /* 0x000fe40001000000 */
[C---:B------:R-:W-:Y:S02]  /*106b0*/  ISETP.GT.AND P2, PT, R97.reuse, 0x69, PT ;  /* 0x000000696100780c */ /* 0x040fe40003f44270 */
[----:B--2---:R-:W-:Y:S01]  /*106c0*/  FSEL R49, R72, -INF , P3 ;  /* 0xff80000048317808 */ /* 0x004fe20001800000 */
[----:B------:R-:W2:Y:S01]  /*106d0*/  MUFU.TANH R69, R69 ;  /* 0x0000004500457308 */ /* 0x000ea20000002400 */
[C---:B------:R-:W-:Y:S02]  /*106e0*/  ISETP.GT.AND P3, PT, R97.reuse, 0x70, PT ;  /* 0x000000706100780c */ /* 0x040fe40003f64270 */
[----:B-1----:R-:W-:Y:S02]  /*106f0*/  FSEL R66, R66, -INF , P2 ;  /* 0xff80000042427808 */ /* 0x002fe40001000000 */
[----:B------:R-:W-:-:S03]  /*10700*/  ISETP.GT.AND P2, PT, R97, 0x71, PT ;  /* 0x000000716100780c */ /* 0x000fc60003f44270 */
[----:B------:R1:W-:Y:S01]  /*10710*/  MUFU.EX2 R20, R26 ;  /* 0x0000001a00147308 */ /* 0x0003e20000000800 */
[----:B0-----:R-:W-:Y:S02]  /*10720*/  FSEL R47, R68, -INF , P3 ;  /* 0xff800000442f7808 */ /* 0x001fe40001800000 */
[----:B------:R-:W-:-:S05]  /*10730*/  ISETP.GT.AND P3, PT, R97, 0x78, PT ;  /* 0x000000786100780c */ /* 0x000fca0003f64270 */
[----:B------:R-:W0:Y:S01]  /*10740*/  MUFU.TANH R70, R70 ;  /* 0x0000004600467308 */ /* 0x000e220000002400 */
[----:B-1----:R-:W-:-:S04]  /*10750*/  FMNMX.FTZ R26, R51, R24, !PT ;  /* 0x00000018331a7209 */ /* 0x002fc80007810000 */
[----:B------:R-:W-:-:S03]  /*10760*/  FMNMX.FTZ R26, R65, R26, !PT ;  /* 0x0000001a411a7209 */ /* 0x000fc60007810000 */
[----:B------:R-:W1:Y:S01]  /*10770*/  MUFU.TANH R71, R71 ;  /* 0x0000004700477308 */ /* 0x000e620000002400 */
[----:B------:R-:W-:-:S04]  /*10780*/  FMNMX.FTZ R67, R49, R26, !PT ;  /* 0x0000001a31437209 */ /* 0x000fc80007810000 */
[----:B------:R-:W-:Y:S02]  /*10790*/  FMNMX.FTZ R26, R66, R67, !PT ;  /* 0x00000043421a7209 */ /* 0x000fe40007810000 */
[----:B--2---:R-:W-:Y:S01]  /*107a0*/  FSEL R67, R69, -INF , P2 ;  /* 0xff80000045437808 */ /* 0x004fe20001000000 */
[----:B------:R2:W-:Y:S01]  /*107b0*/  MUFU.EX2 R24, R28 ;  /* 0x0000001c00187308 */ /* 0x0005e20000000800 */
[----:B------:R-:W-:Y:S02]  /*107c0*/  FMNMX.FTZ R26, R47, R26, !PT ;  /* 0x0000001a2f1a7209 */ /* 0x000fe40007810000 */
[----:B------:R-:W-:Y:S02]  /*107d0*/  ISETP.GT.AND P2, PT, R97, 0x79, PT ;  /* 0x000000796100780c */ /* 0x000fe40003f44270 */
[----:B------:R-:W-:Y:S02]  /*107e0*/  CS2R R96, SRZ ;  /* 0x0000000000607805 */ /* 0x000fe4000001ff00 */
[----:B------:R-:W-:Y:S01]  /*107f0*/  FMNMX.FTZ R26, R67, R26, !PT ;  /* 0x0000001a431a7209 */ /* 0x000fe20007810000 */
[----:B------:R-:W-:Y:S01]  /*10800*/  MUFU.EX2 R181, R181 ;  /* 0x000000b500b57308 */ /* 0x000fe20000000800 */
[----:B--2---:R-:W-:Y:S01]  /*10810*/  FFMA.FTZ R28, R45, UR48, -R46 ;  /* 0x000000302d1c7c23 */ /* 0x004fe2000801082e */
[----:B0-----:R-:W-:-:S02]  /*10820*/  FSEL R45, R70, -INF , P3 ;  /* 0xff800000462d7808 */ /* 0x001fc40001800000 */
[----:B-1----:R-:W-:Y:S02]  /*10830*/  FSEL R68, R71, -INF , P2 ;  /* 0xff80000047447808 */ /* 0x002fe40001000000 */
[----:B------:R-:W-:Y:S02]  /*10840*/  FMNMX.FTZ R33, R45, R26, !PT ;  /* 0x0000001a2d217209 */ /* 0x000fe40007810000 */
[----:B------:R0:W1:Y:S02]  /*10850*/  MUFU.EX2 R8, R99 ;  /* 0x0000006300087308 */ /* 0x0000640000000800 */
[----:B------:R-:W-:-:S05]  /*10860*/  FMNMX.FTZ R33, R68, R33, !PT ;  /* 0x0000002144217209 */ /* 0x000fca0007810000 */
[----:B------:R-:W2:Y:S01]  /*10870*/  SHFL.BFLY PT, R26, R33, 0x2, 0x1f ;  /* 0x0c401f00211a7f89 */ /* 0x000ea200000e0000 */
[----:B------:R-:W-:Y:S01]  /*10880*/  MUFU.EX2 R183, R183 ;  /* 0x000000b700b77308 */ /* 0x000fe20000000800 */
[----:B0-----:R-:W-:-:S07]  /*10890*/  CS2R R98, SRZ ;  /* 0x0000000000627805 */ /* 0x001fce000001ff00 */
[----:B------:R-:W-:Y:S08]  /*108a0*/  MUFU.EX2 R6, R6 ;  /* 0x0000000600067308 */ /* 0x000ff00000000800 */
[----:B------:R-:W-:Y:S01]  /*108b0*/  MUFU.EX2 R177, R177 ;  /* 0x000000b100b17308 */ /* 0x000fe20000000800 */
[----:B--2---:R-:W-:-:S07]  /*108c0*/  FMNMX.FTZ R37, R33, R26, !PT ;  /* 0x0000001a21257209 */ /* 0x004fce0007810000 */
[----:B------:R-:W-:Y:S01]  /*108d0*/  MUFU.EX2 R10, R10 ;  /* 0x0000000a000a7308 */ /* 0x000fe20000000800 */
[----:B------:R-:W0:Y:S07]  /*108e0*/  SHFL.BFLY PT, R26, R37, 0x1, 0x1f ;  /* 0x0c201f00251a7f89 */ /* 0x000e2e00000e0000 */
[----:B------:R-:W-:Y:S08]  /*108f0*/  MUFU.EX2 R179, R179 ;  /* 0x000000b300b37308 */ /* 0x000ff00000000800 */
[----:B------:R-:W-:Y:S08]  /*10900*/  MUFU.EX2 R12, R12 ;  /* 0x0000000c000c7308 */ /* 0x000ff00000000800 */
[----:B------:R-:W-:Y:S01]  /*10910*/  MUFU.EX2 R173, R173 ;  /* 0x000000ad00ad7308 */ /* 0x000fe20000000800 */
[----:B0-----:R-:W-:-:S02]  /*10920*/  FMNMX.FTZ R26, R37, R26, !PT ;  /* 0x0000001a251a7209 */ /* 0x001fc40007810000 */
[----:B------:R-:W0:Y:S02]  /*10930*/  @P1 LDC R37, c[0x0][0x44c] ;  /* 0x00011300ff251b82 */ /* 0x000e240000000800 */
[C---:B------:R-:W-:Y:S01]  /*10940*/  FSETP.NEU.FTZ.AND P2, PT, R26.reuse, -INF , PT ;  /* 0xff8000001a00780b */ /* 0x040fe20003f5d000 */
[----:B------:R-:W-:Y:S02]  /*10950*/  FMUL.FTZ R29, R26, UR48 ;  /* 0x000000301a1d7c20 */ /* 0x000fe40008410000 */
[----:B------:R-:W-:Y:S03]  /*10960*/  MUFU.EX2 R175, R175 ;  /* 0x000000af00af7308 */ /* 0x000fe60000000800 */
[----:B------:R-:W-:-:S05]  /*10970*/  FSEL R42, R29, RZ, P2 ;  /* 0x000000ff1d2a7208 */ /* 0x000fca0001000000 */
[----:B------:R-:W-:Y:S01]  /*10980*/  MUFU.EX2 R169, R169 ;  /* 0x000000a900a97308 */ /* 0x000fe20000000800 */
[--C-:B------:R-:W-:Y:S01]  /*10990*/  FFMA.FTZ R180, R48, UR48, -R42.reuse ;  /* 0x0000003030b47c23 */ /* 0x100fe2000801082a */
[--C-:B------:R-:W-:Y:S01]  /*109a0*/  FFMA.FTZ R29, R61, UR48, -R42.reuse ;  /* 0x000000303d1d7c23 */ /* 0x100fe2000801082a */
[----:B------:R-:W2:Y:S01]  /*109b0*/  @P1 LDC R48, c[0x0][0x450] ;  /* 0x00011400ff301b82 */ /* 0x000ea20000000800 */
[--C-:B------:R-:W-:Y:S01]  /*109c0*/  FFMA.FTZ R182, R5, UR48, -R42.reuse ;  /* 0x0000003005b67c23 */ /* 0x100fe2000801082a */
[--C-:B------:R-:W-:Y:S01]  /*109d0*/  FFMA.FTZ R3, R3, UR48, -R42.reuse ;  /* 0x0000003003037c23 */ /* 0x100fe2000801082a */
[--C-:B------:R-:W-:Y:S01]  /*109e0*/  FFMA.FTZ R176, R50, UR48, -R42.reuse ;  /* 0x0000003032b07c23 */ /* 0x100fe2000801082a */
[----:B------:R-:W-:Y:S01]  /*109f0*/  IMAD.U32 R5, RZ, RZ, UR38 ;  /* 0x00000026ff057e24 */ /* 0x000fe2000f8e00ff */
[----:B------:R-:W-:Y:S01]  /*10a00*/  MUFU.EX2 R180, R180 ;  /* 0x000000b400b47308 */ /* 0x000fe20000000800 */
[--C-:B------:R-:W-:Y:S01]  /*10a10*/  FFMA.FTZ R9, R9, UR48, -R42.reuse ;  /* 0x0000003009097c23 */ /* 0x100fe2000801082a */
[--C-:B------:R-:W-:Y:S01]  /*10a20*/  FFMA.FTZ R178, R11, UR48, -R42.reuse ;  /* 0x000000300bb27c23 */ /* 0x100fe2000801082a */
[----:B------:R-:W-:Y:S01]  /*10a30*/  FFMA.FTZ R11, R52, UR48, -R42 ;  /* 0x00000030340b7c23 */ /* 0x000fe2000801082a */
[----:B------:R-:W-:Y:S01]  /*10a40*/  PRMT R0, R5, 0x654, R0 ;  /* 0x0000065405007816 */ /* 0x000fe20000000000 */
[----:B0-----:R-:W-:-:S04]  /*10a50*/  @P1 IMAD.HI.U32 R37, R192, R37, RZ ;  /* 0x00000025c0251227 */ /* 0x001fc800078e00ff */
[--C-:B------:R-:W-:Y:S01]  /*10a60*/  FFMA.FTZ R172, R54, UR48, -R42.reuse ;  /* 0x0000003036ac7c23 */ /* 0x100fe2000801082a */
[--C-:B------:R-:W-:Y:S01]  /*10a70*/  FFMA.FTZ R13, R13, UR48, -R42.reuse ;  /* 0x000000300d0d7c23 */ /* 0x100fe2000801082a */
[----:B------:R-:W0:Y:S01]  /*10a80*/  MUFU.EX2 R29, R29 ;  /* 0x0000001d001d7308 */ /* 0x000e220000000800 */
[----:B------:R1:W-:Y:S01]  /*10a90*/  SYNCS.ARRIVE.TRANS64.RED.A1T0 RZ, [R0+URZ], RZ ;  /* 0x000000ff00ff79a7 */ /* 0x0003e2000810043f */
[--C-:B------:R-:W-:Y:S01]  /*10aa0*/  FFMA.FTZ R174, R15, UR48, -R42.reuse ;  /* 0x000000300fae7c23 */ /* 0x100fe2000801082a */
[--C-:B------:R-:W-:Y:S01]  /*10ab0*/  FFMA.FTZ R15, R56, UR48, -R42.reuse ;  /* 0x00000030380f7c23 */ /* 0x100fe2000801082a */
[--C-:B------:R-:W-:Y:S01]  /*10ac0*/  FFMA.FTZ R168, R58, UR48, -R42.reuse ;  /* 0x000000303aa87c23 */ /* 0x100fe2000801082a */
[--C-:B------:R-:W-:Y:S01]  /*10ad0*/  FFMA.FTZ R33, R21, UR48, -R42.reuse ;  /* 0x0000003015217c23 */ /* 0x100fe2000801082a */
[--C-:B------:R-:W-:Y:S01]  /*10ae0*/  FFMA.FTZ R170, R25, UR48, -R42.reuse ;  /* 0x0000003019aa7c23 */ /* 0x100fe2000801082a */
[----:B------:R-:W-:Y:S01]  /*10af0*/  FFMA.FTZ R21, R60, UR48, -R42 ;  /* 0x000000303c157c23 */ /* 0x000fe2000801082a */
[----:B------:R-:W3:Y:S01]  /*10b00*/  MUFU.EX2 R182, R182 ;  /* 0x000000b600b67308 */ /* 0x000ee20000000800 */
[----:B-1----:R-:W-:Y:S01]  /*10b10*/  FADD.FTZ R0, R181, R8 ;  /* 0x00000008b5007221 */ /* 0x002fe20000010000 */
[--C-:B------:R-:W-:Y:S01]  /*10b20*/  FFMA.FTZ R164, R59, UR48, -R42.reuse ;  /* 0x000000303ba47c23 */ /* 0x100fe2000801082a */
[----:B--2---:R-:W-:Y:S01]  /*10b30*/  @P1 SHF.R.U32.HI R35, RZ, R48, R37 ;  /* 0x00000030ff231219 */ /* 0x004fe20000011625 */
[--C-:B------:R-:W-:Y:S01]  /*10b40*/  FFMA.FTZ R25, R63, UR48, -R42.reuse ;  /* 0x000000303f197c23 */ /* 0x100fe2000801082a */
[--C-:B------:R-:W-:Y:S01]  /*10b50*/  FFMA.FTZ R166, R64, UR48, -R42.reuse ;  /* 0x0000003040a67c23 */ /* 0x100fe2000801082a */
[----:B------:R-:W-:Y:S01]  /*10b60*/  FFMA.FTZ R57, R57, UR48, -R42 ;  /* 0x0000003039397c23 */ /* 0x000fe2000801082a */
[----:B------:R-:W-:Y:S01]  /*10b70*/  IADD3 R37, R35, R195, -R194 ;  /* 0x000000c323257210 */ /* 0x000fe20007ffe8c2 */
[----:B------:R-:W1:Y:S01]  /*10b80*/  MUFU.EX2 R3, R3 ;  /* 0x0000000300037308 */ /* 0x000e620000000800 */
[----:B0-----:R-:W-:Y:S01]  /*10b90*/  FADD.FTZ R5, R180, R29 ;  /* 0x0000001db4057221 */ /* 0x001fe20000010000 */
[--C-:B------:R-:W-:Y:S01]  /*10ba0*/  FFMA.FTZ R27, R27, UR48, -R42.reuse ;  /* 0x000000301b1b7c23 */ /* 0x100fe2000801082a */
[----:B------:R-:W-:Y:S01]  /*10bb0*/  SHF.R.S32.HI R48, RZ, 0x1f, R37 ;  /* 0x0000001fff307819 */ /* 0x000fe20000011425 */
[--C-:B------:R-:W-:Y:S01]  /*10bc0*/  FFMA.FTZ R55, R55, UR48, -R42.reuse ;  /* 0x0000003037377c23 */ /* 0x100fe2000801082a */
[--C-:B------:R-:W-:Y:S01]  /*10bd0*/  FFMA.FTZ R53, R53, UR48, -R42.reuse ;  /* 0x0000003035357c23 */ /* 0x100fe2000801082a */
[----:B------:R-:W-:Y:S01]  /*10be0*/  F2FP.BF16.F32.PACK_AB R180, R29, R180 ;  /* 0x000000b41db4723e */ /* 0x000fe200000010ff */
[----:B------:R-:W-:Y:S01]  /*10bf0*/  FFMA.FTZ R62, R62, UR48, -R42 ;  /* 0x000000303e3e7c23 */ /* 0x000fe2000801082a */
[----:B------:R-:W0:Y:S01]  /*10c00*/  MUFU.EX2 R176, R176 ;  /* 0x000000b000b07308 */ /* 0x000e220000000800 */
[----:B---3--:R-:W-:Y:S01]  /*10c10*/  FADD.FTZ R46, R182, R5 ;  /* 0x00000005b62e7221 */ /* 0x008fe20000010000 */
[----:B------:R-:W-:Y:S01]  /*10c20*/  FADD.FTZ R5, R183, R0 ;  /* 0x00000000b7057221 */ /* 0x000fe20000010000 */
[C---:B------:R-:W-:Y:S01]  /*10c30*/  F2FP.BF16.F32.PACK_AB R183, R6.reuse, R183 ;  /* 0x000000b706b7723e */ /* 0x040fe200000010ff */
[--C-:B------:R-:W-:Y:S01]  /*10c40*/  FFMA.FTZ R51, R51, UR48, -R42.reuse ;  /* 0x0000003033337c23 */ /* 0x100fe2000801082a */
[--C-:B------:R-:W-:Y:S01]  /*10c50*/  FFMA.FTZ R65, R65, UR48, -R42.reuse ;  /* 0x0000003041417c23 */ /* 0x100fe2000801082a */
[----:B------:R-:W-:Y:S01]  /*10c60*/  FADD.FTZ R0, R6, R5 ;  /* 0x0000000506007221 */ /* 0x000fe20000010000 */
[----:B------:R-:W-:Y:S01]  /*10c70*/  FFMA.FTZ R49, R49, UR48, -R42 ;  /* 0x0000003031317c23 */ /* 0x000fe2000801082a */
[----:B------:R-:W2:Y:S01]  /*10c80*/  MUFU.EX2 R9, R9 ;  /* 0x0000000900097308 */ /* 0x000ea20000000800 */
[----:B-1----:R-:W-:Y:S01]  /*10c90*/  FADD.FTZ R35, R3, R46 ;  /* 0x0000002e03237221 */ /* 0x002fe20000010000 */
[----:B------:R-:W-:Y:S01]  /*10ca0*/  FADD.FTZ R5, R177, R0 ;  /* 0x00000000b1057221 */ /* 0x000fe20000010000 */
[----:B------:R-:W-:Y:S01]  /*10cb0*/  F2FP.BF16.F32.PACK_AB R182, R3, R182 ;  /* 0x000000b603b6723e */ /* 0x000fe200000010ff */
[--C-:B------:R-:W-:Y:S01]  /*10cc0*/  FFMA.FTZ R66, R66, UR48, -R42.reuse ;  /* 0x0000003042427c23 */ /* 0x100fe2000801082a */
[--C-:B------:R-:W-:Y:S01]  /*10cd0*/  FFMA.FTZ R47, R47, UR48, -R42.reuse ;  /* 0x000000302f2f7c23 */ /* 0x100fe2000801082a */
[----:B------:R-:W-:Y:S01]  /*10ce0*/  FADD.FTZ R0, R10, R5 ;  /* 0x000000050a007221 */ /* 0x000fe20000010000 */
[----:B------:R-:W-:Y:S01]  /*10cf0*/  FFMA.FTZ R67, R67, UR48, -R42 ;  /* 0x0000003043437c23 */ /* 0x000fe2000801082a */
[----:B------:R-:W1:Y:S01]  /*10d00*/  MUFU.EX2 R178, R178 ;  /* 0x000000b200b27308 */ /* 0x000e620000000800 */
[----:B0-----:R-:W-:Y:S01]  /*10d10*/  FADD.FTZ R46, R176, R35 ;  /* 0x00000023b02e7221 */ /* 0x001fe20000010000 */
[----:B------:R-:W-:Y:S01]  /*10d20*/  FADD.FTZ R5, R179, R0 ;  /* 0x00000000b3057221 */ /* 0x000fe20000010000 */
[--C-:B------:R-:W-:Y:S01]  /*10d30*/  FFMA.FTZ R45, R45, UR48, -R42.reuse ;  /* 0x000000302d2d7c23 */ /* 0x100fe2000801082a */
[----:B------:R-:W-:Y:S01]  /*10d40*/  F2FP.BF16.F32.PACK_AB R181, R8, R181 ;  /* 0x000000b508b5723e */ /* 0x000fe200000010ff */
[----:B------:R-:W-:Y:S01]  /*10d50*/  FFMA.FTZ R42, R68, UR48, -R42 ;  /* 0x00000030442a7c23 */ /* 0x000fe2000801082a */
[C---:B------:R-:W-:Y:S01]  /*10d60*/  FADD.FTZ R0, R12.reuse, R5 ;  /* 0x000000050c007221 */ /* 0x040fe20000010000 */
[----:B------:R-:W-:Y:S01]  /*10d70*/  F2FP.BF16.F32.PACK_AB R179, R12, R179 ;  /* 0x000000b30cb3723e */ /* 0x000fe200000010ff */
[----:B------:R-:W0:Y:S01]  /*10d80*/  MUFU.EX2 R11, R11 ;  /* 0x0000000b000b7308 */ /* 0x000e220000000800 */
[----:B--2---:R-:W-:Y:S01]  /*10d90*/  FADD.FTZ R35, R9, R46 ;  /* 0x0000002e09237221 */ /* 0x004fe20000010000 */
[----:B------:R-:W-:Y:S01]  /*10da0*/  FADD.FTZ R5, R173, R0 ;  /* 0x00000000ad057221 */ /* 0x000fe20000010000 */
[----:B------:R-:W-:Y:S01]  /*10db0*/  F2FP.BF16.F32.PACK_AB R176, R9, R176 ;  /* 0x000000b009b0723e */ /* 0x000fe200000010ff */
[----:B------:R-:W-:Y:S01]  /*10dc0*/  VIADD R12, R88, 0xfffffffe ;  /* 0xfffffffe580c7836 */ /* 0x000fe20000000000 */
[----:B------:R-:W-:Y:S01]  /*10dd0*/  F2FP.BF16.F32.PACK_AB R177, R10, R177 ;  /* 0x000000b10ab1723e */ /* 0x000fe200000010ff */
[C---:B------:R-:W-:Y:S01]  /*10de0*/  FADD.FTZ R0, R14.reuse, R5 ;  /* 0x000000050e007221 */ /* 0x040fe20000010000 */
[----:B------:R-:W-:Y:S01]  /*10df0*/  F2FP.BF16.F32.PACK_AB R173, R14, R173 ;  /* 0x000000ad0ead723e */ /* 0x000fe200000010ff */
[----:B------:R-:W2:Y:S01]  /*10e00*/  MUFU.EX2 R172, R172 ;  /* 0x000000ac00ac7308 */ /* 0x000ea20000000800 */
[----:B-1----:R-:W-:Y:S01]  /*10e10*/  FADD.FTZ R46, R178, R35 ;  /* 0x00000023b22e7221 */ /* 0x002fe20000010000 */
[----:B------:R-:W-:Y:S01]  /*10e20*/  FADD.FTZ R5, R175, R0 ;  /* 0x00000000af057221 */ /* 0x000fe20000010000 */
[----:B------:R-:W-:-:S02]  /*10e30*/  F2FP.BF16.F32.PACK_AB R175, R20, R175 ;  /* 0x000000af14af723e */ /* 0x000fc400000010ff */
[----:B------:R-:W-:Y:S01]  /*10e40*/  CS2R R88, SRZ ;  /* 0x0000000000587805 */ /* 0x000fe2000001ff00 */
[----:B------:R-:W-:Y:S01]  /*10e50*/  FADD.FTZ R0, R20, R5 ;  /* 0x0000000514007221 */ /* 0x000fe20000010000 */
[----:B------:R-:W-:Y:S01]  /*10e60*/  LEA.HI R5, R48, R37, RZ, 0x7 ;  /* 0x0000002530057211 */ /* 0x000fe200078f38ff */
        /* <DEDUP_REMOVED lines=14> */
[----:B-1----:R-:W-:Y:S01]  /*10f50*/  FADD.FTZ R46, R168, R35 ;  /* 0x00000023a82e7221 */ /* 0x002fe20000010000 */
[----:B------:R-:W-:Y:S01]  /*10f60*/  FADD.FTZ R35, R169, R0 ;  /* 0x00000000a9237221 */ /* 0x000fe20000010000 */
[----:B------:R-:W-:-:S03]  /*10f70*/  F2FP.BF16.F32.PACK_AB R169, R24, R169 ;  /* 0x000000a918a9723e */ /* 0x000fc600000010ff */
[----:B------:R-:W-:Y:S02]  /*10f80*/  FADD.FTZ R0, R24, R35 ;  /* 0x0000002318007221 */ /* 0x000fe40000010000 */
        /* <DEDUP_REMOVED lines=83> */
[----:B------:R0:W1:Y:S08]  /*114c0*/  MUFU.EX2 R6, R7 ;  /* 0x0000000700067308 */ /* 0x0000700000000800 */
[----:B------:R-:W3:Y:S01]  /*114d0*/  MUFU.EX2 R42, R42 ;  /* 0x0000002a002a7308 */ /* 0x000ee20000000800 */
[----:B0-----:R-:W-:Y:S01]  /*114e0*/  FADD.FTZ R7, R155, R8 ;  /* 0x000000089b077221 */ /* 0x001fe20000010000 */
[----:B--2---:R-:W-:-:S03]  /*114f0*/  FADD.FTZ R3, R45, R0 ;  /* 0x000000002d037221 */ /* 0x004fc60000010000 */
[C---:B-1----:R-:W-:Y:S01]  /*11500*/  FADD.FTZ R0, R6.reuse, R7 ;  /* 0x0000000706007221 */ /* 0x042fe20000010000 */
[----:B------:R-:W-:Y:S02]  /*11510*/  F2FP.BF16.F32.PACK_AB R155, R6, R155 ;  /* 0x0000009b069b723e */ /* 0x000fe400000010ff */
[----:B------:R-:W-:-:S04]  /*11520*/  SHF.R.S32.HI R6, RZ, 0x7, R5 ;  /* 0x00000007ff067819 */ /* 0x000fc80000011405 */
[----:B------:R-:W-:Y:S01]  /*11530*/  VIMNMX R5, R199, R6, !PT ;  /* 0x00000006c7057248 */ /* 0x000fe20007fe0100 */
[C---:B---3--:R-:W-:Y:S01]  /*11540*/  FADD.FTZ R3, R42.reuse, R3 ;  /* 0x000000032a037221 */ /* 0x048fe20000010000 */
[----:B------:R-:W-:Y:S02]  /*11550*/  F2FP.BF16.F32.PACK_AB R154, R42, R45 ;  /* 0x0000002d2a9a723e */ /* 0x000fe400000010ff */
[----:B------:R-:W-:-:S13]  /*11560*/  ISETP.GE.AND P2, PT, R12, R5, PT ;  /* 0x000000050c00720c */ /* 0x000fda0003f46270 */
[----:B------:R-:W-:Y:S05]  /*11570*/  @!P2 BRA `(.L_x_9540) ;  /* 0x0000003000eca947 */ /* 0x000fea0003800000 */
[----:B------:R-:W-:Y:S02]  /*11580*/  IMAD.MOV.U32 R10, RZ, RZ, R31 ;  /* 0x000000ffff0a7224 */ /* 0x000fe400078e001f */
[----:B------:R-:W-:Y:S02]  /*11590*/  IMAD.MOV.U32 R11, RZ, RZ, R26 ;  /* 0x000000ffff0b7224 */ /* 0x000fe400078e001a */
[----:B------:R-:W-:Y:S02]  /*115a0*/  IMAD.MOV.U32 R6, RZ, RZ, R189 ;  /* 0x000000ffff067224 */ /* 0x000fe400078e00bd */
[----:B------:R-:W-:Y:S02]  /*115b0*/  IMAD.MOV.U32 R13, RZ, RZ, R186 ;  /* 0x000000ffff0d7224 */ /* 0x000fe400078e00ba */
[----:B------:R-:W-:-:S07]  /*115c0*/  IMAD.MOV.U32 R151, RZ, RZ, RZ ;  /* 0x000000ffff977224 */ /* 0x000fce00078e00ff */
.L_x_9552:
        /* <DEDUP_REMOVED lines=8> */
.L_x_9542:
[----:B------:R-:W-:Y:S02]  /*11650*/  IADD3 R7, R13, 0x1, RZ ;  /* 0x000000010d077810 */ /* 0x000fe40007ffe0ff */
[----:B------:R-:W-:Y:S02]  /*11660*/  SHF.L.U32 R8, R189, 0x1f, RZ ;  /* 0x0000001fbd087819 */ /* 0x000fe400000006ff */
[----:B------:R-:W-:-:S04]  /*11670*/  ISETP.NE.AND P3, PT, R7, 0x2, PT ;  /* 0x000000020700780c */ /* 0x000fc80003f65270 */
[----:B------:R-:W-:-:S05]  /*11680*/  SEL R7, R7, RZ, P3 ;  /* 0x000000ff07077207 */ /* 0x000fca0001800000 */
[----:B------:R-:W-:-:S04]  /*11690*/  IMAD R7, R7, 0x8, R18 ;  /* 0x0000000807077824 */ /* 0x000fc800078e0212 */
[----:B------:R0:W1:Y:S01]  /*116a0*/  SYNCS.PHASECHK.TRANS64.TRYWAIT P3, [R7+URZ+0x28830], R8 ;  /* 0x02883008070075a7 */ /* 0x000062000806017f */
[----:B------:R-:W-:Y:S05]  /*116b0*/  @!P0 BRA `(.L_x_9543) ;  /* 0x0000000000048947 */ /* 0x000fea0003800000 */
[----:B------:R-:W-:Y:S01]  /*116c0*/  BPT.TRAP 0x1 ;  /* 0x000000040000795c */ /* 0x000fe20000300000 */
.L_x_9543:
[----:B------:R-:W-:Y:S04]  /*116d0*/  BSSY B0, `(.L_x_9541) ;  /* 0x0000004000007945 */ /* 0x000fe80003800000 */
[----:B-1----:R-:W-:Y:S05]  /*116e0*/  @P3 BRA `(.L_x_9544) ;  /* 0x0000000000083947 */ /* 0x002fea0003800000 */
[----:B------:R-:W1:Y:S02]  /*116f0*/  SYNCS.PHASECHK.TRANS64.TRYWAIT P3, [R7+URZ+0x28830], R8 ;  /* 0x02883008070075a7 */ /* 0x000e64000806017f */
[----:B-1----:R-:W-:Y:S05]  /*11700*/  @!P3 BRA `(.L_x_9545) ;  /* 0x0000013000fcb947 */ /* 0x002fea0003800000 */
.L_x_9544:
[----:B------:R-:W-:Y:S05]  /*11710*/  BSYNC B0 ;  /* 0x0000000000007941 */ /* 0x000fea0003800000 */
.L_x_9541:
        /* <DEDUP_REMOVED lines=10> */
[C---:B------:R-:W-:Y:S01]  /*117c0*/  R2UR UR15, R25.reuse ;  /* 0x00000000190f72ca */ /* 0x040fe200000e0000 */
[----:B------:R-:W-:Y:S01]  /*117d0*/  IMAD R8, R186, 0x800, R4 ;  /* 0x00000800ba087824 */ /* 0x000fe200078e0204 */
[----:B------:R-:W-:-:S02]  /*117e0*/  R2UR UR31, R25 ;  /* 0x00000000191f72ca */ /* 0x000fc400000e0000 */
[----:B------:R-:W-:Y:S01]  /*117f0*/  R2UR UR11, R21 ;  /* 0x00000000150b72ca */ /* 0x000fe200000e0000 */
[C---:B------:R-:W-:Y:S01]  /*11800*/  VIADD R24, R8.reuse, 0x4 ;  /* 0x0000000408187836 */ /* 0x040fe20000000000 */
[C---:B------:R-:W-:Y:S01]  /*11810*/  R2UR UR6, R8.reuse ;  /* 0x00000000080672ca */ /* 0x040fe200000e0000 */
[C---:B------:R-:W-:Y:S01]  /*11820*/  VIADD R20, R8.reuse, 0x2 ;  /* 0x0000000208147836 */ /* 0x040fe20000000000 */
[----:B------:R-:W-:Y:S01]  /*11830*/  R2UR UR19, R15 ;  /* 0x000000000f1372ca */ /* 0x000fe200000e0000 */
[----:B------:R-:W-:Y:S01]  /*11840*/  VIADD R14, R8, 0x6 ;  /* 0x00000006080e7836 */ /* 0x000fe20000000000 */
[----:B------:R-:W-:Y:S02]  /*11850*/  R2UR UR14, R24 ;  /* 0x00000000180e72ca */ /* 0x000fe400000e0000 */
[----:B------:R-:W-:Y:S02]  /*11860*/  IADD3 R24, R8, 0x404, RZ ;  /* 0x0000040408187810 */ /* 0x000fe40007ffe0ff */
[----:B------:R-:W-:Y:S01]  /*11870*/  R2UR UR10, R20 ;  /* 0x00000000140a72ca */ /* 0x000fe200000e0000 */
[----:B------:R-:W-:Y:S01]  /*11880*/  VIADD R20, R8, 0x400 ;  /* 0x0000040008147836 */ /* 0x000fe20000000000 */
[----:B------:R-:W-:-:S02]  /*11890*/  R2UR UR30, R24 ;  /* 0x00000000181e72ca */ /* 0x000fc400000e0000 */
[----:B0-----:R-:W-:Y:S02]  /*118a0*/  SHF.R.U32.HI R7, RZ, 0x7, R7 ;  /* 0x00000007ff077819 */ /* 0x001fe40000011607 */
[----:B------:R-:W-:Y:S01]  /*118b0*/  R2UR UR18, R14 ;  /* 0x000000000e1272ca */ /* 0x000fe200000e0000 */
[----:B------:R-:W-:Y:S01]  /*118c0*/  VIADD R14, R8, 0x402 ;  /* 0x00000402080e7836 */ /* 0x000fe20000000000 */
[----:B------:R-:W-:Y:S01]  /*118d0*/  R2UR UR22, R20 ;  /* 0x00000000141672ca */ /* 0x000fe200000e0000 */
[----:B------:R-:W-:Y:S01]  /*118e0*/  VIADD R7, R7, 0x8 ;  /* 0x0000000807077836 */ /* 0x000fe20000000000 */
[----:B------:R-:W-:Y:S01]  /*118f0*/  R2UR UR23, R21 ;  /* 0x00000000151772ca */ /* 0x000fe200000e0000 */
[----:B------:R-:W-:Y:S01]  /*11900*/  VIADD R8, R8, 0x406 ;  /* 0x0000040608087836 */ /* 0x000fe20000000000 */
[----:B------:R-:W-:Y:S02]  /*11910*/  R2UR UR26, R14 ;  /* 0x000000000e1a72ca */ /* 0x000fe400000e0000 */
[----:B------:R0:W-:Y:S01]  /*11920*/  BAR.SYNC.DEFER_BLOCKING R7, 0x100 ;  /* 0x000400070000751d */ /* 0x0001e20000010000 */
[----:B------:R-:W-:-:S02]  /*11930*/  R2UR UR27, R15 ;  /* 0x000000000f1b72ca */ /* 0x000fc400000e0000 */
        /* <DEDUP_REMOVED lines=29> */
.L_x_9547:
[----:B------:R-:W-:Y:S01]  /*11b10*/  SHF.L.U32 R6, R6, 0x1f, RZ ;  /* 0x0000001f06067819 */ /* 0x000fe200000006ff */
[----:B------:R-:W-:-:S04]  /*11b20*/  IMAD R7, R13, 0x8, R18 ;  /* 0x000000080d077824 */ /* 0x000fc800078e0212 */
[----:B------:R0:W1:Y:S01]  /*11b30*/  SYNCS.PHASECHK.TRANS64.TRYWAIT P2, [R7+URZ+0x28850], R6 ;  /* 0x02885006070075a7 */ /* 0x000062000804017f */
[----:B------:R-:W-:Y:S05]  /*11b40*/  @!P0 BRA `(.L_x_9548) ;  /* 0x0000000000048947 */ /* 0x000fea0003800000 */
[----:B------:R-:W-:Y:S01]  /*11b50*/  BPT.TRAP 0x1 ;  /* 0x000000040000795c */ /* 0x000fe20000300000 */
.L_x_9548:
[----:B-1----:R-:W-:Y:S05]  /*11b60*/  @P2 BRA `(.L_x_9546) ;  /* 0x0000000000082947 */ /* 0x002fea0003800000 */
[----:B------:R-:W1:Y:S02]  /*11b70*/  SYNCS.PHASECHK.TRANS64.TRYWAIT P2, [R7+URZ+0x28850], R6 ;  /* 0x02885006070075a7 */ /* 0x000e64000804017f */
[----:B-1----:R-:W-:Y:S05]  /*11b80*/  @!P2 BRA `(.L_x_9549) ;  /* 0x0000012c00f0a947 */ /* 0x002fea0003800000 */
.L_x_9546:
        /* <DEDUP_REMOVED lines=8> */
[----:B------:R-:W-:Y:S01]  /*11c10*/  R2UR UR7, R7 ;  /* 0x00000000070772ca */ /* 0x000fe200000e0000 */
[----:B------:R-:W-:Y:S01]  /*11c20*/  IMAD.MOV.U32 R7, RZ, RZ, 0x40000040 ;  /* 0x40000040ff077424 */ /* 0x000fe200078e00ff */
[----:B------:R-:W-:-:S05]  /*11c30*/  LOP3.LUT R6, R6, 0x4000000, RZ, 0xfc, !PT ;  /* 0x0400000006067812 */ /* 0x000fca00078efcff */
        /* <DEDUP_REMOVED lines=56> */
.L_x_9550:
[----:B------:R-:W-:Y:S01]  /*11fc0*/  FMUL.FTZ R158, R33, UR47 ;  /* 0x0000002f219e7c20 */ /* 0x000fe20008410000 */
[----:B------:R-:W-:Y:S01]  /*11fd0*/  FMUL.FTZ R14, R34, UR47 ;  /* 0x0000002f220e7c20 */ /* 0x000fe20008410000 */
[----:B------:R-:W1:Y:S01]  /*11fe0*/  @P1 LDC R33, c[0x0][0x44c] ;  /* 0x00011300ff211b82 */ /* 0x000e620000000800 */
[----:B0-----:R-:W-:Y:S01]  /*11ff0*/  FMUL.FTZ R6, R26, UR47 ;  /* 0x0000002f1a067c20 */ /* 0x001fe20008410000 */
[----:B------:R-:W-:Y:S02]  /*12000*/  IMAD.IADD R26, R206, 0x1, R192 ;  /* 0x00000001ce1a7824 */ /* 0x000fe400078e02c0 */
[----:B------:R-:W-:Y:S01]  /*12010*/  FMUL.FTZ R157, R24, UR47 ;  /* 0x0000002f189d7c20 */ /* 0x000fe20008410000 */
[----:B------:R-:W-:Y:S01]  /*12020*/  FMUL.FTZ R156, R25, UR47 ;  /* 0x0000002f199c7c20 */ /* 0x000fe20008410000 */
[----:B------:R-:W-:Y:S01]  /*12030*/  FMUL.FTZ R15, R35, UR47 ;  /* 0x0000002f230f7c20 */ /* 0x000fe20008410000 */
[----:B------:R-:W-:Y:S01]  /*12040*/  FMUL.FTZ R155, R28, UR47 ;  /* 0x0000002f1c9b7c20 */ /* 0x000fe20008410000 */
[----:B------:R-:W-:Y:S01]  /*12050*/  FMUL.FTZ R153, R29, UR47 ;  /* 0x0000002f1d997c20 */ /* 0x000fe20008410000 */
[----:B------:R-:W0:Y:S01]  /*12060*/  @P1 LDC R34, c[0x0][0x450] ;  /* 0x00011400ff221b82 */ /* 0x000e220000000800 */
        /* <DEDUP_REMOVED lines=15> */
[----:B-1----:R-:W-:Y:S01]  /*12160*/  @P1 IMAD.HI.U32 R33, R26, R33, RZ ;  /* 0x000000211a211227 */ /* 0x002fe200078e00ff */
[----:B------:R-:W1:Y:S03]  /*12170*/  MUFU.TANH R155, R155 ;  /* 0x0000009b009b7308 */ /* 0x000e660000002400 */
[----:B------:R-:W-:Y:S01]  /*12180*/  FMUL.FTZ R45, R53, UR47 ;  /* 0x0000002f352d7c20 */ /* 0x000fe20008410000 */
[----:B------:R-:W-:Y:S01]  /*12190*/  FMUL.FTZ R25, R43, UR47 ;  /* 0x0000002f2b197c20 */ /* 0x000fe20008410000 */
[----:B------:R-:W-:Y:S01]  /*121a0*/  FMUL.FTZ R43, R49, UR47 ;  /* 0x0000002f312b7c20 */ /* 0x000fe20008410000 */
[----:B------:R-:W-:Y:S01]  /*121b0*/  FMUL.FTZ R9, R31, UR47 ;  /* 0x0000002f1f097c20 */ /* 0x000fe20008410000 */
[----:B------:R-:W-:Y:S01]  /*121c0*/  FMUL.FTZ R31, R54, UR47 ;  /* 0x0000002f361f7c20 */ /* 0x000fe20008410000 */
[----:B------:R-:W-:Y:S01]  /*121d0*/  FMUL.FTZ R7, R27, UR47 ;  /* 0x0000002f1b077c20 */ /* 0x000fe20008410000 */
[----:B0-----:R-:W-:Y:S01]  /*121e0*/  @P1 SHF.R.U32.HI R26, RZ, R34, R33 ;  /* 0x00000022ff1a1219 */ /* 0x001fe20000011621 */
[----:B------:R-:W-:Y:S01]  /*121f0*/  IMAD.MOV.U32 R33, RZ, RZ, -0x80 ;  /* 0xffffff80ff217424 */ /* 0x000fe200078e00ff */
[----:B------:R-:W0:Y:S01]  /*12200*/  MUFU.TANH R153, R153 ;  /* 0x0000009900997308 */ /* 0x000e220000002400 */
[----:B------:R-:W-:Y:S01]  /*12210*/  FMUL.FTZ R32, R55, UR47 ;  /* 0x0000002f37207c20 */ /* 0x000fe20008410000 */
[----:B------:R-:W-:Y:S01]  /*12220*/  FMUL.FTZ R27, R46, UR47 ;  /* 0x0000002f2e1b7c20 */ /* 0x000fe20008410000 */
[----:B------:R-:W4:Y:S01]  /*12230*/  SHFL.IDX PT, R159, R26, RZ, 0x1c1f ;  /* 0x001c1fff1a9f7589 */ /* 0x000f2200000e0000 */
[----:B------:R-:W-:-:S02]  /*12240*/  IMAD R34, R12, R33, 0x1 ;  /* 0x000000010c227424 */ /* 0x000fc400078e0221 */
[----:B------:R-:W-:Y:S01]  /*12250*/  FMUL.FTZ R46, R56, UR47 ;  /* 0x0000002f382e7c20 */ /* 0x000fe20008410000 */
[----:B------:R-:W-:Y:S01]  /*12260*/  FMUL.FTZ R28, R47, UR47 ;  /* 0x0000002f2f1c7c20 */ /* 0x000fe20008410000 */
[----:B------:R-:W-:Y:S01]  /*12270*/  FMUL.FTZ R47, R57, UR47 ;  /* 0x0000002f392f7c20 */ /* 0x000fe20008410000 */
[----:B------:R-:W5:Y:S01]  /*12280*/  MUFU.TANH R152, R152 ;  /* 0x0000009800987308 */ /* 0x000f620000002400 */
[----:B------:R-:W-:Y:S01]  /*12290*/  IADD3 R35, R195, R34, -R193 ;  /* 0x00000022c3237210 */ /* 0x000fe20007ffe8c1 */
[----:B------:R-:W-:Y:S01]  /*122a0*/  FMUL.FTZ R49, R60, UR47 ;  /* 0x0000002f3c317c20 */ /* 0x000fe20008410000 */
[----:B------:R-:W-:Y:S01]  /*122b0*/  FMUL.FTZ R48, R61, UR47 ;  /* 0x0000002f3d307c20 */ /* 0x000fe20008410000 */
[----:B------:R-:W-:Y:S01]  /*122c0*/  FMUL.FTZ R8, R30, UR47 ;  /* 0x0000002f1e087c20 */ /* 0x000fe20008410000 */
[----:B------:R-:W-:Y:S01]  /*122d0*/  FMUL.FTZ R33, R58, UR47 ;  /* 0x0000002f3a217c20 */ /* 0x000fe20008410000 */
[----:B------:R-:W-:Y:S02]  /*122e0*/  IMAD.IADD R154, R35, 0x1, -R194 ;  /* 0x00000001239a7824 */ /* 0x000fe400078e0ac2 */
        /* <DEDUP_REMOVED lines=12> */
[----:B----4-:R-:W-:-:S02]  /*123b0*/  IMAD.IADD R159, R154, 0x1, R159 ;  /* 0x000000019a9f7824 */ /* 0x010fc400078e029f */
[----:B------:R-:W-:Y:S01]  /*123c0*/  FMUL.FTZ R67, R71, UR47 ;  /* 0x0000002f47437c20 */ /* 0x000fe20008410000 */
[----:B------:R-:W-:Y:S01]  /*123d0*/  FMUL.FTZ R71, R79, UR47 ;  /* 0x0000002f4f477c20 */ /* 0x000fe20008410000 */
[----:B------:R-:W-:Y:S01]  /*123e0*/  UMOV UR48, UR45 ;  /* 0x0000002d00307c82 */ /* 0x000fe20008000000 */
[C---:B------:R-:W-:Y:S01]  /*123f0*/  ISETP.GT.AND P2, PT, R159.reuse, RZ, PT ;  /* 0x000000ff9f00720c */ /* 0x040fe20003f44270 */
[----:B------:R-:W4:Y:S01]  /*12400*/  MUFU.TANH R36, R36 ;  /* 0x0000002400247308 */ /* 0x000f220000002400 */
[----:B------:R-:W-:Y:S02]  /*12410*/  ISETP.GT.AND P3, PT, R159, 0x1, PT ;  /* 0x000000019f00780c */ /* 0x000fe40003f64270 */
[----:B--2---:R-:W-:Y:S02]  /*12420*/  FSEL R157, R157, -INF , P2 ;  /* 0xff8000009d9d7808 */ /* 0x004fe40001000000 */
[----:B------:R-:W-:Y:S02]  /*12430*/  ISETP.GT.AND P2, PT, R159, 0x8, PT ;  /* 0x000000089f00780c */ /* 0x000fe40003f44270 */
[----:B---3--:R-:W-:Y:S01]  /*12440*/  FSEL R156, R156, -INF , P3 ;  /* 0xff8000009c9c7808 */ /* 0x008fe20001800000 */
[----:B------:R-:W2:Y:S01]  /*12450*/  MUFU.TANH R38, R38 ;  /* 0x0000002600267308 */ /* 0x000ea20000002400 */
[----:B------:R-:W-:-:S02]  /*12460*/  FMNMX.FTZ R35, R157, R11, !PT ;  /* 0x0000000b9d237209 */ /* 0x000fc40007810000 */
[----:B------:R-:W-:Y:S02]  /*12470*/  ISETP.GT.AND P3, PT, R159, 0x9, PT ;  /* 0x000000099f00780c */ /* 0x000fe40003f64270 */
[----:B-1----:R-:W-:Y:S02]  /*12480*/  FSEL R155, R155, -INF , P2 ;  /* 0xff8000009b9b7808 */ /* 0x002fe40001000000 */
[----:B------:R-:W-:Y:S01]  /*12490*/  FMNMX.FTZ R50, R156, R35, !PT ;  /* 0x000000239c327209 */ /* 0x000fe20007810000 */
[----:B------:R-:W1:Y:S01]  /*124a0*/  MUFU.TANH R39, R39 ;  /* 0x0000002700277308 */ /* 0x000e620000002400 */
[----:B------:R-:W-:Y:S02]  /*124b0*/  ISETP.GT.AND P2, PT, R159, 0x10, PT ;  /* 0x000000109f00780c */ /* 0x000fe40003f44270 */
[----:B0-----:R-:W-:Y:S02]  /*124c0*/  FSEL R153, R153, -INF , P3 ;  /* 0xff80000099997808 */ /* 0x001fe40001800000 */
[----:B------:R-:W-:Y:S01]  /*124d0*/  FMNMX.FTZ R52, R155, R50, !PT ;  /* 0x000000329b347209 */ /* 0x000fe20007810000 */
[----:B------:R-:W-:Y:S01]  /*124e0*/  FMUL.FTZ R50, R64, UR47 ;  /* 0x0000002f40327c20 */ /* 0x000fe20008410000 */
[----:B------:R-:W-:Y:S01]  /*124f0*/  ISETP.GT.AND P3, PT, R159, 0x11, PT ;  /* 0x000000119f00780c */ /* 0x000fe20003f64270 */
[----:B------:R-:W0:Y:S01]  /*12500*/  MUFU.TANH R40, R40 ;  /* 0x0000002800287308 */ /* 0x000e220000002400 */
[----:B-----5:R-:W-:-:S02]  /*12510*/  FSEL R152, R152, -INF , P2 ;  /* 0xff80000098987808 */ /* 0x020fc40001000000 */
[----:B------:R-:W-:Y:S02]  /*12520*/  FMNMX.FTZ R37, R153, R52, !PT ;  /* 0x0000003499257209 */ /* 0x000fe40007810000 */
[C---:B------:R-:W-:Y:S02]  /*12530*/  ISETP.GT.AND P2, PT, R159.reuse, 0x18, PT ;  /* 0x000000189f00780c */ /* 0x040fe40003f44270 */
[----:B------:R-:W-:Y:S01]  /*12540*/  FSEL R35, R158, -INF , P3 ;  /* 0xff8000009e237808 */ /* 0x000fe20001800000 */
[----:B------:R-:W3:Y:S01]  /*12550*/  MUFU.TANH R41, R41 ;  /* 0x0000002900297308 */ /* 0x000ee20000002400 */
[----:B------:R-:W-:Y:S02]  /*12560*/  FMNMX.FTZ R52, R152, R37, !PT ;  /* 0x0000002598347209 */ /* 0x000fe40007810000 */
[----:B------:R-:W-:Y:S02]  /*12570*/  ISETP.GT.AND P3, PT, R159, 0x19, PT ;  /* 0x000000199f00780c */ /* 0x000fe40003f64270 */
[----:B------:R-:W-:-:S02]  /*12580*/  FSEL R37, R160, -INF , P2 ;  /* 0xff800000a0257808 */ /* 0x000fc40001000000 */
[----:B------:R-:W-:Y:S01]  /*12590*/  FMNMX.FTZ R52, R35, R52, !PT ;  /* 0x0000003423347209 */ /* 0x000fe20007810000 */
[----:B------:R-:W5:Y:S01]  /*125a0*/  MUFU.TANH R42, R42 ;  /* 0x0000002a002a7308 */ /* 0x000f620000002400 */
[----:B------:R-:W-:Y:S02]  /*125b0*/  ISETP.GT.AND P2, PT, R159, 0x20, PT ;  /* 0x000000209f00780c */ /* 0x000fe40003f44270 */
[----:B----4-:R-:W-:Y:S02]  /*125c0*/  FSEL R36, R36, -INF , P3 ;  /* 0xff80000024247808 */ /* 0x010fe40001800000 */
[----:B------:R-:W-:Y:S01]  /*125d0*/  FMNMX.FTZ R53, R37, R52, !PT ;  /* 0x0000003425357209 */ /* 0x000fe20007810000 */
[----:B------:R-:W-:Y:S01]  /*125e0*/  FMUL.FTZ R52, R68, UR47 ;  /* 0x0000002f44347c20 */ /* 0x000fe20008410000 */
[----:B------:R-:W-:Y:S01]  /*125f0*/  ISETP.GT.AND P3, PT, R159, 0x21, PT ;  /* 0x000000219f00780c */ /* 0x000fe20003f64270 */
[----:B------:R-:W4:Y:S01]  /*12600*/  MUFU.TANH R43, R43 ;  /* 0x0000002b002b7308 */ /* 0x000f220000002400 */
[----:B--2---:R-:W-:-:S02]  /*12610*/  FSEL R38, R38, -INF , P2 ;  /* 0xff80000026267808 */ /* 0x004fc40001000000 */
[----:B------:R-:W-:Y:S02]  /*12620*/  FMNMX.FTZ R53, R36, R53, !PT ;  /* 0x0000003524357209 */ /* 0x000fe40007810000 */
[----:B------:R-:W-:Y:S02]  /*12630*/  ISETP.GT.AND P2, PT, R159, 0x28, PT ;  /* 0x000000289f00780c */ /* 0x000fe40003f44270 */
[----:B-1----:R-:W-:Y:S01]  /*12640*/  FSEL R39, R39, -INF , P3 ;  /* 0xff80000027277808 */ /* 0x002fe20001800000 */
[----:B------:R-:W1:Y:S01]  /*12650*/  MUFU.TANH R44, R44 ;  /* 0x0000002c002c7308 */ /* 0x000e620000002400 */
[----:B------:R-:W-:Y:S01]  /*12660*/  FMNMX.FTZ R54, R38, R53, !PT ;  /* 0x0000003526367209 */ /* 0x000fe20007810000 */
[----:B------:R-:W-:Y:S01]  /*12670*/  FMUL.FTZ R53, R69, UR47 ;  /* 0x0000002f45357c20 */ /* 0x000fe20008410000 */
[----:B------:R-:W-:Y:S02]  /*12680*/  ISETP.GT.AND P3, PT, R159, 0x29, PT ;  /* 0x000000299f00780c */ /* 0x000fe40003f64270 */
[----:B0-----:R-:W-:-:S02]  /*12690*/  FSEL R40, R40, -INF , P2 ;  /* 0xff80000028287808 */ /* 0x001fc40001000000 */
[----:B------:R-:W-:Y:S01]  /*126a0*/  FMNMX.FTZ R55, R39, R54, !PT ;  /* 0x0000003627377209 */ /* 0x000fe20007810000 */
[----:B------:R-:W0:Y:S01]  /*126b0*/  MUFU.TANH R45, R45 ;  /* 0x0000002d002d7308 */ /* 0x000e220000002400 */
[----:B------:R-:W-:Y:S02]  /*126c0*/  ISETP.GT.AND P2, PT, R159, 0x30, PT ;  /* 0x000000309f00780c */ /* 0x000fe40003f44270 */
[----:B---3--:R-:W-:Y:S02]  /*126d0*/  FSEL R41, R41, -INF , P3 ;  /* 0xff80000029297808 */ /* 0x008fe40001800000 */
[----:B------:R-:W-:Y:S01]  /*126e0*/  FMNMX.FTZ R54, R40, R55, !PT ;  /* 0x0000003728367209 */ /* 0x000fe20007810000 */
[----:B------:R-:W-:Y:S01]  /*126f0*/  FMUL.FTZ R55, R72, UR47 ;  /* 0x0000002f48377c20 */ /* 0x000fe20008410000 */
[----:B------:R-:W-:Y:S01]  /*12700*/  ISETP.GT.AND P3, PT, R159, 0x31, PT ;  /* 0x000000319f00780c */ /* 0x000fe20003f64270 */
[----:B------:R-:W2:Y:S01]  /*12710*/  MUFU.TANH R46, R46 ;  /* 0x0000002e002e7308 */ /* 0x000ea20000002400 */
[----:B-----5:R-:W-:-:S02]  /*12720*/  FSEL R42, R42, -INF , P2 ;  /* 0xff8000002a2a7808 */ /* 0x020fc40001000000 */
[----:B------:R-:W-:Y:S01]  /*12730*/  FMNMX.FTZ R57, R41, R54, !PT ;  /* 0x0000003629397209 */ /* 0x000fe20007810000 */
[----:B------:R-:W-:Y:S01]  /*12740*/  FMUL.FTZ R54, R73, UR47 ;  /* 0x0000002f49367c20 */ /* 0x000fe20008410000 */
[----:B------:R-:W-:Y:S01]  /*12750*/  ISETP.GT.AND P2, PT, R159, 0x38, PT ;  /* 0x000000389f00780c */ /* 0x000fe20003f44270 */
[----:B------:R-:W-:Y:S01]  /*12760*/  FMUL.FTZ R73, R83, UR47 ;  /* 0x0000002f53497c20 */ /* 0x000fe20008410000 */
[----:B----4-:R-:W-:Y:S01]  /*12770*/  FSEL R43, R43, -INF , P3 ;  /* 0xff8000002b2b7808 */ /* 0x010fe20001800000 */
[----:B------:R-:W3:Y:S01]  /*12780*/  MUFU.TANH R47, R47 ;  /* 0x0000002f002f7308 */ /* 0x000ee20000002400 */
[----:B------:R-:W-:Y:S02]  /*12790*/  FMNMX.FTZ R56, R42, R57, !PT ;  /* 0x000000392a387209 */ /* 0x000fe40007810000 */
[----:B------:R-:W-:Y:S02]  /*127a0*/  ISETP.GT.AND P3, PT, R159, 0x39, PT ;  /* 0x000000399f00780c */ /* 0x000fe40003f64270 */
[----:B-1----:R-:W-:-:S02]  /*127b0*/  FSEL R44, R44, -INF , P2 ;  /* 0xff8000002c2c7808 */ /* 0x002fc40001000000 */
[----:B------:R-:W-:Y:S01]  /*127c0*/  FMNMX.FTZ R57, R43, R56, !PT ;  /* 0x000000382b397209 */ /* 0x000fe20007810000 */
[----:B------:R-:W1:Y:S01]  /*127d0*/  MUFU.TANH R49, R49 ;  /* 0x0000003100317308 */ /* 0x000e620000002400 */
[----:B------:R-:W-:Y:S01]  /*127e0*/  ISETP.GT.AND P2, PT, R159, 0x40, PT ;  /* 0x000000409f00780c */ /* 0x000fe20003f44270 */
[----:B------:R-:W-:Y:S01]  /*127f0*/  FMUL.FTZ R56, R76, UR47 ;  /* 0x0000002f4c387c20 */ /* 0x000fe20008410000 */
[----:B0-----:R-:W-:Y:S02]  /*12800*/  FSEL R45, R45, -INF , P3 ;  /* 0xff8000002d2d7808 */ /* 0x001fe40001800000 */
[----:B------:R-:W-:Y:S02]  /*12810*/  FMNMX.FTZ R58, R44, R57, !PT ;  /* 0x000000392c3a7209 */ /* 0x000fe40007810000 */
[----:B------:R-:W-:Y:S01]  /*12820*/  ISETP.GT.AND P3, PT, R159, 0x41, PT ;  /* 0x000000419f00780c */ /* 0x000fe20003f64270 */
[----:B------:R-:W0:Y:S01]  /*12830*/  MUFU.TANH R48, R48 ;  /* 0x0000003000307308 */ /* 0x000e220000002400 */
[----:B--2---:R-:W-:-:S02]  /*12840*/  FSEL R46, R46, -INF , P2 ;  /* 0xff8000002e2e7808 */ /* 0x004fc40001000000 */
[----:B------:R-:W-:Y:S02]  /*12850*/  FMNMX.FTZ R57, R45, R58, !PT ;  /* 0x0000003a2d397209 */ /* 0x000fe40007810000 */
[----:B------:R-:W-:Y:S02]  /*12860*/  ISETP.GT.AND P2, PT, R159, 0x48, PT ;  /* 0x000000489f00780c */ /* 0x000fe40003f44270 */
[----:B---3--:R-:W-:Y:S01]  /*12870*/  FSEL R47, R47, -INF , P3 ;  /* 0xff8000002f2f7808 */ /* 0x008fe20001800000 */
[----:B------:R-:W2:Y:S01]  /*12880*/  MUFU.TANH R50, R50 ;  /* 0x0000003200327308 */ /* 0x000ea20000002400 */
[----:B------:R-:W-:Y:S01]  /*12890*/  FMNMX.FTZ R58, R46, R57, !PT ;  /* 0x000000392e3a7209 */ /* 0x000fe20007810000 */
[----:B------:R-:W-:Y:S01]  /*128a0*/  FMUL.FTZ R57, R77, UR47 ;  /* 0x0000002f4d397c20 */ /* 0x000fe20008410000 */
[----:B------:R-:W-:Y:S02]  /*128b0*/  ISETP.GT.AND P3, PT, R159, 0x49, PT ;  /* 0x000000499f00780c */ /* 0x000fe40003f64270 */
[----:B-1----:R-:W-:-:S02]  /*128c0*/  FSEL R49, R49, -INF , P2 ;  /* 0xff80000031317808 */ /* 0x002fc40001000000 */
[----:B------:R-:W-:Y:S01]  /*128d0*/  FMNMX.FTZ R58, R47, R58, !PT ;  /* 0x0000003a2f3a7209 */ /* 0x000fe20007810000 */
[----:B------:R-:W1:Y:S01]  /*128e0*/  MUFU.TANH R51, R51 ;  /* 0x0000003300337308 */ /* 0x000e620000002400 */
[----:B------:R-:W-:Y:S02]  /*128f0*/  ISETP.GT.AND P2, PT, R159, 0x50, PT ;  /* 0x000000509f00780c */ /* 0x000fe40003f44270 */
[----:B0-----:R-:W-:Y:S02]  /*12900*/  FSEL R48, R48, -INF , P3 ;  /* 0xff80000030307808 */ /* 0x001fe40001800000 */
[----:B------:R-:W-:Y:S02]  /*12910*/  FMNMX.FTZ R59, R49, R58, !PT ;  /* 0x0000003a313b7209 */ /* 0x000fe40007810000 */
[----:B------:R-:W-:Y:S01]  /*12920*/  ISETP.GT.AND P3, PT, R159, 0x51, PT ;  /* 0x000000519f00780c */ /* 0x000fe20003f64270 */
[----:B------:R-:W0:Y:S01]  /*12930*/  MUFU.TANH R52, R52 ;  /* 0x0000003400347308 */ /* 0x000e220000002400 */
[----:B--2---:R-:W-:-:S02]  /*12940*/  FSEL R50, R50, -INF , P2 ;  /* 0xff80000032327808 */ /* 0x004fc40001000000 */
[----:B------:R-:W-:Y:S02]  /*12950*/  FMNMX.FTZ R59, R48, R59, !PT ;  /* 0x0000003b303b7209 */ /* 0x000fe40007810000 */
[----:B------:R-:W-:Y:S02]  /*12960*/  ISETP.GT.AND P2, PT, R159, 0x58, PT ;  /* 0x000000589f00780c */ /* 0x000fe40003f44270 */
[----:B------:R-:W-:Y:S01]  /*12970*/  FMNMX.FTZ R58, R50, R59, !PT ;  /* 0x0000003b323a7209 */ /* 0x000fe20007810000 */
        /* <DEDUP_REMOVED lines=37> */
[----:B-1----:R-:W-:-:S04]  /*12bd0*/  FSEL R63, R84, -INF , P2 ;  /* 0xff800000543f7808 */ /* 0x002fc80001000000 */
[----:B------:R-:W-:Y:S01]  /*12be0*/  FMNMX.FTZ R68, R63, R64, !PT ;  /* 0x000000403f447209 */ /* 0x000fe20007810000 */
[----:B------:R-:W-:Y:S01]  /*12bf0*/  FMUL.FTZ R64, R66, UR47 ;  /* 0x0000002f42407c20 */ /* 0x000fe20008410000 */
[----:B------:R-:W-:Y:S01]  /*12c00*/  FMUL.FTZ R66, R70, UR47 ;  /* 0x0000002f46427c20 */ /* 0x000fe20008410000 */
[----:B------:R-:W1:Y:S01]  /*12c10*/  MUFU.TANH R7, R7 ;  /* 0x0000000700077308 */ /* 0x000e620000002400 */
[----:B0-----:R-:W-:Y:S01]  /*12c20*/  FSEL R61, R85, -INF , P3 ;  /* 0xff800000553d7808 */ /* 0x001fe20001800000 */
[----:B------:R-:W-:-:S03]  /*12c30*/  FMUL.FTZ R70, R78, UR47 ;  /* 0x0000002f4e467c20 */ /* 0x000fc60008410000 */
[----:B------:R-:W-:Y:S01]  /*12c40*/  FMNMX.FTZ R72, R61, R68, !PT ;  /* 0x000000443d487209 */ /* 0x000fe20007810000 */
[----:B------:R-:W-:Y:S02]  /*12c50*/  FMUL.FTZ R68, R74, UR47 ;  /* 0x0000002f4a447c20 */ /* 0x000fe40008410000 */
[----:B------:R-:W0:Y:S02]  /*12c60*/  MUFU.TANH R8, R8 ;  /* 0x0000000800087308 */ /* 0x000e240000002400 */
[----:B------:R-:W3:Y:S06]  /*12c70*/  SHFL.BFLY PT, R69, R72, 0x2, 0x1f ;  /* 0x0c401f0048457f89 */ /* 0x000eec00000e0000 */
[----:B------:R-:W4:Y:S08]  /*12c80*/  MUFU.TANH R9, R9 ;  /* 0x0000000900097308 */ /* 0x000f300000002400 */
[----:B------:R-:W5:Y:S08]  /*12c90*/  MUFU.TANH R14, R14 ;  /* 0x0000000e000e7308 */ /* 0x000f700000002400 */
[----:B------:R-:W5:Y:S01]  /*12ca0*/  MUFU.TANH R15, R15 ;  /* 0x0000000f000f7308 */ /* 0x000f620000002400 */
[----:B---3--:R-:W-:Y:S01]  /*12cb0*/  FMNMX.FTZ R74, R72, R69, !PT ;  /* 0x00000045484a7209 */ /* 0x008fe20007810000 */
[----:B------:R-:W-:Y:S01]  /*12cc0*/  FMUL.FTZ R69, R75, UR47 ;  /* 0x0000002f4b457c20 */ /* 0x000fe20008410000 */
[----:B------:R-:W-:Y:S01]  /*12cd0*/  FMUL.FTZ R72, R82, UR47 ;  /* 0x0000002f52487c20 */ /* 0x000fe20008410000 */
[----:B------:R-:W3:Y:S04]  /*12ce0*/  SHFL.IDX PT, R75, R26, 0x1, 0x1c1f ;  /* 0x003c1f001a4b7f89 */ /* 0x000ee800000e0000 */
[----:B------:R-:W5:Y:S01]  /*12cf0*/  MUFU.TANH R20, R20 ;  /* 0x0000001400147308 */ /* 0x000f620000002400 */
[----:B------:R-:W2:Y:S07]  /*12d00*/  SHFL.BFLY PT, R77, R74, 0x1, 0x1f ;  /* 0x0c201f004a4d7f89 */ /* 0x000eae00000e0000 */
[----:B------:R-:W5:Y:S08]  /*12d10*/  MUFU.TANH R21, R21 ;  /* 0x0000001500157308 */ /* 0x000f700000002400 */
[----:B------:R-:W5:Y:S01]  /*12d20*/  MUFU.TANH R24, R24 ;  /* 0x0000001800187308 */ /* 0x000f620000002400 */
[----:B---3--:R-:W-:-:S07]  /*12d30*/  IMAD.IADD R78, R154, 0x1, R75 ;  /* 0x000000019a4e7824 */ /* 0x008fce00078e024b */
[----:B------:R-:W3:Y:S01]  /*12d40*/  MUFU.TANH R25, R25 ;  /* 0x0000001900197308 */ /* 0x000ee20000002400 */
[----:B--2---:R-:W-:Y:S01]  /*12d50*/  FMNMX.FTZ R26, R74, R77, !PT ;  /* 0x0000004d4a1a7209 */ /* 0x004fe20007810000 */
[----:B------:R-:W-:Y:S01]  /*12d60*/  FMUL.FTZ R74, R86, UR47 ;  /* 0x0000002f564a7c20 */ /* 0x000fe20008410000 */
[C---:B------:R-:W-:Y:S01]  /*12d70*/  ISETP.GT.AND P3, PT, R78.reuse, RZ, PT ;  /* 0x000000ff4e00720c */ /* 0x040fe20003f64270 */
[----:B------:R-:W-:Y:S01]  /*12d80*/  FMUL.FTZ R77, R87, UR47 ;  /* 0x0000002f574d7c20 */ /* 0x000fe20008410000 */
[----:B------:R-:W-:Y:S01]  /*12d90*/  ISETP.GT.AND P4, PT, R78, 0x1, PT ;  /* 0x000000014e00780c */ /* 0x000fe20003f84270 */
[----:B------:R-:W-:Y:S01]  /*12da0*/  FMUL.FTZ R76, R26, UR48 ;  /* 0x000000301a4c7c20 */ /* 0x000fe20008410000 */
[----:B------:R-:W-:Y:S01]  /*12db0*/  FSEL R6, R6, -INF , P3 ;  /* 0xff80000006067808 */ /* 0x000fe20001800000 */
[----:B------:R-:W2:Y:S01]  /*12dc0*/  MUFU.TANH R27, R27 ;  /* 0x0000001b001b7308 */ /* 0x000ea20000002400 */
[----:B------:R-:W-:Y:S02]  /*12dd0*/  ISETP.GT.AND P3, PT, R78, 0x8, PT ;  /* 0x000000084e00780c */ /* 0x000fe40003f64270 */
[----:B-1----:R-:W-:-:S02]  /*12de0*/  FSEL R79, R7, -INF , P4 ;  /* 0xff800000074f7808 */ /* 0x002fc40002000000 */
[----:B------:R-:W-:Y:S02]  /*12df0*/  FMNMX.FTZ R80, R6, R10, !PT ;  /* 0x0000000a06507209 */ /* 0x000fe40007810000 */
[----:B------:R-:W-:Y:S01]  /*12e00*/  ISETP.GT.AND P4, PT, R78, 0x9, PT ;  /* 0x000000094e00780c */ /* 0x000fe20003f84270 */
[----:B------:R-:W1:Y:S01]  /*12e10*/  MUFU.TANH R28, R28 ;  /* 0x0000001c001c7308 */ /* 0x000e620000002400 */
[----:B0-----:R-:W-:Y:S02]  /*12e20*/  FSEL R8, R8, -INF , P3 ;  /* 0xff80000008087808 */ /* 0x001fe40001800000 */
[----:B------:R-:W-:Y:S02]  /*12e30*/  FMNMX.FTZ R81, R79, R80, !PT ;  /* 0x000000504f517209 */ /* 0x000fe40007810000 */
[----:B------:R-:W-:Y:S02]  /*12e40*/  ISETP.GT.AND P3, PT, R78, 0x10, PT ;  /* 0x000000104e00780c */ /* 0x000fe40003f64270 */
[----:B----4-:R-:W-:Y:S01]  /*12e50*/  FSEL R9, R9, -INF , P4 ;  /* 0xff80000009097808 */ /* 0x010fe20002000000 */
[----:B------:R-:W0:Y:S01]  /*12e60*/  MUFU.TANH R29, R29 ;  /* 0x0000001d001d7308 */ /* 0x000e220000002400 */
[----:B------:R-:W-:-:S02]  /*12e70*/  FMNMX.FTZ R82, R8, R81, !PT ;  /* 0x0000005108527209 */ /* 0x000fc40007810000 */
[----:B------:R-:W-:Y:S02]  /*12e80*/  ISETP.GT.AND P4, PT, R78, 0x11, PT ;  /* 0x000000114e00780c */ /* 0x000fe40003f84270 */
[----:B-----5:R-:W-:Y:S02]  /*12e90*/  FSEL R80, R14, -INF , P3 ;  /* 0xff8000000e507808 */ /* 0x020fe40001800000 */
[----:B------:R-:W-:Y:S01]  /*12ea0*/  FMNMX.FTZ R81, R9, R82, !PT ;  /* 0x0000005209517209 */ /* 0x000fe20007810000 */
[----:B------:R-:W4:Y:S01]  /*12eb0*/  MUFU.TANH R30, R30 ;  /* 0x0000001e001e7308 */ /* 0x000f220000002400 */
[----:B------:R-:W-:Y:S02]  /*12ec0*/  FSETP.NEU.FTZ.AND P2, PT, R26, -INF , PT ;  /* 0xff8000001a00780b */ /* 0x000fe40003f5d000 */
[----:B------:R-:W-:Y:S02]  /*12ed0*/  ISETP.GT.AND P3, PT, R78, 0x18, PT ;  /* 0x000000184e00780c */ /* 0x000fe40003f64270 */
[----:B------:R-:W-:-:S02]  /*12ee0*/  FSEL R15, R15, -INF , P4 ;  /* 0xff8000000f0f7808 */ /* 0x000fc40002000000 */
[----:B------:R-:W-:Y:S01]  /*12ef0*/  FMNMX.FTZ R14, R80, R81, !PT ;  /* 0x00000051500e7209 */ /* 0x000fe20007810000 */
[----:B------:R-:W5:Y:S01]  /*12f00*/  MUFU.TANH R31, R31 ;  /* 0x0000001f001f7308 */ /* 0x000f620000002400 */
[----:B------:R-:W-:Y:S02]  /*12f10*/  FSEL R76, R76, RZ, P2 ;  /* 0x000000ff4c4c7208 */ /* 0x000fe40001000000 */
[----:B------:R-:W-:Y:S02]  /*12f20*/  ISETP.GT.AND P4, PT, R78, 0x19, PT ;  /* 0x000000194e00780c */ /* 0x000fe40003f84270 */
[----:B------:R-:W-:Y:S01]  /*12f30*/  FSEL R20, R20, -INF , P3 ;  /* 0xff80000014147808 */ /* 0x000fe20001800000 */
[--C-:B------:R-:W-:Y:S01]  /*12f40*/  FFMA.FTZ R83, R35, UR48, -R76.reuse ;  /* 0x0000003023537c23 */ /* 0x100fe2000801084c */
[----:B------:R-:W-:Y:S01]  /*12f50*/  FMNMX.FTZ R81, R15, R14, !PT ;  /* 0x0000000e0f517209 */ /* 0x000fe20007810000 */
[--C-:B------:R-:W-:Y:S01]  /*12f60*/  FFMA.FTZ R178, R37, UR48, -R76.reuse ;  /* 0x0000003025b27c23 */ /* 0x100fe2000801084c */
[----:B------:R-:W-:Y:S01]  /*12f70*/  ISETP.GT.AND P3, PT, R78, 0x20, PT ;  /* 0x000000204e00780c */ /* 0x000fe20003f64270 */
[----:B------:R-:W5:Y:S01]  /*12f80*/  MUFU.TANH R32, R32 ;  /* 0x0000002000207308 */ /* 0x000f620000002400 */
[----:B------:R-:W-:Y:S01]  /*12f90*/  FSEL R35, R21, -INF , P4 ;  /* 0xff80000015237808 */ /* 0x000fe20002000000 */
[--C-:B------:R-:W-:Y:S01]  /*12fa0*/  FFMA.FTZ R172, R38, UR48, -R76.reuse ;  /* 0x0000003026ac7c23 */ /* 0x100fe2000801084c */
[----:B------:R-:W-:Y:S01]  /*12fb0*/  FMNMX.FTZ R82, R20, R81, !PT ;  /* 0x0000005114527209 */ /* 0x000fe20007810000 */
[--C-:B------:R-:W-:Y:S01]  /*12fc0*/  FFMA.FTZ R81, R39, UR48, -R76.reuse ;  /* 0x0000003027517c23 */ /* 0x100fe2000801084c */
[----:B------:R-:W-:Y:S01]  /*12fd0*/  ISETP.GT.AND P4, PT, R78, 0x21, PT ;  /* 0x000000214e00780c */ /* 0x000fe20003f84270 */
[--C-:B------:R-:W-:Y:S01]  /*12fe0*/  FFMA.FTZ R174, R40, UR48, -R76.reuse ;  /* 0x0000003028ae7c23 */ /* 0x100fe2000801084c */
[----:B------:R-:W-:Y:S01]  /*12ff0*/  FSEL R24, R24, -INF , P3 ;  /* 0xff80000018187808 */ /* 0x000fe20001800000 */
[----:B------:R-:W5:Y:S01]  /*13000*/  MUFU.TANH R33, R33 ;  /* 0x0000002100217308 */ /* 0x000f620000002400 */
[----:B------:R-:W-:Y:S01]  /*13010*/  FMNMX.FTZ R21, R35, R82, !PT ;  /* 0x0000005223157209 */ /* 0x000fe20007810000 */
[--C-:B------:R-:W-:Y:S01]  /*13020*/  FFMA.FTZ R168, R42, UR48, -R76.reuse ;  /* 0x000000302aa87c23 */ /* 0x100fe2000801084c */
[----:B------:R-:W-:Y:S01]  /*13030*/  ISETP.GT.AND P3, PT, R78, 0x28, PT ;  /* 0x000000284e00780c */ /* 0x000fe20003f64270 */
[--C-:B------:R-:W-:Y:S01]  /*13040*/  FFMA.FTZ R164, R46, UR48, -R76.reuse ;  /* 0x000000302ea47c23 */ /* 0x100fe2000801084c */
[----:B---3--:R-:W-:Y:S01]  /*13050*/  FSEL R25, R25, -INF , P4 ;  /* 0xff80000019197808 */ /* 0x008fe20002000000 */
[--C-:B------:R-:W-:Y:S01]  /*13060*/  FFMA.FTZ R46, R48, UR48, -R76.reuse ;  /* 0x00000030302e7c23 */ /* 0x100fe2000801084c */
[----:B------:R-:W-:Y:S01]  /*13070*/  FMNMX.FTZ R82, R24, R21, !PT ;  /* 0x0000001518527209 */ /* 0x000fe20007810000 */
[----:B------:R-:W3:Y:S01]  /*13080*/  MUFU.TANH R34, R34 ;  /* 0x0000002200227308 */ /* 0x000ee20000002400 */
[----:B------:R-:W-:Y:S01]  /*13090*/  ISETP.GT.AND P4, PT, R78, 0x29, PT ;  /* 0x000000294e00780c */ /* 0x000fe20003f84270 */
[--C-:B------:R-:W-:Y:S01]  /*130a0*/  FFMA.FTZ R21, R36, UR48, -R76.reuse ;  /* 0x0000003024157c23 */ /* 0x100fe2000801084c */
[----:B--2---:R-:W-:Y:S01]  /*130b0*/  FSEL R37, R27, -INF , P3 ;  /* 0xff8000001b257808 */ /* 0x004fe20001800000 */
        /* <DEDUP_REMOVED lines=17> */
[----:B----4-:R-:W-:Y:S01]  /*131d0*/  FSEL R36, R30, -INF , P4 ;  /* 0xff8000001e247808 */ /* 0x010fe20002000000 */
[--C-:B------:R-:W-:Y:S01]  /*131e0*/  FFMA.FTZ R176, R152, UR48, -R76.reuse ;  /* 0x0000003098b07c23 */ /* 0x100fe2000801084c */
[----:B------:R-:W-:Y:S01]  /*131f0*/  FMNMX.FTZ R27, R29, R38, !PT ;  /* 0x000000261d1b7209 */ /* 0x000fe20007810000 */
[----:B------:R-:W1:Y:S01]  /*13200*/  MUFU.TANH R64, R64 ;  /* 0x0000004000407308 */ /* 0x000e620000002400 */
[----:B-----5:R-:W-:Y:S01]  /*13210*/  FSEL R38, R31, -INF , P3 ;  /* 0xff8000001f267808 */ /* 0x020fe20001800000 */
[--C-:B------:R-:W-:Y:S01]  /*13220*/  FFMA.FTZ R160, R50, UR48, -R76.reuse ;  /* 0x0000003032a07c23 */ /* 0x100fe2000801084c */
[----:B------:R-:W-:Y:S01]  /*13230*/  ISETP.GT.AND P4, PT, R78, 0x39, PT ;  /* 0x000000394e00780c */ /* 0x000fe20003f84270 */
        /* <DEDUP_REMOVED lines=22> */
[----:B------:R-:W-:Y:S01]  /*133a0*/  FFMA.FTZ R30, R41, UR48, -R76 ;  /* 0x00000030291e7c23 */ /* 0x000fe2000801084c */
[----:B--2---:R-:W-:-:S02]  /*133b0*/  FSEL R60, R60, -INF , P3 ;  /* 0xff8000003c3c7808 */ /* 0x004fc40001800000 */
[----:B------:R-:W-:Y:S02]  /*133c0*/  FMNMX.FTZ R31, R34, R31, !PT ;  /* 0x0000001f221f7209 */ /* 0x000fe40007810000 */
[----:B------:R-:W-:Y:S01]  /*133d0*/  ISETP.GT.AND P3, PT, R78, 0x50, PT ;  /* 0x000000504e00780c */ /* 0x000fe20003f64270 */
[----:B------:R-:W2:Y:S01]  /*133e0*/  MUFU.TANH R68, R68 ;  /* 0x0000004400447308 */ /* 0x000ea20000002400 */
[----:B0-----:R-:W-:Y:S02]  /*133f0*/  FSEL R62, R62, -INF , P4 ;  /* 0xff8000003e3e7808 */ /* 0x001fe40002000000 */
[----:B------:R-:W-:Y:S02]  /*13400*/  FMNMX.FTZ R31, R60, R31, !PT ;  /* 0x0000001f3c1f7209 */ /* 0x000fe40007810000 */
[----:B------:R-:W-:Y:S02]  /*13410*/  ISETP.GT.AND P4, PT, R78, 0x51, PT ;  /* 0x000000514e00780c */ /* 0x000fe40003f84270 */
[----:B-1----:R-:W-:Y:S01]  /*13420*/  FSEL R64, R64, -INF , P3 ;  /* 0xff80000040407808 */ /* 0x002fe20001800000 */
[----:B------:R-:W0:Y:S01]  /*13430*/  MUFU.TANH R69, R69 ;  /* 0x0000004500457308 */ /* 0x000e220000002400 */
[----:B------:R-:W-:-:S02]  /*13440*/  FMNMX.FTZ R31, R62, R31, !PT ;  /* 0x0000001f3e1f7209 */ /* 0x000fc40007810000 */
[----:B------:R-:W-:Y:S02]  /*13450*/  ISETP.GT.AND P3, PT, R78, 0x58, PT ;  /* 0x000000584e00780c */ /* 0x000fe40003f64270 */
[----:B----4-:R-:W-:Y:S02]  /*13460*/  FSEL R65, R65, -INF , P4 ;  /* 0xff80000041417808 */ /* 0x010fe40002000000 */
[----:B------:R-:W-:Y:S01]  /*13470*/  FMNMX.FTZ R32, R64, R31, !PT ;  /* 0x0000001f40207209 */ /* 0x000fe20007810000 */
[----:B------:R-:W1:Y:S01]  /*13480*/  MUFU.TANH R70, R70 ;  /* 0x0000004600467308 */ /* 0x000e620000002400 */
[----:B------:R-:W-:Y:S02]  /*13490*/  ISETP.GT.AND P4, PT, R78, 0x59, PT ;  /* 0x000000594e00780c */ /* 0x000fe40003f84270 */
[----:B-----5:R-:W-:Y:S02]  /*134a0*/  FSEL R66, R66, -INF , P3 ;  /* 0xff80000042427808 */ /* 0x020fe40001800000 */
[----:B------:R-:W-:-:S02]  /*134b0*/  FMNMX.FTZ R31, R65, R32, !PT ;  /* 0x00000020411f7209 */ /* 0x000fc40007810000 */
[----:B------:R-:W-:Y:S01]  /*134c0*/  ISETP.GT.AND P3, PT, R78, 0x60, PT ;  /* 0x000000604e00780c */ /* 0x000fe20003f64270 */
[----:B------:R-:W4:Y:S01]  /*134d0*/  MUFU.TANH R71, R71 ;  /* 0x0000004700477308 */ /* 0x000f220000002400 */
[----:B---3--:R-:W-:Y:S02]  /*134e0*/  FSEL R67, R67, -INF , P4 ;  /* 0xff80000043437808 */ /* 0x008fe40002000000 */
[----:B------:R-:W-:Y:S02]  /*134f0*/  FMNMX.FTZ R40, R66, R31, !PT ;  /* 0x0000001f42287209 */ /* 0x000fe40007810000 */
[----:B------:R-:W-:Y:S02]  /*13500*/  ISETP.GT.AND P4, PT, R78, 0x61, PT ;  /* 0x000000614e00780c */ /* 0x000fe40003f84270 */
[----:B--2---:R-:W-:Y:S01]  /*13510*/  FSEL R68, R68, -INF , P3 ;  /* 0xff80000044447808 */ /* 0x004fe20001800000 */
[----:B------:R-:W2:Y:S01]  /*13520*/  MUFU.TANH R72, R72 ;  /* 0x0000004800487308 */ /* 0x000ea20000002400 */
[----:B------:R-:W-:-:S02]  /*13530*/  FMNMX.FTZ R31, R67, R40, !PT ;  /* 0x00000028431f7209 */ /* 0x000fc40007810000 */
[----:B------:R-:W-:Y:S02]  /*13540*/  ISETP.GT.AND P3, PT, R78, 0x68, PT ;  /* 0x000000684e00780c */ /* 0x000fe40003f64270 */
[----:B0-----:R-:W-:Y:S02]  /*13550*/  FSEL R69, R69, -INF , P4 ;  /* 0xff80000045457808 */ /* 0x001fe40002000000 */
[----:B------:R-:W-:Y:S01]  /*13560*/  FMNMX.FTZ R40, R68, R31, !PT ;  /* 0x0000001f44287209 */ /* 0x000fe20007810000 */
[----:B------:R-:W0:Y:S01]  /*13570*/  MUFU.TANH R73, R73 ;  /* 0x0000004900497308 */ /* 0x000e220000002400 */
[----:B------:R-:W-:Y:S02]  /*13580*/  ISETP.GT.AND P4, PT, R78, 0x69, PT ;  /* 0x000000694e00780c */ /* 0x000fe40003f84270 */
[----:B-1----:R-:W-:Y:S02]  /*13590*/  FSEL R70, R70, -INF , P3 ;  /* 0xff80000046467808 */ /* 0x002fe40001800000 */
[----:B------:R-:W-:-:S02]  /*135a0*/  FMNMX.FTZ R31, R69, R40, !PT ;  /* 0x00000028451f7209 */ /* 0x000fc40007810000 */
[----:B------:R-:W-:Y:S01]  /*135b0*/  ISETP.GT.AND P3, PT, R78, 0x70, PT ;  /* 0x000000704e00780c */ /* 0x000fe20003f64270 */
[----:B------:R-:W1:Y:S01]  /*135c0*/  MUFU.TANH R74, R74 ;  /* 0x0000004a004a7308 */ /* 0x000e620000002400 */
[----:B----4-:R-:W-:Y:S02]  /*135d0*/  FSEL R71, R71, -INF , P4 ;  /* 0xff80000047477808 */ /* 0x010fe40002000000 */
        /* <DEDUP_REMOVED lines=8> */
[----:B------:R-:W-:Y:S01]  /*13660*/  MUFU.EX2 R180, R180 ;  /* 0x000000b400b47308 */ /* 0x000fe20000000800 */
[----:B------:R-:W-:Y:S02]  /*13670*/  ISETP.GT.AND P4, PT, R78, 0x79, PT ;  /* 0x000000794e00780c */ /* 0x000fe40003f84270 */
[----:B-1----:R-:W-:Y:S02]  /*13680*/  FSEL R74, R74, -INF , P3 ;  /* 0xff8000004a4a7808 */ /* 0x002fe40001800000 */
[----:B------:R-:W-:-:S03]  /*13690*/  FMNMX.FTZ R31, R73, R42, !PT ;  /* 0x0000002a491f7209 */ /* 0x000fc60007810000 */
[----:B------:R0:W-:Y:S01]  /*136a0*/  MUFU.EX2 R75, R156 ;  /* 0x0000009c004b7308 */ /* 0x0001e20000000800 */
[----:B--2---:R-:W-:Y:S02]  /*136b0*/  FSEL R77, R77, -INF , P4 ;  /* 0xff8000004d4d7808 */ /* 0x004fe40002000000 */
[----:B------:R-:W-:-:S04]  /*136c0*/  FMNMX.FTZ R42, R74, R31, !PT ;  /* 0x0000001f4a2a7209 */ /* 0x000fc80007810000 */
[----:B------:R-:W-:Y:S01]  /*136d0*/  FMNMX.FTZ R42, R77, R42, !PT ;  /* 0x0000002a4d2a7209 */ /* 0x000fe20007810000 */
[----:B------:R1:W-:Y:S01]  /*136e0*/  MUFU.EX2 R40, R45 ;  /* 0x0000002d00287308 */ /* 0x0003e20000000800 */
[----:B0-----:R-:W-:-:S03]  /*136f0*/  FFMA.FTZ R156, R55, UR48, -R76 ;  /* 0x00000030379c7c23 */ /* 0x001fc6000801084c */
[----:B------:R-:W0:Y:S04]  /*13700*/  SHFL.BFLY PT, R31, R42, 0x2, 0x1f ;  /* 0x0c401f002a1f7f89 */ /* 0x000e2800000e0000 */
[----:B------:R-:W-:Y:S01]  /*13710*/  MUFU.EX2 R182, R182 ;  /* 0x000000b600b67308 */ /* 0x000fe20000000800 */
[----:B-1----:R-:W-:-:S07]  /*13720*/  FFMA.FTZ R45, R51, UR48, -R76 ;  /* 0x00000030332d7c23 */ /* 0x002fce000801084c */
[----:B------:R-:W-:Y:S08]  /*13730*/  MUFU.EX2 R7, R7 ;  /* 0x0000000700077308 */ /* 0x000ff00000000800 */
[----:B------:R-:W-:Y:S01]  /*13740*/  MUFU.EX2 R176, R176 ;  /* 0x000000b000b07308 */ /* 0x000fe20000000800 */
[----:B0-----:R-:W-:Y:S01]  /*13750*/  FMNMX.FTZ R41, R42, R31, !PT ;  /* 0x0000001f2a297209 */ /* 0x001fe20007810000 */
[----:B------:R-:W-:-:S06]  /*13760*/  FFMA.FTZ R42, R57, UR48, -R76 ;  /* 0x00000030392a7c23 */ /* 0x000fcc000801084c */
        /* <DEDUP_REMOVED lines=8> */
[----:B------:R-:W-:Y:S02]  /*137f0*/  FMUL.FTZ R49, R31, UR48 ;  /* 0x000000301f317c20 */ /* 0x000fe40008410000 */
        /* <DEDUP_REMOVED lines=9> */
[----:B------:R-:W-:Y:S01]  /*13890*/  FSEL R11, R31, RZ, P3 ;  /* 0x000000ff1f0b7208 */ /* 0x000fe20001800000 */
[----:B------:R-:W-:Y:S01]  /*138a0*/  MUFU.EX2 R181, R181 ;  /* 0x000000b500b57308 */ /* 0x000fe20000000800 */
[--C-:B------:R-:W-:Y:S01]  /*138b0*/  FFMA.FTZ R50, R15, UR48, -R49.reuse ;  /* 0x000000300f327c23 */ /* 0x100fe20008010831 */
[----:B------:R-:W-:Y:S01]  /*138c0*/  FMUL.FTZ R6, R6, UR48 ;  /* 0x0000003006067c20 */ /* 0x000fe20008410000 */
[--C-:B------:R-:W-:Y:S01]  /*138d0*/  FFMA.FTZ R179, R20, UR48, -R49.reuse ;  /* 0x0000003014b37c23 */ /* 0x100fe20008010831 */
[----:B------:R-:W-:Y:S01]  /*138e0*/  FADD.FTZ R11, -R11, R10 ;  /* 0x0000000a0b0b7221 */ /* 0x000fe20000010100 */
[--C-:B------:R-:W-:Y:S01]  /*138f0*/  FFMA.FTZ R35, R35, UR48, -R49.reuse ;  /* 0x0000003023237c23 */ /* 0x100fe20008010831 */
[--C-:B------:R-:W-:Y:S01]  /*13900*/  FFMA.FTZ R173, R24, UR48, -R49.reuse ;  /* 0x0000003018ad7c23 */ /* 0x100fe20008010831 */
[--C-:B------:R-:W-:Y:S01]  /*13910*/  FFMA.FTZ R20, R25, UR48, -R49.reuse ;  /* 0x0000003019147c23 */ /* 0x100fe20008010831 */
[----:B------:R-:W-:Y:S01]  /*13920*/  FMUL.FTZ R8, R11, UR48 ;  /* 0x000000300b087c20 */ /* 0x000fe20008410000 */
        /* <DEDUP_REMOVED lines=17> */
[----:B0-----:R-:W-:Y:S01]  /*13a40*/  FFMA.FTZ R10, R6, R3, R180 ;  /* 0x00000003060a7223 */ /* 0x001fe200000100b4 */
[--C-:B------:R-:W-:Y:S01]  /*13a50*/  FFMA.FTZ R157, R68, UR48, -R49.reuse ;  /* 0x00000030449d7c23 */ /* 0x100fe20008010831 */
[--C-:B------:R-:W-:Y:S01]  /*13a60*/  FFMA.FTZ R24, R69, UR48, -R49.reuse ;  /* 0x0000003045187c23 */ /* 0x100fe20008010831 */
[--C-:B------:R-:W-:Y:S01]  /*13a70*/  FFMA.FTZ R159, R70, UR48, -R49.reuse ;  /* 0x00000030469f7c23 */ /* 0x100fe20008010831 */
[----:B------:R-:W-:Y:S01]  /*13a80*/  FADD.FTZ R11, R75, R10 ;  /* 0x0000000a4b0b7221 */ /* 0x000fe20000010000 */
[----:B------:R-:W-:Y:S01]  /*13a90*/  FFMA.FTZ R153, R72, UR48, -R49 ;  /* 0x0000003048997c23 */ /* 0x000fe20008010831 */
[----:B------:R-:W-:Y:S01]  /*13aa0*/  IMAD R38, R186, 0x8, R18 ;  /* 0x00000008ba267824 */ /* 0x000fe200078e0212 */
[----:B------:R-:W0:Y:S01]  /*13ab0*/  MUFU.EX2 R183, R183 ;  /* 0x000000b700b77308 */ /* 0x000e220000000800 */
[----:B-1----:R-:W-:Y:S01]  /*13ac0*/  FFMA.FTZ R3, R8, R0, R181 ;  /* 0x0000000008037223 */ /* 0x002fe200000100b5 */
[----:B------:R-:W-:Y:S01]  /*13ad0*/  FADD.FTZ R10, R182, R11 ;  /* 0x0000000bb60a7221 */ /* 0x000fe20000010000 */
[----:B------:R-:W-:Y:S01]  /*13ae0*/  FFMA.FTZ R155, R74, UR48, -R49 ;  /* 0x000000304a9b7c23 */ /* 0x000fe20008010831 */
[----:B------:R-:W-:-:S04]  /*13af0*/  IMAD.U32 R39, RZ, RZ, UR38 ;  /* 0x00000026ff277e24 */ /* 0x000fc8000f8e00ff */
        /* <DEDUP_REMOVED lines=33> */
[----:B------:R2:W3:Y:S01]  /*13d10*/  MUFU.EX2 R32, R43 ;  /* 0x0000002b00207308 */ /* 0x0004e20000000800 */
[----:B0-----:R-:W-:-:S07]  /*13d20*/  FADD.FTZ R11, R168, R11 ;  /* 0x0000000ba80b7221 */ /* 0x001fce0000010000 */
[----:B------:R-:W0:Y:S01]  /*13d30*/  MUFU.EX2 R9, R9 ;  /* 0x0000000900097308 */ /* 0x000e220000000800 */
[----:B-1----:R-:W-:Y:S01]  /*13d40*/  FADD.FTZ R0, R169, R0 ;  /* 0x00000000a9007221 */ /* 0x002fe20000010000 */
[----:B--2---:R-:W-:-:S06]  /*13d50*/  FFMA.FTZ R43, R54, UR48, -R76 ;  /* 0x00000030362b7c23 */ /* 0x004fcc000801084c */
[----:B------:R-:W1:Y:S01]  /*13d60*/  MUFU.EX2 R170, R170 ;  /* 0x000000aa00aa7308 */ /* 0x000e620000000800 */
[----:B---3--:R-:W-:-:S07]  /*13d70*/  FADD.FTZ R11, R32, R11 ;  /* 0x0000000b200b7221 */ /* 0x008fce0000010000 */
        /* <DEDUP_REMOVED lines=47> */
[----:B------:R-:W-:-:S05]  /*14070*/  VIADD R0, R38, 0x28840 ;  /* 0x0002884026007836 */ /* 0x000fca0000000000 */
[----:B------:R-:W-:Y:S01]  /*14080*/  PRMT R0, R39, 0x654, R0 ;  /* 0x0000065427007816 */ /* 0x000fe20000000000 */
[----:B------:R-:W0:Y:S01]  /*14090*/  MUFU.EX2 R158, R158 ;  /* 0x0000009e009e7308 */ /* 0x000e220000000800 */
[----:B-1----:R-:W-:Y:S01]  /*140a0*/  FADD.FTZ R37, R43, R34 ;  /* 0x000000222b257221 */ /* 0x002fe20000010000 */
[----:B------:R-:W-:Y:S01]  /*140b0*/  FFMA.FTZ R34, R77, UR48, -R49 ;  /* 0x000000304d227c23 */ /* 0x000fe20008010831 */
[----:B------:R1:W-:Y:S05]  /*140c0*/  SYNCS.ARRIVE.TRANS64.RED.A1T0 RZ, [R0+URZ], RZ ;  /* 0x000000ff00ff79a7 */ /* 0x0003ea000810043f */
[----:B------:R-:W3:Y:S01]  /*140d0*/  MUFU.EX2 R159, R159 ;  /* 0x0000009f009f7308 */ /* 0x000ee20000000800 */
[----:B--2---:R-:W-:-:S07]  /*140e0*/  FADD.FTZ R38, R24, R3 ;  /* 0x0000000318267221 */ /* 0x004fce0000010000 */
[----:B------:R-:W2:Y:S01]  /*140f0*/  MUFU.EX2 R42, R42 ;  /* 0x0000002a002a7308 */ /* 0x000ea20000000800 */
[----:B0-----:R-:W-:-:S07]  /*14100*/  FADD.FTZ R37, R158, R37 ;  /* 0x000000259e257221 */ /* 0x001fce0000010000 */
[----:B------:R-:W0:Y:S01]  /*14110*/  MUFU.EX2 R11, R11 ;  /* 0x0000000b000b7308 */ /* 0x000e220000000800 */
[----:B---3--:R-:W-:-:S07]  /*14120*/  FADD.FTZ R38, R159, R38 ;  /* 0x000000269f267221 */ /* 0x008fce0000010000 */
        /* <DEDUP_REMOVED lines=20> */
.L_x_9551:
[----:B------:R-:W-:Y:S01]  /*14270*/  LEA R13, R13, R18, 0x3 ;  /* 0x000000120d0d7211 */ /* 0x000fe200078e18ff */
[----:B------:R-:W-:Y:S01]  /*14280*/  IMAD.U32 R38, RZ, RZ, UR38 ;  /* 0x00000026ff267e24 */ /* 0x000fe2000f8e00ff */
[----:B------:R-:W-:Y:S01]  /*14290*/  ISETP.GT.AND P2, PT, R12, R5, PT ;  /* 0x000000050c00720c */ /* 0x000fe20003f44270 */
[-C--:B------:R-:W-:Y:S01]  /*142a0*/  FMUL.FTZ R88, R88, R6.reuse ;  /* 0x0000000658587220 */ /* 0x080fe20000410000 */
[----:B------:R-:W-:Y:S01]  /*142b0*/  F2FP.BF16.F32.PACK_AB R159, R11, R159 ;  /* 0x0000009f0b9f723e */ /* 0x000fe200000010ff */
[----:B------:R-:W-:Y:S01]  /*142c0*/  VIADD R13, R13, 0x28860 ;  /* 0x000288600d0d7836 */ /* 0x000fe20000000000 */
[----:B------:R-:W-:Y:S01]  /*142d0*/  F2FP.BF16.F32.PACK_AB R153, R10, R153 ;  /* 0x000000990a99723e */ /* 0x000fe200000010ff */
        /* <DEDUP_REMOVED lines=92> */
[-C--:B------:R-:W-:Y:S01]  /*148a0*/  FMUL.FTZ R147, R147, R8.reuse ;  /* 0x0000000893937220 */ /* 0x080fe20000410000 */
[-C--:B------:R-:W-:Y:S01]  /*148b0*/  FMUL.FTZ R150, R150, R8.reuse ;  /* 0x0000000896967220 */ /* 0x080fe20000410000 */
[----:B------:R-:W-:Y:S01]  /*148c0*/  FMUL.FTZ R151, R151, R8 ;  /* 0x0000000897977220 */ /* 0x000fe20000410000 */
[----:B------:R-:W-:-:S02]  /*148d0*/  VIADD R12, R12, 0xffffffff ;  /* 0xffffffff0c0c7836 */ /* 0x000fc40000000000 */
[----:B------:R-:W-:Y:S02]  /*148e0*/  IMAD.MOV.U32 R10, RZ, RZ, R31 ;  /* 0x000000ffff0a7224 */ /* 0x000fe400078e001f */
[----:B------:R-:W-:Y:S02]  /*148f0*/  IMAD.MOV.U32 R11, RZ, RZ, R26 ;  /* 0x000000ffff0b7224 */ /* 0x000fe400078e001a */
[----:B------:R-:W-:Y:S02]  /*14900*/  IMAD.MOV.U32 R6, RZ, RZ, R189 ;  /* 0x000000ffff067224 */ /* 0x000fe400078e00bd */
[----:B0-----:R-:W-:Y:S01]  /*14910*/  IMAD.MOV.U32 R13, RZ, RZ, R186 ;  /* 0x000000ffff0d7224 */ /* 0x001fe200078e00ba */
[----:B------:R-:W-:Y:S06]  /*14920*/  @P2 BRA `(.L_x_9552) ;  /* 0xffffffcc00282947 */ /* 0x000fec000383ffff */
.L_x_9540:
[----:B------:R-:W-:-:S13]  /*14930*/  ISETP.GE.AND P1, PT, R12, R199, PT ;  /* 0x000000c70c00720c */ /* 0x000fda0003f26270 */
[----:B------:R-:W-:Y:S05]  /*14940*/  @!P1 BRA `(.L_x_9553) ;  /* 0x00000028008c9947 */ /* 0x000fea0003800000 */
[----:B------:R-:W-:Y:S02]  /*14950*/  IMAD.MOV.U32 R5, RZ, RZ, R31 ;  /* 0x000000ffff057224 */ /* 0x000fe400078e001f */
[----:B------:R-:W-:Y:S02]  /*14960*/  IMAD.MOV.U32 R10, RZ, RZ, R26 ;  /* 0x000000ffff0a7224 */ /* 0x000fe400078e001a */
[----:B------:R-:W-:Y:S02]  /*14970*/  IMAD.MOV.U32 R6, RZ, RZ, R189 ;  /* 0x000000ffff067224 */ /* 0x000fe400078e00bd */
[----:B------:R-:W-:-:S07]  /*14980*/  IMAD.MOV.U32 R11, RZ, RZ, R186 ;  /* 0x000000ffff0b7224 */ /* 0x000fce00078e00ba */
.L_x_9565:
        /* <DEDUP_REMOVED lines=10> */
.L_x_9555:
[----:B------:R-:W-:Y:S01]  /*14a30*/  IMAD R7, R186, 0x8, R18 ;  /* 0x00000008ba077824 */ /* 0x000fe200078e0212 */
[----:B------:R-:W-:-:S04]  /*14a40*/  SHF.L.U32 R8, R189, 0x1f, RZ ;  /* 0x0000001fbd087819 */ /* 0x000fc800000006ff */
[----:B------:R0:W1:Y:S01]  /*14a50*/  SYNCS.PHASECHK.TRANS64.TRYWAIT P1, [R7+URZ+0x28830], R8 ;  /* 0x02883008070075a7 */ /* 0x000062000802017f */
[----:B------:R-:W-:Y:S05]  /*14a60*/  @!P0 BRA `(.L_x_9556) ;  /* 0x0000000000048947 */ /* 0x000fea0003800000 */
[----:B------:R-:W-:Y:S01]  /*14a70*/  BPT.TRAP 0x1 ;  /* 0x000000040000795c */ /* 0x000fe20000300000 */
.L_x_9556:
[----:B------:R-:W-:Y:S04]  /*14a80*/  BSSY B0, `(.L_x_9554) ;  /* 0x0000004000007945 */ /* 0x000fe80003800000 */
[----:B-1----:R-:W-:Y:S05]  /*14a90*/  @P1 BRA `(.L_x_9557) ;  /* 0x0000000000081947 */ /* 0x002fea0003800000 */
[----:B------:R-:W1:Y:S02]  /*14aa0*/  SYNCS.PHASECHK.TRANS64.TRYWAIT P1, [R7+URZ+0x28830], R8 ;  /* 0x02883008070075a7 */ /* 0x000e64000802017f */
[----:B-1----:R-:W-:Y:S05]  /*14ab0*/  @!P1 BRA `(.L_x_9558) ;  /* 0x0000010000389947 */ /* 0x002fea0003800000 */
.L_x_9557:
[----:B------:R-:W-:Y:S05]  /*14ac0*/  BSYNC B0 ;  /* 0x0000000000007941 */ /* 0x000fea0003800000 */
.L_x_9554:
[----:B01----:R-:W0:Y:S01]  /*14ad0*/  S2R R7, SR_TID.X ;  /* 0x0000000000077919 */ /* 0x003e220000002100 */
[----:B------:R-:W-:Y:S05]  /*14ae0*/  WARPSYNC.ALL ;  /* 0x0000000000007948 */ /* 0x000fea0003800000 */
[----:B------:R-:W-:Y:S01]  /*14af0*/  LEA R8, R186, R4, 0xb ;  /* 0x00000004ba087211 */ /* 0x000fe200078e58ff */
[----:B------:R-:W-:Y:S02]  /*14b00*/  IMAD.MOV.U32 R9, RZ, RZ, 0x40000040 ;  /* 0x40000040ff097424 */ /* 0x000fe400078e00ff */
[----:B------:R-:W-:Y:S01]  /*14b10*/  IMAD.MOV.U32 R25, RZ, RZ, 0x40000040 ;  /* 0x40000040ff197424 */ /* 0x000fe200078e00ff */
[C---:B------:R-:W-:Y:S01]  /*14b20*/  R2UR UR6, R8.reuse ;  /* 0x00000000080672ca */ /* 0x040fe200000e0000 */
[C---:B------:R-:W-:Y:S01]  /*14b30*/  VIADD R24, R8.reuse, 0x4 ;  /* 0x0000000408187836 */ /* 0x040fe20000000000 */
[----:B------:R-:W-:Y:S01]  /*14b40*/  R2UR UR7, R9 ;  /* 0x00000000090772ca */ /* 0x000fe200000e0000 */
[----:B------:R-:W-:Y:S01]  /*14b50*/  VIADD R20, R8, 0x2 ;  /* 0x0000000208147836 */ /* 0x000fe20000000000 */
[C---:B------:R-:W-:Y:S01]  /*14b60*/  R2UR UR15, R25.reuse ;  /* 0x00000000190f72ca */ /* 0x040fe200000e0000 */
[----:B------:R-:W-:Y:S01]  /*14b70*/  IMAD.MOV.U32 R21, RZ, RZ, 0x40000040 ;  /* 0x40000040ff157424 */ /* 0x000fe200078e00ff */
[----:B------:R-:W-:Y:S01]  /*14b80*/  R2UR UR14, R24 ;  /* 0x00000000180e72ca */ /* 0x000fe200000e0000 */
[C---:B------:R-:W-:Y:S01]  /*14b90*/  VIADD R24, R8.reuse, 0x404 ;  /* 0x0000040408187836 */ /* 0x040fe20000000000 */
[----:B------:R-:W-:Y:S01]  /*14ba0*/  R2UR UR31, R25 ;  /* 0x00000000191f72ca */ /* 0x000fe200000e0000 */
[----:B------:R-:W-:Y:S01]  /*14bb0*/  VIADD R14, R8, 0x6 ;  /* 0x00000006080e7836 */ /* 0x000fe20000000000 */
[----:B------:R-:W-:Y:S01]  /*14bc0*/  R2UR UR10, R20 ;  /* 0x00000000140a72ca */ /* 0x000fe200000e0000 */
[----:B------:R-:W-:Y:S01]  /*14bd0*/  IMAD.MOV.U32 R15, RZ, RZ, 0x40000040 ;  /* 0x40000040ff0f7424 */ /* 0x000fe200078e00ff */
[----:B------:R-:W-:Y:S01]  /*14be0*/  R2UR UR30, R24 ;  /* 0x00000000181e72ca */ /* 0x000fe200000e0000 */
[----:B------:R-:W-:Y:S01]  /*14bf0*/  VIADD R20, R8, 0x400 ;  /* 0x0000040008147836 */ /* 0x000fe20000000000 */
[----:B------:R-:W-:-:S02]  /*14c00*/  R2UR UR11, R21 ;  /* 0x00000000150b72ca */ /* 0x000fc400000e0000 */
[----:B------:R-:W-:Y:S01]  /*14c10*/  R2UR UR18, R14 ;  /* 0x000000000e1272ca */ /* 0x000fe200000e0000 */
[C---:B------:R-:W-:Y:S01]  /*14c20*/  VIADD R14, R8.reuse, 0x402 ;  /* 0x00000402080e7836 */ /* 0x040fe20000000000 */
[----:B------:R-:W-:Y:S01]  /*14c30*/  R2UR UR19, R15 ;  /* 0x000000000f1372ca */ /* 0x000fe200000e0000 */
[----:B------:R-:W-:Y:S01]  /*14c40*/  VIADD R8, R8, 0x406 ;  /* 0x0000040608087836 */ /* 0x000fe20000000000 */
[----:B------:R-:W-:Y:S02]  /*14c50*/  R2UR UR22, R20 ;  /* 0x00000000141672ca */ /* 0x000fe400000e0000 */
[----:B0-----:R-:W-:Y:S02]  /*14c60*/  SHF.R.U32.HI R7, RZ, 0x7, R7 ;  /* 0x00000007ff077819 */ /* 0x001fe40000011607 */
[----:B------:R-:W-:Y:S02]  /*14c70*/  R2UR UR23, R21 ;  /* 0x00000000151772ca */ /* 0x000fe400000e0000 */
[----:B------:R-:W-:Y:S01]  /*14c80*/  R2UR UR26, R14 ;  /* 0x000000000e1a72ca */ /* 0x000fe200000e0000 */
[----:B------:R-:W-:Y:S01]  /*14c90*/  VIADD R7, R7, 0x8 ;  /* 0x0000000807077836 */ /* 0x000fe20000000000 */
[----:B------:R-:W-:-:S02]  /*14ca0*/  R2UR UR27, R15 ;  /* 0x000000000f1b72ca */ /* 0x000fc400000e0000 */
[----:B------:R-:W-:Y:S02]  /*14cb0*/  R2UR UR34, R8 ;  /* 0x00000000082272ca */ /* 0x000fe400000e0000 */
[----:B------:R0:W-:Y:S01]  /*14cc0*/  BAR.SYNC.DEFER_BLOCKING R7, 0x100 ;  /* 0x000400070000751d */ /* 0x0001e20000010000 */
[----:B------:R-:W-:-:S05]  /*14cd0*/  R2UR UR35, R9 ;  /* 0x00000000092372ca */ /* 0x000fca00000e0000 */
        /* <DEDUP_REMOVED lines=27> */
.L_x_9560:
[----:B------:R-:W-:Y:S01]  /*14e90*/  SHF.L.U32 R6, R6, 0x1f, RZ ;  /* 0x0000001f06067819 */ /* 0x000fe200000006ff */
[----:B------:R-:W-:-:S04]  /*14ea0*/  IMAD R7, R11, 0x8, R18 ;  /* 0x000000080b077824 */ /* 0x000fc800078e0212 */
[----:B------:R0:W1:Y:S01]  /*14eb0*/  SYNCS.PHASECHK.TRANS64.TRYWAIT P1, [R7+URZ+0x28850], R6 ;  /* 0x02885006070075a7 */ /* 0x000062000802017f */
[----:B------:R-:W-:Y:S05]  /*14ec0*/  @!P0 BRA `(.L_x_9561) ;  /* 0x0000000000048947 */ /* 0x000fea0003800000 */
[----:B------:R-:W-:Y:S01]  /*14ed0*/  BPT.TRAP 0x1 ;  /* 0x000000040000795c */ /* 0x000fe20000300000 */
.L_x_9561:
[----:B-1----:R-:W-:Y:S05]  /*14ee0*/  @P1 BRA `(.L_x_9559) ;  /* 0x0000000000081947 */ /* 0x002fea0003800000 */
[----:B------:R-:W1:Y:S02]  /*14ef0*/  SYNCS.PHASECHK.TRANS64.TRYWAIT P1, [R7+URZ+0x28850], R6 ;  /* 0x02885006070075a7 */ /* 0x000e64000802017f */
[----:B-1----:R-:W-:Y:S05]  /*14f00*/  @!P1 BRA `(.L_x_9562) ;  /* 0x000000fc00389947 */ /* 0x002fea0003800000 */
.L_x_9559:
[----:B01----:R-:W-:Y:S01]  /*14f10*/  IADD3 R6, R18, 0x400, RZ ;  /* 0x0000040012067810 */ /* 0x003fe20007ffe0ff */
[----:B------:R-:W-:Y:S01]  /*14f20*/  IMAD.MOV.U32 R7, RZ, RZ, 0x40000040 ;  /* 0x40000040ff077424 */ /* 0x000fe200078e00ff */
[----:B------:R-:W-:Y:S05]  /*14f30*/  WARPSYNC.ALL ;  /* 0x0000000000007948 */ /* 0x000fea0003800000 */
[----:B------:R-:W-:Y:S01]  /*14f40*/  SHF.R.U32.HI R6, RZ, 0x4, R6 ;  /* 0x00000004ff067819 */ /* 0x000fe20000011606 */
[----:B------:R-:W-:Y:S01]  /*14f50*/  WARPGROUP.ARRIVE ;  /* 0x00000000000079c5 */ /* 0x000fe20000000000 */
[----:B------:R-:W-:Y:S01]  /*14f60*/  R2UR UR7, R7 ;  /* 0x00000000070772ca */ /* 0x000fe200000e0000 */
[----:B------:R-:W-:Y:S01]  /*14f70*/  IMAD.MOV.U32 R9, RZ, RZ, 0x40000040 ;  /* 0x40000040ff097424 */ /* 0x000fe200078e00ff */
[----:B------:R-:W-:Y:S01]  /*14f80*/  LOP3.LUT R6, R6, 0x3fff, RZ, 0xc0, !PT ;  /* 0x00003fff06067812 */ /* 0x000fe200078ec0ff */
[----:B------:R-:W-:-:S02]  /*14f90*/  IMAD.MOV.U32 R7, RZ, RZ, 0x40000040 ;  /* 0x40000040ff077424 */ /* 0x000fc400078e00ff */
[----:B------:R-:W0:Y:S01]  /*14fa0*/  S2R R13, SR_TID.X ;  /* 0x00000000000d7919 */ /* 0x000e220000002100 */
        /* <DEDUP_REMOVED lines=57> */
.L_x_9563:
        /* <DEDUP_REMOVED lines=204> */
[----:B------:R-:W-:Y:S01]  /*16000*/  FFMA.FTZ R34, R38, UR48, -R81 ;  /* 0x0000003026227c23 */ /* 0x000fe20008010851 */
[C---:B------:R-:W-:Y:S01]  /*16010*/  FADD.FTZ R5, -R31.reuse, R5 ;  /* 0x000000051f057221 */ /* 0x040fe20000010100 */
[----:B------:R-:W-:Y:S01]  /*16020*/  FMUL.FTZ R38, R31, UR48 ;  /* 0x000000301f267c20 */ /* 0x000fe20008410000 */
[----:B------:R-:W-:Y:S01]  /*16030*/  FMUL.FTZ R10, R10, UR48 ;  /* 0x000000300a0a7c20 */ /* 0x000fe20008410000 */
        /* <DEDUP_REMOVED lines=56> */
[--C-:B------:R-:W-:Y:S01]  /*163c0*/  FFMA.FTZ R20, R64, UR48, -R38.reuse ;  /* 0x0000003040147c23 */ /* 0x100fe20008010826 */
[--C-:B------:R-:W-:Y:S01]  /*163d0*/  FFMA.FTZ R156, R65, UR48, -R81.reuse ;  /* 0x00000030419c7c23 */ /* 0x100fe20008010851 */
[--C-:B------:R-:W-:Y:S01]  /*163e0*/  FFMA.FTZ R157, R67, UR48, -R38.reuse ;  /* 0x00000030439d7c23 */ /* 0x100fe20008010826 */
[--C-:B------:R-:W-:Y:S01]  /*163f0*/  FFMA.FTZ R13, R66, UR48, -R81.reuse ;  /* 0x00000030420d7c23 */ /* 0x100fe20008010851 */
[----:B------:R-:W-:Y:S01]  /*16400*/  FFMA.FTZ R15, R68, UR48, -R38 ;  /* 0x00000030440f7c23 */ /* 0x000fe20008010826 */
[--C-:B------:R-:W-:Y:S01]  /*16410*/  FFMA.FTZ R158, R69, UR48, -R81.reuse ;  /* 0x00000030459e7c23 */ /* 0x100fe20008010851 */
[----:B------:R-:W0:Y:S01]  /*16420*/  MUFU.EX2 R183, R183 ;  /* 0x000000b700b77308 */ /* 0x000e220000000800 */
        /* <DEDUP_REMOVED lines=8> */
[----:B-1----:R-:W-:Y:S01]  /*164b0*/  FADD.FTZ R8, R182, R3 ;  /* 0x00000003b6087221 */ /* 0x002fe20000010000 */
[----:B------:R-:W-:Y:S01]  /*164c0*/  FFMA.FTZ R155, R79, UR48, -R38 ;  /* 0x000000304f9b7c23 */ /* 0x000fe20008010826 */
[----:B------:R-:W-:Y:S01]  /*164d0*/  FFMA.FTZ R37, R78, UR48, -R81 ;  /* 0x000000304e257c23 */ /* 0x000fe20008010851 */
[----:B------:R-:W-:-:S02]  /*164e0*/  IMAD R43, R186, 0x8, R18 ;  /* 0x00000008ba2b7824 */ /* 0x000fc400078e0212 */
[----:B------:R-:W-:Y:S02]  /*164f0*/  IMAD.U32 R44, RZ, RZ, UR38 ;  /* 0x00000026ff2c7e24 */ /* 0x000fe4000f8e00ff */
[----:B------:R-:W1:Y:S01]  /*16500*/  MUFU.EX2 R46, R46 ;  /* 0x0000002e002e7308 */ /* 0x000e620000000800 */
[----:B0-----:R-:W-:Y:S01]  /*16510*/  FADD.FTZ R3, R183, R0 ;  /* 0x00000000b7037221 */ /* 0x001fe20000010000 */
[----:B------:R-:W-:-:S05]  /*16520*/  VIADD R43, R43, 0x28840 ;  /* 0x000288402b2b7836 */ /* 0x000fca0000000000 */
[----:B------:R-:W-:Y:S01]  /*16530*/  PRMT R43, R44, 0x654, R43 ;  /* 0x000006542c2b7816 */ /* 0x000fe2000000002b */
[----:B------:R-:W0:Y:S01]  /*16540*/  MUFU.EX2 R176, R176 ;  /* 0x000000b000b07308 */ /* 0x000e220000000800 */
[----:B--2---:R-:W-:Y:S02]  /*16550*/  FADD.FTZ R9, R85, R8 ;  /* 0x0000000855097221 */ /* 0x004fe40000010000 */
[----:B------:R2:W-:Y:S05]  /*16560*/  SYNCS.ARRIVE.TRANS64.RED.A1T0 RZ, [R43+URZ], RZ ;  /* 0x000000ff2bff79a7 */ /* 0x0005ea000810043f */
        /* <DEDUP_REMOVED lines=56> */
[----:B------:R-:W-:-:S06]  /*168f0*/  FFMA.FTZ R9, R72, UR48, -R38 ;  /* 0x0000003048097c23 */ /* 0x000fcc0008010826 */
        /* <DEDUP_REMOVED lines=15> */
[----:B---3--:R-:W-:Y:S01]  /*169f0*/  FADD.FTZ R3, R21, R8 ;  /* 0x0000000815037221 */ /* 0x008fe20000010000 */
[--C-:B------:R-:W-:Y:S01]  /*16a00*/  FFMA.FTZ R8, R76, UR48, -R38.reuse ;  /* 0x000000304c087c23 */ /* 0x100fe20008010826 */
[----:B------:R-:W-:-:S05]  /*16a10*/  FFMA.FTZ R38, R80, UR48, -R38 ;  /* 0x0000003050267c23 */ /* 0x000fca0008010826 */
        /* <DEDUP_REMOVED lines=40> */
[----:B--2---:R-:W-:Y:S06]  /*16ca0*/  @!P0 BRA `(.L_x_9564) ;  /* 0x0000000000048947 */ /* 0x004fec0003800000 */
[----:B------:R-:W-:Y:S01]  /*16cb0*/  BPT.TRAP 0x1 ;  /* 0x000000040000795c */ /* 0x000fe20000300000 */
.L_x_9564:
        /* <DEDUP_REMOVED lines=108> */
.L_x_9553:
[----:B------:R-:W-:Y:S05]  /*17380*/  WARPSYNC.ALL ;  /* 0x0000000000007948 */ /* 0x000fea0003800000 */
[----:B------:R-:W-:Y:S06]  /*17390*/  BAR.ARV 0x8, 0x180 ;  /* 0x0206000000007b1d */ /* 0x000fec0000002000 */
[----:B------:R-:W-:Y:S05]  /*173a0*/  @!P0 BRA `(.L_x_9566) ;  /* 0x0000000000048947 */ /* 0x000fea0003800000 */
[----:B------:R-:W-:Y:S01]  /*173b0*/  BPT.TRAP 0x1 ;  /* 0x000000040000795c */ /* 0x000fe20000300000 */
.L_x_9566:
[----:B------:R-:W-:Y:S02]  /*173c0*/  LEA R11, R186, R18, 0x3 ;  /* 0x00000012ba0b7211 */ /* 0x000fe400078e18ff */
[----:B------:R-:W-:-:S04]  /*173d0*/  SHF.L.U32 R4, R189, 0x1f, RZ ;  /* 0x0000001fbd047819 */ /* 0x000fc800000006ff */
[----:B------:R0:W1:Y:S01]  /*173e0*/  SYNCS.PHASECHK.TRANS64.TRYWAIT P1, [R11+URZ+0x28850], R4 ;  /* 0x028850040b0075a7 */ /* 0x000062000802017f */
[----:B------:R-:W-:Y:S05]  /*173f0*/  @!P0 BRA `(.L_x_9567) ;  /* 0x0000000000048947 */ /* 0x000fea0003800000 */
[----:B------:R-:W-:Y:S01]  /*17400*/  BPT.TRAP 0x1 ;  /* 0x000000040000795c */ /* 0x000fe20000300000 */
.L_x_9567:
[----:B------:R-:W-:-:S05]  /*17410*/  VIADD R18, R18, 0x400 ;  /* 0x0000040012127836 */ /* 0x000fca0000000000 */
[----:B------:R-:W-:-:S04]  /*17420*/  SHF.R.U32.HI R18, RZ, 0x4, R18 ;  /* 0x00000004ff127819 */ /* 0x000fc80000011612 */
[----:B------:R-:W-:-:S04]  /*17430*/  LOP3.LUT R18, R18, 0x3fff, RZ, 0xc0, !PT ;  /* 0x00003fff12127812 */ /* 0x000fc800078ec0ff */
[----:B------:R-:W-:Y:S01]  /*17440*/  LOP3.LUT R5, R18, 0x4000000, RZ, 0xfc, !PT ;  /* 0x0400000012057812 */ /* 0x000fe200078efcff */
[----:B-1----:R-:W-:Y:S06]  /*17450*/  @P1 BRA `(.L_x_9568) ;  /* 0x0000000000081947 */ /* 0x002fec0003800000 */
[----:B------:R-:W1:Y:S02]  /*17460*/  SYNCS.PHASECHK.TRANS64.TRYWAIT P1, [R11+URZ+0x28850], R4 ;  /* 0x028850040b0075a7 */ /* 0x000e64000802017f */
[----:B-1----:R-:W-:Y:S05]  /*17470*/  @!P1 BRA `(.L_x_9569) ;  /* 0x000000d400f09947 */ /* 0x002fea0003800000 */
.L_x_9568:
[----:B01----:R-:W-:Y:S01]  /*17480*/  IMAD R4, R186, 0x800, R5 ;  /* 0x00000800ba047824 */ /* 0x003fe200078e0205 */
[----:B------:R-:W-:Y:S05]  /*17490*/  WARPSYNC.ALL ;  /* 0x0000000000007948 */ /* 0x000fea0003800000 */
[----:B------:R-:W-:Y:S01]  /*174a0*/  IMAD.MOV.U32 R5, RZ, RZ, 0x40000040 ;  /* 0x40000040ff057424 */ /* 0x000fe200078e00ff */
[C---:B------:R-:W-:Y:S01]  /*174b0*/  R2UR UR6, R4.reuse ;  /* 0x00000000040672ca */ /* 0x040fe200000e0000 */
[----:B------:R-:W-:Y:S01]  /*174c0*/  WARPGROUP.ARRIVE ;  /* 0x00000000000079c5 */ /* 0x000fe20000000000 */
[----:B------:R-:W-:Y:S02]  /*174d0*/  VIADD R6, R4, 0x80 ;  /* 0x0000008004067836 */ /* 0x000fe40000000000 */
[----:B------:R-:W-:Y:S01]  /*174e0*/  R2UR UR7, R5 ;  /* 0x00000000050772ca */ /* 0x000fe200000e0000 */
[----:B------:R-:W-:-:S02]  /*174f0*/  IMAD.MOV.U32 R7, RZ, RZ, 0x40000040 ;  /* 0x40000040ff077424 */ /* 0x000fc400078e00ff */
[----:B------:R-:W-:Y:S02]  /*17500*/  IMAD.MOV.U32 R5, RZ, RZ, 0x40000040 ;  /* 0x40000040ff057424 */ /* 0x000fe400078e00ff */
[----:B------:R-:W-:Y:S02]  /*17510*/  IMAD.MOV.U32 R9, RZ, RZ, RZ ;  /* 0x000000ffff097224 */ /* 0x000fe400078e00ff */
[----:B------:R-:W-:-:S06]  /*17520*/  IMAD.U32 R15, RZ, RZ, UR48 ;  /* 0x00000030ff0f7e24 */ /* 0x000fcc000f8e00ff */
        /* <DEDUP_REMOVED lines=32> */
[C---:B------:R-:W-:Y:S01]  /*17730*/  IADD3 R6, R4.reuse, 0x300, RZ ;  /* 0x0000030004067810 */ /* 0x040fe20007ffe0ff */
        /* <DEDUP_REMOVED lines=10> */
[----:B------:R-:W-:Y:S01]  /*177e0*/  R2UR UR7, R5 ;  /* 0x00000000050772ca */ /* 0x000fe200000e0000 */
[----:B------:R-:W0:Y:S04]  /*177f0*/  SHFL.BFLY PT, R4, R3, 0x2, 0x1f ;  /* 0x0c401f0003047f89 */ /* 0x000e2800000e0000 */
[----:B------:R-:W1:Y:S01]  /*17800*/  SHFL.BFLY PT, R5, R0, 0x2, 0x1f ;  /* 0x0c401f0000057f89 */ /* 0x000e6200000e0000 */
[----:B0-----:R-:W-:Y:S01]  /*17810*/  FADD.FTZ R4, R4, R3 ;  /* 0x0000000304047221 */ /* 0x001fe20000010000 */
[----:B------:R-:W-:-:S02]  /*17820*/  IMAD.MOV.U32 R3, RZ, RZ, -0x800000 ;  /* 0xff800000ff037424 */ /* 0x000fc400078e00ff */
[----:B-1----:R-:W-:Y:S01]  /*17830*/  FADD.FTZ R6, R5, R0 ;  /* 0x0000000005067221 */ /* 0x002fe20000010000 */
[----:B------:R-:W-:Y:S01]  /*17840*/  IMAD.MOV.U32 R0, RZ, RZ, -0x800000 ;  /* 0xff800000ff007424 */ /* 0x000fe200078e00ff */
[----:B------:R-:W0:Y:S04]  /*17850*/  SHFL.BFLY PT, R5, R4, 0x1, 0x1f ;  /* 0x0c201f0004057f89 */ /* 0x000e2800000e0000 */
[----:B------:R-:W1:Y:S01]  /*17860*/  SHFL.BFLY PT, R7, R6, 0x1, 0x1f ;  /* 0x0c201f0006077f89 */ /* 0x000e6200000e0000 */
[----:B0-----:R-:W-:Y:S01]  /*17870*/  FADD.FTZ R12, R4, R5 ;  /* 0x00000005040c7221 */ /* 0x001fe20000010000 */
[----:B------:R-:W-:Y:S02]  /*17880*/  IMAD.MOV.U32 R5, RZ, RZ, RZ ;  /* 0x000000ffff057224 */ /* 0x000fe400078e00ff */
[----:B-1----:R-:W-:-:S02]  /*17890*/  FADD.FTZ R13, R6, R7 ;  /* 0x00000007060d7221 */ /* 0x002fc40000010000 */
[----:B------:R-:W-:Y:S01]  /*178a0*/  FSETP.NE.FTZ.AND P1, PT, R12, RZ, PT ;  /* 0x000000ff0c00720b */ /* 0x000fe20003f35000 */
[----:B------:R-:W-:Y:S02]  /*178b0*/  IMAD.U32 R7, RZ, RZ, UR48 ;  /* 0x00000030ff077e24 */ /* 0x000fe4000f8e00ff */
        /* <DEDUP_REMOVED lines=17> */
.L_x_9570:
        /* <DEDUP_REMOVED lines=75> */
.L_x_9481:
        /* <DEDUP_REMOVED lines=13> */
[----:B------:R-:W4:Y:S01]  /*17f50*/  S2R R9, SR_SWINHI ;  /* 0x0000000000097919 */ /* 0x000f220000002f00 */
[----:B------:R-:W-:Y:S02]  /*17f60*/  F2FP.BF16.F32.PACK_AB R36, R137, R136 ;  /* 0x000000888924723e */ /* 0x000fe400000010ff */
[----:B------:R-:W-:Y:S02]  /*17f70*/  MOV R40, R18 ;  /* 0x0000001200287202 */ /* 0x000fe40000000f00 */
[----:B----4-:R-:W-:-:S03]  /*17f80*/  MOV R41, R9 ;  /* 0x0000000900297202 */ /* 0x010fc60000000f00 */
[----:B--2---:R-:W-:-:S03]  /*17f90*/  IMAD.WIDE R12, R8, 0x2, R40 ;  /* 0x00000002080c7825 */ /* 0x004fc600078e0228 */
[C---:B------:R-:W-:Y:S02]  /*17fa0*/  IADD3 R37, P0, R12.reuse, 0x40, RZ ;  /* 0x000000400c257810 */ /* 0x040fe40007f1e0ff */
[----:B------:R-:W-:Y:S02]  /*17fb0*/  IADD3 R35, P5, R12, 0x20, RZ ;  /* 0x000000200c237810 */ /* 0x000fe40007fbe0ff */
[----:B------:R-:W-:Y:S01]  /*17fc0*/  LOP3.LUT R8, R37, 0x380, RZ, 0xc0, !PT ;  /* 0x0000038025087812 */ /* 0x000fe200078ec0ff */
[----:B------:R-:W-:Y:S01]  /*17fd0*/  IMAD.X R31, RZ, RZ, R13, P0 ;  /* 0x000000ffff1f7224 */ /* 0x000fe200000e060d */
[C---:B------:R-:W-:Y:S02]  /*17fe0*/  ISETP.NE.AND P0, PT, R208.reuse, RZ, PT ;  /* 0x000000ffd000720c */ /* 0x040fe40003f05270 */
[----:B---3--:R-:W-:Y:S02]  /*17ff0*/  LOP3.LUT R4, R35, 0x380, RZ, 0xc0, !PT ;  /* 0x0000038023047812 */ /* 0x008fe400078ec0ff */
[----:B------:R-:W-:Y:S01]  /*18000*/  SEL R208, R208, UR4, P0 ;  /* 0x00000004d0d07c07 */ /* 0x000fe20008000000 */
[----:B------:R-:W-:Y:S05]  /*18010*/  WARPSYNC.ALL ;  /* 0x0000000000007948 */ /* 0x000fea0003800000 */
[C---:B------:R-:W-:Y:S01]  /*18020*/  LOP3.LUT R15, R12.reuse, 0x380, RZ, 0xc0, !PT ;  /* 0x000003800c0f7812 */ /* 0x040fe200078ec0ff */
[----:B------:R-:W-:Y:S01]  /*18030*/  ULDC.64 UR6, c[0x0][0xc08] ;  /* 0x0003020000067ab9 */ /* 0x000fe20000000a00 */
[----:B------:R-:W-:Y:S01]  /*18040*/  IADD3 R39, P1, R12, 0x60, RZ ;  /* 0x000000600c277810 */ /* 0x000fe20007f3e0ff */
[----:B------:R-:W-:Y:S01]  /*18050*/  ULDC.64 UR4, c[0x0][0xc00] ;  /* 0x0003000000047ab9 */ /* 0x000fe20000000a00 */
[----:B------:R-:W-:-:S02]  /*18060*/  SHF.R.U64 R4, R4, 0x3, RZ ;  /* 0x0000000304047819 */ /* 0x000fc400000012ff */
[----:B------:R-:W-:Y:S01]  /*18070*/  SHF.R.U64 R8, R8, 0x3, RZ ;  /* 0x0000000308087819 */ /* 0x000fe200000012ff */
[--C-:B------:R-:W-:Y:S01]  /*18080*/  IMAD.X R27, RZ, RZ, R13.reuse, P1 ;  /* 0x000000ffff1b7224 */ /* 0x100fe200008e060d */
[C---:B-1----:R-:W-:Y:S02]  /*18090*/  IADD3 R43, P2, R12.reuse, 0x4000, RZ ;  /* 0x000040000c2b7810 */ /* 0x042fe40007f5e0ff */
[C---:B------:R-:W-:Y:S02]  /*180a0*/  IADD3 R45, P3, R12.reuse, 0x4020, RZ ;  /* 0x000040200c2d7810 */ /* 0x040fe40007f7e0ff */
[----:B------:R-:W-:Y:S01]  /*180b0*/  IADD3.X R29, RZ, R13, RZ, P5, !PT ;  /* 0x0000000dff1d7210 */ /* 0x000fe20002ffe4ff */
[--C-:B------:R-:W-:Y:S01]  /*180c0*/  IMAD.X R25, RZ, RZ, R13.reuse, P2 ;  /* 0x000000ffff197224 */ /* 0x100fe200010e060d */
[----:B------:R-:W-:Y:S01]  /*180d0*/  SHF.R.U64 R15, R15, 0x3, RZ ;  /* 0x000000030f0f7819 */ /* 0x000fe200000012ff */
[----:B------:R-:W-:Y:S01]  /*180e0*/  IMAD.X R11, RZ, RZ, R13, P3 ;  /* 0x000000ffff0b7224 */ /* 0x000fe200018e060d */
[----:B------:R-:W-:-:S02]  /*180f0*/  IADD3 R47, P4, R12, 0x4040, RZ ;  /* 0x000040400c2f7810 */ /* 0x000fc40007f9e0ff */
[----:B------:R-:W-:Y:S02]  /*18100*/  IADD3 R32, P5, R12, 0x4060, RZ ;  /* 0x000040600c207810 */ /* 0x000fe40007fbe0ff */
[----:B------:R-:W-:Y:S01]  /*18110*/  LOP3.LUT R10, R39, 0x380, RZ, 0xc0, !PT ;  /* 0x00000380270a7812 */ /* 0x000fe200078ec0ff */
[--C-:B------:R-:W-:Y:S01]  /*18120*/  IMAD.X R9, RZ, RZ, R13.reuse, P4 ;  /* 0x000000ffff097224 */ /* 0x100fe200020e060d */
[----:B------:R-:W-:Y:S01]  /*18130*/  LOP3.LUT R28, R4, R35, RZ, 0x3c, !PT ;  /* 0x00000023041c7212 */ /* 0x000fe200078e3cff */
[----:B------:R-:W-:Y:S01]  /*18140*/  IMAD.X R33, RZ, RZ, R13, P5 ;  /* 0x000000ffff217224 */ /* 0x000fe200028e060d */
        /* <DEDUP_REMOVED lines=12> */
[----:B-----5:R-:W-:Y:S02]  /*18210*/  LOP3.LUT R24, R4, R43, RZ, 0x3c, !PT ;  /* 0x0000002b04187212 */ /* 0x020fe400078e3cff */
[----:B------:R-:W-:Y:S02]  /*18220*/  LOP3.LUT R10, R8, R45, RZ, 0x3c, !PT ;  /* 0x0000002d080a7212 */ /* 0x000fe400078e3cff */
[----:B------:R-:W-:-:S02]  /*18230*/  LOP3.LUT R8, R14, R47, RZ, 0x3c, !PT ;  /* 0x0000002f0e087212 */ /* 0x000fc400078e3cff */
[----:B------:R-:W-:Y:S02]  /*18240*/  LOP3.LUT R32, R15, R32, RZ, 0x3c, !PT ;  /* 0x000000200f207212 */ /* 0x000fe400078e3cff */
[----:B------:R-:W-:Y:S02]  /*18250*/  MOV R4, R12 ;  /* 0x0000000c00047202 */ /* 0x000fe40000000f00 */
[----:B------:R-:W-:Y:S02]  /*18260*/  F2FP.BF16.F32.PACK_AB R12, R21, R20 ;  /* 0x00000014150c723e */ /* 0x000fe400000010ff */
[----:B------:R-:W-:Y:S02]  /*18270*/  F2FP.BF16.F32.PACK_AB R13, R91, R90 ;  /* 0x0000005a5b0d723e */ /* 0x000fe400000010ff */
[----:B------:R-:W-:Y:S02]  /*18280*/  F2FP.BF16.F32.PACK_AB R14, R93, R92 ;  /* 0x0000005c5d0e723e */ /* 0x000fe400000010ff */
[----:B------:R-:W-:Y:S01]  /*18290*/  F2FP.BF16.F32.PACK_AB R15, R95, R94 ;  /* 0x0000005e5f0f723e */ /* 0x000fe200000010ff */
[----:B------:R-:W-:Y:S01]  /*182a0*/  BAR.SYNC.DEFER_BLOCKING 0x1, 0x100 ;  /* 0x0044000000007b1d */ /* 0x000fe20000010000 */
[----:B------:R-:W-:-:S02]  /*182b0*/  MOV R43, R10 ;  /* 0x0000000a002b7202 */ /* 0x000fc40000000f00 */
[----:B------:R-:W-:Y:S02]  /*182c0*/  MOV R42, R8 ;  /* 0x00000008002a7202 */ /* 0x000fe40000000f00 */
[----:B------:R-:W-:Y:S02]  /*182d0*/  MOV R37, R28 ;  /* 0x0000001c00257202 */ /* 0x000fe40000000f00 */
[----:B------:R-:W-:Y:S02]  /*182e0*/  F2FP.BF16.F32.PACK_AB R8, R97, R96 ;  /* 0x000000606108723e */ /* 0x000fe400000010ff */
[----:B------:R-:W-:Y:S02]  /*182f0*/  F2FP.BF16.F32.PACK_AB R9, R99, R98 ;  /* 0x000000626309723e */ /* 0x000fe400000010ff */
[----:B------:R-:W-:Y:S02]  /*18300*/  F2FP.BF16.F32.PACK_AB R10, R101, R100 ;  /* 0x00000064650a723e */ /* 0x000fe400000010ff */
[----:B------:R-:W-:-:S02]  /*18310*/  F2FP.BF16.F32.PACK_AB R11, R103, R102 ;  /* 0x00000066670b723e */ /* 0x000fc400000010ff */
[----:B------:R-:W-:Y:S02]  /*18320*/  MOV R38, R30 ;  /* 0x0000001e00267202 */ /* 0x000fe40000000f00 */
[----:B------:R-:W-:Y:S02]  /*18330*/  MOV R39, R26 ;  /* 0x0000001a00277202 */ /* 0x000fe40000000f00 */
[----:B------:R-:W-:Y:S02]  /*18340*/  MOV R44, R24 ;  /* 0x00000018002c7202 */ /* 0x000fe40000000f00 */
        /* <DEDUP_REMOVED lines=8> */
[----:B------:R-:W-:Y:S02]  /*183d0*/  F2FP.BF16.F32.PACK_AB R30, R125, R124 ;  /* 0x0000007c7d1e723e */ /* 0x000fe400000010ff */
[----:B------:R-:W-:Y:S02]  /*183e0*/  F2FP.BF16.F32.PACK_AB R31, R127, R126 ;  /* 0x0000007e7f1f723e */ /* 0x000fe400000010ff */
[----:B------:R-:W-:-:S02]  /*183f0*/  F2FP.BF16.F32.PACK_AB R35, R135, R134 ;  /* 0x000000868723723e */ /* 0x000fc400000010ff */
[----:B------:R-:W-:Y:S02]  /*18400*/  ISETP.NE.U32.AND P0, PT, RZ, UR4, PT ;  /* 0x00000004ff007c0c */ /* 0x000fe4000bf05070 */
[----:B-1----:R-:W-:Y:S02]  /*18410*/  F2FP.BF16.F32.PACK_AB R12, R105, R104 ;  /* 0x00000068690c723e */ /* 0x002fe400000010ff */
[----:B------:R-:W-:Y:S02]  /*18420*/  F2FP.BF16.F32.PACK_AB R13, R107, R106 ;  /* 0x0000006a6b0d723e */ /* 0x000fe400000010ff */
[----:B------:R-:W-:Y:S02]  /*18430*/  F2FP.BF16.F32.PACK_AB R14, R109, R108 ;  /* 0x0000006c6d0e723e */ /* 0x000fe400000010ff */
[----:B------:R-:W-:Y:S02]  /*18440*/  F2FP.BF16.F32.PACK_AB R15, R111, R110 ;  /* 0x0000006e6f0f723e */ /* 0x000fe400000010ff */
[----:B------:R-:W-:-:S02]  /*18450*/  MOV R4, R32 ;  /* 0x0000002000047202 */ /* 0x000fc40000000f00 */
[----:B------:R-:W-:Y:S01]  /*18460*/  F2FP.BF16.F32.PACK_AB R32, R129, R128 ;  /* 0x000000808120723e */ /* 0x000fe200000010ff */
[----:B------:R1:W-:Y:S01]  /*18470*/  STSM.16.M88.4 [R38], R12 ;  /* 0x0000000c26007844 */ /* 0x0003e20000000200 */
[----:B------:R-:W-:Y:S02]  /*18480*/  F2FP.BF16.F32.PACK_AB R33, R131, R130 ;  /* 0x000000828321723e */ /* 0x000fe400000010ff */
[----:B--2---:R-:W-:Y:S01]  /*18490*/  F2FP.BF16.F32.PACK_AB R37, R139, R138 ;  /* 0x0000008a8b25723e */ /* 0x004fe200000010ff */
[----:B------:R2:W-:Y:S01]  /*184a0*/  STSM.16.M88.4 [R39], R24 ;  /* 0x0000001827007844 */ /* 0x0005e20000000200 */
[----:B------:R-:W-:Y:S02]  /*184b0*/  F2FP.BF16.F32.PACK_AB R8, R145, R144 ;  /* 0x000000909108723e */ /* 0x000fe400000010ff */
[----:B------:R-:W-:Y:S01]  /*184c0*/  F2FP.BF16.F32.PACK_AB R9, R147, R146 ;  /* 0x000000929309723e */ /* 0x000fe200000010ff */
[----:B------:R3:W-:Y:S01]  /*184d0*/  STSM.16.M88.4 [R44], R28 ;  /* 0x0000001c2c007844 */ /* 0x0007e20000000200 */
[----:B------:R-:W-:-:S02]  /*184e0*/  F2FP.BF16.F32.PACK_AB R10, R149, R148 ;  /* 0x00000094950a723e */ /* 0x000fc400000010ff */
[----:B------:R-:W-:Y:S01]  /*184f0*/  F2FP.BF16.F32.PACK_AB R11, R151, R150 ;  /* 0x00000096970b723e */ /* 0x000fe200000010ff */
[----:B------:R-:W-:Y:S01]  /*18500*/  STSM.16.M88.4 [R43], R32 ;  /* 0x000000202b007844 */ /* 0x000fe20000000200 */
[----:B------:R-:W-:Y:S02]  /*18510*/  ISETP.NE.U32.AND P3, PT, RZ, UR6, PT ;  /* 0x00000006ff007c0c */ /* 0x000fe4000bf65070 */
[----:B------:R-:W-:Y:S01]  /*18520*/  ISETP.NE.AND.EX P0, PT, RZ, UR5, PT, P0 ;  /* 0x00000005ff007c0c */ /* 0x000fe2000bf05300 */
[----:B-1----:R-:W-:Y:S01]  /*18530*/  IMAD.MOV.U32 R12, RZ, RZ, RZ ;  /* 0x000000ffff0c7224 */ /* 0x002fe200078e00ff */
[----:B------:R-:W-:Y:S02]  /*18540*/  F2FP.BF16.F32.PACK_AB R38, R141, R140 ;  /* 0x0000008c8d26723e */ /* 0x000fe400000010ff */
[----:B------:R-:W-:Y:S02]  /*18550*/  IADD3 R14, P1, R210, UR4, RZ ;  /* 0x00000004d20e7c10 */ /* 0x000fe4000ff3e0ff */
[----:B--2---:R-:W-:-:S02]  /*18560*/  F2FP.BF16.F32.PACK_AB R39, R143, R142 ;  /* 0x0000008e8f27723e */ /* 0x004fc400000010ff */
[----:B------:R-:W-:Y:S02]  /*18570*/  ISETP.NE.AND.EX P3, PT, RZ, UR7, PT, P3 ;  /* 0x00000007ff007c0c */ /* 0x000fe4000bf65330 */
[----:B------:R-:W-:Y:S01]  /*18580*/  IADD3.X R15, R211, UR5, RZ, P1, !PT ;  /* 0x00000005d30f7c10 */ /* 0x000fe20008ffe4ff */
[----:B------:R-:W-:Y:S04]  /*18590*/  STSM.16.M88.4 [R42], R36 ;  /* 0x000000242a007844 */ /* 0x000fe80000000200 */
[----:B------:R1:W-:Y:S01]  /*185a0*/  STSM.16.M88.4 [R4], R8 ;  /* 0x0000000804007844 */ /* 0x0003e20000000200 */
[----:B------:R-:W-:Y:S05]  /*185b0*/  BAR.SYNC.DEFER_BLOCKING 0x1, 0x100 ;  /* 0x0044000000007b1d */ /* 0x000fea0000010000 */
[----:B------:R-:W-:Y:S01]  /*185c0*/  @P3 IADD3 R210, P1, R210, UR6, RZ ;  /* 0x00000006d2d23c10 */ /* 0x000fe2000ff3e0ff */
[----:B------:R-:W-:-:S03]  /*185d0*/  ULDC UR6, c[0x0][0xa88] ;  /* 0x0002a20000067ab9 */ /* 0x000fc60000000800 */
[----:B------:R-:W-:Y:S01]  /*185e0*/  @P3 IADD3.X R211, R211, UR7, RZ, P1, !PT ;  /* 0x00000007d3d33c10 */ /* 0x000fe20008ffe4ff */
[----:B------:R-:W-:Y:S01]  /*185f0*/  IMAD.U32 R13, RZ, RZ, UR6 ;  /* 0x00000006ff0d7e24 */ /* 0x000fe2000f8e00ff */
[----:B------:R-:W-:Y:S01]  /*18600*/  ISETP.GT.AND P2, PT, R208, 0x1, PT ;  /* 0x00000001d000780c */ /* 0x000fe20003f44270 */
[----:B---3--:R-:W-:Y:S01]  /*18610*/  IMAD.MOV.U32 R30, RZ, RZ, 0x9b8 ;  /* 0x000009b8ff1e7424 */ /* 0x008fe200078e00ff */
[----:B-1----:R-:W1:Y:S01]  /*18620*/  LDC R4, c[0x0][0xbe8] ;  /* 0x0002fa00ff047b82 */ /* 0x002e620000000800 */
[----:B------:R2:W5:Y:S04]  /*18630*/  @P0 LDG.E R12, desc[UR42][R14.64] ;  /* 0x0000002a0e0c0981 */ /* 0x000568000c1e1900 */
[----:B------:R2:W5:Y:S01]  /*18640*/  @P3 LDG.E R13, desc[UR42][R210.64] ;  /* 0x0000002ad20d3981 */ /* 0x000562000c1e1900 */
[----:B------:R-:W-:-:S04]  /*18650*/  SEL R30, R30, 0x978, P2 ;  /* 0x000009781e1e7807 */ /* 0x000fc80001000000 */
[----:B------:R2:W3:Y:S01]  /*18660*/  LDC.64 R26, c[0x0][R30+0x220] ;  /* 0x000088001e1a7b82 */ /* 0x0004e20000000a00 */
[----:B-1----:R-:W-:-:S07]  /*18670*/  ISETP.NE.AND P1, PT, R4, 0x1, PT ;  /* 0x000000010400780c */ /* 0x002fce0003f25270 */
[----:B------:R2:W1:Y:S08]  /*18680*/  LDC.64 R24, c[0x0][R30+0x218] ;  /* 0x000086001e187b82 */ /* 0x0004700000000a00 */
[----:B------:R2:W4:Y:S01]  /*18690*/  LDC.64 R8, c[0x0][R30+0x228] ;  /* 0x00008a001e087b82 */ /* 0x0005220000000a00 */
[----:B---3--:R-:W-:Y:S05]  /*186a0*/  @P3 BRA `(.L_x_9573) ;  /* 0x0000000000103947 */ /* 0x008fea0003800000 */
[----:B------:R-:W-:Y:S05]  /*186b0*/  @!P0 BRA `(.L_x_9573) ;  /* 0x00000000000c8947 */ /* 0x000fea0003800000 */
[----:B------:R-:W3:Y:S04]  /*186c0*/  LDG.E R10, desc[UR42][R14.64] ;  /* 0x0000002a0e0a7981 */ /* 0x000ee8000c1e1900 */
[----:B-----5:R-:W3:Y:S02]  /*186d0*/  LDG.E R13, desc[UR42][R14.64+0x4] ;  /* 0x0000042a0e0d7981 */ /* 0x020ee4000c1e1900 */
[----:B---3--:R-:W-:-:S07]  /*186e0*/  IMAD.IADD R13, R13, 0x1, -R10 ;  /* 0x000000010d0d7824 */ /* 0x008fce00078e0a0a */
.L_x_9573:
[----:B------:R-:W3:Y:S01]  /*186f0*/  LDL R36, [R1+0x14] ;  /* 0x0000140001247983 */ /* 0x000ee20000100800 */
[----:B--2---:R-:W2:Y:S01]  /*18700*/  LDC.64 R14, c[0x0][R30+0x210] ;  /* 0x000084001e0e7b82 */ /* 0x004ea20000000a00 */
[----:B------:R-:W-:Y:S01]  /*18710*/  ISETP.NE.U32.AND P0, PT, RZ, UR4, PT ;  /* 0x00000004ff007c0c */ /* 0x000fe2000bf05070 */
[-C--:B-1----:R-:W-:Y:S01]  /*18720*/  IMAD R31, R25, R188.reuse, RZ ;  /* 0x000000bc191f7224 */ /* 0x082fe200078e02ff */
[----:B------:R-:W-:Y:S01]  /*18730*/  SEL R29, R212, RZ, P2 ;  /* 0x000000ffd41d7207 */ /* 0x000fe20001000000 */
[----:B------:R-:W-:Y:S01]  /*18740*/  IMAD.WIDE.U32 R24, R24, R188, RZ ;  /* 0x000000bc18187225 */ /* 0x000fe200078e00ff */
[----:B------:R-:W-:-:S03]  /*18750*/  ISETP.NE.AND.EX P0, PT, RZ, UR5, PT, P0 ;  /* 0x00000005ff007c0c */ /* 0x000fc6000bf05300 */
[----:B------:R-:W1:Y:S01]  /*18760*/  @P1 LDC R32, c[0x0][0xbec] ;  /* 0x0002fb00ff201b82 */ /* 0x000e620000000800 */
[----:B------:R-:W-:Y:S01]  /*18770*/  SEL R209, R209, RZ, !P0 ;  /* 0x000000ffd1d17207 */ /* 0x000fe20004000000 */
[----:B------:R-:W-:Y:S01]  /*18780*/  IMAD.IADD R35, R206, 0x1, R192 ;  /* 0x00000001ce237824 */ /* 0x000fe200078e02c0 */
[----:B------:R-:W-:Y:S01]  /*18790*/  SEL R219, R219, RZ, !P0 ;  /* 0x000000ffdbdb7207 */ /* 0x000fe20004000000 */
[----:B------:R-:W-:Y:S02]  /*187a0*/  IMAD.IADD R34, R25, 0x1, R31 ;  /* 0x0000000119227824 */ /* 0x000fe400078e021f */
[----:B------:R-:W-:Y:S02]  /*187b0*/  IMAD R27, R27, R209, RZ ;  /* 0x000000d11b1b7224 */ /* 0x000fe400078e02ff */
[----:B------:R-:W0:Y:S01]  /*187c0*/  @P1 LDC R33, c[0x0][0xbf0] ;  /* 0x0002fc00ff211b82 */ /* 0x000e220000000800 */
[----:B----4-:R-:W-:Y:S01]  /*187d0*/  IMAD R31, R9, R29, RZ ;  /* 0x0000001d091f7224 */ /* 0x010fe200078e02ff */
[----:B-----5:R-:W-:Y:S01]  /*187e0*/  SHF.R.S32.HI R9, RZ, 0x1f, R12 ;  /* 0x0000001fff097819 */ /* 0x020fe2000001140c */
[----:B------:R-:W-:-:S02]  /*187f0*/  IMAD R219, R26, R219, R27 ;  /* 0x000000db1adb7224 */ /* 0x000fc400078e021b */
[----:B------:R-:W-:-:S03]  /*18800*/  IMAD.WIDE.U32 R26, R26, R209, RZ ;  /* 0x000000d11a1a7225 */ /* 0x000fc600078e00ff */
[----:B------:R-:W4:Y:S01]  /*18810*/  LDC.64 R10, c[0x0][0xba8] ;  /* 0x0002ea00ff0a7b82 */ /* 0x000f220000000a00 */
[----:B------:R-:W-:Y:S01]  /*18820*/  IMAD.IADD R219, R27, 0x1, R219 ;  /* 0x000000011bdb7824 */ /* 0x000fe200078e02db */
[----:B------:R-:W-:Y:S01]  /*18830*/  IADD3 R28, P0, P3, R26, R24, R12 ;  /* 0x000000181a1c7210 */ /* 0x000fe20007b1e00c */
[----:B------:R-:W-:Y:S01]  /*18840*/  IMAD.WIDE.U32 R24, R8, R29, RZ ;  /* 0x0000001d08187225 */ /* 0x000fe200078e00ff */
[----:B------:R-:W-:Y:S02]  /*18850*/  MOV R27, R35 ;  /* 0x00000023001b7202 */ /* 0x000fe40000000f00 */
[----:B------:R-:W-:Y:S01]  /*18860*/  IADD3.X R29, R219, R34, R9, P0, P3 ;  /* 0x00000022db1d7210 */ /* 0x000fe200007e6409 */
[----:B------:R-:W-:Y:S02]  /*18870*/  IMAD.IADD R31, R25, 0x1, R31 ;  /* 0x00000001191f7824 */ /* 0x000fe400078e021f */
[----:B-1----:R-:W-:-:S05]  /*18880*/  @P1 IMAD.HI.U32 R26, R35, R32, RZ ;  /* 0x00000020231a1227 */ /* 0x002fca00078e00ff */
[----:B0-----:R-:W-:-:S04]  /*18890*/  @P1 SHF.R.U32.HI R27, RZ, R33, R26 ;  /* 0x00000021ff1b1219 */ /* 0x001fc8000001161a */
[----:B------:R-:W-:Y:S01]  /*188a0*/  IADD3 R24, P0, P3, R27, R28, R24 ;  /* 0x0000001c1b187210 */ /* 0x000fe20007b1e018 */
[--C-:B------:R-:W-:Y:S01]  /*188b0*/  IMAD.MOV R33, RZ, RZ, -R27.reuse ;  /* 0x000000ffff217224 */ /* 0x100fe200078e0a1b */
[----:B------:R-:W-:Y:S01]  /*188c0*/  SHF.R.S32.HI R8, RZ, 0x1f, R27 ;  /* 0x0000001fff087819 */ /* 0x000fe2000001141b */
[----:B----4-:R-:W0:Y:S02]  /*188d0*/  @!P2 LDC R10, c[0x0][0xb50] ;  /* 0x0002d400ff0aab82 */ /* 0x010e240000000800 */
[----:B------:R-:W-:Y:S01]  /*188e0*/  IMAD R27, R4, R33, R35 ;  /* 0x00000021041b7224 */ /* 0x000fe200078e0223 */
[----:B------:R-:W-:-:S03]  /*188f0*/  IADD3.X R25, R8, R29, R31, P0, P3 ;  /* 0x0000001d08197210 */ /* 0x000fc600007e641f */
[----:B--2---:R-:W-:Y:S01]  /*18900*/  IMAD R8, R15, R27, RZ ;  /* 0x0000001b0f087224 */ /* 0x004fe200078e02ff */
[----:B------:R-:W-:Y:S01]  /*18910*/  SHF.R.S32.HI R29, RZ, 0x1f, R27 ;  /* 0x0000001fff1d7819 */ /* 0x000fe2000001141b */
[----:B------:R-:W1:Y:S04]  /*18920*/  @!P2 LDC R11, c[0x0][0xb54] ;  /* 0x0002d500ff0bab82 */ /* 0x000e680000000800 */
[C---:B------:R-:W-:Y:S02]  /*18930*/  IMAD R29, R14.reuse, R29, R8 ;  /* 0x0000001d0e1d7224 */ /* 0x040fe400078e0208 */
[----:B------:R-:W-:-:S04]  /*18940*/  IMAD.WIDE.U32 R14, R14, R27, R24 ;  /* 0x0000001b0e0e7225 */ /* 0x000fc800078e0018 */
[----:B------:R-:W-:Y:S01]  /*18950*/  IMAD.IADD R8, R15, 0x1, R29 ;  /* 0x000000010f087824 */ /* 0x000fe200078e021d */
[----:B0-----:R-:W-:-:S05]  /*18960*/  LEA R24, P0, R14, R10, 0x2 ;  /* 0x0000000a0e187211 */ /* 0x001fca00078010ff */
[----:B------:R-:W-:Y:S01]  /*18970*/  SHFL.IDX PT, R10, R24, RZ, 0x1c1f ;  /* 0x001c1fff180a7589 */ /* 0x000fe200000e0000 */
[----:B-1----:R-:W-:Y:S01]  /*18980*/  LEA.HI.X R26, R14, R11, R8, 0x2, P0 ;  /* 0x0000000b0e1a7211 */ /* 0x002fe200000f1408 */
[----:B------:R-:W-:Y:S02]  /*18990*/  IMAD R8, R13, R4, RZ ;  /* 0x000000040d087224 */ /* 0x000fe400078e02ff */
[----:B------:R-:W-:Y:S01]  /*189a0*/  SHFL.IDX PT, R14, R24, 0x1, 0x1c1f ;  /* 0x003c1f00180e7f89 */ /* 0x000fe200000e0000 */
[----:B------:R-:W-:-:S03]  /*189b0*/  LOP3.LUT P0, RZ, R220, 0x3, RZ, 0xc0, !PT ;  /* 0x00000003dcff7812 */ /* 0x000fc6000780c0ff */
[----:B------:R-:W0:Y:S04]  /*189c0*/  SHFL.IDX PT, R11, R26, RZ, 0x1c1f ;  /* 0x001c1fff1a0b7589 */ /* 0x000e2800000e0000 */
[----:B------:R-:W1:Y:S01]  /*189d0*/  SHFL.IDX PT, R15, R26, 0x1, 0x1c1f ;  /* 0x003c1f001a0f7f89 */ /* 0x000e6200000e0000 */
[----:B---3--:R-:W-:-:S04]  /*189e0*/  IMAD.IADD R27, R36, 0x1, R192 ;  /* 0x00000001241b7824 */ /* 0x008fc800078e02c0 */
[C---:B------:R-:W-:Y:S01]  /*189f0*/  VIADD R25, R27.reuse, 0x8 ;  /* 0x000000081b197836 */ /* 0x040fe20000000000 */
[----:B------:R-:W-:-:S04]  /*18a00*/  ISETP.GE.OR P3, PT, R27, R8, P0 ;  /* 0x000000081b00720c */ /* 0x000fc80000766670 */
[----:B------:R-:W-:-:S09]  /*18a10*/  ISETP.GE.OR P0, PT, R25, R8, P0 ;  /* 0x000000081900720c */ /* 0x000fd20000706670 */
[----:B0-----:R0:W-:Y:S04]  /*18a20*/  @!P3 ST.E desc[UR42][R10.64], R3 ;  /* 0x000000030a00b985 */ /* 0x0011e8000c10192a */
[----:B-1----:R0:W-:Y:S01]  /*18a30*/  @!P0 ST.E desc[UR42][R14.64], R0 ;  /* 0x000000000e008985 */ /* 0x0021e2000c10192a */
[----:B------:R-:W-:Y:S05]  /*18a40*/  @P2 BRA `(.L_x_9574) ;  /* 0x0000000800a42947 */ /* 0x000fea0003800000 */
[----:B------:R-:W-:Y:S01]  /*18a50*/  IMAD.SHL.U32 R36, R187, 0x40, RZ ;  /* 0x00000040bb247824 */ /* 0x000fe200078e00ff */
[----:B------:R-:W1:Y:S01]  /*18a60*/  @P1 LDC R13, c[0x0][0xbec] ;  /* 0x0002fb00ff0d1b82 */ /* 0x000e620000000800 */
[----:B------:R-:W-:Y:S02]  /*18a70*/  ULDC.64 UR4, c[0x0][0xaa0] ;  /* 0x0002a80000047ab9 */ /* 0x000fe40000000a00 */
[----:B0-----:R-:W-:-:S04]  /*18a80*/  IMAD.IADD R3, R16, 0x1, R36 ;  /* 0x0000000110037824 */ /* 0x001fc800078e0224 */
[----:B------:R-:W-:Y:S01]  /*18a90*/  IMAD.WIDE R40, R3, 0x2, R40 ;  /* 0x0000000203287825 */ /* 0x000fe200078e0228 */
[----:B------:R-:W0:Y:S02]  /*18aa0*/  @P1 LDC R15, c[0x0][0xbf0] ;  /* 0x0002fc00ff0f1b82 */ /* 0x000e240000000800 */
        /* <DEDUP_REMOVED lines=13> */
[----:B------:R-:W-:Y:S01]  /*18b80*/  IADD3 R45, P4, R40, 0x5000, RZ ;  /* 0x00005000282d7810 */ /* 0x000fe20007f9e0ff */
[----:B------:R-:W-:Y:S01]  /*18b90*/  IMAD.WIDE.U32 R10, R12, UR4, RZ ;  /* 0x000000040c0a7c25 */ /* 0x000fe2000f8e00ff */
        /* <DEDUP_REMOVED lines=9> */
[----:B------:R-:W-:-:S02]  /*18c30*/  LOP3.LUT R0, R3, 0x380, RZ, 0xc0, !PT ;  /* 0x0000038003007812 */ /* 0x000fc400078ec0ff */
[----:B------:R-:W-:Y:S02]  /*18c40*/  SHF.R.U64 R36, R36, 0x3, RZ ;  /* 0x0000000324247819 */ /* 0x000fe400000012ff */
[----:B------:R-:W-:Y:S02]  /*18c50*/  SHF.R.U64 R42, R42, 0x3, RZ ;  /* 0x000000032a2a7819 */ /* 0x000fe400000012ff */
[----:B------:R-:W-:Y:S02]  /*18c60*/  SHF.R.U64 R44, R44, 0x3, RZ ;  /* 0x000000032c2c7819 */ /* 0x000fe400000012ff */
[----:B------:R-:W-:Y:S02]  /*18c70*/  SHF.R.U64 R48, R48, 0x3, RZ ;  /* 0x0000000330307819 */ /* 0x000fe400000012ff */
[----:B------:R-:W-:Y:S02]  /*18c80*/  SHF.R.U64 R25, R25, 0x3, RZ ;  /* 0x0000000319197819 */ /* 0x000fe400000012ff */
[----:B------:R-:W-:Y:S01]  /*18c90*/  SHF.R.U64 R0, R0, 0x3, RZ ;  /* 0x0000000300007819 */ /* 0x000fe200000012ff */
        /* <DEDUP_REMOVED lines=11> */
[----:B------:R-:W-:-:S02]  /*18d50*/  IADD3.X R53, RZ, R41, RZ, P0, !PT ;  /* 0x00000029ff357210 */ /* 0x000fc400007fe4ff */
[----:B------:R-:W-:Y:S01]  /*18d60*/  LOP3.LUT R52, R0, R3, RZ, 0x3c, !PT ;  /* 0x0000000300347212 */ /* 0x000fe200078e3cff */
[----:B------:R-:W-:Y:S01]  /*18d70*/  IMAD.IADD R11, R11, 0x1, R9 ;  /* 0x000000010b0b7824 */ /* 0x000fe200078e0209 */
[----:B------:R-:W-:Y:S01]  /*18d80*/  ULDC.64 UR4, c[0x0][0xae8] ;  /* 0x0002ba0000047ab9 */ /* 0x000fe20000000a00 */
[----:B------:R-:W-:Y:S01]  /*18d90*/  IMAD R3, R207, 0x20, R187 ;  /* 0x00000020cf037824 */ /* 0x000fe200078e02bb */
[----:B------:R-:W5:Y:S01]  /*18da0*/  LD.E.128 R24, desc[UR42][R24.64] ;  /* 0x0000002a18187980 */ /* 0x000f62000c101d00 */
[----:B------:R-:W-:-:S03]  /*18db0*/  IMAD.WIDE.U32 R10, R188, UR4, R10 ;  /* 0x00000004bc0a7c25 */ /* 0x000fc6000f8e000a */
[----:B------:R-:W5:Y:S01]  /*18dc0*/  LD.E.128 R36, desc[UR42][R36.64] ;  /* 0x0000002a24247980 */ /* 0x000f62000c101d00 */
[----:B------:R-:W-:-:S03]  /*18dd0*/  IMAD.IADD R14, R192, 0x1, R3 ;  /* 0x00000001c00e7824 */ /* 0x000fc600078e0203 */
[----:B------:R-:W5:Y:S01]  /*18de0*/  LD.E.128 R40, desc[UR42][R42.64] ;  /* 0x0000002a2a287980 */ /* 0x000f62000c101d00 */
[----:B------:R-:W-:-:S03]  /*18df0*/  SHF.R.S32.HI R12, RZ, 0x1f, R209 ;  /* 0x0000001fff0c7819 */ /* 0x000fc600000114d1 */
        /* <DEDUP_REMOVED lines=8> */
[----:B--2---:R-:W2:Y:S01]  /*18e80*/  FENCE.VIEW.ASYNC.S ;  /* 0x00000000000073c6 */ /* 0x004ea20000000000 */
[----:B------:R-:W-:Y:S01]  /*18e90*/  IMAD R11, R188, UR5, R11 ;  /* 0x00000005bc0b7c24 */ /* 0x000fe2000f8e020b */
[----:B------:R-:W-:Y:S01]  /*18ea0*/  ULDC.64 UR4, c[0x0][0xaf0] ;  /* 0x0002bc0000047ab9 */ /* 0x000fe20000000a00 */
[----:B-1----:R-:W-:-:S04]  /*18eb0*/  @P1 IMAD.HI.U32 R0, R14, R13, RZ ;  /* 0x0000000d0e001227 */ /* 0x002fc800078e00ff */
[----:B------:R-:W-:Y:S02]  /*18ec0*/  IMAD R12, R12, UR4, RZ ;  /* 0x000000040c0c7c24 */ /* 0x000fe4000f8e02ff */
[----:B------:R-:W-:Y:S01]  /*18ed0*/  IMAD.MOV.U32 R3, RZ, RZ, R14 ;  /* 0x000000ffff037224 */ /* 0x000fe200078e000e */
[----:B0-----:R-:W-:Y:S01]  /*18ee0*/  @P1 SHF.R.U32.HI R3, RZ, R15, R0 ;  /* 0x0000000fff031219 */ /* 0x001fe20000011600 */
[C---:B------:R-:W-:Y:S02]  /*18ef0*/  IMAD R13, R209.reuse, UR5, R12 ;  /* 0x00000005d10d7c24 */ /* 0x040fe4000f8e020c */
[----:B------:R-:W-:Y:S01]  /*18f00*/  IMAD.WIDE.U32 R10, R209, UR4, R10 ;  /* 0x00000004d10a7c25 */ /* 0x000fe2000f8e000a */
[----:B------:R-:W-:Y:S01]  /*18f10*/  SHF.R.S32.HI R9, RZ, 0x1f, R3 ;  /* 0x0000001fff097819 */ /* 0x000fe20000011403 */
[----:B------:R-:W-:Y:S02]  /*18f20*/  ULDC.64 UR4, c[0x0][0xae0] ;  /* 0x0002b80000047ab9 */ /* 0x000fe40000000a00 */
[----:B------:R-:W-:-:S02]  /*18f30*/  IMAD.IADD R11, R11, 0x1, R13 ;  /* 0x000000010b0b7824 */ /* 0x000fc400078e020d */
[----:B------:R-:W-:Y:S02]  /*18f40*/  VIADD R0, R18, 0x28820 ;  /* 0x0002882012007836 */ /* 0x000fe40000000000 */
[----:B------:R-:W-:Y:S02]  /*18f50*/  IMAD.MOV R13, RZ, RZ, -R3 ;  /* 0x000000ffff0d7224 */ /* 0x000fe400078e0a03 */
[----:B------:R-:W-:Y:S01]  /*18f60*/  IMAD R12, R9, UR4, RZ ;  /* 0x00000004090c7c24 */ /* 0x000fe2000f8e02ff */
[----:B------:R-:W-:Y:S01]  /*18f70*/  PRMT R0, RZ, 0x654, R0 ;  /* 0x00000654ff007816 */ /* 0x000fe20000000000 */
[----:B------:R-:W-:-:S03]  /*18f80*/  IMAD R9, R4, R13, R14 ;  /* 0x0000000d04097224 */ /* 0x000fc600078e020e */
[----:B--2---:R0:W-:Y:S01]  /*18f90*/  SYNCS.ARRIVE.TRANS64.RED.A1T0 RZ, [R0+URZ], RZ ;  /* 0x000000ff00ff79a7 */ /* 0x0041e2000810043f */
[C---:B------:R-:W-:Y:S02]  /*18fa0*/  IMAD R13, R3.reuse, UR5, R12 ;  /* 0x00000005030d7c24 */ /* 0x040fe4000f8e020c */
[----:B------:R-:W-:Y:S01]  /*18fb0*/  IMAD.WIDE.U32 R10, R3, UR4, R10 ;  /* 0x00000004030a7c25 */ /* 0x000fe2000f8e000a */
        /* <DEDUP_REMOVED lines=15> */
.L_x_9831:
        /* <DEDUP_REMOVED lines=12> */
.L_x_9577:
[----:B------:R-:W-:Y:S05]  /*19170*/  BSYNC B1 ;  /* 0x0000000000017941 */ /* 0x000fea0003800000 */
.L_x_9576:
[----:B------:R-:W-:-:S03]  /*19180*/  UMOV UR4, 0xffffffff ;  /* 0xffffffff00047882 */ /* 0x000fc60000000000 */
[----:B------:R-:W-:Y:S05]  /*19190*/  BRA.DIV UR4, `(.L_x_9578) ;  /* 0x000000ba04f07947 */ /* 0x000fea000b800000 */
[----:B-1----:R1:W4:Y:S04]  /*191a0*/  SHFL.IDX PT, R3, R4, 0x1, 0x181f ;  /* 0x00381f0004037f89 */ /* 0x00232800000e0000 */
[----:B--23--:R1:W2:Y:S02]  /*191b0*/  SHFL.IDX PT, R14, R0, 0x1, 0x181f ;  /* 0x00381f00000e7f89 */ /* 0x00c2a400000e0000 */
.L_x_9835:
        /* <DEDUP_REMOVED lines=11> */
[----:B-----5:R3:W-:Y:S04]  /*19270*/  @!P2 ST.E.128 desc[UR42][R10.64], R28 ;  /* 0x0000001c0a00a985 */ /* 0x0207e8000c101d2a */
[----:B------:R3:W-:Y:S02]  /*19280*/  @!P3 ST.E.128 desc[UR42][R14.64], R44 ;  /* 0x0000002c0e00b985 */ /* 0x0007e4000c101d2a */
.L_x_9580:
[----:B------:R-:W-:Y:S05]  /*19290*/  BSYNC B1 ;  /* 0x0000000000017941 */ /* 0x000fea0003800000 */
.L_x_9579:
[----:B------:R-:W-:-:S03]  /*192a0*/  UMOV UR4, 0xffffffff ;  /* 0xffffffff00047882 */ /* 0x000fc60000000000 */
[----:B------:R-:W-:Y:S05]  /*192b0*/  BRA.DIV UR4, `(.L_x_9581) ;  /* 0x000000ba04f07947 */ /* 0x000fea000b800000 */
[----:B----4-:R4:W0:Y:S04]  /*192c0*/  SHFL.IDX PT, R3, R4, 0x2, 0x181f ;  /* 0x00581f0004037f89 */ /* 0x01082800000e0000 */
[----:B--23--:R4:W2:Y:S02]  /*192d0*/  SHFL.IDX PT, R14, R0, 0x2, 0x181f ;  /* 0x00581f00000e7f89 */ /* 0x00c8a400000e0000 */
.L_x_9839:
        /* <DEDUP_REMOVED lines=11> */
[----:B-----5:R3:W-:Y:S04]  /*19390*/  @!P2 ST.E.128 desc[UR42][R10.64], R32 ;  /* 0x000000200a00a985 */ /* 0x0207e8000c101d2a */
[----:B------:R3:W-:Y:S02]  /*193a0*/  @!P3 ST.E.128 desc[UR42][R14.64], R48 ;  /* 0x000000300e00b985 */ /* 0x0007e4000c101d2a */
.L_x_9583:
[----:B------:R-:W-:Y:S05]  /*193b0*/  BSYNC B1 ;  /* 0x0000000000017941 */ /* 0x000fea0003800000 */
.L_x_9582:
[----:B------:R-:W-:-:S03]  /*193c0*/  UMOV UR4, 0xffffffff ;  /* 0xffffffff00047882 */ /* 0x000fc60000000000 */
[----:B------:R-:W-:Y:S05]  /*193d0*/  BRA.DIV UR4, `(.L_x_9584) ;  /* 0x000000ba04f07947 */ /* 0x000fea000b800000 */
[----:B0-----:R0:W0:Y:S04]  /*193e0*/  SHFL.IDX PT, R3, R4, 0x3, 0x181f ;  /* 0x00781f0004037f89 */ /* 0x00102800000e0000 */
[----:B--23--:R2:W3:Y:S02]  /*193f0*/  SHFL.IDX PT, R14, R0, 0x3, 0x181f ;  /* 0x00781f00000e7f89 */ /* 0x00c4e400000e0000 */
.L_x_9843:
        /* <DEDUP_REMOVED lines=8> */
[----:B-----5:R0:W-:Y:S10]  /*19480*/  @!P1 ST.E.128 desc[UR42][R8.64], R36 ;  /* 0x0000002408009985 */ /* 0x0201f4000c101d2a */
[----:B------:R-:W-:Y:S05]  /*19490*/  @P0 BRA `(.L_x_9585) ;  /* 0x0000001800480947 */ /* 0x000fea0003800000 */
[----:B------:R-:W-:-:S04]  /*194a0*/  LEA R14, P0, R2, R14, 0x1 ;  /* 0x0000000e020e7211 */ /* 0x000fc800078008ff */
[----:B------:R-:W-:-:S05]  /*194b0*/  LEA.HI.X R15, R2, R3, R184, 0x1, P0 ;  /* 0x00000003020f7211 */ /* 0x000fca00000f0cb8 */
[----:B------:R3:W-:Y:S01]  /*194c0*/  ST.E.128 desc[UR42][R14.64], R52 ;  /* 0x000000340e007985 */ /* 0x0007e2000c101d2a */
[----:B------:R-:W-:Y:S05]  /*194d0*/  BRA `(.L_x_9585) ;  /* 0x0000001800387947 */ /* 0x000fea0003800000 */
.L_x_9574:
[----:B0-----:R-:W0:Y:S01]  /*194e0*/  @P1 LDC R14, c[0x0][0xbec] ;  /* 0x0002fb00ff0e1b82 */ /* 0x001e220000000800 */
[----:B------:R-:W-:Y:S01]  /*194f0*/  ULDC.64 UR4, c[0x0][0xb08] ;  /* 0x0002c20000047ab9 */ /* 0x000fe20000000a00 */
[----:B------:R-:W-:Y:S01]  /*19500*/  SHF.R.S32.HI R0, RZ, 0x1f, R209 ;  /* 0x0000001fff007819 */ /* 0x000fe200000114d1 */
[----:B------:R-:W-:Y:S01]  /*19510*/  IMAD R9, R9, UR4, RZ ;  /* 0x0000000409097c24 */ /* 0x000fe2000f8e02ff */
[----:B------:R-:W-:Y:S01]  /*19520*/  ULDC.64 UR6, c[0x0][0xb30] ;  /* 0x0002cc0000067ab9 */ /* 0x000fe20000000a00 */
[C---:B------:R-:W-:Y:S01]  /*19530*/  IMAD.WIDE.U32 R10, R12.reuse, UR4, RZ ;  /* 0x000000040c0a7c25 */ /* 0x040fe2000f8e00ff */
[----:B------:R-:W-:Y:S02]  /*19540*/  IADD3 R43, R193, 0x38, RZ ;  /* 0x00000038c12b7810 */ /* 0x000fe40007ffe0ff */
[----:B------:R-:W1:Y:S01]  /*19550*/  @P1 LDC R13, c[0x0][0xbf0] ;  /* 0x0002fc00ff0d1b82 */ /* 0x000e620000000800 */
[----:B------:R-:W-:Y:S01]  /*19560*/  IMAD R9, R12, UR5, R9 ;  /* 0x000000050c097c24 */ /* 0x000fe2000f8e0209 */
[----:B------:R-:W-:Y:S01]  /*19570*/  ULDC.64 UR4, c[0x0][0xb38] ;  /* 0x0002ce0000047ab9 */ /* 0x000fe20000000a00 */
[----:B------:R-:W-:Y:S01]  /*19580*/  IMAD.MOV.U32 R3, RZ, RZ, R35 ;  /* 0x000000ffff037224 */ /* 0x000fe200078e0023 */
[----:B------:R-:W-:Y:S01]  /*19590*/  SHF.R.S32.HI R44, RZ, 0x1f, R43 ;  /* 0x0000001fff2c7819 */ /* 0x000fe2000001142b */
[----:B------:R-:W-:-:S02]  /*195a0*/  IMAD.IADD R11, R11, 0x1, R9 ;  /* 0x000000010b0b7824 */ /* 0x000fc400078e0209 */
[----:B------:R-:W-:Y:S02]  /*195b0*/  VIADD R24, R193, 0x8 ;  /* 0x00000008c1187836 */ /* 0x000fe40000000000 */
        /* <DEDUP_REMOVED lines=8> */
[C---:B------:R-:W-:Y:S01]  /*19640*/  IMAD R9, R209.reuse, UR5, R0 ;  /* 0x00000005d1097c24 */ /* 0x040fe2000f8e0200 */
[----:B-1----:R-:W-:Y:S01]  /*19650*/  @P1 SHF.R.U32.HI R3, RZ, R13, R14 ;  /* 0x0000000dff031219 */ /* 0x002fe2000001160e */
[----:B------:R-:W-:Y:S01]  /*19660*/  IMAD.WIDE.U32 R10, R209, UR4, R10 ;  /* 0x00000004d10a7c25 */ /* 0x000fe2000f8e000a */
[----:B------:R-:W-:Y:S02]  /*19670*/  ULDC.64 UR4, c[0x0][0xb48] ;  /* 0x0002d20000047ab9 */ /* 0x000fe40000000a00 */
[----:B------:R-:W-:Y:S01]  /*19680*/  SHF.R.S32.HI R0, RZ, 0x1f, R3 ;  /* 0x0000001fff007819 */ /* 0x000fe20000011403 */
[----:B------:R-:W-:Y:S02]  /*19690*/  IMAD.IADD R11, R11, 0x1, R9 ;  /* 0x000000010b0b7824 */ /* 0x000fe400078e0209 */
        /* <DEDUP_REMOVED lines=14> */
[----:B------:R-:W-:Y:S01]  /*19780*/  ULDC.64 UR4, c[0x0][0xb00] ;  /* 0x0002c00000047ab9 */ /* 0x000fe20000000a00 */
[----:B------:R-:W-:-:S02]  /*19790*/  PRMT R4, RZ, 0x654, R4 ;  /* 0x00000654ff047816 */ /* 0x000fc40000000004 */
[----:B------:R-:W-:Y:S01]  /*197a0*/  IMAD.IADD R3, R11, 0x1, R3 ;  /* 0x000000010b037824 */ /* 0x000fe200078e0203 */
[C---:B------:R-:W-:Y:S01]  /*197b0*/  LEA R0, P0, R10.reuse, UR4, 0x2 ;  /* 0x000000040a007c11 */ /* 0x040fe2000f8010ff */
[C---:B------:R-:W-:Y:S01]  /*197c0*/  VIADD R35, R193.reuse, 0x18 ;  /* 0x00000018c1237836 */ /* 0x040fe20000000000 */
[----:B------:R-:W-:Y:S01]  /*197d0*/  UMOV UR4, 0xffffffff ;  /* 0xffffffff00047882 */ /* 0x000fe20000000000 */
        /* <DEDUP_REMOVED lines=8> */
[----:B------:R-:W-:Y:S01]  /*19860*/  VIADD R47, R193, 0x48 ;  /* 0x00000048c12f7836 */ /* 0x000fe20000000000 */
[----:B0-----:R-:W-:-:S02]  /*19870*/  LEA.HI.X R4, R10, UR5, R3, 0x2, P0 ;  /* 0x000000050a047c11 */ /* 0x001fc400080f1403 */
[----:B------:R-:W-:Y:S02]  /*19880*/  SHF.R.S32.HI R42, RZ, 0x1f, R41 ;  /* 0x0000001fff2a7819 */ /* 0x000fe40000011429 */
[----:B------:R-:W-:Y:S02]  /*19890*/  SHF.R.S32.HI R46, RZ, 0x1f, R45 ;  /* 0x0000001fff2e7819 */ /* 0x000fe4000001142d */
[----:B------:R-:W-:Y:S01]  /*198a0*/  SHF.R.S32.HI R48, RZ, 0x1f, R47 ;  /* 0x0000001fff307819 */ /* 0x000fe2000001142f */
[----:B------:R-:W-:Y:S06]  /*198b0*/  BRA.DIV UR4, `(.L_x_9586) ;  /* 0x000000ba04007947 */ /* 0x000fec000b800000 */
[----:B------:R0:W1:Y:S04]  /*198c0*/  SHFL.IDX PT, R3, R4, RZ, 0x1c1f ;  /* 0x001c1fff04037589 */ /* 0x00006800000e0000 */
[----:B------:R0:W2:Y:S02]  /*198d0*/  SHFL.IDX PT, R14, R0, RZ, 0x1c1f ;  /* 0x001c1fff000e7589 */ /* 0x0000a400000e0000 */
.L_x_9846:
        /* <DEDUP_REMOVED lines=12> */
[-C--:B------:R-:W-:Y:S01]  /*199a0*/  @!P3 LEA R26, P4, R33, R14.reuse, 0x2 ;  /* 0x0000000e211ab211 */ /* 0x080fe200078810ff */
        /* <DEDUP_REMOVED lines=19> */
[-C--:B------:R-:W-:Y:S02]  /*19ae0*/  @!P1 LEA R20, P5, R43, R14.reuse, 0x2 ;  /* 0x0000000e2b149211 */ /* 0x080fe400078a10ff */
[----:B------:R-:W-:Y:S02]  /*19af0*/  ISETP.GE.AND P2, PT, R47, UR4, PT ;  /* 0x000000042f007c0c */ /* 0x000fe4000bf46270 */
[-C--:B------:R-:W-:Y:S02]  /*19b00*/  @!P4 LEA.HI.X R13, R41, R3.reuse, R42, 0x2, P0 ;  /* 0x00000003290dc211 */ /* 0x080fe400000f142a */
[----:B------:R-:W-:Y:S02]  /*19b10*/  ISETP.GE.AND P0, PT, R218, UR4, PT ;  /* 0x00000004da007c0c */ /* 0x000fe4000bf06270 */
[----:B------:R-:W-:Y:S01]  /*19b20*/  @!P1 LEA.HI.X R21, R43, R3, R44, 0x2, P5 ;  /* 0x000000032b159211 */ /* 0x000fe200028f142c */
[----:B------:R2:W-:Y:S01]  /*19b30*/  @!P4 ST.E.64 desc[UR42][R12.64], R112 ;  /* 0x000000700c00c985 */ /* 0x0005e2000c101b2a */
[----:B---3--:R-:W-:-:S03]  /*19b40*/  @!P3 LEA R26, P5, R45, R14, 0x2 ;  /* 0x0000000e2d1ab211 */ /* 0x008fc600078a10ff */
[----:B------:R3:W-:Y:S01]  /*19b50*/  @!P1 ST.E.64 desc[UR42][R20.64], R116 ;  /* 0x0000007414009985 */ /* 0x0007e2000c101b2a */
[----:B------:R-:W-:Y:S02]  /*19b60*/  ISETP.GE.AND P1, PT, R217, UR4, PT ;  /* 0x00000004d9007c0c */ /* 0x000fe4000bf26270 */
[-C--:B------:R-:W-:Y:S02]  /*19b70*/  @!P3 LEA.HI.X R27, R45, R3.reuse, R46, 0x2, P5 ;  /* 0x000000032d1bb211 */ /* 0x080fe400028f142e */
[CC--:B----4-:R-:W-:Y:S02]  /*19b80*/  @!P2 LEA R28, P4, R47.reuse, R14.reuse, 0x2 ;  /* 0x0000000e2f1ca211 */ /* 0x0d0fe400078810ff */
        /* <DEDUP_REMOVED lines=25> */
.L_x_9588:
[----:B------:R-:W-:Y:S05]  /*19d20*/  BSYNC B1 ;  /* 0x0000000000017941 */ /* 0x000fea0003800000 */
.L_x_9587:
[----:B------:R-:W-:-:S03]  /*19d30*/  UMOV UR4, 0xffffffff ;  /* 0xffffffff00047882 */ /* 0x000fc60000000000 */
[----:B------:R-:W-:Y:S05]  /*19d40*/  BRA.DIV UR4, `(.L_x_9589) ;  /* 0x000000b604107947 */ /* 0x000fea000b800000 */
[----:B-1----:R1:W3:Y:S04]  /*19d50*/  SHFL.IDX PT, R3, R4, 0x1, 0x1c1f ;  /* 0x003c1f0004037f89 */ /* 0x0022e800000e0000 */
[----:B--2---:R1:W2:Y:S02]  /*19d60*/  SHFL.IDX PT, R14, R0, 0x1, 0x1c1f ;  /* 0x003c1f00000e7f89 */ /* 0x0042a400000e0000 */
.L_x_9850:
        /* <DEDUP_REMOVED lines=8> */
[----:B---3--:R-:W-:Y:S02]  /*19df0*/  @!P4 IMAD.MOV.U32 R15, RZ, RZ, R3 ;  /* 0x000000ffff0fc224 */ /* 0x008fe400078e0003 */
[----:B------:R-:W-:Y:S02]  /*19e00*/  @!P2 LEA.HI.X R11, R24, R3, R32, 0x2, P3 ;  /* 0x00000003180ba211 */ /* 0x000fe400018f1420 */
[----:B------:R-:W-:Y:S01]  /*19e10*/  ISETP.GE.AND P3, PT, R37, UR4, PT ;  /* 0x0000000425007c0c */ /* 0x000fe2000bf66270 */
[----:B------:R-:W-:Y:S01]  /*19e20*/  @!P4 IMAD.WIDE R8, R193, 0x4, R14 ;  /* 0x00000004c108c825 */ /* 0x000fe200078e020e */
[----:B------:R-:W-:-:S04]  /*19e30*/  @!P1 LEA R12, P5, R33, R14, 0x2 ;  /* 0x0000000e210c9211 */ /* 0x000fc800078a10ff */
[----:B------:R2:W-:Y:S01]  /*19e40*/  @!P4 ST.E.64 desc[UR42][R8.64], R90 ;  /* 0x0000005a0800c985 */ /* 0x0005e2000c101b2a */
[-C--:B------:R-:W-:Y:S02]  /*19e50*/  @!P1 LEA.HI.X R13, R33, R3.reuse, R34, 0x2, P5 ;  /* 0x00000003210d9211 */ /* 0x080fe400028f1422 */
[----:B------:R-:W-:Y:S01]  /*19e60*/  ISETP.GE.AND P4, PT, R39, UR4, PT ;  /* 0x0000000427007c0c */ /* 0x000fe2000bf86270 */
[----:B------:R3:W-:Y:S01]  /*19e70*/  @!P2 ST.E.64 desc[UR42][R10.64], R94 ;  /* 0x0000005e0a00a985 */ /* 0x0007e2000c101b2a */
[----:B------:R-:W-:Y:S02]  /*19e80*/  ISETP.GE.AND P2, PT, R41, UR4, PT ;  /* 0x0000000429007c0c */ /* 0x000fe4000bf46270 */
[-C--:B------:R-:W-:Y:S01]  /*19e90*/  @!P0 LEA R20, P5, R35, R14.reuse, 0x2 ;  /* 0x0000000e23148211 */ /* 0x080fe200078a10ff */
[----:B------:R4:W-:Y:S01]  /*19ea0*/  @!P1 ST.E.64 desc[UR42][R12.64], R98 ;  /* 0x000000620c009985 */ /* 0x0009e2000c101b2a */
[----:B------:R-:W-:Y:S02]  /*19eb0*/  @!P3 LEA R24, P1, R37, R14, 0x2 ;  /* 0x0000000e2518b211 */ /* 0x000fe400078210ff */
[----:B------:R-:W-:-:S02]  /*19ec0*/  @!P0 LEA.HI.X R21, R35, R3, R36, 0x2, P5 ;  /* 0x0000000323158211 */ /* 0x000fc400028f1424 */
[-C--:B------:R-:W-:Y:S02]  /*19ed0*/  @!P3 LEA.HI.X R25, R37, R3.reuse, R38, 0x2, P1 ;  /* 0x000000032519b211 */ /* 0x080fe400008f1426 */
[----:B------:R-:W-:Y:S01]  /*19ee0*/  ISETP.GE.AND P1, PT, R43, UR4, PT ;  /* 0x000000042b007c0c */ /* 0x000fe2000bf26270 */
[----:B------:R5:W-:Y:S01]  /*19ef0*/  @!P0 ST.E.64 desc[UR42][R20.64], R102 ;  /* 0x0000006614008985 */ /* 0x000be2000c101b2a */
[-C--:B--2---:R-:W-:Y:S02]  /*19f00*/  @!P4 LEA R8, P5, R39, R14.reuse, 0x2 ;  /* 0x0000000e2708c211 */ /* 0x084fe400078a10ff */
[----:B------:R-:W-:Y:S01]  /*19f10*/  ISETP.GE.AND P0, PT, R45, UR4, PT ;  /* 0x000000042d007c0c */ /* 0x000fe2000bf06270 */
[----:B------:R2:W-:Y:S01]  /*19f20*/  @!P3 ST.E.64 desc[UR42][R24.64], R106 ;  /* 0x0000006a1800b985 */ /* 0x0005e2000c101b2a */
[----:B------:R-:W-:Y:S02]  /*19f30*/  @!P4 LEA.HI.X R9, R39, R3, R40, 0x2, P5 ;  /* 0x000000032709c211 */ /* 0x000fe400028f1428 */
[----:B---3--:R-:W-:-:S02]  /*19f40*/  @!P2 LEA R10, P5, R41, R14, 0x2 ;  /* 0x0000000e290aa211 */ /* 0x008fc400078a10ff */
[----:B------:R-:W-:Y:S01]  /*19f50*/  ISETP.GE.AND P3, PT, R47, UR4, PT ;  /* 0x000000042f007c0c */ /* 0x000fe2000bf66270 */
[----:B------:R3:W-:Y:S01]  /*19f60*/  @!P4 ST.E.64 desc[UR42][R8.64], R110 ;  /* 0x0000006e0800c985 */ /* 0x0007e2000c101b2a */
[-C--:B------:R-:W-:Y:S02]  /*19f70*/  @!P2 LEA.HI.X R11, R41, R3.reuse, R42, 0x2, P5 ;  /* 0x00000003290ba211 */ /* 0x080fe400028f142a */
[CC--:B----4-:R-:W-:Y:S02]  /*19f80*/  @!P1 LEA R12, P5, R43.reuse, R14.reuse, 0x2 ;  /* 0x0000000e2b0c9211 */ /* 0x0d0fe400078a10ff */
[----:B------:R-:W-:Y:S01]  /*19f90*/  ISETP.GE.AND P4, PT, R218, UR4, PT ;  /* 0x00000004da007c0c */ /* 0x000fe2000bf86270 */
[----:B------:R4:W-:Y:S01]  /*19fa0*/  @!P2 ST.E.64 desc[UR42][R10.64], R114 ;  /* 0x000000720a00a985 */ /* 0x0009e2000c101b2a */
[----:B------:R-:W-:Y:S02]  /*19fb0*/  @!P1 LEA.HI.X R13, R43, R3, R44, 0x2, P5 ;  /* 0x000000032b0d9211 */ /* 0x000fe400028f142c */
[----:B------:R-:W-:-:S02]  /*19fc0*/  @!P0 LEA R26, P5, R45, R14, 0x2 ;  /* 0x0000000e2d1a8211 */ /* 0x000fc400078a10ff */
[----:B------:R-:W-:Y:S01]  /*19fd0*/  ISETP.GE.AND P2, PT, R216, UR4, PT ;  /* 0x00000004d8007c0c */ /* 0x000fe2000bf46270 */
[----:B------:R0:W-:Y:S01]  /*19fe0*/  @!P1 ST.E.64 desc[UR42][R12.64], R118 ;  /* 0x000000760c009985 */ /* 0x0001e2000c101b2a */
[-C--:B------:R-:W-:Y:S02]  /*19ff0*/  @!P0 LEA.HI.X R27, R45, R3.reuse, R46, 0x2, P5 ;  /* 0x000000032d1b8211 */ /* 0x080fe400028f142e */
[-C--:B-----5:R-:W-:Y:S02]  /*1a000*/  @!P3 LEA R20, P5, R47, R14.reuse, 0x2 ;  /* 0x0000000e2f14b211 */ /* 0x0a0fe400078a10ff */
[----:B------:R-:W-:Y:S01]  /*1a010*/  ISETP.GE.AND P1, PT, R217, UR4, PT ;  /* 0x00000004d9007c0c */ /* 0x000fe2000bf26270 */
[----:B------:R5:W-:Y:S01]  /*1a020*/  @!P0 ST.E.64 desc[UR42][R26.64], R122 ;  /* 0x0000007a1a008985 */ /* 0x000be2000c101b2a */
[----:B------:R-:W-:Y:S02]  /*1a030*/  @!P3 LEA.HI.X R21, R47, R3, R48, 0x2, P5 ;  /* 0x000000032f15b211 */ /* 0x000fe400028f1430 */
[----:B--2---:R-:W-:-:S02]  /*1a040*/  @!P4 LEA R24, P5, R218, R14, 0x2 ;  /* 0x0000000eda18c211 */ /* 0x004fc400078a10ff */
[----:B------:R-:W-:Y:S01]  /*1a050*/  ISETP.GE.AND P0, PT, R215, UR4, PT ;  /* 0x00000004d7007c0c */ /* 0x000fe2000bf06270 */
[----:B------:R2:W-:Y:S01]  /*1a060*/  @!P3 ST.E.64 desc[UR42][R20.64], R126 ;  /* 0x0000007e1400b985 */ /* 0x0005e2000c101b2a */
[----:B------:R-:W-:Y:S02]  /*1a070*/  ISETP.GE.AND P3, PT, R214, UR4, PT ;  /* 0x00000004d6007c0c */ /* 0x000fe4000bf66270 */
[----:B------:R-:W-:-:S03]  /*1a080*/  @!P4 LEA.HI.X R25, R218, R3, R226, 0x2, P5 ;  /* 0x00000003da19c211 */ /* 0x000fc600028f14e2 */
[CC--:B---3--:R-:W-:Y:S02]  /*1a090*/  @!P1 LEA R8, P5, R217.reuse, R14.reuse, 0x2 ;  /* 0x0000000ed9089211 */ /* 0x0c8fe400078a10ff */
[----:B------:R2:W-:Y:S01]  /*1a0a0*/  @!P4 ST.E.64 desc[UR42][R24.64], R130 ;  /* 0x000000821800c985 */ /* 0x0005e2000c101b2a */
[CC--:B----4-:R-:W-:Y:S02]  /*1a0b0*/  @!P2 LEA R10, P4, R216.reuse, R14.reuse, 0x2 ;  /* 0x0000000ed80aa211 */ /* 0x0d0fe400078810ff */
[-C--:B------:R-:W-:Y:S02]  /*1a0c0*/  @!P1 LEA.HI.X R9, R217, R3.reuse, R225, 0x2, P5 ;  /* 0x00000003d9099211 */ /* 0x080fe400028f14e1 */
[-C--:B0-----:R-:W-:Y:S02]  /*1a0d0*/  @!P0 LEA R12, P5, R215, R14.reuse, 0x2 ;  /* 0x0000000ed70c8211 */ /* 0x081fe400078a10ff */
[----:B------:R-:W-:Y:S01]  /*1a0e0*/  @!P2 LEA.HI.X R11, R216, R3, R224, 0x2, P4 ;  /* 0x00000003d80ba211 */ /* 0x000fe200020f14e0 */
[----:B------:R2:W-:Y:S01]  /*1a0f0*/  @!P1 ST.E.64 desc[UR42][R8.64], R134 ;  /* 0x0000008608009985 */ /* 0x0005e2000c101b2a */
[----:B-----5:R-:W-:-:S02]  /*1a100*/  @!P3 LEA R26, P4, R214, R14, 0x2 ;  /* 0x0000000ed61ab211 */ /* 0x020fc400078810ff */
[-C--:B------:R-:W-:Y:S01]  /*1a110*/  @!P0 LEA.HI.X R13, R215, R3.reuse, R223, 0x2, P5 ;  /* 0x00000003d70d8211 */ /* 0x080fe200028f14df */
[----:B------:R2:W-:Y:S01]  /*1a120*/  @!P2 ST.E.64 desc[UR42][R10.64], R138 ;  /* 0x0000008a0a00a985 */ /* 0x0005e2000c101b2a */
[----:B------:R-:W-:-:S03]  /*1a130*/  @!P3 LEA.HI.X R27, R214, R3, R222, 0x2, P4 ;  /* 0x00000003d61bb211 */ /* 0x000fc600020f14de */
[----:B------:R2:W-:Y:S01]  /*1a140*/  @!P0 ST.E.64 desc[UR42][R12.64], R142 ;  /* 0x0000008e0c008985 */ /* 0x0005e2000c101b2a */
[----:B------:R-:W-:-:S03]  /*1a150*/  ISETP.GE.AND P0, PT, R213, UR4, PT ;  /* 0x00000004d5007c0c */ /* 0x000fc6000bf06270 */
[----:B------:R2:W-:Y:S10]  /*1a160*/  @!P3 ST.E.64 desc[UR42][R26.64], R146 ;  /* 0x000000921a00b985 */ /* 0x0005f4000c101b2a */
[----:B------:R-:W-:Y:S05]  /*1a170*/  @P0 BRA `(.L_x_9585) ;  /* 0x0000000c00100947 */ /* 0x000fea0003800000 */
[----:B------:R-:W-:-:S04]  /*1a180*/  LEA R14, P0, R213, R14, 0x2 ;  /* 0x0000000ed50e7211 */ /* 0x000fc800078010ff */
[----:B------:R-:W-:-:S05]  /*1a190*/  LEA.HI.X R15, R213, R3, R221, 0x2, P0 ;  /* 0x00000003d50f7211 */ /* 0x000fca00000f14dd */
[----:B------:R0:W-:Y:S01]  /*1a1a0*/  ST.E.64 desc[UR42][R14.64], R150 ;  /* 0x000000960e007985 */ /* 0x0001e2000c101b2a */
[----:B------:R-:W-:Y:S05]  /*1a1b0*/  BRA `(.L_x_9585) ;  /* 0x0000000c00007947 */ /* 0x000fea0003800000 */
.L_x_9572:
        /* <DEDUP_REMOVED lines=10> */
[----:B-----5:R-:W-:-:S04]  /*1a260*/  IMAD.U32 R24, RZ, RZ, UR4 ;  /* 0x00000004ff187e24 */ /* 0x020fc8000f8e00ff */
[----:B------:R-:W-:-:S04]  /*1a270*/  @P1 IADD3 R210, P2, R210, UR6, RZ ;  /* 0x00000006d2d21c10 */ /* 0x000fc8000ff5e0ff */
[----:B------:R-:W-:Y:S01]  /*1a280*/  @P1 IADD3.X R211, R211, UR7, RZ, P2, !PT ;  /* 0x00000007d3d31c10 */ /* 0x000fe200097fe4ff */
[----:B------:R4:W5:Y:S04]  /*1a290*/  @P0 LDG.E R3, desc[UR42][R8.64] ;  /* 0x0000002a08030981 */ /* 0x000968000c1e1900 */
[----:B------:R4:W5:Y:S01]  /*1a2a0*/  @P1 LDG.E R24, desc[UR42][R210.64] ;  /* 0x0000002ad2181981 */ /* 0x000962000c1e1900 */
[----:B------:R-:W-:Y:S01]  /*1a2b0*/  ISETP.NE.AND P2, PT, R208, RZ, PT ;  /* 0x000000ffd000720c */ /* 0x000fe20003f45270 */
[----:B------:R-:W1:-:S12]  /*1a2c0*/  S2R R0, SR_TID.X ;  /* 0x0000000000007919 */ /* 0x000e580000002100 */
[----:B------:R-:W2:Y:S01]  /*1a2d0*/  @!P2 LDC R208, c[0x0][0xad4] ;  /* 0x0002b500ffd0ab82 */ /* 0x000ea20000000800 */
[----:B-1----:R-:W-:Y:S01]  /*1a2e0*/  VIADD R0, R0, 0xffffff80 ;  /* 0xffffff8000007836 */ /* 0x002fe20000000000 */
[----:B--2---:R-:W-:-:S04]  /*1a2f0*/  ISETP.GT.AND P2, PT, R208, 0x1, PT ;  /* 0x00000001d000780c */ /* 0x004fc80003f44270 */
[----:B------:R-:W-:Y:S01]  /*1a300*/  ISETP.GT.AND P3, PT, R0, 0x7f, PT ;  /* 0x0000007f0000780c */ /* 0x000fe20003f64270 */
[----:B----4-:R-:W-:-:S12]  /*1a310*/  @P1 BRA `(.L_x_9590) ;  /* 0x0000000000101947 */ /* 0x010fd80003800000 */
[----:B------:R-:W-:Y:S05]  /*1a320*/  @!P0 BRA `(.L_x_9590) ;  /* 0x00000000000c8947 */ /* 0x000fea0003800000 */
[----:B------:R-:W2:Y:S04]  /*1a330*/  LDG.E R11, desc[UR42][R8.64] ;  /* 0x0000002a080b7981 */ /* 0x000ea8000c1e1900 */
[----:B-----5:R-:W2:Y:S02]  /*1a340*/  LDG.E R24, desc[UR42][R8.64+0x4] ;  /* 0x0000042a08187981 */ /* 0x020ea4000c1e1900 */
[----:B--2---:R-:W-:-:S07]  /*1a350*/  IMAD.IADD R24, R24, 0x1, -R11 ;  /* 0x0000000118187824 */ /* 0x004fce00078e0a0b */
.L_x_9590:
[----:B------:R-:W-:Y:S01]  /*1a360*/  BSSY B1, `(.L_x_9591) ;  /* 0x0000036000017945 */ /* 0x000fe20003800000 */
[----:B------:R-:W-:Y:S02]  /*1a370*/  SEL R209, R209, RZ, !P0 ;  /* 0x000000ffd1d17207 */ /* 0x000fe40004000000 */
[----:B------:R-:W-:Y:S02]  /*1a380*/  SEL R219, R219, RZ, !P0 ;  /* 0x000000ffdbdb7207 */ /* 0x000fe40004000000 */
[----:B-----5:R-:W-:Y:S01]  /*1a390*/  SHF.R.S32.HI R28, RZ, 0x1f, R3 ;  /* 0x0000001fff1c7819 */ /* 0x020fe20000011403 */
[----:B------:R-:W-:Y:S06]  /*1a3a0*/  @P3 BRA `(.L_x_9592) ;  /* 0x0000000000c43947 */ /* 0x000fec0003800000 */
[----:B------:R-:W1:Y:S01]  /*1a3b0*/  S2R R31, SR_TID.X ;  /* 0x00000000001f7919 */ /* 0x000e620000002100 */
[----:B------:R-:W2:Y:S02]  /*1a3c0*/  LDC R35, c[0x0][0xbe8] ;  /* 0x0002fa00ff237b82 */ /* 0x000ea40000000800 */
[----:B--2---:R-:W-:Y:S01]  /*1a3d0*/  IMAD R0, R24, R35, RZ ;  /* 0x0000002318007224 */ /* 0x004fe200078e02ff */
[----:B-1----:R-:W-:-:S04]  /*1a3e0*/  IADD3 R31, R192, -0x80, R31 ;  /* 0xffffff80c01f7810 */ /* 0x002fc80007ffe01f */
[----:B------:R-:W-:-:S13]  /*1a3f0*/  ISETP.GE.AND P0, PT, R31, R0, PT ;  /* 0x000000001f00720c */ /* 0x000fda0003f06270 */
[----:B------:R-:W-:Y:S05]  /*1a400*/  @P0 BRA `(.L_x_9592) ;  /* 0x0000000000ac0947 */ /* 0x000fea0003800000 */
[----:B------:R-:W-:Y:S01]  /*1a410*/  IMAD.MOV.U32 R26, RZ, RZ, 0x9b8 ;  /* 0x000009b8ff1a7424 */ /* 0x000fe200078e00ff */
[----:B------:R-:W-:Y:S01]  /*1a420*/  ISETP.GT.AND P0, PT, R208, 0x1, PT ;  /* 0x00000001d000780c */ /* 0x000fe20003f04270 */
[----:B------:R-:W1:Y:S01]  /*1a430*/  LDC.64 R32, c[0x0][0xba8] ;  /* 0x0002ea00ff207b82 */ /* 0x000e620000000a00 */
[----:B------:R-:W-:Y:S01]  /*1a440*/  ISETP.NE.AND P1, PT, R35, 0x1, PT ;  /* 0x000000012300780c */ /* 0x000fe20003f25270 */
[----:B------:R-:W-:Y:S01]  /*1a450*/  IMAD.MOV.U32 R25, RZ, RZ, R31 ;  /* 0x000000ffff197224 */ /* 0x000fe200078e001f */
[----:B------:R-:W-:-:S05]  /*1a460*/  SEL R26, R26, 0x978, P0 ;  /* 0x000009781a1a7807 */ /* 0x000fca0000000000 */
[----:B------:R-:W2:Y:S08]  /*1a470*/  LDC.64 R10, c[0x0][R26+0x220] ;  /* 0x000088001a0a7b82 */ /* 0x000eb00000000a00 */
[----:B------:R-:W4:Y:S08]  /*1a480*/  LDC.64 R8, c[0x0][R26+0x218] ;  /* 0x000086001a087b82 */ /* 0x000f300000000a00 */
[----:B------:R-:W5:Y:S08]  /*1a490*/  LDC.64 R12, c[0x0][R26+0x228] ;  /* 0x00008a001a0c7b82 */ /* 0x000f700000000a00 */
[----:B------:R-:W0:Y:S08]  /*1a4a0*/  @P1 LDC R0, c[0x0][0xbec] ;  /* 0x0002fb00ff001b82 */ /* 0x000e300000000800 */
[----:B------:R-:W5:Y:S08]  /*1a4b0*/  LDC.64 R14, c[0x0][R26+0x210] ;  /* 0x000084001a0e7b82 */ /* 0x000f700000000a00 */
[----:B------:R-:W3:Y:S01]  /*1a4c0*/  @P1 LDC R29, c[0x0][0xbf0] ;  /* 0x0002fc00ff1d1b82 */ /* 0x000ee20000000800 */
[----:B0-----:R-:W-:-:S07]  /*1a4d0*/  @P1 IMAD.HI.U32 R0, R31, R0, RZ ;  /* 0x000000001f001227 */ /* 0x001fce00078e00ff */
[----:B-1----:R-:W0:Y:S01]  /*1a4e0*/  @!P0 LDC R32, c[0x0][0xb50] ;  /* 0x0002d400ff208b82 */ /* 0x002e220000000800 */
[-C--:B--2---:R-:W-:Y:S02]  /*1a4f0*/  IMAD R11, R11, R209.reuse, RZ ;  /* 0x000000d10b0b7224 */ /* 0x084fe400078e02ff */
[----:B------:R-:W-:-:S05]  /*1a500*/  IMAD.WIDE.U32 R20, R10, R209, RZ ;  /* 0x000000d10a147225 */ /* 0x000fca00078e00ff */
[----:B------:R-:W1:Y:S01]  /*1a510*/  @!P0 LDC R33, c[0x0][0xb54] ;  /* 0x0002d500ff218b82 */ /* 0x000e620000000800 */
[-C--:B----4-:R-:W-:Y:S02]  /*1a520*/  IMAD R27, R9, R188.reuse, RZ ;  /* 0x000000bc091b7224 */ /* 0x090fe400078e02ff */
[----:B------:R-:W-:Y:S01]  /*1a530*/  IMAD.WIDE.U32 R8, R8, R188, RZ ;  /* 0x000000bc08087225 */ /* 0x000fe200078e00ff */
[----:B---3--:R-:W-:-:S03]  /*1a540*/  @P1 SHF.R.U32.HI R25, RZ, R29, R0 ;  /* 0x0000001dff191219 */ /* 0x008fc60000011600 */
[----:B------:R-:W-:Y:S01]  /*1a550*/  IMAD R29, R10, R219, R11 ;  /* 0x000000db0a1d7224 */ /* 0x000fe200078e020b */
[----:B------:R-:W-:Y:S01]  /*1a560*/  SEL R11, R212, RZ, P0 ;  /* 0x000000ffd40b7207 */ /* 0x000fe20000000000 */
[----:B------:R-:W-:Y:S01]  /*1a570*/  IMAD.IADD R27, R9, 0x1, R27 ;  /* 0x00000001091b7824 */ /* 0x000fe200078e021b */
[----:B------:R-:W-:Y:S01]  /*1a580*/  IADD3 R0, P1, P3, R20, R8, R3 ;  /* 0x0000000814007210 */ /* 0x000fe20007b3e003 */
[----:B------:R-:W-:Y:S02]  /*1a590*/  IMAD.MOV R4, RZ, RZ, -R25 ;  /* 0x000000ffff047224 */ /* 0x000fe400078e0a19 */
[----:B------:R-:W-:Y:S02]  /*1a5a0*/  IMAD.IADD R29, R21, 0x1, R29 ;  /* 0x00000001151d7824 */ /* 0x000fe400078e021d */
[----:B-----5:R-:W-:-:S04]  /*1a5b0*/  IMAD.WIDE.U32 R8, R12, R11, RZ ;  /* 0x0000000b0c087225 */ /* 0x020fc800078e00ff */
[----:B------:R-:W-:Y:S02]  /*1a5c0*/  IMAD R13, R13, R11, RZ ;  /* 0x0000000b0d0d7224 */ /* 0x000fe400078e02ff */
[----:B------:R-:W-:Y:S01]  /*1a5d0*/  IMAD R11, R35, R4, R31 ;  /* 0x00000004230b7224 */ /* 0x000fe200078e021f */
[----:B------:R-:W-:Y:S02]  /*1a5e0*/  IADD3.X R4, R29, R27, R28, P1, P3 ;  /* 0x0000001b1d047210 */ /* 0x000fe40000fe641c */
[----:B------:R-:W-:Y:S01]  /*1a5f0*/  IADD3 R8, P0, P1, R25, R0, R8 ;  /* 0x0000000019087210 */ /* 0x000fe2000791e008 */
[----:B------:R-:W-:Y:S01]  /*1a600*/  IMAD R0, R15, R11, RZ ;  /* 0x0000000b0f007224 */ /* 0x000fe200078e02ff */
[----:B------:R-:W-:Y:S02]  /*1a610*/  IADD3 R13, R9, R13, RZ ;  /* 0x0000000d090d7210 */ /* 0x000fe40007ffe0ff */
        /* <DEDUP_REMOVED lines=8> */
[----:B-1----:R-:W-:-:S05]  /*1a6a0*/  LEA.HI.X R11, R8, R33, R0, 0x2, P0 ;  /* 0x00000021080b7211 */ /* 0x002fca00000f1400 */
[----:B------:R1:W-:Y:S02]  /*1a6b0*/  STG.E desc[UR42][R10.64], R9 ;  /* 0x000000090a007986 */ /* 0x0003e4000c10192a */
.L_x_9592:
[----:B------:R-:W-:Y:S05]  /*1a6c0*/  BSYNC B1 ;  /* 0x0000000000017941 */ /* 0x000fea0003800000 */
.L_x_9591:
        /* <DEDUP_REMOVED lines=18> */
[----:B---3--:R-:W1:Y:S08]  /*1a7f0*/  @P0 LDC R4, c[0x0][0xbec] ;  /* 0x0002fb00ff040b82 */ /* 0x008e700000000800 */
        /* <DEDUP_REMOVED lines=25> */
[----:B------:R1:W3:Y:S02]  /*1a990*/  SHFL.IDX PT, R14, R0, RZ, 0x181f ;  /* 0x00181fff000e7589 */ /* 0x0002e400000e0000 */
.L_x_9853:
[----:B------:R-:W-:Y:S01]  /*1a9a0*/  IMAD R21, R24, R21, RZ ;  /* 0x0000001518157224 */ /* 0x000fe200078e02ff */
[----:B------:R-:W-:Y:S04]  /*1a9b0*/  BSSY B1, `(.L_x_9594) ;  /* 0x000000c000017945 */ /* 0x000fe80003800000 */
[----:B------:R-:W-:-:S13]  /*1a9c0*/  ISETP.GE.AND P0, PT, R192, R21, PT ;  /* 0x00000015c000720c */ /* 0x000fda0003f06270 */
[----:B------:R-:W-:Y:S05]  /*1a9d0*/  @P0 BRA `(.L_x_9595) ;  /* 0x0000000000240947 */ /* 0x000fea0003800000 */
[----:B------:R-:W-:Y:S02]  /*1a9e0*/  ULDC UR4, c[0x0][0xac8] ;  /* 0x0002b20000047ab9 */ /* 0x000fe40000000800 */
[----:B------:R-:W-:Y:S02]  /*1a9f0*/  ISETP.GE.AND P2, PT, R16, UR4, PT ;  /* 0x0000000410007c0c */ /* 0x000fe4000bf46270 */
[----:B------:R-:W-:-:S11]  /*1aa00*/  ISETP.GE.AND P3, PT, R2, UR4, PT ;  /* 0x0000000402007c0c */ /* 0x000fd6000bf66270 */
[-C--:B---3--:R-:W-:Y:S02]  /*1aa10*/  @!P2 LEA R8, P0, R16, R14.reuse, 0x1 ;  /* 0x0000000e1008a211 */ /* 0x088fe400078008ff */
[----:B------:R-:W-:Y:S02]  /*1aa20*/  @!P3 LEA R14, P1, R2, R14, 0x1 ;  /* 0x0000000e020eb211 */ /* 0x000fe400078208ff */
[-C--:B--2---:R-:W-:Y:S02]  /*1aa30*/  @!P2 LEA.HI.X R9, R16, R3.reuse, R17, 0x1, P0 ;  /* 0x000000031009a211 */ /* 0x084fe400000f0c11 */
[----:B------:R-:W-:-:S03]  /*1aa40*/  @!P3 LEA.HI.X R15, R2, R3, R184, 0x1, P1 ;  /* 0x00000003020fb211 */ /* 0x000fc600008f0cb8 */
[----:B------:R4:W-:Y:S04]  /*1aa50*/  @!P2 ST.E.128 desc[UR42][R8.64], RZ ;  /* 0x000000ff0800a985 */ /* 0x0009e8000c101d2a */
[----:B------:R4:W-:Y:S02]  /*1aa60*/  @!P3 ST.E.128 desc[UR42][R14.64], RZ ;  /* 0x000000ff0e00b985 */ /* 0x0009e4000c101d2a */
.L_x_9595:
[----:B------:R-:W-:Y:S05]  /*1aa70*/  BSYNC B1 ;  /* 0x0000000000017941 */ /* 0x000fea0003800000 */
.L_x_9594:
[----:B------:R-:W-:-:S03]  /*1aa80*/  UMOV UR4, 0xffffffff ;  /* 0xffffffff00047882 */ /* 0x000fc60000000000 */
[----:B------:R-:W-:Y:S05]  /*1aa90*/  BRA.DIV UR4, `(.L_x_9596) ;  /* 0x000000aa04387947 */ /* 0x000fea000b800000 */
[----:B--2---:R2:W0:Y:S04]  /*1aaa0*/  SHFL.IDX PT, R3, R4, 0x1, 0x181f ;  /* 0x00381f0004037f89 */ /* 0x00442800000e0000 */
[----:B---34-:R2:W3:Y:S02]  /*1aab0*/  SHFL.IDX PT, R14, R0, 0x1, 0x181f ;  /* 0x00381f00000e7f89 */ /* 0x0184e400000e0000 */
.L_x_9857:
[----:B------:R-:W-:Y:S01]  /*1aac0*/  VIADD R8, R192, 0x20 ;  /* 0x00000020c0087836 */ /* 0x000fe20000000000 */
        /* <DEDUP_REMOVED lines=12> */
.L_x_9598:
[----:B------:R-:W-:Y:S05]  /*1ab90*/  BSYNC B1 ;  /* 0x0000000000017941 */ /* 0x000fea0003800000 */
.L_x_9597:
[----:B------:R-:W-:-:S03]  /*1aba0*/  UMOV UR4, 0xffffffff ;  /* 0xffffffff00047882 */ /* 0x000fc60000000000 */
[----:B------:R-:W-:Y:S05]  /*1abb0*/  BRA.DIV UR4, `(.L_x_9599) ;  /* 0x000000aa04387947 */ /* 0x000fea000b800000 */
[----:B0-----:R0:W0:Y:S04]  /*1abc0*/  SHFL.IDX PT, R3, R4, 0x2, 0x181f ;  /* 0x00581f0004037f89 */ /* 0x00102800000e0000 */
[----:B---34-:R3:W4:Y:S02]  /*1abd0*/  SHFL.IDX PT, R14, R0, 0x2, 0x181f ;  /* 0x00581f00000e7f89 */ /* 0x01872400000e0000 */
.L_x_9861:
        /* <DEDUP_REMOVED lines=13> */
.L_x_9601:
[----:B------:R-:W-:Y:S05]  /*1acb0*/  BSYNC B1 ;  /* 0x0000000000017941 */ /* 0x000fea0003800000 */
.L_x_9600:
[----:B------:R-:W-:-:S03]  /*1acc0*/  UMOV UR4, 0xffffffff ;  /* 0xffffffff00047882 */ /* 0x000fc60000000000 */
[----:B------:R-:W-:Y:S05]  /*1acd0*/  BRA.DIV UR4, `(.L_x_9602) ;  /* 0x000000aa04387947 */ /* 0x000fea000b800000 */
[----:B0-----:R0:W0:Y:S04]  /*1ace0*/  SHFL.IDX PT, R3, R4, 0x3, 0x181f ;  /* 0x00781f0004037f89 */ /* 0x00102800000e0000 */
[----:B----4-:R4:W0:Y:S02]  /*1acf0*/  SHFL.IDX PT, R14, R0, 0x3, 0x181f ;  /* 0x00781f00000e7f89 */ /* 0x01082400000e0000 */
.L_x_9865:
[----:B-1234-:R-:W-:-:S04]  /*1ad00*/  IADD3 R0, R192, 0x60, RZ ;  /* 0x00000060c0007810 */ /* 0x01efc80007ffe0ff */
        /* <DEDUP_REMOVED lines=11> */
.L_x_9585:
[----:B------:R-:W-:Y:S05]  /*1adc0*/  BSYNC B0 ;  /* 0x0000000000007941 */ /* 0x000fea0003800000 */
.L_x_9571:
[----:B------:R-:W-:Y:S02]  /*1add0*/  ULDC UR4, c[0x0][0xc3c] ;  /* 0x00030f0000047ab9 */ /* 0x000fe40000000800 */
[----:B---3--:R-:W-:-:S13]  /*1ade0*/  ISETP.GE.AND P0, PT, R7, UR4, PT ;  /* 0x0000000407007c0c */ /* 0x008fda000bf06270 */
[----:B------:R-:W-:Y:S05]  /*1adf0*/  @!P0 BRA `(.L_x_9603) ;  /* 0xfffffe6400048947 */ /* 0x000fea000383ffff */
[----:B------:R-:W-:Y:S05]  /*1ae00*/  BRA `(.L_x_9369) ;  /* 0x0000007800487947 */ /* 0x000fea0003800000 */
.L_x_9367:
        /* <DEDUP_REMOVED lines=16> */
.L_x_9604:
        /* <DEDUP_REMOVED lines=43> */
.L_x_9608:
        /* <DEDUP_REMOVED lines=37> */
.L_x_9606:
        /* <DEDUP_REMOVED lines=13> */
.L_x_9609:
        /* <DEDUP_REMOVED lines=25> */
[-C--:B------:R-:W-:Y:S01]  /*1b670*/  @!P1 IADD3 R3, R3, -R12.reuse, RZ ;  /* 0x8000000c03039210 */ /* 0x080fe20007ffe0ff */
        /* <DEDUP_REMOVED lines=28> */
[----:B------:R-:W-:Y:S02]  /*1b840*/  @!P2 IADD3 R2, -R2, RZ, RZ ;  /* 0x000000ff0202a210 */ /* 0x000fe40007ffe1ff */
[----:B------:R-:W-:-:S05]  /*1b850*/  @!P1 LOP3.LUT R2, RZ, R9, RZ, 0x33, !PT ;  /* 0x00000009ff029212 */ /* 0x000fca00078e33ff */
[----:B------:R-:W-:-:S04]  /*1b860*/  IMAD.MOV R18, RZ, RZ, -R2 ;  /* 0x000000ffff127224 */ /* 0x000fc800078e0a02 */
[C---:B------:R-:W-:Y:S02]  /*1b870*/  IMAD R18, R9.reuse, R18, R10 ;  /* 0x0000001209127224 */ /* 0x040fe400078e020a */
[----:B------:R-:W-:Y:S02]  /*1b880*/  IMAD R9, R9, 0x1000000, R2 ;  /* 0x0100000009097824 */ /* 0x000fe400078e0202 */
[----:B------:R-:W-:Y:S02]  /*1b890*/  IMAD R2, R6, R3, R5 ;  /* 0x0000000306027224 */ /* 0x000fe400078e0205 */
[----:B------:R-:W-:Y:S01]  /*1b8a0*/  IMAD R18, R18, 0x10000, R9 ;  /* 0x0001000012127824 */ /* 0x000fe200078e0209 */
[----:B------:R-:W-:Y:S06]  /*1b8b0*/  BRA `(.L_x_9611) ;  /* 0x0000000000f47947 */ /* 0x000fec0003800000 */
.L_x_9610:
        /* <DEDUP_REMOVED lines=39> */
[----:B0-----:R-:W-:-:S06]  /*1bb30*/  IADD3 R3, R8, 0xffffffe, RZ ;  /* 0x0ffffffe08037810 */ /* 0x001fcc0007ffe0ff */
        /* <DEDUP_REMOVED lines=21> */
.L_x_9611:
[----:B------:R-:W-:-:S05]  /*1bc90*/  LOP3.LUT R17, RZ, R2, RZ, 0x33, !PT ;  /* 0x00000002ff117212 */ /* 0x000fca00078e33ff */
[----:B------:R-:W-:Y:S01]  /*1bca0*/  IMAD.IADD R17, R6, 0x1, R17 ;  /* 0x0000000106117824 */ /* 0x000fe200078e0211 */
[----:B------:R-:W-:Y:S06]  /*1bcb0*/  BRA `(.L_x_9612) ;  /* 0x00000000000c7947 */ /* 0x000fec0003800000 */
.L_x_9607:
[----:B------:R-:W-:Y:S01]  /*1bcc0*/  IMAD.MOV.U32 R17, RZ, RZ, RZ ;  /* 0x000000ffff117224 */ /* 0x000fe200078e00ff */
[----:B------:R-:W-:Y:S01]  /*1bcd0*/  MOV R18, RZ ;  /* 0x000000ff00127202 */ /* 0x000fe20000000f00 */
[----:B------:R-:W-:-:S07]  /*1bce0*/  IMAD.U32 R16, RZ, RZ, UR6 ;  /* 0x00000006ff107e24 */ /* 0x000fce000f8e00ff */
.L_x_9612:
[----:B------:R-:W-:-:S13]  /*1bcf0*/  ISETP.NE.AND P0, PT, R7, RZ, PT ;  /* 0x000000ff0700720c */ /* 0x000fda0003f05270 */
[----:B------:R-:W0:Y:S01]  /*1bd00*/  @!P0 S2R R3, SR_CgaCtaId ;  /* 0x0000000000038919 */ /* 0x000e220000008800 */
[----:B------:R-:W-:-:S04]  /*1bd10*/  @!P0 MOV R2, 0x400 ;  /* 0x0000040000028802 */ /* 0x000fc80000000f00 */
[----:B0-----:R-:W-:-:S05]  /*1bd20*/  @!P0 LEA R2, R3, R2, 0x18 ;  /* 0x0000000203028211 */ /* 0x001fca00078ec0ff */
[----:B------:R1:W-:Y:S01]  /*1bd30*/  @!P0 STS.128 [R2+0x288d0], R16 ;  /* 0x0288d01002008388 */ /* 0x0003e20000000c00 */
[----:B------:R-:W-:Y:S06]  /*1bd40*/  BAR.ARV 0x5, 0x180 ;  /* 0x0146000000007b1d */ /* 0x000fec0000002000 */
.L_x_9605:
        /* <DEDUP_REMOVED lines=33> */
.L_x_9716:
[----:B0-----:R-:W0:Y:S02]  /*1bf60*/  LDC.64 R2, c[0x0][0xc88] ;  /* 0x00032200ff027b82 */ /* 0x001e240000000a00 */
[----:B0-----:R-:W-:-:S05]  /*1bf70*/  IMAD.WIDE R2, R19, 0x4, R2 ;  /* 0x0000000413027825 */ /* 0x001fca00078e0202 */
[----:B--2---:R-:W2:Y:S01]  /*1bf80*/  LDG.E R33, desc[UR42][R2.64] ;  /* 0x0000002a02217981 */ /* 0x004ea2000c1e1900 */
        /* <DEDUP_REMOVED lines=26> */
[----:B------:R-:W3:Y:S01]  /*1c130*/  @P0 LDG.E R6, desc[UR42][R2.64] ;  /* 0x0000002a02060981 */ /* 0x000ee2000c1e1900 */
[----:B------:R-:W-:Y:S01]  /*1c140*/  ULDC UR4, c[0x0][0x288] ;  /* 0x0000a20000047ab9 */ /* 0x000fe20000000800 */
[----:B------:R-:W-:Y:S01]  /*1c150*/  IADD3.X R5, R24, UR7, RZ, P4, !PT ;  /* 0x0000000718057c10 */ /* 0x000fe2000a7fe4ff */
[----:B------:R-:W-:Y:S01]  /*1c160*/  IMAD.U32 R8, RZ, RZ, UR4 ;  /* 0x00000004ff087e24 */ /* 0x000fe2000f8e00ff */
[----:B------:R-:W-:-:S03]  /*1c170*/  ULDC.64 UR4, c[0x0][0x418] ;  /* 0x0001060000047ab9 */ /* 0x000fc60000000a00 */
[----:B------:R-:W5:Y:S04]  /*1c180*/  @P1 LDG.E R0, desc[UR42][R4.64] ;  /* 0x0000002a04001981 */ /* 0x000f68000c1e1900 */
[----:B---3--:R0:W-:Y:S02]  /*1c190*/  STL [R1+0xc], R6 ;  /* 0x00000c0601007387 */ /* 0x0081e40000100800 */
[----:B0-----:R-:W-:-:S04]  /*1c1a0*/  @P2 IADD3 R6, P3, R23, UR8, RZ ;  /* 0x0000000817062c10 */ /* 0x001fc8000ff7e0ff */
        /* <DEDUP_REMOVED lines=11> */
[----:B---3--:R0:W-:Y:S04]  /*1c260*/  STL [R1+0x10], R8 ;  /* 0x0000100801007387 */ /* 0x0081e80000100800 */
[----:B--2---:R0:W-:Y:S01]  /*1c270*/  STL [R1], R13 ;  /* 0x0000000d01007387 */ /* 0x0041e20000100800 */
[----:B------:R-:W-:Y:S01]  /*1c280*/  IMAD.MOV.U32 R12, RZ, RZ, R8 ;  /* 0x000000ffff0c7224 */ /* 0x000fe200078e0008 */
[----:B------:R-:W-:Y:S06]  /*1c290*/  @P2 BRA `(.L_x_9614) ;  /* 0x0000000000142947 */ /* 0x000fec0003800000 */
[----:B------:R-:W-:Y:S05]  /*1c2a0*/  @!P0 BRA `(.L_x_9614) ;  /* 0x0000000000108947 */ /* 0x000fea0003800000 */
[----:B0-----:R-:W2:Y:S04]  /*1c2b0*/  LDG.E R8, desc[UR42][R2.64] ;  /* 0x0000002a02087981 */ /* 0x001ea8000c1e1900 */
[----:B------:R-:W2:Y:S02]  /*1c2c0*/  LDG.E R7, desc[UR42][R2.64+0x4] ;  /* 0x0000042a02077981 */ /* 0x000ea4000c1e1900 */
[----:B--2---:R-:W-:-:S05]  /*1c2d0*/  IMAD.IADD R12, R7, 0x1, -R8 ;  /* 0x00000001070c7824 */ /* 0x004fca00078e0a08 */
[----:B------:R1:W-:Y:S02]  /*1c2e0*/  STL [R1+0x10], R12 ;  /* 0x0000100c01007387 */ /* 0x0003e40000100800 */
.L_x_9614:
        /* <DEDUP_REMOVED lines=14> */
.L_x_9615:
        /* <DEDUP_REMOVED lines=9> */
.L_x_9616:
[----:B0-----:R-:W2:Y:S01]  /*1c460*/  @P1 LDG.E R2, desc[UR42][R4.64] ;  /* 0x0000002a04021981 */ /* 0x001ea2000c1e1900 */
[----:B------:R-:W0:Y:S03]  /*1c470*/  LDC R3, c[0x0][0x448] ;  /* 0x00011200ff037b82 */ /* 0x000e260000000800 */
[----:B------:R-:W2:Y:S01]  /*1c480*/  @P1 LDG.E R11, desc[UR42][R4.64+0x4] ;  /* 0x0000042a040b1981 */ /* 0x000ea2000c1e1900 */
[----:B-----5:R-:W-:Y:S01]  /*1c490*/  IMAD.IADD R9, R9, 0x1, -R13 ;  /* 0x0000000109097824 */ /* 0x020fe200078e0a0d */
[----:B------:R-:W-:Y:S01]  /*1c4a0*/  BSSY B0, `(.L_x_9617) ;  /* 0x0000035000007945 */ /* 0x000fe20003800000 */
[----:B------:R-:W-:Y:S01]  /*1c4b0*/  LOP3.LUT R37, R8, 0xff, RZ, 0xc0, !PT ;  /* 0x000000ff08257812 */ /* 0x000fe200078ec0ff */
[----:B------:R-:W-:Y:S01]  /*1c4c0*/  IMAD.MOV.U32 R13, RZ, RZ, RZ ;  /* 0x000000ffff0d7224 */ /* 0x000fe200078e00ff */
[----:B0-----:R-:W-:-:S13]  /*1c4d0*/  ISETP.NE.AND P0, PT, R3, 0x1, PT ;  /* 0x000000010300780c */ /* 0x001fda0003f05270 */
[----:B------:R-:W0:Y:S08]  /*1c4e0*/  @P0 LDC R7, c[0x0][0x44c] ;  /* 0x00011300ff070b82 */ /* 0x000e300000000800 */
[----:B------:R-:W3:Y:S01]  /*1c4f0*/  @P0 LDC R3, c[0x0][0x450] ;  /* 0x00011400ff030b82 */ /* 0x000ee20000000800 */
[----:B--2---:R-:W-:Y:S02]  /*1c500*/  @P1 IMAD.IADD R6, R11, 0x1, -R2 ;  /* 0x000000010b061824 */ /* 0x004fe400078e0a02 */
[----:B------:R-:W-:-:S02]  /*1c510*/  IMAD.SHL.U32 R2, R17, 0x80, RZ ;  /* 0x0000008011027824 */ /* 0x000fc400078e00ff */
[----:B------:R-:W-:Y:S02]  /*1c520*/  IMAD.IADD R36, R9, 0x1, R6 ;  /* 0x0000000109247824 */ /* 0x000fe400078e0206 */
[----:B------:R-:W-:-:S04]  /*1c530*/  VIADD R2, R2, 0x7f ;  /* 0x0000007f02027836 */ /* 0x000fc80000000000 */
[----:B0-----:R-:W-:Y:S01]  /*1c540*/  @P0 IMAD.HI.U32 R10, R2, R7, RZ ;  /* 0x00000007020a0227 */ /* 0x001fe200078e00ff */
[----:B------:R-:W-:-:S04]  /*1c550*/  IADD3 R7, R36, 0x80, -R12 ;  /* 0x0000008024077810 */ /* 0x000fc80007ffe80c */
[----:B---3--:R-:W-:Y:S02]  /*1c560*/  @P0 SHF.R.U32.HI R2, RZ, R3, R10 ;  /* 0x00000003ff020219 */ /* 0x008fe4000001160a */
[----:B------:R-:W-:-:S03]  /*1c570*/  IADD3 R3, R36, 0x7f, RZ ;  /* 0x0000007f24037810 */ /* 0x000fc60007ffe0ff */
[----:B------:R-:W-:Y:S01]  /*1c580*/  IMAD.IADD R2, R7, 0x1, R2 ;  /* 0x0000000107027824 */ /* 0x000fe200078e0202 */
[----:B------:R-:W-:-:S04]  /*1c590*/  SHF.R.S32.HI R4, RZ, 0x1f, R3 ;  /* 0x0000001fff047819 */ /* 0x000fc80000011403 */
[----:B------:R-:W-:Y:S02]  /*1c5a0*/  LEA.HI R4, R4, R3, RZ, 0x7 ;  /* 0x0000000304047211 */ /* 0x000fe400078f38ff */
[----:B------:R-:W-:Y:S02]  /*1c5b0*/  SHF.R.S32.HI R3, RZ, 0x1f, R2 ;  /* 0x0000001fff037819 */ /* 0x000fe40000011402 */
[----:B------:R-:W-:Y:S02]  /*1c5c0*/  SHF.R.S32.HI R5, RZ, 0x7, R4 ;  /* 0x00000007ff057819 */ /* 0x000fe40000011404 */
[----:B------:R-:W-:Y:S02]  /*1c5d0*/  LEA.HI R3, R3, R2, RZ, 0x7 ;  /* 0x0000000203037211 */ /* 0x000fe400078f38ff */
[----:B------:R-:W-:Y:S02]  /*1c5e0*/  SHF.R.U32.HI R4, RZ, 0x10, R8 ;  /* 0x00000010ff047819 */ /* 0x000fe40000011608 */
[----:B------:R-:W-:-:S04]  /*1c5f0*/  SHF.R.S32.HI R10, RZ, 0x7, R3 ;  /* 0x00000007ff0a7819 */ /* 0x000fc80000011403 */
        /* <DEDUP_REMOVED lines=31> */
.L_x_9618:
[----:B------:R-:W-:Y:S05]  /*1c7f0*/  BSYNC B0 ;  /* 0x0000000000007941 */ /* 0x000fea0003800000 */
.L_x_9617:
[-C--:B------:R-:W-:Y:S01]  /*1c800*/  IMAD R2, R37, R13.reuse, RZ ;  /* 0x0000000d25027224 */ /* 0x080fe200078e02ff */
[----:B------:R-:W-:Y:S04]  /*1c810*/  BSSY B0, `(.L_x_9619) ;  /* 0x0000114000007945 */ /* 0x000fe80003800000 */
[C---:B------:R-:W-:Y:S01]  /*1c820*/  VIADDMNMX R10, R2.reuse, R13, R10, PT ;  /* 0x0000000d020a7246 */ /* 0x040fe2000380010a */
[----:B------:R-:W-:-:S04]  /*1c830*/  IMAD R2, R2, 0x80, -R9 ;  /* 0x0000008002027824 */ /* 0x000fc800078e0a09 */
[----:B------:R-:W-:-:S05]  /*1c840*/  IMAD R10, R10, 0x80, -R9 ;  /* 0x000000800a0a7824 */ /* 0x000fca00078e0a09 */
[----:B------:R-:W-:Y:S02]  /*1c850*/  VIMNMX R10, R10, R6, PT ;  /* 0x000000060a0a7248 */ /* 0x000fe40003fe0100 */
[----:B------:R-:W-:-:S04]  /*1c860*/  VIMNMX R6, RZ, R2, !PT ;  /* 0x00000002ff067248 */ /* 0x000fc80007fe0100 */
[----:B------:R-:W-:Y:S02]  /*1c870*/  ISETP.GT.AND P0, PT, R10, R6, PT ;  /* 0x000000060a00720c */ /* 0x000fe40003f04270 */
[----:B------:R-:W-:-:S11]  /*1c880*/  SHF.R.U32.HI R6, RZ, 0x7, R6 ;  /* 0x00000007ff067819 */ /* 0x000fd60000011606 */
[----:B------:R-:W-:-:S05]  /*1c890*/  @P0 VIADD R2, R10, 0x7f ;  /* 0x0000007f0a020836 */ /* 0x000fca0000000000 */
[----:B------:R-:W-:-:S04]  /*1c8a0*/  @P0 SHF.R.S32.HI R3, RZ, 0x1f, R2 ;  /* 0x0000001fff030819 */ /* 0x000fc80000011402 */
[----:B------:R-:W-:Y:S02]  /*1c8b0*/  @P0 LEA.HI R2, R3, R2, RZ, 0x7 ;  /* 0x0000000203020211 */ /* 0x000fe400078f38ff */
[-C--:B------:R-:W-:Y:S02]  /*1c8c0*/  MOV R3, R6.reuse ;  /* 0x0000000600037202 */ /* 0x080fe40000000f00 */
        /* <DEDUP_REMOVED lines=11> */
.L_x_9868:
[----:B--2---:R-:W-:Y:S02]  /*1c980*/  ISETP.NE.AND P0, PT, R14, RZ, PT ;  /* 0x000000ff0e00720c */ /* 0x004fe40003f05270 */
[----:B------:R-:W-:-:S11]  /*1c990*/  PLOP3.LUT P6, PT, PT, PT, PT, 0x8, 0x0 ;  /* 0x000000000000781c */ /* 0x000fd60003fce170 */
[----:B------:R-:W-:Y:S05]  /*1c9a0*/  @P0 BRA `(.L_x_9622) ;  /* 0x00000000000c0947 */ /* 0x000fea0003800000 */
[----:B------:R-:W-:-:S03]  /*1c9b0*/  UMOV UR4, 0xffffffff ;  /* 0xffffffff00047882 */ /* 0x000fc60000000000 */
[----:B------:R-:W-:Y:S05]  /*1c9c0*/  BRA.DIV UR4, `(.L_x_9623) ;  /* 0x0000008e04787947 */ /* 0x000fea000b800000 */
[----:B------:R-:W-:-:S13]  /*1c9d0*/  ELECT P6, URZ, PT ;  /* 0x00000000003f782f */ /* 0x000fda00038c0000 */
.L_x_9622:
        /* <DEDUP_REMOVED lines=9> */
.L_x_9871:
[----:B------:R-:W-:Y:S05]  /*1ca70*/  BSYNC B1 ;  /* 0x0000000000017941 */ /* 0x000fea0003800000 */
.L_x_9624:
        /* <DEDUP_REMOVED lines=10> */
.L_x_9872:
[----:B------:R-:W-:Y:S05]  /*1cb20*/  BSYNC B2 ;  /* 0x0000000000027941 */ /* 0x000fea0003800000 */
.L_x_9628:
        /* <DEDUP_REMOVED lines=9> */
.L_x_9631:
[----:B------:R-:W-:Y:S05]  /*1cbc0*/  BSYNC B2 ;  /* 0x0000000000027941 */ /* 0x000fea0003800000 */
.L_x_9630:
        /* <DEDUP_REMOVED lines=10> */
[----:B-1----:R-:W-:Y:S01]  /*1cc70*/  VIADD R12, R8, 0x28890 ;  /* 0x00028890080c7836 */ /* 0x002fe20000000000 */
[----:B------:R-:W-:Y:S01]  /*1cc80*/  UMOV UR7, 0x12f00000 ;  /* 0x12f0000000077882 */ /* 0x000fe20000000000 */
[----:B------:R-:W-:-:S08]  /*1cc90*/  VIADD R13, R11, 0x18400 ;  /* 0x000184000b0d7836 */ /* 0x000fd00000000000 */
.L_x_9632:
        /* <DEDUP_REMOVED lines=16> */
.L_x_9633:
        /* <DEDUP_REMOVED lines=13> */
.L_x_9873:
[----:B------:R-:W-:Y:S05]  /*1ce70*/  BSYNC B2 ;  /* 0x0000000000027941 */ /* 0x000fea0003800000 */
.L_x_9634:
[----:B------:R-:W-:Y:S01]  /*1ce80*/  BSSY B2, `(.L_x_9636) ;  /* 0x000000b000027945 */ /* 0x000fe20003800000 */
[----:B------:R-:W-:Y:S01]  /*1ce90*/  MOV R12, 0x0 ;  /* 0x00000000000c7802 */ /* 0x000fe20000000f00 */
[----:B------:R-:W-:Y:S02]  /*1cea0*/  IMAD.MOV.U32 R13, RZ, RZ, 0x12f00000 ;  /* 0x12f00000ff0d7424 */ /* 0x000fe400078e00ff */
[----:B------:R-:W-:Y:S05]  /*1ceb0*/  @P1 BRA `(.L_x_9637) ;  /* 0x00000000001c1947 */ /* 0x000fea0003800000 */
[----:B------:R-:W2:Y:S01]  /*1cec0*/  S2R R11, SR_TID.X ;  /* 0x00000000000b7919 */ /* 0x000ea20000002100 */
[----:B01----:R-:W-:-:S04]  /*1ced0*/  IMAD.MOV.U32 R9, RZ, RZ, 0x8000 ;  /* 0x00008000ff097424 */ /* 0x003fc800078e00ff */
[----:B------:R3:W-:Y:S01]  /*1cee0*/  SYNCS.ARRIVE.TRANS64 RZ, [R8+URZ+0x288b0], R9 ;  /* 0x0288b00908ff79a7 */ /* 0x0007e2000800003f */
[----:B--2---:R-:W-:-:S04]  /*1cef0*/  LOP3.LUT R11, R11, 0x1f, RZ, 0xc0, !PT ;  /* 0x0000001f0b0b7812 */ /* 0x004fc800078ec0ff */
[----:B------:R-:W-:-:S13]  /*1cf00*/  ISETP.NE.AND P0, PT, R11, RZ, PT ;  /* 0x000000ff0b00720c */ /* 0x000fda0003f05270 */
[----:B---3--:R-:W-:Y:S05]  /*1cf10*/  @!P0 BRA `(.L_x_9637) ;  /* 0x0000000000048947 */ /* 0x008fea0003800000 */
[----:B------:R-:W-:Y:S01]  /*1cf20*/  BPT.TRAP 0x1 ;  /* 0x000000040000795c */ /* 0x000fe20000300000 */
.L_x_9637:
[----:B------:R-:W-:Y:S05]  /*1cf30*/  BSYNC B2 ;  /* 0x0000000000027941 */ /* 0x000fea0003800000 */
.L_x_9636:
        /* <DEDUP_REMOVED lines=9> */
.L_x_9638:
        /* <DEDUP_REMOVED lines=15> */
.L_x_9639:
        /* <DEDUP_REMOVED lines=10> */
.L_x_9627:
[----:B------:R-:W-:Y:S05]  /*1d160*/  BSYNC B1 ;  /* 0x0000000000017941 */ /* 0x000fea0003800000 */
.L_x_9626:
        /* <DEDUP_REMOVED lines=9> */
.L_x_9654:
        /* <DEDUP_REMOVED lines=11> */
.L_x_9874:
[----:B------:R-:W-:Y:S05]  /*1d2b0*/  BSYNC B2 ;  /* 0x0000000000027941 */ /* 0x000fea0003800000 */
.L_x_9642:
        /* <DEDUP_REMOVED lines=9> */
.L_x_9645:
[----:B------:R-:W-:Y:S05]  /*1d350*/  BSYNC B2 ;  /* 0x0000000000027941 */ /* 0x000fea0003800000 */
.L_x_9644:
        /* <DEDUP_REMOVED lines=11> */
.L_x_9646:
        /* <DEDUP_REMOVED lines=16> */
.L_x_9647:
        /* <DEDUP_REMOVED lines=13> */
.L_x_9875:
[----:B------:R-:W-:Y:S05]  /*1d5e0*/  BSYNC B2 ;  /* 0x0000000000027941 */ /* 0x000fea0003800000 */
.L_x_9648:
        /* <DEDUP_REMOVED lines=11> */
.L_x_9651:
[----:B------:R-:W-:Y:S05]  /*1d6a0*/  BSYNC B2 ;  /* 0x0000000000027941 */ /* 0x000fea0003800000 */
.L_x_9650:
        /* <DEDUP_REMOVED lines=8> */
.L_x_9652:
        /* <DEDUP_REMOVED lines=15> */
.L_x_9653:
        /* <DEDUP_REMOVED lines=10> */
.L_x_9641:
[----:B------:R-:W-:Y:S05]  /*1d8c0*/  BSYNC B1 ;  /* 0x0000000000017941 */ /* 0x000fea0003800000 */
.L_x_9640:
        /* <DEDUP_REMOVED lines=8> */
.L_x_9620:
[----:B------:R-:W-:Y:S05]  /*1d950*/  BSYNC B0 ;  /* 0x0000000000007941 */ /* 0x000fea0003800000 */
.L_x_9619:
        /* <DEDUP_REMOVED lines=11> */
[----:B----4-:R-:W-:-:S05]  /*1da10*/  @P1 SHF.R.U32.HI R2, RZ, R3, R0 ;  /* 0x00000003ff021219 */ /* 0x010fca0000011600 */
[----:B------:R-:W-:-:S05]  /*1da20*/  IMAD.IADD R2, R7, 0x1, R2 ;  /* 0x0000000107027824 */ /* 0x000fca00078e0202 */
[----:B------:R-:W-:-:S04]  /*1da30*/  SHF.R.S32.HI R3, RZ, 0x1f, R2 ;  /* 0x0000001fff037819 */ /* 0x000fc80000011402 */
[----:B------:R-:W-:-:S04]  /*1da40*/  LEA.HI R3, R3, R2, RZ, 0x7 ;  /* 0x0000000203037211 */ /* 0x000fc800078f38ff */
[----:B------:R-:W-:-:S04]  /*1da50*/  SHF.R.S32.HI R0, RZ, 0x7, R3 ;  /* 0x00000007ff007819 */ /* 0x000fc80000011403 */
[----:B------:R-:W-:Y:S01]  /*1da60*/  VIMNMX R5, R5, R0, PT ;  /* 0x0000000005057248 */ /* 0x000fe20003fe0100 */
[----:B------:R-:W-:-:S03]  /*1da70*/  IMAD.MOV.U32 R0, RZ, RZ, RZ ;  /* 0x000000ffff007224 */ /* 0x000fc600078e00ff */
[----:B------:R-:W-:-:S13]  /*1da80*/  ISETP.GE.AND P1, PT, R5, 0x1, PT ;  /* 0x000000010500780c */ /* 0x000fda0003f26270 */
[----:B---3--:R-:W-:Y:S05]  /*1da90*/  @!P1 BRA `(.L_x_9656) ;  /* 0x0000000000689947 */ /* 0x008fea0003800000 */
[----:B------:R-:W-:Y:S01]  /*1daa0*/  IABS R0, R4 ;  /* 0x0000000400007213 */ /* 0x000fe20000000000 */
[----:B------:R-:W-:-:S03]  /*1dab0*/  IMAD.MOV.U32 R2, RZ, RZ, RZ ;  /* 0x000000ffff027224 */ /* 0x000fc600078e00ff */
[----:B0-----:R-:W0:Y:S08]  /*1dac0*/  I2F.RP R8, R0 ;  /* 0x0000000000087306 */ /* 0x001e300000209400 */
[----:B0-----:R-:W0:Y:S02]  /*1dad0*/  MUFU.RCP R8, R8 ;  /* 0x0000000800087308 */ /* 0x001e240000001000 */
[----:B0-----:R-:W-:-:S06]  /*1dae0*/  IADD3 R9, R8, 0xffffffe, RZ ;  /* 0x0ffffffe08097810 */ /* 0x001fcc0007ffe0ff */
        /* <DEDUP_REMOVED lines=21> */
.L_x_9656:
[----:B------:R-:W-:Y:S05]  /*1dc40*/  BSYNC B0 ;  /* 0x0000000000007941 */ /* 0x000fea0003800000 */
.L_x_9655:
[-C--:B------:R-:W-:Y:S01]  /*1dc50*/  IMAD R37, R37, R0.reuse, RZ ;  /* 0x0000000025257224 */ /* 0x080fe200078e02ff */
[----:B------:R-:W-:Y:S04]  /*1dc60*/  BSSY B7, `(.L_x_9657) ;  /* 0x0000371000077945 */ /* 0x000fe80003800000 */
[----:B------:R-:W-:-:S04]  /*1dc70*/  VIADDMNMX R2, R37, R0, R5, PT ;  /* 0x0000000025027246 */ /* 0x000fc80003800105 */
        /* <DEDUP_REMOVED lines=20> */
.L_x_9658:
        /* <DEDUP_REMOVED lines=10> */
[----:B------:R-:W2:Y:S01]  /*1de60*/  LDC.64 R2, c[0x4][R2] ;  /* 0x0100000002027b82 */ /* 0x000ea20000000a00 */
[----:B------:R-:W-:Y:S02]  /*1de70*/  IMAD.U32 R5, RZ, RZ, UR7 ;  /* 0x00000007ff057e24 */ /* 0x000fe4000f8e00ff */
[----:B------:R-:W-:Y:S02]  /*1de80*/  IMAD.U32 R6, RZ, RZ, UR8 ;  /* 0x00000008ff067e24 */ /* 0x000fe4000f8e00ff */
[----:B------:R-:W-:-:S02]  /*1de90*/  IMAD.U32 R7, RZ, RZ, UR9 ;  /* 0x00000009ff077e24 */ /* 0x000fc4000f8e00ff */
[----:B------:R-:W-:Y:S02]  /*1dea0*/  IMAD.U32 R11, RZ, RZ, UR5 ;  /* 0x00000005ff0b7e24 */ /* 0x000fe4000f8e00ff */
[----:B0-----:R-:W-:Y:S02]  /*1deb0*/  IMAD.MOV.U32 R8, RZ, RZ, 0x70 ;  /* 0x00000070ff087424 */ /* 0x001fe400078e00ff */
[----:B-1----:R-:W-:Y:S02]  /*1dec0*/  IMAD.MOV.U32 R12, RZ, RZ, 0x1 ;  /* 0x00000001ff0c7424 */ /* 0x002fe400078e00ff */
[----:B------:R-:W-:-:S07]  /*1ded0*/  IMAD.MOV.U32 R13, RZ, RZ, RZ ;  /* 0x000000ffff0d7224 */ /* 0x000fce00078e00ff */
[----:B------:R-:W-:-:S07]  /*1dee0*/  LEPC R20, `(.L_x_9661) ;  /* 0x000000001014794e */ /* 0x000fce0000000000 */
[----:B--2---:R-:W-:Y:S05]  /*1def0*/  CALL.ABS.NOINC R2 ;  /* 0x0000000002007343 */ /* 0x004fea0003c00000 */
.L_x_9661:
[----:B------:R-:W-:Y:S05]  /*1df00*/  BSYNC B6 ;  /* 0x0000000000067941 */ /* 0x000fea0003800000 */
.L_x_9660:
        /* <DEDUP_REMOVED lines=9> */
[----:B------:R-:W-:Y:S01]  /*1dfa0*/  IMAD.U32 R4, RZ, RZ, UR6 ;  /* 0x00000006ff047e24 */ /* 0x000fe2000f8e00ff */
[----:B------:R-:W-:Y:S01]  /*1dfb0*/  MOV R13, RZ ;  /* 0x000000ff000d7202 */ /* 0x000fe20000000f00 */
[----:B------:R-:W-:Y:S02]  /*1dfc0*/  IMAD.U32 R5, RZ, RZ, UR7 ;  /* 0x00000007ff057e24 */ /* 0x000fe4000f8e00ff */
[----:B------:R-:W-:Y:S02]  /*1dfd0*/  IMAD.U32 R6, RZ, RZ, UR8 ;  /* 0x00000008ff067e24 */ /* 0x000fe4000f8e00ff */
[----:B------:R-:W-:-:S02]  /*1dfe0*/  IMAD.U32 R7, RZ, RZ, UR9 ;  /* 0x00000009ff077e24 */ /* 0x000fc4000f8e00ff */
[----:B------:R-:W-:Y:S02]  /*1dff0*/  IMAD.U32 R10, RZ, RZ, UR4 ;  /* 0x00000004ff0a7e24 */ /* 0x000fe4000f8e00ff */
[----:B------:R-:W-:Y:S02]  /*1e000*/  IMAD.U32 R11, RZ, RZ, UR5 ;  /* 0x00000005ff0b7e24 */ /* 0x000fe4000f8e00ff */
[----:B0-----:R-:W-:Y:S02]  /*1e010*/  IMAD.MOV.U32 R8, RZ, RZ, 0x70 ;  /* 0x00000070ff087424 */ /* 0x001fe400078e00ff */
[----:B-12---:R-:W-:-:S07]  /*1e020*/  IMAD.MOV.U32 R12, RZ, RZ, 0x1 ;  /* 0x00000001ff0c7424 */ /* 0x006fce00078e00ff */
[----:B------:R-:W-:-:S07]  /*1e030*/  LEPC R20, `(.L_x_9664) ;  /* 0x000000001014794e */ /* 0x000fce0000000000 */
[----:B---3--:R-:W-:Y:S05]  /*1e040*/  CALL.ABS.NOINC R2 ;  /* 0x0000000002007343 */ /* 0x008fea0003c00000 */
.L_x_9664:
        /* <DEDUP_REMOVED lines=15> */
.L_x_9663:
[----:B------:R-:W-:Y:S05]  /*1e140*/  BSYNC B6 ;  /* 0x0000000000067941 */ /* 0x000fea0003800000 */
.L_x_9662:
[----:B------:R-:W2:Y:S01]  /*1e150*/  LDL R26, [R1+0x20] ;  /* 0x00002000011a7983 */ /* 0x000ea20000100800 */
[----:B------:R-:W-:Y:S01]  /*1e160*/  ULDC.64 UR4, c[0x0][0x9f8] ;  /* 0x00027e0000047ab9 */ /* 0x000fe20000000a00 */
[----:B------:R-:W3:Y:S01]  /*1e170*/  LDC R0, c[0x0][0x430] ;  /* 0x00010c00ff007b82 */ /* 0x000ee20000000800 */
[----:B------:R-:W-:Y:S01]  /*1e180*/  ISETP.NE.U32.AND P0, PT, RZ, UR4, PT ;  /* 0x00000004ff007c0c */ /* 0x000fe2000bf05070 */
[----:B------:R-:W4:Y:S03]  /*1e190*/  LDL R20, [R1] ;  /* 0x0000000001147983 */ /* 0x000f260000100800 */
[----:B------:R-:W-:-:S13]  /*1e1a0*/  ISETP.NE.AND.EX P0, PT, RZ, UR5, PT, P0 ;  /* 0x00000005ff007c0c */ /* 0x000fda000bf05300 */
[----:B------:R-:W-:Y:S01]  /*1e1b0*/  @P0 IADD3 R2, P1, R23, UR4, RZ ;  /* 0x0000000417020c10 */ /* 0x000fe2000ff3e0ff */
[----:B------:R-:W0:Y:S01]  /*1e1c0*/  S2R R5, SR_TID.X ;  /* 0x0000000000057919 */ /* 0x000e220000002100 */
[----:B------:R-:W-:Y:S02]  /*1e1d0*/  ULDC UR4, c[0x0][0x2f4] ;  /* 0x0000bd0000047ab9 */ /* 0x000fe40000000800 */
[----:B------:R-:W-:-:S05]  /*1e1e0*/  @P0 IADD3.X R3, R24, UR5, RZ, P1, !PT ;  /* 0x0000000518030c10 */ /* 0x000fca0008ffe4ff */
[----:B------:R1:W4:Y:S01]  /*1e1f0*/  @P0 LDG.E R34, desc[UR42][R2.64] ;  /* 0x0000002a02220981 */ /* 0x000322000c1e1900 */
[----:B---3--:R-:W-:Y:S01]  /*1e200*/  ISETP.NE.AND P1, PT, R0, 0x1, PT ;  /* 0x000000010000780c */ /* 0x008fe20003f25270 */
[----:B------:R-:W3:-:S12]  /*1e210*/  S2R R21, SR_TID.X ;  /* 0x0000000000157919 */ /* 0x000ed80000002100 */
[----:B------:R-:W1:Y:S08]  /*1e220*/  @P1 LDC R4, c[0x0][0x434] ;  /* 0x00010d00ff041b82 */ /* 0x000e700000000800 */
[----:B------:R-:W1:Y:S01]  /*1e230*/  @P1 LDC R6, c[0x0][0x438] ;  /* 0x00010e00ff061b82 */ /* 0x000e620000000800 */
[----:B0-----:R-:W-:-:S05]  /*1e240*/  IMAD.SHL.U32 R5, R5, 0x10, RZ ;  /* 0x0000001005057824 */ /* 0x001fca00078e00ff */
[----:B------:R-:W-:Y:S02]  /*1e250*/  LOP3.LUT R5, R5, 0x70, RZ, 0xc0, !PT ;  /* 0x0000007005057812 */ /* 0x000fe400078ec0ff */
[----:B---3--:R-:W-:-:S04]  /*1e260*/  LOP3.LUT R21, R21, 0x7f, RZ, 0xc0, !PT ;  /* 0x0000007f15157812 */ /* 0x008fc800078ec0ff */
[----:B------:R-:W-:Y:S02]  /*1e270*/  SHF.R.U32.HI R21, RZ, 0x3, R21 ;  /* 0x00000003ff157819 */ /* 0x000fe40000011615 */
[----:B------:R-:W-:Y:S01]  /*1e280*/  LOP3.LUT R32, R32, 0xfffffffb, RZ, 0xc0, !PT ;  /* 0xfffffffb20207812 */ /* 0x000fe200078ec0ff */
[----:B------:R-:W-:Y:S01]  /*1e290*/  UMOV UR5, 0xffffffff ;  /* 0xffffffff00057882 */ /* 0x000fe20000000000 */
[----:B--2---:R-:W-:-:S04]  /*1e2a0*/  VIADD R26, R26, 0xffffffff ;  /* 0xffffffff1a1a7836 */ /* 0x004fc80000000000 */
[----:B------:R-:W-:-:S05]  /*1e2b0*/  IMAD.SHL.U32 R8, R26, 0x80, RZ ;  /* 0x000000801a087824 */ /* 0x000fca00078e00ff */
[----:B------:R-:W-:-:S04]  /*1e2c0*/  LOP3.LUT R5, R8, R21, R5, 0xfe, !PT ;  /* 0x0000001508057212 */ /* 0x000fc800078efe05 */
[C---:B------:R-:W-:Y:S01]  /*1e2d0*/  ISETP.GE.AND P0, PT, R5.reuse, R36, PT ;  /* 0x000000240500720c */ /* 0x040fe20003f06270 */
[----:B----4-:R-:W-:-:S04]  /*1e2e0*/  IMAD.IADD R5, R5, 0x1, R20 ;  /* 0x0000000105057824 */ /* 0x010fc800078e0214 */
[----:B-1----:R-:W-:Y:S01]  /*1e2f0*/  @P1 IMAD.HI.U32 R7, R5, R4, RZ ;  /* 0x0000000405071227 */ /* 0x002fe200078e00ff */
[----:B------:R-:W-:-:S04]  /*1e300*/  MOV R4, R5 ;  /* 0x0000000500047202 */ /* 0x000fc80000000f00 */
[----:B------:R-:W-:-:S03]  /*1e310*/  @P1 SHF.R.U32.HI R4, RZ, R6, R7 ;  /* 0x00000006ff041219 */ /* 0x000fc60000011607 */
[----:B------:R-:W0:Y:S02]  /*1e320*/  @!P0 LDC.64 R2, c[0x0][0x428] ;  /* 0x00010a00ff028b82 */ /* 0x000e240000000a00 */
[----:B------:R-:W-:Y:S01]  /*1e330*/  IMAD.MOV R6, RZ, RZ, -R4 ;  /* 0x000000ffff067224 */ /* 0x000fe200078e0a04 */
[----:B------:R-:W-:-:S03]  /*1e340*/  SHF.R.S32.HI R9, RZ, 0x1f, R34 ;  /* 0x0000001fff097819 */ /* 0x000fc60000011422 */
[----:B------:R-:W-:Y:S01]  /*1e350*/  IMAD R0, R0, R6, R5 ;  /* 0x0000000600007224 */ /* 0x000fe200078e0205 */
[--C-:B------:R-:W-:Y:S01]  /*1e360*/  @!P0 SHF.R.S32.HI R5, RZ, 0x1f, R4.reuse ;  /* 0x0000001fff058819 */ /* 0x100fe20000011404 */
[----:B------:R-:W-:Y:S01]  /*1e370*/  IMAD.U32 R7, RZ, RZ, UR38 ;  /* 0x00000026ff077e24 */ /* 0x000fe2000f8e00ff */
        /* <DEDUP_REMOVED lines=18> */
[----:B-1----:R-:W-:Y:S06]  /*1e4a0*/  BRA.DIV UR5, `(.L_x_9665) ;  /* 0x0000007605447947 */ /* 0x002fec000b800000 */
.L_x_9878:
[----:B------:R-:W-:Y:S05]  /*1e4b0*/  @!P2 BRA `(.L_x_9666) ;  /* 0x000000000004a947 */ /* 0x000fea0003800000 */
[----:B------:R-:W-:Y:S01]  /*1e4c0*/  BPT.TRAP 0x1 ;  /* 0x000000040000795c */ /* 0x000fe20000300000 */
.L_x_9666:
        /* <DEDUP_REMOVED lines=23> */
.L_x_9879:
[----:B------:R-:W-:Y:S05]  /*1e640*/  BSYNC B0 ;  /* 0x0000000000007941 */ /* 0x000fea0003800000 */
.L_x_9667:
        /* <DEDUP_REMOVED lines=105> */
.L_x_9897:
        /* <DEDUP_REMOVED lines=11> */
.L_x_9670:
        /* <DEDUP_REMOVED lines=11> */
.L_x_9671:
        /* <DEDUP_REMOVED lines=39> */
.L_x_9673:
[----:B------:R-:W-:Y:S05]  /*1f0b0*/  BSYNC B6 ;  /* 0x0000000000067941 */ /* 0x000fea0003800000 */
.L_x_9672:
[----:B------:R-:W2:Y:S01]  /*1f0c0*/  LDL.LU R20, [R1+0x14] ;  /* 0x0000140001147983 */ /* 0x000ea20000300800 */
[----:B------:R-:W3:Y:S01]  /*1f0d0*/  LDC R6, c[0x0][0x448] ;  /* 0x00011200ff067b82 */ /* 0x000ee20000000800 */
[----:B------:R-:W-:Y:S01]  /*1f0e0*/  ULDC.64 UR4, c[0x0][0x2d8] ;  /* 0x0000b60000047ab9 */ /* 0x000fe20000000a00 */
[----:B------:R-:W-:Y:S01]  /*1f0f0*/  ULDC.64 UR6, c[0x0][0x280] ;  /* 0x0000a00000067ab9 */ /* 0x000fe20000000a00 */
[----:B------:R-:W4:Y:S04]  /*1f100*/  LDL.LU R21, [R1+0xc] ;  /* 0x00000c0001157983 */ /* 0x000f280000300800 */
[----:B0-----:R-:W4:Y:S04]  /*1f110*/  LDL.LU.64 R2, [R1+0x18] ;  /* 0x0000180001027983 */ /* 0x001f280000300a00 */
[----:B------:R0:W5:Y:S04]  /*1f120*/  LDL R10, [R1+0x10] ;  /* 0x00001000010a7983 */ /* 0x0001680000100800 */
[----:B------:R0:W5:Y:S01]  /*1f130*/  LDL R8, [R1+0x8] ;  /* 0x0000080001087983 */ /* 0x0001620000100800 */
[----:B---3--:R-:W-:-:S13]  /*1f140*/  ISETP.NE.AND P0, PT, R6, 0x1, PT ;  /* 0x000000010600780c */ /* 0x008fda0003f05270 */
[----:B-1----:R-:W1:Y:S01]  /*1f150*/  @P0 LDC R7, c[0x0][0x44c] ;  /* 0x00011300ff070b82 */ /* 0x002e620000000800 */
[----:B----4-:R-:W-:Y:S02]  /*1f160*/  IMAD.MOV.U32 R3, RZ, RZ, R21 ;  /* 0x000000ffff037224 */ /* 0x010fe400078e0015 */
[C---:B------:R-:W-:Y:S01]  /*1f170*/  IMAD.WIDE.U32 R2, R18.reuse, UR4, R2 ;  /* 0x0000000412027c25 */ /* 0x040fe2000f8e0002 */
[----:B------:R-:W3:Y:S03]  /*1f180*/  S2R R21, SR_TID.X ;  /* 0x0000000000157919 */ /* 0x000ee60000002100 */
[----:B------:R-:W-:Y:S01]  /*1f190*/  IMAD R3, R18, UR5, R3 ;  /* 0x0000000512037c24 */ /* 0x000fe2000f8e0203 */
[----:B------:R-:W-:Y:S02]  /*1f1a0*/  ULDC.64 UR4, c[0x0][0x2e0] ;  /* 0x0000b80000047ab9 */ /* 0x000fe40000000a00 */
[----:B--2---:R-:W-:-:S02]  /*1f1b0*/  IMAD R0, R20, UR4, RZ ;  /* 0x0000000414007c24 */ /* 0x004fc4000f8e02ff */
[----:B------:R-:W2:Y:S01]  /*1f1c0*/  S2R R20, SR_TID.X ;  /* 0x0000000000147919 */ /* 0x000ea20000002100 */
[----:B------:R-:W-:-:S04]  /*1f1d0*/  IMAD.WIDE.U32 R2, R33, UR4, R2 ;  /* 0x0000000421027c25 */ /* 0x000fc8000f8e0002 */
[----:B------:R-:W-:Y:S01]  /*1f1e0*/  IMAD R0, R33, UR5, R0 ;  /* 0x0000000521007c24 */ /* 0x000fe2000f8e0200 */
[----:B------:R-:W-:-:S03]  /*1f1f0*/  ULDC.64 UR4, c[0x0][0x2d0] ;  /* 0x0000b40000047ab9 */ /* 0x000fc60000000a00 */
[----:B------:R-:W-:Y:S02]  /*1f200*/  IMAD.IADD R3, R3, 0x1, R0 ;  /* 0x0000000103037824 */ /* 0x000fe400078e0200 */
[----:B------:R-:W4:Y:S01]  /*1f210*/  @P0 LDC R0, c[0x0][0x450] ;  /* 0x00011400ff000b82 */ /* 0x000f220000000800 */
[----:B---3--:R-:W-:Y:S01]  /*1f220*/  IMAD.SHL.U32 R21, R21, 0x10, RZ ;  /* 0x0000001015157824 */ /* 0x008fe200078e00ff */
[----:B--2---:R-:W-:-:S04]  /*1f230*/  LOP3.LUT R20, R20, 0x7f, RZ, 0xc0, !PT ;  /* 0x0000007f14147812 */ /* 0x004fc800078ec0ff */
[----:B------:R-:W-:Y:S02]  /*1f240*/  LOP3.LUT R21, R21, 0x70, RZ, 0xc0, !PT ;  /* 0x0000007015157812 */ /* 0x000fe400078ec0ff */
[----:B------:R-:W-:-:S04]  /*1f250*/  SHF.R.U32.HI R20, RZ, 0x3, R20 ;  /* 0x00000003ff147819 */ /* 0x000fc80000011614 */
[----:B------:R-:W-:-:S04]  /*1f260*/  LOP3.LUT R20, R20, R21, RZ, 0xfc, !PT ;  /* 0x0000001514147212 */ /* 0x000fc800078efcff */
[----:B------:R-:W-:-:S05]  /*1f270*/  LEA R5, R17, R20, 0x7 ;  /* 0x0000001411057211 */ /* 0x000fca00078e38ff */
        /* <DEDUP_REMOVED lines=78> */
[----:B------:R-:W-:-:S02]  /*1f760*/  ISETP.GE.AND P3, PT, R6, R5, PT ;  /* 0x000000050600720c */ /* 0x000fc40003f66270 */
[----:B------:R-:W-:Y:S01]  /*1f770*/  IADD3 R6, R17, 0x60, RZ ;  /* 0x0000006011067810 */ /* 0x000fe20007ffe0ff */
        /* <DEDUP_REMOVED lines=18> */
.L_x_9914:
        /* <DEDUP_REMOVED lines=11> */
.L_x_9676:
[----:B------:R-:W-:Y:S05]  /*1f950*/  BSYNC B0 ;  /* 0x0000000000007941 */ /* 0x000fea0003800000 */
.L_x_9675:
[----:B------:R-:W-:Y:S01]  /*1f960*/  NOP ;  /* 0x0000000000007918 */ /* 0x000fe20000000000 */
[----:B------:R-:W-:-:S13]  /*1f970*/  PLOP3.LUT P0, PT, PT, PT, PT, 0x80, 0x0 ;  /* 0x000000000000781c */ /* 0x000fda0003f0f070 */
.L_x_9677:
        /* <DEDUP_REMOVED lines=21> */
.L_x_9915:
[----:B------:R-:W-:Y:S05]  /*1fad0*/  BSYNC B0 ;  /* 0x0000000000007941 */ /* 0x000fea0003800000 */
.L_x_9678:
        /* <DEDUP_REMOVED lines=8> */
.L_x_9694:
        /* <DEDUP_REMOVED lines=15> */
[----:B---3--:R-:W-:-:S04]  /*1fc50*/  IADD3 R4, R4, R2, R7 ;  /* 0x0000000204047210 */ /* 0x008fc80007ffe007 */
[----:B------:R-:W-:Y:S01]  /*1fc60*/  MOV R2, R4 ;  /* 0x0000000400027202 */ /* 0x000fe20000000f00 */
[----:B0-----:R-:W-:-:S04]  /*1fc70*/  @P0 IMAD.HI.U32 R3, R4, R3, RZ ;  /* 0x0000000304030227 */ /* 0x001fc800078e00ff */
[----:B----4-:R-:W-:Y:S01]  /*1fc80*/  IMAD R5, R5, UR4, RZ ;  /* 0x0000000405057c24 */ /* 0x010fe2000f8e02ff */
[----:B-1----:R-:W-:-:S03]  /*1fc90*/  @P0 SHF.R.U32.HI R2, RZ, R8, R3 ;  /* 0x00000008ff020219 */ /* 0x002fc60000011603 */
[----:B------:R-:W-:Y:S02]  /*1fca0*/  IMAD R5, R34, UR5, R5 ;  /* 0x0000000522057c24 */ /* 0x000fe4000f8e0205 */
        /* <DEDUP_REMOVED lines=20> */
.L_x_9682:
[----:B------:R-:W-:Y:S01]  /*1fdf0*/  IMAD R6, R25, 0x8, R22 ;  /* 0x0000000819067824 */ /* 0x000fe200078e0216 */
[----:B------:R-:W-:Y:S01]  /*1fe00*/  SHF.L.U32 R3, R28, 0x1f, RZ ;  /* 0x0000001f1c037819 */ /* 0x000fe200000006ff */
[----:B------:R-:W-:Y:S03]  /*1fe10*/  BSSY B1, `(.L_x_9683) ;  /* 0x0000003000017945 */ /* 0x000fe60003800000 */
[----:B------:R-:W0:Y:S02]  /*1fe20*/  SYNCS.PHASECHK.TRANS64.TRYWAIT P0, [R6+URZ+0x28840], R3 ;  /* 0x02884003060075a7 */ /* 0x000e24000800017f */
[----:B0-----:R-:W-:Y:S05]  /*1fe30*/  @!P0 BRA `(.L_x_9684) ;  /* 0x0000007000888947 */ /* 0x001fea0003800000 */
.L_x_9916:
[----:B------:R-:W-:Y:S05]  /*1fe40*/  BSYNC B1 ;  /* 0x0000000000017941 */ /* 0x000fea0003800000 */
.L_x_9683:
        /* <DEDUP_REMOVED lines=69> */
.L_x_9934:
        /* <DEDUP_REMOVED lines=9> */
.L_x_9686:
        /* <DEDUP_REMOVED lines=11> */
.L_x_9687:
[----:B------:R1:W-:Y:S01]  /*203e0*/  SYNCS.ARRIVE.TRANS64.A1T0 RZ, [R6+URZ+0x28830], RZ ;  /* 0x028830ff06ff79a7 */ /* 0x0003e2000810003f */
[----:B------:R-:W-:Y:S05]  /*203f0*/  @!P4 BRA `(.L_x_9688) ;  /* 0x000000000004c947 */ /* 0x000fea0003800000 */
[----:B------:R-:W-:Y:S01]  /*20400*/  BPT.TRAP 0x1 ;  /* 0x000000040000795c */ /* 0x000fe20000300000 */
.L_x_9688:
[----:B------:R-:W-:Y:S01]  /*20410*/  SHF.L.U32 R2, R17, 0x1f, RZ ;  /* 0x0000001f11027819 */ /* 0x000fe200000006ff */
[----:B-1----:R-:W-:Y:S01]  /*20420*/  IMAD R6, R10, 0x8, R22 ;  /* 0x000000080a067824 */ /* 0x002fe200078e0216 */
[----:B------:R-:W-:Y:S03]  /*20430*/  BSSY B1, `(.L_x_9689) ;  /* 0x0000003000017945 */ /* 0x000fe60003800000 */
[----:B------:R-:W1:Y:S02]  /*20440*/  SYNCS.PHASECHK.TRANS64.TRYWAIT P0, [R6+URZ+0x28860], R2 ;  /* 0x02886002060075a7 */ /* 0x000e64000800017f */
[----:B-1----:R-:W-:Y:S05]  /*20450*/  @!P0 BRA `(.L_x_9690) ;  /* 0x0000007400608947 */ /* 0x002fea0003800000 */
.L_x_9935:
[----:B------:R-:W-:Y:S05]  /*20460*/  BSYNC B1 ;  /* 0x0000000000017941 */ /* 0x000fea0003800000 */
.L_x_9689:
        /* <DEDUP_REMOVED lines=67> */
.L_x_9953:
        /* <DEDUP_REMOVED lines=27> */
.L_x_9692:
        /* <DEDUP_REMOVED lines=11> */
.L_x_9693:
[C---:B------:R-:W-:Y:S01]  /*20b00*/  ISETP.GT.AND P0, PT, R26.reuse, R37, PT ;  /* 0x000000251a00720c */ /* 0x040fe20003f04270 */
[----:B------:R0:W-:Y:S01]  /*20b10*/  SYNCS.ARRIVE.TRANS64.A1T0 RZ, [R6+URZ+0x28850], RZ ;  /* 0x028850ff06ff79a7 */ /* 0x0001e2000810003f */
[----:B------:R-:W-:Y:S02]  /*20b20*/  IMAD.MOV.U32 R10, RZ, RZ, R25 ;  /* 0x000000ffff0a7224 */ /* 0x000fe400078e0019 */
[----:B------:R-:W-:Y:S02]  /*20b30*/  IMAD.MOV.U32 R17, RZ, RZ, R28 ;  /* 0x000000ffff117224 */ /* 0x000fe400078e001c */
[----:B------:R-:W-:Y:S02]  /*20b40*/  IMAD.MOV.U32 R33, RZ, RZ, R26 ;  /* 0x000000ffff217224 */ /* 0x000fe400078e001a */
[----:B0-----:R-:W-:-:S05]  /*20b50*/  VIADD R6, R26, 0xffffffff ;  /* 0xffffffff1a067836 */ /* 0x001fca0000000000 */
[----:B------:R-:W-:Y:S05]  /*20b60*/  @P0 BRA `(.L_x_9694) ;  /* 0xffffffec00fc0947 */ /* 0x000fea000383ffff */
.L_x_9681:
[----:B------:R-:W-:Y:S05]  /*20b70*/  BSYNC B0 ;  /* 0x0000000000007941 */ /* 0x000fea0003800000 */
.L_x_9680:
        /* <DEDUP_REMOVED lines=17> */
.L_x_9696:
[----:B------:R-:W-:Y:S05]  /*20c90*/  BSYNC B0 ;  /* 0x0000000000007941 */ /* 0x000fea0003800000 */
.L_x_9695:
[----:B------:R-:W-:-:S05]  /*20ca0*/  IMAD.U32 R0, RZ, RZ, UR38 ;  /* 0x00000026ff007e24 */ /* 0x000fca000f8e00ff */
[----:B------:R-:W-:-:S13]  /*20cb0*/  ISETP.NE.AND P0, PT, R0, 0x3, PT ;  /* 0x000000030000780c */ /* 0x000fda0003f05270 */
[----:B------:R-:W-:Y:S05]  /*20cc0*/  @!P0 BRA `(.L_x_9697) ;  /* 0x0000000000048947 */ /* 0x000fea0003800000 */
[----:B------:R-:W-:Y:S01]  /*20cd0*/  BPT.TRAP 0x1 ;  /* 0x000000040000795c */ /* 0x000fe20000300000 */
.L_x_9697:
[----:B------:R-:W-:Y:S01]  /*20ce0*/  IMAD R0, R25, 0x8, R22 ;  /* 0x0000000819007824 */ /* 0x000fe200078e0216 */
[----:B0-----:R-:W-:Y:S01]  /*20cf0*/  SHF.L.U32 R3, R28, 0x1f, RZ ;  /* 0x0000001f1c037819 */ /* 0x001fe200000006ff */
[----:B------:R-:W-:Y:S01]  /*20d00*/  BSSY B0, `(.L_x_9698) ;  /* 0x0000004000007945 */ /* 0x000fe20003800000 */
[----:B------:R-:W-:Y:S02]  /*20d10*/  IMAD R6, R26, -0x80, R36 ;  /* 0xffffff801a067824 */ /* 0x000fe400078e0224 */
[----:B------:R-:W0:Y:S02]  /*20d20*/  SYNCS.PHASECHK.TRANS64.TRYWAIT P0, [R0+URZ+0x28860], R3 ;  /* 0x02886003000075a7 */ /* 0x000e24000800017f */
[----:B0-----:R-:W-:Y:S05]  /*20d30*/  @!P0 BRA `(.L_x_9699) ;  /* 0x0000007400c48947 */ /* 0x001fea0003800000 */
.L_x_9954:
[----:B------:R-:W-:Y:S05]  /*20d40*/  BSYNC B0 ;  /* 0x0000000000007941 */ /* 0x000fea0003800000 */
.L_x_9698:
        /* <DEDUP_REMOVED lines=70> */
.L_x_9972:
        /* <DEDUP_REMOVED lines=11> */
.L_x_9701:
        /* <DEDUP_REMOVED lines=11> */
.L_x_9702:
[----:B------:R0:W-:Y:S01]  /*21310*/  SYNCS.ARRIVE.TRANS64.A1T0 RZ, [R0+URZ+0x28850], RZ ;  /* 0x028850ff00ff79a7 */ /* 0x0001e2000810003f */
[----:B------:R-:W-:-:S04]  /*21320*/  IADD3 R25, R25, 0x1, RZ ;  /* 0x0000000119197810 */ /* 0x000fc80007ffe0ff */
[----:B------:R-:W-:-:S04]  /*21330*/  ISETP.NE.AND P0, PT, R25, 0x2, PT ;  /* 0x000000021900780c */ /* 0x000fc80003f05270 */
[----:B------:R-:W-:Y:S02]  /*21340*/  SEL R3, RZ, 0x1, P0 ;  /* 0x00000001ff037807 */ /* 0x000fe40000000000 */
[----:B------:R-:W-:Y:S02]  /*21350*/  SEL R25, R25, RZ, P0 ;  /* 0x000000ff19197207 */ /* 0x000fe40000000000 */
[----:B0-----:R-:W-:-:S07]  /*21360*/  LOP3.LUT R28, R28, R3, RZ, 0x3c, !PT ;  /* 0x000000031c1c7212 */ /* 0x001fce00078e3cff */
.L_x_9659:
[----:B------:R-:W-:Y:S05]  /*21370*/  BSYNC B7 ;  /* 0x0000000000077941 */ /* 0x000fea0003800000 */
.L_x_9657:
        /* <DEDUP_REMOVED lines=11> */
.L_x_9703:
        /* <DEDUP_REMOVED lines=43> */
.L_x_9982:
[----:B------:R-:W-:Y:S02]  /*216e0*/  ULDC UR4, c[0x0][0xc38] ;  /* 0x00030e0000047ab9 */ /* 0x000fe40000000800 */
[----:B------:R-:W-:-:S05]  /*216f0*/  MOV R5, UR4 ;  /* 0x0000000400057c02 */ /* 0x000fca0008000f00 */
[----:B--2---:R-:W-:-:S04]  /*21700*/  IMAD R14, R14, R5, RZ ;  /* 0x000000050e0e7224 */ /* 0x004fc800078e02ff */
[----:B------:R-:W-:-:S05]  /*21710*/  IMAD.IADD R7, R7, 0x1, R14 ;  /* 0x0000000107077824 */ /* 0x000fca00078e020e */
[----:B------:R-:W-:-:S13]  /*21720*/  ISETP.GT.AND P6, PT, R7, R0, PT ;  /* 0x000000000700720c */ /* 0x000fda0003fc4270 */
[----:B------:R-:W-:Y:S05]  /*21730*/  @P6 BRA `(.L_x_9706) ;  /* 0x0000000000a46947 */ /* 0x000fea0003800000 */
.L_x_9709:
        /* <DEDUP_REMOVED lines=35> */
.L_x_9990:
[----:B------:R-:W-:Y:S02]  /*21970*/  ULDC UR4, c[0x0][0xc38] ;  /* 0x00030e0000047ab9 */ /* 0x000fe40000000800 */
[----:B------:R-:W-:-:S04]  /*21980*/  IMAD.U32 R5, RZ, RZ, UR4 ;  /* 0x00000004ff057e24 */ /* 0x000fc8000f8e00ff */
[----:B--2---:R-:W-:-:S04]  /*21990*/  IMAD R14, R14, R5, RZ ;  /* 0x000000050e0e7224 */ /* 0x004fc800078e02ff */
[----:B------:R-:W-:-:S05]  /*219a0*/  IMAD.IADD R7, R14, 0x1, R7 ;  /* 0x000000010e077824 */ /* 0x000fca00078e0207 */
[----:B------:R-:W-:-:S13]  /*219b0*/  ISETP.GT.AND P6, PT, R7, R0, PT ;  /* 0x000000000700720c */ /* 0x000fda0003fc4270 */
[----:B------:R-:W-:Y:S05]  /*219c0*/  @!P6 BRA `(.L_x_9709) ;  /* 0xfffffffc005ce947 */ /* 0x000fea000383ffff */
.L_x_9706:
[----:B------:R-:W-:Y:S01]  /*219d0*/  IADD3 R7, -R14, R7, RZ ;  /* 0x000000070e077210 */ /* 0x000fe20007ffe1ff */
[----:B------:R-:W-:-:S04]  /*219e0*/  UMOV UR4, 0xffffffff ;  /* 0xffffffff00047882 */ /* 0x000fc80000000000 */
[----:B------:R-:W-:-:S05]  /*219f0*/  IMAD R3, R2, R5, R7 ;  /* 0x0000000502037224 */ /* 0x000fca00078e0207 */
[----:B------:R-:W-:Y:S01]  /*21a00*/  ISETP.GT.AND P6, PT, R3, R0, PT ;  /* 0x000000000300720c */ /* 0x000fe20003fc4270 */
[----:B------:R-:W-:-:S12]  /*21a10*/  BRA.DIV UR4, `(.L_x_9710) ;  /* 0x0000007e04107947 */ /* 0x000fd8000b800000 */
[----:B------:R-:W-:-:S04]  /*21a20*/  VOTE.ANY R3, PT, !P6 ;  /* 0x0000000000037806 */ /* 0x000fc800070e0100 */
[----:B-1----:R-:W1:Y:S02]  /*21a30*/  POPC R12, R3 ;  /* 0x00000003000c7309 */ /* 0x002e640000000000 */
[----:B-1----:R1:W2:Y:S01]  /*21a40*/  SHFL.IDX PT, R17, R17, R12, 0x1f ;  /* 0x00001f0c11117589 */ /* 0x0022a200000e0000 */
[----:B------:R-:W-:-:S03]  /*21a50*/  IMAD.IADD R19, R12, 0x1, R19 ;  /* 0x000000010c137824 */ /* 0x000fc600078e0213 */
[----:B------:R1:W3:Y:S04]  /*21a60*/  SHFL.IDX PT, R4, R4, R12, 0x1f ;  /* 0x00001f0c04047589 */ /* 0x0002e800000e0000 */
.L_x_9995:
[----:B------:R-:W-:-:S13]  /*21a70*/  ISETP.NE.AND P0, PT, R3, RZ, PT ;  /* 0x000000ff0300720c */ /* 0x000fda0003f05270 */
[----:B------:R-:W-:Y:S05]  /*21a80*/  @!P0 BRA `(.L_x_9711) ;  /* 0x0000000000108947 */ /* 0x000fea0003800000 */
[----:B------:R-:W-:Y:S01]  /*21a90*/  UMOV UR4, 0xffffffff ;  /* 0xffffffff00047882 */ /* 0x000fe20000000000 */
[----:B-1----:R-:W-:Y:S02]  /*21aa0*/  VIADD R12, R12, 0xffffffff ;  /* 0xffffffff0c0c7836 */ /* 0x002fe40000000000 */
[----:B------:R-:W-:Y:S05]  /*21ab0*/  BRA.DIV UR4, `(.L_x_9712) ;  /* 0x0000007e04447947 */ /* 0x000fea000b800000 */
[----:B------:R4:W1:Y:S02]  /*21ac0*/  SHFL.IDX PT, R6, R2, R12, 0x1f ;  /* 0x00001f0c02067589 */ /* 0x00086400000e0000 */
.L_x_9711:
        /* <DEDUP_REMOVED lines=33> */
[----:B------:R-:W-:Y:S02]  /*21ce0*/  ISETP.GE.AND P2, PT, R2, RZ, PT ;  /* 0x000000ff0200720c */ /* 0x000fe40003f46270 */
[----:B------:R-:W-:Y:S02]  /*21cf0*/  @P0 IADD3 R7, R7, 0x1, RZ ;  /* 0x0000000107070810 */ /* 0x000fe40007ffe0ff */
[----:B------:R-:W-:-:S05]  /*21d00*/  IABS R2, R4 ;  /* 0x0000000400027213 */ /* 0x000fca0000000000 */
[----:B------:R-:W-:-:S04]  /*21d10*/  IMAD.MOV R2, RZ, RZ, -R2 ;  /* 0x000000ffff027224 */ /* 0x000fc800078e0a02 */
        /* <DEDUP_REMOVED lines=22> */
.L_x_9713:
[----:B0---4-:R-:W0:Y:S02]  /*21e80*/  LDC.64 R2, c[0x0][0xc90] ;  /* 0x00032400ff027b82 */ /* 0x011e240000000a00 */
[----:B0-----:R-:W-:-:S05]  /*21e90*/  IMAD.WIDE R2, R19, 0x4, R2 ;  /* 0x0000000413027825 */ /* 0x001fca00078e0202 */
[----:B------:R0:W2:Y:S02]  /*21ea0*/  LDG.E R6, desc[UR42][R2.64] ;  /* 0x0000002a02067981 */ /* 0x0000a4000c1e1900 */
[----:B0-----:R-:W-:Y:S01]  /*21eb0*/  MOV R2, RZ ;  /* 0x000000ff00027202 */ /* 0x001fe20000000f00 */
        /* <DEDUP_REMOVED lines=44> */
[----:B------:R-:W-:Y:S01]  /*22180*/  @!P1 IMAD.IADD R3, R3, 0x1, -R6 ;  /* 0x0000000103039824 */ /* 0x000fe200078e0a06 */
[----:B------:R-:W-:Y:S02]  /*22190*/  @!P1 IADD3 R2, R2, 0x1, RZ ;  /* 0x0000000102029810 */ /* 0x000fe40007ffe0ff */
        /* <DEDUP_REMOVED lines=10> */
.L_x_9714:
[----:B------:R-:W-:-:S05]  /*22240*/  LOP3.LUT R2, RZ, R2, RZ, 0x33, !PT ;  /* 0x00000002ff027212 */ /* 0x000fca00078e33ff */
[----:B------:R-:W-:Y:S01]  /*22250*/  IMAD.IADD R17, R17, 0x1, R2 ;  /* 0x0000000111117824 */ /* 0x000fe200078e0202 */
[----:B------:R-:W-:Y:S06]  /*22260*/  BRA `(.L_x_9715) ;  /* 0x00000000001c7947 */ /* 0x000fec0003800000 */
.L_x_9707:
[----:B------:R-:W-:Y:S01]  /*22270*/  UMOV UR4, URZ ;  /* 0x0000003f00047c82 */ /* 0x000fe20008000000 */
[----:B------:R-:W-:Y:S01]  /*22280*/  UMOV UR5, URZ ;  /* 0x0000003f00057c82 */ /* 0x000fe20008000000 */
[----:B------:R-:W-:Y:S01]  /*22290*/  ULDC UR6, c[0x0][0xc3c] ;  /* 0x00030f0000067ab9 */ /* 0x000fe20000000800 */
[----:B------:R-:W-:Y:S02]  /*222a0*/  IMAD.MOV.U32 R16, RZ, RZ, R0 ;  /* 0x000000ffff107224 */ /* 0x000fe400078e0000 */
[----:B------:R-:W-:Y:S02]  /*222b0*/  IMAD.U32 R17, RZ, RZ, UR4 ;  /* 0x00000004ff117e24 */ /* 0x000fe4000f8e00ff */
[----:B------:R-:W-:Y:S02]  /*222c0*/  IMAD.U32 R18, RZ, RZ, UR5 ;  /* 0x00000005ff127e24 */ /* 0x000fe4000f8e00ff */
[----:B------:R-:W-:-:S07]  /*222d0*/  IMAD.U32 R19, RZ, RZ, UR6 ;  /* 0x00000006ff137e24 */ /* 0x000fce000f8e00ff */
.L_x_9715:
        /* <DEDUP_REMOVED lines=10> */
.L_x_9704:
[----:B------:R-:W-:Y:S02]  /*22380*/  ULDC UR4, c[0x0][0xc3c] ;  /* 0x00030f0000047ab9 */ /* 0x000fe40000000800 */
[----:B---3--:R-:W-:-:S13]  /*22390*/  ISETP.GE.AND P0, PT, R19, UR4, PT ;  /* 0x0000000413007c0c */ /* 0x008fda000bf06270 */
[----:B------:R-:W-:Y:S05]  /*223a0*/  @!P0 BRA `(.L_x_9716) ;  /* 0xffffff9800ec8947 */ /* 0x000fea000383ffff */
[----:B------:R-:W-:Y:S05]  /*223b0*/  BSYNC B8 ;  /* 0x0000000000087941 */ /* 0x000fea0003800000 */
.L_x_9613:
        /* <DEDUP_REMOVED lines=12> */
.L_x_9998:
[----:B------:R-:W-:Y:S05]  /*22480*/  BSYNC B0 ;  /* 0x0000000000007941 */ /* 0x000fea0003800000 */
.L_x_9717:
[----:B------:R-:W-:-:S03]  /*22490*/  UMOV UR4, 0xffffffff ;  /* 0xffffffff00047882 */ /* 0x000fc60000000000 */
[----:B------:R-:W-:Y:S05]  /*224a0*/  BRA.DIV UR4, `(.L_x_9719) ;  /* 0x0000007604047947 */ /* 0x000fea000b800000 */
[----:B-1----:R-:W1:Y:S02]  /*224b0*/  S2R R0, SR_TID.X ;  /* 0x0000000000007919 */ /* 0x002e640000002100 */
[----:B-1----:R-:W-:-:S04]  /*224c0*/  SHF.R.U32.HI R0, RZ, 0x5, R0 ;  /* 0x00000005ff007819 */ /* 0x002fc80000011600 */
[----:B------:R-:W-:-:S05]  /*224d0*/  LOP3.LUT R0, R0, 0x3, RZ, 0xc0, !PT ;  /* 0x0000000300007812 */ /* 0x000fca00078ec0ff */
[----:B------:R1:W3:Y:S02]  /*224e0*/  SHFL.IDX PT, R14, R0, RZ, 0x1f ;  /* 0x00001fff000e7589 */ /* 0x0002e400000e0000 */
.L_x_10001:
[----:B---3--:R-:W-:-:S13]  /*224f0*/  ISETP.NE.AND P0, PT, R14, RZ, PT ;  /* 0x000000ff0e00720c */ /* 0x008fda0003f05270 */
[----:B------:R-:W-:Y:S05]  /*22500*/  @P0 BRA `(.L_x_9369) ;  /* 0x0000000000880947 */ /* 0x000fea0003800000 */
[----:B------:R-:W-:-:S03]  /*22510*/  UMOV UR4, 0xffffffff ;  /* 0xffffffff00047882 */ /* 0x000fc60000000000 */
[----:B------:R-:W-:Y:S05]  /*22520*/  BRA.DIV UR4, `(.L_x_9720) ;  /* 0x0000007604187947 */ /* 0x000fea000b800000 */
[----:B------:R-:W-:-:S13]  /*22530*/  ELECT P6, URZ, PT ;  /* 0x00000000003f782f */ /* 0x000fda00038c0000 */
.L_x_10004:
[----:B------:R-:W-:Y:S05]  /*22540*/  @!P6 BRA `(.L_x_9369) ;  /* 0x000000000078e947 */ /* 0x000fea0003800000 */
[----:B------:R-:W-:-:S06]  /*22550*/  ULOP3.LUT UR4, UR36, 0x2, URZ, 0xfc, !UPT ;  /* 0x0000000224047892 */ /* 0x000fcc000f8efc3f */
[----:B-1----:R-:W-:-:S05]  /*22560*/  IMAD.U32 R0, RZ, RZ, UR4 ;  /* 0x00000004ff007e24 */ /* 0x002fca000f8e00ff */
[----:B------:R-:W-:-:S13]  /*22570*/  ISETP.NE.AND P0, PT, R0, 0x3, PT ;  /* 0x000000030000780c */ /* 0x000fda0003f05270 */
[----:B------:R-:W-:Y:S05]  /*22580*/  @!P0 BRA `(.L_x_9721) ;  /* 0x0000000000048947 */ /* 0x000fea0003800000 */
[----:B------:R-:W-:Y:S01]  /*22590*/  BPT.TRAP 0x1 ;  /* 0x000000040000795c */ /* 0x000fe20000300000 */
.L_x_9721:
[C---:B------:R-:W-:Y:S01]  /*225a0*/  IMAD R5, R25.reuse, 0x8, R4 ;  /* 0x0000000819057824 */ /* 0x040fe200078e0204 */
[----:B------:R-:W-:Y:S02]  /*225b0*/  SHF.L.U32 R0, R28, 0x1f, RZ ;  /* 0x0000001f1c007819 */ /* 0x000fe400000006ff */
[----:B------:R-:W-:Y:S02]  /*225c0*/  IADD3 R25, R25, 0x1, RZ ;  /* 0x0000000119197810 */ /* 0x000fe40007ffe0ff */
[----:B------:R-:W1:Y:S02]  /*225d0*/  SYNCS.PHASECHK.TRANS64.TRYWAIT P1, [R5+URZ+0x28840], R0 ;  /* 0x02884000050075a7 */ /* 0x000e64000802017f */
[----:B------:R-:W-:-:S04]  /*225e0*/  ISETP.NE.AND P2, PT, R25, 0x2, PT ;  /* 0x000000021900780c */ /* 0x000fc80003f45270 */
[----:B------:R-:W-:Y:S01]  /*225f0*/  SEL R3, RZ, 0x1, P2 ;  /* 0x00000001ff037807 */ /* 0x000fe20001000000 */
[----:B-1----:R-:W-:Y:S08]  /*22600*/  @!P1 BRA `(.L_x_9722) ;  /* 0x0000007400009947 */ /* 0x002ff00003800000 */
.L_x_10005:
[----:B------:R-:W-:Y:S02]  /*22610*/  SEL R25, R25, RZ, P2 ;  /* 0x000000ff19197207 */ /* 0x000fe40001000000 */
[----:B------:R-:W-:Y:S01]  /*22620*/  LOP3.LUT R2, R28, R3, RZ, 0x3c, !PT ;  /* 0x000000031c027212 */ /* 0x000fe200078e3cff */
[----:B------:R-:W-:Y:S06]  /*22630*/  @!P0 BRA `(.L_x_9723) ;  /* 0x0000000000048947 */ /* 0x000fec0003800000 */
[----:B------:R-:W-:Y:S01]  /*22640*/  BPT.TRAP 0x1 ;  /* 0x000000040000795c */ /* 0x000fe20000300000 */
.L_x_9723:
[----:B------:R-:W-:Y:S01]  /*22650*/  IMAD R25, R25, 0x8, R4 ;  /* 0x0000000819197824 */ /* 0x000fe200078e0204 */
[----:B------:R-:W-:-:S04]  /*22660*/  SHF.L.U32 R2, R2, 0x1f, RZ ;  /* 0x0000001f02027819 */ /* 0x000fc800000006ff */
[----:B------:R-:W3:Y:S02]  /*22670*/  SYNCS.PHASECHK.TRANS64.TRYWAIT P1, [R25+URZ+0x28840], R2 ;  /* 0x02884002190075a7 */ /* 0x000ee4000802017f */
[----:B---3--:R-:W-:Y:S05]  /*22680*/  @!P1 BRA `(.L_x_9724) ;  /* 0x0000007000f49947 */ /* 0x008fea0003800000 */
.L_x_10006:
[----:B------:R-:W-:Y:S05]  /*22690*/  @!P0 BRA `(.L_x_9725) ;  /* 0x0000000000048947 */ /* 0x000fea0003800000 */
[----:B------:R-:W-:Y:S01]  /*226a0*/  BPT.TRAP 0x1 ;  /* 0x000000040000795c */ /* 0x000fe20000300000 */
.L_x_9725:
[----:B------:R-:W4:Y:S02]  /*226b0*/  SYNCS.PHASECHK.TRANS64.TRYWAIT P1, [R5+URZ+0x28860], R0 ;  /* 0x02886000050075a7 */ /* 0x000f24000802017f */
[----:B----4-:R-:W-:Y:S05]  /*226c0*/  @!P1 BRA `(.L_x_9726) ;  /* 0x0000007000f89947 */ /* 0x010fea0003800000 */
.L_x_10007:
[----:B------:R-:W-:Y:S05]  /*226d0*/  @!P0 BRA `(.L_x_9727) ;  /* 0x0000000000048947 */ /* 0x000fea0003800000 */
[----:B------:R-:W-:Y:S01]  /*226e0*/  BPT.TRAP 0x1 ;  /* 0x000000040000795c */ /* 0x000fe20000300000 */
.L_x_9727:
[----:B------:R0:W0:Y:S02]  /*226f0*/  SYNCS.PHASECHK.TRANS64.TRYWAIT P0, [R25+URZ+0x28860], R2 ;  /* 0x02886002190075a7 */ /* 0x000024000800017f */
[----:B0-----:R-:W-:Y:S05]  /*22700*/  @!P0 NANOSLEEP.SYNCS 0x989680 ;  /* 0x009896800000895d */ /* 0x001fea0003900000 */
[----:B------:R-:W0:Y:S02]  /*22710*/  @!P0 SYNCS.PHASECHK.TRANS64 P0, [R25+URZ+0x28860], R2 ;  /* 0x02886002190085a7 */ /* 0x000e24000800007f */
[----:B0-----:R-:W-:Y:S05]  /*22720*/  @!P0 BRA `(.L_x_9727) ;  /* 0xfffffffc00f08947 */ /* 0x001fea000383ffff */
.L_x_9369:
[----:B------:R-:W-:Y:S05]  /*22730*/  BSYNC B9 ;  /* 0x0000000000097941 */ /* 0x000fea0003800000 */
.L_x_9366:
[----:B------:R-:W-:Y:S05]  /*22740*/  EXIT ;  /* 0x000000000000794d */ /* 0x000fea0003800000 */
.L_x_9393:
[----:B0-----:R0:W1:Y:S02]  /*22750*/  SYNCS.PHASECHK.TRANS64.TRYWAIT P6, [R89+URZ+0x28890], R100 ;  /* 0x02889064590075a7 */ /* 0x00106400080c017f */
[----:B-1----:R-:W-:Y:S05]  /*22760*/  @!P6 NANOSLEEP.SYNCS 0x989680 ;  /* 0x009896800000e95d */ /* 0x002fea0003900000 */
[----:B------:R-:W1:Y:S02]  /*22770*/  @!P6 SYNCS.PHASECHK.TRANS64 P6, [R89+URZ+0x28890], R100 ;  /* 0x028890645900e5a7 */ /* 0x000e6400080c007f */
[----:B-1----:R-:W-:Y:S05]  /*22780*/  @!P6 BRA `(.L_x_9393) ;  /* 0xfffffffc00f0e947 */ /* 0x002fea000383ffff */
[----:B------:R-:W-:Y:S05]  /*22790*/  BRA `(.L_x_9728) ;  /* 0xfffffe0c003c7947 */ /* 0x000fea000383ffff */
.L_x_9394:
        /* <DEDUP_REMOVED lines=8> */
.L_x_9730:
[----:B------:R-:W-:Y:S05]  /*22820*/  BSYNC B1 ;  /* 0x0000000000017941 */ /* 0x000fea0003800000 */
.L_x_9729:
        /* <DEDUP_REMOVED lines=8> */
.L_x_9731:
[----:B------:R-:W-:Y:S01]  /*228b0*/  IMAD.MOV.U32 R103, RZ, RZ, R14 ;  /* 0x000000ffff677224 */ /* 0x000fe200078e000e */
[----:B------:R-:W-:Y:S06]  /*228c0*/  BRA `(.L_x_9732) ;  /* 0xfffffe0c00047947 */ /* 0x000fec000383ffff */
.L_x_9403:
        /* <DEDUP_REMOVED lines=8> */
.L_x_9734:
[----:B------:R-:W-:Y:S05]  /*22950*/  BSYNC B1 ;  /* 0x0000000000017941 */ /* 0x000fea0003800000 */
.L_x_9733:
        /* <DEDUP_REMOVED lines=8> */
.L_x_9735:
[----:B------:R-:W-:Y:S01]  /*229e0*/  IMAD.MOV.U32 R69, RZ, RZ, R14 ;  /* 0x000000ffff457224 */ /* 0x000fe200078e000e */
[----:B------:R-:W-:Y:S06]  /*229f0*/  BRA `(.L_x_9736) ;  /* 0xfffffe1000987947 */ /* 0x000fec000383ffff */
.L_x_9412:
        /* <DEDUP_REMOVED lines=8> */
.L_x_9738:
[----:B------:R-:W-:Y:S05]  /*22a80*/  BSYNC B1 ;  /* 0x0000000000017941 */ /* 0x000fea0003800000 */
.L_x_9737:
        /* <DEDUP_REMOVED lines=8> */
.L_x_9739:
[----:B------:R-:W-:Y:S01]  /*22b10*/  IMAD.MOV.U32 R61, RZ, RZ, R14 ;  /* 0x000000ffff3d7224 */ /* 0x000fe200078e000e */
[----:B------:R-:W-:Y:S06]  /*22b20*/  BRA `(.L_x_9740) ;  /* 0xfffffe18002c7947 */ /* 0x000fec000383ffff */
.L_x_9421:
        /* <DEDUP_REMOVED lines=8> */
.L_x_9742:
[----:B------:R-:W-:Y:S05]  /*22bb0*/  BSYNC B1 ;  /* 0x0000000000017941 */ /* 0x000fea0003800000 */
.L_x_9741:
        /* <DEDUP_REMOVED lines=8> */
.L_x_9743:
[----:B------:R-:W-:Y:S01]  /*22c40*/  IMAD.MOV.U32 R51, RZ, RZ, R14 ;  /* 0x000000ffff337224 */ /* 0x000fe200078e000e */
[----:B------:R-:W-:Y:S06]  /*22c50*/  BRA `(.L_x_9744) ;  /* 0xfffffe1c00bc7947 */ /* 0x000fec000383ffff */
.L_x_9433:
[----:B-1----:R1:W2:Y:S02]  /*22c60*/  SYNCS.PHASECHK.TRANS64.TRYWAIT P4, [R89+URZ+0x28890], R100 ;  /* 0x02889064590075a7 */ /* 0x0022a4000808017f */
[----:B--2---:R-:W-:Y:S05]  /*22c70*/  @!P4 NANOSLEEP.SYNCS 0x989680 ;  /* 0x009896800000c95d */ /* 0x004fea0003900000 */
[----:B------:R-:W2:Y:S02]  /*22c80*/  @!P4 SYNCS.PHASECHK.TRANS64 P4, [R89+URZ+0x28890], R100 ;  /* 0x028890645900c5a7 */ /* 0x000ea4000808007f */
[----:B--2---:R-:W-:Y:S05]  /*22c90*/  @!P4 BRA `(.L_x_9433) ;  /* 0xfffffffc00f0c947 */ /* 0x004fea000383ffff */
[----:B------:R-:W-:Y:S05]  /*22ca0*/  BRA `(.L_x_9745) ;  /* 0xfffffe2c00f47947 */ /* 0x000fea000383ffff */
.L_x_9434:
        /* <DEDUP_REMOVED lines=8> */
.L_x_9747:
[----:B------:R-:W-:Y:S05]  /*22d30*/  BSYNC B1 ;  /* 0x0000000000017941 */ /* 0x000fea0003800000 */
.L_x_9746:
        /* <DEDUP_REMOVED lines=8> */
.L_x_9748:
[----:B------:R-:W-:Y:S01]  /*22dc0*/  IMAD.MOV.U32 R104, RZ, RZ, R14 ;  /* 0x000000ffff687224 */ /* 0x000fe200078e000e */
[----:B------:R-:W-:Y:S06]  /*22dd0*/  BRA `(.L_x_9749) ;  /* 0xfffffe2c00c07947 */ /* 0x000fec000383ffff */
.L_x_9439:
[----:B------:R-:W-:Y:S01]  /*22de0*/  BSSY B1, `(.L_x_9750) ;  /* 0x0000008000017945 */ /* 0x000fe20003800000 */
[----:B----4-:R-:W-:Y:S01]  /*22df0*/  MOV R13, R101 ;  /* 0x00000065000d7202 */ /* 0x010fe20000000f00 */
[----:B------:R-:W-:Y:S02]  /*22e00*/  IMAD.MOV.U32 R12, RZ, RZ, 0x1 ;  /* 0x00000001ff0c7424 */ /* 0x000fe400078e00ff */
[----:B------:R-:W-:Y:S02]  /*22e10*/  IMAD.MOV.U32 R11, RZ, RZ, 0x181f ;  /* 0x0000181fff0b7424 */ /* 0x000fe400078e00ff */
[----:B------:R-:W-:-:S07]  /*22e20*/  IMAD.MOV.U32 R15, RZ, RZ, -0x1 ;  /* 0xffffffffff0f7424 */ /* 0x000fce00078e00ff */
[----:B0123--:R-:W-:Y:S05]  /*22e30*/  WARPSYNC.COLLECTIVE R15, `(.L_x_9751) ;  /* 0x000000000f087348 */ /* 0x00ffea0003c00000 */
[----:B------:R4:W0:Y:S02]  /*22e40*/  SHFL.IDX P6, R14, R13, R12, R11 ;  /* 0x0000000c0d0e7389 */ /* 0x00082400000c000b */
[----:B01234-:R-:W-:Y:S01]  /*22e50*/  ENDCOLLECTIVE ;  /* 0x000000000000791b */ /* 0x01ffe20003800000 */
.L_x_9751:
[----:B------:R-:W-:Y:S05]  /*22e60*/  BSYNC B1 ;  /* 0x0000000000017941 */ /* 0x000fea0003800000 */
.L_x_9750:
        /* <DEDUP_REMOVED lines=8> */
.L_x_9752:
[----:B------:R-:W-:Y:S01]  /*22ef0*/  IMAD.MOV.U32 R46, RZ, RZ, R14 ;  /* 0x000000ffff2e7224 */ /* 0x000fe200078e000e */
[----:B------:R-:W-:Y:S06]  /*22f00*/  BRA `(.L_x_9753) ;  /* 0xfffffe3400747947 */ /* 0x000fec000383ffff */
.L_x_9444:
        /* <DEDUP_REMOVED lines=8> */
.L_x_9755:
[----:B------:R-:W-:Y:S05]  /*22f90*/  BSYNC B1 ;  /* 0x0000000000017941 */ /* 0x000fea0003800000 */
.L_x_9754:
        /* <DEDUP_REMOVED lines=8> */
.L_x_9756:
[----:B------:R-:W-:Y:S01]  /*23020*/  IMAD.MOV.U32 R46, RZ, RZ, R14 ;  /* 0x000000ffff2e7224 */ /* 0x000fe200078e000e */
[----:B------:R-:W-:Y:S06]  /*23030*/  BRA `(.L_x_9757) ;  /* 0xfffffe3c00287947 */ /* 0x000fec000383ffff */
.L_x_9449:
        /* <DEDUP_REMOVED lines=8> */
.L_x_9759:
[----:B------:R-:W-:Y:S05]  /*230c0*/  BSYNC B1 ;  /* 0x0000000000017941 */ /* 0x000fea0003800000 */
.L_x_9758:
        /* <DEDUP_REMOVED lines=8> */
.L_x_9760:
[----:B------:R-:W-:Y:S01]  /*23150*/  IMAD.MOV.U32 R106, RZ, RZ, R14 ;  /* 0x000000ffff6a7224 */ /* 0x000fe200078e000e */
[----:B------:R-:W-:Y:S06]  /*23160*/  BRA `(.L_x_9761) ;  /* 0xfffffe4000e47947 */ /* 0x000fec000383ffff */
.L_x_9454:
[----:B0-----:R0:W1:Y:S02]  /*23170*/  SYNCS.PHASECHK.TRANS64.TRYWAIT P3, [R89+URZ+0x28890], R100 ;  /* 0x02889064590075a7 */ /* 0x001064000806017f */
[----:B-1----:R-:W-:Y:S05]  /*23180*/  @!P3 NANOSLEEP.SYNCS 0x989680 ;  /* 0x009896800000b95d */ /* 0x002fea0003900000 */
[----:B------:R-:W1:Y:S02]  /*23190*/  @!P3 SYNCS.PHASECHK.TRANS64 P3, [R89+URZ+0x28890], R100 ;  /* 0x028890645900b5a7 */ /* 0x000e64000806007f */
[----:B-1----:R-:W-:Y:S05]  /*231a0*/  @!P3 BRA `(.L_x_9454) ;  /* 0xfffffffc00f0b947 */ /* 0x002fea000383ffff */
[----:B------:R-:W-:Y:S05]  /*231b0*/  BRA `(.L_x_9762) ;  /* 0xfffffe4800ec7947 */ /* 0x000fea000383ffff */
.L_x_9455:
        /* <DEDUP_REMOVED lines=8> */
.L_x_9764:
[----:B------:R-:W-:Y:S05]  /*23240*/  BSYNC B1 ;  /* 0x0000000000017941 */ /* 0x000fea0003800000 */
.L_x_9763:
        /* <DEDUP_REMOVED lines=8> */
.L_x_9765:
[----:B------:R-:W-:Y:S05]  /*232d0*/  BRA `(.L_x_9766) ;  /* 0xfffffe4c000c7947 */ /* 0x000fea000383ffff */
.L_x_9458:
        /* <DEDUP_REMOVED lines=8> */
.L_x_9768:
[----:B------:R-:W-:Y:S05]  /*23360*/  BSYNC B1 ;  /* 0x0000000000017941 */ /* 0x000fea0003800000 */
.L_x_9767:
        /* <DEDUP_REMOVED lines=8> */
.L_x_9769:
[----:B------:R-:W-:Y:S05]  /*233f0*/  BRA `(.L_x_9770) ;  /* 0xfffffe4c000c7947 */ /* 0x000fea000383ffff */
.L_x_9461:
        /* <DEDUP_REMOVED lines=8> */
.L_x_9772:
[----:B------:R-:W-:Y:S05]  /*23480*/  BSYNC B1 ;  /* 0x0000000000017941 */ /* 0x000fea0003800000 */
.L_x_9771:
        /* <DEDUP_REMOVED lines=8> */
.L_x_9773:
[----:B------:R-:W-:Y:S05]  /*23510*/  BRA `(.L_x_9774) ;  /* 0xfffffe4c00107947 */ /* 0x000fea000383ffff */
.L_x_9464:
        /* <DEDUP_REMOVED lines=8> */
.L_x_9776:
[----:B------:R-:W-:Y:S05]  /*235a0*/  BSYNC B1 ;  /* 0x0000000000017941 */ /* 0x000fea0003800000 */
.L_x_9775:
[----:B------:R-:W-:Y:S01]  /*235b0*/  IMAD.MOV.U32 R13, RZ, RZ, R44 ;  /* 0x000000ffff0d7224 */ /* 0x000fe200078e002c */
[----:B------:R-:W-:Y:S01]  /*235c0*/  MOV R15, 0xffffffff ;  /* 0xffffffff000f7802 */ /* 0x000fe20000000f00 */
[----:B------:R-:W-:Y:S02]  /*235d0*/  IMAD.MOV.U32 R12, RZ, RZ, 0x3 ;  /* 0x00000003ff0c7424 */ /* 0x000fe400078e00ff */
[----:B------:R-:W-:Y:S02]  /*235e0*/  IMAD.MOV.U32 R11, RZ, RZ, 0x181f ;  /* 0x0000181fff0b7424 */ /* 0x000fe400078e00ff */
[----:B------:R-:W-:-:S07]  /*235f0*/  IMAD.MOV.U32 R41, RZ, RZ, R14 ;  /* 0x000000ffff297224 */ /* 0x000fce00078e000e */
[----:B------:R-:W-:Y:S05]  /*23600*/  WARPSYNC.COLLECTIVE R15, `(.L_x_9777) ;  /* 0x000000000f087348 */ /* 0x000fea0003c00000 */
[----:B------:R0:W1:Y:S02]  /*23610*/  SHFL.IDX P6, R14, R13, R12, R11 ;  /* 0x0000000c0d0e7389 */ /* 0x00006400000c000b */
[----:B01----:R-:W-:Y:S01]  /*23620*/  ENDCOLLECTIVE ;  /* 0x000000000000791b */ /* 0x003fe20003800000 */
.L_x_9777:
[----:B------:R-:W-:Y:S05]  /*23630*/  BRA `(.L_x_9778) ;  /* 0xfffffe4c00147947 */ /* 0x000fea000383ffff */
.L_x_9468:
[----:B------:R0:W0:Y:S02]  /*23640*/  SYNCS.PHASECHK.TRANS64.TRYWAIT P4, [R89+URZ+0x288b0], R100 ;  /* 0x0288b064590075a7 */ /* 0x000024000808017f */
[----:B0-----:R-:W-:Y:S05]  /*23650*/  @!P4 NANOSLEEP.SYNCS 0x989680 ;  /* 0x009896800000c95d */ /* 0x001fea0003900000 */
[----:B------:R-:W0:Y:S02]  /*23660*/  @!P4 SYNCS.PHASECHK.TRANS64 P4, [R89+URZ+0x288b0], R100 ;  /* 0x0288b0645900c5a7 */ /* 0x000e24000808007f */
[----:B0-----:R-:W-:Y:S05]  /*23670*/  @!P4 BRA `(.L_x_9468) ;  /* 0xfffffffc00f0c947 */ /* 0x001fea000383ffff */
[----:B------:R-:W-:Y:S05]  /*23680*/  BRA `(.L_x_9779) ;  /* 0xfffffe4c00907947 */ /* 0x000fea000383ffff */
.L_x_9482:
[----:B------:R-:W0:Y:S01]  /*23690*/  S2R R5, SR_TID.X ;  /* 0x0000000000057919 */ /* 0x000e220000002100 */
[----:B------:R-:W-:Y:S01]  /*236a0*/  BSSY B0, `(.L_x_9780) ;  /* 0x000000c000007945 */ /* 0x000fe20003800000 */
[----:B------:R-:W-:Y:S02]  /*236b0*/  IMAD.MOV.U32 R12, RZ, RZ, RZ ;  /* 0x000000ffff0c7224 */ /* 0x000fe400078e00ff */
[----:B------:R-:W-:Y:S02]  /*236c0*/  IMAD.MOV.U32 R11, RZ, RZ, 0x1f ;  /* 0x0000001fff0b7424 */ /* 0x000fe400078e00ff */
[----:B------:R-:W-:Y:S02]  /*236d0*/  IMAD.MOV.U32 R15, RZ, RZ, -0x1 ;  /* 0xffffffffff0f7424 */ /* 0x000fe400078e00ff */
[----:B0-----:R-:W-:-:S05]  /*236e0*/  VIADD R5, R5, 0xffffff80 ;  /* 0xffffff8005057836 */ /* 0x001fca0000000000 */
[----:B------:R-:W-:-:S04]  /*236f0*/  SHF.R.S32.HI R4, RZ, 0x1f, R5 ;  /* 0x0000001fff047819 */ /* 0x000fc80000011405 */
[----:B------:R-:W-:-:S04]  /*23700*/  LEA.HI R4, R4, R5, RZ, 0x7 ;  /* 0x0000000504047211 */ /* 0x000fc800078f38ff */
[----:B------:R-:W-:-:S05]  /*23710*/  SHF.R.S32.HI R4, RZ, 0x7, R4 ;  /* 0x00000007ff047819 */ /* 0x000fca0000011404 */
[----:B--2---:R-:W-:-:S07]  /*23720*/  IMAD.MOV.U32 R13, RZ, RZ, R4 ;  /* 0x000000ffff0d7224 */ /* 0x004fce00078e0004 */
[----:B-1---5:R-:W-:Y:S05]  /*23730*/  WARPSYNC.COLLECTIVE R15, `(.L_x_9781) ;  /* 0x000000000f087348 */ /* 0x022fea0003c00000 */
[----:B------:R0:W2:Y:S02]  /*23740*/  SHFL.IDX P6, R14, R13, R12, R11 ;  /* 0x0000000c0d0e7389 */ /* 0x0000a400000c000b */
[----:B012--5:R-:W-:Y:S01]  /*23750*/  ENDCOLLECTIVE ;  /* 0x000000000000791b */ /* 0x027fe20003800000 */
.L_x_9781:
[----:B------:R-:W-:Y:S05]  /*23760*/  BSYNC B0 ;  /* 0x0000000000007941 */ /* 0x000fea0003800000 */
.L_x_9780:
[----:B------:R-:W-:Y:S01]  /*23770*/  IMAD.MOV.U32 R191, RZ, RZ, R14 ;  /* 0x000000ffffbf7224 */ /* 0x000fe200078e000e */
[----:B------:R-:W-:Y:S06]  /*23780*/  BRA `(.L_x_9782) ;  /* 0xfffffe5800747947 */ /* 0x000fec000383ffff */
.L_x_9492:
        /* <DEDUP_REMOVED lines=8> */
.L_x_9784:
[----:B------:R-:W-:Y:S05]  /*23810*/  BSYNC B1 ;  /* 0x0000000000017941 */ /* 0x000fea0003800000 */
.L_x_9783:
[----:B------:R-:W-:Y:S01]  /*23820*/  IMAD.MOV.U32 R13, RZ, RZ, R5 ;  /* 0x000000ffff0d7224 */ /* 0x000fe200078e0005 */
[----:B------:R-:W-:Y:S01]  /*23830*/  MOV R12, RZ ;  /* 0x000000ff000c7202 */ /* 0x000fe20000000f00 */
[----:B------:R-:W-:Y:S02]  /*23840*/  IMAD.MOV.U32 R11, RZ, RZ, 0x181f ;  /* 0x0000181fff0b7424 */ /* 0x000fe400078e00ff */
[----:B------:R-:W-:Y:S02]  /*23850*/  IMAD.MOV.U32 R15, RZ, RZ, -0x1 ;  /* 0xffffffffff0f7424 */ /* 0x000fe400078e00ff */
[----:B------:R-:W-:-:S07]  /*23860*/  IMAD.MOV.U32 R0, RZ, RZ, R14 ;  /* 0x000000ffff007224 */ /* 0x000fce00078e000e */
[----:B------:R-:W-:Y:S05]  /*23870*/  WARPSYNC.COLLECTIVE R15, `(.L_x_9785) ;  /* 0x000000000f087348 */ /* 0x000fea0003c00000 */
[----:B------:R0:W1:Y:S02]  /*23880*/  SHFL.IDX P6, R14, R13, R12, R11 ;  /* 0x0000000c0d0e7389 */ /* 0x00006400000c000b */
[----:B01----:R-:W-:Y:S01]  /*23890*/  ENDCOLLECTIVE ;  /* 0x000000000000791b */ /* 0x003fe20003800000 */
.L_x_9785:
[----:B------:R-:W-:Y:S02]  /*238a0*/  IMAD.MOV.U32 R13, RZ, RZ, R8 ;  /* 0x000000ffff0d7224 */ /* 0x000fe400078e0008 */
[----:B------:R-:W-:-:S07]  /*238b0*/  IMAD.MOV.U32 R3, RZ, RZ, R14 ;  /* 0x000000ffff037224 */ /* 0x000fce00078e000e */
[----:B------:R-:W-:Y:S05]  /*238c0*/  WARPSYNC.COLLECTIVE R15, `(.L_x_9786) ;  /* 0x000000000f087348 */ /* 0x000fea0003c00000 */
[----:B------:R0:W1:Y:S02]  /*238d0*/  SHFL.IDX P6, R14, R13, R12, R11 ;  /* 0x0000000c0d0e7389 */ /* 0x00006400000c000b */
[----:B01----:R-:W-:Y:S01]  /*238e0*/  ENDCOLLECTIVE ;  /* 0x000000000000791b */ /* 0x003fe20003800000 */
.L_x_9786:
[----:B------:R-:W-:Y:S02]  /*238f0*/  IMAD.MOV.U32 R13, RZ, RZ, R7 ;  /* 0x000000ffff0d7224 */ /* 0x000fe400078e0007 */
[----:B------:R-:W-:-:S07]  /*23900*/  IMAD.MOV.U32 R4, RZ, RZ, R14 ;  /* 0x000000ffff047224 */ /* 0x000fce00078e000e */
[----:B------:R-:W-:Y:S05]  /*23910*/  WARPSYNC.COLLECTIVE R15, `(.L_x_9787) ;  /* 0x000000000f087348 */ /* 0x000fea0003c00000 */
[----:B------:R0:W1:Y:S02]  /*23920*/  SHFL.IDX P6, R14, R13, R12, R11 ;  /* 0x0000000c0d0e7389 */ /* 0x00006400000c000b */
[----:B01----:R-:W-:Y:S01]  /*23930*/  ENDCOLLECTIVE ;  /* 0x000000000000791b */ /* 0x003fe20003800000 */
.L_x_9787:
[----:B------:R-:W-:Y:S05]  /*23940*/  BRA `(.L_x_9788) ;  /* 0xfffffe5c00d07947 */ /* 0x000fea000383ffff */
.L_x_9495:
[----:B------:R-:W-:Y:S01]  /*23950*/  BSSY B1, `(.L_x_9789) ;  /* 0x0000008000017945 */ /* 0x000fe20003800000 */
[----:B0-----:R-:W-:Y:S02]  /*23960*/  IMAD.MOV.U32 R13, RZ, RZ, R6 ;  /* 0x000000ffff0d7224 */ /* 0x001fe400078e0006 */
[----:B------:R-:W-:Y:S02]  /*23970*/  IMAD.MOV.U32 R12, RZ, RZ, 0x1 ;  /* 0x00000001ff0c7424 */ /* 0x000fe400078e00ff */
[----:B------:R-:W-:Y:S02]  /*23980*/  IMAD.MOV.U32 R11, RZ, RZ, 0x181f ;  /* 0x0000181fff0b7424 */ /* 0x000fe400078e00ff */
[----:B------:R-:W-:-:S07]  /*23990*/  IMAD.MOV.U32 R15, RZ, RZ, -0x1 ;  /* 0xffffffffff0f7424 */ /* 0x000fce00078e00ff */
[----:B------:R-:W-:Y:S05]  /*239a0*/  WARPSYNC.COLLECTIVE R15, `(.L_x_9790) ;  /* 0x000000000f087348 */ /* 0x000fea0003c00000 */
[----:B------:R0:W1:Y:S02]  /*239b0*/  SHFL.IDX P6, R14, R13, R12, R11 ;  /* 0x0000000c0d0e7389 */ /* 0x00006400000c000b */
[----:B01----:R-:W-:Y:S01]  /*239c0*/  ENDCOLLECTIVE ;  /* 0x000000000000791b */ /* 0x003fe20003800000 */
.L_x_9790:
[----:B------:R-:W-:Y:S05]  /*239d0*/  BSYNC B1 ;  /* 0x0000000000017941 */ /* 0x000fea0003800000 */
.L_x_9789:
        /* <DEDUP_REMOVED lines=8> */
.L_x_9791:
[----:B------:R-:W-:Y:S02]  /*23a60*/  IMAD.MOV.U32 R13, RZ, RZ, R8 ;  /* 0x000000ffff0d7224 */ /* 0x000fe400078e0008 */
[----:B------:R-:W-:-:S07]  /*23a70*/  IMAD.MOV.U32 R3, RZ, RZ, R14 ;  /* 0x000000ffff037224 */ /* 0x000fce00078e000e */
[----:B------:R-:W-:Y:S05]  /*23a80*/  WARPSYNC.COLLECTIVE R15, `(.L_x_9792) ;  /* 0x000000000f087348 */ /* 0x000fea0003c00000 */
[----:B------:R0:W1:Y:S02]  /*23a90*/  SHFL.IDX P6, R14, R13, R12, R11 ;  /* 0x0000000c0d0e7389 */ /* 0x00006400000c000b */
[----:B01----:R-:W-:Y:S01]  /*23aa0*/  ENDCOLLECTIVE ;  /* 0x000000000000791b */ /* 0x003fe20003800000 */
.L_x_9792:
[----:B------:R-:W-:Y:S02]  /*23ab0*/  IMAD.MOV.U32 R13, RZ, RZ, R7 ;  /* 0x000000ffff0d7224 */ /* 0x000fe400078e0007 */
[----:B------:R-:W-:-:S07]  /*23ac0*/  IMAD.MOV.U32 R4, RZ, RZ, R14 ;  /* 0x000000ffff047224 */ /* 0x000fce00078e000e */
[----:B------:R-:W-:Y:S05]  /*23ad0*/  WARPSYNC.COLLECTIVE R15, `(.L_x_9793) ;  /* 0x000000000f087348 */ /* 0x000fea0003c00000 */
[----:B------:R0:W1:Y:S02]  /*23ae0*/  SHFL.IDX P6, R14, R13, R12, R11 ;  /* 0x0000000c0d0e7389 */ /* 0x00006400000c000b */
[----:B01----:R-:W-:Y:S01]  /*23af0*/  ENDCOLLECTIVE ;  /* 0x000000000000791b */ /* 0x003fe20003800000 */
.L_x_9793:
[----:B------:R-:W-:Y:S05]  /*23b00*/  BRA `(.L_x_9794) ;  /* 0xfffffe60003c7947 */ /* 0x000fea000383ffff */
.L_x_9498:
[----:B------:R-:W-:Y:S01]  /*23b10*/  BSSY B1, `(.L_x_9795) ;  /* 0x0000008000017945 */ /* 0x000fe20003800000 */
[----:B0-----:R-:W-:Y:S02]  /*23b20*/  IMAD.MOV.U32 R13, RZ, RZ, R6 ;  /* 0x000000ffff0d7224 */ /* 0x001fe400078e0006 */
[----:B------:R-:W-:Y:S02]  /*23b30*/  IMAD.MOV.U32 R12, RZ, RZ, 0x2 ;  /* 0x00000002ff0c7424 */ /* 0x000fe400078e00ff */
[----:B------:R-:W-:Y:S02]  /*23b40*/  IMAD.MOV.U32 R11, RZ, RZ, 0x181f ;  /* 0x0000181fff0b7424 */ /* 0x000fe400078e00ff */
[----:B------:R-:W-:-:S07]  /*23b50*/  IMAD.MOV.U32 R15, RZ, RZ, -0x1 ;  /* 0xffffffffff0f7424 */ /* 0x000fce00078e00ff */
[----:B-1----:R-:W-:Y:S05]  /*23b60*/  WARPSYNC.COLLECTIVE R15, `(.L_x_9796) ;  /* 0x000000000f087348 */ /* 0x002fea0003c00000 */
[----:B------:R0:W2:Y:S02]  /*23b70*/  SHFL.IDX P6, R14, R13, R12, R11 ;  /* 0x0000000c0d0e7389 */ /* 0x0000a400000c000b */
[----:B012---:R-:W-:Y:S01]  /*23b80*/  ENDCOLLECTIVE ;  /* 0x000000000000791b */ /* 0x007fe20003800000 */
.L_x_9796:
[----:B------:R-:W-:Y:S05]  /*23b90*/  BSYNC B1 ;  /* 0x0000000000017941 */ /* 0x000fea0003800000 */
.L_x_9795:
        /* <DEDUP_REMOVED lines=8> */
.L_x_9797:
[----:B------:R-:W-:Y:S02]  /*23c20*/  IMAD.MOV.U32 R13, RZ, RZ, R8 ;  /* 0x000000ffff0d7224 */ /* 0x000fe400078e0008 */
[----:B------:R-:W-:-:S07]  /*23c30*/  IMAD.MOV.U32 R3, RZ, RZ, R14 ;  /* 0x000000ffff037224 */ /* 0x000fce00078e000e */
[----:B------:R-:W-:Y:S05]  /*23c40*/  WARPSYNC.COLLECTIVE R15, `(.L_x_9798) ;  /* 0x000000000f087348 */ /* 0x000fea0003c00000 */
[----:B------:R0:W1:Y:S02]  /*23c50*/  SHFL.IDX P6, R14, R13, R12, R11 ;  /* 0x0000000c0d0e7389 */ /* 0x00006400000c000b */
[----:B01----:R-:W-:Y:S01]  /*23c60*/  ENDCOLLECTIVE ;  /* 0x000000000000791b */ /* 0x003fe20003800000 */
.L_x_9798:
[----:B------:R-:W-:Y:S02]  /*23c70*/  IMAD.MOV.U32 R13, RZ, RZ, R7 ;  /* 0x000000ffff0d7224 */ /* 0x000fe400078e0007 */
[----:B------:R-:W-:-:S07]  /*23c80*/  IMAD.MOV.U32 R4, RZ, RZ, R14 ;  /* 0x000000ffff047224 */ /* 0x000fce00078e000e */
[----:B------:R-:W-:Y:S05]  /*23c90*/  WARPSYNC.COLLECTIVE R15, `(.L_x_9799) ;  /* 0x000000000f087348 */ /* 0x000fea0003c00000 */
[----:B------:R0:W1:Y:S02]  /*23ca0*/  SHFL.IDX P6, R14, R13, R12, R11 ;  /* 0x0000000c0d0e7389 */ /* 0x00006400000c000b */
[----:B01----:R-:W-:Y:S01]  /*23cb0*/  ENDCOLLECTIVE ;  /* 0x000000000000791b */ /* 0x003fe20003800000 */
.L_x_9799:
[----:B------:R-:W-:Y:S05]  /*23cc0*/  BRA `(.L_x_9800) ;  /* 0xfffffe6000a07947 */ /* 0x000fea000383ffff */
.L_x_9501:
[----:B------:R-:W-:Y:S01]  /*23cd0*/  BSSY B1, `(.L_x_9801) ;  /* 0x0000008000017945 */ /* 0x000fe20003800000 */
[----:B------:R-:W-:Y:S02]  /*23ce0*/  IMAD.MOV.U32 R13, RZ, RZ, R6 ;  /* 0x000000ffff0d7224 */ /* 0x000fe400078e0006 */
[----:B------:R-:W-:Y:S02]  /*23cf0*/  IMAD.MOV.U32 R12, RZ, RZ, 0x3 ;  /* 0x00000003ff0c7424 */ /* 0x000fe400078e00ff */
[----:B------:R-:W-:Y:S02]  /*23d00*/  IMAD.MOV.U32 R11, RZ, RZ, 0x181f ;  /* 0x0000181fff0b7424 */ /* 0x000fe400078e00ff */
[----:B------:R-:W-:-:S07]  /*23d10*/  IMAD.MOV.U32 R15, RZ, RZ, -0x1 ;  /* 0xffffffffff0f7424 */ /* 0x000fce00078e00ff */
[----:B--2---:R-:W-:Y:S05]  /*23d20*/  WARPSYNC.COLLECTIVE R15, `(.L_x_9802) ;  /* 0x000000000f087348 */ /* 0x004fea0003c00000 */
[----:B------:R0:W1:Y:S02]  /*23d30*/  SHFL.IDX P6, R14, R13, R12, R11 ;  /* 0x0000000c0d0e7389 */ /* 0x00006400000c000b */
[----:B012---:R-:W-:Y:S01]  /*23d40*/  ENDCOLLECTIVE ;  /* 0x000000000000791b */ /* 0x007fe20003800000 */
.L_x_9802:
[----:B------:R-:W-:Y:S05]  /*23d50*/  BSYNC B1 ;  /* 0x0000000000017941 */ /* 0x000fea0003800000 */
.L_x_9801:
        /* <DEDUP_REMOVED lines=8> */
.L_x_9803:
[----:B------:R-:W-:Y:S02]  /*23de0*/  IMAD.MOV.U32 R13, RZ, RZ, R8 ;  /* 0x000000ffff0d7224 */ /* 0x000fe400078e0008 */
[----:B------:R-:W-:-:S07]  /*23df0*/  IMAD.MOV.U32 R3, RZ, RZ, R14 ;  /* 0x000000ffff037224 */ /* 0x000fce00078e000e */
[----:B------:R-:W-:Y:S05]  /*23e00*/  WARPSYNC.COLLECTIVE R15, `(.L_x_9804) ;  /* 0x000000000f087348 */ /* 0x000fea0003c00000 */
[----:B------:R0:W1:Y:S02]  /*23e10*/  SHFL.IDX P6, R14, R13, R12, R11 ;  /* 0x0000000c0d0e7389 */ /* 0x00006400000c000b */
[----:B01----:R-:W-:Y:S01]  /*23e20*/  ENDCOLLECTIVE ;  /* 0x000000000000791b */ /* 0x003fe20003800000 */
.L_x_9804:
[----:B------:R-:W-:Y:S02]  /*23e30*/  IMAD.MOV.U32 R13, RZ, RZ, R7 ;  /* 0x000000ffff0d7224 */ /* 0x000fe400078e0007 */
[----:B------:R-:W-:-:S07]  /*23e40*/  IMAD.MOV.U32 R4, RZ, RZ, R14 ;  /* 0x000000ffff047224 */ /* 0x000fce00078e000e */
[----:B------:R-:W-:Y:S05]  /*23e50*/  WARPSYNC.COLLECTIVE R15, `(.L_x_9805) ;  /* 0x000000000f087348 */ /* 0x000fea0003c00000 */
[----:B------:R0:W1:Y:S02]  /*23e60*/  SHFL.IDX P6, R14, R13, R12, R11 ;  /* 0x0000000c0d0e7389 */ /* 0x00006400000c000b */
[----:B01----:R-:W-:Y:S01]  /*23e70*/  ENDCOLLECTIVE ;  /* 0x000000000000791b */ /* 0x003fe20003800000 */
.L_x_9805:
[----:B------:R-:W-:Y:S05]  /*23e80*/  BRA `(.L_x_9806) ;  /* 0xfffffe64000c7947 */ /* 0x000fea000383ffff */
.L_x_9505:
[----:B0-----:R0:W1:Y:S02]  /*23e90*/  SYNCS.PHASECHK.TRANS64.TRYWAIT P0, [R18+URZ+0x28800], R5 ;  /* 0x02880005120075a7 */ /* 0x001064000800017f */
[----:B-1----:R-:W-:Y:S05]  /*23ea0*/  @!P0 NANOSLEEP.SYNCS 0x989680 ;  /* 0x009896800000895d */ /* 0x002fea0003900000 */
[----:B------:R-:W1:Y:S02]  /*23eb0*/  @!P0 SYNCS.PHASECHK.TRANS64 P0, [R18+URZ+0x28800], R5 ;  /* 0x02880005120085a7 */ /* 0x000e64000800007f */
[----:B-1----:R-:W-:Y:S05]  /*23ec0*/  @!P0 BRA `(.L_x_9505) ;  /* 0xfffffffc00f08947 */ /* 0x002fea000383ffff */
[----:B------:R-:W-:Y:S05]  /*23ed0*/  BRA `(.L_x_9807) ;  /* 0xfffffe6400d07947 */ /* 0x000fea000383ffff */
.L_x_9521:
[----:B------:R-:W0:Y:S01]  /*23ee0*/  LDC R58, c[0x0][0x3f4] ;  /* 0x0000fd00ff3a7b82 */ /* 0x000e220000000800 */
[----:B------:R-:W-:Y:S01]  /*23ef0*/  BSSY B1, `(.L_x_9808) ;  /* 0x0000008000017945 */ /* 0x000fe20003800000 */
[----:B--2---:R-:W-:Y:S02]  /*23f00*/  IMAD.MOV.U32 R13, RZ, RZ, R35 ;  /* 0x000000ffff0d7224 */ /* 0x004fe400078e0023 */
[----:B------:R-:W-:Y:S02]  /*23f10*/  IMAD.MOV.U32 R12, RZ, RZ, RZ ;  /* 0x000000ffff0c7224 */ /* 0x000fe400078e00ff */
[----:B------:R-:W-:Y:S02]  /*23f20*/  IMAD.MOV.U32 R11, RZ, RZ, 0x181f ;  /* 0x0000181fff0b7424 */ /* 0x000fe400078e00ff */
[----:B------:R-:W-:-:S07]  /*23f30*/  IMAD.MOV.U32 R15, RZ, RZ, -0x1 ;  /* 0xffffffffff0f7424 */ /* 0x000fce00078e00ff */
[----:B01----:R-:W-:Y:S05]  /*23f40*/  WARPSYNC.COLLECTIVE R15, `(.L_x_9809) ;  /* 0x000000000f087348 */ /* 0x003fea0003c00000 */
[----:B------:R2:W3:Y:S02]  /*23f50*/  SHFL.IDX P6, R14, R13, R12, R11 ;  /* 0x0000000c0d0e7389 */ /* 0x0004e400000c000b */
[----:B0123--:R-:W-:Y:S01]  /*23f60*/  ENDCOLLECTIVE ;  /* 0x000000000000791b */ /* 0x00ffe20003800000 */
.L_x_9809:
[----:B------:R-:W-:Y:S05]  /*23f70*/  BSYNC B1 ;  /* 0x0000000000017941 */ /* 0x000fea0003800000 */
.L_x_9808:
[----:B------:R-:W-:Y:S01]  /*23f80*/  IMAD.MOV.U32 R13, RZ, RZ, R32 ;  /* 0x000000ffff0d7224 */ /* 0x000fe200078e0020 */
[----:B------:R-:W-:Y:S01]  /*23f90*/  MOV R12, RZ ;  /* 0x000000ff000c7202 */ /* 0x000fe20000000f00 */
[----:B------:R-:W-:Y:S01]  /*23fa0*/  IMAD.MOV.U32 R11, RZ, RZ, 0x181f ;  /* 0x0000181fff0b7424 */ /* 0x000fe200078e00ff */
[----:B------:R-:W-:Y:S01]  /*23fb0*/  ISETP.GE.AND P0, PT, R16, R58, PT ;  /* 0x0000003a1000720c */ /* 0x000fe20003f06270 */
[----:B------:R-:W-:Y:S02]  /*23fc0*/  IMAD.MOV.U32 R15, RZ, RZ, -0x1 ;  /* 0xffffffffff0f7424 */ /* 0x000fe400078e00ff */
[----:B------:R-:W-:Y:S02]  /*23fd0*/  IMAD.MOV.U32 R0, RZ, RZ, R14 ;  /* 0x000000ffff007224 */ /* 0x000fe400078e000e */
[----:B------:R-:W-:-:S08]  /*23fe0*/  IMAD R3, R194, R5, RZ ;  /* 0x00000005c2037224 */ /* 0x000fd000078e02ff */
[----:B------:R-:W-:Y:S05]  /*23ff0*/  WARPSYNC.COLLECTIVE R15, `(.L_x_9810) ;  /* 0x000000000f087348 */ /* 0x000fea0003c00000 */
[----:B------:R0:W1:Y:S02]  /*24000*/  SHFL.IDX P6, R14, R13, R12, R11 ;  /* 0x0000000c0d0e7389 */ /* 0x00006400000c000b */
[----:B01----:R-:W-:Y:S01]  /*24010*/  ENDCOLLECTIVE ;  /* 0x000000000000791b */ /* 0x003fe20003800000 */
.L_x_9810:
        /* <DEDUP_REMOVED lines=8> */
.L_x_9811:
        /* <DEDUP_REMOVED lines=9> */
.L_x_9812:
        /* <DEDUP_REMOVED lines=10> */
[----:B--2---:R-:W-:Y:S01]  /*241d0*/  @!P1 IMAD.MOV.U32 R49, RZ, RZ, R9 ;  /* 0x000000ffff319224 */ /* 0x004fe200078e0009 */
[----:B------:R-:W-:Y:S01]  /*241e0*/  @!P1 MOV R48, R8 ;  /* 0x0000000800309202 */ /* 0x000fe20000000f00 */
[----:B------:R-:W-:-:S02]  /*241f0*/  @!P1 IMAD.MOV.U32 R51, RZ, RZ, R11 ;  /* 0x000000ffff339224 */ /* 0x000fc400078e000b */
[----:B------:R-:W-:Y:S02]  /*24200*/  IMAD.MOV.U32 R12, RZ, RZ, R49 ;  /* 0x000000ffff0c7224 */ /* 0x000fe400078e0031 */
[----:B------:R-:W-:Y:S02]  /*24210*/  IMAD.MOV.U32 R11, RZ, RZ, 0x181f ;  /* 0x0000181fff0b7424 */ /* 0x000fe400078e00ff */
[----:B------:R-:W-:Y:S01]  /*24220*/  IMAD.MOV.U32 R0, RZ, RZ, R48 ;  /* 0x000000ffff007224 */ /* 0x000fe200078e0030 */
[----:B------:R-:W-:Y:S01]  /*24230*/  PRMT R79, R12, 0x7610, R79 ;  /* 0x000076100c4f7816 */ /* 0x000fe2000000004f */
[----:B------:R-:W-:Y:S02]  /*24240*/  IMAD.MOV.U32 R12, RZ, RZ, 0x1 ;  /* 0x00000001ff0c7424 */ /* 0x000fe400078e00ff */
[----:B------:R-:W-:Y:S01]  /*24250*/  @!P1 IMAD.MOV.U32 R50, RZ, RZ, R10 ;  /* 0x000000ffff329224 */ /* 0x000fe200078e000a */
[----:B------:R-:W-:Y:S01]  /*24260*/  PRMT R78, R0, 0x7610, R78 ;  /* 0x00007610004e7816 */ /* 0x000fe2000000004e */
[----:B------:R-:W-:-:S07]  /*24270*/  IMAD.MOV.U32 R24, RZ, RZ, R51 ;  /* 0x000000ffff187224 */ /* 0x000fce00078e0033 */
[----:B-----5:R-:W-:Y:S05]  /*24280*/  WARPSYNC.COLLECTIVE R15, `(.L_x_9813) ;  /* 0x000000000f087348 */ /* 0x020fea0003c00000 */
[----:B------:R0:W1:Y:S02]  /*24290*/  SHFL.IDX P6, R14, R13, R12, R11 ;  /* 0x0000000c0d0e7389 */ /* 0x00006400000c000b */
[----:B01---5:R-:W-:Y:S01]  /*242a0*/  ENDCOLLECTIVE ;  /* 0x000000000000791b */ /* 0x023fe20003800000 */
.L_x_9813:
[----:B------:R-:W-:Y:S01]  /*242b0*/  IMAD.MOV.U32 R10, RZ, RZ, R50 ;  /* 0x000000ffff0a7224 */ /* 0x000fe200078e0032 */
[----:B------:R-:W-:Y:S02]  /*242c0*/  PRMT R53, R24, 0x7610, R53 ;  /* 0x0000761018357816 */ /* 0x000fe40000000035 */
[----:B------:R-:W-:Y:S02]  /*242d0*/  CS2R R24, SRZ ;  /* 0x0000000000187805 */ /* 0x000fe4000001ff00 */
[----:B------:R-:W-:Y:S01]  /*242e0*/  PRMT R52, R10, 0x7610, R52 ;  /* 0x000076100a347816 */ /* 0x000fe20000000034 */
[----:B------:R-:W-:Y:S02]  /*242f0*/  @!P1 IMAD.MOV.U32 R38, RZ, RZ, R4 ;  /* 0x000000ffff269224 */ /* 0x000fe400078e0004 */
[----:B------:R-:W-:Y:S02]  /*24300*/  @!P1 IMAD.MOV.U32 R39, RZ, RZ, R5 ;  /* 0x000000ffff279224 */ /* 0x000fe400078e0005 */
[----:B------:R-:W-:-:S02]  /*24310*/  @!P1 IMAD.MOV.U32 R20, RZ, RZ, R6 ;  /* 0x000000ffff149224 */ /* 0x000fc400078e0006 */
[----:B------:R-:W-:Y:S02]  /*24320*/  IMAD.MOV.U32 R13, RZ, RZ, R32 ;  /* 0x000000ffff0d7224 */ /* 0x000fe400078e0020 */
[----:B------:R-:W-:Y:S02]  /*24330*/  @!P1 IMAD.MOV.U32 R21, RZ, RZ, R7 ;  /* 0x000000ffff159224 */ /* 0x000fe400078e0007 */
        /* <DEDUP_REMOVED lines=9> */
.L_x_9814:
        /* <DEDUP_REMOVED lines=8> */
.L_x_9815:
[----:B------:R-:W-:Y:S01]  /*24450*/  IMAD.MOV.U32 R13, RZ, RZ, R34 ;  /* 0x000000ffff0d7224 */ /* 0x000fe200078e0022 */
[----:B------:R-:W-:-:S07]  /*24460*/  MOV R9, R14 ;  /* 0x0000000e00097202 */ /* 0x000fce0000000f00 */
[----:B------:R-:W-:Y:S05]  /*24470*/  WARPSYNC.COLLECTIVE R15, `(.L_x_9816) ;  /* 0x000000000f087348 */ /* 0x000fea0003c00000 */
[----:B------:R0:W1:Y:S02]  /*24480*/  SHFL.IDX P6, R14, R13, R12, R11 ;  /* 0x0000000c0d0e7389 */ /* 0x00006400000c000b */
[----:B01----:R-:W-:Y:S01]  /*24490*/  ENDCOLLECTIVE ;  /* 0x000000000000791b */ /* 0x003fe20003800000 */
.L_x_9816:
[----:B------:R-:W-:Y:S05]  /*244a0*/  BRA `(.L_x_9817) ;  /* 0xfffffe8000187947 */ /* 0x000fea000383ffff */
.L_x_9524:
[----:B------:R-:W-:Y:S01]  /*244b0*/  BSSY B1, `(.L_x_9818) ;  /* 0x0000008000017945 */ /* 0x000fe20003800000 */
[----:B--2---:R-:W-:Y:S01]  /*244c0*/  IMAD.MOV.U32 R13, RZ, RZ, R35 ;  /* 0x000000ffff0d7224 */ /* 0x004fe200078e0023 */
[----:B------:R-:W-:Y:S01]  /*244d0*/  MOV R12, 0x2 ;  /* 0x00000002000c7802 */ /* 0x000fe20000000f00 */
[----:B------:R-:W-:Y:S02]  /*244e0*/  IMAD.MOV.U32 R11, RZ, RZ, 0x181f ;  /* 0x0000181fff0b7424 */ /* 0x000fe400078e00ff */
[----:B-1----:R-:W-:-:S07]  /*244f0*/  IMAD.MOV.U32 R15, RZ, RZ, -0x1 ;  /* 0xffffffffff0f7424 */ /* 0x002fce00078e00ff */
[----:B------:R-:W-:Y:S05]  /*24500*/  WARPSYNC.COLLECTIVE R15, `(.L_x_9819) ;  /* 0x000000000f087348 */ /* 0x000fea0003c00000 */
[----:B------:R0:W1:Y:S02]  /*24510*/  SHFL.IDX P6, R14, R13, R12, R11 ;  /* 0x0000000c0d0e7389 */ /* 0x00006400000c000b */
[----:B01----:R-:W-:Y:S01]  /*24520*/  ENDCOLLECTIVE ;  /* 0x000000000000791b */ /* 0x003fe20003800000 */
.L_x_9819:
[----:B------:R-:W-:Y:S05]  /*24530*/  BSYNC B1 ;  /* 0x0000000000017941 */ /* 0x000fea0003800000 */
.L_x_9818:
        /* <DEDUP_REMOVED lines=9> */
.L_x_9820:
[----:B------:R-:W-:Y:S01]  /*245d0*/  ISETP.GE.OR P1, PT, R10, R3, P0 ;  /* 0x000000030a00720c */ /* 0x000fe20000726670 */
[----:B------:R-:W-:-:S12]  /*245e0*/  IMAD.MOV.U32 R13, RZ, RZ, R33 ;  /* 0x000000ffff0d7224 */ /* 0x000fd800078e0021 */
[C---:B------:R-:W-:Y:S02]  /*245f0*/  @!P1 SHF.L.U32 R31, R16.reuse, 0x1, RZ ;  /* 0x00000001101f9819 */ /* 0x040fe400000006ff */
[----:B------:R-:W-:Y:S01]  /*24600*/  @!P1 SHF.L.U64.HI R29, R16, 0x1, R17 ;  /* 0x00000001101d9819 */ /* 0x000fe20000010211 */
[----:B------:R-:W-:-:S07]  /*24610*/  IMAD.MOV.U32 R8, RZ, RZ, R14 ;  /* 0x000000ffff087224 */ /* 0x000fce00078e000e */
[----:B------:R-:W-:Y:S05]  /*24620*/  WARPSYNC.COLLECTIVE R15, `(.L_x_9821) ;  /* 0x000000000f087348 */ /* 0x000fea0003c00000 */
[----:B------:R0:W1:Y:S02]  /*24630*/  SHFL.IDX P6, R14, R13, R12, R11 ;  /* 0x0000000c0d0e7389 */ /* 0x00006400000c000b */
[----:B01----:R-:W-:Y:S01]  /*24640*/  ENDCOLLECTIVE ;  /* 0x000000000000791b */ /* 0x003fe20003800000 */
.L_x_9821:
[----:B------:R-:W-:-:S05]  /*24650*/  @!P1 IADD3 R8, P2, R8, R31, RZ ;  /* 0x0000001f08089210 */ /* 0x000fca0007f5e0ff */
[----:B------:R-:W-:Y:S02]  /*24660*/  @!P1 IMAD.X R9, R0, 0x1, R29, P2 ;  /* 0x0000000100099824 */ /* 0x000fe400010e061d */
[----:B------:R-:W-:Y:S02]  /*24670*/  IMAD.MOV.U32 R13, RZ, RZ, R34 ;  /* 0x000000ffff0d7224 */ /* 0x000fe400078e0022 */
[----:B------:R-:W-:-:S07]  /*24680*/  IMAD.MOV.U32 R28, RZ, RZ, R14 ;  /* 0x000000ffff1c7224 */ /* 0x000fce00078e000e */
[----:B------:R-:W-:Y:S05]  /*24690*/  WARPSYNC.COLLECTIVE R15, `(.L_x_9822) ;  /* 0x000000000f087348 */ /* 0x000fea0003c00000 */
[----:B------:R0:W1:Y:S02]  /*246a0*/  SHFL.IDX P6, R14, R13, R12, R11 ;  /* 0x0000000c0d0e7389 */ /* 0x00006400000c000b */
[----:B01----:R-:W-:Y:S01]  /*246b0*/  ENDCOLLECTIVE ;  /* 0x000000000000791b */ /* 0x003fe20003800000 */
.L_x_9822:
        /* <DEDUP_REMOVED lines=9> */
[----:B------:R-:W-:Y:S02]  /*24750*/  CS2R R42, SRZ ;  /* 0x00000000002a7805 */ /* 0x000fe4000001ff00 */
[----:B0-----:R-:W-:Y:S01]  /*24760*/  MOV R15, 0xffffffff ;  /* 0xffffffff000f7802 */ /* 0x001fe20000000f00 */
        /* <DEDUP_REMOVED lines=12> */
.L_x_9823:
[----:B------:R-:W-:Y:S01]  /*24830*/  IMAD.MOV.U32 R9, RZ, RZ, R47 ;  /* 0x000000ffff097224 */ /* 0x000fe200078e002f */
[----:B------:R-:W-:Y:S01]  /*24840*/  PRMT R66, R0, 0x7610, R66 ;  /* 0x0000761000427816 */ /* 0x000fe20000000042 */
[----:B------:R-:W-:-:S03]  /*24850*/  IMAD.MOV.U32 R8, RZ, RZ, R46 ;  /* 0x000000ffff087224 */ /* 0x000fc600078e002e */
[----:B------:R-:W-:Y:S02]  /*24860*/  PRMT R55, R9, 0x7610, R55 ;  /* 0x0000761009377816 */ /* 0x000fe40000000037 */
[----:B------:R-:W-:Y:S01]  /*24870*/  PRMT R54, R8, 0x7610, R54 ;  /* 0x0000761008367816 */ /* 0x000fe20000000036 */
[----:B------:R-:W-:Y:S01]  /*24880*/  @!P1 IMAD.MOV.U32 R40, RZ, RZ, R28 ;  /* 0x000000ffff289224 */ /* 0x000fe200078e001c */
[----:B------:R-:W-:Y:S01]  /*24890*/  @!P1 MOV R43, R31 ;  /* 0x0000001f002b9202 */ /* 0x000fe20000000f00 */
[----:B------:R-:W-:Y:S02]  /*248a0*/  @!P1 IMAD.MOV.U32 R41, RZ, RZ, R29 ;  /* 0x000000ffff299224 */ /* 0x000fe400078e001d */
[----:B------:R-:W-:Y:S02]  /*248b0*/  @!P1 IMAD.MOV.U32 R42, RZ, RZ, R30 ;  /* 0x000000ffff2a9224 */ /* 0x000fe400078e001e */
[----:B------:R-:W-:Y:S02]  /*248c0*/  IMAD.MOV.U32 R13, RZ, RZ, R32 ;  /* 0x000000ffff0d7224 */ /* 0x000fe400078e0020 */
[----:B------:R-:W-:-:S02]  /*248d0*/  IMAD.MOV.U32 R8, RZ, RZ, R40 ;  /* 0x000000ffff087224 */ /* 0x000fc400078e0028 */
        /* <DEDUP_REMOVED lines=8> */
.L_x_9824:
[----:B------:R-:W-:Y:S02]  /*24960*/  PRMT R75, R10, 0x7610, R75 ;  /* 0x000076100a4b7816 */ /* 0x000fe4000000004b */
[----:B------:R-:W-:Y:S01]  /*24970*/  CS2R R8, SRZ ;  /* 0x0000000000087805 */ /* 0x000fe2000001ff00 */
[----:B------:R-:W-:Y:S02]  /*24980*/  IMAD.MOV.U32 R13, RZ, RZ, R33 ;  /* 0x000000ffff0d7224 */ /* 0x000fe400078e0021 */
[----:B------:R-:W-:-:S07]  /*24990*/  IMAD.MOV.U32 R32, RZ, RZ, R14 ;  /* 0x000000ffff207224 */ /* 0x000fce00078e000e */
[----:B------:R-:W-:Y:S05]  /*249a0*/  WARPSYNC.COLLECTIVE R15, `(.L_x_9825) ;  /* 0x000000000f087348 */ /* 0x000fea0003c00000 */
[----:B------:R0:W1:Y:S02]  /*249b0*/  SHFL.IDX P6, R14, R13, R12, R11 ;  /* 0x0000000c0d0e7389 */ /* 0x00006400000c000b */
[----:B01----:R-:W-:Y:S01]  /*249c0*/  ENDCOLLECTIVE ;  /* 0x000000000000791b */ /* 0x003fe20003800000 */
.L_x_9825:
[----:B------:R-:W-:Y:S02]  /*249d0*/  IMAD.MOV.U32 R13, RZ, RZ, R34 ;  /* 0x000000ffff0d7224 */ /* 0x000fe400078e0022 */
[----:B------:R-:W-:-:S07]  /*249e0*/  IMAD.MOV.U32 R33, RZ, RZ, R14 ;  /* 0x000000ffff217224 */ /* 0x000fce00078e000e */
[----:B------:R-:W-:Y:S05]  /*249f0*/  WARPSYNC.COLLECTIVE R15, `(.L_x_9826) ;  /* 0x000000000f087348 */ /* 0x000fea0003c00000 */
[----:B------:R0:W1:Y:S02]  /*24a00*/  SHFL.IDX P6, R14, R13, R12, R11 ;  /* 0x0000000c0d0e7389 */ /* 0x00006400000c000b */
[----:B01----:R-:W-:Y:S01]  /*24a10*/  ENDCOLLECTIVE ;  /* 0x000000000000791b */ /* 0x003fe20003800000 */
.L_x_9826:
[----:B------:R-:W-:-:S05]  /*24a20*/  IMAD.MOV.U32 R11, RZ, RZ, R43 ;  /* 0x000000ffff0b7224 */ /* 0x000fca00078e002b */
[----:B------:R-:W-:Y:S01]  /*24a30*/  PRMT R76, R11, 0x7610, R76 ;  /* 0x000076100b4c7816 */ /* 0x000fe2000000004c */
[----:B------:R-:W-:Y:S01]  /*24a40*/  IMAD.MOV.U32 R34, RZ, RZ, R14 ;  /* 0x000000ffff227224 */ /* 0x000fe200078e000e */
[----:B------:R-:W-:Y:S06]  /*24a50*/  BRA `(.L_x_9827) ;  /* 0xfffffe8000047947 */ /* 0x000fec000383ffff */
.L_x_9528:
[----:B0-----:R0:W1:Y:S02]  /*24a60*/  SYNCS.PHASECHK.TRANS64.TRYWAIT P4, [R18+URZ+0x28800], R29 ;  /* 0x0288001d120075a7 */ /* 0x001064000808017f */
[----:B-1----:R-:W-:Y:S05]  /*24a70*/  @!P4 NANOSLEEP.SYNCS 0x989680 ;  /* 0x009896800000c95d */ /* 0x002fea0003900000 */
[----:B------:R-:W1:Y:S02]  /*24a80*/  @!P4 SYNCS.PHASECHK.TRANS64 P4, [R18+URZ+0x28800], R29 ;  /* 0x0288001d1200c5a7 */ /* 0x000e64000808007f */
[----:B-1----:R-:W-:Y:S05]  /*24a90*/  @!P4 BRA `(.L_x_9528) ;  /* 0xfffffffc00f0c947 */ /* 0x002fea000383ffff */
[----:B------:R-:W-:Y:S05]  /*24aa0*/  BRA `(.L_x_9828) ;  /* 0xfffffe8000b87947 */ /* 0x000fea000383ffff */
.L_x_9538:
[----:B---3--:R3:W4:Y:S02]  /*24ab0*/  SYNCS.PHASECHK.TRANS64.TRYWAIT P1, [R0+URZ+0x28830], R3 ;  /* 0x02883003000075a7 */ /* 0x008724000802017f */
[----:B----4-:R-:W-:Y:S05]  /*24ac0*/  @!P1 NANOSLEEP.SYNCS 0x989680 ;  /* 0x009896800000995d */ /* 0x010fea0003900000 */
[----:B------:R-:W4:Y:S02]  /*24ad0*/  @!P1 SYNCS.PHASECHK.TRANS64 P1, [R0+URZ+0x28830], R3 ;  /* 0x02883003000095a7 */ /* 0x000f24000802007f */
[----:B----4-:R-:W-:Y:S05]  /*24ae0*/  @!P1 BRA `(.L_x_9538) ;  /* 0xfffffffc00f09947 */ /* 0x010fea000383ffff */
[----:B------:R-:W-:Y:S05]  /*24af0*/  BRA `(.L_x_9537) ;  /* 0xfffffe9c009c7947 */ /* 0x000fea000383ffff */
.L_x_9545:
[----:B-1----:R1:W2:Y:S02]  /*24b00*/  SYNCS.PHASECHK.TRANS64.TRYWAIT P3, [R7+URZ+0x28830], R8 ;  /* 0x02883008070075a7 */ /* 0x0022a4000806017f */
[----:B--2---:R-:W-:Y:S05]  /*24b10*/  @!P3 NANOSLEEP.SYNCS 0x989680 ;  /* 0x009896800000b95d */ /* 0x004fea0003900000 */
[----:B------:R-:W2:Y:S02]  /*24b20*/  @!P3 SYNCS.PHASECHK.TRANS64 P3, [R7+URZ+0x28830], R8 ;  /* 0x028830080700b5a7 */ /* 0x000ea4000806007f */
[----:B--2---:R-:W-:Y:S05]  /*24b30*/  @!P3 BRA `(.L_x_9545) ;  /* 0xfffffffc00f0b947 */ /* 0x004fea000383ffff */
[----:B------:R-:W-:Y:S05]  /*24b40*/  BRA `(.L_x_9544) ;  /* 0xfffffec800f07947 */ /* 0x000fea000383ffff */
.L_x_9549:
[----:B-1----:R1:W2:Y:S02]  /*24b50*/  SYNCS.PHASECHK.TRANS64.TRYWAIT P2, [R7+URZ+0x28850], R6 ;  /* 0x02885006070075a7 */ /* 0x0022a4000804017f */
[----:B--2---:R-:W-:Y:S05]  /*24b60*/  @!P2 NANOSLEEP.SYNCS 0x989680 ;  /* 0x009896800000a95d */ /* 0x004fea0003900000 */
[----:B------:R-:W2:Y:S02]  /*24b70*/  @!P2 SYNCS.PHASECHK.TRANS64 P2, [R7+URZ+0x28850], R6 ;  /* 0x028850060700a5a7 */ /* 0x000ea4000804007f */
[----:B--2---:R-:W-:Y:S05]  /*24b80*/  @!P2 BRA `(.L_x_9549) ;  /* 0xfffffffc00f0a947 */ /* 0x004fea000383ffff */
[----:B------:R-:W-:Y:S05]  /*24b90*/  BRA `(.L_x_9546) ;  /* 0xfffffecc00fc7947 */ /* 0x000fea000383ffff */
.L_x_9558:
[----:B-1----:R1:W2:Y:S02]  /*24ba0*/  SYNCS.PHASECHK.TRANS64.TRYWAIT P1, [R7+URZ+0x28830], R8 ;  /* 0x02883008070075a7 */ /* 0x0022a4000802017f */
[----:B--2---:R-:W-:Y:S05]  /*24bb0*/  @!P1 NANOSLEEP.SYNCS 0x989680 ;  /* 0x009896800000995d */ /* 0x004fea0003900000 */
[----:B------:R-:W2:Y:S02]  /*24bc0*/  @!P1 SYNCS.PHASECHK.TRANS64 P1, [R7+URZ+0x28830], R8 ;  /* 0x02883008070095a7 */ /* 0x000ea4000802007f */
[----:B--2---:R-:W-:Y:S05]  /*24bd0*/  @!P1 BRA `(.L_x_9558) ;  /* 0xfffffffc00f09947 */ /* 0x004fea000383ffff */
[----:B------:R-:W-:Y:S05]  /*24be0*/  BRA `(.L_x_9557) ;  /* 0xfffffefc00b47947 */ /* 0x000fea000383ffff */
.L_x_9562:
[----:B-1----:R1:W2:Y:S02]  /*24bf0*/  SYNCS.PHASECHK.TRANS64.TRYWAIT P1, [R7+URZ+0x28850], R6 ;  /* 0x02885006070075a7 */ /* 0x0022a4000802017f */
[----:B--2---:R-:W-:Y:S05]  /*24c00*/  @!P1 NANOSLEEP.SYNCS 0x989680 ;  /* 0x009896800000995d */ /* 0x004fea0003900000 */
[----:B------:R-:W2:Y:S02]  /*24c10*/  @!P1 SYNCS.PHASECHK.TRANS64 P1, [R7+URZ+0x28850], R6 ;  /* 0x02885006070095a7 */ /* 0x000ea4000802007f */
[----:B--2---:R-:W-:Y:S05]  /*24c20*/  @!P1 BRA `(.L_x_9562) ;  /* 0xfffffffc00f09947 */ /* 0x004fea000383ffff */
[----:B------:R-:W-:Y:S05]  /*24c30*/  BRA `(.L_x_9559) ;  /* 0xffffff0000b47947 */ /* 0x000fea000383ffff */
.L_x_9569:
[----:B-1----:R1:W2:Y:S02]  /*24c40*/  SYNCS.PHASECHK.TRANS64.TRYWAIT P1, [R11+URZ+0x28850], R4 ;  /* 0x028850040b0075a7 */ /* 0x0022a4000802017f */
[----:B--2---:R-:W-:Y:S05]  /*24c50*/  @!P1 NANOSLEEP.SYNCS 0x989680 ;  /* 0x009896800000995d */ /* 0x004fea0003900000 */
[----:B------:R-:W2:Y:S02]  /*24c60*/  @!P1 SYNCS.PHASECHK.TRANS64 P1, [R11+URZ+0x28850], R4 ;  /* 0x028850040b0095a7 */ /* 0x000ea4000802007f */
[----:B--2---:R-:W-:Y:S05]  /*24c70*/  @!P1 BRA `(.L_x_9569) ;  /* 0xfffffffc00f09947 */ /* 0x004fea000383ffff */
[----:B------:R-:W-:Y:S05]  /*24c80*/  BRA `(.L_x_9568) ;  /* 0xffffff2400fc7947 */ /* 0x000fea000383ffff */
.L_x_9575:
[----:B------:R-:W-:Y:S02]  /*24c90*/  IMAD.MOV.U32 R13, RZ, RZ, R4 ;  /* 0x000000ffff0d7224 */ /* 0x000fe400078e0004 */
[----:B------:R-:W-:Y:S02]  /*24ca0*/  IMAD.MOV.U32 R12, RZ, RZ, RZ ;  /* 0x000000ffff0c7224 */ /* 0x000fe400078e00ff */
[----:B------:R-:W-:Y:S02]  /*24cb0*/  IMAD.MOV.U32 R11, RZ, RZ, 0x181f ;  /* 0x0000181fff0b7424 */ /* 0x000fe400078e00ff */
[----:B------:R-:W-:-:S07]  /*24cc0*/  IMAD.MOV.U32 R15, RZ, RZ, -0x1 ;  /* 0xffffffffff0f7424 */ /* 0x000fce00078e00ff */
[----:B-----5:R-:W-:Y:S05]  /*24cd0*/  WARPSYNC.COLLECTIVE R15, `(.L_x_9829) ;  /* 0x000000000f087348 */ /* 0x020fea0003c00000 */
[----:B------:R0:W1:Y:S02]  /*24ce0*/  SHFL.IDX P6, R14, R13, R12, R11 ;  /* 0x0000000c0d0e7389 */ /* 0x00006400000c000b */
[----:B01---5:R-:W-:Y:S01]  /*24cf0*/  ENDCOLLECTIVE ;  /* 0x000000000000791b */ /* 0x023fe20003800000 */
.L_x_9829:
[----:B------:R-:W-:Y:S02]  /*24d00*/  IMAD.MOV.U32 R13, RZ, RZ, R0 ;  /* 0x000000ffff0d7224 */ /* 0x000fe400078e0000 */
[----:B------:R-:W-:-:S07]  /*24d10*/  IMAD.MOV.U32 R3, RZ, RZ, R14 ;  /* 0x000000ffff037224 */ /* 0x000fce00078e000e */
[----:B------:R-:W-:Y:S05]  /*24d20*/  WARPSYNC.COLLECTIVE R15, `(.L_x_9830) ;  /* 0x000000000f087348 */ /* 0x000fea0003c00000 */
[----:B------:R0:W1:Y:S02]  /*24d30*/  SHFL.IDX P6, R14, R13, R12, R11 ;  /* 0x0000000c0d0e7389 */ /* 0x00006400000c000b */
[----:B01----:R-:W-:Y:S01]  /*24d40*/  ENDCOLLECTIVE ;  /* 0x000000000000791b */ /* 0x003fe20003800000 */
.L_x_9830:
[----:B------:R-:W-:Y:S05]  /*24d50*/  BRA `(.L_x_9831) ;  /* 0xffffff4000d47947 */ /* 0x000fea000383ffff */
.L_x_9578:
[----:B------:R-:W-:Y:S01]  /*24d60*/  BSSY B1, `(.L_x_9832) ;  /* 0x0000008000017945 */ /* 0x000fe20003800000 */
[----:B------:R-:W-:Y:S01]  /*24d70*/  IMAD.MOV.U32 R13, RZ, RZ, R4 ;  /* 0x000000ffff0d7224 */ /* 0x000fe200078e0004 */
[----:B---3--:R-:W-:Y:S01]  /*24d80*/  MOV R11, 0x181f ;  /* 0x0000181f000b7802 */ /* 0x008fe20000000f00 */
[----:B------:R-:W-:Y:S02]  /*24d90*/  IMAD.MOV.U32 R12, RZ, RZ, 0x1 ;  /* 0x00000001ff0c7424 */ /* 0x000fe400078e00ff */
[----:B------:R-:W-:-:S07]  /*24da0*/  IMAD.MOV.U32 R15, RZ, RZ, -0x1 ;  /* 0xffffffffff0f7424 */ /* 0x000fce00078e00ff */
[----:B012--5:R-:W-:Y:S05]  /*24db0*/  WARPSYNC.COLLECTIVE R15, `(.L_x_9833) ;  /* 0x000000000f087348 */ /* 0x027fea0003c00000 */
[----:B--2---:R2:W3:Y:S02]  /*24dc0*/  SHFL.IDX P6, R14, R13, R12, R11 ;  /* 0x0000000c0d0e7389 */ /* 0x0044e400000c000b */
[----:B0123-5:R-:W-:Y:S01]  /*24dd0*/  ENDCOLLECTIVE ;  /* 0x000000000000791b */ /* 0x02ffe20003800000 */
.L_x_9833:
[----:B------:R-:W-:Y:S05]  /*24de0*/  BSYNC B1 ;  /* 0x0000000000017941 */ /* 0x000fea0003800000 */
.L_x_9832:
        /* <DEDUP_REMOVED lines=8> */
.L_x_9834:
[----:B------:R-:W-:Y:S05]  /*24e70*/  BRA `(.L_x_9835) ;  /* 0xffffff4000d07947 */ /* 0x000fea000383ffff */
.L_x_9581:
[----:B------:R-:W-:Y:S01]  /*24e80*/  BSSY B1, `(.L_x_9836) ;  /* 0x0000008000017945 */ /* 0x000fe20003800000 */
[----:B------:R-:W-:Y:S02]  /*24e90*/  IMAD.MOV.U32 R13, RZ, RZ, R4 ;  /* 0x000000ffff0d7224 */ /* 0x000fe400078e0004 */
[----:B------:R-:W-:Y:S02]  /*24ea0*/  IMAD.MOV.U32 R12, RZ, RZ, 0x2 ;  /* 0x00000002ff0c7424 */ /* 0x000fe400078e00ff */
[----:B---3--:R-:W-:Y:S02]  /*24eb0*/  IMAD.MOV.U32 R11, RZ, RZ, 0x181f ;  /* 0x0000181fff0b7424 */ /* 0x008fe400078e00ff */
[----:B------:R-:W-:-:S07]  /*24ec0*/  IMAD.MOV.U32 R15, RZ, RZ, -0x1 ;  /* 0xffffffffff0f7424 */ /* 0x000fce00078e00ff */
[----:B012-45:R-:W-:Y:S05]  /*24ed0*/  WARPSYNC.COLLECTIVE R15, `(.L_x_9837) ;  /* 0x000000000f087348 */ /* 0x037fea0003c00000 */
[----:B--2---:R2:W3:Y:S02]  /*24ee0*/  SHFL.IDX P6, R14, R13, R12, R11 ;  /* 0x0000000c0d0e7389 */ /* 0x0044e400000c000b */
[----:B012345:R-:W-:Y:S01]  /*24ef0*/  ENDCOLLECTIVE ;  /* 0x000000000000791b */ /* 0x03ffe20003800000 */
.L_x_9837:
[----:B------:R-:W-:Y:S05]  /*24f00*/  BSYNC B1 ;  /* 0x0000000000017941 */ /* 0x000fea0003800000 */
.L_x_9836:
        /* <DEDUP_REMOVED lines=8> */
.L_x_9838:
[----:B------:R-:W-:Y:S05]  /*24f90*/  BRA `(.L_x_9839) ;  /* 0xffffff4000d07947 */ /* 0x000fea000383ffff */
.L_x_9584:
        /* <DEDUP_REMOVED lines=8> */
.L_x_9841:
[----:B------:R-:W-:Y:S05]  /*25020*/  BSYNC B1 ;  /* 0x0000000000017941 */ /* 0x000fea0003800000 */
.L_x_9840:
        /* <DEDUP_REMOVED lines=8> */
.L_x_9842:
[----:B------:R-:W-:Y:S05]  /*250b0*/  BRA `(.L_x_9843) ;  /* 0xffffff4000d07947 */ /* 0x000fea000383ffff */
.L_x_9586:
[----:B------:R-:W-:Y:S01]  /*250c0*/  IMAD.MOV.U32 R13, RZ, RZ, R4 ;  /* 0x000000ffff0d7224 */ /* 0x000fe200078e0004 */
[----:B------:R-:W-:Y:S01]  /*250d0*/  MOV R12, RZ ;  /* 0x000000ff000c7202 */ /* 0x000fe20000000f00 */
[----:B------:R-:W-:Y:S02]  /*250e0*/  IMAD.MOV.U32 R11, RZ, RZ, 0x1c1f ;  /* 0x00001c1fff0b7424 */ /* 0x000fe400078e00ff */
[----:B------:R-:W-:-:S07]  /*250f0*/  IMAD.MOV.U32 R15, RZ, RZ, -0x1 ;  /* 0xffffffffff0f7424 */ /* 0x000fce00078e00ff */
[----:B------:R-:W-:Y:S05]  /*25100*/  WARPSYNC.COLLECTIVE R15, `(.L_x_9844) ;  /* 0x000000000f087348 */ /* 0x000fea0003c00000 */
[----:B------:R0:W1:Y:S02]  /*25110*/  SHFL.IDX P6, R14, R13, R12, R11 ;  /* 0x0000000c0d0e7389 */ /* 0x00006400000c000b */
[----:B01----:R-:W-:Y:S01]  /*25120*/  ENDCOLLECTIVE ;  /* 0x000000000000791b */ /* 0x003fe20003800000 */
.L_x_9844:
[----:B------:R-:W-:Y:S02]  /*25130*/  IMAD.MOV.U32 R13, RZ, RZ, R0 ;  /* 0x000000ffff0d7224 */ /* 0x000fe400078e0000 */
[----:B------:R-:W-:-:S07]  /*25140*/  IMAD.MOV.U32 R3, RZ, RZ, R14 ;  /* 0x000000ffff037224 */ /* 0x000fce00078e000e */
[----:B------:R-:W-:Y:S05]  /*25150*/  WARPSYNC.COLLECTIVE R15, `(.L_x_9845) ;  /* 0x000000000f087348 */ /* 0x000fea0003c00000 */
[----:B------:R0:W1:Y:S02]  /*25160*/  SHFL.IDX P6, R14, R13, R12, R11 ;  /* 0x0000000c0d0e7389 */ /* 0x00006400000c000b */
[----:B01----:R-:W-:Y:S01]  /*25170*/  ENDCOLLECTIVE ;  /* 0x000000000000791b */ /* 0x003fe20003800000 */
.L_x_9845:
[----:B------:R-:W-:Y:S05]  /*25180*/  BRA `(.L_x_9846) ;  /* 0xffffff4400d47947 */ /* 0x000fea000383ffff */
.L_x_9589:
        /* <DEDUP_REMOVED lines=8> */
.L_x_9848:
[----:B------:R-:W-:Y:S05]  /*25210*/  BSYNC B1 ;  /* 0x0000000000017941 */ /* 0x000fea0003800000 */
.L_x_9847:
        /* <DEDUP_REMOVED lines=8> */
.L_x_9849:
[----:B------:R-:W-:Y:S05]  /*252a0*/  BRA `(.L_x_9850) ;  /* 0xffffff4800b07947 */ /* 0x000fea000383ffff */
.L_x_9593:
[----:B------:R-:W-:Y:S02]  /*252b0*/  IMAD.MOV.U32 R13, RZ, RZ, R4 ;  /* 0x000000ffff0d7224 */ /* 0x000fe400078e0004 */
[----:B------:R-:W-:Y:S02]  /*252c0*/  IMAD.MOV.U32 R12, RZ, RZ, RZ ;  /* 0x000000ffff0c7224 */ /* 0x000fe400078e00ff */
[----:B------:R-:W-:Y:S02]  /*252d0*/  IMAD.MOV.U32 R11, RZ, RZ, 0x181f ;  /* 0x0000181fff0b7424 */ /* 0x000fe400078e00ff */
[----:B------:R-:W-:-:S07]  /*252e0*/  IMAD.MOV.U32 R15, RZ, RZ, -0x1 ;  /* 0xffffffffff0f7424 */ /* 0x000fce00078e00ff */
[----:B0-----:R-:W-:Y:S05]  /*252f0*/  WARPSYNC.COLLECTIVE R15, `(.L_x_9851) ;  /* 0x000000000f087348 */ /* 0x001fea0003c00000 */
[----:B------:R1:W2:Y:S02]  /*25300*/  SHFL.IDX P6, R14, R13, R12, R11 ;  /* 0x0000000c0d0e7389 */ /* 0x0002a400000c000b */
[----:B012---:R-:W-:Y:S01]  /*25310*/  ENDCOLLECTIVE ;  /* 0x000000000000791b */ /* 0x007fe20003800000 */
.L_x_9851:
[----:B------:R-:W-:Y:S02]  /*25320*/  IMAD.MOV.U32 R13, RZ, RZ, R0 ;  /* 0x000000ffff0d7224 */ /* 0x000fe400078e0000 */
[----:B------:R-:W-:-:S07]  /*25330*/  IMAD.MOV.U32 R3, RZ, RZ, R14 ;  /* 0x000000ffff037224 */ /* 0x000fce00078e000e */
[----:B------:R-:W-:Y:S05]  /*25340*/  WARPSYNC.COLLECTIVE R15, `(.L_x_9852) ;  /* 0x000000000f087348 */ /* 0x000fea0003c00000 */
[----:B------:R0:W1:Y:S02]  /*25350*/  SHFL.IDX P6, R14, R13, R12, R11 ;  /* 0x0000000c0d0e7389 */ /* 0x00006400000c000b */
[----:B01----:R-:W-:Y:S01]  /*25360*/  ENDCOLLECTIVE ;  /* 0x000000000000791b */ /* 0x003fe20003800000 */
.L_x_9852:
[----:B------:R-:W-:Y:S05]  /*25370*/  BRA `(.L_x_9853) ;  /* 0xffffff5400887947 */ /* 0x000fea000383ffff */
.L_x_9596:
[----:B------:R-:W-:Y:S01]  /*25380*/  BSSY B1, `(.L_x_9854) ;  /* 0x0000008000017945 */ /* 0x000fe20003800000 */
[----:B------:R-:W-:Y:S02]  /*25390*/  IMAD.MOV.U32 R13, RZ, RZ, R4 ;  /* 0x000000ffff0d7224 */ /* 0x000fe400078e0004 */
[----:B------:R-:W-:Y:S02]  /*253a0*/  IMAD.MOV.U32 R12, RZ, RZ, 0x1 ;  /* 0x00000001ff0c7424 */ /* 0x000fe400078e00ff */
[----:B------:R-:W-:Y:S02]  /*253b0*/  IMAD.MOV.U32 R11, RZ, RZ, 0x181f ;  /* 0x0000181fff0b7424 */ /* 0x000fe400078e00ff */
[----:B----4-:R-:W-:-:S07]  /*253c0*/  IMAD.MOV.U32 R15, RZ, RZ, -0x1 ;  /* 0xffffffffff0f7424 */ /* 0x010fce00078e00ff */
[----:B0123--:R-:W-:Y:S05]  /*253d0*/  WARPSYNC.COLLECTIVE R15, `(.L_x_9855) ;  /* 0x000000000f087348 */ /* 0x00ffea0003c00000 */
[----:B---3--:R3:W4:Y:S02]  /*253e0*/  SHFL.IDX P6, R14, R13, R12, R11 ;  /* 0x0000000c0d0e7389 */ /* 0x00872400000c000b */
[----:B01234-:R-:W-:Y:S01]  /*253f0*/  ENDCOLLECTIVE ;  /* 0x000000000000791b */ /* 0x01ffe20003800000 */
.L_x_9855:
[----:B------:R-:W-:Y:S05]  /*25400*/  BSYNC B1 ;  /* 0x0000000000017941 */ /* 0x000fea0003800000 */
.L_x_9854:
        /* <DEDUP_REMOVED lines=8> */
.L_x_9856:
[----:B------:R-:W-:Y:S05]  /*25490*/  BRA `(.L_x_9857) ;  /* 0xffffff5400887947 */ /* 0x000fea000383ffff */
.L_x_9599:
        /* <DEDUP_REMOVED lines=8> */
.L_x_9859:
[----:B------:R-:W-:Y:S05]  /*25520*/  BSYNC B1 ;  /* 0x0000000000017941 */ /* 0x000fea0003800000 */
.L_x_9858:
        /* <DEDUP_REMOVED lines=8> */
.L_x_9860:
[----:B------:R-:W-:Y:S05]  /*255b0*/  BRA `(.L_x_9861) ;  /* 0xffffff5400887947 */ /* 0x000fea000383ffff */
.L_x_9602:
[----:B------:R-:W-:Y:S01]  /*255c0*/  BSSY B1, `(.L_x_9862) ;  /* 0x0000008000017945 */ /* 0x000fe20003800000 */
[----:B------:R-:W-:Y:S01]  /*255d0*/  IMAD.MOV.U32 R13, RZ, RZ, R4 ;  /* 0x000000ffff0d7224 */ /* 0x000fe200078e0004 */
[----:B------:R-:W-:Y:S01]  /*255e0*/  MOV R12, 0x3 ;  /* 0x00000003000c7802 */ /* 0x000fe20000000f00 */
[----:B------:R-:W-:Y:S02]  /*255f0*/  IMAD.MOV.U32 R11, RZ, RZ, 0x181f ;  /* 0x0000181fff0b7424 */ /* 0x000fe400078e00ff */
[----:B0-----:R-:W-:-:S07]  /*25600*/  IMAD.MOV.U32 R15, RZ, RZ, -0x1 ;  /* 0xffffffffff0f7424 */ /* 0x001fce00078e00ff */
[----:B-1234-:R-:W-:Y:S05]  /*25610*/  WARPSYNC.COLLECTIVE R15, `(.L_x_9863) ;  /* 0x000000000f087348 */ /* 0x01efea0003c00000 */
[----:B----4-:R0:W4:Y:S02]  /*25620*/  SHFL.IDX P6, R14, R13, R12, R11 ;  /* 0x0000000c0d0e7389 */ /* 0x01012400000c000b */
[----:B01234-:R-:W-:Y:S01]  /*25630*/  ENDCOLLECTIVE ;  /* 0x000000000000791b */ /* 0x01ffe20003800000 */
.L_x_9863:
[----:B------:R-:W-:Y:S05]  /*25640*/  BSYNC B1 ;  /* 0x0000000000017941 */ /* 0x000fea0003800000 */
.L_x_9862:
        /* <DEDUP_REMOVED lines=8> */
.L_x_9864:
[----:B------:R-:W-:Y:S05]  /*256d0*/  BRA `(.L_x_9865) ;  /* 0xffffff5400887947 */ /* 0x000fea000383ffff */
.L_x_9621:
[----:B------:R-:W0:Y:S01]  /*256e0*/  S2R R8, SR_TID.X ;  /* 0x0000000000087919 */ /* 0x000e220000002100 */
[----:B------:R-:W-:Y:S01]  /*256f0*/  BSSY B1, `(.L_x_9866) ;  /* 0x000000a000017945 */ /* 0x000fe20003800000 */
[----:B-1----:R-:W-:Y:S02]  /*25700*/  IMAD.MOV.U32 R12, RZ, RZ, RZ ;  /* 0x000000ffff0c7224 */ /* 0x002fe400078e00ff */
        /* <DEDUP_REMOVED lines=8> */
.L_x_9867:
[----:B------:R-:W-:Y:S05]  /*25790*/  BSYNC B1 ;  /* 0x0000000000017941 */ /* 0x000fea0003800000 */
.L_x_9866:
[----:B------:R-:W-:Y:S05]  /*257a0*/  BRA `(.L_x_9868) ;  /* 0xffffff7000747947 */ /* 0x000fea000383ffff */
.L_x_9623:
[----:B------:R-:W-:Y:S01]  /*257b0*/  BSSY B1, `(.L_x_9869) ;  /* 0x0000006000017945 */ /* 0x000fe20003800000 */
[----:B------:R-:W-:-:S07]  /*257c0*/  IMAD.MOV.U32 R15, RZ, RZ, -0x1 ;  /* 0xffffffffff0f7424 */ /* 0x000fce00078e00ff */
[----:B01----:R-:W-:Y:S05]  /*257d0*/  WARPSYNC.COLLECTIVE R15, `(.L_x_9870) ;  /* 0x000000000f0c7348 */ /* 0x003fea0003c00000 */
[----:B------:R-:W-:Y:S02]  /*257e0*/  ELECT P6, UR62, PT ;  /* 0x00000000003e782f */ /* 0x000fe400038c0000 */
[----:B------:R-:W-:Y:S01]  /*257f0*/  MOV R14, UR62 ;  /* 0x0000003e000e7c02 */ /* 0x000fe20008000f00 */
[----:B01----:R-:W-:Y:S10]  /*25800*/  ENDCOLLECTIVE ;  /* 0x000000000000791b */ /* 0x003ff40003800000 */
.L_x_9870:
[----:B------:R-:W-:Y:S05]  /*25810*/  BSYNC B1 ;  /* 0x0000000000017941 */ /* 0x000fea0003800000 */
.L_x_9869:
[----:B------:R-:W-:Y:S05]  /*25820*/  BRA `(.L_x_9622) ;  /* 0xffffff70006c7947 */ /* 0x000fea000383ffff */
.L_x_9625:
[----:B0-----:R0:W2:Y:S02]  /*25830*/  SYNCS.PHASECHK.TRANS64.TRYWAIT P0, [R22+URZ+0x28820], R8 ;  /* 0x02882008160075a7 */ /* 0x0010a4000800017f */
[----:B--2---:R-:W-:Y:S05]  /*25840*/  @!P0 NANOSLEEP.SYNCS 0x989680 ;  /* 0x009896800000895d */ /* 0x004fea0003900000 */
[----:B------:R-:W2:Y:S02]  /*25850*/  @!P0 SYNCS.PHASECHK.TRANS64 P0, [R22+URZ+0x28820], R8 ;  /* 0x02882008160085a7 */ /* 0x000ea4000800007f */
[----:B--2---:R-:W-:Y:S05]  /*25860*/  @!P0 BRA `(.L_x_9625) ;  /* 0xfffffffc00f08947 */ /* 0x004fea000383ffff */
[----:B------:R-:W-:Y:S05]  /*25870*/  BRA `(.L_x_9871) ;  /* 0xffffff70007c7947 */ /* 0x000fea000383ffff */
.L_x_9629:
[----:B0-----:R0:W2:Y:S02]  /*25880*/  SYNCS.PHASECHK.TRANS64.TRYWAIT P0, [R8+URZ+0x288a0], R9 ;  /* 0x0288a009080075a7 */ /* 0x0010a4000800017f */
[----:B--2---:R-:W-:Y:S05]  /*25890*/  @!P0 NANOSLEEP.SYNCS 0x989680 ;  /* 0x009896800000895d */ /* 0x004fea0003900000 */
[----:B------:R-:W2:Y:S02]  /*258a0*/  @!P0 SYNCS.PHASECHK.TRANS64 P0, [R8+URZ+0x288a0], R9 ;  /* 0x0288a009080085a7 */ /* 0x000ea4000800007f */
[----:B--2---:R-:W-:Y:S05]  /*258b0*/  @!P0 BRA `(.L_x_9629) ;  /* 0xfffffffc00f08947 */ /* 0x004fea000383ffff */
[----:B------:R-:W-:Y:S05]  /*258c0*/  BRA `(.L_x_9872) ;  /* 0xffffff7000947947 */ /* 0x000fea000383ffff */
.L_x_9635:
[----:B-1----:R1:W2:Y:S02]  /*258d0*/  SYNCS.PHASECHK.TRANS64.TRYWAIT P0, [R8+URZ+0x288c0], R9 ;  /* 0x0288c009080075a7 */ /* 0x0022a4000800017f */
[----:B--2---:R-:W-:Y:S05]  /*258e0*/  @!P0 NANOSLEEP.SYNCS 0x989680 ;  /* 0x009896800000895d */ /* 0x004fea0003900000 */
[----:B------:R-:W2:Y:S02]  /*258f0*/  @!P0 SYNCS.PHASECHK.TRANS64 P0, [R8+URZ+0x288c0], R9 ;  /* 0x0288c009080085a7 */ /* 0x000ea4000800007f */
[----:B--2---:R-:W-:Y:S05]  /*25900*/  @!P0 BRA `(.L_x_9635) ;  /* 0xfffffffc00f08947 */ /* 0x004fea000383ffff */
[----:B------:R-:W-:Y:S05]  /*25910*/  BRA `(.L_x_9873) ;  /* 0xffffff7400547947 */ /* 0x000fea000383ffff */
.L_x_9643:
[----:B-1----:R1:W2:Y:S02]  /*25920*/  SYNCS.PHASECHK.TRANS64.TRYWAIT P1, [R11+URZ+0x288a0], R10 ;  /* 0x0288a00a0b0075a7 */ /* 0x0022a4000802017f */
[----:B--2---:R-:W-:Y:S05]  /*25930*/  @!P1 NANOSLEEP.SYNCS 0x989680 ;  /* 0x009896800000995d */ /* 0x004fea0003900000 */
[----:B------:R-:W2:Y:S02]  /*25940*/  @!P1 SYNCS.PHASECHK.TRANS64 P1, [R11+URZ+0x288a0], R10 ;  /* 0x0288a00a0b0095a7 */ /* 0x000ea4000802007f */
[----:B--2---:R-:W-:Y:S05]  /*25950*/  @!P1 BRA `(.L_x_9643) ;  /* 0xfffffffc00f09947 */ /* 0x004fea000383ffff */
[----:B------:R-:W-:Y:S05]  /*25960*/  BRA `(.L_x_9874) ;  /* 0xffffff7800507947 */ /* 0x000fea000383ffff */
.L_x_9649:
[----:B0-----:R0:W2:Y:S02]  /*25970*/  SYNCS.PHASECHK.TRANS64.TRYWAIT P1, [R11+URZ+0x288c0], R10 ;  /* 0x0288c00a0b0075a7 */ /* 0x0010a4000802017f */
[----:B--2---:R-:W-:Y:S05]  /*25980*/  @!P1 NANOSLEEP.SYNCS 0x989680 ;  /* 0x009896800000995d */ /* 0x004fea0003900000 */
[----:B------:R-:W2:Y:S02]  /*25990*/  @!P1 SYNCS.PHASECHK.TRANS64 P1, [R11+URZ+0x288c0], R10 ;  /* 0x0288c00a0b0095a7 */ /* 0x000ea4000802007f */
[----:B--2---:R-:W-:Y:S05]  /*259a0*/  @!P1 BRA `(.L_x_9649) ;  /* 0xfffffffc00f09947 */ /* 0x004fea000383ffff */
[----:B------:R-:W-:Y:S05]  /*259b0*/  BRA `(.L_x_9875) ;  /* 0xffffff7c00087947 */ /* 0x000fea000383ffff */
.L_x_9665:
        /* <DEDUP_REMOVED lines=11> */
.L_x_9877:
[----:B------:R-:W-:Y:S05]  /*25a70*/  BSYNC B0 ;  /* 0x0000000000007941 */ /* 0x000fea0003800000 */
.L_x_9876:
[----:B------:R-:W-:Y:S05]  /*25a80*/  BRA `(.L_x_9878) ;  /* 0xffffff8800887947 */ /* 0x000fea000383ffff */
.L_x_9668:
[----:B0-----:R0:W1:Y:S02]  /*25a90*/  SYNCS.PHASECHK.TRANS64.TRYWAIT P0, [R7+URZ+0x28840], R2 ;  /* 0x02884002070075a7 */ /* 0x001064000800017f */
[----:B-1----:R-:W-:Y:S05]  /*25aa0*/  @!P0 NANOSLEEP.SYNCS 0x989680 ;  /* 0x009896800000895d */ /* 0x002fea0003900000 */
[----:B------:R-:W1:Y:S02]  /*25ab0*/  @!P0 SYNCS.PHASECHK.TRANS64 P0, [R7+URZ+0x28840], R2 ;  /* 0x02884002070085a7 */ /* 0x000e64000800007f */
[----:B-1----:R-:W-:Y:S05]  /*25ac0*/  @!P0 BRA `(.L_x_9668) ;  /* 0xfffffffc00f08947 */ /* 0x002fea000383ffff */
[----:B------:R-:W-:Y:S05]  /*25ad0*/  BRA `(.L_x_9879) ;  /* 0xffffff8800d87947 */ /* 0x000fea000383ffff */
.L_x_9669:
        /* <DEDUP_REMOVED lines=8> */
.L_x_9881:
[----:B------:R-:W-:Y:S05]  /*25b60*/  BSYNC B0 ;  /* 0x0000000000007941 */ /* 0x000fea0003800000 */
.L_x_9880:
        /* <DEDUP_REMOVED lines=9> */
.L_x_9882:
[----:B------:R-:W-:Y:S02]  /*25c00*/  IMAD.MOV.U32 R13, RZ, RZ, R0 ;  /* 0x000000ffff0d7224 */ /* 0x000fe400078e0000 */
[----:B------:R-:W-:Y:S01]  /*25c10*/  IMAD.MOV.U32 R12, RZ, RZ, 0x1 ;  /* 0x00000001ff0c7424 */ /* 0x000fe200078e00ff */
[----:B------:R-:W-:-:S07]  /*25c20*/  MOV R3, R14 ;  /* 0x0000000e00037202 */ /* 0x000fce0000000f00 */
[----:B------:R-:W-:Y:S05]  /*25c30*/  WARPSYNC.COLLECTIVE R15, `(.L_x_9883) ;  /* 0x000000000f087348 */ /* 0x000fea0003c00000 */
[----:B------:R0:W1:Y:S02]  /*25c40*/  SHFL.IDX P6, R14, R13, R12, R11 ;  /* 0x0000000c0d0e7389 */ /* 0x00006400000c000b */
[----:B01----:R-:W-:Y:S01]  /*25c50*/  ENDCOLLECTIVE ;  /* 0x000000000000791b */ /* 0x003fe20003800000 */
.L_x_9883:
        /* <DEDUP_REMOVED lines=16> */
.L_x_9884:
[----:B------:R-:W-:Y:S02]  /*25d60*/  @P0 IMAD R8, R5, 0x2, R22 ;  /* 0x0000000205080824 */ /* 0x000fe400078e0216 */
[----:B------:R-:W-:Y:S02]  /*25d70*/  IMAD.MOV.U32 R13, RZ, RZ, R0 ;  /* 0x000000ffff0d7224 */ /* 0x000fe400078e0000 */
[----:B------:R-:W-:Y:S02]  /*25d80*/  IMAD.MOV.U32 R12, RZ, RZ, 0x2 ;  /* 0x00000002ff0c7424 */ /* 0x000fe400078e00ff */
[----:B------:R-:W-:-:S07]  /*25d90*/  IMAD.MOV.U32 R3, RZ, RZ, R14 ;  /* 0x000000ffff037224 */ /* 0x000fce00078e000e */
[----:B------:R-:W-:Y:S05]  /*25da0*/  WARPSYNC.COLLECTIVE R15, `(.L_x_9885) ;  /* 0x000000000f087348 */ /* 0x000fea0003c00000 */
[----:B------:R0:W1:Y:S02]  /*25db0*/  SHFL.IDX P6, R14, R13, R12, R11 ;  /* 0x0000000c0d0e7389 */ /* 0x00006400000c000b */
[----:B01----:R-:W-:Y:S01]  /*25dc0*/  ENDCOLLECTIVE ;  /* 0x000000000000791b */ /* 0x003fe20003800000 */
.L_x_9885:
        /* <DEDUP_REMOVED lines=16> */
.L_x_9886:
[----:B------:R-:W-:Y:S02]  /*25ed0*/  @P0 IMAD R8, R5, 0x2, R22 ;  /* 0x0000000205080824 */ /* 0x000fe400078e0216 */
[----:B------:R-:W-:Y:S02]  /*25ee0*/  IMAD.MOV.U32 R13, RZ, RZ, R0 ;  /* 0x000000ffff0d7224 */ /* 0x000fe400078e0000 */
[----:B------:R-:W-:Y:S02]  /*25ef0*/  IMAD.MOV.U32 R12, RZ, RZ, 0x3 ;  /* 0x00000003ff0c7424 */ /* 0x000fe400078e00ff */
[----:B------:R-:W-:-:S07]  /*25f00*/  IMAD.MOV.U32 R3, RZ, RZ, R14 ;  /* 0x000000ffff037224 */ /* 0x000fce00078e000e */
[----:B------:R-:W-:Y:S05]  /*25f10*/  WARPSYNC.COLLECTIVE R15, `(.L_x_9887) ;  /* 0x000000000f087348 */ /* 0x000fea0003c00000 */
[----:B------:R0:W1:Y:S02]  /*25f20*/  SHFL.IDX P6, R14, R13, R12, R11 ;  /* 0x0000000c0d0e7389 */ /* 0x00006400000c000b */
[----:B01----:R-:W-:Y:S01]  /*25f30*/  ENDCOLLECTIVE ;  /* 0x000000000000791b */ /* 0x003fe20003800000 */
.L_x_9887:
        /* <DEDUP_REMOVED lines=16> */
.L_x_9888:
[----:B------:R-:W-:Y:S02]  /*26040*/  @P0 IMAD R8, R5, 0x2, R22 ;  /* 0x0000000205080824 */ /* 0x000fe400078e0216 */
[----:B------:R-:W-:Y:S02]  /*26050*/  IMAD.MOV.U32 R13, RZ, RZ, R0 ;  /* 0x000000ffff0d7224 */ /* 0x000fe400078e0000 */
[----:B------:R-:W-:Y:S02]  /*26060*/  IMAD.MOV.U32 R12, RZ, RZ, 0x4 ;  /* 0x00000004ff0c7424 */ /* 0x000fe400078e00ff */
[----:B------:R-:W-:-:S07]  /*26070*/  IMAD.MOV.U32 R3, RZ, RZ, R14 ;  /* 0x000000ffff037224 */ /* 0x000fce00078e000e */
[----:B------:R-:W-:Y:S05]  /*26080*/  WARPSYNC.COLLECTIVE R15, `(.L_x_9889) ;  /* 0x000000000f087348 */ /* 0x000fea0003c00000 */
[----:B------:R0:W1:Y:S02]  /*26090*/  SHFL.IDX P6, R14, R13, R12, R11 ;  /* 0x0000000c0d0e7389 */ /* 0x00006400000c000b */
[----:B01----:R-:W-:Y:S01]  /*260a0*/  ENDCOLLECTIVE ;  /* 0x000000000000791b */ /* 0x003fe20003800000 */
.L_x_9889:
        /* <DEDUP_REMOVED lines=16> */
.L_x_9890:
[----:B------:R-:W-:Y:S02]  /*261b0*/  @P0 IMAD R8, R5, 0x2, R22 ;  /* 0x0000000205080824 */ /* 0x000fe400078e0216 */
[----:B------:R-:W-:Y:S02]  /*261c0*/  IMAD.MOV.U32 R13, RZ, RZ, R0 ;  /* 0x000000ffff0d7224 */ /* 0x000fe400078e0000 */
[----:B------:R-:W-:Y:S02]  /*261d0*/  IMAD.MOV.U32 R12, RZ, RZ, 0x5 ;  /* 0x00000005ff0c7424 */ /* 0x000fe400078e00ff */
[----:B------:R-:W-:-:S07]  /*261e0*/  IMAD.MOV.U32 R3, RZ, RZ, R14 ;  /* 0x000000ffff037224 */ /* 0x000fce00078e000e */
[----:B------:R-:W-:Y:S05]  /*261f0*/  WARPSYNC.COLLECTIVE R15, `(.L_x_9891) ;  /* 0x000000000f087348 */ /* 0x000fea0003c00000 */
[----:B------:R0:W1:Y:S02]  /*26200*/  SHFL.IDX P6, R14, R13, R12, R11 ;  /* 0x0000000c0d0e7389 */ /* 0x00006400000c000b */
[----:B01----:R-:W-:Y:S01]  /*26210*/  ENDCOLLECTIVE ;  /* 0x000000000000791b */ /* 0x003fe20003800000 */
.L_x_9891:
        /* <DEDUP_REMOVED lines=16> */
.L_x_9892:
[----:B------:R-:W-:Y:S02]  /*26320*/  @P0 IMAD R8, R5, 0x2, R22 ;  /* 0x0000000205080824 */ /* 0x000fe400078e0216 */
[----:B------:R-:W-:Y:S01]  /*26330*/  IMAD.MOV.U32 R13, RZ, RZ, R0 ;  /* 0x000000ffff0d7224 */ /* 0x000fe200078e0000 */
[----:B------:R-:W-:Y:S01]  /*26340*/  MOV R12, 0x6 ;  /* 0x00000006000c7802 */ /* 0x000fe20000000f00 */
[----:B------:R-:W-:-:S07]  /*26350*/  IMAD.MOV.U32 R3, RZ, RZ, R14 ;  /* 0x000000ffff037224 */ /* 0x000fce00078e000e */
[----:B------:R-:W-:Y:S05]  /*26360*/  WARPSYNC.COLLECTIVE R15, `(.L_x_9893) ;  /* 0x000000000f087348 */ /* 0x000fea0003c00000 */
[----:B------:R0:W1:Y:S02]  /*26370*/  SHFL.IDX P6, R14, R13, R12, R11 ;  /* 0x0000000c0d0e7389 */ /* 0x00006400000c000b */
[----:B01----:R-:W-:Y:S01]  /*26380*/  ENDCOLLECTIVE ;  /* 0x000000000000791b */ /* 0x003fe20003800000 */
.L_x_9893:
        /* <DEDUP_REMOVED lines=16> */
.L_x_9894:
[----:B------:R-:W-:Y:S02]  /*26490*/  @P0 IMAD R8, R5, 0x2, R22 ;  /* 0x0000000205080824 */ /* 0x000fe400078e0216 */
[----:B------:R-:W-:Y:S02]  /*264a0*/  IMAD.MOV.U32 R13, RZ, RZ, R0 ;  /* 0x000000ffff0d7224 */ /* 0x000fe400078e0000 */
[----:B------:R-:W-:Y:S02]  /*264b0*/  IMAD.MOV.U32 R12, RZ, RZ, 0x7 ;  /* 0x00000007ff0c7424 */ /* 0x000fe400078e00ff */
[----:B------:R-:W-:-:S07]  /*264c0*/  IMAD.MOV.U32 R3, RZ, RZ, R14 ;  /* 0x000000ffff037224 */ /* 0x000fce00078e000e */
[----:B------:R-:W-:Y:S05]  /*264d0*/  WARPSYNC.COLLECTIVE R15, `(.L_x_9895) ;  /* 0x000000000f087348 */ /* 0x000fea0003c00000 */
[----:B------:R0:W1:Y:S02]  /*264e0*/  SHFL.IDX P6, R14, R13, R12, R11 ;  /* 0x0000000c0d0e7389 */ /* 0x00006400000c000b */
[----:B01----:R-:W-:Y:S01]  /*264f0*/  ENDCOLLECTIVE ;  /* 0x000000000000791b */ /* 0x003fe20003800000 */
.L_x_9895:
        /* <DEDUP_REMOVED lines=10> */
.L_x_9896:
[----:B------:R-:W-:Y:S01]  /*265a0*/  @!PT LDS RZ, [RZ] ;  /* 0x00000000fffff984 */ /* 0x000fe20000000800 */
[----:B------:R-:W-:Y:S01]  /*265b0*/  @!PT LDS RZ, [RZ] ;  /* 0x00000000fffff984 */ /* 0x000fe20000000800 */
[----:B------:R-:W-:Y:S01]  /*265c0*/  @!PT LDS RZ, [RZ] ;  /* 0x00000000fffff984 */ /* 0x000fe20000000800 */
[----:B------:R-:W-:Y:S04]  /*265d0*/  @P0 LDGSTS.E.BYPASS.LTC128B.128 [R8+0x1b400], desc[UR42][R2.64], !P3 ;  /* 0x1b40000002080fae */ /* 0x000fe8000d901d6a */
[----:B------:R0:W-:Y:S02]  /*265e0*/  @P0 LDGSTS.E.BYPASS.LTC128B.128 [R8+0x1f400], desc[UR42][R2.64+0x80], !P2 ;  /* 0x1f40008002080fae */ /* 0x0001e4000d101d6a */
[----:B0-----:R-:W-:Y:S01]  /*265f0*/  IMAD.MOV.U32 R2, RZ, RZ, R14 ;  /* 0x000000ffff027224 */ /* 0x001fe200078e000e */
[----:B------:R-:W-:Y:S06]  /*26600*/  BRA `(.L_x_9897) ;  /* 0xffffff8400b47947 */ /* 0x000fec000383ffff */
.L_x_9674:
[----:B------:R-:W-:Y:S01]  /*26610*/  IMAD.MOV.U32 R13, RZ, RZ, R4 ;  /* 0x000000ffff0d7224 */ /* 0x000fe200078e0004 */
[----:B------:R-:W-:Y:S01]  /*26620*/  MOV R11, 0x181f ;  /* 0x0000181f000b7802 */ /* 0x000fe20000000f00 */
[----:B------:R-:W-:Y:S02]  /*26630*/  IMAD.MOV.U32 R12, RZ, RZ, RZ ;  /* 0x000000ffff0c7224 */ /* 0x000fe400078e00ff */
[----:B------:R-:W-:Y:S02]  /*26640*/  IMAD.MOV.U32 R15, RZ, RZ, -0x1 ;  /* 0xffffffffff0f7424 */ /* 0x000fe400078e00ff */
[----:B-----5:R-:W-:Y:S02]  /*26650*/  IMAD R5, R10, R6, RZ ;  /* 0x000000060a057224 */ /* 0x020fe400078e02ff */
[----:B------:R-:W-:-:S07]  /*26660*/  IMAD R17, R17, 0x80, R9 ;  /* 0x0000008011117824 */ /* 0x000fce00078e0209 */
[----:B------:R-:W-:Y:S05]  /*26670*/  WARPSYNC.COLLECTIVE R15, `(.L_x_9898) ;  /* 0x000000000f087348 */ /* 0x000fea0003c00000 */
[----:B------:R0:W1:Y:S02]  /*26680*/  SHFL.IDX P6, R14, R13, R12, R11 ;  /* 0x0000000c0d0e7389 */ /* 0x00006400000c000b */
[----:B01----:R-:W-:Y:S01]  /*26690*/  ENDCOLLECTIVE ;  /* 0x000000000000791b */ /* 0x003fe20003800000 */
.L_x_9898:
[C---:B------:R-:W-:Y:S01]  /*266a0*/  VIADD R6, R17.reuse, 0x10 ;  /* 0x0000001011067836 */ /* 0x040fe20000000000 */
[----:B------:R-:W-:Y:S01]  /*266b0*/  ISETP.GE.AND P3, PT, R17, R5, PT ;  /* 0x000000051100720c */ /* 0x000fe20003f66270 */
[----:B------:R-:W-:Y:S02]  /*266c0*/  IMAD.MOV.U32 R13, RZ, RZ, R0 ;  /* 0x000000ffff0d7224 */ /* 0x000fe400078e0000 */
[----:B------:R-:W-:-:S10]  /*266d0*/  IMAD.MOV.U32 R2, RZ, RZ, R14 ;  /* 0x000000ffff027224 */ /* 0x000fd400078e000e */
[----:B------:R-:W-:Y:S05]  /*266e0*/  WARPSYNC.COLLECTIVE R15, `(.L_x_9899) ;  /* 0x000000000f087348 */ /* 0x000fea0003c00000 */
[----:B------:R0:W1:Y:S02]  /*266f0*/  SHFL.IDX P6, R14, R13, R12, R11 ;  /* 0x0000000c0d0e7389 */ /* 0x00006400000c000b */
[----:B01----:R-:W-:Y:S01]  /*26700*/  ENDCOLLECTIVE ;  /* 0x000000000000791b */ /* 0x003fe20003800000 */
.L_x_9899:
        /* <DEDUP_REMOVED lines=8> */
.L_x_9900:
        /* <DEDUP_REMOVED lines=12> */
.L_x_9901:
        /* <DEDUP_REMOVED lines=8> */
.L_x_9902:
        /* <DEDUP_REMOVED lines=13> */
.L_x_9903:
        /* <DEDUP_REMOVED lines=8> */
.L_x_9904:
        /* <DEDUP_REMOVED lines=13> */
.L_x_9905:
        /* <DEDUP_REMOVED lines=8> */
.L_x_9906:
[----:B------:R-:W-:-:S05]  /*26b70*/  @!P3 IMAD.MOV.U32 R3, RZ, RZ, R7 ;  /* 0x000000ffff03b224 */ /* 0x000fca00078e0007 */
[----:B------:R-:W-:Y:S01]  /*26b80*/  @!PT LDS RZ, [RZ] ;  /* 0x00000000fffff984 */ /* 0x000fe20000000800 */
[----:B------:R-:W-:Y:S01]  /*26b90*/  @!PT LDS RZ, [RZ] ;  /* 0x00000000fffff984 */ /* 0x000fe20000000800 */
[----:B------:R-:W-:Y:S01]  /*26ba0*/  @!PT LDS RZ, [RZ] ;  /* 0x00000000fffff984 */ /* 0x000fe20000000800 */
[----:B------:R-:W-:Y:S04]  /*26bb0*/  @!P3 LDGSTS.E.BYPASS.LTC128B.128 [R8+0x11c00], desc[UR42][R2.64], !P0 ;  /* 0x11c000000208bfae */ /* 0x000fe8000c101d6a */
[----:B------:R0:W-:Y:S01]  /*26bc0*/  @!P3 LDGSTS.E.BYPASS.LTC128B.128 [R8+0x15c00], desc[UR42][R2.64+0x80], !P1 ;  /* 0x15c000800208bfae */ /* 0x0001e2000c901d6a */
[----:B------:R-:W-:Y:S02]  /*26bd0*/  ISETP.GE.AND P3, PT, R6, R5, PT ;  /* 0x000000050600720c */ /* 0x000fe40003f66270 */
[----:B------:R-:W-:Y:S01]  /*26be0*/  IADD3 R6, R17, 0x50, RZ ;  /* 0x0000005011067810 */ /* 0x000fe20007ffe0ff */
[----:B------:R-:W-:Y:S02]  /*26bf0*/  IMAD.MOV.U32 R13, RZ, RZ, R0 ;  /* 0x000000ffff0d7224 */ /* 0x000fe400078e0000 */
[----:B0-----:R-:W-:-:S08]  /*26c00*/  IMAD.MOV.U32 R2, RZ, RZ, R14 ;  /* 0x000000ffff027224 */ /* 0x001fd000078e000e */
[----:B------:R-:W-:Y:S05]  /*26c10*/  WARPSYNC.COLLECTIVE R15, `(.L_x_9907) ;  /* 0x000000000f087348 */ /* 0x000fea0003c00000 */
[----:B------:R0:W1:Y:S02]  /*26c20*/  SHFL.IDX P6, R14, R13, R12, R11 ;  /* 0x0000000c0d0e7389 */ /* 0x00006400000c000b */
[----:B01----:R-:W-:Y:S01]  /*26c30*/  ENDCOLLECTIVE ;  /* 0x000000000000791b */ /* 0x003fe20003800000 */
.L_x_9907:
        /* <DEDUP_REMOVED lines=8> */
.L_x_9908:
        /* <DEDUP_REMOVED lines=13> */
.L_x_9909:
        /* <DEDUP_REMOVED lines=8> */
.L_x_9910:
        /* <DEDUP_REMOVED lines=12> */
.L_x_9911:
        /* <DEDUP_REMOVED lines=8> */
.L_x_9912:
        /* <DEDUP_REMOVED lines=11> */
.L_x_9913:
[----:B------:R-:W-:Y:S05]  /*27000*/  BRA `(.L_x_9914) ;  /* 0xffffff8800247947 */ /* 0x000fea000383ffff */
.L_x_9679:
[----:B0-----:R0:W1:Y:S02]  /*27010*/  SYNCS.PHASECHK.TRANS64.TRYWAIT P0, [R22+URZ+0x28820], R3 ;  /* 0x02882003160075a7 */ /* 0x001064000800017f */
[----:B-1----:R-:W-:Y:S05]  /*27020*/  @!P0 NANOSLEEP.SYNCS 0x989680 ;  /* 0x009896800000895d */ /* 0x002fea0003900000 */
[----:B------:R-:W1:Y:S02]  /*27030*/  @!P0 SYNCS.PHASECHK.TRANS64 P0, [R22+URZ+0x28820], R3 ;  /* 0x02882003160085a7 */ /* 0x000e64000800007f */
[----:B-1----:R-:W-:Y:S05]  /*27040*/  @!P0 BRA `(.L_x_9679) ;  /* 0xfffffffc00f08947 */ /* 0x002fea000383ffff */
[----:B------:R-:W-:Y:S05]  /*27050*/  BRA `(.L_x_9915) ;  /* 0xffffff88009c7947 */ /* 0x000fea000383ffff */
.L_x_9684:
[----:B0-----:R0:W1:Y:S02]  /*27060*/  SYNCS.PHASECHK.TRANS64.TRYWAIT P0, [R6+URZ+0x28840], R3 ;  /* 0x02884003060075a7 */ /* 0x001064000800017f */
[----:B-1----:R-:W-:Y:S05]  /*27070*/  @!P0 NANOSLEEP.SYNCS 0x989680 ;  /* 0x009896800000895d */ /* 0x002fea0003900000 */
[----:B------:R-:W1:Y:S02]  /*27080*/  @!P0 SYNCS.PHASECHK.TRANS64 P0, [R6+URZ+0x28840], R3 ;  /* 0x02884003060085a7 */ /* 0x000e64000800007f */
[----:B-1----:R-:W-:Y:S05]  /*27090*/  @!P0 BRA `(.L_x_9684) ;  /* 0xfffffffc00f08947 */ /* 0x002fea000383ffff */
[----:B------:R-:W-:Y:S05]  /*270a0*/  BRA `(.L_x_9916) ;  /* 0xffffff8c00647947 */ /* 0x000fea000383ffff */
.L_x_9685:
        /* <DEDUP_REMOVED lines=8> */
.L_x_9918:
[----:B------:R-:W-:Y:S05]  /*27130*/  BSYNC B1 ;  /* 0x0000000000017941 */ /* 0x000fea0003800000 */
.L_x_9917:
[----:B------:R-:W-:Y:S01]  /*27140*/  IMAD.MOV.U32 R13, RZ, RZ, R7 ;  /* 0x000000ffff0d7224 */ /* 0x000fe200078e0007 */
[----:B------:R-:W-:Y:S01]  /*27150*/  MOV R12, RZ ;  /* 0x000000ff000c7202 */ /* 0x000fe20000000f00 */
[----:B------:R-:W-:Y:S02]  /*27160*/  IMAD.MOV.U32 R11, RZ, RZ, 0x181f ;  /* 0x0000181fff0b7424 */ /* 0x000fe400078e00ff */
[----:B------:R-:W-:Y:S02]  /*27170*/  IMAD.MOV.U32 R15, RZ, RZ, -0x1 ;  /* 0xffffffffff0f7424 */ /* 0x000fe400078e00ff */
[----:B------:R-:W-:Y:S02]  /*27180*/  IMAD.MOV.U32 R3, RZ, RZ, R14 ;  /* 0x000000ffff037224 */ /* 0x000fe400078e000e */
[----:B------:R-:W-:-:S07]  /*27190*/  IMAD.SHL.U32 R5, R31, 0x2, RZ ;  /* 0x000000021f057824 */ /* 0x000fce00078e00ff */
[----:B------:R-:W-:Y:S05]  /*271a0*/  WARPSYNC.COLLECTIVE R15, `(.L_x_9919) ;  /* 0x000000000f087348 */ /* 0x000fea0003c00000 */
[----:B------:R0:W1:Y:S02]  /*271b0*/  SHFL.IDX P6, R14, R13, R12, R11 ;  /* 0x0000000c0d0e7389 */ /* 0x00006400000c000b */
[----:B01----:R-:W-:Y:S01]  /*271c0*/  ENDCOLLECTIVE ;  /* 0x000000000000791b */ /* 0x003fe20003800000 */
.L_x_9919:
[----:B------:R-:W-:Y:S02]  /*271d0*/  IMAD R8, R8, 0x2, R22 ;  /* 0x0000000208087824 */ /* 0x000fe400078e0216 */
[----:B------:R-:W-:Y:S02]  /*271e0*/  IMAD.MOV.U32 R13, RZ, RZ, R9 ;  /* 0x000000ffff0d7224 */ /* 0x000fe400078e0009 */
[----:B------:R-:W-:Y:S02]  /*271f0*/  IMAD.MOV.U32 R12, RZ, RZ, 0x1 ;  /* 0x00000001ff0c7424 */ /* 0x000fe400078e00ff */
[----:B------:R-:W-:-:S07]  /*27200*/  IMAD.MOV.U32 R2, RZ, RZ, R14 ;  /* 0x000000ffff027224 */ /* 0x000fce00078e000e */
[----:B------:R-:W-:Y:S05]  /*27210*/  WARPSYNC.COLLECTIVE R15, `(.L_x_9920) ;  /* 0x000000000f087348 */ /* 0x000fea0003c00000 */
[----:B------:R0:W1:Y:S02]  /*27220*/  SHFL.IDX P6, R14, R13, R12, R11 ;  /* 0x0000000c0d0e7389 */ /* 0x00006400000c000b */
[----:B01----:R-:W-:Y:S01]  /*27230*/  ENDCOLLECTIVE ;  /* 0x000000000000791b */ /* 0x003fe20003800000 */
.L_x_9920:
        /* <DEDUP_REMOVED lines=12> */
.L_x_9921:
[----:B------:R-:W-:Y:S01]  /*27300*/  MOV R13, R9 ;  /* 0x00000009000d7202 */ /* 0x000fe20000000f00 */
[----:B------:R-:W-:Y:S02]  /*27310*/  IMAD.MOV.U32 R12, RZ, RZ, 0x2 ;  /* 0x00000002ff0c7424 */ /* 0x000fe400078e00ff */
[----:B------:R-:W-:-:S07]  /*27320*/  IMAD.MOV.U32 R2, RZ, RZ, R14 ;  /* 0x000000ffff027224 */ /* 0x000fce00078e000e */
[----:B------:R-:W-:Y:S05]  /*27330*/  WARPSYNC.COLLECTIVE R15, `(.L_x_9922) ;  /* 0x000000000f087348 */ /* 0x000fea0003c00000 */
[----:B------:R0:W1:Y:S02]  /*27340*/  SHFL.IDX P6, R14, R13, R12, R11 ;  /* 0x0000000c0d0e7389 */ /* 0x00006400000c000b */
[----:B01----:R-:W-:Y:S01]  /*27350*/  ENDCOLLECTIVE ;  /* 0x000000000000791b */ /* 0x003fe20003800000 */
.L_x_9922:
        /* <DEDUP_REMOVED lines=12> */
.L_x_9923:
[----:B------:R-:W-:Y:S02]  /*27420*/  IMAD.MOV.U32 R13, RZ, RZ, R9 ;  /* 0x000000ffff0d7224 */ /* 0x000fe400078e0009 */
[----:B------:R-:W-:Y:S02]  /*27430*/  IMAD.MOV.U32 R12, RZ, RZ, 0x3 ;  /* 0x00000003ff0c7424 */ /* 0x000fe400078e00ff */
[----:B------:R-:W-:-:S07]  /*27440*/  IMAD.MOV.U32 R2, RZ, RZ, R14 ;  /* 0x000000ffff027224 */ /* 0x000fce00078e000e */
[----:B------:R-:W-:Y:S05]  /*27450*/  WARPSYNC.COLLECTIVE R15, `(.L_x_9924) ;  /* 0x000000000f087348 */ /* 0x000fea0003c00000 */
[----:B------:R0:W1:Y:S02]  /*27460*/  SHFL.IDX P6, R14, R13, R12, R11 ;  /* 0x0000000c0d0e7389 */ /* 0x00006400000c000b */
[----:B01----:R-:W-:Y:S01]  /*27470*/  ENDCOLLECTIVE ;  /* 0x000000000000791b */ /* 0x003fe20003800000 */
.L_x_9924:
        /* <DEDUP_REMOVED lines=12> */
.L_x_9925:
[----:B------:R-:W-:Y:S01]  /*27540*/  IMAD.MOV.U32 R13, RZ, RZ, R9 ;  /* 0x000000ffff0d7224 */ /* 0x000fe200078e0009 */
[----:B------:R-:W-:Y:S01]  /*27550*/  MOV R12, 0x4 ;  /* 0x00000004000c7802 */ /* 0x000fe20000000f00 */
[----:B------:R-:W-:-:S07]  /*27560*/  IMAD.MOV.U32 R2, RZ, RZ, R14 ;  /* 0x000000ffff027224 */ /* 0x000fce00078e000e */
[----:B------:R-:W-:Y:S05]  /*27570*/  WARPSYNC.COLLECTIVE R15, `(.L_x_9926) ;  /* 0x000000000f087348 */ /* 0x000fea0003c00000 */
[----:B------:R0:W1:Y:S02]  /*27580*/  SHFL.IDX P6, R14, R13, R12, R11 ;  /* 0x0000000c0d0e7389 */ /* 0x00006400000c000b */
[----:B01----:R-:W-:Y:S01]  /*27590*/  ENDCOLLECTIVE ;  /* 0x000000000000791b */ /* 0x003fe20003800000 */
.L_x_9926:
        /* <DEDUP_REMOVED lines=12> */
.L_x_9927:
[----:B------:R-:W-:Y:S02]  /*27660*/  IMAD.MOV.U32 R13, RZ, RZ, R9 ;  /* 0x000000ffff0d7224 */ /* 0x000fe400078e0009 */
[----:B------:R-:W-:Y:S02]  /*27670*/  IMAD.MOV.U32 R12, RZ, RZ, 0x5 ;  /* 0x00000005ff0c7424 */ /* 0x000fe400078e00ff */
[----:B------:R-:W-:-:S07]  /*27680*/  IMAD.MOV.U32 R2, RZ, RZ, R14 ;  /* 0x000000ffff027224 */ /* 0x000fce00078e000e */
[----:B------:R-:W-:Y:S05]  /*27690*/  WARPSYNC.COLLECTIVE R15, `(.L_x_9928) ;  /* 0x000000000f087348 */ /* 0x000fea0003c00000 */
[----:B------:R0:W1:Y:S02]  /*276a0*/  SHFL.IDX P6, R14, R13, R12, R11 ;  /* 0x0000000c0d0e7389 */ /* 0x00006400000c000b */
[----:B01----:R-:W-:Y:S01]  /*276b0*/  ENDCOLLECTIVE ;  /* 0x000000000000791b */ /* 0x003fe20003800000 */
.L_x_9928:
        /* <DEDUP_REMOVED lines=12> */
.L_x_9929:
[----:B------:R-:W-:Y:S02]  /*27780*/  IMAD.MOV.U32 R13, RZ, RZ, R9 ;  /* 0x000000ffff0d7224 */ /* 0x000fe400078e0009 */
[----:B------:R-:W-:Y:S02]  /*27790*/  IMAD.MOV.U32 R12, RZ, RZ, 0x6 ;  /* 0x00000006ff0c7424 */ /* 0x000fe400078e00ff */
[----:B------:R-:W-:-:S07]  /*277a0*/  IMAD.MOV.U32 R2, RZ, RZ, R14 ;  /* 0x000000ffff027224 */ /* 0x000fce00078e000e */
[----:B------:R-:W-:Y:S05]  /*277b0*/  WARPSYNC.COLLECTIVE R15, `(.L_x_9930) ;  /* 0x000000000f087348 */ /* 0x000fea0003c00000 */
[----:B------:R0:W1:Y:S02]  /*277c0*/  SHFL.IDX P6, R14, R13, R12, R11 ;  /* 0x0000000c0d0e7389 */ /* 0x00006400000c000b */
[----:B01----:R-:W-:Y:S01]  /*277d0*/  ENDCOLLECTIVE ;  /* 0x000000000000791b */ /* 0x003fe20003800000 */
.L_x_9930:
        /* <DEDUP_REMOVED lines=12> */
.L_x_9931:
[----:B------:R-:W-:Y:S02]  /*278a0*/  IMAD.MOV.U32 R13, RZ, RZ, R9 ;  /* 0x000000ffff0d7224 */ /* 0x000fe400078e0009 */
[----:B------:R-:W-:Y:S02]  /*278b0*/  IMAD.MOV.U32 R12, RZ, RZ, 0x7 ;  /* 0x00000007ff0c7424 */ /* 0x000fe400078e00ff */
[----:B------:R-:W-:-:S07]  /*278c0*/  IMAD.MOV.U32 R2, RZ, RZ, R14 ;  /* 0x000000ffff027224 */ /* 0x000fce00078e000e */
[----:B------:R-:W-:Y:S05]  /*278d0*/  WARPSYNC.COLLECTIVE R15, `(.L_x_9932) ;  /* 0x000000000f087348 */ /* 0x000fea0003c00000 */
[----:B------:R0:W1:Y:S02]  /*278e0*/  SHFL.IDX P6, R14, R13, R12, R11 ;  /* 0x0000000c0d0e7389 */ /* 0x00006400000c000b */
[----:B01----:R-:W-:Y:S01]  /*278f0*/  ENDCOLLECTIVE ;  /* 0x000000000000791b */ /* 0x003fe20003800000 */
.L_x_9932:
        /* <DEDUP_REMOVED lines=12> */
.L_x_9933:
[----:B------:R-:W-:Y:S01]  /*279c0*/  IMAD.MOV.U32 R2, RZ, RZ, R14 ;  /* 0x000000ffff027224 */ /* 0x000fe200078e000e */
[----:B------:R-:W-:Y:S06]  /*279d0*/  BRA `(.L_x_9934) ;  /* 0xffffff8800307947 */ /* 0x000fec000383ffff */
.L_x_9690:
[----:B-1----:R1:W2:Y:S02]  /*279e0*/  SYNCS.PHASECHK.TRANS64.TRYWAIT P0, [R6+URZ+0x28860], R2 ;  /* 0x02886002060075a7 */ /* 0x0022a4000800017f */
[----:B--2---:R-:W-:Y:S05]  /*279f0*/  @!P0 NANOSLEEP.SYNCS 0x989680 ;  /* 0x009896800000895d */ /* 0x004fea0003900000 */
[----:B------:R-:W2:Y:S02]  /*27a00*/  @!P0 SYNCS.PHASECHK.TRANS64 P0, [R6+URZ+0x28860], R2 ;  /* 0x02886002060085a7 */ /* 0x000ea4000800007f */
[----:B--2---:R-:W-:Y:S05]  /*27a10*/  @!P0 BRA `(.L_x_9690) ;  /* 0xfffffffc00f08947 */ /* 0x004fea000383ffff */
[----:B------:R-:W-:Y:S05]  /*27a20*/  BRA `(.L_x_9935) ;  /* 0xffffff88008c7947 */ /* 0x000fea000383ffff */
.L_x_9691:
        /* <DEDUP_REMOVED lines=8> */
.L_x_9937:
[----:B------:R-:W-:Y:S05]  /*27ab0*/  BSYNC B1 ;  /* 0x0000000000017941 */ /* 0x000fea0003800000 */
.L_x_9936:
[----:B------:R-:W-:Y:S01]  /*27ac0*/  IMAD.MOV.U32 R13, RZ, RZ, R23 ;  /* 0x000000ffff0d7224 */ /* 0x000fe200078e0017 */
[----:B------:R-:W-:Y:S01]  /*27ad0*/  MOV R3, R14 ;  /* 0x0000000e00037202 */ /* 0x000fe20000000f00 */
[----:B------:R-:W-:Y:S02]  /*27ae0*/  IMAD.MOV.U32 R12, RZ, RZ, RZ ;  /* 0x000000ffff0c7224 */ /* 0x000fe400078e00ff */
[----:B------:R-:W-:Y:S02]  /*27af0*/  IMAD.MOV.U32 R11, RZ, RZ, 0x181f ;  /* 0x0000181fff0b7424 */ /* 0x000fe400078e00ff */
[----:B------:R-:W-:Y:S02]  /*27b00*/  IMAD.MOV.U32 R15, RZ, RZ, -0x1 ;  /* 0xffffffffff0f7424 */ /* 0x000fe400078e00ff */
[----:B------:R-:W-:-:S07]  /*27b10*/  IMAD R7, R7, 0x2, R22 ;  /* 0x0000000207077824 */ /* 0x000fce00078e0216 */
[----:B------:R-:W-:Y:S05]  /*27b20*/  WARPSYNC.COLLECTIVE R15, `(.L_x_9938) ;  /* 0x000000000f087348 */ /* 0x000fea0003c00000 */
[----:B------:R0:W1:Y:S02]  /*27b30*/  SHFL.IDX P6, R14, R13, R12, R11 ;  /* 0x0000000c0d0e7389 */ /* 0x00006400000c000b */
[----:B01----:R-:W-:Y:S01]  /*27b40*/  ENDCOLLECTIVE ;  /* 0x000000000000791b */ /* 0x003fe20003800000 */
.L_x_9938:
[----:B------:R-:W-:Y:S02]  /*27b50*/  IMAD.MOV.U32 R13, RZ, RZ, R24 ;  /* 0x000000ffff0d7224 */ /* 0x000fe400078e0018 */
[----:B------:R-:W-:Y:S02]  /*27b60*/  IMAD.MOV.U32 R12, RZ, RZ, 0x1 ;  /* 0x00000001ff0c7424 */ /* 0x000fe400078e00ff */
[----:B------:R-:W-:-:S07]  /*27b70*/  IMAD.MOV.U32 R2, RZ, RZ, R14 ;  /* 0x000000ffff027224 */ /* 0x000fce00078e000e */
[----:B------:R-:W-:Y:S05]  /*27b80*/  WARPSYNC.COLLECTIVE R15, `(.L_x_9939) ;  /* 0x000000000f087348 */ /* 0x000fea0003c00000 */
[----:B------:R0:W1:Y:S02]  /*27b90*/  SHFL.IDX P6, R14, R13, R12, R11 ;  /* 0x0000000c0d0e7389 */ /* 0x00006400000c000b */
[----:B01----:R-:W-:Y:S01]  /*27ba0*/  ENDCOLLECTIVE ;  /* 0x000000000000791b */ /* 0x003fe20003800000 */
.L_x_9939:
        /* <DEDUP_REMOVED lines=14> */
.L_x_9940:
[----:B------:R-:W-:Y:S02]  /*27c90*/  IMAD.MOV.U32 R13, RZ, RZ, R24 ;  /* 0x000000ffff0d7224 */ /* 0x000fe400078e0018 */
[----:B------:R-:W-:Y:S02]  /*27ca0*/  IMAD.MOV.U32 R12, RZ, RZ, 0x2 ;  /* 0x00000002ff0c7424 */ /* 0x000fe400078e00ff */
[----:B------:R-:W-:-:S07]  /*27cb0*/  IMAD.MOV.U32 R2, RZ, RZ, R14 ;  /* 0x000000ffff027224 */ /* 0x000fce00078e000e */
[----:B------:R-:W-:Y:S05]  /*27cc0*/  WARPSYNC.COLLECTIVE R15, `(.L_x_9941) ;  /* 0x000000000f087348 */ /* 0x000fea0003c00000 */
[----:B------:R0:W1:Y:S02]  /*27cd0*/  SHFL.IDX P6, R14, R13, R12, R11 ;  /* 0x0000000c0d0e7389 */ /* 0x00006400000c000b */
[----:B01----:R-:W-:Y:S01]  /*27ce0*/  ENDCOLLECTIVE ;  /* 0x000000000000791b */ /* 0x003fe20003800000 */
.L_x_9941:
        /* <DEDUP_REMOVED lines=14> */
.L_x_9942:
[----:B------:R-:W-:Y:S02]  /*27dd0*/  IMAD.MOV.U32 R13, RZ, RZ, R24 ;  /* 0x000000ffff0d7224 */ /* 0x000fe400078e0018 */
[----:B------:R-:W-:Y:S02]  /*27de0*/  IMAD.MOV.U32 R12, RZ, RZ, 0x3 ;  /* 0x00000003ff0c7424 */ /* 0x000fe400078e00ff */
[----:B------:R-:W-:-:S07]  /*27df0*/  IMAD.MOV.U32 R2, RZ, RZ, R14 ;  /* 0x000000ffff027224 */ /* 0x000fce00078e000e */
[----:B------:R-:W-:Y:S05]  /*27e00*/  WARPSYNC.COLLECTIVE R15, `(.L_x_9943) ;  /* 0x000000000f087348 */ /* 0x000fea0003c00000 */
[----:B------:R0:W1:Y:S02]  /*27e10*/  SHFL.IDX P6, R14, R13, R12, R11 ;  /* 0x0000000c0d0e7389 */ /* 0x00006400000c000b */
[----:B01----:R-:W-:Y:S01]  /*27e20*/  ENDCOLLECTIVE ;  /* 0x000000000000791b */ /* 0x003fe20003800000 */
.L_x_9943:
        /* <DEDUP_REMOVED lines=14> */
.L_x_9944:
[----:B------:R-:W-:Y:S01]  /*27f10*/  MOV R13, R24 ;  /* 0x00000018000d7202 */ /* 0x000fe20000000f00 */
[----:B------:R-:W-:Y:S02]  /*27f20*/  IMAD.MOV.U32 R12, RZ, RZ, 0x4 ;  /* 0x00000004ff0c7424 */ /* 0x000fe400078e00ff */
[----:B------:R-:W-:-:S07]  /*27f30*/  IMAD.MOV.U32 R2, RZ, RZ, R14 ;  /* 0x000000ffff027224 */ /* 0x000fce00078e000e */
[----:B------:R-:W-:Y:S05]  /*27f40*/  WARPSYNC.COLLECTIVE R15, `(.L_x_9945) ;  /* 0x000000000f087348 */ /* 0x000fea0003c00000 */
[----:B------:R0:W1:Y:S02]  /*27f50*/  SHFL.IDX P6, R14, R13, R12, R11 ;  /* 0x0000000c0d0e7389 */ /* 0x00006400000c000b */
[----:B01----:R-:W-:Y:S01]  /*27f60*/  ENDCOLLECTIVE ;  /* 0x000000000000791b */ /* 0x003fe20003800000 */
.L_x_9945:
        /* <DEDUP_REMOVED lines=14> */
.L_x_9946:
[----:B------:R-:W-:Y:S02]  /*28050*/  IMAD.MOV.U32 R13, RZ, RZ, R24 ;  /* 0x000000ffff0d7224 */ /* 0x000fe400078e0018 */
[----:B------:R-:W-:Y:S02]  /*28060*/  IMAD.MOV.U32 R12, RZ, RZ, 0x5 ;  /* 0x00000005ff0c7424 */ /* 0x000fe400078e00ff */
[----:B------:R-:W-:-:S07]  /*28070*/  IMAD.MOV.U32 R2, RZ, RZ, R14 ;  /* 0x000000ffff027224 */ /* 0x000fce00078e000e */
[----:B------:R-:W-:Y:S05]  /*28080*/  WARPSYNC.COLLECTIVE R15, `(.L_x_9947) ;  /* 0x000000000f087348 */ /* 0x000fea0003c00000 */
[----:B------:R0:W1:Y:S02]  /*28090*/  SHFL.IDX P6, R14, R13, R12, R11 ;  /* 0x0000000c0d0e7389 */ /* 0x00006400000c000b */
[----:B01----:R-:W-:Y:S01]  /*280a0*/  ENDCOLLECTIVE ;  /* 0x000000000000791b */ /* 0x003fe20003800000 */
.L_x_9947:
        /* <DEDUP_REMOVED lines=14> */
.L_x_9948:
[----:B------:R-:W-:Y:S01]  /*28190*/  IMAD.MOV.U32 R13, RZ, RZ, R24 ;  /* 0x000000ffff0d7224 */ /* 0x000fe200078e0018 */
[----:B------:R-:W-:Y:S01]  /*281a0*/  MOV R12, 0x6 ;  /* 0x00000006000c7802 */ /* 0x000fe20000000f00 */
[----:B------:R-:W-:-:S07]  /*281b0*/  IMAD.MOV.U32 R2, RZ, RZ, R14 ;  /* 0x000000ffff027224 */ /* 0x000fce00078e000e */
[----:B------:R-:W-:Y:S05]  /*281c0*/  WARPSYNC.COLLECTIVE R15, `(.L_x_9949) ;  /* 0x000000000f087348 */ /* 0x000fea0003c00000 */
[----:B------:R0:W1:Y:S02]  /*281d0*/  SHFL.IDX P6, R14, R13, R12, R11 ;  /* 0x0000000c0d0e7389 */ /* 0x00006400000c000b */
[----:B01----:R-:W-:Y:S01]  /*281e0*/  ENDCOLLECTIVE ;  /* 0x000000000000791b */ /* 0x003fe20003800000 */
.L_x_9949:
        /* <DEDUP_REMOVED lines=14> */
.L_x_9950:
[----:B------:R-:W-:Y:S02]  /*282d0*/  IMAD.MOV.U32 R13, RZ, RZ, R24 ;  /* 0x000000ffff0d7224 */ /* 0x000fe400078e0018 */
[----:B------:R-:W-:Y:S02]  /*282e0*/  IMAD.MOV.U32 R12, RZ, RZ, 0x7 ;  /* 0x00000007ff0c7424 */ /* 0x000fe400078e00ff */
[----:B------:R-:W-:-:S07]  /*282f0*/  IMAD.MOV.U32 R2, RZ, RZ, R14 ;  /* 0x000000ffff027224 */ /* 0x000fce00078e000e */
[----:B------:R-:W-:Y:S05]  /*28300*/  WARPSYNC.COLLECTIVE R15, `(.L_x_9951) ;  /* 0x000000000f087348 */ /* 0x000fea0003c00000 */
[----:B------:R0:W1:Y:S02]  /*28310*/  SHFL.IDX P6, R14, R13, R12, R11 ;  /* 0x0000000c0d0e7389 */ /* 0x00006400000c000b */
[----:B01----:R-:W-:Y:S01]  /*28320*/  ENDCOLLECTIVE ;  /* 0x000000000000791b */ /* 0x003fe20003800000 */
.L_x_9951:
        /* <DEDUP_REMOVED lines=13> */
.L_x_9952:
[----:B------:R-:W-:Y:S01]  /*28400*/  @!PT LDS RZ, [RZ] ;  /* 0x00000000fffff984 */ /* 0x000fe20000000800 */
[----:B------:R-:W-:Y:S01]  /*28410*/  @!PT LDS RZ, [RZ] ;  /* 0x00000000fffff984 */ /* 0x000fe20000000800 */
[----:B------:R-:W-:Y:S01]  /*28420*/  @!PT LDS RZ, [RZ] ;  /* 0x00000000fffff984 */ /* 0x000fe20000000800 */
[----:B------:R1:W-:Y:S01]  /*28430*/  LDGSTS.E.BYPASS.LTC128B.128 [R7+0x7400], desc[UR42][R2.64+0x80], !P0 ;  /* 0x0740008002077fae */ /* 0x0003e2000c101d6a */
[----:B------:R-:W-:Y:S05]  /*28440*/  BRA `(.L_x_9953) ;  /* 0xffffff8400147947 */ /* 0x000fea000383ffff */
.L_x_9699:
[----:B0-----:R0:W1:Y:S02]  /*28450*/  SYNCS.PHASECHK.TRANS64.TRYWAIT P0, [R0+URZ+0x28860], R3 ;  /* 0x02886003000075a7 */ /* 0x001064000800017f */
[----:B-1----:R-:W-:Y:S05]  /*28460*/  @!P0 NANOSLEEP.SYNCS 0x989680 ;  /* 0x009896800000895d */ /* 0x002fea0003900000 */
[----:B------:R-:W1:Y:S02]  /*28470*/  @!P0 SYNCS.PHASECHK.TRANS64 P0, [R0+URZ+0x28860], R3 ;  /* 0x02886003000085a7 */ /* 0x000e64000800007f */
[----:B-1----:R-:W-:Y:S05]  /*28480*/  @!P0 BRA `(.L_x_9699) ;  /* 0xfffffffc00f08947 */ /* 0x002fea000383ffff */
[----:B------:R-:W-:Y:S05]  /*28490*/  BRA `(.L_x_9954) ;  /* 0xffffff8800287947 */ /* 0x000fea000383ffff */
.L_x_9700:
        /* <DEDUP_REMOVED lines=8> */
.L_x_9956:
[----:B------:R-:W-:Y:S05]  /*28520*/  BSYNC B0 ;  /* 0x0000000000007941 */ /* 0x000fea0003800000 */
.L_x_9955:
        /* <DEDUP_REMOVED lines=10> */
.L_x_9957:
        /* <DEDUP_REMOVED lines=11> */
.L_x_9958:
        /* <DEDUP_REMOVED lines=13> */
.L_x_9959:
[----:B------:R-:W-:Y:S02]  /*28750*/  IMAD.MOV.U32 R13, RZ, RZ, R24 ;  /* 0x000000ffff0d7224 */ /* 0x000fe400078e0018 */
[----:B------:R-:W-:Y:S02]  /*28760*/  IMAD.MOV.U32 R12, RZ, RZ, 0x2 ;  /* 0x00000002ff0c7424 */ /* 0x000fe400078e00ff */
[----:B------:R-:W-:-:S07]  /*28770*/  IMAD.MOV.U32 R10, RZ, RZ, R14 ;  /* 0x000000ffff0a7224 */ /* 0x000fce00078e000e */
[----:B------:R-:W-:Y:S05]  /*28780*/  WARPSYNC.COLLECTIVE R15, `(.L_x_9960) ;  /* 0x000000000f087348 */ /* 0x000fea0003c00000 */
[----:B------:R0:W1:Y:S02]  /*28790*/  SHFL.IDX P6, R14, R13, R12, R11 ;  /* 0x0000000c0d0e7389 */ /* 0x00006400000c000b */
[----:B01----:R-:W-:Y:S01]  /*287a0*/  ENDCOLLECTIVE ;  /* 0x000000000000791b */ /* 0x003fe20003800000 */
.L_x_9960:
[----:B------:R-:W-:-:S04]  /*287b0*/  IADD3 R2, P2, R10, R5, RZ ;  /* 0x000000050a027210 */ /* 0x000fc80007f5e0ff */
[----:B------:R-:W-:-:S05]  /*287c0*/  IADD3.X R3, RZ, R7, RZ, P2, !PT ;  /* 0x00000007ff037210 */ /* 0x000fca00017fe4ff */
        /* <DEDUP_REMOVED lines=12> */
.L_x_9961:
[----:B------:R-:W-:Y:S02]  /*28890*/  IMAD.MOV.U32 R13, RZ, RZ, R24 ;  /* 0x000000ffff0d7224 */ /* 0x000fe400078e0018 */
[----:B------:R-:W-:Y:S01]  /*288a0*/  IMAD.MOV.U32 R12, RZ, RZ, 0x3 ;  /* 0x00000003ff0c7424 */ /* 0x000fe200078e00ff */
[----:B------:R-:W-:-:S13]  /*288b0*/  IADD3 R2, P2, R14, R5, RZ ;  /* 0x000000050e027210 */ /* 0x000fda0007f5e0ff */
[----:B------:R-:W-:Y:S05]  /*288c0*/  WARPSYNC.COLLECTIVE R15, `(.L_x_9962) ;  /* 0x000000000f087348 */ /* 0x000fea0003c00000 */
[----:B------:R0:W1:Y:S02]  /*288d0*/  SHFL.IDX P6, R14, R13, R12, R11 ;  /* 0x0000000c0d0e7389 */ /* 0x00006400000c000b */
[----:B01----:R-:W-:Y:S01]  /*288e0*/  ENDCOLLECTIVE ;  /* 0x000000000000791b */ /* 0x003fe20003800000 */
.L_x_9962:
        /* <DEDUP_REMOVED lines=13> */
.L_x_9963:
[----:B------:R-:W-:Y:S02]  /*289c0*/  IMAD.MOV.U32 R13, RZ, RZ, R24 ;  /* 0x000000ffff0d7224 */ /* 0x000fe400078e0018 */
[----:B------:R-:W-:Y:S01]  /*289d0*/  IMAD.MOV.U32 R12, RZ, RZ, 0x4 ;  /* 0x00000004ff0c7424 */ /* 0x000fe200078e00ff */
[----:B------:R-:W-:-:S13]  /*289e0*/  IADD3 R2, P2, R14, R5, RZ ;  /* 0x000000050e027210 */ /* 0x000fda0007f5e0ff */
[----:B------:R-:W-:Y:S05]  /*289f0*/  WARPSYNC.COLLECTIVE R15, `(.L_x_9964) ;  /* 0x000000000f087348 */ /* 0x000fea0003c00000 */
[----:B------:R0:W1:Y:S02]  /*28a00*/  SHFL.IDX P6, R14, R13, R12, R11 ;  /* 0x0000000c0d0e7389 */ /* 0x00006400000c000b */
[----:B01----:R-:W-:Y:S01]  /*28a10*/  ENDCOLLECTIVE ;  /* 0x000000000000791b */ /* 0x003fe20003800000 */
.L_x_9964:
        /* <DEDUP_REMOVED lines=13> */
.L_x_9965:
[----:B------:R-:W-:Y:S02]  /*28af0*/  IMAD.MOV.U32 R13, RZ, RZ, R24 ;  /* 0x000000ffff0d7224 */ /* 0x000fe400078e0018 */
[----:B------:R-:W-:Y:S02]  /*28b00*/  IMAD.MOV.U32 R12, RZ, RZ, 0x5 ;  /* 0x00000005ff0c7424 */ /* 0x000fe400078e00ff */
[----:B------:R-:W-:-:S07]  /*28b10*/  IMAD.MOV.U32 R10, RZ, RZ, R14 ;  /* 0x000000ffff0a7224 */ /* 0x000fce00078e000e */
[----:B------:R-:W-:Y:S05]  /*28b20*/  WARPSYNC.COLLECTIVE R15, `(.L_x_9966) ;  /* 0x000000000f087348 */ /* 0x000fea0003c00000 */
[----:B------:R0:W1:Y:S02]  /*28b30*/  SHFL.IDX P6, R14, R13, R12, R11 ;  /* 0x0000000c0d0e7389 */ /* 0x00006400000c000b */
[----:B01----:R-:W-:Y:S01]  /*28b40*/  ENDCOLLECTIVE ;  /* 0x000000000000791b */ /* 0x003fe20003800000 */
.L_x_9966:
        /* <DEDUP_REMOVED lines=14> */
.L_x_9967:
[----:B------:R-:W-:Y:S02]  /*28c30*/  IMAD.MOV.U32 R13, RZ, RZ, R24 ;  /* 0x000000ffff0d7224 */ /* 0x000fe400078e0018 */
[----:B------:R-:W-:Y:S01]  /*28c40*/  IMAD.MOV.U32 R12, RZ, RZ, 0x6 ;  /* 0x00000006ff0c7424 */ /* 0x000fe200078e00ff */
[----:B------:R-:W-:-:S13]  /*28c50*/  IADD3 R2, P2, R14, R5, RZ ;  /* 0x000000050e027210 */ /* 0x000fda0007f5e0ff */
[----:B------:R-:W-:Y:S05]  /*28c60*/  WARPSYNC.COLLECTIVE R15, `(.L_x_9968) ;  /* 0x000000000f087348 */ /* 0x000fea0003c00000 */
[----:B------:R0:W1:Y:S02]  /*28c70*/  SHFL.IDX P6, R14, R13, R12, R11 ;  /* 0x0000000c0d0e7389 */ /* 0x00006400000c000b */
[----:B01----:R-:W-:Y:S01]  /*28c80*/  ENDCOLLECTIVE ;  /* 0x000000000000791b */ /* 0x003fe20003800000 */
.L_x_9968:
        /* <DEDUP_REMOVED lines=13> */
.L_x_9969:
[----:B------:R-:W-:Y:S02]  /*28d60*/  IMAD.MOV.U32 R13, RZ, RZ, R24 ;  /* 0x000000ffff0d7224 */ /* 0x000fe400078e0018 */
[----:B------:R-:W-:Y:S01]  /*28d70*/  IMAD.MOV.U32 R12, RZ, RZ, 0x7 ;  /* 0x00000007ff0c7424 */ /* 0x000fe200078e00ff */
[----:B------:R-:W-:-:S07]  /*28d80*/  MOV R10, R14 ;  /* 0x0000000e000a7202 */ /* 0x000fce0000000f00 */
[----:B------:R-:W-:Y:S05]  /*28d90*/  WARPSYNC.COLLECTIVE R15, `(.L_x_9970) ;  /* 0x000000000f087348 */ /* 0x000fea0003c00000 */
[----:B------:R0:W1:Y:S02]  /*28da0*/  SHFL.IDX P6, R14, R13, R12, R11 ;  /* 0x0000000c0d0e7389 */ /* 0x00006400000c000b */
[----:B01----:R-:W-:Y:S01]  /*28db0*/  ENDCOLLECTIVE ;  /* 0x000000000000791b */ /* 0x003fe20003800000 */
.L_x_9970:
        /* <DEDUP_REMOVED lines=12> */
.L_x_9971:
[----:B------:R-:W-:Y:S05]  /*28e80*/  BRA `(.L_x_9972) ;  /* 0xffffff8000c87947 */ /* 0x000fea000383ffff */
.L_x_9705:
[----:B------:R-:W-:Y:S01]  /*28e90*/  BSSY B0, `(.L_x_9973) ;  /* 0x0000008000007945 */ /* 0x000fe20003800000 */
[----:B------:R-:W-:Y:S02]  /*28ea0*/  IMAD.MOV.U32 R13, RZ, RZ, R16 ;  /* 0x000000ffff0d7224 */ /* 0x000fe400078e0010 */
[----:B-1----:R-:W-:Y:S02]  /*28eb0*/  IMAD.MOV.U32 R12, RZ, RZ, RZ ;  /* 0x000000ffff0c7224 */ /* 0x002fe400078e00ff */
[----:B------:R-:W-:Y:S02]  /*28ec0*/  IMAD.MOV.U32 R11, RZ, RZ, 0x1f ;  /* 0x0000001fff0b7424 */ /* 0x000fe400078e00ff */
[----:B------:R-:W-:-:S07]  /*28ed0*/  IMAD.MOV.U32 R15, RZ, RZ, -0x1 ;  /* 0xffffffffff0f7424 */ /* 0x000fce00078e00ff */
[----:B------:R-:W-:Y:S05]  /*28ee0*/  WARPSYNC.COLLECTIVE R15, `(.L_x_9974) ;  /* 0x000000000f087348 */ /* 0x000fea0003c00000 */
[----:B------:R0:W1:Y:S02]  /*28ef0*/  SHFL.IDX P6, R14, R13, R12, R11 ;  /* 0x0000000c0d0e7389 */ /* 0x00006400000c000b */
[----:B01----:R-:W-:Y:S01]  /*28f00*/  ENDCOLLECTIVE ;  /* 0x000000000000791b */ /* 0x003fe20003800000 */
.L_x_9974:
[----:B------:R-:W-:Y:S05]  /*28f10*/  BSYNC B0 ;  /* 0x0000000000007941 */ /* 0x000fea0003800000 */
.L_x_9973:
        /* <DEDUP_REMOVED lines=9> */
.L_x_9975:
        /* <DEDUP_REMOVED lines=24> */
.L_x_9976:
[----:B------:R-:W-:Y:S01]  /*29130*/  IMAD.MOV.U32 R12, RZ, RZ, 0x2 ;  /* 0x00000002ff0c7424 */ /* 0x000fe200078e00ff */
[----:B------:R-:W-:-:S05]  /*29140*/  SEL R14, R14, RZ, P1 ;  /* 0x000000ff0e0e7207 */ /* 0x000fca0000800000 */
[----:B------:R-:W-:-:S04]  /*29150*/  IMAD.IADD R5, R13, 0x1, R14 ;  /* 0x000000010d057824 */ /* 0x000fc800078e020e */
[----:B------:R-:W-:-:S07]  /*29160*/  IMAD.MOV.U32 R13, RZ, RZ, R5 ;  /* 0x000000ffff0d7224 */ /* 0x000fce00078e0005 */
[----:B------:R-:W-:Y:S05]  /*29170*/  WARPSYNC.COLLECTIVE R15, `(.L_x_9977) ;  /* 0x000000000f087348 */ /* 0x000fea0003c00000 */
[----:B------:R0:W1:Y:S02]  /*29180*/  SHFL.UP P6, R14, R13, R12, R11 ;  /* 0x0400000c0d0e7389 */ /* 0x00006400000c000b */
[----:B01----:R-:W-:Y:S01]  /*29190*/  ENDCOLLECTIVE ;  /* 0x000000000000791b */ /* 0x003fe20003800000 */
.L_x_9977:
[----:B------:R-:W-:Y:S01]  /*291a0*/  IMAD.MOV.U32 R12, RZ, RZ, 0x4 ;  /* 0x00000004ff0c7424 */ /* 0x000fe200078e00ff */
[----:B------:R-:W-:-:S05]  /*291b0*/  SEL R2, R14, RZ, P2 ;  /* 0x000000ff0e027207 */ /* 0x000fca0001000000 */
[----:B------:R-:W-:-:S05]  /*291c0*/  IMAD.IADD R2, R5, 0x1, R2 ;  /* 0x0000000105027824 */ /* 0x000fca00078e0202 */
[----:B------:R-:W-:-:S07]  /*291d0*/  MOV R13, R2 ;  /* 0x00000002000d7202 */ /* 0x000fce0000000f00 */
[----:B------:R-:W-:Y:S05]  /*291e0*/  WARPSYNC.COLLECTIVE R15, `(.L_x_9978) ;  /* 0x000000000f087348 */ /* 0x000fea0003c00000 */
[----:B------:R0:W1:Y:S02]  /*291f0*/  SHFL.UP P6, R14, R13, R12, R11 ;  /* 0x0400000c0d0e7389 */ /* 0x00006400000c000b */
[----:B01----:R-:W-:Y:S01]  /*29200*/  ENDCOLLECTIVE ;  /* 0x000000000000791b */ /* 0x003fe20003800000 */
.L_x_9978:
[----:B------:R-:W-:Y:S01]  /*29210*/  IMAD.MOV.U32 R12, RZ, RZ, 0x8 ;  /* 0x00000008ff0c7424 */ /* 0x000fe200078e00ff */
[----:B------:R-:W-:-:S05]  /*29220*/  SEL R3, R14, RZ, P3 ;  /* 0x000000ff0e037207 */ /* 0x000fca0001800000 */
[----:B------:R-:W-:-:S04]  /*29230*/  IMAD.IADD R3, R2, 0x1, R3 ;  /* 0x0000000102037824 */ /* 0x000fc800078e0203 */
[----:B------:R-:W-:-:S07]  /*29240*/  IMAD.MOV.U32 R13, RZ, RZ, R3 ;  /* 0x000000ffff0d7224 */ /* 0x000fce00078e0003 */
[----:B------:R-:W-:Y:S05]  /*29250*/  WARPSYNC.COLLECTIVE R15, `(.L_x_9979) ;  /* 0x000000000f087348 */ /* 0x000fea0003c00000 */
[----:B------:R0:W1:Y:S02]  /*29260*/  SHFL.UP P6, R14, R13, R12, R11 ;  /* 0x0400000c0d0e7389 */ /* 0x00006400000c000b */
[----:B01----:R-:W-:Y:S01]  /*29270*/  ENDCOLLECTIVE ;  /* 0x000000000000791b */ /* 0x003fe20003800000 */
.L_x_9979:
[----:B------:R-:W-:Y:S01]  /*29280*/  IMAD.MOV.U32 R12, RZ, RZ, 0x10 ;  /* 0x00000010ff0c7424 */ /* 0x000fe200078e00ff */
[----:B------:R-:W-:-:S05]  /*29290*/  SEL R14, R14, RZ, P4 ;  /* 0x000000ff0e0e7207 */ /* 0x000fca0002000000 */
[----:B------:R-:W-:-:S04]  /*292a0*/  IMAD.IADD R5, R3, 0x1, R14 ;  /* 0x0000000103057824 */ /* 0x000fc800078e020e */
[----:B------:R-:W-:-:S07]  /*292b0*/  IMAD.MOV.U32 R13, RZ, RZ, R5 ;  /* 0x000000ffff0d7224 */ /* 0x000fce00078e0005 */
[----:B------:R-:W-:Y:S05]  /*292c0*/  WARPSYNC.COLLECTIVE R15, `(.L_x_9980) ;  /* 0x000000000f087348 */ /* 0x000fea0003c00000 */
[----:B------:R0:W1:Y:S02]  /*292d0*/  SHFL.UP P6, R14, R13, R12, R11 ;  /* 0x0400000c0d0e7389 */ /* 0x00006400000c000b */
[----:B01----:R-:W-:Y:S01]  /*292e0*/  ENDCOLLECTIVE ;  /* 0x000000000000791b */ /* 0x003fe20003800000 */
.L_x_9980:
        /* <DEDUP_REMOVED lines=8> */
.L_x_9981:
[----:B------:R-:W-:Y:S05]  /*29370*/  BRA `(.L_x_9982) ;  /* 0xffffff8000d87947 */ /* 0x000fea000383ffff */
.L_x_9708:
[----:B------:R-:W-:Y:S01]  /*29380*/  BSSY B0, `(.L_x_9983) ;  /* 0x0000007000007945 */ /* 0x000fe20003800000 */
[----:B-1----:R-:W-:Y:S01]  /*29390*/  MOV R12, 0x1 ;  /* 0x00000001000c7802 */ /* 0x002fe20000000f00 */
[----:B------:R-:W-:Y:S02]  /*293a0*/  IMAD.MOV.U32 R11, RZ, RZ, RZ ;  /* 0x000000ffff0b7224 */ /* 0x000fe400078e00ff */
[----:B------:R-:W-:-:S07]  /*293b0*/  IMAD.MOV.U32 R15, RZ, RZ, -0x1 ;  /* 0xffffffffff0f7424 */ /* 0x000fce00078e00ff */
[----:B------:R-:W-:Y:S05]  /*293c0*/  WARPSYNC.COLLECTIVE R15, `(.L_x_9984) ;  /* 0x000000000f087348 */ /* 0x000fea0003c00000 */
[----:B------:R0:W1:Y:S02]  /*293d0*/  SHFL.UP P6, R14, R13, R12, R11 ;  /* 0x0400000c0d0e7389 */ /* 0x00006400000c000b */
[----:B01----:R-:W-:Y:S01]  /*293e0*/  ENDCOLLECTIVE ;  /* 0x000000000000791b */ /* 0x003fe20003800000 */
.L_x_9984:
[----:B------:R-:W-:Y:S05]  /*293f0*/  BSYNC B0 ;  /* 0x0000000000007941 */ /* 0x000fea0003800000 */
.L_x_9983:
        /* <DEDUP_REMOVED lines=8> */
.L_x_9985:
[----:B------:R-:W-:Y:S01]  /*29480*/  IMAD.MOV.U32 R12, RZ, RZ, 0x4 ;  /* 0x00000004ff0c7424 */ /* 0x000fe200078e00ff */
[----:B------:R-:W-:-:S05]  /*29490*/  SEL R2, R14, RZ, P2 ;  /* 0x000000ff0e027207 */ /* 0x000fca0001000000 */
[----:B------:R-:W-:-:S04]  /*294a0*/  IMAD.IADD R2, R13, 0x1, R2 ;  /* 0x000000010d027824 */ /* 0x000fc800078e0202 */
[----:B------:R-:W-:-:S07]  /*294b0*/  IMAD.MOV.U32 R13, RZ, RZ, R2 ;  /* 0x000000ffff0d7224 */ /* 0x000fce00078e0002 */
[----:B------:R-:W-:Y:S05]  /*294c0*/  WARPSYNC.COLLECTIVE R15, `(.L_x_9986) ;  /* 0x000000000f087348 */ /* 0x000fea0003c00000 */
[----:B------:R0:W1:Y:S02]  /*294d0*/  SHFL.UP P6, R14, R13, R12, R11 ;  /* 0x0400000c0d0e7389 */ /* 0x00006400000c000b */
[----:B01----:R-:W-:Y:S01]  /*294e0*/  ENDCOLLECTIVE ;  /* 0x000000000000791b */ /* 0x003fe20003800000 */
.L_x_9986:
[----:B------:R-:W-:Y:S01]  /*294f0*/  IMAD.MOV.U32 R12, RZ, RZ, 0x8 ;  /* 0x00000008ff0c7424 */ /* 0x000fe200078e00ff */
[----:B------:R-:W-:-:S05]  /*29500*/  SEL R3, R14, RZ, P3 ;  /* 0x000000ff0e037207 */ /* 0x000fca0001800000 */
[----:B------:R-:W-:-:S04]  /*29510*/  IMAD.IADD R3, R2, 0x1, R3 ;  /* 0x0000000102037824 */ /* 0x000fc800078e0203 */
[----:B------:R-:W-:-:S07]  /*29520*/  IMAD.MOV.U32 R13, RZ, RZ, R3 ;  /* 0x000000ffff0d7224 */ /* 0x000fce00078e0003 */
[----:B------:R-:W-:Y:S05]  /*29530*/  WARPSYNC.COLLECTIVE R15, `(.L_x_9987) ;  /* 0x000000000f087348 */ /* 0x000fea0003c00000 */
[----:B------:R0:W1:Y:S02]  /*29540*/  SHFL.UP P6, R14, R13, R12, R11 ;  /* 0x0400000c0d0e7389 */ /* 0x00006400000c000b */
[----:B01----:R-:W-:Y:S01]  /*29550*/  ENDCOLLECTIVE ;  /* 0x000000000000791b */ /* 0x003fe20003800000 */
.L_x_9987:
[----:B------:R-:W-:Y:S01]  /*29560*/  IMAD.MOV.U32 R12, RZ, RZ, 0x10 ;  /* 0x00000010ff0c7424 */ /* 0x000fe200078e00ff */
[----:B------:R-:W-:-:S04]  /*29570*/  SEL R14, R14, RZ, P4 ;  /* 0x000000ff0e0e7207 */ /* 0x000fc80002000000 */
[----:B------:R-:W-:-:S05]  /*29580*/  IADD3 R5, R3, R14, RZ ;  /* 0x0000000e03057210 */ /* 0x000fca0007ffe0ff */
[----:B------:R-:W-:-:S07]  /*29590*/  IMAD.MOV.U32 R13, RZ, RZ, R5 ;  /* 0x000000ffff0d7224 */ /* 0x000fce00078e0005 */
[----:B------:R-:W-:Y:S05]  /*295a0*/  WARPSYNC.COLLECTIVE R15, `(.L_x_9988) ;  /* 0x000000000f087348 */ /* 0x000fea0003c00000 */
[----:B------:R0:W1:Y:S02]  /*295b0*/  SHFL.UP P6, R14, R13, R12, R11 ;  /* 0x0400000c0d0e7389 */ /* 0x00006400000c000b */
[----:B01----:R-:W-:Y:S01]  /*295c0*/  ENDCOLLECTIVE ;  /* 0x000000000000791b */ /* 0x003fe20003800000 */
.L_x_9988:
        /* <DEDUP_REMOVED lines=8> */
.L_x_9989:
[----:B------:R-:W-:Y:S05]  /*29650*/  BRA `(.L_x_9990) ;  /* 0xffffff8000c47947 */ /* 0x000fea000383ffff */
.L_x_9710:
[----:B------:R-:W-:Y:S01]  /*29660*/  BSSY B0, `(.L_x_9991) ;  /* 0x0000006000007945 */ /* 0x000fe20003800000 */
[----:B------:R-:W-:Y:S01]  /*29670*/  PLOP3.LUT P6, PT, P6, PT, PT, 0x8, 0x0 ;  /* 0x000000000000781c */ /* 0x000fe200037ce170 */
[----:B------:R-:W-:-:S12]  /*29680*/  IMAD.MOV.U32 R15, RZ, RZ, -0x1 ;  /* 0xffffffffff0f7424 */ /* 0x000fd800078e00ff */
[----:B01----:R-:W-:Y:S05]  /*29690*/  WARPSYNC.COLLECTIVE R15, `(.L_x_9992) ;  /* 0x000000000f087348 */ /* 0x003fea0003c00000 */
[----:B------:R-:W-:Y:S01]  /*296a0*/  VOTE.ANY R14, PT, P6 ;  /* 0x00000000000e7806 */ /* 0x000fe200030e0100 */
[----:B01----:R-:W-:Y:S06]  /*296b0*/  ENDCOLLECTIVE ;  /* 0x000000000000791b */ /* 0x003fec0003800000 */
.L_x_9992:
[----:B------:R-:W-:Y:S05]  /*296c0*/  BSYNC B0 ;  /* 0x0000000000007941 */ /* 0x000fea0003800000 */
.L_x_9991:
        /* <DEDUP_REMOVED lines=8> */
.L_x_9993:
[----:B------:R-:W-:Y:S01]  /*29750*/  IMAD.IADD R19, R12, 0x1, R19 ;  /* 0x000000010c137824 */ /* 0x000fe200078e0213 */
[----:B------:R-:W-:Y:S01]  /*29760*/  MOV R13, R4 ;  /* 0x00000004000d7202 */ /* 0x000fe20000000f00 */
[----:B------:R-:W-:-:S07]  /*29770*/  IMAD.MOV.U32 R17, RZ, RZ, R14 ;  /* 0x000000ffff117224 */ /* 0x000fce00078e000e */
[----:B------:R-:W-:Y:S05]  /*29780*/  WARPSYNC.COLLECTIVE R15, `(.L_x_9994) ;  /* 0x000000000f087348 */ /* 0x000fea0003c00000 */
[----:B------:R0:W1:Y:S02]  /*29790*/  SHFL.IDX P6, R14, R13, R12, R11 ;  /* 0x0000000c0d0e7389 */ /* 0x00006400000c000b */
[----:B01----:R-:W-:Y:S01]  /*297a0*/  ENDCOLLECTIVE ;  /* 0x000000000000791b */ /* 0x003fe20003800000 */
.L_x_9994:
[----:B------:R-:W-:Y:S01]  /*297b0*/  IMAD.MOV.U32 R4, RZ, RZ, R14 ;  /* 0x000000ffff047224 */ /* 0x000fe200078e000e */
[----:B------:R-:W-:Y:S06]  /*297c0*/  BRA `(.L_x_9995) ;  /* 0xffffff8000a87947 */ /* 0x000fec000383ffff */
.L_x_9712:
[----:B------:R-:W-:Y:S01]  /*297d0*/  BSSY B0, `(.L_x_9996) ;  /* 0x0000007000007945 */ /* 0x000fe20003800000 */
[----:B------:R-:W-:Y:S02]  /*297e0*/  IMAD.MOV.U32 R13, RZ, RZ, R2 ;  /* 0x000000ffff0d7224 */ /* 0x000fe400078e0002 */
[----:B------:R-:W-:Y:S02]  /*297f0*/  IMAD.MOV.U32 R11, RZ, RZ, 0x1f ;  /* 0x0000001fff0b7424 */ /* 0x000fe400078e00ff */
[----:B------:R-:W-:-:S07]  /*29800*/  IMAD.MOV.U32 R15, RZ, RZ, -0x1 ;  /* 0xffffffffff0f7424 */ /* 0x000fce00078e00ff */
[----:B0-23--:R-:W-:Y:S05]  /*29810*/  WARPSYNC.COLLECTIVE R15, `(.L_x_9997) ;  /* 0x000000000f087348 */ /* 0x00dfea0003c00000 */
[----:B------:R1:W4:Y:S02]  /*29820*/  SHFL.IDX P6, R14, R13, R12, R11 ;  /* 0x0000000c0d0e7389 */ /* 0x00032400000c000b */
[----:B01234-:R-:W-:Y:S01]  /*29830*/  ENDCOLLECTIVE ;  /* 0x000000000000791b */ /* 0x01ffe20003800000 */
.L_x_9997:
[----:B------:R-:W-:Y:S05]  /*29840*/  BSYNC B0 ;  /* 0x0000000000007941 */ /* 0x000fea0003800000 */
.L_x_9996:
[----:B------:R-:W-:Y:S01]  /*29850*/  IMAD.MOV.U32 R6, RZ, RZ, R14 ;  /* 0x000000ffff067224 */ /* 0x000fe200078e000e */
[----:B------:R-:W-:Y:S06]  /*29860*/  BRA `(.L_x_9711) ;  /* 0xffffff8000987947 */ /* 0x000fec000383ffff */
.L_x_9718:
[----:B-1----:R1:W3:Y:S02]  /*29870*/  SYNCS.PHASECHK.TRANS64.TRYWAIT P0, [R4+URZ+0x28820], R0 ;  /* 0x02882000040075a7 */ /* 0x0022e4000800017f */
[----:B---3--:R-:W-:Y:S05]  /*29880*/  @!P0 NANOSLEEP.SYNCS 0x989680 ;  /* 0x009896800000895d */ /* 0x008fea0003900000 */
[----:B------:R-:W3:Y:S02]  /*29890*/  @!P0 SYNCS.PHASECHK.TRANS64 P0, [R4+URZ+0x28820], R0 ;  /* 0x02882000040085a7 */ /* 0x000ee4000800007f */
[----:B---3--:R-:W-:Y:S05]  /*298a0*/  @!P0 BRA `(.L_x_9718) ;  /* 0xfffffffc00f08947 */ /* 0x008fea000383ffff */
[----:B------:R-:W-:Y:S05]  /*298b0*/  BRA `(.L_x_9998) ;  /* 0xffffff8800f07947 */ /* 0x000fea000383ffff */
.L_x_9719:
        /* <DEDUP_REMOVED lines=11> */
.L_x_10000:
[----:B------:R-:W-:Y:S05]  /*29970*/  BSYNC B0 ;  /* 0x0000000000007941 */ /* 0x000fea0003800000 */
.L_x_9999:
[----:B------:R-:W-:Y:S05]  /*29980*/  BRA `(.L_x_10001) ;  /* 0xffffff8800d87947 */ /* 0x000fea000383ffff */
.L_x_9720:
[----:B------:R-:W-:Y:S01]  /*29990*/  BSSY B0, `(.L_x_10002) ;  /* 0x0000006000007945 */ /* 0x000fe20003800000 */
[----:B------:R-:W-:-:S07]  /*299a0*/  IMAD.MOV.U32 R15, RZ, RZ, -0x1 ;  /* 0xffffffffff0f7424 */ /* 0x000fce00078e00ff */
[----:B012---:R-:W-:Y:S05]  /*299b0*/  WARPSYNC.COLLECTIVE R15, `(.L_x_10003) ;  /* 0x000000000f0c7348 */ /* 0x007fea0003c00000 */
[----:B------:R-:W-:Y:S02]  /*299c0*/  ELECT P6, UR62, PT ;  /* 0x00000000003e782f */ /* 0x000fe400038c0000 */
[----:B------:R-:W-:Y:S01]  /*299d0*/  MOV R14, UR62 ;  /* 0x0000003e000e7c02 */ /* 0x000fe20008000f00 */
[----:B012---:R-:W-:Y:S10]  /*299e0*/  ENDCOLLECTIVE ;  /* 0x000000000000791b */ /* 0x007ff40003800000 */
.L_x_10003:
[----:B------:R-:W-:Y:S05]  /*299f0*/  BSYNC B0 ;  /* 0x0000000000007941 */ /* 0x000fea0003800000 */
.L_x_10002:
[----:B------:R-:W-:Y:S05]  /*29a00*/  BRA `(.L_x_10004) ;  /* 0xffffff8800cc7947 */ /* 0x000fea000383ffff */
.L_x_9722:
[----:B-1----:R1:W3:Y:S02]  /*29a10*/  SYNCS.PHASECHK.TRANS64.TRYWAIT P1, [R5+URZ+0x28840], R0 ;  /* 0x02884000050075a7 */ /* 0x0022e4000802017f */
[----:B---3--:R-:W-:Y:S05]  /*29a20*/  @!P1 NANOSLEEP.SYNCS 0x989680 ;  /* 0x009896800000995d */ /* 0x008fea0003900000 */
[----:B------:R-:W3:Y:S02]  /*29a30*/  @!P1 SYNCS.PHASECHK.TRANS64 P1, [R5+URZ+0x28840], R0 ;  /* 0x02884000050095a7 */ /* 0x000ee4000802007f */
[----:B---3--:R-:W-:Y:S05]  /*29a40*/  @!P1 BRA `(.L_x_9722) ;  /* 0xfffffffc00f09947 */ /* 0x008fea000383ffff */
[----:B------:R-:W-:Y:S05]  /*29a50*/  BRA `(.L_x_10005) ;  /* 0xffffff8800ec7947 */ /* 0x000fea000383ffff */
.L_x_9724:
[----:B---3--:R3:W4:Y:S02]  /*29a60*/  SYNCS.PHASECHK.TRANS64.TRYWAIT P1, [R25+URZ+0x28840], R2 ;  /* 0x02884002190075a7 */ /* 0x008724000802017f */
[----:B----4-:R-:W-:Y:S05]  /*29a70*/  @!P1 NANOSLEEP.SYNCS 0x989680 ;  /* 0x009896800000995d */ /* 0x010fea0003900000 */
[----:B------:R-:W4:Y:S02]  /*29a80*/  @!P1 SYNCS.PHASECHK.TRANS64 P1, [R25+URZ+0x28840], R2 ;  /* 0x02884002190095a7 */ /* 0x000f24000802007f */
[----:B----4-:R-:W-:Y:S05]  /*29a90*/  @!P1 BRA `(.L_x_9724) ;  /* 0xfffffffc00f09947 */ /* 0x010fea000383ffff */
[----:B------:R-:W-:Y:S05]  /*29aa0*/  BRA `(.L_x_10006) ;  /* 0xffffff8800f87947 */ /* 0x000fea000383ffff */
.L_x_9726:
[----:B----4-:R4:W0:Y:S02]  /*29ab0*/  SYNCS.PHASECHK.TRANS64.TRYWAIT P1, [R5+URZ+0x28860], R0 ;  /* 0x02886000050075a7 */ /* 0x010824000802017f */
[----:B0-----:R-:W-:Y:S05]  /*29ac0*/  @!P1 NANOSLEEP.SYNCS 0x989680 ;  /* 0x009896800000995d */ /* 0x001fea0003900000 */
[----:B------:R-:W0:Y:S02]  /*29ad0*/  @!P1 SYNCS.PHASECHK.TRANS64 P1, [R5+URZ+0x28860], R0 ;  /* 0x02886000050095a7 */ /* 0x000e24000802007f */
[----:B0-----:R-:W-:Y:S05]  /*29ae0*/  @!P1 BRA `(.L_x_9726) ;  /* 0xfffffffc00f09947 */ /* 0x001fea000383ffff */
[----:B------:R-:W-:Y:S05]  /*29af0*/  BRA `(.L_x_10007) ;  /* 0xffffff8800f47947 */ /* 0x000fea000383ffff */
.L_x_10008:
        /* <DEDUP_REMOVED lines=16> */
.L_x_15982:


//--------------------- .text._ZN7cutlass13device_kernelIN5flash11enable_sm90INS1_16FlashAttnFwdSm90INS1_25CollectiveMainloopFwdSm90ILi2EN4cute5tupleIJNS5_1CILi1EEES8_S8_EEENS6_IJNS7_ILi192EEENS7_ILi128EEENS7_ILi96EEEEEELi96ENS_10bfloat16_tEfNS_4arch4Sm90ELb0ELb0ELb1ELb0ELb1ELb0ELb0ELb0ELb1ELb1ELb1ELb0EEENS1_21CollectiveEpilogueFwdINS6_IJSA_SC_SB_EEES9_SE_SG_Li384ELb0ELb1ELb1ELb0EEENS1_19SingleTileSchedulerILb0ELb1ELb1ELi192EEEEEEEEEvNT_6ParamsE --------------------------
	.section	.text._ZN7cutlass13device_kernelIN5flash11enable_sm90INS1_16FlashAttnFwdSm90INS1_25CollectiveMainloopFwdSm90ILi2EN4cute5tupleIJNS5_1CILi1EEES8_S8_EEENS6_IJNS7_ILi192EEENS7_ILi128EEENS7_ILi96EEEEEELi96ENS_10bfloat16_tEfNS_4arch4Sm90ELb0ELb0ELb1ELb0ELb1ELb0ELb0ELb0ELb1ELb1ELb1ELb0EEENS1_21CollectiveEpilogueFwdINS6_IJSA_SC_SB_EEES9_SE_SG_Li384ELb0ELb1ELb1ELb0EEENS1_19SingleTileSchedulerILb0ELb1ELb1ELi192EEEEEEEEEvNT_6ParamsE,"ax",@progbits
	.align	128
.text._ZN7cutlass13device_kernelIN5flash11enable_sm90INS1_16FlashAttnFwdSm90INS1_25CollectiveMainloopFwdSm90ILi2EN4cute5tupleIJNS5_1CILi1EEES8_S8_EEENS6_IJNS7_ILi192EEENS7_ILi128EEENS7_ILi96EEEEEELi96ENS_10bfloat16_tEfNS_4arch4Sm90ELb0ELb0ELb1ELb0ELb1ELb0ELb0ELb0ELb1ELb1ELb1ELb0EEENS1_21CollectiveEpilogueFwdINS6_IJSA_SC_SB_EEES9_SE_SG_Li384ELb0ELb1ELb1ELb0EEENS1_19SingleTileSchedulerILb0ELb1ELb1ELi192EEEEEEEEEvNT_6ParamsE:
        .type           _ZN7cutlass13device_kernelIN5flash11enable_sm90INS1_16FlashAttnFwdSm90INS1_25CollectiveMainloopFwdSm90ILi2EN4cute5tupleIJNS5_1CILi1EEES8_S8_EEENS6_IJNS7_ILi192EEENS7_ILi128EEENS7_ILi96EEEEEELi96ENS_10bfloat16_tEfNS_4arch4Sm90ELb0ELb0ELb1ELb0ELb1ELb0ELb0ELb0ELb1ELb1ELb1ELb0EEENS1_21CollectiveEpilogueFwdINS6_IJSA_SC_SB_EEES9_SE_SG_Li384ELb0ELb1ELb1ELb0EEENS1_19SingleTileSchedulerILb0ELb1ELb1ELi192EEEEEEEEEvNT_6ParamsE,@function
        .size           _ZN7cutlass13device_kernelIN5flash11enable_sm90INS1_16FlashAttnFwdSm90INS1_25CollectiveMainloopFwdSm90ILi2EN4cute5tupleIJNS5_1CILi1EEES8_S8_EEENS6_IJNS7_ILi192EEENS7_ILi128EEENS7_ILi96EEEEEELi96ENS_10bfloat16_tEfNS_4arch4Sm90ELb0ELb0ELb1ELb0ELb1ELb0ELb0ELb0ELb1ELb1ELb1ELb0EEENS1_21CollectiveEpilogueFwdINS6_IJSA_SC_SB_EEES9_SE_SG_Li384ELb0ELb1ELb1ELb0EEENS1_19SingleTileSchedulerILb0ELb1ELb1ELi192EEEEEEEEEvNT_6ParamsE,(.L_x_15983 - _ZN7cutlass13device_kernelIN5flash11enable_sm90INS1_16FlashAttnFwdSm90INS1_25CollectiveMainloopFwdSm90ILi2EN4cute5tupleIJNS5_1CILi1EEES8_S8_EEENS6_IJNS7_ILi192EEENS7_ILi128EEENS7_ILi96EEEEEELi96ENS_10bfloat16_tEfNS_4arch4Sm90ELb0ELb0ELb1ELb0ELb1ELb0ELb0ELb0ELb1ELb1ELb1ELb0EEENS1_21CollectiveEpilogueFwdINS6_IJSA_SC_SB_EEES9_SE_SG_Li384ELb0ELb1ELb1ELb0EEENS1_19SingleTileSchedulerILb0ELb1ELb1ELi192EEEEEEEEEvNT_6ParamsE)
        .other          _ZN7cutlass13device_kernelIN5flash11enable_sm90INS1_16FlashAttnFwdSm90INS1_25CollectiveMainloopFwdSm90ILi2EN4cute5tupleIJNS5_1CILi1EEES8_S8_EEENS6_IJNS7_ILi192EEENS7_ILi128EEENS7_ILi96EEEEEELi96ENS_10bfloat16_tEfNS_4arch4Sm90ELb0ELb0ELb1ELb0ELb1ELb0ELb0ELb0ELb1ELb1ELb1ELb0EEENS1_21CollectiveEpilogueFwdINS6_IJSA_SC_SB_EEES9_SE_SG_Li384ELb0ELb1ELb1ELb0EEENS1_19SingleTileSchedulerILb0ELb1ELb1ELi192EEEEEEEEEvNT_6ParamsE,@"STO_CUDA_ENTRY STV_DEFAULT"
_ZN7cutlass13device_kernelIN5flash11enable_sm90INS1_16FlashAttnFwdSm90INS1_25CollectiveMainloopFwdSm90ILi2EN4cute5tupleIJNS5_1CILi1EEES8_S8_EEENS6_IJNS7_ILi192EEENS7_ILi128EEENS7_ILi96EEEEEELi96ENS_10bfloat16_tEfNS_4arch4Sm90ELb0ELb0ELb1ELb0ELb1ELb0ELb0ELb0ELb1ELb1ELb1ELb0EEENS1_21CollectiveEpilogueFwdINS6_IJSA_SC_SB_EEES9_SE_SG_Li384ELb0ELb1ELb1ELb0EEENS1_19SingleTileSchedulerILb0ELb1ELb1ELi192EEEEEEEEEvNT_6ParamsE:
        /* <DEDUP_REMOVED lines=9> */
[----:B------:R1:W2:Y:S01]  /*0090*/  SHFL.IDX PT, R3, R16, RZ, 0x1f ;  /* 0x00001fff10037589 */ /* 0x0002a200000e0000 */
        /* <DEDUP_REMOVED lines=14> */
[----:B------:R1:W0:Y:S06]  /*0180*/  @!UP0 SYNCS.EXCH.64 URZ, [UR8+0x2d800], UR4 ;  /* 0x02d80004083f85b2 */ /* 0x00022c0008000100 */
[----:B------:R1:W3:Y:S02]  /*0190*/  @!UP1 SYNCS.EXCH.64 URZ, [UR8+0x2d820], UR6 ;  /* 0x02d82006083f95b2 */ /* 0x0002e40008000100 */
[----:B-12---:R-:W-:Y:S05]  /*01a0*/  @P1 BRA `(.L_x_10009) ;  /* 0x0000000000481947 */ /* 0x006fea0003800000 */
[----:B------:R-:W1:Y:S01]  /*01b0*/  S2UR UR5, SR_CgaCtaId ;  /* 0x00000000000579c3 */ /* 0x000e620000008800 */
        /* <DEDUP_REMOVED lines=12> */
[----:B-1----:R1:W2:Y:S08]  /*0280*/  SYNCS.EXCH.64 URZ, [UR8+0x2d830], UR4 ;  /* 0x02d83004083f75b2 */ /* 0x0022b00008000100 */
[----:B------:R1:W4:Y:S01]  /*0290*/  SYNCS.EXCH.64 URZ, [UR8+0x2d840], UR6 ;  /* 0x02d84006083f75b2 */ /* 0x0003220008000100 */
[----:B------:R1:W0:Y:S01]  /*02a0*/  SYNCS.EXCH.64 URZ, [UR8+0x2d838], UR4 ;  /* 0x02d83804083f75b2 */ /* 0x0002220008000100 */
[----:B------:R1:W0:Y:S01]  /*02b0*/  SYNCS.EXCH.64 URZ, [UR8+0x2d848], UR6 ;  /* 0x02d84806083f75b2 */ /* 0x0002220008000100 */
[----:B------:R-:W-:Y:S01]  /*02c0*/  NOP ;  /* 0x0000000000007918 */ /* 0x000fe20000000000 */
.L_x_10009:
[----:B------:R-:W5:Y:S01]  /*02d0*/  SHFL.IDX PT, R2, R0, RZ, 0x1f ;  /* 0x00001fff00027589 */ /* 0x000f6200000e0000 */
[----:B------:R-:W-:Y:S01]  /*02e0*/  NOP ;  /* 0x0000000000007918 */ /* 0x000fe20000000000 */
[----:B-----5:R-:W-:-:S13]  /*02f0*/  ISETP.NE.AND P0, PT, R2, RZ, PT ;  /* 0x000000ff0200720c */ /* 0x020fda0003f05270 */
        /* <DEDUP_REMOVED lines=14> */
[----:B-1----:R1:W0:Y:S08]  /*03e0*/  SYNCS.EXCH.64 URZ, [UR8+0x2d850], UR4 ;  /* 0x02d85004083f75b2 */ /* 0x0022300008000100 */
[----:B------:R1:W0:Y:S01]  /*03f0*/  SYNCS.EXCH.64 URZ, [UR8+0x2d860], UR6 ;  /* 0x02d86006083f75b2 */ /* 0x0002220008000100 */
[----:B------:R1:W0:Y:S01]  /*0400*/  SYNCS.EXCH.64 URZ, [UR8+0x2d858], UR4 ;  /* 0x02d85804083f75b2 */ /* 0x0002220008000100 */
[----:B------:R1:W0:Y:S01]  /*0410*/  SYNCS.EXCH.64 URZ, [UR8+0x2d868], UR6 ;  /* 0x02d86806083f75b2 */ /* 0x0002220008000100 */
[----:B------:R-:W-:Y:S01]  /*0420*/  NOP ;  /* 0x0000000000007918 */ /* 0x000fe20000000000 */
.L_x_10010:
[----:B------:R-:W5:Y:S01]  /*0430*/  SHFL.IDX PT, R2, R0, RZ, 0x1f ;  /* 0x00001fff00027589 */ /* 0x000f6200000e0000 */
[----:B------:R-:W-:Y:S01]  /*0440*/  NOP ;  /* 0x0000000000007918 */ /* 0x000fe20000000000 */
[----:B-----5:R-:W-:-:S13]  /*0450*/  ISETP.NE.AND P0, PT, R2, RZ, PT ;  /* 0x000000ff0200720c */ /* 0x020fda0003f05270 */
        /* <DEDUP_REMOVED lines=10> */
[----:B-1----:R1:W0:Y:S01]  /*0500*/  SYNCS.EXCH.64 URZ, [UR6+0x2d870], UR4 ;  /* 0x02d87004063f75b2 */ /* 0x0022220008000100 */
[----:B------:R1:W0:Y:S01]  /*0510*/  SYNCS.EXCH.64 URZ, [UR6+0x2d880], UR4 ;  /* 0x02d88004063f75b2 */ /* 0x0002220008000100 */
[----:B------:R1:W0:Y:S01]  /*0520*/  SYNCS.EXCH.64 URZ, [UR6+0x2d878], UR4 ;  /* 0x02d87804063f75b2 */ /* 0x0002220008000100 */
[----:B------:R1:W0:Y:S01]  /*0530*/  SYNCS.EXCH.64 URZ, [UR6+0x2d888], UR4 ;  /* 0x02d88804063f75b2 */ /* 0x0002220008000100 */
[----:B------:R-:W-:Y:S01]  /*0540*/  NOP ;  /* 0x0000000000007918 */ /* 0x000fe20000000000 */
.L_x_10011:
        /* <DEDUP_REMOVED lines=22> */
.L_x_10012:
[----:B------:R-:W5:Y:S01]  /*06b0*/  SHFL.IDX PT, R2, R0, RZ, 0x1f ;  /* 0x00001fff00027589 */ /* 0x000f6200000e0000 */
[----:B------:R-:W-:Y:S01]  /*06c0*/  R2UR UR9, R3 ;  /* 0x00000000030972ca */ /* 0x000fe200000e0000 */
        /* <DEDUP_REMOVED lines=21> */
.L_x_10013:
[----:B------:R-:W-:Y:S01]  /*0820*/  UISETP.NE.AND UP0, UPT, UR9, URZ, UPT ;  /* 0x0000003f0900728c */ /* 0x000fe2000bf05270 */
[----:B------:R-:W-:Y:S01]  /*0830*/  NOP ;  /* 0x0000000000007918 */ /* 0x000fe20000000000 */
[----:B------:R-:W-:Y:S01]  /*0840*/  UMOV UR38, 0x1 ;  /* 0x0000000100267882 */ /* 0x000fe20000000000 */
[----:B------:R-:W-:Y:S01]  /*0850*/  ULDC.64 UR36, c[0x0][0x208] ;  /* 0x0000820000247ab9 */ /* 0x000fe20000000a00 */
[----:B------:R-:W-:Y:S01]  /*0860*/  USEL UR38, UR38, 0x2, !UP0 ;  /* 0x0000000226267887 */ /* 0x000fe2000c000000 */
[----:B------:R-:W-:Y:S01]  /*0870*/  BSSY B6, `(.L_x_10014) ;  /* 0x0000b9e000067945 */ /* 0x000fe20003800000 */
[----:B0-234-:R-:W-:Y:S01]  /*0880*/  BAR.SYNC.DEFER_BLOCKING 0x0 ;  /* 0x0000000000007b1d */ /* 0x01dfe20000010000 */
[----:B------:R-:W-:-:S13]  /*0890*/  PLOP3.LUT P0, PT, PT, PT, UP0, 0x80, 0x0 ;  /* 0x000000000000781c */ /* 0x000fda0003f0f008 */
[----:B------:R-:W-:Y:S05]  /*08a0*/  @!P0 BRA `(.L_x_10015) ;  /* 0x0000007c00dc8947 */ /* 0x000fea0003800000 */
.L_x_10016:
[----:B------:R-:W-:-:S08]  /*08b0*/  NOP ;  /* 0x0000000000007918 */ /* 0x000fd00000000000 */
[----:B------:R-:W0:Y:S02]  /*08c0*/  USETMAXREG.TRY_ALLOC.CTAPOOL UP0, 0xa0 ;  /* 0x000000a0000079c8 */ /* 0x000e240008000600 */
[----:B0-----:R-:W-:-:S13]  /*08d0*/  PLOP3.LUT P0, PT, PT, PT, UP0, 0x80, 0x0 ;  /* 0x000000000000781c */ /* 0x001fda0003f0f008 */
[----:B------:R-:W-:Y:S05]  /*08e0*/  @!P0 BRA `(.L_x_10016) ;  /* 0xfffffffc00f08947 */ /* 0x000fea000383ffff */
[----:B-1----:R-:W0:Y:S01]  /*08f0*/  S2UR UR6, SR_CTAID.Y ;  /* 0x00000000000679c3 */ /* 0x002e220000002600 */
        /* <DEDUP_REMOVED lines=28> */
[----:B------:R-:W-:-:S03]  /*0ac0*/  ULEA.HI UR5, UR5, UR4, URZ, 0x7 ;  /* 0x0000000405057291 */ /* 0x000fc6000f8f383f */
[----:B------:R-:W-:Y:S01]  /*0ad0*/  UMOV UR4, URZ ;  /* 0x0000003f00047c82 */ /* 0x000fe20008000000 */
[----:B------:R-:W-:-:S04]  /*0ae0*/  USHF.R.S32.HI UR6, URZ, 0x7, UR5 ;  /* 0x000000073f067899 */ /* 0x000fc80008011405 */
        /* <DEDUP_REMOVED lines=37> */
.L_x_10018:
[----:B------:R-:W-:Y:S01]  /*0d40*/  UIMAD UR40, UR40, UR4, URZ ;  /* 0x00000004282872a4 */ /* 0x000fe2000f8e023f */
[----:B------:R-:W-:Y:S01]  /*0d50*/  IMAD.U32 R0, RZ, RZ, UR6 ;  /* 0x00000006ff007e24 */ /* 0x000fe2000f8e00ff */
[----:B------:R-:W-:Y:S01]  /*0d60*/  MOV R3, UR4 ;  /* 0x0000000400037c02 */ /* 0x000fe20008000f00 */
[----:B------:R-:W-:Y:S01]  /*0d70*/  VIADD R17, R22, 0xffffff80 ;  /* 0xffffff8016117836 */ /* 0x000fe20000000000 */
[----:B------:R-:W-:Y:S01]  /*0d80*/  PLOP3.LUT P0, PT, PT, PT, PT, 0x80, 0x0 ;  /* 0x000000000000781c */ /* 0x000fe20003f0f070 */
[----:B------:R-:W-:Y:S01]  /*0d90*/  IMAD.MOV.U32 R23, RZ, RZ, RZ ;  /* 0x000000ffff177224 */ /* 0x000fe200078e00ff */
[----:B------:R-:W-:Y:S02]  /*0da0*/  VIADDMNMX R0, R3, UR40, R0, PT ;  /* 0x0000002803007c46 */ /* 0x000fe4000b800100 */
        /* <DEDUP_REMOVED lines=27> */
[----:B------:R-:W-:-:S03]  /*0f60*/  CS2R R24, SRZ ;  /* 0x0000000000187805 */ /* 0x000fc6000001ff00 */
[----:B------:R-:W-:Y:S05]  /*0f70*/  @!P1 BRA `(.L_x_10019) ;  /* 0x0000006000b09947 */ /* 0x000fea0003800000 */
        /* <DEDUP_REMOVED lines=11> */
[----:B------:R-:W-:-:S04]  /*1030*/  UIMAD.WIDE UR4, UR41, 0x55555556, URZ ;  /* 0x55555556290478a5 */ /* 0x000fc8000f8e023f */
[----:B------:R-:W-:-:S04]  /*1040*/  ULEA.HI UR5, UR5, UR5, URZ, 0x1 ;  /* 0x0000000505057291 */ /* 0x000fc8000f8f083f */
[----:B------:R-:W-:-:S04]  /*1050*/  UIMAD UR46, UR5, -0x3, UR41 ;  /* 0xfffffffd052e78a4 */ /* 0x000fc8000f8e0229 */
        /* <DEDUP_REMOVED lines=20> */
.L_x_10020:
[----:B------:R-:W-:-:S04]  /*11a0*/  SHF.L.U32 R0, RZ, 0x1f, RZ ;  /* 0x0000001fff007819 */ /* 0x000fc800000006ff */
[----:B------:R-:W0:Y:S02]  /*11b0*/  SYNCS.PHASECHK.TRANS64.TRYWAIT P0, [UR42+0x2d800], R0 ;  /* 0x02d80000ff0075a7 */ /* 0x000e24000800016a */
[----:B0-----:R-:W-:Y:S05]  /*11c0*/  @!P0 BRA `(.L_x_10021) ;  /* 0x000000b000288947 */ /* 0x001fea0003800000 */
.L_x_10094:
[----:B------:R-:W-:-:S06]  /*11d0*/  ULOP3.LUT UR4, UR38, 0x1, URZ, 0xfc, !UPT ;  /* 0x0000000126047892 */ /* 0x000fcc000f8efc3f */
[----:B------:R-:W-:-:S05]  /*11e0*/  IMAD.U32 R2, RZ, RZ, UR4 ;  /* 0x00000004ff027e24 */ /* 0x000fca000f8e00ff */
[----:B------:R-:W-:-:S13]  /*11f0*/  ISETP.NE.AND P0, PT, R2, 0x3, PT ;  /* 0x000000030200780c */ /* 0x000fda0003f05270 */
[----:B------:R-:W-:Y:S05]  /*1200*/  @!P0 BRA `(.L_x_10022) ;  /* 0x0000000000048947 */ /* 0x000fea0003800000 */
[----:B------:R-:W-:Y:S01]  /*1210*/  BPT.TRAP 0x1 ;  /* 0x000000040000795c */ /* 0x000fe20000300000 */
.L_x_10022:
[----:B------:R1:W2:Y:S01]  /*1220*/  SYNCS.PHASECHK.TRANS64.TRYWAIT P1, [UR42+0x2d830], R0 ;  /* 0x02d83000ff0075a7 */ /* 0x0002a2000802016a */
[----:B------:R-:W-:Y:S05]  /*1230*/  @!P0 BRA `(.L_x_10023) ;  /* 0x0000000000048947 */ /* 0x000fea0003800000 */
[----:B------:R-:W-:Y:S01]  /*1240*/  BPT.TRAP 0x1 ;  /* 0x000000040000795c */ /* 0x000fe20000300000 */
.L_x_10023:
[----:B--2---:R-:W-:Y:S05]  /*1250*/  @P1 BRA `(.L_x_10024) ;  /* 0x0000000000081947 */ /* 0x004fea0003800000 */
[----:B------:R-:W2:Y:S02]  /*1260*/  SYNCS.PHASECHK.TRANS64.TRYWAIT P1, [UR42+0x2d830], R0 ;  /* 0x02d83000ff0075a7 */ /* 0x000ea4000802016a */
[----:B--2---:R-:W-:Y:S05]  /*1270*/  @!P1 BRA `(.L_x_10025) ;  /* 0x000000b000149947 */ /* 0x004fea0003800000 */
.L_x_10024:
[----:B------:R-:W-:Y:S01]  /*1280*/  ULEA UR4, UR46, UR42, 0xc ;  /* 0x0000002a2e047291 */ /* 0x000fe2000f8e603f */
[----:B01----:R-:W-:Y:S01]  /*1290*/  IMAD.MOV.U32 R0, RZ, RZ, RZ ;  /* 0x000000ffff007224 */ /* 0x003fe200078e00ff */
[----:B------:R-:W-:Y:S01]  /*12a0*/  MOV R135, RZ ;  /* 0x000000ff00877202 */ /* 0x000fe20000000f00 */
[----:B------:R-:W-:Y:S01]  /*12b0*/  IMAD.MOV.U32 R3, RZ, RZ, -0x7fffffe0 ;  /* 0x80000020ff037424 */ /* 0x000fe200078e00ff */
[----:B------:R-:W-:-:S04]  /*12c0*/  UIADD3 UR4, UR4, 0xc400, URZ ;  /* 0x0000c40004047890 */ /* 0x000fc8000fffe03f */
[----:B------:R-:W-:-:S04]  /*12d0*/  USHF.R.U32.HI UR4, URZ, 0x4, UR4 ;  /* 0x000000043f047899 */ /* 0x000fc80008011604 */
[----:B------:R-:W-:-:S06]  /*12e0*/  ULOP3.LUT UR4, UR4, 0x3fff, URZ, 0xc0, !UPT ;  /* 0x00003fff04047892 */ /* 0x000fcc000f8ec03f */
[----:B------:R-:W-:Y:S01]  /*12f0*/  IMAD.U32 R2, RZ, RZ, UR4 ;  /* 0x00000004ff027e24 */ /* 0x000fe2000f8e00ff */
[----:B------:R-:W-:Y:S05]  /*1300*/  WARPSYNC.ALL ;  /* 0x0000000000007948 */ /* 0x000fea0003800000 */
        /* <DEDUP_REMOVED lines=10> */
[----:B------:R-:W0:Y:S01]  /*13b0*/  S2UR UR6, SR_CgaCtaId ;  /* 0x00000000000679c3 */ /* 0x000e220000008800 */
        /* <DEDUP_REMOVED lines=38> */
[----:B0-----:R-:W-:Y:S05]  /*1620*/  @!P0 BRA `(.L_x_10026) ;  /* 0x0000000000048947 */ /* 0x001fea0003800000 */
[----:B------:R-:W-:Y:S01]  /*1630*/  BPT.TRAP 0x1 ;  /* 0x000000040000795c */ /* 0x000fe20000300000 */
.L_x_10026:
[----:B------:R-:W-:Y:S01]  /*1640*/  ULDC UR5, c[0x0][0x9d8] ;  /* 0x0002760000057ab9 */ /* 0x000fe20000000800 */
[----:B------:R-:W-:Y:S01]  /*1650*/  ULDC UR4, c[0x0][0x988] ;  /* 0x0002620000047ab9 */ /* 0x000fe20000000800 */
[----:B------:R-:W-:Y:S01]  /*1660*/  FMUL.FTZ R10, R26, UR5 ;  /* 0x000000051a0a7c20 */ /* 0x000fe20008410000 */
[----:B------:R-:W-:Y:S01]  /*1670*/  FMUL.FTZ R26, R34, UR5 ;  /* 0x00000005221a7c20 */ /* 0x000fe20008410000 */
[----:B------:R-:W-:Y:S01]  /*1680*/  FMUL.FTZ R34, R42, UR5 ;  /* 0x000000052a227c20 */ /* 0x000fe20008410000 */
[----:B------:R-:W-:Y:S01]  /*1690*/  FMUL.FTZ R42, R50, UR5 ;  /* 0x00000005322a7c20 */ /* 0x000fe20008410000 */
[----:B------:R-:W-:Y:S01]  /*16a0*/  FMUL.FTZ R50, R58, UR5 ;  /* 0x000000053a327c20 */ /* 0x000fe20008410000 */
[----:B------:R-:W-:Y:S01]  /*16b0*/  LOP3.LUT R58, R19, 0xffffff80, RZ, 0xc0, !PT ;  /* 0xffffff80133a7812 */ /* 0x000fe200078ec0ff */
[----:B------:R-:W-:Y:S01]  /*16c0*/  FMUL.FTZ R11, R27, UR5 ;  /* 0x000000051b0b7c20 */ /* 0x000fe20008410000 */
[----:B------:R-:W-:Y:S01]  /*16d0*/  FMUL.FTZ R14, R30, UR5 ;  /* 0x000000051e0e7c20 */ /* 0x000fe20008410000 */
[----:B------:R-:W0:Y:S01]  /*16e0*/  MUFU.TANH R10, R10 ;  /* 0x0000000a000a7308 */ /* 0x000e220000002400 */
[----:B------:R-:W-:Y:S01]  /*16f0*/  FMUL.FTZ R23, R45, UR5 ;  /* 0x000000052d177c20 */ /* 0x000fe20008410000 */
[----:B------:R-:W-:-:S02]  /*1700*/  IMAD.IADD R58, R17, 0x1, -R58 ;  /* 0x00000001113a7824 */ /* 0x000fc400078e0a3a */
[----:B------:R-:W-:Y:S01]  /*1710*/  FMUL.FTZ R45, R55, UR5 ;  /* 0x00000005372d7c20 */ /* 0x000fe20008410000 */
[----:B------:R-:W-:Y:S01]  /*1720*/  FMUL.FTZ R21, R31, UR5 ;  /* 0x000000051f157c20 */ /* 0x000fe20008410000 */
[----:B------:R-:W-:Y:S01]  /*1730*/  FMUL.FTZ R55, R66, UR5 ;  /* 0x0000000542377c20 */ /* 0x000fe20008410000 */
[----:B------:R-:W-:Y:S01]  /*1740*/  FMUL.FTZ R66, R70, UR5 ;  /* 0x0000000546427c20 */ /* 0x000fe20008410000 */
[----:B------:R-:W-:Y:S01]  /*1750*/  SHF.R.S32.HI R19, RZ, 0x1f, R58 ;  /* 0x0000001fff137819 */ /* 0x000fe2000001143a */
[----:B------:R-:W1:Y:S01]  /*1760*/  MUFU.TANH R11, R11 ;  /* 0x0000000b000b7308 */ /* 0x000e620000002400 */
[----:B------:R-:W-:Y:S02]  /*1770*/  IMAD.U32 R70, RZ, RZ, UR45 ;  /* 0x0000002dff467e24 */ /* 0x000fe4000f8e00ff */
[----:B------:R-:W-:Y:S01]  /*1780*/  FMUL.FTZ R4, R24, UR5 ;  /* 0x0000000518047c20 */ /* 0x000fe20008410000 */
[----:B------:R-:W-:Y:S01]  /*1790*/  LEA.HI R19, R19, R58, RZ, 0x2 ;  /* 0x0000003a13137211 */ /* 0x000fe200078f10ff */
[----:B------:R-:W-:Y:S01]  /*17a0*/  FMUL.FTZ R5, R25, UR5 ;  /* 0x0000000519057c20 */ /* 0x000fe20008410000 */
[----:B------:R-:W-:Y:S01]  /*17b0*/  FMUL.FTZ R25, R35, UR5 ;  /* 0x0000000523197c20 */ /* 0x000fe20008410000 */
[----:B------:R-:W-:Y:S01]  /*17c0*/  FMUL.FTZ R30, R38, UR5 ;  /* 0x00000005261e7c20 */ /* 0x000fe20008410000 */
[----:B------:R-:W-:Y:S01]  /*17d0*/  LOP3.LUT R19, R19, 0x7ffffffc, RZ, 0xc0, !PT ;  /* 0x7ffffffc13137812 */ /* 0x000fe200078ec0ff */
[----:B------:R-:W2:Y:S01]  /*17e0*/  MUFU.TANH R14, R14 ;  /* 0x0000000e000e7308 */ /* 0x000ea20000002400 */
[----:B------:R-:W-:Y:S01]  /*17f0*/  FMUL.FTZ R12, R36, UR5 ;  /* 0x00000005240c7c20 */ /* 0x000fe20008410000 */
[----:B------:R-:W-:Y:S01]  /*1800*/  FMUL.FTZ R36, R57, UR5 ;  /* 0x0000000539247c20 */ /* 0x000fe20008410000 */
[----:B------:R-:W-:Y:S01]  /*1810*/  FMUL.FTZ R6, R28, UR5 ;  /* 0x000000051c067c20 */ /* 0x000fe20008410000 */
[----:B------:R-:W-:Y:S01]  /*1820*/  IMAD.IADD R19, R58, 0x1, -R19 ;  /* 0x000000013a137824 */ /* 0x000fe200078e0a13 */
[----:B------:R-:W-:Y:S01]  /*1830*/  MOV R58, 0xfffffffe ;  /* 0xfffffffe003a7802 */ /* 0x000fe20000000f00 */
[----:B------:R-:W-:Y:S01]  /*1840*/  FMUL.FTZ R7, R29, UR5 ;  /* 0x000000051d077c20 */ /* 0x000fe20008410000 */
[----:B------:R-:W-:Y:S01]  /*1850*/  FMUL.FTZ R29, R39, UR5 ;  /* 0x00000005271d7c20 */ /* 0x000fe20008410000 */
[----:B------:R-:W3:Y:S01]  /*1860*/  MUFU.TANH R21, R21 ;  /* 0x0000001500157308 */ /* 0x000ee20000002400 */
[----:B------:R-:W-:Y:S01]  /*1870*/  FMUL.FTZ R28, R49, UR5 ;  /* 0x00000005311c7c20 */ /* 0x000fe20008410000 */
[----:B------:R-:W-:-:S02]  /*1880*/  IMAD R19, R19, R58, 0x80 ;  /* 0x0000008013137424 */ /* 0x000fc400078e023a */
[----:B------:R-:W-:Y:S01]  /*1890*/  FMUL.FTZ R49, R59, UR5 ;  /* 0x000000053b317c20 */ /* 0x000fe20008410000 */
[----:B------:R-:W-:Y:S01]  /*18a0*/  FMUL.FTZ R24, R44, UR5 ;  /* 0x000000052c187c20 */ /* 0x000fe20008410000 */
[----:B------:R-:W-:Y:S01]  /*18b0*/  FMUL.FTZ R44, R65, UR5 ;  /* 0x00000005412c7c20 */ /* 0x000fe20008410000 */
[----:B------:R-:W-:Y:S02]  /*18c0*/  VIADD R19, R19, UR44 ;  /* 0x0000002c13137c36 */ /* 0x000fe40008000000 */
[----:B------:R-:W-:Y:S01]  /*18d0*/  FMUL.FTZ R8, R32, UR5 ;  /* 0x0000000520087c20 */ /* 0x000fe20008410000 */
[----:B------:R-:W4:Y:S01]  /*18e0*/  MUFU.TANH R26, R26 ;  /* 0x0000001a001a7308 */ /* 0x000f220000002400 */
[----:B------:R-:W-:Y:S01]  /*18f0*/  FMUL.FTZ R9, R33, UR5 ;  /* 0x0000000521097c20 */ /* 0x000fe20008410000 */
[----:B------:R-:W-:Y:S02]  /*1900*/  IMAD R70, R70, -0x80, R19 ;  /* 0xffffff8046467824 */ /* 0x000fe400078e0213 */
        /* <DEDUP_REMOVED lines=20> */
[C---:B------:R-:W-:Y:S01]  /*1a50*/  ISETP.GT.AND P4, PT, R70.reuse, 0x10, PT ;  /* 0x000000104600780c */ /* 0x040fe20003f84270 */
        /* <DEDUP_REMOVED lines=11> */
[----:B-----5:R-:W-:Y:S01]  /*1b10*/  FSEL R4, R4, -INF , P2 ;  /* 0xff80000004047808 */ /* 0x020fe20001000000 */
[----:B------:R-:W-:Y:S01]  /*1b20*/  FMUL.FTZ R27, R48, UR5 ;  /* 0x00000005301b7c20 */ /* 0x000fe20008410000 */
[----:B------:R-:W-:Y:S01]  /*1b30*/  ISETP.GT.AND P2, PT, R70, 0x18, PT ;  /* 0x000000184600780c */ /* 0x000fe20003f44270 */
[----:B------:R-:W-:Y:S01]  /*1b40*/  FMUL.FTZ R32, R52, UR5 ;  /* 0x0000000534207c20 */ /* 0x000fe20008410000 */
[----:B0-----:R-:W-:Y:S01]  /*1b50*/  FSEL R60, R25, -INF , P3 ;  /* 0xff800000193c7808 */ /* 0x001fe20001800000 */
[----:B------:R-:W0:Y:S01]  /*1b60*/  MUFU.TANH R6, R6 ;  /* 0x0000000600067308 */ /* 0x000e220000002400 */
        /* <DEDUP_REMOVED lines=27> */
[----:B------:R-:W-:Y:S01]  /*1d20*/  P2R R88, PR, RZ, 0x1 ;  /* 0x00000001ff587803 */ /* 0x000fe20000000000 */
[----:B------:R-:W-:Y:S01]  /*1d30*/  FMUL.FTZ R76, R76, UR5 ;  /* 0x000000054c4c7c20 */ /* 0x000fe20008410000 */
[----:B------:R-:W-:Y:S01]  /*1d40*/  FMNMX.FTZ R11, R61, R10, !PT ;  /* 0x0000000a3d0b7209 */ /* 0x000fe20007810000 */
        /* <DEDUP_REMOVED lines=8> */
[----:B------:R-:W-:Y:S01]  /*1dd0*/  UIADD3 UR5, UR42, 0x2d840, URZ ;  /* 0x0002d8402a057890 */ /* 0x000fe2000fffe03f */
[----:B------:R-:W2:Y:S01]  /*1de0*/  MUFU.TANH R33, R33 ;  /* 0x0000002100217308 */ /* 0x000ea20000002400 */
[----:B0-----:R-:W-:Y:S01]  /*1df0*/  FSEL R62, R34, -INF , P6 ;  /* 0xff800000223e7808 */ /* 0x001fe20003000000 */
[----:B------:R-:W-:Y:S01]  /*1e00*/  UIADD3 UR34, UR45, -0x2, URZ ;  /* 0xfffffffe2d227890 */ /* 0x000fe2000fffe03f */
[--C-:B------:R-:W-:Y:S01]  /*1e10*/  IMAD.MOV.U32 R134, RZ, RZ, R135.reuse ;  /* 0x000000ffff867224 */ /* 0x100fe200078e0087 */
[----:B------:R-:W-:Y:S01]  /*1e20*/  UPRMT UR5, UR6, 0x654, UR5 ;  /* 0x0000065406057896 */ /* 0x000fe20008000005 */
[----:B------:R-:W-:Y:S01]  /*1e30*/  FMNMX.FTZ R11, R62, R11, !PT ;  /* 0x0000000b3e0b7209 */ /* 0x000fe20007810000 */
[----:B------:R-:W-:Y:S01]  /*1e40*/  UISETP.GE.AND UP0, UPT, UR34, UR40, UPT ;  /* 0x000000282200728c */ /* 0x000fe2000bf06270 */
[-C--:B------:R-:W-:Y:S01]  /*1e50*/  MOV R133, R135.reuse ;  /* 0x0000008700857202 */ /* 0x080fe20000000f00 */
[----:B------:R-:W0:Y:S01]  /*1e60*/  MUFU.TANH R9, R9 ;  /* 0x0000000900097308 */ /* 0x000e220000002400 */
[----:B-1----:R-:W-:Y:S01]  /*1e70*/  FSEL R8, R8, -INF , P4 ;  /* 0xff80000008087808 */ /* 0x002fe20002000000 */
[----:B------:R-:W-:Y:S01]  /*1e80*/  UMOV UR33, URZ ;  /* 0x0000003f00217c82 */ /* 0x000fe20008000000 */
[----:B------:R-:W-:Y:S01]  /*1e90*/  ISETP.GT.AND P4, PT, R70, 0x28, PT ;  /* 0x000000284600780c */ /* 0x000fe20003f84270 */
[--C-:B------:R-:W-:Y:S01]  /*1ea0*/  IMAD.MOV.U32 R132, RZ, RZ, R135.reuse ;  /* 0x000000ffff847224 */ /* 0x100fe200078e0087 */
[----:B------:R-:W-:Y:S01]  /*1eb0*/  SYNCS.ARRIVE.TRANS64.RED.A1T0 RZ, [UR5], RZ ;  /* 0x000000ffffff79a7 */ /* 0x000fe20008100405 */
        /* <DEDUP_REMOVED lines=23> */
[-C--:B------:R-:W-:Y:S01]  /*2030*/  MOV R105, R135.reuse ;  /* 0x0000008700697202 */ /* 0x080fe20000000f00 */
[--C-:B------:R-:W-:Y:S01]  /*2040*/  IMAD.MOV.U32 R119, RZ, RZ, R135.reuse ;  /* 0x000000ffff777224 */ /* 0x100fe200078e0087 */
[----:B------:R-:W-:Y:S01]  /*2050*/  MOV R101, R135 ;  /* 0x0000008700657202 */ /* 0x000fe20000000f00 */
[----:B------:R-:W1:Y:S01]  /*2060*/  MUFU.TANH R13, R13 ;  /* 0x0000000d000d7308 */ /* 0x000e620000002400 */
[----:B--2---:R-:W-:Y:S01]  /*2070*/  FSEL R10, R12, -INF , P2 ;  /* 0xff8000000c0a7808 */ /* 0x004fe20001000000 */
[--C-:B------:R-:W-:Y:S01]  /*2080*/  IMAD.MOV.U32 R118, RZ, RZ, R135.reuse ;  /* 0x000000ffff767224 */ /* 0x100fe200078e0087 */
[----:B------:R-:W-:Y:S01]  /*2090*/  ISETP.GT.AND P2, PT, R70, 0x30, PT ;  /* 0x000000304600780c */ /* 0x000fe20003f44270 */
[--C-:B------:R-:W-:Y:S01]  /*20a0*/  IMAD.MOV.U32 R116, RZ, RZ, R135.reuse ;  /* 0x000000ffff747224 */ /* 0x100fe200078e0087 */
[----:B------:R-:W-:Y:S01]  /*20b0*/  FMNMX.FTZ R12, R38, R11, !PT ;  /* 0x0000000b260c7209 */ /* 0x000fe20007810000 */
[--C-:B------:R-:W-:Y:S01]  /*20c0*/  IMAD.MOV.U32 R115, RZ, RZ, R135.reuse ;  /* 0x000000ffff737224 */ /* 0x100fe200078e0087 */
[-C--:B------:R-:W-:Y:S01]  /*20d0*/  MOV R97, R135.reuse ;  /* 0x0000008700617202 */ /* 0x080fe20000000f00 */
[----:B------:R-:W2:Y:S01]  /*20e0*/  MUFU.TANH R42, R42 ;  /* 0x0000002a002a7308 */ /* 0x000ea20000002400 */
[----:B0-----:R-:W-:Y:S01]  /*20f0*/  FSEL R37, R37, -INF , P3 ;  /* 0xff80000025257808 */ /* 0x001fe20001800000 */
[--C-:B------:R-:W-:Y:S01]  /*2100*/  IMAD.MOV.U32 R114, RZ, RZ, R135.reuse ;  /* 0x000000ffff727224 */ /* 0x100fe200078e0087 */
[-C--:B------:R-:W-:Y:S01]  /*2110*/  MOV R93, R135.reuse ;  /* 0x00000087005d7202 */ /* 0x080fe20000000f00 */
[--C-:B------:R-:W-:Y:S01]  /*2120*/  IMAD.MOV.U32 R112, RZ, RZ, R135.reuse ;  /* 0x000000ffff707224 */ /* 0x100fe200078e0087 */
[----:B------:R-:W-:Y:S01]  /*2130*/  MOV R89, R135 ;  /* 0x0000008700597202 */ /* 0x000fe20000000f00 */
[----:B------:R-:W-:-:S02]  /*2140*/  IMAD.MOV.U32 R111, RZ, RZ, R135 ;  /* 0x000000ffff6f7224 */ /* 0x000fc400078e0087 */
[----:B------:R-:W0:Y:S01]  /*2150*/  MUFU.TANH R15, R15 ;  /* 0x0000000f000f7308 */ /* 0x000e220000002400 */
[----:B-1----:R-:W-:Y:S01]  /*2160*/  FSEL R11, R13, -INF , P1 ;  /* 0xff8000000d0b7808 */ /* 0x002fe20000800000 */
[--C-:B------:R-:W-:Y:S01]  /*2170*/  IMAD.MOV.U32 R110, RZ, RZ, R135.reuse ;  /* 0x000000ffff6e7224 */ /* 0x100fe200078e0087 */
[----:B------:R-:W-:Y:S01]  /*2180*/  ISETP.GT.AND P1, PT, R70, 0x31, PT ;  /* 0x000000314600780c */ /* 0x000fe20003f24270 */
[--C-:B------:R-:W-:Y:S01]  /*2190*/  IMAD.MOV.U32 R108, RZ, RZ, R135.reuse ;  /* 0x000000ffff6c7224 */ /* 0x100fe200078e0087 */
[----:B------:R-:W-:Y:S01]  /*21a0*/  FMNMX.FTZ R13, R37, R12, !PT ;  /* 0x0000000c250d7209 */ /* 0x000fe20007810000 */
[--C-:B------:R-:W-:Y:S02]  /*21b0*/  IMAD.MOV.U32 R107, RZ, RZ, R135.reuse ;  /* 0x000000ffff6b7224 */ /* 0x100fe400078e0087 */
[----:B------:R-:W1:Y:S01]  /*21c0*/  MUFU.TANH R41, R41 ;  /* 0x0000002900297308 */ /* 0x000e620000002400 */
[----:B--2---:R-:W-:Y:S01]  /*21d0*/  FSEL R42, R42, -INF , P2 ;  /* 0xff8000002a2a7808 */ /* 0x004fe20001000000 */
[----:B------:R-:W-:-:S02]  /*21e0*/  IMAD.MOV.U32 R106, RZ, RZ, R135 ;  /* 0x000000ffff6a7224 */ /* 0x000fc400078e0087 */
[--C-:B------:R-:W-:Y:S01]  /*21f0*/  IMAD.MOV.U32 R104, RZ, RZ, R135.reuse ;  /* 0x000000ffff687224 */ /* 0x100fe200078e0087 */
[----:B------:R-:W-:Y:S01]  /*2200*/  FMNMX.FTZ R14, R42, R13, !PT ;  /* 0x0000000d2a0e7209 */ /* 0x000fe20007810000 */
[--C-:B------:R-:W-:Y:S02]  /*2210*/  IMAD.MOV.U32 R103, RZ, RZ, R135.reuse ;  /* 0x000000ffff677224 */ /* 0x100fe400078e0087 */
[----:B------:R-:W2:Y:S01]  /*2220*/  MUFU.TANH R20, R20 ;  /* 0x0000001400147308 */ /* 0x000ea20000002400 */
[----:B0-----:R-:W-:Y:S01]  /*2230*/  FSEL R12, R15, -INF , P6 ;  /* 0xff8000000f0c7808 */ /* 0x001fe20003000000 */
[--C-:B------:R-:W-:Y:S01]  /*2240*/  IMAD.MOV.U32 R102, RZ, RZ, R135.reuse ;  /* 0x000000ffff667224 */ /* 0x100fe200078e0087 */
[----:B------:R-:W-:Y:S01]  /*2250*/  ISETP.GT.AND P6, PT, R70, 0x38, PT ;  /* 0x000000384600780c */ /* 0x000fe20003fc4270 */
[--C-:B------:R-:W-:Y:S02]  /*2260*/  IMAD.MOV.U32 R100, RZ, RZ, R135.reuse ;  /* 0x000000ffff647224 */ /* 0x100fe400078e0087 */
[----:B------:R-:W-:-:S02]  /*2270*/  IMAD.MOV.U32 R99, RZ, RZ, R135 ;  /* 0x000000ffff637224 */ /* 0x000fc400078e0087 */
[----:B------:R-:W0:Y:S01]  /*2280*/  MUFU.TANH R46, R46 ;  /* 0x0000002e002e7308 */ /* 0x000e220000002400 */
[----:B-1----:R-:W-:Y:S01]  /*2290*/  FSEL R41, R41, -INF , P1 ;  /* 0xff80000029297808 */ /* 0x002fe20000800000 */
[--C-:B------:R-:W-:Y:S02]  /*22a0*/  IMAD.MOV.U32 R98, RZ, RZ, R135.reuse ;  /* 0x000000ffff627224 */ /* 0x100fe400078e0087 */
[--C-:B------:R-:W-:Y:S01]  /*22b0*/  IMAD.MOV.U32 R96, RZ, RZ, R135.reuse ;  /* 0x000000ffff607224 */ /* 0x100fe200078e0087 */
[----:B------:R-:W-:Y:S01]  /*22c0*/  FMNMX.FTZ R13, R41, R14, !PT ;  /* 0x0000000e290d7209 */ /* 0x000fe20007810000 */
[--C-:B------:R-:W-:Y:S02]  /*22d0*/  IMAD.MOV.U32 R95, RZ, RZ, R135.reuse ;  /* 0x000000ffff5f7224 */ /* 0x100fe400078e0087 */
[----:B------:R-:W1:Y:S01]  /*22e0*/  MUFU.TANH R24, R24 ;  /* 0x0000001800187308 */ /* 0x000e620000002400 */
[----:B--2---:R-:W-:Y:S01]  /*22f0*/  FSEL R21, R20, -INF , P5 ;  /* 0xff80000014157808 */ /* 0x004fe20002800000 */
[--C-:B------:R-:W-:Y:S01]  /*2300*/  IMAD.MOV.U32 R94, RZ, RZ, R135.reuse ;  /* 0x000000ffff5e7224 */ /* 0x100fe200078e0087 */
[----:B------:R-:W-:Y:S01]  /*2310*/  ISETP.GT.AND P5, PT, R70, 0x39, PT ;  /* 0x000000394600780c */ /* 0x000fe20003fa4270 */
[----:B------:R-:W-:-:S02]  /*2320*/  IMAD.MOV.U32 R92, RZ, RZ, R135 ;  /* 0x000000ffff5c7224 */ /* 0x000fc400078e0087 */
[--C-:B------:R-:W-:Y:S02]  /*2330*/  IMAD.MOV.U32 R91, RZ, RZ, R135.reuse ;  /* 0x000000ffff5b7224 */ /* 0x100fe400078e0087 */
[----:B------:R-:W2:Y:S01]  /*2340*/  MUFU.TANH R45, R45 ;  /* 0x0000002d002d7308 */ /* 0x000ea20000002400 */
[----:B0-----:R-:W-:Y:S01]  /*2350*/  FSEL R46, R46, -INF , P6 ;  /* 0xff8000002e2e7808 */ /* 0x001fe20003000000 */
[----:B------:R-:W-:-:S03]  /*2360*/  IMAD.MOV.U32 R90, RZ, RZ, R135 ;  /* 0x000000ffff5a7224 */ /* 0x000fc600078e0087 */
        /* <DEDUP_REMOVED lines=63> */
[----:B------:R-:W-:Y:S02]  /*2760*/  ISETP.GT.AND P6, PT, R70, 0x68, PT ;  /* 0x000000684600780c */ /* 0x000fe40003fc4270 */
[----:B------:R-:W-:-:S03]  /*2770*/  FMNMX.FTZ R43, R4, R5, !PT ;  /* 0x00000005042b7209 */ /* 0x000fc60007810000 */
[----:B------:R-:W0:Y:S01]  /*2780*/  MUFU.TANH R71, R71 ;  /* 0x0000004700477308 */ /* 0x000e220000002400 */
[----:B-1----:R-:W-:-:S04]  /*2790*/  FSEL R69, R69, -INF , P1 ;  /* 0xff80000045457808 */ /* 0x002fc80000800000 */
        /* <DEDUP_REMOVED lines=19> */
[----:B-1----:R-:W-:Y:S02]  /*28d0*/  FSEL R73, R73, -INF , P4 ;  /* 0xff80000049497808 */ /* 0x002fe40002000000 */
[----:B------:R-:W-:Y:S02]  /*28e0*/  FMNMX.FTZ R44, R8, R47, !PT ;  /* 0x0000002f082c7209 */ /* 0x000fe40007810000 */
[----:B------:R-:W-:Y:S02]  /*28f0*/  FMNMX.FTZ R35, R73, R36, !PT ;  /* 0x0000002449237209 */ /* 0x000fe40007810000 */
[----:B------:R-:W-:Y:S01]  /*2900*/  FMNMX.FTZ R47, R9, R44, !PT ;  /* 0x0000002c092f7209 */ /* 0x000fe20007810000 */
[----:B------:R-:W1:Y:S01]  /*2910*/  MUFU.TANH R51, R51 ;  /* 0x0000003300337308 */ /* 0x000e620000002400 */
[----:B--2---:R-:W-:Y:S02]  /*2920*/  FSEL R32, R52, -INF , P2 ;  /* 0xff80000034207808 */ /* 0x004fe40001000000 */
[----:B------:R-:W-:-:S02]  /*2930*/  ISETP.GT.AND P2, PT, R70, 0x78, PT ;  /* 0x000000784600780c */ /* 0x000fc40003f44270 */
        /* <DEDUP_REMOVED lines=11> */
[----:B0-----:R-:W-:-:S04]  /*29f0*/  FSEL R51, R87, -INF , P1 ;  /* 0xff80000057337808 */ /* 0x001fc80000800000 */
[----:B------:R-:W-:-:S03]  /*2a00*/  FMNMX.FTZ R36, R51, R36, !PT ;  /* 0x0000002433247209 */ /* 0x000fc60007810000 */
[----:B------:R-:W0:Y:S01]  /*2a10*/  MUFU.TANH R78, R80 ;  /* 0x00000050004e7308 */ /* 0x000e220000002400 */
[----:B-1----:R-:W-:Y:S01]  /*2a20*/  FSEL R76, R76, -INF , P6 ;  /* 0xff8000004c4c7808 */ /* 0x002fe20003000000 */
[----:B------:R-:W1:Y:S06]  /*2a30*/  SHFL.BFLY PT, R35, R36, 0x2, 0x1f ;  /* 0x0c401f0024237f89 */ /* 0x000e6c00000e0000 */
[----:B------:R-:W3:Y:S01]  /*2a40*/  MUFU.TANH R79, R81 ;  /* 0x00000051004f7308 */ /* 0x000ee20000002400 */
[----:B--2---:R-:W-:-:S07]  /*2a50*/  FSEL R77, R77, -INF , P5 ;  /* 0xff8000004d4d7808 */ /* 0x004fce0002800000 */
[----:B------:R-:W2:Y:S01]  /*2a60*/  MUFU.TANH R84, R84 ;  /* 0x0000005400547308 */ /* 0x000ea20000002400 */
[----:B0-----:R-:W-:-:S07]  /*2a70*/  FSEL R78, R78, -INF , P4 ;  /* 0xff8000004e4e7808 */ /* 0x001fce0002000000 */
[----:B------:R-:W0:Y:S01]  /*2a80*/  MUFU.TANH R85, R85 ;  /* 0x0000005500557308 */ /* 0x000e220000002400 */
[----:B---3--:R-:W-:Y:S02]  /*2a90*/  FSEL R79, R79, -INF , P3 ;  /* 0xff8000004f4f7808 */ /* 0x008fe40001800000 */
[----:B-1----:R-:W-:-:S05]  /*2aa0*/  FMNMX.FTZ R35, R36, R35, !PT ;  /* 0x0000002324237209 */ /* 0x002fca0007810000 */
[----:B------:R-:W1:Y:S01]  /*2ab0*/  SHFL.BFLY PT, R52, R35, 0x1, 0x1f ;  /* 0x0c201f0023347f89 */ /* 0x000e6200000e0000 */
[----:B--2---:R-:W-:Y:S02]  /*2ac0*/  FSEL R80, R84, -INF , P2 ;  /* 0xff80000054507808 */ /* 0x004fe40001000000 */
[----:B0-----:R-:W-:Y:S02]  /*2ad0*/  FSEL R81, R85, -INF , P1 ;  /* 0xff80000055517808 */ /* 0x001fe40000800000 */
[----:B-1----:R-:W-:-:S04]  /*2ae0*/  FMNMX.FTZ R52, R35, R52, !PT ;  /* 0x0000003423347209 */ /* 0x002fc80007810000 */
        /* <DEDUP_REMOVED lines=11> */
[--C-:B------:R-:W-:Y:S01]  /*2ba0*/  FFMA.FTZ R59, R34, UR4, -R70.reuse ;  /* 0x00000004223b7c23 */ /* 0x100fe20008010846 */
[----:B------:R0:W-:Y:S01]  /*2bb0*/  MUFU.EX2 R44, R60 ;  /* 0x0000003c002c7308 */ /* 0x0001e20000000800 */
        /* <DEDUP_REMOVED lines=9> */
[----:B0-----:R-:W-:Y:S01]  /*2c50*/  FMNMX.FTZ R60, R25, R58, !PT ;  /* 0x0000003a193c7209 */ /* 0x001fe20007810000 */
[--C-:B------:R-:W-:Y:S01]  /*2c60*/  FFMA.FTZ R53, R56, UR4, -R70.reuse ;  /* 0x0000000438357c23 */ /* 0x100fe20008010846 */
[--C-:B------:R-:W-:Y:S01]  /*2c70*/  FFMA.FTZ R38, R38, UR4, -R70.reuse ;  /* 0x0000000426267c23 */ /* 0x100fe20008010846 */
[--C-:B------:R-:W-:Y:S01]  /*2c80*/  FFMA.FTZ R56, R71, UR4, -R70.reuse ;  /* 0x0000000447387c23 */ /* 0x100fe20008010846 */
[----:B------:R-:W-:Y:S01]  /*2c90*/  FMNMX.FTZ R60, R27, R60, !PT ;  /* 0x0000003c1b3c7209 */ /* 0x000fe20007810000 */
[--C-:B------:R-:W-:Y:S01]  /*2ca0*/  FFMA.FTZ R65, R72, UR4, -R70.reuse ;  /* 0x0000000448417c23 */ /* 0x100fe20008010846 */
[----:B------:R0:W-:Y:S01]  /*2cb0*/  MUFU.EX2 R58, R62 ;  /* 0x0000003e003a7308 */ /* 0x0001e20000000800 */
[--C-:B-1----:R-:W-:Y:S01]  /*2cc0*/  FFMA.FTZ R61, R37, UR4, -R70.reuse ;  /* 0x00000004253d7c23 */ /* 0x102fe20008010846 */
[----:B------:R-:W-:Y:S01]  /*2cd0*/  FMNMX.FTZ R57, R13, R60, !PT ;  /* 0x0000003c0d397209 */ /* 0x000fe20007810000 */
[--C-:B------:R-:W-:Y:S01]  /*2ce0*/  FFMA.FTZ R60, R45, UR4, -R70.reuse ;  /* 0x000000042d3c7c23 */ /* 0x100fe20008010846 */
[----:B------:R-:W-:-:S02]  /*2cf0*/  FFMA.FTZ R51, R51, UR4, -R70 ;  /* 0x0000000433337c23 */ /* 0x000fc40008010846 */
[----:B------:R-:W-:Y:S02]  /*2d00*/  FMNMX.FTZ R34, R14, R57, !PT ;  /* 0x000000390e227209 */ /* 0x000fe40007810000 */
[----:B------:R-:W-:Y:S01]  /*2d10*/  MUFU.EX2 R35, R35 ;  /* 0x0000002300237308 */ /* 0x000fe20000000800 */
[----:B0-----:R-:W-:Y:S01]  /*2d20*/  FFMA.FTZ R62, R54, UR4, -R70 ;  /* 0x00000004363e7c23 */ /* 0x001fe20008010846 */
[----:B------:R-:W-:-:S04]  /*2d30*/  FMNMX.FTZ R34, R15, R34, !PT ;  /* 0x000000220f227209 */ /* 0x000fc80007810000 */
[----:B------:R-:W-:Y:S02]  /*2d40*/  FMNMX.FTZ R57, R19, R34, !PT ;  /* 0x0000002213397209 */ /* 0x000fe40007810000 */
[----:B------:R-:W0:Y:S02]  /*2d50*/  MUFU.EX2 R36, R36 ;  /* 0x0000002400247308 */ /* 0x000e240000000800 */
[----:B------:R-:W-:-:S04]  /*2d60*/  FMNMX.FTZ R34, R20, R57, !PT ;  /* 0x0000003914227209 */ /* 0x000fc80007810000 */
[----:B------:R-:W-:Y:S01]  /*2d70*/  FMNMX.FTZ R37, R23, R34, !PT ;  /* 0x0000002217257209 */ /* 0x000fe20007810000 */
[----:B------:R-:W-:Y:S01]  /*2d80*/  FFMA.FTZ R34, R42, UR4, -R70 ;  /* 0x000000042a227c23 */ /* 0x000fe20008010846 */
[----:B------:R-:W1:Y:S02]  /*2d90*/  MUFU.EX2 R39, R39 ;  /* 0x0000002700277308 */ /* 0x000e640000000800 */
[----:B------:R-:W-:-:S04]  /*2da0*/  FMNMX.FTZ R37, R26, R37, !PT ;  /* 0x000000251a257209 */ /* 0x000fc80007810000 */
[----:B------:R-:W-:Y:S01]  /*2db0*/  FMNMX.FTZ R42, R28, R37, !PT ;  /* 0x000000251c2a7209 */ /* 0x000fe20007810000 */
[----:B------:R-:W-:Y:S01]  /*2dc0*/  FFMA.FTZ R37, R41, UR4, -R70 ;  /* 0x0000000429257c23 */ /* 0x000fe20008010846 */
[----:B------:R-:W2:Y:S02]  /*2dd0*/  MUFU.EX2 R40, R40 ;  /* 0x0000002800287308 */ /* 0x000ea40000000800 */
[----:B------:R-:W-:-:S04]  /*2de0*/  FMNMX.FTZ R41, R29, R42, !PT ;  /* 0x0000002a1d297209 */ /* 0x000fc80007810000 */
[----:B------:R-:W-:Y:S01]  /*2df0*/  FMNMX.FTZ R42, R30, R41, !PT ;  /* 0x000000291e2a7209 */ /* 0x000fe20007810000 */
[----:B------:R-:W-:Y:S01]  /*2e00*/  FFMA.FTZ R41, R46, UR4, -R70 ;  /* 0x000000042e297c23 */ /* 0x000fe20008010846 */
[----:B------:R-:W-:Y:S02]  /*2e10*/  MUFU.EX2 R43, R43 ;  /* 0x0000002b002b7308 */ /* 0x000fe40000000800 */
[----:B------:R-:W-:-:S04]  /*2e20*/  FMNMX.FTZ R57, R31, R42, !PT ;  /* 0x0000002a1f397209 */ /* 0x000fc80007810000 */
[----:B------:R-:W-:Y:S02]  /*2e30*/  FMNMX.FTZ R42, R32, R57, !PT ;  /* 0x00000039202a7209 */ /* 0x000fe40007810000 */
[----:B------:R-:W-:Y:S02]  /*2e40*/  MUFU.EX2 R47, R47 ;  /* 0x0000002f002f7308 */ /* 0x000fe40000000800 */
[----:B------:R-:W-:-:S04]  /*2e50*/  FMNMX.FTZ R45, R33, R42, !PT ;  /* 0x0000002a212d7209 */ /* 0x000fc80007810000 */
[----:B------:R-:W-:Y:S01]  /*2e60*/  FMNMX.FTZ R46, R76, R45, !PT ;  /* 0x0000002d4c2e7209 */ /* 0x000fe20007810000 */
[--C-:B------:R-:W-:Y:S01]  /*2e70*/  FFMA.FTZ R45, R50, UR4, -R70.reuse ;  /* 0x00000004322d7c23 */ /* 0x100fe20008010846 */
[----:B------:R-:W-:Y:S01]  /*2e80*/  FFMA.FTZ R50, R49, UR4, -R70 ;  /* 0x0000000431327c23 */ /* 0x000fe20008010846 */
[----:B------:R-:W-:Y:S01]  /*2e90*/  MUFU.EX2 R42, R60 ;  /* 0x0000003c002a7308 */ /* 0x000fe20000000800 */
[----:B------:R-:W-:-:S04]  /*2ea0*/  FMNMX.FTZ R57, R77, R46, !PT ;  /* 0x0000002e4d397209 */ /* 0x000fc80007810000 */
[----:B------:R-:W-:-:S03]  /*2eb0*/  FMNMX.FTZ R46, R78, R57, !PT ;  /* 0x000000394e2e7209 */ /* 0x000fc60007810000 */
[----:B------:R3:W-:Y:S01]  /*2ec0*/  MUFU.EX2 R60, R50 ;  /* 0x00000032003c7308 */ /* 0x0007e20000000800 */
[----:B------:R-:W-:-:S04]  /*2ed0*/  FMNMX.FTZ R49, R79, R46, !PT ;  /* 0x0000002e4f317209 */ /* 0x000fc80007810000 */
[----:B------:R-:W-:Y:S01]  /*2ee0*/  FMNMX.FTZ R46, R80, R49, !PT ;  /* 0x00000031502e7209 */ /* 0x000fe20007810000 */
[--C-:B------:R-:W-:Y:S01]  /*2ef0*/  FFMA.FTZ R49, R66, UR4, -R70.reuse ;  /* 0x0000000442317c23 */ /* 0x100fe20008010846 */
[--C-:B------:R-:W-:Y:S01]  /*2f00*/  FFMA.FTZ R66, R73, UR4, -R70.reuse ;  /* 0x0000000449427c23 */ /* 0x100fe20008010846 */
[----:B------:R-:W-:Y:S01]  /*2f10*/  MUFU.EX2 R59, R59 ;  /* 0x0000003b003b7308 */ /* 0x000fe20000000800 */
[----:B------:R-:W-:Y:S01]  /*2f20*/  FMNMX.FTZ R54, R81, R46, !PT ;  /* 0x0000002e51367209 */ /* 0x000fe20007810000 */
[--C-:B------:R-:W-:Y:S01]  /*2f30*/  FFMA.FTZ R46, R55, UR4, -R70.reuse ;  /* 0x00000004372e7c23 */ /* 0x100fe20008010846 */
[--C-:B---3--:R-:W-:Y:S01]  /*2f40*/  FFMA.FTZ R50, R67, UR4, -R70.reuse ;  /* 0x0000000443327c23 */ /* 0x108fe20008010846 */
[--C-:B------:R-:W-:Y:S01]  /*2f50*/  FFMA.FTZ R55, R69, UR4, -R70.reuse ;  /* 0x0000000445377c23 */ /* 0x100fe20008010846 */
[--C-:B------:R-:W-:Y:S01]  /*2f60*/  FFMA.FTZ R67, R74, UR4, -R70.reuse ;  /* 0x000000044a437c23 */ /* 0x100fe20008010846 */
[----:B------:R-:W3:Y:S02]  /*2f70*/  SHFL.BFLY PT, R57, R54, 0x2, 0x1f ;  /* 0x0c401f0036397f89 */ /* 0x000ee400000e0000 */
[----:B------:R-:W-:Y:S08]  /*2f80*/  MUFU.EX2 R38, R38 ;  /* 0x0000002600267308 */ /* 0x000ff00000000800 */
[----:B------:R-:W-:Y:S08]  /*2f90*/  MUFU.EX2 R61, R61 ;  /* 0x0000003d003d7308 */ /* 0x000ff00000000800 */
[----:B------:R-:W-:Y:S01]  /*2fa0*/  MUFU.EX2 R34, R34 ;  /* 0x0000002200227308 */ /* 0x000fe20000000800 */
[----:B---3--:R-:W-:Y:S01]  /*2fb0*/  FMNMX.FTZ R64, R54, R57, !PT ;  /* 0x0000003936407209 */ /* 0x008fe20007810000 */
[----:B------:R-:W-:-:S06]  /*2fc0*/  FFMA.FTZ R54, R68, UR4, -R70 ;  /* 0x0000000444367c23 */ /* 0x000fcc0008010846 */
[----:B------:R-:W-:Y:S01]  /*2fd0*/  MUFU.EX2 R37, R37 ;  /* 0x0000002500257308 */ /* 0x000fe20000000800 */
[----:B------:R-:W3:Y:S07]  /*2fe0*/  SHFL.BFLY PT, R57, R64, 0x1, 0x1f ;  /* 0x0c201f0040397f89 */ /* 0x000eee00000e0000 */
[----:B------:R-:W-:Y:S08]  /*2ff0*/  MUFU.EX2 R41, R41 ;  /* 0x0000002900297308 */ /* 0x000ff00000000800 */
[----:B------:R-:W-:Y:S08]  /*3000*/  MUFU.EX2 R45, R45 ;  /* 0x0000002d002d7308 */ /* 0x000ff00000000800 */
[----:B------:R-:W-:Y:S01]  /*3010*/  MUFU.EX2 R62, R62 ;  /* 0x0000003e003e7308 */ /* 0x000fe20000000800 */
[----:B---3--:R-:W-:Y:S01]  /*3020*/  FMNMX.FTZ R57, R64, R57, !PT ;  /* 0x0000003940397209 */ /* 0x008fe20007810000 */
[----:B------:R-:W-:-:S03]  /*3030*/  FFMA.FTZ R64, R75, UR4, -R70 ;  /* 0x000000044b407c23 */ /* 0x000fc60008010846 */
[C---:B------:R-:W-:Y:S01]  /*3040*/  FSETP.NEU.FTZ.AND P1, PT, R57.reuse, -INF , PT ;  /* 0xff8000003900780b */ /* 0x040fe20003f3d000 */
[----:B------:R-:W-:Y:S02]  /*3050*/  FMUL.FTZ R68, R57, UR4 ;  /* 0x0000000439447c20 */ /* 0x000fe40008410000 */
[----:B------:R-:W-:Y:S03]  /*3060*/  MUFU.EX2 R63, R63 ;  /* 0x0000003f003f7308 */ /* 0x000fe60000000800 */
[----:B------:R-:W-:-:S05]  /*3070*/  FSEL R84, R68, RZ, P1 ;  /* 0x000000ff44547208 */ /* 0x000fca0000800000 */
[----:B------:R-:W-:Y:S01]  /*3080*/  MUFU.EX2 R46, R46 ;  /* 0x0000002e002e7308 */ /* 0x000fe20000000800 */
[--C-:B------:R-:W-:Y:S01]  /*3090*/  FFMA.FTZ R70, R8, UR4, -R84.reuse ;  /* 0x0000000408467c23 */ /* 0x100fe20008010854 */
[-C--:B------:R-:W-:Y:S01]  /*30a0*/  LEA.HI R8, R18, R17.reuse, RZ, 0x4 ;  /* 0x0000001112087211 */ /* 0x080fe200078f20ff */
[--C-:B------:R-:W-:Y:S01]  /*30b0*/  FFMA.FTZ R72, R10, UR4, -R84.reuse ;  /* 0x000000040a487c23 */ /* 0x100fe20008010854 */
[--C-:B------:R-:W-:Y:S01]  /*30c0*/  FFMA.FTZ R71, R9, UR4, -R84.reuse ;  /* 0x0000000409477c23 */ /* 0x100fe20008010854 */
[--C-:B------:R-:W-:Y:S01]  /*30d0*/  FFMA.FTZ R75, R11, UR4, -R84.reuse ;  /* 0x000000040b4b7c23 */ /* 0x100fe20008010854 */
[----:B------:R-:W-:Y:S01]  /*30e0*/  LOP3.LUT R10, R8, 0xfffffff0, RZ, 0xc0, !PT ;  /* 0xfffffff0080a7812 */ /* 0x000fe200078ec0ff */
[--C-:B------:R-:W-:Y:S01]  /*30f0*/  FFMA.FTZ R68, R13, UR4, -R84.reuse ;  /* 0x000000040d447c23 */ /* 0x100fe20008010854 */
[--C-:B------:R-:W-:Y:S01]  /*3100*/  FFMA.FTZ R4, R4, UR4, -R84.reuse ;  /* 0x0000000404047c23 */ /* 0x100fe20008010854 */
[--C-:B------:R-:W-:Y:S01]  /*3110*/  FFMA.FTZ R5, R5, UR4, -R84.reuse ;  /* 0x0000000405057c23 */ /* 0x100fe20008010854 */
[----:B------:R-:W-:Y:S01]  /*3120*/  FFMA.FTZ R6, R6, UR4, -R84 ;  /* 0x0000000406067c23 */ /* 0x000fe20008010854 */
[----:B------:R-:W-:Y:S01]  /*3130*/  IMAD.IADD R10, R17, 0x1, -R10 ;  /* 0x00000001110a7824 */ /* 0x000fe200078e0a0a */
[----:B------:R-:W-:Y:S01]  /*3140*/  LEA.HI R17, R18, R17, RZ, 0x5 ;  /* 0x0000001112117211 */ /* 0x000fe200078f28ff */
[--C-:B------:R-:W-:Y:S01]  /*3150*/  FFMA.FTZ R7, R7, UR4, -R84.reuse ;  /* 0x0000000407077c23 */ /* 0x100fe20008010854 */
[----:B------:R-:W-:Y:S01]  /*3160*/  MUFU.EX2 R4, R4 ;  /* 0x0000000400047308 */ /* 0x000fe20000000800 */
[----:B------:R-:W-:Y:S01]  /*3170*/  FFMA.FTZ R73, R12, UR4, -R84 ;  /* 0x000000040c497c23 */ /* 0x000fe20008010854 */
[----:B------:R-:W-:Y:S01]  /*3180*/  SHF.R.S32.HI R9, RZ, 0x1f, R10 ;  /* 0x0000001fff097819 */ /* 0x000fe2000001140a */
[--C-:B------:R-:W-:Y:S01]  /*3190*/  FFMA.FTZ R82, R21, UR4, -R84.reuse ;  /* 0x0000000415527c23 */ /* 0x100fe20008010854 */
[--C-:B------:R-:W-:Y:S01]  /*31a0*/  FFMA.FTZ R15, R15, UR4, -R84.reuse ;  /* 0x000000040f0f7c23 */ /* 0x100fe20008010854 */
[--C-:B------:R-:W-:Y:S01]  /*31b0*/  FFMA.FTZ R74, R24, UR4, -R84.reuse ;  /* 0x00000004184a7c23 */ /* 0x100fe20008010854 */
[----:B------:R-:W-:Y:S01]  /*31c0*/  LEA.HI R9, R9, R10, RZ, 0x3 ;  /* 0x0000000a09097211 */ /* 0x000fe200078f18ff */
[--C-:B------:R-:W-:Y:S01]  /*31d0*/  FFMA.FTZ R83, R25, UR4, -R84.reuse ;  /* 0x0000000419537c23 */ /* 0x100fe20008010854 */
[----:B------:R-:W3:Y:S01]  /*31e0*/  MUFU.EX2 R5, R5 ;  /* 0x0000000500057308 */ /* 0x000ee20000000800 */
[--C-:B------:R-:W-:Y:S01]  /*31f0*/  FFMA.FTZ R21, R27, UR4, -R84.reuse ;  /* 0x000000041b157c23 */ /* 0x100fe20008010854 */
[----:B------:R-:W-:Y:S01]  /*3200*/  LOP3.LUT R11, R9, 0xfffffff8, RZ, 0xc0, !PT ;  /* 0xfffffff8090b7812 */ /* 0x000fe200078ec0ff */
[--C-:B------:R-:W-:Y:S01]  /*3210*/  FFMA.FTZ R85, R33, UR4, -R84.reuse ;  /* 0x0000000421557c23 */ /* 0x100fe20008010854 */
[----:B------:R-:W-:Y:S01]  /*3220*/  SHF.L.U32 R9, R9, 0x6, RZ ;  /* 0x0000000609097819 */ /* 0x000fe200000006ff */
[--C-:B------:R-:W-:Y:S01]  /*3230*/  FFMA.FTZ R69, R14, UR4, -R84.reuse ;  /* 0x000000040e457c23 */ /* 0x100fe20008010854 */
[----:B------:R-:W-:Y:S01]  /*3240*/  IADD3 R11, R10, -R11, RZ ;  /* 0x8000000b0a0b7210 */ /* 0x000fe20007ffe0ff */
[----:B------:R-:W-:Y:S01]  /*3250*/  FFMA.FTZ R30, R30, UR4, -R84 ;  /* 0x000000041e1e7c23 */ /* 0x000fe20008010854 */
[----:B------:R-:W-:Y:S01]  /*3260*/  SHF.R.S32.HI R10, RZ, 0x4, R8 ;  /* 0x00000004ff0a7819 */ /* 0x000fe20000011408 */
[----:B------:R-:W4:Y:S01]  /*3270*/  MUFU.EX2 R6, R6 ;  /* 0x0000000600067308 */ /* 0x000f220000000800 */
[----:B------:R-:W-:Y:S01]  /*3280*/  LOP3.LUT R9, R9, 0x7ffffe00, RZ, 0xc0, !PT ;  /* 0x7ffffe0009097812 */ /* 0x000fe200078ec0ff */
[C---:B------:R-:W-:Y:S01]  /*3290*/  IMAD.SHL.U32 R8, R11.reuse, 0x40, RZ ;  /* 0x000000400b087824 */ /* 0x040fe200078e00ff */
[C---:B------:R-:W-:Y:S01]  /*32a0*/  LOP3.LUT P1, RZ, R11.reuse, 0x4, RZ, 0xc0, !PT ;  /* 0x000000040bff7812 */ /* 0x040fe2000782c0ff */
[----:B------:R-:W-:Y:S01]  /*32b0*/  IMAD.SHL.U32 R13, R10, 0x8, RZ ;  /* 0x000000080a0d7824 */ /* 0x000fe200078e00ff */
[----:B------:R-:W-:Y:S01]  /*32c0*/  LOP3.LUT P2, RZ, R11, 0x2, RZ, 0xc0, !PT ;  /* 0x000000020bff7812 */ /* 0x000fe2000784c0ff */
[--C-:B------:R-:W-:Y:S01]  /*32d0*/  FFMA.FTZ R20, R20, UR4, -R84.reuse ;  /* 0x0000000414147c23 */ /* 0x100fe20008010854 */
[----:B------:R-:W-:Y:S01]  /*32e0*/  LOP3.LUT R8, R8, 0x1c0, RZ, 0xc0, !PT ;  /* 0x000001c008087812 */ /* 0x000fe200078ec0ff */
[----:B------:R-:W5:Y:S01]  /*32f0*/  MUFU.EX2 R7, R7 ;  /* 0x0000000700077308 */ /* 0x000f620000000800 */
[--C-:B------:R-:W-:Y:S01]  /*3300*/  FFMA.FTZ R29, R29, UR4, -R84.reuse ;  /* 0x000000041d1d7c23 */ /* 0x100fe20008010854 */
[--C-:B------:R-:W-:Y:S01]  /*3310*/  FFMA.FTZ R23, R23, UR4, -R84.reuse ;  /* 0x0000000417177c23 */ /* 0x100fe20008010854 */
[----:B------:R-:W-:Y:S01]  /*3320*/  LOP3.LUT R13, R8, 0x8, R13, 0xf8, !PT ;  /* 0x00000008080d7812 */ /* 0x000fe200078ef80d */
[----:B------:R-:W-:Y:S01]  /*3330*/  FFMA.FTZ R26, R26, UR4, -R84 ;  /* 0x000000041a1a7c23 */ /* 0x000fe20008010854 */
[----:B------:R-:W-:Y:S01]  /*3340*/  SHF.R.U32.HI R10, RZ, 0x3, R8 ;  /* 0x00000003ff0a7819 */ /* 0x000fe20000011608 */
[----:B------:R-:W-:-:S02]  /*3350*/  IMAD.SHL.U32 R8, R17, 0x20, RZ ;  /* 0x0000002011087824 */ /* 0x000fc400078e00ff */
[--C-:B------:R-:W-:Y:S01]  /*3360*/  FFMA.FTZ R17, R19, UR4, -R84.reuse ;  /* 0x0000000413117c23 */ /* 0x100fe20008010854 */
[----:B------:R-:W-:Y:S01]  /*3370*/  MUFU.EX2 R70, R70 ;  /* 0x0000004600467308 */ /* 0x000fe20000000800 */
[----:B------:R-:W-:Y:S01]  /*3380*/  LOP3.LUT R10, R13, R10, RZ, 0x3c, !PT ;  /* 0x0000000a0d0a7212 */ /* 0x000fe200078e3cff */
[--C-:B------:R-:W-:Y:S01]  /*3390*/  FFMA.FTZ R19, R28, UR4, -R84.reuse ;  /* 0x000000041c137c23 */ /* 0x100fe20008010854 */
[----:B------:R-:W-:Y:S01]  /*33a0*/  LOP3.LUT R8, R8, 0x7ffffc00, RZ, 0xc0, !PT ;  /* 0x7ffffc0008087812 */ /* 0x000fe200078ec0ff */
[--C-:B------:R-:W-:Y:S01]  /*33b0*/  FFMA.FTZ R28, R32, UR4, -R84.reuse ;  /* 0x00000004201c7c23 */ /* 0x100fe20008010854 */
[--C-:B------:R-:W-:Y:S01]  /*33c0*/  FFMA.FTZ R31, R31, UR4, -R84.reuse ;  /* 0x000000041f1f7c23 */ /* 0x100fe20008010854 */
[----:B------:R-:W-:Y:S01]  /*33d0*/  FFMA.FTZ R76, R76, UR4, -R84 ;  /* 0x000000044c4c7c23 */ /* 0x000fe20008010854 */
[----:B------:R-:W-:Y:S01]  /*33e0*/  IADD3 R86, R10, R9, R8 ;  /* 0x000000090a567210 */ /* 0x000fe20007ffe008 */
[----:B0-----:R-:W-:Y:S01]  /*33f0*/  FADD.FTZ R8, R35, R36 ;  /* 0x0000002423087221 */ /* 0x001fe20000010000 */
[----:B------:R-:W0:Y:S01]  /*3400*/  MUFU.EX2 R71, R71 ;  /* 0x0000004700477308 */ /* 0x000e220000000800 */
[--C-:B------:R-:W-:Y:S01]  /*3410*/  FFMA.FTZ R77, R77, UR4, -R84.reuse ;  /* 0x000000044d4d7c23 */ /* 0x100fe20008010854 */
[----:B------:R-:W-:Y:S01]  /*3420*/  FFMA.FTZ R78, R78, UR4, -R84 ;  /* 0x000000044e4e7c23 */ /* 0x000fe20008010854 */
[----:B-1----:R-:W-:Y:S01]  /*3430*/  FADD.FTZ R9, R39, R8 ;  /* 0x0000000827097221 */ /* 0x002fe20000010000 */
[--C-:B------:R-:W-:Y:S01]  /*3440*/  FFMA.FTZ R79, R79, UR4, -R84.reuse ;  /* 0x000000044f4f7c23 */ /* 0x100fe20008010854 */
[--C-:B------:R-:W-:Y:S01]  /*3450*/  FFMA.FTZ R80, R80, UR4, -R84.reuse ;  /* 0x0000000450507c23 */ /* 0x100fe20008010854 */
[----:B------:R-:W-:Y:S01]  /*3460*/  FFMA.FTZ R81, R81, UR4, -R84 ;  /* 0x0000000451517c23 */ /* 0x000fe20008010854 */
[----:B--2---:R-:W-:Y:S01]  /*3470*/  FADD.FTZ R8, R40, R9 ;  /* 0x0000000928087221 */ /* 0x004fe20000010000 */
[----:B---3--:R-:W-:Y:S01]  /*3480*/  FADD.FTZ R9, R4, R5 ;  /* 0x0000000504097221 */ /* 0x008fe20000010000 */
[----:B------:R-:W-:Y:S01]  /*3490*/  MUFU.EX2 R72, R72 ;  /* 0x0000004800487308 */ /* 0x000fe20000000800 */
[----:B------:R-:W-:Y:S01]  /*34a0*/  F2FP.BF16.F32.PACK_AB R13, R44, R43 ;  /* 0x0000002b2c0d723e */ /* 0x000fe200000010ff */
[----:B------:R-:W-:Y:S01]  /*34b0*/  FADD.FTZ R11, R43, R8 ;  /* 0x000000082b0b7221 */ /* 0x000fe20000010000 */
[----:B----4-:R-:W-:Y:S01]  /*34c0*/  FADD.FTZ R8, R6, R9 ;  /* 0x0000000906087221 */ /* 0x010fe20000010000 */
[----:B------:R-:W-:Y:S01]  /*34d0*/  F2FP.BF16.F32.PACK_AB R27, R61, R38 ;  /* 0x000000263d1b723e */ /* 0x000fe200000010ff */
[----:B------:R-:W-:-:S02]  /*34e0*/  IMAD.MOV.U32 R43, RZ, RZ, 0x40 ;  /* 0x00000040ff2b7424 */ /* 0x000fc400078e00ff */
[----:B------:R-:W-:Y:S01]  /*34f0*/  FADD.FTZ R10, R44, R11 ;  /* 0x0000000b2c0a7221 */ /* 0x000fe20000010000 */
[----:B-----5:R-:W-:Y:S01]  /*3500*/  FADD.FTZ R9, R7, R8 ;  /* 0x0000000807097221 */ /* 0x020fe20000010000 */
[----:B------:R-:W1:Y:S01]  /*3510*/  MUFU.EX2 R75, R75 ;  /* 0x0000004b004b7308 */ /* 0x000e620000000800 */
[----:B0-----:R-:W-:Y:S01]  /*3520*/  F2FP.BF16.F32.PACK_AB R12, R71, R70 ;  /* 0x00000046470c723e */ /* 0x001fe200000010ff */
[----:B------:R-:W-:Y:S01]  /*3530*/  FADD.FTZ R11, R47, R10 ;  /* 0x0000000a2f0b7221 */ /* 0x000fe20000010000 */
[----:B------:R-:W-:Y:S01]  /*3540*/  FADD.FTZ R8, R70, R9 ;  /* 0x0000000946087221 */ /* 0x000fe20000010000 */
[----:B------:R-:W-:Y:S02]  /*3550*/  F2FP.BF16.F32.PACK_AB R9, R36, R35 ;  /* 0x000000232409723e */ /* 0x000fe400000010ff */
[----:B------:R-:W-:Y:S01]  /*3560*/  FADD.FTZ R11, R48, R11 ;  /* 0x0000000b300b7221 */ /* 0x000fe20000010000 */
[----:B------:R-:W-:Y:S01]  /*3570*/  SEL R43, R43, 0xffffffc0, !P1 ;  /* 0xffffffc02b2b7807 */ /* 0x000fe20004800000 */
[----:B------:R-:W-:Y:S01]  /*3580*/  MUFU.EX2 R73, R73 ;  /* 0x0000004900497308 */ /* 0x000fe20000000800 */
[----:B------:R-:W-:Y:S01]  /*3590*/  PLOP3.LUT P1, PT, PT, PT, UP0, 0x80, 0x0 ;  /* 0x000000000000781c */ /* 0x000fe20003f2f008 */
[----:B------:R-:W-:Y:S01]  /*35a0*/  FADD.FTZ R10, R58, R11 ;  /* 0x0000000b3a0a7221 */ /* 0x000fe20000010000 */
[----:B------:R-:W-:-:S03]  /*35b0*/  F2FP.BF16.F32.PACK_AB R11, R40, R39 ;  /* 0x00000027280b723e */ /* 0x000fc600000010ff */
[----:B------:R-:W-:Y:S02]  /*35c0*/  FADD.FTZ R25, R59, R10 ;  /* 0x0000000a3b197221 */ /* 0x000fe40000010000 */
[----:B------:R-:W0:Y:S01]  /*35d0*/  MUFU.EX2 R82, R82 ;  /* 0x0000005200527308 */ /* 0x000e220000000800 */
[----:B-1----:R-:W-:Y:S01]  /*35e0*/  F2FP.BF16.F32.PACK_AB R14, R75, R72 ;  /* 0x000000484b0e723e */ /* 0x002fe200000010ff */
[----:B------:R-:W-:Y:S01]  /*35f0*/  FADD.FTZ R10, R38, R25 ;  /* 0x00000019260a7221 */ /* 0x000fe20000010000 */
[----:B------:R-:W-:-:S03]  /*3600*/  F2FP.BF16.F32.PACK_AB R25, R59, R58 ;  /* 0x0000003a3b19723e */ /* 0x000fc600000010ff */
[----:B------:R-:W-:Y:S01]  /*3610*/  FADD.FTZ R35, R61, R10 ;  /* 0x0000000a3d237221 */ /* 0x000fe20000010000 */
[----:B------:R-:W-:Y:S01]  /*3620*/  F2FP.BF16.F32.PACK_AB R10, R7, R6 ;  /* 0x00000006070a723e */ /* 0x000fe200000010ff */
[----:B------:R1:W-:Y:S01]  /*3630*/  MUFU.EX2 R18, R15 ;  /* 0x0000000f00127308 */ /* 0x0003e20000000800 */
[----:B------:R-:W-:-:S07]  /*3640*/  F2FP.BF16.F32.PACK_AB R61, R60, R45 ;  /* 0x0000002d3c3d723e */ /* 0x000fce00000010ff */
[----:B------:R-:W2:Y:S01]  /*3650*/  MUFU.EX2 R74, R74 ;  /* 0x0000004a004a7308 */ /* 0x000ea20000000800 */
[----:B-1----:R-:W-:Y:S01]  /*3660*/  FADD.FTZ R15, R71, R8 ;  /* 0x00000008470f7221 */ /* 0x002fe20000010000 */
[----:B0-----:R-:W-:-:S03]  /*3670*/  F2FP.BF16.F32.PACK_AB R24, R82, R73 ;  /* 0x000000495218723e */ /* 0x001fc600000010ff */
[----:B------:R-:W-:Y:S01]  /*3680*/  FADD.FTZ R8, R72, R15 ;  /* 0x0000000f48087221 */ /* 0x000fe20000010000 */
[----:B------:R-:W-:Y:S02]  /*3690*/  F2FP.BF16.F32.PACK_AB R15, R48, R47 ;  /* 0x0000002f300f723e */ /* 0x000fe400000010ff */
[----:B------:R-:W0:Y:S01]  /*36a0*/  MUFU.EX2 R83, R83 ;  /* 0x0000005300537308 */ /* 0x000e220000000800 */
[----:B------:R-:W-:-:S04]  /*36b0*/  FADD.FTZ R8, R75, R8 ;  /* 0x000000084b087221 */ /* 0x000fc80000010000 */
[----:B------:R-:W-:Y:S01]  /*36c0*/  FADD.FTZ R33, R73, R8 ;  /* 0x0000000849217221 */ /* 0x000fe20000010000 */
[----:B------:R-:W-:Y:S02]  /*36d0*/  F2FP.BF16.F32.PACK_AB R8, R5, R4 ;  /* 0x000000040508723e */ /* 0x000fe400000010ff */
[----:B------:R-:W1:Y:S01]  /*36e0*/  MUFU.EX2 R21, R21 ;  /* 0x0000001500157308 */ /* 0x000e620000000800 */
[----:B------:R-:W-:Y:S01]  /*36f0*/  FADD.FTZ R33, R82, R33 ;  /* 0x0000002152217221 */ /* 0x000fe20000010000 */
[----:B------:R-:W-:-:S03]  /*3700*/  LEA R5, R86, UR42, 0x1 ;  /* 0x0000002a56057c11 */ /* 0x000fc6000f8e08ff */
[----:B--2---:R-:W-:Y:S02]  /*3710*/  FADD.FTZ R6, R74, R33 ;  /* 0x000000214a067221 */ /* 0x004fe40000010000 */
[----:B------:R2:W-:Y:S01]  /*3720*/  STSM.16.M88.4 [R5+0x21800], R8 ;  /* 0x0218000805007844 */ /* 0x0005e20000000200 */
[----:B------:R-:W3:Y:S01]  /*3730*/  MUFU.EX2 R68, R68 ;  /* 0x0000004400447308 */ /* 0x000ee20000000800 */
[----:B0-----:R-:W-:Y:S01]  /*3740*/  FADD.FTZ R6, R83, R6 ;  /* 0x0000000653067221 */ /* 0x001fe20000010000 */
[----:B------:R-:W-:-:S06]  /*3750*/  VIADD R39, R5, 0x21800 ;  /* 0x0002180005277836 */ /* 0x000fcc0000000000 */
[----:B------:R-:W0:Y:S01]  /*3760*/  MUFU.EX2 R69, R69 ;  /* 0x0000004500457308 */ /* 0x000e220000000800 */
[----:B-1----:R-:W-:Y:S01]  /*3770*/  FADD.FTZ R7, R21, R6 ;  /* 0x0000000615077221 */ /* 0x002fe20000010000 */
[----:B------:R-:W-:Y:S01]  /*3780*/  VIADD R6, R5, 0x21820 ;  /* 0x0002182005067836 */ /* 0x000fe20000000000 */
[----:B------:R-:W-:-:S05]  /*3790*/  @P2 IADD3 R6, R39, -0x20, RZ ;  /* 0xffffffe027062810 */ /* 0x000fca0007ffe0ff */
[----:B------:R1:W-:Y:S01]  /*37a0*/  MUFU.EX2 R4, R30 ;  /* 0x0000001e00047308 */ /* 0x0003e20000000800 */
[----:B------:R-:W-:Y:S07]  /*37b0*/  STSM.16.M88.4 [R6], R12 ;  /* 0x0000000c06007844 */ /* 0x000fee0000000200 */
[----:B------:R-:W4:Y:S01]  /*37c0*/  MUFU.EX2 R17, R17 ;  /* 0x0000001100117308 */ /* 0x000f220000000800 */
[----:B-1----:R-:W-:-:S04]  /*37d0*/  FADD.FTZ R30, R34, R35 ;  /* 0x00000023221e7221 */ /* 0x002fc80000010000 */
[----:B------:R-:W-:-:S03]  /*37e0*/  FADD.FTZ R30, R37, R30 ;  /* 0x0000001e251e7221 */ /* 0x000fc60000010000 */
[----:B------:R1:W-:Y:S08]  /*37f0*/  MUFU.EX2 R36, R29 ;  /* 0x0000001d00247308 */ /* 0x0003f00000000800 */
[----:B------:R-:W5:Y:S01]  /*3800*/  MUFU.EX2 R20, R20 ;  /* 0x0000001400147308 */ /* 0x000f620000000800 */
[----:B-1----:R-:W-:Y:S01]  /*3810*/  FADD.FTZ R29, R41, R30 ;  /* 0x0000001e291d7221 */ /* 0x002fe20000010000 */
[----:B---3--:R-:W-:Y:S01]  /*3820*/  FADD.FTZ R30, R68, R7 ;  /* 0x00000007441e7221 */ /* 0x008fe20000010000 */
[----:B------:R-:W-:-:S02]  /*3830*/  IMAD.IADD R7, R39, 0x1, R43 ;  /* 0x0000000127077824 */ /* 0x000fc400078e022b */
[----:B------:R-:W-:Y:S01]  /*3840*/  FADD.FTZ R40, R42, R29 ;  /* 0x0000001d2a287221 */ /* 0x000fe20000010000 */
[----:B0-----:R-:W-:Y:S02]  /*3850*/  FADD.FTZ R29, R69, R30 ;  /* 0x0000001e451d7221 */ /* 0x001fe40000010000 */
[----:B------:R-:W0:Y:S08]  /*3860*/  MUFU.EX2 R23, R23 ;  /* 0x0000001700177308 */ /* 0x000e300000000800 */
[----:B------:R1:W2:Y:S08]  /*3870*/  MUFU.EX2 R32, R26 ;  /* 0x0000001a00207308 */ /* 0x0002b00000000800 */
[----:B------:R3:W-:Y:S01]  /*3880*/  MUFU.EX2 R35, R28 ;  /* 0x0000001c00237308 */ /* 0x0007e20000000800 */
[----:B-1----:R-:W-:-:S05]  /*3890*/  F2FP.BF16.F32.PACK_AB R26, R83, R74 ;  /* 0x0000004a531a723e */ /* 0x002fca00000010ff */
[----:B------:R1:W-:Y:S02]  /*38a0*/  STSM.16.M88.4 [R7], R24 ;  /* 0x0000001807007844 */ /* 0x0003e40000000200 */
[----:B------:R-:W1:Y:S01]  /*38b0*/  MUFU.EX2 R19, R19 ;  /* 0x0000001300137308 */ /* 0x000e620000000800 */
[----:B---3--:R-:W-:-:S04]  /*38c0*/  FADD.FTZ R28, R18, R29 ;  /* 0x0000001d121c7221 */ /* 0x008fc80000010000 */
[----:B----4-:R-:W-:-:S03]  /*38d0*/  FADD.FTZ R29, R17, R28 ;  /* 0x0000001c111d7221 */ /* 0x010fc60000010000 */
[----:B------:R3:W4:Y:S01]  /*38e0*/  MUFU.EX2 R33, R31 ;  /* 0x0000001f00217308 */ /* 0x0007220000000800 */
[----:B-----5:R-:W-:Y:S01]  /*38f0*/  FADD.FTZ R28, R20, R29 ;  /* 0x0000001d141c7221 */ /* 0x020fe20000010000 */
[----:B------:R-:W-:-:S03]  /*3900*/  F2FP.BF16.F32.PACK_AB R29, R37, R34 ;  /* 0x00000022251d723e */ /* 0x000fc600000010ff */
[----:B0-----:R-:W-:-:S03]  /*3910*/  FADD.FTZ R37, R23, R28 ;  /* 0x0000001c17257221 */ /* 0x001fc60000010000 */
[----:B------:R-:W0:Y:S01]  /*3920*/  MUFU.EX2 R53, R53 ;  /* 0x0000003500357308 */ /* 0x000e220000000800 */
[----:B---3--:R-:W-:Y:S01]  /*3930*/  FADD.FTZ R31, R45, R40 ;  /* 0x000000282d1f7221 */ /* 0x008fe20000010000 */
[----:B--2---:R-:W-:Y:S01]  /*3940*/  FADD.FTZ R8, R32, R37 ;  /* 0x0000002520087221 */ /* 0x004fe20000010000 */
[----:B-1----:R-:W-:Y:S02]  /*3950*/  F2FP.BF16.F32.PACK_AB R24, R36, R19 ;  /* 0x000000132418723e */ /* 0x002fe400000010ff */
[----:B------:R-:W-:Y:S01]  /*3960*/  FADD.FTZ R31, R60, R31 ;  /* 0x0000001f3c1f7221 */ /* 0x000fe20000010000 */
[----:B------:R-:W-:Y:S01]  /*3970*/  FADD.FTZ R9, R19, R8 ;  /* 0x0000000813097221 */ /* 0x000fe20000010000 */
[----:B------:R-:W-:Y:S01]  /*3980*/  IMAD.IADD R8, R43, 0x1, R6 ;  /* 0x000000012b087824 */ /* 0x000fe200078e0206 */
[----:B------:R-:W1:Y:S01]  /*3990*/  MUFU.EX2 R49, R49 ;  /* 0x0000003100317308 */ /* 0x000e620000000800 */
[----:B------:R-:W-:Y:S01]  /*39a0*/  FADD.FTZ R30, R62, R31 ;  /* 0x0000001f3e1e7221 */ /* 0x000fe20000010000 */
[----:B------:R-:W-:Y:S01]  /*39b0*/  FADD.FTZ R9, R36, R9 ;  /* 0x0000000924097221 */ /* 0x000fe20000010000 */
[----:B------:R-:W-:-:S02]  /*39c0*/  F2FP.BF16.F32.PACK_AB R60, R20, R17 ;  /* 0x00000011143c723e */ /* 0x000fc400000010ff */
[----:B------:R-:W-:Y:S01]  /*39d0*/  FADD.FTZ R31, R63, R30 ;  /* 0x0000001e3f1f7221 */ /* 0x000fe20000010000 */
[----:B------:R-:W-:Y:S01]  /*39e0*/  FADD.FTZ R10, R4, R9 ;  /* 0x00000009040a7221 */ /* 0x000fe20000010000 */
[----:B------:R-:W-:Y:S01]  /*39f0*/  F2FP.BF16.F32.PACK_AB R30, R18, R69 ;  /* 0x00000045121e723e */ /* 0x000fe200000010ff */
[----:B------:R-:W2:Y:S01]  /*3a00*/  MUFU.EX2 R50, R50 ;  /* 0x0000003200327308 */ /* 0x000ea20000000800 */
[----:B------:R-:W-:Y:S01]  /*3a10*/  FADD.FTZ R28, R46, R31 ;  /* 0x0000001f2e1c7221 */ /* 0x000fe20000010000 */
[----:B----4-:R-:W-:Y:S01]  /*3a20*/  FADD.FTZ R10, R33, R10 ;  /* 0x0000000a210a7221 */ /* 0x010fe20000010000 */
[----:B------:R-:W-:Y:S02]  /*3a30*/  F2FP.BF16.F32.PACK_AB R31, R42, R41 ;  /* 0x000000292a1f723e */ /* 0x000fe400000010ff */
[----:B0-----:R-:W-:Y:S01]  /*3a40*/  FADD.FTZ R28, R53, R28 ;  /* 0x0000001c351c7221 */ /* 0x001fe20000010000 */
[----:B------:R-:W-:Y:S01]  /*3a50*/  FADD.FTZ R9, R35, R10 ;  /* 0x0000000a23097221 */ /* 0x000fe20000010000 */
[----:B------:R-:W-:Y:S01]  /*3a60*/  F2FP.BF16.F32.PACK_AB R63, R63, R62 ;  /* 0x0000003e3f3f723e */ /* 0x000fe200000010ff */
[----:B------:R-:W0:Y:S01]  /*3a70*/  MUFU.EX2 R54, R54 ;  /* 0x0000003600367308 */ /* 0x000e220000000800 */
[----:B-1----:R-:W-:Y:S01]  /*3a80*/  FADD.FTZ R11, R49, R28 ;  /* 0x0000001c310b7221 */ /* 0x002fe20000010000 */
[----:B------:R-:W-:-:S02]  /*3a90*/  F2FP.BF16.F32.PACK_AB R28, R68, R21 ;  /* 0x00000015441c723e */ /* 0x000fc400000010ff */
[----:B------:R-:W-:Y:S02]  /*3aa0*/  F2FP.BF16.F32.PACK_AB R62, R32, R23 ;  /* 0x00000017203e723e */ /* 0x000fe400000010ff */
[----:B------:R-:W-:Y:S01]  /*3ab0*/  F2FP.BF16.F32.PACK_AB R25, R53, R46 ;  /* 0x0000002e3519723e */ /* 0x000fe200000010ff */
[----:B------:R1:W-:Y:S01]  /*3ac0*/  STSM.16.M88.4 [R8], R28 ;  /* 0x0000001c08007844 */ /* 0x0003e20000000200 */
[----:B------:R-:W1:Y:S01]  /*3ad0*/  MUFU.EX2 R55, R55 ;  /* 0x0000003700377308 */ /* 0x000e620000000800 */
[C---:B--2---:R-:W-:Y:S01]  /*3ae0*/  FADD.FTZ R11, R50.reuse, R11 ;  /* 0x0000000b320b7221 */ /* 0x044fe20000010000 */
[----:B------:R-:W-:Y:S01]  /*3af0*/  F2FP.BF16.F32.PACK_AB R27, R50, R49 ;  /* 0x00000031321b723e */ /* 0x000fe200000010ff */
[----:B------:R2:W-:Y:S01]  /*3b00*/  STSM.16.M88.4 [R5+0x27800], R60 ;  /* 0x0278003c05007844 */ /* 0x0005e20000000200 */
[----:B------:R-:W-:-:S04]  /*3b10*/  F2FP.BF16.F32.PACK_AB R26, R33, R4 ;  /* 0x00000004211a723e */ /* 0x000fc800000010ff */
[----:B------:R-:W3:Y:S01]  /*3b20*/  MUFU.EX2 R56, R56 ;  /* 0x0000003800387308 */ /* 0x000ee20000000800 */
[----:B0-----:R-:W-:Y:S01]  /*3b30*/  FADD.FTZ R12, R54, R11 ;  /* 0x0000000b360c7221 */ /* 0x001fe20000010000 */
[----:B------:R2:W-:Y:S06]  /*3b40*/  STSM.16.M88.4 [R6+0x6000], R24 ;  /* 0x0060001806007844 */ /* 0x0005ec0000000200 */
[----:B------:R-:W0:Y:S01]  /*3b50*/  MUFU.EX2 R65, R65 ;  /* 0x0000004100417308 */ /* 0x000e220000000800 */
[C---:B-1----:R-:W-:Y:S01]  /*3b60*/  F2FP.BF16.F32.PACK_AB R29, R55.reuse, R54 ;  /* 0x00000036371d723e */ /* 0x042fe200000010ff */
[----:B------:R-:W-:-:S06]  /*3b70*/  FADD.FTZ R11, R55, R12 ;  /* 0x0000000c370b7221 */ /* 0x000fcc0000010000 */
[----:B------:R-:W1:Y:S01]  /*3b80*/  MUFU.EX2 R38, R85 ;  /* 0x0000005500267308 */ /* 0x000e620000000800 */
[----:B---3--:R-:W-:-:S07]  /*3b90*/  FADD.FTZ R10, R56, R11 ;  /* 0x0000000b380a7221 */ /* 0x008fce0000010000 */
[----:B------:R-:W3:Y:S01]  /*3ba0*/  MUFU.EX2 R76, R76 ;  /* 0x0000004c004c7308 */ /* 0x000ee20000000800 */
[C---:B0-----:R-:W-:Y:S01]  /*3bb0*/  F2FP.BF16.F32.PACK_AB R31, R65.reuse, R56 ;  /* 0x00000038411f723e */ /* 0x041fe200000010ff */
[----:B------:R-:W-:-:S06]  /*3bc0*/  FADD.FTZ R11, R65, R10 ;  /* 0x0000000a410b7221 */ /* 0x000fcc0000010000 */
[----:B------:R-:W0:Y:S01]  /*3bd0*/  MUFU.EX2 R77, R77 ;  /* 0x0000004d004d7308 */ /* 0x000e220000000800 */
[C---:B-1----:R-:W-:Y:S01]  /*3be0*/  FADD.FTZ R9, R38.reuse, R9 ;  /* 0x0000000926097221 */ /* 0x042fe20000010000 */
[----:B------:R-:W-:-:S06]  /*3bf0*/  F2FP.BF16.F32.PACK_AB R28, R38, R35 ;  /* 0x00000023261c723e */ /* 0x000fcc00000010ff */
[----:B------:R-:W1:Y:S01]  /*3c00*/  MUFU.EX2 R66, R66 ;  /* 0x0000004200427308 */ /* 0x000e620000000800 */
[----:B---3--:R-:W-:-:S07]  /*3c10*/  FADD.FTZ R10, R76, R9 ;  /* 0x000000094c0a7221 */ /* 0x008fce0000010000 */
[----:B------:R-:W3:Y:S01]  /*3c20*/  MUFU.EX2 R67, R67 ;  /* 0x0000004300437308 */ /* 0x000ee20000000800 */
[C---:B0-----:R-:W-:Y:S01]  /*3c30*/  F2FP.BF16.F32.PACK_AB R30, R77.reuse, R76 ;  /* 0x0000004c4d1e723e */ /* 0x041fe200000010ff */
[----:B------:R-:W-:-:S04]  /*3c40*/  FADD.FTZ R9, R77, R10 ;  /* 0x0000000a4d097221 */ /* 0x000fc80000010000 */
[----:B------:R2:W-:Y:S02]  /*3c50*/  STSM.16.M88.4 [R7+0x6000], R28 ;  /* 0x0060001c07007844 */ /* 0x0005e40000000200 */
[----:B------:R-:W0:Y:S01]  /*3c60*/  MUFU.EX2 R64, R64 ;  /* 0x0000004000407308 */ /* 0x000e220000000800 */
[----:B-1----:R-:W-:-:S07]  /*3c70*/  FADD.FTZ R12, R66, R11 ;  /* 0x0000000b420c7221 */ /* 0x002fce0000010000 */
[----:B------:R-:W1:Y:S01]  /*3c80*/  MUFU.EX2 R51, R51 ;  /* 0x0000003300337308 */ /* 0x000e620000000800 */
[C---:B---3--:R-:W-:Y:S01]  /*3c90*/  F2FP.BF16.F32.PACK_AB R37, R67.reuse, R66 ;  /* 0x000000424325723e */ /* 0x048fe200000010ff */
[----:B------:R-:W-:-:S06]  /*3ca0*/  FADD.FTZ R11, R67, R12 ;  /* 0x0000000c430b7221 */ /* 0x000fcc0000010000 */
[----:B------:R-:W3:Y:S01]  /*3cb0*/  MUFU.EX2 R78, R78 ;  /* 0x0000004e004e7308 */ /* 0x000ee20000000800 */
[----:B0-----:R-:W-:-:S07]  /*3cc0*/  FADD.FTZ R12, R64, R11 ;  /* 0x0000000b400c7221 */ /* 0x001fce0000010000 */
[----:B------:R-:W0:Y:S01]  /*3cd0*/  MUFU.EX2 R79, R79 ;  /* 0x0000004f004f7308 */ /* 0x000e220000000800 */
[C---:B-1----:R-:W-:Y:S01]  /*3ce0*/  F2FP.BF16.F32.PACK_AB R39, R51.reuse, R64 ;  /* 0x000000403327723e */ /* 0x042fe200000010ff */
[----:B------:R-:W-:-:S06]  /*3cf0*/  FADD.FTZ R12, R51, R12 ;  /* 0x0000000c330c7221 */ /* 0x000fcc0000010000 */
[----:B------:R-:W-:Y:S01]  /*3d00*/  MUFU.EX2 R80, R80 ;  /* 0x0000005000507308 */ /* 0x000fe20000000800 */
[----:B---3--:R-:W-:-:S07]  /*3d10*/  FADD.FTZ R10, R78, R9 ;  /* 0x000000094e0a7221 */ /* 0x008fce0000010000 */
[----:B------:R-:W1:Y:S01]  /*3d20*/  MUFU.EX2 R81, R81 ;  /* 0x0000005100517308 */ /* 0x000e620000000800 */
[C---:B0-----:R-:W-:Y:S01]  /*3d30*/  F2FP.BF16.F32.PACK_AB R36, R79.reuse, R78 ;  /* 0x0000004e4f24723e */ /* 0x041fe200000010ff */
[----:B------:R-:W-:Y:S01]  /*3d40*/  FADD.FTZ R9, R79, R10 ;  /* 0x0000000a4f097221 */ /* 0x000fe20000010000 */
[----:B-1----:R-:W-:-:S03]  /*3d50*/  F2FP.BF16.F32.PACK_AB R38, R81, R80 ;  /* 0x000000505126723e */ /* 0x002fc600000010ff */
[----:B------:R-:W-:Y:S02]  /*3d60*/  FADD.FTZ R80, R80, R9 ;  /* 0x0000000950507221 */ /* 0x000fe40000010000 */
[----:B------:R2:W-:Y:S02]  /*3d70*/  STSM.16.M88.4 [R8+0x6000], R36 ;  /* 0x0060002408007844 */ /* 0x0005e40000000200 */
[----:B------:R-:W-:Y:S01]  /*3d80*/  FADD.FTZ R9, R81, R80 ;  /* 0x0000005051097221 */ /* 0x000fe20000010000 */
[----:B------:R0:W-:Y:S06]  /*3d90*/  MEMBAR.ALL.CTA ;  /* 0x0000000000007992 */ /* 0x0001ec0000008000 */
[----:B0-----:R-:W0:Y:S02]  /*3da0*/  FENCE.VIEW.ASYNC.S ;  /* 0x00000000000073c6 */ /* 0x001e240000000000 */
[----:B0-----:R-:W-:Y:S01]  /*3db0*/  NOP ;  /* 0x0000000000007918 */ /* 0x001fe20000000000 */
[----:B------:R-:W-:Y:S05]  /*3dc0*/  @!P1 BRA `(.L_x_10027) ;  /* 0x0000002800ac9947 */ /* 0x000fea0003800000 */
[----:B------:R-:W-:Y:S01]  /*3dd0*/  IMAD.MOV.U32 R11, RZ, RZ, R52 ;  /* 0x000000ffff0b7224 */ /* 0x000fe200078e0034 */
[----:B------:R-:W-:Y:S01]  /*3de0*/  IADD3 R10, R6, 0x6000, RZ ;  /* 0x00006000060a7810 */ /* 0x000fe20007ffe0ff */
        /* <DEDUP_REMOVED lines=27> */
[----:B------:R-:W-:Y:S01]  /*3fa0*/  ULDC UR5, c[0x0][0x9d8] ;  /* 0x0002760000057ab9 */ /* 0x000fe20000000800 */
[----:B------:R-:W-:-:S05]  /*3fb0*/  ULDC UR4, c[0x0][0x988] ;  /* 0x0002620000047ab9 */ /* 0x000fca0000000800 */
.L_x_10038:
[----:B------:R-:W-:Y:S01]  /*3fc0*/  ISETP.NE.AND P2, PT, RZ, UR41, PT ;  /* 0x00000029ff007c0c */ /* 0x000fe2000bf45270 */
[----:B------:R-:W-:-:S04]  /*3fd0*/  UISETP.NE.AND UP0, UPT, UR7, 0x1, UPT ;  /* 0x000000010700788c */ /* 0x000fc8000bf05270 */
[----:B------:R-:W-:-:S04]  /*3fe0*/  USEL UR33, URZ, 0x1, UP0 ;  /* 0x000000013f217887 */ /* 0x000fc80008000000 */
[----:B------:R-:W-:-:S04]  /*3ff0*/  ULOP3.LUT UR33, UR35, UR33, URZ, 0x3c, !UPT ;  /* 0x0000002123217292 */ /* 0x000fc8000f8e3c3f */
[----:B------:R-:W-:Y:S08]  /*4000*/  @P2 BRA `(.L_x_10028) ;  /* 0x0000000000382947 */ /* 0x000ff00003800000 */
[----:B------:R-:W-:Y:S05]  /*4010*/  @!P0 BRA `(.L_x_10029) ;  /* 0x0000000000048947 */ /* 0x000fea0003800000 */
[----:B------:R-:W-:Y:S01]  /*4020*/  BPT.TRAP 0x1 ;  /* 0x000000040000795c */ /* 0x000fe20000300000 */
.L_x_10029:
        /* <DEDUP_REMOVED lines=9> */
.L_x_10030:
[----:B-1----:R-:W-:Y:S05]  /*40c0*/  @P1 BRA `(.L_x_10028) ;  /* 0x0000000000081947 */ /* 0x002fea0003800000 */
[----:B------:R-:W1:Y:S02]  /*40d0*/  SYNCS.PHASECHK.TRANS64.TRYWAIT P1, [UR10+0x2d830], R0 ;  /* 0x02d83000ff0075a7 */ /* 0x000e64000802014a */
[----:B-1----:R-:W-:Y:S05]  /*40e0*/  @!P1 BRA `(.L_x_10031) ;  /* 0x0000008000909947 */ /* 0x002fea0003800000 */
.L_x_10028:
        /* <DEDUP_REMOVED lines=10> */
[----:B------:R-:W-:Y:S01]  /*4190*/  UIMAD UR30, UR44, 0x600, UR32 ;  /* 0x000006002c1e78a4 */ /* 0x000fe2000f8e0220 */
        /* <DEDUP_REMOVED lines=9> */
[----:B--2---:R-:W-:-:S06]  /*4230*/  WARPGROUP.ARRIVE ;  /* 0x00000000000079c5 */ /* 0x004fcc0000000000 */
        /* <DEDUP_REMOVED lines=20> */
.L_x_10033:
[----:B------:R-:W-:Y:S01]  /*4380*/  ULEA UR10, UR7, UR42, 0x3 ;  /* 0x0000002a070a7291 */ /* 0x000fe2000f8e183f */
[----:B------:R-:W-:-:S04]  /*4390*/  MOV R13, UR35 ;  /* 0x00000023000d7c02 */ /* 0x000fc80008000f00 */
[----:B------:R-:W-:-:S04]  /*43a0*/  SHF.L.U32 R13, R13, 0x1f, RZ ;  /* 0x0000001f0d0d7819 */ /* 0x000fc800000006ff */
[----:B------:R0:W1:Y:S01]  /*43b0*/  SYNCS.PHASECHK.TRANS64.TRYWAIT P1, [UR10+0x2d850], R13 ;  /* 0x02d8500dff0075a7 */ /* 0x000062000802014a */
[----:B------:R-:W-:Y:S05]  /*43c0*/  @!P0 BRA `(.L_x_10034) ;  /* 0x0000000000048947 */ /* 0x000fea0003800000 */
[----:B------:R-:W-:Y:S01]  /*43d0*/  BPT.TRAP 0x1 ;  /* 0x000000040000795c */ /* 0x000fe20000300000 */
.L_x_10034:
[----:B-1----:R-:W-:Y:S05]  /*43e0*/  @P1 BRA `(.L_x_10032) ;  /* 0x0000000000081947 */ /* 0x002fea0003800000 */
[----:B------:R-:W1:Y:S02]  /*43f0*/  SYNCS.PHASECHK.TRANS64.TRYWAIT P1, [UR10+0x2d850], R13 ;  /* 0x02d8500dff0075a7 */ /* 0x000e64000802014a */
[----:B-1----:R-:W-:Y:S05]  /*4400*/  @!P1 BRA `(.L_x_10035) ;  /* 0x0000007c00e09947 */ /* 0x002fea0003800000 */
.L_x_10032:
[----:B------:R-:W-:Y:S01]  /*4410*/  UIADD3 UR10, UR42, 0x400, URZ ;  /* 0x000004002a0a7890 */ /* 0x000fe2000fffe03f */
[----:B------:R-:W-:Y:S01]  /*4420*/  WARPGROUP.ARRIVE ;  /* 0x00000000000079c5 */ /* 0x000fe20000000000 */
[----:B------:R-:W-:Y:S01]  /*4430*/  ULOP3.LUT UR11, UR43, 0x10000, URZ, 0xfc, !UPT ;  /* 0x000100002b0b7892 */ /* 0x000fe2000f8efc3f */
[----:B01----:R-:W-:Y:S01]  /*4440*/  VIADD R13, R16, 0x9 ;  /* 0x00000009100d7836 */ /* 0x003fe20000000000 */
[----:B------:R-:W-:Y:S01]  /*4450*/  USHF.R.U32.HI UR10, URZ, 0x4, UR10 ;  /* 0x000000043f0a7899 */ /* 0x000fe2000801160a */
[----:B------:R-:W-:Y:S01]  /*4460*/  ISETP.GE.U32.AND P1, PT, R22, 0x180, PT ;  /* 0x000001801600780c */ /* 0x000fe20003f26070 */
[----:B------:R-:W-:Y:S01]  /*4470*/  UMOV UR29, 0x40000040 ;  /* 0x40000040001d7882 */ /* 0x000fe20000000000 */
[----:B------:R-:W-:Y:S01]  /*4480*/  UMOV UR31, 0x80000020 ;  /* 0x80000020001f7882 */ /* 0x000fe20000000000 */
[----:B------:R-:W-:Y:S01]  /*4490*/  ULOP3.LUT UR10, UR10, 0x3fff, URZ, 0xc0, !UPT ;  /* 0x00003fff0a0a7892 */ /* 0x000fe2000f8ec03f */
[----:B------:R-:W-:Y:S01]  /*44a0*/  SEL R13, R13, 0x9, !P1 ;  /* 0x000000090d0d7807 */ /* 0x000fe20004800000 */
[----:B------:R-:W-:-:S02]  /*44b0*/  UMOV UR28, UR11 ;  /* 0x0000000b001c7c82 */ /* 0x000fc40008000000 */
[----:B------:R-:W-:-:S04]  /*44c0*/  ULOP3.LUT UR10, UR10, 0x2000000, URZ, 0xfc, !UPT ;  /* 0x020000000a0a7892 */ /* 0x000fc8000f8efc3f */
[----:B------:R-:W-:-:S07]  /*44d0*/  UIMAD UR10, UR7, 0x600, UR10 ;  /* 0x00000600070a78a4 */ /* 0x000fce000f8e020a */
[----:B------:R-:W-:Y:S02]  /*44e0*/  UMOV UR30, UR10 ;  /* 0x0000000a001e7c82 */ /* 0x000fe40008000000 */
[----:B------:R-:W-:Y:S01]  /*44f0*/  HGMMA.64x96x16.F32.BF16 R88, gdesc[UR28].tnspB, R88, gsb0 ;  /* 0x416000001c5879f0 */ /* 0x000fe20008001858 */
[----:B------:R-:W-:Y:S02]  /*4500*/  UIADD3 UR28, UR11, 0x2, URZ ;  /* 0x000000020b1c7890 */ /* 0x000fe4000fffe03f */
[----:B------:R-:W-:Y:S01]  /*4510*/  UIADD3 UR30, UR10, 0x40, URZ ;  /* 0x000000400a1e7890 */ /* 0x000fe2000fffe03f */
[----:B------:R-:W-:Y:S01]  /*4520*/  UMOV UR29, 0x40000040 ;  /* 0x40000040001d7882 */ /* 0x000fe20000000000 */
[----:B------:R-:W-:Y:S01]  /*4530*/  UMOV UR31, 0x80000020 ;  /* 0x80000020001f7882 */ /* 0x000fe20000000000 */
[----:B------:R-:W-:Y:S02]  /*4540*/  WARPGROUP.DEPBAR.LE gsb0, 0x0 ;  /* 0x00008000000079c5 */ /* 0x000fe40000010000 */
[----:B------:R-:W-:-:S06]  /*4550*/  WARPGROUP.ARRIVE ;  /* 0x00000000000079c5 */ /* 0x000fcc0000000000 */
        /* <DEDUP_REMOVED lines=42> */
[----:B------:R-:W-:Y:S03]  /*4800*/  HGMMA.64x96x16.F32.BF16 R88, gdesc[UR28].tnspB, R88, gsb0 ;  /* 0x416000001c5879f0 */ /* 0x000fe60008001858 */
[----:B------:R-:W-:Y:S02]  /*4810*/  WARPGROUP.DEPBAR.LE gsb0, 0x0 ;  /* 0x00008000000079c5 */ /* 0x000fe40000010000 */
[----:B------:R0:W-:Y:S06]  /*4820*/  BAR.ARV R13, 0x100 ;  /* 0x0004000d0000751d */ /* 0x0001ec0000002000 */
[----:B------:R-:W-:Y:S05]  /*4830*/  @!P0 BRA `(.L_x_10036) ;  /* 0x0000000000048947 */ /* 0x000fea0003800000 */
[----:B------:R-:W-:Y:S01]  /*4840*/  BPT.TRAP 0x1 ;  /* 0x000000040000795c */ /* 0x000fe20000300000 */
.L_x_10036:
        /* <DEDUP_REMOVED lines=67> */
[----:B------:R-:W-:-:S03]  /*4c80*/  R2UR UR10, R0 ;  /* 0x00000000000a72ca */ /* 0x000fc600000e0000 */
[----:B------:R-:W2:Y:S01]  /*4c90*/  MUFU.TANH R23, R23 ;  /* 0x0000001700177308 */ /* 0x000ea20000002400 */
[----:B0-----:R-:W-:-:S07]  /*4ca0*/  FMNMX.FTZ R52, R19, R52, !PT ;  /* 0x0000003413347209 */ /* 0x001fce0007810000 */
[----:B------:R-:W0:Y:S01]  /*4cb0*/  MUFU.TANH R25, R25 ;  /* 0x0000001900197308 */ /* 0x000e220000002400 */
[----:B-1----:R-:W-:Y:S01]  /*4cc0*/  FMNMX.FTZ R70, R21, R70, !PT ;  /* 0x0000004615467209 */ /* 0x002fe20007810000 */
[----:B------:R-:W-:-:S04]  /*4cd0*/  ULEA UR10, UR10, UR42, 0x3 ;  /* 0x0000002a0a0a7291 */ /* 0x000fc8000f8e183f */
[----:B------:R-:W-:Y:S02]  /*4ce0*/  UIADD3 UR10, UR10, 0x2d840, URZ ;  /* 0x0002d8400a0a7890 */ /* 0x000fe4000fffe03f */
[----:B------:R-:W1:Y:S01]  /*4cf0*/  MUFU.TANH R24, R24 ;  /* 0x0000001800187308 */ /* 0x000e620000002400 */
[----:B--2---:R-:W-:Y:S01]  /*4d00*/  FMNMX.FTZ R57, R23, R52, !PT ;  /* 0x0000003417397209 */ /* 0x004fe20007810000 */
[----:B------:R-:W-:-:S06]  /*4d10*/  UPRMT UR10, UR6, 0x654, UR10 ;  /* 0x00000654060a7896 */ /* 0x000fcc000800000a */
[----:B------:R-:W2:Y:S01]  /*4d20*/  MUFU.TANH R26, R26 ;  /* 0x0000001a001a7308 */ /* 0x000ea20000002400 */
[----:B0-----:R-:W-:Y:S01]  /*4d30*/  FMNMX.FTZ R71, R25, R70, !PT ;  /* 0x0000004619477209 */ /* 0x001fe20007810000 */
[----:B------:R-:W-:Y:S01]  /*4d40*/  FMUL.FTZ R70, R77, UR5 ;  /* 0x000000054d467c20 */ /* 0x000fe20008410000 */
        /* <DEDUP_REMOVED lines=172> */
[----:B------:R-:W-:Y:S01]  /*5810*/  FFMA.FTZ R66, R78, UR4, -R82 ;  /* 0x000000044e427c23 */ /* 0x000fe20008010852 */
[----:B------:R-:W-:Y:S01]  /*5820*/  FFMA.FTZ R82, R26, UR4, -R61 ;  /* 0x000000041a527c23 */ /* 0x000fe2000801083d */
[----:B0-----:R-:W-:Y:S01]  /*5830*/  FFMA.FTZ R9, R4, R9, R85 ;  /* 0x0000000904097223 */ /* 0x001fe20000010055 */
[--C-:B------:R-:W-:Y:S01]  /*5840*/  FFMA.FTZ R31, R29, UR4, -R61.reuse ;  /* 0x000000041d1f7c23 */ /* 0x100fe2000801083d */
[--C-:B------:R-:W-:Y:S01]  /*5850*/  FFMA.FTZ R78, R30, UR4, -R61.reuse ;  /* 0x000000041e4e7c23 */ /* 0x100fe2000801083d */
        /* <DEDUP_REMOVED lines=16> */
[--C-:B------:R-:W-:Y:S01]  /*5960*/  FFMA.FTZ R46, R56, UR4, -R61.reuse ;  /* 0x00000004382e7c23 */ /* 0x100fe2000801083d */
[----:B------:R-:W2:Y:S01]  /*5970*/  MUFU.EX2 R35, R35 ;  /* 0x0000002300237308 */ /* 0x000ea20000000800 */
        /* <DEDUP_REMOVED lines=13> */
[----:B------:R-:W-:-:S02]  /*5a50*/  FFMA.FTZ R61, R80, UR4, -R61 ;  /* 0x00000004503d7c23 */ /* 0x000fc4000801083d */
        /* <DEDUP_REMOVED lines=118> */
.L_x_10037:
[----:B------:R-:W-:Y:S01]  /*61c0*/  ULEA UR7, UR7, UR42, 0x3 ;  /* 0x0000002a07077291 */ /* 0x000fe2000f8e183f */
[----:B------:R-:W-:Y:S01]  /*61d0*/  F2FP.BF16.F32.PACK_AB R32, R144, R85 ;  /* 0x000000559020723e */ /* 0x000fe200000010ff */
[----:B------:R-:W-:Y:S01]  /*61e0*/  UISETP.GT.AND UP0, UPT, UR34, UR40, UPT ;  /* 0x000000282200728c */ /* 0x000fe2000bf04270 */
[----:B------:R-:W-:Y:S01]  /*61f0*/  F2FP.BF16.F32.PACK_AB R33, R73, R18 ;  /* 0x000000124921723e */ /* 0x000fe200000010ff */
[----:B------:R-:W-:Y:S01]  /*6200*/  UIADD3 UR7, UR7, 0x2d860, URZ ;  /* 0x0002d86007077890 */ /* 0x000fe2000fffe03f */
[----:B------:R-:W-:Y:S01]  /*6210*/  F2FP.BF16.F32.PACK_AB R34, R137, R84 ;  /* 0x000000548922723e */ /* 0x000fe200000010ff */
[----:B------:R-:W-:Y:S01]  /*6220*/  UIADD3 UR10, UR34, -0x1, URZ ;  /* 0xffffffff220a7890 */ /* 0x000fe2000fffe03f */
[----:B------:R-:W-:Y:S01]  /*6230*/  F2FP.BF16.F32.PACK_AB R35, R28, R35 ;  /* 0x000000231c23723e */ /* 0x000fe200000010ff */
[----:B------:R-:W-:Y:S01]  /*6240*/  UPRMT UR7, UR6, 0x654, UR7 ;  /* 0x0000065406077896 */ /* 0x000fe20008000007 */
[----:B------:R-:W-:Y:S01]  /*6250*/  F2FP.BF16.F32.PACK_AB R28, R142, R83 ;  /* 0x000000538e1c723e */ /* 0x000fe200000010ff */
[----:B------:R-:W-:Y:S01]  /*6260*/  UMOV UR35, UR33 ;  /* 0x0000002100237c82 */ /* 0x000fe20008000000 */
[----:B------:R-:W-:Y:S01]  /*6270*/  F2FP.BF16.F32.PACK_AB R29, R82, R15 ;  /* 0x0000000f521d723e */ /* 0x000fe200000010ff */
[-C--:B------:R-:W-:Y:S01]  /*6280*/  FMUL.FTZ R88, R88, R4.reuse ;  /* 0x0000000458587220 */ /* 0x080fe20000410000 */
[----:B------:R-:W-:Y:S01]  /*6290*/  F2FP.BF16.F32.PACK_AB R30, R140, R81 ;  /* 0x000000518c1e723e */ /* 0x000fe200000010ff */
[----:B------:R-:W-:Y:S01]  /*62a0*/  UMOV UR34, UR10 ;  /* 0x0000000a00227c82 */ /* 0x000fe20008000000 */
[----:B------:R-:W-:Y:S01]  /*62b0*/  F2FP.BF16.F32.PACK_AB R31, R78, R31 ;  /* 0x0000001f4e1f723e */ /* 0x000fe200000010ff */
[----:B------:R-:W-:Y:S01]  /*62c0*/  FMUL.FTZ R89, R89, R4 ;  /* 0x0000000459597220 */ /* 0x000fe20000410000 */
[----:B------:R-:W-:Y:S01]  /*62d0*/  F2FP.BF16.F32.PACK_AB R25, R26, R25 ;  /* 0x000000191a19723e */ /* 0x000fe200000010ff */
[----:B------:R-:W-:Y:S01]  /*62e0*/  SYNCS.ARRIVE.TRANS64.RED.A1T0 RZ, [UR7], RZ ;  /* 0x000000ffffff79a7 */ /* 0x000fe20008100407 */
[----:B------:R-:W-:Y:S01]  /*62f0*/  F2FP.BF16.F32.PACK_AB R26, R138, R27 ;  /* 0x0000001b8a1a723e */ /* 0x000fe200000010ff */
[----:B------:R-:W-:Y:S01]  /*6300*/  STSM.16.M88.4 [R5+0x21800], R32 ;  /* 0x0218002005007844 */ /* 0x000fe20000000200 */
[----:B------:R-:W-:Y:S01]  /*6310*/  F2FP.BF16.F32.PACK_AB R24, R87, R24 ;  /* 0x000000185718723e */ /* 0x000fe200000010ff */
[----:B------:R-:W-:Y:S01]  /*6320*/  FMUL.FTZ R92, R92, R4 ;  /* 0x000000045c5c7220 */ /* 0x000fe20000410000 */
[----:B------:R-:W-:Y:S01]  /*6330*/  F2FP.BF16.F32.PACK_AB R27, R69, R20 ;  /* 0x00000014451b723e */ /* 0x000fe200000010ff */
[----:B------:R0:W-:Y:S01]  /*6340*/  STSM.16.M88.4 [R6], R28 ;  /* 0x0000001c06007844 */ /* 0x0001e20000000200 */
[----:B------:R-:W-:Y:S01]  /*6350*/  F2FP.BF16.F32.PACK_AB R36, R39, R36 ;  /* 0x000000242724723e */ /* 0x000fe200000010ff */
[-C--:B------:R-:W-:Y:S01]  /*6360*/  FMUL.FTZ R93, R93, R4.reuse ;  /* 0x000000045d5d7220 */ /* 0x080fe20000410000 */
[----:B------:R-:W-:Y:S01]  /*6370*/  F2FP.BF16.F32.PACK_AB R37, R38, R37 ;  /* 0x000000252625723e */ /* 0x000fe200000010ff */
[----:B------:R1:W-:Y:S01]  /*6380*/  STSM.16.M88.4 [R7], R24 ;  /* 0x0000001807007844 */ /* 0x0003e20000000200 */
[----:B------:R-:W-:Y:S01]  /*6390*/  F2FP.BF16.F32.PACK_AB R38, R136, R23 ;  /* 0x000000178826723e */ /* 0x000fe200000010ff */
[-C--:B------:R-:W-:Y:S01]  /*63a0*/  FMUL.FTZ R96, R96, R4.reuse ;  /* 0x0000000460607220 */ /* 0x080fe20000410000 */
[----:B------:R-:W-:Y:S01]  /*63b0*/  F2FP.BF16.F32.PACK_AB R39, R74, R21 ;  /* 0x000000154a27723e */ /* 0x000fe200000010ff */
[----:B------:R-:W-:Y:S01]  /*63c0*/  FMUL.FTZ R97, R97, R4 ;  /* 0x0000000461617220 */ /* 0x000fe20000410000 */
[----:B------:R-:W-:Y:S01]  /*63d0*/  F2FP.BF16.F32.PACK_AB R40, R43, R40 ;  /* 0x000000282b28723e */ /* 0x000fe200000010ff */
[-C--:B------:R-:W-:Y:S01]  /*63e0*/  FMUL.FTZ R100, R100, R4.reuse ;  /* 0x0000000464647220 */ /* 0x080fe20000410000 */
[----:B------:R-:W-:Y:S01]  /*63f0*/  F2FP.BF16.F32.PACK_AB R41, R42, R41 ;  /* 0x000000292a29723e */ /* 0x000fe200000010ff */
[----:B------:R3:W-:Y:S01]  /*6400*/  STSM.16.M88.4 [R8], R36 ;  /* 0x0000002408007844 */ /* 0x0007e20000000200 */
[----:B------:R-:W-:Y:S01]  /*6410*/  F2FP.BF16.F32.PACK_AB R42, R86, R19 ;  /* 0x00000013562a723e */ /* 0x000fe200000010ff */
[-C--:B------:R-:W-:Y:S01]  /*6420*/  FMUL.FTZ R101, R101, R4.reuse ;  /* 0x0000000465657220 */ /* 0x080fe20000410000 */
[----:B------:R-:W-:Y:S01]  /*6430*/  F2FP.BF16.F32.PACK_AB R43, R70, R45 ;  /* 0x0000002d462b723e */ /* 0x000fe200000010ff */
[-C--:B------:R-:W-:Y:S01]  /*6440*/  FMUL.FTZ R104, R104, R4.reuse ;  /* 0x0000000468687220 */ /* 0x080fe20000410000 */
[----:B0-----:R-:W-:Y:S01]  /*6450*/  F2FP.BF16.F32.PACK_AB R28, R48, R17 ;  /* 0x00000011301c723e */ /* 0x001fe200000010ff */
[----:B------:R-:W-:Y:S01]  /*6460*/  FMUL.FTZ R105, R105, R4 ;  /* 0x0000000469697220 */ /* 0x000fe20000410000 */
[----:B------:R-:W-:Y:S01]  /*6470*/  F2FP.BF16.F32.PACK_AB R29, R65, R46 ;  /* 0x0000002e411d723e */ /* 0x000fe200000010ff */
[----:B------:R3:W-:Y:S01]  /*6480*/  STSM.16.M88.4 [R5+0x27800], R40 ;  /* 0x0278002805007844 */ /* 0x0007e20000000200 */
[----:B------:R-:W-:Y:S01]  /*6490*/  F2FP.BF16.F32.PACK_AB R30, R47, R14 ;  /* 0x0000000e2f1e723e */ /* 0x000fe200000010ff */
[-C--:B------:R-:W-:Y:S01]  /*64a0*/  FMUL.FTZ R108, R108, R4.reuse ;  /* 0x000000046c6c7220 */ /* 0x080fe20000410000 */
[----:B------:R-:W-:Y:S01]  /*64b0*/  F2FP.BF16.F32.PACK_AB R31, R60, R49 ;  /* 0x000000313c1f723e */ /* 0x000fe200000010ff */
[-C--:B------:R-:W-:Y:S01]  /*64c0*/  FMUL.FTZ R109, R109, R4.reuse ;  /* 0x000000046d6d7220 */ /* 0x080fe20000410000 */
[----:B------:R-:W-:Y:S01]  /*64d0*/  F2FP.BF16.F32.PACK_AB R44, R44, R13 ;  /* 0x0000000d2c2c723e */ /* 0x000fe200000010ff */
[----:B------:R-:W-:Y:S01]  /*64e0*/  FMUL.FTZ R112, R112, R4 ;  /* 0x0000000470707220 */ /* 0x000fe20000410000 */
[----:B------:R-:W-:Y:S01]  /*64f0*/  F2FP.BF16.F32.PACK_AB R45, R63, R50 ;  /* 0x000000323f2d723e */ /* 0x000fe200000010ff */
[----:B------:R3:W-:Y:S01]  /*6500*/  STSM.16.M88.4 [R10], R28 ;  /* 0x0000001c0a007844 */ /* 0x0007e20000000200 */
[----:B------:R-:W-:Y:S01]  /*6510*/  F2FP.BF16.F32.PACK_AB R46, R62, R51 ;  /* 0x000000333e2e723e */ /* 0x000fe200000010ff */
[-C--:B------:R-:W-:Y:S01]  /*6520*/  FMUL.FTZ R113, R113, R4.reuse ;  /* 0x0000000471717220 */ /* 0x080fe20000410000 */
[----:B------:R-:W-:Y:S01]  /*6530*/  F2FP.BF16.F32.PACK_AB R47, R56, R53 ;  /* 0x00000035382f723e */ /* 0x000fe200000010ff */
[-C--:B------:R-:W-:Y:S01]  /*6540*/  FMUL.FTZ R116, R116, R4.reuse ;  /* 0x0000000474747220 */ /* 0x080fe20000410000 */
[----:B-1----:R-:W-:Y:S01]  /*6550*/  F2FP.BF16.F32.PACK_AB R24, R58, R55 ;  /* 0x000000373a18723e */ /* 0x002fe200000010ff */
[----:B------:R-:W-:Y:S01]  /*6560*/  FMUL.FTZ R117, R117, R4 ;  /* 0x0000000475757220 */ /* 0x000fe20000410000 */
[----:B------:R-:W-:Y:S01]  /*6570*/  F2FP.BF16.F32.PACK_AB R25, R67, R54 ;  /* 0x000000364319723e */ /* 0x000fe200000010ff */
[----:B------:R3:W-:Y:S01]  /*6580*/  STSM.16.M88.4 [R7+0x6000], R44 ;  /* 0x0060002c07007844 */ /* 0x0007e20000000200 */
[----:B------:R-:W-:Y:S01]  /*6590*/  F2FP.BF16.F32.PACK_AB R26, R66, R59 ;  /* 0x0000003b421a723e */ /* 0x000fe200000010ff */
[----:B------:R-:W-:Y:S01]  /*65a0*/  FMUL.FTZ R120, R120, R4 ;  /* 0x0000000478787220 */ /* 0x000fe20000410000 */
[----:B------:R-:W-:Y:S01]  /*65b0*/  F2FP.BF16.F32.PACK_AB R27, R61, R64 ;  /* 0x000000403d1b723e */ /* 0x000fe200000010ff */
[-C--:B------:R-:W-:Y:S01]  /*65c0*/  FMUL.FTZ R121, R121, R4.reuse ;  /* 0x0000000479797220 */ /* 0x080fe20000410000 */
[----:B------:R-:W-:Y:S01]  /*65d0*/  PLOP3.LUT P1, PT, PT, PT, UP0, 0x80, 0x0 ;  /* 0x000000000000781c */ /* 0x000fe20003f2f008 */
[-C--:B------:R-:W-:Y:S01]  /*65e0*/  FMUL.FTZ R124, R124, R4.reuse ;  /* 0x000000047c7c7220 */ /* 0x080fe20000410000 */
[----:B------:R-:W-:Y:S01]  /*65f0*/  R2UR UR7, R0 ;  /* 0x00000000000772ca */ /* 0x000fe200000e0000 */
[----:B------:R3:W-:Y:S01]  /*6600*/  STSM.16.M88.4 [R8+0x6000], R24 ;  /* 0x0060001808007844 */ /* 0x0007e20000000200 */
[-C--:B------:R-:W-:Y:S01]  /*6610*/  FMUL.FTZ R125, R125, R4.reuse ;  /* 0x000000047d7d7220 */ /* 0x080fe20000410000 */
[-C--:B------:R-:W-:Y:S01]  /*6620*/  FMUL.FTZ R128, R128, R4.reuse ;  /* 0x0000000480807220 */ /* 0x080fe20000410000 */
[-C--:B------:R-:W-:Y:S01]  /*6630*/  FMUL.FTZ R129, R129, R4.reuse ;  /* 0x0000000481817220 */ /* 0x080fe20000410000 */
[----:B------:R-:W-:Y:S01]  /*6640*/  @!PT LDS RZ, [RZ] ;  /* 0x00000000fffff984 */ /* 0x000fe20000000800 */
[----:B------:R-:W-:Y:S01]  /*6650*/  @!PT LDS RZ, [RZ] ;  /* 0x00000000fffff984 */ /* 0x000fe20000000800 */
[----:B------:R-:W-:Y:S01]  /*6660*/  @!PT LDS RZ, [RZ] ;  /* 0x00000000fffff984 */ /* 0x000fe20000000800 */
[----:B------:R-:W-:Y:S01]  /*6670*/  @!PT LDS RZ, [RZ] ;  /* 0x00000000fffff984 */ /* 0x000fe20000000800 */
[----:B------:R0:W-:Y:S06]  /*6680*/  MEMBAR.ALL.CTA ;  /* 0x0000000000007992 */ /* 0x0001ec0000008000 */
[----:B0-----:R-:W0:Y:S01]  /*6690*/  FENCE.VIEW.ASYNC.S ;  /* 0x00000000000073c6 */ /* 0x001e220000000000 */
        /* <DEDUP_REMOVED lines=28> */
[----:B0-----:R-:W-:Y:S01]  /*6860*/  NOP ;  /* 0x0000000000007918 */ /* 0x001fe20000000000 */
[----:B---3--:R-:W-:Y:S05]  /*6870*/  @P1 BRA `(.L_x_10038) ;  /* 0xffffffd400d01947 */ /* 0x008fea000383ffff */
.L_x_10027:
[----:B------:R-:W-:Y:S06]  /*6880*/  BAR.ARV 0x8, 0x200 ;  /* 0x0208000000007b1d */ /* 0x000fec0000002000 */
[----:B------:R-:W-:Y:S05]  /*6890*/  @!P0 BRA `(.L_x_10039) ;  /* 0x0000000000048947 */ /* 0x000fea0003800000 */
[----:B------:R-:W-:Y:S01]  /*68a0*/  BPT.TRAP 0x1 ;  /* 0x000000040000795c */ /* 0x000fe20000300000 */
.L_x_10039:
[----:B------:R-:W-:Y:S02]  /*68b0*/  R2UR UR5, R0 ;  /* 0x00000000000572ca */ /* 0x000fe400000e0000 */
[----:B------:R-:W-:-:S04]  /*68c0*/  MOV R2, UR33 ;  /* 0x0000002100027c02 */ /* 0x000fc80008000f00 */
[----:B------:R-:W-:-:S07]  /*68d0*/  SHF.L.U32 R2, R2, 0x1f, RZ ;  /* 0x0000001f02027819 */ /* 0x000fce00000006ff */
[----:B------:R-:W-:-:S09]  /*68e0*/  ULEA UR5, UR5, UR42, 0x3 ;  /* 0x0000002a05057291 */ /* 0x000fd2000f8e183f */
[----:B------:R0:W1:Y:S01]  /*68f0*/  SYNCS.PHASECHK.TRANS64.TRYWAIT P1, [UR5+0x2d850], R2 ;  /* 0x02d85002ff0075a7 */ /* 0x0000620008020145 */
[----:B------:R-:W-:Y:S05]  /*6900*/  @!P0 BRA `(.L_x_10040) ;  /* 0x0000000000048947 */ /* 0x000fea0003800000 */
[----:B------:R-:W-:Y:S01]  /*6910*/  BPT.TRAP 0x1 ;  /* 0x000000040000795c */ /* 0x000fe20000300000 */
.L_x_10040:
[----:B-1----:R-:W-:Y:S05]  /*6920*/  @P1 BRA `(.L_x_10041) ;  /* 0x0000000000081947 */ /* 0x002fea0003800000 */
[----:B------:R-:W1:Y:S02]  /*6930*/  SYNCS.PHASECHK.TRANS64.TRYWAIT P1, [UR5+0x2d850], R2 ;  /* 0x02d85002ff0075a7 */ /* 0x000e640008020145 */
[----:B-1----:R-:W-:Y:S05]  /*6940*/  @!P1 BRA `(.L_x_10042) ;  /* 0x0000005800a89947 */ /* 0x002fea0003800000 */
.L_x_10041:
[----:B------:R-:W-:Y:S01]  /*6950*/  UIADD3 UR42, UR42, 0x400, URZ ;  /* 0x000004002a2a7890 */ /* 0x000fe2000fffe03f */
[----:B------:R-:W-:Y:S01]  /*6960*/  R2UR UR8, R0 ;  /* 0x00000000000872ca */ /* 0x000fe200000e0000 */
[----:B------:R-:W-:Y:S01]  /*6970*/  ULOP3.LUT UR43, UR43, 0x10000, URZ, 0xfc, !UPT ;  /* 0x000100002b2b7892 */ /* 0x000fe2000f8efc3f */
[----:B------:R-:W-:Y:S01]  /*6980*/  WARPGROUP.ARRIVE ;  /* 0x00000000000079c5 */ /* 0x000fe20000000000 */
[----:B------:R-:W-:Y:S01]  /*6990*/  USHF.R.U32.HI UR42, URZ, 0x4, UR42 ;  /* 0x000000043f2a7899 */ /* 0x000fe2000801162a */
[----:B------:R-:W3:Y:S01]  /*69a0*/  SHFL.BFLY PT, R0, R9, 0x2, 0x1f ;  /* 0x0c401f0009007f89 */ /* 0x000ee200000e0000 */
[----:B------:R-:W-:Y:S01]  /*69b0*/  UMOV UR9, 0x40000040 ;  /* 0x4000004000097882 */ /* 0x000fe20000000000 */
[----:B------:R-:W-:Y:S01]  /*69c0*/  UMOV UR11, 0x80000020 ;  /* 0x80000020000b7882 */ /* 0x000fe20000000000 */
[----:B------:R-:W-:Y:S01]  /*69d0*/  ULOP3.LUT UR42, UR42, 0x3fff, URZ, 0xc0, !UPT ;  /* 0x00003fff2a2a7892 */ /* 0x000fe2000f8ec03f */
[----:B-1----:R-:W0:Y:S01]  /*69e0*/  SHFL.BFLY PT, R3, R12, 0x2, 0x1f ;  /* 0x0c401f000c037f89 */ /* 0x002e2200000e0000 */
[----:B------:R-:W-:Y:S01]  /*69f0*/  IMAD.MOV.U32 R43, RZ, RZ, RZ ;  /* 0x000000ffff2b7224 */ /* 0x000fe200078e00ff */
[----:B--2---:R-:W-:Y:S01]  /*6a00*/  MOV R8, UR4 ;  /* 0x0000000400087c02 */ /* 0x004fe20008000f00 */
[----:B------:R-:W-:Y:S01]  /*6a10*/  ULOP3.LUT UR7, UR42, 0x2000000, URZ, 0xfc, !UPT ;  /* 0x020000002a077892 */ /* 0x000fe2000f8efc3f */
[----:B------:R-:W-:-:S02]  /*6a20*/  IMAD.MOV.U32 R16, RZ, RZ, RZ ;  /* 0x000000ffff107224 */ /* 0x000fc400078e00ff */
[----:B------:R-:W-:Y:S01]  /*6a30*/  IMAD.MOV.U32 R23, RZ, RZ, -0x800000 ;  /* 0xff800000ff177424 */ /* 0x000fe200078e00ff */
[----:B------:R-:W-:-:S03]  /*6a40*/  UIMAD UR7, UR8, 0x600, UR7 ;  /* 0x00000600080778a4 */ /* 0x000fc6000f8e0207 */
[----:B------:R-:W-:-:S04]  /*6a50*/  UMOV UR8, UR43 ;  /* 0x0000002b00087c82 */ /* 0x000fc80008000000 */
[----:B------:R-:W-:Y:S02]  /*6a60*/  UMOV UR10, UR7 ;  /* 0x00000007000a7c82 */ /* 0x000fe40008000000 */
[----:B------:R-:W-:Y:S01]  /*6a70*/  HGMMA.64x96x16.F32.BF16 R88, gdesc[UR8].tnspB, R88, gsb0 ;  /* 0x41600000085879f0 */ /* 0x000fe20008001858 */
[----:B------:R-:W-:Y:S02]  /*6a80*/  UIADD3 UR8, UR43, 0x2, URZ ;  /* 0x000000022b087890 */ /* 0x000fe4000fffe03f */
[----:B------:R-:W-:Y:S01]  /*6a90*/  UIADD3 UR10, UR7, 0x40, URZ ;  /* 0x00000040070a7890 */ /* 0x000fe2000fffe03f */
[----:B---3--:R-:W-:Y:S01]  /*6aa0*/  FADD.FTZ R0, R0, R9 ;  /* 0x0000000900007221 */ /* 0x008fe20000010000 */
[----:B------:R-:W-:Y:S01]  /*6ab0*/  UMOV UR9, 0x40000040 ;  /* 0x4000004000097882 */ /* 0x000fe20000000000 */
[----:B------:R-:W-:Y:S01]  /*6ac0*/  UMOV UR11, 0x80000020 ;  /* 0x80000020000b7882 */ /* 0x000fe20000000000 */
[----:B0-----:R-:W-:Y:S02]  /*6ad0*/  FADD.FTZ R2, R3, R12 ;  /* 0x0000000c03027221 */ /* 0x001fe40000010000 */
[----:B------:R-:W0:Y:S04]  /*6ae0*/  SHFL.BFLY PT, R3, R0, 0x1, 0x1f ;  /* 0x0c201f0000037f89 */ /* 0x000e2800000e0000 */
[----:B------:R-:W1:Y:S01]  /*6af0*/  SHFL.BFLY PT, R5, R2, 0x1, 0x1f ;  /* 0x0c201f0002057f89 */ /* 0x000e6200000e0000 */
[----:B0-----:R-:W-:Y:S01]  /*6b00*/  FADD.FTZ R6, R0, R3 ;  /* 0x0000000300067221 */ /* 0x001fe20000010000 */
[----:B------:R-:W-:-:S02]  /*6b10*/  IMAD.MOV.U32 R0, RZ, RZ, -0x800000 ;  /* 0xff800000ff007424 */ /* 0x000fc400078e00ff */
[----:B-1----:R-:W-:Y:S02]  /*6b20*/  FADD.FTZ R7, R2, R5 ;  /* 0x0000000502077221 */ /* 0x002fe40000010000 */
        /* <DEDUP_REMOVED lines=59> */
[----:B0-23--:R-:W-:Y:S05]  /*6ee0*/  @!P0 BRA `(.L_x_10043) ;  /* 0x0000000000048947 */ /* 0x00dfea0003800000 */
[----:B------:R-:W-:Y:S01]  /*6ef0*/  BPT.TRAP 0x1 ;  /* 0x000000040000795c */ /* 0x000fe20000300000 */
.L_x_10043:
        /* <DEDUP_REMOVED lines=52> */
.L_x_10019:
[----:B------:R-:W-:Y:S05]  /*7240*/  @P0 BRA `(.L_x_10044) ;  /* 0x0000001000880947 */ /* 0x000fea0003800000 */
[----:B------:R-:W-:Y:S01]  /*7250*/  VIADD R58, R22, 0xffffff80 ;  /* 0xffffff80163a7836 */ /* 0x000fe20000000000 */
[----:B------:R-:W0:Y:S01]  /*7260*/  LDC R53, c[0x0][0xbe8] ;  /* 0x0002fa00ff357b82 */ /* 0x000e220000000800 */
[----:B------:R-:W1:Y:S01]  /*7270*/  S2R R60, SR_CTAID.X ;  /* 0x00000000003c7919 */ /* 0x000e620000002500 */
[----:B------:R-:W-:Y:S01]  /*7280*/  USHF.R.S32.HI UR7, URZ, 0x1f, UR39 ;  /* 0x0000001f3f077899 */ /* 0x000fe20008011427 */
[----:B------:R-:W-:Y:S01]  /*7290*/  BSSY B0, `(.L_x_10045) ;  /* 0x00000d1000007945 */ /* 0x000fe20003800000 */
[----:B------:R-:W-:Y:S01]  /*72a0*/  SHF.R.S32.HI R55, RZ, 0x1f, R58 ;  /* 0x0000001fff377819 */ /* 0x000fe2000001143a */
[----:B------:R-:W-:Y:S02]  /*72b0*/  ULDC.64 UR8, c[0x0][0xbd0] ;  /* 0x0002f40000087ab9 */ /* 0x000fe40000000a00 */
[----:B------:R-:W-:Y:S01]  /*72c0*/  UIMAD UR6, UR7, UR8, URZ ;  /* 0x00000008070672a4 */ /* 0x000fe2000f8e023f */
[CC--:B------:R-:W-:Y:S01]  /*72d0*/  LEA.HI R16, R55.reuse, R58.reuse, RZ, 0x7 ;  /* 0x0000003a37107211 */ /* 0x0c0fe200078f38ff */
[----:B------:R-:W2:Y:S01]  /*72e0*/  S2UR UR12, SR_CTAID.Z ;  /* 0x00000000000c79c3 */ /* 0x000ea20000002700 */
[----:B------:R-:W-:Y:S01]  /*72f0*/  LEA.HI R55, R55, R58, RZ, 0x2 ;  /* 0x0000003a37377211 */ /* 0x000fe200078f10ff */
[----:B------:R-:W-:Y:S01]  /*7300*/  UIMAD.WIDE.U32 UR4, UR39, UR8, URZ ;  /* 0x00000008270472a5 */ /* 0x000fe2000f8e003f */
[----:B------:R-:W-:Y:S01]  /*7310*/  LOP3.LUT R17, R16, 0xffffff80, RZ, 0xc0, !PT ;  /* 0xffffff8010117812 */ /* 0x000fe200078ec0ff */
[----:B------:R-:W-:Y:S01]  /*7320*/  UIMAD UR6, UR39, UR9, UR6 ;  /* 0x00000009270672a4 */ /* 0x000fe2000f8e0206 */
[----:B------:R-:W-:-:S02]  /*7330*/  SHF.R.S32.HI R57, RZ, 0x7, R16 ;  /* 0x00000007ff397819 */ /* 0x000fc40000011410 */
[C---:B------:R-:W-:Y:S01]  /*7340*/  IADD3 R22, R58.reuse, -R17, RZ ;  /* 0x800000113a167210 */ /* 0x040fe20007ffe0ff */
[----:B------:R-:W3:Y:S01]  /*7350*/  LDC.64 R62, c[0x0][0xbd8] ;  /* 0x0002f600ff3e7b82 */ /* 0x000ee20000000a00 */
[----:B------:R-:W-:Y:S01]  /*7360*/  LOP3.LUT R55, R55, 0xfffffffc, RZ, 0xc0, !PT ;  /* 0xfffffffc37377812 */ /* 0x000fe200078ec0ff */
[----:B------:R-:W-:Y:S01]  /*7370*/  IMAD.HI R16, R57, 0x55555556, RZ ;  /* 0x5555555639107827 */ /* 0x000fe200078e02ff */
[----:B------:R-:W-:Y:S01]  /*7380*/  SHF.R.S32.HI R59, RZ, 0x1f, R22 ;  /* 0x0000001fff3b7819 */ /* 0x000fe20000011416 */
[----:B------:R-:W-:Y:S02]  /*7390*/  UIADD3 UR6, UR5, UR6, URZ ;  /* 0x0000000605067290 */ /* 0x000fe4000fffe03f */
[----:B------:R-:W-:Y:S01]  /*73a0*/  IMAD.IADD R55, R58, 0x1, -R55 ;  /* 0x000000013a377824 */ /* 0x000fe200078e0a37 */
[----:B------:R-:W-:Y:S01]  /*73b0*/  LEA.HI R52, R59, R22, RZ, 0x2 ;  /* 0x000000163b347211 */ /* 0x000fe200078f10ff */
[----:B------:R-:W4:Y:S01]  /*73c0*/  S2UR UR11, SR_CTAID.Y ;  /* 0x00000000000b79c3 */ /* 0x000f220000002600 */
[----:B0-----:R-:W-:Y:S01]  /*73d0*/  ISETP.NE.AND P0, PT, R53, 0x1, PT ;  /* 0x000000013500780c */ /* 0x001fe20003f05270 */
[----:B------:R-:W-:Y:S01]  /*73e0*/  ULDC.64 UR8, c[0x0][0xb38] ;  /* 0x0002ce0000087ab9 */ /* 0x000fe20000000a00 */
[--C-:B------:R-:W-:Y:S01]  /*73f0*/  SHF.R.S32.HI R17, RZ, 0x2, R52.reuse ;  /* 0x00000002ff117819 */ /* 0x100fe20000011434 */
[----:B------:R-:W-:Y:S01]  /*7400*/  UIMAD UR7, UR7, UR8, URZ ;  /* 0x00000008070772a4 */ /* 0x000fe2000f8e023f */
[----:B------:R-:W-:-:S02]  /*7410*/  SHF.R.S32.HI R54, RZ, 0x1f, R52 ;  /* 0x0000001fff367819 */ /* 0x000fc40000011434 */
[----:B------:R-:W-:Y:S01]  /*7420*/  LEA.HI R16, R16, R16, RZ, 0x1 ;  /* 0x0000001010107211 */ /* 0x000fe200078f08ff */
[----:B------:R-:W4:Y:S01]  /*7430*/  LDC R68, c[0x0][0xc50] ;  /* 0x00031400ff447b82 */ /* 0x000f220000000800 */
[----:B------:R-:W-:Y:S01]  /*7440*/  LEA.HI R54, R54, R17, RZ, 0x3 ;  /* 0x0000001136367211 */ /* 0x000fe200078f18ff */
[----:B--2---:R-:W-:-:S03]  /*7450*/  USHF.R.S32.HI UR10, URZ, 0x1f, UR12 ;  /* 0x0000001f3f0a7899 */ /* 0x004fc6000801140c */
[----:B------:R-:W-:Y:S01]  /*7460*/  LOP3.LUT R56, R54, 0xfffffff8, RZ, 0xc0, !PT ;  /* 0xfffffff836387812 */ /* 0x000fe200078ec0ff */
[----:B------:R-:W-:Y:S01]  /*7470*/  IMAD R54, R16, -0x3, R57 ;  /* 0xfffffffd10367824 */ /* 0x000fe200078e0239 */
[----:B------:R-:W-:Y:S01]  /*7480*/  LEA.HI R16, R59, R22, RZ, 0x5 ;  /* 0x000000163b107211 */ /* 0x000fe200078f28ff */
[----:B------:R-:W0:Y:S02]  /*7490*/  LDC.64 R66, c[0x0][0xb40] ;  /* 0x0002d000ff427b82 */ /* 0x000e240000000a00 */
[----:B------:R-:W-:Y:S01]  /*74a0*/  IMAD.IADD R17, R17, 0x1, -R56 ;  /* 0x0000000111117824 */ /* 0x000fe200078e0a38 */
[C---:B------:R-:W-:Y:S02]  /*74b0*/  LEA.HI R56, R55.reuse, R55, RZ, 0x1 ;  /* 0x0000003737387211 */ /* 0x040fe400078f08ff */
[----:B------:R-:W-:Y:S02]  /*74c0*/  SHF.R.S32.HI R16, RZ, 0x5, R16 ;  /* 0x00000005ff107819 */ /* 0x000fe40000011410 */
[----:B------:R-:W-:Y:S01]  /*74d0*/  LOP3.LUT R56, R56, 0x1ffffffe, RZ, 0xc0, !PT ;  /* 0x1ffffffe38387812 */ /* 0x000fe200078ec0ff */
[----:B------:R-:W2:Y:S04]  /*74e0*/  @P0 LDC R59, c[0x0][0xbec] ;  /* 0x0002fb00ff3b0b82 */ /* 0x000ea80000000800 */
[----:B------:R-:W-:Y:S01]  /*74f0*/  IMAD.IADD R57, R55, 0x1, -R56 ;  /* 0x0000000137397824 */ /* 0x000fe200078e0a38 */
[----:B------:R-:W-:Y:S01]  /*7500*/  LEA R55, R16, R17, 0x4 ;  /* 0x0000001110377211 */ /* 0x000fe200078e20ff */
[----:B------:R-:W-:-:S02]  /*7510*/  IMAD.U32 R17, RZ, RZ, UR5 ;  /* 0x00000005ff117e24 */ /* 0x000fc4000f8e00ff */
[----:B------:R-:W5:Y:S01]  /*7520*/  @P0 LDC R65, c[0x0][0xbec] ;  /* 0x0002fb00ff410b82 */ /* 0x000f620000000800 */
[----:B------:R-:W-:Y:S01]  /*7530*/  IMAD.U32 R16, RZ, RZ, UR4 ;  /* 0x00000004ff107e24 */ /* 0x000fe2000f8e00ff */
[----:B------:R-:W-:Y:S01]  /*7540*/  UIMAD.WIDE.U32 UR4, UR39, UR8, URZ ;  /* 0x00000008270472a5 */ /* 0x000fe2000f8e003f */
[----:B------:R-:W-:Y:S01]  /*7550*/  IMAD.U32 R17, RZ, RZ, UR6 ;  /* 0x00000006ff117e24 */ /* 0x000fe2000f8e00ff */
[----:B------:R-:W-:Y:S01]  /*7560*/  LEA R56, R54, R55, 0x6 ;  /* 0x0000003736387211 */ /* 0x000fe200078e30ff */
[----:B------:R-:W-:Y:S01]  /*7570*/  UIMAD UR6, UR39, UR9, UR7 ;  /* 0x00000009270672a4 */ /* 0x000fe2000f8e0207 */
[----:B---3--:R-:W-:Y:S02]  /*7580*/  IMAD R54, R62, UR10, RZ ;  /* 0x0000000a3e367c24 */ /* 0x008fe4000f8e02ff */
[----:B------:R-:W3:Y:S01]  /*7590*/  @P0 LDC R64, c[0x0][0xbf0] ;  /* 0x0002fc00ff400b82 */ /* 0x000ee20000000800 */
[----:B------:R-:W-:Y:S01]  /*75a0*/  UIADD3 UR6, UR5, UR6, URZ ;  /* 0x0000000605067290 */ /* 0x000fe2000fffe03f */
[----:B------:R-:W-:Y:S01]  /*75b0*/  IMAD R61, R63, UR12, R54 ;  /* 0x0000000c3f3d7c24 */ /* 0x000fe2000f8e0236 */
[----:B------:R-:W-:Y:S01]  /*75c0*/  ULDC.64 UR8, c[0x0][0xb28] ;  /* 0x0002ca0000087ab9 */ /* 0x000fe20000000a00 */
[----:B------:R-:W-:-:S02]  /*75d0*/  IMAD R63, RZ, RZ, -UR39 ;  /* 0x80000027ff3f7e24 */ /* 0x000fc4000f8e02ff */
[----:B------:R-:W-:Y:S02]  /*75e0*/  IMAD R57, R57, 0x8, R56 ;  /* 0x0000000839397824 */ /* 0x000fe400078e0238 */
[----:B------:R-:W3:Y:S01]  /*75f0*/  @P0 LDC R70, c[0x0][0xbf0] ;  /* 0x0002fc00ff460b82 */ /* 0x000ee20000000800 */
[----:B------:R-:W-:-:S04]  /*7600*/  IMAD.WIDE.U32 R16, R62, UR12, R16 ;  /* 0x0000000c3e107c25 */ /* 0x000fc8000f8e0010 */
[----:B------:R-:W-:Y:S01]  /*7610*/  IMAD.U32 R55, RZ, RZ, UR5 ;  /* 0x00000005ff377e24 */ /* 0x000fe2000f8e00ff */
[----:B------:R-:W-:Y:S01]  /*7620*/  MOV R55, UR6 ;  /* 0x0000000600377c02 */ /* 0x000fe20008000f00 */
[----:B0-----:R-:W-:Y:S01]  /*7630*/  IMAD R62, R66, UR10, RZ ;  /* 0x0000000a423e7c24 */ /* 0x001fe2000f8e02ff */
[----:B------:R-:W-:Y:S01]  /*7640*/  ULDC.64 UR6, c[0x0][0xb48] ;  /* 0x0002d20000067ab9 */ /* 0x000fe20000000a00 */
[----:B----4-:R-:W-:Y:S02]  /*7650*/  IMAD R69, R68, R63, UR11 ;  /* 0x0000000b44457e24 */ /* 0x010fe4000f8e023f */
[----:B------:R-:W-:Y:S01]  /*7660*/  IMAD.U32 R54, RZ, RZ, UR4 ;  /* 0x00000004ff367e24 */ /* 0x000fe2000f8e00ff */
[----:B------:R-:W-:Y:S01]  /*7670*/  ULDC.64 UR4, c[0x0][0xbe0] ;  /* 0x0002f80000047ab9 */ /* 0x000fe20000000a00 */
[----:B-1----:R-:W-:Y:S02]  /*7680*/  IMAD R58, R60, 0xc0, R57 ;  /* 0x000000c03c3a7824 */ /* 0x002fe400078e0239 */
[----:B------:R-:W-:-:S02]  /*7690*/  IMAD.IADD R17, R17, 0x1, R61 ;  /* 0x0000000111117824 */ /* 0x000fc400078e023d */
[----:B------:R-:W-:Y:S01]  /*76a0*/  IMAD R61, R67, UR12, R62 ;  /* 0x0000000c433d7c24 */ /* 0x000fe2000f8e023e */
[----:B------:R-:W-:Y:S01]  /*76b0*/  SHF.R.S32.HI R62, RZ, 0x1f, R69 ;  /* 0x0000001fff3e7819 */ /* 0x000fe20000011445 */
[----:B------:R-:W-:-:S04]  /*76c0*/  IMAD.WIDE.U32 R54, R66, UR12, R54 ;  /* 0x0000000c42367c25 */ /* 0x000fc8000f8e0036 */
[----:B--2---:R-:W-:-:S04]  /*76d0*/  @P0 IMAD.HI.U32 R59, R58, R59, RZ ;  /* 0x0000003b3a3b0227 */ /* 0x004fc800078e00ff */
[----:B-----5:R-:W-:-:S04]  /*76e0*/  @P0 IMAD.HI.U32 R65, R58, R65, RZ ;  /* 0x000000413a410227 */ /* 0x020fc800078e00ff */
[----:B------:R-:W-:Y:S02]  /*76f0*/  IMAD.IADD R55, R55, 0x1, R61 ;  /* 0x0000000137377824 */ /* 0x000fe400078e023d */
[----:B------:R-:W-:Y:S01]  /*7700*/  IMAD.MOV.U32 R57, RZ, RZ, R58 ;  /* 0x000000ffff397224 */ /* 0x000fe200078e003a */
[----:B---3--:R-:W-:Y:S01]  /*7710*/  @P0 SHF.R.U32.HI R57, RZ, R64, R59 ;  /* 0x00000040ff390219 */ /* 0x008fe2000001163b */
[----:B------:R-:W-:Y:S01]  /*7720*/  IMAD R61, R62, UR4, RZ ;  /* 0x000000043e3d7c24 */ /* 0x000fe2000f8e02ff */
[----:B------:R-:W-:Y:S01]  /*7730*/  MOV R59, R58 ;  /* 0x0000003a003b7202 */ /* 0x000fe20000000f00 */
[----:B------:R-:W-:Y:S01]  /*7740*/  IMAD.WIDE.U32 R16, R69, UR4, R16 ;  /* 0x0000000445107c25 */ /* 0x000fe2000f8e0010 */
[----:B------:R-:W-:-:S03]  /*7750*/  @P0 SHF.R.U32.HI R59, RZ, R70, R65 ;  /* 0x00000046ff3b0219 */ /* 0x000fc60000011641 */
        /* <DEDUP_REMOVED lines=24> */
[----:B------:R-:W-:Y:S02]  /*78e0*/  IMAD R62, R59, UR8, RZ ;  /* 0x000000083b3e7c24 */ /* 0x000fe4000f8e02ff */
[----:B------:R-:W-:Y:S02]  /*78f0*/  IMAD.IADD R55, R55, 0x1, R63 ;  /* 0x0000000137377824 */ /* 0x000fe400078e023f */
[C---:B------:R-:W-:Y:S02]  /*7900*/  IMAD R59, R57.reuse, UR7, R58 ;  /* 0x00000007393b7c24 */ /* 0x040fe4000f8e023a */
[----:B------:R-:W-:Y:S01]  /*7910*/  IMAD.WIDE.U32 R16, R57, UR6, R16 ;  /* 0x0000000639107c25 */ /* 0x000fe2000f8e0010 */
[----:B------:R-:W-:-:S03]  /*7920*/  ULDC.64 UR6, c[0x0][0xba8] ;  /* 0x0002ea0000067ab9 */ /* 0x000fc60000000a00 */
[C---:B------:R-:W-:Y:S02]  /*7930*/  IMAD R63, R61.reuse, UR9, R62 ;  /* 0x000000093d3f7c24 */ /* 0x040fe4000f8e023e */
[----:B------:R-:W-:Y:S01]  /*7940*/  IMAD.WIDE.U32 R54, R61, UR8, R54 ;  /* 0x000000083d367c25 */ /* 0x000fe2000f8e0036 */
[----:B------:R-:W-:Y:S01]  /*7950*/  LEA R61, P0, R16, UR6, 0x2 ;  /* 0x00000006103d7c11 */ /* 0x000fe2000f8010ff */
[----:B------:R-:W-:Y:S01]  /*7960*/  ULDC.64 UR8, c[0x0][0xb00] ;  /* 0x0002c00000087ab9 */ /* 0x000fe20000000a00 */
[----:B------:R-:W-:Y:S01]  /*7970*/  ULDC UR6, c[0x0][0xa88] ;  /* 0x0002a20000067ab9 */ /* 0x000fe20000000800 */
[----:B------:R-:W-:Y:S01]  /*7980*/  IMAD.IADD R57, R17, 0x1, R59 ;  /* 0x0000000111397824 */ /* 0x000fe200078e023b */
[----:B------:R-:W-:Y:S01]  /*7990*/  LEA R66, P1, R54, UR8, 0x2 ;  /* 0x0000000836427c11 */ /* 0x000fe2000f8210ff */
[----:B------:R-:W-:Y:S01]  /*79a0*/  IMAD.IADD R17, R55, 0x1, R63 ;  /* 0x0000000137117824 */ /* 0x000fe200078e023f */
[----:B0-----:R-:W-:Y:S01]  /*79b0*/  ULEA UR4, UR5, UR4, 0x18 ;  /* 0x0000000405047291 */ /* 0x001fe2000f8ec03f */
[----:B------:R-:W-:Y:S01]  /*79c0*/  IMAD R58, R60, 0xc0, R56 ;  /* 0x000000c03c3a7824 */ /* 0x000fe200078e0238 */
[----:B------:R-:W-:Y:S01]  /*79d0*/  LEA.HI.X R59, R16, UR7, R57, 0x2, P0 ;  /* 0x00000007103b7c11 */ /* 0x000fe200080f1439 */
[----:B------:R-:W-:Y:S01]  /*79e0*/  SHFL.IDX PT, R56, R61, 0x1, 0x1c1f ;  /* 0x003c1f003d387f89 */ /* 0x000fe200000e0000 */
[----:B------:R-:W-:Y:S01]  /*79f0*/  LEA.HI.X R67, R54, UR9, R17, 0x2, P1 ;  /* 0x0000000936437c11 */ /* 0x000fe200088f1411 */
[----:B------:R-:W-:Y:S01]  /*7a00*/  IMAD R63, R53, UR6, RZ ;  /* 0x00000006353f7c24 */ /* 0x000fe2000f8e02ff */
[----:B------:R-:W-:Y:S01]  /*7a10*/  LOP3.LUT P0, RZ, R22, 0x3, RZ, 0xc0, !PT ;  /* 0x0000000316ff7812 */ /* 0x000fe2000780c0ff */
[----:B------:R-:W-:Y:S01]  /*7a20*/  SHFL.IDX PT, R54, R61, RZ, 0x1c1f ;  /* 0x001c1fff3d367589 */ /* 0x000fe200000e0000 */
[C---:B------:R-:W-:Y:S01]  /*7a30*/  IADD3 R62, R58.reuse, 0x8, RZ ;  /* 0x000000083a3e7810 */ /* 0x040fe20007ffe0ff */
[----:B------:R-:W-:Y:S01]  /*7a40*/  UIADD3 UR4, UR4, 0x2d820, URZ ;  /* 0x0002d82004047890 */ /* 0x000fe2000fffe03f */
[-C--:B------:R-:W-:Y:S01]  /*7a50*/  ISETP.GE.OR P1, PT, R58, R63.reuse, P0 ;  /* 0x0000003f3a00720c */ /* 0x080fe20000726670 */
[----:B------:R-:W0:Y:S01]  /*7a60*/  SHFL.IDX PT, R55, R59, RZ, 0x1c1f ;  /* 0x001c1fff3b377589 */ /* 0x000e2200000e0000 */
[-C--:B------:R-:W-:Y:S01]  /*7a70*/  ISETP.GE.OR P0, PT, R62, R63.reuse, P0 ;  /* 0x0000003f3e00720c */ /* 0x080fe20000706670 */
[----:B------:R-:W-:Y:S01]  /*7a80*/  UPRMT UR4, URZ, 0x654, UR4 ;  /* 0x000006543f047896 */ /* 0x000fe20008000004 */
[----:B------:R-:W-:Y:S01]  /*7a90*/  ISETP.GE.AND P2, PT, R58, R63, PT ;  /* 0x0000003f3a00720c */ /* 0x000fe20003f46270 */
[----:B------:R-:W1:Y:S01]  /*7aa0*/  SHFL.IDX PT, R57, R59, 0x1, 0x1c1f ;  /* 0x003c1f003b397f89 */ /* 0x000e6200000e0000 */
[----:B------:R-:W-:-:S03]  /*7ab0*/  LOP3.LUT R53, R52, 0x7ffffffc, RZ, 0xc0, !PT ;  /* 0x7ffffffc34357812 */ /* 0x000fc600078ec0ff */
[----:B------:R2:W3:Y:S02]  /*7ac0*/  SHFL.IDX PT, R16, R66, RZ, 0x1c1f ;  /* 0x001c1fff42107589 */ /* 0x0004e400000e0000 */
[----:B------:R-:W-:Y:S01]  /*7ad0*/  IMAD.IADD R53, R22, 0x1, -R53 ;  /* 0x0000000116357824 */ /* 0x000fe200078e0a35 */
[----:B------:R-:W-:Y:S01]  /*7ae0*/  SYNCS.ARRIVE.TRANS64.RED.A1T0 RZ, [UR4], RZ ;  /* 0x000000ffffff79a7 */ /* 0x000fe20008100404 */
[----:B------:R2:W4:Y:S02]  /*7af0*/  SHFL.IDX PT, R17, R67, RZ, 0x1c1f ;  /* 0x001c1fff43117589 */ /* 0x00052400000e0000 */
[----:B------:R-:W-:Y:S02]  /*7b00*/  IMAD.SHL.U32 R53, R53, 0x2, RZ ;  /* 0x0000000235357824 */ /* 0x000fe400078e00ff */
[----:B0-----:R2:W-:Y:S04]  /*7b10*/  @!P1 ST.E desc[UR36][R54.64], R0 ;  /* 0x0000000036009985 */ /* 0x0015e8000c101924 */
[----:B-1----:R2:W-:Y:S01]  /*7b20*/  @!P0 ST.E desc[UR36][R56.64], R23 ;  /* 0x0000001738008985 */ /* 0x0025e2000c101924 */
[----:B------:R-:W-:Y:S05]  /*7b30*/  @P2 BRA `(.L_x_10046) ;  /* 0x0000000400182947 */ /* 0x000fea0003800000 */
[C---:B--2---:R-:W-:Y:S01]  /*7b40*/  VIADD R0, R53.reuse, 0x8 ;  /* 0x0000000835007836 */ /* 0x044fe20000000000 */
        /* <DEDUP_REMOVED lines=8> */
[----:B------:R-:W-:Y:S01]  /*7bd0*/  VIADD R65, R53, 0x40 ;  /* 0x0000004035417836 */ /* 0x000fe20000000000 */
[----:B------:R-:W-:-:S02]  /*7be0*/  ISETP.GE.AND P3, PT, R23, UR4, PT ;  /* 0x0000000417007c0c */ /* 0x000fc4000bf66270 */
[----:B------:R-:W-:-:S07]  /*7bf0*/  ISETP.GE.AND P4, PT, R54, UR4, PT ;  /* 0x0000000436007c0c */ /* 0x000fce000bf86270 */
[----:B------:R-:W-:Y:S02]  /*7c00*/  @!P1 LEA.HI R0, R0, R0, RZ, 0x1 ;  /* 0x0000000000009211 */ /* 0x000fe400078f08ff */
[----:B------:R-:W-:Y:S02]  /*7c10*/  @!P2 LEA.HI R22, R22, R22, RZ, 0x1 ;  /* 0x000000161616a211 */ /* 0x000fe400078f08ff */
[----:B------:R-:W-:Y:S02]  /*7c20*/  @!P3 LEA.HI R52, R23, R23, RZ, 0x1 ;  /* 0x000000171734b211 */ /* 0x000fe400078f08ff */
[----:B------:R-:W-:Y:S02]  /*7c30*/  @!P1 LOP3.LUT R55, R0, 0xfffffffe, RZ, 0xc0, !PT ;  /* 0xfffffffe00379812 */ /* 0x000fe400078ec0ff */
[----:B------:R-:W-:Y:S02]  /*7c40*/  @!P4 LEA.HI R0, R54, R54, RZ, 0x1 ;  /* 0x000000363600c211 */ /* 0x000fe400078f08ff */
[----:B------:R-:W-:Y:S01]  /*7c50*/  @!P2 LOP3.LUT R57, R22, 0xfffffffe, RZ, 0xc0, !PT ;  /* 0xfffffffe1639a812 */ /* 0x000fe200078ec0ff */
[----:B---34-:R-:W-:Y:S01]  /*7c60*/  @!P0 IMAD.WIDE R22, R53, 0x4, R16 ;  /* 0x0000000435168825 */ /* 0x018fe200078e0210 */
[----:B------:R-:W-:-:S02]  /*7c70*/  @!P3 LOP3.LUT R59, R52, 0xfffffffe, RZ, 0xc0, !PT ;  /* 0xfffffffe343bb812 */ /* 0x000fc400078ec0ff */
[----:B------:R-:W-:Y:S01]  /*7c80*/  @!P4 LOP3.LUT R61, R0, 0xfffffffe, RZ, 0xc0, !PT ;  /* 0xfffffffe003dc812 */ /* 0x000fe200078ec0ff */
[--C-:B------:R-:W-:Y:S01]  /*7c90*/  @!P1 IMAD.WIDE R54, R55, 0x4, R16.reuse ;  /* 0x0000000437369825 */ /* 0x100fe200078e0210 */
[C---:B------:R-:W-:Y:S01]  /*7ca0*/  IADD3 R52, R53.reuse, 0x30, RZ ;  /* 0x0000003035347810 */ /* 0x040fe20007ffe0ff */
[----:B------:R0:W-:Y:S02]  /*7cb0*/  @!P0 ST.E.64 desc[UR36][R22.64], R24 ;  /* 0x0000001816008985 */ /* 0x0001e4000c101b24 */
[----:B------:R-:W-:Y:S02]  /*7cc0*/  VIADD R0, R53, 0x28 ;  /* 0x0000002835007836 */ /* 0x000fe40000000000 */
[--C-:B------:R-:W-:Y:S01]  /*7cd0*/  @!P2 IMAD.WIDE R56, R57, 0x4, R16.reuse ;  /* 0x000000043938a825 */ /* 0x100fe200078e0210 */
[----:B------:R1:W-:Y:S01]  /*7ce0*/  @!P1 ST.E.64 desc[UR36][R54.64], R26 ;  /* 0x0000001a36009985 */ /* 0x0003e2000c101b24 */
[----:B------:R-:W-:Y:S02]  /*7cf0*/  ISETP.GE.AND P1, PT, R52, UR4, PT ;  /* 0x0000000434007c0c */ /* 0x000fe4000bf26270 */
[--C-:B------:R-:W-:Y:S01]  /*7d00*/  @!P3 IMAD.WIDE R58, R59, 0x4, R16.reuse ;  /* 0x000000043b3ab825 */ /* 0x100fe200078e0210 */
[----:B------:R-:W-:Y:S01]  /*7d10*/  ISETP.GE.AND P0, PT, R0, UR4, PT ;  /* 0x0000000400007c0c */ /* 0x000fe2000bf06270 */
[----:B------:R2:W-:Y:S01]  /*7d20*/  @!P2 ST.E.64 desc[UR36][R56.64], R28 ;  /* 0x0000001c3800a985 */ /* 0x0005e2000c101b24 */
[----:B------:R-:W-:Y:S01]  /*7d30*/  ISETP.GE.AND P2, PT, R64, UR4, PT ;  /* 0x0000000440007c0c */ /* 0x000fe2000bf46270 */
[----:B------:R-:W-:Y:S01]  /*7d40*/  @!P4 IMAD.WIDE R60, R61, 0x4, R16 ;  /* 0x000000043d3cc825 */ /* 0x000fe200078e0210 */
[C---:B0-----:R-:W-:Y:S01]  /*7d50*/  IADD3 R23, R53.reuse, 0x50, RZ ;  /* 0x0000005035177810 */ /* 0x041fe20007ffe0ff */
[----:B------:R0:W-:Y:S02]  /*7d60*/  @!P3 ST.E.64 desc[UR36][R58.64], R34 ;  /* 0x000000223a00b985 */ /* 0x0001e4000c101b24 */
[----:B------:R-:W-:Y:S01]  /*7d70*/  VIADD R22, R53, 0x48 ;  /* 0x0000004835167836 */ /* 0x000fe20000000000 */
[----:B------:R-:W-:Y:S01]  /*7d80*/  ISETP.GE.AND P3, PT, R65, UR4, PT ;  /* 0x0000000441007c0c */ /* 0x000fe2000bf66270 */
[----:B------:R-:W-:Y:S01]  /*7d90*/  VIADD R25, R53, 0x58 ;  /* 0x0000005835197836 */ /* 0x000fe20000000000 */
[----:B------:R3:W-:Y:S01]  /*7da0*/  @!P4 ST.E.64 desc[UR36][R60.64], R48 ;  /* 0x000000303c00c985 */ /* 0x0007e2000c101b24 */
[----:B------:R-:W-:-:S02]  /*7db0*/  ISETP.GE.AND P5, PT, R23, UR4, PT ;  /* 0x0000000417007c0c */ /* 0x000fc4000bfa6270 */
[----:B------:R-:W-:Y:S02]  /*7dc0*/  ISETP.GE.AND P4, PT, R22, UR4, PT ;  /* 0x0000000416007c0c */ /* 0x000fe4000bf86270 */
[----:B------:R-:W-:Y:S02]  /*7dd0*/  ISETP.GE.AND P6, PT, R25, UR4, PT ;  /* 0x0000000419007c0c */ /* 0x000fe4000bfc6270 */
[----:B------:R-:W-:Y:S02]  /*7de0*/  @!P0 LEA.HI R0, R0, R0, RZ, 0x1 ;  /* 0x0000000000008211 */ /* 0x000fe400078f08ff */
[----:B------:R-:W-:Y:S02]  /*7df0*/  @!P1 LEA.HI R52, R52, R52, RZ, 0x1 ;  /* 0x0000003434349211 */ /* 0x000fe400078f08ff */
[----:B------:R-:W-:Y:S02]  /*7e00*/  @!P2 LEA.HI R64, R64, R64, RZ, 0x1 ;  /* 0x000000404040a211 */ /* 0x000fe400078f08ff */
[----:B------:R-:W-:-:S02]  /*7e10*/  @!P3 LEA.HI R65, R65, R65, RZ, 0x1 ;  /* 0x000000414141b211 */ /* 0x000fc400078f08ff */
[----:B------:R-:W-:Y:S02]  /*7e20*/  @!P5 LEA.HI R24, R23, R23, RZ, 0x1 ;  /* 0x000000171718d211 */ /* 0x000fe400078f08ff */
[----:B------:R-:W-:Y:S02]  /*7e30*/  @!P4 LEA.HI R22, R22, R22, RZ, 0x1 ;  /* 0x000000161616c211 */ /* 0x000fe400078f08ff */
[----:B-1----:R-:W-:Y:S02]  /*7e40*/  @!P6 LEA.HI R26, R25, R25, RZ, 0x1 ;  /* 0x00000019191ae211 */ /* 0x002fe400078f08ff */
[----:B------:R-:W-:Y:S02]  /*7e50*/  @!P0 LOP3.LUT R23, R0, 0xfffffffe, RZ, 0xc0, !PT ;  /* 0xfffffffe00178812 */ /* 0x000fe400078ec0ff */
[----:B------:R-:W-:Y:S02]  /*7e60*/  @!P1 LOP3.LUT R25, R52, 0xfffffffe, RZ, 0xc0, !PT ;  /* 0xfffffffe34199812 */ /* 0x000fe400078ec0ff */
[----:B------:R-:W-:-:S02]  /*7e70*/  @!P2 LOP3.LUT R27, R64, 0xfffffffe, RZ, 0xc0, !PT ;  /* 0xfffffffe401ba812 */ /* 0x000fc400078ec0ff */
[----:B--2---:R-:W-:Y:S02]  /*7e80*/  @!P3 LOP3.LUT R29, R65, 0xfffffffe, RZ, 0xc0, !PT ;  /* 0xfffffffe411db812 */ /* 0x004fe400078ec0ff */
[----:B0-----:R-:W-:Y:S01]  /*7e90*/  @!P4 LOP3.LUT R35, R22, 0xfffffffe, RZ, 0xc0, !PT ;  /* 0xfffffffe1623c812 */ /* 0x001fe200078ec0ff */
[--C-:B------:R-:W-:Y:S01]  /*7ea0*/  @!P0 IMAD.WIDE R22, R23, 0x4, R16.reuse ;  /* 0x0000000417168825 */ /* 0x100fe200078e0210 */
[----:B---3--:R-:W-:Y:S02]  /*7eb0*/  @!P5 LOP3.LUT R49, R24, 0xfffffffe, RZ, 0xc0, !PT ;  /* 0xfffffffe1831d812 */ /* 0x008fe400078ec0ff */
[----:B------:R-:W-:Y:S01]  /*7ec0*/  @!P6 LOP3.LUT R55, R26, 0xfffffffe, RZ, 0xc0, !PT ;  /* 0xfffffffe1a37e812 */ /* 0x000fe200078ec0ff */
        /* <DEDUP_REMOVED lines=12> */
[----:B------:R0:W-:Y:S02]  /*7f90*/  @!P6 ST.E.64 desc[UR36][R16.64], R42 ;  /* 0x0000002a1000e985 */ /* 0x0001e4000c101b24 */
.L_x_10046:
[----:B------:R-:W-:Y:S05]  /*7fa0*/  BSYNC B0 ;  /* 0x0000000000007941 */ /* 0x000fea0003800000 */
.L_x_10045:
[----:B------:R-:W-:Y:S01]  /*7fb0*/  ISETP.GE.AND P0, PT, R62, R63, PT ;  /* 0x0000003f3e00720c */ /* 0x000fe20003f06270 */
[----:B0-----:R1:W0:Y:S04]  /*7fc0*/  SHFL.IDX PT, R19, R67, 0x1, 0x1c1f ;  /* 0x003c1f0043137f89 */ /* 0x00122800000e0000 */
[----:B------:R1:W0:Y:S08]  /*7fd0*/  SHFL.IDX PT, R18, R66, 0x1, 0x1c1f ;  /* 0x003c1f0042127f89 */ /* 0x00023000000e0000 */
[----:B-1----:R-:W-:Y:S05]  /*7fe0*/  @P0 BRA `(.L_x_10017) ;  /* 0x0000004000980947 */ /* 0x002fea0003800000 */
        /* <DEDUP_REMOVED lines=8> */
[----:B------:R-:W-:Y:S01]  /*8070*/  VIADD R25, R53, 0x40 ;  /* 0x0000004035197836 */ /* 0x000fe20000000000 */
        /* <DEDUP_REMOVED lines=10> */
[----:B------:R-:W-:Y:S01]  /*8120*/  @!P3 LOP3.LUT R5, R0, 0xfffffffe, RZ, 0xc0, !PT ;  /* 0xfffffffe0005b812 */ /* 0x000fe200078ec0ff */
[----:B------:R-:W-:Y:S01]  /*8130*/  VIADD R0, R53, 0x30 ;  /* 0x0000003035007836 */ /* 0x000fe20000000000 */
[----:B------:R-:W-:-:S02]  /*8140*/  @!P4 LOP3.LUT R11, R2, 0xfffffffe, RZ, 0xc0, !PT ;  /* 0xfffffffe020bc812 */ /* 0x000fc400078ec0ff */
[----:B----4-:R-:W-:Y:S01]  /*8150*/  @!P5 LOP3.LUT R17, R3, 0xfffffffe, RZ, 0xc0, !PT ;  /* 0xfffffffe0311d812 */ /* 0x010fe200078ec0ff */
[--C-:B0-----:R-:W-:Y:S01]  /*8160*/  @!P2 IMAD.WIDE R2, R53, 0x4, R18.reuse ;  /* 0x000000043502a825 */ /* 0x101fe200078e0212 */
[----:B------:R-:W-:Y:S02]  /*8170*/  ISETP.GE.AND P6, PT, R27, UR4, PT ;  /* 0x000000041b007c0c */ /* 0x000fe4000bfc6270 */
[----:B------:R-:W-:Y:S01]  /*8180*/  @!P0 LEA.HI R22, R22, R22, RZ, 0x1 ;  /* 0x0000001616168211 */ /* 0x000fe200078f08ff */
[--C-:B------:R-:W-:Y:S01]  /*8190*/  @!P3 IMAD.WIDE R4, R5, 0x4, R18.reuse ;  /* 0x000000040504b825 */ /* 0x100fe200078e0212 */
[----:B------:R0:W-:Y:S01]  /*81a0*/  @!P2 ST.E.64 desc[UR36][R2.64], R12 ;  /* 0x0000000c0200a985 */ /* 0x0001e2000c101b24 */
[----:B------:R-:W-:Y:S02]  /*81b0*/  ISETP.GE.AND P2, PT, R0, UR4, PT ;  /* 0x0000000400007c0c */ /* 0x000fe4000bf46270 */
[----:B------:R-:W-:Y:S01]  /*81c0*/  @!P4 IMAD.WIDE R10, R11, 0x4, R18 ;  /* 0x000000040b0ac825 */ /* 0x000fe200078e0212 */
[----:B------:R1:W-:Y:S01]  /*81d0*/  @!P3 ST.E.64 desc[UR36][R4.64], R20 ;  /* 0x000000140400b985 */ /* 0x0003e2000c101b24 */
[----:B------:R-:W-:-:S02]  /*81e0*/  ISETP.GE.AND P3, PT, R24, UR4, PT ;  /* 0x0000000418007c0c */ /* 0x000fc4000bf66270 */
[----:B---3--:R-:W-:Y:S01]  /*81f0*/  @!P5 IMAD.WIDE R16, R17, 0x4, R18 ;  /* 0x000000041110d825 */ /* 0x008fe200078e0212 */
[----:B------:R2:W-:Y:S01]  /*8200*/  @!P4 ST.E.64 desc[UR36][R10.64], R32 ;  /* 0x000000200a00c985 */ /* 0x0005e2000c101b24 */
[----:B------:R-:W-:Y:S02]  /*8210*/  ISETP.GE.AND P4, PT, R25, UR4, PT ;  /* 0x0000000419007c0c */ /* 0x000fe4000bf86270 */
[----:B------:R-:W-:Y:S01]  /*8220*/  @!P1 LEA.HI R23, R23, R23, RZ, 0x1 ;  /* 0x0000001717179211 */ /* 0x000fe200078f08ff */
[----:B------:R3:W-:Y:S01]  /*8230*/  @!P5 ST.E.64 desc[UR36][R16.64], R50 ;  /* 0x000000321000d985 */ /* 0x0007e2000c101b24 */
[----:B------:R-:W-:Y:S02]  /*8240*/  ISETP.GE.AND P5, PT, R26, UR4, PT ;  /* 0x000000041a007c0c */ /* 0x000fe4000bfa6270 */
[----:B0-----:R-:W-:Y:S02]  /*8250*/  @!P0 LOP3.LUT R3, R22, 0xfffffffe, RZ, 0xc0, !PT ;  /* 0xfffffffe16038812 */ /* 0x001fe400078ec0ff */
        /* <DEDUP_REMOVED lines=11> */
[----:B------:R-:W-:-:S02]  /*8310*/  @!P3 LOP3.LUT R13, R24, 0xfffffffe, RZ, 0xc0, !PT ;  /* 0xfffffffe180db812 */ /* 0x000fc400078ec0ff */
[----:B------:R-:W-:Y:S02]  /*8320*/  @!P4 LOP3.LUT R25, R25, 0xfffffffe, RZ, 0xc0, !PT ;  /* 0xfffffffe1919c812 */ /* 0x000fe400078ec0ff */
[----:B---3--:R-:W-:Y:S02]  /*8330*/  @!P5 LOP3.LUT R17, R26, 0xfffffffe, RZ, 0xc0, !PT ;  /* 0xfffffffe1a11d812 */ /* 0x008fe400078ec0ff */
[----:B------:R-:W-:Y:S02]  /*8340*/  @!P6 LOP3.LUT R27, R27, 0xfffffffe, RZ, 0xc0, !PT ;  /* 0xfffffffe1b1be812 */ /* 0x000fe400078ec0ff */
[----:B------:R-:W-:Y:S01]  /*8350*/  IADD3 R53, R53, 0x58, RZ ;  /* 0x0000005835357810 */ /* 0x000fe20007ffe0ff */
[----:B0-----:R-:W-:-:S03]  /*8360*/  @!P2 IMAD.WIDE R2, R11, 0x4, R18 ;  /* 0x000000040b02a825 */ /* 0x001fc600078e0212 */
[----:B------:R-:W-:Y:S01]  /*8370*/  ISETP.GE.AND P0, PT, R53, UR4, PT ;  /* 0x0000000435007c0c */ /* 0x000fe2000bf06270 */
        /* <DEDUP_REMOVED lines=11> */
[----:B-1----:R-:W-:-:S05]  /*8430*/  LOP3.LUT R3, R53, 0xfffffffe, RZ, 0xc0, !PT ;  /* 0xfffffffe35037812 */ /* 0x002fca00078ec0ff */
[----:B------:R-:W-:-:S05]  /*8440*/  IMAD.WIDE R2, R3, 0x4, R18 ;  /* 0x0000000403027825 */ /* 0x000fca00078e0212 */
[----:B------:R0:W-:Y:S01]  /*8450*/  ST.E.64 desc[UR36][R2.64], R134 ;  /* 0x0000008602007985 */ /* 0x0001e2000c101b24 */
[----:B------:R-:W-:Y:S05]  /*8460*/  BRA `(.L_x_10017) ;  /* 0x0000003c00787947 */ /* 0x000fea0003800000 */
.L_x_10044:
[----:B------:R-:W-:-:S05]  /*8470*/  VIADD R0, R22, 0xffffff80 ;  /* 0xffffff8016007836 */ /* 0x000fca0000000000 */
        /* <DEDUP_REMOVED lines=12> */
[----:B------:R-:W-:Y:S02]  /*8540*/  USHF.R.S32.HI UR6, URZ, 0x1f, UR39 ;  /* 0x0000001f3f067899 */ /* 0x000fe40008011427 */
[----:B------:R-:W-:Y:S01]  /*8550*/  IMAD R6, RZ, RZ, -UR39 ;  /* 0x80000027ff067e24 */ /* 0x000fe2000f8e02ff */
[----:B------:R-:W-:Y:S01]  /*8560*/  ULDC.64 UR8, c[0x0][0xbd0] ;  /* 0x0002f40000087ab9 */ /* 0x000fe20000000a00 */
[----:B------:R-:W-:Y:S01]  /*8570*/  IMAD.MOV.U32 R5, RZ, RZ, R22 ;  /* 0x000000ffff057224 */ /* 0x000fe200078e0016 */
[----:B------:R-:W-:Y:S02]  /*8580*/  UIMAD UR6, UR6, UR8, URZ ;  /* 0x00000008060672a4 */ /* 0x000fe4000f8e023f */
[----:B------:R-:W-:Y:S01]  /*8590*/  UIMAD.WIDE.U32 UR4, UR39, UR8, URZ ;  /* 0x00000008270472a5 */ /* 0x000fe2000f8e003f */
[----:B------:R-:W1:Y:S01]  /*85a0*/  LDC.64 R12, c[0x0][0xbd8] ;  /* 0x0002f600ff0c7b82 */ /* 0x000e620000000a00 */
[----:B------:R-:W-:-:S04]  /*85b0*/  UIMAD UR6, UR39, UR9, UR6 ;  /* 0x00000009270672a4 */ /* 0x000fc8000f8e0206 */
[----:B------:R-:W-:Y:S01]  /*85c0*/  UIADD3 UR6, UR5, UR6, URZ ;  /* 0x0000000605067290 */ /* 0x000fe2000fffe03f */
[----:B------:R-:W-:Y:S01]  /*85d0*/  MOV R2, UR4 ;  /* 0x0000000400027c02 */ /* 0x000fe20008000f00 */
[----:B------:R-:W-:Y:S01]  /*85e0*/  IMAD.U32 R3, RZ, RZ, UR5 ;  /* 0x00000005ff037e24 */ /* 0x000fe2000f8e00ff */
[----:B------:R-:W2:Y:S01]  /*85f0*/  @P0 LDC R9, c[0x0][0xbec] ;  /* 0x0002fb00ff090b82 */ /* 0x000ea20000000800 */
[----:B------:R-:W-:Y:S02]  /*8600*/  ULDC.64 UR4, c[0x0][0xbe0] ;  /* 0x0002f80000047ab9 */ /* 0x000fe40000000a00 */
[----:B------:R-:W-:-:S05]  /*8610*/  IMAD.U32 R3, RZ, RZ, UR6 ;  /* 0x00000006ff037e24 */ /* 0x000fca000f8e00ff */
[----:B------:R-:W3:Y:S01]  /*8620*/  S2UR UR10, SR_CTAID.Y ;  /* 0x00000000000a79c3 */ /* 0x000ee20000002600 */
[----:B0-----:R-:W-:-:S07]  /*8630*/  USHF.R.S32.HI UR8, URZ, 0x1f, UR7 ;  /* 0x0000001f3f087899 */ /* 0x001fce0008011407 */
[----:B------:R-:W3:Y:S01]  /*8640*/  LDC R7, c[0x0][0xc50] ;  /* 0x00031400ff077b82 */ /* 0x000ee20000000800 */
[C---:B-1----:R-:W-:Y:S02]  /*8650*/  IMAD R8, R12.reuse, UR8, RZ ;  /* 0x000000080c087c24 */ /* 0x042fe4000f8e02ff */
[----:B------:R-:W-:-:S04]  /*8660*/  IMAD.WIDE.U32 R2, R12, UR7, R2 ;  /* 0x000000070c027c25 */ /* 0x000fc8000f8e0002 */
[----:B------:R-:W-:Y:S01]  /*8670*/  IMAD R13, R13, UR7, R8 ;  /* 0x000000070d0d7c24 */ /* 0x000fe2000f8e0208 */
[----:B------:R-:W0:Y:S01]  /*8680*/  @P0 LDC R11, c[0x0][0xbf0] ;  /* 0x0002fc00ff0b0b82 */ /* 0x000e220000000800 */
[----:B--2---:R-:W-:-:S04]  /*8690*/  @P0 IMAD.HI.U32 R0, R22, R9, RZ ;  /* 0x0000000916000227 */ /* 0x004fc800078e00ff */
[----:B------:R-:W-:Y:S02]  /*86a0*/  IMAD.IADD R3, R13, 0x1, R3 ;  /* 0x000000010d037824 */ /* 0x000fe400078e0203 */
[----:B---3--:R-:W-:-:S04]  /*86b0*/  IMAD R9, R7, R6, UR10 ;  /* 0x0000000a07097e24 */ /* 0x008fc8000f8e0206 */
[----:B------:R-:W-:Y:S01]  /*86c0*/  IMAD.WIDE.U32 R2, R9, UR4, R2 ;  /* 0x0000000409027c25 */ /* 0x000fe2000f8e0002 */
[----:B0-----:R-:W-:Y:S02]  /*86d0*/  @P0 SHF.R.U32.HI R5, RZ, R11, R0 ;  /* 0x0000000bff050219 */ /* 0x001fe40000011600 */
[----:B------:R-:W-:Y:S02]  /*86e0*/  SHF.R.S32.HI R0, RZ, 0x1f, R9 ;  /* 0x0000001fff007819 */ /* 0x000fe40000011409 */
[C---:B------:R-:W-:Y:S02]  /*86f0*/  IADD3 R7, -R5.reuse, RZ, RZ ;  /* 0x000000ff05077210 */ /* 0x040fe40007ffe1ff */
[----:B------:R-:W-:Y:S01]  /*8700*/  IADD3 R2, P0, R5, R2, RZ ;  /* 0x0000000205027210 */ /* 0x000fe20007f1e0ff */
[----:B------:R-:W-:Y:S02]  /*8710*/  IMAD R0, R0, UR4, RZ ;  /* 0x0000000400007c24 */ /* 0x000fe4000f8e02ff */
[----:B------:R-:W-:-:S02]  /*8720*/  IMAD R7, R4, R7, R22 ;  /* 0x0000000704077224 */ /* 0x000fc400078e0216 */
[----:B------:R-:W-:Y:S01]  /*8730*/  IMAD R4, R9, UR5, R0 ;  /* 0x0000000509047c24 */ /* 0x000fe2000f8e0200 */
[----:B------:R-:W-:Y:S01]  /*8740*/  SHF.R.S32.HI R9, RZ, 0x1f, R5 ;  /* 0x0000001fff097819 */ /* 0x000fe20000011405 */
[----:B------:R-:W-:Y:S01]  /*8750*/  ULDC.64 UR4, c[0x0][0xbc8] ;  /* 0x0002f20000047ab9 */ /* 0x000fe20000000a00 */
[----:B------:R-:W-:Y:S02]  /*8760*/  SHF.R.S32.HI R0, RZ, 0x1f, R7 ;  /* 0x0000001fff007819 */ /* 0x000fe40000011407 */
[----:B------:R-:W-:-:S03]  /*8770*/  IADD3.X R3, R9, R3, R4, P0, !PT ;  /* 0x0000000309037210 */ /* 0x000fc600007fe404 */
[----:B------:R-:W-:Y:S02]  /*8780*/  IMAD R0, R0, UR4, RZ ;  /* 0x0000000400007c24 */ /* 0x000fe4000f8e02ff */
[----:B------:R-:W-:-:S04]  /*8790*/  IMAD.WIDE.U32 R2, R7, UR4, R2 ;  /* 0x0000000407027c25 */ /* 0x000fc8000f8e0002 */
[----:B------:R-:W-:Y:S01]  /*87a0*/  IMAD R5, R7, UR5, R0 ;  /* 0x0000000507057c24 */ /* 0x000fe2000f8e0200 */
[----:B------:R-:W-:Y:S02]  /*87b0*/  ULDC.64 UR4, c[0x0][0xba8] ;  /* 0x0002ea0000047ab9 */ /* 0x000fe40000000a00 */
[----:B------:R-:W-:Y:S01]  /*87c0*/  LEA R4, P0, R2, UR4, 0x2 ;  /* 0x0000000402047c11 */ /* 0x000fe2000f8010ff */
[----:B------:R-:W-:-:S05]  /*87d0*/  IMAD.IADD R3, R3, 0x1, R5 ;  /* 0x0000000103037824 */ /* 0x000fca00078e0205 */
[----:B------:R-:W-:Y:S01]  /*87e0*/  LEA.HI.X R5, R2, UR5, R3, 0x2, P0 ;  /* 0x0000000502057c11 */ /* 0x000fe200080f1403 */
[----:B------:R-:W-:-:S05]  /*87f0*/  IMAD.MOV.U32 R3, RZ, RZ, -0x800000 ;  /* 0xff800000ff037424 */ /* 0x000fca00078e00ff */
[----:B------:R0:W-:Y:S01]  /*8800*/  STG.E desc[UR36][R4.64], R3 ;  /* 0x0000000304007986 */ /* 0x0001e2000c101924 */
[----:B------:R-:W-:Y:S05]  /*8810*/  BRA `(.L_x_10017) ;  /* 0x00000038008c7947 */ /* 0x000fea0003800000 */
.L_x_10015:
[----:B------:R-:W-:-:S08]  /*8820*/  NOP ;  /* 0x0000000000007918 */ /* 0x000fd00000000000 */
[----:B------:R-:W0:-:S00]  /*8830*/  USETMAXREG.DEALLOC.CTAPOOL 0x20 ;  /* 0x00000020000079c8 */ /* 0x000e0000080e0500 */
[----:B0-----:R-:W-:Y:S01]  /*8840*/  LOP3.LUT R18, R0, 0x3, RZ, 0xc0, !PT ;  /* 0x0000000300127812 */ /* 0x001fe200078ec0ff */
[----:B------:R-:W0:Y:S05]  /*8850*/  S2R R24, SR_CTAID.Z ;  /* 0x0000000000187919 */ /* 0x000e2a0000002700 */
[----:B-1----:R-:W1:Y:S01]  /*8860*/  S2UR UR6, SR_CTAID.Y ;  /* 0x00000000000679c3 */ /* 0x002e620000002600 */
        /* <DEDUP_REMOVED lines=13> */
.L_x_10047:
[----:B------:R-:W-:Y:S01]  /*8940*/  ULDC UR7, c[0x0][0xc50] ;  /* 0x0003140000077ab9 */ /* 0x000fe20000000800 */
[----:B------:R-:W-:Y:S01]  /*8950*/  UMOV UR42, UR6 ;  /* 0x00000006002a7c82 */ /* 0x000fe20008000000 */
[----:B------:R-:W-:-:S11]  /*8960*/  UISETP.NE.AND UP0, UPT, UR7, 0x1, UPT ;  /* 0x000000010700788c */ /* 0x000fd6000bf05270 */
[----:B------:R-:W-:Y:S01]  /*8970*/  @UP0 ULDC UR4, c[0x0][0xc54] ;  /* 0x0003150000040ab9 */ /* 0x000fe20000000800 */
[----:B------:R-:W-:Y:S01]  /*8980*/  @UP0 ULDC UR8, c[0x0][0xc58] ;  /* 0x0003160000080ab9 */ /* 0x000fe20000000800 */
[----:B------:R-:W-:-:S04]  /*8990*/  UIMAD.WIDE.U32 UR4, UR6, UR4, URZ ;  /* 0x00000004060472a5 */ /* 0x000fc8000f8e003f */
[----:B------:R-:W-:-:S12]  /*89a0*/  @UP0 USHF.R.U32.HI UR42, URZ, UR8, UR5 ;  /* 0x000000083f2a0299 */ /* 0x000fd80008011605 */
.L_x_10048:
        /* <DEDUP_REMOVED lines=11> */
[----:B------:R-:W-:Y:S01]  /*8a60*/  IMAD.MOV.U32 R19, RZ, RZ, RZ ;  /* 0x000000ffff137224 */ /* 0x000fe200078e00ff */
        /* <DEDUP_REMOVED lines=52> */
.L_x_10050:
[----:B------:R-:W-:Y:S02]  /*8db0*/  UIMAD UR48, UR47, UR39, URZ ;  /* 0x000000272f3072a4 */ /* 0x000fe4000f8e023f */
[----:B------:R-:W-:Y:S02]  /*8dc0*/  IMAD.U32 R3, RZ, RZ, UR39 ;  /* 0x00000027ff037e24 */ /* 0x000fe4000f8e00ff */
[----:B------:R-:W-:Y:S02]  /*8dd0*/  IMAD.MOV.U32 R6, RZ, RZ, 0x1 ;  /* 0x00000001ff067424 */ /* 0x000fe400078e00ff */
[----:B------:R-:W-:-:S05]  /*8de0*/  IMAD.U32 R2, RZ, RZ, UR48 ;  /* 0x00000030ff027e24 */ /* 0x000fca000f8e00ff */
[----:B------:R-:W-:-:S04]  /*8df0*/  VIADDMNMX R2, R2, R3, UR44, PT ;  /* 0x0000002c02027e46 */ /* 0x000fc8000b800103 */
[----:B------:R-:W-:Y:S02]  /*8e00*/  R2UR UR49, R2 ;  /* 0x00000000023172ca */ /* 0x000fe400000e0000 */
[----:B------:R-:W-:-:S11]  /*8e10*/  MOV R2, RZ ;  /* 0x000000ff00027202 */ /* 0x000fd60000000f00 */
        /* <DEDUP_REMOVED lines=19> */
[----:B------:R-:W-:Y:S01]  /*8f50*/  MOV R8, 0x70 ;  /* 0x0000007000087802 */ /* 0x000fe20000000f00 */
[----:B------:R-:W-:-:S02]  /*8f60*/  IMAD.U32 R10, RZ, RZ, UR4 ;  /* 0x00000004ff0a7e24 */ /* 0x000fc4000f8e00ff */
[----:B------:R-:W-:Y:S02]  /*8f70*/  IMAD.U32 R11, RZ, RZ, UR5 ;  /* 0x00000005ff0b7e24 */ /* 0x000fe4000f8e00ff */
[----:B------:R-:W-:Y:S02]  /*8f80*/  IMAD.MOV.U32 R12, RZ, RZ, 0x1 ;  /* 0x00000001ff0c7424 */ /* 0x000fe400078e00ff */
[----:B------:R-:W-:-:S07]  /*8f90*/  IMAD.MOV.U32 R13, RZ, RZ, RZ ;  /* 0x000000ffff0d7224 */ /* 0x000fce00078e00ff */
[----:B------:R-:W-:-:S07]  /*8fa0*/  LEPC R20, `(.L_x_10051) ;  /* 0x000000001014794e */ /* 0x000fce0000000000 */
[----:B0----5:R-:W-:Y:S05]  /*8fb0*/  CALL.ABS.NOINC R2 ;  /* 0x0000000002007343 */ /* 0x021fea0003c00000 */
.L_x_10051:
        /* <DEDUP_REMOVED lines=20> */
.L_x_10053:
        /* <DEDUP_REMOVED lines=15> */
.L_x_10052:
[----:B------:R-:W0:Y:S01]  /*91f0*/  LDC.64 R2, c[0x0][0x9f8] ;  /* 0x00027e00ff027b82 */ /* 0x000e220000000a00 */
[----:B------:R-:W-:-:S07]  /*9200*/  IMAD.MOV.U32 R6, RZ, RZ, R24 ;  /* 0x000000ffff067224 */ /* 0x000fce00078e0018 */
[----:B------:R-:W1:Y:S01]  /*9210*/  LDC R17, c[0x0][0x430] ;  /* 0x00010c00ff117b82 */ /* 0x000e620000000800 */
[----:B------:R-:W-:Y:S02]  /*9220*/  MOV R0, UR49 ;  /* 0x0000003100007c02 */ /* 0x000fe40008000f00 */
[C---:B------:R-:W-:Y:S01]  /*9230*/  LOP3.LUT R20, R22.reuse, 0x7f, RZ, 0xc0, !PT ;  /* 0x0000007f16147812 */ /* 0x040fe200078ec0ff */
[----:B------:R-:W-:Y:S01]  /*9240*/  IMAD.SHL.U32 R23, R22, 0x20, RZ ;  /* 0x0000002016177824 */ /* 0x000fe200078e00ff */
[----:B------:R-:W-:Y:S01]  /*9250*/  ULDC UR4, c[0x0][0x2f4] ;  /* 0x0000bd0000047ab9 */ /* 0x000fe20000000800 */
[----:B0-----:R-:W-:-:S04]  /*9260*/  ISETP.NE.U32.AND P0, PT, R2, RZ, PT ;  /* 0x000000ff0200720c */ /* 0x001fc80003f05070 */
[----:B------:R-:W-:-:S13]  /*9270*/  ISETP.NE.AND.EX P0, PT, R3, RZ, PT, P0 ;  /* 0x000000ff0300720c */ /* 0x000fda0003f05300 */
[----:B------:R-:W0:Y:S02]  /*9280*/  @P0 LDC.64 R2, c[0x0][0x9f8] ;  /* 0x00027e00ff020b82 */ /* 0x000e240000000a00 */
[----:B0-----:R-:W-:-:S05]  /*9290*/  @P0 IMAD.WIDE R2, R24, 0x4, R2 ;  /* 0x0000000418020825 */ /* 0x001fca00078e0202 */
[----:B------:R0:W2:Y:S01]  /*92a0*/  @P0 LDG.E R6, desc[UR36][R2.64] ;  /* 0x0000002402060981 */ /* 0x0000a2000c1e1900 */
[----:B------:R-:W-:Y:S01]  /*92b0*/  VIADD R0, R0, 0xffffffff ;  /* 0xffffffff00007836 */ /* 0x000fe20000000000 */
[----:B------:R-:W-:Y:S02]  /*92c0*/  SHF.R.U32.HI R4, RZ, 0x2, R20 ;  /* 0x00000002ff047819 */ /* 0x000fe40000011614 */
[----:B------:R-:W-:Y:S02]  /*92d0*/  LOP3.LUT R23, R23, 0x60, RZ, 0xc0, !PT ;  /* 0x0000006017177812 */ /* 0x000fe400078ec0ff */
[----:B------:R-:W-:Y:S02]  /*92e0*/  LEA R4, R0, R4, 0x7 ;  /* 0x0000000400047211 */ /* 0x000fe400078e38ff */
[----:B-1----:R-:W-:Y:S02]  /*92f0*/  ISETP.NE.AND P1, PT, R17, 0x1, PT ;  /* 0x000000011100780c */ /* 0x002fe40003f25270 */
[----:B------:R-:W-:Y:S01]  /*9300*/  LOP3.LUT R16, R16, 0xffffffef, RZ, 0xc0, !PT ;  /* 0xffffffef10107812 */ /* 0x000fe200078ec0ff */
[----:B------:R-:W-:-:S04]  /*9310*/  IMAD.IADD R4, R23, 0x1, R4 ;  /* 0x0000000117047824 */ /* 0x000fc800078e0204 */
[C---:B-----5:R-:W-:Y:S01]  /*9320*/  IMAD.IADD R9, R4.reuse, 0x1, R19 ;  /* 0x0000000104097824 */ /* 0x060fe200078e0213 */
[----:B------:R-:W-:-:S04]  /*9330*/  ISETP.GE.AND P0, PT, R4, UR43, PT ;  /* 0x0000002b04007c0c */ /* 0x000fc8000bf06270 */
[----:B------:R-:W-:Y:S01]  /*9340*/  MOV R7, R9 ;  /* 0x0000000900077202 */ /* 0x000fe20000000f00 */
[----:B0-----:R-:W0:Y:S01]  /*9350*/  @P1 LDC R2, c[0x0][0x434] ;  /* 0x00010d00ff021b82 */ /* 0x001e220000000800 */
[----:B------:R-:W-:-:S07]  /*9360*/  @P1 LOP3.LUT R16, R16, 0x10, RZ, 0xfc, !PT ;  /* 0x0000001010101812 */ /* 0x000fce00078efcff */
        /* <DEDUP_REMOVED lines=8> */
[----:B--2---:R-:W-:Y:S01]  /*93f0*/  SHF.R.S32.HI R8, RZ, 0x1f, R6 ;  /* 0x0000001fff087819 */ /* 0x004fe20000011406 */
[----:B------:R-:W-:Y:S04]  /*9400*/  STL [R1], R6 ;  /* 0x0000000601007387 */ /* 0x000fe80000100800 */
[----:B------:R0:W-:Y:S01]  /*9410*/  STL [R1+0x4], R8 ;  /* 0x0000040801007387 */ /* 0x0001e20000100800 */
[----:B---3--:R-:W-:-:S04]  /*9420*/  @!P0 IMAD R2, R8, R10, RZ ;  /* 0x0000000a08028224 */ /* 0x008fc800078e02ff */
[----:B------:R-:W-:Y:S02]  /*9430*/  @!P0 IMAD R11, R6, R11, R2 ;  /* 0x0000000b060b8224 */ /* 0x000fe400078e0202 */
[----:B------:R-:W-:Y:S02]  /*9440*/  @!P0 IMAD.MOV.U32 R2, RZ, RZ, R7 ;  /* 0x000000ffff028224 */ /* 0x000fe400078e0007 */
[----:B0-----:R-:W-:Y:S02]  /*9450*/  IMAD.SHL.U32 R8, R22, 0x8, RZ ;  /* 0x0000000816087824 */ /* 0x001fe400078e00ff */
[----:B------:R-:W-:Y:S01]  /*9460*/  @!P0 IMAD.WIDE.U32 R2, R6, R10, R2 ;  /* 0x0000000a06028225 */ /* 0x000fe200078e0002 */
[----:B------:R-:W-:Y:S02]  /*9470*/  MOV R6, RZ ;  /* 0x000000ff00067202 */ /* 0x000fe40000000f00 */
[----:B------:R-:W-:Y:S01]  /*9480*/  LOP3.LUT R14, R8, 0x18, RZ, 0xc0, !PT ;  /* 0x00000018080e7812 */ /* 0x000fe200078ec0ff */
[----:B------:R-:W-:Y:S01]  /*9490*/  @!P0 IMAD.IADD R3, R3, 0x1, R11 ;  /* 0x0000000103038824 */ /* 0x000fe200078e020b */
[----:B----4-:R-:W-:-:S02]  /*94a0*/  @!P0 LEA R4, P1, R2, R4, 0x2 ;  /* 0x0000000402048211 */ /* 0x010fc400078210ff */
[C---:B------:R-:W-:Y:S02]  /*94b0*/  ISETP.GE.AND P2, PT, R14.reuse, UR4, PT ;  /* 0x000000040e007c0c */ /* 0x040fe4000bf46270 */
[----:B------:R-:W-:Y:S02]  /*94c0*/  LOP3.LUT R13, R14, 0x20, RZ, 0xfc, !PT ;  /* 0x000000200e0d7812 */ /* 0x000fe400078efcff */
[----:B------:R-:W-:Y:S02]  /*94d0*/  @!P0 LEA.HI.X R5, R2, R5, R3, 0x2, P1 ;  /* 0x0000000502058211 */ /* 0x000fe400008f1403 */
[----:B------:R-:W-:Y:S02]  /*94e0*/  LOP3.LUT R12, R14, 0x40, RZ, 0xfc, !PT ;  /* 0x000000400e0c7812 */ /* 0x000fe400078efcff */
[----:B------:R-:W-:Y:S01]  /*94f0*/  ISETP.GE.AND P1, PT, R13, UR4, PT ;  /* 0x000000040d007c0c */ /* 0x000fe2000bf26270 */
[----:B------:R0:W5:Y:S01]  /*9500*/  @!P0 LDG.E R6, desc[UR36][R4.64] ;  /* 0x0000002404068981 */ /* 0x000162000c1e1900 */
[----:B------:R-:W-:-:S03]  /*9510*/  ISETP.GE.AND P0, PT, R12, UR4, PT ;  /* 0x000000040c007c0c */ /* 0x000fc6000bf06270 */
[----:B------:R-:W-:-:S04]  /*9520*/  @P2 LOP3.LUT R16, R16, 0x4, RZ, 0xfc, !PT ;  /* 0x0000000410102812 */ /* 0x000fc800078efcff */
[----:B------:R-:W-:-:S04]  /*9530*/  LOP3.LUT R16, R16, 0xfffffffe, RZ, 0xc0, !PT ;  /* 0xfffffffe10107812 */ /* 0x000fc800078ec0ff */
[----:B------:R-:W-:-:S04]  /*9540*/  LOP3.LUT R16, R16, 0xfffffffd, RZ, 0xc0, !PT ;  /* 0xfffffffd10107812 */ /* 0x000fc800078ec0ff */
[----:B------:R-:W-:-:S04]  /*9550*/  @P1 LOP3.LUT R16, R16, 0x2, RZ, 0xfc, !PT ;  /* 0x0000000210101812 */ /* 0x000fc800078efcff */
[----:B------:R-:W-:Y:S01]  /*9560*/  @P0 LOP3.LUT R16, R16, 0x1, RZ, 0xfc, !PT ;  /* 0x0000000110100812 */ /* 0x000fe200078efcff */
[----:B0-----:R-:W-:Y:S06]  /*9570*/  BRA.DIV UR5, `(.L_x_10054) ;  /* 0x0000002e05b47947 */ /* 0x001fec000b800000 */
.L_x_10096:
[----:B------:R-:W-:Y:S01]  /*9580*/  ULOP3.LUT UR4, UR38, 0x2, URZ, 0xfc, !UPT ;  /* 0x0000000226047892 */ /* 0x000fe2000f8efc3f */
[----:B------:R-:W-:Y:S01]  /*9590*/  IMAD.U32 R29, RZ, RZ, UR42 ;  /* 0x0000002aff1d7e24 */ /* 0x000fe2000f8e00ff */
[----:B------:R-:W-:Y:S01]  /*95a0*/  LOP3.LUT R16, R16, 0xfffffff7, RZ, 0xc0, !PT ;  /* 0xfffffff710107812 */ /* 0x000fe200078ec0ff */
[----:B------:R-:W-:Y:S02]  /*95b0*/  IMAD.MOV R2, RZ, RZ, -R7 ;  /* 0x000000ffff027224 */ /* 0x000fe400078e0a07 */
[----:B------:R-:W-:Y:S01]  /*95c0*/  IMAD.MOV.U32 R26, RZ, RZ, R0 ;  /* 0x000000ffff1a7224 */ /* 0x000fe200078e0000 */
[----:B------:R-:W-:Y:S01]  /*95d0*/  MOV R3, UR4 ;  /* 0x0000000400037c02 */ /* 0x000fe20008000f00 */
[----:B------:R-:W-:Y:S01]  /*95e0*/  IMAD R5, R17, R2, R9 ;  /* 0x0000000211057224 */ /* 0x000fe200078e0209 */
[----:B------:R-:W-:Y:S02]  /*95f0*/  SHF.R.S32.HI R29, RZ, 0x1f, R29 ;  /* 0x0000001fff1d7819 */ /* 0x000fe4000001141d */
[----:B------:R-:W-:-:S13]  /*9600*/  ISETP.NE.AND P0, PT, R3, 0x3, PT ;  /* 0x000000030300780c */ /* 0x000fda0003f05270 */
[----:B------:R-:W-:Y:S01]  /*9610*/  @P0 LOP3.LUT R16, R16, 0x8, RZ, 0xfc, !PT ;  /* 0x0000000810100812 */ /* 0x000fe200078efcff */
[----:B------:R-:W-:Y:S06]  /*9620*/  @!P0 BRA `(.L_x_10055) ;  /* 0x0000000000048947 */ /* 0x000fec0003800000 */
[----:B------:R-:W-:Y:S01]  /*9630*/  BPT.TRAP 0x1 ;  /* 0x000000040000795c */ /* 0x000fe20000300000 */
.L_x_10055:
        /* <DEDUP_REMOVED lines=15> */
[----:B------:R-:W-:Y:S01]  /*9730*/  MOV R11, UR4 ;  /* 0x00000004000b7c02 */ /* 0x000fe20008000f00 */
[----:B------:R-:W0:Y:S01]  /*9740*/  SYNCS.PHASECHK.TRANS64.TRYWAIT P0, [UR45+0x2d840], R9 ;  /* 0x02d84009ff0075a7 */ /* 0x000e22000800016d */
[----:B------:R-:W-:Y:S01]  /*9750*/  UIMAD UR4, UR6, UR4, URZ ;  /* 0x00000004060472a4 */ /* 0x000fe2000f8e023f */
[----:B------:R-:W-:-:S02]  /*9760*/  IMAD.IADD R3, R3, 0x1, R10 ;  /* 0x0000000103037824 */ /* 0x000fc400078e020a */
[----:B------:R-:W-:Y:S01]  /*9770*/  ULDC.64 UR6, c[0x0][0x318] ;  /* 0x0000c60000067ab9 */ /* 0x000fe20000000a00 */
[----:B------:R-:W-:Y:S02]  /*9780*/  UIMAD UR4, UR42, UR5, UR4 ;  /* 0x000000052a0472a4 */ /* 0x000fe4000f8e0204 */
[----:B------:R-:W-:-:S04]  /*9790*/  IMAD.WIDE.U32 R2, R11, UR42, R2 ;  /* 0x0000002a0b027c25 */ /* 0x000fc8000f8e0002 */
[----:B------:R-:W-:Y:S01]  /*97a0*/  VIADD R3, R3, UR4 ;  /* 0x0000000403037c36 */ /* 0x000fe20008000000 */
[----:B------:R-:W-:-:S04]  /*97b0*/  LEA R17, P1, R2, UR6, 0x1 ;  /* 0x0000000602117c11 */ /* 0x000fc8000f8208ff */
[----:B------:R-:W-:Y:S01]  /*97c0*/  LEA.HI.X R18, R2, UR7, R3, 0x1, P1 ;  /* 0x0000000702127c11 */ /* 0x000fe200088f0c03 */
[----:B0-----:R-:W-:Y:S08]  /*97d0*/  @!P0 BRA `(.L_x_10056) ;  /* 0x0000002c003c8947 */ /* 0x001ff00003800000 */
.L_x_10097:
[----:B------:R-:W1:Y:S01]  /*97e0*/  S2R R10, SR_TID.X ;  /* 0x00000000000a7919 */ /* 0x000e620000002100 */
[----:B------:R-:W-:Y:S01]  /*97f0*/  ULDC.64 UR4, c[0x0][0x300] ;  /* 0x0000c00000047ab9 */ /* 0x000fe20000000a00 */
[----:B------:R-:W-:Y:S01]  /*9800*/  R2UR UR6, R29 ;  /* 0x000000001d0672ca */ /* 0x000fe200000e0000 */
[----:B0-----:R-:W-:Y:S01]  /*9810*/  IMAD R2, R7, UR4, RZ ;  /* 0x0000000407027c24 */ /* 0x001fe2000f8e02ff */
[----:B------:R-:W-:Y:S02]  /*9820*/  LOP3.LUT R9, R8, 0xc0, RZ, 0xc0, !PT ;  /* 0x000000c008097812 */ /* 0x000fe400078ec0ff */
[C---:B------:R-:W-:Y:S01]  /*9830*/  LOP3.LUT P4, RZ, R16.reuse, 0x4, RZ, 0xc0, !PT ;  /* 0x0000000410ff7812 */ /* 0x040fe2000788c0ff */
[----:B------:R-:W-:Y:S01]  /*9840*/  IMAD R7, R5, UR5, R2 ;  /* 0x0000000505077c24 */ /* 0x000fe2000f8e0202 */
[----:B------:R-:W-:Y:S01]  /*9850*/  LOP3.LUT R9, R9, 0x18, R8, 0xf8, !PT ;  /* 0x0000001809097812 */ /* 0x000fe200078ef808 */
[----:B------:R-:W-:Y:S01]  /*9860*/  IMAD.WIDE.U32 R2, R5, UR4, RZ ;  /* 0x0000000405027c25 */ /* 0x000fe2000f8e00ff */
[----:B------:R-:W-:Y:S01]  /*9870*/  ULDC.64 UR4, c[0x0][0x310] ;  /* 0x0000c40000047ab9 */ /* 0x000fe20000000a00 */
[----:B------:R-:W-:-:S02]  /*9880*/  LOP3.LUT P3, RZ, R16, 0x2, RZ, 0xc0, !PT ;  /* 0x0000000210ff7812 */ /* 0x000fc4000786c0ff */
[----:B------:R-:W-:Y:S01]  /*9890*/  IMAD.IADD R3, R3, 0x1, R7 ;  /* 0x0000000103037824 */ /* 0x000fe200078e0207 */
[----:B------:R-:W-:Y:S01]  /*98a0*/  SHF.L.U32 R7, R20, 0x3, RZ ;  /* 0x0000000314077819 */ /* 0x000fe200000006ff */
[----:B------:R-:W-:Y:S01]  /*98b0*/  IMAD R5, R4, UR4, RZ ;  /* 0x0000000404057c24 */ /* 0x000fe2000f8e02ff */
[----:B------:R-:W-:Y:S01]  /*98c0*/  LOP3.LUT R28, R9, 0x18, R22, 0x78, !PT ;  /* 0x00000018091c7812 */ /* 0x000fe200078e7816 */
[----:B------:R-:W-:Y:S01]  /*98d0*/  IMAD.WIDE.U32 R2, R6, UR4, R2 ;  /* 0x0000000406027c25 */ /* 0x000fe2000f8e0002 */
[----:B------:R-:W-:Y:S02]  /*98e0*/  LOP3.LUT R7, R7, 0x300, RZ, 0xc0, !PT ;  /* 0x0000030007077812 */ /* 0x000fe400078ec0ff */
[----:B------:R-:W-:Y:S01]  /*98f0*/  LOP3.LUT P2, RZ, R16, 0x1, RZ, 0xc0, !PT ;  /* 0x0000000110ff7812 */ /* 0x000fe2000784c0ff */
[----:B------:R-:W-:Y:S01]  /*9900*/  IMAD R5, R6, UR5, R5 ;  /* 0x0000000506057c24 */ /* 0x000fe2000f8e0205 */
[----:B------:R-:W-:Y:S01]  /*9910*/  LOP3.LUT R4, R7, 0x20, R8, 0xf8, !PT ;  /* 0x0000002007047812 */ /* 0x000fe200078ef808 */
[----:B------:R-:W-:-:S02]  /*9920*/  ULDC.64 UR4, c[0x0][0x308] ;  /* 0x0000c20000047ab9 */ /* 0x000fc40000000a00 */
[----:B------:R-:W-:Y:S01]  /*9930*/  IMAD.IADD R3, R3, 0x1, R5 ;  /* 0x0000000103037824 */ /* 0x000fe200078e0205 */
[----:B------:R-:W-:Y:S01]  /*9940*/  LOP3.LUT R28, R4, R28, RZ, 0xfc, !PT ;  /* 0x0000001c041c7212 */ /* 0x000fe200078efcff */
[----:B------:R-:W-:-:S04]  /*9950*/  IMAD.MOV.U32 R5, RZ, RZ, -0x80 ;  /* 0xffffff80ff057424 */ /* 0x000fc800078e00ff */
[----:B------:R-:W-:Y:S01]  /*9960*/  IMAD R8, R0, R5, UR43 ;  /* 0x0000002b00087e24 */ /* 0x000fe2000f8e0205 */
[----:B------:R-:W-:Y:S01]  /*9970*/  MOV R5, UR4 ;  /* 0x0000000400057c02 */ /* 0x000fe20008000f00 */
[----:B------:R-:W-:Y:S01]  /*9980*/  UIMAD UR4, UR6, UR4, URZ ;  /* 0x00000004060472a4 */ /* 0x000fe2000f8e023f */
[----:B-1----:R-:W-:Y:S02]  /*9990*/  LOP3.LUT R10, R10, 0x7f, RZ, 0xc0, !PT ;  /* 0x0000007f0a0a7812 */ /* 0x002fe400078ec0ff */
[----:B------:R-:W-:Y:S01]  /*99a0*/  ULDC.64 UR6, c[0x0][0x2e8] ;  /* 0x0000ba0000067ab9 */ /* 0x000fe20000000a00 */
[----:B------:R-:W-:Y:S02]  /*99b0*/  UIMAD UR4, UR42, UR5, UR4 ;  /* 0x000000052a0472a4 */ /* 0x000fe4000f8e0204 */
[----:B------:R-:W-:Y:S01]  /*99c0*/  IMAD.WIDE.U32 R2, R5, UR42, R2 ;  /* 0x0000002a05027c25 */ /* 0x000fe2000f8e0002 */
[----:B------:R-:W-:-:S03]  /*99d0*/  SHF.R.U32.HI R10, RZ, 0x2, R10 ;  /* 0x00000002ff0a7819 */ /* 0x000fc6000001160a */
[----:B------:R-:W-:Y:S01]  /*99e0*/  VIADD R9, R3, UR4 ;  /* 0x0000000403097c36 */ /* 0x000fe20008000000 */
[----:B------:R-:W-:Y:S01]  /*99f0*/  LEA R0, P1, R2, UR6, 0x1 ;  /* 0x0000000602007c11 */ /* 0x000fe2000f8208ff */
[----:B------:R-:W-:Y:S01]  /*9a00*/  IMAD.IADD R8, R8, 0x1, -R10 ;  /* 0x0000000108087824 */ /* 0x000fe200078e0a0a */
[----:B------:R-:W-:Y:S02]  /*9a10*/  UMOV UR4, 0xffffffff ;  /* 0xffffffff00047882 */ /* 0x000fe40000000000 */
[----:B------:R-:W-:Y:S02]  /*9a20*/  LEA.HI.X R9, R2, UR7, R9, 0x1, P1 ;  /* 0x0000000702097c11 */ /* 0x000fe400088f0c09 */
[----:B------:R-:W-:Y:S01]  /*9a30*/  ISETP.GE.AND P0, PT, R8, 0x1, PT ;  /* 0x000000010800780c */ /* 0x000fe20003f06270 */
[----:B------:R-:W-:-:S12]  /*9a40*/  BRA.DIV UR4, `(.L_x_10057) ;  /* 0x0000002a04b87947 */ /* 0x000fd8000b800000 */
[----:B------:R-:W0:Y:S01]  /*9a50*/  S2R R10, SR_TID.X ;  /* 0x00000000000a7919 */ /* 0x000e220000002100 */
[----:B------:R-:W-:Y:S02]  /*9a60*/  @P0 LEA R21, R28, UR45, 0x1 ;  /* 0x0000002d1c150c11 */ /* 0x000fe4000f8e08ff */
[----:B------:R-:W-:Y:S01]  /*9a70*/  ISETP.GE.AND P1, PT, R8, 0x21, PT ;  /* 0x000000210800780c */ /* 0x000fe20003f26270 */
[----:B------:R-:W1:Y:S04]  /*9a80*/  SHFL.IDX PT, R6, R9, RZ, 0x1c1f ;  /* 0x001c1fff09067589 */ /* 0x000e6800000e0000 */
[----:B------:R-:W2:Y:S04]  /*9a90*/  SHFL.IDX PT, R14, R0, RZ, 0x1c1f ;  /* 0x001c1fff000e7589 */ /* 0x000ea800000e0000 */
[----:B------:R-:W-:Y:S04]  /*9aa0*/  SHFL.IDX PT, R4, R9, 0x1, 0x1c1f ;  /* 0x003c1f0009047f89 */ /* 0x000fe800000e0000 */
[----:B------:R-:W3:Y:S01]  /*9ab0*/  SHFL.IDX PT, R5, R0, 0x1, 0x1c1f ;  /* 0x003c1f0000057f89 */ /* 0x000ee200000e0000 */
[----:B------:R-:W-:-:S03]  /*9ac0*/  @P1 LEA R27, R28, UR45, 0x1 ;  /* 0x0000002d1c1b1c11 */ /* 0x000fc6000f8e08ff */
[----:B------:R-:W-:Y:S04]  /*9ad0*/  SHFL.IDX PT, R2, R9, 0x2, 0x1c1f ;  /* 0x005c1f0009027f89 */ /* 0x000fe800000e0000 */
[----:B------:R-:W4:Y:S01]  /*9ae0*/  SHFL.IDX PT, R3, R0, 0x2, 0x1c1f ;  /* 0x005c1f0000037f89 */ /* 0x000f2200000e0000 */
[----:B-1----:R-:W-:-:S03]  /*9af0*/  IMAD.MOV.U32 R7, RZ, RZ, R6 ;  /* 0x000000ffff077224 */ /* 0x002fc600078e0006 */
[----:B------:R-:W1:Y:S01]  /*9b00*/  SHFL.IDX PT, R9, R9, 0x3, 0x1c1f ;  /* 0x007c1f0009097f89 */ /* 0x000e6200000e0000 */
[----:B0-----:R-:W-:Y:S01]  /*9b10*/  SHF.L.U32 R10, R10, 0x3, RZ ;  /* 0x000000030a0a7819 */ /* 0x001fe200000006ff */
[----:B--2---:R-:W-:Y:S02]  /*9b20*/  IMAD.MOV.U32 R6, RZ, RZ, R14 ;  /* 0x000000ffff067224 */ /* 0x004fe400078e000e */
[----:B------:R0:W2:Y:S01]  /*9b30*/  SHFL.IDX PT, R14, R0, 0x3, 0x1c1f ;  /* 0x007c1f00000e7f89 */ /* 0x0000a200000e0000 */
[----:B------:R-:W-:Y:S02]  /*9b40*/  LOP3.LUT R10, R10, 0x18, RZ, 0xc0, !PT ;  /* 0x000000180a0a7812 */ /* 0x000fe400078ec0ff */
[----:B---3--:R-:W-:-:S03]  /*9b50*/  LOP3.LUT R5, R5, R4, RZ, 0x3c, !PT ;  /* 0x0000000405057212 */ /* 0x008fc600078e3cff */
[----:B------:R-:W-:Y:S01]  /*9b60*/  @P0 IMAD.WIDE.U32 R6, R10, 0x2, R6 ;  /* 0x000000020a060825 */ /* 0x000fe200078e0006 */
[----:B------:R-:W-:-:S04]  /*9b70*/  LOP3.LUT R4, R5, R4, RZ, 0x3c, !PT ;  /* 0x0000000405047212 */ /* 0x000fc800078e3cff */
[----:B------:R-:W-:Y:S01]  /*9b80*/  @P0 LDGSTS.E.BYPASS.LTC128B.128 [R21+0x15400], desc[UR36][R6.64], !P4 ;  /* 0x1540000006150fae */ /* 0x000fe2000e101d64 */
[----:B----4-:R-:W-:-:S03]  /*9b90*/  LOP3.LUT R3, R3, R2, RZ, 0x3c, !PT ;  /* 0x0000000203037212 */ /* 0x010fc600078e3cff */
[----:B------:R-:W-:Y:S01]  /*9ba0*/  @P0 LDGSTS.E.BYPASS.LTC128B.128 [R21+0x17400], desc[UR36][R6.64+0x40], !P3 ;  /* 0x1740004006150fae */ /* 0x000fe2000d901d64 */
[----:B------:R-:W-:Y:S02]  /*9bb0*/  LOP3.LUT R5, R5, R4, RZ, 0x3c, !PT ;  /* 0x0000000405057212 */ /* 0x000fe400078e3cff */
[C---:B------:R-:W-:Y:S01]  /*9bc0*/  LOP3.LUT R2, R3.reuse, R2, RZ, 0x3c, !PT ;  /* 0x0000000203027212 */ /* 0x040fe200078e3cff */
[----:B------:R3:W-:Y:S01]  /*9bd0*/  @P0 LDGSTS.E.BYPASS.LTC128B.128 [R21+0x19400], desc[UR36][R6.64+0x80], !P2 ;  /* 0x1940008006150fae */ /* 0x0007e2000d101d64 */
[----:B------:R-:W-:Y:S01]  /*9be0*/  ISETP.GE.AND P0, PT, R8, 0x41, PT ;  /* 0x000000410800780c */ /* 0x000fe20003f06270 */
[----:B------:R-:W-:Y:S01]  /*9bf0*/  @P1 IMAD.WIDE.U32 R4, R10, 0x2, R4 ;  /* 0x000000020a041825 */ /* 0x000fe200078e0004 */
[----:B------:R-:W-:-:S04]  /*9c00*/  LOP3.LUT R3, R3, R2, RZ, 0x3c, !PT ;  /* 0x0000000203037212 */ /* 0x000fc800078e3cff */
[----:B------:R0:W-:Y:S04]  /*9c10*/  @P1 LDGSTS.E.BYPASS.LTC128B.128 [R27+0x15c00], desc[UR36][R4.64], !P4 ;  /* 0x15c00000041b1fae */ /* 0x0001e8000e101d64 */
[----:B------:R0:W-:Y:S03]  /*9c20*/  @P1 LDGSTS.E.BYPASS.LTC128B.128 [R27+0x17c00], desc[UR36][R4.64+0x40], !P3 ;  /* 0x17c00040041b1fae */ /* 0x0001e6000d901d64 */
[----:B------:R-:W-:Y:S01]  /*9c30*/  @P0 IMAD.WIDE.U32 R2, R10, 0x2, R2 ;  /* 0x000000020a020825 */ /* 0x000fe200078e0002 */
[----:B---3--:R-:W-:Y:S01]  /*9c40*/  @P0 LEA R7, R28, UR45, 0x1 ;  /* 0x0000002d1c070c11 */ /* 0x008fe2000f8e08ff */
[----:B------:R0:W-:Y:S04]  /*9c50*/  @P1 LDGSTS.E.BYPASS.LTC128B.128 [R27+0x19c00], desc[UR36][R4.64+0x80], !P2 ;  /* 0x19c00080041b1fae */ /* 0x0001e8000d101d64 */
[----:B------:R0:W-:Y:S04]  /*9c60*/  @P0 LDGSTS.E.BYPASS.LTC128B.128 [R7+0x16400], desc[UR36][R2.64], !P4 ;  /* 0x1640000002070fae */ /* 0x0001e8000e101d64 */
[----:B------:R0:W-:Y:S04]  /*9c70*/  @P0 LDGSTS.E.BYPASS.LTC128B.128 [R7+0x18400], desc[UR36][R2.64+0x40], !P3 ;  /* 0x1840004002070fae */ /* 0x0001e8000d901d64 */
[----:B-12---:R0:W-:Y:S02]  /*9c80*/  @P0 LDGSTS.E.BYPASS.LTC128B.128 [R7+0x1a400], desc[UR36][R2.64+0x80], !P2 ;  /* 0x1a40008002070fae */ /* 0x0061e4000d101d64 */
.L_x_10107:
[----:B0-----:R-:W0:Y:S01]  /*9c90*/  S2R R27, SR_TID.X ;  /* 0x00000000001b7919 */ /* 0x001e220000002100 */
[----:B------:R-:W-:Y:S01]  /*9ca0*/  ISETP.GE.AND P0, PT, R8, 0x61, PT ;  /* 0x000000610800780c */ /* 0x000fe20003f06270 */
[----:B------:R-:W-:Y:S02]  /*9cb0*/  IMAD.MOV.U32 R2, RZ, RZ, R14 ;  /* 0x000000ffff027224 */ /* 0x000fe400078e000e */
[----:B------:R-:W-:-:S10]  /*9cc0*/  IMAD.MOV.U32 R3, RZ, RZ, R9 ;  /* 0x000000ffff037224 */ /* 0x000fd400078e0009 */
[----:B------:R-:W-:Y:S02]  /*9cd0*/  @P0 LEA R5, R28, UR45, 0x1 ;  /* 0x0000002d1c050c11 */ /* 0x000fe4000f8e08ff */
[----:B0-----:R-:W-:-:S04]  /*9ce0*/  SHF.L.U32 R27, R27, 0x3, RZ ;  /* 0x000000031b1b7819 */ /* 0x001fc800000006ff */
[----:B------:R-:W-:-:S05]  /*9cf0*/  LOP3.LUT R27, R27, 0x18, RZ, 0xc0, !PT ;  /* 0x000000181b1b7812 */ /* 0x000fca00078ec0ff */
[----:B------:R-:W-:-:S05]  /*9d00*/  @P0 IMAD.WIDE.U32 R2, R27, 0x2, R2 ;  /* 0x000000021b020825 */ /* 0x000fca00078e0002 */
        /* <DEDUP_REMOVED lines=10> */
[----:B------:R-:W-:-:S06]  /*9db0*/  ULOP3.LUT UR4, UR38, 0x2, URZ, 0xfc, !UPT ;  /* 0x0000000226047892 */ /* 0x000fcc000f8efc3f */
[----:B------:R-:W-:-:S04]  /*9dc0*/  MOV R4, UR4 ;  /* 0x0000000400047c02 */ /* 0x000fc80008000f00 */
[----:B------:R-:W-:-:S13]  /*9dd0*/  ISETP.NE.AND P1, PT, R4, 0x3, PT ;  /* 0x000000030400780c */ /* 0x000fda0003f25270 */
[----:B0-----:R-:W-:Y:S05]  /*9de0*/  @!P1 BRA `(.L_x_10058) ;  /* 0x0000000000049947 */ /* 0x001fea0003800000 */
[----:B------:R-:W-:Y:S01]  /*9df0*/  BPT.TRAP 0x1 ;  /* 0x000000040000795c */ /* 0x000fe20000300000 */
.L_x_10058:
        /* <DEDUP_REMOVED lines=30> */
.L_x_10059:
[----:B------:R-:W0:Y:S01]  /*9fe0*/  LDC R20, c[0x0][0x448] ;  /* 0x00011200ff147b82 */ /* 0x000e220000000800 */
[----:B------:R-:W1:Y:S01]  /*9ff0*/  S2R R21, SR_TID.X ;  /* 0x0000000000157919 */ /* 0x000e620000002100 */
[----:B------:R-:W-:Y:S01]  /*a000*/  ULDC.64 UR4, c[0x0][0x2e0] ;  /* 0x0000b80000047ab9 */ /* 0x000fe20000000a00 */
[----:B------:R-:W-:Y:S01]  /*a010*/  IMAD.U32 R4, RZ, RZ, UR40 ;  /* 0x00000028ff047e24 */ /* 0x000fe2000f8e00ff */
[----:B------:R-:W-:Y:S01]  /*a020*/  ULDC.64 UR6, c[0x0][0x2c8] ;  /* 0x0000b20000067ab9 */ /* 0x000fe20000000a00 */
[----:B------:R-:W-:Y:S01]  /*a030*/  IMAD R8, R22, UR4, RZ ;  /* 0x0000000416087c24 */ /* 0x000fe2000f8e02ff */
[----:B------:R-:W2:Y:S01]  /*a040*/  S2R R11, SR_TID.X ;  /* 0x00000000000b7919 */ /* 0x000ea20000002100 */
[----:B------:R-:W-:Y:S02]  /*a050*/  IMAD.U32 R5, RZ, RZ, UR41 ;  /* 0x00000029ff057e24 */ /* 0x000fe4000f8e00ff */
[----:B------:R-:W-:Y:S01]  /*a060*/  IMAD R5, R24, UR5, R8 ;  /* 0x0000000518057c24 */ /* 0x000fe2000f8e0208 */
[----:B------:R-:W3:Y:S01]  /*a070*/  S2R R22, SR_TID.X ;  /* 0x0000000000167919 */ /* 0x000ee20000002100 */
[----:B0-----:R-:W-:-:S02]  /*a080*/  ISETP.NE.AND P0, PT, R20, 0x1, PT ;  /* 0x000000011400780c */ /* 0x001fc40003f05270 */
[----:B-1----:R-:W-:-:S11]  /*a090*/  LOP3.LUT R21, R21, 0x7f, RZ, 0xc0, !PT ;  /* 0x0000007f15157812 */ /* 0x002fd600078ec0ff */
[----:B------:R-:W0:Y:S01]  /*a0a0*/  @P0 LDC R2, c[0x0][0x44c] ;  /* 0x00011300ff020b82 */ /* 0x000e220000000800 */
[----:B------:R-:W-:Y:S01]  /*a0b0*/  SHF.R.U32.HI R21, RZ, 0x2, R21 ;  /* 0x00000002ff157819 */ /* 0x000fe20000011615 */
[----:B--2---:R-:W-:Y:S01]  /*a0c0*/  IMAD.SHL.U32 R11, R11, 0x8, RZ ;  /* 0x000000080b0b7824 */ /* 0x004fe200078e00ff */
[----:B---3--:R-:W-:-:S03]  /*a0d0*/  LOP3.LUT R22, R22, 0x7f, RZ, 0xc0, !PT ;  /* 0x0000007f16167812 */ /* 0x008fc600078ec0ff */
[----:B------:R-:W-:Y:S01]  /*a0e0*/  IMAD.IADD R0, R23, 0x1, R21 ;  /* 0x0000000117007824 */ /* 0x000fe200078e0215 */
[----:B------:R-:W-:Y:S01]  /*a0f0*/  LOP3.LUT R11, R11, 0x18, RZ, 0xc0, !PT ;  /* 0x000000180b0b7812 */ /* 0x000fe200078ec0ff */
[----:B------:R-:W1:Y:S01]  /*a100*/  @P0 LDC R3, c[0x0][0x450] ;  /* 0x00011400ff030b82 */ /* 0x000e620000000800 */
[----:B------:R-:W2:Y:S01]  /*a110*/  S2R R21, SR_TID.X ;  /* 0x0000000000157919 */ /* 0x000ea20000002100 */
[----:B------:R-:W-:Y:S01]  /*a120*/  IMAD R7, R25, 0xc0, R0 ;  /* 0x000000c019077824 */ /* 0x000fe200078e0200 */
[----:B------:R-:W-:Y:S02]  /*a130*/  LOP3.LUT R11, R11, 0x20, RZ, 0xfc, !PT ;  /* 0x000000200b0b7812 */ /* 0x000fe400078efcff */
[----:B------:R-:W-:Y:S01]  /*a140*/  SHF.R.U32.HI R22, RZ, 0x2, R22 ;  /* 0x00000002ff167819 */ /* 0x000fe20000011616 */
[----:B------:R-:W-:Y:S02]  /*a150*/  IMAD.MOV.U32 R6, RZ, RZ, R7 ;  /* 0x000000ffff067224 */ /* 0x000fe400078e0007 */
[----:B------:R-:W3:Y:S01]  /*a160*/  @P0 LDC R9, c[0x0][0x450] ;  /* 0x00011400ff090b82 */ /* 0x000ee20000000800 */
[----:B------:R-:W-:-:S02]  /*a170*/  VIADD R8, R7, 0x80 ;  /* 0x0000008007087836 */ /* 0x000fc40000000000 */
[----:B0-----:R-:W-:Y:S01]  /*a180*/  @P0 IMAD.HI.U32 R0, R7, R2, RZ ;  /* 0x0000000207000227 */ /* 0x001fe200078e00ff */
[----:B------:R-:W-:-:S04]  /*a190*/  MOV R2, R4 ;  /* 0x0000000400027202 */ /* 0x000fc80000000f00 */
[----:B-1----:R-:W-:Y:S02]  /*a1a0*/  @P0 SHF.R.U32.HI R6, RZ, R3, R0 ;  /* 0x00000003ff060219 */ /* 0x002fe40000011600 */
[----:B------:R-:W0:Y:S01]  /*a1b0*/  @P0 LDC R0, c[0x0][0x44c] ;  /* 0x00011300ff000b82 */ /* 0x000e220000000800 */
[----:B------:R-:W-:-:S03]  /*a1c0*/  MOV R3, UR46 ;  /* 0x0000002e00037c02 */ /* 0x000fc60008000f00 */
[----:B------:R-:W-:Y:S01]  /*a1d0*/  IMAD.WIDE.U32 R2, R24, UR4, R2 ;  /* 0x0000000418027c25 */ /* 0x000fe2000f8e0002 */
[----:B------:R-:W-:-:S03]  /*a1e0*/  ULDC.64 UR4, c[0x0][0x2d0] ;  /* 0x0000b40000047ab9 */ /* 0x000fc60000000a00 */
[----:B--2---:R-:W-:Y:S01]  /*a1f0*/  IMAD.SHL.U32 R21, R21, 0x8, RZ ;  /* 0x0000000815157824 */ /* 0x004fe200078e00ff */
[----:B------:R-:W-:-:S04]  /*a200*/  IADD3 R3, R3, R5, RZ ;  /* 0x0000000503037210 */ /* 0x000fc80007ffe0ff */
[----:B------:R-:W-:Y:S01]  /*a210*/  LOP3.LUT R21, R21, 0x18, RZ, 0xc0, !PT ;  /* 0x0000001815157812 */ /* 0x000fe200078ec0ff */
[----:B0-----:R-:W-:-:S04]  /*a220*/  @P0 IMAD.HI.U32 R4, R8, R0, RZ ;  /* 0x0000000008040227 */ /* 0x001fc800078e00ff */
[----:B------:R-:W-:Y:S01]  /*a230*/  IMAD.MOV.U32 R0, RZ, RZ, R8 ;  /* 0x000000ffff007224 */ /* 0x000fe200078e0008 */
[----:B---3--:R-:W-:Y:S01]  /*a240*/  @P0 SHF.R.U32.HI R0, RZ, R9, R4 ;  /* 0x00000009ff000219 */ /* 0x008fe20000011604 */
[--C-:B------:R-:W-:Y:S01]  /*a250*/  IMAD.MOV R9, RZ, RZ, -R6.reuse ;  /* 0x000000ffff097224 */ /* 0x100fe200078e0a06 */
[----:B------:R-:W-:-:S03]  /*a260*/  SHF.R.S32.HI R4, RZ, 0x1f, R6 ;  /* 0x0000001fff047819 */ /* 0x000fc60000011406 */
[----:B------:R-:W-:Y:S02]  /*a270*/  IMAD R7, R20, R9, R7 ;  /* 0x0000000914077224 */ /* 0x000fe400078e0207 */
[----:B------:R-:W-:-:S04]  /*a280*/  IMAD R5, R4, UR4, RZ ;  /* 0x0000000404057c24 */ /* 0x000fc8000f8e02ff */
[C---:B------:R-:W-:Y:S02]  /*a290*/  IMAD R9, R6.reuse, UR5, R5 ;  /* 0x0000000506097c24 */ /* 0x040fe4000f8e0205 */
[----:B------:R-:W-:-:S04]  /*a2a0*/  IMAD.WIDE.U32 R4, R6, UR4, R2 ;  /* 0x0000000406047c25 */ /* 0x000fc8000f8e0002 */
[----:B------:R-:W-:Y:S01]  /*a2b0*/  IMAD.IADD R5, R5, 0x1, R9 ;  /* 0x0000000105057824 */ /* 0x000fe200078e0209 */
[C---:B------:R-:W-:Y:S01]  /*a2c0*/  IADD3 R9, -R0.reuse, RZ, RZ ;  /* 0x000000ff00097210 */ /* 0x040fe20007ffe1ff */
[----:B------:R-:W-:-:S04]  /*a2d0*/  IMAD.WIDE.U32 R2, R0, UR4, R2 ;  /* 0x0000000400027c25 */ /* 0x000fc8000f8e0002 */
[----:B------:R-:W-:Y:S01]  /*a2e0*/  IMAD R6, R20, R9, R8 ;  /* 0x0000000914067224 */ /* 0x000fe200078e0208 */
[----:B------:R-:W-:Y:S01]  /*a2f0*/  SHF.R.S32.HI R9, RZ, 0x1f, R0 ;  /* 0x0000001fff097819 */ /* 0x000fe20000011400 */
[----:B------:R-:W-:Y:S01]  /*a300*/  IMAD.WIDE.U32 R4, R7, UR6, R4 ;  /* 0x0000000607047c25 */ /* 0x000fe2000f8e0004 */
[----:B------:R-:W-:-:S03]  /*a310*/  SHF.R.S32.HI R8, RZ, 0x1f, R7 ;  /* 0x0000001fff087819 */ /* 0x000fc60000011407 */
[----:B------:R-:W-:Y:S02]  /*a320*/  IMAD R9, R9, UR4, RZ ;  /* 0x0000000409097c24 */ /* 0x000fe4000f8e02ff */
[----:B------:R-:W-:Y:S02]  /*a330*/  IMAD R8, R8, UR6, RZ ;  /* 0x0000000608087c24 */ /* 0x000fe4000f8e02ff */
[----:B------:R-:W-:Y:S01]  /*a340*/  IMAD R9, R0, UR5, R9 ;  /* 0x0000000500097c24 */ /* 0x000fe2000f8e0209 */
[----:B------:R-:W-:Y:S01]  /*a350*/  ULDC.64 UR4, c[0x0][0x280] ;  /* 0x0000a00000047ab9 */ /* 0x000fe20000000a00 */
[----:B------:R-:W-:Y:S01]  /*a360*/  IMAD R0, R7, UR7, R8 ;  /* 0x0000000707007c24 */ /* 0x000fe2000f8e0208 */
[----:B------:R-:W-:Y:S01]  /*a370*/  SHF.R.S32.HI R7, RZ, 0x1f, R6 ;  /* 0x0000001fff077819 */ /* 0x000fe20000011406 */
[----:B------:R-:W-:Y:S02]  /*a380*/  IMAD.IADD R3, R3, 0x1, R9 ;  /* 0x0000000103037824 */ /* 0x000fe400078e0209 */
[----:B------:R-:W-:-:S02]  /*a390*/  IMAD.IADD R9, R5, 0x1, R0 ;  /* 0x0000000105097824 */ /* 0x000fc400078e0200 */
[----:B------:R-:W-:Y:S02]  /*a3a0*/  IMAD R7, R7, UR6, RZ ;  /* 0x0000000607077c24 */ /* 0x000fe4000f8e02ff */
[----:B------:R-:W-:-:S04]  /*a3b0*/  IMAD.WIDE.U32 R2, R6, UR6, R2 ;  /* 0x0000000606027c25 */ /* 0x000fc8000f8e0002 */
[----:B------:R-:W-:Y:S01]  /*a3c0*/  IMAD R8, R6, UR7, R7 ;  /* 0x0000000706087c24 */ /* 0x000fe2000f8e0207 */
[----:B------:R-:W-:-:S04]  /*a3d0*/  LEA R7, P0, R4, UR4, 0x1 ;  /* 0x0000000404077c11 */ /* 0x000fc8000f8008ff */
[----:B------:R-:W-:Y:S02]  /*a3e0*/  LEA.HI.X R9, R4, UR5, R9, 0x1, P0 ;  /* 0x0000000504097c11 */ /* 0x000fe400080f0c09 */
[----:B------:R-:W-:Y:S02]  /*a3f0*/  IADD3 R3, R3, R8, RZ ;  /* 0x0000000803037210 */ /* 0x000fe40007ffe0ff */
[C---:B------:R-:W-:Y:S01]  /*a400*/  LEA R10, P0, R2.reuse, UR4, 0x1 ;  /* 0x00000004020a7c11 */ /* 0x040fe2000f8008ff */
[----:B------:R-:W-:Y:S02]  /*a410*/  ULDC UR4, c[0x0][0x2b8] ;  /* 0x0000ae0000047ab9 */ /* 0x000fe40000000800 */
[----:B------:R-:W-:Y:S02]  /*a420*/  ISETP.GE.AND P3, PT, R27, UR4, PT ;  /* 0x000000041b007c0c */ /* 0x000fe4000bf66270 */
[----:B------:R-:W-:Y:S01]  /*a430*/  LEA.HI.X R8, R2, UR5, R3, 0x1, P0 ;  /* 0x0000000502087c11 */ /* 0x000fe200080f0c03 */
[----:B------:R-:W-:Y:S01]  /*a440*/  UMOV UR5, 0xffffffff ;  /* 0xffffffff00057882 */ /* 0x000fe20000000000 */
[----:B------:R-:W-:-:S02]  /*a450*/  ISETP.GE.AND P0, PT, R11, UR4, PT ;  /* 0x000000040b007c0c */ /* 0x000fc4000bf06270 */
[----:B------:R-:W-:-:S04]  /*a460*/  LOP3.LUT R11, R21, 0x40, RZ, 0xfc, !PT ;  /* 0x00000040150b7812 */ /* 0x000fc800078efcff */
[----:B------:R-:W-:Y:S01]  /*a470*/  ISETP.GE.AND P1, PT, R11, UR4, PT ;  /* 0x000000040b007c0c */ /* 0x000fe2000bf26270 */
[----:B------:R-:W-:-:S12]  /*a480*/  BRA.DIV UR5, `(.L_x_10060) ;  /* 0x0000002605907947 */ /* 0x000fd8000b800000 */
[----:B------:R-:W0:Y:S01]  /*a490*/  SHFL.IDX PT, R2, R9, RZ, 0x1c1f ;  /* 0x001c1fff09027589 */ /* 0x000e2200000e0000 */
[----:B------:R-:W-:Y:S01]  /*a4a0*/  ULDC UR4, c[0x0][0x288] ;  /* 0x0000a20000047ab9 */ /* 0x000fe20000000800 */
[----:B------:R-:W-:Y:S01]  /*a4b0*/  IMAD R0, R25, 0xc0, R22 ;  /* 0x000000c019007824 */ /* 0x000fe200078e0216 */
[----:B------:R-:W-:Y:S01]  /*a4c0*/  MOV R24, 0x1 ;  /* 0x0000000100187802 */ /* 0x000fe20000000f00 */
[----:B------:R-:W1:Y:S01]  /*a4d0*/  SHFL.IDX PT, R14, R7, RZ, 0x1c1f ;  /* 0x001c1fff070e7589 */ /* 0x000e6200000e0000 */
[----:B------:R-:W-:Y:S02]  /*a4e0*/  IMAD R6, R20, UR4, RZ ;  /* 0x0000000414067c24 */ /* 0x000fe4000f8e02ff */
[C---:B------:R-:W-:Y:S01]  /*a4f0*/  VIADD R11, R0.reuse, 0x20 ;  /* 0x00000020000b7836 */ /* 0x040fe20000000000 */
[----:B------:R-:W-:Y:S02]  /*a500*/  SHFL.IDX PT, R5, R9, 0x1, 0x1c1f ;  /* 0x003c1f0009057f89 */ /* 0x000fe400000e0000 */
[----:B------:R-:W-:-:S02]  /*a510*/  ISETP.GE.AND P2, PT, R0, R6, PT ;  /* 0x000000060000720c */ /* 0x000fc40003f46270 */
[----:B------:R-:W2:Y:S11]  /*a520*/  SHFL.IDX PT, R4, R7, 0x1, 0x1c1f ;  /* 0x003c1f0007047f89 */ /* 0x000eb600000e0000 */
[----:B------:R-:W-:-:S02]  /*a530*/  @!P2 LEA R21, R28, UR45, 0x1 ;  /* 0x0000002d1c15ac11 */ /* 0x000fc4000f8e08ff */
[----:B0-----:R-:W-:Y:S01]  /*a540*/  MOV R3, R2 ;  /* 0x0000000200037202 */ /* 0x001fe20000000f00 */
[----:B-1----:R-:W-:Y:S02]  /*a550*/  IMAD.MOV.U32 R2, RZ, RZ, R14 ;  /* 0x000000ffff027224 */ /* 0x002fe400078e000e */
[----:B------:R-:W-:Y:S02]  /*a560*/  SHFL.IDX PT, R14, R10, 0x1, 0x1c1f ;  /* 0x003c1f000a0e7f89 */ /* 0x000fe400000e0000 */
[----:B------:R-:W-:-:S05]  /*a570*/  @!P2 IMAD.WIDE.U32 R2, R27, 0x2, R2 ;  /* 0x000000021b02a825 */ /* 0x000fca00078e0002 */
[----:B------:R-:W-:Y:S04]  /*a580*/  @!P2 LDGSTS.E.BYPASS.LTC128B.128 [R21+0xc400], desc[UR36][R2.64], !P3 ;  /* 0x0c4000000215afae */ /* 0x000fe8000d901d64 */
[----:B------:R-:W-:Y:S04]  /*a590*/  @!P2 LDGSTS.E.BYPASS.LTC128B.128 [R21+0xf400], desc[UR36][R2.64+0x40], !P0 ;  /* 0x0f4000400215afae */ /* 0x000fe8000c101d64 */
[----:B------:R0:W-:Y:S01]  /*a5a0*/  @!P2 LDGSTS.E.BYPASS.LTC128B.128 [R21+0x12400], desc[UR36][R2.64+0x80], !P1 ;  /* 0x124000800215afae */ /* 0x0001e2000c901d64 */
[-C--:B------:R-:W-:Y:S02]  /*a5b0*/  ISETP.GE.AND P2, PT, R11, R6.reuse, PT ;  /* 0x000000060b00720c */ /* 0x080fe40003f46270 */
[----:B------:R-:W-:Y:S01]  /*a5c0*/  IADD3 R11, R0, 0x40, RZ ;  /* 0x00000040000b7810 */ /* 0x000fe20007ffe0ff */
[----:B0-----:R-:W-:Y:S10]  /*a5d0*/  SHFL.IDX PT, R3, R9, 0x2, 0x1c1f ;  /* 0x005c1f0009037f89 */ /* 0x001ff400000e0000 */
[----:B--2---:R-:W-:Y:S01]  /*a5e0*/  @!P2 IMAD.WIDE.U32 R4, R27, 0x2, R4 ;  /* 0x000000021b04a825 */ /* 0x004fe200078e0004 */
[----:B------:R-:W-:Y:S01]  /*a5f0*/  @!P2 LEA R25, R28, UR45, 0x1 ;  /* 0x0000002d1c19ac11 */ /* 0x000fe2000f8e08ff */
[----:B------:R-:W0:Y:S04]  /*a600*/  SHFL.IDX PT, R2, R7, 0x2, 0x1c1f ;  /* 0x005c1f0007027f89 */ /* 0x000e2800000e0000 */
        /* <DEDUP_REMOVED lines=8> */
[----:B------:R0:W1:Y:S04]  /*a690*/  SHFL.IDX PT, R4, R7, 0x3, 0x1c1f ;  /* 0x007c1f0007047f89 */ /* 0x00006800000e0000 */
[----:B------:R-:W-:Y:S04]  /*a6a0*/  @!P2 LDGSTS.E.BYPASS.LTC128B.128 [R21+0xd400], desc[UR36][R2.64], !P3 ;  /* 0x0d4000000215afae */ /* 0x000fe8000d901d64 */
[----:B------:R-:W-:Y:S01]  /*a6b0*/  @!P2 LDGSTS.E.BYPASS.LTC128B.128 [R21+0x10400], desc[UR36][R2.64+0x40], !P0 ;  /* 0x104000400215afae */ /* 0x000fe2000c101d64 */
[----:B0-----:R-:W-:-:S03]  /*a6c0*/  VIADD R7, R0, 0x80 ;  /* 0x0000008000077836 */ /* 0x001fc60000000000 */
[----:B------:R0:W-:Y:S01]  /*a6d0*/  @!P2 LDGSTS.E.BYPASS.LTC128B.128 [R21+0x13400], desc[UR36][R2.64+0x80], !P1 ;  /* 0x134000800215afae */ /* 0x0001e2000c901d64 */
[----:B------:R-:W-:-:S03]  /*a6e0*/  ISETP.GE.AND P2, PT, R11, R6, PT ;  /* 0x000000060b00720c */ /* 0x000fc60003f46270 */
[----:B0-----:R-:W-:Y:S10]  /*a6f0*/  SHFL.IDX PT, R3, R8, RZ, 0x1c1f ;  /* 0x001c1fff08037589 */ /* 0x001ff400000e0000 */
[----:B-1----:R-:W-:Y:S01]  /*a700*/  @!P2 IMAD.WIDE.U32 R4, R27, 0x2, R4 ;  /* 0x000000021b04a825 */ /* 0x002fe200078e0004 */
[----:B------:R-:W-:Y:S01]  /*a710*/  @!P2 LEA R25, R28, UR45, 0x1 ;  /* 0x0000002d1c19ac11 */ /* 0x000fe2000f8e08ff */
[----:B------:R-:W0:Y:S04]  /*a720*/  SHFL.IDX PT, R2, R10, RZ, 0x1c1f ;  /* 0x001c1fff0a027589 */ /* 0x000e2800000e0000 */
        /* <DEDUP_REMOVED lines=10> */
.L_x_10120:
[----:B------:R-:W-:Y:S01]  /*a7d0*/  VIADD R5, R0, 0xa0 ;  /* 0x000000a000057836 */ /* 0x000fe20000000000 */
[----:B------:R-:W-:Y:S01]  /*a7e0*/  BSSY B0, `(.L_x_10061) ;  /* 0x000000d000007945 */ /* 0x000fe20003800000 */
[----:B-1----:R-:W-:Y:S01]  /*a7f0*/  IMAD.MOV.U32 R2, RZ, RZ, R14 ;  /* 0x000000ffff027224 */ /* 0x002fe200078e000e */
[----:B--2---:R-:W-:Y:S02]  /*a800*/  MOV R3, R4 ;  /* 0x0000000400037202 */ /* 0x004fe40000000f00 */
        /* <DEDUP_REMOVED lines=10> */
.L_x_10062:
[----:B------:R-:W-:Y:S05]  /*a8b0*/  BSYNC B0 ;  /* 0x0000000000007941 */ /* 0x000fea0003800000 */
.L_x_10061:
[----:B------:R-:W-:Y:S01]  /*a8c0*/  NOP ;  /* 0x0000000000007918 */ /* 0x000fe20000000000 */
[----:B------:R-:W-:Y:S01]  /*a8d0*/  SYNCS.ARRIVE.TRANS64.RED.A0T1 RZ, [UR45+0x2d800], RZ ;  /* 0x02d800ffffff79a7 */ /* 0x000fe2000820042d */
[----:B------:R-:W-:Y:S01]  /*a8e0*/  IMAD.MOV.U32 R0, RZ, RZ, 0x1 ;  /* 0x00000001ff007424 */ /* 0x000fe200078e00ff */
[----:B------:R-:W-:Y:S04]  /*a8f0*/  ARRIVES.LDGSTSBAR.64.TRANSCNT [UR45+0x2d800] ;  /* 0x02d80000ff0079b0 */ /* 0x000fe80008000aad */
[----:B------:R-:W-:Y:S01]  /*a900*/  SHF.L.U32 R0, R0, 0x1f, RZ ;  /* 0x0000001f00007819 */ /* 0x000fe200000006ff */
[----:B------:R-:W-:Y:S01]  /*a910*/  NOP ;  /* 0x0000000000007918 */ /* 0x000fe20000000000 */
[----:B------:R-:W-:Y:S02]  /*a920*/  SYNCS.ARRIVE.TRANS64.A1T0 RZ, [UR45+0x2d800], RZ ;  /* 0x02d800ffffff79a7 */ /* 0x000fe4000810002d */
[----:B------:R-:W1:Y:S02]  /*a930*/  SYNCS.PHASECHK.TRANS64.TRYWAIT P0, [UR45+0x2d820], R0 ;  /* 0x02d82000ff0075a7 */ /* 0x000e64000800016d */
[----:B-1----:R-:W-:Y:S05]  /*a940*/  @!P0 BRA `(.L_x_10063) ;  /* 0x0000002800488947 */ /* 0x002fea0003800000 */
.L_x_10121:
[----:B------:R-:W-:Y:S01]  /*a950*/  UIADD3 UR4, UR49, -0x2, URZ ;  /* 0xfffffffe31047890 */ /* 0x000fe2000fffe03f */
[----:B------:R-:W-:-:S03]  /*a960*/  IMAD.MOV.U32 R21, RZ, RZ, RZ ;  /* 0x000000ffff157224 */ /* 0x000fc600078e00ff */
[----:B------:R-:W-:-:S06]  /*a970*/  UISETP.GE.AND UP0, UPT, UR4, UR48, UPT ;  /* 0x000000300400728c */ /* 0x000fcc000bf06270 */
[----:B------:R-:W-:-:S13]  /*a980*/  PLOP3.LUT P0, PT, PT, PT, UP0, 0x80, 0x0 ;  /* 0x000000000000781c */ /* 0x000fda0003f0f008 */
[----:B------:R-:W-:Y:S05]  /*a990*/  @!P0 BRA `(.L_x_10064) ;  /* 0x0000000c00e08947 */ /* 0x000fea0003800000 */
[----:B0-----:R-:W0:Y:S01]  /*a9a0*/  S2R R2, SR_TID.X ;  /* 0x0000000000027919 */ /* 0x001e220000002100 */
[----:B------:R-:W-:Y:S01]  /*a9b0*/  UIADD3 UR4, UR47, 0x1, URZ ;  /* 0x000000012f047890 */ /* 0x000fe2000fffe03f */
[----:B------:R-:W-:Y:S01]  /*a9c0*/  LOP3.LUT R3, RZ, UR44, RZ, 0x33, !PT ;  /* 0x0000002cff037c12 */ /* 0x000fe2000f8e33ff */
[----:B------:R-:W-:Y:S01]  /*a9d0*/  BSSY B0, `(.L_x_10064) ;  /* 0x00000f4000007945 */ /* 0x000fe20003800000 */
[----:B------:R-:W1:Y:S01]  /*a9e0*/  S2R R4, SR_TID.X ;  /* 0x0000000000047919 */ /* 0x000e620000002100 */
[----:B------:R-:W-:Y:S01]  /*a9f0*/  UIMAD UR4, UR4, UR39, URZ ;  /* 0x00000027040472a4 */ /* 0x000fe2000f8e023f */
[----:B------:R-:W-:Y:S02]  /*aa00*/  IMAD.MOV.U32 R22, RZ, RZ, 0x1 ;  /* 0x00000001ff167424 */ /* 0x000fe400078e00ff */
[----:B------:R-:W-:-:S03]  /*aa10*/  IMAD.MOV.U32 R20, RZ, RZ, RZ ;  /* 0x000000ffff147224 */ /* 0x000fc600078e00ff */
[----:B------:R-:W-:Y:S01]  /*aa20*/  LOP3.LUT R0, RZ, UR4, RZ, 0x33, !PT ;  /* 0x00000004ff007c12 */ /* 0x000fe2000f8e33ff */
[----:B------:R-:W-:-:S03]  /*aa30*/  ULDC UR4, c[0x0][0x2f4] ;  /* 0x0000bd0000047ab9 */ /* 0x000fc60000000800 */
[----:B------:R-:W-:-:S04]  /*aa40*/  VIMNMX R0, R0, R3, !PT ;  /* 0x0000000300007248 */ /* 0x000fc80007fe0100 */
[----:B------:R-:W-:Y:S02]  /*aa50*/  IADD3 R26, -R0, -0x2, RZ ;  /* 0xfffffffe001a7810 */ /* 0x000fe40007ffe1ff */
[----:B0-----:R-:W-:-:S04]  /*aa60*/  LOP3.LUT R2, R2, 0x7f, RZ, 0xc0, !PT ;  /* 0x0000007f02027812 */ /* 0x001fc800078ec0ff */
[----:B------:R-:W-:Y:S01]  /*aa70*/  SHF.R.U32.HI R2, RZ, 0x2, R2 ;  /* 0x00000002ff027819 */ /* 0x000fe20000011602 */
[----:B-1----:R-:W-:-:S03]  /*aa80*/  IMAD.SHL.U32 R4, R4, 0x8, RZ ;  /* 0x0000000804047824 */ /* 0x002fc600078e00ff */
[----:B------:R-:W-:Y:S02]  /*aa90*/  IADD3 R19, R23, R19, R2 ;  /* 0x0000001317137210 */ /* 0x000fe40007ffe002 */
[----:B------:R-:W-:Y:S02]  /*aaa0*/  IADD3 R3, -R2, UR43, RZ ;  /* 0x0000002b02037c10 */ /* 0x000fe4000fffe1ff */
[----:B------:R-:W0:Y:S01]  /*aab0*/  S2R R2, SR_TID.X ;  /* 0x0000000000027919 */ /* 0x000e220000002100 */
[----:B------:R-:W-:Y:S02]  /*aac0*/  LOP3.LUT R4, R4, 0x18, RZ, 0xc0, !PT ;  /* 0x0000001804047812 */ /* 0x000fe400078ec0ff */
[----:B------:R-:W-:Y:S01]  /*aad0*/  IADD3 R19, R19, -0x180, RZ ;  /* 0xfffffe8013137810 */ /* 0x000fe20007ffe0ff */
[----:B------:R-:W-:Y:S01]  /*aae0*/  IMAD R3, R0, 0x80, R3 ;  /* 0x0000008000037824 */ /* 0x000fe200078e0203 */
[----:B------:R-:W-:-:S03]  /*aaf0*/  LOP3.LUT R4, R4, 0x20, RZ, 0xfc, !PT ;  /* 0x0000002004047812 */ /* 0x000fc600078efcff */
[----:B------:R-:W-:Y:S01]  /*ab00*/  IMAD R10, R0, -0x80, R19 ;  /* 0xffffff80000a7824 */ /* 0x000fe200078e0213 */
[----:B------:R-:W-:Y:S02]  /*ab10*/  ISETP.GE.AND P2, PT, R4, UR4, PT ;  /* 0x0000000404007c0c */ /* 0x000fe4000bf46270 */
[----:B------:R-:W-:Y:S02]  /*ab20*/  IADD3 R0, R3, 0x100, RZ ;  /* 0x0000010003007810 */ /* 0x000fe40007ffe0ff */
[----:B0-----:R-:W-:-:S04]  /*ab30*/  SHF.L.U32 R2, R2, 0x3, RZ ;  /* 0x0000000302027819 */ /* 0x001fc800000006ff */
[----:B------:R-:W-:-:S04]  /*ab40*/  LOP3.LUT R2, R2, 0x18, RZ, 0xc0, !PT ;  /* 0x0000001802027812 */ /* 0x000fc800078ec0ff */
[C---:B------:R-:W-:Y:S02]  /*ab50*/  ISETP.GE.AND P3, PT, R2.reuse, UR4, PT ;  /* 0x0000000402007c0c */ /* 0x040fe4000bf66270 */
[----:B------:R-:W-:-:S04]  /*ab60*/  LOP3.LUT R2, R2, 0x40, RZ, 0xfc, !PT ;  /* 0x0000004002027812 */ /* 0x000fc800078efcff */
[----:B------:R-:W-:-:S13]  /*ab70*/  ISETP.GE.AND P1, PT, R2, UR4, PT ;  /* 0x0000000402007c0c */ /* 0x000fda000bf26270 */
.L_x_10077:
[----:B------:R-:W2:Y:S01]  /*ab80*/  LDL R7, [R1+0x4] ;  /* 0x0000040001077983 */ /* 0x000ea20000100800 */
[----:B------:R-:W0:Y:S03]  /*ab90*/  LDC R2, c[0x0][0x430] ;  /* 0x00010c00ff027b82 */ /* 0x000e260000000800 */
[----:B------:R-:W3:Y:S01]  /*aba0*/  LDL R6, [R1] ;  /* 0x0000000001067983 */ /* 0x000ee20000100800 */
[----:B------:R-:W-:Y:S01]  /*abb0*/  IMAD.MOV.U32 R4, RZ, RZ, R10 ;  /* 0x000000ffff047224 */ /* 0x000fe200078e000a */
[----:B------:R-:W-:Y:S01]  /*abc0*/  ULDC.64 UR4, c[0x0][0x428] ;  /* 0x00010a0000047ab9 */ /* 0x000fe20000000a00 */
[----:B0-----:R-:W-:-:S13]  /*abd0*/  ISETP.NE.AND P0, PT, R2, 0x1, PT ;  /* 0x000000010200780c */ /* 0x001fda0003f05270 */
[----:B------:R-:W0:Y:S08]  /*abe0*/  @P0 LDC R3, c[0x0][0x434] ;  /* 0x00010d00ff030b82 */ /* 0x000e300000000800 */
[----:B------:R-:W1:Y:S01]  /*abf0*/  @P0 LDC R5, c[0x0][0x438] ;  /* 0x00010e00ff050b82 */ /* 0x000e620000000800 */
[----:B0-----:R-:W-:-:S05]  /*ac00*/  @P0 IMAD.HI.U32 R2, R10, R3, RZ ;  /* 0x000000030a020227 */ /* 0x001fca00078e00ff */
[----:B-1----:R-:W-:-:S04]  /*ac10*/  @P0 SHF.R.U32.HI R4, RZ, R5, R2 ;  /* 0x00000005ff040219 */ /* 0x002fc80000011602 */
[----:B------:R-:W-:Y:S01]  /*ac20*/  SHF.R.S32.HI R3, RZ, 0x1f, R4 ;  /* 0x0000001fff037819 */ /* 0x000fe20000011404 */
[----:B--2---:R-:W-:-:S04]  /*ac30*/  IMAD R2, R7, UR4, RZ ;  /* 0x0000000407027c24 */ /* 0x004fc8000f8e02ff */
[----:B---3--:R-:W-:Y:S02]  /*ac40*/  IMAD R5, R6, UR5, R2 ;  /* 0x0000000506057c24 */ /* 0x008fe4000f8e0202 */
[----:B------:R-:W-:-:S04]  /*ac50*/  IMAD.MOV.U32 R2, RZ, RZ, R4 ;  /* 0x000000ffff027224 */ /* 0x000fc800078e0004 */
[----:B------:R-:W-:Y:S01]  /*ac60*/  IMAD.WIDE.U32 R2, R6, UR4, R2 ;  /* 0x0000000406027c25 */ /* 0x000fe2000f8e0002 */
[----:B------:R-:W-:-:S04]  /*ac70*/  ULDC.64 UR4, c[0x0][0x418] ;  /* 0x0001060000047ab9 */ /* 0x000fc80000000a00 */
[----:B------:R-:W-:Y:S02]  /*ac80*/  IADD3 R3, R5, R3, RZ ;  /* 0x0000000305037210 */ /* 0x000fe40007ffe0ff */
[----:B------:R-:W-:-:S04]  /*ac90*/  LEA R6, P0, R2, UR4, 0x2 ;  /* 0x0000000402067c11 */ /* 0x000fc8000f8010ff */
[----:B------:R-:W-:-:S05]  /*aca0*/  LEA.HI.X R7, R2, UR5, R3, 0x2, P0 ;  /* 0x0000000502077c11 */ /* 0x000fca00080f1403 */
[----:B------:R-:W2:Y:S01]  /*acb0*/  LDG.E R6, desc[UR36][R6.64] ;  /* 0x0000002406067981 */ /* 0x000ea2000c1e1900 */
[----:B------:R-:W-:-:S06]  /*acc0*/  ULOP3.LUT UR6, UR38, 0x2, URZ, 0xfc, !UPT ;  /* 0x0000000226067892 */ /* 0x000fcc000f8efc3f */
[----:B------:R-:W-:Y:S02]  /*acd0*/  IMAD.U32 R8, RZ, RZ, UR6 ;  /* 0x00000006ff087e24 */ /* 0x000fe4000f8e00ff */
[----:B------:R-:W-:-:S03]  /*ace0*/  VIADD R21, R20, 0x1 ;  /* 0x0000000114157836 */ /* 0x000fc60000000000 */
        /* <DEDUP_REMOVED lines=8> */
.L_x_10065:
[----:B------:R-:W-:Y:S01]  /*ad70*/  LEA R7, R21, UR45, 0x3 ;  /* 0x0000002d15077c11 */ /* 0x000fe2000f8e18ff */
[----:B------:R-:W-:Y:S01]  /*ad80*/  BSSY B1, `(.L_x_10066) ;  /* 0x0000004000017945 */ /* 0x000fe20003800000 */
[----:B------:R-:W-:-:S04]  /*ad90*/  SHF.L.U32 R2, R24, 0x1f, RZ ;  /* 0x0000001f18027819 */ /* 0x000fc800000006ff */
[----:B------:R-:W0:Y:S02]  /*ada0*/  SYNCS.PHASECHK.TRANS64.TRYWAIT P0, [R7+URZ+0x2d840], R2 ;  /* 0x02d84002070075a7 */ /* 0x000e24000800017f */
[----:B0-----:R-:W-:Y:S05]  /*adb0*/  @!P0 BRA `(.L_x_10067) ;  /* 0x0000002400448947 */ /* 0x001fea0003800000 */
.L_x_10122:
[----:B------:R-:W-:Y:S05]  /*adc0*/  BSYNC B1 ;  /* 0x0000000000017941 */ /* 0x000fea0003800000 */
.L_x_10066:
[----:B------:R-:W-:Y:S01]  /*add0*/  ULDC UR4, c[0x0][0x430] ;  /* 0x00010c0000047ab9 */ /* 0x000fe20000000800 */
[----:B------:R-:W-:Y:S01]  /*ade0*/  R2UR UR6, R29 ;  /* 0x000000001d0672ca */ /* 0x000fe200000e0000 */
[----:B------:R-:W-:Y:S01]  /*adf0*/  UIADD3 UR4, -UR4, URZ, URZ ;  /* 0x0000003f04047290 */ /* 0x000fe2000fffe13f */
[C---:B------:R-:W-:Y:S02]  /*ae00*/  LOP3.LUT P5, RZ, R16.reuse, 0x2, RZ, 0xc0, !PT ;  /* 0x0000000210ff7812 */ /* 0x040fe400078ac0ff */
        /* <DEDUP_REMOVED lines=13> */
[----:B------:R-:W-:Y:S01]  /*aee0*/  IMAD.U32 R9, RZ, RZ, UR4 ;  /* 0x00000004ff097e24 */ /* 0x000fe2000f8e00ff */
[----:B------:R-:W-:Y:S01]  /*aef0*/  UIMAD UR4, UR6, UR4, URZ ;  /* 0x00000004060472a4 */ /* 0x000fe2000f8e023f */
[----:B------:R-:W-:Y:S02]  /*af00*/  IMAD.IADD R3, R3, 0x1, R4 ;  /* 0x0000000103037824 */ /* 0x000fe400078e0204 */
[----:B------:R-:W-:Y:S01]  /*af10*/  ULDC.64 UR6, c[0x0][0x2e8] ;  /* 0x0000ba0000067ab9 */ /* 0x000fe20000000a00 */
[----:B------:R-:W-:Y:S02]  /*af20*/  UIMAD UR4, UR42, UR5, UR4 ;  /* 0x000000052a0472a4 */ /* 0x000fe4000f8e0204 */
[----:B------:R-:W-:-:S04]  /*af30*/  IMAD.WIDE.U32 R2, R9, UR42, R2 ;  /* 0x0000002a09027c25 */ /* 0x000fc8000f8e0002 */
[----:B------:R-:W-:Y:S01]  /*af40*/  IMAD R9, R21, 0x3000, R28 ;  /* 0x0000300015097824 */ /* 0x000fe200078e021c */
[----:B------:R-:W-:Y:S01]  /*af50*/  IADD3 R19, R3, UR4, RZ ;  /* 0x0000000403137c10 */ /* 0x000fe2000fffe0ff */
[----:B------:R-:W-:Y:S01]  /*af60*/  UMOV UR4, 0xffffffff ;  /* 0xffffffff00047882 */ /* 0x000fe20000000000 */
[----:B------:R-:W-:-:S04]  /*af70*/  LEA R8, P0, R2, UR6, 0x1 ;  /* 0x0000000602087c11 */ /* 0x000fc8000f8008ff */
[----:B------:R-:W-:Y:S01]  /*af80*/  LEA.HI.X R19, R2, UR7, R19, 0x1, P0 ;  /* 0x0000000702137c11 */ /* 0x000fe200080f0c13 */
[----:B------:R-:W-:Y:S08]  /*af90*/  BRA.DIV UR4, `(.L_x_10068) ;  /* 0x0000002204e07947 */ /* 0x000ff0000b800000 */
[----:B------:R-:W0:Y:S01]  /*afa0*/  S2R R11, SR_TID.X ;  /* 0x00000000000b7919 */ /* 0x000e220000002100 */
[----:B------:R-:W-:Y:S02]  /*afb0*/  LOP3.LUT P6, RZ, R16, 0x4, RZ, 0xc0, !PT ;  /* 0x0000000410ff7812 */ /* 0x000fe400078cc0ff */
[----:B------:R-:W-:Y:S01]  /*afc0*/  LEA R9, R9, UR45, 0x1 ;  /* 0x0000002d09097c11 */ /* 0x000fe2000f8e08ff */
[----:B------:R-:W1:Y:S04]  /*afd0*/  SHFL.IDX PT, R2, R8, RZ, 0x1c1f ;  /* 0x001c1fff08027589 */ /* 0x000e6800000e0000 */
[----:B------:R-:W2:Y:S04]  /*afe0*/  SHFL.IDX PT, R3, R19, RZ, 0x1c1f ;  /* 0x001c1fff13037589 */ /* 0x000ea800000e0000 */
[----:B------:R-:W-:Y:S01]  /*aff0*/  SHFL.IDX PT, R27, R19, 0x2, 0x1c1f ;  /* 0x005c1f00131b7f89 */ /* 0x000fe200000e0000 */
[----:B0-----:R-:W-:-:S05]  /*b000*/  IMAD.SHL.U32 R11, R11, 0x8, RZ ;  /* 0x000000080b0b7824 */ /* 0x001fca00078e00ff */
[----:B------:R-:W-:-:S05]  /*b010*/  LOP3.LUT R11, R11, 0x18, RZ, 0xc0, !PT ;  /* 0x000000180b0b7812 */ /* 0x000fca00078ec0ff */
[----:B------:R-:W-:-:S05]  /*b020*/  IMAD.SHL.U32 R4, R11, 0x2, RZ ;  /* 0x000000020b047824 */ /* 0x000fca00078e00ff */
[----:B-1----:R-:W-:-:S04]  /*b030*/  IADD3 R2, P0, R2, R4, RZ ;  /* 0x0000000402027210 */ /* 0x002fc80007f1e0ff */
[----:B--2---:R-:W-:-:S05]  /*b040*/  IADD3.X R3, RZ, R3, RZ, P0, !PT ;  /* 0x00000003ff037210 */ /* 0x004fca00007fe4ff */
        /* <DEDUP_REMOVED lines=18> */
.L_x_10132:
[----:B------:R-:W-:Y:S02]  /*b170*/  LOP3.LUT P6, RZ, R16, 0x4, RZ, 0xc0, !PT ;  /* 0x0000000410ff7812 */ /* 0x000fe400078cc0ff */
[----:B--2---:R-:W-:-:S04]  /*b180*/  IADD3 R2, P0, R2, R4, RZ ;  /* 0x0000000402027210 */ /* 0x004fc80007f1e0ff */
[----:B------:R-:W-:Y:S02]  /*b190*/  IADD3.X R3, RZ, R27, RZ, P0, !PT ;  /* 0x0000001bff037210 */ /* 0x000fe400007fe4ff */
        /* <DEDUP_REMOVED lines=8> */
.L_x_10069:
[----:B------:R-:W-:Y:S02]  /*b220*/  PLOP3.LUT P4, PT, P4, P0, PT, 0xa2, 0x0 ;  /* 0x000000000000781c */ /* 0x000fe40002781472 */
[----:B------:R-:W-:-:S08]  /*b230*/  @P0 R2UR P4, UR4, R7 ;  /* 0x00000000070402ca */ /* 0x000fd00000080000 */
[----:B------:R-:W-:-:S05]  /*b240*/  @P0 PLOP3.LUT P0, PT, P4, PT, PT, 0x80, 0x0 ;  /* 0x000000000000081c */ /* 0x000fca000270f070 */
[----:B------:R-:W-:Y:S01]  /*b250*/  @!P4 SYNCS.ARRIVE.TRANS64.RED.A0T1 RZ, [UR4+0x2d830], RZ ;  /* 0x02d830ffffffc9a7 */ /* 0x000fe20008200404 */
[----:B------:R-:W-:Y:S07]  /*b260*/  @!P4 ARRIVES.LDGSTSBAR.64.TRANSCNT [UR4+0x2d830] ;  /* 0x02d83000ff00c9b0 */ /* 0x000fee0008000a84 */
[----:B------:R-:W-:Y:S05]  /*b270*/  @P0 BRA.U.ANY `(.L_x_10069) ;  /* 0xfffffffd00e80947 */ /* 0x000fea000393ffff */
[----:B------:R-:W-:Y:S01]  /*b280*/  NOP ;  /* 0x0000000000007918 */ /* 0x000fe20000000000 */
[----:B------:R-:W-:-:S06]  /*b290*/  ULOP3.LUT UR5, UR38, 0x2, URZ, 0xfc, !UPT ;  /* 0x0000000226057892 */ /* 0x000fcc000f8efc3f */
[----:B-1----:R-:W-:-:S05]  /*b2a0*/  IMAD.U32 R2, RZ, RZ, UR5 ;  /* 0x00000005ff027e24 */ /* 0x002fca000f8e00ff */
[----:B------:R-:W-:-:S13]  /*b2b0*/  ISETP.NE.AND P5, PT, R2, 0x3, PT ;  /* 0x000000030200780c */ /* 0x000fda0003fa5270 */
[----:B------:R-:W-:Y:S05]  /*b2c0*/  @!P5 BRA `(.L_x_10070) ;  /* 0x000000000004d947 */ /* 0x000fea0003800000 */
[----:B------:R-:W-:Y:S01]  /*b2d0*/  BPT.TRAP 0x1 ;  /* 0x000000040000795c */ /* 0x000fe20000300000 */
.L_x_10070:
[----:B------:R1:W-:Y:S01]  /*b2e0*/  SYNCS.ARRIVE.TRANS64.A1T0 RZ, [R7+URZ+0x2d830], RZ ;  /* 0x02d830ff07ff79a7 */ /* 0x0003e2000810003f */
[----:B------:R-:W-:Y:S05]  /*b2f0*/  @!P5 BRA `(.L_x_10071) ;  /* 0x000000000004d947 */ /* 0x000fea0003800000 */
[----:B------:R-:W-:Y:S01]  /*b300*/  BPT.TRAP 0x1 ;  /* 0x000000040000795c */ /* 0x000fe20000300000 */
.L_x_10071:
[----:B------:R-:W-:Y:S01]  /*b310*/  SHF.L.U32 R2, R22, 0x1f, RZ ;  /* 0x0000001f16027819 */ /* 0x000fe200000006ff */
[----:B------:R-:W-:Y:S01]  /*b320*/  BSSY B1, `(.L_x_10072) ;  /* 0x0000004000017945 */ /* 0x000fe20003800000 */
[----:B-1----:R-:W-:-:S04]  /*b330*/  LEA R7, R20, UR45, 0x3 ;  /* 0x0000002d14077c11 */ /* 0x002fc8000f8e18ff */
[----:B------:R-:W1:Y:S02]  /*b340*/  SYNCS.PHASECHK.TRANS64.TRYWAIT P0, [R7+URZ+0x2d860], R2 ;  /* 0x02d86002070075a7 */ /* 0x000e64000800017f */
[----:B-1----:R-:W-:Y:S05]  /*b350*/  @!P0 BRA `(.L_x_10073) ;  /* 0x0000002400448947 */ /* 0x002fea0003800000 */
.L_x_10133:
[----:B------:R-:W-:Y:S05]  /*b360*/  BSYNC B1 ;  /* 0x0000000000017941 */ /* 0x000fea0003800000 */
.L_x_10072:
[----:B------:R-:W-:Y:S01]  /*b370*/  UMOV UR4, 0xffffffff ;  /* 0xffffffff00047882 */ /* 0x000fe20000000000 */
[----:B0-----:R-:W-:Y:S02]  /*b380*/  IMAD R8, R20, 0x3000, R28 ;  /* 0x0000300014087824 */ /* 0x001fe400078e021c */
[----:B------:R-:W-:Y:S05]  /*b390*/  BRA.DIV UR4, `(.L_x_10074) ;  /* 0x0000002604487947 */ /* 0x000fea000b800000 */
[----:B------:R-:W1:Y:S01]  /*b3a0*/  SHFL.IDX PT, R14, R17, RZ, 0x1c1f ;  /* 0x001c1fff110e7589 */ /* 0x000e6200000e0000 */
[----:B------:R-:W-:-:S03]  /*b3b0*/  LEA R8, R8, UR45, 0x1 ;  /* 0x0000002d08087c11 */ /* 0x000fc6000f8e08ff */
[----:B------:R-:W0:Y:S01]  /*b3c0*/  SHFL.IDX PT, R3, R18, RZ, 0x1c1f ;  /* 0x001c1fff12037589 */ /* 0x000e2200000e0000 */
[----:B-1----:R-:W-:-:S03]  /*b3d0*/  IADD3 R2, P0, R14, R4, RZ ;  /* 0x000000040e027210 */ /* 0x002fc60007f1e0ff */
[----:B------:R-:W1:Y:S02]  /*b3e0*/  SHFL.IDX PT, R14, R17, 0x1, 0x1c1f ;  /* 0x003c1f00110e7f89 */ /* 0x000e6400000e0000 */
[----:B0-----:R-:W-:Y:S01]  /*b3f0*/  IMAD.X R3, RZ, RZ, R3, P0 ;  /* 0x000000ffff037224 */ /* 0x001fe200000e0603 */
[----:B------:R-:W-:-:S13]  /*b400*/  ISETP.LT.OR P0, PT, R0, 0x1, P3 ;  /* 0x000000010000780c */ /* 0x000fda0001f01670 */
[----:B------:R-:W-:Y:S01]  /*b410*/  LDGSTS.E.BYPASS.LTC128B.128 [R8+0x400], desc[UR36][R2.64], !P0 ;  /* 0x0040000002087fae */ /* 0x000fe2000c101d64 */
[----:B------:R-:W-:-:S13]  /*b420*/  ISETP.LT.OR P0, PT, R0, 0x1, P2 ;  /* 0x000000010000780c */ /* 0x000fda0001701670 */
[----:B------:R-:W-:Y:S01]  /*b430*/  LDGSTS.E.BYPASS.LTC128B.128 [R8+0x2400], desc[UR36][R2.64+0x40], !P0 ;  /* 0x0240004002087fae */ /* 0x000fe2000c101d64 */
[----:B------:R-:W-:-:S13]  /*b440*/  ISETP.LT.OR P0, PT, R0, 0x1, P1 ;  /* 0x000000010000780c */ /* 0x000fda0000f01670 */
[----:B------:R0:W-:Y:S04]  /*b450*/  LDGSTS.E.BYPASS.LTC128B.128 [R8+0x4400], desc[UR36][R2.64+0x80], !P0 ;  /* 0x0440008002087fae */ /* 0x0001e8000c101d64 */
[----:B0-----:R-:W0:Y:S01]  /*b460*/  SHFL.IDX PT, R3, R18, 0x1, 0x1c1f ;  /* 0x003c1f0012037f89 */ /* 0x001e2200000e0000 */
[----:B-1----:R-:W-:-:S03]  /*b470*/  IADD3 R2, P0, R14, R4, RZ ;  /* 0x000000040e027210 */ /* 0x002fc60007f1e0ff */
[----:B------:R-:W1:Y:S01]  /*b480*/  SHFL.IDX PT, R14, R17, 0x2, 0x1c1f ;  /* 0x005c1f00110e7f89 */ /* 0x000e6200000e0000 */
[----:B0-----:R-:W-:Y:S02]  /*b490*/  IADD3.X R3, RZ, R3, RZ, P0, !PT ;  /* 0x00000003ff037210 */ /* 0x001fe400007fe4ff */
        /* <DEDUP_REMOVED lines=8> */
[----:B------:R-:W1:Y:S04]  /*b520*/  SHFL.IDX PT, R18, R18, 0x3, 0x1c1f ;  /* 0x007c1f0012127f89 */ /* 0x000e6800000e0000 */
[----:B------:R2:W3:Y:S01]  /*b530*/  SHFL.IDX PT, R14, R17, 0x3, 0x1c1f ;  /* 0x007c1f00110e7f89 */ /* 0x0004e200000e0000 */
[----:B0-----:R-:W-:Y:S01]  /*b540*/  IMAD.X R3, RZ, RZ, R3, P0 ;  /* 0x000000ffff037224 */ /* 0x001fe200000e0603 */
[----:B------:R-:W-:-:S13]  /*b550*/  ISETP.LT.OR P0, PT, R0, 0x41, P3 ;  /* 0x000000410000780c */ /* 0x000fda0001f01670 */
[----:B------:R2:W-:Y:S01]  /*b560*/  LDGSTS.E.BYPASS.LTC128B.128 [R8+0x1400], desc[UR36][R2.64], !P0 ;  /* 0x0140000002087fae */ /* 0x0005e2000c101d64 */
[----:B------:R-:W-:-:S13]  /*b570*/  ISETP.LT.OR P0, PT, R0, 0x41, P2 ;  /* 0x000000410000780c */ /* 0x000fda0001701670 */
[----:B------:R2:W-:Y:S01]  /*b580*/  LDGSTS.E.BYPASS.LTC128B.128 [R8+0x3400], desc[UR36][R2.64+0x40], !P0 ;  /* 0x0340004002087fae */ /* 0x0005e2000c101d64 */
[----:B------:R-:W-:-:S13]  /*b590*/  ISETP.LT.OR P0, PT, R0, 0x41, P1 ;  /* 0x000000410000780c */ /* 0x000fda0000f01670 */
[----:B-1-3--:R2:W-:Y:S02]  /*b5a0*/  LDGSTS.E.BYPASS.LTC128B.128 [R8+0x5400], desc[UR36][R2.64+0x80], !P0 ;  /* 0x0540008002087fae */ /* 0x00a5e4000c101d64 */
.L_x_10143:
[----:B0-2---:R-:W-:Y:S01]  /*b5b0*/  IADD3 R2, P0, R14, R4, RZ ;  /* 0x000000040e027210 */ /* 0x005fe20007f1e0ff */
        /* <DEDUP_REMOVED lines=21> */
[----:B------:R-:W-:-:S07]  /*b710*/  IMAD.IADD R19, R3, 0x1, R25 ;  /* 0x0000000103137824 */ /* 0x000fce00078e0219 */
.L_x_10075:
        /* <DEDUP_REMOVED lines=8> */
[----:B------:R-:W-:-:S05]  /*b7a0*/  IMAD.U32 R4, RZ, RZ, UR5 ;  /* 0x00000005ff047e24 */ /* 0x000fca000f8e00ff */
[----:B------:R-:W-:-:S13]  /*b7b0*/  ISETP.NE.AND P5, PT, R4, 0x3, PT ;  /* 0x000000030400780c */ /* 0x000fda0003fa5270 */
[----:B------:R-:W-:Y:S05]  /*b7c0*/  @!P5 BRA `(.L_x_10076) ;  /* 0x000000000004d947 */ /* 0x000fea0003800000 */
[----:B------:R-:W-:Y:S01]  /*b7d0*/  BPT.TRAP 0x1 ;  /* 0x000000040000795c */ /* 0x000fe20000300000 */
.L_x_10076:
        /* <DEDUP_REMOVED lines=11> */
[----:B------:R-:W-:Y:S02]  /*b890*/  IMAD.MOV.U32 R20, RZ, RZ, R21 ;  /* 0x000000ffff147224 */ /* 0x000fe400078e0015 */
[----:B------:R-:W-:Y:S01]  /*b8a0*/  ULDC.64 UR6, c[0x0][0x318] ;  /* 0x0000c60000067ab9 */ /* 0x000fe20000000a00 */
[----:B------:R-:W-:Y:S01]  /*b8b0*/  UIMAD UR4, UR42, UR5, UR4 ;  /* 0x000000052a0472a4 */ /* 0x000fe2000f8e0204 */
[----:B------:R-:W-:-:S05]  /*b8c0*/  LEA R17, P0, R18, UR6, 0x1 ;  /* 0x0000000612117c11 */ /* 0x000fca000f8008ff */
[----:B------:R-:W-:-:S05]  /*b8d0*/  VIADD R3, R19, UR4 ;  /* 0x0000000413037c36 */ /* 0x000fca0008000000 */
[----:B------:R-:W-:Y:S02]  /*b8e0*/  LEA.HI.X R18, R18, UR7, R3, 0x1, P0 ;  /* 0x0000000712127c11 */ /* 0x000fe400080f0c03 */
[----:B------:R-:W-:-:S13]  /*b8f0*/  ISETP.GT.AND P0, PT, R26, UR48, PT ;  /* 0x000000301a007c0c */ /* 0x000fda000bf04270 */
[----:B0-----:R-:W-:Y:S05]  /*b900*/  @P0 BRA `(.L_x_10077) ;  /* 0xfffffff0009c0947 */ /* 0x001fea000383ffff */
[----:B------:R-:W-:Y:S05]  /*b910*/  BSYNC B0 ;  /* 0x0000000000007941 */ /* 0x000fea0003800000 */
.L_x_10064:
[----:B------:R-:W-:-:S06]  /*b920*/  ULOP3.LUT UR4, UR38, 0x2, URZ, 0xfc, !UPT ;  /* 0x0000000226047892 */ /* 0x000fcc000f8efc3f */
[----:B0-----:R-:W-:-:S05]  /*b930*/  IMAD.U32 R0, RZ, RZ, UR4 ;  /* 0x00000004ff007e24 */ /* 0x001fca000f8e00ff */
[----:B------:R-:W-:-:S13]  /*b940*/  ISETP.NE.AND P0, PT, R0, 0x3, PT ;  /* 0x000000030000780c */ /* 0x000fda0003f05270 */
[----:B------:R-:W-:Y:S05]  /*b950*/  @!P0 BRA `(.L_x_10078) ;  /* 0x0000000000048947 */ /* 0x000fea0003800000 */
[----:B------:R-:W-:Y:S01]  /*b960*/  BPT.TRAP 0x1 ;  /* 0x000000040000795c */ /* 0x000fe20000300000 */
.L_x_10078:
[C---:B------:R-:W-:Y:S01]  /*b970*/  LEA R0, R21.reuse, UR45, 0x3 ;  /* 0x0000002d15007c11 */ /* 0x040fe2000f8e18ff */
        /* <DEDUP_REMOVED lines=11> */
.L_x_10144:
[----:B------:R-:W-:Y:S05]  /*ba30*/  BSYNC B0 ;  /* 0x0000000000007941 */ /* 0x000fea0003800000 */
.L_x_10079:
[----:B------:R-:W1:Y:S01]  /*ba40*/  S2R R9, SR_TID.X ;  /* 0x0000000000097919 */ /* 0x000e620000002100 */
[----:B------:R-:W-:Y:S01]  /*ba50*/  UMOV UR4, 0xffffffff ;  /* 0xffffffff00047882 */ /* 0x000fe20000000000 */
[----:B-1----:R-:W-:-:S05]  /*ba60*/  IMAD.SHL.U32 R9, R9, 0x8, RZ ;  /* 0x0000000809097824 */ /* 0x002fca00078e00ff */
[----:B------:R-:W-:Y:S01]  /*ba70*/  LOP3.LUT R9, R9, 0x18, RZ, 0xc0, !PT ;  /* 0x0000001809097812 */ /* 0x000fe200078ec0ff */
[----:B------:R-:W-:Y:S06]  /*ba80*/  BRA.DIV UR4, `(.L_x_10081) ;  /* 0x0000002204f47947 */ /* 0x000fec000b800000 */
[----:B------:R-:W1:Y:S01]  /*ba90*/  S2R R7, SR_TID.X ;  /* 0x0000000000077919 */ /* 0x000e620000002100 */
[----:B------:R-:W-:Y:S01]  /*baa0*/  ULDC UR4, c[0x0][0x2f4] ;  /* 0x0000bd0000047ab9 */ /* 0x000fe20000000800 */
[----:B------:R-:W-:Y:S01]  /*bab0*/  LEA R4, R4, UR45, 0x1 ;  /* 0x0000002d04047c11 */ /* 0x000fe2000f8e08ff */
[----:B0-----:R-:W-:Y:S01]  /*bac0*/  SHFL.IDX PT, R3, R18, RZ, 0x1c1f ;  /* 0x001c1fff12037589 */ /* 0x001fe200000e0000 */
[----:B------:R-:W-:-:S03]  /*bad0*/  ISETP.GE.AND P2, PT, R9, UR4, PT ;  /* 0x0000000409007c0c */ /* 0x000fc6000bf46270 */
[----:B------:R-:W0:Y:S01]  /*bae0*/  SHFL.IDX PT, R2, R17, RZ, 0x1c1f ;  /* 0x001c1fff11027589 */ /* 0x000e2200000e0000 */
[----:B------:R-:W-:-:S03]  /*baf0*/  ISETP.LT.OR P3, PT, R5, 0x1, P2 ;  /* 0x000000010500780c */ /* 0x000fc60001761670 */
[----:B------:R-:W-:Y:S04]  /*bb00*/  SHFL.IDX PT, R6, R18, 0x1, 0x1c1f ;  /* 0x003c1f0012067f89 */ /* 0x000fe800000e0000 */
[----:B------:R-:W2:Y:S01]  /*bb10*/  SHFL.IDX PT, R14, R17, 0x1, 0x1c1f ;  /* 0x003c1f00110e7f89 */ /* 0x000ea200000e0000 */
[----:B-1----:R-:W-:Y:S01]  /*bb20*/  SHF.L.U32 R7, R7, 0x3, RZ ;  /* 0x0000000307077819 */ /* 0x002fe200000006ff */
[----:B0-----:R-:W-:-:S03]  /*bb30*/  IMAD.WIDE.U32 R2, R9, 0x2, R2 ;  /* 0x0000000209027825 */ /* 0x001fc600078e0002 */
[----:B------:R-:W-:Y:S02]  /*bb40*/  LOP3.LUT R7, R7, 0x18, RZ, 0xc0, !PT ;  /* 0x0000001807077812 */ /* 0x000fe400078ec0ff */
[----:B------:R-:W-:Y:S01]  /*bb50*/  LDGSTS.E.BYPASS.LTC128B.128 [R4+0x400], desc[UR36][R2.64], !P3 ;  /* 0x0040000002047fae */ /* 0x000fe2000d901d64 */
[----:B------:R-:W-:Y:S02]  /*bb60*/  ISETP.LT.OR P3, PT, R5, 0x21, P2 ;  /* 0x000000210500780c */ /* 0x000fe40001761670 */
[C---:B------:R-:W-:Y:S02]  /*bb70*/  LOP3.LUT R8, R7.reuse, 0x20, RZ, 0xfc, !PT ;  /* 0x0000002007087812 */ /* 0x040fe400078efcff */
[----:B------:R-:W-:Y:S02]  /*bb80*/  LOP3.LUT R7, R7, 0x40, RZ, 0xfc, !PT ;  /* 0x0000004007077812 */ /* 0x000fe400078efcff */
[----:B------:R-:W-:Y:S02]  /*bb90*/  ISETP.GE.AND P1, PT, R8, UR4, PT ;  /* 0x0000000408007c0c */ /* 0x000fe4000bf26270 */
[----:B------:R-:W-:Y:S01]  /*bba0*/  ISETP.GE.AND P0, PT, R7, UR4, PT ;  /* 0x0000000407007c0c */ /* 0x000fe2000bf06270 */
[----:B------:R-:W0:Y:S01]  /*bbb0*/  SHFL.IDX PT, R8, R17, 0x2, 0x1c1f ;  /* 0x005c1f0011087f89 */ /* 0x000e2200000e0000 */
[----:B------:R-:W-:-:S02]  /*bbc0*/  ISETP.LT.OR P4, PT, R5, 0x1, P1 ;  /* 0x000000010500780c */ /* 0x000fc40000f81670 */
[C---:B------:R-:W-:Y:S01]  /*bbd0*/  ISETP.LT.OR P5, PT, R5.reuse, 0x1, P0 ;  /* 0x000000010500780c */ /* 0x040fe200007a1670 */
[----:B------:R-:W1:Y:S04]  /*bbe0*/  SHFL.IDX PT, R7, R18, 0x2, 0x1c1f ;  /* 0x005c1f0012077f89 */ /* 0x000e6800000e0000 */
[----:B------:R-:W3:Y:S06]  /*bbf0*/  SHFL.IDX PT, R18, R18, 0x3, 0x1c1f ;  /* 0x007c1f0012127f89 */ /* 0x000eec00000e0000 */
[----:B------:R-:W-:Y:S01]  /*bc00*/  LDGSTS.E.BYPASS.LTC128B.128 [R4+0x2400], desc[UR36][R2.64+0x40], !P4 ;  /* 0x0240004002047fae */ /* 0x000fe2000e101d64 */
[----:B------:R-:W-:-:S03]  /*bc10*/  ISETP.LT.OR P4, PT, R5, 0x21, P1 ;  /* 0x000000210500780c */ /* 0x000fc60000f81670 */
[----:B------:R2:W-:Y:S01]  /*bc20*/  LDGSTS.E.BYPASS.LTC128B.128 [R4+0x4400], desc[UR36][R2.64+0x80], !P5 ;  /* 0x0440008002047fae */ /* 0x0005e2000e901d64 */
[----:B------:R-:W-:Y:S01]  /*bc30*/  ISETP.LT.OR P5, PT, R5, 0x21, P0 ;  /* 0x000000210500780c */ /* 0x000fe200007a1670 */
[----:B--2---:R-:W-:Y:S02]  /*bc40*/  IMAD.MOV.U32 R2, RZ, RZ, R14 ;  /* 0x000000ffff027224 */ /* 0x004fe400078e000e */
[----:B------:R-:W-:Y:S01]  /*bc50*/  IMAD.MOV.U32 R3, RZ, RZ, R6 ;  /* 0x000000ffff037224 */ /* 0x000fe200078e0006 */
        /* <DEDUP_REMOVED lines=9> */
[----:B0-----:R-:W-:Y:S01]  /*bcf0*/  MOV R2, R8 ;  /* 0x0000000800027202 */ /* 0x001fe20000000f00 */
[----:B-1----:R-:W-:-:S04]  /*bd00*/  IMAD.MOV.U32 R3, RZ, RZ, R7 ;  /* 0x000000ffff037224 */ /* 0x002fc800078e0007 */
[----:B------:R-:W-:-:S05]  /*bd10*/  IMAD.WIDE.U32 R2, R9, 0x2, R2 ;  /* 0x0000000209027825 */ /* 0x000fca00078e0002 */
[----:B------:R2:W-:Y:S04]  /*bd20*/  LDGSTS.E.BYPASS.LTC128B.128 [R4+0x1400], desc[UR36][R2.64], !P3 ;  /* 0x0140000002047fae */ /* 0x0005e8000d901d64 */
[----:B------:R2:W-:Y:S04]  /*bd30*/  LDGSTS.E.BYPASS.LTC128B.128 [R4+0x3400], desc[UR36][R2.64+0x40], !P4 ;  /* 0x0340004002047fae */ /* 0x0005e8000e101d64 */
[----:B---34-:R2:W-:Y:S02]  /*bd40*/  LDGSTS.E.BYPASS.LTC128B.128 [R4+0x5400], desc[UR36][R2.64+0x80], !P5 ;  /* 0x0540008002047fae */ /* 0x0185e4000e901d64 */
.L_x_10154:
[C---:B------:R-:W-:Y:S01]  /*bd50*/  ISETP.LT.OR P2, PT, R5.reuse, 0x61, P2 ;  /* 0x000000610500780c */ /* 0x040fe20001741670 */
[----:B--2---:R-:W-:Y:S01]  /*bd60*/  IMAD.MOV.U32 R3, RZ, RZ, R18 ;  /* 0x000000ffff037224 */ /* 0x004fe200078e0012 */
        /* <DEDUP_REMOVED lines=12> */
.L_x_10082:
        /* <DEDUP_REMOVED lines=8> */
[----:B0-----:R-:W-:-:S05]  /*beb0*/  IMAD.U32 R2, RZ, RZ, UR5 ;  /* 0x00000005ff027e24 */ /* 0x001fca000f8e00ff */
[----:B------:R-:W-:-:S13]  /*bec0*/  ISETP.NE.AND P2, PT, R2, 0x3, PT ;  /* 0x000000030200780c */ /* 0x000fda0003f45270 */
[----:B------:R-:W-:Y:S05]  /*bed0*/  @!P2 BRA `(.L_x_10083) ;  /* 0x000000000004a947 */ /* 0x000fea0003800000 */
[----:B------:R-:W-:Y:S01]  /*bee0*/  BPT.TRAP 0x1 ;  /* 0x000000040000795c */ /* 0x000fe20000300000 */
.L_x_10083:
[----:B------:R-:W-:Y:S01]  /*bef0*/  IADD3 R2, R21, 0x1, RZ ;  /* 0x0000000115027810 */ /* 0x000fe20007ffe0ff */
[----:B------:R0:W-:Y:S03]  /*bf00*/  SYNCS.ARRIVE.TRANS64.A1T0 RZ, [R0+URZ+0x2d850], RZ ;  /* 0x02d850ff00ff79a7 */ /* 0x0001e6000810003f */
[----:B------:R-:W-:-:S04]  /*bf10*/  ISETP.NE.AND P0, PT, R2, 0x2, PT ;  /* 0x000000020200780c */ /* 0x000fc80003f05270 */
[----:B------:R-:W-:Y:S02]  /*bf20*/  SEL R3, RZ, 0x1, P0 ;  /* 0x00000001ff037807 */ /* 0x000fe40000000000 */
[----:B------:R-:W-:Y:S02]  /*bf30*/  SEL R2, R2, RZ, P0 ;  /* 0x000000ff02027207 */ /* 0x000fe40000000000 */
[----:B0-----:R-:W-:-:S07]  /*bf40*/  LOP3.LUT R0, R24, R3, RZ, 0x3c, !PT ;  /* 0x0000000318007212 */ /* 0x001fce00078e3cff */
.L_x_10049:
[----:B------:R-:W0:Y:S01]  /*bf50*/  S2R R4, SR_CgaCtaId ;  /* 0x0000000000047919 */ /* 0x000e220000008800 */
[----:B------:R-:W-:Y:S02]  /*bf60*/  MOV R3, 0x400 ;  /* 0x0000040000037802 */ /* 0x000fe40000000f00 */
[----:B------:R-:W-:Y:S02]  /*bf70*/  SHF.L.U32 R6, R6, 0x1f, RZ ;  /* 0x0000001f06067819 */ /* 0x000fe400000006ff */
[----:B0-----:R-:W-:-:S04]  /*bf80*/  LEA R7, R4, R3, 0x18 ;  /* 0x0000000304077211 */ /* 0x001fc800078ec0ff */
[----:B------:R-:W0:Y:S02]  /*bf90*/  SYNCS.PHASECHK.TRANS64.TRYWAIT P0, [R7+URZ+0x2d820], R6 ;  /* 0x02d82006070075a7 */ /* 0x000e24000800017f */
[----:B0-----:R-:W-:Y:S05]  /*bfa0*/  @!P0 BRA `(.L_x_10084) ;  /* 0x0000002400288947 */ /* 0x001fea0003800000 */
.L_x_10155:
[----:B------:R-:W-:-:S03]  /*bfb0*/  UMOV UR4, 0xffffffff ;  /* 0xffffffff00047882 */ /* 0x000fc60000000000 */
[----:B------:R-:W-:Y:S05]  /*bfc0*/  BRA.DIV UR4, `(.L_x_10085) ;  /* 0x0000002604347947 */ /* 0x000fea000b800000 */
[----:B------:R-:W1:Y:S02]  /*bfd0*/  S2R R3, SR_TID.X ;  /* 0x0000000000037919 */ /* 0x000e640000002100 */
[----:B-1----:R-:W-:-:S04]  /*bfe0*/  SHF.R.U32.HI R3, RZ, 0x5, R3 ;  /* 0x00000005ff037819 */ /* 0x002fc80000011603 */
[----:B------:R-:W-:-:S05]  /*bff0*/  LOP3.LUT R3, R3, 0x3, RZ, 0xc0, !PT ;  /* 0x0000000303037812 */ /* 0x000fca00078ec0ff */
[----:B------:R1:W2:Y:S02]  /*c000*/  SHFL.IDX PT, R14, R3, RZ, 0x1f ;  /* 0x00001fff030e7589 */ /* 0x0002a400000e0000 */
.L_x_10158:
[----:B--2---:R-:W-:-:S13]  /*c010*/  ISETP.NE.AND P0, PT, R14, RZ, PT ;  /* 0x000000ff0e00720c */ /* 0x004fda0003f05270 */
[----:B------:R-:W-:Y:S05]  /*c020*/  @P0 BRA `(.L_x_10017) ;  /* 0x0000000000880947 */ /* 0x000fea0003800000 */
[----:B------:R-:W-:-:S03]  /*c030*/  UMOV UR4, 0xffffffff ;  /* 0xffffffff00047882 */ /* 0x000fc60000000000 */
[----:B------:R-:W-:Y:S05]  /*c040*/  BRA.DIV UR4, `(.L_x_10086) ;  /* 0x0000002604487947 */ /* 0x000fea000b800000 */
[----:B------:R-:W-:-:S13]  /*c050*/  ELECT P6, URZ, PT ;  /* 0x00000000003f782f */ /* 0x000fda00038c0000 */
.L_x_10161:
[----:B------:R-:W-:Y:S05]  /*c060*/  @!P6 BRA `(.L_x_10017) ;  /* 0x000000000078e947 */ /* 0x000fea0003800000 */
[----:B------:R-:W-:-:S06]  /*c070*/  ULOP3.LUT UR4, UR38, 0x2, URZ, 0xfc, !UPT ;  /* 0x0000000226047892 */ /* 0x000fcc000f8efc3f */
[----:B-1----:R-:W-:-:S05]  /*c080*/  IMAD.U32 R3, RZ, RZ, UR4 ;  /* 0x00000004ff037e24 */ /* 0x002fca000f8e00ff */
[----:B------:R-:W-:-:S13]  /*c090*/  ISETP.NE.AND P0, PT, R3, 0x3, PT ;  /* 0x000000030300780c */ /* 0x000fda0003f05270 */
[----:B------:R-:W-:Y:S05]  /*c0a0*/  @!P0 BRA `(.L_x_10087) ;  /* 0x0000000000048947 */ /* 0x000fea0003800000 */
[----:B------:R-:W-:Y:S01]  /*c0b0*/  BPT.TRAP 0x1 ;  /* 0x000000040000795c */ /* 0x000fe20000300000 */
.L_x_10087:
[----:B------:R-:W-:Y:S01]  /*c0c0*/  IMAD R5, R2, 0x8, R7 ;  /* 0x0000000802057824 */ /* 0x000fe200078e0207 */
[----:B------:R-:W-:Y:S02]  /*c0d0*/  SHF.L.U32 R4, R0, 0x1f, RZ ;  /* 0x0000001f00047819 */ /* 0x000fe400000006ff */
[----:B------:R-:W-:Y:S02]  /*c0e0*/  IADD3 R2, R2, 0x1, RZ ;  /* 0x0000000102027810 */ /* 0x000fe40007ffe0ff */
[----:B------:R-:W1:Y:S02]  /*c0f0*/  SYNCS.PHASECHK.TRANS64.TRYWAIT P1, [R5+URZ+0x2d840], R4 ;  /* 0x02d84004050075a7 */ /* 0x000e64000802017f */
[----:B------:R-:W-:-:S04]  /*c100*/  ISETP.NE.AND P2, PT, R2, 0x2, PT ;  /* 0x000000020200780c */ /* 0x000fc80003f45270 */
[----:B------:R-:W-:Y:S01]  /*c110*/  SEL R3, RZ, 0x1, P2 ;  /* 0x00000001ff037807 */ /* 0x000fe20001000000 */
[----:B-1----:R-:W-:Y:S08]  /*c120*/  @!P1 BRA `(.L_x_10088) ;  /* 0x0000002400309947 */ /* 0x002ff00003800000 */
.L_x_10162:
[----:B------:R-:W-:Y:S02]  /*c130*/  SEL R2, R2, RZ, P2 ;  /* 0x000000ff02027207 */ /* 0x000fe40001000000 */
[----:B------:R-:W-:Y:S01]  /*c140*/  LOP3.LUT R0, R0, R3, RZ, 0x3c, !PT ;  /* 0x0000000300007212 */ /* 0x000fe200078e3cff */
[----:B------:R-:W-:Y:S06]  /*c150*/  @!P0 BRA `(.L_x_10089) ;  /* 0x0000000000048947 */ /* 0x000fec0003800000 */
[----:B------:R-:W-:Y:S01]  /*c160*/  BPT.TRAP 0x1 ;  /* 0x000000040000795c */ /* 0x000fe20000300000 */
.L_x_10089:
[----:B------:R-:W-:Y:S01]  /*c170*/  IMAD R3, R2, 0x8, R7 ;  /* 0x0000000802037824 */ /* 0x000fe200078e0207 */
[----:B------:R-:W-:-:S04]  /*c180*/  SHF.L.U32 R0, R0, 0x1f, RZ ;  /* 0x0000001f00007819 */ /* 0x000fc800000006ff */
[----:B------:R-:W2:Y:S02]  /*c190*/  SYNCS.PHASECHK.TRANS64.TRYWAIT P1, [R3+URZ+0x2d840], R0 ;  /* 0x02d84000030075a7 */ /* 0x000ea4000802017f */
[----:B--2---:R-:W-:Y:S05]  /*c1a0*/  @!P1 BRA `(.L_x_10090) ;  /* 0x0000002400249947 */ /* 0x004fea0003800000 */
.L_x_10163:
[----:B------:R-:W-:Y:S05]  /*c1b0*/  @!P0 BRA `(.L_x_10091) ;  /* 0x0000000000048947 */ /* 0x000fea0003800000 */
[----:B------:R-:W-:Y:S01]  /*c1c0*/  BPT.TRAP 0x1 ;  /* 0x000000040000795c */ /* 0x000fe20000300000 */
.L_x_10091:
[----:B------:R-:W3:Y:S02]  /*c1d0*/  SYNCS.PHASECHK.TRANS64.TRYWAIT P1, [R5+URZ+0x2d860], R4 ;  /* 0x02d86004050075a7 */ /* 0x000ee4000802017f */
[----:B---3--:R-:W-:Y:S05]  /*c1e0*/  @!P1 BRA `(.L_x_10092) ;  /* 0x0000002400289947 */ /* 0x008fea0003800000 */
.L_x_10164:
[----:B------:R-:W-:Y:S05]  /*c1f0*/  @!P0 BRA `(.L_x_10093) ;  /* 0x0000000000048947 */ /* 0x000fea0003800000 */
[----:B------:R-:W-:Y:S01]  /*c200*/  BPT.TRAP 0x1 ;  /* 0x000000040000795c */ /* 0x000fe20000300000 */
.L_x_10093:
[----:B----4-:R4:W0:Y:S02]  /*c210*/  SYNCS.PHASECHK.TRANS64.TRYWAIT P0, [R3+URZ+0x2d860], R0 ;  /* 0x02d86000030075a7 */ /* 0x010824000800017f */
[----:B0-----:R-:W-:Y:S05]  /*c220*/  @!P0 NANOSLEEP.SYNCS 0x989680 ;  /* 0x009896800000895d */ /* 0x001fea0003900000 */
[----:B------:R-:W0:Y:S02]  /*c230*/  @!P0 SYNCS.PHASECHK.TRANS64 P0, [R3+URZ+0x2d860], R0 ;  /* 0x02d86000030085a7 */ /* 0x000e24000800007f */
[----:B0-----:R-:W-:Y:S05]  /*c240*/  @!P0 BRA `(.L_x_10093) ;  /* 0xfffffffc00f08947 */ /* 0x001fea000383ffff */
.L_x_10017:
[----:B------:R-:W-:Y:S05]  /*c250*/  BSYNC B6 ;  /* 0x0000000000067941 */ /* 0x000fea0003800000 */
.L_x_10014:
[----:B------:R-:W-:Y:S05]  /*c260*/  EXIT ;  /* 0x000000000000794d */ /* 0x000fea0003800000 */
.L_x_10021:
[----:B0-----:R-:W-:-:S04]  /*c270*/  IMAD.U32 R3, RZ, RZ, UR42 ;  /* 0x0000002aff037e24 */ /* 0x001fc8000f8e00ff */
[----:B------:R0:W1:Y:S03]  /*c280*/  SYNCS.PHASECHK.TRANS64.TRYWAIT P0, [R3+URZ+0x2d800], R0 ;  /* 0x02d80000030075a7 */ /* 0x000066000800017f */
[----:B-1----:R-:W-:Y:S05]  /*c290*/  @!P0 NANOSLEEP.SYNCS 0x989680 ;  /* 0x009896800000895d */ /* 0x002fea0003900000 */
[----:B------:R-:W1:Y:S02]  /*c2a0*/  @!P0 SYNCS.PHASECHK.TRANS64 P0, [R3+URZ+0x2d800], R0 ;  /* 0x02d80000030085a7 */ /* 0x000e64000800007f */
[----:B-1----:R-:W-:Y:S05]  /*c2b0*/  @!P0 BRA `(.L_x_10021) ;  /* 0xfffffffc00ec8947 */ /* 0x002fea000383ffff */
[----:B------:R-:W-:Y:S05]  /*c2c0*/  BRA `(.L_x_10094) ;  /* 0xffffff4c00c07947 */ /* 0x000fea000383ffff */
.L_x_10025:
[----:B0-----:R-:W-:-:S04]  /*c2d0*/  MOV R3, UR42 ;  /* 0x0000002a00037c02 */ /* 0x001fc80008000f00 */
[----:B------:R0:W2:Y:S03]  /*c2e0*/  SYNCS.PHASECHK.TRANS64.TRYWAIT P1, [R3+URZ+0x2d830], R0 ;  /* 0x02d83000030075a7 */ /* 0x0000a6000802017f */
[----:B--2---:R-:W-:Y:S05]  /*c2f0*/  @!P1 NANOSLEEP.SYNCS 0x989680 ;  /* 0x009896800000995d */ /* 0x004fea0003900000 */
[----:B------:R-:W2:Y:S02]  /*c300*/  @!P1 SYNCS.PHASECHK.TRANS64 P1, [R3+URZ+0x2d830], R0 ;  /* 0x02d83000030095a7 */ /* 0x000ea4000802007f */
[----:B--2---:R-:W-:Y:S05]  /*c310*/  @!P1 BRA `(.L_x_10025) ;  /* 0xfffffffc00ec9947 */ /* 0x004fea000383ffff */
[----:B------:R-:W-:Y:S05]  /*c320*/  BRA `(.L_x_10024) ;  /* 0xffffff4c00d47947 */ /* 0x000fea000383ffff */
.L_x_10031:
[----:B-1----:R-:W-:-:S04]  /*c330*/  IMAD.U32 R13, RZ, RZ, UR10 ;  /* 0x0000000aff0d7e24 */ /* 0x002fc8000f8e00ff */
[----:B------:R1:W3:Y:S03]  /*c340*/  SYNCS.PHASECHK.TRANS64.TRYWAIT P1, [R13+URZ+0x2d830], R0 ;  /* 0x02d830000d0075a7 */ /* 0x0002e6000802017f */
[----:B---3--:R-:W-:Y:S05]  /*c350*/  @!P1 NANOSLEEP.SYNCS 0x989680 ;  /* 0x009896800000995d */ /* 0x008fea0003900000 */
[----:B------:R-:W3:Y:S02]  /*c360*/  @!P1 SYNCS.PHASECHK.TRANS64 P1, [R13+URZ+0x2d830], R0 ;  /* 0x02d830000d0095a7 */ /* 0x000ee4000802007f */
[----:B---3--:R-:W-:Y:S05]  /*c370*/  @!P1 BRA `(.L_x_10031) ;  /* 0xfffffffc00ec9947 */ /* 0x008fea000383ffff */
[----:B------:R-:W-:Y:S05]  /*c380*/  BRA `(.L_x_10028) ;  /* 0xffffff7c00587947 */ /* 0x000fea000383ffff */
.L_x_10035:
[----:B-1----:R-:W-:-:S04]  /*c390*/  IMAD.U32 R14, RZ, RZ, UR10 ;  /* 0x0000000aff0e7e24 */ /* 0x002fc8000f8e00ff */
[----:B------:R1:W2:Y:S03]  /*c3a0*/  SYNCS.PHASECHK.TRANS64.TRYWAIT P1, [R14+URZ+0x2d850], R13 ;  /* 0x02d8500d0e0075a7 */ /* 0x0002a6000802017f */
[----:B--2---:R-:W-:Y:S05]  /*c3b0*/  @!P1 NANOSLEEP.SYNCS 0x989680 ;  /* 0x009896800000995d */ /* 0x004fea0003900000 */
[----:B------:R-:W2:Y:S02]  /*c3c0*/  @!P1 SYNCS.PHASECHK.TRANS64 P1, [R14+URZ+0x2d850], R13 ;  /* 0x02d8500d0e0095a7 */ /* 0x000ea4000802007f */
[----:B--2---:R-:W-:Y:S05]  /*c3d0*/  @!P1 BRA `(.L_x_10035) ;  /* 0xfffffffc00ec9947 */ /* 0x004fea000383ffff */
[----:B------:R-:W-:Y:S05]  /*c3e0*/  BRA `(.L_x_10032) ;  /* 0xffffff8000087947 */ /* 0x000fea000383ffff */
.L_x_10042:
[----:B-1----:R-:W-:-:S04]  /*c3f0*/  MOV R3, UR5 ;  /* 0x0000000500037c02 */ /* 0x002fc80008000f00 */
[----:B------:R1:W3:Y:S03]  /*c400*/  SYNCS.PHASECHK.TRANS64.TRYWAIT P1, [R3+URZ+0x2d850], R2 ;  /* 0x02d85002030075a7 */ /* 0x0002e6000802017f */
[----:B---3--:R-:W-:Y:S05]  /*c410*/  @!P1 NANOSLEEP.SYNCS 0x989680 ;  /* 0x009896800000995d */ /* 0x008fea0003900000 */
[----:B------:R-:W3:Y:S02]  /*c420*/  @!P1 SYNCS.PHASECHK.TRANS64 P1, [R3+URZ+0x2d850], R2 ;  /* 0x02d85002030095a7 */ /* 0x000ee4000802007f */
[----:B---3--:R-:W-:Y:S05]  /*c430*/  @!P1 BRA `(.L_x_10042) ;  /* 0xfffffffc00ec9947 */ /* 0x008fea000383ffff */
[----:B------:R-:W-:Y:S05]  /*c440*/  BRA `(.L_x_10041) ;  /* 0xffffffa400407947 */ /* 0x000fea000383ffff */
.L_x_10054:
[----:B------:R-:W-:Y:S01]  /*c450*/  IMAD.MOV.U32 R13, RZ, RZ, R18 ;  /* 0x000000ffff0d7224 */ /* 0x000fe200078e0012 */
[----:B------:R-:W-:Y:S01]  /*c460*/  MOV R11, 0x1f ;  /* 0x0000001f000b7802 */ /* 0x000fe20000000f00 */
[----:B------:R-:W-:Y:S02]  /*c470*/  IMAD.MOV.U32 R12, RZ, RZ, RZ ;  /* 0x000000ffff0c7224 */ /* 0x000fe400078e00ff */
[----:B------:R-:W-:-:S07]  /*c480*/  IMAD.MOV.U32 R15, RZ, RZ, -0x1 ;  /* 0xffffffffff0f7424 */ /* 0x000fce00078e00ff */
[----:B-----5:R-:W-:Y:S05]  /*c490*/  WARPSYNC.COLLECTIVE R15, `(.L_x_10095) ;  /* 0x000000000f087348 */ /* 0x020fea0003c00000 */
[----:B------:R0:W1:Y:S02]  /*c4a0*/  SHFL.IDX P6, R14, R13, R12, R11 ;  /* 0x0000000c0d0e7389 */ /* 0x00006400000c000b */
[----:B01---5:R-:W-:Y:S01]  /*c4b0*/  ENDCOLLECTIVE ;  /* 0x000000000000791b */ /* 0x023fe20003800000 */
.L_x_10095:
[----:B------:R-:W-:Y:S05]  /*c4c0*/  BRA `(.L_x_10096) ;  /* 0xffffffd0002c7947 */ /* 0x000fea000383ffff */
.L_x_10056:
[----:B0-----:R-:W-:-:S04]  /*c4d0*/  IMAD.U32 R2, RZ, RZ, UR45 ;  /* 0x0000002dff027e24 */ /* 0x001fc8000f8e00ff */
[----:B------:R0:W1:Y:S03]  /*c4e0*/  SYNCS.PHASECHK.TRANS64.TRYWAIT P0, [R2+URZ+0x2d840], R9 ;  /* 0x02d84009020075a7 */ /* 0x000066000800017f */
[----:B-1----:R-:W-:Y:S05]  /*c4f0*/  @!P0 NANOSLEEP.SYNCS 0x989680 ;  /* 0x009896800000895d */ /* 0x002fea0003900000 */
[----:B------:R-:W1:Y:S02]  /*c500*/  @!P0 SYNCS.PHASECHK.TRANS64 P0, [R2+URZ+0x2d840], R9 ;  /* 0x02d84009020085a7 */ /* 0x000e64000800007f */
[----:B-1----:R-:W-:Y:S05]  /*c510*/  @!P0 BRA `(.L_x_10056) ;  /* 0xfffffffc00ec8947 */ /* 0x002fea000383ffff */
[----:B------:R-:W-:Y:S05]  /*c520*/  BRA `(.L_x_10097) ;  /* 0xffffffd000ac7947 */ /* 0x000fea000383ffff */
.L_x_10057:
        /* <DEDUP_REMOVED lines=8> */
.L_x_10099:
[----:B------:R-:W-:Y:S05]  /*c5b0*/  BSYNC B0 ;  /* 0x0000000000007941 */ /* 0x000fea0003800000 */
.L_x_10098:
[----:B------:R-:W-:Y:S01]  /*c5c0*/  IMAD.MOV.U32 R13, RZ, RZ, R0 ;  /* 0x000000ffff0d7224 */ /* 0x000fe200078e0000 */
[----:B------:R-:W-:Y:S01]  /*c5d0*/  MOV R12, RZ ;  /* 0x000000ff000c7202 */ /* 0x000fe20000000f00 */
[----:B------:R-:W-:Y:S01]  /*c5e0*/  IMAD.MOV.U32 R11, RZ, RZ, 0x1c1f ;  /* 0x00001c1fff0b7424 */ /* 0x000fe200078e00ff */
[----:B------:R-:W0:Y:S01]  /*c5f0*/  S2R R10, SR_TID.X ;  /* 0x00000000000a7919 */ /* 0x000e220000002100 */
[----:B------:R-:W-:Y:S01]  /*c600*/  IMAD.MOV.U32 R15, RZ, RZ, -0x1 ;  /* 0xffffffffff0f7424 */ /* 0x000fe200078e00ff */
[----:B------:R-:W-:Y:S01]  /*c610*/  @P0 LEA R21, R28, UR45, 0x1 ;  /* 0x0000002d1c150c11 */ /* 0x000fe2000f8e08ff */
[----:B------:R-:W-:-:S07]  /*c620*/  IMAD.MOV.U32 R6, RZ, RZ, R14 ;  /* 0x000000ffff067224 */ /* 0x000fce00078e000e */
[----:B0-----:R-:W-:Y:S05]  /*c630*/  WARPSYNC.COLLECTIVE R15, `(.L_x_10100) ;  /* 0x000000000f087348 */ /* 0x001fea0003c00000 */
[----:B------:R1:W2:Y:S02]  /*c640*/  SHFL.IDX P6, R14, R13, R12, R11 ;  /* 0x0000000c0d0e7389 */ /* 0x0002a400000c000b */
[----:B012---:R-:W-:Y:S01]  /*c650*/  ENDCOLLECTIVE ;  /* 0x000000000000791b */ /* 0x007fe20003800000 */
.L_x_10100:
[----:B------:R-:W-:Y:S01]  /*c660*/  IMAD.MOV.U32 R7, RZ, RZ, R6 ;  /* 0x000000ffff077224 */ /* 0x000fe200078e0006 */
[----:B------:R-:W-:Y:S01]  /*c670*/  MOV R13, R9 ;  /* 0x00000009000d7202 */ /* 0x000fe20000000f00 */
[----:B------:R-:W-:Y:S02]  /*c680*/  IMAD.MOV.U32 R12, RZ, RZ, 0x1 ;  /* 0x00000001ff0c7424 */ /* 0x000fe400078e00ff */
[----:B------:R-:W-:-:S07]  /*c690*/  IMAD.MOV.U32 R6, RZ, RZ, R14 ;  /* 0x000000ffff067224 */ /* 0x000fce00078e000e */
[----:B------:R-:W-:Y:S05]  /*c6a0*/  WARPSYNC.COLLECTIVE R15, `(.L_x_10101) ;  /* 0x000000000f087348 */ /* 0x000fea0003c00000 */
[----:B------:R0:W1:Y:S02]  /*c6b0*/  SHFL.IDX P6, R14, R13, R12, R11 ;  /* 0x0000000c0d0e7389 */ /* 0x00006400000c000b */
[----:B01----:R-:W-:Y:S01]  /*c6c0*/  ENDCOLLECTIVE ;  /* 0x000000000000791b */ /* 0x003fe20003800000 */
.L_x_10101:
[----:B------:R-:W-:-:S04]  /*c6d0*/  SHF.L.U32 R10, R10, 0x3, RZ ;  /* 0x000000030a0a7819 */ /* 0x000fc800000006ff */
[----:B------:R-:W-:-:S05]  /*c6e0*/  LOP3.LUT R10, R10, 0x18, RZ, 0xc0, !PT ;  /* 0x000000180a0a7812 */ /* 0x000fca00078ec0ff */
[----:B------:R-:W-:Y:S01]  /*c6f0*/  @P0 IMAD.WIDE.U32 R6, R10, 0x2, R6 ;  /* 0x000000020a060825 */ /* 0x000fe200078e0006 */
[----:B------:R-:W-:-:S04]  /*c700*/  MOV R13, R0 ;  /* 0x00000000000d7202 */ /* 0x000fc80000000f00 */
[----:B------:R-:W-:Y:S01]  /*c710*/  @!PT LDS RZ, [RZ] ;  /* 0x00000000fffff984 */ /* 0x000fe20000000800 */
[----:B------:R-:W-:Y:S01]  /*c720*/  @!PT LDS RZ, [RZ] ;  /* 0x00000000fffff984 */ /* 0x000fe20000000800 */
[----:B------:R-:W-:Y:S01]  /*c730*/  @!PT LDS RZ, [RZ] ;  /* 0x00000000fffff984 */ /* 0x000fe20000000800 */
[----:B------:R0:W-:Y:S04]  /*c740*/  @P0 LDGSTS.E.BYPASS.LTC128B.128 [R21+0x15400], desc[UR36][R6.64], !P4 ;  /* 0x1540000006150fae */ /* 0x0001e8000e101d64 */
[----:B------:R0:W-:Y:S04]  /*c750*/  @P0 LDGSTS.E.BYPASS.LTC128B.128 [R21+0x17400], desc[UR36][R6.64+0x40], !P3 ;  /* 0x1740004006150fae */ /* 0x0001e8000d901d64 */
[----:B------:R0:W-:Y:S01]  /*c760*/  @P0 LDGSTS.E.BYPASS.LTC128B.128 [R21+0x19400], desc[UR36][R6.64+0x80], !P2 ;  /* 0x1940008006150fae */ /* 0x0001e2000d101d64 */
[----:B------:R-:W-:Y:S01]  /*c770*/  IMAD.MOV.U32 R4, RZ, RZ, R14 ;  /* 0x000000ffff047224 */ /* 0x000fe200078e000e */
[----:B------:R-:W-:-:S13]  /*c780*/  ISETP.GE.AND P0, PT, R8, 0x21, PT ;  /* 0x000000210800780c */ /* 0x000fda0003f06270 */
[----:B0-----:R-:W-:Y:S05]  /*c790*/  WARPSYNC.COLLECTIVE R15, `(.L_x_10102) ;  /* 0x000000000f087348 */ /* 0x001fea0003c00000 */
[----:B------:R1:W2:Y:S02]  /*c7a0*/  SHFL.IDX P6, R14, R13, R12, R11 ;  /* 0x0000000c0d0e7389 */ /* 0x0002a400000c000b */
[----:B012---:R-:W-:Y:S01]  /*c7b0*/  ENDCOLLECTIVE ;  /* 0x000000000000791b */ /* 0x007fe20003800000 */
.L_x_10102:
[----:B------:R-:W-:Y:S01]  /*c7c0*/  @P0 LEA R27, R28, UR45, 0x1 ;  /* 0x0000002d1c1b0c11 */ /* 0x000fe2000f8e08ff */
[----:B------:R-:W-:Y:S01]  /*c7d0*/  IMAD.MOV.U32 R13, RZ, RZ, R9 ;  /* 0x000000ffff0d7224 */ /* 0x000fe200078e0009 */
[----:B------:R-:W-:Y:S01]  /*c7e0*/  MOV R12, 0x2 ;  /* 0x00000002000c7802 */ /* 0x000fe20000000f00 */
[----:B------:R-:W-:-:S07]  /*c7f0*/  IMAD.MOV.U32 R5, RZ, RZ, R14 ;  /* 0x000000ffff057224 */ /* 0x000fce00078e000e */
[----:B------:R-:W-:Y:S05]  /*c800*/  WARPSYNC.COLLECTIVE R15, `(.L_x_10103) ;  /* 0x000000000f087348 */ /* 0x000fea0003c00000 */
[----:B------:R0:W1:Y:S02]  /*c810*/  SHFL.IDX P6, R14, R13, R12, R11 ;  /* 0x0000000c0d0e7389 */ /* 0x00006400000c000b */
[----:B01----:R-:W-:Y:S01]  /*c820*/  ENDCOLLECTIVE ;  /* 0x000000000000791b */ /* 0x003fe20003800000 */
.L_x_10103:
[----:B------:R-:W-:-:S04]  /*c830*/  LOP3.LUT R5, R5, R4, RZ, 0x3c, !PT ;  /* 0x0000000405057212 */ /* 0x000fc800078e3cff */
[----:B------:R-:W-:-:S04]  /*c840*/  LOP3.LUT R4, R5, R4, RZ, 0x3c, !PT ;  /* 0x0000000405047212 */ /* 0x000fc800078e3cff */
[----:B------:R-:W-:Y:S01]  /*c850*/  LOP3.LUT R5, R5, R4, RZ, 0x3c, !PT ;  /* 0x0000000405057212 */ /* 0x000fe200078e3cff */
[----:B------:R-:W-:Y:S02]  /*c860*/  IMAD.MOV.U32 R13, RZ, RZ, R0 ;  /* 0x000000ffff0d7224 */ /* 0x000fe400078e0000 */
[----:B------:R-:W-:-:S05]  /*c870*/  @P0 IMAD.WIDE.U32 R4, R10, 0x2, R4 ;  /* 0x000000020a040825 */ /* 0x000fca00078e0004 */
[----:B------:R-:W-:Y:S01]  /*c880*/  @!PT LDS RZ, [RZ] ;  /* 0x00000000fffff984 */ /* 0x000fe20000000800 */
[----:B------:R-:W-:Y:S01]  /*c890*/  @!PT LDS RZ, [RZ] ;  /* 0x00000000fffff984 */ /* 0x000fe20000000800 */
[----:B------:R-:W-:Y:S01]  /*c8a0*/  @!PT LDS RZ, [RZ] ;  /* 0x00000000fffff984 */ /* 0x000fe20000000800 */
[----:B------:R0:W-:Y:S01]  /*c8b0*/  @P0 LDGSTS.E.BYPASS.LTC128B.128 [R27+0x15c00], desc[UR36][R4.64], !P4 ;  /* 0x15c00000041b0fae */ /* 0x0001e2000e101d64 */
[----:B------:R-:W-:-:S03]  /*c8c0*/  IMAD.MOV.U32 R2, RZ, RZ, R14 ;  /* 0x000000ffff027224 */ /* 0x000fc600078e000e */
[----:B------:R0:W-:Y:S04]  /*c8d0*/  @P0 LDGSTS.E.BYPASS.LTC128B.128 [R27+0x17c00], desc[UR36][R4.64+0x40], !P3 ;  /* 0x17c00040041b0fae */ /* 0x0001e8000d901d64 */
[----:B0-----:R-:W-:Y:S05]  /*c8e0*/  WARPSYNC.COLLECTIVE R15, `(.L_x_10104) ;  /* 0x000000000f087348 */ /* 0x001fea0003c00000 */
[----:B------:R1:W2:Y:S02]  /*c8f0*/  SHFL.IDX P6, R14, R13, R12, R11 ;  /* 0x0000000c0d0e7389 */ /* 0x0002a400000c000b */
[----:B012---:R-:W-:Y:S01]  /*c900*/  ENDCOLLECTIVE ;  /* 0x000000000000791b */ /* 0x007fe20003800000 */
.L_x_10104:
[----:B------:R-:W-:Y:S01]  /*c910*/  @!PT LDS RZ, [RZ] ;  /* 0x00000000fffff984 */ /* 0x000fe20000000800 */
[----:B------:R-:W-:Y:S01]  /*c920*/  @!PT LDS RZ, [RZ] ;  /* 0x00000000fffff984 */ /* 0x000fe20000000800 */
[----:B------:R-:W-:Y:S01]  /*c930*/  @!PT LDS RZ, [RZ] ;  /* 0x00000000fffff984 */ /* 0x000fe20000000800 */
[----:B------:R0:W-:Y:S01]  /*c940*/  @P0 LDGSTS.E.BYPASS.LTC128B.128 [R27+0x19c00], desc[UR36][R4.64+0x80], !P2 ;  /* 0x19c00080041b0fae */ /* 0x0001e2000d101d64 */
[----:B------:R-:W-:Y:S01]  /*c950*/  ISETP.GE.AND P0, PT, R8, 0x41, PT ;  /* 0x000000410800780c */ /* 0x000fe20003f06270 */
[----:B------:R-:W-:Y:S02]  /*c960*/  IMAD.MOV.U32 R13, RZ, RZ, R9 ;  /* 0x000000ffff0d7224 */ /* 0x000fe400078e0009 */
[----:B------:R-:W-:-:S10]  /*c970*/  IMAD.MOV.U32 R12, RZ, RZ, 0x3 ;  /* 0x00000003ff0c7424 */ /* 0x000fd400078e00ff */
[----:B------:R-:W-:Y:S02]  /*c980*/  @P0 LEA R7, R28, UR45, 0x1 ;  /* 0x0000002d1c070c11 */ /* 0x000fe4000f8e08ff */
[----:B0-----:R-:W-:-:S07]  /*c990*/  MOV R3, R14 ;  /* 0x0000000e00037202 */ /* 0x001fce0000000f00 */
[----:B------:R-:W-:Y:S05]  /*c9a0*/  WARPSYNC.COLLECTIVE R15, `(.L_x_10105) ;  /* 0x000000000f087348 */ /* 0x000fea0003c00000 */
[----:B------:R0:W1:Y:S02]  /*c9b0*/  SHFL.IDX P6, R14, R13, R12, R11 ;  /* 0x0000000c0d0e7389 */ /* 0x00006400000c000b */
[----:B01----:R-:W-:Y:S01]  /*c9c0*/  ENDCOLLECTIVE ;  /* 0x000000000000791b */ /* 0x003fe20003800000 */
.L_x_10105:
        /* <DEDUP_REMOVED lines=9> */
[----:B------:R-:W-:-:S03]  /*ca60*/  MOV R9, R14 ;  /* 0x0000000e00097202 */ /* 0x000fc60000000f00 */
[----:B------:R0:W-:Y:S04]  /*ca70*/  @P0 LDGSTS.E.BYPASS.LTC128B.128 [R7+0x18400], desc[UR36][R2.64+0x40], !P3 ;  /* 0x1840004002070fae */ /* 0x0001e8000d901d64 */
[----:B------:R0:W-:Y:S02]  /*ca80*/  @P0 LDGSTS.E.BYPASS.LTC128B.128 [R7+0x1a400], desc[UR36][R2.64+0x80], !P2 ;  /* 0x1a40008002070fae */ /* 0x0001e4000d101d64 */
[----:B0-----:R-:W-:Y:S05]  /*ca90*/  WARPSYNC.COLLECTIVE R15, `(.L_x_10106) ;  /* 0x000000000f087348 */ /* 0x001fea0003c00000 */
[----:B------:R1:W2:Y:S02]  /*caa0*/  SHFL.IDX P6, R14, R13, R12, R11 ;  /* 0x0000000c0d0e7389 */ /* 0x0002a400000c000b */
[----:B012---:R-:W-:Y:S01]  /*cab0*/  ENDCOLLECTIVE ;  /* 0x000000000000791b */ /* 0x007fe20003800000 */
.L_x_10106:
[----:B------:R-:W-:Y:S05]  /*cac0*/  BRA `(.L_x_10107) ;  /* 0xffffffd000707947 */ /* 0x000fea000383ffff */
.L_x_10060:
[----:B------:R-:W-:Y:S01]  /*cad0*/  IMAD.MOV.U32 R13, RZ, RZ, R9 ;  /* 0x000000ffff0d7224 */ /* 0x000fe200078e0009 */
[----:B------:R-:W-:Y:S01]  /*cae0*/  MOV R12, RZ ;  /* 0x000000ff000c7202 */ /* 0x000fe20000000f00 */
[----:B------:R-:W-:Y:S02]  /*caf0*/  IMAD.MOV.U32 R11, RZ, RZ, 0x1c1f ;  /* 0x00001c1fff0b7424 */ /* 0x000fe400078e00ff */
[----:B------:R-:W-:Y:S02]  /*cb00*/  IMAD.MOV.U32 R15, RZ, RZ, -0x1 ;  /* 0xffffffffff0f7424 */ /* 0x000fe400078e00ff */
[----:B------:R-:W-:Y:S02]  /*cb10*/  IMAD R0, R25, 0xc0, R22 ;  /* 0x000000c019007824 */ /* 0x000fe400078e0216 */
[----:B------:R-:W-:-:S07]  /*cb20*/  IMAD.MOV.U32 R24, RZ, RZ, 0x1 ;  /* 0x00000001ff187424 */ /* 0x000fce00078e00ff */
[----:B------:R-:W-:Y:S05]  /*cb30*/  WARPSYNC.COLLECTIVE R15, `(.L_x_10108) ;  /* 0x000000000f087348 */ /* 0x000fea0003c00000 */
[----:B------:R0:W1:Y:S02]  /*cb40*/  SHFL.IDX P6, R14, R13, R12, R11 ;  /* 0x0000000c0d0e7389 */ /* 0x00006400000c000b */
[----:B01----:R-:W-:Y:S01]  /*cb50*/  ENDCOLLECTIVE ;  /* 0x000000000000791b */ /* 0x003fe20003800000 */
.L_x_10108:
[----:B------:R-:W-:Y:S02]  /*cb60*/  VIADD R5, R0, 0x20 ;  /* 0x0000002000057836 */ /* 0x000fe40000000000 */
[----:B------:R-:W-:Y:S01]  /*cb70*/  IMAD.MOV.U32 R13, RZ, RZ, R7 ;  /* 0x000000ffff0d7224 */ /* 0x000fe200078e0007 */
[----:B------:R-:W-:-:S07]  /*cb80*/  MOV R2, R14 ;  /* 0x0000000e00027202 */ /* 0x000fce0000000f00 */
[----:B------:R-:W-:Y:S05]  /*cb90*/  WARPSYNC.COLLECTIVE R15, `(.L_x_10109) ;  /* 0x000000000f087348 */ /* 0x000fea0003c00000 */
[----:B------:R0:W1:Y:S02]  /*cba0*/  SHFL.IDX P6, R14, R13, R12, R11 ;  /* 0x0000000c0d0e7389 */ /* 0x00006400000c000b */
[----:B01----:R-:W-:Y:S01]  /*cbb0*/  ENDCOLLECTIVE ;  /* 0x000000000000791b */ /* 0x003fe20003800000 */
.L_x_10109:
[----:B------:R-:W-:Y:S02]  /*cbc0*/  ULDC UR4, c[0x0][0x288] ;  /* 0x0000a20000047ab9 */ /* 0x000fe40000000800 */
[----:B------:R-:W-:Y:S02]  /*cbd0*/  IMAD R6, R20, UR4, RZ ;  /* 0x0000000414067c24 */ /* 0x000fe4000f8e02ff */
[----:B------:R-:W-:-:S03]  /*cbe0*/  IMAD.MOV.U32 R3, RZ, RZ, R2 ;  /* 0x000000ffff037224 */ /* 0x000fc600078e0002 */
        /* <DEDUP_REMOVED lines=8> */
.L_x_10110:
        /* <DEDUP_REMOVED lines=13> */
.L_x_10111:
        /* <DEDUP_REMOVED lines=8> */
.L_x_10112:
        /* <DEDUP_REMOVED lines=13> */
.L_x_10113:
[----:B------:R-:W-:Y:S01]  /*ce90*/  @!P2 LEA R21, R28, UR45, 0x1 ;  /* 0x0000002d1c15ac11 */ /* 0x000fe2000f8e08ff */
[----:B------:R-:W-:Y:S02]  /*cea0*/  IMAD.MOV.U32 R13, RZ, RZ, R9 ;  /* 0x000000ffff0d7224 */ /* 0x000fe400078e0009 */
[----:B------:R-:W-:Y:S01]  /*ceb0*/  IMAD.MOV.U32 R12, RZ, RZ, 0x3 ;  /* 0x00000003ff0c7424 */ /* 0x000fe200078e00ff */
[----:B------:R-:W-:-:S07]  /*cec0*/  MOV R2, R14 ;  /* 0x0000000e00027202 */ /* 0x000fce0000000f00 */
[----:B------:R-:W-:Y:S05]  /*ced0*/  WARPSYNC.COLLECTIVE R15, `(.L_x_10114) ;  /* 0x000000000f087348 */ /* 0x000fea0003c00000 */
[----:B------:R0:W1:Y:S02]  /*cee0*/  SHFL.IDX P6, R14, R13, R12, R11 ;  /* 0x0000000c0d0e7389 */ /* 0x00006400000c000b */
[----:B01----:R-:W-:Y:S01]  /*cef0*/  ENDCOLLECTIVE ;  /* 0x000000000000791b */ /* 0x003fe20003800000 */
.L_x_10114:
        /* <DEDUP_REMOVED lines=12> */
.L_x_10115:
[----:B------:R-:W-:-:S04]  /*cfc0*/  IADD3 R3, R0, 0x60, RZ ;  /* 0x0000006000037810 */ /* 0x000fc80007ffe0ff */
[----:B------:R-:W-:Y:S01]  /*cfd0*/  ISETP.GE.AND P2, PT, R3, R6, PT ;  /* 0x000000060300720c */ /* 0x000fe20003f46270 */
[----:B------:R-:W-:Y:S02]  /*cfe0*/  VIADD R3, R0, 0x80 ;  /* 0x0000008000037836 */ /* 0x000fe40000000000 */
[----:B------:R-:W-:Y:S01]  /*cff0*/  IMAD.MOV.U32 R13, RZ, RZ, R8 ;  /* 0x000000ffff0d7224 */ /* 0x000fe200078e0008 */
[----:B------:R-:W-:-:S09]  /*d000*/  MOV R12, RZ ;  /* 0x000000ff000c7202 */ /* 0x000fd20000000f00 */
[----:B------:R-:W-:Y:S01]  /*d010*/  @!P2 LEA R25, R28, UR45, 0x1 ;  /* 0x0000002d1c19ac11 */ /* 0x000fe2000f8e08ff */
[----:B------:R-:W-:-:S07]  /*d020*/  IMAD.MOV.U32 R4, RZ, RZ, R14 ;  /* 0x000000ffff047224 */ /* 0x000fce00078e000e */
[----:B------:R-:W-:Y:S05]  /*d030*/  WARPSYNC.COLLECTIVE R15, `(.L_x_10116) ;  /* 0x000000000f087348 */ /* 0x000fea0003c00000 */
[----:B------:R0:W1:Y:S02]  /*d040*/  SHFL.IDX P6, R14, R13, R12, R11 ;  /* 0x0000000c0d0e7389 */ /* 0x00006400000c000b */
[----:B01----:R-:W-:Y:S01]  /*d050*/  ENDCOLLECTIVE ;  /* 0x000000000000791b */ /* 0x003fe20003800000 */
.L_x_10116:
        /* <DEDUP_REMOVED lines=13> */
.L_x_10117:
[----:B------:R-:W-:Y:S01]  /*d130*/  @!P2 LEA R7, R28, UR45, 0x1 ;  /* 0x0000002d1c07ac11 */ /* 0x000fe2000f8e08ff */
[----:B------:R-:W-:Y:S02]  /*d140*/  IMAD.MOV.U32 R13, RZ, RZ, R8 ;  /* 0x000000ffff0d7224 */ /* 0x000fe400078e0008 */
[----:B------:R-:W-:Y:S01]  /*d150*/  IMAD.MOV.U32 R12, RZ, RZ, 0x1 ;  /* 0x00000001ff0c7424 */ /* 0x000fe200078e00ff */
[----:B------:R-:W-:-:S07]  /*d160*/  MOV R2, R14 ;  /* 0x0000000e00027202 */ /* 0x000fce0000000f00 */
[----:B------:R-:W-:Y:S05]  /*d170*/  WARPSYNC.COLLECTIVE R15, `(.L_x_10118) ;  /* 0x000000000f087348 */ /* 0x000fea0003c00000 */
[----:B------:R0:W1:Y:S02]  /*d180*/  SHFL.IDX P6, R14, R13, R12, R11 ;  /* 0x0000000c0d0e7389 */ /* 0x00006400000c000b */
[----:B01----:R-:W-:Y:S01]  /*d190*/  ENDCOLLECTIVE ;  /* 0x000000000000791b */ /* 0x003fe20003800000 */
.L_x_10118:
        /* <DEDUP_REMOVED lines=12> */
.L_x_10119:
[----:B------:R-:W-:Y:S05]  /*d260*/  BRA `(.L_x_10120) ;  /* 0xffffffd400587947 */ /* 0x000fea000383ffff */
.L_x_10063:
[----:B0-----:R-:W-:-:S04]  /*d270*/  MOV R3, UR45 ;  /* 0x0000002d00037c02 */ /* 0x001fc80008000f00 */
[----:B------:R0:W1:Y:S03]  /*d280*/  SYNCS.PHASECHK.TRANS64.TRYWAIT P0, [R3+URZ+0x2d820], R0 ;  /* 0x02d82000030075a7 */ /* 0x000066000800017f */
[----:B-1----:R-:W-:Y:S05]  /*d290*/  @!P0 NANOSLEEP.SYNCS 0x989680 ;  /* 0x009896800000895d */ /* 0x002fea0003900000 */
[----:B------:R-:W1:Y:S02]  /*d2a0*/  @!P0 SYNCS.PHASECHK.TRANS64 P0, [R3+URZ+0x2d820], R0 ;  /* 0x02d82000030085a7 */ /* 0x000e64000800007f */
[----:B-1----:R-:W-:Y:S05]  /*d2b0*/  @!P0 BRA `(.L_x_10063) ;  /* 0xfffffffc00ec8947 */ /* 0x002fea000383ffff */
[----:B------:R-:W-:Y:S05]  /*d2c0*/  BRA `(.L_x_10121) ;  /* 0xffffffd400a07947 */ /* 0x000fea000383ffff */
.L_x_10067:
[----:B0-----:R0:W1:Y:S02]  /*d2d0*/  SYNCS.PHASECHK.TRANS64.TRYWAIT P0, [R7+URZ+0x2d840], R2 ;  /* 0x02d84002070075a7 */ /* 0x001064000800017f */
[----:B-1----:R-:W-:Y:S05]  /*d2e0*/  @!P0 NANOSLEEP.SYNCS 0x989680 ;  /* 0x009896800000895d */ /* 0x002fea0003900000 */
[----:B------:R-:W1:Y:S02]  /*d2f0*/  @!P0 SYNCS.PHASECHK.TRANS64 P0, [R7+URZ+0x2d840], R2 ;  /* 0x02d84002070085a7 */ /* 0x000e64000800007f */
[----:B-1----:R-:W-:Y:S05]  /*d300*/  @!P0 BRA `(.L_x_10067) ;  /* 0xfffffffc00f08947 */ /* 0x002fea000383ffff */
[----:B------:R-:W-:Y:S05]  /*d310*/  BRA `(.L_x_10122) ;  /* 0xffffffd800a87947 */ /* 0x000fea000383ffff */
.L_x_10068:
        /* <DEDUP_REMOVED lines=8> */
.L_x_10124:
[----:B------:R-:W-:Y:S05]  /*d3a0*/  BSYNC B1 ;  /* 0x0000000000017941 */ /* 0x000fea0003800000 */
.L_x_10123:
[----:B------:R-:W0:Y:S01]  /*d3b0*/  S2R R27, SR_TID.X ;  /* 0x00000000001b7919 */ /* 0x000e220000002100 */
[----:B------:R-:W-:Y:S01]  /*d3c0*/  MOV R13, R8 ;  /* 0x00000008000d7202 */ /* 0x000fe20000000f00 */
[----:B------:R-:W-:Y:S01]  /*d3d0*/  IMAD.MOV.U32 R12, RZ, RZ, RZ ;  /* 0x000000ffff0c7224 */ /* 0x000fe200078e00ff */
[----:B------:R-:W-:Y:S01]  /*d3e0*/  LOP3.LUT R16, R16, 0xffffffdf, RZ, 0xc0, !PT ;  /* 0xffffffdf10107812 */ /* 0x000fe200078ec0ff */
[----:B------:R-:W-:Y:S01]  /*d3f0*/  IMAD.MOV.U32 R11, RZ, RZ, 0x1c1f ;  /* 0x00001c1fff0b7424 */ /* 0x000fe200078e00ff */
[----:B------:R-:W-:Y:S01]  /*d400*/  LEA R9, R9, UR45, 0x1 ;  /* 0x0000002d09097c11 */ /* 0x000fe2000f8e08ff */
[----:B------:R-:W-:Y:S01]  /*d410*/  IMAD.MOV.U32 R15, RZ, RZ, -0x1 ;  /* 0xffffffffff0f7424 */ /* 0x000fe200078e00ff */
[----:B------:R-:W-:Y:S01]  /*d420*/  @P1 LOP3.LUT R16, R16, 0x20, RZ, 0xfc, !PT ;  /* 0x0000002010101812 */ /* 0x000fe200078efcff */
[----:B------:R-:W-:-:S07]  /*d430*/  IMAD.MOV.U32 R3, RZ, RZ, R14 ;  /* 0x000000ffff037224 */ /* 0x000fce00078e000e */
[----:B0-----:R-:W-:Y:S05]  /*d440*/  WARPSYNC.COLLECTIVE R15, `(.L_x_10125) ;  /* 0x000000000f087348 */ /* 0x001fea0003c00000 */
[----:B------:R1:W2:Y:S02]  /*d450*/  SHFL.IDX P6, R14, R13, R12, R11 ;  /* 0x0000000c0d0e7389 */ /* 0x0002a400000c000b */
[----:B012---:R-:W-:Y:S01]  /*d460*/  ENDCOLLECTIVE ;  /* 0x000000000000791b */ /* 0x007fe20003800000 */
.L_x_10125:
[----:B------:R-:W-:Y:S01]  /*d470*/  LOP3.LUT P1, RZ, R16, 0x4, RZ, 0xc0, !PT ;  /* 0x0000000410ff7812 */ /* 0x000fe2000782c0ff */
[----:B------:R-:W-:Y:S01]  /*d480*/  IMAD.MOV.U32 R13, RZ, RZ, R19 ;  /* 0x000000ffff0d7224 */ /* 0x000fe200078e0013 */
[----:B------:R-:W-:Y:S02]  /*d490*/  MOV R12, 0x1 ;  /* 0x00000001000c7802 */ /* 0x000fe40000000f00 */
[----:B------:R-:W-:Y:S01]  /*d4a0*/  SHF.L.U32 R27, R27, 0x3, RZ ;  /* 0x000000031b1b7819 */ /* 0x000fe200000006ff */
[----:B------:R-:W-:-:S03]  /*d4b0*/  IMAD.MOV.U32 R2, RZ, RZ, R14 ;  /* 0x000000ffff027224 */ /* 0x000fc600078e000e */
[----:B------:R-:W-:-:S07]  /*d4c0*/  LOP3.LUT R27, R27, 0x18, RZ, 0xc0, !PT ;  /* 0x000000181b1b7812 */ /* 0x000fce00078ec0ff */
[----:B------:R-:W-:Y:S05]  /*d4d0*/  WARPSYNC.COLLECTIVE R15, `(.L_x_10126) ;  /* 0x000000000f087348 */ /* 0x000fea0003c00000 */
[----:B------:R0:W1:Y:S02]  /*d4e0*/  SHFL.IDX P6, R14, R13, R12, R11 ;  /* 0x0000000c0d0e7389 */ /* 0x00006400000c000b */
[----:B01----:R-:W-:Y:S01]  /*d4f0*/  ENDCOLLECTIVE ;  /* 0x000000000000791b */ /* 0x003fe20003800000 */
.L_x_10126:
[----:B------:R-:W-:-:S04]  /*d500*/  SHF.L.U32 R4, R27, 0x1, RZ ;  /* 0x000000011b047819 */ /* 0x000fc800000006ff */
[----:B------:R-:W-:-:S05]  /*d510*/  IADD3 R2, P0, R2, R4, RZ ;  /* 0x0000000402027210 */ /* 0x000fca0007f1e0ff */
[----:B------:R-:W-:Y:S02]  /*d520*/  IMAD.X R3, RZ, RZ, R3, P0 ;  /* 0x000000ffff037224 */ /* 0x000fe400000e0603 */
[----:B------:R-:W-:-:S03]  /*d530*/  IMAD.MOV.U32 R13, RZ, RZ, R8 ;  /* 0x000000ffff0d7224 */ /* 0x000fc600078e0008 */
[----:B------:R-:W-:Y:S01]  /*d540*/  @!PT LDS RZ, [RZ] ;  /* 0x00000000fffff984 */ /* 0x000fe20000000800 */
[----:B------:R-:W-:Y:S01]  /*d550*/  @!PT LDS RZ, [RZ] ;  /* 0x00000000fffff984 */ /* 0x000fe20000000800 */
[----:B------:R-:W-:Y:S01]  /*d560*/  @!PT LDS RZ, [RZ] ;  /* 0x00000000fffff984 */ /* 0x000fe20000000800 */
[----:B------:R-:W-:Y:S04]  /*d570*/  LDGSTS.E.BYPASS.LTC128B.128 [R9+0x15400], desc[UR36][R2.64], !P1 ;  /* 0x1540000002097fae */ /* 0x000fe8000c901d64 */
[----:B------:R-:W-:Y:S04]  /*d580*/  LDGSTS.E.BYPASS.LTC128B.128 [R9+0x17400], desc[UR36][R2.64+0x40], !P5 ;  /* 0x1740004002097fae */ /* 0x000fe8000e901d64 */
[----:B------:R0:W-:Y:S02]  /*d590*/  LDGSTS.E.BYPASS.LTC128B.128 [R9+0x19400], desc[UR36][R2.64+0x80], !P4 ;  /* 0x1940008002097fae */ /* 0x0001e4000e101d64 */
[----:B0-----:R-:W-:-:S07]  /*d5a0*/  IMAD.MOV.U32 R3, RZ, RZ, R14 ;  /* 0x000000ffff037224 */ /* 0x001fce00078e000e */
[----:B------:R-:W-:Y:S05]  /*d5b0*/  WARPSYNC.COLLECTIVE R15, `(.L_x_10127) ;  /* 0x000000000f087348 */ /* 0x000fea0003c00000 */
[----:B------:R0:W1:Y:S02]  /*d5c0*/  SHFL.IDX P6, R14, R13, R12, R11 ;  /* 0x0000000c0d0e7389 */ /* 0x00006400000c000b */
[----:B01----:R-:W-:Y:S01]  /*d5d0*/  ENDCOLLECTIVE ;  /* 0x000000000000791b */ /* 0x003fe20003800000 */
.L_x_10127:
[----:B------:R-:W-:Y:S01]  /*d5e0*/  IMAD.MOV.U32 R13, RZ, RZ, R19 ;  /* 0x000000ffff0d7224 */ /* 0x000fe200078e0013 */
[----:B------:R-:W-:Y:S02]  /*d5f0*/  MOV R12, 0x2 ;  /* 0x00000002000c7802 */ /* 0x000fe40000000f00 */
[----:B------:R-:W-:-:S07]  /*d600*/  MOV R2, R14 ;  /* 0x0000000e00027202 */ /* 0x000fce0000000f00 */
[----:B------:R-:W-:Y:S05]  /*d610*/  WARPSYNC.COLLECTIVE R15, `(.L_x_10128) ;  /* 0x000000000f087348 */ /* 0x000fea0003c00000 */
[----:B------:R0:W1:Y:S02]  /*d620*/  SHFL.IDX P6, R14, R13, R12, R11 ;  /* 0x0000000c0d0e7389 */ /* 0x00006400000c000b */
[----:B01----:R-:W-:Y:S01]  /*d630*/  ENDCOLLECTIVE ;  /* 0x000000000000791b */ /* 0x003fe20003800000 */
.L_x_10128:
        /* <DEDUP_REMOVED lines=13> */
.L_x_10129:
[----:B------:R-:W-:Y:S01]  /*d710*/  IMAD.MOV.U32 R13, RZ, RZ, R19 ;  /* 0x000000ffff0d7224 */ /* 0x000fe200078e0013 */
[----:B------:R-:W-:Y:S02]  /*d720*/  MOV R12, 0x3 ;  /* 0x00000003000c7802 */ /* 0x000fe40000000f00 */
[----:B------:R-:W-:-:S07]  /*d730*/  MOV R2, R14 ;  /* 0x0000000e00027202 */ /* 0x000fce0000000f00 */
[----:B------:R-:W-:Y:S05]  /*d740*/  WARPSYNC.COLLECTIVE R15, `(.L_x_10130) ;  /* 0x000000000f087348 */ /* 0x000fea0003c00000 */
[----:B------:R0:W1:Y:S02]  /*d750*/  SHFL.IDX P6, R14, R13, R12, R11 ;  /* 0x0000000c0d0e7389 */ /* 0x00006400000c000b */
[----:B01----:R-:W-:Y:S01]  /*d760*/  ENDCOLLECTIVE ;  /* 0x000000000000791b */ /* 0x003fe20003800000 */
.L_x_10130:
[----:B------:R-:W-:-:S05]  /*d770*/  IADD3 R2, P0, R2, R4, RZ ;  /* 0x0000000402027210 */ /* 0x000fca0007f1e0ff */
[----:B------:R-:W-:-:S05]  /*d780*/  IMAD.X R3, RZ, RZ, R27, P0 ;  /* 0x000000ffff037224 */ /* 0x000fca00000e061b */
[----:B------:R-:W-:Y:S01]  /*d790*/  @!PT LDS RZ, [RZ] ;  /* 0x00000000fffff984 */ /* 0x000fe20000000800 */
[----:B------:R-:W-:Y:S01]  /*d7a0*/  @!PT LDS RZ, [RZ] ;  /* 0x00000000fffff984 */ /* 0x000fe20000000800 */
[----:B------:R-:W-:Y:S01]  /*d7b0*/  @!PT LDS RZ, [RZ] ;  /* 0x00000000fffff984 */ /* 0x000fe20000000800 */
[----:B------:R0:W-:Y:S01]  /*d7c0*/  LDGSTS.E.BYPASS.LTC128B.128 [R9+0x16400], desc[UR36][R2.64], !P1 ;  /* 0x1640000002097fae */ /* 0x0001e2000c901d64 */
[----:B------:R-:W-:Y:S01]  /*d7d0*/  LOP3.LUT P1, RZ, R16, 0x20, RZ, 0xc0, !PT ;  /* 0x0000002010ff7812 */ /* 0x000fe2000782c0ff */
[----:B------:R-:W-:Y:S02]  /*d7e0*/  IMAD.MOV.U32 R13, RZ, RZ, R8 ;  /* 0x000000ffff0d7224 */ /* 0x000fe400078e0008 */
[----:B------:R0:W-:Y:S04]  /*d7f0*/  LDGSTS.E.BYPASS.LTC128B.128 [R9+0x18400], desc[UR36][R2.64+0x40], !P5 ;  /* 0x1840004002097fae */ /* 0x0001e8000e901d64 */
[----:B------:R0:W-:Y:S01]  /*d800*/  LDGSTS.E.BYPASS.LTC128B.128 [R9+0x1a400], desc[UR36][R2.64+0x80], !P4 ;  /* 0x1a40008002097fae */ /* 0x0001e2000e101d64 */
[----:B------:R-:W-:-:S07]  /*d810*/  IMAD.MOV.U32 R27, RZ, RZ, R14 ;  /* 0x000000ffff1b7224 */ /* 0x000fce00078e000e */
[----:B0-----:R-:W-:Y:S05]  /*d820*/  WARPSYNC.COLLECTIVE R15, `(.L_x_10131) ;  /* 0x000000000f087348 */ /* 0x001fea0003c00000 */
[----:B------:R1:W2:Y:S02]  /*d830*/  SHFL.IDX P6, R14, R13, R12, R11 ;  /* 0x0000000c0d0e7389 */ /* 0x0002a400000c000b */
[----:B012---:R-:W-:Y:S01]  /*d840*/  ENDCOLLECTIVE ;  /* 0x000000000000791b */ /* 0x007fe20003800000 */
.L_x_10131:
[----:B------:R-:W-:Y:S01]  /*d850*/  MOV R2, R14 ;  /* 0x0000000e00027202 */ /* 0x000fe20000000f00 */
[----:B------:R-:W-:Y:S06]  /*d860*/  BRA `(.L_x_10132) ;  /* 0xffffffd800407947 */ /* 0x000fec000383ffff */
.L_x_10073:
[----:B-1----:R1:W2:Y:S02]  /*d870*/  SYNCS.PHASECHK.TRANS64.TRYWAIT P0, [R7+URZ+0x2d860], R2 ;  /* 0x02d86002070075a7 */ /* 0x0022a4000800017f */
[----:B--2---:R-:W-:Y:S05]  /*d880*/  @!P0 NANOSLEEP.SYNCS 0x989680 ;  /* 0x009896800000895d */ /* 0x004fea0003900000 */
[----:B------:R-:W2:Y:S02]  /*d890*/  @!P0 SYNCS.PHASECHK.TRANS64 P0, [R7+URZ+0x2d860], R2 ;  /* 0x02d86002070085a7 */ /* 0x000ea4000800007f */
[----:B--2---:R-:W-:Y:S05]  /*d8a0*/  @!P0 BRA `(.L_x_10073) ;  /* 0xfffffffc00f08947 */ /* 0x004fea000383ffff */
[----:B------:R-:W-:Y:S05]  /*d8b0*/  BRA `(.L_x_10133) ;  /* 0xffffffd800a87947 */ /* 0x000fea000383ffff */
.L_x_10074:
[----:B------:R-:W-:Y:S01]  /*d8c0*/  BSSY B1, `(.L_x_10134) ;  /* 0x0000008000017945 */ /* 0x000fe20003800000 */
[----:B------:R-:W-:Y:S01]  /*d8d0*/  IMAD.MOV.U32 R13, RZ, RZ, R18 ;  /* 0x000000ffff0d7224 */ /* 0x000fe200078e0012 */
[----:B------:R-:W-:Y:S01]  /*d8e0*/  MOV R11, 0x1c1f ;  /* 0x00001c1f000b7802 */ /* 0x000fe20000000f00 */
[----:B------:R-:W-:Y:S02]  /*d8f0*/  IMAD.MOV.U32 R12, RZ, RZ, RZ ;  /* 0x000000ffff0c7224 */ /* 0x000fe400078e00ff */
[----:B------:R-:W-:-:S07]  /*d900*/  IMAD.MOV.U32 R15, RZ, RZ, -0x1 ;  /* 0xffffffffff0f7424 */ /* 0x000fce00078e00ff */
[----:B-1----:R-:W-:Y:S05]  /*d910*/  WARPSYNC.COLLECTIVE R15, `(.L_x_10135) ;  /* 0x000000000f087348 */ /* 0x002fea0003c00000 */
[----:B------:R0:W2:Y:S02]  /*d920*/  SHFL.IDX P6, R14, R13, R12, R11 ;  /* 0x0000000c0d0e7389 */ /* 0x0000a400000c000b */
[----:B012---:R-:W-:Y:S01]  /*d930*/  ENDCOLLECTIVE ;  /* 0x000000000000791b */ /* 0x007fe20003800000 */
.L_x_10135:
[----:B------:R-:W-:Y:S05]  /*d940*/  BSYNC B1 ;  /* 0x0000000000017941 */ /* 0x000fea0003800000 */
.L_x_10134:
        /* <DEDUP_REMOVED lines=9> */
.L_x_10136:
[----:B------:R-:W-:Y:S01]  /*d9e0*/  IMAD.MOV.U32 R13, RZ, RZ, R18 ;  /* 0x000000ffff0d7224 */ /* 0x000fe200078e0012 */
[----:B------:R-:W-:Y:S02]  /*d9f0*/  MOV R12, 0x1 ;  /* 0x00000001000c7802 */ /* 0x000fe40000000f00 */
[----:B------:R-:W-:-:S13]  /*da00*/  IADD3 R2, P0, R14, R4, RZ ;  /* 0x000000040e027210 */ /* 0x000fda0007f1e0ff */
[----:B------:R-:W-:Y:S05]  /*da10*/  WARPSYNC.COLLECTIVE R15, `(.L_x_10137) ;  /* 0x000000000f087348 */ /* 0x000fea0003c00000 */
[----:B------:R0:W1:Y:S02]  /*da20*/  SHFL.IDX P6, R14, R13, R12, R11 ;  /* 0x0000000c0d0e7389 */ /* 0x00006400000c000b */
[----:B01----:R-:W-:Y:S01]  /*da30*/  ENDCOLLECTIVE ;  /* 0x000000000000791b */ /* 0x003fe20003800000 */
.L_x_10137:
        /* <DEDUP_REMOVED lines=15> */
.L_x_10138:
[----:B------:R-:W-:Y:S02]  /*db30*/  IMAD.MOV.U32 R13, RZ, RZ, R18 ;  /* 0x000000ffff0d7224 */ /* 0x000fe400078e0012 */
[----:B------:R-:W-:Y:S01]  /*db40*/  IMAD.MOV.U32 R12, RZ, RZ, 0x2 ;  /* 0x00000002ff0c7424 */ /* 0x000fe200078e00ff */
[----:B------:R-:W-:-:S13]  /*db50*/  IADD3 R2, P0, R14, R4, RZ ;  /* 0x000000040e027210 */ /* 0x000fda0007f1e0ff */
[----:B------:R-:W-:Y:S05]  /*db60*/  WARPSYNC.COLLECTIVE R15, `(.L_x_10139) ;  /* 0x000000000f087348 */ /* 0x000fea0003c00000 */
[----:B------:R0:W1:Y:S02]  /*db70*/  SHFL.IDX P6, R14, R13, R12, R11 ;  /* 0x0000000c0d0e7389 */ /* 0x00006400000c000b */
[----:B01----:R-:W-:Y:S01]  /*db80*/  ENDCOLLECTIVE ;  /* 0x000000000000791b */ /* 0x003fe20003800000 */
.L_x_10139:
        /* <DEDUP_REMOVED lines=15> */
.L_x_10140:
[----:B------:R-:W-:Y:S01]  /*dc80*/  MOV R13, R18 ;  /* 0x00000012000d7202 */ /* 0x000fe20000000f00 */
[----:B------:R-:W-:Y:S01]  /*dc90*/  IMAD.MOV.U32 R12, RZ, RZ, 0x3 ;  /* 0x00000003ff0c7424 */ /* 0x000fe200078e00ff */
[----:B------:R-:W-:-:S13]  /*dca0*/  IADD3 R2, P0, R14, R4, RZ ;  /* 0x000000040e027210 */ /* 0x000fda0007f1e0ff */
[----:B------:R-:W-:Y:S05]  /*dcb0*/  WARPSYNC.COLLECTIVE R15, `(.L_x_10141) ;  /* 0x000000000f087348 */ /* 0x000fea0003c00000 */
[----:B------:R0:W1:Y:S02]  /*dcc0*/  SHFL.IDX P6, R14, R13, R12, R11 ;  /* 0x0000000c0d0e7389 */ /* 0x00006400000c000b */
[----:B01----:R-:W-:Y:S01]  /*dcd0*/  ENDCOLLECTIVE ;  /* 0x000000000000791b */ /* 0x003fe20003800000 */
.L_x_10141:
        /* <DEDUP_REMOVED lines=12> */
.L_x_10142:
[----:B------:R-:W-:Y:S01]  /*dda0*/  @!PT LDS RZ, [RZ] ;  /* 0x00000000fffff984 */ /* 0x000fe20000000800 */
[----:B------:R-:W-:Y:S01]  /*ddb0*/  @!PT LDS RZ, [RZ] ;  /* 0x00000000fffff984 */ /* 0x000fe20000000800 */
[----:B------:R-:W-:Y:S01]  /*ddc0*/  @!PT LDS RZ, [RZ] ;  /* 0x00000000fffff984 */ /* 0x000fe20000000800 */
[----:B------:R0:W-:Y:S01]  /*ddd0*/  LDGSTS.E.BYPASS.LTC128B.128 [R8+0x3400], desc[UR36][R2.64+0x40], !P0 ;  /* 0x0340004002087fae */ /* 0x0001e2000c101d64 */
[----:B------:R-:W-:-:S13]  /*dde0*/  ISETP.LT.OR P0, PT, R0, 0x41, P1 ;  /* 0x000000410000780c */ /* 0x000fda0000f01670 */
[----:B------:R0:W-:Y:S01]  /*ddf0*/  LDGSTS.E.BYPASS.LTC128B.128 [R8+0x5400], desc[UR36][R2.64+0x80], !P0 ;  /* 0x0540008002087fae */ /* 0x0001e2000c101d64 */
[----:B------:R-:W-:Y:S05]  /*de00*/  BRA `(.L_x_10143) ;  /* 0xffffffd400e87947 */ /* 0x000fea000383ffff */
.L_x_10080:
[----:B0-----:R0:W1:Y:S02]  /*de10*/  SYNCS.PHASECHK.TRANS64.TRYWAIT P0, [R0+URZ+0x2d860], R3 ;  /* 0x02d86003000075a7 */ /* 0x001064000800017f */
[----:B-1----:R-:W-:Y:S05]  /*de20*/  @!P0 NANOSLEEP.SYNCS 0x989680 ;  /* 0x009896800000895d */ /* 0x002fea0003900000 */
[----:B------:R-:W1:Y:S02]  /*de30*/  @!P0 SYNCS.PHASECHK.TRANS64 P0, [R0+URZ+0x2d860], R3 ;  /* 0x02d86003000085a7 */ /* 0x000e64000800007f */
[----:B-1----:R-:W-:Y:S05]  /*de40*/  @!P0 BRA `(.L_x_10080) ;  /* 0xfffffffc00f08947 */ /* 0x002fea000383ffff */
[----:B------:R-:W-:Y:S05]  /*de50*/  BRA `(.L_x_10144) ;  /* 0xffffffd800f47947 */ /* 0x000fea000383ffff */
.L_x_10081:
[----:B------:R-:W-:Y:S01]  /*de60*/  BSSY B0, `(.L_x_10145) ;  /* 0x0000008000007945 */ /* 0x000fe20003800000 */
[----:B------:R-:W-:Y:S01]  /*de70*/  IMAD.MOV.U32 R13, RZ, RZ, R18 ;  /* 0x000000ffff0d7224 */ /* 0x000fe200078e0012 */
[----:B------:R-:W-:Y:S01]  /*de80*/  MOV R11, 0x1c1f ;  /* 0x00001c1f000b7802 */ /* 0x000fe20000000f00 */
[----:B------:R-:W-:Y:S02]  /*de90*/  IMAD.MOV.U32 R12, RZ, RZ, RZ ;  /* 0x000000ffff0c7224 */ /* 0x000fe400078e00ff */
[----:B------:R-:W-:-:S07]  /*dea0*/  IMAD.MOV.U32 R15, RZ, RZ, -0x1 ;  /* 0xffffffffff0f7424 */ /* 0x000fce00078e00ff */
[----:B0-----:R-:W-:Y:S05]  /*deb0*/  WARPSYNC.COLLECTIVE R15, `(.L_x_10146) ;  /* 0x000000000f087348 */ /* 0x001fea0003c00000 */
[----:B------:R1:W2:Y:S02]  /*dec0*/  SHFL.IDX P6, R14, R13, R12, R11 ;  /* 0x0000000c0d0e7389 */ /* 0x0002a400000c000b */
[----:B012---:R-:W-:Y:S01]  /*ded0*/  ENDCOLLECTIVE ;  /* 0x000000000000791b */ /* 0x007fe20003800000 */
.L_x_10146:
[----:B------:R-:W-:Y:S05]  /*dee0*/  BSYNC B0 ;  /* 0x0000000000007941 */ /* 0x000fea0003800000 */
.L_x_10145:
[----:B------:R-:W0:Y:S01]  /*def0*/  S2R R2, SR_TID.X ;  /* 0x0000000000027919 */ /* 0x000e220000002100 */
[----:B------:R-:W-:Y:S01]  /*df00*/  MOV R13, R17 ;  /* 0x00000011000d7202 */ /* 0x000fe20000000f00 */
[----:B------:R-:W-:Y:S01]  /*df10*/  IMAD.MOV.U32 R12, RZ, RZ, RZ ;  /* 0x000000ffff0c7224 */ /* 0x000fe200078e00ff */
[----:B------:R-:W-:Y:S01]  /*df20*/  MOV R11, 0x1c1f ;  /* 0x00001c1f000b7802 */ /* 0x000fe20000000f00 */
[----:B------:R-:W-:Y:S01]  /*df30*/  IMAD.MOV.U32 R15, RZ, RZ, -0x1 ;  /* 0xffffffffff0f7424 */ /* 0x000fe200078e00ff */
[----:B------:R-:W-:Y:S01]  /*df40*/  LEA R4, R4, UR45, 0x1 ;  /* 0x0000002d04047c11 */ /* 0x000fe2000f8e08ff */
[----:B------:R-:W-:-:S07]  /*df50*/  IMAD.MOV.U32 R3, RZ, RZ, R14 ;  /* 0x000000ffff037224 */ /* 0x000fce00078e000e */
[----:B0-----:R-:W-:Y:S05]  /*df60*/  WARPSYNC.COLLECTIVE R15, `(.L_x_10147) ;  /* 0x000000000f087348 */ /* 0x001fea0003c00000 */
[----:B------:R1:W2:Y:S02]  /*df70*/  SHFL.IDX P6, R14, R13, R12, R11 ;  /* 0x0000000c0d0e7389 */ /* 0x0002a400000c000b */
[----:B012---:R-:W-:Y:S01]  /*df80*/  ENDCOLLECTIVE ;  /* 0x000000000000791b */ /* 0x007fe20003800000 */
.L_x_10147:
[----:B------:R-:W-:Y:S02]  /*df90*/  ULDC UR4, c[0x0][0x2f4] ;  /* 0x0000bd0000047ab9 */ /* 0x000fe40000000800 */
[----:B------:R-:W-:-:S04]  /*dfa0*/  ISETP.GE.AND P2, PT, R9, UR4, PT ;  /* 0x0000000409007c0c */ /* 0x000fc8000bf46270 */
[----:B------:R-:W-:Y:S02]  /*dfb0*/  ISETP.LT.OR P3, PT, R5, 0x1, P2 ;  /* 0x000000010500780c */ /* 0x000fe40001761670 */
[----:B------:R-:W-:Y:S01]  /*dfc0*/  MOV R13, R18 ;  /* 0x00000012000d7202 */ /* 0x000fe20000000f00 */
[----:B------:R-:W-:Y:S02]  /*dfd0*/  IMAD.MOV.U32 R12, RZ, RZ, 0x1 ;  /* 0x00000001ff0c7424 */ /* 0x000fe400078e00ff */
[----:B------:R-:W-:-:S05]  /*dfe0*/  IMAD.SHL.U32 R2, R2, 0x8, RZ ;  /* 0x0000000802027824 */ /* 0x000fca00078e00ff */
[----:B------:R-:W-:-:S04]  /*dff0*/  LOP3.LUT R2, R2, 0x18, RZ, 0xc0, !PT ;  /* 0x0000001802027812 */ /* 0x000fc800078ec0ff */
[C---:B------:R-:W-:Y:S02]  /*e000*/  LOP3.LUT R7, R2.reuse, 0x20, RZ, 0xfc, !PT ;  /* 0x0000002002077812 */ /* 0x040fe400078efcff */
[----:B------:R-:W-:Y:S01]  /*e010*/  LOP3.LUT R6, R2, 0x40, RZ, 0xfc, !PT ;  /* 0x0000004002067812 */ /* 0x000fe200078efcff */
[----:B------:R-:W-:Y:S01]  /*e020*/  IMAD.MOV.U32 R2, RZ, RZ, R14 ;  /* 0x000000ffff027224 */ /* 0x000fe200078e000e */
[----:B------:R-:W-:Y:S02]  /*e030*/  ISETP.GE.AND P1, PT, R7, UR4, PT ;  /* 0x0000000407007c0c */ /* 0x000fe4000bf26270 */
[----:B------:R-:W-:-:S13]  /*e040*/  ISETP.GE.AND P0, PT, R6, UR4, PT ;  /* 0x0000000406007c0c */ /* 0x000fda000bf06270 */
[----:B------:R-:W-:Y:S05]  /*e050*/  WARPSYNC.COLLECTIVE R15, `(.L_x_10148) ;  /* 0x000000000f087348 */ /* 0x000fea0003c00000 */
[----:B------:R0:W1:Y:S02]  /*e060*/  SHFL.IDX P6, R14, R13, R12, R11 ;  /* 0x0000000c0d0e7389 */ /* 0x00006400000c000b */
[----:B01----:R-:W-:Y:S01]  /*e070*/  ENDCOLLECTIVE ;  /* 0x000000000000791b */ /* 0x003fe20003800000 */
.L_x_10148:
[----:B------:R-:W-:Y:S01]  /*e080*/  ISETP.LT.OR P4, PT, R5, 0x1, P1 ;  /* 0x000000010500780c */ /* 0x000fe20000f81670 */
[----:B------:R-:W-:Y:S01]  /*e090*/  IMAD.WIDE.U32 R2, R9, 0x2, R2 ;  /* 0x0000000209027825 */ /* 0x000fe200078e0002 */
[----:B------:R-:W-:-:S04]  /*e0a0*/  ISETP.LT.OR P5, PT, R5, 0x1, P0 ;  /* 0x000000010500780c */ /* 0x000fc800007a1670 */
[----:B------:R-:W-:Y:S01]  /*e0b0*/  @!PT LDS RZ, [RZ] ;  /* 0x00000000fffff984 */ /* 0x000fe20000000800 */
[----:B------:R-:W-:Y:S01]  /*e0c0*/  @!PT LDS RZ, [RZ] ;  /* 0x00000000fffff984 */ /* 0x000fe20000000800 */
[----:B------:R-:W-:Y:S01]  /*e0d0*/  @!PT LDS RZ, [RZ] ;  /* 0x00000000fffff984 */ /* 0x000fe20000000800 */
[----:B------:R0:W-:Y:S01]  /*e0e0*/  LDGSTS.E.BYPASS.LTC128B.128 [R4+0x400], desc[UR36][R2.64], !P3 ;  /* 0x0040000002047fae */ /* 0x0001e2000d901d64 */
[----:B------:R-:W-:Y:S02]  /*e0f0*/  ISETP.LT.OR P3, PT, R5, 0x21, P2 ;  /* 0x000000210500780c */ /* 0x000fe40001761670 */
[----:B------:R-:W-:-:S04]  /*e100*/  MOV R13, R17 ;  /* 0x00000011000d7202 */ /* 0x000fc80000000f00 */
[----:B------:R0:W-:Y:S01]  /*e110*/  LDGSTS.E.BYPASS.LTC128B.128 [R4+0x2400], desc[UR36][R2.64+0x40], !P4 ;  /* 0x0240004002047fae */ /* 0x0001e2000e101d64 */
[----:B------:R-:W-:-:S03]  /*e120*/  ISETP.LT.OR P4, PT, R5, 0x21, P1 ;  /* 0x000000210500780c */ /* 0x000fc60000f81670 */
[----:B------:R0:W-:Y:S01]  /*e130*/  LDGSTS.E.BYPASS.LTC128B.128 [R4+0x4400], desc[UR36][R2.64+0x80], !P5 ;  /* 0x0440008002047fae */ /* 0x0001e2000e901d64 */
[----:B------:R-:W-:Y:S01]  /*e140*/  ISETP.LT.OR P5, PT, R5, 0x21, P0 ;  /* 0x000000210500780c */ /* 0x000fe200007a1670 */
[----:B------:R-:W-:-:S12]  /*e150*/  IMAD.MOV.U32 R6, RZ, RZ, R14 ;  /* 0x000000ffff067224 */ /* 0x000fd800078e000e */
[----:B0-----:R-:W-:Y:S05]  /*e160*/  WARPSYNC.COLLECTIVE R15, `(.L_x_10149) ;  /* 0x000000000f087348 */ /* 0x001fea0003c00000 */
[----:B------:R1:W2:Y:S02]  /*e170*/  SHFL.IDX P6, R14, R13, R12, R11 ;  /* 0x0000000c0d0e7389 */ /* 0x0002a400000c000b */
[----:B012---:R-:W-:Y:S01]  /*e180*/  ENDCOLLECTIVE ;  /* 0x000000000000791b */ /* 0x007fe20003800000 */
.L_x_10149:
[----:B------:R-:W-:Y:S02]  /*e190*/  IMAD.MOV.U32 R3, RZ, RZ, R6 ;  /* 0x000000ffff037224 */ /* 0x000fe400078e0006 */
[----:B------:R-:W-:Y:S01]  /*e1a0*/  IMAD.MOV.U32 R6, RZ, RZ, RZ ;  /* 0x000000ffff067224 */ /* 0x000fe200078e00ff */
[----:B------:R-:W-:Y:S01]  /*e1b0*/  MOV R13, R18 ;  /* 0x00000012000d7202 */ /* 0x000fe20000000f00 */
[----:B------:R-:W-:Y:S02]  /*e1c0*/  IMAD.MOV.U32 R12, RZ, RZ, 0x2 ;  /* 0x00000002ff0c7424 */ /* 0x000fe400078e00ff */
[----:B------:R-:W-:-:S07]  /*e1d0*/  IMAD.MOV.U32 R2, RZ, RZ, R14 ;  /* 0x000000ffff027224 */ /* 0x000fce00078e000e */
[----:B------:R-:W-:Y:S05]  /*e1e0*/  WARPSYNC.COLLECTIVE R15, `(.L_x_10150) ;  /* 0x000000000f087348 */ /* 0x000fea0003c00000 */
[----:B------:R0:W1:Y:S02]  /*e1f0*/  SHFL.IDX P6, R14, R13, R12, R11 ;  /* 0x0000000c0d0e7389 */ /* 0x00006400000c000b */
[----:B01----:R-:W-:Y:S01]  /*e200*/  ENDCOLLECTIVE ;  /* 0x000000000000791b */ /* 0x003fe20003800000 */
.L_x_10150:
        /* <DEDUP_REMOVED lines=15> */
.L_x_10151:
[----:B------:R-:W-:Y:S01]  /*e300*/  MOV R3, R7 ;  /* 0x0000000700037202 */ /* 0x000fe20000000f00 */
[----:B------:R-:W-:Y:S02]  /*e310*/  IMAD.MOV.U32 R13, RZ, RZ, R18 ;  /* 0x000000ffff0d7224 */ /* 0x000fe400078e0012 */
[----:B------:R-:W-:Y:S02]  /*e320*/  IMAD.MOV.U32 R12, RZ, RZ, 0x3 ;  /* 0x00000003ff0c7424 */ /* 0x000fe400078e00ff */
[----:B------:R-:W-:-:S07]  /*e330*/  IMAD.MOV.U32 R8, RZ, RZ, R14 ;  /* 0x000000ffff087224 */ /* 0x000fce00078e000e */
[----:B------:R-:W-:Y:S05]  /*e340*/  WARPSYNC.COLLECTIVE R15, `(.L_x_10152) ;  /* 0x000000000f087348 */ /* 0x000fea0003c00000 */
[----:B------:R0:W1:Y:S02]  /*e350*/  SHFL.IDX P6, R14, R13, R12, R11 ;  /* 0x0000000c0d0e7389 */ /* 0x00006400000c000b */
[----:B01----:R-:W-:Y:S01]  /*e360*/  ENDCOLLECTIVE ;  /* 0x000000000000791b */ /* 0x003fe20003800000 */
.L_x_10152:
        /* <DEDUP_REMOVED lines=13> */
.L_x_10153:
[----:B------:R-:W-:Y:S05]  /*e440*/  BRA `(.L_x_10154) ;  /* 0xffffffd800407947 */ /* 0x000fea000383ffff */
.L_x_10084:
[----:B0-----:R0:W1:Y:S02]  /*e450*/  SYNCS.PHASECHK.TRANS64.TRYWAIT P0, [R7+URZ+0x2d820], R6 ;  /* 0x02d82006070075a7 */ /* 0x001064000800017f */
[----:B-1----:R-:W-:Y:S05]  /*e460*/  @!P0 NANOSLEEP.SYNCS 0x989680 ;  /* 0x009896800000895d */ /* 0x002fea0003900000 */
[----:B------:R-:W1:Y:S02]  /*e470*/  @!P0 SYNCS.PHASECHK.TRANS64 P0, [R7+URZ+0x2d820], R6 ;  /* 0x02d82006070085a7 */ /* 0x000e64000800007f */
[----:B-1----:R-:W-:Y:S05]  /*e480*/  @!P0 BRA `(.L_x_10084) ;  /* 0xfffffffc00f08947 */ /* 0x002fea000383ffff */
[----:B------:R-:W-:Y:S05]  /*e490*/  BRA `(.L_x_10155) ;  /* 0xffffffd800c47947 */ /* 0x000fea000383ffff */
.L_x_10085:
        /* <DEDUP_REMOVED lines=11> */
.L_x_10157:
[----:B------:R-:W-:Y:S05]  /*e550*/  BSYNC B0 ;  /* 0x0000000000007941 */ /* 0x000fea0003800000 */
.L_x_10156:
[----:B------:R-:W-:Y:S05]  /*e560*/  BRA `(.L_x_10158) ;  /* 0xffffffd800a87947 */ /* 0x000fea000383ffff */
.L_x_10086:
[----:B------:R-:W-:Y:S01]  /*e570*/  BSSY B0, `(.L_x_10159) ;  /* 0x0000006000007945 */ /* 0x000fe20003800000 */
[----:B------:R-:W-:-:S07]  /*e580*/  IMAD.MOV.U32 R15, RZ, RZ, -0x1 ;  /* 0xffffffffff0f7424 */ /* 0x000fce00078e00ff */
[----:B01---5:R-:W-:Y:S05]  /*e590*/  WARPSYNC.COLLECTIVE R15, `(.L_x_10160) ;  /* 0x000000000f0c7348 */ /* 0x023fea0003c00000 */
[----:B------:R-:W-:Y:S02]  /*e5a0*/  ELECT P6, UR62, PT ;  /* 0x00000000003e782f */ /* 0x000fe400038c0000 */
[----:B------:R-:W-:Y:S01]  /*e5b0*/  MOV R14, UR62 ;  /* 0x0000003e000e7c02 */ /* 0x000fe20008000f00 */
[----:B01---5:R-:W-:Y:S10]  /*e5c0*/  ENDCOLLECTIVE ;  /* 0x000000000000791b */ /* 0x023ff40003800000 */
.L_x_10160:
[----:B------:R-:W-:Y:S05]  /*e5d0*/  BSYNC B0 ;  /* 0x0000000000007941 */ /* 0x000fea0003800000 */
.L_x_10159:
[----:B------:R-:W-:Y:S05]  /*e5e0*/  BRA `(.L_x_10161) ;  /* 0xffffffd8009c7947 */ /* 0x000fea000383ffff */
.L_x_10088:
[----:B-1----:R1:W2:Y:S02]  /*e5f0*/  SYNCS.PHASECHK.TRANS64.TRYWAIT P1, [R5+URZ+0x2d840], R4 ;  /* 0x02d84004050075a7 */ /* 0x0022a4000802017f */
[----:B--2---:R-:W-:Y:S05]  /*e600*/  @!P1 NANOSLEEP.SYNCS 0x989680 ;  /* 0x009896800000995d */ /* 0x004fea0003900000 */
[----:B------:R-:W2:Y:S02]  /*e610*/  @!P1 SYNCS.PHASECHK.TRANS64 P1, [R5+URZ+0x2d840], R4 ;  /* 0x02d84004050095a7 */ /* 0x000ea4000802007f */
[----:B--2---:R-:W-:Y:S05]  /*e620*/  @!P1 BRA `(.L_x_10088) ;  /* 0xfffffffc00f09947 */ /* 0x004fea000383ffff */
[----:B------:R-:W-:Y:S05]  /*e630*/  BRA `(.L_x_10162) ;  /* 0xffffffd800bc7947 */ /* 0x000fea000383ffff */
.L_x_10090:
[----:B--2---:R2:W3:Y:S02]  /*e640*/  SYNCS.PHASECHK.TRANS64.TRYWAIT P1, [R3+URZ+0x2d840], R0 ;  /* 0x02d84000030075a7 */ /* 0x0044e4000802017f */
[----:B---3--:R-:W-:Y:S05]  /*e650*/  @!P1 NANOSLEEP.SYNCS 0x989680 ;  /* 0x009896800000995d */ /* 0x008fea0003900000 */
[----:B------:R-:W3:Y:S02]  /*e660*/  @!P1 SYNCS.PHASECHK.TRANS64 P1, [R3+URZ+0x2d840], R0 ;  /* 0x02d84000030095a7 */ /* 0x000ee4000802007f */
[----:B---3--:R-:W-:Y:S05]  /*e670*/  @!P1 BRA `(.L_x_10090) ;  /* 0xfffffffc00f09947 */ /* 0x008fea000383ffff */
[----:B------:R-:W-:Y:S05]  /*e680*/  BRA `(.L_x_10163) ;  /* 0xffffffd800c87947 */ /* 0x000fea000383ffff */
.L_x_10092:
[----:B---3--:R3:W4:Y:S02]  /*e690*/  SYNCS.PHASECHK.TRANS64.TRYWAIT P1, [R5+URZ+0x2d860], R4 ;  /* 0x02d86004050075a7 */ /* 0x008724000802017f */
[----:B----4-:R-:W-:Y:S05]  /*e6a0*/  @!P1 NANOSLEEP.SYNCS 0x989680 ;  /* 0x009896800000995d */ /* 0x010fea0003900000 */
[----:B------:R-:W4:Y:S02]  /*e6b0*/  @!P1 SYNCS.PHASECHK.TRANS64 P1, [R5+URZ+0x2d860], R4 ;  /* 0x02d86004050095a7 */ /* 0x000f24000802007f */
[----:B----4-:R-:W-:Y:S05]  /*e6c0*/  @!P1 BRA `(.L_x_10092) ;  /* 0xfffffffc00f09947 */ /* 0x010fea000383ffff */
[----:B------:R-:W-:Y:S05]  /*e6d0*/  BRA `(.L_x_10164) ;  /* 0xffffffd800c47947 */ /* 0x000fea000383ffff */
.L_x_10165:
        /* <DEDUP_REMOVED lines=10> */
.L_x_15983:


//--------------------- .text._ZN7cutlass13device_kernelIN5flash11enable_sm90INS1_16FlashAttnFwdSm90INS1_25CollectiveMainloopFwdSm90ILi2EN4cute5tupleIJNS5_1CILi1EEES8_S8_EEENS6_IJNS7_ILi192EEENS7_ILi128EEENS7_ILi96EEEEEELi96ENS_10bfloat16_tEfNS_4arch4Sm90ELb0ELb0ELb1ELb1ELb1ELb0ELb0ELb0ELb1ELb1ELb1ELb0EEENS1_21CollectiveEpilogueFwdINS6_IJSA_SC_SB_EEES9_SE_SG_Li384ELb1ELb1ELb1ELb0EEENS1_36VarlenDynamicPersistentTileSchedulerILi192ELi128ELi384ELi128ELb1ELb1ELb1ELb0ELb1ELb1EEEEEEEEEvNT_6ParamsE --------------------------
	.section	.text._ZN7cutlass13device_kernelIN5flash11enable_sm90INS1_16FlashAttnFwdSm90INS1_25CollectiveMainloopFwdSm90ILi2EN4cute5tupleIJNS5_1CILi1EEES8_S8_EEENS6_IJNS7_ILi192EEENS7_ILi128EEENS7_ILi96EEEEEELi96ENS_10bfloat16_tEfNS_4arch4Sm90ELb0ELb0ELb1ELb1ELb1ELb0ELb0ELb0ELb1ELb1ELb1ELb0EEENS1_21CollectiveEpilogueFwdINS6_IJSA_SC_SB_EEES9_SE_SG_Li384ELb1ELb1ELb1ELb0EEENS1_36VarlenDynamicPersistentTileSchedulerILi192ELi128ELi384ELi128ELb1ELb1ELb1ELb0ELb1ELb1EEEEEEEEEvNT_6ParamsE,"ax",@progbits
	.align	128
.text._ZN7cutlass13device_kernelIN5flash11enable_sm90INS1_16FlashAttnFwdSm90INS1_25CollectiveMainloopFwdSm90ILi2EN4cute5tupleIJNS5_1CILi1EEES8_S8_EEENS6_IJNS7_ILi192EEENS7_ILi128EEENS7_ILi96EEEEEELi96ENS_10bfloat16_tEfNS_4arch4Sm90ELb0ELb0ELb1ELb1ELb1ELb0ELb0ELb0ELb1ELb1ELb1ELb0EEENS1_21CollectiveEpilogueFwdINS6_IJSA_SC_SB_EEES9_SE_SG_Li384ELb1ELb1ELb1ELb0EEENS1_36VarlenDynamicPersistentTileSchedulerILi192ELi128ELi384ELi128ELb1ELb1ELb1ELb0ELb1ELb1EEEEEEEEEvNT_6ParamsE:
        .type           _ZN7cutlass13device_kernelIN5flash11enable_sm90INS1_16FlashAttnFwdSm90INS1_25CollectiveMainloopFwdSm90ILi2EN4cute5tupleIJNS5_1CILi1EEES8_S8_EEENS6_IJNS7_ILi192EEENS7_ILi128EEENS7_ILi96EEEEEELi96ENS_10bfloat16_tEfNS_4arch4Sm90ELb0ELb0ELb1ELb1ELb1ELb0ELb0ELb0ELb1ELb1ELb1ELb0EEENS1_21CollectiveEpilogueFwdINS6_IJSA_SC_SB_EEES9_SE_SG_Li384ELb1ELb1ELb1ELb0EEENS1_36VarlenDynamicPersistentTileSchedulerILi192ELi128ELi384ELi128ELb1ELb1ELb1ELb0ELb1ELb1EEEEEEEEEvNT_6ParamsE,@function
        .size           _ZN7cutlass13device_kernelIN5flash11enable_sm90INS1_16FlashAttnFwdSm90INS1_25CollectiveMainloopFwdSm90ILi2EN4cute5tupleIJNS5_1CILi1EEES8_S8_EEENS6_IJNS7_ILi192EEENS7_ILi128EEENS7_ILi96EEEEEELi96ENS_10bfloat16_tEfNS_4arch4Sm90ELb0ELb0ELb1ELb1ELb1ELb0ELb0ELb0ELb1ELb1ELb1ELb0EEENS1_21CollectiveEpilogueFwdINS6_IJSA_SC_SB_EEES9_SE_SG_Li384ELb1ELb1ELb1ELb0EEENS1_36VarlenDynamicPersistentTileSchedulerILi192ELi128ELi384ELi128ELb1ELb1ELb1ELb0ELb1ELb1EEEEEEEEEvNT_6ParamsE,(.L_x_15984 - _ZN7cutlass13device_kernelIN5flash11enable_sm90INS1_16FlashAttnFwdSm90INS1_25CollectiveMainloopFwdSm90ILi2EN4cute5tupleIJNS5_1CILi1EEES8_S8_EEENS6_IJNS7_ILi192EEENS7_ILi128EEENS7_ILi96EEEEEELi96ENS_10bfloat16_tEfNS_4arch4Sm90ELb0ELb0ELb1ELb1ELb1ELb0ELb0ELb0ELb1ELb1ELb1ELb0EEENS1_21CollectiveEpilogueFwdINS6_IJSA_SC_SB_EEES9_SE_SG_Li384ELb1ELb1ELb1ELb0EEENS1_36VarlenDynamicPersistentTileSchedulerILi192ELi128ELi384ELi128ELb1ELb1ELb1ELb0ELb1ELb1EEEEEEEEEvNT_6ParamsE)
        .other          _ZN7cutlass13device_kernelIN5flash11enable_sm90INS1_16FlashAttnFwdSm90INS1_25CollectiveMainloopFwdSm90ILi2EN4cute5tupleIJNS5_1CILi1EEES8_S8_EEENS6_IJNS7_ILi192EEENS7_ILi128EEENS7_ILi96EEEEEELi96ENS_10bfloat16_tEfNS_4arch4Sm90ELb0ELb0ELb1ELb1ELb1ELb0ELb0ELb0ELb1ELb1ELb1ELb0EEENS1_21CollectiveEpilogueFwdINS6_IJSA_SC_SB_EEES9_SE_SG_Li384ELb1ELb1ELb1ELb0EEENS1_36VarlenDynamicPersistentTileSchedulerILi192ELi128ELi384ELi128ELb1ELb1ELb1ELb0ELb1ELb1EEEEEEEEEvNT_6ParamsE,@"STO_CUDA_ENTRY STV_DEFAULT"
_ZN7cutlass13device_kernelIN5flash11enable_sm90INS1_16FlashAttnFwdSm90INS1_25CollectiveMainloopFwdSm90ILi2EN4cute5tupleIJNS5_1CILi1EEES8_S8_EEENS6_IJNS7_ILi192EEENS7_ILi128EEENS7_ILi96EEEEEELi96ENS_10bfloat16_tEfNS_4arch4Sm90ELb0ELb0ELb1ELb1ELb1ELb0ELb0ELb0ELb1ELb1ELb1ELb0EEENS1_21CollectiveEpilogueFwdINS6_IJSA_SC_SB_EEES9_SE_SG_Li384ELb1ELb1ELb1ELb0EEENS1_36VarlenDynamicPersistentTileSchedulerILi192ELi128ELi384ELi128ELb1ELb1ELb1ELb0ELb1ELb1EEEEEEEEEvNT_6ParamsE:
        /* <DEDUP_REMOVED lines=45> */
.L_x_10166:
        /* <DEDUP_REMOVED lines=22> */
.L_x_10167:
        /* <DEDUP_REMOVED lines=18> */
.L_x_10168:
        /* <DEDUP_REMOVED lines=22> */
.L_x_10169:
        /* <DEDUP_REMOVED lines=22> */
.L_x_10170:
        /* <DEDUP_REMOVED lines=8> */
.L_x_10172:
[----:B------:R-:W-:-:S08]  /*0890*/  NOP ;  /* 0x0000000000007918 */ /* 0x000fd00000000000 */
[----:B------:R-:W0:Y:S02]  /*08a0*/  USETMAXREG.TRY_ALLOC.CTAPOOL UP0, 0xa0 ;  /* 0x000000a0000079c8 */ /* 0x000e240008000600 */
[----:B0-----:R-:W-:-:S13]  /*08b0*/  PLOP3.LUT P0, PT, PT, PT, UP0, 0x80, 0x0 ;  /* 0x000000000000781c */ /* 0x001fda0003f0f008 */
[----:B------:R-:W-:Y:S05]  /*08c0*/  @!P0 BRA `(.L_x_10172) ;  /* 0xfffffffc00f08947 */ /* 0x000fea000383ffff */
[----:B------:R-:W0:Y:S01]  /*08d0*/  S2R R2, SR_TID.X ;  /* 0x0000000000027919 */ /* 0x000e220000002100 */
[----:B------:R-:W1:Y:S01]  /*08e0*/  S2UR UR42, SR_CgaCtaId ;  /* 0x00000000002a79c3 */ /* 0x000e620000008800 */
[----:B------:R-:W-:Y:S01]  /*08f0*/  UMOV UR41, 0x400 ;  /* 0x0000040000297882 */ /* 0x000fe20000000000 */
[----:B------:R-:W-:Y:S01]  /*0900*/  ULDC UR4, c[0x0][0xc3c] ;  /* 0x00030f0000047ab9 */ /* 0x000fe20000000800 */
[----:B-1----:R-:W-:-:S05]  /*0910*/  ULEA UR41, UR42, UR41, 0x18 ;  /* 0x000000292a297291 */ /* 0x002fca000f8ec03f */
[----:B------:R-:W-:Y:S06]  /*0920*/  BAR.ARV 0x8, 0x200 ;  /* 0x0208000000007b1d */ /* 0x000fec0000002000 */
[----:B0-----:R-:W-:-:S04]  /*0930*/  LOP3.LUT R0, R2, 0xffffff80, RZ, 0xc0, !PT ;  /* 0xffffff8002007812 */ /* 0x001fc800078ec0ff */
[----:B------:R-:W-:-:S13]  /*0940*/  ISETP.NE.AND P0, PT, R0, 0x80, PT ;  /* 0x000000800000780c */ /* 0x000fda0003f05270 */
[----:B------:R-:W-:Y:S08]  /*0950*/  @!P0 BAR.ARV 0x9, 0x100 ;  /* 0x0244000000008b1d */ /* 0x000ff00000002000 */
[----:B------:R-:W-:Y:S06]  /*0960*/  BAR.SYNC.DEFER_BLOCKING 0x5, 0x200 ;  /* 0x0148000000007b1d */ /* 0x000fec0000010000 */
[----:B------:R-:W0:Y:S02]  /*0970*/  LDS.128 R8, [UR41+0x2d8d0] ;  /* 0x02d8d029ff087984 */ /* 0x000e240008000c00 */
[----:B------:R-:W-:Y:S06]  /*0980*/  BAR.ARV 0x4, 0x200 ;  /* 0x0108000000007b1d */ /* 0x000fec0000002000 */
[----:B0-----:R-:W-:-:S13]  /*0990*/  ISETP.GE.AND P0, PT, R11, UR4, PT ;  /* 0x000000040b007c0c */ /* 0x001fda000bf06270 */
[----:B------:R-:W-:Y:S05]  /*09a0*/  @P0 EXIT ;  /* 0x000000000000094d */ /* 0x000fea0003800000 */
[----:B------:R-:W2:Y:S01]  /*09b0*/  LDL R19, [R1+0x20] ;  /* 0x0000200001137983 */ /* 0x000ea20000100800 */
[----:B------:R-:W-:-:S05]  /*09c0*/  VIADD R17, R2, 0xffffff80 ;  /* 0xffffff8002117836 */ /* 0x000fca0000000000 */
[----:B------:R-:W-:-:S04]  /*09d0*/  SHF.R.S32.HI R0, RZ, 0x1f, R17 ;  /* 0x0000001fff007819 */ /* 0x000fc80000011411 */
[CC--:B------:R-:W-:Y:S02]  /*09e0*/  LEA.HI R2, R0.reuse, R17.reuse, RZ, 0x7 ;  /* 0x0000001100027211 */ /* 0x0c0fe400078f38ff */
[----:B------:R-:W-:Y:S02]  /*09f0*/  LEA.HI R3, R0, R17, RZ, 0x4 ;  /* 0x0000001100037211 */ /* 0x000fe400078f20ff */
[----:B------:R-:W-:-:S05]  /*0a00*/  LOP3.LUT R4, R2, 0xffffff80, RZ, 0xc0, !PT ;  /* 0xffffff8002047812 */ /* 0x000fca00078ec0ff */
[----:B------:R-:W-:Y:S01]  /*0a10*/  IMAD.IADD R18, R17, 0x1, -R4 ;  /* 0x0000000111127824 */ /* 0x000fe200078e0a04 */
[----:B------:R-:W-:-:S05]  /*0a20*/  LOP3.LUT R4, R3, 0xfffffff0, RZ, 0xc0, !PT ;  /* 0xfffffff003047812 */ /* 0x000fca00078ec0ff */
[----:B------:R-:W-:Y:S01]  /*0a30*/  IMAD.IADD R4, R17, 0x1, -R4 ;  /* 0x0000000111047824 */ /* 0x000fe200078e0a04 */
[----:B------:R-:W-:Y:S02]  /*0a40*/  SHF.R.S32.HI R6, RZ, 0x4, R3 ;  /* 0x00000004ff067819 */ /* 0x000fe40000011403 */
[----:B------:R-:W-:Y:S02]  /*0a50*/  LEA.HI R7, R0, R17, RZ, 0x5 ;  /* 0x0000001100077211 */ /* 0x000fe400078f28ff */
[----:B------:R-:W-:Y:S02]  /*0a60*/  SHF.R.S32.HI R5, RZ, 0x1f, R4 ;  /* 0x0000001fff057819 */ /* 0x000fe40000011404 */
[----:B------:R-:W-:Y:S02]  /*0a70*/  LEA.HI R3, R3, R6, RZ, 0x1 ;  /* 0x0000000603037211 */ /* 0x000fe400078f08ff */
[----:B------:R-:W-:Y:S02]  /*0a80*/  LEA.HI R5, R5, R4, RZ, 0x3 ;  /* 0x0000000405057211 */ /* 0x000fe400078f18ff */
[----:B------:R-:W-:-:S02]  /*0a90*/  SHF.R.S32.HI R16, RZ, 0x7, R2 ;  /* 0x00000007ff107819 */ /* 0x000fc40000011402 */
[----:B------:R-:W-:Y:S02]  /*0aa0*/  SHF.R.S32.HI R8, RZ, 0x5, R7 ;  /* 0x00000005ff087819 */ /* 0x000fe40000011407 */
[----:B------:R-:W-:Y:S02]  /*0ab0*/  LOP3.LUT R7, R3, 0x1ffffffe, RZ, 0xc0, !PT ;  /* 0x1ffffffe03077812 */ /* 0x000fe400078ec0ff */
[----:B------:R-:W-:Y:S01]  /*0ac0*/  LOP3.LUT R3, R5, 0xfffffff8, RZ, 0xc0, !PT ;  /* 0xfffffff805037812 */ /* 0x000fe200078ec0ff */
[----:B------:R-:W-:Y:S01]  /*0ad0*/  IMAD.HI R2, R16, 0x55555556, RZ ;  /* 0x5555555610027827 */ /* 0x000fe200078e02ff */
[----:B------:R-:W-:-:S03]  /*0ae0*/  SHF.R.S32.HI R12, RZ, 0x1f, R18 ;  /* 0x0000001fff0c7819 */ /* 0x000fc60000011412 */
[----:B------:R-:W-:Y:S01]  /*0af0*/  IMAD.IADD R3, R4, 0x1, -R3 ;  /* 0x0000000104037824 */ /* 0x000fe200078e0a03 */
[----:B------:R-:W-:Y:S01]  /*0b00*/  LEA.HI R13, R12, R18, RZ, 0x2 ;  /* 0x000000120c0d7211 */ /* 0x000fe200078f10ff */
[----:B------:R-:W-:Y:S02]  /*0b10*/  IMAD.IADD R7, R6, 0x1, -R7 ;  /* 0x0000000106077824 */ /* 0x000fe400078e0a07 */
[----:B------:R-:W-:Y:S01]  /*0b20*/  IMAD R6, R8, 0x10, R4 ;  /* 0x0000001008067824 */ /* 0x000fe200078e0204 */
[----:B------:R-:W-:Y:S01]  /*0b30*/  LEA.HI R4, R2, R2, RZ, 0x1 ;  /* 0x0000000202047211 */ /* 0x000fe200078f08ff */
[----:B------:R-:W-:Y:S01]  /*0b40*/  IMAD.SHL.U32 R2, R3, 0x40, RZ ;  /* 0x0000004003027824 */ /* 0x000fe200078e00ff */
[--C-:B------:R-:W-:Y:S02]  /*0b50*/  SHF.R.S32.HI R14, RZ, 0x2, R13.reuse ;  /* 0x00000002ff0e7819 */ /* 0x100fe4000001140d */
[----:B------:R-:W-:Y:S01]  /*0b60*/  SHF.R.S32.HI R15, RZ, 0x1f, R13 ;  /* 0x0000001fff0f7819 */ /* 0x000fe2000001140d */
[----:B------:R-:W-:Y:S01]  /*0b70*/  IMAD.SHL.U32 R7, R7, 0x8, RZ ;  /* 0x0000000807077824 */ /* 0x000fe200078e00ff */
[----:B------:R-:W-:Y:S01]  /*0b80*/  LOP3.LUT R2, R2, 0x1c0, RZ, 0xc0, !PT ;  /* 0x000001c002027812 */ /* 0x000fe200078ec0ff */
[----:B------:R-:W-:Y:S01]  /*0b90*/  IMAD.SHL.U32 R5, R5, 0x40, RZ ;  /* 0x0000004005057824 */ /* 0x000fe200078e00ff */
[----:B------:R-:W-:Y:S01]  /*0ba0*/  LEA.HI R15, R15, R14, RZ, 0x3 ;  /* 0x0000000e0f0f7211 */ /* 0x000fe200078f18ff */
[--C-:B------:R-:W-:Y:S01]  /*0bb0*/  IMAD.U32 R6, R6, 0x20, R7.reuse ;  /* 0x0000002006067824 */ /* 0x100fe200078e0007 */
[----:B------:R-:W-:-:S02]  /*0bc0*/  LOP3.LUT R7, R2, 0x8, R7, 0xf8, !PT ;  /* 0x0000000802077812 */ /* 0x000fc400078ef807 */
[----:B------:R-:W-:Y:S02]  /*0bd0*/  LOP3.LUT R15, R15, 0xfffffff8, RZ, 0xc0, !PT ;  /* 0xfffffff80f0f7812 */ /* 0x000fe400078ec0ff */
[----:B------:R-:W-:Y:S02]  /*0be0*/  LEA.HI R12, R12, R18, RZ, 0x5 ;  /* 0x000000120c0c7211 */ /* 0x000fe400078f28ff */
[----:B------:R-:W-:Y:S02]  /*0bf0*/  LOP3.LUT R5, R5, 0x7ffffe00, RZ, 0xc0, !PT ;  /* 0x7ffffe0005057812 */ /* 0x000fe400078ec0ff */
[----:B------:R-:W-:Y:S02]  /*0c00*/  SHF.R.U32.HI R2, RZ, 0x3, R2 ;  /* 0x00000003ff027819 */ /* 0x000fe40000011602 */
[----:B------:R-:W-:Y:S01]  /*0c10*/  IADD3 R15, R14, -R15, RZ ;  /* 0x8000000f0e0f7210 */ /* 0x000fe20007ffe0ff */
[----:B------:R-:W-:Y:S01]  /*0c20*/  IMAD R5, R8, 0x400, R5 ;  /* 0x0000040008057824 */ /* 0x000fe200078e0205 */
[----:B------:R-:W-:-:S02]  /*0c30*/  SHF.R.S32.HI R12, RZ, 0x5, R12 ;  /* 0x00000005ff0c7819 */ /* 0x000fc4000001140c */
[----:B------:R-:W-:Y:S02]  /*0c40*/  LOP3.LUT R2, R7, R2, RZ, 0x3c, !PT ;  /* 0x0000000207027212 */ /* 0x000fe400078e3cff */
[----:B------:R-:W-:Y:S01]  /*0c50*/  LEA.HI R0, R0, R17, RZ, 0x2 ;  /* 0x0000001100007211 */ /* 0x000fe200078f10ff */
[----:B------:R-:W-:Y:S02]  /*0c60*/  IMAD R4, R4, -0x3, R16 ;  /* 0xfffffffd04047824 */ /* 0x000fe400078e0210 */
[----:B------:R-:W-:Y:S02]  /*0c70*/  IMAD R15, R12, 0x10, R15 ;  /* 0x000000100c0f7824 */ /* 0x000fe400078e020f */
[----:B------:R-:W-:Y:S01]  /*0c80*/  IMAD.IADD R16, R5, 0x1, R2 ;  /* 0x0000000105107824 */ /* 0x000fe200078e0202 */
[----:B------:R-:W-:Y:S02]  /*0c90*/  LOP3.LUT R2, R0, 0xfffffffc, RZ, 0xc0, !PT ;  /* 0xfffffffc00027812 */ /* 0x000fe400078ec0ff */
[----:B------:R-:W-:-:S02]  /*0ca0*/  LOP3.LUT R13, R13, 0x7ffffffc, RZ, 0xc0, !PT ;  /* 0x7ffffffc0d0d7812 */ /* 0x000fc400078ec0ff */
[----:B------:R-:W-:Y:S01]  /*0cb0*/  LEA R8, R4, R15, 0x6 ;  /* 0x0000000f04087211 */ /* 0x000fe200078e30ff */
[----:B------:R-:W-:Y:S02]  /*0cc0*/  IMAD.IADD R4, R17, 0x1, -R2 ;  /* 0x0000000111047824 */ /* 0x000fe400078e0a02 */
[----:B------:R-:W-:Y:S01]  /*0cd0*/  IMAD.IADD R13, R18, 0x1, -R13 ;  /* 0x00000001120d7824 */ /* 0x000fe200078e0a0d */
[----:B------:R-:W-:Y:S02]  /*0ce0*/  R2P PR, R3, 0x6 ;  /* 0x0000000603007804 */ /* 0x000fe40000000000 */
[C---:B------:R-:W-:Y:S01]  /*0cf0*/  SHF.L.U32 R138, R4.reuse, 0x3, RZ ;  /* 0x00000003048a7819 */ /* 0x040fe200000006ff */
[----:B------:R-:W-:Y:S01]  /*0d00*/  IMAD.SHL.U32 R157, R13, 0x2, RZ ;  /* 0x000000020d9d7824 */ /* 0x000fe200078e00ff */
[----:B------:R-:W-:-:S03]  /*0d10*/  LEA.HI R3, R4, R4, RZ, 0x1 ;  /* 0x0000000404037211 */ /* 0x000fc600078f08ff */
[----:B------:R-:W-:Y:S01]  /*0d20*/  VIADD R144, R138, 0x40 ;  /* 0x000000408a907836 */ /* 0x000fe20000000000 */
[----:B------:R-:W-:Y:S01]  /*0d30*/  LOP3.LUT R3, R3, 0x1ffffffe, RZ, 0xc0, !PT ;  /* 0x1ffffffe03037812 */ /* 0x000fe200078ec0ff */
[C---:B------:R-:W-:Y:S02]  /*0d40*/  VIADD R155, R157.reuse, 0x8 ;  /* 0x000000089d9b7836 */ /* 0x040fe40000000000 */
        /* <DEDUP_REMOVED lines=8> */
[----:B------:R-:W-:Y:S02]  /*0dd0*/  SHF.R.S32.HI R0, RZ, 0x1f, R149 ;  /* 0x0000001fff007819 */ /* 0x000fe40000011495 */
[----:B------:R-:W-:Y:S01]  /*0de0*/  SHF.R.S32.HI R0, RZ, 0x1f, R146 ;  /* 0x0000001fff007819 */ /* 0x000fe20000011492 */
[----:B------:R-:W-:Y:S01]  /*0df0*/  IMAD R0, R3, 0x8, R8 ;  /* 0x0000000803007824 */ /* 0x000fe200078e0208 */
[----:B------:R0:W-:Y:S04]  /*0e00*/  STL [R1+0x44], R6 ;  /* 0x0000440601007387 */ /* 0x0001e80000100800 */
[----:B------:R1:W-:Y:S04]  /*0e10*/  STL [R1+0x3c], R8 ;  /* 0x00003c0801007387 */ /* 0x0003e80000100800 */
[----:B------:R1:W-:Y:S04]  /*0e20*/  STL [R1+0x8], RZ ;  /* 0x000008ff01007387 */ /* 0x0003e80000100800 */
[----:B------:R1:W-:Y:S01]  /*0e30*/  STL [R1+0x40], R0 ;  /* 0x0000400001007387 */ /* 0x0003e20000100800 */
[----:B------:R-:W-:Y:S01]  /*0e40*/  LEA R16, R16, UR41, 0x1 ;  /* 0x0000002910107c11 */ /* 0x000fe2000f8e08ff */
[----:B------:R-:W-:-:S02]  /*0e50*/  IMAD.MOV.U32 R17, RZ, RZ, 0x40 ;  /* 0x00000040ff117424 */ /* 0x000fc400078e00ff */
[----:B------:R-:W-:Y:S01]  /*0e60*/  VIADD R142, R138, 0x20 ;  /* 0x000000208a8e7836 */ /* 0x000fe20000000000 */
[----:B------:R-:W-:Y:S01]  /*0e70*/  IADD3 R153, R157, 0x18, RZ ;  /* 0x000000189d997810 */ /* 0x000fe20007ffe0ff */
[C---:B------:R-:W-:Y:S01]  /*0e80*/  VIADD R18, R16.reuse, 0x21800 ;  /* 0x0002180010127836 */ /* 0x040fe20000000000 */
[----:B------:R-:W-:Y:S01]  /*0e90*/  SEL R17, R17, 0xffffffc0, !P2 ;  /* 0xffffffc011117807 */ /* 0x000fe20005000000 */
[C---:B------:R-:W-:Y:S02]  /*0ea0*/  VIADD R154, R157.reuse, 0x10 ;  /* 0x000000109d9a7836 */ /* 0x040fe40000000000 */
[C---:B------:R-:W-:Y:S02]  /*0eb0*/  VIADD R150, R157.reuse, 0x30 ;  /* 0x000000309d967836 */ /* 0x040fe40000000000 */
[C---:B------:R-:W-:Y:S02]  /*0ec0*/  VIADD R151, R157.reuse, 0x28 ;  /* 0x000000289d977836 */ /* 0x040fe40000000000 */
[C---:B------:R-:W-:Y:S01]  /*0ed0*/  VIADD R147, R157.reuse, 0x48 ;  /* 0x000000489d937836 */ /* 0x040fe20000000000 */
[----:B------:R-:W-:Y:S01]  /*0ee0*/  SHF.R.S32.HI R4, RZ, 0x1f, R142 ;  /* 0x0000001fff047819 */ /* 0x000fe2000001148e */
[C---:B------:R-:W-:Y:S01]  /*0ef0*/  VIADD R148, R157.reuse, 0x40 ;  /* 0x000000409d947836 */ /* 0x040fe20000000000 */
[----:B------:R-:W-:Y:S01]  /*0f00*/  IADD3 R145, R157, 0x58, RZ ;  /* 0x000000589d917810 */ /* 0x000fe20007ffe0ff */
[----:B------:R-:W-:Y:S01]  /*0f10*/  VIADD R23, R16, 0x21820 ;  /* 0x0002182010177836 */ /* 0x000fe20000000000 */
[----:B------:R-:W-:Y:S01]  /*0f20*/  SHF.R.S32.HI R4, RZ, 0x1f, R153 ;  /* 0x0000001fff047819 */ /* 0x000fe20000011499 */
[C---:B------:R-:W-:Y:S01]  /*0f30*/  @P1 VIADD R23, R18.reuse, 0xffffffe0 ;  /* 0xffffffe012171836 */ /* 0x040fe20000000000 */
[----:B------:R-:W-:Y:S01]  /*0f40*/  SHF.R.S32.HI R4, RZ, 0x1f, R150 ;  /* 0x0000001fff047819 */ /* 0x000fe20000011496 */
[----:B------:R-:W-:Y:S01]  /*0f50*/  IMAD.MOV.U32 R5, RZ, RZ, R9 ;  /* 0x000000ffff057224 */ /* 0x000fe200078e0009 */
[----:B------:R-:W-:Y:S01]  /*0f60*/  SHF.R.S32.HI R9, RZ, 0x1f, R154 ;  /* 0x0000001fff097819 */ /* 0x000fe2000001149a */
[----:B------:R-:W-:Y:S01]  /*0f70*/  IMAD.IADD R18, R18, 0x1, R17 ;  /* 0x0000000112127824 */ /* 0x000fe200078e0211 */
[----:B------:R-:W-:Y:S01]  /*0f80*/  SHF.R.S32.HI R9, RZ, 0x1f, R151 ;  /* 0x0000001fff097819 */ /* 0x000fe20000011497 */
[----:B0-----:R-:W-:Y:S01]  /*0f90*/  IMAD.MOV.U32 R6, RZ, RZ, R10 ;  /* 0x000000ffff067224 */ /* 0x001fe200078e000a */
[----:B------:R-:W-:Y:S01]  /*0fa0*/  SHF.R.S32.HI R4, RZ, 0x1f, R147 ;  /* 0x0000001fff047819 */ /* 0x000fe20000011493 */
[----:B------:R-:W-:Y:S01]  /*0fb0*/  IMAD.MOV.U32 R7, RZ, RZ, R11 ;  /* 0x000000ffff077224 */ /* 0x000fe200078e000b */
[----:B------:R-:W-:Y:S01]  /*0fc0*/  SHF.R.S32.HI R9, RZ, 0x1f, R148 ;  /* 0x0000001fff097819 */ /* 0x000fe20000011494 */
[----:B------:R-:W-:Y:S01]  /*0fd0*/  IMAD.MOV.U32 R2, RZ, RZ, RZ ;  /* 0x000000ffff027224 */ /* 0x000fe200078e00ff */
[----:B------:R-:W-:Y:S01]  /*0fe0*/  SHF.R.S32.HI R4, RZ, 0x1f, R145 ;  /* 0x0000001fff047819 */ /* 0x000fe20000011491 */
[----:B------:R-:W-:-:S02]  /*0ff0*/  IMAD.IADD R17, R17, 0x1, R23 ;  /* 0x0000000111117824 */ /* 0x000fc400078e0217 */
[----:B------:R-:W-:Y:S01]  /*1000*/  VIADD R136, R23, 0x6000 ;  /* 0x0000600017887836 */ /* 0x000fe20000000000 */
[----:B------:R-:W-:Y:S01]  /*1010*/  UMOV UR38, URZ ;  /* 0x0000003f00267c82 */ /* 0x000fe20008000000 */
[----:B-12---:R-:W-:-:S07]  /*1020*/  LOP3.LUT R19, R19, 0x1, RZ, 0xfc, !PT ;  /* 0x0000000113137812 */ /* 0x006fce00078efcff */
.L_x_10214:
[----:B012-4-:R-:W0:Y:S01]  /*1030*/  LDC.64 R8, c[0x0][0xc88] ;  /* 0x00032200ff087b82 */ /* 0x017e220000000a00 */
[----:B------:R-:W-:-:S07]  /*1040*/  ULDC.64 UR4, c[0x0][0xa28] ;  /* 0x00028a0000047ab9 */ /* 0x000fce0000000a00 */
[----:B---3--:R-:W1:Y:S08]  /*1050*/  LDC.64 R12, c[0x0][0x418] ;  /* 0x00010600ff0c7b82 */ /* 0x008e700000000a00 */
[----:B------:R-:W2:Y:S01]  /*1060*/  LDC R0, c[0x0][0x424] ;  /* 0x00010900ff007b82 */ /* 0x000ea20000000800 */
[----:B0-----:R-:W-:-:S07]  /*1070*/  IMAD.WIDE R8, R7, 0x4, R8 ;  /* 0x0000000407087825 */ /* 0x001fce00078e0208 */
[----:B------:R-:W0:Y:S01]  /*1080*/  LDC R89, c[0x0][0x2f0] ;  /* 0x0000bc00ff597b82 */ /* 0x000e220000000800 */
[----:B------:R-:W3:Y:S01]  /*1090*/  LDG.E R137, desc[UR36][R8.64] ;  /* 0x0000002408897981 */ /* 0x000ee2000c1e1900 */
[----:B------:R-:W-:Y:S02]  /*10a0*/  ISETP.NE.U32.AND P0, PT, RZ, UR4, PT ;  /* 0x00000004ff007c0c */ /* 0x000fe4000bf05070 */
[----:B------:R-:W-:Y:S02]  /*10b0*/  MOV R4, RZ ;  /* 0x000000ff00047202 */ /* 0x000fe40000000f00 */
        /* <DEDUP_REMOVED lines=25> */
.L_x_10173:
[----:B-----5:R-:W-:Y:S01]  /*1250*/  IMAD.IADD R89, R89, 0x1, -R4 ;  /* 0x0000000159597824 */ /* 0x020fe200078e0a04 */
[C---:B------:R-:W-:Y:S02]  /*1260*/  LOP3.LUT R3, R6.reuse, 0xff000000, RZ, 0xc0, !PT ;  /* 0xff00000006037812 */ /* 0x040fe400078ec0ff */
[----:B------:R-:W-:Y:S01]  /*1270*/  LOP3.LUT R0, R6, 0xff0000, RZ, 0xc0, !PT ;  /* 0x00ff000006007812 */ /* 0x000fe200078ec0ff */
[C---:B------:R-:W-:Y:S01]  /*1280*/  VIADD R4, R89.reuse, 0x7f ;  /* 0x0000007f59047836 */ /* 0x040fe20000000000 */
[----:B------:R-:W-:Y:S02]  /*1290*/  ISETP.GE.AND P0, PT, R89, 0x1, PT ;  /* 0x000000015900780c */ /* 0x000fe40003f06270 */
[----:B------:R-:W-:Y:S02]  /*12a0*/  SHF.R.U32.HI R3, RZ, 0x8, R3 ;  /* 0x00000008ff037819 */ /* 0x000fe40000011603 */
[----:B------:R-:W-:Y:S02]  /*12b0*/  SHF.R.S32.HI R7, RZ, 0x1f, R4 ;  /* 0x0000001fff077819 */ /* 0x000fe40000011404 */
[----:B------:R-:W-:Y:S01]  /*12c0*/  LEA.HI R0, R0, R3, RZ, 0x10 ;  /* 0x0000000300007211 */ /* 0x000fe200078f80ff */
[----:B------:R-:W-:Y:S01]  /*12d0*/  IMAD.MOV.U32 R3, RZ, RZ, RZ ;  /* 0x000000ffff037224 */ /* 0x000fe200078e00ff */
[----:B------:R-:W-:-:S02]  /*12e0*/  LEA.HI R7, R7, R4, RZ, 0x7 ;  /* 0x0000000407077211 */ /* 0x000fc400078f38ff */
[----:B------:R-:W-:Y:S02]  /*12f0*/  LOP3.LUT R156, R0, 0xff, RZ, 0xc0, !PT ;  /* 0x000000ff009c7812 */ /* 0x000fe400078ec0ff */
[----:B------:R-:W-:Y:S02]  /*1300*/  SHF.R.U32.HI R140, RZ, 0x10, R0 ;  /* 0x00000010ff8c7819 */ /* 0x000fe40000011600 */
[----:B------:R-:W-:Y:S01]  /*1310*/  SHF.R.S32.HI R88, RZ, 0x7, R7 ;  /* 0x00000007ff587819 */ /* 0x000fe20000011407 */
[----:B------:R-:W-:Y:S06]  /*1320*/  @!P0 BRA `(.L_x_10174) ;  /* 0x0000000000748947 */ /* 0x000fec0003800000 */
[----:B------:R-:W3:Y:S01]  /*1330*/  LDC R3, c[0x0][0x9f0] ;  /* 0x00027c00ff037b82 */ /* 0x000ee20000000800 */
[----:B------:R-:W-:-:S04]  /*1340*/  ISETP.NE.AND P0, PT, R140, RZ, PT ;  /* 0x000000ff8c00720c */ /* 0x000fc80003f05270 */
[----:B---3--:R-:W-:-:S04]  /*1350*/  SEL R11, R140, R3, P0 ;  /* 0x000000038c0b7207 */ /* 0x008fc80000000000 */
        /* <DEDUP_REMOVED lines=26> */
.L_x_10174:
[-C--:B------:R-:W-:Y:S01]  /*1500*/  IMAD R22, R156, R3.reuse, RZ ;  /* 0x000000039c167224 */ /* 0x080fe200078e02ff */
[----:B------:R-:W-:Y:S01]  /*1510*/  LOP3.LUT R139, R6, 0xffff, RZ, 0xc0, !PT ;  /* 0x0000ffff068b7812 */ /* 0x000fe200078ec0ff */
[----:B------:R-:W-:Y:S01]  /*1520*/  IMAD.MOV.U32 R141, RZ, RZ, R5 ;  /* 0x000000ffff8d7224 */ /* 0x000fe200078e0005 */
[----:B------:R-:W-:Y:S02]  /*1530*/  PLOP3.LUT P0, PT, PT, PT, PT, 0x80, 0x0 ;  /* 0x000000000000781c */ /* 0x000fe40003f0f070 */
[----:B------:R-:W-:Y:S02]  /*1540*/  CS2R R134, SRZ ;  /* 0x0000000000867805 */ /* 0x000fe4000001ff00 */
[----:B------:R-:W-:Y:S01]  /*1550*/  VIADDMNMX R88, R22, R3, R88, PT ;  /* 0x0000000316587246 */ /* 0x000fe20003800158 */
[----:B------:R-:W-:Y:S01]  /*1560*/  IMAD.MOV.U32 R3, RZ, RZ, RZ ;  /* 0x000000ffff037224 */ /* 0x000fe200078e00ff */
[----:B------:R-:W-:Y:S02]  /*1570*/  MOV R0, RZ ;  /* 0x000000ff00007202 */ /* 0x000fe40000000f00 */
        /* <DEDUP_REMOVED lines=25> */
[----:B------:R-:W0:Y:S01]  /*1710*/  S2R R4, SR_TID.X ;  /* 0x0000000000047919 */ /* 0x000e220000002100 */
[----:B------:R-:W-:-:S04]  /*1720*/  UIADD3 UR6, UR41, 0x21800, URZ ;  /* 0x0002180029067890 */ /* 0x000fc8000fffe03f */
[----:B------:R-:W-:-:S06]  /*1730*/  ULOP3.LUT UP0, URZ, UR6, 0x3ff, URZ, 0xc0, !UPT ;  /* 0x000003ff063f7892 */ /* 0x000fcc000f80c03f */
[----:B------:R-:W-:Y:S01]  /*1740*/  PLOP3.LUT P0, PT, PT, PT, UP0, 0x80, 0x0 ;  /* 0x000000000000781c */ /* 0x000fe20003f0f008 */
[----:B0-----:R-:W-:-:S05]  /*1750*/  VIADD R7, R4, 0xffffff80 ;  /* 0xffffff8004077836 */ /* 0x001fca0000000000 */
[----:B------:R-:W-:-:S04]  /*1760*/  SHF.R.S32.HI R4, RZ, 0x1f, R7 ;  /* 0x0000001fff047819 */ /* 0x000fc80000011407 */
[----:B------:R-:W-:-:S04]  /*1770*/  LEA.HI R4, R4, R7, RZ, 0x7 ;  /* 0x0000000704047211 */ /* 0x000fc800078f38ff */
[----:B------:R-:W-:-:S05]  /*1780*/  SHF.R.S32.HI R4, RZ, 0x7, R4 ;  /* 0x00000007ff047819 */ /* 0x000fca0000011404 */
[----:B------:R-:W0:Y:S02]  /*1790*/  SHFL.IDX PT, R0, R4, RZ, 0x1f ;  /* 0x00001fff04007589 */ /* 0x000e2400000e0000 */
[----:B0-----:R-:W-:-:S13]  /*17a0*/  R2UR UR40, R0 ;  /* 0x00000000002872ca */ /* 0x001fda00000e0000 */
        /* <DEDUP_REMOVED lines=14> */
[----:B---3--:R-:W-:Y:S01]  /*1890*/  IMAD.U32 R10, RZ, RZ, UR6 ;  /* 0x00000006ff0a7e24 */ /* 0x008fe2000f8e00ff */
        /* <DEDUP_REMOVED lines=8> */
.L_x_10176:
[----:B------:R-:W2:Y:S01]  /*1920*/  LDL R20, [R1+0x8] ;  /* 0x0000080001147983 */ /* 0x000ea20000100800 */
[----:B------:R-:W-:Y:S02]  /*1930*/  ISETP.NE.AND P0, PT, R19, 0x3, PT ;  /* 0x000000031300780c */ /* 0x000fe40003f05270 */
[----:B--2---:R-:W-:-:S04]  /*1940*/  LEA.HI R0, R20, R20, RZ, 0x1 ;  /* 0x0000001414007211 */ /* 0x004fc800078f08ff */
[----:B------:R-:W-:-:S05]  /*1950*/  LOP3.LUT R0, R0, 0xfffffffe, RZ, 0xc0, !PT ;  /* 0xfffffffe00007812 */ /* 0x000fca00078ec0ff */
[----:B------:R-:W-:-:S05]  /*1960*/  IMAD.IADD R0, R20, 0x1, -R0 ;  /* 0x0000000114007824 */ /* 0x000fca00078e0a00 */
[----:B------:R-:W-:-:S04]  /*1970*/  SHF.L.U32 R0, R0, 0x1f, RZ ;  /* 0x0000001f00007819 */ /* 0x000fc800000006ff */
[----:B------:R-:W0:Y:S02]  /*1980*/  SYNCS.PHASECHK.TRANS64.TRYWAIT P1, [UR41+0x2d800], R0 ;  /* 0x02d80000ff0075a7 */ /* 0x000e240008020169 */
[----:B0-----:R-:W-:Y:S05]  /*1990*/  @!P1 BRA `(.L_x_10177) ;  /* 0x000000dc00b49947 */ /* 0x001fea0003800000 */
.L_x_10297:
[----:B------:R-:W-:Y:S05]  /*19a0*/  @!P0 BRA `(.L_x_10178) ;  /* 0x0000000000048947 */ /* 0x000fea0003800000 */
[----:B------:R-:W-:Y:S01]  /*19b0*/  BPT.TRAP 0x1 ;  /* 0x000000040000795c */ /* 0x000fe20000300000 */
.L_x_10178:
[----:B0-----:R-:W-:Y:S01]  /*19c0*/  IMAD.U32 R0, RZ, RZ, UR38 ;  /* 0x00000026ff007e24 */ /* 0x001fe2000f8e00ff */
[----:B------:R-:W-:-:S04]  /*19d0*/  SHF.L.U32 R3, R2, 0x1f, RZ ;  /* 0x0000001f02037819 */ /* 0x000fc800000006ff */
[----:B------:R-:W-:-:S04]  /*19e0*/  LEA R0, R0, UR41, 0x3 ;  /* 0x0000002900007c11 */ /* 0x000fc8000f8e18ff */
[----:B------:R0:W1:Y:S01]  /*19f0*/  SYNCS.PHASECHK.TRANS64.TRYWAIT P1, [R0+URZ+0x2d830], R3 ;  /* 0x02d83003000075a7 */ /* 0x000062000802017f */
[----:B------:R-:W-:Y:S05]  /*1a00*/  @!P0 BRA `(.L_x_10179) ;  /* 0x0000000000048947 */ /* 0x000fea0003800000 */
[----:B------:R-:W-:Y:S01]  /*1a10*/  BPT.TRAP 0x1 ;  /* 0x000000040000795c */ /* 0x000fe20000300000 */
.L_x_10179:
[----:B------:R-:W-:Y:S01]  /*1a20*/  IMAD.MOV.U32 R135, RZ, RZ, RZ ;  /* 0x000000ffff877224 */ /* 0x000fe200078e00ff */
[----:B-1----:R-:W-:Y:S06]  /*1a30*/  @P1 BRA `(.L_x_10180) ;  /* 0x0000000000081947 */ /* 0x002fec0003800000 */
[----:B------:R-:W1:Y:S02]  /*1a40*/  SYNCS.PHASECHK.TRANS64.TRYWAIT P1, [R0+URZ+0x2d830], R3 ;  /* 0x02d83003000075a7 */ /* 0x000e64000802017f */
[----:B-1----:R-:W-:Y:S05]  /*1a50*/  @!P1 BRA `(.L_x_10181) ;  /* 0x000000dc009c9947 */ /* 0x002fea0003800000 */
.L_x_10180:
[----:B------:R-:W-:Y:S05]  /*1a60*/  WARPSYNC.ALL ;  /* 0x0000000000007948 */ /* 0x000fea0003800000 */
[----:B------:R-:W-:Y:S01]  /*1a70*/  UIADD3 UR4, UR41, 0x15400, URZ ;  /* 0x0001540029047890 */ /* 0x000fe2000fffe03f */
[----:B------:R-:W-:Y:S01]  /*1a80*/  WARPGROUP.ARRIVE ;  /* 0x00000000000079c5 */ /* 0x000fe20000000000 */
[----:B------:R-:W-:Y:S02]  /*1a90*/  ULEA UR43, UR43, UR41, 0xc ;  /* 0x000000292b2b7291 */ /* 0x000fe4000f8e603f */
[----:B------:R-:W-:Y:S02]  /*1aa0*/  USHF.R.U32.HI UR4, URZ, 0x4, UR4 ;  /* 0x000000043f047899 */ /* 0x000fe40008011604 */
[----:B------:R-:W-:-:S02]  /*1ab0*/  UIADD3 UR43, UR43, 0xc400, URZ ;  /* 0x0000c4002b2b7890 */ /* 0x000fc4000fffe03f */
[----:B------:R-:W-:Y:S02]  /*1ac0*/  ULOP3.LUT UR4, UR4, 0x3fff, URZ, 0xc0, !UPT ;  /* 0x00003fff04047892 */ /* 0x000fe4000f8ec03f */
[----:B------:R-:W-:Y:S02]  /*1ad0*/  USHF.R.U32.HI UR43, URZ, 0x4, UR43 ;  /* 0x000000043f2b7899 */ /* 0x000fe4000801162b */
[----:B------:R-:W-:Y:S02]  /*1ae0*/  ULOP3.LUT UR28, UR4, 0x10000, URZ, 0xfc, !UPT ;  /* 0x00010000041c7892 */ /* 0x000fe4000f8efc3f */
[----:B------:R-:W-:Y:S02]  /*1af0*/  ULOP3.LUT UR43, UR43, 0x3fff, URZ, 0xc0, !UPT ;  /* 0x00003fff2b2b7892 */ /* 0x000fe4000f8ec03f */
[----:B------:R-:W-:Y:S02]  /*1b00*/  UIMAD UR6, UR38, 0x600, UR28 ;  /* 0x00000600260678a4 */ /* 0x000fe4000f8e021c */
[----:B------:R-:W-:Y:S01]  /*1b10*/  ULOP3.LUT UR4, UR43, 0x10000, URZ, 0xfc, !UPT ;  /* 0x000100002b047892 */ /* 0x000fe2000f8efc3f */
[----:B------:R-:W-:Y:S01]  /*1b20*/  UMOV UR7, 0x80000020 ;  /* 0x8000002000077882 */ /* 0x000fe20000000000 */
[----:B------:R-:W-:-:S02]  /*1b30*/  UMOV UR5, 0x80000020 ;  /* 0x8000002000057882 */ /* 0x000fc40000000000 */
        /* <DEDUP_REMOVED lines=39> */
.L_x_10182:
[----:B------:R-:W-:Y:S01]  /*1db0*/  ULDC UR6, c[0x0][0x9d8] ;  /* 0x0002760000067ab9 */ /* 0x000fe20000000800 */
[----:B------:R-:W-:Y:S01]  /*1dc0*/  IADD3 R89, R89, 0x80, -R157 ;  /* 0x0000008059597810 */ /* 0x000fe20007ffe89d */
[----:B01----:R-:W-:Y:S01]  /*1dd0*/  FMUL.FTZ R3, R24, UR6 ;  /* 0x0000000618037c20 */ /* 0x003fe20008410000 */
[----:B------:R-:W-:Y:S01]  /*1de0*/  FMUL.FTZ R4, R25, UR6 ;  /* 0x0000000619047c20 */ /* 0x000fe20008410000 */
[----:B------:R-:W-:Y:S01]  /*1df0*/  FMUL.FTZ R7, R28, UR6 ;  /* 0x000000061c077c20 */ /* 0x000fe20008410000 */
[----:B---3--:R-:W-:Y:S01]  /*1e00*/  FMUL.FTZ R8, R29, UR6 ;  /* 0x000000061d087c20 */ /* 0x008fe20008410000 */
[----:B------:R-:W-:Y:S01]  /*1e10*/  FMUL.FTZ R13, R34, UR6 ;  /* 0x00000006220d7c20 */ /* 0x000fe20008410000 */
[----:B------:R-:W-:Y:S01]  /*1e20*/  FMUL.FTZ R11, R32, UR6 ;  /* 0x00000006200b7c20 */ /* 0x000fe20008410000 */
[----:B------:R-:W0:Y:S01]  /*1e30*/  MUFU.TANH R3, R3 ;  /* 0x0000000300037308 */ /* 0x000e220000002400 */
[----:B------:R-:W-:Y:S01]  /*1e40*/  FMUL.FTZ R34, R49, UR6 ;  /* 0x0000000631227c20 */ /* 0x000fe20008410000 */
[----:B------:R-:W-:Y:S01]  /*1e50*/  FMUL.FTZ R49, R64, UR6 ;  /* 0x0000000640317c20 */ /* 0x000fe20008410000 */
[----:B------:R-:W-:-:S02]  /*1e60*/  IMAD R64, R88, -0x80, R89 ;  /* 0xffffff8058407824 */ /* 0x000fc400078e0259 */
[----:B------:R-:W-:Y:S01]  /*1e70*/  FMUL.FTZ R5, R26, UR6 ;  /* 0x000000061a057c20 */ /* 0x000fe20008410000 */
[----:B------:R-:W-:Y:S01]  /*1e80*/  FMUL.FTZ R12, R33, UR6 ;  /* 0x00000006210c7c20 */ /* 0x000fe20008410000 */
[----:B------:R-:W-:Y:S01]  /*1e90*/  FMUL.FTZ R6, R27, UR6 ;  /* 0x000000061b067c20 */ /* 0x000fe20008410000 */
[----:B------:R-:W-:Y:S01]  /*1ea0*/  FMUL.FTZ R15, R36, UR6 ;  /* 0x00000006240f7c20 */ /* 0x000fe20008410000 */
[----:B------:R-:W1:Y:S01]  /*1eb0*/  MUFU.TANH R4, R4 ;  /* 0x0000000400047308 */ /* 0x000e620000002400 */
[C---:B------:R-:W-:Y:S01]  /*1ec0*/  ISETP.GT.AND P2, PT, R64.reuse, RZ, PT ;  /* 0x000000ff4000720c */ /* 0x040fe20003f44270 */
[----:B------:R-:W-:Y:S01]  /*1ed0*/  FMUL.FTZ R36, R51, UR6 ;  /* 0x0000000633247c20 */ /* 0x000fe20008410000 */
[----:B------:R-:W-:Y:S01]  /*1ee0*/  ISETP.GT.AND P1, PT, R64, 0x1, PT ;  /* 0x000000014000780c */ /* 0x000fe20003f24270 */
        /* <DEDUP_REMOVED lines=12> */
[----:B------:R-:W0:Y:S01]  /*1fb0*/  MUFU.TANH R8, R8 ;  /* 0x0000000800087308 */ /* 0x000e220000002400 */
[----:B-1----:R-:W-:Y:S01]  /*1fc0*/  FSEL R4, R4, -INF , P1 ;  /* 0xff80000004047808 */ /* 0x002fe20000800000 */
[----:B------:R-:W-:Y:S01]  /*1fd0*/  FMUL.FTZ R25, R40, UR6 ;  /* 0x0000000628197c20 */ /* 0x000fe20008410000 */
        /* <DEDUP_REMOVED lines=8> */
[----:B------:R-:W-:Y:S01]  /*2060*/  FMUL.FTZ R57, R72, UR6 ;  /* 0x0000000648397c20 */ /* 0x000fe20008410000 */
[----:B------:R-:W-:Y:S01]  /*2070*/  FMUL.FTZ R14, R35, UR6 ;  /* 0x00000006230e7c20 */ /* 0x000fe20008410000 */
[----:B------:R-:W-:Y:S01]  /*2080*/  FMNMX.FTZ R67, R68, R67, !PT ;  /* 0x0000004344437209 */ /* 0x000fe20007810000 */
[----:B------:R-:W-:Y:S01]  /*2090*/  FMUL.FTZ R29, R44, UR6 ;  /* 0x000000062c1d7c20 */ /* 0x000fe20008410000 */
[----:B------:R-:W-:Y:S01]  /*20a0*/  ISETP.GT.AND P3, PT, R64, 0x11, PT ;  /* 0x000000114000780c */ /* 0x000fe20003f64270 */
        /* <DEDUP_REMOVED lines=47> */
[----:B------:R-:W-:Y:S01]  /*23a0*/  ULDC UR7, c[0x0][0x988] ;  /* 0x0002620000077ab9 */ /* 0x000fe20000000800 */
[----:B------:R-:W2:Y:S01]  /*23b0*/  MUFU.TANH R10, R10 ;  /* 0x0000000a000a7308 */ /* 0x000ea20000002400 */
[----:B0-----:R-:W-:Y:S01]  /*23c0*/  FSEL R74, R9, -INF , P6 ;  /* 0xff800000094a7808 */ /* 0x001fe20003000000 */
[----:B------:R-:W-:Y:S01]  /*23d0*/  IMAD.U32 R71, RZ, RZ, UR7 ;  /* 0x00000007ff477e24 */ /* 0x000fe2000f8e00ff */
[----:B------:R-:W-:Y:S01]  /*23e0*/  ISETP.GT.AND P6, PT, R64, 0x20, PT ;  /* 0x000000204000780c */ /* 0x000fe20003fc4270 */
[--C-:B------:R-:W-:Y:S01]  /*23f0*/  IMAD.MOV.U32 R133, RZ, RZ, R135.reuse ;  /* 0x000000ffff857224 */ /* 0x100fe200078e0087 */
[----:B------:R-:W-:Y:S01]  /*2400*/  FMNMX.FTZ R9, R70, R6, !PT ;  /* 0x0000000646097209 */ /* 0x000fe20007810000 */
[--C-:B------:R-:W-:Y:S01]  /*2410*/  IMAD.MOV.U32 R131, RZ, RZ, R135.reuse ;  /* 0x000000ffff837224 */ /* 0x100fe200078e0087 */
[----:B------:R-:W-:Y:S01]  /*2420*/  P2R R90, PR, RZ, 0x1 ;  /* 0x00000001ff5a7803 */ /* 0x000fe20000000000 */
[----:B------:R-:W-:Y:S01]  /*2430*/  MUFU.TANH R25, R25 ;  /* 0x0000001900197308 */ /* 0x000fe20000002400 */
[----:B-1----:R-:W-:Y:S01]  /*2440*/  FSEL R20, R20, -INF , P1 ;  /* 0xff80000014147808 */ /* 0x002fe20000800000 */
[--C-:B------:R-:W-:Y:S01]  /*2450*/  IMAD.MOV.U32 R129, RZ, RZ, R135.reuse ;  /* 0x000000ffff817224 */ /* 0x100fe200078e0087 */
[----:B------:R-:W-:Y:S01]  /*2460*/  FMNMX.FTZ R9, R74, R9, !PT ;  /* 0x000000094a097209 */ /* 0x000fe20007810000 */
[--C-:B------:R-:W-:Y:S01]  /*2470*/  IMAD.MOV.U32 R127, RZ, RZ, R135.reuse ;  /* 0x000000ffff7f7224 */ /* 0x100fe200078e0087 */
[----:B------:R-:W-:Y:S01]  /*2480*/  FMNMX.FTZ R67, R20, R67, !PT ;  /* 0x0000004314437209 */ /* 0x000fe20007810000 */
[----:B------:R-:W-:-:S02]  /*2490*/  IMAD.MOV.U32 R125, RZ, RZ, R135 ;  /* 0x000000ffff7d7224 */ /* 0x000fc400078e0087 */
[----:B------:R-:W0:Y:S01]  /*24a0*/  MUFU.TANH R13, R13 ;  /* 0x0000000d000d7308 */ /* 0x000e220000002400 */
[----:B--2---:R-:W-:Y:S01]  /*24b0*/  FSEL R10, R10, -INF , P5 ;  /* 0xff8000000a0a7808 */ /* 0x004fe20002800000 */
[--C-:B------:R-:W-:Y:S01]  /*24c0*/  IMAD.MOV.U32 R123, RZ, RZ, R135.reuse ;  /* 0x000000ffff7b7224 */ /* 0x100fe200078e0087 */
[----:B------:R-:W-:Y:S01]  /*24d0*/  ISETP.GT.AND P5, PT, R64, 0x21, PT ;  /* 0x000000214000780c */ /* 0x000fe20003fa4270 */
[--C-:B------:R-:W-:Y:S01]  /*24e0*/  IMAD.MOV.U32 R121, RZ, RZ, R135.reuse ;  /* 0x000000ffff797224 */ /* 0x100fe200078e0087 */
[----:B------:R-:W-:Y:S01]  /*24f0*/  FMNMX.FTZ R9, R10, R9, !PT ;  /* 0x000000090a097209 */ /* 0x000fe20007810000 */
[--C-:B------:R-:W-:Y:S02]  /*2500*/  IMAD.MOV.U32 R119, RZ, RZ, R135.reuse ;  /* 0x000000ffff777224 */ /* 0x100fe400078e0087 */
[----:B------:R-:W1:Y:S01]  /*2510*/  MUFU.TANH R26, R26 ;  /* 0x0000001a001a7308 */ /* 0x000e620000002400 */
[--C-:B------:R-:W-:Y:S02]  /*2520*/  IMAD.MOV.U32 R117, RZ, RZ, R135.reuse ;  /* 0x000000ffff757224 */ /* 0x100fe400078e0087 */
[----:B------:R-:W-:-:S02]  /*2530*/  IMAD.MOV.U32 R115, RZ, RZ, R135 ;  /* 0x000000ffff737224 */ /* 0x000fc400078e0087 */
[--C-:B------:R-:W-:Y:S02]  /*2540*/  IMAD.MOV.U32 R113, RZ, RZ, R135.reuse ;  /* 0x000000ffff717224 */ /* 0x100fe400078e0087 */
[--C-:B------:R-:W-:Y:S01]  /*2550*/  IMAD.MOV.U32 R111, RZ, RZ, R135.reuse ;  /* 0x000000ffff6f7224 */ /* 0x100fe200078e0087 */
[----:B------:R-:W2:Y:S01]  /*2560*/  MUFU.TANH R14, R14 ;  /* 0x0000000e000e7308 */ /* 0x000ea20000002400 */
[----:B0-----:R-:W-:Y:S01]  /*2570*/  FSEL R80, R13, -INF , P4 ;  /* 0xff8000000d507808 */ /* 0x001fe20002000000 */
[--C-:B------:R-:W-:Y:S01]  /*2580*/  IMAD.MOV.U32 R109, RZ, RZ, R135.reuse ;  /* 0x000000ffff6d7224 */ /* 0x100fe200078e0087 */
[----:B------:R-:W-:Y:S01]  /*2590*/  ISETP.GT.AND P4, PT, R64, 0x28, PT ;  /* 0x000000284000780c */ /* 0x000fe20003f84270 */
[--C-:B------:R-:W-:Y:S01]  /*25a0*/  IMAD.MOV.U32 R107, RZ, RZ, R135.reuse ;  /* 0x000000ffff6b7224 */ /* 0x100fe200078e0087 */
[----:B------:R-:W-:Y:S01]  /*25b0*/  FMNMX.FTZ R9, R80, R9, !PT ;  /* 0x0000000950097209 */ /* 0x000fe20007810000 */
[--C-:B------:R-:W-:Y:S02]  /*25c0*/  IMAD.MOV.U32 R105, RZ, RZ, R135.reuse ;  /* 0x000000ffff697224 */ /* 0x100fe400078e0087 */
[----:B------:R-:W0:Y:S01]  /*25d0*/  MUFU.TANH R29, R29 ;  /* 0x0000001d001d7308 */ /* 0x000e220000002400 */
[----:B-1----:R-:W-:Y:S01]  /*25e0*/  FSEL R26, R26, -INF , P5 ;  /* 0xff8000001a1a7808 */ /* 0x002fe20002800000 */
[----:B------:R-:W-:-:S02]  /*25f0*/  IMAD.MOV.U32 R103, RZ, RZ, R135 ;  /* 0x000000ffff677224 */ /* 0x000fc400078e0087 */
[--C-:B------:R-:W-:Y:S02]  /*2600*/  IMAD.MOV.U32 R101, RZ, RZ, R135.reuse ;  /* 0x000000ffff657224 */ /* 0x100fe400078e0087 */
[--C-:B------:R-:W-:Y:S02]  /*2610*/  IMAD.MOV.U32 R99, RZ, RZ, R135.reuse ;  /* 0x000000ffff637224 */ /* 0x100fe400078e0087 */
[----:B------:R-:W1:Y:S01]  /*2620*/  MUFU.TANH R21, R21 ;  /* 0x0000001500157308 */ /* 0x000e620000002400 */
[----:B--2---:R-:W-:Y:S01]  /*2630*/  FSEL R14, R14, -INF , P3 ;  /* 0xff8000000e0e7808 */ /* 0x004fe20001800000 */
[--C-:B------:R-:W-:Y:S01]  /*2640*/  IMAD.MOV.U32 R97, RZ, RZ, R135.reuse ;  /* 0x000000ffff617224 */ /* 0x100fe200078e0087 */
[----:B------:R-:W-:Y:S01]  /*2650*/  ISETP.GT.AND P3, PT, R64, 0x29, PT ;  /* 0x000000294000780c */ /* 0x000fe20003f64270 */
[--C-:B------:R-:W-:Y:S01]  /*2660*/  IMAD.MOV.U32 R95, RZ, RZ, R135.reuse ;  /* 0x000000ffff5f7224 */ /* 0x100fe200078e0087 */
[----:B------:R-:W-:Y:S01]  /*2670*/  FMNMX.FTZ R11, R14, R9, !PT ;  /* 0x000000090e0b7209 */ /* 0x000fe20007810000 */
[----:B------:R-:W-:-:S02]  /*2680*/  IMAD.MOV.U32 R93, RZ, RZ, R135 ;  /* 0x000000ffff5d7224 */ /* 0x000fc400078e0087 */
[----:B------:R-:W2:Y:S01]  /*2690*/  MUFU.TANH R30, R30 ;  /* 0x0000001e001e7308 */ /* 0x000ea20000002400 */
[----:B0-----:R-:W-:Y:S01]  /*26a0*/  FSEL R94, R29, -INF , P4 ;  /* 0xff8000001d5e7808 */ /* 0x001fe20002000000 */
[--C-:B------:R-:W-:Y:S02]  /*26b0*/  IMAD.MOV.U32 R91, RZ, RZ, R135.reuse ;  /* 0x000000ffff5b7224 */ /* 0x100fe400078e0087 */
[----:B------:R-:W-:-:S04]  /*26c0*/  IMAD.MOV.U32 R89, RZ, RZ, R135 ;  /* 0x000000ffff597224 */ /* 0x000fc800078e0087 */
[----:B------:R-:W0:Y:S01]  /*26d0*/  MUFU.TANH R24, R24 ;  /* 0x0000001800187308 */ /* 0x000e220000002400 */
[----:B-1----:R-:W-:Y:S01]  /*26e0*/  FSEL R92, R21, -INF , P2 ;  /* 0xff800000155c7808 */ /* 0x002fe20001000000 */
[----:B------:R-:W-:Y:S01]  /*26f0*/  FMUL.FTZ R21, R78, UR6 ;  /* 0x000000064e157c20 */ /* 0x000fe20008410000 */
[----:B------:R-:W-:Y:S02]  /*2700*/  ISETP.GT.AND P2, PT, R64, 0x30, PT ;  /* 0x000000304000780c */ /* 0x000fe40003f44270 */
[----:B------:R-:W-:-:S03]  /*2710*/  FMNMX.FTZ R11, R92, R11, !PT ;  /* 0x0000000b5c0b7209 */ /* 0x000fc60007810000 */
[----:B------:R-:W1:Y:S01]  /*2720*/  MUFU.TANH R33, R33 ;  /* 0x0000002100217308 */ /* 0x000e620000002400 */
[----:B--2---:R-:W-:-:S07]  /*2730*/  FSEL R30, R30, -INF , P3 ;  /* 0xff8000001e1e7808 */ /* 0x004fce0001800000 */
[----:B------:R2:W-:Y:S01]  /*2740*/  MUFU.TANH R3, R84 ;  /* 0x0000005400037308 */ /* 0x0005e20000002400 */
[----:B0-----:R-:W-:Y:S02]  /*2750*/  FSEL R24, R24, -INF , P1 ;  /* 0xff80000018187808 */ /* 0x001fe40000800000 */
[----:B------:R-:W-:Y:S02]  /*2760*/  ISETP.GT.AND P1, PT, R64, 0x31, PT ;  /* 0x000000314000780c */ /* 0x000fe40003f24270 */
[----:B------:R-:W-:-:S03]  /*2770*/  FMNMX.FTZ R13, R24, R11, !PT ;  /* 0x0000000b180d7209 */ /* 0x000fc60007810000 */
[----:B------:R-:W0:Y:S01]  /*2780*/  MUFU.TANH R27, R27 ;  /* 0x0000001b001b7308 */ /* 0x000e220000002400 */
[----:B--2---:R-:W-:Y:S01]  /*2790*/  FSEL R84, R25, -INF , P6 ;  /* 0xff80000019547808 */ /* 0x004fe20003000000 */
[----:B------:R-:W-:Y:S01]  /*27a0*/  FMUL.FTZ R25, R82, UR6 ;  /* 0x0000000652197c20 */ /* 0x000fe20008410000 */
[----:B-1----:R-:W-:Y:S01]  /*27b0*/  FSEL R96, R33, -INF , P2 ;  /* 0xff80000021607808 */ /* 0x002fe20001000000 */
[----:B------:R-:W-:Y:S01]  /*27c0*/  FMUL.FTZ R33, R83, UR6 ;  /* 0x0000000653217c20 */ /* 0x000fe20008410000 */
[----:B------:R-:W-:-:S03]  /*27d0*/  FMNMX.FTZ R67, R84, R67, !PT ;  /* 0x0000004354437209 */ /* 0x000fc60007810000 */
[----:B------:R-:W1:Y:S01]  /*27e0*/  MUFU.TANH R34, R34 ;  /* 0x0000002200227308 */ /* 0x000e620000002400 */
[----:B------:R-:W-:-:S04]  /*27f0*/  FMNMX.FTZ R67, R26, R67, !PT ;  /* 0x000000431a437209 */ /* 0x000fc80007810000 */
[----:B------:R-:W-:-:S03]  /*2800*/  FMNMX.FTZ R67, R94, R67, !PT ;  /* 0x000000435e437209 */ /* 0x000fc60007810000 */
[----:B------:R-:W2:Y:S01]  /*2810*/  MUFU.TANH R28, R28 ;  /* 0x0000001c001c7308 */ /* 0x000ea20000002400 */
[----:B------:R-:W-:Y:S02]  /*2820*/  FMNMX.FTZ R67, R30, R67, !PT ;  /* 0x000000431e437209 */ /* 0x000fe40007810000 */
[----:B0-----:R-:W-:Y:S02]  /*2830*/  FSEL R98, R27, -INF , P6 ;  /* 0xff8000001b627808 */ /* 0x001fe40003000000 */
[----:B------:R-:W-:Y:S02]  /*2840*/  ISETP.GT.AND P6, PT, R64, 0x38, PT ;  /* 0x000000384000780c */ /* 0x000fe40003fc4270 */
[----:B------:R-:W-:Y:S01]  /*2850*/  FMNMX.FTZ R67, R96, R67, !PT ;  /* 0x0000004360437209 */ /* 0x000fe20007810000 */
[----:B------:R-:W0:Y:S01]  /*2860*/  MUFU.TANH R37, R37 ;  /* 0x0000002500257308 */ /* 0x000e220000002400 */
[----:B-1----:R-:W-:Y:S02]  /*2870*/  FSEL R34, R34, -INF , P1 ;  /* 0xff80000022227808 */ /* 0x002fe40000800000 */
[----:B------:R-:W-:-:S02]  /*2880*/  FMNMX.FTZ R13, R98, R13, !PT ;  /* 0x0000000d620d7209 */ /* 0x000fc40007810000 */
        /* <DEDUP_REMOVED lines=9> */
[----:B-1----:R-:W-:Y:S01]  /*2920*/  FSEL R100, R31, -INF , P4 ;  /* 0xff8000001f647808 */ /* 0x002fe20002000000 */
[----:B------:R-:W-:Y:S01]  /*2930*/  FMUL.FTZ R31, R79, UR6 ;  /* 0x000000064f1f7c20 */ /* 0x000fe20008410000 */
[----:B------:R-:W-:Y:S02]  /*2940*/  ISETP.GT.AND P4, PT, R64, 0x40, PT ;  /* 0x000000404000780c */ /* 0x000fe40003f84270 */
[----:B------:R-:W-:-:S03]  /*2950*/  FMNMX.FTZ R13, R100, R13, !PT ;  /* 0x0000000d640d7209 */ /* 0x000fc60007810000 */
        /* <DEDUP_REMOVED lines=8> */
[----:B-1----:R-:W-:Y:S01]  /*29e0*/  FSEL R106, R41, -INF , P4 ;  /* 0xff800000296a7808 */ /* 0x002fe20002000000 */
[----:B------:R-:W-:-:S03]  /*29f0*/  FMUL.FTZ R41, R86, UR6 ;  /* 0x0000000656297c20 */ /* 0x000fc60008410000 */
[----:B------:R-:W-:-:S03]  /*2a00*/  FMNMX.FTZ R67, R106, R67, !PT ;  /* 0x000000436a437209 */ /* 0x000fc60007810000 */
[----:B------:R-:W1:Y:S01]  /*2a10*/  MUFU.TANH R36, R36 ;  /* 0x0000002400247308 */ /* 0x000e620000002400 */
[----:B--2---:R-:W-:Y:S01]  /*2a20*/  FSEL R38, R35, -INF , P2 ;  /* 0xff80000023267808 */ /* 0x004fe20001000000 */
[----:B------:R-:W-:Y:S01]  /*2a30*/  FMUL.FTZ R35, R87, UR6 ;  /* 0x0000000657237c20 */ /* 0x000fe20008410000 */
[----:B------:R-:W-:Y:S02]  /*2a40*/  ISETP.GT.AND P2, PT, R64, 0x48, PT ;  /* 0x000000484000780c */ /* 0x000fe40003f44270 */
[----:B------:R-:W-:Y:S02]  /*2a50*/  FMNMX.FTZ R13, R38, R13, !PT ;  /* 0x0000000d260d7209 */ /* 0x000fe40007810000 */
[----:B------:R-:W-:Y:S01]  /*2a60*/  R2UR UR6, R0 ;  /* 0x00000000000672ca */ /* 0x000fe200000e0000 */
[----:B------:R-:W2:Y:S01]  /*2a70*/  MUFU.TANH R45, R45 ;  /* 0x0000002d002d7308 */ /* 0x000ea20000002400 */
[----:B0-----:R-:W-:-:S04]  /*2a80*/  FSEL R108, R42, -INF , P3 ;  /* 0xff8000002a6c7808 */ /* 0x001fc80001800000 */
[----:B------:R-:W-:-:S03]  /*2a90*/  FMNMX.FTZ R67, R108, R67, !PT ;  /* 0x000000436c437209 */ /* 0x000fc60007810000 */
[----:B------:R-:W0:Y:S01]  /*2aa0*/  MUFU.TANH R39, R39 ;  /* 0x0000002700277308 */ /* 0x000e220000002400 */
[----:B-1----:R-:W-:Y:S02]  /*2ab0*/  FSEL R36, R36, -INF , P1 ;  /* 0xff80000024247808 */ /* 0x002fe40000800000 */
[----:B------:R-:W-:Y:S01]  /*2ac0*/  ISETP.GT.AND P1, PT, R64, 0x49, PT ;  /* 0x000000494000780c */ /* 0x000fe20003f24270 */
[----:B------:R-:W-:Y:S01]  /*2ad0*/  UIADD3 UR6, UR6, 0x2d840, URZ ;  /* 0x0002d84006067890 */ /* 0x000fe2000fffe03f */
[----:B------:R-:W-:-:S03]  /*2ae0*/  FMNMX.FTZ R13, R36, R13, !PT ;  /* 0x0000000d240d7209 */ /* 0x000fc60007810000 */
[----:B------:R-:W1:Y:S01]  /*2af0*/  MUFU.TANH R46, R46 ;  /* 0x0000002e002e7308 */ /* 0x000e620000002400 */
[----:B--2---:R-:W-:Y:S01]  /*2b00*/  FSEL R110, R45, -INF , P2 ;  /* 0xff8000002d6e7808 */ /* 0x004fe20001000000 */
[----:B------:R-:W-:-:S03]  /*2b10*/  UPRMT UR6, UR42, 0x654, UR6 ;  /* 0x000006542a067896 */ /* 0x000fc60008000006 */
[----:B------:R-:W-:-:S03]  /*2b20*/  FMNMX.FTZ R67, R110, R67, !PT ;  /* 0x000000436e437209 */ /* 0x000fc60007810000 */
[----:B------:R-:W2:Y:S01]  /*2b30*/  MUFU.TANH R40, R40 ;  /* 0x0000002800287308 */ /* 0x000ea20000002400 */
[----:B0-----:R-:W-:Y:S02]  /*2b40*/  FSEL R42, R39, -INF , P6 ;  /* 0xff800000272a7808 */ /* 0x001fe40003000000 */
[----:B------:R-:W-:Y:S01]  /*2b50*/  ISETP.GT.AND P6, PT, R64, 0x50, PT ;  /* 0x000000504000780c */ /* 0x000fe20003fc4270 */
[----:B------:R-:W-:Y:S01]  /*2b60*/  SYNCS.ARRIVE.TRANS64.RED.A1T0 RZ, [UR6], RZ ;  /* 0x000000ffffff79a7 */ /* 0x000fe20008100406 */
        /* <DEDUP_REMOVED lines=70> */
[----:B------:R-:W-:Y:S02]  /*2fd0*/  FMNMX.FTZ R37, R62, R37, !PT ;  /* 0x000000253e257209 */ /* 0x000fe40007810000 */
[----:B------:R-:W-:Y:S01]  /*2fe0*/  FSEL R134, R3, -INF , P2 ;  /* 0xff80000003867808 */ /* 0x000fe20001000000 */
[----:B------:R-:W2:Y:S01]  /*2ff0*/  MUFU.TANH R7, R7 ;  /* 0x0000000700077308 */ /* 0x000ea20000002400 */
[----:B0-----:R-:W-:-:S04]  /*3000*/  FSEL R132, R65, -INF , P3 ;  /* 0xff80000041847808 */ /* 0x001fc80001800000 */
[----:B------:R-:W-:-:S03]  /*3010*/  FMNMX.FTZ R67, R132, R67, !PT ;  /* 0x0000004384437209 */ /* 0x000fc60007810000 */
[----:B------:R-:W-:Y:S01]  /*3020*/  MUFU.TANH R21, R21 ;  /* 0x0000001500157308 */ /* 0x000fe20000002400 */
[----:B-1----:R-:W-:Y:S02]  /*3030*/  FSEL R60, R60, -INF , P1 ;  /* 0xff8000003c3c7808 */ /* 0x002fe40000800000 */
[----:B------:R-:W-:Y:S02]  /*3040*/  ISETP.GT.AND P1, PT, R64, 0x79, PT ;  /* 0x000000794000780c */ /* 0x000fe40003f24270 */
[----:B------:R-:W-:Y:S02]  /*3050*/  FMNMX.FTZ R67, R134, R67, !PT ;  /* 0x0000004386437209 */ /* 0x000fe40007810000 */
[----:B------:R-:W-:Y:S01]  /*3060*/  FMNMX.FTZ R37, R60, R37, !PT ;  /* 0x000000253c257209 */ /* 0x000fe20007810000 */
[----:B------:R-:W-:Y:S01]  /*3070*/  MUFU.TANH R31, R31 ;  /* 0x0000001f001f7308 */ /* 0x000fe20000002400 */
[----:B--2---:R-:W-:-:S04]  /*3080*/  FSEL R64, R7, -INF , P1 ;  /* 0xff80000007407808 */ /* 0x004fc80000800000 */
[----:B------:R-:W-:-:S03]  /*3090*/  FMNMX.FTZ R67, R64, R67, !PT ;  /* 0x0000004340437209 */ /* 0x000fc60007810000 */
[----:B------:R-:W-:Y:S02]  /*30a0*/  MUFU.TANH R25, R25 ;  /* 0x0000001900197308 */ /* 0x000fe40000002400 */
[----:B------:R-:W0:Y:S06]  /*30b0*/  SHFL.BFLY PT, R3, R67, 0x2, 0x1f ;  /* 0x0c401f0043037f89 */ /* 0x000e2c00000e0000 */
[----:B------:R-:W-:Y:S08]  /*30c0*/  MUFU.TANH R33, R33 ;  /* 0x0000002100217308 */ /* 0x000ff00000002400 */
[----:B------:R-:W1:Y:S08]  /*30d0*/  MUFU.TANH R41, R41 ;  /* 0x0000002900297308 */ /* 0x000e700000002400 */
[----:B------:R-:W2:Y:S01]  /*30e0*/  MUFU.TANH R35, R35 ;  /* 0x0000002300237308 */ /* 0x000ea20000002400 */
[----:B0-----:R-:W-:-:S05]  /*30f0*/  FMNMX.FTZ R5, R67, R3, !PT ;  /* 0x0000000343057209 */ /* 0x001fca0007810000 */
[----:B------:R-:W0:Y:S01]  /*3100*/  SHFL.BFLY PT, R47, R5, 0x1, 0x1f ;  /* 0x0c201f00052f7f89 */ /* 0x000e2200000e0000 */
[----:B-1----:R-:W-:Y:S02]  /*3110*/  FSEL R41, R41, -INF , P2 ;  /* 0xff80000029297808 */ /* 0x002fe40001000000 */
[----:B0-----:R-:W-:-:S04]  /*3120*/  FMNMX.FTZ R47, R5, R47, !PT ;  /* 0x0000002f052f7209 */ /* 0x001fc80007810000 */
[C---:B------:R-:W-:Y:S01]  /*3130*/  FSETP.NEU.FTZ.AND P0, PT, R47.reuse, -INF , PT ;  /* 0xff8000002f00780b */ /* 0x040fe20003f1d000 */
[----:B------:R-:W-:-:S05]  /*3140*/  FMUL.FTZ R3, R47, R71 ;  /* 0x000000472f037220 */ /* 0x000fca0000410000 */
[----:B------:R-:W-:Y:S02]  /*3150*/  FSEL R3, R3, RZ, P0 ;  /* 0x000000ff03037208 */ /* 0x000fe40000000000 */
[----:B------:R-:W-:-:S03]  /*3160*/  ISETP.NE.AND P0, PT, R90, RZ, PT ;  /* 0x000000ff5a00720c */ /* 0x000fc60003f05270 */
[-CC-:B------:R-:W-:Y:S01]  /*3170*/  FFMA.FTZ R12, R12, R71.reuse, -R3.reuse ;  /* 0x000000470c0c7223 */ /* 0x180fe20000010803 */
[-CC-:B------:R-:W-:Y:S01]  /*3180*/  FFMA.FTZ R7, R68, R71.reuse, -R3.reuse ;  /* 0x0000004744077223 */ /* 0x180fe20000010803 */
[-CC-:B------:R-:W-:Y:S01]  /*3190*/  FFMA.FTZ R76, R76, R71.reuse, -R3.reuse ;  /* 0x000000474c4c7223 */ /* 0x180fe20000010803 */
[-CC-:B------:R-:W-:Y:S01]  /*31a0*/  FFMA.FTZ R68, R20, R71.reuse, -R3.reuse ;  /* 0x0000004714447223 */ /* 0x180fe20000010803 */
[----:B------:R0:W-:Y:S01]  /*31b0*/  MUFU.EX2 R9, R12 ;  /* 0x0000000c00097308 */ /* 0x0001e20000000800 */
[-CC-:B------:R-:W-:Y:S01]  /*31c0*/  FFMA.FTZ R20, R102, R71.reuse, -R3.reuse ;  /* 0x0000004766147223 */ /* 0x180fe20000010803 */
[----:B------:R-:W-:Y:S01]  /*31d0*/  FSEL R102, R31, -INF , P5 ;  /* 0xff8000001f667808 */ /* 0x000fe20002800000 */
[-CC-:B------:R-:W-:Y:S01]  /*31e0*/  FFMA.FTZ R31, R106, R71.reuse, -R3.reuse ;  /* 0x000000476a1f7223 */ /* 0x180fe20000010803 */
[----:B------:R-:W-:Y:S01]  /*31f0*/  FSEL R106, R33, -INF , P3 ;  /* 0xff800000216a7808 */ /* 0x000fe20001800000 */
[-CC-:B------:R-:W-:Y:S01]  /*3200*/  FFMA.FTZ R27, R84, R71.reuse, -R3.reuse ;  /* 0x00000047541b7223 */ /* 0x180fe20000010803 */
[-CC-:B------:R-:W-:Y:S01]  /*3210*/  FFMA.FTZ R84, R108, R71.reuse, -R3.reuse ;  /* 0x000000476c547223 */ /* 0x180fe20000010803 */
[----:B--2---:R-:W-:Y:S01]  /*3220*/  FSEL R108, R35, -INF , P1 ;  /* 0xff800000236c7808 */ /* 0x004fe20000800000 */
[----:B------:R1:W-:Y:S01]  /*3230*/  MUFU.EX2 R11, R76 ;  /* 0x0000004c000b7308 */ /* 0x0003e20000000800 */
[-CC-:B0-----:R-:W-:Y:S01]  /*3240*/  FFMA.FTZ R12, R96, R71.reuse, -R3.reuse ;  /* 0x00000047600c7223 */ /* 0x181fe20000010803 */
[----:B------:R-:W-:Y:S01]  /*3250*/  FSEL R96, R21, -INF , P6 ;  /* 0xff80000015607808 */ /* 0x000fe20003000000 */
[-CC-:B------:R-:W-:Y:S01]  /*3260*/  FFMA.FTZ R5, R66, R71.reuse, -R3.reuse ;  /* 0x0000004742057223 */ /* 0x180fe20000010803 */
[-CC-:B------:R-:W-:Y:S01]  /*3270*/  FFMA.FTZ R4, R4, R71.reuse, -R3.reuse ;  /* 0x0000004704047223 */ /* 0x180fe20000010803 */
[--C-:B------:R-:W-:Y:S01]  /*3280*/  FFMA.FTZ R66, R8, R71, -R3.reuse ;  /* 0x0000004708427223 */ /* 0x100fe20000010803 */
[----:B------:R-:W-:Y:S01]  /*3290*/  FMNMX.FTZ R37, R96, R37, !PT ;  /* 0x0000002560257209 */ /* 0x000fe20007810000 */
[-CC-:B------:R-:W-:Y:S01]  /*32a0*/  FFMA.FTZ R8, R72, R71.reuse, -R3.reuse ;  /* 0x0000004748087223 */ /* 0x180fe20000010803 */
[----:B------:R0:W-:Y:S01]  /*32b0*/  MUFU.EX2 R15, R20 ;  /* 0x00000014000f7308 */ /* 0x0001e20000000800 */
[-CC-:B-1----:R-:W-:Y:S01]  /*32c0*/  FFMA.FTZ R76, R30, R71.reuse, -R3.reuse ;  /* 0x000000471e4c7223 */ /* 0x182fe20000010803 */
[-CC-:B------:R-:W-:Y:S01]  /*32d0*/  FFMA.FTZ R30, R104, R71.reuse, -R3.reuse ;  /* 0x00000047681e7223 */ /* 0x180fe20000010803 */
[----:B------:R-:W-:Y:S01]  /*32e0*/  FSEL R104, R25, -INF , P4 ;  /* 0xff80000019687808 */ /* 0x000fe20002000000 */
        /* <DEDUP_REMOVED lines=9> */
[----:B0-----:R-:W-:Y:S01]  /*3380*/  FMNMX.FTZ R20, R106, R37, !PT ;  /* 0x000000256a147209 */ /* 0x001fe20007810000 */
[-CC-:B------:R-:W-:Y:S01]  /*3390*/  FFMA.FTZ R37, R110, R71.reuse, -R3.reuse ;  /* 0x000000476e257223 */ /* 0x180fe20000010803 */
[-CC-:B------:R-:W-:Y:S01]  /*33a0*/  FFMA.FTZ R82, R124, R71.reuse, -R3.reuse ;  /* 0x000000477c527223 */ /* 0x180fe20000010803 */
[----:B------:R-:W0:Y:S01]  /*33b0*/  MUFU.EX2 R4, R4 ;  /* 0x0000000400047308 */ /* 0x000e220000000800 */
[----:B------:R-:W-:Y:S01]  /*33c0*/  FMNMX.FTZ R21, R41, R20, !PT ;  /* 0x0000001429157209 */ /* 0x000fe20007810000 */
[-CC-:B------:R-:W-:Y:S01]  /*33d0*/  FFMA.FTZ R35, R126, R71.reuse, -R3.reuse ;  /* 0x000000477e237223 */ /* 0x180fe20000010803 */
[-CC-:B------:R-:W-:Y:S01]  /*33e0*/  FFMA.FTZ R86, R128, R71.reuse, -R3.reuse ;  /* 0x0000004780567223 */ /* 0x180fe20000010803 */
[--C-:B------:R-:W-:Y:S01]  /*33f0*/  FFMA.FTZ R39, R130, R71, -R3.reuse ;  /* 0x0000004782277223 */ /* 0x100fe20000010803 */
[----:B------:R-:W-:Y:S01]  /*3400*/  FMNMX.FTZ R20, R108, R21, !PT ;  /* 0x000000156c147209 */ /* 0x000fe20007810000 */
[-CC-:B------:R-:W-:Y:S01]  /*3410*/  FFMA.FTZ R21, R114, R71.reuse, -R3.reuse ;  /* 0x0000004772157223 */ /* 0x180fe20000010803 */
[----:B------:R-:W-:Y:S01]  /*3420*/  FFMA.FTZ R94, R132, R71, -R3 ;  /* 0x00000047845e7223 */ /* 0x000fe20000010803 */
[----:B------:R-:W1:Y:S01]  /*3430*/  MUFU.EX2 R7, R7 ;  /* 0x0000000700077308 */ /* 0x000e620000000800 */
[--C-:B------:R-:W-:Y:S01]  /*3440*/  IMAD.MOV.U32 R132, RZ, RZ, R135.reuse ;  /* 0x000000ffff847224 */ /* 0x100fe200078e0087 */
[----:B------:R-:W2:Y:S01]  /*3450*/  SHFL.BFLY PT, R33, R20, 0x2, 0x1f ;  /* 0x0c401f0014217f89 */ /* 0x000ea200000e0000 */
[--C-:B------:R-:W-:Y:S01]  /*3460*/  IMAD.MOV.U32 R130, RZ, RZ, R135.reuse ;  /* 0x000000ffff827224 */ /* 0x100fe200078e0087 */
[-C--:B------:R-:W-:Y:S01]  /*3470*/  MOV R126, R135.reuse ;  /* 0x00000087007e7202 */ /* 0x080fe20000000f00 */
[--C-:B------:R-:W-:Y:S01]  /*3480*/  IMAD.MOV.U32 R128, RZ, RZ, R135.reuse ;  /* 0x000000ffff807224 */ /* 0x100fe200078e0087 */
[----:B------:R-:W-:Y:S01]  /*3490*/  MOV R118, R135 ;  /* 0x0000008700767202 */ /* 0x000fe20000000f00 */
[--C-:B------:R-:W-:Y:S01]  /*34a0*/  IMAD.MOV.U32 R124, RZ, RZ, R135.reuse ;  /* 0x000000ffff7c7224 */ /* 0x100fe200078e0087 */
[----:B------:R-:W3:Y:S01]  /*34b0*/  MUFU.EX2 R66, R66 ;  /* 0x0000004200427308 */ /* 0x000ee20000000800 */
[----:B------:R-:W-:-:S02]  /*34c0*/  IMAD.MOV.U32 R116, RZ, RZ, R135 ;  /* 0x000000ffff747224 */ /* 0x000fc400078e0087 */
[--C-:B------:R-:W-:Y:S02]  /*34d0*/  IMAD.MOV.U32 R114, RZ, RZ, R135.reuse ;  /* 0x000000ffff727224 */ /* 0x100fe400078e0087 */
[----:B------:R-:W-:-:S03]  /*34e0*/  IMAD.MOV.U32 R112, RZ, RZ, R135 ;  /* 0x000000ffff707224 */ /* 0x000fc600078e0087 */
[----:B------:R-:W-:Y:S08]  /*34f0*/  MUFU.EX2 R8, R8 ;  /* 0x0000000800087308 */ /* 0x000ff00000000800 */
[----:B------:R4:W-:Y:S01]  /*3500*/  MUFU.EX2 R13, R34 ;  /* 0x00000022000d7308 */ /* 0x0009e20000000800 */
[----:B--2---:R-:W-:Y:S01]  /*3510*/  FMNMX.FTZ R43, R20, R33, !PT ;  /* 0x00000021142b7209 */ /* 0x004fe20007810000 */
[-CC-:B------:R-:W-:Y:S01]  /*3520*/  FFMA.FTZ R33, R122, R71.reuse, -R3.reuse ;  /* 0x000000477a217223 */ /* 0x180fe20000010803 */
[----:B------:R-:W-:Y:S01]  /*3530*/  FFMA.FTZ R20, R134, R71, -R3 ;  /* 0x0000004786147223 */ /* 0x000fe20000010803 */
[----:B------:R-:W-:Y:S01]  /*3540*/  MOV R134, R135 ;  /* 0x0000008700867202 */ /* 0x000fe20000000f00 */
[----:B------:R-:W-:Y:S01]  /*3550*/  IMAD.MOV.U32 R122, RZ, RZ, R135 ;  /* 0x000000ffff7a7224 */ /* 0x000fe200078e0087 */
[----:B------:R-:W2:Y:S02]  /*3560*/  SHFL.BFLY PT, R78, R43, 0x1, 0x1f ;  /* 0x0c201f002b4e7f89 */ /* 0x000ea400000e0000 */
[----:B------:R-:W-:Y:S01]  /*3570*/  MUFU.EX2 R68, R68 ;  /* 0x0000004400447308 */ /* 0x000fe20000000800 */
[-CC-:B----4-:R-:W-:Y:S01]  /*3580*/  FFMA.FTZ R34, R120, R71.reuse, -R3.reuse ;  /* 0x0000004778227223 */ /* 0x190fe20000010803 */
[----:B------:R-:W-:Y:S01]  /*3590*/  FFMA.FTZ R3, R64, R71, -R3 ;  /* 0x0000004740037223 */ /* 0x000fe20000010803 */
[----:B------:R-:W-:-:S05]  /*35a0*/  IMAD.MOV.U32 R120, RZ, RZ, R135 ;  /* 0x000000ffff787224 */ /* 0x000fca00078e0087 */
[----:B------:R-:W-:Y:S08]  /*35b0*/  MUFU.EX2 R27, R27 ;  /* 0x0000001b001b7308 */ /* 0x000ff00000000800 */
[----:B------:R-:W-:Y:S01]  /*35c0*/  MUFU.EX2 R72, R72 ;  /* 0x0000004800487308 */ /* 0x000fe20000000800 */
[----:B--2---:R-:W-:-:S07]  /*35d0*/  FMNMX.FTZ R78, R43, R78, !PT ;  /* 0x0000004e2b4e7209 */ /* 0x004fce0007810000 */
[----:B------:R-:W-:Y:S01]  /*35e0*/  MUFU.EX2 R29, R29 ;  /* 0x0000001d001d7308 */ /* 0x000fe20000000800 */
[C---:B------:R-:W-:Y:S01]  /*35f0*/  FSETP.NEU.FTZ.AND P1, PT, R78.reuse, -INF , PT ;  /* 0xff8000004e00780b */ /* 0x040fe20003f3d000 */
[----:B------:R-:W-:-:S06]  /*3600*/  FMUL.FTZ R49, R78, R71 ;  /* 0x000000474e317220 */ /* 0x000fcc0000410000 */
[----:B------:R-:W-:Y:S01]  /*3610*/  MUFU.EX2 R76, R76 ;  /* 0x0000004c004c7308 */ /* 0x000fe20000000800 */
[----:B------:R-:W-:-:S05]  /*3620*/  FSEL R49, R49, RZ, P1 ;  /* 0x000000ff31317208 */ /* 0x000fca0000800000 */
        /* <DEDUP_REMOVED lines=8> */
[----:B0-----:R-:W-:Y:S01]  /*36b0*/  FADD.FTZ R6, R5, R4 ;  /* 0x0000000405067221 */ /* 0x001fe20000010000 */
[-CC-:B------:R-:W-:Y:S01]  /*36c0*/  FFMA.FTZ R24, R38, R71.reuse, -R49.reuse ;  /* 0x0000004726187223 */ /* 0x180fe20000010831 */
[-CC-:B------:R-:W-:Y:S01]  /*36d0*/  FFMA.FTZ R51, R92, R71.reuse, -R49.reuse ;  /* 0x000000475c337223 */ /* 0x180fe20000010831 */
[--C-:B------:R-:W-:Y:S01]  /*36e0*/  FFMA.FTZ R70, R28, R71, -R49.reuse ;  /* 0x000000471c467223 */ /* 0x100fe20000010831 */
[----:B-1----:R-:W-:Y:S01]  /*36f0*/  FADD.FTZ R65, R7, R6 ;  /* 0x0000000607417221 */ /* 0x002fe20000010000 */
[----:B---3--:R-:W-:Y:S01]  /*3700*/  F2FP.BF16.F32.PACK_AB R6, R66, R7 ;  /* 0x000000074206723e */ /* 0x008fe200000010ff */
[----:B------:R-:W0:Y:S01]  /*3710*/  MUFU.EX2 R110, R110 ;  /* 0x0000006e006e7308 */ /* 0x000e220000000800 */
[-C--:B------:R-:W-:Y:S01]  /*3720*/  FFMA.FTZ R28, R42, R71.reuse, -R49 ;  /* 0x000000472a1c7223 */ /* 0x080fe20000010831 */
[----:B------:R-:W-:Y:S01]  /*3730*/  FADD.FTZ R65, R66, R65 ;  /* 0x0000004142417221 */ /* 0x000fe20000010000 */
[-CC-:B------:R-:W-:Y:S01]  /*3740*/  FFMA.FTZ R53, R98, R71.reuse, -R49.reuse ;  /* 0x0000004762357223 */ /* 0x180fe20000010831 */
[-CC-:B------:R-:W-:Y:S01]  /*3750*/  FFMA.FTZ R55, R100, R71.reuse, -R49.reuse ;  /* 0x0000004764377223 */ /* 0x180fe20000010831 */
[-CC-:B------:R-:W-:Y:S01]  /*3760*/  FFMA.FTZ R32, R32, R71.reuse, -R49.reuse ;  /* 0x0000004720207223 */ /* 0x180fe20000010831 */
[-CC-:B------:R-:W-:Y:S01]  /*3770*/  FFMA.FTZ R45, R36, R71.reuse, -R49.reuse ;  /* 0x00000047242d7223 */ /* 0x180fe20000010831 */
[-CC-:B------:R-:W-:Y:S01]  /*3780*/  FFMA.FTZ R59, R40, R71.reuse, -R49.reuse ;  /* 0x00000047283b7223 */ /* 0x180fe20000010831 */
[----:B------:R-:W1:Y:S01]  /*3790*/  MUFU.EX2 R61, R61 ;  /* 0x0000003d003d7308 */ /* 0x000e620000000800 */
[--C-:B------:R-:W-:Y:S01]  /*37a0*/  FFMA.FTZ R36, R46, R71, -R49.reuse ;  /* 0x000000472e247223 */ /* 0x100fe20000010831 */
[----:B------:R-:W-:Y:S01]  /*37b0*/  F2FP.BF16.F32.PACK_AB R4, R4, R5 ;  /* 0x000000050404723e */ /* 0x000fe200000010ff */
[-CC-:B------:R-:W-:Y:S01]  /*37c0*/  FFMA.FTZ R63, R44, R71.reuse, -R49.reuse ;  /* 0x000000472c3f7223 */ /* 0x180fe20000010831 */
[-CC-:B------:R-:W-:Y:S01]  /*37d0*/  FFMA.FTZ R0, R50, R71.reuse, -R49.reuse ;  /* 0x0000004732007223 */ /* 0x180fe20000010831 */
[-CC-:B------:R-:W-:Y:S01]  /*37e0*/  FFMA.FTZ R54, R54, R71.reuse, -R49.reuse ;  /* 0x0000004736367223 */ /* 0x180fe20000010831 */
[-CC-:B------:R-:W-:Y:S01]  /*37f0*/  FFMA.FTZ R40, R58, R71.reuse, -R49.reuse ;  /* 0x000000473a287223 */ /* 0x180fe20000010831 */
[--C-:B------:R-:W-:Y:S01]  /*3800*/  FFMA.FTZ R56, R56, R71, -R49.reuse ;  /* 0x0000004738387223 */ /* 0x100fe20000010831 */
[----:B------:R-:W2:Y:S01]  /*3810*/  MUFU.EX2 R10, R10 ;  /* 0x0000000a000a7308 */ /* 0x000ea20000000800 */
[----:B0-----:R-:W-:Y:S01]  /*3820*/  FADD.FTZ R38, R57, R110 ;  /* 0x0000006e39267221 */ /* 0x001fe20000010000 */
[----:B------:R-:W-:Y:S01]  /*3830*/  F2FP.BF16.F32.PACK_AB R5, R110, R57 ;  /* 0x000000396e05723e */ /* 0x000fe200000010ff */
[-CC-:B------:R-:W-:Y:S01]  /*3840*/  FFMA.FTZ R44, R62, R71.reuse, -R49.reuse ;  /* 0x000000473e2c7223 */ /* 0x180fe20000010831 */
[-CC-:B------:R-:W-:Y:S01]  /*3850*/  FFMA.FTZ R60, R60, R71.reuse, -R49.reuse ;  /* 0x000000473c3c7223 */ /* 0x180fe20000010831 */
[-CC-:B------:R-:W-:Y:S01]  /*3860*/  FFMA.FTZ R96, R96, R71.reuse, -R49.reuse ;  /* 0x0000004760607223 */ /* 0x180fe20000010831 */
[-CC-:B------:R-:W-:Y:S01]  /*3870*/  FFMA.FTZ R102, R102, R71.reuse, -R49.reuse ;  /* 0x0000004766667223 */ /* 0x180fe20000010831 */
[-CC-:B------:R-:W-:Y:S01]  /*3880*/  FFMA.FTZ R104, R104, R71.reuse, -R49.reuse ;  /* 0x0000004768687223 */ /* 0x180fe20000010831 */
[----:B------:R-:W0:Y:S01]  /*3890*/  MUFU.EX2 R43, R43 ;  /* 0x0000002b002b7308 */ /* 0x000e220000000800 */
[----:B-1----:R-:W-:Y:S01]  /*38a0*/  FADD.FTZ R7, R61, R38 ;  /* 0x000000263d077221 */ /* 0x002fe20000010000 */
[-CC-:B------:R-:W-:Y:S01]  /*38b0*/  FFMA.FTZ R38, R48, R71.reuse, -R49.reuse ;  /* 0x0000004730267223 */ /* 0x180fe20000010831 */
[----:B------:R-:W-:Y:S01]  /*38c0*/  FFMA.FTZ R106, R106, R71, -R49 ;  /* 0x000000476a6a7223 */ /* 0x000fe20000010831 */
[----:B------:R-:W-:Y:S01]  /*38d0*/  MOV R110, R135 ;  /* 0x00000087006e7202 */ /* 0x000fe20000000f00 */
[----:B------:R-:W-:-:S02]  /*38e0*/  IMAD.MOV.U32 R100, RZ, RZ, R135 ;  /* 0x000000ffff647224 */ /* 0x000fc400078e0087 */
[----:B------:R-:W-:Y:S01]  /*38f0*/  IMAD.MOV.U32 R98, RZ, RZ, R135 ;  /* 0x000000ffff627224 */ /* 0x000fe200078e0087 */
[----:B------:R-:W1:Y:S01]  /*3900*/  MUFU.EX2 R14, R14 ;  /* 0x0000000e000e7308 */ /* 0x000e620000000800 */
[C---:B--2---:R-:W-:Y:S01]  /*3910*/  FADD.FTZ R42, R10.reuse, R7 ;  /* 0x000000070a2a7221 */ /* 0x044fe20000010000 */
[----:B------:R-:W-:Y:S01]  /*3920*/  F2FP.BF16.F32.PACK_AB R7, R10, R61 ;  /* 0x0000003d0a07723e */ /* 0x000fe200000010ff */
[----:B------:R-:W-:Y:S01]  /*3930*/  FADD.FTZ R10, R8, R65 ;  /* 0x00000041080a7221 */ /* 0x000fe20000010000 */
[----:B------:R-:W-:Y:S01]  /*3940*/  FFMA.FTZ R61, R52, R71, -R49 ;  /* 0x00000047343d7223 */ /* 0x000fe20000010831 */
[----:B------:R-:W-:Y:S02]  /*3950*/  IMAD.MOV.U32 R92, RZ, RZ, R135 ;  /* 0x000000ffff5c7224 */ /* 0x000fe400078e0087 */
[----:B------:R-:W-:Y:S01]  /*3960*/  FADD.FTZ R10, R9, R10 ;  /* 0x0000000a090a7221 */ /* 0x000fe20000010000 */
[----:B------:R-:W2:Y:S01]  /*3970*/  MUFU.EX2 R51, R51 ;  /* 0x0000003300337308 */ /* 0x000ea20000000800 */
[----:B0-----:R-:W-:Y:S01]  /*3980*/  FADD.FTZ R65, R43, R42 ;  /* 0x0000002a2b417221 */ /* 0x001fe20000010000 */
[----:B------:R0:W-:Y:S01]  /*3990*/  STSM.16.M88.4 [R16+0x21800], R4 ;  /* 0x0218000410007844 */ /* 0x0001e20000000200 */
[----:B------:R-:W-:-:S04]  /*39a0*/  FADD.FTZ R67, R11, R10 ;  /* 0x0000000a0b437221 */ /* 0x000fc80000010000 */
[----:B------:R-:W-:Y:S01]  /*39b0*/  FADD.FTZ R42, R68, R67 ;  /* 0x00000043442a7221 */ /* 0x000fe20000010000 */
[----:B------:R-:W3:Y:S01]  /*39c0*/  MUFU.EX2 R64, R64 ;  /* 0x0000004000407308 */ /* 0x000ee20000000800 */
[----:B-1----:R-:W-:Y:S02]  /*39d0*/  FADD.FTZ R10, R14, R65 ;  /* 0x000000410e0a7221 */ /* 0x002fe40000010000 */
[----:B------:R-:W-:-:S04]  /*39e0*/  FADD.FTZ R67, R27, R42 ;  /* 0x0000002a1b437221 */ /* 0x000fc80000010000 */
[----:B------:R-:W-:Y:S01]  /*39f0*/  FADD.FTZ R42, R72, R67 ;  /* 0x00000043482a7221 */ /* 0x000fe20000010000 */
[----:B------:R-:W1:Y:S01]  /*3a00*/  MUFU.EX2 R53, R53 ;  /* 0x0000003500357308 */ /* 0x000e620000000800 */
[----:B--2---:R-:W-:Y:S01]  /*3a10*/  FADD.FTZ R65, R51, R10 ;  /* 0x0000000a33417221 */ /* 0x004fe20000010000 */
[----:B0-----:R-:W-:Y:S01]  /*3a20*/  F2FP.BF16.F32.PACK_AB R4, R9, R8 ;  /* 0x000000080904723e */ /* 0x001fe200000010ff */
[----:B------:R-:W-:Y:S01]  /*3a30*/  FADD.FTZ R67, R29, R42 ;  /* 0x0000002a1d437221 */ /* 0x000fe20000010000 */
[----:B------:R-:W-:Y:S01]  /*3a40*/  F2FP.BF16.F32.PACK_AB R6, R68, R11 ;  /* 0x0000000b4406723e */ /* 0x000fe200000010ff */
[----:B------:R-:W-:Y:S01]  /*3a50*/  FFMA.FTZ R42, R41, R71, -R49 ;  /* 0x00000047292a7223 */ /* 0x000fe20000010831 */
[----:B------:R-:W-:Y:S01]  /*3a60*/  F2FP.BF16.F32.PACK_AB R5, R14, R43 ;  /* 0x0000002b0e05723e */ /* 0x000fe200000010ff */
[----:B------:R-:W-:Y:S01]  /*3a70*/  FADD.FTZ R67, R76, R67 ;  /* 0x000000434c437221 */ /* 0x000fe20000010000 */
[----:B------:R-:W0:Y:S01]  /*3a80*/  MUFU.EX2 R70, R70 ;  /* 0x0000004600467308 */ /* 0x000e220000000800 */
[C---:B---3--:R-:W-:Y:S01]  /*3a90*/  FADD.FTZ R10, R64.reuse, R65 ;  /* 0x00000041400a7221 */ /* 0x048fe20000010000 */
[----:B------:R-:W-:Y:S01]  /*3aa0*/  F2FP.BF16.F32.PACK_AB R7, R64, R51 ;  /* 0x000000334007723e */ /* 0x000fe200000010ff */
[----:B------:R-:W-:Y:S01]  /*3ab0*/  FFMA.FTZ R49, R108, R71, -R49 ;  /* 0x000000476c317223 */ /* 0x000fe20000010831 */
[----:B------:R-:W-:Y:S01]  /*3ac0*/  F2FP.BF16.F32.PACK_AB R8, R72, R27 ;  /* 0x0000001b4808723e */ /* 0x000fe200000010ff */
[----:B------:R-:W-:-:S02]  /*3ad0*/  IMAD.MOV.U32 R108, RZ, RZ, R135 ;  /* 0x000000ffff6c7224 */ /* 0x000fc400078e0087 */
[----:B------:R2:W-:Y:S01]  /*3ae0*/  STSM.16.M88.4 [R23], R4 ;  /* 0x0000000417007844 */ /* 0x0005e20000000200 */
        /* <DEDUP_REMOVED lines=8> */
[----:B------:R-:W-:-:S03]  /*3b70*/  F2FP.BF16.F32.PACK_AB R12, R13, R12 ;  /* 0x0000000c0d0c723e */ /* 0x000fc600000010ff */
[----:B------:R-:W-:-:S03]  /*3b80*/  FADD.FTZ R46, R13, R10 ;  /* 0x0000000a0d2e7221 */ /* 0x000fc60000010000 */
[----:B------:R-:W1:Y:S01]  /*3b90*/  MUFU.EX2 R45, R45 ;  /* 0x0000002d002d7308 */ /* 0x000e620000000800 */
[----:B0-----:R-:W-:-:S07]  /*3ba0*/  FADD.FTZ R65, R32, R65 ;  /* 0x0000004120417221 */ /* 0x001fce0000010000 */
[----:B------:R-:W0:Y:S01]  /*3bb0*/  MUFU.EX2 R30, R30 ;  /* 0x0000001e001e7308 */ /* 0x000e220000000800 */
[----:B---3--:R-:W-:Y:S01]  /*3bc0*/  FADD.FTZ R10, R24, R65 ;  /* 0x00000041180a7221 */ /* 0x008fe20000010000 */
[----:B------:R-:W-:-:S06]  /*3bd0*/  FADD.FTZ R65, R15, R46 ;  /* 0x0000002e0f417221 */ /* 0x000fcc0000010000 */
[----:B------:R-:W3:Y:S01]  /*3be0*/  MUFU.EX2 R28, R28 ;  /* 0x0000001c001c7308 */ /* 0x000ee20000000800 */
[----:B-1----:R-:W-:Y:S01]  /*3bf0*/  FADD.FTZ R9, R45, R10 ;  /* 0x0000000a2d097221 */ /* 0x002fe20000010000 */
[----:B------:R-:W-:-:S06]  /*3c00*/  F2FP.BF16.F32.PACK_AB R10, R76, R29 ;  /* 0x0000001d4c0a723e */ /* 0x000fcc00000010ff */
        /* <DEDUP_REMOVED lines=10> */
[----:B------:R-:W-:Y:S02]  /*3cb0*/  F2FP.BF16.F32.PACK_AB R9, R70, R53 ;  /* 0x000000354609723e */ /* 0x000fe400000010ff */
[----:B--2---:R-:W-:-:S04]  /*3cc0*/  F2FP.BF16.F32.PACK_AB R4, R84, R31 ;  /* 0x0000001f5404723e */ /* 0x004fc800000010ff */
[----:B------:R-:W2:Y:S01]  /*3cd0*/  MUFU.EX2 R63, R63 ;  /* 0x0000003f003f7308 */ /* 0x000ea20000000800 */
[----:B-1----:R-:W-:Y:S01]  /*3ce0*/  FADD.FTZ R14, R36, R11 ;  /* 0x0000000b240e7221 */ /* 0x002fe20000010000 */
[----:B------:R-:W-:-:S05]  /*3cf0*/  F2FP.BF16.F32.PACK_AB R11, R32, R55 ;  /* 0x00000037200b723e */ /* 0x000fca00000010ff */
[----:B------:R1:W-:Y:S01]  /*3d00*/  STSM.16.M88.4 [R18], R8 ;  /* 0x0000000812007844 */ /* 0x0003e20000000200 */
[----:B------:R-:W3:Y:S01]  /*3d10*/  MUFU.EX2 R90, R90 ;  /* 0x0000005a005a7308 */ /* 0x000ee20000000800 */
[----:B0-----:R-:W-:-:S07]  /*3d20*/  FADD.FTZ R51, R37, R46 ;  /* 0x0000002e25337221 */ /* 0x001fce0000010000 */
[----:B------:R-:W0:Y:S01]  /*3d30*/  MUFU.EX2 R0, R0 ;  /* 0x0000000000007308 */ /* 0x000e220000000800 */
[----:B--2---:R-:W-:-:S07]  /*3d40*/  FADD.FTZ R43, R63, R14 ;  /* 0x0000000e3f2b7221 */ /* 0x004fce0000010000 */
[----:B------:R-:W2:Y:S01]  /*3d50*/  MUFU.EX2 R21, R21 ;  /* 0x0000001500157308 */ /* 0x000ea20000000800 */
[C---:B---3--:R-:W-:Y:S01]  /*3d60*/  FADD.FTZ R14, R90.reuse, R51 ;  /* 0x000000335a0e7221 */ /* 0x048fe20000010000 */
[----:B------:R-:W-:Y:S01]  /*3d70*/  F2FP.BF16.F32.PACK_AB R6, R90, R37 ;  /* 0x000000255a06723e */ /* 0x000fe200000010ff */
[----:B------:R-:W-:-:S05]  /*3d80*/  IMAD.MOV.U32 R90, RZ, RZ, R135 ;  /* 0x000000ffff5a7224 */ /* 0x000fca00078e0087 */
[----:B------:R-:W3:Y:S01]  /*3d90*/  MUFU.EX2 R57, R54 ;  /* 0x0000003600397308 */ /* 0x000ee20000000800 */
[----:B0-----:R-:W-:-:S07]  /*3da0*/  FADD.FTZ R32, R0, R43 ;  /* 0x0000002b00207221 */ /* 0x001fce0000010000 */
[----:B------:R-:W0:Y:S01]  /*3db0*/  MUFU.EX2 R26, R26 ;  /* 0x0000001a001a7308 */ /* 0x000e220000000800 */
[----:B--2---:R-:W-:Y:S01]  /*3dc0*/  FADD.FTZ R43, R21, R14 ;  /* 0x0000000e152b7221 */ /* 0x004fe20000010000 */
[----:B------:R-:W-:Y:S02]  /*3dd0*/  F2FP.BF16.F32.PACK_AB R14, R30, R15 ;  /* 0x0000000f1e0e723e */ /* 0x000fe400000010ff */
[----:B------:R-:W-:-:S04]  /*3de0*/  F2FP.BF16.F32.PACK_AB R15, R59, R28 ;  /* 0x0000001c3b0f723e */ /* 0x000fc800000010ff */
[----:B------:R-:W2:Y:S01]  /*3df0*/  MUFU.EX2 R38, R38 ;  /* 0x0000002600267308 */ /* 0x000ea20000000800 */
[----:B---3--:R-:W-:-:S07]  /*3e00*/  FADD.FTZ R13, R57, R32 ;  /* 0x00000020390d7221 */ /* 0x008fce0000010000 */
[----:B------:R-:W3:Y:S01]  /*3e10*/  MUFU.EX2 R25, R25 ;  /* 0x0000001900197308 */ /* 0x000ee20000000800 */
[----:B0-----:R-:W-:-:S07]  /*3e20*/  FADD.FTZ R32, R26, R43 ;  /* 0x0000002b1a207221 */ /* 0x001fce0000010000 */
[----:B------:R-:W0:Y:S01]  /*3e30*/  MUFU.EX2 R61, R61 ;  /* 0x0000003d003d7308 */ /* 0x000e220000000800 */
[----:B--2---:R-:W-:Y:S01]  /*3e40*/  FADD.FTZ R30, R38, R13 ;  /* 0x0000000d261e7221 */ /* 0x004fe20000010000 */
[----:B------:R-:W-:-:S05]  /*3e50*/  F2FP.BF16.F32.PACK_AB R13, R45, R24 ;  /* 0x000000182d0d723e */ /* 0x000fca00000010ff */
[----:B------:R-:W-:Y:S01]  /*3e60*/  STSM.16.M88.4 [R17], R12 ;  /* 0x0000000c11007844 */ /* 0x000fe20000000200 */
[----:B------:R-:W1:Y:S01]  /*3e70*/  MUFU.EX2 R34, R34 ;  /* 0x0000002200227308 */ /* 0x000e620000000800 */
[----:B---3--:R-:W-:-:S07]  /*3e80*/  FADD.FTZ R7, R25, R32 ;  /* 0x0000002019077221 */ /* 0x008fce0000010000 */
[----:B------:R-:W2:Y:S01]  /*3e90*/  MUFU.EX2 R40, R40 ;  /* 0x0000002800287308 */ /* 0x000ea20000000800 */
[----:B0-----:R-:W-:-:S07]  /*3ea0*/  FADD.FTZ R5, R61, R30 ;  /* 0x0000001e3d057221 */ /* 0x001fce0000010000 */
[----:B------:R-:W0:Y:S01]  /*3eb0*/  MUFU.EX2 R33, R33 ;  /* 0x0000002100217308 */ /* 0x000e220000000800 */
[----:B-1----:R-:W-:Y:S01]  /*3ec0*/  FADD.FTZ R10, R34, R7 ;  /* 0x00000007220a7221 */ /* 0x002fe20000010000 */
[----:B------:R-:W-:-:S06]  /*3ed0*/  F2FP.BF16.F32.PACK_AB R7, R57, R0 ;  /* 0x000000003907723e */ /* 0x000fcc00000010ff */
[----:B------:R-:W1:Y:S01]  /*3ee0*/  MUFU.EX2 R41, R56 ;  /* 0x0000003800297308 */ /* 0x000e620000000800 */
[----:B--2---:R-:W-:Y:S01]  /*3ef0*/  FADD.FTZ R8, R40, R5 ;  /* 0x0000000528087221 */ /* 0x004fe20000010000 */
[----:B------:R-:W-:-:S05]  /*3f00*/  F2FP.BF16.F32.PACK_AB R5, R63, R36 ;  /* 0x000000243f05723e */ /* 0x000fca00000010ff */
[----:B------:R2:W-:Y:S01]  /*3f10*/  STSM.16.M88.4 [R16+0x27800], R4 ;  /* 0x0278000410007844 */ /* 0x0005e20000000200 */
[----:B------:R-:W3:Y:S01]  /*3f20*/  MUFU.EX2 R82, R82 ;  /* 0x0000005200527308 */ /* 0x000ee20000000800 */
[----:B0-----:R-:W-:-:S07]  /*3f30*/  FADD.FTZ R11, R33, R10 ;  /* 0x0000000a210b7221 */ /* 0x001fce0000010000 */
[----:B------:R-:W0:Y:S01]  /*3f40*/  MUFU.EX2 R44, R44 ;  /* 0x0000002c002c7308 */ /* 0x000e220000000800 */
[----:B-1----:R-:W-:Y:S01]  /*3f50*/  FADD.FTZ R9, R41, R8 ;  /* 0x0000000829097221 */ /* 0x002fe20000010000 */
[----:B--2---:R-:W-:-:S06]  /*3f60*/  F2FP.BF16.F32.PACK_AB R4, R26, R21 ;  /* 0x000000151a04723e */ /* 0x004fcc00000010ff */
[----:B------:R-:W1:Y:S01]  /*3f70*/  MUFU.EX2 R35, R35 ;  /* 0x0000002300237308 */ /* 0x000e620000000800 */
[----:B---3--:R-:W-:Y:S01]  /*3f80*/  FADD.FTZ R8, R82, R11 ;  /* 0x0000000b52087221 */ /* 0x008fe20000010000 */
[----:B------:R-:W-:Y:S02]  /*3f90*/  F2FP.BF16.F32.PACK_AB R6, R34, R25 ;  /* 0x000000192206723e */ /* 0x000fe400000010ff */
[----:B------:R-:W-:Y:S02]  /*3fa0*/  F2FP.BF16.F32.PACK_AB R5, R61, R38 ;  /* 0x000000263d05723e */ /* 0x000fe400000010ff */
[----:B------:R-:W-:Y:S02]  /*3fb0*/  F2FP.BF16.F32.PACK_AB R7, R41, R40 ;  /* 0x000000282907723e */ /* 0x000fe400000010ff */
[----:B------:R-:W2:Y:S01]  /*3fc0*/  MUFU.EX2 R27, R60 ;  /* 0x0000003c001b7308 */ /* 0x000ea20000000800 */
[----:B0-----:R-:W-:Y:S02]  /*3fd0*/  FADD.FTZ R0, R44, R9 ;  /* 0x000000092c007221 */ /* 0x001fe40000010000 */
[----:B------:R0:W-:Y:S05]  /*3fe0*/  STSM.16.M88.4 [R136], R4 ;  /* 0x0000000488007844 */ /* 0x0001ea0000000200 */
[----:B------:R-:W3:Y:S01]  /*3ff0*/  MUFU.EX2 R86, R86 ;  /* 0x0000005600567308 */ /* 0x000ee20000000800 */
[----:B-1----:R-:W-:-:S07]  /*4000*/  FADD.FTZ R9, R35, R8 ;  /* 0x0000000823097221 */ /* 0x002fce0000010000 */
[----:B------:R1:W4:Y:S01]  /*4010*/  MUFU.EX2 R29, R96 ;  /* 0x00000060001d7308 */ /* 0x0003220000000800 */
[----:B--2---:R-:W-:-:S07]  /*4020*/  FADD.FTZ R0, R27, R0 ;  /* 0x000000001b007221 */ /* 0x004fce0000010000 */
[----:B------:R-:W2:Y:S01]  /*4030*/  MUFU.EX2 R39, R39 ;  /* 0x0000002700277308 */ /* 0x000ea20000000800 */
[C---:B---3--:R-:W-:Y:S01]  /*4040*/  FADD.FTZ R8, R86.reuse, R9 ;  /* 0x0000000956087221 */ /* 0x048fe20000010000 */
[----:B------:R-:W-:Y:S01]  /*4050*/  F2FP.BF16.F32.PACK_AB R10, R86, R35 ;  /* 0x00000023560a723e */ /* 0x000fe200000010ff */
[----:B-1----:R-:W-:-:S05]  /*4060*/  IMAD.MOV.U32 R96, RZ, RZ, R135 ;  /* 0x000000ffff607224 */ /* 0x002fca00078e0087 */
[----:B------:R-:W1:Y:S01]  /*4070*/  MUFU.EX2 R102, R102 ;  /* 0x0000006600667308 */ /* 0x000e620000000800 */
[----:B----4-:R-:W-:-:S07]  /*4080*/  FADD.FTZ R9, R29, R0 ;  /* 0x000000001d097221 */ /* 0x010fce0000010000 */
[----:B------:R-:W3:Y:S01]  /*4090*/  MUFU.EX2 R94, R94 ;  /* 0x0000005e005e7308 */ /* 0x000ee20000000800 */
[----:B--2---:R-:W-:Y:S01]  /*40a0*/  FADD.FTZ R11, R39, R8 ;  /* 0x00000008270b7221 */ /* 0x004fe20000010000 */
[----:B------:R-:W-:-:S06]  /*40b0*/  F2FP.BF16.F32.PACK_AB R8, R82, R33 ;  /* 0x000000215208723e */ /* 0x000fcc00000010ff */
[----:B------:R-:W2:Y:S01]  /*40c0*/  MUFU.EX2 R104, R104 ;  /* 0x0000006800687308 */ /* 0x000ea20000000800 */
[----:B-1----:R-:W-:-:S07]  /*40d0*/  FADD.FTZ R9, R102, R9 ;  /* 0x0000000966097221 */ /* 0x002fce0000010000 */
[----:B------:R-:W-:Y:S01]  /*40e0*/  MUFU.EX2 R20, R20 ;  /* 0x0000001400147308 */ /* 0x000fe20000000800 */
[----:B---3--:R-:W-:Y:S01]  /*40f0*/  FADD.FTZ R21, R94, R11 ;  /* 0x0000000b5e157221 */ /* 0x008fe20000010000 */
[----:B------:R-:W-:Y:S02]  /*4100*/  F2FP.BF16.F32.PACK_AB R11, R102, R29 ;  /* 0x0000001d660b723e */ /* 0x000fe400000010ff */
[----:B------:R-:W-:Y:S02]  /*4110*/  F2FP.BF16.F32.PACK_AB R12, R94, R39 ;  /* 0x000000275e0c723e */ /* 0x000fe400000010ff */
[----:B------:R-:W-:Y:S02]  /*4120*/  MOV R102, R135 ;  /* 0x0000008700667202 */ /* 0x000fe40000000f00 */
[----:B------:R-:W1:Y:S01]  /*4130*/  MUFU.EX2 R3, R3 ;  /* 0x0000000300037308 */ /* 0x000e620000000800 */
[----:B--2---:R-:W-:Y:S01]  /*4140*/  FADD.FTZ R0, R104, R9 ;  /* 0x0000000968007221 */ /* 0x004fe20000010000 */
[----:B------:R-:W-:-:S02]  /*4150*/  F2FP.BF16.F32.PACK_AB R9, R27, R44 ;  /* 0x0000002c1b09723e */ /* 0x000fc400000010ff */
[----:B------:R-:W-:-:S03]  /*4160*/  MOV R94, R135 ;  /* 0x00000087005e7202 */ /* 0x000fc60000000f00 */
[----:B------:R2:W-:Y:S01]  /*4170*/  STSM.16.M88.4 [R18+0x6000], R8 ;  /* 0x0060000812007844 */ /* 0x0005e20000000200 */
[----:B------:R3:W4:Y:S08]  /*4180*/  MUFU.EX2 R31, R106 ;  /* 0x0000006a001f7308 */ /* 0x0007300000000800 */
[----:B------:R-:W-:Y:S01]  /*4190*/  MUFU.EX2 R42, R42 ;  /* 0x0000002a002a7308 */ /* 0x000fe20000000800 */
[----:B-1----:R-:W-:Y:S01]  /*41a0*/  F2FP.BF16.F32.PACK_AB R14, R3, R20 ;  /* 0x00000014030e723e */ /* 0x002fe200000010ff */
[----:B------:R-:W-:Y:S01]  /*41b0*/  FADD.FTZ R20, R20, R21 ;  /* 0x0000001514147221 */ /* 0x000fe20000010000 */
[----:B---3--:R-:W-:-:S03]  /*41c0*/  IMAD.MOV.U32 R106, RZ, RZ, R135 ;  /* 0x000000ffff6a7224 */ /* 0x008fc600078e0087 */
[----:B0-----:R-:W-:Y:S01]  /*41d0*/  FADD.FTZ R5, R3, R20 ;  /* 0x0000001403057221 */ /* 0x001fe20000010000 */
[----:B------:R-:W-:Y:S01]  /*41e0*/  VIADD R3, R88, 0xfffffffe ;  /* 0xfffffffe58037836 */ /* 0x000fe20000000000 */
[----:B------:R-:W0:Y:S01]  /*41f0*/  MUFU.EX2 R49, R49 ;  /* 0x0000003100317308 */ /* 0x000e220000000800 */
[C---:B----4-:R-:W-:Y:S01]  /*4200*/  F2FP.BF16.F32.PACK_AB R13, R31.reuse, R104 ;  /* 0x000000681f0d723e */ /* 0x050fe200000010ff */
[----:B------:R-:W-:Y:S01]  /*4210*/  FADD.FTZ R25, R31, R0 ;  /* 0x000000001f197221 */ /* 0x000fe20000010000 */
[--C-:B------:R-:W-:Y:S01]  /*4220*/  IMAD.MOV.U32 R104, RZ, RZ, R135.reuse ;  /* 0x000000ffff687224 */ /* 0x100fe200078e0087 */
[----:B------:R-:W-:Y:S01]  /*4230*/  ISETP.GE.AND P1, PT, R3, R22, PT ;  /* 0x000000160300720c */ /* 0x000fe20003f26270 */
[----:B------:R-:W-:Y:S01]  /*4240*/  IMAD.MOV.U32 R88, RZ, RZ, R135 ;  /* 0x000000ffff587224 */ /* 0x000fe200078e0087 */
[----:B0-----:R-:W-:Y:S01]  /*4250*/  F2FP.BF16.F32.PACK_AB R15, R49, R42 ;  /* 0x0000002a310f723e */ /* 0x001fe200000010ff */
[----:B------:R-:W-:-:S04]  /*4260*/  FADD.FTZ R42, R42, R25 ;  /* 0x000000192a2a7221 */ /* 0x000fc80000010000 */
[----:B------:R2:W-:Y:S01]  /*4270*/  STSM.16.M88.4 [R17+0x6000], R12 ;  /* 0x0060000c11007844 */ /* 0x0005e20000000200 */
[----:B------:R-:W-:Y:S01]  /*4280*/  FADD.FTZ R6, R49, R42 ;  /* 0x0000002a31067221 */ /* 0x000fe20000010000 */
[----:B------:R0:W-:Y:S06]  /*4290*/  MEMBAR.ALL.CTA ;  /* 0x0000000000007992 */ /* 0x0001ec0000008000 */
[----:B0-----:R-:W0:Y:S02]  /*42a0*/  FENCE.VIEW.ASYNC.S ;  /* 0x00000000000073c6 */ /* 0x001e240000000000 */
[----:B0-----:R-:W-:Y:S01]  /*42b0*/  NOP ;  /* 0x0000000000007918 */ /* 0x001fe20000000000 */
[----:B------:R-:W-:Y:S05]  /*42c0*/  @!P1 BRA `(.L_x_10183) ;  /* 0x0000002800a09947 */ /* 0x000fea0003800000 */
[----:B------:R-:W-:Y:S01]  /*42d0*/  IMAD.MOV.U32 R4, RZ, RZ, R78 ;  /* 0x000000ffff047224 */ /* 0x000fe200078e004e */
[----:B------:R-:W-:Y:S01]  /*42e0*/  MOV R0, R47 ;  /* 0x0000002f00007202 */ /* 0x000fe20000000f00 */
        /* <DEDUP_REMOVED lines=26> */
[----:B------:R-:W-:-:S05]  /*4490*/  ULDC UR10, c[0x0][0x9d8] ;  /* 0x00027600000a7ab9 */ /* 0x000fca0000000800 */
.L_x_10194:
[----:B------:R-:W-:Y:S01]  /*44a0*/  ISETP.NE.AND P2, PT, RZ, UR40, PT ;  /* 0x00000028ff007c0c */ /* 0x000fe2000bf45270 */
[----:B------:R-:W-:-:S04]  /*44b0*/  UISETP.NE.AND UP0, UPT, UR11, 0x1, UPT ;  /* 0x000000010b00788c */ /* 0x000fc8000bf05270 */
[----:B------:R-:W-:-:S06]  /*44c0*/  USEL UR6, URZ, 0x1, UP0 ;  /* 0x000000013f067887 */ /* 0x000fcc0008000000 */
[----:B------:R-:W-:Y:S02]  /*44d0*/  LOP3.LUT R2, R7, UR6, RZ, 0x3c, !PT ;  /* 0x0000000607027c12 */ /* 0x000fe4000f8e3cff */
[----:B------:R-:W-:Y:S05]  /*44e0*/  @P2 BRA `(.L_x_10184) ;  /* 0x0000000000342947 */ /* 0x000fea0003800000 */
[----:B------:R-:W-:Y:S05]  /*44f0*/  @!P0 BRA `(.L_x_10185) ;  /* 0x0000000000048947 */ /* 0x000fea0003800000 */
[----:B------:R-:W-:Y:S01]  /*4500*/  BPT.TRAP 0x1 ;  /* 0x000000040000795c */ /* 0x000fe20000300000 */
.L_x_10185:
[----:B------:R-:W-:Y:S01]  /*4510*/  UIADD3 UR6, UR11, 0x1, URZ ;  /* 0x000000010b067890 */ /* 0x000fe2000fffe03f */
[----:B--2---:R-:W-:-:S03]  /*4520*/  SHF.L.U32 R8, R2, 0x1f, RZ ;  /* 0x0000001f02087819 */ /* 0x004fc600000006ff */
[----:B------:R-:W-:-:S04]  /*4530*/  UISETP.NE.AND UP0, UPT, UR6, 0x2, UPT ;  /* 0x000000020600788c */ /* 0x000fc8000bf05270 */
[----:B------:R-:W-:-:S04]  /*4540*/  USEL UR6, UR6, URZ, UP0 ;  /* 0x0000003f06067287 */ /* 0x000fc80008000000 */
[----:B------:R-:W-:-:S09]  /*4550*/  ULEA UR6, UR6, UR41, 0x3 ;  /* 0x0000002906067291 */ /* 0x000fd2000f8e183f */
[----:B------:R0:W1:Y:S01]  /*4560*/  SYNCS.PHASECHK.TRANS64.TRYWAIT P1, [UR6+0x2d830], R8 ;  /* 0x02d83008ff0075a7 */ /* 0x0000620008020146 */
[----:B------:R-:W-:Y:S05]  /*4570*/  @!P0 BRA `(.L_x_10186) ;  /* 0x0000000000048947 */ /* 0x000fea0003800000 */
[----:B------:R-:W-:Y:S01]  /*4580*/  BPT.TRAP 0x1 ;  /* 0x000000040000795c */ /* 0x000fe20000300000 */
.L_x_10186:
[----:B-1----:R-:W-:Y:S05]  /*4590*/  @P1 BRA `(.L_x_10184) ;  /* 0x0000000000081947 */ /* 0x002fea0003800000 */
[----:B------:R-:W1:Y:S02]  /*45a0*/  SYNCS.PHASECHK.TRANS64.TRYWAIT P1, [UR6+0x2d830], R8 ;  /* 0x02d83008ff0075a7 */ /* 0x000e640008020146 */
[----:B-1----:R-:W-:Y:S05]  /*45b0*/  @!P1 BRA `(.L_x_10187) ;  /* 0x000000b000d89947 */ /* 0x002fea0003800000 */
.L_x_10184:
[----:B-12---:R-:W1:Y:S01]  /*45c0*/  S2R R9, SR_TID.X ;  /* 0x0000000000097919 */ /* 0x006e620000002100 */
[----:B------:R-:W-:Y:S01]  /*45d0*/  UIADD3 UR38, UR11, 0x1, URZ ;  /* 0x000000010b267890 */ /* 0x000fe2000fffe03f */
[----:B------:R-:W-:Y:S01]  /*45e0*/  UMOV UR7, 0x80000020 ;  /* 0x8000002000077882 */ /* 0x000fe20000000000 */
[----:B------:R-:W-:Y:S02]  /*45f0*/  UMOV UR32, UR8 ;  /* 0x0000000800207c82 */ /* 0x000fe40008000000 */
[----:B------:R-:W-:Y:S01]  /*4600*/  UISETP.NE.AND UP0, UPT, UR38, 0x2, UPT ;  /* 0x000000022600788c */ /* 0x000fe2000bf05270 */
[----:B------:R-:W-:Y:S01]  /*4610*/  UMOV UR33, UR9 ;  /* 0x0000000900217c82 */ /* 0x000fe20008000000 */
[----:B------:R-:W-:Y:S02]  /*4620*/  UMOV UR35, 0x80000020 ;  /* 0x8000002000237882 */ /* 0x000fe40000000000 */
[----:B------:R-:W-:Y:S01]  /*4630*/  USEL UR38, UR38, URZ, UP0 ;  /* 0x0000003f26267287 */ /* 0x000fe20008000000 */
[----:B------:R-:W-:Y:S01]  /*4640*/  UMOV UR15, 0x80000020 ;  /* 0x80000020000f7882 */ /* 0x000fe20000000000 */
[----:B------:R-:W-:-:S02]  /*4650*/  UMOV UR19, 0x80000020 ;  /* 0x8000002000137882 */ /* 0x000fc40000000000 */
[----:B------:R-:W-:Y:S01]  /*4660*/  UIMAD UR6, UR38, 0x600, UR28 ;  /* 0x00000600260678a4 */ /* 0x000fe2000f8e021c */
[----:B------:R-:W-:Y:S01]  /*4670*/  UMOV UR23, 0x80000020 ;  /* 0x8000002000177882 */ /* 0x000fe20000000000 */
[----:B------:R-:W-:Y:S02]  /*4680*/  UMOV UR27, 0x80000020 ;  /* 0x80000020001b7882 */ /* 0x000fe40000000000 */
[----:B------:R-:W-:Y:S02]  /*4690*/  UIADD3 UR34, UR6, 0x2, URZ ;  /* 0x0000000206227890 */ /* 0x000fe4000fffe03f */
[----:B------:R-:W-:Y:S02]  /*46a0*/  UIADD3 UR14, UR6, 0x200, URZ ;  /* 0x00000200060e7890 */ /* 0x000fe4000fffe03f */
[----:B------:R-:W-:Y:S02]  /*46b0*/  UIADD3 UR18, UR6, 0x202, URZ ;  /* 0x0000020206127890 */ /* 0x000fe4000fffe03f */
[----:B------:R-:W-:-:S02]  /*46c0*/  UIADD3 UR22, UR6, 0x400, URZ ;  /* 0x0000040006167890 */ /* 0x000fc4000fffe03f */
        /* <DEDUP_REMOVED lines=25> */
.L_x_10189:
[----:B------:R-:W-:Y:S01]  /*4860*/  ULEA UR6, UR11, UR41, 0x3 ;  /* 0x000000290b067291 */ /* 0x000fe2000f8e183f */
[----:B------:R-:W-:-:S08]  /*4870*/  SHF.L.U32 R7, R7, 0x1f, RZ ;  /* 0x0000001f07077819 */ /* 0x000fd000000006ff */
[----:B------:R0:W1:Y:S01]  /*4880*/  SYNCS.PHASECHK.TRANS64.TRYWAIT P1, [UR6+0x2d850], R7 ;  /* 0x02d85007ff0075a7 */ /* 0x0000620008020146 */
[----:B------:R-:W-:Y:S05]  /*4890*/  @!P0 BRA `(.L_x_10190) ;  /* 0x0000000000048947 */ /* 0x000fea0003800000 */
[----:B------:R-:W-:Y:S01]  /*48a0*/  BPT.TRAP 0x1 ;  /* 0x000000040000795c */ /* 0x000fe20000300000 */
.L_x_10190:
[----:B-1----:R-:W-:Y:S05]  /*48b0*/  @P1 BRA `(.L_x_10188) ;  /* 0x0000000000081947 */ /* 0x002fea0003800000 */
[----:B------:R-:W1:Y:S02]  /*48c0*/  SYNCS.PHASECHK.TRANS64.TRYWAIT P1, [UR6+0x2d850], R7 ;  /* 0x02d85007ff0075a7 */ /* 0x000e640008020146 */
[----:B-1----:R-:W-:Y:S05]  /*48d0*/  @!P1 BRA `(.L_x_10191) ;  /* 0x000000b000289947 */ /* 0x002fea0003800000 */
.L_x_10188:
[----:B------:R-:W-:Y:S01]  /*48e0*/  UIADD3 UR6, UR41, 0x400, URZ ;  /* 0x0000040029067890 */ /* 0x000fe2000fffe03f */
[----:B------:R-:W-:Y:S01]  /*48f0*/  WARPGROUP.ARRIVE ;  /* 0x00000000000079c5 */ /* 0x000fe20000000000 */
[----:B------:R-:W-:-:S05]  /*4900*/  ULOP3.LUT UR7, UR39, 0x10000, URZ, 0xfc, !UPT ;  /* 0x0001000027077892 */ /* 0x000fca000f8efc3f */
[----:B------:R-:W1:Y:S01]  /*4910*/  S2R R9, SR_TID.X ;  /* 0x0000000000097919 */ /* 0x000e620000002100 */
[----:B------:R-:W-:Y:S01]  /*4920*/  USHF.R.U32.HI UR6, URZ, 0x4, UR6 ;  /* 0x000000043f067899 */ /* 0x000fe20008011606 */
[----:B------:R-:W-:Y:S01]  /*4930*/  UMOV UR33, 0x40000040 ;  /* 0x4000004000217882 */ /* 0x000fe20000000000 */
[----:B------:R-:W-:Y:S02]  /*4940*/  UMOV UR35, 0x80000020 ;  /* 0x8000002000237882 */ /* 0x000fe40000000000 */
[----:B------:R-:W-:Y:S01]  /*4950*/  ULOP3.LUT UR6, UR6, 0x3fff, URZ, 0xc0, !UPT ;  /* 0x00003fff06067892 */ /* 0x000fe2000f8ec03f */
[----:B------:R-:W-:-:S03]  /*4960*/  UMOV UR32, UR7 ;  /* 0x0000000700207c82 */ /* 0x000fc60008000000 */
        /* <DEDUP_REMOVED lines=8> */
[----:B-1----:R-:W-:Y:S02]  /*49f0*/  SHF.R.U32.HI R8, RZ, 0x7, R9 ;  /* 0x00000007ff087819 */ /* 0x002fe40000011609 */
[----:B------:R-:W-:-:S03]  /*4a00*/  ISETP.GE.U32.AND P1, PT, R9, 0x180, PT ;  /* 0x000001800900780c */ /* 0x000fc60003f26070 */
[----:B0-----:R-:W-:-:S05]  /*4a10*/  VIADD R7, R8, 0x9 ;  /* 0x0000000908077836 */ /* 0x001fca0000000000 */
[----:B------:R-:W-:Y:S01]  /*4a20*/  SEL R7, R7, 0x9, !P1 ;  /* 0x0000000907077807 */ /* 0x000fe20004800000 */
        /* <DEDUP_REMOVED lines=49> */
.L_x_10192:
        /* <DEDUP_REMOVED lines=106> */
[----:B------:R0:W3:Y:S01]  /*53e0*/  MUFU.TANH R49, R72 ;  /* 0x0000004800317308 */ /* 0x0000e20000002400 */
[----:B-1----:R-:W-:-:S07]  /*53f0*/  FMNMX.FTZ R61, R45, R61, !PT ;  /* 0x0000003d2d3d7209 */ /* 0x002fce0007810000 */
[----:B------:R1:W4:Y:S01]  /*5400*/  MUFU.TANH R52, R73 ;  /* 0x0000004900347308 */ /* 0x0003220000002400 */
[----:B--2---:R-:W-:Y:S01]  /*5410*/  FMNMX.FTZ R64, R48, R61, !PT ;  /* 0x0000003d30407209 */ /* 0x004fe20007810000 */
[----:B0-----:R-:W-:Y:S01]  /*5420*/  FMUL.FTZ R72, R75, UR10 ;  /* 0x0000000a4b487c20 */ /* 0x001fe20008410000 */
[----:B------:R-:W-:-:S05]  /*5430*/  FMUL.FTZ R75, R82, UR10 ;  /* 0x0000000a524b7c20 */ /* 0x000fca0008410000 */
[----:B------:R0:W2:Y:S01]  /*5440*/  MUFU.TANH R53, R76 ;  /* 0x0000004c00357308 */ /* 0x0000a20000002400 */
[----:B---3--:R-:W-:Y:S01]  /*5450*/  FMNMX.FTZ R64, R49, R64, !PT ;  /* 0x0000004031407209 */ /* 0x008fe20007810000 */
[----:B-1----:R-:W-:-:S06]  /*5460*/  FMUL.FTZ R73, R78, UR10 ;  /* 0x0000000a4e497c20 */ /* 0x002fcc0008410000 */
[----:B------:R1:W3:Y:S01]  /*5470*/  MUFU.TANH R56, R77 ;  /* 0x0000004d00387308 */ /* 0x0002e20000002400 */
[----:B----4-:R-:W-:Y:S01]  /*5480*/  FMNMX.FTZ R65, R52, R64, !PT ;  /* 0x0000004034417209 */ /* 0x010fe20007810000 */
[----:B0-----:R-:W-:-:S06]  /*5490*/  FMUL.FTZ R76, R83, UR10 ;  /* 0x0000000a534c7c20 */ /* 0x001fcc0008410000 */
[----:B------:R-:W0:Y:S01]  /*54a0*/  MUFU.TANH R57, R80 ;  /* 0x0000005000397308 */ /* 0x000e220000002400 */
[----:B--2---:R-:W-:Y:S01]  /*54b0*/  FMNMX.FTZ R65, R53, R65, !PT ;  /* 0x0000004135417209 */ /* 0x004fe20007810000 */
[----:B-1----:R-:W-:-:S06]  /*54c0*/  FMUL.FTZ R77, R86, UR10 ;  /* 0x0000000a564d7c20 */ /* 0x002fcc0008410000 */
[----:B------:R-:W1:Y:S01]  /*54d0*/  MUFU.TANH R60, R81 ;  /* 0x00000051003c7308 */ /* 0x000e620000002400 */
[----:B---3--:R-:W-:-:S07]  /*54e0*/  FMNMX.FTZ R65, R56, R65, !PT ;  /* 0x0000004138417209 */ /* 0x008fce0007810000 */
        /* <DEDUP_REMOVED lines=8> */
[----:B------:R-:W-:-:S04]  /*5570*/  FMUL.FTZ R65, R47, UR10 ;  /* 0x0000000a2f417c20 */ /* 0x000fc80008410000 */
[----:B------:R-:W0:Y:S02]  /*5580*/  SHFL.BFLY PT, R69, R68, 0x2, 0x1f ;  /* 0x0c401f0044457f89 */ /* 0x000e2400000e0000 */
[----:B------:R-:W3:Y:S08]  /*5590*/  MUFU.TANH R13, R13 ;  /* 0x0000000d000d7308 */ /* 0x000ef00000002400 */
[----:B------:R-:W4:Y:S08]  /*55a0*/  MUFU.TANH R14, R14 ;  /* 0x0000000e000e7308 */ /* 0x000f300000002400 */
        /* <DEDUP_REMOVED lines=10> */
[----:B--2---:R-:W-:Y:S01]  /*5650*/  FMNMX.FTZ R68, R10, R68, !PT ;  /* 0x000000440a447209 */ /* 0x004fe20007810000 */
[----:B------:R-:W-:-:S03]  /*5660*/  FADD.FTZ R80, -R47, R0 ;  /* 0x000000002f507221 */ /* 0x000fc60000010100 */
[----:B---3--:R-:W-:-:S03]  /*5670*/  FMNMX.FTZ R68, R13, R68, !PT ;  /* 0x000000440d447209 */ /* 0x008fc60007810000 */
[----:B------:R-:W2:Y:S01]  /*5680*/  MUFU.TANH R46, R46 ;  /* 0x0000002e002e7308 */ /* 0x000ea20000002400 */
[----:B----4-:R-:W-:-:S04]  /*5690*/  FMNMX.FTZ R68, R14, R68, !PT ;  /* 0x000000440e447209 */ /* 0x010fc80007810000 */
[----:B-----5:R-:W-:-:S03]  /*56a0*/  FMNMX.FTZ R68, R21, R68, !PT ;  /* 0x0000004415447209 */ /* 0x020fc60007810000 */
[----:B------:R-:W3:Y:S01]  /*56b0*/  MUFU.TANH R65, R65 ;  /* 0x0000004100417308 */ /* 0x000ee20000002400 */
[----:B0-----:R-:W-:-:S04]  /*56c0*/  FMNMX.FTZ R68, R24, R68, !PT ;  /* 0x0000004418447209 */ /* 0x001fc80007810000 */
[----:B------:R-:W-:-:S03]  /*56d0*/  FMNMX.FTZ R68, R38, R68, !PT ;  /* 0x0000004426447209 */ /* 0x000fc60007810000 */
[----:B------:R-:W0:Y:S01]  /*56e0*/  MUFU.TANH R50, R50 ;  /* 0x0000003200327308 */ /* 0x000e220000002400 */
[----:B------:R-:W-:-:S04]  /*56f0*/  FMNMX.FTZ R68, R39, R68, !PT ;  /* 0x0000004427447209 */ /* 0x000fc80007810000 */
[----:B------:R-:W-:-:S03]  /*5700*/  FMNMX.FTZ R69, R42, R68, !PT ;  /* 0x000000442a457209 */ /* 0x000fc60007810000 */
[----:B------:R-:W4:Y:S01]  /*5710*/  MUFU.TANH R51, R51 ;  /* 0x0000003300337308 */ /* 0x000f220000002400 */
[----:B-1----:R-:W-:-:S07]  /*5720*/  FMNMX.FTZ R69, R43, R69, !PT ;  /* 0x000000452b457209 */ /* 0x002fce0007810000 */
[----:B------:R-:W1:Y:S08]  /*5730*/  MUFU.TANH R54, R54 ;  /* 0x0000003600367308 */ /* 0x000e700000002400 */
[----:B------:R2:W-:Y:S08]  /*5740*/  MUFU.TANH R68, R70 ;  /* 0x0000004600447308 */ /* 0x0005f00000002400 */
[----:B------:R-:W5:Y:S01]  /*5750*/  MUFU.TANH R55, R55 ;  /* 0x0000003700377308 */ /* 0x000f620000002400 */
[----:B--2---:R-:W-:-:S04]  /*5760*/  FMNMX.FTZ R70, R46, R69, !PT ;  /* 0x000000452e467209 */ /* 0x004fc80007810000 */
[----:B---3--:R-:W-:-:S03]  /*5770*/  FMNMX.FTZ R70, R65, R70, !PT ;  /* 0x0000004641467209 */ /* 0x008fc60007810000 */
[----:B------:R-:W2:Y:S08]  /*5780*/  MUFU.TANH R58, R58 ;  /* 0x0000003a003a7308 */ /* 0x000eb00000002400 */
[----:B------:R0:W-:Y:S08]  /*5790*/  MUFU.TANH R69, R71 ;  /* 0x0000004700457308 */ /* 0x0001f00000002400 */
[----:B------:R-:W3:Y:S01]  /*57a0*/  MUFU.TANH R59, R59 ;  /* 0x0000003b003b7308 */ /* 0x000ee20000002400 */
[----:B0-----:R-:W-:-:S04]  /*57b0*/  FMNMX.FTZ R71, R50, R70, !PT ;  /* 0x0000004632477209 */ /* 0x001fc80007810000 */
[----:B----4-:R-:W-:-:S03]  /*57c0*/  FMNMX.FTZ R71, R51, R71, !PT ;  /* 0x0000004733477209 */ /* 0x010fc60007810000 */
[----:B------:R-:W0:Y:S01]  /*57d0*/  MUFU.TANH R62, R62 ;  /* 0x0000003e003e7308 */ /* 0x000e220000002400 */
[----:B-1----:R-:W-:-:S04]  /*57e0*/  FMNMX.FTZ R71, R54, R71, !PT ;  /* 0x0000004736477209 */ /* 0x002fc80007810000 */
[----:B-----5:R-:W-:-:S03]  /*57f0*/  FMNMX.FTZ R71, R55, R71, !PT ;  /* 0x0000004737477209 */ /* 0x020fc60007810000 */
[----:B------:R-:W1:Y:S01]  /*5800*/  MUFU.TANH R63, R63 ;  /* 0x0000003f003f7308 */ /* 0x000e620000002400 */
[----:B--2---:R-:W-:-:S04]  /*5810*/  FMNMX.FTZ R71, R58, R71, !PT ;  /* 0x000000473a477209 */ /* 0x004fc80007810000 */
[----:B---3--:R-:W-:-:S03]  /*5820*/  FMNMX.FTZ R71, R59, R71, !PT ;  /* 0x000000473b477209 */ /* 0x008fc60007810000 */
[----:B------:R-:W2:Y:S01]  /*5830*/  MUFU.TANH R66, R66 ;  /* 0x0000004200427308 */ /* 0x000ea20000002400 */
[----:B0-----:R-:W-:-:S07]  /*5840*/  FMNMX.FTZ R71, R62, R71, !PT ;  /* 0x000000473e477209 */ /* 0x001fce0007810000 */
[----:B------:R-:W0:Y:S01]  /*5850*/  MUFU.TANH R67, R67 ;  /* 0x0000004300437308 */ /* 0x000e220000002400 */
[----:B-1----:R-:W-:-:S07]  /*5860*/  FMNMX.FTZ R71, R63, R71, !PT ;  /* 0x000000473f477209 */ /* 0x002fce0007810000 */
[----:B------:R1:W3:Y:S01]  /*5870*/  MUFU.TANH R70, R74 ;  /* 0x0000004a00467308 */ /* 0x0002e20000002400 */
[----:B--2---:R-:W-:-:S07]  /*5880*/  FMNMX.FTZ R71, R66, R71, !PT ;  /* 0x0000004742477209 */ /* 0x004fce0007810000 */
[----:B------:R-:W2:Y:S01]  /*5890*/  MUFU.TANH R72, R72 ;  /* 0x0000004800487308 */ /* 0x000ea20000002400 */
[----:B0-----:R-:W-:Y:S01]  /*58a0*/  FMNMX.FTZ R71, R67, R71, !PT ;  /* 0x0000004743477209 */ /* 0x001fe20007810000 */
[----:B-1----:R-:W-:Y:S01]  /*58b0*/  FMUL.FTZ R74, R79, UR10 ;  /* 0x0000000a4f4a7c20 */ /* 0x002fe20008410000 */
[----:B------:R-:W-:Y:S02]  /*58c0*/  FMUL.FTZ R79, R87, UR10 ;  /* 0x0000000a574f7c20 */ /* 0x000fe40008410000 */
[----:B------:R-:W-:-:S03]  /*58d0*/  FMNMX.FTZ R71, R68, R71, !PT ;  /* 0x0000004744477209 */ /* 0x000fc60007810000 */
[----:B------:R-:W0:Y:S01]  /*58e0*/  MUFU.TANH R73, R73 ;  /* 0x0000004900497308 */ /* 0x000e220000002400 */
[----:B------:R-:W-:-:S04]  /*58f0*/  FMNMX.FTZ R71, R69, R71, !PT ;  /* 0x0000004745477209 */ /* 0x000fc80007810000 */
[----:B---3--:R-:W-:-:S03]  /*5900*/  FMNMX.FTZ R71, R70, R71, !PT ;  /* 0x0000004746477209 */ /* 0x008fc60007810000 */
        /* <DEDUP_REMOVED lines=15> */
[----:B0-----:R-:W-:Y:S02]  /*5a00*/  FMNMX.FTZ R78, R78, R71, !PT ;  /* 0x000000474e4e7209 */ /* 0x001fe40007810000 */
[----:B------:R-:W0:Y:S03]  /*5a10*/  LDC R71, c[0x0][0x988] ;  /* 0x00026200ff477b82 */ /* 0x000e260000000800 */
[----:B------:R-:W-:Y:S01]  /*5a20*/  FADD.FTZ R81, -R78, R4 ;  /* 0x000000044e517221 */ /* 0x000fe20000010100 */
[-C--:B0-----:R-:W-:Y:S01]  /*5a30*/  FMUL.FTZ R0, R47, R71.reuse ;  /* 0x000000472f007220 */ /* 0x081fe20000410000 */
        /* <DEDUP_REMOVED lines=68> */
[-CC-:B------:R-:W-:Y:S01]  /*5e80*/  FFMA.FTZ R74, R74, R71.reuse, -R64.reuse ;  /* 0x000000474a4a7223 */ /* 0x180fe20000010840 */
[-CC-:B------:R-:W-:Y:S01]  /*5e90*/  FFMA.FTZ R75, R75, R71.reuse, -R64.reuse ;  /* 0x000000474b4b7223 */ /* 0x180fe20000010840 */
[-CC-:B------:R-:W-:Y:S01]  /*5ea0*/  FFMA.FTZ R76, R76, R71.reuse, -R64.reuse ;  /* 0x000000474c4c7223 */ /* 0x180fe20000010840 */
[-CC-:B------:R-:W-:Y:S01]  /*5eb0*/  FFMA.FTZ R77, R77, R71.reuse, -R64.reuse ;  /* 0x000000474d4d7223 */ /* 0x180fe20000010840 */
[----:B------:R-:W-:Y:S01]  /*5ec0*/  FFMA.FTZ R64, R79, R71, -R64 ;  /* 0x000000474f407223 */ /* 0x000fe20000010840 */
        /* <DEDUP_REMOVED lines=126> */
.L_x_10193:
[----:B------:R-:W-:Y:S01]  /*66b0*/  ULEA UR6, UR11, UR41, 0x3 ;  /* 0x000000290b067291 */ /* 0x000fe2000f8e183f */
[----:B------:R-:W-:Y:S01]  /*66c0*/  F2FP.BF16.F32.PACK_AB R9, R10, R9 ;  /* 0x000000090a09723e */ /* 0x000fe200000010ff */
[-C--:B------:R-:W-:Y:S01]  /*66d0*/  FMUL.FTZ R88, R88, R4.reuse ;  /* 0x0000000458587220 */ /* 0x080fe20000410000 */
[----:B------:R-:W-:Y:S01]  /*66e0*/  F2FP.BF16.F32.PACK_AB R10, R12, R11 ;  /* 0x0000000b0c0a723e */ /* 0x000fe200000010ff */
[----:B------:R-:W-:Y:S01]  /*66f0*/  UIADD3 UR6, UR6, 0x2d860, URZ ;  /* 0x0002d86006067890 */ /* 0x000fe2000fffe03f */
[----:B------:R-:W-:Y:S01]  /*6700*/  F2FP.BF16.F32.PACK_AB R8, R8, R7 ;  /* 0x000000070808723e */ /* 0x000fe200000010ff */
[----:B------:R-:W-:Y:S01]  /*6710*/  UMOV UR11, UR38 ;  /* 0x00000026000b7c82 */ /* 0x000fe20008000000 */
[----:B------:R-:W-:Y:S01]  /*6720*/  F2FP.BF16.F32.PACK_AB R11, R14, R13 ;  /* 0x0000000d0e0b723e */ /* 0x000fe200000010ff */
[----:B------:R-:W-:Y:S01]  /*6730*/  UPRMT UR6, UR42, 0x654, UR6 ;  /* 0x000006542a067896 */ /* 0x000fe20008000006 */
[----:B------:R-:W-:Y:S01]  /*6740*/  F2FP.BF16.F32.PACK_AB R12, R20, R15 ;  /* 0x0000000f140c723e */ /* 0x000fe200000010ff */
[-C--:B------:R-:W-:Y:S01]  /*6750*/  FMUL.FTZ R89, R89, R4.reuse ;  /* 0x0000000459597220 */ /* 0x080fe20000410000 */
[----:B------:R-:W-:Y:S01]  /*6760*/  F2FP.BF16.F32.PACK_AB R13, R24, R21 ;  /* 0x00000015180d723e */ /* 0x000fe200000010ff */
[-C--:B------:R-:W-:Y:S01]  /*6770*/  FMUL.FTZ R92, R92, R4.reuse ;  /* 0x000000045c5c7220 */ /* 0x080fe20000410000 */
[----:B------:R-:W-:Y:S01]  /*6780*/  F2FP.BF16.F32.PACK_AB R14, R26, R25 ;  /* 0x000000191a0e723e */ /* 0x000fe200000010ff */
[----:B------:R-:W-:Y:S01]  /*6790*/  FMUL.FTZ R93, R93, R4 ;  /* 0x000000045d5d7220 */ /* 0x000fe20000410000 */
[----:B------:R-:W-:Y:S01]  /*67a0*/  F2FP.BF16.F32.PACK_AB R15, R39, R38 ;  /* 0x00000026270f723e */ /* 0x000fe200000010ff */
[----:B------:R-:W-:Y:S01]  /*67b0*/  FMUL.FTZ R96, R96, R4 ;  /* 0x0000000460607220 */ /* 0x000fe20000410000 */
[----:B------:R-:W-:Y:S01]  /*67c0*/  F2FP.BF16.F32.PACK_AB R24, R28, R27 ;  /* 0x0000001b1c18723e */ /* 0x000fe200000010ff */
[----:B------:R-:W-:Y:S01]  /*67d0*/  SYNCS.ARRIVE.TRANS64.RED.A1T0 RZ, [UR6], RZ ;  /* 0x000000ffffff79a7 */ /* 0x000fe20008100406 */
[----:B------:R-:W-:Y:S01]  /*67e0*/  F2FP.BF16.F32.PACK_AB R25, R43, R42 ;  /* 0x0000002a2b19723e */ /* 0x000fe200000010ff */
[----:B------:R0:W-:Y:S01]  /*67f0*/  STSM.16.M88.4 [R16+0x21800], R8 ;  /* 0x0218000810007844 */ /* 0x0001e20000000200 */
[----:B------:R-:W-:Y:S01]  /*6800*/  F2FP.BF16.F32.PACK_AB R26, R30, R29 ;  /* 0x0000001d1e1a723e */ /* 0x000fe200000010ff */
[----:B------:R-:W-:Y:S01]  /*6810*/  FMUL.FTZ R97, R97, R4 ;  /* 0x0000000461617220 */ /* 0x000fe20000410000 */
[----:B------:R-:W-:Y:S01]  /*6820*/  F2FP.BF16.F32.PACK_AB R27, R65, R46 ;  /* 0x0000002e411b723e */ /* 0x000fe200000010ff */
[----:B------:R1:W-:Y:S01]  /*6830*/  STSM.16.M88.4 [R23], R12 ;  /* 0x0000000c17007844 */ /* 0x0003e20000000200 */
[----:B------:R-:W-:Y:S01]  /*6840*/  F2FP.BF16.F32.PACK_AB R28, R32, R31 ;  /* 0x0000001f201c723e */ /* 0x000fe200000010ff */
[----:B------:R-:W-:Y:S01]  /*6850*/  FMUL.FTZ R100, R100, R4 ;  /* 0x0000000464647220 */ /* 0x000fe20000410000 */
[----:B------:R-:W-:Y:S01]  /*6860*/  F2FP.BF16.F32.PACK_AB R29, R51, R50 ;  /* 0x00000032331d723e */ /* 0x000fe200000010ff */
[----:B------:R2:W-:Y:S01]  /*6870*/  STSM.16.M88.4 [R18], R24 ;  /* 0x0000001812007844 */ /* 0x0005e20000000200 */
[----:B------:R-:W-:Y:S01]  /*6880*/  F2FP.BF16.F32.PACK_AB R30, R34, R33 ;  /* 0x00000021221e723e */ /* 0x000fe200000010ff */
[----:B------:R-:W-:Y:S01]  /*6890*/  FMUL.FTZ R101, R101, R4 ;  /* 0x0000000465657220 */ /* 0x000fe20000410000 */
[----:B------:R-:W-:Y:S01]  /*68a0*/  F2FP.BF16.F32.PACK_AB R31, R55, R54 ;  /* 0x00000036371f723e */ /* 0x000fe200000010ff */
[----:B------:R-:W-:Y:S01]  /*68b0*/  FMUL.FTZ R104, R104, R4 ;  /* 0x0000000468687220 */ /* 0x000fe20000410000 */
[----:B------:R-:W-:Y:S01]  /*68c0*/  F2FP.BF16.F32.PACK_AB R80, R52, R80 ;  /* 0x000000503450723e */ /* 0x000fe200000010ff */
[----:B------:R-:W-:Y:S01]  /*68d0*/  FMUL.FTZ R105, R105, R4 ;  /* 0x0000000469697220 */ /* 0x000fe20000410000 */
[----:B------:R-:W-:Y:S01]  /*68e0*/  F2FP.BF16.F32.PACK_AB R81, R72, R70 ;  /* 0x000000464851723e */ /* 0x000fe200000010ff */
[----:B------:R3:W-:Y:S01]  /*68f0*/  STSM.16.M88.4 [R17], R28 ;  /* 0x0000001c11007844 */ /* 0x0007e20000000200 */
[----:B0-----:R-:W-:Y:S01]  /*6900*/  F2FP.BF16.F32.PACK_AB R8, R36, R35 ;  /* 0x000000232408723e */ /* 0x001fe200000010ff */
[----:B------:R-:W-:Y:S01]  /*6910*/  FMUL.FTZ R108, R108, R4 ;  /* 0x000000046c6c7220 */ /* 0x000fe20000410000 */
[----:B------:R-:W-:Y:S01]  /*6920*/  F2FP.BF16.F32.PACK_AB R9, R59, R58 ;  /* 0x0000003a3b09723e */ /* 0x000fe200000010ff */
[-C--:B------:R-:W-:Y:S01]  /*6930*/  FMUL.FTZ R109, R109, R4.reuse ;  /* 0x000000046d6d7220 */ /* 0x080fe20000410000 */
[----:B------:R-:W-:Y:S01]  /*6940*/  F2FP.BF16.F32.PACK_AB R10, R40, R37 ;  /* 0x00000025280a723e */ /* 0x000fe200000010ff */
[----:B------:R-:W-:Y:S01]  /*6950*/  FMUL.FTZ R112, R112, R4 ;  /* 0x0000000470707220 */ /* 0x000fe20000410000 */
        /* <DEDUP_REMOVED lines=10> */
[----:B------:R-:W-:Y:S01]  /*6a00*/  F2FP.BF16.F32.PACK_AB R82, R56, R53 ;  /* 0x000000353852723e */ /* 0x000fe200000010ff */
[-C--:B------:R-:W-:Y:S01]  /*6a10*/  FMUL.FTZ R121, R121, R4.reuse ;  /* 0x0000000479797220 */ /* 0x080fe20000410000 */
[----:B------:R-:W-:Y:S01]  /*6a20*/  F2FP.BF16.F32.PACK_AB R83, R74, R73 ;  /* 0x000000494a53723e */ /* 0x000fe200000010ff */
[----:B------:R3:W-:Y:S01]  /*6a30*/  STSM.16.M88.4 [R136], R12 ;  /* 0x0000000c88007844 */ /* 0x0007e20000000200 */
[----:B--2---:R-:W-:Y:S01]  /*6a40*/  F2FP.BF16.F32.PACK_AB R24, R60, R57 ;  /* 0x000000393c18723e */ /* 0x004fe200000010ff */
[-C--:B------:R-:W-:Y:S01]  /*6a50*/  FMUL.FTZ R124, R124, R4.reuse ;  /* 0x000000047c7c7220 */ /* 0x080fe20000410000 */
[----:B------:R-:W-:Y:S01]  /*6a60*/  F2FP.BF16.F32.PACK_AB R25, R76, R75 ;  /* 0x0000004b4c19723e */ /* 0x000fe200000010ff */
[----:B------:R3:W-:Y:S01]  /*6a70*/  STSM.16.M88.4 [R18+0x6000], R80 ;  /* 0x0060005012007844 */ /* 0x0007e20000000200 */
[----:B------:R-:W-:Y:S01]  /*6a80*/  F2FP.BF16.F32.PACK_AB R26, R0, R61 ;  /* 0x0000003d001a723e */ /* 0x000fe200000010ff */
[-C--:B------:R-:W-:Y:S01]  /*6a90*/  FMUL.FTZ R125, R125, R4.reuse ;  /* 0x000000047d7d7220 */ /* 0x080fe20000410000 */
[----:B------:R-:W-:Y:S01]  /*6aa0*/  F2FP.BF16.F32.PACK_AB R27, R64, R77 ;  /* 0x0000004d401b723e */ /* 0x000fe200000010ff */
[----:B------:R-:W-:Y:S01]  /*6ab0*/  FMUL.FTZ R128, R128, R4 ;  /* 0x0000000480807220 */ /* 0x000fe20000410000 */
[----:B------:R-:W-:Y:S01]  /*6ac0*/  ISETP.GT.AND P1, PT, R3, R22, PT ;  /* 0x000000160300720c */ /* 0x000fe20003f24270 */
[-C--:B------:R-:W-:Y:S01]  /*6ad0*/  FMUL.FTZ R129, R129, R4.reuse ;  /* 0x0000000481817220 */ /* 0x080fe20000410000 */
[-C--:B------:R-:W-:Y:S01]  /*6ae0*/  FMUL.FTZ R132, R132, R4.reuse ;  /* 0x0000000484847220 */ /* 0x080fe20000410000 */
[----:B------:R3:W-:Y:S01]  /*6af0*/  STSM.16.M88.4 [R17+0x6000], R24 ;  /* 0x0060001811007844 */ /* 0x0007e20000000200 */
[----:B------:R-:W-:Y:S01]  /*6b00*/  FMUL.FTZ R133, R133, R4 ;  /* 0x0000000485857220 */ /* 0x000fe20000410000 */
        /* <DEDUP_REMOVED lines=33> */
[----:B------:R-:W-:Y:S01]  /*6d20*/  IMAD.MOV.U32 R7, RZ, RZ, R2 ;  /* 0x000000ffff077224 */ /* 0x000fe200078e0002 */
[----:B0-----:R-:W-:Y:S01]  /*6d30*/  NOP ;  /* 0x0000000000007918 */ /* 0x001fe20000000000 */
[----:B---3--:R-:W-:Y:S05]  /*6d40*/  @P1 BRA `(.L_x_10194) ;  /* 0xffffffd400d41947 */ /* 0x008fea000383ffff */
.L_x_10183:
[----:B------:R-:W-:Y:S06]  /*6d50*/  BAR.ARV 0x8, 0x200 ;  /* 0x0208000000007b1d */ /* 0x000fec0000002000 */
[----:B------:R-:W-:Y:S05]  /*6d60*/  @!P0 BRA `(.L_x_10195) ;  /* 0x0000000000048947 */ /* 0x000fea0003800000 */
[----:B------:R-:W-:Y:S01]  /*6d70*/  BPT.TRAP 0x1 ;  /* 0x000000040000795c */ /* 0x000fe20000300000 */
.L_x_10195:
[----:B------:R-:W-:Y:S01]  /*6d80*/  ULEA UR4, UR38, UR41, 0x3 ;  /* 0x0000002926047291 */ /* 0x000fe2000f8e183f */
[----:B------:R-:W-:-:S08]  /*6d90*/  SHF.L.U32 R0, R2, 0x1f, RZ ;  /* 0x0000001f02007819 */ /* 0x000fd000000006ff */
[----:B------:R0:W1:Y:S01]  /*6da0*/  SYNCS.PHASECHK.TRANS64.TRYWAIT P1, [UR4+0x2d850], R0 ;  /* 0x02d85000ff0075a7 */ /* 0x0000620008020144 */
[----:B------:R-:W-:Y:S05]  /*6db0*/  @!P0 BRA `(.L_x_10196) ;  /* 0x0000000000048947 */ /* 0x000fea0003800000 */
[----:B------:R-:W-:Y:S01]  /*6dc0*/  BPT.TRAP 0x1 ;  /* 0x000000040000795c */ /* 0x000fe20000300000 */
.L_x_10196:
[----:B-1----:R-:W-:Y:S05]  /*6dd0*/  @P1 BRA `(.L_x_10197) ;  /* 0x0000000000081947 */ /* 0x002fea0003800000 */
[----:B------:R-:W1:Y:S02]  /*6de0*/  SYNCS.PHASECHK.TRANS64.TRYWAIT P1, [UR4+0x2d850], R0 ;  /* 0x02d85000ff0075a7 */ /* 0x000e640008020144 */
[----:B-1----:R-:W-:Y:S05]  /*6df0*/  @!P1 BRA `(.L_x_10198) ;  /* 0x0000008800f89947 */ /* 0x002fea0003800000 */
.L_x_10197:
[----:B------:R-:W-:Y:S01]  /*6e00*/  UIADD3 UR41, UR41, 0x400, URZ ;  /* 0x0000040029297890 */ /* 0x000fe2000fffe03f */
[----:B------:R-:W-:Y:S01]  /*6e10*/  WARPGROUP.ARRIVE ;  /* 0x00000000000079c5 */ /* 0x000fe20000000000 */
[----:B------:R-:W-:Y:S01]  /*6e20*/  ULOP3.LUT UR39, UR39, 0x10000, URZ, 0xfc, !UPT ;  /* 0x0001000027277892 */ /* 0x000fe2000f8efc3f */
[----:B01----:R-:W0:Y:S01]  /*6e30*/  SHFL.BFLY PT, R0, R5, 0x2, 0x1f ;  /* 0x0c401f0005007f89 */ /* 0x003e2200000e0000 */
[----:B------:R-:W-:Y:S01]  /*6e40*/  USHF.R.U32.HI UR41, URZ, 0x4, UR41 ;  /* 0x000000043f297899 */ /* 0x000fe20008011629 */
[----:B------:R-:W-:Y:S01]  /*6e50*/  MOV R53, RZ ;  /* 0x000000ff00357202 */ /* 0x000fe20000000f00 */
[----:B------:R-:W-:Y:S01]  /*6e60*/  UMOV UR9, 0x40000040 ;  /* 0x4000004000097882 */ /* 0x000fe20000000000 */
[----:B------:R-:W-:Y:S01]  /*6e70*/  UMOV UR11, 0x80000020 ;  /* 0x80000020000b7882 */ /* 0x000fe20000000000 */
[----:B------:R-:W-:Y:S01]  /*6e80*/  ULOP3.LUT UR41, UR41, 0x3fff, URZ, 0xc0, !UPT ;  /* 0x00003fff29297892 */ /* 0x000fe2000f8ec03f */
[----:B------:R-:W1:Y:S01]  /*6e90*/  SHFL.BFLY PT, R3, R6, 0x2, 0x1f ;  /* 0x0c401f0006037f89 */ /* 0x000e6200000e0000 */
[----:B------:R-:W-:-:S02]  /*6ea0*/  UMOV UR8, UR39 ;  /* 0x0000002700087c82 */ /* 0x000fc40008000000 */
[----:B------:R-:W-:-:S04]  /*6eb0*/  ULOP3.LUT UR5, UR41, 0x2000000, URZ, 0xfc, !UPT ;  /* 0x0200000029057892 */ /* 0x000fc8000f8efc3f */
[----:B------:R-:W-:-:S07]  /*6ec0*/  UIMAD UR5, UR38, 0x600, UR5 ;  /* 0x00000600260578a4 */ /* 0x000fce000f8e0205 */
[----:B------:R-:W-:Y:S02]  /*6ed0*/  UMOV UR10, UR5 ;  /* 0x00000005000a7c82 */ /* 0x000fe40008000000 */
[----:B------:R-:W-:Y:S01]  /*6ee0*/  HGMMA.64x96x16.F32.BF16 R88, gdesc[UR8].tnspB, R88, gsb0 ;  /* 0x41600000085879f0 */ /* 0x000fe20008001858 */
[----:B------:R-:W-:Y:S01]  /*6ef0*/  UIADD3 UR8, UR39, 0x2, URZ ;  /* 0x0000000227087890 */ /* 0x000fe2000fffe03f */
[----:B0-----:R-:W-:Y:S01]  /*6f00*/  FADD.FTZ R0, R0, R5 ;  /* 0x0000000500007221 */ /* 0x001fe20000010000 */
[----:B------:R-:W-:Y:S01]  /*6f10*/  UIADD3 UR10, UR5, 0x40, URZ ;  /* 0x00000040050a7890 */ /* 0x000fe2000fffe03f */
[----:B------:R-:W-:Y:S01]  /*6f20*/  UMOV UR9, 0x40000040 ;  /* 0x4000004000097882 */ /* 0x000fe20000000000 */
[----:B------:R-:W-:Y:S01]  /*6f30*/  UMOV UR11, 0x80000020 ;  /* 0x80000020000b7882 */ /* 0x000fe20000000000 */
[----:B-1----:R-:W-:Y:S02]  /*6f40*/  FADD.FTZ R7, R3, R6 ;  /* 0x0000000603077221 */ /* 0x002fe40000010000 */
[----:B------:R-:W2:Y:S04]  /*6f50*/  SHFL.BFLY PT, R3, R0, 0x1, 0x1f ;  /* 0x0c201f0000037f89 */ /* 0x000ea800000e0000 */
[----:B------:R-:W0:Y:S01]  /*6f60*/  SHFL.BFLY PT, R4, R7, 0x1, 0x1f ;  /* 0x0c201f0007047f89 */ /* 0x000e2200000e0000 */
[----:B--2---:R-:W-:Y:S01]  /*6f70*/  FADD.FTZ R9, R0, R3 ;  /* 0x0000000300097221 */ /* 0x004fe20000010000 */
[----:B------:R-:W-:-:S02]  /*6f80*/  IMAD.MOV.U32 R0, RZ, RZ, -0x800000 ;  /* 0xff800000ff007424 */ /* 0x000fc400078e00ff */
[----:B------:R-:W-:Y:S02]  /*6f90*/  IMAD.MOV.U32 R3, RZ, RZ, -0x800000 ;  /* 0xff800000ff037424 */ /* 0x000fe400078e00ff */
[----:B0-----:R-:W-:Y:S01]  /*6fa0*/  FADD.FTZ R10, R7, R4 ;  /* 0x00000004070a7221 */ /* 0x001fe20000010000 */
[----:B------:R-:W-:Y:S01]  /*6fb0*/  FSETP.NE.FTZ.AND P1, PT, R9, RZ, PT ;  /* 0x000000ff0900720b */ /* 0x000fe20003f35000 */
[----:B------:R-:W-:-:S03]  /*6fc0*/  IMAD.MOV.U32 R4, RZ, RZ, RZ ;  /* 0x000000ffff047224 */ /* 0x000fc600078e00ff */
        /* <DEDUP_REMOVED lines=59> */
.L_x_10199:
[----:B------:R-:W2:Y:S01]  /*7380*/  LDL.LU R5, [R1+0x8] ;  /* 0x0000080001057983 */ /* 0x000ea20000300800 */
        /* <DEDUP_REMOVED lines=55> */
[----:B------:R-:W-:Y:S01]  /*7700*/  LOP3.LUT R2, R2, UR4, RZ, 0x3c, !PT ;  /* 0x0000000402027c12 */ /* 0x000fe2000f8e3cff */
[----:B------:R-:W-:Y:S01]  /*7710*/  USEL UR38, UR38, URZ, UP0 ;  /* 0x0000003f26267287 */ /* 0x000fe20008000000 */
[----:B--2---:R-:W-:-:S05]  /*7720*/  VIADD R5, R5, 0x1 ;  /* 0x0000000105057836 */ /* 0x004fca0000000000 */
[----:B------:R0:W-:Y:S06]  /*7730*/  STL [R1+0x8], R5 ;  /* 0x0000080501007387 */ /* 0x0001ec0000100800 */
.L_x_10175:
[----:B------:R-:W1:Y:S08]  /*7740*/  S2UR UR42, SR_CgaCtaId ;  /* 0x00000000002a79c3 */ /* 0x000e700000008800 */
[----:B------:R-:W-:Y:S06]  /*7750*/  BAR.SYNC.DEFER_BLOCKING 0x5, 0x200 ;  /* 0x0148000000007b1d */ /* 0x000fec0000010000 */
[----:B------:R-:W-:Y:S01]  /*7760*/  UMOV UR41, 0x400 ;  /* 0x0000040000297882 */ /* 0x000fe20000000000 */
[----:B------:R-:W-:Y:S01]  /*7770*/  BSSY B0, `(.L_x_10200) ;  /* 0x0000278000007945 */ /* 0x000fe20003800000 */
[----:B-1----:R-:W-:-:S09]  /*7780*/  ULEA UR41, UR42, UR41, 0x18 ;  /* 0x000000292a297291 */ /* 0x002fd2000f8ec03f */
[----:B0-----:R-:W0:Y:S01]  /*7790*/  LDS.128 R4, [UR41+0x2d8d0] ;  /* 0x02d8d029ff047984 */ /* 0x001e220008000c00 */
[----:B------:R-:W-:Y:S06]  /*77a0*/  BAR.ARV 0x4, 0x200 ;  /* 0x0108000000007b1d */ /* 0x000fec0000002000 */
[----:B------:R-:W-:Y:S05]  /*77b0*/  @P0 BRA `(.L_x_10201) ;  /* 0x0000001c00300947 */ /* 0x000fea0003800000 */
[----:B---3--:R-:W2:Y:S01]  /*77c0*/  LDL R8, [R1+0x44] ;  /* 0x0000440001087983 */ /* 0x008ea20000100800 */
[----:B------:R-:W1:Y:S03]  /*77d0*/  S2UR UR6, SR_SWINHI ;  /* 0x00000000000679c3 */ /* 0x000e660000002f00 */
[----:B------:R-:W3:Y:S01]  /*77e0*/  LDL R86, [R1+0x40] ;  /* 0x0000400001567983 */ /* 0x000ee20000100800 */
[----:B------:R-:W-:Y:S01]  /*77f0*/  UMOV UR4, UR41 ;  /* 0x0000002900047c82 */ /* 0x000fe20008000000 */
[----:B-1----:R-:W-:Y:S01]  /*7800*/  UMOV UR5, UR6 ;  /* 0x0000000600057c82 */ /* 0x002fe20008000000 */
[----:B------:R-:W-:Y:S02]  /*7810*/  IMAD.U32 R76, RZ, RZ, UR4 ;  /* 0x00000004ff4c7e24 */ /* 0x000fe4000f8e00ff */
[----:B------:R-:W-:Y:S01]  /*7820*/  IMAD.U32 R77, RZ, RZ, UR5 ;  /* 0x00000005ff4d7e24 */ /* 0x000fe2000f8e00ff */
[----:B------:R-:W-:Y:S01]  /*7830*/  SHF.L.U64.HI R84, R137, 0x2, R143 ;  /* 0x0000000289547819 */ /* 0x000fe2000001028f */
[----:B------:R-:W-:Y:S01]  /*7840*/  ULDC.64 UR4, c[0x0][0xc08] ;  /* 0x0003020000047ab9 */ /* 0x000fe20000000a00 */
[----:B------:R-:W-:Y:S01]  /*7850*/  BAR.SYNC.DEFER_BLOCKING 0x1, 0x180 ;  /* 0x0046000000007b1d */ /* 0x000fe20000010000 */
[----:B--2---:R-:W-:-:S03]  /*7860*/  IMAD.WIDE R8, R8, 0x2, R76 ;  /* 0x0000000208087825 */ /* 0x004fc600078e024c */
[----:B------:R-:W-:-:S04]  /*7870*/  IADD3 R83, P1, R8, 0x6000, RZ ;  /* 0x0000600008537810 */ /* 0x000fc80007f3e0ff */
[----:B0-----:R-:W-:Y:S02]  /*7880*/  LOP3.LUT R4, R83, 0x180, RZ, 0xc0, !PT ;  /* 0x0000018053047812 */ /* 0x001fe400078ec0ff */
[----:B------:R-:W-:Y:S02]  /*7890*/  IADD3 R79, P3, R8, 0x3000, RZ ;  /* 0x00003000084f7810 */ /* 0x000fe40007f7e0ff */
[----:B------:R-:W-:Y:S02]  /*78a0*/  SHF.R.U64 R4, R4, 0x3, RZ ;  /* 0x0000000304047819 */ /* 0x000fe400000012ff */
[C---:B------:R-:W-:Y:S02]  /*78b0*/  IADD3 R85, P0, R8.reuse, 0x6020, RZ ;  /* 0x0000602008557810 */ /* 0x040fe40007f1e0ff */
[C---:B------:R-:W-:Y:S02]  /*78c0*/  IADD3 R31, P4, R8.reuse, 0x20, RZ ;  /* 0x00000020081f7810 */ /* 0x040fe40007f9e0ff */
[----:B------:R-:W-:-:S02]  /*78d0*/  LOP3.LUT R11, R8, 0x180, RZ, 0xc0, !PT ;  /* 0x00000180080b7812 */ /* 0x000fc400078ec0ff */
[----:B------:R-:W-:Y:S02]  /*78e0*/  LOP3.LUT R12, R4, R83, RZ, 0x3c, !PT ;  /* 0x00000053040c7212 */ /* 0x000fe400078e3cff */
[----:B------:R-:W-:Y:S02]  /*78f0*/  LOP3.LUT R22, R79, 0x180, RZ, 0xc0, !PT ;  /* 0x000001804f167812 */ /* 0x000fe400078ec0ff */
[----:B------:R-:W-:Y:S02]  /*7900*/  LOP3.LUT R10, R85, 0x180, RZ, 0xc0, !PT ;  /* 0x00000180550a7812 */ /* 0x000fe400078ec0ff */
[----:B------:R-:W-:Y:S02]  /*7910*/  LOP3.LUT R4, R31, 0x180, RZ, 0xc0, !PT ;  /* 0x000001801f047812 */ /* 0x000fe400078ec0ff */
[----:B------:R-:W-:Y:S02]  /*7920*/  IADD3 R81, P2, R8, 0x3020, RZ ;  /* 0x0000302008517810 */ /* 0x000fe40007f5e0ff */
[----:B------:R-:W-:-:S02]  /*7930*/  SHF.R.U64 R11, R11, 0x3, RZ ;  /* 0x000000030b0b7819 */ /* 0x000fc400000012ff */
[----:B------:R-:W-:Y:S02]  /*7940*/  SHF.R.U64 R22, R22, 0x3, RZ ;  /* 0x0000000316167819 */ /* 0x000fe400000012ff */
[----:B------:R-:W-:Y:S02]  /*7950*/  SHF.R.U64 R10, R10, 0x3, RZ ;  /* 0x000000030a0a7819 */ /* 0x000fe400000012ff */
[----:B------:R-:W-:Y:S02]  /*7960*/  SHF.R.U64 R4, R4, 0x3, RZ ;  /* 0x0000000304047819 */ /* 0x000fe400000012ff */
[----:B------:R-:W-:Y:S02]  /*7970*/  LOP3.LUT R8, R11, R8, RZ, 0x3c, !PT ;  /* 0x000000080b087212 */ /* 0x000fe400078e3cff */
[----:B------:R-:W-:Y:S01]  /*7980*/  LOP3.LUT R14, R81, 0x180, RZ, 0xc0, !PT ;  /* 0x00000180510e7812 */ /* 0x000fe200078ec0ff */
[--C-:B------:R-:W-:Y:S01]  /*7990*/  IMAD.X R27, RZ, RZ, R9.reuse, P0 ;  /* 0x000000ffff1b7224 */ /* 0x100fe200000e0609 */
[----:B------:R-:W-:Y:S01]  /*79a0*/  LOP3.LUT R28, R22, R79, RZ, 0x3c, !PT ;  /* 0x0000004f161c7212 */ /* 0x000fe200078e3cff */
[--C-:B------:R-:W-:Y:S01]  /*79b0*/  IMAD.X R25, RZ, RZ, R9.reuse, P4 ;  /* 0x000000ffff197224 */ /* 0x100fe200020e0609 */
[----:B------:R-:W-:Y:S01]  /*79c0*/  LOP3.LUT R26, R10, R85, RZ, 0x3c, !PT ;  /* 0x000000550a1a7212 */ /* 0x000fe200078e3cff */
[----:B------:R-:W0:Y:S01]  /*79d0*/  LDC.64 R78, c[0x0][0xc00] ;  /* 0x00030000ff4e7b82 */ /* 0x000e220000000a00 */
[----:B------:R-:W-:Y:S01]  /*79e0*/  LOP3.LUT R24, R4, R31, RZ, 0x3c, !PT ;  /* 0x0000001f04187212 */ /* 0x000fe200078e3cff */
[--C-:B------:R-:W-:Y:S01]  /*79f0*/  IMAD.X R15, RZ, RZ, R9.reuse, P2 ;  /* 0x000000ffff0f7224 */ /* 0x100fe200010e0609 */
[-C--:B------:R-:W-:Y:S01]  /*7a00*/  IADD3.X R13, RZ, R9.reuse, RZ, P1, !PT ;  /* 0x00000009ff0d7210 */ /* 0x080fe20000ffe4ff */
[----:B------:R-:W-:Y:S01]  /*7a10*/  IMAD.X R29, RZ, RZ, R9, P3 ;  /* 0x000000ffff1d7224 */ /* 0x000fe200018e0609 */
[----:B------:R-:W-:-:S02]  /*7a20*/  MOV R30, R8 ;  /* 0x00000008001e7202 */ /* 0x000fc40000000f00 */
[----:B------:R-:W-:Y:S02]  /*7a30*/  SHF.R.U64 R14, R14, 0x3, RZ ;  /* 0x000000030e0e7819 */ /* 0x000fe400000012ff */
[----:B------:R-:W-:Y:S02]  /*7a40*/  F2FP.BF16.F32.PACK_AB R8, R21, R20 ;  /* 0x000000141508723e */ /* 0x000fe400000010ff */
[----:B------:R-:W-:Y:S02]  /*7a50*/  F2FP.BF16.F32.PACK_AB R9, R55, R54 ;  /* 0x000000363709723e */ /* 0x000fe400000010ff */
[----:B------:R-:W-:Y:S02]  /*7a60*/  F2FP.BF16.F32.PACK_AB R10, R33, R32 ;  /* 0x00000020210a723e */ /* 0x000fe400000010ff */
[----:B------:R-:W-:Y:S02]  /*7a70*/  F2FP.BF16.F32.PACK_AB R11, R57, R56 ;  /* 0x00000038390b723e */ /* 0x000fe400000010ff */
[----:B------:R-:W-:-:S02]  /*7a80*/  MOV R22, R26 ;  /* 0x0000001a00167202 */ /* 0x000fc40000000f00 */
[----:B------:R-:W-:Y:S02]  /*7a90*/  MOV R82, R24 ;  /* 0x0000001800527202 */ /* 0x000fe40000000f00 */
[----:B------:R-:W-:Y:S02]  /*7aa0*/  LOP3.LUT R14, R14, R81, RZ, 0x3c, !PT ;  /* 0x000000510e0e7212 */ /* 0x000fe400078e3cff */
[----:B------:R-:W-:Y:S02]  /*7ab0*/  F2FP.BF16.F32.PACK_AB R24, R35, R34 ;  /* 0x000000222318723e */ /* 0x000fe400000010ff */
[----:B------:R-:W-:Y:S02]  /*7ac0*/  F2FP.BF16.F32.PACK_AB R25, R59, R58 ;  /* 0x0000003a3b19723e */ /* 0x000fe400000010ff */
[----:B------:R-:W-:Y:S02]  /*7ad0*/  F2FP.BF16.F32.PACK_AB R26, R37, R36 ;  /* 0x00000024251a723e */ /* 0x000fe400000010ff */
[----:B------:R-:W-:Y:S01]  /*7ae0*/  F2FP.BF16.F32.PACK_AB R27, R61, R60 ;  /* 0x0000003c3d1b723e */ /* 0x000fe200000010ff */
[----:B------:R1:W-:Y:S01]  /*7af0*/  STSM.16.M88.4 [R30], R8 ;  /* 0x000000081e007844 */ /* 0x0003e20000000200 */
[----:B------:R-:W-:-:S02]  /*7b00*/  MOV R4, R28 ;  /* 0x0000001c00047202 */ /* 0x000fc40000000f00 */
[----:B------:R-:W-:Y:S02]  /*7b10*/  F2FP.BF16.F32.PACK_AB R28, R39, R38 ;  /* 0x00000026271c723e */ /* 0x000fe400000010ff */
[----:B------:R-:W-:Y:S02]  /*7b20*/  F2FP.BF16.F32.PACK_AB R29, R63, R62 ;  /* 0x0000003e3f1d723e */ /* 0x000fe400000010ff */
[----:B------:R-:W-:Y:S01]  /*7b30*/  F2FP.BF16.F32.PACK_AB R31, R65, R64 ;  /* 0x00000040411f723e */ /* 0x000fe200000010ff */
[----:B------:R2:W-:Y:S01]  /*7b40*/  STSM.16.M88.4 [R82], R24 ;  /* 0x0000001852007844 */ /* 0x0005e20000000200 */
[----:B------:R-:W-:Y:S02]  /*7b50*/  MOV R80, R12 ;  /* 0x0000000c00507202 */ /* 0x000fe40000000f00 */
[----:B------:R-:W-:Y:S02]  /*7b60*/  MOV R81, R14 ;  /* 0x0000000e00517202 */ /* 0x000fe40000000f00 */
[----:B------:R-:W-:-:S02]  /*7b70*/  F2FP.BF16.F32.PACK_AB R12, R47, R46 ;  /* 0x0000002e2f0c723e */ /* 0x000fc400000010ff */
[----:B-1----:R-:W-:Y:S02]  /*7b80*/  F2FP.BF16.F32.PACK_AB R30, R41, R40 ;  /* 0x00000028291e723e */ /* 0x002fe400000010ff */
[----:B------:R-:W-:Y:S02]  /*7b90*/  F2FP.BF16.F32.PACK_AB R8, R43, R42 ;  /* 0x0000002a2b08723e */ /* 0x000fe400000010ff */
[----:B------:R-:W-:Y:S02]  /*7ba0*/  F2FP.BF16.F32.PACK_AB R9, R67, R66 ;  /* 0x000000424309723e */ /* 0x000fe400000010ff */
[----:B------:R-:W-:Y:S02]  /*7bb0*/  F2FP.BF16.F32.PACK_AB R10, R45, R44 ;  /* 0x0000002c2d0a723e */ /* 0x000fe400000010ff */
[----:B------:R-:W-:Y:S02]  /*7bc0*/  F2FP.BF16.F32.PACK_AB R11, R69, R68 ;  /* 0x00000044450b723e */ /* 0x000fe400000010ff */
[----:B------:R-:W-:-:S02]  /*7bd0*/  F2FP.BF16.F32.PACK_AB R13, R71, R70 ;  /* 0x00000046470d723e */ /* 0x000fc400000010ff */
[----:B------:R-:W-:Y:S02]  /*7be0*/  F2FP.BF16.F32.PACK_AB R14, R49, R48 ;  /* 0x00000030310e723e */ /* 0x000fe400000010ff */
[----:B------:R-:W-:Y:S02]  /*7bf0*/  F2FP.BF16.F32.PACK_AB R15, R73, R72 ;  /* 0x00000048490f723e */ /* 0x000fe400000010ff */
[----:B--2---:R-:W-:Y:S02]  /*7c00*/  F2FP.BF16.F32.PACK_AB R24, R51, R50 ;  /* 0x000000323318723e */ /* 0x004fe400000010ff */
[----:B------:R-:W-:Y:S02]  /*7c10*/  F2FP.BF16.F32.PACK_AB R25, R75, R74 ;  /* 0x0000004a4b19723e */ /* 0x000fe400000010ff */
[----:B------:R-:W-:Y:S02]  /*7c20*/  F2FP.BF16.F32.PACK_AB R26, R53, R52 ;  /* 0x00000034351a723e */ /* 0x000fe400000010ff */
[----:B------:R-:W-:Y:S01]  /*7c30*/  F2FP.BF16.F32.PACK_AB R27, R135, R134 ;  /* 0x00000086871b723e */ /* 0x000fe200000010ff */
[----:B------:R1:W-:Y:S04]  /*7c40*/  STSM.16.M88.4 [R4], R28 ;  /* 0x0000001c04007844 */ /* 0x0003e80000000200 */
[----:B------:R2:W-:Y:S04]  /*7c50*/  STSM.16.M88.4 [R81], R8 ;  /* 0x0000000851007844 */ /* 0x0005e80000000200 */
[----:B------:R-:W-:Y:S04]  /*7c60*/  STSM.16.M88.4 [R80], R12 ;  /* 0x0000000c50007844 */ /* 0x000fe80000000200 */
[----:B------:R4:W-:Y:S01]  /*7c70*/  STSM.16.M88.4 [R22], R24 ;  /* 0x0000001816007844 */ /* 0x0009e20000000200 */
[----:B0-----:R-:W-:Y:S01]  /*7c80*/  ISETP.NE.U32.AND P0, PT, R78, RZ, PT ;  /* 0x000000ff4e00720c */ /* 0x001fe20003f05070 */
[----:B------:R-:W-:-:S03]  /*7c90*/  IMAD.SHL.U32 R83, R137, 0x4, RZ ;  /* 0x0000000489537824 */ /* 0x000fc600078e00ff */
[----:B------:R-:W-:Y:S01]  /*7ca0*/  ISETP.NE.AND.EX P0, PT, R79, RZ, PT, P0 ;  /* 0x000000ff4f00720c */ /* 0x000fe20003f05300 */
[----:B------:R-:W-:Y:S01]  /*7cb0*/  BAR.SYNC.DEFER_BLOCKING 0x1, 0x180 ;  /* 0x0046000000007b1d */ /* 0x000fe20000010000 */
[----:B-1----:R-:W-:Y:S01]  /*7cc0*/  IADD3 R28, P1, R83, R78, RZ ;  /* 0x0000004e531c7210 */ /* 0x002fe20007f3e0ff */
[----:B------:R-:W-:-:S04]  /*7cd0*/  IMAD.MOV.U32 R4, RZ, RZ, RZ ;  /* 0x000000ffff047224 */ /* 0x000fc800078e00ff */
[----:B------:R-:W-:Y:S02]  /*7ce0*/  IMAD.X R29, R84, 0x1, R79, P1 ;  /* 0x00000001541d7824 */ /* 0x000fe400008e064f */
[----:B--2---:R-:W0:Y:S08]  /*7cf0*/  LDC R11, c[0x0][0xad4] ;  /* 0x0002b500ff0b7b82 */ /* 0x004e300000000800 */
[----:B----4-:R-:W1:Y:S08]  /*7d00*/  LDC R22, c[0x0][0xbe8] ;  /* 0x0002fa00ff167b82 */ /* 0x010e700000000800 */
[----:B------:R-:W2:Y:S01]  /*7d10*/  LDC.64 R14, c[0x0][0xba8] ;  /* 0x0002ea00ff0e7b82 */ /* 0x000ea20000000a00 */
[----:B------:R-:W4:Y:S01]  /*7d20*/  @P0 LDG.E R4, desc[UR36][R28.64] ;  /* 0x000000241c040981 */ /* 0x000f22000c1e1900 */
[----:B------:R-:W-:-:S04]  /*7d30*/  ISETP.NE.U32.AND P1, PT, RZ, UR4, PT ;  /* 0x00000004ff007c0c */ /* 0x000fc8000bf25070 */
[----:B------:R-:W-:-:S13]  /*7d40*/  ISETP.NE.AND.EX P1, PT, RZ, UR5, PT, P1 ;  /* 0x00000005ff007c0c */ /* 0x000fda000bf25310 */
[----:B------:R-:W-:-:S04]  /*7d50*/  @P1 IADD3 R8, P2, R83, UR4, RZ ;  /* 0x0000000453081c10 */ /* 0x000fc8000ff5e0ff */
[----:B------:R-:W-:Y:S02]  /*7d60*/  @P1 IADD3.X R9, R84, UR5, RZ, P2, !PT ;  /* 0x0000000554091c10 */ /* 0x000fe400097fe4ff */
[----:B------:R-:W-:Y:S01]  /*7d70*/  ISETP.NE.AND P2, PT, R140, RZ, PT ;  /* 0x000000ff8c00720c */ /* 0x000fe20003f45270 */
[----:B------:R-:W-:-:S03]  /*7d80*/  ULDC UR4, c[0x0][0xa88] ;  /* 0x0002a20000047ab9 */ /* 0x000fc60000000800 */
[----:B0-----:R-:W-:Y:S01]  /*7d90*/  SEL R11, R140, R11, P2 ;  /* 0x0000000b8c0b7207 */ /* 0x001fe20001000000 */
[----:B------:R-:W-:Y:S01]  /*7da0*/  IMAD.U32 R31, RZ, RZ, UR4 ;  /* 0x00000004ff1f7e24 */ /* 0x000fe2000f8e00ff */
[----:B------:R-:W-:Y:S02]  /*7db0*/  MOV R24, 0x9b8 ;  /* 0x000009b800187802 */ /* 0x000fe40000000f00 */
[----:B------:R-:W-:Y:S02]  /*7dc0*/  ISETP.GT.AND P3, PT, R11, 0x1, PT ;  /* 0x000000010b00780c */ /* 0x000fe40003f64270 */
[----:B-1----:R-:W-:Y:S01]  /*7dd0*/  ISETP.NE.AND P4, PT, R22, 0x1, PT ;  /* 0x000000011600780c */ /* 0x002fe20003f85270 */
[----:B------:R0:W5:Y:S01]  /*7de0*/  @P1 LDG.E R31, desc[UR36][R8.64] ;  /* 0x00000024081f1981 */ /* 0x000162000c1e1900 */
[----:B------:R-:W-:-:S04]  /*7df0*/  SEL R24, R24, 0x978, P3 ;  /* 0x0000097818187807 */ /* 0x000fc80001800000 */
[----:B------:R-:W1:Y:S08]  /*7e00*/  LDC.64 R10, c[0x0][R24+0x218] ;  /* 0x00008600180a7b82 */ /* 0x000e700000000a00 */
[----:B0-----:R-:W0:Y:S01]  /*7e10*/  LDC.64 R8, c[0x0][R24+0x220] ;  /* 0x0000880018087b82 */ /* 0x001e220000000a00 */
[----:B------:R-:W-:-:S07]  /*7e20*/  ISETP.NE.U32.AND P2, PT, R78, RZ, PT ;  /* 0x000000ff4e00720c */ /* 0x000fce0003f45070 */
[----:B------:R-:W4:Y:S01]  /*7e30*/  @P4 LDC R26, c[0x0][0xbec] ;  /* 0x0002fb00ff1a4b82 */ /* 0x000f220000000800 */
[----:B------:R-:W-:-:S04]  /*7e40*/  ISETP.NE.AND.EX P2, PT, R79, RZ, PT, P2 ;  /* 0x000000ff4f00720c */ /* 0x000fc80003f45320 */
[----:B------:R-:W-:-:S03]  /*7e50*/  SEL R137, R137, RZ, !P2 ;  /* 0x000000ff89897207 */ /* 0x000fc60005000000 */
[----:B------:R-:W4:Y:S01]  /*7e60*/  @P4 LDC R83, c[0x0][0xbf0] ;  /* 0x0002fc00ff534b82 */ /* 0x000f220000000800 */
[----:B------:R-:W-:-:S07]  /*7e70*/  SEL R143, R143, RZ, !P2 ;  /* 0x000000ff8f8f7207 */ /* 0x000fce0005000000 */
[----:B------:R3:W2:Y:S01]  /*7e80*/  LDC.64 R12, c[0x0][R24+0x228] ;  /* 0x00008a00180c7b82 */ /* 0x0006a20000000a00 */
[----:B0-----:R-:W-:Y:S02]  /*7e90*/  IMAD R9, R9, R137, RZ ;  /* 0x0000008909097224 */ /* 0x001fe400078e02ff */
[----:B-1----:R-:W-:Y:S02]  /*7ea0*/  IMAD R81, R11, R139, RZ ;  /* 0x0000008b0b517224 */ /* 0x002fe400078e02ff */
[----:B------:R-:W-:Y:S02]  /*7eb0*/  IMAD R143, R8, R143, R9 ;  /* 0x0000008f088f7224 */ /* 0x000fe400078e0209 */
[----:B------:R-:W-:Y:S01]  /*7ec0*/  IMAD.WIDE.U32 R10, R10, R139, RZ ;  /* 0x0000008b0a0a7225 */ /* 0x000fe200078e00ff */
[----:B---3--:R-:W0:Y:S03]  /*7ed0*/  LDC.64 R24, c[0x0][R24+0x210] ;  /* 0x0000840018187b82 */ /* 0x008e260000000a00 */
[----:B------:R-:W-:-:S04]  /*7ee0*/  IMAD.WIDE.U32 R8, R8, R137, RZ ;  /* 0x0000008908087225 */ /* 0x000fc800078e00ff */
[----:B------:R-:W-:Y:S01]  /*7ef0*/  IMAD R27, R141, 0xc0, R86 ;  /* 0x000000c08d1b7824 */ /* 0x000fe200078e0256 */
[----:B------:R-:W-:Y:S01]  /*7f00*/  SEL R79, R156, RZ, P3 ;  /* 0x000000ff9c4f7207 */ /* 0x000fe20001800000 */
[----:B------:R-:W-:Y:S01]  /*7f10*/  IMAD.IADD R143, R9, 0x1, R143 ;  /* 0x00000001098f7824 */ /* 0x000fe200078e028f */
[----:B--2---:R-:W1:Y:S01]  /*7f20*/  @!P3 LDC R14, c[0x0][0xb50] ;  /* 0x0002d400ff0ebb82 */ /* 0x004e620000000800 */
[----:B------:R-:W-:Y:S02]  /*7f30*/  IMAD.MOV.U32 R9, RZ, RZ, R27 ;  /* 0x000000ffff097224 */ /* 0x000fe400078e001b */
[----:B------:R-:W-:Y:S02]  /*7f40*/  IMAD.IADD R11, R11, 0x1, R81 ;  /* 0x000000010b0b7824 */ /* 0x000fe400078e0251 */
[-C--:B------:R-:W-:Y:S02]  /*7f50*/  IMAD R81, R13, R79.reuse, RZ ;  /* 0x0000004f0d517224 */ /* 0x080fe400078e02ff */
[----:B------:R-:W-:Y:S01]  /*7f60*/  IMAD.WIDE.U32 R12, R12, R79, RZ ;  /* 0x0000004f0c0c7225 */ /* 0x000fe200078e00ff */
[----:B------:R-:W2:Y:S03]  /*7f70*/  @!P3 LDC R15, c[0x0][0xb54] ;  /* 0x0002d500ff0fbb82 */ /* 0x000ea60000000800 */
[----:B------:R-:W-:Y:S01]  /*7f80*/  IMAD.IADD R81, R13, 0x1, R81 ;  /* 0x000000010d517824 */ /* 0x000fe200078e0251 */
[--C-:B----4-:R-:W-:Y:S01]  /*7f90*/  IADD3 R10, P2, P5, R8, R10, R4.reuse ;  /* 0x0000000a080a7210 */ /* 0x110fe20007d5e004 */
[----:B------:R-:W-:Y:S01]  /*7fa0*/  @P4 IMAD.HI.U32 R8, R27, R26, RZ ;  /* 0x0000001a1b084227 */ /* 0x000fe200078e00ff */
[----:B------:R-:W-:-:S04]  /*7fb0*/  SHF.R.S32.HI R78, RZ, 0x1f, R4 ;  /* 0x0000001fff4e7819 */ /* 0x000fc80000011404 */
[----:B------:R-:W-:Y:S02]  /*7fc0*/  @P4 SHF.R.U32.HI R9, RZ, R83, R8 ;  /* 0x00000053ff094219 */ /* 0x000fe40000011608 */
[----:B------:R-:W-:-:S03]  /*7fd0*/  IADD3.X R11, R143, R11, R78, P2, P5 ;  /* 0x0000000b8f0b7210 */ /* 0x000fc600017ea44e */
[--C-:B------:R-:W-:Y:S01]  /*7fe0*/  IMAD.MOV R26, RZ, RZ, -R9.reuse ;  /* 0x000000ffff1a7224 */ /* 0x100fe200078e0a09 */
[----:B------:R-:W-:Y:S02]  /*7ff0*/  IADD3 R12, P2, P5, R9, R10, R12 ;  /* 0x0000000a090c7210 */ /* 0x000fe40007d5e00c */
[----:B------:R-:W-:Y:S01]  /*8000*/  SHF.R.S32.HI R8, RZ, 0x1f, R9 ;  /* 0x0000001fff087819 */ /* 0x000fe20000011409 */
[----:B------:R-:W-:-:S03]  /*8010*/  IMAD R9, R22, R26, R27 ;  /* 0x0000001a16097224 */ /* 0x000fc600078e021b */
[----:B------:R-:W-:Y:S01]  /*8020*/  IADD3.X R13, R8, R11, R81, P2, P5 ;  /* 0x0000000b080d7210 */ /* 0x000fe200017ea451 */
[-C--:B0-----:R-:W-:Y:S01]  /*8030*/  IMAD R8, R25, R9.reuse, RZ ;  /* 0x0000000919087224 */ /* 0x081fe200078e02ff */
[----:B------:R-:W-:Y:S01]  /*8040*/  SHF.R.S32.HI R11, RZ, 0x1f, R9 ;  /* 0x0000001fff0b7819 */ /* 0x000fe20000011409 */
[----:B------:R-:W-:-:S04]  /*8050*/  IMAD.WIDE.U32 R12, R24, R9, R12 ;  /* 0x00000009180c7225 */ /* 0x000fc800078e000c */
[----:B------:R-:W-:Y:S01]  /*8060*/  IMAD R11, R24, R11, R8 ;  /* 0x0000000b180b7224 */ /* 0x000fe200078e0208 */
[----:B-1----:R-:W-:-:S03]  /*8070*/  LEA R14, P2, R12, R14, 0x2 ;  /* 0x0000000e0c0e7211 */ /* 0x002fc600078410ff */
[----:B------:R-:W-:-:S05]  /*8080*/  IMAD.IADD R8, R13, 0x1, R11 ;  /* 0x000000010d087824 */ /* 0x000fca00078e020b */
[----:B--2---:R-:W-:Y:S01]  /*8090*/  LEA.HI.X R15, R12, R15, R8, 0x2, P2 ;  /* 0x0000000f0c0f7211 */ /* 0x004fe200010f1408 */
[----:B------:R-:W-:Y:S06]  /*80a0*/  @P1 BRA `(.L_x_10202) ;  /* 0x0000000000101947 */ /* 0x000fec0003800000 */
[----:B------:R-:W-:Y:S05]  /*80b0*/  @!P0 BRA `(.L_x_10202) ;  /* 0x00000000000c8947 */ /* 0x000fea0003800000 */
[----:B------:R-:W2:Y:S04]  /*80c0*/  LDG.E R8, desc[UR36][R28.64] ;  /* 0x000000241c087981 */ /* 0x000ea8000c1e1900 */
[----:B-----5:R-:W2:Y:S02]  /*80d0*/  LDG.E R31, desc[UR36][R28.64+0x4] ;  /* 0x000004241c1f7981 */ /* 0x020ea4000c1e1900 */
[----:B--2---:R-:W-:-:S07]  /*80e0*/  IMAD.IADD R31, R31, 0x1, -R8 ;  /* 0x000000011f1f7824 */ /* 0x004fce00078e0a08 */
.L_x_10202:
[----:B------:R-:W2:Y:S01]  /*80f0*/  LDL R13, [R1+0x3c] ;  /* 0x00003c00010d7983 */ /* 0x000ea20000100800 */
[----:B------:R-:W0:Y:S03]  /*8100*/  S2R R8, SR_TID.X ;  /* 0x0000000000087919 */ /* 0x000e260000002100 */
[----:B------:R-:W-:Y:S04]  /*8110*/  SHFL.IDX PT, R9, R15, RZ, 0x1c1f ;  /* 0x001c1fff0f097589 */ /* 0x000fe800000e0000 */
[----:B------:R-:W-:Y:S04]  /*8120*/  SHFL.IDX PT, R10, R14, 0x1, 0x1c1f ;  /* 0x003c1f000e0a7f89 */ /* 0x000fe800000e0000 */
[----:B------:R-:W-:Y:S01]  /*8130*/  SHFL.IDX PT, R11, R15, 0x1, 0x1c1f ;  /* 0x003c1f000f0b7f89 */ /* 0x000fe200000e0000 */
[----:B0-----:R-:W-:-:S04]  /*8140*/  IADD3 R24, R8, -0x80, RZ ;  /* 0xffffff8008187810 */ /* 0x001fc80007ffe0ff */
[----:B------:R-:W-:-:S04]  /*8150*/  SHF.R.S32.HI R12, RZ, 0x1f, R24 ;  /* 0x0000001fff0c7819 */ /* 0x000fc80000011418 */
[----:B------:R-:W-:-:S04]  /*8160*/  LEA.HI R12, R12, R24, RZ, 0x7 ;  /* 0x000000180c0c7211 */ /* 0x000fc800078f38ff */
[----:B------:R-:W-:Y:S01]  /*8170*/  LOP3.LUT R12, R12, 0xffffff80, RZ, 0xc0, !PT ;  /* 0xffffff800c0c7812 */ /* 0x000fe200078ec0ff */
[----:B------:R-:W0:Y:S04]  /*8180*/  SHFL.IDX PT, R8, R14, RZ, 0x1c1f ;  /* 0x001c1fff0e087589 */ /* 0x000e2800000e0000 */
[----:B------:R-:W-:Y:S02]  /*8190*/  IMAD.IADD R12, R24, 0x1, -R12 ;  /* 0x00000001180c7824 */ /* 0x000fe400078e0a0c */
[----:B-----5:R-:W-:-:S03]  /*81a0*/  IMAD R79, R31, R22, RZ ;  /* 0x000000161f4f7224 */ /* 0x020fc600078e02ff */
[----:B------:R-:W-:Y:S01]  /*81b0*/  LOP3.LUT P0, RZ, R12, 0x3, RZ, 0xc0, !PT ;  /* 0x000000030cff7812 */ /* 0x000fe2000780c0ff */
[----:B--2---:R-:W-:-:S04]  /*81c0*/  IMAD R24, R141, 0xc0, R13 ;  /* 0x000000c08d187824 */ /* 0x004fc800078e020d */
[C---:B------:R-:W-:Y:S01]  /*81d0*/  VIADD R12, R24.reuse, 0x8 ;  /* 0x00000008180c7836 */ /* 0x040fe20000000000 */
[----:B------:R-:W-:-:S04]  /*81e0*/  ISETP.GE.OR P1, PT, R24, R79, P0 ;  /* 0x0000004f1800720c */ /* 0x000fc80000726670 */
[-C--:B------:R-:W-:Y:S02]  /*81f0*/  ISETP.GE.OR P0, PT, R12, R79.reuse, P0 ;  /* 0x0000004f0c00720c */ /* 0x080fe40000706670 */
[----:B------:R-:W-:-:S07]  /*8200*/  ISETP.GE.AND P2, PT, R24, R79, PT ;  /* 0x0000004f1800720c */ /* 0x000fce0003f46270 */
[----:B0-----:R0:W-:Y:S04]  /*8210*/  @!P1 ST.E desc[UR36][R8.64], R0 ;  /* 0x0000000008009985 */ /* 0x0011e8000c101924 */
[----:B------:R0:W-:Y:S01]  /*8220*/  @!P0 ST.E desc[UR36][R10.64], R3 ;  /* 0x000000030a008985 */ /* 0x0001e2000c101924 */
[----:B------:R-:W-:Y:S01]  /*8230*/  ISETP.GE.AND P0, PT, R12, R79, PT ;  /* 0x0000004f0c00720c */ /* 0x000fe20003f06270 */
[----:B------:R-:W-:-:S12]  /*8240*/  @P3 BRA `(.L_x_10203) ;  /* 0x0000000800103947 */ /* 0x000fd80003800000 */
[----:B------:R-:W1:Y:S01]  /*8250*/  S2R R13, SR_TID.X ;  /* 0x00000000000d7919 */ /* 0x000e620000002100 */
[----:B------:R-:W2:Y:S01]  /*8260*/  @P4 LDC R41, c[0x0][0xbec] ;  /* 0x0002fb00ff294b82 */ /* 0x000ea20000000800 */
[----:B------:R-:W-:Y:S01]  /*8270*/  ULDC.64 UR4, c[0x0][0xaa0] ;  /* 0x0002a80000047ab9 */ /* 0x000fe20000000a00 */
[----:B------:R-:W-:-:S06]  /*8280*/  ULDC.64 UR6, c[0x0][0xa80] ;  /* 0x0002a00000067ab9 */ /* 0x000fcc0000000a00 */
[----:B------:R-:W3:Y:S01]  /*8290*/  @P4 LDC R43, c[0x0][0xbf0] ;  /* 0x0002fc00ff2b4b82 */ /* 0x000ee20000000800 */
[----:B-1----:R-:W-:-:S05]  /*82a0*/  VIADD R81, R13, 0xffffff80 ;  /* 0xffffff800d517836 */ /* 0x002fca0000000000 */
[----:B------:R-:W-:-:S04]  /*82b0*/  SHF.R.S32.HI R80, RZ, 0x1f, R81 ;  /* 0x0000001fff507819 */ /* 0x000fc80000011451 */
[----:B------:R-:W-:-:S04]  /*82c0*/  LEA.HI R80, R80, R81, RZ, 0x2 ;  /* 0x0000005150507211 */ /* 0x000fc800078f10ff */
[----:B------:R-:W-:-:S05]  /*82d0*/  SHF.R.S32.HI R80, RZ, 0x2, R80 ;  /* 0x00000002ff507819 */ /* 0x000fca0000011450 */
[----:B0-----:R-:W-:-:S04]  /*82e0*/  IMAD R3, R80, 0x20, R138 ;  /* 0x0000002050037824 */ /* 0x001fc800078e028a */
[----:B------:R-:W-:Y:S01]  /*82f0*/  IMAD.WIDE R76, R3, 0x2, R76 ;  /* 0x00000002034c7825 */ /* 0x000fe200078e024c */
[----:B------:R-:W-:Y:S02]  /*8300*/  SHF.R.S32.HI R40, RZ, 0x1f, R81 ;  /* 0x0000001fff287819 */ /* 0x000fe40000011451 */
[----:B------:R-:W-:Y:S02]  /*8310*/  IADD3 R3, P5, R76, 0x7800, RZ ;  /* 0x000078004c037810 */ /* 0x000fe40007fbe0ff */
[----:B------:R-:W-:Y:S02]  /*8320*/  LEA.HI R40, R40, R81, RZ, 0x2 ;  /* 0x0000005128287211 */ /* 0x000fe400078f10ff */
[----:B------:R-:W-:Y:S01]  /*8330*/  LOP3.LUT R0, R3, 0x180, RZ, 0xc0, !PT ;  /* 0x0000018003007812 */ /* 0x000fe200078ec0ff */
[----:B------:R-:W-:Y:S01]  /*8340*/  IMAD.WIDE.U32 R20, R4, UR4, RZ ;  /* 0x0000000404147c25 */ /* 0x000fe2000f8e00ff */
[----:B------:R-:W-:Y:S02]  /*8350*/  LOP3.LUT R40, R40, 0xfffffffc, RZ, 0xc0, !PT ;  /* 0xfffffffc28287812 */ /* 0x000fe400078ec0ff */
[----:B------:R-:W-:Y:S01]  /*8360*/  SHF.R.U64 R0, R0, 0x3, RZ ;  /* 0x0000000300007819 */ /* 0x000fe200000012ff */
[----:B------:R-:W-:Y:S01]  /*8370*/  IMAD.X R37, RZ, RZ, R77, P5 ;  /* 0x000000ffff257224 */ /* 0x000fe200028e064d */
[----:B------:R-:W-:-:S02]  /*8380*/  IADD3 R13, P0, R76, 0x1800, RZ ;  /* 0x000018004c0d7810 */ /* 0x000fc40007f1e0ff */
[----:B------:R-:W-:Y:S01]  /*8390*/  LOP3.LUT R36, R0, R3, RZ, 0x3c, !PT ;  /* 0x0000000300247212 */ /* 0x000fe200078e3cff */
[----:B------:R-:W-:Y:S01]  /*83a0*/  IMAD R3, R78, UR4, RZ ;  /* 0x000000044e037c24 */ /* 0x000fe2000f8e02ff */
[C---:B------:R-:W-:Y:S01]  /*83b0*/  IADD3 R25, P1, R76.reuse, 0x3000, RZ ;  /* 0x000030004c197810 */ /* 0x040fe20007f3e0ff */
[----:B------:R-:W-:Y:S01]  /*83c0*/  IMAD.IADD R40, R81, 0x1, -R40 ;  /* 0x0000000151287824 */ /* 0x000fe200078e0a28 */
[----:B------:R-:W-:Y:S01]  /*83d0*/  IADD3 R29, P2, R76, 0x4800, RZ ;  /* 0x000048004c1d7810 */ /* 0x000fe20007f5e0ff */
[----:B------:R-:W-:Y:S01]  /*83e0*/  IMAD R3, R4, UR5, R3 ;  /* 0x0000000504037c24 */ /* 0x000fe2000f8e0203 */
[----:B------:R-:W-:Y:S01]  /*83f0*/  ULDC.64 UR4, c[0x0][0xae8] ;  /* 0x0002ba0000047ab9 */ /* 0x000fe20000000a00 */
[----:B------:R-:W-:Y:S01]  /*8400*/  IMAD R0, R40, 0x60, R80 ;  /* 0x0000006028007824 */ /* 0x000fe200078e0250 */
[----:B------:R-:W-:Y:S01]  /*8410*/  IADD3 R33, P3, R76, 0x6000, RZ ;  /* 0x000060004c217810 */ /* 0x000fe20007f7e0ff */
[----:B------:R-:W-:Y:S01]  /*8420*/  IMAD.IADD R21, R21, 0x1, R3 ;  /* 0x0000000115157824 */ /* 0x000fe200078e0203 */
[----:B------:R-:W-:Y:S01]  /*8430*/  LOP3.LUT R12, R13, 0x180, RZ, 0xc0, !PT ;  /* 0x000001800d0c7812 */ /* 0x000fe200078ec0ff */
[----:B------:R-:W-:Y:S01]  /*8440*/  IMAD R40, R141, 0xc0, R0 ;  /* 0x000000c08d287824 */ /* 0x000fe200078e0200 */
[----:B------:R-:W-:Y:S01]  /*8450*/  SHF.R.S32.HI R4, RZ, 0x1f, R137 ;  /* 0x0000001fff047819 */ /* 0x000fe20000011489 */
[----:B------:R-:W-:Y:S01]  /*8460*/  IMAD.WIDE.U32 R20, R139, UR4, R20 ;  /* 0x000000048b147c25 */ /* 0x000fe2000f8e0014 */
[----:B------:R-:W-:Y:S01]  /*8470*/  LOP3.LUT R24, R25, 0x180, RZ, 0xc0, !PT ;  /* 0x0000018019187812 */ /* 0x000fe200078ec0ff */
[----:B------:R-:W5:Y:S01]  /*8480*/  LD.E.128 R36, desc[UR36][R36.64] ;  /* 0x0000002424247980 */ /* 0x000f62000c101d00 */
[----:B------:R-:W-:Y:S01]  /*8490*/  LOP3.LUT R28, R29, 0x180, RZ, 0xc0, !PT ;  /* 0x000001801d1c7812 */ /* 0x000fe200078ec0ff */
[----:B--2---:R-:W-:Y:S01]  /*84a0*/  @P4 IMAD.HI.U32 R0, R40, R41, RZ ;  /* 0x0000002928004227 */ /* 0x004fe200078e00ff */
[----:B------:R-:W-:-:S02]  /*84b0*/  LOP3.LUT R32, R33, 0x180, RZ, 0xc0, !PT ;  /* 0x0000018021207812 */ /* 0x000fc400078ec0ff */
[----:B------:R-:W-:Y:S01]  /*84c0*/  LOP3.LUT R9, R76, 0x180, RZ, 0xc0, !PT ;  /* 0x000001804c097812 */ /* 0x000fe200078ec0ff */
[----:B------:R-:W-:Y:S01]  /*84d0*/  IMAD R21, R139, UR5, R21 ;  /* 0x000000058b157c24 */ /* 0x000fe2000f8e0215 */
[----:B------:R-:W-:Y:S01]  /*84e0*/  ULDC.64 UR4, c[0x0][0xaf0] ;  /* 0x0002bc0000047ab9 */ /* 0x000fe20000000a00 */
[----:B------:R-:W-:Y:S01]  /*84f0*/  IMAD.MOV.U32 R3, RZ, RZ, R40 ;  /* 0x000000ffff037224 */ /* 0x000fe200078e0028 */
[----:B---3--:R-:W-:Y:S01]  /*8500*/  @P4 SHF.R.U32.HI R3, RZ, R43, R0 ;  /* 0x0000002bff034219 */ /* 0x008fe20000011600 */
[----:B------:R-:W-:Y:S01]  /*8510*/  IMAD R4, R4, UR4, RZ ;  /* 0x0000000404047c24 */ /* 0x000fe2000f8e02ff */
[----:B------:R-:W-:Y:S01]  /*8520*/  SHF.R.U64 R12, R12, 0x3, RZ ;  /* 0x000000030c0c7819 */ /* 0x000fe200000012ff */
[C---:B------:R-:W-:Y:S01]  /*8530*/  IMAD.WIDE.U32 R20, R137.reuse, UR4, R20 ;  /* 0x0000000489147c25 */ /* 0x040fe2000f8e0014 */
[--C-:B------:R-:W-:Y:S02]  /*8540*/  SHF.R.S32.HI R0, RZ, 0x1f, R3.reuse ;  /* 0x0000001fff007819 */ /* 0x100fe40000011403 */
[----:B------:R-:W-:Y:S01]  /*8550*/  SHF.R.U64 R24, R24, 0x3, RZ ;  /* 0x0000000318187819 */ /* 0x000fe200000012ff */
[----:B------:R-:W-:Y:S01]  /*8560*/  IMAD R41, R137, UR5, R4 ;  /* 0x0000000589297c24 */ /* 0x000fe2000f8e0204 */
[----:B------:R-:W-:Y:S01]  /*8570*/  SHF.R.U64 R28, R28, 0x3, RZ ;  /* 0x000000031c1c7819 */ /* 0x000fe200000012ff */
[----:B------:R-:W-:Y:S01]  /*8580*/  IMAD.MOV R43, RZ, RZ, -R3 ;  /* 0x000000ffff2b7224 */ /* 0x000fe200078e0a03 */
[----:B------:R-:W-:Y:S01]  /*8590*/  SHF.R.U64 R32, R32, 0x3, RZ ;  /* 0x0000000320207819 */ /* 0x000fe200000012ff */
[----:B------:R-:W-:Y:S01]  /*85a0*/  ULDC.64 UR4, c[0x0][0xae0] ;  /* 0x0002b80000047ab9 */ /* 0x000fe20000000a00 */
[----:B------:R-:W-:Y:S01]  /*85b0*/  SHF.R.U64 R9, R9, 0x3, RZ ;  /* 0x0000000309097819 */ /* 0x000fe200000012ff */
[----:B------:R-:W-:Y:S01]  /*85c0*/  IMAD.IADD R21, R21, 0x1, R41 ;  /* 0x0000000115157824 */ /* 0x000fe200078e0229 */
[----:B------:R-:W-:Y:S01]  /*85d0*/  LOP3.LUT R12, R12, R13, RZ, 0x3c, !PT ;  /* 0x0000000d0c0c7212 */ /* 0x000fe200078e3cff */
[----:B------:R-:W-:Y:S01]  /*85e0*/  IMAD R0, R0, UR4, RZ ;  /* 0x0000000400007c24 */ /* 0x000fe2000f8e02ff */
[----:B------:R-:W-:Y:S01]  /*85f0*/  LOP3.LUT R24, R24, R25, RZ, 0x3c, !PT ;  /* 0x0000001918187212 */ /* 0x000fe200078e3cff */
[----:B------:R-:W-:Y:S01]  /*8600*/  IMAD R41, R22, R43, R40 ;  /* 0x0000002b16297224 */ /* 0x000fe200078e0228 */
[----:B------:R-:W-:Y:S01]  /*8610*/  LOP3.LUT R28, R28, R29, RZ, 0x3c, !PT ;  /* 0x0000001d1c1c7212 */ /* 0x000fe200078e3cff */
[--C-:B------:R-:W-:Y:S01]  /*8620*/  IMAD.X R13, RZ, RZ, R77.reuse, P0 ;  /* 0x000000ffff0d7224 */ /* 0x100fe200000e064d */
[----:B------:R-:W-:Y:S01]  /*8630*/  LOP3.LUT R32, R32, R33, RZ, 0x3c, !PT ;  /* 0x0000002120207212 */ /* 0x000fe200078e3cff */
[--C-:B------:R-:W-:Y:S01]  /*8640*/  IMAD.X R25, RZ, RZ, R77.reuse, P1 ;  /* 0x000000ffff197224 */ /* 0x100fe200008e064d */
[----:B------:R-:W-:Y:S01]  /*8650*/  IADD3.X R33, RZ, R77, RZ, P3, !PT ;  /* 0x0000004dff217210 */ /* 0x000fe20001ffe4ff */
[----:B------:R-:W-:Y:S01]  /*8660*/  IMAD.X R29, RZ, RZ, R77, P2 ;  /* 0x000000ffff1d7224 */ /* 0x000fe200010e064d */
[----:B------:R-:W-:Y:S01]  /*8670*/  LOP3.LUT R76, R9, R76, RZ, 0x3c, !PT ;  /* 0x0000004c094c7212 */ /* 0x000fe200078e3cff */
[C---:B------:R-:W-:Y:S01]  /*8680*/  IMAD R43, R3.reuse, UR5, R0 ;  /* 0x00000005032b7c24 */ /* 0x040fe2000f8e0200 */
[----:B------:R-:W-:Y:S01]  /*8690*/  SHF.R.S32.HI R0, RZ, 0x1f, R41 ;  /* 0x0000001fff007819 */ /* 0x000fe20000011429 */
[----:B------:R-:W5:Y:S01]  /*86a0*/  LD.E.128 R12, desc[UR36][R12.64] ;  /* 0x000000240c0c7980 */ /* 0x000f62000c101d00 */
[----:B------:R-:W-:Y:S01]  /*86b0*/  IMAD.WIDE.U32 R20, R3, UR4, R20 ;  /* 0x0000000403147c25 */ /* 0x000fe2000f8e0014 */
[----:B------:R-:W-:-:S02]  /*86c0*/  ULDC.64 UR4, c[0x0][0xad8] ;  /* 0x0002b60000047ab9 */ /* 0x000fc40000000a00 */
[----:B------:R0:W5:Y:S01]  /*86d0*/  LD.E.128 R8, desc[UR36][R76.64] ;  /* 0x000000244c087980 */ /* 0x000162000c101d00 */
[----:B------:R-:W-:-:S03]  /*86e0*/  IMAD R0, R0, UR4, RZ ;  /* 0x0000000400007c24 */ /* 0x000fc6000f8e02ff */
        /* <DEDUP_REMOVED lines=10> */
[----:B------:R-:W-:Y:S02]  /*8790*/  IMAD R3, R41, UR5, R0 ;  /* 0x0000000529037c24 */ /* 0x000fe4000f8e0200 */
[----:B------:R-:W-:Y:S02]  /*87a0*/  IMAD R0, R141, 0xc0, R80 ;  /* 0x000000c08d007824 */ /* 0x000fe400078e0250 */
[----:B------:R-:W-:Y:S01]  /*87b0*/  IMAD.WIDE.U32 R20, R41, UR4, R20 ;  /* 0x0000000429147c25 */ /* 0x000fe2000f8e0014 */
[----:B------:R-:W-:Y:S02]  /*87c0*/  UIADD3 UR4, UR41, 0x2d820, URZ ;  /* 0x0002d82029047890 */ /* 0x000fe4000fffe03f */
[----:B------:R-:W-:Y:S02]  /*87d0*/  ISETP.GE.AND P0, PT, R0, R79, PT ;  /* 0x0000004f0000720c */ /* 0x000fe40003f06270 */
[----:B------:R-:W-:Y:S01]  /*87e0*/  UPRMT UR4, URZ, 0x654, UR4 ;  /* 0x000006543f047896 */ /* 0x000fe20008000004 */
[----:B------:R-:W-:-:S02]  /*87f0*/  IADD3 R3, R21, R3, RZ ;  /* 0x0000000315037210 */ /* 0x000fc40007ffe0ff */
[----:B------:R-:W-:-:S04]  /*8800*/  LEA R4, P1, R20, UR6, 0x1 ;  /* 0x0000000614047c11 */ /* 0x000fc8000f8208ff */
[----:B------:R-:W-:Y:S01]  /*8810*/  LEA.HI.X R3, R20, UR7, R3, 0x1, P1 ;  /* 0x0000000714037c11 */ /* 0x000fe200088f0c03 */
[----:B-1----:R0:W1:Y:S01]  /*8820*/  SHFL.IDX PT, R40, R4, RZ, 0x1c1f ;  /* 0x001c1fff04287589 */ /* 0x00206200000e0000 */
[----:B------:R-:W-:Y:S01]  /*8830*/  BSSY B1, `(.L_x_10204) ;  /* 0x0000012000017945 */ /* 0x000fe20003800000 */
[----:B------:R-:W-:Y:S02]  /*8840*/  SYNCS.ARRIVE.TRANS64.RED.A1T0 RZ, [UR4], RZ ;  /* 0x000000ffffff79a7 */ /* 0x000fe40008100404 */
        /* <DEDUP_REMOVED lines=10> */
[----:B--2---:R-:W-:Y:S01]  /*88f0*/  @!P0 IMAD.WIDE R20, R138, 0x2, R40 ;  /* 0x000000028a148825 */ /* 0x004fe200078e0228 */
[-C--:B------:R-:W-:Y:S02]  /*8900*/  @!P1 LEA.HI.X R43, R142, R41.reuse, R47, 0x1, P3 ;  /* 0x000000298e2b9211 */ /* 0x080fe400018f0c2f */
[----:B------:R-:W-:Y:S02]  /*8910*/  @!P2 LEA.HI.X R45, R144, R41, R46, 0x1, P4 ;  /* 0x00000029902da211 */ /* 0x000fe400020f0c2e */
[----:B-----5:R3:W-:Y:S04]  /*8920*/  @!P0 ST.E.128 desc[UR36][R20.64], R8 ;  /* 0x0000000814008985 */ /* 0x0207e8000c101d24 */
[----:B------:R3:W-:Y:S04]  /*8930*/  @!P1 ST.E.128 desc[UR36][R42.64], R24 ;  /* 0x000000182a009985 */ /* 0x0007e8000c101d24 */
[----:B------:R3:W-:Y:S02]  /*8940*/  @!P2 ST.E.128 desc[UR36][R44.64], R32 ;  /* 0x000000202c00a985 */ /* 0x0007e4000c101d24 */
.L_x_10205:
[----:B------:R-:W-:Y:S05]  /*8950*/  BSYNC B1 ;  /* 0x0000000000017941 */ /* 0x000fea0003800000 */
.L_x_10204:
[----:B------:R-:W-:Y:S01]  /*8960*/  VIADD R0, R0, 0x60 ;  /* 0x0000006000007836 */ /* 0x000fe20000000000 */
[----:B---3-5:R3:W4:Y:S04]  /*8970*/  SHFL.IDX PT, R11, R3, 0x1, 0x1c1f ;  /* 0x003c1f00030b7f89 */ /* 0x02872800000e0000 */
[----:B------:R-:W-:Y:S01]  /*8980*/  ISETP.GE.AND P0, PT, R0, R79, PT ;  /* 0x0000004f0000720c */ /* 0x000fe20003f06270 */
[----:B------:R3:W0:-:S12]  /*8990*/  SHFL.IDX PT, R10, R4, 0x1, 0x1c1f ;  /* 0x003c1f00040a7f89 */ /* 0x00061800000e0000 */
[----:B---3--:R-:W-:Y:S05]  /*89a0*/  @P0 BRA `(.L_x_10206) ;  /* 0x0000001400500947 */ /* 0x008fea0003800000 */
[----:B------:R-:W-:Y:S02]  /*89b0*/  ULDC UR4, c[0x0][0xac8] ;  /* 0x0002b20000047ab9 */ /* 0x000fe40000000800 */
[----:B------:R-:W-:Y:S02]  /*89c0*/  ISETP.GE.AND P2, PT, R142, UR4, PT ;  /* 0x000000048e007c0c */ /* 0x000fe4000bf46270 */
[----:B------:R-:W-:-:S11]  /*89d0*/  ISETP.GE.AND P1, PT, R138, UR4, PT ;  /* 0x000000048a007c0c */ /* 0x000fd6000bf26270 */
[----:B0-----:R-:W-:Y:S02]  /*89e0*/  @!P2 LEA R20, P0, R142, R10, 0x1 ;  /* 0x0000000a8e14a211 */ /* 0x001fe400078008ff */
[----:B----4-:R-:W-:Y:S02]  /*89f0*/  @!P1 IMAD.WIDE R8, R138, 0x2, R10 ;  /* 0x000000028a089825 */ /* 0x010fe400078e020a */
        /* <DEDUP_REMOVED lines=9> */
.L_x_10203:
[----:B0-----:R-:W0:Y:S01]  /*8a90*/  @P4 LDC R10, c[0x0][0xbec] ;  /* 0x0002fb00ff0a4b82 */ /* 0x001e220000000800 */
[----:B------:R-:W-:Y:S01]  /*8aa0*/  ULDC.64 UR4, c[0x0][0xb08] ;  /* 0x0002c20000047ab9 */ /* 0x000fe20000000a00 */
[----:B------:R-:W-:Y:S01]  /*8ab0*/  SHF.R.S32.HI R0, RZ, 0x1f, R137 ;  /* 0x0000001fff007819 */ /* 0x000fe20000011489 */
[----:B------:R-:W-:Y:S01]  /*8ac0*/  IMAD R3, R78, UR4, RZ ;  /* 0x000000044e037c24 */ /* 0x000fe2000f8e02ff */
[----:B------:R-:W-:Y:S01]  /*8ad0*/  ULDC.64 UR6, c[0x0][0xb30] ;  /* 0x0002cc0000067ab9 */ /* 0x000fe20000000a00 */
[C---:B------:R-:W-:Y:S01]  /*8ae0*/  IMAD.WIDE.U32 R8, R4.reuse, UR4, RZ ;  /* 0x0000000404087c25 */ /* 0x040fe2000f8e00ff */
[----:B------:R-:W-:Y:S01]  /*8af0*/  BSSY B1, `(.L_x_10207) ;  /* 0x0000063000017945 */ /* 0x000fe20003800000 */
[----:B------:R-:W-:Y:S01]  /*8b00*/  SHF.R.S32.HI R28, RZ, 0x1f, R145 ;  /* 0x0000001fff1c7819 */ /* 0x000fe20000011491 */
[----:B------:R-:W1:Y:S01]  /*8b10*/  @P4 LDC R13, c[0x0][0xbf0] ;  /* 0x0002fc00ff0d4b82 */ /* 0x000e620000000800 */
[----:B------:R-:W-:Y:S01]  /*8b20*/  IMAD R3, R4, UR5, R3 ;  /* 0x0000000504037c24 */ /* 0x000fe2000f8e0203 */
[----:B------:R-:W-:Y:S01]  /*8b30*/  ULDC.64 UR4, c[0x0][0xb38] ;  /* 0x0002ce0000047ab9 */ /* 0x000fe20000000a00 */
[----:B------:R-:W-:-:S02]  /*8b40*/  SHF.R.S32.HI R29, RZ, 0x1f, R146 ;  /* 0x0000001fff1d7819 */ /* 0x000fc40000011492 */
[----:B------:R-:W-:Y:S01]  /*8b50*/  IMAD.IADD R9, R9, 0x1, R3 ;  /* 0x0000000109097824 */ /* 0x000fe200078e0203 */
[----:B------:R-:W-:Y:S01]  /*8b60*/  SHF.R.S32.HI R30, RZ, 0x1f, R147 ;  /* 0x0000001fff1e7819 */ /* 0x000fe20000011493 */
[----:B------:R-:W-:Y:S01]  /*8b70*/  IMAD.MOV.U32 R3, RZ, RZ, R27 ;  /* 0x000000ffff037224 */ /* 0x000fe200078e001b */
[----:B------:R-:W-:Y:S01]  /*8b80*/  SHF.R.S32.HI R31, RZ, 0x1f, R148 ;  /* 0x0000001fff1f7819 */ /* 0x000fe20000011494 */
[C---:B------:R-:W-:Y:S01]  /*8b90*/  IMAD.WIDE.U32 R8, R139.reuse, UR4, R8 ;  /* 0x000000048b087c25 */ /* 0x040fe2000f8e0008 */
[----:B------:R-:W-:Y:S02]  /*8ba0*/  SHF.R.S32.HI R76, RZ, 0x1f, R149 ;  /* 0x0000001fff4c7819 */ /* 0x000fe40000011495 */
[----:B------:R-:W-:Y:S01]  /*8bb0*/  SHF.R.S32.HI R77, RZ, 0x1f, R150 ;  /* 0x0000001fff4d7819 */ /* 0x000fe20000011496 */
[----:B------:R-:W-:Y:S01]  /*8bc0*/  IMAD R9, R139, UR5, R9 ;  /* 0x000000058b097c24 */ /* 0x000fe2000f8e0209 */
[----:B------:R-:W-:Y:S01]  /*8bd0*/  ULDC.64 UR4, c[0x0][0xb40] ;  /* 0x0002d00000047ab9 */ /* 0x000fe20000000a00 */
[----:B------:R-:W-:Y:S01]  /*8be0*/  SHF.R.S32.HI R79, RZ, 0x1f, R151 ;  /* 0x0000001fff4f7819 */ /* 0x000fe20000011497 */
[----:B------:R-:W-:Y:S01]  /*8bf0*/  IMAD R0, R0, UR4, RZ ;  /* 0x0000000400007c24 */ /* 0x000fe2000f8e02ff */
[----:B------:R-:W-:Y:S01]  /*8c00*/  SHF.R.S32.HI R80, RZ, 0x1f, R152 ;  /* 0x0000001fff507819 */ /* 0x000fe20000011498 */
[----:B0-----:R-:W-:Y:S01]  /*8c10*/  @P4 IMAD.HI.U32 R10, R27, R10, RZ ;  /* 0x0000000a1b0a4227 */ /* 0x001fe200078e00ff */
[----:B------:R-:W-:-:S02]  /*8c20*/  SHF.R.S32.HI R81, RZ, 0x1f, R153 ;  /* 0x0000001fff517819 */ /* 0x000fc40000011499 */
[----:B------:R-:W-:Y:S01]  /*8c30*/  SHF.R.S32.HI R82, RZ, 0x1f, R154 ;  /* 0x0000001fff527819 */ /* 0x000fe2000001149a */
[C---:B------:R-:W-:Y:S01]  /*8c40*/  IMAD R11, R137.reuse, UR5, R0 ;  /* 0x00000005890b7c24 */ /* 0x040fe2000f8e0200 */
[----:B------:R-:W-:Y:S01]  /*8c50*/  SHF.R.S32.HI R83, RZ, 0x1f, R155 ;  /* 0x0000001fff537819 */ /* 0x000fe2000001149b */
[----:B------:R-:W-:Y:S01]  /*8c60*/  IMAD.WIDE.U32 R8, R137, UR4, R8 ;  /* 0x0000000489087c25 */ /* 0x000fe2000f8e0008 */
[----:B-1----:R-:W-:Y:S01]  /*8c70*/  @P4 SHF.R.U32.HI R3, RZ, R13, R10 ;  /* 0x0000000dff034219 */ /* 0x002fe2000001160a */
[----:B------:R-:W-:Y:S02]  /*8c80*/  ULDC.64 UR4, c[0x0][0xb48] ;  /* 0x0002d20000047ab9 */ /* 0x000fe40000000a00 */
[----:B------:R-:W-:Y:S01]  /*8c90*/  IMAD.IADD R9, R9, 0x1, R11 ;  /* 0x0000000109097824 */ /* 0x000fe200078e020b */
[--C-:B------:R-:W-:Y:S01]  /*8ca0*/  SHF.R.S32.HI R0, RZ, 0x1f, R3.reuse ;  /* 0x0000001fff007819 */ /* 0x100fe20000011403 */
[----:B------:R-:W-:Y:S02]  /*8cb0*/  IMAD.MOV R11, RZ, RZ, -R3 ;  /* 0x000000ffff0b7224 */ /* 0x000fe400078e0a03 */
[----:B------:R-:W-:Y:S01]  /*8cc0*/  IMAD.WIDE.U32 R8, R156, UR4, R8 ;  /* 0x000000049c087c25 */ /* 0x000fe2000f8e0008 */
[----:B------:R-:W-:-:S03]  /*8cd0*/  UIADD3 UR4, UR41, 0x2d820, URZ ;  /* 0x0002d82029047890 */ /* 0x000fc6000fffe03f */
[----:B------:R-:W-:Y:S01]  /*8ce0*/  IMAD R11, R22, R11, R27 ;  /* 0x0000000b160b7224 */ /* 0x000fe200078e021b */
[----:B------:R-:W-:Y:S01]  /*8cf0*/  UPRMT UR4, URZ, 0x654, UR4 ;  /* 0x000006543f047896 */ /* 0x000fe20008000004 */
[----:B------:R-:W-:Y:S02]  /*8d00*/  IMAD R0, R0, UR6, RZ ;  /* 0x0000000600007c24 */ /* 0x000fe4000f8e02ff */
[----:B------:R-:W-:Y:S02]  /*8d10*/  IMAD R9, R156, UR5, R9 ;  /* 0x000000059c097c24 */ /* 0x000fe4000f8e0209 */
[C---:B------:R-:W-:Y:S01]  /*8d20*/  IMAD R13, R3.reuse, UR7, R0 ;  /* 0x00000007030d7c24 */ /* 0x040fe2000f8e0200 */
[----:B------:R-:W-:Y:S01]  /*8d30*/  SHF.R.S32.HI R0, RZ, 0x1f, R11 ;  /* 0x0000001fff007819 */ /* 0x000fe2000001140b */
[----:B------:R-:W-:Y:S01]  /*8d40*/  IMAD.WIDE.U32 R8, R3, UR6, R8 ;  /* 0x0000000603087c25 */ /* 0x000fe2000f8e0008 */
[----:B------:R-:W-:Y:S01]  /*8d50*/  ULDC.64 UR6, c[0x0][0xb28] ;  /* 0x0002ca0000067ab9 */ /* 0x000fe20000000a00 */
[----:B------:R-:W-:Y:S02]  /*8d60*/  SYNCS.ARRIVE.TRANS64.RED.A1T0 RZ, [UR4], RZ ;  /* 0x000000ffffff79a7 */ /* 0x000fe40008100404 */
[----:B------:R-:W-:-:S02]  /*8d70*/  IMAD R0, R0, UR6, RZ ;  /* 0x0000000600007c24 */ /* 0x000fc4000f8e02ff */
        /* <DEDUP_REMOVED lines=10> */
[----:B------:R-:W-:Y:S02]  /*8e20*/  ULDC UR4, c[0x0][0xac8] ;  /* 0x0002b20000047ab9 */ /* 0x000fe40000000800 */
[----:B------:R-:W-:Y:S02]  /*8e30*/  ISETP.GE.AND P3, PT, R155, UR4, PT ;  /* 0x000000049b007c0c */ /* 0x000fe4000bf66270 */
[----:B------:R-:W-:Y:S02]  /*8e40*/  ISETP.GE.AND P1, PT, R157, UR4, PT ;  /* 0x000000049d007c0c */ /* 0x000fe4000bf26270 */
[----:B------:R-:W-:Y:S02]  /*8e50*/  ISETP.GE.AND P4, PT, R154, UR4, PT ;  /* 0x000000049a007c0c */ /* 0x000fe4000bf86270 */
[----:B------:R-:W-:-:S07]  /*8e60*/  ISETP.GE.AND P2, PT, R153, UR4, PT ;  /* 0x0000000499007c0c */ /* 0x000fce000bf46270 */
[-C--:B-1----:R-:W-:Y:S02]  /*8e70*/  @!P3 LEA R12, P5, R155, R8.reuse, 0x2 ;  /* 0x000000089b0cb211 */ /* 0x082fe400078a10ff */
[----:B--2---:R-:W-:Y:S02]  /*8e80*/  @!P1 IMAD.WIDE R10, R157, 0x4, R8 ;  /* 0x000000049d0a9825 */ /* 0x004fe400078e0208 */
[----:B------:R-:W-:Y:S02]  /*8e90*/  @!P3 LEA.HI.X R13, R155, R9, R83, 0x2, P5 ;  /* 0x000000099b0db211 */ /* 0x000fe400028f1453 */
[----:B------:R-:W-:Y:S01]  /*8ea0*/  ISETP.GE.AND P5, PT, R152, UR4, PT ;  /* 0x0000000498007c0c */ /* 0x000fe2000bfa6270 */
[----:B------:R1:W-:Y:S01]  /*8eb0*/  @!P1 ST.E.64 desc[UR36][R10.64], R20 ;  /* 0x000000140a009985 */ /* 0x0003e2000c101b24 */
[-C--:B------:R-:W-:Y:S02]  /*8ec0*/  @!P4 LEA R14, P1, R154, R8.reuse, 0x2 ;  /* 0x000000089a0ec211 */ /* 0x080fe400078210ff */
[----:B------:R-:W-:Y:S01]  /*8ed0*/  @!P2 LEA R24, P6, R153, R8, 0x2 ;  /* 0x000000089918a211 */ /* 0x000fe200078c10ff */
[----:B------:R2:W-:Y:S01]  /*8ee0*/  @!P3 ST.E.64 desc[UR36][R12.64], R32 ;  /* 0x000000200c00b985 */ /* 0x0005e2000c101b24 */
[----:B------:R-:W-:-:S02]  /*8ef0*/  ISETP.GE.AND P3, PT, R151, UR4, PT ;  /* 0x0000000497007c0c */ /* 0x000fc4000bf66270 */
        /* <DEDUP_REMOVED lines=8> */
[CC--:B-1----:R-:W-:Y:S02]  /*8f80*/  @!P3 LEA R10, P6, R151.reuse, R8.reuse, 0x2 ;  /* 0x00000008970ab211 */ /* 0x0c2fe400078c10ff */
[----:B--2---:R-:W-:Y:S01]  /*8f90*/  @!P1 LEA R12, P4, R150, R8, 0x2 ;  /* 0x00000008960c9211 */ /* 0x004fe200078810ff */
[----:B------:R-:W-:Y:S01]  /*8fa0*/  @!P5 ST.E.64 desc[UR36][R26.64], R38 ;  /* 0x000000261a00d985 */ /* 0x000fe2000c101b24 */
        /* <DEDUP_REMOVED lines=10> */
[----:B------:R-:W-:-:S03]  /*9050*/  @!P5 LEA R20, P6, R148, R8, 0x2 ;  /* 0x000000089414d211 */ /* 0x000fc600078c10ff */
[----:B------:R3:W-:Y:S01]  /*9060*/  @!P2 ST.E.64 desc[UR36][R14.64], R44 ;  /* 0x0000002c0e00a985 */ /* 0x0007e2000c101b24 */
[CC--:B----4-:R-:W-:Y:S02]  /*9070*/  @!P4 LEA R24, P2, R147.reuse, R8.reuse, 0x2 ;  /* 0x000000089318c211 */ /* 0x0d0fe400078410ff */
        /* <DEDUP_REMOVED lines=10> */
.L_x_10208:
[----:B------:R-:W-:Y:S05]  /*9120*/  BSYNC B1 ;  /* 0x0000000000017941 */ /* 0x000fea0003800000 */
.L_x_10207:
[----:B---3--:R3:W4:Y:S04]  /*9130*/  SHFL.IDX PT, R11, R3, 0x1, 0x1c1f ;  /* 0x003c1f00030b7f89 */ /* 0x00872800000e0000 */
[----:B------:R3:W0:Y:S01]  /*9140*/  SHFL.IDX PT, R10, R0, 0x1, 0x1c1f ;  /* 0x003c1f00000a7f89 */ /* 0x00062200000e0000 */
[----:B------:R-:W-:Y:S05]  /*9150*/  @P0 BRA `(.L_x_10206) ;  /* 0x0000000c00640947 */ /* 0x000fea0003800000 */
[----:B------:R-:W-:Y:S02]  /*9160*/  ULDC UR4, c[0x0][0xac8] ;  /* 0x0002b20000047ab9 */ /* 0x000fe40000000800 */
[----:B------:R-:W-:Y:S02]  /*9170*/  ISETP.GE.AND P5, PT, R155, UR4, PT ;  /* 0x000000049b007c0c */ /* 0x000fe4000bfa6270 */
[----:B------:R-:W-:Y:S02]  /*9180*/  ISETP.GE.AND P1, PT, R157, UR4, PT ;  /* 0x000000049d007c0c */ /* 0x000fe4000bf26270 */
[----:B------:R-:W-:Y:S02]  /*9190*/  ISETP.GE.AND P3, PT, R154, UR4, PT ;  /* 0x000000049a007c0c */ /* 0x000fe4000bf66270 */
[----:B------:R-:W-:Y:S02]  /*91a0*/  ISETP.GE.AND P2, PT, R153, UR4, PT ;  /* 0x0000000499007c0c */ /* 0x000fe4000bf46270 */
[----:B------:R-:W-:-:S05]  /*91b0*/  ISETP.GE.AND P4, PT, R152, UR4, PT ;  /* 0x0000000498007c0c */ /* 0x000fca000bf86270 */
[-C--:B0-----:R-:W-:Y:S02]  /*91c0*/  @!P5 LEA R12, P0, R155, R10.reuse, 0x2 ;  /* 0x0000000a9b0cd211 */ /* 0x081fe400078010ff */
[----:B-12-4-:R-:W-:Y:S02]  /*91d0*/  @!P1 IMAD.WIDE R8, R157, 0x4, R10 ;  /* 0x000000049d089825 */ /* 0x016fe400078e020a */
[----:B------:R-:W-:Y:S02]  /*91e0*/  @!P5 LEA.HI.X R13, R155, R11, R83, 0x2, P0 ;  /* 0x0000000b9b0dd211 */ /* 0x000fe400000f1453 */
[-C--:B------:R-:W-:Y:S01]  /*91f0*/  @!P3 LEA R14, P0, R154, R10.reuse, 0x2 ;  /* 0x0000000a9a0eb211 */ /* 0x080fe200078010ff */
[----:B------:R0:W-:Y:S01]  /*9200*/  @!P1 ST.E.64 desc[UR36][R8.64], R54 ;  /* 0x0000003608009985 */ /* 0x0001e2000c101b24 */
[----:B------:R-:W-:Y:S02]  /*9210*/  ISETP.GE.AND P1, PT, R151, UR4, PT ;  /* 0x0000000497007c0c */ /* 0x000fe4000bf26270 */
[-C--:B------:R-:W-:Y:S01]  /*9220*/  @!P4 LEA R24, P6, R152, R10.reuse, 0x2 ;  /* 0x0000000a9818c211 */ /* 0x080fe200078c10ff */
[----:B------:R1:W-:Y:S01]  /*9230*/  @!P5 ST.E.64 desc[UR36][R12.64], R56 ;  /* 0x000000380c00d985 */ /* 0x0003e2000c101b24 */
[----:B------:R-:W-:-:S02]  /*9240*/  @!P2 LEA R20, P5, R153, R10, 0x2 ;  /* 0x0000000a9914a211 */ /* 0x000fc400078a10ff */
[-C--:B------:R-:W-:Y:S02]  /*9250*/  @!P3 LEA.HI.X R15, R154, R11.reuse, R82, 0x2, P0 ;  /* 0x0000000b9a0fb211 */ /* 0x080fe400000f1452 */
[-C--:B------:R-:W-:Y:S02]  /*9260*/  @!P2 LEA.HI.X R21, R153, R11.reuse, R81, 0x2, P5 ;  /* 0x0000000b9915a211 */ /* 0x080fe400028f1451 */
[----:B------:R-:W-:Y:S01]  /*9270*/  ISETP.GE.AND P0, PT, R150, UR4, PT ;  /* 0x0000000496007c0c */ /* 0x000fe2000bf06270 */
[----:B------:R-:W-:Y:S01]  /*9280*/  @!P3 ST.E.64 desc[UR36][R14.64], R58 ;  /* 0x0000003a0e00b985 */ /* 0x000fe2000c101b24 */
[----:B------:R-:W-:Y:S02]  /*9290*/  @!P4 LEA.HI.X R25, R152, R11, R80, 0x2, P6 ;  /* 0x0000000b9819c211 */ /* 0x000fe400030f1450 */
[----:B0-----:R-:W-:Y:S01]  /*92a0*/  @!P1 LEA R8, P5, R151, R10, 0x2 ;  /* 0x0000000a97089211 */ /* 0x001fe200078a10ff */
[----:B------:R0:W-:Y:S01]  /*92b0*/  @!P2 ST.E.64 desc[UR36][R20.64], R60 ;  /* 0x0000003c1400a985 */ /* 0x0001e2000c101b24 */
[----:B------:R-:W-:-:S02]  /*92c0*/  ISETP.GE.AND P3, PT, R148, UR4, PT ;  /* 0x0000000494007c0c */ /* 0x000fc4000bf66270 */
[----:B------:R-:W-:Y:S01]  /*92d0*/  ISETP.GE.AND P2, PT, R147, UR4, PT ;  /* 0x0000000493007c0c */ /* 0x000fe2000bf46270 */
[----:B------:R2:W-:Y:S01]  /*92e0*/  @!P4 ST.E.64 desc[UR36][R24.64], R62 ;  /* 0x0000003e1800c985 */ /* 0x0005e2000c101b24 */
[----:B------:R-:W-:Y:S02]  /*92f0*/  ISETP.GE.AND P4, PT, R149, UR4, PT ;  /* 0x0000000495007c0c */ /* 0x000fe4000bf86270 */
[-C--:B------:R-:W-:Y:S02]  /*9300*/  @!P1 LEA.HI.X R9, R151, R11.reuse, R79, 0x2, P5 ;  /* 0x0000000b97099211 */ /* 0x080fe400028f144f */
[----:B------:R-:W-:Y:S02]  /*9310*/  ISETP.GE.AND P5, PT, R146, UR4, PT ;  /* 0x0000000492007c0c */ /* 0x000fe4000bfa6270 */
[C---:B-1----:R-:W-:Y:S01]  /*9320*/  @!P0 LEA R12, P6, R150.reuse, R10, 0x2 ;  /* 0x0000000a960c8211 */ /* 0x042fe200078c10ff */
[----:B------:R1:W-:Y:S03]  /*9330*/  @!P1 ST.E.64 desc[UR36][R8.64], R64 ;  /* 0x0000004008009985 */ /* 0x0003e6000c101b24 */
[----:B------:R-:W-:-:S02]  /*9340*/  @!P0 LEA.HI.X R13, R150, R11, R77, 0x2, P6 ;  /* 0x0000000b960d8211 */ /* 0x000fc400030f144d */
[-C--:B0-----:R-:W-:Y:S02]  /*9350*/  @!P3 LEA R20, P6, R148, R10.reuse, 0x2 ;  /* 0x0000000a9414b211 */ /* 0x081fe400078c10ff */
        /* <DEDUP_REMOVED lines=9> */
[----:B------:R1:W-:Y:S01]  /*93f0*/  @!P3 ST.E.64 desc[UR36][R20.64], R70 ;  /* 0x000000461400b985 */ /* 0x0003e2000c101b24 */
[----:B------:R-:W-:-:S03]  /*9400*/  ISETP.GE.AND P0, PT, R145, UR4, PT ;  /* 0x0000000491007c0c */ /* 0x000fc6000bf06270 */
[----:B------:R1:W-:Y:S04]  /*9410*/  @!P2 ST.E.64 desc[UR36][R24.64], R72 ;  /* 0x000000481800a985 */ /* 0x0003e8000c101b24 */
[----:B------:R1:W-:Y:S06]  /*9420*/  @!P5 ST.E.64 desc[UR36][R26.64], R74 ;  /* 0x0000004a1a00d985 */ /* 0x0003ec000c101b24 */
[----:B------:R-:W-:Y:S05]  /*9430*/  @P0 BRA `(.L_x_10206) ;  /* 0x0000000800ac0947 */ /* 0x000fea0003800000 */
[----:B-1----:R-:W-:-:S04]  /*9440*/  LEA R8, P0, R145, R10, 0x2 ;  /* 0x0000000a91087211 */ /* 0x002fc800078010ff */
[----:B------:R-:W-:-:S05]  /*9450*/  LEA.HI.X R9, R145, R11, R28, 0x2, P0 ;  /* 0x0000000b91097211 */ /* 0x000fca00000f141c */
[----:B------:R0:W-:Y:S01]  /*9460*/  ST.E.64 desc[UR36][R8.64], R134 ;  /* 0x0000008608007985 */ /* 0x0001e2000c101b24 */
[----:B------:R-:W-:Y:S05]  /*9470*/  BRA `(.L_x_10206) ;  /* 0x00000008009c7947 */ /* 0x000fea0003800000 */
.L_x_10201:
[----:B---3--:R-:W1:Y:S01]  /*9480*/  LDC.64 R10, c[0x0][0xc00] ;  /* 0x00030000ff0a7b82 */ /* 0x008e620000000a00 */
[----:B------:R-:W-:Y:S01]  /*9490*/  ULDC.64 UR4, c[0x0][0xc08] ;  /* 0x0003020000047ab9 */ /* 0x000fe20000000a00 */
[----:B------:R-:W-:Y:S02]  /*94a0*/  MOV R3, RZ ;  /* 0x000000ff00037202 */ /* 0x000fe40000000f00 */
[----:B------:R-:W-:-:S04]  /*94b0*/  ISETP.NE.U32.AND P1, PT, RZ, UR4, PT ;  /* 0x00000004ff007c0c */ /* 0x000fc8000bf25070 */
[----:B------:R-:W2:Y:S01]  /*94c0*/  LDC.64 R8, c[0x0][0xc00] ;  /* 0x00030000ff087b82 */ /* 0x000ea20000000a00 */
[----:B------:R-:W-:Y:S02]  /*94d0*/  ISETP.NE.AND.EX P1, PT, RZ, UR5, PT, P1 ;  /* 0x00000005ff007c0c */ /* 0x000fe4000bf25310 */
[----:B-1----:R-:W-:-:S04]  /*94e0*/  ISETP.NE.U32.AND P0, PT, R10, RZ, PT ;  /* 0x000000ff0a00720c */ /* 0x002fc80003f05070 */
[----:B------:R-:W-:Y:S01]  /*94f0*/  ISETP.NE.AND.EX P0, PT, R11, RZ, PT, P0 ;  /* 0x000000ff0b00720c */ /* 0x000fe20003f05300 */
[----:B--2---:R-:W-:-:S06]  /*9500*/  IMAD.WIDE R10, R137, 0x4, R8 ;  /* 0x00000004890a7825 */ /* 0x004fcc00078e0208 */
[C---:B------:R-:W-:Y:S01]  /*9510*/  @P1 LEA R8, P2, R137.reuse, UR4, 0x2 ;  /* 0x0000000489081c11 */ /* 0x040fe2000f8410ff */
[----:B------:R-:W-:Y:S02]  /*9520*/  ULDC UR4, c[0x0][0xa88] ;  /* 0x0002a20000047ab9 */ /* 0x000fe40000000800 */
[----:B------:R-:W-:Y:S01]  /*9530*/  IMAD.U32 R0, RZ, RZ, UR4 ;  /* 0x00000004ff007e24 */ /* 0x000fe2000f8e00ff */
[----:B------:R-:W-:Y:S02]  /*9540*/  @P1 LEA.HI.X R9, R137, UR5, R143, 0x2, P2 ;  /* 0x0000000589091c11 */ /* 0x000fe400090f148f */
[----:B------:R1:W5:Y:S04]  /*9550*/  @P0 LDG.E R3, desc[UR36][R10.64] ;  /* 0x000000240a030981 */ /* 0x000368000c1e1900 */
[----:B------:R1:W5:Y:S01]  /*9560*/  @P1 LDG.E R0, desc[UR36][R8.64] ;  /* 0x0000002408001981 */ /* 0x000362000c1e1900 */
[----:B------:R-:W-:Y:S01]  /*9570*/  ISETP.NE.AND P2, PT, R140, RZ, PT ;  /* 0x000000ff8c00720c */ /* 0x000fe20003f45270 */
[----:B0-----:R-:W0:-:S12]  /*9580*/  S2R R4, SR_TID.X ;  /* 0x0000000000047919 */ /* 0x001e180000002100 */
[----:B------:R-:W2:Y:S01]  /*9590*/  @!P2 LDC R140, c[0x0][0xad4] ;  /* 0x0002b500ff8cab82 */ /* 0x000ea20000000800 */
[----:B0-----:R-:W-:Y:S01]  /*95a0*/  VIADD R30, R4, 0xffffff80 ;  /* 0xffffff80041e7836 */ /* 0x001fe20000000000 */
[----:B--2---:R-:W-:-:S04]  /*95b0*/  ISETP.GT.AND P2, PT, R140, 0x1, PT ;  /* 0x000000018c00780c */ /* 0x004fc80003f44270 */
[----:B------:R-:W-:Y:S01]  /*95c0*/  ISETP.GT.AND P3, PT, R30, 0xbf, PT ;  /* 0x000000bf1e00780c */ /* 0x000fe20003f64270 */
[----:B-1----:R-:W-:-:S12]  /*95d0*/  @P1 BRA `(.L_x_10209) ;  /* 0x0000000000101947 */ /* 0x002fd80003800000 */
[----:B------:R-:W-:Y:S05]  /*95e0*/  @!P0 BRA `(.L_x_10209) ;  /* 0x00000000000c8947 */ /* 0x000fea0003800000 */
[----:B------:R-:W2:Y:S04]  /*95f0*/  LDG.E R9, desc[UR36][R10.64] ;  /* 0x000000240a097981 */ /* 0x000ea8000c1e1900 */
[----:B-----5:R-:W2:Y:S02]  /*9600*/  LDG.E R0, desc[UR36][R10.64+0x4] ;  /* 0x000004240a007981 */ /* 0x020ea4000c1e1900 */
[----:B--2---:R-:W-:-:S07]  /*9610*/  IMAD.IADD R0, R0, 0x1, -R9 ;  /* 0x0000000100007824 */ /* 0x004fce00078e0a09 */
.L_x_10209:
[----:B------:R-:W-:Y:S01]  /*9620*/  BSSY B1, `(.L_x_10210) ;  /* 0x0000036000017945 */ /* 0x000fe20003800000 */
[----:B------:R-:W-:Y:S02]  /*9630*/  SEL R137, R137, RZ, !P0 ;  /* 0x000000ff89897207 */ /* 0x000fe40004000000 */
[----:B------:R-:W-:Y:S02]  /*9640*/  SEL R143, R143, RZ, !P0 ;  /* 0x000000ff8f8f7207 */ /* 0x000fe40004000000 */
[----:B-----5:R-:W-:Y:S01]  /*9650*/  SHF.R.S32.HI R26, RZ, 0x1f, R3 ;  /* 0x0000001fff1a7819 */ /* 0x020fe20000011403 */
[----:B------:R-:W-:Y:S06]  /*9660*/  @P3 BRA `(.L_x_10211) ;  /* 0x0000000000c43947 */ /* 0x000fec0003800000 */
[----:B------:R-:W0:Y:S01]  /*9670*/  LDC R33, c[0x0][0xbe8] ;  /* 0x0002fa00ff217b82 */ /* 0x000e220000000800 */
[----:B------:R-:W-:-:S04]  /*9680*/  IMAD R4, R141, 0xc0, R4 ;  /* 0x000000c08d047824 */ /* 0x000fc800078e0204 */
[----:B------:R-:W-:Y:S02]  /*9690*/  VIADD R28, R4, 0xffffff80 ;  /* 0xffffff80041c7836 */ /* 0x000fe40000000000 */
[----:B0-----:R-:W-:-:S05]  /*96a0*/  IMAD R8, R0, R33, RZ ;  /* 0x0000002100087224 */ /* 0x001fca00078e02ff */
[----:B------:R-:W-:-:S13]  /*96b0*/  ISETP.GE.AND P0, PT, R28, R8, PT ;  /* 0x000000081c00720c */ /* 0x000fda0003f06270 */
[----:B------:R-:W-:Y:S05]  /*96c0*/  @P0 BRA `(.L_x_10211) ;  /* 0x0000000000ac0947 */ /* 0x000fea0003800000 */
[----:B------:R-:W-:Y:S01]  /*96d0*/  ISETP.NE.AND P1, PT, R33, 0x1, PT ;  /* 0x000000012100780c */ /* 0x000fe20003f25270 */
[----:B------:R-:W-:Y:S01]  /*96e0*/  IMAD.MOV.U32 R22, RZ, RZ, 0x9b8 ;  /* 0x000009b8ff167424 */ /* 0x000fe200078e00ff */
[----:B------:R-:W-:Y:S01]  /*96f0*/  ISETP.GT.AND P0, PT, R140, 0x1, PT ;  /* 0x000000018c00780c */ /* 0x000fe20003f04270 */
[----:B------:R-:W0:Y:S01]  /*9700*/  LDC.64 R8, c[0x0][0xba8] ;  /* 0x0002ea00ff087b82 */ /* 0x000e220000000a00 */
[----:B------:R-:W-:Y:S02]  /*9710*/  IMAD.MOV.U32 R27, RZ, RZ, R28 ;  /* 0x000000ffff1b7224 */ /* 0x000fe400078e001c */
[----:B------:R-:W-:-:S05]  /*9720*/  SEL R22, R22, 0x978, P0 ;  /* 0x0000097816167807 */ /* 0x000fca0000000000 */
[----:B------:R-:W1:Y:S08]  /*9730*/  LDC.64 R20, c[0x0][R22+0x220] ;  /* 0x0000880016147b82 */ /* 0x000e700000000a00 */
[----:B------:R-:W2:Y:S08]  /*9740*/  @P1 LDC R25, c[0x0][0xbec] ;  /* 0x0002fb00ff191b82 */ /* 0x000eb00000000800 */
[----:B------:R-:W3:Y:S08]  /*9750*/  @P1 LDC R31, c[0x0][0xbf0] ;  /* 0x0002fc00ff1f1b82 */ /* 0x000ef00000000800 */
[----:B------:R-:W4:Y:S01]  /*9760*/  LDC.64 R14, c[0x0][R22+0x218] ;  /* 0x00008600160e7b82 */ /* 0x000f220000000a00 */
[----:B-1----:R-:W-:-:S07]  /*9770*/  IMAD R21, R21, R137, RZ ;  /* 0x0000008915157224 */ /* 0x002fce00078e02ff */
[----:B------:R-:W1:Y:S01]  /*9780*/  LDC.64 R12, c[0x0][R22+0x228] ;  /* 0x00008a00160c7b82 */ /* 0x000e620000000a00 */
[----:B--2---:R-:W-:-:S04]  /*9790*/  @P1 IMAD.HI.U32 R4, R28, R25, RZ ;  /* 0x000000191c041227 */ /* 0x004fc800078e00ff */
[----:B------:R-:W-:-:S03]  /*97a0*/  IMAD.WIDE.U32 R24, R20, R137, RZ ;  /* 0x0000008914187225 */ /* 0x000fc600078e00ff */
[----:B------:R-:W2:Y:S01]  /*97b0*/  LDC.64 R10, c[0x0][R22+0x210] ;  /* 0x00008400160a7b82 */ /* 0x000ea20000000a00 */
[----:B---3--:R-:W-:Y:S01]  /*97c0*/  @P1 SHF.R.U32.HI R27, RZ, R31, R4 ;  /* 0x0000001fff1b1219 */ /* 0x008fe20000011604 */
[----:B------:R-:W-:Y:S01]  /*97d0*/  IMAD R31, R20, R143, R21 ;  /* 0x0000008f141f7224 */ /* 0x000fe200078e0215 */
[----:B------:R-:W-:-:S03]  /*97e0*/  SEL R21, R156, RZ, P0 ;  /* 0x000000ff9c157207 */ /* 0x000fc60000000000 */
[----:B------:R-:W-:Y:S02]  /*97f0*/  IMAD.IADD R4, R25, 0x1, R31 ;  /* 0x0000000119047824 */ /* 0x000fe400078e021f */
[-C--:B----4-:R-:W-:Y:S01]  /*9800*/  IMAD R29, R15, R139.reuse, RZ ;  /* 0x0000008b0f1d7224 */ /* 0x090fe200078e02ff */
[----:B0-----:R-:W0:Y:S01]  /*9810*/  @!P0 LDC R8, c[0x0][0xb50] ;  /* 0x0002d400ff088b82 */ /* 0x001e220000000800 */
[----:B------:R-:W-:-:S04]  /*9820*/  IMAD.WIDE.U32 R14, R14, R139, RZ ;  /* 0x0000008b0e0e7225 */ /* 0x000fc800078e00ff */
[----:B------:R-:W-:Y:S01]  /*9830*/  IMAD.IADD R29, R15, 0x1, R29 ;  /* 0x000000010f1d7824 */ /* 0x000fe200078e021d */
[----:B------:R-:W-:Y:S01]  /*9840*/  IADD3 R14, P1, P3, R24, R14, R3 ;  /* 0x0000000e180e7210 */ /* 0x000fe20007b3e003 */
[-C--:B-1----:R-:W-:Y:S01]  /*9850*/  IMAD R25, R13, R21.reuse, RZ ;  /* 0x000000150d197224 */ /* 0x082fe200078e02ff */
[----:B------:R-:W-:Y:S01]  /*9860*/  IADD3 R15, -R27, RZ, RZ ;  /* 0x000000ff1b0f7210 */ /* 0x000fe20007ffe1ff */
[----:B------:R-:W-:Y:S01]  /*9870*/  IMAD.WIDE.U32 R12, R12, R21, RZ ;  /* 0x000000150c0c7225 */ /* 0x000fe200078e00ff */
[----:B------:R-:W1:Y:S01]  /*9880*/  @!P0 LDC R9, c[0x0][0xb54] ;  /* 0x0002d500ff098b82 */ /* 0x000e620000000800 */
[----:B------:R-:W-:Y:S02]  /*9890*/  IADD3.X R4, R4, R29, R26, P1, P3 ;  /* 0x0000001d04047210 */ /* 0x000fe40000fe641a */
[----:B------:R-:W-:Y:S01]  /*98a0*/  IMAD R15, R33, R15, R28 ;  /* 0x0000000f210f7224 */ /* 0x000fe200078e021c */
[----:B------:R-:W-:Y:S01]  /*98b0*/  IADD3 R12, P0, P1, R27, R14, R12 ;  /* 0x0000000e1b0c7210 */ /* 0x000fe2000791e00c */
[----:B------:R-:W-:Y:S01]  /*98c0*/  IMAD.IADD R25, R13, 0x1, R25 ;  /* 0x000000010d197824 */ /* 0x000fe200078e0219 */
[----:B------:R-:W-:-:S02]  /*98d0*/  SHF.R.S32.HI R27, RZ, 0x1f, R27 ;  /* 0x0000001fff1b7819 */ /* 0x000fc4000001141b */
[----:B------:R-:W-:Y:S02]  /*98e0*/  SHF.R.S32.HI R21, RZ, 0x1f, R15 ;  /* 0x0000001fff157819 */ /* 0x000fe4000001140f */
[----:B------:R-:W-:Y:S01]  /*98f0*/  IADD3.X R13, R27, R4, R25, P0, P1 ;  /* 0x000000041b0d7210 */ /* 0x000fe200007e2419 */
[----:B--2---:R-:W-:-:S04]  /*9900*/  IMAD R4, R11, R15, RZ ;  /* 0x0000000f0b047224 */ /* 0x004fc800078e02ff */
[C---:B------:R-:W-:Y:S02]  /*9910*/  IMAD R21, R10.reuse, R21, R4 ;  /* 0x000000150a157224 */ /* 0x040fe400078e0204 */
[----:B------:R-:W-:-:S04]  /*9920*/  IMAD.WIDE.U32 R10, R10, R15, R12 ;  /* 0x0000000f0a0a7225 */ /* 0x000fc800078e000c */
[----:B------:R-:W-:Y:S01]  /*9930*/  IMAD.IADD R4, R11, 0x1, R21 ;  /* 0x000000010b047824 */ /* 0x000fe200078e0215 */
[----:B0-----:R-:W-:Y:S01]  /*9940*/  LEA R8, P0, R10, R8, 0x2 ;  /* 0x000000080a087211 */ /* 0x001fe200078010ff */
[----:B------:R-:W-:-:S03]  /*9950*/  IMAD.MOV.U32 R11, RZ, RZ, -0x800000 ;  /* 0xff800000ff0b7424 */ /* 0x000fc600078e00ff */
[----:B-1----:R-:W-:-:S05]  /*9960*/  LEA.HI.X R9, R10, R9, R4, 0x2, P0 ;  /* 0x000000090a097211 */ /* 0x002fca00000f1404 */
[----:B------:R0:W-:Y:S04]  /*9970*/  STG.E desc[UR36][R8.64], R11 ;  /* 0x0000000b08007986 */ /* 0x0001e8000c101924 */
.L_x_10211:
[----:B------:R-:W-:Y:S05]  /*9980*/  BSYNC B1 ;  /* 0x0000000000017941 */ /* 0x000fea0003800000 */
.L_x_10210:
[----:B------:R-:W-:Y:S05]  /*9990*/  @P2 BRA `(.L_x_10206) ;  /* 0x0000000400542947 */ /* 0x000fea0003800000 */
[----:B------:R-:W1:Y:S01]  /*99a0*/  LDC R15, c[0x0][0xbe8] ;  /* 0x0002fa00ff0f7b82 */ /* 0x000e620000000800 */
[--C-:B------:R-:W-:Y:S01]  /*99b0*/  SHF.R.S32.HI R10, RZ, 0x1f, R30.reuse ;  /* 0x0000001fff0a7819 */ /* 0x100fe2000001141e */
[----:B------:R-:W-:Y:S01]  /*99c0*/  ULDC.64 UR4, c[0x0][0xaa0] ;  /* 0x0002a80000047ab9 */ /* 0x000fe20000000a00 */
[----:B------:R-:W-:Y:S01]  /*99d0*/  SHF.R.S32.HI R14, RZ, 0x1f, R30 ;  /* 0x0000001fff0e7819 */ /* 0x000fe2000001141e */
[----:B------:R-:W-:Y:S01]  /*99e0*/  IMAD R4, R26, UR4, RZ ;  /* 0x000000041a047c24 */ /* 0x000fe2000f8e02ff */
[-C--:B------:R-:W-:Y:S01]  /*99f0*/  LEA.HI R10, R10, R30.reuse, RZ, 0x2 ;  /* 0x0000001e0a0a7211 */ /* 0x080fe200078f10ff */
[C---:B0-----:R-:W-:Y:S01]  /*9a00*/  IMAD.WIDE.U32 R8, R3.reuse, UR4, RZ ;  /* 0x0000000403087c25 */ /* 0x041fe2000f8e00ff */
[----:B------:R-:W-:Y:S01]  /*9a10*/  LEA.HI R14, R14, R30, RZ, 0x2 ;  /* 0x0000001e0e0e7211 */ /* 0x000fe200078f10ff */
[----:B------:R-:W-:Y:S01]  /*9a20*/  ULDC.64 UR6, c[0x0][0xaf0] ;  /* 0x0002bc0000067ab9 */ /* 0x000fe20000000a00 */
[----:B------:R-:W-:Y:S01]  /*9a30*/  LOP3.LUT R10, R10, 0xfffffffc, RZ, 0xc0, !PT ;  /* 0xfffffffc0a0a7812 */ /* 0x000fe200078ec0ff */
[----:B------:R-:W-:Y:S01]  /*9a40*/  IMAD R11, R3, UR5, R4 ;  /* 0x00000005030b7c24 */ /* 0x000fe2000f8e0204 */
[----:B------:R-:W-:Y:S01]  /*9a50*/  SHF.R.S32.HI R14, RZ, 0x2, R14 ;  /* 0x00000002ff0e7819 */ /* 0x000fe2000001140e */
[----:B------:R-:W-:Y:S01]  /*9a60*/  ULDC.64 UR4, c[0x0][0xae8] ;  /* 0x0002ba0000047ab9 */ /* 0x000fe20000000a00 */
[----:B------:R-:W-:Y:S01]  /*9a70*/  BSSY B1, `(.L_x_10212) ;  /* 0x0000036000017945 */ /* 0x000fe20003800000 */
[----:B------:R-:W-:Y:S01]  /*9a80*/  IMAD.IADD R10, R30, 0x1, -R10 ;  /* 0x000000011e0a7824 */ /* 0x000fe200078e0a0a */
[----:B------:R-:W-:Y:S01]  /*9a90*/  SHF.R.S32.HI R22, RZ, 0x1f, R144 ;  /* 0x0000001fff167819 */ /* 0x000fe20000011490 */
[----:B------:R-:W-:Y:S01]  /*9aa0*/  IMAD.IADD R9, R9, 0x1, R11 ;  /* 0x0000000109097824 */ /* 0x000fe200078e020b */
[----:B------:R-:W-:Y:S01]  /*9ab0*/  SHF.R.S32.HI R24, RZ, 0x1f, R142 ;  /* 0x0000001fff187819 */ /* 0x000fe2000001148e */
[----:B------:R-:W-:-:S02]  /*9ac0*/  IMAD R4, R10, 0x60, R14 ;  /* 0x000000600a047824 */ /* 0x000fc400078e020e */
[----:B------:R-:W-:Y:S01]  /*9ad0*/  IMAD.WIDE.U32 R8, R139, UR4, R8 ;  /* 0x000000048b087c25 */ /* 0x000fe2000f8e0008 */
[----:B-1----:R-:W-:-:S03]  /*9ae0*/  ISETP.NE.AND P0, PT, R15, 0x1, PT ;  /* 0x000000010f00780c */ /* 0x002fc60003f05270 */
[----:B------:R-:W-:Y:S02]  /*9af0*/  IMAD R12, R141, 0xc0, R4 ;  /* 0x000000c08d0c7824 */ /* 0x000fe400078e0204 */
[----:B------:R-:W-:Y:S02]  /*9b00*/  IMAD R10, R143, UR6, RZ ;  /* 0x000000068f0a7c24 */ /* 0x000fe4000f8e02ff */
[----:B------:R-:W-:Y:S02]  /*9b10*/  IMAD.MOV.U32 R3, RZ, RZ, R12 ;  /* 0x000000ffff037224 */ /* 0x000fe400078e000c */
[----:B------:R-:W-:Y:S01]  /*9b20*/  IMAD R9, R139, UR5, R9 ;  /* 0x000000058b097c24 */ /* 0x000fe2000f8e0209 */
[----:B------:R-:W-:Y:S01]  /*9b30*/  ULDC.64 UR4, c[0x0][0xae0] ;  /* 0x0002b80000047ab9 */ /* 0x000fe20000000a00 */
[----:B------:R-:W-:Y:S02]  /*9b40*/  IMAD.WIDE.U32 R8, R137, UR6, R8 ;  /* 0x0000000689087c25 */ /* 0x000fe4000f8e0008 */
[----:B------:R-:W0:Y:S08]  /*9b50*/  @P0 LDC R13, c[0x0][0xbec] ;  /* 0x0002fb00ff0d0b82 */ /* 0x000e300000000800 */
[----:B------:R-:W1:Y:S01]  /*9b60*/  @P0 LDC R21, c[0x0][0xbf0] ;  /* 0x0002fc00ff150b82 */ /* 0x000e620000000800 */
[----:B0-----:R-:W-:-:S04]  /*9b70*/  @P0 IMAD.HI.U32 R4, R12, R13, RZ ;  /* 0x0000000d0c040227 */ /* 0x001fc800078e00ff */
[----:B------:R-:W-:Y:S01]  /*9b80*/  IMAD R13, R137, UR7, R10 ;  /* 0x00000007890d7c24 */ /* 0x000fe2000f8e020a */
[----:B-1----:R-:W-:-:S03]  /*9b90*/  @P0 SHF.R.U32.HI R3, RZ, R21, R4 ;  /* 0x00000015ff030219 */ /* 0x002fc60000011604 */
[----:B------:R-:W-:Y:S01]  /*9ba0*/  IMAD.IADD R9, R9, 0x1, R13 ;  /* 0x0000000109097824 */ /* 0x000fe200078e020d */
[C---:B------:R-:W-:Y:S01]  /*9bb0*/  IADD3 R11, -R3.reuse, RZ, RZ ;  /* 0x000000ff030b7210 */ /* 0x040fe20007ffe1ff */
[----:B------:R-:W-:Y:S01]  /*9bc0*/  IMAD.WIDE.U32 R8, R3, UR4, R8 ;  /* 0x0000000403087c25 */ /* 0x000fe2000f8e0008 */
[----:B------:R-:W-:-:S03]  /*9bd0*/  SHF.R.S32.HI R4, RZ, 0x1f, R3 ;  /* 0x0000001fff047819 */ /* 0x000fc60000011403 */
[----:B------:R-:W-:Y:S02]  /*9be0*/  IMAD R11, R15, R11, R12 ;  /* 0x0000000b0f0b7224 */ /* 0x000fe400078e020c */
[----:B------:R-:W-:Y:S02]  /*9bf0*/  IMAD R4, R4, UR4, RZ ;  /* 0x0000000404047c24 */ /* 0x000fe4000f8e02ff */
[----:B------:R-:W-:Y:S02]  /*9c00*/  IMAD R15, R0, R15, RZ ;  /* 0x0000000f000f7224 */ /* 0x000fe400078e02ff */
[----:B------:R-:W-:Y:S01]  /*9c10*/  IMAD R13, R3, UR5, R4 ;  /* 0x00000005030d7c24 */ /* 0x000fe2000f8e0204 */
[----:B------:R-:W-:Y:S01]  /*9c20*/  SHF.R.S32.HI R4, RZ, 0x1f, R11 ;  /* 0x0000001fff047819 */ /* 0x000fe2000001140b */
[----:B------:R-:W-:Y:S01]  /*9c30*/  ULDC.64 UR4, c[0x0][0xad8] ;  /* 0x0002b60000047ab9 */ /* 0x000fe20000000a00 */
[----:B------:R-:W-:Y:S02]  /*9c40*/  IMAD R0, R141, 0xc0, R14 ;  /* 0x000000c08d007824 */ /* 0x000fe400078e020e */
[----:B------:R-:W-:-:S02]  /*9c50*/  IMAD.IADD R9, R9, 0x1, R13 ;  /* 0x0000000109097824 */ /* 0x000fc400078e020d */
[----:B------:R-:W-:Y:S01]  /*9c60*/  IMAD R4, R4, UR4, RZ ;  /* 0x0000000404047c24 */ /* 0x000fe2000f8e02ff */
[----:B------:R-:W-:Y:S01]  /*9c70*/  ISETP.GE.AND P0, PT, R0, R15, PT ;  /* 0x0000000f0000720c */ /* 0x000fe20003f06270 */
[----:B------:R-:W-:-:S04]  /*9c80*/  IMAD.WIDE.U32 R8, R11, UR4, R8 ;  /* 0x000000040b087c25 */ /* 0x000fc8000f8e0008 */
[----:B------:R-:W-:Y:S01]  /*9c90*/  IMAD R3, R11, UR5, R4 ;  /* 0x000000050b037c24 */ /* 0x000fe2000f8e0204 */
[----:B------:R-:W-:Y:S02]  /*9ca0*/  ULDC.64 UR4, c[0x0][0xa80] ;  /* 0x0002a00000047ab9 */ /* 0x000fe40000000a00 */
[----:B------:R-:W-:Y:S01]  /*9cb0*/  LEA R4, P1, R8, UR4, 0x1 ;  /* 0x0000000408047c11 */ /* 0x000fe2000f8208ff */
[----:B------:R-:W-:-:S05]  /*9cc0*/  IMAD.IADD R3, R9, 0x1, R3 ;  /* 0x0000000109037824 */ /* 0x000fca00078e0203 */
[----:B------:R-:W-:Y:S02]  /*9cd0*/  LEA.HI.X R3, R8, UR5, R3, 0x1, P1 ;  /* 0x0000000508037c11 */ /* 0x000fe400088f0c03 */
[----:B------:R0:W1:Y:S04]  /*9ce0*/  SHFL.IDX PT, R8, R4, RZ, 0x1c1f ;  /* 0x001c1fff04087589 */ /* 0x00006800000e0000 */
[----:B------:R0:W2:Y:S01]  /*9cf0*/  SHFL.IDX PT, R9, R3, RZ, 0x1c1f ;  /* 0x001c1fff03097589 */ /* 0x0000a200000e0000 */
[----:B------:R-:W-:Y:S05]  /*9d00*/  @P0 BRA `(.L_x_10213) ;  /* 0x0000000000300947 */ /* 0x000fea0003800000 */
        /* <DEDUP_REMOVED lines=9> */
[----:B------:R3:W-:Y:S04]  /*9da0*/  @!P2 ST.E.128 desc[UR36][R10.64], RZ ;  /* 0x000000ff0a00a985 */ /* 0x0007e8000c101d24 */
[----:B------:R3:W-:Y:S04]  /*9db0*/  @!P3 ST.E.128 desc[UR36][R12.64], RZ ;  /* 0x000000ff0c00b985 */ /* 0x0007e8000c101d24 */
[----:B------:R3:W-:Y:S02]  /*9dc0*/  @!P4 ST.E.128 desc[UR36][R20.64], RZ ;  /* 0x000000ff1400c985 */ /* 0x0007e4000c101d24 */
.L_x_10213:
[----:B------:R-:W-:Y:S05]  /*9dd0*/  BSYNC B1 ;  /* 0x0000000000017941 */ /* 0x000fea0003800000 */
.L_x_10212:
[----:B------:R-:W-:Y:S01]  /*9de0*/  VIADD R0, R0, 0x60 ;  /* 0x0000006000007836 */ /* 0x000fe20000000000 */
[----:B--2---:R2:W4:Y:S04]  /*9df0*/  SHFL.IDX PT, R9, R3, 0x1, 0x1c1f ;  /* 0x003c1f0003097f89 */ /* 0x00452800000e0000 */
[----:B------:R-:W-:Y:S01]  /*9e00*/  ISETP.GE.AND P0, PT, R0, R15, PT ;  /* 0x0000000f0000720c */ /* 0x000fe20003f06270 */
[----:B-1----:R2:W1:-:S12]  /*9e10*/  SHFL.IDX PT, R8, R4, 0x1, 0x1c1f ;  /* 0x003c1f0004087f89 */ /* 0x00245800000e0000 */
[----:B--2---:R-:W-:Y:S05]  /*9e20*/  @P0 BRA `(.L_x_10206) ;  /* 0x0000000000300947 */ /* 0x004fea0003800000 */
[----:B------:R-:W-:Y:S02]  /*9e30*/  ULDC UR4, c[0x0][0xac8] ;  /* 0x0002b20000047ab9 */ /* 0x000fe40000000800 */
[----:B------:R-:W-:Y:S02]  /*9e40*/  ISETP.GE.AND P3, PT, R142, UR4, PT ;  /* 0x000000048e007c0c */ /* 0x000fe4000bf66270 */
[----:B------:R-:W-:Y:S02]  /*9e50*/  ISETP.GE.AND P4, PT, R144, UR4, PT ;  /* 0x0000000490007c0c */ /* 0x000fe4000bf86270 */
[----:B------:R-:W-:-:S09]  /*9e60*/  ISETP.GE.AND P2, PT, R138, UR4, PT ;  /* 0x000000048a007c0c */ /* 0x000fd2000bf46270 */
[-C--:B-1-3--:R-:W-:Y:S02]  /*9e70*/  @!P3 LEA R12, P0, R142, R8.reuse, 0x1 ;  /* 0x000000088e0cb211 */ /* 0x08afe400078008ff */
[----:B------:R-:W-:Y:S02]  /*9e80*/  @!P4 LEA R14, P1, R144, R8, 0x1 ;  /* 0x00000008900ec211 */ /* 0x000fe400078208ff */
[----:B----4-:R-:W-:Y:S01]  /*9e90*/  @!P2 IMAD.WIDE R10, R138, 0x2, R8 ;  /* 0x000000028a0aa825 */ /* 0x010fe200078e0208 */
[-C--:B------:R-:W-:Y:S02]  /*9ea0*/  @!P3 LEA.HI.X R13, R142, R9.reuse, R24, 0x1, P0 ;  /* 0x000000098e0db211 */ /* 0x080fe400000f0c18 */
[----:B------:R-:W-:Y:S02]  /*9eb0*/  @!P4 LEA.HI.X R15, R144, R9, R22, 0x1, P1 ;  /* 0x00000009900fc211 */ /* 0x000fe400008f0c16 */
[----:B------:R2:W-:Y:S04]  /*9ec0*/  @!P2 ST.E.128 desc[UR36][R10.64], RZ ;  /* 0x000000ff0a00a985 */ /* 0x0005e8000c101d24 */
[----:B------:R2:W-:Y:S04]  /*9ed0*/  @!P3 ST.E.128 desc[UR36][R12.64], RZ ;  /* 0x000000ff0c00b985 */ /* 0x0005e8000c101d24 */
[----:B------:R2:W-:Y:S02]  /*9ee0*/  @!P4 ST.E.128 desc[UR36][R14.64], RZ ;  /* 0x000000ff0e00c985 */ /* 0x0005e4000c101d24 */
.L_x_10206:
[----:B------:R-:W-:Y:S05]  /*9ef0*/  BSYNC B0 ;  /* 0x0000000000007941 */ /* 0x000fea0003800000 */
.L_x_10200:
[----:B------:R-:W-:Y:S02]  /*9f00*/  ULDC UR4, c[0x0][0xc3c] ;  /* 0x00030f0000047ab9 */ /* 0x000fe40000000800 */
[----:B------:R-:W-:-:S13]  /*9f10*/  ISETP.GE.AND P0, PT, R7, UR4, PT ;  /* 0x0000000407007c0c */ /* 0x000fda000bf06270 */
[----:B------:R-:W-:Y:S05]  /*9f20*/  @!P0 BRA `(.L_x_10214) ;  /* 0xffffff7000408947 */ /* 0x000fea000383ffff */
[----:B------:R-:W-:Y:S05]  /*9f30*/  EXIT ;  /* 0x000000000000794d */ /* 0x000fea0003800000 */
.L_x_10171:
        /* <DEDUP_REMOVED lines=16> */
.L_x_10215:
        /* <DEDUP_REMOVED lines=44> */
.L_x_10219:
        /* <DEDUP_REMOVED lines=11> */
[----:B-1----:R-:W-:Y:S01]  /*a3b0*/  @!P6 IMAD.WIDE R2, R9, 0x4, R2 ;  /* 0x000000040902e825 */ /* 0x002fe200078e0202 */
[----:B------:R-:W-:-:S06]  /*a3c0*/  MOV R9, RZ ;  /* 0x000000ff00097202 */ /* 0x000fcc0000000f00 */
        /* <DEDUP_REMOVED lines=22> */
.L_x_10217:
        /* <DEDUP_REMOVED lines=8> */
[----:B------:R-:W1:Y:S01]  /*a5b0*/  SHFL.IDX PT, R9, R9, R27, 0x1f ;  /* 0x00001f1b09097589 */ /* 0x000e6200000e0000 */
[----:B0-----:R-:W-:-:S04]  /*a5c0*/  IABS R4, R0 ;  /* 0x0000000000047213 */ /* 0x001fc80000000000 */
[----:B------:R-:W0:Y:S01]  /*a5d0*/  I2F.RP R6, R4 ;  /* 0x0000000400067306 */ /* 0x000e220000209400 */
[----:B-1----:R-:W-:-:S07]  /*a5e0*/  IABS R8, R9 ;  /* 0x0000000900087213 */ /* 0x002fce0000000000 */
[----:B0-----:R-:W0:Y:S02]  /*a5f0*/  MUFU.RCP R6, R6 ;  /* 0x0000000600067308 */ /* 0x001e240000001000 */
[----:B0-----:R-:W-:-:S06]  /*a600*/  IADD3 R3, R6, 0xffffffe, RZ ;  /* 0x0ffffffe06037810 */ /* 0x001fcc0007ffe0ff */
[----:B------:R-:W0:Y:S02]  /*a610*/  F2I.FTZ.U32.TRUNC.NTZ R3, R3 ;  /* 0x0000000300037305 */ /* 0x000e24000021f000 */
[----:B0-----:R-:W-:Y:S01]  /*a620*/  IMAD.MOV R13, RZ, RZ, -R3 ;  /* 0x000000ffff0d7224 */ /* 0x001fe200078e0a03 */
[----:B------:R-:W-:Y:S06]  /*a630*/  @!P0 BRA `(.L_x_10220) ;  /* 0x0000000000088947 */ /* 0x000fec0003800000 */
[----:B------:R-:W-:-:S05]  /*a640*/  VIADD R5, R27, 0xffffffff ;  /* 0xffffffff1b057836 */ /* 0x000fca0000000000 */
[----:B------:R0:W1:Y:S02]  /*a650*/  SHFL.IDX PT, R24, R2, R5, 0x1f ;  /* 0x00001f0502187589 */ /* 0x00006400000e0000 */
.L_x_10220:
[----:B-1----:R-:W-:Y:S02]  /*a660*/  IMAD R24, R24, UR5, R11 ;  /* 0x0000000518187c24 */ /* 0x002fe4000f8e020b */
[----:B------:R-:W-:Y:S02]  /*a670*/  IMAD R11, R13, R4, RZ ;  /* 0x000000040d0b7224 */ /* 0x000fe400078e02ff */
[----:B0-----:R-:W-:Y:S01]  /*a680*/  IMAD.MOV.U32 R2, RZ, RZ, RZ ;  /* 0x000000ffff027224 */ /* 0x001fe200078e00ff */
[----:B------:R-:W-:Y:S01]  /*a690*/  IADD3 R25, -R24, UR6, RZ ;  /* 0x0000000618197c10 */ /* 0x000fe2000fffe1ff */
[----:B------:R-:W-:Y:S01]  /*a6a0*/  IMAD.MOV.U32 R5, RZ, RZ, R8 ;  /* 0x000000ffff057224 */ /* 0x000fe200078e0008 */
[----:B------:R-:W-:Y:S01]  /*a6b0*/  IABS R8, R0 ;  /* 0x0000000000087213 */ /* 0x000fe20000000000 */
[----:B------:R-:W-:Y:S01]  /*a6c0*/  IMAD.HI.U32 R2, R3, R11, R2 ;  /* 0x0000000b03027227 */ /* 0x000fe200078e0002 */
[----:B------:R-:W-:Y:S01]  /*a6d0*/  IABS R3, R25 ;  /* 0x0000001900037213 */ /* 0x000fe20000000000 */
[----:B------:R-:W0:Y:S02]  /*a6e0*/  I2F.RP R6, R5 ;  /* 0x0000000500067306 */ /* 0x000e240000209400 */
[----:B------:R-:W-:-:S02]  /*a6f0*/  IMAD.MOV R8, RZ, RZ, -R8 ;  /* 0x000000ffff087224 */ /* 0x000fc400078e0a08 */
[----:B------:R-:W-:-:S04]  /*a700*/  IMAD.HI.U32 R2, R2, R3, RZ ;  /* 0x0000000302027227 */ /* 0x000fc800078e00ff */
[----:B------:R-:W-:Y:S02]  /*a710*/  IMAD R3, R2, R8, R3 ;  /* 0x0000000802037224 */ /* 0x000fe400078e0203 */
[----:B------:R-:W-:-:S03]  /*a720*/  VIADD R27, R27, UR4 ;  /* 0x000000041b1b7c36 */ /* 0x000fc60008000000 */
[----:B------:R-:W-:Y:S01]  /*a730*/  ISETP.GT.U32.AND P1, PT, R4, R3, PT ;  /* 0x000000030400720c */ /* 0x000fe20003f24070 */
[----:B0-----:R-:W0:-:S12]  /*a740*/  MUFU.RCP R6, R6 ;  /* 0x0000000600067308 */ /* 0x001e180000001000 */
[----:B------:R-:W-:Y:S02]  /*a750*/  @!P1 IMAD.IADD R3, R3, 0x1, -R4 ;  /* 0x0000000103039824 */ /* 0x000fe400078e0a04 */
[----:B------:R-:W-:Y:S01]  /*a760*/  @!P1 VIADD R2, R2, 0x1 ;  /* 0x0000000102029836 */ /* 0x000fe20000000000 */
[----:B------:R-:W-:Y:S02]  /*a770*/  ISETP.NE.AND P1, PT, R0, RZ, PT ;  /* 0x000000ff0000720c */ /* 0x000fe40003f25270 */
[----:B------:R-:W-:Y:S02]  /*a780*/  ISETP.GE.U32.AND P0, PT, R3, R4, PT ;  /* 0x000000040300720c */ /* 0x000fe40003f06070 */
[----:B0-----:R-:W-:Y:S02]  /*a790*/  IADD3 R8, R6, 0xffffffe, RZ ;  /* 0x0ffffffe06087810 */ /* 0x001fe40007ffe0ff */
[----:B------:R-:W-:Y:S02]  /*a7a0*/  LOP3.LUT R4, R25, R0, RZ, 0x3c, !PT ;  /* 0x0000000019047212 */ /* 0x000fe400078e3cff */
[----:B------:R0:W1:Y:S02]  /*a7b0*/  F2I.FTZ.U32.TRUNC.NTZ R3, R8 ;  /* 0x0000000800037305 */ /* 0x000064000021f000 */
[----:B------:R-:W-:-:S05]  /*a7c0*/  ISETP.GE.AND P2, PT, R4, RZ, PT ;  /* 0x000000ff0400720c */ /* 0x000fca0003f46270 */
[----:B------:R-:W-:Y:S01]  /*a7d0*/  @P0 VIADD R2, R2, 0x1 ;  /* 0x0000000102020836 */ /* 0x000fe20000000000 */
[----:B0-----:R-:W-:-:S03]  /*a7e0*/  IABS R8, R9 ;  /* 0x0000000900087213 */ /* 0x001fc60000000000 */
[----:B------:R-:W-:Y:S02]  /*a7f0*/  IMAD.MOV.U32 R6, RZ, RZ, R2 ;  /* 0x000000ffff067224 */ /* 0x000fe400078e0002 */
[----:B------:R-:W-:Y:S02]  /*a800*/  IMAD.MOV R8, RZ, RZ, -R8 ;  /* 0x000000ffff087224 */ /* 0x000fe400078e0a08 */
[----:B-1----:R-:W-:Y:S02]  /*a810*/  IMAD.MOV R2, RZ, RZ, -R3 ;  /* 0x000000ffff027224 */ /* 0x002fe400078e0a03 */
[----:B------:R-:W-:Y:S01]  /*a820*/  @!P2 IMAD.MOV R6, RZ, RZ, -R6 ;  /* 0x000000ffff06a224 */ /* 0x000fe200078e0a06 */
[----:B------:R-:W-:Y:S01]  /*a830*/  @!P1 LOP3.LUT R6, RZ, R0, RZ, 0x33, !PT ;  /* 0x00000000ff069212 */ /* 0x000fe200078e33ff */
[----:B------:R-:W-:Y:S02]  /*a840*/  IMAD R11, R2, R5, RZ ;  /* 0x00000005020b7224 */ /* 0x000fe400078e02ff */
[----:B------:R-:W-:Y:S01]  /*a850*/  IMAD.MOV.U32 R2, RZ, RZ, RZ ;  /* 0x000000ffff027224 */ /* 0x000fe200078e00ff */
[-C--:B------:R-:W-:Y:S01]  /*a860*/  IABS R4, R6.reuse ;  /* 0x0000000600047213 */ /* 0x080fe20000000000 */
[----:B------:R-:W-:-:S02]  /*a870*/  IMAD R0, R0, R6, RZ ;  /* 0x0000000600007224 */ /* 0x000fc400078e02ff */
[----:B------:R-:W-:Y:S01]  /*a880*/  IMAD.HI.U32 R2, R3, R11, R2 ;  /* 0x0000000b03027227 */ /* 0x000fe200078e0002 */
[----:B------:R-:W-:Y:S02]  /*a890*/  MOV R3, R4 ;  /* 0x0000000400037202 */ /* 0x000fe40000000f00 */
[----:B------:R-:W-:Y:S01]  /*a8a0*/  IADD3 R25, R25, -R0, RZ ;  /* 0x8000000019197210 */ /* 0x000fe20007ffe0ff */
        /* <DEDUP_REMOVED lines=18> */
.L_x_10218:
[----:B------:R-:W-:Y:S01]  /*a9d0*/  ULDC UR4, c[0x0][0xc3c] ;  /* 0x00030f0000047ab9 */ /* 0x000fe20000000800 */
[----:B------:R-:W-:Y:S02]  /*a9e0*/  IMAD.MOV.U32 R25, RZ, RZ, RZ ;  /* 0x000000ffff197224 */ /* 0x000fe400078e00ff */
[----:B------:R-:W-:Y:S02]  /*a9f0*/  IMAD.U32 R24, RZ, RZ, UR6 ;  /* 0x00000006ff187e24 */ /* 0x000fe4000f8e00ff */
[----:B------:R-:W-:Y:S02]  /*aa00*/  IMAD.MOV.U32 R26, RZ, RZ, RZ ;  /* 0x000000ffff1a7224 */ /* 0x000fe400078e00ff */
[----:B------:R-:W-:-:S07]  /*aa10*/  IMAD.U32 R27, RZ, RZ, UR4 ;  /* 0x00000004ff1b7e24 */ /* 0x000fce000f8e00ff */
.L_x_10221:
[----:B------:R-:W-:-:S13]  /*aa20*/  ISETP.NE.AND P0, PT, R7, RZ, PT ;  /* 0x000000ff0700720c */ /* 0x000fda0003f05270 */
[----:B------:R-:W0:Y:S01]  /*aa30*/  @!P0 S2R R3, SR_CgaCtaId ;  /* 0x0000000000038919 */ /* 0x000e220000008800 */
[----:B------:R-:W-:-:S04]  /*aa40*/  @!P0 MOV R0, 0x400 ;  /* 0x0000040000008802 */ /* 0x000fc80000000f00 */
[----:B0-----:R-:W-:-:S05]  /*aa50*/  @!P0 LEA R0, R3, R0, 0x18 ;  /* 0x0000000003008211 */ /* 0x001fca00078ec0ff */
[----:B------:R0:W-:Y:S01]  /*aa60*/  @!P0 STS.128 [R0+0x2d8d0], R24 ;  /* 0x02d8d01800008388 */ /* 0x0001e20000000c00 */
[----:B------:R-:W-:Y:S06]  /*aa70*/  BAR.ARV 0x5, 0x200 ;  /* 0x0148000000007b1d */ /* 0x000fec0000002000 */
.L_x_10216:
[----:B------:R2:W-:Y:S01]  /*aa80*/  STL [R1+0x3c], RZ ;  /* 0x00003cff01007387 */ /* 0x0005e20000100800 */
[----:B------:R-:W-:Y:S01]  /*aa90*/  ULDC UR4, c[0x0][0xc3c] ;  /* 0x00030f0000047ab9 */ /* 0x000fe20000000800 */
[----:B------:R-:W-:Y:S01]  /*aaa0*/  IMAD.MOV.U32 R29, RZ, RZ, 0x1 ;  /* 0x00000001ff1d7424 */ /* 0x000fe200078e00ff */
[----:B-1----:R-:W-:Y:S02]  /*aab0*/  ISETP.GE.AND P0, PT, R27, UR4, PT ;  /* 0x000000041b007c0c */ /* 0x002fe4000bf06270 */
[----:B------:R-:W-:-:S11]  /*aac0*/  MOV R22, RZ ;  /* 0x000000ff00167202 */ /* 0x000fd60000000f00 */
[----:B--2---:R-:W-:Y:S05]  /*aad0*/  @P0 BRA `(.L_x_10222) ;  /* 0x00000048007c0947 */ /* 0x004fea0003800000 */
[----:B------:R-:W2:Y:S01]  /*aae0*/  LDL R6, [R1+0x20] ;  /* 0x0000200001067983 */ /* 0x000ea20000100800 */
[----:B------:R-:W0:Y:S01]  /*aaf0*/  S2R R3, SR_TID.X ;  /* 0x0000000000037919 */ /* 0x000e220000002100 */
[----:B------:R-:W1:Y:S01]  /*ab00*/  S2UR UR5, SR_CgaCtaId ;  /* 0x00000000000579c3 */ /* 0x000e620000008800 */
[----:B------:R-:W-:Y:S01]  /*ab10*/  UMOV UR4, 0x400 ;  /* 0x0000040000047882 */ /* 0x000fe20000000000 */
[C---:B0-----:R-:W-:Y:S01]  /*ab20*/  IMAD.SHL.U32 R0, R3.reuse, 0x8, RZ ;  /* 0x0000000803007824 */ /* 0x041fe200078e00ff */
[C---:B------:R-:W-:Y:S01]  /*ab30*/  LOP3.LUT R5, R3.reuse, 0x7f, RZ, 0xc0, !PT ;  /* 0x0000007f03057812 */ /* 0x040fe200078ec0ff */
[----:B------:R-:W-:-:S03]  /*ab40*/  IMAD.SHL.U32 R4, R3, 0x20, RZ ;  /* 0x0000002003047824 */ /* 0x000fc600078e00ff */
[----:B------:R-:W-:Y:S01]  /*ab50*/  LOP3.LUT R2, R0, 0xd8, RZ, 0xc0, !PT ;  /* 0x000000d800027812 */ /* 0x000fe200078ec0ff */
[----:B-1----:R-:W-:-:S03]  /*ab60*/  ULEA UR4, UR5, UR4, 0x18 ;  /* 0x0000000405047291 */ /* 0x002fc6000f8ec03f */
[----:B------:R-:W-:Y:S02]  /*ab70*/  LOP3.LUT R3, R2, 0x18, R3, 0x78, !PT ;  /* 0x0000001802037812 */ /* 0x000fe400078e7803 */
[----:B------:R-:W-:Y:S01]  /*ab80*/  SHF.R.U32.HI R5, RZ, 0x2, R5 ;  /* 0x00000002ff057819 */ /* 0x000fe20000011605 */
[----:B------:R-:W-:Y:S01]  /*ab90*/  IMAD.U32 R17, RZ, RZ, UR4 ;  /* 0x00000004ff117e24 */ /* 0x000fe2000f8e00ff */
[----:B------:R-:W-:Y:S01]  /*aba0*/  BSSY B8, `(.L_x_10222) ;  /* 0x0000492000087945 */ /* 0x000fe20003800000 */
[----:B------:R-:W-:Y:S02]  /*abb0*/  IMAD.MOV.U32 R29, RZ, RZ, 0x1 ;  /* 0x00000001ff1d7424 */ /* 0x000fe400078e00ff */
[----:B------:R-:W-:Y:S01]  /*abc0*/  IMAD.MOV.U32 R22, RZ, RZ, RZ ;  /* 0x000000ffff167224 */ /* 0x000fe200078e00ff */
[----:B------:R-:W-:Y:S01]  /*abd0*/  ULDC UR38, c[0x0][0xc] ;  /* 0x0000030000267ab9 */ /* 0x000fe20000000800 */
[----:B--2---:R-:W-:Y:S02]  /*abe0*/  LOP3.LUT R2, R6, 0x2, RZ, 0xfc, !PT ;  /* 0x0000000206027812 */ /* 0x004fe400078efcff */
[----:B------:R-:W-:-:S03]  /*abf0*/  LOP3.LUT R6, R4, 0x60, RZ, 0xc0, !PT ;  /* 0x0000006004067812 */ /* 0x000fc600078ec0ff */
[----:B------:R0:W-:Y:S01]  /*ac00*/  STL [R1+0x48], R2 ;  /* 0x0000480201007387 */ /* 0x0001e20000100800 */
[----:B------:R-:W-:Y:S02]  /*ac10*/  LOP3.LUT R4, R0, 0x18, RZ, 0xc0, !PT ;  /* 0x0000001800047812 */ /* 0x000fe400078ec0ff */
[----:B0-----:R-:W-:Y:S02]  /*ac20*/  LOP3.LUT R2, R3, 0x320, R0, 0xf8, !PT ;  /* 0x0000032003027812 */ /* 0x001fe400078ef800 */
[----:B------:R-:W-:-:S03]  /*ac30*/  LOP3.LUT R0, R5, R6, RZ, 0xfc, !PT ;  /* 0x0000000605007212 */ /* 0x000fc600078efcff */
[----:B------:R-:W-:Y:S01]  /*ac40*/  IMAD R0, R2, 0x2, R17 ;  /* 0x0000000202007824 */ /* 0x000fe200078e0211 */
[----:B------:R0:W-:Y:S04]  /*ac50*/  STL [R1+0x3c], RZ ;  /* 0x00003cff01007387 */ /* 0x0001e80000100800 */
[----:B------:R0:W-:Y:S01]  /*ac60*/  STL [R1+0x1c], R0 ;  /* 0x00001c0001007387 */ /* 0x0001e20000100800 */
[C---:B------:R-:W-:Y:S02]  /*ac70*/  LOP3.LUT R5, R4.reuse, 0x20, RZ, 0xfc, !PT ;  /* 0x0000002004057812 */ /* 0x040fe400078efcff */
[----:B------:R-:W-:-:S07]  /*ac80*/  LOP3.LUT R3, R4, 0x40, RZ, 0xfc, !PT ;  /* 0x0000004004037812 */ /* 0x000fce00078efcff */
.L_x_10283:
[----:B------:R-:W1:Y:S02]  /*ac90*/  LDC.64 R2, c[0x0][0xc88] ;  /* 0x00032200ff027b82 */ /* 0x000e640000000a00 */
[----:B-1----:R-:W-:-:S05]  /*aca0*/  IMAD.WIDE R2, R27, 0x4, R2 ;  /* 0x000000041b027825 */ /* 0x002fca00078e0202 */
[----:B0-----:R-:W0:Y:S01]  /*acb0*/  LDG.E R28, desc[UR36][R2.64] ;  /* 0x00000024021c7981 */ /* 0x001e22000c1e1900 */
[----:B------:R-:W-:Y:S05]  /*acc0*/  YIELD ;  /* 0x0000000000007946 */ /* 0x000fea0003800000 */
[----:B------:R-:W-:Y:S01]  /*acd0*/  ULDC.64 UR4, c[0x0][0xa28] ;  /* 0x00028a0000047ab9 */ /* 0x000fe20000000a00 */
[----:B------:R-:W-:Y:S01]  /*ace0*/  IMAD.MOV.U32 R6, RZ, RZ, RZ ;  /* 0x000000ffff067224 */ /* 0x000fe200078e00ff */
[----:B------:R-:W-:Y:S01]  /*acf0*/  ISETP.NE.U32.AND P0, PT, RZ, UR4, PT ;  /* 0x00000004ff007c0c */ /* 0x000fe2000bf05070 */
[----:B------:R-:W-:-:S03]  /*ad00*/  ULDC.64 UR6, c[0x0][0xa18] ;  /* 0x0002860000067ab9 */ /* 0x000fc60000000a00 */
[----:B------:R-:W-:Y:S02]  /*ad10*/  ISETP.NE.AND.EX P0, PT, RZ, UR5, PT, P0 ;  /* 0x00000005ff007c0c */ /* 0x000fe4000bf05300 */
[----:B0-----:R-:W-:-:S11]  /*ad20*/  SHF.R.S32.HI R0, RZ, 0x1f, R28 ;  /* 0x0000001fff007819 */ /* 0x001fd6000001141c */
[C---:B------:R-:W-:Y:S02]  /*ad30*/  @P0 LEA R2, P1, R28.reuse, UR4, 0x2 ;  /* 0x000000041c020c11 */ /* 0x040fe4000f8210ff */
[C---:B------:R-:W-:Y:S01]  /*ad40*/  SHF.L.U32 R18, R28.reuse, 0x2, RZ ;  /* 0x000000021c127819 */ /* 0x040fe200000006ff */
[----:B------:R0:W-:Y:S01]  /*ad50*/  STL [R1+0x28], R0 ;  /* 0x0000280001007387 */ /* 0x0001e20000100800 */
[----:B------:R-:W-:Y:S01]  /*ad60*/  @P0 LEA.HI.X R3, R28, UR5, R0, 0x2, P1 ;  /* 0x000000051c030c11 */ /* 0x000fe200088f1400 */
[----:B------:R-:W-:-:S04]  /*ad70*/  ULDC.64 UR4, c[0x0][0xa00] ;  /* 0x0002800000047ab9 */ /* 0x000fc80000000a00 */
[----:B--2---:R1:W2:Y:S01]  /*ad80*/  @P0 LDG.E R6, desc[UR36][R2.64] ;  /* 0x0000002402060981 */ /* 0x0042a2000c1e1900 */
[----:B------:R-:W-:Y:S02]  /*ad90*/  ISETP.NE.U32.AND P0, PT, RZ, UR4, PT ;  /* 0x00000004ff007c0c */ /* 0x000fe4000bf05070 */
[----:B------:R-:W-:Y:S01]  /*ada0*/  SHF.L.U64.HI R19, R28, 0x2, R0 ;  /* 0x000000021c137819 */ /* 0x000fe20000010200 */
[----:B0-----:R-:W-:Y:S01]  /*adb0*/  IMAD.MOV.U32 R0, RZ, RZ, RZ ;  /* 0x000000ffff007224 */ /* 0x001fe200078e00ff */
        /* <DEDUP_REMOVED lines=8> */
[----:B------:R-:W3:Y:S02]  /*ae40*/  @P2 LDG.E R0, desc[UR36][R2.64] ;  /* 0x0000002402002981 */ /* 0x000ee4000c1e1900 */
[----:B------:R-:W-:-:S04]  /*ae50*/  @P0 IADD3 R4, P1, R18, UR6, RZ ;  /* 0x0000000612040c10 */ /* 0x000fc8000ff3e0ff */
[----:B------:R-:W-:-:S05]  /*ae60*/  @P0 IADD3.X R5, R19, UR7, RZ, P1, !PT ;  /* 0x0000000713050c10 */ /* 0x000fca0008ffe4ff */
[----:B------:R-:W4:Y:S01]  /*ae70*/  @P0 LDG.E R4, desc[UR36][R4.64] ;  /* 0x0000002404040981 */ /* 0x000f22000c1e1900 */
[----:B------:R-:W-:-:S03]  /*ae80*/  UISETP.NE.U32.AND UP0, UPT, UR4, URZ, UPT ;  /* 0x0000003f0400728c */ /* 0x000fc6000bf05070 */
[----:B------:R-:W-:Y:S01]  /*ae90*/  ULDC UR4, c[0x0][0x424] ;  /* 0x0001090000047ab9 */ /* 0x000fe20000000800 */
[----:B------:R-:W-:-:S03]  /*aea0*/  UISETP.NE.AND.EX UP0, UPT, UR5, URZ, UPT, UP0 ;  /* 0x0000003f0500728c */ /* 0x000fc6000bf05300 */
[----:B------:R-:W-:Y:S01]  /*aeb0*/  ULDC UR5, c[0x0][0x2f0] ;  /* 0x0000bc0000057ab9 */ /* 0x000fe20000000800 */
[----:B------:R-:W-:-:S04]  /*aec0*/  USEL UR4, UR4, 0x1, UP0 ;  /* 0x0000000104047887 */ /* 0x000fc80008000000 */
[----:B------:R-:W-:Y:S01]  /*aed0*/  UIMAD UR4, UR4, UR5, URZ ;  /* 0x00000005040472a4 */ /* 0x000fe2000f8e023f */
[----:B---3--:R0:W-:Y:S04]  /*aee0*/  STL [R1], R0 ;  /* 0x0000000001007387 */ /* 0x0081e80000100800 */
[----:B--2---:R1:W-:Y:S01]  /*aef0*/  STL [R1+0x14], R6 ;  /* 0x0000140601007387 */ /* 0x0043e20000100800 */
[----:B0-----:R-:W-:-:S03]  /*af00*/  IMAD.U32 R0, RZ, RZ, UR4 ;  /* 0x00000004ff007e24 */ /* 0x001fc6000f8e00ff */
[----:B----4-:R1:W-:Y:S01]  /*af10*/  @P0 STL [R1+0x30], R4 ;  /* 0x0000300401000387 */ /* 0x0103e20000100800 */
[----:B------:R-:W-:Y:S05]  /*af20*/  @P0 BRA `(.L_x_10223) ;  /* 0x0000000000200947 */ /* 0x000fea0003800000 */
[----:B------:R-:W-:Y:S02]  /*af30*/  ULDC UR4, c[0x0][0x288] ;  /* 0x0000a20000047ab9 */ /* 0x000fe40000000800 */
[----:B-1----:R-:W-:-:S05]  /*af40*/  IMAD.U32 R4, RZ, RZ, UR4 ;  /* 0x00000004ff047e24 */ /* 0x002fca000f8e00ff */
[----:B------:R0:W-:Y:S01]  /*af50*/  STL [R1+0x30], R4 ;  /* 0x0000300401007387 */ /* 0x0001e20000100800 */
[----:B------:R-:W-:Y:S05]  /*af60*/  @!P2 BRA `(.L_x_10223) ;  /* 0x000000000010a947 */ /* 0x000fea0003800000 */
[----:B0-----:R-:W2:Y:S04]  /*af70*/  LDG.E R4, desc[UR36][R2.64] ;  /* 0x0000002402047981 */ /* 0x001ea8000c1e1900 */
[----:B------:R-:W2:Y:S02]  /*af80*/  LDG.E R2, desc[UR36][R2.64+0x4] ;  /* 0x0000042402027981 */ /* 0x000ea4000c1e1900 */
[----:B--2---:R-:W-:-:S05]  /*af90*/  IMAD.IADD R2, R2, 0x1, -R4 ;  /* 0x0000000102027824 */ /* 0x004fca00078e0a04 */
[----:B------:R2:W-:Y:S02]  /*afa0*/  STL [R1+0x30], R2 ;  /* 0x0000300201007387 */ /* 0x0005e40000100800 */
.L_x_10223:
[----:B01----:R-:W-:Y:S01]  /*afb0*/  IMAD.MOV.U32 R4, RZ, RZ, R28 ;  /* 0x000000ffff047224 */ /* 0x003fe200078e001c */
[----:B------:R-:W-:Y:S02]  /*afc0*/  ULDC.64 UR4, c[0x0][0xa20] ;  /* 0x0002880000047ab9 */ /* 0x000fe40000000a00 */
[----:B------:R-:W-:Y:S02]  /*afd0*/  ISETP.NE.U32.AND P0, PT, RZ, UR4, PT ;  /* 0x00000004ff007c0c */ /* 0x000fe4000bf05070 */
[----:B------:R0:W-:Y:S02]  /*afe0*/  STL [R1+0x4], R4 ;  /* 0x0000040401007387 */ /* 0x0001e40000100800 */
[----:B------:R-:W-:-:S13]  /*aff0*/  ISETP.NE.AND.EX P0, PT, RZ, UR5, PT, P0 ;  /* 0x00000005ff007c0c */ /* 0x000fda000bf05300 */
[----:B0-----:R-:W-:Y:S05]  /*b000*/  @!P0 BRA `(.L_x_10224) ;  /* 0x0000000000108947 */ /* 0x001fea0003800000 */
[----:B--2---:R-:W-:-:S04]  /*b010*/  IADD3 R2, P0, R18, UR4, RZ ;  /* 0x0000000412027c10 */ /* 0x004fc8000ff1e0ff */
[----:B------:R-:W-:-:S05]  /*b020*/  IADD3.X R3, R19, UR5, RZ, P0, !PT ;  /* 0x0000000513037c10 */ /* 0x000fca00087fe4ff */
[----:B------:R0:W5:Y:S01]  /*b030*/  LDG.E R0, desc[UR36][R2.64] ;  /* 0x0000002402007981 */ /* 0x000162000c1e1900 */
[----:B------:R-:W-:Y:S05]  /*b040*/  BRA `(.L_x_10225) ;  /* 0x0000000000247947 */ /* 0x000fea0003800000 */
.L_x_10224:
[----:B------:R-:W-:Y:S02]  /*b050*/  ULDC.64 UR4, c[0x0][0xa08] ;  /* 0x0002820000047ab9 */ /* 0x000fe40000000a00 */
[----:B------:R-:W-:-:S04]  /*b060*/  ISETP.NE.U32.AND P0, PT, RZ, UR4, PT ;  /* 0x00000004ff007c0c */ /* 0x000fc8000bf05070 */
[----:B------:R-:W-:-:S13]  /*b070*/  ISETP.NE.AND.EX P0, PT, RZ, UR5, PT, P0 ;  /* 0x00000005ff007c0c */ /* 0x000fda000bf05300 */
[----:B------:R-:W-:Y:S05]  /*b080*/  @!P0 BRA `(.L_x_10225) ;  /* 0x0000000000148947 */ /* 0x000fea0003800000 */
[----:B--2---:R-:W0:Y:S02]  /*b090*/  LDC.64 R2, c[0x0][0xa08] ;  /* 0x00028200ff027b82 */ /* 0x004e240000000a00 */
[----:B0-----:R-:W-:-:S05]  /*b0a0*/  IMAD.WIDE R2, R4, 0x4, R2 ;  /* 0x0000000404027825 */ /* 0x001fca00078e0202 */
[----:B------:R-:W2:Y:S04]  /*b0b0*/  LDG.E R0, desc[UR36][R2.64] ;  /* 0x0000002402007981 */ /* 0x000ea8000c1e1900 */
[----:B------:R-:W2:Y:S02]  /*b0c0*/  LDG.E R2, desc[UR36][R2.64+0x4] ;  /* 0x0000042402027981 */ /* 0x000ea4000c1e1900 */
[----:B--2---:R-:W-:-:S07]  /*b0d0*/  IMAD.IADD R0, R2, 0x1, -R0 ;  /* 0x0000000102007824 */ /* 0x004fce00078e0a00 */
.L_x_10225:
[----:B0----5:R-:W-:Y:S01]  /*b0e0*/  IMAD.IADD R3, R0, 0x1, -R6 ;  /* 0x0000000100037824 */ /* 0x021fe200078e0a06 */
[C---:B--2---:R-:W-:Y:S01]  /*b0f0*/  LOP3.LUT R2, R26.reuse, 0xff000000, RZ, 0xc0, !PT ;  /* 0xff0000001a027812 */ /* 0x044fe200078ec0ff */
[----:B------:R-:W-:Y:S01]  /*b100*/  BSSY B0, `(.L_x_10226) ;  /* 0x0000029000007945 */ /* 0x000fe20003800000 */
[----:B------:R-:W-:Y:S02]  /*b110*/  LOP3.LUT R4, R26, 0xff0000, RZ, 0xc0, !PT ;  /* 0x00ff00001a047812 */ /* 0x000fe400078ec0ff */
[----:B------:R0:W-:Y:S01]  /*b120*/  STL [R1+0xc], R3 ;  /* 0x00000c0301007387 */ /* 0x0001e20000100800 */
[C---:B------:R-:W-:Y:S02]  /*b130*/  ISETP.GE.AND P0, PT, R3.reuse, 0x1, PT ;  /* 0x000000010300780c */ /* 0x040fe40003f06270 */
[----:B------:R-:W-:Y:S02]  /*b140*/  SHF.R.U32.HI R2, RZ, 0x8, R2 ;  /* 0x00000008ff027819 */ /* 0x000fe40000011602 */
[----:B------:R-:W-:-:S02]  /*b150*/  IADD3 R0, R3, 0x7f, RZ ;  /* 0x0000007f03007810 */ /* 0x000fc40007ffe0ff */
[----:B------:R-:W-:Y:S02]  /*b160*/  LEA.HI R4, R4, R2, RZ, 0x10 ;  /* 0x0000000204047211 */ /* 0x000fe400078f80ff */
[----:B------:R-:W-:-:S04]  /*b170*/  SHF.R.S32.HI R2, RZ, 0x1f, R0 ;  /* 0x0000001fff027819 */ /* 0x000fc80000011400 */
[----:B------:R-:W-:Y:S01]  /*b180*/  LEA.HI R0, R2, R0, RZ, 0x7 ;  /* 0x0000000002007211 */ /* 0x000fe200078f38ff */
[----:B------:R-:W-:-:S03]  /*b190*/  IMAD.MOV.U32 R2, RZ, RZ, RZ ;  /* 0x000000ffff027224 */ /* 0x000fc600078e00ff */
[----:B------:R-:W-:Y:S01]  /*b1a0*/  SHF.R.S32.HI R0, RZ, 0x7, R0 ;  /* 0x00000007ff007819 */ /* 0x000fe20000011400 */
[----:B0-----:R-:W-:Y:S06]  /*b1b0*/  @!P0 BRA `(.L_x_10227) ;  /* 0x0000000000748947 */ /* 0x001fec0003800000 */
[----:B------:R-:W-:-:S04]  /*b1c0*/  SHF.R.U32.HI R5, RZ, 0x10, R4 ;  /* 0x00000010ff057819 */ /* 0x000fc80000011604 */
[----:B------:R-:W-:-:S13]  /*b1d0*/  ISETP.NE.AND P0, PT, R5, RZ, PT ;  /* 0x000000ff0500720c */ /* 0x000fda0003f05270 */
[----:B------:R-:W0:Y:S02]  /*b1e0*/  @!P0 LDC R5, c[0x0][0x9f0] ;  /* 0x00027c00ff058b82 */ /* 0x000e240000000800 */
[----:B0-----:R-:W-:Y:S02]  /*b1f0*/  IABS R7, R5 ;  /* 0x0000000500077213 */ /* 0x001fe40000000000 */
        /* <DEDUP_REMOVED lines=21> */
[----:B------:R-:W-:-:S05]  /*b350*/  @P0 IADD3 R8, R8, 0x1, RZ ;  /* 0x0000000108080810 */ /* 0x000fca0007ffe0ff */
[----:B------:R-:W-:-:S04]  /*b360*/  IMAD.MOV.U32 R2, RZ, RZ, R8 ;  /* 0x000000ffff027224 */ /* 0x000fc800078e0008 */
[----:B------:R-:W-:Y:S01]  /*b370*/  @!P2 IMAD.MOV R2, RZ, RZ, -R2 ;  /* 0x000000ffff02a224 */ /* 0x000fe200078e0a02 */
[----:B------:R-:W-:-:S07]  /*b380*/  @!P1 LOP3.LUT R2, RZ, R5, RZ, 0x33, !PT ;  /* 0x00000005ff029212 */ /* 0x000fce00078e33ff */
.L_x_10227:
[----:B------:R-:W-:Y:S05]  /*b390*/  BSYNC B0 ;  /* 0x0000000000007941 */ /* 0x000fea0003800000 */
.L_x_10226:
[----:B------:R-:W-:Y:S01]  /*b3a0*/  LOP3.LUT R4, R4, 0xff, RZ, 0xc0, !PT ;  /* 0x000000ff04047812 */ /* 0x000fe200078ec0ff */
[----:B------:R-:W-:Y:S04]  /*b3b0*/  BSSY B7, `(.L_x_10228) ;  /* 0x000034e000077945 */ /* 0x000fe80003800000 */
[----:B------:R-:W-:-:S05]  /*b3c0*/  IMAD R3, R4, R2, RZ ;  /* 0x0000000204037224 */ /* 0x000fca00078e02ff */
        /* <DEDUP_REMOVED lines=22> */
.L_x_10229:
        /* <DEDUP_REMOVED lines=20> */
.L_x_10232:
[----:B------:R-:W-:Y:S05]  /*b670*/  BSYNC B6 ;  /* 0x0000000000067941 */ /* 0x000fea0003800000 */
.L_x_10231:
        /* <DEDUP_REMOVED lines=20> */
.L_x_10235:
        /* <DEDUP_REMOVED lines=15> */
.L_x_10234:
[----:B------:R-:W-:Y:S05]  /*b8b0*/  BSYNC B6 ;  /* 0x0000000000067941 */ /* 0x000fea0003800000 */
.L_x_10233:
[----:B------:R0:W2:Y:S01]  /*b8c0*/  LDL R20, [R1+0x4] ;  /* 0x0000040001147983 */ /* 0x0000a20000100800 */
[----:B------:R-:W-:Y:S01]  /*b8d0*/  ULDC.64 UR4, c[0x0][0x9f8] ;  /* 0x00027e0000047ab9 */ /* 0x000fe20000000a00 */
[----:B------:R-:W1:Y:S01]  /*b8e0*/  LDC R5, c[0x0][0x430] ;  /* 0x00010c00ff057b82 */ /* 0x000e620000000800 */
[----:B------:R-:W-:Y:S01]  /*b8f0*/  ISETP.NE.U32.AND P0, PT, RZ, UR4, PT ;  /* 0x00000004ff007c0c */ /* 0x000fe2000bf05070 */
[----:B------:R-:W3:Y:S03]  /*b900*/  LDL R2, [R1+0x34] ;  /* 0x0000340001027983 */ /* 0x000ee60000100800 */
[----:B------:R-:W-:Y:S01]  /*b910*/  ISETP.NE.AND.EX P0, PT, RZ, UR5, PT, P0 ;  /* 0x00000005ff007c0c */ /* 0x000fe2000bf05300 */
[----:B------:R-:W4:Y:S04]  /*b920*/  LDL R4, [R1+0xc] ;  /* 0x00000c0001047983 */ /* 0x000f280000100800 */
[----:B------:R-:W4:Y:S04]  /*b930*/  LDL R21, [R1+0x14] ;  /* 0x0000140001157983 */ /* 0x000f280000100800 */
[----:B------:R-:W4:Y:S04]  /*b940*/  LDL R9, [R1+0x48] ;  /* 0x0000480001097983 */ /* 0x000f280000100800 */
[----:B------:R-:W-:Y:S01]  /*b950*/  @P0 IADD3 R18, P1, R18, UR4, RZ ;  /* 0x0000000412120c10 */ /* 0x000fe2000ff3e0ff */
[----:B------:R-:W0:Y:S01]  /*b960*/  S2R R23, SR_TID.X ;  /* 0x0000000000177919 */ /* 0x000e220000002100 */
[----:B------:R-:W-:Y:S01]  /*b970*/  LOP3.LUT R16, R16, 0xffffffef, RZ, 0xc0, !PT ;  /* 0xffffffef10107812 */ /* 0x000fe200078ec0ff */
[----:B------:R-:W-:Y:S01]  /*b980*/  ULDC UR4, c[0x0][0x2f4] ;  /* 0x0000bd0000047ab9 */ /* 0x000fe20000000800 */
[----:B------:R-:W-:-:S02]  /*b990*/  @P0 IADD3.X R19, R19, UR5, RZ, P1, !PT ;  /* 0x0000000513130c10 */ /* 0x000fc40008ffe4ff */
[----:B-1----:R-:W-:-:S13]  /*b9a0*/  ISETP.NE.AND P2, PT, R5, 0x1, PT ;  /* 0x000000010500780c */ /* 0x002fda0003f45270 */
[----:B------:R-:W1:Y:S01]  /*b9b0*/  @P2 LDC R3, c[0x0][0x434] ;  /* 0x00010d00ff032b82 */ /* 0x000e620000000800 */
[----:B--2---:R-:W2:Y:S01]  /*b9c0*/  @P0 LDG.E R20, desc[UR36][R18.64] ;  /* 0x0000002412140981 */ /* 0x004ea2000c1e1900 */
[C---:B0-----:R-:W-:Y:S02]  /*b9d0*/  LOP3.LUT R0, R23.reuse, 0x7f, RZ, 0xc0, !PT ;  /* 0x0000007f17007812 */ /* 0x041fe400078ec0ff */
[----:B------:R-:W-:Y:S01]  /*b9e0*/  SHF.L.U32 R6, R23, 0x5, RZ ;  /* 0x0000000517067819 */ /* 0x000fe200000006ff */
[----:B---3--:R-:W-:-:S03]  /*b9f0*/  VIADD R23, R2, 0xffffffff ;  /* 0xffffffff02177836 */ /* 0x008fc60000000000 */
[----:B------:R-:W0:Y:S01]  /*ba00*/  @P2 LDC R2, c[0x0][0x438] ;  /* 0x00010e00ff022b82 */ /* 0x000e220000000800 */
[----:B------:R-:W-:Y:S01]  /*ba10*/  SHF.R.U32.HI R0, RZ, 0x2, R0 ;  /* 0x00000002ff007819 */ /* 0x000fe20000011600 */
[----:B------:R-:W-:Y:S01]  /*ba20*/  IMAD.SHL.U32 R8, R23, 0x80, RZ ;  /* 0x0000008017087824 */ /* 0x000fe200078e00ff */
[----:B------:R-:W-:-:S04]  /*ba30*/  LOP3.LUT R6, R6, 0x60, RZ, 0xc0, !PT ;  /* 0x0000006006067812 */ /* 0x000fc800078ec0ff */
[----:B------:R-:W-:Y:S02]  /*ba40*/  LOP3.LUT R0, R8, R0, R6, 0xfe, !PT ;  /* 0x0000000008007212 */ /* 0x000fe400078efe06 */
[----:B------:R-:W-:-:S04]  /*ba50*/  @P2 LOP3.LUT R16, R16, 0x10, RZ, 0xfc, !PT ;  /* 0x0000001010102812 */ /* 0x000fc800078efcff */
[----:B------:R-:W-:Y:S01]  /*ba60*/  LOP3.LUT R16, R16, 0xfffffff7, RZ, 0xc0, !PT ;  /* 0xfffffff710107812 */ /* 0x000fe200078ec0ff */
[----:B------:R-:W-:Y:S01]  /*ba70*/  UMOV UR5, 0xffffffff ;  /* 0xffffffff00057882 */ /* 0x000fe20000000000 */
[----:B--2---:R-:W-:Y:S01]  /*ba80*/  @P0 STL [R1+0x4], R20 ;  /* 0x0000041401000387 */ /* 0x004fe20000100800 */
[C---:B----4-:R-:W-:Y:S01]  /*ba90*/  ISETP.GE.AND P0, PT, R0.reuse, R4, PT ;  /* 0x000000040000720c */ /* 0x050fe20003f06270 */
[----:B------:R-:W-:-:S04]  /*baa0*/  IMAD.IADD R0, R0, 0x1, R21 ;  /* 0x0000000100007824 */ /* 0x000fc800078e0215 */
[----:B-1----:R-:W-:-:S04]  /*bab0*/  @P2 IMAD.HI.U32 R3, R0, R3, RZ ;  /* 0x0000000300032227 */ /* 0x002fc800078e00ff */
[----:B------:R-:W-:Y:S01]  /*bac0*/  IMAD.MOV.U32 R6, RZ, RZ, R0 ;  /* 0x000000ffff067224 */ /* 0x000fe200078e0000 */
[----:B0-----:R-:W-:-:S03]  /*bad0*/  @P2 SHF.R.U32.HI R6, RZ, R2, R3 ;  /* 0x00000002ff062219 */ /* 0x001fc60000011603 */
[----:B------:R-:W0:Y:S02]  /*bae0*/  @!P0 LDC.64 R2, c[0x0][0x428] ;  /* 0x00010a00ff028b82 */ /* 0x000e240000000a00 */
[----:B------:R-:W-:-:S04]  /*baf0*/  IMAD.MOV R4, RZ, RZ, -R6 ;  /* 0x000000ffff047224 */ /* 0x000fc800078e0a06 */
[----:B------:R-:W-:Y:S01]  /*bb00*/  IMAD R4, R5, R4, R0 ;  /* 0x0000000405047224 */ /* 0x000fe200078e0200 */
[----:B------:R-:W-:Y:S02]  /*bb10*/  SHF.R.S32.HI R5, RZ, 0x1f, R20 ;  /* 0x0000001fff057819 */ /* 0x000fe40000011414 */
[----:B------:R-:W-:-:S03]  /*bb20*/  @!P0 SHF.R.S32.HI R7, RZ, 0x1f, R6 ;  /* 0x0000001fff078819 */ /* 0x000fc60000011406 */
[----:B------:R1:W-:Y:S01]  /*bb30*/  STL [R1+0x18], R5 ;  /* 0x0000180501007387 */ /* 0x0003e20000100800 */
[-C--:B0-----:R-:W-:Y:S02]  /*bb40*/  @!P0 IMAD R0, R5, R2.reuse, RZ ;  /* 0x0000000205008224 */ /* 0x081fe400078e02ff */
[----:B-1----:R-:W0:Y:S01]  /*bb50*/  S2R R5, SR_TID.X ;  /* 0x0000000000057919 */ /* 0x002e220000002100 */
[----:B------:R-:W-:-:S04]  /*bb60*/  @!P0 IMAD.WIDE.U32 R6, R20, R2, R6 ;  /* 0x0000000214068225 */ /* 0x000fc800078e0006 */
[----:B------:R-:W-:Y:S02]  /*bb70*/  @!P0 IMAD R0, R20, R3, R0 ;  /* 0x0000000314008224 */ /* 0x000fe400078e0200 */
[----:B------:R-:W1:Y:S02]  /*bb80*/  @!P0 LDC.64 R2, c[0x0][0x418] ;  /* 0x00010600ff028b82 */ /* 0x000e640000000a00 */
[----:B------:R-:W-:Y:S01]  /*bb90*/  @!P0 IMAD.IADD R0, R7, 0x1, R0 ;  /* 0x0000000107008824 */ /* 0x000fe200078e0200 */
[----:B------:R-:W-:Y:S02]  /*bba0*/  ISETP.NE.AND P2, PT, R9, 0x3, PT ;  /* 0x000000030900780c */ /* 0x000fe40003f45270 */
[C---:B-1----:R-:W-:Y:S02]  /*bbb0*/  @!P0 LEA R2, P1, R6.reuse, R2, 0x2 ;  /* 0x0000000206028211 */ /* 0x042fe400078210ff */
[----:B0-----:R-:W-:Y:S02]  /*bbc0*/  SHF.L.U32 R5, R5, 0x3, RZ ;  /* 0x0000000305057819 */ /* 0x001fe400000006ff */
[----:B------:R-:W-:Y:S01]  /*bbd0*/  @!P0 LEA.HI.X R3, R6, R3, R0, 0x2, P1 ;  /* 0x0000000306038211 */ /* 0x000fe200008f1400 */
[----:B------:R-:W-:Y:S01]  /*bbe0*/  IMAD.MOV.U32 R0, RZ, RZ, RZ ;  /* 0x000000ffff007224 */ /* 0x000fe200078e00ff */
[----:B------:R-:W-:-:S05]  /*bbf0*/  LOP3.LUT R5, R5, 0x18, RZ, 0xc0, !PT ;  /* 0x0000001805057812 */ /* 0x000fca00078ec0ff */
[----:B------:R0:W5:Y:S01]  /*bc00*/  @!P0 LDG.E R0, desc[UR36][R2.64] ;  /* 0x0000002402008981 */ /* 0x000162000c1e1900 */
[C---:B------:R-:W-:Y:S02]  /*bc10*/  ISETP.GE.AND P0, PT, R5.reuse, UR4, PT ;  /* 0x0000000405007c0c */ /* 0x040fe4000bf06270 */
[----:B------:R-:W-:Y:S02]  /*bc20*/  @P2 LOP3.LUT R16, R16, 0x8, RZ, 0xfc, !PT ;  /* 0x0000000810102812 */ /* 0x000fe400078efcff */
[C---:B------:R-:W-:Y:S02]  /*bc30*/  LOP3.LUT R9, R5.reuse, 0x20, RZ, 0xfc, !PT ;  /* 0x0000002005097812 */ /* 0x040fe400078efcff */
[----:B------:R-:W-:Y:S02]  /*bc40*/  LOP3.LUT R16, R16, 0xfffffffb, RZ, 0xc0, !PT ;  /* 0xfffffffb10107812 */ /* 0x000fe400078ec0ff */
[----:B------:R-:W-:Y:S02]  /*bc50*/  LOP3.LUT R5, R5, 0x40, RZ, 0xfc, !PT ;  /* 0x0000004005057812 */ /* 0x000fe400078efcff */
[----:B------:R-:W-:-:S03]  /*bc60*/  ISETP.GE.AND P1, PT, R9, UR4, PT ;  /* 0x0000000409007c0c */ /* 0x000fc6000bf26270 */
[----:B------:R-:W-:Y:S02]  /*bc70*/  @P0 LOP3.LUT R16, R16, 0x4, RZ, 0xfc, !PT ;  /* 0x0000000410100812 */ /* 0x000fe400078efcff */
[----:B------:R-:W-:Y:S02]  /*bc80*/  ISETP.GE.AND P0, PT, R5, UR4, PT ;  /* 0x0000000405007c0c */ /* 0x000fe4000bf06270 */
[----:B------:R-:W-:-:S04]  /*bc90*/  LOP3.LUT R16, R16, 0xfffffffe, RZ, 0xc0, !PT ;  /* 0xfffffffe10107812 */ /* 0x000fc800078ec0ff */
[----:B------:R-:W-:-:S04]  /*bca0*/  LOP3.LUT R16, R16, 0xfffffffd, RZ, 0xc0, !PT ;  /* 0xfffffffd10107812 */ /* 0x000fc800078ec0ff */
[----:B------:R-:W-:-:S04]  /*bcb0*/  @P1 LOP3.LUT R16, R16, 0x2, RZ, 0xfc, !PT ;  /* 0x0000000210101812 */ /* 0x000fc800078efcff */
[----:B------:R-:W-:Y:S01]  /*bcc0*/  @P0 LOP3.LUT R16, R16, 0x1, RZ, 0xfc, !PT ;  /* 0x0000000110100812 */ /* 0x000fe200078efcff */
[----:B0-----:R-:W-:Y:S06]  /*bcd0*/  BRA.DIV UR5, `(.L_x_10236) ;  /* 0x0000003e05587947 */ /* 0x001fec000b800000 */
.L_x_10300:
[----:B------:R-:W-:Y:S01]  /*bce0*/  LOP3.LUT R26, R26, 0xffff, RZ, 0xc0, !PT ;  /* 0x0000ffff1a1a7812 */ /* 0x000fe200078ec0ff */
[----:B------:R-:W-:Y:S06]  /*bcf0*/  @!P2 BRA `(.L_x_10237) ;  /* 0x000000000004a947 */ /* 0x000fec0003800000 */
[----:B------:R-:W-:Y:S01]  /*bd00*/  BPT.TRAP 0x1 ;  /* 0x000000040000795c */ /* 0x000fe20000300000 */
.L_x_10237:
        /* <DEDUP_REMOVED lines=15> */
[----:B------:R-:W-:-:S04]  /*be00*/  IMAD.WIDE.U32 R2, R26, UR4, R2 ;  /* 0x000000041a027c25 */ /* 0x000fc8000f8e0002 */
[----:B------:R-:W-:Y:S01]  /*be10*/  IMAD R19, R26, UR5, R3 ;  /* 0x000000051a137c24 */ /* 0x000fe2000f8e0203 */
[C---:B------:R-:W-:Y:S02]  /*be20*/  LEA R18, P0, R2.reuse, UR6, 0x1 ;  /* 0x0000000602127c11 */ /* 0x040fe4000f8008ff */
[----:B------:R-:W-:Y:S02]  /*be30*/  SHF.L.U32 R3, R29, 0x1f, RZ ;  /* 0x0000001f1d037819 */ /* 0x000fe400000006ff */
[----:B------:R-:W-:Y:S01]  /*be40*/  LEA.HI.X R19, R2, UR7, R19, 0x1, P0 ;  /* 0x0000000702137c11 */ /* 0x000fe200080f0c13 */
[----:B------:R-:W-:-:S07]  /*be50*/  IMAD R2, R22, 0x8, R17 ;  /* 0x0000000816027824 */ /* 0x000fce00078e0211 */
[----:B------:R-:W0:Y:S02]  /*be60*/  SYNCS.PHASECHK.TRANS64.TRYWAIT P0, [R2+URZ+0x2d840], R3 ;  /* 0x02d84003020075a7 */ /* 0x000e24000800017f */
[----:B0-----:R-:W-:Y:S05]  /*be70*/  @!P0 BRA `(.L_x_10239) ;  /* 0x0000003c00248947 */ /* 0x001fea0003800000 */
.L_x_10301:
[----:B------:R-:W-:Y:S05]  /*be80*/  BSYNC B0 ;  /* 0x0000000000007941 */ /* 0x000fea0003800000 */
.L_x_10238:
[----:B------:R-:W2:Y:S01]  /*be90*/  LDL R12, [R1+0xc] ;  /* 0x00000c00010c7983 */ /* 0x000ea20000100800 */
[----:B------:R-:W-:Y:S01]  /*bea0*/  ULDC.64 UR4, c[0x0][0x300] ;  /* 0x0000c00000047ab9 */ /* 0x000fe20000000a00 */
[----:B------:R-:W-:Y:S01]  /*beb0*/  ULDC.64 UR6, c[0x0][0x2e8] ;  /* 0x0000ba0000067ab9 */ /* 0x000fe20000000a00 */
[----:B------:R-:W-:Y:S01]  /*bec0*/  IMAD R5, R5, UR4, RZ ;  /* 0x0000000405057c24 */ /* 0x000fe2000f8e02ff */
[----:B------:R-:W1:Y:S01]  /*bed0*/  S2R R7, SR_TID.X ;  /* 0x0000000000077919 */ /* 0x000e620000002100 */
[----:B------:R-:W-:Y:S02]  /*bee0*/  LOP3.LUT P4, RZ, R16, 0x4, RZ, 0xc0, !PT ;  /* 0x0000000410ff7812 */ /* 0x000fe4000788c0ff */
[C---:B0-----:R-:W-:Y:S01]  /*bef0*/  IMAD R3, R4.reuse, UR5, R5 ;  /* 0x0000000504037c24 */ /* 0x041fe2000f8e0205 */
[----:B------:R-:W0:Y:S01]  /*bf00*/  S2R R9, SR_TID.X ;  /* 0x0000000000097919 */ /* 0x000e220000002100 */
        /* <DEDUP_REMOVED lines=13> */
[C---:B------:R-:W-:Y:S02]  /*bfe0*/  LEA R0, P0, R4.reuse, UR6, 0x1 ;  /* 0x0000000604007c11 */ /* 0x040fe4000f8008ff */
[----:B-1----:R-:W-:Y:S02]  /*bff0*/  LOP3.LUT R11, R7, 0x7f, RZ, 0xc0, !PT ;  /* 0x0000007f070b7812 */ /* 0x002fe400078ec0ff */
[----:B------:R-:W-:Y:S01]  /*c000*/  LEA.HI.X R6, R4, UR7, R6, 0x1, P0 ;  /* 0x0000000704067c11 */ /* 0x000fe200080f0c06 */
[C---:B0-----:R-:W-:Y:S01]  /*c010*/  IMAD.SHL.U32 R7, R9.reuse, 0x8, RZ ;  /* 0x0000000809077824 */ /* 0x041fe200078e00ff */
[----:B------:R-:W-:Y:S01]  /*c020*/  SHF.R.U32.HI R11, RZ, 0x2, R11 ;  /* 0x00000002ff0b7819 */ /* 0x000fe2000001160b */
[----:B------:R-:W-:-:S03]  /*c030*/  IMAD.SHL.U32 R10, R9, 0x8, RZ ;  /* 0x00000008090a7824 */ /* 0x000fc600078e00ff */
[----:B------:R-:W-:-:S04]  /*c040*/  LOP3.LUT R7, R7, 0xd8, RZ, 0xc0, !PT ;  /* 0x000000d807077812 */ /* 0x000fc800078ec0ff */
[----:B------:R-:W-:Y:S02]  /*c050*/  LOP3.LUT R7, R7, 0x18, R9, 0x78, !PT ;  /* 0x0000001807077812 */ /* 0x000fe400078e7809 */
[----:B------:R-:W-:Y:S02]  /*c060*/  SHF.L.U32 R9, R9, 0x3, RZ ;  /* 0x0000000309097819 */ /* 0x000fe400000006ff */
[----:B------:R-:W-:Y:S02]  /*c070*/  LOP3.LUT R7, R7, 0x320, R10, 0xf8, !PT ;  /* 0x0000032007077812 */ /* 0x000fe400078ef80a */
[----:B------:R-:W-:-:S03]  /*c080*/  LOP3.LUT R9, R9, 0x18, RZ, 0xc0, !PT ;  /* 0x0000001809097812 */ /* 0x000fc600078ec0ff */
[----:B------:R-:W-:Y:S01]  /*c090*/  IMAD R7, R22, 0x3000, R7 ;  /* 0x0000300016077824 */ /* 0x000fe200078e0207 */
[----:B--2---:R-:W-:-:S04]  /*c0a0*/  IADD3 R3, -R11, R12, -R8 ;  /* 0x0000000c0b037210 */ /* 0x004fc80007ffe908 */
        /* <DEDUP_REMOVED lines=30> */
[----:B------:R-:W2:Y:S04]  /*c290*/  SHFL.IDX PT, R6, R6, 0x3, 0x1c1f ;  /* 0x007c1f0006067f89 */ /* 0x000ea800000e0000 */
[----:B------:R-:W3:Y:S01]  /*c2a0*/  SHFL.IDX PT, R0, R0, 0x3, 0x1c1f ;  /* 0x007c1f0000007f89 */ /* 0x000ee200000e0000 */
[----:B0-----:R-:W-:-:S05]  /*c2b0*/  @P1 LEA R5, P0, R9, R5, 0x1 ;  /* 0x0000000509051211 */ /* 0x001fca00078008ff */
[----:B-1----:R-:W-:-:S05]  /*c2c0*/  @P1 IMAD.X R4, RZ, RZ, R4, P0 ;  /* 0x000000ffff041224 */ /* 0x002fca00000e0604 */
[----:B------:R-:W-:-:S04]  /*c2d0*/  @P1 LOP3.LUT R5, R5, R4, RZ, 0x3c, !PT ;  /* 0x0000000405051212 */ /* 0x000fc800078e3cff */
[----:B------:R-:W-:-:S04]  /*c2e0*/  @P1 LOP3.LUT R4, R5, R4, RZ, 0x3c, !PT ;  /* 0x0000000405041212 */ /* 0x000fc800078e3cff */
[----:B------:R-:W-:-:S05]  /*c2f0*/  @P1 LOP3.LUT R5, R5, R4, RZ, 0x3c, !PT ;  /* 0x0000000405051212 */ /* 0x000fca00078e3cff */
[----:B------:R1:W-:Y:S04]  /*c300*/  @P1 LDGSTS.E.BYPASS.LTC128B.128 [R8+0x16400], desc[UR36][R4.64], !P4 ;  /* 0x1640000004081fae */ /* 0x0003e8000e101d64 */
[----:B------:R1:W-:Y:S04]  /*c310*/  @P1 LDGSTS.E.BYPASS.LTC128B.128 [R8+0x18400], desc[UR36][R4.64+0x40], !P3 ;  /* 0x1840004004081fae */ /* 0x0003e8000d901d64 */
[----:B--23--:R1:W-:Y:S02]  /*c320*/  @P1 LDGSTS.E.BYPASS.LTC128B.128 [R8+0x1a400], desc[UR36][R4.64+0x80], !P2 ;  /* 0x1a40008004081fae */ /* 0x00c3e4000d101d64 */
.L_x_10311:
[----:B------:R-:W-:-:S13]  /*c330*/  ISETP.GE.AND P0, PT, R3, 0x61, PT ;  /* 0x000000610300780c */ /* 0x000fda0003f06270 */
[----:B01----:R-:W-:Y:S02]  /*c340*/  @P0 LEA R4, P1, R9, R0, 0x1 ;  /* 0x0000000009040211 */ /* 0x003fe400078208ff */
[----:B------:R-:W-:-:S03]  /*c350*/  @P0 LEA R7, R7, R17, 0x1 ;  /* 0x0000001107070211 */ /* 0x000fc600078e08ff */
        /* <DEDUP_REMOVED lines=9> */
.L_x_10241:
        /* <DEDUP_REMOVED lines=11> */
.L_x_10242:
[----:B0-----:R0:W5:Y:S01]  /*c4a0*/  LDL.LU R4, [R1+0x28] ;  /* 0x0000280001047983 */ /* 0x0011620000300800 */
[----:B------:R0:W-:Y:S03]  /*c4b0*/  SYNCS.ARRIVE.TRANS64.A1T0 RZ, [R2+URZ+0x2d830], RZ ;  /* 0x02d830ff02ff79a7 */ /* 0x0001e6000810003f */
[----:B------:R0:W5:Y:S02]  /*c4c0*/  LDL.LU R3, [R1] ;  /* 0x0000000001037983 */ /* 0x0001640000300800 */
[----:B------:R-:W-:Y:S05]  /*c4d0*/  WARPSYNC.ALL ;  /* 0x0000000000007948 */ /* 0x000fea0003800000 */
[----:B------:R-:W-:Y:S01]  /*c4e0*/  ULDC.64 UR4, c[0x0][0x298] ;  /* 0x0000a60000047ab9 */ /* 0x000fe20000000a00 */
[----:B------:R-:W-:Y:S01]  /*c4f0*/  BAR.SYNC.DEFER_BLOCKING 0x8, 0x200 ;  /* 0x0208000000007b1d */ /* 0x000fe20000010000 */
[----:B------:R-:W-:Y:S01]  /*c500*/  LOP3.LUT P0, RZ, R16, 0x20, RZ, 0xc0, !PT ;  /* 0x0000002010ff7812 */ /* 0x000fe2000780c0ff */
[----:B0-----:R-:W-:-:S03]  /*c510*/  VIADD R2, R17, 0xc400 ;  /* 0x0000c40011027836 */ /* 0x001fc60000000000 */
        /* <DEDUP_REMOVED lines=8> */
[----:B------:R-:W-:-:S04]  /*c5a0*/  IMAD.WIDE.U32 R2, R3, UR4, RZ ;  /* 0x0000000403027c25 */ /* 0x000fc8000f8e00ff */
[----:B------:R-:W-:Y:S01]  /*c5b0*/  IMAD.IADD R0, R3, 0x1, R0 ;  /* 0x0000000103007824 */ /* 0x000fe200078e0200 */
[----:B------:R0:W-:Y:S04]  /*c5c0*/  STL.64 [R1+0x28], R2 ;  /* 0x0000280201007387 */ /* 0x0001e80000100a00 */
[----:B------:R0:W-:Y:S01]  /*c5d0*/  STL [R1], R0 ;  /* 0x0000000001007387 */ /* 0x0001e20000100800 */
        /* <DEDUP_REMOVED lines=17> */
.L_x_10244:
[----:B------:R-:W-:Y:S05]  /*c6f0*/  BSYNC B6 ;  /* 0x0000000000067941 */ /* 0x000fea0003800000 */
.L_x_10243:
[----:B0-----:R-:W2:Y:S01]  /*c700*/  LDL.LU R2, [R1] ;  /* 0x0000000001027983 */ /* 0x001ea20000300800 */
[----:B------:R-:W0:Y:S01]  /*c710*/  LDC R10, c[0x0][0x448] ;  /* 0x00011200ff0a7b82 */ /* 0x000e220000000800 */
[----:B------:R-:W-:Y:S01]  /*c720*/  ULDC.64 UR4, c[0x0][0x2d8] ;  /* 0x0000b60000047ab9 */ /* 0x000fe20000000a00 */
[----:B------:R-:W-:Y:S01]  /*c730*/  ULDC.64 UR6, c[0x0][0x2e0] ;  /* 0x0000b80000067ab9 */ /* 0x000fe20000000a00 */
[----:B------:R-:W3:Y:S01]  /*c740*/  LDL.LU.64 R20, [R1+0x28] ;  /* 0x0000280001147983 */ /* 0x000ee20000300a00 */
[----:B------:R-:W-:-:S03]  /*c750*/  ULDC.64 UR8, c[0x0][0x280] ;  /* 0x0000a00000087ab9 */ /* 0x000fc60000000a00 */
[----:B------:R-:W4:Y:S01]  /*c760*/  LDL.LU R0, [R1+0x38] ;  /* 0x0000380001007983 */ /* 0x000f220000300800 */
[----:B------:R-:W1:Y:S01]  /*c770*/  S2R R13, SR_TID.X ;  /* 0x00000000000d7919 */ /* 0x000e620000002100 */
[----:B0-----:R-:W-:-:S13]  /*c780*/  ISETP.NE.AND P0, PT, R10, 0x1, PT ;  /* 0x000000010a00780c */ /* 0x001fda0003f05270 */
[----:B------:R-:W0:Y:S01]  /*c790*/  @P0 LDC R4, c[0x0][0x44c] ;  /* 0x00011300ff040b82 */ /* 0x000e220000000800 */
[----:B-1----:R-:W-:-:S07]  /*c7a0*/  IMAD.SHL.U32 R11, R13, 0x8, RZ ;  /* 0x000000080d0b7824 */ /* 0x002fce00078e00ff */
[----:B------:R-:W1:Y:S01]  /*c7b0*/  @P0 LDC R5, c[0x0][0x450] ;  /* 0x00011400ff050b82 */ /* 0x000e620000000800 */
[----:B------:R-:W-:-:S04]  /*c7c0*/  LOP3.LUT R11, R11, 0x18, RZ, 0xc0, !PT ;  /* 0x000000180b0b7812 */ /* 0x000fc800078ec0ff */
[C---:B------:R-:W-:Y:S02]  /*c7d0*/  LOP3.LUT R12, R11.reuse, 0x20, RZ, 0xfc, !PT ;  /* 0x000000200b0c7812 */ /* 0x040fe400078efcff */
[----:B------:R-:W-:Y:S01]  /*c7e0*/  LOP3.LUT R11, R11, 0x40, RZ, 0xfc, !PT ;  /* 0x000000400b0b7812 */ /* 0x000fe200078efcff */
[----:B--2---:R-:W-:Y:S02]  /*c7f0*/  IMAD.MOV.U32 R3, RZ, RZ, R2 ;  /* 0x000000ffff037224 */ /* 0x004fe400078e0002 */
[----:B---3--:R-:W-:Y:S01]  /*c800*/  IMAD.MOV.U32 R2, RZ, RZ, R20 ;  /* 0x000000ffff027224 */ /* 0x008fe200078e0014 */
[----:B------:R-:W2:Y:S03]  /*c810*/  S2R R21, SR_TID.X ;  /* 0x0000000000157919 */ /* 0x000ea60000002100 */
[C---:B------:R-:W-:Y:S01]  /*c820*/  IMAD.WIDE.U32 R2, R26.reuse, UR4, R2 ;  /* 0x000000041a027c25 */ /* 0x040fe2000f8e0002 */
[----:B------:R-:W3:Y:S03]  /*c830*/  S2R R20, SR_TID.X ;  /* 0x0000000000147919 */ /* 0x000ee60000002100 */
[----:B------:R-:W-:Y:S01]  /*c840*/  IMAD R3, R26, UR5, R3 ;  /* 0x000000051a037c24 */ /* 0x000fe2000f8e0203 */
[----:B------:R-:W-:Y:S01]  /*c850*/  ULDC.64 UR4, c[0x0][0x2d0] ;  /* 0x0000b40000047ab9 */ /* 0x000fe20000000a00 */
[----:B----4-:R-:W-:-:S02]  /*c860*/  IMAD R0, R0, UR6, RZ ;  /* 0x0000000600007c24 */ /* 0x010fc4000f8e02ff */
[----:B------:R-:W-:-:S04]  /*c870*/  IMAD.WIDE.U32 R2, R28, UR6, R2 ;  /* 0x000000061c027c25 */ /* 0x000fc8000f8e0002 */
[----:B------:R-:W-:Y:S01]  /*c880*/  IMAD R0, R28, UR7, R0 ;  /* 0x000000071c007c24 */ /* 0x000fe2000f8e0200 */
[----:B------:R-:W-:-:S03]  /*c890*/  ULDC.64 UR6, c[0x0][0x2c8] ;  /* 0x0000b20000067ab9 */ /* 0x000fc60000000a00 */
[----:B------:R-:W-:Y:S02]  /*c8a0*/  IMAD.IADD R3, R3, 0x1, R0 ;  /* 0x0000000103037824 */ /* 0x000fe400078e0200 */
[----:B--2---:R-:W-:Y:S01]  /*c8b0*/  IMAD.SHL.U32 R21, R21, 0x20, RZ ;  /* 0x0000002015157824 */ /* 0x004fe200078e00ff */
[----:B---3--:R-:W-:-:S04]  /*c8c0*/  LOP3.LUT R20, R20, 0x7f, RZ, 0xc0, !PT ;  /* 0x0000007f14147812 */ /* 0x008fc800078ec0ff */
[----:B------:R-:W-:Y:S02]  /*c8d0*/  LOP3.LUT R21, R21, 0x60, RZ, 0xc0, !PT ;  /* 0x0000006015157812 */ /* 0x000fe400078ec0ff */
[----:B------:R-:W-:-:S04]  /*c8e0*/  SHF.R.U32.HI R20, RZ, 0x2, R20 ;  /* 0x00000002ff147819 */ /* 0x000fc80000011614 */
[----:B------:R-:W-:Y:S02]  /*c8f0*/  LOP3.LUT R20, R20, R21, RZ, 0xfc, !PT ;  /* 0x0000001514147212 */ /* 0x000fe400078efcff */
[----:B------:R-:W-:-:S03]  /*c900*/  LOP3.LUT R21, R13, 0x7f, RZ, 0xc0, !PT ;  /* 0x0000007f0d157812 */ /* 0x000fc600078ec0ff */
[----:B------:R-:W-:Y:S01]  /*c910*/  IMAD R6, R25, 0xc0, R20 ;  /* 0x000000c019067824 */ /* 0x000fe200078e0214 */
[----:B------:R-:W-:Y:S01]  /*c920*/  SHF.R.U32.HI R21, RZ, 0x2, R21 ;  /* 0x00000002ff157819 */ /* 0x000fe20000011615 */
[----:B------:R-:W-:Y:S02]  /*c930*/  IMAD.SHL.U32 R20, R13, 0x8, RZ ;  /* 0x000000080d147824 */ /* 0x000fe400078e00ff */
[----:B0-----:R-:W-:Y:S01]  /*c940*/  @P0 IMAD.HI.U32 R0, R6, R4, RZ ;  /* 0x0000000406000227 */ /* 0x001fe200078e00ff */
[----:B------:R-:W-:Y:S02]  /*c950*/  MOV R4, R6 ;  /* 0x0000000600047202 */ /* 0x000fe40000000f00 */
[----:B------:R-:W-:Y:S02]  /*c960*/  LOP3.LUT R20, R20, 0x18, RZ, 0xc0, !PT ;  /* 0x0000001814147812 */ /* 0x000fe400078ec0ff */
[----:B-1----:R-:W-:-:S04]  /*c970*/  @P0 SHF.R.U32.HI R4, RZ, R5, R0 ;  /* 0x00000005ff040219 */ /* 0x002fc80000011600 */
[----:B------:R-:W-:-:S05]  /*c980*/  SHF.R.S32.HI R0, RZ, 0x1f, R4 ;  /* 0x0000001fff007819 */ /* 0x000fca0000011404 */
[----:B------:R-:W-:-:S04]  /*c990*/  IMAD R0, R0, UR4, RZ ;  /* 0x0000000400007c24 */ /* 0x000fc8000f8e02ff */
[C---:B------:R-:W-:Y:S02]  /*c9a0*/  IMAD R7, R4.reuse, UR5, R0 ;  /* 0x0000000504077c24 */ /* 0x040fe4000f8e0200 */
[----:B------:R-:W-:Y:S02]  /*c9b0*/  IMAD.MOV R0, RZ, RZ, -R4 ;  /* 0x000000ffff007224 */ /* 0x000fe400078e0a04 */
[----:B------:R-:W-:-:S04]  /*c9c0*/  IMAD.WIDE.U32 R4, R4, UR4, R2 ;  /* 0x0000000404047c25 */ /* 0x000fc8000f8e0002 */
[----:B------:R-:W-:Y:S02]  /*c9d0*/  IMAD R0, R10, R0, R6 ;  /* 0x000000000a007224 */ /* 0x000fe400078e0206 */
[----:B------:R-:W-:-:S03]  /*c9e0*/  IMAD.IADD R5, R5, 0x1, R7 ;  /* 0x0000000105057824 */ /* 0x000fc600078e0207 */
[----:B------:R-:W-:Y:S01]  /*c9f0*/  SHF.R.S32.HI R7, RZ, 0x1f, R0 ;  /* 0x0000001fff077819 */ /* 0x000fe20000011400 */
[----:B------:R-:W-:-:S04]  /*ca00*/  IMAD.WIDE.U32 R8, R0, UR6, R4 ;  /* 0x0000000600087c25 */ /* 0x000fc8000f8e0004 */
[----:B------:R-:W-:Y:S01]  /*ca10*/  IMAD R7, R7, UR6, RZ ;  /* 0x0000000607077c24 */ /* 0x000fe2000f8e02ff */
[----:B------:R-:W-:Y:S01]  /*ca20*/  LEA R4, P1, R8, UR8, 0x1 ;  /* 0x0000000808047c11 */ /* 0x000fe2000f8208ff */
[----:B------:R-:W-:Y:S02]  /*ca30*/  VIADD R5, R6, 0x80 ;  /* 0x0000008006057836 */ /* 0x000fe40000000000 */
[----:B------:R-:W-:Y:S02]  /*ca40*/  IMAD R0, R0, UR7, R7 ;  /* 0x0000000700007c24 */ /* 0x000fe4000f8e0207 */
[----:B------:R-:W0:Y:S01]  /*ca50*/  @P0 LDC R7, c[0x0][0x44c] ;  /* 0x00011300ff070b82 */ /* 0x000e220000000800 */
[----:B------:R-:W-:Y:S02]  /*ca60*/  IMAD.MOV.U32 R6, RZ, RZ, R5 ;  /* 0x000000ffff067224 */ /* 0x000fe400078e0005 */
[----:B------:R-:W-:-:S05]  /*ca70*/  IMAD.IADD R0, R9, 0x1, R0 ;  /* 0x0000000109007824 */ /* 0x000fca00078e0200 */
[----:B------:R-:W-:Y:S02]  /*ca80*/  LEA.HI.X R0, R8, UR9, R0, 0x1, P1 ;  /* 0x0000000908007c11 */ /* 0x000fe400088f0c00 */
[----:B------:R-:W1:Y:S01]  /*ca90*/  @P0 LDC R8, c[0x0][0x450] ;  /* 0x00011400ff080b82 */ /* 0x000e620000000800 */
[----:B0-----:R-:W-:-:S05]  /*caa0*/  @P0 IMAD.HI.U32 R7, R5, R7, RZ ;  /* 0x0000000705070227 */ /* 0x001fca00078e00ff */
[----:B-1----:R-:W-:-:S05]  /*cab0*/  @P0 SHF.R.U32.HI R6, RZ, R8, R7 ;  /* 0x00000008ff060219 */ /* 0x002fca0000011607 */
[----:B------:R-:W-:Y:S02]  /*cac0*/  IMAD.MOV R7, RZ, RZ, -R6 ;  /* 0x000000ffff077224 */ /* 0x000fe400078e0a06 */
[----:B------:R-:W-:-:S04]  /*cad0*/  IMAD.WIDE.U32 R2, R6, UR4, R2 ;  /* 0x0000000406027c25 */ /* 0x000fc8000f8e0002 */
[----:B------:R-:W-:Y:S01]  /*cae0*/  IMAD R5, R10, R7, R5 ;  /* 0x000000070a057224 */ /* 0x000fe200078e0205 */
[----:B------:R-:W-:-:S05]  /*caf0*/  SHF.R.S32.HI R7, RZ, 0x1f, R6 ;  /* 0x0000001fff077819 */ /* 0x000fca0000011406 */
[----:B------:R-:W-:Y:S01]  /*cb00*/  IMAD R7, R7, UR4, RZ ;  /* 0x0000000407077c24 */ /* 0x000fe2000f8e02ff */
[----:B------:R-:W-:Y:S02]  /*cb10*/  ULDC UR4, c[0x0][0x2b8] ;  /* 0x0000ae0000047ab9 */ /* 0x000fe40000000800 */
[----:B------:R-:W-:Y:S01]  /*cb20*/  ISETP.GE.AND P3, PT, R20, UR4, PT ;  /* 0x0000000414007c0c */ /* 0x000fe2000bf66270 */
[----:B------:R-:W-:Y:S01]  /*cb30*/  IMAD R7, R6, UR5, R7 ;  /* 0x0000000506077c24 */ /* 0x000fe2000f8e0207 */
[----:B------:R-:W-:Y:S01]  /*cb40*/  SHF.R.S32.HI R6, RZ, 0x1f, R5 ;  /* 0x0000001fff067819 */ /* 0x000fe20000011405 */
[----:B------:R-:W-:Y:S01]  /*cb50*/  UMOV UR5, 0xffffffff ;  /* 0xffffffff00057882 */ /* 0x000fe20000000000 */
[----:B------:R-:W-:Y:S01]  /*cb60*/  ISETP.GE.AND P1, PT, R11, UR4, PT ;  /* 0x000000040b007c0c */ /* 0x000fe2000bf26270 */
[----:B------:R-:W-:Y:S02]  /*cb70*/  IMAD.IADD R3, R3, 0x1, R7 ;  /* 0x0000000103037824 */ /* 0x000fe400078e0207 */
[----:B------:R-:W-:-:S02]  /*cb80*/  IMAD R6, R6, UR6, RZ ;  /* 0x0000000606067c24 */ /* 0x000fc4000f8e02ff */
[----:B------:R-:W-:-:S04]  /*cb90*/  IMAD.WIDE.U32 R2, R5, UR6, R2 ;  /* 0x0000000605027c25 */ /* 0x000fc8000f8e0002 */
[----:B------:R-:W-:Y:S01]  /*cba0*/  IMAD R6, R5, UR7, R6 ;  /* 0x0000000705067c24 */ /* 0x000fe2000f8e0206 */
[----:B------:R-:W-:-:S04]  /*cbb0*/  LEA R8, P0, R2, UR8, 0x1 ;  /* 0x0000000802087c11 */ /* 0x000fc8000f8008ff */
[----:B------:R-:W-:-:S04]  /*cbc0*/  IADD3 R3, R3, R6, RZ ;  /* 0x0000000603037210 */ /* 0x000fc80007ffe0ff */
[----:B------:R-:W-:Y:S02]  /*cbd0*/  LEA.HI.X R3, R2, UR9, R3, 0x1, P0 ;  /* 0x0000000902037c11 */ /* 0x000fe400080f0c03 */
[----:B------:R-:W-:Y:S01]  /*cbe0*/  ISETP.GE.AND P0, PT, R12, UR4, PT ;  /* 0x000000040c007c0c */ /* 0x000fe2000bf06270 */
[----:B------:R-:W-:-:S12]  /*cbf0*/  BRA.DIV UR5, `(.L_x_10245) ;  /* 0x0000003605407947 */ /* 0x000fd8000b800000 */
[----:B------:R-:W2:Y:S04]  /*cc00*/  LDL.LU R5, [R1+0x30] ;  /* 0x0000300001057983 */ /* 0x000ea80000300800 */
[----:B------:R-:W3:Y:S01]  /*cc10*/  LDL R9, [R1+0x1c] ;  /* 0x00001c0001097983 */ /* 0x000ee20000100800 */
[----:B------:R-:W-:-:S03]  /*cc20*/  IMAD R25, R25, 0xc0, R21 ;  /* 0x000000c019197824 */ /* 0x000fc600078e0215 */
[----:B------:R-:W-:Y:S01]  /*cc30*/  SHFL.IDX PT, R6, R0, RZ, 0x1c1f ;  /* 0x001c1fff00067589 */ /* 0x000fe200000e0000 */
[----:B--2---:R-:W-:-:S03]  /*cc40*/  IMAD R2, R5, R10, RZ ;  /* 0x0000000a05027224 */ /* 0x004fc600078e02ff */
[----:B------:R-:W0:Y:S02]  /*cc50*/  SHFL.IDX PT, R5, R4, RZ, 0x1c1f ;  /* 0x001c1fff04057589 */ /* 0x000e2400000e0000 */
[----:B------:R-:W-:-:S13]  /*cc60*/  ISETP.GE.AND P2, PT, R25, R2, PT ;  /* 0x000000021900720c */ /* 0x000fda0003f46270 */
[----:B0-----:R-:W-:-:S05]  /*cc70*/  @!P2 LEA R5, P4, R20, R5, 0x1 ;  /* 0x000000051405a211 */ /* 0x001fca00078808ff */
[----:B------:R-:W-:-:S04]  /*cc80*/  @!P2 IMAD.X R6, RZ, RZ, R6, P4 ;  /* 0x000000ffff06a224 */ /* 0x000fc800020e0606 */
[----:B------:R-:W-:Y:S02]  /*cc90*/  @!P2 IMAD.MOV.U32 R7, RZ, RZ, R6 ;  /* 0x000000ffff07a224 */ /* 0x000fe400078e0006 */
[----:B------:R-:W-:Y:S02]  /*cca0*/  @!P2 IMAD.MOV.U32 R6, RZ, RZ, R5 ;  /* 0x000000ffff06a224 */ /* 0x000fe400078e0005 */
[----:B------:R-:W0:Y:S04]  /*ccb0*/  SHFL.IDX PT, R5, R4, 0x1, 0x1c1f ;  /* 0x003c1f0004057f89 */ /* 0x000e2800000e0000 */
[----:B---3--:R-:W-:Y:S04]  /*ccc0*/  @!P2 LDGSTS.E.BYPASS.LTC128B.128 [R9+0xc400], desc[UR36][R6.64], !P3 ;  /* 0x0c4000000609afae */ /* 0x008fe8000d901d64 */
[----:B------:R-:W-:Y:S04]  /*ccd0*/  @!P2 LDGSTS.E.BYPASS.LTC128B.128 [R9+0xf400], desc[UR36][R6.64+0x40], !P0 ;  /* 0x0f4000400609afae */ /* 0x000fe8000c101d64 */
[----:B------:R1:W-:Y:S04]  /*cce0*/  @!P2 LDGSTS.E.BYPASS.LTC128B.128 [R9+0x12400], desc[UR36][R6.64+0x80], !P1 ;  /* 0x124000800609afae */ /* 0x0003e8000c901d64 */
[----:B-1----:R-:W1:Y:S01]  /*ccf0*/  SHFL.IDX PT, R7, R0, 0x1, 0x1c1f ;  /* 0x003c1f0000077f89 */ /* 0x002e6200000e0000 */
[----:B------:R-:W-:-:S05]  /*cd00*/  VIADD R6, R25, 0x20 ;  /* 0x0000002019067836 */ /* 0x000fca0000000000 */
[----:B------:R-:W-:-:S13]  /*cd10*/  ISETP.GE.AND P2, PT, R6, R2, PT ;  /* 0x000000020600720c */ /* 0x000fda0003f46270 */
[----:B0-----:R-:W-:-:S04]  /*cd20*/  @!P2 LEA R5, P4, R20, R5, 0x1 ;  /* 0x000000051405a211 */ /* 0x001fc800078808ff */
[----:B------:R-:W-:Y:S01]  /*cd30*/  @!P2 MOV R6, R5 ;  /* 0x000000050006a202 */ /* 0x000fe20000000f00 */
[----:B-1----:R-:W-:Y:S01]  /*cd40*/  @!P2 IMAD.X R7, RZ, RZ, R7, P4 ;  /* 0x000000ffff07a224 */ /* 0x002fe200020e0607 */
[----:B------:R-:W0:Y:S04]  /*cd50*/  SHFL.IDX PT, R5, R4, 0x2, 0x1c1f ;  /* 0x005c1f0004057f89 */ /* 0x000e2800000e0000 */
[----:B------:R-:W-:Y:S04]  /*cd60*/  @!P2 LDGSTS.E.BYPASS.LTC128B.128 [R9+0xcc00], desc[UR36][R6.64], !P3 ;  /* 0x0cc000000609afae */ /* 0x000fe8000d901d64 */
[----:B------:R-:W-:Y:S04]  /*cd70*/  @!P2 LDGSTS.E.BYPASS.LTC128B.128 [R9+0xfc00], desc[UR36][R6.64+0x40], !P0 ;  /* 0x0fc000400609afae */ /* 0x000fe8000c101d64 */
[----:B------:R1:W-:Y:S04]  /*cd80*/  @!P2 LDGSTS.E.BYPASS.LTC128B.128 [R9+0x12c00], desc[UR36][R6.64+0x80], !P1 ;  /* 0x12c000800609afae */ /* 0x0003e8000c901d64 */
[----:B------:R-:W-:Y:S04]  /*cd90*/  SHFL.IDX PT, R4, R4, 0x3, 0x1c1f ;  /* 0x007c1f0004047f89 */ /* 0x000fe800000e0000 */
[----:B-1----:R-:W1:Y:S01]  /*cda0*/  SHFL.IDX PT, R7, R0, 0x2, 0x1c1f ;  /* 0x005c1f0000077f89 */ /* 0x002e6200000e0000 */
[----:B------:R-:W-:-:S03]  /*cdb0*/  VIADD R6, R25, 0x40 ;  /* 0x0000004019067836 */ /* 0x000fc60000000000 */
[----:B------:R-:W2:Y:S02]  /*cdc0*/  SHFL.IDX PT, R0, R0, 0x3, 0x1c1f ;  /* 0x007c1f0000007f89 */ /* 0x000ea400000e0000 */
[----:B------:R-:W-:-:S13]  /*cdd0*/  ISETP.GE.AND P2, PT, R6, R2, PT ;  /* 0x000000020600720c */ /* 0x000fda0003f46270 */
[----:B0-----:R-:W-:-:S05]  /*cde0*/  @!P2 LEA R5, P4, R20, R5, 0x1 ;  /* 0x000000051405a211 */ /* 0x001fca00078808ff */
[----:B-1----:R-:W-:Y:S02]  /*cdf0*/  @!P2 IMAD.X R7, RZ, RZ, R7, P4 ;  /* 0x000000ffff07a224 */ /* 0x002fe400020e0607 */
[----:B------:R-:W-:Y:S02]  /*ce00*/  @!P2 IMAD.MOV.U32 R6, RZ, RZ, R5 ;  /* 0x000000ffff06a224 */ /* 0x000fe400078e0005 */
[----:B------:R-:W-:-:S03]  /*ce10*/  VIADD R5, R25, 0x60 ;  /* 0x0000006019057836 */ /* 0x000fc60000000000 */
[----:B------:R-:W-:Y:S04]  /*ce20*/  @!P2 LDGSTS.E.BYPASS.LTC128B.128 [R9+0xd400], desc[UR36][R6.64], !P3 ;  /* 0x0d4000000609afae */ /* 0x000fe8000d901d64 */
[----:B------:R-:W-:Y:S04]  /*ce30*/  @!P2 LDGSTS.E.BYPASS.LTC128B.128 [R9+0x10400], desc[UR36][R6.64+0x40], !P0 ;  /* 0x104000400609afae */ /* 0x000fe8000c101d64 */
[----:B------:R-:W-:Y:S01]  /*ce40*/  @!P2 LDGSTS.E.BYPASS.LTC128B.128 [R9+0x13400], desc[UR36][R6.64+0x80], !P1 ;  /* 0x134000800609afae */ /* 0x000fe2000c901d64 */
[----:B------:R-:W-:-:S13]  /*ce50*/  ISETP.GE.AND P2, PT, R5, R2, PT ;  /* 0x000000020500720c */ /* 0x000fda0003f46270 */
[----:B------:R-:W-:-:S05]  /*ce60*/  @!P2 LEA R4, P4, R20, R4, 0x1 ;  /* 0x000000041404a211 */ /* 0x000fca00078808ff */
[----:B--2---:R-:W-:-:S04]  /*ce70*/  @!P2 IMAD.X R0, RZ, RZ, R0, P4 ;  /* 0x000000ffff00a224 */ /* 0x004fc800020e0600 */
[----:B------:R-:W-:Y:S02]  /*ce80*/  @!P2 IMAD.MOV.U32 R5, RZ, RZ, R0 ;  /* 0x000000ffff05a224 */ /* 0x000fe400078e0000 */
[----:B------:R-:W-:Y:S04]  /*ce90*/  SHFL.IDX PT, R0, R3, RZ, 0x1c1f ;  /* 0x001c1fff03007589 */ /* 0x000fe800000e0000 */
[----:B------:R-:W-:Y:S04]  /*cea0*/  @!P2 LDGSTS.E.BYPASS.LTC128B.128 [R9+0xdc00], desc[UR36][R4.64], !P3 ;  /* 0x0dc000000409afae */ /* 0x000fe8000d901d64 */
[----:B------:R-:W-:Y:S04]  /*ceb0*/  @!P2 LDGSTS.E.BYPASS.LTC128B.128 [R9+0x10c00], desc[UR36][R4.64+0x40], !P0 ;  /* 0x10c000400409afae */ /* 0x000fe8000c101d64 */
[----:B------:R0:W-:Y:S04]  /*cec0*/  @!P2 LDGSTS.E.BYPASS.LTC128B.128 [R9+0x13c00], desc[UR36][R4.64+0x80], !P1 ;  /* 0x13c000800409afae */ /* 0x0001e8000c901d64 */
[----:B------:R-:W-:Y:S04]  /*ced0*/  SHFL.IDX PT, R3, R3, 0x1, 0x1c1f ;  /* 0x003c1f0003037f89 */ /* 0x000fe800000e0000 */
[----:B0-----:R-:W0:Y:S01]  /*cee0*/  SHFL.IDX PT, R4, R8, RZ, 0x1c1f ;  /* 0x001c1fff08047589 */ /* 0x001e2200000e0000 */
[----:B------:R-:W-:-:S03]  /*cef0*/  VIADD R5, R25, 0x80 ;  /* 0x0000008019057836 */ /* 0x000fc60000000000 */
[----:B------:R-:W1:Y:S02]  /*cf00*/  SHFL.IDX PT, R8, R8, 0x1, 0x1c1f ;  /* 0x003c1f0008087f89 */ /* 0x000e6400000e0000 */
[----:B------:R-:W-:-:S13]  /*cf10*/  ISETP.GE.AND P2, PT, R5, R2, PT ;  /* 0x000000020500720c */ /* 0x000fda0003f46270 */
[----:B0-----:R-:W-:-:S04]  /*cf20*/  @!P2 LEA R4, P4, R20, R4, 0x1 ;  /* 0x000000041404a211 */ /* 0x001fc800078808ff */
[----:B------:R-:W-:-:S05]  /*cf30*/  @!P2 IADD3.X R0, RZ, R0, RZ, P4, !PT ;  /* 0x00000000ff00a210 */ /* 0x000fca00027fe4ff */
[----:B------:R-:W-:-:S05]  /*cf40*/  @!P2 IMAD.MOV.U32 R5, RZ, RZ, R0 ;  /* 0x000000ffff05a224 */ /* 0x000fca00078e0000 */
[----:B------:R0:W-:Y:S04]  /*cf50*/  @!P2 LDGSTS.E.BYPASS.LTC128B.128 [R9+0xe400], desc[UR36][R4.64], !P3 ;  /* 0x0e4000000409afae */ /* 0x0001e8000d901d64 */
[----:B------:R0:W-:Y:S04]  /*cf60*/  @!P2 LDGSTS.E.BYPASS.LTC128B.128 [R9+0x11400], desc[UR36][R4.64+0x40], !P0 ;  /* 0x114000400409afae */ /* 0x0001e8000c101d64 */
[----:B-1----:R0:W-:Y:S02]  /*cf70*/  @!P2 LDGSTS.E.BYPASS.LTC128B.128 [R9+0x14400], desc[UR36][R4.64+0x80], !P1 ;  /* 0x144000800409afae */ /* 0x0021e4000c901d64 */
.L_x_10324:
[----:B------:R-:W2:Y:S01]  /*cf80*/  LDL R0, [R1+0x1c] ;  /* 0x00001c0001007983 */ /* 0x000ea20000100800 */
[----:B------:R-:W-:-:S05]  /*cf90*/  VIADD R25, R25, 0xa0 ;  /* 0x000000a019197836 */ /* 0x000fca0000000000 */
[----:B------:R-:W-:-:S13]  /*cfa0*/  ISETP.GE.AND P2, PT, R25, R2, PT ;  /* 0x000000021900720c */ /* 0x000fda0003f46270 */
[----:B------:R-:W-:-:S05]  /*cfb0*/  @!P2 LEA R2, P4, R20, R8, 0x1 ;  /* 0x000000081402a211 */ /* 0x000fca00078808ff */
[----:B------:R-:W-:-:S05]  /*cfc0*/  @!P2 IMAD.X R3, RZ, RZ, R3, P4 ;  /* 0x000000ffff03a224 */ /* 0x000fca00020e0603 */
[----:B------:R-:W-:Y:S01]  /*cfd0*/  @!PT LDS RZ, [RZ] ;  /* 0x00000000fffff984 */ /* 0x000fe20000000800 */
[----:B------:R-:W-:Y:S01]  /*cfe0*/  @!PT LDS RZ, [RZ] ;  /* 0x00000000fffff984 */ /* 0x000fe20000000800 */
[----:B------:R-:W-:Y:S01]  /*cff0*/  @!PT LDS RZ, [RZ] ;  /* 0x00000000fffff984 */ /* 0x000fe20000000800 */
[----:B--2---:R1:W-:Y:S04]  /*d000*/  @!P2 LDGSTS.E.BYPASS.LTC128B.128 [R0+0xec00], desc[UR36][R2.64], !P3 ;  /* 0x0ec000000200afae */ /* 0x0043e8000d901d64 */
[----:B------:R1:W-:Y:S01]  /*d010*/  @!P2 LDGSTS.E.BYPASS.LTC128B.128 [R0+0x11c00], desc[UR36][R2.64+0x40], !P0 ;  /* 0x11c000400200afae */ /* 0x0003e2000c101d64 */
[----:B------:R-:W-:-:S03]  /*d020*/  PLOP3.LUT P0, PT, PT, PT, PT, 0x80, 0x0 ;  /* 0x000000000000781c */ /* 0x000fc60003f0f070 */
[----:B------:R1:W-:Y:S01]  /*d030*/  @!P2 LDGSTS.E.BYPASS.LTC128B.128 [R0+0x14c00], desc[UR36][R2.64+0x80], !P1 ;  /* 0x14c000800200afae */ /* 0x0003e2000c901d64 */
[----:B------:R-:W-:-:S09]  /*d040*/  NOP ;  /* 0x0000000000007918 */ /* 0x000fd20000000000 */
.L_x_10246:
[----:B------:R-:W-:Y:S02]  /*d050*/  PLOP3.LUT P1, PT, P1, P0, PT, 0xa2, 0x0 ;  /* 0x000000000000781c */ /* 0x000fe40000f21472 */
[----:B------:R-:W-:-:S08]  /*d060*/  @P0 R2UR P1, UR4, R17 ;  /* 0x00000000110402ca */ /* 0x000fd00000020000 */
[----:B------:R-:W-:-:S05]  /*d070*/  @P0 PLOP3.LUT P0, PT, P1, PT, PT, 0x80, 0x0 ;  /* 0x000000000000081c */ /* 0x000fca0000f0f070 */
[----:B------:R-:W-:Y:S01]  /*d080*/  @!P1 SYNCS.ARRIVE.TRANS64.RED.A0T1 RZ, [UR4+0x2d800], RZ ;  /* 0x02d800ffffff99a7 */ /* 0x000fe20008200404 */
[----:B------:R-:W-:Y:S07]  /*d090*/  @!P1 ARRIVES.LDGSTSBAR.64.TRANSCNT [UR4+0x2d800] ;  /* 0x02d80000ff0099b0 */ /* 0x000fee0008000a84 */
[----:B------:R-:W-:Y:S05]  /*d0a0*/  @P0 BRA.U.ANY `(.L_x_10246) ;  /* 0xfffffffd00e80947 */ /* 0x000fea000393ffff */
[----:B-1----:R-:W2:Y:S02]  /*d0b0*/  LDL.LU R2, [R1+0x3c] ;  /* 0x00003c0001027983 */ /* 0x002ea40000300800 */
[----:B--2---:R-:W-:-:S05]  /*d0c0*/  VIADD R2, R2, 0x1 ;  /* 0x0000000102027836 */ /* 0x004fca0000000000 */
        /* <DEDUP_REMOVED lines=9> */
[----:B-12---:R-:W-:Y:S05]  /*d160*/  @!P0 BRA `(.L_x_10248) ;  /* 0x0000003400e48947 */ /* 0x006fea0003800000 */
.L_x_10325:
[----:B------:R-:W-:Y:S05]  /*d170*/  BSYNC B0 ;  /* 0x0000000000007941 */ /* 0x000fea0003800000 */
.L_x_10247:
[----:B------:R-:W1:Y:S04]  /*d180*/  LDL.LU R3, [R1+0x34] ;  /* 0x0000340001037983 */ /* 0x000e680000300800 */
[----:B------:R-:W2:Y:S01]  /*d190*/  LDL R2, [R1+0x10] ;  /* 0x0000100001027983 */ /* 0x000ea20000100800 */
[----:B------:R-:W-:Y:S01]  /*d1a0*/  BSSY B0, `(.L_x_10249) ;  /* 0x00000fa000007945 */ /* 0x000fe20003800000 */
[----:B-1----:R-:W-:-:S05]  /*d1b0*/  VIADD R0, R3, 0xfffffffe ;  /* 0xfffffffe03007836 */ /* 0x002fca0000000000 */
[----:B--2---:R-:W-:-:S13]  /*d1c0*/  ISETP.GE.AND P0, PT, R0, R2, PT ;  /* 0x000000020000720c */ /* 0x004fda0003f06270 */
[----:B------:R-:W-:Y:S05]  /*d1d0*/  @!P0 BRA `(.L_x_10250) ;  /* 0x0000000c00d88947 */ /* 0x000fea0003800000 */
[----:B------:R-:W0:Y:S01]  /*d1e0*/  S2R R2, SR_TID.X ;  /* 0x0000000000027919 */ /* 0x000e220000002100 */
[----:B------:R-:W-:Y:S01]  /*d1f0*/  ULDC UR4, c[0x0][0x2f4] ;  /* 0x0000bd0000047ab9 */ /* 0x000fe20000000800 */
[----:B------:R-:W-:Y:S01]  /*d200*/  MOV R20, R29 ;  /* 0x0000001d00147202 */ /* 0x000fe20000000f00 */
[----:B------:R-:W-:Y:S01]  /*d210*/  IMAD.MOV.U32 R10, RZ, RZ, R22 ;  /* 0x000000ffff0a7224 */ /* 0x000fe200078e0016 */
[----:B------:R1:W-:Y:S01]  /*d220*/  STL [R1], R23 ;  /* 0x0000001701007387 */ /* 0x0003e20000100800 */
[----:B0-----:R-:W-:-:S05]  /*d230*/  IMAD.SHL.U32 R4, R2, 0x8, RZ ;  /* 0x0000000802047824 */ /* 0x001fca00078e00ff */
[----:B------:R-:W-:-:S04]  /*d240*/  LOP3.LUT R4, R4, 0x18, RZ, 0xc0, !PT ;  /* 0x0000001804047812 */ /* 0x000fc800078ec0ff */
[C---:B------:R-:W-:Y:S02]  /*d250*/  LOP3.LUT R3, R4.reuse, 0x20, RZ, 0xfc, !PT ;  /* 0x0000002004037812 */ /* 0x040fe400078efcff */
[C---:B------:R-:W-:Y:S02]  /*d260*/  LOP3.LUT R2, R4.reuse, 0x40, RZ, 0xfc, !PT ;  /* 0x0000004004027812 */ /* 0x040fe400078efcff */
[----:B------:R-:W-:Y:S02]  /*d270*/  ISETP.GE.AND P3, PT, R4, UR4, PT ;  /* 0x0000000404007c0c */ /* 0x000fe4000bf66270 */
[----:B------:R-:W-:Y:S02]  /*d280*/  ISETP.GE.AND P2, PT, R3, UR4, PT ;  /* 0x0000000403007c0c */ /* 0x000fe4000bf46270 */
[----:B-1----:R-:W-:-:S13]  /*d290*/  ISETP.GE.AND P1, PT, R2, UR4, PT ;  /* 0x0000000402007c0c */ /* 0x002fda000bf26270 */
.L_x_10263:
[----:B------:R-:W2:Y:S01]  /*d2a0*/  LDL R9, [R1+0x14] ;  /* 0x0000140001097983 */ /* 0x000ea20000100800 */
[----:B------:R-:W0:Y:S03]  /*d2b0*/  LDC R4, c[0x0][0x430] ;  /* 0x00010c00ff047b82 */ /* 0x000e260000000800 */
[----:B------:R-:W3:Y:S04]  /*d2c0*/  LDL R8, [R1+0x18] ;  /* 0x0000180001087983 */ /* 0x000ee80000100800 */
[----:B------:R-:W4:Y:S01]  /*d2d0*/  LDL R7, [R1+0x4] ;  /* 0x0000040001077983 */ /* 0x000f220000100800 */
[----:B------:R-:W1:Y:S03]  /*d2e0*/  S2R R2, SR_TID.X ;  /* 0x0000000000027919 */ /* 0x000e660000002100 */
[----:B------:R-:W5:Y:S01]  /*d2f0*/  LDL R6, [R1+0x48] ;  /* 0x0000480001067983 */ /* 0x000f620000100800 */
[----:B0-----:R-:W-:-:S13]  /*d300*/  ISETP.NE.AND P0, PT, R4, 0x1, PT ;  /* 0x000000010400780c */ /* 0x001fda0003f05270 */
[----:B------:R-:W0:Y:S01]  /*d310*/  @P0 LDC R5, c[0x0][0x434] ;  /* 0x00010d00ff050b82 */ /* 0x000e220000000800 */
[----:B-1----:R-:W-:-:S04]  /*d320*/  LOP3.LUT R3, R2, 0x7f, RZ, 0xc0, !PT ;  /* 0x0000007f02037812 */ /* 0x002fc800078ec0ff */
[----:B------:R-:W-:-:S03]  /*d330*/  SHF.R.U32.HI R4, RZ, 0x2, R3 ;  /* 0x00000002ff047819 */ /* 0x000fc60000011603 */
[----:B------:R-:W1:Y:S01]  /*d340*/  @P0 LDC R3, c[0x0][0x438] ;  /* 0x00010e00ff030b82 */ /* 0x000e620000000800 */
[----:B------:R-:W-:Y:S02]  /*d350*/  IMAD.SHL.U32 R2, R2, 0x20, RZ ;  /* 0x0000002002027824 */ /* 0x000fe400078e00ff */
[----:B------:R-:W-:-:S03]  /*d360*/  IMAD R4, R0, 0x80, R4 ;  /* 0x0000008000047824 */ /* 0x000fc600078e0204 */
[----:B------:R-:W-:Y:S01]  /*d370*/  LOP3.LUT R2, R2, 0x60, RZ, 0xc0, !PT ;  /* 0x0000006002027812 */ /* 0x000fe200078ec0ff */
[----:B------:R-:W-:Y:S05]  /*d380*/  YIELD ;  /* 0x0000000000007946 */ /* 0x000fea0003800000 */
[----:B------:R-:W-:Y:S01]  /*d390*/  ULDC UR4, c[0x0][0x430] ;  /* 0x00010c0000047ab9 */ /* 0x000fe20000000800 */
[----:B--2---:R-:W-:-:S05]  /*d3a0*/  IADD3 R4, R2, R4, R9 ;  /* 0x0000000402047210 */ /* 0x004fca0007ffe009 */
[----:B0-----:R-:W-:-:S04]  /*d3b0*/  @P0 IMAD.HI.U32 R5, R4, R5, RZ ;  /* 0x0000000504050227 */ /* 0x001fc800078e00ff */
[----:B------:R-:W-:Y:S01]  /*d3c0*/  IMAD.MOV.U32 R2, RZ, RZ, R4 ;  /* 0x000000ffff027224 */ /* 0x000fe200078e0004 */
[----:B-1----:R-:W-:-:S05]  /*d3d0*/  @P0 SHF.R.U32.HI R2, RZ, R3, R5 ;  /* 0x00000003ff020219 */ /* 0x002fca0000011605 */
[--C-:B------:R-:W-:Y:S01]  /*d3e0*/  IMAD.MOV R9, RZ, RZ, -R2.reuse ;  /* 0x000000ffff097224 */ /* 0x100fe200078e0a02 */
[----:B------:R-:W-:-:S03]  /*d3f0*/  SHF.R.S32.HI R3, RZ, 0x1f, R2 ;  /* 0x0000001fff037819 */ /* 0x000fc60000011402 */
[----:B------:R-:W-:Y:S01]  /*d400*/  IMAD R9, R9, UR4, R4 ;  /* 0x0000000409097c24 */ /* 0x000fe2000f8e0204 */
[----:B------:R-:W-:Y:S02]  /*d410*/  ULDC.64 UR4, c[0x0][0x428] ;  /* 0x00010a0000047ab9 */ /* 0x000fe40000000a00 */
[----:B---3--:R-:W-:Y:S02]  /*d420*/  IMAD R4, R8, UR4, RZ ;  /* 0x0000000408047c24 */ /* 0x008fe4000f8e02ff */
[----:B----4-:R-:W-:-:S04]  /*d430*/  IMAD.WIDE.U32 R2, R7, UR4, R2 ;  /* 0x0000000407027c25 */ /* 0x010fc8000f8e0002 */
[----:B------:R-:W-:Y:S01]  /*d440*/  IMAD R4, R7, UR5, R4 ;  /* 0x0000000507047c24 */ /* 0x000fe2000f8e0204 */
[----:B------:R-:W-:-:S03]  /*d450*/  ULDC.64 UR4, c[0x0][0x418] ;  /* 0x0001060000047ab9 */ /* 0x000fc60000000a00 */
[----:B------:R-:W-:Y:S01]  /*d460*/  IMAD.IADD R3, R4, 0x1, R3 ;  /* 0x0000000104037824 */ /* 0x000fe200078e0203 */
[----:B------:R-:W-:-:S04]  /*d470*/  LEA R4, P0, R2, UR4, 0x2 ;  /* 0x0000000402047c11 */ /* 0x000fc8000f8010ff */
[----:B------:R-:W-:-:S05]  /*d480*/  LEA.HI.X R5, R2, UR5, R3, 0x2, P0 ;  /* 0x0000000502057c11 */ /* 0x000fca00080f1403 */
[----:B------:R-:W2:Y:S01]  /*d490*/  LDG.E R7, desc[UR36][R4.64] ;  /* 0x0000002404077981 */ /* 0x000ea2000c1e1900 */
[----:B-----5:R-:W-:Y:S01]  /*d4a0*/  ISETP.NE.AND P4, PT, R6, 0x3, PT ;  /* 0x000000030600780c */ /* 0x020fe20003f85270 */
[----:B------:R-:W-:-:S05]  /*d4b0*/  VIADD R22, R10, 0x1 ;  /* 0x000000010a167836 */ /* 0x000fca0000000000 */
[----:B------:R-:W-:-:S04]  /*d4c0*/  ISETP.NE.AND P0, PT, R22, 0x2, PT ;  /* 0x000000021600780c */ /* 0x000fc80003f05270 */
[----:B------:R-:W-:Y:S02]  /*d4d0*/  SEL R29, RZ, 0x1, P0 ;  /* 0x00000001ff1d7807 */ /* 0x000fe40000000000 */
[----:B------:R-:W-:Y:S02]  /*d4e0*/  SEL R22, R22, RZ, P0 ;  /* 0x000000ff16167207 */ /* 0x000fe40000000000 */
[----:B------:R-:W-:Y:S02]  /*d4f0*/  MOV R23, R0 ;  /* 0x0000000000177202 */ /* 0x000fe40000000f00 */
[----:B------:R-:W-:Y:S02]  /*d500*/  LOP3.LUT R29, R20, R29, RZ, 0x3c, !PT ;  /* 0x0000001d141d7212 */ /* 0x000fe400078e3cff */
[----:B--2---:R-:W-:Y:S01]  /*d510*/  SHF.R.S32.HI R28, RZ, 0x1f, R7 ;  /* 0x0000001fff1c7819 */ /* 0x004fe20000011407 */
[----:B------:R-:W-:Y:S06]  /*d520*/  @!P4 BRA `(.L_x_10251) ;  /* 0x000000000004c947 */ /* 0x000fec0003800000 */
[----:B------:R-:W-:Y:S01]  /*d530*/  BPT.TRAP 0x1 ;  /* 0x000000040000795c */ /* 0x000fe20000300000 */
.L_x_10251:
[----:B------:R-:W-:Y:S01]  /*d540*/  IMAD R5, R22, 0x8, R17 ;  /* 0x0000000816057824 */ /* 0x000fe200078e0211 */
[----:B------:R-:W-:Y:S01]  /*d550*/  SHF.L.U32 R0, R29, 0x1f, RZ ;  /* 0x0000001f1d007819 */ /* 0x000fe200000006ff */
[----:B------:R-:W-:Y:S03]  /*d560*/  BSSY B1, `(.L_x_10252) ;  /* 0x0000003000017945 */ /* 0x000fe60003800000 */
[----:B------:R-:W0:Y:S02]  /*d570*/  SYNCS.PHASECHK.TRANS64.TRYWAIT P0, [R5+URZ+0x2d840], R0 ;  /* 0x02d84000050075a7 */ /* 0x000e24000800017f */
[----:B0-----:R-:W-:Y:S05]  /*d580*/  @!P0 BRA `(.L_x_10253) ;  /* 0x0000003000f08947 */ /* 0x001fea0003800000 */
.L_x_10326:
[----:B------:R-:W-:Y:S05]  /*d590*/  BSYNC B1 ;  /* 0x0000000000017941 */ /* 0x000fea0003800000 */
.L_x_10252:
[----:B------:R-:W1:Y:S01]  /*d5a0*/  S2R R6, SR_TID.X ;  /* 0x0000000000067919 */ /* 0x000e620000002100 */
[----:B------:R-:W-:Y:S01]  /*d5b0*/  SHF.R.S32.HI R21, RZ, 0x1f, R9 ;  /* 0x0000001fff157819 */ /* 0x000fe20000011409 */
[----:B------:R-:W-:Y:S01]  /*d5c0*/  ULDC.64 UR4, c[0x0][0x300] ;  /* 0x0000c00000047ab9 */ /* 0x000fe20000000a00 */
[----:B------:R-:W-:Y:S01]  /*d5d0*/  ULDC.64 UR6, c[0x0][0x2e8] ;  /* 0x0000ba0000067ab9 */ /* 0x000fe20000000a00 */
[----:B------:R-:W-:Y:S01]  /*d5e0*/  IMAD.WIDE.U32 R2, R9, UR4, RZ ;  /* 0x0000000409027c25 */ /* 0x000fe2000f8e00ff */
[C---:B------:R-:W-:Y:S02]  /*d5f0*/  LOP3.LUT P5, RZ, R16.reuse, 0x2, RZ, 0xc0, !PT ;  /* 0x0000000210ff7812 */ /* 0x040fe400078ac0ff */
[----:B------:R-:W-:Y:S01]  /*d600*/  LOP3.LUT P4, RZ, R16, 0x1, RZ, 0xc0, !PT ;  /* 0x0000000110ff7812 */ /* 0x000fe2000788c0ff */
[----:B0-----:R-:W-:-:S04]  /*d610*/  IMAD R0, R21, UR4, RZ ;  /* 0x0000000415007c24 */ /* 0x001fc8000f8e02ff */
        /* <DEDUP_REMOVED lines=8> */
[----:B-1----:R-:W-:Y:S02]  /*d6a0*/  IMAD.SHL.U32 R4, R6, 0x8, RZ ;  /* 0x0000000806047824 */ /* 0x002fe400078e00ff */
[----:B------:R-:W-:Y:S01]  /*d6b0*/  IMAD.WIDE.U32 R2, R26, UR4, R2 ;  /* 0x000000041a027c25 */ /* 0x000fe2000f8e0002 */
[----:B------:R-:W-:Y:S02]  /*d6c0*/  UMOV UR4, 0xffffffff ;  /* 0xffffffff00047882 */ /* 0x000fe40000000000 */
[----:B------:R-:W-:Y:S01]  /*d6d0*/  LOP3.LUT R4, R4, 0xd8, RZ, 0xc0, !PT ;  /* 0x000000d804047812 */ /* 0x000fe200078ec0ff */
[----:B------:R-:W-:Y:S02]  /*d6e0*/  IMAD.SHL.U32 R11, R6, 0x8, RZ ;  /* 0x00000008060b7824 */ /* 0x000fe400078e00ff */
[----:B------:R-:W-:Y:S01]  /*d6f0*/  IMAD R8, R26, UR5, R3 ;  /* 0x000000051a087c24 */ /* 0x000fe2000f8e0203 */
[----:B------:R-:W-:-:S02]  /*d700*/  LOP3.LUT R4, R4, 0x18, R6, 0x78, !PT ;  /* 0x0000001804047812 */ /* 0x000fc400078e7806 */
[----:B------:R-:W-:Y:S02]  /*d710*/  LEA R6, P0, R2, UR6, 0x1 ;  /* 0x0000000602067c11 */ /* 0x000fe4000f8008ff */
[----:B------:R-:W-:Y:S02]  /*d720*/  LOP3.LUT R4, R4, 0x320, R11, 0xf8, !PT ;  /* 0x0000032004047812 */ /* 0x000fe400078ef80b */
[----:B------:R-:W-:-:S03]  /*d730*/  LEA.HI.X R8, R2, UR7, R8, 0x1, P0 ;  /* 0x0000000702087c11 */ /* 0x000fc600080f0c08 */
[----:B------:R-:W-:Y:S01]  /*d740*/  IMAD R4, R22, 0x3000, R4 ;  /* 0x0000300016047824 */ /* 0x000fe200078e0204 */
[----:B------:R-:W-:Y:S06]  /*d750*/  BRA.DIV UR4, `(.L_x_10254) ;  /* 0x0000003204907947 */ /* 0x000fec000b800000 */
[----:B------:R-:W0:Y:S01]  /*d760*/  S2R R3, SR_TID.X ;  /* 0x0000000000037919 */ /* 0x000e220000002100 */
[----:B------:R-:W-:Y:S01]  /*d770*/  LOP3.LUT P6, RZ, R16, 0x4, RZ, 0xc0, !PT ;  /* 0x0000000410ff7812 */ /* 0x000fe200078cc0ff */
[----:B------:R-:W-:Y:S01]  /*d780*/  IMAD R4, R4, 0x2, R17 ;  /* 0x0000000204047824 */ /* 0x000fe200078e0211 */
[----:B------:R-:W1:Y:S04]  /*d790*/  SHFL.IDX PT, R2, R6, RZ, 0x1c1f ;  /* 0x001c1fff06027589 */ /* 0x000e6800000e0000 */
[----:B------:R-:W-:Y:S01]  /*d7a0*/  SHFL.IDX PT, R25, R8, 0x2, 0x1c1f ;  /* 0x005c1f0008197f89 */ /* 0x000fe200000e0000 */
[----:B0-----:R-:W-:-:S03]  /*d7b0*/  IMAD.SHL.U32 R11, R3, 0x8, RZ ;  /* 0x00000008030b7824 */ /* 0x001fc600078e00ff */
[----:B------:R-:W0:Y:S02]  /*d7c0*/  SHFL.IDX PT, R3, R8, RZ, 0x1c1f ;  /* 0x001c1fff08037589 */ /* 0x000e2400000e0000 */
[----:B------:R-:W-:-:S05]  /*d7d0*/  LOP3.LUT R11, R11, 0x18, RZ, 0xc0, !PT ;  /* 0x000000180b0b7812 */ /* 0x000fca00078ec0ff */
[----:B------:R-:W-:-:S05]  /*d7e0*/  IMAD.SHL.U32 R0, R11, 0x2, RZ ;  /* 0x000000020b007824 */ /* 0x000fca00078e00ff */
[----:B-1----:R-:W-:-:S04]  /*d7f0*/  IADD3 R2, P0, R2, R0, RZ ;  /* 0x0000000002027210 */ /* 0x002fc80007f1e0ff */
[----:B0-----:R-:W-:-:S05]  /*d800*/  IADD3.X R3, RZ, R3, RZ, P0, !PT ;  /* 0x00000003ff037210 */ /* 0x001fca00007fe4ff */
        /* <DEDUP_REMOVED lines=18> */
.L_x_10336:
        /* <DEDUP_REMOVED lines=11> */
.L_x_10255:
        /* <DEDUP_REMOVED lines=11> */
.L_x_10256:
[----:B------:R1:W-:Y:S01]  /*da90*/  SYNCS.ARRIVE.TRANS64.A1T0 RZ, [R5+URZ+0x2d830], RZ ;  /* 0x02d830ff05ff79a7 */ /* 0x0003e2000810003f */
[----:B------:R-:W-:Y:S05]  /*daa0*/  @!P5 BRA `(.L_x_10257) ;  /* 0x000000000004d947 */ /* 0x000fea0003800000 */
[----:B------:R-:W-:Y:S01]  /*dab0*/  BPT.TRAP 0x1 ;  /* 0x000000040000795c */ /* 0x000fe20000300000 */
.L_x_10257:
[----:B------:R-:W-:Y:S01]  /*dac0*/  SHF.L.U32 R2, R20, 0x1f, RZ ;  /* 0x0000001f14027819 */ /* 0x000fe200000006ff */
[----:B-1----:R-:W-:Y:S01]  /*dad0*/  IMAD R5, R10, 0x8, R17 ;  /* 0x000000080a057824 */ /* 0x002fe200078e0211 */
[----:B------:R-:W-:Y:S03]  /*dae0*/  BSSY B1, `(.L_x_10258) ;  /* 0x0000003000017945 */ /* 0x000fe60003800000 */
[----:B------:R-:W1:Y:S02]  /*daf0*/  SYNCS.PHASECHK.TRANS64.TRYWAIT P0, [R5+URZ+0x2d860], R2 ;  /* 0x02d86002050075a7 */ /* 0x000e64000800017f */
[----:B-1----:R-:W-:Y:S05]  /*db00*/  @!P0 BRA `(.L_x_10259) ;  /* 0x0000003000f88947 */ /* 0x002fea0003800000 */
.L_x_10337:
[----:B------:R-:W-:Y:S05]  /*db10*/  BSYNC B1 ;  /* 0x0000000000017941 */ /* 0x000fea0003800000 */
.L_x_10258:
[----:B------:R-:W2:Y:S04]  /*db20*/  LDL R11, [R1+0xc] ;  /* 0x00000c00010b7983 */ /* 0x000ea80000100800 */
[----:B0-----:R-:W2:Y:S01]  /*db30*/  LDL.LU R6, [R1] ;  /* 0x0000000001067983 */ /* 0x001ea20000300800 */
[----:B------:R-:W0:Y:S01]  /*db40*/  S2R R12, SR_TID.X ;  /* 0x00000000000c7919 */ /* 0x000e220000002100 */
[----:B------:R-:W-:Y:S01]  /*db50*/  UMOV UR4, 0xffffffff ;  /* 0xffffffff00047882 */ /* 0x000fe20000000000 */
[C---:B0-----:R-:W-:Y:S02]  /*db60*/  IMAD.SHL.U32 R4, R12.reuse, 0x8, RZ ;  /* 0x000000080c047824 */ /* 0x041fe400078e00ff */
[----:B------:R-:W-:-:S03]  /*db70*/  IMAD.SHL.U32 R8, R12, 0x8, RZ ;  /* 0x000000080c087824 */ /* 0x000fc600078e00ff */
[----:B------:R-:W-:Y:S02]  /*db80*/  LOP3.LUT R4, R4, 0xd8, RZ, 0xc0, !PT ;  /* 0x000000d804047812 */ /* 0x000fe400078ec0ff */
[----:B------:R-:W-:Y:S02]  /*db90*/  LOP3.LUT R3, R12, 0x7f, RZ, 0xc0, !PT ;  /* 0x0000007f0c037812 */ /* 0x000fe400078ec0ff */
[----:B------:R-:W-:Y:S02]  /*dba0*/  LOP3.LUT R4, R4, 0x18, R12, 0x78, !PT ;  /* 0x0000001804047812 */ /* 0x000fe400078e780c */
[----:B------:R-:W-:Y:S02]  /*dbb0*/  SHF.R.U32.HI R3, RZ, 0x2, R3 ;  /* 0x00000002ff037819 */ /* 0x000fe40000011603 */
[----:B------:R-:W-:-:S05]  /*dbc0*/  LOP3.LUT R4, R4, 0x320, R8, 0xf8, !PT ;  /* 0x0000032004047812 */ /* 0x000fca00078ef808 */
[----:B------:R-:W-:Y:S02]  /*dbd0*/  IMAD R4, R10, 0x3000, R4 ;  /* 0x000030000a047824 */ /* 0x000fe400078e0204 */
[----:B--2---:R-:W-:-:S05]  /*dbe0*/  IMAD R6, R6, -0x80, R11 ;  /* 0xffffff8006067824 */ /* 0x004fca00078e020b */
[----:B------:R-:W-:Y:S01]  /*dbf0*/  IADD3 R6, -R3, R6, RZ ;  /* 0x0000000603067210 */ /* 0x000fe20007ffe1ff */
        /* <DEDUP_REMOVED lines=35> */
.L_x_10347:
        /* <DEDUP_REMOVED lines=26> */
[----:B------:R-:W-:Y:S01]  /*dfd0*/  LEA.HI.X R0, R2, UR7, R0, 0x1, P0 ;  /* 0x0000000702007c11 */ /* 0x000fe200080f0c00 */
[----:B------:R-:W-:Y:S01]  /*dfe0*/  NOP ;  /* 0x0000000000007918 */ /* 0x000fe20000000000 */
[----:B------:R-:W-:-:S13]  /*dff0*/  PLOP3.LUT P0, PT, PT, PT, PT, 0x80, 0x0 ;  /* 0x000000000000781c */ /* 0x000fda0003f0f070 */
.L_x_10261:
[----:B------:R-:W-:Y:S02]  /*e000*/  PLOP3.LUT P4, PT, P4, P0, PT, 0xa2, 0x0 ;  /* 0x000000000000781c */ /* 0x000fe40002781472 */
[----:B------:R-:W-:-:S08]  /*e010*/  @P0 R2UR P4, UR4, R5 ;  /* 0x00000000050402ca */ /* 0x000fd00000080000 */
[----:B------:R-:W-:-:S05]  /*e020*/  @P0 PLOP3.LUT P0, PT, P4, PT, PT, 0x80, 0x0 ;  /* 0x000000000000081c */ /* 0x000fca000270f070 */
[----:B------:R-:W-:Y:S01]  /*e030*/  @!P4 SYNCS.ARRIVE.TRANS64.RED.A0T1 RZ, [UR4+0x2d850], RZ ;  /* 0x02d850ffffffc9a7 */ /* 0x000fe20008200404 */
[----:B------:R-:W-:Y:S07]  /*e040*/  @!P4 ARRIVES.LDGSTSBAR.64.TRANSCNT [UR4+0x2d850] ;  /* 0x02d85000ff00c9b0 */ /* 0x000fee0008000a84 */
[----:B------:R-:W-:Y:S05]  /*e050*/  @P0 BRA.U.ANY `(.L_x_10261) ;  /* 0xfffffffd00e80947 */ /* 0x000fea000393ffff */
[----:B------:R-:W-:Y:S01]  /*e060*/  NOP ;  /* 0x0000000000007918 */ /* 0x000fe20000000000 */
[----:B------:R-:W2:Y:S01]  /*e070*/  LDL R2, [R1+0x48] ;  /* 0x0000480001027983 */ /* 0x000ea20000100800 */
[----:B------:R-:W-:Y:S02]  /*e080*/  MOV R19, R0 ;  /* 0x0000000000137202 */ /* 0x000fe40000000f00 */
[----:B--2---:R-:W-:-:S13]  /*e090*/  ISETP.NE.AND P5, PT, R2, 0x3, PT ;  /* 0x000000030200780c */ /* 0x004fda0003fa5270 */
[----:B------:R-:W-:Y:S05]  /*e0a0*/  @!P5 BRA `(.L_x_10262) ;  /* 0x000000000004d947 */ /* 0x000fea0003800000 */
[----:B------:R-:W-:Y:S01]  /*e0b0*/  BPT.TRAP 0x1 ;  /* 0x000000040000795c */ /* 0x000fe20000300000 */
.L_x_10262:
[----:B------:R-:W2:Y:S01]  /*e0c0*/  LDL R2, [R1+0x10] ;  /* 0x0000100001027983 */ /* 0x000ea20000100800 */
[----:B------:R1:W-:Y:S01]  /*e0d0*/  SYNCS.ARRIVE.TRANS64.A1T0 RZ, [R5+URZ+0x2d850], RZ ;  /* 0x02d850ff05ff79a7 */ /* 0x0003e2000810003f */
[C---:B------:R-:W-:Y:S02]  /*e0e0*/  VIADD R0, R23.reuse, 0xffffffff ;  /* 0xffffffff17007836 */ /* 0x040fe40000000000 */
[----:B------:R1:W-:Y:S01]  /*e0f0*/  STL [R1], R23 ;  /* 0x0000001701007387 */ /* 0x0003e20000100800 */
[----:B------:R-:W-:Y:S02]  /*e100*/  IMAD.MOV.U32 R20, RZ, RZ, R29 ;  /* 0x000000ffff147224 */ /* 0x000fe400078e001d */
[----:B------:R-:W-:Y:S01]  /*e110*/  IMAD.MOV.U32 R10, RZ, RZ, R22 ;  /* 0x000000ffff0a7224 */ /* 0x000fe200078e0016 */
[----:B--2---:R-:W-:-:S13]  /*e120*/  ISETP.GT.AND P0, PT, R23, R2, PT ;  /* 0x000000021700720c */ /* 0x004fda0003f04270 */
[----:B-1----:R-:W-:Y:S05]  /*e130*/  @P0 BRA `(.L_x_10263) ;  /* 0xfffffff000580947 */ /* 0x002fea000383ffff */
.L_x_10250:
[----:B------:R-:W-:Y:S05]  /*e140*/  BSYNC B0 ;  /* 0x0000000000007941 */ /* 0x000fea0003800000 */
.L_x_10249:
[----:B------:R-:W1:Y:S01]  /*e150*/  S2R R2, SR_TID.X ;  /* 0x0000000000027919 */ /* 0x000e620000002100 */
[----:B------:R-:W-:Y:S01]  /*e160*/  BSSY B0, `(.L_x_10264) ;  /* 0x0000010000007945 */ /* 0x000fe20003800000 */
[----:B-1----:R-:W-:-:S04]  /*e170*/  LOP3.LUT R2, R2, 0x7f, RZ, 0xc0, !PT ;  /* 0x0000007f02027812 */ /* 0x002fc800078ec0ff */
[----:B------:R-:W-:-:S13]  /*e180*/  ISETP.NE.AND P0, PT, R2, RZ, PT ;  /* 0x000000ff0200720c */ /* 0x000fda0003f05270 */
[----:B------:R-:W-:Y:S05]  /*e190*/  @P0 BRA `(.L_x_10265) ;  /* 0x0000000000300947 */ /* 0x000fea0003800000 */
[----:B0-----:R-:W0:Y:S01]  /*e1a0*/  S2R R5, SR_LANEID ;  /* 0x0000000000057919 */ /* 0x001e220000000000 */
        /* <DEDUP_REMOVED lines=10> */
[----:B0-----:R-:W-:-:S07]  /*e250*/  IADD3 R24, R0, UR38, R7 ;  /* 0x0000002600187c10 */ /* 0x001fce000fffe007 */
.L_x_10265:
[----:B------:R-:W-:Y:S05]  /*e260*/  BSYNC B0 ;  /* 0x0000000000007941 */ /* 0x000fea0003800000 */
.L_x_10264:
[----:B------:R-:W2:Y:S02]  /*e270*/  LDL R0, [R1+0x48] ;  /* 0x0000480001007983 */ /* 0x000ea40000100800 */
[----:B--2---:R-:W-:-:S13]  /*e280*/  ISETP.NE.AND P0, PT, R0, 0x3, PT ;  /* 0x000000030000780c */ /* 0x004fda0003f05270 */
[----:B------:R-:W-:Y:S05]  /*e290*/  @!P0 BRA `(.L_x_10266) ;  /* 0x0000000000048947 */ /* 0x000fea0003800000 */
[----:B------:R-:W-:Y:S01]  /*e2a0*/  BPT.TRAP 0x1 ;  /* 0x000000040000795c */ /* 0x000fe20000300000 */
.L_x_10266:
[----:B------:R-:W2:Y:S01]  /*e2b0*/  LDL.LU R2, [R1+0xc] ;  /* 0x00000c0001027983 */ /* 0x000ea20000300800 */
[----:B------:R-:W-:Y:S01]  /*e2c0*/  IMAD R0, R22, 0x8, R17 ;  /* 0x0000000816007824 */ /* 0x000fe200078e0211 */
[----:B------:R-:W-:Y:S01]  /*e2d0*/  SHF.L.U32 R3, R29, 0x1f, RZ ;  /* 0x0000001f1d037819 */ /* 0x000fe200000006ff */
[----:B------:R-:W-:Y:S03]  /*e2e0*/  BSSY B0, `(.L_x_10267) ;  /* 0x0000004000007945 */ /* 0x000fe60003800000 */
[----:B------:R-:W1:Y:S01]  /*e2f0*/  SYNCS.PHASECHK.TRANS64.TRYWAIT P0, [R0+URZ+0x2d860], R3 ;  /* 0x02d86003000075a7 */ /* 0x000e62000800017f */
[----:B--2---:R-:W-:Y:S01]  /*e300*/  IMAD R6, R23, -0x80, R2 ;  /* 0xffffff8017067824 */ /* 0x004fe200078e0202 */
[----:B-1----:R-:W-:Y:S06]  /*e310*/  @!P0 BRA `(.L_x_10268) ;  /* 0x00000030006c8947 */ /* 0x002fec0003800000 */
.L_x_10348:
[----:B------:R-:W-:Y:S05]  /*e320*/  BSYNC B0 ;  /* 0x0000000000007941 */ /* 0x000fea0003800000 */
.L_x_10267:
[----:B------:R-:W0:Y:S01]  /*e330*/  S2R R2, SR_TID.X ;  /* 0x0000000000027919 */ /* 0x000e220000002100 */
[----:B------:R-:W-:Y:S01]  /*e340*/  UMOV UR4, 0xffffffff ;  /* 0xffffffff00047882 */ /* 0x000fe20000000000 */
[----:B------:R-:W2:Y:S01]  /*e350*/  S2R R7, SR_TID.X ;  /* 0x0000000000077919 */ /* 0x000ea20000002100 */
[----:B0-----:R-:W-:Y:S01]  /*e360*/  LOP3.LUT R5, R2, 0x7f, RZ, 0xc0, !PT ;  /* 0x0000007f02057812 */ /* 0x001fe200078ec0ff */
[----:B--2---:R-:W-:-:S03]  /*e370*/  IMAD.SHL.U32 R2, R7, 0x8, RZ ;  /* 0x0000000807027824 */ /* 0x004fc600078e00ff */
[----:B------:R-:W-:Y:S01]  /*e380*/  SHF.R.U32.HI R5, RZ, 0x2, R5 ;  /* 0x00000002ff057819 */ /* 0x000fe20000011605 */
[----:B------:R-:W-:Y:S01]  /*e390*/  IMAD.SHL.U32 R4, R7, 0x8, RZ ;  /* 0x0000000807047824 */ /* 0x000fe200078e00ff */
[----:B------:R-:W-:-:S03]  /*e3a0*/  LOP3.LUT R2, R2, 0xd8, RZ, 0xc0, !PT ;  /* 0x000000d802027812 */ /* 0x000fc600078ec0ff */
[----:B------:R-:W-:Y:S01]  /*e3b0*/  IMAD.IADD R6, R6, 0x1, -R5 ;  /* 0x0000000106067824 */ /* 0x000fe200078e0a05 */
[----:B------:R-:W-:-:S04]  /*e3c0*/  LOP3.LUT R2, R2, 0x18, R7, 0x78, !PT ;  /* 0x0000001802027812 */ /* 0x000fc800078e7807 */
[----:B------:R-:W-:-:S05]  /*e3d0*/  LOP3.LUT R2, R2, 0x320, R4, 0xf8, !PT ;  /* 0x0000032002027812 */ /* 0x000fca00078ef804 */
[----:B------:R-:W-:Y:S01]  /*e3e0*/  IMAD R4, R22, 0x3000, R2 ;  /* 0x0000300016047824 */ /* 0x000fe200078e0202 */
[----:B------:R-:W-:Y:S06]  /*e3f0*/  BRA.DIV UR4, `(.L_x_10269) ;  /* 0x0000003204487947 */ /* 0x000fec000b800000 */
[----:B------:R-:W0:Y:S01]  /*e400*/  S2R R2, SR_TID.X ;  /* 0x0000000000027919 */ /* 0x000e220000002100 */
[----:B------:R-:W-:Y:S01]  /*e410*/  ULDC UR4, c[0x0][0x2f4] ;  /* 0x0000bd0000047ab9 */ /* 0x000fe20000000800 */
[----:B------:R-:W-:Y:S01]  /*e420*/  IMAD R4, R4, 0x2, R17 ;  /* 0x0000000204047824 */ /* 0x000fe200078e0211 */
[----:B------:R-:W2:Y:S04]  /*e430*/  SHFL.IDX PT, R14, R18, RZ, 0x1c1f ;  /* 0x001c1fff120e7589 */ /* 0x000ea800000e0000 */
[----:B-1----:R-:W1:Y:S01]  /*e440*/  SHFL.IDX PT, R3, R19, RZ, 0x1c1f ;  /* 0x001c1fff13037589 */ /* 0x002e6200000e0000 */
[----:B0-----:R-:W-:-:S04]  /*e450*/  SHF.L.U32 R7, R2, 0x3, RZ ;  /* 0x0000000302077819 */ /* 0x001fc800000006ff */
[----:B------:R-:W-:-:S04]  /*e460*/  LOP3.LUT R7, R7, 0x18, RZ, 0xc0, !PT ;  /* 0x0000001807077812 */ /* 0x000fc800078ec0ff */
[C---:B------:R-:W-:Y:S01]  /*e470*/  ISETP.GE.AND P2, PT, R7.reuse, UR4, PT ;  /* 0x0000000407007c0c */ /* 0x040fe2000bf46270 */
[C---:B------:R-:W-:Y:S01]  /*e480*/  IMAD.SHL.U32 R5, R7.reuse, 0x2, RZ ;  /* 0x0000000207057824 */ /* 0x040fe200078e00ff */
[C---:B------:R-:W-:Y:S02]  /*e490*/  LOP3.LUT R8, R7.reuse, 0x20, RZ, 0xfc, !PT ;  /* 0x0000002007087812 */ /* 0x040fe400078efcff */
[----:B------:R-:W-:Y:S02]  /*e4a0*/  ISETP.LT.OR P4, PT, R6, 0x1, P2 ;  /* 0x000000010600780c */ /* 0x000fe40001781670 */
[----:B--2---:R-:W-:Y:S02]  /*e4b0*/  IADD3 R2, P0, R14, R5, RZ ;  /* 0x000000050e027210 */ /* 0x004fe40007f1e0ff */
[----:B------:R-:W-:Y:S01]  /*e4c0*/  LOP3.LUT R7, R7, 0x40, RZ, 0xfc, !PT ;  /* 0x0000004007077812 */ /* 0x000fe200078efcff */
[----:B------:R-:W0:Y:S01]  /*e4d0*/  SHFL.IDX PT, R14, R18, 0x1, 0x1c1f ;  /* 0x003c1f00120e7f89 */ /* 0x000e2200000e0000 */
[----:B------:R-:W-:Y:S01]  /*e4e0*/  ISETP.GE.AND P1, PT, R8, UR4, PT ;  /* 0x0000000408007c0c */ /* 0x000fe2000bf26270 */
[----:B-1----:R-:W-:Y:S01]  /*e4f0*/  IMAD.X R3, RZ, RZ, R3, P0 ;  /* 0x000000ffff037224 */ /* 0x002fe200000e0603 */
[----:B------:R-:W-:-:S02]  /*e500*/  ISETP.GE.AND P0, PT, R7, UR4, PT ;  /* 0x0000000407007c0c */ /* 0x000fc4000bf06270 */
[----:B------:R-:W-:-:S03]  /*e510*/  ISETP.LT.OR P3, PT, R6, 0x1, P1 ;  /* 0x000000010600780c */ /* 0x000fc60000f61670 */
[----:B------:R-:W-:Y:S01]  /*e520*/  LDGSTS.E.BYPASS.LTC128B.128 [R4+0x400], desc[UR36][R2.64], !P4 ;  /* 0x0040000002047fae */ /* 0x000fe2000e101d64 */
[----:B------:R-:W-:-:S09]  /*e530*/  ISETP.LT.OR P4, PT, R6, 0x1, P0 ;  /* 0x000000010600780c */ /* 0x000fd20000781670 */
[----:B------:R-:W-:Y:S04]  /*e540*/  LDGSTS.E.BYPASS.LTC128B.128 [R4+0x2400], desc[UR36][R2.64+0x40], !P3 ;  /* 0x0240004002047fae */ /* 0x000fe8000d901d64 */
[----:B------:R1:W-:Y:S01]  /*e550*/  LDGSTS.E.BYPASS.LTC128B.128 [R4+0x4400], desc[UR36][R2.64+0x80], !P4 ;  /* 0x0440008002047fae */ /* 0x0003e2000e101d64 */
[----:B------:R-:W-:-:S03]  /*e560*/  ISETP.LT.OR P4, PT, R6, 0x21, P2 ;  /* 0x000000210600780c */ /* 0x000fc60001781670 */
[----:B-1----:R-:W1:Y:S01]  /*e570*/  SHFL.IDX PT, R3, R19, 0x1, 0x1c1f ;  /* 0x003c1f0013037f89 */ /* 0x002e6200000e0000 */
[----:B0-----:R-:W-:-:S03]  /*e580*/  IADD3 R2, P3, R14, R5, RZ ;  /* 0x000000050e027210 */ /* 0x001fc60007f7e0ff */
[----:B------:R-:W0:Y:S02]  /*e590*/  SHFL.IDX PT, R14, R18, 0x2, 0x1c1f ;  /* 0x005c1f00120e7f89 */ /* 0x000e2400000e0000 */
[----:B-1----:R-:W-:Y:S01]  /*e5a0*/  IMAD.X R3, RZ, RZ, R3, P3 ;  /* 0x000000ffff037224 */ /* 0x002fe200018e0603 */
[----:B------:R-:W-:-:S04]  /*e5b0*/  ISETP.LT.OR P3, PT, R6, 0x21, P1 ;  /* 0x000000210600780c */ /* 0x000fc80000f61670 */
[----:B------:R-:W-:Y:S01]  /*e5c0*/  LDGSTS.E.BYPASS.LTC128B.128 [R4+0xc00], desc[UR36][R2.64], !P4 ;  /* 0x00c0000002047fae */ /* 0x000fe2000e101d64 */
[----:B------:R-:W-:-:S08]  /*e5d0*/  ISETP.LT.OR P4, PT, R6, 0x21, P0 ;  /* 0x000000210600780c */ /* 0x000fd00000781670 */
[----:B------:R-:W-:Y:S05]  /*e5e0*/  LDGSTS.E.BYPASS.LTC128B.128 [R4+0x2c00], desc[UR36][R2.64+0x40], !P3 ;  /* 0x02c0004002047fae */ /* 0x000fea000d901d64 */
[----:B------:R1:W-:Y:S01]  /*e5f0*/  LDGSTS.E.BYPASS.LTC128B.128 [R4+0x4c00], desc[UR36][R2.64+0x80], !P4 ;  /* 0x04c0008002047fae */ /* 0x0003e2000e101d64 */
[----:B------:R-:W-:-:S03]  /*e600*/  ISETP.LT.OR P4, PT, R6, 0x41, P2 ;  /* 0x000000410600780c */ /* 0x000fc60001781670 */
[----:B-1----:R-:W1:Y:S01]  /*e610*/  SHFL.IDX PT, R3, R19, 0x2, 0x1c1f ;  /* 0x005c1f0013037f89 */ /* 0x002e6200000e0000 */
[----:B0-----:R-:W-:-:S03]  /*e620*/  IADD3 R2, P3, R14, R5, RZ ;  /* 0x000000050e027210 */ /* 0x001fc60007f7e0ff */
[----:B------:R-:W0:Y:S04]  /*e630*/  SHFL.IDX PT, R19, R19, 0x3, 0x1c1f ;  /* 0x007c1f0013137f89 */ /* 0x000e2800000e0000 */
[----:B------:R2:W3:Y:S01]  /*e640*/  SHFL.IDX PT, R14, R18, 0x3, 0x1c1f ;  /* 0x007c1f00120e7f89 */ /* 0x0004e200000e0000 */
[----:B-1----:R-:W-:Y:S01]  /*e650*/  IMAD.X R3, RZ, RZ, R3, P3 ;  /* 0x000000ffff037224 */ /* 0x002fe200018e0603 */
[----:B------:R-:W-:-:S04]  /*e660*/  ISETP.LT.OR P3, PT, R6, 0x41, P1 ;  /* 0x000000410600780c */ /* 0x000fc80000f61670 */
[----:B------:R2:W-:Y:S01]  /*e670*/  LDGSTS.E.BYPASS.LTC128B.128 [R4+0x1400], desc[UR36][R2.64], !P4 ;  /* 0x0140000002047fae */ /* 0x0005e2000e101d64 */
[----:B------:R-:W-:-:S08]  /*e680*/  ISETP.LT.OR P4, PT, R6, 0x41, P0 ;  /* 0x000000410600780c */ /* 0x000fd00000781670 */
[----:B------:R2:W-:Y:S05]  /*e690*/  LDGSTS.E.BYPASS.LTC128B.128 [R4+0x3400], desc[UR36][R2.64+0x40], !P3 ;  /* 0x0340004002047fae */ /* 0x0005ea000d901d64 */
[----:B0--3--:R2:W-:Y:S02]  /*e6a0*/  LDGSTS.E.BYPASS.LTC128B.128 [R4+0x5400], desc[UR36][R2.64+0x80], !P4 ;  /* 0x0540008002047fae */ /* 0x0095e4000e101d64 */
.L_x_10358:
[C---:B------:R-:W-:Y:S02]  /*e6b0*/  ISETP.LT.OR P2, PT, R6.reuse, 0x61, P2 ;  /* 0x000000610600780c */ /* 0x040fe40001741670 */
[C---:B------:R-:W-:Y:S02]  /*e6c0*/  ISETP.LT.OR P1, PT, R6.reuse, 0x61, P1 ;  /* 0x000000610600780c */ /* 0x040fe40000f21670 */
[----:B------:R-:W-:Y:S02]  /*e6d0*/  ISETP.LT.OR P0, PT, R6, 0x61, P0 ;  /* 0x000000610600780c */ /* 0x000fe40000701670 */
[----:B--2---:R-:W-:-:S05]  /*e6e0*/  IADD3 R2, P3, R14, R5, RZ ;  /* 0x000000050e027210 */ /* 0x004fca0007f7e0ff */
        /* <DEDUP_REMOVED lines=9> */
.L_x_10270:
        /* <DEDUP_REMOVED lines=11> */
.L_x_10271:
[----:B------:R-:W-:Y:S01]  /*e830*/  VIADD R22, R22, 0x1 ;  /* 0x0000000116167836 */ /* 0x000fe20000000000 */
[----:B------:R0:W-:Y:S04]  /*e840*/  SYNCS.ARRIVE.TRANS64.A1T0 RZ, [R0+URZ+0x2d850], RZ ;  /* 0x02d850ff00ff79a7 */ /* 0x0001e8000810003f */
[----:B------:R-:W-:-:S04]  /*e850*/  ISETP.NE.AND P0, PT, R22, 0x2, PT ;  /* 0x000000021600780c */ /* 0x000fc80003f05270 */
[----:B0-----:R-:W-:Y:S02]  /*e860*/  SEL R0, RZ, 0x1, P0 ;  /* 0x00000001ff007807 */ /* 0x001fe40000000000 */
[----:B------:R-:W-:Y:S02]  /*e870*/  SEL R22, R22, RZ, P0 ;  /* 0x000000ff16167207 */ /* 0x000fe40000000000 */
[----:B------:R-:W-:-:S07]  /*e880*/  LOP3.LUT R29, R29, R0, RZ, 0x3c, !PT ;  /* 0x000000001d1d7212 */ /* 0x000fce00078e3cff */
.L_x_10230:
[----:B------:R-:W-:Y:S05]  /*e890*/  BSYNC B7 ;  /* 0x0000000000077941 */ /* 0x000fea0003800000 */
.L_x_10228:
        /* <DEDUP_REMOVED lines=8> */
[----:B------:R0:W1:Y:S01]  /*e920*/  LDS.128 R24, [R17+0x2d8d0] ;  /* 0x02d8d00011187984 */ /* 0x0000620000000c00 */
[----:B------:R-:W-:Y:S06]  /*e930*/  BAR.ARV 0x4, 0x200 ;  /* 0x0108000000007b1d */ /* 0x000fec0000002000 */
[----:B------:R-:W-:Y:S05]  /*e940*/  BRA `(.L_x_10273) ;  /* 0x0000000800d07947 */ /* 0x000fea0003800000 */
.L_x_10272:
        /* <DEDUP_REMOVED lines=15> */
[C---:B------:R-:W-:Y:S02]  /*ea40*/  ISETP.GE.U32.AND P2, PT, R8.reuse, 0x2, PT ;  /* 0x000000020800780c */ /* 0x040fe40003f46070 */
[C---:B------:R-:W-:Y:S01]  /*ea50*/  ISETP.GE.U32.AND P3, PT, R8.reuse, 0x4, PT ;  /* 0x000000040800780c */ /* 0x040fe20003f66070 */
[----:B------:R-:W-:Y:S01]  /*ea60*/  SHFL.IDX PT, R0, R24, RZ, 0x1f ;  /* 0x00001fff18007589 */ /* 0x000fe200000e0000 */
[C---:B------:R-:W-:Y:S02]  /*ea70*/  ISETP.GE.U32.AND P4, PT, R8.reuse, 0x8, PT ;  /* 0x000000080800780c */ /* 0x040fe40003f86070 */
[----:B------:R-:W-:Y:S01]  /*ea80*/  ISETP.GE.U32.AND P5, PT, R8, 0x10, PT ;  /* 0x000000100800780c */ /* 0x000fe20003fa6070 */
[----:B------:R0:W-:Y:S02]  /*ea90*/  SHFL.IDX PT, R6, R24, 0x1, 0x1f ;  /* 0x00201f0018067f89 */ /* 0x0001e400000e0000 */
[----:B0-----:R-:W-:-:S02]  /*eaa0*/  IMAD.MOV.U32 R24, RZ, RZ, RZ ;  /* 0x000000ffff187224 */ /* 0x001fc400078e00ff */
[----:B--2---:R-:W-:Y:S02]  /*eab0*/  @!P1 IMAD.MOV.U32 R4, RZ, RZ, R7 ;  /* 0x000000ffff049224 */ /* 0x004fe400078e0007 */
        /* <DEDUP_REMOVED lines=19> */
[----:B------:R0:W1:Y:S02]  /*ebf0*/  SHFL.IDX PT, R14, R2, 0x1f, 0x1f ;  /* 0x03e01f00020e7f89 */ /* 0x00006400000e0000 */
.L_x_10368:
[----:B------:R-:W-:Y:S02]  /*ec00*/  ULDC UR4, c[0x0][0xc38] ;  /* 0x00030e0000047ab9 */ /* 0x000fe40000000800 */
[----:B------:R-:W-:-:S04]  /*ec10*/  IMAD.U32 R3, RZ, RZ, UR4 ;  /* 0x00000004ff037e24 */ /* 0x000fc8000f8e00ff */
[----:B-1----:R-:W-:-:S04]  /*ec20*/  IMAD R5, R14, R3, RZ ;  /* 0x000000030e057224 */ /* 0x002fc800078e02ff */
[----:B------:R-:W-:-:S05]  /*ec30*/  IMAD.IADD R6, R6, 0x1, R5 ;  /* 0x0000000106067824 */ /* 0x000fca00078e0205 */
[----:B------:R-:W-:-:S13]  /*ec40*/  ISETP.GT.AND P6, PT, R6, R0, PT ;  /* 0x000000000600720c */ /* 0x000fda0003fc4270 */
[----:B------:R-:W-:Y:S05]  /*ec50*/  @P6 BRA `(.L_x_10275) ;  /* 0x0000000000a46947 */ /* 0x000fea0003800000 */
.L_x_10278:
[----:B0-----:R-:W0:Y:S01]  /*ec60*/  LDC R2, c[0x0][0xc3c] ;  /* 0x00030f00ff027b82 */ /* 0x001e220000000800 */
[----:B------:R-:W-:-:S05]  /*ec70*/  VIADD R27, R27, 0x1f ;  /* 0x0000001f1b1b7836 */ /* 0x000fca0000000000 */
[----:B0-----:R-:W-:-:S13]  /*ec80*/  ISETP.GE.AND P6, PT, R27, R2, PT ;  /* 0x000000021b00720c */ /* 0x001fda0003fc6270 */
[----:B------:R-:W-:Y:S05]  /*ec90*/  @P6 BRA `(.L_x_10276) ;  /* 0x0000000400b86947 */ /* 0x000fea0003800000 */
[----:B------:R-:W0:Y:S01]  /*eca0*/  S2R R3, SR_TID.X ;  /* 0x0000000000037919 */ /* 0x000e220000002100 */
[----:B------:R-:W-:Y:S02]  /*ecb0*/  MOV R4, RZ ;  /* 0x000000ff00047202 */ /* 0x000fe40000000f00 */
[----:B0-----:R-:W-:-:S05]  /*ecc0*/  LOP3.LUT R3, R3, 0x1f, RZ, 0xc0, !PT ;  /* 0x0000001f03037812 */ /* 0x001fca00078ec0ff */
[----:B------:R-:W-:-:S05]  /*ecd0*/  IMAD.IADD R5, R27, 0x1, R3 ;  /* 0x000000011b057824 */ /* 0x000fca00078e0203 */
[----:B------:R-:W-:-:S13]  /*ece0*/  ISETP.GE.OR P6, PT, R5, R2, !P0 ;  /* 0x000000020500720c */ /* 0x000fda00047c6670 */
[----:B------:R-:W0:Y:S02]  /*ecf0*/  @!P6 LDC.64 R2, c[0x0][0xc80] ;  /* 0x00032000ff02eb82 */ /* 0x000e240000000a00 */
[----:B0-----:R-:W-:-:S05]  /*ed00*/  @!P6 IMAD.WIDE R2, R5, 0x4, R2 ;  /* 0x000000040502e825 */ /* 0x001fca00078e0202 */
[----:B------:R0:W2:Y:S01]  /*ed10*/  @!P6 LDG.E R4, desc[UR36][R2.64] ;  /* 0x000000240204e981 */ /* 0x0000a2000c1e1900 */
[----:B------:R-:W-:Y:S01]  /*ed20*/  IMAD.MOV.U32 R7, RZ, RZ, RZ ;  /* 0x000000ffff077224 */ /* 0x000fe200078e00ff */
[----:B0-----:R-:W0:Y:S02]  /*ed30*/  @!P6 LDC.64 R2, c[0x0][0xc78] ;  /* 0x00031e00ff02eb82 */ /* 0x001e240000000a00 */
[----:B0-----:R-:W-:-:S05]  /*ed40*/  @!P6 IMAD.WIDE R2, R5, 0x4, R2 ;  /* 0x000000040502e825 */ /* 0x001fca00078e0202 */
        /* <DEDUP_REMOVED lines=20> */
.L_x_10376:
[----:B------:R-:W-:Y:S02]  /*ee90*/  ULDC UR4, c[0x0][0xc38] ;  /* 0x00030e0000047ab9 */ /* 0x000fe40000000800 */
[----:B------:R-:W-:-:S04]  /*eea0*/  IMAD.U32 R3, RZ, RZ, UR4 ;  /* 0x00000004ff037e24 */ /* 0x000fc8000f8e00ff */
[----:B-1----:R-:W-:-:S05]  /*eeb0*/  IMAD R5, R14, R3, RZ ;  /* 0x000000030e057224 */ /* 0x002fca00078e02ff */
[----:B------:R-:W-:-:S04]  /*eec0*/  IADD3 R6, R5, R6, RZ ;  /* 0x0000000605067210 */ /* 0x000fc80007ffe0ff */
[----:B------:R-:W-:-:S13]  /*eed0*/  ISETP.GT.AND P6, PT, R6, R0, PT ;  /* 0x000000000600720c */ /* 0x000fda0003fc4270 */
[----:B------:R-:W-:Y:S05]  /*eee0*/  @!P6 BRA `(.L_x_10278) ;  /* 0xfffffffc005ce947 */ /* 0x000fea000383ffff */
.L_x_10275:
        /* <DEDUP_REMOVED lines=9> */
.L_x_10381:
[----:B------:R-:W-:-:S13]  /*ef80*/  ISETP.NE.AND P0, PT, R6, RZ, PT ;  /* 0x000000ff0600720c */ /* 0x000fda0003f05270 */
[----:B------:R-:W-:Y:S05]  /*ef90*/  @!P0 BRA `(.L_x_10280) ;  /* 0x0000000000108947 */ /* 0x000fea0003800000 */
[----:B------:R-:W-:Y:S01]  /*efa0*/  UMOV UR4, 0xffffffff ;  /* 0xffffffff00047882 */ /* 0x000fe20000000000 */
[----:B------:R-:W-:Y:S02]  /*efb0*/  VIADD R12, R5, 0xffffffff ;  /* 0xffffffff050c7836 */ /* 0x000fe40000000000 */
[----:B------:R-:W-:Y:S05]  /*efc0*/  BRA.DIV UR4, `(.L_x_10281) ;  /* 0x0000003604147947 */ /* 0x000fea000b800000 */
[----:B------:R4:W0:Y:S02]  /*efd0*/  SHFL.IDX PT, R24, R2, R12, 0x1f ;  /* 0x00001f0c02187589 */ /* 0x00082400000e0000 */
.L_x_10280:
[----:B0-----:R-:W-:Y:S01]  /*efe0*/  IMAD R24, R24, R3, R8 ;  /* 0x0000000318187224 */ /* 0x001fe200078e0208 */
[-C--:B--2---:R-:W-:Y:S01]  /*eff0*/  IABS R8, R4.reuse ;  /* 0x0000000400087213 */ /* 0x084fe20000000000 */
[----:B----4-:R-:W-:Y:S02]  /*f000*/  IMAD.MOV.U32 R2, RZ, RZ, RZ ;  /* 0x000000ffff027224 */ /* 0x010fe400078e00ff */
[----:B------:R-:W-:Y:S01]  /*f010*/  IMAD.IADD R25, R0, 0x1, -R24 ;  /* 0x0000000100197824 */ /* 0x000fe200078e0a18 */
[----:B------:R-:W0:Y:S01]  /*f020*/  I2F.RP R6, R8 ;  /* 0x0000000800067306 */ /* 0x000e220000209400 */
[----:B------:R-:W-:Y:S01]  /*f030*/  IABS R0, R4 ;  /* 0x0000000400007213 */ /* 0x000fe20000000000 */
[----:B------:R-:W-:-:S04]  /*f040*/  IMAD.IADD R27, R5, 0x1, R27 ;  /* 0x00000001051b7824 */ /* 0x000fc800078e021b */
[----:B------:R-:W-:Y:S02]  /*f050*/  IMAD.MOV R0, RZ, RZ, -R0 ;  /* 0x000000ffff007224 */ /* 0x000fe400078e0a00 */
[----:B0-----:R-:W0:Y:S02]  /*f060*/  MUFU.RCP R6, R6 ;  /* 0x0000000600067308 */ /* 0x001e240000001000 */
[----:B0-----:R-:W-:-:S06]  /*f070*/  VIADD R9, R6, 0xffffffe ;  /* 0x0ffffffe06097836 */ /* 0x001fcc0000000000 */
[----:B------:R-:W0:Y:S02]  /*f080*/  F2I.FTZ.U32.TRUNC.NTZ R3, R9 ;  /* 0x0000000900037305 */ /* 0x000e24000021f000 */
[----:B0-----:R-:W-:-:S04]  /*f090*/  IMAD.MOV R11, RZ, RZ, -R3 ;  /* 0x000000ffff0b7224 */ /* 0x001fc800078e0a03 */
[----:B------:R-:W-:-:S04]  /*f0a0*/  IMAD R11, R11, R8, RZ ;  /* 0x000000080b0b7224 */ /* 0x000fc800078e02ff */
[----:B------:R-:W-:Y:S01]  /*f0b0*/  IMAD.HI.U32 R2, R3, R11, R2 ;  /* 0x0000000b03027227 */ /* 0x000fe200078e0002 */
[----:B------:R-:W-:-:S05]  /*f0c0*/  IABS R3, R25 ;  /* 0x0000001900037213 */ /* 0x000fca0000000000 */
[----:B------:R-:W-:-:S04]  /*f0d0*/  IMAD.HI.U32 R6, R2, R3, RZ ;  /* 0x0000000302067227 */ /* 0x000fc800078e00ff */
[----:B------:R-:W-:Y:S01]  /*f0e0*/  IMAD R3, R6, R0, R3 ;  /* 0x0000000006037224 */ /* 0x000fe200078e0203 */
[----:B---3--:R-:W-:Y:S01]  /*f0f0*/  IABS R0, R7 ;  /* 0x0000000700007213 */ /* 0x008fe20000000000 */
[----:B------:R-:W-:-:S03]  /*f100*/  IMAD.MOV.U32 R2, RZ, RZ, RZ ;  /* 0x000000ffff027224 */ /* 0x000fc600078e00ff */
[----:B------:R-:W-:-:S13]  /*f110*/  ISETP.GT.U32.AND P1, PT, R8, R3, PT ;  /* 0x000000030800720c */ /* 0x000fda0003f24070 */
[-C--:B------:R-:W-:Y:S01]  /*f120*/  @!P1 IADD3 R3, R3, -R8.reuse, RZ ;  /* 0x8000000803039210 */ /* 0x080fe20007ffe0ff */
[----:B------:R-:W-:Y:S01]  /*f130*/  @!P1 VIADD R6, R6, 0x1 ;  /* 0x0000000106069836 */ /* 0x000fe20000000000 */
[----:B------:R-:W-:Y:S02]  /*f140*/  ISETP.NE.AND P1, PT, R4, RZ, PT ;  /* 0x000000ff0400720c */ /* 0x000fe40003f25270 */
[----:B------:R-:W-:Y:S02]  /*f150*/  ISETP.GE.U32.AND P0, PT, R3, R8, PT ;  /* 0x000000080300720c */ /* 0x000fe40003f06070 */
[----:B------:R-:W0:Y:S11]  /*f160*/  I2F.RP R8, R0 ;  /* 0x0000000000087306 */ /* 0x000e360000209400 */
[----:B------:R-:W-:Y:S01]  /*f170*/  @P0 VIADD R6, R6, 0x1 ;  /* 0x0000000106060836 */ /* 0x000fe20000000000 */
        /* <DEDUP_REMOVED lines=8> */
[----:B------:R-:W-:-:S04]  /*f200*/  LOP3.LUT R3, R25, R4, RZ, 0x3c, !PT ;  /* 0x0000000419037212 */ /* 0x000fc800078e3cff */
[----:B------:R-:W-:-:S13]  /*f210*/  ISETP.GE.AND P2, PT, R3, RZ, PT ;  /* 0x000000ff0300720c */ /* 0x000fda0003f46270 */
        /* <DEDUP_REMOVED lines=19> */
[----:B------:R-:W-:-:S05]  /*f350*/  IMAD R7, R7, 0x1000000, R2 ;  /* 0x0100000007077824 */ /* 0x000fca00078e0202 */
[----:B------:R-:W-:Y:S01]  /*f360*/  LEA R26, R6, R7, 0x10 ;  /* 0x00000007061a7211 */ /* 0x000fe200078e80ff */
[----:B------:R-:W-:Y:S06]  /*f370*/  BRA `(.L_x_10282) ;  /* 0x00000000001c7947 */ /* 0x000fec0003800000 */
.L_x_10276:
[----:B------:R-:W-:Y:S01]  /*f380*/  UMOV UR4, URZ ;  /* 0x0000003f00047c82 */ /* 0x000fe20008000000 */
[----:B------:R-:W-:Y:S01]  /*f390*/  UMOV UR5, URZ ;  /* 0x0000003f00057c82 */ /* 0x000fe20008000000 */
[----:B------:R-:W-:Y:S01]  /*f3a0*/  ULDC UR6, c[0x0][0xc3c] ;  /* 0x00030f0000067ab9 */ /* 0x000fe20000000800 */
[----:B------:R-:W-:Y:S02]  /*f3b0*/  IMAD.MOV.U32 R24, RZ, RZ, R0 ;  /* 0x000000ffff187224 */ /* 0x000fe400078e0000 */
[----:B------:R-:W-:Y:S02]  /*f3c0*/  IMAD.U32 R25, RZ, RZ, UR4 ;  /* 0x00000004ff197e24 */ /* 0x000fe4000f8e00ff */
[----:B------:R-:W-:Y:S02]  /*f3d0*/  IMAD.U32 R26, RZ, RZ, UR5 ;  /* 0x00000005ff1a7e24 */ /* 0x000fe4000f8e00ff */
[----:B------:R-:W-:-:S07]  /*f3e0*/  IMAD.U32 R27, RZ, RZ, UR6 ;  /* 0x00000006ff1b7e24 */ /* 0x000fce000f8e00ff */
.L_x_10282:
        /* <DEDUP_REMOVED lines=10> */
.L_x_10273:
[----:B------:R-:W-:Y:S02]  /*f490*/  ULDC UR4, c[0x0][0xc3c] ;  /* 0x00030f0000047ab9 */ /* 0x000fe40000000800 */
[----:B-1----:R-:W-:-:S13]  /*f4a0*/  ISETP.GE.AND P0, PT, R27, UR4, PT ;  /* 0x000000041b007c0c */ /* 0x002fda000bf06270 */
[----:B------:R-:W-:Y:S05]  /*f4b0*/  @!P0 BRA `(.L_x_10283) ;  /* 0xffffffb400f48947 */ /* 0x000fea000383ffff */
[----:B------:R-:W-:Y:S05]  /*f4c0*/  BSYNC B8 ;  /* 0x0000000000087941 */ /* 0x000fea0003800000 */
.L_x_10222:
        /* <DEDUP_REMOVED lines=12> */
.L_x_10384:
[----:B------:R-:W-:Y:S05]  /*f590*/  BSYNC B0 ;  /* 0x0000000000007941 */ /* 0x000fea0003800000 */
.L_x_10284:
[----:B------:R-:W-:-:S03]  /*f5a0*/  UMOV UR4, 0xffffffff ;  /* 0xffffffff00047882 */ /* 0x000fc60000000000 */
[----:B------:R-:W-:Y:S05]  /*f5b0*/  BRA.DIV UR4, `(.L_x_10286) ;  /* 0x0000002e04d47947 */ /* 0x000fea000b800000 */
[----:B0-----:R-:W0:Y:S02]  /*f5c0*/  S2R R0, SR_TID.X ;  /* 0x0000000000007919 */ /* 0x001e240000002100 */
[----:B0-----:R-:W-:-:S04]  /*f5d0*/  SHF.R.U32.HI R0, RZ, 0x5, R0 ;  /* 0x00000005ff007819 */ /* 0x001fc80000011600 */
[----:B------:R-:W-:-:S05]  /*f5e0*/  LOP3.LUT R0, R0, 0x3, RZ, 0xc0, !PT ;  /* 0x0000000300007812 */ /* 0x000fca00078ec0ff */
[----:B------:R0:W1:Y:S02]  /*f5f0*/  SHFL.IDX PT, R14, R0, RZ, 0x1f ;  /* 0x00001fff000e7589 */ /* 0x00006400000e0000 */
.L_x_10387:
[----:B-1----:R-:W-:Y:S01]  /*f600*/  ISETP.NE.AND P0, PT, R14, RZ, PT ;  /* 0x000000ff0e00720c */ /* 0x002fe20003f05270 */
[----:B------:R-:W-:-:S12]  /*f610*/  BSSY B0, `(.L_x_10287) ;  /* 0x0000024000007945 */ /* 0x000fd80003800000 */
[----:B------:R-:W-:Y:S05]  /*f620*/  @P0 BRA `(.L_x_10288) ;  /* 0x0000000000880947 */ /* 0x000fea0003800000 */
[----:B------:R-:W-:-:S03]  /*f630*/  UMOV UR4, 0xffffffff ;  /* 0xffffffff00047882 */ /* 0x000fc60000000000 */
[----:B------:R-:W-:Y:S05]  /*f640*/  BRA.DIV UR4, `(.L_x_10289) ;  /* 0x0000002e04e47947 */ /* 0x000fea000b800000 */
[----:B------:R-:W-:-:S13]  /*f650*/  ELECT P6, URZ, PT ;  /* 0x00000000003f782f */ /* 0x000fda00038c0000 */
.L_x_10390:
[----:B------:R-:W-:Y:S05]  /*f660*/  @!P6 BRA `(.L_x_10288) ;  /* 0x000000000078e947 */ /* 0x000fea0003800000 */
[----:B0-----:R-:W3:Y:S02]  /*f670*/  LDL.LU R0, [R1+0x20] ;  /* 0x0000200001007983 */ /* 0x001ee40000300800 */
[----:B---3--:R-:W-:-:S04]  /*f680*/  LOP3.LUT R0, R0, 0x2, RZ, 0xfc, !PT ;  /* 0x0000000200007812 */ /* 0x008fc800078efcff */
[----:B------:R-:W-:-:S13]  /*f690*/  ISETP.NE.AND P0, PT, R0, 0x3, PT ;  /* 0x000000030000780c */ /* 0x000fda0003f05270 */
[----:B------:R-:W-:Y:S05]  /*f6a0*/  @!P0 BRA `(.L_x_10290) ;  /* 0x0000000000048947 */ /* 0x000fea0003800000 */
[----:B------:R-:W-:Y:S01]  /*f6b0*/  BPT.TRAP 0x1 ;  /* 0x000000040000795c */ /* 0x000fe20000300000 */
.L_x_10290:
[C---:B------:R-:W-:Y:S01]  /*f6c0*/  IMAD R3, R22.reuse, 0x8, R5 ;  /* 0x0000000816037824 */ /* 0x040fe200078e0205 */
[----:B------:R-:W-:Y:S02]  /*f6d0*/  SHF.L.U32 R2, R29, 0x1f, RZ ;  /* 0x0000001f1d027819 */ /* 0x000fe400000006ff */
[----:B------:R-:W-:Y:S02]  /*f6e0*/  IADD3 R22, R22, 0x1, RZ ;  /* 0x0000000116167810 */ /* 0x000fe40007ffe0ff */
[----:B------:R-:W0:Y:S02]  /*f6f0*/  SYNCS.PHASECHK.TRANS64.TRYWAIT P1, [R3+URZ+0x2d840], R2 ;  /* 0x02d84002030075a7 */ /* 0x000e24000802017f */
[----:B------:R-:W-:-:S04]  /*f700*/  ISETP.NE.AND P2, PT, R22, 0x2, PT ;  /* 0x000000021600780c */ /* 0x000fc80003f45270 */
[----:B------:R-:W-:Y:S01]  /*f710*/  SEL R0, RZ, 0x1, P2 ;  /* 0x00000001ff007807 */ /* 0x000fe20001000000 */
[----:B0-----:R-:W-:Y:S08]  /*f720*/  @!P1 BRA `(.L_x_10291) ;  /* 0x0000002c00cc9947 */ /* 0x001ff00003800000 */
.L_x_10391:
[----:B------:R-:W-:Y:S02]  /*f730*/  SEL R22, R22, RZ, P2 ;  /* 0x000000ff16167207 */ /* 0x000fe40001000000 */
[----:B------:R-:W-:Y:S01]  /*f740*/  LOP3.LUT R0, R29, R0, RZ, 0x3c, !PT ;  /* 0x000000001d007212 */ /* 0x000fe200078e3cff */
[----:B------:R-:W-:Y:S06]  /*f750*/  @!P0 BRA `(.L_x_10292) ;  /* 0x0000000000048947 */ /* 0x000fec0003800000 */
[----:B------:R-:W-:Y:S01]  /*f760*/  BPT.TRAP 0x1 ;  /* 0x000000040000795c */ /* 0x000fe20000300000 */
.L_x_10292:
[----:B------:R-:W-:Y:S01]  /*f770*/  IMAD R5, R22, 0x8, R5 ;  /* 0x0000000816057824 */ /* 0x000fe200078e0205 */
[----:B------:R-:W-:-:S04]  /*f780*/  SHF.L.U32 R0, R0, 0x1f, RZ ;  /* 0x0000001f00007819 */ /* 0x000fc800000006ff */
[----:B------:R-:W1:Y:S02]  /*f790*/  SYNCS.PHASECHK.TRANS64.TRYWAIT P1, [R5+URZ+0x2d840], R0 ;  /* 0x02d84000050075a7 */ /* 0x000e64000802017f */
[----:B-1----:R-:W-:Y:S05]  /*f7a0*/  @!P1 BRA `(.L_x_10293) ;  /* 0x0000002c00c09947 */ /* 0x002fea0003800000 */
.L_x_10392:
[----:B------:R-:W-:Y:S05]  /*f7b0*/  @!P0 BRA `(.L_x_10294) ;  /* 0x0000000000048947 */ /* 0x000fea0003800000 */
[----:B------:R-:W-:Y:S01]  /*f7c0*/  BPT.TRAP 0x1 ;  /* 0x000000040000795c */ /* 0x000fe20000300000 */
.L_x_10294:
[----:B------:R-:W3:Y:S02]  /*f7d0*/  SYNCS.PHASECHK.TRANS64.TRYWAIT P1, [R3+URZ+0x2d860], R2 ;  /* 0x02d86002030075a7 */ /* 0x000ee4000802017f */
[----:B---3--:R-:W-:Y:S05]  /*f7e0*/  @!P1 BRA `(.L_x_10295) ;  /* 0x0000002c00c49947 */ /* 0x008fea0003800000 */
.L_x_10393:
[----:B------:R-:W-:Y:S05]  /*f7f0*/  @!P0 BRA `(.L_x_10296) ;  /* 0x0000000000048947 */ /* 0x000fea0003800000 */
[----:B------:R-:W-:Y:S01]  /*f800*/  BPT.TRAP 0x1 ;  /* 0x000000040000795c */ /* 0x000fe20000300000 */
.L_x_10296:
[----:B----4-:R4:W0:Y:S02]  /*f810*/  SYNCS.PHASECHK.TRANS64.TRYWAIT P0, [R5+URZ+0x2d860], R0 ;  /* 0x02d86000050075a7 */ /* 0x010824000800017f */
[----:B0-----:R-:W-:Y:S05]  /*f820*/  @!P0 NANOSLEEP.SYNCS 0x989680 ;  /* 0x009896800000895d */ /* 0x001fea0003900000 */
[----:B------:R-:W0:Y:S02]  /*f830*/  @!P0 SYNCS.PHASECHK.TRANS64 P0, [R5+URZ+0x2d860], R0 ;  /* 0x02d86000050085a7 */ /* 0x000e24000800007f */
[----:B0-----:R-:W-:Y:S05]  /*f840*/  @!P0 BRA `(.L_x_10296) ;  /* 0xfffffffc00f08947 */ /* 0x001fea000383ffff */
.L_x_10288:
[----:B------:R-:W-:Y:S05]  /*f850*/  BSYNC B0 ;  /* 0x0000000000007941 */ /* 0x000fea0003800000 */
.L_x_10287:
[----:B------:R-:W-:Y:S05]  /*f860*/  EXIT ;  /* 0x000000000000794d */ /* 0x000fea0003800000 */
.L_x_10177:
[----:B0-----:R-:W-:-:S04]  /*f870*/  IMAD.U32 R3, RZ, RZ, UR41 ;  /* 0x00000029ff037e24 */ /* 0x001fc8000f8e00ff */
[----:B------:R0:W1:Y:S03]  /*f880*/  SYNCS.PHASECHK.TRANS64.TRYWAIT P1, [R3+URZ+0x2d800], R0 ;  /* 0x02d80000030075a7 */ /* 0x000066000802017f */
[----:B-1----:R-:W-:Y:S05]  /*f890*/  @!P1 NANOSLEEP.SYNCS 0x989680 ;  /* 0x009896800000995d */ /* 0x002fea0003900000 */
[----:B------:R-:W1:Y:S02]  /*f8a0*/  @!P1 SYNCS.PHASECHK.TRANS64 P1, [R3+URZ+0x2d800], R0 ;  /* 0x02d80000030095a7 */ /* 0x000e64000802007f */
[----:B-1----:R-:W-:Y:S05]  /*f8b0*/  @!P1 BRA `(.L_x_10177) ;  /* 0xfffffffc00ec9947 */ /* 0x002fea000383ffff */
[----:B------:R-:W-:Y:S05]  /*f8c0*/  BRA `(.L_x_10297) ;  /* 0xffffff2000347947 */ /* 0x000fea000383ffff */
.L_x_10181:
[----:B-1----:R1:W2:Y:S02]  /*f8d0*/  SYNCS.PHASECHK.TRANS64.TRYWAIT P1, [R0+URZ+0x2d830], R3 ;  /* 0x02d83003000075a7 */ /* 0x0022a4000802017f */
[----:B--2---:R-:W-:Y:S05]  /*f8e0*/  @!P1 NANOSLEEP.SYNCS 0x989680 ;  /* 0x009896800000995d */ /* 0x004fea0003900000 */
[----:B------:R-:W2:Y:S02]  /*f8f0*/  @!P1 SYNCS.PHASECHK.TRANS64 P1, [R0+URZ+0x2d830], R3 ;  /* 0x02d83003000095a7 */ /* 0x000ea4000802007f */
[----:B--2---:R-:W-:Y:S05]  /*f900*/  @!P1 BRA `(.L_x_10181) ;  /* 0xfffffffc00f09947 */ /* 0x004fea000383ffff */
[----:B------:R-:W-:Y:S05]  /*f910*/  BRA `(.L_x_10180) ;  /* 0xffffff2000507947 */ /* 0x000fea000383ffff */
.L_x_10187:
[----:B-1----:R-:W-:-:S04]  /*f920*/  IMAD.U32 R9, RZ, RZ, UR6 ;  /* 0x00000006ff097e24 */ /* 0x002fc8000f8e00ff */
[----:B------:R1:W2:Y:S03]  /*f930*/  SYNCS.PHASECHK.TRANS64.TRYWAIT P1, [R9+URZ+0x2d830], R8 ;  /* 0x02d83008090075a7 */ /* 0x0002a6000802017f */
[----:B--2---:R-:W-:Y:S05]  /*f940*/  @!P1 NANOSLEEP.SYNCS 0x989680 ;  /* 0x009896800000995d */ /* 0x004fea0003900000 */
[----:B------:R-:W2:Y:S02]  /*f950*/  @!P1 SYNCS.PHASECHK.TRANS64 P1, [R9+URZ+0x2d830], R8 ;  /* 0x02d83008090095a7 */ /* 0x000ea4000802007f */
[----:B--2---:R-:W-:Y:S05]  /*f960*/  @!P1 BRA `(.L_x_10187) ;  /* 0xfffffffc00ec9947 */ /* 0x004fea000383ffff */
[----:B------:R-:W-:Y:S05]  /*f970*/  BRA `(.L_x_10184) ;  /* 0xffffff4c00107947 */ /* 0x000fea000383ffff */
.L_x_10191:
[----:B-1----:R-:W-:-:S04]  /*f980*/  IMAD.U32 R8, RZ, RZ, UR6 ;  /* 0x00000006ff087e24 */ /* 0x002fc8000f8e00ff */
[----:B------:R1:W2:Y:S03]  /*f990*/  SYNCS.PHASECHK.TRANS64.TRYWAIT P1, [R8+URZ+0x2d850], R7 ;  /* 0x02d85007080075a7 */ /* 0x0002a6000802017f */
[----:B--2---:R-:W-:Y:S05]  /*f9a0*/  @!P1 NANOSLEEP.SYNCS 0x989680 ;  /* 0x009896800000995d */ /* 0x004fea0003900000 */
[----:B------:R-:W2:Y:S02]  /*f9b0*/  @!P1 SYNCS.PHASECHK.TRANS64 P1, [R8+URZ+0x2d850], R7 ;  /* 0x02d85007080095a7 */ /* 0x000ea4000802007f */
[----:B--2---:R-:W-:Y:S05]  /*f9c0*/  @!P1 BRA `(.L_x_10191) ;  /* 0xfffffffc00ec9947 */ /* 0x004fea000383ffff */
[----:B------:R-:W-:Y:S05]  /*f9d0*/  BRA `(.L_x_10188) ;  /* 0xffffff4c00c07947 */ /* 0x000fea000383ffff */
.L_x_10198:
[----:B-1----:R-:W-:-:S04]  /*f9e0*/  IMAD.U32 R3, RZ, RZ, UR4 ;  /* 0x00000004ff037e24 */ /* 0x002fc8000f8e00ff */
[----:B------:R1:W3:Y:S03]  /*f9f0*/  SYNCS.PHASECHK.TRANS64.TRYWAIT P1, [R3+URZ+0x2d850], R0 ;  /* 0x02d85000030075a7 */ /* 0x0002e6000802017f */
[----:B---3--:R-:W-:Y:S05]  /*fa00*/  @!P1 NANOSLEEP.SYNCS 0x989680 ;  /* 0x009896800000995d */ /* 0x008fea0003900000 */
[----:B------:R-:W3:Y:S02]  /*fa10*/  @!P1 SYNCS.PHASECHK.TRANS64 P1, [R3+URZ+0x2d850], R0 ;  /* 0x02d85000030095a7 */ /* 0x000ee4000802007f */
[----:B---3--:R-:W-:Y:S05]  /*fa20*/  @!P1 BRA `(.L_x_10198) ;  /* 0xfffffffc00ec9947 */ /* 0x008fea000383ffff */
[----:B------:R-:W-:Y:S05]  /*fa30*/  BRA `(.L_x_10197) ;  /* 0xffffff7000f07947 */ /* 0x000fea000383ffff */
.L_x_10236:
[----:B------:R-:W0:Y:S01]  /*fa40*/  S2R R20, SR_TID.X ;  /* 0x0000000000147919 */ /* 0x000e220000002100 */
[----:B------:R-:W-:Y:S01]  /*fa50*/  BSSY B0, `(.L_x_10298) ;  /* 0x000000a000007945 */ /* 0x000fe20003800000 */
[----:B------:R-:W-:Y:S01]  /*fa60*/  IMAD.MOV.U32 R12, RZ, RZ, RZ ;  /* 0x000000ffff0c7224 */ /* 0x000fe200078e00ff */
[----:B------:R-:W-:Y:S01]  /*fa70*/  MOV R11, 0x1f ;  /* 0x0000001f000b7802 */ /* 0x000fe20000000f00 */
[----:B------:R-:W-:Y:S01]  /*fa80*/  IMAD.MOV.U32 R15, RZ, RZ, -0x1 ;  /* 0xffffffffff0f7424 */ /* 0x000fe200078e00ff */
[----:B0-----:R-:W-:-:S04]  /*fa90*/  SHF.R.U32.HI R5, RZ, 0x5, R20 ;  /* 0x00000005ff057819 */ /* 0x001fc80000011614 */
[----:B------:R-:W-:-:S05]  /*faa0*/  LOP3.LUT R5, R5, 0x3, RZ, 0xc0, !PT ;  /* 0x0000000305057812 */ /* 0x000fca00078ec0ff */
[----:B------:R-:W-:-:S07]  /*fab0*/  IMAD.MOV.U32 R13, RZ, RZ, R5 ;  /* 0x000000ffff0d7224 */ /* 0x000fce00078e0005 */
[----:B-----5:R-:W-:Y:S05]  /*fac0*/  WARPSYNC.COLLECTIVE R15, `(.L_x_10299) ;  /* 0x000000000f087348 */ /* 0x020fea0003c00000 */
[----:B------:R0:W1:Y:S02]  /*fad0*/  SHFL.IDX P6, R14, R13, R12, R11 ;  /* 0x0000000c0d0e7389 */ /* 0x00006400000c000b */
[----:B01---5:R-:W-:Y:S01]  /*fae0*/  ENDCOLLECTIVE ;  /* 0x000000000000791b */ /* 0x023fe20003800000 */
.L_x_10299:
[----:B------:R-:W-:Y:S05]  /*faf0*/  BSYNC B0 ;  /* 0x0000000000007941 */ /* 0x000fea0003800000 */
.L_x_10298:
[----:B------:R-:W-:Y:S05]  /*fb00*/  BRA `(.L_x_10300) ;  /* 0xffffffc000747947 */ /* 0x000fea000383ffff */
.L_x_10239:
[----:B0-----:R0:W1:Y:S02]  /*fb10*/  SYNCS.PHASECHK.TRANS64.TRYWAIT P0, [R2+URZ+0x2d840], R3 ;  /* 0x02d84003020075a7 */ /* 0x001064000800017f */
[----:B-1----:R-:W-:Y:S05]  /*fb20*/  @!P0 NANOSLEEP.SYNCS 0x989680 ;  /* 0x009896800000895d */ /* 0x002fea0003900000 */
[----:B------:R-:W1:Y:S02]  /*fb30*/  @!P0 SYNCS.PHASECHK.TRANS64 P0, [R2+URZ+0x2d840], R3 ;  /* 0x02d84003020085a7 */ /* 0x000e64000800007f */
[----:B-1----:R-:W-:Y:S05]  /*fb40*/  @!P0 BRA `(.L_x_10239) ;  /* 0xfffffffc00f08947 */ /* 0x002fea000383ffff */
[----:B------:R-:W-:Y:S05]  /*fb50*/  BRA `(.L_x_10301) ;  /* 0xffffffc000c87947 */ /* 0x000fea000383ffff */
.L_x_10240:
        /* <DEDUP_REMOVED lines=8> */
.L_x_10303:
[----:B------:R-:W-:Y:S05]  /*fbe0*/  BSYNC B0 ;  /* 0x0000000000007941 */ /* 0x000fea0003800000 */
.L_x_10302:
        /* <DEDUP_REMOVED lines=9> */
.L_x_10304:
[----:B------:R-:W-:Y:S02]  /*fc80*/  IMAD.MOV.U32 R13, RZ, RZ, R6 ;  /* 0x000000ffff0d7224 */ /* 0x000fe400078e0006 */
[----:B------:R-:W-:Y:S02]  /*fc90*/  IMAD.MOV.U32 R12, RZ, RZ, 0x1 ;  /* 0x00000001ff0c7424 */ /* 0x000fe400078e00ff */
[----:B------:R-:W-:-:S07]  /*fca0*/  IMAD.MOV.U32 R5, RZ, RZ, R14 ;  /* 0x000000ffff057224 */ /* 0x000fce00078e000e */
[----:B------:R-:W-:Y:S05]  /*fcb0*/  WARPSYNC.COLLECTIVE R15, `(.L_x_10305) ;  /* 0x000000000f087348 */ /* 0x000fea0003c00000 */
[----:B------:R0:W1:Y:S02]  /*fcc0*/  SHFL.IDX P6, R14, R13, R12, R11 ;  /* 0x0000000c0d0e7389 */ /* 0x00006400000c000b */
[----:B01----:R-:W-:Y:S01]  /*fcd0*/  ENDCOLLECTIVE ;  /* 0x000000000000791b */ /* 0x003fe20003800000 */
.L_x_10305:
        /* <DEDUP_REMOVED lines=18> */
.L_x_10306:
[----:B------:R-:W-:Y:S02]  /*fe00*/  IMAD.MOV.U32 R13, RZ, RZ, R6 ;  /* 0x000000ffff0d7224 */ /* 0x000fe400078e0006 */
[----:B------:R-:W-:Y:S02]  /*fe10*/  IMAD.MOV.U32 R12, RZ, RZ, 0x2 ;  /* 0x00000002ff0c7424 */ /* 0x000fe400078e00ff */
[----:B------:R-:W-:-:S07]  /*fe20*/  IMAD.MOV.U32 R5, RZ, RZ, R14 ;  /* 0x000000ffff057224 */ /* 0x000fce00078e000e */
[----:B------:R-:W-:Y:S05]  /*fe30*/  WARPSYNC.COLLECTIVE R15, `(.L_x_10307) ;  /* 0x000000000f087348 */ /* 0x000fea0003c00000 */
[----:B------:R0:W1:Y:S02]  /*fe40*/  SHFL.IDX P6, R14, R13, R12, R11 ;  /* 0x0000000c0d0e7389 */ /* 0x00006400000c000b */
[----:B01----:R-:W-:Y:S01]  /*fe50*/  ENDCOLLECTIVE ;  /* 0x000000000000791b */ /* 0x003fe20003800000 */
.L_x_10307:
        /* <DEDUP_REMOVED lines=17> */
.L_x_10308:
[----:B------:R-:W-:Y:S02]  /*ff70*/  @P1 IMAD R8, R7, 0x2, R17 ;  /* 0x0000000207081824 */ /* 0x000fe400078e0211 */
[----:B------:R-:W-:Y:S02]  /*ff80*/  IMAD.MOV.U32 R13, RZ, RZ, R6 ;  /* 0x000000ffff0d7224 */ /* 0x000fe400078e0006 */
[----:B------:R-:W-:Y:S02]  /*ff90*/  IMAD.MOV.U32 R12, RZ, RZ, 0x3 ;  /* 0x00000003ff0c7424 */ /* 0x000fe400078e00ff */
[----:B------:R-:W-:-:S07]  /*ffa0*/  IMAD.MOV.U32 R5, RZ, RZ, R14 ;  /* 0x000000ffff057224 */ /* 0x000fce00078e000e */
[----:B------:R-:W-:Y:S05]  /*ffb0*/  WARPSYNC.COLLECTIVE R15, `(.L_x_10309) ;  /* 0x000000000f087348 */ /* 0x000fea0003c00000 */
[----:B------:R0:W1:Y:S02]  /*ffc0*/  SHFL.IDX P6, R14, R13, R12, R11 ;  /* 0x0000000c0d0e7389 */ /* 0x00006400000c000b */
[----:B01----:R-:W-:Y:S01]  /*ffd0*/  ENDCOLLECTIVE ;  /* 0x000000000000791b */ /* 0x003fe20003800000 */
.L_x_10309:
        /* <DEDUP_REMOVED lines=10> */
.L_x_10310:
[----:B------:R-:W-:Y:S01]  /*10080*/  @!PT LDS RZ, [RZ] ;  /* 0x00000000fffff984 */ /* 0x000fe20000000800 */
[----:B------:R-:W-:Y:S01]  /*10090*/  @!PT LDS RZ, [RZ] ;  /* 0x00000000fffff984 */ /* 0x000fe20000000800 */
[----:B------:R-:W-:Y:S01]  /*100a0*/  @!PT LDS RZ, [RZ] ;  /* 0x00000000fffff984 */ /* 0x000fe20000000800 */
[----:B------:R0:W-:Y:S04]  /*100b0*/  @P1 LDGSTS.E.BYPASS.LTC128B.128 [R8+0x16400], desc[UR36][R4.64], !P4 ;  /* 0x1640000004081fae */ /* 0x0001e8000e101d64 */
[----:B------:R0:W-:Y:S04]  /*100c0*/  @P1 LDGSTS.E.BYPASS.LTC128B.128 [R8+0x18400], desc[UR36][R4.64+0x40], !P3 ;  /* 0x1840004004081fae */ /* 0x0001e8000d901d64 */
[----:B------:R0:W-:Y:S01]  /*100d0*/  @P1 LDGSTS.E.BYPASS.LTC128B.128 [R8+0x1a400], desc[UR36][R4.64+0x80], !P2 ;  /* 0x1a40008004081fae */ /* 0x0001e2000d101d64 */
[----:B------:R-:W-:Y:S01]  /*100e0*/  MOV R0, R14 ;  /* 0x0000000e00007202 */ /* 0x000fe20000000f00 */
[----:B------:R-:W-:Y:S06]  /*100f0*/  BRA `(.L_x_10311) ;  /* 0xffffffc0008c7947 */ /* 0x000fec000383ffff */
.L_x_10245:
[----:B------:R-:W2:Y:S04]  /*10100*/  LDL.LU R11, [R1+0x30] ;  /* 0x00003000010b7983 */ /* 0x000ea80000300800 */
[----:B------:R0:W5:Y:S01]  /*10110*/  LDL R9, [R1+0x1c] ;  /* 0x00001c0001097983 */ /* 0x0001620000100800 */
[----:B------:R-:W-:Y:S02]  /*10120*/  IMAD.MOV.U32 R13, RZ, RZ, R0 ;  /* 0x000000ffff0d7224 */ /* 0x000fe400078e0000 */
[----:B------:R-:W-:Y:S02]  /*10130*/  IMAD.MOV.U32 R12, RZ, RZ, RZ ;  /* 0x000000ffff0c7224 */ /* 0x000fe400078e00ff */
[----:B------:R-:W-:Y:S02]  /*10140*/  IMAD.MOV.U32 R15, RZ, RZ, -0x1 ;  /* 0xffffffffff0f7424 */ /* 0x000fe400078e00ff */
[----:B------:R-:W-:-:S02]  /*10150*/  IMAD R25, R25, 0xc0, R21 ;  /* 0x000000c019197824 */ /* 0x000fc400078e0215 */
[----:B--2---:R-:W-:Y:S02]  /*10160*/  IMAD R2, R11, R10, RZ ;  /* 0x0000000a0b027224 */ /* 0x004fe400078e02ff */
[----:B0-----:R-:W-:-:S07]  /*10170*/  IMAD.MOV.U32 R11, RZ, RZ, 0x1c1f ;  /* 0x00001c1fff0b7424 */ /* 0x001fce00078e00ff */
[----:B-----5:R-:W-:Y:S05]  /*10180*/  WARPSYNC.COLLECTIVE R15, `(.L_x_10312) ;  /* 0x000000000f087348 */ /* 0x020fea0003c00000 */
[----:B------:R0:W1:Y:S02]  /*10190*/  SHFL.IDX P6, R14, R13, R12, R11 ;  /* 0x0000000c0d0e7389 */ /* 0x00006400000c000b */
[----:B01---5:R-:W-:Y:S01]  /*101a0*/  ENDCOLLECTIVE ;  /* 0x000000000000791b */ /* 0x023fe20003800000 */
.L_x_10312:
[----:B------:R-:W-:Y:S02]  /*101b0*/  IMAD.MOV.U32 R13, RZ, RZ, R4 ;  /* 0x000000ffff0d7224 */ /* 0x000fe400078e0004 */
[----:B------:R-:W-:-:S07]  /*101c0*/  IMAD.MOV.U32 R6, RZ, RZ, R14 ;  /* 0x000000ffff067224 */ /* 0x000fce00078e000e */
[----:B------:R-:W-:Y:S05]  /*101d0*/  WARPSYNC.COLLECTIVE R15, `(.L_x_10313) ;  /* 0x000000000f087348 */ /* 0x000fea0003c00000 */
[----:B------:R0:W1:Y:S02]  /*101e0*/  SHFL.IDX P6, R14, R13, R12, R11 ;  /* 0x0000000c0d0e7389 */ /* 0x00006400000c000b */
[----:B01----:R-:W-:Y:S01]  /*101f0*/  ENDCOLLECTIVE ;  /* 0x000000000000791b */ /* 0x003fe20003800000 */
.L_x_10313:
[----:B------:R-:W-:Y:S01]  /*10200*/  ISETP.GE.AND P2, PT, R25, R2, PT ;  /* 0x000000021900720c */ /* 0x000fe20003f46270 */
[----:B------:R-:W-:Y:S02]  /*10210*/  IMAD.MOV.U32 R13, RZ, RZ, R0 ;  /* 0x000000ffff0d7224 */ /* 0x000fe400078e0000 */
[----:B------:R-:W-:Y:S02]  /*10220*/  IMAD.MOV.U32 R12, RZ, RZ, 0x1 ;  /* 0x00000001ff0c7424 */ /* 0x000fe400078e00ff */
[----:B------:R-:W-:-:S08]  /*10230*/  IMAD.MOV.U32 R5, RZ, RZ, R14 ;  /* 0x000000ffff057224 */ /* 0x000fd000078e000e */
[----:B------:R-:W-:Y:S05]  /*10240*/  WARPSYNC.COLLECTIVE R15, `(.L_x_10314) ;  /* 0x000000000f087348 */ /* 0x000fea0003c00000 */
[----:B------:R0:W1:Y:S02]  /*10250*/  SHFL.IDX P6, R14, R13, R12, R11 ;  /* 0x0000000c0d0e7389 */ /* 0x00006400000c000b */
[----:B01----:R-:W-:Y:S01]  /*10260*/  ENDCOLLECTIVE ;  /* 0x000000000000791b */ /* 0x003fe20003800000 */
.L_x_10314:
[----:B------:R-:W-:-:S04]  /*10270*/  @!P2 LEA R5, P4, R20, R5, 0x1 ;  /* 0x000000051405a211 */ /* 0x000fc800078808ff */
[----:B------:R-:W-:-:S05]  /*10280*/  @!P2 IADD3.X R6, RZ, R6, RZ, P4, !PT ;  /* 0x00000006ff06a210 */ /* 0x000fca00027fe4ff */
[----:B------:R-:W-:Y:S02]  /*10290*/  @!P2 IMAD.MOV.U32 R7, RZ, RZ, R6 ;  /* 0x000000ffff07a224 */ /* 0x000fe400078e0006 */
[----:B------:R-:W-:Y:S02]  /*102a0*/  @!P2 IMAD.MOV.U32 R6, RZ, RZ, R5 ;  /* 0x000000ffff06a224 */ /* 0x000fe400078e0005 */
[----:B------:R-:W-:-:S03]  /*102b0*/  IMAD.MOV.U32 R13, RZ, RZ, R4 ;  /* 0x000000ffff0d7224 */ /* 0x000fc600078e0004 */
[----:B------:R-:W-:Y:S01]  /*102c0*/  @!PT LDS RZ, [RZ] ;  /* 0x00000000fffff984 */ /* 0x000fe20000000800 */
[----:B------:R-:W-:Y:S01]  /*102d0*/  @!PT LDS RZ, [RZ] ;  /* 0x00000000fffff984 */ /* 0x000fe20000000800 */
[----:B------:R-:W-:Y:S01]  /*102e0*/  @!PT LDS RZ, [RZ] ;  /* 0x00000000fffff984 */ /* 0x000fe20000000800 */
[----:B------:R-:W-:Y:S04]  /*102f0*/  @!P2 LDGSTS.E.BYPASS.LTC128B.128 [R9+0xc400], desc[UR36][R6.64], !P3 ;  /* 0x0c4000000609afae */ /* 0x000fe8000d901d64 */
[----:B------:R-:W-:Y:S04]  /*10300*/  @!P2 LDGSTS.E.BYPASS.LTC128B.128 [R9+0xf400], desc[UR36][R6.64+0x40], !P0 ;  /* 0x0f4000400609afae */ /* 0x000fe8000c101d64 */
[----:B------:R0:W-:Y:S02]  /*10310*/  @!P2 LDGSTS.E.BYPASS.LTC128B.128 [R9+0x12400], desc[UR36][R6.64+0x80], !P1 ;  /* 0x124000800609afae */ /* 0x0001e4000c901d64 */
[----:B0-----:R-:W-:-:S07]  /*10320*/  IMAD.MOV.U32 R7, RZ, RZ, R14 ;  /* 0x000000ffff077224 */ /* 0x001fce00078e000e */
[----:B------:R-:W-:Y:S05]  /*10330*/  WARPSYNC.COLLECTIVE R15, `(.L_x_10315) ;  /* 0x000000000f087348 */ /* 0x000fea0003c00000 */
[----:B------:R0:W1:Y:S02]  /*10340*/  SHFL.IDX P6, R14, R13, R12, R11 ;  /* 0x0000000c0d0e7389 */ /* 0x00006400000c000b */
[----:B01----:R-:W-:Y:S01]  /*10350*/  ENDCOLLECTIVE ;  /* 0x000000000000791b */ /* 0x003fe20003800000 */
.L_x_10315:
[----:B------:R-:W-:-:S05]  /*10360*/  VIADD R5, R25, 0x20 ;  /* 0x0000002019057836 */ /* 0x000fca0000000000 */
[----:B------:R-:W-:Y:S01]  /*10370*/  ISETP.GE.AND P2, PT, R5, R2, PT ;  /* 0x000000020500720c */ /* 0x000fe20003f46270 */
[----:B------:R-:W-:Y:S02]  /*10380*/  IMAD.MOV.U32 R13, RZ, RZ, R0 ;  /* 0x000000ffff0d7224 */ /* 0x000fe400078e0000 */
[----:B------:R-:W-:Y:S01]  /*10390*/  IMAD.MOV.U32 R12, RZ, RZ, 0x2 ;  /* 0x00000002ff0c7424 */ /* 0x000fe200078e00ff */
[----:B------:R-:W-:-:S09]  /*103a0*/  MOV R5, R14 ;  /* 0x0000000e00057202 */ /* 0x000fd20000000f00 */
[----:B------:R-:W-:Y:S05]  /*103b0*/  WARPSYNC.COLLECTIVE R15, `(.L_x_10316) ;  /* 0x000000000f087348 */ /* 0x000fea0003c00000 */
[----:B------:R0:W1:Y:S02]  /*103c0*/  SHFL.IDX P6, R14, R13, R12, R11 ;  /* 0x0000000c0d0e7389 */ /* 0x00006400000c000b */
[----:B01----:R-:W-:Y:S01]  /*103d0*/  ENDCOLLECTIVE ;  /* 0x000000000000791b */ /* 0x003fe20003800000 */
.L_x_10316:
[----:B------:R-:W-:-:S05]  /*103e0*/  @!P2 LEA R5, P4, R20, R5, 0x1 ;  /* 0x000000051405a211 */ /* 0x000fca00078808ff */
[----:B------:R-:W-:Y:S02]  /*103f0*/  @!P2 IMAD.X R7, RZ, RZ, R7, P4 ;  /* 0x000000ffff07a224 */ /* 0x000fe400020e0607 */
        /* <DEDUP_REMOVED lines=12> */
.L_x_10317:
        /* <DEDUP_REMOVED lines=8> */
.L_x_10318:
[----:B------:R-:W-:Y:S01]  /*10540*/  @!P2 LEA R5, P4, R20, R5, 0x1 ;  /* 0x000000051405a211 */ /* 0x000fe200078808ff */
[----:B------:R-:W-:Y:S02]  /*10550*/  IMAD.MOV.U32 R13, RZ, RZ, R4 ;  /* 0x000000ffff0d7224 */ /* 0x000fe400078e0004 */
[----:B------:R-:W-:-:S10]  /*10560*/  IMAD.MOV.U32 R0, RZ, RZ, R14 ;  /* 0x000000ffff007224 */ /* 0x000fd400078e000e */
[----:B------:R-:W-:Y:S05]  /*10570*/  WARPSYNC.COLLECTIVE R15, `(.L_x_10319) ;  /* 0x000000000f087348 */ /* 0x000fea0003c00000 */
[----:B------:R0:W1:Y:S02]  /*10580*/  SHFL.IDX P6, R14, R13, R12, R11 ;  /* 0x0000000c0d0e7389 */ /* 0x00006400000c000b */
[----:B01----:R-:W-:Y:S01]  /*10590*/  ENDCOLLECTIVE ;  /* 0x000000000000791b */ /* 0x003fe20003800000 */
.L_x_10319:
[----:B------:R-:W-:Y:S02]  /*105a0*/  @!P2 IMAD.X R7, RZ, RZ, R7, P4 ;  /* 0x000000ffff07a224 */ /* 0x000fe400020e0607 */
[----:B------:R-:W-:Y:S01]  /*105b0*/  @!P2 IMAD.MOV.U32 R6, RZ, RZ, R5 ;  /* 0x000000ffff06a224 */ /* 0x000fe200078e0005 */
[----:B------:R-:W-:-:S04]  /*105c0*/  IADD3 R5, R25, 0x60, RZ ;  /* 0x0000006019057810 */ /* 0x000fc80007ffe0ff */
[----:B------:R-:W-:Y:S01]  /*105d0*/  @!PT LDS RZ, [RZ] ;  /* 0x00000000fffff984 */ /* 0x000fe20000000800 */
[----:B------:R-:W-:Y:S01]  /*105e0*/  @!PT LDS RZ, [RZ] ;  /* 0x00000000fffff984 */ /* 0x000fe20000000800 */
[----:B------:R-:W-:Y:S01]  /*105f0*/  @!PT LDS RZ, [RZ] ;  /* 0x00000000fffff984 */ /* 0x000fe20000000800 */
[----:B------:R0:W-:Y:S04]  /*10600*/  @!P2 LDGSTS.E.BYPASS.LTC128B.128 [R9+0xd400], desc[UR36][R6.64], !P3 ;  /* 0x0d4000000609afae */ /* 0x0001e8000d901d64 */
[----:B------:R0:W-:Y:S04]  /*10610*/  @!P2 LDGSTS.E.BYPASS.LTC128B.128 [R9+0x10400], desc[UR36][R6.64+0x40], !P0 ;  /* 0x104000400609afae */ /* 0x0001e8000c101d64 */
[----:B------:R0:W-:Y:S01]  /*10620*/  @!P2 LDGSTS.E.BYPASS.LTC128B.128 [R9+0x13400], desc[UR36][R6.64+0x80], !P1 ;  /* 0x134000800609afae */ /* 0x0001e2000c901d64 */
[----:B------:R-:W-:Y:S01]  /*10630*/  ISETP.GE.AND P2, PT, R5, R2, PT ;  /* 0x000000020500720c */ /* 0x000fe20003f46270 */
[----:B------:R-:W-:-:S02]  /*10640*/  IMAD.MOV.U32 R13, RZ, RZ, R3 ;  /* 0x000000ffff0d7224 */ /* 0x000fc400078e0003 */
[----:B------:R-:W-:Y:S02]  /*10650*/  IMAD.MOV.U32 R12, RZ, RZ, RZ ;  /* 0x000000ffff0c7224 */ /* 0x000fe400078e00ff */
[----:B------:R-:W-:-:S08]  /*10660*/  IMAD.MOV.U32 R4, RZ, RZ, R14 ;  /* 0x000000ffff047224 */ /* 0x000fd000078e000e */
[----:B0-----:R-:W-:Y:S05]  /*10670*/  WARPSYNC.COLLECTIVE R15, `(.L_x_10320) ;  /* 0x000000000f087348 */ /* 0x001fea0003c00000 */
[----:B------:R1:W2:Y:S02]  /*10680*/  SHFL.IDX P6, R14, R13, R12, R11 ;  /* 0x0000000c0d0e7389 */ /* 0x0002a400000c000b */
[----:B012---:R-:W-:Y:S01]  /*10690*/  ENDCOLLECTIVE ;  /* 0x000000000000791b */ /* 0x007fe20003800000 */
.L_x_10320:
[----:B------:R-:W-:-:S05]  /*106a0*/  @!P2 LEA R4, P4, R20, R4, 0x1 ;  /* 0x000000041404a211 */ /* 0x000fca00078808ff */
[----:B------:R-:W-:-:S04]  /*106b0*/  @!P2 IMAD.X R0, RZ, RZ, R0, P4 ;  /* 0x000000ffff00a224 */ /* 0x000fc800020e0600 */
[----:B------:R-:W-:Y:S02]  /*106c0*/  @!P2 IMAD.MOV.U32 R5, RZ, RZ, R0 ;  /* 0x000000ffff05a224 */ /* 0x000fe400078e0000 */
[----:B------:R-:W-:Y:S02]  /*106d0*/  VIADD R0, R25, 0x80 ;  /* 0x0000008019007836 */ /* 0x000fe40000000000 */
[----:B------:R-:W-:Y:S01]  /*106e0*/  IMAD.MOV.U32 R13, RZ, RZ, R8 ;  /* 0x000000ffff0d7224 */ /* 0x000fe200078e0008 */
[----:B------:R-:W-:Y:S01]  /*106f0*/  @!PT LDS RZ, [RZ] ;  /* 0x00000000fffff984 */ /* 0x000fe20000000800 */
[----:B------:R-:W-:Y:S01]  /*10700*/  @!PT LDS RZ, [RZ] ;  /* 0x00000000fffff984 */ /* 0x000fe20000000800 */
[----:B------:R-:W-:Y:S01]  /*10710*/  @!PT LDS RZ, [RZ] ;  /* 0x00000000fffff984 */ /* 0x000fe20000000800 */
[----:B------:R0:W-:Y:S04]  /*10720*/  @!P2 LDGSTS.E.BYPASS.LTC128B.128 [R9+0xdc00], desc[UR36][R4.64], !P3 ;  /* 0x0dc000000409afae */ /* 0x0001e8000d901d64 */
[----:B------:R0:W-:Y:S04]  /*10730*/  @!P2 LDGSTS.E.BYPASS.LTC128B.128 [R9+0x10c00], desc[UR36][R4.64+0x40], !P0 ;  /* 0x10c000400409afae */ /* 0x0001e8000c101d64 */
[----:B------:R0:W-:Y:S01]  /*10740*/  @!P2 LDGSTS.E.BYPASS.LTC128B.128 [R9+0x13c00], desc[UR36][R4.64+0x80], !P1 ;  /* 0x13c000800409afae */ /* 0x0001e2000c901d64 */
[----:B------:R-:W-:Y:S01]  /*10750*/  ISETP.GE.AND P2, PT, R0, R2, PT ;  /* 0x000000020000720c */ /* 0x000fe20003f46270 */
[----:B------:R-:W-:-:S12]  /*10760*/  IMAD.MOV.U32 R0, RZ, RZ, R14 ;  /* 0x000000ffff007224 */ /* 0x000fd800078e000e */
[----:B0-----:R-:W-:Y:S05]  /*10770*/  WARPSYNC.COLLECTIVE R15, `(.L_x_10321) ;  /* 0x000000000f087348 */ /* 0x001fea0003c00000 */
[----:B------:R1:W2:Y:S02]  /*10780*/  SHFL.IDX P6, R14, R13, R12, R11 ;  /* 0x0000000c0d0e7389 */ /* 0x0002a400000c000b */
[----:B012---:R-:W-:Y:S01]  /*10790*/  ENDCOLLECTIVE ;  /* 0x000000000000791b */ /* 0x007fe20003800000 */
.L_x_10321:
[----:B------:R-:W-:Y:S02]  /*107a0*/  IMAD.MOV.U32 R13, RZ, RZ, R3 ;  /* 0x000000ffff0d7224 */ /* 0x000fe400078e0003 */
[----:B------:R-:W-:Y:S01]  /*107b0*/  IMAD.MOV.U32 R12, RZ, RZ, 0x1 ;  /* 0x00000001ff0c7424 */ /* 0x000fe200078e00ff */
[----:B------:R-:W-:-:S07]  /*107c0*/  MOV R4, R14 ;  /* 0x0000000e00047202 */ /* 0x000fce0000000f00 */
[----:B------:R-:W-:Y:S05]  /*107d0*/  WARPSYNC.COLLECTIVE R15, `(.L_x_10322) ;  /* 0x000000000f087348 */ /* 0x000fea0003c00000 */
[----:B------:R0:W1:Y:S02]  /*107e0*/  SHFL.IDX P6, R14, R13, R12, R11 ;  /* 0x0000000c0d0e7389 */ /* 0x00006400000c000b */
[----:B01----:R-:W-:Y:S01]  /*107f0*/  ENDCOLLECTIVE ;  /* 0x000000000000791b */ /* 0x003fe20003800000 */
.L_x_10322:
[----:B------:R-:W-:-:S05]  /*10800*/  @!P2 LEA R4, P4, R20, R4, 0x1 ;  /* 0x000000041404a211 */ /* 0x000fca00078808ff */
[----:B------:R-:W-:-:S04]  /*10810*/  @!P2 IMAD.X R0, RZ, RZ, R0, P4 ;  /* 0x000000ffff00a224 */ /* 0x000fc800020e0600 */
        /* <DEDUP_REMOVED lines=12> */
.L_x_10323:
[----:B------:R-:W-:Y:S01]  /*108e0*/  IMAD.MOV.U32 R8, RZ, RZ, R14 ;  /* 0x000000ffff087224 */ /* 0x000fe200078e000e */
[----:B------:R-:W-:Y:S06]  /*108f0*/  BRA `(.L_x_10324) ;  /* 0xffffffc400a07947 */ /* 0x000fec000383ffff */
.L_x_10248:
[----:B-1----:R1:W2:Y:S02]  /*10900*/  SYNCS.PHASECHK.TRANS64.TRYWAIT P0, [R17+URZ+0x2d820], R0 ;  /* 0x02d82000110075a7 */ /* 0x0022a4000800017f */
[----:B--2---:R-:W-:Y:S05]  /*10910*/  @!P0 NANOSLEEP.SYNCS 0x989680 ;  /* 0x009896800000895d */ /* 0x004fea0003900000 */
[----:B------:R-:W2:Y:S02]  /*10920*/  @!P0 SYNCS.PHASECHK.TRANS64 P0, [R17+URZ+0x2d820], R0 ;  /* 0x02d82000110085a7 */ /* 0x000ea4000800007f */
[----:B--2---:R-:W-:Y:S05]  /*10930*/  @!P0 BRA `(.L_x_10248) ;  /* 0xfffffffc00f08947 */ /* 0x004fea000383ffff */
[----:B------:R-:W-:Y:S05]  /*10940*/  BRA `(.L_x_10325) ;  /* 0xffffffc800087947 */ /* 0x000fea000383ffff */
.L_x_10253:
[----:B0-----:R0:W1:Y:S02]  /*10950*/  SYNCS.PHASECHK.TRANS64.TRYWAIT P0, [R5+URZ+0x2d840], R0 ;  /* 0x02d84000050075a7 */ /* 0x001064000800017f */
[----:B-1----:R-:W-:Y:S05]  /*10960*/  @!P0 NANOSLEEP.SYNCS 0x989680 ;  /* 0x009896800000895d */ /* 0x002fea0003900000 */
[----:B------:R-:W1:Y:S02]  /*10970*/  @!P0 SYNCS.PHASECHK.TRANS64 P0, [R5+URZ+0x2d840], R0 ;  /* 0x02d84000050085a7 */ /* 0x000e64000800007f */
[----:B-1----:R-:W-:Y:S05]  /*10980*/  @!P0 BRA `(.L_x_10253) ;  /* 0xfffffffc00f08947 */ /* 0x002fea000383ffff */
[----:B------:R-:W-:Y:S05]  /*10990*/  BRA `(.L_x_10326) ;  /* 0xffffffc800fc7947 */ /* 0x000fea000383ffff */
.L_x_10254:
        /* <DEDUP_REMOVED lines=8> */
.L_x_10328:
[----:B------:R-:W-:Y:S05]  /*10a20*/  BSYNC B1 ;  /* 0x0000000000017941 */ /* 0x000fea0003800000 */
.L_x_10327:
[----:B------:R-:W0:Y:S01]  /*10a30*/  S2R R25, SR_TID.X ;  /* 0x0000000000197919 */ /* 0x000e220000002100 */
        /* <DEDUP_REMOVED lines=8> */
[----:B------:R-:W-:-:S12]  /*10ac0*/  IMAD R4, R4, 0x2, R17 ;  /* 0x0000000204047824 */ /* 0x000fd800078e0211 */
[----:B0-----:R-:W-:Y:S05]  /*10ad0*/  WARPSYNC.COLLECTIVE R15, `(.L_x_10329) ;  /* 0x000000000f087348 */ /* 0x001fea0003c00000 */
[----:B------:R1:W2:Y:S02]  /*10ae0*/  SHFL.IDX P6, R14, R13, R12, R11 ;  /* 0x0000000c0d0e7389 */ /* 0x0002a400000c000b */
[----:B012---:R-:W-:Y:S01]  /*10af0*/  ENDCOLLECTIVE ;  /* 0x000000000000791b */ /* 0x007fe20003800000 */
.L_x_10329:
[----:B------:R-:W-:Y:S02]  /*10b00*/  IMAD.MOV.U32 R13, RZ, RZ, R8 ;  /* 0x000000ffff0d7224 */ /* 0x000fe400078e0008 */
[----:B------:R-:W-:Y:S01]  /*10b10*/  IMAD.MOV.U32 R12, RZ, RZ, 0x1 ;  /* 0x00000001ff0c7424 */ /* 0x000fe200078e00ff */
[----:B------:R-:W-:Y:S01]  /*10b20*/  SHF.L.U32 R25, R25, 0x3, RZ ;  /* 0x0000000319197819 */ /* 0x000fe200000006ff */
[----:B------:R-:W-:-:S03]  /*10b30*/  IMAD.MOV.U32 R2, RZ, RZ, R14 ;  /* 0x000000ffff027224 */ /* 0x000fc600078e000e */
[----:B------:R-:W-:-:S07]  /*10b40*/  LOP3.LUT R25, R25, 0x18, RZ, 0xc0, !PT ;  /* 0x0000001819197812 */ /* 0x000fce00078ec0ff */
[----:B------:R-:W-:Y:S05]  /*10b50*/  WARPSYNC.COLLECTIVE R15, `(.L_x_10330) ;  /* 0x000000000f087348 */ /* 0x000fea0003c00000 */
[----:B------:R0:W1:Y:S02]  /*10b60*/  SHFL.IDX P6, R14, R13, R12, R11 ;  /* 0x0000000c0d0e7389 */ /* 0x00006400000c000b */
[----:B01----:R-:W-:Y:S01]  /*10b70*/  ENDCOLLECTIVE ;  /* 0x000000000000791b */ /* 0x003fe20003800000 */
.L_x_10330:
[----:B------:R-:W-:-:S05]  /*10b80*/  IMAD.SHL.U32 R0, R25, 0x2, RZ ;  /* 0x0000000219007824 */ /* 0x000fca00078e00ff */
        /* <DEDUP_REMOVED lines=9> */
[----:B0-----:R-:W-:-:S07]  /*10c20*/  MOV R3, R14 ;  /* 0x0000000e00037202 */ /* 0x001fce0000000f00 */
[----:B------:R-:W-:Y:S05]  /*10c30*/  WARPSYNC.COLLECTIVE R15, `(.L_x_10331) ;  /* 0x000000000f087348 */ /* 0x000fea0003c00000 */
[----:B------:R0:W1:Y:S02]  /*10c40*/  SHFL.IDX P6, R14, R13, R12, R11 ;  /* 0x0000000c0d0e7389 */ /* 0x00006400000c000b */
[----:B01----:R-:W-:Y:S01]  /*10c50*/  ENDCOLLECTIVE ;  /* 0x000000000000791b */ /* 0x003fe20003800000 */
.L_x_10331:
[----:B------:R-:W-:Y:S02]  /*10c60*/  IMAD.MOV.U32 R13, RZ, RZ, R8 ;  /* 0x000000ffff0d7224 */ /* 0x000fe400078e0008 */
[----:B------:R-:W-:Y:S02]  /*10c70*/  IMAD.MOV.U32 R12, RZ, RZ, 0x2 ;  /* 0x00000002ff0c7424 */ /* 0x000fe400078e00ff */
[----:B------:R-:W-:-:S07]  /*10c80*/  IMAD.MOV.U32 R2, RZ, RZ, R14 ;  /* 0x000000ffff027224 */ /* 0x000fce00078e000e */
[----:B------:R-:W-:Y:S05]  /*10c90*/  WARPSYNC.COLLECTIVE R15, `(.L_x_10332) ;  /* 0x000000000f087348 */ /* 0x000fea0003c00000 */
[----:B------:R0:W1:Y:S02]  /*10ca0*/  SHFL.IDX P6, R14, R13, R12, R11 ;  /* 0x0000000c0d0e7389 */ /* 0x00006400000c000b */
[----:B01----:R-:W-:Y:S01]  /*10cb0*/  ENDCOLLECTIVE ;  /* 0x000000000000791b */ /* 0x003fe20003800000 */
.L_x_10332:
        /* <DEDUP_REMOVED lines=13> */
.L_x_10333:
[----:B------:R-:W-:Y:S02]  /*10d90*/  IMAD.MOV.U32 R13, RZ, RZ, R8 ;  /* 0x000000ffff0d7224 */ /* 0x000fe400078e0008 */
[----:B------:R-:W-:Y:S01]  /*10da0*/  IMAD.MOV.U32 R12, RZ, RZ, 0x3 ;  /* 0x00000003ff0c7424 */ /* 0x000fe200078e00ff */
[----:B------:R-:W-:-:S07]  /*10db0*/  MOV R2, R14 ;  /* 0x0000000e00027202 */ /* 0x000fce0000000f00 */
[----:B------:R-:W-:Y:S05]  /*10dc0*/  WARPSYNC.COLLECTIVE R15, `(.L_x_10334) ;  /* 0x000000000f087348 */ /* 0x000fea0003c00000 */
[----:B------:R0:W1:Y:S02]  /*10dd0*/  SHFL.IDX P6, R14, R13, R12, R11 ;  /* 0x0000000c0d0e7389 */ /* 0x00006400000c000b */
[----:B01----:R-:W-:Y:S01]  /*10de0*/  ENDCOLLECTIVE ;  /* 0x000000000000791b */ /* 0x003fe20003800000 */
.L_x_10334:
        /* <DEDUP_REMOVED lines=14> */
.L_x_10335:
[----:B------:R-:W-:Y:S01]  /*10ed0*/  IMAD.MOV.U32 R2, RZ, RZ, R14 ;  /* 0x000000ffff027224 */ /* 0x000fe200078e000e */
[----:B------:R-:W-:Y:S06]  /*10ee0*/  BRA `(.L_x_10336) ;  /* 0xffffffc800907947 */ /* 0x000fec000383ffff */
.L_x_10259:
[----:B-1----:R1:W2:Y:S02]  /*10ef0*/  SYNCS.PHASECHK.TRANS64.TRYWAIT P0, [R5+URZ+0x2d860], R2 ;  /* 0x02d86002050075a7 */ /* 0x0022a4000800017f */
[----:B--2---:R-:W-:Y:S05]  /*10f00*/  @!P0 NANOSLEEP.SYNCS 0x989680 ;  /* 0x009896800000895d */ /* 0x004fea0003900000 */
[----:B------:R-:W2:Y:S02]  /*10f10*/  @!P0 SYNCS.PHASECHK.TRANS64 P0, [R5+URZ+0x2d860], R2 ;  /* 0x02d86002050085a7 */ /* 0x000ea4000800007f */
[----:B--2---:R-:W-:Y:S05]  /*10f20*/  @!P0 BRA `(.L_x_10259) ;  /* 0xfffffffc00f08947 */ /* 0x004fea000383ffff */
[----:B------:R-:W-:Y:S05]  /*10f30*/  BRA `(.L_x_10337) ;  /* 0xffffffc800f47947 */ /* 0x000fea000383ffff */
.L_x_10260:
[----:B------:R-:W-:Y:S01]  /*10f40*/  BSSY B1, `(.L_x_10338) ;  /* 0x0000008000017945 */ /* 0x000fe20003800000 */
[----:B------:R-:W-:Y:S01]  /*10f50*/  IMAD.MOV.U32 R13, RZ, RZ, R19 ;  /* 0x000000ffff0d7224 */ /* 0x000fe200078e0013 */
[----:B------:R-:W-:Y:S01]  /*10f60*/  MOV R12, RZ ;  /* 0x000000ff000c7202 */ /* 0x000fe20000000f00 */
[----:B------:R-:W-:Y:S02]  /*10f70*/  IMAD.MOV.U32 R11, RZ, RZ, 0x1c1f ;  /* 0x00001c1fff0b7424 */ /* 0x000fe400078e00ff */
[----:B------:R-:W-:-:S07]  /*10f80*/  IMAD.MOV.U32 R15, RZ, RZ, -0x1 ;  /* 0xffffffffff0f7424 */ /* 0x000fce00078e00ff */
[----:B-1----:R-:W-:Y:S05]  /*10f90*/  WARPSYNC.COLLECTIVE R15, `(.L_x_10339) ;  /* 0x000000000f087348 */ /* 0x002fea0003c00000 */
[----:B------:R0:W2:Y:S02]  /*10fa0*/  SHFL.IDX P6, R14, R13, R12, R11 ;  /* 0x0000000c0d0e7389 */ /* 0x0000a400000c000b */
[----:B012---:R-:W-:Y:S01]  /*10fb0*/  ENDCOLLECTIVE ;  /* 0x000000000000791b */ /* 0x007fe20003800000 */
.L_x_10339:
[----:B------:R-:W-:Y:S05]  /*10fc0*/  BSYNC B1 ;  /* 0x0000000000017941 */ /* 0x000fea0003800000 */
.L_x_10338:
        /* <DEDUP_REMOVED lines=9> */
.L_x_10340:
[----:B------:R-:W-:Y:S02]  /*11060*/  IMAD.MOV.U32 R13, RZ, RZ, R19 ;  /* 0x000000ffff0d7224 */ /* 0x000fe400078e0013 */
[----:B------:R-:W-:Y:S01]  /*11070*/  IMAD.MOV.U32 R12, RZ, RZ, 0x1 ;  /* 0x00000001ff0c7424 */ /* 0x000fe200078e00ff */
[----:B------:R-:W-:-:S07]  /*11080*/  MOV R2, R14 ;  /* 0x0000000e00027202 */ /* 0x000fce0000000f00 */
[----:B------:R-:W-:Y:S05]  /*11090*/  WARPSYNC.COLLECTIVE R15, `(.L_x_10341) ;  /* 0x000000000f087348 */ /* 0x000fea0003c00000 */
[----:B------:R0:W1:Y:S02]  /*110a0*/  SHFL.IDX P6, R14, R13, R12, R11 ;  /* 0x0000000c0d0e7389 */ /* 0x00006400000c000b */
[----:B01----:R-:W-:Y:S01]  /*110b0*/  ENDCOLLECTIVE ;  /* 0x000000000000791b */ /* 0x003fe20003800000 */
.L_x_10341:
        /* <DEDUP_REMOVED lines=16> */
.L_x_10342:
[----:B------:R-:W-:Y:S02]  /*111c0*/  IMAD.MOV.U32 R13, RZ, RZ, R19 ;  /* 0x000000ffff0d7224 */ /* 0x000fe400078e0013 */
[----:B------:R-:W-:Y:S01]  /*111d0*/  IMAD.MOV.U32 R12, RZ, RZ, 0x2 ;  /* 0x00000002ff0c7424 */ /* 0x000fe200078e00ff */
[----:B------:R-:W-:-:S07]  /*111e0*/  MOV R2, R14 ;  /* 0x0000000e00027202 */ /* 0x000fce0000000f00 */
[----:B------:R-:W-:Y:S05]  /*111f0*/  WARPSYNC.COLLECTIVE R15, `(.L_x_10343) ;  /* 0x000000000f087348 */ /* 0x000fea0003c00000 */
[----:B------:R0:W1:Y:S02]  /*11200*/  SHFL.IDX P6, R14, R13, R12, R11 ;  /* 0x0000000c0d0e7389 */ /* 0x00006400000c000b */
[----:B01----:R-:W-:Y:S01]  /*11210*/  ENDCOLLECTIVE ;  /* 0x000000000000791b */ /* 0x003fe20003800000 */
.L_x_10343:
        /* <DEDUP_REMOVED lines=16> */
.L_x_10344:
[----:B------:R-:W-:Y:S02]  /*11320*/  IMAD.MOV.U32 R13, RZ, RZ, R19 ;  /* 0x000000ffff0d7224 */ /* 0x000fe400078e0013 */
[----:B------:R-:W-:Y:S02]  /*11330*/  IMAD.MOV.U32 R12, RZ, RZ, 0x3 ;  /* 0x00000003ff0c7424 */ /* 0x000fe400078e00ff */
[----:B------:R-:W-:-:S07]  /*11340*/  IMAD.MOV.U32 R2, RZ, RZ, R14 ;  /* 0x000000ffff027224 */ /* 0x000fce00078e000e */
[----:B------:R-:W-:Y:S05]  /*11350*/  WARPSYNC.COLLECTIVE R15, `(.L_x_10345) ;  /* 0x000000000f087348 */ /* 0x000fea0003c00000 */
[----:B------:R0:W1:Y:S02]  /*11360*/  SHFL.IDX P6, R14, R13, R12, R11 ;  /* 0x0000000c0d0e7389 */ /* 0x00006400000c000b */
[----:B01----:R-:W-:Y:S01]  /*11370*/  ENDCOLLECTIVE ;  /* 0x000000000000791b */ /* 0x003fe20003800000 */
.L_x_10345:
        /* <DEDUP_REMOVED lines=13> */
.L_x_10346:
        /* <DEDUP_REMOVED lines=8> */
.L_x_10268:
[----:B-1----:R1:W2:Y:S02]  /*114d0*/  SYNCS.PHASECHK.TRANS64.TRYWAIT P0, [R0+URZ+0x2d860], R3 ;  /* 0x02d86003000075a7 */ /* 0x0022a4000800017f */
[----:B--2---:R-:W-:Y:S05]  /*114e0*/  @!P0 NANOSLEEP.SYNCS 0x989680 ;  /* 0x009896800000895d */ /* 0x004fea0003900000 */
[----:B------:R-:W2:Y:S02]  /*114f0*/  @!P0 SYNCS.PHASECHK.TRANS64 P0, [R0+URZ+0x2d860], R3 ;  /* 0x02d86003000085a7 */ /* 0x000ea4000800007f */
[----:B--2---:R-:W-:Y:S05]  /*11500*/  @!P0 BRA `(.L_x_10268) ;  /* 0xfffffffc00f08947 */ /* 0x004fea000383ffff */
[----:B------:R-:W-:Y:S05]  /*11510*/  BRA `(.L_x_10348) ;  /* 0xffffffcc00807947 */ /* 0x000fea000383ffff */
.L_x_10269:
        /* <DEDUP_REMOVED lines=8> */
.L_x_10350:
[----:B------:R-:W-:Y:S05]  /*115a0*/  BSYNC B0 ;  /* 0x0000000000007941 */ /* 0x000fea0003800000 */
.L_x_10349:
[----:B------:R-:W0:Y:S01]  /*115b0*/  S2R R2, SR_TID.X ;  /* 0x0000000000027919 */ /* 0x000e220000002100 */
[----:B------:R-:W-:Y:S01]  /*115c0*/  IMAD.MOV.U32 R13, RZ, RZ, R18 ;  /* 0x000000ffff0d7224 */ /* 0x000fe200078e0012 */
[----:B------:R-:W-:Y:S01]  /*115d0*/  MOV R15, 0xffffffff ;  /* 0xffffffff000f7802 */ /* 0x000fe20000000f00 */
[----:B------:R-:W-:Y:S02]  /*115e0*/  IMAD.MOV.U32 R12, RZ, RZ, RZ ;  /* 0x000000ffff0c7224 */ /* 0x000fe400078e00ff */
[----:B------:R-:W-:Y:S02]  /*115f0*/  IMAD.MOV.U32 R11, RZ, RZ, 0x1c1f ;  /* 0x00001c1fff0b7424 */ /* 0x000fe400078e00ff */
[----:B------:R-:W-:Y:S02]  /*11600*/  IMAD.MOV.U32 R3, RZ, RZ, R14 ;  /* 0x000000ffff037224 */ /* 0x000fe400078e000e */
[----:B------:R-:W-:-:S07]  /*11610*/  IMAD R4, R4, 0x2, R17 ;  /* 0x0000000204047824 */ /* 0x000fce00078e0211 */
[----:B0-----:R-:W-:Y:S05]  /*11620*/  WARPSYNC.COLLECTIVE R15, `(.L_x_10351) ;  /* 0x000000000f087348 */ /* 0x001fea0003c00000 */
[----:B------:R1:W2:Y:S02]  /*11630*/  SHFL.IDX P6, R14, R13, R12, R11 ;  /* 0x0000000c0d0e7389 */ /* 0x0002a400000c000b */
[----:B012---:R-:W-:Y:S01]  /*11640*/  ENDCOLLECTIVE ;  /* 0x000000000000791b */ /* 0x007fe20003800000 */
.L_x_10351:
[----:B------:R-:W-:Y:S01]  /*11650*/  ULDC UR4, c[0x0][0x2f4] ;  /* 0x0000bd0000047ab9 */ /* 0x000fe20000000800 */
[----:B------:R-:W-:Y:S02]  /*11660*/  IMAD.MOV.U32 R13, RZ, RZ, R19 ;  /* 0x000000ffff0d7224 */ /* 0x000fe400078e0013 */
[----:B------:R-:W-:Y:S02]  /*11670*/  IMAD.MOV.U32 R12, RZ, RZ, 0x1 ;  /* 0x00000001ff0c7424 */ /* 0x000fe400078e00ff */
[----:B------:R-:W-:-:S05]  /*11680*/  IMAD.SHL.U32 R7, R2, 0x8, RZ ;  /* 0x0000000802077824 */ /* 0x000fca00078e00ff */
[----:B------:R-:W-:-:S04]  /*11690*/  LOP3.LUT R7, R7, 0x18, RZ, 0xc0, !PT ;  /* 0x0000001807077812 */ /* 0x000fc800078ec0ff */
[C---:B------:R-:W-:Y:S01]  /*116a0*/  ISETP.GE.AND P2, PT, R7.reuse, UR4, PT ;  /* 0x0000000407007c0c */ /* 0x040fe2000bf46270 */
[C---:B------:R-:W-:Y:S01]  /*116b0*/  IMAD.SHL.U32 R5, R7.reuse, 0x2, RZ ;  /* 0x0000000207057824 */ /* 0x040fe200078e00ff */
[C---:B------:R-:W-:Y:S02]  /*116c0*/  LOP3.LUT R8, R7.reuse, 0x20, RZ, 0xfc, !PT ;  /* 0x0000002007087812 */ /* 0x040fe400078efcff */
[----:B------:R-:W-:Y:S02]  /*116d0*/  LOP3.LUT R7, R7, 0x40, RZ, 0xfc, !PT ;  /* 0x0000004007077812 */ /* 0x000fe400078efcff */
[----:B------:R-:W-:Y:S02]  /*116e0*/  IADD3 R2, P0, R14, R5, RZ ;  /* 0x000000050e027210 */ /* 0x000fe40007f1e0ff */
[----:B------:R-:W-:Y:S02]  /*116f0*/  ISETP.LT.OR P3, PT, R6, 0x1, P2 ;  /* 0x000000010600780c */ /* 0x000fe40001761670 */
[----:B------:R-:W-:Y:S01]  /*11700*/  ISETP.GE.AND P1, PT, R8, UR4, PT ;  /* 0x0000000408007c0c */ /* 0x000fe2000bf26270 */
[----:B------:R-:W-:Y:S01]  /*11710*/  IMAD.X R3, RZ, RZ, R3, P0 ;  /* 0x000000ffff037224 */ /* 0x000fe200000e0603 */
[----:B------:R-:W-:-:S13]  /*11720*/  ISETP.GE.AND P0, PT, R7, UR4, PT ;  /* 0x0000000407007c0c */ /* 0x000fda000bf06270 */
[----:B------:R-:W-:Y:S05]  /*11730*/  WARPSYNC.COLLECTIVE R15, `(.L_x_10352) ;  /* 0x000000000f087348 */ /* 0x000fea0003c00000 */
[----:B------:R0:W1:Y:S02]  /*11740*/  SHFL.IDX P6, R14, R13, R12, R11 ;  /* 0x0000000c0d0e7389 */ /* 0x00006400000c000b */
[----:B01----:R-:W-:Y:S01]  /*11750*/  ENDCOLLECTIVE ;  /* 0x000000000000791b */ /* 0x003fe20003800000 */
.L_x_10352:
[C---:B------:R-:W-:Y:S01]  /*11760*/  ISETP.LT.OR P4, PT, R6.reuse, 0x1, P1 ;  /* 0x000000010600780c */ /* 0x040fe20000f81670 */
[----:B------:R-:W-:Y:S01]  /*11770*/  @!PT LDS RZ, [RZ] ;  /* 0x00000000fffff984 */ /* 0x000fe20000000800 */
[----:B------:R-:W-:Y:S01]  /*11780*/  @!PT LDS RZ, [RZ] ;  /* 0x00000000fffff984 */ /* 0x000fe20000000800 */
[----:B------:R-:W-:Y:S01]  /*11790*/  @!PT LDS RZ, [RZ] ;  /* 0x00000000fffff984 */ /* 0x000fe20000000800 */
[----:B------:R-:W-:Y:S01]  /*117a0*/  LDGSTS.E.BYPASS.LTC128B.128 [R4+0x400], desc[UR36][R2.64], !P3 ;  /* 0x0040000002047fae */ /* 0x000fe2000d901d64 */
[----:B------:R-:W-:Y:S01]  /*117b0*/  ISETP.LT.OR P3, PT, R6, 0x1, P0 ;  /* 0x000000010600780c */ /* 0x000fe20000761670 */
[----:B------:R-:W-:-:S10]  /*117c0*/  IMAD.MOV.U32 R13, RZ, RZ, R18 ;  /* 0x000000ffff0d7224 */ /* 0x000fd400078e0012 */
[----:B------:R-:W-:Y:S04]  /*117d0*/  LDGSTS.E.BYPASS.LTC128B.128 [R4+0x2400], desc[UR36][R2.64+0x40], !P4 ;  /* 0x0240004002047fae */ /* 0x000fe8000e101d64 */
[----:B------:R0:W-:Y:S01]  /*117e0*/  LDGSTS.E.BYPASS.LTC128B.128 [R4+0x4400], desc[UR36][R2.64+0x80], !P3 ;  /* 0x0440008002047fae */ /* 0x0001e2000d901d64 */
[----:B------:R-:W-:Y:S02]  /*117f0*/  ISETP.LT.OR P3, PT, R6, 0x21, P2 ;  /* 0x000000210600780c */ /* 0x000fe40001761670 */
[----:B0-----:R-:W-:-:S11]  /*11800*/  MOV R3, R14 ;  /* 0x0000000e00037202 */ /* 0x001fd60000000f00 */
[----:B------:R-:W-:Y:S05]  /*11810*/  WARPSYNC.COLLECTIVE R15, `(.L_x_10353) ;  /* 0x000000000f087348 */ /* 0x000fea0003c00000 */
[----:B------:R0:W1:Y:S02]  /*11820*/  SHFL.IDX P6, R14, R13, R12, R11 ;  /* 0x0000000c0d0e7389 */ /* 0x00006400000c000b */
[----:B01----:R-:W-:Y:S01]  /*11830*/  ENDCOLLECTIVE ;  /* 0x000000000000791b */ /* 0x003fe20003800000 */
.L_x_10353:
[----:B------:R-:W-:Y:S02]  /*11840*/  IMAD.MOV.U32 R13, RZ, RZ, R19 ;  /* 0x000000ffff0d7224 */ /* 0x000fe400078e0013 */
[----:B------:R-:W-:Y:S01]  /*11850*/  IMAD.MOV.U32 R12, RZ, RZ, 0x2 ;  /* 0x00000002ff0c7424 */ /* 0x000fe200078e00ff */
[----:B------:R-:W-:-:S13]  /*11860*/  IADD3 R2, P4, R14, R5, RZ ;  /* 0x000000050e027210 */ /* 0x000fda0007f9e0ff */
[----:B------:R-:W-:Y:S05]  /*11870*/  WARPSYNC.COLLECTIVE R15, `(.L_x_10354) ;  /* 0x000000000f087348 */ /* 0x000fea0003c00000 */
[----:B------:R0:W1:Y:S02]  /*11880*/  SHFL.IDX P6, R14, R13, R12, R11 ;  /* 0x0000000c0d0e7389 */ /* 0x00006400000c000b */
[----:B01----:R-:W-:Y:S01]  /*11890*/  ENDCOLLECTIVE ;  /* 0x000000000000791b */ /* 0x003fe20003800000 */
.L_x_10354:
[----:B------:R-:W-:Y:S01]  /*118a0*/  IMAD.X R3, RZ, RZ, R3, P4 ;  /* 0x000000ffff037224 */ /* 0x000fe200020e0603 */
[----:B------:R-:W-:-:S04]  /*118b0*/  ISETP.LT.OR P4, PT, R6, 0x21, P1 ;  /* 0x000000210600780c */ /* 0x000fc80000f81670 */
[----:B------:R-:W-:Y:S01]  /*118c0*/  @!PT LDS RZ, [RZ] ;  /* 0x00000000fffff984 */ /* 0x000fe20000000800 */
[----:B------:R-:W-:Y:S01]  /*118d0*/  @!PT LDS RZ, [RZ] ;  /* 0x00000000fffff984 */ /* 0x000fe20000000800 */
[----:B------:R-:W-:Y:S01]  /*118e0*/  @!PT LDS RZ, [RZ] ;  /* 0x00000000fffff984 */ /* 0x000fe20000000800 */
[----:B------:R-:W-:Y:S01]  /*118f0*/  LDGSTS.E.BYPASS.LTC128B.128 [R4+0xc00], desc[UR36][R2.64], !P3 ;  /* 0x00c0000002047fae */ /* 0x000fe2000d901d64 */
[----:B------:R-:W-:Y:S01]  /*11900*/  ISETP.LT.OR P3, PT, R6, 0x21, P0 ;  /* 0x000000210600780c */ /* 0x000fe20000761670 */
[----:B------:R-:W-:-:S07]  /*11910*/  IMAD.MOV.U32 R13, RZ, RZ, R18 ;  /* 0x000000ffff0d7224 */ /* 0x000fce00078e0012 */
[----:B------:R-:W-:Y:S05]  /*11920*/  LDGSTS.E.BYPASS.LTC128B.128 [R4+0x2c00], desc[UR36][R2.64+0x40], !P4 ;  /* 0x02c0004002047fae */ /* 0x000fea000e101d64 */
[----:B------:R0:W-:Y:S01]  /*11930*/  LDGSTS.E.BYPASS.LTC128B.128 [R4+0x4c00], desc[UR36][R2.64+0x80], !P3 ;  /* 0x04c0008002047fae */ /* 0x0001e2000d901d64 */
[----:B------:R-:W-:Y:S01]  /*11940*/  ISETP.LT.OR P3, PT, R6, 0x41, P2 ;  /* 0x000000410600780c */ /* 0x000fe20001761670 */
[----:B0-----:R-:W-:-:S12]  /*11950*/  IMAD.MOV.U32 R3, RZ, RZ, R14 ;  /* 0x000000ffff037224 */ /* 0x001fd800078e000e */
[----:B------:R-:W-:Y:S05]  /*11960*/  WARPSYNC.COLLECTIVE R15, `(.L_x_10355) ;  /* 0x000000000f087348 */ /* 0x000fea0003c00000 */
[----:B------:R0:W1:Y:S02]  /*11970*/  SHFL.IDX P6, R14, R13, R12, R11 ;  /* 0x0000000c0d0e7389 */ /* 0x00006400000c000b */
[----:B01----:R-:W-:Y:S01]  /*11980*/  ENDCOLLECTIVE ;  /* 0x000000000000791b */ /* 0x003fe20003800000 */
.L_x_10355:
[----:B------:R-:W-:Y:S02]  /*11990*/  IMAD.MOV.U32 R13, RZ, RZ, R19 ;  /* 0x000000ffff0d7224 */ /* 0x000fe400078e0013 */
[----:B------:R-:W-:Y:S01]  /*119a0*/  IMAD.MOV.U32 R12, RZ, RZ, 0x3 ;  /* 0x00000003ff0c7424 */ /* 0x000fe200078e00ff */
[----:B------:R-:W-:-:S13]  /*119b0*/  IADD3 R2, P4, R14, R5, RZ ;  /* 0x000000050e027210 */ /* 0x000fda0007f9e0ff */
[----:B------:R-:W-:Y:S05]  /*119c0*/  WARPSYNC.COLLECTIVE R15, `(.L_x_10356) ;  /* 0x000000000f087348 */ /* 0x000fea0003c00000 */
[----:B------:R0:W1:Y:S02]  /*119d0*/  SHFL.IDX P6, R14, R13, R12, R11 ;  /* 0x0000000c0d0e7389 */ /* 0x00006400000c000b */
[----:B01----:R-:W-:Y:S01]  /*119e0*/  ENDCOLLECTIVE ;  /* 0x000000000000791b */ /* 0x003fe20003800000 */
.L_x_10356:
        /* <DEDUP_REMOVED lines=10> */
[----:B------:R-:W-:-:S07]  /*11a90*/  IMAD.MOV.U32 R19, RZ, RZ, R14 ;  /* 0x000000ffff137224 */ /* 0x000fce00078e000e */
[----:B0-----:R-:W-:Y:S05]  /*11aa0*/  WARPSYNC.COLLECTIVE R15, `(.L_x_10357) ;  /* 0x000000000f087348 */ /* 0x001fea0003c00000 */
[----:B------:R1:W2:Y:S02]  /*11ab0*/  SHFL.IDX P6, R14, R13, R12, R11 ;  /* 0x0000000c0d0e7389 */ /* 0x0002a400000c000b */
[----:B012---:R-:W-:Y:S01]  /*11ac0*/  ENDCOLLECTIVE ;  /* 0x000000000000791b */ /* 0x007fe20003800000 */
.L_x_10357:
[----:B------:R-:W-:Y:S05]  /*11ad0*/  BRA `(.L_x_10358) ;  /* 0xffffffc800f47947 */ /* 0x000fea000383ffff */
.L_x_10274:
        /* <DEDUP_REMOVED lines=8> */
.L_x_10360:
[----:B------:R-:W-:Y:S05]  /*11b60*/  BSYNC B0 ;  /* 0x0000000000007941 */ /* 0x000fea0003800000 */
.L_x_10359:
        /* <DEDUP_REMOVED lines=9> */
.L_x_10361:
        /* <DEDUP_REMOVED lines=24> */
.L_x_10362:
[----:B------:R-:W-:Y:S01]  /*11d80*/  IMAD.MOV.U32 R12, RZ, RZ, 0x2 ;  /* 0x00000002ff0c7424 */ /* 0x000fe200078e00ff */
[----:B------:R-:W-:-:S04]  /*11d90*/  SEL R14, R14, RZ, P1 ;  /* 0x000000ff0e0e7207 */ /* 0x000fc80000800000 */
[----:B------:R-:W-:-:S05]  /*11da0*/  IADD3 R5, R13, R14, RZ ;  /* 0x0000000e0d057210 */ /* 0x000fca0007ffe0ff */
[----:B------:R-:W-:-:S07]  /*11db0*/  IMAD.MOV.U32 R13, RZ, RZ, R5 ;  /* 0x000000ffff0d7224 */ /* 0x000fce00078e0005 */
[----:B------:R-:W-:Y:S05]  /*11dc0*/  WARPSYNC.COLLECTIVE R15, `(.L_x_10363) ;  /* 0x000000000f087348 */ /* 0x000fea0003c00000 */
[----:B------:R0:W1:Y:S02]  /*11dd0*/  SHFL.UP P6, R14, R13, R12, R11 ;  /* 0x0400000c0d0e7389 */ /* 0x00006400000c000b */
[----:B01----:R-:W-:Y:S01]  /*11de0*/  ENDCOLLECTIVE ;  /* 0x000000000000791b */ /* 0x003fe20003800000 */
.L_x_10363:
[----:B------:R-:W-:Y:S01]  /*11df0*/  IMAD.MOV.U32 R12, RZ, RZ, 0x4 ;  /* 0x00000004ff0c7424 */ /* 0x000fe200078e00ff */
[----:B------:R-:W-:-:S05]  /*11e00*/  SEL R2, R14, RZ, P2 ;  /* 0x000000ff0e027207 */ /* 0x000fca0001000000 */
[----:B------:R-:W-:-:S04]  /*11e10*/  IMAD.IADD R2, R5, 0x1, R2 ;  /* 0x0000000105027824 */ /* 0x000fc800078e0202 */
[----:B------:R-:W-:-:S07]  /*11e20*/  IMAD.MOV.U32 R13, RZ, RZ, R2 ;  /* 0x000000ffff0d7224 */ /* 0x000fce00078e0002 */
[----:B------:R-:W-:Y:S05]  /*11e30*/  WARPSYNC.COLLECTIVE R15, `(.L_x_10364) ;  /* 0x000000000f087348 */ /* 0x000fea0003c00000 */
[----:B------:R0:W1:Y:S02]  /*11e40*/  SHFL.UP P6, R14, R13, R12, R11 ;  /* 0x0400000c0d0e7389 */ /* 0x00006400000c000b */
[----:B01----:R-:W-:Y:S01]  /*11e50*/  ENDCOLLECTIVE ;  /* 0x000000000000791b */ /* 0x003fe20003800000 */
.L_x_10364:
[----:B------:R-:W-:Y:S01]  /*11e60*/  IMAD.MOV.U32 R12, RZ, RZ, 0x8 ;  /* 0x00000008ff0c7424 */ /* 0x000fe200078e00ff */
[----:B------:R-:W-:-:S05]  /*11e70*/  SEL R3, R14, RZ, P3 ;  /* 0x000000ff0e037207 */ /* 0x000fca0001800000 */
[----:B------:R-:W-:-:S05]  /*11e80*/  IMAD.IADD R3, R2, 0x1, R3 ;  /* 0x0000000102037824 */ /* 0x000fca00078e0203 */
[----:B------:R-:W-:-:S07]  /*11e90*/  MOV R13, R3 ;  /* 0x00000003000d7202 */ /* 0x000fce0000000f00 */
[----:B------:R-:W-:Y:S05]  /*11ea0*/  WARPSYNC.COLLECTIVE R15, `(.L_x_10365) ;  /* 0x000000000f087348 */ /* 0x000fea0003c00000 */
[----:B------:R0:W1:Y:S02]  /*11eb0*/  SHFL.UP P6, R14, R13, R12, R11 ;  /* 0x0400000c0d0e7389 */ /* 0x00006400000c000b */
[----:B01----:R-:W-:Y:S01]  /*11ec0*/  ENDCOLLECTIVE ;  /* 0x000000000000791b */ /* 0x003fe20003800000 */
.L_x_10365:
[----:B------:R-:W-:Y:S01]  /*11ed0*/  IMAD.MOV.U32 R12, RZ, RZ, 0x10 ;  /* 0x00000010ff0c7424 */ /* 0x000fe200078e00ff */
[----:B------:R-:W-:-:S05]  /*11ee0*/  SEL R14, R14, RZ, P4 ;  /* 0x000000ff0e0e7207 */ /* 0x000fca0002000000 */
[----:B------:R-:W-:-:S04]  /*11ef0*/  IMAD.IADD R5, R3, 0x1, R14 ;  /* 0x0000000103057824 */ /* 0x000fc800078e020e */
[----:B------:R-:W-:-:S07]  /*11f00*/  IMAD.MOV.U32 R13, RZ, RZ, R5 ;  /* 0x000000ffff0d7224 */ /* 0x000fce00078e0005 */
[----:B------:R-:W-:Y:S05]  /*11f10*/  WARPSYNC.COLLECTIVE R15, `(.L_x_10366) ;  /* 0x000000000f087348 */ /* 0x000fea0003c00000 */
[----:B------:R0:W1:Y:S02]  /*11f20*/  SHFL.UP P6, R14, R13, R12, R11 ;  /* 0x0400000c0d0e7389 */ /* 0x00006400000c000b */
[----:B01----:R-:W-:Y:S01]  /*11f30*/  ENDCOLLECTIVE ;  /* 0x000000000000791b */ /* 0x003fe20003800000 */
.L_x_10366:
        /* <DEDUP_REMOVED lines=8> */
.L_x_10367:
[----:B------:R-:W-:Y:S05]  /*11fc0*/  BRA `(.L_x_10368) ;  /* 0xffffffcc000c7947 */ /* 0x000fea000383ffff */
.L_x_10277:
[----:B------:R-:W-:Y:S01]  /*11fd0*/  BSSY B0, `(.L_x_10369) ;  /* 0x0000007000007945 */ /* 0x000fe20003800000 */
[----:B------:R-:W-:Y:S02]  /*11fe0*/  IMAD.MOV.U32 R12, RZ, RZ, 0x1 ;  /* 0x00000001ff0c7424 */ /* 0x000fe400078e00ff */
[----:B------:R-:W-:Y:S02]  /*11ff0*/  IMAD.MOV.U32 R11, RZ, RZ, RZ ;  /* 0x000000ffff0b7224 */ /* 0x000fe400078e00ff */
[----:B------:R-:W-:-:S07]  /*12000*/  IMAD.MOV.U32 R15, RZ, RZ, -0x1 ;  /* 0xffffffffff0f7424 */ /* 0x000fce00078e00ff */
[----:B------:R-:W-:Y:S05]  /*12010*/  WARPSYNC.COLLECTIVE R15, `(.L_x_10370) ;  /* 0x000000000f087348 */ /* 0x000fea0003c00000 */
[----:B------:R0:W1:Y:S02]  /*12020*/  SHFL.UP P6, R14, R13, R12, R11 ;  /* 0x0400000c0d0e7389 */ /* 0x00006400000c000b */
[----:B01----:R-:W-:Y:S01]  /*12030*/  ENDCOLLECTIVE ;  /* 0x000000000000791b */ /* 0x003fe20003800000 */
.L_x_10370:
[----:B------:R-:W-:Y:S05]  /*12040*/  BSYNC B0 ;  /* 0x0000000000007941 */ /* 0x000fea0003800000 */
.L_x_10369:
        /* <DEDUP_REMOVED lines=8> */
.L_x_10371:
[----:B------:R-:W-:Y:S01]  /*120d0*/  IMAD.MOV.U32 R12, RZ, RZ, 0x4 ;  /* 0x00000004ff0c7424 */ /* 0x000fe200078e00ff */
[----:B------:R-:W-:-:S05]  /*120e0*/  SEL R14, R14, RZ, P2 ;  /* 0x000000ff0e0e7207 */ /* 0x000fca0001000000 */
[----:B------:R-:W-:-:S04]  /*120f0*/  IMAD.IADD R3, R13, 0x1, R14 ;  /* 0x000000010d037824 */ /* 0x000fc800078e020e */
[----:B------:R-:W-:-:S07]  /*12100*/  IMAD.MOV.U32 R13, RZ, RZ, R3 ;  /* 0x000000ffff0d7224 */ /* 0x000fce00078e0003 */
[----:B------:R-:W-:Y:S05]  /*12110*/  WARPSYNC.COLLECTIVE R15, `(.L_x_10372) ;  /* 0x000000000f087348 */ /* 0x000fea0003c00000 */
[----:B------:R0:W1:Y:S02]  /*12120*/  SHFL.UP P6, R14, R13, R12, R11 ;  /* 0x0400000c0d0e7389 */ /* 0x00006400000c000b */
[----:B01----:R-:W-:Y:S01]  /*12130*/  ENDCOLLECTIVE ;  /* 0x000000000000791b */ /* 0x003fe20003800000 */
.L_x_10372:
[----:B------:R-:W-:Y:S01]  /*12140*/  IMAD.MOV.U32 R12, RZ, RZ, 0x8 ;  /* 0x00000008ff0c7424 */ /* 0x000fe200078e00ff */
[----:B------:R-:W-:-:S05]  /*12150*/  SEL R14, R14, RZ, P3 ;  /* 0x000000ff0e0e7207 */ /* 0x000fca0001800000 */
[----:B------:R-:W-:-:S05]  /*12160*/  IMAD.IADD R5, R3, 0x1, R14 ;  /* 0x0000000103057824 */ /* 0x000fca00078e020e */
[----:B------:R-:W-:-:S07]  /*12170*/  MOV R13, R5 ;  /* 0x00000005000d7202 */ /* 0x000fce0000000f00 */
[----:B------:R-:W-:Y:S05]  /*12180*/  WARPSYNC.COLLECTIVE R15, `(.L_x_10373) ;  /* 0x000000000f087348 */ /* 0x000fea0003c00000 */
[----:B------:R0:W1:Y:S02]  /*12190*/  SHFL.UP P6, R14, R13, R12, R11 ;  /* 0x0400000c0d0e7389 */ /* 0x00006400000c000b */
[----:B01----:R-:W-:Y:S01]  /*121a0*/  ENDCOLLECTIVE ;  /* 0x000000000000791b */ /* 0x003fe20003800000 */
.L_x_10373:
[----:B------:R-:W-:Y:S01]  /*121b0*/  IMAD.MOV.U32 R12, RZ, RZ, 0x10 ;  /* 0x00000010ff0c7424 */ /* 0x000fe200078e00ff */
[----:B------:R-:W-:-:S05]  /*121c0*/  SEL R8, R14, RZ, P4 ;  /* 0x000000ff0e087207 */ /* 0x000fca0002000000 */
[----:B------:R-:W-:-:S04]  /*121d0*/  IMAD.IADD R8, R5, 0x1, R8 ;  /* 0x0000000105087824 */ /* 0x000fc800078e0208 */
[----:B------:R-:W-:-:S07]  /*121e0*/  IMAD.MOV.U32 R13, RZ, RZ, R8 ;  /* 0x000000ffff0d7224 */ /* 0x000fce00078e0008 */
[----:B------:R-:W-:Y:S05]  /*121f0*/  WARPSYNC.COLLECTIVE R15, `(.L_x_10374) ;  /* 0x000000000f087348 */ /* 0x000fea0003c00000 */
[----:B------:R0:W1:Y:S02]  /*12200*/  SHFL.UP P6, R14, R13, R12, R11 ;  /* 0x0400000c0d0e7389 */ /* 0x00006400000c000b */
[----:B01----:R-:W-:Y:S01]  /*12210*/  ENDCOLLECTIVE ;  /* 0x000000000000791b */ /* 0x003fe20003800000 */
.L_x_10374:
        /* <DEDUP_REMOVED lines=8> */
.L_x_10375:
[----:B------:R-:W-:Y:S05]  /*122a0*/  BRA `(.L_x_10376) ;  /* 0xffffffc800f87947 */ /* 0x000fea000383ffff */
.L_x_10279:
[----:B------:R-:W-:Y:S01]  /*122b0*/  BSSY B0, `(.L_x_10377) ;  /* 0x0000006000007945 */ /* 0x000fe20003800000 */
[----:B------:R-:W-:Y:S01]  /*122c0*/  PLOP3.LUT P6, PT, P6, PT, PT, 0x8, 0x0 ;  /* 0x000000000000781c */ /* 0x000fe200037ce170 */
[----:B------:R-:W-:-:S12]  /*122d0*/  IMAD.MOV.U32 R15, RZ, RZ, -0x1 ;  /* 0xffffffffff0f7424 */ /* 0x000fd800078e00ff */
[----:B0-----:R-:W-:Y:S05]  /*122e0*/  WARPSYNC.COLLECTIVE R15, `(.L_x_10378) ;  /* 0x000000000f087348 */ /* 0x001fea0003c00000 */
[----:B------:R-:W-:Y:S01]  /*122f0*/  VOTE.ANY R14, PT, P6 ;  /* 0x00000000000e7806 */ /* 0x000fe200030e0100 */
[----:B0-----:R-:W-:Y:S06]  /*12300*/  ENDCOLLECTIVE ;  /* 0x000000000000791b */ /* 0x001fec0003800000 */
.L_x_10378:
[----:B------:R-:W-:Y:S05]  /*12310*/  BSYNC B0 ;  /* 0x0000000000007941 */ /* 0x000fea0003800000 */
.L_x_10377:
        /* <DEDUP_REMOVED lines=9> */
.L_x_10379:
[----:B------:R-:W-:Y:S02]  /*123b0*/  IMAD.MOV.U32 R13, RZ, RZ, R7 ;  /* 0x000000ffff0d7224 */ /* 0x000fe400078e0007 */
[----:B------:R-:W-:-:S07]  /*123c0*/  IMAD.MOV.U32 R4, RZ, RZ, R14 ;  /* 0x000000ffff047224 */ /* 0x000fce00078e000e */
[----:B------:R-:W-:Y:S05]  /*123d0*/  WARPSYNC.COLLECTIVE R15, `(.L_x_10380) ;  /* 0x000000000f087348 */ /* 0x000fea0003c00000 */
[----:B------:R0:W1:Y:S02]  /*123e0*/  SHFL.IDX P6, R14, R13, R12, R11 ;  /* 0x0000000c0d0e7389 */ /* 0x00006400000c000b */
[----:B01----:R-:W-:Y:S01]  /*123f0*/  ENDCOLLECTIVE ;  /* 0x000000000000791b */ /* 0x003fe20003800000 */
.L_x_10380:
[----:B------:R-:W-:Y:S01]  /*12400*/  IMAD.MOV.U32 R7, RZ, RZ, R14 ;  /* 0x000000ffff077224 */ /* 0x000fe200078e000e */
[----:B------:R-:W-:Y:S06]  /*12410*/  BRA `(.L_x_10381) ;  /* 0xffffffc800d87947 */ /* 0x000fec000383ffff */
.L_x_10281:
[----:B------:R-:W-:Y:S01]  /*12420*/  BSSY B0, `(.L_x_10382) ;  /* 0x0000007000007945 */ /* 0x000fe20003800000 */
[----:B------:R-:W-:Y:S02]  /*12430*/  IMAD.MOV.U32 R13, RZ, RZ, R2 ;  /* 0x000000ffff0d7224 */ /* 0x000fe400078e0002 */
[----:B------:R-:W-:Y:S02]  /*12440*/  IMAD.MOV.U32 R11, RZ, RZ, 0x1f ;  /* 0x0000001fff0b7424 */ /* 0x000fe400078e00ff */
[----:B------:R-:W-:-:S07]  /*12450*/  IMAD.MOV.U32 R15, RZ, RZ, -0x1 ;  /* 0xffffffffff0f7424 */ /* 0x000fce00078e00ff */
[----:B0123--:R-:W-:Y:S05]  /*12460*/  WARPSYNC.COLLECTIVE R15, `(.L_x_10383) ;  /* 0x000000000f087348 */ /* 0x00ffea0003c00000 */
[----:B------:R4:W0:Y:S02]  /*12470*/  SHFL.IDX P6, R14, R13, R12, R11 ;  /* 0x0000000c0d0e7389 */ /* 0x00082400000c000b */
[----:B01234-:R-:W-:Y:S01]  /*12480*/  ENDCOLLECTIVE ;  /* 0x000000000000791b */ /* 0x01ffe20003800000 */
.L_x_10383:
[----:B------:R-:W-:Y:S05]  /*12490*/  BSYNC B0 ;  /* 0x0000000000007941 */ /* 0x000fea0003800000 */
.L_x_10382:
[----:B------:R-:W-:Y:S01]  /*124a0*/  MOV R24, R14 ;  /* 0x0000000e00187202 */ /* 0x000fe20000000f00 */
[----:B------:R-:W-:Y:S06]  /*124b0*/  BRA `(.L_x_10280) ;  /* 0xffffffc800c87947 */ /* 0x000fec000383ffff */
.L_x_10285:
[----:B0-----:R0:W1:Y:S02]  /*124c0*/  SYNCS.PHASECHK.TRANS64.TRYWAIT P0, [R5+URZ+0x2d820], R0 ;  /* 0x02d82000050075a7 */ /* 0x001064000800017f */
[----:B-1----:R-:W-:Y:S05]  /*124d0*/  @!P0 NANOSLEEP.SYNCS 0x989680 ;  /* 0x009896800000895d */ /* 0x002fea0003900000 */
[----:B------:R-:W1:Y:S02]  /*124e0*/  @!P0 SYNCS.PHASECHK.TRANS64 P0, [R5+URZ+0x2d820], R0 ;  /* 0x02d82000050085a7 */ /* 0x000e64000800007f */
[----:B-1----:R-:W-:Y:S05]  /*124f0*/  @!P0 BRA `(.L_x_10285) ;  /* 0xfffffffc00f08947 */ /* 0x002fea000383ffff */
[----:B------:R-:W-:Y:S05]  /*12500*/  BRA `(.L_x_10384) ;  /* 0xffffffd000207947 */ /* 0x000fea000383ffff */
.L_x_10286:
        /* <DEDUP_REMOVED lines=11> */
.L_x_10386:
[----:B------:R-:W-:Y:S05]  /*125c0*/  BSYNC B0 ;  /* 0x0000000000007941 */ /* 0x000fea0003800000 */
.L_x_10385:
[----:B------:R-:W-:Y:S05]  /*125d0*/  BRA `(.L_x_10387) ;  /* 0xffffffd000087947 */ /* 0x000fea000383ffff */
.L_x_10289:
[----:B------:R-:W-:Y:S01]  /*125e0*/  BSSY B1, `(.L_x_10388) ;  /* 0x0000006000017945 */ /* 0x000fe20003800000 */
[----:B------:R-:W-:-:S07]  /*125f0*/  IMAD.MOV.U32 R15, RZ, RZ, -0x1 ;  /* 0xffffffffff0f7424 */ /* 0x000fce00078e00ff */
[----:B0-2---:R-:W-:Y:S05]  /*12600*/  WARPSYNC.COLLECTIVE R15, `(.L_x_10389) ;  /* 0x000000000f0c7348 */ /* 0x005fea0003c00000 */
[----:B------:R-:W-:Y:S02]  /*12610*/  ELECT P6, UR62, PT ;  /* 0x00000000003e782f */ /* 0x000fe400038c0000 */
[----:B------:R-:W-:Y:S01]  /*12620*/  MOV R14, UR62 ;  /* 0x0000003e000e7c02 */ /* 0x000fe20008000f00 */
[----:B0-2---:R-:W-:Y:S10]  /*12630*/  ENDCOLLECTIVE ;  /* 0x000000000000791b */ /* 0x005ff40003800000 */
.L_x_10389:
[----:B------:R-:W-:Y:S05]  /*12640*/  BSYNC B1 ;  /* 0x0000000000017941 */ /* 0x000fea0003800000 */
.L_x_10388:
[----:B------:R-:W-:Y:S05]  /*12650*/  BRA `(.L_x_10390) ;  /* 0xffffffd000007947 */ /* 0x000fea000383ffff */
.L_x_10291:
[----:B0-----:R0:W1:Y:S02]  /*12660*/  SYNCS.PHASECHK.TRANS64.TRYWAIT P1, [R3+URZ+0x2d840], R2 ;  /* 0x02d84002030075a7 */ /* 0x001064000802017f */
[----:B-1----:R-:W-:Y:S05]  /*12670*/  @!P1 NANOSLEEP.SYNCS 0x989680 ;  /* 0x009896800000995d */ /* 0x002fea0003900000 */
[----:B------:R-:W1:Y:S02]  /*12680*/  @!P1 SYNCS.PHASECHK.TRANS64 P1, [R3+URZ+0x2d840], R2 ;  /* 0x02d84002030095a7 */ /* 0x000e64000802007f */
[----:B-1----:R-:W-:Y:S05]  /*12690*/  @!P1 BRA `(.L_x_10291) ;  /* 0xfffffffc00f09947 */ /* 0x002fea000383ffff */
[----:B------:R-:W-:Y:S05]  /*126a0*/  BRA `(.L_x_10391) ;  /* 0xffffffd000207947 */ /* 0x000fea000383ffff */
.L_x_10293:
[----:B-1----:R1:W3:Y:S02]  /*126b0*/  SYNCS.PHASECHK.TRANS64.TRYWAIT P1, [R5+URZ+0x2d840], R0 ;  /* 0x02d84000050075a7 */ /* 0x0022e4000802017f */
[----:B---3--:R-:W-:Y:S05]  /*126c0*/  @!P1 NANOSLEEP.SYNCS 0x989680 ;  /* 0x009896800000995d */ /* 0x008fea0003900000 */
[----:B------:R-:W3:Y:S02]  /*126d0*/  @!P1 SYNCS.PHASECHK.TRANS64 P1, [R5+URZ+0x2d840], R0 ;  /* 0x02d84000050095a7 */ /* 0x000ee4000802007f */
[----:B---3--:R-:W-:Y:S05]  /*126e0*/  @!P1 BRA `(.L_x_10293) ;  /* 0xfffffffc00f09947 */ /* 0x008fea000383ffff */
[----:B------:R-:W-:Y:S05]  /*126f0*/  BRA `(.L_x_10392) ;  /* 0xffffffd0002c7947 */ /* 0x000fea000383ffff */
.L_x_10295:
[----:B---3--:R3:W4:Y:S02]  /*12700*/  SYNCS.PHASECHK.TRANS64.TRYWAIT P1, [R3+URZ+0x2d860], R2 ;  /* 0x02d86002030075a7 */ /* 0x008724000802017f */
[----:B----4-:R-:W-:Y:S05]  /*12710*/  @!P1 NANOSLEEP.SYNCS 0x989680 ;  /* 0x009896800000995d */ /* 0x010fea0003900000 */
[----:B------:R-:W4:Y:S02]  /*12720*/  @!P1 SYNCS.PHASECHK.TRANS64 P1, [R3+URZ+0x2d860], R2 ;  /* 0x02d86002030095a7 */ /* 0x000f24000802007f */
[----:B----4-:R-:W-:Y:S05]  /*12730*/  @!P1 BRA `(.L_x_10295) ;  /* 0xfffffffc00f09947 */ /* 0x010fea000383ffff */
[----:B------:R-:W-:Y:S05]  /*12740*/  BRA `(.L_x_10393) ;  /* 0xffffffd000287947 */ /* 0x000fea000383ffff */
.L_x_10394:
        /* <DEDUP_REMOVED lines=11> */
.L_x_15984:


//--------------------- .text._ZN7cutlass13device_kernelIN5flash11enable_sm90INS1_16FlashAttnFwdSm90INS1_25CollectiveMainloopFwdSm90ILi2EN4cute5tupleIJNS5_1CILi1EEES8_S8_EEENS6_IJNS7_ILi192EEENS7_ILi128EEENS7_ILi96EEEEEELi96ENS_10bfloat16_tEfNS_4arch4Sm90ELb0ELb0ELb1ELb1ELb1ELb1ELb0ELb0ELb1ELb1ELb1ELb0EEENS1_21CollectiveEpilogueFwdINS6_IJSA_SC_SB_EEES9_SE_SG_Li384ELb1ELb1ELb1ELb0EEENS1_36VarlenDynamicPersistentTileSchedulerILi192ELi128ELi384ELi128ELb1ELb1ELb1ELb0ELb1ELb1EEEEEEEEEvNT_6ParamsE --------------------------
	.section	.text._ZN7cutlass13device_kernelIN5flash11enable_sm90INS1_16FlashAttnFwdSm90INS1_25CollectiveMainloopFwdSm90ILi2EN4cute5tupleIJNS5_1CILi1EEES8_S8_EEENS6_IJNS7_ILi192EEENS7_ILi128EEENS7_ILi96EEEEEELi96ENS_10bfloat16_tEfNS_4arch4Sm90ELb0ELb0ELb1ELb1ELb1ELb1ELb0ELb0ELb1ELb1ELb1ELb0EEENS1_21CollectiveEpilogueFwdINS6_IJSA_SC_SB_EEES9_SE_SG_Li384ELb1ELb1ELb1ELb0EEENS1_36VarlenDynamicPersistentTileSchedulerILi192ELi128ELi384ELi128ELb1ELb1ELb1ELb0ELb1ELb1EEEEEEEEEvNT_6ParamsE,"ax",@progbits
	.align	128
.text._ZN7cutlass13device_kernelIN5flash11enable_sm90INS1_16FlashAttnFwdSm90INS1_25CollectiveMainloopFwdSm90ILi2EN4cute5tupleIJNS5_1CILi1EEES8_S8_EEENS6_IJNS7_ILi192EEENS7_ILi128EEENS7_ILi96EEEEEELi96ENS_10bfloat16_tEfNS_4arch4Sm90ELb0ELb0ELb1ELb1ELb1ELb1ELb0ELb0ELb1ELb1ELb1ELb0EEENS1_21CollectiveEpilogueFwdINS6_IJSA_SC_SB_EEES9_SE_SG_Li384ELb1ELb1ELb1ELb0EEENS1_36VarlenDynamicPersistentTileSchedulerILi192ELi128ELi384ELi128ELb1ELb1ELb1ELb0ELb1ELb1EEEEEEEEEvNT_6ParamsE:
        .type           _ZN7cutlass13device_kernelIN5flash11enable_sm90INS1_16FlashAttnFwdSm90INS1_25CollectiveMainloopFwdSm90ILi2EN4cute5tupleIJNS5_1CILi1EEES8_S8_EEENS6_IJNS7_ILi192EEENS7_ILi128EEENS7_ILi96EEEEEELi96ENS_10bfloat16_tEfNS_4arch4Sm90ELb0ELb0ELb1ELb1ELb1ELb1ELb0ELb0ELb1ELb1ELb1ELb0EEENS1_21CollectiveEpilogueFwdINS6_IJSA_SC_SB_EEES9_SE_SG_Li384ELb1ELb1ELb1ELb0EEENS1_36VarlenDynamicPersistentTileSchedulerILi192ELi128ELi384ELi128ELb1ELb1ELb1ELb0ELb1ELb1EEEEEEEEEvNT_6ParamsE,@function
        .size           _ZN7cutlass13device_kernelIN5flash11enable_sm90INS1_16FlashAttnFwdSm90INS1_25CollectiveMainloopFwdSm90ILi2EN4cute5tupleIJNS5_1CILi1EEES8_S8_EEENS6_IJNS7_ILi192EEENS7_ILi128EEENS7_ILi96EEEEEELi96ENS_10bfloat16_tEfNS_4arch4Sm90ELb0ELb0ELb1ELb1ELb1ELb1ELb0ELb0ELb1ELb1ELb1ELb0EEENS1_21CollectiveEpilogueFwdINS6_IJSA_SC_SB_EEES9_SE_SG_Li384ELb1ELb1ELb1ELb0EEENS1_36VarlenDynamicPersistentTileSchedulerILi192ELi128ELi384ELi128ELb1ELb1ELb1ELb0ELb1ELb1EEEEEEEEEvNT_6ParamsE,(.L_x_15985 - _ZN7cutlass13device_kernelIN5flash11enable_sm90INS1_16FlashAttnFwdSm90INS1_25CollectiveMainloopFwdSm90ILi2EN4cute5tupleIJNS5_1CILi1EEES8_S8_EEENS6_IJNS7_ILi192EEENS7_ILi128EEENS7_ILi96EEEEEELi96ENS_10bfloat16_tEfNS_4arch4Sm90ELb0ELb0ELb1ELb1ELb1ELb1ELb0ELb0ELb1ELb1ELb1ELb0EEENS1_21CollectiveEpilogueFwdINS6_IJSA_SC_SB_EEES9_SE_SG_Li384ELb1ELb1ELb1ELb0EEENS1_36VarlenDynamicPersistentTileSchedulerILi192ELi128ELi384ELi128ELb1ELb1ELb1ELb0ELb1ELb1EEEEEEEEEvNT_6ParamsE)
        .other          _ZN7cutlass13device_kernelIN5flash11enable_sm90INS1_16FlashAttnFwdSm90INS1_25CollectiveMainloopFwdSm90ILi2EN4cute5tupleIJNS5_1CILi1EEES8_S8_EEENS6_IJNS7_ILi192EEENS7_ILi128EEENS7_ILi96EEEEEELi96ENS_10bfloat16_tEfNS_4arch4Sm90ELb0ELb0ELb1ELb1ELb1ELb1ELb0ELb0ELb1ELb1ELb1ELb0EEENS1_21CollectiveEpilogueFwdINS6_IJSA_SC_SB_EEES9_SE_SG_Li384ELb1ELb1ELb1ELb0EEENS1_36VarlenDynamicPersistentTileSchedulerILi192ELi128ELi384ELi128ELb1ELb1ELb1ELb0ELb1ELb1EEEEEEEEEvNT_6ParamsE,@"STO_CUDA_ENTRY STV_DEFAULT"
_ZN7cutlass13device_kernelIN5flash11enable_sm90INS1_16FlashAttnFwdSm90INS1_25CollectiveMainloopFwdSm90ILi2EN4cute5tupleIJNS5_1CILi1EEES8_S8_EEENS6_IJNS7_ILi192EEENS7_ILi128EEENS7_ILi96EEEEEELi96ENS_10bfloat16_tEfNS_4arch4Sm90ELb0ELb0ELb1ELb1ELb1ELb1ELb0ELb0ELb1ELb1ELb1ELb0EEENS1_21CollectiveEpilogueFwdINS6_IJSA_SC_SB_EEES9_SE_SG_Li384ELb1ELb1ELb1ELb0EEENS1_36VarlenDynamicPersistentTileSchedulerILi192ELi128ELi384ELi128ELb1ELb1ELb1ELb0ELb1ELb1EEEEEEEEEvNT_6ParamsE:
        /* <DEDUP_REMOVED lines=18> */
.L_x_10396:
[----:B------:R-:W-:Y:S05]  /*0120*/  BSYNC B0 ;  /* 0x0000000000007941 */ /* 0x000fea0003800000 */
.L_x_10395:
        /* <DEDUP_REMOVED lines=41> */
.L_x_10397:
        /* <DEDUP_REMOVED lines=22> */
.L_x_10398:
        /* <DEDUP_REMOVED lines=18> */
.L_x_10399:
        /* <DEDUP_REMOVED lines=22> */
.L_x_10400:
        /* <DEDUP_REMOVED lines=22> */
.L_x_10401:
        /* <DEDUP_REMOVED lines=8> */
.L_x_10404:
[----:B------:R-:W-:-:S08]  /*0980*/  NOP ;  /* 0x0000000000007918 */ /* 0x000fd00000000000 */
[----:B------:R-:W0:Y:S02]  /*0990*/  USETMAXREG.TRY_ALLOC.CTAPOOL UP0, 0xa0 ;  /* 0x000000a0000079c8 */ /* 0x000e240008000600 */
[----:B0-----:R-:W-:-:S13]  /*09a0*/  PLOP3.LUT P0, PT, PT, PT, UP0, 0x80, 0x0 ;  /* 0x000000000000781c */ /* 0x001fda0003f0f008 */
[----:B------:R-:W-:Y:S05]  /*09b0*/  @!P0 BRA `(.L_x_10404) ;  /* 0xfffffffc00f08947 */ /* 0x000fea000383ffff */
[----:B------:R-:W0:Y:S01]  /*09c0*/  S2R R0, SR_TID.X ;  /* 0x0000000000007919 */ /* 0x000e220000002100 */
[----:B------:R-:W1:Y:S01]  /*09d0*/  S2UR UR38, SR_CgaCtaId ;  /* 0x00000000002679c3 */ /* 0x000e620000008800 */
[----:B------:R-:W-:Y:S01]  /*09e0*/  UMOV UR4, 0x400 ;  /* 0x0000040000047882 */ /* 0x000fe20000000000 */
[----:B------:R-:W-:-:S06]  /*09f0*/  LOP3.LUT R19, R19, 0xffffffef, RZ, 0xc0, !PT ;  /* 0xffffffef13137812 */ /* 0x000fcc00078ec0ff */
[----:B------:R-:W-:Y:S06]  /*0a00*/  BAR.ARV 0x8, 0x200 ;  /* 0x0208000000007b1d */ /* 0x000fec0000002000 */
[----:B-1----:R-:W-:-:S06]  /*0a10*/  ULEA UR4, UR38, UR4, 0x18 ;  /* 0x0000000426047291 */ /* 0x002fcc000f8ec03f */
[----:B------:R-:W-:Y:S01]  /*0a20*/  IMAD.U32 R2, RZ, RZ, UR4 ;  /* 0x00000004ff027e24 */ /* 0x000fe2000f8e00ff */
[----:B0-----:R-:W-:Y:S01]  /*0a30*/  SHF.R.U32.HI R0, RZ, 0x7, R0 ;  /* 0x00000007ff007819 */ /* 0x001fe20000011600 */
[----:B------:R-:W-:-:S03]  /*0a40*/  ULDC UR4, c[0x0][0xc3c] ;  /* 0x00030f0000047ab9 */ /* 0x000fc60000000800 */
[----:B------:R-:W-:-:S13]  /*0a50*/  ISETP.NE.AND P0, PT, R0, 0x1, PT ;  /* 0x000000010000780c */ /* 0x000fda0003f05270 */
[----:B------:R-:W-:Y:S01]  /*0a60*/  @P0 LOP3.LUT R19, R19, 0x10, RZ, 0xfc, !PT ;  /* 0x0000001013130812 */ /* 0x000fe200078efcff */
[----:B------:R-:W-:Y:S08]  /*0a70*/  @!P0 BAR.ARV 0x9, 0x100 ;  /* 0x0244000000008b1d */ /* 0x000ff00000002000 */
[----:B------:R-:W-:Y:S06]  /*0a80*/  BAR.SYNC.DEFER_BLOCKING 0x5, 0x200 ;  /* 0x0148000000007b1d */ /* 0x000fec0000010000 */
[----:B------:R-:W0:Y:S02]  /*0a90*/  LDS.128 R96, [R2+0x2d8d0] ;  /* 0x02d8d00002607984 */ /* 0x000e240000000c00 */
[----:B------:R-:W-:Y:S06]  /*0aa0*/  BAR.ARV 0x4, 0x200 ;  /* 0x0108000000007b1d */ /* 0x000fec0000002000 */
[----:B0-----:R-:W-:-:S13]  /*0ab0*/  ISETP.GE.AND P0, PT, R99, UR4, PT ;  /* 0x0000000463007c0c */ /* 0x001fda000bf06270 */
[----:B------:R-:W-:Y:S05]  /*0ac0*/  @P0 BRA `(.L_x_10405) ;  /* 0x000001b400500947 */ /* 0x000fea0003800000 */
[----:B------:R-:W0:Y:S01]  /*0ad0*/  S2R R0, SR_TID.X ;  /* 0x0000000000007919 */ /* 0x000e220000002100 */
[----:B------:R-:W-:Y:S01]  /*0ae0*/  R2UR UR40, R2 ;  /* 0x00000000022872ca */ /* 0x000fe200000e0000 */
[----:B------:R-:W-:Y:S01]  /*0af0*/  IMAD.MOV.U32 R18, RZ, RZ, RZ ;  /* 0x000000ffff127224 */ /* 0x000fe200078e00ff */
[----:B------:R-:W-:Y:S01]  /*0b00*/  ULOP3.LUT UR39, UR36, 0x1, URZ, 0xfc, !UPT ;  /* 0x0000000124277892 */ /* 0x000fe2000f8efc3f */
[----:B------:R-:W-:Y:S01]  /*0b10*/  IMAD.MOV.U32 R140, RZ, RZ, RZ ;  /* 0x000000ffff8c7224 */ /* 0x000fe200078e00ff */
[----:B------:R-:W-:Y:S01]  /*0b20*/  UMOV UR37, URZ ;  /* 0x0000003f00257c82 */ /* 0x000fe20008000000 */
[----:B------:R-:W-:-:S08]  /*0b30*/  IMAD.MOV.U32 R142, RZ, RZ, RZ ;  /* 0x000000ffff8e7224 */ /* 0x000fd000078e00ff */
[----:B------:R-:W-:Y:S01]  /*0b40*/  UIADD3 UR40, UR40, 0xc400, URZ ;  /* 0x0000c40028287890 */ /* 0x000fe2000fffe03f */
[----:B0-----:R-:W-:-:S05]  /*0b50*/  VIADD R0, R0, 0xffffff80 ;  /* 0xffffff8000007836 */ /* 0x001fca0000000000 */
[----:B------:R-:W-:Y:S02]  /*0b60*/  SHF.R.S32.HI R3, RZ, 0x1f, R0 ;  /* 0x0000001fff037819 */ /* 0x000fe40000011400 */
[-C--:B------:R-:W-:Y:S02]  /*0b70*/  LEA.HI R12, R0, R0.reuse, RZ, 0x1 ;  /* 0x00000000000c7211 */ /* 0x080fe400078f08ff */
[CC--:B------:R-:W-:Y:S02]  /*0b80*/  LEA.HI R4, R3.reuse, R0.reuse, RZ, 0x7 ;  /* 0x0000000003047211 */ /* 0x0c0fe400078f38ff */
[CC--:B------:R-:W-:Y:S02]  /*0b90*/  LEA.HI R5, R3.reuse, R0.reuse, RZ, 0x4 ;  /* 0x0000000003057211 */ /* 0x0c0fe400078f20ff */
[----:B------:R-:W-:Y:S02]  /*0ba0*/  SHF.R.S32.HI R141, RZ, 0x1, R12 ;  /* 0x00000001ff8d7819 */ /* 0x000fe4000001140c */
[----:B------:R-:W-:-:S02]  /*0bb0*/  LEA.HI R6, R3, R0, RZ, 0x5 ;  /* 0x0000000003067211 */ /* 0x000fc400078f28ff */
[----:B------:R-:W-:Y:S02]  /*0bc0*/  LEA.HI R7, R3, R0, RZ, 0x2 ;  /* 0x0000000003077211 */ /* 0x000fe400078f10ff */
[----:B------:R-:W-:Y:S02]  /*0bd0*/  LOP3.LUT R13, R12, 0xfffffffe, RZ, 0xc0, !PT ;  /* 0xfffffffe0c0d7812 */ /* 0x000fe400078ec0ff */
[----:B------:R-:W-:Y:S02]  /*0be0*/  SHF.R.S32.HI R3, RZ, 0x7, R4 ;  /* 0x00000007ff037819 */ /* 0x000fe40000011404 */
[----:B------:R-:W-:Y:S01]  /*0bf0*/  LOP3.LUT R11, R4, 0xffffff80, RZ, 0xc0, !PT ;  /* 0xffffff80040b7812 */ /* 0x000fe200078ec0ff */
[----:B------:R-:W-:Y:S01]  /*0c00*/  IMAD.IADD R16, R0, 0x1, -R13 ;  /* 0x0000000100107824 */ /* 0x000fe200078e0a0d */
[----:B------:R-:W-:Y:S01]  /*0c10*/  SHF.R.S32.HI R4, RZ, 0x4, R5 ;  /* 0x00000004ff047819 */ /* 0x000fe20000011405 */
[----:B------:R-:W-:Y:S01]  /*0c20*/  IMAD.HI R10, R3, 0x55555556, RZ ;  /* 0x55555556030a7827 */ /* 0x000fe200078e02ff */
[----:B------:R-:W-:-:S02]  /*0c30*/  LEA.HI R12, R12, R141, RZ, 0x1 ;  /* 0x0000008d0c0c7211 */ /* 0x000fc400078f08ff */
[----:B------:R-:W-:Y:S01]  /*0c40*/  LOP3.LUT R9, R7, 0xfffffffc, RZ, 0xc0, !PT ;  /* 0xfffffffc07097812 */ /* 0x000fe200078ec0ff */
[----:B------:R-:W-:Y:S01]  /*0c50*/  IMAD.SHL.U32 R138, R16, 0x4, RZ ;  /* 0x00000004108a7824 */ /* 0x000fe200078e00ff */
[----:B------:R-:W-:Y:S01]  /*0c60*/  SHF.R.S32.HI R8, RZ, 0x2, R7 ;  /* 0x00000002ff087819 */ /* 0x000fe20000011407 */
[C---:B------:R-:W-:Y:S01]  /*0c70*/  IMAD.IADD R20, R0.reuse, 0x1, -R11 ;  /* 0x0000000100147824 */ /* 0x040fe200078e0a0b */
[----:B------:R-:W-:Y:S01]  /*0c80*/  SHF.R.S32.HI R15, RZ, 0x1f, R7 ;  /* 0x0000001fff0f7819 */ /* 0x000fe20000011407 */
[----:B------:R-:W-:Y:S01]  /*0c90*/  IMAD.IADD R9, R0, 0x1, -R9 ;  /* 0x0000000100097824 */ /* 0x000fe200078e0a09 */
[C---:B------:R-:W-:Y:S01]  /*0ca0*/  LOP3.LUT R7, R5.reuse, 0xfffffff0, RZ, 0xc0, !PT ;  /* 0xfffffff005077812 */ /* 0x040fe200078ec0ff */
[----:B------:R-:W-:Y:S01]  /*0cb0*/  VIADD R14, R138, 0x10 ;  /* 0x000000108a0e7836 */ /* 0x000fe20000000000 */
[----:B------:R-:W-:Y:S01]  /*0cc0*/  LEA.HI R5, R5, R4, RZ, 0x1 ;  /* 0x0000000405057211 */ /* 0x000fe200078f08ff */
[----:B------:R-:W-:Y:S01]  /*0cd0*/  STL [R1+0xdc], R16 ;  /* 0x0000dc1001007387 */ /* 0x000fe20000100800 */
[----:B------:R-:W-:Y:S01]  /*0ce0*/  LOP3.LUT R12, R12, 0x7fffffe, RZ, 0xc0, !PT ;  /* 0x07fffffe0c0c7812 */ /* 0x000fe200078ec0ff */
[----:B------:R-:W-:Y:S01]  /*0cf0*/  IMAD.IADD R7, R0, 0x1, -R7 ;  /* 0x0000000100077824 */ /* 0x000fe200078e0a07 */
[----:B------:R-:W-:Y:S01]  /*0d00*/  LEA.HI R15, R15, R8, RZ, 0x2 ;  /* 0x000000080f0f7211 */ /* 0x000fe200078f10ff */
[----:B------:R-:W-:Y:S01]  /*0d10*/  STL [R1+0xe0], R20 ;  /* 0x0000e01401007387 */ /* 0x000fe20000100800 */
[----:B------:R-:W-:Y:S01]  /*0d20*/  LOP3.LUT R5, R5, 0x1ffffffe, RZ, 0xc0, !PT ;  /* 0x1ffffffe05057812 */ /* 0x000fe200078ec0ff */
[----:B------:R-:W-:Y:S01]  /*0d30*/  IMAD.IADD R13, R141, 0x1, -R12 ;  /* 0x000000018d0d7824 */ /* 0x000fe200078e0a0c */
[----:B------:R-:W-:Y:S01]  /*0d40*/  LOP3.LUT R15, R15, 0xfffffffc, RZ, 0xc0, !PT ;  /* 0xfffffffc0f0f7812 */ /* 0x000fe200078ec0ff */
[----:B------:R0:W-:Y:S01]  /*0d50*/  STL [R1+0x4c], R14 ;  /* 0x00004c0e01007387 */ /* 0x0001e20000100800 */
[----:B------:R-:W-:Y:S01]  /*0d60*/  LEA.HI R10, R10, R10, RZ, 0x1 ;  /* 0x0000000a0a0a7211 */ /* 0x000fe200078f08ff */
[C---:B------:R-:W-:Y:S01]  /*0d70*/  IMAD.IADD R5, R4.reuse, 0x1, -R5 ;  /* 0x0000000104057824 */ /* 0x040fe200078e0a05 */
[----:B------:R-:W-:Y:S01]  /*0d80*/  SHF.R.S32.HI R0, RZ, 0x1f, R7 ;  /* 0x0000001fff007819 */ /* 0x000fe20000011407 */
[----:B------:R-:W-:Y:S01]  /*0d90*/  IMAD R153, R4, 0x8, R13 ;  /* 0x0000000804997824 */ /* 0x000fe200078e020d */
[C---:B------:R-:W-:Y:S01]  /*0da0*/  LEA.HI R4, R9.reuse, R9, RZ, 0x1 ;  /* 0x0000000909047211 */ /* 0x040fe200078f08ff */
[----:B------:R-:W-:Y:S01]  /*0db0*/  IMAD.IADD R15, R8, 0x1, -R15 ;  /* 0x00000001080f7824 */ /* 0x000fe200078e0a0f */
[----:B------:R-:W-:Y:S01]  /*0dc0*/  LEA.HI R0, R0, R7, RZ, 0x3 ;  /* 0x0000000700007211 */ /* 0x000fe200078f18ff */
[----:B------:R-:W-:Y:S01]  /*0dd0*/  IMAD.IADD R8, R138, 0x1, R14 ;  /* 0x000000018a087824 */ /* 0x000fe200078e020e */
[----:B------:R-:W-:Y:S01]  /*0de0*/  LOP3.LUT R4, R4, 0x1ffffffe, RZ, 0xc0, !PT ;  /* 0x1ffffffe04047812 */ /* 0x000fe200078ec0ff */
[----:B------:R-:W-:Y:S01]  /*0df0*/  IMAD R10, R10, -0x3, R3 ;  /* 0xfffffffd0a0a7824 */ /* 0x000fe200078e0203 */
[----:B------:R-:W-:Y:S01]  /*0e00*/  SHF.R.S32.HI R3, RZ, 0x1f, R20 ;  /* 0x0000001fff037819 */ /* 0x000fe20000011414 */
[----:B0-----:R-:W-:Y:S01]  /*0e10*/  VIADD R14, R138, 0x20 ;  /* 0x000000208a0e7836 */ /* 0x001fe20000000000 */
[----:B------:R-:W-:Y:S01]  /*0e20*/  SHF.R.S32.HI R17, RZ, 0x1f, R8 ;  /* 0x0000001fff117819 */ /* 0x000fe20000011408 */
[----:B------:R-:W-:Y:S01]  /*0e30*/  IMAD.IADD R9, R9, 0x1, -R4 ;  /* 0x0000000109097824 */ /* 0x000fe200078e0a04 */
[C---:B------:R-:W-:Y:S01]  /*0e40*/  LOP3.LUT R4, R0.reuse, 0xfffffff8, RZ, 0xc0, !PT ;  /* 0xfffffff800047812 */ /* 0x040fe200078ec0ff */
[----:B------:R-:W-:Y:S01]  /*0e50*/  IMAD.SHL.U32 R15, R15, 0x40, RZ ;  /* 0x000000400f0f7824 */ /* 0x000fe200078e00ff */
[----:B------:R-:W-:Y:S01]  /*0e60*/  LEA.HI R156, R17, R8, RZ, 0x3 ;  /* 0x00000008119c7211 */ /* 0x000fe200078f18ff */
[----:B------:R-:W-:Y:S01]  /*0e70*/  STL [R1+0x48], R14 ;  /* 0x0000480e01007387 */ /* 0x000fe20000100800 */
[-C--:B------:R-:W-:Y:S01]  /*0e80*/  LEA.HI R11, R3, R20.reuse, RZ, 0x2 ;  /* 0x00000014030b7211 */ /* 0x080fe200078f10ff */
[----:B------:R-:W-:Y:S01]  /*0e90*/  IMAD.IADD R4, R7, 0x1, -R4 ;  /* 0x0000000107047824 */ /* 0x000fe200078e0a04 */
[----:B------:R-:W-:Y:S01]  /*0ea0*/  SHF.R.S32.HI R8, RZ, 0x5, R6 ;  /* 0x00000005ff087819 */ /* 0x000fe20000011406 */
[----:B------:R-:W-:Y:S01]  /*0eb0*/  IMAD.SHL.U32 R6, R0, 0x40, RZ ;  /* 0x0000004000067824 */ /* 0x000fe200078e00ff */
[--C-:B------:R-:W-:Y:S01]  /*0ec0*/  SHF.R.S32.HI R12, RZ, 0x2, R11.reuse ;  /* 0x00000002ff0c7819 */ /* 0x100fe2000001140b */
[----:B------:R-:W-:Y:S01]  /*0ed0*/  IMAD.SHL.U32 R0, R5, 0x8, RZ ;  /* 0x0000000805007824 */ /* 0x000fe200078e00ff */
[----:B------:R-:W-:Y:S01]  /*0ee0*/  SHF.R.S32.HI R13, RZ, 0x1f, R11 ;  /* 0x0000001fff0d7819 */ /* 0x000fe2000001140b */
[----:B------:R-:W-:Y:S01]  /*0ef0*/  IMAD R17, R8, 0x10, R7 ;  /* 0x0000001008117824 */ /* 0x000fe200078e0207 */
[----:B------:R-:W-:Y:S01]  /*0f00*/  LEA.HI R7, R3, R20, RZ, 0x5 ;  /* 0x0000001403077211 */ /* 0x000fe200078f28ff */
[----:B------:R-:W-:Y:S01]  /*0f10*/  IMAD.SHL.U32 R3, R4, 0x40, RZ ;  /* 0x0000004004037824 */ /* 0x000fe200078e00ff */
[----:B------:R-:W-:Y:S01]  /*0f20*/  LEA.HI R13, R13, R12, RZ, 0x3 ;  /* 0x0000000c0d0d7211 */ /* 0x000fe200078f18ff */
[----:B------:R-:W-:Y:S01]  /*0f30*/  IMAD.U32 R5, R17, 0x20, R0 ;  /* 0x0000002011057824 */ /* 0x000fe200078e0000 */
[----:B------:R-:W-:Y:S01]  /*0f40*/  SHF.R.S32.HI R7, RZ, 0x5, R7 ;  /* 0x00000005ff077819 */ /* 0x000fe20000011407 */
[----:B------:R-:W-:Y:S01]  /*0f50*/  IMAD.SHL.U32 R153, R153, 0x20, RZ ;  /* 0x0000002099997824 */ /* 0x000fe200078e00ff */
[----:B------:R-:W-:-:S02]  /*0f60*/  LOP3.LUT R13, R13, 0xfffffff8, RZ, 0xc0, !PT ;  /* 0xfffffff80d0d7812 */ /* 0x000fc400078ec0ff */
[----:B------:R-:W-:Y:S01]  /*0f70*/  LOP3.LUT R3, R3, 0x1c0, RZ, 0xc0, !PT ;  /* 0x000001c003037812 */ /* 0x000fe200078ec0ff */
[----:B------:R0:W-:Y:S01]  /*0f80*/  STL [R1+0x114], R5 ;  /* 0x0001140501007387 */ /* 0x0001e20000100800 */
[----:B------:R-:W-:Y:S01]  /*0f90*/  LOP3.LUT R6, R6, 0x7ffffe00, RZ, 0xc0, !PT ;  /* 0x7ffffe0006067812 */ /* 0x000fe200078ec0ff */
[----:B------:R-:W-:Y:S01]  /*0fa0*/  IMAD.IADD R12, R12, 0x1, -R13 ;  /* 0x000000010c0c7824 */ /* 0x000fe200078e0a0d */
[----:B------:R-:W-:Y:S01]  /*0fb0*/  LOP3.LUT R0, R3, 0x8, R0, 0xf8, !PT ;  /* 0x0000000803007812 */ /* 0x000fe200078ef800 */
[----:B------:R-:W-:Y:S01]  /*0fc0*/  IMAD.IADD R13, R138, 0x1, R14 ;  /* 0x000000018a0d7824 */ /* 0x000fe200078e020e */
[----:B------:R-:W-:Y:S01]  /*0fd0*/  SHF.R.U32.HI R3, RZ, 0x3, R3 ;  /* 0x00000003ff037819 */ /* 0x000fe20000011603 */
[----:B------:R-:W-:Y:S01]  /*0fe0*/  IMAD R7, R7, 0x10, R12 ;  /* 0x0000001007077824 */ /* 0x000fe200078e020c */
[----:B------:R-:W-:Y:S01]  /*0ff0*/  SHF.L.U32 R16, R16, 0x3, RZ ;  /* 0x0000000310107819 */ /* 0x000fe200000006ff */
[----:B------:R-:W-:Y:S01]  /*1000*/  IMAD R6, R8, 0x400, R6 ;  /* 0x0000040008067824 */ /* 0x000fe200078e0206 */
[----:B------:R-:W-:Y:S01]  /*1010*/  LOP3.LUT R3, R0, R3, RZ, 0x3c, !PT ;  /* 0x0000000300037212 */ /* 0x000fe200078e3cff */
[----:B------:R-:W-:Y:S01]  /*1020*/  IMAD R10, R10, 0x40, R7 ;  /* 0x000000400a0a7824 */ /* 0x000fe200078e0207 */
[----:B------:R-:W-:Y:S01]  /*1030*/  LOP3.LUT R11, R11, 0x7ffffffc, RZ, 0xc0, !PT ;  /* 0x7ffffffc0b0b7812 */ /* 0x000fe200078ec0ff */
[----:B0-----:R-:W-:Y:S01]  /*1040*/  VIADD R5, R138, 0x18 ;  /* 0x000000188a057836 */ /* 0x001fe20000000000 */
[----:B------:R-:W-:Y:S01]  /*1050*/  LOP3.LUT R143, R15, 0xc0, RZ, 0xc0, !PT ;  /* 0x000000c00f8f7812 */ /* 0x000fe200078ec0ff */
[----:B------:R-:W-:Y:S01]  /*1060*/  IMAD.IADD R3, R6, 0x1, R3 ;  /* 0x0000000106037824 */ /* 0x000fe200078e0203 */
[----:B------:R-:W-:Y:S01]  /*1070*/  STL [R1+0x10c], R10 ;  /* 0x00010c0a01007387 */ /* 0x000fe20000100800 */
[----:B------:R-:W-:Y:S01]  /*1080*/  VIADD R6, R138, 0x8 ;  /* 0x000000088a067836 */ /* 0x000fe20000000000 */
[----:B------:R-:W-:Y:S01]  /*1090*/  R2P PR, R4, 0x6 ;  /* 0x0000000604007804 */ /* 0x000fe20000000000 */
[----:B------:R-:W-:Y:S01]  /*10a0*/  VIADD R23, R16, 0x30 ;  /* 0x0000003010177836 */ /* 0x000fe20000000000 */
[----:B------:R-:W-:Y:S01]  /*10b0*/  STL [R1], RZ ;  /* 0x000000ff01007387 */ /* 0x000fe20000100800 */
[----:B------:R-:W-:Y:S01]  /*10c0*/  VIADD R0, R138, 0x28 ;  /* 0x000000288a007836 */ /* 0x000fe20000000000 */
[----:B------:R-:W-:Y:S01]  /*10d0*/  SHF.R.S32.HI R14, RZ, 0x1f, R13 ;  /* 0x0000001fff0e7819 */ /* 0x000fe2000001140d */
[----:B------:R-:W-:Y:S01]  /*10e0*/  VIADD R22, R16, 0x40 ;  /* 0x0000004010167836 */ /* 0x000fe20000000000 */
[----:B------:R-:W-:Y:S01]  /*10f0*/  STL [R1+0x54], R6 ;  /* 0x0000540601007387 */ /* 0x000fe20000100800 */
[----:B------:R-:W-:Y:S01]  /*1100*/  IMAD.IADD R11, R20, 0x1, -R11 ;  /* 0x00000001140b7824 */ /* 0x000fe200078e0a0b */
[----:B------:R-:W-:Y:S01]  /*1110*/  SHF.R.U32.HI R144, RZ, 0x3, R143 ;  /* 0x00000003ff907819 */ /* 0x000fe2000001168f */
[----:B------:R-:W-:Y:S01]  /*1120*/  VIADD R136, R16, 0x50 ;  /* 0x0000005010887836 */ /* 0x000fe20000000000 */
[----:B------:R0:W-:Y:S01]  /*1130*/  STL [R1+0x50], R5 ;  /* 0x0000500501007387 */ /* 0x0001e20000100800 */
[----:B------:R-:W-:Y:S01]  /*1140*/  IMAD.SHL.U32 R11, R11, 0x2, RZ ;  /* 0x000000020b0b7824 */ /* 0x000fe200078e00ff */
[--C-:B------:R-:W-:Y:S01]  /*1150*/  LOP3.LUT R7, R143, 0x18, R16.reuse, 0xf8, !PT ;  /* 0x000000188f077812 */ /* 0x100fe200078ef810 */
[----:B------:R-:W-:Y:S01]  /*1160*/  IMAD.MOV.U32 R4, RZ, RZ, 0x40 ;  /* 0x00000040ff047424 */ /* 0x000fe200078e00ff */
[----:B------:R1:W-:Y:S01]  /*1170*/  STL [R1+0x58], R0 ;  /* 0x0000580001007387 */ /* 0x0003e20000100800 */
[C---:B------:R-:W-:Y:S01]  /*1180*/  VIADD R25, R11.reuse, 0x8 ;  /* 0x000000080b197836 */ /* 0x040fe20000000000 */
[----:B------:R-:W-:Y:S01]  /*1190*/  LEA.HI R14, R14, R13, RZ, 0x3 ;  /* 0x0000000d0e0e7211 */ /* 0x000fe200078f18ff */
[C---:B------:R-:W-:Y:S01]  /*11a0*/  VIADD R24, R11.reuse, 0x10 ;  /* 0x000000100b187836 */ /* 0x040fe20000000000 */
[----:B------:R-:W-:Y:S01]  /*11b0*/  SHF.R.S32.HI R17, RZ, 0x1f, R16 ;  /* 0x0000001fff117819 */ /* 0x000fe20000011410 */
[C---:B------:R-:W-:Y:S01]  /*11c0*/  VIADD R21, R11.reuse, 0x18 ;  /* 0x000000180b157836 */ /* 0x040fe20000000000 */
[----:B0-----:R-:W-:Y:S01]  /*11d0*/  SHF.R.S32.HI R5, RZ, 0x1f, R23 ;  /* 0x0000001fff057819 */ /* 0x001fe20000011417 */
[C---:B------:R-:W-:Y:S01]  /*11e0*/  VIADD R20, R11.reuse, 0x20 ;  /* 0x000000200b147836 */ /* 0x040fe20000000000 */
[----:B------:R-:W-:Y:S01]  /*11f0*/  SHF.R.S32.HI R156, RZ, 0x3, R156 ;  /* 0x00000003ff9c7819 */ /* 0x000fe2000001149c */
[C---:B------:R-:W-:Y:S01]  /*1200*/  VIADD R15, R11.reuse, 0x28 ;  /* 0x000000280b0f7836 */ /* 0x040fe20000000000 */
[----:B-1----:R-:W-:Y:S01]  /*1210*/  SHF.R.S32.HI R0, RZ, 0x1f, R22 ;  /* 0x0000001fff007819 */ /* 0x002fe20000011416 */
[----:B------:R0:W-:Y:S01]  /*1220*/  STL [R1+0x2c], R5 ;  /* 0x00002c0501007387 */ /* 0x0001e20000100800 */
[C---:B------:R-:W-:Y:S01]  /*1230*/  VIADD R13, R11.reuse, 0x30 ;  /* 0x000000300b0d7836 */ /* 0x040fe20000000000 */
[----:B------:R-:W-:Y:S01]  /*1240*/  SHF.R.S32.HI R157, RZ, 0x3, R14 ;  /* 0x00000003ff9d7819 */ /* 0x000fe2000001140e */
[C---:B------:R-:W-:Y:S01]  /*1250*/  VIADD R12, R11.reuse, 0x38 ;  /* 0x000000380b0c7836 */ /* 0x040fe20000000000 */
[----:B------:R1:W-:Y:S01]  /*1260*/  STL [R1+0x28], R0 ;  /* 0x0000280001007387 */ /* 0x0003e20000100800 */
[----:B------:R-:W-:-:S02]  /*1270*/  VIADD R8, R11, 0x40 ;  /* 0x000000400b087836 */ /* 0x000fc40000000000 */
[----:B------:R-:W-:Y:S02]  /*1280*/  VIADD R6, R11, 0x48 ;  /* 0x000000480b067836 */ /* 0x000fe40000000000 */
[----:B------:R-:W-:Y:S01]  /*1290*/  IMAD R3, R3, 0x2, R2 ;  /* 0x0000000203037824 */ /* 0x000fe200078e0202 */
[----:B0-----:R-:W-:Y:S02]  /*12a0*/  LOP3.LUT R5, R143, 0x8, R16, 0xf8, !PT ;  /* 0x000000088f057812 */ /* 0x001fe400078ef810 */
[----:B-1----:R-:W-:-:S05]  /*12b0*/  SHF.R.S32.HI R0, RZ, 0x1f, R136 ;  /* 0x0000001fff007819 */ /* 0x002fca0000011488 */
[----:B------:R0:W-:Y:S04]  /*12c0*/  STL [R1+0x24], R0 ;  /* 0x0000240001007387 */ /* 0x0001e80000100800 */
[----:B------:R1:W-:Y:S04]  /*12d0*/  STL [R1+0xac], R11 ;  /* 0x0000ac0b01007387 */ /* 0x0003e80000100800 */
[----:B------:R-:W-:Y:S01]  /*12e0*/  STL [R1+0xd4], R25 ;  /* 0x0000d41901007387 */ /* 0x000fe20000100800 */
[-C--:B0-----:R-:W-:Y:S02]  /*12f0*/  LOP3.LUT R0, R5, R144.reuse, RZ, 0x3c, !PT ;  /* 0x0000009005007212 */ /* 0x081fe400078e3cff */
[----:B------:R-:W-:Y:S01]  /*1300*/  SEL R5, R4, 0xffffffc0, !P2 ;  /* 0xffffffc004057807 */ /* 0x000fe20005000000 */
[----:B------:R-:W-:Y:S01]  /*1310*/  STL [R1+0xd0], R24 ;  /* 0x0000d01801007387 */ /* 0x000fe20000100800 */
[----:B------:R-:W-:Y:S01]  /*1320*/  LOP3.LUT R4, R7, R144, RZ, 0x3c, !PT ;  /* 0x0000009007047212 */ /* 0x000fe200078e3cff */
[----:B------:R-:W-:Y:S01]  /*1330*/  VIADD R7, R11, 0x50 ;  /* 0x000000500b077836 */ /* 0x000fe20000000000 */
[----:B-1----:R-:W-:Y:S01]  /*1340*/  SHF.R.S32.HI R11, RZ, 0x1f, R25 ;  /* 0x0000001fff0b7819 */ /* 0x002fe20000011419 */
[----:B------:R-:W-:Y:S01]  /*1350*/  STL [R1+0xcc], R21 ;  /* 0x0000cc1501007387 */ /* 0x000fe20000100800 */
[----:B------:R-:W-:-:S02]  /*1360*/  IMAD.IADD R0, R153, 0x1, R0 ;  /* 0x0000000199007824 */ /* 0x000fc400078e0200 */
[----:B------:R-:W-:Y:S01]  /*1370*/  IMAD.IADD R4, R153, 0x1, R4 ;  /* 0x0000000199047824 */ /* 0x000fe200078e0204 */
[----:B------:R-:W-:Y:S04]  /*1380*/  STL [R1+0xc8], R20 ;  /* 0x0000c81401007387 */ /* 0x000fe80000100800 */
[----:B------:R-:W-:Y:S04]  /*1390*/  STL [R1+0xc4], R15 ;  /* 0x0000c40f01007387 */ /* 0x000fe80000100800 */
[----:B------:R-:W-:Y:S04]  /*13a0*/  STL [R1+0xc0], R13 ;  /* 0x0000c00d01007387 */ /* 0x000fe80000100800 */
[----:B------:R-:W-:Y:S04]  /*13b0*/  STL [R1+0xbc], R12 ;  /* 0x0000bc0c01007387 */ /* 0x000fe80000100800 */
[----:B------:R0:W-:Y:S04]  /*13c0*/  STL [R1+0xa8], R7 ;  /* 0x0000a80701007387 */ /* 0x0001e80000100800 */
[----:B------:R1:W-:Y:S04]  /*13d0*/  STL [R1+0xb8], R8 ;  /* 0x0000b80801007387 */ /* 0x0003e80000100800 */
[----:B------:R2:W-:Y:S01]  /*13e0*/  STL [R1+0x88], R0 ;  /* 0x0000880001007387 */ /* 0x0005e20000100800 */
[----:B0-----:R-:W-:-:S03]  /*13f0*/  SHF.R.S32.HI R7, RZ, 0x1f, R24 ;  /* 0x0000001fff077819 */ /* 0x001fc60000011418 */
[----:B------:R-:W-:Y:S01]  /*1400*/  STL [R1+0xb4], R6 ;  /* 0x0000b40601007387 */ /* 0x000fe20000100800 */
        /* <DEDUP_REMOVED lines=10> */
[----:B------:R1:W-:Y:S01]  /*14b0*/  STL [R1+0xf4], R0 ;  /* 0x0000f40001007387 */ /* 0x0003e20000100800 */
[----:B0-----:R-:W-:-:S03]  /*14c0*/  SHF.R.S32.HI R11, RZ, 0x1f, R12 ;  /* 0x0000001fff0b7819 */ /* 0x001fc6000001140c */
[----:B------:R0:W-:Y:S04]  /*14d0*/  STL [R1+0xf0], R7 ;  /* 0x0000f00701007387 */ /* 0x0001e80000100800 */
[----:B------:R-:W-:Y:S01]  /*14e0*/  STL [R1+0xec], R11 ;  /* 0x0000ec0b01007387 */ /* 0x000fe20000100800 */
[C---:B-1----:R-:W-:Y:S02]  /*14f0*/  VIADD R0, R3.reuse, 0x21800 ;  /* 0x0002180003007836 */ /* 0x042fe40000000000 */
[----:B------:R-:W-:Y:S01]  /*1500*/  VIADD R3, R3, 0x21820 ;  /* 0x0002182003037836 */ /* 0x000fe20000000000 */
[----:B------:R-:W-:Y:S01]  /*1510*/  STL [R1+0xe8], R8 ;  /* 0x0000e80801007387 */ /* 0x000fe20000100800 */
[----:B0-----:R-:W-:Y:S01]  /*1520*/  SHF.R.S32.HI R7, RZ, 0x1f, R6 ;  /* 0x0000001fff077819 */ /* 0x001fe20000011406 */
[----:B------:R-:W-:Y:S01]  /*1530*/  @P1 VIADD R3, R0, 0xffffffe0 ;  /* 0xffffffe000031836 */ /* 0x000fe20000000000 */
[----:B------:R-:W-:Y:S01]  /*1540*/  LEA R6, R4, UR40, 0x1 ;  /* 0x0000002804067c11 */ /* 0x000fe2000f8e08ff */
[----:B------:R-:W-:-:S02]  /*1550*/  IMAD R4, R9, 0x8, R10 ;  /* 0x0000000809047824 */ /* 0x000fc400078e020a */
[----:B------:R-:W-:Y:S01]  /*1560*/  IMAD.IADD R0, R0, 0x1, R5 ;  /* 0x0000000100007824 */ /* 0x000fe200078e0205 */
[----:B------:R-:W-:Y:S04]  /*1570*/  STL [R1+0xe4], R7 ;  /* 0x0000e40701007387 */ /* 0x000fe80000100800 */
[----:B------:R-:W-:Y:S04]  /*1580*/  STL [R1+0x108], R6 ;  /* 0x0001080601007387 */ /* 0x000fe80000100800 */
[----:B------:R-:W-:Y:S04]  /*1590*/  STL [R1+0x8c], R3 ;  /* 0x00008c0301007387 */ /* 0x000fe80000100800 */
[----:B------:R0:W-:Y:S04]  /*15a0*/  STL [R1+0x110], R4 ;  /* 0x0001100401007387 */ /* 0x0001e80000100800 */
[----:B------:R1:W-:Y:S01]  /*15b0*/  STL [R1+0x74], R0 ;  /* 0x0000740001007387 */ /* 0x0003e20000100800 */
[----:B0-----:R-:W-:-:S02]  /*15c0*/  IMAD.IADD R4, R5, 0x1, R3 ;  /* 0x0000000105047824 */ /* 0x001fc400078e0203 */
[----:B-1----:R-:W-:-:S03]  /*15d0*/  VIADD R0, R3, 0x6000 ;  /* 0x0000600003007836 */ /* 0x002fc60000000000 */
[----:B------:R0:W-:Y:S04]  /*15e0*/  STL [R1+0x70], R4 ;  /* 0x0000700401007387 */ /* 0x0001e80000100800 */
[----:B------:R0:W-:Y:S02]  /*15f0*/  STL [R1+0x90], R0 ;  /* 0x0000900001007387 */ /* 0x0001e40000100800 */
.L_x_10558:
[----:B0-2---:R-:W0:Y:S02]  /*1600*/  LDC.64 R4, c[0x0][0xc88] ;  /* 0x00032200ff047b82 */ /* 0x005e240000000a00 */
[----:B0-----:R-:W-:-:S05]  /*1610*/  IMAD.WIDE R4, R99, 0x4, R4 ;  /* 0x0000000463047825 */ /* 0x001fca00078e0204 */
[----:B----4-:R-:W2:Y:S01]  /*1620*/  LDG.E R27, desc[UR42][R4.64] ;  /* 0x0000002a041b7981 */ /* 0x010ea2000c1e1900 */
        /* <DEDUP_REMOVED lines=10> */
[----:B-12---:R-:W-:Y:S01]  /*16d0*/  SHF.R.S32.HI R0, RZ, 0x1f, R27 ;  /* 0x0000001fff007819 */ /* 0x006fe2000001141b */
[----:B------:R0:W-:Y:S08]  /*16e0*/  STL [R1+0x98], R27 ;  /* 0x0000981b01007387 */ /* 0x0001f00000100800 */
[----:B------:R-:W-:-:S02]  /*16f0*/  @P1 LEA R6, P2, R27, UR4, 0x2 ;  /* 0x000000041b061c11 */ /* 0x000fc4000f8410ff */
[C---:B------:R-:W-:Y:S01]  /*1700*/  SHF.L.U32 R31, R27.reuse, 0x2, RZ ;  /* 0x000000021b1f7819 */ /* 0x040fe200000006ff */
[----:B------:R0:W-:Y:S01]  /*1710*/  STL [R1+0xd8], R0 ;  /* 0x0000d80001007387 */ /* 0x0001e20000100800 */
[C-C-:B------:R-:W-:Y:S02]  /*1720*/  @P1 LEA.HI.X R7, R27.reuse, UR5, R0.reuse, 0x2, P2 ;  /* 0x000000051b071c11 */ /* 0x140fe400090f1400 */
[----:B------:R-:W-:Y:S01]  /*1730*/  ISETP.NE.U32.AND P2, PT, RZ, UR8, PT ;  /* 0x00000008ff007c0c */ /* 0x000fe2000bf45070 */
[----:B------:R-:W-:Y:S01]  /*1740*/  ULDC UR4, c[0x0][0x288] ;  /* 0x0000a20000047ab9 */ /* 0x000fe20000000800 */
[----:B------:R-:W-:Y:S01]  /*1750*/  SHF.L.U64.HI R30, R27, 0x2, R0 ;  /* 0x000000021b1e7819 */ /* 0x000fe20000010200 */
[----:B------:R0:W5:Y:S01]  /*1760*/  @P1 LDG.E R11, desc[UR42][R6.64] ;  /* 0x0000002a060b1981 */ /* 0x000162000c1e1900 */
[----:B------:R-:W-:Y:S02]  /*1770*/  ISETP.NE.AND.EX P2, PT, RZ, UR9, PT, P2 ;  /* 0x00000009ff007c0c */ /* 0x000fe4000bf45320 */
[----:B------:R-:W-:Y:S01]  /*1780*/  IADD3 R4, P3, R31, UR6, RZ ;  /* 0x000000061f047c10 */ /* 0x000fe2000ff7e0ff */
[----:B------:R-:W-:Y:S01]  /*1790*/  IMAD.U32 R100, RZ, RZ, UR4 ;  /* 0x00000004ff647e24 */ /* 0x000fe2000f8e00ff */
[----:B------:R-:W-:Y:S01]  /*17a0*/  ULDC.64 UR4, c[0x0][0x418] ;  /* 0x0001060000047ab9 */ /* 0x000fe20000000a00 */
[----:B------:R0:W-:Y:S01]  /*17b0*/  STL [R1+0x9c], R31 ;  /* 0x00009c1f01007387 */ /* 0x0001e20000100800 */
[----:B------:R-:W-:-:S07]  /*17c0*/  IADD3.X R5, R30, UR7, RZ, P3, !PT ;  /* 0x000000071e057c10 */ /* 0x000fce0009ffe4ff */
[----:B------:R-:W-:Y:S01]  /*17d0*/  @P2 IADD3 R8, P1, R31, UR8, RZ ;  /* 0x000000081f082c10 */ /* 0x000fe2000ff3e0ff */
[----:B------:R0:W5:Y:S03]  /*17e0*/  @P0 LDG.E R83, desc[UR42][R4.64] ;  /* 0x0000002a04530981 */ /* 0x000166000c1e1900 */
[----:B------:R-:W-:Y:S01]  /*17f0*/  @P2 IADD3.X R9, R30, UR9, RZ, P1, !PT ;  /* 0x000000091e092c10 */ /* 0x000fe20008ffe4ff */
[----:B------:R-:W-:Y:S01]  /*1800*/  UISETP.NE.U32.AND UP0, UPT, UR4, URZ, UPT ;  /* 0x0000003f0400728c */ /* 0x000fe2000bf05070 */
[----:B------:R0:W-:Y:S02]  /*1810*/  STL [R1+0xa0], R30 ;  /* 0x0000a01e01007387 */ /* 0x0001e40000100800 */
[----:B------:R-:W-:Y:S02]  /*1820*/  ULDC UR4, c[0x0][0x424] ;  /* 0x0001090000047ab9 */ /* 0x000fe40000000800 */
[----:B------:R0:W5:Y:S01]  /*1830*/  @P2 LDG.E R100, desc[UR42][R8.64] ;  /* 0x0000002a08642981 */ /* 0x000162000c1e1900 */
[----:B------:R-:W-:-:S03]  /*1840*/  UISETP.NE.AND.EX UP0, UPT, UR5, URZ, UPT, UP0 ;  /* 0x0000003f0500728c */ /* 0x000fc6000bf05300 */
[----:B------:R-:W-:Y:S01]  /*1850*/  ULDC UR5, c[0x0][0x2f0] ;  /* 0x0000bc0000057ab9 */ /* 0x000fe20000000800 */
[----:B------:R-:W-:-:S04]  /*1860*/  USEL UR4, UR4, 0x1, UP0 ;  /* 0x0000000104047887 */ /* 0x000fc80008000000 */
[----:B------:R-:W-:-:S03]  /*1870*/  UIMAD UR4, UR4, UR5, URZ ;  /* 0x00000005040472a4 */ /* 0x000fc6000f8e023f */
[----:B------:R-:W-:Y:S02]  /*1880*/  ULDC UR5, c[0x0][0x348] ;  /* 0x0000d20000057ab9 */ /* 0x000fe40000000800 */
[----:B------:R-:W-:Y:S02]  /*1890*/  IMAD.U32 R24, RZ, RZ, UR5 ;  /* 0x00000005ff187e24 */ /* 0x000fe4000f8e00ff */
[----:B------:R-:W-:Y:S01]  /*18a0*/  IMAD.U32 R28, RZ, RZ, UR4 ;  /* 0x00000004ff1c7e24 */ /* 0x000fe2000f8e00ff */
[----:B0--3--:R-:W-:Y:S06]  /*18b0*/  @P2 BRA `(.L_x_10406) ;  /* 0x0000000000242947 */ /* 0x009fec0003800000 */
        /* <DEDUP_REMOVED lines=9> */
.L_x_10406:
[----:B------:R-:W-:Y:S01]  /*1950*/  ULDC.64 UR4, c[0x0][0xa20] ;  /* 0x0002880000047ab9 */ /* 0x000fe20000000a00 */
[----:B------:R0:W-:Y:S01]  /*1960*/  STL [R1+0xa4], R97 ;  /* 0x0000a46101007387 */ /* 0x0001e20000100800 */
[----:B------:R-:W-:Y:S02]  /*1970*/  ISETP.NE.U32.AND P1, PT, RZ, UR4, PT ;  /* 0x00000004ff007c0c */ /* 0x000fe4000bf25070 */
[C---:B------:R-:W-:Y:S02]  /*1980*/  LOP3.LUT R3, R98.reuse, 0xff000000, RZ, 0xc0, !PT ;  /* 0xff00000062037812 */ /* 0x040fe400078ec0ff */
[----:B------:R-:W-:Y:S02]  /*1990*/  ISETP.NE.AND.EX P1, PT, RZ, UR5, PT, P1 ;  /* 0x00000005ff007c0c */ /* 0x000fe4000bf25310 */
[----:B------:R-:W-:Y:S02]  /*19a0*/  LOP3.LUT R0, R98, 0xff0000, RZ, 0xc0, !PT ;  /* 0x00ff000062007812 */ /* 0x000fe400078ec0ff */
[----:B------:R-:W-:-:S02]  /*19b0*/  SHF.R.U32.HI R3, RZ, 0x8, R3 ;  /* 0x00000008ff037819 */ /* 0x000fc40000011603 */
[----:B------:R-:W-:Y:S02]  /*19c0*/  LOP3.LUT R137, R98, 0xffff, RZ, 0xc0, !PT ;  /* 0x0000ffff62897812 */ /* 0x000fe400078ec0ff */
[----:B------:R-:W-:-:S05]  /*19d0*/  LEA.HI R8, R0, R3, RZ, 0x10 ;  /* 0x0000000300087211 */ /* 0x000fca00078f80ff */
[----:B0-----:R-:W-:Y:S05]  /*19e0*/  @!P1 BRA `(.L_x_10407) ;  /* 0x0000000000109947 */ /* 0x001fea0003800000 */
[----:B------:R-:W-:-:S04]  /*19f0*/  IADD3 R28, P0, R31, UR4, RZ ;  /* 0x000000041f1c7c10 */ /* 0x000fc8000ff1e0ff */
[----:B------:R-:W-:-:S05]  /*1a00*/  IADD3.X R29, R30, UR5, RZ, P0, !PT ;  /* 0x000000051e1d7c10 */ /* 0x000fca00087fe4ff */
[----:B------:R0:W5:Y:S01]  /*1a10*/  LDG.E R28, desc[UR42][R28.64] ;  /* 0x0000002a1c1c7981 */ /* 0x000162000c1e1900 */
[----:B------:R-:W-:Y:S05]  /*1a20*/  BRA `(.L_x_10408) ;  /* 0x0000000000107947 */ /* 0x000fea0003800000 */
.L_x_10407:
[----:B------:R-:W-:Y:S05]  /*1a30*/  @!P0 BRA `(.L_x_10408) ;  /* 0x00000000000c8947 */ /* 0x000fea0003800000 */
[----:B------:R-:W2:Y:S04]  /*1a40*/  LDG.E R3, desc[UR42][R4.64] ;  /* 0x0000002a04037981 */ /* 0x000ea8000c1e1900 */
[----:B------:R-:W2:Y:S02]  /*1a50*/  LDG.E R28, desc[UR42][R4.64+0x4] ;  /* 0x0000042a041c7981 */ /* 0x000ea4000c1e1900 */
[----:B--2---:R-:W-:-:S07]  /*1a60*/  IMAD.IADD R28, R28, 0x1, -R3 ;  /* 0x000000011c1c7824 */ /* 0x004fce00078e0a03 */
.L_x_10408:
[----:B------:R-:W-:Y:S02]  /*1a70*/  ULDC.64 UR4, c[0x0][0xa10] ;  /* 0x0002840000047ab9 */ /* 0x000fe40000000a00 */
[----:B------:R-:W-:-:S04]  /*1a80*/  ISETP.NE.U32.AND P0, PT, RZ, UR4, PT ;  /* 0x00000004ff007c0c */ /* 0x000fc8000bf05070 */
[----:B------:R-:W-:Y:S01]  /*1a90*/  ISETP.NE.AND.EX P0, PT, RZ, UR5, PT, P0 ;  /* 0x00000005ff007c0c */ /* 0x000fe2000bf05300 */
[----:B------:R-:W-:Y:S02]  /*1aa0*/  ULDC.64 UR4, c[0x0][0xa30] ;  /* 0x00028c0000047ab9 */ /* 0x000fe40000000a00 */
[----:B------:R-:W-:-:S10]  /*1ab0*/  ISETP.NE.U32.AND P1, PT, RZ, UR4, PT ;  /* 0x00000004ff007c0c */ /* 0x000fd4000bf25070 */
[----:B------:R-:W1:Y:S01]  /*1ac0*/  @P0 LDC.64 R4, c[0x0][0xa10] ;  /* 0x00028400ff040b82 */ /* 0x000e620000000a00 */
[----:B------:R-:W-:Y:S01]  /*1ad0*/  ISETP.NE.AND.EX P1, PT, RZ, UR5, PT, P1 ;  /* 0x00000005ff007c0c */ /* 0x000fe2000bf25310 */
[----:B-1----:R-:W-:-:S05]  /*1ae0*/  @P0 IMAD.WIDE R4, R27, 0x4, R4 ;  /* 0x000000041b040825 */ /* 0x002fca00078e0204 */
[----:B------:R-:W2:Y:S04]  /*1af0*/  @P0 LDG.E R0, desc[UR42][R4.64] ;  /* 0x0000002a04000981 */ /* 0x000ea8000c1e1900 */
[----:B------:R-:W2:Y:S03]  /*1b00*/  @P0 LDG.E R3, desc[UR42][R4.64+0x4] ;  /* 0x0000042a04030981 */ /* 0x000ea6000c1e1900 */
[----:B------:R-:W-:Y:S01]  /*1b10*/  @P1 IADD3 R6, P2, R31, UR4, RZ ;  /* 0x000000041f061c10 */ /* 0x000fe2000ff5e0ff */
[----:B-----5:R-:W-:-:S03]  /*1b20*/  IMAD.MOV.U32 R95, RZ, RZ, R28 ;  /* 0x000000ffff5f7224 */ /* 0x020fc600078e001c */
[----:B------:R-:W-:-:S05]  /*1b30*/  @P1 IADD3.X R7, R30, UR5, RZ, P2, !PT ;  /* 0x000000051e071c10 */ /* 0x000fca00097fe4ff */
[----:B------:R1:W5:Y:S01]  /*1b40*/  @P1 LDG.E R95, desc[UR42][R6.64] ;  /* 0x0000002a065f1981 */ /* 0x000362000c1e1900 */
[----:B------:R-:W-:Y:S01]  /*1b50*/  LOP3.LUT R12, R8, 0xff, RZ, 0xc0, !PT ;  /* 0x000000ff080c7812 */ /* 0x000fe200078ec0ff */
[----:B------:R-:W-:Y:S01]  /*1b60*/  IMAD.IADD R11, R28, 0x1, -R11 ;  /* 0x000000011c0b7824 */ /* 0x000fe200078e0a0b */
[----:B------:R-:W-:Y:S01]  /*1b70*/  SHF.R.U32.HI R9, RZ, 0x10, R8 ;  /* 0x00000010ff097819 */ /* 0x000fe20000011608 */
[----:B------:R-:W-:Y:S01]  /*1b80*/  BSSY B0, `(.L_x_10409) ;  /* 0x000002b000007945 */ /* 0x000fe20003800000 */
[----:B------:R-:W-:Y:S01]  /*1b90*/  LOP3.LUT R19, R19, 0xfffffff7, RZ, 0xc0, !PT ;  /* 0xfffffff713137812 */ /* 0x000fe200078ec0ff */
[----:B------:R1:W-:Y:S04]  /*1ba0*/  STL [R1+0xb0], R12 ;  /* 0x0000b00c01007387 */ /* 0x0003e80000100800 */
[----:B------:R1:W-:Y:S01]  /*1bb0*/  STL [R1+0x94], R9 ;  /* 0x0000940901007387 */ /* 0x0003e20000100800 */
[----:B--2---:R-:W-:-:S04]  /*1bc0*/  @P0 IMAD.IADD R24, R3, 0x1, -R0 ;  /* 0x0000000103180824 */ /* 0x004fc800078e0a00 */
[----:B------:R-:W-:-:S04]  /*1bd0*/  IMAD.IADD R102, R11, 0x1, R24 ;  /* 0x000000010b667824 */ /* 0x000fc800078e0218 */
[C---:B------:R-:W-:Y:S01]  /*1be0*/  VIADD R0, R102.reuse, 0x7f ;  /* 0x0000007f66007836 */ /* 0x040fe20000000000 */
[----:B------:R-:W-:-:S04]  /*1bf0*/  ISETP.GE.AND P3, PT, R102, 0x1, PT ;  /* 0x000000016600780c */ /* 0x000fc80003f66270 */
[----:B------:R-:W-:-:S04]  /*1c00*/  SHF.R.S32.HI R3, RZ, 0x1f, R0 ;  /* 0x0000001fff037819 */ /* 0x000fc80000011400 */
[----:B------:R-:W-:Y:S01]  /*1c10*/  LEA.HI R3, R3, R0, RZ, 0x7 ;  /* 0x0000000003037211 */ /* 0x000fe200078f38ff */
[----:B------:R-:W-:-:S03]  /*1c20*/  IMAD.MOV.U32 R0, RZ, RZ, RZ ;  /* 0x000000ffff007224 */ /* 0x000fc600078e00ff */
[----:B------:R-:W-:Y:S02]  /*1c30*/  SHF.R.S32.HI R99, RZ, 0x7, R3 ;  /* 0x00000007ff637819 */ /* 0x000fe40000011403 */
[----:B------:R-:W-:Y:S01]  /*1c40*/  @P3 LOP3.LUT R19, R19, 0x8, RZ, 0xfc, !PT ;  /* 0x0000000813133812 */ /* 0x000fe200078efcff */
[----:B-1----:R-:W-:Y:S06]  /*1c50*/  @!P3 BRA `(.L_x_10410) ;  /* 0x000000000074b947 */ /* 0x002fec0003800000 */
[----:B------:R-:W-:Y:S01]  /*1c60*/  ISETP.NE.AND P0, PT, R9, RZ, PT ;  /* 0x000000ff0900720c */ /* 0x000fe20003f05270 */
[----:B------:R-:W-:-:S03]  /*1c70*/  ULDC UR4, c[0x0][0x9f0] ;  /* 0x00027c0000047ab9 */ /* 0x000fc60000000800 */
[----:B------:R-:W-:-:S04]  /*1c80*/  SEL R9, R9, UR4, P0 ;  /* 0x0000000409097c07 */ /* 0x000fc80008000000 */
[-C--:B------:R-:W-:Y:S02]  /*1c90*/  IABS R6, R9.reuse ;  /* 0x0000000900067213 */ /* 0x080fe40000000000 */
[----:B------:R-:W-:Y:S02]  /*1ca0*/  IADD3 R0, R99, -0x1, R9 ;  /* 0xffffffff63007810 */ /* 0x000fe40007ffe009 */
[----:B------:R-:W1:Y:S01]  /*1cb0*/  I2F.RP R3, R6 ;  /* 0x0000000600037306 */ /* 0x000e620000209400 */
[-C--:B------:R-:W-:Y:S02]  /*1cc0*/  IABS R10, R9.reuse ;  /* 0x00000009000a7213 */ /* 0x080fe40000000000 */
[----:B------:R-:W-:Y:S02]  /*1cd0*/  IABS R8, R0 ;  /* 0x0000000000087213 */ /* 0x000fe40000000000 */
[----:B------:R-:W-:-:S04]  /*1ce0*/  LOP3.LUT R0, R0, R9, RZ, 0x3c, !PT ;  /* 0x0000000900007212 */ /* 0x000fc800078e3cff */
[----:B------:R-:W-:Y:S01]  /*1cf0*/  ISETP.GE.AND P2, PT, R0, RZ, PT ;  /* 0x000000ff0000720c */ /* 0x000fe20003f46270 */
[----:B-1----:R-:W1:Y:S02]  /*1d00*/  MUFU.RCP R3, R3 ;  /* 0x0000000300037308 */ /* 0x002e640000001000 */
[----:B-1----:R-:W-:Y:S02]  /*1d10*/  VIADD R4, R3, 0xffffffe ;  /* 0x0ffffffe03047836 */ /* 0x002fe40000000000 */
[----:B------:R-:W-:-:S04]  /*1d20*/  IMAD.MOV R3, RZ, RZ, -R10 ;  /* 0x000000ffff037224 */ /* 0x000fc800078e0a0a */
[----:B------:R1:W2:Y:S02]  /*1d30*/  F2I.FTZ.U32.TRUNC.NTZ R5, R4 ;  /* 0x0000000400057305 */ /* 0x0002a4000021f000 */
[----:B-1----:R-:W-:Y:S02]  /*1d40*/  IMAD.MOV.U32 R4, RZ, RZ, RZ ;  /* 0x000000ffff047224 */ /* 0x002fe400078e00ff */
[----:B--2---:R-:W-:-:S04]  /*1d50*/  IMAD.MOV R7, RZ, RZ, -R5 ;  /* 0x000000ffff077224 */ /* 0x004fc800078e0a05 */
        /* <DEDUP_REMOVED lines=13> */
.L_x_10410:
[----:B------:R-:W-:Y:S05]  /*1e30*/  BSYNC B0 ;  /* 0x0000000000007941 */ /* 0x000fea0003800000 */
.L_x_10409:
        /* <DEDUP_REMOVED lines=25> */
[----:B------:R-:W-:Y:S01]  /*1fd0*/  IMAD.U32 R5, RZ, RZ, UR5 ;  /* 0x00000005ff057e24 */ /* 0x000fe2000f8e00ff */
[----:B------:R-:W1:Y:S01]  /*1fe0*/  LDC.64 R14, c[0x4][R14] ;  /* 0x010000000e0e7b82 */ /* 0x000e620000000a00 */
        /* <DEDUP_REMOVED lines=8> */
[----:B01---5:R-:W-:Y:S05]  /*2070*/  CALL.ABS.NOINC R14 ;  /* 0x000000000e007343 */ /* 0x023fea0003c00000 */
.L_x_10413:
[----:B------:R-:W-:Y:S05]  /*2080*/  BSYNC B6 ;  /* 0x0000000000067941 */ /* 0x000fea0003800000 */
.L_x_10412:
        /* <DEDUP_REMOVED lines=19> */
[----:B01---5:R-:W-:Y:S05]  /*21c0*/  CALL.ABS.NOINC R14 ;  /* 0x000000000e007343 */ /* 0x023fea0003c00000 */
.L_x_10415:
[----:B------:R-:W-:Y:S05]  /*21d0*/  BSYNC B6 ;  /* 0x0000000000067941 */ /* 0x000fea0003800000 */
.L_x_10414:
[----:B------:R-:W-:Y:S01]  /*21e0*/  ULDC.64 UR4, c[0x0][0x9f8] ;  /* 0x00027e0000047ab9 */ /* 0x000fe20000000a00 */
[----:B------:R-:W-:Y:S01]  /*21f0*/  IMAD.MOV.U32 R0, RZ, RZ, R27 ;  /* 0x000000ffff007224 */ /* 0x000fe200078e001b */
[----:B------:R-:W-:Y:S01]  /*2200*/  ISETP.NE.U32.AND P0, PT, RZ, UR4, PT ;  /* 0x00000004ff007c0c */ /* 0x000fe2000bf05070 */
[----:B------:R-:W2:Y:S01]  /*2210*/  LDL R27, [R1+0xdc] ;  /* 0x0000dc00011b7983 */ /* 0x000ea20000100800 */
[----:B------:R-:W1:Y:S02]  /*2220*/  LDC.64 R86, c[0x0][0x408] ;  /* 0x00010200ff567b82 */ /* 0x000e640000000a00 */
[----:B------:R-:W-:Y:S01]  /*2230*/  ISETP.NE.AND.EX P0, PT, RZ, UR5, PT, P0 ;  /* 0x00000005ff007c0c */ /* 0x000fe2000bf05300 */
[----:B------:R-:W3:Y:S01]  /*2240*/  S2R R20, SR_TID.X ;  /* 0x0000000000147919 */ /* 0x000ee20000002100 */
[----:B------:R-:W-:-:S04]  /*2250*/  SHF.R.S32.HI R11, RZ, 0x1f, R141 ;  /* 0x0000001fff0b7819 */ /* 0x000fc8000001148d */
[----:B------:R-:W4:Y:S07]  /*2260*/  LDC R9, c[0x0][0x3f4] ;  /* 0x0000fd00ff097b82 */ /* 0x000f2e0000000800 */
[----:B------:R-:W-:-:S04]  /*2270*/  @P0 IADD3 R4, P1, R31, UR4, RZ ;  /* 0x000000041f040c10 */ /* 0x000fc8000ff3e0ff */
[----:B------:R-:W-:-:S05]  /*2280*/  @P0 IADD3.X R5, R30, UR5, RZ, P1, !PT ;  /* 0x000000051e050c10 */ /* 0x000fca0008ffe4ff */
[----:B------:R0:W2:Y:S01]  /*2290*/  @P0 LDG.E R0, desc[UR42][R4.64] ;  /* 0x0000002a04000981 */ /* 0x0000a2000c1e1900 */
[----:B---3--:R-:W-:Y:S01]  /*22a0*/  VIADD R3, R20, 0xffffff80 ;  /* 0xffffff8014037836 */ /* 0x008fe20000000000 */
[----:B------:R-:W-:-:S04]  /*22b0*/  SHF.R.U32.HI R20, RZ, 0x7, R20 ;  /* 0x00000007ff147819 */ /* 0x000fc80000011614 */
[----:B------:R-:W-:Y:S02]  /*22c0*/  ISETP.NE.AND P6, PT, R20, 0x1, PT ;  /* 0x000000011400780c */ /* 0x000fe40003fc5270 */
[----:B------:R-:W-:-:S04]  /*22d0*/  SHF.R.S32.HI R6, RZ, 0x1f, R3 ;  /* 0x0000001fff067819 */ /* 0x000fc80000011403 */
[----:B------:R-:W-:Y:S01]  /*22e0*/  LEA.HI R6, R6, R3, RZ, 0x2 ;  /* 0x0000000306067211 */ /* 0x000fe200078f10ff */
[----:B------:R-:W-:-:S06]  /*22f0*/  VIADD R3, R16, 0x10 ;  /* 0x0000001010037836 */ /* 0x000fcc0000000000 */
[----:B------:R-:W-:Y:S05]  /*2300*/  @!P6 WARPSYNC.ALL ;  /* 0x000000000000e948 */ /* 0x000fea0003800000 */
[----:B------:R-:W-:Y:S02]  /*2310*/  ULDC UR4, c[0x0][0x2f4] ;  /* 0x0000bd0000047ab9 */ /* 0x000fe40000000800 */
[----:B------:R-:W-:Y:S02]  /*2320*/  ISETP.GE.AND P1, PT, R3, UR4, PT ;  /* 0x0000000403007c0c */ /* 0x000fe4000bf26270 */
[----:B------:R-:W-:Y:S02]  /*2330*/  ISETP.GE.AND P0, PT, R16, UR4, PT ;  /* 0x0000000410007c0c */ /* 0x000fe4000bf06270 */
[----:B0-----:R-:W-:-:S02]  /*2340*/  SEL R5, RZ, 0xffffffff, P1 ;  /* 0xffffffffff057807 */ /* 0x001fc40000800000 */
[--C-:B------:R-:W-:Y:S02]  /*2350*/  SHF.R.S32.HI R71, RZ, 0x2, R6.reuse ;  /* 0x00000002ff477819 */ /* 0x100fe40000011406 */
[----:B------:R-:W-:Y:S01]  /*2360*/  SHF.R.S32.HI R6, RZ, 0x1f, R6 ;  /* 0x0000001fff067819 */ /* 0x000fe20000011406 */
[----:B------:R-:W-:Y:S01]  /*2370*/  IMAD.SHL.U32 R5, R5, 0x2, RZ ;  /* 0x0000000205057824 */ /* 0x000fe200078e00ff */
[----:B------:R-:W-:Y:S02]  /*2380*/  SEL R4, RZ, 0x1, P0 ;  /* 0x00000001ff047807 */ /* 0x000fe40000000000 */
[----:B------:R-:W-:Y:S02]  /*2390*/  LEA.HI R6, R6, R71, RZ, 0x2 ;  /* 0x0000004706067211 */ /* 0x000fe400078f10ff */
[----:B------:R-:W-:Y:S01]  /*23a0*/  LOP3.LUT R5, R5, 0x2, R4, 0xe2, !PT ;  /* 0x0000000205057812 */ /* 0x000fe200078ee204 */
[----:B------:R-:W-:Y:S01]  /*23b0*/  VIADD R4, R16, 0x20 ;  /* 0x0000002010047836 */ /* 0x000fe20000000000 */
[----:B------:R-:W-:Y:S01]  /*23c0*/  LOP3.LUT R6, R6, 0xfffffffc, RZ, 0xc0, !PT ;  /* 0xfffffffc06067812 */ /* 0x000fe200078ec0ff */
[----:B-1----:R-:W-:Y:S01]  /*23d0*/  IMAD R8, R11, R86, RZ ;  /* 0x000000560b087224 */ /* 0x002fe200078e02ff */
[----:B------:R-:W-:-:S02]  /*23e0*/  ISETP.GE.AND P1, PT, R23, UR4, PT ;  /* 0x0000000417007c0c */ /* 0x000fc4000bf26270 */
[----:B------:R-:W-:Y:S01]  /*23f0*/  ISETP.GE.AND P0, PT, R4, UR4, PT ;  /* 0x0000000404007c0c */ /* 0x000fe2000bf06270 */
[----:B------:R-:W-:Y:S01]  /*2400*/  IMAD.IADD R71, R71, 0x1, -R6 ;  /* 0x0000000147477824 */ /* 0x000fe200078e0a06 */
[----:B------:R-:W-:Y:S01]  /*2410*/  SEL R10, RZ, 0x8, P1 ;  /* 0x00000008ff0a7807 */ /* 0x000fe20000800000 */
[----:B------:R-:W0:Y:S01]  /*2420*/  LDC.64 R6, c[0x0][0x3f8] ;  /* 0x0000fe00ff067b82 */ /* 0x000e220000000a00 */
[----:B------:R-:W-:Y:S01]  /*2430*/  IMAD R13, R141, R87, R8 ;  /* 0x000000578d0d7224 */ /* 0x000fe200078e0208 */
[----:B------:R-:W-:Y:S02]  /*2440*/  SEL R8, RZ, 0x4, P0 ;  /* 0x00000004ff087807 */ /* 0x000fe40000000000 */
[----:B------:R-:W-:Y:S02]  /*2450*/  ISETP.GE.AND P0, PT, R22, UR4, PT ;  /* 0x0000000416007c0c */ /* 0x000fe4000bf06270 */
[----:B------:R-:W-:Y:S02]  /*2460*/  LOP3.LUT R5, R10, R5, R8, 0xfe, !PT ;  /* 0x000000050a057212 */ /* 0x000fe400078efe08 */
[----:B------:R-:W-:-:S02]  /*2470*/  SEL R8, RZ, 0x10, P0 ;  /* 0x00000010ff087807 */ /* 0x000fc40000000000 */
[----:B------:R-:W-:Y:S02]  /*2480*/  LOP3.LUT P0, RZ, R71, 0x2, RZ, 0xc0, !PT ;  /* 0x0000000247ff7812 */ /* 0x000fe4000780c0ff */
[----:B------:R-:W-:Y:S02]  /*2490*/  LOP3.LUT R19, R19, 0xfffffffb, RZ, 0xc0, !PT ;  /* 0xfffffffb13137812 */ /* 0x000fe400078ec0ff */
[----:B------:R-:W-:Y:S01]  /*24a0*/  SHF.R.S32.HI R139, RZ, 0x1f, R138 ;  /* 0x0000001fff8b7819 */ /* 0x000fe2000001148a */
[----:B------:R-:W-:Y:S01]  /*24b0*/  IMAD.WIDE.U32 R60, R141, R86, R16 ;  /* 0x000000568d3c7225 */ /* 0x000fe200078e0010 */
[----:B------:R-:W-:-:S03]  /*24c0*/  LOP3.LUT R21, R5, R8, RZ, 0xfc, !PT ;  /* 0x0000000805157212 */ /* 0x000fc600078efcff */
[----:B------:R-:W-:-:S04]  /*24d0*/  IMAD.WIDE.U32 R62, R141, R86, R138 ;  /* 0x000000568d3e7225 */ /* 0x000fc800078e008a */
[----:B------:R-:W-:Y:S02]  /*24e0*/  @P0 LOP3.LUT R19, R19, 0x4, RZ, 0xfc, !PT ;  /* 0x0000000413130812 */ /* 0x000fe400078efcff */
[CC--:B----4-:R-:W-:Y:S01]  /*24f0*/  ISETP.GE.AND P0, PT, R16.reuse, R9.reuse, PT ;  /* 0x000000091000720c */ /* 0x0d0fe20003f06270 */
[----:B0-----:R-:W-:Y:S01]  /*2500*/  IMAD R8, R11, R6, RZ ;  /* 0x000000060b087224 */ /* 0x001fe200078e02ff */
[----:B------:R-:W-:Y:S02]  /*2510*/  ISETP.GE.AND P2, PT, R3, R9, PT ;  /* 0x000000090300720c */ /* 0x000fe40003f46270 */
[----:B------:R-:W-:Y:S01]  /*2520*/  SEL R5, R9, RZ, P0 ;  /* 0x000000ff09057207 */ /* 0x000fe20000000000 */
[----:B------:R-:W-:Y:S02]  /*2530*/  IMAD.IADD R61, R61, 0x1, R13 ;  /* 0x000000013d3d7824 */ /* 0x000fe400078e020d */
[----:B------:R-:W-:Y:S02]  /*2540*/  IMAD.IADD R63, R13, 0x1, R63 ;  /* 0x000000010d3f7824 */ /* 0x000fe400078e023f */
[----:B------:R-:W-:Y:S01]  /*2550*/  IMAD R13, R141, R7, R8 ;  /* 0x000000078d0d7224 */ /* 0x000fe200078e0208 */
[----:B------:R-:W-:Y:S01]  /*2560*/  SEL R8, R9, RZ, P2 ;  /* 0x000000ff09087207 */ /* 0x000fe20001000000 */
[----:B------:R-:W-:Y:S01]  /*2570*/  IMAD.IADD R5, R16, 0x1, R5 ;  /* 0x0000000110057824 */ /* 0x000fe200078e0205 */
[----:B------:R-:W-:-:S03]  /*2580*/  ISETP.GE.AND P1, PT, R4, R9, PT ;  /* 0x000000090400720c */ /* 0x000fc60003f26270 */
[----:B------:R-:W-:Y:S01]  /*2590*/  IMAD.IADD R10, R3, 0x1, R8 ;  /* 0x00000001030a7824 */ /* 0x000fe200078e0208 */
[----:B------:R-:W-:Y:S02]  /*25a0*/  SEL R11, R9, RZ, P1 ;  /* 0x000000ff090b7207 */ /* 0x000fe40000800000 */
[----:B------:R-:W-:Y:S01]  /*25b0*/  SHF.R.S32.HI R8, RZ, 0x1f, R5 ;  /* 0x0000001fff087819 */ /* 0x000fe20000011405 */
[-C--:B------:R-:W-:Y:S01]  /*25c0*/  IMAD.WIDE.U32 R64, R141, R6.reuse, R16 ;  /* 0x000000068d407225 */ /* 0x080fe200078e0010 */
[----:B------:R-:W-:Y:S02]  /*25d0*/  LOP3.LUT R19, R19, 0xfffffffe, RZ, 0xc0, !PT ;  /* 0xfffffffe13137812 */ /* 0x000fe400078ec0ff */
[-C--:B------:R-:W-:Y:S01]  /*25e0*/  LEA.HI R70, R8, R5.reuse, RZ, 0x3 ;  /* 0x0000000508467211 */ /* 0x080fe200078f18ff */
[----:B------:R-:W-:Y:S01]  /*25f0*/  IMAD.IADD R12, R4, 0x1, R11 ;  /* 0x00000001040c7824 */ /* 0x000fe200078e020b */
[----:B------:R-:W-:Y:S01]  /*2600*/  SHF.R.S32.HI R11, RZ, 0x1f, R10 ;  /* 0x0000001fff0b7819 */ /* 0x000fe2000001140a */
[----:B------:R-:W-:Y:S01]  /*2610*/  IMAD.WIDE.U32 R66, R141, R6, R138 ;  /* 0x000000068d427225 */ /* 0x000fe200078e008a */
[----:B------:R-:W-:-:S02]  /*2620*/  LEA.HI R5, R8, R5, RZ, 0x5 ;  /* 0x0000000508057211 */ /* 0x000fc400078f28ff */
[----:B------:R-:W-:Y:S01]  /*2630*/  @P2 LOP3.LUT R19, R19, 0x1, RZ, 0xfc, !PT ;  /* 0x0000000113132812 */ /* 0x000fe200078efcff */
[----:B------:R-:W-:Y:S01]  /*2640*/  IMAD.IADD R65, R65, 0x1, R13 ;  /* 0x0000000141417824 */ /* 0x000fe200078e020d */
[-C--:B------:R-:W-:Y:S01]  /*2650*/  LEA.HI R69, R11, R10.reuse, RZ, 0x3 ;  /* 0x0000000a0b457211 */ /* 0x080fe200078f18ff */
[----:B------:R-:W-:Y:S01]  /*2660*/  IMAD.IADD R67, R13, 0x1, R67 ;  /* 0x000000010d437824 */ /* 0x000fe200078e0243 */
[----:B------:R-:W-:Y:S01]  /*2670*/  SHF.R.S32.HI R13, RZ, 0x1f, R12 ;  /* 0x0000001fff0d7819 */ /* 0x000fe2000001140c */
[----:B------:R-:W-:Y:S01]  /*2680*/  IMAD.SHL.U32 R8, R5, 0x80, RZ ;  /* 0x0000008005087824 */ /* 0x000fe200078e00ff */
[----:B------:R-:W-:Y:S02]  /*2690*/  LEA.HI R10, R11, R10, RZ, 0x5 ;  /* 0x0000000a0b0a7211 */ /* 0x000fe400078f28ff */
[----:B------:R-:W-:Y:S02]  /*26a0*/  LOP3.LUT R5, R143, 0x18, R70, 0xf8, !PT ;  /* 0x000000188f057812 */ /* 0x000fe400078ef846 */
[----:B------:R-:W-:Y:S01]  /*26b0*/  LOP3.LUT R19, R19, 0xfffffffd, RZ, 0xc0, !PT ;  /* 0xfffffffd13137812 */ /* 0x000fe200078ec0ff */
[----:B------:R-:W-:Y:S01]  /*26c0*/  IMAD.SHL.U32 R10, R10, 0x80, RZ ;  /* 0x000000800a0a7824 */ /* 0x000fe200078e00ff */
[----:B------:R-:W-:-:S02]  /*26d0*/  LEA.HI R68, R13, R12, RZ, 0x3 ;  /* 0x0000000c0d447211 */ /* 0x000fc400078f18ff */
[----:B------:R-:W-:Y:S02]  /*26e0*/  LEA.HI R12, R13, R12, RZ, 0x5 ;  /* 0x0000000c0d0c7211 */ /* 0x000fe400078f28ff */
[----:B-----5:R-:W-:Y:S02]  /*26f0*/  SHF.R.S32.HI R15, RZ, 0x1f, R95 ;  /* 0x0000001fff0f7819 */ /* 0x020fe4000001145f */
[----:B------:R-:W-:Y:S02]  /*2700*/  LOP3.LUT R8, R8, 0xfffff000, RZ, 0xc0, !PT ;  /* 0xfffff00008087812 */ /* 0x000fe400078ec0ff */
[----:B------:R-:W-:Y:S02]  /*2710*/  LOP3.LUT R5, R5, R144, RZ, 0x3c, !PT ;  /* 0x0000009005057212 */ /* 0x000fe400078e3cff */
[----:B------:R-:W-:Y:S02]  /*2720*/  @P1 LOP3.LUT R19, R19, 0x2, RZ, 0xfc, !PT ;  /* 0x0000000213131812 */ /* 0x000fe400078efcff */
[----:B------:R-:W-:-:S02]  /*2730*/  LOP3.LUT R11, R143, 0x18, R69, 0xf8, !PT ;  /* 0x000000188f0b7812 */ /* 0x000fc400078ef845 */
[----:B------:R-:W-:Y:S01]  /*2740*/  ISETP.GE.AND P1, PT, R136, UR4, PT ;  /* 0x0000000488007c0c */ /* 0x000fe2000bf26270 */
[----:B------:R-:W-:Y:S01]  /*2750*/  IMAD.SHL.U32 R12, R12, 0x80, RZ ;  /* 0x000000800c0c7824 */ /* 0x000fe200078e00ff */
[--C-:B------:R-:W-:Y:S01]  /*2760*/  IADD3 R94, R5, R8, R153.reuse ;  /* 0x00000008055e7210 */ /* 0x100fe20007ffe099 */
[----:B------:R-:W-:Y:S01]  /*2770*/  IMAD R8, R15, R6, RZ ;  /* 0x000000060f087224 */ /* 0x000fe200078e02ff */
[----:B------:R-:W-:Y:S01]  /*2780*/  LOP3.LUT R10, R10, 0xfffff000, RZ, 0xc0, !PT ;  /* 0xfffff0000a0a7812 */ /* 0x000fe200078ec0ff */
[----:B------:R-:W-:Y:S01]  /*2790*/  VIADD R101, R20, 0x8 ;  /* 0x0000000814657836 */ /* 0x000fe20000000000 */
[----:B------:R-:W-:Y:S01]  /*27a0*/  LOP3.LUT R11, R11, R144, RZ, 0x3c, !PT ;  /* 0x000000900b0b7212 */ /* 0x000fe200078e3cff */
[----:B------:R-:W-:Y:S01]  /*27b0*/  IMAD R14, R15, R86, RZ ;  /* 0x000000560f0e7224 */ /* 0x000fe200078e02ff */
[----:B------:R-:W-:Y:S02]  /*27c0*/  LOP3.LUT R13, R143, 0x18, R68, 0xf8, !PT ;  /* 0x000000188f0d7812 */ /* 0x000fe400078ef844 */
[----:B------:R-:W-:Y:S01]  /*27d0*/  SEL R20, RZ, 0x20, P1 ;  /* 0x00000020ff147807 */ /* 0x000fe20000800000 */
[----:B------:R-:W-:Y:S01]  /*27e0*/  IMAD R73, R95, R7, R8 ;  /* 0x000000075f497224 */ /* 0x000fe200078e0208 */
[----:B------:R-:W-:Y:S01]  /*27f0*/  IADD3 R93, R11, R10, R153 ;  /* 0x0000000a0b5d7210 */ /* 0x000fe20007ffe099 */
[----:B------:R-:W-:Y:S01]  /*2800*/  IMAD.WIDE.U32 R64, R95, R6, R64 ;  /* 0x000000065f407225 */ /* 0x000fe200078e0040 */
[----:B------:R-:W-:-:S02]  /*2810*/  LOP3.LUT R12, R12, 0xfffff000, RZ, 0xc0, !PT ;  /* 0xfffff0000c0c7812 */ /* 0x000fc400078ec0ff */
[----:B------:R-:W-:Y:S01]  /*2820*/  LOP3.LUT R13, R13, R144, RZ, 0x3c, !PT ;  /* 0x000000900d0d7212 */ /* 0x000fe200078e3cff */
[----:B------:R-:W-:Y:S01]  /*2830*/  IMAD.SHL.U32 R98, R9, 0x2, RZ ;  /* 0x0000000209627824 */ /* 0x000fe200078e00ff */
[----:B------:R-:W-:Y:S01]  /*2840*/  LOP3.LUT R8, R70, 0xfffffff8, RZ, 0xc0, !PT ;  /* 0xfffffff846087812 */ /* 0x000fe200078ec0ff */
[----:B------:R-:W-:Y:S01]  /*2850*/  IMAD R11, R95, R87, R14 ;  /* 0x000000575f0b7224 */ /* 0x000fe200078e020e */
[----:B------:R-:W-:Y:S01]  /*2860*/  LOP3.LUT R9, R69, 0xfffffff8, RZ, 0xc0, !PT ;  /* 0xfffffff845097812 */ /* 0x000fe200078ec0ff */
[----:B------:R-:W-:Y:S01]  /*2870*/  IMAD.WIDE.U32 R60, R95, R86, R60 ;  /* 0x000000565f3c7225 */ /* 0x000fe200078e003c */
[----:B------:R-:W-:Y:S02]  /*2880*/  LOP3.LUT R10, R68, 0xfffffff8, RZ, 0xc0, !PT ;  /* 0xfffffff8440a7812 */ /* 0x000fe400078ec0ff */
[----:B------:R-:W-:Y:S01]  /*2890*/  LOP3.LUT R20, R21, R20, RZ, 0xfc, !PT ;  /* 0x0000001415147212 */ /* 0x000fe200078efcff */
[----:B------:R-:W-:Y:S01]  /*28a0*/  IMAD.WIDE.U32 R62, R95, R86, R62 ;  /* 0x000000565f3e7225 */ /* 0x000fe200078e003e */
[----:B------:R-:W-:-:S03]  /*28b0*/  SHF.L.U64.HI R88, R6, 0x7, R7 ;  /* 0x0000000706587819 */ /* 0x000fc60000010207 */
[----:B------:R-:W-:Y:S01]  /*28c0*/  IMAD.WIDE.U32 R66, R95, R6, R66 ;  /* 0x000000065f427225 */ /* 0x000fe200078e0042 */
[C---:B------:R-:W-:Y:S02]  /*28d0*/  SHF.L.U64.HI R87, R86.reuse, 0x7, R87 ;  /* 0x0000000756577819 */ /* 0x040fe40000010257 */
[----:B------:R-:W-:Y:S01]  /*28e0*/  SHF.L.U32 R5, R86, 0x7, RZ ;  /* 0x0000000756057819 */ /* 0x000fe200000006ff */
[----:B------:R-:W-:Y:S01]  /*28f0*/  IMAD.IADD R81, R65, 0x1, R73 ;  /* 0x0000000141517824 */ /* 0x000fe200078e0249 */
[----:B------:R-:W-:Y:S01]  /*2900*/  IADD3 R92, R13, R12, R153 ;  /* 0x0000000c0d5c7210 */ /* 0x000fe20007ffe099 */
[----:B------:R-:W-:Y:S01]  /*2910*/  IMAD.IADD R83, R83, 0x1, R28 ;  /* 0x0000000153537824 */ /* 0x000fe200078e021c */
[----:B------:R-:W-:Y:S01]  /*2920*/  SHF.R.S32.HI R91, RZ, 0x1f, R8 ;  /* 0x0000001fff5b7819 */ /* 0x000fe20000011408 */
[----:B------:R-:W-:Y:S01]  /*2930*/  IMAD.SHL.U32 R6, R6, 0x80, RZ ;  /* 0x0000008006067824 */ /* 0x000fe200078e00ff */
[----:B------:R-:W-:Y:S01]  /*2940*/  SHF.R.S32.HI R90, RZ, 0x1f, R9 ;  /* 0x0000001fff5a7819 */ /* 0x000fe20000011409 */
[----:B------:R-:W-:Y:S01]  /*2950*/  IMAD.IADD R82, R61, 0x1, R11 ;  /* 0x000000013d527824 */ /* 0x000fe200078e020b */
[----:B------:R-:W-:Y:S01]  /*2960*/  SHF.R.S32.HI R89, RZ, 0x1f, R10 ;  /* 0x0000001fff597819 */ /* 0x000fe2000001140a */
[----:B------:R-:W-:Y:S01]  /*2970*/  IMAD.IADD R74, R11, 0x1, R63 ;  /* 0x000000010b4a7824 */ /* 0x000fe200078e023f */
[----:B------:R-:W-:Y:S01]  /*2980*/  LOP3.LUT R21, R21, 0x1, RZ, 0xc0, !PT ;  /* 0x0000000115157812 */ /* 0x000fe200078ec0ff */
[----:B------:R-:W-:Y:S01]  /*2990*/  IMAD.IADD R73, R73, 0x1, R67 ;  /* 0x0000000149497824 */ /* 0x000fe200078e0243 */
[C---:B------:R-:W-:Y:S01]  /*29a0*/  LOP3.LUT R52, R20.reuse, 0x4, RZ, 0xc0, !PT ;  /* 0x0000000414347812 */ /* 0x040fe200078ec0ff */
[----:B--2---:R-:W-:Y:S01]  /*29b0*/  IMAD R7, R27, 0xc0, R141 ;  /* 0x000000c01b077824 */ /* 0x004fe200078e028d */
[----:B------:R-:W-:-:S02]  /*29c0*/  LOP3.LUT R27, R20, 0x2, RZ, 0xc0, !PT ;  /* 0x00000002141b7812 */ /* 0x000fc400078ec0ff */
[----:B------:R-:W-:Y:S01]  /*29d0*/  SHF.R.S32.HI R86, RZ, 0x1f, R0 ;  /* 0x0000001fff567819 */ /* 0x000fe20000011400 */
[----:B------:R-:W-:Y:S06]  /*29e0*/  @!P6 BAR.SYNC.DEFER_BLOCKING 0x9, 0x100 ;  /* 0x024400000000eb1d */ /* 0x000fec0000010000 */
.L_x_10474:
[----:B--2---:R-:W2:Y:S01]  /*29f0*/  LDL R30, [R1+0x88] ;  /* 0x00008800011e7983 */ /* 0x004ea20000100800 */
[----:B0-----:R-:W0:Y:S01]  /*2a00*/  LDC R76, c[0x0][0x430] ;  /* 0x00010c00ff4c7b82 */ /* 0x001e220000000800 */
[----:B------:R-:W-:Y:S02]  /*2a10*/  VIADD R11, R25, 0xffffffff ;  /* 0xffffffff190b7836 */ /* 0x000fe40000000000 */
[----:B------:R-:W-:Y:S02]  /*2a20*/  IMAD.MOV.U32 R75, RZ, RZ, RZ ;  /* 0x000000ffff4b7224 */ /* 0x000fe400078e00ff */
[----:B------:R-:W-:-:S03]  /*2a30*/  IMAD R14, R11, 0x80, R7 ;  /* 0x000000800b0e7824 */ /* 0x000fc600078e0207 */
[----:B-1----:R-:W1:Y:S01]  /*2a40*/  LDC R96, c[0x0][0x3f4] ;  /* 0x0000fd00ff607b82 */ /* 0x002e620000000800 */
[----:B------:R-:W-:-:S04]  /*2a50*/  IMAD.IADD R31, R83, 0x1, R14 ;  /* 0x00000001531f7824 */ /* 0x000fc800078e020e */
[----:B------:R-:W-:Y:S01]  /*2a60*/  IMAD.MOV.U32 R28, RZ, RZ, R31 ;  /* 0x000000ffff1c7224 */ /* 0x000fe200078e001f */
[----:B0-----:R-:W-:-:S13]  /*2a70*/  ISETP.NE.AND P1, PT, R76, 0x1, PT ;  /* 0x000000014c00780c */ /* 0x001fda0003f25270 */
[----:B------:R-:W0:Y:S08]  /*2a80*/  @P1 LDC R12, c[0x0][0x434] ;  /* 0x00010d00ff0c1b82 */ /* 0x000e300000000800 */
[----:B---3--:R-:W3:Y:S01]  /*2a90*/  @P1 LDC R13, c[0x0][0x438] ;  /* 0x00010e00ff0d1b82 */ /* 0x008ee20000000800 */
[----:B0-----:R-:W-:-:S05]  /*2aa0*/  @P1 IMAD.HI.U32 R12, R31, R12, RZ ;  /* 0x0000000c1f0c1227 */ /* 0x001fca00078e00ff */
[----:B---3--:R-:W-:Y:S02]  /*2ab0*/  @P1 SHF.R.U32.HI R28, RZ, R13, R12 ;  /* 0x0000000dff1c1219 */ /* 0x008fe4000001160c */
[----:B------:R-:W-:-:S04]  /*2ac0*/  ISETP.GE.AND P1, PT, R14, R24, PT ;  /* 0x000000180e00720c */ /* 0x000fc80003f26270 */
[----:B------:R-:W-:-:S13]  /*2ad0*/  ISETP.GT.OR P1, PT, R7, 0x7f, P1 ;  /* 0x0000007f0700780c */ /* 0x000fda0000f24670 */
[----:B------:R-:W0:Y:S01]  /*2ae0*/  @!P1 LDC.64 R14, c[0x0][0x428] ;  /* 0x00010a00ff0e9b82 */ /* 0x000e220000000a00 */
[----:B------:R-:W-:-:S07]  /*2af0*/  @!P1 SHF.R.S32.HI R29, RZ, 0x1f, R28 ;  /* 0x0000001fff1d9819 */ /* 0x000fce000001141c */
[----:B------:R-:W3:Y:S01]  /*2b00*/  @!P1 LDC.64 R12, c[0x0][0x418] ;  /* 0x00010600ff0c9b82 */ /* 0x000ee20000000a00 */
[----:B------:R-:W-:Y:S01]  /*2b10*/  LOP3.LUT P3, RZ, R71, 0x2, RZ, 0xc0, !PT ;  /* 0x0000000247ff7812 */ /* 0x000fe2000786c0ff */
[----:B0-----:R-:W-:-:S04]  /*2b20*/  @!P1 IMAD R25, R86, R14, RZ ;  /* 0x0000000e56199224 */ /* 0x001fc800078e02ff */
[C---:B------:R-:W-:Y:S02]  /*2b30*/  @!P1 IMAD R25, R0.reuse, R15, R25 ;  /* 0x0000000f00199224 */ /* 0x040fe400078e0219 */
[----:B------:R-:W-:-:S04]  /*2b40*/  @!P1 IMAD.WIDE.U32 R14, R0, R14, R28 ;  /* 0x0000000e000e9225 */ /* 0x000fc800078e001c */
[----:B------:R-:W-:Y:S01]  /*2b50*/  @!P1 IMAD.IADD R15, R15, 0x1, R25 ;  /* 0x000000010f0f9824 */ /* 0x000fe200078e0219 */
[----:B---3--:R-:W-:-:S04]  /*2b60*/  @!P1 LEA R12, P2, R14, R12, 0x2 ;  /* 0x0000000c0e0c9211 */ /* 0x008fc800078410ff */
[----:B------:R-:W-:Y:S02]  /*2b70*/  @!P1 LEA.HI.X R13, R14, R13, R15, 0x2, P2 ;  /* 0x0000000d0e0d9211 */ /* 0x000fe400010f140f */
[----:B-1----:R-:W-:Y:S01]  /*2b80*/  ISETP.GE.AND P2, PT, R96, 0x1, PT ;  /* 0x000000016000780c */ /* 0x002fe20003f46270 */
[----:B------:R-:W-:Y:S01]  /*2b90*/  IMAD.MOV R15, RZ, RZ, -R28 ;  /* 0x000000ffff0f7224 */ /* 0x000fe200078e0a1c */
[----:B------:R-:W-:Y:S05]  /*2ba0*/  YIELD ;  /* 0x0000000000007946 */ /* 0x000fea0003800000 */
[----:B------:R-:W-:Y:S01]  /*2bb0*/  IMAD R76, R76, R15, R31 ;  /* 0x0000000f4c4c7224 */ /* 0x000fe200078e021f */
[----:B------:R-:W-:Y:S01]  /*2bc0*/  BSSY B0, `(.L_x_10416) ;  /* 0x0000432000007945 */ /* 0x000fe20003800000 */
[----:B------:R0:W5:Y:S01]  /*2bd0*/  @!P1 LDG.E R75, desc[UR42][R12.64] ;  /* 0x0000002a0c4b9981 */ /* 0x000162000c1e1900 */
[----:B------:R-:W-:Y:S01]  /*2be0*/  ISETP.GT.AND P1, PT, R11, R72, PT ;  /* 0x000000480b00720c */ /* 0x000fe20003f24270 */
[----:B------:R-:W-:-:S02]  /*2bf0*/  IMAD.MOV.U32 R25, RZ, RZ, R11 ;  /* 0x000000ffff197224 */ /* 0x000fc400078e000b */
[----:B--2---:R-:W-:-:S04]  /*2c00*/  IMAD R55, R18, 0x3000, R30 ;  /* 0x0000300012377824 */ /* 0x004fc800078e021e */
[C---:B------:R-:W-:Y:S02]  /*2c10*/  VIADD R15, R55.reuse, 0x10 ;  /* 0x00000010370f7836 */ /* 0x040fe40000000000 */
[C---:B------:R-:W-:Y:S02]  /*2c20*/  @P3 VIADD R15, R55.reuse, 0xfffffff0 ;  /* 0xfffffff0370f3836 */ /* 0x040fe40000000000 */
[--C-:B------:R-:W-:Y:S02]  /*2c30*/  IMAD R55, R55, 0x2, R26.reuse ;  /* 0x0000000237377824 */ /* 0x100fe400078e021a */
[----:B------:R-:W-:Y:S01]  /*2c40*/  IMAD R54, R15, 0x2, R26 ;  /* 0x000000020f367824 */ /* 0x000fe200078e021a */
[----:B0-----:R-:W-:Y:S06]  /*2c50*/  @!P2 BRA `(.L_x_10417) ;  /* 0x0000003c0078a947 */ /* 0x001fec0003800000 */
[----:B------:R-:W-:Y:S01]  /*2c60*/  SHF.R.S32.HI R77, RZ, 0x1f, R76 ;  /* 0x0000001fff4d7819 */ /* 0x000fe2000001144c */
[----:B------:R-:W-:Y:S01]  /*2c70*/  ULDC.64 UR4, c[0x0][0x300] ;  /* 0x0000c00000047ab9 */ /* 0x000fe20000000a00 */
[----:B-----5:R-:W-:Y:S01]  /*2c80*/  SHF.R.S32.HI R78, RZ, 0x1f, R75 ;  /* 0x0000001fff4e7819 */ /* 0x020fe2000001144b */
[----:B------:R-:W-:Y:S01]  /*2c90*/  IMAD.WIDE.U32 R12, R76, UR4, RZ ;  /* 0x000000044c0c7c25 */ /* 0x000fe2000f8e00ff */
[----:B------:R-:W-:-:S03]  /*2ca0*/  ULDC.64 UR6, c[0x0][0x2e8] ;  /* 0x0000ba0000067ab9 */ /* 0x000fc60000000a00 */
[----:B------:R-:W-:Y:S02]  /*2cb0*/  IMAD R15, R77, UR4, RZ ;  /* 0x000000044d0f7c24 */ /* 0x000fe4000f8e02ff */
[----:B------:R-:W-:Y:S02]  /*2cc0*/  IMAD R79, R11, -0x80, R24 ;  /* 0xffffff800b4f7824 */ /* 0x000fe400078e0218 */
[----:B------:R-:W-:Y:S01]  /*2cd0*/  IMAD R15, R76, UR5, R15 ;  /* 0x000000054c0f7c24 */ /* 0x000fe2000f8e020f */
[----:B------:R-:W-:Y:S02]  /*2ce0*/  ULDC.64 UR4, c[0x0][0x310] ;  /* 0x0000c40000047ab9 */ /* 0x000fe40000000a00 */
[----:B------:R-:W-:Y:S01]  /*2cf0*/  IMAD R14, R78, UR4, RZ ;  /* 0x000000044e0e7c24 */ /* 0x000fe2000f8e02ff */
[----:B------:R-:W-:Y:S01]  /*2d00*/  VIMNMX R79, R79, 0x80, PT ;  /* 0x000000804f4f7848 */ /* 0x000fe20003fe0100 */
[----:B------:R-:W-:Y:S02]  /*2d10*/  IMAD.IADD R13, R13, 0x1, R15 ;  /* 0x000000010d0d7824 */ /* 0x000fe400078e020f */
[----:B------:R-:W-:-:S02]  /*2d20*/  IMAD R15, R75, UR5, R14 ;  /* 0x000000054b0f7c24 */ /* 0x000fc4000f8e020e */
[----:B------:R-:W-:Y:S01]  /*2d30*/  IMAD.WIDE.U32 R12, R75, UR4, R12 ;  /* 0x000000044b0c7c25 */ /* 0x000fe2000f8e000c */
[----:B------:R-:W-:-:S03]  /*2d40*/  ULDC.64 UR4, c[0x0][0x308] ;  /* 0x0000c20000047ab9 */ /* 0x000fc60000000a00 */
[----:B------:R-:W-:Y:S02]  /*2d50*/  IMAD.IADD R13, R13, 0x1, R15 ;  /* 0x000000010d0d7824 */ /* 0x000fe400078e020f */
[----:B------:R-:W-:Y:S02]  /*2d60*/  IMAD R14, R87, R25, RZ ;  /* 0x00000019570e7224 */ /* 0x000fe400078e02ff */
[----:B------:R-:W-:Y:S01]  /*2d70*/  IMAD.WIDE.U32 R12, R137, UR4, R12 ;  /* 0x00000004890c7c25 */ /* 0x000fe2000f8e000c */
[----:B------:R-:W-:-:S03]  /*2d80*/  ULDC.U8 UR4, c[0x0][0x410] ;  /* 0x0001040000047ab9 */ /* 0x000fc60000000000 */
[----:B------:R-:W-:Y:S01]  /*2d90*/  IMAD R57, R137, UR5, R13 ;  /* 0x0000000589397c24 */ /* 0x000fe2000f8e020d */
[----:B------:R-:W-:Y:S01]  /*2da0*/  LEA R56, P2, R12, UR6, 0x1 ;  /* 0x000000060c387c11 */ /* 0x000fe2000f8408ff */
[----:B------:R-:W-:-:S03]  /*2db0*/  IMAD R13, R88, R25, RZ ;  /* 0x00000019580d7224 */ /* 0x000fc600078e02ff */
[----:B------:R-:W-:Y:S02]  /*2dc0*/  LEA.HI.X R57, R12, UR7, R57, 0x1, P2 ;  /* 0x000000070c397c11 */ /* 0x000fe400090f0c39 */
[----:B------:R-:W-:Y:S02]  /*2dd0*/  ISETP.NE.AND P2, PT, RZ, UR4, PT ;  /* 0x00000004ff007c0c */ /* 0x000fe4000bf45270 */
[----:B------:R-:W-:-:S05]  /*2de0*/  SHF.R.S32.HI R12, RZ, 0x1f, R25 ;  /* 0x0000001fff0c7819 */ /* 0x000fca0000011419 */
[C---:B------:R-:W-:Y:S02]  /*2df0*/  IMAD R29, R12.reuse, R6, R13 ;  /* 0x000000060c1d7224 */ /* 0x040fe400078e020d */
[----:B------:R-:W-:Y:S02]  /*2e00*/  IMAD R53, R12, R5, R14 ;  /* 0x000000050c357224 */ /* 0x000fe400078e020e */
[----:B------:R-:W-:-:S04]  /*2e10*/  IMAD.WIDE.U32 R14, R6, R25, RZ ;  /* 0x00000019060e7225 */ /* 0x000fc800078e00ff */
        /* <DEDUP_REMOVED lines=19> */
[----:B------:R-:W2:Y:S04]  /*2f50*/  LDL R85, [R1+0x54] ;  /* 0x0000540001557983 */ /* 0x000ea80000100800 */
[----:B------:R-:W3:Y:S04]  /*2f60*/  LDL R84, [R1+0x4c] ;  /* 0x00004c0001547983 */ /* 0x000ee80000100800 */
[----:B------:R-:W4:Y:S04]  /*2f70*/  LDL R80, [R1+0x50] ;  /* 0x0000500001507983 */ /* 0x000f280000100800 */
[----:B------:R-:W4:Y:S04]  /*2f80*/  LDL R59, [R1+0x48] ;  /* 0x00004800013b7983 */ /* 0x000f280000100800 */
[----:B------:R-:W4:Y:S01]  /*2f90*/  LDL R58, [R1+0x58] ;  /* 0x00005800013a7983 */ /* 0x000f220000100800 */
[----:B------:R-:W-:Y:S01]  /*2fa0*/  IADD3 R15, P2, R66, R14, RZ ;  /* 0x0000000e420f7210 */ /* 0x000fe20007f5e0ff */
[----:B------:R-:W-:Y:S01]  /*2fb0*/  ULDC.64 UR4, c[0x0][0x3e8] ;  /* 0x0000fa0000047ab9 */ /* 0x000fe20000000a00 */
[----:B------:R-:W-:-:S02]  /*2fc0*/  CS2R R48, SRZ ;  /* 0x0000000000307805 */ /* 0x000fc4000001ff00 */
        /* <DEDUP_REMOVED lines=22> */
[----:B--2---:R-:W-:-:S13]  /*3130*/  ISETP.GE.AND P2, PT, R85, R96, PT ;  /* 0x000000605500720c */ /* 0x004fda0003f46270 */
[----:B------:R0:W5:Y:S04]  /*3140*/  @!P2 LDG.E.64 R44, desc[UR42][R14.64+0x10] ;  /* 0x0000102a0e2ca981 */ /* 0x000168000c1e1b00 */
[----:B------:R0:W5:Y:S01]  /*3150*/  @!P2 LDG.E.64 R46, desc[UR42][R12.64+0x10] ;  /* 0x0000102a0c2ea981 */ /* 0x000162000c1e1b00 */
[----:B---3--:R-:W-:-:S13]  /*3160*/  ISETP.GE.AND P2, PT, R84, R96, PT ;  /* 0x000000605400720c */ /* 0x008fda0003f46270 */
[----:B------:R0:W5:Y:S04]  /*3170*/  @!P2 LDG.E.64 R40, desc[UR42][R14.64+0x20] ;  /* 0x0000202a0e28a981 */ /* 0x000168000c1e1b00 */
[----:B------:R0:W5:Y:S01]  /*3180*/  @!P2 LDG.E.64 R42, desc[UR42][R12.64+0x20] ;  /* 0x0000202a0c2aa981 */ /* 0x000162000c1e1b00 */
[----:B----4-:R-:W-:-:S13]  /*3190*/  ISETP.GE.AND P2, PT, R80, R96, PT ;  /* 0x000000605000720c */ /* 0x010fda0003f46270 */
[----:B------:R0:W5:Y:S04]  /*31a0*/  @!P2 LDG.E.64 R36, desc[UR42][R14.64+0x30] ;  /* 0x0000302a0e24a981 */ /* 0x000168000c1e1b00 */
[----:B------:R0:W5:Y:S01]  /*31b0*/  @!P2 LDG.E.64 R38, desc[UR42][R12.64+0x30] ;  /* 0x0000302a0c26a981 */ /* 0x000162000c1e1b00 */
[----:B------:R-:W-:-:S13]  /*31c0*/  ISETP.GE.AND P2, PT, R59, R96, PT ;  /* 0x000000603b00720c */ /* 0x000fda0003f46270 */
[----:B------:R0:W5:Y:S04]  /*31d0*/  @!P2 LDG.E.64 R32, desc[UR42][R14.64+0x40] ;  /* 0x0000402a0e20a981 */ /* 0x000168000c1e1b00 */
[----:B------:R0:W5:Y:S01]  /*31e0*/  @!P2 LDG.E.64 R34, desc[UR42][R12.64+0x40] ;  /* 0x0000402a0c22a981 */ /* 0x000162000c1e1b00 */
[----:B------:R-:W-:-:S13]  /*31f0*/  ISETP.GE.AND P2, PT, R58, R96, PT ;  /* 0x000000603a00720c */ /* 0x000fda0003f46270 */
[----:B------:R0:W5:Y:S04]  /*3200*/  @!P2 LDG.E.64 R28, desc[UR42][R14.64+0x50] ;  /* 0x0000502a0e1ca981 */ /* 0x000168000c1e1b00 */
[----:B------:R0:W5:Y:S02]  /*3210*/  @!P2 LDG.E.64 R30, desc[UR42][R12.64+0x50] ;  /* 0x0000502a0c1ea981 */ /* 0x000164000c1e1b00 */
.L_x_10420:
[----:B------:R-:W-:Y:S05]  /*3220*/  BSYNC B1 ;  /* 0x0000000000017941 */ /* 0x000fea0003800000 */
.L_x_10419:
[----:B-----5:R-:W-:Y:S01]  /*3230*/  IMAD.MOV.U32 R11, RZ, RZ, R28 ;  /* 0x000000ffff0b7224 */ /* 0x020fe200078e001c */
[----:B------:R-:W-:Y:S01]  /*3240*/  UISETP.NE.AND UP0, UPT, UR39, 0x3, UPT ;  /* 0x000000032700788c */ /* 0x000fe2000bf05270 */
[----:B0-----:R-:W-:-:S05]  /*3250*/  IMAD.MOV.U32 R12, RZ, RZ, R29 ;  /* 0x000000ffff0c7224 */ /* 0x001fca00078e001d */
        /* <DEDUP_REMOVED lines=40> */
.L_x_10421:
[----:B------:R-:W-:Y:S01]  /*34e0*/  IMAD R53, R18, 0x8, R2 ;  /* 0x0000000812357824 */ /* 0x000fe200078e0202 */
[----:B------:R-:W-:Y:S01]  /*34f0*/  SHF.L.U32 R80, R140, 0x1f, RZ ;  /* 0x0000001f8c507819 */ /* 0x000fe200000006ff */
[----:B------:R-:W-:Y:S03]  /*3500*/  BSSY B1, `(.L_x_10422) ;  /* 0x0000003000017945 */ /* 0x000fe60003800000 */
[----:B------:R-:W0:Y:S02]  /*3510*/  SYNCS.PHASECHK.TRANS64.TRYWAIT P4, [R53+URZ+0x2d890], R80 ;  /* 0x02d89050350075a7 */ /* 0x000e24000808017f */
[----:B0-----:R-:W-:Y:S05]  /*3520*/  @!P4 BRA `(.L_x_10423) ;  /* 0x0000018800c0c947 */ /* 0x001fea0003800000 */
.L_x_10681:
[----:B------:R-:W-:Y:S05]  /*3530*/  BSYNC B1 ;  /* 0x0000000000017941 */ /* 0x000fea0003800000 */
.L_x_10422:
[----:B------:R-:W-:-:S03]  /*3540*/  UMOV UR4, 0xffffffff ;  /* 0xffffffff00047882 */ /* 0x000fc60000000000 */
[----:B------:R-:W-:Y:S05]  /*3550*/  BRA.DIV UR4, `(.L_x_10424) ;  /* 0x0000018a04c87947 */ /* 0x000fea000b800000 */
[----:B------:R-:W1:Y:S04]  /*3560*/  SHFL.IDX PT, R57, R57, RZ, 0x1e1f ;  /* 0x001e1fff39397589 */ /* 0x000e6800000e0000 */
[----:B------:R-:W2:Y:S02]  /*3570*/  SHFL.IDX PT, R56, R56, RZ, 0x1e1f ;  /* 0x001e1fff38387589 */ /* 0x000ea400000e0000 */
.L_x_10685:
[----:B------:R-:W-:Y:S05]  /*3580*/  @P3 BRA `(.L_x_10425) ;  /* 0x0000003800543947 */ /* 0x000fea0003800000 */
[----:B------:R-:W-:Y:S01]  /*3590*/  ISETP.NE.AND P3, PT, R21, RZ, PT ;  /* 0x000000ff1500720c */ /* 0x000fe20003f65270 */
[----:B------:R-:W-:-:S12]  /*35a0*/  BSSY B1, `(.L_x_10426) ;  /* 0x0000039000017945 */ /* 0x000fd80003800000 */
[----:B------:R-:W-:Y:S05]  /*35b0*/  @!P3 BRA `(.L_x_10427) ;  /* 0x0000000000dcb947 */ /* 0x000fea0003800000 */
[----:B------:R3:W4:Y:S01]  /*35c0*/  LDS.128 R12, [R55+0x15000] ;  /* 0x01500000370c7984 */ /* 0x0007220000000c00 */
[----:B------:R-:W-:Y:S01]  /*35d0*/  ISETP.GE.AND P3, PT, R138, R96, PT ;  /* 0x000000608a00720c */ /* 0x000fe20003f66270 */
[----:B------:R-:W-:-:S12]  /*35e0*/  BSSY B2, `(.L_x_10428) ;  /* 0x0000031000027945 */ /* 0x000fd80003800000 */
[----:B---3--:R-:W-:Y:S05]  /*35f0*/  @P3 BRA `(.L_x_10429) ;  /* 0x0000000000bc3947 */ /* 0x008fea0003800000 */
        /* <DEDUP_REMOVED lines=8> */
[C---:B----4-:R-:W-:Y:S01]  /*3680*/  IMAD.U32 R58, R13.reuse, 0x10000, RZ ;  /* 0x000100000d3a7824 */ /* 0x050fe200078e00ff */
        /* <DEDUP_REMOVED lines=38> */
.L_x_10429:
[----:B------:R-:W-:Y:S05]  /*38f0*/  BSYNC B2 ;  /* 0x0000000000027941 */ /* 0x000fea0003800000 */
.L_x_10428:
[----:B--2---:R-:W-:-:S04]  /*3900*/  LEA R48, P3, R16, R56, 0x1 ;  /* 0x0000003810307211 */ /* 0x004fc800078608ff */
[----:B-1----:R-:W-:-:S05]  /*3910*/  LEA.HI.X R49, R16, R57, R17, 0x1, P3 ;  /* 0x0000003910317211 */ /* 0x002fca00018f0c11 */
[----:B----4-:R3:W-:Y:S04]  /*3920*/  ST.E.128 desc[UR42][R48.64], R12 ;  /* 0x0000000c30007985 */ /* 0x0107e8000c101d2a */
.L_x_10427:
[----:B------:R-:W-:Y:S05]  /*3930*/  BSYNC B1 ;  /* 0x0000000000017941 */ /* 0x000fea0003800000 */
.L_x_10426:
[----:B------:R-:W-:Y:S01]  /*3940*/  ISETP.NE.AND P3, PT, R27, RZ, PT ;  /* 0x000000ff1b00720c */ /* 0x000fe20003f65270 */
[----:B------:R-:W-:-:S12]  /*3950*/  BSSY B1, `(.L_x_10430) ;  /* 0x000003c000017945 */ /* 0x000fd80003800000 */
[----:B------:R-:W-:Y:S05]  /*3960*/  @!P3 BRA `(.L_x_10431) ;  /* 0x0000000000e8b947 */ /* 0x000fea0003800000 */
[----:B------:R-:W4:Y:S01]  /*3970*/  LDL R11, [R1+0x54] ;  /* 0x00005400010b7983 */ /* 0x000f220000100800 */
[----:B------:R-:W-:Y:S03]  /*3980*/  BSSY B2, `(.L_x_10432) ;  /* 0x0000033000027945 */ /* 0x000fe60003800000 */
[----:B---3--:R3:W0:Y:S01]  /*3990*/  LDS.128 R12, [R54+0x15000] ;  /* 0x01500000360c7984 */ /* 0x0086220000000c00 */
[----:B----4-:R-:W-:-:S13]  /*39a0*/  ISETP.GE.AND P3, PT, R11, R96, PT ;  /* 0x000000600b00720c */ /* 0x010fda0003f66270 */
[----:B0--3--:R-:W-:Y:S05]  /*39b0*/  @P3 BRA `(.L_x_10433) ;  /* 0x0000000000bc3947 */ /* 0x009fea0003800000 */
[----:B------:R-:W-:Y:S01]  /*39c0*/  SHF.R.U64 R46, R46, 0x10, R47 ;  /* 0x000000102e2e7819 */ /* 0x000fe2000000122f */
[----:B------:R-:W-:Y:S01]  /*39d0*/  IMAD.U32 R48, R13, 0x10000, RZ ;  /* 0x000100000d307824 */ /* 0x000fe200078e00ff */
[--C-:B------:R-:W-:Y:S02]  /*39e0*/  SHF.R.U64 R11, R44, 0x10, R45.reuse ;  /* 0x000000102c0b7819 */ /* 0x100fe4000000122d */
[----:B------:R-:W-:Y:S02]  /*39f0*/  PRMT R46, R112, 0x5432, R46 ;  /* 0x00005432702e7816 */ /* 0x000fe4000000002e */
[----:B------:R-:W-:Y:S02]  /*3a00*/  SHF.R.U32.HI R44, RZ, 0x10, R45 ;  /* 0x00000010ff2c7819 */ /* 0x000fe4000001162d */
[----:B------:R-:W-:Y:S02]  /*3a10*/  SHF.R.U32.HI R45, RZ, 0x10, R47 ;  /* 0x00000010ff2d7819 */ /* 0x000fe4000001162f */
[----:B------:R-:W-:-:S02]  /*3a20*/  PRMT R11, R110, 0x5410, R11 ;  /* 0x000054106e0b7816 */ /* 0x000fc4000000000b */
[----:B------:R-:W-:Y:S02]  /*3a30*/  LOP3.LUT R50, R13, 0xffff0000, RZ, 0xc0, !PT ;  /* 0xffff00000d327812 */ /* 0x000fe400078ec0ff */
[C---:B------:R-:W-:Y:S01]  /*3a40*/  LOP3.LUT R49, R46.reuse, 0xffff0000, RZ, 0xc0, !PT ;  /* 0xffff00002e317812 */ /* 0x040fe200078ec0ff */
[----:B------:R-:W-:Y:S01]  /*3a50*/  IMAD.U32 R46, R46, 0x10000, RZ ;  /* 0x000100002e2e7824 */ /* 0x000fe200078e00ff */
[----:B------:R-:W-:Y:S02]  /*3a60*/  PRMT R47, R110, 0x5432, R44 ;  /* 0x000054326e2f7816 */ /* 0x000fe4000000002c */
[----:B------:R-:W-:Y:S01]  /*3a70*/  PRMT R44, R112, 0x5410, R45 ;  /* 0x00005410702c7816 */ /* 0x000fe2000000002d */
[----:B------:R-:W-:Y:S01]  /*3a80*/  FMUL.FTZ R45, R50, R49 ;  /* 0x00000031322d7220 */ /* 0x000fe20000410000 */
[C---:B------:R-:W-:Y:S01]  /*3a90*/  LOP3.LUT R13, R11.reuse, 0xffff0000, RZ, 0xc0, !PT ;  /* 0xffff00000b0d7812 */ /* 0x040fe200078ec0ff */
[----:B------:R-:W-:-:S04]  /*3aa0*/  IMAD.U32 R11, R11, 0x10000, RZ ;  /* 0x000100000b0b7824 */ /* 0x000fc800078e00ff */
[-C--:B------:R-:W-:Y:S01]  /*3ab0*/  FFMA.FTZ R45, R48, R13.reuse, -R45 ;  /* 0x0000000d302d7223 */ /* 0x080fe2000001082d */
[----:B------:R-:W-:Y:S01]  /*3ac0*/  FMUL.FTZ R13, R50, R13 ;  /* 0x0000000d320d7220 */ /* 0x000fe20000410000 */
[C---:B------:R-:W-:Y:S01]  /*3ad0*/  IMAD.U32 R50, R47.reuse, 0x10000, RZ ;  /* 0x000100002f327824 */ /* 0x040fe200078e00ff */
[----:B------:R-:W-:Y:S02]  /*3ae0*/  LOP3.LUT R47, R47, 0xffff0000, RZ, 0xc0, !PT ;  /* 0xffff00002f2f7812 */ /* 0x000fe400078ec0ff */
[----:B------:R-:W-:Y:S01]  /*3af0*/  FFMA.FTZ R13, R48, R49, R13 ;  /* 0x00000031300d7223 */ /* 0x000fe2000001000d */
[----:B------:R-:W-:Y:S01]  /*3b00*/  LOP3.LUT R49, R14, 0xffff0000, RZ, 0xc0, !PT ;  /* 0xffff00000e317812 */ /* 0x000fe200078ec0ff */
[----:B------:R-:W-:Y:S01]  /*3b10*/  IMAD.U32 R48, R44, 0x10000, RZ ;  /* 0x000100002c307824 */ /* 0x000fe200078e00ff */
[----:B------:R-:W-:Y:S02]  /*3b20*/  SHF.L.U32 R14, R14, 0x10, RZ ;  /* 0x000000100e0e7819 */ /* 0x000fe400000006ff */
        /* <DEDUP_REMOVED lines=24> */
.L_x_10433:
[----:B------:R-:W-:Y:S05]  /*3cb0*/  BSYNC B2 ;  /* 0x0000000000027941 */ /* 0x000fea0003800000 */
.L_x_10432:
[----:B------:R-:W-:Y:S02]  /*3cc0*/  IMAD.SHL.U32 R11, R156, 0x8, RZ ;  /* 0x000000089c0b7824 */ /* 0x000fe400078e00ff */
[----:B--2---:R-:W-:Y:S02]  /*3cd0*/  IMAD.MOV.U32 R44, RZ, RZ, R56 ;  /* 0x000000ffff2c7224 */ /* 0x004fe400078e0038 */
[----:B-1----:R-:W-:Y:S02]  /*3ce0*/  IMAD.MOV.U32 R45, RZ, RZ, R57 ;  /* 0x000000ffff2d7224 */ /* 0x002fe400078e0039 */
[----:B------:R-:W-:-:S05]  /*3cf0*/  IMAD.WIDE R44, R11, 0x2, R44 ;  /* 0x000000020b2c7825 */ /* 0x000fca00078e022c */
[----:B------:R4:W-:Y:S02]  /*3d00*/  ST.E.128 desc[UR42][R44.64], R12 ;  /* 0x0000000c2c007985 */ /* 0x0009e4000c101d2a */
.L_x_10431:
[----:B------:R-:W-:Y:S05]  /*3d10*/  BSYNC B1 ;  /* 0x0000000000017941 */ /* 0x000fea0003800000 */
.L_x_10430:
[----:B------:R-:W-:Y:S01]  /*3d20*/  ISETP.NE.AND P3, PT, R52, RZ, PT ;  /* 0x000000ff3400720c */ /* 0x000fe20003f65270 */
[----:B------:R-:W-:-:S12]  /*3d30*/  BSSY B1, `(.L_x_10434) ;  /* 0x000003c000017945 */ /* 0x000fd80003800000 */
[----:B------:R-:W-:Y:S05]  /*3d40*/  @!P3 BRA `(.L_x_10435) ;  /* 0x0000000000e8b947 */ /* 0x000fea0003800000 */
[----:B------:R-:W5:Y:S01]  /*3d50*/  LDL R11, [R1+0x4c] ;  /* 0x00004c00010b7983 */ /* 0x000f620000100800 */
[----:B------:R-:W-:Y:S03]  /*3d60*/  BSSY B2, `(.L_x_10436) ;  /* 0x0000033000027945 */ /* 0x000fe60003800000 */
[----:B---34-:R3:W4:Y:S01]  /*3d70*/  LDS.128 R12, [R55+0x17000] ;  /* 0x01700000370c7984 */ /* 0x0187220000000c00 */
[----:B-----5:R-:W-:-:S13]  /*3d80*/  ISETP.GE.AND P3, PT, R11, R96, PT ;  /* 0x000000600b00720c */ /* 0x020fda0003f66270 */
[----:B---34-:R-:W-:Y:S05]  /*3d90*/  @P3 BRA `(.L_x_10437) ;  /* 0x0000000000bc3947 */ /* 0x018fea0003800000 */
        /* <DEDUP_REMOVED lines=47> */
.L_x_10437:
[----:B------:R-:W-:Y:S05]  /*4090*/  BSYNC B2 ;  /* 0x0000000000027941 */ /* 0x000fea0003800000 */
.L_x_10436:
[----:B------:R-:W-:Y:S02]  /*40a0*/  IMAD.SHL.U32 R11, R157, 0x8, RZ ;  /* 0x000000089d0b7824 */ /* 0x000fe400078e00ff */
[----:B--2---:R-:W-:Y:S02]  /*40b0*/  IMAD.MOV.U32 R40, RZ, RZ, R56 ;  /* 0x000000ffff287224 */ /* 0x004fe400078e0038 */
[----:B-1----:R-:W-:Y:S02]  /*40c0*/  IMAD.MOV.U32 R41, RZ, RZ, R57 ;  /* 0x000000ffff297224 */ /* 0x002fe400078e0039 */
[----:B------:R-:W-:-:S05]  /*40d0*/  IMAD.WIDE R40, R11, 0x2, R40 ;  /* 0x000000020b287825 */ /* 0x000fca00078e0228 */
[----:B------:R1:W-:Y:S02]  /*40e0*/  ST.E.128 desc[UR42][R40.64], R12 ;  /* 0x0000000c28007985 */ /* 0x0003e4000c101d2a */
.L_x_10435:
[----:B------:R-:W-:Y:S05]  /*40f0*/  BSYNC B1 ;  /* 0x0000000000017941 */ /* 0x000fea0003800000 */
.L_x_10434:
[----:B------:R-:W-:Y:S01]  /*4100*/  LOP3.LUT P3, RZ, R20, 0x8, RZ, 0xc0, !PT ;  /* 0x0000000814ff7812 */ /* 0x000fe2000786c0ff */
[----:B------:R-:W-:-:S12]  /*4110*/  BSSY B1, `(.L_x_10438) ;  /* 0x000003a000017945 */ /* 0x000fd80003800000 */
[----:B------:R-:W-:Y:S05]  /*4120*/  @!P3 BRA `(.L_x_10439) ;  /* 0x0000000000e0b947 */ /* 0x000fea0003800000 */
[----:B------:R-:W5:Y:S01]  /*4130*/  LDL R11, [R1+0x50] ;  /* 0x00005000010b7983 */ /* 0x000f620000100800 */
[----:B------:R-:W-:Y:S03]  /*4140*/  BSSY B2, `(.L_x_10440) ;  /* 0x0000032000027945 */ /* 0x000fe60003800000 */
[----:B-1-34-:R1:W3:Y:S01]  /*4150*/  LDS.128 R12, [R54+0x17000] ;  /* 0x01700000360c7984 */ /* 0x01a2e20000000c00 */
[----:B-----5:R-:W-:-:S13]  /*4160*/  ISETP.GE.AND P3, PT, R11, R96, PT ;  /* 0x000000600b00720c */ /* 0x020fda0003f66270 */
[----:B-1-3--:R-:W-:Y:S05]  /*4170*/  @P3 BRA `(.L_x_10441) ;  /* 0x0000000000b83947 */ /* 0x00afea0003800000 */
[--C-:B------:R-:W-:Y:S02]  /*4180*/  SHF.R.U64 R11, R36, 0x10, R37.reuse ;  /* 0x00000010240b7819 */ /* 0x100fe40000001225 */
[----:B------:R-:W-:Y:S02]  /*4190*/  SHF.R.U32.HI R36, RZ, 0x10, R37 ;  /* 0x00000010ff247819 */ /* 0x000fe40000011625 */
[----:B------:R-:W-:Y:S02]  /*41a0*/  SHF.R.U64 R37, R38, 0x10, R39 ;  /* 0x0000001026257819 */ /* 0x000fe40000001227 */
[----:B------:R-:W-:Y:S02]  /*41b0*/  PRMT R11, R107, 0x5410, R11 ;  /* 0x000054106b0b7816 */ /* 0x000fe4000000000b */
[----:B------:R-:W-:Y:S02]  /*41c0*/  PRMT R37, R108, 0x5410, R37 ;  /* 0x000054106c257816 */ /* 0x000fe40000000025 */
[----:B------:R-:W-:-:S02]  /*41d0*/  SHF.R.U32.HI R38, RZ, 0x10, R39 ;  /* 0x00000010ff267819 */ /* 0x000fc40000011627 */
[C---:B------:R-:W-:Y:S01]  /*41e0*/  LOP3.LUT R42, R13.reuse, 0xffff0000, RZ, 0xc0, !PT ;  /* 0xffff00000d2a7812 */ /* 0x040fe200078ec0ff */
[----:B------:R-:W-:Y:S01]  /*41f0*/  IMAD.U32 R13, R13, 0x10000, RZ ;  /* 0x000100000d0d7824 */ /* 0x000fe200078e00ff */
[----:B------:R-:W-:Y:S02]  /*4200*/  LOP3.LUT R39, R37, 0xffff0000, RZ, 0xc0, !PT ;  /* 0xffff000025277812 */ /* 0x000fe400078ec0ff */
[C---:B------:R-:W-:Y:S01]  /*4210*/  LOP3.LUT R40, R11.reuse, 0xffff0000, RZ, 0xc0, !PT ;  /* 0xffff00000b287812 */ /* 0x040fe200078ec0ff */
[----:B------:R-:W-:Y:S01]  /*4220*/  IMAD.U32 R11, R11, 0x10000, RZ ;  /* 0x000100000b0b7824 */ /* 0x000fe200078e00ff */
[----:B------:R-:W-:Y:S01]  /*4230*/  PRMT R38, R108, 0x5432, R38 ;  /* 0x000054326c267816 */ /* 0x000fe20000000026 */
[CC--:B------:R-:W-:Y:S01]  /*4240*/  FMUL.FTZ R41, R42.reuse, R39.reuse ;  /* 0x000000272a297220 */ /* 0x0c0fe20000410000 */
[----:B------:R-:W-:Y:S01]  /*4250*/  PRMT R36, R107, 0x5432, R36 ;  /* 0x000054326b247816 */ /* 0x000fe20000000024 */
[-C--:B------:R-:W-:Y:S01]  /*4260*/  FMUL.FTZ R42, R42, R40.reuse ;  /* 0x000000282a2a7220 */ /* 0x080fe20000410000 */
[----:B------:R-:W-:Y:S01]  /*4270*/  SHF.L.U32 R37, R37, 0x10, RZ ;  /* 0x0000001025257819 */ /* 0x000fe200000006ff */
[C---:B------:R-:W-:Y:S01]  /*4280*/  FFMA.FTZ R41, R13.reuse, R40, -R41 ;  /* 0x000000280d297223 */ /* 0x040fe20000010829 */
[----:B------:R-:W-:Y:S01]  /*4290*/  LOP3.LUT R40, R14, 0xffff0000, RZ, 0xc0, !PT ;  /* 0xffff00000e287812 */ /* 0x000fe200078ec0ff */
[----:B------:R-:W-:Y:S01]  /*42a0*/  FFMA.FTZ R42, R13, R39, R42 ;  /* 0x000000270d2a7223 */ /* 0x000fe2000001002a */
[C---:B------:R-:W-:Y:S01]  /*42b0*/  IMAD.U32 R39, R38.reuse, 0x10000, RZ ;  /* 0x0001000026277824 */ /* 0x040fe200078e00ff */
[----:B------:R-:W-:Y:S01]  /*42c0*/  LOP3.LUT R38, R38, 0xffff0000, RZ, 0xc0, !PT ;  /* 0xffff000026267812 */ /* 0x000fe200078ec0ff */
[----:B------:R-:W-:-:S02]  /*42d0*/  IMAD.U32 R13, R14, 0x10000, RZ ;  /* 0x000100000e0d7824 */ /* 0x000fc400078e00ff */
[----:B------:R-:W-:Y:S02]  /*42e0*/  IMAD.U32 R14, R36, 0x10000, RZ ;  /* 0x00010000240e7824 */ /* 0x000fe400078e00ff */
[----:B------:R-:W-:Y:S01]  /*42f0*/  FMUL.FTZ R43, R40, R39 ;  /* 0x00000027282b7220 */ /* 0x000fe20000410000 */
[----:B------:R-:W-:Y:S02]  /*4300*/  LOP3.LUT R36, R36, 0xffff0000, RZ, 0xc0, !PT ;  /* 0xffff000024247812 */ /* 0x000fe400078ec0ff */
[----:B------:R-:W-:Y:S01]  /*4310*/  F2FP.BF16.F32.PACK_AB R41, R42, R41 ;  /* 0x000000292a29723e */ /* 0x000fe200000010ff */
        /* <DEDUP_REMOVED lines=19> */
[----:B------:R-:W-:-:S07]  /*4450*/  IMAD.MOV.U32 R13, RZ, RZ, R41 ;  /* 0x000000ffff0d7224 */ /* 0x000fce00078e0029 */
.L_x_10441:
[----:B------:R-:W-:Y:S05]  /*4460*/  BSYNC B2 ;  /* 0x0000000000027941 */ /* 0x000fea0003800000 */
.L_x_10440:
[----:B------:R-:W3:Y:S01]  /*4470*/  LDL R11, [R1+0x2c] ;  /* 0x00002c00010b7983 */ /* 0x000ee20000100800 */
[----:B--2---:R-:W-:-:S04]  /*4480*/  LEA R36, P3, R23, R56, 0x1 ;  /* 0x0000003817247211 */ /* 0x004fc800078608ff */
[----:B---3--:R-:W-:-:S05]  /*4490*/  LEA.HI.X R37, R23, R57, R11, 0x1, P3 ;  /* 0x0000003917257211 */ /* 0x008fca00018f0c0b */
[----:B------:R1:W-:Y:S04]  /*44a0*/  ST.E.128 desc[UR42][R36.64], R12 ;  /* 0x0000000c24007985 */ /* 0x0003e8000c101d2a */
.L_x_10439:
[----:B------:R-:W-:Y:S05]  /*44b0*/  BSYNC B1 ;  /* 0x0000000000017941 */ /* 0x000fea0003800000 */
.L_x_10438:
[----:B------:R-:W-:Y:S01]  /*44c0*/  LOP3.LUT P3, RZ, R20, 0x10, RZ, 0xc0, !PT ;  /* 0x0000001014ff7812 */ /* 0x000fe2000786c0ff */
[----:B------:R-:W-:-:S12]  /*44d0*/  BSSY B1, `(.L_x_10442) ;  /* 0x0000038000017945 */ /* 0x000fd80003800000 */
[----:B------:R-:W-:Y:S05]  /*44e0*/  @!P3 BRA `(.L_x_10443) ;  /* 0x0000000000d8b947 */ /* 0x000fea0003800000 */
[----:B-1-34-:R-:W3:Y:S04]  /*44f0*/  LDL R12, [R1+0x28] ;  /* 0x00002800010c7983 */ /* 0x01aee80000100800 */
[----:B------:R-:W4:Y:S01]  /*4500*/  LDL R11, [R1+0x48] ;  /* 0x00004800010b7983 */ /* 0x000f220000100800 */
[C---:B--2---:R-:W-:Y:S01]  /*4510*/  LEA R36, P3, R22.reuse, R56, 0x1 ;  /* 0x0000003816247211 */ /* 0x044fe200078608ff */
[----:B------:R-:W-:Y:S03]  /*4520*/  BSSY B2, `(.L_x_10444) ;  /* 0x0000031000027945 */ /* 0x000fe60003800000 */
[----:B---3--:R-:W-:Y:S02]  /*4530*/  LEA.HI.X R37, R22, R57, R12, 0x1, P3 ;  /* 0x0000003916257211 */ /* 0x008fe400018f0c0c */
[----:B------:R1:W2:Y:S01]  /*4540*/  LDS.128 R12, [R55+0x19000] ;  /* 0x01900000370c7984 */ /* 0x0002a20000000c00 */
[----:B----4-:R-:W-:-:S13]  /*4550*/  ISETP.GE.AND P3, PT, R11, R96, PT ;  /* 0x000000600b00720c */ /* 0x010fda0003f66270 */
[----:B-1----:R-:W-:Y:S05]  /*4560*/  @P3 BRA `(.L_x_10445) ;  /* 0x0000000000b03947 */ /* 0x002fea0003800000 */
[--C-:B------:R-:W-:Y:S02]  /*4570*/  SHF.R.U64 R32, R32, 0x10, R33.reuse ;  /* 0x0000001020207819 */ /* 0x100fe40000001221 */
[----:B------:R-:W-:Y:S02]  /*4580*/  SHF.R.U32.HI R38, RZ, 0x10, R33 ;  /* 0x00000010ff267819 */ /* 0x000fe40000011621 */
[----:B------:R-:W-:Y:S02]  /*4590*/  SHF.R.U64 R33, R34, 0x10, R35 ;  /* 0x0000001022217819 */ /* 0x000fe40000001223 */
[----:B------:R-:W-:Y:S02]  /*45a0*/  PRMT R11, R105, 0x5410, R32 ;  /* 0x00005410690b7816 */ /* 0x000fe40000000020 */
[----:B------:R-:W-:Y:S02]  /*45b0*/  PRMT R33, R106, 0x5410, R33 ;  /* 0x000054106a217816 */ /* 0x000fe40000000021 */
[C---:B--2---:R-:W-:Y:S01]  /*45c0*/  LOP3.LUT R39, R13.reuse, 0xffff0000, RZ, 0xc0, !PT ;  /* 0xffff00000d277812 */ /* 0x044fe200078ec0ff */
[----:B------:R-:W-:Y:S01]  /*45d0*/  IMAD.U32 R13, R13, 0x10000, RZ ;  /* 0x000100000d0d7824 */ /* 0x000fe200078e00ff */
[C---:B------:R-:W-:Y:S01]  /*45e0*/  LOP3.LUT R34, R33.reuse, 0xffff0000, RZ, 0xc0, !PT ;  /* 0xffff000021227812 */ /* 0x040fe200078ec0ff */
[----:B------:R-:W-:Y:S01]  /*45f0*/  IMAD.U32 R33, R33, 0x10000, RZ ;  /* 0x0001000021217824 */ /* 0x000fe200078e00ff */
[----:B------:R-:W-:-:S02]  /*4600*/  LOP3.LUT R32, R11, 0xffff0000, RZ, 0xc0, !PT ;  /* 0xffff00000b207812 */ /* 0x000fc400078ec0ff */
[----:B------:R-:W-:Y:S01]  /*4610*/  SHF.R.U32.HI R35, RZ, 0x10, R35 ;  /* 0x00000010ff237819 */ /* 0x000fe20000011623 */
[----:B------:R-:W-:Y:S01]  /*4620*/  FMUL.FTZ R40, R39, R34 ;  /* 0x0000002227287220 */ /* 0x000fe20000410000 */
[----:B------:R-:W-:Y:S01]  /*4630*/  PRMT R38, R105, 0x5432, R38 ;  /* 0x0000543269267816 */ /* 0x000fe20000000026 */
[-C--:B------:R-:W-:Y:S01]  /*4640*/  FMUL.FTZ R39, R39, R32.reuse ;  /* 0x0000002027277220 */ /* 0x080fe20000410000 */
[----:B------:R-:W-:Y:S01]  /*4650*/  PRMT R106, R106, 0x5432, R35 ;  /* 0x000054326a6a7816 */ /* 0x000fe20000000023 */
[C---:B------:R-:W-:Y:S01]  /*4660*/  FFMA.FTZ R32, R13.reuse, R32, -R40 ;  /* 0x000000200d207223 */ /* 0x040fe20000010828 */
[C---:B------:R-:W-:Y:S02]  /*4670*/  IMAD.U32 R35, R14.reuse, 0x10000, RZ ;  /* 0x000100000e237824 */ /* 0x040fe400078e00ff */
[----:B------:R-:W-:Y:S01]  /*4680*/  FFMA.FTZ R13, R13, R34, R39 ;  /* 0x000000220d0d7223 */ /* 0x000fe20000010027 */
[----:B------:R-:W-:Y:S01]  /*4690*/  LOP3.LUT R39, R14, 0xffff0000, RZ, 0xc0, !PT ;  /* 0xffff00000e277812 */ /* 0x000fe200078ec0ff */
[----:B------:R-:W-:Y:S01]  /*46a0*/  IMAD.U32 R34, R106, 0x10000, RZ ;  /* 0x000100006a227824 */ /* 0x000fe200078e00ff */
[----:B------:R-:W-:Y:S01]  /*46b0*/  LOP3.LUT R41, R15, 0xffff0000, RZ, 0xc0, !PT ;  /* 0xffff00000f297812 */ /* 0x000fe200078ec0ff */
[C---:B------:R-:W-:Y:S01]  /*46c0*/  IMAD.U32 R40, R38.reuse, 0x10000, RZ ;  /* 0x0001000026287824 */ /* 0x040fe200078e00ff */
[----:B------:R-:W-:Y:S01]  /*46d0*/  LOP3.LUT R38, R38, 0xffff0000, RZ, 0xc0, !PT ;  /* 0xffff000026267812 */ /* 0x000fe200078ec0ff */
[----:B------:R-:W-:Y:S01]  /*46e0*/  FMUL.FTZ R14, R39, R34 ;  /* 0x00000022270e7220 */ /* 0x000fe20000410000 */
[----:B------:R-:W-:Y:S01]  /*46f0*/  F2FP.BF16.F32.PACK_AB R13, R13, R32 ;  /* 0x000000200d0d723e */ /* 0x000fe200000010ff */
[----:B------:R-:W-:-:S02]  /*4700*/  FMUL.FTZ R39, R39, R40 ;  /* 0x0000002827277220 */ /* 0x000fc40000410000 */
[C---:B------:R-:W-:Y:S02]  /*4710*/  FFMA.FTZ R14, R35.reuse, R40, -R14 ;  /* 0x00000028230e7223 */ /* 0x040fe4000001080e */
[----:B------:R-:W-:Y:S01]  /*4720*/  FFMA.FTZ R35, R35, R34, R39 ;  /* 0x0000002223237223 */ /* 0x000fe20000010027 */
[----:B------:R-:W-:Y:S01]  /*4730*/  LOP3.LUT R34, R106, 0xffff0000, RZ, 0xc0, !PT ;  /* 0xffff00006a227812 */ /* 0x000fe200078ec0ff */
[----:B------:R-:W-:-:S03]  /*4740*/  IMAD.U32 R39, R15, 0x10000, RZ ;  /* 0x000100000f277824 */ /* 0x000fc600078e00ff */
[----:B------:R-:W-:Y:S01]  /*4750*/  F2FP.BF16.F32.PACK_AB R14, R35, R14 ;  /* 0x0000000e230e723e */ /* 0x000fe200000010ff */
[C---:B------:R-:W-:Y:S01]  /*4760*/  FMUL.FTZ R40, R41.reuse, R34 ;  /* 0x0000002229287220 */ /* 0x040fe20000410000 */
[----:B------:R-:W-:-:S03]  /*4770*/  FMUL.FTZ R41, R41, R38 ;  /* 0x0000002629297220 */ /* 0x000fc60000410000 */
[----:B------:R-:W-:Y:S01]  /*4780*/  FFMA.FTZ R15, R39, R38, -R40 ;  /* 0x00000026270f7223 */ /* 0x000fe20000010828 */
[----:B------:R-:W-:Y:S01]  /*4790*/  IMAD.U32 R38, R11, 0x10000, RZ ;  /* 0x000100000b267824 */ /* 0x000fe200078e00ff */
        /* <DEDUP_REMOVED lines=9> */
.L_x_10445:
[----:B------:R-:W-:Y:S05]  /*4830*/  BSYNC B2 ;  /* 0x0000000000027941 */ /* 0x000fea0003800000 */
.L_x_10444:
[----:B--2---:R1:W-:Y:S02]  /*4840*/  ST.E.128 desc[UR42][R36.64], R12 ;  /* 0x0000000c24007985 */ /* 0x0043e4000c101d2a */
.L_x_10443:
[----:B------:R-:W-:Y:S05]  /*4850*/  BSYNC B1 ;  /* 0x0000000000017941 */ /* 0x000fea0003800000 */
.L_x_10442:
[----:B------:R-:W-:-:S13]  /*4860*/  LOP3.LUT P3, RZ, R20, 0x20, RZ, 0xc0, !PT ;  /* 0x0000002014ff7812 */ /* 0x000fda000786c0ff */
        /* <DEDUP_REMOVED lines=9> */
[----:B------:R-:W-:Y:S01]  /*4900*/  SHF.R.U64 R37, R30, 0x10, R31 ;  /* 0x000000101e257819 */ /* 0x000fe2000000121f */
[----:B--2---:R-:W-:Y:S01]  /*4910*/  IMAD.U32 R35, R13, 0x10000, RZ ;  /* 0x000100000d237824 */ /* 0x004fe200078e00ff */
[--C-:B------:R-:W-:Y:S01]  /*4920*/  SHF.R.U64 R38, R28, 0x10, R29.reuse ;  /* 0x000000101c267819 */ /* 0x100fe2000000121d */
[C---:B------:R-:W-:Y:S01]  /*4930*/  IMAD.U32 R28, R14.reuse, 0x10000, RZ ;  /* 0x000100000e1c7824 */ /* 0x040fe200078e00ff */
[----:B------:R-:W-:Y:S02]  /*4940*/  SHF.R.U32.HI R34, RZ, 0x10, R29 ;  /* 0x00000010ff227819 */ /* 0x000fe4000001161d */
[----:B------:R-:W-:Y:S01]  /*4950*/  LOP3.LUT R29, R14, 0xffff0000, RZ, 0xc0, !PT ;  /* 0xffff00000e1d7812 */ /* 0x000fe200078ec0ff */
[C---:B------:R-:W-:Y:S01]  /*4960*/  IMAD.U32 R14, R15.reuse, 0x10000, RZ ;  /* 0x000100000f0e7824 */ /* 0x040fe200078e00ff */
[----:B------:R-:W-:Y:S02]  /*4970*/  LOP3.LUT R11, R15, 0xffff0000, RZ, 0xc0, !PT ;  /* 0xffff00000f0b7812 */ /* 0x000fe400078ec0ff */
[----:B------:R-:W-:-:S02]  /*4980*/  PRMT R15, R104, 0x5410, R37 ;  /* 0x00005410680f7816 */ /* 0x000fc40000000025 */
[----:B------:R-:W-:Y:S02]  /*4990*/  PRMT R30, R103, 0x5410, R38 ;  /* 0x00005410671e7816 */ /* 0x000fe40000000026 */
[----:B------:R-:W-:Y:S02]  /*49a0*/  SHF.R.U32.HI R31, RZ, 0x10, R31 ;  /* 0x00000010ff1f7819 */ /* 0x000fe4000001161f */
[----:B------:R-:W-:Y:S01]  /*49b0*/  LOP3.LUT R36, R13, 0xffff0000, RZ, 0xc0, !PT ;  /* 0xffff00000d247812 */ /* 0x000fe200078ec0ff */
        /* <DEDUP_REMOVED lines=8> */
[----:B------:R-:W-:Y:S01]  /*4a40*/  FMUL.FTZ R36, R36, R37 ;  /* 0x0000002524247220 */ /* 0x000fe20000410000 */
[----:B------:R-:W-:Y:S01]  /*4a50*/  LOP3.LUT R12, R12, 0xffff0000, RZ, 0xc0, !PT ;  /* 0xffff00000c0c7812 */ /* 0x000fe200078ec0ff */
[----:B------:R-:W-:-:S02]  /*4a60*/  IMAD.U32 R31, R104, 0x10000, RZ ;  /* 0x00010000681f7824 */ /* 0x000fc400078e00ff */
[----:B------:R-:W-:Y:S01]  /*4a70*/  FFMA.FTZ R34, R35, R37, -R40 ;  /* 0x0000002523227223 */ /* 0x000fe20000010828 */
[----:B------:R-:W-:Y:S02]  /*4a80*/  IMAD.U32 R38, R103, 0x10000, RZ ;  /* 0x0001000067267824 */ /* 0x000fe400078e00ff */
[----:B------:R-:W-:Y:S01]  /*4a90*/  FFMA.FTZ R35, R35, R39, R36 ;  /* 0x0000002723237223 */ /* 0x000fe20000010024 */
[CC--:B------:R-:W-:Y:S01]  /*4aa0*/  FMUL.FTZ R37, R29.reuse, R31.reuse ;  /* 0x0000001f1d257220 */ /* 0x0c0fe20000410000 */
[----:B------:R-:W-:Y:S01]  /*4ab0*/  LOP3.LUT R104, R104, 0xffff0000, RZ, 0xc0, !PT ;  /* 0xffff000068687812 */ /* 0x000fe200078ec0ff */
[-C--:B------:R-:W-:Y:S01]  /*4ac0*/  FMUL.FTZ R39, R29, R38.reuse ;  /* 0x000000261d277220 */ /* 0x080fe20000410000 */
[----:B------:R-:W-:Y:S01]  /*4ad0*/  LOP3.LUT R103, R103, 0xffff0000, RZ, 0xc0, !PT ;  /* 0xffff000067677812 */ /* 0x000fe200078ec0ff */
[C---:B------:R-:W-:Y:S01]  /*4ae0*/  FFMA.FTZ R29, R28.reuse, R38, -R37 ;  /* 0x000000261c1d7223 */ /* 0x040fe20000010825 */
[----:B------:R-:W-:Y:S01]  /*4af0*/  F2FP.BF16.F32.PACK_AB R34, R35, R34 ;  /* 0x000000222322723e */ /* 0x000fe200000010ff */
        /* <DEDUP_REMOVED lines=8> */
[----:B------:R-:W-:-:S04]  /*4b80*/  FFMA.FTZ R13, R13, R15, R12 ;  /* 0x0000000f0d0d7223 */ /* 0x000fc8000001000c */
[----:B------:R-:W-:Y:S02]  /*4b90*/  F2FP.BF16.F32.PACK_AB R15, R14, R31 ;  /* 0x0000001f0e0f723e */ /* 0x000fe400000010ff */
[----:B------:R-:W-:Y:S01]  /*4ba0*/  F2FP.BF16.F32.PACK_AB R12, R13, R28 ;  /* 0x0000001c0d0c723e */ /* 0x000fe200000010ff */
[----:B------:R-:W-:Y:S01]  /*4bb0*/  IMAD.MOV.U32 R13, RZ, RZ, R34 ;  /* 0x000000ffff0d7224 */ /* 0x000fe200078e0022 */
[----:B------:R-:W-:-:S07]  /*4bc0*/  F2FP.BF16.F32.PACK_AB R14, R36, R29 ;  /* 0x0000001d240e723e */ /* 0x000fce00000010ff */
.L_x_10447:
[----:B------:R-:W-:Y:S05]  /*4bd0*/  BSYNC B1 ;  /* 0x0000000000017941 */ /* 0x000fea0003800000 */
.L_x_10446:
[----:B--2---:R1:W-:Y:S01]  /*4be0*/  ST.E.128 desc[UR42][R32.64], R12 ;  /* 0x0000000c20007985 */ /* 0x0043e2000c101d2a */
[----:B------:R-:W-:Y:S05]  /*4bf0*/  BRA `(.L_x_10425) ;  /* 0x0000002000b87947 */ /* 0x000fea0003800000 */
.L_x_10418:
        /* <DEDUP_REMOVED lines=46> */
.L_x_10449:
[----:B------:R-:W-:Y:S05]  /*4ee0*/  BSYNC B1 ;  /* 0x0000000000017941 */ /* 0x000fea0003800000 */
.L_x_10448:
        /* <DEDUP_REMOVED lines=43> */
.L_x_10450:
[----:B------:R-:W-:Y:S01]  /*51a0*/  IMAD R53, R18, 0x8, R2 ;  /* 0x0000000812357824 */ /* 0x000fe200078e0202 */
[----:B------:R-:W-:Y:S01]  /*51b0*/  SHF.L.U32 R80, R140, 0x1f, RZ ;  /* 0x0000001f8c507819 */ /* 0x000fe200000006ff */
[----:B------:R-:W-:Y:S03]  /*51c0*/  BSSY B1, `(.L_x_10451) ;  /* 0x0000003000017945 */ /* 0x000fe60003800000 */
[----:B------:R-:W0:Y:S02]  /*51d0*/  SYNCS.PHASECHK.TRANS64.TRYWAIT P4, [R53+URZ+0x2d890], R80 ;  /* 0x02d89050350075a7 */ /* 0x000e24000808017f */
[----:B0-----:R-:W-:Y:S05]  /*51e0*/  @!P4 BRA `(.L_x_10452) ;  /* 0x0000016c00f0c947 */ /* 0x001fea0003800000 */
.L_x_10686:
[----:B------:R-:W-:Y:S05]  /*51f0*/  BSYNC B1 ;  /* 0x0000000000017941 */ /* 0x000fea0003800000 */
.L_x_10451:
[----:B------:R-:W-:-:S03]  /*5200*/  UMOV UR4, 0xffffffff ;  /* 0xffffffff00047882 */ /* 0x000fc60000000000 */
[----:B------:R-:W-:Y:S05]  /*5210*/  BRA.DIV UR4, `(.L_x_10453) ;  /* 0x0000016e04f87947 */ /* 0x000fea000b800000 */
[----:B------:R1:W2:Y:S04]  /*5220*/  SHFL.IDX PT, R85, R57, RZ, 0x1e1f ;  /* 0x001e1fff39557589 */ /* 0x0002a800000e0000 */
[----:B------:R1:W3:Y:S02]  /*5230*/  SHFL.IDX PT, R84, R56, RZ, 0x1e1f ;  /* 0x001e1fff38547589 */ /* 0x0002e400000e0000 */
.L_x_10690:
[----:B------:R-:W-:Y:S05]  /*5240*/  @P3 BRA `(.L_x_10425) ;  /* 0x0000001c00243947 */ /* 0x000fea0003800000 */
[----:B------:R-:W4:Y:S01]  /*5250*/  LDC R11, c[0x0][0x2f4] ;  /* 0x0000bd00ff0b7b82 */ /* 0x000f220000000800 */
[----:B------:R-:W-:Y:S01]  /*5260*/  ISETP.NE.AND P3, PT, R21, RZ, PT ;  /* 0x000000ff1500720c */ /* 0x000fe20003f65270 */
[----:B------:R-:W-:Y:S01]  /*5270*/  BSSY B1, `(.L_x_10454) ;  /* 0x000007d000017945 */ /* 0x000fe20003800000 */
[----:B----4-:R-:W-:-:S11]  /*5280*/  IMAD.IADD R103, R11, 0x1, -R98 ;  /* 0x000000010b677824 */ /* 0x010fd600078e0a62 */
[----:B------:R-:W-:Y:S05]  /*5290*/  @!P3 BRA `(.L_x_10455) ;  /* 0x0000000400e8b947 */ /* 0x000fea0003800000 */
[----:B------:R-:W-:Y:S01]  /*52a0*/  SEL R12, R98, R103, !P0 ;  /* 0x00000067620c7207 */ /* 0x000fe20004000000 */
[----:B------:R-:W-:Y:S01]  /*52b0*/  BSSY B2, `(.L_x_10456) ;  /* 0x0000072000027945 */ /* 0x000fe20003800000 */
[----:B------:R-:W-:Y:S02]  /*52c0*/  ISETP.GE.AND P3, PT, R16, R96, PT ;  /* 0x000000601000720c */ /* 0x000fe40003f66270 */
[----:B------:R-:W-:-:S04]  /*52d0*/  SHF.R.S32.HI R13, RZ, 0x1f, R12 ;  /* 0x0000001fff0d7819 */ /* 0x000fc8000001140c */
[----:B------:R-:W-:-:S04]  /*52e0*/  LEA.HI R13, R13, R12, RZ, 0x4 ;  /* 0x0000000c0d0d7211 */ /* 0x000fc800078f20ff */
[----:B------:R-:W-:-:S04]  /*52f0*/  SHF.R.S32.HI R13, RZ, 0x4, R13 ;  /* 0x00000004ff0d7819 */ /* 0x000fc8000001140d */
[----:B------:R-:W-:-:S04]  /*5300*/  LEA.HI.SX32 R104, R70, R13, 0x1d ;  /* 0x0000000d46687211 */ /* 0x000fc800078feaff */
[----:B------:R-:W-:-:S04]  /*5310*/  SHF.R.S32.HI R12, RZ, 0x1f, R104 ;  /* 0x0000001fff0c7819 */ /* 0x000fc80000011468 */
[----:B------:R-:W-:Y:S01]  /*5320*/  LEA.HI R12, R12, R104, RZ, 0x2 ;  /* 0x000000680c0c7211 */ /* 0x000fe200078f10ff */
[----:B------:R-:W-:-:S04]  /*5330*/  IMAD.SHL.U32 R104, R104, 0x8, RZ ;  /* 0x0000000868687824 */ /* 0x000fc800078e00ff */
[----:B------:R-:W-:Y:S01]  /*5340*/  IMAD.SHL.U32 R12, R12, 0x400, RZ ;  /* 0x000004000c0c7824 */ /* 0x000fe200078e00ff */
[----:B------:R-:W-:-:S04]  /*5350*/  LOP3.LUT R13, R143, 0x18, R104, 0xf8, !PT ;  /* 0x000000188f0d7812 */ /* 0x000fc800078ef868 */
[----:B------:R-:W-:Y:S02]  /*5360*/  LOP3.LUT R13, R13, R144, RZ, 0x3c, !PT ;  /* 0x000000900d0d7212 */ /* 0x000fe400078e3cff */
[----:B------:R-:W-:-:S04]  /*5370*/  LOP3.LUT R12, R12, 0x7ffff000, RZ, 0xc0, !PT ;  /* 0x7ffff0000c0c7812 */ /* 0x000fc800078ec0ff */
[----:B------:R-:W-:-:S05]  /*5380*/  IADD3 R12, R13, R12, R153 ;  /* 0x0000000c0d0c7210 */ /* 0x000fca0007ffe099 */
[C---:B-1----:R-:W-:Y:S02]  /*5390*/  IMAD R56, R18.reuse, 0x3000, R12 ;  /* 0x0000300012387824 */ /* 0x042fe400078e020c */
[----:B------:R-:W-:Y:S02]  /*53a0*/  IMAD R12, R18, 0x3000, R94 ;  /* 0x00003000120c7824 */ /* 0x000fe400078e025e */
[--C-:B------:R-:W-:Y:S02]  /*53b0*/  IMAD R56, R56, 0x2, R2.reuse ;  /* 0x0000000238387824 */ /* 0x100fe400078e0202 */
[----:B------:R-:W-:-:S04]  /*53c0*/  IMAD R12, R12, 0x2, R2 ;  /* 0x000000020c0c7824 */ /* 0x000fc800078e0202 */
[----:B------:R-:W1:Y:S04]  /*53d0*/  LDS.128 R56, [R56+0x15400] ;  /* 0x0154000038387984 */ /* 0x000e680000000c00 */
        /* <DEDUP_REMOVED lines=15> */
[----:B-1----:R-:W-:Y:S01]  /*54d0*/  IMAD.U32 R109, R57, 0x10000, RZ ;  /* 0x00010000396d7824 */ /* 0x002fe200078e00ff */
[----:B------:R-:W-:-:S02]  /*54e0*/  PRMT R48, R108, 0x5432, R48 ;  /* 0x000054326c307816 */ /* 0x000fc40000000030 */
[----:B------:R-:W-:Y:S01]  /*54f0*/  PRMT R49, R108, 0x5410, R49 ;  /* 0x000054106c317816 */ /* 0x000fe20000000031 */
[C---:B------:R-:W-:Y:S01]  /*5500*/  IMAD.U32 R108, R106.reuse, 0x10000, RZ ;  /* 0x000100006a6c7824 */ /* 0x040fe200078e00ff */
[C---:B------:R-:W-:Y:S02]  /*5510*/  PRMT R37, R107.reuse, 0x5410, R37 ;  /* 0x000054106b257816 */ /* 0x040fe40000000025 */
[----:B------:R-:W-:Y:S01]  /*5520*/  PRMT R38, R107, 0x5432, R38 ;  /* 0x000054326b267816 */ /* 0x000fe20000000026 */
[----:B----4-:R-:W-:Y:S02]  /*5530*/  IMAD.U32 R107, R13, 0x10000, RZ ;  /* 0x000100000d6b7824 */ /* 0x010fe400078e00ff */
[----:B------:R-:W-:Y:S01]  /*5540*/  FMUL.FTZ R50, R109, R108 ;  /* 0x0000006c6d327220 */ /* 0x000fe20000410000 */
[----:B------:R-:W-:Y:S02]  /*5550*/  LOP3.LUT R106, R106, 0xffff0000, RZ, 0xc0, !PT ;  /* 0xffff00006a6a7812 */ /* 0x000fe400078ec0ff */
[----:B------:R-:W-:Y:S01]  /*5560*/  LOP3.LUT R57, R57, 0xffff0000, RZ, 0xc0, !PT ;  /* 0xffff000039397812 */ /* 0x000fe200078ec0ff */
[-C--:B------:R-:W-:Y:S01]  /*5570*/  FFMA.FTZ R50, R107, R51.reuse, -R50 ;  /* 0x000000336b327223 */ /* 0x080fe20000010832 */
[----:B------:R-:W-:Y:S01]  /*5580*/  FMUL.FTZ R51, R109, R51 ;  /* 0x000000336d337220 */ /* 0x000fe20000410000 */
[----:B------:R-:W-:-:S03]  /*5590*/  LOP3.LUT R105, R105, 0xffff0000, RZ, 0xc0, !PT ;  /* 0xffff000069697812 */ /* 0x000fc600078ec0ff */
        /* <DEDUP_REMOVED lines=12> */
[----:B------:R-:W-:-:S02]  /*5660*/  IMAD.U32 R105, R38, 0x10000, RZ ;  /* 0x0001000026697824 */ /* 0x000fc400078e00ff */
[----:B------:R-:W-:Y:S01]  /*5670*/  FMUL.FTZ R109, R108, R107 ;  /* 0x0000006b6c6d7220 */ /* 0x000fe20000410000 */
[----:B------:R-:W-:Y:S02]  /*5680*/  LOP3.LUT R38, R38, 0xffff0000, RZ, 0xc0, !PT ;  /* 0xffff000026267812 */ /* 0x000fe400078ec0ff */
[----:B------:R-:W-:Y:S01]  /*5690*/  F2FP.BF16.F32.PACK_AB R13, R13, R50 ;  /* 0x000000320d0d723e */ /* 0x000fe200000010ff */
[-C--:B------:R-:W-:Y:S01]  /*56a0*/  FFMA.FTZ R109, R106, R105.reuse, -R109 ;  /* 0x000000696a6d7223 */ /* 0x080fe2000001086d */
[----:B------:R-:W-:Y:S01]  /*56b0*/  FMUL.FTZ R105, R108, R105 ;  /* 0x000000696c697220 */ /* 0x000fe20000410000 */
[----:B------:R-:W-:Y:S01]  /*56c0*/  F2FP.BF16.F32.PACK_AB R57, R57, R51 ;  /* 0x000000333939723e */ /* 0x000fe200000010ff */
[----:B------:R-:W-:Y:S01]  /*56d0*/  IMAD.U32 R50, R56, 0x10000, RZ ;  /* 0x0001000038327824 */ /* 0x000fe200078e00ff */
[----:B------:R-:W-:Y:S01]  /*56e0*/  SHF.L.U32 R51, R36, 0x10, RZ ;  /* 0x0000001024337819 */ /* 0x000fe200000006ff */
[----:B------:R-:W-:Y:S01]  /*56f0*/  FFMA.FTZ R106, R106, R107, R105 ;  /* 0x0000006b6a6a7223 */ /* 0x000fe20000010069 */
[----:B------:R-:W-:Y:S01]  /*5700*/  FMUL.FTZ R105, R59, R49 ;  /* 0x000000313b697220 */ /* 0x000fe20000410000 */
[----:B------:R-:W-:-:S03]  /*5710*/  LOP3.LUT R36, R36, 0xffff0000, RZ, 0xc0, !PT ;  /* 0xffff000024247812 */ /* 0x000fc600078ec0ff */
        /* <DEDUP_REMOVED lines=43> */
.L_x_10457:
[----:B------:R-:W-:Y:S05]  /*59d0*/  BSYNC B2 ;  /* 0x0000000000027941 */ /* 0x000fea0003800000 */
.L_x_10456:
[----:B---3--:R-:W-:-:S04]  /*59e0*/  LEA R36, P3, R8, R84, 0x1 ;  /* 0x0000005408247211 */ /* 0x008fc800078608ff */
[----:B--2---:R-:W-:Y:S02]  /*59f0*/  LEA.HI.X R37, R8, R85, R91, 0x1, P3 ;  /* 0x0000005508257211 */ /* 0x004fe400018f0c5b */
[----:B------:R-:W-:-:S03]  /*5a00*/  ISETP.GE.AND P3, PT, R104, R11, PT ;  /* 0x0000000b6800720c */ /* 0x000fc60003f66270 */
[----:B----4-:R2:W-:Y:S10]  /*5a10*/  ST.E.128 desc[UR42][R36.64], R12 ;  /* 0x0000000c24007985 */ /* 0x0105f4000c101d2a */
[----:B--2---:R-:W-:-:S05]  /*5a20*/  @!P3 IMAD.WIDE R12, R104, 0x2, R84 ;  /* 0x00000002680cb825 */ /* 0x004fca00078e0254 */
[----:B-1----:R4:W-:Y:S02]  /*5a30*/  @!P3 ST.E.128 desc[UR42][R12.64], R56 ;  /* 0x000000380c00b985 */ /* 0x0029e4000c101d2a */
.L_x_10455:
[----:B------:R-:W-:Y:S05]  /*5a40*/  BSYNC B1 ;  /* 0x0000000000017941 */ /* 0x000fea0003800000 */
.L_x_10454:
[----:B------:R-:W-:Y:S01]  /*5a50*/  ISETP.NE.AND P3, PT, R27, RZ, PT ;  /* 0x000000ff1b00720c */ /* 0x000fe20003f65270 */
[----:B------:R-:W-:-:S12]  /*5a60*/  BSSY B1, `(.L_x_10458) ;  /* 0x000007e000017945 */ /* 0x000fd80003800000 */
[----:B------:R-:W-:Y:S05]  /*5a70*/  @!P3 BRA `(.L_x_10459) ;  /* 0x0000000400f0b947 */ /* 0x000fea0003800000 */
[----:B------:R-:W-:Y:S01]  /*5a80*/  LOP3.LUT P4, RZ, R19, 0x1, RZ, 0xc0, !PT ;  /* 0x0000000113ff7812 */ /* 0x000fe2000788c0ff */
[----:B------:R-:W-:Y:S01]  /*5a90*/  BSSY B2, `(.L_x_10460) ;  /* 0x0000074000027945 */ /* 0x000fe20003800000 */
[----:B------:R-:W-:Y:S02]  /*5aa0*/  ISETP.GE.AND P3, PT, R3, R96, PT ;  /* 0x000000600300720c */ /* 0x000fe40003f66270 */
[----:B----4-:R-:W-:-:S04]  /*5ab0*/  SEL R12, R98, R103, !P4 ;  /* 0x00000067620c7207 */ /* 0x010fc80006000000 */
        /* <DEDUP_REMOVED lines=12> */
[C---:B------:R-:W-:Y:S02]  /*5b80*/  IMAD R36, R18.reuse, 0x3000, R12 ;  /* 0x0000300012247824 */ /* 0x040fe400078e020c */
[----:B------:R-:W-:Y:S02]  /*5b90*/  IMAD R12, R18, 0x3000, R93 ;  /* 0x00003000120c7824 */ /* 0x000fe400078e025d */
[--C-:B------:R-:W-:Y:S02]  /*5ba0*/  IMAD R36, R36, 0x2, R2.reuse ;  /* 0x0000000224247824 */ /* 0x100fe400078e0202 */
[----:B------:R-:W-:-:S04]  /*5bb0*/  IMAD R12, R12, 0x2, R2 ;  /* 0x000000020c0c7824 */ /* 0x000fc800078e0202 */
[----:B------:R-:W4:Y:S04]  /*5bc0*/  LDS.128 R36, [R36+0x15400] ;  /* 0x0154000024247984 */ /* 0x000f280000000c00 */
[----:B------:R-:W0:Y:S01]  /*5bd0*/  LDS.128 R12, [R12+0x15400] ;  /* 0x015400000c0c7984 */ /* 0x000e220000000c00 */
[----:B------:R-:W-:Y:S05]  /*5be0*/  @P3 BRA `(.L_x_10461) ;  /* 0x0000000400783947 */ /* 0x000fea0003800000 */
[----:B------:R-:W-:Y:S01]  /*5bf0*/  SHF.R.U32.HI R50, RZ, 0x10, R45 ;  /* 0x00000010ff327819 */ /* 0x000fe2000001162d */
[----:B-1--4-:R-:W-:Y:S01]  /*5c00*/  IMAD.U32 R57, R37, 0x10000, RZ ;  /* 0x0001000025397824 */ /* 0x012fe200078e00ff */
[--C-:B------:R-:W-:Y:S01]  /*5c10*/  SHF.R.U64 R32, R32, 0x10, R33.reuse ;  /* 0x0000001020207819 */ /* 0x100fe20000001221 */
[----:B0-----:R-:W-:Y:S01]  /*5c20*/  IMAD.U32 R51, R13, 0x10000, RZ ;  /* 0x000100000d337824 */ /* 0x001fe200078e00ff */
        /* <DEDUP_REMOVED lines=90> */
.L_x_10461:
[----:B------:R-:W-:Y:S05]  /*61d0*/  BSYNC B2 ;  /* 0x0000000000027941 */ /* 0x000fea0003800000 */
.L_x_10460:
[----:B---3--:R-:W-:-:S04]  /*61e0*/  LEA R32, P3, R9, R84, 0x1 ;  /* 0x0000005409207211 */ /* 0x008fc800078608ff */
[----:B--2---:R-:W-:Y:S02]  /*61f0*/  LEA.HI.X R33, R9, R85, R90, 0x1, P3 ;  /* 0x0000005509217211 */ /* 0x004fe400018f0c5a */
[----:B------:R-:W-:-:S03]  /*6200*/  ISETP.GE.AND P3, PT, R48, R11, PT ;  /* 0x0000000b3000720c */ /* 0x000fc60003f66270 */
[----:B0-----:R0:W-:Y:S10]  /*6210*/  ST.E.128 desc[UR42][R32.64], R12 ;  /* 0x0000000c20007985 */ /* 0x0011f4000c101d2a */
[----:B0-----:R-:W-:-:S05]  /*6220*/  @!P3 IMAD.WIDE R12, R48, 0x2, R84 ;  /* 0x00000002300cb825 */ /* 0x001fca00078e0254 */
[----:B----4-:R0:W-:Y:S02]  /*6230*/  @!P3 ST.E.128 desc[UR42][R12.64], R36 ;  /* 0x000000240c00b985 */ /* 0x0101e4000c101d2a */
.L_x_10459:
[----:B------:R-:W-:Y:S05]  /*6240*/  BSYNC B1 ;  /* 0x0000000000017941 */ /* 0x000fea0003800000 */
.L_x_10458:
[----:B------:R-:W-:-:S13]  /*6250*/  ISETP.NE.AND P3, PT, R52, RZ, PT ;  /* 0x000000ff3400720c */ /* 0x000fda0003f65270 */
[----:B------:R-:W-:Y:S05]  /*6260*/  @!P3 BRA `(.L_x_10425) ;  /* 0x0000000c001cb947 */ /* 0x000fea0003800000 */
[----:B------:R-:W-:Y:S01]  /*6270*/  LOP3.LUT P4, RZ, R19, 0x2, RZ, 0xc0, !PT ;  /* 0x0000000213ff7812 */ /* 0x000fe2000788c0ff */
[----:B------:R-:W-:Y:S01]  /*6280*/  BSSY B1, `(.L_x_10462) ;  /* 0x0000075000017945 */ /* 0x000fe20003800000 */
[----:B0--3--:R-:W-:Y:S02]  /*6290*/  LEA R36, P3, R10, R84, 0x1 ;  /* 0x000000540a247211 */ /* 0x009fe400078608ff */
[----:B------:R-:W-:Y:S02]  /*62a0*/  SEL R103, R98, R103, !P4 ;  /* 0x0000006762677207 */ /* 0x000fe40006000000 */
[----:B--2---:R-:W-:Y:S02]  /*62b0*/  LEA.HI.X R37, R10, R85, R89, 0x1, P3 ;  /* 0x000000550a257211 */ /* 0x004fe400018f0c59 */
[----:B----4-:R-:W-:Y:S02]  /*62c0*/  SHF.R.S32.HI R12, RZ, 0x1f, R103 ;  /* 0x0000001fff0c7819 */ /* 0x010fe40000011467 */
[----:B------:R-:W-:-:S02]  /*62d0*/  ISETP.GE.AND P3, PT, R4, R96, PT ;  /* 0x000000600400720c */ /* 0x000fc40003f66270 */
[----:B------:R-:W-:-:S04]  /*62e0*/  LEA.HI R12, R12, R103, RZ, 0x4 ;  /* 0x000000670c0c7211 */ /* 0x000fc800078f20ff */
[----:B------:R-:W-:-:S04]  /*62f0*/  SHF.R.S32.HI R13, RZ, 0x4, R12 ;  /* 0x00000004ff0d7819 */ /* 0x000fc8000001140c */
        /* <DEDUP_REMOVED lines=8> */
[----:B------:R-:W-:-:S05]  /*6380*/  IADD3 R13, R13, R12, R153 ;  /* 0x0000000c0d0d7210 */ /* 0x000fca0007ffe099 */
[C---:B------:R-:W-:Y:S02]  /*6390*/  IMAD R15, R18.reuse, 0x3000, R13 ;  /* 0x00003000120f7824 */ /* 0x040fe400078e020d */
[----:B------:R-:W-:Y:S02]  /*63a0*/  IMAD R13, R18, 0x3000, R92 ;  /* 0x00003000120d7824 */ /* 0x000fe400078e025c */
[--C-:B------:R-:W-:Y:S02]  /*63b0*/  IMAD R32, R15, 0x2, R2.reuse ;  /* 0x000000020f207824 */ /* 0x100fe400078e0202 */
[----:B------:R-:W-:-:S04]  /*63c0*/  IMAD R13, R13, 0x2, R2 ;  /* 0x000000020d0d7824 */ /* 0x000fc800078e0202 */
[----:B------:R-:W0:Y:S04]  /*63d0*/  LDS.128 R32, [R32+0x15400] ;  /* 0x0154000020207984 */ /* 0x000e280000000c00 */
[----:B------:R-:W2:Y:S01]  /*63e0*/  LDS.128 R12, [R13+0x15400] ;  /* 0x015400000d0c7984 */ /* 0x000ea20000000c00 */
[----:B------:R-:W-:Y:S05]  /*63f0*/  @P3 BRA `(.L_x_10463) ;  /* 0x0000000400743947 */ /* 0x000fea0003800000 */
[----:B------:R-:W-:Y:S01]  /*6400*/  SHF.R.U64 R39, R40, 0x10, R41 ;  /* 0x0000001028277819 */ /* 0x000fe20000001229 */
[----:B0-----:R-:W-:Y:S01]  /*6410*/  IMAD.U32 R45, R33, 0x10000, RZ ;  /* 0x00010000212d7824 */ /* 0x001fe200078e00ff */
[----:B------:R-:W-:Y:S02]  /*6420*/  SHF.R.U64 R28, R28, 0x10, R29 ;  /* 0x000000101c1c7819 */ /* 0x000fe4000000121d */
[----:B------:R-:W-:Y:S02]  /*6430*/  SHF.R.U32.HI R41, RZ, 0x10, R41 ;  /* 0x00000010ff297819 */ /* 0x000fe40000011629 */
[----:B------:R-:W-:Y:S02]  /*6440*/  SHF.R.U32.HI R29, RZ, 0x10, R29 ;  /* 0x00000010ff1d7819 */ /* 0x000fe4000001161d */
[----:B------:R-:W-:Y:S02]  /*6450*/  PRMT R41, R113, 0x5432, R41 ;  /* 0x0000543271297816 */ /* 0x000fe40000000029 */
[----:B------:R-:W-:-:S02]  /*6460*/  PRMT R29, R111, 0x5432, R29 ;  /* 0x000054326f1d7816 */ /* 0x000fc4000000001d */
[--C-:B------:R-:W-:Y:S01]  /*6470*/  SHF.R.U64 R40, R42, 0x10, R43.reuse ;  /* 0x000000102a287819 */ /* 0x100fe2000000122b */
[----:B------:R-:W-:Y:S01]  /*6480*/  IMAD.U32 R44, R41, 0x10000, RZ ;  /* 0x00010000292c7824 */ /* 0x000fe200078e00ff */
[----:B------:R-:W-:Y:S01]  /*6490*/  SHF.R.U32.HI R42, RZ, 0x10, R43 ;  /* 0x00000010ff2a7819 */ /* 0x000fe2000001162b */
[----:B------:R-:W-:Y:S01]  /*64a0*/  IMAD.U32 R46, R29, 0x10000, RZ ;  /* 0x000100001d2e7824 */ /* 0x000fe200078e00ff */
[----:B------:R-:W-:Y:S01]  /*64b0*/  LOP3.LUT R41, R41, 0xffff0000, RZ, 0xc0, !PT ;  /* 0xffff000029297812 */ /* 0x000fe200078ec0ff */
[----:B------:R-:W-:Y:S01]  /*64c0*/  FMUL.FTZ R47, R45, R44 ;  /* 0x0000002c2d2f7220 */ /* 0x000fe20000410000 */
[----:B--2---:R-:W-:Y:S02]  /*64d0*/  IMAD.U32 R43, R13, 0x10000, RZ ;  /* 0x000100000d2b7824 */ /* 0x004fe400078e00ff */
[-C--:B------:R-:W-:Y:S01]  /*64e0*/  FMUL.FTZ R45, R45, R46.reuse ;  /* 0x0000002e2d2d7220 */ /* 0x080fe20000410000 */
[----:B------:R-:W-:Y:S01]  /*64f0*/  LOP3.LUT R29, R29, 0xffff0000, RZ, 0xc0, !PT ;  /* 0xffff00001d1d7812 */ /* 0x000fe200078ec0ff */
[----:B------:R-:W-:-:S02]  /*6500*/  FFMA.FTZ R47, R43, R46, -R47 ;  /* 0x0000002e2b2f7223 */ /* 0x000fc4000001082f */
[----:B------:R-:W-:Y:S01]  /*6510*/  FFMA.FTZ R45, R43, R44, R45 ;  /* 0x0000002c2b2d7223 */ /* 0x000fe2000001002d */
[----:B------:R-:W-:Y:S02]  /*6520*/  LOP3.LUT R43, R33, 0xffff0000, RZ, 0xc0, !PT ;  /* 0xffff0000212b7812 */ /* 0x000fe400078ec0ff */
[--C-:B------:R-:W-:Y:S02]  /*6530*/  SHF.R.U64 R30, R30, 0x10, R31.reuse ;  /* 0x000000101e1e7819 */ /* 0x100fe4000000121f */
[----:B------:R-:W-:Y:S01]  /*6540*/  SHF.R.U32.HI R31, RZ, 0x10, R31 ;  /* 0x00000010ff1f7819 */ /* 0x000fe2000001161f */
[----:B------:R-:W-:Y:S01]  /*6550*/  FMUL.FTZ R33, R43, R41 ;  /* 0x000000292b217220 */ /* 0x000fe20000410000 */
[----:B------:R-:W-:Y:S01]  /*6560*/  LOP3.LUT R13, R13, 0xffff0000, RZ, 0xc0, !PT ;  /* 0xffff00000d0d7812 */ /* 0x000fe200078ec0ff */
[----:B------:R-:W-:Y:S01]  /*6570*/  FMUL.FTZ R43, R43, R29 ;  /* 0x0000001d2b2b7220 */ /* 0x000fe20000410000 */
[----:B------:R-:W-:Y:S02]  /*6580*/  PRMT R42, R112, 0x5432, R42 ;  /* 0x00005432702a7816 */ /* 0x000fe4000000002a */
[----:B------:R-:W-:Y:S01]  /*6590*/  PRMT R31, R110, 0x5432, R31 ;  /* 0x000054326e1f7816 */ /* 0x000fe2000000001f */
[----:B------:R-:W-:Y:S01]  /*65a0*/  FFMA.FTZ R43, R13, R41, R43 ;  /* 0x000000290d2b7223 */ /* 0x000fe2000001002b */
[----:B------:R-:W-:-:S02]  /*65b0*/  IMAD.U32 R41, R35, 0x10000, RZ ;  /* 0x0001000023297824 */ /* 0x000fc400078e00ff */
[----:B------:R-:W-:Y:S01]  /*65c0*/  FFMA.FTZ R33, R13, R29, -R33 ;  /* 0x0000001d0d217223 */ /* 0x000fe20000010821 */
[C---:B------:R-:W-:Y:S01]  /*65d0*/  IMAD.U32 R44, R42.reuse, 0x10000, RZ ;  /* 0x000100002a2c7824 */ /* 0x040fe200078e00ff */
[----:B------:R-:W-:Y:S01]  /*65e0*/  LOP3.LUT R42, R42, 0xffff0000, RZ, 0xc0, !PT ;  /* 0xffff00002a2a7812 */ /* 0x000fe200078ec0ff */
[----:B------:R-:W-:Y:S01]  /*65f0*/  IMAD.U32 R46, R31, 0x10000, RZ ;  /* 0x000100001f2e7824 */ /* 0x000fe200078e00ff */
[----:B------:R-:W-:Y:S01]  /*6600*/  LOP3.LUT R35, R35, 0xffff0000, RZ, 0xc0, !PT ;  /* 0xffff000023237812 */ /* 0x000fe200078ec0ff */
[----:B------:R-:W-:Y:S02]  /*6610*/  IMAD.U32 R13, R15, 0x10000, RZ ;  /* 0x000100000f0d7824 */ /* 0x000fe400078e00ff */
[C---:B------:R-:W-:Y:S01]  /*6620*/  FMUL.FTZ R48, R41.reuse, R44 ;  /* 0x0000002c29307220 */ /* 0x040fe20000410000 */
[-C--:B------:R-:W-:Y:S01]  /*6630*/  FMUL.FTZ R41, R41, R46.reuse ;  /* 0x0000002e29297220 */ /* 0x080fe20000410000 */
[----:B------:R-:W-:Y:S02]  /*6640*/  LOP3.LUT R15, R15, 0xffff0000, RZ, 0xc0, !PT ;  /* 0xffff00000f0f7812 */ /* 0x000fe400078ec0ff */
[C---:B------:R-:W-:Y:S01]  /*6650*/  FFMA.FTZ R29, R13.reuse, R46, -R48 ;  /* 0x0000002e0d1d7223 */ /* 0x040fe20000010830 */
[----:B------:R-:W-:Y:S01]  /*6660*/  FFMA.FTZ R13, R13, R44, R41 ;  /* 0x0000002c0d0d7223 */ /* 0x000fe20000010029 */
[----:B------:R-:W-:Y:S01]  /*6670*/  LOP3.LUT R44, R31, 0xffff0000, RZ, 0xc0, !PT ;  /* 0xffff00001f2c7812 */ /* 0x000fe200078ec0ff */
[----:B------:R-:W-:Y:S01]  /*6680*/  FMUL.FTZ R46, R35, R42 ;  /* 0x0000002a232e7220 */ /* 0x000fe20000410000 */
[----:B------:R-:W-:-:S02]  /*6690*/  PRMT R39, R113, 0x5410, R39 ;  /* 0x0000541071277816 */ /* 0x000fc40000000027 */
[----:B------:R-:W-:Y:S01]  /*66a0*/  PRMT R28, R111, 0x5410, R28 ;  /* 0x000054106f1c7816 */ /* 0x000fe2000000001c */
[-C--:B------:R-:W-:Y:S01]  /*66b0*/  FMUL.FTZ R35, R35, R44.reuse ;  /* 0x0000002c23237220 */ /* 0x080fe20000410000 */
[----:B------:R-:W-:Y:S01]  /*66c0*/  FFMA.FTZ R31, R15, R44, -R46 ;  /* 0x0000002c0f1f7223 */ /* 0x000fe2000001082e */
[C---:B------:R-:W-:Y:S01]  /*66d0*/  IMAD.U32 R41, R39.reuse, 0x10000, RZ ;  /* 0x0001000027297824 */ /* 0x040fe200078e00ff */
[----:B------:R-:W-:Y:S01]  /*66e0*/  LOP3.LUT R39, R39, 0xffff0000, RZ, 0xc0, !PT ;  /* 0xffff000027277812 */ /* 0x000fe200078ec0ff */
[----:B------:R-:W-:Y:S01]  /*66f0*/  FFMA.FTZ R15, R15, R42, R35 ;  /* 0x0000002a0f0f7223 */ /* 0x000fe20000010023 */
[C---:B------:R-:W-:Y:S01]  /*6700*/  IMAD.U32 R42, R32.reuse, 0x10000, RZ ;  /* 0x00010000202a7824 */ /* 0x040fe200078e00ff */
[----:B------:R-:W-:Y:S01]  /*6710*/  LOP3.LUT R32, R32, 0xffff0000, RZ, 0xc0, !PT ;  /* 0xffff000020207812 */ /* 0x000fe200078ec0ff */
[----:B------:R-:W-:Y:S01]  /*6720*/  IMAD.U32 R44, R28, 0x10000, RZ ;  /* 0x000100001c2c7824 */ /* 0x000fe200078e00ff */
[----:B------:R-:W-:Y:S01]  /*6730*/  PRMT R40, R112, 0x5410, R40 ;  /* 0x0000541070287816 */ /* 0x000fe20000000028 */
        /* <DEDUP_REMOVED lines=8> */
[----:B------:R-:W-:Y:S01]  /*67c0*/  PRMT R30, R110, 0x5410, R30 ;  /* 0x000054106e1e7816 */ /* 0x000fe2000000001e */
[----:B------:R-:W-:Y:S01]  /*67d0*/  IMAD.U32 R28, R34, 0x10000, RZ ;  /* 0x00010000221c7824 */ /* 0x000fe200078e00ff */
[----:B------:R-:W-:Y:S01]  /*67e0*/  F2FP.BF16.F32.PACK_AB R33, R33, R47 ;  /* 0x0000002f2121723e */ /* 0x000fe200000010ff */
[-C--:B------:R-:W-:Y:S01]  /*67f0*/  FMUL.FTZ R32, R32, R35.reuse ;  /* 0x0000002320207220 */ /* 0x080fe20000410000 */
[----:B------:R-:W-:Y:S01]  /*6800*/  FFMA.FTZ R35, R12, R35, -R41 ;  /* 0x000000230c237223 */ /* 0x000fe20000010829 */
[C---:B------:R-:W-:Y:S01]  /*6810*/  IMAD.U32 R41, R40.reuse, 0x10000, RZ ;  /* 0x0001000028297824 */ /* 0x040fe200078e00ff */
[----:B------:R-:W-:Y:S01]  /*6820*/  LOP3.LUT R40, R40, 0xffff0000, RZ, 0xc0, !PT ;  /* 0xffff000028287812 */ /* 0x000fe200078ec0ff */
[----:B------:R-:W-:-:S02]  /*6830*/  IMAD.U32 R49, R30, 0x10000, RZ ;  /* 0x000100001e317824 */ /* 0x000fc400078e00ff */
[----:B------:R-:W-:Y:S01]  /*6840*/  FFMA.FTZ R39, R12, R39, R32 ;  /* 0x000000270c277223 */ /* 0x000fe20000010020 */
[----:B------:R-:W-:Y:S01]  /*6850*/  FMUL.FTZ R51, R28, R41 ;  /* 0x000000291c337220 */ /* 0x000fe20000410000 */
[----:B------:R-:W-:Y:S02]  /*6860*/  IMAD.U32 R12, R14, 0x10000, RZ ;  /* 0x000100000e0c7824 */ /* 0x000fe400078e00ff */
[-C--:B------:R-:W-:Y:S01]  /*6870*/  FMUL.FTZ R28, R28, R49.reuse ;  /* 0x000000311c1c7220 */ /* 0x080fe20000410000 */
[----:B------:R-:W-:Y:S01]  /*6880*/  LOP3.LUT R30, R30, 0xffff0000, RZ, 0xc0, !PT ;  /* 0xffff00001e1e7812 */ /* 0x000fe200078ec0ff */
[C---:B------:R-:W-:Y:S02]  /*6890*/  FFMA.FTZ R32, R12.reuse, R49, -R51 ;  /* 0x000000310c207223 */ /* 0x040fe40000010833 */
[----:B------:R-:W-:Y:S01]  /*68a0*/  FFMA.FTZ R28, R12, R41, R28 ;  /* 0x000000290c1c7223 */ /* 0x000fe2000001001c */
[----:B------:R-:W-:Y:S02]  /*68b0*/  LOP3.LUT R41, R34, 0xffff0000, RZ, 0xc0, !PT ;  /* 0xffff000022297812 */ /* 0x000fe400078ec0ff */
[----:B------:R-:W-:-:S02]  /*68c0*/  LOP3.LUT R49, R14, 0xffff0000, RZ, 0xc0, !PT ;  /* 0xffff00000e317812 */ /* 0x000fc400078ec0ff */
[----:B------:R-:W-:Y:S01]  /*68d0*/  F2FP.BF16.F32.PACK_AB R29, R31, R29 ;  /* 0x0000001d1f1d723e */ /* 0x000fe200000010ff */
[C---:B------:R-:W-:Y:S01]  /*68e0*/  FMUL.FTZ R12, R41.reuse, R40 ;  /* 0x00000028290c7220 */ /* 0x040fe20000410000 */
[-C--:B------:R-:W-:Y:S01]  /*68f0*/  FMUL.FTZ R51, R41, R30.reuse ;  /* 0x0000001e29337220 */ /* 0x080fe20000410000 */
[----:B------:R-:W-:Y:S02]  /*6900*/  F2FP.BF16.F32.PACK_AB R43, R43, R45 ;  /* 0x0000002d2b2b723e */ /* 0x000fe400000010ff */
[C---:B------:R-:W-:Y:S01]  /*6910*/  FFMA.FTZ R41, R49.reuse, R30, -R12 ;  /* 0x0000001e31297223 */ /* 0x040fe2000001080c */
        /* <DEDUP_REMOVED lines=11> */
.L_x_10463:
[----:B------:R-:W-:Y:S05]  /*69d0*/  BSYNC B1 ;  /* 0x0000000000017941 */ /* 0x000fea0003800000 */
.L_x_10462:
[----:B--2---:R2:W-:Y:S01]  /*69e0*/  ST.E.128 desc[UR42][R36.64], R12 ;  /* 0x0000000c24007985 */ /* 0x0045e2000c101d2a */
[----:B------:R-:W-:-:S13]  /*69f0*/  ISETP.GE.AND P3, PT, R38, R11, PT ;  /* 0x0000000b2600720c */ /* 0x000fda0003f66270 */
[----:B------:R-:W-:Y:S05]  /*6a00*/  @P3 BRA `(.L_x_10425) ;  /* 0x0000000400343947 */ /* 0x000fea0003800000 */
[----:B------:R-:W-:-:S05]  /*6a10*/  IMAD.WIDE R84, R38, 0x2, R84 ;  /* 0x0000000226547825 */ /* 0x000fca00078e0254 */
[----:B0-----:R0:W-:Y:S01]  /*6a20*/  ST.E.128 desc[UR42][R84.64], R32 ;  /* 0x0000002054007985 */ /* 0x0011e2000c101d2a */
[----:B------:R-:W-:Y:S05]  /*6a30*/  BRA `(.L_x_10425) ;  /* 0x0000000400287947 */ /* 0x000fea0003800000 */
.L_x_10417:
[----:B------:R-:W-:-:S06]  /*6a40*/  UISETP.NE.AND UP0, UPT, UR39, 0x3, UPT ;  /* 0x000000032700788c */ /* 0x000fcc000bf05270 */
[----:B------:R-:W-:-:S13]  /*6a50*/  PLOP3.LUT P2, PT, PT, PT, UP0, 0x80, 0x0 ;  /* 0x000000000000781c */ /* 0x000fda0003f4f008 */
[----:B------:R-:W-:Y:S05]  /*6a60*/  @!P2 BRA `(.L_x_10464) ;  /* 0x000000000004a947 */ /* 0x000fea0003800000 */
[----:B------:R-:W-:Y:S01]  /*6a70*/  BPT.TRAP 0x1 ;  /* 0x000000040000795c */ /* 0x000fe20000300000 */
.L_x_10464:
[----:B------:R-:W-:Y:S01]  /*6a80*/  IMAD R53, R18, 0x8, R2 ;  /* 0x0000000812357824 */ /* 0x000fe200078e0202 */
[----:B------:R-:W-:Y:S01]  /*6a90*/  SHF.L.U32 R80, R140, 0x1f, RZ ;  /* 0x0000001f8c507819 */ /* 0x000fe200000006ff */
[----:B------:R-:W-:Y:S01]  /*6aa0*/  BSSY B1, `(.L_x_10465) ;  /* 0x0000004000017945 */ /* 0x000fe20003800000 */
[----:B------:R-:W-:Y:S02]  /*6ab0*/  SHF.R.S32.HI R77, RZ, 0x1f, R76 ;  /* 0x0000001fff4d7819 */ /* 0x000fe4000001144c */
[----:B------:R-:W0:Y:S02]  /*6ac0*/  SYNCS.PHASECHK.TRANS64.TRYWAIT P3, [R53+URZ+0x2d890], R80 ;  /* 0x02d89050350075a7 */ /* 0x000e24000806017f */
[----:B0-----:R-:W-:Y:S05]  /*6ad0*/  @!P3 BRA `(.L_x_10466) ;  /* 0x000001580014b947 */ /* 0x001fea0003800000 */
.L_x_10691:
[----:B------:R-:W-:Y:S05]  /*6ae0*/  BSYNC B1 ;  /* 0x0000000000017941 */ /* 0x000fea0003800000 */
.L_x_10465:
        /* <DEDUP_REMOVED lines=20> */
[----:B------:R-:W-:Y:S01]  /*6c30*/  ISETP.GT.AND P3, PT, R79, R141, PT ;  /* 0x0000008d4f00720c */ /* 0x000fe20003f64270 */
[----:B------:R-:W-:-:S12]  /*6c40*/  BRA.DIV UR4, `(.L_x_10467) ;  /* 0x0000015604cc7947 */ /* 0x000fd8000b800000 */
[----:B------:R1:W2:Y:S04]  /*6c50*/  SHFL.IDX PT, R34, R13, RZ, 0x1e1f ;  /* 0x001e1fff0d227589 */ /* 0x0002a800000e0000 */
[----:B------:R-:W3:Y:S02]  /*6c60*/  SHFL.IDX PT, R35, R35, RZ, 0x1e1f ;  /* 0x001e1fff23237589 */ /* 0x000ee400000e0000 */
.L_x_10695:
[----:B------:R-:W-:Y:S05]  /*6c70*/  @!P3 BRA `(.L_x_10425) ;  /* 0x000000000098b947 */ /* 0x000fea0003800000 */
[----:B------:R-:W4:Y:S01]  /*6c80*/  LDL R12, [R1+0x2c] ;  /* 0x00002c00010c7983 */ /* 0x000f220000100800 */
[----:B------:R-:W-:-:S03]  /*6c90*/  ULDC UR4, c[0x0][0x2f4] ;  /* 0x0000bd0000047ab9 */ /* 0x000fc60000000800 */
[----:B------:R-:W5:Y:S04]  /*6ca0*/  LDL R11, [R1+0x28] ;  /* 0x00002800010b7983 */ /* 0x000f680000100800 */
[----:B------:R-:W5:Y:S01]  /*6cb0*/  LDL R36, [R1+0x24] ;  /* 0x0000240001247983 */ /* 0x000f620000100800 */
[----:B------:R-:W-:Y:S02]  /*6cc0*/  ISETP.GE.AND P5, PT, R16, UR4, PT ;  /* 0x0000000410007c0c */ /* 0x000fe4000bfa6270 */
[----:B------:R-:W-:-:S11]  /*6cd0*/  ISETP.GE.AND P4, PT, R23, UR4, PT ;  /* 0x0000000417007c0c */ /* 0x000fd6000bf86270 */
[----:B---3--:R-:W-:-:S04]  /*6ce0*/  @!P5 LEA R32, P3, R16, R35, 0x1 ;  /* 0x000000231020d211 */ /* 0x008fc800078608ff */
[----:B--2---:R-:W-:Y:S02]  /*6cf0*/  @!P5 LEA.HI.X R33, R16, R34, R17, 0x1, P3 ;  /* 0x000000221021d211 */ /* 0x004fe400018f0c11 */
[----:B------:R-:W-:-:S04]  /*6d00*/  @!P4 LEA R30, P3, R23, R35, 0x1 ;  /* 0x00000023171ec211 */ /* 0x000fc800078608ff */
[----:B----4-:R-:W-:Y:S02]  /*6d10*/  @!P4 LEA.HI.X R31, R23, R34, R12, 0x1, P3 ;  /* 0x00000022171fc211 */ /* 0x010fe400018f0c0c */
[----:B-1----:R-:W1:Y:S01]  /*6d20*/  @!P5 LDS.128 R12, [R55+0x15000] ;  /* 0x01500000370cd984 */ /* 0x002e620000000c00 */
[----:B------:R-:W-:-:S13]  /*6d30*/  ISETP.GE.AND P3, PT, R22, UR4, PT ;  /* 0x0000000416007c0c */ /* 0x000fda000bf66270 */
[----:B------:R-:W-:-:S04]  /*6d40*/  @!P3 LEA R28, P6, R22, R35, 0x1 ;  /* 0x00000023161cb211 */ /* 0x000fc800078c08ff */
[----:B-----5:R-:W-:Y:S01]  /*6d50*/  @!P3 LEA.HI.X R29, R22, R34, R11, 0x1, P6 ;  /* 0x00000022161db211 */ /* 0x020fe200030f0c0b */
[----:B-1----:R1:W-:Y:S01]  /*6d60*/  @!P5 ST.E.128 desc[UR42][R32.64], R12 ;  /* 0x0000000c2000d985 */ /* 0x0023e2000c101d2a */
[----:B------:R-:W-:-:S13]  /*6d70*/  ISETP.GE.AND P5, PT, R3, UR4, PT ;  /* 0x0000000403007c0c */ /* 0x000fda000bfa6270 */
[----:B------:R-:W2:Y:S01]  /*6d80*/  @!P5 LDS.128 R12, [R54+0x15000] ;  /* 0x01500000360cd984 */ /* 0x000ea20000000c00 */
[----:B------:R-:W-:Y:S01]  /*6d90*/  @!P5 SHF.L.U32 R11, R156, 0x3, RZ ;  /* 0x000000039c0bd819 */ /* 0x000fe200000006ff */
[----:B-1----:R-:W-:Y:S02]  /*6da0*/  @!P5 IMAD.MOV.U32 R32, RZ, RZ, R35 ;  /* 0x000000ffff20d224 */ /* 0x002fe400078e0023 */
[----:B------:R-:W-:Y:S02]  /*6db0*/  @!P5 IMAD.MOV.U32 R33, RZ, RZ, R34 ;  /* 0x000000ffff21d224 */ /* 0x000fe400078e0022 */
[----:B------:R-:W-:-:S05]  /*6dc0*/  @!P5 IMAD.WIDE R32, R11, 0x2, R32 ;  /* 0x000000020b20d825 */ /* 0x000fca00078e0220 */
[----:B--2---:R1:W-:Y:S01]  /*6dd0*/  @!P5 ST.E.128 desc[UR42][R32.64], R12 ;  /* 0x0000000c2000d985 */ /* 0x0043e2000c101d2a */
[----:B------:R-:W-:-:S13]  /*6de0*/  ISETP.GE.AND P5, PT, R4, UR4, PT ;  /* 0x0000000404007c0c */ /* 0x000fda000bfa6270 */
[----:B------:R-:W2:Y:S01]  /*6df0*/  @!P5 LDS.128 R12, [R55+0x17000] ;  /* 0x01700000370cd984 */ /* 0x000ea20000000c00 */
[----:B------:R-:W-:Y:S02]  /*6e00*/  @!P5 IMAD.SHL.U32 R11, R157, 0x8, RZ ;  /* 0x000000089d0bd824 */ /* 0x000fe400078e00ff */
[----:B-1----:R-:W-:Y:S02]  /*6e10*/  @!P5 IMAD.MOV.U32 R32, RZ, RZ, R35 ;  /* 0x000000ffff20d224 */ /* 0x002fe400078e0023 */
[----:B------:R-:W-:Y:S02]  /*6e20*/  @!P5 IMAD.MOV.U32 R33, RZ, RZ, R34 ;  /* 0x000000ffff21d224 */ /* 0x000fe400078e0022 */
[----:B------:R-:W-:-:S05]  /*6e30*/  @!P5 IMAD.WIDE R32, R11, 0x2, R32 ;  /* 0x000000020b20d825 */ /* 0x000fca00078e0220 */
[----:B--2---:R1:W-:Y:S01]  /*6e40*/  @!P5 ST.E.128 desc[UR42][R32.64], R12 ;  /* 0x0000000c2000d985 */ /* 0x0043e2000c101d2a */
[----:B------:R-:W-:-:S03]  /*6e50*/  ISETP.GE.AND P5, PT, R136, UR4, PT ;  /* 0x0000000488007c0c */ /* 0x000fc6000bfa6270 */
[----:B------:R-:W2:Y:S10]  /*6e60*/  @!P4 LDS.128 R12, [R54+0x17000] ;  /* 0x01700000360cc984 */ /* 0x000eb40000000c00 */
[----:B-1----:R-:W-:-:S04]  /*6e70*/  @!P5 LEA R32, P6, R136, R35, 0x1 ;  /* 0x000000238820d211 */ /* 0x002fc800078c08ff */
[----:B------:R-:W-:Y:S01]  /*6e80*/  @!P5 LEA.HI.X R33, R136, R34, R36, 0x1, P6 ;  /* 0x000000228821d211 */ /* 0x000fe200030f0c24 */
[----:B--2---:R-:W-:Y:S04]  /*6e90*/  @!P4 ST.E.128 desc[UR42][R30.64], R12 ;  /* 0x0000000c1e00c985 */ /* 0x004fe8000c101d2a */
[----:B------:R-:W1:Y:S04]  /*6ea0*/  @!P3 LDS.128 R12, [R55+0x19000] ;  /* 0x01900000370cb984 */ /* 0x000e680000000c00 */
[----:B-1----:R-:W-:Y:S04]  /*6eb0*/  @!P3 ST.E.128 desc[UR42][R28.64], R12 ;  /* 0x0000000c1c00b985 */ /* 0x002fe8000c101d2a */
[----:B------:R-:W1:Y:S04]  /*6ec0*/  @!P5 LDS.128 R12, [R54+0x19000] ;  /* 0x01900000360cd984 */ /* 0x000e680000000c00 */
[----:B-1----:R4:W-:Y:S02]  /*6ed0*/  @!P5 ST.E.128 desc[UR42][R32.64], R12 ;  /* 0x0000000c2000d985 */ /* 0x0029e4000c101d2a */
.L_x_10425:
[----:B------:R-:W-:Y:S05]  /*6ee0*/  BSYNC B0 ;  /* 0x0000000000007941 */ /* 0x000fea0003800000 */
.L_x_10416:
[----:B------:R-:W5:Y:S01]  /*6ef0*/  S2R R11, SR_TID.X ;  /* 0x00000000000b7919 */ /* 0x000f620000002100 */
[----:B------:R-:W-:Y:S01]  /*6f00*/  @!PT LDS RZ, [RZ] ;  /* 0x00000000fffff984 */ /* 0x000fe20000000800 */
[----:B------:R-:W-:Y:S01]  /*6f10*/  @!PT LDS RZ, [RZ] ;  /* 0x00000000fffff984 */ /* 0x000fe20000000800 */
[----:B------:R-:W-:Y:S01]  /*6f20*/  @!PT LDS RZ, [RZ] ;  /* 0x00000000fffff984 */ /* 0x000fe20000000800 */
[----:B------:R-:W-:Y:S01]  /*6f30*/  @!PT LDS RZ, [RZ] ;  /* 0x00000000fffff984 */ /* 0x000fe20000000800 */
[----:B------:R0:W-:Y:S06]  /*6f40*/  MEMBAR.ALL.CTA ;  /* 0x0000000000007992 */ /* 0x0001ec0000008000 */
[----:B0-----:R-:W0:Y:S01]  /*6f50*/  FENCE.VIEW.ASYNC.S ;  /* 0x00000000000073c6 */ /* 0x001e220000000000 */
[----:B------:R-:W-:Y:S05]  /*6f60*/  WARPSYNC.ALL ;  /* 0x0000000000007948 */ /* 0x000fea0003800000 */
[----:B------:R-:W-:Y:S01]  /*6f70*/  BSSY B0, `(.L_x_10468) ;  /* 0x0000008000007945 */ /* 0x000fe20003800000 */
[----:B0-----:R0:W-:Y:S01]  /*6f80*/  BAR.SYNC.DEFER_BLOCKING R101, 0x80 ;  /* 0x000200650000751d */ /* 0x0011e20000010000 */
[----:B-----5:R-:W-:-:S13]  /*6f90*/  LOP3.LUT P3, RZ, R11, 0x7f, RZ, 0xc0, !PT ;  /* 0x0000007f0bff7812 */ /* 0x020fda000786c0ff */
[----:B------:R-:W-:-:S05]  /*6fa0*/  @!P3 VIADD R11, R53, 0x2d8a0 ;  /* 0x0002d8a0350bb836 */ /* 0x000fca0000000000 */
[----:B------:R-:W-:-:S04]  /*6fb0*/  @!P3 PRMT R11, RZ, 0x654, R11 ;  /* 0x00000654ff0bb816 */ /* 0x000fc8000000000b */
[----:B------:R0:W-:Y:S01]  /*6fc0*/  @!P3 SYNCS.ARRIVE.TRANS64.RED.A1T0 RZ, [R11+URZ], RZ ;  /* 0x000000ff0bffb9a7 */ /* 0x0001e2000810043f */
[----:B------:R-:W-:Y:S05]  /*6fd0*/  @!P2 BRA `(.L_x_10469) ;  /* 0x000000000004a947 */ /* 0x000fea0003800000 */
[----:B------:R-:W-:Y:S01]  /*6fe0*/  BPT.TRAP 0x1 ;  /* 0x000000040000795c */ /* 0x000fe20000300000 */
.L_x_10469:
[----:B------:R-:W-:Y:S05]  /*6ff0*/  BSYNC B0 ;  /* 0x0000000000007941 */ /* 0x000fea0003800000 */
.L_x_10468:
[----:B------:R-:W5:Y:S01]  /*7000*/  SYNCS.PHASECHK.TRANS64.TRYWAIT P2, [R53+URZ+0x2d8b0], R80 ;  /* 0x02d8b050350075a7 */ /* 0x000f62000804017f */
[----:B------:R-:W-:Y:S04]  /*7010*/  BSSY B0, `(.L_x_10470) ;  /* 0x0000002000007945 */ /* 0x000fe80003800000 */
[----:B-----5:R-:W-:Y:S05]  /*7020*/  @!P2 BRA `(.L_x_10471) ;  /* 0x00000154001ca947 */ /* 0x020fea0003800000 */
.L_x_10696:
[----:B------:R-:W-:Y:S05]  /*7030*/  BSYNC B0 ;  /* 0x0000000000007941 */ /* 0x000fea0003800000 */
.L_x_10470:
[----:B------:R-:W-:Y:S01]  /*7040*/  ULDC.64 UR4, c[0x0][0x328] ;  /* 0x0000ca0000047ab9 */ /* 0x000fe20000000a00 */
[----:B------:R-:W-:Y:S01]  /*7050*/  ULDC.64 UR6, c[0x0][0x318] ;  /* 0x0000c60000067ab9 */ /* 0x000fe20000000a00 */
[----:B------:R-:W-:Y:S01]  /*7060*/  IMAD R77, R77, UR4, RZ ;  /* 0x000000044d4d7c24 */ /* 0x000fe2000f8e02ff */
[----:B------:R-:W-:Y:S01]  /*7070*/  BSSY B0, `(.L_x_10472) ;  /* 0x0000036000007945 */ /* 0x000fe20003800000 */
[----:B-1234-:R-:W-:-:S04]  /*7080*/  IMAD.WIDE.U32 R12, R76, UR4, RZ ;  /* 0x000000044c0c7c25 */ /* 0x01efc8000f8e00ff */
[----:B------:R-:W-:Y:S01]  /*7090*/  IMAD R77, R76, UR5, R77 ;  /* 0x000000054c4d7c24 */ /* 0x000fe2000f8e024d */
[----:B------:R-:W-:Y:S02]  /*70a0*/  ULDC.64 UR4, c[0x0][0x338] ;  /* 0x0000ce0000047ab9 */ /* 0x000fe40000000a00 */
        /* <DEDUP_REMOVED lines=11> */
[----:B------:R-:W-:-:S03]  /*7160*/  ISETP.GT.AND P2, PT, R79, R141, PT ;  /* 0x0000008d4f00720c */ /* 0x000fc60003f44270 */
[----:B------:R0:W2:Y:S10]  /*7170*/  SHFL.IDX PT, R33, R12, RZ, 0x1e1f ;  /* 0x001e1fff0c217589 */ /* 0x0000b400000e0000 */
[----:B0-----:R-:W-:Y:S05]  /*7180*/  @!P2 BRA `(.L_x_10473) ;  /* 0x000000000090a947 */ /* 0x001fea0003800000 */
[----:B------:R-:W3:Y:S01]  /*7190*/  LDL R15, [R1+0x2c] ;  /* 0x00002c00010f7983 */ /* 0x000ee20000100800 */
[----:B------:R-:W-:-:S03]  /*71a0*/  ULDC UR4, c[0x0][0x2f4] ;  /* 0x0000bd0000047ab9 */ /* 0x000fc60000000800 */
[----:B------:R-:W4:Y:S01]  /*71b0*/  LDL R14, [R1+0x28] ;  /* 0x00002800010e7983 */ /* 0x000f220000100800 */
[C---:B------:R-:W-:Y:S02]  /*71c0*/  ISETP.GE.AND P5, PT, R16.reuse, UR4, PT ;  /* 0x0000000410007c0c */ /* 0x040fe4000bfa6270 */
[----:B------:R-:W-:Y:S01]  /*71d0*/  ISETP.GE.AND P4, PT, R23, UR4, PT ;  /* 0x0000000417007c0c */ /* 0x000fe2000bf86270 */
[----:B------:R-:W5:Y:S10]  /*71e0*/  LDL R36, [R1+0x24] ;  /* 0x0000240001247983 */ /* 0x000f740000100800 */
[----:B-1----:R-:W-:-:S04]  /*71f0*/  @!P5 LEA R34, P2, R16, R32, 0x1 ;  /* 0x000000201022d211 */ /* 0x002fc800078408ff */
[----:B--2---:R-:W-:Y:S02]  /*7200*/  @!P5 LEA.HI.X R35, R16, R33, R17, 0x1, P2 ;  /* 0x000000211023d211 */ /* 0x004fe400010f0c11 */
[----:B------:R-:W-:-:S04]  /*7210*/  @!P4 LEA R30, P2, R23, R32, 0x1 ;  /* 0x00000020171ec211 */ /* 0x000fc800078408ff */
[----:B---3--:R-:W-:Y:S02]  /*7220*/  @!P4 LEA.HI.X R31, R23, R33, R15, 0x1, P2 ;  /* 0x00000021171fc211 */ /* 0x008fe400010f0c0f */
[----:B------:R-:W-:-:S13]  /*7230*/  ISETP.GE.AND P2, PT, R22, UR4, PT ;  /* 0x0000000416007c0c */ /* 0x000fda000bf46270 */
[----:B------:R-:W-:-:S04]  /*7240*/  @!P2 LEA R28, P6, R22, R32, 0x1 ;  /* 0x00000020161ca211 */ /* 0x000fc800078c08ff */
[----:B----4-:R-:W-:Y:S02]  /*7250*/  @!P2 LEA.HI.X R29, R22, R33, R14, 0x1, P6 ;  /* 0x00000021161da211 */ /* 0x010fe400030f0c0e */
[----:B------:R-:W0:Y:S04]  /*7260*/  @!P5 LDS.128 R12, [R55] ;  /* 0x00000000370cd984 */ /* 0x000e280000000c00 */
        /* <DEDUP_REMOVED lines=16> */
[----:B-----5:R-:W-:Y:S01]  /*7370*/  @!P5 LEA.HI.X R33, R136, R33, R36, 0x1, P6 ;  /* 0x000000218821d211 */ /* 0x020fe200030f0c24 */
[----:B0-----:R-:W-:Y:S04]  /*7380*/  @!P4 ST.E.128 desc[UR42][R30.64], R12 ;  /* 0x0000000c1e00c985 */ /* 0x001fe8000c101d2a */
[----:B------:R-:W0:Y:S04]  /*7390*/  @!P2 LDS.128 R12, [R55+0x4000] ;  /* 0x00400000370ca984 */ /* 0x000e280000000c00 */
[----:B0-----:R-:W-:Y:S04]  /*73a0*/  @!P2 ST.E.128 desc[UR42][R28.64], R12 ;  /* 0x0000000c1c00a985 */ /* 0x001fe8000c101d2a */
[----:B------:R-:W0:Y:S04]  /*73b0*/  @!P5 LDS.128 R12, [R54+0x4000] ;  /* 0x00400000360cd984 */ /* 0x000e280000000c00 */
[----:B0-----:R0:W-:Y:S02]  /*73c0*/  @!P5 ST.E.128 desc[UR42][R32.64], R12 ;  /* 0x0000000c2000d985 */ /* 0x0011e4000c101d2a */
.L_x_10473:
[----:B------:R-:W-:Y:S05]  /*73d0*/  BSYNC B0 ;  /* 0x0000000000007941 */ /* 0x000fea0003800000 */
.L_x_10472:
[----:B------:R-:W-:Y:S01]  /*73e0*/  @!PT LDS RZ, [RZ] ;  /* 0x00000000fffff984 */ /* 0x000fe20000000800 */
[----:B------:R-:W-:Y:S01]  /*73f0*/  @!PT LDS RZ, [RZ] ;  /* 0x00000000fffff984 */ /* 0x000fe20000000800 */
[----:B------:R-:W-:Y:S01]  /*7400*/  @!PT LDS RZ, [RZ] ;  /* 0x00000000fffff984 */ /* 0x000fe20000000800 */
[----:B------:R-:W-:Y:S01]  /*7410*/  @!PT LDS RZ, [RZ] ;  /* 0x00000000fffff984 */ /* 0x000fe20000000800 */
[----:B------:R3:W-:Y:S06]  /*7420*/  MEMBAR.ALL.CTA ;  /* 0x0000000000007992 */ /* 0x0007ec0000008000 */
[----:B---3--:R-:W3:Y:S01]  /*7430*/  FENCE.VIEW.ASYNC.S ;  /* 0x00000000000073c6 */ /* 0x008ee20000000000 */
[----:B------:R-:W-:Y:S02]  /*7440*/  VIADD R18, R18, 0x1 ;  /* 0x0000000112127836 */ /* 0x000fe40000000000 */
[----:B------:R-:W-:Y:S01]  /*7450*/  @!P3 VIADD R53, R53, 0x2d8c0 ;  /* 0x0002d8c03535b836 */ /* 0x000fe20000000000 */
[----:B---3--:R3:W-:Y:S02]  /*7460*/  BAR.SYNC.DEFER_BLOCKING R101, 0x80 ;  /* 0x000200650000751d */ /* 0x0087e40000010000 */
[----:B------:R-:W-:-:S02]  /*7470*/  ISETP.NE.AND P2, PT, R18, 0x2, PT ;  /* 0x000000021200780c */ /* 0x000fc40003f45270 */
[----:B------:R-:W-:Y:S02]  /*7480*/  @!P3 PRMT R53, RZ, 0x654, R53 ;  /* 0x00000654ff35b816 */ /* 0x000fe40000000035 */
[----:B------:R-:W-:Y:S02]  /*7490*/  SEL R11, RZ, 0x1, P2 ;  /* 0x00000001ff0b7807 */ /* 0x000fe40001000000 */
[----:B------:R-:W-:Y:S02]  /*74a0*/  SEL R18, R18, RZ, P2 ;  /* 0x000000ff12127207 */ /* 0x000fe40001000000 */
[----:B------:R-:W-:Y:S01]  /*74b0*/  LOP3.LUT R140, R140, R11, RZ, 0x3c, !PT ;  /* 0x0000000b8c8c7212 */ /* 0x000fe200078e3cff */
[----:B------:R3:W-:Y:S01]  /*74c0*/  @!P3 SYNCS.ARRIVE.TRANS64.RED.A1T0 RZ, [R53+URZ], RZ ;  /* 0x000000ff35ffb9a7 */ /* 0x0007e2000810043f */
[----:B------:R-:W-:Y:S05]  /*74d0*/  @P1 BRA `(.L_x_10474) ;  /* 0xffffffb400441947 */ /* 0x000fea000383ffff */
[----:B0-----:R-:W0:Y:S01]  /*74e0*/  S2R R12, SR_TID.X ;  /* 0x00000000000c7919 */ /* 0x001e220000002100 */
[----:B------:R-:W-:Y:S02]  /*74f0*/  PLOP3.LUT P0, PT, PT, PT, PT, 0x8, 0x0 ;  /* 0x000000000000781c */ /* 0x000fe40003f0e170 */
[----:B0-----:R-:W-:-:S04]  /*7500*/  SHF.R.U32.HI R12, RZ, 0x7, R12 ;  /* 0x00000007ff0c7819 */ /* 0x001fc8000001160c */
[----:B------:R-:W-:-:S13]  /*7510*/  ISETP.NE.AND P4, PT, R12, 0x1, PT ;  /* 0x000000010c00780c */ /* 0x000fda0003f85270 */
[----:B------:R-:W-:Y:S06]  /*7520*/  @!P4 BAR.ARV 0x9, 0x100 ;  /* 0x024400000000cb1d */ /* 0x000fec0000002000 */
.L_x_10411:
[----:B------:R-:W-:Y:S01]  /*7530*/  IMAD.MOV.U32 R88, RZ, RZ, RZ ;  /* 0x000000ffff587224 */ /* 0x000fe200078e00ff */
[----:B------:R-:W-:Y:S06]  /*7540*/  @P0 BRA `(.L_x_10475) ;  /* 0x00000000000c0947 */ /* 0x000fec0003800000 */
[----:B------:R-:W4:Y:S01]  /*7550*/  FENCE.VIEW.ASYNC.G ;  /* 0x00000000000073c6 */ /* 0x000f220000000100 */
[----:B------:R-:W-:Y:S05]  /*7560*/  WARPSYNC.ALL ;  /* 0x0000000000007948 */ /* 0x000fea0003800000 */
[----:B----4-:R-:W-:Y:S06]  /*7570*/  BAR.ARV 0xc, 0x200 ;  /* 0x0308000000007b1d */ /* 0x010fec0000002000 */
.L_x_10475:
[----:B------:R-:W-:Y:S01]  /*7580*/  LOP3.LUT P0, RZ, R19, 0x8, RZ, 0xc0, !PT ;  /* 0x0000000813ff7812 */ /* 0x000fe2000780c0ff */
[----:B------:R-:W-:-:S12]  /*7590*/  BSSY B0, `(.L_x_10476) ;  /* 0x0000020000007945 */ /* 0x000fd80003800000 */
[----:B------:R-:W-:Y:S05]  /*75a0*/  @!P0 BRA `(.L_x_10477) ;  /* 0x0000000000788947 */ /* 0x000fea0003800000 */
[----:B------:R-:W4:Y:S01]  /*75b0*/  LDL R0, [R1+0x94] ;  /* 0x0000940001007983 */ /* 0x000f220000100800 */
[----:B------:R-:W-:Y:S01]  /*75c0*/  ULDC UR4, c[0x0][0x9f0] ;  /* 0x00027c0000047ab9 */ /* 0x000fe20000000800 */
[----:B----4-:R-:W-:-:S04]  /*75d0*/  ISETP.NE.AND P0, PT, R0, RZ, PT ;  /* 0x000000ff0000720c */ /* 0x010fc80003f05270 */
[----:B------:R-:W-:-:S04]  /*75e0*/  SEL R9, R0, UR4, P0 ;  /* 0x0000000400097c07 */ /* 0x000fc80008000000 */
[-C--:B------:R-:W-:Y:S02]  /*75f0*/  IABS R6, R9.reuse ;  /* 0x0000000900067213 */ /* 0x080fe40000000000 */
[----:B------:R-:W-:Y:S02]  /*7600*/  IADD3 R0, R99, -0x1, R9 ;  /* 0xffffffff63007810 */ /* 0x000fe40007ffe009 */
[----:B------:R-:W4:Y:S01]  /*7610*/  I2F.RP R3, R6 ;  /* 0x0000000600037306 */ /* 0x000f220000209400 */
[-C--:B------:R-:W-:Y:S02]  /*7620*/  IABS R10, R9.reuse ;  /* 0x00000009000a7213 */ /* 0x080fe40000000000 */
[----:B------:R-:W-:Y:S02]  /*7630*/  IABS R8, R0 ;  /* 0x0000000000087213 */ /* 0x000fe40000000000 */
[----:B------:R-:W-:-:S04]  /*7640*/  LOP3.LUT R0, R0, R9, RZ, 0x3c, !PT ;  /* 0x0000000900007212 */ /* 0x000fc800078e3cff */
[----:B------:R-:W-:Y:S01]  /*7650*/  ISETP.GE.AND P2, PT, R0, RZ, PT ;  /* 0x000000ff0000720c */ /* 0x000fe20003f46270 */
[----:B----4-:R-:W4:Y:S02]  /*7660*/  MUFU.RCP R3, R3 ;  /* 0x0000000300037308 */ /* 0x010f240000001000 */
[----:B----4-:R-:W-:Y:S02]  /*7670*/  VIADD R4, R3, 0xffffffe ;  /* 0x0ffffffe03047836 */ /* 0x010fe40000000000 */
[----:B------:R-:W-:-:S04]  /*7680*/  IMAD.MOV R3, RZ, RZ, -R10 ;  /* 0x000000ffff037224 */ /* 0x000fc800078e0a0a */
[----:B------:R4:W0:Y:S02]  /*7690*/  F2I.FTZ.U32.TRUNC.NTZ R5, R4 ;  /* 0x0000000400057305 */ /* 0x000824000021f000 */
[----:B----4-:R-:W-:Y:S02]  /*76a0*/  IMAD.MOV.U32 R4, RZ, RZ, RZ ;  /* 0x000000ffff047224 */ /* 0x010fe400078e00ff */
[----:B0-----:R-:W-:-:S04]  /*76b0*/  IMAD.MOV R7, RZ, RZ, -R5 ;  /* 0x000000ffff077224 */ /* 0x001fc800078e0a05 */
        /* <DEDUP_REMOVED lines=13> */
.L_x_10477:
[----:B------:R-:W-:Y:S05]  /*7790*/  BSYNC B0 ;  /* 0x0000000000007941 */ /* 0x000fea0003800000 */
.L_x_10476:
[----:B------:R-:W4:Y:S01]  /*77a0*/  LDL R0, [R1+0xb0] ;  /* 0x0000b00001007983 */ /* 0x000f220000100800 */
        /* <DEDUP_REMOVED lines=22> */
[----:B---3--:R-:W-:Y:S02]  /*7910*/  CS2R R52, SRZ ;  /* 0x0000000000347805 */ /* 0x008fe4000001ff00 */
[----:B0-----:R-:W-:Y:S02]  /*7920*/  CS2R R28, SRZ ;  /* 0x00000000001c7805 */ /* 0x001fe4000001ff00 */
[----:B------:R-:W-:-:S02]  /*7930*/  CS2R R50, SRZ ;  /* 0x0000000000327805 */ /* 0x000fc4000001ff00 */
[----:B------:R-:W-:Y:S01]  /*7940*/  CS2R R20, SRZ ;  /* 0x0000000000147805 */ /* 0x000fe2000001ff00 */
[----:B----4-:R-:W-:Y:S02]  /*7950*/  IMAD R4, R0, R88, RZ ;  /* 0x0000005800047224 */ /* 0x010fe400078e02ff */
[----:B------:R-:W-:-:S03]  /*7960*/  IMAD.MOV.U32 R0, RZ, RZ, RZ ;  /* 0x000000ffff007224 */ /* 0x000fc600078e00ff */
[----:B------:R0:W-:Y:S01]  /*7970*/  STL [R1+0x78], R4 ;  /* 0x0000780401007387 */ /* 0x0001e20000100800 */
[----:B------:R-:W-:-:S04]  /*7980*/  VIADDMNMX R88, R4, R88, R99, PT ;  /* 0x0000005804587246 */ /* 0x000fc80003800163 */
[----:B------:R-:W-:-:S13]  /*7990*/  ISETP.GT.AND P1, PT, R88, R4, PT ;  /* 0x000000045800720c */ /* 0x000fda0003f24270 */
[----:B0-----:R-:W-:Y:S05]  /*79a0*/  @!P1 BRA `(.L_x_10478) ;  /* 0x000000a8002c9947 */ /* 0x001fea0003800000 */
[----:B------:R-:W0:Y:S01]  /*79b0*/  S2R R4, SR_TID.X ;  /* 0x0000000000047919 */ /* 0x000e220000002100 */
[----:B------:R-:W-:Y:S01]  /*79c0*/  UMOV UR4, 0xffffffff ;  /* 0xffffffff00047882 */ /* 0x000fe20000000000 */
[----:B0-----:R-:W-:-:S05]  /*79d0*/  VIADD R40, R4, 0xffffff80 ;  /* 0xffffff8004287836 */ /* 0x001fca0000000000 */
[----:B------:R-:W-:-:S04]  /*79e0*/  SHF.R.S32.HI R41, RZ, 0x1f, R40 ;  /* 0x0000001fff297819 */ /* 0x000fc80000011428 */
[----:B------:R-:W-:-:S04]  /*79f0*/  LEA.HI R13, R41, R40, RZ, 0x7 ;  /* 0x00000028290d7211 */ /* 0x000fc800078f38ff */
[----:B------:R-:W-:Y:S01]  /*7a00*/  SHF.R.S32.HI R13, RZ, 0x7, R13 ;  /* 0x00000007ff0d7819 */ /* 0x000fe2000001140d */
[----:B------:R-:W-:Y:S06]  /*7a10*/  BRA.DIV UR4, `(.L_x_10479) ;  /* 0x0000014a04b47947 */ /* 0x000fec000b800000 */
[----:B------:R-:W0:Y:S04]  /*7a20*/  SHFL.IDX PT, R0, R13, RZ, 0x1f ;  /* 0x00001fff0d007589 */ /* 0x000e2800000e0000 */
[----:B0-----:R1:W-:Y:S02]  /*7a30*/  STL [R1+0x7c], R0 ;  /* 0x00007c0001007387 */ /* 0x0013e40000100800 */
.L_x_10699:
[----:B------:R-:W1:Y:S01]  /*7a40*/  LDL R3, [R1+0x7c] ;  /* 0x00007c0001037983 */ /* 0x000e620000100800 */
[----:B------:R-:W-:Y:S01]  /*7a50*/  BSSY B6, `(.L_x_10480) ;  /* 0x000001b000067945 */ /* 0x000fe20003800000 */
[----:B-1----:R-:W-:-:S05]  /*7a60*/  IMAD.HI R0, R3, 0x55555556, RZ ;  /* 0x5555555603007827 */ /* 0x002fca00078e02ff */
[----:B------:R-:W-:-:S05]  /*7a70*/  LEA.HI R44, R0, R0, RZ, 0x1 ;  /* 0x00000000002c7211 */ /* 0x000fca00078f08ff */
[----:B------:R-:W-:Y:S02]  /*7a80*/  IMAD R44, R44, -0x3, R3 ;  /* 0xfffffffd2c2c7824 */ /* 0x000fe400078e0203 */
[----:B------:R-:W-:-:S04]  /*7a90*/  VIADD R3, R2, 0x21800 ;  /* 0x0002180002037836 */ /* 0x000fc80000000000 */
[----:B------:R-:W-:Y:S01]  /*7aa0*/  IMAD R0, R44, 0x2000, R3 ;  /* 0x000020002c007824 */ /* 0x000fe200078e0203 */
[----:B------:R-:W-:-:S04]  /*7ab0*/  LOP3.LUT P0, RZ, R3, 0x3ff, RZ, 0xc0, !PT ;  /* 0x000003ff03ff7812 */ /* 0x000fc8000780c0ff */
[----:B------:R-:W-:-:S04]  /*7ac0*/  SHF.R.U32.HI R0, RZ, 0x4, R0 ;  /* 0x00000004ff007819 */ /* 0x000fc80000011600 */
[----:B------:R-:W-:-:S05]  /*7ad0*/  LOP3.LUT R0, R0, 0x3fff, RZ, 0xc0, !PT ;  /* 0x00003fff00007812 */ /* 0x000fca00078ec0ff */
[----:B------:R1:W-:Y:S01]  /*7ae0*/  STL [R1+0x84], R0 ;  /* 0x0000840001007387 */ /* 0x0003e20000100800 */
[----:B------:R-:W-:Y:S05]  /*7af0*/  @!P0 BRA `(.L_x_10481) ;  /* 0x0000000000408947 */ /* 0x000fea0003800000 */
[----:B0-----:R-:W-:Y:S01]  /*7b00*/  MOV R14, 0x0 ;  /* 0x00000000000e7802 */ /* 0x001fe20000000f00 */
        /* <DEDUP_REMOVED lines=15> */
.L_x_10481:
[----:B------:R-:W-:Y:S05]  /*7c00*/  BSYNC B6 ;  /* 0x0000000000067941 */ /* 0x000fea0003800000 */
.L_x_10480:
        /* <DEDUP_REMOVED lines=13> */
.L_x_10485:
[----:B---3--:R3:W4:Y:S02]  /*7ce0*/  SYNCS.PHASECHK.TRANS64.TRYWAIT P0, [R2+URZ+0x2d800], R3 ;  /* 0x02d80003020075a7 */ /* 0x008724000800017f */
[----:B----4-:R-:W-:Y:S05]  /*7cf0*/  @!P0 NANOSLEEP.SYNCS 0x989680 ;  /* 0x009896800000895d */ /* 0x010fea0003900000 */
[----:B------:R-:W4:Y:S02]  /*7d00*/  @!P0 SYNCS.PHASECHK.TRANS64 P0, [R2+URZ+0x2d800], R3 ;  /* 0x02d80003020085a7 */ /* 0x000f24000800007f */
[----:B----4-:R-:W-:Y:S05]  /*7d10*/  @!P0 BRA `(.L_x_10485) ;  /* 0xfffffffc00f08947 */ /* 0x010fea000383ffff */
.L_x_10484:
[----:B------:R-:W-:Y:S05]  /*7d20*/  BSYNC B0 ;  /* 0x0000000000007941 */ /* 0x000fea0003800000 */
.L_x_10483:
[----:B------:R-:W-:Y:S05]  /*7d30*/  BRA `(.L_x_10486) ;  /* 0x0000003c00887947 */ /* 0x000fea0003800000 */
.L_x_10482:
[----:B-1---5:R-:W-:Y:S01]  /*7d40*/  SHF.R.S32.HI R0, RZ, 0x1f, R95 ;  /* 0x0000001fff007819 */ /* 0x022fe2000001145f */
[----:B------:R-:W-:Y:S01]  /*7d50*/  ULOP3.LUT UP0, URZ, UR40, 0x1bf, URZ, 0xc0, !UPT ;  /* 0x000001bf283f7892 */ /* 0x000fe2000f80c03f */
[----:B------:R-:W-:Y:S01]  /*7d60*/  ULDC.64 UR4, c[0x0][0x3f8] ;  /* 0x0000fe0000047ab9 */ /* 0x000fe20000000a00 */
[----:B------:R-:W-:Y:S02]  /*7d70*/  ULDC.64 UR6, c[0x0][0x408] ;  /* 0x0001020000067ab9 */ /* 0x000fe40000000a00 */
[C---:B------:R-:W-:Y:S02]  /*7d80*/  IMAD R6, R0.reuse, UR4, RZ ;  /* 0x0000000400067c24 */ /* 0x040fe4000f8e02ff */
[----:B------:R-:W-:Y:S01]  /*7d90*/  IMAD R0, R0, UR6, RZ ;  /* 0x0000000600007c24 */ /* 0x000fe2000f8e02ff */
[----:B------:R-:W-:Y:S01]  /*7da0*/  PLOP3.LUT P2, PT, PT, PT, UP0, 0x80, 0x0 ;  /* 0x000000000000781c */ /* 0x000fe20003f4f008 */
[C---:B------:R-:W-:Y:S02]  /*7db0*/  IMAD R25, R95.reuse, UR5, R6 ;  /* 0x000000055f197c24 */ /* 0x040fe4000f8e0206 */
[----:B------:R-:W-:Y:S01]  /*7dc0*/  IMAD.WIDE.U32 R4, R95, UR4, RZ ;  /* 0x000000045f047c25 */ /* 0x000fe2000f8e00ff */
[----:B------:R-:W-:-:S03]  /*7dd0*/  ULDC.64 UR4, c[0x0][0x3e8] ;  /* 0x0000fa0000047ab9 */ /* 0x000fc60000000a00 */
        /* <DEDUP_REMOVED lines=8> */
[----:B------:R-:W-:Y:S01]  /*7e60*/  LEA.HI.X R37, R6, UR7, R37, 0x1, P1 ;  /* 0x0000000706257c11 */ /* 0x000fe200088f0c25 */
[----:B------:R-:W-:Y:S06]  /*7e70*/  @!P2 BRA `(.L_x_10487) ;  /* 0x000000000040a947 */ /* 0x000fec0003800000 */
[----:B0-----:R-:W-:Y:S01]  /*7e80*/  MOV R14, 0x0 ;  /* 0x00000000000e7802 */ /* 0x001fe20000000f00 */
        /* <DEDUP_REMOVED lines=15> */
.L_x_10487:
[----:B------:R-:W-:Y:S01]  /*7f80*/  ULDC.U8 UR4, c[0x0][0x410] ;  /* 0x0001040000047ab9 */ /* 0x000fe20000000000 */
[----:B------:R-:W-:Y:S01]  /*7f90*/  BSSY B0, `(.L_x_10488) ;  /* 0x00003b4000007945 */ /* 0x000fe20003800000 */
[----:B------:R-:W-:Y:S01]  /*7fa0*/  ISETP.NE.AND P0, PT, RZ, UR4, PT ;  /* 0x00000004ff007c0c */ /* 0x000fe2000bf05270 */
[----:B------:R-:W-:-:S12]  /*7fb0*/  IMAD R6, R97, 0xc0, R141 ;  /* 0x000000c061067824 */ /* 0x000fd800078e028d */
[----:B------:R-:W-:Y:S05]  /*7fc0*/  @!P0 BRA `(.L_x_10489) ;  /* 0x0000001c00748947 */ /* 0x000fea0003800000 */
[----:B------:R-:W-:-:S03]  /*7fd0*/  UMOV UR4, 0xffffffff ;  /* 0xffffffff00047882 */ /* 0x000fc60000000000 */
[----:B------:R-:W-:Y:S05]  /*7fe0*/  BRA.DIV UR4, `(.L_x_10490) ;  /* 0x0000014604687947 */ /* 0x000fea000b800000 */
[----:B------:R1:W2:Y:S04]  /*7ff0*/  SHFL.IDX PT, R3, R25, RZ, 0x1e1f ;  /* 0x001e1fff19037589 */ /* 0x0002a800000e0000 */
[----:B------:R1:W3:Y:S04]  /*8000*/  SHFL.IDX PT, R38, R24, RZ, 0x1e1f ;  /* 0x001e1fff18267589 */ /* 0x0002e800000e0000 */
[----:B------:R1:W4:Y:S04]  /*8010*/  SHFL.IDX PT, R0, R37, RZ, 0x1e1f ;  /* 0x001e1fff25007589 */ /* 0x00032800000e0000 */
[----:B------:R-:W0:Y:S02]  /*8020*/  SHFL.IDX PT, R39, R39, RZ, 0x1e1f ;  /* 0x001e1fff27277589 */ /* 0x000e2400000e0000 */
.L_x_10705:
        /* <DEDUP_REMOVED lines=11> */
[----:B-1----:R-:W-:Y:S02]  /*80e0*/  CS2R R36, SRZ ;  /* 0x0000000000247805 */ /* 0x002fe4000001ff00 */
[----:B------:R-:W-:Y:S02]  /*80f0*/  CS2R R32, SRZ ;  /* 0x0000000000207805 */ /* 0x000fe4000001ff00 */
[----:B------:R-:W-:Y:S02]  /*8100*/  CS2R R28, SRZ ;  /* 0x00000000001c7805 */ /* 0x000fe4000001ff00 */
[----:B------:R-:W-:Y:S02]  /*8110*/  CS2R R24, SRZ ;  /* 0x0000000000187805 */ /* 0x000fe4000001ff00 */
[----:B0-----:R-:W-:-:S02]  /*8120*/  CS2R R14, SRZ ;  /* 0x00000000000e7805 */ /* 0x001fc4000001ff00 */
[----:B------:R-:W-:Y:S01]  /*8130*/  CS2R R10, SRZ ;  /* 0x00000000000a7805 */ /* 0x000fe2000001ff00 */
[----:B------:R-:W-:Y:S06]  /*8140*/  @P0 BRA `(.L_x_10492) ;  /* 0x0000000400340947 */ /* 0x000fec0003800000 */
[----:B------:R-:W2:Y:S01]  /*8150*/  LDL R48, [R1+0x54] ;  /* 0x0000540001307983 */ /* 0x000ea20000100800 */
[----:B------:R-:W-:-:S03]  /*8160*/  ULDC UR4, c[0x0][0x3f4] ;  /* 0x0000fd0000047ab9 */ /* 0x000fc60000000800 */
[----:B------:R-:W3:Y:S04]  /*8170*/  LDL R47, [R1+0x4c] ;  /* 0x00004c00012f7983 */ /* 0x000ee80000100800 */
[----:B------:R-:W4:Y:S04]  /*8180*/  LDL R46, [R1+0x50] ;  /* 0x00005000012e7983 */ /* 0x000f280000100800 */
[----:B------:R-:W4:Y:S04]  /*8190*/  LDL R45, [R1+0x48] ;  /* 0x00004800012d7983 */ /* 0x000f280000100800 */
[----:B------:R-:W4:Y:S01]  /*81a0*/  LDL R43, [R1+0x58] ;  /* 0x00005800012b7983 */ /* 0x000f220000100800 */
[----:B------:R-:W-:-:S02]  /*81b0*/  CS2R R36, SRZ ;  /* 0x0000000000247805 */ /* 0x000fc4000001ff00 */
[----:B------:R-:W-:Y:S02]  /*81c0*/  CS2R R34, SRZ ;  /* 0x0000000000227805 */ /* 0x000fe4000001ff00 */
[----:B------:R-:W-:Y:S02]  /*81d0*/  CS2R R32, SRZ ;  /* 0x0000000000207805 */ /* 0x000fe4000001ff00 */
[C---:B--2---:R-:W-:Y:S01]  /*81e0*/  ISETP.GE.AND P3, PT, R48.reuse, UR4, PT ;  /* 0x0000000430007c0c */ /* 0x044fe2000bf66270 */
[C---:B------:R-:W-:Y:S01]  /*81f0*/  IMAD.SHL.U32 R24, R48.reuse, 0x2, RZ ;  /* 0x0000000230187824 */ /* 0x040fe200078e00ff */
[----:B------:R-:W-:Y:S02]  /*8200*/  SHF.R.S32.HI R4, RZ, 0x1f, R48 ;  /* 0x0000001fff047819 */ /* 0x000fe40000011430 */
[C---:B---3--:R-:W-:Y:S01]  /*8210*/  ISETP.GE.AND P2, PT, R47.reuse, UR4, PT ;  /* 0x000000042f007c0c */ /* 0x048fe2000bf46270 */
[----:B------:R-:W-:Y:S01]  /*8220*/  IMAD.SHL.U32 R14, R47, 0x2, RZ ;  /* 0x000000022f0e7824 */ /* 0x000fe200078e00ff */
[----:B------:R-:W-:-:S02]  /*8230*/  SHF.L.U64.HI R4, R48, 0x1, R4 ;  /* 0x0000000130047819 */ /* 0x000fc40000010204 */
[C---:B----4-:R-:W-:Y:S01]  /*8240*/  ISETP.GE.AND P1, PT, R46.reuse, UR4, PT ;  /* 0x000000042e007c0c */ /* 0x050fe2000bf26270 */
[----:B------:R-:W-:Y:S01]  /*8250*/  IMAD.SHL.U32 R10, R46, 0x2, RZ ;  /* 0x000000022e0a7824 */ /* 0x000fe200078e00ff */
[----:B------:R-:W-:Y:S02]  /*8260*/  SHF.R.S32.HI R5, RZ, 0x1f, R47 ;  /* 0x0000001fff057819 */ /* 0x000fe4000001142f */
[C---:B------:R-:W-:Y:S01]  /*8270*/  ISETP.GE.AND P0, PT, R45.reuse, UR4, PT ;  /* 0x000000042d007c0c */ /* 0x040fe2000bf06270 */
[----:B------:R-:W-:Y:S01]  /*8280*/  IMAD.SHL.U32 R28, R45, 0x2, RZ ;  /* 0x000000022d1c7824 */ /* 0x000fe200078e00ff */
[CC--:B------:R-:W-:Y:S02]  /*8290*/  @!P3 IADD3 R26, P4, R38.reuse, R24.reuse, RZ ;  /* 0x00000018261ab210 */ /* 0x0c0fe40007f9e0ff */
[----:B------:R-:W-:Y:S01]  /*82a0*/  @!P3 IADD3 R24, P5, R39, R24, RZ ;  /* 0x000000182718b210 */ /* 0x000fe20007fbe0ff */
[----:B------:R-:W-:Y:S01]  /*82b0*/  IMAD.SHL.U32 R30, R43, 0x2, RZ ;  /* 0x000000022b1e7824 */ /* 0x000fe200078e00ff */
[----:B------:R-:W-:Y:S01]  /*82c0*/  SHF.L.U64.HI R5, R47, 0x1, R5 ;  /* 0x000000012f057819 */ /* 0x000fe20000010205 */
[--C-:B------:R-:W-:Y:S01]  /*82d0*/  @!P3 IMAD.X R27, R3, 0x1, R4.reuse, P4 ;  /* 0x00000001031bb824 */ /* 0x100fe200020e0604 */
[-C--:B------:R-:W-:Y:S01]  /*82e0*/  @!P2 IADD3 R20, P4, R38, R14.reuse, RZ ;  /* 0x0000000e2614a210 */ /* 0x080fe20007f9e0ff */
[----:B------:R-:W-:Y:S01]  /*82f0*/  @!P3 IMAD.X R25, R0, 0x1, R4, P5 ;  /* 0x000000010019b824 */ /* 0x000fe200028e0604 */
[----:B------:R-:W-:-:S02]  /*8300*/  @!P2 IADD3 R14, P5, R39, R14, RZ ;  /* 0x0000000e270ea210 */ /* 0x000fc40007fbe0ff */
[----:B------:R-:W-:Y:S01]  /*8310*/  SHF.R.S32.HI R6, RZ, 0x1f, R46 ;  /* 0x0000001fff067819 */ /* 0x000fe2000001142e */
[--C-:B------:R-:W-:Y:S01]  /*8320*/  @!P2 IMAD.X R21, R3, 0x1, R5.reuse, P4 ;  /* 0x000000010315a824 */ /* 0x100fe200020e0605 */
[-C--:B------:R-:W-:Y:S01]  /*8330*/  @!P1 IADD3 R12, P4, R38, R10.reuse, RZ ;  /* 0x0000000a260c9210 */ /* 0x080fe20007f9e0ff */
[----:B------:R-:W-:Y:S01]  /*8340*/  @!P2 IMAD.X R15, R0, 0x1, R5, P5 ;  /* 0x00000001000fa824 */ /* 0x000fe200028e0605 */
[----:B------:R-:W-:Y:S01]  /*8350*/  SHF.L.U64.HI R6, R46, 0x1, R6 ;  /* 0x000000012e067819 */ /* 0x000fe20000010206 */
[----:B------:R-:W5:Y:S01]  /*8360*/  @!P3 LD.E.64 R32, desc[UR42][R26.64] ;  /* 0x0000002a1a20b980 */ /* 0x000f62000c101b00 */
[----:B------:R-:W-:Y:S02]  /*8370*/  @!P1 IADD3 R10, P5, R39, R10, RZ ;  /* 0x0000000a270a9210 */ /* 0x000fe40007fbe0ff */
[----:B------:R-:W-:Y:S01]  /*8380*/  SHF.R.S32.HI R7, RZ, 0x1f, R45 ;  /* 0x0000001fff077819 */ /* 0x000fe2000001142d */
[--C-:B------:R-:W-:Y:S01]  /*8390*/  @!P1 IMAD.X R13, R3, 0x1, R6.reuse, P4 ;  /* 0x00000001030d9824 */ /* 0x100fe200020e0606 */
[----:B------:R-:W-:Y:S01]  /*83a0*/  ISETP.GE.AND P4, PT, R138, UR4, PT ;  /* 0x000000048a007c0c */ /* 0x000fe2000bf86270 */
[----:B------:R-:W-:Y:S01]  /*83b0*/  @!P1 IMAD.X R11, R0, 0x1, R6, P5 ;  /* 0x00000001000b9824 */ /* 0x000fe200028e0606 */
[----:B------:R-:W-:-:S02]  /*83c0*/  SHF.L.U64.HI R7, R45, 0x1, R7 ;  /* 0x000000012d077819 */ /* 0x000fc40000010207 */
[----:B------:R-:W-:Y:S02]  /*83d0*/  @!P0 IADD3 R8, P5, R38, R28, RZ ;  /* 0x0000001c26088210 */ /* 0x000fe40007fbe0ff */
[----:B------:R-:W-:-:S03]  /*83e0*/  SHF.R.S32.HI R31, RZ, 0x1f, R43 ;  /* 0x0000001fff1f7819 */ /* 0x000fc6000001142b */
[----:B------:R-:W-:Y:S01]  /*83f0*/  @!P0 IMAD.X R9, R3, 0x1, R7, P5 ;  /* 0x0000000103098824 */ /* 0x000fe200028e0607 */
[----:B------:R-:W-:-:S03]  /*8400*/  @!P0 IADD3 R4, P5, R39, R28, RZ ;  /* 0x0000001c27048210 */ /* 0x000fc60007fbe0ff */
[----:B------:R-:W-:Y:S01]  /*8410*/  @!P4 MOV R29, R3 ;  /* 0x00000003001dc202 */ /* 0x000fe20000000f00 */
[----:B------:R-:W-:Y:S02]  /*8420*/  @!P4 IMAD.MOV.U32 R28, RZ, RZ, R38 ;  /* 0x000000ffff1cc224 */ /* 0x000fe400078e0026 */
[----:B------:R-:W-:Y:S01]  /*8430*/  @!P0 IMAD.X R5, R0, 0x1, R7, P5 ;  /* 0x0000000100058824 */ /* 0x000fe200028e0607 */
[----:B------:R-:W-:Y:S01]  /*8440*/  ISETP.GE.AND P5, PT, R43, UR4, PT ;  /* 0x000000042b007c0c */ /* 0x000fe2000bfa6270 */
[----:B------:R-:W-:Y:S02]  /*8450*/  @!P4 IMAD.MOV.U32 R6, RZ, RZ, R39 ;  /* 0x000000ffff06c224 */ /* 0x000fe400078e0027 */
[----:B------:R-:W-:Y:S02]  /*8460*/  @!P4 IMAD.MOV.U32 R7, RZ, RZ, R0 ;  /* 0x000000ffff07c224 */ /* 0x000fe400078e0000 */
[----:B------:R-:W-:-:S04]  /*8470*/  @!P4 IMAD.WIDE R28, R138, 0x2, R28 ;  /* 0x000000028a1cc825 */ /* 0x000fc800078e021c */
[----:B------:R-:W-:Y:S01]  /*8480*/  @!P4 IMAD.WIDE R6, R138, 0x2, R6 ;  /* 0x000000028a06c825 */ /* 0x000fe200078e0206 */
[----:B------:R-:W5:Y:S01]  /*8490*/  @!P4 LD.E.64 R36, desc[UR42][R28.64] ;  /* 0x0000002a1c24c980 */ /* 0x000f62000c101b00 */
[----:B------:R-:W-:-:S03]  /*84a0*/  SHF.L.U64.HI R31, R43, 0x1, R31 ;  /* 0x000000012b1f7819 */ /* 0x000fc6000001021f */
[----:B------:R0:W5:Y:S02]  /*84b0*/  @!P4 LD.E.64 R34, desc[UR42][R6.64] ;  /* 0x0000002a0622c980 */ /* 0x000164000c101b00 */
[----:B0-----:R-:W-:-:S05]  /*84c0*/  @!P5 IADD3 R6, P4, R38, R30, RZ ;  /* 0x0000001e2606d210 */ /* 0x001fca0007f9e0ff */
[--C-:B------:R-:W-:Y:S01]  /*84d0*/  @!P5 IMAD.X R7, R3, 0x1, R31.reuse, P4 ;  /* 0x000000010307d824 */ /* 0x100fe200020e061f */
[----:B------:R-:W-:Y:S02]  /*84e0*/  @!P5 IADD3 R38, P4, R39, R30, RZ ;  /* 0x0000001e2726d210 */ /* 0x000fe40007f9e0ff */
[----:B------:R-:W-:Y:S02]  /*84f0*/  CS2R R28, SRZ ;  /* 0x00000000001c7805 */ /* 0x000fe4000001ff00 */
[----:B------:R-:W-:Y:S01]  /*8500*/  CS2R R26, SRZ ;  /* 0x00000000001a7805 */ /* 0x000fe2000001ff00 */
[----:B------:R-:W-:Y:S01]  /*8510*/  @!P5 IMAD.X R39, R0, 0x1, R31, P4 ;  /* 0x000000010027d824 */ /* 0x000fe200020e061f */
[----:B------:R-:W-:Y:S02]  /*8520*/  CS2R R30, SRZ ;  /* 0x00000000001e7805 */ /* 0x000fe4000001ff00 */
[----:B------:R0:W5:Y:S04]  /*8530*/  @!P2 LD.E.64 R28, desc[UR42][R20.64] ;  /* 0x0000002a141ca980 */ /* 0x000168000c101b00 */
[----:B------:R1:W5:Y:S04]  /*8540*/  @!P2 LD.E.64 R26, desc[UR42][R14.64] ;  /* 0x0000002a0e1aa980 */ /* 0x000368000c101b00 */
[----:B------:R2:W5:Y:S01]  /*8550*/  @!P3 LD.E.64 R30, desc[UR42][R24.64] ;  /* 0x0000002a181eb980 */ /* 0x000562000c101b00 */
[----:B0-----:R-:W-:-:S02]  /*8560*/  CS2R R20, SRZ ;  /* 0x0000000000147805 */ /* 0x001fc4000001ff00 */
[----:B-1----:R-:W-:-:S04]  /*8570*/  CS2R R14, SRZ ;  /* 0x00000000000e7805 */ /* 0x002fc8000001ff00 */
[----:B------:R0:W5:Y:S01]  /*8580*/  @!P1 LD.E.64 R20, desc[UR42][R10.64] ;  /* 0x0000002a0a149980 */ /* 0x000162000c101b00 */
[----:B--2---:R-:W-:-:S03]  /*8590*/  CS2R R24, SRZ ;  /* 0x0000000000187805 */ /* 0x004fc6000001ff00 */
[----:B------:R1:W5:Y:S04]  /*85a0*/  @!P0 LD.E.64 R14, desc[UR42][R8.64] ;  /* 0x0000002a080e8980 */ /* 0x000368000c101b00 */
[----:B------:R2:W5:Y:S01]  /*85b0*/  @!P1 LD.E.64 R24, desc[UR42][R12.64] ;  /* 0x0000002a0c189980 */ /* 0x000562000c101b00 */
[----:B0-----:R-:W-:Y:S02]  /*85c0*/  CS2R R10, SRZ ;  /* 0x00000000000a7805 */ /* 0x001fe4000001ff00 */
[----:B-1----:R-:W-:-:S04]  /*85d0*/  CS2R R8, SRZ ;  /* 0x0000000000087805 */ /* 0x002fc8000001ff00 */
[----:B------:R0:W5:Y:S01]  /*85e0*/  @!P5 LD.E.64 R10, desc[UR42][R6.64] ;  /* 0x0000002a060ad980 */ /* 0x000162000c101b00 */
[----:B--2---:R-:W-:-:S03]  /*85f0*/  CS2R R12, SRZ ;  /* 0x00000000000c7805 */ /* 0x004fc6000001ff00 */
[----:B------:R0:W5:Y:S04]  /*8600*/  @!P5 LD.E.64 R8, desc[UR42][R38.64] ;  /* 0x0000002a2608d980 */ /* 0x000168000c101b00 */
[----:B------:R0:W5:Y:S02]  /*8610*/  @!P0 LD.E.64 R12, desc[UR42][R4.64] ;  /* 0x0000002a040c8980 */ /* 0x000164000c101b00 */
.L_x_10492:
[----:B------:R-:W-:Y:S05]  /*8620*/  BSYNC B1 ;  /* 0x0000000000017941 */ /* 0x000fea0003800000 */
.L_x_10491:
[----:B------:R-:W-:Y:S01]  /*8630*/  ULEA.HI UR4, UR37, UR37, URZ, 0x1 ;  /* 0x0000002525047291 */ /* 0x000fe2000f8f083f */
[----:B--2--5:R-:W-:Y:S01]  /*8640*/  IMAD.MOV.U32 R3, RZ, RZ, R35 ;  /* 0x000000ffff037224 */ /* 0x024fe200078e0023 */
[----:B------:R-:W-:Y:S01]  /*8650*/  VIMNMX R42, R42, 0xc0, PT ;  /* 0x000000c02a2a7848 */ /* 0x000fe20003fe0100 */
[----:B----4-:R-:W-:Y:S01]  /*8660*/  IMAD.MOV.U32 R0, RZ, RZ, R34 ;  /* 0x000000ffff007224 */ /* 0x010fe200078e0022 */
[----:B------:R-:W-:Y:S01]  /*8670*/  ULOP3.LUT UR4, UR4, 0xfffffffe, URZ, 0xc0, !UPT ;  /* 0xfffffffe04047892 */ /* 0x000fe2000f8ec03f */
[----:B0-----:R-:W-:Y:S01]  /*8680*/  IMAD.MOV.U32 R4, RZ, RZ, R30 ;  /* 0x000000ffff047224 */ /* 0x001fe200078e001e */
[----:B------:R-:W-:Y:S01]  /*8690*/  PRMT R59, R3, 0x7610, R59 ;  /* 0x00007610033b7816 */ /* 0x000fe2000000003b */
[----:B------:R-:W-:Y:S01]  /*86a0*/  IMAD.MOV.U32 R5, RZ, RZ, R27 ;  /* 0x000000ffff057224 */ /* 0x000fe200078e001b */
[----:B------:R-:W-:Y:S01]  /*86b0*/  UIADD3 UR4, UR37, -UR4, URZ ;  /* 0x8000000425047290 */ /* 0x000fe2000fffe03f */
[----:B---3--:R-:W-:Y:S01]  /*86c0*/  PRMT R38, R38, 0x5410, R0 ;  /* 0x0000541026267816 */ /* 0x008fe20000000000 */
        /* <DEDUP_REMOVED lines=45> */
.L_x_10706:
[----:B------:R-:W-:Y:S05]  /*89a0*/  BSYNC B1 ;  /* 0x0000000000017941 */ /* 0x000fea0003800000 */
.L_x_10493:
[----:B------:R-:W-:Y:S02]  /*89b0*/  PRMT R42, R0, 0x7610, R42 ;  /* 0x00007610002a7816 */ /* 0x000fe4000000002a */
[----:B------:R-:W-:Y:S01]  /*89c0*/  PRMT R43, R4, 0x7610, R43 ;  /* 0x00007610042b7816 */ /* 0x000fe2000000002b */
[----:B------:R-:W-:Y:S06]  /*89d0*/  @P1 BRA `(.L_x_10495) ;  /* 0x00000030003c1947 */ /* 0x000fec0003800000 */
[----:B------:R-:W2:Y:S01]  /*89e0*/  LDL R65, [R1+0x88] ;  /* 0x0000880001417983 */ /* 0x000ea20000100800 */
[----:B------:R-:W1:Y:S03]  /*89f0*/  LDC R5, c[0x0][0x3f4] ;  /* 0x0000fd00ff057b82 */ /* 0x000e660000000800 */
[----:B------:R-:W3:Y:S04]  /*8a00*/  LDL R64, [R1+0x54] ;  /* 0x0000540001407983 */ /* 0x000ee80000100800 */
[----:B------:R-:W4:Y:S04]  /*8a10*/  LDL R63, [R1+0x4c] ;  /* 0x00004c00013f7983 */ /* 0x000f280000100800 */
[----:B------:R-:W5:Y:S04]  /*8a20*/  LDL R61, [R1+0x50] ;  /* 0x00005000013d7983 */ /* 0x000f680000100800 */
[----:B------:R-:W5:Y:S04]  /*8a30*/  LDL R60, [R1+0x48] ;  /* 0x00004800013c7983 */ /* 0x000f680000100800 */
[----:B------:R-:W5:Y:S01]  /*8a40*/  LDL R6, [R1+0x58] ;  /* 0x0000580001067983 */ /* 0x000f620000100800 */
[----:B------:R-:W-:Y:S01]  /*8a50*/  LEA.HI R40, R41, R40, RZ, 0x2 ;  /* 0x0000002829287211 */ /* 0x000fe200078f10ff */
[----:B------:R-:W-:Y:S03]  /*8a60*/  BSSY B1, `(.L_x_10496) ;  /* 0x000003e000017945 */ /* 0x000fe60003800000 */
[----:B------:R-:W-:-:S02]  /*8a70*/  SHF.R.S32.HI R0, RZ, 0x2, R40 ;  /* 0x00000002ff007819 */ /* 0x000fc40000011428 */
[----:B0-----:R-:W-:Y:S02]  /*8a80*/  SHF.R.S32.HI R3, RZ, 0x1f, R40 ;  /* 0x0000001fff037819 */ /* 0x001fe40000011428 */
[----:B-1----:R-:W-:Y:S02]  /*8a90*/  ISETP.GE.AND P6, PT, R138, R5, PT ;  /* 0x000000058a00720c */ /* 0x002fe40003fc6270 */
[----:B------:R-:W-:-:S04]  /*8aa0*/  LEA.HI R3, R3, R0, RZ, 0x2 ;  /* 0x0000000003037211 */ /* 0x000fc800078f10ff */
[----:B------:R-:W-:-:S04]  /*8ab0*/  LOP3.LUT R7, R3, 0xfffffffc, RZ, 0xc0, !PT ;  /* 0xfffffffc03077812 */ /* 0x000fc800078ec0ff */
[----:B------:R-:W-:-:S04]  /*8ac0*/  IADD3 R7, R0, -R7, RZ ;  /* 0x8000000700077210 */ /* 0x000fc80007ffe0ff */
[----:B------:R-:W-:Y:S01]  /*8ad0*/  LOP3.LUT P0, RZ, R7, 0x2, RZ, 0xc0, !PT ;  /* 0x0000000207ff7812 */ /* 0x000fe2000780c0ff */
[----:B--2---:R-:W-:-:S04]  /*8ae0*/  IMAD R3, R65, 0x2, R2 ;  /* 0x0000000241037824 */ /* 0x004fc800078e0202 */
[----:B------:R-:W-:Y:S01]  /*8af0*/  VIADD R0, R3, 0x20 ;  /* 0x0000002003007836 */ /* 0x000fe20000000000 */
[-C--:B---3--:R-:W-:Y:S02]  /*8b00*/  ISETP.GE.AND P1, PT, R64, R5.reuse, PT ;  /* 0x000000054000720c */ /* 0x088fe40003f26270 */
[-C--:B----4-:R-:W-:Y:S02]  /*8b10*/  ISETP.GE.AND P2, PT, R63, R5.reuse, PT ;  /* 0x000000053f00720c */ /* 0x090fe40003f46270 */
[-C--:B-----5:R-:W-:Y:S02]  /*8b20*/  ISETP.GE.AND P3, PT, R61, R5.reuse, PT ;  /* 0x000000053d00720c */ /* 0x0a0fe40003f66270 */
[-C--:B------:R-:W-:Y:S02]  /*8b30*/  ISETP.GE.AND P4, PT, R60, R5.reuse, PT ;  /* 0x000000053c00720c */ /* 0x080fe40003f86270 */
[----:B------:R-:W-:Y:S01]  /*8b40*/  ISETP.GE.AND P5, PT, R6, R5, PT ;  /* 0x000000050600720c */ /* 0x000fe20003fa6270 */
[----:B------:R-:W-:-:S12]  /*8b50*/  @P6 BRA `(.L_x_10497) ;  /* 0x0000000000b86947 */ /* 0x000fd80003800000 */
[----:B------:R-:W0:Y:S01]  /*8b60*/  LDS.128 R4, [R3+0xc400] ;  /* 0x00c4000003047984 */ /* 0x000e220000000c00 */
        /* <DEDUP_REMOVED lines=8> */
[----:B------:R-:W-:-:S02]  /*8bf0*/  LOP3.LUT R61, R61, 0xffff0000, RZ, 0xc0, !PT ;  /* 0xffff00003d3d7812 */ /* 0x000fc400078ec0ff */
[----:B------:R-:W-:Y:S02]  /*8c00*/  LOP3.LUT R41, R41, 0xffff0000, RZ, 0xc0, !PT ;  /* 0xffff000029297812 */ /* 0x000fe400078ec0ff */
[----:B------:R-:W-:Y:S02]  /*8c10*/  PRMT R40, R39, 0x5432, R40 ;  /* 0x0000543227287816 */ /* 0x000fe40000000028 */
        /* <DEDUP_REMOVED lines=34> */
.L_x_10497:
[----:B------:R-:W-:Y:S05]  /*8e40*/  BSYNC B1 ;  /* 0x0000000000017941 */ /* 0x000fea0003800000 */
.L_x_10496:
[----:B------:R-:W-:Y:S01]  /*8e50*/  BSSY B1, `(.L_x_10498) ;  /* 0x0000031000017945 */ /* 0x000fe20003800000 */
[----:B------:R-:W-:-:S03]  /*8e60*/  @P0 VIADD R0, R3, 0xffffffe0 ;  /* 0xffffffe003000836 */ /* 0x000fc60000000000 */
[----:B------:R-:W-:Y:S05]  /*8e70*/  @P1 BRA `(.L_x_10499) ;  /* 0x0000000000b81947 */ /* 0x000fea0003800000 */
[----:B0-----:R-:W0:Y:S01]  /*8e80*/  LDS.128 R4, [R0+0xc400] ;  /* 0x00c4000000047984 */ /* 0x001e220000000c00 */
[--C-:B------:R-:W-:Y:S02]  /*8e90*/  SHF.R.U64 R30, R30, 0x10, R31.reuse ;  /* 0x000000101e1e7819 */ /* 0x100fe4000000121f */
[----:B------:R-:W-:Y:S02]  /*8ea0*/  SHF.R.U32.HI R31, RZ, 0x10, R31 ;  /* 0x00000010ff1f7819 */ /* 0x000fe4000001161f */
[----:B------:R-:W-:Y:S02]  /*8eb0*/  SHF.R.U32.HI R35, RZ, 0x10, R33 ;  /* 0x00000010ff237819 */ /* 0x000fe40000011621 */
[----:B------:R-:W-:Y:S02]  /*8ec0*/  PRMT R58, R58, 0x5410, R31 ;  /* 0x000054103a3a7816 */ /* 0x000fe4000000001f */
[----:B------:R-:W-:Y:S02]  /*8ed0*/  PRMT R35, R66, 0x5410, R35 ;  /* 0x0000541042237816 */ /* 0x000fe40000000023 */
[----:B------:R-:W-:Y:S01]  /*8ee0*/  SHF.R.U64 R34, R32, 0x10, R33 ;  /* 0x0000001020227819 */ /* 0x000fe20000001221 */
[C---:B------:R-:W-:Y:S01]  /*8ef0*/  IMAD.U32 R37, R58.reuse, 0x10000, RZ ;  /* 0x000100003a257824 */ /* 0x040fe200078e00ff */
[----:B------:R-:W-:Y:S01]  /*8f00*/  LOP3.LUT R58, R58, 0xffff0000, RZ, 0xc0, !PT ;  /* 0xffff00003a3a7812 */ /* 0x000fe200078ec0ff */
[C---:B------:R-:W-:Y:S01]  /*8f10*/  IMAD.U32 R36, R35.reuse, 0x10000, RZ ;  /* 0x0001000023247824 */ /* 0x040fe200078e00ff */
[----:B------:R-:W-:-:S02]  /*8f20*/  LOP3.LUT R35, R35, 0xffff0000, RZ, 0xc0, !PT ;  /* 0xffff000023237812 */ /* 0x000fc400078ec0ff */
[----:B------:R-:W-:Y:S02]  /*8f30*/  PRMT R34, R42, 0x5432, R34 ;  /* 0x000054322a227816 */ /* 0x000fe40000000022 */
[----:B------:R-:W-:Y:S02]  /*8f40*/  PRMT R57, R57, 0x5410, R30 ;  /* 0x0000541039397816 */ /* 0x000fe4000000001e */
        /* <DEDUP_REMOVED lines=8> */
[----:B------:R-:W-:Y:S01]  /*8fd0*/  FFMA.FTZ R41, R30, R36, -R41 ;  /* 0x000000241e297223 */ /* 0x000fe20000010829 */
[----:B------:R-:W-:Y:S02]  /*8fe0*/  IMAD.U32 R7, R5, 0x10000, RZ ;  /* 0x0001000005077824 */ /* 0x000fe400078e00ff */
[----:B------:R-:W-:Y:S01]  /*8ff0*/  FFMA.FTZ R59, R32, R35, -R31 ;  /* 0x00000023203b7223 */ /* 0x000fe2000001081f */
[----:B------:R-:W-:Y:S01]  /*9000*/  FFMA.FTZ R40, R30, R37, R40 ;  /* 0x000000251e287223 */ /* 0x000fe20000010028 */
[----:B------:R-:W-:Y:S01]  /*9010*/  IMAD.U32 R31, R34, 0x10000, RZ ;  /* 0x00010000221f7824 */ /* 0x000fe200078e00ff */
[----:B------:R-:W-:Y:S01]  /*9020*/  LOP3.LUT R4, R4, 0xffff0000, RZ, 0xc0, !PT ;  /* 0xffff000004047812 */ /* 0x000fe200078ec0ff */
[----:B------:R-:W-:Y:S01]  /*9030*/  FMUL.FTZ R37, R33, R35 ;  /* 0x0000002321257220 */ /* 0x000fe20000410000 */
        /* <DEDUP_REMOVED lines=18> */
.L_x_10499:
[----:B------:R-:W-:Y:S05]  /*9160*/  BSYNC B1 ;  /* 0x0000000000017941 */ /* 0x000fea0003800000 */
.L_x_10498:
        /* <DEDUP_REMOVED lines=48> */
.L_x_10501:
[----:B------:R-:W-:Y:S05]  /*9470*/  BSYNC B1 ;  /* 0x0000000000017941 */ /* 0x000fea0003800000 */
.L_x_10500:
        /* <DEDUP_REMOVED lines=48> */
.L_x_10503:
[----:B------:R-:W-:Y:S05]  /*9780*/  BSYNC B1 ;  /* 0x0000000000017941 */ /* 0x000fea0003800000 */
.L_x_10502:
        /* <DEDUP_REMOVED lines=48> */
.L_x_10505:
[----:B------:R-:W-:Y:S05]  /*9a90*/  BSYNC B1 ;  /* 0x0000000000017941 */ /* 0x000fea0003800000 */
.L_x_10504:
        /* <DEDUP_REMOVED lines=48> */
.L_x_10489:
[----:B------:R-:W-:-:S03]  /*9da0*/  UMOV UR4, 0xffffffff ;  /* 0xffffffff00047882 */ /* 0x000fc60000000000 */
[----:B------:R-:W-:Y:S05]  /*9db0*/  BRA.DIV UR4, `(.L_x_10506) ;  /* 0x0000012a047c7947 */ /* 0x000fea000b800000 */
[----:B------:R1:W2:Y:S04]  /*9dc0*/  SHFL.IDX PT, R0, R25, RZ, 0x1e1f ;  /* 0x001e1fff19007589 */ /* 0x0002a800000e0000 */
[----:B------:R1:W3:Y:S04]  /*9dd0*/  SHFL.IDX PT, R3, R24, RZ, 0x1e1f ;  /* 0x001e1fff18037589 */ /* 0x0002e800000e0000 */
[----:B------:R-:W4:Y:S04]  /*9de0*/  SHFL.IDX PT, R37, R37, RZ, 0x1e1f ;  /* 0x001e1fff25257589 */ /* 0x000f2800000e0000 */
[----:B------:R1:W0:Y:S02]  /*9df0*/  SHFL.IDX PT, R38, R39, RZ, 0x1e1f ;  /* 0x001e1fff27267589 */ /* 0x00022400000e0000 */
.L_x_10712:
        /* <DEDUP_REMOVED lines=10> */
[----:B0-----:R-:W-:Y:S02]  /*9ea0*/  CS2R R14, SRZ ;  /* 0x00000000000e7805 */ /* 0x001fe4000001ff00 */
[----:B-1----:R-:W-:Y:S02]  /*9eb0*/  CS2R R24, SRZ ;  /* 0x0000000000187805 */ /* 0x002fe4000001ff00 */
        /* <DEDUP_REMOVED lines=9> */
[----:B------:R-:W-:Y:S01]  /*9f50*/  ISETP.GE.AND P2, PT, R16, UR4, PT ;  /* 0x0000000410007c0c */ /* 0x000fe2000bf46270 */
[----:B---3--:R-:W-:Y:S01]  /*9f60*/  IMAD.MOV.U32 R6, RZ, RZ, R3 ;  /* 0x000000ffff067224 */ /* 0x008fe200078e0003 */
[----:B------:R-:W-:Y:S01]  /*9f70*/  ISETP.GE.AND P3, PT, R4, UR4, PT ;  /* 0x0000000404007c0c */ /* 0x000fe2000bf66270 */
[----:B--2---:R-:W-:Y:S01]  /*9f80*/  IMAD.MOV.U32 R7, RZ, RZ, R0 ;  /* 0x000000ffff077224 */ /* 0x004fe200078e0000 */
[----:B------:R-:W-:Y:S01]  /*9f90*/  ISETP.GE.AND P4, PT, R5, UR4, PT ;  /* 0x0000000405007c0c */ /* 0x000fe2000bf86270 */
[----:B------:R-:W-:Y:S01]  /*9fa0*/  IMAD.MOV.U32 R8, RZ, RZ, R38 ;  /* 0x000000ffff087224 */ /* 0x000fe200078e0026 */
[----:B------:R-:W-:Y:S01]  /*9fb0*/  CS2R R28, SRZ ;  /* 0x00000000001c7805 */ /* 0x000fe2000001ff00 */
[----:B----4-:R-:W-:Y:S01]  /*9fc0*/  IMAD.MOV.U32 R9, RZ, RZ, R37 ;  /* 0x000000ffff097224 */ /* 0x010fe200078e0025 */
[----:B------:R-:W-:-:S02]  /*9fd0*/  CS2R R30, SRZ ;  /* 0x00000000001e7805 */ /* 0x000fc4000001ff00 */
[----:B------:R-:W-:Y:S02]  /*9fe0*/  CS2R R10, SRZ ;  /* 0x00000000000a7805 */ /* 0x000fe4000001ff00 */
[----:B------:R-:W-:Y:S02]  /*9ff0*/  CS2R R32, SRZ ;  /* 0x0000000000207805 */ /* 0x000fe4000001ff00 */
[----:B------:R-:W-:Y:S01]  /*a000*/  CS2R R34, SRZ ;  /* 0x0000000000227805 */ /* 0x000fe2000001ff00 */
[----:B------:R-:W-:Y:S02]  /*a010*/  @!P2 IMAD.SHL.U32 R36, R16, 0x2, RZ ;  /* 0x000000021024a824 */ /* 0x000fe400078e00ff */
[----:B------:R-:W-:Y:S02]  /*a020*/  @!P3 IMAD.SHL.U32 R13, R156, 0x8, RZ ;  /* 0x000000089c0db824 */ /* 0x000fe400078e00ff */
[----:B------:R-:W-:Y:S01]  /*a030*/  @!P4 IMAD.SHL.U32 R39, R157, 0x8, RZ ;  /* 0x000000089d27c824 */ /* 0x000fe200078e00ff */
[-C--:B------:R-:W-:Y:S01]  /*a040*/  @!P2 IADD3 R20, P0, R3, R36.reuse, RZ ;  /* 0x000000240314a210 */ /* 0x080fe20007f1e0ff */
[----:B------:R-:W-:Y:S01]  /*a050*/  @!P3 IMAD.WIDE R4, R13, 0x2, R6 ;  /* 0x000000020d04b825 */ /* 0x000fe200078e0206 */
[----:B------:R-:W-:-:S02]  /*a060*/  @!P2 IADD3 R36, P1, R38, R36, RZ ;  /* 0x000000242624a210 */ /* 0x000fc40007f3e0ff */
[----:B------:R-:W-:Y:S01]  /*a070*/  @!P2 SHF.L.U64.HI R3, R16, 0x1, R17 ;  /* 0x000000011003a819 */ /* 0x000fe20000010211 */
[----:B------:R-:W-:Y:S01]  /*a080*/  @!P4 IMAD.WIDE R6, R39, 0x2, R6 ;  /* 0x000000022706c825 */ /* 0x000fe200078e0206 */
[----:B------:R0:W5:Y:S03]  /*a090*/  @!P3 LD.E.128 R28, desc[UR42][R4.64] ;  /* 0x0000002a041cb980 */ /* 0x000166000c101d00 */
[--C-:B------:R-:W-:Y:S01]  /*a0a0*/  @!P3 IMAD.WIDE R12, R13, 0x2, R8.reuse ;  /* 0x000000020d0cb825 */ /* 0x100fe200078e0208 */
[----:B------:R1:W5:Y:S03]  /*a0b0*/  @!P4 LD.E.128 R32, desc[UR42][R6.64] ;  /* 0x0000002a0620c980 */ /* 0x000366000c101d00 */
[----:B------:R-:W-:Y:S01]  /*a0c0*/  @!P4 IMAD.WIDE R38, R39, 0x2, R8 ;  /* 0x000000022726c825 */ /* 0x000fe200078e0208 */
[----:B------:R-:W-:-:S02]  /*a0d0*/  CS2R R8, SRZ ;  /* 0x0000000000087805 */ /* 0x000fc4000001ff00 */
[----:B------:R-:W-:Y:S02]  /*a0e0*/  CS2R R14, SRZ ;  /* 0x00000000000e7805 */ /* 0x000fe4000001ff00 */
[----:B------:R-:W-:Y:S02]  /*a0f0*/  CS2R R24, SRZ ;  /* 0x0000000000187805 */ /* 0x000fe4000001ff00 */
[----:B------:R-:W-:Y:S02]  /*a100*/  CS2R R26, SRZ ;  /* 0x00000000001a7805 */ /* 0x000fe4000001ff00 */
[----:B0-----:R-:W-:Y:S01]  /*a110*/  CS2R R4, SRZ ;  /* 0x0000000000047805 */ /* 0x001fe2000001ff00 */
[--C-:B------:R-:W-:Y:S01]  /*a120*/  @!P2 IMAD.X R21, R0, 0x1, R3.reuse, P0 ;  /* 0x000000010015a824 */ /* 0x100fe200000e0603 */
[----:B------:R0:W5:Y:S01]  /*a130*/  @!P3 LD.E.128 R8, desc[UR42][R12.64] ;  /* 0x0000002a0c08b980 */ /* 0x000162000c101d00 */
[----:B-1----:R-:W-:Y:S01]  /*a140*/  CS2R R6, SRZ ;  /* 0x0000000000067805 */ /* 0x002fe2000001ff00 */
[----:B------:R-:W-:-:S02]  /*a150*/  @!P2 IMAD.X R37, R37, 0x1, R3, P1 ;  /* 0x000000012525a824 */ /* 0x000fc400008e0603 */
[----:B------:R1:W5:Y:S04]  /*a160*/  @!P2 LD.E.128 R24, desc[UR42][R20.64] ;  /* 0x0000002a1418a980 */ /* 0x000368000c101d00 */
[----:B------:R1:W5:Y:S01]  /*a170*/  @!P2 LD.E.128 R4, desc[UR42][R36.64] ;  /* 0x0000002a2404a980 */ /* 0x000362000c101d00 */
[----:B0-----:R-:W-:-:S06]  /*a180*/  CS2R R12, SRZ ;  /* 0x00000000000c7805 */ /* 0x001fcc000001ff00 */
[----:B------:R1:W5:Y:S02]  /*a190*/  @!P4 LD.E.128 R12, desc[UR42][R38.64] ;  /* 0x0000002a260cc980 */ /* 0x000364000c101d00 */
.L_x_10508:
[----:B------:R-:W-:Y:S05]  /*a1a0*/  BSYNC B1 ;  /* 0x0000000000017941 */ /* 0x000fea0003800000 */
.L_x_10507:
[----:B------:R-:W-:Y:S01]  /*a1b0*/  ULEA.HI UR4, UR37, UR37, URZ, 0x1 ;  /* 0x0000002525047291 */ /* 0x000fe2000f8f083f */
[----:B---3-5:R-:W-:Y:S01]  /*a1c0*/  IMAD.MOV.U32 R3, RZ, RZ, R5 ;  /* 0x000000ffff037224 */ /* 0x028fe200078e0005 */
[----:B-1----:R-:W-:Y:S01]  /*a1d0*/  MOV R20, R6 ;  /* 0x0000000600147202 */ /* 0x002fe20000000f00 */
[----:B--2---:R-:W-:Y:S01]  /*a1e0*/  IMAD.MOV.U32 R0, RZ, RZ, R4 ;  /* 0x000000ffff007224 */ /* 0x004fe200078e0004 */
[----:B------:R-:W-:Y:S01]  /*a1f0*/  ULOP3.LUT UR4, UR4, 0xfffffffe, URZ, 0xc0, !UPT ;  /* 0xfffffffe04047892 */ /* 0x000fe2000f8ec03f */
[----:B------:R-:W-:Y:S01]  /*a200*/  IMAD.MOV.U32 R36, RZ, RZ, R8 ;  /* 0x000000ffff247224 */ /* 0x000fe200078e0008 */
[----:B------:R-:W-:Y:S01]  /*a210*/  PRMT R59, R3, 0x7610, R59 ;  /* 0x00007610033b7816 */ /* 0x000fe2000000003b */
[----:B----4-:R-:W-:Y:S01]  /*a220*/  IMAD.MOV.U32 R37, RZ, RZ, R9 ;  /* 0x000000ffff257224 */ /* 0x010fe200078e0009 */
        /* <DEDUP_REMOVED lines=36> */
[----:B------:R-:W-:Y:S01]  /*a470*/  VIMNMX R40, R40, 0xc0, PT ;  /* 0x000000c028287848 */ /* 0x000fe20003fe0100 */
[----:B------:R-:W-:Y:S01]  /*a480*/  IMAD.MOV.U32 R38, RZ, RZ, R33 ;  /* 0x000000ffff267224 */ /* 0x000fe200078e0021 */
[----:B------:R-:W-:Y:S01]  /*a490*/  BSSY B1, `(.L_x_10509) ;  /* 0x0000009000017945 */ /* 0x000fe20003800000 */
[----:B------:R-:W-:Y:S01]  /*a4a0*/  PRMT R58, R0, 0x7610, R58 ;  /* 0x00007610003a7816 */ /* 0x000fe2000000003a */
[----:B------:R-:W-:Y:S01]  /*a4b0*/  IMAD.MOV.U32 R0, RZ, RZ, R34 ;  /* 0x000000ffff007224 */ /* 0x000fe200078e0022 */
[----:B------:R-:W-:Y:S01]  /*a4c0*/  PRMT R57, R36, 0x7610, R57 ;  /* 0x0000761024397816 */ /* 0x000fe20000000039 */
[----:B------:R-:W-:Y:S01]  /*a4d0*/  IMAD.MOV.U32 R36, RZ, RZ, R35 ;  /* 0x000000ffff247224 */ /* 0x000fe200078e0023 */
[----:B------:R-:W-:-:S02]  /*a4e0*/  ISETP.GE.AND P1, PT, R141, R40, PT ;  /* 0x000000288d00720c */ /* 0x000fc40003f26270 */
[----:B------:R-:W-:Y:S02]  /*a4f0*/  PRMT R47, R37, 0x7610, R47 ;  /* 0x00007610252f7816 */ /* 0x000fe4000000002f */
[----:B------:R-:W-:Y:S01]  /*a500*/  PRMT R48, R38, 0x7610, R48 ;  /* 0x0000761026307816 */ /* 0x000fe20000000030 */
[----:B0-----:R-:W-:Y:S08]  /*a510*/  @!P0 BRA `(.L_x_10510) ;  /* 0x0000012400188947 */ /* 0x001ff00003800000 */
.L_x_10713:
[----:B------:R-:W-:Y:S05]  /*a520*/  BSYNC B1 ;  /* 0x0000000000017941 */ /* 0x000fea0003800000 */
.L_x_10509:
[----:B------:R-:W-:Y:S02]  /*a530*/  PRMT R49, R0, 0x7610, R49 ;  /* 0x0000761000317816 */ /* 0x000fe40000000031 */
[----:B------:R-:W-:Y:S01]  /*a540*/  PRMT R50, R36, 0x7610, R50 ;  /* 0x0000761024327816 */ /* 0x000fe20000000032 */
[----:B------:R-:W-:Y:S06]  /*a550*/  @P1 BRA `(.L_x_10495) ;  /* 0x00000014005c1947 */ /* 0x000fec0003800000 */
[----:B0-----:R-:W0:Y:S01]  /*a560*/  LDC R3, c[0x0][0x3f4] ;  /* 0x0000fd00ff037b82 */ /* 0x001e220000000800 */
[C---:B------:R-:W-:Y:S01]  /*a570*/  VIADD R0, R16.reuse, 0x10 ;  /* 0x0000001010007836 */ /* 0x040fe20000000000 */
[----:B------:R-:W-:Y:S01]  /*a580*/  BSSY B1, `(.L_x_10511) ;  /* 0x000006e000017945 */ /* 0x000fe20003800000 */
[C---:B------:R-:W-:Y:S01]  /*a590*/  VIADD R36, R16.reuse, 0x20 ;  /* 0x0000002010247836 */ /* 0x040fe20000000000 */
[-C--:B0-----:R-:W-:Y:S02]  /*a5a0*/  ISETP.GE.AND P0, PT, R16, R3.reuse, PT ;  /* 0x000000031000720c */ /* 0x081fe40003f06270 */
[-C--:B------:R-:W-:Y:S02]  /*a5b0*/  ISETP.GE.AND P1, PT, R0, R3.reuse, PT ;  /* 0x000000030000720c */ /* 0x080fe40003f26270 */
[----:B------:R-:W-:-:S09]  /*a5c0*/  ISETP.GE.AND P2, PT, R36, R3, PT ;  /* 0x000000032400720c */ /* 0x000fd20003f46270 */
[----:B------:R-:W-:Y:S05]  /*a5d0*/  @P0 BRA `(.L_x_10512) ;  /* 0x0000000400a00947 */ /* 0x000fea0003800000 */
[----:B------:R-:W2:Y:S04]  /*a5e0*/  LDL R37, [R1+0xdc] ;  /* 0x0000dc0001257983 */ /* 0x000ea80000100800 */
[----:B------:R-:W3:Y:S01]  /*a5f0*/  LDL R74, [R1+0x108] ;  /* 0x00010800014a7983 */ /* 0x000ee20000100800 */
[--C-:B------:R-:W-:Y:S02]  /*a600*/  SHF.R.U64 R63, R24, 0x10, R25.reuse ;  /* 0x00000010183f7819 */ /* 0x100fe40000001219 */
[----:B------:R-:W-:Y:S02]  /*a610*/  SHF.R.U32.HI R52, RZ, 0x10, R25 ;  /* 0x00000010ff347819 */ /* 0x000fe40000011619 */
[----:B------:R-:W-:Y:S02]  /*a620*/  SHF.R.U64 R62, R4, 0x10, R5 ;  /* 0x00000010043e7819 */ /* 0x000fe40000001205 */
[----:B------:R-:W-:-:S02]  /*a630*/  SHF.R.U64 R25, R26, 0x10, R27 ;  /* 0x000000101a197819 */ /* 0x000fc4000000121b */
[----:B------:R-:W-:Y:S02]  /*a640*/  SHF.R.U64 R24, R6, 0x10, R7 ;  /* 0x0000001006187819 */ /* 0x000fe40000001207 */
        /* <DEDUP_REMOVED lines=8> */
[----:B------:R-:W-:Y:S02]  /*a6d0*/  SHF.R.U32.HI R26, RZ, 0x10, R27 ;  /* 0x00000010ff1a7819 */ /* 0x000fe4000001161b */
[----:B------:R-:W-:Y:S01]  /*a6e0*/  PRMT R52, R46, 0x5432, R52 ;  /* 0x000054322e347816 */ /* 0x000fe20000000034 */
[----:B------:R-:W-:Y:S01]  /*a6f0*/  IMAD.U32 R70, R51, 0x10000, RZ ;  /* 0x0001000033467824 */ /* 0x000fe200078e00ff */
[----:B------:R-:W-:Y:S02]  /*a700*/  PRMT R5, R47, 0x5432, R26 ;  /* 0x000054322f057816 */ /* 0x000fe4000000001a */
[----:B------:R-:W-:Y:S02]  /*a710*/  PRMT R4, R45, 0x5432, R4 ;  /* 0x000054322d047816 */ /* 0x000fe40000000004 */
[----:B------:R-:W-:-:S02]  /*a720*/  LOP3.LUT R51, R51, 0xffff0000, RZ, 0xc0, !PT ;  /* 0xffff000033337812 */ /* 0x000fc400078ec0ff */
[----:B--2---:R-:W-:-:S04]  /*a730*/  LEA.HI R0, R3, R37, RZ, 0x1d ;  /* 0x0000002503007211 */ /* 0x004fc800078fe8ff */
        /* <DEDUP_REMOVED lines=8> */
[----:B---3--:R-:W0:Y:S02]  /*a7c0*/  LDS.128 R36, [R74] ;  /* 0x000000004a247984 */ /* 0x008e240000000c00 */
        /* <DEDUP_REMOVED lines=9> */
[C---:B-1----:R-:W-:Y:S01]  /*a860*/  SHF.L.U32 R39, R40.reuse, 0x10, RZ ;  /* 0x0000001028277819 */ /* 0x042fe200000006ff */
[----:B------:R-:W-:Y:S01]  /*a870*/  IMAD.U32 R67, R41, 0x10000, RZ ;  /* 0x0001000029437824 */ /* 0x000fe200078e00ff */
[----:B------:R-:W-:Y:S01]  /*a880*/  LOP3.LUT R59, R40, 0xffff0000, RZ, 0xc0, !PT ;  /* 0xffff0000283b7812 */ /* 0x000fe200078ec0ff */
[----:B------:R-:W-:Y:S01]  /*a890*/  IMAD.U32 R68, R43, 0x10000, RZ ;  /* 0x000100002b447824 */ /* 0x000fe200078e00ff */
[----:B------:R-:W-:Y:S01]  /*a8a0*/  LOP3.LUT R40, R41, 0xffff0000, RZ, 0xc0, !PT ;  /* 0xffff000029287812 */ /* 0x000fe200078ec0ff */
[----:B------:R-:W-:-:S02]  /*a8b0*/  IMAD.U32 R41, R63, 0x10000, RZ ;  /* 0x000100003f297824 */ /* 0x000fc400078e00ff */
[----:B------:R-:W-:Y:S01]  /*a8c0*/  FMUL.FTZ R71, R39, R69 ;  /* 0x0000004527477220 */ /* 0x000fe20000410000 */
[----:B------:R-:W-:Y:S01]  /*a8d0*/  LOP3.LUT R36, R37, 0xffff0000, RZ, 0xc0, !PT ;  /* 0xffff000025247812 */ /* 0x000fe200078ec0ff */
[C---:B------:R-:W-:Y:S02]  /*a8e0*/  IMAD.U32 R37, R42.reuse, 0x10000, RZ ;  /* 0x000100002a257824 */ /* 0x040fe400078e00ff */
[-C--:B------:R-:W-:Y:S01]  /*a8f0*/  FMUL.FTZ R73, R39, R41.reuse ;  /* 0x0000002927497220 */ /* 0x080fe20000410000 */
[----:B------:R-:W-:Y:S01]  /*a900*/  LOP3.LUT R27, R42, 0xffff0000, RZ, 0xc0, !PT ;  /* 0xffff00002a1b7812 */ /* 0x000fe200078ec0ff */
[----:B------:R-:W-:Y:S01]  /*a910*/  FFMA.FTZ R39, R64, R41, -R71 ;  /* 0x0000002940277223 */ /* 0x000fe20000010847 */
[----:B------:R-:W-:Y:S01]  /*a920*/  LOP3.LUT R42, R43, 0xffff0000, RZ, 0xc0, !PT ;  /* 0xffff00002b2a7812 */ /* 0x000fe200078ec0ff */
[----:B------:R-:W-:Y:S02]  /*a930*/  IMAD.U32 R43, R52, 0x10000, RZ ;  /* 0x00010000342b7824 */ /* 0x000fe400078e00ff */
[----:B------:R-:W-:Y:S01]  /*a940*/  FFMA.FTZ R41, R64, R69, R73 ;  /* 0x0000004540297223 */ /* 0x000fe20000010049 */
[----:B------:R-:W-:-:S02]  /*a950*/  IMAD.U32 R71, R4, 0x10000, RZ ;  /* 0x0001000004477824 */ /* 0x000fc400078e00ff */
[-C--:B------:R-:W-:Y:S01]  /*a960*/  FMUL.FTZ R75, R67, R70.reuse ;  /* 0x00000046434b7220 */ /* 0x080fe20000410000 */
[----:B------:R-:W-:Y:S02]  /*a970*/  IMAD.U32 R69, R5, 0x10000, RZ ;  /* 0x0001000005457824 */ /* 0x000fe400078e00ff */
[----:B------:R-:W-:Y:S01]  /*a980*/  FMUL.FTZ R73, R67, R43 ;  /* 0x0000002b43497220 */ /* 0x000fe20000410000 */
[----:B------:R-:W-:Y:S01]  /*a990*/  FMUL.FTZ R72, R68, R71 ;  /* 0x0000004744487220 */ /* 0x000fe20000410000 */
[----:B------:R-:W-:Y:S01]  /*a9a0*/  LOP3.LUT R67, R62, 0xffff0000, RZ, 0xc0, !PT ;  /* 0xffff00003e437812 */ /* 0x000fe200078ec0ff */
[----:B------:R-:W-:Y:S01]  /*a9b0*/  FMUL.FTZ R68, R68, R69 ;  /* 0x0000004544447220 */ /* 0x000fe20000410000 */
[C---:B------:R-:W-:Y:S01]  /*a9c0*/  FFMA.FTZ R43, R66.reuse, R43, -R75 ;  /* 0x0000002b422b7223 */ /* 0x040fe2000001084b */
[----:B------:R-:W-:Y:S01]  /*a9d0*/  FFMA.FTZ R64, R66, R70, R73 ;  /* 0x0000004642407223 */ /* 0x000fe20000010049 */
[----:B------:R-:W-:Y:S01]  /*a9e0*/  LOP3.LUT R66, R63, 0xffff0000, RZ, 0xc0, !PT ;  /* 0xffff00003f427812 */ /* 0x000fe200078ec0ff */
[C---:B------:R-:W-:Y:S01]  /*a9f0*/  FFMA.FTZ R62, R65.reuse, R69, -R72 ;  /* 0x00000045413e7223 */ /* 0x040fe20000010848 */
[----:B------:R-:W-:Y:S01]  /*aa00*/  FFMA.FTZ R63, R65, R71, R68 ;  /* 0x00000047413f7223 */ /* 0x000fe20000010044 */
[C---:B------:R-:W-:Y:S01]  /*aa10*/  FMUL.FTZ R69, R59.reuse, R67 ;  /* 0x000000433b457220 */ /* 0x040fe20000410000 */
[----:B------:R-:W-:Y:S01]  /*aa20*/  LOP3.LUT R65, R52, 0xffff0000, RZ, 0xc0, !PT ;  /* 0xffff000034417812 */ /* 0x000fe200078ec0ff */
[----:B------:R-:W-:Y:S01]  /*aa30*/  FMUL.FTZ R59, R59, R66 ;  /* 0x000000423b3b7220 */ /* 0x000fe20000410000 */
[----:B------:R-:W-:-:S02]  /*aa40*/  IMAD.U32 R52, R6, 0x10000, RZ ;  /* 0x0001000006347824 */ /* 0x000fc400078e00ff */
[----:B------:R-:W-:Y:S01]  /*aa50*/  FFMA.FTZ R68, R26, R66, -R69 ;  /* 0x000000421a447223 */ /* 0x000fe20000010845 */
[C---:B------:R-:W-:Y:S01]  /*aa60*/  FMUL.FTZ R69, R40.reuse, R51 ;  /* 0x0000003328457220 */ /* 0x040fe20000410000 */
[-C--:B------:R-:W-:Y:S01]  /*aa70*/  FMUL.FTZ R70, R40, R65.reuse ;  /* 0x0000004128467220 */ /* 0x080fe20000410000 */
[----:B------:R-:W-:Y:S01]  /*aa80*/  IMAD.U32 R66, R7, 0x10000, RZ ;  /* 0x0001000007427824 */ /* 0x000fe200078e00ff */
[----:B------:R-:W-:Y:S01]  /*aa90*/  LOP3.LUT R6, R6, 0xffff0000, RZ, 0xc0, !PT ;  /* 0xffff000006067812 */ /* 0x000fe200078ec0ff */
        /* <DEDUP_REMOVED lines=10> */
[CC--:B------:R-:W-:Y:S01]  /*ab40*/  FMUL.FTZ R4, R27.reuse, R6.reuse ;  /* 0x000000061b047220 */ /* 0x0c0fe20000410000 */
[----:B------:R-:W-:Y:S01]  /*ab50*/  FMUL.FTZ R25, R27, R7 ;  /* 0x000000071b197220 */ /* 0x000fe20000410000 */
[C---:B------:R-:W-:Y:S01]  /*ab60*/  FMUL.FTZ R59, R42.reuse, R37 ;  /* 0x000000252a3b7220 */ /* 0x040fe20000410000 */
[----:B------:R-:W-:Y:S01]  /*ab70*/  FMUL.FTZ R42, R42, R5 ;  /* 0x000000052a2a7220 */ /* 0x000fe20000410000 */
        /* <DEDUP_REMOVED lines=12> */
[----:B------:R0:W-:Y:S04]  /*ac40*/  STS.128 [R74], R4 ;  /* 0x000000044a007388 */ /* 0x0001e80000000c00 */
[----:B------:R0:W-:Y:S02]  /*ac50*/  STS.128 [R0+0xc400], R24 ;  /* 0x00c4001800007388 */ /* 0x0001e40000000c00 */
.L_x_10512:
[----:B------:R-:W-:Y:S05]  /*ac60*/  BSYNC B1 ;  /* 0x0000000000017941 */ /* 0x000fea0003800000 */
.L_x_10511:
[----:B------:R-:W-:Y:S04]  /*ac70*/  BSSY B1, `(.L_x_10513) ;  /* 0x0000073000017945 */ /* 0x000fe80003800000 */
[----:B------:R-:W-:Y:S05]  /*ac80*/  @P1 BRA `(.L_x_10514) ;  /* 0x0000000400c41947 */ /* 0x000fea0003800000 */
[----:B0-----:R-:W2:Y:S01]  /*ac90*/  LDL R0, [R1+0x4c] ;  /* 0x00004c0001007983 */ /* 0x001ea20000100800 */
[--C-:B------:R-:W-:Y:S02]  /*aca0*/  SHF.R.U64 R28, R28, 0x10, R29.reuse ;  /* 0x000000101c1c7819 */ /* 0x100fe4000000121d */
[----:B------:R-:W-:Y:S02]  /*acb0*/  SHF.R.U32.HI R39, RZ, 0x10, R29 ;  /* 0x00000010ff277819 */ /* 0x000fe4000001161d */
[--C-:B------:R-:W-:Y:S02]  /*acc0*/  SHF.R.U64 R29, R8, 0x10, R9.reuse ;  /* 0x00000010081d7819 */ /* 0x100fe40000001209 */
[----:B------:R-:W-:Y:S02]  /*acd0*/  SHF.R.U32.HI R8, RZ, 0x10, R9 ;  /* 0x00000010ff087819 */ /* 0x000fe40000011609 */
[----:B------:R-:W-:Y:S02]  /*ace0*/  PRMT R54, R54, 0x5410, R29 ;  /* 0x0000541036367816 */ /* 0x000fe4000000001d */
[----:B------:R-:W-:-:S02]  /*acf0*/  SHF.R.U64 R9, R10, 0x10, R11 ;  /* 0x000000100a097819 */ /* 0x000fc4000000120b */
[----:B------:R-:W-:Y:S02]  /*ad00*/  PRMT R61, R61, 0x5410, R28 ;  /* 0x000054103d3d7816 */ /* 0x000fe4000000001c */
[--C-:B------:R-:W-:Y:S02]  /*ad10*/  SHF.R.U64 R37, R30, 0x10, R31.reuse ;  /* 0x000000101e257819 */ /* 0x100fe4000000121f */
[----:B------:R-:W-:Y:S01]  /*ad20*/  SHF.R.U32.HI R30, RZ, 0x10, R31 ;  /* 0x00000010ff1e7819 */ /* 0x000fe2000001161f */
[----:B------:R-:W-:Y:S01]  /*ad30*/  IMAD.U32 R38, R61, 0x10000, RZ ;  /* 0x000100003d267824 */ /* 0x000fe200078e00ff */
[----:B------:R-:W-:Y:S02]  /*ad40*/  SHF.R.U32.HI R10, RZ, 0x10, R11 ;  /* 0x00000010ff0a7819 */ /* 0x000fe4000001160b */
[----:B------:R-:W-:Y:S01]  /*ad50*/  PRMT R60, R60, 0x5410, R39 ;  /* 0x000054103c3c7816 */ /* 0x000fe20000000027 */
[----:B------:R-:W-:Y:S01]  /*ad60*/  IMAD.U32 R39, R54, 0x10000, RZ ;  /* 0x0001000036277824 */ /* 0x000fe200078e00ff */
[----:B------:R-:W-:-:S02]  /*ad70*/  PRMT R55, R55, 0x5410, R8 ;  /* 0x0000541037377816 */ /* 0x000fc40000000008 */
[----:B------:R-:W-:Y:S02]  /*ad80*/  PRMT R56, R56, 0x5410, R9 ;  /* 0x0000541038387816 */ /* 0x000fe40000000009 */
[----:B------:R-:W-:Y:S01]  /*ad90*/  PRMT R57, R57, 0x5410, R30 ;  /* 0x0000541039397816 */ /* 0x000fe2000000001e */
[----:B------:R-:W-:Y:S01]  /*ada0*/  IMAD.U32 R41, R55, 0x10000, RZ ;  /* 0x0001000037297824 */ /* 0x000fe200078e00ff */
[----:B------:R-:W-:Y:S02]  /*adb0*/  PRMT R53, R53, 0x5410, R10 ;  /* 0x0000541035357816 */ /* 0x000fe4000000000a */
[----:B------:R-:W-:Y:S02]  /*adc0*/  PRMT R58, R58, 0x5410, R37 ;  /* 0x000054103a3a7816 */ /* 0x000fe40000000025 */
[----:B------:R-:W-:Y:S02]  /*add0*/  LOP3.LUT R54, R54, 0xffff0000, RZ, 0xc0, !PT ;  /* 0xffff000036367812 */ /* 0x000fe400078ec0ff */
[----:B------:R-:W-:Y:S01]  /*ade0*/  LOP3.LUT R61, R61, 0xffff0000, RZ, 0xc0, !PT ;  /* 0xffff00003d3d7812 */ /* 0x000fe200078ec0ff */
[----:B--2---:R-:W-:Y:S01]  /*adf0*/  IMAD.IADD R4, R138, 0x1, R0 ;  /* 0x000000018a047824 */ /* 0x004fe200078e0200 */
[----:B------:R-:W-:-:S04]  /*ae00*/  LEA.HI R0, R3, R156, RZ, 0x1d ;  /* 0x0000009c03007211 */ /* 0x000fc800078fe8ff */
[----:B------:R-:W-:-:S04]  /*ae10*/  SHF.R.S32.HI R5, RZ, 0x1f, R4 ;  /* 0x0000001fff057819 */ /* 0x000fc80000011404 */
[CC--:B------:R-:W-:Y:S02]  /*ae20*/  LEA.HI R6, R5.reuse, R4.reuse, RZ, 0x5 ;  /* 0x0000000405067211 */ /* 0x0c0fe400078f28ff */
[----:B------:R-:W-:Y:S02]  /*ae30*/  LEA.HI R4, R5, R4, RZ, 0x3 ;  /* 0x0000000405047211 */ /* 0x000fe400078f18ff */
[----:B------:R-:W-:Y:S02]  /*ae40*/  SHF.R.S32.HI R5, RZ, 0x1f, R0 ;  /* 0x0000001fff057819 */ /* 0x000fe40000011400 */
[----:B------:R-:W-:Y:S01]  /*ae50*/  LOP3.LUT R7, R143, 0x18, R4, 0xf8, !PT ;  /* 0x000000188f077812 */ /* 0x000fe200078ef804 */
[----:B------:R-:W-:Y:S01]  /*ae60*/  IMAD.SHL.U32 R4, R0, 0x8, RZ ;  /* 0x0000000800047824 */ /* 0x000fe200078e00ff */
[----:B------:R-:W-:Y:S02]  /*ae70*/  LEA.HI R0, R5, R0, RZ, 0x2 ;  /* 0x0000000005007211 */ /* 0x000fe400078f10ff */
[----:B------:R-:W-:-:S02]  /*ae80*/  SHF.R.S32.HI R6, RZ, 0x5, R6 ;  /* 0x00000005ff067819 */ /* 0x000fc40000011406 */
[----:B------:R-:W-:Y:S02]  /*ae90*/  LOP3.LUT R5, R143, 0x18, R4, 0xf8, !PT ;  /* 0x000000188f057812 */ /* 0x000fe400078ef804 */
[----:B------:R-:W-:Y:S01]  /*aea0*/  SHF.R.S32.HI R0, RZ, 0x2, R0 ;  /* 0x00000002ff007819 */ /* 0x000fe20000011400 */
[--C-:B------:R-:W-:Y:S01]  /*aeb0*/  IMAD R6, R6, 0x1800, R153.reuse ;  /* 0x0000180006067824 */ /* 0x100fe200078e0299 */
[-C--:B------:R-:W-:Y:S02]  /*aec0*/  LOP3.LUT R5, R5, R144.reuse, RZ, 0x3c, !PT ;  /* 0x0000009005057212 */ /* 0x080fe400078e3cff */
[----:B------:R-:W-:Y:S01]  /*aed0*/  LOP3.LUT R7, R7, R144, RZ, 0x3c, !PT ;  /* 0x0000009007077212 */ /* 0x000fe200078e3cff */
[----:B------:R-:W-:-:S04]  /*aee0*/  IMAD R4, R0, 0x1800, R153 ;  /* 0x0000180000047824 */ /* 0x000fc800078e0299 */
[----:B------:R-:W-:Y:S02]  /*aef0*/  IMAD.IADD R25, R4, 0x1, R5 ;  /* 0x0000000104197824 */ /* 0x000fe400078e0205 */
[----:B------:R-:W-:Y:S02]  /*af00*/  IMAD.IADD R6, R6, 0x1, R7 ;  /* 0x0000000106067824 */ /* 0x000fe400078e0207 */
[----:B------:R-:W-:-:S03]  /*af10*/  IMAD R36, R25, 0x2, R2 ;  /* 0x0000000219247824 */ /* 0x000fc600078e0202 */
[----:B------:R-:W-:Y:S02]  /*af20*/  LEA R0, R6, UR40, 0x1 ;  /* 0x0000002806007c11 */ /* 0x000fe4000f8e08ff */
[----:B------:R-:W0:Y:S04]  /*af30*/  LDS.128 R24, [R36+0xc400] ;  /* 0x00c4000024187984 */ /* 0x000e280000000c00 */
[----:B------:R-:W1:Y:S01]  /*af40*/  LDS.128 R4, [R0] ;  /* 0x0000000000047984 */ /* 0x000e620000000c00 */
        /* <DEDUP_REMOVED lines=18> */
[----:B------:R-:W-:-:S02]  /*b070*/  IMAD.U32 R27, R60, 0x10000, RZ ;  /* 0x000100003c1b7824 */ /* 0x000fc400078e00ff */
[----:B------:R-:W-:Y:S01]  /*b080*/  FFMA.FTZ R8, R9, R38, -R40 ;  /* 0x0000002609087223 */ /* 0x000fe20000010828 */
[C---:B------:R-:W-:Y:S01]  /*b090*/  FMUL.FTZ R43, R10.reuse, R41 ;  /* 0x000000290a2b7220 */ /* 0x040fe20000410000 */
[----:B------:R-:W-:Y:S02]  /*b0a0*/  IMAD.U32 R40, R53, 0x10000, RZ ;  /* 0x0001000035287824 */ /* 0x000fe400078e00ff */
[----:B------:R-:W-:Y:S01]  /*b0b0*/  FFMA.FTZ R9, R9, R39, R42 ;  /* 0x0000002709097223 */ /* 0x000fe2000001002a */
        /* <DEDUP_REMOVED lines=9> */
[C---:B------:R-:W-:Y:S01]  /*b150*/  FMUL.FTZ R30, R24.reuse, R54 ;  /* 0x00000036181e7220 */ /* 0x040fe20000410000 */
[-C--:B------:R-:W-:Y:S01]  /*b160*/  FMUL.FTZ R38, R24, R61.reuse ;  /* 0x0000003d18267220 */ /* 0x080fe20000410000 */
[----:B------:R-:W-:Y:S01]  /*b170*/  LOP3.LUT R60, R60, 0xffff0000, RZ, 0xc0, !PT ;  /* 0xffff00003c3c7812 */ /* 0x000fe200078ec0ff */
[----:B------:R-:W-:Y:S01]  /*b180*/  FMUL.FTZ R40, R25, R28 ;  /* 0x0000001c19287220 */ /* 0x000fe20000410000 */
[----:B------:R-:W-:Y:S01]  /*b190*/  FFMA.FTZ R61, R11, R61, -R30 ;  /* 0x0000003d0b3d7223 */ /* 0x000fe2000001081e */
[----:B------:R-:W-:Y:S01]  /*b1a0*/  SHF.L.U32 R30, R56, 0x10, RZ ;  /* 0x00000010381e7819 */ /* 0x000fe200000006ff */
[----:B------:R-:W-:-:S02]  /*b1b0*/  IMAD.U32 R24, R58, 0x10000, RZ ;  /* 0x000100003a187824 */ /* 0x000fc400078e00ff */
[----:B------:R-:W-:Y:S01]  /*b1c0*/  FFMA.FTZ R38, R11, R54, R38 ;  /* 0x000000360b267223 */ /* 0x000fe20000010026 */
[----:B------:R-:W-:Y:S01]  /*b1d0*/  FFMA.FTZ R11, R29, R60, -R40 ;  /* 0x0000003c1d0b7223 */ /* 0x000fe20000010828 */
[----:B------:R-:W-:Y:S01]  /*b1e0*/  LOP3.LUT R56, R56, 0xffff0000, RZ, 0xc0, !PT ;  /* 0xffff000038387812 */ /* 0x000fe200078ec0ff */
        /* <DEDUP_REMOVED lines=27> */
.L_x_10514:
[----:B------:R-:W-:Y:S05]  /*b3a0*/  BSYNC B1 ;  /* 0x0000000000017941 */ /* 0x000fea0003800000 */
.L_x_10513:
[----:B------:R-:W-:Y:S05]  /*b3b0*/  @P2 BRA `(.L_x_10495) ;  /* 0x0000000400c42947 */ /* 0x000fea0003800000 */
[----:B01----:R-:W2:Y:S01]  /*b3c0*/  LDL R0, [R1+0x48] ;  /* 0x0000480001007983 */ /* 0x003ea20000100800 */
[----:B------:R-:W-:Y:S02]  /*b3d0*/  LEA.HI R3, R3, R157, RZ, 0x1d ;  /* 0x0000009d03037211 */ /* 0x000fe400078fe8ff */
[----:B------:R-:W-:Y:S02]  /*b3e0*/  SHF.R.U64 R26, R32, 0x10, R33 ;  /* 0x00000010201a7819 */ /* 0x000fe40000001221 */
[----:B------:R-:W-:Y:S02]  /*b3f0*/  SHF.R.S32.HI R4, RZ, 0x1f, R3 ;  /* 0x0000001fff047819 */ /* 0x000fe40000011403 */
[--C-:B------:R-:W-:Y:S02]  /*b400*/  SHF.R.U64 R25, R12, 0x10, R13.reuse ;  /* 0x000000100c197819 */ /* 0x100fe4000000120d */
[----:B------:R-:W-:Y:S02]  /*b410*/  LEA.HI R4, R4, R3, RZ, 0x2 ;  /* 0x0000000304047211 */ /* 0x000fe400078f10ff */
[----:B------:R-:W-:-:S02]  /*b420*/  SHF.R.U32.HI R28, RZ, 0x10, R13 ;  /* 0x00000010ff1c7819 */ /* 0x000fc4000001160d */
[----:B------:R-:W-:Y:S02]  /*b430*/  SHF.R.S32.HI R4, RZ, 0x2, R4 ;  /* 0x00000002ff047819 */ /* 0x000fe40000011404 */
[----:B------:R-:W-:Y:S02]  /*b440*/  PRMT R47, R47, 0x5410, R26 ;  /* 0x000054102f2f7816 */ /* 0x000fe4000000001a */
[----:B------:R-:W-:Y:S01]  /*b450*/  PRMT R26, R20, 0x5410, R25 ;  /* 0x00005410141a7816 */ /* 0x000fe20000000019 */
[----:B------:R-:W-:Y:S01]  /*b460*/  IMAD R4, R4, 0x1800, R153 ;  /* 0x0000180004047824 */ /* 0x000fe200078e0299 */
[----:B------:R-:W-:Y:S01]  /*b470*/  SHF.R.U32.HI R33, RZ, 0x10, R33 ;  /* 0x00000010ff217819 */ /* 0x000fe20000011621 */
[----:B------:R-:W-:Y:S01]  /*b480*/  IMAD.U32 R27, R47, 0x10000, RZ ;  /* 0x000100002f1b7824 */ /* 0x000fe200078e00ff */
[----:B------:R-:W-:Y:S01]  /*b490*/  SHF.R.U64 R12, R14, 0x10, R15 ;  /* 0x000000100e0c7819 */ /* 0x000fe2000000120f */
[----:B------:R-:W-:Y:S01]  /*b4a0*/  IMAD.U32 R29, R26, 0x10000, RZ ;  /* 0x000100001a1d7824 */ /* 0x000fe200078e00ff */
[----:B------:R-:W-:-:S02]  /*b4b0*/  PRMT R28, R21, 0x5410, R28 ;  /* 0x00005410151c7816 */ /* 0x000fc4000000001c */
[----:B------:R-:W-:Y:S02]  /*b4c0*/  SHF.R.U64 R24, R34, 0x10, R35 ;  /* 0x0000001022187819 */ /* 0x000fe40000001223 */
[----:B------:R-:W-:Y:S01]  /*b4d0*/  SHF.R.U32.HI R15, RZ, 0x10, R15 ;  /* 0x00000010ff0f7819 */ /* 0x000fe2000001160f */
[----:B------:R-:W-:Y:S01]  /*b4e0*/  IMAD.U32 R30, R28, 0x10000, RZ ;  /* 0x000100001c1e7824 */ /* 0x000fe200078e00ff */
[----:B------:R-:W-:Y:S02]  /*b4f0*/  SHF.R.U32.HI R35, RZ, 0x10, R35 ;  /* 0x00000010ff237819 */ /* 0x000fe40000011623 */
[----:B------:R-:W-:Y:S02]  /*b500*/  PRMT R48, R48, 0x5410, R33 ;  /* 0x0000541030307816 */ /* 0x000fe40000000021 */
[----:B------:R-:W-:Y:S02]  /*b510*/  PRMT R45, R45, 0x5410, R12 ;  /* 0x000054102d2d7816 */ /* 0x000fe4000000000c */
[----:B------:R-:W-:-:S02]  /*b520*/  PRMT R46, R46, 0x5410, R15 ;  /* 0x000054102e2e7816 */ /* 0x000fc4000000000f */
[----:B------:R-:W-:Y:S02]  /*b530*/  PRMT R50, R50, 0x5410, R35 ;  /* 0x0000541032327816 */ /* 0x000fe40000000023 */
[----:B------:R-:W-:Y:S01]  /*b540*/  LOP3.LUT R47, R47, 0xffff0000, RZ, 0xc0, !PT ;  /* 0xffff00002f2f7812 */ /* 0x000fe200078ec0ff */
[----:B------:R-:W-:Y:S01]  /*b550*/  IMAD.U32 R32, R46, 0x10000, RZ ;  /* 0x000100002e207824 */ /* 0x000fe200078e00ff */
[----:B------:R-:W-:Y:S02]  /*b560*/  LOP3.LUT R28, R28, 0xffff0000, RZ, 0xc0, !PT ;  /* 0xffff00001c1c7812 */ /* 0x000fe400078ec0ff */
[----:B------:R-:W-:Y:S02]  /*b570*/  PRMT R49, R49, 0x5410, R24 ;  /* 0x0000541031317816 */ /* 0x000fe40000000018 */
[----:B------:R-:W-:Y:S01]  /*b580*/  LOP3.LUT R46, R46, 0xffff0000, RZ, 0xc0, !PT ;  /* 0xffff00002e2e7812 */ /* 0x000fe200078ec0ff */
[----:B--2---:R-:W-:-:S05]  /*b590*/  IMAD.IADD R0, R138, 0x1, R0 ;  /* 0x000000018a007824 */ /* 0x004fca00078e0200 */
[----:B------:R-:W-:-:S04]  /*b5a0*/  SHF.R.S32.HI R5, RZ, 0x1f, R0 ;  /* 0x0000001fff057819 */ /* 0x000fc80000011400 */
[CC--:B------:R-:W-:Y:S02]  /*b5b0*/  LEA.HI R6, R5.reuse, R0.reuse, RZ, 0x5 ;  /* 0x0000000005067211 */ /* 0x0c0fe400078f28ff */
[----:B------:R-:W-:Y:S02]  /*b5c0*/  LEA.HI R0, R5, R0, RZ, 0x3 ;  /* 0x0000000005007211 */ /* 0x000fe400078f18ff */
[----:B------:R-:W-:Y:S02]  /*b5d0*/  SHF.R.S32.HI R6, RZ, 0x5, R6 ;  /* 0x00000005ff067819 */ /* 0x000fe40000011406 */
[----:B------:R-:W-:Y:S01]  /*b5e0*/  LOP3.LUT R5, R143, 0x18, R0, 0xf8, !PT ;  /* 0x000000188f057812 */ /* 0x000fe200078ef800 */
[----:B------:R-:W-:Y:S02]  /*b5f0*/  IMAD.SHL.U32 R0, R3, 0x8, RZ ;  /* 0x0000000803007824 */ /* 0x000fe400078e00ff */
[----:B------:R-:W-:Y:S01]  /*b600*/  IMAD R6, R6, 0x1800, R153 ;  /* 0x0000180006067824 */ /* 0x000fe200078e0299 */
[----:B------:R-:W-:-:S02]  /*b610*/  LOP3.LUT R5, R5, R144, RZ, 0x3c, !PT ;  /* 0x0000009005057212 */ /* 0x000fc400078e3cff */
[----:B------:R-:W-:-:S03]  /*b620*/  LOP3.LUT R3, R143, 0x18, R0, 0xf8, !PT ;  /* 0x000000188f037812 */ /* 0x000fc600078ef800 */
[----:B------:R-:W-:Y:S01]  /*b630*/  IMAD.IADD R0, R6, 0x1, R5 ;  /* 0x0000000106007824 */ /* 0x000fe200078e0205 */
[----:B------:R-:W-:-:S04]  /*b640*/  LOP3.LUT R3, R3, R144, RZ, 0x3c, !PT ;  /* 0x0000009003037212 */ /* 0x000fc800078e3cff */
[----:B------:R-:W-:Y:S01]  /*b650*/  LEA R0, R0, UR40, 0x1 ;  /* 0x0000002800007c11 */ /* 0x000fe2000f8e08ff */
[----:B------:R-:W-:-:S04]  /*b660*/  IMAD.IADD R3, R4, 0x1, R3 ;  /* 0x0000000104037824 */ /* 0x000fc800078e0203 */
[----:B------:R-:W-:Y:S01]  /*b670*/  IMAD R3, R3, 0x2, R2 ;  /* 0x0000000203037824 */ /* 0x000fe200078e0202 */
        /* <DEDUP_REMOVED lines=19> */
[----:B------:R-:W-:Y:S01]  /*b7b0*/  LOP3.LUT R21, R26, 0xffff0000, RZ, 0xc0, !PT ;  /* 0xffff00001a157812 */ /* 0x000fe200078ec0ff */
[----:B------:R-:W-:Y:S01]  /*b7c0*/  FFMA.FTZ R34, R13, R20, -R34 ;  /* 0x000000140d227223 */ /* 0x000fe20000010822 */
[----:B------:R-:W-:Y:S01]  /*b7d0*/  FMUL.FTZ R20, R25, R32 ;  /* 0x0000002019147220 */ /* 0x000fe20000410000 */
[----:B------:R-:W-:-:S02]  /*b7e0*/  IMAD.U32 R15, R7, 0x10000, RZ ;  /* 0x00010000070f7824 */ /* 0x000fc400078e00ff */
[----:B------:R-:W-:Y:S01]  /*b7f0*/  FMUL.FTZ R25, R25, R12 ;  /* 0x0000000c19197220 */ /* 0x000fe20000410000 */
[----:B------:R-:W-:Y:S01]  /*b800*/  FFMA.FTZ R36, R13, R30, R36 ;  /* 0x0000001e0d247223 */ /* 0x000fe20000010024 */
[----:B------:R-:W-:Y:S01]  /*b810*/  LOP3.LUT R48, R48, 0xffff0000, RZ, 0xc0, !PT ;  /* 0xffff000030307812 */ /* 0x000fe200078ec0ff */
[C---:B------:R-:W-:Y:S01]  /*b820*/  FMUL.FTZ R13, R8.reuse, R21 ;  /* 0x00000015080d7220 */ /* 0x040fe20000410000 */
[C---:B------:R-:W-:Y:S01]  /*b830*/  FFMA.FTZ R32, R15.reuse, R32, R25 ;  /* 0x000000200f207223 */ /* 0x040fe20000010019 */
[----:B------:R-:W-:Y:S01]  /*b840*/  FFMA.FTZ R26, R15, R12, -R20 ;  /* 0x0000000c0f1a7223 */ /* 0x000fe20000010814 */
[-C--:B------:R-:W-:Y:S01]  /*b850*/  FMUL.FTZ R25, R8, R47.reuse ;  /* 0x0000002f08197220 */ /* 0x080fe20000410000 */
[----:B------:R-:W-:Y:S02]  /*b860*/  IMAD.U32 R24, R10, 0x10000, RZ ;  /* 0x000100000a187824 */ /* 0x000fe400078e00ff */
[----:B------:R-:W-:Y:S01]  /*b870*/  FFMA.FTZ R8, R4, R47, -R13 ;  /* 0x0000002f04087223 */ /* 0x000fe2000001080d */
[----:B------:R-:W-:-:S02]  /*b880*/  IMAD.U32 R15, R45, 0x10000, RZ ;  /* 0x000100002d0f7824 */ /* 0x000fc400078e00ff */
[C---:B------:R-:W-:Y:S01]  /*b890*/  FMUL.FTZ R20, R9.reuse, R28 ;  /* 0x0000001c09147220 */ /* 0x040fe20000410000 */
[-C--:B------:R-:W-:Y:S01]  /*b8a0*/  FMUL.FTZ R27, R9, R48.reuse ;  /* 0x00000030091b7220 */ /* 0x080fe20000410000 */
[----:B------:R-:W-:Y:S02]  /*b8b0*/  IMAD.U32 R13, R49, 0x10000, RZ ;  /* 0x00010000310d7824 */ /* 0x000fe400078e00ff */
[----:B------:R-:W-:Y:S01]  /*b8c0*/  FFMA.FTZ R12, R4, R21, R25 ;  /* 0x00000015040c7223 */ /* 0x000fe20000010019 */
[----:B------:R-:W-:Y:S02]  /*b8d0*/  IMAD.U32 R14, R6, 0x10000, RZ ;  /* 0x00010000060e7824 */ /* 0x000fe400078e00ff */
[----:B------:R-:W-:Y:S01]  /*b8e0*/  FMUL.FTZ R21, R24, R15 ;  /* 0x0000000f18157220 */ /* 0x000fe20000410000 */
[C---:B------:R-:W-:Y:S01]  /*b8f0*/  FFMA.FTZ R9, R5.reuse, R48, -R20 ;  /* 0x0000003005097223 */ /* 0x040fe20000010814 */
[----:B------:R-:W-:Y:S01]  /*b900*/  FFMA.FTZ R27, R5, R28, R27 ;  /* 0x0000001c051b7223 */ /* 0x000fe2000001001b */
        /* <DEDUP_REMOVED lines=28> */
.L_x_10495:
[----:B------:R-:W-:Y:S05]  /*bad0*/  BSYNC B0 ;  /* 0x0000000000007941 */ /* 0x000fea0003800000 */
.L_x_10488:
        /* <DEDUP_REMOVED lines=8> */
.L_x_10486:
[----:B01-3--:R-:W-:-:S05]  /*bb60*/  IMAD.U32 R0, RZ, RZ, UR39 ;  /* 0x00000027ff007e24 */ /* 0x00bfca000f8e00ff */
[----:B------:R-:W-:-:S13]  /*bb70*/  ISETP.NE.AND P0, PT, R0, 0x3, PT ;  /* 0x000000030000780c */ /* 0x000fda0003f05270 */
[----:B------:R-:W-:Y:S05]  /*bb80*/  @!P0 BRA `(.L_x_10515) ;  /* 0x0000000000048947 */ /* 0x000fea0003800000 */
[----:B------:R-:W-:Y:S01]  /*bb90*/  BPT.TRAP 0x1 ;  /* 0x000000040000795c */ /* 0x000fe20000300000 */
.L_x_10515:
[----:B--2-4-:R-:W2:Y:S01]  /*bba0*/  LDL R3, [R1] ;  /* 0x0000000001037983 */ /* 0x014ea20000100800 */
[----:B------:R-:W-:Y:S01]  /*bbb0*/  IMAD R0, R142, 0x8, R2 ;  /* 0x000000088e007824 */ /* 0x000fe200078e0202 */
[----:B--2---:R-:W-:-:S04]  /*bbc0*/  SHF.L.U32 R5, R3, 0x1f, RZ ;  /* 0x0000001f03057819 */ /* 0x004fc800000006ff */
[----:B------:R0:W1:Y:S01]  /*bbd0*/  SYNCS.PHASECHK.TRANS64.TRYWAIT P1, [R0+URZ+0x2d830], R5 ;  /* 0x02d83005000075a7 */ /* 0x000062000802017f */
[----:B------:R-:W-:Y:S05]  /*bbe0*/  @!P0 BRA `(.L_x_10516) ;  /* 0x0000000000048947 */ /* 0x000fea0003800000 */
[----:B------:R-:W-:Y:S01]  /*bbf0*/  BPT.TRAP 0x1 ;  /* 0x000000040000795c */ /* 0x000fe20000300000 */
.L_x_10516:
[----:B------:R-:W-:Y:S02]  /*bc00*/  VIADD R3, R2, 0x15400 ;  /* 0x0001540002037836 */ /* 0x000fe40000000000 */
[----:B------:R-:W-:-:S03]  /*bc10*/  IMAD R44, R44, 0x1000, R2 ;  /* 0x000010002c2c7824 */ /* 0x000fc600078e0202 */
[----:B------:R-:W-:Y:S01]  /*bc20*/  SHF.R.U32.HI R3, RZ, 0x4, R3 ;  /* 0x00000004ff037819 */ /* 0x000fe20000011603 */
[----:B------:R-:W-:-:S03]  /*bc30*/  VIADD R44, R44, 0xc400 ;  /* 0x0000c4002c2c7836 */ /* 0x000fc60000000000 */
[----:B------:R-:W-:Y:S02]  /*bc40*/  LOP3.LUT R3, R3, 0x3fff, RZ, 0xc0, !PT ;  /* 0x00003fff03037812 */ /* 0x000fe400078ec0ff */
[----:B------:R-:W-:Y:S02]  /*bc50*/  SHF.R.U32.HI R44, RZ, 0x4, R44 ;  /* 0x00000004ff2c7819 */ /* 0x000fe4000001162c */
[----:B------:R-:W-:Y:S02]  /*bc60*/  LOP3.LUT R3, R3, 0x10000, RZ, 0xfc, !PT ;  /* 0x0001000003037812 */ /* 0x000fe400078efcff */
[----:B------:R-:W-:-:S03]  /*bc70*/  LOP3.LUT R44, R44, 0x3fff, RZ, 0xc0, !PT ;  /* 0x00003fff2c2c7812 */ /* 0x000fc600078ec0ff */
[----:B------:R2:W-:Y:S01]  /*bc80*/  STL [R1+0x80], R3 ;  /* 0x0000800301007387 */ /* 0x0005e20000100800 */
[----:B-1----:R-:W-:Y:S05]  /*bc90*/  @P1 BRA `(.L_x_10517) ;  /* 0x0000000000081947 */ /* 0x002fea0003800000 */
[----:B------:R-:W1:Y:S02]  /*bca0*/  SYNCS.PHASECHK.TRANS64.TRYWAIT P1, [R0+URZ+0x2d830], R5 ;  /* 0x02d83005000075a7 */ /* 0x000e64000802017f */
[----:B-1----:R-:W-:Y:S05]  /*bcb0*/  @!P1 BRA `(.L_x_10518) ;  /* 0x0000010c00449947 */ /* 0x002fea0003800000 */
.L_x_10517:
[----:B--2---:R-:W2:Y:S01]  /*bcc0*/  LDL R3, [R1+0x80] ;  /* 0x0000800001037983 */ /* 0x004ea20000100800 */
[----:B01----:R-:W-:Y:S01]  /*bcd0*/  IMAD.MOV.U32 R5, RZ, RZ, -0x7fffffe0 ;  /* 0x80000020ff057424 */ /* 0x003fe200078e00ff */
[----:B------:R-:W-:Y:S01]  /*bce0*/  LOP3.LUT R8, R44, 0x10000, RZ, 0xfc, !PT ;  /* 0x000100002c087812 */ /* 0x000fe200078efcff */
[----:B------:R-:W-:Y:S01]  /*bcf0*/  IMAD.MOV.U32 R9, RZ, RZ, -0x7fffffe0 ;  /* 0x80000020ff097424 */ /* 0x000fe200078e00ff */
[----:B------:R-:W-:Y:S05]  /*bd00*/  WARPSYNC.ALL ;  /* 0x0000000000007948 */ /* 0x000fea0003800000 */
[----:B------:R-:W-:Y:S01]  /*bd10*/  R2UR UR7, R5 ;  /* 0x00000000050772ca */ /* 0x000fe200000e0000 */
[----:B------:R-:W-:Y:S01]  /*bd20*/  WARPGROUP.ARRIVE ;  /* 0x00000000000079c5 */ /* 0x000fe20000000000 */
[C---:B------:R-:W-:Y:S01]  /*bd30*/  R2UR UR4, R8.reuse ;  /* 0x00000000080472ca */ /* 0x040fe200000e0000 */
[----:B------:R-:W-:Y:S01]  /*bd40*/  IMAD.MOV.U32 R7, RZ, RZ, -0x7fffffe0 ;  /* 0x80000020ff077424 */ /* 0x000fe200078e00ff */
[----:B------:R-:W-:Y:S01]  /*bd50*/  R2UR UR5, R9 ;  /* 0x00000000090572ca */ /* 0x000fe200000e0000 */
[----:B------:R-:W-:Y:S01]  /*bd60*/  IMAD.MOV.U32 R21, RZ, RZ, -0x7fffffe0 ;  /* 0x80000020ff157424 */ /* 0x000fe200078e00ff */
[C---:B------:R-:W-:Y:S01]  /*bd70*/  IADD3 R20, R8.reuse, 0x2, RZ ;  /* 0x0000000208147810 */ /* 0x040fe20007ffe0ff */
[----:B------:R-:W-:Y:S01]  /*bd80*/  VIADD R14, R8, 0x300 ;  /* 0x00000300080e7836 */ /* 0x000fe20000000000 */
[----:B------:R0:W-:Y:S01]  /*bd90*/  STL.64 [R1+0x18], R8 ;  /* 0x0000180801007387 */ /* 0x0001e20000100a00 */
[----:B------:R-:W-:-:S02]  /*bda0*/  IMAD.MOV.U32 R15, RZ, RZ, -0x7fffffe0 ;  /* 0x80000020ff0f7424 */ /* 0x000fc400078e00ff */
[C---:B------:R-:W-:Y:S01]  /*bdb0*/  VIADD R12, R8.reuse, 0x302 ;  /* 0x00000302080c7836 */ /* 0x040fe20000000000 */
[----:B------:R0:W-:Y:S01]  /*bdc0*/  STL.64 [R1+0x68], R20 ;  /* 0x0000681401007387 */ /* 0x0001e20000100a00 */
[----:B------:R-:W-:Y:S02]  /*bdd0*/  IMAD.MOV.U32 R13, RZ, RZ, -0x7fffffe0 ;  /* 0x80000020ff0d7424 */ /* 0x000fe400078e00ff */
[----:B------:R-:W-:Y:S01]  /*bde0*/  VIADD R10, R8, 0x600 ;  /* 0x00000600080a7836 */ /* 0x000fe20000000000 */
[----:B------:R0:W-:Y:S01]  /*bdf0*/  STL.64 [R1+0x60], R14 ;  /* 0x0000600e01007387 */ /* 0x0001e20000100a00 */
[----:B------:R-:W-:Y:S02]  /*be00*/  IMAD.MOV.U32 R11, RZ, RZ, -0x7fffffe0 ;  /* 0x80000020ff0b7424 */ /* 0x000fe400078e00ff */
[----:B------:R-:W-:Y:S01]  /*be10*/  IMAD.MOV.U32 R5, RZ, RZ, -0x7fffffe0 ;  /* 0x80000020ff057424 */ /* 0x000fe200078e00ff */
[----:B------:R0:W-:Y:S01]  /*be20*/  STL.64 [R1+0x40], R12 ;  /* 0x0000400c01007387 */ /* 0x0001e20000100a00 */
[----:B------:R-:W-:-:S03]  /*be30*/  IMAD.MOV.U32 R135, RZ, RZ, RZ ;  /* 0x000000ffff877224 */ /* 0x000fc600078e00ff */
[----:B------:R0:W-:Y:S01]  /*be40*/  STL.64 [R1+0x38], R10 ;  /* 0x0000380a01007387 */ /* 0x0001e20000100a00 */
[----:B--2---:R-:W-:-:S04]  /*be50*/  IMAD R4, R142, 0x600, R3 ;  /* 0x000006008e047824 */ /* 0x004fc800078e0203 */
[C---:B------:R-:W-:Y:S01]  /*be60*/  VIADD R6, R4.reuse, 0x2 ;  /* 0x0000000204067836 */ /* 0x040fe20000000000 */
[----:B------:R-:W-:-:S13]  /*be70*/  R2UR UR6, R4 ;  /* 0x00000000040672ca */ /* 0x000fda00000e0000 */
[----:B------:R-:W-:Y:S01]  /*be80*/  HGMMA.64x128x16.F32.BF16 R24, gdesc[UR4], RZ, !UPT, gsb0 ;  /* 0x01e00000041879f0 */ /* 0x000fe2000c0018ff */
[----:B------:R-:W-:Y:S01]  /*be90*/  R2UR UR6, R6 ;  /* 0x00000000060672ca */ /* 0x000fe200000e0000 */
[----:B------:R-:W-:Y:S01]  /*bea0*/  VIADD R6, R4, 0x200 ;  /* 0x0000020004067836 */ /* 0x000fe20000000000 */
[----:B------:R-:W-:Y:S01]  /*beb0*/  R2UR UR7, R7 ;  /* 0x00000000070772ca */ /* 0x000fe200000e0000 */
[----:B------:R-:W-:Y:S01]  /*bec0*/  IMAD.MOV.U32 R7, RZ, RZ, -0x7fffffe0 ;  /* 0x80000020ff077424 */ /* 0x000fe200078e00ff */
[----:B------:R-:W-:Y:S02]  /*bed0*/  R2UR UR4, R20 ;  /* 0x00000000140472ca */ /* 0x000fe400000e0000 */
[----:B------:R-:W-:Y:S01]  /*bee0*/  R2UR UR5, R21 ;  /* 0x00000000150572ca */ /* 0x000fe200000e0000 */
[----:B------:R-:W-:Y:S02]  /*bef0*/  WARPGROUP.DEPBAR.LE gsb0, 0x0 ;  /* 0x00008000000079c5 */ /* 0x000fe40000010000 */
[----:B------:R-:W-:-:S10]  /*bf00*/  WARPGROUP.ARRIVE ;  /* 0x00000000000079c5 */ /* 0x000fd40000000000 */
[----:B------:R-:W-:Y:S01]  /*bf10*/  HGMMA.64x128x16.F32.BF16 R24, gdesc[UR4], R24, gsb0 ;  /* 0x01e00000041879f0 */ /* 0x000fe20008001818 */
        /* <DEDUP_REMOVED lines=13> */
[----:B------:R-:W-:Y:S01]  /*bff0*/  R2UR UR4, R12 ;  /* 0x000000000c0472ca */ /* 0x000fe200000e0000 */
[----:B------:R-:W-:Y:S01]  /*c000*/  VIADD R4, R4, 0x402 ;  /* 0x0000040204047836 */ /* 0x000fe20000000000 */
        /* <DEDUP_REMOVED lines=9> */
[----:B------:R-:W-:Y:S02]  /*c0a0*/  R2UR UR5, R11 ;  /* 0x000000000b0572ca */ /* 0x000fe400000e0000 */
[----:B------:R0:W-:Y:S01]  /*c0b0*/  STL.64 [R1+0x30], R6 ;  /* 0x0000300601007387 */ /* 0x0001e20000100a00 */
[----:B------:R-:W-:-:S02]  /*c0c0*/  WARPGROUP.DEPBAR.LE gsb0, 0x0 ;  /* 0x00008000000079c5 */ /* 0x000fc40000010000 */
[----:B------:R-:W-:-:S08]  /*c0d0*/  WARPGROUP.ARRIVE ;  /* 0x00000000000079c5 */ /* 0x000fd00000000000 */
        /* <DEDUP_REMOVED lines=9> */
[----:B0-----:R-:W-:Y:S05]  /*c170*/  @!P0 BRA `(.L_x_10519) ;  /* 0x0000000000048947 */ /* 0x001fea0003800000 */
[----:B------:R-:W-:Y:S01]  /*c180*/  BPT.TRAP 0x1 ;  /* 0x000000040000795c */ /* 0x000fe20000300000 */
.L_x_10519:
[----:B------:R-:W2:Y:S01]  /*c190*/  LDL R89, [R1+0xac] ;  /* 0x0000ac0001597983 */ /* 0x000ea20000100800 */
[----:B------:R-:W-:Y:S01]  /*c1a0*/  ULDC UR4, c[0x0][0x9d8] ;  /* 0x0002760000047ab9 */ /* 0x000fe20000000800 */
[----:B------:R-:W-:Y:S01]  /*c1b0*/  ULDC UR45, c[0x0][0x988] ;  /* 0x00026200002d7ab9 */ /* 0x000fe20000000800 */
[----:B------:R-:W-:Y:S01]  /*c1c0*/  FMUL.FTZ R3, R24, UR4 ;  /* 0x0000000418037c20 */ /* 0x000fe20008410000 */
[----:B------:R-:W3:Y:S01]  /*c1d0*/  LDL R91, [R1+0x5c] ;  /* 0x00005c00015b7983 */ /* 0x000ee20000100800 */
        /* <DEDUP_REMOVED lines=46> */
[----:B------:R-:W3:Y:S01]  /*c4c0*/  LDL R92, [R1+0x8c] ;  /* 0x00008c00015c7983 */ /* 0x000ee20000100800 */
        /* <DEDUP_REMOVED lines=14> */
[----:B------:R-:W3:Y:S01]  /*c5b0*/  LDL R90, [R1+0x74] ;  /* 0x00007400015a7983 */ /* 0x000ee20000100800 */
[----:B------:R-:W-:Y:S01]  /*c5c0*/  VIADD R0, R0, 0x2d840 ;  /* 0x0002d84000007836 */ /* 0x000fe20000000000 */
[----:B------:R-:W-:Y:S01]  /*c5d0*/  ULDC UR41, c[0x0][0x9d8] ;  /* 0x0002760000297ab9 */ /* 0x000fe20000000800 */
[----:B------:R-:W-:-:S04]  /*c5e0*/  ULDC UR44, c[0x0][0x988] ;  /* 0x00026200002c7ab9 */ /* 0x000fc80000000800 */
[----:B------:R-:W4:Y:S08]  /*c5f0*/  MUFU.TANH R12, R12 ;  /* 0x0000000c000c7308 */ /* 0x000f300000002400 */
        /* <DEDUP_REMOVED lines=19> */
[----:B------:R-:W3:Y:S08]  /*c730*/  MUFU.TANH R35, R35 ;  /* 0x0000002300237308 */ /* 0x000ef00000002400 */
[----:B------:R-:W3:Y:S08]  /*c740*/  MUFU.TANH R41, R41 ;  /* 0x0000002900297308 */ /* 0x000ef00000002400 */
[----:B------:R-:W3:Y:S08]  /*c750*/  MUFU.TANH R36, R36 ;  /* 0x0000002400247308 */ /* 0x000ef00000002400 */
[----:B------:R-:W3:Y:S08]  /*c760*/  MUFU.TANH R42, R42 ;  /* 0x0000002a002a7308 */ /* 0x000ef00000002400 */
[----:B------:R-:W3:Y:S08]  /*c770*/  MUFU.TANH R39, R39 ;  /* 0x0000002700277308 */ /* 0x000ef00000002400 */
[----:B------:R-:W3:Y:S01]  /*c780*/  MUFU.TANH R45, R45 ;  /* 0x0000002d002d7308 */ /* 0x000ee20000002400 */
[----:B--2---:R-:W-:-:S07]  /*c790*/  IADD3 R65, R102, 0x80, -R89 ;  /* 0x0000008066417810 */ /* 0x004fce0007ffe859 */
[----:B------:R-:W2:Y:S01]  /*c7a0*/  MUFU.TANH R40, R40 ;  /* 0x0000002800287308 */ /* 0x000ea20000002400 */
[----:B------:R-:W-:Y:S01]  /*c7b0*/  FMUL.FTZ R63, R78, UR4 ;  /* 0x000000044e3f7c20 */ /* 0x000fe20008410000 */
[----:B------:R-:W2:Y:S01]  /*c7c0*/  LDL R89, [R1+0x70] ;  /* 0x0000700001597983 */ /* 0x000ea20000100800 */
[----:B------:R-:W-:-:S05]  /*c7d0*/  IMAD R62, R88, -0x80, R65 ;  /* 0xffffff80583e7824 */ /* 0x000fca00078e0241 */
[----:B------:R-:W2:Y:S01]  /*c7e0*/  MUFU.TANH R46, R46 ;  /* 0x0000002e002e7308 */ /* 0x000ea20000002400 */
[C---:B------:R-:W-:Y:S02]  /*c7f0*/  ISETP.GT.AND P1, PT, R62.reuse, RZ, PT ;  /* 0x000000ff3e00720c */ /* 0x040fe40003f24270 */
[C---:B------:R-:W-:Y:S02]  /*c800*/  ISETP.GT.AND P3, PT, R62.reuse, 0x1, PT ;  /* 0x000000013e00780c */ /* 0x040fe40003f64270 */
[----:B------:R-:W-:Y:S02]  /*c810*/  ISETP.GT.AND P2, PT, R62, 0x8, PT ;  /* 0x000000083e00780c */ /* 0x000fe40003f44270 */
[----:B0-----:R-:W-:Y:S01]  /*c820*/  FSEL R3, R3, -INF , P1 ;  /* 0xff80000003037808 */ /* 0x001fe20000800000 */
[----:B------:R-:W0:Y:S01]  /*c830*/  MUFU.TANH R43, R43 ;  /* 0x0000002b002b7308 */ /* 0x000e220000002400 */
[----:B-1----:R-:W-:Y:S02]  /*c840*/  FSEL R4, R4, -INF , P3 ;  /* 0xff80000004047808 */ /* 0x002fe40001800000 */
[----:B----4-:R-:W-:-:S02]  /*c850*/  FSEL R65, R9, -INF , P2 ;  /* 0xff80000009417808 */ /* 0x010fc40001000000 */
[----:B------:R-:W-:Y:S02]  /*c860*/  ISETP.GT.AND P5, PT, R62, 0x9, PT ;  /* 0x000000093e00780c */ /* 0x000fe40003fa4270 */
[----:B------:R-:W-:Y:S01]  /*c870*/  FSEL R66, R7, -INF , P2 ;  /* 0xff80000007427808 */ /* 0x000fe20001000000 */
[----:B------:R-:W1:Y:S01]  /*c880*/  MUFU.TANH R49, R49 ;  /* 0x0000003100317308 */ /* 0x000e620000002400 */
[----:B------:R-:W-:Y:S02]  /*c890*/  FMNMX.FTZ R9, R3, R4, !PT ;  /* 0x0000000403097209 */ /* 0x000fe40007810000 */
[----:B------:R-:W-:Y:S02]  /*c8a0*/  FSEL R64, R6, -INF , P3 ;  /* 0xff80000006407808 */ /* 0x000fe40001800000 */
[----:B------:R-:W-:Y:S02]  /*c8b0*/  ISETP.GT.AND P4, PT, R62, 0x10, PT ;  /* 0x000000103e00780c */ /* 0x000fe40003f84270 */
[----:B------:R-:W-:Y:S01]  /*c8c0*/  FSEL R67, R8, -INF , P5 ;  /* 0xff80000008437808 */ /* 0x000fe20002800000 */
[----:B------:R-:W4:Y:S01]  /*c8d0*/  MUFU.TANH R44, R44 ;  /* 0x0000002c002c7308 */ /* 0x000f220000002400 */
[----:B------:R-:W-:-:S02]  /*c8e0*/  FMNMX.FTZ R6, R66, R9, !PT ;  /* 0x0000000942067209 */ /* 0x000fc40007810000 */
[----:B------:R-:W-:Y:S02]  /*c8f0*/  FSEL R5, R5, -INF , P1 ;  /* 0xff80000005057808 */ /* 0x000fe40000800000 */
[C---:B------:R-:W-:Y:S02]  /*c900*/  ISETP.GT.AND P1, PT, R62.reuse, 0x11, PT ;  /* 0x000000113e00780c */ /* 0x040fe40003f24270 */
[----:B------:R-:W-:Y:S01]  /*c910*/  FSEL R11, R11, -INF , P4 ;  /* 0xff8000000b0b7808 */ /* 0x000fe20002000000 */
[----:B------:R-:W4:Y:S01]  /*c920*/  MUFU.TANH R47, R47 ;  /* 0x0000002f002f7308 */ /* 0x000f220000002400 */
[----:B------:R-:W-:Y:S02]  /*c930*/  FMNMX.FTZ R6, R67, R6, !PT ;  /* 0x0000000643067209 */ /* 0x000fe40007810000 */
[----:B------:R-:W-:Y:S02]  /*c940*/  ISETP.GT.AND P3, PT, R62, 0x18, PT ;  /* 0x000000183e00780c */ /* 0x000fe40003f64270 */
[----:B------:R-:W-:-:S02]  /*c950*/  FSEL R68, R12, -INF , P1 ;  /* 0xff8000000c447808 */ /* 0x000fc40000800000 */
[----:B------:R-:W-:Y:S01]  /*c960*/  FMNMX.FTZ R9, R11, R6, !PT ;  /* 0x000000060b097209 */ /* 0x000fe20007810000 */
[----:B------:R-:W4:Y:S01]  /*c970*/  MUFU.TANH R48, R48 ;  /* 0x0000003000307308 */ /* 0x000f220000002400 */
[----:B------:R-:W-:Y:S02]  /*c980*/  FSEL R69, R15, -INF , P3 ;  /* 0xff8000000f457808 */ /* 0x000fe40001800000 */
[----:B------:R-:W-:Y:S02]  /*c990*/  FMNMX.FTZ R6, R68, R9, !PT ;  /* 0x0000000944067209 */ /* 0x000fe40007810000 */
[----:B------:R-:W-:Y:S02]  /*c9a0*/  FSEL R7, R13, -INF , P4 ;  /* 0xff8000000d077808 */ /* 0x000fe40002000000 */
[----:B------:R-:W-:Y:S01]  /*c9b0*/  ISETP.GT.AND P2, PT, R62, 0x19, PT ;  /* 0x000000193e00780c */ /* 0x000fe20003f44270 */
[----:B------:R-:W-:Y:S01]  /*c9c0*/  MUFU.TANH R50, R50 ;  /* 0x0000003200327308 */ /* 0x000fe20000002400 */
[----:B------:R-:W-:-:S02]  /*c9d0*/  FMNMX.FTZ R13, R69, R6, !PT ;  /* 0x00000006450d7209 */ /* 0x000fc40007810000 */
[----:B------:R-:W-:Y:S02]  /*c9e0*/  FMNMX.FTZ R6, R5, R64, !PT ;  /* 0x0000004005067209 */ /* 0x000fe40007810000 */
[----:B------:R-:W-:Y:S02]  /*c9f0*/  FSEL R10, R10, -INF , P5 ;  /* 0xff8000000a0a7808 */ /* 0x000fe40002800000 */
[----:B------:R-:W-:Y:S01]  /*ca00*/  ISETP.GT.AND P5, PT, R62, 0x20, PT ;  /* 0x000000203e00780c */ /* 0x000fe20003fa4270 */
[----:B------:R-:W4:Y:S01]  /*ca10*/  MUFU.TANH R51, R51 ;  /* 0x0000003300337308 */ /* 0x000f220000002400 */
[----:B------:R-:W-:Y:S02]  /*ca20*/  FSEL R20, R20, -INF , P2 ;  /* 0xff80000014147808 */ /* 0x000fe40001000000 */
[----:B------:R-:W-:Y:S02]  /*ca30*/  FMNMX.FTZ R9, R65, R6, !PT ;  /* 0x0000000641097209 */ /* 0x000fe40007810000 */
[----:B------:R-:W-:-:S02]  /*ca40*/  ISETP.GT.AND P4, PT, R62, 0x21, PT ;  /* 0x000000213e00780c */ /* 0x000fc40003f84270 */
[----:B------:R-:W-:Y:S01]  /*ca50*/  FSEL R25, R25, -INF , P5 ;  /* 0xff80000019197808 */ /* 0x000fe20002800000 */
[----:B------:R-:W4:Y:S01]  /*ca60*/  MUFU.TANH R52, R52 ;  /* 0x0000003400347308 */ /* 0x000f220000002400 */
[----:B------:R-:W-:Y:S02]  /*ca70*/  FMNMX.FTZ R12, R20, R13, !PT ;  /* 0x0000000d140c7209 */ /* 0x000fe40007810000 */
[----:B------:R-:W-:Y:S02]  /*ca80*/  FMNMX.FTZ R6, R10, R9, !PT ;  /* 0x000000090a067209 */ /* 0x000fe40007810000 */
[----:B------:R-:W-:Y:S02]  /*ca90*/  FSEL R8, R14, -INF , P1 ;  /* 0xff8000000e087808 */ /* 0x000fe40000800000 */
[----:B------:R-:W-:Y:S01]  /*caa0*/  ISETP.GT.AND P1, PT, R62, 0x28, PT ;  /* 0x000000283e00780c */ /* 0x000fe20003f24270 */
[----:B------:R-:W-:Y:S01]  /*cab0*/  MUFU.TANH R53, R53 ;  /* 0x0000003500357308 */ /* 0x000fe20000002400 */
[----:B------:R-:W-:-:S02]  /*cac0*/  FSEL R26, R26, -INF , P4 ;  /* 0xff8000001a1a7808 */ /* 0x000fc40002000000 */
[----:B------:R-:W-:Y:S02]  /*cad0*/  FMNMX.FTZ R13, R25, R12, !PT ;  /* 0x0000000c190d7209 */ /* 0x000fe40007810000 */
[----:B------:R-:W-:Y:S02]  /*cae0*/  FMNMX.FTZ R9, R7, R6, !PT ;  /* 0x0000000607097209 */ /* 0x000fe40007810000 */
[----:B------:R-:W-:Y:S01]  /*caf0*/  FSEL R21, R21, -INF , P3 ;  /* 0xff80000015157808 */ /* 0x000fe20001800000 */
[----:B------:R-:W-:Y:S01]  /*cb00*/  MUFU.TANH R54, R54 ;  /* 0x0000003600367308 */ /* 0x000fe20000002400 */
[----:B------:R-:W-:Y:S02]  /*cb10*/  ISETP.GT.AND P3, PT, R62, 0x29, PT ;  /* 0x000000293e00780c */ /* 0x000fe40003f64270 */
[----:B------:R-:W-:Y:S02]  /*cb20*/  FSEL R29, R29, -INF , P1 ;  /* 0xff8000001d1d7808 */ /* 0x000fe40000800000 */
[----:B------:R-:W-:-:S02]  /*cb30*/  FMNMX.FTZ R12, R26, R13, !PT ;  /* 0x0000000d1a0c7209 */ /* 0x000fc40007810000 */
[----:B------:R-:W-:Y:S01]  /*cb40*/  FMNMX.FTZ R6, R8, R9, !PT ;  /* 0x0000000908067209 */ /* 0x000fe20007810000 */
[----:B------:R-:W4:Y:S01]  /*cb50*/  MUFU.TANH R55, R55 ;  /* 0x0000003700377308 */ /* 0x000f220000002400 */
[----:B------:R-:W-:Y:S02]  /*cb60*/  FSEL R24, R24, -INF , P2 ;  /* 0xff80000018187808 */ /* 0x000fe40001000000 */
[----:B------:R-:W-:Y:S02]  /*cb70*/  ISETP.GT.AND P2, PT, R62, 0x30, PT ;  /* 0x000000303e00780c */ /* 0x000fe40003f44270 */
[----:B------:R-:W-:Y:S02]  /*cb80*/  FSEL R30, R30, -INF , P3 ;  /* 0xff8000001e1e7808 */ /* 0x000fe40001800000 */
[----:B------:R-:W-:Y:S01]  /*cb90*/  FMNMX.FTZ R13, R29, R12, !PT ;  /* 0x0000000c1d0d7209 */ /* 0x000fe20007810000 */
[----:B------:R-:W4:Y:S01]  /*cba0*/  MUFU.TANH R56, R56 ;  /* 0x0000003800387308 */ /* 0x000f220000002400 */
[----:B------:R-:W-:-:S02]  /*cbb0*/  FMNMX.FTZ R9, R21, R6, !PT ;  /* 0x0000000615097209 */ /* 0x000fc40007810000 */
[----:B------:R-:W-:Y:S02]  /*cbc0*/  FSEL R27, R27, -INF , P5 ;  /* 0xff8000001b1b7808 */ /* 0x000fe40002800000 */
[----:B------:R-:W-:Y:S02]  /*cbd0*/  ISETP.GT.AND P5, PT, R62, 0x31, PT ;  /* 0x000000313e00780c */ /* 0x000fe40003fa4270 */
[----:B------:R-:W-:Y:S01]  /*cbe0*/  FSEL R33, R33, -INF , P2 ;  /* 0xff80000021217808 */ /* 0x000fe20001000000 */
[----:B------:R-:W-:Y:S01]  /*cbf0*/  MUFU.TANH R57, R57 ;  /* 0x0000003900397308 */ /* 0x000fe20000002400 */
[----:B------:R-:W-:Y:S02]  /*cc00*/  FMNMX.FTZ R12, R30, R13, !PT ;  /* 0x0000000d1e0c7209 */ /* 0x000fe40007810000 */
[----:B------:R-:W-:Y:S02]  /*cc10*/  FMNMX.FTZ R6, R24, R9, !PT ;  /* 0x0000000918067209 */ /* 0x000fe40007810000 */
[----:B------:R-:W-:-:S02]  /*cc20*/  FSEL R28, R28, -INF , P4 ;  /* 0xff8000001c1c7808 */ /* 0x000fc40002000000 */
[----:B------:R-:W-:Y:S01]  /*cc30*/  ISETP.GT.AND P4, PT, R62, 0x38, PT ;  /* 0x000000383e00780c */ /* 0x000fe20003f84270 */
[----:B------:R-:W-:Y:S01]  /*cc40*/  MUFU.TANH R58, R58 ;  /* 0x0000003a003a7308 */ /* 0x000fe20000002400 */
[----:B------:R-:W-:Y:S02]  /*cc50*/  FSEL R34, R34, -INF , P5 ;  /* 0xff80000022227808 */ /* 0x000fe40002800000 */
[----:B------:R-:W-:Y:S02]  /*cc60*/  FMNMX.FTZ R13, R33, R12, !PT ;  /* 0x0000000c210d7209 */ /* 0x000fe40007810000 */
[----:B------:R-:W-:Y:S02]  /*cc70*/  FMNMX.FTZ R9, R27, R6, !PT ;  /* 0x000000061b097209 */ /* 0x000fe40007810000 */
[----:B------:R-:W-:Y:S01]  /*cc80*/  FSEL R31, R31, -INF , P1 ;  /* 0xff8000001f1f7808 */ /* 0x000fe20000800000 */
[----:B------:R-:W4:Y:S01]  /*cc90*/  MUFU.TANH R59, R59 ;  /* 0x0000003b003b7308 */ /* 0x000f220000002400 */
[----:B------:R-:W-:-:S02]  /*cca0*/  ISETP.GT.AND P1, PT, R62, 0x39, PT ;  /* 0x000000393e00780c */ /* 0x000fc40003f24270 */
[----:B------:R-:W-:Y:S02]  /*ccb0*/  FSEL R37, R37, -INF , P4 ;  /* 0xff80000025257808 */ /* 0x000fe40002000000 */
[----:B------:R-:W-:Y:S02]  /*ccc0*/  FMNMX.FTZ R12, R34, R13, !PT ;  /* 0x0000000d220c7209 */ /* 0x000fe40007810000 */
[----:B------:R-:W-:Y:S01]  /*ccd0*/  FMNMX.FTZ R6, R28, R9, !PT ;  /* 0x000000091c067209 */ /* 0x000fe20007810000 */
[----:B------:R-:W4:Y:S01]  /*cce0*/  MUFU.TANH R60, R60 ;  /* 0x0000003c003c7308 */ /* 0x000f220000002400 */
[----:B------:R-:W-:Y:S02]  /*ccf0*/  FSEL R32, R32, -INF , P3 ;  /* 0xff80000020207808 */ /* 0x000fe40001800000 */
[----:B------:R-:W-:Y:S02]  /*cd00*/  ISETP.GT.AND P3, PT, R62, 0x40, PT ;  /* 0x000000403e00780c */ /* 0x000fe40003f64270 */
[----:B------:R-:W-:-:S02]  /*cd10*/  FSEL R38, R38, -INF , P1 ;  /* 0xff80000026267808 */ /* 0x000fc40000800000 */
[----:B------:R-:W-:Y:S02]  /*cd20*/  FMNMX.FTZ R13, R37, R12, !PT ;  /* 0x0000000c250d7209 */ /* 0x000fe40007810000 */
[----:B------:R-:W-:Y:S02]  /*cd30*/  FMNMX.FTZ R9, R31, R6, !PT ;  /* 0x000000061f097209 */ /* 0x000fe40007810000 */
[----:B---3--:R-:W-:Y:S02]  /*cd40*/  FSEL R35, R35, -INF , P2 ;  /* 0xff80000023237808 */ /* 0x008fe40001000000 */
[----:B------:R-:W-:Y:S02]  /*cd50*/  ISETP.GT.AND P2, PT, R62, 0x41, PT ;  /* 0x000000413e00780c */ /* 0x000fe40003f44270 */
[----:B------:R-:W-:Y:S02]  /*cd60*/  FSEL R41, R41, -INF , P3 ;  /* 0xff80000029297808 */ /* 0x000fe40001800000 */
[----:B------:R-:W-:-:S02]  /*cd70*/  FMNMX.FTZ R12, R38, R13, !PT ;  /* 0x0000000d260c7209 */ /* 0x000fc40007810000 */
[----:B------:R-:W-:Y:S02]  /*cd80*/  FMNMX.FTZ R6, R32, R9, !PT ;  /* 0x0000000920067209 */ /* 0x000fe40007810000 */
[----:B------:R-:W-:Y:S02]  /*cd90*/  FSEL R36, R36, -INF , P5 ;  /* 0xff80000024247808 */ /* 0x000fe40002800000 */
[----:B------:R-:W-:Y:S02]  /*cda0*/  ISETP.GT.AND P5, PT, R62, 0x48, PT ;  /* 0x000000483e00780c */ /* 0x000fe40003fa4270 */
[----:B------:R-:W-:Y:S02]  /*cdb0*/  FSEL R42, R42, -INF , P2 ;  /* 0xff8000002a2a7808 */ /* 0x000fe40001000000 */
[----:B------:R-:W-:Y:S01]  /*cdc0*/  FMNMX.FTZ R13, R41, R12, !PT ;  /* 0x0000000c290d7209 */ /* 0x000fe20007810000 */
[----:B------:R-:W-:Y:S01]  /*cdd0*/  MUFU.TANH R61, R61 ;  /* 0x0000003d003d7308 */ /* 0x000fe20000002400 */
[----:B------:R-:W-:-:S02]  /*cde0*/  FMNMX.FTZ R9, R35, R6, !PT ;  /* 0x0000000623097209 */ /* 0x000fc40007810000 */
[----:B------:R-:W-:Y:S02]  /*cdf0*/  FSEL R39, R39, -INF , P4 ;  /* 0xff80000027277808 */ /* 0x000fe40002000000 */
[----:B------:R-:W-:-:S03]  /*ce00*/  ISETP.GT.AND P4, PT, R62, 0x49, PT ;  /* 0x000000493e00780c */ /* 0x000fc60003f84270 */
[----:B------:R-:W3:Y:S01]  /*ce10*/  MUFU.TANH R63, R63 ;  /* 0x0000003f003f7308 */ /* 0x000ee20000002400 */
[----:B------:R-:W-:Y:S02]  /*ce20*/  FSEL R45, R45, -INF , P5 ;  /* 0xff8000002d2d7808 */ /* 0x000fe40002800000 */
[----:B------:R-:W-:Y:S02]  /*ce30*/  FMNMX.FTZ R12, R42, R13, !PT ;  /* 0x0000000d2a0c7209 */ /* 0x000fe40007810000 */
[----:B------:R-:W-:Y:S02]  /*ce40*/  FMNMX.FTZ R6, R36, R9, !PT ;  /* 0x0000000924067209 */ /* 0x000fe40007810000 */
[----:B--2---:R-:W-:Y:S02]  /*ce50*/  FSEL R40, R40, -INF , P1 ;  /* 0xff80000028287808 */ /* 0x004fe40000800000 */
[----:B------:R-:W-:Y:S02]  /*ce60*/  ISETP.GT.AND P1, PT, R62, 0x50, PT ;  /* 0x000000503e00780c */ /* 0x000fe40003f24270 */
[----:B------:R-:W-:-:S02]  /*ce70*/  FSEL R46, R46, -INF , P4 ;  /* 0xff8000002e2e7808 */ /* 0x000fc40002000000 */
[----:B------:R-:W-:Y:S02]  /*ce80*/  FMNMX.FTZ R13, R45, R12, !PT ;  /* 0x0000000c2d0d7209 */ /* 0x000fe40007810000 */
[----:B0-----:R-:W-:Y:S02]  /*ce90*/  FSEL R43, R43, -INF , P3 ;  /* 0xff8000002b2b7808 */ /* 0x001fe40001800000 */
[----:B------:R-:W-:Y:S02]  /*cea0*/  FMNMX.FTZ R9, R39, R6, !PT ;  /* 0x0000000627097209 */ /* 0x000fe40007810000 */
[----:B------:R-:W-:Y:S02]  /*ceb0*/  ISETP.GT.AND P3, PT, R62, 0x51, PT ;  /* 0x000000513e00780c */ /* 0x000fe40003f64270 */
[----:B-1----:R-:W-:Y:S02]  /*cec0*/  FSEL R49, R49, -INF , P1 ;  /* 0xff80000031317808 */ /* 0x002fe40000800000 */
[----:B------:R-:W-:-:S02]  /*ced0*/  FMNMX.FTZ R12, R46, R13, !PT ;  /* 0x0000000d2e0c7209 */ /* 0x000fc40007810000 */
[----:B------:R-:W-:Y:S02]  /*cee0*/  FMNMX.FTZ R6, R40, R9, !PT ;  /* 0x0000000928067209 */ /* 0x000fe40007810000 */
[----:B----4-:R-:W-:Y:S02]  /*cef0*/  FSEL R44, R44, -INF , P2 ;  /* 0xff8000002c2c7808 */ /* 0x010fe40001000000 */
[----:B------:R-:W-:Y:S02]  /*cf00*/  FSEL R47, R47, -INF , P5 ;  /* 0xff8000002f2f7808 */ /* 0x000fe40002800000 */
[----:B------:R-:W-:Y:S02]  /*cf10*/  FSEL R48, R48, -INF , P4 ;  /* 0xff80000030307808 */ /* 0x000fe40002000000 */
[----:B------:R-:W-:Y:S02]  /*cf20*/  FSEL R51, R51, -INF , P1 ;  /* 0xff80000033337808 */ /* 0x000fe40000800000 */
[----:B------:R-:W-:-:S02]  /*cf30*/  FSEL R52, R52, -INF , P3 ;  /* 0xff80000034347808 */ /* 0x000fc40001800000 */
[----:B------:R-:W-:Y:S02]  /*cf40*/  FSEL R50, R50, -INF , P3 ;  /* 0xff80000032327808 */ /* 0x000fe40001800000 */
[C---:B------:R-:W-:Y:S02]  /*cf50*/  ISETP.GT.AND P2, PT, R62.reuse, 0x58, PT ;  /* 0x000000583e00780c */ /* 0x040fe40003f44270 */
[C---:B------:R-:W-:Y:S02]  /*cf60*/  ISETP.GT.AND P5, PT, R62.reuse, 0x59, PT ;  /* 0x000000593e00780c */ /* 0x040fe40003fa4270 */
[C---:B------:R-:W-:Y:S02]  /*cf70*/  ISETP.GT.AND P4, PT, R62.reuse, 0x60, PT ;  /* 0x000000603e00780c */ /* 0x040fe40003f84270 */
[C---:B------:R-:W-:Y:S02]  /*cf80*/  ISETP.GT.AND P1, PT, R62.reuse, 0x61, PT ;  /* 0x000000613e00780c */ /* 0x040fe40003f24270 */
[----:B------:R-:W-:Y:S01]  /*cf90*/  ISETP.GT.AND P3, PT, R62, 0x68, PT ;  /* 0x000000683e00780c */ /* 0x000fe20003f64270 */
[----:B------:R-:W-:Y:S01]  /*cfa0*/  FMUL.FTZ R70, R77, UR4 ;  /* 0x000000044d467c20 */ /* 0x000fe20008410000 */
[----:B------:R-:W-:-:S02]  /*cfb0*/  FMNMX.FTZ R13, R49, R12, !PT ;  /* 0x0000000c310d7209 */ /* 0x000fc40007810000 */
[----:B------:R-:W-:Y:S02]  /*cfc0*/  FMNMX.FTZ R9, R43, R6, !PT ;  /* 0x000000062b097209 */ /* 0x000fe40007810000 */
[----:B------:R-:W-:Y:S02]  /*cfd0*/  FSEL R55, R55, -INF , P2 ;  /* 0xff80000037377808 */ /* 0x000fe40001000000 */
[----:B------:R-:W-:Y:S02]  /*cfe0*/  FSEL R53, R53, -INF , P2 ;  /* 0xff80000035357808 */ /* 0x000fe40001000000 */
[----:B------:R-:W-:Y:S02]  /*cff0*/  FSEL R56, R56, -INF , P5 ;  /* 0xff80000038387808 */ /* 0x000fe40002800000 */
[----:B------:R-:W-:Y:S02]  /*d000*/  FSEL R54, R54, -INF , P5 ;  /* 0xff80000036367808 */ /* 0x000fe40002800000 */
[----:B------:R-:W-:-:S02]  /*d010*/  FSEL R59, R59, -INF , P4 ;  /* 0xff8000003b3b7808 */ /* 0x000fc40002000000 */
[----:B------:R-:W-:Y:S02]  /*d020*/  FSEL R57, R57, -INF , P4 ;  /* 0xff80000039397808 */ /* 0x000fe40002000000 */
[----:B------:R-:W-:Y:S02]  /*d030*/  FSEL R60, R60, -INF , P1 ;  /* 0xff8000003c3c7808 */ /* 0x000fe40000800000 */
[----:B------:R-:W-:Y:S02]  /*d040*/  FSEL R58, R58, -INF , P1 ;  /* 0xff8000003a3a7808 */ /* 0x000fe40000800000 */
[----:B---3--:R-:W-:Y:S02]  /*d050*/  FSEL R63, R63, -INF , P3 ;  /* 0xff8000003f3f7808 */ /* 0x008fe40001800000 */
[----:B------:R-:W-:Y:S02]  /*d060*/  FSEL R61, R61, -INF , P3 ;  /* 0xff8000003d3d7808 */ /* 0x000fe40001800000 */
[----:B------:R-:W-:-:S02]  /*d070*/  ISETP.GT.AND P2, PT, R62, 0x69, PT ;  /* 0x000000693e00780c */ /* 0x000fc40003f44270 */
[C---:B------:R-:W-:Y:S02]  /*d080*/  ISETP.GT.AND P5, PT, R62.reuse, 0x70, PT ;  /* 0x000000703e00780c */ /* 0x040fe40003fa4270 */
[C---:B------:R-:W-:Y:S02]  /*d090*/  ISETP.GT.AND P4, PT, R62.reuse, 0x71, PT ;  /* 0x000000713e00780c */ /* 0x040fe40003f84270 */
[C---:B------:R-:W-:Y:S02]  /*d0a0*/  ISETP.GT.AND P1, PT, R62.reuse, 0x78, PT ;  /* 0x000000783e00780c */ /* 0x040fe40003f24270 */
[----:B------:R-:W-:Y:S01]  /*d0b0*/  ISETP.GT.AND P3, PT, R62, 0x79, PT ;  /* 0x000000793e00780c */ /* 0x000fe20003f64270 */
[----:B------:R-:W-:Y:S01]  /*d0c0*/  FMUL.FTZ R62, R80, UR4 ;  /* 0x00000004503e7c20 */ /* 0x000fe20008410000 */
[----:B------:R-:W-:Y:S02]  /*d0d0*/  FMNMX.FTZ R12, R50, R13, !PT ;  /* 0x0000000d320c7209 */ /* 0x000fe40007810000 */
[----:B------:R-:W-:Y:S01]  /*d0e0*/  FMNMX.FTZ R6, R44, R9, !PT ;  /* 0x000000092c067209 */ /* 0x000fe20007810000 */
[----:B------:R-:W0:Y:S01]  /*d0f0*/  MUFU.TANH R70, R70 ;  /* 0x0000004600467308 */ /* 0x000e220000002400 */
[----:B------:R-:W-:Y:S01]  /*d100*/  FMNMX.FTZ R13, R53, R12, !PT ;  /* 0x0000000c350d7209 */ /* 0x000fe20007810000 */
[----:B------:R-:W-:Y:S01]  /*d110*/  FMUL.FTZ R72, R81, UR4 ;  /* 0x0000000451487c20 */ /* 0x000fe20008410000 */
[----:B------:R-:W-:Y:S01]  /*d120*/  FMNMX.FTZ R9, R47, R6, !PT ;  /* 0x000000062f097209 */ /* 0x000fe20007810000 */
[----:B------:R-:W-:Y:S01]  /*d130*/  FMUL.FTZ R71, R84, UR4 ;  /* 0x0000000454477c20 */ /* 0x000fe20008410000 */
[----:B------:R-:W-:-:S03]  /*d140*/  FMNMX.FTZ R12, R54, R13, !PT ;  /* 0x0000000d360c7209 */ /* 0x000fc60007810000 */
[----:B------:R-:W1:Y:S01]  /*d150*/  MUFU.TANH R62, R62 ;  /* 0x0000003e003e7308 */ /* 0x000e620000002400 */
[----:B------:R-:W-:Y:S01]  /*d160*/  FMNMX.FTZ R6, R48, R9, !PT ;  /* 0x0000000930067209 */ /* 0x000fe20007810000 */
[----:B------:R-:W-:Y:S01]  /*d170*/  FMUL.FTZ R76, R79, UR4 ;  /* 0x000000044f4c7c20 */ /* 0x000fe20008410000 */
[----:B------:R-:W-:Y:S01]  /*d180*/  FMNMX.FTZ R13, R57, R12, !PT ;  /* 0x0000000c390d7209 */ /* 0x000fe20007810000 */
[----:B------:R-:W-:Y:S01]  /*d190*/  FMUL.FTZ R79, R85, UR4 ;  /* 0x00000004554f7c20 */ /* 0x000fe20008410000 */
[----:B------:R-:W-:-:S03]  /*d1a0*/  FMNMX.FTZ R9, R51, R6, !PT ;  /* 0x0000000633097209 */ /* 0x000fc60007810000 */
[----:B------:R-:W2:Y:S01]  /*d1b0*/  MUFU.TANH R72, R72 ;  /* 0x0000004800487308 */ /* 0x000ea20000002400 */
[----:B------:R-:W-:Y:S01]  /*d1c0*/  FMNMX.FTZ R12, R58, R13, !PT ;  /* 0x0000000d3a0c7209 */ /* 0x000fe20007810000 */
[----:B------:R-:W-:Y:S01]  /*d1d0*/  FMUL.FTZ R75, R82, UR4 ;  /* 0x00000004524b7c20 */ /* 0x000fe20008410000 */
[----:B------:R-:W-:-:S05]  /*d1e0*/  FMNMX.FTZ R6, R52, R9, !PT ;  /* 0x0000000934067209 */ /* 0x000fca0007810000 */
[----:B------:R-:W3:Y:S01]  /*d1f0*/  MUFU.TANH R71, R71 ;  /* 0x0000004700477308 */ /* 0x000ee20000002400 */
[----:B0-----:R-:W-:Y:S02]  /*d200*/  FSEL R70, R70, -INF , P2 ;  /* 0xff80000046467808 */ /* 0x001fe40001000000 */
[----:B------:R-:W-:Y:S01]  /*d210*/  FMNMX.FTZ R13, R61, R12, !PT ;  /* 0x0000000c3d0d7209 */ /* 0x000fe20007810000 */
[----:B------:R-:W-:Y:S01]  /*d220*/  FMUL.FTZ R74, R83, UR4 ;  /* 0x00000004534a7c20 */ /* 0x000fe20008410000 */
[----:B------:R-:W-:-:S03]  /*d230*/  FMNMX.FTZ R9, R55, R6, !PT ;  /* 0x0000000637097209 */ /* 0x000fc60007810000 */
[----:B------:R-:W0:Y:S01]  /*d240*/  MUFU.TANH R79, R79 ;  /* 0x0000004f004f7308 */ /* 0x000e220000002400 */
[----:B-1----:R-:W-:Y:S02]  /*d250*/  FSEL R62, R62, -INF , P5 ;  /* 0xff8000003e3e7808 */ /* 0x002fe40002800000 */
[----:B------:R-:W-:-:S05]  /*d260*/  FMNMX.FTZ R13, R70, R13, !PT ;  /* 0x0000000d460d7209 */ /* 0x000fca0007810000 */
[----:B------:R-:W1:Y:S01]  /*d270*/  MUFU.TANH R76, R76 ;  /* 0x0000004c004c7308 */ /* 0x000e620000002400 */
[----:B------:R-:W-:Y:S01]  /*d280*/  FMNMX.FTZ R6, R56, R9, !PT ;  /* 0x0000000938067209 */ /* 0x000fe20007810000 */
[----:B------:R-:W-:Y:S01]  /*d290*/  FMUL.FTZ R73, R86, UR4 ;  /* 0x0000000456497c20 */ /* 0x000fe20008410000 */
[----:B--2---:R-:W-:-:S05]  /*d2a0*/  FSEL R72, R72, -INF , P4 ;  /* 0xff80000048487808 */ /* 0x004fca0002000000 */
[----:B------:R-:W2:Y:S01]  /*d2b0*/  MUFU.TANH R75, R75 ;  /* 0x0000004b004b7308 */ /* 0x000ea20000002400 */
[----:B------:R-:W-:Y:S01]  /*d2c0*/  FMNMX.FTZ R13, R62, R13, !PT ;  /* 0x0000000d3e0d7209 */ /* 0x000fe20007810000 */
[----:B------:R-:W-:Y:S01]  /*d2d0*/  FMUL.FTZ R77, R87, UR4 ;  /* 0x00000004574d7c20 */ /* 0x000fe20008410000 */
[----:B------:R-:W-:-:S05]  /*d2e0*/  FMNMX.FTZ R9, R59, R6, !PT ;  /* 0x000000063b097209 */ /* 0x000fca0007810000 */
[----:B------:R-:W4:Y:S01]  /*d2f0*/  MUFU.TANH R74, R74 ;  /* 0x0000004a004a7308 */ /* 0x000f220000002400 */
[----:B---3--:R-:W-:Y:S02]  /*d300*/  FSEL R71, R71, -INF , P1 ;  /* 0xff80000047477808 */ /* 0x008fe40000800000 */
[----:B------:R-:W-:Y:S02]  /*d310*/  FMNMX.FTZ R12, R72, R13, !PT ;  /* 0x0000000d480c7209 */ /* 0x000fe40007810000 */
[----:B------:R-:W-:-:S03]  /*d320*/  FMNMX.FTZ R6, R60, R9, !PT ;  /* 0x000000093c067209 */ /* 0x000fc60007810000 */
[----:B------:R-:W3:Y:S01]  /*d330*/  MUFU.TANH R73, R73 ;  /* 0x0000004900497308 */ /* 0x000ee20000002400 */
[----:B0-----:R-:W-:Y:S02]  /*d340*/  FSEL R79, R79, -INF , P3 ;  /* 0xff8000004f4f7808 */ /* 0x001fe40001800000 */
[----:B------:R-:W-:Y:S02]  /*d350*/  FMNMX.FTZ R12, R71, R12, !PT ;  /* 0x0000000c470c7209 */ /* 0x000fe40007810000 */
[----:B-1----:R-:W-:Y:S02]  /*d360*/  FSEL R76, R76, -INF , P2 ;  /* 0xff8000004c4c7808 */ /* 0x002fe40001000000 */
[----:B------:R-:W-:Y:S01]  /*d370*/  FMNMX.FTZ R9, R63, R6, !PT ;  /* 0x000000063f097209 */ /* 0x000fe20007810000 */
[----:B------:R-:W0:Y:S01]  /*d380*/  MUFU.TANH R77, R77 ;  /* 0x0000004d004d7308 */ /* 0x000e220000002400 */
[----:B------:R-:W-:Y:S02]  /*d390*/  FMNMX.FTZ R6, R79, R12, !PT ;  /* 0x0000000c4f067209 */ /* 0x000fe40007810000 */
[----:B--2---:R-:W-:-:S02]  /*d3a0*/  FSEL R75, R75, -INF , P5 ;  /* 0xff8000004b4b7808 */ /* 0x004fc40002800000 */
[----:B------:R-:W-:Y:S02]  /*d3b0*/  FMNMX.FTZ R12, R76, R9, !PT ;  /* 0x000000094c0c7209 */ /* 0x000fe40007810000 */
[----:B----4-:R-:W-:Y:S02]  /*d3c0*/  FSEL R74, R74, -INF , P4 ;  /* 0xff8000004a4a7808 */ /* 0x010fe40002000000 */
[----:B------:R-:W-:Y:S02]  /*d3d0*/  FMNMX.FTZ R13, R75, R12, !PT ;  /* 0x0000000c4b0d7209 */ /* 0x000fe40007810000 */
[----:B---3--:R-:W-:Y:S02]  /*d3e0*/  FSEL R73, R73, -INF , P1 ;  /* 0xff80000049497808 */ /* 0x008fe40000800000 */
[----:B------:R-:W-:Y:S01]  /*d3f0*/  FMNMX.FTZ R12, R74, R13, !PT ;  /* 0x0000000d4a0c7209 */ /* 0x000fe20007810000 */
[----:B------:R-:W1:Y:S01]  /*d400*/  SHFL.BFLY PT, R9, R6, 0x2, 0x1f ;  /* 0x0c401f0006097f89 */ /* 0x000e6200000e0000 */
[----:B0-----:R-:W-:-:S02]  /*d410*/  FSEL R77, R77, -INF , P3 ;  /* 0xff8000004d4d7808 */ /* 0x001fc40001800000 */
[----:B------:R-:W-:-:S04]  /*d420*/  FMNMX.FTZ R12, R73, R12, !PT ;  /* 0x0000000c490c7209 */ /* 0x000fc80007810000 */
[----:B------:R-:W-:-:S05]  /*d430*/  FMNMX.FTZ R12, R77, R12, !PT ;  /* 0x0000000c4d0c7209 */ /* 0x000fca0007810000 */
[----:B------:R-:W0:Y:S01]  /*d440*/  SHFL.BFLY PT, R13, R12, 0x2, 0x1f ;  /* 0x0c401f000c0d7f89 */ /* 0x000e2200000e0000 */
[----:B-1----:R-:W-:-:S05]  /*d450*/  FMNMX.FTZ R6, R6, R9, !PT ;  /* 0x0000000906067209 */ /* 0x002fca0007810000 */
[----:B------:R-:W1:Y:S01]  /*d460*/  SHFL.BFLY PT, R14, R6, 0x1, 0x1f ;  /* 0x0c201f00060e7f89 */ /* 0x000e6200000e0000 */
[----:B0-----:R-:W-:-:S05]  /*d470*/  FMNMX.FTZ R9, R12, R13, !PT ;  /* 0x0000000d0c097209 */ /* 0x001fca0007810000 */
[----:B------:R-:W0:Y:S01]  /*d480*/  SHFL.BFLY PT, R12, R9, 0x1, 0x1f ;  /* 0x0c201f00090c7f89 */ /* 0x000e2200000e0000 */
[----:B-1----:R-:W-:-:S04]  /*d490*/  FMNMX.FTZ R6, R6, R14, !PT ;  /* 0x0000000e06067209 */ /* 0x002fc80007810000 */
[C---:B------:R-:W-:Y:S01]  /*d4a0*/  FSETP.NEU.FTZ.AND P1, PT, R6.reuse, -INF , PT ;  /* 0xff8000000600780b */ /* 0x040fe20003f3d000 */
[----:B------:R-:W-:-:S05]  /*d4b0*/  FMUL.FTZ R78, R6, UR45 ;  /* 0x0000002d064e7c20 */ /* 0x000fca0008410000 */
[----:B------:R-:W-:Y:S02]  /*d4c0*/  FSEL R78, R78, RZ, P1 ;  /* 0x000000ff4e4e7208 */ /* 0x000fe40000800000 */
[----:B0-----:R-:W-:-:S03]  /*d4d0*/  FMNMX.FTZ R9, R9, R12, !PT ;  /* 0x0000000c09097209 */ /* 0x001fc60007810000 */
[----:B------:R-:W-:Y:S01]  /*d4e0*/  FFMA.FTZ R80, R66, UR45, -R78 ;  /* 0x0000002d42507c23 */ /* 0x000fe2000801084e */
[C---:B------:R-:W-:Y:S01]  /*d4f0*/  FSETP.NEU.FTZ.AND P1, PT, R9.reuse, -INF , PT ;  /* 0xff8000000900780b */ /* 0x040fe20003f3d000 */
[----:B------:R-:W-:-:S05]  /*d500*/  FMUL.FTZ R66, R9, UR45 ;  /* 0x0000002d09427c20 */ /* 0x000fca0008410000 */
[----:B------:R-:W-:Y:S01]  /*d510*/  FSEL R66, R66, RZ, P1 ;  /* 0x000000ff42427208 */ /* 0x000fe20000800000 */
[--C-:B------:R-:W-:Y:S01]  /*d520*/  FFMA.FTZ R3, R3, UR45, -R78.reuse ;  /* 0x0000002d03037c23 */ /* 0x100fe2000801084e */
[--C-:B------:R-:W-:Y:S01]  /*d530*/  FFMA.FTZ R4, R4, UR45, -R78.reuse ;  /* 0x0000002d04047c23 */ /* 0x100fe2000801084e */
[----:B------:R-:W-:Y:S02]  /*d540*/  FFMA.FTZ R67, R67, UR45, -R78 ;  /* 0x0000002d43437c23 */ /* 0x000fe4000801084e */
[--C-:B------:R-:W-:Y:S01]  /*d550*/  FFMA.FTZ R5, R5, UR45, -R66.reuse ;  /* 0x0000002d05057c23 */ /* 0x100fe20008010842 */
[--C-:B------:R-:W-:Y:S01]  /*d560*/  FFMA.FTZ R64, R64, UR45, -R66.reuse ;  /* 0x0000002d40407c23 */ /* 0x100fe20008010842 */
[--C-:B------:R-:W-:Y:S01]  /*d570*/  FFMA.FTZ R65, R65, UR45, -R66.reuse ;  /* 0x0000002d41417c23 */ /* 0x100fe20008010842 */
[----:B------:R-:W-:Y:S01]  /*d580*/  FFMA.FTZ R10, R10, UR45, -R66 ;  /* 0x0000002d0a0a7c23 */ /* 0x000fe20008010842 */
[----:B------:R-:W-:Y:S08]  /*d590*/  MUFU.EX2 R3, R3 ;  /* 0x0000000300037308 */ /* 0x000ff00000000800 */
[----:B------:R-:W0:Y:S08]  /*d5a0*/  MUFU.EX2 R4, R4 ;  /* 0x0000000400047308 */ /* 0x000e300000000800 */
[----:B------:R-:W-:Y:S08]  /*d5b0*/  MUFU.EX2 R80, R80 ;  /* 0x0000005000507308 */ /* 0x000ff00000000800 */
[----:B------:R-:W1:Y:S08]  /*d5c0*/  MUFU.EX2 R67, R67 ;  /* 0x0000004300437308 */ /* 0x000e700000000800 */
[----:B------:R-:W-:Y:S08]  /*d5d0*/  MUFU.EX2 R5, R5 ;  /* 0x0000000500057308 */ /* 0x000ff00000000800 */
[----:B------:R-:W2:Y:S08]  /*d5e0*/  MUFU.EX2 R64, R64 ;  /* 0x0000004000407308 */ /* 0x000eb00000000800 */
[----:B------:R-:W-:Y:S08]  /*d5f0*/  MUFU.EX2 R65, R65 ;  /* 0x0000004100417308 */ /* 0x000ff00000000800 */
[----:B------:R-:W3:Y:S01]  /*d600*/  MUFU.EX2 R10, R10 ;  /* 0x0000000a000a7308 */ /* 0x000ee20000000800 */
[----:B------:R-:W-:Y:S01]  /*d610*/  IMAD.U32 R13, RZ, RZ, UR38 ;  /* 0x00000026ff0d7e24 */ /* 0x000fe2000f8e00ff */
[----:B0-----:R-:W-:-:S02]  /*d620*/  F2FP.BF16.F32.PACK_AB R12, R4, R3 ;  /* 0x00000003040c723e */ /* 0x001fc400000010ff */
[----:B-1----:R-:W-:Y:S02]  /*d630*/  F2FP.BF16.F32.PACK_AB R14, R67, R80 ;  /* 0x00000050430e723e */ /* 0x002fe400000010ff */
[----:B------:R-:W-:Y:S02]  /*d640*/  PRMT R0, R13, 0x654, R0 ;  /* 0x000006540d007816 */ /* 0x000fe40000000000 */
[----:B--2---:R-:W-:Y:S01]  /*d650*/  F2FP.BF16.F32.PACK_AB R13, R64, R5 ;  /* 0x00000005400d723e */ /* 0x004fe200000010ff */
[--C-:B------:R-:W-:Y:S01]  /*d660*/  FFMA.FTZ R11, R11, UR45, -R78.reuse ;  /* 0x0000002d0b0b7c23 */ /* 0x100fe2000801084e */
[--C-:B------:R-:W-:Y:S01]  /*d670*/  FFMA.FTZ R69, R69, UR45, -R78.reuse ;  /* 0x0000002d45457c23 */ /* 0x100fe2000801084e */
[----:B------:R0:W-:Y:S01]  /*d680*/  SYNCS.ARRIVE.TRANS64.RED.A1T0 RZ, [R0+URZ], RZ ;  /* 0x000000ff00ff79a7 */ /* 0x0001e2000810043f */
[----:B---3--:R-:W-:Y:S01]  /*d690*/  F2FP.BF16.F32.PACK_AB R15, R10, R65 ;  /* 0x000000410a0f723e */ /* 0x008fe200000010ff */
[----:B------:R-:W-:Y:S01]  /*d6a0*/  FFMA.FTZ R68, R68, UR45, -R78 ;  /* 0x0000002d44447c23 */ /* 0x000fe2000801084e */
[----:B------:R-:W-:-:S03]  /*d6b0*/  FFMA.FTZ R7, R7, UR45, -R66 ;  /* 0x0000002d07077c23 */ /* 0x000fc60008010842 */
[----:B------:R1:W-:Y:S01]  /*d6c0*/  STSM.16.M88.4 [R91+0x21800], R12 ;  /* 0x0218000c5b007844 */ /* 0x0003e20000000200 */
[----:B------:R-:W-:Y:S02]  /*d6d0*/  FFMA.FTZ R20, R20, UR45, -R78 ;  /* 0x0000002d14147c23 */ /* 0x000fe4000801084e */
[----:B------:R-:W-:Y:S01]  /*d6e0*/  MUFU.EX2 R7, R7 ;  /* 0x0000000700077308 */ /* 0x000fe20000000800 */
[----:B------:R-:W-:Y:S01]  /*d6f0*/  FFMA.FTZ R21, R21, UR45, -R66 ;  /* 0x0000002d15157c23 */ /* 0x000fe20008010842 */
[----:B------:R-:W-:-:S06]  /*d700*/  FFMA.FTZ R25, R25, UR45, -R78 ;  /* 0x0000002d19197c23 */ /* 0x000fcc000801084e */
[----:B-1----:R-:W1:Y:S08]  /*d710*/  MUFU.EX2 R12, R11 ;  /* 0x0000000b000c7308 */ /* 0x002e700000000800 */
[----:B------:R2:W-:Y:S02]  /*d720*/  MUFU.EX2 R14, R69 ;  /* 0x00000045000e7308 */ /* 0x0005e40000000800 */
[--C-:B--2---:R-:W-:Y:S01]  /*d730*/  FFMA.FTZ R69, R45, UR45, -R78.reuse ;  /* 0x0000002d2d457c23 */ /* 0x104fe2000801084e */
[----:B------:R-:W-:Y:S01]  /*d740*/  FFMA.FTZ R45, R57, UR45, -R78 ;  /* 0x0000002d392d7c23 */ /* 0x000fe2000801084e */
[----:B------:R-:W-:-:S04]  /*d750*/  FFMA.FTZ R57, R8, UR45, -R66 ;  /* 0x0000002d08397c23 */ /* 0x000fc80008010842 */
[----:B------:R-:W2:Y:S01]  /*d760*/  MUFU.EX2 R13, R68 ;  /* 0x00000044000d7308 */ /* 0x000ea20000000800 */
[----:B------:R-:W-:Y:S01]  /*d770*/  FFMA.FTZ R8, R35, UR45, -R66 ;  /* 0x0000002d23087c23 */ /* 0x000fe20008010842 */
[----:B------:R-:W-:Y:S01]  /*d780*/  FADD.FTZ R35, R3, R4 ;  /* 0x0000000403237221 */ /* 0x000fe20000010000 */
[----:B------:R-:W-:-:S03]  /*d790*/  FFMA.FTZ R83, R46, UR45, -R78 ;  /* 0x0000002d2e537c23 */ /* 0x000fc6000801084e */
[----:B------:R-:W-:Y:S01]  /*d7a0*/  FADD.FTZ R80, R80, R35 ;  /* 0x0000002350507221 */ /* 0x000fe20000010000 */
[----:B------:R-:W-:Y:S01]  /*d7b0*/  FFMA.FTZ R46, R58, UR45, -R78 ;  /* 0x0000002d3a2e7c23 */ /* 0x000fe2000801084e */
[----:B------:R-:W3:Y:S01]  /*d7c0*/  MUFU.EX2 R57, R57 ;  /* 0x0000003900397308 */ /* 0x000ee20000000800 */
[----:B------:R-:W-:Y:S01]  /*d7d0*/  FADD.FTZ R64, R5, R64 ;  /* 0x0000004005407221 */ /* 0x000fe20000010000 */
[----:B------:R-:W-:Y:S01]  /*d7e0*/  FFMA.FTZ R58, R24, UR45, -R66 ;  /* 0x0000002d183a7c23 */ /* 0x000fe20008010842 */
[----:B------:R-:W-:Y:S01]  /*d7f0*/  FADD.FTZ R67, R67, R80 ;  /* 0x0000005043437221 */ /* 0x000fe20000010000 */
[----:B------:R-:W-:-:S04]  /*d800*/  FFMA.FTZ R26, R26, UR45, -R78 ;  /* 0x0000002d1a1a7c23 */ /* 0x000fc8000801084e */
[----:B------:R4:W0:Y:S01]  /*d810*/  MUFU.EX2 R15, R20 ;  /* 0x00000014000f7308 */ /* 0x0008220000000800 */
[----:B------:R-:W-:Y:S01]  /*d820*/  FADD.FTZ R65, R65, R64 ;  /* 0x0000004041417221 */ /* 0x000fe20000010000 */
[----:B------:R-:W-:Y:S01]  /*d830*/  FFMA.FTZ R27, R27, UR45, -R66 ;  /* 0x0000002d1b1b7c23 */ /* 0x000fe20008010842 */
[----:B-1----:R-:W-:Y:S01]  /*d840*/  FADD.FTZ R24, R12, R67 ;  /* 0x000000430c187221 */ /* 0x002fe20000010000 */
[----:B------:R-:W-:-:S04]  /*d850*/  FFMA.FTZ R81, R29, UR45, -R78 ;  /* 0x0000002d1d517c23 */ /* 0x000fc8000801084e */
[----:B------:R-:W1:Y:S01]  /*d860*/  MUFU.EX2 R21, R21 ;  /* 0x0000001500157308 */ /* 0x000e620000000800 */
[--C-:B------:R-:W-:Y:S01]  /*d870*/  FFMA.FTZ R35, R47, UR45, -R66.reuse ;  /* 0x0000002d2f237c23 */ /* 0x100fe20008010842 */
[----:B------:R-:W-:Y:S01]  /*d880*/  FADD.FTZ R10, R10, R65 ;  /* 0x000000410a0a7221 */ /* 0x000fe20000010000 */
[----:B------:R-:W-:-:S05]  /*d890*/  FFMA.FTZ R28, R28, UR45, -R66 ;  /* 0x0000002d1c1c7c23 */ /* 0x000fca0008010842 */
[----:B------:R-:W1:Y:S01]  /*d8a0*/  MUFU.EX2 R25, R25 ;  /* 0x0000001900197308 */ /* 0x000e620000000800 */
[----:B--2---:R-:W-:Y:S01]  /*d8b0*/  FADD.FTZ R47, R13, R24 ;  /* 0x000000180d2f7221 */ /* 0x004fe20000010000 */
[--C-:B------:R-:W-:Y:S01]  /*d8c0*/  FFMA.FTZ R82, R30, UR45, -R78.reuse ;  /* 0x0000002d1e527c23 */ /* 0x100fe2000801084e */
[----:B----4-:R-:W-:-:S05]  /*d8d0*/  FFMA.FTZ R20, R49, UR45, -R78 ;  /* 0x0000002d31147c23 */ /* 0x010fca000801084e */
[----:B------:R-:W2:Y:S01]  /*d8e0*/  MUFU.EX2 R58, R58 ;  /* 0x0000003a003a7308 */ /* 0x000ea20000000800 */
[----:B------:R-:W-:Y:S01]  /*d8f0*/  FFMA.FTZ R49, R61, UR45, -R78 ;  /* 0x0000002d3d317c23 */ /* 0x000fe2000801084e */
[----:B------:R-:W-:Y:S01]  /*d900*/  FADD.FTZ R10, R7, R10 ;  /* 0x0000000a070a7221 */ /* 0x000fe20000010000 */
[----:B------:R-:W-:-:S05]  /*d910*/  FFMA.FTZ R61, R31, UR45, -R66 ;  /* 0x0000002d1f3d7c23 */ /* 0x000fca0008010842 */
[----:B------:R-:W4:Y:S01]  /*d920*/  MUFU.EX2 R26, R26 ;  /* 0x0000001a001a7308 */ /* 0x000f220000000800 */
[----:B------:R-:W-:Y:S01]  /*d930*/  FADD.FTZ R24, R14, R47 ;  /* 0x0000002f0e187221 */ /* 0x000fe20000010000 */
[--C-:B------:R-:W-:Y:S01]  /*d940*/  FFMA.FTZ R11, R33, UR45, -R78.reuse ;  /* 0x0000002d210b7c23 */ /* 0x100fe2000801084e */
[--C-:B------:R-:W-:Y:S01]  /*d950*/  FFMA.FTZ R29, R34, UR45, -R78.reuse ;  /* 0x0000002d221d7c23 */ /* 0x100fe2000801084e */
[----:B------:R-:W-:-:S04]  /*d960*/  FFMA.FTZ R34, R53, UR45, -R78 ;  /* 0x0000002d35227c23 */ /* 0x000fc8000801084e */
[----:B------:R-:W4:Y:S01]  /*d970*/  MUFU.EX2 R27, R27 ;  /* 0x0000001b001b7308 */ /* 0x000f220000000800 */
[----:B------:R-:W-:Y:S01]  /*d980*/  FFMA.FTZ R53, R62, UR45, -R78 ;  /* 0x0000002d3e357c23 */ /* 0x000fe2000801084e */
[----:B---3--:R-:W-:Y:S01]  /*d990*/  FADD.FTZ R10, R57, R10 ;  /* 0x0000000a390a7221 */ /* 0x008fe20000010000 */
[----:B------:R-:W-:-:S05]  /*d9a0*/  FFMA.FTZ R62, R32, UR45, -R66 ;  /* 0x0000002d203e7c23 */ /* 0x000fca0008010842 */
[----:B------:R-:W3:Y:S01]  /*d9b0*/  MUFU.EX2 R81, R81 ;  /* 0x0000005100517308 */ /* 0x000ee20000000800 */
[----:B0-----:R-:W-:Y:S01]  /*d9c0*/  FADD.FTZ R24, R15, R24 ;  /* 0x000000180f187221 */ /* 0x001fe20000010000 */
[--C-:B------:R-:W-:Y:S01]  /*d9d0*/  FFMA.FTZ R32, R39, UR45, -R66.reuse ;  /* 0x0000002d27207c23 */ /* 0x100fe20008010842 */
[----:B------:R-:W-:-:S05]  /*d9e0*/  FFMA.FTZ R39, R51, UR45, -R66 ;  /* 0x0000002d33277c23 */ /* 0x000fca0008010842 */
[----:B------:R-:W0:Y:S01]  /*d9f0*/  MUFU.EX2 R28, R28 ;  /* 0x0000001c001c7308 */ /* 0x000e220000000800 */
[----:B-1----:R-:W-:Y:S01]  /*da00*/  FADD.FTZ R47, R21, R10 ;  /* 0x0000000a152f7221 */ /* 0x002fe20000010000 */
[----:B------:R-:W-:-:S06]  /*da10*/  FADD.FTZ R51, R25, R24 ;  /* 0x0000001819337221 */ /* 0x000fcc0000010000 */
[----:B------:R-:W1:Y:S01]  /*da20*/  MUFU.EX2 R82, R82 ;  /* 0x0000005200527308 */ /* 0x000e620000000800 */
[----:B------:R-:W-:Y:S01]  /*da30*/  FFMA.FTZ R30, R37, UR45, -R78 ;  /* 0x0000002d251e7c23 */ /* 0x000fe2000801084e */
[--C-:B------:R-:W-:Y:S01]  /*da40*/  FFMA.FTZ R5, R44, UR45, -R66.reuse ;  /* 0x0000002d2c057c23 */ /* 0x100fe20008010842 */
[----:B------:R-:W-:-:S05]  /*da50*/  FFMA.FTZ R44, R48, UR45, -R66 ;  /* 0x0000002d302c7c23 */ /* 0x000fca0008010842 */
[----:B------:R-:W1:Y:S01]  /*da60*/  MUFU.EX2 R61, R61 ;  /* 0x0000003d003d7308 */ /* 0x000e620000000800 */
[----:B--2---:R-:W-:Y:S01]  /*da70*/  FADD.FTZ R24, R58, R47 ;  /* 0x0000002f3a187221 */ /* 0x004fe20000010000 */
[----:B------:R-:W-:Y:S01]  /*da80*/  FFMA.FTZ R31, R36, UR45, -R66 ;  /* 0x0000002d241f7c23 */ /* 0x000fe20008010842 */
[----:B----4-:R-:W-:-:S05]  /*da90*/  FADD.FTZ R48, R26, R51 ;  /* 0x000000331a307221 */ /* 0x010fca0000010000 */
[----:B------:R-:W2:Y:S01]  /*daa0*/  MUFU.EX2 R11, R11 ;  /* 0x0000000b000b7308 */ /* 0x000ea20000000800 */
[----:B------:R-:W-:Y:S01]  /*dab0*/  FFMA.FTZ R38, R38, UR45, -R78 ;  /* 0x0000002d26267c23 */ /* 0x000fe2000801084e */
[----:B------:R-:W-:-:S06]  /*dac0*/  FADD.FTZ R47, R27, R24 ;  /* 0x000000181b2f7221 */ /* 0x000fcc0000010000 */
[----:B------:R-:W4:Y:S01]  /*dad0*/  MUFU.EX2 R62, R62 ;  /* 0x0000003e003e7308 */ /* 0x000f220000000800 */
[----:B---3--:R-:W-:Y:S01]  /*dae0*/  FADD.FTZ R51, R81, R48 ;  /* 0x0000003051337221 */ /* 0x008fe20000010000 */
[----:B------:R-:W-:-:S06]  /*daf0*/  FFMA.FTZ R41, R41, UR45, -R78 ;  /* 0x0000002d29297c23 */ /* 0x000fcc000801084e */
[----:B------:R-:W3:Y:S01]  /*db00*/  MUFU.EX2 R29, R29 ;  /* 0x0000001d001d7308 */ /* 0x000ee20000000800 */
[----:B0-----:R-:W-:Y:S01]  /*db10*/  FADD.FTZ R24, R28, R47 ;  /* 0x0000002f1c187221 */ /* 0x001fe20000010000 */
[----:B------:R-:W-:-:S06]  /*db20*/  FFMA.FTZ R3, R40, UR45, -R66 ;  /* 0x0000002d28037c23 */ /* 0x000fcc0008010842 */
[----:B------:R-:W0:Y:S01]  /*db30*/  MUFU.EX2 R8, R8 ;  /* 0x0000000800087308 */ /* 0x000e220000000800 */
[----:B-1----:R-:W-:Y:S01]  /*db40*/  FADD.FTZ R48, R82, R51 ;  /* 0x0000003352307221 */ /* 0x002fe20000010000 */
[----:B------:R-:W-:-:S06]  /*db50*/  FFMA.FTZ R68, R42, UR45, -R78 ;  /* 0x0000002d2a447c23 */ /* 0x000fcc000801084e */
[----:B------:R-:W1:Y:S01]  /*db60*/  MUFU.EX2 R30, R30 ;  /* 0x0000001e001e7308 */ /* 0x000e620000000800 */
[----:B------:R-:W-:Y:S01]  /*db70*/  FADD.FTZ R47, R61, R24 ;  /* 0x000000183d2f7221 */ /* 0x000fe20000010000 */
[----:B--2---:R-:W-:-:S06]  /*db80*/  FADD.FTZ R48, R11, R48 ;  /* 0x000000300b307221 */ /* 0x004fcc0000010000 */
[----:B------:R-:W2:Y:S08]  /*db90*/  MUFU.EX2 R31, R31 ;  /* 0x0000001f001f7308 */ /* 0x000eb00000000800 */
[----:B------:R-:W2:Y:S01]  /*dba0*/  MUFU.EX2 R38, R38 ;  /* 0x0000002600267308 */ /* 0x000ea20000000800 */
[----:B------:R-:W-:Y:S01]  /*dbb0*/  FFMA.FTZ R4, R43, UR45, -R66 ;  /* 0x0000002d2b047c23 */ /* 0x000fe20008010842 */
[----:B------:R-:W-:Y:S01]  /*dbc0*/  F2FP.BF16.F32.PACK_AB R12, R13, R12 ;  /* 0x0000000c0d0c723e */ /* 0x000fe200000010ff */
[----:B----4-:R-:W-:-:S05]  /*dbd0*/  FADD.FTZ R47, R62, R47 ;  /* 0x0000002f3e2f7221 */ /* 0x010fca0000010000 */
[----:B------:R-:W4:Y:S01]  /*dbe0*/  MUFU.EX2 R32, R32 ;  /* 0x0000002000207308 */ /* 0x000f220000000800 */
[----:B---3--:R-:W-:-:S07]  /*dbf0*/  FADD.FTZ R13, R29, R48 ;  /* 0x000000301d0d7221 */ /* 0x008fce0000010000 */
[----:B------:R-:W3:Y:S01]  /*dc00*/  MUFU.EX2 R41, R41 ;  /* 0x0000002900297308 */ /* 0x000ee20000000800 */
[----:B0-----:R-:W-:Y:S01]  /*dc10*/  FADD.FTZ R48, R8, R47 ;  /* 0x0000002f08307221 */ /* 0x001fe20000010000 */
[----:B-1----:R-:W-:-:S06]  /*dc20*/  FADD.FTZ R47, R30, R13 ;  /* 0x0000000d1e2f7221 */ /* 0x002fcc0000010000 */
[----:B------:R-:W0:Y:S08]  /*dc30*/  MUFU.EX2 R3, R3 ;  /* 0x0000000300037308 */ /* 0x000e300000000800 */
[----:B------:R-:W1:Y:S01]  /*dc40*/  MUFU.EX2 R68, R68 ;  /* 0x0000004400447308 */ /* 0x000e620000000800 */
[----:B------:R-:W-:Y:S01]  /*dc50*/  FFMA.FTZ R40, R52, UR45, -R66 ;  /* 0x0000002d34287c23 */ /* 0x000fe20008010842 */
[----:B--2---:R-:W-:Y:S01]  /*dc60*/  FADD.FTZ R13, R31, R48 ;  /* 0x000000301f0d7221 */ /* 0x004fe20000010000 */
[----:B------:R-:W-:-:S05]  /*dc70*/  FADD.FTZ R52, R38, R47 ;  /* 0x0000002f26347221 */ /* 0x000fca0000010000 */
[----:B------:R-:W2:Y:S01]  /*dc80*/  MUFU.EX2 R69, R69 ;  /* 0x0000004500457308 */ /* 0x000ea20000000800 */
[----:B------:R-:W-:Y:S01]  /*dc90*/  FFMA.FTZ R37, R50, UR45, -R78 ;  /* 0x0000002d32257c23 */ /* 0x000fe2000801084e */
[----:B------:R-:W-:-:S06]  /*dca0*/  F2FP.BF16.F32.PACK_AB R24, R26, R25 ;  /* 0x000000191a18723e */ /* 0x000fcc00000010ff */
[----:B------:R-:W2:Y:S01]  /*dcb0*/  MUFU.EX2 R4, R4 ;  /* 0x0000000400047308 */ /* 0x000ea20000000800 */
[----:B----4-:R-:W-:Y:S01]  /*dcc0*/  FADD.FTZ R48, R32, R13 ;  /* 0x0000000d20307221 */ /* 0x010fe20000010000 */
[----:B---3--:R-:W-:-:S06]  /*dcd0*/  FADD.FTZ R25, R41, R52 ;  /* 0x0000003429197221 */ /* 0x008fcc0000010000 */
[----:B------:R-:W3:Y:S01]  /*dce0*/  MUFU.EX2 R83, R83 ;  /* 0x0000005300537308 */ /* 0x000ee20000000800 */
[----:B------:R-:W-:Y:S01]  /*dcf0*/  F2FP.BF16.F32.PACK_AB R13, R57, R7 ;  /* 0x00000007390d723e */ /* 0x000fe200000010ff */
[----:B0-----:R-:W-:-:S06]  /*dd00*/  FADD.FTZ R7, R3, R48 ;  /* 0x0000003003077221 */ /* 0x001fcc0000010000 */
[----:B------:R-:W0:Y:S01]  /*dd10*/  MUFU.EX2 R5, R5 ;  /* 0x0000000500057308 */ /* 0x000e220000000800 */
[----:B-1----:R-:W-:Y:S01]  /*dd20*/  FADD.FTZ R48, R68, R25 ;  /* 0x0000001944307221 */ /* 0x002fe20000010000 */
[----:B------:R-:W-:-:S06]  /*dd30*/  FFMA.FTZ R42, R54, UR45, -R78 ;  /* 0x0000002d362a7c23 */ /* 0x000fcc000801084e */
[----:B------:R-:W1:Y:S01]  /*dd40*/  MUFU.EX2 R20, R20 ;  /* 0x0000001400147308 */ /* 0x000e620000000800 */
[----:B--2---:R-:W-:-:S07]  /*dd50*/  FADD.FTZ R48, R69, R48 ;  /* 0x0000003045307221 */ /* 0x004fce0000010000 */
[----:B------:R-:W2:Y:S01]  /*dd60*/  MUFU.EX2 R35, R35 ;  /* 0x0000002300237308 */ /* 0x000ea20000000800 */
[----:B------:R-:W-:Y:S02]  /*dd70*/  F2FP.BF16.F32.PACK_AB R25, R28, R27 ;  /* 0x0000001b1c19723e */ /* 0x000fe400000010ff */
[----:B------:R-:W-:-:S05]  /*dd80*/  F2FP.BF16.F32.PACK_AB R14, R15, R14 ;  /* 0x0000000e0f0e723e */ /* 0x000fca00000010ff */
[----:B------:R-:W-:Y:S01]  /*dd90*/  MUFU.EX2 R45, R45 ;  /* 0x0000002d002d7308 */ /* 0x000fe20000000800 */
[----:B------:R-:W-:-:S07]  /*dda0*/  FADD.FTZ R28, R4, R7 ;  /* 0x00000007041c7221 */ /* 0x000fce0000010000 */
[----:B------:R-:W-:Y:S08]  /*ddb0*/  MUFU.EX2 R46, R46 ;  /* 0x0000002e002e7308 */ /* 0x000ff00000000800 */
[----:B------:R-:W-:Y:S01]  /*ddc0*/  MUFU.EX2 R49, R49 ;  /* 0x0000003100317308 */ /* 0x000fe20000000800 */
[--C-:B------:R-:W-:Y:S01]  /*ddd0*/  FFMA.FTZ R0, R71, UR45, -R78.reuse ;  /* 0x0000002d47007c23 */ /* 0x100fe2000801084e */
[----:B------:R-:W-:Y:S01]  /*dde0*/  FFMA.FTZ R33, R79, UR45, -R78 ;  /* 0x0000002d4f217c23 */ /* 0x000fe2000801084e */
[----:B------:R-:W4:Y:S05]  /*ddf0*/  LDL R47, [R1+0x90] ;  /* 0x00009000012f7983 */ /* 0x000f2a0000100800 */
[----:B------:R-:W2:Y:S01]  /*de00*/  MUFU.EX2 R37, R37 ;  /* 0x0000002500257308 */ /* 0x000ea20000000800 */
[----:B------:R-:W-:Y:S01]  /*de10*/  F2FP.BF16.F32.PACK_AB R15, R58, R21 ;  /* 0x000000153a0f723e */ /* 0x000fe200000010ff */
[----:B---3--:R-:W-:-:S06]  /*de20*/  FADD.FTZ R21, R83, R48 ;  /* 0x0000003053157221 */ /* 0x008fcc0000010000 */
[----:B------:R-:W3:Y:S01]  /*de30*/  MUFU.EX2 R34, R34 ;  /* 0x0000002200227308 */ /* 0x000ee20000000800 */
[----:B0-----:R-:W-:Y:S01]  /*de40*/  FADD.FTZ R28, R5, R28 ;  /* 0x0000001c051c7221 */ /* 0x001fe20000010000 */
[----:B-1----:R-:W-:-:S06]  /*de50*/  FADD.FTZ R48, R20, R21 ;  /* 0x0000001514307221 */ /* 0x002fcc0000010000 */
[----:B------:R-:W0:Y:S01]  /*de60*/  MUFU.EX2 R42, R42 ;  /* 0x0000002a002a7308 */ /* 0x000e220000000800 */
[----:B--2---:R-:W-:Y:S01]  /*de70*/  FADD.FTZ R7, R35, R28 ;  /* 0x0000001c23077221 */ /* 0x004fe20000010000 */
[----:B------:R-:W-:Y:S01]  /*de80*/  F2FP.BF16.F32.PACK_AB R28, R29, R11 ;  /* 0x0000000b1d1c723e */ /* 0x000fe200000010ff */
[----:B------:R-:W-:Y:S01]  /*de90*/  FADD.FTZ R11, R37, R48 ;  /* 0x00000030250b7221 */ /* 0x000fe20000010000 */
[----:B------:R-:W-:Y:S01]  /*dea0*/  FFMA.FTZ R50, R70, UR45, -R78 ;  /* 0x0000002d46327c23 */ /* 0x000fe2000801084e */
[----:B------:R-:W-:Y:S02]  /*deb0*/  F2FP.BF16.F32.PACK_AB R29, R31, R8 ;  /* 0x000000081f1d723e */ /* 0x000fe400000010ff */
[----:B---3--:R-:W-:-:S03]  /*dec0*/  FADD.FTZ R11, R34, R11 ;  /* 0x0000000b220b7221 */ /* 0x008fc60000010000 */
[----:B------:R-:W1:Y:S01]  /*ded0*/  MUFU.EX2 R50, R50 ;  /* 0x0000003200327308 */ /* 0x000e620000000800 */
[----:B------:R-:W-:Y:S01]  /*dee0*/  FFMA.FTZ R54, R72, UR45, -R78 ;  /* 0x0000002d48367c23 */ /* 0x000fe2000801084e */
[----:B------:R-:W-:Y:S01]  /*def0*/  F2FP.BF16.F32.PACK_AB R31, R3, R32 ;  /* 0x00000020031f723e */ /* 0x000fe200000010ff */
[----:B0-----:R-:W-:-:S05]  /*df00*/  FADD.FTZ R8, R42, R11 ;  /* 0x0000000b2a087221 */ /* 0x001fca0000010000 */
[----:B------:R-:W0:Y:S01]  /*df10*/  MUFU.EX2 R53, R53 ;  /* 0x0000003500357308 */ /* 0x000e220000000800 */
[----:B------:R-:W-:Y:S01]  /*df20*/  FADD.FTZ R3, R45, R8 ;  /* 0x000000082d037221 */ /* 0x000fe20000010000 */
[----:B------:R2:W-:Y:S03]  /*df30*/  STSM.16.M88.4 [R92], R12 ;  /* 0x0000000c5c007844 */ /* 0x0005e60000000200 */
[----:B------:R-:W-:-:S03]  /*df40*/  FADD.FTZ R8, R46, R3 ;  /* 0x000000032e087221 */ /* 0x000fc60000010000 */
[----:B------:R-:W3:Y:S08]  /*df50*/  MUFU.EX2 R54, R54 ;  /* 0x0000003600367308 */ /* 0x000ef00000000800 */
[----:B------:R-:W-:Y:S01]  /*df60*/  MUFU.EX2 R0, R0 ;  /* 0x0000000000007308 */ /* 0x000fe20000000800 */
[----:B--2---:R-:W-:Y:S01]  /*df70*/  F2FP.BF16.F32.PACK_AB R13, R5, R4 ;  /* 0x00000004050d723e */ /* 0x004fe200000010ff */
[----:B------:R-:W-:-:S06]  /*df80*/  FADD.FTZ R5, R49, R8 ;  /* 0x0000000831057221 */ /* 0x000fcc0000010000 */
[----:B------:R-:W2:Y:S01]  /*df90*/  MUFU.EX2 R33, R33 ;  /* 0x0000002100217308 */ /* 0x000ea20000000800 */
[----:B-1----:R-:W-:Y:S01]  /*dfa0*/  FADD.FTZ R8, R50, R5 ;  /* 0x0000000532087221 */ /* 0x002fe20000010000 */
[----:B------:R-:W-:Y:S02]  /*dfb0*/  F2FP.BF16.F32.PACK_AB R26, R82, R81 ;  /* 0x00000051521a723e */ /* 0x000fe400000010ff */
[----:B------:R-:W-:Y:S01]  /*dfc0*/  F2FP.BF16.F32.PACK_AB R27, R62, R61 ;  /* 0x0000003d3e1b723e */ /* 0x000fe200000010ff */
[----:B0-----:R-:W-:Y:S01]  /*dfd0*/  FADD.FTZ R5, R53, R8 ;  /* 0x0000000835057221 */ /* 0x001fe20000010000 */
[----:B------:R-:W-:-:S03]  /*dfe0*/  F2FP.BF16.F32.PACK_AB R30, R38, R30 ;  /* 0x0000001e261e723e */ /* 0x000fc600000010ff */
[----:B---3--:R-:W-:Y:S01]  /*dff0*/  FADD.FTZ R5, R54, R5 ;  /* 0x0000000536057221 */ /* 0x008fe20000010000 */
[----:B------:R-:W-:Y:S04]  /*e000*/  STSM.16.M88.4 [R90], R24 ;  /* 0x000000185a007844 */ /* 0x000fe80000000200 */
[----:B------:R2:W-:Y:S02]  /*e010*/  STSM.16.M88.4 [R89], R28 ;  /* 0x0000001c59007844 */ /* 0x0005e40000000200 */
[----:B--2---:R-:W-:Y:S01]  /*e020*/  F2FP.BF16.F32.PACK_AB R30, R33, R0 ;  /* 0x00000000211e723e */ /* 0x004fe200000010ff */
[----:B------:R-:W-:Y:S02]  /*e030*/  FADD.FTZ R0, R0, R5 ;  /* 0x0000000500007221 */ /* 0x000fe40000010000 */
[----:B------:R-:W2:Y:S01]  /*e040*/  LDL R5, [R1+0x78] ;  /* 0x0000780001057983 */ /* 0x000ea20000100800 */
[----:B------:R-:W0:Y:S01]  /*e050*/  MUFU.EX2 R44, R44 ;  /* 0x0000002c002c7308 */ /* 0x000e220000000800 */
[--C-:B------:R-:W-:Y:S01]  /*e060*/  FFMA.FTZ R55, R55, UR45, -R66.reuse ;  /* 0x0000002d37377c23 */ /* 0x100fe20008010842 */
[----:B------:R-:W-:-:S06]  /*e070*/  FFMA.FTZ R36, R56, UR45, -R66 ;  /* 0x0000002d38247c23 */ /* 0x000fcc0008010842 */
[----:B------:R-:W1:Y:S01]  /*e080*/  MUFU.EX2 R39, R39 ;  /* 0x0000002700277308 */ /* 0x000e620000000800 */
[----:B------:R-:W-:-:S07]  /*e090*/  FFMA.FTZ R43, R59, UR45, -R66 ;  /* 0x0000002d3b2b7c23 */ /* 0x000fce0008010842 */
[----:B------:R-:W3:Y:S01]  /*e0a0*/  MUFU.EX2 R40, R40 ;  /* 0x0000002800287308 */ /* 0x000ee20000000800 */
[----:B0-----:R-:W-:Y:S01]  /*e0b0*/  FADD.FTZ R38, R44, R7 ;  /* 0x000000072c267221 */ /* 0x001fe20000010000 */
[----:B------:R-:W-:-:S06]  /*e0c0*/  FFMA.FTZ R60, R60, UR45, -R66 ;  /* 0x0000002d3c3c7c23 */ /* 0x000fcc0008010842 */
[----:B------:R-:W0:Y:S01]  /*e0d0*/  MUFU.EX2 R10, R55 ;  /* 0x00000037000a7308 */ /* 0x000e220000000800 */
[----:B-1----:R-:W-:Y:S01]  /*e0e0*/  FADD.FTZ R7, R39, R38 ;  /* 0x0000002627077221 */ /* 0x002fe20000010000 */
[----:B------:R-:W-:-:S06]  /*e0f0*/  FFMA.FTZ R63, R63, UR45, -R66 ;  /* 0x0000002d3f3f7c23 */ /* 0x000fcc0008010842 */
[----:B------:R-:W1:Y:S01]  /*e100*/  MUFU.EX2 R36, R36 ;  /* 0x0000002400247308 */ /* 0x000e620000000800 */
[--C-:B------:R-:W-:Y:S01]  /*e110*/  FFMA.FTZ R76, R76, UR45, -R66.reuse ;  /* 0x0000002d4c4c7c23 */ /* 0x100fe20008010842 */
[--C-:B------:R-:W-:Y:S01]  /*e120*/  FFMA.FTZ R75, R75, UR45, -R66.reuse ;  /* 0x0000002d4b4b7c23 */ /* 0x100fe20008010842 */
[--C-:B------:R-:W-:Y:S01]  /*e130*/  FFMA.FTZ R74, R74, UR45, -R66.reuse ;  /* 0x0000002d4a4a7c23 */ /* 0x100fe20008010842 */
[--C-:B------:R-:W-:Y:S01]  /*e140*/  FFMA.FTZ R73, R73, UR45, -R66.reuse ;  /* 0x0000002d49497c23 */ /* 0x100fe20008010842 */
[----:B------:R-:W-:-:S03]  /*e150*/  FFMA.FTZ R66, R77, UR45, -R66 ;  /* 0x0000002d4d427c23 */ /* 0x000fc60008010842 */
[----:B------:R-:W1:Y:S01]  /*e160*/  MUFU.EX2 R43, R43 ;  /* 0x0000002b002b7308 */ /* 0x000e620000000800 */
[----:B---3--:R-:W-:-:S07]  /*e170*/  FADD.FTZ R7, R40, R7 ;  /* 0x0000000728077221 */ /* 0x008fce0000010000 */
[----:B------:R-:W3:Y:S01]  /*e180*/  MUFU.EX2 R60, R60 ;  /* 0x0000003c003c7308 */ /* 0x000ee20000000800 */
[----:B0-----:R-:W-:-:S07]  /*e190*/  FADD.FTZ R7, R10, R7 ;  /* 0x000000070a077221 */ /* 0x001fce0000010000 */
[----:B------:R-:W0:Y:S01]  /*e1a0*/  MUFU.EX2 R63, R63 ;  /* 0x0000003f003f7308 */ /* 0x000e220000000800 */
[----:B-1----:R-:W-:-:S07]  /*e1b0*/  FADD.FTZ R4, R36, R7 ;  /* 0x0000000724047221 */ /* 0x002fce0000010000 */
[----:B------:R-:W1:Y:S08]  /*e1c0*/  MUFU.EX2 R76, R76 ;  /* 0x0000004c004c7308 */ /* 0x000e700000000800 */
[----:B------:R-:W-:Y:S08]  /*e1d0*/  MUFU.EX2 R75, R75 ;  /* 0x0000004b004b7308 */ /* 0x000ff00000000800 */
[----:B------:R-:W1:Y:S08]  /*e1e0*/  MUFU.EX2 R74, R74 ;  /* 0x0000004a004a7308 */ /* 0x000e700000000800 */
[----:B------:R-:W-:Y:S08]  /*e1f0*/  MUFU.EX2 R73, R73 ;  /* 0x0000004900497308 */ /* 0x000ff00000000800 */
[----:B------:R-:W1:Y:S01]  /*e200*/  MUFU.EX2 R66, R66 ;  /* 0x0000004200427308 */ /* 0x000e620000000800 */
[----:B------:R-:W-:Y:S01]  /*e210*/  FADD.FTZ R3, R43, R4 ;  /* 0x000000042b037221 */ /* 0x000fe20000010000 */
[----:B------:R-:W-:-:S02]  /*e220*/  F2FP.BF16.F32.PACK_AB R12, R68, R41 ;  /* 0x00000029440c723e */ /* 0x000fc400000010ff */
[----:B------:R-:W-:Y:S02]  /*e230*/  F2FP.BF16.F32.PACK_AB R14, R83, R69 ;  /* 0x00000045530e723e */ /* 0x000fe400000010ff */
[----:B------:R-:W-:Y:S01]  /*e240*/  F2FP.BF16.F32.PACK_AB R15, R44, R35 ;  /* 0x000000232c0f723e */ /* 0x000fe200000010ff */
[----:B---3--:R-:W-:Y:S01]  /*e250*/  FADD.FTZ R4, R60, R3 ;  /* 0x000000033c047221 */ /* 0x008fe20000010000 */
[----:B------:R-:W-:-:S03]  /*e260*/  F2FP.BF16.F32.PACK_AB R24, R46, R45 ;  /* 0x0000002d2e18723e */ /* 0x000fc600000010ff */
[----:B------:R3:W-:Y:S01]  /*e270*/  STSM.16.M88.4 [R91+0x27800], R12 ;  /* 0x0278000c5b007844 */ /* 0x0007e20000000200 */
[----:B0-----:R-:W-:Y:S01]  /*e280*/  FADD.FTZ R3, R63, R4 ;  /* 0x000000043f037221 */ /* 0x001fe20000010000 */
[----:B------:R-:W-:Y:S02]  /*e290*/  F2FP.BF16.F32.PACK_AB R26, R50, R49 ;  /* 0x00000031321a723e */ /* 0x000fe400000010ff */
[----:B------:R-:W-:Y:S02]  /*e2a0*/  F2FP.BF16.F32.PACK_AB R25, R60, R43 ;  /* 0x0000002b3c19723e */ /* 0x000fe400000010ff */
[----:B-1----:R-:W-:Y:S02]  /*e2b0*/  F2FP.BF16.F32.PACK_AB R27, R76, R63 ;  /* 0x0000003f4c1b723e */ /* 0x002fe400000010ff */
[----:B------:R-:W-:Y:S02]  /*e2c0*/  F2FP.BF16.F32.PACK_AB R28, R54, R53 ;  /* 0x00000035361c723e */ /* 0x000fe400000010ff */
[----:B------:R-:W-:-:S02]  /*e2d0*/  F2FP.BF16.F32.PACK_AB R29, R74, R75 ;  /* 0x0000004b4a1d723e */ /* 0x000fc400000010ff */
[----:B------:R-:W-:Y:S02]  /*e2e0*/  F2FP.BF16.F32.PACK_AB R31, R66, R73 ;  /* 0x00000049421f723e */ /* 0x000fe400000010ff */
[----:B---3--:R-:W-:Y:S02]  /*e2f0*/  F2FP.BF16.F32.PACK_AB R12, R37, R20 ;  /* 0x00000014250c723e */ /* 0x008fe400000010ff */
[----:B------:R-:W-:Y:S02]  /*e300*/  F2FP.BF16.F32.PACK_AB R14, R42, R34 ;  /* 0x000000222a0e723e */ /* 0x000fe400000010ff */
[----:B------:R-:W-:Y:S02]  /*e310*/  F2FP.BF16.F32.PACK_AB R13, R40, R39 ;  /* 0x00000027280d723e */ /* 0x000fe400000010ff */
[----:B------:R-:W-:Y:S01]  /*e320*/  F2FP.BF16.F32.PACK_AB R15, R36, R10 ;  /* 0x0000000a240f723e */ /* 0x000fe200000010ff */
[----:B------:R-:W-:-:S04]  /*e330*/  FADD.FTZ R4, R76, R3 ;  /* 0x000000034c047221 */ /* 0x000fc80000010000 */
[----:B------:R-:W-:-:S04]  /*e340*/  FADD.FTZ R3, R75, R4 ;  /* 0x000000044b037221 */ /* 0x000fc80000010000 */
[----:B------:R-:W-:Y:S01]  /*e350*/  FADD.FTZ R4, R74, R3 ;  /* 0x000000034a047221 */ /* 0x000fe20000010000 */
[----:B------:R-:W-:Y:S01]  /*e360*/  FADD.FTZ R3, R33, R0 ;  /* 0x0000000021037221 */ /* 0x000fe20000010000 */
[----:B------:R-:W-:Y:S02]  /*e370*/  VIADD R0, R88, 0xfffffffe ;  /* 0xfffffffe58007836 */ /* 0x000fe40000000000 */
[----:B------:R-:W-:Y:S01]  /*e380*/  FADD.FTZ R73, R73, R4 ;  /* 0x0000000449497221 */ /* 0x000fe20000010000 */
[--C-:B------:R-:W-:Y:S01]  /*e390*/  IMAD.MOV.U32 R134, RZ, RZ, R135.reuse ;  /* 0x000000ffff867224 */ /* 0x100fe200078e0087 */
[-C--:B------:R-:W-:Y:S01]  /*e3a0*/  MOV R126, R135.reuse ;  /* 0x00000087007e7202 */ /* 0x080fe20000000f00 */
[----:B------:R-:W-:Y:S02]  /*e3b0*/  IMAD.MOV.U32 R133, RZ, RZ, R135 ;  /* 0x000000ffff857224 */ /* 0x000fe400078e0087 */
[----:B------:R-:W-:Y:S01]  /*e3c0*/  FADD.FTZ R4, R66, R73 ;  /* 0x0000004942047221 */ /* 0x000fe20000010000 */
[--C-:B------:R-:W-:Y:S01]  /*e3d0*/  IMAD.MOV.U32 R132, RZ, RZ, R135.reuse ;  /* 0x000000ffff847224 */ /* 0x100fe200078e0087 */
[----:B-----5:R-:W-:Y:S01]  /*e3e0*/  MOV R95, R135 ;  /* 0x00000087005f7202 */ /* 0x020fe20000000f00 */
        /* <DEDUP_REMOVED lines=12> */
[--C-:B------:R-:W-:Y:S01]  /*e4b0*/  IMAD.MOV.U32 R118, RZ, RZ, R135.reuse ;  /* 0x000000ffff767224 */ /* 0x100fe200078e0087 */
[----:B----4-:R-:W-:Y:S04]  /*e4c0*/  STSM.16.M88.4 [R47], R12 ;  /* 0x0000000c2f007844 */ /* 0x010fe80000000200 */
[----:B------:R0:W-:Y:S04]  /*e4d0*/  STSM.16.M88.4 [R90+0x6000], R24 ;  /* 0x006000185a007844 */ /* 0x0001e80000000200 */
[----:B------:R1:W-:Y:S01]  /*e4e0*/  STSM.16.M88.4 [R89+0x6000], R28 ;  /* 0x0060001c59007844 */ /* 0x0003e20000000200 */
[----:B------:R3:W-:Y:S06]  /*e4f0*/  MEMBAR.ALL.CTA ;  /* 0x0000000000007992 */ /* 0x0007ec0000008000 */
[----:B---3--:R-:W3:Y:S01]  /*e500*/  FENCE.VIEW.ASYNC.S ;  /* 0x00000000000073c6 */ /* 0x008ee20000000000 */
        /* <DEDUP_REMOVED lines=26> */
[--C-:B0-----:R-:W-:Y:S02]  /*e6b0*/  IMAD.MOV.U32 R90, RZ, RZ, R135.reuse ;  /* 0x000000ffff5a7224 */ /* 0x101fe400078e0087 */
[--C-:B-1----:R-:W-:Y:S02]  /*e6c0*/  IMAD.MOV.U32 R89, RZ, RZ, R135.reuse ;  /* 0x000000ffff597224 */ /* 0x102fe400078e0087 */
[----:B------:R-:W-:Y:S01]  /*e6d0*/  IMAD.MOV.U32 R88, RZ, RZ, R135 ;  /* 0x000000ffff587224 */ /* 0x000fe200078e0087 */
[----:B--2---:R-:W-:Y:S01]  /*e6e0*/  ISETP.GE.AND P1, PT, R0, R5, PT ;  /* 0x000000050000720c */ /* 0x004fe20003f26270 */
[----:B---3--:R-:W-:-:S12]  /*e6f0*/  NOP ;  /* 0x0000000000007918 */ /* 0x008fd80000000000 */
[----:B------:R-:W-:Y:S05]  /*e700*/  @!P1 BRA `(.L_x_10520) ;  /* 0x0000002c00c49947 */ /* 0x000fea0003800000 */
[----:B------:R0:W5:Y:S01]  /*e710*/  LDL.LU R10, [R1] ;  /* 0x00000000010a7983 */ /* 0x0001620000300800 */
[----:B------:R-:W-:Y:S01]  /*e720*/  IMAD.MOV.U32 R8, RZ, RZ, R9 ;  /* 0x000000ffff087224 */ /* 0x000fe200078e0009 */
[----:B------:R-:W-:Y:S01]  /*e730*/  CS2R R134, SRZ ;  /* 0x0000000000867805 */ /* 0x000fe2000001ff00 */
[----:B------:R-:W-:Y:S01]  /*e740*/  IMAD.MOV.U32 R7, RZ, RZ, R6 ;  /* 0x000000ffff077224 */ /* 0x000fe200078e0006 */
[----:B------:R-:W-:Y:S01]  /*e750*/  CS2R R132, SRZ ;  /* 0x0000000000847805 */ /* 0x000fe2000001ff00 */
[----:B------:R-:W-:Y:S01]  /*e760*/  IMAD.MOV.U32 R5, RZ, RZ, R142 ;  /* 0x000000ffff057224 */ /* 0x000fe200078e008e */
        /* <DEDUP_REMOVED lines=21> */
[----:B0-----:R-:W-:-:S07]  /*e8c0*/  CS2R R88, SRZ ;  /* 0x0000000000587805 */ /* 0x001fce000001ff00 */
.L_x_10532:
[----:B------:R-:W2:Y:S01]  /*e8d0*/  LDL R6, [R1+0x7c] ;  /* 0x00007c0001067983 */ /* 0x000ea20000100800 */
[----:B------:R-:W-:Y:S01]  /*e8e0*/  ISETP.NE.AND P1, PT, R5, 0x1, PT ;  /* 0x000000010500780c */ /* 0x000fe20003f25270 */
[----:B------:R-:W-:Y:S05]  /*e8f0*/  YIELD ;  /* 0x0000000000007946 */ /* 0x000fea0003800000 */
[----:B------:R-:W-:-:S04]  /*e900*/  SEL R9, RZ, 0x1, P1 ;  /* 0x00000001ff097807 */ /* 0x000fc80000800000 */
[----:B-----5:R-:W-:-:S05]  /*e910*/  LOP3.LUT R11, R10, R9, RZ, 0x3c, !PT ;  /* 0x000000090a0b7212 */ /* 0x020fca00078e3cff */
[----:B------:R0:W-:Y:S01]  /*e920*/  STL [R1], R11 ;  /* 0x0000000b01007387 */ /* 0x0001e20000100800 */
[----:B--2---:R-:W-:-:S13]  /*e930*/  ISETP.NE.AND P1, PT, R6, RZ, PT ;  /* 0x000000ff0600720c */ /* 0x004fda0003f25270 */
[----:B0-----:R-:W-:Y:S05]  /*e940*/  @P1 BRA `(.L_x_10521) ;  /* 0x00000000003c1947 */ /* 0x001fea0003800000 */
[----:B------:R-:W-:Y:S05]  /*e950*/  @!P0 BRA `(.L_x_10522) ;  /* 0x0000000000048947 */ /* 0x000fea0003800000 */
[----:B------:R-:W-:Y:S01]  /*e960*/  BPT.TRAP 0x1 ;  /* 0x000000040000795c */ /* 0x000fe20000300000 */
.L_x_10522:
        /* <DEDUP_REMOVED lines=8> */
.L_x_10523:
[----:B------:R-:W-:Y:S04]  /*e9f0*/  BSSY B0, `(.L_x_10521) ;  /* 0x0000004000007945 */ /* 0x000fe80003800000 */
[----:B-1----:R-:W-:Y:S05]  /*ea00*/  @P2 BRA `(.L_x_10524) ;  /* 0x0000000000082947 */ /* 0x002fea0003800000 */
[----:B------:R-:W1:Y:S02]  /*ea10*/  SYNCS.PHASECHK.TRANS64.TRYWAIT P2, [R9+URZ+0x2d830], R6 ;  /* 0x02d83006090075a7 */ /* 0x000e64000804017f */
[----:B-1----:R-:W-:Y:S05]  /*ea20*/  @!P2 BRA `(.L_x_10525) ;  /* 0x000000dc00fca947 */ /* 0x002fea0003800000 */
.L_x_10524:
[----:B------:R-:W-:Y:S05]  /*ea30*/  BSYNC B0 ;  /* 0x0000000000007941 */ /* 0x000fea0003800000 */
.L_x_10521:
[----:B01----:R-:W2:Y:S04]  /*ea40*/  LDL R9, [R1+0x80] ;  /* 0x0000800001097983 */ /* 0x003ea80000100800 */
[----:B------:R-:W3:Y:S01]  /*ea50*/  LDL.64 R26, [R1+0x18] ;  /* 0x00001800011a7983 */ /* 0x000ee20000100a00 */
[----:B------:R-:W-:Y:S01]  /*ea60*/  VIADD R142, R5, 0x1 ;  /* 0x00000001058e7836 */ /* 0x000fe20000000000 */
[----:B------:R-:W-:Y:S05]  /*ea70*/  WARPSYNC.ALL ;  /* 0x0000000000007948 */ /* 0x000fea0003800000 */
[C---:B------:R-:W-:Y:S01]  /*ea80*/  ISETP.NE.AND P2, PT, R142.reuse, 0x2, PT ;  /* 0x000000028e00780c */ /* 0x040fe20003f45270 */
[----:B------:R-:W4:Y:S03]  /*ea90*/  LDL.64 R154, [R1+0x60] ;  /* 0x00006000019a7983 */ /* 0x000f260000100a00 */
[----:B------:R-:W-:Y:S01]  /*eaa0*/  SEL R142, R142, RZ, P2 ;  /* 0x000000ff8e8e7207 */ /* 0x000fe20001000000 */
[----:B------:R-:W-:Y:S01]  /*eab0*/  IMAD.MOV.U32 R15, RZ, RZ, -0x7fffffe0 ;  /* 0x80000020ff0f7424 */ /* 0x000fe200078e00ff */
[----:B------:R-:W0:Y:S04]  /*eac0*/  S2R R6, SR_TID.X ;  /* 0x0000000000067919 */ /* 0x000e280000002100 */
[----:B------:R-:W-:Y:S01]  /*ead0*/  R2UR UR15, R15 ;  /* 0x000000000f0f72ca */ /* 0x000fe200000e0000 */
[----:B------:R-:W-:Y:S01]  /*eae0*/  IMAD.MOV.U32 R13, RZ, RZ, -0x7fffffe0 ;  /* 0x80000020ff0d7424 */ /* 0x000fe200078e00ff */
[----:B------:R-:W5:Y:S04]  /*eaf0*/  LDL.64 R150, [R1+0x40] ;  /* 0x0000400001967983 */ /* 0x000f680000100a00 */
[----:B------:R-:W5:Y:S04]  /*eb00*/  LDL.64 R148, [R1+0x38] ;  /* 0x0000380001947983 */ /* 0x000f680000100a00 */
[----:B------:R-:W5:Y:S01]  /*eb10*/  LDL.64 R146, [R1+0x30] ;  /* 0x0000300001927983 */ /* 0x000f620000100a00 */
[----:B0-----:R-:W-:-:S05]  /*eb20*/  SHF.R.U32.HI R6, RZ, 0x7, R6 ;  /* 0x00000007ff067819 */ /* 0x001fca0000011606 */
[----:B------:R-:W-:Y:S01]  /*eb30*/  VIADD R6, R6, 0x8 ;  /* 0x0000000806067836 */ /* 0x000fe20000000000 */
[----:B------:R-:W-:Y:S01]  /*eb40*/  R2UR UR7, R13 ;  /* 0x000000000d0772ca */ /* 0x000fe200000e0000 */
[----:B------:R-:W-:-:S05]  /*eb50*/  IMAD.MOV.U32 R25, RZ, RZ, -0x7fffffe0 ;  /* 0x80000020ff197424 */ /* 0x000fca00078e00ff */
[----:B------:R-:W-:Y:S01]  /*eb60*/  R2UR UR23, R25 ;  /* 0x00000000191772ca */ /* 0x000fe200000e0000 */
[----:B------:R-:W-:Y:S02]  /*eb70*/  IMAD.MOV.U32 R21, RZ, RZ, -0x7fffffe0 ;  /* 0x80000020ff157424 */ /* 0x000fe400078e00ff */
[----:B--2---:R-:W-:-:S04]  /*eb80*/  IMAD R12, R142, 0x600, R9 ;  /* 0x000006008e0c7824 */ /* 0x004fc800078e0209 */
[----:B------:R-:W-:-:S05]  /*eb90*/  VIADD R14, R12, 0x200 ;  /* 0x000002000c0e7836 */ /* 0x000fca0000000000 */
[----:B------:R-:W-:Y:S02]  /*eba0*/  R2UR UR14, R14 ;  /* 0x000000000e0e72ca */ /* 0x000fe400000e0000 */
[----:B------:R-:W2:Y:S01]  /*ebb0*/  LDL.64 R14, [R1+0x68] ;  /* 0x00006800010e7983 */ /* 0x000ea20000100a00 */
[C---:B------:R-:W-:Y:S01]  /*ebc0*/  R2UR UR6, R12.reuse ;  /* 0x000000000c0672ca */ /* 0x040fe200000e0000 */
[----:B------:R-:W-:Y:S01]  /*ebd0*/  VIADD R24, R12, 0x400 ;  /* 0x000004000c187836 */ /* 0x000fe20000000000 */
[----:B---3--:R-:W-:Y:S02]  /*ebe0*/  R2UR UR4, R26 ;  /* 0x000000001a0472ca */ /* 0x008fe400000e0000 */
[----:B------:R-:W-:Y:S02]  /*ebf0*/  R2UR UR5, R27 ;  /* 0x000000001b0572ca */ /* 0x000fe400000e0000 */
[----:B------:R-:W-:Y:S01]  /*ec00*/  R2UR UR22, R24 ;  /* 0x00000000181672ca */ /* 0x000fe200000e0000 */
[----:B------:R0:W-:Y:S06]  /*ec10*/  BAR.SYNC.DEFER_BLOCKING R6, 0x100 ;  /* 0x000400060000751d */ /* 0x0001ec0000010000 */
[----:B------:R-:W-:-:S06]  /*ec20*/  WARPGROUP.ARRIVE ;  /* 0x00000000000079c5 */ /* 0x000fcc0000000000 */
[----:B------:R-:W-:Y:S01]  /*ec30*/  HGMMA.64x128x16.F32.BF16 R24, gdesc[UR4], RZ, !UPT, gsb0 ;  /* 0x01e00000041879f0 */ /* 0x000fe2000c0018ff */
[----:B------:R-:W-:Y:S01]  /*ec40*/  VIADD R20, R12, 0x2 ;  /* 0x000000020c147836 */ /* 0x000fe20000000000 */
[----:B------:R-:W-:-:S04]  /*ec50*/  R2UR UR11, R21 ;  /* 0x00000000150b72ca */ /* 0x000fc800000e0000 */
[----:B------:R-:W-:Y:S02]  /*ec60*/  R2UR UR10, R20 ;  /* 0x00000000140a72ca */ /* 0x000fe400000e0000 */
[----:B----4-:R-:W-:Y:S02]  /*ec70*/  R2UR UR12, R154 ;  /* 0x000000009a0c72ca */ /* 0x010fe400000e0000 */
[----:B------:R-:W-:Y:S01]  /*ec80*/  R2UR UR13, R155 ;  /* 0x000000009b0d72ca */ /* 0x000fe200000e0000 */
[----:B------:R-:W-:Y:S02]  /*ec90*/  WARPGROUP.DEPBAR.LE gsb0, 0x0 ;  /* 0x00008000000079c5 */ /* 0x000fe40000010000 */
[----:B------:R-:W-:Y:S01]  /*eca0*/  WARPGROUP.ARRIVE ;  /* 0x00000000000079c5 */ /* 0x000fe20000000000 */
[----:B--2---:R-:W-:Y:S02]  /*ecb0*/  R2UR UR8, R14 ;  /* 0x000000000e0872ca */ /* 0x004fe400000e0000 */
[----:B------:R-:W-:-:S13]  /*ecc0*/  R2UR UR9, R15 ;  /* 0x000000000f0972ca */ /* 0x000fda00000e0000 */
[----:B------:R-:W-:Y:S01]  /*ecd0*/  HGMMA.64x128x16.F32.BF16 R24, gdesc[UR8], R24, gsb0 ;  /* 0x01e00000081879f0 */ /* 0x000fe20008001818 */
[----:B------:R-:W-:Y:S01]  /*ece0*/  VIADD R20, R12, 0x202 ;  /* 0x000002020c147836 */ /* 0x000fe20000000000 */
[----:B------:R-:W-:Y:S02]  /*ecf0*/  R2UR UR19, R21 ;  /* 0x00000000151372ca */ /* 0x000fe400000e0000 */
[----:B-----5:R-:W-:Y:S02]  /*ed00*/  R2UR UR16, R150 ;  /* 0x00000000961072ca */ /* 0x020fe400000e0000 */
[----:B------:R-:W-:Y:S02]  /*ed10*/  R2UR UR18, R20 ;  /* 0x00000000141272ca */ /* 0x000fe400000e0000 */
[----:B------:R-:W-:Y:S01]  /*ed20*/  R2UR UR17, R151 ;  /* 0x00000000971172ca */ /* 0x000fe200000e0000 */
[----:B------:R-:W-:Y:S02]  /*ed30*/  WARPGROUP.DEPBAR.LE gsb0, 0x0 ;  /* 0x00008000000079c5 */ /* 0x000fe40000010000 */
[----:B------:R-:W-:-:S06]  /*ed40*/  WARPGROUP.ARRIVE ;  /* 0x00000000000079c5 */ /* 0x000fcc0000000000 */
[----:B------:R-:W-:Y:S01]  /*ed50*/  HGMMA.64x128x16.F32.BF16 R24, gdesc[UR12], R24, gsb0 ;  /* 0x01e000000c1879f0 */ /* 0x000fe20008001818 */
[----:B------:R-:W-:Y:S02]  /*ed60*/  R2UR UR20, R148 ;  /* 0x00000000941472ca */ /* 0x000fe400000e0000 */
[----:B------:R-:W-:Y:S01]  /*ed70*/  R2UR UR21, R149 ;  /* 0x00000000951572ca */ /* 0x000fe200000e0000 */
[----:B------:R-:W-:Y:S02]  /*ed80*/  WARPGROUP.DEPBAR.LE gsb0, 0x0 ;  /* 0x00008000000079c5 */ /* 0x000fe40000010000 */
[----:B------:R-:W-:-:S06]  /*ed90*/  WARPGROUP.ARRIVE ;  /* 0x00000000000079c5 */ /* 0x000fcc0000000000 */
[----:B------:R-:W-:Y:S01]  /*eda0*/  HGMMA.64x128x16.F32.BF16 R24, gdesc[UR16], R24, gsb0 ;  /* 0x01e00000101879f0 */ /* 0x000fe20008001818 */
[----:B------:R-:W-:Y:S01]  /*edb0*/  VIADD R12, R12, 0x402 ;  /* 0x000004020c0c7836 */ /* 0x000fe20000000000 */
[----:B------:R-:W-:Y:S02]  /*edc0*/  R2UR UR27, R13 ;  /* 0x000000000d1b72ca */ /* 0x000fe400000e0000 */
[----:B------:R-:W-:Y:S02]  /*edd0*/  R2UR UR24, R146 ;  /* 0x00000000921872ca */ /* 0x000fe400000e0000 */
        /* <DEDUP_REMOVED lines=12> */
.L_x_10527:
[----:B------:R-:W-:Y:S01]  /*eea0*/  SHF.L.U32 R6, R10, 0x1f, RZ ;  /* 0x0000001f0a067819 */ /* 0x000fe200000006ff */
[----:B------:R-:W-:-:S04]  /*eeb0*/  IMAD R9, R5, 0x8, R2 ;  /* 0x0000000805097824 */ /* 0x000fc800078e0202 */
[----:B------:R0:W1:Y:S01]  /*eec0*/  SYNCS.PHASECHK.TRANS64.TRYWAIT P1, [R9+URZ+0x2d850], R6 ;  /* 0x02d85006090075a7 */ /* 0x000062000802017f */
[----:B------:R-:W-:Y:S05]  /*eed0*/  @!P0 BRA `(.L_x_10528) ;  /* 0x0000000000048947 */ /* 0x000fea0003800000 */
[----:B------:R-:W-:Y:S01]  /*eee0*/  BPT.TRAP 0x1 ;  /* 0x000000040000795c */ /* 0x000fe20000300000 */
.L_x_10528:
[----:B-1----:R-:W-:Y:S05]  /*eef0*/  @P1 BRA `(.L_x_10526) ;  /* 0x0000000000081947 */ /* 0x002fea0003800000 */
[----:B------:R-:W1:Y:S02]  /*ef00*/  SYNCS.PHASECHK.TRANS64.TRYWAIT P1, [R9+URZ+0x2d850], R6 ;  /* 0x02d85006090075a7 */ /* 0x000e64000802017f */
[----:B-1----:R-:W-:Y:S05]  /*ef10*/  @!P1 BRA `(.L_x_10529) ;  /* 0x000000d800d49947 */ /* 0x002fea0003800000 */
.L_x_10526:
[----:B------:R-:W2:Y:S01]  /*ef20*/  LDL R14, [R1+0x84] ;  /* 0x00008400010e7983 */ /* 0x000ea20000100800 */
[----:B01----:R-:W-:Y:S01]  /*ef30*/  VIADD R6, R2, 0x400 ;  /* 0x0000040002067836 */ /* 0x003fe20000000000 */
[----:B------:R-:W-:Y:S05]  /*ef40*/  WARPSYNC.ALL ;  /* 0x0000000000007948 */ /* 0x000fea0003800000 */
[----:B------:R-:W-:Y:S01]  /*ef50*/  SHF.R.U32.HI R6, RZ, 0x4, R6 ;  /* 0x00000004ff067819 */ /* 0x000fe20000011606 */
[----:B------:R-:W-:Y:S01]  /*ef60*/  IMAD.MOV.U32 R11, RZ, RZ, -0x7fffffe0 ;  /* 0x80000020ff0b7424 */ /* 0x000fe200078e00ff */
[----:B------:R-:W-:Y:S01]  /*ef70*/  WARPGROUP.ARRIVE ;  /* 0x00000000000079c5 */ /* 0x000fe20000000000 */
[----:B------:R-:W-:Y:S01]  /*ef80*/  IMAD.MOV.U32 R13, RZ, RZ, -0x7fffffe0 ;  /* 0x80000020ff0d7424 */ /* 0x000fe200078e00ff */
[----:B------:R-:W-:-:S02]  /*ef90*/  LOP3.LUT R6, R6, 0x3fff, RZ, 0xc0, !PT ;  /* 0x00003fff06067812 */ /* 0x000fc400078ec0ff */
[C---:B------:R-:W-:Y:S02]  /*efa0*/  R2UR UR7, R11.reuse ;  /* 0x000000000b0772ca */ /* 0x040fe400000e0000 */
[----:B------:R-:W-:Y:S02]  /*efb0*/  LOP3.LUT R6, R6, 0x2000000, RZ, 0xfc, !PT ;  /* 0x0200000006067812 */ /* 0x000fe400078efcff */
[----:B------:R-:W-:Y:S01]  /*efc0*/  R2UR UR35, R11 ;  /* 0x000000000b2372ca */ /* 0x000fe200000e0000 */
[----:B------:R-:W-:Y:S01]  /*efd0*/  IMAD.MOV.U32 R11, RZ, RZ, 0x40000040 ;  /* 0x40000040ff0b7424 */ /* 0x000fe200078e00ff */
[----:B------:R-:W-:Y:S01]  /*efe0*/  R2UR UR11, R13 ;  /* 0x000000000d0b72ca */ /* 0x000fe200000e0000 */
[----:B------:R-:W-:Y:S01]  /*eff0*/  IMAD R10, R5, 0x600, R6 ;  /* 0x00000600050a7824 */ /* 0x000fe200078e0206 */
[----:B------:R-:W-:Y:S02]  /*f000*/  R2UR UR15, R13 ;  /* 0x000000000d0f72ca */ /* 0x000fe400000e0000 */
[----:B------:R-:W-:Y:S01]  /*f010*/  R2UR UR5, R11 ;  /* 0x000000000b0572ca */ /* 0x000fe200000e0000 */
[C---:B------:R-:W-:Y:S01]  /*f020*/  VIADD R12, R10.reuse, 0x40 ;  /* 0x000000400a0c7836 */ /* 0x040fe20000000000 */
[----:B------:R-:W-:Y:S01]  /*f030*/  R2UR UR6, R10 ;  /* 0x000000000a0672ca */ /* 0x000fe200000e0000 */
[----:B------:R-:W-:Y:S01]  /*f040*/  IMAD.MOV.U32 R11, RZ, RZ, 0x40000040 ;  /* 0x40000040ff0b7424 */ /* 0x000fe200078e00ff */
[----:B------:R-:W-:-:S02]  /*f050*/  R2UR UR19, R13 ;  /* 0x000000000d1372ca */ /* 0x000fc400000e0000 */
[----:B------:R-:W-:Y:S01]  /*f060*/  R2UR UR10, R12 ;  /* 0x000000000c0a72ca */ /* 0x000fe200000e0000 */
[----:B------:R-:W-:Y:S01]  /*f070*/  VIADD R12, R10, 0x80 ;  /* 0x000000800a0c7836 */ /* 0x000fe20000000000 */
[C---:B------:R-:W-:Y:S02]  /*f080*/  R2UR UR23, R13.reuse ;  /* 0x000000000d1772ca */ /* 0x040fe400000e0000 */
[C---:B------:R-:W-:Y:S02]  /*f090*/  R2UR UR27, R13.reuse ;  /* 0x000000000d1b72ca */ /* 0x040fe400000e0000 */
[----:B------:R-:W-:Y:S01]  /*f0a0*/  R2UR UR14, R12 ;  /* 0x000000000c0e72ca */ /* 0x000fe200000e0000 */
[----:B------:R-:W-:Y:S01]  /*f0b0*/  VIADD R12, R10, 0xc0 ;  /* 0x000000c00a0c7836 */ /* 0x000fe20000000000 */
[----:B------:R-:W-:Y:S01]  /*f0c0*/  R2UR UR31, R13 ;  /* 0x000000000d1f72ca */ /* 0x000fe200000e0000 */
[----:B------:R-:W-:Y:S01]  /*f0d0*/  IMAD.MOV.U32 R13, RZ, RZ, 0x40000040 ;  /* 0x40000040ff0d7424 */ /* 0x000fe200078e00ff */
[----:B------:R-:W-:-:S02]  /*f0e0*/  R2UR UR33, R11 ;  /* 0x000000000b2172ca */ /* 0x000fc400000e0000 */
[----:B------:R-:W-:Y:S02]  /*f0f0*/  R2UR UR18, R12 ;  /* 0x000000000c1272ca */ /* 0x000fe400000e0000 */
[----:B------:R-:W-:Y:S02]  /*f100*/  IADD3 R12, R10, 0x100, RZ ;  /* 0x000001000a0c7810 */ /* 0x000fe40007ffe0ff */
[----:B------:R-:W-:Y:S01]  /*f110*/  R2UR UR9, R13 ;  /* 0x000000000d0972ca */ /* 0x000fe200000e0000 */
[----:B------:R-:W-:Y:S01]  /*f120*/  IMAD.MOV.U32 R13, RZ, RZ, 0x40000040 ;  /* 0x40000040ff0d7424 */ /* 0x000fe200078e00ff */
[----:B------:R-:W-:Y:S01]  /*f130*/  R2UR UR22, R12 ;  /* 0x000000000c1672ca */ /* 0x000fe200000e0000 */
[----:B------:R-:W-:-:S03]  /*f140*/  VIADD R12, R10, 0x140 ;  /* 0x000001400a0c7836 */ /* 0x000fc60000000000 */
[----:B------:R-:W-:Y:S01]  /*f150*/  R2UR UR13, R13 ;  /* 0x000000000d0d72ca */ /* 0x000fe200000e0000 */
[----:B------:R-:W-:Y:S01]  /*f160*/  IMAD.MOV.U32 R13, RZ, RZ, 0x40000040 ;  /* 0x40000040ff0d7424 */ /* 0x000fe200078e00ff */
[----:B------:R-:W-:Y:S01]  /*f170*/  R2UR UR26, R12 ;  /* 0x000000000c1a72ca */ /* 0x000fe200000e0000 */
[C---:B------:R-:W-:Y:S02]  /*f180*/  VIADD R12, R10.reuse, 0x180 ;  /* 0x000001800a0c7836 */ /* 0x040fe40000000000 */
[----:B------:R-:W-:Y:S01]  /*f190*/  VIADD R10, R10, 0x1c0 ;  /* 0x000001c00a0a7836 */ /* 0x000fe20000000000 */
[----:B------:R-:W-:Y:S01]  /*f1a0*/  R2UR UR17, R13 ;  /* 0x000000000d1172ca */ /* 0x000fe200000e0000 */
[----:B------:R-:W-:Y:S01]  /*f1b0*/  IMAD.MOV.U32 R13, RZ, RZ, 0x40000040 ;  /* 0x40000040ff0d7424 */ /* 0x000fe200078e00ff */
[----:B------:R-:W-:Y:S02]  /*f1c0*/  R2UR UR30, R12 ;  /* 0x000000000c1e72ca */ /* 0x000fe400000e0000 */
[----:B------:R-:W-:-:S02]  /*f1d0*/  R2UR UR34, R10 ;  /* 0x000000000a2272ca */ /* 0x000fc400000e0000 */
[----:B------:R-:W-:Y:S01]  /*f1e0*/  R2UR UR21, R13 ;  /* 0x000000000d1572ca */ /* 0x000fe200000e0000 */
[----:B------:R-:W-:-:S05]  /*f1f0*/  IMAD.MOV.U32 R13, RZ, RZ, 0x40000040 ;  /* 0x40000040ff0d7424 */ /* 0x000fca00078e00ff */
[----:B------:R-:W-:Y:S01]  /*f200*/  R2UR UR25, R13 ;  /* 0x000000000d1972ca */ /* 0x000fe200000e0000 */
[----:B------:R-:W-:-:S05]  /*f210*/  IMAD.MOV.U32 R13, RZ, RZ, 0x40000040 ;  /* 0x40000040ff0d7424 */ /* 0x000fca00078e00ff */
[----:B------:R-:W-:Y:S02]  /*f220*/  R2UR UR29, R13 ;  /* 0x000000000d1d72ca */ /* 0x000fe400000e0000 */
[----:B--2---:R-:W-:Y:S02]  /*f230*/  LOP3.LUT R10, R14, 0x10000, RZ, 0xfc, !PT ;  /* 0x000100000e0a7812 */ /* 0x004fe400078efcff */
[----:B------:R-:W0:Y:S02]  /*f240*/  S2R R14, SR_TID.X ;  /* 0x00000000000e7919 */ /* 0x000e240000002100 */
[C---:B------:R-:W-:Y:S01]  /*f250*/  R2UR UR4, R10.reuse ;  /* 0x000000000a0472ca */ /* 0x040fe200000e0000 */
[----:B------:R-:W-:-:S05]  /*f260*/  VIADD R12, R10, 0x2 ;  /* 0x000000020a0c7836 */ /* 0x000fca0000000000 */
[----:B------:R-:W-:Y:S01]  /*f270*/  R2UR UR8, R12 ;  /* 0x000000000c0872ca */ /* 0x000fe200000e0000 */
[----:B------:R-:W-:-:S05]  /*f280*/  VIADD R12, R10, 0x4 ;  /* 0x000000040a0c7836 */ /* 0x000fca0000000000 */
[----:B------:R-:W-:Y:S01]  /*f290*/  R2UR UR12, R12 ;  /* 0x000000000c0c72ca */ /* 0x000fe200000e0000 */
[----:B------:R-:W-:Y:S01]  /*f2a0*/  HGMMA.64x96x16.F32.BF16 R88, gdesc[UR4].tnspB, R88, gsb0 ;  /* 0x41600000045879f0 */ /* 0x000fe20008001858 */
[----:B------:R-:W-:-:S05]  /*f2b0*/  VIADD R12, R10, 0x6 ;  /* 0x000000060a0c7836 */ /* 0x000fca0000000000 */
[----:B------:R-:W-:Y:S01]  /*f2c0*/  R2UR UR16, R12 ;  /* 0x000000000c1072ca */ /* 0x000fe200000e0000 */
[----:B------:R-:W-:-:S05]  /*f2d0*/  VIADD R12, R10, 0x600 ;  /* 0x000006000a0c7836 */ /* 0x000fca0000000000 */
[----:B------:R-:W-:Y:S01]  /*f2e0*/  R2UR UR20, R12 ;  /* 0x000000000c1472ca */ /* 0x000fe200000e0000 */
[----:B------:R-:W-:Y:S01]  /*f2f0*/  VIADD R12, R10, 0x602 ;  /* 0x000006020a0c7836 */ /* 0x000fe20000000000 */
[----:B0-----:R-:W-:-:S04]  /*f300*/  SHF.R.U32.HI R6, RZ, 0x7, R14 ;  /* 0x00000007ff067819 */ /* 0x001fc8000001160e */
[----:B------:R-:W-:Y:S01]  /*f310*/  R2UR UR24, R12 ;  /* 0x000000000c1872ca */ /* 0x000fe200000e0000 */
[----:B------:R-:W-:Y:S01]  /*f320*/  VIADD R12, R10, 0x604 ;  /* 0x000006040a0c7836 */ /* 0x000fe20000000000 */
[----:B------:R-:W-:Y:S01]  /*f330*/  ISETP.GE.U32.AND P1, PT, R14, 0x180, PT ;  /* 0x000001800e00780c */ /* 0x000fe20003f26070 */
[----:B------:R-:W-:Y:S02]  /*f340*/  VIADD R10, R10, 0x606 ;  /* 0x000006060a0a7836 */ /* 0x000fe40000000000 */
[----:B------:R-:W-:Y:S01]  /*f350*/  VIADD R6, R6, 0x9 ;  /* 0x0000000906067836 */ /* 0x000fe20000000000 */
[----:B------:R-:W-:Y:S02]  /*f360*/  R2UR UR28, R12 ;  /* 0x000000000c1c72ca */ /* 0x000fe400000e0000 */
[----:B------:R-:W-:Y:S02]  /*f370*/  R2UR UR32, R10 ;  /* 0x000000000a2072ca */ /* 0x000fe400000e0000 */
[----:B------:R-:W-:Y:S01]  /*f380*/  SEL R6, R6, 0x9, !P1 ;  /* 0x0000000906067807 */ /* 0x000fe20004800000 */
[----:B------:R-:W-:-:S02]  /*f390*/  WARPGROUP.DEPBAR.LE gsb0, 0x0 ;  /* 0x00008000000079c5 */ /* 0x000fc40000010000 */
[----:B------:R-:W-:-:S06]  /*f3a0*/  WARPGROUP.ARRIVE ;  /* 0x00000000000079c5 */ /* 0x000fcc0000000000 */
[----:B------:R-:W-:Y:S03]  /*f3b0*/  HGMMA.64x96x16.F32.BF16 R88, gdesc[UR8].tnspB, R88, gsb0 ;  /* 0x41600000085879f0 */ /* 0x000fe60008001858 */
[----:B------:R-:W-:Y:S02]  /*f3c0*/  WARPGROUP.DEPBAR.LE gsb0, 0x0 ;  /* 0x00008000000079c5 */ /* 0x000fe40000010000 */
        /* <DEDUP_REMOVED lines=18> */
[----:B------:R0:W-:Y:S06]  /*f4f0*/  BAR.ARV R6, 0x100 ;  /* 0x000400060000751d */ /* 0x0001ec0000002000 */
[----:B------:R-:W-:Y:S05]  /*f500*/  @!P0 BRA `(.L_x_10530) ;  /* 0x0000000000048947 */ /* 0x000fea0003800000 */
[----:B------:R-:W-:Y:S01]  /*f510*/  BPT.TRAP 0x1 ;  /* 0x000000040000795c */ /* 0x000fe20000300000 */
.L_x_10530:
[----:B------:R-:W-:Y:S01]  /*f520*/  FMUL.FTZ R12, R24, UR41 ;  /* 0x00000029180c7c20 */ /* 0x000fe20008410000 */
[----:B------:R-:W-:Y:S01]  /*f530*/  FMUL.FTZ R13, R25, UR41 ;  /* 0x00000029190d7c20 */ /* 0x000fe20008410000 */
[----:B------:R-:W-:Y:S01]  /*f540*/  FMUL.FTZ R14, R28, UR41 ;  /* 0x000000291c0e7c20 */ /* 0x000fe20008410000 */
[----:B0-----:R-:W-:Y:S02]  /*f550*/  IMAD R6, R142, 0x8, R2 ;  /* 0x000000088e067824 */ /* 0x001fe400078e0202 */
[----:B------:R-:W-:Y:S01]  /*f560*/  FMUL.FTZ R15, R29, UR41 ;  /* 0x000000291d0f7c20 */ /* 0x000fe20008410000 */
[----:B------:R-:W-:Y:S01]  /*f570*/  IMAD.U32 R9, RZ, RZ, UR38 ;  /* 0x00000026ff097e24 */ /* 0x000fe2000f8e00ff */
        /* <DEDUP_REMOVED lines=32> */
[----:B------:R1:W-:Y:S01]  /*f780*/  MUFU.TANH R11, R26 ;  /* 0x0000001a000b7308 */ /* 0x0003e20000002400 */
        /* <DEDUP_REMOVED lines=8> */
[----:B-1----:R-:W-:Y:S01]  /*f810*/  FMUL.FTZ R26, R33, UR41 ;  /* 0x00000029211a7c20 */ /* 0x002fe20008410000 */
[----:B0-----:R-:W-:Y:S01]  /*f820*/  FMNMX.FTZ R6, R15, R6, !PT ;  /* 0x000000060f067209 */ /* 0x001fe20007810000 */
        /* <DEDUP_REMOVED lines=18> */
[----:B------:R-:W-:-:S03]  /*f950*/  UMOV UR45, UR44 ;  /* 0x0000002c002d7c82 */ /* 0x000fc60008000000 */
[----:B------:R-:W2:Y:S01]  /*f960*/  MUFU.TANH R28, R28 ;  /* 0x0000001c001c7308 */ /* 0x000ea20000002400 */
[----:B-1----:R-:W-:Y:S01]  /*f970*/  FMUL.FTZ R30, R37, UR41 ;  /* 0x00000029251e7c20 */ /* 0x002fe20008410000 */
[----:B0-----:R-:W-:Y:S01]  /*f980*/  FMNMX.FTZ R6, R26, R6, !PT ;  /* 0x000000061a067209 */ /* 0x001fe20007810000 */
[----:B------:R-:W-:-:S05]  /*f990*/  FMUL.FTZ R37, R74, UR41 ;  /* 0x000000294a257c20 */ /* 0x000fca0008410000 */
[----:B------:R-:W0:Y:S08]  /*f9a0*/  MUFU.TANH R30, R30 ;  /* 0x0000001e001e7308 */ /* 0x000e300000002400 */
[----:B------:R-:W1:Y:S01]  /*f9b0*/  MUFU.TANH R32, R32 ;  /* 0x0000002000207308 */ /* 0x000e620000002400 */
[----:B--2---:R-:W-:-:S07]  /*f9c0*/  FMNMX.FTZ R6, R28, R6, !PT ;  /* 0x000000061c067209 */ /* 0x004fce0007810000 */
[----:B------:R2:W3:Y:S01]  /*f9d0*/  MUFU.TANH R154, R34 ;  /* 0x00000022009a7308 */ /* 0x0004e20000002400 */
[----:B0-----:R-:W-:-:S07]  /*f9e0*/  FMNMX.FTZ R6, R30, R6, !PT ;  /* 0x000000061e067209 */ /* 0x001fce0007810000 */
[----:B------:R-:W0:Y:S01]  /*f9f0*/  MUFU.TANH R33, R33 ;  /* 0x0000002100217308 */ /* 0x000e220000002400 */
[----:B--2---:R-:W-:Y:S01]  /*fa00*/  FMUL.FTZ R34, R44, UR41 ;  /* 0x000000292c227c20 */ /* 0x004fe20008410000 */
[----:B-1----:R-:W-:Y:S01]  /*fa10*/  FMNMX.FTZ R6, R32, R6, !PT ;  /* 0x0000000620067209 */ /* 0x002fe20007810000 */
[----:B------:R-:W-:Y:S01]  /*fa20*/  FMUL.FTZ R44, R52, UR41 ;  /* 0x00000029342c7c20 */ /* 0x000fe20008410000 */
[----:B------:R-:W-:-:S04]  /*fa30*/  FMUL.FTZ R52, R67, UR41 ;  /* 0x0000002943347c20 */ /* 0x000fc80008410000 */
[----:B------:R-:W1:Y:S01]  /*fa40*/  MUFU.TANH R34, R34 ;  /* 0x0000002200227308 */ /* 0x000e620000002400 */
[----:B---3--:R-:W-:-:S07]  /*fa50*/  IMAD.MOV.U32 R70, RZ, RZ, R154 ;  /* 0x000000ffff467224 */ /* 0x008fce00078e009a */
        /* <DEDUP_REMOVED lines=42> */
[----:B------:R2:W3:Y:S01]  /*fd00*/  MUFU.TANH R20, R27 ;  /* 0x0000001b00147308 */ /* 0x0004e20000002400 */
[----:B0-----:R-:W-:-:S07]  /*fd10*/  FMNMX.FTZ R6, R84, R6, !PT ;  /* 0x0000000654067209 */ /* 0x001fce0007810000 */
[----:B------:R0:W4:Y:S01]  /*fd20*/  MUFU.TANH R152, R31 ;  /* 0x0000001f00987308 */ /* 0x0001220000002400 */
[----:B-1----:R-:W-:Y:S01]  /*fd30*/  FMNMX.FTZ R6, R85, R6, !PT ;  /* 0x0000000655067209 */ /* 0x002fe20007810000 */
[----:B--2---:R-:W-:-:S04]  /*fd40*/  FMUL.FTZ R27, R47, UR41 ;  /* 0x000000292f1b7c20 */ /* 0x004fc80008410000 */
[----:B------:R-:W1:Y:S02]  /*fd50*/  SHFL.BFLY PT, R9, R6, 0x2, 0x1f ;  /* 0x0c401f0006097f89 */ /* 0x000e6400000e0000 */
[----:B------:R2:W5:Y:S01]  /*fd60*/  MUFU.TANH R155, R35 ;  /* 0x00000023009b7308 */ /* 0x0005620000002400 */
[----:B---3--:R-:W-:Y:S02]  /*fd70*/  IMAD.MOV.U32 R38, RZ, RZ, R20 ;  /* 0x000000ffff267224 */ /* 0x008fe400078e0014 */
[----:B------:R-:W-:Y:S01]  /*fd80*/  FMUL.FTZ R20, R50, UR41 ;  /* 0x0000002932147c20 */ /* 0x000fe20008410000 */
[----:B0-----:R-:W-:-:S04]  /*fd90*/  FMUL.FTZ R31, R55, UR41 ;  /* 0x00000029371f7c20 */ /* 0x001fc80008410000 */
[----:B------:R-:W0:Y:S01]  /*fda0*/  MUFU.TANH R72, R72 ;  /* 0x0000004800487308 */ /* 0x000e220000002400 */
[----:B--2---:R-:W-:Y:S01]  /*fdb0*/  FMUL.FTZ R35, R39, UR41 ;  /* 0x0000002927237c20 */ /* 0x004fe20008410000 */
[----:B----4-:R-:W-:-:S06]  /*fdc0*/  IMAD.MOV.U32 R74, RZ, RZ, R152 ;  /* 0x000000ffff4a7224 */ /* 0x010fcc00078e0098 */
[----:B------:R-:W2:Y:S01]  /*fdd0*/  MUFU.TANH R35, R35 ;  /* 0x0000002300237308 */ /* 0x000ea20000002400 */
[----:B-----5:R-:W-:Y:S02]  /*fde0*/  IMAD.MOV.U32 R66, RZ, RZ, R155 ;  /* 0x000000ffff427224 */ /* 0x020fe400078e009b */
[----:B------:R-:W-:Y:S01]  /*fdf0*/  FMUL.FTZ R155, R78, UR41 ;  /* 0x000000294e9b7c20 */ /* 0x000fe20008410000 */
[----:B------:R-:W-:Y:S01]  /*fe00*/  IMAD.MOV.U32 R78, RZ, RZ, R11 ;  /* 0x000000ffff4e7224 */ /* 0x000fe200078e000b */
[----:B-1----:R-:W-:-:S03]  /*fe10*/  FMNMX.FTZ R6, R6, R9, !PT ;  /* 0x0000000906067209 */ /* 0x002fc60007810000 */
[----:B------:R-:W1:Y:S02]  /*fe20*/  MUFU.TANH R21, R21 ;  /* 0x0000001500157308 */ /* 0x000e640000002400 */
[----:B------:R-:W3:Y:S06]  /*fe30*/  SHFL.BFLY PT, R9, R6, 0x1, 0x1f ;  /* 0x0c201f0006097f89 */ /* 0x000eec00000e0000 */
[----:B------:R-:W4:Y:S08]  /*fe40*/  MUFU.TANH R25, R25 ;  /* 0x0000001900197308 */ /* 0x000f300000002400 */
[----:B------:R-:W5:Y:S08]  /*fe50*/  MUFU.TANH R68, R68 ;  /* 0x0000004400447308 */ /* 0x000f700000002400 */
[----:B------:R-:W5:Y:S01]  /*fe60*/  MUFU.TANH R27, R27 ;  /* 0x0000001b001b7308 */ /* 0x000f620000002400 */
[----:B---3--:R-:W-:-:S02]  /*fe70*/  FMNMX.FTZ R6, R6, R9, !PT ;  /* 0x0000000906067209 */ /* 0x008fc40007810000 */
[----:B------:R-:W-:Y:S01]  /*fe80*/  FMNMX.FTZ R9, R11, R8, !PT ;  /* 0x000000080b097209 */ /* 0x000fe20007810000 */
[----:B------:R-:W-:-:S04]  /*fe90*/  FMUL.FTZ R11, R87, UR41 ;  /* 0x00000029570b7c20 */ /* 0x000fc80008410000 */
[----:B------:R-:W3:Y:S01]  /*fea0*/  MUFU.TANH R20, R20 ;  /* 0x0000001400147308 */ /* 0x000ee20000002400 */
[----:B------:R-:W-:Y:S01]  /*feb0*/  FMNMX.FTZ R9, R38, R9, !PT ;  /* 0x0000000926097209 */ /* 0x000fe20007810000 */
[C---:B------:R-:W-:Y:S01]  /*fec0*/  FMUL.FTZ R39, R6.reuse, UR45 ;  /* 0x0000002d06277c20 */ /* 0x040fe20008410000 */
[----:B------:R-:W-:Y:S02]  /*fed0*/  FADD.FTZ R7, -R6, R7 ;  /* 0x0000000706077221 */ /* 0x000fe40000010100 */
[----:B------:R-:W-:Y:S01]  /*fee0*/  FMNMX.FTZ R9, R10, R9, !PT ;  /* 0x000000090a097209 */ /* 0x000fe20007810000 */
[--C-:B------:R-:W-:Y:S01]  /*fef0*/  FFMA.FTZ R43, R80, UR45, -R39.reuse ;  /* 0x0000002d502b7c23 */ /* 0x100fe20008010827 */
[----:B------:R-:W-:Y:S01]  /*ff00*/  FFMA.FTZ R24, R24, UR45, -R39 ;  /* 0x0000002d18187c23 */ /* 0x000fe20008010827 */
[----:B------:R-:W3:Y:S01]  /*ff10*/  MUFU.TANH R29, R29 ;  /* 0x0000001d001d7308 */ /* 0x000ee20000002400 */
[----:B------:R-:W-:Y:S01]  /*ff20*/  FMNMX.FTZ R9, R152, R9, !PT ;  /* 0x0000000998097209 */ /* 0x000fe20007810000 */
[----:B------:R-:W-:Y:S01]  /*ff30*/  FMUL.FTZ R152, R82, UR41 ;  /* 0x0000002952987c20 */ /* 0x000fe20008410000 */
[----:B------:R-:W-:Y:S01]  /*ff40*/  FMUL.FTZ R82, R83, UR41 ;  /* 0x0000002953527c20 */ /* 0x000fe20008410000 */
[----:B------:R-:W-:Y:S01]  /*ff50*/  IMAD.MOV.U32 R83, RZ, RZ, R10 ;  /* 0x000000ffff537224 */ /* 0x000fe200078e000a */
[----:B------:R-:W-:Y:S01]  /*ff60*/  FMNMX.FTZ R9, R154, R9, !PT ;  /* 0x000000099a097209 */ /* 0x000fe20007810000 */
[----:B------:R-:W-:Y:S01]  /*ff70*/  FMUL.FTZ R154, R79, UR41 ;  /* 0x000000294f9a7c20 */ /* 0x000fe20008410000 */
[----:B------:R-:W-:Y:S01]  /*ff80*/  FMUL.FTZ R10, R86, UR41 ;  /* 0x00000029560a7c20 */ /* 0x000fe20008410000 */
[----:B------:R-:W3:Y:S01]  /*ff90*/  MUFU.TANH R64, R64 ;  /* 0x0000004000407308 */ /* 0x000ee20000002400 */
[----:B------:R-:W-:Y:S01]  /*ffa0*/  FMNMX.FTZ R9, R66, R9, !PT ;  /* 0x0000000942097209 */ /* 0x000fe20007810000 */
[----:B------:R-:W-:-:S02]  /*ffb0*/  IMAD.MOV.U32 R86, RZ, RZ, R38 ;  /* 0x000000ffff567224 */ /* 0x000fc400078e0026 */
[--C-:B------:R-:W-:Y:S01]  /*ffc0*/  FFMA.FTZ R79, R13, UR45, -R39.reuse ;  /* 0x0000002d0d4f7c23 */ /* 0x100fe20008010827 */
[--C-:B------:R-:W-:Y:S01]  /*ffd0*/  FFMA.FTZ R13, R32, UR45, -R39.reuse ;  /* 0x0000002d200d7c23 */ /* 0x100fe20008010827 */
[----:B0-----:R-:W-:Y:S01]  /*ffe0*/  FMNMX.FTZ R9, R72, R9, !PT ;  /* 0x0000000948097209 */ /* 0x001fe20007810000 */
[--C-:B------:R-:W-:Y:S01]  /*fff0*/  FFMA.FTZ R12, R12, UR45, -R39.reuse ;  /* 0x0000002d0c0c7c23 */ /* 0x100fe20008010827 */
[--C-:B------:R-:W-:Y:S01]  /*10000*/  FFMA.FTZ R15, R15, UR45, -R39.reuse ;  /* 0x0000002d0f0f7c23 */ /* 0x100fe20008010827 */
[----:B------:R-:W0:Y:S01]  /*10010*/  MUFU.TANH R31, R31 ;  /* 0x0000001f001f7308 */ /* 0x000e220000002400 */
[----:B--2---:R-:W-:Y:S01]  /*10020*/  FMNMX.FTZ R9, R35, R9, !PT ;  /* 0x0000000923097209 */ /* 0x004fe20007810000 */
[--C-:B------:R-:W-:Y:S01]  /*10030*/  FFMA.FTZ R14, R14, UR45, -R39.reuse ;  /* 0x0000002d0e0e7c23 */ /* 0x100fe20008010827 */
[--C-:B------:R-:W-:Y:S01]  /*10040*/  FFMA.FTZ R67, R41, UR45, -R39.reuse ;  /* 0x0000002d29437c23 */ /* 0x100fe20008010827 */
[--C-:B------:R-:W-:Y:S01]  /*10050*/  FFMA.FTZ R41, R77, UR45, -R39.reuse ;  /* 0x0000002d4d297c23 */ /* 0x100fe20008010827 */
[----:B-1----:R-:W-:Y:S01]  /*10060*/  FMNMX.FTZ R9, R21, R9, !PT ;  /* 0x0000000915097209 */ /* 0x002fe20007810000 */
[--C-:B------:R-:W-:Y:S01]  /*10070*/  FFMA.FTZ R36, R36, UR45, -R39.reuse ;  /* 0x0000002d24247c23 */ /* 0x100fe20008010827 */
[--C-:B------:R-:W-:Y:S01]  /*10080*/  FFMA.FTZ R71, R33, UR45, -R39.reuse ;  /* 0x0000002d21477c23 */ /* 0x100fe20008010827 */
[----:B------:R-:W1:Y:S01]  /*10090*/  MUFU.TANH R61, R61 ;  /* 0x0000003d003d7308 */ /* 0x000e620000002400 */
[----:B----4-:R-:W-:Y:S01]  /*100a0*/  FMNMX.FTZ R9, R25, R9, !PT ;  /* 0x0000000919097209 */ /* 0x010fe20007810000 */
[--C-:B------:R-:W-:Y:S01]  /*100b0*/  FFMA.FTZ R33, R73, UR45, -R39.reuse ;  /* 0x0000002d49217c23 */ /* 0x100fe20008010827 */
[--C-:B------:R-:W-:Y:S01]  /*100c0*/  FFMA.FTZ R51, R69, UR45, -R39.reuse ;  /* 0x0000002d45337c23 */ /* 0x100fe20008010827 */
[--C-:B------:R-:W-:Y:S01]  /*100d0*/  FFMA.FTZ R75, R26, UR45, -R39.reuse ;  /* 0x0000002d1a4b7c23 */ /* 0x100fe20008010827 */
[----:B-----5:R-:W-:Y:S01]  /*100e0*/  FMNMX.FTZ R9, R68, R9, !PT ;  /* 0x0000000944097209 */ /* 0x020fe20007810000 */
[--C-:B------:R-:W-:Y:S01]  /*100f0*/  FFMA.FTZ R28, R28, UR45, -R39.reuse ;  /* 0x0000002d1c1c7c23 */ /* 0x100fe20008010827 */
[--C-:B------:R-:W-:Y:S01]  /*10100*/  FFMA.FTZ R26, R34, UR45, -R39.reuse ;  /* 0x0000002d221a7c23 */ /* 0x100fe20008010827 */
[----:B------:R-:W2:Y:S01]  /*10110*/  MUFU.TANH R60, R60 ;  /* 0x0000003c003c7308 */ /* 0x000ea20000002400 */
[----:B------:R-:W-:Y:S01]  /*10120*/  FMNMX.FTZ R9, R27, R9, !PT ;  /* 0x000000091b097209 */ /* 0x000fe20007810000 */
[--C-:B------:R-:W-:Y:S01]  /*10130*/  FFMA.FTZ R30, R30, UR45, -R39.reuse ;  /* 0x0000002d1e1e7c23 */ /* 0x100fe20008010827 */
[--C-:B------:R-:W-:Y:S01]  /*10140*/  FFMA.FTZ R40, R40, UR45, -R39.reuse ;  /* 0x0000002d28287c23 */ /* 0x100fe20008010827 */
[--C-:B------:R-:W-:Y:S01]  /*10150*/  FFMA.FTZ R44, R44, UR45, -R39.reuse ;  /* 0x0000002d2c2c7c23 */ /* 0x100fe20008010827 */
[----:B---3--:R-:W-:Y:S01]  /*10160*/  FMNMX.FTZ R9, R20, R9, !PT ;  /* 0x0000000914097209 */ /* 0x008fe20007810000 */
[--C-:B------:R-:W-:Y:S01]  /*10170*/  FFMA.FTZ R45, R45, UR45, -R39.reuse ;  /* 0x0000002d2d2d7c23 */ /* 0x100fe20008010827 */
[--C-:B------:R-:W-:Y:S01]  /*10180*/  FFMA.FTZ R62, R145, UR45, -R39.reuse ;  /* 0x0000002d913e7c23 */ /* 0x100fe20008010827 */
[----:B------:R-:W3:Y:S01]  /*10190*/  MUFU.TANH R57, R57 ;  /* 0x0000003900397308 */ /* 0x000ee20000002400 */
[----:B------:R-:W-:Y:S01]  /*101a0*/  FMNMX.FTZ R9, R29, R9, !PT ;  /* 0x000000091d097209 */ /* 0x000fe20007810000 */
[--C-:B------:R-:W-:Y:S01]  /*101b0*/  FFMA.FTZ R55, R65, UR45, -R39.reuse ;  /* 0x0000002d41377c23 */ /* 0x100fe20008010827 */
[--C-:B------:R-:W-:Y:S01]  /*101c0*/  FFMA.FTZ R63, R147, UR45, -R39.reuse ;  /* 0x0000002d933f7c23 */ /* 0x100fe20008010827 */
[--C-:B------:R-:W-:Y:S01]  /*101d0*/  FFMA.FTZ R58, R146, UR45, -R39.reuse ;  /* 0x0000002d923a7c23 */ /* 0x100fe20008010827 */
[----:B------:R-:W-:Y:S01]  /*101e0*/  FMNMX.FTZ R9, R64, R9, !PT ;  /* 0x0000000940097209 */ /* 0x000fe20007810000 */
[--C-:B------:R-:W-:Y:S01]  /*101f0*/  FFMA.FTZ R59, R148, UR45, -R39.reuse ;  /* 0x0000002d943b7c23 */ /* 0x100fe20008010827 */
[--C-:B------:R-:W-:Y:S01]  /*10200*/  FFMA.FTZ R54, R149, UR45, -R39.reuse ;  /* 0x0000002d95367c23 */ /* 0x100fe20008010827 */
[----:B------:R-:W4:Y:S01]  /*10210*/  MUFU.TANH R56, R56 ;  /* 0x0000003800387308 */ /* 0x000f220000002400 */
[----:B0-----:R-:W-:Y:S01]  /*10220*/  FMNMX.FTZ R9, R31, R9, !PT ;  /* 0x000000091f097209 */ /* 0x001fe20007810000 */
[--C-:B------:R-:W-:Y:S01]  /*10230*/  FFMA.FTZ R50, R150, UR45, -R39.reuse ;  /* 0x0000002d96327c23 */ /* 0x100fe20008010827 */
[--C-:B------:R-:W-:Y:S01]  /*10240*/  FFMA.FTZ R47, R151, UR45, -R39.reuse ;  /* 0x0000002d972f7c23 */ /* 0x100fe20008010827 */
[--C-:B------:R-:W-:Y:S01]  /*10250*/  FFMA.FTZ R42, R81, UR45, -R39.reuse ;  /* 0x0000002d512a7c23 */ /* 0x100fe20008010827 */
[----:B-1----:R-:W-:Y:S01]  /*10260*/  FMNMX.FTZ R9, R61, R9, !PT ;  /* 0x000000093d097209 */ /* 0x002fe20007810000 */
[--C-:B------:R-:W-:Y:S01]  /*10270*/  FFMA.FTZ R84, R84, UR45, -R39.reuse ;  /* 0x0000002d54547c23 */ /* 0x100fe20008010827 */
[----:B------:R-:W-:Y:S01]  /*10280*/  FFMA.FTZ R85, R85, UR45, -R39 ;  /* 0x0000002d55557c23 */ /* 0x000fe20008010827 */
[----:B------:R-:W0:Y:S01]  /*10290*/  MUFU.TANH R53, R53 ;  /* 0x0000003500357308 */ /* 0x000e220000002400 */
[----:B--2---:R-:W-:-:S04]  /*102a0*/  FMNMX.FTZ R9, R60, R9, !PT ;  /* 0x000000093c097209 */ /* 0x004fc80007810000 */
[----:B---3--:R-:W-:-:S03]  /*102b0*/  FMNMX.FTZ R9, R57, R9, !PT ;  /* 0x0000000939097209 */ /* 0x008fc60007810000 */
        /* <DEDUP_REMOVED lines=22> */
[----:B------:R-:W-:Y:S01]  /*10420*/  MUFU.EX2 R32, R24 ;  /* 0x0000001800207308 */ /* 0x000fe20000000800 */
[----:B-1----:R-:W-:-:S07]  /*10430*/  FMNMX.FTZ R9, R10, R9, !PT ;  /* 0x000000090a097209 */ /* 0x002fce0007810000 */
[----:B------:R0:W-:Y:S01]  /*10440*/  MUFU.EX2 R24, R13 ;  /* 0x0000000d00187308 */ /* 0x0001e20000000800 */
[----:B--2---:R-:W-:-:S05]  /*10450*/  FMNMX.FTZ R9, R11, R9, !PT ;  /* 0x000000090b097209 */ /* 0x004fca0007810000 */
[----:B------:R-:W1:Y:S02]  /*10460*/  SHFL.BFLY PT, R38, R9, 0x2, 0x1f ;  /* 0x0c401f0009267f89 */ /* 0x000e6400000e0000 */
[----:B------:R-:W-:Y:S08]  /*10470*/  MUFU.EX2 R12, R12 ;  /* 0x0000000c000c7308 */ /* 0x000ff00000000800 */
[----:B------:R-:W-:Y:S08]  /*10480*/  MUFU.EX2 R79, R79 ;  /* 0x0000004f004f7308 */ /* 0x000ff00000000800 */
[----:B------:R2:W-:Y:S01]  /*10490*/  MUFU.EX2 R77, R15 ;  /* 0x0000000f004d7308 */ /* 0x0005e20000000800 */
[----:B-1----:R-:W-:-:S07]  /*104a0*/  FMNMX.FTZ R9, R9, R38, !PT ;  /* 0x0000002609097209 */ /* 0x002fce0007810000 */
[----:B------:R-:W-:Y:S01]  /*104b0*/  MUFU.EX2 R14, R14 ;  /* 0x0000000e000e7308 */ /* 0x000fe20000000800 */
[----:B------:R-:W1:Y:S07]  /*104c0*/  SHFL.BFLY PT, R38, R9, 0x1, 0x1f ;  /* 0x0c201f0009267f89 */ /* 0x000e6e00000e0000 */
[----:B------:R-:W-:Y:S08]  /*104d0*/  MUFU.EX2 R69, R36 ;  /* 0x0000002400457308 */ /* 0x000ff00000000800 */
[----:B------:R3:W-:Y:S08]  /*104e0*/  MUFU.EX2 R36, R33 ;  /* 0x0000002100247308 */ /* 0x0007f00000000800 */
[----:B------:R-:W-:Y:S01]  /*104f0*/  MUFU.EX2 R75, R75 ;  /* 0x0000004b004b7308 */ /* 0x000fe20000000800 */
[----:B-1----:R-:W-:-:S05]  /*10500*/  FMNMX.FTZ R9, R9, R38, !PT ;  /* 0x0000002609097209 */ /* 0x002fca0007810000 */
[C---:B------:R-:W-:Y:S01]  /*10510*/  FADD.FTZ R38, -R9.reuse, R8 ;  /* 0x0000000809267221 */ /* 0x040fe20000010100 */
[----:B------:R-:W-:Y:S01]  /*10520*/  FMUL.FTZ R80, R9, UR45 ;  /* 0x0000002d09507c20 */ /* 0x000fe20008410000 */
[----:B------:R-:W-:Y:S01]  /*10530*/  FMUL.FTZ R8, R7, UR45 ;  /* 0x0000002d07087c20 */ /* 0x000fe20008410000 */
[----:B------:R-:W-:Y:S01]  /*10540*/  MUFU.EX2 R34, R28 ;  /* 0x0000001c00227308 */ /* 0x000fe20000000800 */
[----:B------:R-:W-:Y:S01]  /*10550*/  FMUL.FTZ R7, R38, UR45 ;  /* 0x0000002d26077c20 */ /* 0x000fe20008410000 */
[--C-:B------:R-:W-:Y:S01]  /*10560*/  FFMA.FTZ R78, R78, UR45, -R80.reuse ;  /* 0x0000002d4e4e7c23 */ /* 0x100fe20008010850 */
[--C-:B0-----:R-:W-:Y:S01]  /*10570*/  FFMA.FTZ R13, R86, UR45, -R80.reuse ;  /* 0x0000002d560d7c23 */ /* 0x101fe20008010850 */
[----:B------:R-:W-:Y:S01]  /*10580*/  FFMA.FTZ R38, R76, UR45, -R39 ;  /* 0x0000002d4c267c23 */ /* 0x000fe20008010827 */
[--C-:B------:R-:W-:Y:S01]  /*10590*/  FFMA.FTZ R76, R83, UR45, -R80.reuse ;  /* 0x0000002d534c7c23 */ /* 0x100fe20008010850 */
[--C-:B--2---:R-:W-:Y:S01]  /*105a0*/  FFMA.FTZ R15, R74, UR45, -R80.reuse ;  /* 0x0000002d4a0f7c23 */ /* 0x104fe20008010850 */
[--C-:B------:R-:W-:Y:S01]  /*105b0*/  FFMA.FTZ R74, R70, UR45, -R80.reuse ;  /* 0x0000002d464a7c23 */ /* 0x100fe20008010850 */
[----:B------:R-:W0:Y:S01]  /*105c0*/  MUFU.EX2 R8, R8 ;  /* 0x0000000800087308 */ /* 0x000e220000000800 */
[--C-:B---3--:R-:W-:Y:S01]  /*105d0*/  FFMA.FTZ R33, R66, UR45, -R80.reuse ;  /* 0x0000002d42217c23 */ /* 0x108fe20008010850 */
        /* <DEDUP_REMOVED lines=19> */
[----:B------:R-:W-:Y:S01]  /*10710*/  FADD.FTZ R3, R79, R3 ;  /* 0x000000034f037221 */ /* 0x000fe20000010000 */
[--C-:B------:R-:W-:Y:S01]  /*10720*/  FFMA.FTZ R48, R48, UR45, -R80.reuse ;  /* 0x0000002d30307c23 */ /* 0x100fe20008010850 */
[--C-:B------:R-:W-:Y:S01]  /*10730*/  FFMA.FTZ R49, R49, UR45, -R80.reuse ;  /* 0x0000002d31317c23 */ /* 0x100fe20008010850 */
        /* <DEDUP_REMOVED lines=9> */
[----:B-1----:R-:W-:Y:S01]  /*107d0*/  FFMA.FTZ R4, R7, R4, R78 ;  /* 0x0000000407047223 */ /* 0x002fe2000001004e */
        /* <DEDUP_REMOVED lines=16> */
[----:B0-----:R-:W-:-:S04]  /*108e0*/  FADD.FTZ R3, R73, R3 ;  /* 0x0000000349037221 */ /* 0x001fc80000010000 */
[----:B------:R-:W-:-:S03]  /*108f0*/  FADD.FTZ R3, R24, R3 ;  /* 0x0000000318037221 */ /* 0x000fc60000010000 */
        /* <DEDUP_REMOVED lines=9> */
[----:B-1----:R-:W-:-:S04]  /*10990*/  FADD.FTZ R3, R26, R3 ;  /* 0x000000031a037221 */ /* 0x002fc80000010000 */
[----:B------:R-:W-:-:S03]  /*109a0*/  FADD.FTZ R3, R69, R3 ;  /* 0x0000000345037221 */ /* 0x000fc60000010000 */
[----:B------:R1:W3:Y:S01]  /*109b0*/  MUFU.EX2 R28, R40 ;  /* 0x00000028001c7308 */ /* 0x0002e20000000800 */
[----:B0-----:R-:W-:-:S07]  /*109c0*/  FADD.FTZ R4, R68, R4 ;  /* 0x0000000444047221 */ /* 0x001fce0000010000 */
[----:B------:R-:W0:Y:S01]  /*109d0*/  MUFU.EX2 R66, R66 ;  /* 0x0000004200427308 */ /* 0x000e220000000800 */
[----:B--2---:R-:W-:Y:S01]  /*109e0*/  FADD.FTZ R4, R27, R4 ;  /* 0x000000041b047221 */ /* 0x004fe20000010000 */
[----:B-1----:R-:W-:-:S06]  /*109f0*/  FFMA.FTZ R40, R152, UR45, -R80 ;  /* 0x0000002d98287c23 */ /* 0x002fcc0008010850 */
[----:B------:R-:W1:Y:S01]  /*10a00*/  MUFU.EX2 R67, R67 ;  /* 0x0000004300437308 */ /* 0x000e620000000800 */
[----:B---3--:R-:W-:-:S07]  /*10a10*/  FADD.FTZ R3, R28, R3 ;  /* 0x000000031c037221 */ /* 0x008fce0000010000 */
[----:B------:R-:W2:Y:S01]  /*10a20*/  MUFU.EX2 R29, R29 ;  /* 0x0000001d001d7308 */ /* 0x000ea20000000800 */
[----:B0-----:R-:W-:-:S07]  /*10a30*/  FADD.FTZ R4, R66, R4 ;  /* 0x0000000442047221 */ /* 0x001fce0000010000 */
[----:B------:R0:W3:Y:S01]  /*10a40*/  MUFU.EX2 R30, R44 ;  /* 0x0000002c001e7308 */ /* 0x0000e20000000800 */
[----:B-1----:R-:W-:-:S07]  /*10a50*/  FADD.FTZ R3, R67, R3 ;  /* 0x0000000343037221 */ /* 0x002fce0000010000 */
[----:B------:R-:W1:Y:S01]  /*10a60*/  MUFU.EX2 R64, R64 ;  /* 0x0000004000407308 */ /* 0x000e620000000800 */
[----:B--2---:R-:W-:Y:S01]  /*10a70*/  FADD.FTZ R4, R29, R4 ;  /* 0x000000041d047221 */ /* 0x004fe20000010000 */
[----:B0-----:R-:W-:-:S06]  /*10a80*/  FFMA.FTZ R44, R154, UR45, -R80 ;  /* 0x0000002d9a2c7c23 */ /* 0x001fcc0008010850 */
[----:B------:R-:W0:Y:S01]  /*10a90*/  MUFU.EX2 R65, R45 ;  /* 0x0000002d00417308 */ /* 0x000e220000000800 */
[----:B---3--:R-:W-:-:S07]  /*10aa0*/  FADD.FTZ R3, R30, R3 ;  /* 0x000000031e037221 */ /* 0x008fce0000010000 */
        /* <DEDUP_REMOVED lines=45> */
[----:B------:R1:W3:Y:S01]  /*10d80*/  MUFU.EX2 R45, R41 ;  /* 0x00000029002d7308 */ /* 0x0002e20000000800 */
[----:B0-----:R-:W-:-:S07]  /*10d90*/  FADD.FTZ R3, R38, R3 ;  /* 0x0000000326037221 */ /* 0x001fce0000010000 */
[----:B------:R-:W0:Y:S01]  /*10da0*/  MUFU.EX2 R44, R44 ;  /* 0x0000002c002c7308 */ /* 0x000e220000000800 */
[----:B-1----:R-:W-:Y:S01]  /*10db0*/  FFMA.FTZ R41, R82, UR45, -R80 ;  /* 0x0000002d52297c23 */ /* 0x002fe20008010850 */
[----:B--2---:R-:W-:-:S06]  /*10dc0*/  FADD.FTZ R4, R39, R4 ;  /* 0x0000000427047221 */ /* 0x004fcc0000010000 */
        /* <DEDUP_REMOVED lines=20> */
.L_x_10531:
[----:B------:R-:W2:Y:S04]  /*10f10*/  LDL R84, [R1+0x5c] ;  /* 0x00005c0001547983 */ /* 0x000ea80000100800 */
[----:B------:R-:W3:Y:S04]  /*10f20*/  LDL R85, [R1+0x8c] ;  /* 0x00008c0001557983 */ /* 0x000ee80000100800 */
[----:B------:R-:W4:Y:S01]  /*10f30*/  LDL R82, [R1+0x74] ;  /* 0x0000740001527983 */ /* 0x000f220000100800 */
[----:B------:R-:W-:-:S03]  /*10f40*/  IMAD R5, R5, 0x8, R2 ;  /* 0x0000000805057824 */ /* 0x000fc600078e0202 */
[----:B------:R-:W4:Y:S04]  /*10f50*/  LDL R81, [R1+0x70] ;  /* 0x0000700001517983 */ /* 0x000f280000100800 */
[----:B------:R-:W4:Y:S01]  /*10f60*/  LDL R83, [R1+0x90] ;  /* 0x0000900001537983 */ /* 0x000f220000100800 */
[----:B------:R-:W-:Y:S01]  /*10f70*/  IMAD.U32 R80, RZ, RZ, UR38 ;  /* 0x00000026ff507e24 */ /* 0x000fe2000f8e00ff */
[----:B------:R-:W-:-:S04]  /*10f80*/  IADD3 R5, R5, 0x2d860, RZ ;  /* 0x0002d86005057810 */ /* 0x000fc80007ffe0ff */
[----:B------:R-:W-:-:S04]  /*10f90*/  PRMT R5, R80, 0x654, R5 ;  /* 0x0000065450057816 */ /* 0x000fc80000000005 */
[----:B------:R0:W-:Y:S02]  /*10fa0*/  SYNCS.ARRIVE.TRANS64.RED.A1T0 RZ, [R5+URZ], RZ ;  /* 0x000000ff05ff79a7 */ /* 0x0001e4000810043f */
[----:B0-----:R-:W4:Y:S01]  /*10fb0*/  LDL R5, [R1+0x78] ;  /* 0x0000780001057983 */ /* 0x001f220000100800 */
        /* <DEDUP_REMOVED lines=12> */
[----:B--2---:R-:W-:Y:S04]  /*11080*/  STSM.16.M88.4 [R84+0x21800], R12 ;  /* 0x0218000c54007844 */ /* 0x004fe80000000200 */
[----:B---3--:R-:W-:Y:S04]  /*11090*/  STSM.16.M88.4 [R85], R32 ;  /* 0x0000002055007844 */ /* 0x008fe80000000200 */
[----:B----4-:R0:W-:Y:S02]  /*110a0*/  STSM.16.M88.4 [R82], R24 ;  /* 0x0000001852007844 */ /* 0x0101e40000000200 */
[----:B0-----:R-:W-:-:S02]  /*110b0*/  F2FP.BF16.F32.PACK_AB R27, R11, R10 ;  /* 0x0000000a0b1b723e */ /* 0x001fc400000010ff */
[----:B------:R0:W5:Y:S01]  /*110c0*/  LDL R10, [R1] ;  /* 0x00000000010a7983 */ /* 0x0001620000100800 */
        /* <DEDUP_REMOVED lines=16> */
[----:B------:R0:W-:Y:S01]  /*111d0*/  STSM.16.M88.4 [R81], R28 ;  /* 0x0000001c51007844 */ /* 0x0001e20000000200 */
[----:B------:R-:W-:Y:S02]  /*111e0*/  F2FP.BF16.F32.PACK_AB R24, R42, R43 ;  /* 0x0000002b2a18723e */ /* 0x000fe400000010ff */
[----:B------:R-:W-:-:S02]  /*111f0*/  F2FP.BF16.F32.PACK_AB R25, R41, R40 ;  /* 0x000000282919723e */ /* 0x000fc400000010ff */
[----:B------:R-:W-:Y:S01]  /*11200*/  F2FP.BF16.F32.PACK_AB R26, R21, R20 ;  /* 0x00000014151a723e */ /* 0x000fe200000010ff */
[----:B------:R0:W-:Y:S04]  /*11210*/  STSM.16.M88.4 [R84+0x27800], R12 ;  /* 0x0278000c54007844 */ /* 0x0001e80000000200 */
[----:B------:R0:W-:Y:S04]  /*11220*/  STSM.16.M88.4 [R83], R32 ;  /* 0x0000002053007844 */ /* 0x0001e80000000200 */
[----:B------:R0:W-:Y:S04]  /*11230*/  STSM.16.M88.4 [R82+0x6000], R36 ;  /* 0x0060002452007844 */ /* 0x0001e80000000200 */
[----:B------:R0:W-:Y:S01]  /*11240*/  STSM.16.M88.4 [R81+0x6000], R24 ;  /* 0x0060001851007844 */ /* 0x0001e20000000200 */
[----:B------:R-:W-:Y:S01]  /*11250*/  @!PT LDS RZ, [RZ] ;  /* 0x00000000fffff984 */ /* 0x000fe20000000800 */
[----:B------:R-:W-:Y:S01]  /*11260*/  @!PT LDS RZ, [RZ] ;  /* 0x00000000fffff984 */ /* 0x000fe20000000800 */
[----:B------:R-:W-:Y:S01]  /*11270*/  @!PT LDS RZ, [RZ] ;  /* 0x00000000fffff984 */ /* 0x000fe20000000800 */
[----:B------:R-:W-:Y:S01]  /*11280*/  @!PT LDS RZ, [RZ] ;  /* 0x00000000fffff984 */ /* 0x000fe20000000800 */
[----:B------:R1:W-:Y:S06]  /*11290*/  MEMBAR.ALL.CTA ;  /* 0x0000000000007992 */ /* 0x0003ec0000008000 */
[----:B-1----:R-:W1:Y:S01]  /*112a0*/  FENCE.VIEW.ASYNC.S ;  /* 0x00000000000073c6 */ /* 0x002e620000000000 */
[----:B------:R-:W-:Y:S01]  /*112b0*/  ISETP.GT.AND P1, PT, R0, R5, PT ;  /* 0x000000050000720c */ /* 0x000fe20003f24270 */
        /* <DEDUP_REMOVED lines=52> */
[----:B-1----:R-:W-:Y:S01]  /*11600*/  NOP ;  /* 0x0000000000007918 */ /* 0x002fe20000000000 */
[----:B0-----:R-:W-:Y:S05]  /*11610*/  @P1 BRA `(.L_x_10532) ;  /* 0xffffffd000ac1947 */ /* 0x001fea000383ffff */
.L_x_10520:
[----:B------:R-:W-:Y:S05]  /*11620*/  WARPSYNC.ALL ;  /* 0x0000000000007948 */ /* 0x000fea0003800000 */
[----:B------:R-:W-:Y:S06]  /*11630*/  BAR.ARV 0x8, 0x200 ;  /* 0x0208000000007b1d */ /* 0x000fec0000002000 */
[----:B------:R-:W-:Y:S05]  /*11640*/  @!P0 BRA `(.L_x_10533) ;  /* 0x0000000000048947 */ /* 0x000fea0003800000 */
[----:B------:R-:W-:Y:S01]  /*11650*/  BPT.TRAP 0x1 ;  /* 0x000000040000795c */ /* 0x000fe20000300000 */
.L_x_10533:
[----:B------:R-:W2:Y:S01]  /*11660*/  LDL R0, [R1] ;  /* 0x0000000001007983 */ /* 0x000ea20000100800 */
[----:B------:R-:W-:Y:S01]  /*11670*/  IMAD R5, R142, 0x8, R2 ;  /* 0x000000088e057824 */ /* 0x000fe200078e0202 */
[----:B--2---:R-:W-:-:S04]  /*11680*/  SHF.L.U32 R0, R0, 0x1f, RZ ;  /* 0x0000001f00007819 */ /* 0x004fc800000006ff */
[----:B------:R0:W1:Y:S01]  /*11690*/  SYNCS.PHASECHK.TRANS64.TRYWAIT P1, [R5+URZ+0x2d850], R0 ;  /* 0x02d85000050075a7 */ /* 0x000062000802017f */
[----:B------:R-:W-:Y:S05]  /*116a0*/  @!P0 BRA `(.L_x_10534) ;  /* 0x0000000000048947 */ /* 0x000fea0003800000 */
[----:B------:R-:W-:Y:S01]  /*116b0*/  BPT.TRAP 0x1 ;  /* 0x000000040000795c */ /* 0x000fe20000300000 */
.L_x_10534:
[----:B------:R-:W2:Y:S01]  /*116c0*/  LDL.LU R7, [R1+0x84] ;  /* 0x0000840001077983 */ /* 0x000ea20000300800 */
[----:B------:R-:W-:Y:S02]  /*116d0*/  VIADD R2, R2, 0x400 ;  /* 0x0000040002027836 */ /* 0x000fe40000000000 */
[----:B------:R-:W-:-:S03]  /*116e0*/  IMAD.MOV.U32 R11, RZ, RZ, 0x40000040 ;  /* 0x40000040ff0b7424 */ /* 0x000fc600078e00ff */
[----:B------:R-:W-:-:S04]  /*116f0*/  SHF.R.U32.HI R2, RZ, 0x4, R2 ;  /* 0x00000004ff027819 */ /* 0x000fc80000011602 */
[----:B------:R-:W-:-:S04]  /*11700*/  LOP3.LUT R2, R2, 0x3fff, RZ, 0xc0, !PT ;  /* 0x00003fff02027812 */ /* 0x000fc800078ec0ff */
[----:B------:R-:W-:Y:S02]  /*11710*/  LOP3.LUT R13, R2, 0x2000000, RZ, 0xfc, !PT ;  /* 0x02000000020d7812 */ /* 0x000fe400078efcff */
[----:B--2--5:R-:W-:Y:S01]  /*11720*/  LOP3.LUT R10, R7, 0x10000, RZ, 0xfc, !PT ;  /* 0x00010000070a7812 */ /* 0x024fe200078efcff */
[----:B-1----:R-:W-:Y:S06]  /*11730*/  @P1 BRA `(.L_x_10535) ;  /* 0x0000000000081947 */ /* 0x002fec0003800000 */
[----:B------:R-:W1:Y:S02]  /*11740*/  SYNCS.PHASECHK.TRANS64.TRYWAIT P1, [R5+URZ+0x2d850], R0 ;  /* 0x02d85000050075a7 */ /* 0x000e64000802017f */
[----:B-1----:R-:W-:Y:S05]  /*11750*/  @!P1 BRA `(.L_x_10536) ;  /* 0x000000b000d89947 */ /* 0x002fea0003800000 */
.L_x_10535:
[----:B------:R-:W-:Y:S01]  /*11760*/  IMAD R12, R142, 0x600, R13 ;  /* 0x000006008e0c7824 */ /* 0x000fe200078e020d */
[----:B------:R-:W-:Y:S05]  /*11770*/  WARPSYNC.ALL ;  /* 0x0000000000007948 */ /* 0x000fea0003800000 */
[----:B------:R-:W-:Y:S01]  /*11780*/  IMAD.MOV.U32 R13, RZ, RZ, -0x7fffffe0 ;  /* 0x80000020ff0d7424 */ /* 0x000fe200078e00ff */
[C---:B------:R-:W-:Y:S01]  /*11790*/  R2UR UR4, R10.reuse ;  /* 0x000000000a0472ca */ /* 0x040fe200000e0000 */
[----:B------:R-:W-:Y:S01]  /*117a0*/  WARPGROUP.ARRIVE ;  /* 0x00000000000079c5 */ /* 0x000fe20000000000 */
[----:B------:R-:W-:Y:S01]  /*117b0*/  R2UR UR5, R11 ;  /* 0x000000000b0572ca */ /* 0x000fe200000e0000 */
[----:B------:R-:W-:Y:S01]  /*117c0*/  VIADD R14, R10, 0x2 ;  /* 0x000000020a0e7836 */ /* 0x000fe20000000000 */
[C---:B------:R-:W-:Y:S01]  /*117d0*/  R2UR UR6, R12.reuse ;  /* 0x000000000c0672ca */ /* 0x040fe200000e0000 */
[----:B------:R-:W-:Y:S01]  /*117e0*/  VIADD R20, R12, 0x40 ;  /* 0x000000400c147836 */ /* 0x000fe20000000000 */
[----:B------:R-:W-:Y:S01]  /*117f0*/  R2UR UR7, R13 ;  /* 0x000000000d0772ca */ /* 0x000fe200000e0000 */
[----:B------:R-:W-:Y:S01]  /*11800*/  IMAD.MOV.U32 R15, RZ, RZ, 0x40000040 ;  /* 0x40000040ff0f7424 */ /* 0x000fe200078e00ff */
[----:B01----:R-:W0:Y:S01]  /*11810*/  SHFL.BFLY PT, R0, R3, 0x2, 0x1f ;  /* 0x0c401f0003007f89 */ /* 0x003e2200000e0000 */
[----:B------:R-:W-:-:S02]  /*11820*/  IMAD.MOV.U32 R21, RZ, RZ, -0x7fffffe0 ;  /* 0x80000020ff157424 */ /* 0x000fc400078e00ff */
[----:B------:R-:W-:Y:S01]  /*11830*/  IMAD.MOV.U32 R11, RZ, RZ, 0x40000040 ;  /* 0x40000040ff0b7424 */ /* 0x000fe200078e00ff */
[----:B------:R-:W1:Y:S01]  /*11840*/  SHFL.BFLY PT, R7, R4, 0x2, 0x1f ;  /* 0x0c401f0004077f89 */ /* 0x000e6200000e0000 */
[----:B------:R-:W-:Y:S02]  /*11850*/  IMAD.MOV.U32 R13, RZ, RZ, -0x7fffffe0 ;  /* 0x80000020ff0d7424 */ /* 0x000fe400078e00ff */
[----:B------:R-:W-:Y:S02]  /*11860*/  IMAD.MOV.U32 R49, RZ, RZ, RZ ;  /* 0x000000ffff317224 */ /* 0x000fe400078e00ff */
[----:B------:R-:W-:Y:S02]  /*11870*/  IMAD.MOV.U32 R2, RZ, RZ, RZ ;  /* 0x000000ffff027224 */ /* 0x000fe400078e00ff */
[----:B------:R-:W-:Y:S01]  /*11880*/  HGMMA.64x96x16.F32.BF16 R88, gdesc[UR4].tnspB, R88, gsb0 ;  /* 0x41600000045879f0 */ /* 0x000fe20008001858 */
[----:B------:R-:W-:Y:S01]  /*11890*/  R2UR UR4, R14 ;  /* 0x000000000e0472ca */ /* 0x000fe200000e0000 */
[----:B------:R-:W-:Y:S01]  /*118a0*/  VIADD R14, R10, 0x4 ;  /* 0x000000040a0e7836 */ /* 0x000fe20000000000 */
[----:B------:R-:W-:Y:S01]  /*118b0*/  R2UR UR5, R15 ;  /* 0x000000000f0572ca */ /* 0x000fe200000e0000 */
[----:B------:R-:W-:Y:S01]  /*118c0*/  IMAD.MOV.U32 R15, RZ, RZ, 0x40000040 ;  /* 0x40000040ff0f7424 */ /* 0x000fe200078e00ff */
[----:B------:R-:W-:Y:S01]  /*118d0*/  R2UR UR6, R20 ;  /* 0x00000000140672ca */ /* 0x000fe200000e0000 */
[----:B------:R-:W-:Y:S01]  /*118e0*/  VIADD R20, R12, 0x80 ;  /* 0x000000800c147836 */ /* 0x000fe20000000000 */
[----:B------:R-:W-:Y:S01]  /*118f0*/  R2UR UR7, R21 ;  /* 0x00000000150772ca */ /* 0x000fe200000e0000 */
[----:B------:R-:W-:-:S02]  /*11900*/  IMAD.MOV.U32 R21, RZ, RZ, -0x7fffffe0 ;  /* 0x80000020ff157424 */ /* 0x000fc400078e00ff */
[----:B0-----:R-:W-:Y:S01]  /*11910*/  FADD.FTZ R0, R0, R3 ;  /* 0x0000000300007221 */ /* 0x001fe20000010000 */
[----:B------:R-:W-:Y:S02]  /*11920*/  IMAD.MOV.U32 R3, RZ, RZ, -0x800000 ;  /* 0xff800000ff037424 */ /* 0x000fe400078e00ff */
[----:B-1----:R-:W-:Y:S02]  /*11930*/  FADD.FTZ R8, R7, R4 ;  /* 0x0000000407087221 */ /* 0x002fe40000010000 */
[----:B------:R-:W0:Y:S01]  /*11940*/  SHFL.BFLY PT, R7, R0, 0x1, 0x1f ;  /* 0x0c201f0000077f89 */ /* 0x000e2200000e0000 */
[----:B------:R-:W-:Y:S02]  /*11950*/  WARPGROUP.DEPBAR.LE gsb0, 0x0 ;  /* 0x00008000000079c5 */ /* 0x000fe40000010000 */
[----:B------:R-:W-:-:S06]  /*11960*/  WARPGROUP.ARRIVE ;  /* 0x00000000000079c5 */ /* 0x000fcc0000000000 */
        /* <DEDUP_REMOVED lines=8> */
[----:B------:R-:W-:Y:S01]  /*119f0*/  IMAD.MOV.U32 R21, RZ, RZ, -0x7fffffe0 ;  /* 0x80000020ff157424 */ /* 0x000fe200078e00ff */
[----:B------:R-:W-:Y:S02]  /*11a00*/  WARPGROUP.DEPBAR.LE gsb0, 0x0 ;  /* 0x00008000000079c5 */ /* 0x000fe40000010000 */
[----:B------:R-:W-:-:S09]  /*11a10*/  WARPGROUP.ARRIVE ;  /* 0x00000000000079c5 */ /* 0x000fd20000000000 */
        /* <DEDUP_REMOVED lines=31> */
[C---:B------:R-:W-:Y:S01]  /*11c10*/  IADD3 R20, R12.reuse, 0x180, RZ ;  /* 0x000001800c147810 */ /* 0x040fe20007ffe0ff */
[----:B------:R-:W-:Y:S01]  /*11c20*/  VIADD R12, R12, 0x1c0 ;  /* 0x000001c00c0c7836 */ /* 0x000fe20000000000 */
[----:B------:R-:W-:-:S02]  /*11c30*/  WARPGROUP.DEPBAR.LE gsb0, 0x0 ;  /* 0x00008000000079c5 */ /* 0x000fc40000010000 */
[----:B------:R-:W-:-:S07]  /*11c40*/  WARPGROUP.ARRIVE ;  /* 0x00000000000079c5 */ /* 0x000fce0000000000 */
[----:B------:R-:W-:Y:S01]  /*11c50*/  HGMMA.64x96x16.F32.BF16 R88, gdesc[UR4].tnspB, R88, gsb0 ;  /* 0x41600000045879f0 */ /* 0x000fe20008001858 */
[----:B------:R-:W-:Y:S02]  /*11c60*/  R2UR UR4, R14 ;  /* 0x000000000e0472ca */ /* 0x000fe400000e0000 */
[----:B------:R-:W-:Y:S02]  /*11c70*/  R2UR UR5, R15 ;  /* 0x000000000f0572ca */ /* 0x000fe400000e0000 */
[----:B------:R-:W-:Y:S02]  /*11c80*/  R2UR UR6, R20 ;  /* 0x00000000140672ca */ /* 0x000fe400000e0000 */
[----:B------:R-:W-:Y:S01]  /*11c90*/  R2UR UR7, R21 ;  /* 0x00000000150772ca */ /* 0x000fe200000e0000 */
[----:B------:R-:W-:Y:S02]  /*11ca0*/  WARPGROUP.DEPBAR.LE gsb0, 0x0 ;  /* 0x00008000000079c5 */ /* 0x000fe40000010000 */
[----:B------:R-:W-:-:S10]  /*11cb0*/  WARPGROUP.ARRIVE ;  /* 0x00000000000079c5 */ /* 0x000fd40000000000 */
[----:B------:R-:W-:Y:S01]  /*11cc0*/  HGMMA.64x96x16.F32.BF16 R88, gdesc[UR4].tnspB, R88, gsb0 ;  /* 0x41600000045879f0 */ /* 0x000fe20008001858 */
[----:B------:R-:W-:Y:S02]  /*11cd0*/  R2UR UR4, R10 ;  /* 0x000000000a0472ca */ /* 0x000fe400000e0000 */
[----:B------:R-:W-:Y:S02]  /*11ce0*/  R2UR UR5, R11 ;  /* 0x000000000b0572ca */ /* 0x000fe400000e0000 */
[----:B------:R-:W-:Y:S01]  /*11cf0*/  R2UR UR6, R12 ;  /* 0x000000000c0672ca */ /* 0x000fe200000e0000 */
[----:B------:R-:W1:Y:S01]  /*11d00*/  SHFL.BFLY PT, R11, R8, 0x1, 0x1f ;  /* 0x0c201f00080b7f89 */ /* 0x000e6200000e0000 */
[----:B------:R-:W-:Y:S01]  /*11d10*/  R2UR UR7, R13 ;  /* 0x000000000d0772ca */ /* 0x000fe200000e0000 */
[----:B0-----:R-:W-:Y:S01]  /*11d20*/  FADD.FTZ R12, R0, R7 ;  /* 0x00000007000c7221 */ /* 0x001fe20000010000 */
[----:B------:R-:W-:Y:S02]  /*11d30*/  IMAD.U32 R7, RZ, RZ, UR45 ;  /* 0x0000002dff077e24 */ /* 0x000fe4000f8e00ff */
[----:B------:R-:W-:-:S02]  /*11d40*/  IMAD.U32 R13, RZ, RZ, UR45 ;  /* 0x0000002dff0d7e24 */ /* 0x000fc4000f8e00ff */
[----:B------:R-:W-:Y:S01]  /*11d50*/  FSETP.NE.FTZ.AND P1, PT, R12, RZ, PT ;  /* 0x000000ff0c00720b */ /* 0x000fe20003f35000 */
[----:B------:R-:W-:-:S12]  /*11d60*/  IMAD.MOV.U32 R0, RZ, RZ, -0x800000 ;  /* 0xff800000ff007424 */ /* 0x000fd800078e00ff */
[----:B------:R-:W0:Y:S01]  /*11d70*/  @P1 MUFU.LG2 R10, R12 ;  /* 0x0000000c000a1308 */ /* 0x000e220000000c00 */
[----:B------:R-:W-:Y:S01]  /*11d80*/  @P1 FMUL.FTZ R7, R7, 0.69314718246459960938 ;  /* 0x3f31721807071820 */ /* 0x000fe20000410000 */
[----:B-1----:R-:W-:-:S06]  /*11d90*/  FADD.FTZ R11, R8, R11 ;  /* 0x0000000b080b7221 */ /* 0x002fcc0000010000 */
[----:B------:R-:W-:Y:S01]  /*11da0*/  @P1 MUFU.RCP R49, R12 ;  /* 0x0000000c00311308 */ /* 0x000fe20000001000 */
[----:B------:R-:W-:Y:S01]  /*11db0*/  FSETP.NE.FTZ.AND P2, PT, R11, RZ, PT ;  /* 0x000000ff0b00720b */ /* 0x000fe20003f55000 */
[----:B0-----:R-:W-:-:S04]  /*11dc0*/  @P1 FMUL.FTZ R10, R10, 0.69314718246459960938 ;  /* 0x3f3172180a0a1820 */ /* 0x001fc80000410000 */
        /* <DEDUP_REMOVED lines=8> */
[----:B------:R-:W-:Y:S03]  /*11e50*/  HGMMA.64x96x16.F32.BF16 R88, gdesc[UR4].tnspB, R88, gsb0 ;  /* 0x41600000045879f0 */ /* 0x000fe60008001858 */
[----:B------:R-:W-:Y:S02]  /*11e60*/  WARPGROUP.DEPBAR.LE gsb0, 0x0 ;  /* 0x00008000000079c5 */ /* 0x000fe40000010000 */
[----:B-12---:R-:W-:Y:S05]  /*11e70*/  @!P0 BRA `(.L_x_10537) ;  /* 0x0000000000048947 */ /* 0x006fea0003800000 */
[----:B------:R-:W-:Y:S01]  /*11e80*/  BPT.TRAP 0x1 ;  /* 0x000000040000795c */ /* 0x000fe20000300000 */
.L_x_10537:
[----:B------:R-:W2:Y:S01]  /*11e90*/  LDL.LU R6, [R1] ;  /* 0x0000000001067983 */ /* 0x000ea20000300800 */
[----:B------:R-:W-:Y:S02]  /*11ea0*/  VIADD R142, R142, 0x1 ;  /* 0x000000018e8e7836 */ /* 0x000fe40000000000 */
[-C--:B------:R-:W-:Y:S01]  /*11eb0*/  FMUL.FTZ R20, R88, R49.reuse ;  /* 0x0000003158147220 */ /* 0x080fe20000410000 */
[----:B------:R-:W-:Y:S02]  /*11ec0*/  VIADD R5, R5, 0x2d860 ;  /* 0x0002d86005057836 */ /* 0x000fe40000000000 */
[-C--:B------:R-:W-:Y:S01]  /*11ed0*/  FMUL.FTZ R21, R89, R49.reuse ;  /* 0x0000003159157220 */ /* 0x080fe20000410000 */
[----:B------:R-:W-:Y:S01]  /*11ee0*/  IMAD.U32 R4, RZ, RZ, UR38 ;  /* 0x00000026ff047e24 */ /* 0x000fe2000f8e00ff */
[----:B------:R-:W-:Y:S01]  /*11ef0*/  ISETP.NE.AND P1, PT, R142, 0x2, PT ;  /* 0x000000028e00780c */ /* 0x000fe20003f25270 */
[-C--:B------:R-:W-:Y:S01]  /*11f00*/  FMUL.FTZ R28, R92, R49.reuse ;  /* 0x000000315c1c7220 */ /* 0x080fe20000410000 */
[-C--:B------:R-:W-:Y:S01]  /*11f10*/  FMUL.FTZ R29, R93, R49.reuse ;  /* 0x000000315d1d7220 */ /* 0x080fe20000410000 */
[-C--:B------:R-:W-:Y:S01]  /*11f20*/  FMUL.FTZ R30, R96, R49.reuse ;  /* 0x00000031601e7220 */ /* 0x080fe20000410000 */
[----:B------:R-:W-:Y:S01]  /*11f30*/  PRMT R5, R4, 0x654, R5 ;  /* 0x0000065404057816 */ /* 0x000fe20000000005 */
[-C--:B------:R-:W-:Y:S01]  /*11f40*/  FMUL.FTZ R31, R97, R49.reuse ;  /* 0x00000031611f7220 */ /* 0x080fe20000410000 */
[----:B------:R-:W-:Y:S01]  /*11f50*/  SEL R4, RZ, 0x1, P1 ;  /* 0x00000001ff047807 */ /* 0x000fe20000800000 */
        /* <DEDUP_REMOVED lines=44> */
[----:B------:R-:W-:Y:S01]  /*12220*/  SEL R142, R142, RZ, P1 ;  /* 0x000000ff8e8e7207 */ /* 0x000fe20000800000 */
[----:B------:R-:W-:Y:S01]  /*12230*/  UIADD3 UR37, UR37, 0x1, URZ ;  /* 0x0000000125257890 */ /* 0x000fe2000fffe03f */
[----:B--2---:R-:W-:-:S05]  /*12240*/  LOP3.LUT R6, R6, R4, RZ, 0x3c, !PT ;  /* 0x0000000406067212 */ /* 0x004fca00078e3cff */
[----:B------:R0:W-:Y:S06]  /*12250*/  STL [R1], R6 ;  /* 0x0000000601007387 */ /* 0x0001ec0000100800 */
.L_x_10478:
[----:B------:R-:W-:Y:S05]  /*12260*/  WARPSYNC.ALL ;  /* 0x0000000000007948 */ /* 0x000fea0003800000 */
[----:B------:R-:W1:Y:S08]  /*12270*/  S2UR UR38, SR_CgaCtaId ;  /* 0x00000000002679c3 */ /* 0x000e700000008800 */
[----:B------:R-:W-:Y:S06]  /*12280*/  BAR.SYNC.DEFER_BLOCKING 0x5, 0x200 ;  /* 0x0148000000007b1d */ /* 0x000fec0000010000 */
[----:B------:R-:W-:Y:S01]  /*12290*/  UMOV UR4, 0x400 ;  /* 0x0000040000047882 */ /* 0x000fe20000000000 */
[----:B------:R-:W-:Y:S01]  /*122a0*/  BSSY B0, `(.L_x_10538) ;  /* 0x00002b9000007945 */ /* 0x000fe20003800000 */
[----:B-1----:R-:W-:-:S06]  /*122b0*/  ULEA UR4, UR38, UR4, 0x18 ;  /* 0x0000000426047291 */ /* 0x002fcc000f8ec03f */
[----:B------:R-:W-:-:S05]  /*122c0*/  IMAD.U32 R2, RZ, RZ, UR4 ;  /* 0x00000004ff027e24 */ /* 0x000fca000f8e00ff */
[----:B------:R1:W2:Y:S01]  /*122d0*/  LDS.128 R96, [R2+0x2d8d0] ;  /* 0x02d8d00002607984 */ /* 0x0002a20000000c00 */
[----:B------:R-:W-:Y:S06]  /*122e0*/  BAR.ARV 0x4, 0x200 ;  /* 0x0108000000007b1d */ /* 0x000fec0000002000 */
[----:B------:R-:W-:Y:S05]  /*122f0*/  @P0 BRA `(.L_x_10539) ;  /* 0x0000001c00f00947 */ /* 0x000fea0003800000 */
[----:B------:R-:W3:Y:S01]  /*12300*/  LDL R4, [R1+0x114] ;  /* 0x0001140001047983 */ /* 0x000ee20000100800 */
[----:B------:R-:W-:-:S03]  /*12310*/  ULDC UR4, c[0x0][0xad4] ;  /* 0x0002b50000047ab9 */ /* 0x000fc60000000800 */
[----:B------:R-:W4:Y:S04]  /*12320*/  LDL.LU R74, [R1+0x94] ;  /* 0x00009400014a7983 */ /* 0x000f280000300800 */
[----:B------:R-:W2:Y:S04]  /*12330*/  LDL.LU R81, [R1+0x9c] ;  /* 0x00009c0001517983 */ /* 0x000ea80000300800 */
[----:B------:R-:W2:Y:S01]  /*12340*/  LDL.LU R80, [R1+0xa0] ;  /* 0x0000a00001507983 */ /* 0x000ea20000300800 */
[----:B0-----:R-:W0:Y:S01]  /*12350*/  S2R R5, SR_SWINHI ;  /* 0x0000000000057919 */ /* 0x001e220000002f00 */
[----:B------:R-:W-:-:S02]  /*12360*/  MOV R72, R2 ;  /* 0x0000000200487202 */ /* 0x000fc40000000f00 */
[----:B0-----:R-:W-:-:S03]  /*12370*/  MOV R73, R5 ;  /* 0x0000000500497202 */ /* 0x001fc60000000f00 */
[----:B---3--:R-:W-:-:S03]  /*12380*/  IMAD.WIDE R4, R4, 0x2, R72 ;  /* 0x0000000204047825 */ /* 0x008fc600078e0248 */
[----:B------:R-:W-:-:S04]  /*12390*/  IADD3 R27, P4, R4, 0x20, RZ ;  /* 0x00000020041b7810 */ /* 0x000fc80007f9e0ff */
[----:B------:R-:W-:Y:S02]  /*123a0*/  LOP3.LUT R6, R27, 0x180, RZ, 0xc0, !PT ;  /* 0x000001801b067812 */ /* 0x000fe400078ec0ff */
[----:B------:R-:W-:Y:S02]  /*123b0*/  IADD3 R75, P3, R4, 0x3000, RZ ;  /* 0x00003000044b7810 */ /* 0x000fe40007f7e0ff */
[----:B------:R-:W-:Y:S02]  /*123c0*/  SHF.R.U64 R6, R6, 0x3, RZ ;  /* 0x0000000306067819 */ /* 0x000fe400000012ff */
[----:B------:R-:W-:Y:S02]  /*123d0*/  IADD3 R79, P0, R4, 0x6020, RZ ;  /* 0x00006020044f7810 */ /* 0x000fe40007f1e0ff */
[----:B------:R-:W-:Y:S02]  /*123e0*/  LOP3.LUT R12, R6, R27, RZ, 0x3c, !PT ;  /* 0x0000001b060c7212 */ /* 0x000fe400078e3cff */
[----:B------:R-:W-:Y:S01]  /*123f0*/  LOP3.LUT R6, R75, 0x180, RZ, 0xc0, !PT ;  /* 0x000001804b067812 */ /* 0x000fe200078ec0ff */
[----:B------:R-:W-:Y:S01]  /*12400*/  IMAD.X R11, RZ, RZ, R5, P0 ;  /* 0x000000ffff0b7224 */ /* 0x000fe200000e0605 */
[----:B----4-:R-:W-:-:S02]  /*12410*/  ISETP.NE.AND P0, PT, R74, RZ, PT ;  /* 0x000000ff4a00720c */ /* 0x010fc40003f05270 */
[----:B------:R-:W-:-:S04]  /*12420*/  SHF.R.U64 R6, R6, 0x3, RZ ;  /* 0x0000000306067819 */ /* 0x000fc800000012ff */
[----:B------:R-:W-:Y:S02]  /*12430*/  LOP3.LUT R14, R6, R75, RZ, 0x3c, !PT ;  /* 0x0000004b060e7212 */ /* 0x000fe400078e3cff */
[----:B------:R-:W-:Y:S01]  /*12440*/  SEL R75, R74, UR4, P0 ;  /* 0x000000044a4b7c07 */ /* 0x000fe20008000000 */
[----:B------:R-:W-:Y:S05]  /*12450*/  WARPSYNC.ALL ;  /* 0x0000000000007948 */ /* 0x000fea0003800000 */
[C---:B------:R-:W-:Y:S02]  /*12460*/  LOP3.LUT R7, R4.reuse, 0x180, RZ, 0xc0, !PT ;  /* 0x0000018004077812 */ /* 0x040fe400078ec0ff */
[----:B------:R-:W-:-:S02]  /*12470*/  IADD3 R8, P2, R4, 0x3020, RZ ;  /* 0x0000302004087810 */ /* 0x000fc40007f5e0ff */
[----:B------:R-:W-:Y:S01]  /*12480*/  IADD3 R77, P1, R4, 0x6000, RZ ;  /* 0x00006000044d7810 */ /* 0x000fe20007f3e0ff */
[--C-:B------:R-:W-:Y:S01]  /*12490*/  IMAD.X R13, RZ, RZ, R5.reuse, P4 ;  /* 0x000000ffff0d7224 */ /* 0x100fe200020e0605 */
[----:B------:R-:W-:Y:S01]  /*124a0*/  SHF.R.U64 R7, R7, 0x3, RZ ;  /* 0x0000000307077819 */ /* 0x000fe200000012ff */
[----:B------:R-:W-:Y:S01]  /*124b0*/  IMAD.X R15, RZ, RZ, R5, P3 ;  /* 0x000000ffff0f7224 */ /* 0x000fe200018e0605 */
[----:B------:R-:W-:Y:S01]  /*124c0*/  LOP3.LUT R10, R77, 0x180, RZ, 0xc0, !PT ;  /* 0x000001804d0a7812 */ /* 0x000fe200078ec0ff */
[----:B------:R-:W-:Y:S01]  /*124d0*/  ULDC.64 UR4, c[0x0][0xc00] ;  /* 0x0003000000047ab9 */ /* 0x000fe20000000a00 */
[----:B------:R-:W-:Y:S01]  /*124e0*/  LOP3.LUT R4, R7, R4, RZ, 0x3c, !PT ;  /* 0x0000000407047212 */ /* 0x000fe200078e3cff */
[----:B------:R-:W-:Y:S01]  /*124f0*/  ULDC.64 UR6, c[0x0][0xc08] ;  /* 0x0003020000067ab9 */ /* 0x000fe20000000a00 */
[----:B------:R-:W-:Y:S02]  /*12500*/  LOP3.LUT R7, R8, 0x180, RZ, 0xc0, !PT ;  /* 0x0000018008077812 */ /* 0x000fe400078ec0ff */
[----:B------:R-:W-:-:S02]  /*12510*/  LOP3.LUT R26, R79, 0x180, RZ, 0xc0, !PT ;  /* 0x000001804f1a7812 */ /* 0x000fc400078ec0ff */
[----:B------:R-:W-:Y:S02]  /*12520*/  SHF.R.U64 R7, R7, 0x3, RZ ;  /* 0x0000000307077819 */ /* 0x000fe400000012ff */
[----:B------:R-:W-:Y:S02]  /*12530*/  SHF.R.U64 R10, R10, 0x3, RZ ;  /* 0x000000030a0a7819 */ /* 0x000fe400000012ff */
[----:B------:R-:W-:Y:S01]  /*12540*/  SHF.R.U64 R26, R26, 0x3, RZ ;  /* 0x000000031a1a7819 */ /* 0x000fe200000012ff */
[--C-:B------:R-:W-:Y:S01]  /*12550*/  IMAD.X R25, RZ, RZ, R5.reuse, P2 ;  /* 0x000000ffff197224 */ /* 0x100fe200010e0605 */
[----:B------:R-:W-:Y:S01]  /*12560*/  LOP3.LUT R24, R7, R8, RZ, 0x3c, !PT ;  /* 0x0000000807187212 */ /* 0x000fe200078e3cff */
[----:B------:R-:W-:Y:S01]  /*12570*/  IMAD.X R9, RZ, RZ, R5, P1 ;  /* 0x000000ffff097224 */ /* 0x000fe200008e0605 */
[----:B------:R-:W-:Y:S02]  /*12580*/  MOV R27, R4 ;  /* 0x00000004001b7202 */ /* 0x000fe40000000f00 */
[----:B------:R-:W-:-:S02]  /*12590*/  LOP3.LUT R8, R10, R77, RZ, 0x3c, !PT ;  /* 0x0000004d0a087212 */ /* 0x000fc400078e3cff */
[----:B------:R-:W-:Y:S02]  /*125a0*/  F2FP.BF16.F32.PACK_AB R4, R21, R20 ;  /* 0x000000141504723e */ /* 0x000fe400000010ff */
[----:B------:R-:W-:Y:S02]  /*125b0*/  F2FP.BF16.F32.PACK_AB R5, R51, R50 ;  /* 0x000000323305723e */ /* 0x000fe400000010ff */
[----:B------:R-:W-:Y:S02]  /*125c0*/  F2FP.BF16.F32.PACK_AB R6, R29, R28 ;  /* 0x0000001c1d06723e */ /* 0x000fe400000010ff */
[----:B------:R-:W-:Y:S01]  /*125d0*/  F2FP.BF16.F32.PACK_AB R7, R53, R52 ;  /* 0x000000343507723e */ /* 0x000fe200000010ff */
[----:B------:R-:W-:Y:S01]  /*125e0*/  BAR.SYNC.DEFER_BLOCKING 0x1, 0x180 ;  /* 0x0046000000007b1d */ /* 0x000fe20000010000 */
[----:B------:R-:W-:Y:S02]  /*125f0*/  LOP3.LUT R10, R26, R79, RZ, 0x3c, !PT ;  /* 0x0000004f1a0a7212 */ /* 0x000fe400078e3cff */
[----:B------:R-:W-:-:S02]  /*12600*/  MOV R79, R12 ;  /* 0x0000000c004f7202 */ /* 0x000fc40000000f00 */
[----:B------:R-:W-:Y:S02]  /*12610*/  MOV R74, R14 ;  /* 0x0000000e004a7202 */ /* 0x000fe40000000f00 */
[----:B------:R-:W-:Y:S02]  /*12620*/  F2FP.BF16.F32.PACK_AB R12, R31, R30 ;  /* 0x0000001e1f0c723e */ /* 0x000fe400000010ff */
[----:B------:R-:W-:Y:S02]  /*12630*/  F2FP.BF16.F32.PACK_AB R13, R55, R54 ;  /* 0x00000036370d723e */ /* 0x000fe400000010ff */
[----:B------:R-:W-:Y:S02]  /*12640*/  F2FP.BF16.F32.PACK_AB R14, R33, R32 ;  /* 0x00000020210e723e */ /* 0x000fe400000010ff */
[----:B------:R-:W-:Y:S02]  /*12650*/  F2FP.BF16.F32.PACK_AB R15, R57, R56 ;  /* 0x00000038390f723e */ /* 0x000fe400000010ff */
[----:B------:R-:W-:-:S02]  /*12660*/  MOV R78, R24 ;  /* 0x00000018004e7202 */ /* 0x000fc40000000f00 */
[----:B------:R-:W-:Y:S02]  /*12670*/  F2FP.BF16.F32.PACK_AB R24, R35, R34 ;  /* 0x000000222318723e */ /* 0x000fe400000010ff */
[----:B------:R-:W-:Y:S02]  /*12680*/  F2FP.BF16.F32.PACK_AB R25, R59, R58 ;  /* 0x0000003a3b19723e */ /* 0x000fe400000010ff */
[----:B------:R-:W-:Y:S01]  /*12690*/  F2FP.BF16.F32.PACK_AB R26, R37, R36 ;  /* 0x00000024251a723e */ /* 0x000fe200000010ff */
[----:B------:R0:W-:Y:S01]  /*126a0*/  STSM.16.M88.4 [R27], R4 ;  /* 0x000000041b007844 */ /* 0x0001e20000000200 */
[----:B------:R-:W-:Y:S02]  /*126b0*/  MOV R77, R8 ;  /* 0x00000008004d7202 */ /* 0x000fe40000000f00 */
[----:B------:R-:W-:Y:S01]  /*126c0*/  MOV R76, R10 ;  /* 0x0000000a004c7202 */ /* 0x000fe20000000f00 */
[----:B------:R3:W-:Y:S01]  /*126d0*/  STSM.16.M88.4 [R79], R12 ;  /* 0x0000000c4f007844 */ /* 0x0007e20000000200 */
[----:B------:R-:W-:-:S02]  /*126e0*/  F2FP.BF16.F32.PACK_AB R8, R43, R42 ;  /* 0x0000002a2b08723e */ /* 0x000fc400000010ff */
[----:B------:R-:W-:Y:S02]  /*126f0*/  F2FP.BF16.F32.PACK_AB R9, R67, R66 ;  /* 0x000000424309723e */ /* 0x000fe400000010ff */
[----:B------:R-:W-:Y:S02]  /*12700*/  F2FP.BF16.F32.PACK_AB R10, R45, R44 ;  /* 0x0000002c2d0a723e */ /* 0x000fe400000010ff */
[----:B------:R-:W-:Y:S02]  /*12710*/  F2FP.BF16.F32.PACK_AB R11, R69, R68 ;  /* 0x00000044450b723e */ /* 0x000fe400000010ff */
[----:B0-----:R-:W-:Y:S02]  /*12720*/  F2FP.BF16.F32.PACK_AB R27, R61, R60 ;  /* 0x0000003c3d1b723e */ /* 0x001fe400000010ff */
[----:B------:R-:W-:Y:S02]  /*12730*/  F2FP.BF16.F32.PACK_AB R4, R39, R38 ;  /* 0x000000262704723e */ /* 0x000fe400000010ff */
[----:B------:R-:W-:-:S02]  /*12740*/  F2FP.BF16.F32.PACK_AB R5, R63, R62 ;  /* 0x0000003e3f05723e */ /* 0x000fc400000010ff */
[----:B------:R-:W-:Y:S02]  /*12750*/  F2FP.BF16.F32.PACK_AB R6, R41, R40 ;  /* 0x000000282906723e */ /* 0x000fe400000010ff */
[----:B------:R-:W-:Y:S02]  /*12760*/  F2FP.BF16.F32.PACK_AB R7, R65, R64 ;  /* 0x000000404107723e */ /* 0x000fe400000010ff */
[----:B---3--:R-:W-:Y:S02]  /*12770*/  F2FP.BF16.F32.PACK_AB R12, R47, R46 ;  /* 0x0000002e2f0c723e */ /* 0x008fe400000010ff */
[----:B------:R-:W-:Y:S02]  /*12780*/  F2FP.BF16.F32.PACK_AB R13, R71, R70 ;  /* 0x00000046470d723e */ /* 0x000fe400000010ff */
[----:B------:R-:W-:Y:S02]  /*12790*/  F2FP.BF16.F32.PACK_AB R14, R49, R48 ;  /* 0x00000030310e723e */ /* 0x000fe400000010ff */
[----:B------:R-:W-:Y:S01]  /*127a0*/  F2FP.BF16.F32.PACK_AB R15, R135, R134 ;  /* 0x00000086870f723e */ /* 0x000fe200000010ff */
[----:B------:R2:W-:Y:S04]  /*127b0*/  STSM.16.M88.4 [R74], R24 ;  /* 0x000000184a007844 */ /* 0x0005e80000000200 */
[----:B------:R-:W-:Y:S04]  /*127c0*/  STSM.16.M88.4 [R78], R4 ;  /* 0x000000044e007844 */ /* 0x000fe80000000200 */
[----:B------:R0:W-:Y:S04]  /*127d0*/  STSM.16.M88.4 [R77], R8 ;  /* 0x000000084d007844 */ /* 0x0001e80000000200 */
[----:B------:R3:W-:Y:S01]  /*127e0*/  STSM.16.M88.4 [R76], R12 ;  /* 0x0000000c4c007844 */ /* 0x0007e20000000200 */
[----:B------:R-:W-:Y:S01]  /*127f0*/  BAR.SYNC.DEFER_BLOCKING 0x1, 0x180 ;  /* 0x0046000000007b1d */ /* 0x000fe20000010000 */
[----:B------:R-:W-:-:S04]  /*12800*/  ISETP.NE.U32.AND P0, PT, RZ, UR4, PT ;  /* 0x00000004ff007c0c */ /* 0x000fc8000bf05070 */
[----:B------:R-:W-:Y:S02]  /*12810*/  ISETP.NE.AND.EX P0, PT, RZ, UR5, PT, P0 ;  /* 0x00000005ff007c0c */ /* 0x000fe4000bf05300 */
[----:B--2---:R-:W-:Y:S01]  /*12820*/  IADD3 R24, P1, R81, UR4, RZ ;  /* 0x0000000451187c10 */ /* 0x004fe2000ff3e0ff */
[----:B------:R-:W-:-:S03]  /*12830*/  IMAD.MOV.U32 R74, RZ, RZ, RZ ;  /* 0x000000ffff4a7224 */ /* 0x000fc600078e00ff */
[----:B------:R-:W-:-:S07]  /*12840*/  IADD3.X R25, R80, UR5, RZ, P1, !PT ;  /* 0x0000000550197c10 */ /* 0x000fce0008ffe4ff */
[----:B------:R-:W5:Y:S01]  /*12850*/  @P0 LDG.E R74, desc[UR42][R24.64] ;  /* 0x0000002a184a0981 */ /* 0x000f62000c1e1900 */
[----:B------:R-:W-:-:S04]  /*12860*/  ISETP.NE.U32.AND P3, PT, RZ, UR6, PT ;  /* 0x00000006ff007c0c */ /* 0x000fc8000bf65070 */
[----:B------:R-:W-:Y:S01]  /*12870*/  ISETP.NE.AND.EX P3, PT, RZ, UR7, PT, P3 ;  /* 0x00000007ff007c0c */ /* 0x000fe2000bf65330 */
[----:B0-----:R-:W-:Y:S01]  /*12880*/  IMAD.MOV.U32 R10, RZ, RZ, 0x9b8 ;  /* 0x000009b8ff0a7424 */ /* 0x001fe200078e00ff */
[----:B------:R-:W-:Y:S02]  /*12890*/  ISETP.GT.AND P2, PT, R75, 0x1, PT ;  /* 0x000000014b00780c */ /* 0x000fe40003f44270 */
[----:B------:R-:W0:Y:S02]  /*128a0*/  LDC R75, c[0x0][0xbe8] ;  /* 0x0002fa00ff4b7b82 */ /* 0x000e240000000800 */
[----:B------:R-:W-:-:S07]  /*128b0*/  SEL R10, R10, 0x978, P2 ;  /* 0x000009780a0a7807 */ /* 0x000fce0001000000 */
[----:B------:R-:W-:Y:S01]  /*128c0*/  @P3 IADD3 R4, P1, R81, UR6, RZ ;  /* 0x0000000651043c10 */ /* 0x000fe2000ff3e0ff */
[----:B------:R-:W-:Y:S02]  /*128d0*/  ULDC UR6, c[0x0][0xa88] ;  /* 0x0002a20000067ab9 */ /* 0x000fe40000000800 */
[----:B------:R-:W-:Y:S01]  /*128e0*/  IMAD.U32 R26, RZ, RZ, UR6 ;  /* 0x00000006ff1a7e24 */ /* 0x000fe2000f8e00ff */
[----:B------:R-:W-:Y:S01]  /*128f0*/  @P3 IADD3.X R5, R80, UR7, RZ, P1, !PT ;  /* 0x0000000750053c10 */ /* 0x000fe20008ffe4ff */
[----:B------:R3:W2:Y:S04]  /*12900*/  LDC.64 R6, c[0x0][R10+0x218] ;  /* 0x000086000a067b82 */ /* 0x0006a80000000a00 */
[----:B------:R4:W5:Y:S04]  /*12910*/  @P3 LDG.E R26, desc[UR42][R4.64] ;  /* 0x0000002a041a3981 */ /* 0x000968000c1e1900 */
[----:B------:R3:W1:Y:S08]  /*12920*/  LDC.64 R8, c[0x0][R10+0x228] ;  /* 0x00008a000a087b82 */ /* 0x0006700000000a00 */
[----:B----4-:R3:W4:Y:S01]  /*12930*/  LDC.64 R4, c[0x0][R10+0x220] ;  /* 0x000088000a047b82 */ /* 0x0107220000000a00 */
[----:B0-----:R-:W-:Y:S01]  /*12940*/  ISETP.NE.AND P1, PT, R75, 0x1, PT ;  /* 0x000000014b00780c */ /* 0x001fe20003f25270 */
[----:B---3--:R-:W-:-:S12]  /*12950*/  @P3 BRA `(.L_x_10540) ;  /* 0x0000000000103947 */ /* 0x008fd80003800000 */
[----:B------:R-:W-:Y:S05]  /*12960*/  @!P0 BRA `(.L_x_10540) ;  /* 0x00000000000c8947 */ /* 0x000fea0003800000 */
[----:B------:R-:W3:Y:S04]  /*12970*/  LDG.E R11, desc[UR42][R24.64] ;  /* 0x0000002a180b7981 */ /* 0x000ee8000c1e1900 */
[----:B-----5:R-:W3:Y:S02]  /*12980*/  LDG.E R26, desc[UR42][R24.64+0x4] ;  /* 0x0000042a181a7981 */ /* 0x020ee4000c1e1900 */
[----:B---3--:R-:W-:-:S07]  /*12990*/  IMAD.IADD R26, R26, 0x1, -R11 ;  /* 0x000000011a1a7824 */ /* 0x008fce00078e0a0b */
.L_x_10540:
[----:B------:R-:W3:Y:S01]  /*129a0*/  LDL.LU R12, [R1+0x98] ;  /* 0x00009800010c7983 */ /* 0x000ee20000300800 */
[----:B------:R-:W0:Y:S03]  /*129b0*/  LDC.64 R10, c[0x0][R10+0x210] ;  /* 0x000084000a0a7b82 */ /* 0x000e260000000a00 */
[----:B------:R-:W2:Y:S04]  /*129c0*/  LDL.LU R15, [R1+0xd8] ;  /* 0x0000d800010f7983 */ /* 0x000ea80000300800 */
[----:B------:R-:W4:Y:S01]  /*129d0*/  LDL R24, [R1+0x110] ;  /* 0x0001100001187983 */ /* 0x000f220000100800 */
[----:B------:R-:W-:Y:S01]  /*129e0*/  ISETP.NE.U32.AND P0, PT, RZ, UR4, PT ;  /* 0x00000004ff007c0c */ /* 0x000fe2000bf05070 */
[----:B------:R-:W1:Y:S02]  /*129f0*/  @P1 LDC R77, c[0x0][0xbec] ;  /* 0x0002fb00ff4d1b82 */ /* 0x000e640000000800 */
[----:B------:R-:W4:Y:S04]  /*12a00*/  LDL R80, [R1+0xa4] ;  /* 0x0000a40001507983 */ /* 0x000f280000100800 */
[----:B------:R-:W4:Y:S01]  /*12a10*/  LDL R78, [R1+0xb0] ;  /* 0x0000b000014e7983 */ /* 0x000f220000100800 */
[----:B------:R-:W-:Y:S01]  /*12a20*/  ISETP.NE.AND.EX P0, PT, RZ, UR5, PT, P0 ;  /* 0x00000005ff007c0c */ /* 0x000fe2000bf05300 */
[----:B------:R-:W0:Y:S02]  /*12a30*/  @P1 LDC R79, c[0x0][0xbf0] ;  /* 0x0002fc00ff4f1b82 */ /* 0x000e240000000800 */
[----:B------:R-:W4:Y:S04]  /*12a40*/  LDL R82, [R1+0x10c] ;  /* 0x00010c0001527983 */ /* 0x000f280000100800 */
[----:B------:R-:W4:Y:S01]  /*12a50*/  LDL R81, [R1+0xe0] ;  /* 0x0000e00001517983 */ /* 0x000f220000100800 */
[----:B---3--:R-:W-:-:S02]  /*12a60*/  SEL R14, R12, RZ, !P0 ;  /* 0x000000ff0c0e7207 */ /* 0x008fc40004000000 */
[----:B------:R-:W3:Y:S01]  /*12a70*/  LDC.64 R12, c[0x0][0xba8] ;  /* 0x0002ea00ff0c7b82 */ /* 0x000ee20000000a00 */
[----:B--2---:R-:W-:Y:S02]  /*12a80*/  SEL R15, R15, RZ, !P0 ;  /* 0x000000ff0f0f7207 */ /* 0x004fe40004000000 */
[----:B----4-:R-:W-:-:S04]  /*12a90*/  IMAD R5, R5, R14, RZ ;  /* 0x0000000e05057224 */ /* 0x010fc800078e02ff */
[----:B------:R-:W-:Y:S02]  /*12aa0*/  IMAD R27, R4, R15, R5 ;  /* 0x0000000f041b7224 */ /* 0x000fe400078e0205 */
[-C--:B------:R-:W-:Y:S02]  /*12ab0*/  IMAD R15, R7, R137.reuse, RZ ;  /* 0x00000089070f7224 */ /* 0x080fe400078e02ff */
[----:B------:R-:W-:-:S04]  /*12ac0*/  IMAD.WIDE.U32 R6, R6, R137, RZ ;  /* 0x0000008906067225 */ /* 0x000fc800078e00ff */
[----:B------:R-:W-:-:S04]  /*12ad0*/  IMAD.WIDE.U32 R4, R4, R14, RZ ;  /* 0x0000000e04047225 */ /* 0x000fc800078e00ff */
[----:B------:R-:W-:Y:S01]  /*12ae0*/  IMAD R24, R80, 0xc0, R24 ;  /* 0x000000c050187824 */ /* 0x000fe200078e0218 */
[----:B-----5:R-:W-:Y:S01]  /*12af0*/  IADD3 R6, P0, P3, R4, R6, R74 ;  /* 0x0000000604067210 */ /* 0x020fe20007b1e04a */
[----:B------:R-:W-:Y:S02]  /*12b00*/  IMAD.IADD R76, R7, 0x1, R15 ;  /* 0x00000001074c7824 */ /* 0x000fe400078e020f */
[----:B-1----:R-:W-:Y:S01]  /*12b10*/  @P1 IMAD.HI.U32 R4, R24, R77, RZ ;  /* 0x0000004d18041227 */ /* 0x002fe200078e00ff */
[----:B------:R-:W-:Y:S01]  /*12b20*/  SEL R25, R78, RZ, P2 ;  /* 0x000000ff4e197207 */ /* 0x000fe20001000000 */
[----:B---3--:R-:W1:Y:S02]  /*12b30*/  @!P2 LDC R12, c[0x0][0xb50] ;  /* 0x0002d400ff0cab82 */ /* 0x008e640000000800 */
[----:B------:R-:W-:Y:S02]  /*12b40*/  IMAD.IADD R7, R5, 0x1, R27 ;  /* 0x0000000105077824 */ /* 0x000fe400078e021b */
[----:B------:R-:W-:Y:S01]  /*12b50*/  IMAD.MOV.U32 R5, RZ, RZ, R24 ;  /* 0x000000ffff057224 */ /* 0x000fe200078e0018 */
[----:B0-----:R-:W-:Y:S01]  /*12b60*/  @P1 SHF.R.U32.HI R5, RZ, R79, R4 ;  /* 0x0000004fff051219 */ /* 0x001fe20000011604 */
[-C--:B------:R-:W-:Y:S01]  /*12b70*/  IMAD R27, R9, R25.reuse, RZ ;  /* 0x00000019091b7224 */ /* 0x080fe200078e02ff */
[----:B------:R-:W-:Y:S01]  /*12b80*/  SHF.R.S32.HI R15, RZ, 0x1f, R74 ;  /* 0x0000001fff0f7819 */ /* 0x000fe2000001144a */
[----:B------:R-:W-:Y:S01]  /*12b90*/  IMAD.WIDE.U32 R8, R8, R25, RZ ;  /* 0x0000001908087225 */ /* 0x000fe200078e00ff */
[----:B------:R-:W0:Y:S03]  /*12ba0*/  @!P2 LDC R13, c[0x0][0xb54] ;  /* 0x0002d500ff0dab82 */ /* 0x000e260000000800 */
[----:B------:R-:W-:Y:S01]  /*12bb0*/  IMAD.MOV R25, RZ, RZ, -R5 ;  /* 0x000000ffff197224 */ /* 0x000fe200078e0a05 */
[----:B------:R-:W-:Y:S01]  /*12bc0*/  IADD3.X R7, R7, R76, R15, P0, P3 ;  /* 0x0000004c07077210 */ /* 0x000fe200007e640f */
[----:B------:R-:W-:Y:S01]  /*12bd0*/  IMAD.IADD R27, R9, 0x1, R27 ;  /* 0x00000001091b7824 */ /* 0x000fe200078e021b */
[----:B------:R-:W-:-:S02]  /*12be0*/  IADD3 R8, P0, P3, R5, R6, R8 ;  /* 0x0000000605087210 */ /* 0x000fc40007b1e008 */
[----:B------:R-:W-:Y:S01]  /*12bf0*/  SHF.R.S32.HI R4, RZ, 0x1f, R5 ;  /* 0x0000001fff047819 */ /* 0x000fe20000011405 */
[----:B------:R-:W-:-:S03]  /*12c00*/  IMAD R5, R75, R25, R24 ;  /* 0x000000194b057224 */ /* 0x000fc600078e0218 */
[----:B------:R-:W-:Y:S01]  /*12c10*/  IADD3.X R9, R4, R7, R27, P0, P3 ;  /* 0x0000000704097210 */ /* 0x000fe200007e641b */
[-C--:B------:R-:W-:Y:S01]  /*12c20*/  IMAD R4, R11, R5.reuse, RZ ;  /* 0x000000050b047224 */ /* 0x080fe200078e02ff */
[----:B------:R-:W-:Y:S01]  /*12c30*/  SHF.R.S32.HI R7, RZ, 0x1f, R5 ;  /* 0x0000001fff077819 */ /* 0x000fe20000011405 */
[----:B------:R-:W-:-:S04]  /*12c40*/  IMAD.WIDE.U32 R8, R10, R5, R8 ;  /* 0x000000050a087225 */ /* 0x000fc800078e0008 */
[----:B------:R-:W-:Y:S01]  /*12c50*/  IMAD R7, R10, R7, R4 ;  /* 0x000000070a077224 */ /* 0x000fe200078e0204 */
[----:B-1----:R-:W-:-:S04]  /*12c60*/  LEA R12, P0, R8, R12, 0x2 ;  /* 0x0000000c080c7211 */ /* 0x002fc800078010ff */
[----:B------:R-:W-:-:S04]  /*12c70*/  IADD3 R4, R9, R7, RZ ;  /* 0x0000000709047210 */ /* 0x000fc80007ffe0ff */
[----:B0-----:R-:W-:Y:S01]  /*12c80*/  LEA.HI.X R13, R8, R13, R4, 0x2, P0 ;  /* 0x0000000d080d7211 */ /* 0x001fe200000f1404 */
[----:B------:R-:W-:Y:S01]  /*12c90*/  SHFL.IDX PT, R6, R12, 0x1, 0x1c1f ;  /* 0x003c1f000c067f89 */ /* 0x000fe200000e0000 */
[----:B------:R-:W-:-:S03]  /*12ca0*/  IMAD R10, R80, 0xc0, R82 ;  /* 0x000000c0500a7824 */ /* 0x000fc600078e0252 */
[----:B------:R-:W-:Y:S04]  /*12cb0*/  SHFL.IDX PT, R4, R12, RZ, 0x1c1f ;  /* 0x001c1fff0c047589 */ /* 0x000fe800000e0000 */
[----:B------:R-:W0:Y:S04]  /*12cc0*/  SHFL.IDX PT, R5, R13, RZ, 0x1c1f ;  /* 0x001c1fff0d057589 */ /* 0x000e2800000e0000 */
[----:B------:R-:W1:Y:S01]  /*12cd0*/  SHFL.IDX PT, R7, R13, 0x1, 0x1c1f ;  /* 0x003c1f000d077f89 */ /* 0x000e6200000e0000 */
[----:B------:R-:W-:Y:S01]  /*12ce0*/  IMAD R8, R26, R75, RZ ;  /* 0x0000004b1a087224 */ /* 0x000fe200078e02ff */
[----:B------:R-:W-:Y:S01]  /*12cf0*/  LOP3.LUT P0, RZ, R81, 0x3, RZ, 0xc0, !PT ;  /* 0x0000000351ff7812 */ /* 0x000fe2000780c0ff */
[----:B------:R-:W-:-:S03]  /*12d00*/  VIADD R9, R10, 0x8 ;  /* 0x000000080a097836 */ /* 0x000fc60000000000 */
[-C--:B------:R-:W-:Y:S02]  /*12d10*/  ISETP.GE.OR P3, PT, R10, R8.reuse, P0 ;  /* 0x000000080a00720c */ /* 0x080fe40000766670 */
[----:B------:R-:W-:-:S11]  /*12d20*/  ISETP.GE.OR P0, PT, R9, R8, P0 ;  /* 0x000000080900720c */ /* 0x000fd60000706670 */
[----:B0-----:R0:W-:Y:S04]  /*12d30*/  @!P3 ST.E desc[UR42][R4.64], R3 ;  /* 0x000000030400b985 */ /* 0x0011e8000c10192a */
[----:B-1----:R0:W-:Y:S01]  /*12d40*/  @!P0 ST.E desc[UR42][R6.64], R0 ;  /* 0x0000000006008985 */ /* 0x0021e2000c10192a */
[----:B------:R-:W-:Y:S05]  /*12d50*/  @P2 BRA `(.L_x_10541) ;  /* 0x00000008002c2947 */ /* 0x000fea0003800000 */
[----:B------:R-:W0:Y:S01]  /*12d60*/  S2R R81, SR_TID.X ;  /* 0x0000000000517919 */ /* 0x000e220000002100 */
[----:B------:R-:W1:Y:S01]  /*12d70*/  @P1 LDC R12, c[0x0][0xbec] ;  /* 0x0002fb00ff0c1b82 */ /* 0x000e620000000800 */
[----:B------:R-:W-:-:S07]  /*12d80*/  ULDC.64 UR4, c[0x0][0xaa0] ;  /* 0x0002a80000047ab9 */ /* 0x000fce0000000a00 */
        /* <DEDUP_REMOVED lines=8> */
[----:B------:R-:W-:-:S04]  /*12e10*/  IMAD R3, R20, 0x20, R21 ;  /* 0x0000002014037824 */ /* 0x000fc800078e0215 */
[----:B------:R-:W-:-:S03]  /*12e20*/  IMAD.WIDE R72, R3, 0x2, R72 ;  /* 0x0000000203487825 */ /* 0x000fc600078e0248 */
[C---:B------:R-:W-:Y:S01]  /*12e30*/  IADD3 R3, P5, R72.reuse, 0x7800, RZ ;  /* 0x0000780048037810 */ /* 0x040fe20007fbe0ff */
[----:B------:R-:W-:Y:S01]  /*12e40*/  IMAD R15, R15, UR4, RZ ;  /* 0x000000040f0f7c24 */ /* 0x000fe2000f8e02ff */
[C---:B------:R-:W-:Y:S02]  /*12e50*/  IADD3 R25, P0, R72.reuse, 0x1800, RZ ;  /* 0x0000180048197810 */ /* 0x040fe40007f1e0ff */
[----:B------:R-:W-:Y:S02]  /*12e60*/  LOP3.LUT R0, R3, 0x180, RZ, 0xc0, !PT ;  /* 0x0000018003007812 */ /* 0x000fe400078ec0ff */
[----:B------:R-:W-:Y:S01]  /*12e70*/  IADD3 R29, P2, R72, 0x3000, RZ ;  /* 0x00003000481d7810 */ /* 0x000fe20007f5e0ff */
[----:B------:R-:W-:Y:S01]  /*12e80*/  IMAD.WIDE.U32 R10, R74, UR4, RZ ;  /* 0x000000044a0a7c25 */ /* 0x000fe2000f8e00ff */
[----:B------:R-:W-:Y:S02]  /*12e90*/  SHF.R.U64 R0, R0, 0x3, RZ ;  /* 0x0000000300007819 */ /* 0x000fe400000012ff */
[----:B------:R-:W-:-:S02]  /*12ea0*/  IADD3 R33, P3, R72, 0x4800, RZ ;  /* 0x0000480048217810 */ /* 0x000fc40007f7e0ff */
[----:B------:R-:W-:Y:S01]  /*12eb0*/  IADD3 R37, P4, R72, 0x6000, RZ ;  /* 0x0000600048257810 */ /* 0x000fe20007f9e0ff */
[----:B------:R-:W-:Y:S01]  /*12ec0*/  IMAD R15, R74, UR5, R15 ;  /* 0x000000054a0f7c24 */ /* 0x000fe2000f8e020f */
[----:B------:R-:W-:Y:S01]  /*12ed0*/  LOP3.LUT R40, R0, R3, RZ, 0x3c, !PT ;  /* 0x0000000300287212 */ /* 0x000fe200078e3cff */
[----:B------:R-:W-:Y:S01]  /*12ee0*/  IMAD R0, R9, 0x60, R20 ;  /* 0x0000006009007824 */ /* 0x000fe200078e0214 */
[----:B------:R-:W-:Y:S01]  /*12ef0*/  LOP3.LUT R24, R25, 0x180, RZ, 0xc0, !PT ;  /* 0x0000018019187812 */ /* 0x000fe200078ec0ff */
[----:B------:R-:W-:Y:S01]  /*12f00*/  IMAD.X R41, RZ, RZ, R73, P5 ;  /* 0x000000ffff297224 */ /* 0x000fe200028e0649 */
[----:B------:R-:W-:Y:S02]  /*12f10*/  LOP3.LUT R28, R29, 0x180, RZ, 0xc0, !PT ;  /* 0x000001801d1c7812 */ /* 0x000fe400078ec0ff */
[----:B------:R-:W-:Y:S02]  /*12f20*/  LOP3.LUT R32, R33, 0x180, RZ, 0xc0, !PT ;  /* 0x0000018021207812 */ /* 0x000fe400078ec0ff */
[----:B------:R-:W-:Y:S01]  /*12f30*/  LOP3.LUT R36, R37, 0x180, RZ, 0xc0, !PT ;  /* 0x0000018025247812 */ /* 0x000fe200078ec0ff */
[----:B------:R-:W-:Y:S01]  /*12f40*/  IMAD.IADD R11, R11, 0x1, R15 ;  /* 0x000000010b0b7824 */ /* 0x000fe200078e020f */
[----:B------:R-:W-:Y:S01]  /*12f50*/  LOP3.LUT R5, R72, 0x180, RZ, 0xc0, !PT ;  /* 0x0000018048057812 */ /* 0x000fe200078ec0ff */
[----:B------:R-:W-:Y:S01]  /*12f60*/  IMAD R13, R80, 0xc0, R0 ;  /* 0x000000c0500d7824 */ /* 0x000fe200078e0200 */
[----:B------:R-:W-:Y:S01]  /*12f70*/  SHF.R.U64 R24, R24, 0x3, RZ ;  /* 0x0000000318187819 */ /* 0x000fe200000012ff */
[----:B------:R-:W-:Y:S01]  /*12f80*/  ULDC.64 UR4, c[0x0][0xae8] ;  /* 0x0002ba0000047ab9 */ /* 0x000fe20000000a00 */
[----:B------:R-:W-:Y:S01]  /*12f90*/  SHF.R.U64 R28, R28, 0x3, RZ ;  /* 0x000000031c1c7819 */ /* 0x000fe200000012ff */
[----:B------:R-:W5:Y:S01]  /*12fa0*/  LD.E.128 R40, desc[UR42][R40.64] ;  /* 0x0000002a28287980 */ /* 0x000f62000c101d00 */
[----:B------:R-:W-:-:S02]  /*12fb0*/  SHF.R.U64 R32, R32, 0x3, RZ ;  /* 0x0000000320207819 */ /* 0x000fc400000012ff */
[----:B------:R-:W-:Y:S01]  /*12fc0*/  SHF.R.U64 R36, R36, 0x3, RZ ;  /* 0x0000000324247819 */ /* 0x000fe200000012ff */
[----:B------:R-:W-:Y:S01]  /*12fd0*/  IMAD.WIDE.U32 R10, R137, UR4, R10 ;  /* 0x00000004890a7c25 */ /* 0x000fe2000f8e000a */
[----:B------:R-:W-:Y:S02]  /*12fe0*/  SHF.R.U64 R5, R5, 0x3, RZ ;  /* 0x0000000305057819 */ /* 0x000fe400000012ff */
[----:B------:R-:W-:Y:S01]  /*12ff0*/  LOP3.LUT R24, R24, R25, RZ, 0x3c, !PT ;  /* 0x0000001918187212 */ /* 0x000fe200078e3cff */
[----:B-1----:R-:W-:Y:S01]  /*13000*/  @P1 IMAD.HI.U32 R0, R13, R12, RZ ;  /* 0x0000000c0d001227 */ /* 0x002fe200078e00ff */
[----:B------:R-:W-:Y:S02]  /*13010*/  LOP3.LUT R28, R28, R29, RZ, 0x3c, !PT ;  /* 0x0000001d1c1c7212 */ /* 0x000fe400078e3cff */
[----:B------:R-:W-:Y:S01]  /*13020*/  LOP3.LUT R32, R32, R33, RZ, 0x3c, !PT ;  /* 0x0000002120207212 */ /* 0x000fe200078e3cff */
[--C-:B------:R-:W-:Y:S01]  /*13030*/  IMAD.X R25, RZ, RZ, R73.reuse, P0 ;  /* 0x000000ffff197224 */ /* 0x100fe200000e0649 */
[----:B------:R-:W-:Y:S01]  /*13040*/  LOP3.LUT R36, R36, R37, RZ, 0x3c, !PT ;  /* 0x0000002524247212 */ /* 0x000fe200078e3cff */
[--C-:B------:R-:W-:Y:S01]  /*13050*/  IMAD.X R29, RZ, RZ, R73.reuse, P2 ;  /* 0x000000ffff1d7224 */ /* 0x100fe200010e0649 */
[----:B------:R-:W-:Y:S01]  /*13060*/  SHF.R.S32.HI R9, RZ, 0x1f, R14 ;  /* 0x0000001fff097819 */ /* 0x000fe2000001140e */
[--C-:B------:R-:W-:Y:S01]  /*13070*/  IMAD.X R33, RZ, RZ, R73.reuse, P3 ;  /* 0x000000ffff217224 */ /* 0x100fe200018e0649 */
[----:B------:R-:W-:Y:S01]  /*13080*/  LOP3.LUT R72, R5, R72, RZ, 0x3c, !PT ;  /* 0x0000004805487212 */ /* 0x000fe200078e3cff */
[----:B------:R-:W-:Y:S01]  /*13090*/  IMAD.X R37, RZ, RZ, R73, P4 ;  /* 0x000000ffff257224 */ /* 0x000fe200020e0649 */
[----:B------:R-:W5:Y:S01]  /*130a0*/  LD.E.128 R24, desc[UR42][R24.64] ;  /* 0x0000002a18187980 */ /* 0x000f62000c101d00 */
[----:B------:R-:W-:Y:S01]  /*130b0*/  IMAD R11, R137, UR5, R11 ;  /* 0x00000005890b7c24 */ /* 0x000fe2000f8e020b */
[----:B------:R-:W-:Y:S01]  /*130c0*/  ULDC.64 UR4, c[0x0][0xaf0] ;  /* 0x0002bc0000047ab9 */ /* 0x000fe20000000a00 */
[----:B------:R-:W-:Y:S01]  /*130d0*/  IMAD.MOV.U32 R3, RZ, RZ, R13 ;  /* 0x000000ffff037224 */ /* 0x000fe200078e000d */
[----:B--2---:R-:W-:Y:S01]  /*130e0*/  @P1 SHF.R.U32.HI R3, RZ, R45, R0 ;  /* 0x0000002dff031219 */ /* 0x004fe20000011600 */
[----:B------:R-:W-:Y:S01]  /*130f0*/  IMAD R9, R9, UR4, RZ ;  /* 0x0000000409097c24 */ /* 0x000fe2000f8e02ff */
[----:B------:R0:W5:Y:S01]  /*13100*/  LD.E.128 R4, desc[UR42][R72.64] ;  /* 0x0000002a48047980 */ /* 0x000162000c101d00 */
[----:B------:R-:W-:Y:S01]  /*13110*/  IMAD.WIDE.U32 R10, R14, UR4, R10 ;  /* 0x000000040e0a7c25 */ /* 0x000fe2000f8e000a */
[----:B------:R-:W-:-:S02]  /*13120*/  SHF.R.S32.HI R0, RZ, 0x1f, R3 ;  /* 0x0000001fff007819 */ /* 0x000fc40000011403 */
[----:B------:R-:W5:Y:S01]  /*13130*/  LD.E.128 R28, desc[UR42][R28.64] ;  /* 0x0000002a1c1c7980 */ /* 0x000f62000c101d00 */
[----:B------:R-:W-:Y:S01]  /*13140*/  IMAD R9, R14, UR5, R9 ;  /* 0x000000050e097c24 */ /* 0x000fe2000f8e0209 */
[----:B------:R-:W-:Y:S02]  /*13150*/  ULDC.64 UR4, c[0x0][0xae0] ;  /* 0x0002b80000047ab9 */ /* 0x000fe40000000a00 */
[----:B------:R-:W5:Y:S01]  /*13160*/  LD.E.128 R32, desc[UR42][R32.64] ;  /* 0x0000002a20207980 */ /* 0x000f62000c101d00 */
[----:B------:R-:W-:-:S03]  /*13170*/  IMAD.MOV R12, RZ, RZ, -R3 ;  /* 0x000000ffff0c7224 */ /* 0x000fc600078e0a03 */
[----:B------:R-:W5:Y:S01]  /*13180*/  LD.E.128 R36, desc[UR42][R36.64] ;  /* 0x0000002a24247980 */ /* 0x000f62000c101d00 */
[----:B------:R-:W-:Y:S01]  /*13190*/  @!PT LDS RZ, [RZ] ;  /* 0x00000000fffff984 */ /* 0x000fe20000000800 */
[----:B------:R-:W-:Y:S01]  /*131a0*/  @!PT LDS RZ, [RZ] ;  /* 0x00000000fffff984 */ /* 0x000fe20000000800 */
[----:B------:R-:W-:Y:S01]  /*131b0*/  @!PT LDS RZ, [RZ] ;  /* 0x00000000fffff984 */ /* 0x000fe20000000800 */
[----:B------:R-:W-:Y:S01]  /*131c0*/  @!PT LDS RZ, [RZ] ;  /* 0x00000000fffff984 */ /* 0x000fe20000000800 */
[----:B------:R1:W-:Y:S06]  /*131d0*/  MEMBAR.ALL.CTA ;  /* 0x0000000000007992 */ /* 0x0003ec0000008000 */
[----:B-1----:R-:W1:Y:S01]  /*131e0*/  FENCE.VIEW.ASYNC.S ;  /* 0x00000000000073c6 */ /* 0x002e620000000000 */
[----:B------:R-:W-:Y:S02]  /*131f0*/  IMAD.IADD R11, R11, 0x1, R9 ;  /* 0x000000010b0b7824 */ /* 0x000fe400078e0209 */
        /* <DEDUP_REMOVED lines=9> */
[----:B------:R-:W-:Y:S01]  /*13290*/  PRMT R0, RZ, 0x654, R0 ;  /* 0x00000654ff007816 */ /* 0x000fe20000000000 */
[----:B------:R-:W-:-:S04]  /*132a0*/  IMAD.WIDE.U32 R10, R75, UR4, R10 ;  /* 0x000000044b0a7c25 */ /* 0x000fc8000f8e000a */
[----:B------:R-:W-:Y:S01]  /*132b0*/  IMAD R9, R75, UR5, R12 ;  /* 0x000000054b097c24 */ /* 0x000fe2000f8e020c */
[----:B------:R-:W-:Y:S01]  /*132c0*/  ULDC.64 UR4, c[0x0][0xa80] ;  /* 0x0002a00000047ab9 */ /* 0x000fe20000000a00 */
[----:B-1----:R1:W-:Y:S02]  /*132d0*/  SYNCS.ARRIVE.TRANS64.RED.A1T0 RZ, [R0+URZ], RZ ;  /* 0x000000ff00ff79a7 */ /* 0x0023e4000810043f */
[----:B------:R-:W-:Y:S02]  /*132e0*/  IMAD.IADD R9, R11, 0x1, R9 ;  /* 0x000000010b097824 */ /* 0x000fe400078e0209 */
[C---:B------:R-:W-:Y:S02]  /*132f0*/  VIADD R44, R21.reuse, 0x40 ;  /* 0x00000040152c7836 */ /* 0x040fe40000000000 */
[----:B------:R-:W-:Y:S01]  /*13300*/  VIADD R47, R21, 0x20 ;  /* 0x00000020152f7836 */ /* 0x000fe20000000000 */
[----:B-1----:R-:W-:Y:S01]  /*13310*/  LEA R0, P0, R10, UR4, 0x1 ;  /* 0x000000040a007c11 */ /* 0x002fe2000f8008ff */
[----:B------:R-:W-:-:S03]  /*13320*/  UMOV UR4, 0xffffffff ;  /* 0xffffffff00047882 */ /* 0x000fc60000000000 */
[----:B------:R-:W-:Y:S02]  /*13330*/  LEA.HI.X R9, R10, UR5, R9, 0x1, P0 ;  /* 0x000000050a097c11 */ /* 0x000fe400080f0c09 */
[----:B------:R-:W-:Y:S02]  /*13340*/  SHF.R.S32.HI R46, RZ, 0x1f, R44 ;  /* 0x0000001fff2e7819 */ /* 0x000fe4000001142c */
[----:B------:R-:W-:Y:S01]  /*13350*/  SHF.R.S32.HI R48, RZ, 0x1f, R47 ;  /* 0x0000001fff307819 */ /* 0x000fe2000001142f */
[----:B0-----:R-:W-:Y:S06]  /*13360*/  BRA.DIV UR4, `(.L_x_10542) ;  /* 0x0000009604e87947 */ /* 0x001fec000b800000 */
[----:B------:R0:W1:Y:S04]  /*13370*/  SHFL.IDX PT, R3, R9, RZ, 0x1c1f ;  /* 0x001c1fff09037589 */ /* 0x00006800000e0000 */
[----:B------:R0:W2:Y:S02]  /*13380*/  SHFL.IDX PT, R14, R0, RZ, 0x1c1f ;  /* 0x001c1fff000e7589 */ /* 0x0000a400000e0000 */
.L_x_10716:
[----:B------:R-:W-:Y:S01]  /*13390*/  IMAD R45, R80, 0xc0, R20 ;  /* 0x000000c0502d7824 */ /* 0x000fe200078e0214 */
[----:B------:R-:W-:Y:S04]  /*133a0*/  BSSY B1, `(.L_x_10543) ;  /* 0x0000010000017945 */ /* 0x000fe80003800000 */
[----:B------:R-:W-:-:S13]  /*133b0*/  ISETP.GE.AND P0, PT, R45, R8, PT ;  /* 0x000000082d00720c */ /* 0x000fda0003f06270 */
[----:B------:R-:W-:Y:S05]  /*133c0*/  @P0 BRA `(.L_x_10544) ;  /* 0x0000000000340947 */ /* 0x000fea0003800000 */
[----:B------:R-:W-:Y:S02]  /*133d0*/  ULDC UR4, c[0x0][0xac8] ;  /* 0x0002b20000047ab9 */ /* 0x000fe40000000800 */
[----:B------:R-:W-:Y:S02]  /*133e0*/  ISETP.GE.AND P0, PT, R21, UR4, PT ;  /* 0x0000000415007c0c */ /* 0x000fe4000bf06270 */
[----:B------:R-:W-:Y:S02]  /*133f0*/  ISETP.GE.AND P1, PT, R47, UR4, PT ;  /* 0x000000042f007c0c */ /* 0x000fe4000bf26270 */
[----:B------:R-:W-:-:S09]  /*13400*/  ISETP.GE.AND P2, PT, R44, UR4, PT ;  /* 0x000000042c007c0c */ /* 0x000fd2000bf46270 */
[----:B-1----:R-:W-:Y:S02]  /*13410*/  @!P0 IMAD.MOV.U32 R15, RZ, RZ, R3 ;  /* 0x000000ffff0f8224 */ /* 0x002fe400078e0003 */
[-C--:B--2---:R-:W-:Y:S02]  /*13420*/  @!P1 LEA R12, P3, R47, R14.reuse, 0x1 ;  /* 0x0000000e2f0c9211 */ /* 0x084fe400078608ff */
[C---:B------:R-:W-:Y:S01]  /*13430*/  @!P2 LEA R10, P4, R44.reuse, R14, 0x1 ;  /* 0x0000000e2c0aa211 */ /* 0x040fe200078808ff */
[----:B------:R-:W-:Y:S01]  /*13440*/  @!P0 IMAD.WIDE R14, R21, 0x2, R14 ;  /* 0x00000002150e8825 */ /* 0x000fe200078e020e */
[-C--:B------:R-:W-:Y:S02]  /*13450*/  @!P1 LEA.HI.X R13, R47, R3.reuse, R48, 0x1, P3 ;  /* 0x000000032f0d9211 */ /* 0x080fe400018f0c30 */
[----:B------:R-:W-:Y:S02]  /*13460*/  @!P2 LEA.HI.X R11, R44, R3, R46, 0x1, P4 ;  /* 0x000000032c0ba211 */ /* 0x000fe400020f0c2e */
[----:B-----5:R3:W-:Y:S04]  /*13470*/  @!P0 ST.E.128 desc[UR42][R14.64], R4 ;  /* 0x000000040e008985 */ /* 0x0207e8000c101d2a */
[----:B------:R3:W-:Y:S04]  /*13480*/  @!P1 ST.E.128 desc[UR42][R12.64], R28 ;  /* 0x0000001c0c009985 */ /* 0x0007e8000c101d2a */
[----:B------:R3:W-:Y:S02]  /*13490*/  @!P2 ST.E.128 desc[UR42][R10.64], R36 ;  /* 0x000000240a00a985 */ /* 0x0007e4000c101d2a */
.L_x_10544:
[----:B------:R-:W-:Y:S05]  /*134a0*/  BSYNC B1 ;  /* 0x0000000000017941 */ /* 0x000fea0003800000 */
.L_x_10543:
[----:B------:R-:W-:-:S03]  /*134b0*/  UMOV UR4, 0xffffffff ;  /* 0xffffffff00047882 */ /* 0x000fc60000000000 */
[----:B------:R-:W-:Y:S05]  /*134c0*/  BRA.DIV UR4, `(.L_x_10545) ;  /* 0x0000009604c47947 */ /* 0x000fea000b800000 */
[----:B-1----:R1:W4:Y:S04]  /*134d0*/  SHFL.IDX PT, R3, R9, 0x1, 0x1c1f ;  /* 0x003c1f0009037f89 */ /* 0x00232800000e0000 */
[----:B--23--:R1:W2:Y:S02]  /*134e0*/  SHFL.IDX PT, R14, R0, 0x1, 0x1c1f ;  /* 0x003c1f00000e7f89 */ /* 0x00c2a400000e0000 */
.L_x_10720:
[----:B-----5:R-:W-:-:S05]  /*134f0*/  VIADD R5, R45, 0x60 ;  /* 0x000000602d057836 */ /* 0x020fca0000000000 */
[----:B------:R-:W-:-:S13]  /*13500*/  ISETP.GE.AND P0, PT, R5, R8, PT ;  /* 0x000000080500720c */ /* 0x000fda0003f06270 */
[----:B------:R-:W-:Y:S05]  /*13510*/  @P0 BRA `(.L_x_10546) ;  /* 0x0000001800440947 */ /* 0x000fea0003800000 */
[----:B------:R-:W-:Y:S02]  /*13520*/  ULDC UR4, c[0x0][0xac8] ;  /* 0x0002b20000047ab9 */ /* 0x000fe40000000800 */
[----:B------:R-:W-:Y:S02]  /*13530*/  ISETP.GE.AND P1, PT, R21, UR4, PT ;  /* 0x0000000415007c0c */ /* 0x000fe4000bf26270 */
[----:B------:R-:W-:-:S11]  /*13540*/  ISETP.GE.AND P2, PT, R47, UR4, PT ;  /* 0x000000042f007c0c */ /* 0x000fd6000bf46270 */
[----:B----4-:R-:W-:Y:S02]  /*13550*/  @!P1 IMAD.MOV.U32 R15, RZ, RZ, R3 ;  /* 0x000000ffff0f9224 */ /* 0x010fe400078e0003 */
[----:B--2---:R-:W-:Y:S01]  /*13560*/  @!P2 LEA R6, P0, R47, R14, 0x1 ;  /* 0x0000000e2f06a211 */ /* 0x004fe200078008ff */
[----:B------:R-:W-:-:S03]  /*13570*/  @!P1 IMAD.WIDE R4, R21, 0x2, R14 ;  /* 0x0000000215049825 */ /* 0x000fc600078e020e */
[----:B------:R-:W-:Y:S02]  /*13580*/  @!P2 LEA.HI.X R7, R47, R3, R48, 0x1, P0 ;  /* 0x000000032f07a211 */ /* 0x000fe400000f0c30 */
[----:B------:R-:W-:Y:S01]  /*13590*/  ISETP.GE.AND P0, PT, R44, UR4, PT ;  /* 0x000000042c007c0c */ /* 0x000fe2000bf06270 */
[----:B------:R2:W-:Y:S04]  /*135a0*/  @!P1 ST.E.128 desc[UR42][R4.64], R24 ;  /* 0x0000001804009985 */ /* 0x0005e8000c101d2a */
[----:B------:R2:W-:Y:S08]  /*135b0*/  @!P2 ST.E.128 desc[UR42][R6.64], R32 ;  /* 0x000000200600a985 */ /* 0x0005f0000c101d2a */
[----:B------:R-:W-:Y:S05]  /*135c0*/  @P0 BRA `(.L_x_10546) ;  /* 0x0000001800180947 */ /* 0x000fea0003800000 */
[----:B------:R-:W-:-:S04]  /*135d0*/  LEA R14, P0, R44, R14, 0x1 ;  /* 0x0000000e2c0e7211 */ /* 0x000fc800078008ff */
[----:B------:R-:W-:-:S05]  /*135e0*/  LEA.HI.X R15, R44, R3, R46, 0x1, P0 ;  /* 0x000000032c0f7211 */ /* 0x000fca00000f0c2e */
[----:B------:R3:W-:Y:S01]  /*135f0*/  ST.E.128 desc[UR42][R14.64], R40 ;  /* 0x000000280e007985 */ /* 0x0007e2000c101d2a */
[----:B------:R-:W-:Y:S05]  /*13600*/  BRA `(.L_x_10546) ;  /* 0x0000001800087947 */ /* 0x000fea0003800000 */
.L_x_10541:
[----:B------:R-:W-:Y:S01]  /*13610*/  ULDC.64 UR4, c[0x0][0xb08] ;  /* 0x0002c20000047ab9 */ /* 0x000fe20000000a00 */
[----:B------:R-:W1:Y:S01]  /*13620*/  @P1 LDC R11, c[0x0][0xbec] ;  /* 0x0002fb00ff0b1b82 */ /* 0x000e620000000800 */
[----:B------:R-:W-:Y:S01]  /*13630*/  IMAD R15, R15, UR4, RZ ;  /* 0x000000040f0f7c24 */ /* 0x000fe2000f8e02ff */
[----:B0-----:R-:W-:Y:S01]  /*13640*/  SHF.R.S32.HI R3, RZ, 0x1f, R14 ;  /* 0x0000001fff037819 */ /* 0x001fe2000001140e */
[----:B------:R-:W-:-:S04]  /*13650*/  IMAD.WIDE.U32 R4, R74, UR4, RZ ;  /* 0x000000044a047c25 */ /* 0x000fc8000f8e00ff */
[----:B------:R-:W-:Y:S01]  /*13660*/  IMAD R15, R74, UR5, R15 ;  /* 0x000000054a0f7c24 */ /* 0x000fe2000f8e020f */
[----:B------:R-:W0:Y:S01]  /*13670*/  @P1 LDC R0, c[0x0][0xbf0] ;  /* 0x0002fc00ff001b82 */ /* 0x000e220000000800 */
[----:B------:R-:W-:Y:S02]  /*13680*/  ULDC.64 UR4, c[0x0][0xb38] ;  /* 0x0002ce0000047ab9 */ /* 0x000fe40000000a00 */
[----:B------:R-:W-:Y:S02]  /*13690*/  IMAD.IADD R5, R5, 0x1, R15 ;  /* 0x0000000105057824 */ /* 0x000fe400078e020f */
[----:B------:R-:W-:-:S04]  /*136a0*/  IMAD.WIDE.U32 R4, R137, UR4, R4 ;  /* 0x0000000489047c25 */ /* 0x000fc8000f8e0004 */
[----:B------:R-:W-:Y:S01]  /*136b0*/  IMAD R5, R137, UR5, R5 ;  /* 0x0000000589057c24 */ /* 0x000fe2000f8e0205 */
[----:B------:R-:W-:Y:S02]  /*136c0*/  ULDC.64 UR4, c[0x0][0xb40] ;  /* 0x0002d00000047ab9 */ /* 0x000fe40000000a00 */
[----:B------:R-:W-:Y:S02]  /*136d0*/  IMAD R3, R3, UR4, RZ ;  /* 0x0000000403037c24 */ /* 0x000fe4000f8e02ff */
[----:B------:R-:W-:-:S04]  /*136e0*/  IMAD.WIDE.U32 R4, R14, UR4, R4 ;  /* 0x000000040e047c25 */ /* 0x000fc8000f8e0004 */
[----:B------:R-:W-:Y:S01]  /*136f0*/  IMAD R7, R14, UR5, R3 ;  /* 0x000000050e077c24 */ /* 0x000fe2000f8e0203 */
[----:B------:R-:W-:Y:S01]  /*13700*/  ULDC.64 UR4, c[0x0][0xb48] ;  /* 0x0002d20000047ab9 */ /* 0x000fe20000000a00 */
[----:B-1----:R-:W-:-:S04]  /*13710*/  @P1 IMAD.HI.U32 R11, R24, R11, RZ ;  /* 0x0000000b180b1227 */ /* 0x002fc800078e00ff */
[----:B------:R-:W-:Y:S02]  /*13720*/  IMAD.IADD R5, R5, 0x1, R7 ;  /* 0x0000000105057824 */ /* 0x000fe400078e0207 */
[----:B------:R-:W-:Y:S01]  /*13730*/  IMAD.MOV.U32 R3, RZ, RZ, R24 ;  /* 0x000000ffff037224 */ /* 0x000fe200078e0018 */
[----:B0-----:R-:W-:Y:S01]  /*13740*/  @P1 SHF.R.U32.HI R3, RZ, R0, R11 ;  /* 0x00000000ff031219 */ /* 0x001fe2000001160b */
[----:B------:R-:W-:-:S03]  /*13750*/  IMAD.WIDE.U32 R4, R78, UR4, R4 ;  /* 0x000000044e047c25 */ /* 0x000fc6000f8e0004 */
[--C-:B------:R-:W-:Y:S01]  /*13760*/  SHF.R.S32.HI R0, RZ, 0x1f, R3.reuse ;  /* 0x0000001fff007819 */ /* 0x100fe20000011403 */
[----:B------:R-:W-:Y:S02]  /*13770*/  IMAD.MOV R6, RZ, RZ, -R3 ;  /* 0x000000ffff067224 */ /* 0x000fe400078e0a03 */
[----:B------:R-:W-:Y:S01]  /*13780*/  IMAD R5, R78, UR5, R5 ;  /* 0x000000054e057c24 */ /* 0x000fe2000f8e0205 */
[----:B------:R-:W-:Y:S01]  /*13790*/  ULDC.64 UR4, c[0x0][0xb30] ;  /* 0x0002cc0000047ab9 */ /* 0x000fe20000000a00 */
[----:B------:R-:W-:Y:S02]  /*137a0*/  VIADD R7, R2, 0x2d820 ;  /* 0x0002d82002077836 */ /* 0x000fe40000000000 */
[----:B------:R-:W-:Y:S02]  /*137b0*/  IMAD R0, R0, UR4, RZ ;  /* 0x0000000400007c24 */ /* 0x000fe4000f8e02ff */
[----:B------:R-:W-:Y:S01]  /*137c0*/  IMAD R75, R75, R6, R24 ;  /* 0x000000064b4b7224 */ /* 0x000fe200078e0218 */
[----:B------:R-:W-:Y:S01]  /*137d0*/  PRMT R6, RZ, 0x654, R7 ;  /* 0x00000654ff067816 */ /* 0x000fe20000000007 */
[----:B------:R-:W-:-:S02]  /*137e0*/  IMAD R7, R3, UR5, R0 ;  /* 0x0000000503077c24 */ /* 0x000fc4000f8e0200 */
[----:B------:R-:W-:Y:S01]  /*137f0*/  IMAD.WIDE.U32 R4, R3, UR4, R4 ;  /* 0x0000000403047c25 */ /* 0x000fe2000f8e0004 */
[----:B------:R-:W-:Y:S01]  /*13800*/  SHF.R.S32.HI R0, RZ, 0x1f, R75 ;  /* 0x0000001fff007819 */ /* 0x000fe2000001144b */
[----:B------:R-:W-:Y:S01]  /*13810*/  ULDC.64 UR4, c[0x0][0xb28] ;  /* 0x0002ca0000047ab9 */ /* 0x000fe20000000a00 */
[----:B------:R0:W-:Y:S01]  /*13820*/  SYNCS.ARRIVE.TRANS64.RED.A1T0 RZ, [R6+URZ], RZ ;  /* 0x000000ff06ff79a7 */ /* 0x0001e2000810043f */
        /* <DEDUP_REMOVED lines=9> */
[----:B0-----:R-:W-:Y:S06]  /*138c0*/  BRA.DIV UR4, `(.L_x_10547) ;  /* 0x00000096040c7947 */ /* 0x001fec000b800000 */
[----:B------:R0:W1:Y:S04]  /*138d0*/  SHFL.IDX PT, R3, R24, RZ, 0x1c1f ;  /* 0x001c1fff18037589 */ /* 0x00006800000e0000 */
[----:B------:R0:W2:Y:S02]  /*138e0*/  SHFL.IDX PT, R14, R0, RZ, 0x1c1f ;  /* 0x001c1fff000e7589 */ /* 0x0000a400000e0000 */
.L_x_10723:
[----:B------:R-:W-:Y:S01]  /*138f0*/  ISETP.GE.AND P0, PT, R10, R8, PT ;  /* 0x000000080a00720c */ /* 0x000fe20003f06270 */
[----:B------:R-:W-:-:S12]  /*13900*/  BSSY B1, `(.L_x_10548) ;  /* 0x000004b000017945 */ /* 0x000fd80003800000 */
[----:B------:R-:W-:Y:S05]  /*13910*/  @P0 BRA `(.L_x_10549) ;  /* 0x0000000400240947 */ /* 0x000fea0003800000 */
[----:B------:R-:W3:Y:S01]  /*13920*/  LDL R15, [R1+0xac] ;  /* 0x0000ac00010f7983 */ /* 0x000ee20000100800 */
[----:B------:R-:W-:-:S03]  /*13930*/  ULDC UR4, c[0x0][0xac8] ;  /* 0x0002b20000047ab9 */ /* 0x000fc60000000800 */
[----:B------:R-:W4:Y:S04]  /*13940*/  LDL R83, [R1+0xd4] ;  /* 0x0000d40001537983 */ /* 0x000f280000100800 */
[----:B------:R-:W5:Y:S04]  /*13950*/  LDL R81, [R1+0xd0] ;  /* 0x0000d00001517983 */ /* 0x000f680000100800 */
[----:B------:R-:W2:Y:S04]  /*13960*/  LDL R79, [R1+0xcc] ;  /* 0x0000cc00014f7983 */ /* 0x000ea80000100800 */
        /* <DEDUP_REMOVED lines=15> */
[----:B------:R-:W2:Y:S01]  /*13a60*/  LDL R13, [R1+0xe4] ;  /* 0x0000e400010d7983 */ /* 0x000ea20000100800 */
[----:B---3--:R-:W-:-:S02]  /*13a70*/  ISETP.GE.AND P2, PT, R15, UR4, PT ;  /* 0x000000040f007c0c */ /* 0x008fc4000bf46270 */
[----:B----4-:R-:W-:Y:S02]  /*13a80*/  ISETP.GE.AND P3, PT, R83, UR4, PT ;  /* 0x0000000453007c0c */ /* 0x010fe4000bf66270 */
[----:B-----5:R-:W-:-:S09]  /*13a90*/  ISETP.GE.AND P0, PT, R81, UR4, PT ;  /* 0x0000000451007c0c */ /* 0x020fd2000bf06270 */
[----:B-1----:R-:W-:Y:S01]  /*13aa0*/  @!P2 MOV R5, R3 ;  /* 0x000000030005a202 */ /* 0x002fe20000000f00 */
[----:B--2---:R-:W-:Y:S01]  /*13ab0*/  @!P2 IMAD.MOV.U32 R4, RZ, RZ, R14 ;  /* 0x000000ffff04a224 */ /* 0x004fe200078e000e */
[----:B------:R-:W-:-:S03]  /*13ac0*/  ISETP.GE.AND P1, PT, R79, UR4, PT ;  /* 0x000000044f007c0c */ /* 0x000fc6000bf26270 */
[----:B------:R-:W-:Y:S01]  /*13ad0*/  @!P2 IMAD.WIDE R4, R15, 0x4, R4 ;  /* 0x000000040f04a825 */ /* 0x000fe200078e0204 */
[----:B------:R-:W-:-:S04]  /*13ae0*/  @!P3 LEA R6, P4, R83, R14, 0x2 ;  /* 0x0000000e5306b211 */ /* 0x000fc800078810ff */
[----:B------:R1:W-:Y:S01]  /*13af0*/  @!P2 ST.E.64 desc[UR42][R4.64], R20 ;  /* 0x000000140400a985 */ /* 0x0003e2000c101b2a */
[----:B------:R-:W-:Y:S02]  /*13b00*/  ISETP.GE.AND P2, PT, R77, UR4, PT ;  /* 0x000000044d007c0c */ /* 0x000fe4000bf46270 */
[----:B------:R-:W-:-:S05]  /*13b10*/  @!P3 LEA.HI.X R7, R83, R3, R84, 0x2, P4 ;  /* 0x000000035307b211 */ /* 0x000fca00020f1454 */
[----:B------:R2:W-:Y:S01]  /*13b20*/  @!P3 ST.E.64 desc[UR42][R6.64], R28 ;  /* 0x0000001c0600b985 */ /* 0x0005e2000c101b2a */
[----:B-1----:R-:W-:-:S04]  /*13b30*/  @!P0 LEA R4, P5, R81, R14, 0x2 ;  /* 0x0000000e51048211 */ /* 0x002fc800078a10ff */
[-C--:B------:R-:W-:Y:S02]  /*13b40*/  @!P0 LEA.HI.X R5, R81, R3.reuse, R82, 0x2, P5 ;  /* 0x0000000351058211 */ /* 0x080fe400028f1452 */
[----:B------:R-:W-:Y:S02]  /*13b50*/  ISETP.GE.AND P3, PT, R75, UR4, PT ;  /* 0x000000044b007c0c */ /* 0x000fe4000bf66270 */
[----:B--2---:R-:W-:Y:S01]  /*13b60*/  @!P1 LEA R6, P4, R79, R14, 0x2 ;  /* 0x0000000e4f069211 */ /* 0x004fe200078810ff */
        /* <DEDUP_REMOVED lines=10> */
[----:B------:R-:W-:Y:S02]  /*13c10*/  @!P3 LEA.HI.X R7, R75, R3, R76, 0x2, P5 ;  /* 0x000000034b07b211 */ /* 0x000fe400028f144c */
[----:B------:R-:W-:Y:S01]  /*13c20*/  ISETP.GE.AND P5, PT, R12, UR4, PT ;  /* 0x000000040c007c0c */ /* 0x000fe2000bfa6270 */
[----:B------:R-:W-:-:S02]  /*13c30*/  VIADD R15, R15, 0x58 ;  /* 0x000000580f0f7836 */ /* 0x000fc40000000000 */
[----:B------:R2:W-:Y:S01]  /*13c40*/  @!P3 ST.E.64 desc[UR42][R6.64], R36 ;  /* 0x000000240600b985 */ /* 0x0005e2000c101b2a */
[----:B-1----:R-:W-:-:S04]  /*13c50*/  @!P0 LEA R4, P4, R73, R14, 0x2 ;  /* 0x0000000e49048211 */ /* 0x002fc800078810ff */
[-C--:B------:R-:W-:Y:S02]  /*13c60*/  @!P0 LEA.HI.X R5, R73, R3.reuse, R74, 0x2, P4 ;  /* 0x0000000349058211 */ /* 0x080fe400020f144a */
[----:B------:R-:W-:Y:S02]  /*13c70*/  ISETP.GE.AND P3, PT, R25, UR4, PT ;  /* 0x0000000419007c0c */ /* 0x000fe4000bf66270 */
[C---:B--2---:R-:W-:Y:S01]  /*13c80*/  @!P1 LEA R6, P4, R27.reuse, R14, 0x2 ;  /* 0x0000000e1b069211 */ /* 0x044fe200078810ff */
[----:B------:R1:W-:Y:S03]  /*13c90*/  @!P0 ST.E.64 desc[UR42][R4.64], R38 ;  /* 0x0000002604008985 */ /* 0x0003e6000c101b2a */
[----:B------:R-:W-:Y:S02]  /*13ca0*/  @!P1 LEA.HI.X R7, R27, R3, R72, 0x2, P4 ;  /* 0x000000031b079211 */ /* 0x000fe400020f1448 */
[----:B------:R-:W-:-:S02]  /*13cb0*/  ISETP.GE.AND P4, PT, R15, UR4, PT ;  /* 0x000000040f007c0c */ /* 0x000fc4000bf86270 */
[----:B-1----:R-:W-:-:S04]  /*13cc0*/  @!P2 LEA R4, P0, R11, R14, 0x2 ;  /* 0x0000000e0b04a211 */ /* 0x002fc800078010ff */
[-C--:B------:R-:W-:Y:S02]  /*13cd0*/  @!P2 LEA.HI.X R5, R11, R3.reuse, R26, 0x2, P0 ;  /* 0x000000030b05a211 */ /* 0x080fe400000f141a */
[CC--:B------:R-:W-:Y:S02]  /*13ce0*/  @!P5 LEA R10, P0, R12.reuse, R14.reuse, 0x2 ;  /* 0x0000000e0c0ad211 */ /* 0x0c0fe400078010ff */
[----:B------:R-:W-:Y:S02]  /*13cf0*/  SHF.R.S32.HI R20, RZ, 0x1f, R25 ;  /* 0x0000001fff147819 */ /* 0x000fe40000011419 */
[----:B------:R-:W-:Y:S02]  /*13d00*/  @!P5 LEA.HI.X R11, R12, R3, R13, 0x2, P0 ;  /* 0x000000030c0bd211 */ /* 0x000fe400000f140d */
[----:B------:R-:W-:Y:S02]  /*13d10*/  @!P3 LEA R12, P0, R25, R14, 0x2 ;  /* 0x0000000e190cb211 */ /* 0x000fe400078010ff */
[----:B------:R-:W-:-:S02]  /*13d20*/  SHF.R.S32.HI R26, RZ, 0x1f, R15 ;  /* 0x0000001fff1a7819 */ /* 0x000fc4000001140f */
[-C--:B------:R-:W-:Y:S02]  /*13d30*/  @!P3 LEA.HI.X R13, R25, R3.reuse, R20, 0x2, P0 ;  /* 0x00000003190db211 */ /* 0x080fe400000f1414 */
[C---:B------:R-:W-:Y:S01]  /*13d40*/  @!P4 LEA R14, P0, R15.reuse, R14, 0x2 ;  /* 0x0000000e0f0ec211 */ /* 0x040fe200078010ff */
[----:B------:R3:W-:Y:S03]  /*13d50*/  @!P1 ST.E.64 desc[UR42][R6.64], R40 ;  /* 0x0000002806009985 */ /* 0x0007e6000c101b2a */
[----:B------:R-:W-:Y:S01]  /*13d60*/  @!P4 LEA.HI.X R15, R15, R3, R26, 0x2, P0 ;  /* 0x000000030f0fc211 */ /* 0x000fe200000f141a */
[----:B------:R3:W-:Y:S04]  /*13d70*/  @!P2 ST.E.64 desc[UR42][R4.64], R42 ;  /* 0x0000002a0400a985 */ /* 0x0007e8000c101b2a */
[----:B------:R3:W-:Y:S04]  /*13d80*/  @!P5 ST.E.64 desc[UR42][R10.64], R44 ;  /* 0x0000002c0a00d985 */ /* 0x0007e8000c101b2a */
[----:B------:R3:W-:Y:S04]  /*13d90*/  @!P3 ST.E.64 desc[UR42][R12.64], R46 ;  /* 0x0000002e0c00b985 */ /* 0x0007e8000c101b2a */
[----:B------:R3:W-:Y:S02]  /*13da0*/  @!P4 ST.E.64 desc[UR42][R14.64], R48 ;  /* 0x000000300e00c985 */ /* 0x0007e4000c101b2a */
.L_x_10549:
[----:B------:R-:W-:Y:S05]  /*13db0*/  BSYNC B1 ;  /* 0x0000000000017941 */ /* 0x000fea0003800000 */
.L_x_10548:
[----:B------:R-:W-:-:S03]  /*13dc0*/  UMOV UR4, 0xffffffff ;  /* 0xffffffff00047882 */ /* 0x000fc60000000000 */
[----:B------:R-:W-:Y:S05]  /*13dd0*/  BRA.DIV UR4, `(.L_x_10550) ;  /* 0x0000008e04fc7947 */ /* 0x000fea000b800000 */
[----:B-1----:R1:W4:Y:S04]  /*13de0*/  SHFL.IDX PT, R3, R24, 0x1, 0x1c1f ;  /* 0x003c1f0018037f89 */ /* 0x00232800000e0000 */
[----:B--23--:R1:W2:Y:S02]  /*13df0*/  SHFL.IDX PT, R14, R0, 0x1, 0x1c1f ;  /* 0x003c1f00000e7f89 */ /* 0x00c2a400000e0000 */
.L_x_10727:
[----:B------:R-:W-:-:S13]  /*13e00*/  ISETP.GE.AND P0, PT, R9, R8, PT ;  /* 0x000000080900720c */ /* 0x000fda0003f06270 */
[----:B------:R-:W-:Y:S05]  /*13e10*/  @P0 BRA `(.L_x_10546) ;  /* 0x0000001000040947 */ /* 0x000fea0003800000 */
[----:B01----:R-:W3:Y:S01]  /*13e20*/  LDL R24, [R1+0xac] ;  /* 0x0000ac0001187983 */ /* 0x003ee20000100800 */
[----:B------:R-:W-:-:S03]  /*13e30*/  ULDC UR4, c[0x0][0xac8] ;  /* 0x0002b20000047ab9 */ /* 0x000fc60000000800 */
[----:B------:R-:W5:Y:S04]  /*13e40*/  LDL R12, [R1+0xd4] ;  /* 0x0000d400010c7983 */ /* 0x000f680000100800 */
[----:B------:R-:W4:Y:S04]  /*13e50*/  LDL R10, [R1+0xd0] ;  /* 0x0000d000010a7983 */ /* 0x000f280000100800 */
        /* <DEDUP_REMOVED lines=18> */
[----:B-----5:R-:W-:Y:S02]  /*13f80*/  ISETP.GE.AND P4, PT, R12, UR4, PT ;  /* 0x000000040c007c0c */ /* 0x020fe4000bf86270 */
[----:B----4-:R-:W-:-:S09]  /*13f90*/  ISETP.GE.AND P1, PT, R10, UR4, PT ;  /* 0x000000040a007c0c */ /* 0x010fd2000bf26270 */
[----:B------:R-:W-:Y:S01]  /*13fa0*/  @!P3 IMAD.MOV.U32 R15, RZ, RZ, R3 ;  /* 0x000000ffff0fb224 */ /* 0x000fe200078e0003 */
[----:B--2---:R-:W-:Y:S01]  /*13fb0*/  ISETP.GE.AND P2, PT, R35, UR4, PT ;  /* 0x0000000423007c0c */ /* 0x004fe2000bf46270 */
[----:B------:R-:W-:Y:S01]  /*13fc0*/  @!P3 IMAD.WIDE R4, R24, 0x4, R14 ;  /* 0x000000041804b825 */ /* 0x000fe200078e020e */
[-C--:B------:R-:W-:Y:S02]  /*13fd0*/  @!P4 LEA R6, P0, R12, R14.reuse, 0x2 ;  /* 0x0000000e0c06c211 */ /* 0x080fe400078010ff */
[----:B------:R-:W-:Y:S02]  /*13fe0*/  @!P1 LEA R8, P5, R10, R14, 0x2 ;  /* 0x0000000e0a089211 */ /* 0x000fe400078a10ff */
[----:B------:R0:W-:Y:S01]  /*13ff0*/  @!P3 ST.E.64 desc[UR42][R4.64], R50 ;  /* 0x000000320400b985 */ /* 0x0001e2000c101b2a */
[----:B------:R-:W-:Y:S02]  /*14000*/  ISETP.GE.AND P3, PT, R33, UR4, PT ;  /* 0x0000000421007c0c */ /* 0x000fe4000bf66270 */
[----:B------:R-:W-:-:S02]  /*14010*/  @!P4 LEA.HI.X R7, R12, R3, R13, 0x2, P0 ;  /* 0x000000030c07c211 */ /* 0x000fc400000f140d */
[----:B------:R-:W-:Y:S02]  /*14020*/  ISETP.GE.AND P0, PT, R31, UR4, PT ;  /* 0x000000041f007c0c */ /* 0x000fe4000bf06270 */
[----:B------:R-:W-:Y:S01]  /*14030*/  @!P1 LEA.HI.X R9, R10, R3, R11, 0x2, P5 ;  /* 0x000000030a099211 */ /* 0x000fe200028f140b */
[----:B------:R1:W-:Y:S01]  /*14040*/  @!P4 ST.E.64 desc[UR42][R6.64], R52 ;  /* 0x000000340600c985 */ /* 0x0003e2000c101b2a */
[----:B------:R-:W-:-:S03]  /*14050*/  @!P2 LEA R10, P4, R35, R14, 0x2 ;  /* 0x0000000e230aa211 */ /* 0x000fc600078810ff */
[----:B------:R2:W-:Y:S01]  /*14060*/  @!P1 ST.E.64 desc[UR42][R8.64], R54 ;  /* 0x0000003608009985 */ /* 0x0005e2000c101b2a */
[----:B------:R-:W-:Y:S02]  /*14070*/  ISETP.GE.AND P1, PT, R0, UR4, PT ;  /* 0x0000000400007c0c */ /* 0x000fe4000bf26270 */
[-C--:B------:R-:W-:Y:S02]  /*14080*/  @!P2 LEA.HI.X R11, R35, R3.reuse, R36, 0x2, P4 ;  /* 0x00000003230ba211 */ /* 0x080fe400020f1424 */
[-C--:B------:R-:W-:Y:S02]  /*14090*/  @!P3 LEA R12, P5, R33, R14.reuse, 0x2 ;  /* 0x0000000e210cb211 */ /* 0x080fe400078a10ff */
[----:B0-----:R-:W-:Y:S01]  /*140a0*/  @!P0 LEA R4, P4, R31, R14, 0x2 ;  /* 0x0000000e1f048211 */ /* 0x001fe200078810ff */
[----:B------:R0:W-:Y:S01]  /*140b0*/  @!P2 ST.E.64 desc[UR42][R10.64], R56 ;  /* 0x000000380a00a985 */ /* 0x0001e2000c101b2a */
[----:B------:R-:W-:Y:S02]  /*140c0*/  @!P3 LEA.HI.X R13, R33, R3, R34, 0x2, P5 ;  /* 0x00000003210db211 */ /* 0x000fe400028f1422 */
[----:B------:R-:W-:-:S02]  /*140d0*/  ISETP.GE.AND P2, PT, R28, UR4, PT ;  /* 0x000000041c007c0c */ /* 0x000fc4000bf46270 */
[----:B------:R-:W-:Y:S01]  /*140e0*/  @!P0 LEA.HI.X R5, R31, R3, R32, 0x2, P4 ;  /* 0x000000031f058211 */ /* 0x000fe200020f1420 */
[----:B------:R3:W-:Y:S01]  /*140f0*/  @!P3 ST.E.64 desc[UR42][R12.64], R58 ;  /* 0x0000003a0c00b985 */ /* 0x0007e2000c101b2a */
[----:B------:R-:W-:-:S03]  /*14100*/  ISETP.GE.AND P4, PT, R20, UR4, PT ;  /* 0x0000000414007c0c */ /* 0x000fc6000bf86270 */
[----:B------:R4:W-:Y:S01]  /*14110*/  @!P0 ST.E.64 desc[UR42][R4.64], R60 ;  /* 0x0000003c04008985 */ /* 0x0009e2000c101b2a */
[-C--:B-1----:R-:W-:Y:S02]  /*14120*/  @!P1 LEA R6, P5, R0, R14.reuse, 0x2 ;  /* 0x0000000e00069211 */ /* 0x082fe400078a10ff */
[----:B------:R-:W-:Y:S02]  /*14130*/  ISETP.GE.AND P3, PT, R26, UR4, PT ;  /* 0x000000041a007c0c */ /* 0x000fe4000bf66270 */
[----:B------:R-:W-:Y:S02]  /*14140*/  ISETP.GE.AND P0, PT, R25, UR4, PT ;  /* 0x0000000419007c0c */ /* 0x000fe4000bf06270 */
[----:B------:R-:W-:Y:S02]  /*14150*/  @!P1 LEA.HI.X R7, R0, R3, R30, 0x2, P5 ;  /* 0x0000000300079211 */ /* 0x000fe400028f141e */
[----:B--2---:R-:W-:-:S03]  /*14160*/  @!P2 LEA R8, P5, R28, R14, 0x2 ;  /* 0x0000000e1c08a211 */ /* 0x004fc600078a10ff */
[----:B------:R4:W-:Y:S01]  /*14170*/  @!P1 ST.E.64 desc[UR42][R6.64], R62 ;  /* 0x0000003e06009985 */ /* 0x0009e2000c101b2a */
[-C--:B0-----:R-:W-:Y:S02]  /*14180*/  @!P4 LEA R10, P1, R20, R14.reuse, 0x2 ;  /* 0x0000000e140ac211 */ /* 0x081fe400078210ff */
[-C--:B------:R-:W-:Y:S02]  /*14190*/  @!P2 LEA.HI.X R9, R28, R3.reuse, R29, 0x2, P5 ;  /* 0x000000031c09a211 */ /* 0x080fe400028f141d */
[-C--:B---3--:R-:W-:Y:S02]  /*141a0*/  @!P3 LEA R12, P5, R26, R14.reuse, 0x2 ;  /* 0x0000000e1a0cb211 */ /* 0x088fe400078a10ff */
[----:B------:R-:W-:Y:S02]  /*141b0*/  @!P4 LEA.HI.X R11, R20, R3, R21, 0x2, P1 ;  /* 0x00000003140bc211 */ /* 0x000fe400008f1415 */
[----:B------:R-:W-:Y:S02]  /*141c0*/  SHF.R.S32.HI R0, RZ, 0x1f, R25 ;  /* 0x0000001fff007819 */ /* 0x000fe40000011419 */
[----:B------:R-:W-:-:S02]  /*141d0*/  @!P0 LEA R20, P1, R25, R14, 0x2 ;  /* 0x0000000e19148211 */ /* 0x000fc400078210ff */
[-C--:B------:R-:W-:Y:S02]  /*141e0*/  @!P3 LEA.HI.X R13, R26, R3.reuse, R27, 0x2, P5 ;  /* 0x000000031a0db211 */ /* 0x080fe400028f141b */
[----:B------:R-:W-:Y:S01]  /*141f0*/  @!P0 LEA.HI.X R21, R25, R3, R0, 0x2, P1 ;  /* 0x0000000319158211 */ /* 0x000fe200008f1400 */
[----:B------:R-:W-:Y:S01]  /*14200*/  VIADD R0, R24, 0x58 ;  /* 0x0000005818007836 */ /* 0x000fe20000000000 */
[----:B------:R4:W-:Y:S04]  /*14210*/  @!P2 ST.E.64 desc[UR42][R8.64], R64 ;  /* 0x000000400800a985 */ /* 0x0009e8000c101b2a */
[----:B------:R4:W-:Y:S04]  /*14220*/  @!P4 ST.E.64 desc[UR42][R10.64], R66 ;  /* 0x000000420a00c985 */ /* 0x0009e8000c101b2a */
[----:B------:R4:W-:Y:S04]  /*14230*/  @!P3 ST.E.64 desc[UR42][R12.64], R68 ;  /* 0x000000440c00b985 */ /* 0x0009e8000c101b2a */
[----:B------:R4:W-:Y:S01]  /*14240*/  @!P0 ST.E.64 desc[UR42][R20.64], R70 ;  /* 0x0000004614008985 */ /* 0x0009e2000c101b2a */
[----:B------:R-:W-:-:S13]  /*14250*/  ISETP.GE.AND P0, PT, R0, UR4, PT ;  /* 0x0000000400007c0c */ /* 0x000fda000bf06270 */
[----:B----4-:R-:W-:Y:S05]  /*14260*/  @P0 BRA `(.L_x_10546) ;  /* 0x0000000800f00947 */ /* 0x010fea0003800000 */
[----:B------:R-:W-:Y:S02]  /*14270*/  LEA R14, P0, R0, R14, 0x2 ;  /* 0x0000000e000e7211 */ /* 0x000fe400078010ff */
[----:B------:R-:W-:-:S04]  /*14280*/  SHF.R.S32.HI R4, RZ, 0x1f, R0 ;  /* 0x0000001fff047819 */ /* 0x000fc80000011400 */
[----:B------:R-:W-:-:S05]  /*14290*/  LEA.HI.X R15, R0, R3, R4, 0x2, P0 ;  /* 0x00000003000f7211 */ /* 0x000fca00000f1404 */
[----:B------:R0:W-:Y:S01]  /*142a0*/  ST.E.64 desc[UR42][R14.64], R134 ;  /* 0x000000860e007985 */ /* 0x0001e2000c101b2a */
[----:B------:R-:W-:Y:S05]  /*142b0*/  BRA `(.L_x_10546) ;  /* 0x0000000800dc7947 */ /* 0x000fea0003800000 */
.L_x_10539:
[----:B0-----:R-:W3:Y:S01]  /*142c0*/  LDL.LU R6, [R1+0x9c] ;  /* 0x00009c0001067983 */ /* 0x001ee20000300800 */
[----:B------:R-:W-:Y:S01]  /*142d0*/  ULDC.64 UR6, c[0x0][0xc08] ;  /* 0x0003020000067ab9 */ /* 0x000fe20000000a00 */
[----:B------:R-:W-:Y:S02]  /*142e0*/  ULDC.64 UR4, c[0x0][0xc00] ;  /* 0x0003000000047ab9 */ /* 0x000fe40000000a00 */
[----:B------:R-:W4:Y:S04]  /*142f0*/  LDL.LU R0, [R1+0xa0] ;  /* 0x0000a00001007983 */ /* 0x000f280000300800 */
[----:B------:R-:W2:Y:S01]  /*14300*/  LDL R8, [R1+0x94] ;  /* 0x0000940001087983 */ /* 0x000ea20000100800 */
[----:B------:R-:W-:Y:S01]  /*14310*/  ISETP.NE.U32.AND P1, PT, RZ, UR6, PT ;  /* 0x00000006ff007c0c */ /* 0x000fe2000bf25070 */
[----:B------:R-:W-:Y:S01]  /*14320*/  IMAD.MOV.U32 R3, RZ, RZ, RZ ;  /* 0x000000ffff037224 */ /* 0x000fe200078e00ff */
[----:B------:R-:W-:-:S02]  /*14330*/  ISETP.NE.U32.AND P0, PT, RZ, UR4, PT ;  /* 0x00000004ff007c0c */ /* 0x000fc4000bf05070 */
[----:B------:R-:W-:Y:S02]  /*14340*/  ISETP.NE.AND.EX P1, PT, RZ, UR7, PT, P1 ;  /* 0x00000007ff007c0c */ /* 0x000fe4000bf25310 */
[----:B------:R-:W-:Y:S01]  /*14350*/  ISETP.NE.AND.EX P0, PT, RZ, UR5, PT, P0 ;  /* 0x00000005ff007c0c */ /* 0x000fe2000bf05300 */
[----:B------:R-:W0:Y:S01]  /*14360*/  S2R R9, SR_TID.X ;  /* 0x0000000000097919 */ /* 0x000e220000002100 */
[----:B---3--:R-:W-:Y:S01]  /*14370*/  IADD3 R4, P2, R6, UR4, RZ ;  /* 0x0000000406047c10 */ /* 0x008fe2000ff5e0ff */
[----:B------:R-:W-:-:S03]  /*14380*/  ULDC UR4, c[0x0][0xa88] ;  /* 0x0002a20000047ab9 */ /* 0x000fc60000000800 */
[----:B----4-:R-:W-:-:S05]  /*14390*/  IADD3.X R5, R0, UR5, RZ, P2, !PT ;  /* 0x0000000500057c10 */ /* 0x010fca00097fe4ff */
[----:B------:R-:W-:Y:S01]  /*143a0*/  @P1 IADD3 R6, P2, R6, UR6, RZ ;  /* 0x0000000606061c10 */ /* 0x000fe2000ff5e0ff */
[----:B------:R-:W-:Y:S01]  /*143b0*/  IMAD.U32 R20, RZ, RZ, UR4 ;  /* 0x00000004ff147e24 */ /* 0x000fe2000f8e00ff */
[----:B------:R3:W5:Y:S02]  /*143c0*/  @P0 LDG.E R3, desc[UR42][R4.64] ;  /* 0x0000002a04030981 */ /* 0x000764000c1e1900 */
[----:B------:R-:W-:-:S05]  /*143d0*/  @P1 IADD3.X R7, R0, UR7, RZ, P2, !PT ;  /* 0x0000000700071c10 */ /* 0x000fca00097fe4ff */
[----:B------:R3:W5:Y:S01]  /*143e0*/  @P1 LDG.E R20, desc[UR42][R6.64] ;  /* 0x0000002a06141981 */ /* 0x000762000c1e1900 */
[----:B--2---:R-:W-:Y:S01]  /*143f0*/  ISETP.NE.AND P2, PT, R8, RZ, PT ;  /* 0x000000ff0800720c */ /* 0x004fe20003f45270 */
[----:B0-----:R-:W-:-:S05]  /*14400*/  VIADD R30, R9, 0xffffff80 ;  /* 0xffffff80091e7836 */ /* 0x001fca0000000000 */
[----:B------:R-:W-:-:S07]  /*14410*/  ISETP.GT.AND P3, PT, R30, 0xbf, PT ;  /* 0x000000bf1e00780c */ /* 0x000fce0003f64270 */
[----:B------:R-:W0:Y:S02]  /*14420*/  @!P2 LDC R8, c[0x0][0xad4] ;  /* 0x0002b500ff08ab82 */ /* 0x000e240000000800 */
[----:B0-----:R3:W-:Y:S01]  /*14430*/  @!P2 STL [R1+0x94], R8 ;  /* 0x000094080100a387 */ /* 0x0017e20000100800 */
[----:B------:R-:W-:Y:S01]  /*14440*/  ISETP.GT.AND P2, PT, R8, 0x1, PT ;  /* 0x000000010800780c */ /* 0x000fe20003f44270 */
[----:B------:R-:W-:-:S12]  /*14450*/  @P1 BRA `(.L_x_10551) ;  /* 0x0000000000101947 */ /* 0x000fd80003800000 */
[----:B------:R-:W-:Y:S05]  /*14460*/  @!P0 BRA `(.L_x_10551) ;  /* 0x00000000000c8947 */ /* 0x000fea0003800000 */
[----:B---3--:R-:W2:Y:S04]  /*14470*/  LDG.E R7, desc[UR42][R4.64] ;  /* 0x0000002a04077981 */ /* 0x008ea8000c1e1900 */
[----:B-----5:R-:W2:Y:S02]  /*14480*/  LDG.E R20, desc[UR42][R4.64+0x4] ;  /* 0x0000042a04147981 */ /* 0x020ea4000c1e1900 */
[----:B--2---:R-:W-:-:S07]  /*14490*/  IMAD.IADD R20, R20, 0x1, -R7 ;  /* 0x0000000114147824 */ /* 0x004fce00078e0a07 */
.L_x_10551:
[----:B---3--:R-:W2:Y:S04]  /*144a0*/  LDL.LU R4, [R1+0x98] ;  /* 0x0000980001047983 */ /* 0x008ea80000300800 */
        /* <DEDUP_REMOVED lines=8> */
[----:B0-----:R-:W-:Y:S02]  /*14530*/  IMAD R4, R20, R33, RZ ;  /* 0x0000002114047224 */ /* 0x001fe400078e02ff */
[----:B--2---:R-:W-:-:S04]  /*14540*/  IMAD R0, R0, 0xc0, R9 ;  /* 0x000000c000007824 */ /* 0x004fc800078e0209 */
[----:B------:R-:W-:-:S05]  /*14550*/  VIADD R31, R0, 0xffffff80 ;  /* 0xffffff80001f7836 */ /* 0x000fca0000000000 */
        /* <DEDUP_REMOVED lines=38> */
[----:B------:R-:W-:Y:S02]  /*147c0*/  IMAD R0, R7, R11, RZ ;  /* 0x0000000b07007224 */ /* 0x000fe400078e02ff */
[----:B------:R-:W-:Y:S02]  /*147d0*/  IMAD.MOV.U32 R7, RZ, RZ, -0x800000 ;  /* 0xff800000ff077424 */ /* 0x000fe400078e00ff */
[C---:B------:R-:W-:Y:S02]  /*147e0*/  IMAD R13, R6.reuse, R13, R0 ;  /* 0x0000000d060d7224 */ /* 0x040fe400078e0200 */
[----:B------:R-:W-:-:S04]  /*147f0*/  IMAD.WIDE.U32 R8, R6, R11, R8 ;  /* 0x0000000b06087225 */ /* 0x000fc800078e0008 */
[----:B------:R-:W-:Y:S01]  /*14800*/  IMAD.IADD R0, R9, 0x1, R13 ;  /* 0x0000000109007824 */ /* 0x000fe200078e020d */
[----:B0-----:R-:W-:-:S04]  /*14810*/  LEA R4, P0, R8, R4, 0x2 ;  /* 0x0000000408047211 */ /* 0x001fc800078010ff */
[----:B-1----:R-:W-:-:S05]  /*14820*/  LEA.HI.X R5, R8, R5, R0, 0x2, P0 ;  /* 0x0000000508057211 */ /* 0x002fca00000f1400 */
[----:B------:R0:W-:Y:S04]  /*14830*/  STG.E desc[UR42][R4.64], R7 ;  /* 0x0000000704007986 */ /* 0x0001e8000c10192a */
.L_x_10553:
[----:B------:R-:W-:Y:S05]  /*14840*/  BSYNC B1 ;  /* 0x0000000000017941 */ /* 0x000fea0003800000 */
.L_x_10552:
[----:B------:R-:W-:Y:S05]  /*14850*/  @P2 BRA `(.L_x_10546) ;  /* 0x0000000400742947 */ /* 0x000fea0003800000 */
[----:B------:R-:W2:Y:S01]  /*14860*/  LDL R27, [R1+0xa4] ;  /* 0x0000a400011b7983 */ /* 0x000ea20000100800 */
[----:B------:R-:W3:Y:S01]  /*14870*/  LDC R21, c[0x0][0xbe8] ;  /* 0x0002fa00ff157b82 */ /* 0x000ee20000000800 */
[----:B0-----:R-:W-:Y:S01]  /*14880*/  SHF.R.S32.HI R5, RZ, 0x1f, R30 ;  /* 0x0000001fff057819 */ /* 0x001fe2000001141e */
[----:B------:R-:W-:Y:S01]  /*14890*/  ULDC.64 UR4, c[0x0][0xaa0] ;  /* 0x0002a80000047ab9 */ /* 0x000fe20000000a00 */
[----:B------:R-:W-:Y:S01]  /*148a0*/  ULDC.64 UR6, c[0x0][0xaf0] ;  /* 0x0002bc0000067ab9 */ /* 0x000fe20000000a00 */
[----:B------:R-:W-:Y:S01]  /*148b0*/  IMAD R0, R26, UR4, RZ ;  /* 0x000000041a007c24 */ /* 0x000fe2000f8e02ff */
[----:B------:R-:W-:Y:S01]  /*148c0*/  LEA.HI R6, R5, R30, RZ, 0x2 ;  /* 0x0000001e05067211 */ /* 0x000fe200078f10ff */
[----:B------:R-:W-:-:S03]  /*148d0*/  IMAD.WIDE.U32 R4, R3, UR4, RZ ;  /* 0x0000000403047c25 */ /* 0x000fc6000f8e00ff */
[----:B------:R-:W-:Y:S01]  /*148e0*/  LOP3.LUT R9, R6, 0xfffffffc, RZ, 0xc0, !PT ;  /* 0xfffffffc06097812 */ /* 0x000fe200078ec0ff */
[----:B------:R-:W-:Y:S01]  /*148f0*/  IMAD R7, R3, UR5, R0 ;  /* 0x0000000503077c24 */ /* 0x000fe2000f8e0200 */
[----:B------:R-:W-:Y:S01]  /*14900*/  SHF.R.S32.HI R25, RZ, 0x2, R6 ;  /* 0x00000002ff197819 */ /* 0x000fe20000011406 */
[----:B------:R-:W-:Y:S01]  /*14910*/  ULDC.64 UR4, c[0x0][0xae8] ;  /* 0x0002ba0000047ab9 */ /* 0x000fe20000000a00 */
[----:B------:R-:W-:Y:S02]  /*14920*/  IMAD R6, R28, UR6, RZ ;  /* 0x000000061c067c24 */ /* 0x000fe4000f8e02ff */
[----:B------:R-:W-:Y:S02]  /*14930*/  IMAD.IADD R30, R30, 0x1, -R9 ;  /* 0x000000011e1e7824 */ /* 0x000fe400078e0a09 */
[----:B------:R-:W-:Y:S02]  /*14940*/  IMAD.IADD R5, R5, 0x1, R7 ;  /* 0x0000000105057824 */ /* 0x000fe400078e0207 */
[----:B------:R-:W-:-:S02]  /*14950*/  IMAD R0, R30, 0x60, R25 ;  /* 0x000000601e007824 */ /* 0x000fc400078e0219 */
[----:B------:R-:W-:Y:S01]  /*14960*/  IMAD.WIDE.U32 R4, R137, UR4, R4 ;  /* 0x0000000489047c25 */ /* 0x000fe2000f8e0004 */
[----:B---3--:R-:W-:-:S03]  /*14970*/  ISETP.NE.AND P0, PT, R21, 0x1, PT ;  /* 0x000000011500780c */ /* 0x008fc60003f05270 */
[----:B------:R-:W-:Y:S01]  /*14980*/  IMAD R5, R137, UR5, R5 ;  /* 0x0000000589057c24 */ /* 0x000fe2000f8e0205 */
[----:B------:R-:W-:Y:S01]  /*14990*/  ULDC.64 UR4, c[0x0][0xae0] ;  /* 0x0002b80000047ab9 */ /* 0x000fe20000000a00 */
[C---:B------:R-:W-:Y:S02]  /*149a0*/  IMAD R7, R29.reuse, UR7, R6 ;  /* 0x000000071d077c24 */ /* 0x040fe4000f8e0206 */
[----:B------:R-:W-:-:S04]  /*149b0*/  IMAD.WIDE.U32 R4, R29, UR6, R4 ;  /* 0x000000061d047c25 */ /* 0x000fc8000f8e0004 */
[----:B------:R-:W-:Y:S02]  /*149c0*/  IMAD.IADD R5, R5, 0x1, R7 ;  /* 0x0000000105057824 */ /* 0x000fe400078e0207 */
[----:B------:R-:W0:Y:S08]  /*149d0*/  @P0 LDC R8, c[0x0][0xbec] ;  /* 0x0002fb00ff080b82 */ /* 0x000e300000000800 */
[----:B------:R-:W3:Y:S01]  /*149e0*/  @P0 LDC R11, c[0x0][0xbf0] ;  /* 0x0002fc00ff0b0b82 */ /* 0x000ee20000000800 */
[----:B--2---:R-:W-:-:S04]  /*149f0*/  IMAD R9, R27, 0xc0, R0 ;  /* 0x000000c01b097824 */ /* 0x004fc800078e0200 */
[----:B0-----:R-:W-:-:S04]  /*14a00*/  @P0 IMAD.HI.U32 R0, R9, R8, RZ ;  /* 0x0000000809000227 */ /* 0x001fc800078e00ff */
[----:B------:R-:W-:Y:S01]  /*14a10*/  IMAD.MOV.U32 R3, RZ, RZ, R9 ;  /* 0x000000ffff037224 */ /* 0x000fe200078e0009 */
[----:B---3--:R-:W-:-:S04]  /*14a20*/  @P0 SHF.R.U32.HI R3, RZ, R11, R0 ;  /* 0x0000000bff030219 */ /* 0x008fc80000011600 */
[--C-:B------:R-:W-:Y:S01]  /*14a30*/  SHF.R.S32.HI R0, RZ, 0x1f, R3.reuse ;  /* 0x0000001fff007819 */ /* 0x100fe20000011403 */
[----:B------:R-:W-:Y:S02]  /*14a40*/  IMAD.MOV R6, RZ, RZ, -R3 ;  /* 0x000000ffff067224 */ /* 0x000fe400078e0a03 */
[----:B------:R-:W-:-:S04]  /*14a50*/  IMAD.WIDE.U32 R4, R3, UR4, R4 ;  /* 0x0000000403047c25 */ /* 0x000fc8000f8e0004 */
[----:B------:R-:W-:Y:S02]  /*14a60*/  IMAD R0, R0, UR4, RZ ;  /* 0x0000000400007c24 */ /* 0x000fe4000f8e02ff */
[----:B------:R-:W-:Y:S02]  /*14a70*/  IMAD R7, R21, R6, R9 ;  /* 0x0000000615077224 */ /* 0x000fe400078e0209 */
[----:B------:R-:W-:Y:S01]  /*14a80*/  IMAD R9, R3, UR5, R0 ;  /* 0x0000000503097c24 */ /* 0x000fe2000f8e0200 */
[----:B------:R-:W-:Y:S02]  /*14a90*/  ULDC.64 UR4, c[0x0][0xad8] ;  /* 0x0002b60000047ab9 */ /* 0x000fe40000000a00 */
[----:B------:R-:W-:Y:S01]  /*14aa0*/  SHF.R.S32.HI R0, RZ, 0x1f, R7 ;  /* 0x0000001fff007819 */ /* 0x000fe20000011407 */
[----:B------:R-:W-:Y:S02]  /*14ab0*/  IMAD.IADD R5, R5, 0x1, R9 ;  /* 0x0000000105057824 */ /* 0x000fe400078e0209 */
[----:B------:R-:W-:-:S02]  /*14ac0*/  IMAD.SHL.U32 R9, R30, 0x8, RZ ;  /* 0x000000081e097824 */ /* 0x000fc400078e00ff */
[----:B------:R-:W-:Y:S02]  /*14ad0*/  IMAD R0, R0, UR4, RZ ;  /* 0x0000000400007c24 */ /* 0x000fe4000f8e02ff */
[----:B------:R-:W-:-:S04]  /*14ae0*/  IMAD.WIDE.U32 R4, R7, UR4, R4 ;  /* 0x0000000407047c25 */ /* 0x000fc8000f8e0004 */
[----:B------:R-:W-:Y:S01]  /*14af0*/  IMAD R3, R7, UR5, R0 ;  /* 0x0000000507037c24 */ /* 0x000fe2000f8e0200 */
[----:B------:R-:W-:Y:S01]  /*14b00*/  ULDC.64 UR4, c[0x0][0xa80] ;  /* 0x0002a00000047ab9 */ /* 0x000fe20000000a00 */
[----:B------:R-:W-:Y:S01]  /*14b10*/  VIADD R7, R9, 0x20 ;  /* 0x0000002009077836 */ /* 0x000fe20000000000 */
[C---:B------:R-:W-:Y:S01]  /*14b20*/  LEA R0, P0, R4.reuse, UR4, 0x1 ;  /* 0x0000000404007c11 */ /* 0x040fe2000f8008ff */
[----:B------:R-:W-:Y:S01]  /*14b30*/  IMAD.IADD R3, R5, 0x1, R3 ;  /* 0x0000000105037824 */ /* 0x000fe200078e0203 */
[----:B------:R-:W-:Y:S01]  /*14b40*/  UMOV UR4, 0xffffffff ;  /* 0xffffffff00047882 */ /* 0x000fe20000000000 */
[----:B------:R-:W-:Y:S01]  /*14b50*/  VIADD R10, R9, 0x40 ;  /* 0x00000040090a7836 */ /* 0x000fe20000000000 */
[----:B------:R-:W-:Y:S02]  /*14b60*/  SHF.R.S32.HI R8, RZ, 0x1f, R7 ;  /* 0x0000001fff087819 */ /* 0x000fe40000011407 */
[----:B------:R-:W-:Y:S02]  /*14b70*/  LEA.HI.X R4, R4, UR5, R3, 0x1, P0 ;  /* 0x0000000504047c11 */ /* 0x000fe400080f0c03 */
[----:B------:R-:W-:Y:S01]  /*14b80*/  SHF.R.S32.HI R24, RZ, 0x1f, R10 ;  /* 0x0000001fff187819 */ /* 0x000fe2000001140a */
[----:B------:R-:W-:Y:S06]  /*14b90*/  BRA.DIV UR4, `(.L_x_10554) ;  /* 0x0000008204d47947 */ /* 0x000fec000b800000 */
[----:B------:R0:W2:Y:S04]  /*14ba0*/  SHFL.IDX PT, R3, R4, RZ, 0x1c1f ;  /* 0x001c1fff04037589 */ /* 0x0000a800000e0000 */
[----:B------:R0:W3:Y:S02]  /*14bb0*/  SHFL.IDX PT, R14, R0, RZ, 0x1c1f ;  /* 0x001c1fff000e7589 */ /* 0x0000e400000e0000 */
.L_x_10730:
[----:B------:R-:W-:Y:S01]  /*14bc0*/  IMAD R21, R20, R21, RZ ;  /* 0x0000001514157224 */ /* 0x000fe200078e02ff */
[----:B------:R-:W-:Y:S01]  /*14bd0*/  BSSY B1, `(.L_x_10555) ;  /* 0x0000011000017945 */ /* 0x000fe20003800000 */
[----:B------:R-:W-:-:S05]  /*14be0*/  IMAD R6, R27, 0xc0, R25 ;  /* 0x000000c01b067824 */ /* 0x000fca00078e0219 */
[----:B------:R-:W-:-:S13]  /*14bf0*/  ISETP.GE.AND P0, PT, R6, R21, PT ;  /* 0x000000150600720c */ /* 0x000fda0003f06270 */
[----:B------:R-:W-:Y:S05]  /*14c00*/  @P0 BRA `(.L_x_10556) ;  /* 0x0000000000340947 */ /* 0x000fea0003800000 */
[----:B------:R-:W-:Y:S02]  /*14c10*/  ULDC UR4, c[0x0][0xac8] ;  /* 0x0002b20000047ab9 */ /* 0x000fe40000000800 */
[----:B------:R-:W-:Y:S02]  /*14c20*/  ISETP.GE.AND P2, PT, R9, UR4, PT ;  /* 0x0000000409007c0c */ /* 0x000fe4000bf46270 */
[----:B------:R-:W-:Y:S02]  /*14c30*/  ISETP.GE.AND P3, PT, R7, UR4, PT ;  /* 0x0000000407007c0c */ /* 0x000fe4000bf66270 */
[----:B------:R-:W-:-:S09]  /*14c40*/  ISETP.GE.AND P4, PT, R10, UR4, PT ;  /* 0x000000040a007c0c */ /* 0x000fd2000bf86270 */
[----:B--2---:R-:W-:Y:S02]  /*14c50*/  @!P2 IMAD.MOV.U32 R15, RZ, RZ, R3 ;  /* 0x000000ffff0fa224 */ /* 0x004fe400078e0003 */
[-C--:B---3--:R-:W-:Y:S02]  /*14c60*/  @!P3 LEA R26, P0, R7, R14.reuse, 0x1 ;  /* 0x0000000e071ab211 */ /* 0x088fe400078008ff */
[C---:B------:R-:W-:Y:S01]  /*14c70*/  @!P4 LEA R28, P1, R10.reuse, R14, 0x1 ;  /* 0x0000000e0a1cc211 */ /* 0x040fe200078208ff */
[----:B------:R-:W-:Y:S01]  /*14c80*/  @!P2 IMAD.WIDE R12, R9, 0x2, R14 ;  /* 0x00000002090ca825 */ /* 0x000fe200078e020e */
[-C--:B------:R-:W-:Y:S02]  /*14c90*/  @!P3 LEA.HI.X R27, R7, R3.reuse, R8, 0x1, P0 ;  /* 0x00000003071bb211 */ /* 0x080fe400000f0c08 */
[----:B------:R-:W-:Y:S02]  /*14ca0*/  @!P4 LEA.HI.X R29, R10, R3, R24, 0x1, P1 ;  /* 0x000000030a1dc211 */ /* 0x000fe400008f0c18 */
[----:B------:R4:W-:Y:S04]  /*14cb0*/  @!P2 ST.E.128 desc[UR42][R12.64], RZ ;  /* 0x000000ff0c00a985 */ /* 0x0009e8000c101d2a */
[----:B------:R4:W-:Y:S04]  /*14cc0*/  @!P3 ST.E.128 desc[UR42][R26.64], RZ ;  /* 0x000000ff1a00b985 */ /* 0x0009e8000c101d2a */
[----:B------:R4:W-:Y:S02]  /*14cd0*/  @!P4 ST.E.128 desc[UR42][R28.64], RZ ;  /* 0x000000ff1c00c985 */ /* 0x0009e4000c101d2a */
.L_x_10556:
[----:B------:R-:W-:Y:S05]  /*14ce0*/  BSYNC B1 ;  /* 0x0000000000017941 */ /* 0x000fea0003800000 */
.L_x_10555:
[----:B------:R-:W-:-:S03]  /*14cf0*/  UMOV UR4, 0xffffffff ;  /* 0xffffffff00047882 */ /* 0x000fc60000000000 */
[----:B------:R-:W-:Y:S05]  /*14d00*/  BRA.DIV UR4, `(.L_x_10557) ;  /* 0x0000008204ac7947 */ /* 0x000fea000b800000 */
[----:B--2---:R2:W0:Y:S04]  /*14d10*/  SHFL.IDX PT, R3, R4, 0x1, 0x1c1f ;  /* 0x003c1f0004037f89 */ /* 0x00442800000e0000 */
[----:B---3--:R2:W3:Y:S02]  /*14d20*/  SHFL.IDX PT, R14, R0, 0x1, 0x1c1f ;  /* 0x003c1f00000e7f89 */ /* 0x0084e400000e0000 */
.L_x_10734:
[----:B0-2---:R-:W-:-:S05]  /*14d30*/  VIADD R0, R6, 0x60 ;  /* 0x0000006006007836 */ /* 0x005fca0000000000 */
[----:B------:R-:W-:-:S13]  /*14d40*/  ISETP.GE.AND P0, PT, R0, R21, PT ;  /* 0x000000150000720c */ /* 0x000fda0003f06270 */
[----:B------:R-:W-:Y:S05]  /*14d50*/  @P0 BRA `(.L_x_10546) ;  /* 0x0000000000340947 */ /* 0x000fea0003800000 */
[----:B------:R-:W-:Y:S02]  /*14d60*/  ULDC UR4, c[0x0][0xac8] ;  /* 0x0002b20000047ab9 */ /* 0x000fe40000000800 */
[----:B------:R-:W-:Y:S02]  /*14d70*/  ISETP.GE.AND P2, PT, R9, UR4, PT ;  /* 0x0000000409007c0c */ /* 0x000fe4000bf46270 */
[----:B------:R-:W-:Y:S02]  /*14d80*/  ISETP.GE.AND P3, PT, R7, UR4, PT ;  /* 0x0000000407007c0c */ /* 0x000fe4000bf66270 */
[----:B------:R-:W-:-:S09]  /*14d90*/  ISETP.GE.AND P4, PT, R10, UR4, PT ;  /* 0x000000040a007c0c */ /* 0x000fd2000bf86270 */
[----:B------:R-:W-:Y:S02]  /*14da0*/  @!P2 IMAD.MOV.U32 R15, RZ, RZ, R3 ;  /* 0x000000ffff0fa224 */ /* 0x000fe400078e0003 */
[-C--:B---3--:R-:W-:Y:S02]  /*14db0*/  @!P3 LEA R6, P0, R7, R14.reuse, 0x1 ;  /* 0x0000000e0706b211 */ /* 0x088fe400078008ff */
[C---:B----4-:R-:W-:Y:S01]  /*14dc0*/  @!P4 LEA R12, P1, R10.reuse, R14, 0x1 ;  /* 0x0000000e0a0cc211 */ /* 0x050fe200078208ff */
[----:B------:R-:W-:Y:S01]  /*14dd0*/  @!P2 IMAD.WIDE R4, R9, 0x2, R14 ;  /* 0x000000020904a825 */ /* 0x000fe200078e020e */
[-C--:B------:R-:W-:Y:S02]  /*14de0*/  @!P3 LEA.HI.X R7, R7, R3.reuse, R8, 0x1, P0 ;  /* 0x000000030707b211 */ /* 0x080fe400000f0c08 */
[----:B------:R-:W-:Y:S02]  /*14df0*/  @!P4 LEA.HI.X R13, R10, R3, R24, 0x1, P1 ;  /* 0x000000030a0dc211 */ /* 0x000fe400008f0c18 */
[----:B------:R2:W-:Y:S04]  /*14e00*/  @!P2 ST.E.128 desc[UR42][R4.64], RZ ;  /* 0x000000ff0400a985 */ /* 0x0005e8000c101d2a */
[----:B------:R2:W-:Y:S04]  /*14e10*/  @!P3 ST.E.128 desc[UR42][R6.64], RZ ;  /* 0x000000ff0600b985 */ /* 0x0005e8000c101d2a */
[----:B------:R2:W-:Y:S02]  /*14e20*/  @!P4 ST.E.128 desc[UR42][R12.64], RZ ;  /* 0x000000ff0c00c985 */ /* 0x0005e4000c101d2a */
.L_x_10546:
[----:B------:R-:W-:Y:S05]  /*14e30*/  BSYNC B0 ;  /* 0x0000000000007941 */ /* 0x000fea0003800000 */
.L_x_10538:
[----:B------:R-:W-:Y:S02]  /*14e40*/  ULDC UR4, c[0x0][0xc3c] ;  /* 0x00030f0000047ab9 */ /* 0x000fe40000000800 */
[----:B------:R-:W-:-:S13]  /*14e50*/  ISETP.GE.AND P0, PT, R99, UR4, PT ;  /* 0x0000000463007c0c */ /* 0x000fda000bf06270 */
[----:B------:R-:W-:Y:S05]  /*14e60*/  @!P0 BRA `(.L_x_10558) ;  /* 0xfffffec400e48947 */ /* 0x000fea000383ffff */
[----:B------:R-:W-:Y:S05]  /*14e70*/  BRA `(.L_x_10405) ;  /* 0x0000007000647947 */ /* 0x000fea0003800000 */
.L_x_10403:
        /* <DEDUP_REMOVED lines=16> */
.L_x_10559:
[----:B------:R-:W0:Y:S01]  /*14f80*/  S2R R2, SR_TID.X ;  /* 0x0000000000027919 */ /* 0x000e220000002100 */
[----:B------:R-:W-:Y:S01]  /*14f90*/  ULDC UR4, c[0x0][0xc3c] ;  /* 0x00030f0000047ab9 */ /* 0x000fe20000000800 */
[----:B------:R-:W-:Y:S01]  /*14fa0*/  MOV R9, RZ ;  /* 0x000000ff00097202 */ /* 0x000fe20000000f00 */
        /* <DEDUP_REMOVED lines=41> */
.L_x_10563:
[----:B------:R-:W0:Y:S01]  /*15240*/  LDC R0, c[0x0][0xc3c] ;  /* 0x00030f00ff007b82 */ /* 0x000e220000000800 */
[----:B------:R-:W-:Y:S01]  /*15250*/  UIADD3 UR4, UR4, 0x1f, URZ ;  /* 0x0000001f04047890 */ /* 0x000fe2000fffe03f */
[----:B------:R-:W-:Y:S02]  /*15260*/  ULDC UR7, c[0x0][0xc3c] ;  /* 0x00030f0000077ab9 */ /* 0x000fe40000000800 */
[----:B------:R-:W-:-:S03]  /*15270*/  IMAD.U32 R27, RZ, RZ, UR7 ;  /* 0x00000007ff1b7e24 */ /* 0x000fc6000f8e00ff */
        /* <DEDUP_REMOVED lines=33> */
.L_x_10561:
        /* <DEDUP_REMOVED lines=13> */
[----:B0-----:R-:W-:-:S06]  /*15560*/  VIADD R3, R6, 0xffffffe ;  /* 0x0ffffffe06037836 */ /* 0x001fcc0000000000 */
[----:B------:R-:W0:Y:S02]  /*15570*/  F2I.FTZ.U32.TRUNC.NTZ R3, R3 ;  /* 0x0000000300037305 */ /* 0x000e24000021f000 */
[----:B0-----:R-:W-:Y:S01]  /*15580*/  IMAD.MOV R13, RZ, RZ, -R3 ;  /* 0x000000ffff0d7224 */ /* 0x001fe200078e0a03 */
[----:B------:R-:W-:Y:S06]  /*15590*/  @!P0 BRA `(.L_x_10564) ;  /* 0x0000000000088947 */ /* 0x000fec0003800000 */
[----:B------:R-:W-:-:S05]  /*155a0*/  VIADD R5, R27, 0xffffffff ;  /* 0xffffffff1b057836 */ /* 0x000fca0000000000 */
[----:B------:R0:W1:Y:S02]  /*155b0*/  SHFL.IDX PT, R24, R2, R5, 0x1f ;  /* 0x00001f0502187589 */ /* 0x00006400000e0000 */
.L_x_10564:
        /* <DEDUP_REMOVED lines=18> */
[----:B------:R-:W-:Y:S01]  /*156e0*/  ISETP.GE.U32.AND P0, PT, R3, R4, PT ;  /* 0x000000040300720c */ /* 0x000fe20003f06070 */
[----:B0-----:R-:W-:Y:S01]  /*156f0*/  VIADD R8, R6, 0xffffffe ;  /* 0x0ffffffe06087836 */ /* 0x001fe20000000000 */
[----:B------:R-:W-:-:S03]  /*15700*/  LOP3.LUT R4, R25, R0, RZ, 0x3c, !PT ;  /* 0x0000000019047212 */ /* 0x000fc600078e3cff */
[----:B------:R0:W1:Y:S01]  /*15710*/  F2I.FTZ.U32.TRUNC.NTZ R3, R8 ;  /* 0x0000000800037305 */ /* 0x000062000021f000 */
[----:B------:R-:W-:-:S07]  /*15720*/  ISETP.GE.AND P2, PT, R4, RZ, PT ;  /* 0x000000ff0400720c */ /* 0x000fce0003f46270 */
[----:B------:R-:W-:Y:S01]  /*15730*/  @P0 VIADD R2, R2, 0x1 ;  /* 0x0000000102020836 */ /* 0x000fe20000000000 */
[----:B0-----:R-:W-:-:S03]  /*15740*/  IABS R8, R9 ;  /* 0x0000000900087213 */ /* 0x001fc60000000000 */
[----:B------:R-:W-:Y:S02]  /*15750*/  IMAD.MOV.U32 R6, RZ, RZ, R2 ;  /* 0x000000ffff067224 */ /* 0x000fe400078e0002 */
[----:B------:R-:W-:Y:S01]  /*15760*/  IMAD.MOV R8, RZ, RZ, -R8 ;  /* 0x000000ffff087224 */ /* 0x000fe200078e0a08 */
[----:B-1----:R-:W-:Y:S01]  /*15770*/  IADD3 R2, RZ, -R3, RZ ;  /* 0x80000003ff027210 */ /* 0x002fe20007ffe0ff */
[----:B------:R-:W-:Y:S01]  /*15780*/  @!P2 IMAD.MOV R6, RZ, RZ, -R6 ;  /* 0x000000ffff06a224 */ /* 0x000fe200078e0a06 */
[----:B------:R-:W-:-:S03]  /*15790*/  @!P1 LOP3.LUT R6, RZ, R0, RZ, 0x33, !PT ;  /* 0x00000000ff069212 */ /* 0x000fc600078e33ff */
[----:B------:R-:W-:Y:S01]  /*157a0*/  IMAD R11, R2, R5, RZ ;  /* 0x00000005020b7224 */ /* 0x000fe200078e02ff */
[-C--:B------:R-:W-:Y:S01]  /*157b0*/  IABS R4, R6.reuse ;  /* 0x0000000600047213 */ /* 0x080fe20000000000 */
[----:B------:R-:W-:Y:S02]  /*157c0*/  IMAD.MOV.U32 R2, RZ, RZ, RZ ;  /* 0x000000ffff027224 */ /* 0x000fe400078e00ff */
        /* <DEDUP_REMOVED lines=22> */
.L_x_10562:
[----:B------:R-:W-:Y:S02]  /*15930*/  IMAD.MOV.U32 R25, RZ, RZ, RZ ;  /* 0x000000ffff197224 */ /* 0x000fe400078e00ff */
[----:B------:R-:W-:Y:S02]  /*15940*/  IMAD.U32 R24, RZ, RZ, UR6 ;  /* 0x00000006ff187e24 */ /* 0x000fe4000f8e00ff */
[----:B------:R-:W-:-:S07]  /*15950*/  IMAD.MOV.U32 R26, RZ, RZ, RZ ;  /* 0x000000ffff1a7224 */ /* 0x000fce00078e00ff */
.L_x_10565:
[----:B------:R-:W-:-:S13]  /*15960*/  ISETP.NE.AND P0, PT, R7, RZ, PT ;  /* 0x000000ff0700720c */ /* 0x000fda0003f05270 */
[----:B------:R-:W0:Y:S01]  /*15970*/  @!P0 S2R R3, SR_CgaCtaId ;  /* 0x0000000000038919 */ /* 0x000e220000008800 */
[----:B------:R-:W-:-:S04]  /*15980*/  @!P0 MOV R0, 0x400 ;  /* 0x0000040000008802 */ /* 0x000fc80000000f00 */
[----:B0-----:R-:W-:-:S05]  /*15990*/  @!P0 LEA R0, R3, R0, 0x18 ;  /* 0x0000000003008211 */ /* 0x001fca00078ec0ff */
[----:B------:R0:W-:Y:S01]  /*159a0*/  @!P0 STS.128 [R0+0x2d8d0], R24 ;  /* 0x02d8d01800008388 */ /* 0x0001e20000000c00 */
[----:B------:R-:W-:Y:S06]  /*159b0*/  BAR.ARV 0x5, 0x200 ;  /* 0x0148000000007b1d */ /* 0x000fec0000002000 */
.L_x_10560:
[----:B0-----:R-:W-:Y:S01]  /*159c0*/  IMAD.MOV.U32 R0, RZ, RZ, 0x1 ;  /* 0x00000001ff007424 */ /* 0x001fe200078e00ff */
[----:B------:R-:W-:Y:S01]  /*159d0*/  ULDC UR4, c[0x0][0xc3c] ;  /* 0x00030f0000047ab9 */ /* 0x000fe20000000800 */
[----:B------:R-:W-:Y:S01]  /*159e0*/  IMAD.MOV.U32 R28, RZ, RZ, RZ ;  /* 0x000000ffff1c7224 */ /* 0x000fe200078e00ff */
[----:B-1----:R-:W-:Y:S02]  /*159f0*/  ISETP.GE.AND P0, PT, R27, UR4, PT ;  /* 0x000000041b007c0c */ /* 0x002fe4000bf06270 */
[----:B------:R0:W-:Y:S04]  /*15a00*/  STL [R1], R0 ;  /* 0x0000000001007387 */ /* 0x0001e80000100800 */
[----:B------:R0:W-:Y:S07]  /*15a10*/  STL [R1+0x4c], RZ ;  /* 0x00004cff01007387 */ /* 0x0001ee0000100800 */
[----:B------:R-:W-:Y:S05]  /*15a20*/  @P0 BRA `(.L_x_10566) ;  /* 0x0000006000940947 */ /* 0x000fea0003800000 */
[----:B------:R-:W1:Y:S01]  /*15a30*/  S2R R7, SR_TID.X ;  /* 0x0000000000077919 */ /* 0x000e620000002100 */
[----:B------:R-:W2:Y:S01]  /*15a40*/  S2UR UR5, SR_CgaCtaId ;  /* 0x00000000000579c3 */ /* 0x000ea20000008800 */
[----:B------:R-:W-:Y:S01]  /*15a50*/  UMOV UR4, 0x400 ;  /* 0x0000040000047882 */ /* 0x000fe20000000000 */
[----:B------:R-:W-:Y:S01]  /*15a60*/  BSSY B8, `(.L_x_10566) ;  /* 0x0000621000087945 */ /* 0x000fe20003800000 */
[----:B------:R-:W-:Y:S01]  /*15a70*/  CS2R R28, SRZ ;  /* 0x00000000001c7805 */ /* 0x000fe2000001ff00 */
[----:B------:R-:W-:Y:S01]  /*15a80*/  ULDC.64 UR40, c[0x0][0x198] ;  /* 0x0000660000287ab9 */ /* 0x000fe20000000a00 */
[----:B------:R-:W-:Y:S01]  /*15a90*/  ULOP3.LUT UR38, UR36, 0x2, URZ, 0xfc, !UPT ;  /* 0x0000000224267892 */ /* 0x000fe2000f8efc3f */
[----:B------:R-:W-:Y:S01]  /*15aa0*/  ULDC UR37, c[0x0][0xc] ;  /* 0x0000030000257ab9 */ /* 0x000fe20000000800 */
[----:B--2---:R-:W-:-:S06]  /*15ab0*/  ULEA UR4, UR5, UR4, 0x18 ;  /* 0x0000000405047291 */ /* 0x004fcc000f8ec03f */
[----:B------:R-:W-:Y:S01]  /*15ac0*/  IMAD.U32 R16, RZ, RZ, UR4 ;  /* 0x00000004ff107e24 */ /* 0x000fe2000f8e00ff */
[C---:B-1----:R-:W-:Y:S01]  /*15ad0*/  LOP3.LUT R6, R7.reuse, 0x7f, RZ, 0xc0, !PT ;  /* 0x0000007f07067812 */ /* 0x042fe200078ec0ff */
[----:B0-----:R-:W-:-:S04]  /*15ae0*/  IMAD.SHL.U32 R0, R7, 0x8, RZ ;  /* 0x0000000807007824 */ /* 0x001fc800078e00ff */
[----:B------:R-:W-:Y:S01]  /*15af0*/  IMAD.SHL.U32 R4, R6, 0x8, RZ ;  /* 0x0000000806047824 */ /* 0x000fe200078e00ff */
[C---:B------:R-:W-:Y:S02]  /*15b00*/  LOP3.LUT R3, R0.reuse, 0x20, RZ, 0xc0, !PT ;  /* 0x0000002000037812 */ /* 0x040fe400078ec0ff */
[----:B------:R-:W-:Y:S02]  /*15b10*/  LOP3.LUT R2, R0, 0xd8, RZ, 0xc0, !PT ;  /* 0x000000d800027812 */ /* 0x000fe400078ec0ff */
[----:B------:R-:W-:Y:S01]  /*15b20*/  LOP3.LUT R3, R3, 0x300, R4, 0xf8, !PT ;  /* 0x0000030003037812 */ /* 0x000fe200078ef804 */
[----:B------:R-:W-:Y:S01]  /*15b30*/  IMAD.MOV.U32 R4, RZ, RZ, 0x1 ;  /* 0x00000001ff047424 */ /* 0x000fe200078e00ff */
[----:B------:R-:W-:Y:S02]  /*15b40*/  LOP3.LUT R2, R2, 0x18, R7, 0x78, !PT ;  /* 0x0000001802027812 */ /* 0x000fe400078e7807 */
[----:B------:R-:W-:Y:S02]  /*15b50*/  LOP3.LUT R0, R0, 0x18, RZ, 0xc0, !PT ;  /* 0x0000001800007812 */ /* 0x000fe400078ec0ff */
[----:B------:R-:W-:Y:S01]  /*15b60*/  LOP3.LUT R5, R3, R2, RZ, 0xfc, !PT ;  /* 0x0000000203057212 */ /* 0x000fe200078efcff */
[----:B------:R-:W-:Y:S01]  /*15b70*/  IMAD.SHL.U32 R2, R7, 0x20, RZ ;  /* 0x0000002007027824 */ /* 0x000fe200078e00ff */
[----:B------:R-:W-:-:S03]  /*15b80*/  SHF.R.U32.HI R3, RZ, 0x2, R6 ;  /* 0x00000002ff037819 */ /* 0x000fc60000011606 */
[----:B------:R-:W-:Y:S01]  /*15b90*/  STL [R1+0x10], R5 ;  /* 0x0000100501007387 */ /* 0x000fe20000100800 */
[----:B------:R-:W-:-:S03]  /*15ba0*/  LOP3.LUT R2, R2, 0x60, RZ, 0xc0, !PT ;  /* 0x0000006002027812 */ /* 0x000fc600078ec0ff */
[----:B------:R-:W-:Y:S04]  /*15bb0*/  STL [R1+0x4c], RZ ;  /* 0x00004cff01007387 */ /* 0x000fe80000100800 */
[----:B------:R-:W-:Y:S04]  /*15bc0*/  STL [R1+0x4], R4 ;  /* 0x0000040401007387 */ /* 0x000fe80000100800 */
[----:B------:R0:W-:Y:S02]  /*15bd0*/  STL [R1], R4 ;  /* 0x0000000401007387 */ /* 0x0001e40000100800 */
[----:B0-----:R-:W-:-:S02]  /*15be0*/  LOP3.LUT R4, R3, R2, RZ, 0xfc, !PT ;  /* 0x0000000203047212 */ /* 0x001fc400078efcff */
[C---:B------:R-:W-:Y:S02]  /*15bf0*/  LOP3.LUT R3, R0.reuse, 0x20, RZ, 0xfc, !PT ;  /* 0x0000002000037812 */ /* 0x040fe400078efcff */
[----:B------:R-:W-:Y:S01]  /*15c00*/  LOP3.LUT R2, R0, 0x40, RZ, 0xfc, !PT ;  /* 0x0000004000027812 */ /* 0x000fe200078efcff */
[----:B------:R-:W-:-:S05]  /*15c10*/  IMAD R0, R5, 0x2, R16 ;  /* 0x0000000205007824 */ /* 0x000fca00078e0210 */
[----:B------:R0:W-:Y:S02]  /*15c20*/  STL [R1+0x30], R0 ;  /* 0x0000300001007387 */ /* 0x0001e40000100800 */
.L_x_10669:
[----:B01----:R-:W1:Y:S02]  /*15c30*/  LDC.64 R2, c[0x0][0xc88] ;  /* 0x00032200ff027b82 */ /* 0x003e640000000a00 */
[----:B-1----:R-:W-:-:S05]  /*15c40*/  IMAD.WIDE R2, R27, 0x4, R2 ;  /* 0x000000041b027825 */ /* 0x002fca00078e0202 */
[----:B------:R-:W0:Y:S01]  /*15c50*/  LDG.E R10, desc[UR42][R2.64] ;  /* 0x0000002a020a7981 */ /* 0x000e22000c1e1900 */
[----:B------:R-:W-:Y:S05]  /*15c60*/  YIELD ;  /* 0x0000000000007946 */ /* 0x000fea0003800000 */
[----:B------:R-:W-:Y:S01]  /*15c70*/  ULDC.64 UR4, c[0x0][0xa28] ;  /* 0x00028a0000047ab9 */ /* 0x000fe20000000a00 */
[----:B------:R-:W-:Y:S01]  /*15c80*/  IMAD.MOV.U32 R9, RZ, RZ, RZ ;  /* 0x000000ffff097224 */ /* 0x000fe200078e00ff */
[----:B------:R-:W-:Y:S01]  /*15c90*/  ISETP.NE.U32.AND P0, PT, RZ, UR4, PT ;  /* 0x00000004ff007c0c */ /* 0x000fe2000bf05070 */
[----:B------:R-:W-:Y:S01]  /*15ca0*/  IMAD.MOV.U32 R6, RZ, RZ, RZ ;  /* 0x000000ffff067224 */ /* 0x000fe200078e00ff */
[----:B------:R-:W-:Y:S01]  /*15cb0*/  ULDC.64 UR8, c[0x0][0xa18] ;  /* 0x0002860000087ab9 */ /* 0x000fe20000000a00 */
[----:B------:R-:W-:Y:S01]  /*15cc0*/  ULDC.64 UR6, c[0x0][0xa10] ;  /* 0x0002840000067ab9 */ /* 0x000fe20000000a00 */
[----:B------:R-:W-:-:S02]  /*15cd0*/  ISETP.NE.AND.EX P0, PT, RZ, UR5, PT, P0 ;  /* 0x00000005ff007c0c */ /* 0x000fc4000bf05300 */
[----:B0-----:R-:W-:Y:S01]  /*15ce0*/  SHF.R.S32.HI R0, RZ, 0x1f, R10 ;  /* 0x0000001fff007819 */ /* 0x001fe2000001140a */
[----:B------:R-:W-:-:S10]  /*15cf0*/  IMAD.SHL.U32 R18, R10, 0x4, RZ ;  /* 0x000000040a127824 */ /* 0x000fd400078e00ff */
[C---:B------:R-:W-:Y:S01]  /*15d00*/  @P0 LEA R2, P1, R10.reuse, UR4, 0x2 ;  /* 0x000000040a020c11 */ /* 0x040fe2000f8210ff */
[----:B------:R-:W-:Y:S03]  /*15d10*/  STL [R1+0x8], R10 ;  /* 0x0000080a01007387 */ /* 0x000fe60000100800 */
[C-C-:B------:R-:W-:Y:S01]  /*15d20*/  @P0 LEA.HI.X R3, R10.reuse, UR5, R0.reuse, 0x2, P1 ;  /* 0x000000050a030c11 */ /* 0x140fe200088f1400 */
[----:B------:R-:W-:Y:S01]  /*15d30*/  ULDC.64 UR4, c[0x0][0xa00] ;  /* 0x0002800000047ab9 */ /* 0x000fe20000000a00 */
[----:B------:R-:W-:Y:S01]  /*15d40*/  SHF.L.U64.HI R22, R10, 0x2, R0 ;  /* 0x000000020a167819 */ /* 0x000fe20000010200 */
[----:B------:R0:W-:Y:S04]  /*15d50*/  STL [R1+0x44], R0 ;  /* 0x0000440001007387 */ /* 0x0001e80000100800 */
[----:B--2---:R1:W2:Y:S01]  /*15d60*/  @P0 LDG.E R9, desc[UR42][R2.64] ;  /* 0x0000002a02090981 */ /* 0x0042a2000c1e1900 */
[----:B------:R-:W-:-:S02]  /*15d70*/  ISETP.NE.U32.AND P0, PT, RZ, UR4, PT ;  /* 0x00000004ff007c0c */ /* 0x000fc4000bf05070 */
[----:B------:R-:W-:Y:S02]  /*15d80*/  ISETP.NE.U32.AND P1, PT, RZ, UR8, PT ;  /* 0x00000008ff007c0c */ /* 0x000fe4000bf25070 */
[----:B------:R-:W-:Y:S01]  /*15d90*/  ISETP.NE.AND.EX P0, PT, RZ, UR5, PT, P0 ;  /* 0x00000005ff007c0c */ /* 0x000fe2000bf05300 */
[----:B0-----:R-:W-:Y:S01]  /*15da0*/  IMAD.MOV.U32 R0, RZ, RZ, RZ ;  /* 0x000000ffff007224 */ /* 0x001fe200078e00ff */
[----:B------:R-:W-:Y:S02]  /*15db0*/  ISETP.NE.AND.EX P1, PT, RZ, UR9, PT, P1 ;  /* 0x00000009ff007c0c */ /* 0x000fe4000bf25310 */
[----:B------:R-:W-:Y:S02]  /*15dc0*/  ISETP.NE.U32.AND P2, PT, RZ, UR6, PT ;  /* 0x00000006ff007c0c */ /* 0x000fe4000bf45070 */
[----:B-1----:R-:W-:Y:S02]  /*15dd0*/  IADD3 R2, P3, R18, UR4, RZ ;  /* 0x0000000412027c10 */ /* 0x002fe4000ff7e0ff */
[----:B------:R-:W-:-:S02]  /*15de0*/  ISETP.NE.AND.EX P2, PT, RZ, UR7, PT, P2 ;  /* 0x00000007ff007c0c */ /* 0x000fc4000bf45320 */
[----:B------:R-:W-:Y:S02]  /*15df0*/  IADD3.X R3, R22, UR5, RZ, P3, !PT ;  /* 0x0000000516037c10 */ /* 0x000fe40009ffe4ff */
[----:B------:R-:W-:-:S03]  /*15e00*/  IADD3 R4, P4, R18, UR6, RZ ;  /* 0x0000000612047c10 */ /* 0x000fc6000ff9e0ff */
[----:B---3--:R-:W3:Y:S01]  /*15e10*/  @P0 LDG.E R6, desc[UR42][R2.64] ;  /* 0x0000002a02060981 */ /* 0x008ee2000c1e1900 */
[----:B------:R-:W-:Y:S01]  /*15e20*/  ULDC UR4, c[0x0][0x288] ;  /* 0x0000a20000047ab9 */ /* 0x000fe20000000800 */
[----:B------:R-:W-:Y:S01]  /*15e30*/  IADD3.X R5, R22, UR7, RZ, P4, !PT ;  /* 0x0000000716057c10 */ /* 0x000fe2000a7fe4ff */
[----:B------:R-:W-:Y:S01]  /*15e40*/  IMAD.U32 R8, RZ, RZ, UR4 ;  /* 0x00000004ff087e24 */ /* 0x000fe2000f8e00ff */
[----:B------:R-:W-:-:S03]  /*15e50*/  ULDC.64 UR4, c[0x0][0x418] ;  /* 0x0001060000047ab9 */ /* 0x000fc60000000a00 */
[----:B-----5:R-:W5:Y:S04]  /*15e60*/  @P2 LDG.E R0, desc[UR42][R4.64] ;  /* 0x0000002a04002981 */ /* 0x020f68000c1e1900 */
        /* <DEDUP_REMOVED lines=10> */
[----:B------:R-:W-:-:S03]  /*15f10*/  ULDC UR5, c[0x0][0x348] ;  /* 0x0000d20000057ab9 */ /* 0x000fc60000000800 */
[----:B0-----:R-:W-:Y:S01]  /*15f20*/  IMAD.U32 R7, RZ, RZ, UR4 ;  /* 0x00000004ff077e24 */ /* 0x001fe2000f8e00ff */
[----:B---3--:R0:W-:Y:S04]  /*15f30*/  STL [R1+0x48], R8 ;  /* 0x0000480801007387 */ /* 0x0081e80000100800 */
[----:B--2---:R1:W-:Y:S01]  /*15f40*/  STL [R1+0x28], R9 ;  /* 0x0000280901007387 */ /* 0x0043e20000100800 */
[----:B0-----:R-:W-:Y:S01]  /*15f50*/  MOV R8, UR5 ;  /* 0x0000000500087c02 */ /* 0x001fe20008000f00 */
[----:B------:R-:W-:Y:S06]  /*15f60*/  @P1 BRA `(.L_x_10567) ;  /* 0x0000000000141947 */ /* 0x000fec0003800000 */
[----:B------:R-:W-:Y:S05]  /*15f70*/  @!P0 BRA `(.L_x_10567) ;  /* 0x0000000000108947 */ /* 0x000fea0003800000 */
[----:B------:R-:W2:Y:S04]  /*15f80*/  LDG.E R6, desc[UR42][R2.64] ;  /* 0x0000002a02067981 */ /* 0x000ea8000c1e1900 */
[----:B------:R-:W2:Y:S02]  /*15f90*/  LDG.E R2, desc[UR42][R2.64+0x4] ;  /* 0x0000042a02027981 */ /* 0x000ea4000c1e1900 */
[----:B--2---:R-:W-:-:S05]  /*15fa0*/  IMAD.IADD R2, R2, 0x1, -R6 ;  /* 0x0000000102027824 */ /* 0x004fca00078e0a06 */
[----:B------:R0:W-:Y:S02]  /*15fb0*/  STL [R1+0x48], R2 ;  /* 0x0000480201007387 */ /* 0x0001e40000100800 */
.L_x_10567:
[----:B------:R-:W-:Y:S01]  /*15fc0*/  IMAD.MOV.U32 R11, RZ, RZ, R10 ;  /* 0x000000ffff0b7224 */ /* 0x000fe200078e000a */
[----:B------:R-:W-:Y:S01]  /*15fd0*/  ULDC.64 UR4, c[0x0][0xa20] ;  /* 0x0002880000047ab9 */ /* 0x000fe20000000a00 */
[C---:B------:R-:W-:Y:S02]  /*15fe0*/  LOP3.LUT R6, R26.reuse, 0xff000000, RZ, 0xc0, !PT ;  /* 0xff0000001a067812 */ /* 0x040fe400078ec0ff */
[----:B------:R-:W-:Y:S01]  /*15ff0*/  ISETP.NE.U32.AND P0, PT, RZ, UR4, PT ;  /* 0x00000004ff007c0c */ /* 0x000fe2000bf05070 */
[----:B------:R2:W-:Y:S01]  /*16000*/  STL [R1+0xc], R11 ;  /* 0x00000c0b01007387 */ /* 0x0005e20000100800 */
[----:B------:R-:W-:Y:S02]  /*16010*/  SHF.R.U32.HI R6, RZ, 0x8, R6 ;  /* 0x00000008ff067819 */ /* 0x000fe40000011606 */
[----:B------:R-:W-:Y:S02]  /*16020*/  ISETP.NE.AND.EX P0, PT, RZ, UR5, PT, P0 ;  /* 0x00000005ff007c0c */ /* 0x000fe4000bf05300 */
[----:B0-----:R-:W-:-:S02]  /*16030*/  LOP3.LUT R2, R26, 0xff0000, RZ, 0xc0, !PT ;  /* 0x00ff00001a027812 */ /* 0x001fc400078ec0ff */
[----:B------:R-:W-:Y:S02]  /*16040*/  LOP3.LUT R17, R26, 0xffff, RZ, 0xc0, !PT ;  /* 0x0000ffff1a117812 */ /* 0x000fe400078ec0ff */
[----:B------:R-:W-:-:S07]  /*16050*/  LEA.HI R6, R2, R6, RZ, 0x10 ;  /* 0x0000000602067211 */ /* 0x000fce00078f80ff */
[----:B--2---:R-:W-:Y:S05]  /*16060*/  @!P0 BRA `(.L_x_10568) ;  /* 0x0000000000108947 */ /* 0x004fea0003800000 */
[----:B------:R-:W-:-:S04]  /*16070*/  IADD3 R2, P0, R18, UR4, RZ ;  /* 0x0000000412027c10 */ /* 0x000fc8000ff1e0ff */
[----:B------:R-:W-:-:S05]  /*16080*/  IADD3.X R3, R22, UR5, RZ, P0, !PT ;  /* 0x0000000516037c10 */ /* 0x000fca00087fe4ff */
[----:B------:R0:W5:Y:S01]  /*16090*/  LDG.E R7, desc[UR42][R2.64] ;  /* 0x0000002a02077981 */ /* 0x000162000c1e1900 */
[----:B------:R-:W-:Y:S05]  /*160a0*/  BRA `(.L_x_10569) ;  /* 0x0000000000247947 */ /* 0x000fea0003800000 */
.L_x_10568:
        /* <DEDUP_REMOVED lines=9> */
.L_x_10569:
[----:B0-----:R-:W2:Y:S04]  /*16140*/  @P2 LDG.E R2, desc[UR42][R4.64] ;  /* 0x0000002a04022981 */ /* 0x001ea8000c1e1900 */
[----:B------:R0:W2:Y:S01]  /*16150*/  @P2 LDG.E R4, desc[UR42][R4.64+0x4] ;  /* 0x0000042a04042981 */ /* 0x0000a2000c1e1900 */
[----:B------:R-:W-:Y:S01]  /*16160*/  BSSY B0, `(.L_x_10570) ;  /* 0x000002b000007945 */ /* 0x000fe20003800000 */
[----:B------:R-:W-:Y:S01]  /*16170*/  LOP3.LUT R21, R6, 0xff, RZ, 0xc0, !PT ;  /* 0x000000ff06157812 */ /* 0x000fe200078ec0ff */
[----:B0----5:R-:W-:Y:S02]  /*16180*/  IMAD.IADD R5, R7, 0x1, -R9 ;  /* 0x0000000107057824 */ /* 0x021fe400078e0a09 */
[----:B--2---:R-:W-:Y:S01]  /*16190*/  @P2 IMAD.IADD R8, R4, 0x1, -R2 ;  /* 0x0000000104082824 */ /* 0x004fe200078e0a02 */
[----:B------:R-:W-:-:S03]  /*161a0*/  SHF.R.U32.HI R4, RZ, 0x10, R6 ;  /* 0x00000010ff047819 */ /* 0x000fc60000011606 */
[----:B------:R-:W-:-:S04]  /*161b0*/  IMAD.IADD R2, R5, 0x1, R8 ;  /* 0x0000000105027824 */ /* 0x000fc800078e0208 */
[C---:B------:R-:W-:Y:S01]  /*161c0*/  VIADD R20, R2.reuse, 0x7f ;  /* 0x0000007f02147836 */ /* 0x040fe20000000000 */
[----:B------:R-:W-:Y:S01]  /*161d0*/  ISETP.GE.AND P1, PT, R2, 0x1, PT ;  /* 0x000000010200780c */ /* 0x000fe20003f26270 */
[----:B------:R0:W-:Y:S03]  /*161e0*/  STL [R1+0x20], R2 ;  /* 0x0000200201007387 */ /* 0x0001e60000100800 */
[----:B0-----:R-:W-:-:S04]  /*161f0*/  SHF.R.S32.HI R2, RZ, 0x1f, R20 ;  /* 0x0000001fff027819 */ /* 0x001fc80000011414 */
[----:B------:R-:W-:Y:S01]  /*16200*/  LEA.HI R20, R2, R20, RZ, 0x7 ;  /* 0x0000001402147211 */ /* 0x000fe200078f38ff */
[----:B------:R-:W-:-:S03]  /*16210*/  IMAD.MOV.U32 R2, RZ, RZ, RZ ;  /* 0x000000ffff027224 */ /* 0x000fc600078e00ff */
[----:B------:R-:W-:Y:S01]  /*16220*/  SHF.R.S32.HI R20, RZ, 0x7, R20 ;  /* 0x00000007ff147819 */ /* 0x000fe20000011414 */
[----:B------:R-:W-:Y:S06]  /*16230*/  @!P1 BRA `(.L_x_10571) ;  /* 0x0000000000749947 */ /* 0x000fec0003800000 */
        /* <DEDUP_REMOVED lines=29> */
.L_x_10571:
[----:B------:R-:W-:Y:S05]  /*16410*/  BSYNC B0 ;  /* 0x0000000000007941 */ /* 0x000fea0003800000 */
.L_x_10570:
[-C--:B------:R-:W-:Y:S01]  /*16420*/  IMAD R3, R21, R2.reuse, RZ ;  /* 0x0000000215037224 */ /* 0x080fe200078e02ff */
        /* <DEDUP_REMOVED lines=23> */
.L_x_10737:
[----:B--2---:R-:W-:Y:S02]  /*165a0*/  ISETP.NE.AND P0, PT, R14, RZ, PT ;  /* 0x000000ff0e00720c */ /* 0x004fe40003f05270 */
[----:B------:R-:W-:-:S11]  /*165b0*/  PLOP3.LUT P6, PT, PT, PT, PT, 0x8, 0x0 ;  /* 0x000000000000781c */ /* 0x000fd60003fce170 */
[----:B------:R-:W-:Y:S05]  /*165c0*/  @P0 BRA `(.L_x_10575) ;  /* 0x00000000000c0947 */ /* 0x000fea0003800000 */
[----:B------:R-:W-:-:S03]  /*165d0*/  UMOV UR4, 0xffffffff ;  /* 0xffffffff00047882 */ /* 0x000fc60000000000 */
[----:B------:R-:W-:Y:S05]  /*165e0*/  BRA.DIV UR4, `(.L_x_10576) ;  /* 0x0000006a04f07947 */ /* 0x000fea000b800000 */
[----:B------:R-:W-:-:S13]  /*165f0*/  ELECT P6, URZ, PT ;  /* 0x00000000003f782f */ /* 0x000fda00038c0000 */
.L_x_10575:
        /* <DEDUP_REMOVED lines=9> */
.L_x_10740:
[----:B------:R-:W-:Y:S05]  /*16690*/  BSYNC B1 ;  /* 0x0000000000017941 */ /* 0x000fea0003800000 */
.L_x_10577:
[----:B------:R-:W-:Y:S04]  /*166a0*/  BSSY B1, `(.L_x_10579) ;  /* 0x000008c000017945 */ /* 0x000fe80003800000 */
[----:B------:R-:W-:Y:S05]  /*166b0*/  @!P6 BRA `(.L_x_10580) ;  /* 0x000000080028e947 */ /* 0x000fea0003800000 */
[----:B------:R-:W2:Y:S01]  /*166c0*/  LDL R8, [R1+0x4] ;  /* 0x0000040001087983 */ /* 0x000ea20000100800 */
[----:B-1----:R-:W-:Y:S01]  /*166d0*/  IMAD R9, R29, 0x8, R16 ;  /* 0x000000081d097824 */ /* 0x002fe200078e0210 */
[----:B------:R-:W1:Y:S01]  /*166e0*/  S2R R7, SR_TID.X ;  /* 0x0000000000077919 */ /* 0x000e620000002100 */
[----:B------:R-:W-:Y:S01]  /*166f0*/  BSSY B2, `(.L_x_10581) ;  /* 0x0000006000027945 */ /* 0x000fe20003800000 */
[----:B-1----:R-:W-:-:S04]  /*16700*/  LOP3.LUT R7, R7, 0x7f, RZ, 0xc0, !PT ;  /* 0x0000007f07077812 */ /* 0x002fc800078ec0ff */
[----:B------:R-:W-:Y:S02]  /*16710*/  ISETP.NE.AND P2, PT, R7, RZ, PT ;  /* 0x000000ff0700720c */ /* 0x000fe40003f45270 */
[----:B--2---:R-:W-:-:S04]  /*16720*/  SHF.L.U32 R11, R8, 0x1f, RZ ;  /* 0x0000001f080b7819 */ /* 0x004fc800000006ff */
[----:B------:R-:W1:Y:S02]  /*16730*/  SYNCS.PHASECHK.TRANS64.TRYWAIT P0, [R9+URZ+0x2d8a0], R11 ;  /* 0x02d8a00b090075a7 */ /* 0x000e64000800017f */
[----:B-1----:R-:W-:Y:S05]  /*16740*/  @!P0 BRA `(.L_x_10582) ;  /* 0x0000006800cc8947 */ /* 0x002fea0003800000 */
.L_x_10741:
[----:B------:R-:W-:Y:S05]  /*16750*/  BSYNC B2 ;  /* 0x0000000000027941 */ /* 0x000fea0003800000 */
.L_x_10581:
[----:B------:R-:W-:Y:S04]  /*16760*/  BSSY B2, `(.L_x_10583) ;  /* 0x0000009000027945 */ /* 0x000fe80003800000 */
[----:B------:R-:W-:Y:S05]  /*16770*/  @P2 BRA `(.L_x_10584) ;  /* 0x00000000001c2947 */ /* 0x000fea0003800000 */
[----:B0-----:R-:W0:Y:S02]  /*16780*/  S2R R6, SR_TID.X ;  /* 0x0000000000067919 */ /* 0x001e240000002100 */
[----:B0-----:R-:W-:Y:S01]  /*16790*/  LOP3.LUT R7, R6, 0x1f, RZ, 0xc0, !PT ;  /* 0x0000001f06077812 */ /* 0x001fe200078ec0ff */
[----:B------:R-:W-:-:S03]  /*167a0*/  IMAD.MOV.U32 R6, RZ, RZ, 0x6000 ;  /* 0x00006000ff067424 */ /* 0x000fc600078e00ff */
[----:B------:R-:W-:Y:S01]  /*167b0*/  ISETP.NE.AND P0, PT, R7, RZ, PT ;  /* 0x000000ff0700720c */ /* 0x000fe20003f05270 */
[----:B------:R2:W-:-:S12]  /*167c0*/  SYNCS.ARRIVE.TRANS64 RZ, [R9+URZ+0x2d890], R6 ;  /* 0x02d8900609ff79a7 */ /* 0x0005d8000800003f */
[----:B--2---:R-:W-:Y:S05]  /*167d0*/  @!P0 BRA `(.L_x_10584) ;  /* 0x0000000000048947 */ /* 0x004fea0003800000 */
[----:B------:R-:W-:Y:S01]  /*167e0*/  BPT.TRAP 0x1 ;  /* 0x000000040000795c */ /* 0x000fe20000300000 */
.L_x_10584:
[----:B------:R-:W-:Y:S05]  /*167f0*/  BSYNC B2 ;  /* 0x0000000000027941 */ /* 0x000fea0003800000 */
.L_x_10583:
[----:B------:R-:W-:Y:S01]  /*16800*/  IMAD.MOV.U32 R14, RZ, RZ, RZ ;  /* 0x000000ffff0e7224 */ /* 0x000fe200078e00ff */
[----:B------:R-:W-:Y:S01]  /*16810*/  UIADD3 UR4, UP0, UR40, 0x570, URZ ;  /* 0x0000057028047890 */ /* 0x000fe2000ff1e03f */
[----:B------:R-:W-:Y:S01]  /*16820*/  IMAD R8, R29, 0x6000, R16 ;  /* 0x000060001d087824 */ /* 0x000fe200078e0210 */
[----:B------:R-:W-:Y:S01]  /*16830*/  PLOP3.LUT P0, PT, PT, PT, PT, 0x80, 0x0 ;  /* 0x000000000000781c */ /* 0x000fe20003f0f070 */
[----:B------:R-:W-:Y:S01]  /*16840*/  IMAD R7, R5, 0x80, R0 ;  /* 0x0000008005077824 */ /* 0x000fe200078e0200 */
[----:B------:R-:W-:Y:S01]  /*16850*/  R2UR UR10, R14 ;  /* 0x000000000e0a72ca */ /* 0x000fe200000e0000 */
[----:B0-----:R-:W-:Y:S01]  /*16860*/  VIADD R6, R9, 0x2d890 ;  /* 0x0002d89009067836 */ /* 0x001fe20000000000 */
[----:B------:R-:W-:Y:S01]  /*16870*/  IADD3 R10, R8, 0x15400, RZ ;  /* 0x00015400080a7810 */ /* 0x000fe20007ffe0ff */
[----:B------:R-:W-:Y:S01]  /*16880*/  VIADD R7, R7, 0xffffff80 ;  /* 0xffffff8007077836 */ /* 0x000fe20000000000 */
[----:B------:R-:W-:Y:S01]  /*16890*/  UIADD3.X UR5, URZ, UR41, URZ, UP0, !UPT ;  /* 0x000000293f057290 */ /* 0x000fe200087fe43f */
[----:B------:R-:W-:Y:S01]  /*168a0*/  UMOV UR6, 0x0 ;  /* 0x0000000000067882 */ /* 0x000fe20000000000 */
[----:B------:R-:W-:-:S10]  /*168b0*/  UMOV UR7, 0x12f00000 ;  /* 0x12f0000000077882 */ /* 0x000fd40000000000 */
.L_x_10585:
        /* <DEDUP_REMOVED lines=16> */
.L_x_10586:
        /* <DEDUP_REMOVED lines=16> */
.L_x_10587:
        /* <DEDUP_REMOVED lines=13> */
.L_x_10742:
[----:B------:R-:W-:Y:S05]  /*16b90*/  BSYNC B2 ;  /* 0x0000000000027941 */ /* 0x000fea0003800000 */
.L_x_10588:
        /* <DEDUP_REMOVED lines=11> */
.L_x_10591:
[----:B------:R-:W-:Y:S05]  /*16c50*/  BSYNC B2 ;  /* 0x0000000000027941 */ /* 0x000fea0003800000 */
.L_x_10590:
        /* <DEDUP_REMOVED lines=8> */
.L_x_10592:
        /* <DEDUP_REMOVED lines=15> */
.L_x_10593:
        /* <DEDUP_REMOVED lines=15> */
.L_x_10594:
        /* <DEDUP_REMOVED lines=10> */
.L_x_10580:
[----:B------:R-:W-:Y:S05]  /*16f60*/  BSYNC B1 ;  /* 0x0000000000017941 */ /* 0x000fea0003800000 */
.L_x_10579:
[----:B0-----:R-:W2:Y:S01]  /*16f70*/  LDL.LU R6, [R1+0x4] ;  /* 0x0000040001067983 */ /* 0x001ea20000300800 */
[----:B------:R-:W-:Y:S01]  /*16f80*/  VIADD R29, R29, 0x1 ;  /* 0x000000011d1d7836 */ /* 0x000fe20000000000 */
[----:B------:R-:W-:Y:S01]  /*16f90*/  PLOP3.LUT P0, PT, PT, PT, PT, 0x8, 0x0 ;  /* 0x000000000000781c */ /* 0x000fe20003f0e170 */
[----:B------:R-:W-:-:S03]  /*16fa0*/  VIADD R10, R5, 0xfffffffe ;  /* 0xfffffffe050a7836 */ /* 0x000fc60000000000 */
[C---:B------:R-:W-:Y:S02]  /*16fb0*/  ISETP.NE.AND P2, PT, R29.reuse, 0x2, PT ;  /* 0x000000021d00780c */ /* 0x040fe40003f45270 */
[----:B------:R-:W-:Y:S02]  /*16fc0*/  ISETP.GE.AND P3, PT, R10, R3, PT ;  /* 0x000000030a00720c */ /* 0x000fe40003f66270 */
[----:B------:R-:W-:Y:S02]  /*16fd0*/  SEL R5, RZ, 0x1, P2 ;  /* 0x00000001ff057807 */ /* 0x000fe40001000000 */
[----:B------:R-:W-:Y:S02]  /*16fe0*/  SEL R29, R29, RZ, P2 ;  /* 0x000000ff1d1d7207 */ /* 0x000fe40001000000 */
[----:B--2---:R-:W-:-:S05]  /*16ff0*/  LOP3.LUT R6, R6, R5, RZ, 0x3c, !PT ;  /* 0x0000000506067212 */ /* 0x004fca00078e3cff */
[----:B------:R0:W-:Y:S02]  /*17000*/  STL [R1+0x4], R6 ;  /* 0x0000040601007387 */ /* 0x0001e40000100800 */
[----:B------:R-:W-:Y:S05]  /*17010*/  @!P3 BRA `(.L_x_10573) ;  /* 0x00000008005cb947 */ /* 0x000fea0003800000 */
.L_x_10611:
[----:B------:R-:W-:Y:S05]  /*17020*/  YIELD ;  /* 0x0000000000007946 */ /* 0x000fea0003800000 */
[----:B------:R-:W-:Y:S04]  /*17030*/  BSSY B1, `(.L_x_10595) ;  /* 0x000008b000017945 */ /* 0x000fe80003800000 */
[----:B--2---:R-:W-:Y:S05]  /*17040*/  @!P6 BRA `(.L_x_10596) ;  /* 0x000000080024e947 */ /* 0x004fea0003800000 */
[----:B0-----:R-:W2:Y:S01]  /*17050*/  LDL R6, [R1+0x4] ;  /* 0x0000040001067983 */ /* 0x001ea20000100800 */
[----:B-1----:R-:W-:Y:S01]  /*17060*/  IMAD R9, R29, 0x8, R16 ;  /* 0x000000081d097824 */ /* 0x002fe200078e0210 */
[----:B------:R-:W0:Y:S01]  /*17070*/  S2R R5, SR_TID.X ;  /* 0x0000000000057919 */ /* 0x000e220000002100 */
[----:B------:R-:W-:Y:S01]  /*17080*/  BSSY B2, `(.L_x_10597) ;  /* 0x0000006000027945 */ /* 0x000fe20003800000 */
[----:B0-----:R-:W-:-:S04]  /*17090*/  LOP3.LUT R5, R5, 0x7f, RZ, 0xc0, !PT ;  /* 0x0000007f05057812 */ /* 0x001fc800078ec0ff */
[----:B------:R-:W-:Y:S02]  /*170a0*/  ISETP.NE.AND P3, PT, R5, RZ, PT ;  /* 0x000000ff0500720c */ /* 0x000fe40003f65270 */
[----:B--2---:R-:W-:-:S04]  /*170b0*/  SHF.L.U32 R8, R6, 0x1f, RZ ;  /* 0x0000001f06087819 */ /* 0x004fc800000006ff */
[----:B------:R-:W0:Y:S02]  /*170c0*/  SYNCS.PHASECHK.TRANS64.TRYWAIT P2, [R9+URZ+0x2d8a0], R8 ;  /* 0x02d8a008090075a7 */ /* 0x000e24000804017f */
[----:B0-----:R-:W-:Y:S05]  /*170d0*/  @!P2 BRA `(.L_x_10598) ;  /* 0x000000600090a947 */ /* 0x001fea0003800000 */
.L_x_10743:
[----:B------:R-:W-:Y:S05]  /*170e0*/  BSYNC B2 ;  /* 0x0000000000027941 */ /* 0x000fea0003800000 */
.L_x_10597:
[----:B------:R-:W-:Y:S04]  /*170f0*/  BSSY B2, `(.L_x_10599) ;  /* 0x0000009000027945 */ /* 0x000fe80003800000 */
[----:B------:R-:W-:Y:S05]  /*17100*/  @P3 BRA `(.L_x_10600) ;  /* 0x00000000001c3947 */ /* 0x000fea0003800000 */
[----:B------:R-:W1:Y:S02]  /*17110*/  S2R R5, SR_TID.X ;  /* 0x0000000000057919 */ /* 0x000e640000002100 */
[----:B-1----:R-:W-:Y:S01]  /*17120*/  LOP3.LUT R6, R5, 0x1f, RZ, 0xc0, !PT ;  /* 0x0000001f05067812 */ /* 0x002fe200078ec0ff */
[----:B------:R-:W-:-:S03]  /*17130*/  IMAD.MOV.U32 R5, RZ, RZ, 0x6000 ;  /* 0x00006000ff057424 */ /* 0x000fc600078e00ff */
[----:B------:R-:W-:Y:S01]  /*17140*/  ISETP.NE.AND P2, PT, R6, RZ, PT ;  /* 0x000000ff0600720c */ /* 0x000fe20003f45270 */
[----:B------:R1:W-:-:S12]  /*17150*/  SYNCS.ARRIVE.TRANS64 RZ, [R9+URZ+0x2d890], R5 ;  /* 0x02d8900509ff79a7 */ /* 0x0003d8000800003f */
[----:B-1----:R-:W-:Y:S05]  /*17160*/  @!P2 BRA `(.L_x_10600) ;  /* 0x000000000004a947 */ /* 0x002fea0003800000 */
[----:B------:R-:W-:Y:S01]  /*17170*/  BPT.TRAP 0x1 ;  /* 0x000000040000795c */ /* 0x000fe20000300000 */
.L_x_10600:
[----:B------:R-:W-:Y:S05]  /*17180*/  BSYNC B2 ;  /* 0x0000000000027941 */ /* 0x000fea0003800000 */
.L_x_10599:
        /* <DEDUP_REMOVED lines=11> */
.L_x_10601:
        /* <DEDUP_REMOVED lines=16> */
.L_x_10602:
        /* <DEDUP_REMOVED lines=16> */
.L_x_10603:
        /* <DEDUP_REMOVED lines=13> */
.L_x_10744:
[----:B------:R-:W-:Y:S05]  /*17510*/  BSYNC B2 ;  /* 0x0000000000027941 */ /* 0x000fea0003800000 */
.L_x_10604:
        /* <DEDUP_REMOVED lines=11> */
.L_x_10607:
[----:B------:R-:W-:Y:S05]  /*175d0*/  BSYNC B2 ;  /* 0x0000000000027941 */ /* 0x000fea0003800000 */
.L_x_10606:
        /* <DEDUP_REMOVED lines=8> */
.L_x_10608:
        /* <DEDUP_REMOVED lines=15> */
.L_x_10609:
        /* <DEDUP_REMOVED lines=15> */
.L_x_10610:
        /* <DEDUP_REMOVED lines=10> */
.L_x_10596:
[----:B------:R-:W-:Y:S05]  /*178e0*/  BSYNC B1 ;  /* 0x0000000000017941 */ /* 0x000fea0003800000 */
.L_x_10595:
[----:B------:R-:W2:Y:S01]  /*178f0*/  LDL.LU R8, [R1+0x4] ;  /* 0x0000040001087983 */ /* 0x000ea20000300800 */
[----:B------:R-:W-:Y:S02]  /*17900*/  IADD3 R29, R29, 0x1, RZ ;  /* 0x000000011d1d7810 */ /* 0x000fe40007ffe0ff */
[C---:B------:R-:W-:Y:S01]  /*17910*/  ISETP.GT.AND P3, PT, R10.reuse, R3, PT ;  /* 0x000000030a00720c */ /* 0x040fe20003f64270 */
[----:B------:R-:W-:Y:S01]  /*17920*/  VIADD R10, R10, 0xffffffff ;  /* 0xffffffff0a0a7836 */ /* 0x000fe20000000000 */
[----:B------:R-:W-:-:S04]  /*17930*/  ISETP.NE.AND P2, PT, R29, 0x2, PT ;  /* 0x000000021d00780c */ /* 0x000fc80003f45270 */
[----:B------:R-:W-:Y:S02]  /*17940*/  SEL R5, RZ, 0x1, P2 ;  /* 0x00000001ff057807 */ /* 0x000fe40001000000 */
[----:B------:R-:W-:Y:S02]  /*17950*/  SEL R29, R29, RZ, P2 ;  /* 0x000000ff1d1d7207 */ /* 0x000fe40001000000 */
[----:B--2---:R-:W-:-:S05]  /*17960*/  LOP3.LUT R8, R8, R5, RZ, 0x3c, !PT ;  /* 0x0000000508087212 */ /* 0x004fca00078e3cff */
[----:B------:R2:W-:Y:S01]  /*17970*/  STL [R1+0x4], R8 ;  /* 0x0000040801007387 */ /* 0x0005e20000100800 */
[----:B------:R-:W-:Y:S05]  /*17980*/  @P3 BRA `(.L_x_10611) ;  /* 0xfffffff400a43947 */ /* 0x000fea000383ffff */
.L_x_10573:
[----:B------:R-:W-:Y:S05]  /*17990*/  BSYNC B0 ;  /* 0x0000000000007941 */ /* 0x000fea0003800000 */
.L_x_10572:
[----:B------:R-:W-:Y:S05]  /*179a0*/  @!P0 WARPSYNC.ALL ;  /* 0x0000000000008948 */ /* 0x000fea0003800000 */
[----:B------:R-:W-:Y:S01]  /*179b0*/  @!P0 BAR.SYNC.DEFER_BLOCKING 0xc, 0x200 ;  /* 0x0308000000008b1d */ /* 0x000fe20000010000 */
[----:B------:R-:W-:-:S05]  /*179c0*/  IMAD.MOV.U32 R0, RZ, RZ, RZ ;  /* 0x000000ffff007224 */ /* 0x000fca00078e00ff */
[----:B------:R-:W-:Y:S04]  /*179d0*/  BSSY B0, `(.L_x_10612) ;  /* 0x000001e000007945 */ /* 0x000fe80003800000 */
[----:B------:R-:W-:Y:S05]  /*179e0*/  @!P1 BRA `(.L_x_10613) ;  /* 0x0000000000709947 */ /* 0x000fea0003800000 */
[----:B------:R-:W-:-:S13]  /*179f0*/  ISETP.NE.AND P0, PT, R4, RZ, PT ;  /* 0x000000ff0400720c */ /* 0x000fda0003f05270 */
[----:B------:R-:W3:Y:S02]  /*17a00*/  @!P0 LDC R4, c[0x0][0x9f0] ;  /* 0x00027c00ff048b82 */ /* 0x000ee40000000800 */
[-C--:B---3--:R-:W-:Y:S02]  /*17a10*/  IABS R0, R4.reuse ;  /* 0x0000000400007213 */ /* 0x088fe40000000000 */
        /* <DEDUP_REMOVED lines=25> */
.L_x_10613:
[----:B------:R-:W-:Y:S05]  /*17bb0*/  BSYNC B0 ;  /* 0x0000000000007941 */ /* 0x000fea0003800000 */
.L_x_10612:
[-C--:B------:R-:W-:Y:S01]  /*17bc0*/  IMAD R2, R21, R0.reuse, RZ ;  /* 0x0000000015027224 */ /* 0x080fe200078e02ff */
[----:B------:R-:W-:Y:S04]  /*17bd0*/  BSSY B7, `(.L_x_10614) ;  /* 0x0000347000077945 */ /* 0x000fe80003800000 */
[----:B------:R-:W-:Y:S01]  /*17be0*/  VIADDMNMX R26, R2, R0, R20, PT ;  /* 0x00000000021a7246 */ /* 0x000fe20003800114 */
[----:B------:R3:W-:Y:S03]  /*17bf0*/  STL [R1+0x24], R2 ;  /* 0x0000240201007387 */ /* 0x0007e60000100800 */
[----:B------:R-:W-:Y:S01]  /*17c00*/  ISETP.GT.AND P0, PT, R26, R2, PT ;  /* 0x000000021a00720c */ /* 0x000fe20003f04270 */
[----:B------:R3:W-:-:S12]  /*17c10*/  STL [R1+0x40], R26 ;  /* 0x0000401a01007387 */ /* 0x0007d80000100800 */
[----:B---3--:R-:W-:Y:S05]  /*17c20*/  @P0 BRA `(.L_x_10615) ;  /* 0x0000000000440947 */ /* 0x008fea0003800000 */
[----:B------:R-:W3:Y:S02]  /*17c30*/  S2R R2, SR_TID.X ;  /* 0x0000000000027919 */ /* 0x000ee40000002100 */
[----:B---3--:R-:W-:-:S04]  /*17c40*/  LOP3.LUT R2, R2, 0x7f, RZ, 0xc0, !PT ;  /* 0x0000007f02027812 */ /* 0x008fc800078ec0ff */
[----:B------:R-:W-:-:S13]  /*17c50*/  ISETP.NE.AND P0, PT, R2, RZ, PT ;  /* 0x000000ff0200720c */ /* 0x000fda0003f05270 */
[----:B------:R-:W-:Y:S05]  /*17c60*/  @P0 BRA `(.L_x_10616) ;  /* 0x0000003000f40947 */ /* 0x000fea0003800000 */
[----:B------:R-:W3:Y:S01]  /*17c70*/  S2R R5, SR_LANEID ;  /* 0x0000000000057919 */ /* 0x000ee20000000000 */
[----:B------:R-:W-:Y:S01]  /*17c80*/  VOTEU.ANY UR4, UPT, PT ;  /* 0x0000000000047886 */ /* 0x000fe200038e0100 */
[----:B------:R-:W4:Y:S01]  /*17c90*/  LDC.64 R2, c[0x0][0xc60] ;  /* 0x00031800ff027b82 */ /* 0x000f220000000a00 */
[----:B------:R-:W3:Y:S02]  /*17ca0*/  FLO.U32 R0, UR4 ;  /* 0x0000000400007d00 */ /* 0x000ee400080e0000 */
[----:B---3--:R-:W-:-:S06]  /*17cb0*/  ISETP.EQ.U32.AND P0, PT, R0, R5, PT ;  /* 0x000000050000720c */ /* 0x008fcc0003f02070 */
[----:B------:R-:W4:Y:S07]  /*17cc0*/  POPC R5, UR4 ;  /* 0x0000000400057d09 */ /* 0x000f2e0008000000 */
[----:B----4-:R-:W3:Y:S01]  /*17cd0*/  @P0 ATOMG.E.ADD.STRONG.GPU PT, R3, desc[UR42][R2.64], R5 ;  /* 0x00000005020309a8 */ /* 0x010ee200081ee1ea */
[----:B------:R-:W4:Y:S02]  /*17ce0*/  S2R R4, SR_LTMASK ;  /* 0x0000000000047919 */ /* 0x000f240000003900 */
[----:B----4-:R-:W-:-:S04]  /*17cf0*/  LOP3.LUT R4, R4, UR4, RZ, 0xc0, !PT ;  /* 0x0000000404047c12 */ /* 0x010fc8000f8ec0ff */
[----:B------:R-:W4:Y:S01]  /*17d00*/  POPC R7, R4 ;  /* 0x0000000400077309 */ /* 0x000f220000000000 */
[----:B---3--:R-:W4:Y:S02]  /*17d10*/  SHFL.IDX PT, R0, R3, R0, 0x1f ;  /* 0x00001f0003007589 */ /* 0x008f2400000e0000 */
[----:B----4-:R-:W-:Y:S01]  /*17d20*/  IADD3 R24, R0, UR37, R7 ;  /* 0x0000002500187c10 */ /* 0x010fe2000fffe007 */
[----:B------:R-:W-:Y:S06]  /*17d30*/  BRA `(.L_x_10616) ;  /* 0x0000003000c07947 */ /* 0x000fec0003800000 */
.L_x_10615:
        /* <DEDUP_REMOVED lines=9> */
[----:B------:R-:W3:Y:S01]  /*17dd0*/  LDC.64 R2, c[0x4][R2] ;  /* 0x0100000002027b82 */ /* 0x000ee20000000a00 */
[----:B------:R-:W-:Y:S02]  /*17de0*/  IMAD.U32 R5, RZ, RZ, UR7 ;  /* 0x00000007ff057e24 */ /* 0x000fe4000f8e00ff */
[----:B0-----:R-:W-:Y:S02]  /*17df0*/  IMAD.U32 R6, RZ, RZ, UR8 ;  /* 0x00000008ff067e24 */ /* 0x001fe4000f8e00ff */
[----:B------:R-:W-:-:S02]  /*17e00*/  IMAD.U32 R7, RZ, RZ, UR9 ;  /* 0x00000009ff077e24 */ /* 0x000fc4000f8e00ff */
[----:B------:R-:W-:Y:S02]  /*17e10*/  IMAD.U32 R10, RZ, RZ, UR4 ;  /* 0x00000004ff0a7e24 */ /* 0x000fe4000f8e00ff */
[----:B------:R-:W-:Y:S02]  /*17e20*/  IMAD.U32 R11, RZ, RZ, UR5 ;  /* 0x00000005ff0b7e24 */ /* 0x000fe4000f8e00ff */
[----:B--2---:R-:W-:Y:S02]  /*17e30*/  IMAD.MOV.U32 R8, RZ, RZ, 0x70 ;  /* 0x00000070ff087424 */ /* 0x004fe400078e00ff */
[----:B------:R-:W-:Y:S02]  /*17e40*/  IMAD.MOV.U32 R12, RZ, RZ, 0x1 ;  /* 0x00000001ff0c7424 */ /* 0x000fe400078e00ff */
[----:B------:R-:W-:-:S07]  /*17e50*/  IMAD.MOV.U32 R13, RZ, RZ, RZ ;  /* 0x000000ffff0d7224 */ /* 0x000fce00078e00ff */
[----:B------:R-:W-:-:S07]  /*17e60*/  LEPC R20, `(.L_x_10618) ;  /* 0x000000001014794e */ /* 0x000fce0000000000 */
[----:B-1-3--:R-:W-:Y:S05]  /*17e70*/  CALL.ABS.NOINC R2 ;  /* 0x0000000002007343 */ /* 0x00afea0003c00000 */
.L_x_10618:
[----:B------:R-:W-:Y:S05]  /*17e80*/  BSYNC B6 ;  /* 0x0000000000067941 */ /* 0x000fea0003800000 */
.L_x_10617:
        /* <DEDUP_REMOVED lines=8> */
[----:B------:R3:W4:Y:S01]  /*17f10*/  LDC.64 R2, c[0x4][R23] ;  /* 0x0100000017027b82 */ /* 0x0007220000000a00 */
[----:B------:R-:W-:Y:S01]  /*17f20*/  IMAD.U32 R4, RZ, RZ, UR6 ;  /* 0x00000006ff047e24 */ /* 0x000fe2000f8e00ff */
[----:B------:R-:W-:Y:S01]  /*17f30*/  MOV R13, RZ ;  /* 0x000000ff000d7202 */ /* 0x000fe20000000f00 */
[----:B------:R-:W-:Y:S02]  /*17f40*/  IMAD.U32 R5, RZ, RZ, UR7 ;  /* 0x00000007ff057e24 */ /* 0x000fe4000f8e00ff */
[----:B0-----:R-:W-:Y:S02]  /*17f50*/  IMAD.U32 R6, RZ, RZ, UR8 ;  /* 0x00000008ff067e24 */ /* 0x001fe4000f8e00ff */
[----:B------:R-:W-:-:S02]  /*17f60*/  IMAD.U32 R7, RZ, RZ, UR9 ;  /* 0x00000009ff077e24 */ /* 0x000fc4000f8e00ff */
[----:B------:R-:W-:Y:S02]  /*17f70*/  IMAD.U32 R10, RZ, RZ, UR4 ;  /* 0x00000004ff0a7e24 */ /* 0x000fe4000f8e00ff */
[----:B------:R-:W-:Y:S02]  /*17f80*/  IMAD.U32 R11, RZ, RZ, UR5 ;  /* 0x00000005ff0b7e24 */ /* 0x000fe4000f8e00ff */
[----:B--2---:R-:W-:Y:S02]  /*17f90*/  IMAD.MOV.U32 R8, RZ, RZ, 0x70 ;  /* 0x00000070ff087424 */ /* 0x004fe400078e00ff */
[----:B---3--:R-:W-:-:S07]  /*17fa0*/  IMAD.MOV.U32 R12, RZ, RZ, 0x1 ;  /* 0x00000001ff0c7424 */ /* 0x008fce00078e00ff */
[----:B------:R-:W-:-:S07]  /*17fb0*/  LEPC R20, `(.L_x_10621) ;  /* 0x000000001014794e */ /* 0x000fce0000000000 */
[----:B-1--4-:R-:W-:Y:S05]  /*17fc0*/  CALL.ABS.NOINC R2 ;  /* 0x0000000002007343 */ /* 0x012fea0003c00000 */
.L_x_10621:
        /* <DEDUP_REMOVED lines=15> */
.L_x_10620:
[----:B------:R-:W-:Y:S05]  /*180c0*/  BSYNC B6 ;  /* 0x0000000000067941 */ /* 0x000fea0003800000 */
.L_x_10619:
[----:B------:R-:W3:Y:S01]  /*180d0*/  LDL R20, [R1+0xc] ;  /* 0x00000c0001147983 */ /* 0x000ee20000100800 */
[----:B------:R-:W-:Y:S01]  /*180e0*/  ULDC.64 UR4, c[0x0][0x9f8] ;  /* 0x00027e0000047ab9 */ /* 0x000fe20000000a00 */
[----:B------:R-:W-:Y:S01]  /*180f0*/  IMAD.MOV.U32 R23, RZ, RZ, R26 ;  /* 0x000000ffff177224 */ /* 0x000fe200078e001a */
[----:B------:R-:W-:Y:S01]  /*18100*/  ISETP.NE.U32.AND P0, PT, RZ, UR4, PT ;  /* 0x00000004ff007c0c */ /* 0x000fe2000bf05070 */
[----:B------:R-:W4:Y:S01]  /*18110*/  LDL R26, [R1+0x20] ;  /* 0x00002000011a7983 */ /* 0x000f220000100800 */
[----:B------:R-:W0:Y:S02]  /*18120*/  LDC R5, c[0x0][0x430] ;  /* 0x00010c00ff057b82 */ /* 0x000e240000000800 */
[----:B------:R-:W-:Y:S01]  /*18130*/  ISETP.NE.AND.EX P0, PT, RZ, UR5, PT, P0 ;  /* 0x00000005ff007c0c */ /* 0x000fe2000bf05300 */
[----:B------:R-:W2:-:S12]  /*18140*/  LDL R21, [R1+0x28] ;  /* 0x0000280001157983 */ /* 0x000e980000100800 */
[----:B------:R-:W-:Y:S01]  /*18150*/  @P0 IADD3 R2, P1, R18, UR4, RZ ;  /* 0x0000000412020c10 */ /* 0x000fe2000ff3e0ff */
[----:B------:R-:W1:Y:S01]  /*18160*/  S2R R4, SR_TID.X ;  /* 0x0000000000047919 */ /* 0x000e620000002100 */
[----:B------:R-:W1:Y:S02]  /*18170*/  S2R R0, SR_TID.X ;  /* 0x0000000000007919 */ /* 0x000e640000002100 */
[----:B------:R-:W-:Y:S01]  /*18180*/  @P0 IADD3.X R3, R22, UR5, RZ, P1, !PT ;  /* 0x0000000516030c10 */ /* 0x000fe20008ffe4ff */
[----:B------:R-:W-:Y:S01]  /*18190*/  VIADD R23, R23, 0xffffffff ;  /* 0xffffffff17177836 */ /* 0x000fe20000000000 */
[----:B------:R-:W-:Y:S01]  /*181a0*/  ULDC UR4, c[0x0][0x2f4] ;  /* 0x0000bd0000047ab9 */ /* 0x000fe20000000800 */
[----:B0-----:R-:W-:Y:S02]  /*181b0*/  ISETP.NE.AND P1, PT, R5, 0x1, PT ;  /* 0x000000010500780c */ /* 0x001fe40003f25270 */
[----:B---3--:R0:W3:Y:S01]  /*181c0*/  @P0 LDG.E R20, desc[UR42][R2.64] ;  /* 0x0000002a02140981 */ /* 0x0080e2000c1e1900 */
[----:B-1----:R-:W-:Y:S01]  /*181d0*/  IMAD.SHL.U32 R4, R4, 0x20, RZ ;  /* 0x0000002004047824 */ /* 0x002fe200078e00ff */
[----:B------:R-:W-:-:S09]  /*181e0*/  LOP3.LUT R0, R0, 0x7f, RZ, 0xc0, !PT ;  /* 0x0000007f00007812 */ /* 0x000fd200078ec0ff */
[----:B0-----:R-:W0:Y:S01]  /*181f0*/  @P1 LDC R2, c[0x0][0x434] ;  /* 0x00010d00ff021b82 */ /* 0x001e220000000800 */
[----:B------:R-:W-:Y:S01]  /*18200*/  IMAD.SHL.U32 R10, R23, 0x80, RZ ;  /* 0x00000080170a7824 */ /* 0x000fe200078e00ff */
[----:B------:R-:W-:Y:S02]  /*18210*/  SHF.R.U32.HI R0, RZ, 0x2, R0 ;  /* 0x00000002ff007819 */ /* 0x000fe40000011600 */
[----:B------:R-:W-:-:S04]  /*18220*/  LOP3.LUT R4, R4, 0x60, RZ, 0xc0, !PT ;  /* 0x0000006004047812 */ /* 0x000fc800078ec0ff */
[----:B------:R-:W1:Y:S01]  /*18230*/  @P1 LDC R3, c[0x0][0x438] ;  /* 0x00010e00ff031b82 */ /* 0x000e620000000800 */
[----:B------:R-:W-:Y:S01]  /*18240*/  LOP3.LUT R0, R10, R0, R4, 0xfe, !PT ;  /* 0x000000000a007212 */ /* 0x000fe200078efe04 */
[----:B------:R-:W4:Y:S01]  /*18250*/  S2R R11, SR_TID.X ;  /* 0x00000000000b7919 */ /* 0x000f220000002100 */
[----:B------:R-:W-:Y:S01]  /*18260*/  LOP3.LUT R19, R19, 0xfffffff7, RZ, 0xc0, !PT ;  /* 0xfffffff713137812 */ /* 0x000fe200078ec0ff */
[----:B----4-:R-:W-:-:S05]  /*18270*/  IMAD.SHL.U32 R11, R11, 0x8, RZ ;  /* 0x000000080b0b7824 */ /* 0x010fca00078e00ff */
[----:B------:R-:W-:-:S04]  /*18280*/  LOP3.LUT R11, R11, 0x18, RZ, 0xc0, !PT ;  /* 0x000000180b0b7812 */ /* 0x000fc800078ec0ff */
[----:B------:R-:W-:Y:S01]  /*18290*/  LOP3.LUT R12, R11, 0x20, RZ, 0xfc, !PT ;  /* 0x000000200b0c7812 */ /* 0x000fe200078efcff */
[----:B------:R-:W-:Y:S01]  /*182a0*/  UMOV UR5, 0xffffffff ;  /* 0xffffffff00057882 */ /* 0x000fe20000000000 */
[----:B---3--:R-:W-:Y:S01]  /*182b0*/  @P0 STL [R1+0xc], R20 ;  /* 0x00000c1401000387 */ /* 0x008fe20000100800 */
[C---:B------:R-:W-:Y:S01]  /*182c0*/  ISETP.GE.AND P0, PT, R0.reuse, R26, PT ;  /* 0x0000001a0000720c */ /* 0x040fe20003f06270 */
[----:B--2---:R-:W-:-:S04]  /*182d0*/  IMAD.IADD R0, R0, 0x1, R21 ;  /* 0x0000000100007824 */ /* 0x004fc800078e0215 */
[----:B0-----:R-:W-:-:S04]  /*182e0*/  @P1 IMAD.HI.U32 R2, R0, R2, RZ ;  /* 0x0000000200021227 */ /* 0x001fc800078e00ff */
[----:B------:R-:W-:Y:S01]  /*182f0*/  IMAD.MOV.U32 R6, RZ, RZ, R0 ;  /* 0x000000ffff067224 */ /* 0x000fe200078e0000 */
[----:B-1----:R-:W-:-:S03]  /*18300*/  @P1 SHF.R.U32.HI R6, RZ, R3, R2 ;  /* 0x00000003ff061219 */ /* 0x002fc60000011602 */
[----:B------:R-:W0:Y:S01]  /*18310*/  @!P0 LDC.64 R2, c[0x0][0x428] ;  /* 0x00010a00ff028b82 */ /* 0x000e220000000a00 */
[----:B------:R-:W-:Y:S01]  /*18320*/  SHF.R.S32.HI R8, RZ, 0x1f, R20 ;  /* 0x0000001fff087819 */ /* 0x000fe20000011414 */
[--C-:B------:R-:W-:Y:S01]  /*18330*/  IMAD.MOV R4, RZ, RZ, -R6.reuse ;  /* 0x000000ffff047224 */ /* 0x100fe200078e0a06 */
[----:B------:R-:W-:-:S03]  /*18340*/  @!P0 SHF.R.S32.HI R7, RZ, 0x1f, R6 ;  /* 0x0000001fff078819 */ /* 0x000fc60000011406 */
[----:B------:R-:W-:Y:S02]  /*18350*/  IMAD R4, R5, R4, R0 ;  /* 0x0000000405047224 */ /* 0x000fe400078e0200 */
[-C--:B0-----:R-:W-:Y:S02]  /*18360*/  @!P0 IMAD R0, R8, R2.reuse, RZ ;  /* 0x0000000208008224 */ /* 0x081fe400078e02ff */
[----:B------:R-:W-:-:S04]  /*18370*/  @!P0 IMAD.WIDE.U32 R6, R20, R2, R6 ;  /* 0x0000000214068225 */ /* 0x000fc800078e0006 */
[----:B------:R-:W-:Y:S02]  /*18380*/  @!P0 IMAD R0, R20, R3, R0 ;  /* 0x0000000314008224 */ /* 0x000fe400078e0200 */
[----:B------:R-:W0:Y:S01]  /*18390*/  @!P0 LDC.64 R2, c[0x0][0x418] ;  /* 0x00010600ff028b82 */ /* 0x000e220000000a00 */
[----:B------:R-:W-:Y:S01]  /*183a0*/  IMAD.U32 R5, RZ, RZ, UR38 ;  /* 0x00000026ff057e24 */ /* 0x000fe2000f8e00ff */
[----:B------:R0:W-:Y:S01]  /*183b0*/  STL [R1+0x2c], R8 ;  /* 0x00002c0801007387 */ /* 0x0001e20000100800 */
[----:B------:R-:W-:-:S03]  /*183c0*/  @!P0 IMAD.IADD R0, R7, 0x1, R0 ;  /* 0x0000000107008824 */ /* 0x000fc600078e0200 */
[----:B------:R-:W-:Y:S02]  /*183d0*/  ISETP.NE.AND P2, PT, R5, 0x3, PT ;  /* 0x000000030500780c */ /* 0x000fe40003f45270 */
[----:B0-----:R-:W-:Y:S01]  /*183e0*/  @!P0 LEA R8, P1, R6, R2, 0x2 ;  /* 0x0000000206088211 */ /* 0x001fe200078210ff */
[----:B------:R-:W-:-:S03]  /*183f0*/  IMAD.MOV.U32 R2, RZ, RZ, RZ ;  /* 0x000000ffff027224 */ /* 0x000fc600078e00ff */
[----:B------:R-:W-:-:S05]  /*18400*/  @!P0 LEA.HI.X R9, R6, R3, R0, 0x2, P1 ;  /* 0x0000000306098211 */ /* 0x000fca00008f1400 */
[----:B------:R0:W5:Y:S01]  /*18410*/  @!P0 LDG.E R2, desc[UR42][R8.64] ;  /* 0x0000002a08028981 */ /* 0x000162000c1e1900 */
[----:B------:R-:W-:Y:S02]  /*18420*/  ISETP.GE.AND P0, PT, R11, UR4, PT ;  /* 0x000000040b007c0c */ /* 0x000fe4000bf06270 */
[----:B------:R-:W-:-:S04]  /*18430*/  @P2 LOP3.LUT R19, R19, 0x8, RZ, 0xfc, !PT ;  /* 0x0000000813132812 */ /* 0x000fc800078efcff */
        /* <DEDUP_REMOVED lines=10> */
.L_x_10747:
[----:B------:R-:W-:Y:S05]  /*184e0*/  @!P2 BRA `(.L_x_10623) ;  /* 0x000000000004a947 */ /* 0x000fea0003800000 */
[----:B------:R-:W-:Y:S01]  /*184f0*/  BPT.TRAP 0x1 ;  /* 0x000000040000795c */ /* 0x000fe20000300000 */
.L_x_10623:
[----:B------:R-:W2:Y:S01]  /*18500*/  LDL R5, [R1] ;  /* 0x0000000001057983 */ /* 0x000ea20000100800 */
        /* <DEDUP_REMOVED lines=20> */
[----:B--2---:R-:W-:-:S06]  /*18650*/  SHF.L.U32 R5, R5, 0x1f, RZ ;  /* 0x0000001f05057819 */ /* 0x004fcc00000006ff */
[----:B------:R-:W0:Y:S02]  /*18660*/  SYNCS.PHASECHK.TRANS64.TRYWAIT P0, [R0+URZ+0x2d840], R5 ;  /* 0x02d84005000075a7 */ /* 0x000e24000800017f */
[----:B0-----:R-:W-:Y:S05]  /*18670*/  @!P0 BRA `(.L_x_10625) ;  /* 0x0000004c00848947 */ /* 0x001fea0003800000 */
.L_x_10748:
[----:B------:R-:W-:Y:S05]  /*18680*/  BSYNC B0 ;  /* 0x0000000000007941 */ /* 0x000fea0003800000 */
.L_x_10624:
[----:B------:R-:W2:Y:S01]  /*18690*/  LDL R9, [R1+0x10] ;  /* 0x0000100001097983 */ /* 0x000ea20000100800 */
[----:B------:R-:W-:Y:S01]  /*186a0*/  ULDC.64 UR4, c[0x0][0x300] ;  /* 0x0000c00000047ab9 */ /* 0x000fe20000000a00 */
[----:B------:R-:W-:Y:S02]  /*186b0*/  ULDC.64 UR6, c[0x0][0x2e8] ;  /* 0x0000ba0000067ab9 */ /* 0x000fe40000000a00 */
[----:B------:R-:W3:Y:S01]  /*186c0*/  LDL R12, [R1+0x20] ;  /* 0x00002000010c7983 */ /* 0x000ee20000100800 */
[----:B------:R-:W1:Y:S01]  /*186d0*/  S2R R6, SR_TID.X ;  /* 0x0000000000067919 */ /* 0x000e620000002100 */
[----:B------:R-:W-:-:S04]  /*186e0*/  IMAD R3, R3, UR4, RZ ;  /* 0x0000000403037c24 */ /* 0x000fc8000f8e02ff */
[C---:B------:R-:W-:Y:S02]  /*186f0*/  IMAD R3, R4.reuse, UR5, R3 ;  /* 0x0000000504037c24 */ /* 0x040fe4000f8e0203 */
[----:B0-----:R-:W-:Y:S01]  /*18700*/  IMAD.WIDE.U32 R4, R4, UR4, RZ ;  /* 0x0000000404047c25 */ /* 0x001fe2000f8e00ff */
[----:B------:R-:W-:-:S03]  /*18710*/  ULDC.64 UR4, c[0x0][0x310] ;  /* 0x0000c40000047ab9 */ /* 0x000fc60000000a00 */
[----:B------:R-:W-:Y:S02]  /*18720*/  IMAD.IADD R5, R5, 0x1, R3 ;  /* 0x0000000105057824 */ /* 0x000fe400078e0203 */
[----:B------:R-:W-:Y:S01]  /*18730*/  IMAD R8, R8, UR4, RZ ;  /* 0x0000000408087c24 */ /* 0x000fe2000f8e02ff */
[----:B-1----:R-:W-:-:S04]  /*18740*/  LOP3.LUT R6, R6, 0x7f, RZ, 0xc0, !PT ;  /* 0x0000007f06067812 */ /* 0x002fc800078ec0ff */
[----:B------:R-:W-:Y:S02]  /*18750*/  SHF.R.U32.HI R11, RZ, 0x2, R6 ;  /* 0x00000002ff0b7819 */ /* 0x000fe40000011606 */
[----:B------:R-:W0:Y:S01]  /*18760*/  S2R R6, SR_TID.X ;  /* 0x0000000000067919 */ /* 0x000e220000002100 */
[----:B------:R-:W-:-:S04]  /*18770*/  IMAD.WIDE.U32 R4, R2, UR4, R4 ;  /* 0x0000000402047c25 */ /* 0x000fc8000f8e0004 */
[----:B------:R-:W-:Y:S01]  /*18780*/  IMAD R2, R2, UR5, R8 ;  /* 0x0000000502027c24 */ /* 0x000fe2000f8e0208 */
[----:B------:R-:W-:-:S03]  /*18790*/  ULDC.64 UR4, c[0x0][0x308] ;  /* 0x0000c20000047ab9 */ /* 0x000fc60000000a00 */
[----:B------:R-:W-:Y:S02]  /*187a0*/  IMAD.IADD R3, R5, 0x1, R2 ;  /* 0x0000000105037824 */ /* 0x000fe400078e0202 */
[----:B------:R-:W-:-:S04]  /*187b0*/  IMAD.MOV.U32 R2, RZ, RZ, R4 ;  /* 0x000000ffff027224 */ /* 0x000fc800078e0004 */
[----:B------:R-:W-:Y:S01]  /*187c0*/  IMAD.WIDE.U32 R4, R17, UR4, R2 ;  /* 0x0000000411047c25 */ /* 0x000fe2000f8e0002 */
[----:B------:R-:W-:-:S03]  /*187d0*/  UMOV UR4, 0xffffffff ;  /* 0xffffffff00047882 */ /* 0x000fc60000000000 */
[----:B------:R-:W-:Y:S01]  /*187e0*/  IMAD R7, R17, UR5, R5 ;  /* 0x0000000511077c24 */ /* 0x000fe2000f8e0205 */
[----:B------:R-:W-:-:S04]  /*187f0*/  LEA R2, P0, R4, UR6, 0x1 ;  /* 0x0000000604027c11 */ /* 0x000fc8000f8008ff */
[----:B------:R-:W-:Y:S02]  /*18800*/  LEA.HI.X R7, R4, UR7, R7, 0x1, P0 ;  /* 0x0000000704077c11 */ /* 0x000fe400080f0c07 */
[C---:B------:R-:W-:Y:S02]  /*18810*/  LOP3.LUT P4, RZ, R19.reuse, 0x4, RZ, 0xc0, !PT ;  /* 0x0000000413ff7812 */ /* 0x040fe4000788c0ff */
[C---:B------:R-:W-:Y:S02]  /*18820*/  LOP3.LUT P3, RZ, R19.reuse, 0x2, RZ, 0xc0, !PT ;  /* 0x0000000213ff7812 */ /* 0x040fe4000786c0ff */
[----:B------:R-:W-:Y:S01]  /*18830*/  LOP3.LUT P2, RZ, R19, 0x1, RZ, 0xc0, !PT ;  /* 0x0000000113ff7812 */ /* 0x000fe2000784c0ff */
[----:B--2---:R-:W-:Y:S02]  /*18840*/  IMAD R8, R28, 0x3000, R9 ;  /* 0x000030001c087824 */ /* 0x004fe400078e0209 */
[----:B0-----:R-:W-:Y:S01]  /*18850*/  IMAD.SHL.U32 R9, R6, 0x8, RZ ;  /* 0x0000000806097824 */ /* 0x001fe200078e00ff */
[----:B---3--:R-:W-:-:S04]  /*18860*/  IADD3 R3, -R11, R12, -R10 ;  /* 0x0000000c0b037210 */ /* 0x008fc80007ffe90a */
[----:B------:R-:W-:Y:S02]  /*18870*/  LOP3.LUT R9, R9, 0x18, RZ, 0xc0, !PT ;  /* 0x0000001809097812 */ /* 0x000fe400078ec0ff */
[----:B------:R-:W-:Y:S01]  /*18880*/  ISETP.GE.AND P0, PT, R3, 0x1, PT ;  /* 0x000000010300780c */ /* 0x000fe20003f06270 */
[----:B------:R-:W-:-:S12]  /*18890*/  BRA.DIV UR4, `(.L_x_10626) ;  /* 0x0000004e04107947 */ /* 0x000fd8000b800000 */
[----:B------:R-:W0:Y:S04]  /*188a0*/  SHFL.IDX PT, R4, R2, RZ, 0x1c1f ;  /* 0x001c1fff02047589 */ /* 0x000e2800000e0000 */
[----:B------:R-:W1:Y:S01]  /*188b0*/  SHFL.IDX PT, R6, R7, RZ, 0x1c1f ;  /* 0x001c1fff07067589 */ /* 0x000e6200000e0000 */
[----:B0-----:R-:W-:-:S05]  /*188c0*/  @P0 LEA R5, P1, R9, R4, 0x1 ;  /* 0x0000000409050211 */ /* 0x001fca00078208ff */
[----:B-1----:R-:W-:Y:S01]  /*188d0*/  @P0 IMAD.X R4, RZ, RZ, R6, P1 ;  /* 0x000000ffff040224 */ /* 0x002fe200008e0606 */
[----:B------:R-:W-:Y:S01]  /*188e0*/  ISETP.GE.AND P1, PT, R3, 0x21, PT ;  /* 0x000000210300780c */ /* 0x000fe20003f26270 */
[----:B------:R-:W-:-:S03]  /*188f0*/  @P0 IMAD R6, R8, 0x2, R16 ;  /* 0x0000000208060824 */ /* 0x000fc600078e0210 */
[----:B------:R-:W-:-:S04]  /*18900*/  @P0 LOP3.LUT R5, R5, R4, RZ, 0x3c, !PT ;  /* 0x0000000405050212 */ /* 0x000fc800078e3cff */
[----:B------:R-:W-:-:S04]  /*18910*/  @P0 LOP3.LUT R4, R5, R4, RZ, 0x3c, !PT ;  /* 0x0000000405040212 */ /* 0x000fc800078e3cff */
[----:B------:R-:W-:-:S05]  /*18920*/  @P0 LOP3.LUT R5, R5, R4, RZ, 0x3c, !PT ;  /* 0x0000000405050212 */ /* 0x000fca00078e3cff */
[----:B------:R-:W-:Y:S01]  /*18930*/  @!PT LDS RZ, [RZ] ;  /* 0x00000000fffff984 */ /* 0x000fe20000000800 */
[----:B------:R-:W-:Y:S04]  /*18940*/  @P0 LDGSTS.E.BYPASS.LTC128B.128 [R6+0x15400], desc[UR42][R4.64], !P4 ;  /* 0x1540000004060fae */ /* 0x000fe8000e101d6a */
[----:B------:R-:W-:Y:S04]  /*18950*/  @P0 LDGSTS.E.BYPASS.LTC128B.128 [R6+0x17400], desc[UR42][R4.64+0x40], !P3 ;  /* 0x1740004004060fae */ /* 0x000fe8000d901d6a */
[----:B------:R0:W-:Y:S04]  /*18960*/  @P0 LDGSTS.E.BYPASS.LTC128B.128 [R6+0x19400], desc[UR42][R4.64+0x80], !P2 ;  /* 0x1940008004060fae */ /* 0x0001e8000d101d6a */
[----:B0-----:R-:W0:Y:S04]  /*18970*/  SHFL.IDX PT, R4, R2, 0x1, 0x1c1f ;  /* 0x003c1f0002047f89 */ /* 0x001e2800000e0000 */
[----:B------:R-:W1:Y:S01]  /*18980*/  SHFL.IDX PT, R6, R7, 0x1, 0x1c1f ;  /* 0x003c1f0007067f89 */ /* 0x000e6200000e0000 */
[----:B0-----:R-:W-:-:S05]  /*18990*/  @P1 LEA R5, P0, R9, R4, 0x1 ;  /* 0x0000000409051211 */ /* 0x001fca00078008ff */
[----:B-1----:R-:W-:Y:S01]  /*189a0*/  @P1 IMAD.X R4, RZ, RZ, R6, P0 ;  /* 0x000000ffff041224 */ /* 0x002fe200000e0606 */
[----:B------:R-:W-:-:S04]  /*189b0*/  @P1 LEA R6, R8, R16, 0x1 ;  /* 0x0000001008061211 */ /* 0x000fc800078e08ff */
[----:B------:R-:W-:-:S04]  /*189c0*/  @P1 LOP3.LUT R5, R5, R4, RZ, 0x3c, !PT ;  /* 0x0000000405051212 */ /* 0x000fc800078e3cff */
[----:B------:R-:W-:-:S04]  /*189d0*/  @P1 LOP3.LUT R4, R5, R4, RZ, 0x3c, !PT ;  /* 0x0000000405041212 */ /* 0x000fc800078e3cff */
[----:B------:R-:W-:-:S05]  /*189e0*/  @P1 LOP3.LUT R5, R5, R4, RZ, 0x3c, !PT ;  /* 0x0000000405051212 */ /* 0x000fca00078e3cff */
[----:B------:R-:W-:Y:S04]  /*189f0*/  @P1 LDGSTS.E.BYPASS.LTC128B.128 [R6+0x15c00], desc[UR42][R4.64], !P4 ;  /* 0x15c0000004061fae */ /* 0x000fe8000e101d6a */
[----:B------:R-:W-:Y:S04]  /*18a00*/  @P1 LDGSTS.E.BYPASS.LTC128B.128 [R6+0x17c00], desc[UR42][R4.64+0x40], !P3 ;  /* 0x17c0004004061fae */ /* 0x000fe8000d901d6a */
[----:B------:R0:W-:Y:S01]  /*18a10*/  @P1 LDGSTS.E.BYPASS.LTC128B.128 [R6+0x19c00], desc[UR42][R4.64+0x80], !P2 ;  /* 0x19c0008004061fae */ /* 0x0001e2000d101d6a */
[----:B------:R-:W-:-:S03]  /*18a20*/  ISETP.GE.AND P1, PT, R3, 0x41, PT ;  /* 0x000000410300780c */ /* 0x000fc60003f26270 */
[----:B0-----:R-:W0:Y:S04]  /*18a30*/  SHFL.IDX PT, R4, R2, 0x2, 0x1c1f ;  /* 0x005c1f0002047f89 */ /* 0x001e2800000e0000 */
[----:B------:R-:W1:Y:S04]  /*18a40*/  SHFL.IDX PT, R6, R7, 0x2, 0x1c1f ;  /* 0x005c1f0007067f89 */ /* 0x000e6800000e0000 */
[----:B------:R-:W2:Y:S04]  /*18a50*/  SHFL.IDX PT, R7, R7, 0x3, 0x1c1f ;  /* 0x007c1f0007077f89 */ /* 0x000ea800000e0000 */
[----:B------:R-:W3:Y:S01]  /*18a60*/  SHFL.IDX PT, R2, R2, 0x3, 0x1c1f ;  /* 0x007c1f0002027f89 */ /* 0x000ee200000e0000 */
[----:B0-----:R-:W-:-:S05]  /*18a70*/  @P1 LEA R5, P0, R9, R4, 0x1 ;  /* 0x0000000409051211 */ /* 0x001fca00078008ff */
[----:B-1----:R-:W-:Y:S02]  /*18a80*/  @P1 IMAD.X R4, RZ, RZ, R6, P0 ;  /* 0x000000ffff041224 */ /* 0x002fe400000e0606 */
[----:B------:R-:W-:-:S03]  /*18a90*/  @P1 IMAD R6, R8, 0x2, R16 ;  /* 0x0000000208061824 */ /* 0x000fc600078e0210 */
[----:B------:R-:W-:-:S04]  /*18aa0*/  @P1 LOP3.LUT R5, R5, R4, RZ, 0x3c, !PT ;  /* 0x0000000405051212 */ /* 0x000fc800078e3cff */
[----:B------:R-:W-:-:S04]  /*18ab0*/  @P1 LOP3.LUT R4, R5, R4, RZ, 0x3c, !PT ;  /* 0x0000000405041212 */ /* 0x000fc800078e3cff */
[----:B------:R-:W-:-:S05]  /*18ac0*/  @P1 LOP3.LUT R5, R5, R4, RZ, 0x3c, !PT ;  /* 0x0000000405051212 */ /* 0x000fca00078e3cff */
[----:B------:R1:W-:Y:S04]  /*18ad0*/  @P1 LDGSTS.E.BYPASS.LTC128B.128 [R6+0x16400], desc[UR42][R4.64], !P4 ;  /* 0x1640000004061fae */ /* 0x0003e8000e101d6a */
[----:B------:R1:W-:Y:S04]  /*18ae0*/  @P1 LDGSTS.E.BYPASS.LTC128B.128 [R6+0x18400], desc[UR42][R4.64+0x40], !P3 ;  /* 0x1840004004061fae */ /* 0x0003e8000d901d6a */
[----:B--23--:R1:W-:Y:S02]  /*18af0*/  @P1 LDGSTS.E.BYPASS.LTC128B.128 [R6+0x1a400], desc[UR42][R4.64+0x80], !P2 ;  /* 0x1a40008004061fae */ /* 0x00c3e4000d101d6a */
.L_x_10758:
[----:B------:R-:W-:-:S13]  /*18b00*/  ISETP.GE.AND P0, PT, R3, 0x61, PT ;  /* 0x000000610300780c */ /* 0x000fda0003f06270 */
[----:B------:R-:W-:Y:S01]  /*18b10*/  @P0 LEA R2, P1, R9, R2, 0x1 ;  /* 0x0000000209020211 */ /* 0x000fe200078208ff */
        /* <DEDUP_REMOVED lines=10> */
.L_x_10627:
[----:B------:R-:W-:Y:S02]  /*18bc0*/  PLOP3.LUT P1, PT, P1, P0, PT, 0xa2, 0x0 ;  /* 0x000000000000781c */ /* 0x000fe40000f21472 */
[----:B------:R-:W-:-:S08]  /*18bd0*/  @P0 R2UR P1, UR4, R0 ;  /* 0x00000000000402ca */ /* 0x000fd00000020000 */
[----:B------:R-:W-:-:S05]  /*18be0*/  @P0 PLOP3.LUT P0, PT, P1, PT, PT, 0x80, 0x0 ;  /* 0x000000000000081c */ /* 0x000fca0000f0f070 */
[----:B------:R-:W-:Y:S01]  /*18bf0*/  @!P1 SYNCS.ARRIVE.TRANS64.RED.A0T1 RZ, [UR4+0x2d830], RZ ;  /* 0x02d830ffffff99a7 */ /* 0x000fe20008200404 */
[----:B------:R-:W-:Y:S07]  /*18c00*/  @!P1 ARRIVES.LDGSTSBAR.64.TRANSCNT [UR4+0x2d830] ;  /* 0x02d83000ff0099b0 */ /* 0x000fee0008000a84 */
[----:B------:R-:W-:Y:S05]  /*18c10*/  @P0 BRA.U.ANY `(.L_x_10627) ;  /* 0xfffffffd00e80947 */ /* 0x000fea000393ffff */
[----:B------:R-:W-:Y:S01]  /*18c20*/  NOP ;  /* 0x0000000000007918 */ /* 0x000fe20000000000 */
[----:B--2---:R-:W-:-:S05]  /*18c30*/  IMAD.U32 R2, RZ, RZ, UR38 ;  /* 0x00000026ff027e24 */ /* 0x004fca000f8e00ff */
[----:B------:R-:W-:-:S13]  /*18c40*/  ISETP.NE.AND P2, PT, R2, 0x3, PT ;  /* 0x000000030200780c */ /* 0x000fda0003f45270 */
[----:B------:R-:W-:Y:S05]  /*18c50*/  @!P2 BRA `(.L_x_10628) ;  /* 0x000000000004a947 */ /* 0x000fea0003800000 */
[----:B------:R-:W-:Y:S01]  /*18c60*/  BPT.TRAP 0x1 ;  /* 0x000000040000795c */ /* 0x000fe20000300000 */
.L_x_10628:
[----:B01----:R0:W5:Y:S01]  /*18c70*/  LDL.LU R4, [R1+0x34] ;  /* 0x0000340001047983 */ /* 0x0031620000300800 */
[----:B------:R0:W-:Y:S03]  /*18c80*/  SYNCS.ARRIVE.TRANS64.A1T0 RZ, [R0+URZ+0x2d830], RZ ;  /* 0x02d830ff00ff79a7 */ /* 0x0001e6000810003f */
[----:B------:R0:W5:Y:S04]  /*18c90*/  LDL.LU R6, [R1+0x8] ;  /* 0x0000080001067983 */ /* 0x0001680000300800 */
[----:B------:R0:W5:Y:S02]  /*18ca0*/  LDL.LU R3, [R1+0x44] ;  /* 0x0000440001037983 */ /* 0x0001640000300800 */
[----:B------:R-:W-:Y:S05]  /*18cb0*/  WARPSYNC.ALL ;  /* 0x0000000000007948 */ /* 0x000fea0003800000 */
[----:B------:R-:W-:Y:S01]  /*18cc0*/  ULDC.64 UR4, c[0x0][0x298] ;  /* 0x0000a60000047ab9 */ /* 0x000fe20000000a00 */
[----:B------:R-:W-:Y:S01]  /*18cd0*/  ULDC.64 UR6, c[0x0][0xa00] ;  /* 0x0002800000067ab9 */ /* 0x000fe20000000a00 */
[----:B0-----:R-:W-:Y:S01]  /*18ce0*/  VIADD R0, R16, 0xc400 ;  /* 0x0000c40010007836 */ /* 0x001fe20000000000 */
[----:B------:R-:W-:Y:S01]  /*18cf0*/  BAR.SYNC.DEFER_BLOCKING 0x8, 0x200 ;  /* 0x0208000000007b1d */ /* 0x000fe20000010000 */
[----:B------:R-:W-:-:S03]  /*18d00*/  ISETP.NE.U32.AND P0, PT, RZ, UR6, PT ;  /* 0x00000006ff007c0c */ /* 0x000fc6000bf05070 */
[----:B------:R-:W-:Y:S02]  /*18d10*/  LOP3.LUT P1, RZ, R0, 0x1bf, RZ, 0xc0, !PT ;  /* 0x000001bf00ff7812 */ /* 0x000fe4000782c0ff */
[----:B------:R-:W-:Y:S01]  /*18d20*/  ISETP.NE.AND.EX P0, PT, RZ, UR7, PT, P0 ;  /* 0x00000007ff007c0c */ /* 0x000fe2000bf05300 */
[----:B------:R-:W-:Y:S01]  /*18d30*/  BSSY B6, `(.L_x_10629) ;  /* 0x000001c000067945 */ /* 0x000fe20003800000 */
[----:B-----5:R-:W-:Y:S02]  /*18d40*/  SHF.R.S32.HI R2, RZ, 0x1f, R4 ;  /* 0x0000001fff027819 */ /* 0x020fe40000011404 */
[----:B------:R-:W-:-:S03]  /*18d50*/  SEL R26, R6, RZ, !P0 ;  /* 0x000000ff061a7207 */ /* 0x000fc60004000000 */
[----:B------:R-:W-:-:S04]  /*18d60*/  IMAD R2, R2, UR4, RZ ;  /* 0x0000000402027c24 */ /* 0x000fc8000f8e02ff */
[C---:B------:R-:W-:Y:S01]  /*18d70*/  IMAD R0, R4.reuse, UR5, R2 ;  /* 0x0000000504007c24 */ /* 0x040fe2000f8e0202 */
[----:B------:R-:W-:Y:S01]  /*18d80*/  SEL R2, R3, RZ, !P0 ;  /* 0x000000ff03027207 */ /* 0x000fe20004000000 */
        /* <DEDUP_REMOVED lines=22> */
.L_x_10630:
[----:B------:R-:W-:Y:S05]  /*18ef0*/  BSYNC B6 ;  /* 0x0000000000067941 */ /* 0x000fea0003800000 */
.L_x_10629:
[----:B0-----:R-:W2:Y:S01]  /*18f00*/  LDL.LU R2, [R1+0x8] ;  /* 0x0000080001027983 */ /* 0x001ea20000300800 */
[----:B------:R-:W0:Y:S01]  /*18f10*/  LDC R9, c[0x0][0x448] ;  /* 0x00011200ff097b82 */ /* 0x000e220000000800 */
[----:B------:R-:W-:Y:S01]  /*18f20*/  ULDC.64 UR4, c[0x0][0x2d8] ;  /* 0x0000b60000047ab9 */ /* 0x000fe20000000a00 */
[----:B------:R-:W-:Y:S01]  /*18f30*/  ULDC.64 UR6, c[0x0][0x2e0] ;  /* 0x0000b80000067ab9 */ /* 0x000fe20000000a00 */
[----:B------:R-:W3:Y:S01]  /*18f40*/  LDL.LU.64 R20, [R1+0x38] ;  /* 0x0000380001147983 */ /* 0x000ee20000300a00 */
[----:B------:R-:W-:-:S03]  /*18f50*/  ULDC.64 UR8, c[0x0][0x280] ;  /* 0x0000a00000087ab9 */ /* 0x000fc60000000a00 */
[----:B------:R-:W4:Y:S01]  /*18f60*/  LDL.LU R0, [R1+0x34] ;  /* 0x0000340001007983 */ /* 0x000f220000300800 */
[----:B0-----:R-:W-:-:S13]  /*18f70*/  ISETP.NE.AND P0, PT, R9, 0x1, PT ;  /* 0x000000010900780c */ /* 0x001fda0003f05270 */
[----:B------:R-:W0:Y:S08]  /*18f80*/  @P0 LDC R5, c[0x0][0x44c] ;  /* 0x00011300ff050b82 */ /* 0x000e300000000800 */
[----:B------:R-:W1:Y:S08]  /*18f90*/  @P0 LDC R6, c[0x0][0x450] ;  /* 0x00011400ff060b82 */ /* 0x000e700000000800 */
[----:B------:R-:W1:Y:S01]  /*18fa0*/  @P0 LDC R8, c[0x0][0x450] ;  /* 0x00011400ff080b82 */ /* 0x000e620000000800 */
[----:B--2---:R-:W-:-:S02]  /*18fb0*/  IMAD.MOV.U32 R3, RZ, RZ, R2 ;  /* 0x000000ffff037224 */ /* 0x004fc400078e0002 */
        /* <DEDUP_REMOVED lines=16> */
[----:B------:R2:W5:Y:S03]  /*190c0*/  LDL R21, [R1+0x48] ;  /* 0x0000480001157983 */ /* 0x0005660000100800 */
[----:B------:R-:W-:-:S04]  /*190d0*/  IMAD R0, R25, 0xc0, R20 ;  /* 0x000000c019007824 */ /* 0x000fc800078e0214 */
[----:B0-----:R-:W-:-:S04]  /*190e0*/  @P0 IMAD.HI.U32 R5, R0, R5, RZ ;  /* 0x0000000500050227 */ /* 0x001fc800078e00ff */
[----:B------:R-:W-:Y:S01]  /*190f0*/  IMAD.MOV.U32 R4, RZ, RZ, R0 ;  /* 0x000000ffff047224 */ /* 0x000fe200078e0000 */
[----:B-1----:R-:W-:-:S04]  /*19100*/  @P0 SHF.R.U32.HI R4, RZ, R6, R5 ;  /* 0x00000006ff040219 */ /* 0x002fc80000011605 */
[--C-:B------:R-:W-:Y:S01]  /*19110*/  SHF.R.S32.HI R5, RZ, 0x1f, R4.reuse ;  /* 0x0000001fff057819 */ /* 0x100fe20000011404 */
[----:B------:R-:W-:-:S04]  /*19120*/  IMAD.MOV R7, RZ, RZ, -R4 ;  /* 0x000000ffff077224 */ /* 0x000fc800078e0a04 */
[----:B------:R-:W-:-:S04]  /*19130*/  IMAD R5, R5, UR4, RZ ;  /* 0x0000000405057c24 */ /* 0x000fc8000f8e02ff */
[C---:B------:R-:W-:Y:S02]  /*19140*/  IMAD R6, R4.reuse, UR5, R5 ;  /* 0x0000000504067c24 */ /* 0x040fe4000f8e0205 */
[----:B------:R-:W-:-:S04]  /*19150*/  IMAD.WIDE.U32 R4, R4, UR4, R2 ;  /* 0x0000000404047c25 */ /* 0x000fc8000f8e0002 */
[----:B------:R-:W-:Y:S02]  /*19160*/  IMAD.IADD R5, R5, 0x1, R6 ;  /* 0x0000000105057824 */ /* 0x000fe400078e0206 */
[----:B------:R-:W-:-:S05]  /*19170*/  IMAD R6, R9, R7, R0 ;  /* 0x0000000709067224 */ /* 0x000fca00078e0200 */
[----:B------:R-:W-:Y:S01]  /*19180*/  SHF.R.S32.HI R7, RZ, 0x1f, R6 ;  /* 0x0000001fff077819 */ /* 0x000fe20000011406 */
[----:B------:R-:W-:-:S04]  /*19190*/  IMAD.WIDE.U32 R4, R6, UR6, R4 ;  /* 0x0000000606047c25 */ /* 0x000fc8000f8e0004 */
[----:B------:R-:W-:-:S04]  /*191a0*/  IMAD R7, R7, UR6, RZ ;  /* 0x0000000607077c24 */ /* 0x000fc8000f8e02ff */
[----:B------:R-:W-:Y:S02]  /*191b0*/  IMAD R6, R6, UR7, R7 ;  /* 0x0000000706067c24 */ /* 0x000fe4000f8e0207 */
[----:B------:R-:W0:Y:S01]  /*191c0*/  @P0 LDC R7, c[0x0][0x44c] ;  /* 0x00011300ff070b82 */ /* 0x000e220000000800 */
[----:B------:R-:W-:Y:S02]  /*191d0*/  VIADD R0, R0, 0x80 ;  /* 0x0000008000007836 */ /* 0x000fe40000000000 */
[----:B------:R-:W-:Y:S01]  /*191e0*/  IMAD.IADD R6, R5, 0x1, R6 ;  /* 0x0000000105067824 */ /* 0x000fe200078e0206 */
[----:B------:R-:W-:-:S04]  /*191f0*/  LEA R5, P1, R4, UR8, 0x1 ;  /* 0x0000000804057c11 */ /* 0x000fc8000f8208ff */
[----:B------:R-:W-:Y:S01]  /*19200*/  LEA.HI.X R4, R4, UR9, R6, 0x1, P1 ;  /* 0x0000000904047c11 */ /* 0x000fe200088f0c06 */
[----:B------:R-:W-:Y:S02]  /*19210*/  IMAD.MOV.U32 R6, RZ, RZ, R0 ;  /* 0x000000ffff067224 */ /* 0x000fe400078e0000 */
[----:B0-----:R-:W-:-:S05]  /*19220*/  @P0 IMAD.HI.U32 R7, R0, R7, RZ ;  /* 0x0000000700070227 */ /* 0x001fca00078e00ff */
[----:B------:R-:W-:Y:S02]  /*19230*/  @P0 SHF.R.U32.HI R6, RZ, R8, R7 ;  /* 0x00000008ff060219 */ /* 0x000fe40000011607 */
[----:B------:R2:W5:Y:S01]  /*19240*/  LDL R8, [R1+0x30] ;  /* 0x0000300001087983 */ /* 0x0005620000100800 */
[----:B------:R-:W0:Y:S02]  /*19250*/  S2R R13, SR_TID.X ;  /* 0x00000000000d7919 */ /* 0x000e240000002100 */
[----:B------:R-:W-:-:S04]  /*19260*/  IMAD.MOV R7, RZ, RZ, -R6 ;  /* 0x000000ffff077224 */ /* 0x000fc800078e0a06 */
[----:B------:R-:W-:Y:S01]  /*19270*/  IMAD R0, R9, R7, R0 ;  /* 0x0000000709007224 */ /* 0x000fe200078e0200 */
[----:B------:R-:W-:Y:S01]  /*19280*/  SHF.R.S32.HI R7, RZ, 0x1f, R6 ;  /* 0x0000001fff077819 */ /* 0x000fe20000011406 */
[----:B------:R-:W-:-:S04]  /*19290*/  IMAD.WIDE.U32 R2, R6, UR4, R2 ;  /* 0x0000000406027c25 */ /* 0x000fc8000f8e0002 */
[----:B------:R-:W-:Y:S01]  /*192a0*/  IMAD R7, R7, UR4, RZ ;  /* 0x0000000407077c24 */ /* 0x000fe2000f8e02ff */
[----:B------:R-:W-:-:S03]  /*192b0*/  ULDC UR4, c[0x0][0x2b8] ;  /* 0x0000ae0000047ab9 */ /* 0x000fc60000000800 */
[----:B------:R-:W-:Y:S01]  /*192c0*/  IMAD R7, R6, UR5, R7 ;  /* 0x0000000506077c24 */ /* 0x000fe2000f8e0207 */
[----:B------:R-:W-:-:S03]  /*192d0*/  SHF.R.S32.HI R6, RZ, 0x1f, R0 ;  /* 0x0000001fff067819 */ /* 0x000fc60000011400 */
[----:B------:R-:W-:Y:S02]  /*192e0*/  IMAD.IADD R3, R3, 0x1, R7 ;  /* 0x0000000103037824 */ /* 0x000fe400078e0207 */
[----:B------:R-:W-:Y:S02]  /*192f0*/  IMAD R6, R6, UR6, RZ ;  /* 0x0000000606067c24 */ /* 0x000fe4000f8e02ff */
[----:B------:R-:W-:-:S04]  /*19300*/  IMAD.WIDE.U32 R2, R0, UR6, R2 ;  /* 0x0000000600027c25 */ /* 0x000fc8000f8e0002 */
[----:B------:R-:W-:Y:S01]  /*19310*/  IMAD R6, R0, UR7, R6 ;  /* 0x0000000700067c24 */ /* 0x000fe2000f8e0206 */
[C---:B0-----:R-:W-:Y:S01]  /*19320*/  SHF.L.U32 R11, R13.reuse, 0x3, RZ ;  /* 0x000000030d0b7819 */ /* 0x041fe200000006ff */
[----:B------:R-:W-:-:S03]  /*19330*/  IMAD.SHL.U32 R10, R13, 0x8, RZ ;  /* 0x000000080d0a7824 */ /* 0x000fc600078e00ff */
[----:B------:R-:W-:Y:S01]  /*19340*/  LOP3.LUT R11, R11, 0x18, RZ, 0xc0, !PT ;  /* 0x000000180b0b7812 */ /* 0x000fe200078ec0ff */
[----:B------:R-:W-:Y:S01]  /*19350*/  IMAD.IADD R6, R3, 0x1, R6 ;  /* 0x0000000103067824 */ /* 0x000fe200078e0206 */
[----:B------:R-:W-:Y:S02]  /*19360*/  LEA R7, P0, R2, UR8, 0x1 ;  /* 0x0000000802077c11 */ /* 0x000fe4000f8008ff */
[C---:B------:R-:W-:Y:S02]  /*19370*/  LOP3.LUT R12, R11.reuse, 0x20, RZ, 0xfc, !PT ;  /* 0x000000200b0c7812 */ /* 0x040fe400078efcff */
[----:B------:R-:W-:Y:S02]  /*19380*/  LOP3.LUT R10, R10, 0x18, RZ, 0xc0, !PT ;  /* 0x000000180a0a7812 */ /* 0x000fe400078ec0ff */
[----:B------:R-:W-:Y:S01]  /*19390*/  LOP3.LUT R11, R11, 0x40, RZ, 0xfc, !PT ;  /* 0x000000400b0b7812 */ /* 0x000fe200078efcff */
[----:B------:R-:W-:Y:S01]  /*193a0*/  UMOV UR5, 0xffffffff ;  /* 0xffffffff00057882 */ /* 0x000fe20000000000 */
[----:B------:R-:W-:-:S02]  /*193b0*/  LEA.HI.X R6, R2, UR9, R6, 0x1, P0 ;  /* 0x0000000902067c11 */ /* 0x000fc400080f0c06 */
[----:B------:R-:W-:Y:S02]  /*193c0*/  LOP3.LUT R20, R13, 0x7f, RZ, 0xc0, !PT ;  /* 0x0000007f0d147812 */ /* 0x000fe400078ec0ff */
[----:B------:R-:W-:Y:S02]  /*193d0*/  ISETP.GE.AND P0, PT, R10, UR4, PT ;  /* 0x000000040a007c0c */ /* 0x000fe4000bf06270 */
[----:B------:R-:W-:Y:S02]  /*193e0*/  ISETP.GE.AND P1, PT, R12, UR4, PT ;  /* 0x000000040c007c0c */ /* 0x000fe4000bf26270 */
[----:B------:R-:W-:Y:S02]  /*193f0*/  ISETP.GE.AND P2, PT, R11, UR4, PT ;  /* 0x000000040b007c0c */ /* 0x000fe4000bf46270 */
[----:B------:R-:W-:Y:S01]  /*19400*/  SHF.R.U32.HI R20, RZ, 0x2, R20 ;  /* 0x00000002ff147819 */ /* 0x000fe20000011614 */
[----:B--2---:R-:W-:Y:S10]  /*19410*/  BRA.DIV UR5, `(.L_x_10631) ;  /* 0x0000004605987947 */ /* 0x004ff4000b800000 */
[----:B------:R-:W0:Y:S01]  /*19420*/  SHFL.IDX PT, R3, R5, RZ, 0x1c1f ;  /* 0x001c1fff05037589 */ /* 0x000e2200000e0000 */
[----:B-----5:R-:W-:Y:S02]  /*19430*/  IMAD R0, R21, R9, RZ ;  /* 0x0000000915007224 */ /* 0x020fe400078e02ff */
[----:B------:R-:W-:Y:S01]  /*19440*/  IMAD R25, R25, 0xc0, R20 ;  /* 0x000000c019197824 */ /* 0x000fe200078e0214 */
[----:B------:R-:W1:Y:S04]  /*19450*/  SHFL.IDX PT, R2, R4, RZ, 0x1c1f ;  /* 0x001c1fff04027589 */ /* 0x000e6800000e0000 */
[----:B------:R-:W-:-:S13]  /*19460*/  ISETP.GE.AND P3, PT, R25, R0, PT ;  /* 0x000000001900720c */ /* 0x000fda0003f66270 */
[----:B0-----:R-:W-:-:S05]  /*19470*/  @!P3 LEA R3, P4, R10, R3, 0x1 ;  /* 0x000000030a03b211 */ /* 0x001fca00078808ff */
[----:B-1----:R-:W-:-:S05]  /*19480*/  @!P3 IMAD.X R2, RZ, RZ, R2, P4 ;  /* 0x000000ffff02b224 */ /* 0x002fca00020e0602 */
[----:B------:R-:W-:-:S04]  /*19490*/  @!P3 LOP3.LUT R3, R3, R2, RZ, 0x3c, !PT ;  /* 0x000000020303b212 */ /* 0x000fc800078e3cff */
[----:B------:R-:W-:-:S04]  /*194a0*/  @!P3 LOP3.LUT R2, R3, R2, RZ, 0x3c, !PT ;  /* 0x000000020302b212 */ /* 0x000fc800078e3cff */
[----:B------:R-:W-:-:S05]  /*194b0*/  @!P3 LOP3.LUT R3, R3, R2, RZ, 0x3c, !PT ;  /* 0x000000020303b212 */ /* 0x000fca00078e3cff */
[----:B------:R-:W-:Y:S01]  /*194c0*/  @!PT LDS RZ, [RZ] ;  /* 0x00000000fffff984 */ /* 0x000fe20000000800 */
[----:B------:R-:W-:Y:S04]  /*194d0*/  @!P3 LDGSTS.E.BYPASS.LTC128B.128 [R8+0xc400], desc[UR42][R2.64], !P0 ;  /* 0x0c4000000208bfae */ /* 0x000fe8000c101d6a */
[----:B------:R-:W-:Y:S04]  /*194e0*/  @!P3 LDGSTS.E.BYPASS.LTC128B.128 [R8+0xf400], desc[UR42][R2.64+0x40], !P1 ;  /* 0x0f4000400208bfae */ /* 0x000fe8000c901d6a */
[----:B------:R0:W-:Y:S02]  /*194f0*/  @!P3 LDGSTS.E.BYPASS.LTC128B.128 [R8+0x12400], desc[UR42][R2.64+0x80], !P2 ;  /* 0x124000800208bfae */ /* 0x0001e4000d101d6a */
[----:B0-----:R-:W-:-:S02]  /*19500*/  VIADD R2, R25, 0x20 ;  /* 0x0000002019027836 */ /* 0x001fc40000000000 */
[----:B------:R-:W0:Y:S03]  /*19510*/  SHFL.IDX PT, R3, R5, 0x1, 0x1c1f ;  /* 0x003c1f0005037f89 */ /* 0x000e2600000e0000 */
[----:B------:R-:W-:Y:S02]  /*19520*/  ISETP.GE.AND P3, PT, R2, R0, PT ;  /* 0x000000000200720c */ /* 0x000fe40003f66270 */
[----:B------:R-:W1:Y:S11]  /*19530*/  SHFL.IDX PT, R2, R4, 0x1, 0x1c1f ;  /* 0x003c1f0004027f89 */ /* 0x000e7600000e0000 */
[----:B0-----:R-:W-:-:S05]  /*19540*/  @!P3 LEA R3, P4, R10, R3, 0x1 ;  /* 0x000000030a03b211 */ /* 0x001fca00078808ff */
[----:B-1----:R-:W-:-:S05]  /*19550*/  @!P3 IMAD.X R2, RZ, RZ, R2, P4 ;  /* 0x000000ffff02b224 */ /* 0x002fca00020e0602 */
[----:B------:R-:W-:-:S04]  /*19560*/  @!P3 LOP3.LUT R3, R3, R2, RZ, 0x3c, !PT ;  /* 0x000000020303b212 */ /* 0x000fc800078e3cff */
[----:B------:R-:W-:-:S04]  /*19570*/  @!P3 LOP3.LUT R2, R3, R2, RZ, 0x3c, !PT ;  /* 0x000000020302b212 */ /* 0x000fc800078e3cff */
[----:B------:R-:W-:-:S05]  /*19580*/  @!P3 LOP3.LUT R3, R3, R2, RZ, 0x3c, !PT ;  /* 0x000000020303b212 */ /* 0x000fca00078e3cff */
[----:B------:R-:W-:Y:S04]  /*19590*/  @!P3 LDGSTS.E.BYPASS.LTC128B.128 [R8+0xcc00], desc[UR42][R2.64], !P0 ;  /* 0x0cc000000208bfae */ /* 0x000fe8000c101d6a */
[----:B------:R-:W-:Y:S04]  /*195a0*/  @!P3 LDGSTS.E.BYPASS.LTC128B.128 [R8+0xfc00], desc[UR42][R2.64+0x40], !P1 ;  /* 0x0fc000400208bfae */ /* 0x000fe8000c901d6a */
[----:B------:R0:W-:Y:S02]  /*195b0*/  @!P3 LDGSTS.E.BYPASS.LTC128B.128 [R8+0x12c00], desc[UR42][R2.64+0x80], !P2 ;  /* 0x12c000800208bfae */ /* 0x0001e4000d101d6a */
[----:B0-----:R-:W-:-:S02]  /*195c0*/  VIADD R2, R25, 0x40 ;  /* 0x0000004019027836 */ /* 0x001fc40000000000 */
[----:B------:R-:W0:Y:S03]  /*195d0*/  SHFL.IDX PT, R3, R5, 0x2, 0x1c1f ;  /* 0x005c1f0005037f89 */ /* 0x000e2600000e0000 */
[----:B------:R-:W-:Y:S01]  /*195e0*/  ISETP.GE.AND P3, PT, R2, R0, PT ;  /* 0x000000000200720c */ /* 0x000fe20003f66270 */
[----:B------:R-:W-:Y:S04]  /*195f0*/  SHFL.IDX PT, R5, R5, 0x3, 0x1c1f ;  /* 0x007c1f0005057f89 */ /* 0x000fe800000e0000 */
[----:B------:R-:W1:Y:S04]  /*19600*/  SHFL.IDX PT, R2, R4, 0x2, 0x1c1f ;  /* 0x005c1f0004027f89 */ /* 0x000e6800000e0000 */
[----:B------:R-:W2:Y:S04]  /*19610*/  SHFL.IDX PT, R4, R4, 0x3, 0x1c1f ;  /* 0x007c1f0004047f89 */ /* 0x000ea800000e0000 */
        /* <DEDUP_REMOVED lines=8> */
[----:B0-----:R-:W-:-:S05]  /*196a0*/  VIADD R2, R25, 0x60 ;  /* 0x0000006019027836 */ /* 0x001fca0000000000 */
[----:B------:R-:W-:-:S13]  /*196b0*/  ISETP.GE.AND P3, PT, R2, R0, PT ;  /* 0x000000000200720c */ /* 0x000fda0003f66270 */
[----:B------:R-:W-:-:S05]  /*196c0*/  @!P3 LEA R2, P4, R10, R5, 0x1 ;  /* 0x000000050a02b211 */ /* 0x000fca00078808ff */
[----:B--2---:R-:W-:Y:S02]  /*196d0*/  @!P3 IMAD.X R3, RZ, RZ, R4, P4 ;  /* 0x000000ffff03b224 */ /* 0x004fe400020e0604 */
[----:B------:R-:W-:-:S03]  /*196e0*/  VIADD R4, R25, 0x80 ;  /* 0x0000008019047836 */ /* 0x000fc60000000000 */
[----:B------:R-:W-:Y:S04]  /*196f0*/  @!P3 LDGSTS.E.BYPASS.LTC128B.128 [R8+0xdc00], desc[UR42][R2.64], !P0 ;  /* 0x0dc000000208bfae */ /* 0x000fe8000c101d6a */
[----:B------:R-:W-:Y:S04]  /*19700*/  @!P3 LDGSTS.E.BYPASS.LTC128B.128 [R8+0x10c00], desc[UR42][R2.64+0x40], !P1 ;  /* 0x10c000400208bfae */ /* 0x000fe8000c901d6a */
[----:B------:R0:W-:Y:S01]  /*19710*/  @!P3 LDGSTS.E.BYPASS.LTC128B.128 [R8+0x13c00], desc[UR42][R2.64+0x80], !P2 ;  /* 0x13c000800208bfae */ /* 0x0001e2000d101d6a */
[----:B------:R-:W-:-:S03]  /*19720*/  ISETP.GE.AND P3, PT, R4, R0, PT ;  /* 0x000000000400720c */ /* 0x000fc60003f66270 */
[----:B0-----:R-:W0:Y:S04]  /*19730*/  SHFL.IDX PT, R3, R7, RZ, 0x1c1f ;  /* 0x001c1fff07037589 */ /* 0x001e2800000e0000 */
[----:B------:R-:W1:Y:S04]  /*19740*/  SHFL.IDX PT, R2, R6, RZ, 0x1c1f ;  /* 0x001c1fff06027589 */ /* 0x000e6800000e0000 */
[----:B------:R-:W2:Y:S02]  /*19750*/  SHFL.IDX PT, R6, R6, 0x1, 0x1c1f ;  /* 0x003c1f0006067f89 */ /* 0x000ea400000e0000 */
[----:B0-----:R-:W-:-:S05]  /*19760*/  @!P3 LEA R3, P4, R10, R3, 0x1 ;  /* 0x000000030a03b211 */ /* 0x001fca00078808ff */
[----:B-1----:R-:W-:-:S05]  /*19770*/  @!P3 IMAD.X R2, RZ, RZ, R2, P4 ;  /* 0x000000ffff02b224 */ /* 0x002fca00020e0602 */
[----:B------:R-:W-:-:S04]  /*19780*/  @!P3 LOP3.LUT R3, R3, R2, RZ, 0x3c, !PT ;  /* 0x000000020303b212 */ /* 0x000fc800078e3cff */
[----:B------:R-:W-:-:S04]  /*19790*/  @!P3 LOP3.LUT R2, R3, R2, RZ, 0x3c, !PT ;  /* 0x000000020302b212 */ /* 0x000fc800078e3cff */
[----:B------:R-:W-:-:S05]  /*197a0*/  @!P3 LOP3.LUT R3, R3, R2, RZ, 0x3c, !PT ;  /* 0x000000020303b212 */ /* 0x000fca00078e3cff */
[----:B------:R-:W-:Y:S04]  /*197b0*/  @!P3 LDGSTS.E.BYPASS.LTC128B.128 [R8+0xe400], desc[UR42][R2.64], !P0 ;  /* 0x0e4000000208bfae */ /* 0x000fe8000c101d6a */
[----:B------:R-:W-:Y:S04]  /*197c0*/  @!P3 LDGSTS.E.BYPASS.LTC128B.128 [R8+0x11400], desc[UR42][R2.64+0x40], !P1 ;  /* 0x114000400208bfae */ /* 0x000fe8000c901d6a */
[----:B------:R0:W-:Y:S04]  /*197d0*/  @!P3 LDGSTS.E.BYPASS.LTC128B.128 [R8+0x14400], desc[UR42][R2.64+0x80], !P2 ;  /* 0x144000800208bfae */ /* 0x0001e8000d101d6a */
[----:B0-2---:R0:W1:Y:S02]  /*197e0*/  SHFL.IDX PT, R2, R7, 0x1, 0x1c1f ;  /* 0x003c1f0007027f89 */ /* 0x00506400000e0000 */
.L_x_10771:
[----:B------:R-:W-:-:S05]  /*197f0*/  VIADD R25, R25, 0xa0 ;  /* 0x000000a019197836 */ /* 0x000fca0000000000 */
[----:B------:R-:W-:-:S13]  /*19800*/  ISETP.GE.AND P3, PT, R25, R0, PT ;  /* 0x000000001900720c */ /* 0x000fda0003f66270 */
[----:B-1----:R-:W-:-:S05]  /*19810*/  @!P3 LEA R2, P4, R10, R2, 0x1 ;  /* 0x000000020a02b211 */ /* 0x002fca00078808ff */
[----:B------:R-:W-:-:S05]  /*19820*/  @!P3 IMAD.X R3, RZ, RZ, R6, P4 ;  /* 0x000000ffff03b224 */ /* 0x000fca00020e0606 */
[----:B------:R-:W-:Y:S01]  /*19830*/  @!PT LDS RZ, [RZ] ;  /* 0x00000000fffff984 */ /* 0x000fe20000000800 */
[----:B------:R-:W-:Y:S01]  /*19840*/  @!PT LDS RZ, [RZ] ;  /* 0x00000000fffff984 */ /* 0x000fe20000000800 */
[----:B------:R-:W-:Y:S01]  /*19850*/  @!PT LDS RZ, [RZ] ;  /* 0x00000000fffff984 */ /* 0x000fe20000000800 */
[----:B------:R1:W-:Y:S01]  /*19860*/  @!P3 LDGSTS.E.BYPASS.LTC128B.128 [R8+0xec00], desc[UR42][R2.64], !P0 ;  /* 0x0ec000000208bfae */ /* 0x0003e2000c101d6a */
[----:B------:R-:W-:-:S03]  /*19870*/  PLOP3.LUT P0, PT, PT, PT, PT, 0x80, 0x0 ;  /* 0x000000000000781c */ /* 0x000fc60003f0f070 */
[----:B------:R1:W-:Y:S04]  /*19880*/  @!P3 LDGSTS.E.BYPASS.LTC128B.128 [R8+0x11c00], desc[UR42][R2.64+0x40], !P1 ;  /* 0x11c000400208bfae */ /* 0x0003e8000c901d6a */
[----:B------:R1:W-:Y:S01]  /*19890*/  @!P3 LDGSTS.E.BYPASS.LTC128B.128 [R8+0x14c00], desc[UR42][R2.64+0x80], !P2 ;  /* 0x14c000800208bfae */ /* 0x0003e2000d101d6a */
[----:B------:R-:W-:-:S05]  /*198a0*/  NOP ;  /* 0x0000000000007918 */ /* 0x000fca0000000000 */
.L_x_10632:
        /* <DEDUP_REMOVED lines=18> */
.L_x_10772:
[----:B------:R-:W-:Y:S05]  /*199d0*/  BSYNC B0 ;  /* 0x0000000000007941 */ /* 0x000fea0003800000 */
.L_x_10633:
[----:B------:R-:W1:Y:S04]  /*199e0*/  LDL.LU R3, [R1+0x40] ;  /* 0x0000400001037983 */ /* 0x000e680000300800 */
[----:B------:R-:W2:Y:S01]  /*199f0*/  LDL R2, [R1+0x24] ;  /* 0x0000240001027983 */ /* 0x000ea20000100800 */
[----:B------:R-:W-:Y:S01]  /*19a00*/  BSSY B0, `(.L_x_10635) ;  /* 0x00000f1000007945 */ /* 0x000fe20003800000 */
[----:B-1----:R-:W-:-:S05]  /*19a10*/  VIADD R0, R3, 0xfffffffe ;  /* 0xfffffffe03007836 */ /* 0x002fca0000000000 */
[----:B--2---:R-:W-:-:S13]  /*19a20*/  ISETP.GE.AND P0, PT, R0, R2, PT ;  /* 0x000000020000720c */ /* 0x004fda0003f06270 */
[----:B------:R-:W-:Y:S05]  /*19a30*/  @!P0 BRA `(.L_x_10636) ;  /* 0x0000000c00b48947 */ /* 0x000fea0003800000 */
[----:B------:R-:W1:Y:S01]  /*19a40*/  S2R R2, SR_TID.X ;  /* 0x0000000000027919 */ /* 0x000e620000002100 */
[----:B------:R-:W-:Y:S01]  /*19a50*/  ULDC UR4, c[0x0][0x2f4] ;  /* 0x0000bd0000047ab9 */ /* 0x000fe20000000800 */
[----:B------:R2:W5:Y:S04]  /*19a60*/  LDL.LU R20, [R1] ;  /* 0x0000000001147983 */ /* 0x0005680000300800 */
[----:B------:R2:W-:Y:S01]  /*19a70*/  STL [R1+0x8], R23 ;  /* 0x0000081701007387 */ /* 0x0005e20000100800 */
[----:B------:R-:W-:Y:S02]  /*19a80*/  IMAD.MOV.U32 R10, RZ, RZ, R28 ;  /* 0x000000ffff0a7224 */ /* 0x000fe400078e001c */
[----:B-1----:R-:W-:-:S05]  /*19a90*/  IMAD.SHL.U32 R4, R2, 0x8, RZ ;  /* 0x0000000802047824 */ /* 0x002fca00078e00ff */
[----:B------:R-:W-:-:S04]  /*19aa0*/  LOP3.LUT R4, R4, 0x18, RZ, 0xc0, !PT ;  /* 0x0000001804047812 */ /* 0x000fc800078ec0ff */
[C---:B------:R-:W-:Y:S02]  /*19ab0*/  LOP3.LUT R3, R4.reuse, 0x20, RZ, 0xfc, !PT ;  /* 0x0000002004037812 */ /* 0x040fe400078efcff */
[C---:B------:R-:W-:Y:S02]  /*19ac0*/  LOP3.LUT R2, R4.reuse, 0x40, RZ, 0xfc, !PT ;  /* 0x0000004004027812 */ /* 0x040fe400078efcff */
[----:B------:R-:W-:Y:S02]  /*19ad0*/  ISETP.GE.AND P3, PT, R4, UR4, PT ;  /* 0x0000000404007c0c */ /* 0x000fe4000bf66270 */
[----:B------:R-:W-:Y:S02]  /*19ae0*/  ISETP.GE.AND P2, PT, R3, UR4, PT ;  /* 0x0000000403007c0c */ /* 0x000fe4000bf46270 */
[----:B--2---:R-:W-:-:S13]  /*19af0*/  ISETP.GE.AND P1, PT, R2, UR4, PT ;  /* 0x0000000402007c0c */ /* 0x004fda000bf26270 */
.L_x_10649:
[----:B------:R-:W2:Y:S01]  /*19b00*/  LDL R8, [R1+0x28] ;  /* 0x0000280001087983 */ /* 0x000ea20000100800 */
[----:B------:R-:W1:Y:S03]  /*19b10*/  LDC R9, c[0x0][0x430] ;  /* 0x00010c00ff097b82 */ /* 0x000e660000000800 */
[----:B0-----:R-:W3:Y:S04]  /*19b20*/  LDL R7, [R1+0x2c] ;  /* 0x00002c0001077983 */ /* 0x001ee80000100800 */
[----:B------:R-:W4:Y:S01]  /*19b30*/  LDL R6, [R1+0xc] ;  /* 0x00000c0001067983 */ /* 0x000f220000100800 */
[----:B------:R-:W0:Y:S01]  /*19b40*/  S2R R2, SR_TID.X ;  /* 0x0000000000027919 */ /* 0x000e220000002100 */
[----:B-1----:R-:W-:-:S13]  /*19b50*/  ISETP.NE.AND P0, PT, R9, 0x1, PT ;  /* 0x000000010900780c */ /* 0x002fda0003f05270 */
[----:B------:R-:W1:Y:S01]  /*19b60*/  @P0 LDC R5, c[0x0][0x434] ;  /* 0x00010d00ff050b82 */ /* 0x000e620000000800 */
[----:B0-----:R-:W-:-:S04]  /*19b70*/  LOP3.LUT R3, R2, 0x7f, RZ, 0xc0, !PT ;  /* 0x0000007f02037812 */ /* 0x001fc800078ec0ff */
[----:B------:R-:W-:-:S03]  /*19b80*/  SHF.R.U32.HI R4, RZ, 0x2, R3 ;  /* 0x00000002ff047819 */ /* 0x000fc60000011603 */
[----:B------:R-:W0:Y:S01]  /*19b90*/  @P0 LDC R3, c[0x0][0x438] ;  /* 0x00010e00ff030b82 */ /* 0x000e220000000800 */
[----:B------:R-:W-:Y:S02]  /*19ba0*/  IMAD.SHL.U32 R2, R2, 0x20, RZ ;  /* 0x0000002002027824 */ /* 0x000fe400078e00ff */
[----:B------:R-:W-:-:S03]  /*19bb0*/  IMAD R4, R0, 0x80, R4 ;  /* 0x0000008000047824 */ /* 0x000fc600078e0204 */
[----:B------:R-:W-:Y:S01]  /*19bc0*/  LOP3.LUT R2, R2, 0x60, RZ, 0xc0, !PT ;  /* 0x0000006002027812 */ /* 0x000fe200078ec0ff */
[----:B------:R-:W-:Y:S05]  /*19bd0*/  YIELD ;  /* 0x0000000000007946 */ /* 0x000fea0003800000 */
[----:B------:R-:W-:Y:S01]  /*19be0*/  ULDC.64 UR4, c[0x0][0x428] ;  /* 0x00010a0000047ab9 */ /* 0x000fe20000000a00 */
[----:B--2---:R-:W-:-:S05]  /*19bf0*/  IADD3 R4, R2, R4, R8 ;  /* 0x0000000402047210 */ /* 0x004fca0007ffe008 */
[----:B-1----:R-:W-:-:S04]  /*19c00*/  @P0 IMAD.HI.U32 R5, R4, R5, RZ ;  /* 0x0000000504050227 */ /* 0x002fc800078e00ff */
[----:B------:R-:W-:Y:S01]  /*19c10*/  IMAD.MOV.U32 R2, RZ, RZ, R4 ;  /* 0x000000ffff027224 */ /* 0x000fe200078e0004 */
[----:B0-----:R-:W-:-:S05]  /*19c20*/  @P0 SHF.R.U32.HI R2, RZ, R3, R5 ;  /* 0x00000003ff020219 */ /* 0x001fca0000011605 */
[----:B------:R-:W-:-:S04]  /*19c30*/  IMAD.MOV R3, RZ, RZ, -R2 ;  /* 0x000000ffff037224 */ /* 0x000fc800078e0a02 */
[----:B------:R-:W-:Y:S01]  /*19c40*/  IMAD R9, R9, R3, R4 ;  /* 0x0000000309097224 */ /* 0x000fe200078e0204 */
[----:B------:R-:W-:Y:S01]  /*19c50*/  SHF.R.S32.HI R3, RZ, 0x1f, R2 ;  /* 0x0000001fff037819 */ /* 0x000fe20000011402 */
[----:B---3--:R-:W-:-:S04]  /*19c60*/  IMAD R4, R7, UR4, RZ ;  /* 0x0000000407047c24 */ /* 0x008fc8000f8e02ff */
[C---:B----4-:R-:W-:Y:S02]  /*19c70*/  IMAD R4, R6.reuse, UR5, R4 ;  /* 0x0000000506047c24 */ /* 0x050fe4000f8e0204 */
[----:B------:R-:W-:Y:S01]  /*19c80*/  IMAD.WIDE.U32 R2, R6, UR4, R2 ;  /* 0x0000000406027c25 */ /* 0x000fe2000f8e0002 */
[----:B------:R-:W-:-:S03]  /*19c90*/  ULDC.64 UR4, c[0x0][0x418] ;  /* 0x0001060000047ab9 */ /* 0x000fc60000000a00 */
[----:B------:R-:W-:Y:S01]  /*19ca0*/  IMAD.IADD R3, R4, 0x1, R3 ;  /* 0x0000000104037824 */ /* 0x000fe200078e0203 */
[----:B------:R-:W-:-:S04]  /*19cb0*/  LEA R4, P0, R2, UR4, 0x2 ;  /* 0x0000000402047c11 */ /* 0x000fc8000f8010ff */
[----:B------:R-:W-:-:S05]  /*19cc0*/  LEA.HI.X R5, R2, UR5, R3, 0x2, P0 ;  /* 0x0000000502057c11 */ /* 0x000fca00080f1403 */
[----:B------:R-:W2:Y:S01]  /*19cd0*/  LDG.E R8, desc[UR42][R4.64] ;  /* 0x0000002a04087981 */ /* 0x000ea2000c1e1900 */
[----:B------:R-:W-:-:S05]  /*19ce0*/  VIADD R28, R10, 0x1 ;  /* 0x000000010a1c7836 */ /* 0x000fca0000000000 */
[----:B------:R-:W-:-:S04]  /*19cf0*/  ISETP.NE.AND P0, PT, R28, 0x2, PT ;  /* 0x000000021c00780c */ /* 0x000fc80003f05270 */
[----:B------:R-:W-:-:S04]  /*19d00*/  SEL R2, RZ, 0x1, P0 ;  /* 0x00000001ff027807 */ /* 0x000fc80000000000 */
[----:B-----5:R-:W-:Y:S01]  /*19d10*/  LOP3.LUT R2, R20, R2, RZ, 0x3c, !PT ;  /* 0x0000000214027212 */ /* 0x020fe200078e3cff */
[----:B------:R-:W-:-:S04]  /*19d20*/  IMAD.U32 R6, RZ, RZ, UR38 ;  /* 0x00000026ff067e24 */ /* 0x000fc8000f8e00ff */
[----:B------:R0:W-:Y:S01]  /*19d30*/  STL [R1], R2 ;  /* 0x0000000201007387 */ /* 0x0001e20000100800 */
[----:B------:R-:W-:Y:S01]  /*19d40*/  ISETP.NE.AND P4, PT, R6, 0x3, PT ;  /* 0x000000030600780c */ /* 0x000fe20003f85270 */
[----:B------:R-:W-:Y:S01]  /*19d50*/  IMAD.MOV.U32 R23, RZ, RZ, R0 ;  /* 0x000000ffff177224 */ /* 0x000fe200078e0000 */
[----:B------:R-:W-:Y:S02]  /*19d60*/  SEL R28, R28, RZ, P0 ;  /* 0x000000ff1c1c7207 */ /* 0x000fe40000000000 */
[----:B--2---:R-:W-:-:S09]  /*19d70*/  SHF.R.S32.HI R26, RZ, 0x1f, R8 ;  /* 0x0000001fff1a7819 */ /* 0x004fd20000011408 */
[----:B0-----:R-:W-:Y:S05]  /*19d80*/  @!P4 BRA `(.L_x_10637) ;  /* 0x000000000004c947 */ /* 0x001fea0003800000 */
[----:B------:R-:W-:Y:S01]  /*19d90*/  BPT.TRAP 0x1 ;  /* 0x000000040000795c */ /* 0x000fe20000300000 */
.L_x_10637:
[----:B------:R-:W-:Y:S01]  /*19da0*/  IMAD R5, R28, 0x8, R16 ;  /* 0x000000081c057824 */ /* 0x000fe200078e0210 */
[----:B------:R-:W-:Y:S01]  /*19db0*/  SHF.L.U32 R0, R2, 0x1f, RZ ;  /* 0x0000001f02007819 */ /* 0x000fe200000006ff */
[----:B------:R-:W-:Y:S03]  /*19dc0*/  BSSY B1, `(.L_x_10638) ;  /* 0x0000003000017945 */ /* 0x000fe60003800000 */
[----:B------:R-:W0:Y:S02]  /*19dd0*/  SYNCS.PHASECHK.TRANS64.TRYWAIT P0, [R5+URZ+0x2d840], R0 ;  /* 0x02d84000050075a7 */ /* 0x000e24000800017f */
[----:B0-----:R-:W-:Y:S05]  /*19de0*/  @!P0 BRA `(.L_x_10639) ;  /* 0x0000004400488947 */ /* 0x001fea0003800000 */
.L_x_10773:
[----:B------:R-:W-:Y:S05]  /*19df0*/  BSYNC B1 ;  /* 0x0000000000017941 */ /* 0x000fea0003800000 */
.L_x_10638:
[----:B------:R-:W2:Y:S01]  /*19e00*/  LDL R4, [R1+0x10] ;  /* 0x0000100001047983 */ /* 0x000ea20000100800 */
        /* <DEDUP_REMOVED lines=20> */
[----:B--2---:R-:W-:Y:S01]  /*19f50*/  IMAD R4, R28, 0x3000, R4 ;  /* 0x000030001c047824 */ /* 0x004fe200078e0204 */
[----:B------:R-:W-:Y:S07]  /*19f60*/  BRA.DIV UR4, `(.L_x_10640) ;  /* 0x0000004204fc7947 */ /* 0x000fee000b800000 */
[----:B------:R-:W0:Y:S01]  /*19f70*/  S2R R3, SR_TID.X ;  /* 0x0000000000037919 */ /* 0x000e220000002100 */
[----:B------:R-:W-:Y:S02]  /*19f80*/  LOP3.LUT P6, RZ, R19, 0x4, RZ, 0xc0, !PT ;  /* 0x0000000413ff7812 */ /* 0x000fe400078cc0ff */
[----:B------:R-:W-:Y:S01]  /*19f90*/  LEA R4, R4, R16, 0x1 ;  /* 0x0000001004047211 */ /* 0x000fe200078e08ff */
[----:B------:R-:W1:Y:S04]  /*19fa0*/  SHFL.IDX PT, R2, R6, RZ, 0x1c1f ;  /* 0x001c1fff06027589 */ /* 0x000e6800000e0000 */
[----:B------:R-:W-:Y:S01]  /*19fb0*/  SHFL.IDX PT, R21, R7, 0x2, 0x1c1f ;  /* 0x005c1f0007157f89 */ /* 0x000fe200000e0000 */
[----:B0-----:R-:W-:-:S03]  /*19fc0*/  IMAD.SHL.U32 R11, R3, 0x8, RZ ;  /* 0x00000008030b7824 */ /* 0x001fc600078e00ff */
[----:B------:R-:W0:Y:S02]  /*19fd0*/  SHFL.IDX PT, R3, R7, RZ, 0x1c1f ;  /* 0x001c1fff07037589 */ /* 0x000e2400000e0000 */
[----:B------:R-:W-:-:S05]  /*19fe0*/  LOP3.LUT R11, R11, 0x18, RZ, 0xc0, !PT ;  /* 0x000000180b0b7812 */ /* 0x000fca00078ec0ff */
[----:B------:R-:W-:-:S05]  /*19ff0*/  IMAD.SHL.U32 R0, R11, 0x2, RZ ;  /* 0x000000020b007824 */ /* 0x000fca00078e00ff */
[----:B-1----:R-:W-:-:S05]  /*1a000*/  IADD3 R2, P0, R2, R0, RZ ;  /* 0x0000000002027210 */ /* 0x002fca0007f1e0ff */
[----:B0-----:R-:W-:-:S05]  /*1a010*/  IMAD.X R3, RZ, RZ, R3, P0 ;  /* 0x000000ffff037224 */ /* 0x001fca00000e0603 */
        /* <DEDUP_REMOVED lines=18> */
.L_x_10783:
        /* <DEDUP_REMOVED lines=11> */
.L_x_10641:
        /* <DEDUP_REMOVED lines=11> */
.L_x_10642:
[----:B------:R1:W-:Y:S01]  /*1a2a0*/  SYNCS.ARRIVE.TRANS64.A1T0 RZ, [R5+URZ+0x2d830], RZ ;  /* 0x02d830ff05ff79a7 */ /* 0x0003e2000810003f */
[----:B------:R-:W-:Y:S05]  /*1a2b0*/  @!P5 BRA `(.L_x_10643) ;  /* 0x000000000004d947 */ /* 0x000fea0003800000 */
[----:B------:R-:W-:Y:S01]  /*1a2c0*/  BPT.TRAP 0x1 ;  /* 0x000000040000795c */ /* 0x000fe20000300000 */
.L_x_10643:
[----:B------:R-:W-:Y:S01]  /*1a2d0*/  SHF.L.U32 R2, R20, 0x1f, RZ ;  /* 0x0000001f14027819 */ /* 0x000fe200000006ff */
[----:B-1----:R-:W-:Y:S01]  /*1a2e0*/  IMAD R5, R10, 0x8, R16 ;  /* 0x000000080a057824 */ /* 0x002fe200078e0210 */
[----:B------:R-:W-:Y:S03]  /*1a2f0*/  BSSY B1, `(.L_x_10644) ;  /* 0x0000003000017945 */ /* 0x000fe60003800000 */
[----:B------:R-:W1:Y:S02]  /*1a300*/  SYNCS.PHASECHK.TRANS64.TRYWAIT P0, [R5+URZ+0x2d860], R2 ;  /* 0x02d86002050075a7 */ /* 0x000e64000800017f */
[----:B-1----:R-:W-:Y:S05]  /*1a310*/  @!P0 BRA `(.L_x_10645) ;  /* 0x0000004400648947 */ /* 0x002fea0003800000 */
.L_x_10784:
[----:B------:R-:W-:Y:S05]  /*1a320*/  BSYNC B1 ;  /* 0x0000000000017941 */ /* 0x000fea0003800000 */
.L_x_10644:
[----:B0-----:R-:W2:Y:S04]  /*1a330*/  LDL R7, [R1+0x20] ;  /* 0x0000200001077983 */ /* 0x001ea80000100800 */
[----:B------:R-:W2:Y:S04]  /*1a340*/  LDL.LU R6, [R1+0x8] ;  /* 0x0000080001067983 */ /* 0x000ea80000300800 */
[----:B------:R-:W3:Y:S01]  /*1a350*/  LDL R4, [R1+0x10] ;  /* 0x0000100001047983 */ /* 0x000ee20000100800 */
[----:B------:R-:W0:Y:S01]  /*1a360*/  S2R R3, SR_TID.X ;  /* 0x0000000000037919 */ /* 0x000e220000002100 */
[----:B------:R-:W-:Y:S01]  /*1a370*/  UMOV UR4, 0xffffffff ;  /* 0xffffffff00047882 */ /* 0x000fe20000000000 */
[----:B0-----:R-:W-:-:S04]  /*1a380*/  LOP3.LUT R3, R3, 0x7f, RZ, 0xc0, !PT ;  /* 0x0000007f03037812 */ /* 0x001fc800078ec0ff */
[----:B------:R-:W-:Y:S01]  /*1a390*/  SHF.R.U32.HI R3, RZ, 0x2, R3 ;  /* 0x00000002ff037819 */ /* 0x000fe20000011603 */
[----:B--2---:R-:W-:Y:S02]  /*1a3a0*/  IMAD R6, R6, -0x80, R7 ;  /* 0xffffff8006067824 */ /* 0x004fe400078e0207 */
[----:B---3--:R-:W-:Y:S02]  /*1a3b0*/  IMAD R4, R10, 0x3000, R4 ;  /* 0x000030000a047824 */ /* 0x008fe400078e0204 */
        /* <DEDUP_REMOVED lines=36> */
.L_x_10794:
        /* <DEDUP_REMOVED lines=29> */
.L_x_10647:
[----:B------:R-:W-:Y:S02]  /*1a7d0*/  PLOP3.LUT P4, PT, P4, P0, PT, 0xa2, 0x0 ;  /* 0x000000000000781c */ /* 0x000fe40002781472 */
[----:B------:R-:W-:-:S08]  /*1a7e0*/  @P0 R2UR P4, UR4, R5 ;  /* 0x00000000050402ca */ /* 0x000fd00000080000 */
[----:B------:R-:W-:-:S05]  /*1a7f0*/  @P0 PLOP3.LUT P0, PT, P4, PT, PT, 0x80, 0x0 ;  /* 0x000000000000081c */ /* 0x000fca000270f070 */
[----:B------:R-:W-:Y:S01]  /*1a800*/  @!P4 SYNCS.ARRIVE.TRANS64.RED.A0T1 RZ, [UR4+0x2d850], RZ ;  /* 0x02d850ffffffc9a7 */ /* 0x000fe20008200404 */
[----:B------:R-:W-:Y:S07]  /*1a810*/  @!P4 ARRIVES.LDGSTSBAR.64.TRANSCNT [UR4+0x2d850] ;  /* 0x02d85000ff00c9b0 */ /* 0x000fee0008000a84 */
[----:B------:R-:W-:Y:S05]  /*1a820*/  @P0 BRA.U.ANY `(.L_x_10647) ;  /* 0xfffffffd00e80947 */ /* 0x000fea000393ffff */
[----:B------:R-:W-:Y:S01]  /*1a830*/  NOP ;  /* 0x0000000000007918 */ /* 0x000fe20000000000 */
[----:B------:R-:W-:Y:S02]  /*1a840*/  IMAD.U32 R2, RZ, RZ, UR38 ;  /* 0x00000026ff027e24 */ /* 0x000fe4000f8e00ff */
[----:B------:R-:W-:-:S03]  /*1a850*/  IMAD.MOV.U32 R22, RZ, RZ, R0 ;  /* 0x000000ffff167224 */ /* 0x000fc600078e0000 */
[----:B------:R-:W-:-:S13]  /*1a860*/  ISETP.NE.AND P5, PT, R2, 0x3, PT ;  /* 0x000000030200780c */ /* 0x000fda0003fa5270 */
[----:B------:R-:W-:Y:S05]  /*1a870*/  @!P5 BRA `(.L_x_10648) ;  /* 0x000000000004d947 */ /* 0x000fea0003800000 */
[----:B------:R-:W-:Y:S01]  /*1a880*/  BPT.TRAP 0x1 ;  /* 0x000000040000795c */ /* 0x000fe20000300000 */
.L_x_10648:
[----:B------:R-:W2:Y:S01]  /*1a890*/  LDL R2, [R1+0x24] ;  /* 0x0000240001027983 */ /* 0x000ea20000100800 */
[----:B------:R1:W-:Y:S01]  /*1a8a0*/  SYNCS.ARRIVE.TRANS64.A1T0 RZ, [R5+URZ+0x2d850], RZ ;  /* 0x02d850ff05ff79a7 */ /* 0x0003e2000810003f */
[----:B------:R-:W-:Y:S02]  /*1a8b0*/  VIADD R0, R23, 0xffffffff ;  /* 0xffffffff17007836 */ /* 0x000fe40000000000 */
[----:B------:R1:W5:Y:S01]  /*1a8c0*/  LDL R20, [R1] ;  /* 0x0000000001147983 */ /* 0x0003620000100800 */
[----:B------:R-:W-:-:S03]  /*1a8d0*/  IMAD.MOV.U32 R10, RZ, RZ, R28 ;  /* 0x000000ffff0a7224 */ /* 0x000fc600078e001c */
[----:B------:R1:W-:Y:S01]  /*1a8e0*/  STL [R1+0x8], R23 ;  /* 0x0000081701007387 */ /* 0x0003e20000100800 */
[----:B--2---:R-:W-:-:S13]  /*1a8f0*/  ISETP.GT.AND P0, PT, R23, R2, PT ;  /* 0x000000021700720c */ /* 0x004fda0003f04270 */
[----:B-1----:R-:W-:Y:S05]  /*1a900*/  @P0 BRA `(.L_x_10649) ;  /* 0xfffffff0007c0947 */ /* 0x002fea000383ffff */
.L_x_10636:
[----:B------:R-:W-:Y:S05]  /*1a910*/  BSYNC B0 ;  /* 0x0000000000007941 */ /* 0x000fea0003800000 */
.L_x_10635:
[----:B------:R-:W1:Y:S01]  /*1a920*/  S2R R2, SR_TID.X ;  /* 0x0000000000027919 */ /* 0x000e620000002100 */
[----:B------:R-:W-:Y:S01]  /*1a930*/  BSSY B0, `(.L_x_10650) ;  /* 0x0000010000007945 */ /* 0x000fe20003800000 */
        /* <DEDUP_REMOVED lines=14> */
[----:B0-----:R-:W-:-:S07]  /*1aa20*/  IADD3 R24, R0, UR37, R7 ;  /* 0x0000002500187c10 */ /* 0x001fce000fffe007 */
.L_x_10651:
[----:B------:R-:W-:Y:S05]  /*1aa30*/  BSYNC B0 ;  /* 0x0000000000007941 */ /* 0x000fea0003800000 */
.L_x_10650:
[----:B------:R-:W-:-:S05]  /*1aa40*/  IMAD.U32 R0, RZ, RZ, UR38 ;  /* 0x00000026ff007e24 */ /* 0x000fca000f8e00ff */
[----:B------:R-:W-:-:S13]  /*1aa50*/  ISETP.NE.AND P0, PT, R0, 0x3, PT ;  /* 0x000000030000780c */ /* 0x000fda0003f05270 */
[----:B------:R-:W-:Y:S05]  /*1aa60*/  @!P0 BRA `(.L_x_10652) ;  /* 0x0000000000048947 */ /* 0x000fea0003800000 */
[----:B------:R-:W-:Y:S01]  /*1aa70*/  BPT.TRAP 0x1 ;  /* 0x000000040000795c */ /* 0x000fe20000300000 */
.L_x_10652:
[----:B------:R-:W2:Y:S04]  /*1aa80*/  LDL R3, [R1] ;  /* 0x0000000001037983 */ /* 0x000ea80000100800 */
[----:B------:R-:W3:Y:S01]  /*1aa90*/  LDL.LU R2, [R1+0x20] ;  /* 0x0000200001027983 */ /* 0x000ee20000300800 */
[----:B------:R-:W-:Y:S01]  /*1aaa0*/  IMAD R0, R28, 0x8, R16 ;  /* 0x000000081c007824 */ /* 0x000fe200078e0210 */
[----:B------:R-:W-:Y:S01]  /*1aab0*/  BSSY B0, `(.L_x_10653) ;  /* 0x0000005000007945 */ /* 0x000fe20003800000 */
[----:B--2---:R-:W-:-:S04]  /*1aac0*/  SHF.L.U32 R3, R3, 0x1f, RZ ;  /* 0x0000001f03037819 */ /* 0x004fc800000006ff */
[----:B------:R-:W1:Y:S01]  /*1aad0*/  SYNCS.PHASECHK.TRANS64.TRYWAIT P0, [R0+URZ+0x2d860], R3 ;  /* 0x02d86003000075a7 */ /* 0x000e62000800017f */
[----:B---3--:R-:W-:Y:S01]  /*1aae0*/  IMAD R6, R23, -0x80, R2 ;  /* 0xffffff8017067824 */ /* 0x008fe200078e0202 */
[----:B-1----:R-:W-:Y:S06]  /*1aaf0*/  @!P0 BRA `(.L_x_10654) ;  /* 0x0000004000e48947 */ /* 0x002fec0003800000 */
.L_x_10795:
[----:B------:R-:W-:Y:S05]  /*1ab00*/  BSYNC B0 ;  /* 0x0000000000007941 */ /* 0x000fea0003800000 */
.L_x_10653:
[----:B------:R-:W2:Y:S02]  /*1ab10*/  S2R R2, SR_TID.X ;  /* 0x0000000000027919 */ /* 0x000ea40000002100 */
[----:B--2---:R-:W-:-:S04]  /*1ab20*/  LOP3.LUT R2, R2, 0x7f, RZ, 0xc0, !PT ;  /* 0x0000007f02027812 */ /* 0x004fc800078ec0ff */
[----:B------:R-:W-:Y:S02]  /*1ab30*/  SHF.R.U32.HI R4, RZ, 0x2, R2 ;  /* 0x00000002ff047819 */ /* 0x000fe40000011602 */
[----:B------:R-:W2:Y:S01]  /*1ab40*/  LDL R2, [R1+0x10] ;  /* 0x0000100001027983 */ /* 0x000ea20000100800 */
[----:B------:R-:W-:Y:S02]  /*1ab50*/  UMOV UR4, 0xffffffff ;  /* 0xffffffff00047882 */ /* 0x000fe40000000000 */
[----:B------:R-:W-:Y:S02]  /*1ab60*/  IMAD.IADD R6, R6, 0x1, -R4 ;  /* 0x0000000106067824 */ /* 0x000fe400078e0a04 */
[----:B--2---:R-:W-:Y:S01]  /*1ab70*/  IMAD R4, R28, 0x3000, R2 ;  /* 0x000030001c047824 */ /* 0x004fe200078e0202 */
[----:B------:R-:W-:Y:S06]  /*1ab80*/  BRA.DIV UR4, `(.L_x_10655) ;  /* 0x0000004204d47947 */ /* 0x000fec000b800000 */
[----:B------:R-:W0:Y:S01]  /*1ab90*/  S2R R2, SR_TID.X ;  /* 0x0000000000027919 */ /* 0x000e220000002100 */
[----:B------:R-:W-:Y:S01]  /*1aba0*/  ULDC UR4, c[0x0][0x2f4] ;  /* 0x0000bd0000047ab9 */ /* 0x000fe20000000800 */
[----:B------:R-:W-:Y:S01]  /*1abb0*/  IMAD R4, R4, 0x2, R16 ;  /* 0x0000000204047824 */ /* 0x000fe200078e0210 */
[----:B------:R-:W2:Y:S04]  /*1abc0*/  SHFL.IDX PT, R14, R18, RZ, 0x1c1f ;  /* 0x001c1fff120e7589 */ /* 0x000ea800000e0000 */
[----:B-1----:R-:W1:Y:S01]  /*1abd0*/  SHFL.IDX PT, R3, R22, RZ, 0x1c1f ;  /* 0x001c1fff16037589 */ /* 0x002e6200000e0000 */
[----:B0-----:R-:W-:-:S05]  /*1abe0*/  IMAD.SHL.U32 R7, R2, 0x8, RZ ;  /* 0x0000000802077824 */ /* 0x001fca00078e00ff */
        /* <DEDUP_REMOVED lines=37> */
.L_x_10805:
        /* <DEDUP_REMOVED lines=13> */
.L_x_10656:
        /* <DEDUP_REMOVED lines=11> */
.L_x_10657:
[----:B------:R-:W2:Y:S01]  /*1afc0*/  LDL.LU R2, [R1] ;  /* 0x0000000001027983 */ /* 0x000ea20000300800 */
[----:B------:R-:W-:Y:S01]  /*1afd0*/  VIADD R28, R28, 0x1 ;  /* 0x000000011c1c7836 */ /* 0x000fe20000000000 */
[----:B------:R0:W-:Y:S04]  /*1afe0*/  SYNCS.ARRIVE.TRANS64.A1T0 RZ, [R0+URZ+0x2d850], RZ ;  /* 0x02d850ff00ff79a7 */ /* 0x0001e8000810003f */
[----:B------:R-:W-:-:S04]  /*1aff0*/  ISETP.NE.AND P0, PT, R28, 0x2, PT ;  /* 0x000000021c00780c */ /* 0x000fc80003f05270 */
[----:B0-----:R-:W-:Y:S02]  /*1b000*/  SEL R0, RZ, 0x1, P0 ;  /* 0x00000001ff007807 */ /* 0x001fe40000000000 */
[----:B------:R-:W-:Y:S02]  /*1b010*/  SEL R28, R28, RZ, P0 ;  /* 0x000000ff1c1c7207 */ /* 0x000fe40000000000 */
[----:B--2---:R-:W-:-:S05]  /*1b020*/  LOP3.LUT R2, R2, R0, RZ, 0x3c, !PT ;  /* 0x0000000002027212 */ /* 0x004fca00078e3cff */
[----:B------:R0:W-:Y:S02]  /*1b030*/  STL [R1], R2 ;  /* 0x0000000201007387 */ /* 0x0001e40000100800 */
.L_x_10616:
[----:B------:R-:W-:Y:S05]  /*1b040*/  BSYNC B7 ;  /* 0x0000000000077941 */ /* 0x000fea0003800000 */
.L_x_10614:
[----:B------:R-:W-:-:S13]  /*1b050*/  LOP3.LUT P0, RZ, R19, 0x10, RZ, 0xc0, !PT ;  /* 0x0000001013ff7812 */ /* 0x000fda000780c0ff */
[----:B------:R-:W-:Y:S05]  /*1b060*/  @!P0 BRA `(.L_x_10658) ;  /* 0x0000000000248947 */ /* 0x000fea0003800000 */
[----:B------:R-:W-:Y:S05]  /*1b070*/  WARPSYNC.ALL ;  /* 0x0000000000007948 */ /* 0x000fea0003800000 */
[----:B------:R-:W3:Y:S08]  /*1b080*/  S2UR UR5, SR_CgaCtaId ;  /* 0x00000000000579c3 */ /* 0x000ef00000008800 */
[----:B------:R-:W-:Y:S06]  /*1b090*/  BAR.SYNC.DEFER_BLOCKING 0x5, 0x200 ;  /* 0x0148000000007b1d */ /* 0x000fec0000010000 */
[----:B------:R-:W-:-:S02]  /*1b0a0*/  UMOV UR4, 0x400 ;  /* 0x0000040000047882 */ /* 0x000fc40000000000 */
[----:B---3--:R-:W-:-:S06]  /*1b0b0*/  ULEA UR4, UR5, UR4, 0x18 ;  /* 0x0000000405047291 */ /* 0x008fcc000f8ec03f */
[----:B------:R-:W-:-:S05]  /*1b0c0*/  IMAD.U32 R16, RZ, RZ, UR4 ;  /* 0x00000004ff107e24 */ /* 0x000fca000f8e00ff */
[----:B------:R3:W4:Y:S01]  /*1b0d0*/  LDS.128 R24, [R16+0x2d8d0] ;  /* 0x02d8d00010187984 */ /* 0x0007220000000c00 */
[----:B------:R-:W-:Y:S06]  /*1b0e0*/  BAR.ARV 0x4, 0x200 ;  /* 0x0108000000007b1d */ /* 0x000fec0000002000 */
[----:B------:R-:W-:Y:S05]  /*1b0f0*/  BRA `(.L_x_10659) ;  /* 0x0000000800d07947 */ /* 0x000fea0003800000 */
.L_x_10658:
[----:B------:R-:W2:Y:S01]  /*1b100*/  S2R R0, SR_TID.X ;  /* 0x0000000000007919 */ /* 0x000ea20000002100 */
[----:B------:R-:W-:Y:S01]  /*1b110*/  UMOV UR4, 0xffffffff ;  /* 0xffffffff00047882 */ /* 0x000fe20000000000 */
[----:B--2---:R-:W-:-:S04]  /*1b120*/  LOP3.LUT R8, R0, 0x1f, RZ, 0xc0, !PT ;  /* 0x0000001f00087812 */ /* 0x004fc800078ec0ff */
[----:B------:R-:W-:Y:S01]  /*1b130*/  ISETP.NE.AND P0, PT, R8, 0x1f, PT ;  /* 0x0000001f0800780c */ /* 0x000fe20003f05270 */
[----:B------:R-:W-:-:S12]  /*1b140*/  BRA.DIV UR4, `(.L_x_10660) ;  /* 0x0000004204d47947 */ /* 0x000fd8000b800000 */
[----:B-1----:R-:W-:Y:S01]  /*1b150*/  IADD3 R9, R27, R8, RZ ;  /* 0x000000081b097210 */ /* 0x002fe20007ffe0ff */
[----:B------:R-:W-:-:S03]  /*1b160*/  ULDC UR4, c[0x0][0xc3c] ;  /* 0x00030f0000047ab9 */ /* 0x000fc60000000800 */
[----:B------:R-:W-:-:S13]  /*1b170*/  ISETP.GE.OR P1, PT, R9, UR4, !P0 ;  /* 0x0000000409007c0c */ /* 0x000fda000c726670 */
[----:B0-----:R-:W0:Y:S08]  /*1b180*/  @!P1 LDC.64 R2, c[0x0][0xc80] ;  /* 0x00032000ff029b82 */ /* 0x001e300000000a00 */
        /* <DEDUP_REMOVED lines=34> */
.L_x_10815:
[----:B------:R-:W-:Y:S02]  /*1b3b0*/  ULDC UR4, c[0x0][0xc38] ;  /* 0x00030e0000047ab9 */ /* 0x000fe40000000800 */
[----:B------:R-:W-:-:S04]  /*1b3c0*/  IMAD.U32 R3, RZ, RZ, UR4 ;  /* 0x00000004ff037e24 */ /* 0x000fc8000f8e00ff */
[----:B-1----:R-:W-:-:S04]  /*1b3d0*/  IMAD R5, R14, R3, RZ ;  /* 0x000000030e057224 */ /* 0x002fc800078e02ff */
[----:B------:R-:W-:-:S05]  /*1b3e0*/  IMAD.IADD R6, R6, 0x1, R5 ;  /* 0x0000000106067824 */ /* 0x000fca00078e0205 */
[----:B------:R-:W-:-:S13]  /*1b3f0*/  ISETP.GT.AND P6, PT, R6, R0, PT ;  /* 0x000000000600720c */ /* 0x000fda0003fc4270 */
[----:B------:R-:W-:Y:S05]  /*1b400*/  @P6 BRA `(.L_x_10661) ;  /* 0x0000000000a46947 */ /* 0x000fea0003800000 */
.L_x_10664:
        /* <DEDUP_REMOVED lines=35> */
.L_x_10823:
[----:B------:R-:W-:Y:S02]  /*1b640*/  ULDC UR4, c[0x0][0xc38] ;  /* 0x00030e0000047ab9 */ /* 0x000fe40000000800 */
[----:B------:R-:W-:-:S04]  /*1b650*/  IMAD.U32 R3, RZ, RZ, UR4 ;  /* 0x00000004ff037e24 */ /* 0x000fc8000f8e00ff */
[----:B-1----:R-:W-:-:S04]  /*1b660*/  IMAD R5, R14, R3, RZ ;  /* 0x000000030e057224 */ /* 0x002fc800078e02ff */
[----:B------:R-:W-:-:S05]  /*1b670*/  IMAD.IADD R6, R5, 0x1, R6 ;  /* 0x0000000105067824 */ /* 0x000fca00078e0206 */
[----:B------:R-:W-:-:S13]  /*1b680*/  ISETP.GT.AND P6, PT, R6, R0, PT ;  /* 0x000000000600720c */ /* 0x000fda0003fc4270 */
[----:B------:R-:W-:Y:S05]  /*1b690*/  @!P6 BRA `(.L_x_10664) ;  /* 0xfffffffc005ce947 */ /* 0x000fea000383ffff */
.L_x_10661:
        /* <DEDUP_REMOVED lines=9> */
.L_x_10828:
[----:B------:R-:W-:-:S13]  /*1b730*/  ISETP.NE.AND P0, PT, R6, RZ, PT ;  /* 0x000000ff0600720c */ /* 0x000fda0003f05270 */
[----:B------:R-:W-:Y:S05]  /*1b740*/  @!P0 BRA `(.L_x_10666) ;  /* 0x0000000000108947 */ /* 0x000fea0003800000 */
[----:B------:R-:W-:Y:S01]  /*1b750*/  UMOV UR4, 0xffffffff ;  /* 0xffffffff00047882 */ /* 0x000fe20000000000 */
[----:B------:R-:W-:Y:S02]  /*1b760*/  VIADD R12, R5, 0xffffffff ;  /* 0xffffffff050c7836 */ /* 0x000fe40000000000 */
[----:B------:R-:W-:Y:S05]  /*1b770*/  BRA.DIV UR4, `(.L_x_10667) ;  /* 0x0000004604987947 */ /* 0x000fea000b800000 */
[----:B------:R4:W0:Y:S02]  /*1b780*/  SHFL.IDX PT, R24, R2, R12, 0x1f ;  /* 0x00001f0c02187589 */ /* 0x00082400000e0000 */
.L_x_10666:
        /* <DEDUP_REMOVED lines=58> */
.L_x_10662:
[----:B------:R-:W-:Y:S01]  /*1bb30*/  UMOV UR4, URZ ;  /* 0x0000003f00047c82 */ /* 0x000fe20008000000 */
[----:B------:R-:W-:Y:S01]  /*1bb40*/  UMOV UR5, URZ ;  /* 0x0000003f00057c82 */ /* 0x000fe20008000000 */
[----:B------:R-:W-:Y:S01]  /*1bb50*/  ULDC UR6, c[0x0][0xc3c] ;  /* 0x00030f0000067ab9 */ /* 0x000fe20000000800 */
[----:B------:R-:W-:Y:S02]  /*1bb60*/  IMAD.MOV.U32 R24, RZ, RZ, R0 ;  /* 0x000000ffff187224 */ /* 0x000fe400078e0000 */
[----:B------:R-:W-:Y:S02]  /*1bb70*/  IMAD.U32 R25, RZ, RZ, UR4 ;  /* 0x00000004ff197e24 */ /* 0x000fe4000f8e00ff */
[----:B------:R-:W-:Y:S02]  /*1bb80*/  IMAD.U32 R26, RZ, RZ, UR5 ;  /* 0x00000005ff1a7e24 */ /* 0x000fe4000f8e00ff */
[----:B------:R-:W-:-:S07]  /*1bb90*/  IMAD.U32 R27, RZ, RZ, UR6 ;  /* 0x00000006ff1b7e24 */ /* 0x000fce000f8e00ff */
.L_x_10668:
        /* <DEDUP_REMOVED lines=10> */
.L_x_10659:
[----:B------:R-:W-:Y:S02]  /*1bc40*/  ULDC UR4, c[0x0][0xc3c] ;  /* 0x00030f0000047ab9 */ /* 0x000fe40000000800 */
[----:B----4-:R-:W-:-:S13]  /*1bc50*/  ISETP.GE.AND P0, PT, R27, UR4, PT ;  /* 0x000000041b007c0c */ /* 0x010fda000bf06270 */
[----:B------:R-:W-:Y:S05]  /*1bc60*/  @!P0 BRA `(.L_x_10669) ;  /* 0xffffff9c00f08947 */ /* 0x000fea000383ffff */
[----:B------:R-:W-:Y:S05]  /*1bc70*/  BSYNC B8 ;  /* 0x0000000000087941 */ /* 0x000fea0003800000 */
.L_x_10566:
[----:B0-----:R-:W4:Y:S01]  /*1bc80*/  LDL.LU R0, [R1+0x4c] ;  /* 0x00004c0001007983 */ /* 0x001f220000300800 */
[----:B------:R-:W-:Y:S01]  /*1bc90*/  BSSY B0, `(.L_x_10670) ;  /* 0x000000b000007945 */ /* 0x000fe20003800000 */
[----:B-1----:R-:W0:Y:S01]  /*1bca0*/  S2R R5, SR_CgaCtaId ;  /* 0x0000000000057919 */ /* 0x002e220000008800 */
[----:B----4-:R-:W-:-:S05]  /*1bcb0*/  VIADD R0, R0, 0x1 ;  /* 0x0000000100007836 */ /* 0x010fca0000000000 */
        /* <DEDUP_REMOVED lines=8> */
.L_x_10831:
[----:B------:R-:W-:Y:S05]  /*1bd40*/  BSYNC B0 ;  /* 0x0000000000007941 */ /* 0x000fea0003800000 */
.L_x_10670:
[----:B------:R-:W-:-:S03]  /*1bd50*/  UMOV UR4, 0xffffffff ;  /* 0xffffffff00047882 */ /* 0x000fc60000000000 */
[----:B------:R-:W-:Y:S05]  /*1bd60*/  BRA.DIV UR4, `(.L_x_10672) ;  /* 0x0000004204587947 */ /* 0x000fea000b800000 */
[----:B0-----:R-:W0:Y:S02]  /*1bd70*/  S2R R0, SR_TID.X ;  /* 0x0000000000007919 */ /* 0x001e240000002100 */
[----:B0-----:R-:W-:-:S04]  /*1bd80*/  SHF.R.U32.HI R0, RZ, 0x5, R0 ;  /* 0x00000005ff007819 */ /* 0x001fc80000011600 */
[----:B------:R-:W-:-:S05]  /*1bd90*/  LOP3.LUT R0, R0, 0x3, RZ, 0xc0, !PT ;  /* 0x0000000300007812 */ /* 0x000fca00078ec0ff */
[----:B------:R0:W1:Y:S02]  /*1bda0*/  SHFL.IDX PT, R14, R0, RZ, 0x1f ;  /* 0x00001fff000e7589 */ /* 0x00006400000e0000 */
.L_x_10834:
[----:B-1----:R-:W-:-:S13]  /*1bdb0*/  ISETP.NE.AND P0, PT, R14, RZ, PT ;  /* 0x000000ff0e00720c */ /* 0x002fda0003f05270 */
[----:B------:R-:W-:Y:S05]  /*1bdc0*/  @P0 BRA `(.L_x_10405) ;  /* 0x0000000000900947 */ /* 0x000fea0003800000 */
[----:B------:R-:W-:-:S03]  /*1bdd0*/  UMOV UR4, 0xffffffff ;  /* 0xffffffff00047882 */ /* 0x000fc60000000000 */
[----:B------:R-:W-:Y:S05]  /*1bde0*/  BRA.DIV UR4, `(.L_x_10673) ;  /* 0x00000042046c7947 */ /* 0x000fea000b800000 */
[----:B------:R-:W-:-:S13]  /*1bdf0*/  ELECT P6, URZ, PT ;  /* 0x00000000003f782f */ /* 0x000fda00038c0000 */
.L_x_10837:
[----:B------:R-:W-:Y:S05]  /*1be00*/  @!P6 BRA `(.L_x_10405) ;  /* 0x000000000080e947 */ /* 0x000fea0003800000 */
[----:B------:R-:W-:-:S06]  /*1be10*/  ULOP3.LUT UR4, UR36, 0x2, URZ, 0xfc, !UPT ;  /* 0x0000000224047892 */ /* 0x000fcc000f8efc3f */
[----:B0-----:R-:W-:-:S05]  /*1be20*/  IMAD.U32 R0, RZ, RZ, UR4 ;  /* 0x00000004ff007e24 */ /* 0x001fca000f8e00ff */
[----:B------:R-:W-:-:S13]  /*1be30*/  ISETP.NE.AND P0, PT, R0, 0x3, PT ;  /* 0x000000030000780c */ /* 0x000fda0003f05270 */
[----:B------:R-:W-:Y:S05]  /*1be40*/  @!P0 BRA `(.L_x_10674) ;  /* 0x0000000000048947 */ /* 0x000fea0003800000 */
[----:B------:R-:W-:Y:S01]  /*1be50*/  BPT.TRAP 0x1 ;  /* 0x000000040000795c */ /* 0x000fe20000300000 */
.L_x_10674:
[----:B------:R-:W4:Y:S01]  /*1be60*/  LDL R0, [R1] ;  /* 0x0000000001007983 */ /* 0x000f220000100800 */
[C---:B------:R-:W-:Y:S02]  /*1be70*/  IMAD R3, R28.reuse, 0x8, R5 ;  /* 0x000000081c037824 */ /* 0x040fe400078e0205 */
[----:B------:R-:W-:-:S05]  /*1be80*/  VIADD R28, R28, 0x1 ;  /* 0x000000011c1c7836 */ /* 0x000fca0000000000 */
[----:B------:R-:W-:Y:S02]  /*1be90*/  ISETP.NE.AND P2, PT, R28, 0x2, PT ;  /* 0x000000021c00780c */ /* 0x000fe40003f45270 */
[----:B----4-:R-:W-:Y:S02]  /*1bea0*/  SHF.L.U32 R2, R0, 0x1f, RZ ;  /* 0x0000001f00027819 */ /* 0x010fe400000006ff */
[----:B------:R-:W-:Y:S02]  /*1beb0*/  SEL R0, RZ, 0x1, P2 ;  /* 0x00000001ff007807 */ /* 0x000fe40001000000 */
[----:B------:R-:W0:Y:S02]  /*1bec0*/  SYNCS.PHASECHK.TRANS64.TRYWAIT P1, [R3+URZ+0x2d840], R2 ;  /* 0x02d84002030075a7 */ /* 0x000e24000802017f */
[----:B0-----:R-:W-:Y:S05]  /*1bed0*/  @!P1 BRA `(.L_x_10675) ;  /* 0x0000004000509947 */ /* 0x001fea0003800000 */
.L_x_10838:
[----:B------:R-:W4:Y:S01]  /*1bee0*/  LDL.LU R4, [R1] ;  /* 0x0000000001047983 */ /* 0x000f220000300800 */
[----:B------:R-:W-:Y:S02]  /*1bef0*/  SEL R28, R28, RZ, P2 ;  /* 0x000000ff1c1c7207 */ /* 0x000fe40001000000 */
[----:B----4-:R-:W-:Y:S01]  /*1bf00*/  LOP3.LUT R0, R4, R0, RZ, 0x3c, !PT ;  /* 0x0000000004007212 */ /* 0x010fe200078e3cff */
[----:B------:R-:W-:Y:S06]  /*1bf10*/  @!P0 BRA `(.L_x_10676) ;  /* 0x0000000000048947 */ /* 0x000fec0003800000 */
[----:B------:R-:W-:Y:S01]  /*1bf20*/  BPT.TRAP 0x1 ;  /* 0x000000040000795c */ /* 0x000fe20000300000 */
.L_x_10676:
[----:B------:R-:W-:Y:S01]  /*1bf30*/  IMAD R5, R28, 0x8, R5 ;  /* 0x000000081c057824 */ /* 0x000fe200078e0205 */
[----:B------:R-:W-:-:S04]  /*1bf40*/  SHF.L.U32 R0, R0, 0x1f, RZ ;  /* 0x0000001f00007819 */ /* 0x000fc800000006ff */
[----:B------:R-:W1:Y:S02]  /*1bf50*/  SYNCS.PHASECHK.TRANS64.TRYWAIT P1, [R5+URZ+0x2d840], R0 ;  /* 0x02d84000050075a7 */ /* 0x000e64000802017f */
[----:B-1----:R-:W-:Y:S05]  /*1bf60*/  @!P1 BRA `(.L_x_10677) ;  /* 0x0000004000409947 */ /* 0x002fea0003800000 */
.L_x_10839:
[----:B------:R-:W-:Y:S05]  /*1bf70*/  @!P0 BRA `(.L_x_10678) ;  /* 0x0000000000048947 */ /* 0x000fea0003800000 */
[----:B------:R-:W-:Y:S01]  /*1bf80*/  BPT.TRAP 0x1 ;  /* 0x000000040000795c */ /* 0x000fe20000300000 */
.L_x_10678:
[----:B------:R-:W4:Y:S02]  /*1bf90*/  SYNCS.PHASECHK.TRANS64.TRYWAIT P1, [R3+URZ+0x2d860], R2 ;  /* 0x02d86002030075a7 */ /* 0x000f24000802017f */
[----:B----4-:R-:W-:Y:S05]  /*1bfa0*/  @!P1 BRA `(.L_x_10679) ;  /* 0x0000004000449947 */ /* 0x010fea0003800000 */
.L_x_10840:
[----:B------:R-:W-:Y:S05]  /*1bfb0*/  @!P0 BRA `(.L_x_10680) ;  /* 0x0000000000048947 */ /* 0x000fea0003800000 */
[----:B------:R-:W-:Y:S01]  /*1bfc0*/  BPT.TRAP 0x1 ;  /* 0x000000040000795c */ /* 0x000fe20000300000 */
.L_x_10680:
[----:B------:R0:W0:Y:S02]  /*1bfd0*/  SYNCS.PHASECHK.TRANS64.TRYWAIT P0, [R5+URZ+0x2d860], R0 ;  /* 0x02d86000050075a7 */ /* 0x000024000800017f */
[----:B0-----:R-:W-:Y:S05]  /*1bfe0*/  @!P0 NANOSLEEP.SYNCS 0x989680 ;  /* 0x009896800000895d */ /* 0x001fea0003900000 */
[----:B------:R-:W0:Y:S02]  /*1bff0*/  @!P0 SYNCS.PHASECHK.TRANS64 P0, [R5+URZ+0x2d860], R0 ;  /* 0x02d86000050085a7 */ /* 0x000e24000800007f */
[----:B0-----:R-:W-:Y:S05]  /*1c000*/  @!P0 BRA `(.L_x_10680) ;  /* 0xfffffffc00f08947 */ /* 0x001fea000383ffff */
.L_x_10405:
[----:B------:R-:W-:Y:S05]  /*1c010*/  BSYNC B9 ;  /* 0x0000000000097941 */ /* 0x000fea0003800000 */
.L_x_10402:
[----:B------:R-:W-:Y:S05]  /*1c020*/  EXIT ;  /* 0x000000000000794d */ /* 0x000fea0003800000 */
.L_x_10423:
[----:B0-----:R0:W1:Y:S02]  /*1c030*/  SYNCS.PHASECHK.TRANS64.TRYWAIT P4, [R53+URZ+0x2d890], R80 ;  /* 0x02d89050350075a7 */ /* 0x001064000808017f */
[----:B-1----:R-:W-:Y:S05]  /*1c040*/  @!P4 NANOSLEEP.SYNCS 0x989680 ;  /* 0x009896800000c95d */ /* 0x002fea0003900000 */
[----:B------:R-:W1:Y:S02]  /*1c050*/  @!P4 SYNCS.PHASECHK.TRANS64 P4, [R53+URZ+0x2d890], R80 ;  /* 0x02d890503500c5a7 */ /* 0x000e64000808007f */
[----:B-1----:R-:W-:Y:S05]  /*1c060*/  @!P4 BRA `(.L_x_10423) ;  /* 0xfffffffc00f0c947 */ /* 0x002fea000383ffff */
[----:B------:R-:W-:Y:S05]  /*1c070*/  BRA `(.L_x_10681) ;  /* 0xfffffe74002c7947 */ /* 0x000fea000383ffff */
.L_x_10424:
        /* <DEDUP_REMOVED lines=8> */
.L_x_10683:
[----:B------:R-:W-:Y:S05]  /*1c100*/  BSYNC B1 ;  /* 0x0000000000017941 */ /* 0x000fea0003800000 */
.L_x_10682:
        /* <DEDUP_REMOVED lines=8> */
.L_x_10684:
[----:B------:R-:W-:Y:S01]  /*1c190*/  IMAD.MOV.U32 R56, RZ, RZ, R14 ;  /* 0x000000ffff387224 */ /* 0x000fe200078e000e */
[----:B------:R-:W-:Y:S06]  /*1c1a0*/  BRA `(.L_x_10685) ;  /* 0xfffffe7000f47947 */ /* 0x000fec000383ffff */
.L_x_10452:
[----:B0-----:R0:W1:Y:S02]  /*1c1b0*/  SYNCS.PHASECHK.TRANS64.TRYWAIT P4, [R53+URZ+0x2d890], R80 ;  /* 0x02d89050350075a7 */ /* 0x001064000808017f */
[----:B-1----:R-:W-:Y:S05]  /*1c1c0*/  @!P4 NANOSLEEP.SYNCS 0x989680 ;  /* 0x009896800000c95d */ /* 0x002fea0003900000 */
[----:B------:R-:W1:Y:S02]  /*1c1d0*/  @!P4 SYNCS.PHASECHK.TRANS64 P4, [R53+URZ+0x2d890], R80 ;  /* 0x02d890503500c5a7 */ /* 0x000e64000808007f */
[----:B-1----:R-:W-:Y:S05]  /*1c1e0*/  @!P4 BRA `(.L_x_10452) ;  /* 0xfffffffc00f0c947 */ /* 0x002fea000383ffff */
[----:B------:R-:W-:Y:S05]  /*1c1f0*/  BRA `(.L_x_10686) ;  /* 0xfffffe8c00fc7947 */ /* 0x000fea000383ffff */
.L_x_10453:
        /* <DEDUP_REMOVED lines=8> */
.L_x_10688:
[----:B------:R-:W-:Y:S05]  /*1c280*/  BSYNC B1 ;  /* 0x0000000000017941 */ /* 0x000fea0003800000 */
.L_x_10687:
        /* <DEDUP_REMOVED lines=8> */
.L_x_10689:
[----:B------:R-:W-:Y:S01]  /*1c310*/  IMAD.MOV.U32 R84, RZ, RZ, R14 ;  /* 0x000000ffff547224 */ /* 0x000fe200078e000e */
[----:B------:R-:W-:Y:S06]  /*1c320*/  BRA `(.L_x_10690) ;  /* 0xfffffe8c00c47947 */ /* 0x000fec000383ffff */
.L_x_10466:
[----:B0-----:R0:W1:Y:S02]  /*1c330*/  SYNCS.PHASECHK.TRANS64.TRYWAIT P3, [R53+URZ+0x2d890], R80 ;  /* 0x02d89050350075a7 */ /* 0x001064000806017f */
[----:B-1----:R-:W-:Y:S05]  /*1c340*/  @!P3 NANOSLEEP.SYNCS 0x989680 ;  /* 0x009896800000b95d */ /* 0x002fea0003900000 */
[----:B------:R-:W1:Y:S02]  /*1c350*/  @!P3 SYNCS.PHASECHK.TRANS64 P3, [R53+URZ+0x2d890], R80 ;  /* 0x02d890503500b5a7 */ /* 0x000e64000806007f */
[----:B-1----:R-:W-:Y:S05]  /*1c360*/  @!P3 BRA `(.L_x_10466) ;  /* 0xfffffffc00f0b947 */ /* 0x002fea000383ffff */
[----:B------:R-:W-:Y:S05]  /*1c370*/  BRA `(.L_x_10691) ;  /* 0xfffffea400d87947 */ /* 0x000fea000383ffff */
.L_x_10467:
[----:B------:R-:W-:Y:S01]  /*1c380*/  BSSY B1, `(.L_x_10692) ;  /* 0x0000007000017945 */ /* 0x000fe20003800000 */
[----:B------:R-:W-:Y:S02]  /*1c390*/  IMAD.MOV.U32 R12, RZ, RZ, RZ ;  /* 0x000000ffff0c7224 */ /* 0x000fe400078e00ff */
[----:B------:R-:W-:Y:S02]  /*1c3a0*/  IMAD.MOV.U32 R11, RZ, RZ, 0x1e1f ;  /* 0x00001e1fff0b7424 */ /* 0x000fe400078e00ff */
[----:B------:R-:W-:-:S07]  /*1c3b0*/  IMAD.MOV.U32 R15, RZ, RZ, -0x1 ;  /* 0xffffffffff0f7424 */ /* 0x000fce00078e00ff */
[----:B0-----:R-:W-:Y:S05]  /*1c3c0*/  WARPSYNC.COLLECTIVE R15, `(.L_x_10693) ;  /* 0x000000000f087348 */ /* 0x001fea0003c00000 */
[----:B------:R1:W2:Y:S02]  /*1c3d0*/  SHFL.IDX P6, R14, R13, R12, R11 ;  /* 0x0000000c0d0e7389 */ /* 0x0002a400000c000b */
[----:B012---:R-:W-:Y:S01]  /*1c3e0*/  ENDCOLLECTIVE ;  /* 0x000000000000791b */ /* 0x007fe20003800000 */
.L_x_10693:
[----:B------:R-:W-:Y:S05]  /*1c3f0*/  BSYNC B1 ;  /* 0x0000000000017941 */ /* 0x000fea0003800000 */
.L_x_10692:
        /* <DEDUP_REMOVED lines=8> */
.L_x_10694:
[----:B------:R-:W-:Y:S01]  /*1c480*/  IMAD.MOV.U32 R35, RZ, RZ, R14 ;  /* 0x000000ffff237224 */ /* 0x000fe200078e000e */
[----:B------:R-:W-:Y:S06]  /*1c490*/  BRA `(.L_x_10695) ;  /* 0xfffffea400f47947 */ /* 0x000fec000383ffff */
.L_x_10471:
[----:B------:R0:W0:Y:S02]  /*1c4a0*/  SYNCS.PHASECHK.TRANS64.TRYWAIT P2, [R53+URZ+0x2d8b0], R80 ;  /* 0x02d8b050350075a7 */ /* 0x000024000804017f */
[----:B0-----:R-:W-:Y:S05]  /*1c4b0*/  @!P2 NANOSLEEP.SYNCS 0x989680 ;  /* 0x009896800000a95d */ /* 0x001fea0003900000 */
[----:B------:R-:W0:Y:S02]  /*1c4c0*/  @!P2 SYNCS.PHASECHK.TRANS64 P2, [R53+URZ+0x2d8b0], R80 ;  /* 0x02d8b0503500a5a7 */ /* 0x000e24000804007f */
[----:B0-----:R-:W-:Y:S05]  /*1c4d0*/  @!P2 BRA `(.L_x_10471) ;  /* 0xfffffffc00f0a947 */ /* 0x001fea000383ffff */
[----:B------:R-:W-:Y:S05]  /*1c4e0*/  BRA `(.L_x_10696) ;  /* 0xfffffea800d07947 */ /* 0x000fea000383ffff */
.L_x_10479:
[----:B------:R-:W-:Y:S01]  /*1c4f0*/  BSSY B0, `(.L_x_10697) ;  /* 0x0000007000007945 */ /* 0x000fe20003800000 */
[----:B------:R-:W-:Y:S02]  /*1c500*/  IMAD.MOV.U32 R12, RZ, RZ, RZ ;  /* 0x000000ffff0c7224 */ /* 0x000fe400078e00ff */
[----:B------:R-:W-:Y:S02]  /*1c510*/  IMAD.MOV.U32 R11, RZ, RZ, 0x1f ;  /* 0x0000001fff0b7424 */ /* 0x000fe400078e00ff */
[----:B------:R-:W-:-:S07]  /*1c520*/  IMAD.MOV.U32 R15, RZ, RZ, -0x1 ;  /* 0xffffffffff0f7424 */ /* 0x000fce00078e00ff */
[----:B-----5:R-:W-:Y:S05]  /*1c530*/  WARPSYNC.COLLECTIVE R15, `(.L_x_10698) ;  /* 0x000000000f087348 */ /* 0x020fea0003c00000 */
[----:B------:R0:W1:Y:S02]  /*1c540*/  SHFL.IDX P6, R14, R13, R12, R11 ;  /* 0x0000000c0d0e7389 */ /* 0x00006400000c000b */
[----:B01---5:R-:W-:Y:S01]  /*1c550*/  ENDCOLLECTIVE ;  /* 0x000000000000791b */ /* 0x023fe20003800000 */
.L_x_10698:
[----:B------:R-:W-:Y:S05]  /*1c560*/  BSYNC B0 ;  /* 0x0000000000007941 */ /* 0x000fea0003800000 */
.L_x_10697:
[----:B------:R0:W-:Y:S01]  /*1c570*/  STL [R1+0x7c], R14 ;  /* 0x00007c0e01007387 */ /* 0x0001e20000100800 */
[----:B------:R-:W-:Y:S05]  /*1c580*/  BRA `(.L_x_10699) ;  /* 0xfffffeb4002c7947 */ /* 0x000fea000383ffff */
.L_x_10490:
[----:B------:R-:W-:Y:S01]  /*1c590*/  BSSY B1, `(.L_x_10700) ;  /* 0x0000008000017945 */ /* 0x000fe20003800000 */
[----:B------:R-:W-:Y:S01]  /*1c5a0*/  IMAD.MOV.U32 R13, RZ, RZ, R25 ;  /* 0x000000ffff0d7224 */ /* 0x000fe200078e0019 */
[----:B------:R-:W-:Y:S01]  /*1c5b0*/  MOV R15, 0xffffffff ;  /* 0xffffffff000f7802 */ /* 0x000fe20000000f00 */
[----:B------:R-:W-:Y:S02]  /*1c5c0*/  IMAD.MOV.U32 R12, RZ, RZ, RZ ;  /* 0x000000ffff0c7224 */ /* 0x000fe400078e00ff */
[----:B------:R-:W-:-:S07]  /*1c5d0*/  IMAD.MOV.U32 R11, RZ, RZ, 0x1e1f ;  /* 0x00001e1fff0b7424 */ /* 0x000fce00078e00ff */
[----:B0-----:R-:W-:Y:S05]  /*1c5e0*/  WARPSYNC.COLLECTIVE R15, `(.L_x_10701) ;  /* 0x000000000f087348 */ /* 0x001fea0003c00000 */
[----:B0-----:R0:W1:Y:S02]  /*1c5f0*/  SHFL.IDX P6, R14, R13, R12, R11 ;  /* 0x0000000c0d0e7389 */ /* 0x00106400000c000b */
[----:B01----:R-:W-:Y:S01]  /*1c600*/  ENDCOLLECTIVE ;  /* 0x000000000000791b */ /* 0x003fe20003800000 */
.L_x_10701:
[----:B------:R-:W-:Y:S05]  /*1c610*/  BSYNC B1 ;  /* 0x0000000000017941 */ /* 0x000fea0003800000 */
.L_x_10700:
        /* <DEDUP_REMOVED lines=8> */
.L_x_10702:
[----:B------:R-:W-:Y:S02]  /*1c6a0*/  IMAD.MOV.U32 R13, RZ, RZ, R37 ;  /* 0x000000ffff0d7224 */ /* 0x000fe400078e0025 */
[----:B------:R-:W-:-:S07]  /*1c6b0*/  IMAD.MOV.U32 R38, RZ, RZ, R14 ;  /* 0x000000ffff267224 */ /* 0x000fce00078e000e */
[----:B------:R-:W-:Y:S05]  /*1c6c0*/  WARPSYNC.COLLECTIVE R15, `(.L_x_10703) ;  /* 0x000000000f087348 */ /* 0x000fea0003c00000 */
[----:B------:R0:W1:Y:S02]  /*1c6d0*/  SHFL.IDX P6, R14, R13, R12, R11 ;  /* 0x0000000c0d0e7389 */ /* 0x00006400000c000b */
[----:B01----:R-:W-:Y:S01]  /*1c6e0*/  ENDCOLLECTIVE ;  /* 0x000000000000791b */ /* 0x003fe20003800000 */
.L_x_10703:
[----:B------:R-:W-:Y:S02]  /*1c6f0*/  IMAD.MOV.U32 R13, RZ, RZ, R39 ;  /* 0x000000ffff0d7224 */ /* 0x000fe400078e0027 */
[----:B------:R-:W-:-:S07]  /*1c700*/  IMAD.MOV.U32 R0, RZ, RZ, R14 ;  /* 0x000000ffff007224 */ /* 0x000fce00078e000e */
[----:B------:R-:W-:Y:S05]  /*1c710*/  WARPSYNC.COLLECTIVE R15, `(.L_x_10704) ;  /* 0x000000000f087348 */ /* 0x000fea0003c00000 */
[----:B------:R0:W1:Y:S02]  /*1c720*/  SHFL.IDX P6, R14, R13, R12, R11 ;  /* 0x0000000c0d0e7389 */ /* 0x00006400000c000b */
[----:B01----:R-:W-:Y:S01]  /*1c730*/  ENDCOLLECTIVE ;  /* 0x000000000000791b */ /* 0x003fe20003800000 */
.L_x_10704:
[----:B------:R-:W-:Y:S01]  /*1c740*/  IMAD.MOV.U32 R39, RZ, RZ, R14 ;  /* 0x000000ffff277224 */ /* 0x000fe200078e000e */
[----:B------:R-:W-:Y:S06]  /*1c750*/  BRA `(.L_x_10705) ;  /* 0xfffffeb800347947 */ /* 0x000fec000383ffff */
.L_x_10494:
[----:B0-----:R0:W1:Y:S02]  /*1c760*/  SYNCS.PHASECHK.TRANS64.TRYWAIT P0, [R2+URZ+0x2d800], R3 ;  /* 0x02d80003020075a7 */ /* 0x001064000800017f */
[----:B-1----:R-:W-:Y:S05]  /*1c770*/  @!P0 NANOSLEEP.SYNCS 0x989680 ;  /* 0x009896800000895d */ /* 0x002fea0003900000 */
[----:B------:R-:W1:Y:S02]  /*1c780*/  @!P0 SYNCS.PHASECHK.TRANS64 P0, [R2+URZ+0x2d800], R3 ;  /* 0x02d80003020085a7 */ /* 0x000e64000800007f */
[----:B-1----:R-:W-:Y:S05]  /*1c790*/  @!P0 BRA `(.L_x_10494) ;  /* 0xfffffffc00f08947 */ /* 0x002fea000383ffff */
[----:B------:R-:W-:Y:S05]  /*1c7a0*/  BRA `(.L_x_10706) ;  /* 0xfffffec0007c7947 */ /* 0x000fea000383ffff */
.L_x_10506:
[----:B------:R-:W-:Y:S01]  /*1c7b0*/  BSSY B1, `(.L_x_10707) ;  /* 0x0000008000017945 */ /* 0x000fe20003800000 */
[----:B------:R-:W-:Y:S02]  /*1c7c0*/  IMAD.MOV.U32 R13, RZ, RZ, R25 ;  /* 0x000000ffff0d7224 */ /* 0x000fe400078e0019 */
[----:B------:R-:W-:Y:S02]  /*1c7d0*/  IMAD.MOV.U32 R12, RZ, RZ, RZ ;  /* 0x000000ffff0c7224 */ /* 0x000fe400078e00ff */
[----:B------:R-:W-:Y:S02]  /*1c7e0*/  IMAD.MOV.U32 R11, RZ, RZ, 0x1e1f ;  /* 0x00001e1fff0b7424 */ /* 0x000fe400078e00ff */
[----:B------:R-:W-:-:S07]  /*1c7f0*/  IMAD.MOV.U32 R15, RZ, RZ, -0x1 ;  /* 0xffffffffff0f7424 */ /* 0x000fce00078e00ff */
[----:B0-----:R-:W-:Y:S05]  /*1c800*/  WARPSYNC.COLLECTIVE R15, `(.L_x_10708) ;  /* 0x000000000f087348 */ /* 0x001fea0003c00000 */
[----:B0-----:R0:W1:Y:S02]  /*1c810*/  SHFL.IDX P6, R14, R13, R12, R11 ;  /* 0x0000000c0d0e7389 */ /* 0x00106400000c000b */
[----:B01----:R-:W-:Y:S01]  /*1c820*/  ENDCOLLECTIVE ;  /* 0x000000000000791b */ /* 0x003fe20003800000 */
.L_x_10708:
[----:B------:R-:W-:Y:S05]  /*1c830*/  BSYNC B1 ;  /* 0x0000000000017941 */ /* 0x000fea0003800000 */
.L_x_10707:
        /* <DEDUP_REMOVED lines=8> */
.L_x_10709:
[----:B------:R-:W-:Y:S02]  /*1c8c0*/  IMAD.MOV.U32 R13, RZ, RZ, R37 ;  /* 0x000000ffff0d7224 */ /* 0x000fe400078e0025 */
[----:B------:R-:W-:-:S07]  /*1c8d0*/  IMAD.MOV.U32 R3, RZ, RZ, R14 ;  /* 0x000000ffff037224 */ /* 0x000fce00078e000e */
[----:B------:R-:W-:Y:S05]  /*1c8e0*/  WARPSYNC.COLLECTIVE R15, `(.L_x_10710) ;  /* 0x000000000f087348 */ /* 0x000fea0003c00000 */
[----:B------:R0:W1:Y:S02]  /*1c8f0*/  SHFL.IDX P6, R14, R13, R12, R11 ;  /* 0x0000000c0d0e7389 */ /* 0x00006400000c000b */
[----:B01----:R-:W-:Y:S01]  /*1c900*/  ENDCOLLECTIVE ;  /* 0x000000000000791b */ /* 0x003fe20003800000 */
.L_x_10710:
[----:B------:R-:W-:Y:S02]  /*1c910*/  IMAD.MOV.U32 R13, RZ, RZ, R39 ;  /* 0x000000ffff0d7224 */ /* 0x000fe400078e0027 */
[----:B------:R-:W-:-:S07]  /*1c920*/  IMAD.MOV.U32 R37, RZ, RZ, R14 ;  /* 0x000000ffff257224 */ /* 0x000fce00078e000e */
[----:B------:R-:W-:Y:S05]  /*1c930*/  WARPSYNC.COLLECTIVE R15, `(.L_x_10711) ;  /* 0x000000000f087348 */ /* 0x000fea0003c00000 */
[----:B------:R0:W1:Y:S02]  /*1c940*/  SHFL.IDX P6, R14, R13, R12, R11 ;  /* 0x0000000c0d0e7389 */ /* 0x00006400000c000b */
[----:B01----:R-:W-:Y:S01]  /*1c950*/  ENDCOLLECTIVE ;  /* 0x000000000000791b */ /* 0x003fe20003800000 */
.L_x_10711:
[----:B------:R-:W-:Y:S01]  /*1c960*/  IMAD.MOV.U32 R38, RZ, RZ, R14 ;  /* 0x000000ffff267224 */ /* 0x000fe200078e000e */
[----:B------:R-:W-:Y:S06]  /*1c970*/  BRA `(.L_x_10712) ;  /* 0xfffffed400207947 */ /* 0x000fec000383ffff */
.L_x_10510:
[----:B0-----:R0:W1:Y:S02]  /*1c980*/  SYNCS.PHASECHK.TRANS64.TRYWAIT P0, [R2+URZ+0x2d800], R3 ;  /* 0x02d80003020075a7 */ /* 0x001064000800017f */
[----:B-1----:R-:W-:Y:S05]  /*1c990*/  @!P0 NANOSLEEP.SYNCS 0x989680 ;  /* 0x009896800000895d */ /* 0x002fea0003900000 */
[----:B------:R-:W1:Y:S02]  /*1c9a0*/  @!P0 SYNCS.PHASECHK.TRANS64 P0, [R2+URZ+0x2d800], R3 ;  /* 0x02d80003020085a7 */ /* 0x000e64000800007f */
[----:B-1----:R-:W-:Y:S05]  /*1c9b0*/  @!P0 BRA `(.L_x_10510) ;  /* 0xfffffffc00f08947 */ /* 0x002fea000383ffff */
[----:B------:R-:W-:Y:S05]  /*1c9c0*/  BRA `(.L_x_10713) ;  /* 0xfffffed800d47947 */ /* 0x000fea000383ffff */
.L_x_10518:
[----:B-1----:R1:W3:Y:S02]  /*1c9d0*/  SYNCS.PHASECHK.TRANS64.TRYWAIT P1, [R0+URZ+0x2d830], R5 ;  /* 0x02d83005000075a7 */ /* 0x0022e4000802017f */
[----:B---3--:R-:W-:Y:S05]  /*1c9e0*/  @!P1 NANOSLEEP.SYNCS 0x989680 ;  /* 0x009896800000995d */ /* 0x008fea0003900000 */
[----:B------:R-:W3:Y:S02]  /*1c9f0*/  @!P1 SYNCS.PHASECHK.TRANS64 P1, [R0+URZ+0x2d830], R5 ;  /* 0x02d83005000095a7 */ /* 0x000ee4000802007f */
[----:B---3--:R-:W-:Y:S05]  /*1ca00*/  @!P1 BRA `(.L_x_10518) ;  /* 0xfffffffc00f09947 */ /* 0x008fea000383ffff */
[----:B------:R-:W-:Y:S05]  /*1ca10*/  BRA `(.L_x_10517) ;  /* 0xfffffef000a87947 */ /* 0x000fea000383ffff */
.L_x_10525:
[----:B-1----:R1:W2:Y:S02]  /*1ca20*/  SYNCS.PHASECHK.TRANS64.TRYWAIT P2, [R9+URZ+0x2d830], R6 ;  /* 0x02d83006090075a7 */ /* 0x0022a4000804017f */
[----:B--2---:R-:W-:Y:S05]  /*1ca30*/  @!P2 NANOSLEEP.SYNCS 0x989680 ;  /* 0x009896800000a95d */ /* 0x004fea0003900000 */
[----:B------:R-:W2:Y:S02]  /*1ca40*/  @!P2 SYNCS.PHASECHK.TRANS64 P2, [R9+URZ+0x2d830], R6 ;  /* 0x02d830060900a5a7 */ /* 0x000ea4000804007f */
[----:B--2---:R-:W-:Y:S05]  /*1ca50*/  @!P2 BRA `(.L_x_10525) ;  /* 0xfffffffc00f0a947 */ /* 0x004fea000383ffff */
[----:B------:R-:W-:Y:S05]  /*1ca60*/  BRA `(.L_x_10524) ;  /* 0xffffff1c00f07947 */ /* 0x000fea000383ffff */
.L_x_10529:
[----:B-1----:R1:W2:Y:S02]  /*1ca70*/  SYNCS.PHASECHK.TRANS64.TRYWAIT P1, [R9+URZ+0x2d850], R6 ;  /* 0x02d85006090075a7 */ /* 0x0022a4000802017f */
[----:B--2---:R-:W-:Y:S05]  /*1ca80*/  @!P1 NANOSLEEP.SYNCS 0x989680 ;  /* 0x009896800000995d */ /* 0x004fea0003900000 */
[----:B------:R-:W2:Y:S02]  /*1ca90*/  @!P1 SYNCS.PHASECHK.TRANS64 P1, [R9+URZ+0x2d850], R6 ;  /* 0x02d85006090095a7 */ /* 0x000ea4000802007f */
[----:B--2---:R-:W-:Y:S05]  /*1caa0*/  @!P1 BRA `(.L_x_10529) ;  /* 0xfffffffc00f09947 */ /* 0x004fea000383ffff */
[----:B------:R-:W-:Y:S05]  /*1cab0*/  BRA `(.L_x_10526) ;  /* 0xffffff2400187947 */ /* 0x000fea000383ffff */
.L_x_10536:
[----:B-1----:R1:W2:Y:S02]  /*1cac0*/  SYNCS.PHASECHK.TRANS64.TRYWAIT P1, [R5+URZ+0x2d850], R0 ;  /* 0x02d85000050075a7 */ /* 0x0022a4000802017f */
[----:B--2---:R-:W-:Y:S05]  /*1cad0*/  @!P1 NANOSLEEP.SYNCS 0x989680 ;  /* 0x009896800000995d */ /* 0x004fea0003900000 */
[----:B------:R-:W2:Y:S02]  /*1cae0*/  @!P1 SYNCS.PHASECHK.TRANS64 P1, [R5+URZ+0x2d850], R0 ;  /* 0x02d85000050095a7 */ /* 0x000ea4000802007f */
[----:B--2---:R-:W-:Y:S05]  /*1caf0*/  @!P1 BRA `(.L_x_10536) ;  /* 0xfffffffc00f09947 */ /* 0x004fea000383ffff */
[----:B------:R-:W-:Y:S05]  /*1cb00*/  BRA `(.L_x_10535) ;  /* 0xffffff4c00147947 */ /* 0x000fea000383ffff */
.L_x_10542:
[----:B------:R-:W-:Y:S02]  /*1cb10*/  IMAD.MOV.U32 R13, RZ, RZ, R9 ;  /* 0x000000ffff0d7224 */ /* 0x000fe400078e0009 */
[----:B------:R-:W-:Y:S02]  /*1cb20*/  IMAD.MOV.U32 R12, RZ, RZ, RZ ;  /* 0x000000ffff0c7224 */ /* 0x000fe400078e00ff */
[----:B------:R-:W-:Y:S02]  /*1cb30*/  IMAD.MOV.U32 R11, RZ, RZ, 0x1c1f ;  /* 0x00001c1fff0b7424 */ /* 0x000fe400078e00ff */
[----:B------:R-:W-:-:S07]  /*1cb40*/  IMAD.MOV.U32 R15, RZ, RZ, -0x1 ;  /* 0xffffffffff0f7424 */ /* 0x000fce00078e00ff */
[----:B-----5:R-:W-:Y:S05]  /*1cb50*/  WARPSYNC.COLLECTIVE R15, `(.L_x_10714) ;  /* 0x000000000f087348 */ /* 0x020fea0003c00000 */
[----:B------:R0:W1:Y:S02]  /*1cb60*/  SHFL.IDX P6, R14, R13, R12, R11 ;  /* 0x0000000c0d0e7389 */ /* 0x00006400000c000b */
[----:B01---5:R-:W-:Y:S01]  /*1cb70*/  ENDCOLLECTIVE ;  /* 0x000000000000791b */ /* 0x023fe20003800000 */
.L_x_10714:
[----:B------:R-:W-:Y:S02]  /*1cb80*/  IMAD.MOV.U32 R13, RZ, RZ, R0 ;  /* 0x000000ffff0d7224 */ /* 0x000fe400078e0000 */
[----:B------:R-:W-:-:S07]  /*1cb90*/  IMAD.MOV.U32 R3, RZ, RZ, R14 ;  /* 0x000000ffff037224 */ /* 0x000fce00078e000e */
[----:B------:R-:W-:Y:S05]  /*1cba0*/  WARPSYNC.COLLECTIVE R15, `(.L_x_10715) ;  /* 0x000000000f087348 */ /* 0x000fea0003c00000 */
[----:B------:R0:W1:Y:S02]  /*1cbb0*/  SHFL.IDX P6, R14, R13, R12, R11 ;  /* 0x0000000c0d0e7389 */ /* 0x00006400000c000b */
[----:B01----:R-:W-:Y:S01]  /*1cbc0*/  ENDCOLLECTIVE ;  /* 0x000000000000791b */ /* 0x003fe20003800000 */
.L_x_10715:
[----:B------:R-:W-:Y:S05]  /*1cbd0*/  BRA `(.L_x_10716) ;  /* 0xffffff6400ec7947 */ /* 0x000fea000383ffff */
.L_x_10545:
[----:B------:R-:W-:Y:S01]  /*1cbe0*/  BSSY B1, `(.L_x_10717) ;  /* 0x0000008000017945 */ /* 0x000fe20003800000 */
[----:B---3--:R-:W-:Y:S01]  /*1cbf0*/  MOV R13, R9 ;  /* 0x00000009000d7202 */ /* 0x008fe20000000f00 */
[----:B------:R-:W-:Y:S02]  /*1cc00*/  IMAD.MOV.U32 R12, RZ, RZ, 0x1 ;  /* 0x00000001ff0c7424 */ /* 0x000fe400078e00ff */
[----:B------:R-:W-:Y:S02]  /*1cc10*/  IMAD.MOV.U32 R11, RZ, RZ, 0x1c1f ;  /* 0x00001c1fff0b7424 */ /* 0x000fe400078e00ff */
[----:B------:R-:W-:-:S07]  /*1cc20*/  IMAD.MOV.U32 R15, RZ, RZ, -0x1 ;  /* 0xffffffffff0f7424 */ /* 0x000fce00078e00ff */
[----:B012--5:R-:W-:Y:S05]  /*1cc30*/  WARPSYNC.COLLECTIVE R15, `(.L_x_10718) ;  /* 0x000000000f087348 */ /* 0x027fea0003c00000 */
[----:B--2---:R2:W3:Y:S02]  /*1cc40*/  SHFL.IDX P6, R14, R13, R12, R11 ;  /* 0x0000000c0d0e7389 */ /* 0x0044e400000c000b */
[----:B0123-5:R-:W-:Y:S01]  /*1cc50*/  ENDCOLLECTIVE ;  /* 0x000000000000791b */ /* 0x02ffe20003800000 */
.L_x_10718:
[----:B------:R-:W-:Y:S05]  /*1cc60*/  BSYNC B1 ;  /* 0x0000000000017941 */ /* 0x000fea0003800000 */
.L_x_10717:
        /* <DEDUP_REMOVED lines=8> */
.L_x_10719:
[----:B------:R-:W-:Y:S05]  /*1ccf0*/  BRA `(.L_x_10720) ;  /* 0xffffff6400fc7947 */ /* 0x000fea000383ffff */
.L_x_10547:
[----:B------:R-:W-:Y:S02]  /*1cd00*/  IMAD.MOV.U32 R13, RZ, RZ, R24 ;  /* 0x000000ffff0d7224 */ /* 0x000fe400078e0018 */
[----:B------:R-:W-:Y:S02]  /*1cd10*/  IMAD.MOV.U32 R12, RZ, RZ, RZ ;  /* 0x000000ffff0c7224 */ /* 0x000fe400078e00ff */
[----:B------:R-:W-:Y:S02]  /*1cd20*/  IMAD.MOV.U32 R11, RZ, RZ, 0x1c1f ;  /* 0x00001c1fff0b7424 */ /* 0x000fe400078e00ff */
[----:B------:R-:W-:-:S07]  /*1cd30*/  IMAD.MOV.U32 R15, RZ, RZ, -0x1 ;  /* 0xffffffffff0f7424 */ /* 0x000fce00078e00ff */
[----:B------:R-:W-:Y:S05]  /*1cd40*/  WARPSYNC.COLLECTIVE R15, `(.L_x_10721) ;  /* 0x000000000f087348 */ /* 0x000fea0003c00000 */
[----:B------:R0:W1:Y:S02]  /*1cd50*/  SHFL.IDX P6, R14, R13, R12, R11 ;  /* 0x0000000c0d0e7389 */ /* 0x00006400000c000b */
[----:B01----:R-:W-:Y:S01]  /*1cd60*/  ENDCOLLECTIVE ;  /* 0x000000000000791b */ /* 0x003fe20003800000 */
.L_x_10721:
[----:B------:R-:W-:Y:S02]  /*1cd70*/  IMAD.MOV.U32 R13, RZ, RZ, R0 ;  /* 0x000000ffff0d7224 */ /* 0x000fe400078e0000 */
[----:B------:R-:W-:-:S07]  /*1cd80*/  IMAD.MOV.U32 R3, RZ, RZ, R14 ;  /* 0x000000ffff037224 */ /* 0x000fce00078e000e */
[----:B------:R-:W-:Y:S05]  /*1cd90*/  WARPSYNC.COLLECTIVE R15, `(.L_x_10722) ;  /* 0x000000000f087348 */ /* 0x000fea0003c00000 */
[----:B------:R0:W1:Y:S02]  /*1cda0*/  SHFL.IDX P6, R14, R13, R12, R11 ;  /* 0x0000000c0d0e7389 */ /* 0x00006400000c000b */
[----:B01----:R-:W-:Y:S01]  /*1cdb0*/  ENDCOLLECTIVE ;  /* 0x000000000000791b */ /* 0x003fe20003800000 */
.L_x_10722:
[----:B------:R-:W-:Y:S05]  /*1cdc0*/  BRA `(.L_x_10723) ;  /* 0xffffff6800c87947 */ /* 0x000fea000383ffff */
.L_x_10550:
[----:B------:R-:W-:Y:S01]  /*1cdd0*/  BSSY B1, `(.L_x_10724) ;  /* 0x0000008000017945 */ /* 0x000fe20003800000 */
[----:B---3--:R-:W-:Y:S02]  /*1cde0*/  IMAD.MOV.U32 R13, RZ, RZ, R24 ;  /* 0x000000ffff0d7224 */ /* 0x008fe400078e0018 */
[----:B------:R-:W-:Y:S02]  /*1cdf0*/  IMAD.MOV.U32 R12, RZ, RZ, 0x1 ;  /* 0x00000001ff0c7424 */ /* 0x000fe400078e00ff */
[----:B------:R-:W-:Y:S02]  /*1ce00*/  IMAD.MOV.U32 R11, RZ, RZ, 0x1c1f ;  /* 0x00001c1fff0b7424 */ /* 0x000fe400078e00ff */
[----:B------:R-:W-:-:S07]  /*1ce10*/  IMAD.MOV.U32 R15, RZ, RZ, -0x1 ;  /* 0xffffffffff0f7424 */ /* 0x000fce00078e00ff */
[----:B012---:R-:W-:Y:S05]  /*1ce20*/  WARPSYNC.COLLECTIVE R15, `(.L_x_10725) ;  /* 0x000000000f087348 */ /* 0x007fea0003c00000 */
[----:B--2---:R2:W3:Y:S02]  /*1ce30*/  SHFL.IDX P6, R14, R13, R12, R11 ;  /* 0x0000000c0d0e7389 */ /* 0x0044e400000c000b */
[----:B0123--:R-:W-:Y:S01]  /*1ce40*/  ENDCOLLECTIVE ;  /* 0x000000000000791b */ /* 0x00ffe20003800000 */
.L_x_10725:
[----:B------:R-:W-:Y:S05]  /*1ce50*/  BSYNC B1 ;  /* 0x0000000000017941 */ /* 0x000fea0003800000 */
.L_x_10724:
        /* <DEDUP_REMOVED lines=8> */
.L_x_10726:
[----:B------:R-:W-:Y:S05]  /*1cee0*/  BRA `(.L_x_10727) ;  /* 0xffffff6c00c47947 */ /* 0x000fea000383ffff */
.L_x_10554:
[----:B------:R-:W-:Y:S02]  /*1cef0*/  IMAD.MOV.U32 R13, RZ, RZ, R4 ;  /* 0x000000ffff0d7224 */ /* 0x000fe400078e0004 */
[----:B------:R-:W-:Y:S02]  /*1cf00*/  IMAD.MOV.U32 R12, RZ, RZ, RZ ;  /* 0x000000ffff0c7224 */ /* 0x000fe400078e00ff */
[----:B------:R-:W-:Y:S02]  /*1cf10*/  IMAD.MOV.U32 R11, RZ, RZ, 0x1c1f ;  /* 0x00001c1fff0b7424 */ /* 0x000fe400078e00ff */
[----:B------:R-:W-:-:S07]  /*1cf20*/  IMAD.MOV.U32 R15, RZ, RZ, -0x1 ;  /* 0xffffffffff0f7424 */ /* 0x000fce00078e00ff */
[----:B-1----:R-:W-:Y:S05]  /*1cf30*/  WARPSYNC.COLLECTIVE R15, `(.L_x_10728) ;  /* 0x000000000f087348 */ /* 0x002fea0003c00000 */
[----:B------:R0:W2:Y:S02]  /*1cf40*/  SHFL.IDX P6, R14, R13, R12, R11 ;  /* 0x0000000c0d0e7389 */ /* 0x0000a400000c000b */
[----:B012---:R-:W-:Y:S01]  /*1cf50*/  ENDCOLLECTIVE ;  /* 0x000000000000791b */ /* 0x007fe20003800000 */
.L_x_10728:
[----:B------:R-:W-:Y:S02]  /*1cf60*/  IMAD.MOV.U32 R13, RZ, RZ, R0 ;  /* 0x000000ffff0d7224 */ /* 0x000fe400078e0000 */
[----:B------:R-:W-:-:S07]  /*1cf70*/  IMAD.MOV.U32 R3, RZ, RZ, R14 ;  /* 0x000000ffff037224 */ /* 0x000fce00078e000e */
[----:B------:R-:W-:Y:S05]  /*1cf80*/  WARPSYNC.COLLECTIVE R15, `(.L_x_10729) ;  /* 0x000000000f087348 */ /* 0x000fea0003c00000 */
[----:B------:R0:W1:Y:S02]  /*1cf90*/  SHFL.IDX P6, R14, R13, R12, R11 ;  /* 0x0000000c0d0e7389 */ /* 0x00006400000c000b */
[----:B01----:R-:W-:Y:S01]  /*1cfa0*/  ENDCOLLECTIVE ;  /* 0x000000000000791b */ /* 0x003fe20003800000 */
.L_x_10729:
[----:B------:R-:W-:Y:S05]  /*1cfb0*/  BRA `(.L_x_10730) ;  /* 0xffffff7c00007947 */ /* 0x000fea000383ffff */
.L_x_10557:
[----:B------:R-:W-:Y:S01]  /*1cfc0*/  BSSY B1, `(.L_x_10731) ;  /* 0x0000008000017945 */ /* 0x000fe20003800000 */
[----:B----4-:R-:W-:Y:S01]  /*1cfd0*/  IMAD.MOV.U32 R13, RZ, RZ, R4 ;  /* 0x000000ffff0d7224 */ /* 0x010fe200078e0004 */
[----:B------:R-:W-:Y:S01]  /*1cfe0*/  MOV R12, 0x1 ;  /* 0x00000001000c7802 */ /* 0x000fe20000000f00 */
[----:B------:R-:W-:Y:S02]  /*1cff0*/  IMAD.MOV.U32 R11, RZ, RZ, 0x1c1f ;  /* 0x00001c1fff0b7424 */ /* 0x000fe400078e00ff */
[----:B------:R-:W-:-:S07]  /*1d000*/  IMAD.MOV.U32 R15, RZ, RZ, -0x1 ;  /* 0xffffffffff0f7424 */ /* 0x000fce00078e00ff */
[----:B0123--:R-:W-:Y:S05]  /*1d010*/  WARPSYNC.COLLECTIVE R15, `(.L_x_10732) ;  /* 0x000000000f087348 */ /* 0x00ffea0003c00000 */
[----:B---3--:R3:W4:Y:S02]  /*1d020*/  SHFL.IDX P6, R14, R13, R12, R11 ;  /* 0x0000000c0d0e7389 */ /* 0x00872400000c000b */
[----:B01234-:R-:W-:Y:S01]  /*1d030*/  ENDCOLLECTIVE ;  /* 0x000000000000791b */ /* 0x01ffe20003800000 */
.L_x_10732:
[----:B------:R-:W-:Y:S05]  /*1d040*/  BSYNC B1 ;  /* 0x0000000000017941 */ /* 0x000fea0003800000 */
.L_x_10731:
        /* <DEDUP_REMOVED lines=8> */
.L_x_10733:
[----:B------:R-:W-:Y:S05]  /*1d0d0*/  BRA `(.L_x_10734) ;  /* 0xffffff7c00147947 */ /* 0x000fea000383ffff */
.L_x_10574:
        /* <DEDUP_REMOVED lines=8> */
[----:B-1----:R-:W-:Y:S05]  /*1d160*/  WARPSYNC.COLLECTIVE R15, `(.L_x_10736) ;  /* 0x000000000f087348 */ /* 0x002fea0003c00000 */
[----:B------:R0:W2:Y:S02]  /*1d170*/  SHFL.IDX P6, R14, R13, R12, R11 ;  /* 0x0000000c0d0e7389 */ /* 0x0000a400000c000b */
[----:B012---:R-:W-:Y:S01]  /*1d180*/  ENDCOLLECTIVE ;  /* 0x000000000000791b */ /* 0x007fe20003800000 */
.L_x_10736:
[----:B------:R-:W-:Y:S05]  /*1d190*/  BSYNC B1 ;  /* 0x0000000000017941 */ /* 0x000fea0003800000 */
.L_x_10735:
[----:B------:R-:W-:Y:S05]  /*1d1a0*/  BRA `(.L_x_10737) ;  /* 0xffffff9000fc7947 */ /* 0x000fea000383ffff */
.L_x_10576:
[----:B------:R-:W-:Y:S01]  /*1d1b0*/  BSSY B1, `(.L_x_10738) ;  /* 0x0000006000017945 */ /* 0x000fe20003800000 */
[----:B------:R-:W-:-:S07]  /*1d1c0*/  IMAD.MOV.U32 R15, RZ, RZ, -0x1 ;  /* 0xffffffffff0f7424 */ /* 0x000fce00078e00ff */
[----:B01----:R-:W-:Y:S05]  /*1d1d0*/  WARPSYNC.COLLECTIVE R15, `(.L_x_10739) ;  /* 0x000000000f0c7348 */ /* 0x003fea0003c00000 */
[----:B------:R-:W-:Y:S02]  /*1d1e0*/  ELECT P6, UR62, PT ;  /* 0x00000000003e782f */ /* 0x000fe400038c0000 */
[----:B------:R-:W-:Y:S01]  /*1d1f0*/  MOV R14, UR62 ;  /* 0x0000003e000e7c02 */ /* 0x000fe20008000f00 */
[----:B01----:R-:W-:Y:S10]  /*1d200*/  ENDCOLLECTIVE ;  /* 0x000000000000791b */ /* 0x003ff40003800000 */
.L_x_10739:
[----:B------:R-:W-:Y:S05]  /*1d210*/  BSYNC B1 ;  /* 0x0000000000017941 */ /* 0x000fea0003800000 */
.L_x_10738:
[----:B------:R-:W-:Y:S05]  /*1d220*/  BRA `(.L_x_10575) ;  /* 0xffffff9000f47947 */ /* 0x000fea000383ffff */
.L_x_10578:
[----:B0-----:R0:W2:Y:S02]  /*1d230*/  SYNCS.PHASECHK.TRANS64.TRYWAIT P0, [R16+URZ+0x2d820], R6 ;  /* 0x02d82006100075a7 */ /* 0x0010a4000800017f */
[----:B--2---:R-:W-:Y:S05]  /*1d240*/  @!P0 NANOSLEEP.SYNCS 0x989680 ;  /* 0x009896800000895d */ /* 0x004fea0003900000 */
[----:B------:R-:W2:Y:S02]  /*1d250*/  @!P0 SYNCS.PHASECHK.TRANS64 P0, [R16+URZ+0x2d820], R6 ;  /* 0x02d82006100085a7 */ /* 0x000ea4000800007f */
[----:B--2---:R-:W-:Y:S05]  /*1d260*/  @!P0 BRA `(.L_x_10578) ;  /* 0xfffffffc00f08947 */ /* 0x004fea000383ffff */
[----:B------:R-:W-:Y:S05]  /*1d270*/  BRA `(.L_x_10740) ;  /* 0xffffff9400047947 */ /* 0x000fea000383ffff */
.L_x_10582:
[----:B-1----:R1:W2:Y:S02]  /*1d280*/  SYNCS.PHASECHK.TRANS64.TRYWAIT P0, [R9+URZ+0x2d8a0], R11 ;  /* 0x02d8a00b090075a7 */ /* 0x0022a4000800017f */
[----:B--2---:R-:W-:Y:S05]  /*1d290*/  @!P0 NANOSLEEP.SYNCS 0x989680 ;  /* 0x009896800000895d */ /* 0x004fea0003900000 */
[----:B------:R-:W2:Y:S02]  /*1d2a0*/  @!P0 SYNCS.PHASECHK.TRANS64 P0, [R9+URZ+0x2d8a0], R11 ;  /* 0x02d8a00b090085a7 */ /* 0x000ea4000800007f */
[----:B--2---:R-:W-:Y:S05]  /*1d2b0*/  @!P0 BRA `(.L_x_10582) ;  /* 0xfffffffc00f08947 */ /* 0x004fea000383ffff */
[----:B------:R-:W-:Y:S05]  /*1d2c0*/  BRA `(.L_x_10741) ;  /* 0xffffff9400207947 */ /* 0x000fea000383ffff */
.L_x_10589:
[----:B0-----:R0:W2:Y:S02]  /*1d2d0*/  SYNCS.PHASECHK.TRANS64.TRYWAIT P0, [R9+URZ+0x2d8c0], R11 ;  /* 0x02d8c00b090075a7 */ /* 0x0010a4000800017f */
[----:B--2---:R-:W-:Y:S05]  /*1d2e0*/  @!P0 NANOSLEEP.SYNCS 0x989680 ;  /* 0x009896800000895d */ /* 0x004fea0003900000 */
[----:B------:R-:W2:Y:S02]  /*1d2f0*/  @!P0 SYNCS.PHASECHK.TRANS64 P0, [R9+URZ+0x2d8c0], R11 ;  /* 0x02d8c00b090085a7 */ /* 0x000ea4000800007f */
[----:B--2---:R-:W-:Y:S05]  /*1d300*/  @!P0 BRA `(.L_x_10589) ;  /* 0xfffffffc00f08947 */ /* 0x004fea000383ffff */
[----:B------:R-:W-:Y:S05]  /*1d310*/  BRA `(.L_x_10742) ;  /* 0xffffff98001c7947 */ /* 0x000fea000383ffff */
.L_x_10598:
[----:B0-----:R0:W1:Y:S02]  /*1d320*/  SYNCS.PHASECHK.TRANS64.TRYWAIT P2, [R9+URZ+0x2d8a0], R8 ;  /* 0x02d8a008090075a7 */ /* 0x001064000804017f */
[----:B-1----:R-:W-:Y:S05]  /*1d330*/  @!P2 NANOSLEEP.SYNCS 0x989680 ;  /* 0x009896800000a95d */ /* 0x002fea0003900000 */
[----:B------:R-:W1:Y:S02]  /*1d340*/  @!P2 SYNCS.PHASECHK.TRANS64 P2, [R9+URZ+0x2d8a0], R8 ;  /* 0x02d8a0080900a5a7 */ /* 0x000e64000804007f */
[----:B-1----:R-:W-:Y:S05]  /*1d350*/  @!P2 BRA `(.L_x_10598) ;  /* 0xfffffffc00f0a947 */ /* 0x002fea000383ffff */
[----:B------:R-:W-:Y:S05]  /*1d360*/  BRA `(.L_x_10743) ;  /* 0xffffff9c005c7947 */ /* 0x000fea000383ffff */
.L_x_10605:
[----:B-1----:R1:W2:Y:S02]  /*1d370*/  SYNCS.PHASECHK.TRANS64.TRYWAIT P2, [R9+URZ+0x2d8c0], R8 ;  /* 0x02d8c008090075a7 */ /* 0x0022a4000804017f */
[----:B--2---:R-:W-:Y:S05]  /*1d380*/  @!P2 NANOSLEEP.SYNCS 0x989680 ;  /* 0x009896800000a95d */ /* 0x004fea0003900000 */
[----:B------:R-:W2:Y:S02]  /*1d390*/  @!P2 SYNCS.PHASECHK.TRANS64 P2, [R9+URZ+0x2d8c0], R8 ;  /* 0x02d8c0080900a5a7 */ /* 0x000ea4000804007f */
[----:B--2---:R-:W-:Y:S05]  /*1d3a0*/  @!P2 BRA `(.L_x_10605) ;  /* 0xfffffffc00f0a947 */ /* 0x004fea000383ffff */
[----:B------:R-:W-:Y:S05]  /*1d3b0*/  BRA `(.L_x_10744) ;  /* 0xffffffa000547947 */ /* 0x000fea000383ffff */
.L_x_10622:
[----:B------:R-:W0:Y:S01]  /*1d3c0*/  S2R R20, SR_TID.X ;  /* 0x0000000000147919 */ /* 0x000e220000002100 */
[----:B------:R-:W-:Y:S01]  /*1d3d0*/  BSSY B0, `(.L_x_10745) ;  /* 0x000000a000007945 */ /* 0x000fe20003800000 */
[----:B------:R-:W-:Y:S02]  /*1d3e0*/  IMAD.MOV.U32 R12, RZ, RZ, RZ ;  /* 0x000000ffff0c7224 */ /* 0x000fe400078e00ff */
[----:B------:R-:W-:Y:S01]  /*1d3f0*/  IMAD.MOV.U32 R15, RZ, RZ, -0x1 ;  /* 0xffffffffff0f7424 */ /* 0x000fe200078e00ff */
[----:B0-----:R-:W-:-:S04]  /*1d400*/  SHF.R.U32.HI R11, RZ, 0x5, R20 ;  /* 0x00000005ff0b7819 */ /* 0x001fc80000011614 */
[----:B------:R-:W-:-:S05]  /*1d410*/  LOP3.LUT R11, R11, 0x3, RZ, 0xc0, !PT ;  /* 0x000000030b0b7812 */ /* 0x000fca00078ec0ff */
[----:B------:R-:W-:Y:S02]  /*1d420*/  IMAD.MOV.U32 R13, RZ, RZ, R11 ;  /* 0x000000ffff0d7224 */ /* 0x000fe400078e000b */
[----:B------:R-:W-:-:S07]  /*1d430*/  IMAD.MOV.U32 R11, RZ, RZ, 0x1f ;  /* 0x0000001fff0b7424 */ /* 0x000fce00078e00ff */
[----:B-----5:R-:W-:Y:S05]  /*1d440*/  WARPSYNC.COLLECTIVE R15, `(.L_x_10746) ;  /* 0x000000000f087348 */ /* 0x020fea0003c00000 */
[----:B------:R0:W1:Y:S02]  /*1d450*/  SHFL.IDX P6, R14, R13, R12, R11 ;  /* 0x0000000c0d0e7389 */ /* 0x00006400000c000b */
[----:B01---5:R-:W-:Y:S01]  /*1d460*/  ENDCOLLECTIVE ;  /* 0x000000000000791b */ /* 0x023fe20003800000 */
.L_x_10746:
[----:B------:R-:W-:Y:S05]  /*1d470*/  BSYNC B0 ;  /* 0x0000000000007941 */ /* 0x000fea0003800000 */
.L_x_10745:
[----:B------:R-:W-:Y:S05]  /*1d480*/  BRA `(.L_x_10747) ;  /* 0xffffffb000147947 */ /* 0x000fea000383ffff */
.L_x_10625:
[----:B0-----:R0:W1:Y:S02]  /*1d490*/  SYNCS.PHASECHK.TRANS64.TRYWAIT P0, [R0+URZ+0x2d840], R5 ;  /* 0x02d84005000075a7 */ /* 0x001064000800017f */
[----:B-1----:R-:W-:Y:S05]  /*1d4a0*/  @!P0 NANOSLEEP.SYNCS 0x989680 ;  /* 0x009896800000895d */ /* 0x002fea0003900000 */
[----:B------:R-:W1:Y:S02]  /*1d4b0*/  @!P0 SYNCS.PHASECHK.TRANS64 P0, [R0+URZ+0x2d840], R5 ;  /* 0x02d84005000085a7 */ /* 0x000e64000800007f */
[----:B-1----:R-:W-:Y:S05]  /*1d4c0*/  @!P0 BRA `(.L_x_10625) ;  /* 0xfffffffc00f08947 */ /* 0x002fea000383ffff */
[----:B------:R-:W-:Y:S05]  /*1d4d0*/  BRA `(.L_x_10748) ;  /* 0xffffffb000687947 */ /* 0x000fea000383ffff */
.L_x_10626:
        /* <DEDUP_REMOVED lines=8> */
.L_x_10750:
[----:B------:R-:W-:Y:S05]  /*1d560*/  BSYNC B0 ;  /* 0x0000000000007941 */ /* 0x000fea0003800000 */
.L_x_10749:
        /* <DEDUP_REMOVED lines=8> */
.L_x_10751:
[----:B------:R-:W-:Y:S02]  /*1d5f0*/  IMAD.MOV.U32 R13, RZ, RZ, R7 ;  /* 0x000000ffff0d7224 */ /* 0x000fe400078e0007 */
[----:B------:R-:W-:Y:S02]  /*1d600*/  IMAD.MOV.U32 R12, RZ, RZ, 0x1 ;  /* 0x00000001ff0c7424 */ /* 0x000fe400078e00ff */
[----:B------:R-:W-:-:S07]  /*1d610*/  IMAD.MOV.U32 R4, RZ, RZ, R14 ;  /* 0x000000ffff047224 */ /* 0x000fce00078e000e */
[----:B------:R-:W-:Y:S05]  /*1d620*/  WARPSYNC.COLLECTIVE R15, `(.L_x_10752) ;  /* 0x000000000f087348 */ /* 0x000fea0003c00000 */
[----:B------:R0:W1:Y:S02]  /*1d630*/  SHFL.IDX P6, R14, R13, R12, R11 ;  /* 0x0000000c0d0e7389 */ /* 0x00006400000c000b */
[----:B01----:R-:W-:Y:S01]  /*1d640*/  ENDCOLLECTIVE ;  /* 0x000000000000791b */ /* 0x003fe20003800000 */
.L_x_10752:
[----:B------:R-:W-:-:S05]  /*1d650*/  @P0 LEA R5, P1, R9, R4, 0x1 ;  /* 0x0000000409050211 */ /* 0x000fca00078208ff */
[----:B------:R-:W-:Y:S01]  /*1d660*/  @P0 IMAD.X R4, RZ, RZ, R6, P1 ;  /* 0x000000ffff040224 */ /* 0x000fe200008e0606 */
[----:B------:R-:W-:Y:S01]  /*1d670*/  ISETP.GE.AND P1, PT, R3, 0x21, PT ;  /* 0x000000210300780c */ /* 0x000fe20003f26270 */
[----:B------:R-:W-:-:S03]  /*1d680*/  @P0 IMAD R6, R8, 0x2, R16 ;  /* 0x0000000208060824 */ /* 0x000fc600078e0210 */
        /* <DEDUP_REMOVED lines=10> */
[----:B0-----:R-:W-:-:S07]  /*1d730*/  MOV R6, R14 ;  /* 0x0000000e00067202 */ /* 0x001fce0000000f00 */
[----:B------:R-:W-:Y:S05]  /*1d740*/  WARPSYNC.COLLECTIVE R15, `(.L_x_10753) ;  /* 0x000000000f087348 */ /* 0x000fea0003c00000 */
[----:B------:R0:W1:Y:S02]  /*1d750*/  SHFL.IDX P6, R14, R13, R12, R11 ;  /* 0x0000000c0d0e7389 */ /* 0x00006400000c000b */
[----:B01----:R-:W-:Y:S01]  /*1d760*/  ENDCOLLECTIVE ;  /* 0x000000000000791b */ /* 0x003fe20003800000 */
.L_x_10753:
[----:B------:R-:W-:Y:S02]  /*1d770*/  IMAD.MOV.U32 R13, RZ, RZ, R7 ;  /* 0x000000ffff0d7224 */ /* 0x000fe400078e0007 */
[----:B------:R-:W-:Y:S02]  /*1d780*/  IMAD.MOV.U32 R12, RZ, RZ, 0x2 ;  /* 0x00000002ff0c7424 */ /* 0x000fe400078e00ff */
[----:B------:R-:W-:-:S07]  /*1d790*/  IMAD.MOV.U32 R4, RZ, RZ, R14 ;  /* 0x000000ffff047224 */ /* 0x000fce00078e000e */
[----:B------:R-:W-:Y:S05]  /*1d7a0*/  WARPSYNC.COLLECTIVE R15, `(.L_x_10754) ;  /* 0x000000000f087348 */ /* 0x000fea0003c00000 */
[----:B------:R0:W1:Y:S02]  /*1d7b0*/  SHFL.IDX P6, R14, R13, R12, R11 ;  /* 0x0000000c0d0e7389 */ /* 0x00006400000c000b */
[----:B01----:R-:W-:Y:S01]  /*1d7c0*/  ENDCOLLECTIVE ;  /* 0x000000000000791b */ /* 0x003fe20003800000 */
.L_x_10754:
[----:B------:R-:W-:-:S05]  /*1d7d0*/  @P1 LEA R5, P0, R9, R4, 0x1 ;  /* 0x0000000409051211 */ /* 0x000fca00078008ff */
[----:B------:R-:W-:Y:S02]  /*1d7e0*/  @P1 IMAD.X R4, RZ, RZ, R6, P0 ;  /* 0x000000ffff041224 */ /* 0x000fe400000e0606 */
        /* <DEDUP_REMOVED lines=16> */
.L_x_10755:
[----:B------:R-:W-:Y:S02]  /*1d8f0*/  IMAD.MOV.U32 R13, RZ, RZ, R7 ;  /* 0x000000ffff0d7224 */ /* 0x000fe400078e0007 */
[----:B------:R-:W-:Y:S02]  /*1d900*/  IMAD.MOV.U32 R12, RZ, RZ, 0x3 ;  /* 0x00000003ff0c7424 */ /* 0x000fe400078e00ff */
[----:B------:R-:W-:-:S07]  /*1d910*/  IMAD.MOV.U32 R4, RZ, RZ, R14 ;  /* 0x000000ffff047224 */ /* 0x000fce00078e000e */
[----:B------:R-:W-:Y:S05]  /*1d920*/  WARPSYNC.COLLECTIVE R15, `(.L_x_10756) ;  /* 0x000000000f087348 */ /* 0x000fea0003c00000 */
[----:B------:R0:W1:Y:S02]  /*1d930*/  SHFL.IDX P6, R14, R13, R12, R11 ;  /* 0x0000000c0d0e7389 */ /* 0x00006400000c000b */
[----:B01----:R-:W-:Y:S01]  /*1d940*/  ENDCOLLECTIVE ;  /* 0x000000000000791b */ /* 0x003fe20003800000 */
.L_x_10756:
[----:B------:R-:W-:-:S05]  /*1d950*/  @P1 LEA R5, P0, R9, R4, 0x1 ;  /* 0x0000000409051211 */ /* 0x000fca00078008ff */
[----:B------:R-:W-:Y:S02]  /*1d960*/  @P1 IMAD.X R4, RZ, RZ, R6, P0 ;  /* 0x000000ffff041224 */ /* 0x000fe400000e0606 */
[----:B------:R-:W-:-:S03]  /*1d970*/  @P1 IMAD R6, R8, 0x2, R16 ;  /* 0x0000000208061824 */ /* 0x000fc600078e0210 */
        /* <DEDUP_REMOVED lines=8> */
.L_x_10757:
[----:B------:R-:W-:Y:S01]  /*1da00*/  @!PT LDS RZ, [RZ] ;  /* 0x00000000fffff984 */ /* 0x000fe20000000800 */
[----:B------:R-:W-:Y:S01]  /*1da10*/  @!PT LDS RZ, [RZ] ;  /* 0x00000000fffff984 */ /* 0x000fe20000000800 */
[----:B------:R-:W-:Y:S01]  /*1da20*/  @!PT LDS RZ, [RZ] ;  /* 0x00000000fffff984 */ /* 0x000fe20000000800 */
[----:B------:R0:W-:Y:S04]  /*1da30*/  @P1 LDGSTS.E.BYPASS.LTC128B.128 [R6+0x16400], desc[UR42][R4.64], !P4 ;  /* 0x1640000004061fae */ /* 0x0001e8000e101d6a */
[----:B------:R0:W-:Y:S04]  /*1da40*/  @P1 LDGSTS.E.BYPASS.LTC128B.128 [R6+0x18400], desc[UR42][R4.64+0x40], !P3 ;  /* 0x1840004004061fae */ /* 0x0001e8000d901d6a */
[----:B------:R0:W-:Y:S01]  /*1da50*/  @P1 LDGSTS.E.BYPASS.LTC128B.128 [R6+0x1a400], desc[UR42][R4.64+0x80], !P2 ;  /* 0x1a40008004061fae */ /* 0x0001e2000d101d6a */
[----:B------:R-:W-:Y:S01]  /*1da60*/  IMAD.MOV.U32 R2, RZ, RZ, R14 ;  /* 0x000000ffff027224 */ /* 0x000fe200078e000e */
[----:B------:R-:W-:Y:S06]  /*1da70*/  BRA `(.L_x_10758) ;  /* 0xffffffb000207947 */ /* 0x000fec000383ffff */
.L_x_10631:
        /* <DEDUP_REMOVED lines=9> */
.L_x_10759:
[C---:B------:R-:W-:Y:S01]  /*1db10*/  VIADD R9, R25.reuse, 0x20 ;  /* 0x0000002019097836 */ /* 0x040fe20000000000 */
[----:B------:R-:W-:Y:S01]  /*1db20*/  ISETP.GE.AND P3, PT, R25, R0, PT ;  /* 0x000000001900720c */ /* 0x000fe20003f66270 */
[----:B------:R-:W-:Y:S02]  /*1db30*/  IMAD.MOV.U32 R13, RZ, RZ, R5 ;  /* 0x000000ffff0d7224 */ /* 0x000fe400078e0005 */
[----:B------:R-:W-:-:S10]  /*1db40*/  IMAD.MOV.U32 R2, RZ, RZ, R14 ;  /* 0x000000ffff027224 */ /* 0x000fd400078e000e */
[----:B------:R-:W-:Y:S05]  /*1db50*/  WARPSYNC.COLLECTIVE R15, `(.L_x_10760) ;  /* 0x000000000f087348 */ /* 0x000fea0003c00000 */
[----:B------:R0:W1:Y:S02]  /*1db60*/  SHFL.IDX P6, R14, R13, R12, R11 ;  /* 0x0000000c0d0e7389 */ /* 0x00006400000c000b */
[----:B01----:R-:W-:Y:S01]  /*1db70*/  ENDCOLLECTIVE ;  /* 0x000000000000791b */ /* 0x003fe20003800000 */
.L_x_10760:
[----:B------:R-:W-:Y:S02]  /*1db80*/  IMAD.MOV.U32 R13, RZ, RZ, R4 ;  /* 0x000000ffff0d7224 */ /* 0x000fe400078e0004 */
[----:B------:R-:W-:Y:S02]  /*1db90*/  IMAD.MOV.U32 R12, RZ, RZ, 0x1 ;  /* 0x00000001ff0c7424 */ /* 0x000fe400078e00ff */
[----:B------:R-:W-:-:S07]  /*1dba0*/  IMAD.MOV.U32 R3, RZ, RZ, R14 ;  /* 0x000000ffff037224 */ /* 0x000fce00078e000e */
[----:B------:R-:W-:Y:S05]  /*1dbb0*/  WARPSYNC.COLLECTIVE R15, `(.L_x_10761) ;  /* 0x000000000f087348 */ /* 0x000fea0003c00000 */
[----:B------:R0:W1:Y:S02]  /*1dbc0*/  SHFL.IDX P6, R14, R13, R12, R11 ;  /* 0x0000000c0d0e7389 */ /* 0x00006400000c000b */
[----:B01----:R-:W-:Y:S01]  /*1dbd0*/  ENDCOLLECTIVE ;  /* 0x000000000000791b */ /* 0x003fe20003800000 */
.L_x_10761:
[----:B------:R-:W-:-:S05]  /*1dbe0*/  @!P3 LEA R3, P4, R10, R3, 0x1 ;  /* 0x000000030a03b211 */ /* 0x000fca00078808ff */
[----:B------:R-:W-:-:S05]  /*1dbf0*/  @!P3 IMAD.X R2, RZ, RZ, R2, P4 ;  /* 0x000000ffff02b224 */ /* 0x000fca00020e0602 */
[----:B------:R-:W-:Y:S01]  /*1dc00*/  @!P3 LOP3.LUT R3, R3, R2, RZ, 0x3c, !PT ;  /* 0x000000020303b212 */ /* 0x000fe200078e3cff */
[----:B------:R-:W-:-:S03]  /*1dc10*/  IMAD.MOV.U32 R13, RZ, RZ, R5 ;  /* 0x000000ffff0d7224 */ /* 0x000fc600078e0005 */
[----:B------:R-:W-:-:S04]  /*1dc20*/  @!P3 LOP3.LUT R2, R3, R2, RZ, 0x3c, !PT ;  /* 0x000000020302b212 */ /* 0x000fc800078e3cff */
[----:B------:R-:W-:-:S05]  /*1dc30*/  @!P3 LOP3.LUT R3, R3, R2, RZ, 0x3c, !PT ;  /* 0x000000020303b212 */ /* 0x000fca00078e3cff */
        /* <DEDUP_REMOVED lines=11> */
.L_x_10762:
[----:B------:R-:W-:Y:S02]  /*1dcf0*/  IMAD.MOV.U32 R13, RZ, RZ, R4 ;  /* 0x000000ffff0d7224 */ /* 0x000fe400078e0004 */
[----:B------:R-:W-:Y:S02]  /*1dd00*/  IMAD.MOV.U32 R12, RZ, RZ, 0x2 ;  /* 0x00000002ff0c7424 */ /* 0x000fe400078e00ff */
[----:B------:R-:W-:-:S07]  /*1dd10*/  IMAD.MOV.U32 R3, RZ, RZ, R14 ;  /* 0x000000ffff037224 */ /* 0x000fce00078e000e */
[----:B------:R-:W-:Y:S05]  /*1dd20*/  WARPSYNC.COLLECTIVE R15, `(.L_x_10763) ;  /* 0x000000000f087348 */ /* 0x000fea0003c00000 */
[----:B------:R0:W1:Y:S02]  /*1dd30*/  SHFL.IDX P6, R14, R13, R12, R11 ;  /* 0x0000000c0d0e7389 */ /* 0x00006400000c000b */
[----:B01----:R-:W-:Y:S01]  /*1dd40*/  ENDCOLLECTIVE ;  /* 0x000000000000791b */ /* 0x003fe20003800000 */
.L_x_10763:
[----:B------:R-:W-:-:S04]  /*1dd50*/  @!P3 LEA R3, P4, R10, R3, 0x1 ;  /* 0x000000030a03b211 */ /* 0x000fc800078808ff */
[----:B------:R-:W-:-:S04]  /*1dd60*/  @!P3 IADD3.X R2, RZ, R2, RZ, P4, !PT ;  /* 0x00000002ff02b210 */ /* 0x000fc800027fe4ff */
        /* <DEDUP_REMOVED lines=9> */
[----:B------:R0:W-:Y:S02]  /*1de00*/  @!P3 LDGSTS.E.BYPASS.LTC128B.128 [R8+0x12c00], desc[UR42][R2.64+0x80], !P2 ;  /* 0x12c000800208bfae */ /* 0x0001e4000d101d6a */
[----:B0-----:R-:W-:-:S05]  /*1de10*/  VIADD R2, R25, 0x40 ;  /* 0x0000004019027836 */ /* 0x001fca0000000000 */
[----:B------:R-:W-:Y:S01]  /*1de20*/  ISETP.GE.AND P3, PT, R2, R0, PT ;  /* 0x000000000200720c */ /* 0x000fe20003f66270 */
[----:B------:R-:W-:-:S12]  /*1de30*/  IMAD.MOV.U32 R2, RZ, RZ, R14 ;  /* 0x000000ffff027224 */ /* 0x000fd800078e000e */
[----:B------:R-:W-:Y:S05]  /*1de40*/  WARPSYNC.COLLECTIVE R15, `(.L_x_10764) ;  /* 0x000000000f087348 */ /* 0x000fea0003c00000 */
[----:B------:R0:W1:Y:S02]  /*1de50*/  SHFL.IDX P6, R14, R13, R12, R11 ;  /* 0x0000000c0d0e7389 */ /* 0x00006400000c000b */
[----:B01----:R-:W-:Y:S01]  /*1de60*/  ENDCOLLECTIVE ;  /* 0x000000000000791b */ /* 0x003fe20003800000 */
.L_x_10764:
[----:B------:R-:W-:Y:S02]  /*1de70*/  IMAD.MOV.U32 R13, RZ, RZ, R4 ;  /* 0x000000ffff0d7224 */ /* 0x000fe400078e0004 */
[----:B------:R-:W-:Y:S02]  /*1de80*/  IMAD.MOV.U32 R12, RZ, RZ, 0x3 ;  /* 0x00000003ff0c7424 */ /* 0x000fe400078e00ff */
[----:B------:R-:W-:-:S07]  /*1de90*/  IMAD.MOV.U32 R3, RZ, RZ, R14 ;  /* 0x000000ffff037224 */ /* 0x000fce00078e000e */
[----:B------:R-:W-:Y:S05]  /*1dea0*/  WARPSYNC.COLLECTIVE R15, `(.L_x_10765) ;  /* 0x000000000f087348 */ /* 0x000fea0003c00000 */
[----:B------:R0:W1:Y:S02]  /*1deb0*/  SHFL.IDX P6, R14, R13, R12, R11 ;  /* 0x0000000c0d0e7389 */ /* 0x00006400000c000b */
[----:B01----:R-:W-:Y:S01]  /*1dec0*/  ENDCOLLECTIVE ;  /* 0x000000000000791b */ /* 0x003fe20003800000 */
.L_x_10765:
[----:B------:R-:W-:-:S05]  /*1ded0*/  @!P3 LEA R3, P4, R10, R3, 0x1 ;  /* 0x000000030a03b211 */ /* 0x000fca00078808ff */
[----:B------:R-:W-:-:S05]  /*1dee0*/  @!P3 IMAD.X R2, RZ, RZ, R2, P4 ;  /* 0x000000ffff02b224 */ /* 0x000fca00020e0602 */
[----:B------:R-:W-:Y:S01]  /*1def0*/  @!P3 LOP3.LUT R3, R3, R2, RZ, 0x3c, !PT ;  /* 0x000000020303b212 */ /* 0x000fe200078e3cff */
[----:B------:R-:W-:-:S03]  /*1df00*/  IMAD.MOV.U32 R13, RZ, RZ, R5 ;  /* 0x000000ffff0d7224 */ /* 0x000fc600078e0005 */
[----:B------:R-:W-:-:S04]  /*1df10*/  @!P3 LOP3.LUT R2, R3, R2, RZ, 0x3c, !PT ;  /* 0x000000020302b212 */ /* 0x000fc800078e3cff */
[----:B------:R-:W-:Y:S01]  /*1df20*/  @!P3 LOP3.LUT R3, R3, R2, RZ, 0x3c, !PT ;  /* 0x000000020303b212 */ /* 0x000fe200078e3cff */
[----:B------:R-:W-:-:S07]  /*1df30*/  IMAD.MOV.U32 R4, RZ, RZ, R14 ;  /* 0x000000ffff047224 */ /* 0x000fce00078e000e */
[----:B------:R-:W-:Y:S05]  /*1df40*/  WARPSYNC.COLLECTIVE R15, `(.L_x_10766) ;  /* 0x000000000f087348 */ /* 0x000fea0003c00000 */
[----:B------:R0:W1:Y:S02]  /*1df50*/  SHFL.IDX P6, R14, R13, R12, R11 ;  /* 0x0000000c0d0e7389 */ /* 0x00006400000c000b */
[----:B01----:R-:W-:Y:S01]  /*1df60*/  ENDCOLLECTIVE ;  /* 0x000000000000791b */ /* 0x003fe20003800000 */
.L_x_10766:
[----:B------:R-:W-:Y:S01]  /*1df70*/  @!PT LDS RZ, [RZ] ;  /* 0x00000000fffff984 */ /* 0x000fe20000000800 */
[----:B------:R-:W-:Y:S01]  /*1df80*/  @!PT LDS RZ, [RZ] ;  /* 0x00000000fffff984 */ /* 0x000fe20000000800 */
[----:B------:R-:W-:Y:S01]  /*1df90*/  @!PT LDS RZ, [RZ] ;  /* 0x00000000fffff984 */ /* 0x000fe20000000800 */
[----:B------:R-:W-:Y:S04]  /*1dfa0*/  @!P3 LDGSTS.E.BYPASS.LTC128B.128 [R8+0xd400], desc[UR42][R2.64], !P0 ;  /* 0x0d4000000208bfae */ /* 0x000fe8000c101d6a */
[----:B------:R-:W-:Y:S04]  /*1dfb0*/  @!P3 LDGSTS.E.BYPASS.LTC128B.128 [R8+0x10400], desc[UR42][R2.64+0x40], !P1 ;  /* 0x104000400208bfae */ /* 0x000fe8000c901d6a */
[----:B------:R0:W-:Y:S01]  /*1dfc0*/  @!P3 LDGSTS.E.BYPASS.LTC128B.128 [R8+0x13400], desc[UR42][R2.64+0x80], !P2 ;  /* 0x134000800208bfae */ /* 0x0001e2000d101d6a */
[----:B------:R-:W-:Y:S02]  /*1dfd0*/  IMAD.MOV.U32 R13, RZ, RZ, R6 ;  /* 0x000000ffff0d7224 */ /* 0x000fe400078e0006 */
[----:B------:R-:W-:-:S02]  /*1dfe0*/  IMAD.MOV.U32 R12, RZ, RZ, RZ ;  /* 0x000000ffff0c7224 */ /* 0x000fc400078e00ff */
[----:B0-----:R-:W-:Y:S02]  /*1dff0*/  VIADD R2, R25, 0x60 ;  /* 0x0000006019027836 */ /* 0x001fe40000000000 */
[----:B------:R-:W-:-:S07]  /*1e000*/  IMAD.MOV.U32 R5, RZ, RZ, R14 ;  /* 0x000000ffff057224 */ /* 0x000fce00078e000e */
[----:B------:R-:W-:Y:S05]  /*1e010*/  WARPSYNC.COLLECTIVE R15, `(.L_x_10767) ;  /* 0x000000000f087348 */ /* 0x000fea0003c00000 */
[----:B------:R0:W1:Y:S02]  /*1e020*/  SHFL.IDX P6, R14, R13, R12, R11 ;  /* 0x0000000c0d0e7389 */ /* 0x00006400000c000b */
[----:B01----:R-:W-:Y:S01]  /*1e030*/  ENDCOLLECTIVE ;  /* 0x000000000000791b */ /* 0x003fe20003800000 */
.L_x_10767:
[----:B------:R-:W-:-:S13]  /*1e040*/  ISETP.GE.AND P3, PT, R2, R0, PT ;  /* 0x000000000200720c */ /* 0x000fda0003f66270 */
[----:B------:R-:W-:Y:S01]  /*1e050*/  @!P3 LEA R2, P4, R10, R5, 0x1 ;  /* 0x000000050a02b211 */ /* 0x000fe200078808ff */
[----:B------:R-:W-:-:S04]  /*1e060*/  IMAD.MOV.U32 R13, RZ, RZ, R7 ;  /* 0x000000ffff0d7224 */ /* 0x000fc800078e0007 */
[----:B------:R-:W-:-:S05]  /*1e070*/  @!P3 IMAD.X R3, RZ, RZ, R4, P4 ;  /* 0x000000ffff03b224 */ /* 0x000fca00020e0604 */
        /* <DEDUP_REMOVED lines=12> */
.L_x_10768:
[----:B------:R-:W-:Y:S02]  /*1e140*/  IMAD.MOV.U32 R13, RZ, RZ, R6 ;  /* 0x000000ffff0d7224 */ /* 0x000fe400078e0006 */
[----:B------:R-:W-:Y:S02]  /*1e150*/  IMAD.MOV.U32 R12, RZ, RZ, 0x1 ;  /* 0x00000001ff0c7424 */ /* 0x000fe400078e00ff */
[----:B------:R-:W-:-:S07]  /*1e160*/  IMAD.MOV.U32 R3, RZ, RZ, R14 ;  /* 0x000000ffff037224 */ /* 0x000fce00078e000e */
[----:B------:R-:W-:Y:S05]  /*1e170*/  WARPSYNC.COLLECTIVE R15, `(.L_x_10769) ;  /* 0x000000000f087348 */ /* 0x000fea0003c00000 */
[----:B------:R0:W1:Y:S02]  /*1e180*/  SHFL.IDX P6, R14, R13, R12, R11 ;  /* 0x0000000c0d0e7389 */ /* 0x00006400000c000b */
[----:B01----:R-:W-:Y:S01]  /*1e190*/  ENDCOLLECTIVE ;  /* 0x000000000000791b */ /* 0x003fe20003800000 */
.L_x_10769:
        /* <DEDUP_REMOVED lines=10> */
.L_x_10770:
[----:B------:R-:W-:Y:S01]  /*1e240*/  @!PT LDS RZ, [RZ] ;  /* 0x00000000fffff984 */ /* 0x000fe20000000800 */
[----:B------:R-:W-:Y:S01]  /*1e250*/  @!PT LDS RZ, [RZ] ;  /* 0x00000000fffff984 */ /* 0x000fe20000000800 */
[----:B------:R-:W-:Y:S01]  /*1e260*/  @!PT LDS RZ, [RZ] ;  /* 0x00000000fffff984 */ /* 0x000fe20000000800 */
[----:B------:R-:W-:Y:S04]  /*1e270*/  @!P3 LDGSTS.E.BYPASS.LTC128B.128 [R8+0xe400], desc[UR42][R2.64], !P0 ;  /* 0x0e4000000208bfae */ /* 0x000fe8000c101d6a */
[----:B------:R-:W-:Y:S04]  /*1e280*/  @!P3 LDGSTS.E.BYPASS.LTC128B.128 [R8+0x11400], desc[UR42][R2.64+0x40], !P1 ;  /* 0x114000400208bfae */ /* 0x000fe8000c901d6a */
[----:B------:R0:W-:Y:S02]  /*1e290*/  @!P3 LDGSTS.E.BYPASS.LTC128B.128 [R8+0x14400], desc[UR42][R2.64+0x80], !P2 ;  /* 0x144000800208bfae */ /* 0x0001e4000d101d6a */
[----:B0-----:R-:W-:Y:S01]  /*1e2a0*/  IMAD.MOV.U32 R2, RZ, RZ, R14 ;  /* 0x000000ffff027224 */ /* 0x001fe200078e000e */
[----:B------:R-:W-:Y:S06]  /*1e2b0*/  BRA `(.L_x_10771) ;  /* 0xffffffb4004c7947 */ /* 0x000fec000383ffff */
.L_x_10634:
[----:B-1----:R1:W2:Y:S02]  /*1e2c0*/  SYNCS.PHASECHK.TRANS64.TRYWAIT P0, [R16+URZ+0x2d820], R0 ;  /* 0x02d82000100075a7 */ /* 0x0022a4000800017f */
[----:B--2---:R-:W-:Y:S05]  /*1e2d0*/  @!P0 NANOSLEEP.SYNCS 0x989680 ;  /* 0x009896800000895d */ /* 0x004fea0003900000 */
[----:B------:R-:W2:Y:S02]  /*1e2e0*/  @!P0 SYNCS.PHASECHK.TRANS64 P0, [R16+URZ+0x2d820], R0 ;  /* 0x02d82000100085a7 */ /* 0x000ea4000800007f */
[----:B--2---:R-:W-:Y:S05]  /*1e2f0*/  @!P0 BRA `(.L_x_10634) ;  /* 0xfffffffc00f08947 */ /* 0x004fea000383ffff */
[----:B------:R-:W-:Y:S05]  /*1e300*/  BRA `(.L_x_10772) ;  /* 0xffffffb400b07947 */ /* 0x000fea000383ffff */
.L_x_10639:
[----:B0-----:R0:W1:Y:S02]  /*1e310*/  SYNCS.PHASECHK.TRANS64.TRYWAIT P0, [R5+URZ+0x2d840], R0 ;  /* 0x02d84000050075a7 */ /* 0x001064000800017f */
[----:B-1----:R-:W-:Y:S05]  /*1e320*/  @!P0 NANOSLEEP.SYNCS 0x989680 ;  /* 0x009896800000895d */ /* 0x002fea0003900000 */
[----:B------:R-:W1:Y:S02]  /*1e330*/  @!P0 SYNCS.PHASECHK.TRANS64 P0, [R5+URZ+0x2d840], R0 ;  /* 0x02d84000050085a7 */ /* 0x000e64000800007f */
[----:B-1----:R-:W-:Y:S05]  /*1e340*/  @!P0 BRA `(.L_x_10639) ;  /* 0xfffffffc00f08947 */ /* 0x002fea000383ffff */
[----:B------:R-:W-:Y:S05]  /*1e350*/  BRA `(.L_x_10773) ;  /* 0xffffffb800a47947 */ /* 0x000fea000383ffff */
.L_x_10640:
        /* <DEDUP_REMOVED lines=8> */
.L_x_10775:
[----:B------:R-:W-:Y:S05]  /*1e3e0*/  BSYNC B1 ;  /* 0x0000000000017941 */ /* 0x000fea0003800000 */
.L_x_10774:
[----:B------:R-:W0:Y:S01]  /*1e3f0*/  S2R R21, SR_TID.X ;  /* 0x0000000000157919 */ /* 0x000e220000002100 */
[----:B------:R-:W-:Y:S01]  /*1e400*/  IMAD.MOV.U32 R13, RZ, RZ, R6 ;  /* 0x000000ffff0d7224 */ /* 0x000fe200078e0006 */
[----:B------:R-:W-:Y:S01]  /*1e410*/  MOV R3, R14 ;  /* 0x0000000e00037202 */ /* 0x000fe20000000f00 */
[----:B------:R-:W-:Y:S01]  /*1e420*/  IMAD.MOV.U32 R12, RZ, RZ, RZ ;  /* 0x000000ffff0c7224 */ /* 0x000fe200078e00ff */
[----:B------:R-:W-:Y:S01]  /*1e430*/  LOP3.LUT R19, R19, 0xffffffdf, RZ, 0xc0, !PT ;  /* 0xffffffdf13137812 */ /* 0x000fe200078ec0ff */
[----:B------:R-:W-:Y:S02]  /*1e440*/  IMAD.MOV.U32 R11, RZ, RZ, 0x1c1f ;  /* 0x00001c1fff0b7424 */ /* 0x000fe400078e00ff */
[----:B------:R-:W-:Y:S01]  /*1e450*/  IMAD.MOV.U32 R15, RZ, RZ, -0x1 ;  /* 0xffffffffff0f7424 */ /* 0x000fe200078e00ff */
[----:B------:R-:W-:Y:S01]  /*1e460*/  @P1 LOP3.LUT R19, R19, 0x20, RZ, 0xfc, !PT ;  /* 0x0000002013131812 */ /* 0x000fe200078efcff */
[----:B------:R-:W-:-:S07]  /*1e470*/  IMAD R4, R4, 0x2, R16 ;  /* 0x0000000204047824 */ /* 0x000fce00078e0210 */
[----:B0-----:R-:W-:Y:S05]  /*1e480*/  WARPSYNC.COLLECTIVE R15, `(.L_x_10776) ;  /* 0x000000000f087348 */ /* 0x001fea0003c00000 */
[----:B------:R1:W2:Y:S02]  /*1e490*/  SHFL.IDX P6, R14, R13, R12, R11 ;  /* 0x0000000c0d0e7389 */ /* 0x0002a400000c000b */
[----:B012---:R-:W-:Y:S01]  /*1e4a0*/  ENDCOLLECTIVE ;  /* 0x000000000000791b */ /* 0x007fe20003800000 */
.L_x_10776:
[----:B------:R-:W-:Y:S01]  /*1e4b0*/  LOP3.LUT P1, RZ, R19, 0x4, RZ, 0xc0, !PT ;  /* 0x0000000413ff7812 */ /* 0x000fe2000782c0ff */
[----:B------:R-:W-:Y:S02]  /*1e4c0*/  IMAD.MOV.U32 R13, RZ, RZ, R7 ;  /* 0x000000ffff0d7224 */ /* 0x000fe400078e0007 */
[----:B------:R-:W-:Y:S02]  /*1e4d0*/  IMAD.MOV.U32 R12, RZ, RZ, 0x1 ;  /* 0x00000001ff0c7424 */ /* 0x000fe400078e00ff */
[----:B------:R-:W-:Y:S02]  /*1e4e0*/  IMAD.SHL.U32 R21, R21, 0x8, RZ ;  /* 0x0000000815157824 */ /* 0x000fe400078e00ff */
[----:B------:R-:W-:-:S03]  /*1e4f0*/  IMAD.MOV.U32 R2, RZ, RZ, R14 ;  /* 0x000000ffff027224 */ /* 0x000fc600078e000e */
[----:B------:R-:W-:-:S07]  /*1e500*/  LOP3.LUT R21, R21, 0x18, RZ, 0xc0, !PT ;  /* 0x0000001815157812 */ /* 0x000fce00078ec0ff */
[----:B------:R-:W-:Y:S05]  /*1e510*/  WARPSYNC.COLLECTIVE R15, `(.L_x_10777) ;  /* 0x000000000f087348 */ /* 0x000fea0003c00000 */
[----:B------:R0:W1:Y:S02]  /*1e520*/  SHFL.IDX P6, R14, R13, R12, R11 ;  /* 0x0000000c0d0e7389 */ /* 0x00006400000c000b */
[----:B01----:R-:W-:Y:S01]  /*1e530*/  ENDCOLLECTIVE ;  /* 0x000000000000791b */ /* 0x003fe20003800000 */
.L_x_10777:
        /* <DEDUP_REMOVED lines=14> */
.L_x_10778:
[----:B------:R-:W-:Y:S02]  /*1e620*/  IMAD.MOV.U32 R13, RZ, RZ, R7 ;  /* 0x000000ffff0d7224 */ /* 0x000fe400078e0007 */
[----:B------:R-:W-:Y:S02]  /*1e630*/  IMAD.MOV.U32 R12, RZ, RZ, 0x2 ;  /* 0x00000002ff0c7424 */ /* 0x000fe400078e00ff */
[----:B------:R-:W-:-:S07]  /*1e640*/  IMAD.MOV.U32 R2, RZ, RZ, R14 ;  /* 0x000000ffff027224 */ /* 0x000fce00078e000e */
[----:B------:R-:W-:Y:S05]  /*1e650*/  WARPSYNC.COLLECTIVE R15, `(.L_x_10779) ;  /* 0x000000000f087348 */ /* 0x000fea0003c00000 */
[----:B------:R0:W1:Y:S02]  /*1e660*/  SHFL.IDX P6, R14, R13, R12, R11 ;  /* 0x0000000c0d0e7389 */ /* 0x00006400000c000b */
[----:B01----:R-:W-:Y:S01]  /*1e670*/  ENDCOLLECTIVE ;  /* 0x000000000000791b */ /* 0x003fe20003800000 */
.L_x_10779:
        /* <DEDUP_REMOVED lines=13> */
.L_x_10780:
[----:B------:R-:W-:Y:S02]  /*1e750*/  IMAD.MOV.U32 R13, RZ, RZ, R7 ;  /* 0x000000ffff0d7224 */ /* 0x000fe400078e0007 */
[----:B------:R-:W-:Y:S02]  /*1e760*/  IMAD.MOV.U32 R12, RZ, RZ, 0x3 ;  /* 0x00000003ff0c7424 */ /* 0x000fe400078e00ff */
[----:B------:R-:W-:-:S07]  /*1e770*/  IMAD.MOV.U32 R2, RZ, RZ, R14 ;  /* 0x000000ffff027224 */ /* 0x000fce00078e000e */
[----:B------:R-:W-:Y:S05]  /*1e780*/  WARPSYNC.COLLECTIVE R15, `(.L_x_10781) ;  /* 0x000000000f087348 */ /* 0x000fea0003c00000 */
[----:B------:R0:W1:Y:S02]  /*1e790*/  SHFL.IDX P6, R14, R13, R12, R11 ;  /* 0x0000000c0d0e7389 */ /* 0x00006400000c000b */
[----:B01----:R-:W-:Y:S01]  /*1e7a0*/  ENDCOLLECTIVE ;  /* 0x000000000000791b */ /* 0x003fe20003800000 */
.L_x_10781:
        /* <DEDUP_REMOVED lines=14> */
.L_x_10782:
[----:B------:R-:W-:Y:S01]  /*1e890*/  IMAD.MOV.U32 R2, RZ, RZ, R14 ;  /* 0x000000ffff027224 */ /* 0x000fe200078e000e */
[----:B------:R-:W-:Y:S06]  /*1e8a0*/  BRA `(.L_x_10783) ;  /* 0xffffffb800247947 */ /* 0x000fec000383ffff */
.L_x_10645:
[----:B-1----:R1:W2:Y:S02]  /*1e8b0*/  SYNCS.PHASECHK.TRANS64.TRYWAIT P0, [R5+URZ+0x2d860], R2 ;  /* 0x02d86002050075a7 */ /* 0x0022a4000800017f */
[----:B--2---:R-:W-:Y:S05]  /*1e8c0*/  @!P0 NANOSLEEP.SYNCS 0x989680 ;  /* 0x009896800000895d */ /* 0x004fea0003900000 */
[----:B------:R-:W2:Y:S02]  /*1e8d0*/  @!P0 SYNCS.PHASECHK.TRANS64 P0, [R5+URZ+0x2d860], R2 ;  /* 0x02d86002050085a7 */ /* 0x000ea4000800007f */
[----:B--2---:R-:W-:Y:S05]  /*1e8e0*/  @!P0 BRA `(.L_x_10645) ;  /* 0xfffffffc00f08947 */ /* 0x004fea000383ffff */
[----:B------:R-:W-:Y:S05]  /*1e8f0*/  BRA `(.L_x_10784) ;  /* 0xffffffb800887947 */ /* 0x000fea000383ffff */
.L_x_10646:
        /* <DEDUP_REMOVED lines=8> */
.L_x_10786:
[----:B------:R-:W-:Y:S05]  /*1e980*/  BSYNC B1 ;  /* 0x0000000000017941 */ /* 0x000fea0003800000 */
.L_x_10785:
        /* <DEDUP_REMOVED lines=9> */
.L_x_10787:
[----:B------:R-:W-:Y:S02]  /*1ea20*/  IMAD.MOV.U32 R13, RZ, RZ, R22 ;  /* 0x000000ffff0d7224 */ /* 0x000fe400078e0016 */
[----:B------:R-:W-:Y:S02]  /*1ea30*/  IMAD.MOV.U32 R12, RZ, RZ, 0x1 ;  /* 0x00000001ff0c7424 */ /* 0x000fe400078e00ff */
[----:B------:R-:W-:-:S07]  /*1ea40*/  IMAD.MOV.U32 R2, RZ, RZ, R14 ;  /* 0x000000ffff027224 */ /* 0x000fce00078e000e */
[----:B------:R-:W-:Y:S05]  /*1ea50*/  WARPSYNC.COLLECTIVE R15, `(.L_x_10788) ;  /* 0x000000000f087348 */ /* 0x000fea0003c00000 */
[----:B------:R0:W1:Y:S02]  /*1ea60*/  SHFL.IDX P6, R14, R13, R12, R11 ;  /* 0x0000000c0d0e7389 */ /* 0x00006400000c000b */
[----:B01----:R-:W-:Y:S01]  /*1ea70*/  ENDCOLLECTIVE ;  /* 0x000000000000791b */ /* 0x003fe20003800000 */
.L_x_10788:
        /* <DEDUP_REMOVED lines=16> */
.L_x_10789:
[----:B------:R-:W-:Y:S02]  /*1eb80*/  IMAD.MOV.U32 R13, RZ, RZ, R22 ;  /* 0x000000ffff0d7224 */ /* 0x000fe400078e0016 */
[----:B------:R-:W-:Y:S02]  /*1eb90*/  IMAD.MOV.U32 R12, RZ, RZ, 0x2 ;  /* 0x00000002ff0c7424 */ /* 0x000fe400078e00ff */
[----:B------:R-:W-:-:S07]  /*1eba0*/  IMAD.MOV.U32 R2, RZ, RZ, R14 ;  /* 0x000000ffff027224 */ /* 0x000fce00078e000e */
[----:B------:R-:W-:Y:S05]  /*1ebb0*/  WARPSYNC.COLLECTIVE R15, `(.L_x_10790) ;  /* 0x000000000f087348 */ /* 0x000fea0003c00000 */
[----:B------:R0:W1:Y:S02]  /*1ebc0*/  SHFL.IDX P6, R14, R13, R12, R11 ;  /* 0x0000000c0d0e7389 */ /* 0x00006400000c000b */
[----:B01----:R-:W-:Y:S01]  /*1ebd0*/  ENDCOLLECTIVE ;  /* 0x000000000000791b */ /* 0x003fe20003800000 */
.L_x_10790:
        /* <DEDUP_REMOVED lines=16> */
.L_x_10791:
[----:B------:R-:W-:Y:S02]  /*1ece0*/  IMAD.MOV.U32 R13, RZ, RZ, R22 ;  /* 0x000000ffff0d7224 */ /* 0x000fe400078e0016 */
[----:B------:R-:W-:Y:S02]  /*1ecf0*/  IMAD.MOV.U32 R12, RZ, RZ, 0x3 ;  /* 0x00000003ff0c7424 */ /* 0x000fe400078e00ff */
[----:B------:R-:W-:-:S07]  /*1ed00*/  IMAD.MOV.U32 R2, RZ, RZ, R14 ;  /* 0x000000ffff027224 */ /* 0x000fce00078e000e */
[----:B------:R-:W-:Y:S05]  /*1ed10*/  WARPSYNC.COLLECTIVE R15, `(.L_x_10792) ;  /* 0x000000000f087348 */ /* 0x000fea0003c00000 */
[----:B------:R0:W1:Y:S02]  /*1ed20*/  SHFL.IDX P6, R14, R13, R12, R11 ;  /* 0x0000000c0d0e7389 */ /* 0x00006400000c000b */
[----:B01----:R-:W-:Y:S01]  /*1ed30*/  ENDCOLLECTIVE ;  /* 0x000000000000791b */ /* 0x003fe20003800000 */
.L_x_10792:
        /* <DEDUP_REMOVED lines=13> */
.L_x_10793:
        /* <DEDUP_REMOVED lines=8> */
.L_x_10654:
[----:B-1----:R1:W2:Y:S02]  /*1ee90*/  SYNCS.PHASECHK.TRANS64.TRYWAIT P0, [R0+URZ+0x2d860], R3 ;  /* 0x02d86003000075a7 */ /* 0x0022a4000800017f */
[----:B--2---:R-:W-:Y:S05]  /*1eea0*/  @!P0 NANOSLEEP.SYNCS 0x989680 ;  /* 0x009896800000895d */ /* 0x004fea0003900000 */
[----:B------:R-:W2:Y:S02]  /*1eeb0*/  @!P0 SYNCS.PHASECHK.TRANS64 P0, [R0+URZ+0x2d860], R3 ;  /* 0x02d86003000085a7 */ /* 0x000ea4000800007f */
[----:B--2---:R-:W-:Y:S05]  /*1eec0*/  @!P0 BRA `(.L_x_10654) ;  /* 0xfffffffc00f08947 */ /* 0x004fea000383ffff */
[----:B------:R-:W-:Y:S05]  /*1eed0*/  BRA `(.L_x_10795) ;  /* 0xffffffbc00087947 */ /* 0x000fea000383ffff */
.L_x_10655:
[----:B------:R-:W-:Y:S01]  /*1eee0*/  BSSY B0, `(.L_x_10796) ;  /* 0x0000008000007945 */ /* 0x000fe20003800000 */
[----:B------:R-:W-:Y:S02]  /*1eef0*/  IMAD.MOV.U32 R13, RZ, RZ, R22 ;  /* 0x000000ffff0d7224 */ /* 0x000fe400078e0016 */
[----:B------:R-:W-:Y:S02]  /*1ef00*/  IMAD.MOV.U32 R12, RZ, RZ, RZ ;  /* 0x000000ffff0c7224 */ /* 0x000fe400078e00ff */
[----:B------:R-:W-:Y:S02]  /*1ef10*/  IMAD.MOV.U32 R11, RZ, RZ, 0x1c1f ;  /* 0x00001c1fff0b7424 */ /* 0x000fe400078e00ff */
[----:B------:R-:W-:-:S07]  /*1ef20*/  IMAD.MOV.U32 R15, RZ, RZ, -0x1 ;  /* 0xffffffffff0f7424 */ /* 0x000fce00078e00ff */
[----:B01---5:R-:W-:Y:S05]  /*1ef30*/  WARPSYNC.COLLECTIVE R15, `(.L_x_10797) ;  /* 0x000000000f087348 */ /* 0x023fea0003c00000 */
[----:B------:R2:W3:Y:S02]  /*1ef40*/  SHFL.IDX P6, R14, R13, R12, R11 ;  /* 0x0000000c0d0e7389 */ /* 0x0004e400000c000b */
[----:B0123-5:R-:W-:Y:S01]  /*1ef50*/  ENDCOLLECTIVE ;  /* 0x000000000000791b */ /* 0x02ffe20003800000 */
.L_x_10797:
[----:B------:R-:W-:Y:S05]  /*1ef60*/  BSYNC B0 ;  /* 0x0000000000007941 */ /* 0x000fea0003800000 */
.L_x_10796:
[----:B------:R-:W0:Y:S01]  /*1ef70*/  S2R R2, SR_TID.X ;  /* 0x0000000000027919 */ /* 0x000e220000002100 */
[----:B------:R-:W-:Y:S01]  /*1ef80*/  IMAD.MOV.U32 R13, RZ, RZ, R18 ;  /* 0x000000ffff0d7224 */ /* 0x000fe200078e0012 */
[----:B------:R-:W-:Y:S01]  /*1ef90*/  MOV R12, RZ ;  /* 0x000000ff000c7202 */ /* 0x000fe20000000f00 */
[----:B------:R-:W-:Y:S02]  /*1efa0*/  IMAD.MOV.U32 R11, RZ, RZ, 0x1c1f ;  /* 0x00001c1fff0b7424 */ /* 0x000fe400078e00ff */
[----:B------:R-:W-:Y:S02]  /*1efb0*/  IMAD.MOV.U32 R15, RZ, RZ, -0x1 ;  /* 0xffffffffff0f7424 */ /* 0x000fe400078e00ff */
[----:B------:R-:W-:Y:S02]  /*1efc0*/  IMAD.MOV.U32 R3, RZ, RZ, R14 ;  /* 0x000000ffff037224 */ /* 0x000fe400078e000e */
[----:B------:R-:W-:-:S07]  /*1efd0*/  IMAD R4, R4, 0x2, R16 ;  /* 0x0000000204047824 */ /* 0x000fce00078e0210 */
[----:B0-----:R-:W-:Y:S05]  /*1efe0*/  WARPSYNC.COLLECTIVE R15, `(.L_x_10798) ;  /* 0x000000000f087348 */ /* 0x001fea0003c00000 */
[----:B------:R1:W2:Y:S02]  /*1eff0*/  SHFL.IDX P6, R14, R13, R12, R11 ;  /* 0x0000000c0d0e7389 */ /* 0x0002a400000c000b */
[----:B012---:R-:W-:Y:S01]  /*1f000*/  ENDCOLLECTIVE ;  /* 0x000000000000791b */ /* 0x007fe20003800000 */
.L_x_10798:
        /* <DEDUP_REMOVED lines=17> */
.L_x_10799:
        /* <DEDUP_REMOVED lines=9> */
[----:B------:R-:W-:Y:S01]  /*1f1b0*/  ISETP.LT.OR P3, PT, R6, 0x21, P2 ;  /* 0x000000210600780c */ /* 0x000fe20001761670 */
[----:B0-----:R-:W-:-:S12]  /*1f1c0*/  IMAD.MOV.U32 R3, RZ, RZ, R14 ;  /* 0x000000ffff037224 */ /* 0x001fd800078e000e */
[----:B------:R-:W-:Y:S05]  /*1f1d0*/  WARPSYNC.COLLECTIVE R15, `(.L_x_10800) ;  /* 0x000000000f087348 */ /* 0x000fea0003c00000 */
[----:B------:R0:W1:Y:S02]  /*1f1e0*/  SHFL.IDX P6, R14, R13, R12, R11 ;  /* 0x0000000c0d0e7389 */ /* 0x00006400000c000b */
[----:B01----:R-:W-:Y:S01]  /*1f1f0*/  ENDCOLLECTIVE ;  /* 0x000000000000791b */ /* 0x003fe20003800000 */
.L_x_10800:
[----:B------:R-:W-:Y:S02]  /*1f200*/  IMAD.MOV.U32 R13, RZ, RZ, R22 ;  /* 0x000000ffff0d7224 */ /* 0x000fe400078e0016 */
[----:B------:R-:W-:Y:S01]  /*1f210*/  IMAD.MOV.U32 R12, RZ, RZ, 0x2 ;  /* 0x00000002ff0c7424 */ /* 0x000fe200078e00ff */
[----:B------:R-:W-:-:S13]  /*1f220*/  IADD3 R2, P4, R14, R5, RZ ;  /* 0x000000050e027210 */ /* 0x000fda0007f9e0ff */
[----:B------:R-:W-:Y:S05]  /*1f230*/  WARPSYNC.COLLECTIVE R15, `(.L_x_10801) ;  /* 0x000000000f087348 */ /* 0x000fea0003c00000 */
[----:B------:R0:W1:Y:S02]  /*1f240*/  SHFL.IDX P6, R14, R13, R12, R11 ;  /* 0x0000000c0d0e7389 */ /* 0x00006400000c000b */
[----:B01----:R-:W-:Y:S01]  /*1f250*/  ENDCOLLECTIVE ;  /* 0x000000000000791b */ /* 0x003fe20003800000 */
.L_x_10801:
        /* <DEDUP_REMOVED lines=15> */
.L_x_10802:
[----:B------:R-:W-:Y:S02]  /*1f350*/  IMAD.MOV.U32 R13, RZ, RZ, R22 ;  /* 0x000000ffff0d7224 */ /* 0x000fe400078e0016 */
[----:B------:R-:W-:Y:S01]  /*1f360*/  IMAD.MOV.U32 R12, RZ, RZ, 0x3 ;  /* 0x00000003ff0c7424 */ /* 0x000fe200078e00ff */
[----:B------:R-:W-:-:S13]  /*1f370*/  IADD3 R2, P4, R14, R5, RZ ;  /* 0x000000050e027210 */ /* 0x000fda0007f9e0ff */
[----:B------:R-:W-:Y:S05]  /*1f380*/  WARPSYNC.COLLECTIVE R15, `(.L_x_10803) ;  /* 0x000000000f087348 */ /* 0x000fea0003c00000 */
[----:B------:R0:W1:Y:S02]  /*1f390*/  SHFL.IDX P6, R14, R13, R12, R11 ;  /* 0x0000000c0d0e7389 */ /* 0x00006400000c000b */
[----:B01----:R-:W-:Y:S01]  /*1f3a0*/  ENDCOLLECTIVE ;  /* 0x000000000000791b */ /* 0x003fe20003800000 */
.L_x_10803:
        /* <DEDUP_REMOVED lines=14> */
.L_x_10804:
[----:B------:R-:W-:Y:S05]  /*1f490*/  BRA `(.L_x_10805) ;  /* 0xffffffb800687947 */ /* 0x000fea000383ffff */
.L_x_10660:
        /* <DEDUP_REMOVED lines=8> */
.L_x_10807:
[----:B------:R-:W-:Y:S05]  /*1f520*/  BSYNC B0 ;  /* 0x0000000000007941 */ /* 0x000fea0003800000 */
.L_x_10806:
[----:B------:R-:W-:Y:S01]  /*1f530*/  IMAD.MOV.U32 R13, RZ, RZ, R24 ;  /* 0x000000ffff0d7224 */ /* 0x000fe200078e0018 */
[----:B------:R-:W-:Y:S01]  /*1f540*/  IADD3 R9, R27, R8, RZ ;  /* 0x000000081b097210 */ /* 0x000fe20007ffe0ff */
[----:B------:R-:W-:Y:S02]  /*1f550*/  IMAD.MOV.U32 R12, RZ, RZ, 0x1 ;  /* 0x00000001ff0c7424 */ /* 0x000fe400078e00ff */
[----:B------:R-:W-:Y:S02]  /*1f560*/  IMAD.MOV.U32 R11, RZ, RZ, 0x1f ;  /* 0x0000001fff0b7424 */ /* 0x000fe400078e00ff */
[----:B------:R-:W-:Y:S02]  /*1f570*/  IMAD.MOV.U32 R15, RZ, RZ, -0x1 ;  /* 0xffffffffff0f7424 */ /* 0x000fe400078e00ff */
[----:B------:R-:W-:-:S07]  /*1f580*/  IMAD.MOV.U32 R0, RZ, RZ, R14 ;  /* 0x000000ffff007224 */ /* 0x000fce00078e000e */
[----:B------:R-:W-:Y:S05]  /*1f590*/  WARPSYNC.COLLECTIVE R15, `(.L_x_10808) ;  /* 0x000000000f087348 */ /* 0x000fea0003c00000 */
[----:B------:R0:W1:Y:S02]  /*1f5a0*/  SHFL.IDX P6, R14, R13, R12, R11 ;  /* 0x0000000c0d0e7389 */ /* 0x00006400000c000b */
[----:B01----:R-:W-:Y:S01]  /*1f5b0*/  ENDCOLLECTIVE ;  /* 0x000000000000791b */ /* 0x003fe20003800000 */
.L_x_10808:
        /* <DEDUP_REMOVED lines=24> */
.L_x_10809:
[----:B------:R-:W-:Y:S01]  /*1f740*/  IMAD.MOV.U32 R12, RZ, RZ, 0x2 ;  /* 0x00000002ff0c7424 */ /* 0x000fe200078e00ff */
[----:B------:R-:W-:-:S05]  /*1f750*/  SEL R14, R14, RZ, P1 ;  /* 0x000000ff0e0e7207 */ /* 0x000fca0000800000 */
[----:B------:R-:W-:-:S04]  /*1f760*/  IMAD.IADD R5, R13, 0x1, R14 ;  /* 0x000000010d057824 */ /* 0x000fc800078e020e */
[----:B------:R-:W-:-:S07]  /*1f770*/  IMAD.MOV.U32 R13, RZ, RZ, R5 ;  /* 0x000000ffff0d7224 */ /* 0x000fce00078e0005 */
[----:B------:R-:W-:Y:S05]  /*1f780*/  WARPSYNC.COLLECTIVE R15, `(.L_x_10810) ;  /* 0x000000000f087348 */ /* 0x000fea0003c00000 */
[----:B------:R0:W1:Y:S02]  /*1f790*/  SHFL.UP P6, R14, R13, R12, R11 ;  /* 0x0400000c0d0e7389 */ /* 0x00006400000c000b */
[----:B01----:R-:W-:Y:S01]  /*1f7a0*/  ENDCOLLECTIVE ;  /* 0x000000000000791b */ /* 0x003fe20003800000 */
.L_x_10810:
[----:B------:R-:W-:Y:S01]  /*1f7b0*/  IMAD.MOV.U32 R12, RZ, RZ, 0x4 ;  /* 0x00000004ff0c7424 */ /* 0x000fe200078e00ff */
[----:B------:R-:W-:-:S05]  /*1f7c0*/  SEL R2, R14, RZ, P2 ;  /* 0x000000ff0e027207 */ /* 0x000fca0001000000 */
[----:B------:R-:W-:-:S04]  /*1f7d0*/  IMAD.IADD R2, R5, 0x1, R2 ;  /* 0x0000000105027824 */ /* 0x000fc800078e0202 */
[----:B------:R-:W-:-:S07]  /*1f7e0*/  IMAD.MOV.U32 R13, RZ, RZ, R2 ;  /* 0x000000ffff0d7224 */ /* 0x000fce00078e0002 */
[----:B------:R-:W-:Y:S05]  /*1f7f0*/  WARPSYNC.COLLECTIVE R15, `(.L_x_10811) ;  /* 0x000000000f087348 */ /* 0x000fea0003c00000 */
[----:B------:R0:W1:Y:S02]  /*1f800*/  SHFL.UP P6, R14, R13, R12, R11 ;  /* 0x0400000c0d0e7389 */ /* 0x00006400000c000b */
[----:B01----:R-:W-:Y:S01]  /*1f810*/  ENDCOLLECTIVE ;  /* 0x000000000000791b */ /* 0x003fe20003800000 */
.L_x_10811:
[----:B------:R-:W-:Y:S01]  /*1f820*/  IMAD.MOV.U32 R12, RZ, RZ, 0x8 ;  /* 0x00000008ff0c7424 */ /* 0x000fe200078e00ff */
[----:B------:R-:W-:-:S05]  /*1f830*/  SEL R3, R14, RZ, P3 ;  /* 0x000000ff0e037207 */ /* 0x000fca0001800000 */
[----:B------:R-:W-:-:S04]  /*1f840*/  IMAD.IADD R3, R2, 0x1, R3 ;  /* 0x0000000102037824 */ /* 0x000fc800078e0203 */
[----:B------:R-:W-:-:S07]  /*1f850*/  IMAD.MOV.U32 R13, RZ, RZ, R3 ;  /* 0x000000ffff0d7224 */ /* 0x000fce00078e0003 */
[----:B------:R-:W-:Y:S05]  /*1f860*/  WARPSYNC.COLLECTIVE R15, `(.L_x_10812) ;  /* 0x000000000f087348 */ /* 0x000fea0003c00000 */
[----:B------:R0:W1:Y:S02]  /*1f870*/  SHFL.UP P6, R14, R13, R12, R11 ;  /* 0x0400000c0d0e7389 */ /* 0x00006400000c000b */
[----:B01----:R-:W-:Y:S01]  /*1f880*/  ENDCOLLECTIVE ;  /* 0x000000000000791b */ /* 0x003fe20003800000 */
.L_x_10812:
[----:B------:R-:W-:Y:S01]  /*1f890*/  IMAD.MOV.U32 R12, RZ, RZ, 0x10 ;  /* 0x00000010ff0c7424 */ /* 0x000fe200078e00ff */
[----:B------:R-:W-:-:S05]  /*1f8a0*/  SEL R14, R14, RZ, P4 ;  /* 0x000000ff0e0e7207 */ /* 0x000fca0002000000 */
[----:B------:R-:W-:-:S04]  /*1f8b0*/  IMAD.IADD R5, R3, 0x1, R14 ;  /* 0x0000000103057824 */ /* 0x000fc800078e020e */
[----:B------:R-:W-:-:S07]  /*1f8c0*/  IMAD.MOV.U32 R13, RZ, RZ, R5 ;  /* 0x000000ffff0d7224 */ /* 0x000fce00078e0005 */
[----:B------:R-:W-:Y:S05]  /*1f8d0*/  WARPSYNC.COLLECTIVE R15, `(.L_x_10813) ;  /* 0x000000000f087348 */ /* 0x000fea0003c00000 */
[----:B------:R0:W1:Y:S02]  /*1f8e0*/  SHFL.UP P6, R14, R13, R12, R11 ;  /* 0x0400000c0d0e7389 */ /* 0x00006400000c000b */
[----:B01----:R-:W-:Y:S01]  /*1f8f0*/  ENDCOLLECTIVE ;  /* 0x000000000000791b */ /* 0x003fe20003800000 */
.L_x_10813:
        /* <DEDUP_REMOVED lines=8> */
.L_x_10814:
[----:B------:R-:W-:Y:S05]  /*1f980*/  BRA `(.L_x_10815) ;  /* 0xffffffb800887947 */ /* 0x000fea000383ffff */
.L_x_10663:
[----:B------:R-:W-:Y:S01]  /*1f990*/  BSSY B0, `(.L_x_10816) ;  /* 0x0000007000007945 */ /* 0x000fe20003800000 */
[----:B------:R-:W-:Y:S02]  /*1f9a0*/  IMAD.MOV.U32 R12, RZ, RZ, 0x1 ;  /* 0x00000001ff0c7424 */ /* 0x000fe400078e00ff */
[----:B------:R-:W-:Y:S02]  /*1f9b0*/  IMAD.MOV.U32 R11, RZ, RZ, RZ ;  /* 0x000000ffff0b7224 */ /* 0x000fe400078e00ff */
[----:B------:R-:W-:-:S07]  /*1f9c0*/  IMAD.MOV.U32 R15, RZ, RZ, -0x1 ;  /* 0xffffffffff0f7424 */ /* 0x000fce00078e00ff */
[----:B-----5:R-:W-:Y:S05]  /*1f9d0*/  WARPSYNC.COLLECTIVE R15, `(.L_x_10817) ;  /* 0x000000000f087348 */ /* 0x020fea0003c00000 */
[----:B------:R0:W1:Y:S02]  /*1f9e0*/  SHFL.UP P6, R14, R13, R12, R11 ;  /* 0x0400000c0d0e7389 */ /* 0x00006400000c000b */
[----:B01---5:R-:W-:Y:S01]  /*1f9f0*/  ENDCOLLECTIVE ;  /* 0x000000000000791b */ /* 0x023fe20003800000 */
.L_x_10817:
[----:B------:R-:W-:Y:S05]  /*1fa00*/  BSYNC B0 ;  /* 0x0000000000007941 */ /* 0x000fea0003800000 */
.L_x_10816:
        /* <DEDUP_REMOVED lines=8> */
.L_x_10818:
[----:B------:R-:W-:Y:S01]  /*1fa90*/  IMAD.MOV.U32 R12, RZ, RZ, 0x4 ;  /* 0x00000004ff0c7424 */ /* 0x000fe200078e00ff */
[----:B------:R-:W-:-:S05]  /*1faa0*/  SEL R14, R14, RZ, P2 ;  /* 0x000000ff0e0e7207 */ /* 0x000fca0001000000 */
[----:B------:R-:W-:-:S05]  /*1fab0*/  IMAD.IADD R3, R13, 0x1, R14 ;  /* 0x000000010d037824 */ /* 0x000fca00078e020e */
[----:B------:R-:W-:-:S07]  /*1fac0*/  MOV R13, R3 ;  /* 0x00000003000d7202 */ /* 0x000fce0000000f00 */
[----:B------:R-:W-:Y:S05]  /*1fad0*/  WARPSYNC.COLLECTIVE R15, `(.L_x_10819) ;  /* 0x000000000f087348 */ /* 0x000fea0003c00000 */
[----:B------:R0:W1:Y:S02]  /*1fae0*/  SHFL.UP P6, R14, R13, R12, R11 ;  /* 0x0400000c0d0e7389 */ /* 0x00006400000c000b */
[----:B01----:R-:W-:Y:S01]  /*1faf0*/  ENDCOLLECTIVE ;  /* 0x000000000000791b */ /* 0x003fe20003800000 */
.L_x_10819:
[----:B------:R-:W-:Y:S01]  /*1fb00*/  IMAD.MOV.U32 R12, RZ, RZ, 0x8 ;  /* 0x00000008ff0c7424 */ /* 0x000fe200078e00ff */
[----:B------:R-:W-:-:S05]  /*1fb10*/  SEL R14, R14, RZ, P3 ;  /* 0x000000ff0e0e7207 */ /* 0x000fca0001800000 */
[----:B------:R-:W-:-:S04]  /*1fb20*/  IMAD.IADD R5, R3, 0x1, R14 ;  /* 0x0000000103057824 */ /* 0x000fc800078e020e */
[----:B------:R-:W-:-:S07]  /*1fb30*/  IMAD.MOV.U32 R13, RZ, RZ, R5 ;  /* 0x000000ffff0d7224 */ /* 0x000fce00078e0005 */
[----:B------:R-:W-:Y:S05]  /*1fb40*/  WARPSYNC.COLLECTIVE R15, `(.L_x_10820) ;  /* 0x000000000f087348 */ /* 0x000fea0003c00000 */
[----:B------:R0:W1:Y:S02]  /*1fb50*/  SHFL.UP P6, R14, R13, R12, R11 ;  /* 0x0400000c0d0e7389 */ /* 0x00006400000c000b */
[----:B01----:R-:W-:Y:S01]  /*1fb60*/  ENDCOLLECTIVE ;  /* 0x000000000000791b */ /* 0x003fe20003800000 */
.L_x_10820:
[----:B------:R-:W-:Y:S01]  /*1fb70*/  IMAD.MOV.U32 R12, RZ, RZ, 0x10 ;  /* 0x00000010ff0c7424 */ /* 0x000fe200078e00ff */
[----:B------:R-:W-:-:S05]  /*1fb80*/  SEL R8, R14, RZ, P4 ;  /* 0x000000ff0e087207 */ /* 0x000fca0002000000 */
[----:B------:R-:W-:-:S04]  /*1fb90*/  IMAD.IADD R8, R5, 0x1, R8 ;  /* 0x0000000105087824 */ /* 0x000fc800078e0208 */
[----:B------:R-:W-:-:S07]  /*1fba0*/  IMAD.MOV.U32 R13, RZ, RZ, R8 ;  /* 0x000000ffff0d7224 */ /* 0x000fce00078e0008 */
[----:B------:R-:W-:Y:S05]  /*1fbb0*/  WARPSYNC.COLLECTIVE R15, `(.L_x_10821) ;  /* 0x000000000f087348 */ /* 0x000fea0003c00000 */
[----:B------:R0:W1:Y:S02]  /*1fbc0*/  SHFL.UP P6, R14, R13, R12, R11 ;  /* 0x0400000c0d0e7389 */ /* 0x00006400000c000b */
[----:B01----:R-:W-:Y:S01]  /*1fbd0*/  ENDCOLLECTIVE ;  /* 0x000000000000791b */ /* 0x003fe20003800000 */
.L_x_10821:
        /* <DEDUP_REMOVED lines=8> */
.L_x_10822:
[----:B------:R-:W-:Y:S05]  /*1fc60*/  BRA `(.L_x_10823) ;  /* 0xffffffb800747947 */ /* 0x000fea000383ffff */
.L_x_10665:
[----:B------:R-:W-:Y:S01]  /*1fc70*/  BSSY B0, `(.L_x_10824) ;  /* 0x0000006000007945 */ /* 0x000fe20003800000 */
[----:B------:R-:W-:Y:S01]  /*1fc80*/  PLOP3.LUT P6, PT, P6, PT, PT, 0x8, 0x0 ;  /* 0x000000000000781c */ /* 0x000fe200037ce170 */
[----:B------:R-:W-:-:S12]  /*1fc90*/  IMAD.MOV.U32 R15, RZ, RZ, -0x1 ;  /* 0xffffffffff0f7424 */ /* 0x000fd800078e00ff */
[----:B0----5:R-:W-:Y:S05]  /*1fca0*/  WARPSYNC.COLLECTIVE R15, `(.L_x_10825) ;  /* 0x000000000f087348 */ /* 0x021fea0003c00000 */
[----:B------:R-:W-:Y:S01]  /*1fcb0*/  VOTE.ANY R14, PT, P6 ;  /* 0x00000000000e7806 */ /* 0x000fe200030e0100 */
[----:B0----5:R-:W-:Y:S06]  /*1fcc0*/  ENDCOLLECTIVE ;  /* 0x000000000000791b */ /* 0x021fec0003800000 */
.L_x_10825:
[----:B------:R-:W-:Y:S05]  /*1fcd0*/  BSYNC B0 ;  /* 0x0000000000007941 */ /* 0x000fea0003800000 */
.L_x_10824:
        /* <DEDUP_REMOVED lines=9> */
.L_x_10826:
[----:B------:R-:W-:Y:S02]  /*1fd70*/  IMAD.MOV.U32 R13, RZ, RZ, R7 ;  /* 0x000000ffff0d7224 */ /* 0x000fe400078e0007 */
[----:B------:R-:W-:-:S07]  /*1fd80*/  IMAD.MOV.U32 R4, RZ, RZ, R14 ;  /* 0x000000ffff047224 */ /* 0x000fce00078e000e */
[----:B------:R-:W-:Y:S05]  /*1fd90*/  WARPSYNC.COLLECTIVE R15, `(.L_x_10827) ;  /* 0x000000000f087348 */ /* 0x000fea0003c00000 */
[----:B------:R0:W1:Y:S02]  /*1fda0*/  SHFL.IDX P6, R14, R13, R12, R11 ;  /* 0x0000000c0d0e7389 */ /* 0x00006400000c000b */
[----:B01----:R-:W-:Y:S01]  /*1fdb0*/  ENDCOLLECTIVE ;  /* 0x000000000000791b */ /* 0x003fe20003800000 */
.L_x_10827:
[----:B------:R-:W-:Y:S01]  /*1fdc0*/  IMAD.MOV.U32 R7, RZ, RZ, R14 ;  /* 0x000000ffff077224 */ /* 0x000fe200078e000e */
[----:B------:R-:W-:Y:S06]  /*1fdd0*/  BRA `(.L_x_10828) ;  /* 0xffffffb800547947 */ /* 0x000fec000383ffff */
.L_x_10667:
[----:B------:R-:W-:Y:S01]  /*1fde0*/  BSSY B0, `(.L_x_10829) ;  /* 0x0000007000007945 */ /* 0x000fe20003800000 */
[----:B------:R-:W-:Y:S02]  /*1fdf0*/  IMAD.MOV.U32 R13, RZ, RZ, R2 ;  /* 0x000000ffff0d7224 */ /* 0x000fe400078e0002 */
[----:B------:R-:W-:Y:S02]  /*1fe00*/  IMAD.MOV.U32 R11, RZ, RZ, 0x1f ;  /* 0x0000001fff0b7424 */ /* 0x000fe400078e00ff */
[----:B------:R-:W-:-:S07]  /*1fe10*/  IMAD.MOV.U32 R15, RZ, RZ, -0x1 ;  /* 0xffffffffff0f7424 */ /* 0x000fce00078e00ff */
[----:B0123-5:R-:W-:Y:S05]  /*1fe20*/  WARPSYNC.COLLECTIVE R15, `(.L_x_10830) ;  /* 0x000000000f087348 */ /* 0x02ffea0003c00000 */
[----:B------:R4:W0:Y:S02]  /*1fe30*/  SHFL.IDX P6, R14, R13, R12, R11 ;  /* 0x0000000c0d0e7389 */ /* 0x00082400000c000b */
[----:B012345:R-:W-:Y:S01]  /*1fe40*/  ENDCOLLECTIVE ;  /* 0x000000000000791b */ /* 0x03ffe20003800000 */
.L_x_10830:
[----:B------:R-:W-:Y:S05]  /*1fe50*/  BSYNC B0 ;  /* 0x0000000000007941 */ /* 0x000fea0003800000 */
.L_x_10829:
[----:B------:R-:W-:Y:S01]  /*1fe60*/  IMAD.MOV.U32 R24, RZ, RZ, R14 ;  /* 0x000000ffff187224 */ /* 0x000fe200078e000e */
[----:B------:R-:W-:Y:S06]  /*1fe70*/  BRA `(.L_x_10666) ;  /* 0xffffffb800447947 */ /* 0x000fec000383ffff */
.L_x_10671:
[----:B0-----:R0:W1:Y:S02]  /*1fe80*/  SYNCS.PHASECHK.TRANS64.TRYWAIT P0, [R5+URZ+0x2d820], R0 ;  /* 0x02d82000050075a7 */ /* 0x001064000800017f */
[----:B-1----:R-:W-:Y:S05]  /*1fe90*/  @!P0 NANOSLEEP.SYNCS 0x989680 ;  /* 0x009896800000895d */ /* 0x002fea0003900000 */
[----:B------:R-:W1:Y:S02]  /*1fea0*/  @!P0 SYNCS.PHASECHK.TRANS64 P0, [R5+URZ+0x2d820], R0 ;  /* 0x02d82000050085a7 */ /* 0x000e64000800007f */
[----:B-1----:R-:W-:Y:S05]  /*1feb0*/  @!P0 BRA `(.L_x_10671) ;  /* 0xfffffffc00f08947 */ /* 0x002fea000383ffff */
[----:B------:R-:W-:Y:S05]  /*1fec0*/  BRA `(.L_x_10831) ;  /* 0xffffffbc009c7947 */ /* 0x000fea000383ffff */
.L_x_10672:
        /* <DEDUP_REMOVED lines=8> */
[----:B0-23-5:R-:W-:Y:S05]  /*1ff50*/  WARPSYNC.COLLECTIVE R15, `(.L_x_10833) ;  /* 0x000000000f087348 */ /* 0x02dfea0003c00000 */
[----:B------:R1:W4:Y:S02]  /*1ff60*/  SHFL.IDX P6, R14, R13, R12, R11 ;  /* 0x0000000c0d0e7389 */ /* 0x00032400000c000b */
[----:B012345:R-:W-:Y:S01]  /*1ff70*/  ENDCOLLECTIVE ;  /* 0x000000000000791b */ /* 0x03ffe20003800000 */
.L_x_10833:
[----:B------:R-:W-:Y:S05]  /*1ff80*/  BSYNC B0 ;  /* 0x0000000000007941 */ /* 0x000fea0003800000 */
.L_x_10832:
[----:B------:R-:W-:Y:S05]  /*1ff90*/  BRA `(.L_x_10834) ;  /* 0xffffffbc00847947 */ /* 0x000fea000383ffff */
.L_x_10673:
[----:B------:R-:W-:Y:S01]  /*1ffa0*/  BSSY B0, `(.L_x_10835) ;  /* 0x0000006000007945 */ /* 0x000fe20003800000 */
[----:B------:R-:W-:-:S07]  /*1ffb0*/  IMAD.MOV.U32 R15, RZ, RZ, -0x1 ;  /* 0xffffffffff0f7424 */ /* 0x000fce00078e00ff */
[----:B0-23-5:R-:W-:Y:S05]  /*1ffc0*/  WARPSYNC.COLLECTIVE R15, `(.L_x_10836) ;  /* 0x000000000f0c7348 */ /* 0x02dfea0003c00000 */
[----:B------:R-:W-:Y:S02]  /*1ffd0*/  ELECT P6, UR62, PT ;  /* 0x00000000003e782f */ /* 0x000fe400038c0000 */
[----:B------:R-:W-:Y:S01]  /*1ffe0*/  MOV R14, UR62 ;  /* 0x0000003e000e7c02 */ /* 0x000fe20008000f00 */
[----:B0-23-5:R-:W-:Y:S10]  /*1fff0*/  ENDCOLLECTIVE ;  /* 0x000000000000791b */ /* 0x02dff40003800000 */
.L_x_10836:
[----:B------:R-:W-:Y:S05]  /*20000*/  BSYNC B0 ;  /* 0x0000000000007941 */ /* 0x000fea0003800000 */
.L_x_10835:
[----:B------:R-:W-:Y:S05]  /*20010*/  BRA `(.L_x_10837) ;  /* 0xffffffbc00787947 */ /* 0x000fea000383ffff */
.L_x_10675:
[----:B0-----:R0:W1:Y:S02]  /*20020*/  SYNCS.PHASECHK.TRANS64.TRYWAIT P1, [R3+URZ+0x2d840], R2 ;  /* 0x02d84002030075a7 */ /* 0x001064000802017f */
[----:B-1----:R-:W-:Y:S05]  /*20030*/  @!P1 NANOSLEEP.SYNCS 0x989680 ;  /* 0x009896800000995d */ /* 0x002fea0003900000 */
[----:B------:R-:W1:Y:S02]  /*20040*/  @!P1 SYNCS.PHASECHK.TRANS64 P1, [R3+URZ+0x2d840], R2 ;  /* 0x02d84002030095a7 */ /* 0x000e64000802007f */
[----:B-1----:R-:W-:Y:S05]  /*20050*/  @!P1 BRA `(.L_x_10675) ;  /* 0xfffffffc00f09947 */ /* 0x002fea000383ffff */
[----:B------:R-:W-:Y:S05]  /*20060*/  BRA `(.L_x_10838) ;  /* 0xffffffbc009c7947 */ /* 0x000fea000383ffff */
.L_x_10677:
[----:B-1----:R1:W4:Y:S02]  /*20070*/  SYNCS.PHASECHK.TRANS64.TRYWAIT P1, [R5+URZ+0x2d840], R0 ;  /* 0x02d84000050075a7 */ /* 0x002324000802017f */
[----:B----4-:R-:W-:Y:S05]  /*20080*/  @!P1 NANOSLEEP.SYNCS 0x989680 ;  /* 0x009896800000995d */ /* 0x010fea0003900000 */
[----:B------:R-:W4:Y:S02]  /*20090*/  @!P1 SYNCS.PHASECHK.TRANS64 P1, [R5+URZ+0x2d840], R0 ;  /* 0x02d84000050095a7 */ /* 0x000f24000802007f */
[----:B----4-:R-:W-:Y:S05]  /*200a0*/  @!P1 BRA `(.L_x_10677) ;  /* 0xfffffffc00f09947 */ /* 0x010fea000383ffff */
[----:B------:R-:W-:Y:S05]  /*200b0*/  BRA `(.L_x_10839) ;  /* 0xffffffbc00ac7947 */ /* 0x000fea000383ffff */
.L_x_10679:
[----:B----4-:R4:W0:Y:S02]  /*200c0*/  SYNCS.PHASECHK.TRANS64.TRYWAIT P1, [R3+URZ+0x2d860], R2 ;  /* 0x02d86002030075a7 */ /* 0x010824000802017f */
[----:B0-----:R-:W-:Y:S05]  /*200d0*/  @!P1 NANOSLEEP.SYNCS 0x989680 ;  /* 0x009896800000995d */ /* 0x001fea0003900000 */
[----:B------:R-:W0:Y:S02]  /*200e0*/  @!P1 SYNCS.PHASECHK.TRANS64 P1, [R3+URZ+0x2d860], R2 ;  /* 0x02d86002030095a7 */ /* 0x000e24000802007f */
[----:B0-----:R-:W-:Y:S05]  /*200f0*/  @!P1 BRA `(.L_x_10679) ;  /* 0xfffffffc00f09947 */ /* 0x001fea000383ffff */
[----:B------:R-:W-:Y:S05]  /*20100*/  BRA `(.L_x_10840) ;  /* 0xffffffbc00a87947 */ /* 0x000fea000383ffff */
.L_x_10841:
        /* <DEDUP_REMOVED lines=15> */
.L_x_15985:


//--------------------- .text._ZN7cutlass13device_kernelIN5flash11enable_sm90INS1_16FlashAttnFwdSm90INS1_25CollectiveMainloopFwdSm90ILi2EN4cute5tupleIJNS5_1CILi1EEES8_S8_EEENS6_IJNS7_ILi192EEENS7_ILi128EEENS7_ILi96EEEEEELi96ENS_10bfloat16_tEfNS_4arch4Sm90ELb0ELb1ELb1ELb0ELb1ELb0ELb0ELb0ELb1ELb1ELb1ELb0EEENS1_21CollectiveEpilogueFwdINS6_IJSA_SC_SB_EEES9_SE_SG_Li384ELb0ELb1ELb1ELb0EEENS1_19SingleTileSchedulerILb0ELb1ELb1ELi192EEEEEEEEEvNT_6ParamsE --------------------------
	.section	.text._ZN7cutlass13device_kernelIN5flash11enable_sm90INS1_16FlashAttnFwdSm90INS1_25CollectiveMainloopFwdSm90ILi2EN4cute5tupleIJNS5_1CILi1EEES8_S8_EEENS6_IJNS7_ILi192EEENS7_ILi128EEENS7_ILi96EEEEEELi96ENS_10bfloat16_tEfNS_4arch4Sm90ELb0ELb1ELb1ELb0ELb1ELb0ELb0ELb0ELb1ELb1ELb1ELb0EEENS1_21CollectiveEpilogueFwdINS6_IJSA_SC_SB_EEES9_SE_SG_Li384ELb0ELb1ELb1ELb0EEENS1_19SingleTileSchedulerILb0ELb1ELb1ELi192EEEEEEEEEvNT_6ParamsE,"ax",@progbits
	.align	128
.text._ZN7cutlass13device_kernelIN5flash11enable_sm90INS1_16FlashAttnFwdSm90INS1_25CollectiveMainloopFwdSm90ILi2EN4cute5tupleIJNS5_1CILi1EEES8_S8_EEENS6_IJNS7_ILi192EEENS7_ILi128EEENS7_ILi96EEEEEELi96ENS_10bfloat16_tEfNS_4arch4Sm90ELb0ELb1ELb1ELb0ELb1ELb0ELb0ELb0ELb1ELb1ELb1ELb0EEENS1_21CollectiveEpilogueFwdINS6_IJSA_SC_SB_EEES9_SE_SG_Li384ELb0ELb1ELb1ELb0EEENS1_19SingleTileSchedulerILb0ELb1ELb1ELi192EEEEEEEEEvNT_6ParamsE:
        .type           _ZN7cutlass13device_kernelIN5flash11enable_sm90INS1_16FlashAttnFwdSm90INS1_25CollectiveMainloopFwdSm90ILi2EN4cute5tupleIJNS5_1CILi1EEES8_S8_EEENS6_IJNS7_ILi192EEENS7_ILi128EEENS7_ILi96EEEEEELi96ENS_10bfloat16_tEfNS_4arch4Sm90ELb0ELb1ELb1ELb0ELb1ELb0ELb0ELb0ELb1ELb1ELb1ELb0EEENS1_21CollectiveEpilogueFwdINS6_IJSA_SC_SB_EEES9_SE_SG_Li384ELb0ELb1ELb1ELb0EEENS1_19SingleTileSchedulerILb0ELb1ELb1ELi192EEEEEEEEEvNT_6ParamsE,@function
        .size           _ZN7cutlass13device_kernelIN5flash11enable_sm90INS1_16FlashAttnFwdSm90INS1_25CollectiveMainloopFwdSm90ILi2EN4cute5tupleIJNS5_1CILi1EEES8_S8_EEENS6_IJNS7_ILi192EEENS7_ILi128EEENS7_ILi96EEEEEELi96ENS_10bfloat16_tEfNS_4arch4Sm90ELb0ELb1ELb1ELb0ELb1ELb0ELb0ELb0ELb1ELb1ELb1ELb0EEENS1_21CollectiveEpilogueFwdINS6_IJSA_SC_SB_EEES9_SE_SG_Li384ELb0ELb1ELb1ELb0EEENS1_19SingleTileSchedulerILb0ELb1ELb1ELi192EEEEEEEEEvNT_6ParamsE,(.L_x_15986 - _ZN7cutlass13device_kernelIN5flash11enable_sm90INS1_16FlashAttnFwdSm90INS1_25CollectiveMainloopFwdSm90ILi2EN4cute5tupleIJNS5_1CILi1EEES8_S8_EEENS6_IJNS7_ILi192EEENS7_ILi128EEENS7_ILi96EEEEEELi96ENS_10bfloat16_tEfNS_4arch4Sm90ELb0ELb1ELb1ELb0ELb1ELb0ELb0ELb0ELb1ELb1ELb1ELb0EEENS1_21CollectiveEpilogueFwdINS6_IJSA_SC_SB_EEES9_SE_SG_Li384ELb0ELb1ELb1ELb0EEENS1_19SingleTileSchedulerILb0ELb1ELb1ELi192EEEEEEEEEvNT_6ParamsE)
        .other          _ZN7cutlass13device_kernelIN5flash11enable_sm90INS1_16FlashAttnFwdSm90INS1_25CollectiveMainloopFwdSm90ILi2EN4cute5tupleIJNS5_1CILi1EEES8_S8_EEENS6_IJNS7_ILi192EEENS7_ILi128EEENS7_ILi96EEEEEELi96ENS_10bfloat16_tEfNS_4arch4Sm90ELb0ELb1ELb1ELb0ELb1ELb0ELb0ELb0ELb1ELb1ELb1ELb0EEENS1_21CollectiveEpilogueFwdINS6_IJSA_SC_SB_EEES9_SE_SG_Li384ELb0ELb1ELb1ELb0EEENS1_19SingleTileSchedulerILb0ELb1ELb1ELi192EEEEEEEEEvNT_6ParamsE,@"STO_CUDA_ENTRY STV_DEFAULT"
_ZN7cutlass13device_kernelIN5flash11enable_sm90INS1_16FlashAttnFwdSm90INS1_25CollectiveMainloopFwdSm90ILi2EN4cute5tupleIJNS5_1CILi1EEES8_S8_EEENS6_IJNS7_ILi192EEENS7_ILi128EEENS7_ILi96EEEEEELi96ENS_10bfloat16_tEfNS_4arch4Sm90ELb0ELb1ELb1ELb0ELb1ELb0ELb0ELb0ELb1ELb1ELb1ELb0EEENS1_21CollectiveEpilogueFwdINS6_IJSA_SC_SB_EEES9_SE_SG_Li384ELb0ELb1ELb1ELb0EEENS1_19SingleTileSchedulerILb0ELb1ELb1ELi192EEEEEEEEEvNT_6ParamsE:
        /* <DEDUP_REMOVED lines=45> */
.L_x_10842:
        /* <DEDUP_REMOVED lines=22> */
.L_x_10843:
        /* <DEDUP_REMOVED lines=18> */
.L_x_10844:
        /* <DEDUP_REMOVED lines=22> */
.L_x_10845:
        /* <DEDUP_REMOVED lines=23> */
.L_x_10846:
        /* <DEDUP_REMOVED lines=11> */
.L_x_10849:
[----:B------:R-:W-:-:S08]  /*08d0*/  NOP ;  /* 0x0000000000007918 */ /* 0x000fd00000000000 */
[----:B------:R-:W1:Y:S02]  /*08e0*/  USETMAXREG.TRY_ALLOC.CTAPOOL UP0, 0xa0 ;  /* 0x000000a0000079c8 */ /* 0x000e640008000600 */
[----:B-1----:R-:W-:-:S13]  /*08f0*/  PLOP3.LUT P0, PT, PT, PT, UP0, 0x80, 0x0 ;  /* 0x000000000000781c */ /* 0x002fda0003f0f008 */
[----:B------:R-:W-:Y:S05]  /*0900*/  @!P0 BRA `(.L_x_10849) ;  /* 0xfffffffc00f08947 */ /* 0x000fea000383ffff */
[----:B------:R-:W1:Y:S01]  /*0910*/  S2R R4, SR_TID.X ;  /* 0x0000000000047919 */ /* 0x000e620000002100 */
[----:B------:R-:W2:Y:S01]  /*0920*/  S2UR UR6, SR_CTAID.Y ;  /* 0x00000000000679c3 */ /* 0x000ea20000002600 */
[----:B------:R-:W-:Y:S02]  /*0930*/  ULDC UR7, c[0x0][0xc50] ;  /* 0x0003140000077ab9 */ /* 0x000fe40000000800 */
[----:B------:R-:W-:-:S05]  /*0940*/  UISETP.NE.AND UP0, UPT, UR7, 0x1, UPT ;  /* 0x000000010700788c */ /* 0x000fca000bf05270 */
[----:B------:R-:W3:Y:S06]  /*0950*/  S2UR UR8, SR_CTAID.Z ;  /* 0x00000000000879c3 */ /* 0x000eec0000002700 */
[----:B------:R-:W-:Y:S01]  /*0960*/  @UP0 ULDC UR4, c[0x0][0xc54] ;  /* 0x0003150000040ab9 */ /* 0x000fe20000000800 */
[----:B------:R-:W-:Y:S01]  /*0970*/  @UP0 ULDC UR9, c[0x0][0xc58] ;  /* 0x0003160000090ab9 */ /* 0x000fe20000000800 */
[----:B--2---:R-:W-:Y:S02]  /*0980*/  UIMAD.WIDE.U32 UR4, UR6, UR4, URZ ;  /* 0x00000004060472a5 */ /* 0x004fe4000f8e003f */
[----:B------:R-:W-:-:S02]  /*0990*/  UMOV UR10, UR6 ;  /* 0x00000006000a7c82 */ /* 0x000fc40008000000 */
[----:B------:R-:W-:Y:S01]  /*09a0*/  @UP0 USHF.R.U32.HI UR10, URZ, UR9, UR5 ;  /* 0x000000093f0a0299 */ /* 0x000fe20008011605 */
[----:B-1----:R-:W-:-:S03]  /*09b0*/  LOP3.LUT R0, R4, 0xffffff80, RZ, 0xc0, !PT ;  /* 0xffffff8004007812 */ /* 0x002fc600078ec0ff */
[----:B------:R-:W-:Y:S01]  /*09c0*/  UIADD3 UR4, -UR10, URZ, URZ ;  /* 0x0000003f0a047290 */ /* 0x000fe2000fffe13f */
[----:B------:R-:W-:Y:S06]  /*09d0*/  BAR.ARV 0x8, 0x200 ;  /* 0x0208000000007b1d */ /* 0x000fec0000002000 */
[----:B------:R-:W-:Y:S01]  /*09e0*/  ISETP.NE.AND P0, PT, R0, 0x80, PT ;  /* 0x000000800000780c */ /* 0x000fe20003f05270 */
[----:B------:R-:W-:Y:S01]  /*09f0*/  IMAD.U32 R0, RZ, RZ, UR10 ;  /* 0x0000000aff007e24 */ /* 0x000fe2000f8e00ff */
[----:B------:R-:W-:-:S04]  /*0a00*/  UIMAD UR6, UR7, UR4, UR6 ;  /* 0x00000004070672a4 */ /* 0x000fc8000f8e0206 */
[----:B------:R1:W-:Y:S07]  /*0a10*/  STL [R1+0x4], R0 ;  /* 0x0000040001007387 */ /* 0x0003ee0000100800 */
[----:B------:R-:W-:Y:S06]  /*0a20*/  @!P0 BAR.ARV 0x9, 0x100 ;  /* 0x0244000000008b1d */ /* 0x000fec0000002000 */
[----:B---3--:R-:W-:-:S13]  /*0a30*/  ISETP.LE.AND P0, PT, RZ, UR8, PT ;  /* 0x00000008ff007c0c */ /* 0x008fda000bf03270 */
[----:B-1----:R-:W-:Y:S05]  /*0a40*/  @!P0 BRA `(.L_x_10850) ;  /* 0x0000014800c48947 */ /* 0x002fea0003800000 */
[----:B0-----:R-:W0:Y:S01]  /*0a50*/  LDC.64 R2, c[0x0][0x418] ;  /* 0x00010600ff027b82 */ /* 0x001e220000000a00 */
[----:B------:R-:W-:Y:S01]  /*0a60*/  ULDC UR4, c[0x0][0x448] ;  /* 0x0001120000047ab9 */ /* 0x000fe20000000800 */
[----:B------:R-:W-:Y:S01]  /*0a70*/  VIADD R18, R4, 0xffffff80 ;  /* 0xffffff8004127836 */ /* 0x000fe20000000000 */
[----:B------:R-:W-:-:S04]  /*0a80*/  UISETP.NE.AND UP0, UPT, UR4, 0x1, UPT ;  /* 0x000000010400788c */ /* 0x000fc8000bf05270 */
[----:B------:R-:W-:Y:S01]  /*0a90*/  UP2UR UR4, UPR, URZ, 0x1 ;  /* 0x000000013f047883 */ /* 0x000fe20008000000 */
[----:B------:R-:W1:Y:S05]  /*0aa0*/  LDC R19, c[0x0][0x288] ;  /* 0x0000a200ff137b82 */ /* 0x000e6a0000000800 */
[----:B------:R-:W-:Y:S01]  /*0ab0*/  IMAD.U32 R143, RZ, RZ, UR4 ;  /* 0x00000004ff8f7e24 */ /* 0x000fe2000f8e00ff */
        /* <DEDUP_REMOVED lines=10> */
[----:B---3--:R-:W-:-:S04]  /*0b60*/  UIMAD UR40, UR40, 0xc0, URZ ;  /* 0x000000c0282878a4 */ /* 0x008fc8000f8e023f */
        /* <DEDUP_REMOVED lines=23> */
.L_x_10852:
[----:B------:R-:W-:-:S11]  /*0ce0*/  UISETP.NE.AND UP0, UPT, UR5, 0x1, UPT ;  /* 0x000000010500788c */ /* 0x000fd6000bf05270 */
[----:B------:R-:W-:Y:S02]  /*0cf0*/  @UP0 ULDC.64 UR10, c[0x0][0x9e8] ;  /* 0x00027a00000a0ab9 */ /* 0x000fe40000000a00 */
[----:B------:R-:W-:-:S04]  /*0d00*/  UIMAD.WIDE.U32 UR8, UR4, UR10, URZ ;  /* 0x0000000a040872a5 */ /* 0x000fc8000f8e003f */
[----:B------:R-:W-:-:S12]  /*0d10*/  @UP0 USHF.R.U32.HI UR4, URZ, UR11, UR9 ;  /* 0x0000000b3f040299 */ /* 0x000fd80008011609 */
.L_x_10853:
[----:B------:R-:W-:-:S06]  /*0d20*/  UIMAD UR4, UR4, UR5, UR5 ;  /* 0x00000005040472a4 */ /* 0x000fcc000f8e0205 */
[----:B------:R-:W-:-:S07]  /*0d30*/  VIMNMX R0, R0, UR4, PT ;  /* 0x0000000400007c48 */ /* 0x000fce000bfe0100 */
.L_x_10851:
[----:B------:R-:W-:Y:S01]  /*0d40*/  R2UR UR4, R143 ;  /* 0x000000008f0472ca */ /* 0x000fe200000e0000 */
[-C--:B------:R-:W-:Y:S02]  /*0d50*/  IMAD R19, R16, R5.reuse, -R19 ;  /* 0x0000000510137224 */ /* 0x080fe400078e0a13 */
[----:B------:R-:W-:Y:S02]  /*0d60*/  VIADD R2, R0, 0x7f ;  /* 0x0000007f00027836 */ /* 0x000fe40000000000 */
[----:B------:R-:W-:Y:S01]  /*0d70*/  IMAD R0, R16, R5, 0x7f ;  /* 0x0000007f10007424 */ /* 0x000fe200078e0205 */
[----:B------:R-:W-:Y:S02]  /*0d80*/  R2UR UR7, R19 ;  /* 0x00000000130772ca */ /* 0x000fe400000e0000 */
[----:B------:R-:W-:Y:S02]  /*0d90*/  SHF.R.S32.HI R5, RZ, 0x1f, R2 ;  /* 0x0000001fff057819 */ /* 0x000fe40000011402 */
[----:B------:R-:W-:-:S02]  /*0da0*/  SHF.R.S32.HI R3, RZ, 0x1f, R0 ;  /* 0x0000001fff037819 */ /* 0x000fc40000011400 */
[----:B------:R-:W-:Y:S01]  /*0db0*/  LEA.HI R5, R5, R2, RZ, 0x7 ;  /* 0x0000000205057211 */ /* 0x000fe200078f38ff */
[----:B------:R-:W-:Y:S01]  /*0dc0*/  UISETP.NE.AND UP0, UPT, UR4, URZ, UPT ;  /* 0x0000003f0400728c */ /* 0x000fe2000bf05270 */
[----:B------:R-:W-:Y:S02]  /*0dd0*/  LEA.HI R3, R3, R0, RZ, 0x7 ;  /* 0x0000000003037211 */ /* 0x000fe400078f38ff */
[----:B------:R-:W-:Y:S01]  /*0de0*/  UMOV UR4, UR40 ;  /* 0x0000002800047c82 */ /* 0x000fe20008000000 */
[----:B------:R-:W-:Y:S02]  /*0df0*/  SHF.R.S32.HI R0, RZ, 0x7, R5 ;  /* 0x00000007ff007819 */ /* 0x000fe40000011405 */
        /* <DEDUP_REMOVED lines=22> */
.L_x_10855:
[----:B------:R-:W-:-:S11]  /*0f60*/  UISETP.NE.AND UP0, UPT, UR5, 0x1, UPT ;  /* 0x000000010500788c */ /* 0x000fd6000bf05270 */
[----:B------:R-:W-:Y:S02]  /*0f70*/  @UP0 ULDC.64 UR10, c[0x0][0x9e8] ;  /* 0x00027a00000a0ab9 */ /* 0x000fe40000000a00 */
[----:B------:R-:W-:-:S04]  /*0f80*/  UIMAD.WIDE.U32 UR8, UR4, UR10, URZ ;  /* 0x0000000a040872a5 */ /* 0x000fc8000f8e003f */
[----:B------:R-:W-:-:S12]  /*0f90*/  @UP0 USHF.R.U32.HI UR4, URZ, UR11, UR9 ;  /* 0x0000000b3f040299 */ /* 0x000fd80008011609 */
.L_x_10856:
[----:B------:R-:W-:-:S04]  /*0fa0*/  UIMAD UR4, UR4, UR5, URZ ;  /* 0x00000005040472a4 */ /* 0x000fc8000f8e023f */
[----:B------:R-:W-:-:S04]  /*0fb0*/  UISETP.LT.AND UP0, UPT, UR7, UR4, UPT ;  /* 0x000000040700728c */ /* 0x000fc8000bf01270 */
[----:B------:R-:W-:-:S12]  /*0fc0*/  USEL UR7, UR7, UR4, !UP0 ;  /* 0x0000000407077287 */ /* 0x000fd8000c000000 */
.L_x_10854:
        /* <DEDUP_REMOVED lines=47> */
.L_x_10857:
[----:B------:R-:W-:Y:S02]  /*12c0*/  UIMAD UR5, UR7, UR4, UR10 ;  /* 0x00000004070572a4 */ /* 0x000fe4000f8e020a */
[----:B------:R-:W-:Y:S01]  /*12d0*/  IMAD.U32 R0, RZ, RZ, UR4 ;  /* 0x00000004ff007e24 */ /* 0x000fe2000f8e00ff */
[----:B------:R-:W-:Y:S01]  /*12e0*/  PLOP3.LUT P0, PT, PT, PT, PT, 0x80, 0x0 ;  /* 0x000000000000781c */ /* 0x000fe20003f0f070 */
[----:B------:R-:W-:Y:S01]  /*12f0*/  IMAD.MOV.U32 R2, RZ, RZ, RZ ;  /* 0x000000ffff027224 */ /* 0x000fe200078e00ff */
[----:B------:R-:W-:Y:S02]  /*1300*/  CS2R R134, SRZ ;  /* 0x0000000000867805 */ /* 0x000fe4000001ff00 */
[----:B------:R-:W-:Y:S02]  /*1310*/  CS2R R132, SRZ ;  /* 0x0000000000847805 */ /* 0x000fe4000001ff00 */
[----:B------:R-:W-:Y:S01]  /*1320*/  VIADDMNMX R17, R0, UR5, R17, PT ;  /* 0x0000000500117c46 */ /* 0x000fe2000b800111 */
[----:B------:R-:W-:Y:S01]  /*1330*/  IMAD.U32 R146, RZ, RZ, UR5 ;  /* 0x00000005ff927e24 */ /* 0x000fe2000f8e00ff */
[----:B------:R-:W-:Y:S01]  /*1340*/  CS2R R130, SRZ ;  /* 0x0000000000827805 */ /* 0x000fe2000001ff00 */
[----:B------:R-:W-:Y:S01]  /*1350*/  IMAD.MOV.U32 R0, RZ, RZ, RZ ;  /* 0x000000ffff007224 */ /* 0x000fe200078e00ff */
        /* <DEDUP_REMOVED lines=34> */
[----:B------:R-:W-:Y:S02]  /*1580*/  UIMAD.WIDE UR4, UR7, 0x55555556, URZ ;  /* 0x55555556070478a5 */ /* 0x000fe4000f8e023f */
[----:B------:R-:W-:Y:S02]  /*1590*/  IMAD.U32 R142, RZ, RZ, UR7 ;  /* 0x00000007ff8e7e24 */ /* 0x000fe4000f8e00ff */
[----:B------:R-:W-:-:S04]  /*15a0*/  ULEA.HI UR5, UR5, UR5, URZ, 0x1 ;  /* 0x0000000505057291 */ /* 0x000fc8000f8f083f */
[----:B------:R-:W-:-:S04]  /*15b0*/  UIMAD UR5, UR5, -0x3, UR7 ;  /* 0xfffffffd050578a4 */ /* 0x000fc8000f8e0207 */
[----:B------:R-:W-:Y:S02]  /*15c0*/  ULEA UR4, UR5, UR38, 0xc ;  /* 0x0000002605047291 */ /* 0x000fe4000f8e603f */
[----:B------:R-:W-:Y:S02]  /*15d0*/  ULEA UR5, UR5, UR6, 0xd ;  /* 0x0000000605057291 */ /* 0x000fe4000f8e683f */
[----:B------:R-:W-:Y:S02]  /*15e0*/  UIADD3 UR4, UR4, 0xc400, URZ ;  /* 0x0000c40004047890 */ /* 0x000fe4000fffe03f */
[----:B------:R-:W-:Y:S02]  /*15f0*/  USHF.R.U32.HI UR5, URZ, 0x4, UR5 ;  /* 0x000000043f057899 */ /* 0x000fe40008011605 */
[----:B------:R-:W-:Y:S02]  /*1600*/  USHF.R.U32.HI UR4, URZ, 0x4, UR4 ;  /* 0x000000043f047899 */ /* 0x000fe40008011604 */
[----:B------:R-:W-:-:S02]  /*1610*/  ULOP3.LUT UR5, UR5, 0x3fff, URZ, 0xc0, !UPT ;  /* 0x00003fff05057892 */ /* 0x000fc4000f8ec03f */
[----:B------:R-:W-:-:S04]  /*1620*/  ULOP3.LUT UR39, UR4, 0x3fff, URZ, 0xc0, !UPT ;  /* 0x00003fff04277892 */ /* 0x000fc8000f8ec03f */
[----:B------:R-:W-:Y:S01]  /*1630*/  IMAD.U32 R145, RZ, RZ, UR5 ;  /* 0x00000005ff917e24 */ /* 0x000fe2000f8e00ff */
[----:B------:R-:W-:Y:S07]  /*1640*/  @!P0 BRA `(.L_x_10859) ;  /* 0x0000000000408947 */ /* 0x000fee0003800000 */
        /* <DEDUP_REMOVED lines=16> */
.L_x_10859:
[----:B------:R-:W-:-:S04]  /*1750*/  SHF.L.U32 R0, RZ, 0x1f, RZ ;  /* 0x0000001fff007819 */ /* 0x000fc800000006ff */
[----:B------:R-:W0:Y:S02]  /*1760*/  SYNCS.PHASECHK.TRANS64.TRYWAIT P0, [UR38+0x2d800], R0 ;  /* 0x02d80000ff0075a7 */ /* 0x000e240008000166 */
[----:B0-----:R-:W-:Y:S05]  /*1770*/  @!P0 BRA `(.L_x_10860) ;  /* 0x0000013c00808947 */ /* 0x001fea0003800000 */
.L_x_10993:
[----:B------:R-:W2:Y:S02]  /*1780*/  LDL R2, [R1+0xc] ;  /* 0x00000c0001027983 */ /* 0x000ea40000100800 */
[----:B--2---:R-:W-:-:S13]  /*1790*/  R2UR UR4, R2 ;  /* 0x00000000020472ca */ /* 0x004fda00000e0000 */
[----:B------:R-:W-:-:S06]  /*17a0*/  ULOP3.LUT UR4, UR4, 0x1, URZ, 0xfc, !UPT ;  /* 0x0000000104047892 */ /* 0x000fcc000f8efc3f */
[----:B------:R-:W-:-:S05]  /*17b0*/  IMAD.U32 R2, RZ, RZ, UR4 ;  /* 0x00000004ff027e24 */ /* 0x000fca000f8e00ff */
[----:B------:R-:W-:-:S13]  /*17c0*/  ISETP.NE.AND P0, PT, R2, 0x3, PT ;  /* 0x000000030200780c */ /* 0x000fda0003f05270 */
[----:B------:R-:W-:Y:S05]  /*17d0*/  @!P0 BRA `(.L_x_10861) ;  /* 0x0000000000048947 */ /* 0x000fea0003800000 */
[----:B------:R-:W-:Y:S01]  /*17e0*/  BPT.TRAP 0x1 ;  /* 0x000000040000795c */ /* 0x000fe20000300000 */
.L_x_10861:
[----:B------:R1:W2:Y:S01]  /*17f0*/  SYNCS.PHASECHK.TRANS64.TRYWAIT P1, [UR38+0x2d830], R0 ;  /* 0x02d83000ff0075a7 */ /* 0x0002a20008020166 */
[----:B------:R-:W-:Y:S05]  /*1800*/  @!P0 BRA `(.L_x_10862) ;  /* 0x0000000000048947 */ /* 0x000fea0003800000 */
[----:B------:R-:W-:Y:S01]  /*1810*/  BPT.TRAP 0x1 ;  /* 0x000000040000795c */ /* 0x000fe20000300000 */
.L_x_10862:
[----:B------:R-:W-:-:S05]  /*1820*/  IMAD.U32 R8, RZ, RZ, UR39 ;  /* 0x00000027ff087e24 */ /* 0x000fca000f8e00ff */
[----:B------:R-:W-:Y:S01]  /*1830*/  LOP3.LUT R8, R8, 0x10000, RZ, 0xfc, !PT ;  /* 0x0001000008087812 */ /* 0x000fe200078efcff */
[----:B--2---:R-:W-:Y:S06]  /*1840*/  @P1 BRA `(.L_x_10863) ;  /* 0x0000000000081947 */ /* 0x004fec0003800000 */
[----:B------:R-:W2:Y:S02]  /*1850*/  SYNCS.PHASECHK.TRANS64.TRYWAIT P1, [UR38+0x2d830], R0 ;  /* 0x02d83000ff0075a7 */ /* 0x000ea40008020166 */
[----:B--2---:R-:W-:Y:S05]  /*1860*/  @!P1 BRA `(.L_x_10864) ;  /* 0x0000013c005c9947 */ /* 0x004fea0003800000 */
.L_x_10863:
[----:B------:R-:W-:Y:S05]  /*1870*/  WARPSYNC.ALL ;  /* 0x0000000000007948 */ /* 0x000fea0003800000 */
[----:B------:R-:W-:Y:S01]  /*1880*/  IMAD.MOV.U32 R9, RZ, RZ, -0x7fffffe0 ;  /* 0x80000020ff097424 */ /* 0x000fe200078e00ff */
        /* <DEDUP_REMOVED lines=9> */
[----:B------:R-:W-:Y:S01]  /*1920*/  UMOV UR15, 0x80000020 ;  /* 0x80000020000f7882 */ /* 0x000fe20000000000 */
[----:B------:R-:W-:-:S02]  /*1930*/  UMOV UR17, 0x80000020 ;  /* 0x8000002000117882 */ /* 0x000fc40000000000 */
[----:B------:R-:W-:Y:S01]  /*1940*/  ULOP3.LUT UR39, UR4, 0x10000, URZ, 0xfc, !UPT ;  /* 0x0001000004277892 */ /* 0x000fe2000f8efc3f */
[----:B------:R-:W-:Y:S01]  /*1950*/  UMOV UR19, 0x80000020 ;  /* 0x8000002000137882 */ /* 0x000fe20000000000 */
[----:B------:R-:W-:Y:S02]  /*1960*/  UMOV UR21, 0x80000020 ;  /* 0x8000002000157882 */ /* 0x000fe40000000000 */
[----:B------:R-:W-:Y:S02]  /*1970*/  UIADD3 UR14, UR39, 0x200, URZ ;  /* 0x00000200270e7890 */ /* 0x000fe4000fffe03f */
[----:B------:R-:W-:Y:S01]  /*1980*/  UIADD3 UR12, UR24, 0x300, URZ ;  /* 0x00000300180c7890 */ /* 0x000fe2000fffe03f */
[----:B------:R-:W-:Y:S01]  /*1990*/  UMOV UR10, UR39 ;  /* 0x00000027000a7c82 */ /* 0x000fe20008000000 */
[----:B------:R-:W-:Y:S01]  /*19a0*/  UIADD3 UR16, UR24, 0x302, URZ ;  /* 0x0000030218107890 */ /* 0x000fe2000fffe03f */
[----:B------:R-:W-:Y:S01]  /*19b0*/  HGMMA.64x128x16.F32.BF16 R24, gdesc[UR8], RZ, !UPT, gsb0 ;  /* 0x01e00000081879f0 */ /* 0x000fe2000c0018ff */
[----:B------:R-:W-:-:S02]  /*19c0*/  UIADD3 UR8, UR24, 0x2, URZ ;  /* 0x0000000218087890 */ /* 0x000fc4000fffe03f */
[----:B------:R-:W-:Y:S01]  /*19d0*/  UIADD3 UR10, UR39, 0x2, URZ ;  /* 0x00000002270a7890 */ /* 0x000fe2000fffe03f */
[----:B------:R-:W-:Y:S01]  /*19e0*/  UMOV UR9, 0x80000020 ;  /* 0x8000002000097882 */ /* 0x000fe20000000000 */
[----:B------:R-:W-:Y:S01]  /*19f0*/  UMOV UR11, 0x80000020 ;  /* 0x80000020000b7882 */ /* 0x000fe20000000000 */
[----:B------:R-:W-:Y:S02]  /*1a00*/  UIADD3 UR18, UR39, 0x202, URZ ;  /* 0x0000020227127890 */ /* 0x000fe4000fffe03f */
[----:B------:R-:W-:Y:S02]  /*1a10*/  UIADD3 UR20, UR24, 0x600, URZ ;  /* 0x0000060018147890 */ /* 0x000fe4000fffe03f */
[----:B------:R-:W-:Y:S01]  /*1a20*/  UIADD3 UR6, UR39, 0x400, URZ ;  /* 0x0000040027067890 */ /* 0x000fe2000fffe03f */
[----:B------:R-:W-:Y:S01]  /*1a30*/  UMOV UR5, UR21 ;  /* 0x0000001500057c82 */ /* 0x000fe20008000000 */
[----:B------:R-:W-:Y:S01]  /*1a40*/  UMOV UR7, 0x80000020 ;  /* 0x8000002000077882 */ /* 0x000fe20000000000 */
[----:B------:R-:W-:-:S02]  /*1a50*/  UIADD3 UR24, UR24, 0x602, URZ ;  /* 0x0000060218187890 */ /* 0x000fc4000fffe03f */
[----:B------:R-:W-:Y:S01]  /*1a60*/  UMOV UR4, UR20 ;  /* 0x0000001400047c82 */ /* 0x000fe20008000000 */
        /* <DEDUP_REMOVED lines=12> */
[----:B------:R-:W-:Y:S01]  /*1b30*/  HGMMA.64x128x16.F32.BF16 R24, gdesc[UR4], R24, gsb0 ;  /* 0x01e00000041879f0 */ /* 0x000fe20008001818 */
[----:B------:R-:W-:Y:S01]  /*1b40*/  UIADD3 UR6, UR39, 0x402, URZ ;  /* 0x0000040227067890 */ /* 0x000fe2000fffe03f */
[----:B------:R-:W-:Y:S01]  /*1b50*/  UMOV UR4, UR24 ;  /* 0x0000001800047c82 */ /* 0x000fe20008000000 */
[----:B------:R-:W-:Y:S01]  /*1b60*/  UMOV UR5, UR25 ;  /* 0x0000001900057c82 */ /* 0x000fe20008000000 */
[----:B------:R-:W-:Y:S01]  /*1b70*/  UMOV UR7, 0x80000020 ;  /* 0x8000002000077882 */ /* 0x000fe20000000000 */
[----:B------:R-:W-:Y:S02]  /*1b80*/  WARPGROUP.DEPBAR.LE gsb0, 0x0 ;  /* 0x00008000000079c5 */ /* 0x000fe40000010000 */
[----:B------:R-:W-:-:S06]  /*1b90*/  WARPGROUP.ARRIVE ;  /* 0x00000000000079c5 */ /* 0x000fcc0000000000 */
[----:B------:R-:W-:Y:S03]  /*1ba0*/  HGMMA.64x128x16.F32.BF16 R24, gdesc[UR4], R24, gsb0 ;  /* 0x01e00000041879f0 */ /* 0x000fe60008001818 */
[----:B------:R-:W-:Y:S02]  /*1bb0*/  WARPGROUP.DEPBAR.LE gsb0, 0x0 ;  /* 0x00008000000079c5 */ /* 0x000fe40000010000 */
[----:B------:R-:W-:Y:S05]  /*1bc0*/  @!P0 BRA `(.L_x_10865) ;  /* 0x0000000000048947 */ /* 0x000fea0003800000 */
[----:B------:R-:W-:Y:S01]  /*1bd0*/  BPT.TRAP 0x1 ;  /* 0x000000040000795c */ /* 0x000fe20000300000 */
.L_x_10865:
[----:B------:R-:W-:Y:S01]  /*1be0*/  LOP3.LUT R91, R91, 0xffffff80, RZ, 0xc0, !PT ;  /* 0xffffff805b5b7812 */ /* 0x000fe200078ec0ff */
[----:B------:R-:W-:Y:S01]  /*1bf0*/  ULDC UR5, c[0x0][0x9d8] ;  /* 0x0002760000057ab9 */ /* 0x000fe20000000800 */
[----:B------:R-:W-:Y:S01]  /*1c00*/  R2UR UR4, R143 ;  /* 0x000000008f0472ca */ /* 0x000fe200000e0000 */
[----:B------:R-:W-:Y:S01]  /*1c10*/  FMUL.FTZ R95, R37, UR5 ;  /* 0x00000005255f7c20 */ /* 0x000fe20008410000 */
[----:B------:R-:W-:Y:S01]  /*1c20*/  LEA.HI R37, R23, R18, RZ, 0x2 ;  /* 0x0000001217257211 */ /* 0x000fe200078f10ff */
[----:B------:R-:W-:Y:S02]  /*1c30*/  IMAD.IADD R91, R18, 0x1, -R91 ;  /* 0x00000001125b7824 */ /* 0x000fe400078e0a5b */
[----:B------:R-:W-:Y:S01]  /*1c40*/  FMUL.FTZ R10, R35, UR5 ;  /* 0x00000005230a7c20 */ /* 0x000fe20008410000 */
[----:B------:R-:W-:Y:S01]  /*1c50*/  IMAD.HI R35, R22, 0x55555556, RZ ;  /* 0x5555555616237827 */ /* 0x000fe200078e02ff */
[----:B------:R-:W-:-:S03]  /*1c60*/  LOP3.LUT R37, R37, 0xfffffffc, RZ, 0xc0, !PT ;  /* 0xfffffffc25257812 */ /* 0x000fc600078ec0ff */
[----:B------:R-:W-:Y:S01]  /*1c70*/  FMUL.FTZ R12, R39, UR5 ;  /* 0x00000005270c7c20 */ /* 0x000fe20008410000 */
[----:B------:R-:W-:Y:S01]  /*1c80*/  SHF.R.S32.HI R2, RZ, 0x1f, R91 ;  /* 0x0000001fff027819 */ /* 0x000fe2000001145b */
[----:B------:R-:W2:Y:S01]  /*1c90*/  S2UR UR7, SR_CgaCtaId ;  /* 0x00000000000779c3 */ /* 0x000ea20000008800 */
[----:B------:R-:W-:Y:S01]  /*1ca0*/  LEA.HI R35, R35, R35, RZ, 0x1 ;  /* 0x0000002323237211 */ /* 0x000fe200078f08ff */
[----:B------:R-:W-:Y:S01]  /*1cb0*/  IMAD.IADD R37, R18, 0x1, -R37 ;  /* 0x0000000112257824 */ /* 0x000fe200078e0a25 */
[CC--:B------:R-:W-:Y:S01]  /*1cc0*/  LEA.HI R20, R2.reuse, R91.reuse, RZ, 0x2 ;  /* 0x0000005b02147211 */ /* 0x0c0fe200078f10ff */
[----:B------:R-:W-:Y:S01]  /*1cd0*/  UISETP.NE.AND UP1, UPT, UR4, URZ, UPT ;  /* 0x0000003f0400728c */ /* 0x000fe2000bf25270 */
[----:B------:R-:W-:Y:S01]  /*1ce0*/  LEA.HI R7, R2, R91, RZ, 0x5 ;  /* 0x0000005b02077211 */ /* 0x000fe200078f28ff */
[----:B------:R-:W-:Y:S01]  /*1cf0*/  IMAD R35, R35, -0x3, R22 ;  /* 0xfffffffd23237824 */ /* 0x000fe200078e0216 */
[--C-:B------:R-:W-:Y:S01]  /*1d00*/  SHF.R.S32.HI R2, RZ, 0x2, R20.reuse ;  /* 0x00000002ff027819 */ /* 0x100fe20000011414 */
[----:B------:R-:W-:Y:S01]  /*1d10*/  FMUL.FTZ R99, R45, UR5 ;  /* 0x000000052d637c20 */ /* 0x000fe20008410000 */
[----:B------:R-:W-:Y:S01]  /*1d20*/  SHF.R.S32.HI R21, RZ, 0x1f, R20 ;  /* 0x0000001fff157819 */ /* 0x000fe20000011414 */
[----:B------:R-:W-:Y:S01]  /*1d30*/  FMUL.FTZ R96, R40, UR5 ;  /* 0x0000000528607c20 */ /* 0x000fe20008410000 */
[----:B------:R-:W-:Y:S01]  /*1d40*/  SHF.R.S32.HI R7, RZ, 0x5, R7 ;  /* 0x00000005ff077819 */ /* 0x000fe20000011407 */
[----:B------:R-:W-:Y:S01]  /*1d50*/  IMAD.MOV.U32 R40, RZ, RZ, -0x80 ;  /* 0xffffff80ff287424 */ /* 0x000fe200078e00ff */
[-C--:B------:R-:W-:Y:S01]  /*1d60*/  LEA.HI R21, R21, R2.reuse, RZ, 0x3 ;  /* 0x0000000215157211 */ /* 0x080fe200078f18ff */
[----:B------:R-:W-:Y:S01]  /*1d70*/  FMUL.FTZ R6, R34, UR5 ;  /* 0x0000000522067c20 */ /* 0x000fe20008410000 */
[----:B------:R-:W-:Y:S01]  /*1d80*/  LEA R39, R7, UR40, 0x4 ;  /* 0x0000002807277c11 */ /* 0x000fe2000f8e20ff */
[----:B------:R-:W-:Y:S01]  /*1d90*/  @UP1 ULDC UR4, c[0x0][0x44c] ;  /* 0x0001130000041ab9 */ /* 0x000fe20000000800 */
[----:B------:R-:W-:Y:S01]  /*1da0*/  LOP3.LUT R21, R21, 0xfffffff8, RZ, 0xc0, !PT ;  /* 0xfffffff815157812 */ /* 0x000fe200078ec0ff */
[----:B------:R-:W-:Y:S01]  /*1db0*/  @UP1 ULDC UR6, c[0x0][0x450] ;  /* 0x0001140000061ab9 */ /* 0x000fe20000000800 */
[----:B------:R-:W-:Y:S01]  /*1dc0*/  LEA.HI R7, R37, R37, RZ, 0x1 ;  /* 0x0000002525077211 */ /* 0x000fe200078f08ff */
[----:B------:R-:W-:Y:S01]  /*1dd0*/  UISETP.NE.AND UP0, UPT, UR60, URZ, UPT ;  /* 0x0000003f3c00728c */ /* 0x000fe2000bf05270 */
[----:B------:R-:W-:Y:S01]  /*1de0*/  IADD3 R22, R39, R2, -R21 ;  /* 0x0000000227167210 */ /* 0x000fe20007ffe815 */
[----:B------:R-:W-:Y:S01]  /*1df0*/  FMUL.FTZ R14, R43, UR5 ;  /* 0x000000052b0e7c20 */ /* 0x000fe20008410000 */
[----:B------:R-:W-:Y:S01]  /*1e00*/  LOP3.LUT R2, R7, 0x1ffffffe, RZ, 0xc0, !PT ;  /* 0x1ffffffe07027812 */ /* 0x000fe200078ec0ff */
[----:B------:R-:W-:Y:S01]  /*1e10*/  FMUL.FTZ R34, R54, UR5 ;  /* 0x0000000536227c20 */ /* 0x000fe20008410000 */
[----:B------:R-:W-:Y:S01]  /*1e20*/  PLOP3.LUT P1, PT, PT, PT, UP1, 0x80, 0x0 ;  /* 0x000000000000781c */ /* 0x000fe20003f2f018 */
[----:B------:R-:W-:Y:S01]  /*1e30*/  IMAD R7, R35, 0x40, R22 ;  /* 0x0000004023077824 */ /* 0x000fe200078e0216 */
[----:B------:R-:W-:Y:S01]  /*1e40*/  PLOP3.LUT P2, PT, PT, PT, UP1, 0x80, 0x0 ;  /* 0x000000000000781c */ /* 0x000fe20003f4f018 */
[----:B------:R-:W-:-:S02]  /*1e50*/  IMAD.IADD R2, R37, 0x1, -R2 ;  /* 0x0000000125027824 */ /* 0x000fc400078e0a02 */
[----:B------:R-:W-:Y:S01]  /*1e60*/  FMUL.FTZ R92, R32, UR5 ;  /* 0x00000005205c7c20 */ /* 0x000fe20008410000 */
[----:B------:R-:W-:Y:S02]  /*1e70*/  IMAD R37, R17, R40, 0x80 ;  /* 0x0000008011257424 */ /* 0x000fe400078e0228 */
[----:B------:R-:W-:Y:S01]  /*1e80*/  FMUL.FTZ R94, R36, UR5 ;  /* 0x00000005245e7c20 */ /* 0x000fe20008410000 */
[----:B------:R-:W-:Y:S01]  /*1e90*/  IMAD R7, R2, 0x8, R7 ;  /* 0x0000000802077824 */ /* 0x000fe200078e0207 */
[----:B------:R-:W-:Y:S01]  /*1ea0*/  LOP3.LUT R2, R20, 0x7ffffffc, RZ, 0xc0, !PT ;  /* 0x7ffffffc14027812 */ /* 0x000fe200078ec0ff */
[----:B------:R-:W-:Y:S01]  /*1eb0*/  FMUL.FTZ R11, R38, UR5 ;  /* 0x00000005260b7c20 */ /* 0x000fe20008410000 */
[----:B------:R-:W-:Y:S01]  /*1ec0*/  FMUL.FTZ R13, R42, UR5 ;  /* 0x000000052a0d7c20 */ /* 0x000fe20008410000 */
[----:B------:R-:W-:Y:S02]  /*1ed0*/  IMAD.MOV.U32 R45, RZ, RZ, R7 ;  /* 0x000000ffff2d7224 */ /* 0x000fe400078e0007 */
[----:B------:R-:W-:Y:S01]  /*1ee0*/  FMUL.FTZ R54, R56, UR5 ;  /* 0x0000000538367c20 */ /* 0x000fe20008410000 */
[----:B------:R-:W-:Y:S01]  /*1ef0*/  @P1 IMAD.HI.U32 R21, R7, UR4, RZ ;  /* 0x0000000407151c27 */ /* 0x000fe2000f8e00ff */
[----:B------:R-:W-:-:S03]  /*1f00*/  UIADD3 UR4, UR38, 0x2d840, URZ ;  /* 0x0002d84026047890 */ /* 0x000fc6000fffe03f */
[----:B------:R-:W-:Y:S01]  /*1f10*/  FMUL.FTZ R43, R67, UR5 ;  /* 0x00000005432b7c20 */ /* 0x000fe20008410000 */
[----:B------:R-:W-:Y:S01]  /*1f20*/  FMUL.FTZ R105, R68, UR5 ;  /* 0x0000000544697c20 */ /* 0x000fe20008410000 */
[----:B------:R-:W-:Y:S01]  /*1f30*/  IMAD.IADD R2, R91, 0x1, -R2 ;  /* 0x000000015b027824 */ /* 0x000fe200078e0a02 */
[----:B------:R-:W-:Y:S01]  /*1f40*/  @P2 SHF.R.U32.HI R45, RZ, UR6, R21 ;  /* 0x00000006ff2d2c19 */ /* 0x000fe20008011615 */
[----:B--2---:R-:W-:Y:S01]  /*1f50*/  UPRMT UR4, UR7, 0x654, UR4 ;  /* 0x0000065407047896 */ /* 0x004fe20008000004 */
[----:B------:R-:W-:Y:S02]  /*1f60*/  VIADD R21, R37, 0x1 ;  /* 0x0000000125157836 */ /* 0x000fe40000000000 */
[----:B------:R-:W-:Y:S01]  /*1f70*/  FMUL.FTZ R106, R69, UR5 ;  /* 0x00000005456a7c20 */ /* 0x000fe20008410000 */
[----:B------:R-:W-:Y:S01]  /*1f80*/  FMUL.FTZ R88, R24, UR5 ;  /* 0x0000000518587c20 */ /* 0x000fe20008410000 */
[----:B------:R-:W2:Y:S01]  /*1f90*/  SHFL.IDX PT, R20, R45, RZ, 0x1c1f ;  /* 0x001c1fff2d147589 */ /* 0x000ea200000e0000 */
[----:B01----:R-:W-:Y:S01]  /*1fa0*/  FMUL.FTZ R0, R26, UR5 ;  /* 0x000000051a007c20 */ /* 0x003fe20008410000 */
        /* <DEDUP_REMOVED lines=46> */
[----:B------:R-:W-:Y:S01]  /*2290*/  IMAD R21, R2, -0x2, R21 ;  /* 0xfffffffe02157824 */ /* 0x000fe200078e0215 */
[----:B------:R-:W-:Y:S01]  /*22a0*/  ULDC UR35, c[0x0][0x2f0] ;  /* 0x0000bc0000237ab9 */ /* 0x000fe20000000800 */
[----:B------:R-:W-:Y:S01]  /*22b0*/  ULDC UR5, c[0x0][0x288] ;  /* 0x0000a20000057ab9 */ /* 0x000fe20000000800 */
[----:B------:R-:W-:Y:S01]  /*22c0*/  PLOP3.LUT P1, PT, PT, PT, UP0, 0x40, 0x0 ;  /* 0x000000000000781c */ /* 0x000fe20003f2e808 */
[----:B------:R-:W-:Y:S01]  /*22d0*/  SYNCS.ARRIVE.TRANS64.RED.A1T0 RZ, [UR4], RZ ;  /* 0x000000ffffff79a7 */ /* 0x000fe20008100404 */
[C---:B------:R-:W-:Y:S01]  /*22e0*/  IMAD R39, R16.reuse, UR35, R21 ;  /* 0x0000002310277c24 */ /* 0x040fe2000f8e0215 */
[----:B------:R-:W0:Y:S01]  /*22f0*/  MUFU.TANH R88, R88 ;  /* 0x0000005800587308 */ /* 0x000e220000002400 */
        /* <DEDUP_REMOVED lines=10> */
[----:B------:R-:W-:-:S02]  /*23a0*/  VIADD R83, R39, UR7 ;  /* 0x0000000727537c36 */ /* 0x000fc40008000000 */
[----:B------:R-:W-:Y:S01]  /*23b0*/  IMAD.U32 R144, RZ, RZ, UR7 ;  /* 0x00000007ff907e24 */ /* 0x000fe2000f8e00ff */
[----:B--2---:R-:W-:Y:S01]  /*23c0*/  VIADDMNMX R39, R20, R48, R81, PT ;  /* 0x0000003014277246 */ /* 0x004fe20003800151 */
[----:B------:R-:W-:Y:S01]  /*23d0*/  IMAD.IADD R40, R83, 0x1, R20 ;  /* 0x0000000153287824 */ /* 0x000fe200078e0214 */
[----:B------:R-:W2:Y:S08]  /*23e0*/  MUFU.TANH R0, R0 ;  /* 0x0000000000007308 */ /* 0x000eb00000002400 */
        /* <DEDUP_REMOVED lines=76> */
.L_x_10868:
[----:B------:R-:W-:Y:S02]  /*28b0*/  ULDC UR4, c[0x0][0x9e4] ;  /* 0x0002790000047ab9 */ /* 0x000fe40000000800 */
[----:B------:R-:W-:-:S05]  /*28c0*/  IMAD.U32 R50, RZ, RZ, UR4 ;  /* 0x00000004ff327e24 */ /* 0x000fca000f8e00ff */
[----:B------:R-:W-:-:S13]  /*28d0*/  ISETP.NE.AND P1, PT, R50, 0x1, PT ;  /* 0x000000013200780c */ /* 0x000fda0003f25270 */
[----:B------:R-:W1:Y:S02]  /*28e0*/  @P1 LDC.64 R20, c[0x0][0x9e8] ;  /* 0x00027a00ff141b82 */ /* 0x000e640000000a00 */
[----:B-1----:R-:W-:-:S05]  /*28f0*/  @P1 IMAD.HI.U32 R20, R47, R20, RZ ;  /* 0x000000142f141227 */ /* 0x002fca00078e00ff */
[----:B------:R-:W-:-:S07]  /*2900*/  @P1 SHF.R.U32.HI R47, RZ, R21, R20 ;  /* 0x00000015ff2f1219 */ /* 0x000fce0000011614 */
.L_x_10869:
[----:B------:R-:W-:Y:S05]  /*2910*/  BSYNC B0 ;  /* 0x0000000000007941 */ /* 0x000fea0003800000 */
.L_x_10867:
[----:B------:R-:W-:-:S04]  /*2920*/  IMAD R47, R47, R50, -R46 ;  /* 0x000000322f2f7224 */ /* 0x000fc800078e0a2e */
[----:B------:R-:W-:-:S05]  /*2930*/  IMAD R47, R2, -0x2, R47 ;  /* 0xfffffffe022f7824 */ /* 0x000fca00078e022f */
[----:B------:R-:W-:Y:S02]  /*2940*/  VIADDMNMX R39, R47, R50, R39, PT ;  /* 0x000000322f277246 */ /* 0x000fe40003800127 */
[----:B------:R-:W-:-:S07]  /*2950*/  VIMNMX R40, R40, R47, !PT ;  /* 0x0000002f28287248 */ /* 0x000fce0007fe0100 */
.L_x_10866:
[----:B------:R-:W1:Y:S01]  /*2960*/  SHFL.IDX PT, R21, R45, 0x1, 0x1c1f ;  /* 0x003c1f002d157f89 */ /* 0x000e6200000e0000 */
[----:B------:R-:W-:-:S06]  /*2970*/  UISETP.NE.AND UP0, UPT, UR60, URZ, UPT ;  /* 0x0000003f3c00728c */ /* 0x000fcc000bf05270 */
[----:B------:R-:W-:Y:S02]  /*2980*/  PLOP3.LUT P1, PT, PT, PT, UP0, 0x40, 0x0 ;  /* 0x000000000000781c */ /* 0x000fe40003f2e808 */
[----:B-1----:R-:W-:Y:S01]  /*2990*/  VIADDMNMX R81, R21, R48, R81, PT ;  /* 0x0000003015517246 */ /* 0x002fe20003800151 */
        /* <DEDUP_REMOVED lines=16> */
.L_x_10872:
[----:B------:R-:W-:Y:S02]  /*2aa0*/  ULDC UR4, c[0x0][0x9e4] ;  /* 0x0002790000047ab9 */ /* 0x000fe40000000800 */
[----:B------:R-:W-:-:S05]  /*2ab0*/  IMAD.U32 R47, RZ, RZ, UR4 ;  /* 0x00000004ff2f7e24 */ /* 0x000fca000f8e00ff */
[----:B------:R-:W-:-:S13]  /*2ac0*/  ISETP.NE.AND P1, PT, R47, 0x1, PT ;  /* 0x000000012f00780c */ /* 0x000fda0003f25270 */
[----:B------:R-:W1:Y:S02]  /*2ad0*/  @P1 LDC.64 R20, c[0x0][0x9e8] ;  /* 0x00027a00ff141b82 */ /* 0x000e640000000a00 */
[----:B-1----:R-:W-:-:S05]  /*2ae0*/  @P1 IMAD.HI.U32 R20, R45, R20, RZ ;  /* 0x000000142d141227 */ /* 0x002fca00078e00ff */
[----:B------:R-:W-:-:S07]  /*2af0*/  @P1 SHF.R.U32.HI R45, RZ, R21, R20 ;  /* 0x00000015ff2d1219 */ /* 0x000fce0000011614 */
.L_x_10873:
[----:B------:R-:W-:Y:S05]  /*2b00*/  BSYNC B0 ;  /* 0x0000000000007941 */ /* 0x000fea0003800000 */
.L_x_10871:
[----:B------:R-:W-:-:S04]  /*2b10*/  IMAD R45, R45, R47, -R46 ;  /* 0x0000002f2d2d7224 */ /* 0x000fc800078e0a2e */
[----:B------:R-:W-:-:S05]  /*2b20*/  IMAD R20, R2, -0x2, R45 ;  /* 0xfffffffe02147824 */ /* 0x000fca00078e022d */
[----:B------:R-:W-:Y:S02]  /*2b30*/  VIADDMNMX R81, R20, R47, R81, PT ;  /* 0x0000002f14517246 */ /* 0x000fe40003800151 */
[----:B------:R-:W-:-:S07]  /*2b40*/  VIMNMX R83, R83, R20, !PT ;  /* 0x0000001453537248 */ /* 0x000fce0007fe0100 */
.L_x_10870:
[C---:B------:R-:W-:Y:S01]  /*2b50*/  ISETP.GE.AND P5, PT, R37.reuse, 0x2, PT ;  /* 0x000000022500780c */ /* 0x040fe20003fa6270 */
[----:B------:R-:W-:Y:S01]  /*2b60*/  ULDC UR11, c[0x0][0x988] ;  /* 0x00026200000b7ab9 */ /* 0x000fe20000000800 */
[----:B------:R-:W-:Y:S01]  /*2b70*/  ISETP.GE.AND P4, PT, R37, 0xa, PT ;  /* 0x0000000a2500780c */ /* 0x000fe20003f86270 */
[----:B------:R-:W-:Y:S01]  /*2b80*/  UISETP.NE.AND UP0, UPT, UR60, URZ, UPT ;  /* 0x0000003f3c00728c */ /* 0x000fe2000bf05270 */
[----:B------:R-:W-:Y:S02]  /*2b90*/  ISETP.GT.AND P1, PT, R40, 0x1, !P5 ;  /* 0x000000012800780c */ /* 0x000fe40006f24270 */
[----:B------:R-:W-:Y:S02]  /*2ba0*/  P2R R85, PR, RZ, 0x1 ;  /* 0x00000001ff557803 */ /* 0x000fe40000000000 */
[----:B------:R-:W-:Y:S02]  /*2bb0*/  ISETP.LT.OR P1, PT, R39, 0x2, P1 ;  /* 0x000000022700780c */ /* 0x000fe40000f21670 */
[----:B------:R-:W-:-:S02]  /*2bc0*/  ISETP.GE.AND P0, PT, R37, 0x11, PT ;  /* 0x000000112500780c */ /* 0x000fc40003f06270 */
[----:B------:R-:W-:Y:S02]  /*2bd0*/  FSEL R25, R25, -INF , !P1 ;  /* 0xff80000019197808 */ /* 0x000fe40004800000 */
[C---:B------:R-:W-:Y:S02]  /*2be0*/  ISETP.GT.AND P1, PT, R40.reuse, 0x9, !P4 ;  /* 0x000000092800780c */ /* 0x040fe40006724270 */
[----:B------:R-:W-:Y:S02]  /*2bf0*/  ISETP.GE.AND P2, PT, R37, 0x1, PT ;  /* 0x000000012500780c */ /* 0x000fe40003f46270 */
[----:B------:R-:W-:Y:S02]  /*2c00*/  ISETP.LT.OR P1, PT, R39, 0xa, P1 ;  /* 0x0000000a2700780c */ /* 0x000fe40000f21670 */
[----:B------:R-:W-:Y:S02]  /*2c10*/  ISETP.GT.AND P3, PT, R40, RZ, !P2 ;  /* 0x000000ff2800720c */ /* 0x000fe40005764270 */
[----:B0-----:R-:W-:-:S02]  /*2c20*/  FSEL R21, R89, -INF , !P1 ;  /* 0xff80000059157808 */ /* 0x001fc40004800000 */
[----:B------:R-:W-:Y:S02]  /*2c30*/  ISETP.GT.AND P1, PT, R40, 0x10, !P0 ;  /* 0x000000102800780c */ /* 0x000fe40004724270 */
[----:B------:R-:W-:Y:S02]  /*2c40*/  ISETP.GE.AND P0, PT, R37, 0x12, PT ;  /* 0x000000122500780c */ /* 0x000fe40003f06270 */
[----:B------:R-:W-:Y:S02]  /*2c50*/  ISETP.LT.OR P1, PT, R39, 0x11, P1 ;  /* 0x000000112700780c */ /* 0x000fe40000f21670 */
[----:B------:R-:W-:Y:S02]  /*2c60*/  ISETP.GE.AND P4, PT, R37, 0x4a, PT ;  /* 0x0000004a2500780c */ /* 0x000fe40003f86270 */
[----:B------:R-:W-:Y:S02]  /*2c70*/  FSEL R45, R92, -INF , !P1 ;  /* 0xff8000005c2d7808 */ /* 0x000fe40004800000 */
[----:B------:R-:W-:-:S02]  /*2c80*/  ISETP.GT.AND P1, PT, R40, 0x11, !P0 ;  /* 0x000000112800780c */ /* 0x000fc40004724270 */
[----:B------:R-:W-:Y:S02]  /*2c90*/  ISETP.GE.AND P0, PT, R37, 0x19, PT ;  /* 0x000000192500780c */ /* 0x000fe40003f06270 */
[C---:B------:R-:W-:Y:S02]  /*2ca0*/  ISETP.LT.OR P1, PT, R39.reuse, 0x12, P1 ;  /* 0x000000122700780c */ /* 0x040fe40000f21670 */
[----:B------:R-:W-:Y:S02]  /*2cb0*/  ISETP.LT.OR P3, PT, R39, 0x1, P3 ;  /* 0x000000012700780c */ /* 0x000fe40001f61670 */
[----:B------:R-:W-:Y:S02]  /*2cc0*/  FSEL R46, R93, -INF , !P1 ;  /* 0xff8000005d2e7808 */ /* 0x000fe40004800000 */
[----:B------:R-:W-:Y:S02]  /*2cd0*/  ISETP.GT.AND P1, PT, R40, 0x18, !P0 ;  /* 0x000000182800780c */ /* 0x000fe40004724270 */
[----:B------:R-:W-:-:S02]  /*2ce0*/  ISETP.GE.AND P0, PT, R37, 0x1a, PT ;  /* 0x0000001a2500780c */ /* 0x000fc40003f06270 */
[----:B------:R-:W-:Y:S02]  /*2cf0*/  ISETP.LT.OR P1, PT, R39, 0x19, P1 ;  /* 0x000000192700780c */ /* 0x000fe40000f21670 */
[C---:B------:R-:W-:Y:S02]  /*2d00*/  ISETP.GE.AND P6, PT, R37.reuse, 0x9, PT ;  /* 0x000000092500780c */ /* 0x040fe40003fc6270 */
[----:B------:R-:W-:Y:S02]  /*2d10*/  FSEL R47, R94, -INF , !P1 ;  /* 0xff8000005e2f7808 */ /* 0x000fe40004800000 */
[----:B------:R-:W-:Y:S02]  /*2d20*/  ISETP.GT.AND P1, PT, R40, 0x19, !P0 ;  /* 0x000000192800780c */ /* 0x000fe40004724270 */
[----:B------:R-:W-:Y:S02]  /*2d30*/  ISETP.GE.AND P0, PT, R37, 0x21, PT ;  /* 0x000000212500780c */ /* 0x000fe40003f06270 */
[----:B------:R-:W-:-:S02]  /*2d40*/  ISETP.LT.OR P1, PT, R39, 0x1a, P1 ;  /* 0x0000001a2700780c */ /* 0x000fc40000f21670 */
[----:B------:R-:W-:Y:S02]  /*2d50*/  FSEL R88, R88, -INF , !P3 ;  /* 0xff80000058587808 */ /* 0x000fe40005800000 */
[----:B------:R-:W-:Y:S02]  /*2d60*/  FSEL R48, R95, -INF , !P1 ;  /* 0xff8000005f307808 */ /* 0x000fe40004800000 */
[C---:B------:R-:W-:Y:S02]  /*2d70*/  ISETP.GT.AND P1, PT, R40.reuse, 0x20, !P0 ;  /* 0x000000202800780c */ /* 0x040fe40004724270 */
[----:B------:R-:W-:Y:S02]  /*2d80*/  ISETP.GE.AND P0, PT, R37, 0x22, PT ;  /* 0x000000222500780c */ /* 0x000fe40003f06270 */
[----:B------:R-:W-:Y:S02]  /*2d90*/  ISETP.LT.OR P1, PT, R39, 0x21, P1 ;  /* 0x000000212700780c */ /* 0x000fe40000f21670 */
[----:B------:R-:W-:-:S02]  /*2da0*/  ISETP.GT.AND P3, PT, R40, 0x8, !P6 ;  /* 0x000000082800780c */ /* 0x000fc40007764270 */
[----:B------:R-:W-:Y:S02]  /*2db0*/  FSEL R49, R96, -INF , !P1 ;  /* 0xff80000060317808 */ /* 0x000fe40004800000 */
[----:B------:R-:W-:Y:S02]  /*2dc0*/  ISETP.GT.AND P1, PT, R40, 0x21, !P0 ;  /* 0x000000212800780c */ /* 0x000fe40004724270 */
[----:B------:R-:W-:Y:S02]  /*2dd0*/  ISETP.GE.AND P0, PT, R37, 0x29, PT ;  /* 0x000000292500780c */ /* 0x000fe40003f06270 */
[C---:B------:R-:W-:Y:S02]  /*2de0*/  ISETP.LT.OR P1, PT, R39.reuse, 0x22, P1 ;  /* 0x000000222700780c */ /* 0x040fe40000f21670 */
[----:B------:R-:W-:Y:S02]  /*2df0*/  ISETP.LT.OR P3, PT, R39, 0x9, P3 ;  /* 0x000000092700780c */ /* 0x000fe40001f61670 */
[----:B------:R-:W-:-:S02]  /*2e00*/  FSEL R50, R97, -INF , !P1 ;  /* 0xff80000061327808 */ /* 0x000fc40004800000 */
[----:B------:R-:W-:Y:S02]  /*2e10*/  ISETP.GT.AND P1, PT, R40, 0x28, !P0 ;  /* 0x000000282800780c */ /* 0x000fe40004724270 */
[----:B------:R-:W-:Y:S02]  /*2e20*/  ISETP.GE.AND P0, PT, R37, 0x2a, PT ;  /* 0x0000002a2500780c */ /* 0x000fe40003f06270 */
[----:B------:R-:W-:Y:S02]  /*2e30*/  ISETP.LT.OR P1, PT, R39, 0x29, P1 ;  /* 0x000000292700780c */ /* 0x000fe40000f21670 */
[----:B------:R-:W-:Y:S02]  /*2e40*/  FSEL R20, R90, -INF , !P3 ;  /* 0xff8000005a147808 */ /* 0x000fe40005800000 */
[----:B------:R-:W-:Y:S02]  /*2e50*/  FSEL R51, R98, -INF , !P1 ;  /* 0xff80000062337808 */ /* 0x000fe40004800000 */
[----:B------:R-:W-:-:S02]  /*2e60*/  ISETP.GT.AND P1, PT, R40, 0x29, !P0 ;  /* 0x000000292800780c */ /* 0x000fc40004724270 */
[----:B------:R-:W-:Y:S02]  /*2e70*/  ISETP.GE.AND P0, PT, R37, 0x31, PT ;  /* 0x000000312500780c */ /* 0x000fe40003f06270 */
[----:B------:R-:W-:Y:S02]  /*2e80*/  ISETP.LT.OR P1, PT, R39, 0x2a, P1 ;  /* 0x0000002a2700780c */ /* 0x000fe40000f21670 */
[----:B------:R-:W-:Y:S02]  /*2e90*/  ISETP.GT.AND P2, PT, R83, RZ, !P2 ;  /* 0x000000ff5300720c */ /* 0x000fe40005744270 */
[----:B------:R-:W-:Y:S02]  /*2ea0*/  FSEL R52, R99, -INF , !P1 ;  /* 0xff80000063347808 */ /* 0x000fe40004800000 */
[----:B------:R-:W-:Y:S02]  /*2eb0*/  ISETP.GT.AND P1, PT, R40, 0x30, !P0 ;  /* 0x000000302800780c */ /* 0x000fe40004724270 */
[----:B------:R-:W-:-:S02]  /*2ec0*/  ISETP.GE.AND P0, PT, R37, 0x32, PT ;  /* 0x000000322500780c */ /* 0x000fc40003f06270 */
[----:B------:R-:W-:Y:S02]  /*2ed0*/  ISETP.LT.OR P1, PT, R39, 0x31, P1 ;  /* 0x000000312700780c */ /* 0x000fe40000f21670 */
[----:B------:R-:W-:Y:S02]  /*2ee0*/  ISETP.LT.OR P2, PT, R81, 0x1, P2 ;  /* 0x000000015100780c */ /* 0x000fe40001741670 */
[----:B------:R-:W-:Y:S02]  /*2ef0*/  FSEL R53, R100, -INF , !P1 ;  /* 0xff80000064357808 */ /* 0x000fe40004800000 */
[----:B------:R-:W-:Y:S02]  /*2f00*/  ISETP.GT.AND P1, PT, R40, 0x31, !P0 ;  /* 0x000000312800780c */ /* 0x000fe40004724270 */
[----:B------:R-:W-:Y:S02]  /*2f10*/  ISETP.GE.AND P0, PT, R37, 0x39, PT ;  /* 0x000000392500780c */ /* 0x000fe40003f06270 */
[----:B------:R-:W-:-:S02]  /*2f20*/  ISETP.LT.OR P1, PT, R39, 0x32, P1 ;  /* 0x000000322700780c */ /* 0x000fc40000f21670 */
[----:B------:R-:W-:Y:S02]  /*2f30*/  ISETP.GT.AND P5, PT, R83, 0x1, !P5 ;  /* 0x000000015300780c */ /* 0x000fe40006fa4270 */
[----:B------:R-:W-:Y:S02]  /*2f40*/  FSEL R55, R101, -INF , !P1 ;  /* 0xff80000065377808 */ /* 0x000fe40004800000 */
[----:B------:R-:W-:Y:S02]  /*2f50*/  ISETP.GT.AND P1, PT, R40, 0x38, !P0 ;  /* 0x000000382800780c */ /* 0x000fe40004724270 */
[----:B------:R-:W-:Y:S02]  /*2f60*/  ISETP.GE.AND P0, PT, R37, 0x3a, PT ;  /* 0x0000003a2500780c */ /* 0x000fe40003f06270 */
[----:B------:R-:W-:Y:S02]  /*2f70*/  ISETP.LT.OR P1, PT, R39, 0x39, P1 ;  /* 0x000000392700780c */ /* 0x000fe40000f21670 */
[----:B------:R-:W-:-:S02]  /*2f80*/  FSEL R82, R0, -INF , !P2 ;  /* 0xff80000000527808 */ /* 0x000fc40005000000 */
[----:B------:R-:W-:Y:S02]  /*2f90*/  FSEL R60, R102, -INF , !P1 ;  /* 0xff800000663c7808 */ /* 0x000fe40004800000 */
[----:B------:R-:W-:Y:S02]  /*2fa0*/  ISETP.GT.AND P1, PT, R40, 0x39, !P0 ;  /* 0x000000392800780c */ /* 0x000fe40004724270 */
[----:B------:R-:W-:Y:S02]  /*2fb0*/  ISETP.GE.AND P0, PT, R37, 0x41, PT ;  /* 0x000000412500780c */ /* 0x000fe40003f06270 */
[----:B------:R-:W-:Y:S02]  /*2fc0*/  ISETP.LT.OR P1, PT, R39, 0x3a, P1 ;  /* 0x0000003a2700780c */ /* 0x000fe40000f21670 */
        /* <DEDUP_REMOVED lines=10> */
[----:B------:R-:W-:Y:S02]  /*3070*/  ISETP.GE.AND P5, PT, R37, 0xa, PT ;  /* 0x0000000a2500780c */ /* 0x000fe40003fa6270 */
[----:B------:R-:W-:Y:S02]  /*3080*/  FSEL R64, R57, -INF , !P1 ;  /* 0xff80000039407808 */ /* 0x000fe40004800000 */
[----:B------:R-:W-:Y:S02]  /*3090*/  ISETP.GT.AND P1, PT, R40, 0x48, !P0 ;  /* 0x000000482800780c */ /* 0x000fe40004724270 */
[----:B------:R-:W-:-:S02]  /*30a0*/  ISETP.GE.AND P0, PT, R37, 0x59, PT ;  /* 0x000000592500780c */ /* 0x000fc40003f06270 */
[----:B------:R-:W-:Y:S02]  /*30b0*/  ISETP.LT.OR P1, PT, R39, 0x49, P1 ;  /* 0x000000492700780c */ /* 0x000fe40000f21670 */
[----:B------:R-:W-:Y:S02]  /*30c0*/  FMNMX.FTZ R3, R82, R86, !PT ;  /* 0x0000005652037209 */ /* 0x000fe40007810000 */
[----:B------:R-:W-:Y:S02]  /*30d0*/  FSEL R66, R58, -INF , !P1 ;  /* 0xff8000003a427808 */ /* 0x000fe40004800000 */
[----:B------:R-:W-:Y:S02]  /*30e0*/  ISETP.GT.AND P1, PT, R40, 0x49, !P4 ;  /* 0x000000492800780c */ /* 0x000fe40006724270 */
[----:B------:R-:W-:Y:S02]  /*30f0*/  ISETP.GT.AND P4, PT, R83, 0x49, !P4 ;  /* 0x000000495300780c */ /* 0x000fe40006784270 */
[----:B------:R-:W-:-:S02]  /*3100*/  ISETP.LT.OR P1, PT, R39, 0x4a, P1 ;  /* 0x0000004a2700780c */ /* 0x000fc40000f21670 */
[----:B------:R-:W-:Y:S02]  /*3110*/  ISETP.LT.OR P4, PT, R81, 0x4a, P4 ;  /* 0x0000004a5100780c */ /* 0x000fe40002781670 */
[----:B------:R-:W-:Y:S02]  /*3120*/  FSEL R65, R59, -INF , !P1 ;  /* 0xff8000003b417808 */ /* 0x000fe40004800000 */
[----:B------:R-:W-:Y:S02]  /*3130*/  ISETP.GE.AND P1, PT, R37, 0x51, PT ;  /* 0x000000512500780c */ /* 0x000fe40003f26270 */
[----:B------:R-:W-:Y:S02]  /*3140*/  FSEL R41, R41, -INF , !P4 ;  /* 0xff80000029297808 */ /* 0x000fe40006000000 */
[----:B------:R-:W-:Y:S02]  /*3150*/  ISETP.GT.AND P3, PT, R40, 0x50, !P1 ;  /* 0x000000502800780c */ /* 0x000fe40004f64270 */
[----:B------:R-:W-:-:S02]  /*3160*/  ISETP.GT.AND P4, PT, R83, 0x58, !P0 ;  /* 0x000000585300780c */ /* 0x000fc40004784270 */
[----:B------:R-:W-:Y:S02]  /*3170*/  ISETP.LT.OR P3, PT, R39, 0x51, P3 ;  /* 0x000000512700780c */ /* 0x000fe40001f61670 */
[----:B------:R-:W-:Y:S02]  /*3180*/  ISETP.LT.OR P4, PT, R81, 0x59, P4 ;  /* 0x000000595100780c */ /* 0x000fe40002781670 */
[----:B------:R-:W-:Y:S02]  /*3190*/  FSEL R62, R62, -INF , !P3 ;  /* 0xff8000003e3e7808 */ /* 0x000fe40005800000 */
[----:B------:R-:W-:Y:S02]  /*31a0*/  ISETP.GE.AND P3, PT, R37, 0x52, PT ;  /* 0x000000522500780c */ /* 0x000fe40003f66270 */
[----:B------:R-:W-:Y:S02]  /*31b0*/  FSEL R67, R67, -INF , !P4 ;  /* 0xff80000043437808 */ /* 0x000fe40006000000 */
[----:B------:R-:W-:-:S02]  /*31c0*/  ISETP.GT.AND P6, PT, R40, 0x51, !P3 ;  /* 0x000000512800780c */ /* 0x000fc40005fc4270 */
[----:B------:R-:W-:Y:S02]  /*31d0*/  R2UR UR7, R19 ;  /* 0x00000000130772ca */ /* 0x000fe400000e0000 */
[----:B------:R-:W-:Y:S02]  /*31e0*/  ISETP.LT.OR P6, PT, R39, 0x52, P6 ;  /* 0x000000522700780c */ /* 0x000fe400037c1670 */
[----:B------:R-:W-:Y:S02]  /*31f0*/  R2UR UR4, R143 ;  /* 0x000000008f0472ca */ /* 0x000fe400000e0000 */
[----:B------:R-:W-:Y:S02]  /*3200*/  FSEL R57, R104, -INF , !P6 ;  /* 0xff80000068397808 */ /* 0x000fe40007000000 */
[----:B------:R-:W-:Y:S02]  /*3210*/  ISETP.GT.AND P6, PT, R40, 0x58, !P0 ;  /* 0x000000582800780c */ /* 0x000fe400047c4270 */
[----:B------:R-:W-:-:S02]  /*3220*/  ISETP.GE.AND P0, PT, R37, 0x69, PT ;  /* 0x000000692500780c */ /* 0x000fc40003f06270 */
[----:B------:R-:W-:-:S04]  /*3230*/  ISETP.LT.OR P6, PT, R39, 0x59, P6 ;  /* 0x000000592700780c */ /* 0x000fc800037c1670 */
[----:B------:R-:W-:Y:S01]  /*3240*/  FSEL R54, R105, -INF , !P6 ;  /* 0xff80000069367808 */ /* 0x000fe20007000000 */
[----:B------:R-:W-:Y:S01]  /*3250*/  UISETP.NE.AND UP1, UPT, UR4, URZ, UPT ;  /* 0x0000003f0400728c */ /* 0x000fe2000bf25270 */
[----:B------:R-:W-:-:S04]  /*3260*/  ISETP.GE.AND P6, PT, R37, 0x5a, PT ;  /* 0x0000005a2500780c */ /* 0x000fc80003fc6270 */
[----:B------:R-:W-:-:S04]  /*3270*/  ISETP.GT.AND P6, PT, R40, 0x59, !P6 ;  /* 0x000000592800780c */ /* 0x000fc800077c4270 */
[----:B------:R-:W-:Y:S02]  /*3280*/  ISETP.LT.OR P6, PT, R39, 0x5a, P6 ;  /* 0x0000005a2700780c */ /* 0x000fe400037c1670 */
[----:B------:R-:W-:Y:S01]  /*3290*/  @UP1 ULDC UR4, c[0x0][0x44c] ;  /* 0x0001130000041ab9 */ /* 0x000fe20000000800 */
[----:B------:R-:W-:Y:S01]  /*32a0*/  @UP1 ULDC UR10, c[0x0][0x450] ;  /* 0x00011400000a1ab9 */ /* 0x000fe20000000800 */
[----:B------:R-:W-:Y:S01]  /*32b0*/  FSEL R58, R106, -INF , !P6 ;  /* 0xff8000006a3a7808 */ /* 0x000fe20007000000 */
[----:B------:R-:W-:Y:S01]  /*32c0*/  UIMAD.WIDE.U32 UR4, UR40, UR4, URZ ;  /* 0x00000004280472a5 */ /* 0x000fe2000f8e003f */
[----:B------:R-:W-:-:S03]  /*32d0*/  ISETP.GE.AND P6, PT, R37, 0x61, PT ;  /* 0x000000612500780c */ /* 0x000fc60003fc6270 */
[----:B------:R-:W-:Y:S01]  /*32e0*/  @UP1 USHF.R.U32.HI UR40, URZ, UR10, UR5 ;  /* 0x0000000a3f281299 */ /* 0x000fe20008011605 */
[----:B------:R-:W-:-:S03]  /*32f0*/  ISETP.GT.AND P6, PT, R40, 0x60, !P6 ;  /* 0x000000602800780c */ /* 0x000fc600077c4270 */
[----:B------:R-:W-:Y:S01]  /*3300*/  UIADD3 UR40, UR7, UR40, URZ ;  /* 0x0000002807287290 */ /* 0x000fe2000fffe03f */
[----:B------:R-:W-:-:S03]  /*3310*/  ISETP.LT.OR P6, PT, R39, 0x61, P6 ;  /* 0x000000612700780c */ /* 0x000fc600037c1670 */
[----:B------:R-:W-:Y:S01]  /*3320*/  UIADD3 UR6, UR40, UR6, URZ ;  /* 0x0000000628067290 */ /* 0x000fe2000fffe03f */
[----:B------:R-:W-:Y:S02]  /*3330*/  FSEL R59, R107, -INF , !P6 ;  /* 0xff8000006b3b7808 */ /* 0x000fe40007000000 */
[----:B------:R-:W-:-:S04]  /*3340*/  ISETP.GE.AND P6, PT, R37, 0x9, PT ;  /* 0x000000092500780c */ /* 0x000fc80003fc6270 */
[----:B------:R-:W-:Y:S02]  /*3350*/  ISETP.GT.AND P2, PT, R83, 0x8, !P6 ;  /* 0x000000085300780c */ /* 0x000fe40007744270 */
[----:B------:R-:W-:Y:S02]  /*3360*/  ISETP.GE.AND P6, PT, R37, 0x11, PT ;  /* 0x000000112500780c */ /* 0x000fe40003fc6270 */
[----:B------:R-:W-:-:S04]  /*3370*/  ISETP.LT.OR P2, PT, R81, 0x9, P2 ;  /* 0x000000095100780c */ /* 0x000fc80001741670 */
[----:B------:R-:W-:Y:S02]  /*3380*/  FSEL R0, R4, -INF , !P2 ;  /* 0xff80000004007808 */ /* 0x000fe40005000000 */
[----:B------:R-:W-:Y:S02]  /*3390*/  ISETP.GT.AND P2, PT, R83, 0x9, !P5 ;  /* 0x000000095300780c */ /* 0x000fe40006f44270 */
[----:B------:R-:W-:Y:S02]  /*33a0*/  ISETP.GE.AND P5, PT, R37, 0x12, PT ;  /* 0x000000122500780c */ /* 0x000fe40003fa6270 */
[----:B------:R-:W-:Y:S02]  /*33b0*/  ISETP.LT.OR P2, PT, R81, 0xa, P2 ;  /* 0x0000000a5100780c */ /* 0x000fe40001741670 */
[----:B------:R-:W-:Y:S02]  /*33c0*/  FMNMX.FTZ R3, R0, R3, !PT ;  /* 0x0000000300037209 */ /* 0x000fe40007810000 */
[----:B------:R-:W-:-:S02]  /*33d0*/  FSEL R84, R5, -INF , !P2 ;  /* 0xff80000005547808 */ /* 0x000fc40005000000 */
[----:B------:R-:W-:Y:S02]  /*33e0*/  ISETP.GT.AND P2, PT, R83, 0x10, !P6 ;  /* 0x000000105300780c */ /* 0x000fe40007744270 */
[----:B------:R-:W-:Y:S02]  /*33f0*/  ISETP.GE.AND P6, PT, R37, 0x19, PT ;  /* 0x000000192500780c */ /* 0x000fe40003fc6270 */
[----:B------:R-:W-:Y:S02]  /*3400*/  ISETP.LT.OR P2, PT, R81, 0x11, P2 ;  /* 0x000000115100780c */ /* 0x000fe40001741670 */
[----:B------:R-:W-:Y:S02]  /*3410*/  FMNMX.FTZ R3, R84, R3, !PT ;  /* 0x0000000354037209 */ /* 0x000fe40007810000 */
[----:B------:R-:W-:Y:S02]  /*3420*/  FSEL R80, R6, -INF , !P2 ;  /* 0xff80000006507808 */ /* 0x000fe40005000000 */
[----:B------:R-:W-:-:S02]  /*3430*/  ISETP.GT.AND P2, PT, R83, 0x11, !P5 ;  /* 0x000000115300780c */ /* 0x000fc40006f44270 */
[----:B------:R-:W-:Y:S02]  /*3440*/  ISETP.GE.AND P5, PT, R37, 0x1a, PT ;  /* 0x0000001a2500780c */ /* 0x000fe40003fa6270 */
[----:B------:R-:W-:Y:S02]  /*3450*/  ISETP.LT.OR P2, PT, R81, 0x12, P2 ;  /* 0x000000125100780c */ /* 0x000fe40001741670 */
[----:B------:R-:W-:Y:S02]  /*3460*/  FMNMX.FTZ R3, R80, R3, !PT ;  /* 0x0000000350037209 */ /* 0x000fe40007810000 */
[----:B------:R-:W-:Y:S02]  /*3470*/  FSEL R10, R10, -INF , !P2 ;  /* 0xff8000000a0a7808 */ /* 0x000fe40005000000 */
[----:B------:R-:W-:Y:S02]  /*3480*/  ISETP.GT.AND P2, PT, R83, 0x18, !P6 ;  /* 0x000000185300780c */ /* 0x000fe40007744270 */
[----:B------:R-:W-:-:S02]  /*3490*/  ISETP.GE.AND P6, PT, R37, 0x21, PT ;  /* 0x000000212500780c */ /* 0x000fc40003fc6270 */
[----:B------:R-:W-:Y:S02]  /*34a0*/  ISETP.LT.OR P2, PT, R81, 0x19, P2 ;  /* 0x000000195100780c */ /* 0x000fe40001741670 */
[----:B------:R-:W-:Y:S02]  /*34b0*/  FMNMX.FTZ R4, R10, R3, !PT ;  /* 0x000000030a047209 */ /* 0x000fe40007810000 */
[----:B------:R-:W-:Y:S02]  /*34c0*/  FSEL R11, R11, -INF , !P2 ;  /* 0xff8000000b0b7808 */ /* 0x000fe40005000000 */
[----:B------:R-:W-:Y:S02]  /*34d0*/  ISETP.GT.AND P2, PT, R83, 0x19, !P5 ;  /* 0x000000195300780c */ /* 0x000fe40006f44270 */
[----:B------:R-:W-:Y:S02]  /*34e0*/  ISETP.GE.AND P5, PT, R37, 0x22, PT ;  /* 0x000000222500780c */ /* 0x000fe40003fa6270 */
[----:B------:R-:W-:-:S02]  /*34f0*/  ISETP.LT.OR P2, PT, R81, 0x1a, P2 ;  /* 0x0000001a5100780c */ /* 0x000fc40001741670 */
[----:B------:R-:W-:Y:S02]  /*3500*/  FMNMX.FTZ R4, R11, R4, !PT ;  /* 0x000000040b047209 */ /* 0x000fe40007810000 */
[----:B------:R-:W-:Y:S02]  /*3510*/  FSEL R79, R12, -INF , !P2 ;  /* 0xff8000000c4f7808 */ /* 0x000fe40005000000 */
[----:B------:R-:W-:Y:S02]  /*3520*/  ISETP.GT.AND P2, PT, R83, 0x20, !P6 ;  /* 0x000000205300780c */ /* 0x000fe40007744270 */
[----:B------:R-:W-:Y:S02]  /*3530*/  ISETP.GE.AND P6, PT, R37, 0x29, PT ;  /* 0x000000292500780c */ /* 0x000fe40003fc6270 */
[----:B------:R-:W-:Y:S02]  /*3540*/  ISETP.LT.OR P2, PT, R81, 0x21, P2 ;  /* 0x000000215100780c */ /* 0x000fe40001741670 */
[----:B------:R-:W-:-:S02]  /*3550*/  FMNMX.FTZ R3, R79, R4, !PT ;  /* 0x000000044f037209 */ /* 0x000fc40007810000 */
        /* <DEDUP_REMOVED lines=47> */
[----:B------:R-:W-:-:S02]  /*3850*/  FMNMX.FTZ R3, R36, R3, !PT ;  /* 0x0000000324037209 */ /* 0x000fc40007810000 */
[----:B------:R-:W-:Y:S02]  /*3860*/  ISETP.LT.OR P2, PT, R81, 0x49, P2 ;  /* 0x000000495100780c */ /* 0x000fe40001741670 */
[----:B------:R-:W-:Y:S02]  /*3870*/  ISETP.GE.AND P6, PT, R37, 0x62, PT ;  /* 0x000000622500780c */ /* 0x000fe40003fc6270 */
[----:B------:R-:W-:Y:S02]  /*3880*/  FSEL R42, R42, -INF , !P2 ;  /* 0xff8000002a2a7808 */ /* 0x000fe40005000000 */
[C---:B------:R-:W-:Y:S02]  /*3890*/  ISETP.GT.AND P2, PT, R83.reuse, 0x50, !P1 ;  /* 0x000000505300780c */ /* 0x040fe40004f44270 */
[C---:B------:R-:W-:Y:S02]  /*38a0*/  ISETP.GT.AND P1, PT, R83.reuse, 0x51, !P3 ;  /* 0x000000515300780c */ /* 0x040fe40005f24270 */
[----:B------:R-:W-:-:S02]  /*38b0*/  ISETP.GT.AND P3, PT, R83, 0x59, !P5 ;  /* 0x000000595300780c */ /* 0x000fc40006f64270 */
[----:B------:R-:W-:Y:S02]  /*38c0*/  ISETP.LT.OR P1, PT, R81, 0x52, P1 ;  /* 0x000000525100780c */ /* 0x000fe40000f21670 */
[----:B------:R-:W-:Y:S02]  /*38d0*/  ISETP.GE.AND P5, PT, R37, 0x61, PT ;  /* 0x000000612500780c */ /* 0x000fe40003fa6270 */
[----:B------:R-:W-:Y:S02]  /*38e0*/  FSEL R43, R43, -INF , !P1 ;  /* 0xff8000002b2b7808 */ /* 0x000fe40004800000 */
[----:B------:R-:W-:Y:S02]  /*38f0*/  ISETP.LT.OR P3, PT, R81, 0x5a, P3 ;  /* 0x0000005a5100780c */ /* 0x000fe40001f61670 */
[----:B------:R-:W-:Y:S02]  /*3900*/  ISETP.GT.AND P1, PT, R83, 0x60, !P5 ;  /* 0x000000605300780c */ /* 0x000fe40006f24270 */
[----:B------:R-:W-:-:S02]  /*3910*/  FSEL R5, R56, -INF , !P3 ;  /* 0xff80000038057808 */ /* 0x000fc40005800000 */
[C---:B------:R-:W-:Y:S02]  /*3920*/  ISETP.LT.OR P2, PT, R81.reuse, 0x51, P2 ;  /* 0x000000515100780c */ /* 0x040fe40001741670 */
[----:B------:R-:W-:Y:S02]  /*3930*/  ISETP.LT.OR P1, PT, R81, 0x61, P1 ;  /* 0x000000615100780c */ /* 0x000fe40000f21670 */
[----:B------:R-:W-:Y:S02]  /*3940*/  ISETP.GT.AND P3, PT, R83, 0x68, !P0 ;  /* 0x000000685300780c */ /* 0x000fe40004764270 */
[----:B------:R-:W-:Y:S02]  /*3950*/  FMNMX.FTZ R4, R42, R3, !PT ;  /* 0x000000032a047209 */ /* 0x000fe40007810000 */
[----:B------:R-:W-:Y:S02]  /*3960*/  FSEL R44, R44, -INF , !P2 ;  /* 0xff8000002c2c7808 */ /* 0x000fe40005000000 */
[----:B------:R-:W-:-:S02]  /*3970*/  FSEL R69, R69, -INF , !P1 ;  /* 0xff80000045457808 */ /* 0x000fc40004800000 */
[----:B------:R-:W-:Y:S02]  /*3980*/  ISETP.LT.OR P3, PT, R81, 0x69, P3 ;  /* 0x000000695100780c */ /* 0x000fe40001f61670 */
[----:B------:R-:W-:Y:S02]  /*3990*/  FMNMX.FTZ R3, R41, R4, !PT ;  /* 0x0000000429037209 */ /* 0x000fe40007810000 */
[----:B------:R-:W-:Y:S02]  /*39a0*/  ISETP.GT.AND P4, PT, R83, 0x61, !P6 ;  /* 0x000000615300780c */ /* 0x000fe40007784270 */
[----:B------:R-:W-:Y:S02]  /*39b0*/  ISETP.GE.AND P1, PT, R37, 0x71, PT ;  /* 0x000000712500780c */ /* 0x000fe40003f26270 */
[----:B------:R-:W-:Y:S02]  /*39c0*/  FSEL R70, R70, -INF , !P3 ;  /* 0xff80000046467808 */ /* 0x000fe40005800000 */
[----:B------:R-:W-:-:S02]  /*39d0*/  FMNMX.FTZ R4, R44, R3, !PT ;  /* 0x000000032c047209 */ /* 0x000fc40007810000 */
[----:B------:R-:W-:Y:S02]  /*39e0*/  ISETP.LT.OR P4, PT, R81, 0x62, P4 ;  /* 0x000000625100780c */ /* 0x000fe40002781670 */
[----:B------:R-:W-:Y:S02]  /*39f0*/  ISETP.GT.AND P3, PT, R83, 0x70, !P1 ;  /* 0x000000705300780c */ /* 0x000fe40004f64270 */
[----:B------:R-:W-:Y:S02]  /*3a00*/  ISETP.GE.AND P2, PT, R37, 0x6a, PT ;  /* 0x0000006a2500780c */ /* 0x000fe40003f46270 */
[----:B------:R-:W-:Y:S02]  /*3a10*/  FMNMX.FTZ R4, R43, R4, !PT ;  /* 0x000000042b047209 */ /* 0x000fe40007810000 */
[----:B------:R-:W-:Y:S02]  /*3a20*/  FSEL R68, R68, -INF , !P4 ;  /* 0xff80000044447808 */ /* 0x000fe40006000000 */
[----:B------:R-:W-:-:S02]  /*3a30*/  ISETP.LT.OR P3, PT, R81, 0x71, P3 ;  /* 0x000000715100780c */ /* 0x000fc40001f61670 */
[----:B------:R-:W-:Y:S02]  /*3a40*/  ISETP.GT.AND P4, PT, R83, 0x69, !P2 ;  /* 0x000000695300780c */ /* 0x000fe40005784270 */
[----:B------:R-:W-:Y:S02]  /*3a50*/  ISETP.GE.AND P5, PT, R37, 0x72, PT ;  /* 0x000000722500780c */ /* 0x000fe40003fa6270 */
[----:B------:R-:W-:Y:S02]  /*3a60*/  FMNMX.FTZ R4, R67, R4, !PT ;  /* 0x0000000443047209 */ /* 0x000fe40007810000 */
[----:B------:R-:W-:Y:S02]  /*3a70*/  FSEL R72, R72, -INF , !P3 ;  /* 0xff80000048487808 */ /* 0x000fe40005800000 */
[----:B------:R-:W-:Y:S02]  /*3a80*/  ISETP.LT.OR P4, PT, R81, 0x6a, P4 ;  /* 0x0000006a5100780c */ /* 0x000fe40002781670 */
[----:B------:R-:W-:-:S02]  /*3a90*/  ISETP.GT.AND P3, PT, R83, 0x71, !P5 ;  /* 0x000000715300780c */ /* 0x000fc40006f64270 */
[----:B------:R-:W-:Y:S02]  /*3aa0*/  FMNMX.FTZ R4, R5, R4, !PT ;  /* 0x0000000405047209 */ /* 0x000fe40007810000 */
[----:B------:R-:W-:Y:S02]  /*3ab0*/  FSEL R71, R71, -INF , !P4 ;  /* 0xff80000047477808 */ /* 0x000fe40006000000 */
[----:B------:R-:W-:Y:S02]  /*3ac0*/  ISETP.LT.OR P3, PT, R81, 0x72, P3 ;  /* 0x000000725100780c */ /* 0x000fe40001f61670 */
[----:B------:R-:W-:Y:S02]  /*3ad0*/  ISETP.GE.AND P4, PT, R37, 0x79, PT ;  /* 0x000000792500780c */ /* 0x000fe40003f86270 */
[----:B------:R-:W-:Y:S02]  /*3ae0*/  FMNMX.FTZ R3, R69, R4, !PT ;  /* 0x0000000445037209 */ /* 0x000fe40007810000 */
[----:B------:R-:W-:-:S02]  /*3af0*/  FSEL R73, R73, -INF , !P3 ;  /* 0xff80000049497808 */ /* 0x000fc40005800000 */
[----:B------:R-:W-:Y:S02]  /*3b00*/  ISETP.GT.AND P3, PT, R83, 0x78, !P4 ;  /* 0x000000785300780c */ /* 0x000fe40006764270 */
[----:B------:R-:W-:Y:S02]  /*3b10*/  FMNMX.FTZ R3, R68, R3, !PT ;  /* 0x0000000344037209 */ /* 0x000fe40007810000 */
[----:B------:R-:W-:Y:S02]  /*3b20*/  ISETP.LT.OR P3, PT, R81, 0x79, P3 ;  /* 0x000000795100780c */ /* 0x000fe40001f61670 */
[----:B------:R-:W-:Y:S02]  /*3b30*/  FMNMX.FTZ R4, R70, R3, !PT ;  /* 0x0000000346047209 */ /* 0x000fe40007810000 */
[----:B------:R-:W-:Y:S02]  /*3b40*/  FSEL R74, R74, -INF , !P3 ;  /* 0xff8000004a4a7808 */ /* 0x000fe40005800000 */
[----:B------:R-:W-:-:S02]  /*3b50*/  ISETP.GE.AND P3, PT, R37, 0x7a, PT ;  /* 0x0000007a2500780c */ /* 0x000fc40003f66270 */
[----:B------:R-:W-:Y:S02]  /*3b60*/  FMNMX.FTZ R3, R71, R4, !PT ;  /* 0x0000000447037209 */ /* 0x000fe40007810000 */
[----:B------:R-:W-:Y:S02]  /*3b70*/  ISETP.GT.AND P0, PT, R83, 0x79, !P3 ;  /* 0x000000795300780c */ /* 0x000fe40005f04270 */
[----:B------:R-:W-:Y:S02]  /*3b80*/  FMNMX.FTZ R4, R72, R3, !PT ;  /* 0x0000000348047209 */ /* 0x000fe40007810000 */
[----:B------:R-:W-:Y:S02]  /*3b90*/  ISETP.LT.OR P0, PT, R81, 0x7a, P0 ;  /* 0x0000007a5100780c */ /* 0x000fe40000701670 */
[----:B------:R-:W-:Y:S02]  /*3ba0*/  FMNMX.FTZ R3, R73, R4, !PT ;  /* 0x0000000449037209 */ /* 0x000fe40007810000 */
[----:B------:R-:W-:-:S02]  /*3bb0*/  FSEL R75, R75, -INF , !P0 ;  /* 0xff8000004b4b7808 */ /* 0x000fc40004000000 */
[----:B------:R-:W-:Y:S02]  /*3bc0*/  FMNMX.FTZ R4, R74, R3, !PT ;  /* 0x000000034a047209 */ /* 0x000fe40007810000 */
[C---:B------:R-:W-:Y:S02]  /*3bd0*/  ISETP.GT.AND P6, PT, R40.reuse, 0x61, !P6 ;  /* 0x000000612800780c */ /* 0x040fe400077c4270 */
[----:B------:R-:W-:Y:S02]  /*3be0*/  FMNMX.FTZ R4, R75, R4, !PT ;  /* 0x000000044b047209 */ /* 0x000fe40007810000 */
[----:B------:R-:W-:Y:S02]  /*3bf0*/  ISETP.LT.OR P6, PT, R39, 0x62, P6 ;  /* 0x000000622700780c */ /* 0x000fe400037c1670 */
[----:B------:R-:W-:Y:S01]  /*3c00*/  ISETP.GT.AND P2, PT, R40, 0x69, !P2 ;  /* 0x000000692800780c */ /* 0x000fe20005744270 */
[----:B------:R-:W0:Y:S01]  /*3c10*/  SHFL.BFLY PT, R3, R4, 0x2, 0x1f ;  /* 0x0c401f0004037f89 */ /* 0x000e2200000e0000 */
[----:B------:R-:W-:-:S02]  /*3c20*/  FSEL R32, R32, -INF , !P6 ;  /* 0xff80000020207808 */ /* 0x000fc40007000000 */
[----:B------:R-:W-:Y:S02]  /*3c30*/  ISETP.GE.AND P6, PT, R37, 0x69, PT ;  /* 0x000000692500780c */ /* 0x000fe40003fc6270 */
[C---:B------:R-:W-:Y:S02]  /*3c40*/  ISETP.GT.AND P1, PT, R40.reuse, 0x70, !P1 ;  /* 0x000000702800780c */ /* 0x040fe40004f24270 */
[C---:B------:R-:W-:Y:S02]  /*3c50*/  ISETP.GT.AND P6, PT, R40.reuse, 0x68, !P6 ;  /* 0x000000682800780c */ /* 0x040fe400077c4270 */
[C---:B------:R-:W-:Y:S02]  /*3c60*/  ISETP.LT.OR P2, PT, R39.reuse, 0x6a, P2 ;  /* 0x0000006a2700780c */ /* 0x040fe40001741670 */
[----:B------:R-:W-:Y:S02]  /*3c70*/  ISETP.LT.OR P6, PT, R39, 0x69, P6 ;  /* 0x000000692700780c */ /* 0x000fe400037c1670 */
[----:B------:R-:W-:-:S02]  /*3c80*/  ISETP.GT.AND P5, PT, R40, 0x71, !P5 ;  /* 0x000000712800780c */ /* 0x000fc40006fa4270 */
[----:B------:R-:W-:Y:S02]  /*3c90*/  FSEL R27, R27, -INF , !P6 ;  /* 0xff8000001b1b7808 */ /* 0x000fe40007000000 */
[C---:B------:R-:W-:Y:S02]  /*3ca0*/  ISETP.GT.AND P4, PT, R40.reuse, 0x78, !P4 ;  /* 0x000000782800780c */ /* 0x040fe40006784270 */
[----:B------:R-:W-:Y:S02]  /*3cb0*/  ISETP.GT.AND P3, PT, R40, 0x79, !P3 ;  /* 0x000000792800780c */ /* 0x000fe40005f64270 */
[----:B------:R-:W-:Y:S02]  /*3cc0*/  ISETP.LT.OR P1, PT, R39, 0x71, P1 ;  /* 0x000000712700780c */ /* 0x000fe40000f21670 */
[----:B------:R-:W-:Y:S02]  /*3cd0*/  FSEL R40, R28, -INF , !P2 ;  /* 0xff8000001c287808 */ /* 0x000fe40005000000 */
[----:B0-----:R-:W-:-:S02]  /*3ce0*/  FMNMX.FTZ R3, R4, R3, !PT ;  /* 0x0000000304037209 */ /* 0x001fc40007810000 */
[C---:B------:R-:W-:Y:S02]  /*3cf0*/  ISETP.LT.OR P5, PT, R39.reuse, 0x72, P5 ;  /* 0x000000722700780c */ /* 0x040fe40002fa1670 */
[C---:B------:R-:W-:Y:S01]  /*3d00*/  ISETP.LT.OR P4, PT, R39.reuse, 0x79, P4 ;  /* 0x000000792700780c */ /* 0x040fe20002781670 */
[----:B------:R-:W0:Y:S01]  /*3d10*/  SHFL.BFLY PT, R56, R3, 0x1, 0x1f ;  /* 0x0c201f0003387f89 */ /* 0x000e2200000e0000 */
[----:B------:R-:W-:Y:S02]  /*3d20*/  ISETP.LT.OR P3, PT, R39, 0x7a, P3 ;  /* 0x0000007a2700780c */ /* 0x000fe40001f61670 */
        /* <DEDUP_REMOVED lines=52> */
[----:B------:R-:W-:-:S03]  /*4070*/  FFMA.FTZ R37, R12, UR11, -R81 ;  /* 0x0000000b0c257c23 */ /* 0x000fc60008010851 */
[----:B------:R-:W-:Y:S02]  /*4080*/  FMNMX.FTZ R79, R57, R78, !PT ;  /* 0x0000004e394f7209 */ /* 0x000fe40007810000 */
[----:B------:R-:W-:Y:S01]  /*4090*/  FSEL R78, R30, -INF , !P1 ;  /* 0xff8000001e4e7808 */ /* 0x000fe20004800000 */
        /* <DEDUP_REMOVED lines=8> */
[----:B------:R-:W-:Y:S02]  /*4120*/  FMNMX.FTZ R83, R40, R79, !PT ;  /* 0x0000004f28537209 */ /* 0x000fe40007810000 */
        /* <DEDUP_REMOVED lines=45> */
[CC--:B0-----:R-:W-:Y:S01]  /*4400*/  LEA.HI R20, R23.reuse, R18.reuse, RZ, 0x4 ;  /* 0x0000001217147211 */ /* 0x0c1fe200078f20ff */
[--C-:B------:R-:W-:Y:S01]  /*4410*/  FFMA.FTZ R51, R60, UR11, -R71.reuse ;  /* 0x0000000b3c337c23 */ /* 0x100fe20008010847 */
[----:B------:R-:W-:Y:S01]  /*4420*/  LEA.HI R23, R23, R18, RZ, 0x5 ;  /* 0x0000001217177211 */ /* 0x000fe200078f28ff */
[--C-:B------:R-:W-:Y:S01]  /*4430*/  FFMA.FTZ R55, R55, UR11, -R71.reuse ;  /* 0x0000000b37377c23 */ /* 0x100fe20008010847 */
[--C-:B------:R-:W-:Y:S01]  /*4440*/  FFMA.FTZ R19, R64, UR11, -R71.reuse ;  /* 0x0000000b40137c23 */ /* 0x100fe20008010847 */
[--C-:B------:R-:W-:Y:S01]  /*4450*/  FFMA.FTZ R66, R66, UR11, -R71.reuse ;  /* 0x0000000b42427c23 */ /* 0x100fe20008010847 */
[----:B------:R-:W-:Y:S01]  /*4460*/  FFMA.FTZ R57, R57, UR11, -R71 ;  /* 0x0000000b39397c23 */ /* 0x000fe20008010847 */
[----:B------:R0:W-:Y:S01]  /*4470*/  MUFU.EX2 R73, R25 ;  /* 0x0000001900497308 */ /* 0x0001e20000000800 */
[----:B-1----:R-:W-:Y:S01]  /*4480*/  LOP3.LUT R21, R20, 0xfffffff0, RZ, 0xc0, !PT ;  /* 0xfffffff014157812 */ /* 0x002fe200078ec0ff */
[----:B------:R-:W-:-:S02]  /*4490*/  IMAD.SHL.U32 R23, R23, 0x20, RZ ;  /* 0x0000002017177824 */ /* 0x000fc400078e00ff */
[--C-:B------:R-:W-:Y:S01]  /*44a0*/  FFMA.FTZ R54, R54, UR11, -R71.reuse ;  /* 0x0000000b36367c23 */ /* 0x100fe20008010847 */
[--C-:B------:R-:W-:Y:S01]  /*44b0*/  FFMA.FTZ R32, R32, UR11, -R71.reuse ;  /* 0x0000000b20207c23 */ /* 0x100fe20008010847 */
[----:B------:R-:W-:Y:S01]  /*44c0*/  FFMA.FTZ R58, R58, UR11, -R71 ;  /* 0x0000000b3a3a7c23 */ /* 0x000fe20008010847 */
[----:B------:R-:W-:Y:S01]  /*44d0*/  IMAD.IADD R21, R18, 0x1, -R21 ;  /* 0x0000000112157824 */ /* 0x000fe200078e0a15 */
[----:B------:R-:W-:Y:S01]  /*44e0*/  LOP3.LUT R60, R23, 0x7ffffc00, RZ, 0xc0, !PT ;  /* 0x7ffffc00173c7812 */ /* 0x000fe200078ec0ff */
[----:B------:R-:W1:Y:S01]  /*44f0*/  MUFU.EX2 R12, R12 ;  /* 0x0000000c000c7308 */ /* 0x000e620000000800 */
[--C-:B0-----:R-:W-:Y:S01]  /*4500*/  FFMA.FTZ R25, R48, UR11, -R71.reuse ;  /* 0x0000000b30197c23 */ /* 0x101fe20008010847 */
[----:B------:R-:W-:Y:S01]  /*4510*/  FFMA.FTZ R48, R52, UR11, -R71 ;  /* 0x0000000b34307c23 */ /* 0x000fe20008010847 */
[----:B------:R-:W-:Y:S01]  /*4520*/  SHF.R.S32.HI R50, RZ, 0x1f, R21 ;  /* 0x0000001fff327819 */ /* 0x000fe20000011415 */
[--C-:B------:R-:W-:Y:S01]  /*4530*/  FFMA.FTZ R18, R63, UR11, -R71.reuse ;  /* 0x0000000b3f127c23 */ /* 0x100fe20008010847 */
[--C-:B------:R-:W-:Y:S01]  /*4540*/  FFMA.FTZ R59, R59, UR11, -R71.reuse ;  /* 0x0000000b3b3b7c23 */ /* 0x100fe20008010847 */
[--C-:B------:R-:W-:Y:S01]  /*4550*/  FFMA.FTZ R78, R78, UR11, -R71.reuse ;  /* 0x0000000b4e4e7c23 */ /* 0x100fe20008010847 */
[--C-:B------:R-:W-:Y:S01]  /*4560*/  FFMA.FTZ R79, R79, UR11, -R71.reuse ;  /* 0x0000000b4f4f7c23 */ /* 0x100fe20008010847 */
[----:B------:R0:W-:Y:S01]  /*4570*/  MUFU.EX2 R85, R25 ;  /* 0x0000001900557308 */ /* 0x0001e20000000800 */
[----:B------:R-:W-:-:S07]  /*4580*/  FFMA.FTZ R82, R82, UR11, -R71 ;  /* 0x0000000b52527c23 */ /* 0x000fce0008010847 */
[----:B------:R-:W2:Y:S01]  /*4590*/  MUFU.EX2 R74, R74 ;  /* 0x0000004a004a7308 */ /* 0x000ea20000000800 */
[----:B0-----:R-:W-:-:S04]  /*45a0*/  LEA.HI R25, R50, R21, RZ, 0x3 ;  /* 0x0000001532197211 */ /* 0x001fc800078f18ff */
[C---:B------:R-:W-:Y:S01]  /*45b0*/  LOP3.LUT R52, R25.reuse, 0xfffffff8, RZ, 0xc0, !PT ;  /* 0xfffffff819347812 */ /* 0x040fe200078ec0ff */
[----:B------:R-:W-:Y:S02]  /*45c0*/  IMAD.SHL.U32 R25, R25, 0x40, RZ ;  /* 0x0000004019197824 */ /* 0x000fe400078e00ff */
[----:B------:R-:W0:Y:S02]  /*45d0*/  MUFU.EX2 R81, R81 ;  /* 0x0000005100517308 */ /* 0x000e240000000800 */
[----:B------:R-:W-:Y:S01]  /*45e0*/  IMAD.IADD R21, R21, 0x1, -R52 ;  /* 0x0000000115157824 */ /* 0x000fe200078e0a34 */
[----:B------:R-:W-:Y:S02]  /*45f0*/  SHF.R.S32.HI R52, RZ, 0x4, R20 ;  /* 0x00000004ff347819 */ /* 0x000fe40000011414 */
[----:B------:R-:W-:Y:S01]  /*4600*/  LOP3.LUT R25, R25, 0x7ffffe00, RZ, 0xc0, !PT ;  /* 0x7ffffe0019197812 */ /* 0x000fe200078ec0ff */
[C---:B------:R-:W-:Y:S01]  /*4610*/  IMAD.SHL.U32 R20, R21.reuse, 0x40, RZ ;  /* 0x0000004015147824 */ /* 0x040fe200078e00ff */
[C---:B------:R-:W-:Y:S01]  /*4620*/  LOP3.LUT P1, RZ, R21.reuse, 0x4, RZ, 0xc0, !PT ;  /* 0x0000000415ff7812 */ /* 0x040fe2000782c0ff */
[----:B------:R-:W-:Y:S01]  /*4630*/  IMAD.SHL.U32 R53, R52, 0x8, RZ ;  /* 0x0000000834357824 */ /* 0x000fe200078e00ff */
[----:B------:R-:W-:Y:S01]  /*4640*/  LOP3.LUT P2, RZ, R21, 0x2, RZ, 0xc0, !PT ;  /* 0x0000000215ff7812 */ /* 0x000fe2000784c0ff */
[----:B-1----:R-:W-:Y:S01]  /*4650*/  FADD.FTZ R21, R12, R73 ;  /* 0x000000490c157221 */ /* 0x002fe20000010000 */
[----:B------:R-:W-:Y:S01]  /*4660*/  LOP3.LUT R20, R20, 0x1c0, RZ, 0xc0, !PT ;  /* 0x000001c014147812 */ /* 0x000fe200078ec0ff */
[----:B------:R-:W1:Y:S01]  /*4670*/  MUFU.EX2 R22, R22 ;  /* 0x0000001600167308 */ /* 0x000e620000000800 */
[----:B------:R-:W-:Y:S01]  /*4680*/  FFMA.FTZ R52, R61, UR11, -R71 ;  /* 0x0000000b3d347c23 */ /* 0x000fe20008010847 */
[----:B------:R-:W-:-:S02]  /*4690*/  F2FP.BF16.F32.PACK_AB R12, R73, R12 ;  /* 0x0000000c490c723e */ /* 0x000fc400000010ff */
[----:B------:R-:W-:Y:S02]  /*46a0*/  LOP3.LUT R53, R20, 0x8, R53, 0xf8, !PT ;  /* 0x0000000814357812 */ /* 0x000fe400078ef835 */
[----:B------:R-:W-:Y:S02]  /*46b0*/  SHF.R.U32.HI R20, RZ, 0x3, R20 ;  /* 0x00000003ff147819 */ /* 0x000fe40000011614 */
[----:B------:R-:W3:Y:S02]  /*46c0*/  MUFU.EX2 R45, R45 ;  /* 0x0000002d002d7308 */ /* 0x000ee40000000800 */
[----:B------:R-:W-:Y:S01]  /*46d0*/  LOP3.LUT R53, R53, R20, RZ, 0x3c, !PT ;  /* 0x0000001435357212 */ /* 0x000fe200078e3cff */
[----:B------:R-:W-:Y:S01]  /*46e0*/  FADD.FTZ R20, R13, R4 ;  /* 0x000000040d147221 */ /* 0x000fe20000010000 */
[----:B------:R-:W-:Y:S02]  /*46f0*/  F2FP.BF16.F32.PACK_AB R13, R4, R13 ;  /* 0x0000000d040d723e */ /* 0x000fe400000010ff */
[----:B------:R-:W-:Y:S01]  /*4700*/  IADD3 R60, R53, R25, R60 ;  /* 0x00000019353c7210 */ /* 0x000fe20007ffe03c */
[----:B------:R-:W-:Y:S01]  /*4710*/  FADD.FTZ R23, R15, R20 ;  /* 0x000000140f177221 */ /* 0x000fe20000010000 */
[C---:B------:R-:W-:Y:S01]  /*4720*/  F2FP.BF16.F32.PACK_AB R15, R0.reuse, R15 ;  /* 0x0000000f000f723e */ /* 0x040fe200000010ff */
[----:B------:R-:W4:Y:S01]  /*4730*/  MUFU.EX2 R46, R46 ;  /* 0x0000002e002e7308 */ /* 0x000f220000000800 */
[----:B------:R-:W-:Y:S01]  /*4740*/  FFMA.FTZ R53, R65, UR11, -R71 ;  /* 0x0000000b41357c23 */ /* 0x000fe20008010847 */
[----:B------:R-:W-:Y:S01]  /*4750*/  FADD.FTZ R20, R0, R23 ;  /* 0x0000001700147221 */ /* 0x000fe20000010000 */
[----:B------:R-:W-:Y:S01]  /*4760*/  FADD.FTZ R0, R72, R21 ;  /* 0x0000001548007221 */ /* 0x000fe20000010000 */
[----:B------:R-:W-:-:S02]  /*4770*/  F2FP.BF16.F32.PACK_AB R21, R10, R3 ;  /* 0x000000030a15723e */ /* 0x000fc400000010ff */
[----:B------:R-:W-:Y:S01]  /*4780*/  FADD.FTZ R23, R3, R20 ;  /* 0x0000001403177221 */ /* 0x000fe20000010000 */
[----:B------:R-:W-:Y:S01]  /*4790*/  FADD.FTZ R3, R75, R0 ;  /* 0x000000004b037221 */ /* 0x000fe20000010000 */
[----:B------:R-:W5:Y:S02]  /*47a0*/  MUFU.EX2 R47, R47 ;  /* 0x0000002f002f7308 */ /* 0x000f640000000800 */
[----:B------:R-:W-:Y:S01]  /*47b0*/  FADD.FTZ R20, R10, R23 ;  /* 0x000000170a147221 */ /* 0x000fe20000010000 */
[----:B--2---:R-:W-:Y:S01]  /*47c0*/  FADD.FTZ R0, R74, R3 ;  /* 0x000000034a007221 */ /* 0x004fe20000010000 */
[----:B------:R-:W-:Y:S02]  /*47d0*/  FFMA.FTZ R10, R62, UR11, -R71 ;  /* 0x0000000b3e0a7c23 */ /* 0x000fe40008010847 */
[----:B------:R-:W-:Y:S01]  /*47e0*/  FADD.FTZ R23, R11, R20 ;  /* 0x000000140b177221 */ /* 0x000fe20000010000 */
[----:B0-----:R-:W-:Y:S01]  /*47f0*/  FADD.FTZ R3, R81, R0 ;  /* 0x0000000051037221 */ /* 0x001fe20000010000 */
[----:B------:R-:W-:Y:S01]  /*4800*/  LEA R0, R60, UR38, 0x1 ;  /* 0x000000263c007c11 */ /* 0x000fe2000f8e08ff */
[----:B------:R-:W0:Y:S01]  /*4810*/  MUFU.EX2 R48, R48 ;  /* 0x0000003000307308 */ /* 0x000e220000000800 */
[----:B------:R-:W-:Y:S01]  /*4820*/  FADD.FTZ R25, R14, R23 ;  /* 0x000000170e197221 */ /* 0x000fe20000010000 */
[----:B-1----:R-:W-:Y:S01]  /*4830*/  FADD.FTZ R60, R22, R3 ;  /* 0x00000003163c7221 */ /* 0x002fe20000010000 */
[----:B------:R-:W-:Y:S01]  /*4840*/  FFMA.FTZ R3, R27, UR11, -R71 ;  /* 0x0000000b1b037c23 */ /* 0x000fe20008010847 */
[----:B------:R-:W-:-:S02]  /*4850*/  VIADD R63, R0, 0x21800 ;  /* 0x00021800003f7836 */ /* 0x000fc40000000000 */
[----:B------:R-:W-:Y:S01]  /*4860*/  FADD.FTZ R62, R6, R25 ;  /* 0x00000019063e7221 */ /* 0x000fe20000010000 */
[----:B------:R-:W-:Y:S01]  /*4870*/  FADD.FTZ R60, R85, R60 ;  /* 0x0000003c553c7221 */ /* 0x000fe20000010000 */
[----:B------:R-:W-:Y:S01]  /*4880*/  F2FP.BF16.F32.PACK_AB R23, R14, R11 ;  /* 0x0000000b0e17723e */ /* 0x000fe200000010ff */
[----:B------:R-:W1:Y:S01]  /*4890*/  MUFU.EX2 R49, R49 ;  /* 0x0000003100317308 */ /* 0x000e620000000800 */
[----:B------:R-:W-:Y:S01]  /*48a0*/  FADD.FTZ R62, R29, R62 ;  /* 0x0000003e1d3e7221 */ /* 0x000fe20000010000 */
[----:B---3--:R-:W-:Y:S01]  /*48b0*/  FADD.FTZ R25, R45, R60 ;  /* 0x0000003c2d197221 */ /* 0x008fe20000010000 */
[----:B------:R-:W-:Y:S01]  /*48c0*/  F2FP.BF16.F32.PACK_AB R14, R75, R72 ;  /* 0x000000484b0e723e */ /* 0x000fe200000010ff */
[----:B------:R-:W-:Y:S02]  /*48d0*/  VIADD R140, R0, 0x21820 ;  /* 0x00021820008c7836 */ /* 0x000fe40000000000 */
[----:B------:R-:W-:Y:S01]  /*48e0*/  FADD.FTZ R27, R77, R62 ;  /* 0x0000003e4d1b7221 */ /* 0x000fe20000010000 */
[----:B------:R-:W-:Y:S01]  /*48f0*/  F2FP.BF16.F32.PACK_AB R20, R81, R74 ;  /* 0x0000004a5114723e */ /* 0x000fe200000010ff */
[----:B------:R-:W-:Y:S01]  /*4900*/  @P2 VIADD R140, R63, 0xffffffe0 ;  /* 0xffffffe03f8c2836 */ /* 0x000fe20000000000 */
[----:B------:R2:W3:Y:S01]  /*4910*/  MUFU.EX2 R50, R55 ;  /* 0x0000003700327308 */ /* 0x0004e20000000800 */
[----:B------:R-:W-:Y:S01]  /*4920*/  FADD.FTZ R27, R24, R27 ;  /* 0x0000001b181b7221 */ /* 0x000fe20000010000 */
[----:B------:R-:W-:Y:S01]  /*4930*/  F2FP.BF16.F32.PACK_AB R22, R85, R22 ;  /* 0x000000165516723e */ /* 0x000fe200000010ff */
[----:B------:R1:W-:Y:S01]  /*4940*/  STSM.16.M88.4 [R0+0x21800], R12 ;  /* 0x0218000c00007844 */ /* 0x0003e20000000200 */
[----:B------:R-:W-:-:S02]  /*4950*/  VIADD R141, R140, 0x6000 ;  /* 0x000060008c8d7836 */ /* 0x000fc40000000000 */
[----:B------:R-:W-:Y:S01]  /*4960*/  FADD.FTZ R60, R26, R27 ;  /* 0x0000001b1a3c7221 */ /* 0x000fe20000010000 */
[----:B------:R-:W-:Y:S01]  /*4970*/  F2FP.BF16.F32.PACK_AB R27, R24, R77 ;  /* 0x0000004d181b723e */ /* 0x000fe200000010ff */
[----:B------:R3:W-:Y:S01]  /*4980*/  STSM.16.M88.4 [R140], R20 ;  /* 0x000000148c007844 */ /* 0x0007e20000000200 */
[----:B------:R-:W3:Y:S01]  /*4990*/  MUFU.EX2 R51, R51 ;  /* 0x0000003300337308 */ /* 0x000ee20000000800 */
[----:B--2---:R-:W-:Y:S01]  /*49a0*/  FFMA.FTZ R55, R40, UR11, -R71 ;  /* 0x0000000b28377c23 */ /* 0x004fe20008010847 */
[----:B----4-:R-:W-:Y:S01]  /*49b0*/  FADD.FTZ R40, R46, R25 ;  /* 0x000000192e287221 */ /* 0x010fe20000010000 */
[----:B------:R-:W-:Y:S01]  /*49c0*/  FADD.FTZ R61, R37, R60 ;  /* 0x0000003c253d7221 */ /* 0x000fe20000010000 */
[----:B------:R-:W-:Y:S02]  /*49d0*/  FFMA.FTZ R71, R83, UR11, -R71 ;  /* 0x0000000b53477c23 */ /* 0x000fe40008010847 */
[----:B-----5:R-:W-:Y:S01]  /*49e0*/  FADD.FTZ R25, R47, R40 ;  /* 0x000000282f197221 */ /* 0x020fe20000010000 */
[----:B------:R-:W-:Y:S01]  /*49f0*/  FADD.FTZ R24, R34, R61 ;  /* 0x0000003d22187221 */ /* 0x000fe20000010000 */
[----:B------:R-:W2:Y:S02]  /*4a00*/  MUFU.EX2 R52, R52 ;  /* 0x0000003400347308 */ /* 0x000ea40000000800 */
[----:B0-----:R-:W-:Y:S01]  /*4a10*/  FADD.FTZ R40, R48, R25 ;  /* 0x0000001930287221 */ /* 0x001fe20000010000 */
[----:B------:R-:W-:-:S02]  /*4a20*/  F2FP.BF16.F32.PACK_AB R25, R29, R6 ;  /* 0x000000061d19723e */ /* 0x000fc400000010ff */
[----:B-1----:R-:W-:Y:S01]  /*4a30*/  F2FP.BF16.F32.PACK_AB R13, R37, R26 ;  /* 0x0000001a250d723e */ /* 0x002fe200000010ff */
[----:B------:R-:W-:Y:S01]  /*4a40*/  FADD.FTZ R29, R49, R40 ;  /* 0x00000028311d7221 */ /* 0x000fe20000010000 */
[C---:B---3--:R-:W-:Y:S01]  /*4a50*/  FADD.FTZ R23, R33.reuse, R24 ;  /* 0x0000001821177221 */ /* 0x048fe20000010000 */
[----:B------:R-:W0:Y:S01]  /*4a60*/  MUFU.EX2 R31, R31 ;  /* 0x0000001f001f7308 */ /* 0x000e220000000800 */
[----:B------:R-:W-:Y:S01]  /*4a70*/  F2FP.BF16.F32.PACK_AB R24, R46, R45 ;  /* 0x0000002d2e18723e */ /* 0x000fe200000010ff */
[----:B------:R-:W-:Y:S01]  /*4a80*/  FADD.FTZ R6, R50, R29 ;  /* 0x0000001d32067221 */ /* 0x000fe20000010000 */
[----:B------:R-:W-:Y:S02]  /*4a90*/  F2FP.BF16.F32.PACK_AB R26, R48, R47 ;  /* 0x0000002f301a723e */ /* 0x000fe400000010ff */
[----:B------:R-:W-:Y:S01]  /*4aa0*/  F2FP.BF16.F32.PACK_AB R15, R33, R34 ;  /* 0x00000022210f723e */ /* 0x000fe200000010ff */
[----:B------:R-:W-:Y:S01]  /*4ab0*/  FADD.FTZ R21, R51, R6 ;  /* 0x0000000633157221 */ /* 0x000fe20000010000 */
[----:B------:R-:W-:Y:S01]  /*4ac0*/  FADD.FTZ R6, R28, R23 ;  /* 0x000000171c067221 */ /* 0x000fe20000010000 */
[----:B------:R-:W1:Y:S01]  /*4ad0*/  MUFU.EX2 R18, R18 ;  /* 0x0000001200127308 */ /* 0x000e620000000800 */
[----:B------:R-:W-:Y:S01]  /*4ae0*/  F2FP.BF16.F32.PACK_AB R12, R50, R49 ;  /* 0x00000031320c723e */ /* 0x000fe200000010ff */
        /* <DEDUP_REMOVED lines=9> */
[----:B------:R-:W-:-:S06]  /*4b80*/  F2FP.BF16.F32.PACK_AB R14, R52, R51 ;  /* 0x00000033340e723e */ /* 0x000fcc00000010ff */
        /* <DEDUP_REMOVED lines=18> */
[----:B------:R2:W-:Y:S01]  /*4cb0*/  MUFU.EX2 R40, R32 ;  /* 0x0000002000287308 */ /* 0x0005e20000000800 */
[----:B0-----:R-:W-:-:S07]  /*4cc0*/  FADD.FTZ R20, R54, R31 ;  /* 0x0000001f36147221 */ /* 0x001fce0000010000 */
[----:B------:R-:W0:Y:S01]  /*4cd0*/  MUFU.EX2 R11, R58 ;  /* 0x0000003a000b7308 */ /* 0x000e220000000800 */
[----:B--2---:R-:W-:Y:S02]  /*4ce0*/  IMAD.MOV.U32 R32, RZ, RZ, 0x40 ;  /* 0x00000040ff207424 */ /* 0x004fe400078e00ff */
[----:B-1----:R-:W-:Y:S01]  /*4cf0*/  FADD.FTZ R22, R80, R23 ;  /* 0x0000001750167221 */ /* 0x002fe20000010000 */
[----:B------:R-:W-:Y:S02]  /*4d00*/  F2FP.BF16.F32.PACK_AB R23, R36, R35 ;  /* 0x000000232417723e */ /* 0x000fe400000010ff */
[----:B------:R-:W-:Y:S02]  /*4d10*/  F2FP.BF16.F32.PACK_AB R35, R80, R41 ;  /* 0x000000295023723e */ /* 0x000fe400000010ff */
[----:B------:R-:W-:Y:S01]  /*4d20*/  SEL R32, R32, 0xffffffc0, !P1 ;  /* 0xffffffc020207807 */ /* 0x000fe20004800000 */
[----:B------:R-:W1:Y:S01]  /*4d30*/  MUFU.EX2 R69, R69 ;  /* 0x0000004500457308 */ /* 0x000e620000000800 */
[----:B------:R-:W-:-:S03]  /*4d40*/  PLOP3.LUT P1, PT, PT, PT, UP0, 0x40, 0x0 ;  /* 0x000000000000781c */ /* 0x000fc60003f2e808 */
[----:B------:R-:W-:-:S04]  /*4d50*/  IMAD.IADD R6, R63, 0x1, R32 ;  /* 0x000000013f067824 */ /* 0x000fc800078e0220 */
[----:B------:R-:W-:Y:S01]  /*4d60*/  MUFU.EX2 R59, R59 ;  /* 0x0000003b003b7308 */ /* 0x000fe20000000800 */
[----:B------:R1:W-:Y:S01]  /*4d70*/  STSM.16.M88.4 [R6], R24 ;  /* 0x0000001806007844 */ /* 0x0003e20000000200 */
[----:B0-----:R-:W-:-:S06]  /*4d80*/  F2FP.BF16.F32.PACK_AB R34, R11, R54 ;  /* 0x000000360b22723e */ /* 0x001fcc00000010ff */
[----:B------:R-:W0:Y:S08]  /*4d90*/  MUFU.EX2 R68, R68 ;  /* 0x0000004400447308 */ /* 0x000e300000000800 */
[----:B------:R-:W2:Y:S01]  /*4da0*/  MUFU.EX2 R42, R42 ;  /* 0x0000002a002a7308 */ /* 0x000ea20000000800 */
[----:B-1----:R-:W-:Y:S01]  /*4db0*/  FADD.FTZ R25, R69, R22 ;  /* 0x0000001645197221 */ /* 0x002fe20000010000 */
[----:B------:R-:W-:-:S06]  /*4dc0*/  F2FP.BF16.F32.PACK_AB R22, R53, R4 ;  /* 0x000000043516723e */ /* 0x000fcc00000010ff */
[----:B------:R-:W-:Y:S01]  /*4dd0*/  MUFU.EX2 R5, R5 ;  /* 0x0000000500057308 */ /* 0x000fe20000000800 */
[----:B0-----:R-:W-:-:S07]  /*4de0*/  FADD.FTZ R25, R68, R25 ;  /* 0x0000001944197221 */ /* 0x001fce0000010000 */
[----:B------:R0:W-:Y:S08]  /*4df0*/  MUFU.EX2 R29, R3 ;  /* 0x00000003001d7308 */ /* 0x0001f00000000800 */
[----:B------:R-:W1:Y:S01]  /*4e00*/  MUFU.EX2 R46, R55 ;  /* 0x00000037002e7308 */ /* 0x000e620000000800 */
[----:B0-----:R-:W-:Y:S01]  /*4e10*/  IMAD.IADD R3, R32, 0x1, R140 ;  /* 0x0000000120037824 */ /* 0x001fe200078e028c */
[----:B------:R-:W-:Y:S01]  /*4e20*/  F2FP.BF16.F32.PACK_AB R32, R57, R10 ;  /* 0x0000000a3920723e */ /* 0x000fe200000010ff */
[----:B--2---:R-:W-:-:S03]  /*4e30*/  FADD.FTZ R10, R42, R25 ;  /* 0x000000192a0a7221 */ /* 0x004fc60000010000 */
[----:B------:R0:W-:Y:S02]  /*4e40*/  STSM.16.M88.4 [R3], R12 ;  /* 0x0000000c03007844 */ /* 0x0001e40000000200 */
[----:B------:R-:W-:Y:S08]  /*4e50*/  MUFU.EX2 R38, R38 ;  /* 0x0000002600267308 */ /* 0x000ff00000000800 */
[----:B------:R-:W2:Y:S01]  /*4e60*/  MUFU.EX2 R43, R43 ;  /* 0x0000002b002b7308 */ /* 0x000ea20000000800 */
[----:B0-----:R-:W-:Y:S01]  /*4e70*/  FADD.FTZ R12, R11, R20 ;  /* 0x000000140b0c7221 */ /* 0x001fe20000010000 */
[----:B------:R-:W-:-:S06]  /*4e80*/  F2FP.BF16.F32.PACK_AB R20, R19, R18 ;  /* 0x000000121314723e */ /* 0x000fcc00000010ff */
[----:B------:R-:W-:Y:S01]  /*4e90*/  MUFU.EX2 R67, R67 ;  /* 0x0000004300437308 */ /* 0x000fe20000000800 */
[----:B------:R-:W-:Y:S01]  /*4ea0*/  F2FP.BF16.F32.PACK_AB R13, R68, R69 ;  /* 0x00000045440d723e */ /* 0x000fe200000010ff */
[----:B------:R-:W-:Y:S01]  /*4eb0*/  FADD.FTZ R15, R59, R12 ;  /* 0x0000000c3b0f7221 */ /* 0x000fe20000010000 */
[----:B------:R-:W-:Y:S01]  /*4ec0*/  F2FP.BF16.F32.PACK_AB R12, R40, R59 ;  /* 0x0000003b280c723e */ /* 0x000fe200000010ff */
[----:B------:R0:W-:Y:S01]  /*4ed0*/  STSM.16.M88.4 [R0+0x27800], R20 ;  /* 0x0278001400007844 */ /* 0x0001e20000000200 */
[----:B-1----:R-:W-:Y:S01]  /*4ee0*/  F2FP.BF16.F32.PACK_AB R14, R46, R29 ;  /* 0x0000001d2e0e723e */ /* 0x002fe200000010ff */
[----:B------:R-:W-:Y:S01]  /*4ef0*/  FADD.FTZ R4, R40, R15 ;  /* 0x0000000f28047221 */ /* 0x000fe20000010000 */
[----:B------:R-:W-:Y:S01]  /*4f00*/  F2FP.BF16.F32.PACK_AB R15, R5, R42 ;  /* 0x0000002a050f723e */ /* 0x000fe200000010ff */
[----:B------:R-:W1:Y:S01]  /*4f10*/  MUFU.EX2 R70, R70 ;  /* 0x0000004600467308 */ /* 0x000e620000000800 */
[----:B--2---:R-:W-:Y:S01]  /*4f20*/  F2FP.BF16.F32.PACK_AB R25, R43, R38 ;  /* 0x000000262b19723e */ /* 0x004fe200000010ff */
[----:B------:R0:W-:Y:S01]  /*4f30*/  STSM.16.M88.4 [R140+0x6000], R32 ;  /* 0x006000208c007844 */ /* 0x0001e20000000200 */
[----:B------:R-:W-:Y:S01]  /*4f40*/  FADD.FTZ R29, R29, R4 ;  /* 0x000000041d1d7221 */ /* 0x000fe20000010000 */
[----:B------:R-:W-:Y:S01]  /*4f50*/  FADD.FTZ R5, R5, R10 ;  /* 0x0000000a05057221 */ /* 0x000fe20000010000 */
[----:B------:R-:W-:Y:S01]  /*4f60*/  VIADD R10, R17, 0xfffffffe ;  /* 0xfffffffe110a7836 */ /* 0x000fe20000000000 */
[----:B------:R0:W-:Y:S01]  /*4f70*/  STSM.16.M88.4 [R6+0x6000], R12 ;  /* 0x0060000c06007844 */ /* 0x0001e20000000200 */
[----:B------:R-:W-:Y:S01]  /*4f80*/  FADD.FTZ R29, R46, R29 ;  /* 0x0000001d2e1d7221 */ /* 0x000fe20000010000 */
[----:B------:R-:W-:Y:S01]  /*4f90*/  MUFU.EX2 R78, R78 ;  /* 0x0000004e004e7308 */ /* 0x000fe20000000800 */
[----:B------:R-:W-:-:S04]  /*4fa0*/  FADD.FTZ R4, R38, R5 ;  /* 0x0000000526047221 */ /* 0x000fc80000010000 */
[----:B------:R-:W-:-:S03]  /*4fb0*/  FADD.FTZ R4, R43, R4 ;  /* 0x000000042b047221 */ /* 0x000fc60000010000 */
[----:B------:R-:W2:Y:S01]  /*4fc0*/  MUFU.EX2 R79, R79 ;  /* 0x0000004f004f7308 */ /* 0x000ea20000000800 */
[----:B-1----:R-:W-:Y:S01]  /*4fd0*/  F2FP.BF16.F32.PACK_AB R27, R70, R67 ;  /* 0x00000043461b723e */ /* 0x002fe200000010ff */
[----:B------:R-:W-:-:S04]  /*4fe0*/  FADD.FTZ R67, R67, R4 ;  /* 0x0000000443437221 */ /* 0x000fc80000010000 */
[----:B------:R-:W-:Y:S02]  /*4ff0*/  FADD.FTZ R4, R70, R67 ;  /* 0x0000004346047221 */ /* 0x000fe40000010000 */
[----:B------:R-:W-:Y:S08]  /*5000*/  MUFU.EX2 R82, R82 ;  /* 0x0000005200527308 */ /* 0x000ff00000000800 */
[----:B------:R-:W1:Y:S01]  /*5010*/  MUFU.EX2 R71, R71 ;  /* 0x0000004700477308 */ /* 0x000e620000000800 */
[----:B--2---:R-:W-:Y:S01]  /*5020*/  F2FP.BF16.F32.PACK_AB R24, R79, R78 ;  /* 0x0000004e4f18723e */ /* 0x004fe200000010ff */
[----:B------:R-:W-:-:S04]  /*5030*/  FADD.FTZ R78, R78, R29 ;  /* 0x0000001d4e4e7221 */ /* 0x000fc80000010000 */
[----:B------:R-:W-:Y:S01]  /*5040*/  FADD.FTZ R79, R79, R78 ;  /* 0x0000004e4f4f7221 */ /* 0x000fe20000010000 */
[----:B-1----:R-:W-:-:S03]  /*5050*/  F2FP.BF16.F32.PACK_AB R26, R71, R82 ;  /* 0x00000052471a723e */ /* 0x002fc600000010ff */
[----:B------:R-:W-:Y:S02]  /*5060*/  FADD.FTZ R82, R82, R79 ;  /* 0x0000004f52527221 */ /* 0x000fe40000010000 */
[----:B------:R0:W-:Y:S02]  /*5070*/  STSM.16.M88.4 [R3+0x6000], R24 ;  /* 0x0060001803007844 */ /* 0x0001e40000000200 */
[----:B------:R-:W-:Y:S01]  /*5080*/  FADD.FTZ R5, R71, R82 ;  /* 0x0000005247057221 */ /* 0x000fe20000010000 */
[----:B------:R1:W-:Y:S06]  /*5090*/  MEMBAR.ALL.CTA ;  /* 0x0000000000007992 */ /* 0x0003ec0000008000 */
[----:B-1----:R-:W1:Y:S02]  /*50a0*/  FENCE.VIEW.ASYNC.S ;  /* 0x00000000000073c6 */ /* 0x002e640000000000 */
[----:B-1----:R-:W-:Y:S01]  /*50b0*/  NOP ;  /* 0x0000000000007918 */ /* 0x002fe20000000000 */
[----:B------:R-:W-:Y:S05]  /*50c0*/  @P1 BRA `(.L_x_10874) ;  /* 0x00000000004c1947 */ /* 0x000fea0003800000 */
        /* <DEDUP_REMOVED lines=11> */
.L_x_10875:
[----:B------:R-:W-:Y:S02]  /*5180*/  ULDC UR10, c[0x0][0x9e4] ;  /* 0x00027900000a7ab9 */ /* 0x000fe40000000800 */
[----:B------:R-:W-:-:S11]  /*5190*/  UISETP.NE.AND UP0, UPT, UR10, 0x1, UPT ;  /* 0x000000010a00788c */ /* 0x000fd6000bf05270 */
[----:B------:R-:W-:Y:S02]  /*51a0*/  @UP0 ULDC.64 UR14, c[0x0][0x9e8] ;  /* 0x00027a00000e0ab9 */ /* 0x000fe40000000a00 */
[----:B------:R-:W-:-:S04]  /*51b0*/  UIMAD.WIDE.U32 UR4, UR7, UR14, URZ ;  /* 0x0000000e070472a5 */ /* 0x000fc8000f8e003f */
[----:B------:R-:W-:-:S12]  /*51c0*/  @UP0 USHF.R.U32.HI UR7, URZ, UR15, UR5 ;  /* 0x0000000f3f070299 */ /* 0x000fd80008011605 */
.L_x_10876:
[----:B------:R-:W-:-:S04]  /*51d0*/  UIMAD UR7, UR7, UR10, UR10 ;  /* 0x0000000a070772a4 */ /* 0x000fc8000f8e020a */
[----:B------:R-:W-:-:S04]  /*51e0*/  UISETP.LT.AND UP0, UPT, UR6, UR7, UPT ;  /* 0x000000070600728c */ /* 0x000fc8000bf01270 */
[----:B------:R-:W-:-:S12]  /*51f0*/  USEL UR6, UR6, UR7, UP0 ;  /* 0x0000000706067287 */ /* 0x000fd80008000000 */
.L_x_10874:
[----:B------:R-:W-:Y:S01]  /*5200*/  R2UR UR5, R146 ;  /* 0x00000000920572ca */ /* 0x000fe200000e0000 */
[----:B------:R-:W-:Y:S01]  /*5210*/  USHF.R.S32.HI UR4, URZ, 0x1f, UR6 ;  /* 0x0000001f3f047899 */ /* 0x000fe20008011406 */
[----:B------:R-:W-:Y:S02]  /*5220*/  CS2R R134, SRZ ;  /* 0x0000000000867805 */ /* 0x000fe4000001ff00 */
[----:B------:R-:W-:Y:S02]  /*5230*/  CS2R R132, SRZ ;  /* 0x0000000000847805 */ /* 0x000fe4000001ff00 */
[----:B------:R-:W-:Y:S01]  /*5240*/  CS2R R130, SRZ ;  /* 0x0000000000827805 */ /* 0x000fe2000001ff00 */
[----:B------:R-:W-:Y:S01]  /*5250*/  ULEA.HI UR4, UR4, UR6, URZ, 0x7 ;  /* 0x0000000604047291 */ /* 0x000fe2000f8f383f */
[----:B------:R-:W-:Y:S02]  /*5260*/  CS2R R128, SRZ ;  /* 0x0000000000807805 */ /* 0x000fe4000001ff00 */
[----:B------:R-:W-:-:S02]  /*5270*/  CS2R R126, SRZ ;  /* 0x00000000007e7805 */ /* 0x000fc4000001ff00 */
[----:B------:R-:W-:Y:S01]  /*5280*/  CS2R R124, SRZ ;  /* 0x00000000007c7805 */ /* 0x000fe2000001ff00 */
[----:B------:R-:W-:Y:S01]  /*5290*/  USHF.R.S32.HI UR4, URZ, 0x7, UR4 ;  /* 0x000000073f047899 */ /* 0x000fe20008011404 */
[----:B------:R-:W-:Y:S02]  /*52a0*/  CS2R R122, SRZ ;  /* 0x00000000007a7805 */ /* 0x000fe4000001ff00 */
[----:B------:R-:W-:Y:S02]  /*52b0*/  CS2R R120, SRZ ;  /* 0x0000000000787805 */ /* 0x000fe4000001ff00 */
[----:B------:R-:W-:Y:S01]  /*52c0*/  CS2R R118, SRZ ;  /* 0x0000000000767805 */ /* 0x000fe2000001ff00 */
[----:B------:R-:W-:Y:S01]  /*52d0*/  UISETP.LT.AND UP0, UPT, UR5, UR4, UPT ;  /* 0x000000040500728c */ /* 0x000fe2000bf01270 */
[----:B------:R-:W-:Y:S02]  /*52e0*/  CS2R R116, SRZ ;  /* 0x0000000000747805 */ /* 0x000fe4000001ff00 */
[----:B------:R-:W-:-:S02]  /*52f0*/  CS2R R114, SRZ ;  /* 0x0000000000727805 */ /* 0x000fc4000001ff00 */
[----:B------:R-:W-:Y:S01]  /*5300*/  CS2R R112, SRZ ;  /* 0x0000000000707805 */ /* 0x000fe2000001ff00 */
[----:B------:R-:W-:Y:S01]  /*5310*/  USEL UR32, UR5, UR4, !UP0 ;  /* 0x0000000405207287 */ /* 0x000fe2000c000000 */
[----:B------:R-:W-:Y:S02]  /*5320*/  CS2R R110, SRZ ;  /* 0x00000000006e7805 */ /* 0x000fe4000001ff00 */
[----:B------:R-:W-:Y:S01]  /*5330*/  CS2R R108, SRZ ;  /* 0x00000000006c7805 */ /* 0x000fe2000001ff00 */
[----:B------:R-:W-:Y:S01]  /*5340*/  UMOV UR4, URZ ;  /* 0x0000003f00047c82 */ /* 0x000fe20008000000 */
[----:B------:R-:W-:Y:S01]  /*5350*/  UMOV UR5, URZ ;  /* 0x0000003f00057c82 */ /* 0x000fe20008000000 */
        /* <DEDUP_REMOVED lines=12> */
[----:B0-----:R-:W-:Y:S01]  /*5420*/  IMAD.MOV.U32 R12, RZ, RZ, R56 ;  /* 0x000000ffff0c7224 */ /* 0x001fe200078e0038 */
[----:B------:R-:W-:Y:S01]  /*5430*/  UMOV UR41, URZ ;  /* 0x0000003f00297c82 */ /* 0x000fe20008000000 */
[----:B------:R-:W-:Y:S01]  /*5440*/  IMAD.MOV.U32 R11, RZ, RZ, R30 ;  /* 0x000000ffff0b7224 */ /* 0x000fe200078e001e */
[----:B------:R-:W-:Y:S01]  /*5450*/  UMOV UR6, URZ ;  /* 0x0000003f00067c82 */ /* 0x000fe20008000000 */
[----:B------:R-:W-:Y:S01]  /*5460*/  IMAD.MOV.U32 R135, RZ, RZ, RZ ;  /* 0x000000ffff877224 */ /* 0x000fe200078e00ff */
[----:B------:R-:W-:Y:S01]  /*5470*/  ULDC UR33, c[0x0][0x9e4] ;  /* 0x0002790000217ab9 */ /* 0x000fe20000000800 */
[----:B------:R-:W-:Y:S01]  /*5480*/  ULDC UR35, c[0x0][0x2f0] ;  /* 0x0000bc0000237ab9 */ /* 0x000fe20000000800 */
[----:B------:R-:W-:Y:S01]  /*5490*/  ULDC UR7, c[0x0][0x9d8] ;  /* 0x0002760000077ab9 */ /* 0x000fe20000000800 */
[----:B------:R-:W-:Y:S01]  /*54a0*/  ULDC UR34, c[0x0][0x988] ;  /* 0x0002620000227ab9 */ /* 0x000fe20000000800 */
[----:B------:R-:W-:-:S05]  /*54b0*/  ULDC UR40, c[0x0][0x9e0] ;  /* 0x0002780000287ab9 */ /* 0x000fca0000000800 */
.L_x_10896:
[----:B------:R-:W-:Y:S01]  /*54c0*/  R2UR UR4, R142 ;  /* 0x000000008e0472ca */ /* 0x000fe200000e0000 */
[----:B------:R-:W-:-:S04]  /*54d0*/  UISETP.NE.AND UP0, UPT, UR6, 0x1, UPT ;  /* 0x000000010600788c */ /* 0x000fc8000bf05270 */
[----:B------:R-:W-:-:S04]  /*54e0*/  USEL UR5, URZ, 0x1, UP0 ;  /* 0x000000013f057887 */ /* 0x000fc80008000000 */
[----:B------:R-:W-:-:S04]  /*54f0*/  ULOP3.LUT UR5, UR41, UR5, URZ, 0x3c, !UPT ;  /* 0x0000000529057292 */ /* 0x000fc8000f8e3c3f */
[----:B------:R-:W-:-:S13]  /*5500*/  ISETP.NE.AND P2, PT, RZ, UR4, PT ;  /* 0x00000004ff007c0c */ /* 0x000fda000bf45270 */
[----:B------:R-:W-:Y:S05]  /*5510*/  @P2 BRA `(.L_x_10878) ;  /* 0x0000000000382947 */ /* 0x000fea0003800000 */
[----:B------:R-:W-:Y:S05]  /*5520*/  @!P0 BRA `(.L_x_10879) ;  /* 0x0000000000048947 */ /* 0x000fea0003800000 */
[----:B------:R-:W-:Y:S01]  /*5530*/  BPT.TRAP 0x1 ;  /* 0x000000040000795c */ /* 0x000fe20000300000 */
.L_x_10879:
        /* <DEDUP_REMOVED lines=9> */
.L_x_10880:
[----:B-1----:R-:W-:Y:S05]  /*55d0*/  @P1 BRA `(.L_x_10878) ;  /* 0x0000000000081947 */ /* 0x002fea0003800000 */
[----:B------:R-:W1:Y:S02]  /*55e0*/  SYNCS.PHASECHK.TRANS64.TRYWAIT P1, [UR4+0x2d830], R13 ;  /* 0x02d8300dff0075a7 */ /* 0x000e640008020144 */
[----:B-1----:R-:W-:Y:S05]  /*55f0*/  @!P1 BRA `(.L_x_10881) ;  /* 0x0000010000109947 */ /* 0x002fea0003800000 */
.L_x_10878:
[----:B-1----:R-:W1:Y:S01]  /*5600*/  S2R R14, SR_TID.X ;  /* 0x00000000000e7919 */ /* 0x002e620000002100 */
[----:B------:R-:W-:Y:S01]  /*5610*/  UIADD3 UR4, UR6, 0x1, URZ ;  /* 0x0000000106047890 */ /* 0x000fe2000fffe03f */
[----:B------:R-:W-:Y:S01]  /*5620*/  R2UR UR28, R8 ;  /* 0x00000000081c72ca */ /* 0x000fe200000e0000 */
[----:B------:R-:W-:Y:S01]  /*5630*/  UMOV UR31, 0x80000020 ;  /* 0x80000020001f7882 */ /* 0x000fe20000000000 */
[----:B------:R-:W-:Y:S01]  /*5640*/  R2UR UR29, R9 ;  /* 0x00000000091d72ca */ /* 0x000fe200000e0000 */
[----:B------:R-:W-:Y:S01]  /*5650*/  UISETP.NE.AND UP0, UPT, UR4, 0x2, UPT ;  /* 0x000000020400788c */ /* 0x000fe2000bf05270 */
[----:B------:R-:W-:Y:S01]  /*5660*/  UMOV UR11, 0x80000020 ;  /* 0x80000020000b7882 */ /* 0x000fe20000000000 */
[----:B------:R-:W-:Y:S02]  /*5670*/  UMOV UR15, 0x80000020 ;  /* 0x80000020000f7882 */ /* 0x000fe40000000000 */
[----:B------:R-:W-:Y:S01]  /*5680*/  USEL UR4, UR4, URZ, UP0 ;  /* 0x0000003f04047287 */ /* 0x000fe20008000000 */
[----:B------:R-:W-:Y:S01]  /*5690*/  UMOV UR19, 0x80000020 ;  /* 0x8000002000137882 */ /* 0x000fe20000000000 */
[----:B------:R-:W-:-:S02]  /*56a0*/  UMOV UR23, 0x80000020 ;  /* 0x8000002000177882 */ /* 0x000fc40000000000 */
[----:B------:R-:W-:Y:S01]  /*56b0*/  UIMAD UR30, UR4, 0x600, UR39 ;  /* 0x00000600041e78a4 */ /* 0x000fe2000f8e0227 */
[----:B------:R-:W-:-:S03]  /*56c0*/  UMOV UR27, 0x80000020 ;  /* 0x80000020001b7882 */ /* 0x000fc60000000000 */
[----:B------:R-:W-:Y:S02]  /*56d0*/  UIADD3 UR10, UR30, 0x2, URZ ;  /* 0x000000021e0a7890 */ /* 0x000fe4000fffe03f */
[----:B------:R-:W-:Y:S02]  /*56e0*/  UIADD3 UR14, UR30, 0x200, URZ ;  /* 0x000002001e0e7890 */ /* 0x000fe4000fffe03f */
        /* <DEDUP_REMOVED lines=27> */
.L_x_10883:
[----:B------:R-:W-:Y:S01]  /*58a0*/  ULEA UR10, UR6, UR38, 0x3 ;  /* 0x00000026060a7291 */ /* 0x000fe2000f8e183f */
[----:B------:R-:W-:-:S05]  /*58b0*/  IMAD.U32 R13, RZ, RZ, UR41 ;  /* 0x00000029ff0d7e24 */ /* 0x000fca000f8e00ff */
[----:B------:R-:W-:-:S04]  /*58c0*/  SHF.L.U32 R13, R13, 0x1f, RZ ;  /* 0x0000001f0d0d7819 */ /* 0x000fc800000006ff */
[----:B------:R0:W1:Y:S01]  /*58d0*/  SYNCS.PHASECHK.TRANS64.TRYWAIT P1, [UR10+0x2d850], R13 ;  /* 0x02d8500dff0075a7 */ /* 0x000062000802014a */
[----:B------:R-:W-:Y:S05]  /*58e0*/  @!P0 BRA `(.L_x_10884) ;  /* 0x0000000000048947 */ /* 0x000fea0003800000 */
[----:B------:R-:W-:Y:S01]  /*58f0*/  BPT.TRAP 0x1 ;  /* 0x000000040000795c */ /* 0x000fe20000300000 */
.L_x_10884:
[----:B-1----:R-:W-:Y:S05]  /*5900*/  @P1 BRA `(.L_x_10882) ;  /* 0x0000000000081947 */ /* 0x002fea0003800000 */
[----:B------:R-:W1:Y:S02]  /*5910*/  SYNCS.PHASECHK.TRANS64.TRYWAIT P1, [UR10+0x2d850], R13 ;  /* 0x02d8500dff0075a7 */ /* 0x000e64000802014a */
[----:B-1----:R-:W-:Y:S05]  /*5920*/  @!P1 BRA `(.L_x_10885) ;  /* 0x000000fc005c9947 */ /* 0x002fea0003800000 */
.L_x_10882:
[----:B------:R-:W-:Y:S01]  /*5930*/  UIADD3 UR10, UR38, 0x400, URZ ;  /* 0x00000400260a7890 */ /* 0x000fe2000fffe03f */
[----:B------:R-:W-:Y:S01]  /*5940*/  R2UR UR14, R145 ;  /* 0x00000000910e72ca */ /* 0x000fe200000e0000 */
[----:B------:R-:W-:Y:S01]  /*5950*/  WARPGROUP.ARRIVE ;  /* 0x00000000000079c5 */ /* 0x000fe20000000000 */
[----:B------:R-:W-:Y:S01]  /*5960*/  UMOV UR29, 0x40000040 ;  /* 0x40000040001d7882 */ /* 0x000fe20000000000 */
[----:B------:R-:W-:-:S04]  /*5970*/  USHF.R.U32.HI UR10, URZ, 0x4, UR10 ;  /* 0x000000043f0a7899 */ /* 0x000fc8000801160a */
[----:B------:R-:W1:Y:S01]  /*5980*/  S2R R15, SR_TID.X ;  /* 0x00000000000f7919 */ /* 0x000e620000002100 */
[----:B------:R-:W-:Y:S01]  /*5990*/  UMOV UR31, 0x80000020 ;  /* 0x80000020001f7882 */ /* 0x000fe20000000000 */
[----:B------:R-:W-:-:S04]  /*59a0*/  ULOP3.LUT UR10, UR10, 0x3fff, URZ, 0xc0, !UPT ;  /* 0x00003fff0a0a7892 */ /* 0x000fc8000f8ec03f */
[----:B------:R-:W-:Y:S02]  /*59b0*/  ULOP3.LUT UR11, UR10, 0x2000000, URZ, 0xfc, !UPT ;  /* 0x020000000a0b7892 */ /* 0x000fe4000f8efc3f */
[----:B------:R-:W-:Y:S02]  /*59c0*/  ULOP3.LUT UR10, UR14, 0x10000, URZ, 0xfc, !UPT ;  /* 0x000100000e0a7892 */ /* 0x000fe4000f8efc3f */
[----:B------:R-:W-:-:S05]  /*59d0*/  UIMAD UR11, UR6, 0x600, UR11 ;  /* 0x00000600060b78a4 */ /* 0x000fca000f8e020b */
[----:B------:R-:W-:Y:S02]  /*59e0*/  UMOV UR28, UR10 ;  /* 0x0000000a001c7c82 */ /* 0x000fe40008000000 */
[----:B------:R-:W-:Y:S02]  /*59f0*/  UMOV UR30, UR11 ;  /* 0x0000000b001e7c82 */ /* 0x000fe40008000000 */
[----:B------:R-:W-:Y:S01]  /*5a00*/  HGMMA.64x96x16.F32.BF16 R88, gdesc[UR28].tnspB, R88, gsb0 ;  /* 0x416000001c5879f0 */ /* 0x000fe20008001858 */
[----:B------:R-:W-:Y:S02]  /*5a10*/  UIADD3 UR28, UR10, 0x2, URZ ;  /* 0x000000020a1c7890 */ /* 0x000fe4000fffe03f */
[----:B------:R-:W-:Y:S01]  /*5a20*/  UIADD3 UR30, UR11, 0x40, URZ ;  /* 0x000000400b1e7890 */ /* 0x000fe2000fffe03f */
[----:B------:R-:W-:Y:S01]  /*5a30*/  UMOV UR29, 0x40000040 ;  /* 0x40000040001d7882 */ /* 0x000fe20000000000 */
[----:B------:R-:W-:Y:S01]  /*5a40*/  UMOV UR31, 0x80000020 ;  /* 0x80000020001f7882 */ /* 0x000fe20000000000 */
[----:B-1----:R-:W-:-:S02]  /*5a50*/  SHF.R.U32.HI R14, RZ, 0x7, R15 ;  /* 0x00000007ff0e7819 */ /* 0x002fc4000001160f */
        /* <DEDUP_REMOVED lines=52> */
.L_x_10886:
[----:B------:R-:W-:Y:S01]  /*5da0*/  R2UR UR10, R143 ;  /* 0x000000008f0a72ca */ /* 0x000fe200000e0000 */
[----:B------:R-:W-:Y:S01]  /*5db0*/  FMUL.FTZ R15, R26, UR7 ;  /* 0x000000071a0f7c20 */ /* 0x000fe20008410000 */
[----:B------:R-:W-:Y:S01]  /*5dc0*/  FMUL.FTZ R20, R30, UR7 ;  /* 0x000000071e147c20 */ /* 0x000fe20008410000 */
[----:B------:R-:W-:Y:S01]  /*5dd0*/  FMUL.FTZ R26, R36, UR7 ;  /* 0x00000007241a7c20 */ /* 0x000fe20008410000 */
[----:B------:R-:W-:Y:S01]  /*5de0*/  FMUL.FTZ R30, R40, UR7 ;  /* 0x00000007281e7c20 */ /* 0x000fe20008410000 */
[----:B------:R-:W-:Y:S01]  /*5df0*/  FMUL.FTZ R36, R46, UR7 ;  /* 0x000000072e247c20 */ /* 0x000fe20008410000 */
[----:B------:R-:W-:Y:S01]  /*5e00*/  FMUL.FTZ R40, R50, UR7 ;  /* 0x0000000732287c20 */ /* 0x000fe20008410000 */
[----:B------:R-:W1:Y:S01]  /*5e10*/  S2UR UR15, SR_CgaCtaId ;  /* 0x00000000000f79c3 */ /* 0x000e620000008800 */
[----:B------:R-:W-:Y:S01]  /*5e20*/  FMUL.FTZ R46, R56, UR7 ;  /* 0x00000007382e7c20 */ /* 0x000fe20008410000 */
[----:B------:R-:W-:Y:S01]  /*5e30*/  FMUL.FTZ R50, R60, UR7 ;  /* 0x000000073c327c20 */ /* 0x000fe20008410000 */
[----:B------:R-:W-:Y:S01]  /*5e40*/  FMUL.FTZ R60, R68, UR7 ;  /* 0x00000007443c7c20 */ /* 0x000fe20008410000 */
[----:B------:R-:W-:Y:S01]  /*5e50*/  FMUL.FTZ R68, R76, UR7 ;  /* 0x000000074c447c20 */ /* 0x000fe20008410000 */
[----:B------:R-:W-:Y:S01]  /*5e60*/  FMUL.FTZ R22, R32, UR7 ;  /* 0x0000000720167c20 */ /* 0x000fe20008410000 */
[----:B------:R-:W-:Y:S01]  /*5e70*/  UISETP.NE.AND UP1, UPT, UR10, URZ, UPT ;  /* 0x0000003f0a00728c */ /* 0x000fe2000bf25270 */
[----:B------:R-:W-:Y:S01]  /*5e80*/  FMUL.FTZ R32, R42, UR7 ;  /* 0x000000072a207c20 */ /* 0x000fe20008410000 */
[----:B------:R-:W2:Y:S01]  /*5e90*/  LDC R76, c[0x0][0x288] ;  /* 0x0000a200ff4c7b82 */ /* 0x000ea20000000800 */
[----:B------:R-:W-:Y:S01]  /*5ea0*/  FMUL.FTZ R42, R52, UR7 ;  /* 0x00000007342a7c20 */ /* 0x000fe20008410000 */
[----:B------:R-:W-:-:S02]  /*5eb0*/  IMAD.MOV.U32 R136, RZ, RZ, R7 ;  /* 0x000000ffff887224 */ /* 0x000fc400078e0007 */
[----:B------:R-:W-:Y:S01]  /*5ec0*/  FMUL.FTZ R52, R62, UR7 ;  /* 0x000000073e347c20 */ /* 0x000fe20008410000 */
[----:B------:R-:W-:Y:S01]  /*5ed0*/  PLOP3.LUT P1, PT, PT, PT, UP1, 0x80, 0x0 ;  /* 0x000000000000781c */ /* 0x000fe20003f2f018 */
[----:B------:R-:W-:Y:S01]  /*5ee0*/  FMUL.FTZ R62, R70, UR7 ;  /* 0x00000007463e7c20 */ /* 0x000fe20008410000 */
[----:B------:R-:W-:Y:S01]  /*5ef0*/  PLOP3.LUT P2, PT, PT, PT, UP1, 0x80, 0x0 ;  /* 0x000000000000781c */ /* 0x000fe20003f4f018 */
[----:B------:R-:W-:Y:S01]  /*5f00*/  FMUL.FTZ R70, R78, UR7 ;  /* 0x000000074e467c20 */ /* 0x000fe20008410000 */
[----:B------:R-:W-:Y:S01]  /*5f10*/  IMAD.SHL.U32 R78, R10, 0x80, RZ ;  /* 0x000000800a4e7824 */ /* 0x000fe200078e00ff */
[----:B------:R-:W-:Y:S01]  /*5f20*/  @UP1 ULDC UR11, c[0x0][0x44c] ;  /* 0x00011300000b1ab9 */ /* 0x000fe20000000800 */
[----:B0-----:R-:W-:Y:S01]  /*5f30*/  FMUL.FTZ R13, R24, UR7 ;  /* 0x00000007180d7c20 */ /* 0x001fe20008410000 */
        /* <DEDUP_REMOVED lines=33> */
[----:B------:R-:W-:Y:S01]  /*6150*/  FMUL.FTZ R55, R65, UR7 ;  /* 0x0000000741377c20 */ /* 0x000fe20008410000 */
[----:B------:R-:W-:Y:S01]  /*6160*/  IADD3 R57, -R78, 0x1, RZ ;  /* 0x000000014e397810 */ /* 0x000fe20007ffe1ff */
[----:B------:R-:W-:Y:S01]  /*6170*/  FMUL.FTZ R58, R66, UR7 ;  /* 0x00000007423a7c20 */ /* 0x000fe20008410000 */
[----:B------:R-:W-:Y:S01]  /*6180*/  FMUL.FTZ R59, R67, UR7 ;  /* 0x00000007433b7c20 */ /* 0x000fe20008410000 */
[----:B------:R-:W-:Y:S01]  /*6190*/  FMUL.FTZ R61, R69, UR7 ;  /* 0x00000007453d7c20 */ /* 0x000fe20008410000 */
        /* <DEDUP_REMOVED lines=17> */
[----:B------:R-:W-:Y:S01]  /*62b0*/  UIADD3 UR10, UR10, 0x2d840, URZ ;  /* 0x0002d8400a0a7890 */ /* 0x000fe2000fffe03f */
[----:B------:R-:W-:Y:S01]  /*62c0*/  IMAD R57, R2, -0x2, R57 ;  /* 0xfffffffe02397824 */ /* 0x000fe200078e0239 */
[----:B------:R-:W-:Y:S01]  /*62d0*/  PLOP3.LUT P1, PT, PT, PT, UP0, 0x40, 0x0 ;  /* 0x000000000000781c */ /* 0x000fe20003f2e808 */
[----:B------:R-:W3:Y:S01]  /*62e0*/  MUFU.TANH R13, R13 ;  /* 0x0000000d000d7308 */ /* 0x000ee20000002400 */
[----:B-1----:R-:W-:Y:S01]  /*62f0*/  UPRMT UR10, UR15, 0x654, UR10 ;  /* 0x000006540f0a7896 */ /* 0x002fe2000800000a */
[----:B------:R-:W-:-:S04]  /*6300*/  IMAD R57, R16, UR35, R57 ;  /* 0x0000002310397c24 */ /* 0x000fc8000f8e0239 */
[----:B--2---:R-:W-:Y:S02]  /*6310*/  IMAD.IADD R57, R57, 0x1, -R76 ;  /* 0x0000000139397824 */ /* 0x004fe400078e0a4c */
[----:B------:R-:W1:Y:S02]  /*6320*/  MUFU.TANH R14, R14 ;  /* 0x0000000e000e7308 */ /* 0x000e640000002400 */
[C---:B------:R-:W-:Y:S01]  /*6330*/  VIADD R85, R57.reuse, UR40 ;  /* 0x0000002839557c36 */ /* 0x040fe20008000000 */
[----:B------:R-:W-:Y:S01]  /*6340*/  SYNCS.ARRIVE.TRANS64.RED.A1T0 RZ, [UR10], RZ ;  /* 0x000000ffffff79a7 */ /* 0x000fe2000810040a */
[----:B------:R-:W-:Y:S02]  /*6350*/  VIADD R84, R57, UR14 ;  /* 0x0000000e39547c36 */ /* 0x000fe40008000000 */
[----:B0-----:R-:W-:Y:S02]  /*6360*/  IMAD.IADD R83, R85, 0x1, R137 ;  /* 0x0000000155537824 */ /* 0x001fe400078e0289 */
[----:B------:R-:W0:Y:S01]  /*6370*/  MUFU.TANH R15, R15 ;  /* 0x0000000f000f7308 */ /* 0x000e220000002400 */
[----:B------:R-:W-:-:S07]  /*6380*/  IMAD.IADD R82, R137, 0x1, R84 ;  /* 0x0000000189527824 */ /* 0x000fce00078e0254 */
[----:B------:R-:W2:Y:S08]  /*6390*/  MUFU.TANH R17, R17 ;  /* 0x0000001100117308 */ /* 0x000eb00000002400 */
        /* <DEDUP_REMOVED lines=74> */
.L_x_10889:
[----:B------:R-:W-:-:S05]  /*6840*/  IMAD.U32 R86, RZ, RZ, UR33 ;  /* 0x00000021ff567e24 */ /* 0x000fca000f8e00ff */
[----:B------:R-:W-:-:S13]  /*6850*/  ISETP.NE.AND P1, PT, R86, 0x1, PT ;  /* 0x000000015600780c */ /* 0x000fda0003f25270 */
[----:B------:R-:W1:Y:S02]  /*6860*/  @P1 LDC.64 R56, c[0x0][0x9e8] ;  /* 0x00027a00ff381b82 */ /* 0x000e640000000a00 */
[----:B-1----:R-:W-:-:S05]  /*6870*/  @P1 IMAD.HI.U32 R56, R87, R56, RZ ;  /* 0x0000003857381227 */ /* 0x002fca00078e00ff */
[----:B------:R-:W-:-:S07]  /*6880*/  @P1 SHF.R.U32.HI R87, RZ, R57, R56 ;  /* 0x00000039ff571219 */ /* 0x000fce0000011638 */
.L_x_10890:
[----:B------:R-:W-:Y:S05]  /*6890*/  BSYNC B0 ;  /* 0x0000000000007941 */ /* 0x000fea0003800000 */
.L_x_10888:
[----:B------:R-:W-:-:S04]  /*68a0*/  IMAD R87, R87, R86, -R78 ;  /* 0x0000005657577224 */ /* 0x000fc800078e0a4e */
[----:B------:R-:W-:-:S05]  /*68b0*/  IMAD R87, R2, -0x2, R87 ;  /* 0xfffffffe02577824 */ /* 0x000fca00078e0257 */
[----:B------:R-:W-:Y:S02]  /*68c0*/  VIADDMNMX R83, R87, R86, R83, PT ;  /* 0x0000005657537246 */ /* 0x000fe40003800153 */
[----:B------:R-:W-:-:S07]  /*68d0*/  VIMNMX R82, R82, R87, !PT ;  /* 0x0000005752527248 */ /* 0x000fce0007fe0100 */
.L_x_10887:
[----:B------:R-:W-:Y:S01]  /*68e0*/  ISETP.GT.AND P1, PT, R10, -0x1, PT ;  /* 0xffffffff0a00780c */ /* 0x000fe20003f24270 */
[----:B------:R-:W1:Y:S01]  /*68f0*/  SHFL.IDX PT, R56, R136, 0x1, 0x1c1f ;  /* 0x003c1f0088387f89 */ /* 0x000e6200000e0000 */
[----:B------:R-:W-:Y:S02]  /*6900*/  UISETP.NE.AND UP0, UPT, UR60, URZ, UPT ;  /* 0x0000003f3c00728c */ /* 0x000fe4000bf05270 */
[C---:B------:R-:W-:Y:S02]  /*6910*/  ISETP.GT.AND P3, PT, R82.reuse, 0x8, P1 ;  /* 0x000000085200780c */ /* 0x040fe40000f64270 */
[C---:B------:R-:W-:Y:S02]  /*6920*/  ISETP.GT.AND P6, PT, R82.reuse, RZ, P1 ;  /* 0x000000ff5200720c */ /* 0x040fe40000fc4270 */
        /* <DEDUP_REMOVED lines=8> */
[----:B------:R-:W-:Y:S01]  /*69b0*/  FSEL R14, R14, -INF , !P2 ;  /* 0xff8000000e0e7808 */ /* 0x000fe20005000000 */
[--C-:B-1----:R-:W-:Y:S01]  /*69c0*/  IMAD.IADD R85, R85, 0x1, R56.reuse ;  /* 0x0000000155557824 */ /* 0x102fe200078e0238 */
[----:B------:R-:W-:Y:S01]  /*69d0*/  ISETP.GT.AND P5, PT, R82, 0x9, P1 ;  /* 0x000000095200780c */ /* 0x000fe20000fa4270 */
[----:B------:R-:W-:Y:S01]  /*69e0*/  IMAD.IADD R84, R84, 0x1, R56 ;  /* 0x0000000154547824 */ /* 0x000fe200078e0238 */
        /* <DEDUP_REMOVED lines=99> */
.L_x_10893:
[----:B------:R-:W-:-:S05]  /*7020*/  IMAD.U32 R56, RZ, RZ, UR33 ;  /* 0x00000021ff387e24 */ /* 0x000fca000f8e00ff */
[----:B------:R-:W-:-:S13]  /*7030*/  ISETP.NE.AND P2, PT, R56, 0x1, PT ;  /* 0x000000013800780c */ /* 0x000fda0003f45270 */
[----:B------:R-:W0:Y:S02]  /*7040*/  @P2 LDC.64 R30, c[0x0][0x9e8] ;  /* 0x00027a00ff1e2b82 */ /* 0x000e240000000a00 */
[----:B0-----:R-:W-:-:S05]  /*7050*/  @P2 IMAD.HI.U32 R30, R83, R30, RZ ;  /* 0x0000001e531e2227 */ /* 0x001fca00078e00ff */
[----:B------:R-:W-:-:S07]  /*7060*/  @P2 SHF.R.U32.HI R83, RZ, R31, R30 ;  /* 0x0000001fff532219 */ /* 0x000fce000001161e */
.L_x_10894:
[----:B------:R-:W-:Y:S05]  /*7070*/  BSYNC B0 ;  /* 0x0000000000007941 */ /* 0x000fea0003800000 */
.L_x_10892:
[----:B------:R-:W-:-:S04]  /*7080*/  IMAD R83, R83, R56, -R78 ;  /* 0x0000003853537224 */ /* 0x000fc800078e0a4e */
[----:B------:R-:W-:-:S05]  /*7090*/  IMAD R83, R2, -0x2, R83 ;  /* 0xfffffffe02537824 */ /* 0x000fca00078e0253 */
[----:B------:R-:W-:Y:S02]  /*70a0*/  VIADDMNMX R85, R83, R56, R85, PT ;  /* 0x0000003853557246 */ /* 0x000fe40003800155 */
[----:B------:R-:W-:-:S07]  /*70b0*/  VIMNMX R84, R84, R83, !PT ;  /* 0x0000005354547248 */ /* 0x000fce0007fe0100 */
.L_x_10891:
        /* <DEDUP_REMOVED lines=30> */
[----:B------:R-:W-:-:S02]  /*72a0*/  ISETP.LT.OR P4, PT, R85, 0xa, P4 ;  /* 0x0000000a5500780c */ /* 0x000fc40002781670 */
[----:B------:R-:W-:Y:S02]  /*72b0*/  FMNMX.FTZ R31, R43, R30, !PT ;  /* 0x0000001e2b1f7209 */ /* 0x000fe40007810000 */
[----:B------:R-:W-:Y:S02]  /*72c0*/  FSEL R20, R20, -INF , !P3 ;  /* 0xff80000014147808 */ /* 0x000fe40005800000 */
[----:B------:R-:W-:Y:S02]  /*72d0*/  FMNMX.FTZ R30, R46, R31, !PT ;  /* 0x0000001f2e1e7209 */ /* 0x000fe40007810000 */
[----:B------:R-:W-:Y:S02]  /*72e0*/  ISETP.GT.AND P2, PT, R84, 0x11, P1 ;  /* 0x000000115400780c */ /* 0x000fe40000f44270 */
        /* <DEDUP_REMOVED lines=30> */
[----:B------:R-:W-:Y:S01]  /*74d0*/  ISETP.GT.AND P2, PT, R84, 0x30, P1 ;  /* 0x000000305400780c */ /* 0x000fe20000f44270 */
[----:B------:R-:W0:Y:S01]  /*74e0*/  SHFL.BFLY PT, R30, R31, 0x2, 0x1f ;  /* 0x0c401f001f1e7f89 */ /* 0x000e2200000e0000 */
[----:B------:R-:W-:-:S02]  /*74f0*/  FSEL R36, R36, -INF , !P3 ;  /* 0xff80000024247808 */ /* 0x000fc40005800000 */
[C---:B------:R-:W-:Y:S02]  /*7500*/  ISETP.LT.OR P4, PT, R85.reuse, 0x2a, P4 ;  /* 0x0000002a5500780c */ /* 0x040fe40002781670 */
[----:B------:R-:W-:Y:S02]  /*7510*/  ISETP.GT.AND P3, PT, R84, 0x31, P1 ;  /* 0x000000315400780c */ /* 0x000fe40000f64270 */
[----:B------:R-:W-:Y:S02]  /*7520*/  ISETP.LT.OR P2, PT, R85, 0x31, P2 ;  /* 0x000000315500780c */ /* 0x000fe40001741670 */
[----:B------:R-:W-:Y:S02]  /*7530*/  FSEL R37, R37, -INF , !P4 ;  /* 0xff80000025257808 */ /* 0x000fe40006000000 */
[----:B------:R-:W-:Y:S02]  /*7540*/  FSEL R40, R40, -INF , !P2 ;  /* 0xff80000028287808 */ /* 0x000fe40005000000 */
[----:B------:R-:W-:-:S02]  /*7550*/  ISETP.LT.OR P3, PT, R85, 0x32, P3 ;  /* 0x000000325500780c */ /* 0x000fc40001f61670 */
[C---:B------:R-:W-:Y:S02]  /*7560*/  ISETP.GT.AND P4, PT, R84.reuse, 0x39, P1 ;  /* 0x000000395400780c */ /* 0x040fe40000f84270 */
[----:B------:R-:W-:Y:S02]  /*7570*/  FSEL R41, R41, -INF , !P3 ;  /* 0xff80000029297808 */ /* 0x000fe40005800000 */
[C---:B------:R-:W-:Y:S02]  /*7580*/  ISETP.GT.AND P2, PT, R84.reuse, 0x40, P1 ;  /* 0x000000405400780c */ /* 0x040fe40000f44270 */
[----:B------:R-:W-:Y:S02]  /*7590*/  ISETP.LT.OR P4, PT, R85, 0x3a, P4 ;  /* 0x0000003a5500780c */ /* 0x000fe40002781670 */
[----:B------:R-:W-:Y:S02]  /*75a0*/  ISETP.GT.AND P3, PT, R84, 0x41, P1 ;  /* 0x000000415400780c */ /* 0x000fe40000f64270 */
[----:B0-----:R-:W-:-:S02]  /*75b0*/  FMNMX.FTZ R56, R31, R30, !PT ;  /* 0x0000001e1f387209 */ /* 0x001fc40007810000 */
[----:B------:R-:W-:Y:S02]  /*75c0*/  ISETP.LT.OR P2, PT, R85, 0x41, P2 ;  /* 0x000000415500780c */ /* 0x000fe40001741670 */
[----:B------:R-:W-:Y:S01]  /*75d0*/  FSEL R45, R45, -INF , !P4 ;  /* 0xff8000002d2d7808 */ /* 0x000fe20006000000 */
[----:B------:R-:W0:Y:S01]  /*75e0*/  SHFL.BFLY PT, R83, R56, 0x1, 0x1f ;  /* 0x0c201f0038537f89 */ /* 0x000e2200000e0000 */
[----:B------:R-:W-:Y:S02]  /*75f0*/  FSEL R48, R48, -INF , !P2 ;  /* 0xff80000030307808 */ /* 0x000fe40005000000 */
[----:B------:R-:W-:Y:S02]  /*7600*/  ISETP.LT.OR P3, PT, R85, 0x42, P3 ;  /* 0x000000425500780c */ /* 0x000fe40001f61670 */
[----:B------:R-:W-:Y:S02]  /*7610*/  ISETP.GT.AND P4, PT, R84, 0x49, P1 ;  /* 0x000000495400780c */ /* 0x000fe40000f84270 */
[----:B------:R-:W-:-:S02]  /*7620*/  FSEL R49, R49, -INF , !P3 ;  /* 0xff80000031317808 */ /* 0x000fc40005800000 */
[C---:B------:R-:W-:Y:S02]  /*7630*/  ISETP.GT.AND P2, PT, R84.reuse, 0x50, P1 ;  /* 0x000000505400780c */ /* 0x040fe40000f44270 */
[C---:B------:R-:W-:Y:S02]  /*7640*/  ISETP.LT.OR P4, PT, R85.reuse, 0x4a, P4 ;  /* 0x0000004a5500780c */ /* 0x040fe40002781670 */
[----:B------:R-:W-:Y:S02]  /*7650*/  ISETP.GT.AND P3, PT, R84, 0x51, P1 ;  /* 0x000000515400780c */ /* 0x000fe40000f64270 */
[----:B------:R-:W-:Y:S02]  /*7660*/  ISETP.LT.OR P2, PT, R85, 0x51, P2 ;  /* 0x000000515500780c */ /* 0x000fe40001741670 */
[----:B------:R-:W-:Y:S02]  /*7670*/  FSEL R53, R53, -INF , !P4 ;  /* 0xff80000035357808 */ /* 0x000fe40006000000 */
[----:B------:R-:W-:-:S02]  /*7680*/  FSEL R58, R58, -INF , !P2 ;  /* 0xff8000003a3a7808 */ /* 0x000fc40005000000 */
[----:B------:R-:W-:Y:S02]  /*7690*/  ISETP.LT.OR P3, PT, R85, 0x52, P3 ;  /* 0x000000525500780c */ /* 0x000fe40001f61670 */
[----:B------:R-:W-:Y:S02]  /*76a0*/  ISETP.GT.AND P2, PT, R84, 0x60, P1 ;  /* 0x000000605400780c */ /* 0x000fe40000f44270 */
[----:B0-----:R-:W-:Y:S02]  /*76b0*/  FMNMX.FTZ R30, R56, R83, !PT ;  /* 0x00000053381e7209 */ /* 0x001fe40007810000 */
[----:B------:R-:W-:Y:S02]  /*76c0*/  ISETP.GT.AND P4, PT, R84, 0x59, P1 ;  /* 0x000000595400780c */ /* 0x000fe40000f84270 */
[C---:B------:R-:W-:Y:S01]  /*76d0*/  FSETP.NEU.FTZ.AND P6, PT, R30.reuse, -INF , PT ;  /* 0xff8000001e00780b */ /* 0x040fe20003fdd000 */
[----:B------:R-:W-:Y:S01]  /*76e0*/  FMUL.FTZ R78, R30, UR11 ;  /* 0x0000000b1e4e7c20 */ /* 0x000fe20008410000 */
[----:B------:R-:W-:-:S02]  /*76f0*/  FSEL R59, R59, -INF , !P3 ;  /* 0xff8000003b3b7808 */ /* 0x000fc40005800000 */
[----:B------:R-:W-:Y:S02]  /*7700*/  ISETP.GT.AND P3, PT, R84, 0x61, P1 ;  /* 0x000000615400780c */ /* 0x000fe40000f64270 */
[----:B------:R-:W-:Y:S02]  /*7710*/  FSEL R56, R78, RZ, P6 ;  /* 0x000000ff4e387208 */ /* 0x000fe40003000000 */
[C---:B------:R-:W-:Y:S02]  /*7720*/  ISETP.LT.OR P2, PT, R85.reuse, 0x61, P2 ;  /* 0x000000615500780c */ /* 0x040fe40001741670 */
[----:B------:R-:W-:Y:S01]  /*7730*/  ISETP.LT.OR P4, PT, R85, 0x5a, P4 ;  /* 0x0000005a5500780c */ /* 0x000fe20002781670 */
[--C-:B------:R-:W-:Y:S01]  /*7740*/  FFMA.FTZ R82, R22, UR11, -R56.reuse ;  /* 0x0000000b16527c23 */ /* 0x100fe20008010838 */
[----:B------:R-:W-:Y:S01]  /*7750*/  FSEL R22, R15, -INF , !P5 ;  /* 0xff8000000f167808 */ /* 0x000fe20006800000 */
[--C-:B------:R-:W-:Y:S01]  /*7760*/  FFMA.FTZ R13, R13, UR11, -R56.reuse ;  /* 0x0000000b0d0d7c23 */ /* 0x100fe20008010838 */
[----:B------:R-:W-:Y:S01]  /*7770*/  ISETP.GT.AND P5, PT, R84, 0x38, P1 ;  /* 0x000000385400780c */ /* 0x000fe20000fa4270 */
[----:B------:R0:W-:Y:S01]  /*7780*/  MUFU.EX2 R15, R82 ;  /* 0x00000052000f7308 */ /* 0x0001e20000000800 */
        /* <DEDUP_REMOVED lines=49> */
[----:B------:R-:W-:Y:S01]  /*7aa0*/  FFMA.FTZ R69, R69, UR11, -R56 ;  /* 0x0000000b45457c23 */ /* 0x000fe20008010838 */
[----:B------:R-:W-:Y:S01]  /*7ab0*/  ISETP.LT.OR P5, PT, R85, 0x69, P5 ;  /* 0x000000695500780c */ /* 0x000fe20002fa1670 */
[----:B------:R-:W-:Y:S01]  /*7ac0*/  MUFU.EX2 R13, R13 ;  /* 0x0000000d000d7308 */ /* 0x000fe20000000800 */
[----:B------:R-:W-:-:S02]  /*7ad0*/  FMNMX.FTZ R83, R41, R78, !PT ;  /* 0x0000004e29537209 */ /* 0x000fc40007810000 */
[----:B------:R-:W-:Y:S02]  /*7ae0*/  FSEL R46, R70, -INF , !P5 ;  /* 0xff800000462e7808 */ /* 0x000fe40006800000 */
[----:B------:R-:W-:Y:S02]  /*7af0*/  FMNMX.FTZ R78, R44, R83, !PT ;  /* 0x000000532c4e7209 */ /* 0x000fe40007810000 */
[----:B------:R-:W-:Y:S01]  /*7b00*/  ISETP.LT.OR P4, PT, R85, 0x6a, P4 ;  /* 0x0000006a5500780c */ /* 0x000fe20002781670 */
[----:B------:R-:W-:Y:S01]  /*7b10*/  MUFU.EX2 R14, R14 ;  /* 0x0000000e000e7308 */ /* 0x000fe20000000800 */
[----:B------:R-:W-:Y:S02]  /*7b20*/  FMNMX.FTZ R83, R45, R78, !PT ;  /* 0x0000004e2d537209 */ /* 0x000fe40007810000 */
[----:B------:R-:W-:Y:S02]  /*7b30*/  ISETP.GT.AND P5, PT, R84, 0x78, P1 ;  /* 0x000000785400780c */ /* 0x000fe40000fa4270 */
[----:B------:R-:W-:-:S02]  /*7b40*/  FMNMX.FTZ R78, R48, R83, !PT ;  /* 0x00000053304e7209 */ /* 0x000fc40007810000 */
[----:B------:R-:W-:Y:S01]  /*7b50*/  ISETP.LT.OR P5, PT, R85, 0x79, P5 ;  /* 0x000000795500780c */ /* 0x000fe20002fa1670 */
[----:B------:R-:W-:Y:S01]  /*7b60*/  MUFU.EX2 R18, R18 ;  /* 0x0000001200127308 */ /* 0x000fe20000000800 */
[----:B------:R-:W-:Y:S02]  /*7b70*/  FMNMX.FTZ R83, R49, R78, !PT ;  /* 0x0000004e31537209 */ /* 0x000fe40007810000 */
[----:B------:R-:W-:Y:S02]  /*7b80*/  FSEL R80, R80, -INF , !P5 ;  /* 0xff80000050507808 */ /* 0x000fe40006800000 */
[----:B------:R-:W-:-:S03]  /*7b90*/  FMNMX.FTZ R78, R52, R83, !PT ;  /* 0x00000053344e7209 */ /* 0x000fc60007810000 */
[----:B------:R-:W-:Y:S01]  /*7ba0*/  MUFU.EX2 R19, R19 ;  /* 0x0000001300137308 */ /* 0x000fe20000000800 */
[----:B------:R-:W-:Y:S02]  /*7bb0*/  FMNMX.FTZ R83, R53, R78, !PT ;  /* 0x0000004e35537209 */ /* 0x000fe40007810000 */
[----:B------:R-:W-:Y:S02]  /*7bc0*/  FSEL R78, R66, -INF , !P2 ;  /* 0xff800000424e7808 */ /* 0x000fe40005000000 */
[----:B0-----:R-:W-:Y:S02]  /*7bd0*/  FMNMX.FTZ R82, R58, R83, !PT ;  /* 0x000000533a527209 */ /* 0x001fe40007810000 */
[----:B------:R-:W-:Y:S01]  /*7be0*/  ISETP.GT.AND P2, PT, R84, 0x70, P1 ;  /* 0x000000705400780c */ /* 0x000fe20000f44270 */
[----:B------:R-:W-:Y:S01]  /*7bf0*/  MUFU.EX2 R23, R23 ;  /* 0x0000001700177308 */ /* 0x000fe20000000800 */
[----:B------:R-:W-:Y:S02]  /*7c00*/  FMNMX.FTZ R83, R59, R82, !PT ;  /* 0x000000523b537209 */ /* 0x000fe40007810000 */
[----:B------:R-:W-:-:S02]  /*7c10*/  FSEL R82, R67, -INF , !P3 ;  /* 0xff80000043527808 */ /* 0x000fc40005800000 */
[----:B------:R-:W-:Y:S02]  /*7c20*/  FMNMX.FTZ R66, R62, R83, !PT ;  /* 0x000000533e427209 */ /* 0x000fe40007810000 */
[C---:B------:R-:W-:Y:S01]  /*7c30*/  ISETP.GT.AND P3, PT, R84.reuse, 0x71, P1 ;  /* 0x000000715400780c */ /* 0x040fe20000f64270 */
[----:B------:R-:W-:Y:S01]  /*7c40*/  MUFU.EX2 R26, R26 ;  /* 0x0000001a001a7308 */ /* 0x000fe20000000800 */
[----:B------:R-:W-:Y:S02]  /*7c50*/  FMNMX.FTZ R67, R63, R66, !PT ;  /* 0x000000423f437209 */ /* 0x000fe40007810000 */
[----:B------:R-:W-:Y:S01]  /*7c60*/  ISETP.GT.AND P1, PT, R84, 0x79, P1 ;  /* 0x000000795400780c */ /* 0x000fe20000f24270 */
[----:B------:R-:W-:Y:S01]  /*7c70*/  FFMA.FTZ R84, R47, UR11, -R56 ;  /* 0x0000000b2f547c23 */ /* 0x000fe20008010838 */
[----:B------:R-:W-:Y:S02]  /*7c80*/  FMNMX.FTZ R67, R78, R67, !PT ;  /* 0x000000434e437209 */ /* 0x000fe40007810000 */
[----:B------:R-:W-:Y:S01]  /*7c90*/  ISETP.LT.OR P2, PT, R85, 0x71, P2 ;  /* 0x000000715500780c */ /* 0x000fe20001741670 */
[----:B------:R0:W-:Y:S01]  /*7ca0*/  MUFU.EX2 R66, R86 ;  /* 0x0000005600427308 */ /* 0x0001e20000000800 */
[----:B------:R-:W-:-:S02]  /*7cb0*/  FMNMX.FTZ R83, R82, R67, !PT ;  /* 0x0000004352537209 */ /* 0x000fc40007810000 */
[----:B------:R-:W-:Y:S02]  /*7cc0*/  FSEL R47, R71, -INF , !P4 ;  /* 0xff800000472f7808 */ /* 0x000fe40006000000 */
[----:B------:R-:W-:Y:S02]  /*7cd0*/  FMNMX.FTZ R70, R46, R83, !PT ;  /* 0x000000532e467209 */ /* 0x000fe40007810000 */
[----:B------:R-:W-:Y:S01]  /*7ce0*/  ISETP.LT.OR P3, PT, R85, 0x72, P3 ;  /* 0x000000725500780c */ /* 0x000fe20001f61670 */
[----:B------:R1:W-:Y:S01]  /*7cf0*/  MUFU.EX2 R67, R84 ;  /* 0x0000005400437308 */ /* 0x0003e20000000800 */
[----:B------:R-:W-:Y:S02]  /*7d00*/  FSEL R74, R74, -INF , !P2 ;  /* 0xff8000004a4a7808 */ /* 0x000fe40005000000 */
[----:B------:R-:W-:Y:S02]  /*7d10*/  FMNMX.FTZ R71, R47, R70, !PT ;  /* 0x000000462f477209 */ /* 0x000fe40007810000 */
[----:B------:R-:W-:-:S02]  /*7d20*/  FSEL R75, R75, -INF , !P3 ;  /* 0xff8000004b4b7808 */ /* 0x000fc40005800000 */
[----:B------:R-:W-:Y:S01]  /*7d30*/  FMNMX.FTZ R70, R74, R71, !PT ;  /* 0x000000474a467209 */ /* 0x000fe20007810000 */
[----:B------:R-:W-:Y:S01]  /*7d40*/  MUFU.EX2 R27, R27 ;  /* 0x0000001b001b7308 */ /* 0x000fe20000000800 */
[----:B------:R-:W-:Y:S02]  /*7d50*/  ISETP.LT.OR P1, PT, R85, 0x7a, P1 ;  /* 0x0000007a5500780c */ /* 0x000fe40000f21670 */
[----:B------:R-:W-:Y:S02]  /*7d60*/  FMNMX.FTZ R71, R75, R70, !PT ;  /* 0x000000464b477209 */ /* 0x000fe40007810000 */
[----:B------:R-:W-:Y:S02]  /*7d70*/  FSEL R81, R81, -INF , !P1 ;  /* 0xff80000051517808 */ /* 0x000fe40004800000 */
[----:B------:R-:W-:Y:S01]  /*7d80*/  FMNMX.FTZ R70, R80, R71, !PT ;  /* 0x0000004750467209 */ /* 0x000fe20007810000 */
[----:B------:R-:W-:Y:S01]  /*7d90*/  MUFU.EX2 R31, R31 ;  /* 0x0000001f001f7308 */ /* 0x000fe20000000800 */
[----:B0-----:R-:W-:-:S02]  /*7da0*/  FSEL R86, R30, RZ, P6 ;  /* 0x000000ff1e567208 */ /* 0x001fc40003000000 */
[----:B------:R-:W-:-:S03]  /*7db0*/  FMNMX.FTZ R70, R81, R70, !PT ;  /* 0x0000004651467209 */ /* 0x000fc60007810000 */
[----:B------:R-:W-:Y:S02]  /*7dc0*/  FADD.FTZ R86, -R86, R11 ;  /* 0x0000000b56567221 */ /* 0x000fe40000010100 */
[----:B------:R-:W0:Y:S01]  /*7dd0*/  SHFL.BFLY PT, R71, R70, 0x2, 0x1f ;  /* 0x0c401f0046477f89 */ /* 0x000e2200000e0000 */
[----:B------:R-:W-:Y:S01]  /*7de0*/  MUFU.EX2 R57, R57 ;  /* 0x0000003900397308 */ /* 0x000fe20000000800 */
[----:B------:R-:W-:-:S07]  /*7df0*/  FMUL.FTZ R11, R86, UR11 ;  /* 0x0000000b560b7c20 */ /* 0x000fce0008410000 */
[----:B------:R-:W2:Y:S08]  /*7e00*/  MUFU.EX2 R11, R11 ;  /* 0x0000000b000b7308 */ /* 0x000eb00000000800 */
[----:B------:R-:W-:Y:S01]  /*7e10*/  MUFU.EX2 R34, R34 ;  /* 0x0000002200227308 */ /* 0x000fe20000000800 */
[----:B0-----:R-:W-:Y:S01]  /*7e20*/  FMNMX.FTZ R83, R70, R71, !PT ;  /* 0x0000004746537209 */ /* 0x001fe20007810000 */
[--C-:B------:R-:W-:Y:S01]  /*7e30*/  FFMA.FTZ R70, R72, UR11, -R56.reuse ;  /* 0x0000000b48467c23 */ /* 0x100fe20008010838 */
[--C-:B------:R-:W-:Y:S01]  /*7e40*/  FFMA.FTZ R71, R73, UR11, -R56.reuse ;  /* 0x0000000b49477c23 */ /* 0x100fe20008010838 */
[--C-:B------:R-:W-:Y:S01]  /*7e50*/  FFMA.FTZ R72, R77, UR11, -R56.reuse ;  /* 0x0000000b4d487c23 */ /* 0x100fe20008010838 */
[----:B------:R-:W-:Y:S01]  /*7e60*/  FFMA.FTZ R73, R79, UR11, -R56 ;  /* 0x0000000b4f497c23 */ /* 0x000fe20008010838 */
[----:B-1----:R-:W0:Y:S01]  /*7e70*/  SHFL.BFLY PT, R84, R83, 0x1, 0x1f ;  /* 0x0c201f0053547f89 */ /* 0x002e2200000e0000 */
[----:B--2---:R-:W-:Y:S01]  /*7e80*/  FFMA.FTZ R5, R11, R5, R13 ;  /* 0x000000050b057223 */ /* 0x004fe2000001000d */
[----:B------:R-:W-:Y:S03]  /*7e90*/  MUFU.EX2 R35, R35 ;  /* 0x0000002300237308 */ /* 0x000fe60000000800 */
[----:B------:R-:W-:-:S05]  /*7ea0*/  FADD.FTZ R5, R14, R5 ;  /* 0x000000050e057221 */ /* 0x000fca0000010000 */
[----:B------:R-:W-:Y:S08]  /*7eb0*/  MUFU.EX2 R38, R38 ;  /* 0x0000002600267308 */ /* 0x000ff00000000800 */
[----:B------:R-:W-:Y:S01]  /*7ec0*/  MUFU.EX2 R39, R39 ;  /* 0x0000002700277308 */ /* 0x000fe20000000800 */
[----:B0-----:R-:W-:-:S07]  /*7ed0*/  FMNMX.FTZ R56, R83, R84, !PT ;  /* 0x0000005453387209 */ /* 0x001fce0007810000 */
[----:B------:R-:W-:Y:S01]  /*7ee0*/  MUFU.EX2 R42, R42 ;  /* 0x0000002a002a7308 */ /* 0x000fe20000000800 */
[C---:B------:R-:W-:Y:S01]  /*7ef0*/  FSETP.NEU.FTZ.AND P1, PT, R56.reuse, -INF , PT ;  /* 0xff8000003800780b */ /* 0x040fe20003f3d000 */
[----:B------:R-:W-:-:S05]  /*7f00*/  FMUL.FTZ R85, R56, UR11 ;  /* 0x0000000b38557c20 */ /* 0x000fca0008410000 */
[----:B------:R-:W-:Y:S01]  /*7f10*/  FSEL R85, R85, RZ, P1 ;  /* 0x000000ff55557208 */ /* 0x000fe20000800000 */
[----:B------:R-:W-:Y:S04]  /*7f20*/  MUFU.EX2 R43, R43 ;  /* 0x0000002b002b7308 */ /* 0x000fe80000000800 */
        /* <DEDUP_REMOVED lines=11> */
[----:B------:R-:W-:Y:S01]  /*7fe0*/  FFMA.FTZ R84, R29, UR11, -R85 ;  /* 0x0000000b1d547c23 */ /* 0x000fe20008010855 */
[----:B------:R-:W-:Y:S01]  /*7ff0*/  FADD.FTZ R24, R18, R5 ;  /* 0x0000000512187221 */ /* 0x000fe20000010000 */
[--C-:B------:R-:W-:Y:S01]  /*8000*/  FFMA.FTZ R22, R32, UR11, -R85.reuse ;  /* 0x0000000b20167c23 */ /* 0x100fe20008010855 */
[--C-:B------:R-:W-:Y:S01]  /*8010*/  FFMA.FTZ R33, R33, UR11, -R85.reuse ;  /* 0x0000000b21217c23 */ /* 0x100fe20008010855 */
[----:B------:R-:W-:Y:S01]  /*8020*/  MUFU.EX2 R83, R83 ;  /* 0x0000005300537308 */ /* 0x000fe20000000800 */
[----:B------:R-:W-:Y:S01]  /*8030*/  FADD.FTZ R24, R19, R24 ;  /* 0x0000001813187221 */ /* 0x000fe20000010000 */
[--C-:B------:R-:W-:Y:S01]  /*8040*/  FFMA.FTZ R21, R36, UR11, -R85.reuse ;  /* 0x0000000b24157c23 */ /* 0x100fe20008010855 */
[--C-:B------:R-:W-:Y:S01]  /*8050*/  FFMA.FTZ R139, R45, UR11, -R85.reuse ;  /* 0x0000000b2d8b7c23 */ /* 0x100fe20008010855 */
[--C-:B------:R-:W-:Y:S01]  /*8060*/  FFMA.FTZ R29, R37, UR11, -R85.reuse ;  /* 0x0000000b251d7c23 */ /* 0x100fe20008010855 */
[----:B------:R-:W-:Y:S01]  /*8070*/  FADD.FTZ R24, R15, R24 ;  /* 0x000000180f187221 */ /* 0x000fe20000010000 */
        /* <DEDUP_REMOVED lines=19> */
[----:B0-----:R-:W-:Y:S01]  /*81b0*/  FFMA.FTZ R4, R17, R4, R83 ;  /* 0x0000000411047223 */ /* 0x001fe20000010053 */
[--C-:B------:R-:W-:Y:S01]  /*81c0*/  FFMA.FTZ R74, R75, UR11, -R85.reuse ;  /* 0x0000000b4b4a7c23 */ /* 0x100fe20008010855 */
[--C-:B------:R-:W-:Y:S01]  /*81d0*/  FFMA.FTZ R75, R80, UR11, -R85.reuse ;  /* 0x0000000b504b7c23 */ /* 0x100fe20008010855 */
[----:B------:R-:W-:Y:S01]  /*81e0*/  FFMA.FTZ R80, R81, UR11, -R85 ;  /* 0x0000000b51507c23 */ /* 0x000fe20008010855 */
[----:B------:R-:W-:-:S03]  /*81f0*/  FADD.FTZ R4, R87, R4 ;  /* 0x0000000457047221 */ /* 0x000fc60000010000 */
        /* <DEDUP_REMOVED lines=101> */
.L_x_10895:
[----:B------:R-:W0:Y:S01]  /*8850*/  S2UR UR10, SR_CgaCtaId ;  /* 0x00000000000a79c3 */ /* 0x000e220000008800 */
[----:B------:R-:W-:Y:S01]  /*8860*/  ULEA UR6, UR6, UR38, 0x3 ;  /* 0x0000002606067291 */ /* 0x000fe2000f8e183f */
[----:B------:R-:W-:Y:S01]  /*8870*/  F2FP.BF16.F32.PACK_AB R44, R14, R13 ;  /* 0x0000000d0e2c723e */ /* 0x000fe200000010ff */
[----:B------:R-:W-:Y:S01]  /*8880*/  UMOV UR41, UR5 ;  /* 0x0000000500297c82 */ /* 0x000fe20008000000 */
[----:B------:R-:W-:Y:S01]  /*8890*/  F2FP.BF16.F32.PACK_AB R45, R87, R83 ;  /* 0x00000053572d723e */ /* 0x000fe200000010ff */
[----:B------:R-:W-:Y:S01]  /*88a0*/  UIADD3 UR6, UR6, 0x2d860, URZ ;  /* 0x0002d86006067890 */ /* 0x000fe2000fffe03f */
        /* <DEDUP_REMOVED lines=18> */
[----:B0-----:R-:W-:Y:S01]  /*89d0*/  UPRMT UR6, UR10, 0x654, UR6 ;  /* 0x000006540a067896 */ /* 0x001fe20008000006 */
        /* <DEDUP_REMOVED lines=9> */
[----:B------:R-:W-:Y:S01]  /*8a70*/  SYNCS.ARRIVE.TRANS64.RED.A1T0 RZ, [UR6], RZ ;  /* 0x000000ffffff79a7 */ /* 0x000fe20008100406 */
[----:B------:R-:W-:Y:S01]  /*8a80*/  F2FP.BF16.F32.PACK_AB R50, R51, R50 ;  /* 0x000000323332723e */ /* 0x000fe200000010ff */
[----:B------:R-:W-:Y:S01]  /*8a90*/  STSM.16.M88.4 [R0+0x21800], R44 ;  /* 0x0218002c00007844 */ /* 0x000fe20000000200 */
[----:B------:R-:W-:Y:S01]  /*8aa0*/  F2FP.BF16.F32.PACK_AB R48, R67, R66 ;  /* 0x000000424330723e */ /* 0x000fe200000010ff */
[----:B------:R-:W-:Y:S01]  /*8ab0*/  UMOV UR6, UR4 ;  /* 0x0000000400067c82 */ /* 0x000fe20008000000 */
[----:B------:R-:W-:Y:S01]  /*8ac0*/  F2FP.BF16.F32.PACK_AB R49, R49, R36 ;  /* 0x000000243131723e */ /* 0x000fe200000010ff */
[----:B------:R-:W-:Y:S01]  /*8ad0*/  STSM.16.M88.4 [R140], R24 ;  /* 0x000000188c007844 */ /* 0x000fe20000000200 */
[----:B------:R-:W-:Y:S01]  /*8ae0*/  F2FP.BF16.F32.PACK_AB R51, R138, R37 ;  /* 0x000000258a33723e */ /* 0x000fe200000010ff */
[-C--:B------:R-:W-:Y:S01]  /*8af0*/  FMUL.FTZ R113, R113, R11.reuse ;  /* 0x0000000b71717220 */ /* 0x080fe20000410000 */
[----:B------:R-:W-:Y:S01]  /*8b00*/  F2FP.BF16.F32.PACK_AB R12, R55, R54 ;  /* 0x00000036370c723e */ /* 0x000fe200000010ff */
[----:B------:R-:W-:Y:S01]  /*8b10*/  STSM.16.M88.4 [R6], R32 ;  /* 0x0000002006007844 */ /* 0x000fe20000000200 */
[----:B------:R-:W-:Y:S01]  /*8b20*/  F2FP.BF16.F32.PACK_AB R13, R137, R52 ;  /* 0x00000034890d723e */ /* 0x000fe200000010ff */
[----:B------:R-:W-:Y:S01]  /*8b30*/  FMUL.FTZ R116, R116, R11 ;  /* 0x0000000b74747220 */ /* 0x000fe20000410000 */
[----:B------:R-:W-:Y:S01]  /*8b40*/  F2FP.BF16.F32.PACK_AB R14, R61, R60 ;  /* 0x0000003c3d0e723e */ /* 0x000fe200000010ff */
[----:B------:R-:W-:Y:S01]  /*8b50*/  STSM.16.M88.4 [R3], R40 ;  /* 0x0000002803007844 */ /* 0x000fe20000000200 */
[----:B------:R-:W-:Y:S01]  /*8b60*/  F2FP.BF16.F32.PACK_AB R15, R136, R53 ;  /* 0x00000035880f723e */ /* 0x000fe200000010ff */
[-C--:B------:R-:W-:Y:S01]  /*8b70*/  FMUL.FTZ R117, R117, R11.reuse ;  /* 0x0000000b75757220 */ /* 0x080fe20000410000 */
        /* <DEDUP_REMOVED lines=10> */
[----:B------:R-:W-:Y:S01]  /*8c20*/  F2FP.BF16.F32.PACK_AB R21, R74, R62 ;  /* 0x0000003e4a15723e */ /* 0x000fe200000010ff */
[----:B------:R1:W-:Y:S01]  /*8c30*/  STSM.16.M88.4 [R6+0x6000], R64 ;  /* 0x0060004006007844 */ /* 0x0003e20000000200 */
[----:B------:R-:W-:Y:S01]  /*8c40*/  F2FP.BF16.F32.PACK_AB R22, R73, R72 ;  /* 0x000000484916723e */ /* 0x000fe200000010ff */
[----:B------:R-:W-:Y:S01]  /*8c50*/  FMUL.FTZ R125, R125, R11 ;  /* 0x0000000b7d7d7220 */ /* 0x000fe20000410000 */
[----:B------:R-:W-:Y:S01]  /*8c60*/  F2FP.BF16.F32.PACK_AB R23, R80, R75 ;  /* 0x0000004b5017723e */ /* 0x000fe200000010ff */
[-C--:B------:R-:W-:Y:S01]  /*8c70*/  FMUL.FTZ R128, R128, R11.reuse ;  /* 0x0000000b80807220 */ /* 0x080fe20000410000 */
[----:B------:R-:W-:Y:S01]  /*8c80*/  ISETP.GT.AND P1, PT, R10, UR32, PT ;  /* 0x000000200a007c0c */ /* 0x000fe2000bf24270 */
        /* <DEDUP_REMOVED lines=11> */
[----:B--2---:R-:W2:Y:S01]  /*8d40*/  FENCE.VIEW.ASYNC.S ;  /* 0x00000000000073c6 */ /* 0x004ea20000000000 */
        /* <DEDUP_REMOVED lines=23> */
[----:B0-----:R-:W-:Y:S02]  /*8ec0*/  IMAD.MOV.U32 R12, RZ, RZ, R56 ;  /* 0x000000ffff0c7224 */ /* 0x001fe400078e0038 */
[----:B------:R-:W-:Y:S01]  /*8ed0*/  IMAD.MOV.U32 R11, RZ, RZ, R30 ;  /* 0x000000ffff0b7224 */ /* 0x000fe200078e001e */
[----:B--2---:R-:W-:Y:S01]  /*8ee0*/  NOP ;  /* 0x0000000000007918 */ /* 0x004fe20000000000 */
[----:B-1----:R-:W-:Y:S05]  /*8ef0*/  @P1 BRA `(.L_x_10896) ;  /* 0xffffffc400701947 */ /* 0x002fea000383ffff */
.L_x_10877:
[----:B------:R-:W-:Y:S01]  /*8f00*/  R2UR UR6, R143 ;  /* 0x000000008f0672ca */ /* 0x000fe200000e0000 */
[----:B------:R-:W-:Y:S01]  /*8f10*/  UISETP.NE.AND UP0, UPT, UR60, URZ, UPT ;  /* 0x0000003f3c00728c */ /* 0x000fe2000bf05270 */
[----:B------:R-:W-:Y:S01]  /*8f20*/  IADD3 R11, -R76, 0x1, RZ ;  /* 0x000000014c0b7810 */ /* 0x000fe20007ffe1ff */
[----:B------:R-:W-:-:S04]  /*8f30*/  UMOV UR10, 0xc0 ;  /* 0x000000c0000a7882 */ /* 0x000fc80000000000 */
[----:B------:R-:W-:Y:S01]  /*8f40*/  IMAD R11, R16, UR35, R11 ;  /* 0x00000023100b7c24 */ /* 0x000fe2000f8e020b */
[----:B------:R-:W-:-:S04]  /*8f50*/  PLOP3.LUT P1, PT, PT, PT, UP0, 0x40, 0x0 ;  /* 0x000000000000781c */ /* 0x000fc80003f2e808 */
[----:B------:R-:W-:Y:S01]  /*8f60*/  R2UR UR14, R11 ;  /* 0x000000000b0e72ca */ /* 0x000fe200000e0000 */
[----:B------:R-:W-:Y:S01]  /*8f70*/  UISETP.NE.AND UP1, UPT, UR6, URZ, UPT ;  /* 0x0000003f0600728c */ /* 0x000fe2000bf25270 */
[----:B------:R-:W1:Y:S10]  /*8f80*/  S2UR UR6, SR_CTAID.X ;  /* 0x00000000000679c3 */ /* 0x000e740000002500 */
[----:B------:R-:W-:Y:S01]  /*8f90*/  @UP1 ULDC UR15, c[0x0][0x450] ;  /* 0x00011400000f1ab9 */ /* 0x000fe20000000800 */
[----:B-1----:R-:W-:-:S03]  /*8fa0*/  UIMAD UR10, UR6, UR10, 0xbf ;  /* 0x000000bf060a74a4 */ /* 0x002fc6000f8e020a */
        /* <DEDUP_REMOVED lines=18> */
.L_x_10898:
[----:B------:R-:W-:Y:S02]  /*90d0*/  ULDC UR15, c[0x0][0x9e4] ;  /* 0x00027900000f7ab9 */ /* 0x000fe40000000800 */
[----:B------:R-:W-:-:S11]  /*90e0*/  UISETP.NE.AND UP0, UPT, UR15, 0x1, UPT ;  /* 0x000000010f00788c */ /* 0x000fd6000bf05270 */
[----:B------:R-:W-:Y:S02]  /*90f0*/  @UP0 ULDC.64 UR18, c[0x0][0x9e8] ;  /* 0x00027a0000120ab9 */ /* 0x000fe40000000a00 */
[----:B------:R-:W-:-:S04]  /*9100*/  UIMAD.WIDE.U32 UR6, UR10, UR18, URZ ;  /* 0x000000120a0672a5 */ /* 0x000fc8000f8e003f */
[----:B------:R-:W-:-:S12]  /*9110*/  @UP0 USHF.R.U32.HI UR10, URZ, UR19, UR7 ;  /* 0x000000133f0a0299 */ /* 0x000fd80008011607 */
.L_x_10899:
[----:B------:R-:W-:-:S04]  /*9120*/  UIMAD UR10, UR10, UR15, URZ ;  /* 0x0000000f0a0a72a4 */ /* 0x000fc8000f8e023f */
[----:B------:R-:W-:-:S04]  /*9130*/  UISETP.LT.AND UP0, UPT, UR14, UR10, UPT ;  /* 0x0000000a0e00728c */ /* 0x000fc8000bf01270 */
[----:B------:R-:W-:-:S12]  /*9140*/  USEL UR14, UR14, UR10, !UP0 ;  /* 0x0000000a0e0e7287 */ /* 0x000fd8000c000000 */
.L_x_10897:
        /* <DEDUP_REMOVED lines=9> */
[----:B0-----:R-:W-:Y:S01]  /*91e0*/  IMAD.MOV.U32 R12, RZ, RZ, R56 ;  /* 0x000000ffff0c7224 */ /* 0x001fe200078e0038 */
[----:B------:R-:W-:Y:S01]  /*91f0*/  UMOV UR32, UR5 ;  /* 0x0000000500207c82 */ /* 0x000fe20008000000 */
[----:B------:R-:W-:Y:S01]  /*9200*/  IMAD.MOV.U32 R11, RZ, RZ, R30 ;  /* 0x000000ffff0b7224 */ /* 0x000fe200078e001e */
[----:B------:R-:W-:Y:S01]  /*9210*/  UMOV UR7, UR4 ;  /* 0x0000000400077c82 */ /* 0x000fe20008000000 */
[----:B------:R-:W-:Y:S01]  /*9220*/  ULDC UR10, c[0x0][0x9d8] ;  /* 0x00027600000a7ab9 */ /* 0x000fe20000000800 */
[----:B------:R-:W-:-:S05]  /*9230*/  ULDC UR11, c[0x0][0x988] ;  /* 0x00026200000b7ab9 */ /* 0x000fca0000000800 */
.L_x_10911:
        /* <DEDUP_REMOVED lines=8> */
.L_x_10902:
        /* <DEDUP_REMOVED lines=9> */
.L_x_10903:
[----:B-1----:R-:W-:Y:S05]  /*9350*/  @P1 BRA `(.L_x_10901) ;  /* 0x0000000000081947 */ /* 0x002fea0003800000 */
[----:B------:R-:W1:Y:S02]  /*9360*/  SYNCS.PHASECHK.TRANS64.TRYWAIT P1, [UR4+0x2d830], R13 ;  /* 0x02d8300dff0075a7 */ /* 0x000e640008020144 */
[----:B-1----:R-:W-:Y:S05]  /*9370*/  @!P1 BRA `(.L_x_10904) ;  /* 0x000000c000e09947 */ /* 0x002fea0003800000 */
.L_x_10901:
        /* <DEDUP_REMOVED lines=11> */
[----:B------:R-:W-:-:S04]  /*9430*/  UIMAD UR26, UR4, 0x600, UR39 ;  /* 0x00000600041a78a4 */ /* 0x000fc8000f8e0227 */
[----:B------:R-:W-:Y:S02]  /*9440*/  UIADD3 UR14, UR26, 0x200, URZ ;  /* 0x000002001a0e7890 */ /* 0x000fe4000fffe03f */
[----:B------:R-:W-:Y:S02]  /*9450*/  UIADD3 UR18, UR26, 0x202, URZ ;  /* 0x000002021a127890 */ /* 0x000fe4000fffe03f */
[----:B------:R-:W-:Y:S01]  /*9460*/  UMOV UR30, UR26 ;  /* 0x0000001a001e7c82 */ /* 0x000fe20008000000 */
[----:B------:R-:W-:Y:S01]  /*9470*/  UIADD3 UR22, UR26, 0x400, URZ ;  /* 0x000004001a167890 */ /* 0x000fe2000fffe03f */
[----:B-1----:R-:W-:-:S05]  /*9480*/  SHF.R.U32.HI R14, RZ, 0x7, R14 ;  /* 0x00000007ff0e7819 */ /* 0x002fca000001160e */
[----:B0-----:R-:W-:-:S05]  /*9490*/  VIADD R13, R14, 0x8 ;  /* 0x000000080e0d7836 */ /* 0x001fca0000000000 */
[----:B------:R0:W-:Y:S06]  /*94a0*/  BAR.SYNC.DEFER_BLOCKING R13, 0x100 ;  /* 0x0004000d0000751d */ /* 0x0001ec0000010000 */
[----:B------:R-:W-:-:S06]  /*94b0*/  WARPGROUP.ARRIVE ;  /* 0x00000000000079c5 */ /* 0x000fcc0000000000 */
[----:B------:R-:W-:Y:S01]  /*94c0*/  HGMMA.64x128x16.F32.BF16 R24, gdesc[UR28], RZ, !UPT, gsb0 ;  /* 0x01e000001c1879f0 */ /* 0x000fe2000c0018ff */
[----:B------:R-:W-:Y:S01]  /*94d0*/  UIADD3 UR30, UR26, 0x2, URZ ;  /* 0x000000021a1e7890 */ /* 0x000fe2000fffe03f */
[----:B------:R-:W-:Y:S01]  /*94e0*/  UMOV UR28, UR8 ;  /* 0x00000008001c7c82 */ /* 0x000fe20008000000 */
[----:B------:R-:W-:Y:S01]  /*94f0*/  UMOV UR29, UR9 ;  /* 0x00000009001d7c82 */ /* 0x000fe20008000000 */
[----:B------:R-:W-:Y:S01]  /*9500*/  UMOV UR31, 0x80000020 ;  /* 0x80000020001f7882 */ /* 0x000fe20000000000 */
[----:B------:R-:W-:Y:S01]  /*9510*/  UIADD3 UR26, UR26, 0x402, URZ ;  /* 0x000004021a1a7890 */ /* 0x000fe2000fffe03f */
        /* <DEDUP_REMOVED lines=19> */
.L_x_10906:
[----:B------:R-:W-:Y:S01]  /*9650*/  ULEA UR14, UR7, UR38, 0x3 ;  /* 0x00000026070e7291 */ /* 0x000fe2000f8e183f */
[----:B------:R-:W-:-:S05]  /*9660*/  IMAD.U32 R13, RZ, RZ, UR32 ;  /* 0x00000020ff0d7e24 */ /* 0x000fca000f8e00ff */
[----:B------:R-:W-:-:S04]  /*9670*/  SHF.L.U32 R13, R13, 0x1f, RZ ;  /* 0x0000001f0d0d7819 */ /* 0x000fc800000006ff */
[----:B------:R0:W1:Y:S01]  /*9680*/  SYNCS.PHASECHK.TRANS64.TRYWAIT P1, [UR14+0x2d850], R13 ;  /* 0x02d8500dff0075a7 */ /* 0x000062000802014e */
[----:B------:R-:W-:Y:S05]  /*9690*/  @!P0 BRA `(.L_x_10907) ;  /* 0x0000000000048947 */ /* 0x000fea0003800000 */
[----:B------:R-:W-:Y:S01]  /*96a0*/  BPT.TRAP 0x1 ;  /* 0x000000040000795c */ /* 0x000fe20000300000 */
.L_x_10907:
[----:B-1----:R-:W-:Y:S05]  /*96b0*/  @P1 BRA `(.L_x_10905) ;  /* 0x0000000000081947 */ /* 0x002fea0003800000 */
[----:B------:R-:W1:Y:S02]  /*96c0*/  SYNCS.PHASECHK.TRANS64.TRYWAIT P1, [UR14+0x2d850], R13 ;  /* 0x02d8500dff0075a7 */ /* 0x000e64000802014e */
[----:B-1----:R-:W-:Y:S05]  /*96d0*/  @!P1 BRA `(.L_x_10908) ;  /* 0x000000c000209947 */ /* 0x002fea0003800000 */
.L_x_10905:
        /* <DEDUP_REMOVED lines=71> */
.L_x_10909:
        /* <DEDUP_REMOVED lines=74> */
[----:B------:R-:W0:Y:S01]  /*9ff0*/  S2UR UR15, SR_CgaCtaId ;  /* 0x00000000000f79c3 */ /* 0x000e220000008800 */
[----:B------:R-:W-:-:S03]  /*a000*/  ULEA UR14, UR4, UR38, 0x3 ;  /* 0x00000026040e7291 */ /* 0x000fc6000f8e183f */
[----:B------:R-:W3:Y:S01]  /*a010*/  MUFU.TANH R24, R24 ;  /* 0x0000001800187308 */ /* 0x000ee20000002400 */
[----:B-1----:R-:W-:Y:S01]  /*a020*/  FMNMX.FTZ R71, R21, R56, !PT ;  /* 0x0000003815477209 */ /* 0x002fe20007810000 */
[----:B------:R-:W-:-:S06]  /*a030*/  UIADD3 UR14, UR14, 0x2d840, URZ ;  /* 0x0002d8400e0e7890 */ /* 0x000fcc000fffe03f */
[----:B------:R-:W1:Y:S01]  /*a040*/  MUFU.TANH R23, R23 ;  /* 0x0000001700177308 */ /* 0x000e620000002400 */
[----:B--2---:R-:W-:-:S07]  /*a050*/  FMNMX.FTZ R30, R22, R69, !PT ;  /* 0x00000045161e7209 */ /* 0x004fce0007810000 */
        /* <DEDUP_REMOVED lines=131> */
[----:B------:R-:W-:Y:S01]  /*a890*/  FFMA.FTZ R14, R14, UR11, -R80 ;  /* 0x0000000b0e0e7c23 */ /* 0x000fe20008010850 */
[----:B------:R-:W-:Y:S01]  /*a8a0*/  FMUL.FTZ R11, R11, UR11 ;  /* 0x0000000b0b0b7c20 */ /* 0x000fe20008410000 */
[--C-:B------:R-:W-:Y:S01]  /*a8b0*/  FFMA.FTZ R15, R15, UR11, -R40.reuse ;  /* 0x0000000b0f0f7c23 */ /* 0x100fe20008010828 */
[----:B------:R-:W-:Y:S01]  /*a8c0*/  FFMA.FTZ R137, R17, UR11, -R40 ;  /* 0x0000000b11897c23 */ /* 0x000fe20008010828 */
[----:B------:R-:W-:Y:S01]  /*a8d0*/  MUFU.EX2 R12, R84 ;  /* 0x00000054000c7308 */ /* 0x000fe20000000800 */
[--C-:B------:R-:W-:Y:S01]  /*a8e0*/  FFMA.FTZ R18, R18, UR11, -R80.reuse ;  /* 0x0000000b12127c23 */ /* 0x100fe20008010850 */
[----:B------:R-:W-:Y:S01]  /*a8f0*/  FFMA.FTZ R82, R43, UR11, -R80 ;  /* 0x0000000b2b527c23 */ /* 0x000fe20008010850 */
[----:B------:R-:W-:Y:S01]  /*a900*/  FFMA.FTZ R43, R20, UR11, -R40 ;  /* 0x0000000b142b7c23 */ /* 0x000fe20008010828 */
[----:B------:R-:W-:Y:S01]  /*a910*/  FFMA.FTZ R19, R19, UR11, -R80 ;  /* 0x0000000b13137c23 */ /* 0x000fe20008010850 */
[----:B------:R-:W-:Y:S01]  /*a920*/  FFMA.FTZ R136, R21, UR11, -R40 ;  /* 0x0000000b15887c23 */ /* 0x000fe20008010828 */
[----:B------:R-:W-:Y:S01]  /*a930*/  FFMA.FTZ R22, R22, UR11, -R80 ;  /* 0x0000000b16167c23 */ /* 0x000fe20008010850 */
        /* <DEDUP_REMOVED lines=184> */
.L_x_10910:
        /* <DEDUP_REMOVED lines=24> */
[----:B0-----:R-:W-:Y:S01]  /*b640*/  UPRMT UR7, UR14, 0x654, UR7 ;  /* 0x000006540e077896 */ /* 0x001fe20008000007 */
        /* <DEDUP_REMOVED lines=13> */
[----:B------:R-:W-:Y:S01]  /*b720*/  UMOV UR7, UR4 ;  /* 0x0000000400077c82 */ /* 0x000fe20008000000 */
[----:B------:R-:W-:Y:S01]  /*b730*/  F2FP.BF16.F32.PACK_AB R48, R48, R47 ;  /* 0x0000002f3030723e */ /* 0x000fe200000010ff */
[----:B------:R1:W-:Y:S01]  /*b740*/  STSM.16.M88.4 [R140], R24 ;  /* 0x000000188c007844 */ /* 0x0003e20000000200 */
[----:B------:R-:W-:Y:S01]  /*b750*/  F2FP.BF16.F32.PACK_AB R51, R84, R29 ;  /* 0x0000001d5433723e */ /* 0x000fe200000010ff */
[-C--:B------:R-:W-:Y:S01]  /*b760*/  FMUL.FTZ R113, R113, R12.reuse ;  /* 0x0000000c71717220 */ /* 0x080fe20000410000 */
        /* <DEDUP_REMOVED lines=19> */
[----:B------:R1:W-:Y:S01]  /*b8a0*/  STSM.16.M88.4 [R6+0x6000], R64 ;  /* 0x0060004006007844 */ /* 0x0003e20000000200 */
[----:B------:R-:W-:Y:S01]  /*b8b0*/  F2FP.BF16.F32.PACK_AB R54, R77, R76 ;  /* 0x0000004c4d36723e */ /* 0x000fe200000010ff */
[-C--:B------:R-:W-:Y:S01]  /*b8c0*/  FMUL.FTZ R125, R125, R12.reuse ;  /* 0x0000000c7d7d7220 */ /* 0x080fe20000410000 */
        /* <DEDUP_REMOVED lines=39> */
[----:B------:R-:W-:Y:S01]  /*bb40*/  IMAD.MOV.U32 R11, RZ, RZ, R30 ;  /* 0x000000ffff0b7224 */ /* 0x000fe200078e001e */
[----:B0-----:R-:W-:Y:S01]  /*bb50*/  NOP ;  /* 0x0000000000007918 */ /* 0x001fe20000000000 */
[----:B-1----:R-:W-:Y:S05]  /*bb60*/  @P1 BRA `(.L_x_10911) ;  /* 0xffffffd400b41947 */ /* 0x002fea000383ffff */
.L_x_10900:
[----:B------:R-:W-:-:S13]  /*bb70*/  R2UR UR6, R146 ;  /* 0x00000000920672ca */ /* 0x000fda00000e0000 */
[----:B------:R-:W-:-:S13]  /*bb80*/  ISETP.GE.AND P1, PT, R10, UR6, PT ;  /* 0x000000060a007c0c */ /* 0x000fda000bf26270 */
[----:B------:R-:W-:Y:S05]  /*bb90*/  @!P1 BRA `(.L_x_10912) ;  /* 0x0000003800d49947 */ /* 0x000fea0003800000 */
[----:B------:R-:W1:Y:S01]  /*bba0*/  S2R R11, SR_TID.X ;  /* 0x00000000000b7919 */ /* 0x000e620000002100 */
[----:B------:R-:W-:Y:S01]  /*bbb0*/  R2UR UR6, R145 ;  /* 0x00000000910672ca */ /* 0x000fe200000e0000 */
[----:B------:R-:W-:Y:S01]  /*bbc0*/  UMOV UR7, UR4 ;  /* 0x0000000400077c82 */ /* 0x000fe20008000000 */
[----:B------:R-:W-:Y:S01]  /*bbd0*/  UMOV UR30, UR5 ;  /* 0x00000005001e7c82 */ /* 0x000fe20008000000 */
[----:B------:R-:W-:Y:S01]  /*bbe0*/  UMOV UR5, 0x40000040 ;  /* 0x4000004000057882 */ /* 0x000fe20000000000 */
[----:B0-----:R-:W-:Y:S01]  /*bbf0*/  IMAD.MOV.U32 R12, RZ, RZ, R56 ;  /* 0x000000ffff0c7224 */ /* 0x001fe200078e0038 */
[----:B------:R-:W-:Y:S01]  /*bc00*/  UMOV UR57, 0x40000040 ;  /* 0x4000004000397882 */ /* 0x000fe20000000000 */
[----:B------:R-:W-:Y:S01]  /*bc10*/  IMAD.U32 R139, RZ, RZ, UR5 ;  /* 0x00000005ff8b7e24 */ /* 0x000fe2000f8e00ff */
[----:B------:R-:W-:Y:S01]  /*bc20*/  UMOV UR53, 0x40000040 ;  /* 0x4000004000357882 */ /* 0x000fe20000000000 */
[----:B------:R-:W-:Y:S01]  /*bc30*/  UMOV UR29, 0x40000040 ;  /* 0x40000040001d7882 */ /* 0x000fe20000000000 */
[----:B------:R-:W-:Y:S01]  /*bc40*/  UMOV UR33, 0x40000040 ;  /* 0x4000004000217882 */ /* 0x000fe20000000000 */
[----:B------:R-:W-:Y:S01]  /*bc50*/  UMOV UR41, 0x40000040 ;  /* 0x4000004000297882 */ /* 0x000fe20000000000 */
[----:B------:R-:W-:-:S02]  /*bc60*/  UMOV UR45, 0x40000040 ;  /* 0x40000040002d7882 */ /* 0x000fc40000000000 */
[----:B------:R-:W-:-:S03]  /*bc70*/  ULOP3.LUT UR61, UR6, 0x10000, URZ, 0xfc, !UPT ;  /* 0x00010000063d7892 */ /* 0x000fc6000f8efc3f */
[----:B------:R-:W-:Y:S01]  /*bc80*/  ULDC UR6, c[0x0][0x9d8] ;  /* 0x0002760000067ab9 */ /* 0x000fe20000000800 */
[----:B------:R-:W-:Y:S02]  /*bc90*/  UIADD3 UR4, UR61, 0x2, URZ ;  /* 0x000000023d047890 */ /* 0x000fe4000fffe03f */
[----:B------:R-:W-:Y:S02]  /*bca0*/  UIADD3 UR56, UR61, 0x4, URZ ;  /* 0x000000043d387890 */ /* 0x000fe4000fffe03f */
[----:B------:R-:W-:Y:S02]  /*bcb0*/  UIADD3 UR52, UR61, 0x6, URZ ;  /* 0x000000063d347890 */ /* 0x000fe4000fffe03f */
[----:B------:R-:W-:Y:S01]  /*bcc0*/  IMAD.U32 R138, RZ, RZ, UR4 ;  /* 0x00000004ff8a7e24 */ /* 0x000fe2000f8e00ff */
[----:B------:R-:W-:Y:S02]  /*bcd0*/  UIADD3 UR28, UR61, 0x600, URZ ;  /* 0x000006003d1c7890 */ /* 0x000fe4000fffe03f */
[----:B------:R-:W-:-:S02]  /*bce0*/  UIADD3 UR32, UR61, 0x602, URZ ;  /* 0x000006023d207890 */ /* 0x000fc4000fffe03f */
[----:B------:R-:W-:Y:S02]  /*bcf0*/  UIADD3 UR40, UR61, 0x604, URZ ;  /* 0x000006043d287890 */ /* 0x000fe4000fffe03f */
[----:B------:R-:W-:Y:S01]  /*bd00*/  UIADD3 UR44, UR61, 0x606, URZ ;  /* 0x000006063d2c7890 */ /* 0x000fe2000fffe03f */
[----:B-1----:R-:W-:Y:S02]  /*bd10*/  SHF.R.U32.HI R13, RZ, 0x7, R11 ;  /* 0x00000007ff0d7819 */ /* 0x002fe4000001160b */
[----:B------:R-:W-:Y:S01]  /*bd20*/  ISETP.GE.U32.AND P1, PT, R11, 0x180, PT ;  /* 0x000001800b00780c */ /* 0x000fe20003f26070 */
[----:B------:R-:W-:Y:S02]  /*bd30*/  IMAD.MOV.U32 R11, RZ, RZ, R30 ;  /* 0x000000ffff0b7224 */ /* 0x000fe400078e001e */
[C---:B------:R-:W-:Y:S02]  /*bd40*/  VIADD R137, R13.reuse, 0x9 ;  /* 0x000000090d897836 */ /* 0x040fe40000000000 */
[----:B------:R-:W-:-:S03]  /*bd50*/  VIADD R147, R13, 0x8 ;  /* 0x000000080d937836 */ /* 0x000fc60000000000 */
[----:B------:R-:W-:-:S07]  /*bd60*/  SEL R137, R137, 0x9, !P1 ;  /* 0x0000000989897807 */ /* 0x000fce0004800000 */
.L_x_10931:
[----:B------:R-:W-:Y:S01]  /*bd70*/  R2UR UR10, R142 ;  /* 0x000000008e0a72ca */ /* 0x000fe200000e0000 */
[----:B------:R-:W-:-:S04]  /*bd80*/  UIADD3 UR4, UR7, 0x1, URZ ;  /* 0x0000000107047890 */ /* 0x000fc8000fffe03f */
[----:B------:R-:W-:-:S04]  /*bd90*/  UISETP.NE.AND UP0, UPT, UR4, 0x2, UPT ;  /* 0x000000020400788c */ /* 0x000fc8000bf05270 */
[----:B------:R-:W-:Y:S02]  /*bda0*/  USEL UR5, URZ, 0x1, UP0 ;  /* 0x000000013f057887 */ /* 0x000fe40008000000 */
[----:B------:R-:W-:Y:S02]  /*bdb0*/  USEL UR4, UR4, URZ, UP0 ;  /* 0x0000003f04047287 */ /* 0x000fe40008000000 */
[----:B------:R-:W-:Y:S01]  /*bdc0*/  ISETP.NE.AND P2, PT, RZ, UR10, PT ;  /* 0x0000000aff007c0c */ /* 0x000fe2000bf45270 */
[----:B------:R-:W-:-:S12]  /*bdd0*/  ULOP3.LUT UR5, UR30, UR5, URZ, 0x3c, !UPT ;  /* 0x000000051e057292 */ /* 0x000fd8000f8e3c3f */
[----:B--2---:R-:W-:Y:S05]  /*bde0*/  @P2 BRA `(.L_x_10913) ;  /* 0x00000000002c2947 */ /* 0x004fea0003800000 */
[----:B------:R-:W-:Y:S05]  /*bdf0*/  @!P0 BRA `(.L_x_10914) ;  /* 0x0000000000048947 */ /* 0x000fea0003800000 */
[----:B------:R-:W-:Y:S01]  /*be00*/  BPT.TRAP 0x1 ;  /* 0x000000040000795c */ /* 0x000fe20000300000 */
.L_x_10914:
[----:B------:R-:W-:Y:S01]  /*be10*/  ULEA UR10, UR4, UR38, 0x3 ;  /* 0x00000026040a7291 */ /* 0x000fe2000f8e183f */
[----:B------:R-:W-:-:S05]  /*be20*/  IMAD.U32 R13, RZ, RZ, UR5 ;  /* 0x00000005ff0d7e24 */ /* 0x000fca000f8e00ff */
[----:B------:R-:W-:-:S04]  /*be30*/  SHF.L.U32 R13, R13, 0x1f, RZ ;  /* 0x0000001f0d0d7819 */ /* 0x000fc800000006ff */
[----:B------:R0:W1:Y:S01]  /*be40*/  SYNCS.PHASECHK.TRANS64.TRYWAIT P1, [UR10+0x2d830], R13 ;  /* 0x02d8300dff0075a7 */ /* 0x000062000802014a */
[----:B------:R-:W-:Y:S05]  /*be50*/  @!P0 BRA `(.L_x_10915) ;  /* 0x0000000000048947 */ /* 0x000fea0003800000 */
[----:B------:R-:W-:Y:S01]  /*be60*/  BPT.TRAP 0x1 ;  /* 0x000000040000795c */ /* 0x000fe20000300000 */
.L_x_10915:
[----:B-1----:R-:W-:Y:S05]  /*be70*/  @P1 BRA `(.L_x_10913) ;  /* 0x0000000000081947 */ /* 0x002fea0003800000 */
[----:B------:R-:W1:Y:S02]  /*be80*/  SYNCS.PHASECHK.TRANS64.TRYWAIT P1, [UR10+0x2d830], R13 ;  /* 0x02d8300dff0075a7 */ /* 0x000e64000802014a */
[----:B-1----:R-:W-:Y:S05]  /*be90*/  @!P1 BRA `(.L_x_10916) ;  /* 0x0000009800489947 */ /* 0x002fea0003800000 */
.L_x_10913:
[----:B------:R2:W-:Y:S01]  /*bea0*/  BAR.SYNC.DEFER_BLOCKING R147, 0x100 ;  /* 0x000400930000751d */ /* 0x0005e20000010000 */
[----:B------:R-:W-:Y:S01]  /*beb0*/  R2UR UR48, R8 ;  /* 0x00000000083072ca */ /* 0x000fe200000e0000 */
[----:B------:R-:W-:Y:S01]  /*bec0*/  UIMAD UR26, UR4, 0x600, UR39 ;  /* 0x00000600041a78a4 */ /* 0x000fe2000f8e0227 */
[----:B------:R-:W-:-:S03]  /*bed0*/  R2UR UR49, R9 ;  /* 0x00000000093172ca */ /* 0x000fc600000e0000 */
[----:B------:R-:W-:Y:S01]  /*bee0*/  UMOV UR51, 0x80000020 ;  /* 0x8000002000337882 */ /* 0x000fe20000000000 */
        /* <DEDUP_REMOVED lines=32> */
.L_x_10918:
[----:B------:R-:W-:Y:S01]  /*c0f0*/  ULEA UR10, UR7, UR38, 0x3 ;  /* 0x00000026070a7291 */ /* 0x000fe2000f8e183f */
[----:B01----:R-:W-:-:S05]  /*c100*/  IMAD.U32 R13, RZ, RZ, UR30 ;  /* 0x0000001eff0d7e24 */ /* 0x003fca000f8e00ff */
[----:B------:R-:W-:-:S04]  /*c110*/  SHF.L.U32 R13, R13, 0x1f, RZ ;  /* 0x0000001f0d0d7819 */ /* 0x000fc800000006ff */
[----:B------:R0:W1:Y:S01]  /*c120*/  SYNCS.PHASECHK.TRANS64.TRYWAIT P1, [UR10+0x2d850], R13 ;  /* 0x02d8500dff0075a7 */ /* 0x000062000802014a */
[----:B------:R-:W-:Y:S05]  /*c130*/  @!P0 BRA `(.L_x_10919) ;  /* 0x0000000000048947 */ /* 0x000fea0003800000 */
[----:B------:R-:W-:Y:S01]  /*c140*/  BPT.TRAP 0x1 ;  /* 0x000000040000795c */ /* 0x000fe20000300000 */
.L_x_10919:
[----:B-1----:R-:W-:Y:S05]  /*c150*/  @P1 BRA `(.L_x_10917) ;  /* 0x0000000000081947 */ /* 0x002fea0003800000 */
[----:B------:R-:W1:Y:S02]  /*c160*/  SYNCS.PHASECHK.TRANS64.TRYWAIT P1, [UR10+0x2d850], R13 ;  /* 0x02d8500dff0075a7 */ /* 0x000e64000802014a */
[----:B-1----:R-:W-:Y:S05]  /*c170*/  @!P1 BRA `(.L_x_10920) ;  /* 0x0000009400a89947 */ /* 0x002fea0003800000 */
.L_x_10917:
[----:B------:R-:W-:Y:S01]  /*c180*/  UIADD3 UR10, UR38, 0x400, URZ ;  /* 0x00000400260a7890 */ /* 0x000fe2000fffe03f */
[----:B------:R-:W-:Y:S01]  /*c190*/  WARPGROUP.ARRIVE ;  /* 0x00000000000079c5 */ /* 0x000fe20000000000 */
[----:B------:R-:W-:Y:S01]  /*c1a0*/  UMOV UR48, UR61 ;  /* 0x0000003d00307c82 */ /* 0x000fe20008000000 */
[----:B------:R-:W-:Y:S01]  /*c1b0*/  UMOV UR49, 0x40000040 ;  /* 0x4000004000317882 */ /* 0x000fe20000000000 */
[----:B------:R-:W-:Y:S01]  /*c1c0*/  USHF.R.U32.HI UR10, URZ, 0x4, UR10 ;  /* 0x000000043f0a7899 */ /* 0x000fe2000801160a */
[----:B------:R-:W-:Y:S01]  /*c1d0*/  UMOV UR51, 0x80000020 ;  /* 0x8000002000337882 */ /* 0x000fe20000000000 */
[----:B------:R-:W-:Y:S02]  /*c1e0*/  UMOV UR59, 0x80000020 ;  /* 0x80000020003b7882 */ /* 0x000fe40000000000 */
[----:B------:R-:W-:Y:S01]  /*c1f0*/  ULOP3.LUT UR10, UR10, 0x3fff, URZ, 0xc0, !UPT ;  /* 0x00003fff0a0a7892 */ /* 0x000fe2000f8ec03f */
[----:B------:R-:W-:Y:S01]  /*c200*/  UMOV UR55, 0x80000020 ;  /* 0x8000002000377882 */ /* 0x000fe20000000000 */
[----:B------:R-:W-:-:S02]  /*c210*/  UMOV UR31, 0x80000020 ;  /* 0x80000020001f7882 */ /* 0x000fc40000000000 */
[----:B------:R-:W-:Y:S01]  /*c220*/  ULOP3.LUT UR10, UR10, 0x2000000, URZ, 0xfc, !UPT ;  /* 0x020000000a0a7892 */ /* 0x000fe2000f8efc3f */
[----:B------:R-:W-:Y:S01]  /*c230*/  UMOV UR35, 0x80000020 ;  /* 0x8000002000237882 */ /* 0x000fe20000000000 */
[----:B------:R-:W-:Y:S02]  /*c240*/  UMOV UR43, 0x80000020 ;  /* 0x80000020002b7882 */ /* 0x000fe40000000000 */
[----:B------:R-:W-:Y:S01]  /*c250*/  UIMAD UR10, UR7, 0x600, UR10 ;  /* 0x00000600070a78a4 */ /* 0x000fe2000f8e020a */
[----:B------:R-:W-:-:S03]  /*c260*/  UMOV UR47, 0x80000020 ;  /* 0x80000020002f7882 */ /* 0x000fc60000000000 */
[----:B------:R-:W-:Y:S02]  /*c270*/  UIADD3 UR11, UR10, 0x40, URZ ;  /* 0x000000400a0b7890 */ /* 0x000fe4000fffe03f */
[----:B------:R-:W-:Y:S02]  /*c280*/  UIADD3 UR58, UR10, 0x80, URZ ;  /* 0x000000800a3a7890 */ /* 0x000fe4000fffe03f */
[----:B------:R-:W-:Y:S01]  /*c290*/  UMOV UR50, UR10 ;  /* 0x0000000a00327c82 */ /* 0x000fe20008000000 */
[----:B------:R-:W-:Y:S01]  /*c2a0*/  UIADD3 UR54, UR10, 0xc0, URZ ;  /* 0x000000c00a367890 */ /* 0x000fe2000fffe03f */
[----:B------:R-:W-:Y:S01]  /*c2b0*/  HGMMA.64x96x16.F32.BF16 R88, gdesc[UR48].tnspB, R88, gsb0 ;  /* 0x41600000305879f0 */ /* 0x000fe20008001858 */
[----:B------:R-:W-:Y:S01]  /*c2c0*/  R2UR UR48, R138 ;  /* 0x000000008a3072ca */ /* 0x000fe200000e0000 */
[----:B------:R-:W-:Y:S01]  /*c2d0*/  UMOV UR50, UR11 ;  /* 0x0000000b00327c82 */ /* 0x000fe20008000000 */
[----:B------:R-:W-:Y:S01]  /*c2e0*/  R2UR UR49, R139 ;  /* 0x000000008b3172ca */ /* 0x000fe200000e0000 */
[----:B------:R-:W-:Y:S01]  /*c2f0*/  UMOV UR51, 0x80000020 ;  /* 0x8000002000337882 */ /* 0x000fe20000000000 */
[----:B------:R-:W-:-:S02]  /*c300*/  UIADD3 UR30, UR10, 0x100, URZ ;  /* 0x000001000a1e7890 */ /* 0x000fc4000fffe03f */
[----:B------:R-:W-:Y:S02]  /*c310*/  UIADD3 UR34, UR10, 0x140, URZ ;  /* 0x000001400a227890 */ /* 0x000fe4000fffe03f */
[----:B------:R-:W-:Y:S02]  /*c320*/  UIADD3 UR42, UR10, 0x180, URZ ;  /* 0x000001800a2a7890 */ /* 0x000fe4000fffe03f */
[----:B------:R-:W-:Y:S01]  /*c330*/  UIADD3 UR46, UR10, 0x1c0, URZ ;  /* 0x000001c00a2e7890 */ /* 0x000fe2000fffe03f */
        /* <DEDUP_REMOVED lines=25> */
.L_x_10921:
[----:B------:R-:W-:Y:S01]  /*c4d0*/  R2UR UR10, R143 ;  /* 0x000000008f0a72ca */ /* 0x000fe200000e0000 */
[----:B------:R-:W3:Y:S01]  /*c4e0*/  S2UR UR15, SR_CgaCtaId ;  /* 0x00000000000f79c3 */ /* 0x000ee20000008800 */
[----:B------:R-:W-:Y:S01]  /*c4f0*/  FMUL.FTZ R23, R33, UR6 ;  /* 0x0000000621177c20 */ /* 0x000fe20008410000 */
[----:B------:R-:W-:Y:S01]  /*c500*/  FMUL.FTZ R33, R43, UR6 ;  /* 0x000000062b217c20 */ /* 0x000fe20008410000 */
[----:B------:R-:W-:Y:S01]  /*c510*/  FMUL.FTZ R43, R54, UR6 ;  /* 0x00000006362b7c20 */ /* 0x000fe20008410000 */
[----:B01----:R-:W-:Y:S01]  /*c520*/  FMUL.FTZ R13, R24, UR6 ;  /* 0x00000006180d7c20 */ /* 0x003fe20008410000 */
[----:B------:R-:W-:Y:S01]  /*c530*/  FMUL.FTZ R22, R32, UR6 ;  /* 0x0000000620167c20 */ /* 0x000fe20008410000 */
[----:B------:R-:W-:Y:S01]  /*c540*/  FMUL.FTZ R24, R34, UR6 ;  /* 0x0000000622187c20 */ /* 0x000fe20008410000 */
[----:B------:R-:W-:Y:S01]  /*c550*/  FMUL.FTZ R32, R41, UR6 ;  /* 0x0000000629207c20 */ /* 0x000fe20008410000 */
[----:B------:R-:W-:Y:S01]  /*c560*/  FMUL.FTZ R34, R44, UR6 ;  /* 0x000000062c227c20 */ /* 0x000fe20008410000 */
[----:B------:R-:W-:Y:S01]  /*c570*/  FMUL.FTZ R41, R51, UR6 ;  /* 0x0000000633297c20 */ /* 0x000fe20008410000 */
[----:B------:R-:W-:-:S02]  /*c580*/  IMAD.MOV.U32 R136, RZ, RZ, R7 ;  /* 0x000000ffff887224 */ /* 0x000fc400078e0007 */
        /* <DEDUP_REMOVED lines=10> */
[----:B------:R-:W-:-:S02]  /*c630*/  IMAD.SHL.U32 R78, R10, 0x80, RZ ;  /* 0x000000800a4e7824 */ /* 0x000fc400078e00ff */
        /* <DEDUP_REMOVED lines=51> */
[----:B------:R-:W-:Y:S01]  /*c970*/  FMUL.FTZ R74, R81, UR6 ;  /* 0x00000006514a7c20 */ /* 0x000fe20008410000 */
[----:B------:R-:W-:Y:S01]  /*c980*/  FMUL.FTZ R73, R82, UR6 ;  /* 0x0000000652497c20 */ /* 0x000fe20008410000 */
[----:B------:R-:W-:Y:S01]  /*c990*/  FMUL.FTZ R75, R83, UR6 ;  /* 0x00000006534b7c20 */ /* 0x000fe20008410000 */
[----:B------:R-:W-:Y:S01]  /*c9a0*/  FMUL.FTZ R76, R84, UR6 ;  /* 0x00000006544c7c20 */ /* 0x000fe20008410000 */
[----:B------:R-:W-:Y:S01]  /*c9b0*/  FMUL.FTZ R77, R86, UR6 ;  /* 0x00000006564d7c20 */ /* 0x000fe20008410000 */
[----:B------:R-:W-:Y:S01]  /*c9c0*/  FMUL.FTZ R80, R87, UR6 ;  /* 0x0000000657507c20 */ /* 0x000fe20008410000 */
[----:B------:R-:W-:Y:S01]  /*c9d0*/  R2UR UR14, R144 ;  /* 0x00000000900e72ca */ /* 0x000fe200000e0000 */
[----:B------:R-:W-:Y:S01]  /*c9e0*/  IMAD R55, R2, -0x2, R55 ;  /* 0xfffffffe02377824 */ /* 0x000fe200078e0237 */
        /* <DEDUP_REMOVED lines=8> */
[----:B------:R-:W3:Y:S01]  /*ca70*/  MUFU.TANH R15, R15 ;  /* 0x0000000f000f7308 */ /* 0x000ee20000002400 */
[----:B------:R-:W-:Y:S02]  /*ca80*/  SYNCS.ARRIVE.TRANS64.RED.A1T0 RZ, [UR10], RZ ;  /* 0x000000ffffff79a7 */ /* 0x000fe4000810040a */
[C---:B------:R-:W-:Y:S02]  /*ca90*/  VIADD R84, R55.reuse, UR15 ;  /* 0x0000000f37547c36 */ /* 0x040fe40008000000 */
[----:B------:R-:W-:Y:S02]  /*caa0*/  VIADD R83, R55, UR14 ;  /* 0x0000000e37537c36 */ /* 0x000fe40008000000 */
[--C-:B0-----:R-:W-:Y:S01]  /*cab0*/  IMAD.IADD R82, R84, 0x1, R85.reuse ;  /* 0x0000000154527824 */ /* 0x101fe200078e0255 */
[----:B------:R-:W0:Y:S01]  /*cac0*/  MUFU.TANH R14, R14 ;  /* 0x0000000e000e7308 */ /* 0x000e220000002400 */
[----:B------:R-:W-:-:S07]  /*cad0*/  IMAD.IADD R81, R83, 0x1, R85 ;  /* 0x0000000153517824 */ /* 0x000fce00078e0255 */
        /* <DEDUP_REMOVED lines=61> */
[----:B-1-34-:R-:W-:Y:S05]  /*ceb0*/  @P1 BRA `(.L_x_10922) ;  /* 0x00000000006c1947 */ /* 0x01afea0003800000 */
        /* <DEDUP_REMOVED lines=16> */
.L_x_10924:
[----:B------:R-:W-:Y:S02]  /*cfc0*/  ULDC UR10, c[0x0][0x9e4] ;  /* 0x00027900000a7ab9 */ /* 0x000fe40000000800 */
[----:B------:R-:W-:-:S05]  /*cfd0*/  IMAD.U32 R86, RZ, RZ, UR10 ;  /* 0x0000000aff567e24 */ /* 0x000fca000f8e00ff */
[----:B------:R-:W-:-:S13]  /*cfe0*/  ISETP.NE.AND P1, PT, R86, 0x1, PT ;  /* 0x000000015600780c */ /* 0x000fda0003f25270 */
[----:B------:R-:W1:Y:S02]  /*cff0*/  @P1 LDC.64 R54, c[0x0][0x9e8] ;  /* 0x00027a00ff361b82 */ /* 0x000e640000000a00 */
[----:B-1----:R-:W-:-:S05]  /*d000*/  @P1 IMAD.HI.U32 R54, R85, R54, RZ ;  /* 0x0000003655361227 */ /* 0x002fca00078e00ff */
[----:B------:R-:W-:-:S07]  /*d010*/  @P1 SHF.R.U32.HI R85, RZ, R55, R54 ;  /* 0x00000037ff551219 */ /* 0x000fce0000011636 */
.L_x_10925:
[----:B------:R-:W-:Y:S05]  /*d020*/  BSYNC B0 ;  /* 0x0000000000007941 */ /* 0x000fea0003800000 */
.L_x_10923:
[----:B------:R-:W-:-:S04]  /*d030*/  IMAD R85, R85, R86, -R78 ;  /* 0x0000005655557224 */ /* 0x000fc800078e0a4e */
[----:B------:R-:W-:-:S05]  /*d040*/  IMAD R85, R2, -0x2, R85 ;  /* 0xfffffffe02557824 */ /* 0x000fca00078e0255 */
[----:B------:R-:W-:Y:S02]  /*d050*/  VIADDMNMX R82, R85, R86, R82, PT ;  /* 0x0000005655527246 */ /* 0x000fe40003800152 */
[----:B------:R-:W-:-:S07]  /*d060*/  VIMNMX R81, R81, R85, !PT ;  /* 0x0000005551517248 */ /* 0x000fce0007fe0100 */
.L_x_10922:
[----:B------:R-:W-:Y:S01]  /*d070*/  ISETP.GT.AND P1, PT, R10, -0x1, PT ;  /* 0xffffffff0a00780c */ /* 0x000fe20003f24270 */
[----:B------:R-:W1:Y:S01]  /*d080*/  SHFL.IDX PT, R54, R136, 0x1, 0x1c1f ;  /* 0x003c1f0088367f89 */ /* 0x000e6200000e0000 */
[----:B------:R-:W-:Y:S02]  /*d090*/  UISETP.NE.AND UP0, UPT, UR60, URZ, UPT ;  /* 0x0000003f3c00728c */ /* 0x000fe4000bf05270 */
[C---:B------:R-:W-:Y:S02]  /*d0a0*/  ISETP.GT.AND P3, PT, R81.reuse, 0x8, P1 ;  /* 0x000000085100780c */ /* 0x040fe40000f64270 */
[C---:B------:R-:W-:Y:S02]  /*d0b0*/  ISETP.GT.AND P6, PT, R81.reuse, RZ, P1 ;  /* 0x000000ff5100720c */ /* 0x040fe40000fc4270 */
        /* <DEDUP_REMOVED lines=114> */
.L_x_10928:
[----:B------:R-:W-:Y:S02]  /*d7e0*/  ULDC UR10, c[0x0][0x9e4] ;  /* 0x00027900000a7ab9 */ /* 0x000fe40000000800 */
[----:B------:R-:W-:-:S05]  /*d7f0*/  IMAD.U32 R30, RZ, RZ, UR10 ;  /* 0x0000000aff1e7e24 */ /* 0x000fca000f8e00ff */
[----:B------:R-:W-:-:S13]  /*d800*/  ISETP.NE.AND P2, PT, R30, 0x1, PT ;  /* 0x000000011e00780c */ /* 0x000fda0003f45270 */
[----:B------:R-:W0:Y:S02]  /*d810*/  @P2 LDC.64 R54, c[0x0][0x9e8] ;  /* 0x00027a00ff362b82 */ /* 0x000e240000000a00 */
[----:B0-----:R-:W-:-:S05]  /*d820*/  @P2 IMAD.HI.U32 R54, R81, R54, RZ ;  /* 0x0000003651362227 */ /* 0x001fca00078e00ff */
[----:B------:R-:W-:-:S07]  /*d830*/  @P2 SHF.R.U32.HI R81, RZ, R55, R54 ;  /* 0x00000037ff512219 */ /* 0x000fce0000011636 */
.L_x_10929:
[----:B------:R-:W-:Y:S05]  /*d840*/  BSYNC B0 ;  /* 0x0000000000007941 */ /* 0x000fea0003800000 */
.L_x_10927:
[----:B------:R-:W-:-:S04]  /*d850*/  IMAD R81, R81, R30, -R78 ;  /* 0x0000001e51517224 */ /* 0x000fc800078e0a4e */
[----:B------:R-:W-:-:S05]  /*d860*/  IMAD R81, R2, -0x2, R81 ;  /* 0xfffffffe02517824 */ /* 0x000fca00078e0251 */
[----:B------:R-:W-:Y:S02]  /*d870*/  VIADDMNMX R84, R81, R30, R84, PT ;  /* 0x0000001e51547246 */ /* 0x000fe40003800154 */
[----:B------:R-:W-:-:S07]  /*d880*/  VIMNMX R83, R83, R81, !PT ;  /* 0x0000005153537248 */ /* 0x000fce0007fe0100 */
.L_x_10926:
[----:B------:R-:W-:Y:S01]  /*d890*/  FMNMX.FTZ R30, R13, R11, !PT ;  /* 0x0000000b0d1e7209 */ /* 0x000fe20007810000 */
[----:B------:R-:W-:Y:S01]  /*d8a0*/  ULDC UR10, c[0x0][0x988] ;  /* 0x00026200000a7ab9 */ /* 0x000fe20000000800 */
[----:B------:R-:W-:Y:S01]  /*d8b0*/  ISETP.GT.AND P5, PT, R83, 0x10, P1 ;  /* 0x000000105300780c */ /* 0x000fe20000fa4270 */
[----:B------:R-:W-:Y:S01]  /*d8c0*/  UMOV UR11, UR10 ;  /* 0x0000000a000b7c82 */ /* 0x000fe20008000000 */
        /* <DEDUP_REMOVED lines=17> */
[C---:B------:R-:W-:Y:S02]  /*d9e0*/  ISETP.GT.AND P3, PT, R83.reuse, 0x8, P1 ;  /* 0x000000085300780c */ /* 0x040fe40000f64270 */
        /* <DEDUP_REMOVED lines=49> */
[C---:B------:R-:W-:Y:S02]  /*dd00*/  ISETP.LT.OR P2, PT, R84.reuse, 0x31, P2 ;  /* 0x000000315400780c */ /* 0x040fe40001741670 */
[----:B------:R-:W-:Y:S02]  /*dd10*/  FSEL R37, R37, -INF , !P4 ;  /* 0xff80000025257808 */ /* 0x000fe40006000000 */
[----:B------:R-:W-:Y:S02]  /*dd20*/  FSEL R39, R39, -INF , !P2 ;  /* 0xff80000027277808 */ /* 0x000fe40005000000 */
[----:B------:R-:W-:-:S02]  /*dd30*/  ISETP.LT.OR P3, PT, R84, 0x32, P3 ;  /* 0x000000325400780c */ /* 0x000fc40001f61670 */
[----:B------:R-:W-:Y:S02]  /*dd40*/  ISETP.GT.AND P4, PT, R83, 0x39, P1 ;  /* 0x000000395300780c */ /* 0x000fe40000f84270 */
[----:B------:R-:W-:Y:S02]  /*dd50*/  FSEL R41, R41, -INF , !P3 ;  /* 0xff80000029297808 */ /* 0x000fe40005800000 */
[C---:B------:R-:W-:Y:S02]  /*dd60*/  ISETP.GT.AND P2, PT, R83.reuse, 0x40, P1 ;  /* 0x000000405300780c */ /* 0x040fe40000f44270 */
[----:B------:R-:W-:Y:S02]  /*dd70*/  ISETP.LT.OR P4, PT, R84, 0x3a, P4 ;  /* 0x0000003a5400780c */ /* 0x000fe40002781670 */
[----:B------:R-:W-:Y:S02]  /*dd80*/  ISETP.GT.AND P3, PT, R83, 0x41, P1 ;  /* 0x000000415300780c */ /* 0x000fe40000f64270 */
[----:B0-----:R-:W-:-:S02]  /*dd90*/  FMNMX.FTZ R55, R54, R55, !PT ;  /* 0x0000003736377209 */ /* 0x001fc40007810000 */
[C---:B------:R-:W-:Y:S02]  /*dda0*/  ISETP.LT.OR P2, PT, R84.reuse, 0x41, P2 ;  /* 0x000000415400780c */ /* 0x040fe40001741670 */
[----:B------:R-:W-:Y:S01]  /*ddb0*/  ISETP.LT.OR P3, PT, R84, 0x42, P3 ;  /* 0x000000425400780c */ /* 0x000fe20001f61670 */
[----:B------:R-:W0:Y:S01]  /*ddc0*/  SHFL.BFLY PT, R30, R55, 0x1, 0x1f ;  /* 0x0c201f00371e7f89 */ /* 0x000e2200000e0000 */
[----:B------:R-:W-:Y:S02]  /*ddd0*/  FSEL R47, R47, -INF , !P2 ;  /* 0xff8000002f2f7808 */ /* 0x000fe40005000000 */
[----:B------:R-:W-:Y:S02]  /*dde0*/  FSEL R49, R49, -INF , !P3 ;  /* 0xff80000031317808 */ /* 0x000fe40005800000 */
[C---:B------:R-:W-:Y:S02]  /*ddf0*/  ISETP.GT.AND P2, PT, R83.reuse, 0x50, P1 ;  /* 0x000000505300780c */ /* 0x040fe40000f44270 */
[----:B------:R-:W-:-:S02]  /*de00*/  ISETP.GT.AND P3, PT, R83, 0x51, P1 ;  /* 0x000000515300780c */ /* 0x000fc40000f64270 */
[C---:B------:R-:W-:Y:S02]  /*de10*/  ISETP.LT.OR P2, PT, R84.reuse, 0x51, P2 ;  /* 0x000000515400780c */ /* 0x040fe40001741670 */
[----:B------:R-:W-:Y:S02]  /*de20*/  ISETP.LT.OR P3, PT, R84, 0x52, P3 ;  /* 0x000000525400780c */ /* 0x000fe40001f61670 */
[----:B------:R-:W-:Y:S02]  /*de30*/  FSEL R57, R57, -INF , !P2 ;  /* 0xff80000039397808 */ /* 0x000fe40005000000 */
[----:B------:R-:W-:Y:S02]  /*de40*/  FSEL R59, R59, -INF , !P3 ;  /* 0xff8000003b3b7808 */ /* 0x000fe40005800000 */
[C---:B------:R-:W-:Y:S02]  /*de50*/  ISETP.GT.AND P2, PT, R83.reuse, 0x60, P1 ;  /* 0x000000605300780c */ /* 0x040fe40000f44270 */
[----:B------:R-:W-:-:S02]  /*de60*/  ISETP.GT.AND P3, PT, R83, 0x61, P1 ;  /* 0x000000615300780c */ /* 0x000fc40000f64270 */
[C---:B------:R-:W-:Y:S02]  /*de70*/  ISETP.LT.OR P2, PT, R84.reuse, 0x61, P2 ;  /* 0x000000615400780c */ /* 0x040fe40001741670 */
[----:B------:R-:W-:Y:S02]  /*de80*/  ISETP.LT.OR P3, PT, R84, 0x62, P3 ;  /* 0x000000625400780c */ /* 0x000fe40001f61670 */
[----:B0-----:R-:W-:Y:S02]  /*de90*/  FMNMX.FTZ R30, R55, R30, !PT ;  /* 0x0000001e371e7209 */ /* 0x001fe40007810000 */
[----:B------:R-:W-:Y:S02]  /*dea0*/  FSEL R65, R65, -INF , !P2 ;  /* 0xff80000041417808 */ /* 0x000fe40005000000 */
[C---:B------:R-:W-:Y:S01]  /*deb0*/  FSETP.NEU.FTZ.AND P6, PT, R30.reuse, -INF , PT ;  /* 0xff8000001e00780b */ /* 0x040fe20003fdd000 */
[----:B------:R-:W-:Y:S01]  /*dec0*/  FMUL.FTZ R78, R30, UR11 ;  /* 0x0000000b1e4e7c20 */ /* 0x000fe20008410000 */
[----:B------:R-:W-:-:S04]  /*ded0*/  ISETP.GT.AND P2, PT, R83, 0x70, P1 ;  /* 0x000000705300780c */ /* 0x000fc80000f44270 */
[----:B------:R-:W-:Y:S02]  /*dee0*/  FSEL R55, R78, RZ, P6 ;  /* 0x000000ff4e377208 */ /* 0x000fe40003000000 */
[----:B------:R-:W-:-:S03]  /*def0*/  ISETP.LT.OR P2, PT, R84, 0x71, P2 ;  /* 0x000000715400780c */ /* 0x000fc60001741670 */
        /* <DEDUP_REMOVED lines=15> */
[----:B------:R-:W-:Y:S01]  /*dff0*/  ISETP.GT.AND P5, PT, R83, 0x48, P1 ;  /* 0x000000485300780c */ /* 0x000fe20000fa4270 */
[--C-:B------:R-:W-:Y:S01]  /*e000*/  FFMA.FTZ R20, R20, UR11, -R55.reuse ;  /* 0x0000000b14147c23 */ /* 0x100fe20008010837 */
[----:B------:R-:W-:Y:S01]  /*e010*/  FMNMX.FTZ R81, R21, R54, !PT ;  /* 0x0000003615517209 */ /* 0x000fe20007810000 */
[--C-:B------:R-:W-:Y:S01]  /*e020*/  FFMA.FTZ R23, R23, UR11, -R55.reuse ;  /* 0x0000000b17177c23 */ /* 0x100fe20008010837 */
[----:B------:R-:W-:Y:S01]  /*e030*/  ISETP.LT.OR P5, PT, R84, 0x49, P5 ;  /* 0x000000495400780c */ /* 0x000fe20002fa1670 */
[--C-:B------:R-:W-:Y:S01]  /*e040*/  FFMA.FTZ R26, R26, UR11, -R55.reuse ;  /* 0x0000000b1a1a7c23 */ /* 0x100fe20008010837 */
[----:B------:R-:W-:Y:S01]  /*e050*/  FMNMX.FTZ R54, R24, R81, !PT ;  /* 0x0000005118367209 */ /* 0x000fe20007810000 */
[----:B------:R-:W-:Y:S01]  /*e060*/  MUFU.EX2 R15, R15 ;  /* 0x0000000f000f7308 */ /* 0x000fe20000000800 */
[----:B------:R-:W-:Y:S01]  /*e070*/  FSEL R51, R51, -INF , !P5 ;  /* 0xff80000033337808 */ /* 0x000fe20006800000 */
[--C-:B------:R-:W-:Y:S01]  /*e080*/  FFMA.FTZ R28, R28, UR11, -R55.reuse ;  /* 0x0000000b1c1c7c23 */ /* 0x100fe20008010837 */
[----:B------:R-:W-:Y:S01]  /*e090*/  FMNMX.FTZ R54, R25, R54, !PT ;  /* 0x0000003619367209 */ /* 0x000fe20007810000 */
[--C-:B------:R-:W-:Y:S01]  /*e0a0*/  FFMA.FTZ R32, R32, UR11, -R55.reuse ;  /* 0x0000000b20207c23 */ /* 0x100fe20008010837 */
[----:B------:R-:W-:Y:S01]  /*e0b0*/  ISETP.GT.AND P5, PT, R83, 0x58, P1 ;  /* 0x000000585300780c */ /* 0x000fe20000fa4270 */
[--C-:B------:R-:W-:Y:S01]  /*e0c0*/  FFMA.FTZ R34, R34, UR11, -R55.reuse ;  /* 0x0000000b22227c23 */ /* 0x100fe20008010837 */
[----:B------:R-:W-:Y:S01]  /*e0d0*/  FMNMX.FTZ R54, R27, R54, !PT ;  /* 0x000000361b367209 */ /* 0x000fe20007810000 */
[----:B------:R-:W-:Y:S01]  /*e0e0*/  MUFU.EX2 R18, R18 ;  /* 0x0000001200127308 */ /* 0x000fe20000000800 */
[----:B------:R-:W-:Y:S01]  /*e0f0*/  ISETP.LT.OR P5, PT, R84, 0x59, P5 ;  /* 0x000000595400780c */ /* 0x000fe20002fa1670 */
[--C-:B------:R-:W-:Y:S01]  /*e100*/  FFMA.FTZ R36, R36, UR11, -R55.reuse ;  /* 0x0000000b24247c23 */ /* 0x100fe20008010837 */
[----:B0-----:R-:W-:Y:S01]  /*e110*/  FMNMX.FTZ R78, R29, R54, !PT ;  /* 0x000000361d4e7209 */ /* 0x001fe20007810000 */
        /* <DEDUP_REMOVED lines=30> */
[----:B------:R-:W-:Y:S01]  /*e300*/  FFMA.FTZ R70, R70, UR11, -R55 ;  /* 0x0000000b46467c23 */ /* 0x000fe20008010837 */
[----:B------:R-:W-:Y:S01]  /*e310*/  FMNMX.FTZ R78, R54, R81, !PT ;  /* 0x00000051364e7209 */ /* 0x000fe20007810000 */
[----:B------:R-:W-:Y:S01]  /*e320*/  MUFU.EX2 R26, R26 ;  /* 0x0000001a001a7308 */ /* 0x000fe20000000800 */
[----:B------:R-:W-:-:S02]  /*e330*/  ISETP.LT.OR P5, PT, R84, 0x69, P5 ;  /* 0x000000695400780c */ /* 0x000fc40002fa1670 */
[----:B------:R-:W-:Y:S02]  /*e340*/  FMNMX.FTZ R78, R47, R78, !PT ;  /* 0x0000004e2f4e7209 */ /* 0x000fe40007810000 */
[----:B------:R-:W-:Y:S02]  /*e350*/  FSEL R81, R67, -INF , !P3 ;  /* 0xff80000043517808 */ /* 0x000fe40005800000 */
[----:B------:R-:W-:Y:S01]  /*e360*/  FMNMX.FTZ R78, R49, R78, !PT ;  /* 0x0000004e314e7209 */ /* 0x000fe20007810000 */
[----:B------:R-:W-:Y:S01]  /*e370*/  MUFU.EX2 R28, R28 ;  /* 0x0000001c001c7308 */ /* 0x000fe20000000800 */
[----:B------:R-:W-:Y:S02]  /*e380*/  ISETP.GT.AND P3, PT, R83, 0x71, P1 ;  /* 0x000000715300780c */ /* 0x000fe40000f64270 */
[----:B------:R-:W-:Y:S02]  /*e390*/  FMNMX.FTZ R78, R51, R78, !PT ;  /* 0x0000004e334e7209 */ /* 0x000fe40007810000 */
[----:B------:R-:W-:-:S02]  /*e3a0*/  ISETP.LT.OR P3, PT, R84, 0x72, P3 ;  /* 0x000000725400780c */ /* 0x000fc40001f61670 */
[----:B------:R-:W-:Y:S01]  /*e3b0*/  FMNMX.FTZ R82, R53, R78, !PT ;  /* 0x0000004e35527209 */ /* 0x000fe20007810000 */
[----:B------:R-:W-:Y:S01]  /*e3c0*/  MUFU.EX2 R32, R32 ;  /* 0x0000002000207308 */ /* 0x000fe20000000800 */
[----:B------:R-:W-:Y:S02]  /*e3d0*/  FSEL R78, R63, -INF , !P4 ;  /* 0xff8000003f4e7808 */ /* 0x000fe40006000000 */
[----:B------:R-:W-:Y:S02]  /*e3e0*/  FMNMX.FTZ R82, R57, R82, !PT ;  /* 0x0000005239527209 */ /* 0x000fe40007810000 */
[----:B------:R-:W-:Y:S02]  /*e3f0*/  ISETP.GT.AND P4, PT, R83, 0x69, P1 ;  /* 0x000000695300780c */ /* 0x000fe40000f84270 */
[----:B------:R-:W-:Y:S01]  /*e400*/  FMNMX.FTZ R82, R59, R82, !PT ;  /* 0x000000523b527209 */ /* 0x000fe20007810000 */
[----:B------:R-:W-:Y:S01]  /*e410*/  MUFU.EX2 R34, R34 ;  /* 0x0000002200227308 */ /* 0x000fe20000000800 */
[----:B------:R-:W-:-:S02]  /*e420*/  ISETP.LT.OR P4, PT, R84, 0x6a, P4 ;  /* 0x0000006a5400780c */ /* 0x000fc40002781670 */
[----:B------:R-:W-:Y:S02]  /*e430*/  FMNMX.FTZ R63, R61, R82, !PT ;  /* 0x000000523d3f7209 */ /* 0x000fe40007810000 */
[----:B------:R-:W-:Y:S02]  /*e440*/  FSEL R82, R69, -INF , !P5 ;  /* 0xff80000045527808 */ /* 0x000fe40006800000 */
[----:B------:R-:W-:Y:S01]  /*e450*/  FMNMX.FTZ R86, R78, R63, !PT ;  /* 0x0000003f4e567209 */ /* 0x000fe20007810000 */
[--C-:B------:R-:W-:Y:S01]  /*e460*/  FFMA.FTZ R63, R48, UR11, -R55.reuse ;  /* 0x0000000b303f7c23 */ /* 0x100fe20008010837 */
[----:B------:R-:W-:Y:S01]  /*e470*/  FSEL R48, R71, -INF , !P4 ;  /* 0xff80000047307808 */ /* 0x000fe20006000000 */
[----:B------:R-:W-:Y:S01]  /*e480*/  FFMA.FTZ R71, R50, UR11, -R55 ;  /* 0x0000000b32477c23 */ /* 0x000fe20008010837 */
[----:B------:R-:W-:Y:S01]  /*e490*/  FMNMX.FTZ R86, R65, R86, !PT ;  /* 0x0000005641567209 */ /* 0x000fe20007810000 */
[----:B------:R-:W-:Y:S01]  /*e4a0*/  MUFU.EX2 R36, R36 ;  /* 0x0000002400247308 */ /* 0x000fe20000000800 */
[----:B------:R-:W-:-:S02]  /*e4b0*/  ISETP.GT.AND P5, PT, R83, 0x78, P1 ;  /* 0x000000785300780c */ /* 0x000fc40000fa4270 */
[----:B------:R-:W-:Y:S02]  /*e4c0*/  FMNMX.FTZ R67, R81, R86, !PT ;  /* 0x0000005651437209 */ /* 0x000fe40007810000 */
[----:B------:R-:W-:Y:S02]  /*e4d0*/  ISETP.GT.AND P1, PT, R83, 0x79, P1 ;  /* 0x000000795300780c */ /* 0x000fe40000f24270 */
[----:B------:R-:W-:Y:S01]  /*e4e0*/  FMNMX.FTZ R67, R82, R67, !PT ;  /* 0x0000004352437209 */ /* 0x000fe20007810000 */
[----:B------:R-:W-:Y:S01]  /*e4f0*/  MUFU.EX2 R38, R38 ;  /* 0x0000002600267308 */ /* 0x000fe20000000800 */
[----:B------:R-:W-:Y:S01]  /*e500*/  FSEL R83, R73, -INF , !P2 ;  /* 0xff80000049537808 */ /* 0x000fe20005000000 */
[----:B------:R-:W-:Y:S01]  /*e510*/  FFMA.FTZ R73, R76, UR11, -R55 ;  /* 0x0000000b4c497c23 */ /* 0x000fe20008010837 */
[----:B------:R-:W-:Y:S02]  /*e520*/  FMNMX.FTZ R50, R48, R67, !PT ;  /* 0x0000004330327209 */ /* 0x000fe40007810000 */
[----:B------:R-:W-:-:S02]  /*e530*/  ISETP.LT.OR P5, PT, R84, 0x79, P5 ;  /* 0x000000795400780c */ /* 0x000fc40002fa1670 */
[----:B------:R-:W-:Y:S01]  /*e540*/  FSEL R75, R75, -INF , !P3 ;  /* 0xff8000004b4b7808 */ /* 0x000fe20005800000 */
[----:B------:R0:W-:Y:S01]  /*e550*/  MUFU.EX2 R67, R71 ;  /* 0x0000004700437308 */ /* 0x0001e20000000800 */
[----:B------:R-:W-:Y:S02]  /*e560*/  FMNMX.FTZ R50, R83, R50, !PT ;  /* 0x0000003253327209 */ /* 0x000fe40007810000 */
[----:B------:R-:W-:Y:S02]  /*e570*/  ISETP.LT.OR P1, PT, R84, 0x7a, P1 ;  /* 0x0000007a5400780c */ /* 0x000fe40000f21670 */
[----:B------:R-:W-:Y:S02]  /*e580*/  FSEL R77, R77, -INF , !P5 ;  /* 0xff8000004d4d7808 */ /* 0x000fe40006800000 */
[----:B------:R-:W-:Y:S01]  /*e590*/  FMNMX.FTZ R50, R75, R50, !PT ;  /* 0x000000324b327209 */ /* 0x000fe20007810000 */
[----:B------:R-:W-:Y:S01]  /*e5a0*/  MUFU.EX2 R40, R40 ;  /* 0x0000002800287308 */ /* 0x000fe20000000800 */
[----:B------:R-:W-:-:S02]  /*e5b0*/  FSEL R80, R80, -INF , !P1 ;  /* 0xff80000050507808 */ /* 0x000fc40004800000 */
[----:B------:R-:W-:-:S04]  /*e5c0*/  FMNMX.FTZ R69, R77, R50, !PT ;  /* 0x000000324d457209 */ /* 0x000fc80007810000 */
[----:B------:R-:W-:Y:S01]  /*e5d0*/  FMNMX.FTZ R50, R80, R69, !PT ;  /* 0x0000004550327209 */ /* 0x000fe20007810000 */
[----:B------:R-:W-:Y:S04]  /*e5e0*/  MUFU.EX2 R42, R42 ;  /* 0x0000002a002a7308 */ /* 0x000fe80000000800 */
[----:B0-----:R-:W0:Y:S04]  /*e5f0*/  SHFL.BFLY PT, R71, R50, 0x2, 0x1f ;  /* 0x0c401f0032477f89 */ /* 0x001e2800000e0000 */
[----:B------:R0:W-:Y:S08]  /*e600*/  MUFU.EX2 R69, R56 ;  /* 0x0000003800457308 */ /* 0x0001f00000000800 */
[----:B------:R-:W-:Y:S08]  /*e610*/  MUFU.EX2 R44, R44 ;  /* 0x0000002c002c7308 */ /* 0x000ff00000000800 */
[----:B------:R-:W-:Y:S01]  /*e620*/  MUFU.EX2 R46, R46 ;  /* 0x0000002e002e7308 */ /* 0x000fe20000000800 */
[----:B0-----:R-:W-:Y:S01]  /*e630*/  FMNMX.FTZ R56, R50, R71, !PT ;  /* 0x0000004732387209 */ /* 0x001fe20007810000 */
[--C-:B------:R-:W-:Y:S01]  /*e640*/  FFMA.FTZ R71, R72, UR11, -R55.reuse ;  /* 0x0000000b48477c23 */ /* 0x100fe20008010837 */
[----:B------:R-:W-:Y:S01]  /*e650*/  FSEL R50, R30, RZ, P6 ;  /* 0x000000ff1e327208 */ /* 0x000fe20003000000 */
[--C-:B------:R-:W-:Y:S01]  /*e660*/  FFMA.FTZ R72, R74, UR11, -R55.reuse ;  /* 0x0000000b4a487c23 */ /* 0x100fe20008010837 */
[----:B------:R-:W-:Y:S01]  /*e670*/  FFMA.FTZ R55, R79, UR11, -R55 ;  /* 0x0000000b4f377c23 */ /* 0x000fe20008010837 */
[----:B------:R-:W0:Y:S02]  /*e680*/  SHFL.BFLY PT, R85, R56, 0x1, 0x1f ;  /* 0x0c201f0038557f89 */ /* 0x000e2400000e0000 */
[----:B------:R-:W-:Y:S01]  /*e690*/  MUFU.EX2 R63, R63 ;  /* 0x0000003f003f7308 */ /* 0x000fe20000000800 */
[----:B------:R-:W-:-:S04]  /*e6a0*/  FADD.FTZ R50, -R50, R11 ;  /* 0x0000000b32327221 */ /* 0x000fc80000010100 */
[----:B------:R-:W-:-:S03]  /*e6b0*/  FMUL.FTZ R11, R50, UR11 ;  /* 0x0000000b320b7c20 */ /* 0x000fc60008410000 */
[----:B------:R-:W-:Y:S08]  /*e6c0*/  MUFU.EX2 R52, R52 ;  /* 0x0000003400347308 */ /* 0x000ff00000000800 */
[----:B------:R-:W1:Y:S01]  /*e6d0*/  MUFU.EX2 R11, R11 ;  /* 0x0000000b000b7308 */ /* 0x000e620000000800 */
[----:B0-----:R-:W-:-:S07]  /*e6e0*/  FMNMX.FTZ R56, R56, R85, !PT ;  /* 0x0000005538387209 */ /* 0x001fce0007810000 */
        /* <DEDUP_REMOVED lines=14> */
[----:B-1----:R-:W-:Y:S01]  /*e7d0*/  FFMA.FTZ R24, R11, R5, R13 ;  /* 0x000000050b187223 */ /* 0x002fe2000001000d */
[----:B------:R-:W-:Y:S01]  /*e7e0*/  FMUL.FTZ R17, R17, UR11 ;  /* 0x0000000b11117c20 */ /* 0x000fe20008410000 */
[--C-:B------:R-:W-:Y:S01]  /*e7f0*/  FFMA.FTZ R27, R27, UR11, -R76.reuse ;  /* 0x0000000b1b1b7c23 */ /* 0x100fe2000801084c */
[----:B------:R-:W-:Y:S01]  /*e800*/  FFMA.FTZ R19, R39, UR11, -R76 ;  /* 0x0000000b27137c23 */ /* 0x000fe2000801084c */
[----:B------:R-:W-:Y:S01]  /*e810*/  FADD.FTZ R5, R15, R24 ;  /* 0x000000180f057221 */ /* 0x000fe20000010000 */
[--C-:B------:R-:W-:Y:S01]  /*e820*/  FFMA.FTZ R79, R29, UR11, -R76.reuse ;  /* 0x0000000b1d4f7c23 */ /* 0x100fe2000801084c */
[----:B------:R-:W-:Y:S01]  /*e830*/  MUFU.EX2 R50, R50 ;  /* 0x0000003200327308 */ /* 0x000fe20000000800 */
[--C-:B------:R-:W-:Y:S01]  /*e840*/  FFMA.FTZ R21, R31, UR11, -R76.reuse ;  /* 0x0000000b1f157c23 */ /* 0x100fe2000801084c */
[----:B------:R-:W-:Y:S01]  /*e850*/  FADD.FTZ R5, R18, R5 ;  /* 0x0000000512057221 */ /* 0x000fe20000010000 */
[--C-:B------:R-:W-:Y:S01]  /*e860*/  FFMA.FTZ R31, R47, UR11, -R76.reuse ;  /* 0x0000000b2f1f7c23 */ /* 0x100fe2000801084c */
[--C-:B------:R-:W-:Y:S01]  /*e870*/  FFMA.FTZ R33, R33, UR11, -R76.reuse ;  /* 0x0000000b21217c23 */ /* 0x100fe2000801084c */
[--C-:B------:R-:W-:Y:S01]  /*e880*/  FFMA.FTZ R35, R35, UR11, -R76.reuse ;  /* 0x0000000b23237c23 */ /* 0x100fe2000801084c */
[----:B------:R-:W-:Y:S01]  /*e890*/  FADD.FTZ R5, R20, R5 ;  /* 0x0000000514057221 */ /* 0x000fe20000010000 */
        /* <DEDUP_REMOVED lines=15> */
[----:B------:R-:W-:-:S02]  /*e990*/  FFMA.FTZ R77, R77, UR11, -R76 ;  /* 0x0000000b4d4d7c23 */ /* 0x000fc4000801084c */
[----:B------:R-:W3:Y:S01]  /*e9a0*/  MUFU.EX2 R84, R84 ;  /* 0x0000005400547308 */ /* 0x000ee20000000800 */
        /* <DEDUP_REMOVED lines=8> */
[----:B---3--:R-:W-:Y:S01]  /*ea30*/  FADD.FTZ R47, R84, R39 ;  /* 0x00000027542f7221 */ /* 0x008fe20000010000 */
[----:B------:R-:W-:Y:S01]  /*ea40*/  FADD.FTZ R4, R28, R5 ;  /* 0x000000051c047221 */ /* 0x000fe20000010000 */
[--C-:B------:R-:W-:Y:S01]  /*ea50*/  FFMA.FTZ R39, R57, UR11, -R76.reuse ;  /* 0x0000000b39277c23 */ /* 0x100fe2000801084c */
[----:B------:R-:W-:Y:S02]  /*ea60*/  FFMA.FTZ R57, R83, UR11, -R76 ;  /* 0x0000000b53397c23 */ /* 0x000fe4000801084c */
[----:B------:R-:W-:Y:S02]  /*ea70*/  FADD.FTZ R5, R45, R4 ;  /* 0x000000042d057221 */ /* 0x000fe40000010000 */
[----:B------:R-:W3:Y:S01]  /*ea80*/  MUFU.EX2 R27, R27 ;  /* 0x0000001b001b7308 */ /* 0x000ee20000000800 */
[----:B0-----:R-:W-:Y:S01]  /*ea90*/  FADD.FTZ R24, R22, R47 ;  /* 0x0000002f16187221 */ /* 0x001fe20000010000 */
[----:B------:R-:W-:Y:S01]  /*eaa0*/  FADD.FTZ R5, R32, R5 ;  /* 0x0000000520057221 */ /* 0x000fe20000010000 */
[--C-:B------:R-:W-:Y:S01]  /*eab0*/  FFMA.FTZ R47, R61, UR11, -R76.reuse ;  /* 0x0000000b3d2f7c23 */ /* 0x100fe2000801084c */
[--C-:B------:R-:W-:Y:S01]  /*eac0*/  FFMA.FTZ R61, R78, UR11, -R76.reuse ;  /* 0x0000000b4e3d7c23 */ /* 0x100fe2000801084c */
[----:B------:R-:W-:Y:S01]  /*ead0*/  FFMA.FTZ R76, R80, UR11, -R76 ;  /* 0x0000000b504c7c23 */ /* 0x000fe2000801084c */
[----:B------:R-:W-:-:S02]  /*eae0*/  FADD.FTZ R5, R34, R5 ;  /* 0x0000000522057221 */ /* 0x000fc40000010000 */
        /* <DEDUP_REMOVED lines=10> */
[----:B------:R-:W-:-:S06]  /*eb90*/  FADD.FTZ R5, R44, R5 ;  /* 0x000000052c057221 */ /* 0x000fcc0000010000 */
        /* <DEDUP_REMOVED lines=13> */
[----:B-1----:R-:W-:Y:S01]  /*ec70*/  FADD.FTZ R49, R43, R24 ;  /* 0x000000182b317221 */ /* 0x002fe20000010000 */
[----:B------:R-:W-:-:S04]  /*ec80*/  FADD.FTZ R24, R46, R5 ;  /* 0x000000052e187221 */ /* 0x000fc80000010000 */
[----:B------:R-:W-:Y:S02]  /*ec90*/  FADD.FTZ R24, R63, R24 ;  /* 0x000000183f187221 */ /* 0x000fe40000010000 */
        /* <DEDUP_REMOVED lines=53> */
[----:B---3--:R-:W-:-:S03]  /*eff0*/  FADD.FTZ R5, R55, R24 ;  /* 0x0000001837057221 */ /* 0x008fc60000010000 */
[----:B0-----:R-:W-:Y:S01]  /*f000*/  FADD.FTZ R4, R76, R49 ;  /* 0x000000314c047221 */ /* 0x001fe20000010000 */
[----:B------:R-:W-:Y:S06]  /*f010*/  @!P0 BRA `(.L_x_10930) ;  /* 0x0000000000048947 */ /* 0x000fec0003800000 */
[----:B------:R-:W-:Y:S01]  /*f020*/  BPT.TRAP 0x1 ;  /* 0x000000040000795c */ /* 0x000fe20000300000 */
.L_x_10930:
[----:B------:R-:W0:Y:S01]  /*f030*/  S2UR UR10, SR_CgaCtaId ;  /* 0x00000000000a79c3 */ /* 0x000e220000008800 */
[----:B------:R-:W-:Y:S01]  /*f040*/  ULEA UR7, UR7, UR38, 0x3 ;  /* 0x0000002607077291 */ /* 0x000fe2000f8e183f */
[----:B------:R-:W-:Y:S01]  /*f050*/  F2FP.BF16.F32.PACK_AB R49, R85, R50 ;  /* 0x000000325531723e */ /* 0x000fe200000010ff */
[----:B------:R-:W-:Y:S01]  /*f060*/  UMOV UR30, UR5 ;  /* 0x00000005001e7c82 */ /* 0x000fe20008000000 */
[----:B------:R-:W-:Y:S01]  /*f070*/  F2FP.BF16.F32.PACK_AB R48, R15, R13 ;  /* 0x0000000d0f30723e */ /* 0x000fe200000010ff */
[----:B------:R-:W-:Y:S01]  /*f080*/  UIADD3 UR7, UR7, 0x2d860, URZ ;  /* 0x0002d86007077890 */ /* 0x000fe2000fffe03f */
        /* <DEDUP_REMOVED lines=34> */
[----:B------:R0:W-:Y:S01]  /*f2b0*/  STSM.16.M88.4 [R140], R24 ;  /* 0x000000188c007844 */ /* 0x0001e20000000200 */
[----:B------:R-:W-:Y:S01]  /*f2c0*/  F2FP.BF16.F32.PACK_AB R15, R87, R37 ;  /* 0x00000025570f723e */ /* 0x000fe200000010ff */
[----:B------:R-:W-:Y:S01]  /*f2d0*/  FMUL.FTZ R113, R113, R11 ;  /* 0x0000000b71717220 */ /* 0x000fe20000410000 */
[----:B------:R-:W-:Y:S01]  /*f2e0*/  F2FP.BF16.F32.PACK_AB R20, R58, R69 ;  /* 0x000000453a14723e */ /* 0x000fe200000010ff */
[----:B------:R-:W-:Y:S01]  /*f2f0*/  STSM.16.M88.4 [R6], R32 ;  /* 0x0000002006007844 */ /* 0x000fe20000000200 */
[----:B------:R-:W-:Y:S01]  /*f300*/  F2FP.BF16.F32.PACK_AB R21, R86, R39 ;  /* 0x000000275615723e */ /* 0x000fe200000010ff */
[----:B------:R-:W-:Y:S01]  /*f310*/  FMUL.FTZ R116, R116, R11 ;  /* 0x0000000b74747220 */ /* 0x000fe20000410000 */
[----:B------:R-:W-:Y:S01]  /*f320*/  F2FP.BF16.F32.PACK_AB R22, R62, R60 ;  /* 0x0000003c3e16723e */ /* 0x000fe200000010ff */
[----:B------:R-:W-:Y:S01]  /*f330*/  STSM.16.M88.4 [R3], R40 ;  /* 0x0000002803007844 */ /* 0x000fe20000000200 */
[----:B------:R-:W-:Y:S01]  /*f340*/  F2FP.BF16.F32.PACK_AB R23, R61, R47 ;  /* 0x0000002f3d17723e */ /* 0x000fe200000010ff */
[----:B------:R-:W-:Y:S01]  /*f350*/  FMUL.FTZ R117, R117, R11 ;  /* 0x0000000b75757220 */ /* 0x000fe20000410000 */
[----:B------:R-:W-:Y:S01]  /*f360*/  F2FP.BF16.F32.PACK_AB R64, R66, R64 ;  /* 0x000000404240723e */ /* 0x000fe200000010ff */
[----:B------:R1:W-:Y:S01]  /*f370*/  STSM.16.M88.4 [R0+0x27800], R12 ;  /* 0x0278000c00007844 */ /* 0x0003e20000000200 */
[----:B------:R-:W-:Y:S01]  /*f380*/  F2FP.BF16.F32.PACK_AB R65, R65, R53 ;  /* 0x000000354141723e */ /* 0x000fe200000010ff */
[-C--:B------:R-:W-:Y:S01]  /*f390*/  FMUL.FTZ R120, R120, R11.reuse ;  /* 0x0000000b78787220 */ /* 0x080fe20000410000 */
[----:B------:R-:W-:Y:S01]  /*f3a0*/  F2FP.BF16.F32.PACK_AB R66, R70, R68 ;  /* 0x000000444642723e */ /* 0x000fe200000010ff */
[----:B------:R3:W-:Y:S01]  /*f3b0*/  STSM.16.M88.4 [R141], R20 ;  /* 0x000000148d007844 */ /* 0x0007e20000000200 */
[----:B------:R-:W-:Y:S01]  /*f3c0*/  F2FP.BF16.F32.PACK_AB R67, R59, R54 ;  /* 0x000000363b43723e */ /* 0x000fe200000010ff */
[----:B------:R-:W-:Y:S01]  /*f3d0*/  FMUL.FTZ R121, R121, R11 ;  /* 0x0000000b79797220 */ /* 0x000fe20000410000 */
[----:B0-----:R-:W-:Y:S01]  /*f3e0*/  F2FP.BF16.F32.PACK_AB R24, R72, R71 ;  /* 0x000000474818723e */ /* 0x001fe200000010ff */
[----:B------:R-:W-:Y:S01]  /*f3f0*/  FMUL.FTZ R124, R124, R11 ;  /* 0x0000000b7c7c7220 */ /* 0x000fe20000410000 */
[----:B------:R-:W-:Y:S01]  /*f400*/  F2FP.BF16.F32.PACK_AB R25, R75, R57 ;  /* 0x000000394b19723e */ /* 0x000fe200000010ff */
[----:B------:R3:W-:Y:S01]  /*f410*/  STSM.16.M88.4 [R6+0x6000], R64 ;  /* 0x0060004006007844 */ /* 0x0007e20000000200 */
[----:B------:R-:W-:Y:S01]  /*f420*/  F2FP.BF16.F32.PACK_AB R26, R55, R73 ;  /* 0x00000049371a723e */ /* 0x000fe200000010ff */
[----:B------:R-:W-:Y:S01]  /*f430*/  FMUL.FTZ R125, R125, R11 ;  /* 0x0000000b7d7d7220 */ /* 0x000fe20000410000 */
[----:B------:R-:W-:Y:S01]  /*f440*/  F2FP.BF16.F32.PACK_AB R27, R76, R77 ;  /* 0x0000004d4c1b723e */ /* 0x000fe200000010ff */
[-C--:B------:R-:W-:Y:S01]  /*f450*/  FMUL.FTZ R128, R128, R11.reuse ;  /* 0x0000000b80807220 */ /* 0x080fe20000410000 */
[----:B------:R-:W-:Y:S01]  /*f460*/  R2UR UR10, R146 ;  /* 0x00000000920a72ca */ /* 0x000fe200000e0000 */
        /* <DEDUP_REMOVED lines=17> */
[----:B------:R-:W-:Y:S01]  /*f580*/  ISETP.GT.AND P1, PT, R10, UR10, PT ;  /* 0x0000000a0a007c0c */ /* 0x000fe2000bf24270 */
        /* <DEDUP_REMOVED lines=18> */
[----:B-1----:R-:W-:Y:S02]  /*f6b0*/  IMAD.MOV.U32 R12, RZ, RZ, R56 ;  /* 0x000000ffff0c7224 */ /* 0x002fe400078e0038 */
[----:B------:R-:W-:Y:S01]  /*f6c0*/  IMAD.MOV.U32 R11, RZ, RZ, R30 ;  /* 0x000000ffff0b7224 */ /* 0x000fe200078e001e */
[----:B0-----:R-:W-:Y:S01]  /*f6d0*/  NOP ;  /* 0x0000000000007918 */ /* 0x001fe20000000000 */
[----:B---3--:R-:W-:Y:S05]  /*f6e0*/  @P1 BRA `(.L_x_10931) ;  /* 0xffffffc400a01947 */ /* 0x008fea000383ffff */
.L_x_10912:
[----:B------:R-:W-:Y:S06]  /*f6f0*/  BAR.ARV 0x8, 0x200 ;  /* 0x0208000000007b1d */ /* 0x000fec0000002000 */
[----:B------:R-:W-:Y:S05]  /*f700*/  @!P0 BRA `(.L_x_10932) ;  /* 0x0000000000048947 */ /* 0x000fea0003800000 */
[----:B------:R-:W-:Y:S01]  /*f710*/  BPT.TRAP 0x1 ;  /* 0x000000040000795c */ /* 0x000fe20000300000 */
.L_x_10932:
[----:B------:R-:W-:Y:S01]  /*f720*/  ULEA UR6, UR4, UR38, 0x3 ;  /* 0x0000002604067291 */ /* 0x000fe2000f8e183f */
[----:B0-----:R-:W-:-:S05]  /*f730*/  IMAD.U32 R0, RZ, RZ, UR5 ;  /* 0x00000005ff007e24 */ /* 0x001fca000f8e00ff */
[----:B------:R-:W-:-:S04]  /*f740*/  SHF.L.U32 R0, R0, 0x1f, RZ ;  /* 0x0000001f00007819 */ /* 0x000fc800000006ff */
[----:B------:R0:W1:Y:S01]  /*f750*/  SYNCS.PHASECHK.TRANS64.TRYWAIT P1, [UR6+0x2d850], R0 ;  /* 0x02d85000ff0075a7 */ /* 0x0000620008020146 */
[----:B------:R-:W-:Y:S05]  /*f760*/  @!P0 BRA `(.L_x_10933) ;  /* 0x0000000000048947 */ /* 0x000fea0003800000 */
[----:B------:R-:W-:Y:S01]  /*f770*/  BPT.TRAP 0x1 ;  /* 0x000000040000795c */ /* 0x000fe20000300000 */
.L_x_10933:
[----:B-1----:R-:W-:Y:S05]  /*f780*/  @P1 BRA `(.L_x_10934) ;  /* 0x0000000000081947 */ /* 0x002fea0003800000 */
[----:B------:R-:W1:Y:S02]  /*f790*/  SYNCS.PHASECHK.TRANS64.TRYWAIT P1, [UR6+0x2d850], R0 ;  /* 0x02d85000ff0075a7 */ /* 0x000e640008020146 */
[----:B-1----:R-:W-:Y:S05]  /*f7a0*/  @!P1 BRA `(.L_x_10935) ;  /* 0x0000006000349947 */ /* 0x002fea0003800000 */
.L_x_10934:
[----:B------:R-:W-:Y:S01]  /*f7b0*/  UIADD3 UR38, UR38, 0x400, URZ ;  /* 0x0000040026267890 */ /* 0x000fe2000fffe03f */
[----:B------:R-:W-:Y:S01]  /*f7c0*/  R2UR UR5, R145 ;  /* 0x00000000910572ca */ /* 0x000fe200000e0000 */
[----:B------:R-:W-:Y:S01]  /*f7d0*/  WARPGROUP.ARRIVE ;  /* 0x00000000000079c5 */ /* 0x000fe20000000000 */
[----:B------:R-:W-:Y:S01]  /*f7e0*/  UMOV UR13, 0x40000040 ;  /* 0x40000040000d7882 */ /* 0x000fe20000000000 */
[----:B------:R-:W-:Y:S01]  /*f7f0*/  USHF.R.U32.HI UR38, URZ, 0x4, UR38 ;  /* 0x000000043f267899 */ /* 0x000fe20008011626 */
[----:B01----:R-:W0:Y:S01]  /*f800*/  SHFL.BFLY PT, R0, R5, 0x2, 0x1f ;  /* 0x0c401f0005007f89 */ /* 0x003e2200000e0000 */
[----:B------:R-:W-:Y:S01]  /*f810*/  UMOV UR15, 0x80000020 ;  /* 0x80000020000f7882 */ /* 0x000fe20000000000 */
[----:B------:R-:W-:Y:S01]  /*f820*/  IMAD.MOV.U32 R6, RZ, RZ, RZ ;  /* 0x000000ffff067224 */ /* 0x000fe200078e00ff */
[----:B------:R-:W-:Y:S01]  /*f830*/  ULOP3.LUT UR38, UR38, 0x3fff, URZ, 0xc0, !UPT ;  /* 0x00003fff26267892 */ /* 0x000fe2000f8ec03f */
[----:B------:R-:W1:Y:S01]  /*f840*/  SHFL.BFLY PT, R3, R4, 0x2, 0x1f ;  /* 0x0c401f0004037f89 */ /* 0x000e6200000e0000 */
[----:B------:R-:W-:-:S02]  /*f850*/  IMAD.U32 R10, RZ, RZ, UR11 ;  /* 0x0000000bff0a7e24 */ /* 0x000fc4000f8e00ff */
        /* <DEDUP_REMOVED lines=8> */
[----:B0-----:R-:W-:Y:S01]  /*f8e0*/  FADD.FTZ R0, R0, R5 ;  /* 0x0000000500007221 */ /* 0x001fe20000010000 */
[----:B------:R-:W-:Y:S01]  /*f8f0*/  UMOV UR13, 0x40000040 ;  /* 0x40000040000d7882 */ /* 0x000fe20000000000 */
[----:B------:R-:W-:Y:S01]  /*f900*/  UMOV UR15, 0x80000020 ;  /* 0x80000020000f7882 */ /* 0x000fe20000000000 */
[----:B------:R-:W-:-:S02]  /*f910*/  IMAD.U32 R5, RZ, RZ, UR11 ;  /* 0x0000000bff057e24 */ /* 0x000fc4000f8e00ff */
[----:B-1----:R-:W-:Y:S02]  /*f920*/  FADD.FTZ R2, R3, R4 ;  /* 0x0000000403027221 */ /* 0x002fe40000010000 */
[----:B------:R-:W0:Y:S04]  /*f930*/  SHFL.BFLY PT, R3, R0, 0x1, 0x1f ;  /* 0x0c201f0000037f89 */ /* 0x000e2800000e0000 */
[----:B------:R-:W1:Y:S01]  /*f940*/  SHFL.BFLY PT, R7, R2, 0x1, 0x1f ;  /* 0x0c201f0002077f89 */ /* 0x000e6200000e0000 */
[----:B0-----:R-:W-:Y:S01]  /*f950*/  FADD.FTZ R8, R0, R3 ;  /* 0x0000000300087221 */ /* 0x001fe20000010000 */
[----:B------:R-:W-:Y:S02]  /*f960*/  IMAD.MOV.U32 R3, RZ, RZ, RZ ;  /* 0x000000ffff037224 */ /* 0x000fe400078e00ff */
[----:B------:R-:W-:-:S02]  /*f970*/  IMAD.MOV.U32 R0, RZ, RZ, -0x800000 ;  /* 0xff800000ff007424 */ /* 0x000fc400078e00ff */
        /* <DEDUP_REMOVED lines=60> */
[----:B0--34-:R-:W-:Y:S05]  /*fd40*/  @!P0 BRA `(.L_x_10936) ;  /* 0x0000000000048947 */ /* 0x019fea0003800000 */
[----:B------:R-:W-:Y:S01]  /*fd50*/  BPT.TRAP 0x1 ;  /* 0x000000040000795c */ /* 0x000fe20000300000 */
.L_x_10936:
        /* <DEDUP_REMOVED lines=53> */
.L_x_10858:
[----:B------:R-:W-:Y:S05]  /*100b0*/  @P0 BRA `(.L_x_10937) ;  /* 0x0000001000940947 */ /* 0x000fea0003800000 */
[----:B------:R-:W3:Y:S01]  /*100c0*/  LDL R4, [R1+0x4] ;  /* 0x0000040001047983 */ /* 0x000ee20000100800 */
[----:B------:R-:W0:Y:S01]  /*100d0*/  LDC R7, c[0x0][0xbe8] ;  /* 0x0002fa00ff077b82 */ /* 0x000e220000000800 */
[----:B------:R-:W-:Y:S01]  /*100e0*/  ULDC.64 UR8, c[0x0][0xbd0] ;  /* 0x0002f40000087ab9 */ /* 0x000fe20000000a00 */
[----:B------:R-:W-:Y:S01]  /*100f0*/  BSSY B0, `(.L_x_10938) ;  /* 0x00000d5000007945 */ /* 0x000fe20003800000 */
[----:B------:R-:W1:Y:S01]  /*10100*/  S2R R3, SR_TID.X ;  /* 0x0000000000037919 */ /* 0x000e620000002100 */
[----:B------:R-:W4:Y:S04]  /*10110*/  S2R R21, SR_CTAID.X ;  /* 0x0000000000157919 */ /* 0x000f280000002500 */
[----:B------:R-:W5:Y:S08]  /*10120*/  S2UR UR12, SR_CTAID.Z ;  /* 0x00000000000c79c3 */ /* 0x000f700000002700 */
[----:B------:R-:W2:Y:S08]  /*10130*/  LDC.64 R14, c[0x0][0xbd8] ;  /* 0x0002f600ff0e7b82 */ /* 0x000eb00000000a00 */
[----:B------:R-:W-:Y:S01]  /*10140*/  BAR.SYNC.DEFER_BLOCKING 0x1, 0x180 ;  /* 0x0046000000007b1d */ /* 0x000fe20000010000 */
[----:B0-----:R-:W-:-:S07]  /*10150*/  ISETP.NE.AND P0, PT, R7, 0x1, PT ;  /* 0x000000010700780c */ /* 0x001fce0003f05270 */
[----:B------:R-:W0:Y:S01]  /*10160*/  S2UR UR11, SR_CTAID.Y ;  /* 0x00000000000b79c3 */ /* 0x000e220000002600 */
[----:B-----5:R-:W-:-:S07]  /*10170*/  USHF.R.S32.HI UR10, URZ, 0x1f, UR12 ;  /* 0x0000001f3f0a7899 */ /* 0x020fce000801140c */
[----:B------:R-:W0:Y:S08]  /*10180*/  LDC R20, c[0x0][0xc50] ;  /* 0x00031400ff147b82 */ /* 0x000e300000000800 */
[----:B------:R-:W5:Y:S08]  /*10190*/  LDC.64 R18, c[0x0][0xb40] ;  /* 0x0002d000ff127b82 */ /* 0x000f700000000a00 */
[----:B------:R-:W5:Y:S08]  /*101a0*/  @P0 LDC R16, c[0x0][0xbf0] ;  /* 0x0002fc00ff100b82 */ /* 0x000f700000000800 */
[----:B------:R-:W5:Y:S08]  /*101b0*/  @P0 LDC R25, c[0x0][0xbec] ;  /* 0x0002fb00ff190b82 */ /* 0x000f700000000800 */
[----:B------:R-:W5:Y:S01]  /*101c0*/  @P0 LDC R22, c[0x0][0xbf0] ;  /* 0x0002fc00ff160b82 */ /* 0x000f620000000800 */
[----:B---3--:R-:W-:Y:S01]  /*101d0*/  R2UR UR13, R4 ;  /* 0x00000000040d72ca */ /* 0x008fe200000e0000 */
[----:B-1----:R-:W-:-:S05]  /*101e0*/  VIADD R4, R3, 0xffffff80 ;  /* 0xffffff8003047836 */ /* 0x002fca0000000000 */
[----:B------:R-:W-:-:S04]  /*101f0*/  SHF.R.S32.HI R5, RZ, 0x1f, R4 ;  /* 0x0000001fff057819 */ /* 0x000fc80000011404 */
[CC--:B------:R-:W-:Y:S02]  /*10200*/  LEA.HI R8, R5.reuse, R4.reuse, RZ, 0x7 ;  /* 0x0000000405087211 */ /* 0x0c0fe400078f38ff */
[----:B------:R-:W-:Y:S01]  /*10210*/  LEA.HI R9, R5, R4, RZ, 0x2 ;  /* 0x0000000405097211 */ /* 0x000fe200078f10ff */
[----:B------:R-:W-:Y:S01]  /*10220*/  USHF.R.S32.HI UR7, URZ, 0x1f, UR13 ;  /* 0x0000001f3f077899 */ /* 0x000fe2000801140d */
[----:B------:R-:W-:Y:S01]  /*10230*/  LOP3.LUT R3, R8, 0xffffff80, RZ, 0xc0, !PT ;  /* 0xffffff8008037812 */ /* 0x000fe200078ec0ff */
[----:B------:R-:W-:Y:S01]  /*10240*/  UIMAD.WIDE.U32 UR4, UR13, UR8, URZ ;  /* 0x000000080d0472a5 */ /* 0x000fe2000f8e003f */
[----:B------:R-:W-:Y:S01]  /*10250*/  SHF.R.S32.HI R8, RZ, 0x7, R8 ;  /* 0x00000007ff087819 */ /* 0x000fe20000011408 */
[----:B------:R-:W-:Y:S01]  /*10260*/  UIMAD UR6, UR7, UR8, URZ ;  /* 0x00000008070672a4 */ /* 0x000fe2000f8e023f */
[----:B------:R-:W-:Y:S01]  /*10270*/  LOP3.LUT R9, R9, 0xfffffffc, RZ, 0xc0, !PT ;  /* 0xfffffffc09097812 */ /* 0x000fe200078ec0ff */
[----:B------:R-:W-:Y:S02]  /*10280*/  IMAD.IADD R3, R4, 0x1, -R3 ;  /* 0x0000000104037824 */ /* 0x000fe400078e0a03 */
[----:B------:R-:W-:Y:S01]  /*10290*/  IMAD.HI R5, R8, 0x55555556, RZ ;  /* 0x5555555608057827 */ /* 0x000fe200078e02ff */
[----:B------:R-:W-:-:S02]  /*102a0*/  UIMAD UR6, UR13, UR9, UR6 ;  /* 0x000000090d0672a4 */ /* 0x000fc4000f8e0206 */
[----:B------:R-:W-:Y:S01]  /*102b0*/  SHF.R.S32.HI R10, RZ, 0x1f, R3 ;  /* 0x0000001fff0a7819 */ /* 0x000fe20000011403 */
[----:B------:R-:W-:Y:S01]  /*102c0*/  IMAD.IADD R13, R4, 0x1, -R9 ;  /* 0x00000001040d7824 */ /* 0x000fe200078e0a09 */
[----:B------:R-:W-:Y:S01]  /*102d0*/  LEA.HI R5, R5, R5, RZ, 0x1 ;  /* 0x0000000505057211 */ /* 0x000fe200078f08ff */
[----:B------:R-:W-:Y:S01]  /*102e0*/  UIADD3 UR6, UR5, UR6, URZ ;  /* 0x0000000605067290 */ /* 0x000fe2000fffe03f */
[CC--:B------:R-:W-:Y:S01]  /*102f0*/  LEA.HI R6, R10.reuse, R3.reuse, RZ, 0x2 ;  /* 0x000000030a067211 */ /* 0x0c0fe200078f10ff */
[----:B------:R-:W-:Y:S01]  /*10300*/  ULDC.64 UR8, c[0x0][0xb38] ;  /* 0x0002ce0000087ab9 */ /* 0x000fe20000000a00 */
[----:B------:R-:W-:Y:S01]  /*10310*/  LEA.HI R10, R10, R3, RZ, 0x5 ;  /* 0x000000030a0a7211 */ /* 0x000fe200078f28ff */
[----:B------:R-:W-:Y:S01]  /*10320*/  IMAD R9, R5, -0x3, R8 ;  /* 0xfffffffd05097824 */ /* 0x000fe200078e0208 */
[--C-:B------:R-:W-:Y:S01]  /*10330*/  SHF.R.S32.HI R11, RZ, 0x2, R6.reuse ;  /* 0x00000002ff0b7819 */ /* 0x100fe20000011406 */
[----:B------:R-:W-:Y:S01]  /*10340*/  UIMAD UR7, UR7, UR8, URZ ;  /* 0x00000008070772a4 */ /* 0x000fe2000f8e023f */
[----:B------:R-:W-:Y:S01]  /*10350*/  SHF.R.S32.HI R12, RZ, 0x1f, R6 ;  /* 0x0000001fff0c7819 */ /* 0x000fe20000011406 */
[----:B------:R-:W-:Y:S01]  /*10360*/  IMAD R17, RZ, RZ, -UR13 ;  /* 0x8000000dff117e24 */ /* 0x000fe2000f8e02ff */
[----:B------:R-:W-:-:S02]  /*10370*/  LEA.HI R5, R13, R13, RZ, 0x1 ;  /* 0x0000000d0d057211 */ /* 0x000fc400078f08ff */
[----:B------:R-:W-:Y:S01]  /*10380*/  LEA.HI R12, R12, R11, RZ, 0x3 ;  /* 0x0000000b0c0c7211 */ /* 0x000fe200078f18ff */
[----:B0-----:R-:W-:Y:S01]  /*10390*/  IMAD R23, R20, R17, UR11 ;  /* 0x0000000b14177e24 */ /* 0x001fe2000f8e0211 */
[----:B------:R-:W-:Y:S02]  /*103a0*/  LOP3.LUT R8, R5, 0x1ffffffe, RZ, 0xc0, !PT ;  /* 0x1ffffffe05087812 */ /* 0x000fe400078ec0ff */
[----:B------:R-:W-:Y:S02]  /*103b0*/  LOP3.LUT R12, R12, 0xfffffff8, RZ, 0xc0, !PT ;  /* 0xfffffff80c0c7812 */ /* 0x000fe400078ec0ff */
[----:B------:R-:W-:Y:S02]  /*103c0*/  SHF.R.S32.HI R5, RZ, 0x5, R10 ;  /* 0x00000005ff057819 */ /* 0x000fe4000001140a */
[----:B------:R-:W-:Y:S01]  /*103d0*/  LOP3.LUT R6, R6, 0x7ffffffc, RZ, 0xc0, !PT ;  /* 0x7ffffffc06067812 */ /* 0x000fe200078ec0ff */
[----:B------:R-:W-:Y:S02]  /*103e0*/  IMAD.IADD R4, R11, 0x1, -R12 ;  /* 0x000000010b047824 */ /* 0x000fe400078e0a0c */
[----:B------:R-:W-:-:S02]  /*103f0*/  IMAD.IADD R11, R13, 0x1, -R8 ;  /* 0x000000010d0b7824 */ /* 0x000fc400078e0a08 */
[----:B------:R-:W0:Y:S01]  /*10400*/  @P0 LDC R13, c[0x0][0xbec] ;  /* 0x0002fb00ff0d0b82 */ /* 0x000e220000000800 */
[----:B------:R-:W-:Y:S02]  /*10410*/  IMAD R8, R5, 0x10, R4 ;  /* 0x0000001005087824 */ /* 0x000fe400078e0204 */
[----:B------:R-:W-:Y:S02]  /*10420*/  IMAD.U32 R5, RZ, RZ, UR5 ;  /* 0x00000005ff057e24 */ /* 0x000fe4000f8e00ff */
[----:B------:R-:W-:Y:S02]  /*10430*/  IMAD R10, R9, 0x40, R8 ;  /* 0x00000040090a7824 */ /* 0x000fe400078e0208 */
[----:B------:R-:W-:Y:S01]  /*10440*/  IMAD.U32 R4, RZ, RZ, UR4 ;  /* 0x00000004ff047e24 */ /* 0x000fe2000f8e00ff */
[----:B------:R-:W-:Y:S01]  /*10450*/  UIMAD.WIDE.U32 UR4, UR13, UR8, URZ ;  /* 0x000000080d0472a5 */ /* 0x000fe2000f8e003f */
[----:B------:R-:W-:Y:S01]  /*10460*/  IMAD.U32 R5, RZ, RZ, UR6 ;  /* 0x00000006ff057e24 */ /* 0x000fe2000f8e00ff */
[----:B------:R-:W-:Y:S01]  /*10470*/  UIMAD UR6, UR13, UR9, UR7 ;  /* 0x000000090d0672a4 */ /* 0x000fe2000f8e0207 */
[----:B--2---:R-:W-:-:S02]  /*10480*/  IMAD R12, R14, UR10, RZ ;  /* 0x0000000a0e0c7c24 */ /* 0x004fc4000f8e02ff */
[----:B------:R-:W-:Y:S01]  /*10490*/  IMAD R8, R11, 0x8, R10 ;  /* 0x000000080b087824 */ /* 0x000fe200078e020a */
[----:B------:R-:W-:Y:S01]  /*104a0*/  UIADD3 UR6, UR5, UR6, URZ ;  /* 0x0000000605067290 */ /* 0x000fe2000fffe03f */
[----:B------:R-:W-:Y:S01]  /*104b0*/  IMAD R15, R15, UR12, R12 ;  /* 0x0000000c0f0f7c24 */ /* 0x000fe2000f8e020c */
[----:B------:R-:W-:Y:S01]  /*104c0*/  ULDC.64 UR8, c[0x0][0xb28] ;  /* 0x0002ca0000087ab9 */ /* 0x000fe20000000a00 */
[----:B----4-:R-:W-:Y:S02]  /*104d0*/  IMAD R12, R21, 0xc0, R8 ;  /* 0x000000c0150c7824 */ /* 0x010fe400078e0208 */
[----:B------:R-:W-:-:S04]  /*104e0*/  IMAD.WIDE.U32 R4, R14, UR12, R4 ;  /* 0x0000000c0e047c25 */ /* 0x000fc8000f8e0004 */
[----:B------:R-:W-:Y:S02]  /*104f0*/  IMAD.U32 R9, RZ, RZ, UR5 ;  /* 0x00000005ff097e24 */ /* 0x000fe4000f8e00ff */
[----:B0-----:R-:W-:-:S04]  /*10500*/  @P0 IMAD.HI.U32 R13, R12, R13, RZ ;  /* 0x0000000d0c0d0227 */ /* 0x001fc800078e00ff */
[----:B------:R-:W-:Y:S01]  /*10510*/  IMAD.U32 R8, RZ, RZ, UR4 ;  /* 0x00000004ff087e24 */ /* 0x000fe2000f8e00ff */
[----:B------:R-:W-:Y:S01]  /*10520*/  ULDC.64 UR4, c[0x0][0xbe0] ;  /* 0x0002f80000047ab9 */ /* 0x000fe20000000a00 */
[----:B------:R-:W-:Y:S01]  /*10530*/  IMAD.U32 R9, RZ, RZ, UR6 ;  /* 0x00000006ff097e24 */ /* 0x000fe2000f8e00ff */
[----:B------:R-:W-:Y:S01]  /*10540*/  ULDC.64 UR6, c[0x0][0xb48] ;  /* 0x0002d20000067ab9 */ /* 0x000fe20000000a00 */
[----:B-----5:R-:W-:Y:S02]  /*10550*/  IMAD R14, R18, UR10, RZ ;  /* 0x0000000a120e7c24 */ /* 0x020fe4000f8e02ff */
[----:B------:R-:W-:Y:S01]  /*10560*/  IMAD.MOV.U32 R11, RZ, RZ, R12 ;  /* 0x000000ffff0b7224 */ /* 0x000fe200078e000c */
[----:B------:R-:W-:Y:S01]  /*10570*/  @P0 SHF.R.U32.HI R11, RZ, R16, R13 ;  /* 0x00000010ff0b0219 */ /* 0x000fe2000001160d */
[----:B------:R-:W-:Y:S01]  /*10580*/  IMAD.IADD R5, R5, 0x1, R15 ;  /* 0x0000000105057824 */ /* 0x000fe200078e020f */
[----:B------:R-:W-:Y:S01]  /*10590*/  SHF.R.S32.HI R16, RZ, 0x1f, R23 ;  /* 0x0000001fff107819 */ /* 0x000fe20000011417 */
[----:B------:R-:W-:-:S02]  /*105a0*/  IMAD R15, R19, UR12, R14 ;  /* 0x0000000c130f7c24 */ /* 0x000fc4000f8e020e */
[----:B------:R-:W-:-:S04]  /*105b0*/  IMAD.WIDE.U32 R8, R18, UR12, R8 ;  /* 0x0000000c12087c25 */ /* 0x000fc8000f8e0008 */
[----:B------:R-:W-:-:S04]  /*105c0*/  @P0 IMAD.HI.U32 R25, R12, R25, RZ ;  /* 0x000000190c190227 */ /* 0x000fc800078e00ff */
        /* <DEDUP_REMOVED lines=10> */
[C---:B------:R-:W-:Y:S01]  /*10670*/  IMAD R16, R23.reuse, UR5, R14 ;  /* 0x0000000517107c24 */ /* 0x040fe2000f8e020e */
[----:B------:R-:W-:Y:S01]  /*10680*/  SHF.R.S32.HI R14, RZ, 0x1f, R13 ;  /* 0x0000001fff0e7819 */ /* 0x000fe2000001140d */
[----:B------:R-:W-:Y:S01]  /*10690*/  IMAD.WIDE.U32 R8, R23, UR6, R8 ;  /* 0x0000000617087c25 */ /* 0x000fe2000f8e0008 */
[----:B------:R-:W-:Y:S01]  /*106a0*/  ULDC.64 UR4, c[0x0][0xb30] ;  /* 0x0002cc0000047ab9 */ /* 0x000fe20000000a00 */
[----:B------:R-:W-:Y:S01]  /*106b0*/  ULDC.64 UR6, c[0x0][0xbc8] ;  /* 0x0002f20000067ab9 */ /* 0x000fe20000000a00 */
[----:B------:R-:W-:Y:S01]  /*106c0*/  IADD3.X R5, R15, R5, R16, P0, !PT ;  /* 0x000000050f057210 */ /* 0x000fe200007fe410 */
[----:B------:R-:W-:-:S02]  /*106d0*/  IMAD.MOV R18, RZ, RZ, -R13 ;  /* 0x000000ffff127224 */ /* 0x000fc400078e0a0d */
[--C-:B------:R-:W-:Y:S02]  /*106e0*/  IMAD R11, R7, R11, R12.reuse ;  /* 0x0000000b070b7224 */ /* 0x100fe400078e020c */
[----:B------:R-:W-:Y:S02]  /*106f0*/  IMAD.IADD R9, R9, 0x1, R17 ;  /* 0x0000000109097824 */ /* 0x000fe400078e0211 */
[----:B------:R-:W-:Y:S02]  /*10700*/  IMAD R14, R14, UR4, RZ ;  /* 0x000000040e0e7c24 */ /* 0x000fe4000f8e02ff */
[----:B------:R-:W-:Y:S01]  /*10710*/  IMAD R15, R7, R18, R12 ;  /* 0x00000012070f7224 */ /* 0x000fe200078e020c */
[----:B------:R-:W-:Y:S01]  /*10720*/  SHF.R.S32.HI R12, RZ, 0x1f, R11 ;  /* 0x0000001fff0c7819 */ /* 0x000fe2000001140b */
[C---:B------:R-:W-:Y:S01]  /*10730*/  IMAD R17, R13.reuse, UR5, R14 ;  /* 0x000000050d117c24 */ /* 0x040fe2000f8e020e */
[----:B------:R-:W0:Y:S01]  /*10740*/  S2UR UR5, SR_CgaCtaId ;  /* 0x00000000000579c3 */ /* 0x000e220000008800 */
[----:B------:R-:W-:Y:S01]  /*10750*/  IMAD.WIDE.U32 R8, R13, UR4, R8 ;  /* 0x000000040d087c25 */ /* 0x000fe2000f8e0008 */
[----:B------:R-:W-:Y:S01]  /*10760*/  SHF.R.S32.HI R13, RZ, 0x1f, R15 ;  /* 0x0000001fff0d7819 */ /* 0x000fe2000001140f */
[----:B------:R-:W-:-:S02]  /*10770*/  UMOV UR4, 0x400 ;  /* 0x0000040000047882 */ /* 0x000fc40000000000 */
[----:B------:R-:W-:Y:S02]  /*10780*/  IMAD R12, R12, UR6, RZ ;  /* 0x000000060c0c7c24 */ /* 0x000fe4000f8e02ff */
[----:B------:R-:W-:Y:S02]  /*10790*/  IMAD R14, R13, UR8, RZ ;  /* 0x000000080d0e7c24 */ /* 0x000fe4000f8e02ff */
[----:B------:R-:W-:Y:S02]  /*107a0*/  IMAD.IADD R9, R9, 0x1, R17 ;  /* 0x0000000109097824 */ /* 0x000fe400078e0211 */
        /* <DEDUP_REMOVED lines=17> */
[C---:B------:R-:W-:Y:S01]  /*108c0*/  LOP3.LUT P0, RZ, R3.reuse, 0x3, RZ, 0xc0, !PT ;  /* 0x0000000303ff7812 */ /* 0x040fe2000780c0ff */
[----:B------:R-:W-:Y:S01]  /*108d0*/  SHFL.IDX PT, R8, R14, RZ, 0x1c1f ;  /* 0x001c1fff0e087589 */ /* 0x000fe200000e0000 */
[C---:B------:R-:W-:Y:S01]  /*108e0*/  VIADD R18, R12.reuse, 0x8 ;  /* 0x000000080c127836 */ /* 0x040fe20000000000 */
[----:B------:R-:W-:Y:S01]  /*108f0*/  UIADD3 UR4, UR4, 0x2d820, URZ ;  /* 0x0002d82004047890 */ /* 0x000fe2000fffe03f */
[CC--:B------:R-:W-:Y:S01]  /*10900*/  ISETP.GE.OR P1, PT, R12.reuse, R19.reuse, P0 ;  /* 0x000000130c00720c */ /* 0x0c0fe20000726670 */
[----:B------:R-:W0:Y:S01]  /*10910*/  SHFL.IDX PT, R9, R13, RZ, 0x1c1f ;  /* 0x001c1fff0d097589 */ /* 0x000e2200000e0000 */
[-C--:B------:R-:W-:Y:S01]  /*10920*/  ISETP.GE.AND P2, PT, R12, R19.reuse, PT ;  /* 0x000000130c00720c */ /* 0x080fe20003f46270 */
[----:B------:R-:W-:Y:S01]  /*10930*/  UPRMT UR4, URZ, 0x654, UR4 ;  /* 0x000006543f047896 */ /* 0x000fe20008000004 */
[----:B------:R-:W-:Y:S01]  /*10940*/  ISETP.GE.OR P0, PT, R18, R19, P0 ;  /* 0x000000131200720c */ /* 0x000fe20000706670 */
[----:B------:R-:W1:Y:S01]  /*10950*/  SHFL.IDX PT, R11, R13, 0x1, 0x1c1f ;  /* 0x003c1f000d0b7f89 */ /* 0x000e6200000e0000 */
[----:B------:R-:W-:-:S03]  /*10960*/  IMAD.IADD R3, R3, 0x1, -R6 ;  /* 0x0000000103037824 */ /* 0x000fc600078e0a06 */
[----:B------:R2:W3:Y:S01]  /*10970*/  SHFL.IDX PT, R4, R20, RZ, 0x1c1f ;  /* 0x001c1fff14047589 */ /* 0x0004e200000e0000 */
[----:B------:R-:W-:Y:S02]  /*10980*/  IMAD.SHL.U32 R3, R3, 0x2, RZ ;  /* 0x0000000203037824 */ /* 0x000fe400078e00ff */
        /* <DEDUP_REMOVED lines=16> */
[----:B------:R-:W-:-:S07]  /*10a90*/  ISETP.GE.AND P4, PT, R7, UR4, PT ;  /* 0x0000000407007c0c */ /* 0x000fce000bf86270 */
[----:B------:R-:W-:Y:S02]  /*10aa0*/  @!P1 LEA.HI R0, R0, R0, RZ, 0x1 ;  /* 0x0000000000009211 */ /* 0x000fe400078f08ff */
[----:B------:R-:W-:Y:S02]  /*10ab0*/  @!P2 LEA.HI R2, R2, R2, RZ, 0x1 ;  /* 0x000000020202a211 */ /* 0x000fe400078f08ff */
[----:B------:R-:W-:Y:S02]  /*10ac0*/  @!P3 LEA.HI R8, R6, R6, RZ, 0x1 ;  /* 0x000000060608b211 */ /* 0x000fe400078f08ff */
[----:B------:R-:W-:Y:S02]  /*10ad0*/  @!P1 LOP3.LUT R9, R0, 0xfffffffe, RZ, 0xc0, !PT ;  /* 0xfffffffe00099812 */ /* 0x000fe400078ec0ff */
[----:B------:R-:W-:Y:S01]  /*10ae0*/  @!P4 LEA.HI R0, R7, R7, RZ, 0x1 ;  /* 0x000000070700c211 */ /* 0x000fe200078f08ff */
[----:B---34-:R-:W-:Y:S01]  /*10af0*/  @!P0 IMAD.WIDE R6, R3, 0x4, R4 ;  /* 0x0000000403068825 */ /* 0x018fe200078e0204 */
[----:B------:R-:W-:-:S02]  /*10b00*/  @!P2 LOP3.LUT R11, R2, 0xfffffffe, RZ, 0xc0, !PT ;  /* 0xfffffffe020ba812 */ /* 0x000fc400078ec0ff */
[----:B------:R-:W-:Y:S01]  /*10b10*/  @!P3 LOP3.LUT R13, R8, 0xfffffffe, RZ, 0xc0, !PT ;  /* 0xfffffffe080db812 */ /* 0x000fe200078ec0ff */
[--C-:B------:R-:W-:Y:S01]  /*10b20*/  @!P1 IMAD.WIDE R8, R9, 0x4, R4.reuse ;  /* 0x0000000409089825 */ /* 0x100fe200078e0204 */
[----:B------:R-:W-:Y:S01]  /*10b30*/  @!P4 LOP3.LUT R15, R0, 0xfffffffe, RZ, 0xc0, !PT ;  /* 0xfffffffe000fc812 */ /* 0x000fe200078ec0ff */
[----:B------:R0:W-:Y:S02]  /*10b40*/  @!P0 ST.E.64 desc[UR36][R6.64], R88 ;  /* 0x0000005806008985 */ /* 0x0001e4000c101b24 */
[----:B------:R-:W-:Y:S02]  /*10b50*/  VIADD R0, R3, 0x28 ;  /* 0x0000002803007836 */ /* 0x000fe40000000000 */
[--C-:B------:R-:W-:Y:S01]  /*10b60*/  @!P2 IMAD.WIDE R10, R11, 0x4, R4.reuse ;  /* 0x000000040b0aa825 */ /* 0x100fe200078e0204 */
[----:B------:R1:W-:Y:S02]  /*10b70*/  @!P1 ST.E.64 desc[UR36][R8.64], R92 ;  /* 0x0000005c08009985 */ /* 0x0003e4000c101b24 */
[----:B------:R-:W-:Y:S01]  /*10b80*/  ISETP.GE.AND P0, PT, R0, UR4, PT ;  /* 0x0000000400007c0c */ /* 0x000fe2000bf06270 */
        /* <DEDUP_REMOVED lines=8> */
[C---:B0-----:R-:W-:Y:S01]  /*10c10*/  VIADD R7, R3.reuse, 0x50 ;  /* 0x0000005003077836 */ /* 0x041fe20000000000 */
[----:B------:R0:W-:Y:S01]  /*10c20*/  @!P4 ST.E.64 desc[UR36][R14.64], R104 ;  /* 0x000000680e00c985 */ /* 0x0001e2000c101b24 */
[C---:B------:R-:W-:Y:S01]  /*10c30*/  VIADD R6, R3.reuse, 0x48 ;  /* 0x0000004803067836 */ /* 0x040fe20000000000 */
[----:B------:R-:W-:Y:S01]  /*10c40*/  @!P0 LEA.HI R0, R0, R0, RZ, 0x1 ;  /* 0x0000000000008211 */ /* 0x000fe200078f08ff */
[----:B-1----:R-:W-:Y:S01]  /*10c50*/  VIADD R9, R3, 0x58 ;  /* 0x0000005803097836 */ /* 0x002fe20000000000 */
[----:B------:R-:W-:-:S02]  /*10c60*/  ISETP.GE.AND P5, PT, R7, UR4, PT ;  /* 0x0000000407007c0c */ /* 0x000fc4000bfa6270 */
[----:B------:R-:W-:Y:S02]  /*10c70*/  ISETP.GE.AND P4, PT, R6, UR4, PT ;  /* 0x0000000406007c0c */ /* 0x000fe4000bf86270 */
[----:B------:R-:W-:Y:S02]  /*10c80*/  ISETP.GE.AND P6, PT, R9, UR4, PT ;  /* 0x0000000409007c0c */ /* 0x000fe4000bfc6270 */
[----:B------:R-:W-:Y:S02]  /*10c90*/  @!P1 LEA.HI R2, R2, R2, RZ, 0x1 ;  /* 0x0000000202029211 */ /* 0x000fe400078f08ff */
[----:B------:R-:W-:Y:S02]  /*10ca0*/  @!P2 LEA.HI R16, R16, R16, RZ, 0x1 ;  /* 0x000000101010a211 */ /* 0x000fe400078f08ff */
[----:B------:R-:W-:Y:S02]  /*10cb0*/  @!P3 LEA.HI R17, R17, R17, RZ, 0x1 ;  /* 0x000000111111b211 */ /* 0x000fe400078f08ff */
[----:B--2---:R-:W-:-:S02]  /*10cc0*/  @!P2 LOP3.LUT R11, R16, 0xfffffffe, RZ, 0xc0, !PT ;  /* 0xfffffffe100ba812 */ /* 0x004fc400078ec0ff */
[----:B------:R-:W-:Y:S02]  /*10cd0*/  @!P5 LEA.HI R8, R7, R7, RZ, 0x1 ;  /* 0x000000070708d211 */ /* 0x000fe400078f08ff */
[----:B------:R-:W-:Y:S02]  /*10ce0*/  @!P4 LEA.HI R6, R6, R6, RZ, 0x1 ;  /* 0x000000060606c211 */ /* 0x000fe400078f08ff */
[----:B------:R-:W-:Y:S02]  /*10cf0*/  @!P6 LEA.HI R10, R9, R9, RZ, 0x1 ;  /* 0x00000009090ae211 */ /* 0x000fe400078f08ff */
[----:B------:R-:W-:Y:S02]  /*10d00*/  @!P0 LOP3.LUT R7, R0, 0xfffffffe, RZ, 0xc0, !PT ;  /* 0xfffffffe00078812 */ /* 0x000fe400078ec0ff */
[----:B------:R-:W-:Y:S02]  /*10d10*/  @!P1 LOP3.LUT R9, R2, 0xfffffffe, RZ, 0xc0, !PT ;  /* 0xfffffffe02099812 */ /* 0x000fe400078ec0ff */
[----:B---3--:R-:W-:-:S02]  /*10d20*/  @!P3 LOP3.LUT R13, R17, 0xfffffffe, RZ, 0xc0, !PT ;  /* 0xfffffffe110db812 */ /* 0x008fc400078ec0ff */
[----:B0-----:R-:W-:Y:S01]  /*10d30*/  @!P4 LOP3.LUT R15, R6, 0xfffffffe, RZ, 0xc0, !PT ;  /* 0xfffffffe060fc812 */ /* 0x001fe200078ec0ff */
[--C-:B------:R-:W-:Y:S01]  /*10d40*/  @!P0 IMAD.WIDE R6, R7, 0x4, R4.reuse ;  /* 0x0000000407068825 */ /* 0x100fe200078e0204 */
[----:B------:R-:W-:Y:S02]  /*10d50*/  @!P5 LOP3.LUT R17, R8, 0xfffffffe, RZ, 0xc0, !PT ;  /* 0xfffffffe0811d812 */ /* 0x000fe400078ec0ff */
        /* <DEDUP_REMOVED lines=14> */
.L_x_10939:
[----:B------:R-:W-:Y:S05]  /*10e40*/  BSYNC B0 ;  /* 0x0000000000007941 */ /* 0x000fea0003800000 */
.L_x_10938:
[----:B------:R-:W-:Y:S01]  /*10e50*/  ISETP.GE.AND P0, PT, R18, R19, PT ;  /* 0x000000131200720c */ /* 0x000fe20003f06270 */
[----:B0-----:R1:W0:Y:S04]  /*10e60*/  SHFL.IDX PT, R15, R22, 0x1, 0x1c1f ;  /* 0x003c1f00160f7f89 */ /* 0x00122800000e0000 */
[----:B------:R1:W0:Y:S08]  /*10e70*/  SHFL.IDX PT, R14, R20, 0x1, 0x1c1f ;  /* 0x003c1f00140e7f89 */ /* 0x00023000000e0000 */
[----:B-1----:R-:W-:Y:S05]  /*10e80*/  @P0 BRA `(.L_x_10850) ;  /* 0x0000004400b40947 */ /* 0x002fea0003800000 */
[C---:B--2---:R-:W-:Y:S01]  /*10e90*/  VIADD R0, R3.reuse, 0x8 ;  /* 0x0000000803007836 */ /* 0x044fe20000000000 */
[----:B------:R-:W-:Y:S01]  /*10ea0*/  ULDC UR4, c[0x0][0xac8] ;  /* 0x0002b20000047ab9 */ /* 0x000fe20000000800 */
[C---:B------:R-:W-:Y:S01]  /*10eb0*/  VIADD R2, R3.reuse, 0x10 ;  /* 0x0000001003027836 */ /* 0x040fe20000000000 */
[C---:B------:R-:W-:Y:S01]  /*10ec0*/  ISETP.GE.AND P2, PT, R3.reuse, UR4, PT ;  /* 0x0000000403007c0c */ /* 0x040fe2000bf46270 */
[C---:B---3--:R-:W-:Y:S01]  /*10ed0*/  VIADD R4, R3.reuse, 0x18 ;  /* 0x0000001803047836 */ /* 0x048fe20000000000 */
[----:B------:R-:W-:Y:S01]  /*10ee0*/  ISETP.GE.AND P3, PT, R0, UR4, PT ;  /* 0x0000000400007c0c */ /* 0x000fe2000bf66270 */
        /* <DEDUP_REMOVED lines=8> */
[----:B------:R-:W-:-:S04]  /*10f70*/  VIADD R18, R3, 0x50 ;  /* 0x0000005003127836 */ /* 0x000fc80000000000 */
[----:B------:R-:W-:Y:S02]  /*10f80*/  @!P3 LEA.HI R0, R0, R0, RZ, 0x1 ;  /* 0x000000000000b211 */ /* 0x000fe400078f08ff */
[----:B------:R-:W-:Y:S02]  /*10f90*/  @!P4 LEA.HI R2, R2, R2, RZ, 0x1 ;  /* 0x000000020202c211 */ /* 0x000fe400078f08ff */
[----:B------:R-:W-:Y:S02]  /*10fa0*/  @!P5 LEA.HI R4, R4, R4, RZ, 0x1 ;  /* 0x000000040404d211 */ /* 0x000fe400078f08ff */
[----:B------:R-:W-:Y:S01]  /*10fb0*/  @!P3 LOP3.LUT R7, R0, 0xfffffffe, RZ, 0xc0, !PT ;  /* 0xfffffffe0007b812 */ /* 0x000fe200078ec0ff */
[C---:B------:R-:W-:Y:S01]  /*10fc0*/  VIADD R0, R3.reuse, 0x30 ;  /* 0x0000003003007836 */ /* 0x040fe20000000000 */
[----:B------:R-:W-:Y:S01]  /*10fd0*/  @!P4 LOP3.LUT R9, R2, 0xfffffffe, RZ, 0xc0, !PT ;  /* 0xfffffffe0209c812 */ /* 0x000fe200078ec0ff */
[C---:B------:R-:W-:Y:S01]  /*10fe0*/  VIADD R2, R3.reuse, 0x38 ;  /* 0x0000003803027836 */ /* 0x040fe20000000000 */
[----:B------:R-:W-:Y:S01]  /*10ff0*/  @!P5 LOP3.LUT R11, R4, 0xfffffffe, RZ, 0xc0, !PT ;  /* 0xfffffffe040bd812 */ /* 0x000fe200078ec0ff */
[----:B0---4-:R-:W-:Y:S01]  /*11000*/  @!P2 IMAD.WIDE R4, R3, 0x4, R14 ;  /* 0x000000040304a825 */ /* 0x011fe200078e020e */
[----:B------:R-:W-:-:S02]  /*11010*/  ISETP.GE.AND P6, PT, R18, UR4, PT ;  /* 0x0000000412007c0c */ /* 0x000fc4000bfc6270 */
[----:B------:R-:W-:Y:S01]  /*11020*/  @!P0 LEA.HI R12, R12, R12, RZ, 0x1 ;  /* 0x0000000c0c0c8211 */ /* 0x000fe200078f08ff */
        /* <DEDUP_REMOVED lines=8> */
[----:B------:R-:W-:-:S02]  /*110b0*/  ISETP.GE.AND P4, PT, R16, UR4, PT ;  /* 0x0000000410007c0c */ /* 0x000fc4000bf86270 */
[----:B------:R-:W-:Y:S01]  /*110c0*/  @!P1 LEA.HI R13, R13, R13, RZ, 0x1 ;  /* 0x0000000d0d0d9211 */ /* 0x000fe200078f08ff */
[----:B------:R3:W-:Y:S01]  /*110d0*/  @!P5 ST.E.64 desc[UR36][R10.64], R102 ;  /* 0x000000660a00d985 */ /* 0x0007e2000c101b24 */
[----:B------:R-:W-:Y:S01]  /*110e0*/  ISETP.GE.AND P5, PT, R17, UR4, PT ;  /* 0x0000000411007c0c */ /* 0x000fe2000bfa6270 */
[----:B------:R-:W-:Y:S01]  /*110f0*/  VIADD R3, R3, 0x58 ;  /* 0x0000005803037836 */ /* 0x000fe20000000000 */
[----:B0-----:R-:W-:Y:S02]  /*11100*/  @!P0 LOP3.LUT R5, R12, 0xfffffffe, RZ, 0xc0, !PT ;  /* 0xfffffffe0c058812 */ /* 0x001fe400078ec0ff */
[----:B------:R-:W-:Y:S02]  /*11110*/  @!P2 LEA.HI R0, R0, R0, RZ, 0x1 ;  /* 0x000000000000a211 */ /* 0x000fe400078f08ff */
[----:B-1----:R-:W-:Y:S01]  /*11120*/  @!P1 LOP3.LUT R7, R13, 0xfffffffe, RZ, 0xc0, !PT ;  /* 0xfffffffe0d079812 */ /* 0x002fe200078ec0ff */
        /* <DEDUP_REMOVED lines=10> */
[----:B------:R-:W-:-:S02]  /*111d0*/  @!P4 LOP3.LUT R13, R16, 0xfffffffe, RZ, 0xc0, !PT ;  /* 0xfffffffe100dc812 */ /* 0x000fc400078ec0ff */
[----:B------:R-:W-:Y:S02]  /*111e0*/  @!P5 LOP3.LUT R17, R17, 0xfffffffe, RZ, 0xc0, !PT ;  /* 0xfffffffe1111d812 */ /* 0x000fe400078ec0ff */
        /* <DEDUP_REMOVED lines=18> */
.L_x_10937:
[----:B------:R-:W0:Y:S02]  /*11310*/  S2R R2, SR_TID.X ;  /* 0x0000000000027919 */ /* 0x000e240000002100 */
[----:B0-----:R-:W-:-:S05]  /*11320*/  VIADD R0, R2, 0xffffff80 ;  /* 0xffffff8002007836 */ /* 0x001fca0000000000 */
[----:B------:R-:W-:-:S13]  /*11330*/  ISETP.GT.AND P0, PT, R0, 0xbf, PT ;  /* 0x000000bf0000780c */ /* 0x000fda0003f04270 */
[----:B------:R-:W-:Y:S05]  /*11340*/  @P0 BRA `(.L_x_10850) ;  /* 0x0000004000840947 */ /* 0x000fea0003800000 */
[----:B------:R-:W0:Y:S01]  /*11350*/  S2R R0, SR_CTAID.X ;  /* 0x0000000000007919 */ /* 0x000e220000002500 */
[----:B------:R-:W1:Y:S01]  /*11360*/  LDC R6, c[0x0][0xbe8] ;  /* 0x0002fa00ff067b82 */ /* 0x000e620000000800 */
[----:B------:R-:W-:Y:S02]  /*11370*/  ULDC UR4, c[0x0][0xa88] ;  /* 0x0002a20000047ab9 */ /* 0x000fe40000000800 */
[----:B-1----:R-:W-:Y:S02]  /*11380*/  IMAD R3, R6, UR4, RZ ;  /* 0x0000000406037c24 */ /* 0x002fe4000f8e02ff */
[----:B0-----:R-:W-:-:S04]  /*11390*/  IMAD R0, R0, 0xc0, R2 ;  /* 0x000000c000007824 */ /* 0x001fc800078e0202 */
[----:B------:R-:W-:-:S05]  /*113a0*/  VIADD R0, R0, 0xffffff80 ;  /* 0xffffff8000007836 */ /* 0x000fca0000000000 */
[----:B------:R-:W-:-:S13]  /*113b0*/  ISETP.GE.AND P0, PT, R0, R3, PT ;  /* 0x000000030000720c */ /* 0x000fda0003f06270 */
[----:B------:R-:W-:Y:S05]  /*113c0*/  @P0 BRA `(.L_x_10850) ;  /* 0x0000004000640947 */ /* 0x000fea0003800000 */
[----:B------:R-:W3:Y:S01]  /*113d0*/  LDL R2, [R1+0x4] ;  /* 0x0000040001027983 */ /* 0x000ee20000100800 */
[----:B------:R-:W-:Y:S01]  /*113e0*/  ISETP.NE.AND P0, PT, R6, 0x1, PT ;  /* 0x000000010600780c */ /* 0x000fe20003f05270 */
[----:B------:R-:W-:Y:S01]  /*113f0*/  S2UR UR7, SR_CTAID.Z ;  /* 0x00000000000779c3 */ /* 0x000fe20000002700 */
[----:B------:R-:W-:Y:S01]  /*11400*/  ULDC.64 UR8, c[0x0][0xbd0] ;  /* 0x0002f40000087ab9 */ /* 0x000fe20000000a00 */
[----:B------:R-:W-:-:S06]  /*11410*/  IMAD.MOV.U32 R5, RZ, RZ, R0 ;  /* 0x000000ffff057224 */ /* 0x000fcc00078e0000 */
[----:B------:R-:W0:Y:S08]  /*11420*/  LDC.64 R10, c[0x0][0xbd8] ;  /* 0x0002f600ff0a7b82 */ /* 0x000e300000000a00 */
[----:B------:R-:W1:Y:S08]  /*11430*/  @P0 LDC R7, c[0x0][0xbec] ;  /* 0x0002fb00ff070b82 */ /* 0x000e700000000800 */
[----:B------:R-:W4:Y:S08]  /*11440*/  @P0 LDC R9, c[0x0][0xbf0] ;  /* 0x0002fc00ff090b82 */ /* 0x000f300000000800 */
[----:B------:R-:W5:Y:S08]  /*11450*/  S2UR UR10, SR_CTAID.Y ;  /* 0x00000000000a79c3 */ /* 0x000f700000002600 */
[----:B------:R-:W5:Y:S01]  /*11460*/  LDC R8, c[0x0][0xc50] ;  /* 0x00031400ff087b82 */ /* 0x000f620000000800 */
[----:B-1----:R-:W-:-:S05]  /*11470*/  @P0 IMAD.HI.U32 R4, R0, R7, RZ ;  /* 0x0000000700040227 */ /* 0x002fca00078e00ff */
[----:B----4-:R-:W-:Y:S02]  /*11480*/  @P0 SHF.R.U32.HI R5, RZ, R9, R4 ;  /* 0x00000009ff050219 */ /* 0x010fe40000011604 */
[----:B---3--:R-:W-:-:S13]  /*11490*/  R2UR UR11, R2 ;  /* 0x00000000020b72ca */ /* 0x008fda00000e0000 */
[----:B------:R-:W-:Y:S02]  /*114a0*/  USHF.R.S32.HI UR6, URZ, 0x1f, UR11 ;  /* 0x0000001f3f067899 */ /* 0x000fe4000801140b */
[----:B------:R-:W-:Y:S01]  /*114b0*/  IMAD R7, RZ, RZ, -UR11 ;  /* 0x8000000bff077e24 */ /* 0x000fe2000f8e02ff */
[----:B------:R-:W-:Y:S02]  /*114c0*/  UIMAD.WIDE.U32 UR4, UR11, UR8, URZ ;  /* 0x000000080b0472a5 */ /* 0x000fe4000f8e003f */
[----:B------:R-:W-:Y:S01]  /*114d0*/  UIMAD UR6, UR6, UR8, URZ ;  /* 0x00000008060672a4 */ /* 0x000fe2000f8e023f */
[----:B-----5:R-:W-:Y:S01]  /*114e0*/  IMAD R9, R8, R7, UR10 ;  /* 0x0000000a08097e24 */ /* 0x020fe2000f8e0207 */
        /* <DEDUP_REMOVED lines=32> */
.L_x_10848:
        /* <DEDUP_REMOVED lines=18> */
.L_x_10940:
[----:B------:R-:W-:Y:S01]  /*11810*/  ULDC UR7, c[0x0][0xc50] ;  /* 0x0003140000077ab9 */ /* 0x000fe20000000800 */
[----:B------:R-:W-:Y:S01]  /*11820*/  UMOV UR41, UR6 ;  /* 0x0000000600297c82 */ /* 0x000fe20008000000 */
[----:B------:R-:W-:-:S11]  /*11830*/  UISETP.NE.AND UP0, UPT, UR7, 0x1, UPT ;  /* 0x000000010700788c */ /* 0x000fd6000bf05270 */
[----:B------:R-:W-:Y:S01]  /*11840*/  @UP0 ULDC UR4, c[0x0][0xc54] ;  /* 0x0003150000040ab9 */ /* 0x000fe20000000800 */
[----:B------:R-:W-:Y:S01]  /*11850*/  @UP0 ULDC UR8, c[0x0][0xc58] ;  /* 0x0003160000080ab9 */ /* 0x000fe20000000800 */
[----:B------:R-:W-:-:S04]  /*11860*/  UIMAD.WIDE.U32 UR4, UR6, UR4, URZ ;  /* 0x00000004060472a5 */ /* 0x000fc8000f8e003f */
[----:B------:R-:W-:-:S12]  /*11870*/  @UP0 USHF.R.U32.HI UR41, URZ, UR8, UR5 ;  /* 0x000000083f290299 */ /* 0x000fd80008011605 */
.L_x_10941:
        /* <DEDUP_REMOVED lines=32> */
[----:B-1----:R-:W-:-:S04]  /*11a80*/  UIMAD UR42, UR42, 0xc0, URZ ;  /* 0x000000c02a2a78a4 */ /* 0x002fc8000f8e023f */
        /* <DEDUP_REMOVED lines=20> */
.L_x_10944:
[----:B------:R-:W-:-:S11]  /*11bd0*/  UISETP.NE.AND UP0, UPT, UR5, 0x1, UPT ;  /* 0x000000010500788c */ /* 0x000fd6000bf05270 */
[----:B------:R-:W-:Y:S02]  /*11be0*/  @UP0 ULDC.64 UR12, c[0x0][0x9e8] ;  /* 0x00027a00000c0ab9 */ /* 0x000fe40000000a00 */
[----:B------:R-:W-:-:S04]  /*11bf0*/  UIMAD.WIDE.U32 UR6, UR8, UR12, URZ ;  /* 0x0000000c080672a5 */ /* 0x000fc8000f8e003f */
[----:B------:R-:W-:-:S12]  /*11c00*/  @UP0 USHF.R.U32.HI UR8, URZ, UR13, UR7 ;  /* 0x0000000d3f080299 */ /* 0x000fd80008011607 */
.L_x_10945:
[----:B------:R-:W-:-:S04]  /*11c10*/  UIMAD UR8, UR8, UR5, UR5 ;  /* 0x00000005080872a4 */ /* 0x000fc8000f8e0205 */
[----:B------:R-:W-:-:S04]  /*11c20*/  UISETP.LT.AND UP0, UPT, UR4, UR8, UPT ;  /* 0x000000080400728c */ /* 0x000fc8000bf01270 */
[----:B------:R-:W-:-:S12]  /*11c30*/  USEL UR4, UR4, UR8, UP0 ;  /* 0x0000000804047287 */ /* 0x000fd80008000000 */
.L_x_10943:
        /* <DEDUP_REMOVED lines=26> */
.L_x_10947:
[----:B------:R-:W-:-:S11]  /*11de0*/  UISETP.NE.AND UP0, UPT, UR5, 0x1, UPT ;  /* 0x000000010500788c */ /* 0x000fd6000bf05270 */
[----:B------:R-:W-:Y:S02]  /*11df0*/  @UP0 ULDC.64 UR10, c[0x0][0x9e8] ;  /* 0x00027a00000a0ab9 */ /* 0x000fe40000000a00 */
[----:B------:R-:W-:-:S04]  /*11e00*/  UIMAD.WIDE.U32 UR6, UR4, UR10, URZ ;  /* 0x0000000a040672a5 */ /* 0x000fc8000f8e003f */
[----:B------:R-:W-:-:S12]  /*11e10*/  @UP0 USHF.R.U32.HI UR4, URZ, UR11, UR7 ;  /* 0x0000000b3f040299 */ /* 0x000fd80008011607 */
.L_x_10948:
[----:B------:R-:W-:-:S04]  /*11e20*/  UIMAD UR4, UR4, UR5, URZ ;  /* 0x00000005040472a4 */ /* 0x000fc8000f8e023f */
[----:B------:R-:W-:-:S04]  /*11e30*/  UISETP.LT.AND UP0, UPT, UR8, UR4, UPT ;  /* 0x000000040800728c */ /* 0x000fc8000bf01270 */
[----:B------:R-:W-:-:S12]  /*11e40*/  USEL UR8, UR8, UR4, !UP0 ;  /* 0x0000000408087287 */ /* 0x000fd8000c000000 */
.L_x_10946:
        /* <DEDUP_REMOVED lines=44> */
.L_x_10949:
[----:B------:R-:W-:Y:S02]  /*12110*/  UIMAD UR51, UR46, UR40, UR45 ;  /* 0x000000282e3372a4 */ /* 0x000fe4000f8e022d */
[----:B------:R-:W-:Y:S02]  /*12120*/  IMAD.U32 R0, RZ, RZ, UR40 ;  /* 0x00000028ff007e24 */ /* 0x000fe4000f8e00ff */
[----:B------:R-:W-:Y:S02]  /*12130*/  IMAD.MOV.U32 R2, RZ, RZ, RZ ;  /* 0x000000ffff027224 */ /* 0x000fe400078e00ff */
        /* <DEDUP_REMOVED lines=29> */
.L_x_10950:
        /* <DEDUP_REMOVED lines=20> */
.L_x_10952:
[----:B------:R0:W1:Y:S01]  /*12450*/  LDC.64 R2, c[0x4][R16] ;  /* 0x0100000010027b82 */ /* 0x0000620000000a00 */
[----:B------:R-:W-:Y:S01]  /*12460*/  ULDC.64 UR4, c[0x4][0x138] ;  /* 0x01004e0000047ab9 */ /* 0x000fe20000000a00 */
[----:B------:R-:W-:Y:S01]  /*12470*/  ULDC.64 UR6, c[0x4][0x140] ;  /* 0x0100500000067ab9 */ /* 0x000fe20000000a00 */
[----:B------:R-:W-:Y:S02]  /*12480*/  IMAD.U32 R4, RZ, RZ, UR4 ;  /* 0x00000004ff047e24 */ /* 0x000fe4000f8e00ff */
        /* <DEDUP_REMOVED lines=11> */
.L_x_10951:
[----:B------:R-:W0:Y:S01]  /*12540*/  LDC.64 R2, c[0x0][0x9f8] ;  /* 0x00027e00ff027b82 */ /* 0x000e220000000a00 */
[----:B------:R-:W-:Y:S01]  /*12550*/  IMAD.MOV.U32 R6, RZ, RZ, R24 ;  /* 0x000000ffff067224 */ /* 0x000fe200078e0018 */
[----:B------:R-:W1:Y:S06]  /*12560*/  S2R R21, SR_TID.X ;  /* 0x0000000000157919 */ /* 0x000e6c0000002100 */
[----:B------:R-:W2:Y:S01]  /*12570*/  LDC R17, c[0x0][0x430] ;  /* 0x00010c00ff117b82 */ /* 0x000ea20000000800 */
[----:B------:R-:W-:Y:S01]  /*12580*/  VIADD R0, R19, 0xffffffff ;  /* 0xffffffff13007836 */ /* 0x000fe20000000000 */
[----:B------:R-:W-:Y:S01]  /*12590*/  LOP3.LUT R16, R16, 0xffffffef, RZ, 0xc0, !PT ;  /* 0xffffffef10107812 */ /* 0x000fe200078ec0ff */
[----:B------:R-:W-:Y:S01]  /*125a0*/  ULDC UR4, c[0x0][0x2f4] ;  /* 0x0000bd0000047ab9 */ /* 0x000fe20000000800 */
[----:B0-----:R-:W-:-:S04]  /*125b0*/  ISETP.NE.U32.AND P0, PT, R2, RZ, PT ;  /* 0x000000ff0200720c */ /* 0x001fc80003f05070 */
[----:B------:R-:W-:-:S13]  /*125c0*/  ISETP.NE.AND.EX P0, PT, R3, RZ, PT, P0 ;  /* 0x000000ff0300720c */ /* 0x000fda0003f05300 */
[----:B------:R-:W0:Y:S02]  /*125d0*/  @P0 LDC.64 R2, c[0x0][0x9f8] ;  /* 0x00027e00ff020b82 */ /* 0x000e240000000a00 */
[----:B0-----:R-:W-:-:S05]  /*125e0*/  @P0 IMAD.WIDE R2, R24, 0x4, R2 ;  /* 0x0000000418020825 */ /* 0x001fca00078e0202 */
[----:B------:R0:W3:Y:S01]  /*125f0*/  @P0 LDG.E R6, desc[UR36][R2.64] ;  /* 0x0000002402060981 */ /* 0x0000e2000c1e1900 */
[C---:B-1----:R-:W-:Y:S01]  /*12600*/  LOP3.LUT R20, R21.reuse, 0x7f, RZ, 0xc0, !PT ;  /* 0x0000007f15147812 */ /* 0x042fe200078ec0ff */
[----:B------:R-:W-:Y:S01]  /*12610*/  IMAD.SHL.U32 R23, R21, 0x20, RZ ;  /* 0x0000002015177824 */ /* 0x000fe200078e00ff */
[----:B--2---:R-:W-:Y:S02]  /*12620*/  ISETP.NE.AND P1, PT, R17, 0x1, PT ;  /* 0x000000011100780c */ /* 0x004fe40003f25270 */
[----:B------:R-:W-:Y:S02]  /*12630*/  SHF.R.U32.HI R4, RZ, 0x2, R20 ;  /* 0x00000002ff047819 */ /* 0x000fe40000011614 */
[----:B------:R-:W-:-:S03]  /*12640*/  LOP3.LUT R23, R23, 0x60, RZ, 0xc0, !PT ;  /* 0x0000006017177812 */ /* 0x000fc600078ec0ff */
[----:B------:R-:W-:-:S04]  /*12650*/  IMAD R4, R0, 0x80, R4 ;  /* 0x0000008000047824 */ /* 0x000fc800078e0204 */
[----:B------:R-:W-:Y:S02]  /*12660*/  IMAD.IADD R7, R23, 0x1, R4 ;  /* 0x0000000117077824 */ /* 0x000fe400078e0204 */
[----:B------:R-:W1:Y:S01]  /*12670*/  @P1 LDC R5, c[0x0][0x434] ;  /* 0x00010d00ff051b82 */ /* 0x000e620000000800 */
[----:B------:R-:W-:Y:S01]  /*12680*/  @P1 LOP3.LUT R16, R16, 0x10, RZ, 0xfc, !PT ;  /* 0x0000001010101812 */ /* 0x000fe200078efcff */
[C---:B-----5:R-:W-:Y:S01]  /*12690*/  IMAD.IADD R8, R7.reuse, 0x1, R22 ;  /* 0x0000000107087824 */ /* 0x060fe200078e0216 */
[----:B------:R-:W-:-:S03]  /*126a0*/  ISETP.GE.AND P0, PT, R7, UR49, PT ;  /* 0x0000003107007c0c */ /* 0x000fc6000bf06270 */
[----:B------:R-:W-:Y:S02]  /*126b0*/  IMAD.MOV.U32 R7, RZ, RZ, R8 ;  /* 0x000000ffff077224 */ /* 0x000fe400078e0008 */
[----:B0-----:R-:W0:Y:S08]  /*126c0*/  @P1 LDC R3, c[0x0][0x438] ;  /* 0x00010e00ff031b82 */ /* 0x001e300000000800 */
[----:B------:R-:W2:Y:S01]  /*126d0*/  @!P0 LDC.64 R10, c[0x0][0x428] ;  /* 0x00010a00ff0a8b82 */ /* 0x000ea20000000a00 */
[----:B-1----:R-:W-:-:S07]  /*126e0*/  @P1 IMAD.HI.U32 R2, R8, R5, RZ ;  /* 0x0000000508021227 */ /* 0x002fce00078e00ff */
[----:B------:R-:W1:Y:S01]  /*126f0*/  @!P0 LDC.64 R4, c[0x0][0x418] ;  /* 0x00010600ff048b82 */ /* 0x000e620000000a00 */
[----:B0-----:R-:W-:-:S04]  /*12700*/  @P1 SHF.R.U32.HI R7, RZ, R3, R2 ;  /* 0x00000003ff071219 */ /* 0x001fc80000011602 */
[----:B------:R-:W-:Y:S02]  /*12710*/  @!P0 SHF.R.S32.HI R3, RZ, 0x1f, R7 ;  /* 0x0000001fff038819 */ /* 0x000fe40000011407 */
[----:B------:R-:W-:Y:S01]  /*12720*/  LOP3.LUT R16, R16, 0xfffffffb, RZ, 0xc0, !PT ;  /* 0xfffffffb10107812 */ /* 0x000fe200078ec0ff */
[----:B------:R-:W-:Y:S01]  /*12730*/  UMOV UR5, 0xffffffff ;  /* 0xffffffff00057882 */ /* 0x000fe20000000000 */
[----:B---3--:R-:W-:Y:S01]  /*12740*/  SHF.R.S32.HI R9, RZ, 0x1f, R6 ;  /* 0x0000001fff097819 */ /* 0x008fe20000011406 */
[----:B------:R0:W-:Y:S04]  /*12750*/  STL [R1], R6 ;  /* 0x0000000601007387 */ /* 0x0001e80000100800 */
[----:B--2---:R-:W-:Y:S01]  /*12760*/  @!P0 IMAD R2, R9, R10, RZ ;  /* 0x0000000a09028224 */ /* 0x004fe200078e02ff */
[----:B------:R2:W-:Y:S03]  /*12770*/  STL [R1+0x8], R9 ;  /* 0x0000080901007387 */ /* 0x0005e60000100800 */
[----:B------:R-:W-:-:S02]  /*12780*/  @!P0 IMAD R11, R6, R11, R2 ;  /* 0x0000000b060b8224 */ /* 0x000fc400078e0202 */
[----:B------:R-:W-:-:S04]  /*12790*/  @!P0 IMAD.MOV.U32 R2, RZ, RZ, R7 ;  /* 0x000000ffff028224 */ /* 0x000fc800078e0007 */
[----:B------:R-:W-:-:S04]  /*127a0*/  @!P0 IMAD.WIDE.U32 R2, R6, R10, R2 ;  /* 0x0000000a06028225 */ /* 0x000fc800078e0002 */
[----:B------:R-:W-:Y:S01]  /*127b0*/  @!P0 IMAD.IADD R3, R3, 0x1, R11 ;  /* 0x0000000103038824 */ /* 0x000fe200078e020b */
[C---:B-1----:R-:W-:Y:S01]  /*127c0*/  @!P0 LEA R4, P1, R2.reuse, R4, 0x2 ;  /* 0x0000000402048211 */ /* 0x042fe200078210ff */
[----:B0-----:R-:W-:Y:S02]  /*127d0*/  IMAD.MOV.U32 R6, RZ, RZ, RZ ;  /* 0x000000ffff067224 */ /* 0x001fe400078e00ff */
[----:B--2---:R-:W-:Y:S01]  /*127e0*/  IMAD.SHL.U32 R9, R21, 0x8, RZ ;  /* 0x0000000815097824 */ /* 0x004fe200078e00ff */
[----:B------:R-:W-:-:S05]  /*127f0*/  @!P0 LEA.HI.X R5, R2, R5, R3, 0x2, P1 ;  /* 0x0000000502058211 */ /* 0x000fca00008f1403 */
[----:B------:R0:W5:Y:S02]  /*12800*/  @!P0 LDG.E R6, desc[UR36][R4.64] ;  /* 0x0000002404068981 */ /* 0x000164000c1e1900 */
[----:B0-----:R-:W-:-:S04]  /*12810*/  LOP3.LUT R4, R9, 0x18, RZ, 0xc0, !PT ;  /* 0x0000001809047812 */ /* 0x001fc800078ec0ff */
        /* <DEDUP_REMOVED lines=10> */
[----:B------:R-:W-:Y:S06]  /*128c0*/  BRA.DIV UR5, `(.L_x_10953) ;  /* 0x0000003205047947 */ /* 0x000fec000b800000 */
.L_x_10995:
[----:B------:R-:W2:Y:S01]  /*128d0*/  LDL R2, [R1+0xc] ;  /* 0x00000c0001027983 */ /* 0x000ea20000100800 */
[----:B------:R-:W-:Y:S01]  /*128e0*/  IMAD.U32 R29, RZ, RZ, UR41 ;  /* 0x00000029ff1d7e24 */ /* 0x000fe2000f8e00ff */
[----:B------:R-:W-:Y:S01]  /*128f0*/  LOP3.LUT R16, R16, 0xfffffff7, RZ, 0xc0, !PT ;  /* 0xfffffff710107812 */ /* 0x000fe200078ec0ff */
[----:B------:R-:W-:Y:S02]  /*12900*/  IMAD.MOV R5, RZ, RZ, -R7 ;  /* 0x000000ffff057224 */ /* 0x000fe400078e0a07 */
[----:B------:R-:W-:Y:S01]  /*12910*/  IMAD.MOV.U32 R26, RZ, RZ, R0 ;  /* 0x000000ffff1a7224 */ /* 0x000fe200078e0000 */
[----:B------:R-:W-:Y:S01]  /*12920*/  SHF.R.S32.HI R29, RZ, 0x1f, R29 ;  /* 0x0000001fff1d7819 */ /* 0x000fe2000001141d */
[----:B------:R-:W-:Y:S01]  /*12930*/  IMAD R5, R17, R5, R8 ;  /* 0x0000000511057224 */ /* 0x000fe200078e0208 */
[----:B--2---:R-:W-:-:S13]  /*12940*/  R2UR UR4, R2 ;  /* 0x00000000020472ca */ /* 0x004fda00000e0000 */
[----:B------:R-:W-:-:S06]  /*12950*/  ULOP3.LUT UR4, UR4, 0x2, URZ, 0xfc, !UPT ;  /* 0x0000000204047892 */ /* 0x000fcc000f8efc3f */
[----:B------:R-:W-:-:S05]  /*12960*/  IMAD.U32 R2, RZ, RZ, UR4 ;  /* 0x00000004ff027e24 */ /* 0x000fca000f8e00ff */
[----:B------:R-:W-:-:S13]  /*12970*/  ISETP.NE.AND P0, PT, R2, 0x3, PT ;  /* 0x000000030200780c */ /* 0x000fda0003f05270 */
[----:B------:R-:W-:Y:S01]  /*12980*/  @P0 LOP3.LUT R16, R16, 0x8, RZ, 0xfc, !PT ;  /* 0x0000000810100812 */ /* 0x000fe200078efcff */
[----:B------:R-:W-:Y:S06]  /*12990*/  @!P0 BRA `(.L_x_10954) ;  /* 0x0000000000048947 */ /* 0x000fec0003800000 */
[----:B------:R-:W-:Y:S01]  /*129a0*/  BPT.TRAP 0x1 ;  /* 0x000000040000795c */ /* 0x000fe20000300000 */
.L_x_10954:
        /* <DEDUP_REMOVED lines=11> */
[----:B------:R-:W-:Y:S02]  /*12a60*/  IMAD.IADD R3, R3, 0x1, R11 ;  /* 0x0000000103037824 */ /* 0x000fe400078e020b */
[----:B------:R-:W-:Y:S02]  /*12a70*/  IMAD R11, R4, UR4, RZ ;  /* 0x00000004040b7c24 */ /* 0x000fe4000f8e02ff */
[----:B------:R-:W-:-:S04]  /*12a80*/  IMAD.WIDE.U32 R2, R6, UR4, R2 ;  /* 0x0000000406027c25 */ /* 0x000fc8000f8e0002 */
[----:B------:R-:W-:Y:S01]  /*12a90*/  IMAD R8, R6, UR5, R11 ;  /* 0x0000000506087c24 */ /* 0x000fe2000f8e020b */
[----:B------:R-:W-:Y:S02]  /*12aa0*/  ULDC.64 UR4, c[0x0][0x330] ;  /* 0x0000cc0000047ab9 */ /* 0x000fe40000000a00 */
[----:B------:R-:W-:Y:S01]  /*12ab0*/  IMAD.U32 R11, RZ, RZ, UR4 ;  /* 0x00000004ff0b7e24 */ /* 0x000fe2000f8e00ff */
[----:B------:R-:W-:Y:S01]  /*12ac0*/  UIMAD UR4, UR6, UR4, URZ ;  /* 0x00000004060472a4 */ /* 0x000fe2000f8e023f */
[----:B------:R-:W-:Y:S02]  /*12ad0*/  IMAD.IADD R3, R3, 0x1, R8 ;  /* 0x0000000103037824 */ /* 0x000fe400078e0208 */
[----:B------:R-:W-:Y:S01]  /*12ae0*/  ULDC.64 UR6, c[0x0][0x318] ;  /* 0x0000c60000067ab9 */ /* 0x000fe20000000a00 */
[----:B------:R-:W-:Y:S02]  /*12af0*/  UIMAD UR4, UR41, UR5, UR4 ;  /* 0x00000005290472a4 */ /* 0x000fe4000f8e0204 */
[----:B------:R-:W-:-:S04]  /*12b00*/  IMAD.WIDE.U32 R2, R11, UR41, R2 ;  /* 0x000000290b027c25 */ /* 0x000fc8000f8e0002 */
[----:B------:R-:W-:Y:S01]  /*12b10*/  VIADD R3, R3, UR4 ;  /* 0x0000000403037c36 */ /* 0x000fe20008000000 */
[----:B------:R-:W-:-:S04]  /*12b20*/  LEA R17, P1, R2, UR6, 0x1 ;  /* 0x0000000602117c11 */ /* 0x000fc8000f8208ff */
[----:B------:R-:W-:Y:S01]  /*12b30*/  LEA.HI.X R18, R2, UR7, R3, 0x1, P1 ;  /* 0x0000000702127c11 */ /* 0x000fe200088f0c03 */
[----:B0-----:R-:W-:Y:S08]  /*12b40*/  @!P0 BRA `(.L_x_10955) ;  /* 0x0000002c00848947 */ /* 0x001ff00003800000 */
.L_x_10996:
[----:B------:R-:W1:Y:S01]  /*12b50*/  S2R R11, SR_TID.X ;  /* 0x00000000000b7919 */ /* 0x000e620000002100 */
[----:B------:R-:W-:Y:S01]  /*12b60*/  ULDC.64 UR4, c[0x0][0x300] ;  /* 0x0000c00000047ab9 */ /* 0x000fe20000000a00 */
[----:B------:R-:W-:Y:S01]  /*12b70*/  R2UR UR6, R29 ;  /* 0x000000001d0672ca */ /* 0x000fe200000e0000 */
[----:B------:R-:W-:Y:S01]  /*12b80*/  IMAD R2, R7, UR4, RZ ;  /* 0x0000000407027c24 */ /* 0x000fe2000f8e02ff */
[----:B0-----:R-:W0:Y:S01]  /*12b90*/  S2R R10, SR_TID.X ;  /* 0x00000000000a7919 */ /* 0x001e220000002100 */
[C---:B------:R-:W-:Y:S02]  /*12ba0*/  LOP3.LUT P4, RZ, R16.reuse, 0x4, RZ, 0xc0, !PT ;  /* 0x0000000410ff7812 */ /* 0x040fe4000788c0ff */
        /* <DEDUP_REMOVED lines=10> */
[----:B------:R-:W-:Y:S01]  /*12c50*/  IMAD.SHL.U32 R4, R20, 0x8, RZ ;  /* 0x0000000814047824 */ /* 0x000fe200078e00ff */
[----:B------:R-:W-:Y:S01]  /*12c60*/  LOP3.LUT R6, R9, 0xc0, RZ, 0xc0, !PT ;  /* 0x000000c009067812 */ /* 0x000fe200078ec0ff */
[----:B------:R-:W-:Y:S02]  /*12c70*/  IMAD.IADD R3, R3, 0x1, R5 ;  /* 0x0000000103037824 */ /* 0x000fe400078e0205 */
[----:B------:R-:W-:Y:S01]  /*12c80*/  IMAD.MOV.U32 R5, RZ, RZ, -0x80 ;  /* 0xffffff80ff057424 */ /* 0x000fe200078e00ff */
[----:B------:R-:W-:Y:S02]  /*12c90*/  LOP3.LUT R4, R4, 0x300, RZ, 0xc0, !PT ;  /* 0x0000030004047812 */ /* 0x000fe400078ec0ff */
[--C-:B------:R-:W-:Y:S01]  /*12ca0*/  LOP3.LUT R6, R6, 0x18, R9.reuse, 0xf8, !PT ;  /* 0x0000001806067812 */ /* 0x100fe200078ef809 */
[----:B------:R-:W-:Y:S01]  /*12cb0*/  IMAD R8, R0, R5, UR49 ;  /* 0x0000003100087e24 */ /* 0x000fe2000f8e0205 */
[----:B-1----:R-:W-:Y:S01]  /*12cc0*/  LOP3.LUT R11, R11, 0x7f, RZ, 0xc0, !PT ;  /* 0x0000007f0b0b7812 */ /* 0x002fe200078ec0ff */
[----:B------:R-:W-:Y:S01]  /*12cd0*/  IMAD.U32 R5, RZ, RZ, UR4 ;  /* 0x00000004ff057e24 */ /* 0x000fe2000f8e00ff */
[----:B------:R-:W-:Y:S01]  /*12ce0*/  UIMAD UR4, UR6, UR4, URZ ;  /* 0x00000004060472a4 */ /* 0x000fe2000f8e023f */
[----:B------:R-:W-:-:S02]  /*12cf0*/  LOP3.LUT R4, R4, 0x20, R9, 0xf8, !PT ;  /* 0x0000002004047812 */ /* 0x000fc400078ef809 */
[----:B------:R-:W-:Y:S01]  /*12d00*/  IMAD.WIDE.U32 R2, R5, UR41, R2 ;  /* 0x0000002905027c25 */ /* 0x000fe2000f8e0002 */
[----:B------:R-:W-:Y:S01]  /*12d10*/  UIMAD UR4, UR41, UR5, UR4 ;  /* 0x00000005290472a4 */ /* 0x000fe2000f8e0204 */
[----:B------:R-:W-:Y:S01]  /*12d20*/  SHF.R.U32.HI R11, RZ, 0x2, R11 ;  /* 0x00000002ff0b7819 */ /* 0x000fe2000001160b */
[----:B------:R-:W-:Y:S01]  /*12d30*/  ULDC.64 UR6, c[0x0][0x2e8] ;  /* 0x0000ba0000067ab9 */ /* 0x000fe20000000a00 */
[----:B0-----:R-:W-:Y:S02]  /*12d40*/  LOP3.LUT R28, R6, 0x18, R10, 0x78, !PT ;  /* 0x00000018061c7812 */ /* 0x001fe400078e780a */
[----:B------:R-:W-:Y:S01]  /*12d50*/  LEA R0, P1, R2, UR6, 0x1 ;  /* 0x0000000602007c11 */ /* 0x000fe2000f8208ff */
[----:B------:R-:W-:Y:S01]  /*12d60*/  VIADD R9, R3, UR4 ;  /* 0x0000000403097c36 */ /* 0x000fe20008000000 */
[----:B------:R-:W-:Y:S01]  /*12d70*/  UMOV UR4, 0xffffffff ;  /* 0xffffffff00047882 */ /* 0x000fe20000000000 */
[----:B------:R-:W-:Y:S01]  /*12d80*/  IMAD.IADD R8, R8, 0x1, -R11 ;  /* 0x0000000108087824 */ /* 0x000fe200078e0a0b */
[----:B------:R-:W-:-:S02]  /*12d90*/  LOP3.LUT R28, R4, R28, RZ, 0xfc, !PT ;  /* 0x0000001c041c7212 */ /* 0x000fc400078efcff */
        /* <DEDUP_REMOVED lines=11> */
[----:B------:R-:W-:Y:S01]  /*12e50*/  SHFL.IDX PT, R3, R0, 0x2, 0x1c1f ;  /* 0x005c1f0000037f89 */ /* 0x000fe200000e0000 */
[----:B-1----:R-:W-:Y:S02]  /*12e60*/  IMAD.MOV.U32 R7, RZ, RZ, R6 ;  /* 0x000000ffff077224 */ /* 0x002fe400078e0006 */
[----:B0-----:R-:W-:Y:S02]  /*12e70*/  IMAD.SHL.U32 R11, R2, 0x8, RZ ;  /* 0x00000008020b7824 */ /* 0x001fe400078e00ff */
[----:B------:R-:W0:Y:S01]  /*12e80*/  SHFL.IDX PT, R2, R9, 0x2, 0x1c1f ;  /* 0x005c1f0009027f89 */ /* 0x000e2200000e0000 */
[----:B--2---:R-:W-:Y:S02]  /*12e90*/  IMAD.MOV.U32 R6, RZ, RZ, R14 ;  /* 0x000000ffff067224 */ /* 0x004fe400078e000e */
[----:B------:R-:W-:Y:S01]  /*12ea0*/  LOP3.LUT R11, R11, 0x18, RZ, 0xc0, !PT ;  /* 0x000000180b0b7812 */ /* 0x000fe200078ec0ff */
[----:B------:R-:W1:Y:S01]  /*12eb0*/  SHFL.IDX PT, R9, R9, 0x3, 0x1c1f ;  /* 0x007c1f0009097f89 */ /* 0x000e6200000e0000 */
[----:B---3--:R-:W-:-:S03]  /*12ec0*/  LOP3.LUT R5, R5, R4, RZ, 0x3c, !PT ;  /* 0x0000000405057212 */ /* 0x008fc600078e3cff */
[----:B------:R-:W-:Y:S01]  /*12ed0*/  @P0 IMAD.WIDE.U32 R6, R11, 0x2, R6 ;  /* 0x000000020b060825 */ /* 0x000fe200078e0006 */
[----:B------:R2:W3:Y:S01]  /*12ee0*/  SHFL.IDX PT, R14, R0, 0x3, 0x1c1f ;  /* 0x007c1f00000e7f89 */ /* 0x0004e200000e0000 */
[----:B------:R-:W-:-:S03]  /*12ef0*/  LOP3.LUT R4, R5, R4, RZ, 0x3c, !PT ;  /* 0x0000000405047212 */ /* 0x000fc600078e3cff */
[----:B------:R2:W-:Y:S01]  /*12f00*/  @P0 LDGSTS.E.BYPASS.LTC128B.128 [R21+0x15400], desc[UR36][R6.64], !P4 ;  /* 0x1540000006150fae */ /* 0x0005e2000e101d64 */
[----:B------:R-:W-:-:S03]  /*12f10*/  LOP3.LUT R5, R5, R4, RZ, 0x3c, !PT ;  /* 0x0000000405057212 */ /* 0x000fc600078e3cff */
[----:B------:R2:W-:Y:S01]  /*12f20*/  @P0 LDGSTS.E.BYPASS.LTC128B.128 [R21+0x17400], desc[UR36][R6.64+0x40], !P3 ;  /* 0x1740004006150fae */ /* 0x0005e2000d901d64 */
[----:B------:R-:W-:-:S03]  /*12f30*/  @P1 IMAD.WIDE.U32 R4, R11, 0x2, R4 ;  /* 0x000000020b041825 */ /* 0x000fc600078e0004 */
[----:B------:R2:W-:Y:S01]  /*12f40*/  @P0 LDGSTS.E.BYPASS.LTC128B.128 [R21+0x19400], desc[UR36][R6.64+0x80], !P2 ;  /* 0x1940008006150fae */ /* 0x0005e2000d101d64 */
[----:B------:R-:W-:Y:S02]  /*12f50*/  ISETP.GE.AND P0, PT, R8, 0x41, PT ;  /* 0x000000410800780c */ /* 0x000fe40003f06270 */
[-C--:B0-----:R-:W-:Y:S01]  /*12f60*/  LOP3.LUT R3, R3, R2.reuse, RZ, 0x3c, !PT ;  /* 0x0000000203037212 */ /* 0x081fe200078e3cff */
[----:B------:R2:W-:Y:S03]  /*12f70*/  @P1 LDGSTS.E.BYPASS.LTC128B.128 [R25+0x15c00], desc[UR36][R4.64], !P4 ;  /* 0x15c0000004191fae */ /* 0x0005e6000e101d64 */
[C---:B------:R-:W-:Y:S01]  /*12f80*/  LOP3.LUT R2, R3.reuse, R2, RZ, 0x3c, !PT ;  /* 0x0000000203027212 */ /* 0x040fe200078e3cff */
[----:B------:R2:W-:Y:S03]  /*12f90*/  @P1 LDGSTS.E.BYPASS.LTC128B.128 [R25+0x17c00], desc[UR36][R4.64+0x40], !P3 ;  /* 0x17c0004004191fae */ /* 0x0005e6000d901d64 */
[----:B------:R-:W-:Y:S01]  /*12fa0*/  LOP3.LUT R3, R3, R2, RZ, 0x3c, !PT ;  /* 0x0000000203037212 */ /* 0x000fe200078e3cff */
[----:B------:R2:W-:Y:S02]  /*12fb0*/  @P1 LDGSTS.E.BYPASS.LTC128B.128 [R25+0x19c00], desc[UR36][R4.64+0x80], !P2 ;  /* 0x19c0008004191fae */ /* 0x0005e4000d101d64 */
[----:B------:R-:W-:Y:S01]  /*12fc0*/  @P0 LEA R27, R28, UR47, 0x1 ;  /* 0x0000002f1c1b0c11 */ /* 0x000fe2000f8e08ff */
[----:B------:R-:W-:-:S05]  /*12fd0*/  @P0 IMAD.WIDE.U32 R2, R11, 0x2, R2 ;  /* 0x000000020b020825 */ /* 0x000fca00078e0002 */
[----:B------:R2:W-:Y:S04]  /*12fe0*/  @P0 LDGSTS.E.BYPASS.LTC128B.128 [R27+0x16400], desc[UR36][R2.64], !P4 ;  /* 0x16400000021b0fae */ /* 0x0005e8000e101d64 */
[----:B------:R2:W-:Y:S04]  /*12ff0*/  @P0 LDGSTS.E.BYPASS.LTC128B.128 [R27+0x18400], desc[UR36][R2.64+0x40], !P3 ;  /* 0x18400040021b0fae */ /* 0x0005e8000d901d64 */
[----:B-1-3--:R2:W-:Y:S02]  /*13000*/  @P0 LDGSTS.E.BYPASS.LTC128B.128 [R27+0x1a400], desc[UR36][R2.64+0x80], !P2 ;  /* 0x1a400080021b0fae */ /* 0x00a5e4000d101d64 */
.L_x_11006:
[----:B------:R-:W-:Y:S01]  /*13010*/  ISETP.GE.AND P0, PT, R8, 0x61, PT ;  /* 0x000000610800780c */ /* 0x000fe20003f06270 */
[----:B--2---:R-:W-:Y:S02]  /*13020*/  IMAD.SHL.U32 R27, R10, 0x8, RZ ;  /* 0x000000080a1b7824 */ /* 0x004fe400078e00ff */
[----:B------:R-:W-:Y:S02]  /*13030*/  IMAD.MOV.U32 R2, RZ, RZ, R14 ;  /* 0x000000ffff027224 */ /* 0x000fe400078e000e */
[----:B------:R-:W-:Y:S01]  /*13040*/  IMAD.MOV.U32 R3, RZ, RZ, R9 ;  /* 0x000000ffff037224 */ /* 0x000fe200078e0009 */
[----:B------:R-:W-:-:S07]  /*13050*/  LOP3.LUT R27, R27, 0x18, RZ, 0xc0, !PT ;  /* 0x000000181b1b7812 */ /* 0x000fce00078ec0ff */
        /* <DEDUP_REMOVED lines=15> */
.L_x_10957:
        /* <DEDUP_REMOVED lines=30> */
.L_x_10958:
[----:B------:R-:W0:Y:S01]  /*13330*/  S2R R13, SR_TID.X ;  /* 0x00000000000d7919 */ /* 0x000e220000002100 */
[----:B------:R-:W-:Y:S01]  /*13340*/  UISETP.NE.AND UP0, UPT, UR50, URZ, UPT ;  /* 0x0000003f3200728c */ /* 0x000fe2000bf05270 */
[----:B------:R-:W-:Y:S01]  /*13350*/  IMAD.U32 R4, RZ, RZ, UR38 ;  /* 0x00000026ff047e24 */ /* 0x000fe2000f8e00ff */
[----:B------:R-:W-:Y:S01]  /*13360*/  ULDC.64 UR4, c[0x0][0x2e0] ;  /* 0x0000b80000047ab9 */ /* 0x000fe20000000a00 */
[----:B------:R-:W-:Y:S01]  /*13370*/  IMAD.U32 R3, RZ, RZ, UR48 ;  /* 0x00000030ff037e24 */ /* 0x000fe2000f8e00ff */
[----:B------:R-:W1:Y:S01]  /*13380*/  LDC R20, c[0x0][0x448] ;  /* 0x00011200ff147b82 */ /* 0x000e620000000800 */
[----:B------:R-:W-:Y:S01]  /*13390*/  IMAD.MOV.U32 R2, RZ, RZ, R4 ;  /* 0x000000ffff027224 */ /* 0x000fe200078e0004 */
[----:B------:R-:W-:Y:S01]  /*133a0*/  PLOP3.LUT P1, PT, PT, PT, UP0, 0x80, 0x0 ;  /* 0x000000000000781c */ /* 0x000fe20003f2f008 */
[----:B------:R-:W-:Y:S01]  /*133b0*/  IMAD R25, R25, UR4, RZ ;  /* 0x0000000419197c24 */ /* 0x000fe2000f8e02ff */
[----:B------:R-:W-:Y:S01]  /*133c0*/  PLOP3.LUT P0, PT, PT, PT, UP0, 0x80, 0x0 ;  /* 0x000000000000781c */ /* 0x000fe20003f0f008 */
[----:B------:R-:W-:-:S02]  /*133d0*/  IMAD.WIDE.U32 R2, R24, UR4, R2 ;  /* 0x0000000418027c25 */ /* 0x000fc4000f8e0002 */
[----:B------:R-:W-:Y:S02]  /*133e0*/  @UP0 ULDC UR4, c[0x0][0x44c] ;  /* 0x0001130000040ab9 */ /* 0x000fe40000000800 */
[----:B------:R-:W-:Y:S02]  /*133f0*/  IMAD.U32 R5, RZ, RZ, UR39 ;  /* 0x00000027ff057e24 */ /* 0x000fe4000f8e00ff */
[----:B------:R-:W-:-:S04]  /*13400*/  IMAD R25, R24, UR5, R25 ;  /* 0x0000000518197c24 */ /* 0x000fc8000f8e0219 */
[----:B------:R-:W-:Y:S01]  /*13410*/  IMAD.IADD R3, R3, 0x1, R25 ;  /* 0x0000000103037824 */ /* 0x000fe200078e0219 */
[C---:B0-----:R-:W-:Y:S01]  /*13420*/  LOP3.LUT R21, R13.reuse, 0x7f, RZ, 0xc0, !PT ;  /* 0x0000007f0d157812 */ /* 0x041fe200078ec0ff */
[----:B------:R-:W-:-:S03]  /*13430*/  IMAD.SHL.U32 R13, R13, 0x8, RZ ;  /* 0x000000080d0d7824 */ /* 0x000fc600078e00ff */
[----:B------:R-:W-:Y:S02]  /*13440*/  SHF.R.U32.HI R21, RZ, 0x2, R21 ;  /* 0x00000002ff157819 */ /* 0x000fe40000011615 */
[----:B------:R-:W-:Y:S02]  /*13450*/  LOP3.LUT R13, R13, 0x18, RZ, 0xc0, !PT ;  /* 0x000000180d0d7812 */ /* 0x000fe400078ec0ff */
[----:B------:R-:W-:Y:S02]  /*13460*/  IADD3 R7, R21, UR42, R23 ;  /* 0x0000002a15077c10 */ /* 0x000fe4000fffe017 */
[C---:B------:R-:W-:Y:S02]  /*13470*/  LOP3.LUT R14, R13.reuse, 0x20, RZ, 0xfc, !PT ;  /* 0x000000200d0e7812 */ /* 0x040fe400078efcff */
[----:B------:R-:W-:Y:S01]  /*13480*/  LOP3.LUT R13, R13, 0x40, RZ, 0xfc, !PT ;  /* 0x000000400d0d7812 */ /* 0x000fe200078efcff */
[----:B------:R-:W-:Y:S01]  /*13490*/  @P1 IMAD.HI.U32 R0, R7, UR4, RZ ;  /* 0x0000000407001c27 */ /* 0x000fe2000f8e00ff */
[----:B------:R-:W-:Y:S01]  /*134a0*/  PLOP3.LUT P1, PT, PT, PT, UP0, 0x80, 0x0 ;  /* 0x000000000000781c */ /* 0x000fe20003f2f008 */
[----:B------:R-:W-:-:S02]  /*134b0*/  @UP0 ULDC UR4, c[0x0][0x450] ;  /* 0x0001140000040ab9 */ /* 0x000fc40000000800 */
[----:B------:R-:W-:Y:S01]  /*134c0*/  IMAD.MOV.U32 R5, RZ, RZ, R7 ;  /* 0x000000ffff057224 */ /* 0x000fe200078e0007 */
[----:B------:R-:W-:Y:S01]  /*134d0*/  @P0 SHF.R.U32.HI R5, RZ, UR4, R0 ;  /* 0x00000004ff050c19 */ /* 0x000fe20008011600 */
[----:B------:R-:W-:Y:S01]  /*134e0*/  VIADD R0, R7, 0x80 ;  /* 0x0000008007007836 */ /* 0x000fe20000000000 */
[----:B------:R-:W-:Y:S01]  /*134f0*/  PLOP3.LUT P0, PT, PT, PT, UP0, 0x80, 0x0 ;  /* 0x000000000000781c */ /* 0x000fe20003f0f008 */
[----:B------:R-:W-:Y:S02]  /*13500*/  @UP0 ULDC UR4, c[0x0][0x44c] ;  /* 0x0001130000040ab9 */ /* 0x000fe40000000800 */
[----:B------:R-:W-:Y:S02]  /*13510*/  IMAD.MOV.U32 R10, RZ, RZ, R0 ;  /* 0x000000ffff0a7224 */ /* 0x000fe400078e0000 */
[----:B------:R-:W-:Y:S02]  /*13520*/  IMAD.MOV R9, RZ, RZ, -R5 ;  /* 0x000000ffff097224 */ /* 0x000fe400078e0a05 */
[----:B------:R-:W-:Y:S01]  /*13530*/  @P1 IMAD.HI.U32 R4, R0, UR4, RZ ;  /* 0x0000000400041c27 */ /* 0x000fe2000f8e00ff */
[----:B------:R-:W-:-:S03]  /*13540*/  @UP0 ULDC UR4, c[0x0][0x450] ;  /* 0x0001140000040ab9 */ /* 0x000fc60000000800 */
[----:B-1----:R-:W-:Y:S02]  /*13550*/  IMAD R9, R20, R9, R7 ;  /* 0x0000000914097224 */ /* 0x002fe400078e0207 */
[----:B------:R-:W-:Y:S01]  /*13560*/  @P0 SHF.R.U32.HI R10, RZ, UR4, R4 ;  /* 0x00000004ff0a0c19 */ /* 0x000fe20008011604 */
[----:B------:R-:W-:Y:S01]  /*13570*/  ULDC.64 UR4, c[0x0][0x2d0] ;  /* 0x0000b40000047ab9 */ /* 0x000fe20000000a00 */
[----:B------:R-:W-:Y:S02]  /*13580*/  SHF.R.S32.HI R4, RZ, 0x1f, R5 ;  /* 0x0000001fff047819 */ /* 0x000fe40000011405 */
[----:B------:R-:W-:Y:S01]  /*13590*/  SHF.R.S32.HI R12, RZ, 0x1f, R10 ;  /* 0x0000001fff0c7819 */ /* 0x000fe2000001140a */
[----:B------:R-:W-:-:S04]  /*135a0*/  IMAD.WIDE.U32 R6, R10, UR4, R2 ;  /* 0x000000040a067c25 */ /* 0x000fc8000f8e0002 */
[----:B------:R-:W-:Y:S02]  /*135b0*/  IMAD R4, R4, UR4, RZ ;  /* 0x0000000404047c24 */ /* 0x000fe4000f8e02ff */
[----:B------:R-:W-:Y:S02]  /*135c0*/  IMAD R12, R12, UR4, RZ ;  /* 0x000000040c0c7c24 */ /* 0x000fe4000f8e02ff */
[C---:B------:R-:W-:Y:S02]  /*135d0*/  IMAD R8, R5.reuse, UR5, R4 ;  /* 0x0000000505087c24 */ /* 0x040fe4000f8e0204 */
[----:B------:R-:W-:Y:S01]  /*135e0*/  IMAD.WIDE.U32 R4, R5, UR4, R2 ;  /* 0x0000000405047c25 */ /* 0x000fe2000f8e0002 */
[----:B------:R-:W-:-:S03]  /*135f0*/  SHF.R.S32.HI R2, RZ, 0x1f, R9 ;  /* 0x0000001fff027819 */ /* 0x000fc60000011409 */
[----:B------:R-:W-:Y:S02]  /*13600*/  IMAD.MOV R11, RZ, RZ, -R10 ;  /* 0x000000ffff0b7224 */ /* 0x000fe400078e0a0a */
[----:B------:R-:W-:Y:S01]  /*13610*/  IMAD R10, R10, UR5, R12 ;  /* 0x000000050a0a7c24 */ /* 0x000fe2000f8e020c */
[----:B------:R-:W-:Y:S01]  /*13620*/  ULDC.64 UR4, c[0x0][0x2c8] ;  /* 0x0000b20000047ab9 */ /* 0x000fe20000000a00 */
[----:B------:R-:W-:Y:S02]  /*13630*/  IMAD.IADD R3, R5, 0x1, R8 ;  /* 0x0000000105037824 */ /* 0x000fe400078e0208 */
[----:B------:R-:W-:Y:S02]  /*13640*/  IMAD R8, R2, UR4, RZ ;  /* 0x0000000402087c24 */ /* 0x000fe4000f8e02ff */
[----:B------:R-:W-:Y:S02]  /*13650*/  IMAD R0, R20, R11, R0 ;  /* 0x0000000b14007224 */ /* 0x000fe400078e0200 */
[----:B------:R-:W-:-:S02]  /*13660*/  IMAD.MOV.U32 R2, RZ, RZ, R4 ;  /* 0x000000ffff027224 */ /* 0x000fc400078e0004 */
[C---:B------:R-:W-:Y:S02]  /*13670*/  IMAD R8, R9.reuse, UR5, R8 ;  /* 0x0000000509087c24 */ /* 0x040fe4000f8e0208 */
[----:B------:R-:W-:Y:S01]  /*13680*/  IMAD.WIDE.U32 R4, R9, UR4, R2 ;  /* 0x0000000409047c25 */ /* 0x000fe2000f8e0002 */
[----:B------:R-:W-:-:S03]  /*13690*/  SHF.R.S32.HI R2, RZ, 0x1f, R0 ;  /* 0x0000001fff027819 */ /* 0x000fc60000011400 */
[----:B------:R-:W-:Y:S02]  /*136a0*/  IMAD.IADD R3, R7, 0x1, R10 ;  /* 0x0000000107037824 */ /* 0x000fe400078e020a */
[----:B------:R-:W-:Y:S02]  /*136b0*/  IMAD R7, R2, UR4, RZ ;  /* 0x0000000402077c24 */ /* 0x000fe4000f8e02ff */
[----:B------:R-:W-:Y:S02]  /*136c0*/  IMAD.MOV.U32 R2, RZ, RZ, R6 ;  /* 0x000000ffff027224 */ /* 0x000fe400078e0006 */
[C---:B------:R-:W-:Y:S02]  /*136d0*/  IMAD R6, R0.reuse, UR5, R7 ;  /* 0x0000000500067c24 */ /* 0x040fe4000f8e0207 */
[----:B------:R-:W-:Y:S01]  /*136e0*/  IMAD.WIDE.U32 R2, R0, UR4, R2 ;  /* 0x0000000400027c25 */ /* 0x000fe2000f8e0002 */
[----:B------:R-:W-:Y:S02]  /*136f0*/  ULDC.64 UR4, c[0x0][0x280] ;  /* 0x0000a00000047ab9 */ /* 0x000fe40000000a00 */
[----:B------:R-:W-:Y:S01]  /*13700*/  LEA R7, P0, R4, UR4, 0x1 ;  /* 0x0000000404077c11 */ /* 0x000fe2000f8008ff */
[----:B------:R-:W-:-:S02]  /*13710*/  IMAD.IADD R9, R5, 0x1, R8 ;  /* 0x0000000105097824 */ /* 0x000fc400078e0208 */
[----:B------:R-:W-:-:S03]  /*13720*/  IMAD.IADD R3, R3, 0x1, R6 ;  /* 0x0000000103037824 */ /* 0x000fc600078e0206 */
[----:B------:R-:W-:Y:S02]  /*13730*/  LEA.HI.X R9, R4, UR5, R9, 0x1, P0 ;  /* 0x0000000504097c11 */ /* 0x000fe400080f0c09 */
        /* <DEDUP_REMOVED lines=8> */
[----:B------:R-:W0:Y:S01]  /*137c0*/  S2R R3, SR_TID.X ;  /* 0x0000000000037919 */ /* 0x000e220000002100 */
[----:B------:R-:W-:Y:S01]  /*137d0*/  ULDC UR4, c[0x0][0x288] ;  /* 0x0000a20000047ab9 */ /* 0x000fe20000000800 */
[----:B------:R-:W-:Y:S01]  /*137e0*/  IMAD.MOV.U32 R24, RZ, RZ, 0x1 ;  /* 0x00000001ff187424 */ /* 0x000fe200078e00ff */
[----:B------:R-:W-:Y:S01]  /*137f0*/  SHFL.IDX PT, R2, R9, RZ, 0x1c1f ;  /* 0x001c1fff09027589 */ /* 0x000fe200000e0000 */
[----:B------:R-:W-:-:S03]  /*13800*/  IMAD R0, R20, UR4, RZ ;  /* 0x0000000414007c24 */ /* 0x000fc6000f8e02ff */
[----:B------:R-:W-:Y:S04]  /*13810*/  SHFL.IDX PT, R14, R7, RZ, 0x1c1f ;  /* 0x001c1fff070e7589 */ /* 0x000fe800000e0000 */
[----:B------:R-:W1:Y:S01]  /*13820*/  SHFL.IDX PT, R4, R9, 0x1, 0x1c1f ;  /* 0x003c1f0009047f89 */ /* 0x000e6200000e0000 */
[----:B0-----:R-:W-:-:S04]  /*13830*/  LOP3.LUT R3, R3, 0x7f, RZ, 0xc0, !PT ;  /* 0x0000007f03037812 */ /* 0x001fc800078ec0ff */
[----:B------:R-:W-:Y:S01]  /*13840*/  SHF.R.U32.HI R3, RZ, 0x2, R3 ;  /* 0x00000002ff037819 */ /* 0x000fe20000011603 */
[----:B-1----:R-:W-:-:S04]  /*13850*/  IMAD.MOV.U32 R5, RZ, RZ, R4 ;  /* 0x000000ffff057224 */ /* 0x002fc800078e0004 */
[----:B------:R-:W-:Y:S02]  /*13860*/  VIADD R6, R3, UR42 ;  /* 0x0000002a03067c36 */ /* 0x000fe40008000000 */
[----:B------:R-:W-:Y:S02]  /*13870*/  IMAD.MOV.U32 R3, RZ, RZ, R2 ;  /* 0x000000ffff037224 */ /* 0x000fe400078e0002 */
[----:B------:R-:W-:Y:S01]  /*13880*/  IMAD.MOV.U32 R2, RZ, RZ, R14 ;  /* 0x000000ffff027224 */ /* 0x000fe200078e000e */
[C---:B------:R-:W-:Y:S01]  /*13890*/  ISETP.GE.AND P2, PT, R6.reuse, R0, PT ;  /* 0x000000000600720c */ /* 0x040fe20003f46270 */
[----:B------:R-:W0:Y:S01]  /*138a0*/  SHFL.IDX PT, R14, R7, 0x1, 0x1c1f ;  /* 0x003c1f00070e7f89 */ /* 0x000e2200000e0000 */
[----:B------:R-:W-:-:S11]  /*138b0*/  VIADD R11, R6, 0x20 ;  /* 0x00000020060b7836 */ /* 0x000fd60000000000 */
[----:B------:R-:W-:Y:S01]  /*138c0*/  @!P2 IMAD.WIDE.U32 R2, R27, 0x2, R2 ;  /* 0x000000021b02a825 */ /* 0x000fe200078e0002 */
[----:B------:R-:W-:-:S05]  /*138d0*/  @!P2 LEA R21, R28, UR47, 0x1 ;  /* 0x0000002f1c15ac11 */ /* 0x000fca000f8e08ff */
[----:B------:R-:W-:Y:S04]  /*138e0*/  @!P2 LDGSTS.E.BYPASS.LTC128B.128 [R21+0xc400], desc[UR36][R2.64], !P3 ;  /* 0x0c4000000215afae */ /* 0x000fe8000d901d64 */
[----:B------:R-:W-:Y:S01]  /*138f0*/  @!P2 LDGSTS.E.BYPASS.LTC128B.128 [R21+0xf400], desc[UR36][R2.64+0x40], !P0 ;  /* 0x0f4000400215afae */ /* 0x000fe2000c101d64 */
[----:B0-----:R-:W-:-:S03]  /*13900*/  IMAD.MOV.U32 R4, RZ, RZ, R14 ;  /* 0x000000ffff047224 */ /* 0x001fc600078e000e */
[----:B------:R0:W-:Y:S01]  /*13910*/  @!P2 LDGSTS.E.BYPASS.LTC128B.128 [R21+0x12400], desc[UR36][R2.64+0x80], !P1 ;  /* 0x124000800215afae */ /* 0x0001e2000c901d64 */
[----:B------:R-:W-:Y:S01]  /*13920*/  ISETP.GE.AND P2, PT, R11, R0, PT ;  /* 0x000000000b00720c */ /* 0x000fe20003f46270 */
[----:B------:R-:W-:Y:S02]  /*13930*/  VIADD R11, R6, 0x40 ;  /* 0x00000040060b7836 */ /* 0x000fe40000000000 */
[----:B------:R-:W-:Y:S04]  /*13940*/  SHFL.IDX PT, R14, R7, 0x2, 0x1c1f ;  /* 0x005c1f00070e7f89 */ /* 0x000fe800000e0000 */
[----:B0-----:R-:W0:Y:S06]  /*13950*/  SHFL.IDX PT, R2, R9, 0x2, 0x1c1f ;  /* 0x005c1f0009027f89 */ /* 0x001e2c00000e0000 */
[----:B------:R-:W-:Y:S01]  /*13960*/  @!P2 IMAD.WIDE.U32 R4, R27, 0x2, R4 ;  /* 0x000000021b04a825 */ /* 0x000fe200078e0004 */
[----:B------:R-:W-:-:S05]  /*13970*/  @!P2 LEA R25, R28, UR47, 0x1 ;  /* 0x0000002f1c19ac11 */ /* 0x000fca000f8e08ff */
[----:B------:R-:W-:Y:S04]  /*13980*/  @!P2 LDGSTS.E.BYPASS.LTC128B.128 [R25+0xcc00], desc[UR36][R4.64], !P3 ;  /* 0x0cc000000419afae */ /* 0x000fe8000d901d64 */
[----:B------:R-:W-:Y:S04]  /*13990*/  @!P2 LDGSTS.E.BYPASS.LTC128B.128 [R25+0xfc00], desc[UR36][R4.64+0x40], !P0 ;  /* 0x0fc000400419afae */ /* 0x000fe8000c101d64 */
[----:B------:R1:W-:Y:S01]  /*139a0*/  @!P2 LDGSTS.E.BYPASS.LTC128B.128 [R25+0x12c00], desc[UR36][R4.64+0x80], !P1 ;  /* 0x12c000800419afae */ /* 0x0003e2000c901d64 */
[----:B------:R-:W-:Y:S01]  /*139b0*/  ISETP.GE.AND P2, PT, R11, R0, PT ;  /* 0x000000000b00720c */ /* 0x000fe20003f46270 */
[----:B------:R-:W-:-:S02]  /*139c0*/  VIADD R11, R6, 0x60 ;  /* 0x00000060060b7836 */ /* 0x000fc40000000000 */
[----:B0-----:R-:W-:Y:S02]  /*139d0*/  IMAD.MOV.U32 R3, RZ, RZ, R2 ;  /* 0x000000ffff037224 */ /* 0x001fe400078e0002 */
[----:B------:R-:W-:Y:S01]  /*139e0*/  IMAD.MOV.U32 R2, RZ, RZ, R14 ;  /* 0x000000ffff027224 */ /* 0x000fe200078e000e */
[----:B-1----:R-:W-:Y:S07]  /*139f0*/  SHFL.IDX PT, R5, R9, 0x3, 0x1c1f ;  /* 0x007c1f0009057f89 */ /* 0x002fee00000e0000 */
[----:B------:R-:W-:Y:S01]  /*13a00*/  @!P2 IMAD.WIDE.U32 R2, R27, 0x2, R2 ;  /* 0x000000021b02a825 */ /* 0x000fe200078e0002 */
[----:B------:R-:W-:Y:S01]  /*13a10*/  @!P2 LEA R21, R28, UR47, 0x1 ;  /* 0x0000002f1c15ac11 */ /* 0x000fe2000f8e08ff */
[----:B------:R0:W1:Y:S04]  /*13a20*/  SHFL.IDX PT, R4, R7, 0x3, 0x1c1f ;  /* 0x007c1f0007047f89 */ /* 0x00006800000e0000 */
[----:B------:R-:W-:Y:S04]  /*13a30*/  @!P2 LDGSTS.E.BYPASS.LTC128B.128 [R21+0xd400], desc[UR36][R2.64], !P3 ;  /* 0x0d4000000215afae */ /* 0x000fe8000d901d64 */
[----:B------:R-:W-:Y:S01]  /*13a40*/  @!P2 LDGSTS.E.BYPASS.LTC128B.128 [R21+0x10400], desc[UR36][R2.64+0x40], !P0 ;  /* 0x104000400215afae */ /* 0x000fe2000c101d64 */
[----:B0-----:R-:W-:-:S03]  /*13a50*/  VIADD R7, R6, 0x80 ;  /* 0x0000008006077836 */ /* 0x001fc60000000000 */
[----:B------:R0:W-:Y:S01]  /*13a60*/  @!P2 LDGSTS.E.BYPASS.LTC128B.128 [R21+0x13400], desc[UR36][R2.64+0x80], !P1 ;  /* 0x134000800215afae */ /* 0x0001e2000c901d64 */
[----:B------:R-:W-:-:S03]  /*13a70*/  ISETP.GE.AND P2, PT, R11, R0, PT ;  /* 0x000000000b00720c */ /* 0x000fc60003f46270 */
[----:B------:R-:W-:Y:S04]  /*13a80*/  SHFL.IDX PT, R14, R10, 0x1, 0x1c1f ;  /* 0x003c1f000a0e7f89 */ /* 0x000fe800000e0000 */
[----:B0-----:R-:W-:Y:S06]  /*13a90*/  SHFL.IDX PT, R3, R8, RZ, 0x1c1f ;  /* 0x001c1fff08037589 */ /* 0x001fec00000e0000 */
        /* <DEDUP_REMOVED lines=13> */
.L_x_11019:
        /* <DEDUP_REMOVED lines=14> */
.L_x_10961:
[----:B------:R-:W-:Y:S05]  /*13c50*/  BSYNC B0 ;  /* 0x0000000000007941 */ /* 0x000fea0003800000 */
.L_x_10960:
[----:B------:R-:W-:Y:S01]  /*13c60*/  NOP ;  /* 0x0000000000007918 */ /* 0x000fe20000000000 */
[----:B------:R-:W-:Y:S01]  /*13c70*/  SYNCS.ARRIVE.TRANS64.RED.A0T1 RZ, [UR47+0x2d800], RZ ;  /* 0x02d800ffffff79a7 */ /* 0x000fe2000820042f */
[----:B------:R-:W-:Y:S01]  /*13c80*/  IMAD.MOV.U32 R0, RZ, RZ, 0x1 ;  /* 0x00000001ff007424 */ /* 0x000fe200078e00ff */
[----:B------:R-:W-:Y:S04]  /*13c90*/  ARRIVES.LDGSTSBAR.64.TRANSCNT [UR47+0x2d800] ;  /* 0x02d80000ff0079b0 */ /* 0x000fe80008000aaf */
[----:B------:R-:W-:Y:S01]  /*13ca0*/  SHF.L.U32 R0, R0, 0x1f, RZ ;  /* 0x0000001f00007819 */ /* 0x000fe200000006ff */
[----:B------:R-:W-:Y:S01]  /*13cb0*/  NOP ;  /* 0x0000000000007918 */ /* 0x000fe20000000000 */
[----:B------:R-:W-:Y:S01]  /*13cc0*/  SYNCS.ARRIVE.TRANS64.A1T0 RZ, [UR47+0x2d800], RZ ;  /* 0x02d800ffffff79a7 */ /* 0x000fe2000810002f */
[----:B------:R-:W-:-:S05]  /*13cd0*/  VIADD R19, R19, 0xfffffffe ;  /* 0xfffffffe13137836 */ /* 0x000fca0000000000 */
[----:B------:R-:W-:Y:S01]  /*13ce0*/  ISETP.GE.AND P0, PT, R19, UR51, PT ;  /* 0x0000003313007c0c */ /* 0x000fe2000bf06270 */
[----:B------:R-:W1:Y:S02]  /*13cf0*/  SYNCS.PHASECHK.TRANS64.TRYWAIT P1, [UR47+0x2d820], R0 ;  /* 0x02d82000ff0075a7 */ /* 0x000e64000802016f */
[----:B-1----:R-:W-:Y:S10]  /*13d00*/  @!P1 BRA `(.L_x_10962) ;  /* 0x0000002800849947 */ /* 0x002ff40003800000 */
.L_x_11020:
[----:B------:R-:W-:Y:S01]  /*13d10*/  IMAD.MOV.U32 R21, RZ, RZ, RZ ;  /* 0x000000ffff157224 */ /* 0x000fe200078e00ff */
[----:B------:R-:W-:Y:S06]  /*13d20*/  @!P0 BRA `(.L_x_10963) ;  /* 0x0000000c00cc8947 */ /* 0x000fec0003800000 */
[----:B0-----:R-:W0:Y:S01]  /*13d30*/  S2R R2, SR_TID.X ;  /* 0x0000000000027919 */ /* 0x001e220000002100 */
[----:B------:R-:W-:Y:S01]  /*13d40*/  UIADD3 UR4, UR46, 0x1, URZ ;  /* 0x000000012e047890 */ /* 0x000fe2000fffe03f */
[----:B------:R-:W-:Y:S01]  /*13d50*/  LOP3.LUT R3, RZ, UR44, RZ, 0x33, !PT ;  /* 0x0000002cff037c12 */ /* 0x000fe2000f8e33ff */
[----:B------:R-:W-:Y:S01]  /*13d60*/  BSSY B0, `(.L_x_10963) ;  /* 0x00000ef000007945 */ /* 0x000fe20003800000 */
[----:B------:R-:W1:Y:S01]  /*13d70*/  S2R R4, SR_TID.X ;  /* 0x0000000000047919 */ /* 0x000e620000002100 */
[----:B------:R-:W-:Y:S01]  /*13d80*/  UIMAD UR4, UR4, UR40, URZ ;  /* 0x00000028040472a4 */ /* 0x000fe2000f8e023f */
[----:B------:R-:W-:Y:S01]  /*13d90*/  LOP3.LUT R5, RZ, UR43, RZ, 0x33, !PT ;  /* 0x0000002bff057c12 */ /* 0x000fe2000f8e33ff */
[----:B------:R-:W-:-:S04]  /*13da0*/  IMAD.MOV.U32 R20, RZ, RZ, RZ ;  /* 0x000000ffff147224 */ /* 0x000fc800078e00ff */
[----:B------:R-:W-:Y:S01]  /*13db0*/  LOP3.LUT R0, RZ, UR4, RZ, 0x33, !PT ;  /* 0x00000004ff007c12 */ /* 0x000fe2000f8e33ff */
[----:B------:R-:W-:-:S03]  /*13dc0*/  ULDC UR4, c[0x0][0x2f4] ;  /* 0x0000bd0000047ab9 */ /* 0x000fc60000000800 */
[----:B------:R-:W-:-:S04]  /*13dd0*/  VIADDMNMX R0, R0, -UR45, R3, !PT ;  /* 0x8000002d00007c46 */ /* 0x000fc8000f800103 */
[----:B------:R-:W-:-:S04]  /*13de0*/  VIMNMX R0, R0, R5, !PT ;  /* 0x0000000500007248 */ /* 0x000fc80007fe0100 */
[----:B------:R-:W-:Y:S02]  /*13df0*/  IADD3 R26, -R0, -0x2, RZ ;  /* 0xfffffffe001a7810 */ /* 0x000fe40007ffe1ff */
[----:B0-----:R-:W-:-:S04]  /*13e00*/  LOP3.LUT R2, R2, 0x7f, RZ, 0xc0, !PT ;  /* 0x0000007f02027812 */ /* 0x001fc800078ec0ff */
[----:B------:R-:W-:-:S04]  /*13e10*/  SHF.R.U32.HI R2, RZ, 0x2, R2 ;  /* 0x00000002ff027819 */ /* 0x000fc80000011602 */
[----:B------:R-:W-:Y:S01]  /*13e20*/  IADD3 R23, R23, R22, R2 ;  /* 0x0000001617177210 */ /* 0x000fe20007ffe002 */
[----:B------:R-:W-:Y:S01]  /*13e30*/  IMAD.MOV.U32 R22, RZ, RZ, 0x1 ;  /* 0x00000001ff167424 */ /* 0x000fe200078e00ff */
[----:B------:R-:W-:Y:S01]  /*13e40*/  IADD3 R3, -R2, UR49, RZ ;  /* 0x0000003102037c10 */ /* 0x000fe2000fffe1ff */
[C---:B-1----:R-:W-:Y:S02]  /*13e50*/  IMAD.SHL.U32 R2, R4.reuse, 0x8, RZ ;  /* 0x0000000804027824 */ /* 0x042fe400078e00ff */
[----:B------:R-:W-:Y:S02]  /*13e60*/  IMAD.SHL.U32 R4, R4, 0x8, RZ ;  /* 0x0000000804047824 */ /* 0x000fe400078e00ff */
[----:B------:R-:W-:Y:S01]  /*13e70*/  VIADD R23, R23, 0xfffffe80 ;  /* 0xfffffe8017177836 */ /* 0x000fe20000000000 */
[----:B------:R-:W-:Y:S01]  /*13e80*/  LOP3.LUT R2, R2, 0x18, RZ, 0xc0, !PT ;  /* 0x0000001802027812 */ /* 0x000fe200078ec0ff */
[----:B------:R-:W-:Y:S01]  /*13e90*/  IMAD R3, R0, 0x80, R3 ;  /* 0x0000008000037824 */ /* 0x000fe200078e0203 */
[----:B------:R-:W-:Y:S01]  /*13ea0*/  LOP3.LUT R4, R4, 0x18, RZ, 0xc0, !PT ;  /* 0x0000001804047812 */ /* 0x000fe200078ec0ff */
[----:B------:R-:W-:Y:S01]  /*13eb0*/  IMAD R10, R0, -0x80, R23 ;  /* 0xffffff80000a7824 */ /* 0x000fe200078e0217 */
[----:B------:R-:W-:Y:S01]  /*13ec0*/  ISETP.GE.AND P3, PT, R2, UR4, PT ;  /* 0x0000000402007c0c */ /* 0x000fe2000bf66270 */
[----:B------:R-:W-:Y:S01]  /*13ed0*/  VIADD R0, R3, 0x100 ;  /* 0x0000010003007836 */ /* 0x000fe20000000000 */
[----:B------:R-:W-:-:S02]  /*13ee0*/  LOP3.LUT R4, R4, 0x20, RZ, 0xfc, !PT ;  /* 0x0000002004047812 */ /* 0x000fc400078efcff */
[----:B------:R-:W-:Y:S02]  /*13ef0*/  LOP3.LUT R2, R2, 0x40, RZ, 0xfc, !PT ;  /* 0x0000004002027812 */ /* 0x000fe400078efcff */
[----:B------:R-:W-:Y:S02]  /*13f00*/  ISETP.GE.AND P2, PT, R4, UR4, PT ;  /* 0x0000000404007c0c */ /* 0x000fe4000bf46270 */
[----:B------:R-:W-:-:S13]  /*13f10*/  ISETP.GE.AND P1, PT, R2, UR4, PT ;  /* 0x0000000402007c0c */ /* 0x000fda000bf26270 */
.L_x_10976:
        /* <DEDUP_REMOVED lines=15> */
[----:B------:R-:W-:-:S03]  /*14010*/  ULDC.64 UR4, c[0x0][0x418] ;  /* 0x0001060000047ab9 */ /* 0x000fc60000000a00 */
[----:B------:R-:W-:Y:S01]  /*14020*/  IMAD.IADD R3, R5, 0x1, R3 ;  /* 0x0000000105037824 */ /* 0x000fe200078e0203 */
[----:B------:R-:W-:-:S04]  /*14030*/  LEA R6, P0, R2, UR4, 0x2 ;  /* 0x0000000402067c11 */ /* 0x000fc8000f8010ff */
[----:B------:R-:W-:-:S05]  /*14040*/  LEA.HI.X R7, R2, UR5, R3, 0x2, P0 ;  /* 0x0000000502077c11 */ /* 0x000fca00080f1403 */
[----:B------:R-:W2:Y:S01]  /*14050*/  LDG.E R6, desc[UR36][R6.64] ;  /* 0x0000002406067981 */ /* 0x000ea2000c1e1900 */
[----:B------:R-:W-:Y:S01]  /*14060*/  LOP3.LUT P4, RZ, R16, 0x8, RZ, 0xc0, !PT ;  /* 0x0000000810ff7812 */ /* 0x000fe2000788c0ff */
        /* <DEDUP_REMOVED lines=8> */
.L_x_10964:
[----:B------:R-:W-:Y:S01]  /*140f0*/  LEA R7, R21, UR47, 0x3 ;  /* 0x0000002f15077c11 */ /* 0x000fe2000f8e18ff */
[----:B------:R-:W-:Y:S01]  /*14100*/  BSSY B1, `(.L_x_10965) ;  /* 0x0000004000017945 */ /* 0x000fe20003800000 */
[----:B------:R-:W-:-:S04]  /*14110*/  SHF.L.U32 R2, R24, 0x1f, RZ ;  /* 0x0000001f18027819 */ /* 0x000fc800000006ff */
[----:B------:R-:W0:Y:S02]  /*14120*/  SYNCS.PHASECHK.TRANS64.TRYWAIT P0, [R7+URZ+0x2d840], R2 ;  /* 0x02d84002070075a7 */ /* 0x000e24000800017f */
[----:B0-----:R-:W-:Y:S05]  /*14130*/  @!P0 BRA `(.L_x_10966) ;  /* 0x0000002400908947 */ /* 0x001fea0003800000 */
.L_x_11021:
[----:B------:R-:W-:Y:S05]  /*14140*/  BSYNC B1 ;  /* 0x0000000000017941 */ /* 0x000fea0003800000 */
.L_x_10965:
        /* <DEDUP_REMOVED lines=23> */
[----:B------:R-:W-:Y:S01]  /*142c0*/  IMAD R9, R21, 0x3000, R28 ;  /* 0x0000300015097824 */ /* 0x000fe200078e021c */
[----:B------:R-:W-:Y:S01]  /*142d0*/  LEA R8, P0, R2, UR6, 0x1 ;  /* 0x0000000602087c11 */ /* 0x000fe2000f8008ff */
[----:B------:R-:W-:Y:S01]  /*142e0*/  VIADD R19, R3, UR4 ;  /* 0x0000000403137c36 */ /* 0x000fe20008000000 */
[----:B------:R-:W-:-:S04]  /*142f0*/  UMOV UR4, 0xffffffff ;  /* 0xffffffff00047882 */ /* 0x000fc80000000000 */
[----:B------:R-:W-:Y:S01]  /*14300*/  LEA.HI.X R19, R2, UR7, R19, 0x1, P0 ;  /* 0x0000000702137c11 */ /* 0x000fe200080f0c13 */
[----:B------:R-:W-:Y:S06]  /*14310*/  BRA.DIV UR4, `(.L_x_10967) ;  /* 0x00000026042c7947 */ /* 0x000fec000b800000 */
[----:B------:R-:W0:Y:S01]  /*14320*/  S2R R3, SR_TID.X ;  /* 0x0000000000037919 */ /* 0x000e220000002100 */
[----:B------:R-:W-:Y:S02]  /*14330*/  LOP3.LUT P6, RZ, R16, 0x4, RZ, 0xc0, !PT ;  /* 0x0000000410ff7812 */ /* 0x000fe400078cc0ff */
[----:B------:R-:W-:Y:S01]  /*14340*/  LEA R9, R9, UR47, 0x1 ;  /* 0x0000002f09097c11 */ /* 0x000fe2000f8e08ff */
        /* <DEDUP_REMOVED lines=26> */
.L_x_11031:
        /* <DEDUP_REMOVED lines=11> */
.L_x_10968:
        /* <DEDUP_REMOVED lines=10> */
.L_x_10969:
[----:B------:R2:W-:Y:S01]  /*14640*/  SYNCS.ARRIVE.TRANS64.A1T0 RZ, [R7+URZ+0x2d830], RZ ;  /* 0x02d830ff07ff79a7 */ /* 0x0005e2000810003f */
[----:B------:R-:W-:Y:S05]  /*14650*/  @!P5 BRA `(.L_x_10970) ;  /* 0x000000000004d947 */ /* 0x000fea0003800000 */
[----:B------:R-:W-:Y:S01]  /*14660*/  BPT.TRAP 0x1 ;  /* 0x000000040000795c */ /* 0x000fe20000300000 */
.L_x_10970:
[----:B-1----:R-:W-:Y:S01]  /*14670*/  SHF.L.U32 R2, R22, 0x1f, RZ ;  /* 0x0000001f16027819 */ /* 0x002fe200000006ff */
[----:B------:R-:W-:Y:S01]  /*14680*/  BSSY B1, `(.L_x_10971) ;  /* 0x0000004000017945 */ /* 0x000fe20003800000 */
[----:B--2---:R-:W-:-:S04]  /*14690*/  LEA R7, R20, UR47, 0x3 ;  /* 0x0000002f14077c11 */ /* 0x004fc8000f8e18ff */
[----:B------:R-:W1:Y:S02]  /*146a0*/  SYNCS.PHASECHK.TRANS64.TRYWAIT P0, [R7+URZ+0x2d860], R2 ;  /* 0x02d86002070075a7 */ /* 0x000e64000800017f */
[----:B-1----:R-:W-:Y:S05]  /*146b0*/  @!P0 BRA `(.L_x_10972) ;  /* 0x0000002400988947 */ /* 0x002fea0003800000 */
.L_x_11032:
[----:B------:R-:W-:Y:S05]  /*146c0*/  BSYNC B1 ;  /* 0x0000000000017941 */ /* 0x000fea0003800000 */
.L_x_10971:
        /* <DEDUP_REMOVED lines=36> */
.L_x_11042:
        /* <DEDUP_REMOVED lines=22> */
[----:B------:R-:W-:-:S07]  /*14a70*/  IMAD.IADD R19, R3, 0x1, R25 ;  /* 0x0000000103137824 */ /* 0x000fce00078e0219 */
.L_x_10974:
        /* <DEDUP_REMOVED lines=10> */
.L_x_10975:
[----:B------:R-:W-:Y:S01]  /*14b20*/  R2UR UR6, R29 ;  /* 0x000000001d0672ca */ /* 0x000fe200000e0000 */
[----:B------:R-:W-:Y:S01]  /*14b30*/  ULDC.64 UR4, c[0x0][0x330] ;  /* 0x0000cc0000047ab9 */ /* 0x000fe20000000a00 */
[----:B------:R-:W-:Y:S01]  /*14b40*/  IMAD.MOV.U32 R18, RZ, RZ, R2 ;  /* 0x000000ffff127224 */ /* 0x000fe200078e0002 */
[----:B------:R0:W-:Y:S01]  /*14b50*/  SYNCS.ARRIVE.TRANS64.A1T0 RZ, [R7+URZ+0x2d850], RZ ;  /* 0x02d850ff07ff79a7 */ /* 0x0001e2000810003f */
[----:B------:R-:W-:Y:S02]  /*14b60*/  IMAD.U32 R3, RZ, RZ, UR4 ;  /* 0x00000004ff037e24 */ /* 0x000fe4000f8e00ff */
[----:B------:R-:W-:Y:S02]  /*14b70*/  VIADD R26, R26, 0xffffffff ;  /* 0xffffffff1a1a7836 */ /* 0x000fe40000000000 */
[----:B------:R-:W-:-:S04]  /*14b80*/  IMAD.WIDE.U32 R18, R3, UR41, R18 ;  /* 0x0000002903127c25 */ /* 0x000fc8000f8e0012 */
[----:B------:R-:W-:Y:S01]  /*14b90*/  VIADD R0, R0, 0x80 ;  /* 0x0000008000007836 */ /* 0x000fe20000000000 */
[----:B------:R-:W-:Y:S01]  /*14ba0*/  UIMAD UR4, UR6, UR4, URZ ;  /* 0x00000004060472a4 */ /* 0x000fe2000f8e023f */
[----:B------:R-:W-:Y:S02]  /*14bb0*/  VIADD R10, R10, 0xffffff80 ;  /* 0xffffff800a0a7836 */ /* 0x000fe40000000000 */
[----:B------:R-:W-:Y:S01]  /*14bc0*/  ULDC.64 UR6, c[0x0][0x318] ;  /* 0x0000c60000067ab9 */ /* 0x000fe20000000a00 */
[----:B------:R-:W-:Y:S01]  /*14bd0*/  UIMAD UR4, UR41, UR5, UR4 ;  /* 0x00000005290472a4 */ /* 0x000fe2000f8e0204 */
[----:B------:R-:W-:Y:S01]  /*14be0*/  LEA R17, P0, R18, UR6, 0x1 ;  /* 0x0000000612117c11 */ /* 0x000fe2000f8008ff */
[----:B------:R-:W-:Y:S02]  /*14bf0*/  IMAD.MOV.U32 R22, RZ, RZ, R24 ;  /* 0x000000ffff167224 */ /* 0x000fe400078e0018 */
[----:B------:R-:W-:Y:S02]  /*14c00*/  IMAD.MOV.U32 R20, RZ, RZ, R21 ;  /* 0x000000ffff147224 */ /* 0x000fe400078e0015 */
[----:B------:R-:W-:-:S05]  /*14c10*/  VIADD R3, R19, UR4 ;  /* 0x0000000413037c36 */ /* 0x000fca0008000000 */
[----:B------:R-:W-:Y:S02]  /*14c20*/  LEA.HI.X R18, R18, UR7, R3, 0x1, P0 ;  /* 0x0000000712127c11 */ /* 0x000fe400080f0c03 */
[----:B------:R-:W-:-:S13]  /*14c30*/  ISETP.GT.AND P0, PT, R26, UR51, PT ;  /* 0x000000331a007c0c */ /* 0x000fda000bf04270 */
[----:B0-----:R-:W-:Y:S05]  /*14c40*/  @P0 BRA `(.L_x_10976) ;  /* 0xfffffff000b40947 */ /* 0x001fea000383ffff */
[----:B------:R-:W-:Y:S05]  /*14c50*/  BSYNC B0 ;  /* 0x0000000000007941 */ /* 0x000fea0003800000 */
.L_x_10963:
[----:B------:R-:W-:-:S13]  /*14c60*/  LOP3.LUT P0, RZ, R16, 0x8, RZ, 0xc0, !PT ;  /* 0x0000000810ff7812 */ /* 0x000fda000780c0ff */
[----:B------:R-:W-:Y:S05]  /*14c70*/  @!P0 BRA `(.L_x_10977) ;  /* 0x0000000000048947 */ /* 0x000fea0003800000 */
[----:B------:R-:W-:Y:S01]  /*14c80*/  BPT.TRAP 0x1 ;  /* 0x000000040000795c */ /* 0x000fe20000300000 */
.L_x_10977:
        /* <DEDUP_REMOVED lines=12> */
.L_x_11043:
[----:B------:R-:W-:Y:S05]  /*14d50*/  BSYNC B0 ;  /* 0x0000000000007941 */ /* 0x000fea0003800000 */
.L_x_10978:
[----:B------:R-:W1:Y:S01]  /*14d60*/  S2R R10, SR_TID.X ;  /* 0x00000000000a7919 */ /* 0x000e620000002100 */
[----:B------:R-:W-:Y:S01]  /*14d70*/  UMOV UR4, 0xffffffff ;  /* 0xffffffff00047882 */ /* 0x000fe20000000000 */
[----:B-1----:R-:W-:-:S05]  /*14d80*/  IMAD.SHL.U32 R9, R10, 0x8, RZ ;  /* 0x000000080a097824 */ /* 0x002fca00078e00ff */
[----:B------:R-:W-:Y:S01]  /*14d90*/  LOP3.LUT R9, R9, 0x18, RZ, 0xc0, !PT ;  /* 0x0000001809097812 */ /* 0x000fe200078ec0ff */
[----:B------:R-:W-:Y:S06]  /*14da0*/  BRA.DIV UR4, `(.L_x_10980) ;  /* 0x0000002604587947 */ /* 0x000fec000b800000 */
[----:B------:R-:W-:Y:S01]  /*14db0*/  IMAD.SHL.U32 R7, R10, 0x8, RZ ;  /* 0x000000080a077824 */ /* 0x000fe200078e00ff */
[----:B0-----:R-:W-:Y:S01]  /*14dc0*/  SHFL.IDX PT, R3, R18, RZ, 0x1c1f ;  /* 0x001c1fff12037589 */ /* 0x001fe200000e0000 */
[----:B------:R-:W-:Y:S01]  /*14dd0*/  ULDC UR4, c[0x0][0x2f4] ;  /* 0x0000bd0000047ab9 */ /* 0x000fe20000000800 */
[----:B------:R-:W-:Y:S02]  /*14de0*/  LEA R4, R4, UR47, 0x1 ;  /* 0x0000002f04047c11 */ /* 0x000fe4000f8e08ff */
[----:B------:R-:W0:Y:S01]  /*14df0*/  SHFL.IDX PT, R2, R17, RZ, 0x1c1f ;  /* 0x001c1fff11027589 */ /* 0x000e2200000e0000 */
[----:B------:R-:W-:Y:S02]  /*14e00*/  LOP3.LUT R7, R7, 0x18, RZ, 0xc0, !PT ;  /* 0x0000001807077812 */ /* 0x000fe400078ec0ff */
[----:B------:R-:W-:Y:S01]  /*14e10*/  ISETP.GE.AND P2, PT, R9, UR4, PT ;  /* 0x0000000409007c0c */ /* 0x000fe2000bf46270 */
[----:B------:R-:W-:Y:S01]  /*14e20*/  SHFL.IDX PT, R6, R18, 0x1, 0x1c1f ;  /* 0x003c1f0012067f89 */ /* 0x000fe200000e0000 */
[----:B------:R-:W-:-:S02]  /*14e30*/  LOP3.LUT R8, R7, 0x20, RZ, 0xfc, !PT ;  /* 0x0000002007087812 */ /* 0x000fc400078efcff */
[----:B------:R-:W-:Y:S01]  /*14e40*/  LOP3.LUT R7, R7, 0x40, RZ, 0xfc, !PT ;  /* 0x0000004007077812 */ /* 0x000fe200078efcff */
[----:B------:R-:W1:Y:S01]  /*14e50*/  SHFL.IDX PT, R14, R17, 0x1, 0x1c1f ;  /* 0x003c1f00110e7f89 */ /* 0x000e6200000e0000 */
[----:B------:R-:W-:Y:S02]  /*14e60*/  ISETP.GE.AND P1, PT, R8, UR4, PT ;  /* 0x0000000408007c0c */ /* 0x000fe4000bf26270 */
[----:B------:R-:W-:Y:S01]  /*14e70*/  ISETP.GE.AND P0, PT, R7, UR4, PT ;  /* 0x0000000407007c0c */ /* 0x000fe2000bf06270 */
[----:B------:R-:W2:Y:S01]  /*14e80*/  SHFL.IDX PT, R8, R17, 0x2, 0x1c1f ;  /* 0x005c1f0011087f89 */ /* 0x000ea200000e0000 */
[C---:B------:R-:W-:Y:S02]  /*14e90*/  ISETP.LT.OR P3, PT, R5.reuse, 0x1, P2 ;  /* 0x000000010500780c */ /* 0x040fe40001761670 */
[C---:B------:R-:W-:Y:S01]  /*14ea0*/  ISETP.LT.OR P4, PT, R5.reuse, 0x1, P1 ;  /* 0x000000010500780c */ /* 0x040fe20000f81670 */
[----:B------:R-:W3:Y:S01]  /*14eb0*/  SHFL.IDX PT, R7, R18, 0x2, 0x1c1f ;  /* 0x005c1f0012077f89 */ /* 0x000ee200000e0000 */
[----:B------:R-:W-:-:S03]  /*14ec0*/  ISETP.LT.OR P5, PT, R5, 0x1, P0 ;  /* 0x000000010500780c */ /* 0x000fc600007a1670 */
[----:B------:R-:W4:Y:S01]  /*14ed0*/  SHFL.IDX PT, R18, R18, 0x3, 0x1c1f ;  /* 0x007c1f0012127f89 */ /* 0x000f2200000e0000 */
        /* <DEDUP_REMOVED lines=18> */
[----:B--2---:R-:W-:Y:S02]  /*15000*/  IMAD.MOV.U32 R2, RZ, RZ, R8 ;  /* 0x000000ffff027224 */ /* 0x004fe400078e0008 */
[----:B---3--:R-:W-:Y:S02]  /*15010*/  IMAD.MOV.U32 R3, RZ, RZ, R7 ;  /* 0x000000ffff037224 */ /* 0x008fe400078e0007 */
[----:B------:R-:W-:-:S05]  /*15020*/  IMAD.WIDE.U32 R2, R9, 0x2, R2 ;  /* 0x0000000209027825 */ /* 0x000fca00078e0002 */
[----:B------:R0:W-:Y:S04]  /*15030*/  LDGSTS.E.BYPASS.LTC128B.128 [R4+0x1400], desc[UR36][R2.64], !P3 ;  /* 0x0140000002047fae */ /* 0x0001e8000d901d64 */
[----:B------:R0:W-:Y:S04]  /*15040*/  LDGSTS.E.BYPASS.LTC128B.128 [R4+0x3400], desc[UR36][R2.64+0x40], !P4 ;  /* 0x0340004002047fae */ /* 0x0001e8000e101d64 */
[----:B-1--4-:R0:W-:Y:S02]  /*15050*/  LDGSTS.E.BYPASS.LTC128B.128 [R4+0x5400], desc[UR36][R2.64+0x80], !P5 ;  /* 0x0540008002047fae */ /* 0x0121e4000e901d64 */
.L_x_11053:
        /* <DEDUP_REMOVED lines=14> */
.L_x_10981:
        /* <DEDUP_REMOVED lines=10> */
.L_x_10982:
[----:B0-----:R-:W-:Y:S01]  /*151e0*/  VIADD R2, R21, 0x1 ;  /* 0x0000000115027836 */ /* 0x001fe20000000000 */
[----:B------:R0:W-:Y:S04]  /*151f0*/  SYNCS.ARRIVE.TRANS64.A1T0 RZ, [R0+URZ+0x2d850], RZ ;  /* 0x02d850ff00ff79a7 */ /* 0x0001e8000810003f */
[----:B------:R-:W-:-:S04]  /*15200*/  ISETP.NE.AND P0, PT, R2, 0x2, PT ;  /* 0x000000020200780c */ /* 0x000fc80003f05270 */
[----:B------:R-:W-:Y:S02]  /*15210*/  SEL R3, RZ, 0x1, P0 ;  /* 0x00000001ff037807 */ /* 0x000fe40000000000 */
[----:B------:R-:W-:Y:S02]  /*15220*/  SEL R2, R2, RZ, P0 ;  /* 0x000000ff02027207 */ /* 0x000fe40000000000 */
[----:B0-----:R-:W-:-:S07]  /*15230*/  LOP3.LUT R0, R24, R3, RZ, 0x3c, !PT ;  /* 0x0000000318007212 */ /* 0x001fce00078e3cff */
.L_x_10942:
[----:B------:R-:W0:Y:S01]  /*15240*/  S2R R4, SR_CgaCtaId ;  /* 0x0000000000047919 */ /* 0x000e220000008800 */
[----:B------:R-:W-:Y:S02]  /*15250*/  MOV R3, 0x400 ;  /* 0x0000040000037802 */ /* 0x000fe40000000f00 */
[----:B------:R-:W-:Y:S02]  /*15260*/  SHF.L.U32 R6, R6, 0x1f, RZ ;  /* 0x0000001f06067819 */ /* 0x000fe400000006ff */
[----:B0-----:R-:W-:-:S04]  /*15270*/  LEA R7, R4, R3, 0x18 ;  /* 0x0000000304077211 */ /* 0x001fc800078ec0ff */
[----:B------:R-:W0:Y:S02]  /*15280*/  SYNCS.PHASECHK.TRANS64.TRYWAIT P0, [R7+URZ+0x2d820], R6 ;  /* 0x02d82006070075a7 */ /* 0x000e24000800017f */
[----:B0-----:R-:W-:Y:S05]  /*15290*/  @!P0 BRA `(.L_x_10983) ;  /* 0x0000002400988947 */ /* 0x001fea0003800000 */
.L_x_11054:
[----:B------:R-:W-:-:S03]  /*152a0*/  UMOV UR4, 0xffffffff ;  /* 0xffffffff00047882 */ /* 0x000fc60000000000 */
[----:B------:R-:W-:Y:S05]  /*152b0*/  BRA.DIV UR4, `(.L_x_10984) ;  /* 0x0000002604a47947 */ /* 0x000fea000b800000 */
[----:B------:R-:W1:Y:S02]  /*152c0*/  S2R R3, SR_TID.X ;  /* 0x0000000000037919 */ /* 0x000e640000002100 */
[----:B-1----:R-:W-:-:S04]  /*152d0*/  SHF.R.U32.HI R3, RZ, 0x5, R3 ;  /* 0x00000005ff037819 */ /* 0x002fc80000011603 */
[----:B------:R-:W-:-:S05]  /*152e0*/  LOP3.LUT R3, R3, 0x3, RZ, 0xc0, !PT ;  /* 0x0000000303037812 */ /* 0x000fca00078ec0ff */
[----:B------:R1:W2:Y:S02]  /*152f0*/  SHFL.IDX PT, R14, R3, RZ, 0x1f ;  /* 0x00001fff030e7589 */ /* 0x0002a400000e0000 */
.L_x_11057:
[----:B--2---:R-:W-:-:S13]  /*15300*/  ISETP.NE.AND P0, PT, R14, RZ, PT ;  /* 0x000000ff0e00720c */ /* 0x004fda0003f05270 */
[----:B------:R-:W-:Y:S05]  /*15310*/  @P0 BRA `(.L_x_10850) ;  /* 0x0000000000900947 */ /* 0x000fea0003800000 */
[----:B------:R-:W-:-:S03]  /*15320*/  UMOV UR4, 0xffffffff ;  /* 0xffffffff00047882 */ /* 0x000fc60000000000 */
[----:B------:R-:W-:Y:S05]  /*15330*/  BRA.DIV UR4, `(.L_x_10985) ;  /* 0x0000002604b87947 */ /* 0x000fea000b800000 */
[----:B------:R-:W-:-:S13]  /*15340*/  ELECT P6, URZ, PT ;  /* 0x00000000003f782f */ /* 0x000fda00038c0000 */
.L_x_11060:
        /* <DEDUP_REMOVED lines=8> */
.L_x_10986:
[----:B------:R-:W-:Y:S01]  /*153d0*/  IMAD R5, R2, 0x8, R7 ;  /* 0x0000000802057824 */ /* 0x000fe200078e0207 */
[----:B------:R-:W-:Y:S01]  /*153e0*/  SHF.L.U32 R4, R0, 0x1f, RZ ;  /* 0x0000001f00047819 */ /* 0x000fe200000006ff */
[----:B------:R-:W-:-:S03]  /*153f0*/  VIADD R2, R2, 0x1 ;  /* 0x0000000102027836 */ /* 0x000fc60000000000 */
[----:B------:R-:W1:Y:S02]  /*15400*/  SYNCS.PHASECHK.TRANS64.TRYWAIT P1, [R5+URZ+0x2d840], R4 ;  /* 0x02d84004050075a7 */ /* 0x000e64000802017f */
[----:B------:R-:W-:-:S04]  /*15410*/  ISETP.NE.AND P2, PT, R2, 0x2, PT ;  /* 0x000000020200780c */ /* 0x000fc80003f45270 */
[----:B------:R-:W-:Y:S01]  /*15420*/  SEL R3, RZ, 0x1, P2 ;  /* 0x00000001ff037807 */ /* 0x000fe20001000000 */
[----:B-1----:R-:W-:Y:S08]  /*15430*/  @!P1 BRA `(.L_x_10987) ;  /* 0x0000002400989947 */ /* 0x002ff00003800000 */
.L_x_11061:
[----:B------:R-:W-:Y:S02]  /*15440*/  SEL R2, R2, RZ, P2 ;  /* 0x000000ff02027207 */ /* 0x000fe40001000000 */
[----:B------:R-:W-:Y:S01]  /*15450*/  LOP3.LUT R0, R0, R3, RZ, 0x3c, !PT ;  /* 0x0000000300007212 */ /* 0x000fe200078e3cff */
[----:B------:R-:W-:Y:S06]  /*15460*/  @!P0 BRA `(.L_x_10988) ;  /* 0x0000000000048947 */ /* 0x000fec0003800000 */
[----:B------:R-:W-:Y:S01]  /*15470*/  BPT.TRAP 0x1 ;  /* 0x000000040000795c */ /* 0x000fe20000300000 */
.L_x_10988:
[----:B------:R-:W-:Y:S01]  /*15480*/  IMAD R3, R2, 0x8, R7 ;  /* 0x0000000802037824 */ /* 0x000fe200078e0207 */
[----:B------:R-:W-:-:S04]  /*15490*/  SHF.L.U32 R0, R0, 0x1f, RZ ;  /* 0x0000001f00007819 */ /* 0x000fc800000006ff */
[----:B------:R-:W2:Y:S02]  /*154a0*/  SYNCS.PHASECHK.TRANS64.TRYWAIT P1, [R3+URZ+0x2d840], R0 ;  /* 0x02d84000030075a7 */ /* 0x000ea4000802017f */
[----:B--2---:R-:W-:Y:S05]  /*154b0*/  @!P1 BRA `(.L_x_10989) ;  /* 0x00000024008c9947 */ /* 0x004fea0003800000 */
.L_x_11062:
[----:B------:R-:W-:Y:S05]  /*154c0*/  @!P0 BRA `(.L_x_10990) ;  /* 0x0000000000048947 */ /* 0x000fea0003800000 */
[----:B------:R-:W-:Y:S01]  /*154d0*/  BPT.TRAP 0x1 ;  /* 0x000000040000795c */ /* 0x000fe20000300000 */
.L_x_10990:
[----:B------:R-:W3:Y:S02]  /*154e0*/  SYNCS.PHASECHK.TRANS64.TRYWAIT P1, [R5+URZ+0x2d860], R4 ;  /* 0x02d86004050075a7 */ /* 0x000ee4000802017f */
[----:B---3--:R-:W-:Y:S05]  /*154f0*/  @!P1 BRA `(.L_x_10991) ;  /* 0x0000002400909947 */ /* 0x008fea0003800000 */
.L_x_11063:
[----:B------:R-:W-:Y:S05]  /*15500*/  @!P0 BRA `(.L_x_10992) ;  /* 0x0000000000048947 */ /* 0x000fea0003800000 */
[----:B------:R-:W-:Y:S01]  /*15510*/  BPT.TRAP 0x1 ;  /* 0x000000040000795c */ /* 0x000fe20000300000 */
.L_x_10992:
[----:B----4-:R4:W0:Y:S02]  /*15520*/  SYNCS.PHASECHK.TRANS64.TRYWAIT P0, [R3+URZ+0x2d860], R0 ;  /* 0x02d86000030075a7 */ /* 0x010824000800017f */
[----:B0-----:R-:W-:Y:S05]  /*15530*/  @!P0 NANOSLEEP.SYNCS 0x989680 ;  /* 0x009896800000895d */ /* 0x001fea0003900000 */
[----:B------:R-:W0:Y:S02]  /*15540*/  @!P0 SYNCS.PHASECHK.TRANS64 P0, [R3+URZ+0x2d860], R0 ;  /* 0x02d86000030085a7 */ /* 0x000e24000800007f */
[----:B0-----:R-:W-:Y:S05]  /*15550*/  @!P0 BRA `(.L_x_10992) ;  /* 0xfffffffc00f08947 */ /* 0x001fea000383ffff */
.L_x_10850:
[----:B------:R-:W-:Y:S05]  /*15560*/  BSYNC B6 ;  /* 0x0000000000067941 */ /* 0x000fea0003800000 */
.L_x_10847:
[----:B------:R-:W-:Y:S05]  /*15570*/  EXIT ;  /* 0x000000000000794d */ /* 0x000fea0003800000 */
.L_x_10860:
[----:B0-----:R-:W-:-:S04]  /*15580*/  IMAD.U32 R3, RZ, RZ, UR38 ;  /* 0x00000026ff037e24 */ /* 0x001fc8000f8e00ff */
[----:B------:R0:W1:Y:S03]  /*15590*/  SYNCS.PHASECHK.TRANS64.TRYWAIT P0, [R3+URZ+0x2d800], R0 ;  /* 0x02d80000030075a7 */ /* 0x000066000800017f */
[----:B-1----:R-:W-:Y:S05]  /*155a0*/  @!P0 NANOSLEEP.SYNCS 0x989680 ;  /* 0x009896800000895d */ /* 0x002fea0003900000 */
[----:B------:R-:W1:Y:S02]  /*155b0*/  @!P0 SYNCS.PHASECHK.TRANS64 P0, [R3+URZ+0x2d800], R0 ;  /* 0x02d80000030085a7 */ /* 0x000e64000800007f */
[----:B-1----:R-:W-:Y:S05]  /*155c0*/  @!P0 BRA `(.L_x_10860) ;  /* 0xfffffffc00ec8947 */ /* 0x002fea000383ffff */
[----:B------:R-:W-:Y:S05]  /*155d0*/  BRA `(.L_x_10993) ;  /* 0xfffffec000687947 */ /* 0x000fea000383ffff */
.L_x_10864:
[----:B0-----:R-:W-:-:S04]  /*155e0*/  IMAD.U32 R3, RZ, RZ, UR38 ;  /* 0x00000026ff037e24 */ /* 0x001fc8000f8e00ff */
[----:B------:R0:W2:Y:S03]  /*155f0*/  SYNCS.PHASECHK.TRANS64.TRYWAIT P1, [R3+URZ+0x2d830], R0 ;  /* 0x02d83000030075a7 */ /* 0x0000a6000802017f */
[----:B--2---:R-:W-:Y:S05]  /*15600*/  @!P1 NANOSLEEP.SYNCS 0x989680 ;  /* 0x009896800000995d */ /* 0x004fea0003900000 */
[----:B------:R-:W2:Y:S02]  /*15610*/  @!P1 SYNCS.PHASECHK.TRANS64 P1, [R3+URZ+0x2d830], R0 ;  /* 0x02d83000030095a7 */ /* 0x000ea4000802007f */
[----:B--2---:R-:W-:Y:S05]  /*15620*/  @!P1 BRA `(.L_x_10864) ;  /* 0xfffffffc00ec9947 */ /* 0x004fea000383ffff */
[----:B------:R-:W-:Y:S05]  /*15630*/  BRA `(.L_x_10863) ;  /* 0xfffffec0008c7947 */ /* 0x000fea000383ffff */
.L_x_10881:
[----:B-1----:R-:W-:-:S04]  /*15640*/  IMAD.U32 R14, RZ, RZ, UR4 ;  /* 0x00000004ff0e7e24 */ /* 0x002fc8000f8e00ff */
[----:B------:R1:W2:Y:S03]  /*15650*/  SYNCS.PHASECHK.TRANS64.TRYWAIT P1, [R14+URZ+0x2d830], R13 ;  /* 0x02d8300d0e0075a7 */ /* 0x0002a6000802017f */
[----:B--2---:R-:W-:Y:S05]  /*15660*/  @!P1 NANOSLEEP.SYNCS 0x989680 ;  /* 0x009896800000995d */ /* 0x004fea0003900000 */
[----:B------:R-:W2:Y:S02]  /*15670*/  @!P1 SYNCS.PHASECHK.TRANS64 P1, [R14+URZ+0x2d830], R13 ;  /* 0x02d8300d0e0095a7 */ /* 0x000ea4000802007f */
[----:B--2---:R-:W-:Y:S05]  /*15680*/  @!P1 BRA `(.L_x_10881) ;  /* 0xfffffffc00ec9947 */ /* 0x004fea000383ffff */
[----:B------:R-:W-:Y:S05]  /*15690*/  BRA `(.L_x_10878) ;  /* 0xfffffefc00d87947 */ /* 0x000fea000383ffff */
.L_x_10885:
[----:B-1----:R-:W-:-:S04]  /*156a0*/  IMAD.U32 R14, RZ, RZ, UR10 ;  /* 0x0000000aff0e7e24 */ /* 0x002fc8000f8e00ff */
[----:B------:R1:W2:Y:S03]  /*156b0*/  SYNCS.PHASECHK.TRANS64.TRYWAIT P1, [R14+URZ+0x2d850], R13 ;  /* 0x02d8500d0e0075a7 */ /* 0x0002a6000802017f */
[----:B--2---:R-:W-:Y:S05]  /*156c0*/  @!P1 NANOSLEEP.SYNCS 0x989680 ;  /* 0x009896800000995d */ /* 0x004fea0003900000 */
[----:B------:R-:W2:Y:S02]  /*156d0*/  @!P1 SYNCS.PHASECHK.TRANS64 P1, [R14+URZ+0x2d850], R13 ;  /* 0x02d8500d0e0095a7 */ /* 0x000ea4000802007f */
[----:B--2---:R-:W-:Y:S05]  /*156e0*/  @!P1 BRA `(.L_x_10885) ;  /* 0xfffffffc00ec9947 */ /* 0x004fea000383ffff */
[----:B------:R-:W-:Y:S05]  /*156f0*/  BRA `(.L_x_10882) ;  /* 0xffffff00008c7947 */ /* 0x000fea000383ffff */
.L_x_10904:
[----:B-1----:R-:W-:-:S04]  /*15700*/  IMAD.U32 R14, RZ, RZ, UR4 ;  /* 0x00000004ff0e7e24 */ /* 0x002fc8000f8e00ff */
[----:B------:R1:W2:Y:S03]  /*15710*/  SYNCS.PHASECHK.TRANS64.TRYWAIT P1, [R14+URZ+0x2d830], R13 ;  /* 0x02d8300d0e0075a7 */ /* 0x0002a6000802017f */
[----:B--2---:R-:W-:Y:S05]  /*15720*/  @!P1 NANOSLEEP.SYNCS 0x989680 ;  /* 0x009896800000995d */ /* 0x004fea0003900000 */
[----:B------:R-:W2:Y:S02]  /*15730*/  @!P1 SYNCS.PHASECHK.TRANS64 P1, [R14+URZ+0x2d830], R13 ;  /* 0x02d8300d0e0095a7 */ /* 0x000ea4000802007f */
[----:B--2---:R-:W-:Y:S05]  /*15740*/  @!P1 BRA `(.L_x_10904) ;  /* 0xfffffffc00ec9947 */ /* 0x004fea000383ffff */
[----:B------:R-:W-:Y:S05]  /*15750*/  BRA `(.L_x_10901) ;  /* 0xffffff3c00087947 */ /* 0x000fea000383ffff */
.L_x_10908:
[----:B-1----:R-:W-:-:S04]  /*15760*/  IMAD.U32 R14, RZ, RZ, UR14 ;  /* 0x0000000eff0e7e24 */ /* 0x002fc8000f8e00ff */
[----:B------:R1:W2:Y:S03]  /*15770*/  SYNCS.PHASECHK.TRANS64.TRYWAIT P1, [R14+URZ+0x2d850], R13 ;  /* 0x02d8500d0e0075a7 */ /* 0x0002a6000802017f */
[----:B--2---:R-:W-:Y:S05]  /*15780*/  @!P1 NANOSLEEP.SYNCS 0x989680 ;  /* 0x009896800000995d */ /* 0x004fea0003900000 */
[----:B------:R-:W2:Y:S02]  /*15790*/  @!P1 SYNCS.PHASECHK.TRANS64 P1, [R14+URZ+0x2d850], R13 ;  /* 0x02d8500d0e0095a7 */ /* 0x000ea4000802007f */
[----:B--2---:R-:W-:Y:S05]  /*157a0*/  @!P1 BRA `(.L_x_10908) ;  /* 0xfffffffc00ec9947 */ /* 0x004fea000383ffff */
[----:B------:R-:W-:Y:S05]  /*157b0*/  BRA `(.L_x_10905) ;  /* 0xffffff3c00c87947 */ /* 0x000fea000383ffff */
.L_x_10916:
[----:B-1----:R-:W-:-:S04]  /*157c0*/  IMAD.U32 R14, RZ, RZ, UR10 ;  /* 0x0000000aff0e7e24 */ /* 0x002fc8000f8e00ff */
[----:B------:R1:W2:Y:S03]  /*157d0*/  SYNCS.PHASECHK.TRANS64.TRYWAIT P1, [R14+URZ+0x2d830], R13 ;  /* 0x02d8300d0e0075a7 */ /* 0x0002a6000802017f */
[----:B--2---:R-:W-:Y:S05]  /*157e0*/  @!P1 NANOSLEEP.SYNCS 0x989680 ;  /* 0x009896800000995d */ /* 0x004fea0003900000 */
[----:B------:R-:W2:Y:S02]  /*157f0*/  @!P1 SYNCS.PHASECHK.TRANS64 P1, [R14+URZ+0x2d830], R13 ;  /* 0x02d8300d0e0095a7 */ /* 0x000ea4000802007f */
[----:B--2---:R-:W-:Y:S05]  /*15800*/  @!P1 BRA `(.L_x_10916) ;  /* 0xfffffffc00ec9947 */ /* 0x004fea000383ffff */
[----:B------:R-:W-:Y:S05]  /*15810*/  BRA `(.L_x_10913) ;  /* 0xffffff6400a07947 */ /* 0x000fea000383ffff */
.L_x_10920:
[----:B-1----:R-:W-:-:S04]  /*15820*/  IMAD.U32 R14, RZ, RZ, UR10 ;  /* 0x0000000aff0e7e24 */ /* 0x002fc8000f8e00ff */
[----:B------:R1:W2:Y:S03]  /*15830*/  SYNCS.PHASECHK.TRANS64.TRYWAIT P1, [R14+URZ+0x2d850], R13 ;  /* 0x02d8500d0e0075a7 */ /* 0x0002a6000802017f */
[----:B--2---:R-:W-:Y:S05]  /*15840*/  @!P1 NANOSLEEP.SYNCS 0x989680 ;  /* 0x009896800000995d */ /* 0x004fea0003900000 */
[----:B------:R-:W2:Y:S02]  /*15850*/  @!P1 SYNCS.PHASECHK.TRANS64 P1, [R14+URZ+0x2d850], R13 ;  /* 0x02d8500d0e0095a7 */ /* 0x000ea4000802007f */
[----:B--2---:R-:W-:Y:S05]  /*15860*/  @!P1 BRA `(.L_x_10920) ;  /* 0xfffffffc00ec9947 */ /* 0x004fea000383ffff */
[----:B------:R-:W-:Y:S05]  /*15870*/  BRA `(.L_x_10917) ;  /* 0xffffff6800407947 */ /* 0x000fea000383ffff */
.L_x_10935:
[----:B-1----:R-:W-:-:S04]  /*15880*/  IMAD.U32 R3, RZ, RZ, UR6 ;  /* 0x00000006ff037e24 */ /* 0x002fc8000f8e00ff */
[----:B------:R1:W3:Y:S03]  /*15890*/  SYNCS.PHASECHK.TRANS64.TRYWAIT P1, [R3+URZ+0x2d850], R0 ;  /* 0x02d85000030075a7 */ /* 0x0002e6000802017f */
[----:B---3--:R-:W-:Y:S05]  /*158a0*/  @!P1 NANOSLEEP.SYNCS 0x989680 ;  /* 0x009896800000995d */ /* 0x008fea0003900000 */
[----:B------:R-:W3:Y:S02]  /*158b0*/  @!P1 SYNCS.PHASECHK.TRANS64 P1, [R3+URZ+0x2d850], R0 ;  /* 0x02d85000030095a7 */ /* 0x000ee4000802007f */
[----:B---3--:R-:W-:Y:S05]  /*158c0*/  @!P1 BRA `(.L_x_10935) ;  /* 0xfffffffc00ec9947 */ /* 0x008fea000383ffff */
[----:B------:R-:W-:Y:S05]  /*158d0*/  BRA `(.L_x_10934) ;  /* 0xffffff9c00b47947 */ /* 0x000fea000383ffff */
.L_x_10953:
[----:B------:R-:W-:Y:S02]  /*158e0*/  IMAD.MOV.U32 R13, RZ, RZ, R18 ;  /* 0x000000ffff0d7224 */ /* 0x000fe400078e0012 */
[----:B------:R-:W-:Y:S02]  /*158f0*/  IMAD.MOV.U32 R12, RZ, RZ, RZ ;  /* 0x000000ffff0c7224 */ /* 0x000fe400078e00ff */
[----:B------:R-:W-:Y:S02]  /*15900*/  IMAD.MOV.U32 R11, RZ, RZ, 0x1f ;  /* 0x0000001fff0b7424 */ /* 0x000fe400078e00ff */
[----:B------:R-:W-:-:S07]  /*15910*/  IMAD.MOV.U32 R15, RZ, RZ, -0x1 ;  /* 0xffffffffff0f7424 */ /* 0x000fce00078e00ff */
[----:B-----5:R-:W-:Y:S05]  /*15920*/  WARPSYNC.COLLECTIVE R15, `(.L_x_10994) ;  /* 0x000000000f087348 */ /* 0x020fea0003c00000 */
[----:B------:R0:W1:Y:S02]  /*15930*/  SHFL.IDX P6, R14, R13, R12, R11 ;  /* 0x0000000c0d0e7389 */ /* 0x00006400000c000b */
[----:B01---5:R-:W-:Y:S01]  /*15940*/  ENDCOLLECTIVE ;  /* 0x000000000000791b */ /* 0x023fe20003800000 */
.L_x_10994:
[----:B------:R-:W-:Y:S05]  /*15950*/  BRA `(.L_x_10995) ;  /* 0xffffffcc00dc7947 */ /* 0x000fea000383ffff */
.L_x_10955:
[----:B0-----:R-:W-:-:S04]  /*15960*/  IMAD.U32 R3, RZ, RZ, UR47 ;  /* 0x0000002fff037e24 */ /* 0x001fc8000f8e00ff */
[----:B------:R0:W1:Y:S03]  /*15970*/  SYNCS.PHASECHK.TRANS64.TRYWAIT P0, [R3+URZ+0x2d840], R10 ;  /* 0x02d8400a030075a7 */ /* 0x000066000800017f */
[----:B-1----:R-:W-:Y:S05]  /*15980*/  @!P0 NANOSLEEP.SYNCS 0x989680 ;  /* 0x009896800000895d */ /* 0x002fea0003900000 */
[----:B------:R-:W1:Y:S02]  /*15990*/  @!P0 SYNCS.PHASECHK.TRANS64 P0, [R3+URZ+0x2d840], R10 ;  /* 0x02d8400a030085a7 */ /* 0x000e64000800007f */
[----:B-1----:R-:W-:Y:S05]  /*159a0*/  @!P0 BRA `(.L_x_10955) ;  /* 0xfffffffc00ec8947 */ /* 0x002fea000383ffff */
[----:B------:R-:W-:Y:S05]  /*159b0*/  BRA `(.L_x_10996) ;  /* 0xffffffd000647947 */ /* 0x000fea000383ffff */
.L_x_10956:
        /* <DEDUP_REMOVED lines=8> */
.L_x_10998:
[----:B------:R-:W-:Y:S05]  /*15a40*/  BSYNC B0 ;  /* 0x0000000000007941 */ /* 0x000fea0003800000 */
.L_x_10997:
[----:B------:R-:W-:Y:S01]  /*15a50*/  IMAD.MOV.U32 R13, RZ, RZ, R0 ;  /* 0x000000ffff0d7224 */ /* 0x000fe200078e0000 */
[----:B------:R-:W0:Y:S01]  /*15a60*/  S2R R21, SR_TID.X ;  /* 0x0000000000157919 */ /* 0x000e220000002100 */
[----:B------:R-:W-:Y:S02]  /*15a70*/  IMAD.MOV.U32 R12, RZ, RZ, RZ ;  /* 0x000000ffff0c7224 */ /* 0x000fe400078e00ff */
[----:B------:R-:W-:Y:S02]  /*15a80*/  IMAD.MOV.U32 R11, RZ, RZ, 0x1c1f ;  /* 0x00001c1fff0b7424 */ /* 0x000fe400078e00ff */
[----:B------:R-:W-:Y:S02]  /*15a90*/  IMAD.MOV.U32 R15, RZ, RZ, -0x1 ;  /* 0xffffffffff0f7424 */ /* 0x000fe400078e00ff */
[----:B------:R-:W-:-:S07]  /*15aa0*/  IMAD.MOV.U32 R6, RZ, RZ, R14 ;  /* 0x000000ffff067224 */ /* 0x000fce00078e000e */
[----:B0-----:R-:W-:Y:S05]  /*15ab0*/  WARPSYNC.COLLECTIVE R15, `(.L_x_10999) ;  /* 0x000000000f087348 */ /* 0x001fea0003c00000 */
[----:B------:R1:W2:Y:S02]  /*15ac0*/  SHFL.IDX P6, R14, R13, R12, R11 ;  /* 0x0000000c0d0e7389 */ /* 0x0002a400000c000b */
[----:B012---:R-:W-:Y:S01]  /*15ad0*/  ENDCOLLECTIVE ;  /* 0x000000000000791b */ /* 0x007fe20003800000 */
.L_x_10999:
[----:B------:R-:W-:Y:S02]  /*15ae0*/  IMAD.MOV.U32 R7, RZ, RZ, R6 ;  /* 0x000000ffff077224 */ /* 0x000fe400078e0006 */
[----:B------:R-:W-:Y:S02]  /*15af0*/  IMAD.MOV.U32 R13, RZ, RZ, R9 ;  /* 0x000000ffff0d7224 */ /* 0x000fe400078e0009 */
[----:B------:R-:W-:Y:S02]  /*15b00*/  IMAD.MOV.U32 R12, RZ, RZ, 0x1 ;  /* 0x00000001ff0c7424 */ /* 0x000fe400078e00ff */
[----:B------:R-:W-:Y:S01]  /*15b10*/  IMAD.SHL.U32 R27, R21, 0x8, RZ ;  /* 0x00000008151b7824 */ /* 0x000fe200078e00ff */
[----:B------:R-:W-:Y:S01]  /*15b20*/  @P0 LEA R21, R28, UR47, 0x1 ;  /* 0x0000002f1c150c11 */ /* 0x000fe2000f8e08ff */
[----:B------:R-:W-:-:S07]  /*15b30*/  IMAD.MOV.U32 R6, RZ, RZ, R14 ;  /* 0x000000ffff067224 */ /* 0x000fce00078e000e */
[----:B------:R-:W-:Y:S05]  /*15b40*/  WARPSYNC.COLLECTIVE R15, `(.L_x_11000) ;  /* 0x000000000f087348 */ /* 0x000fea0003c00000 */
[----:B------:R0:W1:Y:S02]  /*15b50*/  SHFL.IDX P6, R14, R13, R12, R11 ;  /* 0x0000000c0d0e7389 */ /* 0x00006400000c000b */
[----:B01----:R-:W-:Y:S01]  /*15b60*/  ENDCOLLECTIVE ;  /* 0x000000000000791b */ /* 0x003fe20003800000 */
.L_x_11000:
[----:B------:R-:W-:-:S05]  /*15b70*/  LOP3.LUT R27, R27, 0x18, RZ, 0xc0, !PT ;  /* 0x000000181b1b7812 */ /* 0x000fca00078ec0ff */
        /* <DEDUP_REMOVED lines=13> */
.L_x_11001:
[----:B------:R-:W-:Y:S01]  /*15c50*/  @P0 LEA R25, R28, UR47, 0x1 ;  /* 0x0000002f1c190c11 */ /* 0x000fe2000f8e08ff */
[----:B------:R-:W-:Y:S02]  /*15c60*/  IMAD.MOV.U32 R13, RZ, RZ, R9 ;  /* 0x000000ffff0d7224 */ /* 0x000fe400078e0009 */
[----:B------:R-:W-:Y:S02]  /*15c70*/  IMAD.MOV.U32 R12, RZ, RZ, 0x2 ;  /* 0x00000002ff0c7424 */ /* 0x000fe400078e00ff */
[----:B------:R-:W-:-:S07]  /*15c80*/  IMAD.MOV.U32 R5, RZ, RZ, R14 ;  /* 0x000000ffff057224 */ /* 0x000fce00078e000e */
[----:B------:R-:W-:Y:S05]  /*15c90*/  WARPSYNC.COLLECTIVE R15, `(.L_x_11002) ;  /* 0x000000000f087348 */ /* 0x000fea0003c00000 */
[----:B------:R0:W1:Y:S02]  /*15ca0*/  SHFL.IDX P6, R14, R13, R12, R11 ;  /* 0x0000000c0d0e7389 */ /* 0x00006400000c000b */
[----:B01----:R-:W-:Y:S01]  /*15cb0*/  ENDCOLLECTIVE ;  /* 0x000000000000791b */ /* 0x003fe20003800000 */
.L_x_11002:
        /* <DEDUP_REMOVED lines=14> */
.L_x_11003:
[----:B------:R-:W-:Y:S01]  /*15da0*/  @!PT LDS RZ, [RZ] ;  /* 0x00000000fffff984 */ /* 0x000fe20000000800 */
[----:B------:R-:W-:Y:S01]  /*15db0*/  @!PT LDS RZ, [RZ] ;  /* 0x00000000fffff984 */ /* 0x000fe20000000800 */
[----:B------:R-:W-:Y:S01]  /*15dc0*/  @!PT LDS RZ, [RZ] ;  /* 0x00000000fffff984 */ /* 0x000fe20000000800 */
[----:B------:R0:W-:Y:S01]  /*15dd0*/  @P0 LDGSTS.E.BYPASS.LTC128B.128 [R25+0x19c00], desc[UR36][R4.64+0x80], !P2 ;  /* 0x19c0008004190fae */ /* 0x0001e2000d101d64 */
[----:B------:R-:W-:Y:S01]  /*15de0*/  ISETP.GE.AND P0, PT, R8, 0x41, PT ;  /* 0x000000410800780c */ /* 0x000fe20003f06270 */
[----:B------:R-:W-:Y:S02]  /*15df0*/  IMAD.MOV.U32 R13, RZ, RZ, R9 ;  /* 0x000000ffff0d7224 */ /* 0x000fe400078e0009 */
[----:B------:R-:W-:Y:S02]  /*15e00*/  IMAD.MOV.U32 R12, RZ, RZ, 0x3 ;  /* 0x00000003ff0c7424 */ /* 0x000fe400078e00ff */
[----:B------:R-:W-:-:S08]  /*15e10*/  IMAD.MOV.U32 R3, RZ, RZ, R14 ;  /* 0x000000ffff037224 */ /* 0x000fd000078e000e */
[----:B0-----:R-:W-:Y:S05]  /*15e20*/  WARPSYNC.COLLECTIVE R15, `(.L_x_11004) ;  /* 0x000000000f087348 */ /* 0x001fea0003c00000 */
[----:B------:R1:W2:Y:S02]  /*15e30*/  SHFL.IDX P6, R14, R13, R12, R11 ;  /* 0x0000000c0d0e7389 */ /* 0x0002a400000c000b */
[----:B012---:R-:W-:Y:S01]  /*15e40*/  ENDCOLLECTIVE ;  /* 0x000000000000791b */ /* 0x007fe20003800000 */
.L_x_11004:
[----:B------:R-:W-:-:S04]  /*15e50*/  LOP3.LUT R3, R3, R2, RZ, 0x3c, !PT ;  /* 0x0000000203037212 */ /* 0x000fc800078e3cff */
[----:B------:R-:W-:-:S04]  /*15e60*/  LOP3.LUT R2, R3, R2, RZ, 0x3c, !PT ;  /* 0x0000000203027212 */ /* 0x000fc800078e3cff */
[----:B------:R-:W-:Y:S01]  /*15e70*/  LOP3.LUT R3, R3, R2, RZ, 0x3c, !PT ;  /* 0x0000000203037212 */ /* 0x000fe200078e3cff */
[----:B------:R-:W-:Y:S02]  /*15e80*/  IMAD.MOV.U32 R13, RZ, RZ, R0 ;  /* 0x000000ffff0d7224 */ /* 0x000fe400078e0000 */
[----:B------:R-:W-:Y:S01]  /*15e90*/  @P0 IMAD.WIDE.U32 R2, R27, 0x2, R2 ;  /* 0x000000021b020825 */ /* 0x000fe200078e0002 */
[----:B------:R-:W-:-:S05]  /*15ea0*/  @P0 LEA R27, R28, UR47, 0x1 ;  /* 0x0000002f1c1b0c11 */ /* 0x000fca000f8e08ff */
[----:B------:R-:W-:Y:S01]  /*15eb0*/  @!PT LDS RZ, [RZ] ;  /* 0x00000000fffff984 */ /* 0x000fe20000000800 */
[----:B------:R-:W-:Y:S01]  /*15ec0*/  @!PT LDS RZ, [RZ] ;  /* 0x00000000fffff984 */ /* 0x000fe20000000800 */
[----:B------:R-:W-:Y:S01]  /*15ed0*/  @!PT LDS RZ, [RZ] ;  /* 0x00000000fffff984 */ /* 0x000fe20000000800 */
[----:B------:R0:W-:Y:S01]  /*15ee0*/  @P0 LDGSTS.E.BYPASS.LTC128B.128 [R27+0x16400], desc[UR36][R2.64], !P4 ;  /* 0x16400000021b0fae */ /* 0x0001e2000e101d64 */
[----:B------:R-:W-:-:S03]  /*15ef0*/  IMAD.MOV.U32 R9, RZ, RZ, R14 ;  /* 0x000000ffff097224 */ /* 0x000fc600078e000e */
[----:B------:R0:W-:Y:S04]  /*15f00*/  @P0 LDGSTS.E.BYPASS.LTC128B.128 [R27+0x18400], desc[UR36][R2.64+0x40], !P3 ;  /* 0x18400040021b0fae */ /* 0x0001e8000d901d64 */
[----:B------:R0:W-:Y:S02]  /*15f10*/  @P0 LDGSTS.E.BYPASS.LTC128B.128 [R27+0x1a400], desc[UR36][R2.64+0x80], !P2 ;  /* 0x1a400080021b0fae */ /* 0x0001e4000d101d64 */
[----:B0-----:R-:W-:Y:S05]  /*15f20*/  WARPSYNC.COLLECTIVE R15, `(.L_x_11005) ;  /* 0x000000000f087348 */ /* 0x001fea0003c00000 */
[----:B------:R1:W2:Y:S02]  /*15f30*/  SHFL.IDX P6, R14, R13, R12, R11 ;  /* 0x0000000c0d0e7389 */ /* 0x0002a400000c000b */
[----:B012---:R-:W-:Y:S01]  /*15f40*/  ENDCOLLECTIVE ;  /* 0x000000000000791b */ /* 0x007fe20003800000 */
.L_x_11005:
[----:B------:R-:W-:Y:S05]  /*15f50*/  BRA `(.L_x_11006) ;  /* 0xffffffd0002c7947 */ /* 0x000fea000383ffff */
.L_x_10959:
[----:B------:R-:W-:Y:S02]  /*15f60*/  IMAD.MOV.U32 R13, RZ, RZ, R9 ;  /* 0x000000ffff0d7224 */ /* 0x000fe400078e0009 */
[----:B------:R-:W-:Y:S02]  /*15f70*/  IMAD.MOV.U32 R12, RZ, RZ, RZ ;  /* 0x000000ffff0c7224 */ /* 0x000fe400078e00ff */
[----:B------:R-:W-:Y:S02]  /*15f80*/  IMAD.MOV.U32 R11, RZ, RZ, 0x1c1f ;  /* 0x00001c1fff0b7424 */ /* 0x000fe400078e00ff */
[----:B------:R-:W-:Y:S02]  /*15f90*/  IMAD.MOV.U32 R15, RZ, RZ, -0x1 ;  /* 0xffffffffff0f7424 */ /* 0x000fe400078e00ff */
[----:B------:R-:W-:Y:S02]  /*15fa0*/  VIADD R6, R21, UR42 ;  /* 0x0000002a15067c36 */ /* 0x000fe40008000000 */
[----:B------:R-:W-:-:S07]  /*15fb0*/  IMAD.MOV.U32 R24, RZ, RZ, 0x1 ;  /* 0x00000001ff187424 */ /* 0x000fce00078e00ff */
[----:B------:R-:W-:Y:S05]  /*15fc0*/  WARPSYNC.COLLECTIVE R15, `(.L_x_11007) ;  /* 0x000000000f087348 */ /* 0x000fea0003c00000 */
[----:B------:R0:W1:Y:S02]  /*15fd0*/  SHFL.IDX P6, R14, R13, R12, R11 ;  /* 0x0000000c0d0e7389 */ /* 0x00006400000c000b */
[----:B01----:R-:W-:Y:S01]  /*15fe0*/  ENDCOLLECTIVE ;  /* 0x000000000000791b */ /* 0x003fe20003800000 */
.L_x_11007:
[----:B------:R-:W-:Y:S02]  /*15ff0*/  VIADD R5, R6, 0x20 ;  /* 0x0000002006057836 */ /* 0x000fe40000000000 */
[----:B------:R-:W-:Y:S02]  /*16000*/  IMAD.MOV.U32 R13, RZ, RZ, R7 ;  /* 0x000000ffff0d7224 */ /* 0x000fe400078e0007 */
[----:B------:R-:W-:-:S07]  /*16010*/  IMAD.MOV.U32 R2, RZ, RZ, R14 ;  /* 0x000000ffff027224 */ /* 0x000fce00078e000e */
[----:B------:R-:W-:Y:S05]  /*16020*/  WARPSYNC.COLLECTIVE R15, `(.L_x_11008) ;  /* 0x000000000f087348 */ /* 0x000fea0003c00000 */
[----:B------:R0:W1:Y:S02]  /*16030*/  SHFL.IDX P6, R14, R13, R12, R11 ;  /* 0x0000000c0d0e7389 */ /* 0x00006400000c000b */
[----:B01----:R-:W-:Y:S01]  /*16040*/  ENDCOLLECTIVE ;  /* 0x000000000000791b */ /* 0x003fe20003800000 */
.L_x_11008:
[----:B------:R-:W-:Y:S01]  /*16050*/  ULDC UR4, c[0x0][0x288] ;  /* 0x0000a20000047ab9 */ /* 0x000fe20000000800 */
[----:B------:R-:W-:Y:S02]  /*16060*/  IMAD.MOV.U32 R3, RZ, RZ, R2 ;  /* 0x000000ffff037224 */ /* 0x000fe400078e0002 */
        /* <DEDUP_REMOVED lines=9> */
.L_x_11009:
        /* <DEDUP_REMOVED lines=13> */
.L_x_11010:
[----:B------:R-:W-:Y:S02]  /*161d0*/  VIADD R3, R6, 0x40 ;  /* 0x0000004006037836 */ /* 0x000fe40000000000 */
[----:B------:R-:W-:Y:S01]  /*161e0*/  IMAD.MOV.U32 R5, RZ, RZ, R4 ;  /* 0x000000ffff057224 */ /* 0x000fe200078e0004 */
[----:B------:R-:W-:Y:S01]  /*161f0*/  @!P2 LEA R25, R28, UR47, 0x1 ;  /* 0x0000002f1c19ac11 */ /* 0x000fe2000f8e08ff */
[----:B------:R-:W-:Y:S02]  /*16200*/  IMAD.MOV.U32 R13, RZ, RZ, R9 ;  /* 0x000000ffff0d7224 */ /* 0x000fe400078e0009 */
[----:B------:R-:W-:Y:S02]  /*16210*/  IMAD.MOV.U32 R12, RZ, RZ, 0x2 ;  /* 0x00000002ff0c7424 */ /* 0x000fe400078e00ff */
[----:B------:R-:W-:-:S07]  /*16220*/  IMAD.MOV.U32 R4, RZ, RZ, R14 ;  /* 0x000000ffff047224 */ /* 0x000fce00078e000e */
[----:B------:R-:W-:Y:S05]  /*16230*/  WARPSYNC.COLLECTIVE R15, `(.L_x_11011) ;  /* 0x000000000f087348 */ /* 0x000fea0003c00000 */
[----:B------:R0:W1:Y:S02]  /*16240*/  SHFL.IDX P6, R14, R13, R12, R11 ;  /* 0x0000000c0d0e7389 */ /* 0x00006400000c000b */
[----:B01----:R-:W-:Y:S01]  /*16250*/  ENDCOLLECTIVE ;  /* 0x000000000000791b */ /* 0x003fe20003800000 */
.L_x_11011:
        /* <DEDUP_REMOVED lines=13> */
.L_x_11012:
        /* <DEDUP_REMOVED lines=8> */
.L_x_11013:
        /* <DEDUP_REMOVED lines=12> */
.L_x_11014:
[----:B------:R-:W-:-:S05]  /*16470*/  VIADD R3, R6, 0x60 ;  /* 0x0000006006037836 */ /* 0x000fca0000000000 */
[----:B------:R-:W-:Y:S01]  /*16480*/  ISETP.GE.AND P2, PT, R3, R0, PT ;  /* 0x000000000300720c */ /* 0x000fe20003f46270 */
[----:B------:R-:W-:Y:S02]  /*16490*/  VIADD R3, R6, 0x80 ;  /* 0x0000008006037836 */ /* 0x000fe40000000000 */
[----:B------:R-:W-:Y:S02]  /*164a0*/  IMAD.MOV.U32 R13, RZ, RZ, R8 ;  /* 0x000000ffff0d7224 */ /* 0x000fe400078e0008 */
[----:B------:R-:W-:-:S08]  /*164b0*/  IMAD.MOV.U32 R12, RZ, RZ, RZ ;  /* 0x000000ffff0c7224 */ /* 0x000fd000078e00ff */
[----:B------:R-:W-:Y:S01]  /*164c0*/  @!P2 LEA R25, R28, UR47, 0x1 ;  /* 0x0000002f1c19ac11 */ /* 0x000fe2000f8e08ff */
[----:B------:R-:W-:-:S07]  /*164d0*/  IMAD.MOV.U32 R4, RZ, RZ, R14 ;  /* 0x000000ffff047224 */ /* 0x000fce00078e000e */
[----:B------:R-:W-:Y:S05]  /*164e0*/  WARPSYNC.COLLECTIVE R15, `(.L_x_11015) ;  /* 0x000000000f087348 */ /* 0x000fea0003c00000 */
[----:B------:R0:W1:Y:S02]  /*164f0*/  SHFL.IDX P6, R14, R13, R12, R11 ;  /* 0x0000000c0d0e7389 */ /* 0x00006400000c000b */
[----:B01----:R-:W-:Y:S01]  /*16500*/  ENDCOLLECTIVE ;  /* 0x000000000000791b */ /* 0x003fe20003800000 */
.L_x_11015:
        /* <DEDUP_REMOVED lines=13> */
.L_x_11016:
[----:B------:R-:W-:Y:S01]  /*165e0*/  @!P2 LEA R7, R28, UR47, 0x1 ;  /* 0x0000002f1c07ac11 */ /* 0x000fe2000f8e08ff */
[----:B------:R-:W-:Y:S02]  /*165f0*/  IMAD.MOV.U32 R13, RZ, RZ, R8 ;  /* 0x000000ffff0d7224 */ /* 0x000fe400078e0008 */
[----:B------:R-:W-:Y:S02]  /*16600*/  IMAD.MOV.U32 R12, RZ, RZ, 0x1 ;  /* 0x00000001ff0c7424 */ /* 0x000fe400078e00ff */
[----:B------:R-:W-:-:S07]  /*16610*/  IMAD.MOV.U32 R2, RZ, RZ, R14 ;  /* 0x000000ffff027224 */ /* 0x000fce00078e000e */
[----:B------:R-:W-:Y:S05]  /*16620*/  WARPSYNC.COLLECTIVE R15, `(.L_x_11017) ;  /* 0x000000000f087348 */ /* 0x000fea0003c00000 */
[----:B------:R0:W1:Y:S02]  /*16630*/  SHFL.IDX P6, R14, R13, R12, R11 ;  /* 0x0000000c0d0e7389 */ /* 0x00006400000c000b */
[----:B01----:R-:W-:Y:S01]  /*16640*/  ENDCOLLECTIVE ;  /* 0x000000000000791b */ /* 0x003fe20003800000 */
.L_x_11017:
        /* <DEDUP_REMOVED lines=12> */
.L_x_11018:
[----:B------:R-:W-:Y:S05]  /*16710*/  BRA `(.L_x_11019) ;  /* 0xffffffd400147947 */ /* 0x000fea000383ffff */
.L_x_10962:
[----:B0-----:R-:W-:-:S04]  /*16720*/  IMAD.U32 R3, RZ, RZ, UR47 ;  /* 0x0000002fff037e24 */ /* 0x001fc8000f8e00ff */
[----:B------:R0:W1:Y:S03]  /*16730*/  SYNCS.PHASECHK.TRANS64.TRYWAIT P1, [R3+URZ+0x2d820], R0 ;  /* 0x02d82000030075a7 */ /* 0x000066000802017f */
[----:B-1----:R-:W-:Y:S05]  /*16740*/  @!P1 NANOSLEEP.SYNCS 0x989680 ;  /* 0x009896800000995d */ /* 0x002fea0003900000 */
[----:B------:R-:W1:Y:S02]  /*16750*/  @!P1 SYNCS.PHASECHK.TRANS64 P1, [R3+URZ+0x2d820], R0 ;  /* 0x02d82000030095a7 */ /* 0x000e64000802007f */
[----:B-1----:R-:W-:Y:S05]  /*16760*/  @!P1 BRA `(.L_x_10962) ;  /* 0xfffffffc00ec9947 */ /* 0x002fea000383ffff */
[----:B------:R-:W-:Y:S05]  /*16770*/  BRA `(.L_x_11020) ;  /* 0xffffffd400647947 */ /* 0x000fea000383ffff */
.L_x_10966:
[----:B0-----:R0:W1:Y:S02]  /*16780*/  SYNCS.PHASECHK.TRANS64.TRYWAIT P0, [R7+URZ+0x2d840], R2 ;  /* 0x02d84002070075a7 */ /* 0x001064000800017f */
[----:B-1----:R-:W-:Y:S05]  /*16790*/  @!P0 NANOSLEEP.SYNCS 0x989680 ;  /* 0x009896800000895d */ /* 0x002fea0003900000 */
[----:B------:R-:W1:Y:S02]  /*167a0*/  @!P0 SYNCS.PHASECHK.TRANS64 P0, [R7+URZ+0x2d840], R2 ;  /* 0x02d84002070085a7 */ /* 0x000e64000800007f */
[----:B-1----:R-:W-:Y:S05]  /*167b0*/  @!P0 BRA `(.L_x_10966) ;  /* 0xfffffffc00f08947 */ /* 0x002fea000383ffff */
[----:B------:R-:W-:Y:S05]  /*167c0*/  BRA `(.L_x_11021) ;  /* 0xffffffd8005c7947 */ /* 0x000fea000383ffff */
.L_x_10967:
        /* <DEDUP_REMOVED lines=8> */
.L_x_11023:
[----:B------:R-:W-:Y:S05]  /*16850*/  BSYNC B1 ;  /* 0x0000000000017941 */ /* 0x000fea0003800000 */
.L_x_11022:
[----:B------:R-:W0:Y:S01]  /*16860*/  S2R R27, SR_TID.X ;  /* 0x00000000001b7919 */ /* 0x000e220000002100 */
[----:B------:R-:W-:Y:S01]  /*16870*/  IMAD.MOV.U32 R13, RZ, RZ, R8 ;  /* 0x000000ffff0d7224 */ /* 0x000fe200078e0008 */
[----:B------:R-:W-:Y:S01]  /*16880*/  LOP3.LUT R16, R16, 0xffefffff, RZ, 0xc0, !PT ;  /* 0xffefffff10107812 */ /* 0x000fe200078ec0ff */
[----:B------:R-:W-:Y:S01]  /*16890*/  IMAD.MOV.U32 R12, RZ, RZ, RZ ;  /* 0x000000ffff0c7224 */ /* 0x000fe200078e00ff */
[----:B------:R-:W-:Y:S01]  /*168a0*/  LEA R9, R9, UR47, 0x1 ;  /* 0x0000002f09097c11 */ /* 0x000fe2000f8e08ff */
[----:B------:R-:W-:Y:S01]  /*168b0*/  IMAD.MOV.U32 R11, RZ, RZ, 0x1c1f ;  /* 0x00001c1fff0b7424 */ /* 0x000fe200078e00ff */
[----:B------:R-:W-:Y:S01]  /*168c0*/  @P1 LOP3.LUT R16, R16, 0x100000, RZ, 0xfc, !PT ;  /* 0x0010000010101812 */ /* 0x000fe200078efcff */
[----:B------:R-:W-:Y:S02]  /*168d0*/  IMAD.MOV.U32 R15, RZ, RZ, -0x1 ;  /* 0xffffffffff0f7424 */ /* 0x000fe400078e00ff */
[----:B------:R-:W-:Y:S01]  /*168e0*/  IMAD.MOV.U32 R3, RZ, RZ, R14 ;  /* 0x000000ffff037224 */ /* 0x000fe200078e000e */
[----:B------:R-:W-:-:S13]  /*168f0*/  LOP3.LUT P1, RZ, R16, 0x4, RZ, 0xc0, !PT ;  /* 0x0000000410ff7812 */ /* 0x000fda000782c0ff */
[----:B0-----:R-:W-:Y:S05]  /*16900*/  WARPSYNC.COLLECTIVE R15, `(.L_x_11024) ;  /* 0x000000000f087348 */ /* 0x001fea0003c00000 */
[----:B------:R1:W2:Y:S02]  /*16910*/  SHFL.IDX P6, R14, R13, R12, R11 ;  /* 0x0000000c0d0e7389 */ /* 0x0002a400000c000b */
[----:B012---:R-:W-:Y:S01]  /*16920*/  ENDCOLLECTIVE ;  /* 0x000000000000791b */ /* 0x007fe20003800000 */
.L_x_11024:
        /* <DEDUP_REMOVED lines=8> */
.L_x_11025:
        /* <DEDUP_REMOVED lines=14> */
.L_x_11026:
[----:B------:R-:W-:Y:S02]  /*16a90*/  IMAD.MOV.U32 R13, RZ, RZ, R19 ;  /* 0x000000ffff0d7224 */ /* 0x000fe400078e0013 */
[----:B------:R-:W-:Y:S02]  /*16aa0*/  IMAD.MOV.U32 R12, RZ, RZ, 0x2 ;  /* 0x00000002ff0c7424 */ /* 0x000fe400078e00ff */
[----:B------:R-:W-:-:S07]  /*16ab0*/  IMAD.MOV.U32 R2, RZ, RZ, R14 ;  /* 0x000000ffff027224 */ /* 0x000fce00078e000e */
[----:B------:R-:W-:Y:S05]  /*16ac0*/  WARPSYNC.COLLECTIVE R15, `(.L_x_11027) ;  /* 0x000000000f087348 */ /* 0x000fea0003c00000 */
[----:B------:R0:W1:Y:S02]  /*16ad0*/  SHFL.IDX P6, R14, R13, R12, R11 ;  /* 0x0000000c0d0e7389 */ /* 0x00006400000c000b */
[----:B01----:R-:W-:Y:S01]  /*16ae0*/  ENDCOLLECTIVE ;  /* 0x000000000000791b */ /* 0x003fe20003800000 */
.L_x_11027:
        /* <DEDUP_REMOVED lines=13> */
.L_x_11028:
[----:B------:R-:W-:Y:S02]  /*16bc0*/  IMAD.MOV.U32 R13, RZ, RZ, R19 ;  /* 0x000000ffff0d7224 */ /* 0x000fe400078e0013 */
[----:B------:R-:W-:Y:S02]  /*16bd0*/  IMAD.MOV.U32 R12, RZ, RZ, 0x3 ;  /* 0x00000003ff0c7424 */ /* 0x000fe400078e00ff */
[----:B------:R-:W-:-:S07]  /*16be0*/  IMAD.MOV.U32 R2, RZ, RZ, R14 ;  /* 0x000000ffff027224 */ /* 0x000fce00078e000e */
[----:B------:R-:W-:Y:S05]  /*16bf0*/  WARPSYNC.COLLECTIVE R15, `(.L_x_11029) ;  /* 0x000000000f087348 */ /* 0x000fea0003c00000 */
[----:B------:R0:W1:Y:S02]  /*16c00*/  SHFL.IDX P6, R14, R13, R12, R11 ;  /* 0x0000000c0d0e7389 */ /* 0x00006400000c000b */
[----:B01----:R-:W-:Y:S01]  /*16c10*/  ENDCOLLECTIVE ;  /* 0x000000000000791b */ /* 0x003fe20003800000 */
.L_x_11029:
        /* <DEDUP_REMOVED lines=14> */
.L_x_11030:
[----:B------:R-:W-:Y:S01]  /*16d00*/  IMAD.MOV.U32 R2, RZ, RZ, R14 ;  /* 0x000000ffff027224 */ /* 0x000fe200078e000e */
[----:B------:R-:W-:Y:S06]  /*16d10*/  BRA `(.L_x_11031) ;  /* 0xffffffd400f47947 */ /* 0x000fec000383ffff */
.L_x_10972:
[----:B-1----:R1:W2:Y:S02]  /*16d20*/  SYNCS.PHASECHK.TRANS64.TRYWAIT P0, [R7+URZ+0x2d860], R2 ;  /* 0x02d86002070075a7 */ /* 0x0022a4000800017f */
[----:B--2---:R-:W-:Y:S05]  /*16d30*/  @!P0 NANOSLEEP.SYNCS 0x989680 ;  /* 0x009896800000895d */ /* 0x004fea0003900000 */
[----:B------:R-:W2:Y:S02]  /*16d40*/  @!P0 SYNCS.PHASECHK.TRANS64 P0, [R7+URZ+0x2d860], R2 ;  /* 0x02d86002070085a7 */ /* 0x000ea4000800007f */
[----:B--2---:R-:W-:Y:S05]  /*16d50*/  @!P0 BRA `(.L_x_10972) ;  /* 0xfffffffc00f08947 */ /* 0x004fea000383ffff */
[----:B------:R-:W-:Y:S05]  /*16d60*/  BRA `(.L_x_11032) ;  /* 0xffffffd800547947 */ /* 0x000fea000383ffff */
.L_x_10973:
        /* <DEDUP_REMOVED lines=8> */
.L_x_11034:
[----:B------:R-:W-:Y:S05]  /*16df0*/  BSYNC B1 ;  /* 0x0000000000017941 */ /* 0x000fea0003800000 */
.L_x_11033:
        /* <DEDUP_REMOVED lines=9> */
.L_x_11035:
[----:B------:R-:W-:Y:S02]  /*16e90*/  IMAD.MOV.U32 R13, RZ, RZ, R18 ;  /* 0x000000ffff0d7224 */ /* 0x000fe400078e0012 */
[----:B------:R-:W-:Y:S01]  /*16ea0*/  IMAD.MOV.U32 R12, RZ, RZ, 0x1 ;  /* 0x00000001ff0c7424 */ /* 0x000fe200078e00ff */
[----:B------:R-:W-:-:S13]  /*16eb0*/  IADD3 R2, P0, R14, R4, RZ ;  /* 0x000000040e027210 */ /* 0x000fda0007f1e0ff */
[----:B------:R-:W-:Y:S05]  /*16ec0*/  WARPSYNC.COLLECTIVE R15, `(.L_x_11036) ;  /* 0x000000000f087348 */ /* 0x000fea0003c00000 */
[----:B------:R0:W1:Y:S02]  /*16ed0*/  SHFL.IDX P6, R14, R13, R12, R11 ;  /* 0x0000000c0d0e7389 */ /* 0x00006400000c000b */
[----:B01----:R-:W-:Y:S01]  /*16ee0*/  ENDCOLLECTIVE ;  /* 0x000000000000791b */ /* 0x003fe20003800000 */
.L_x_11036:
        /* <DEDUP_REMOVED lines=15> */
.L_x_11037:
[----:B------:R-:W-:Y:S02]  /*16fe0*/  IMAD.MOV.U32 R13, RZ, RZ, R18 ;  /* 0x000000ffff0d7224 */ /* 0x000fe400078e0012 */
[----:B------:R-:W-:Y:S01]  /*16ff0*/  IMAD.MOV.U32 R12, RZ, RZ, 0x2 ;  /* 0x00000002ff0c7424 */ /* 0x000fe200078e00ff */
[----:B------:R-:W-:-:S13]  /*17000*/  IADD3 R2, P0, R14, R4, RZ ;  /* 0x000000040e027210 */ /* 0x000fda0007f1e0ff */
[----:B------:R-:W-:Y:S05]  /*17010*/  WARPSYNC.COLLECTIVE R15, `(.L_x_11038) ;  /* 0x000000000f087348 */ /* 0x000fea0003c00000 */
[----:B------:R0:W1:Y:S02]  /*17020*/  SHFL.IDX P6, R14, R13, R12, R11 ;  /* 0x0000000c0d0e7389 */ /* 0x00006400000c000b */
[----:B01----:R-:W-:Y:S01]  /*17030*/  ENDCOLLECTIVE ;  /* 0x000000000000791b */ /* 0x003fe20003800000 */
.L_x_11038:
        /* <DEDUP_REMOVED lines=15> */
.L_x_11039:
[----:B------:R-:W-:Y:S02]  /*17130*/  IMAD.MOV.U32 R13, RZ, RZ, R18 ;  /* 0x000000ffff0d7224 */ /* 0x000fe400078e0012 */
[----:B------:R-:W-:Y:S01]  /*17140*/  IMAD.MOV.U32 R12, RZ, RZ, 0x3 ;  /* 0x00000003ff0c7424 */ /* 0x000fe200078e00ff */
[----:B------:R-:W-:-:S13]  /*17150*/  IADD3 R2, P0, R14, R4, RZ ;  /* 0x000000040e027210 */ /* 0x000fda0007f1e0ff */
[----:B------:R-:W-:Y:S05]  /*17160*/  WARPSYNC.COLLECTIVE R15, `(.L_x_11040) ;  /* 0x000000000f087348 */ /* 0x000fea0003c00000 */
[----:B------:R0:W1:Y:S02]  /*17170*/  SHFL.IDX P6, R14, R13, R12, R11 ;  /* 0x0000000c0d0e7389 */ /* 0x00006400000c000b */
[----:B01----:R-:W-:Y:S01]  /*17180*/  ENDCOLLECTIVE ;  /* 0x000000000000791b */ /* 0x003fe20003800000 */
.L_x_11040:
        /* <DEDUP_REMOVED lines=12> */
.L_x_11041:
[----:B------:R-:W-:Y:S01]  /*17250*/  @!PT LDS RZ, [RZ] ;  /* 0x00000000fffff984 */ /* 0x000fe20000000800 */
[----:B------:R-:W-:Y:S01]  /*17260*/  @!PT LDS RZ, [RZ] ;  /* 0x00000000fffff984 */ /* 0x000fe20000000800 */
[----:B------:R-:W-:Y:S01]  /*17270*/  @!PT LDS RZ, [RZ] ;  /* 0x00000000fffff984 */ /* 0x000fe20000000800 */
[----:B------:R0:W-:Y:S01]  /*17280*/  LDGSTS.E.BYPASS.LTC128B.128 [R8+0x3400], desc[UR36][R2.64+0x40], !P0 ;  /* 0x0340004002087fae */ /* 0x0001e2000c101d64 */
[----:B------:R-:W-:-:S13]  /*17290*/  ISETP.LT.OR P0, PT, R0, 0x41, P1 ;  /* 0x000000410000780c */ /* 0x000fda0000f01670 */
[----:B------:R0:W-:Y:S01]  /*172a0*/  LDGSTS.E.BYPASS.LTC128B.128 [R8+0x5400], desc[UR36][R2.64+0x80], !P0 ;  /* 0x0540008002087fae */ /* 0x0001e2000c101d64 */
[----:B------:R-:W-:Y:S05]  /*172b0*/  BRA `(.L_x_11042) ;  /* 0xffffffd400947947 */ /* 0x000fea000383ffff */
.L_x_10979:
[----:B0-----:R0:W1:Y:S02]  /*172c0*/  SYNCS.PHASECHK.TRANS64.TRYWAIT P0, [R0+URZ+0x2d860], R3 ;  /* 0x02d86003000075a7 */ /* 0x001064000800017f */
[----:B-1----:R-:W-:Y:S05]  /*172d0*/  @!P0 NANOSLEEP.SYNCS 0x989680 ;  /* 0x009896800000895d */ /* 0x002fea0003900000 */
[----:B------:R-:W1:Y:S02]  /*172e0*/  @!P0 SYNCS.PHASECHK.TRANS64 P0, [R0+URZ+0x2d860], R3 ;  /* 0x02d86003000085a7 */ /* 0x000e64000800007f */
[----:B-1----:R-:W-:Y:S05]  /*172f0*/  @!P0 BRA `(.L_x_10979) ;  /* 0xfffffffc00f08947 */ /* 0x002fea000383ffff */
[----:B------:R-:W-:Y:S05]  /*17300*/  BRA `(.L_x_11043) ;  /* 0xffffffd800907947 */ /* 0x000fea000383ffff */
.L_x_10980:
        /* <DEDUP_REMOVED lines=8> */
.L_x_11045:
[----:B------:R-:W-:Y:S05]  /*17390*/  BSYNC B0 ;  /* 0x0000000000007941 */ /* 0x000fea0003800000 */
.L_x_11044:
[----:B------:R-:W0:Y:S01]  /*173a0*/  S2R R2, SR_TID.X ;  /* 0x0000000000027919 */ /* 0x000e220000002100 */
[----:B------:R-:W-:Y:S01]  /*173b0*/  IMAD.MOV.U32 R13, RZ, RZ, R17 ;  /* 0x000000ffff0d7224 */ /* 0x000fe200078e0011 */
[----:B------:R-:W-:Y:S01]  /*173c0*/  LEA R4, R4, UR47, 0x1 ;  /* 0x0000002f04047c11 */ /* 0x000fe2000f8e08ff */
[----:B------:R-:W-:Y:S02]  /*173d0*/  IMAD.MOV.U32 R12, RZ, RZ, RZ ;  /* 0x000000ffff0c7224 */ /* 0x000fe400078e00ff */
[----:B------:R-:W-:Y:S02]  /*173e0*/  IMAD.MOV.U32 R11, RZ, RZ, 0x1c1f ;  /* 0x00001c1fff0b7424 */ /* 0x000fe400078e00ff */
[----:B------:R-:W-:Y:S02]  /*173f0*/  IMAD.MOV.U32 R15, RZ, RZ, -0x1 ;  /* 0xffffffffff0f7424 */ /* 0x000fe400078e00ff */
[----:B------:R-:W-:-:S07]  /*17400*/  IMAD.MOV.U32 R3, RZ, RZ, R14 ;  /* 0x000000ffff037224 */ /* 0x000fce00078e000e */
[----:B0-----:R-:W-:Y:S05]  /*17410*/  WARPSYNC.COLLECTIVE R15, `(.L_x_11046) ;  /* 0x000000000f087348 */ /* 0x001fea0003c00000 */
[----:B------:R1:W2:Y:S02]  /*17420*/  SHFL.IDX P6, R14, R13, R12, R11 ;  /* 0x0000000c0d0e7389 */ /* 0x0002a400000c000b */
[----:B012---:R-:W-:Y:S01]  /*17430*/  ENDCOLLECTIVE ;  /* 0x000000000000791b */ /* 0x007fe20003800000 */
.L_x_11046:
[----:B------:R-:W-:Y:S02]  /*17440*/  ULDC UR4, c[0x0][0x2f4] ;  /* 0x0000bd0000047ab9 */ /* 0x000fe40000000800 */
[----:B------:R-:W-:-:S04]  /*17450*/  ISETP.GE.AND P2, PT, R9, UR4, PT ;  /* 0x0000000409007c0c */ /* 0x000fc8000bf46270 */
[----:B------:R-:W-:Y:S01]  /*17460*/  ISETP.LT.OR P3, PT, R5, 0x1, P2 ;  /* 0x000000010500780c */ /* 0x000fe20001761670 */
[----:B------:R-:W-:Y:S02]  /*17470*/  IMAD.MOV.U32 R13, RZ, RZ, R18 ;  /* 0x000000ffff0d7224 */ /* 0x000fe400078e0012 */
        /* <DEDUP_REMOVED lines=11> */
.L_x_11047:
[----:B------:R-:W-:Y:S01]  /*17530*/  ISETP.LT.OR P4, PT, R5, 0x1, P1 ;  /* 0x000000010500780c */ /* 0x000fe20000f81670 */
[----:B------:R-:W-:Y:S01]  /*17540*/  IMAD.WIDE.U32 R2, R9, 0x2, R2 ;  /* 0x0000000209027825 */ /* 0x000fe200078e0002 */
[----:B------:R-:W-:-:S04]  /*17550*/  ISETP.LT.OR P5, PT, R5, 0x1, P0 ;  /* 0x000000010500780c */ /* 0x000fc800007a1670 */
[----:B------:R-:W-:Y:S01]  /*17560*/  @!PT LDS RZ, [RZ] ;  /* 0x00000000fffff984 */ /* 0x000fe20000000800 */
[----:B------:R-:W-:Y:S01]  /*17570*/  @!PT LDS RZ, [RZ] ;  /* 0x00000000fffff984 */ /* 0x000fe20000000800 */
[----:B------:R-:W-:Y:S01]  /*17580*/  @!PT LDS RZ, [RZ] ;  /* 0x00000000fffff984 */ /* 0x000fe20000000800 */
[----:B------:R0:W-:Y:S01]  /*17590*/  LDGSTS.E.BYPASS.LTC128B.128 [R4+0x400], desc[UR36][R2.64], !P3 ;  /* 0x0040000002047fae */ /* 0x0001e2000d901d64 */
[----:B------:R-:W-:Y:S01]  /*175a0*/  ISETP.LT.OR P3, PT, R5, 0x21, P2 ;  /* 0x000000210500780c */ /* 0x000fe20001761670 */
[----:B------:R-:W-:-:S05]  /*175b0*/  IMAD.MOV.U32 R13, RZ, RZ, R17 ;  /* 0x000000ffff0d7224 */ /* 0x000fca00078e0011 */
        /* <DEDUP_REMOVED lines=8> */
.L_x_11048:
        /* <DEDUP_REMOVED lines=8> */
.L_x_11049:
        /* <DEDUP_REMOVED lines=15> */
.L_x_11050:
[----:B------:R-:W-:Y:S02]  /*177b0*/  IMAD.MOV.U32 R3, RZ, RZ, R7 ;  /* 0x000000ffff037224 */ /* 0x000fe400078e0007 */
[----:B------:R-:W-:Y:S02]  /*177c0*/  IMAD.MOV.U32 R13, RZ, RZ, R18 ;  /* 0x000000ffff0d7224 */ /* 0x000fe400078e0012 */
[----:B------:R-:W-:Y:S02]  /*177d0*/  IMAD.MOV.U32 R12, RZ, RZ, 0x3 ;  /* 0x00000003ff0c7424 */ /* 0x000fe400078e00ff */
[----:B------:R-:W-:-:S07]  /*177e0*/  IMAD.MOV.U32 R8, RZ, RZ, R14 ;  /* 0x000000ffff087224 */ /* 0x000fce00078e000e */
[----:B------:R-:W-:Y:S05]  /*177f0*/  WARPSYNC.COLLECTIVE R15, `(.L_x_11051) ;  /* 0x000000000f087348 */ /* 0x000fea0003c00000 */
[----:B------:R0:W1:Y:S02]  /*17800*/  SHFL.IDX P6, R14, R13, R12, R11 ;  /* 0x0000000c0d0e7389 */ /* 0x00006400000c000b */
[----:B01----:R-:W-:Y:S01]  /*17810*/  ENDCOLLECTIVE ;  /* 0x000000000000791b */ /* 0x003fe20003800000 */
.L_x_11051:
        /* <DEDUP_REMOVED lines=13> */
.L_x_11052:
[----:B------:R-:W-:Y:S05]  /*178f0*/  BRA `(.L_x_11053) ;  /* 0xffffffd400d87947 */ /* 0x000fea000383ffff */
.L_x_10983:
[----:B0-----:R0:W1:Y:S02]  /*17900*/  SYNCS.PHASECHK.TRANS64.TRYWAIT P0, [R7+URZ+0x2d820], R6 ;  /* 0x02d82006070075a7 */ /* 0x001064000800017f */
[----:B-1----:R-:W-:Y:S05]  /*17910*/  @!P0 NANOSLEEP.SYNCS 0x989680 ;  /* 0x009896800000895d */ /* 0x002fea0003900000 */
[----:B------:R-:W1:Y:S02]  /*17920*/  @!P0 SYNCS.PHASECHK.TRANS64 P0, [R7+URZ+0x2d820], R6 ;  /* 0x02d82006070085a7 */ /* 0x000e64000800007f */
[----:B-1----:R-:W-:Y:S05]  /*17930*/  @!P0 BRA `(.L_x_10983) ;  /* 0xfffffffc00f08947 */ /* 0x002fea000383ffff */
[----:B------:R-:W-:Y:S05]  /*17940*/  BRA `(.L_x_11054) ;  /* 0xffffffd800547947 */ /* 0x000fea000383ffff */
.L_x_10984:
        /* <DEDUP_REMOVED lines=11> */
.L_x_11056:
[----:B------:R-:W-:Y:S05]  /*17a00*/  BSYNC B0 ;  /* 0x0000000000007941 */ /* 0x000fea0003800000 */
.L_x_11055:
[----:B------:R-:W-:Y:S05]  /*17a10*/  BRA `(.L_x_11057) ;  /* 0xffffffd800387947 */ /* 0x000fea000383ffff */
.L_x_10985:
[----:B------:R-:W-:Y:S01]  /*17a20*/  BSSY B0, `(.L_x_11058) ;  /* 0x0000006000007945 */ /* 0x000fe20003800000 */
[----:B------:R-:W-:-:S07]  /*17a30*/  IMAD.MOV.U32 R15, RZ, RZ, -0x1 ;  /* 0xffffffffff0f7424 */ /* 0x000fce00078e00ff */
[----:B01---5:R-:W-:Y:S05]  /*17a40*/  WARPSYNC.COLLECTIVE R15, `(.L_x_11059) ;  /* 0x000000000f0c7348 */ /* 0x023fea0003c00000 */
[----:B------:R-:W-:Y:S02]  /*17a50*/  ELECT P6, UR62, PT ;  /* 0x00000000003e782f */ /* 0x000fe400038c0000 */
[----:B------:R-:W-:Y:S01]  /*17a60*/  MOV R14, UR62 ;  /* 0x0000003e000e7c02 */ /* 0x000fe20008000f00 */
[----:B01---5:R-:W-:Y:S10]  /*17a70*/  ENDCOLLECTIVE ;  /* 0x000000000000791b */ /* 0x023ff40003800000 */
.L_x_11059:
[----:B------:R-:W-:Y:S05]  /*17a80*/  BSYNC B0 ;  /* 0x0000000000007941 */ /* 0x000fea0003800000 */
.L_x_11058:
[----:B------:R-:W-:Y:S05]  /*17a90*/  BRA `(.L_x_11060) ;  /* 0xffffffd8002c7947 */ /* 0x000fea000383ffff */
.L_x_10987:
[----:B-1----:R1:W2:Y:S02]  /*17aa0*/  SYNCS.PHASECHK.TRANS64.TRYWAIT P1, [R5+URZ+0x2d840], R4 ;  /* 0x02d84004050075a7 */ /* 0x0022a4000802017f */
[----:B--2---:R-:W-:Y:S05]  /*17ab0*/  @!P1 NANOSLEEP.SYNCS 0x989680 ;  /* 0x009896800000995d */ /* 0x004fea0003900000 */
[----:B------:R-:W2:Y:S02]  /*17ac0*/  @!P1 SYNCS.PHASECHK.TRANS64 P1, [R5+URZ+0x2d840], R4 ;  /* 0x02d84004050095a7 */ /* 0x000ea4000802007f */
[----:B--2---:R-:W-:Y:S05]  /*17ad0*/  @!P1 BRA `(.L_x_10987) ;  /* 0xfffffffc00f09947 */ /* 0x004fea000383ffff */
[----:B------:R-:W-:Y:S05]  /*17ae0*/  BRA `(.L_x_11061) ;  /* 0xffffffd800547947 */ /* 0x000fea000383ffff */
.L_x_10989:
[----:B--2---:R2:W3:Y:S02]  /*17af0*/  SYNCS.PHASECHK.TRANS64.TRYWAIT P1, [R3+URZ+0x2d840], R0 ;  /* 0x02d84000030075a7 */ /* 0x0044e4000802017f */
[----:B---3--:R-:W-:Y:S05]  /*17b00*/  @!P1 NANOSLEEP.SYNCS 0x989680 ;  /* 0x009896800000995d */ /* 0x008fea0003900000 */
[----:B------:R-:W3:Y:S02]  /*17b10*/  @!P1 SYNCS.PHASECHK.TRANS64 P1, [R3+URZ+0x2d840], R0 ;  /* 0x02d84000030095a7 */ /* 0x000ee4000802007f */
[----:B---3--:R-:W-:Y:S05]  /*17b20*/  @!P1 BRA `(.L_x_10989) ;  /* 0xfffffffc00f09947 */ /* 0x008fea000383ffff */
[----:B------:R-:W-:Y:S05]  /*17b30*/  BRA `(.L_x_11062) ;  /* 0xffffffd800607947 */ /* 0x000fea000383ffff */
.L_x_10991:
[----:B---3--:R3:W4:Y:S02]  /*17b40*/  SYNCS.PHASECHK.TRANS64.TRYWAIT P1, [R5+URZ+0x2d860], R4 ;  /* 0x02d86004050075a7 */ /* 0x008724000802017f */
[----:B----4-:R-:W-:Y:S05]  /*17b50*/  @!P1 NANOSLEEP.SYNCS 0x989680 ;  /* 0x009896800000995d */ /* 0x010fea0003900000 */
[----:B------:R-:W4:Y:S02]  /*17b60*/  @!P1 SYNCS.PHASECHK.TRANS64 P1, [R5+URZ+0x2d860], R4 ;  /* 0x02d86004050095a7 */ /* 0x000f24000802007f */
[----:B----4-:R-:W-:Y:S05]  /*17b70*/  @!P1 BRA `(.L_x_10991) ;  /* 0xfffffffc00f09947 */ /* 0x010fea000383ffff */
[----:B------:R-:W-:Y:S05]  /*17b80*/  BRA `(.L_x_11063) ;  /* 0xffffffd8005c7947 */ /* 0x000fea000383ffff */
.L_x_11064:
        /* <DEDUP_REMOVED lines=15> */
.L_x_15986:


//--------------------- .text._ZN7cutlass13device_kernelIN5flash11enable_sm90INS1_16FlashAttnFwdSm90INS1_25CollectiveMainloopFwdSm90ILi2EN4cute5tupleIJNS5_1CILi1EEES8_S8_EEENS6_IJNS7_ILi192EEENS7_ILi128EEENS7_ILi96EEEEEELi96ENS_10bfloat16_tEfNS_4arch4Sm90ELb0ELb1ELb1ELb1ELb1ELb0ELb0ELb0ELb1ELb1ELb1ELb0EEENS1_21CollectiveEpilogueFwdINS6_IJSA_SC_SB_EEES9_SE_SG_Li384ELb1ELb1ELb1ELb0EEENS1_36VarlenDynamicPersistentTileSchedulerILi192ELi128ELi384ELi128ELb1ELb1ELb1ELb1ELb0ELb1EEEEEEEEEvNT_6ParamsE --------------------------
	.section	.text._ZN7cutlass13device_kernelIN5flash11enable_sm90INS1_16FlashAttnFwdSm90INS1_25CollectiveMainloopFwdSm90ILi2EN4cute5tupleIJNS5_1CILi1EEES8_S8_EEENS6_IJNS7_ILi192EEENS7_ILi128EEENS7_ILi96EEEEEELi96ENS_10bfloat16_tEfNS_4arch4Sm90ELb0ELb1ELb1ELb1ELb1ELb0ELb0ELb0ELb1ELb1ELb1ELb0EEENS1_21CollectiveEpilogueFwdINS6_IJSA_SC_SB_EEES9_SE_SG_Li384ELb1ELb1ELb1ELb0EEENS1_36VarlenDynamicPersistentTileSchedulerILi192ELi128ELi384ELi128ELb1ELb1ELb1ELb1ELb0ELb1EEEEEEEEEvNT_6ParamsE,"ax",@progbits
	.align	128
.text._ZN7cutlass13device_kernelIN5flash11enable_sm90INS1_16FlashAttnFwdSm90INS1_25CollectiveMainloopFwdSm90ILi2EN4cute5tupleIJNS5_1CILi1EEES8_S8_EEENS6_IJNS7_ILi192EEENS7_ILi128EEENS7_ILi96EEEEEELi96ENS_10bfloat16_tEfNS_4arch4Sm90ELb0ELb1ELb1ELb1ELb1ELb0ELb0ELb0ELb1ELb1ELb1ELb0EEENS1_21CollectiveEpilogueFwdINS6_IJSA_SC_SB_EEES9_SE_SG_Li384ELb1ELb1ELb1ELb0EEENS1_36VarlenDynamicPersistentTileSchedulerILi192ELi128ELi384ELi128ELb1ELb1ELb1ELb1ELb0ELb1EEEEEEEEEvNT_6ParamsE:
        .type           _ZN7cutlass13device_kernelIN5flash11enable_sm90INS1_16FlashAttnFwdSm90INS1_25CollectiveMainloopFwdSm90ILi2EN4cute5tupleIJNS5_1CILi1EEES8_S8_EEENS6_IJNS7_ILi192EEENS7_ILi128EEENS7_ILi96EEEEEELi96ENS_10bfloat16_tEfNS_4arch4Sm90ELb0ELb1ELb1ELb1ELb1ELb0ELb0ELb0ELb1ELb1ELb1ELb0EEENS1_21CollectiveEpilogueFwdINS6_IJSA_SC_SB_EEES9_SE_SG_Li384ELb1ELb1ELb1ELb0EEENS1_36VarlenDynamicPersistentTileSchedulerILi192ELi128ELi384ELi128ELb1ELb1ELb1ELb1ELb0ELb1EEEEEEEEEvNT_6ParamsE,@function
        .size           _ZN7cutlass13device_kernelIN5flash11enable_sm90INS1_16FlashAttnFwdSm90INS1_25CollectiveMainloopFwdSm90ILi2EN4cute5tupleIJNS5_1CILi1EEES8_S8_EEENS6_IJNS7_ILi192EEENS7_ILi128EEENS7_ILi96EEEEEELi96ENS_10bfloat16_tEfNS_4arch4Sm90ELb0ELb1ELb1ELb1ELb1ELb0ELb0ELb0ELb1ELb1ELb1ELb0EEENS1_21CollectiveEpilogueFwdINS6_IJSA_SC_SB_EEES9_SE_SG_Li384ELb1ELb1ELb1ELb0EEENS1_36VarlenDynamicPersistentTileSchedulerILi192ELi128ELi384ELi128ELb1ELb1ELb1ELb1ELb0ELb1EEEEEEEEEvNT_6ParamsE,(.L_x_15987 - _ZN7cutlass13device_kernelIN5flash11enable_sm90INS1_16FlashAttnFwdSm90INS1_25CollectiveMainloopFwdSm90ILi2EN4cute5tupleIJNS5_1CILi1EEES8_S8_EEENS6_IJNS7_ILi192EEENS7_ILi128EEENS7_ILi96EEEEEELi96ENS_10bfloat16_tEfNS_4arch4Sm90ELb0ELb1ELb1ELb1ELb1ELb0ELb0ELb0ELb1ELb1ELb1ELb0EEENS1_21CollectiveEpilogueFwdINS6_IJSA_SC_SB_EEES9_SE_SG_Li384ELb1ELb1ELb1ELb0EEENS1_36VarlenDynamicPersistentTileSchedulerILi192ELi128ELi384ELi128ELb1ELb1ELb1ELb1ELb0ELb1EEEEEEEEEvNT_6ParamsE)
        .other          _ZN7cutlass13device_kernelIN5flash11enable_sm90INS1_16FlashAttnFwdSm90INS1_25CollectiveMainloopFwdSm90ILi2EN4cute5tupleIJNS5_1CILi1EEES8_S8_EEENS6_IJNS7_ILi192EEENS7_ILi128EEENS7_ILi96EEEEEELi96ENS_10bfloat16_tEfNS_4arch4Sm90ELb0ELb1ELb1ELb1ELb1ELb0ELb0ELb0ELb1ELb1ELb1ELb0EEENS1_21CollectiveEpilogueFwdINS6_IJSA_SC_SB_EEES9_SE_SG_Li384ELb1ELb1ELb1ELb0EEENS1_36VarlenDynamicPersistentTileSchedulerILi192ELi128ELi384ELi128ELb1ELb1ELb1ELb1ELb0ELb1EEEEEEEEEvNT_6ParamsE,@"STO_CUDA_ENTRY STV_DEFAULT"
_ZN7cutlass13device_kernelIN5flash11enable_sm90INS1_16FlashAttnFwdSm90INS1_25CollectiveMainloopFwdSm90ILi2EN4cute5tupleIJNS5_1CILi1EEES8_S8_EEENS6_IJNS7_ILi192EEENS7_ILi128EEENS7_ILi96EEEEEELi96ENS_10bfloat16_tEfNS_4arch4Sm90ELb0ELb1ELb1ELb1ELb1ELb0ELb0ELb0ELb1ELb1ELb1ELb0EEENS1_21CollectiveEpilogueFwdINS6_IJSA_SC_SB_EEES9_SE_SG_Li384ELb1ELb1ELb1ELb0EEENS1_36VarlenDynamicPersistentTileSchedulerILi192ELi128ELi384ELi128ELb1ELb1ELb1ELb1ELb0ELb1EEEEEEEEEvNT_6ParamsE:
        /* <DEDUP_REMOVED lines=45> */
.L_x_11065:
        /* <DEDUP_REMOVED lines=22> */
.L_x_11066:
        /* <DEDUP_REMOVED lines=18> */
.L_x_11067:
        /* <DEDUP_REMOVED lines=22> */
.L_x_11068:
        /* <DEDUP_REMOVED lines=23> */
.L_x_11069:
[----:B------:R-:W-:Y:S01]  /*0820*/  UISETP.NE.AND UP0, UPT, UR9, URZ, UPT ;  /* 0x0000003f0900728c */ /* 0x000fe2000bf05270 */
[----:B------:R-:W-:Y:S01]  /*0830*/  NOP ;  /* 0x0000000000007918 */ /* 0x000fe20000000000 */
[----:B------:R-:W-:Y:S01]  /*0840*/  UMOV UR44, 0x1 ;  /* 0x00000001002c7882 */ /* 0x000fe20000000000 */
[----:B------:R-:W-:Y:S01]  /*0850*/  ULDC.64 UR56, c[0x0][0x208] ;  /* 0x0000820000387ab9 */ /* 0x000fe20000000a00 */
[----:B------:R-:W-:Y:S01]  /*0860*/  USEL UR44, UR44, 0x2, !UP0 ;  /* 0x000000022c2c7887 */ /* 0x000fe2000c000000 */
[----:B01234-:R-:W-:Y:S01]  /*0870*/  BAR.SYNC.DEFER_BLOCKING 0x0 ;  /* 0x0000000000007b1d */ /* 0x01ffe20000010000 */
[----:B------:R-:W-:-:S13]  /*0880*/  PLOP3.LUT P0, PT, PT, PT, UP0, 0x80, 0x0 ;  /* 0x000000000000781c */ /* 0x000fda0003f0f008 */
[----:B------:R-:W-:Y:S05]  /*0890*/  @!P0 BRA `(.L_x_11070) ;  /* 0x0000012c00048947 */ /* 0x000fea0003800000 */
.L_x_11071:
        /* <DEDUP_REMOVED lines=18> */
[----:B------:R-:W-:Y:S01]  /*09c0*/  VIADD R13, R2, 0xffffff80 ;  /* 0xffffff80020d7836 */ /* 0x000fe20000000000 */
[----:B------:R-:W-:Y:S01]  /*09d0*/  R2UR UR6, R9 ;  /* 0x00000000090672ca */ /* 0x000fe200000e0000 */
[----:B------:R-:W-:Y:S01]  /*09e0*/  IMAD.MOV.U32 R19, RZ, RZ, 0x40 ;  /* 0x00000040ff137424 */ /* 0x000fe200078e00ff */
[----:B------:R-:W-:Y:S01]  /*09f0*/  R2UR UR5, R10 ;  /* 0x000000000a0572ca */ /* 0x000fe200000e0000 */
[----:B------:R-:W-:Y:S01]  /*0a00*/  ULOP3.LUT UR52, UR44, 0x1, URZ, 0xfc, !UPT ;  /* 0x000000012c347892 */ /* 0x000fe2000f8efc3f */
[----:B------:R-:W-:Y:S01]  /*0a10*/  SHF.R.S32.HI R0, RZ, 0x1f, R13 ;  /* 0x0000001fff007819 */ /* 0x000fe2000001140d */
[----:B------:R-:W-:Y:S01]  /*0a20*/  UMOV UR51, URZ ;  /* 0x0000003f00337c82 */ /* 0x000fe20008000000 */
[----:B------:R-:W-:Y:S01]  /*0a30*/  R2UR UR7, R11 ;  /* 0x000000000b0772ca */ /* 0x000fe200000e0000 */
[----:B------:R-:W-:Y:S01]  /*0a40*/  UMOV UR50, URZ ;  /* 0x0000003f00327c82 */ /* 0x000fe20008000000 */
[CC--:B------:R-:W-:Y:S01]  /*0a50*/  LEA.HI R3, R0.reuse, R13.reuse, RZ, 0x4 ;  /* 0x0000000d00037211 */ /* 0x0c0fe200078f20ff */
[----:B------:R-:W-:Y:S01]  /*0a60*/  UMOV UR49, URZ ;  /* 0x0000003f00317c82 */ /* 0x000fe20008000000 */
[----:B------:R-:W-:-:S02]  /*0a70*/  LEA.HI R2, R0, R13, RZ, 0x7 ;  /* 0x0000000d00027211 */ /* 0x000fc400078f38ff */
[----:B------:R-:W-:Y:S02]  /*0a80*/  LOP3.LUT R4, R3, 0xfffffff0, RZ, 0xc0, !PT ;  /* 0xfffffff003047812 */ /* 0x000fe400078ec0ff */
[----:B------:R-:W-:Y:S02]  /*0a90*/  SHF.R.S32.HI R6, RZ, 0x4, R3 ;  /* 0x00000004ff067819 */ /* 0x000fe40000011403 */
[----:B------:R-:W-:Y:S01]  /*0aa0*/  LOP3.LUT R153, R2, 0xffffff80, RZ, 0xc0, !PT ;  /* 0xffffff8002997812 */ /* 0x000fe200078ec0ff */
[----:B------:R-:W-:Y:S01]  /*0ab0*/  IMAD.IADD R4, R13, 0x1, -R4 ;  /* 0x000000010d047824 */ /* 0x000fe200078e0a04 */
[----:B------:R-:W-:Y:S02]  /*0ac0*/  LEA.HI R3, R3, R6, RZ, 0x1 ;  /* 0x0000000603037211 */ /* 0x000fe400078f08ff */
[----:B------:R-:W-:Y:S01]  /*0ad0*/  LEA.HI R7, R0, R13, RZ, 0x5 ;  /* 0x0000000d00077211 */ /* 0x000fe200078f28ff */
[----:B------:R-:W-:Y:S01]  /*0ae0*/  IMAD.IADD R153, R13, 0x1, -R153 ;  /* 0x000000010d997824 */ /* 0x000fe200078e0a99 */
[----:B------:R-:W-:-:S02]  /*0af0*/  LOP3.LUT R5, R3, 0x1ffffffe, RZ, 0xc0, !PT ;  /* 0x1ffffffe03057812 */ /* 0x000fc400078ec0ff */
[----:B------:R-:W-:Y:S02]  /*0b00*/  SHF.R.S32.HI R3, RZ, 0x1f, R4 ;  /* 0x0000001fff037819 */ /* 0x000fe40000011404 */
[----:B------:R-:W-:Y:S01]  /*0b10*/  SHF.R.S32.HI R8, RZ, 0x1f, R153 ;  /* 0x0000001fff087819 */ /* 0x000fe20000011499 */
[----:B------:R-:W-:Y:S01]  /*0b20*/  IMAD.IADD R5, R6, 0x1, -R5 ;  /* 0x0000000106057824 */ /* 0x000fe200078e0a05 */
[----:B------:R-:W-:Y:S02]  /*0b30*/  LEA.HI R3, R3, R4, RZ, 0x3 ;  /* 0x0000000403037211 */ /* 0x000fe400078f18ff */
[----:B------:R-:W-:Y:S01]  /*0b40*/  LEA.HI R9, R8, R153, RZ, 0x2 ;  /* 0x0000009908097211 */ /* 0x000fe200078f10ff */
[----:B------:R-:W-:Y:S01]  /*0b50*/  IMAD.SHL.U32 R5, R5, 0x8, RZ ;  /* 0x0000000805057824 */ /* 0x000fe200078e00ff */
[----:B------:R-:W-:Y:S01]  /*0b60*/  SHF.R.S32.HI R7, RZ, 0x5, R7 ;  /* 0x00000005ff077819 */ /* 0x000fe20000011407 */
[----:B------:R-:W-:Y:S01]  /*0b70*/  IMAD.SHL.U32 R6, R3, 0x40, RZ ;  /* 0x0000004003067824 */ /* 0x000fe200078e00ff */
[----:B------:R-:W-:-:S02]  /*0b80*/  SHF.R.S32.HI R10, RZ, 0x2, R9 ;  /* 0x00000002ff0a7819 */ /* 0x000fc40000011409 */
[----:B------:R-:W-:Y:S01]  /*0b90*/  SHF.R.S32.HI R11, RZ, 0x1f, R9 ;  /* 0x0000001fff0b7819 */ /* 0x000fe20000011409 */
[----:B------:R-:W-:Y:S01]  /*0ba0*/  IMAD R12, R7, 0x10, R4 ;  /* 0x00000010070c7824 */ /* 0x000fe200078e0204 */
[----:B------:R-:W-:Y:S02]  /*0bb0*/  LOP3.LUT R3, R3, 0xfffffff8, RZ, 0xc0, !PT ;  /* 0xfffffff803037812 */ /* 0x000fe400078ec0ff */
[----:B------:R-:W-:Y:S02]  /*0bc0*/  SHF.R.S32.HI R14, RZ, 0x7, R2 ;  /* 0x00000007ff0e7819 */ /* 0x000fe40000011402 */
[----:B------:R-:W-:Y:S01]  /*0bd0*/  LEA.HI R11, R11, R10, RZ, 0x3 ;  /* 0x0000000a0b0b7211 */ /* 0x000fe200078f18ff */
[----:B------:R-:W-:Y:S01]  /*0be0*/  IMAD.IADD R3, R4, 0x1, -R3 ;  /* 0x0000000104037824 */ /* 0x000fe200078e0a03 */
[----:B------:R-:W-:Y:S01]  /*0bf0*/  LEA.HI R8, R8, R153, RZ, 0x5 ;  /* 0x0000009908087211 */ /* 0x000fe200078f28ff */
[----:B------:R-:W-:Y:S01]  /*0c00*/  IMAD.HI R4, R14, 0x55555556, RZ ;  /* 0x555555560e047827 */ /* 0x000fe200078e02ff */
[----:B------:R-:W-:-:S02]  /*0c10*/  LOP3.LUT R11, R11, 0xfffffff8, RZ, 0xc0, !PT ;  /* 0xfffffff80b0b7812 */ /* 0x000fc400078ec0ff */
[----:B------:R-:W-:Y:S01]  /*0c20*/  LOP3.LUT R6, R6, 0x7ffffe00, RZ, 0xc0, !PT ;  /* 0x7ffffe0006067812 */ /* 0x000fe200078ec0ff */
[----:B------:R-:W-:Y:S01]  /*0c30*/  IMAD.SHL.U32 R2, R3, 0x40, RZ ;  /* 0x0000004003027824 */ /* 0x000fe200078e00ff */
[----:B------:R-:W-:Y:S01]  /*0c40*/  LEA.HI R4, R4, R4, RZ, 0x1 ;  /* 0x0000000404047211 */ /* 0x000fe200078f08ff */
[----:B------:R-:W-:Y:S01]  /*0c50*/  IMAD.IADD R11, R10, 0x1, -R11 ;  /* 0x000000010a0b7824 */ /* 0x000fe200078e0a0b */
[----:B------:R-:W-:Y:S01]  /*0c60*/  SHF.R.S32.HI R8, RZ, 0x5, R8 ;  /* 0x00000005ff087819 */ /* 0x000fe20000011408 */
[----:B------:R-:W-:Y:S01]  /*0c70*/  IMAD R6, R7, 0x400, R6 ;  /* 0x0000040007067824 */ /* 0x000fe200078e0206 */
[----:B------:R-:W-:Y:S01]  /*0c80*/  LOP3.LUT R2, R2, 0x1c0, RZ, 0xc0, !PT ;  /* 0x000001c002027812 */ /* 0x000fe200078ec0ff */
[--C-:B------:R-:W-:Y:S01]  /*0c90*/  IMAD.U32 R7, R12, 0x20, R5.reuse ;  /* 0x000000200c077824 */ /* 0x100fe200078e0005 */
[----:B------:R-:W-:Y:S01]  /*0ca0*/  LEA.HI R0, R0, R13, RZ, 0x2 ;  /* 0x0000000d00007211 */ /* 0x000fe200078f10ff */
[----:B------:R-:W-:Y:S01]  /*0cb0*/  IMAD R4, R4, -0x3, R14 ;  /* 0xfffffffd04047824 */ /* 0x000fe200078e020e */
[----:B------:R-:W-:Y:S01]  /*0cc0*/  LOP3.LUT R5, R2, 0x8, R5, 0xf8, !PT ;  /* 0x0000000802057812 */ /* 0x000fe200078ef805 */
[----:B------:R-:W-:Y:S01]  /*0cd0*/  IMAD R11, R8, 0x10, R11 ;  /* 0x00000010080b7824 */ /* 0x000fe200078e020b */
[----:B------:R-:W-:Y:S01]  /*0ce0*/  SHF.R.U32.HI R2, RZ, 0x3, R2 ;  /* 0x00000003ff027819 */ /* 0x000fe20000011602 */
[----:B------:R0:W-:Y:S01]  /*0cf0*/  STL [R1+0x14], R7 ;  /* 0x0000140701007387 */ /* 0x0001e20000100800 */
[----:B------:R-:W-:-:S02]  /*0d00*/  LOP3.LUT R151, R0, 0xfffffffc, RZ, 0xc0, !PT ;  /* 0xfffffffc00977812 */ /* 0x000fc400078ec0ff */
[----:B------:R-:W-:Y:S02]  /*0d10*/  LOP3.LUT R5, R5, R2, RZ, 0x3c, !PT ;  /* 0x0000000205057212 */ /* 0x000fe400078e3cff */
[----:B------:R-:W-:Y:S01]  /*0d20*/  R2P PR, R3, 0x6 ;  /* 0x0000000603007804 */ /* 0x000fe20000000000 */
[----:B------:R-:W-:Y:S01]  /*0d30*/  IMAD.IADD R151, R13, 0x1, -R151 ;  /* 0x000000010d977824 */ /* 0x000fe200078e0a97 */
[----:B------:R-:W-:Y:S01]  /*0d40*/  SHF.R.S32.HI R152, RZ, 0x2, R0 ;  /* 0x00000002ff987819 */ /* 0x000fe20000011400 */
[----:B------:R-:W-:Y:S02]  /*0d50*/  IMAD.IADD R5, R6, 0x1, R5 ;  /* 0x0000000106057824 */ /* 0x000fe400078e0205 */
[----:B0-----:R-:W-:Y:S01]  /*0d60*/  IMAD R7, R4, 0x40, R11 ;  /* 0x0000004004077824 */ /* 0x001fe200078e020b */
[----:B------:R-:W-:Y:S01]  /*0d70*/  LOP3.LUT R4, R9, 0x7ffffffc, RZ, 0xc0, !PT ;  /* 0x7ffffffc09047812 */ /* 0x000fe200078ec0ff */
[C---:B------:R-:W-:Y:S01]  /*0d80*/  IMAD.SHL.U32 R138, R151.reuse, 0x8, RZ ;  /* 0x00000008978a7824 */ /* 0x040fe200078e00ff */
[----:B------:R-:W-:-:S02]  /*0d90*/  LEA.HI R2, R151, R151, RZ, 0x1 ;  /* 0x0000009797027211 */ /* 0x000fc400078f08ff */
[----:B------:R0:W-:Y:S01]  /*0da0*/  STL [R1+0x10], R7 ;  /* 0x0000100701007387 */ /* 0x0001e20000100800 */
[----:B------:R-:W-:Y:S01]  /*0db0*/  IMAD.IADD R4, R153, 0x1, -R4 ;  /* 0x0000000199047824 */ /* 0x000fe200078e0a04 */
[----:B------:R-:W-:Y:S01]  /*0dc0*/  LEA R18, R5, UR41, 0x1 ;  /* 0x0000002905127c11 */ /* 0x000fe2000f8e08ff */
[----:B------:R-:W-:Y:S01]  /*0dd0*/  VIADD R139, R138, 0x20 ;  /* 0x000000208a8b7836 */ /* 0x000fe20000000000 */
[----:B------:R-:W-:Y:S01]  /*0de0*/  LOP3.LUT R2, R2, 0x1ffffffe, RZ, 0xc0, !PT ;  /* 0x1ffffffe02027812 */ /* 0x000fe200078ec0ff */
[----:B------:R-:W-:Y:S01]  /*0df0*/  IMAD.SHL.U32 R17, R4, 0x2, RZ ;  /* 0x0000000204117824 */ /* 0x000fe200078e00ff */
[----:B------:R-:W-:Y:S01]  /*0e00*/  SEL R19, R19, 0xffffffc0, !P2 ;  /* 0xffffffc013137807 */ /* 0x000fe20005000000 */
[----:B------:R-:W-:Y:S01]  /*0e10*/  VIADD R22, R18, 0x21800 ;  /* 0x0002180012167836 */ /* 0x000fe20000000000 */
[----:B------:R-:W-:Y:S01]  /*0e20*/  SHF.R.S32.HI R3, RZ, 0x1f, R139 ;  /* 0x0000001fff037819 */ /* 0x000fe2000001148b */
[----:B------:R-:W-:Y:S02]  /*0e30*/  VIADD R141, R138, 0x40 ;  /* 0x000000408a8d7836 */ /* 0x000fe40000000000 */
        /* <DEDUP_REMOVED lines=17> */
[----:B------:R-:W-:Y:S01]  /*0f50*/  VIADD R23, R18, 0x21820 ;  /* 0x0002182012177836 */ /* 0x000fe20000000000 */
[----:B------:R-:W-:Y:S01]  /*0f60*/  SHF.R.S32.HI R155, RZ, 0x1f, R143 ;  /* 0x0000001fff9b7819 */ /* 0x000fe2000001148f */
[----:B------:R-:W-:Y:S01]  /*0f70*/  IMAD.IADD R2, R151, 0x1, -R2 ;  /* 0x0000000197027824 */ /* 0x000fe200078e0a02 */
[----:B------:R-:W-:Y:S01]  /*0f80*/  SHF.R.S32.HI R154, RZ, 0x1f, R142 ;  /* 0x0000001fff9a7819 */ /* 0x000fe2000001148e */
[----:B------:R-:W-:-:S02]  /*0f90*/  @P1 VIADD R23, R22, 0xffffffe0 ;  /* 0xffffffe016171836 */ /* 0x000fc40000000000 */
[----:B------:R-:W-:Y:S02]  /*0fa0*/  IMAD.IADD R22, R22, 0x1, R19 ;  /* 0x0000000116167824 */ /* 0x000fe400078e0213 */
[----:B------:R-:W-:Y:S02]  /*0fb0*/  VIADD R140, R17, 0x10 ;  /* 0x00000010118c7836 */ /* 0x000fe40000000000 */
[----:B------:R-:W-:Y:S02]  /*0fc0*/  IMAD R137, R2, 0x8, R7 ;  /* 0x0000000802897824 */ /* 0x000fe400078e0207 */
[----:B------:R-:W-:Y:S02]  /*0fd0*/  IMAD.IADD R19, R19, 0x1, R23 ;  /* 0x0000000113137824 */ /* 0x000fe400078e0217 */
[----:B0-----:R-:W-:-:S07]  /*0fe0*/  VIADD R136, R23, 0x6000 ;  /* 0x0000600017887836 */ /* 0x001fce0000000000 */
.L_x_11175:
        /* <DEDUP_REMOVED lines=12> */
[----:B----4-:R-:W-:Y:S01]  /*10b0*/  IMAD.U32 R3, RZ, RZ, UR9 ;  /* 0x00000009ff037e24 */ /* 0x010fe2000f8e00ff */
[----:B------:R-:W-:Y:S02]  /*10c0*/  @UP1 ULDC.64 UR8, c[0x0][0xa18] ;  /* 0x0002860000081ab9 */ /* 0x000fe40000000a00 */
[----:B------:R-:W-:Y:S02]  /*10d0*/  @UP1 UIMAD.WIDE UR8, UR7, 0x4, UR8 ;  /* 0x00000004070818a5 */ /* 0x000fe4000f8e0208 */
[----:B--2---:R-:W2:Y:S04]  /*10e0*/  @P0 LDG.E R2, desc[UR56][R2.64] ;  /* 0x0000003802020981 */ /* 0x004ea8000c1e1900 */
[----:B------:R-:W-:-:S02]  /*10f0*/  IMAD.U32 R4, RZ, RZ, UR8 ;  /* 0x00000008ff047e24 */ /* 0x000fc4000f8e00ff */
[----:B------:R-:W-:Y:S01]  /*1100*/  IMAD.U32 R5, RZ, RZ, UR9 ;  /* 0x00000009ff057e24 */ /* 0x000fe2000f8e00ff */
        /* <DEDUP_REMOVED lines=29> */
.L_x_11072:
        /* <DEDUP_REMOVED lines=9> */
.L_x_11073:
        /* <DEDUP_REMOVED lines=13> */
.L_x_11074:
[----:B------:R-:W-:Y:S01]  /*1440*/  ULDC UR7, c[0x0][0x448] ;  /* 0x0001120000077ab9 */ /* 0x000fe20000000800 */
[----:B------:R-:W-:Y:S02]  /*1450*/  UIMAD UR39, UR6, 0xc0, URZ ;  /* 0x000000c0062778a4 */ /* 0x000fe4000f8e023f */
        /* <DEDUP_REMOVED lines=26> */
.L_x_11076:
[----:B------:R-:W-:-:S11]  /*1600*/  UISETP.NE.AND UP0, UPT, UR7, 0x1, UPT ;  /* 0x000000010700788c */ /* 0x000fd6000bf05270 */
[----:B------:R-:W-:Y:S02]  /*1610*/  @UP0 ULDC.64 UR10, c[0x0][0x9e8] ;  /* 0x00027a00000a0ab9 */ /* 0x000fe40000000a00 */
[----:B------:R-:W-:-:S04]  /*1620*/  UIMAD.WIDE.U32 UR8, UR4, UR10, URZ ;  /* 0x0000000a040872a5 */ /* 0x000fc8000f8e003f */
[----:B------:R-:W-:-:S12]  /*1630*/  @UP0 USHF.R.U32.HI UR4, URZ, UR11, UR9 ;  /* 0x0000000b3f040299 */ /* 0x000fd80008011609 */
.L_x_11077:
[----:B------:R-:W-:-:S04]  /*1640*/  UIMAD UR4, UR4, UR7, UR7 ;  /* 0x00000007040472a4 */ /* 0x000fc8000f8e0207 */
[----:B------:R-:W-:-:S04]  /*1650*/  UISETP.LT.AND UP0, UPT, UR6, UR4, UPT ;  /* 0x000000040600728c */ /* 0x000fc8000bf01270 */
[----:B------:R-:W-:-:S12]  /*1660*/  USEL UR6, UR6, UR4, UP0 ;  /* 0x0000000406067287 */ /* 0x000fd80008000000 */
.L_x_11075:
        /* <DEDUP_REMOVED lines=33> */
.L_x_11079:
[----:B------:R-:W-:-:S11]  /*1880*/  UISETP.NE.AND UP0, UPT, UR7, 0x1, UPT ;  /* 0x000000010700788c */ /* 0x000fd6000bf05270 */
[----:B------:R-:W-:Y:S02]  /*1890*/  @UP0 ULDC.64 UR12, c[0x0][0x9e8] ;  /* 0x00027a00000c0ab9 */ /* 0x000fe40000000a00 */
[----:B------:R-:W-:-:S04]  /*18a0*/  UIMAD.WIDE.U32 UR8, UR4, UR12, URZ ;  /* 0x0000000c040872a5 */ /* 0x000fc8000f8e003f */
[----:B------:R-:W-:-:S12]  /*18b0*/  @UP0 USHF.R.U32.HI UR4, URZ, UR13, UR9 ;  /* 0x0000000d3f040299 */ /* 0x000fd80008011609 */
.L_x_11080:
[----:B------:R-:W-:-:S04]  /*18c0*/  UIMAD UR4, UR4, UR7, URZ ;  /* 0x00000007040472a4 */ /* 0x000fc8000f8e023f */
[----:B------:R-:W-:-:S04]  /*18d0*/  UISETP.LT.AND UP0, UPT, UR10, UR4, UPT ;  /* 0x000000040a00728c */ /* 0x000fc8000bf01270 */
[----:B------:R-:W-:-:S12]  /*18e0*/  USEL UR10, UR10, UR4, !UP0 ;  /* 0x000000040a0a7287 */ /* 0x000fd8000c000000 */
.L_x_11078:
        /* <DEDUP_REMOVED lines=52> */
.L_x_11081:
        /* <DEDUP_REMOVED lines=33> */
[----:B------:R-:W0:Y:S02]  /*1e40*/  S2R R4, SR_TID.X ;  /* 0x0000000000047919 */ /* 0x000e240000002100 */
[----:B0-----:R-:W-:-:S05]  /*1e50*/  VIADD R5, R4, 0xffffff80 ;  /* 0xffffff8004057836 */ /* 0x001fca0000000000 */
[----:B------:R-:W-:-:S04]  /*1e60*/  SHF.R.S32.HI R4, RZ, 0x1f, R5 ;  /* 0x0000001fff047819 */ /* 0x000fc80000011405 */
[----:B------:R-:W-:-:S04]  /*1e70*/  LEA.HI R4, R4, R5, RZ, 0x7 ;  /* 0x0000000504047211 */ /* 0x000fc800078f38ff */
[----:B------:R-:W-:-:S05]  /*1e80*/  SHF.R.S32.HI R4, RZ, 0x7, R4 ;  /* 0x00000007ff047819 */ /* 0x000fca0000011404 */
[----:B------:R-:W0:Y:S02]  /*1e90*/  SHFL.IDX PT, R0, R4, RZ, 0x1f ;  /* 0x00001fff04007589 */ /* 0x000e2400000e0000 */
[----:B0-----:R-:W-:-:S13]  /*1ea0*/  R2UR UR46, R0 ;  /* 0x00000000002e72ca */ /* 0x001fda00000e0000 */
[----:B------:R-:W-:-:S04]  /*1eb0*/  UIMAD.WIDE UR4, UR46, 0x55555556, URZ ;  /* 0x555555562e0478a5 */ /* 0x000fc8000f8e023f */
[----:B------:R-:W-:Y:S02]  /*1ec0*/  ULEA.HI UR55, UR5, UR5, URZ, 0x1 ;  /* 0x0000000505377291 */ /* 0x000fe4000f8f083f */
[----:B------:R-:W-:Y:S02]  /*1ed0*/  UIADD3 UR5, UR41, 0x21800, URZ ;  /* 0x0002180029057890 */ /* 0x000fe4000fffe03f */
[----:B------:R-:W-:Y:S02]  /*1ee0*/  UIMAD UR55, UR55, -0x3, UR46 ;  /* 0xfffffffd373778a4 */ /* 0x000fe4000f8e022e */
[----:B------:R-:W-:Y:S02]  /*1ef0*/  ULOP3.LUT UP0, URZ, UR5, 0x3ff, URZ, 0xc0, !UPT ;  /* 0x000003ff053f7892 */ /* 0x000fe4000f80c03f */
[----:B------:R-:W-:Y:S02]  /*1f00*/  ULEA UR4, UR55, UR41, 0xc ;  /* 0x0000002937047291 */ /* 0x000fe4000f8e603f */
[----:B------:R-:W-:-:S02]  /*1f10*/  ULEA UR5, UR55, UR5, 0xd ;  /* 0x0000000537057291 */ /* 0x000fc4000f8e683f */
[----:B------:R-:W-:Y:S01]  /*1f20*/  PLOP3.LUT P0, PT, PT, PT, UP0, 0x80, 0x0 ;  /* 0x000000000000781c */ /* 0x000fe20003f0f008 */
[----:B------:R-:W-:Y:S02]  /*1f30*/  UIADD3 UR4, UR4, 0xc400, URZ ;  /* 0x0000c40004047890 */ /* 0x000fe4000fffe03f */
[----:B------:R-:W-:Y:S02]  /*1f40*/  USHF.R.U32.HI UR5, URZ, 0x4, UR5 ;  /* 0x000000043f057899 */ /* 0x000fe40008011605 */
[----:B------:R-:W-:Y:S02]  /*1f50*/  USHF.R.U32.HI UR4, URZ, 0x4, UR4 ;  /* 0x000000043f047899 */ /* 0x000fe40008011604 */
[----:B------:R-:W-:Y:S02]  /*1f60*/  ULOP3.LUT UR45, UR5, 0x3fff, URZ, 0xc0, !UPT ;  /* 0x00003fff052d7892 */ /* 0x000fe4000f8ec03f */
[----:B------:R-:W-:-:S04]  /*1f70*/  ULOP3.LUT UR59, UR4, 0x3fff, URZ, 0xc0, !UPT ;  /* 0x00003fff043b7892 */ /* 0x000fc8000f8ec03f */
[----:B------:R-:W-:Y:S08]  /*1f80*/  @!P0 BRA `(.L_x_11083) ;  /* 0x0000000000408947 */ /* 0x000ff00003800000 */
        /* <DEDUP_REMOVED lines=16> */
.L_x_11083:
        /* <DEDUP_REMOVED lines=9> */
.L_x_11270:
[----:B------:R-:W-:Y:S05]  /*2120*/  @!P0 BRA `(.L_x_11085) ;  /* 0x0000000000048947 */ /* 0x000fea0003800000 */
[----:B------:R-:W-:Y:S01]  /*2130*/  BPT.TRAP 0x1 ;  /* 0x000000040000795c */ /* 0x000fe20000300000 */
.L_x_11085:
[----:B------:R-:W-:Y:S02]  /*2140*/  IMAD.U32 R2, RZ, RZ, UR49 ;  /* 0x00000031ff027e24 */ /* 0x000fe4000f8e00ff */
[----:B0-----:R-:W-:-:S03]  /*2150*/  IMAD.U32 R3, RZ, RZ, UR50 ;  /* 0x00000032ff037e24 */ /* 0x001fc6000f8e00ff */
[----:B------:R-:W-:Y:S02]  /*2160*/  LEA R2, R2, UR41, 0x3 ;  /* 0x0000002902027c11 */ /* 0x000fe4000f8e18ff */
[----:B------:R-:W-:-:S04]  /*2170*/  SHF.L.U32 R3, R3, 0x1f, RZ ;  /* 0x0000001f03037819 */ /* 0x000fc800000006ff */
[----:B------:R0:W1:Y:S01]  /*2180*/  SYNCS.PHASECHK.TRANS64.TRYWAIT P1, [R2+URZ+0x2d830], R3 ;  /* 0x02d83003020075a7 */ /* 0x000062000802017f */
[----:B------:R-:W-:Y:S05]  /*2190*/  @!P0 BRA `(.L_x_11086) ;  /* 0x0000000000048947 */ /* 0x000fea0003800000 */
[----:B------:R-:W-:Y:S01]  /*21a0*/  BPT.TRAP 0x1 ;  /* 0x000000040000795c */ /* 0x000fe20000300000 */
.L_x_11086:
[----:B-1----:R-:W-:Y:S05]  /*21b0*/  @P1 BRA `(.L_x_11087) ;  /* 0x0000000000081947 */ /* 0x002fea0003800000 */
[----:B------:R-:W1:Y:S02]  /*21c0*/  SYNCS.PHASECHK.TRANS64.TRYWAIT P1, [R2+URZ+0x2d830], R3 ;  /* 0x02d83003020075a7 */ /* 0x000e64000802017f */
[----:B-1----:R-:W-:Y:S05]  /*21d0*/  @!P1 BRA `(.L_x_11088) ;  /* 0x0000017400fc9947 */ /* 0x002fea0003800000 */
.L_x_11087:
[----:B------:R-:W-:Y:S05]  /*21e0*/  WARPSYNC.ALL ;  /* 0x0000000000007948 */ /* 0x000fea0003800000 */
[----:B------:R-:W-:Y:S01]  /*21f0*/  UIADD3 UR4, UR41, 0x15400, URZ ;  /* 0x0001540029047890 */ /* 0x000fe2000fffe03f */
[----:B------:R-:W-:Y:S01]  /*2200*/  WARPGROUP.ARRIVE ;  /* 0x00000000000079c5 */ /* 0x000fe20000000000 */
[----:B------:R-:W-:Y:S01]  /*2210*/  UMOV UR5, 0x80000020 ;  /* 0x8000002000057882 */ /* 0x000fe20000000000 */
[----:B------:R-:W-:Y:S01]  /*2220*/  UMOV UR7, 0x80000020 ;  /* 0x8000002000077882 */ /* 0x000fe20000000000 */
[----:B------:R-:W-:Y:S01]  /*2230*/  USHF.R.U32.HI UR4, URZ, 0x4, UR4 ;  /* 0x000000043f047899 */ /* 0x000fe20008011604 */
[----:B------:R-:W-:Y:S01]  /*2240*/  UMOV UR9, 0x80000020 ;  /* 0x8000002000097882 */ /* 0x000fe20000000000 */
[----:B------:R-:W-:-:S02]  /*2250*/  UMOV UR11, 0x80000020 ;  /* 0x80000020000b7882 */ /* 0x000fc40000000000 */
[----:B------:R-:W-:Y:S01]  /*2260*/  ULOP3.LUT UR4, UR4, 0x3fff, URZ, 0xc0, !UPT ;  /* 0x00003fff04047892 */ /* 0x000fe2000f8ec03f */
[----:B------:R-:W-:Y:S01]  /*2270*/  UMOV UR13, 0x80000020 ;  /* 0x80000020000d7882 */ /* 0x000fe20000000000 */
[----:B------:R-:W-:Y:S02]  /*2280*/  UMOV UR15, 0x80000020 ;  /* 0x80000020000f7882 */ /* 0x000fe40000000000 */
[----:B------:R-:W-:Y:S02]  /*2290*/  ULOP3.LUT UR32, UR4, 0x10000, URZ, 0xfc, !UPT ;  /* 0x0001000004207892 */ /* 0x000fe4000f8efc3f */
[----:B------:R-:W-:Y:S02]  /*22a0*/  ULOP3.LUT UR4, UR59, 0x10000, URZ, 0xfc, !UPT ;  /* 0x000100003b047892 */ /* 0x000fe4000f8efc3f */
[----:B------:R-:W-:Y:S02]  /*22b0*/  UIMAD UR6, UR49, 0x600, UR32 ;  /* 0x00000600310678a4 */ /* 0x000fe4000f8e0220 */
[----:B------:R-:W-:-:S02]  /*22c0*/  UIADD3 UR8, UR4, 0x2, URZ ;  /* 0x0000000204087890 */ /* 0x000fc4000fffe03f */
[----:B------:R-:W-:Y:S02]  /*22d0*/  UIADD3 UR10, UR6, 0x2, URZ ;  /* 0x00000002060a7890 */ /* 0x000fe4000fffe03f */
[----:B------:R-:W-:Y:S02]  /*22e0*/  UIADD3 UR12, UR4, 0x300, URZ ;  /* 0x00000300040c7890 */ /* 0x000fe4000fffe03f */
[----:B------:R-:W-:Y:S02]  /*22f0*/  UIADD3 UR14, UR6, 0x200, URZ ;  /* 0x00000200060e7890 */ /* 0x000fe4000fffe03f */
[----:B------:R-:W-:Y:S01]  /*2300*/  HGMMA.64x128x16.F32.BF16 R24, gdesc[UR4], RZ, !UPT, gsb0 ;  /* 0x01e00000041879f0 */ /* 0x000fe2000c0018ff */
        /* <DEDUP_REMOVED lines=30> */
.L_x_11089:
[----:B------:R-:W-:Y:S01]  /*24f0*/  UISETP.NE.AND UP1, UPT, UR54, URZ, UPT ;  /* 0x0000003f3600728c */ /* 0x000fe2000bf25270 */
[----:B------:R-:W-:Y:S01]  /*2500*/  R2UR UR6, R2 ;  /* 0x00000000020672ca */ /* 0x000fe200000e0000 */
[----:B------:R-:W-:Y:S01]  /*2510*/  ULDC UR7, c[0x0][0x9d8] ;  /* 0x0002760000077ab9 */ /* 0x000fe20000000800 */
[----:B01----:R-:W-:Y:S02]  /*2520*/  IMAD.MOV.U32 R3, RZ, RZ, -0x80 ;  /* 0xffffff80ff037424 */ /* 0x003fe400078e00ff */
[----:B------:R-:W-:Y:S01]  /*2530*/  FMUL.FTZ R8, R35, UR7 ;  /* 0x0000000723087c20 */ /* 0x000fe20008410000 */
[----:B------:R-:W-:Y:S01]  /*2540*/  FMUL.FTZ R35, R75, UR7 ;  /* 0x000000074b237c20 */ /* 0x000fe20008410000 */
[----:B------:R-:W-:Y:S01]  /*2550*/  PLOP3.LUT P1, PT, PT, PT, UP1, 0x80, 0x0 ;  /* 0x000000000000781c */ /* 0x000fe20003f2f018 */
[----:B------:R-:W-:Y:S01]  /*2560*/  VIADD R75, R137, UR39 ;  /* 0x00000027894b7c36 */ /* 0x000fe20008000000 */
[----:B------:R-:W-:Y:S01]  /*2570*/  PLOP3.LUT P2, PT, PT, PT, UP1, 0x80, 0x0 ;  /* 0x000000000000781c */ /* 0x000fe20003f4f018 */
[----:B------:R-:W-:Y:S01]  /*2580*/  FMUL.FTZ R7, R24, UR7 ;  /* 0x0000000718077c20 */ /* 0x000fe20008410000 */
        /* <DEDUP_REMOVED lines=72> */
[----:B------:R-:W1:Y:S01]  /*2a10*/  MUFU.TANH R7, R7 ;  /* 0x0000000700077308 */ /* 0x000e620000002400 */
[----:B------:R-:W-:Y:S01]  /*2a20*/  IADD3 R2, -R17, 0x1, R80 ;  /* 0x0000000111027810 */ /* 0x000fe20007ffe150 */
[----:B------:R-:W-:Y:S01]  /*2a30*/  ULDC UR35, c[0x0][0x9dc] ;  /* 0x0002770000237ab9 */ /* 0x000fe20000000800 */
[----:B------:R-:W-:Y:S01]  /*2a40*/  SYNCS.ARRIVE.TRANS64.RED.A1T0 RZ, [UR6], RZ ;  /* 0x000000ffffff79a7 */ /* 0x000fe20008100406 */
[----:B------:R-:W-:Y:S01]  /*2a50*/  ULOP3.LUT UR6, URZ, UR35, URZ, 0x33, !UPT ;  /* 0x000000233f067292 */ /* 0x000fe2000f8e333f */
[----:B------:R-:W-:Y:S01]  /*2a60*/  IADD3 R2, -R3, UR38, R2 ;  /* 0x0000002603027c10 */ /* 0x000fe2000fffe102 */
[----:B------:R-:W-:Y:S01]  /*2a70*/  ULDC UR14, c[0x0][0x9e0] ;  /* 0x00027800000e7ab9 */ /* 0x000fe20000000800 */
[----:B------:R-:W-:Y:S01]  /*2a80*/  IADD3 R79, -R17, UR38, R80 ;  /* 0x00000026114f7c10 */ /* 0x000fe2000fffe150 */
[----:B------:R-:W2:Y:S01]  /*2a90*/  MUFU.TANH R89, R89 ;  /* 0x0000005900597308 */ /* 0x000ea20000002400 */
[----:B------:R-:W-:Y:S01]  /*2aa0*/  LEA R77, R88, 0xffffff80, 0x7 ;  /* 0xffffff80584d7811 */ /* 0x000fe200078e38ff */
[----:B------:R-:W-:-:S02]  /*2ab0*/  VIADD R82, R2, UR14 ;  /* 0x0000000e02527c36 */ /* 0x000fc40008000000 */
[----:B------:R-:W-:-:S03]  /*2ac0*/  VIADD R81, R2, UR6 ;  /* 0x0000000602517c36 */ /* 0x000fc60008000000 */
[----:B0-----:R-:W-:Y:S01]  /*2ad0*/  VIADDMNMX R83, R54, R82, R79, PT ;  /* 0x0000005236537246 */ /* 0x001fe2000380014f */
        /* <DEDUP_REMOVED lines=78> */
.L_x_11092:
[----:B------:R-:W-:Y:S02]  /*2fc0*/  ULDC UR6, c[0x0][0x9e4] ;  /* 0x0002790000067ab9 */ /* 0x000fe40000000800 */
[----:B------:R-:W-:-:S05]  /*2fd0*/  IMAD.U32 R54, RZ, RZ, UR6 ;  /* 0x00000006ff367e24 */ /* 0x000fca000f8e00ff */
[----:B------:R-:W-:-:S13]  /*2fe0*/  ISETP.NE.AND P1, PT, R54, 0x1, PT ;  /* 0x000000013600780c */ /* 0x000fda0003f25270 */
[----:B------:R-:W1:Y:S02]  /*2ff0*/  @P1 LDC.64 R2, c[0x0][0x9e8] ;  /* 0x00027a00ff021b82 */ /* 0x000e640000000a00 */
[----:B-1----:R-:W-:-:S05]  /*3000*/  @P1 IMAD.HI.U32 R2, R53, R2, RZ ;  /* 0x0000000235021227 */ /* 0x002fca00078e00ff */
[----:B------:R-:W-:-:S07]  /*3010*/  @P1 SHF.R.U32.HI R53, RZ, R3, R2 ;  /* 0x00000003ff351219 */ /* 0x000fce0000011602 */
.L_x_11093:
[----:B------:R-:W-:Y:S05]  /*3020*/  BSYNC B0 ;  /* 0x0000000000007941 */ /* 0x000fea0003800000 */
.L_x_11091:
[----:B------:R-:W-:-:S04]  /*3030*/  IMAD R2, R53, R54, -R77 ;  /* 0x0000003635027224 */ /* 0x000fc800078e0a4d */
[----:B------:R-:W-:-:S05]  /*3040*/  IMAD.IADD R2, R2, 0x1, -R17 ;  /* 0x0000000102027824 */ /* 0x000fca00078e0a11 */
[----:B------:R-:W-:Y:S02]  /*3050*/  VIADDMNMX R83, R2, R54, R83, PT ;  /* 0x0000003602537246 */ /* 0x000fe40003800153 */
[----:B------:R-:W-:-:S07]  /*3060*/  VIMNMX R84, R84, R2, !PT ;  /* 0x0000000254547248 */ /* 0x000fce0007fe0100 */
.L_x_11090:
        /* <DEDUP_REMOVED lines=15> */
[----:B------:R-:W-:Y:S02]  /*3160*/  ISETP.GT.AND P4, PT, R84, 0x9, !P6 ;  /* 0x000000095400780c */ /* 0x000fe40007784270 */
        /* <DEDUP_REMOVED lines=122> */
[----:B------:R-:W-:Y:S02]  /*3910*/  ISETP.GT.AND P3, PT, R84, 0x60, !P4 ;  /* 0x000000605400780c */ /* 0x000fe40006764270 */
[----:B-1----:R-:W-:-:S02]  /*3920*/  VIADDMNMX R67, R2, R82, R79, PT ;  /* 0x0000005202437246 */ /* 0x002fc4000380014f */
        /* <DEDUP_REMOVED lines=34> */
[----:B------:R-:W-:Y:S01]  /*3b50*/  IMAD.IADD R76, R81, 0x1, R2 ;  /* 0x00000001514c7824 */ /* 0x000fe200078e0202 */
        /* <DEDUP_REMOVED lines=27> */
.L_x_11096:
[----:B------:R-:W-:Y:S02]  /*3d10*/  ULDC UR6, c[0x0][0x9e4] ;  /* 0x0002790000067ab9 */ /* 0x000fe40000000800 */
[----:B------:R-:W-:-:S05]  /*3d20*/  IMAD.U32 R70, RZ, RZ, UR6 ;  /* 0x00000006ff467e24 */ /* 0x000fca000f8e00ff */
[----:B------:R-:W-:-:S13]  /*3d30*/  ISETP.NE.AND P6, PT, R70, 0x1, PT ;  /* 0x000000014600780c */ /* 0x000fda0003fc5270 */
[----:B------:R-:W0:Y:S02]  /*3d40*/  @P6 LDC.64 R2, c[0x0][0x9e8] ;  /* 0x00027a00ff026b82 */ /* 0x000e240000000a00 */
[----:B0-----:R-:W-:-:S05]  /*3d50*/  @P6 IMAD.HI.U32 R2, R69, R2, RZ ;  /* 0x0000000245026227 */ /* 0x001fca00078e00ff */
[----:B------:R-:W-:-:S07]  /*3d60*/  @P6 SHF.R.U32.HI R69, RZ, R3, R2 ;  /* 0x00000003ff456219 */ /* 0x000fce0000011602 */
.L_x_11097:
[----:B------:R-:W-:Y:S05]  /*3d70*/  BSYNC B0 ;  /* 0x0000000000007941 */ /* 0x000fea0003800000 */
.L_x_11095:
[----:B------:R-:W-:-:S04]  /*3d80*/  IMAD R2, R69, R70, -R77 ;  /* 0x0000004645027224 */ /* 0x000fc800078e0a4d */
[----:B------:R-:W-:-:S05]  /*3d90*/  IMAD.IADD R2, R2, 0x1, -R17 ;  /* 0x0000000102027824 */ /* 0x000fca00078e0a11 */
[----:B------:R-:W-:Y:S02]  /*3da0*/  VIADDMNMX R67, R2, R70, R67, PT ;  /* 0x0000004602437246 */ /* 0x000fe40003800143 */
[----:B------:R-:W-:-:S07]  /*3db0*/  VIMNMX R76, R76, R2, !PT ;  /* 0x000000024c4c7248 */ /* 0x000fce0007fe0100 */
.L_x_11094:
[----:B------:R-:W-:Y:S01]  /*3dc0*/  ISETP.GT.AND P1, PT, R76, 0x1, !P1 ;  /* 0x000000014c00780c */ /* 0x000fe20004f24270 */
[----:B------:R-:W-:Y:S01]  /*3dd0*/  ULDC UR33, c[0x0][0x988] ;  /* 0x0002620000217ab9 */ /* 0x000fe20000000800 */
[----:B------:R-:W-:Y:S01]  /*3de0*/  LOP3.LUT P6, RZ, R16, 0x4, RZ, 0xc0, !PT ;  /* 0x0000000410ff7812 */ /* 0x000fe200078cc0ff */
[----:B------:R-:W-:Y:S01]  /*3df0*/  UISETP.NE.AND UP1, UPT, UR54, URZ, UPT ;  /* 0x0000003f3600728c */ /* 0x000fe2000bf25270 */
[----:B------:R-:W-:Y:S01]  /*3e00*/  ISETP.LT.OR P1, PT, R67, 0x2, P1 ;  /* 0x000000024300780c */ /* 0x000fe20000f21670 */
[----:B------:R-:W-:Y:S01]  /*3e10*/  UISETP.NE.AND UP0, UPT, UR53, URZ, UPT ;  /* 0x0000003f3500728c */ /* 0x000fe2000bf05270 */
[----:B------:R-:W-:Y:S01]  /*3e20*/  ISETP.GT.AND P2, PT, R76, 0x8, !P2 ;  /* 0x000000084c00780c */ /* 0x000fe20005744270 */
        /* <DEDUP_REMOVED lines=10> */
[C---:B------:R-:W-:Y:S01]  /*3ed0*/  LOP3.LUT P1, RZ, R16.reuse, 0x8, RZ, 0xc0, !PT ;  /* 0x0000000810ff7812 */ /* 0x040fe2000782c0ff */
[----:B------:R-:W-:Y:S01]  /*3ee0*/  @UP1 USHF.R.U32.HI UR10, URZ, UR11, UR7 ;  /* 0x0000000b3f0a1299 */ /* 0x000fe20008011607 */
[----:B------:R-:W-:-:S02]  /*3ef0*/  LOP3.LUT P2, RZ, R16, 0x40000, RZ, 0xc0, !PT ;  /* 0x0004000010ff7812 */ /* 0x000fc4000784c0ff */
[----:B------:R-:W-:Y:S01]  /*3f00*/  ISETP.GT.AND P1, PT, R76, 0x10, !P1 ;  /* 0x000000104c00780c */ /* 0x000fe20004f24270 */
[----:B------:R-:W-:Y:S01]  /*3f10*/  UIADD3 UR58, UR58, UR10, URZ ;  /* 0x0000000a3a3a7290 */ /* 0x000fe2000fffe03f */
[----:B------:R-:W-:Y:S02]  /*3f20*/  LOP3.LUT P6, RZ, R16, 0x20000, RZ, 0xc0, !PT ;  /* 0x0002000010ff7812 */ /* 0x000fe400078cc0ff */
[----:B------:R-:W-:Y:S01]  /*3f30*/  ISETP.LT.OR P1, PT, R67, 0x11, P1 ;  /* 0x000000114300780c */ /* 0x000fe20000f21670 */
[----:B------:R-:W-:Y:S01]  /*3f40*/  UIADD3 UR14, UR58, UR14, URZ ;  /* 0x0000000e3a0e7290 */ /* 0x000fe2000fffe03f */
[----:B------:R-:W-:Y:S02]  /*3f50*/  ISETP.GT.AND P3, PT, R76, 0x70, !P3 ;  /* 0x000000704c00780c */ /* 0x000fe40005f64270 */
[----:B------:R-:W-:Y:S02]  /*3f60*/  FSEL R9, R9, -INF , !P1 ;  /* 0xff80000009097808 */ /* 0x000fe40004800000 */
[----:B------:R-:W-:-:S02]  /*3f70*/  LOP3.LUT P1, RZ, R16, 0x10, RZ, 0xc0, !PT ;  /* 0x0000001010ff7812 */ /* 0x000fc4000782c0ff */
[C---:B------:R-:W-:Y:S02]  /*3f80*/  ISETP.GT.AND P4, PT, R76.reuse, 0x71, !P4 ;  /* 0x000000714c00780c */ /* 0x040fe40006784270 */
[C---:B------:R-:W-:Y:S02]  /*3f90*/  ISETP.GT.AND P1, PT, R76.reuse, 0x11, !P1 ;  /* 0x000000114c00780c */ /* 0x040fe40004f24270 */
[----:B------:R-:W-:Y:S02]  /*3fa0*/  ISETP.GT.AND P5, PT, R76, 0x78, !P5 ;  /* 0x000000784c00780c */ /* 0x000fe40006fa4270 */
[C---:B------:R-:W-:Y:S02]  /*3fb0*/  ISETP.LT.OR P1, PT, R67.reuse, 0x12, P1 ;  /* 0x000000124300780c */ /* 0x040fe40000f21670 */
[----:B------:R-:W-:Y:S02]  /*3fc0*/  ISETP.LT.OR P3, PT, R67, 0x71, P3 ;  /* 0x000000714300780c */ /* 0x000fe40001f61670 */
[----:B------:R-:W-:-:S02]  /*3fd0*/  FSEL R8, R8, -INF , !P1 ;  /* 0xff80000008087808 */ /* 0x000fc40004800000 */
[----:B------:R-:W-:Y:S02]  /*3fe0*/  LOP3.LUT P1, RZ, R16, 0x2000000, RZ, 0xc0, !PT ;  /* 0x0200000010ff7812 */ /* 0x000fe4000782c0ff */
[C---:B------:R-:W-:Y:S02]  /*3ff0*/  ISETP.LT.OR P4, PT, R67.reuse, 0x72, P4 ;  /* 0x000000724300780c */ /* 0x040fe40002781670 */
[----:B------:R-:W-:Y:S02]  /*4000*/  ISETP.GT.AND P1, PT, R76, 0x18, !P1 ;  /* 0x000000184c00780c */ /* 0x000fe40004f24270 */
[C---:B------:R-:W-:Y:S02]  /*4010*/  ISETP.LT.OR P5, PT, R67.reuse, 0x79, P5 ;  /* 0x000000794300780c */ /* 0x040fe40002fa1670 */
[----:B------:R-:W-:Y:S02]  /*4020*/  ISETP.LT.OR P1, PT, R67, 0x19, P1 ;  /* 0x000000194300780c */ /* 0x000fe40000f21670 */
[----:B------:R-:W-:-:S02]  /*4030*/  FSEL R81, R39, -INF , !P4 ;  /* 0xff80000027517808 */ /* 0x000fc40006000000 */
[----:B------:R-:W-:Y:S02]  /*4040*/  FSEL R11, R11, -INF , !P1 ;  /* 0xff8000000b0b7808 */ /* 0x000fe40004800000 */
[----:B------:R-:W-:-:S04]  /*4050*/  LOP3.LUT P1, RZ, R16, 0x1000000, RZ, 0xc0, !PT ;  /* 0x0100000010ff7812 */ /* 0x000fc8000782c0ff */
[----:B------:R-:W-:-:S04]  /*4060*/  ISETP.GT.AND P1, PT, R76, 0x19, !P1 ;  /* 0x000000194c00780c */ /* 0x000fc80004f24270 */
[----:B------:R-:W-:-:S04]  /*4070*/  ISETP.LT.OR P1, PT, R67, 0x1a, P1 ;  /* 0x0000001a4300780c */ /* 0x000fc80000f21670 */
        /* <DEDUP_REMOVED lines=21> */
[----:B------:R-:W-:Y:S02]  /*41d0*/  ISETP.GT.AND P1, PT, R76, 0x31, !P2 ;  /* 0x000000314c00780c */ /* 0x000fe40005724270 */
[----:B------:R-:W-:Y:S02]  /*41e0*/  LOP3.LUT P2, RZ, R16, 0x80, RZ, 0xc0, !PT ;  /* 0x0000008010ff7812 */ /* 0x000fe4000784c0ff */
[----:B------:R-:W-:-:S04]  /*41f0*/  ISETP.LT.OR P1, PT, R67, 0x32, P1 ;  /* 0x000000324300780c */ /* 0x000fc80000f21670 */
[----:B------:R-:W-:Y:S02]  /*4200*/  FSEL R21, R21, -INF , !P1 ;  /* 0xff80000015157808 */ /* 0x000fe40004800000 */
[----:B------:R-:W-:Y:S02]  /*4210*/  ISETP.GT.AND P1, PT, R76, 0x38, !P6 ;  /* 0x000000384c00780c */ /* 0x000fe40007724270 */
[----:B------:R-:W-:Y:S02]  /*4220*/  LOP3.LUT P6, RZ, R16, 0x40, RZ, 0xc0, !PT ;  /* 0x0000004010ff7812 */ /* 0x000fe400078cc0ff */
[----:B------:R-:W-:-:S04]  /*4230*/  ISETP.LT.OR P1, PT, R67, 0x39, P1 ;  /* 0x000000394300780c */ /* 0x000fc80000f21670 */
[----:B------:R-:W-:Y:S02]  /*4240*/  FSEL R2, R24, -INF , !P1 ;  /* 0xff80000018027808 */ /* 0x000fe40004800000 */
[----:B------:R-:W-:Y:S02]  /*4250*/  LOP3.LUT P1, RZ, R16, 0x10000, RZ, 0xc0, !PT ;  /* 0x0001000010ff7812 */ /* 0x000fe4000782c0ff */
[----:B------:R-:W-:Y:S02]  /*4260*/  FMNMX.FTZ R24, R68, R89, !PT ;  /* 0x0000005944187209 */ /* 0x000fe40007810000 */
[----:B------:R-:W-:-:S04]  /*4270*/  ISETP.GT.AND P1, PT, R76, 0x39, !P1 ;  /* 0x000000394c00780c */ /* 0x000fc80004f24270 */
[----:B------:R-:W-:-:S04]  /*4280*/  ISETP.LT.OR P1, PT, R67, 0x3a, P1 ;  /* 0x0000003a4300780c */ /* 0x000fc80000f21670 */
[----:B------:R-:W-:Y:S02]  /*4290*/  FSEL R3, R25, -INF , !P1 ;  /* 0xff80000019037808 */ /* 0x000fe40004800000 */
[----:B------:R-:W-:Y:S02]  /*42a0*/  FMNMX.FTZ R25, R91, R24, !PT ;  /* 0x000000185b197209 */ /* 0x000fe40007810000 */
[----:B------:R-:W-:Y:S02]  /*42b0*/  LOP3.LUT P1, RZ, R16, 0x8000, RZ, 0xc0, !PT ;  /* 0x0000800010ff7812 */ /* 0x000fe4000782c0ff */
[----:B------:R-:W-:Y:S02]  /*42c0*/  FMNMX.FTZ R24, R90, R25, !PT ;  /* 0x000000195a187209 */ /* 0x000fe40007810000 */
[----:B------:R-:W-:Y:S02]  /*42d0*/  ISETP.GT.AND P1, PT, R76, 0x40, !P1 ;  /* 0x000000404c00780c */ /* 0x000fe40004f24270 */
[----:B------:R-:W-:-:S02]  /*42e0*/  FMNMX.FTZ R25, R93, R24, !PT ;  /* 0x000000185d197209 */ /* 0x000fc40007810000 */
[----:B------:R-:W-:Y:S02]  /*42f0*/  ISETP.LT.OR P1, PT, R67, 0x41, P1 ;  /* 0x000000414300780c */ /* 0x000fe40000f21670 */
[----:B------:R-:W-:Y:S02]  /*4300*/  FMNMX.FTZ R24, R92, R25, !PT ;  /* 0x000000195c187209 */ /* 0x000fe40007810000 */
[----:B------:R-:W-:Y:S02]  /*4310*/  FSEL R26, R26, -INF , !P1 ;  /* 0xff8000001a1a7808 */ /* 0x000fe40004800000 */
[----:B------:R-:W-:Y:S02]  /*4320*/  FMNMX.FTZ R25, R53, R24, !PT ;  /* 0x0000001835197209 */ /* 0x000fe40007810000 */
[----:B------:R-:W-:Y:S02]  /*4330*/  LOP3.LUT P1, RZ, R16, 0x4000, RZ, 0xc0, !PT ;  /* 0x0000400010ff7812 */ /* 0x000fe4000782c0ff */
[----:B------:R-:W-:-:S02]  /*4340*/  FMNMX.FTZ R24, R54, R25, !PT ;  /* 0x0000001936187209 */ /* 0x000fc40007810000 */
[----:B------:R-:W-:Y:S02]  /*4350*/  ISETP.GT.AND P1, PT, R76, 0x41, !P1 ;  /* 0x000000414c00780c */ /* 0x000fe40004f24270 */
[----:B------:R-:W-:Y:S02]  /*4360*/  FMNMX.FTZ R25, R55, R24, !PT ;  /* 0x0000001837197209 */ /* 0x000fe40007810000 */
[----:B------:R-:W-:Y:S02]  /*4370*/  ISETP.LT.OR P1, PT, R67, 0x42, P1 ;  /* 0x000000424300780c */ /* 0x000fe40000f21670 */
[----:B------:R-:W-:Y:S02]  /*4380*/  FMNMX.FTZ R24, R56, R25, !PT ;  /* 0x0000001938187209 */ /* 0x000fe40007810000 */
[----:B------:R-:W-:Y:S02]  /*4390*/  FSEL R27, R27, -INF , !P1 ;  /* 0xff8000001b1b7808 */ /* 0x000fe40004800000 */
[----:B------:R-:W-:-:S02]  /*43a0*/  FMNMX.FTZ R25, R57, R24, !PT ;  /* 0x0000001839197209 */ /* 0x000fc40007810000 */
[----:B------:R-:W-:Y:S02]  /*43b0*/  LOP3.LUT P1, RZ, R16, 0x2000, RZ, 0xc0, !PT ;  /* 0x0000200010ff7812 */ /* 0x000fe4000782c0ff */
[----:B------:R-:W-:Y:S02]  /*43c0*/  FMNMX.FTZ R24, R58, R25, !PT ;  /* 0x000000193a187209 */ /* 0x000fe40007810000 */
[----:B------:R-:W-:Y:S02]  /*43d0*/  ISETP.GT.AND P1, PT, R76, 0x48, !P1 ;  /* 0x000000484c00780c */ /* 0x000fe40004f24270 */
[----:B------:R-:W-:Y:S02]  /*43e0*/  FMNMX.FTZ R25, R59, R24, !PT ;  /* 0x000000183b197209 */ /* 0x000fe40007810000 */
[----:B------:R-:W-:Y:S02]  /*43f0*/  ISETP.LT.OR P1, PT, R67, 0x49, P1 ;  /* 0x000000494300780c */ /* 0x000fe40000f21670 */
[----:B------:R-:W-:-:S02]  /*4400*/  FMNMX.FTZ R24, R60, R25, !PT ;  /* 0x000000193c187209 */ /* 0x000fc40007810000 */
        /* <DEDUP_REMOVED lines=36> */
[----:B------:R-:W-:-:S03]  /*4650*/  ISETP.GT.AND P1, PT, R76, 0x59, !P1 ;  /* 0x000000594c00780c */ /* 0x000fc60004f24270 */
[----:B------:R-:W0:Y:S01]  /*4660*/  SHFL.BFLY PT, R24, R25, 0x2, 0x1f ;  /* 0x0c401f0019187f89 */ /* 0x000e2200000e0000 */
[----:B------:R-:W-:-:S04]  /*4670*/  ISETP.LT.OR P1, PT, R67, 0x5a, P1 ;  /* 0x0000005a4300780c */ /* 0x000fc80000f21670 */
[----:B------:R-:W-:Y:S02]  /*4680*/  FSEL R33, R33, -INF , !P1 ;  /* 0xff80000021217808 */ /* 0x000fe40004800000 */
[----:B------:R-:W-:Y:S02]  /*4690*/  ISETP.GT.AND P1, PT, R76, 0x60, !P2 ;  /* 0x000000604c00780c */ /* 0x000fe40005724270 */
[----:B------:R-:W-:Y:S02]  /*46a0*/  LOP3.LUT P2, RZ, R16, 0x20, RZ, 0xc0, !PT ;  /* 0x0000002010ff7812 */ /* 0x000fe4000784c0ff */
[----:B------:R-:W-:Y:S02]  /*46b0*/  ISETP.LT.OR P1, PT, R67, 0x61, P1 ;  /* 0x000000614300780c */ /* 0x000fe40000f21670 */
[----:B------:R-:W-:Y:S02]  /*46c0*/  ISETP.GT.AND P2, PT, R76, 0x69, !P2 ;  /* 0x000000694c00780c */ /* 0x000fe40005744270 */
[----:B------:R-:W-:-:S02]  /*46d0*/  FSEL R34, R34, -INF , !P1 ;  /* 0xff80000022227808 */ /* 0x000fc40004800000 */
[----:B------:R-:W-:Y:S02]  /*46e0*/  ISETP.GT.AND P1, PT, R76, 0x61, !P6 ;  /* 0x000000614c00780c */ /* 0x000fe40007724270 */
[----:B------:R-:W-:Y:S02]  /*46f0*/  LOP3.LUT P6, RZ, R16, 0x2, RZ, 0xc0, !PT ;  /* 0x0000000210ff7812 */ /* 0x000fe400078cc0ff */
[C---:B------:R-:W-:Y:S02]  /*4700*/  ISETP.LT.OR P1, PT, R67.reuse, 0x62, P1 ;  /* 0x000000624300780c */ /* 0x040fe40000f21670 */
[----:B------:R-:W-:Y:S02]  /*4710*/  ISETP.LT.OR P2, PT, R67, 0x6a, P2 ;  /* 0x0000006a4300780c */ /* 0x000fe40001741670 */
[----:B0-----:R-:W-:Y:S02]  /*4720*/  FMNMX.FTZ R69, R25, R24, !PT ;  /* 0x0000001819457209 */ /* 0x001fe40007810000 */
[----:B------:R-:W-:-:S02]  /*4730*/  FSEL R35, R35, -INF , !P1 ;  /* 0xff80000023237808 */ /* 0x000fc40004800000 */
[----:B------:R-:W-:Y:S01]  /*4740*/  FSEL R80, R37, -INF , !P2 ;  /* 0xff80000025507808 */ /* 0x000fe20005000000 */
[----:B------:R-:W0:Y:S02]  /*4750*/  SHFL.BFLY PT, R24, R69, 0x1, 0x1f ;  /* 0x0c201f0045187f89 */ /* 0x000e2400000e0000 */
[----:B0-----:R-:W-:-:S04]  /*4760*/  FMNMX.FTZ R24, R69, R24, !PT ;  /* 0x0000001845187209 */ /* 0x001fc80007810000 */
[C---:B------:R-:W-:Y:S01]  /*4770*/  FSETP.NEU.FTZ.AND P1, PT, R24.reuse, -INF , PT ;  /* 0xff8000001800780b */ /* 0x040fe20003f3d000 */
[----:B------:R-:W-:-:S05]  /*4780*/  FMUL.FTZ R78, R24, UR33 ;  /* 0x00000021184e7c20 */ /* 0x000fca0008410000 */
[----:B------:R-:W-:Y:S02]  /*4790*/  FSEL R78, R78, RZ, P1 ;  /* 0x000000ff4e4e7208 */ /* 0x000fe40000800000 */
[----:B------:R-:W-:Y:S02]  /*47a0*/  ISETP.GT.AND P1, PT, R76, RZ, !P6 ;  /* 0x000000ff4c00720c */ /* 0x000fe40007724270 */
[----:B------:R-:W-:Y:S01]  /*47b0*/  LOP3.LUT P6, RZ, R16, 0x1, RZ, 0xc0, !PT ;  /* 0x0000000110ff7812 */ /* 0x000fe200078cc0ff */
[--C-:B------:R-:W-:Y:S01]  /*47c0*/  FFMA.FTZ R75, R54, UR33, -R78.reuse ;  /* 0x00000021364b7c23 */ /* 0x100fe2000801084e */
[----:B------:R-:W-:Y:S01]  /*47d0*/  ISETP.LT.OR P1, PT, R67, 0x1, P1 ;  /* 0x000000014300780c */ /* 0x000fe20000f21670 */
[--C-:B------:R-:W-:Y:S01]  /*47e0*/  FFMA.FTZ R77, R56, UR33, -R78.reuse ;  /* 0x00000021384d7c23 */ /* 0x100fe2000801084e */
[--C-:B------:R-:W-:Y:S01]  /*47f0*/  FFMA.FTZ R56, R57, UR33, -R78.reuse ;  /* 0x0000002139387c23 */ /* 0x100fe2000801084e */
[--C-:B------:R-:W-:Y:S01]  /*4800*/  FFMA.FTZ R57, R58, UR33, -R78.reuse ;  /* 0x000000213a397c23 */ /* 0x100fe2000801084e */
[----:B------:R-:W-:Y:S01]  /*4810*/  FSEL R79, R0, -INF , !P1 ;  /* 0xff800000004f7808 */ /* 0x000fe20004800000 */
        /* <DEDUP_REMOVED lines=13> */
[----:B------:R-:W-:Y:S01]  /*48f0*/  ISETP.GT.AND P6, PT, R76, 0x79, !P6 ;  /* 0x000000794c00780c */ /* 0x000fe200077c4270 */
[--C-:B------:R-:W-:Y:S01]  /*4900*/  FFMA.FTZ R71, R92, UR33, -R78.reuse ;  /* 0x000000215c477c23 */ /* 0x100fe2000801084e */
[----:B------:R-:W-:Y:S01]  /*4910*/  FMNMX.FTZ R25, R9, R70, !PT ;  /* 0x0000004609197209 */ /* 0x000fe20007810000 */
[----:B------:R-:W0:Y:S01]  /*4920*/  MUFU.EX2 R73, R73 ;  /* 0x0000004900497308 */ /* 0x000e220000000800 */
[----:B------:R-:W-:Y:S01]  /*4930*/  FSEL R76, R36, -INF , !P1 ;  /* 0xff800000244c7808 */ /* 0x000fe20004800000 */
        /* <DEDUP_REMOVED lines=23> */
[--C-:B-1----:R-:W-:Y:S01]  /*4ab0*/  FFMA.FTZ R53, R59, UR33, -R78.reuse ;  /* 0x000000213b357c23 */ /* 0x102fe2000801084e */
[----:B------:R-:W-:Y:S01]  /*4ac0*/  FFMA.FTZ R59, R63, UR33, -R78 ;  /* 0x000000213f3b7c23 */ /* 0x000fe2000801084e */
[----:B------:R-:W-:-:S02]  /*4ad0*/  FMNMX.FTZ R25, R15, R54, !PT ;  /* 0x000000360f197209 */ /* 0x000fc40007810000 */
[----:B------:R-:W-:Y:S02]  /*4ae0*/  FSEL R63, R38, -INF , !P3 ;  /* 0xff800000263f7808 */ /* 0x000fe40005800000 */
        /* <DEDUP_REMOVED lines=17> */
[----:B------:R-:W-:Y:S03]  /*4c00*/  MUFU.EX2 R56, R56 ;  /* 0x0000003800387308 */ /* 0x000fe60000000800 */
[----:B------:R-:W-:Y:S01]  /*4c10*/  FMNMX.FTZ R25, R33, R58, !PT ;  /* 0x0000003a21197209 */ /* 0x000fe20007810000 */
[--C-:B------:R-:W-:Y:S01]  /*4c20*/  FFMA.FTZ R58, R62, UR33, -R78.reuse ;  /* 0x000000213e3a7c23 */ /* 0x100fe2000801084e */
[--C-:B------:R-:W-:Y:S02]  /*4c30*/  FFMA.FTZ R62, R66, UR33, -R78.reuse ;  /* 0x00000021423e7c23 */ /* 0x100fe4000801084e */
[----:B------:R-:W-:Y:S01]  /*4c40*/  FMNMX.FTZ R60, R34, R25, !PT ;  /* 0x00000019223c7209 */ /* 0x000fe20007810000 */
[----:B------:R-:W-:Y:S03]  /*4c50*/  MUFU.EX2 R57, R57 ;  /* 0x0000003900397308 */ /* 0x000fe60000000800 */
[----:B------:R-:W-:Y:S01]  /*4c60*/  FMNMX.FTZ R25, R35, R60, !PT ;  /* 0x0000003c23197209 */ /* 0x000fe20007810000 */
[--C-:B------:R-:W-:Y:S01]  /*4c70*/  FFMA.FTZ R60, R64, UR33, -R78.reuse ;  /* 0x00000021403c7c23 */ /* 0x100fe2000801084e */
[----:B------:R-:W-:Y:S01]  /*4c80*/  FSEL R64, R40, -INF , !P5 ;  /* 0xff80000028407808 */ /* 0x000fe20006800000 */
        /* <DEDUP_REMOVED lines=10> */
[----:B------:R-:W1:Y:S01]  /*4d30*/  SHFL.BFLY PT, R25, R36, 0x2, 0x1f ;  /* 0x0c401f0024197f89 */ /* 0x000e6200000e0000 */
[----:B------:R-:W-:Y:S08]  /*4d40*/  MUFU.EX2 R58, R58 ;  /* 0x0000003a003a7308 */ /* 0x000ff00000000800 */
[----:B------:R-:W-:Y:S08]  /*4d50*/  MUFU.EX2 R59, R59 ;  /* 0x0000003b003b7308 */ /* 0x000ff00000000800 */
[----:B------:R-:W-:Y:S01]  /*4d60*/  MUFU.EX2 R60, R60 ;  /* 0x0000003c003c7308 */ /* 0x000fe20000000800 */
[----:B-1----:R-:W-:Y:S01]  /*4d70*/  FMNMX.FTZ R38, R36, R25, !PT ;  /* 0x0000001924267209 */ /* 0x002fe20007810000 */
[----:B------:R-:W-:-:S06]  /*4d80*/  FFMA.FTZ R36, R44, UR33, -R78 ;  /* 0x000000212c247c23 */ /* 0x000fcc000801084e */
[----:B------:R-:W-:Y:S01]  /*4d90*/  MUFU.EX2 R61, R61 ;  /* 0x0000003d003d7308 */ /* 0x000fe20000000800 */
[----:B------:R-:W1:Y:S07]  /*4da0*/  SHFL.BFLY PT, R25, R38, 0x1, 0x1f ;  /* 0x0c201f0026197f89 */ /* 0x000e6e00000e0000 */
[----:B------:R-:W-:Y:S08]  /*4db0*/  MUFU.EX2 R62, R62 ;  /* 0x0000003e003e7308 */ /* 0x000ff00000000800 */
[----:B------:R-:W-:Y:S08]  /*4dc0*/  MUFU.EX2 R52, R52 ;  /* 0x0000003400347308 */ /* 0x000ff00000000800 */
[----:B------:R-:W-:Y:S01]  /*4dd0*/  MUFU.EX2 R51, R51 ;  /* 0x0000003300337308 */ /* 0x000fe20000000800 */
[----:B-1----:R-:W-:Y:S01]  /*4de0*/  FMNMX.FTZ R25, R38, R25, !PT ;  /* 0x0000001926197209 */ /* 0x002fe20007810000 */
[----:B------:R-:W-:-:S03]  /*4df0*/  FFMA.FTZ R38, R42, UR33, -R78 ;  /* 0x000000212a267c23 */ /* 0x000fc6000801084e */
        /* <DEDUP_REMOVED lines=28> */
[--C-:B------:R-:W-:Y:S01]  /*4fc0*/  FFMA.FTZ R3, R3, UR33, -R42.reuse ;  /* 0x0000002103037c23 */ /* 0x100fe2000801082a */
[----:B------:R2:W3:Y:S01]  /*4fd0*/  MUFU.EX2 R7, R6 ;  /* 0x0000000600077308 */ /* 0x0004e20000000800 */
[----:B0-----:R-:W-:Y:S01]  /*4fe0*/  FADD.FTZ R4, R0, R73 ;  /* 0x0000004900047221 */ /* 0x001fe20000010000 */
[--C-:B------:R-:W-:Y:S01]  /*4ff0*/  FFMA.FTZ R35, R35, UR33, -R42.reuse ;  /* 0x0000002123237c23 */ /* 0x100fe2000801082a */
[--C-:B------:R-:W-:Y:S01]  /*5000*/  FFMA.FTZ R76, R76, UR33, -R42.reuse ;  /* 0x000000214c4c7c23 */ /* 0x100fe2000801082a */
[--C-:B------:R-:W-:Y:S01]  /*5010*/  FFMA.FTZ R63, R63, UR33, -R42.reuse ;  /* 0x000000213f3f7c23 */ /* 0x100fe2000801082a */
[--C-:B------:R-:W-:Y:S01]  /*5020*/  FFMA.FTZ R64, R64, UR33, -R42.reuse ;  /* 0x0000002140407c23 */ /* 0x100fe2000801082a */
[--C-:B------:R-:W-:Y:S01]  /*5030*/  FFMA.FTZ R80, R80, UR33, -R42.reuse ;  /* 0x0000002150507c23 */ /* 0x100fe2000801082a */
[----:B------:R-:W-:Y:S01]  /*5040*/  FFMA.FTZ R81, R81, UR33, -R42 ;  /* 0x0000002151517c23 */ /* 0x000fe2000801082a */
[----:B------:R0:W4:Y:S01]  /*5050*/  MUFU.EX2 R78, R5 ;  /* 0x00000005004e7308 */ /* 0x0001220000000800 */
[----:B-1----:R-:W-:Y:S01]  /*5060*/  FADD.FTZ R8, R79, R66 ;  /* 0x000000424f087221 */ /* 0x002fe20000010000 */
[----:B--2---:R-:W-:-:S06]  /*5070*/  F2FP.BF16.F32.PACK_AB R6, R72, R69 ;  /* 0x000000454806723e */ /* 0x004fcc00000010ff */
[----:B------:R-:W1:Y:S01]  /*5080*/  MUFU.EX2 R9, R9 ;  /* 0x0000000900097308 */ /* 0x000e620000000800 */
[----:B0-----:R-:W-:Y:S01]  /*5090*/  FADD.FTZ R5, R69, R4 ;  /* 0x0000000445057221 */ /* 0x001fe20000010000 */
[----:B---3--:R-:W-:Y:S01]  /*50a0*/  FADD.FTZ R29, R7, R8 ;  /* 0x00000008071d7221 */ /* 0x008fe20000010000 */
[----:B------:R-:W-:Y:S01]  /*50b0*/  F2FP.BF16.F32.PACK_AB R4, R73, R0 ;  /* 0x000000004904723e */ /* 0x000fe200000010ff */
[--C-:B------:R-:W-:Y:S01]  /*50c0*/  FFMA.FTZ R0, R30, UR33, -R42.reuse ;  /* 0x000000211e007c23 */ /* 0x100fe2000801082a */
[----:B------:R-:W-:Y:S01]  /*50d0*/  FADD.FTZ R5, R72, R5 ;  /* 0x0000000548057221 */ /* 0x000fe20000010000 */
[--C-:B------:R-:W-:Y:S02]  /*50e0*/  FFMA.FTZ R30, R33, UR33, -R42.reuse ;  /* 0x00000021211e7c23 */ /* 0x100fe4000801082a */
[----:B------:R-:W0:Y:S01]  /*50f0*/  MUFU.EX2 R44, R44 ;  /* 0x0000002c002c7308 */ /* 0x000e220000000800 */
[----:B------:R-:W-:Y:S01]  /*5100*/  FADD.FTZ R10, R68, R5 ;  /* 0x00000005440a7221 */ /* 0x000fe20000010000 */
[----:B----4-:R-:W-:Y:S01]  /*5110*/  FADD.FTZ R8, R78, R29 ;  /* 0x0000001d4e087221 */ /* 0x010fe20000010000 */
[----:B------:R-:W-:Y:S01]  /*5120*/  F2FP.BF16.F32.PACK_AB R5, R66, R79 ;  /* 0x0000004f4205723e */ /* 0x000fe200000010ff */
[----:B------:R-:W-:Y:S01]  /*5130*/  FFMA.FTZ R29, R32, UR33, -R42 ;  /* 0x00000021201d7c23 */ /* 0x000fe2000801082a */
[----:B------:R-:W-:Y:S01]  /*5140*/  FADD.FTZ R31, R71, R10 ;  /* 0x0000000a471f7221 */ /* 0x000fe20000010000 */
[----:B------:R-:W-:-:S02]  /*5150*/  F2FP.BF16.F32.PACK_AB R7, R78, R7 ;  /* 0x000000074e07723e */ /* 0x000fc400000010ff */
[----:B------:R-:W2:Y:S01]  /*5160*/  MUFU.EX2 R11, R11 ;  /* 0x0000000b000b7308 */ /* 0x000ea20000000800 */
[----:B------:R-:W-:Y:S01]  /*5170*/  FADD.FTZ R10, R70, R31 ;  /* 0x0000001f460a7221 */ /* 0x000fe20000010000 */
[----:B-1----:R-:W-:Y:S01]  /*5180*/  FADD.FTZ R65, R9, R8 ;  /* 0x0000000809417221 */ /* 0x002fe20000010000 */
[----:B------:R-:W-:Y:S01]  /*5190*/  FFMA.FTZ R31, R34, UR33, -R42 ;  /* 0x00000021221f7c23 */ /* 0x000fe2000801082a */
[----:B------:R1:W-:Y:S01]  /*51a0*/  STSM.16.M88.4 [R18+0x21800], R4 ;  /* 0x0218000412007844 */ /* 0x0003e20000000200 */
[----:B------:R-:W-:Y:S01]  /*51b0*/  FADD.FTZ R33, R75, R10 ;  /* 0x0000000a4b217221 */ /* 0x000fe20000010000 */
[----:B------:R-:W-:Y:S02]  /*51c0*/  FFMA.FTZ R42, R67, UR33, -R42 ;  /* 0x00000021432a7c23 */ /* 0x000fe4000801082a */
[----:B------:R-:W3:Y:S01]  /*51d0*/  MUFU.EX2 R48, R48 ;  /* 0x0000003000307308 */ /* 0x000ee20000000800 */
[----:B0-----:R-:W-:Y:S01]  /*51e0*/  FADD.FTZ R8, R44, R65 ;  /* 0x000000412c087221 */ /* 0x001fe20000010000 */
[----:B------:R-:W-:-:S04]  /*51f0*/  FADD.FTZ R10, R74, R33 ;  /* 0x000000214a0a7221 */ /* 0x000fc80000010000 */
[----:B------:R-:W-:Y:S02]  /*5200*/  FADD.FTZ R65, R77, R10 ;  /* 0x0000000a4d417221 */ /* 0x000fe40000010000 */
[----:B------:R-:W0:Y:S01]  /*5210*/  MUFU.EX2 R12, R12 ;  /* 0x0000000c000c7308 */ /* 0x000e220000000800 */
[----:B--2---:R-:W-:Y:S01]  /*5220*/  FADD.FTZ R33, R11, R8 ;  /* 0x000000080b217221 */ /* 0x004fe20000010000 */
[----:B------:R-:W-:Y:S01]  /*5230*/  FADD.FTZ R10, R56, R65 ;  /* 0x00000041380a7221 */ /* 0x000fe20000010000 */
[----:B-1----:R-:W-:-:S03]  /*5240*/  F2FP.BF16.F32.PACK_AB R5, R44, R9 ;  /* 0x000000092c05723e */ /* 0x002fc600000010ff */
[----:B------:R-:W-:Y:S01]  /*5250*/  FADD.FTZ R10, R57, R10 ;  /* 0x0000000a390a7221 */ /* 0x000fe20000010000 */
[----:B------:R-:W-:Y:S01]  /*5260*/  F2FP.BF16.F32.PACK_AB R4, R71, R68 ;  /* 0x000000444704723e */ /* 0x000fe200000010ff */
[----:B------:R-:W1:Y:S01]  /*5270*/  MUFU.EX2 R43, R43 ;  /* 0x0000002b002b7308 */ /* 0x000e620000000800 */
[C---:B---3--:R-:W-:Y:S01]  /*5280*/  FADD.FTZ R33, R48.reuse, R33 ;  /* 0x0000002130217221 */ /* 0x048fe20000010000 */
[----:B------:R-:W-:Y:S01]  /*5290*/  FADD.FTZ R65, R53, R10 ;  /* 0x0000000a35417221 */ /* 0x000fe20000010000 */
[----:B------:R-:W-:Y:S02]  /*52a0*/  F2FP.BF16.F32.PACK_AB R7, R48, R11 ;  /* 0x0000000b3007723e */ /* 0x000fe400000010ff */
[----:B------:R-:W-:Y:S01]  /*52b0*/  F2FP.BF16.F32.PACK_AB R6, R75, R70 ;  /* 0x000000464b06723e */ /* 0x000fe200000010ff */
[----:B------:R-:W-:Y:S02]  /*52c0*/  FADD.FTZ R10, R54, R65 ;  /* 0x00000041360a7221 */ /* 0x000fe40000010000 */
[----:B------:R-:W2:Y:S01]  /*52d0*/  MUFU.EX2 R14, R14 ;  /* 0x0000000e000e7308 */ /* 0x000ea20000000800 */
[----:B0-----:R-:W-:Y:S01]  /*52e0*/  FADD.FTZ R8, R12, R33 ;  /* 0x000000210c087221 */ /* 0x001fe20000010000 */
[----:B------:R-:W-:Y:S01]  /*52f0*/  FADD.FTZ R65, R55, R10 ;  /* 0x0000000a37417221 */ /* 0x000fe20000010000 */
[----:B------:R0:W-:Y:S01]  /*5300*/  STSM.16.M88.4 [R23], R4 ;  /* 0x0000000417007844 */ /* 0x0001e20000000200 */
[----:B------:R-:W-:-:S02]  /*5310*/  F2FP.BF16.F32.PACK_AB R10, R57, R56 ;  /* 0x00000038390a723e */ /* 0x000fc400000010ff */
[----:B------:R-:W-:Y:S02]  /*5320*/  FADD.FTZ R34, R58, R65 ;  /* 0x000000413a227221 */ /* 0x000fe40000010000 */
[----:B------:R-:W3:Y:S01]  /*5330*/  MUFU.EX2 R45, R45 ;  /* 0x0000002d002d7308 */ /* 0x000ee20000000800 */
[----:B-1----:R-:W-:Y:S01]  /*5340*/  FADD.FTZ R33, R43, R8 ;  /* 0x000000082b217221 */ /* 0x002fe20000010000 */
[----:B------:R-:W-:-:S04]  /*5350*/  FADD.FTZ R9, R59, R34 ;  /* 0x000000223b097221 */ /* 0x000fc80000010000 */
[----:B------:R-:W-:Y:S01]  /*5360*/  FADD.FTZ R44, R60, R9 ;  /* 0x000000093c2c7221 */ /* 0x000fe20000010000 */
[----:B------:R-:W-:Y:S01]  /*5370*/  F2FP.BF16.F32.PACK_AB R9, R43, R12 ;  /* 0x0000000c2b09723e */ /* 0x000fe200000010ff */
[----:B------:R-:W1:Y:S01]  /*5380*/  MUFU.EX2 R13, R13 ;  /* 0x0000000d000d7308 */ /* 0x000e620000000800 */
[----:B--2---:R-:W-:Y:S01]  /*5390*/  FADD.FTZ R8, R14, R33 ;  /* 0x000000210e087221 */ /* 0x004fe20000010000 */
[----:B------:R-:W-:Y:S01]  /*53a0*/  FADD.FTZ R43, R61, R44 ;  /* 0x0000002c3d2b7221 */ /* 0x000fe20000010000 */
[----:B0-----:R-:W-:Y:S02]  /*53b0*/  F2FP.BF16.F32.PACK_AB R4, R54, R53 ;  /* 0x000000353604723e */ /* 0x001fe400000010ff */
[----:B------:R-:W-:Y:S01]  /*53c0*/  F2FP.BF16.F32.PACK_AB R6, R58, R55 ;  /* 0x000000373a06723e */ /* 0x000fe200000010ff */
[----:B------:R-:W-:Y:S02]  /*53d0*/  FADD.FTZ R43, R62, R43 ;  /* 0x0000002b3e2b7221 */ /* 0x000fe40000010000 */
[----:B------:R-:W0:Y:S01]  /*53e0*/  MUFU.EX2 R20, R20 ;  /* 0x0000001400147308 */ /* 0x000e220000000800 */
[C---:B---3--:R-:W-:Y:S01]  /*53f0*/  FADD.FTZ R8, R45.reuse, R8 ;  /* 0x000000082d087221 */ /* 0x048fe20000010000 */
[----:B------:R-:W-:Y:S01]  /*5400*/  F2FP.BF16.F32.PACK_AB R11, R45, R14 ;  /* 0x0000000e2d0b723e */ /* 0x000fe200000010ff */
[----:B------:R-:W-:-:S04]  /*5410*/  FADD.FTZ R14, R52, R43 ;  /* 0x0000002b340e7221 */ /* 0x000fc80000010000 */
[----:B------:R-:W-:Y:S01]  /*5420*/  FADD.FTZ R14, R51, R14 ;  /* 0x0000000e330e7221 */ /* 0x000fe20000010000 */
[----:B------:R-:W2:Y:S01]  /*5430*/  MUFU.EX2 R2, R2 ;  /* 0x0000000200027308 */ /* 0x000ea20000000800 */
[----:B-1----:R-:W-:Y:S01]  /*5440*/  FADD.FTZ R33, R13, R8 ;  /* 0x000000080d217221 */ /* 0x002fe20000010000 */
[----:B------:R-:W-:Y:S01]  /*5450*/  F2FP.BF16.F32.PACK_AB R8, R77, R74 ;  /* 0x0000004a4d08723e */ /* 0x000fe200000010ff */
[----:B------:R-:W-:Y:S01]  /*5460*/  FADD.FTZ R5, R49, R14 ;  /* 0x0000000e31057221 */ /* 0x000fe20000010000 */
[----:B------:R-:W-:-:S03]  /*5470*/  F2FP.BF16.F32.PACK_AB R14, R50, R49 ;  /* 0x00000031320e723e */ /* 0x000fc600000010ff */
[----:B------:R1:W-:Y:S01]  /*5480*/  STSM.16.M88.4 [R22], R8 ;  /* 0x0000000816007844 */ /* 0x0003e20000000200 */
[----:B------:R-:W3:Y:S01]  /*5490*/  MUFU.EX2 R3, R3 ;  /* 0x0000000300037308 */ /* 0x000ee20000000800 */
[----:B0-----:R-:W-:-:S07]  /*54a0*/  FADD.FTZ R33, R20, R33 ;  /* 0x0000002114217221 */ /* 0x001fce0000010000 */
[----:B------:R-:W-:Y:S01]  /*54b0*/  MUFU.EX2 R15, R15 ;  /* 0x0000000f000f7308 */ /* 0x000fe20000000800 */
[----:B--2---:R-:W-:Y:S01]  /*54c0*/  FADD.FTZ R34, R2, R33 ;  /* 0x0000002102227221 */ /* 0x004fe20000010000 */
[----:B-1----:R-:W-:-:S06]  /*54d0*/  F2FP.BF16.F32.PACK_AB R8, R60, R59 ;  /* 0x0000003b3c08723e */ /* 0x002fcc00000010ff */
[----:B------:R-:W0:Y:S01]  /*54e0*/  MUFU.EX2 R26, R26 ;  /* 0x0000001a001a7308 */ /* 0x000e220000000800 */
[C---:B---3--:R-:W-:Y:S01]  /*54f0*/  FADD.FTZ R34, R3.reuse, R34 ;  /* 0x0000002203227221 */ /* 0x048fe20000010000 */
[----:B------:R-:W-:Y:S02]  /*5500*/  F2FP.BF16.F32.PACK_AB R7, R3, R2 ;  /* 0x000000020307723e */ /* 0x000fe400000010ff */
[----:B------:R-:W-:-:S04]  /*5510*/  F2FP.BF16.F32.PACK_AB R10, R62, R61 ;  /* 0x0000003d3e0a723e */ /* 0x000fc800000010ff */
        /* <DEDUP_REMOVED lines=10> */
[----:B------:R-:W-:Y:S01]  /*55c0*/  FADD.FTZ R35, R21, R12 ;  /* 0x0000000c15237221 */ /* 0x000fe20000010000 */
[----:B------:R-:W-:-:S03]  /*55d0*/  F2FP.BF16.F32.PACK_AB R12, R51, R52 ;  /* 0x00000034330c723e */ /* 0x000fc600000010ff */
[----:B------:R-:W-:-:S03]  /*55e0*/  FADD.FTZ R35, R28, R35 ;  /* 0x000000231c237221 */ /* 0x000fc60000010000 */
[----:B------:R-:W3:Y:S01]  /*55f0*/  MUFU.EX2 R30, R30 ;  /* 0x0000001e001e7308 */ /* 0x000ee20000000800 */
[----:B0-----:R-:W-:Y:S01]  /*5600*/  FADD.FTZ R44, R0, R35 ;  /* 0x00000023002c7221 */ /* 0x001fe20000010000 */
[----:B------:R-:W-:Y:S01]  /*5610*/  FADD.FTZ R35, R50, R5 ;  /* 0x0000000532237221 */ /* 0x000fe20000010000 */
[----:B------:R-:W-:Y:S02]  /*5620*/  F2FP.BF16.F32.PACK_AB R5, R20, R13 ;  /* 0x0000000d1405723e */ /* 0x000fe400000010ff */
[C---:B-1----:R-:W-:Y:S01]  /*5630*/  FADD.FTZ R44, R27.reuse, R44 ;  /* 0x0000002c1b2c7221 */ /* 0x042fe20000010000 */
[----:B------:R-:W-:Y:S02]  /*5640*/  F2FP.BF16.F32.PACK_AB R13, R27, R0 ;  /* 0x000000001b0d723e */ /* 0x000fe400000010ff */
[----:B------:R-:W0:Y:S01]  /*5650*/  MUFU.EX2 R31, R31 ;  /* 0x0000001f001f7308 */ /* 0x000e220000000800 */
[----:B--2---:R-:W-:Y:S01]  /*5660*/  FADD.FTZ R3, R29, R44 ;  /* 0x0000002c1d037221 */ /* 0x004fe20000010000 */
[----:B------:R1:W-:Y:S04]  /*5670*/  STSM.16.M88.4 [R19], R4 ;  /* 0x0000000413007844 */ /* 0x0003e80000000200 */
[----:B------:R-:W-:Y:S02]  /*5680*/  STSM.16.M88.4 [R18+0x27800], R8 ;  /* 0x0278000812007844 */ /* 0x000fe40000000200 */
[----:B------:R-:W2:Y:S01]  /*5690*/  MUFU.EX2 R40, R40 ;  /* 0x0000002800287308 */ /* 0x000ea20000000800 */
[C---:B---3--:R-:W-:Y:S01]  /*56a0*/  FADD.FTZ R0, R30.reuse, R3 ;  /* 0x000000031e007221 */ /* 0x048fe20000010000 */
[----:B------:R-:W-:-:S05]  /*56b0*/  F2FP.BF16.F32.PACK_AB R15, R30, R29 ;  /* 0x0000001d1e0f723e */ /* 0x000fca00000010ff */
[----:B------:R-:W-:Y:S01]  /*56c0*/  STSM.16.M88.4 [R136], R12 ;  /* 0x0000000c88007844 */ /* 0x000fe20000000200 */
[----:B------:R-:W3:Y:S01]  /*56d0*/  MUFU.EX2 R47, R47 ;  /* 0x0000002f002f7308 */ /* 0x000ee20000000800 */
[----:B0-----:R-:W-:Y:S01]  /*56e0*/  FADD.FTZ R21, R31, R0 ;  /* 0x000000001f157221 */ /* 0x001fe20000010000 */
[----:B------:R-:W-:-:S03]  /*56f0*/  F2FP.BF16.F32.PACK_AB R29, R32, R31 ;  /* 0x0000001f201d723e */ /* 0x000fc600000010ff */
[----:B------:R-:W-:-:S03]  /*5700*/  FADD.FTZ R21, R32, R21 ;  /* 0x0000001520157221 */ /* 0x000fc60000010000 */
[----:B------:R-:W0:Y:S01]  /*5710*/  MUFU.EX2 R41, R41 ;  /* 0x0000002900297308 */ /* 0x000e220000000800 */
[----:B--2---:R-:W-:-:S07]  /*5720*/  FADD.FTZ R2, R40, R35 ;  /* 0x0000002328027221 */ /* 0x004fce0000010000 */
[----:B------:R-:W2:Y:S01]  /*5730*/  MUFU.EX2 R46, R46 ;  /* 0x0000002e002e7308 */ /* 0x000ea20000000800 */
[C---:B---3--:R-:W-:Y:S01]  /*5740*/  F2FP.BF16.F32.PACK_AB R28, R47.reuse, R40 ;  /* 0x000000282f1c723e */ /* 0x048fe200000010ff */
[----:B------:R-:W-:-:S06]  /*5750*/  FADD.FTZ R2, R47, R2 ;  /* 0x000000022f027221 */ /* 0x000fcc0000010000 */
[----:B------:R-:W3:Y:S01]  /*5760*/  MUFU.EX2 R76, R76 ;  /* 0x0000004c004c7308 */ /* 0x000ee20000000800 */
[----:B0-----:R-:W-:-:S07]  /*5770*/  FADD.FTZ R27, R41, R2 ;  /* 0x00000002291b7221 */ /* 0x001fce0000010000 */
[----:B------:R-:W0:Y:S01]  /*5780*/  MUFU.EX2 R33, R80 ;  /* 0x0000005000217308 */ /* 0x000e220000000800 */
[C---:B--2---:R-:W-:Y:S01]  /*5790*/  F2FP.BF16.F32.PACK_AB R30, R46.reuse, R41 ;  /* 0x000000292e1e723e */ /* 0x044fe200000010ff */
[----:B------:R-:W-:-:S06]  /*57a0*/  FADD.FTZ R27, R46, R27 ;  /* 0x0000001b2e1b7221 */ /* 0x000fcc0000010000 */
[----:B------:R-:W-:Y:S01]  /*57b0*/  MUFU.EX2 R36, R36 ;  /* 0x0000002400247308 */ /* 0x000fe20000000800 */
[----:B---3--:R-:W-:-:S07]  /*57c0*/  FADD.FTZ R0, R76, R21 ;  /* 0x000000154c007221 */ /* 0x008fce0000010000 */
[----:B------:R-:W1:Y:S01]  /*57d0*/  MUFU.EX2 R37, R37 ;  /* 0x0000002500257308 */ /* 0x000e620000000800 */
[C---:B0-----:R-:W-:Y:S01]  /*57e0*/  F2FP.BF16.F32.PACK_AB R31, R33.reuse, R76 ;  /* 0x0000004c211f723e */ /* 0x041fe200000010ff */
[----:B------:R-:W-:-:S04]  /*57f0*/  FADD.FTZ R0, R33, R0 ;  /* 0x0000000021007221 */ /* 0x000fc80000010000 */
[----:B------:R-:W-:Y:S02]  /*5800*/  STSM.16.M88.4 [R22+0x6000], R28 ;  /* 0x0060001c16007844 */ /* 0x000fe40000000200 */
[----:B------:R-:W0:Y:S08]  /*5810*/  MUFU.EX2 R38, R38 ;  /* 0x0000002600267308 */ /* 0x000e300000000800 */
[----:B------:R-:W2:Y:S01]  /*5820*/  MUFU.EX2 R39, R39 ;  /* 0x0000002700277308 */ /* 0x000ea20000000800 */
[----:B-1----:R-:W-:Y:S01]  /*5830*/  F2FP.BF16.F32.PACK_AB R4, R37, R36 ;  /* 0x000000242504723e */ /* 0x002fe200000010ff */
[----:B------:R-:W-:-:S04]  /*5840*/  FADD.FTZ R36, R36, R27 ;  /* 0x0000001b24247221 */ /* 0x000fc80000010000 */
[----:B------:R-:W-:Y:S02]  /*5850*/  FADD.FTZ R37, R37, R36 ;  /* 0x0000002425257221 */ /* 0x000fe40000010000 */
[----:B------:R-:W-:Y:S02]  /*5860*/  MUFU.EX2 R63, R63 ;  /* 0x0000003f003f7308 */ /* 0x000fe40000000800 */
[----:B0-----:R-:W-:-:S06]  /*5870*/  FADD.FTZ R2, R38, R37 ;  /* 0x0000002526027221 */ /* 0x001fcc0000010000 */
[----:B------:R-:W0:Y:S01]  /*5880*/  MUFU.EX2 R34, R81 ;  /* 0x0000005100227308 */ /* 0x000e220000000800 */
[C---:B--2---:R-:W-:Y:S01]  /*5890*/  F2FP.BF16.F32.PACK_AB R6, R39.reuse, R38 ;  /* 0x000000262706723e */ /* 0x044fe200000010ff */
[----:B------:R-:W-:-:S06]  /*58a0*/  FADD.FTZ R2, R39, R2 ;  /* 0x0000000227027221 */ /* 0x000fcc0000010000 */
[----:B------:R-:W1:Y:S08]  /*58b0*/  MUFU.EX2 R64, R64 ;  /* 0x0000004000407308 */ /* 0x000e700000000800 */
[----:B------:R-:W2:Y:S01]  /*58c0*/  MUFU.EX2 R3, R42 ;  /* 0x0000002a00037308 */ /* 0x000ea20000000800 */
[----:B0-----:R-:W-:Y:S01]  /*58d0*/  F2FP.BF16.F32.PACK_AB R5, R34, R63 ;  /* 0x0000003f2205723e */ /* 0x001fe200000010ff */
[----:B------:R-:W-:-:S04]  /*58e0*/  FADD.FTZ R63, R63, R0 ;  /* 0x000000003f3f7221 */ /* 0x000fc80000010000 */
[----:B------:R-:W-:-:S04]  /*58f0*/  FADD.FTZ R63, R34, R63 ;  /* 0x0000003f223f7221 */ /* 0x000fc80000010000 */
[----:B-1----:R-:W-:Y:S01]  /*5900*/  FADD.FTZ R0, R64, R63 ;  /* 0x0000003f40007221 */ /* 0x002fe20000010000 */
[----:B--2---:R-:W-:-:S03]  /*5910*/  F2FP.BF16.F32.PACK_AB R7, R3, R64 ;  /* 0x000000400307723e */ /* 0x004fc600000010ff */
[----:B------:R-:W-:Y:S02]  /*5920*/  FADD.FTZ R0, R3, R0 ;  /* 0x0000000003007221 */ /* 0x000fe40000010000 */
[----:B------:R0:W-:Y:S01]  /*5930*/  STSM.16.M88.4 [R19+0x6000], R4 ;  /* 0x0060000413007844 */ /* 0x0001e20000000200 */
[----:B------:R1:W-:Y:S06]  /*5940*/  MEMBAR.ALL.CTA ;  /* 0x0000000000007992 */ /* 0x0003ec0000008000 */
[----:B-1----:R-:W1:Y:S01]  /*5950*/  FENCE.VIEW.ASYNC.S ;  /* 0x00000000000073c6 */ /* 0x002e620000000000 */
[----:B0-----:R-:W-:Y:S01]  /*5960*/  VIADD R6, R88, 0xfffffffe ;  /* 0xfffffffe58067836 */ /* 0x001fe20000000000 */
        /* <DEDUP_REMOVED lines=13> */
.L_x_11099:
[----:B------:R-:W-:Y:S02]  /*5a40*/  ULDC UR18, c[0x0][0x9e4] ;  /* 0x0002790000127ab9 */ /* 0x000fe40000000800 */
[----:B------:R-:W-:-:S11]  /*5a50*/  UISETP.NE.AND UP0, UPT, UR18, 0x1, UPT ;  /* 0x000000011200788c */ /* 0x000fd6000bf05270 */
[----:B------:R-:W-:Y:S02]  /*5a60*/  @UP0 ULDC.64 UR6, c[0x0][0x9e8] ;  /* 0x00027a0000060ab9 */ /* 0x000fe40000000a00 */
[----:B------:R-:W-:-:S04]  /*5a70*/  UIMAD.WIDE.U32 UR10, UR15, UR6, URZ ;  /* 0x000000060f0a72a5 */ /* 0x000fc8000f8e003f */
[----:B------:R-:W-:-:S12]  /*5a80*/  @UP0 USHF.R.U32.HI UR15, URZ, UR7, UR11 ;  /* 0x000000073f0f0299 */ /* 0x000fd8000801160b */
.L_x_11100:
[----:B------:R-:W-:-:S04]  /*5a90*/  UIMAD UR15, UR15, UR18, UR18 ;  /* 0x000000120f0f72a4 */ /* 0x000fc8000f8e0212 */
[----:B------:R-:W-:-:S04]  /*5aa0*/  UISETP.LT.AND UP0, UPT, UR14, UR15, UPT ;  /* 0x0000000f0e00728c */ /* 0x000fc8000bf01270 */
[----:B------:R-:W-:-:S12]  /*5ab0*/  USEL UR14, UR14, UR15, UP0 ;  /* 0x0000000f0e0e7287 */ /* 0x000fd80008000000 */
.L_x_11098:
        /* <DEDUP_REMOVED lines=35> */
[----:B------:R-:W-:Y:S01]  /*5cf0*/  IMAD.MOV.U32 R3, RZ, RZ, R6 ;  /* 0x000000ffff037224 */ /* 0x000fe200078e0006 */
[----:B------:R-:W-:Y:S01]  /*5d00*/  ULDC UR34, c[0x0][0x9e4] ;  /* 0x0002790000227ab9 */ /* 0x000fe20000000800 */
[----:B------:R-:W-:Y:S01]  /*5d10*/  IMAD.MOV.U32 R135, RZ, RZ, RZ ;  /* 0x000000ffff877224 */ /* 0x000fe200078e00ff */
[----:B------:R-:W-:Y:S01]  /*5d20*/  ULDC UR35, c[0x0][0x9dc] ;  /* 0x0002770000237ab9 */ /* 0x000fe20000000800 */
[----:B------:R-:W-:Y:S01]  /*5d30*/  ULDC UR59, c[0x0][0x9d8] ;  /* 0x00027600003b7ab9 */ /* 0x000fe20000000800 */
[----:B------:R-:W-:Y:S01]  /*5d40*/  ULDC UR33, c[0x0][0x988] ;  /* 0x0002620000217ab9 */ /* 0x000fe20000000800 */
[----:B------:R-:W-:-:S05]  /*5d50*/  ULDC UR58, c[0x0][0x9e0] ;  /* 0x00027800003a7ab9 */ /* 0x000fca0000000800 */
.L_x_11120:
[----:B------:R-:W-:Y:S01]  /*5d60*/  ISETP.NE.AND P2, PT, RZ, UR46, PT ;  /* 0x0000002eff007c0c */ /* 0x000fe2000bf45270 */
[----:B------:R-:W-:-:S04]  /*5d70*/  UISETP.NE.AND UP0, UPT, UR61, 0x1, UPT ;  /* 0x000000013d00788c */ /* 0x000fc8000bf05270 */
[----:B------:R-:W-:-:S04]  /*5d80*/  USEL UR50, URZ, 0x1, UP0 ;  /* 0x000000013f327887 */ /* 0x000fc80008000000 */
[----:B------:R-:W-:-:S04]  /*5d90*/  ULOP3.LUT UR50, UR28, UR50, URZ, 0x3c, !UPT ;  /* 0x000000321c327292 */ /* 0x000fc8000f8e3c3f */
[----:B------:R-:W-:Y:S08]  /*5da0*/  @P2 BRA `(.L_x_11102) ;  /* 0x0000000000382947 */ /* 0x000ff00003800000 */
[----:B------:R-:W-:Y:S05]  /*5db0*/  @!P0 BRA `(.L_x_11103) ;  /* 0x0000000000048947 */ /* 0x000fea0003800000 */
[----:B------:R-:W-:Y:S01]  /*5dc0*/  BPT.TRAP 0x1 ;  /* 0x000000040000795c */ /* 0x000fe20000300000 */
.L_x_11103:
        /* <DEDUP_REMOVED lines=9> */
.L_x_11104:
[----:B-1----:R-:W-:Y:S05]  /*5e60*/  @P1 BRA `(.L_x_11102) ;  /* 0x0000000000081947 */ /* 0x002fea0003800000 */
[----:B------:R-:W1:Y:S02]  /*5e70*/  SYNCS.PHASECHK.TRANS64.TRYWAIT P1, [UR6+0x2d830], R6 ;  /* 0x02d83006ff0075a7 */ /* 0x000e640008020146 */
[----:B-1----:R-:W-:Y:S05]  /*5e80*/  @!P1 BRA `(.L_x_11105) ;  /* 0x0000013800e49947 */ /* 0x002fea0003800000 */
.L_x_11102:
        /* <DEDUP_REMOVED lines=40> */
.L_x_11107:
[----:B------:R-:W-:Y:S01]  /*6110*/  ULEA UR6, UR61, UR41, 0x3 ;  /* 0x000000293d067291 */ /* 0x000fe2000f8e183f */
[----:B------:R-:W-:-:S05]  /*6120*/  IMAD.U32 R6, RZ, RZ, UR28 ;  /* 0x0000001cff067e24 */ /* 0x000fca000f8e00ff */
[----:B------:R-:W-:-:S04]  /*6130*/  SHF.L.U32 R6, R6, 0x1f, RZ ;  /* 0x0000001f06067819 */ /* 0x000fc800000006ff */
[----:B------:R0:W1:Y:S01]  /*6140*/  SYNCS.PHASECHK.TRANS64.TRYWAIT P1, [UR6+0x2d850], R6 ;  /* 0x02d85006ff0075a7 */ /* 0x0000620008020146 */
[----:B------:R-:W-:Y:S05]  /*6150*/  @!P0 BRA `(.L_x_11108) ;  /* 0x0000000000048947 */ /* 0x000fea0003800000 */
[----:B------:R-:W-:Y:S01]  /*6160*/  BPT.TRAP 0x1 ;  /* 0x000000040000795c */ /* 0x000fe20000300000 */
.L_x_11108:
[----:B-1----:R-:W-:Y:S05]  /*6170*/  @P1 BRA `(.L_x_11106) ;  /* 0x0000000000081947 */ /* 0x002fea0003800000 */
[----:B------:R-:W1:Y:S02]  /*6180*/  SYNCS.PHASECHK.TRANS64.TRYWAIT P1, [UR6+0x2d850], R6 ;  /* 0x02d85006ff0075a7 */ /* 0x000e640008020146 */
[----:B-1----:R-:W-:Y:S05]  /*6190*/  @!P1 BRA `(.L_x_11109) ;  /* 0x0000013800389947 */ /* 0x002fea0003800000 */
.L_x_11106:
[----:B------:R-:W-:Y:S01]  /*61a0*/  UIADD3 UR6, UR41, 0x400, URZ ;  /* 0x0000040029067890 */ /* 0x000fe2000fffe03f */
[----:B------:R-:W-:Y:S01]  /*61b0*/  WARPGROUP.ARRIVE ;  /* 0x00000000000079c5 */ /* 0x000fe20000000000 */
[----:B------:R-:W-:-:S05]  /*61c0*/  ULEA UR7, UR55, UR41, 0xd ;  /* 0x0000002937077291 */ /* 0x000fca000f8e683f */
[----:B------:R-:W1:Y:S01]  /*61d0*/  S2R R8, SR_TID.X ;  /* 0x0000000000087919 */ /* 0x000e620000002100 */
[----:B------:R-:W-:Y:S02]  /*61e0*/  USHF.R.U32.HI UR6, URZ, 0x4, UR6 ;  /* 0x000000043f067899 */ /* 0x000fe40008011606 */
[----:B------:R-:W-:Y:S02]  /*61f0*/  UIADD3 UR7, UR7, 0x21800, URZ ;  /* 0x0002180007077890 */ /* 0x000fe4000fffe03f */
[----:B------:R-:W-:Y:S02]  /*6200*/  ULOP3.LUT UR6, UR6, 0x3fff, URZ, 0xc0, !UPT ;  /* 0x00003fff06067892 */ /* 0x000fe4000f8ec03f */
[----:B------:R-:W-:Y:S02]  /*6210*/  USHF.R.U32.HI UR7, URZ, 0x4, UR7 ;  /* 0x000000043f077899 */ /* 0x000fe40008011607 */
[----:B------:R-:W-:Y:S02]  /*6220*/  ULOP3.LUT UR10, UR6, 0x2000000, URZ, 0xfc, !UPT ;  /* 0x02000000060a7892 */ /* 0x000fe4000f8efc3f */
[----:B------:R-:W-:-:S02]  /*6230*/  ULOP3.LUT UR6, UR7, 0x3fff, URZ, 0xc0, !UPT ;  /* 0x00003fff07067892 */ /* 0x000fc4000f8ec03f */
[----:B------:R-:W-:Y:S02]  /*6240*/  UIMAD UR7, UR61, 0x600, UR10 ;  /* 0x000006003d0778a4 */ /* 0x000fe4000f8e020a */
[----:B------:R-:W-:Y:S01]  /*6250*/  ULOP3.LUT UR6, UR6, 0x10000, URZ, 0xfc, !UPT ;  /* 0x0001000006067892 */ /* 0x000fe2000f8efc3f */
[----:B------:R-:W-:Y:S01]  /*6260*/  UMOV UR31, 0x80000020 ;  /* 0x80000020001f7882 */ /* 0x000fe20000000000 */
[----:B------:R-:W-:-:S03]  /*6270*/  UMOV UR29, 0x40000040 ;  /* 0x40000040001d7882 */ /* 0x000fc60000000000 */
        /* <DEDUP_REMOVED lines=60> */
.L_x_11110:
[----:B------:R-:W-:Y:S01]  /*6640*/  UISETP.NE.AND UP1, UPT, UR54, URZ, UPT ;  /* 0x0000003f3600728c */ /* 0x000fe2000bf25270 */
[----:B------:R-:W-:Y:S01]  /*6650*/  FMUL.FTZ R9, R27, UR59 ;  /* 0x0000003b1b097c20 */ /* 0x000fe20008410000 */
[----:B------:R-:W-:Y:S01]  /*6660*/  FMUL.FTZ R27, R39, UR59 ;  /* 0x0000003b271b7c20 */ /* 0x000fe20008410000 */
[----:B------:R-:W-:Y:S01]  /*6670*/  FMUL.FTZ R39, R51, UR59 ;  /* 0x0000003b33277c20 */ /* 0x000fe20008410000 */
[----:B------:R-:W-:Y:S02]  /*6680*/  VIADD R51, R137, UR39 ;  /* 0x0000002789337c36 */ /* 0x000fe40008000000 */
        /* <DEDUP_REMOVED lines=13> */
[----:B------:R-:W-:-:S02]  /*6760*/  IMAD.MOV.U32 R83, RZ, RZ, R51 ;  /* 0x000000ffff537224 */ /* 0x000fc400078e0033 */
        /* <DEDUP_REMOVED lines=10> */
[----:B0-----:R-:W-:Y:S01]  /*6810*/  FMUL.FTZ R6, R24, UR59 ;  /* 0x0000003b18067c20 */ /* 0x001fe20008410000 */
[----:B------:R-:W-:Y:S01]  /*6820*/  UIADD3 UR6, UR6, 0x2d840, URZ ;  /* 0x0002d84006067890 */ /* 0x000fe2000fffe03f */
        /* <DEDUP_REMOVED lines=51> */
[----:B------:R-:W-:Y:S01]  /*6b60*/  IADD3 R50, -R17, 0x1, -R74 ;  /* 0x0000000111327810 */ /* 0x000fe20007ffe94a */
[----:B------:R-:W-:Y:S01]  /*6b70*/  SYNCS.ARRIVE.TRANS64.RED.A1T0 RZ, [UR6], RZ ;  /* 0x000000ffffff79a7 */ /* 0x000fe20008100406 */
[----:B------:R-:W-:-:S02]  /*6b80*/  ULOP3.LUT UR6, URZ, UR35, URZ, 0x33, !UPT ;  /* 0x000000233f067292 */ /* 0x000fc4000f8e333f */
[----:B------:R-:W-:-:S03]  /*6b90*/  IADD3 R81, -R81, UR38, R50 ;  /* 0x0000002651517c10 */ /* 0x000fc6000fffe132 */
[----:B------:R-:W2:Y:S02]  /*6ba0*/  MUFU.TANH R7, R7 ;  /* 0x0000000700077308 */ /* 0x000ea40000002400 */
[C---:B------:R-:W-:Y:S02]  /*6bb0*/  VIADD R82, R81.reuse, UR58 ;  /* 0x0000003a51527c36 */ /* 0x040fe40008000000 */
[----:B------:R-:W-:Y:S02]  /*6bc0*/  VIADD R81, R81, UR6 ;  /* 0x0000000651517c36 */ /* 0x000fe40008000000 */
[----:B0-----:R-:W-:Y:S02]  /*6bd0*/  IMAD.IADD R80, R82, 0x1, R84 ;  /* 0x0000000152507824 */ /* 0x001fe400078e0254 */
        /* <DEDUP_REMOVED lines=77> */
.L_x_11113:
[----:B------:R-:W-:-:S05]  /*70b0*/  IMAD.U32 R85, RZ, RZ, UR34 ;  /* 0x00000022ff557e24 */ /* 0x000fca000f8e00ff */
[----:B------:R-:W-:-:S13]  /*70c0*/  ISETP.NE.AND P1, PT, R85, 0x1, PT ;  /* 0x000000015500780c */ /* 0x000fda0003f25270 */
[----:B------:R-:W1:Y:S02]  /*70d0*/  @P1 LDC.64 R50, c[0x0][0x9e8] ;  /* 0x00027a00ff321b82 */ /* 0x000e640000000a00 */
[----:B-1----:R-:W-:-:S05]  /*70e0*/  @P1 IMAD.HI.U32 R50, R84, R50, RZ ;  /* 0x0000003254321227 */ /* 0x002fca00078e00ff */
[----:B------:R-:W-:-:S07]  /*70f0*/  @P1 SHF.R.U32.HI R84, RZ, R51, R50 ;  /* 0x00000033ff541219 */ /* 0x000fce0000011632 */
.L_x_11114:
[----:B------:R-:W-:Y:S05]  /*7100*/  BSYNC B0 ;  /* 0x0000000000007941 */ /* 0x000fea0003800000 */
.L_x_11112:
[----:B------:R-:W-:-:S04]  /*7110*/  IMAD R84, R84, R85, -R74 ;  /* 0x0000005554547224 */ /* 0x000fc800078e0a4a */
[----:B------:R-:W-:-:S05]  /*7120*/  IMAD.IADD R84, R84, 0x1, -R17 ;  /* 0x0000000154547824 */ /* 0x000fca00078e0a11 */
[----:B------:R-:W-:Y:S02]  /*7130*/  VIMNMX R79, R79, R84, !PT ;  /* 0x000000544f4f7248 */ /* 0x000fe40007fe0100 */
[----:B------:R-:W-:-:S07]  /*7140*/  VIADDMNMX R80, R84, R85, R80, PT ;  /* 0x0000005554507246 */ /* 0x000fce0003800150 */
.L_x_11111:
        /* <DEDUP_REMOVED lines=116> */
.L_x_11117:
[----:B------:R-:W-:-:S05]  /*7890*/  IMAD.U32 R79, RZ, RZ, UR34 ;  /* 0x00000022ff4f7e24 */ /* 0x000fca000f8e00ff */
[----:B------:R-:W-:-:S13]  /*78a0*/  ISETP.NE.AND P2, PT, R79, 0x1, PT ;  /* 0x000000014f00780c */ /* 0x000fda0003f45270 */
[----:B------:R-:W0:Y:S02]  /*78b0*/  @P2 LDC.64 R24, c[0x0][0x9e8] ;  /* 0x00027a00ff182b82 */ /* 0x000e240000000a00 */
[----:B0-----:R-:W-:-:S05]  /*78c0*/  @P2 IMAD.HI.U32 R24, R50, R24, RZ ;  /* 0x0000001832182227 */ /* 0x001fca00078e00ff */
[----:B------:R-:W-:-:S07]  /*78d0*/  @P2 SHF.R.U32.HI R50, RZ, R25, R24 ;  /* 0x00000019ff322219 */ /* 0x000fce0000011618 */
.L_x_11118:
[----:B------:R-:W-:Y:S05]  /*78e0*/  BSYNC B0 ;  /* 0x0000000000007941 */ /* 0x000fea0003800000 */
.L_x_11116:
[----:B------:R-:W-:-:S04]  /*78f0*/  IMAD R50, R50, R79, -R74 ;  /* 0x0000004f32327224 */ /* 0x000fc800078e0a4a */
[----:B------:R-:W-:-:S05]  /*7900*/  IMAD.IADD R50, R50, 0x1, -R17 ;  /* 0x0000000132327824 */ /* 0x000fca00078e0a11 */
[----:B------:R-:W-:Y:S02]  /*7910*/  VIMNMX R81, R81, R50, !PT ;  /* 0x0000003251517248 */ /* 0x000fe40007fe0100 */
[----:B------:R-:W-:-:S07]  /*7920*/  VIADDMNMX R82, R50, R79, R82, PT ;  /* 0x0000004f32527246 */ /* 0x000fce0003800152 */
.L_x_11115:
[----:B------:R-:W-:Y:S02]  /*7930*/  FMNMX.FTZ R24, R6, R4, !PT ;  /* 0x0000000406187209 */ /* 0x000fe40007810000 */
[----:B------:R-:W-:Y:S02]  /*7940*/  LOP3.LUT R16, R16, 0xf7ffffff, RZ, 0xc0, !PT ;  /* 0xf7ffffff10107812 */ /* 0x000fe400078ec0ff */
[----:B------:R-:W-:Y:S02]  /*7950*/  FMNMX.FTZ R24, R7, R24, !PT ;  /* 0x0000001807187209 */ /* 0x000fe40007810000 */
[----:B------:R-:W-:Y:S02]  /*7960*/  @P0 LOP3.LUT R16, R16, 0x8000000, RZ, 0xfc, !PT ;  /* 0x0800000010100812 */ /* 0x000fe400078efcff */
[----:B------:R-:W-:Y:S02]  /*7970*/  FMNMX.FTZ R24, R10, R24, !PT ;  /* 0x000000180a187209 */ /* 0x000fe40007810000 */
[----:B------:R-:W-:-:S02]  /*7980*/  ISETP.GT.AND P0, PT, R81, 0x59, P1 ;  /* 0x000000595100780c */ /* 0x000fc40000f04270 */
[----:B------:R-:W-:Y:S02]  /*7990*/  FMNMX.FTZ R24, R11, R24, !PT ;  /* 0x000000180b187209 */ /* 0x000fe40007810000 */
[C---:B------:R-:W-:Y:S02]  /*79a0*/  ISETP.GT.AND P4, PT, R81.reuse, 0x1, P1 ;  /* 0x000000015100780c */ /* 0x040fe40000f84270 */
[----:B------:R-:W-:Y:S02]  /*79b0*/  FMNMX.FTZ R24, R14, R24, !PT ;  /* 0x000000180e187209 */ /* 0x000fe40007810000 */
[----:B------:R-:W-:Y:S02]  /*79c0*/  ISETP.GT.AND P5, PT, R81, 0x8, P1 ;  /* 0x000000085100780c */ /* 0x000fe40000fa4270 */
[----:B------:R-:W-:Y:S02]  /*79d0*/  FMNMX.FTZ R24, R15, R24, !PT ;  /* 0x000000180f187209 */ /* 0x000fe40007810000 */
[----:B------:R-:W-:-:S02]  /*79e0*/  LOP3.LUT R16, R16, 0xbfffffff, RZ, 0xc0, !PT ;  /* 0xbfffffff10107812 */ /* 0x000fc400078ec0ff */
[----:B------:R-:W-:Y:S02]  /*79f0*/  FMNMX.FTZ R24, R51, R24, !PT ;  /* 0x0000001833187209 */ /* 0x000fe40007810000 */
[C---:B------:R-:W-:Y:S02]  /*7a00*/  ISETP.LT.OR P4, PT, R82.reuse, 0x2, P4 ;  /* 0x000000025200780c */ /* 0x040fe40002781670 */
[----:B------:R-:W-:Y:S02]  /*7a10*/  FMNMX.FTZ R24, R83, R24, !PT ;  /* 0x0000001853187209 */ /* 0x000fe40007810000 */
[----:B------:R-:W-:Y:S02]  /*7a20*/  ISETP.LT.OR P5, PT, R82, 0x9, P5 ;  /* 0x000000095200780c */ /* 0x000fe40002fa1670 */
[----:B------:R-:W-:Y:S02]  /*7a30*/  FMNMX.FTZ R24, R28, R24, !PT ;  /* 0x000000181c187209 */ /* 0x000fe40007810000 */
[----:B------:R-:W-:-:S02]  /*7a40*/  @P0 LOP3.LUT R16, R16, 0x40000000, RZ, 0xfc, !PT ;  /* 0x4000000010100812 */ /* 0x000fc400078efcff */
        /* <DEDUP_REMOVED lines=13> */
[C---:B------:R-:W-:Y:S02]  /*7b20*/  ISETP.GT.AND P4, PT, R81.reuse, 0x18, P1 ;  /* 0x000000185100780c */ /* 0x040fe40000f84270 */
[----:B------:R-:W-:Y:S02]  /*7b30*/  FMNMX.FTZ R24, R44, R24, !PT ;  /* 0x000000182c187209 */ /* 0x000fe40007810000 */
[----:B------:R-:W-:Y:S02]  /*7b40*/  ISETP.GT.AND P5, PT, R81, 0x19, P1 ;  /* 0x000000195100780c */ /* 0x000fe40000fa4270 */
[----:B------:R-:W-:Y:S02]  /*7b50*/  FMNMX.FTZ R24, R45, R24, !PT ;  /* 0x000000182d187209 */ /* 0x000fe40007810000 */
[----:B------:R-:W-:-:S02]  /*7b60*/  ISETP.LT.OR P6, PT, R82, 0xa, P6 ;  /* 0x0000000a5200780c */ /* 0x000fc400037c1670 */
[----:B------:R-:W-:Y:S02]  /*7b70*/  FMNMX.FTZ R24, R48, R24, !PT ;  /* 0x0000001830187209 */ /* 0x000fe40007810000 */
[C---:B------:R-:W-:Y:S02]  /*7b80*/  ISETP.LT.OR P2, PT, R82.reuse, 0x11, P2 ;  /* 0x000000115200780c */ /* 0x040fe40001741670 */
[----:B------:R-:W-:Y:S02]  /*7b90*/  FMNMX.FTZ R24, R49, R24, !PT ;  /* 0x0000001831187209 */ /* 0x000fe40007810000 */
[----:B------:R-:W-:Y:S02]  /*7ba0*/  ISETP.LT.OR P3, PT, R82, 0x12, P3 ;  /* 0x000000125200780c */ /* 0x000fe40001f61670 */
[----:B------:R-:W-:Y:S02]  /*7bb0*/  FMNMX.FTZ R24, R54, R24, !PT ;  /* 0x0000001836187209 */ /* 0x000fe40007810000 */
[----:B------:R-:W-:-:S02]  /*7bc0*/  ISETP.LT.OR P4, PT, R82, 0x19, P4 ;  /* 0x000000195200780c */ /* 0x000fc40002781670 */
[----:B------:R-:W-:Y:S02]  /*7bd0*/  FMNMX.FTZ R24, R55, R24, !PT ;  /* 0x0000001837187209 */ /* 0x000fe40007810000 */
[----:B------:R-:W-:Y:S02]  /*7be0*/  ISETP.LT.OR P5, PT, R82, 0x1a, P5 ;  /* 0x0000001a5200780c */ /* 0x000fe40002fa1670 */
[----:B------:R-:W-:Y:S02]  /*7bf0*/  FMNMX.FTZ R24, R58, R24, !PT ;  /* 0x000000183a187209 */ /* 0x000fe40007810000 */
[----:B------:R-:W-:Y:S02]  /*7c00*/  LOP3.LUT R16, R16, 0xfffffffd, RZ, 0xc0, !PT ;  /* 0xfffffffd10107812 */ /* 0x000fe400078ec0ff */
[----:B------:R-:W-:Y:S02]  /*7c10*/  FSEL R13, R13, -INF , !P6 ;  /* 0xff8000000d0d7808 */ /* 0x000fe40007000000 */
        /* <DEDUP_REMOVED lines=9> */
[----:B------:R-:W-:Y:S02]  /*7cb0*/  FMNMX.FTZ R24, R59, R24, !PT ;  /* 0x000000183b187209 */ /* 0x000fe40007810000 */
[----:B------:R-:W-:Y:S02]  /*7cc0*/  @P0 LOP3.LUT R16, R16, 0x2, RZ, 0xfc, !PT ;  /* 0x0000000210100812 */ /* 0x000fe400078efcff */
[----:B------:R-:W-:Y:S02]  /*7cd0*/  ISETP.GT.AND P0, PT, R81, 0x78, P1 ;  /* 0x000000785100780c */ /* 0x000fe40000f04270 */
[----:B------:R-:W-:-:S02]  /*7ce0*/  ISETP.LT.OR P6, PT, R82, 0x21, P6 ;  /* 0x000000215200780c */ /* 0x000fc400037c1670 */
[C---:B------:R-:W-:Y:S02]  /*7cf0*/  ISETP.LT.OR P2, PT, R82.reuse, 0x22, P2 ;  /* 0x000000225200780c */ /* 0x040fe40001741670 */
[C---:B------:R-:W-:Y:S02]  /*7d00*/  ISETP.LT.OR P3, PT, R82.reuse, 0x29, P3 ;  /* 0x000000295200780c */ /* 0x040fe40001f61670 */
[C---:B------:R-:W-:Y:S02]  /*7d10*/  ISETP.LT.OR P4, PT, R82.reuse, 0x2a, P4 ;  /* 0x0000002a5200780c */ /* 0x040fe40002781670 */
[----:B------:R-:W-:Y:S02]  /*7d20*/  ISETP.LT.OR P5, PT, R82, 0x31, P5 ;  /* 0x000000315200780c */ /* 0x000fe40002fa1670 */
[----:B------:R-:W-:Y:S02]  /*7d30*/  FMNMX.FTZ R24, R62, R24, !PT ;  /* 0x000000183e187209 */ /* 0x000fe40007810000 */
[----:B------:R-:W-:-:S02]  /*7d40*/  FSEL R30, R30, -INF , !P6 ;  /* 0xff8000001e1e7808 */ /* 0x000fc40007000000 */
[----:B------:R-:W-:Y:S02]  /*7d50*/  FSEL R31, R31, -INF , !P2 ;  /* 0xff8000001f1f7808 */ /* 0x000fe40005000000 */
[----:B------:R-:W-:Y:S02]  /*7d60*/  FSEL R34, R34, -INF , !P3 ;  /* 0xff80000022227808 */ /* 0x000fe40005800000 */
[----:B------:R-:W-:Y:S02]  /*7d70*/  FSEL R35, R35, -INF , !P4 ;  /* 0xff80000023237808 */ /* 0x000fe40006000000 */
[----:B------:R-:W-:Y:S02]  /*7d80*/  FSEL R38, R38, -INF , !P5 ;  /* 0xff80000026267808 */ /* 0x000fe40006800000 */
[----:B------:R-:W-:Y:S02]  /*7d90*/  FMNMX.FTZ R24, R63, R24, !PT ;  /* 0x000000183f187209 */ /* 0x000fe40007810000 */
[----:B------:R-:W-:-:S02]  /*7da0*/  ISETP.GT.AND P6, PT, R81, 0x31, P1 ;  /* 0x000000315100780c */ /* 0x000fc40000fc4270 */
[C---:B------:R-:W-:Y:S02]  /*7db0*/  ISETP.GT.AND P2, PT, R81.reuse, 0x38, P1 ;  /* 0x000000385100780c */ /* 0x040fe40000f44270 */
[C---:B------:R-:W-:Y:S02]  /*7dc0*/  ISETP.GT.AND P3, PT, R81.reuse, 0x39, P1 ;  /* 0x000000395100780c */ /* 0x040fe40000f64270 */
[C---:B------:R-:W-:Y:S02]  /*7dd0*/  ISETP.GT.AND P4, PT, R81.reuse, 0x40, P1 ;  /* 0x000000405100780c */ /* 0x040fe40000f84270 */
[----:B------:R-:W-:Y:S02]  /*7de0*/  ISETP.GT.AND P5, PT, R81, 0x41, P1 ;  /* 0x000000415100780c */ /* 0x000fe40000fa4270 */
[----:B------:R-:W-:Y:S02]  /*7df0*/  LOP3.LUT R16, R16, 0xfffffff7, RZ, 0xc0, !PT ;  /* 0xfffffff710107812 */ /* 0x000fe400078ec0ff */
[----:B------:R-:W-:-:S02]  /*7e00*/  FMNMX.FTZ R24, R66, R24, !PT ;  /* 0x0000001842187209 */ /* 0x000fc40007810000 */
[C---:B------:R-:W-:Y:S02]  /*7e10*/  ISETP.LT.OR P6, PT, R82.reuse, 0x32, P6 ;  /* 0x000000325200780c */ /* 0x040fe400037c1670 */
[C---:B------:R-:W-:Y:S02]  /*7e20*/  ISETP.LT.OR P2, PT, R82.reuse, 0x39, P2 ;  /* 0x000000395200780c */ /* 0x040fe40001741670 */
[C---:B------:R-:W-:Y:S02]  /*7e30*/  ISETP.LT.OR P3, PT, R82.reuse, 0x3a, P3 ;  /* 0x0000003a5200780c */ /* 0x040fe40001f61670 */
[C---:B------:R-:W-:Y:S02]  /*7e40*/  ISETP.LT.OR P4, PT, R82.reuse, 0x41, P4 ;  /* 0x000000415200780c */ /* 0x040fe40002781670 */
[----:B------:R-:W-:Y:S02]  /*7e50*/  ISETP.LT.OR P5, PT, R82, 0x42, P5 ;  /* 0x000000425200780c */ /* 0x000fe40002fa1670 */
[----:B------:R-:W-:-:S02]  /*7e60*/  @P0 LOP3.LUT R16, R16, 0x8, RZ, 0xfc, !PT ;  /* 0x0000000810100812 */ /* 0x000fc400078efcff */
[----:B------:R-:W-:Y:S02]  /*7e70*/  ISETP.GT.AND P0, PT, R81, RZ, P1 ;  /* 0x000000ff5100720c */ /* 0x000fe40000f04270 */
[----:B------:R-:W-:Y:S02]  /*7e80*/  FMNMX.FTZ R24, R67, R24, !PT ;  /* 0x0000001843187209 */ /* 0x000fe40007810000 */
[----:B------:R-:W-:Y:S02]  /*7e90*/  FSEL R39, R39, -INF , !P6 ;  /* 0xff80000027277808 */ /* 0x000fe40007000000 */
[----:B------:R-:W-:Y:S02]  /*7ea0*/  FSEL R42, R42, -INF , !P2 ;  /* 0xff8000002a2a7808 */ /* 0x000fe40005000000 */
[----:B------:R-:W-:Y:S02]  /*7eb0*/  FSEL R43, R43, -INF , !P3 ;  /* 0xff8000002b2b7808 */ /* 0x000fe40005800000 */
[----:B------:R-:W-:-:S02]  /*7ec0*/  FSEL R46, R46, -INF , !P4 ;  /* 0xff8000002e2e7808 */ /* 0x000fc40006000000 */
[----:B------:R-:W-:Y:S02]  /*7ed0*/  FSEL R47, R47, -INF , !P5 ;  /* 0xff8000002f2f7808 */ /* 0x000fe40006800000 */
[C---:B------:R-:W-:Y:S02]  /*7ee0*/  ISETP.GT.AND P6, PT, R81.reuse, 0x48, P1 ;  /* 0x000000485100780c */ /* 0x040fe40000fc4270 */
[C---:B------:R-:W-:Y:S02]  /*7ef0*/  ISETP.GT.AND P2, PT, R81.reuse, 0x49, P1 ;  /* 0x000000495100780c */ /* 0x040fe40000f44270 */
[C---:B------:R-:W-:Y:S02]  /*7f00*/  ISETP.GT.AND P3, PT, R81.reuse, 0x50, P1 ;  /* 0x000000505100780c */ /* 0x040fe40000f64270 */
[C---:B------:R-:W-:Y:S02]  /*7f10*/  ISETP.GT.AND P4, PT, R81.reuse, 0x51, P1 ;  /* 0x000000515100780c */ /* 0x040fe40000f84270 */
[----:B------:R-:W-:-:S02]  /*7f20*/  ISETP.GT.AND P5, PT, R81, 0x58, P1 ;  /* 0x000000585100780c */ /* 0x000fc40000fa4270 */
[----:B------:R-:W-:Y:S02]  /*7f30*/  FMNMX.FTZ R24, R70, R24, !PT ;  /* 0x0000001846187209 */ /* 0x000fe40007810000 */
[C---:B------:R-:W-:Y:S02]  /*7f40*/  ISETP.LT.OR P6, PT, R82.reuse, 0x49, P6 ;  /* 0x000000495200780c */ /* 0x040fe400037c1670 */
[C---:B------:R-:W-:Y:S02]  /*7f50*/  ISETP.LT.OR P2, PT, R82.reuse, 0x4a, P2 ;  /* 0x0000004a5200780c */ /* 0x040fe40001741670 */
[C---:B------:R-:W-:Y:S02]  /*7f60*/  ISETP.LT.OR P3, PT, R82.reuse, 0x51, P3 ;  /* 0x000000515200780c */ /* 0x040fe40001f61670 */
[C---:B------:R-:W-:Y:S02]  /*7f70*/  ISETP.LT.OR P4, PT, R82.reuse, 0x52, P4 ;  /* 0x000000525200780c */ /* 0x040fe40002781670 */
[----:B------:R-:W-:-:S02]  /*7f80*/  ISETP.LT.OR P5, PT, R82, 0x59, P5 ;  /* 0x000000595200780c */ /* 0x000fc40002fa1670 */
[----:B------:R-:W-:Y:S02]  /*7f90*/  FMNMX.FTZ R24, R71, R24, !PT ;  /* 0x0000001847187209 */ /* 0x000fe40007810000 */
[----:B------:R-:W-:Y:S02]  /*7fa0*/  LOP3.LUT R16, R16, 0xffffff7f, RZ, 0xc0, !PT ;  /* 0xffffff7f10107812 */ /* 0x000fe400078ec0ff */
        /* <DEDUP_REMOVED lines=11> */
[----:B------:R-:W-:Y:S02]  /*8060*/  FMNMX.FTZ R24, R76, R24, !PT ;  /* 0x000000184c187209 */ /* 0x000fe40007810000 */
[----:B------:R-:W-:Y:S02]  /*8070*/  @P0 LOP3.LUT R16, R16, 0x80, RZ, 0xfc, !PT ;  /* 0x0000008010100812 */ /* 0x000fe400078efcff */
[----:B------:R-:W-:Y:S02]  /*8080*/  FMNMX.FTZ R24, R75, R24, !PT ;  /* 0x000000184b187209 */ /* 0x000fe40007810000 */
[C---:B------:R-:W-:Y:S02]  /*8090*/  LOP3.LUT P0, RZ, R16.reuse, 0x40000000, RZ, 0xc0, !PT ;  /* 0x4000000010ff7812 */ /* 0x040fe4000780c0ff */
[----:B------:R-:W-:Y:S01]  /*80a0*/  LOP3.LUT R16, R16, 0xffffffdf, RZ, 0xc0, !PT ;  /* 0xffffffdf10107812 */ /* 0x000fe200078ec0ff */
[----:B------:R-:W0:Y:S01]  /*80b0*/  SHFL.BFLY PT, R25, R24, 0x2, 0x1f ;  /* 0x0c401f0018197f89 */ /* 0x000e2200000e0000 */
[----:B------:R-:W-:-:S02]  /*80c0*/  ISETP.LT.OR P0, PT, R82, 0x5a, P0 ;  /* 0x0000005a5200780c */ /* 0x000fc40000701670 */
[----:B------:R-:W-:Y:S02]  /*80d0*/  @P1 LOP3.LUT R16, R16, 0x20, RZ, 0xfc, !PT ;  /* 0x0000002010101812 */ /* 0x000fe400078efcff */
[----:B------:R-:W-:Y:S02]  /*80e0*/  ISETP.LT.OR P6, PT, R82, 0x71, P6 ;  /* 0x000000715200780c */ /* 0x000fe400037c1670 */
[C---:B------:R-:W-:Y:S02]  /*80f0*/  LOP3.LUT P1, RZ, R16.reuse, 0x2, RZ, 0xc0, !PT ;  /* 0x0000000210ff7812 */ /* 0x040fe4000782c0ff */
[----:B------:R-:W-:Y:S02]  /*8100*/  LOP3.LUT R16, R16, 0xfffffeff, RZ, 0xc0, !PT ;  /* 0xfffffeff10107812 */ /* 0x000fe400078ec0ff */
[----:B------:R-:W-:-:S03]  /*8110*/  ISETP.LT.OR P1, PT, R82, 0x72, P1 ;  /* 0x000000725200780c */ /* 0x000fc60000f21670 */
[----:B------:R-:W-:Y:S02]  /*8120*/  @P0 LOP3.LUT R16, R16, 0x100, RZ, 0xfc, !PT ;  /* 0x0000010010100812 */ /* 0x000fe400078efcff */
[----:B------:R-:W-:Y:S02]  /*8130*/  ISETP.LT.OR P0, PT, R82, 0x61, P2 ;  /* 0x000000615200780c */ /* 0x000fe40001701670 */
[C---:B------:R-:W-:Y:S02]  /*8140*/  LOP3.LUT P2, RZ, R16.reuse, 0x8, RZ, 0xc0, !PT ;  /* 0x0000000810ff7812 */ /* 0x040fe4000784c0ff */
[----:B------:R-:W-:Y:S02]  /*8150*/  LOP3.LUT R16, R16, 0xffffffbf, RZ, 0xc0, !PT ;  /* 0xffffffbf10107812 */ /* 0x000fe400078ec0ff */
[----:B------:R-:W-:Y:S02]  /*8160*/  ISETP.LT.OR P2, PT, R82, 0x79, P2 ;  /* 0x000000795200780c */ /* 0x000fe40001741670 */
[----:B0-----:R-:W-:-:S02]  /*8170*/  FMNMX.FTZ R24, R24, R25, !PT ;  /* 0x0000001918187209 */ /* 0x001fc40007810000 */
[----:B------:R-:W-:Y:S02]  /*8180*/  FSEL R73, R73, -INF , !P1 ;  /* 0xff80000049497808 */ /* 0x000fe40004800000 */
[----:B------:R-:W-:Y:S01]  /*8190*/  FSEL R77, R77, -INF , !P2 ;  /* 0xff8000004d4d7808 */ /* 0x000fe20005000000 */
[----:B------:R-:W0:Y:S01]  /*81a0*/  SHFL.BFLY PT, R25, R24, 0x1, 0x1f ;  /* 0x0c201f0018197f89 */ /* 0x000e2200000e0000 */
[----:B------:R-:W-:Y:S02]  /*81b0*/  @P0 LOP3.LUT R16, R16, 0x40, RZ, 0xfc, !PT ;  /* 0x0000004010100812 */ /* 0x000fe400078efcff */
[----:B------:R-:W-:Y:S02]  /*81c0*/  ISETP.LT.OR P0, PT, R82, 0x62, P3 ;  /* 0x000000625200780c */ /* 0x000fe40001f01670 */
[C---:B------:R-:W-:Y:S02]  /*81d0*/  LOP3.LUT P3, RZ, R16.reuse, 0x80, RZ, 0xc0, !PT ;  /* 0x0000008010ff7812 */ /* 0x040fe4000786c0ff */
[----:B------:R-:W-:-:S02]  /*81e0*/  LOP3.LUT R16, R16, 0xffffffef, RZ, 0xc0, !PT ;  /* 0xffffffef10107812 */ /* 0x000fc400078ec0ff */
[----:B------:R-:W-:-:S04]  /*81f0*/  ISETP.LT.OR P3, PT, R82, 0x1, P3 ;  /* 0x000000015200780c */ /* 0x000fc80001f61670 */
[----:B------:R-:W-:-:S03]  /*8200*/  FSEL R8, R8, -INF , !P3 ;  /* 0xff80000008087808 */ /* 0x000fc60005800000 */
[----:B------:R-:W-:Y:S02]  /*8210*/  @P0 LOP3.LUT R16, R16, 0x10, RZ, 0xfc, !PT ;  /* 0x0000001010100812 */ /* 0x000fe400078efcff */
[----:B------:R-:W-:Y:S02]  /*8220*/  ISETP.LT.OR P0, PT, R82, 0x69, P4 ;  /* 0x000000695200780c */ /* 0x000fe40002701670 */
[C---:B------:R-:W-:Y:S02]  /*8230*/  LOP3.LUT P4, RZ, R16.reuse, 0x20, RZ, 0xc0, !PT ;  /* 0x0000002010ff7812 */ /* 0x040fe4000788c0ff */
[----:B------:R-:W-:Y:S02]  /*8240*/  LOP3.LUT R16, R16, 0xfffffffb, RZ, 0xc0, !PT ;  /* 0xfffffffb10107812 */ /* 0x000fe400078ec0ff */
[----:B0-----:R-:W-:Y:S02]  /*8250*/  FMNMX.FTZ R24, R24, R25, !PT ;  /* 0x0000001918187209 */ /* 0x001fe40007810000 */
[----:B------:R-:W-:-:S03]  /*8260*/  ISETP.LT.OR P4, PT, R82, 0x7a, P4 ;  /* 0x0000007a5200780c */ /* 0x000fc60002781670 */
[----:B------:R-:W-:Y:S01]  /*8270*/  FMUL.FTZ R50, R24, UR33 ;  /* 0x0000002118327c20 */ /* 0x000fe20008410000 */
[----:B------:R-:W-:Y:S02]  /*8280*/  FSEL R78, R78, -INF , !P4 ;  /* 0xff8000004e4e7808 */ /* 0x000fe40006000000 */
[----:B------:R-:W-:Y:S02]  /*8290*/  @P0 LOP3.LUT R16, R16, 0x4, RZ, 0xfc, !PT ;  /* 0x0000000410100812 */ /* 0x000fe400078efcff */
[----:B------:R-:W-:Y:S02]  /*82a0*/  ISETP.LT.OR P0, PT, R82, 0x6a, P5 ;  /* 0x0000006a5200780c */ /* 0x000fe40002f01670 */
[----:B------:R-:W-:Y:S02]  /*82b0*/  FSETP.NEU.FTZ.AND P5, PT, R24, -INF , PT ;  /* 0xff8000001800780b */ /* 0x000fe40003fbd000 */
[----:B------:R-:W-:Y:S02]  /*82c0*/  LOP3.LUT R16, R16, 0xefffffff, RZ, 0xc0, !PT ;  /* 0xefffffff10107812 */ /* 0x000fe400078ec0ff */
[----:B------:R-:W-:-:S02]  /*82d0*/  FSEL R25, R24, RZ, P5 ;  /* 0x000000ff18197208 */ /* 0x000fc40002800000 */
[----:B------:R-:W-:-:S03]  /*82e0*/  FSEL R50, R50, RZ, P5 ;  /* 0x000000ff32327208 */ /* 0x000fc60002800000 */
[----:B------:R-:W-:Y:S01]  /*82f0*/  FADD.FTZ R4, -R25, R4 ;  /* 0x0000000419047221 */ /* 0x000fe20000010100 */
[----:B------:R-:W-:Y:S01]  /*8300*/  FMNMX.FTZ R25, R8, R5, !PT ;  /* 0x0000000508197209 */ /* 0x000fe20007810000 */
[--C-:B------:R-:W-:Y:S01]  /*8310*/  FFMA.FTZ R6, R6, UR33, -R50.reuse ;  /* 0x0000002106067c23 */ /* 0x100fe20008010832 */
[----:B------:R-:W-:Y:S01]  /*8320*/  @P0 LOP3.LUT R16, R16, 0x10000000, RZ, 0xfc, !PT ;  /* 0x1000000010100812 */ /* 0x000fe200078efcff */
[--C-:B------:R-:W-:Y:S01]  /*8330*/  FFMA.FTZ R7, R7, UR33, -R50.reuse ;  /* 0x0000002107077c23 */ /* 0x100fe20008010832 */
[----:B------:R-:W-:Y:S01]  /*8340*/  FMNMX.FTZ R25, R9, R25, !PT ;  /* 0x0000001909197209 */ /* 0x000fe20007810000 */
[--C-:B------:R-:W-:Y:S01]  /*8350*/  FFMA.FTZ R10, R10, UR33, -R50.reuse ;  /* 0x000000210a0a7c23 */ /* 0x100fe20008010832 */
[----:B------:R-:W-:Y:S01]  /*8360*/  LOP3.LUT R16, R16, 0xdfffffff, RZ, 0xc0, !PT ;  /* 0xdfffffff10107812 */ /* 0x000fe200078ec0ff */
[--C-:B------:R-:W-:Y:S01]  /*8370*/  FFMA.FTZ R11, R11, UR33, -R50.reuse ;  /* 0x000000210b0b7c23 */ /* 0x100fe20008010832 */
[----:B------:R-:W-:Y:S01]  /*8380*/  FMNMX.FTZ R25, R12, R25, !PT ;  /* 0x000000190c197209 */ /* 0x000fe20007810000 */
[--C-:B------:R-:W-:Y:S01]  /*8390*/  FFMA.FTZ R14, R14, UR33, -R50.reuse ;  /* 0x000000210e0e7c23 */ /* 0x100fe20008010832 */
[----:B------:R-:W-:Y:S01]  /*83a0*/  @P6 LOP3.LUT R16, R16, 0x20000000, RZ, 0xfc, !PT ;  /* 0x2000000010106812 */ /* 0x000fe200078efcff */
[--C-:B------:R-:W-:Y:S01]  /*83b0*/  FFMA.FTZ R15, R15, UR33, -R50.reuse ;  /* 0x000000210f0f7c23 */ /* 0x100fe20008010832 */
[----:B------:R-:W-:Y:S01]  /*83c0*/  FMNMX.FTZ R25, R13, R25, !PT ;  /* 0x000000190d197209 */ /* 0x000fe20007810000 */
[--C-:B------:R-:W-:Y:S01]  /*83d0*/  FFMA.FTZ R51, R51, UR33, -R50.reuse ;  /* 0x0000002133337c23 */ /* 0x100fe20008010832 */
[----:B------:R-:W-:Y:S01]  /*83e0*/  LOP3.LUT P6, RZ, R16, 0x100, RZ, 0xc0, !PT ;  /* 0x0000010010ff7812 */ /* 0x000fe200078cc0ff */
[--C-:B------:R-:W-:Y:S01]  /*83f0*/  FFMA.FTZ R83, R83, UR33, -R50.reuse ;  /* 0x0000002153537c23 */ /* 0x100fe20008010832 */
[----:B------:R-:W-:Y:S01]  /*8400*/  FMNMX.FTZ R25, R20, R25, !PT ;  /* 0x0000001914197209 */ /* 0x000fe20007810000 */
[--C-:B------:R-:W-:Y:S01]  /*8410*/  FFMA.FTZ R28, R28, UR33, -R50.reuse ;  /* 0x000000211c1c7c23 */ /* 0x100fe20008010832 */
[----:B------:R-:W-:Y:S01]  /*8420*/  LOP3.LUT P0, RZ, R16, 0x40, RZ, 0xc0, !PT ;  /* 0x0000004010ff7812 */ /* 0x000fe2000780c0ff */
        /* <DEDUP_REMOVED lines=43> */
[----:B------:R-:W-:Y:S01]  /*86e0*/  FFMA.FTZ R50, R75, UR33, -R50 ;  /* 0x000000214b327c23 */ /* 0x000fe20008010832 */
[----:B------:R-:W-:Y:S01]  /*86f0*/  FMUL.FTZ R75, R4, UR33 ;  /* 0x00000021044b7c20 */ /* 0x000fe20008410000 */
[----:B------:R-:W-:Y:S01]  /*8700*/  FMNMX.FTZ R25, R46, R25, !PT ;  /* 0x000000192e197209 */ /* 0x000fe20007810000 */
[----:B------:R-:W-:Y:S01]  /*8710*/  MUFU.EX2 R6, R6 ;  /* 0x0000000600067308 */ /* 0x000fe20000000800 */
[----:B------:R-:W-:-:S02]  /*8720*/  LOP3.LUT P0, RZ, R16, 0x8000000, RZ, 0xc0, !PT ;  /* 0x0800000010ff7812 */ /* 0x000fc4000780c0ff */
        /* <DEDUP_REMOVED lines=33> */
[----:B------:R-:W-:-:S03]  /*8940*/  FSETP.NEU.FTZ.AND P1, PT, R25, -INF , PT ;  /* 0xff8000001900780b */ /* 0x000fc60003f3d000 */
[----:B------:R-:W-:Y:S01]  /*8950*/  MUFU.EX2 R41, R41 ;  /* 0x0000002900297308 */ /* 0x000fe20000000800 */
[----:B------:R-:W-:-:S05]  /*8960*/  FSEL R74, R25, RZ, P1 ;  /* 0x000000ff194a7208 */ /* 0x000fca0000800000 */
[----:B------:R-:W-:Y:S01]  /*8970*/  FADD.FTZ R5, -R74, R5 ;  /* 0x000000054a057221 */ /* 0x000fe20000010100 */
[----:B------:R-:W-:Y:S01]  /*8980*/  FMUL.FTZ R74, R25, UR33 ;  /* 0x00000021194a7c20 */ /* 0x000fe20008410000 */
[----:B------:R-:W-:Y:S02]  /*8990*/  MUFU.EX2 R44, R44 ;  /* 0x0000002c002c7308 */ /* 0x000fe40000000800 */
[----:B------:R-:W-:Y:S02]  /*89a0*/  FMUL.FTZ R5, R5, UR33 ;  /* 0x0000002105057c20 */ /* 0x000fe40008410000 */
[----:B------:R-:W-:-:S04]  /*89b0*/  FSEL R4, R74, RZ, P1 ;  /* 0x000000ff4a047208 */ /* 0x000fc80000800000 */
        /* <DEDUP_REMOVED lines=34> */
[----:B0-----:R-:W-:-:S04]  /*8be0*/  FFMA.FTZ R2, R74, R2, R6 ;  /* 0x000000024a027223 */ /* 0x001fc80000010006 */
[----:B------:R-:W-:-:S03]  /*8bf0*/  FADD.FTZ R2, R7, R2 ;  /* 0x0000000207027221 */ /* 0x000fc60000010000 */
[----:B------:R-:W-:Y:S08]  /*8c00*/  MUFU.EX2 R4, R12 ;  /* 0x0000000c00047308 */ /* 0x000ff00000000800 */
[----:B------:R-:W0:Y:S08]  /*8c10*/  MUFU.EX2 R12, R5 ;  /* 0x00000005000c7308 */ /* 0x000e300000000800 */
[----:B------:R-:W1:Y:S08]  /*8c20*/  MUFU.EX2 R9, R9 ;  /* 0x0000000900097308 */ /* 0x000e700000000800 */
[----:B------:R-:W2:Y:S01]  /*8c30*/  MUFU.EX2 R79, R13 ;  /* 0x0000000d004f7308 */ /* 0x000ea20000000800 */
[----:B0-----:R-:W-:-:S07]  /*8c40*/  FFMA.FTZ R0, R12, R0, R75 ;  /* 0x000000000c007223 */ /* 0x001fce000001004b */
[----:B------:R-:W0:Y:S01]  /*8c50*/  MUFU.EX2 R20, R20 ;  /* 0x0000001400147308 */ /* 0x000e220000000800 */
[----:B-1----:R-:W-:Y:S01]  /*8c60*/  FADD.FTZ R5, R9, R0 ;  /* 0x0000000009057221 */ /* 0x002fe20000010000 */
        /* <DEDUP_REMOVED lines=104> */
.L_x_11119:
[----:B------:R-:W-:Y:S01]  /*92f0*/  ULEA UR6, UR61, UR41, 0x3 ;  /* 0x000000293d067291 */ /* 0x000fe2000f8e183f */
[----:B------:R-:W-:Y:S01]  /*9300*/  F2FP.BF16.F32.PACK_AB R10, R11, R10 ;  /* 0x0000000a0b0a723e */ /* 0x000fe200000010ff */
[----:B------:R-:W-:Y:S01]  /*9310*/  UMOV UR28, UR50 ;  /* 0x00000032001c7c82 */ /* 0x000fe20008000000 */
[----:B------:R-:W-:Y:S01]  /*9320*/  F2FP.BF16.F32.PACK_AB R8, R7, R6 ;  /* 0x000000060708723e */ /* 0x000fe200000010ff */
[----:B------:R-:W-:Y:S01]  /*9330*/  UIADD3 UR6, UR6, 0x2d860, URZ ;  /* 0x0002d86006067890 */ /* 0x000fe2000fffe03f */
[----:B------:R-:W-:Y:S01]  /*9340*/  F2FP.BF16.F32.PACK_AB R9, R9, R75 ;  /* 0x0000004b0909723e */ /* 0x000fe200000010ff */
[----:B------:R-:W-:Y:S01]  /*9350*/  UMOV UR61, UR49 ;  /* 0x00000031003d7c82 */ /* 0x000fe20008000000 */
[----:B------:R-:W-:Y:S01]  /*9360*/  F2FP.BF16.F32.PACK_AB R11, R79, R4 ;  /* 0x000000044f0b723e */ /* 0x000fe200000010ff */
[----:B------:R-:W-:Y:S01]  /*9370*/  UPRMT UR6, UR42, 0x654, UR6 ;  /* 0x000006542a067896 */ /* 0x000fe20008000006 */
        /* <DEDUP_REMOVED lines=21> */
[----:B------:R-:W-:Y:S01]  /*94d0*/  STSM.16.M88.4 [R22], R28 ;  /* 0x0000001c16007844 */ /* 0x000fe20000000200 */
[----:B------:R-:W-:Y:S01]  /*94e0*/  F2FP.BF16.F32.PACK_AB R38, R41, R40 ;  /* 0x000000282926723e */ /* 0x000fe200000010ff */
[-C--:B------:R-:W-:Y:S01]  /*94f0*/  FMUL.FTZ R101, R101, R74.reuse ;  /* 0x0000004a65657220 */ /* 0x080fe20000410000 */
[----:B------:R-:W-:Y:S01]  /*9500*/  F2FP.BF16.F32.PACK_AB R39, R43, R39 ;  /* 0x000000272b27723e */ /* 0x000fe200000010ff */
[----:B------:R-:W-:Y:S01]  /*9510*/  FMUL.FTZ R104, R104, R74 ;  /* 0x0000004a68687220 */ /* 0x000fe20000410000 */
[----:B------:R-:W-:Y:S01]  /*9520*/  F2FP.BF16.F32.PACK_AB R45, R35, R46 ;  /* 0x0000002e232d723e */ /* 0x000fe200000010ff */
[----:B------:R-:W-:Y:S01]  /*9530*/  FMUL.FTZ R105, R105, R74 ;  /* 0x0000004a69697220 */ /* 0x000fe20000410000 */
[----:B------:R-:W-:Y:S01]  /*9540*/  F2FP.BF16.F32.PACK_AB R46, R49, R48 ;  /* 0x00000030312e723e */ /* 0x000fe200000010ff */
[----:B------:R-:W-:Y:S01]  /*9550*/  STSM.16.M88.4 [R19], R36 ;  /* 0x0000002413007844 */ /* 0x000fe20000000200 */
[----:B------:R-:W-:Y:S01]  /*9560*/  F2FP.BF16.F32.PACK_AB R47, R53, R47 ;  /* 0x0000002f352f723e */ /* 0x000fe200000010ff */
[----:B------:R-:W-:Y:S01]  /*9570*/  FMUL.FTZ R108, R108, R74 ;  /* 0x0000004a6c6c7220 */ /* 0x000fe20000410000 */
[----:B------:R-:W-:Y:S01]  /*9580*/  F2FP.BF16.F32.PACK_AB R58, R59, R58 ;  /* 0x0000003a3b3a723e */ /* 0x000fe200000010ff */
[----:B------:R-:W-:Y:S01]  /*9590*/  FMUL.FTZ R109, R109, R74 ;  /* 0x0000004a6d6d7220 */ /* 0x000fe20000410000 */
[----:B------:R-:W-:Y:S01]  /*95a0*/  F2FP.BF16.F32.PACK_AB R56, R55, R54 ;  /* 0x000000363738723e */ /* 0x000fe200000010ff */
[----:B------:R-:W-:Y:S01]  /*95b0*/  STSM.16.M88.4 [R18+0x27800], R44 ;  /* 0x0278002c12007844 */ /* 0x000fe20000000200 */
[----:B------:R-:W-:Y:S01]  /*95c0*/  F2FP.BF16.F32.PACK_AB R57, R57, R34 ;  /* 0x000000223939723e */ /* 0x000fe200000010ff */
[----:B------:R-:W-:Y:S01]  /*95d0*/  FMUL.FTZ R112, R112, R74 ;  /* 0x0000004a70707220 */ /* 0x000fe20000410000 */
[----:B------:R-:W-:Y:S01]  /*95e0*/  F2FP.BF16.F32.PACK_AB R59, R61, R60 ;  /* 0x0000003c3d3b723e */ /* 0x000fe200000010ff */
[----:B------:R-:W-:Y:S01]  /*95f0*/  FMUL.FTZ R113, R113, R74 ;  /* 0x0000004a71717220 */ /* 0x000fe20000410000 */
[----:B0-----:R-:W-:Y:S01]  /*9600*/  F2FP.BF16.F32.PACK_AB R4, R63, R62 ;  /* 0x0000003e3f04723e */ /* 0x001fe200000010ff */
        /* <DEDUP_REMOVED lines=19> */
[-C--:B------:R-:W-:Y:S01]  /*9740*/  FMUL.FTZ R132, R132, R74.reuse ;  /* 0x0000004a84847220 */ /* 0x080fe20000410000 */
[----:B------:R-:W-:Y:S01]  /*9750*/  FMUL.FTZ R133, R133, R74 ;  /* 0x0000004a85857220 */ /* 0x000fe20000410000 */
        /* <DEDUP_REMOVED lines=35> */
[----:B------:R-:W-:-:S07]  /*9990*/  IMAD.MOV.U32 R6, RZ, RZ, R3 ;  /* 0x000000ffff067224 */ /* 0x000fce00078e0003 */
.L_x_11101:
        /* <DEDUP_REMOVED lines=24> */
.L_x_11122:
[----:B------:R-:W-:Y:S02]  /*9b20*/  ULDC UR15, c[0x0][0x9e4] ;  /* 0x00027900000f7ab9 */ /* 0x000fe40000000800 */
[----:B------:R-:W-:-:S11]  /*9b30*/  UISETP.NE.AND UP0, UPT, UR15, 0x1, UPT ;  /* 0x000000010f00788c */ /* 0x000fd6000bf05270 */
[----:B------:R-:W-:Y:S02]  /*9b40*/  @UP0 ULDC.64 UR6, c[0x0][0x9e8] ;  /* 0x00027a0000060ab9 */ /* 0x000fe40000000a00 */
[----:B------:R-:W-:-:S04]  /*9b50*/  UIMAD.WIDE.U32 UR10, UR14, UR6, URZ ;  /* 0x000000060e0a72a5 */ /* 0x000fc8000f8e003f */
[----:B------:R-:W-:-:S12]  /*9b60*/  @UP0 USHF.R.U32.HI UR14, URZ, UR7, UR11 ;  /* 0x000000073f0e0299 */ /* 0x000fd8000801160b */
.L_x_11123:
[----:B------:R-:W-:-:S04]  /*9b70*/  UIMAD UR14, UR14, UR15, URZ ;  /* 0x0000000f0e0e72a4 */ /* 0x000fc8000f8e023f */
[----:B------:R-:W-:-:S04]  /*9b80*/  UISETP.LT.AND UP0, UPT, UR35, UR14, UPT ;  /* 0x0000000e2300728c */ /* 0x000fc8000bf01270 */
[----:B------:R-:W-:-:S12]  /*9b90*/  USEL UR35, UR35, UR14, !UP0 ;  /* 0x0000000e23237287 */ /* 0x000fd8000c000000 */
.L_x_11121:
        /* <DEDUP_REMOVED lines=13> */
[----:B------:R-:W-:Y:S01]  /*9c70*/  ULDC UR34, c[0x0][0x9d8] ;  /* 0x0002760000227ab9 */ /* 0x000fe20000000800 */
[----:B------:R-:W-:-:S05]  /*9c80*/  ULDC UR33, c[0x0][0x988] ;  /* 0x0002620000217ab9 */ /* 0x000fca0000000800 */
.L_x_11135:
[----:B------:R-:W-:Y:S01]  /*9c90*/  ISETP.NE.AND P2, PT, RZ, UR46, PT ;  /* 0x0000002eff007c0c */ /* 0x000fe2000bf45270 */
[----:B------:R-:W-:-:S04]  /*9ca0*/  UISETP.NE.AND UP0, UPT, UR55, 0x1, UPT ;  /* 0x000000013700788c */ /* 0x000fc8000bf05270 */
[----:B------:R-:W-:-:S04]  /*9cb0*/  USEL UR50, URZ, 0x1, UP0 ;  /* 0x000000013f327887 */ /* 0x000fc80008000000 */
[----:B------:R-:W-:-:S04]  /*9cc0*/  ULOP3.LUT UR50, UR28, UR50, URZ, 0x3c, !UPT ;  /* 0x000000321c327292 */ /* 0x000fc8000f8e3c3f */
[----:B------:R-:W-:Y:S08]  /*9cd0*/  @P2 BRA `(.L_x_11125) ;  /* 0x0000000000382947 */ /* 0x000ff00003800000 */
[----:B------:R-:W-:Y:S05]  /*9ce0*/  @!P0 BRA `(.L_x_11126) ;  /* 0x0000000000048947 */ /* 0x000fea0003800000 */
[----:B------:R-:W-:Y:S01]  /*9cf0*/  BPT.TRAP 0x1 ;  /* 0x000000040000795c */ /* 0x000fe20000300000 */
.L_x_11126:
        /* <DEDUP_REMOVED lines=9> */
.L_x_11127:
[----:B-1----:R-:W-:Y:S05]  /*9d90*/  @P1 BRA `(.L_x_11125) ;  /* 0x0000000000081947 */ /* 0x002fea0003800000 */
[----:B------:R-:W1:Y:S02]  /*9da0*/  SYNCS.PHASECHK.TRANS64.TRYWAIT P1, [UR6+0x2d830], R6 ;  /* 0x02d83006ff0075a7 */ /* 0x000e640008020146 */
[----:B-1----:R-:W-:Y:S05]  /*9db0*/  @!P1 BRA `(.L_x_11128) ;  /* 0x000000fc00489947 */ /* 0x002fea0003800000 */
.L_x_11125:
        /* <DEDUP_REMOVED lines=40> */
.L_x_11130:
[----:B------:R-:W-:Y:S01]  /*a040*/  ULEA UR6, UR55, UR41, 0x3 ;  /* 0x0000002937067291 */ /* 0x000fe2000f8e183f */
[----:B------:R-:W-:-:S05]  /*a050*/  IMAD.U32 R6, RZ, RZ, UR28 ;  /* 0x0000001cff067e24 */ /* 0x000fca000f8e00ff */
[----:B------:R-:W-:-:S04]  /*a060*/  SHF.L.U32 R6, R6, 0x1f, RZ ;  /* 0x0000001f06067819 */ /* 0x000fc800000006ff */
[----:B------:R0:W1:Y:S01]  /*a070*/  SYNCS.PHASECHK.TRANS64.TRYWAIT P1, [UR6+0x2d850], R6 ;  /* 0x02d85006ff0075a7 */ /* 0x0000620008020146 */
[----:B------:R-:W-:Y:S05]  /*a080*/  @!P0 BRA `(.L_x_11131) ;  /* 0x0000000000048947 */ /* 0x000fea0003800000 */
[----:B------:R-:W-:Y:S01]  /*a090*/  BPT.TRAP 0x1 ;  /* 0x000000040000795c */ /* 0x000fe20000300000 */
.L_x_11131:
[----:B-1----:R-:W-:Y:S05]  /*a0a0*/  @P1 BRA `(.L_x_11129) ;  /* 0x0000000000081947 */ /* 0x002fea0003800000 */
[----:B------:R-:W1:Y:S02]  /*a0b0*/  SYNCS.PHASECHK.TRANS64.TRYWAIT P1, [UR6+0x2d850], R6 ;  /* 0x02d85006ff0075a7 */ /* 0x000e640008020146 */
[----:B-1----:R-:W-:Y:S05]  /*a0c0*/  @!P1 BRA `(.L_x_11132) ;  /* 0x000000f8009c9947 */ /* 0x002fea0003800000 */
.L_x_11129:
[----:B------:R-:W-:Y:S01]  /*a0d0*/  UIADD3 UR6, UR41, 0x400, URZ ;  /* 0x0000040029067890 */ /* 0x000fe2000fffe03f */
[----:B------:R-:W-:Y:S01]  /*a0e0*/  WARPGROUP.ARRIVE ;  /* 0x00000000000079c5 */ /* 0x000fe20000000000 */
[----:B------:R-:W-:Y:S01]  /*a0f0*/  UMOV UR29, 0x40000040 ;  /* 0x40000040001d7882 */ /* 0x000fe20000000000 */
[----:B------:R-:W-:Y:S01]  /*a100*/  UMOV UR31, 0x80000020 ;  /* 0x80000020001f7882 */ /* 0x000fe20000000000 */
[----:B------:R-:W-:-:S03]  /*a110*/  USHF.R.U32.HI UR6, URZ, 0x4, UR6 ;  /* 0x000000043f067899 */ /* 0x000fc60008011606 */
[----:B------:R-:W1:Y:S01]  /*a120*/  S2R R8, SR_TID.X ;  /* 0x0000000000087919 */ /* 0x000e620000002100 */
        /* <DEDUP_REMOVED lines=64> */
.L_x_11133:
        /* <DEDUP_REMOVED lines=147> */
[----:B0-----:R-:W-:-:S04]  /*ae60*/  FMNMX.FTZ R25, R9, R25, !PT ;  /* 0x0000001909197209 */ /* 0x001fc80007810000 */
[----:B---3--:R-:W-:-:S03]  /*ae70*/  FMNMX.FTZ R25, R12, R25, !PT ;  /* 0x000000190c197209 */ /* 0x008fc60007810000 */
        /* <DEDUP_REMOVED lines=54> */
[----:B0-----:R-:W-:Y:S01]  /*b1e0*/  FMNMX.FTZ R25, R25, R78, !PT ;  /* 0x0000004e19197209 */ /* 0x001fe20007810000 */
[C---:B------:R-:W-:Y:S01]  /*b1f0*/  FADD.FTZ R78, -R24.reuse, R3 ;  /* 0x00000003184e7221 */ /* 0x040fe20000010100 */
[----:B------:R-:W-:-:S03]  /*b200*/  FMUL.FTZ R3, R24, UR33 ;  /* 0x0000002118037c20 */ /* 0x000fc60008410000 */
[----:B------:R-:W-:Y:S01]  /*b210*/  FADD.FTZ R79, -R25, R5 ;  /* 0x00000005194f7221 */ /* 0x000fe20000010100 */
        /* <DEDUP_REMOVED lines=34> */
[----:B------:R-:W-:Y:S01]  /*b440*/  FMUL.FTZ R79, R79, UR33 ;  /* 0x000000214f4f7c20 */ /* 0x000fe20008410000 */
[----:B------:R-:W-:Y:S02]  /*b450*/  MUFU.EX2 R5, R5 ;  /* 0x0000000500057308 */ /* 0x000fe40000000800 */
        /* <DEDUP_REMOVED lines=34> */
[----:B0-----:R-:W-:-:S07]  /*b680*/  FFMA.FTZ R2, R5, R2, R6 ;  /* 0x0000000205027223 */ /* 0x001fce0000010006 */
[----:B------:R-:W0:Y:S08]  /*b690*/  MUFU.EX2 R65, R8 ;  /* 0x0000000800417308 */ /* 0x000e300000000800 */
        /* <DEDUP_REMOVED lines=127> */
.L_x_11134:
        /* <DEDUP_REMOVED lines=18> */
[----:B------:R-:W-:Y:S01]  /*bfb0*/  SYNCS.ARRIVE.TRANS64.RED.A1T0 RZ, [UR6], RZ ;  /* 0x000000ffffff79a7 */ /* 0x000fe20008100406 */
[----:B------:R-:W-:Y:S01]  /*bfc0*/  F2FP.BF16.F32.PACK_AB R30, R31, R30 ;  /* 0x0000001e1f1e723e */ /* 0x000fe200000010ff */
[----:B------:R0:W-:Y:S01]  /*bfd0*/  STSM.16.M88.4 [R18+0x21800], R8 ;  /* 0x0218000812007844 */ /* 0x0001e20000000200 */
[----:B------:R-:W-:Y:S01]  /*bfe0*/  F2FP.BF16.F32.PACK_AB R29, R43, R42 ;  /* 0x0000002a2b1d723e */ /* 0x000fe200000010ff */
[-C--:B------:R-:W-:Y:S01]  /*bff0*/  FMUL.FTZ R96, R96, R5.reuse ;  /* 0x0000000560607220 */ /* 0x080fe20000410000 */
        /* <DEDUP_REMOVED lines=10> */
[----:B------:R-:W-:Y:S01]  /*c0a0*/  F2FP.BF16.F32.PACK_AB R36, R37, R36 ;  /* 0x000000242524723e */ /* 0x000fe200000010ff */
[-C--:B------:R-:W-:Y:S01]  /*c0b0*/  FMUL.FTZ R104, R104, R5.reuse ;  /* 0x0000000568687220 */ /* 0x080fe20000410000 */
[----:B------:R-:W-:Y:S01]  /*c0c0*/  F2FP.BF16.F32.PACK_AB R37, R59, R58 ;  /* 0x0000003a3b25723e */ /* 0x000fe200000010ff */
[----:B------:R1:W-:Y:S01]  /*c0d0*/  STSM.16.M88.4 [R19], R32 ;  /* 0x0000002013007844 */ /* 0x0003e20000000200 */
[----:B------:R-:W-:Y:S01]  /*c0e0*/  F2FP.BF16.F32.PACK_AB R38, R41, R40 ;  /* 0x000000282926723e */ /* 0x000fe200000010ff */
[----:B------:R-:W-:Y:S01]  /*c0f0*/  FMUL.FTZ R105, R105, R5 ;  /* 0x0000000569697220 */ /* 0x000fe20000410000 */
        /* <DEDUP_REMOVED lines=10> */
[----:B0-----:R-:W-:Y:S01]  /*c1a0*/  F2FP.BF16.F32.PACK_AB R8, R53, R78 ;  /* 0x0000004e3508723e */ /* 0x001fe200000010ff */
        /* <DEDUP_REMOVED lines=56> */
[----:B------:R-:W-:-:S07]  /*c530*/  IMAD.MOV.U32 R6, RZ, RZ, R4 ;  /* 0x000000ffff067224 */ /* 0x000fce00078e0004 */
.L_x_11124:
        /* <DEDUP_REMOVED lines=11> */
.L_x_11155:
[----:B------:R-:W-:Y:S01]  /*c5f0*/  ISETP.NE.AND P2, PT, RZ, UR46, PT ;  /* 0x0000002eff007c0c */ /* 0x000fe2000bf45270 */
[----:B------:R-:W-:-:S04]  /*c600*/  UISETP.NE.AND UP0, UPT, UR59, 0x1, UPT ;  /* 0x000000013b00788c */ /* 0x000fc8000bf05270 */
[----:B------:R-:W-:-:S04]  /*c610*/  USEL UR50, URZ, 0x1, UP0 ;  /* 0x000000013f327887 */ /* 0x000fc80008000000 */
[----:B------:R-:W-:-:S04]  /*c620*/  ULOP3.LUT UR50, UR28, UR50, URZ, 0x3c, !UPT ;  /* 0x000000321c327292 */ /* 0x000fc8000f8e3c3f */
[----:B------:R-:W-:Y:S08]  /*c630*/  @P2 BRA `(.L_x_11137) ;  /* 0x0000000000382947 */ /* 0x000ff00003800000 */
[----:B------:R-:W-:Y:S05]  /*c640*/  @!P0 BRA `(.L_x_11138) ;  /* 0x0000000000048947 */ /* 0x000fea0003800000 */
[----:B------:R-:W-:Y:S01]  /*c650*/  BPT.TRAP 0x1 ;  /* 0x000000040000795c */ /* 0x000fe20000300000 */
.L_x_11138:
        /* <DEDUP_REMOVED lines=9> */
.L_x_11139:
[----:B-1----:R-:W-:Y:S05]  /*c6f0*/  @P1 BRA `(.L_x_11137) ;  /* 0x0000000000081947 */ /* 0x002fea0003800000 */
[----:B------:R-:W1:Y:S02]  /*c700*/  SYNCS.PHASECHK.TRANS64.TRYWAIT P1, [UR6+0x2d830], R5 ;  /* 0x02d83005ff0075a7 */ /* 0x000e640008020146 */
[----:B-1----:R-:W-:Y:S05]  /*c710*/  @!P1 BRA `(.L_x_11140) ;  /* 0x000000d400209947 */ /* 0x002fea0003800000 */
.L_x_11137:
[----:B------:R-:W2:Y:S01]  /*c720*/  S2R R7, SR_TID.X ;  /* 0x0000000000077919 */ /* 0x000ea20000002100 */
        /* <DEDUP_REMOVED lines=15> */
[----:B--2---:R-:W-:-:S05]  /*c820*/  SHF.R.U32.HI R7, RZ, 0x7, R7 ;  /* 0x00000007ff077819 */ /* 0x004fca0000011607 */
[----:B01----:R-:W-:-:S05]  /*c830*/  VIADD R5, R7, 0x8 ;  /* 0x0000000807057836 */ /* 0x003fca0000000000 */
        /* <DEDUP_REMOVED lines=22> */
.L_x_11142:
[----:B------:R-:W-:Y:S01]  /*c9a0*/  ULEA UR6, UR59, UR41, 0x3 ;  /* 0x000000293b067291 */ /* 0x000fe2000f8e183f */
[----:B------:R-:W-:-:S05]  /*c9b0*/  IMAD.U32 R5, RZ, RZ, UR28 ;  /* 0x0000001cff057e24 */ /* 0x000fca000f8e00ff */
[----:B------:R-:W-:-:S04]  /*c9c0*/  SHF.L.U32 R5, R5, 0x1f, RZ ;  /* 0x0000001f05057819 */ /* 0x000fc800000006ff */
[----:B------:R0:W1:Y:S01]  /*c9d0*/  SYNCS.PHASECHK.TRANS64.TRYWAIT P1, [UR6+0x2d850], R5 ;  /* 0x02d85005ff0075a7 */ /* 0x0000620008020146 */
[----:B------:R-:W-:Y:S05]  /*c9e0*/  @!P0 BRA `(.L_x_11143) ;  /* 0x0000000000048947 */ /* 0x000fea0003800000 */
[----:B------:R-:W-:Y:S01]  /*c9f0*/  BPT.TRAP 0x1 ;  /* 0x000000040000795c */ /* 0x000fe20000300000 */
.L_x_11143:
[----:B-1----:R-:W-:Y:S05]  /*ca00*/  @P1 BRA `(.L_x_11141) ;  /* 0x0000000000081947 */ /* 0x002fea0003800000 */
[----:B------:R-:W1:Y:S02]  /*ca10*/  SYNCS.PHASECHK.TRANS64.TRYWAIT P1, [UR6+0x2d850], R5 ;  /* 0x02d85005ff0075a7 */ /* 0x000e640008020146 */
[----:B-1----:R-:W-:Y:S05]  /*ca20*/  @!P1 BRA `(.L_x_11144) ;  /* 0x000000d000749947 */ /* 0x002fea0003800000 */
.L_x_11141:
        /* <DEDUP_REMOVED lines=70> */
.L_x_11145:
        /* <DEDUP_REMOVED lines=167> */
.L_x_11148:
[----:B------:R-:W-:-:S05]  /*d900*/  IMAD.U32 R85, RZ, RZ, UR34 ;  /* 0x00000022ff557e24 */ /* 0x000fca000f8e00ff */
[----:B------:R-:W-:-:S13]  /*d910*/  ISETP.NE.AND P1, PT, R85, 0x1, PT ;  /* 0x000000015500780c */ /* 0x000fda0003f25270 */
[----:B------:R-:W1:Y:S02]  /*d920*/  @P1 LDC.64 R50, c[0x0][0x9e8] ;  /* 0x00027a00ff321b82 */ /* 0x000e640000000a00 */
[----:B-1----:R-:W-:-:S05]  /*d930*/  @P1 IMAD.HI.U32 R50, R84, R50, RZ ;  /* 0x0000003254321227 */ /* 0x002fca00078e00ff */
[----:B------:R-:W-:-:S07]  /*d940*/  @P1 SHF.R.U32.HI R84, RZ, R51, R50 ;  /* 0x00000033ff541219 */ /* 0x000fce0000011632 */
.L_x_11149:
[----:B------:R-:W-:Y:S05]  /*d950*/  BSYNC B0 ;  /* 0x0000000000007941 */ /* 0x000fea0003800000 */
.L_x_11147:
[----:B------:R-:W-:-:S04]  /*d960*/  IMAD R84, R84, R85, -R75 ;  /* 0x0000005554547224 */ /* 0x000fc800078e0a4b */
[----:B------:R-:W-:-:S05]  /*d970*/  IMAD.IADD R84, R84, 0x1, -R17 ;  /* 0x0000000154547824 */ /* 0x000fca00078e0a11 */
[----:B------:R-:W-:Y:S02]  /*d980*/  VIMNMX R79, R79, R84, !PT ;  /* 0x000000544f4f7248 */ /* 0x000fe40007fe0100 */
[----:B------:R-:W-:-:S07]  /*d990*/  VIADDMNMX R80, R84, R85, R80, PT ;  /* 0x0000005554507246 */ /* 0x000fce0003800150 */
.L_x_11146:
        /* <DEDUP_REMOVED lines=116> */
.L_x_11152:
[----:B------:R-:W-:-:S05]  /*e0e0*/  IMAD.U32 R79, RZ, RZ, UR34 ;  /* 0x00000022ff4f7e24 */ /* 0x000fca000f8e00ff */
[----:B------:R-:W-:-:S13]  /*e0f0*/  ISETP.NE.AND P2, PT, R79, 0x1, PT ;  /* 0x000000014f00780c */ /* 0x000fda0003f45270 */
[----:B------:R-:W0:Y:S02]  /*e100*/  @P2 LDC.64 R24, c[0x0][0x9e8] ;  /* 0x00027a00ff182b82 */ /* 0x000e240000000a00 */
[----:B0-----:R-:W-:-:S05]  /*e110*/  @P2 IMAD.HI.U32 R24, R50, R24, RZ ;  /* 0x0000001832182227 */ /* 0x001fca00078e00ff */
[----:B------:R-:W-:-:S07]  /*e120*/  @P2 SHF.R.U32.HI R50, RZ, R25, R24 ;  /* 0x00000019ff322219 */ /* 0x000fce0000011618 */
.L_x_11153:
[----:B------:R-:W-:Y:S05]  /*e130*/  BSYNC B0 ;  /* 0x0000000000007941 */ /* 0x000fea0003800000 */
.L_x_11151:
[----:B------:R-:W-:-:S04]  /*e140*/  IMAD R50, R50, R79, -R75 ;  /* 0x0000004f32327224 */ /* 0x000fc800078e0a4b */
[----:B------:R-:W-:-:S05]  /*e150*/  IMAD.IADD R50, R50, 0x1, -R17 ;  /* 0x0000000132327824 */ /* 0x000fca00078e0a11 */
[----:B------:R-:W-:Y:S02]  /*e160*/  VIMNMX R81, R81, R50, !PT ;  /* 0x0000003251517248 */ /* 0x000fe40007fe0100 */
[----:B------:R-:W-:-:S07]  /*e170*/  VIADDMNMX R82, R50, R79, R82, PT ;  /* 0x0000004f32527246 */ /* 0x000fce0003800152 */
.L_x_11150:
        /* <DEDUP_REMOVED lines=147> */
[----:B------:R-:W-:-:S04]  /*eab0*/  ISETP.LT.OR P4, PT, R82, 0x7a, P4 ;  /* 0x0000007a5200780c */ /* 0x000fc80002781670 */
[----:B------:R-:W-:Y:S02]  /*eac0*/  FSEL R78, R78, -INF , !P4 ;  /* 0xff8000004e4e7808 */ /* 0x000fe40006000000 */
[----:B------:R-:W-:Y:S02]  /*ead0*/  @P0 LOP3.LUT R16, R16, 0x4, RZ, 0xfc, !PT ;  /* 0x0000000410100812 */ /* 0x000fe400078efcff */
[----:B------:R-:W-:Y:S02]  /*eae0*/  ISETP.LT.OR P0, PT, R82, 0x6a, P5 ;  /* 0x0000006a5200780c */ /* 0x000fe40002f01670 */
[----:B------:R-:W-:Y:S02]  /*eaf0*/  FSETP.NEU.FTZ.AND P5, PT, R24, -INF , PT ;  /* 0xff8000001800780b */ /* 0x000fe40003fbd000 */
[----:B------:R-:W-:Y:S02]  /*eb00*/  LOP3.LUT R16, R16, 0xefffffff, RZ, 0xc0, !PT ;  /* 0xefffffff10107812 */ /* 0x000fe400078ec0ff */
[----:B------:R-:W-:-:S05]  /*eb10*/  FSEL R25, R24, RZ, P5 ;  /* 0x000000ff18197208 */ /* 0x000fca0002800000 */
[----:B------:R-:W-:Y:S01]  /*eb20*/  FADD.FTZ R3, -R25, R3 ;  /* 0x0000000319037221 */ /* 0x000fe20000010100 */
[----:B------:R-:W-:Y:S01]  /*eb30*/  FMUL.FTZ R25, R24, UR33 ;  /* 0x0000002118197c20 */ /* 0x000fe20008410000 */
[----:B------:R-:W-:Y:S02]  /*eb40*/  @P0 LOP3.LUT R16, R16, 0x10000000, RZ, 0xfc, !PT ;  /* 0x1000000010100812 */ /* 0x000fe400078efcff */
[----:B------:R-:W-:Y:S02]  /*eb50*/  FMUL.FTZ R3, R3, UR33 ;  /* 0x0000002103037c20 */ /* 0x000fe40008410000 */
[----:B------:R-:W-:Y:S02]  /*eb60*/  FSEL R25, R25, RZ, P5 ;  /* 0x000000ff19197208 */ /* 0x000fe40002800000 */
[----:B------:R-:W-:Y:S02]  /*eb70*/  LOP3.LUT R16, R16, 0xdfffffff, RZ, 0xc0, !PT ;  /* 0xdfffffff10107812 */ /* 0x000fe400078ec0ff */
        /* <DEDUP_REMOVED lines=34> */
[----:B------:R-:W0:Y:S01]  /*eda0*/  MUFU.EX2 R5, R5 ;  /* 0x0000000500057308 */ /* 0x000e220000000800 */
[----:B------:R-:W-:-:S02]  /*edb0*/  @P6 LOP3.LUT R16, R16, 0x20000000, RZ, 0xfc, !PT ;  /* 0x2000000010106812 */ /* 0x000fc400078efcff */
[----:B------:R-:W-:Y:S02]  /*edc0*/  FMNMX.FTZ R25, R9, R25, !PT ;  /* 0x0000001909197209 */ /* 0x000fe40007810000 */
[----:B------:R-:W-:Y:S02]  /*edd0*/  LOP3.LUT P6, RZ, R16, 0x100, RZ, 0xc0, !PT ;  /* 0x0000010010ff7812 */ /* 0x000fe400078cc0ff */
[----:B------:R-:W-:Y:S01]  /*ede0*/  FMNMX.FTZ R25, R12, R25, !PT ;  /* 0x000000190c197209 */ /* 0x000fe20007810000 */
[----:B------:R-:W1:Y:S01]  /*edf0*/  MUFU.EX2 R8, R8 ;  /* 0x0000000800087308 */ /* 0x000e620000000800 */
[----:B------:R-:W-:Y:S02]  /*ee00*/  LOP3.LUT P0, RZ, R16, 0x40, RZ, 0xc0, !PT ;  /* 0x0000004010ff7812 */ /* 0x000fe4000780c0ff */
[----:B------:R-:W-:Y:S02]  /*ee10*/  FMNMX.FTZ R25, R13, R25, !PT ;  /* 0x000000190d197209 */ /* 0x000fe40007810000 */
[----:B------:R-:W-:-:S02]  /*ee20*/  FSEL R60, R60, -INF , !P6 ;  /* 0xff8000003c3c7808 */ /* 0x000fc40007000000 */
[----:B------:R-:W-:Y:S01]  /*ee30*/  FMNMX.FTZ R25, R20, R25, !PT ;  /* 0x0000001914197209 */ /* 0x000fe20007810000 */
[----:B------:R-:W-:Y:S01]  /*ee40*/  MUFU.EX2 R10, R10 ;  /* 0x0000000a000a7308 */ /* 0x000fe20000000800 */
[----:B------:R-:W-:Y:S01]  /*ee50*/  LOP3.LUT P5, RZ, R16, 0x10, RZ, 0xc0, !PT ;  /* 0x0000001010ff7812 */ /* 0x000fe200078ac0ff */
[----:B0-----:R-:W-:Y:S01]  /*ee60*/  FFMA.FTZ R2, R3, R2, R5 ;  /* 0x0000000203027223 */ /* 0x001fe20000010005 */
[----:B------:R-:W-:Y:S02]  /*ee70*/  FMNMX.FTZ R25, R21, R25, !PT ;  /* 0x0000001915197209 */ /* 0x000fe40007810000 */
[----:B------:R-:W-:Y:S02]  /*ee80*/  FSEL R63, R63, -INF , !P0 ;  /* 0xff8000003f3f7808 */ /* 0x000fe40004000000 */
[----:B------:R-:W-:Y:S01]  /*ee90*/  FMNMX.FTZ R25, R26, R25, !PT ;  /* 0x000000191a197209 */ /* 0x000fe20007810000 */
[----:B------:R-:W-:Y:S01]  /*eea0*/  MUFU.EX2 R11, R11 ;  /* 0x0000000b000b7308 */ /* 0x000fe20000000800 */
[----:B------:R-:W-:Y:S01]  /*eeb0*/  FSEL R65, R65, -INF , !P5 ;  /* 0xff80000041417808 */ /* 0x000fe20006800000 */
[----:B-1----:R-:W-:Y:S01]  /*eec0*/  FADD.FTZ R2, R8, R2 ;  /* 0x0000000208027221 */ /* 0x002fe20000010000 */
[----:B------:R-:W-:-:S02]  /*eed0*/  FMNMX.FTZ R25, R27, R25, !PT ;  /* 0x000000191b197209 */ /* 0x000fc40007810000 */
[----:B------:R-:W-:Y:S02]  /*eee0*/  LOP3.LUT P5, RZ, R16, 0x4, RZ, 0xc0, !PT ;  /* 0x0000000410ff7812 */ /* 0x000fe400078ac0ff */
[----:B------:R-:W-:Y:S01]  /*eef0*/  FMNMX.FTZ R25, R30, R25, !PT ;  /* 0x000000191e197209 */ /* 0x000fe20007810000 */
[----:B------:R-:W-:Y:S01]  /*ef00*/  MUFU.EX2 R14, R14 ;  /* 0x0000000e000e7308 */ /* 0x000fe20000000800 */
[----:B------:R-:W-:Y:S02]  /*ef10*/  LOP3.LUT P0, RZ, R16, 0x10000000, RZ, 0xc0, !PT ;  /* 0x1000000010ff7812 */ /* 0x000fe4000780c0ff */
[----:B------:R-:W-:Y:S02]  /*ef20*/  FMNMX.FTZ R25, R31, R25, !PT ;  /* 0x000000191f197209 */ /* 0x000fe40007810000 */
[----:B------:R-:W-:Y:S02]  /*ef30*/  FSEL R67, R67, -INF , !P5 ;  /* 0xff80000043437808 */ /* 0x000fe40006800000 */
[----:B------:R-:W-:Y:S01]  /*ef40*/  FMNMX.FTZ R25, R34, R25, !PT ;  /* 0x0000001922197209 */ /* 0x000fe20007810000 */
[----:B------:R-:W-:Y:S01]  /*ef50*/  MUFU.EX2 R15, R15 ;  /* 0x0000000f000f7308 */ /* 0x000fe20000000800 */
[----:B------:R-:W-:-:S02]  /*ef60*/  LOP3.LUT P6, RZ, R16, 0x20000000, RZ, 0xc0, !PT ;  /* 0x2000000010ff7812 */ /* 0x000fc400078cc0ff */
[----:B------:R-:W-:Y:S02]  /*ef70*/  FMNMX.FTZ R25, R35, R25, !PT ;  /* 0x0000001923197209 */ /* 0x000fe40007810000 */
[----:B------:R-:W-:Y:S02]  /*ef80*/  FSEL R69, R69, -INF , !P0 ;  /* 0xff80000045457808 */ /* 0x000fe40004000000 */
[----:B------:R-:W-:Y:S01]  /*ef90*/  FMNMX.FTZ R25, R38, R25, !PT ;  /* 0x0000001926197209 */ /* 0x000fe20007810000 */
[----:B------:R-:W-:Y:S01]  /*efa0*/  MUFU.EX2 R51, R51 ;  /* 0x0000003300337308 */ /* 0x000fe20000000800 */
[----:B------:R-:W-:Y:S02]  /*efb0*/  FSEL R71, R71, -INF , !P6 ;  /* 0xff80000047477808 */ /* 0x000fe40007000000 */
[----:B------:R-:W-:Y:S02]  /*efc0*/  FMNMX.FTZ R25, R39, R25, !PT ;  /* 0x0000001927197209 */ /* 0x000fe40007810000 */
[----:B------:R-:W-:-:S02]  /*efd0*/  LOP3.LUT P0, RZ, R16, 0x8000000, RZ, 0xc0, !PT ;  /* 0x0800000010ff7812 */ /* 0x000fc4000780c0ff */
        /* <DEDUP_REMOVED lines=83> */
[----:B------:R-:W-:-:S03]  /*f510*/  FFMA.FTZ R50, R78, UR33, -R50 ;  /* 0x000000214e327c23 */ /* 0x000fc60008010832 */
[----:B------:R-:W3:Y:S08]  /*f520*/  MUFU.EX2 R13, R20 ;  /* 0x00000014000d7308 */ /* 0x000ef00000000800 */
[----:B------:R-:W-:Y:S08]  /*f530*/  MUFU.EX2 R20, R31 ;  /* 0x0000001f00147308 */ /* 0x000ff00000000800 */
[----:B------:R-:W4:Y:S08]  /*f540*/  MUFU.EX2 R21, R21 ;  /* 0x0000001500157308 */ /* 0x000f300000000800 */
[----:B------:R1:W-:Y:S08]  /*f550*/  MUFU.EX2 R31, R34 ;  /* 0x00000022001f7308 */ /* 0x0003f00000000800 */
[----:B------:R-:W5:Y:S01]  /*f560*/  MUFU.EX2 R26, R26 ;  /* 0x0000001a001a7308 */ /* 0x000f620000000800 */
[----:B-1----:R-:W-:Y:S01]  /*f570*/  FADD.FTZ R34, R9, R0 ;  /* 0x0000000009227221 */ /* 0x002fe20000010000 */
[----:B------:R-:W-:-:S03]  /*f580*/  FADD.FTZ R0, R10, R2 ;  /* 0x000000020a007221 */ /* 0x000fc60000010000 */
[----:B--2---:R-:W-:Y:S01]  /*f590*/  FADD.FTZ R2, R12, R34 ;  /* 0x000000220c027221 */ /* 0x004fe20000010000 */
[----:B------:R-:W-:Y:S02]  /*f5a0*/  FADD.FTZ R0, R11, R0 ;  /* 0x000000000b007221 */ /* 0x000fe40000010000 */
[----:B------:R-:W1:Y:S01]  /*f5b0*/  MUFU.EX2 R27, R27 ;  /* 0x0000001b001b7308 */ /* 0x000e620000000800 */
[----:B0-----:R-:W-:Y:S01]  /*f5c0*/  FADD.FTZ R2, R75, R2 ;  /* 0x000000024b027221 */ /* 0x001fe20000010000 */
[----:B------:R-:W-:-:S03]  /*f5d0*/  FADD.FTZ R0, R14, R0 ;  /* 0x000000000e007221 */ /* 0x000fc60000010000 */
[----:B---3--:R-:W-:Y:S01]  /*f5e0*/  FADD.FTZ R2, R13, R2 ;  /* 0x000000020d027221 */ /* 0x008fe20000010000 */
[----:B------:R-:W-:Y:S02]  /*f5f0*/  FADD.FTZ R0, R15, R0 ;  /* 0x000000000f007221 */ /* 0x000fe40000010000 */
[----:B------:R-:W0:Y:S01]  /*f600*/  MUFU.EX2 R30, R30 ;  /* 0x0000001e001e7308 */ /* 0x000e220000000800 */
[----:B----4-:R-:W-:Y:S01]  /*f610*/  FADD.FTZ R2, R21, R2 ;  /* 0x0000000215027221 */ /* 0x010fe20000010000 */
[----:B------:R-:W-:-:S03]  /*f620*/  FADD.FTZ R0, R51, R0 ;  /* 0x0000000033007221 */ /* 0x000fc60000010000 */
[----:B-----5:R-:W-:Y:S01]  /*f630*/  FADD.FTZ R2, R26, R2 ;  /* 0x000000021a027221 */ /* 0x020fe20000010000 */
[----:B------:R-:W-:Y:S02]  /*f640*/  FADD.FTZ R0, R83, R0 ;  /* 0x0000000053007221 */ /* 0x000fe40000010000 */
[----:B------:R-:W2:Y:S01]  /*f650*/  MUFU.EX2 R79, R35 ;  /* 0x00000023004f7308 */ /* 0x000ea20000000800 */
[----:B-1----:R-:W-:Y:S01]  /*f660*/  FADD.FTZ R2, R27, R2 ;  /* 0x000000021b027221 */ /* 0x002fe20000010000 */
[----:B------:R-:W-:-:S04]  /*f670*/  FADD.FTZ R0, R28, R0 ;  /* 0x000000001c007221 */ /* 0x000fc80000010000 */
[----:B------:R-:W-:Y:S02]  /*f680*/  FADD.FTZ R0, R29, R0 ;  /* 0x000000001d007221 */ /* 0x000fe40000010000 */
[----:B------:R-:W1:Y:S01]  /*f690*/  MUFU.EX2 R38, R38 ;  /* 0x0000002600267308 */ /* 0x000e620000000800 */
[----:B0-----:R-:W-:Y:S01]  /*f6a0*/  FADD.FTZ R2, R30, R2 ;  /* 0x000000021e027221 */ /* 0x001fe20000010000 */
[----:B------:R-:W-:-:S03]  /*f6b0*/  FADD.FTZ R0, R32, R0 ;  /* 0x0000000020007221 */ /* 0x000fc60000010000 */
[----:B------:R-:W-:Y:S01]  /*f6c0*/  FADD.FTZ R2, R20, R2 ;  /* 0x0000000214027221 */ /* 0x000fe20000010000 */
[----:B------:R-:W-:Y:S02]  /*f6d0*/  FADD.FTZ R0, R33, R0 ;  /* 0x0000000021007221 */ /* 0x000fe40000010000 */
[----:B------:R-:W0:Y:S01]  /*f6e0*/  MUFU.EX2 R78, R39 ;  /* 0x00000027004e7308 */ /* 0x000e220000000800 */
[----:B------:R-:W-:Y:S01]  /*f6f0*/  FADD.FTZ R2, R31, R2 ;  /* 0x000000021f027221 */ /* 0x000fe20000010000 */
[----:B------:R-:W-:-:S03]  /*f700*/  FADD.FTZ R0, R36, R0 ;  /* 0x0000000024007221 */ /* 0x000fc60000010000 */
[----:B--2---:R-:W-:Y:S01]  /*f710*/  FADD.FTZ R2, R79, R2 ;  /* 0x000000024f027221 */ /* 0x004fe20000010000 */
        /* <DEDUP_REMOVED lines=23> */
[----:B------:R-:W-:-:S06]  /*f890*/  FADD.FTZ R0, R62, R0 ;  /* 0x000000003e007221 */ /* 0x000fcc0000010000 */
        /* <DEDUP_REMOVED lines=42> */
.L_x_11154:
        /* <DEDUP_REMOVED lines=54> */
[----:B------:R-:W-:Y:S01]  /*fea0*/  FMUL.FTZ R117, R117, R3 ;  /* 0x0000000375757220 */ /* 0x000fe20000410000 */
        /* <DEDUP_REMOVED lines=51> */
.L_x_11136:
[----:B------:R-:W-:Y:S06]  /*101e0*/  BAR.ARV 0x8, 0x200 ;  /* 0x0208000000007b1d */ /* 0x000fec0000002000 */
[----:B------:R-:W-:Y:S05]  /*101f0*/  @!P0 BRA `(.L_x_11156) ;  /* 0x0000000000048947 */ /* 0x000fea0003800000 */
[----:B------:R-:W-:Y:S01]  /*10200*/  BPT.TRAP 0x1 ;  /* 0x000000040000795c */ /* 0x000fe20000300000 */
.L_x_11156:
[----:B------:R-:W-:Y:S01]  /*10210*/  ULEA UR8, UR49, UR41, 0x3 ;  /* 0x0000002931087291 */ /* 0x000fe2000f8e183f */
[----:B------:R-:W-:-:S05]  /*10220*/  IMAD.U32 R3, RZ, RZ, UR50 ;  /* 0x00000032ff037e24 */ /* 0x000fca000f8e00ff */
[----:B------:R-:W-:-:S04]  /*10230*/  SHF.L.U32 R3, R3, 0x1f, RZ ;  /* 0x0000001f03037819 */ /* 0x000fc800000006ff */
[----:B------:R0:W1:Y:S01]  /*10240*/  SYNCS.PHASECHK.TRANS64.TRYWAIT P1, [UR8+0x2d850], R3 ;  /* 0x02d85003ff0075a7 */ /* 0x0000620008020148 */
[----:B------:R-:W-:Y:S05]  /*10250*/  @!P0 BRA `(.L_x_11157) ;  /* 0x0000000000048947 */ /* 0x000fea0003800000 */
[----:B------:R-:W-:Y:S01]  /*10260*/  BPT.TRAP 0x1 ;  /* 0x000000040000795c */ /* 0x000fe20000300000 */
.L_x_11157:
[----:B-1----:R-:W-:Y:S05]  /*10270*/  @P1 BRA `(.L_x_11158) ;  /* 0x0000000000081947 */ /* 0x002fea0003800000 */
[----:B------:R-:W1:Y:S02]  /*10280*/  SYNCS.PHASECHK.TRANS64.TRYWAIT P1, [UR8+0x2d850], R3 ;  /* 0x02d85003ff0075a7 */ /* 0x000e640008020148 */
[----:B-1----:R-:W-:Y:S05]  /*10290*/  @!P1 BRA `(.L_x_11159) ;  /* 0x0000009800709947 */ /* 0x002fea0003800000 */
.L_x_11158:
[----:B------:R-:W-:Y:S01]  /*102a0*/  UIADD3 UR41, UR41, 0x400, URZ ;  /* 0x0000040029297890 */ /* 0x000fe2000fffe03f */
[----:B------:R-:W-:Y:S01]  /*102b0*/  WARPGROUP.ARRIVE ;  /* 0x00000000000079c5 */ /* 0x000fe20000000000 */
[----:B------:R-:W-:Y:S01]  /*102c0*/  ULOP3.LUT UR45, UR45, 0x10000, URZ, 0xfc, !UPT ;  /* 0x000100002d2d7892 */ /* 0x000fe2000f8efc3f */
[----:B01----:R-:W0:Y:S01]  /*102d0*/  SHFL.BFLY PT, R3, R2, 0x2, 0x1f ;  /* 0x0c401f0002037f89 */ /* 0x003e2200000e0000 */
[----:B------:R-:W-:Y:S01]  /*102e0*/  USHF.R.U32.HI UR41, URZ, 0x4, UR41 ;  /* 0x000000043f297899 */ /* 0x000fe20008011629 */
[----:B------:R-:W-:Y:S01]  /*102f0*/  IMAD.MOV.U32 R7, RZ, RZ, RZ ;  /* 0x000000ffff077224 */ /* 0x000fe200078e00ff */
        /* <DEDUP_REMOVED lines=12> */
[----:B------:R-:W-:Y:S01]  /*103c0*/  IMAD.MOV.U32 R2, RZ, RZ, -0x800000 ;  /* 0xff800000ff027424 */ /* 0x000fe200078e00ff */
[----:B------:R-:W-:Y:S01]  /*103d0*/  UMOV UR5, 0x40000040 ;  /* 0x4000004000057882 */ /* 0x000fe20000000000 */
[----:B------:R-:W-:Y:S01]  /*103e0*/  UMOV UR7, 0x80000020 ;  /* 0x8000002000077882 */ /* 0x000fe20000000000 */
[----:B------:R-:W0:Y:S01]  /*103f0*/  SHFL.BFLY PT, R4, R3, 0x1, 0x1f ;  /* 0x0c201f0003047f89 */ /* 0x000e2200000e0000 */
[----:B-1----:R-:W-:Y:S01]  /*10400*/  FADD.FTZ R5, R5, R0 ;  /* 0x0000000005057221 */ /* 0x002fe20000010000 */
[----:B------:R-:W-:-:S04]  /*10410*/  IMAD.MOV.U32 R0, RZ, RZ, -0x800000 ;  /* 0xff800000ff007424 */ /* 0x000fc800078e00ff */
[----:B------:R-:W1:Y:S01]  /*10420*/  SHFL.BFLY PT, R6, R5, 0x1, 0x1f ;  /* 0x0c201f0005067f89 */ /* 0x000e6200000e0000 */
[----:B0-----:R-:W-:Y:S01]  /*10430*/  FADD.FTZ R9, R3, R4 ;  /* 0x0000000403097221 */ /* 0x001fe20000010000 */
[----:B------:R-:W-:Y:S02]  /*10440*/  IMAD.MOV.U32 R4, RZ, RZ, RZ ;  /* 0x000000ffff047224 */ /* 0x000fe400078e00ff */
[----:B------:R-:W-:Y:S02]  /*10450*/  IMAD.U32 R3, RZ, RZ, UR33 ;  /* 0x00000021ff037e24 */ /* 0x000fe4000f8e00ff */
[----:B------:R-:W-:Y:S01]  /*10460*/  FSETP.NE.FTZ.AND P1, PT, R9, RZ, PT ;  /* 0x000000ff0900720b */ /* 0x000fe20003f35000 */
[----:B-1----:R-:W-:Y:S01]  /*10470*/  FADD.FTZ R10, R5, R6 ;  /* 0x00000006050a7221 */ /* 0x002fe20000010000 */
[----:B------:R-:W-:-:S04]  /*10480*/  IMAD.U32 R5, RZ, RZ, UR33 ;  /* 0x00000021ff057e24 */ /* 0x000fc8000f8e00ff */
[----:B------:R-:W-:-:S07]  /*10490*/  FSETP.NE.FTZ.AND P2, PT, R10, RZ, PT ;  /* 0x000000ff0a00720b */ /* 0x000fce0003f55000 */
[----:B------:R-:W0:Y:S01]  /*104a0*/  @P1 MUFU.LG2 R6, R9 ;  /* 0x0000000900061308 */ /* 0x000e220000000c00 */
[----:B------:R-:W-:-:S05]  /*104b0*/  @P1 FMUL.FTZ R3, R3, 0.69314718246459960938 ;  /* 0x3f31721803031820 */ /* 0x000fca0000410000 */
[----:B------:R-:W-:Y:S02]  /*104c0*/  @P2 FMUL.FTZ R5, R5, 0.69314718246459960938 ;  /* 0x3f31721805052820 */ /* 0x000fe40000410000 */
        /* <DEDUP_REMOVED lines=55> */
.L_x_11160:
        /* <DEDUP_REMOVED lines=10> */
[----:B------:R-:W-:Y:S01]  /*108e0*/  USEL UR4, URZ, 0x1, UP0 ;  /* 0x000000013f047887 */ /* 0x000fe20008000000 */
        /* <DEDUP_REMOVED lines=47> */
.L_x_11082:
        /* <DEDUP_REMOVED lines=13> */
[----:B------:R-:W-:-:S07]  /*10cb0*/  ULDC.64 UR10, c[0x0][0xc00] ;  /* 0x00030000000a7ab9 */ /* 0x000fce0000000a00 */
[----:B------:R-:W1:Y:S01]  /*10cc0*/  LDC R36, c[0x0][0xbe8] ;  /* 0x0002fa00ff247b82 */ /* 0x000e620000000800 */
[----:B------:R-:W-:Y:S01]  /*10cd0*/  UMOV UR8, UR41 ;  /* 0x0000002900087c82 */ /* 0x000fe20008000000 */
[----:B0-----:R-:W-:Y:S01]  /*10ce0*/  UMOV UR9, UR4 ;  /* 0x0000000400097c82 */ /* 0x001fe20008000000 */
[----:B------:R-:W-:Y:S02]  /*10cf0*/  IMAD.U32 R28, RZ, RZ, UR8 ;  /* 0x00000008ff1c7e24 */ /* 0x000fe4000f8e00ff */
[----:B------:R-:W-:Y:S01]  /*10d00*/  IMAD.U32 R29, RZ, RZ, UR9 ;  /* 0x00000009ff1d7e24 */ /* 0x000fe2000f8e00ff */
[----:B------:R-:W-:Y:S02]  /*10d10*/  ULDC.64 UR8, c[0x0][0xc00] ;  /* 0x0003000000087ab9 */ /* 0x000fe40000000a00 */
[----:B------:R-:W-:Y:S01]  /*10d20*/  UIMAD.WIDE UR8, UR43, 0x4, UR8 ;  /* 0x000000042b0878a5 */ /* 0x000fe2000f8e0208 */
[----:B------:R-:W-:Y:S01]  /*10d30*/  BAR.SYNC.DEFER_BLOCKING 0x1, 0x180 ;  /* 0x0046000000007b1d */ /* 0x000fe20000010000 */
[----:B--2---:R-:W-:-:S03]  /*10d40*/  IMAD.WIDE R4, R3, 0x2, R28 ;  /* 0x0000000203047825 */ /* 0x004fc600078e021c */
[C---:B------:R-:W-:Y:S02]  /*10d50*/  LOP3.LUT R3, R4.reuse, 0x180, RZ, 0xc0, !PT ;  /* 0x0000018004037812 */ /* 0x040fe400078ec0ff */
[----:B------:R-:W-:Y:S02]  /*10d60*/  IADD3 R8, P4, R4, 0x20, RZ ;  /* 0x0000002004087810 */ /* 0x000fe40007f9e0ff */
[----:B------:R-:W-:Y:S02]  /*10d70*/  SHF.R.U64 R3, R3, 0x3, RZ ;  /* 0x0000000303037819 */ /* 0x000fe400000012ff */
[----:B------:R-:W-:Y:S01]  /*10d80*/  LOP3.LUT R6, R8, 0x180, RZ, 0xc0, !PT ;  /* 0x0000018008067812 */ /* 0x000fe200078ec0ff */
[----:B------:R-:W-:Y:S01]  /*10d90*/  IMAD.X R25, RZ, RZ, R5, P4 ;  /* 0x000000ffff197224 */ /* 0x000fe200020e0605 */
[C---:B------:R-:W-:Y:S02]  /*10da0*/  IADD3 R27, P3, R4.reuse, 0x3000, RZ ;  /* 0x00003000041b7810 */ /* 0x040fe40007f7e0ff */
[----:B------:R-:W-:-:S02]  /*10db0*/  IADD3 R10, P2, R4, 0x3020, RZ ;  /* 0x00003020040a7810 */ /* 0x000fc40007f5e0ff */
[C---:B------:R-:W-:Y:S01]  /*10dc0*/  IADD3 R31, P1, R4.reuse, 0x6000, RZ ;  /* 0x00006000041f7810 */ /* 0x040fe20007f3e0ff */
[--C-:B------:R-:W-:Y:S01]  /*10dd0*/  IMAD.X R15, RZ, RZ, R5.reuse, P3 ;  /* 0x000000ffff0f7224 */ /* 0x100fe200018e0605 */
[----:B------:R-:W-:Y:S01]  /*10de0*/  IADD3 R30, P0, R4, 0x6020, RZ ;  /* 0x00006020041e7810 */ /* 0x000fe20007f1e0ff */
[--C-:B------:R-:W-:Y:S01]  /*10df0*/  IMAD.X R13, RZ, RZ, R5.reuse, P2 ;  /* 0x000000ffff0d7224 */ /* 0x100fe200010e0605 */
[----:B------:R-:W-:Y:S01]  /*10e00*/  LOP3.LUT R4, R3, R4, RZ, 0x3c, !PT ;  /* 0x0000000403047212 */ /* 0x000fe200078e3cff */
[--C-:B------:R-:W-:Y:S01]  /*10e10*/  IMAD.X R9, RZ, RZ, R5.reuse, P1 ;  /* 0x000000ffff097224 */ /* 0x100fe200008e0605 */
[----:B------:R-:W-:Y:S01]  /*10e20*/  SHF.R.U64 R3, R6, 0x3, RZ ;  /* 0x0000000306037819 */ /* 0x000fe200000012ff */
[----:B------:R-:W-:Y:S01]  /*10e30*/  IMAD.X R11, RZ, RZ, R5, P0 ;  /* 0x000000ffff0b7224 */ /* 0x000fe200000e0605 */
[----:B------:R-:W-:Y:S02]  /*10e40*/  LOP3.LUT R7, R27, 0x180, RZ, 0xc0, !PT ;  /* 0x000001801b077812 */ /* 0x000fe400078ec0ff */
[----:B------:R-:W-:-:S02]  /*10e50*/  LOP3.LUT R24, R3, R8, RZ, 0x3c, !PT ;  /* 0x0000000803187212 */ /* 0x000fc400078e3cff */
[----:B------:R-:W-:Y:S02]  /*10e60*/  SHF.R.U64 R6, R7, 0x3, RZ ;  /* 0x0000000307067819 */ /* 0x000fe400000012ff */
[----:B------:R-:W-:Y:S02]  /*10e70*/  LOP3.LUT R3, R10, 0x180, RZ, 0xc0, !PT ;  /* 0x000001800a037812 */ /* 0x000fe400078ec0ff */
[----:B------:R-:W-:Y:S02]  /*10e80*/  LOP3.LUT R14, R6, R27, RZ, 0x3c, !PT ;  /* 0x0000001b060e7212 */ /* 0x000fe400078e3cff */
[----:B------:R-:W-:Y:S02]  /*10e90*/  SHF.R.U64 R3, R3, 0x3, RZ ;  /* 0x0000000303037819 */ /* 0x000fe400000012ff */
[----:B------:R-:W-:Y:S02]  /*10ea0*/  LOP3.LUT R8, R31, 0x180, RZ, 0xc0, !PT ;  /* 0x000001801f087812 */ /* 0x000fe400078ec0ff */
[----:B------:R-:W-:-:S02]  /*10eb0*/  LOP3.LUT R27, R30, 0x180, RZ, 0xc0, !PT ;  /* 0x000001801e1b7812 */ /* 0x000fc400078ec0ff */
[----:B------:R-:W-:Y:S02]  /*10ec0*/  LOP3.LUT R12, R3, R10, RZ, 0x3c, !PT ;  /* 0x0000000a030c7212 */ /* 0x000fe400078e3cff */
[----:B------:R-:W-:Y:S02]  /*10ed0*/  SHF.R.U64 R8, R8, 0x3, RZ ;  /* 0x0000000308087819 */ /* 0x000fe400000012ff */
[----:B------:R-:W-:Y:S02]  /*10ee0*/  SHF.R.U64 R27, R27, 0x3, RZ ;  /* 0x000000031b1b7819 */ /* 0x000fe400000012ff */
[----:B------:R-:W-:Y:S02]  /*10ef0*/  MOV R26, R4 ;  /* 0x00000004001a7202 */ /* 0x000fe40000000f00 */
[----:B------:R-:W-:Y:S02]  /*10f00*/  F2FP.BF16.F32.PACK_AB R4, R21, R20 ;  /* 0x000000141504723e */ /* 0x000fe400000010ff */
[----:B------:R-:W-:-:S02]  /*10f10*/  F2FP.BF16.F32.PACK_AB R5, R91, R90 ;  /* 0x0000005a5b05723e */ /* 0x000fc400000010ff */
[----:B------:R-:W-:Y:S02]  /*10f20*/  F2FP.BF16.F32.PACK_AB R6, R93, R92 ;  /* 0x0000005c5d06723e */ /* 0x000fe400000010ff */
[----:B------:R-:W-:Y:S02]  /*10f30*/  F2FP.BF16.F32.PACK_AB R7, R95, R94 ;  /* 0x0000005e5f07723e */ /* 0x000fe400000010ff */
[----:B------:R-:W-:Y:S02]  /*10f40*/  MOV R35, R14 ;  /* 0x0000000e00237202 */ /* 0x000fe40000000f00 */
[----:B------:R-:W-:Y:S01]  /*10f50*/  MOV R34, R12 ;  /* 0x0000000c00227202 */ /* 0x000fe20000000f00 */
[----:B------:R0:W-:Y:S01]  /*10f60*/  STSM.16.M88.4 [R26], R4 ;  /* 0x000000041a007844 */ /* 0x0001e20000000200 */
[----:B------:R-:W-:Y:S01]  /*10f70*/  LOP3.LUT R8, R8, R31, RZ, 0x3c, !PT ;  /* 0x0000001f08087212 */ /* 0x000fe200078e3cff */
[----:B------:R-:W-:Y:S01]  /*10f80*/  IMAD.U32 R31, RZ, RZ, UR9 ;  /* 0x00000009ff1f7e24 */ /* 0x000fe2000f8e00ff */
[----:B------:R-:W-:Y:S01]  /*10f90*/  LOP3.LUT R10, R27, R30, RZ, 0x3c, !PT ;  /* 0x0000001e1b0a7212 */ /* 0x000fe200078e3cff */
[----:B------:R-:W-:Y:S01]  /*10fa0*/  IMAD.U32 R30, RZ, RZ, UR8 ;  /* 0x00000008ff1e7e24 */ /* 0x000fe2000f8e00ff */
[----:B------:R-:W-:Y:S01]  /*10fb0*/  MOV R24, R24 ;  /* 0x0000001800187202 */ /* 0x000fe20000000f00 */
[----:B------:R-:W-:Y:S01]  /*10fc0*/  ULDC.64 UR8, c[0x0][0xc08] ;  /* 0x0003020000087ab9 */ /* 0x000fe20000000a00 */
[----:B------:R-:W-:-:S02]  /*10fd0*/  F2FP.BF16.F32.PACK_AB R12, R97, R96 ;  /* 0x00000060610c723e */ /* 0x000fc400000010ff */
[----:B------:R-:W-:Y:S02]  /*10fe0*/  F2FP.BF16.F32.PACK_AB R13, R99, R98 ;  /* 0x00000062630d723e */ /* 0x000fe400000010ff */
[----:B------:R-:W-:Y:S02]  /*10ff0*/  F2FP.BF16.F32.PACK_AB R14, R101, R100 ;  /* 0x00000064650e723e */ /* 0x000fe400000010ff */
[----:B------:R-:W-:Y:S02]  /*11000*/  F2FP.BF16.F32.PACK_AB R15, R103, R102 ;  /* 0x00000066670f723e */ /* 0x000fe400000010ff */
[----:B------:R-:W-:Y:S02]  /*11010*/  MOV R3, R8 ;  /* 0x0000000800037202 */ /* 0x000fe40000000f00 */
[----:B------:R-:W-:Y:S01]  /*11020*/  MOV R33, R10 ;  /* 0x0000000a00217202 */ /* 0x000fe20000000f00 */
[----:B------:R2:W-:Y:S01]  /*11030*/  STSM.16.M88.4 [R24], R12 ;  /* 0x0000000c18007844 */ /* 0x0005e20000000200 */
[----:B0-----:R-:W-:-:S02]  /*11040*/  F2FP.BF16.F32.PACK_AB R4, R105, R104 ;  /* 0x000000686904723e */ /* 0x001fc400000010ff */
        /* <DEDUP_REMOVED lines=18> */
[----:B------:R-:W-:-:S03]  /*11170*/  ISETP.NE.U32.AND P0, PT, RZ, UR10, PT ;  /* 0x0000000aff007c0c */ /* 0x000fc6000bf05070 */
[----:B------:R2:W-:Y:S01]  /*11180*/  STSM.16.M88.4 [R33], R24 ;  /* 0x0000001821007844 */ /* 0x0005e20000000200 */
[----:B------:R-:W-:Y:S01]  /*11190*/  BAR.SYNC.DEFER_BLOCKING 0x1, 0x180 ;  /* 0x0046000000007b1d */ /* 0x000fe20000010000 */
[----:B------:R-:W-:-:S13]  /*111a0*/  ISETP.NE.AND.EX P0, PT, RZ, UR11, PT, P0 ;  /* 0x0000000bff007c0c */ /* 0x000fda000bf05300 */
[----:B------:R-:W3:Y:S01]  /*111b0*/  @P0 LDG.E R32, desc[UR56][R30.64] ;  /* 0x000000381e200981 */ /* 0x000ee2000c1e1900 */
[----:B------:R-:W-:Y:S01]  /*111c0*/  UISETP.NE.U32.AND UP0, UPT, UR8, URZ, UPT ;  /* 0x0000003f0800728c */ /* 0x000fe2000bf05070 */
[----:B-1----:R-:W-:Y:S01]  /*111d0*/  ISETP.NE.AND P1, PT, R36, 0x1, PT ;  /* 0x000000012400780c */ /* 0x002fe20003f25270 */
[----:B------:R-:W-:Y:S02]  /*111e0*/  ULDC UR4, c[0x0][0xa88] ;  /* 0x0002a20000047ab9 */ /* 0x000fe40000000800 */
[----:B------:R-:W-:Y:S01]  /*111f0*/  UISETP.NE.AND.EX UP0, UPT, UR9, URZ, UPT, UP0 ;  /* 0x0000003f0900728c */ /* 0x000fe2000bf05300 */
[----:B0-----:R-:W-:Y:S01]  /*11200*/  IMAD.U32 R3, RZ, RZ, UR4 ;  /* 0x00000004ff037e24 */ /* 0x001fe2000f8e00ff */
[----:B------:R-:W-:-:S04]  /*11210*/  ULDC UR4, c[0x0][0xad4] ;  /* 0x0002b50000047ab9 */ /* 0x000fc80000000800 */
[----:B------:R-:W-:-:S04]  /*11220*/  PLOP3.LUT P4, PT, PT, PT, UP0, 0x80, 0x0 ;  /* 0x000000000000781c */ /* 0x000fc80003f8f008 */
[----:B------:R-:W0:Y:S01]  /*11230*/  @P1 LDC R6, c[0x0][0xbec] ;  /* 0x0002fb00ff061b82 */ /* 0x000e220000000800 */
[----:B------:R-:W-:Y:S02]  /*11240*/  @UP0 ULDC.64 UR8, c[0x0][0xc08] ;  /* 0x0003020000080ab9 */ /* 0x000fe40000000a00 */
[----:B------:R-:W-:Y:S02]  /*11250*/  @UP0 UIMAD.WIDE UR8, UR43, 0x4, UR8 ;  /* 0x000000042b0808a5 */ /* 0x000fe4000f8e0208 */
[----:B------:R-:W-:-:S03]  /*11260*/  UISETP.NE.AND UP0, UPT, UR47, URZ, UPT ;  /* 0x0000003f2f00728c */ /* 0x000fc6000bf05270 */
[----:B------:R-:W1:Y:S01]  /*11270*/  @P1 LDC R9, c[0x0][0xbf0] ;  /* 0x0002fc00ff091b82 */ /* 0x000e620000000800 */
[----:B------:R-:W-:Y:S01]  /*11280*/  USEL UR4, UR47, UR4, UP0 ;  /* 0x000000042f047287 */ /* 0x000fe20008000000 */
[----:B------:R-:W-:Y:S01]  /*11290*/  IMAD.U32 R4, RZ, RZ, UR8 ;  /* 0x00000008ff047e24 */ /* 0x000fe2000f8e00ff */
[----:B------:R-:W-:Y:S01]  /*112a0*/  UMOV UR19, 0x9b8 ;  /* 0x000009b800137882 */ /* 0x000fe20000000000 */
[----:B------:R-:W-:Y:S01]  /*112b0*/  IMAD.U32 R5, RZ, RZ, UR9 ;  /* 0x00000009ff057e24 */ /* 0x000fe2000f8e00ff */
[----:B------:R-:W-:Y:S02]  /*112c0*/  UISETP.GT.AND UP1, UPT, UR4, 0x1, UPT ;  /* 0x000000010400788c */ /* 0x000fe4000bf24270 */
[----:B------:R-:W-:Y:S02]  /*112d0*/  UISETP.NE.U32.AND UP0, UPT, UR10, URZ, UPT ;  /* 0x0000003f0a00728c */ /* 0x000fe4000bf05070 */
[----:B------:R-:W-:Y:S01]  /*112e0*/  USEL UR19, UR19, 0x978, UP1 ;  /* 0x0000097813137887 */ /* 0x000fe20008800000 */
[----:B------:R-:W-:Y:S01]  /*112f0*/  VIADD R11, R137, UR39 ;  /* 0x00000027890b7c36 */ /* 0x000fe20008000000 */
        /* <DEDUP_REMOVED lines=10> */
[----:B0-----:R-:W-:Y:S01]  /*113a0*/  @P1 IMAD.HI.U32 R4, R11, R6, RZ ;  /* 0x000000060b041227 */ /* 0x001fe200078e00ff */
[----:B------:R-:W-:Y:S01]  /*113b0*/  ULDC.64 UR16, c[0x0][UR19+0x228] ;  /* 0x00008a0013107abb */ /* 0x000fe20008000a00 */
[----:B------:R-:W-:Y:S02]  /*113c0*/  UIMAD UR15, UR15, UR8, URZ ;  /* 0x000000080f0f72a4 */ /* 0x000fe4000f8e023f */
[----:B------:R-:W-:Y:S01]  /*113d0*/  UIMAD.WIDE.U32 UR12, UR10, UR40, URZ ;  /* 0x000000280a0c72a5 */ /* 0x000fe2000f8e003f */
[----:B-1----:R-:W-:Y:S01]  /*113e0*/  @P1 SHF.R.U32.HI R7, RZ, R9, R4 ;  /* 0x00000009ff071219 */ /* 0x002fe20000011604 */
        /* <DEDUP_REMOVED lines=12> */
[----:B---3--:R-:W-:-:S13]  /*114b0*/  @P0 R2UR UR4, R32 ;  /* 0x00000000200402ca */ /* 0x008fda00000e0000 */
        /* <DEDUP_REMOVED lines=18> */
[----:B--2---:R-:W-:Y:S08]  /*115e0*/  @P4 BRA `(.L_x_11163) ;  /* 0x0000000000104947 */ /* 0x004ff00003800000 */
[----:B------:R-:W-:Y:S05]  /*115f0*/  @!P0 BRA `(.L_x_11163) ;  /* 0x00000000000c8947 */ /* 0x000fea0003800000 */
[----:B------:R-:W2:Y:S04]  /*11600*/  LDG.E R4, desc[UR56][R30.64] ;  /* 0x000000381e047981 */ /* 0x000ea8000c1e1900 */
[----:B-----5:R-:W2:Y:S02]  /*11610*/  LDG.E R3, desc[UR56][R30.64+0x4] ;  /* 0x000004381e037981 */ /* 0x020ea4000c1e1900 */
[----:B--2---:R-:W-:-:S07]  /*11620*/  IMAD.IADD R3, R3, 0x1, -R4 ;  /* 0x0000000103037824 */ /* 0x004fce00078e0a04 */
.L_x_11163:
        /* <DEDUP_REMOVED lines=23> */
[----:B------:R-:W-:Y:S01]  /*117a0*/  UIMAD UR9, UR14, UR12, URZ ;  /* 0x0000000c0e0972a4 */ /* 0x000fe2000f8e023f */
[C---:B------:R-:W-:Y:S02]  /*117b0*/  IADD3 R9, P0, R28.reuse, 0x1800, RZ ;  /* 0x000018001c097810 */ /* 0x040fe40007f1e0ff */
[----:B------:R-:W-:Y:S01]  /*117c0*/  LOP3.LUT R0, R7, 0x180, RZ, 0xc0, !PT ;  /* 0x0000018007007812 */ /* 0x000fe200078ec0ff */
[----:B------:R-:W-:Y:S01]  /*117d0*/  UIMAD.WIDE.U32 UR10, UR4, UR12, URZ ;  /* 0x0000000c040a72a5 */ /* 0x000fe2000f8e003f */
[----:B------:R-:W-:Y:S01]  /*117e0*/  IADD3 R13, P2, R28, 0x3000, RZ ;  /* 0x000030001c0d7810 */ /* 0x000fe20007f5e0ff */
[----:B------:R-:W-:Y:S01]  /*117f0*/  IMAD.X R33, RZ, RZ, R29, P5 ;  /* 0x000000ffff217224 */ /* 0x000fe200028e061d */
[----:B------:R-:W-:Y:S01]  /*11800*/  SHF.R.U64 R0, R0, 0x3, RZ ;  /* 0x0000000300007819 */ /* 0x000fe200000012ff */
[----:B------:R-:W-:Y:S01]  /*11810*/  UIMAD UR9, UR4, UR13, UR9 ;  /* 0x0000000d040972a4 */ /* 0x000fe2000f8e0209 */
[----:B------:R-:W-:-:S02]  /*11820*/  IADD3 R25, P3, R28, 0x4800, RZ ;  /* 0x000048001c197810 */ /* 0x000fc40007f7e0ff */
[----:B------:R-:W-:Y:S01]  /*11830*/  LOP3.LUT R32, R0, R7, RZ, 0x3c, !PT ;  /* 0x0000000700207212 */ /* 0x000fe200078e3cff */
[----:B------:R-:W-:Y:S01]  /*11840*/  IMAD R0, R151, 0x60, R152 ;  /* 0x0000006097007824 */ /* 0x000fe200078e0298 */
[----:B------:R-:W-:Y:S01]  /*11850*/  UIADD3 UR11, UR11, UR9, URZ ;  /* 0x000000090b0b7290 */ /* 0x000fe2000fffe03f */
[----:B------:R-:W-:Y:S01]  /*11860*/  IADD3 R31, P4, R28, 0x6000, RZ ;  /* 0x000060001c1f7810 */ /* 0x000fe20007f9e0ff */
[----:B------:R-:W-:Y:S01]  /*11870*/  ULDC.64 UR12, c[0x0][0xae8] ;  /* 0x0002ba00000c7ab9 */ /* 0x000fe20000000a00 */
[----:B------:R-:W-:Y:S01]  /*11880*/  VIADD R2, R0, UR39 ;  /* 0x0000002700027c36 */ /* 0x000fe20008000000 */
[----:B------:R-:W-:Y:S01]  /*11890*/  UIMAD.WIDE.U32 UR10, UR40, UR12, UR10 ;  /* 0x0000000c280a72a5 */ /* 0x000fe2000f8e000a */
[----:B------:R-:W-:Y:S01]  /*118a0*/  LOP3.LUT R8, R9, 0x180, RZ, 0xc0, !PT ;  /* 0x0000018009087812 */ /* 0x000fe200078ec0ff */
[----:B------:R-:W-:Y:S01]  /*118b0*/  USHF.R.S32.HI UR4, URZ, 0x1f, UR8 ;  /* 0x0000001f3f047899 */ /* 0x000fe20008011408 */
[----:B0-----:R-:W-:Y:S01]  /*118c0*/  @P1 IMAD.HI.U32 R0, R2, R21, RZ ;  /* 0x0000001502001227 */ /* 0x001fe200078e00ff */
[----:B------:R-:W-:Y:S01]  /*118d0*/  UIMAD UR11, UR40, UR13, UR11 ;  /* 0x0000000d280b72a4 */ /* 0x000fe2000f8e020b */
[----:B------:R-:W-:Y:S01]  /*118e0*/  LOP3.LUT R12, R13, 0x180, RZ, 0xc0, !PT ;  /* 0x000001800d0c7812 */ /* 0x000fe200078ec0ff */
[----:B------:R-:W5:Y:S01]  /*118f0*/  LD.E.128 R32, desc[UR56][R32.64] ;  /* 0x0000003820207980 */ /* 0x000f62000c101d00 */
[----:B------:R-:W-:Y:S01]  /*11900*/  ULDC.64 UR12, c[0x0][0xaf0] ;  /* 0x0002bc00000c7ab9 */ /* 0x000fe20000000a00 */
[----:B------:R-:W-:Y:S01]  /*11910*/  IMAD.MOV.U32 R37, RZ, RZ, R2 ;  /* 0x000000ffff257224 */ /* 0x000fe200078e0002 */
[----:B------:R-:W-:Y:S01]  /*11920*/  UIMAD UR4, UR4, UR12, URZ ;  /* 0x0000000c040472a4 */ /* 0x000fe2000f8e023f */
[----:B-1----:R-:W-:-:S02]  /*11930*/  @P1 SHF.R.U32.HI R37, RZ, R39, R0 ;  /* 0x00000027ff251219 */ /* 0x002fc40000011600 */
[----:B------:R-:W-:Y:S02]  /*11940*/  LOP3.LUT R24, R25, 0x180, RZ, 0xc0, !PT ;  /* 0x0000018019187812 */ /* 0x000fe400078ec0ff */
[----:B------:R-:W-:Y:S02]  /*11950*/  LOP3.LUT R30, R31, 0x180, RZ, 0xc0, !PT ;  /* 0x000001801f1e7812 */ /* 0x000fe400078ec0ff */
[----:B------:R-:W-:Y:S01]  /*11960*/  LOP3.LUT R5, R28, 0x180, RZ, 0xc0, !PT ;  /* 0x000001801c057812 */ /* 0x000fe200078ec0ff */
[----:B------:R-:W-:Y:S01]  /*11970*/  UIMAD UR4, UR8, UR13, UR4 ;  /* 0x0000000d080472a4 */ /* 0x000fe2000f8e0204 */
[--C-:B------:R-:W-:Y:S01]  /*11980*/  SHF.R.S32.HI R0, RZ, 0x1f, R37.reuse ;  /* 0x0000001fff007819 */ /* 0x100fe20000011425 */
[----:B------:R-:W-:Y:S01]  /*11990*/  UIMAD.WIDE.U32 UR8, UR8, UR12, UR10 ;  /* 0x0000000c080872a5 */ /* 0x000fe2000f8e000a */
[----:B------:R-:W-:Y:S01]  /*119a0*/  SHF.R.U64 R8, R8, 0x3, RZ ;  /* 0x0000000308087819 */ /* 0x000fe200000012ff */
[----:B------:R-:W-:Y:S01]  /*119b0*/  IMAD.MOV R39, RZ, RZ, -R37 ;  /* 0x000000ffff277224 */ /* 0x000fe200078e0a25 */
[----:B------:R-:W-:Y:S01]  /*119c0*/  SHF.R.U64 R12, R12, 0x3, RZ ;  /* 0x000000030c0c7819 */ /* 0x000fe200000012ff */
[----:B------:R-:W-:Y:S01]  /*119d0*/  ULDC.64 UR10, c[0x0][0xae0] ;  /* 0x0002b800000a7ab9 */ /* 0x000fe20000000a00 */
[----:B------:R-:W-:-:S02]  /*119e0*/  SHF.R.U64 R24, R24, 0x3, RZ ;  /* 0x0000000318187819 */ /* 0x000fc400000012ff */
[----:B------:R-:W-:Y:S02]  /*119f0*/  SHF.R.U64 R30, R30, 0x3, RZ ;  /* 0x000000031e1e7819 */ /* 0x000fe400000012ff */
[----:B------:R-:W-:Y:S01]  /*11a00*/  SHF.R.U64 R5, R5, 0x3, RZ ;  /* 0x0000000305057819 */ /* 0x000fe200000012ff */
[----:B------:R-:W-:Y:S01]  /*11a10*/  UIADD3 UR4, UR9, UR4, URZ ;  /* 0x0000000409047290 */ /* 0x000fe2000fffe03f */
        /* <DEDUP_REMOVED lines=8> */
[----:B------:R-:W-:Y:S01]  /*11aa0*/  LOP3.LUT R4, R5, R28, RZ, 0x3c, !PT ;  /* 0x0000001c05047212 */ /* 0x000fe200078e3cff */
[----:B------:R-:W-:-:S02]  /*11ab0*/  IMAD.X R25, RZ, RZ, R29, P3 ;  /* 0x000000ffff197224 */ /* 0x000fc400018e061d */
[--C-:B------:R-:W-:Y:S01]  /*11ac0*/  IMAD.X R31, RZ, RZ, R29.reuse, P4 ;  /* 0x000000ffff1f7224 */ /* 0x100fe200020e061d */
[----:B------:R-:W5:Y:S01]  /*11ad0*/  LD.E.128 R8, desc[UR56][R8.64] ;  /* 0x0000003808087980 */ /* 0x000f62000c101d00 */
[----:B------:R-:W-:Y:S02]  /*11ae0*/  IMAD.MOV.U32 R5, RZ, RZ, R29 ;  /* 0x000000ffff057224 */ /* 0x000fe400078e001d */
[----:B------:R-:W-:Y:S01]  /*11af0*/  IMAD R41, R37, UR11, R0 ;  /* 0x0000000b25297c24 */ /* 0x000fe2000f8e0200 */
[----:B------:R-:W-:Y:S01]  /*11b00*/  SHF.R.S32.HI R0, RZ, 0x1f, R39 ;  /* 0x0000001fff007819 */ /* 0x000fe20000011427 */
[----:B------:R-:W-:Y:S01]  /*11b10*/  IMAD.U32 R21, RZ, RZ, UR9 ;  /* 0x00000009ff157e24 */ /* 0x000fe2000f8e00ff */
[----:B------:R-:W5:Y:S01]  /*11b20*/  LD.E.128 R12, desc[UR56][R12.64] ;  /* 0x000000380c0c7980 */ /* 0x000f62000c101d00 */
[----:B------:R-:W-:Y:S01]  /*11b30*/  IMAD.U32 R20, RZ, RZ, UR8 ;  /* 0x00000008ff147e24 */ /* 0x000fe2000f8e00ff */
[----:B------:R-:W-:Y:S01]  /*11b40*/  ULDC.64 UR8, c[0x0][0xad8] ;  /* 0x0002b60000087ab9 */ /* 0x000fe20000000a00 */
[----:B------:R-:W-:Y:S01]  /*11b50*/  IMAD.U32 R21, RZ, RZ, UR4 ;  /* 0x00000004ff157e24 */ /* 0x000fe2000f8e00ff */
[----:B------:R-:W5:Y:S01]  /*11b60*/  LD.E.128 R4, desc[UR56][R4.64] ;  /* 0x0000003804047980 */ /* 0x000f62000c101d00 */
[----:B------:R-:W-:-:S03]  /*11b70*/  IMAD R0, R0, UR8, RZ ;  /* 0x0000000800007c24 */ /* 0x000fc6000f8e02ff */
[----:B------:R-:W5:Y:S01]  /*11b80*/  LD.E.128 R24, desc[UR56][R24.64] ;  /* 0x0000003818187980 */ /* 0x000f62000c101d00 */
[----:B------:R-:W-:-:S03]  /*11b90*/  IMAD.WIDE.U32 R20, R37, UR10, R20 ;  /* 0x0000000a25147c25 */ /* 0x000fc6000f8e0014 */
[----:B------:R-:W5:Y:S01]  /*11ba0*/  LD.E.128 R28, desc[UR56][R30.64] ;  /* 0x000000381e1c7980 */ /* 0x000f62000c101d00 */
[----:B------:R-:W-:Y:S01]  /*11bb0*/  @!PT LDS RZ, [RZ] ;  /* 0x00000000fffff984 */ /* 0x000fe20000000800 */
[----:B------:R-:W-:Y:S01]  /*11bc0*/  @!PT LDS RZ, [RZ] ;  /* 0x00000000fffff984 */ /* 0x000fe20000000800 */
[----:B------:R-:W-:Y:S01]  /*11bd0*/  @!PT LDS RZ, [RZ] ;  /* 0x00000000fffff984 */ /* 0x000fe20000000800 */
[----:B------:R-:W-:Y:S01]  /*11be0*/  @!PT LDS RZ, [RZ] ;  /* 0x00000000fffff984 */ /* 0x000fe20000000800 */
[----:B------:R0:W-:Y:S06]  /*11bf0*/  MEMBAR.ALL.CTA ;  /* 0x0000000000007992 */ /* 0x0001ec0000008000 */
[----:B0-----:R-:W0:Y:S01]  /*11c00*/  FENCE.VIEW.ASYNC.S ;  /* 0x00000000000073c6 */ /* 0x001e220000000000 */
[----:B------:R-:W-:Y:S02]  /*11c10*/  IMAD.IADD R21, R21, 0x1, R41 ;  /* 0x0000000115157824 */ /* 0x000fe400078e0229 */
[----:B------:R-:W-:-:S02]  /*11c20*/  IMAD R37, R39, UR9, R0 ;  /* 0x0000000927257c24 */ /* 0x000fc4000f8e0200 */
[----:B------:R-:W-:Y:S01]  /*11c30*/  VIADD R0, R152, UR39 ;  /* 0x0000002798007c36 */ /* 0x000fe20008000000 */
[----:B------:R-:W-:Y:S01]  /*11c40*/  UIADD3 UR4, UR41, 0x2d820, URZ ;  /* 0x0002d82029047890 */ /* 0x000fe2000fffe03f */
[----:B------:R-:W-:Y:S01]  /*11c50*/  IMAD.WIDE.U32 R20, R39, UR8, R20 ;  /* 0x0000000827147c25 */ /* 0x000fe2000f8e0014 */
[----:B------:R-:W-:Y:S02]  /*11c60*/  ULDC.64 UR8, c[0x0][0xa80] ;  /* 0x0002a00000087ab9 */ /* 0x000fe40000000a00 */
[----:B------:R-:W-:Y:S01]  /*11c70*/  ISETP.GE.AND P0, PT, R0, R3, PT ;  /* 0x000000030000720c */ /* 0x000fe20003f06270 */
[----:B------:R-:W-:Y:S01]  /*11c80*/  IMAD.IADD R21, R21, 0x1, R37 ;  /* 0x0000000115157824 */ /* 0x000fe200078e0225 */
[----:B------:R-:W-:Y:S01]  /*11c90*/  UPRMT UR4, URZ, 0x654, UR4 ;  /* 0x000006543f047896 */ /* 0x000fe20008000004 */
[----:B------:R-:W-:-:S04]  /*11ca0*/  LEA R2, P1, R20, UR8, 0x1 ;  /* 0x0000000814027c11 */ /* 0x000fc8000f8208ff */
[----:B------:R-:W-:Y:S01]  /*11cb0*/  LEA.HI.X R42, R20, UR9, R21, 0x1, P1 ;  /* 0x00000009142a7c11 */ /* 0x000fe200088f0c15 */
[----:B0-----:R0:W1:Y:S01]  /*11cc0*/  SHFL.IDX PT, R36, R2, RZ, 0x1c1f ;  /* 0x001c1fff02247589 */ /* 0x00106200000e0000 */
[----:B------:R-:W-:Y:S03]  /*11cd0*/  BSSY B1, `(.L_x_11165) ;  /* 0x0000012000017945 */ /* 0x000fe60003800000 */
[----:B------:R0:W2:Y:S01]  /*11ce0*/  SHFL.IDX PT, R37, R42, RZ, 0x1c1f ;  /* 0x001c1fff2a257589 */ /* 0x0000a200000e0000 */
[----:B------:R-:W-:Y:S01]  /*11cf0*/  SYNCS.ARRIVE.TRANS64.RED.A1T0 RZ, [UR4], RZ ;  /* 0x000000ffffff79a7 */ /* 0x000fe20008100404 */
        /* <DEDUP_REMOVED lines=15> */
.L_x_11166:
[----:B------:R-:W-:Y:S05]  /*11df0*/  BSYNC B1 ;  /* 0x0000000000017941 */ /* 0x000fea0003800000 */
.L_x_11165:
        /* <DEDUP_REMOVED lines=8> */
[C---:B0-----:R-:W-:Y:S02]  /*11e80*/  @!P2 LEA R6, P0, R139.reuse, R4, 0x1 ;  /* 0x000000048b06a211 */ /* 0x041fe400078008ff */
        /* <DEDUP_REMOVED lines=10> */
.L_x_11164:
        /* <DEDUP_REMOVED lines=11> */
[----:B------:R-:W-:Y:S01]  /*11fe0*/  SHF.R.S32.HI R24, RZ, 0x1f, R17 ;  /* 0x0000001fff187819 */ /* 0x000fe20000011411 */
[----:B------:R-:W-:Y:S01]  /*11ff0*/  ULDC.64 UR12, c[0x0][0xb38] ;  /* 0x0002ce00000c7ab9 */ /* 0x000fe20000000a00 */
[----:B------:R-:W-:Y:S01]  /*12000*/  SHF.R.S32.HI R27, RZ, 0x1f, R140 ;  /* 0x0000001fff1b7819 */ /* 0x000fe2000001148c */
[----:B------:R-:W-:Y:S01]  /*12010*/  UIMAD.WIDE.U32 UR10, UR40, UR12, UR10 ;  /* 0x0000000c280a72a5 */ /* 0x000fe2000f8e000a */
[----:B------:R-:W-:-:S02]  /*12020*/  SHF.R.S32.HI R25, RZ, 0x1f, R26 ;  /* 0x0000001fff197819 */ /* 0x000fc4000001141a */
[----:B------:R-:W-:Y:S01]  /*12030*/  SHF.R.S32.HI R28, RZ, 0x1f, R146 ;  /* 0x0000001fff1c7819 */ /* 0x000fe20000011492 */
[----:B------:R-:W-:Y:S01]  /*12040*/  UIMAD UR11, UR40, UR13, UR11 ;  /* 0x0000000d280b72a4 */ /* 0x000fe2000f8e020b */
[----:B------:R-:W-:Y:S02]  /*12050*/  SHF.R.S32.HI R29, RZ, 0x1f, R147 ;  /* 0x0000001fff1d7819 */ /* 0x000fe40000011493 */
[----:B------:R-:W-:Y:S01]  /*12060*/  ULDC.64 UR12, c[0x0][0xb40] ;  /* 0x0002d000000c7ab9 */ /* 0x000fe20000000a00 */
[----:B------:R-:W-:Y:S01]  /*12070*/  SHF.R.S32.HI R30, RZ, 0x1f, R148 ;  /* 0x0000001fff1e7819 */ /* 0x000fe20000011494 */
[----:B------:R-:W-:Y:S01]  /*12080*/  UIMAD UR4, UR4, UR12, URZ ;  /* 0x0000000c040472a4 */ /* 0x000fe2000f8e023f */
[----:B------:R-:W-:Y:S01]  /*12090*/  SHF.R.S32.HI R31, RZ, 0x1f, R149 ;  /* 0x0000001fff1f7819 */ /* 0x000fe20000011495 */
[----:B0-----:R-:W-:Y:S01]  /*120a0*/  @P1 IMAD.HI.U32 R0, R11, R0, RZ ;  /* 0x000000000b001227 */ /* 0x001fe200078e00ff */
[----:B------:R-:W-:Y:S01]  /*120b0*/  SHF.R.S32.HI R32, RZ, 0x1f, R150 ;  /* 0x0000001fff207819 */ /* 0x000fe20000011496 */
[----:B------:R-:W-:-:S02]  /*120c0*/  UIMAD UR4, UR8, UR13, UR4 ;  /* 0x0000000d080472a4 */ /* 0x000fc4000f8e0204 */
[----:B------:R-:W-:-:S03]  /*120d0*/  UIMAD.WIDE.U32 UR8, UR8, UR12, UR10 ;  /* 0x0000000c080872a5 */ /* 0x000fc6000f8e000a */
[----:B------:R-:W-:Y:S01]  /*120e0*/  ULDC.64 UR10, c[0x0][0xb48] ;  /* 0x0002d200000a7ab9 */ /* 0x000fe20000000a00 */
[----:B------:R-:W-:Y:S01]  /*120f0*/  UIADD3 UR9, UR9, UR4, URZ ;  /* 0x0000000409097290 */ /* 0x000fe2000fffe03f */
[----:B-1----:R-:W-:Y:S01]  /*12100*/  @P1 SHF.R.U32.HI R5, RZ, R3, R0 ;  /* 0x00000003ff051219 */ /* 0x002fe20000011600 */
[----:B------:R-:W-:Y:S02]  /*12110*/  UIADD3 UR4, UR41, 0x2d820, URZ ;  /* 0x0002d82029047890 */ /* 0x000fe4000fffe03f */
[----:B------:R-:W-:Y:S01]  /*12120*/  UIMAD.WIDE.U32 UR8, UR37, UR10, UR8 ;  /* 0x0000000a250872a5 */ /* 0x000fe2000f8e0008 */
[--C-:B------:R-:W-:Y:S01]  /*12130*/  SHF.R.S32.HI R0, RZ, 0x1f, R5.reuse ;  /* 0x0000001fff007819 */ /* 0x100fe20000011405 */
[----:B------:R-:W-:Y:S01]  /*12140*/  IMAD.MOV R7, RZ, RZ, -R5 ;  /* 0x000000ffff077224 */ /* 0x000fe200078e0a05 */
[----:B------:R-:W-:Y:S02]  /*12150*/  UPRMT UR4, URZ, 0x654, UR4 ;  /* 0x000006543f047896 */ /* 0x000fe40008000004 */
[----:B------:R-:W-:Y:S01]  /*12160*/  UIMAD UR37, UR37, UR11, UR9 ;  /* 0x0000000b252572a4 */ /* 0x000fe2000f8e0209 */
[----:B------:R-:W-:-:S02]  /*12170*/  IMAD R7, R36, R7, R11 ;  /* 0x0000000724077224 */ /* 0x000fc400078e020b */
[----:B------:R-:W-:Y:S01]  /*12180*/  ULDC.64 UR10, c[0x0][0xb30] ;  /* 0x0002cc00000a7ab9 */ /* 0x000fe20000000a00 */
[----:B------:R-:W-:Y:S02]  /*12190*/  IMAD.U32 R3, RZ, RZ, UR9 ;  /* 0x00000009ff037e24 */ /* 0x000fe4000f8e00ff */
[----:B------:R-:W-:Y:S01]  /*121a0*/  IMAD R0, R0, UR10, RZ ;  /* 0x0000000a00007c24 */ /* 0x000fe2000f8e02ff */
[----:B------:R-:W-:Y:S01]  /*121b0*/  SYNCS.ARRIVE.TRANS64.RED.A1T0 RZ, [UR4], RZ ;  /* 0x000000ffffff79a7 */ /* 0x000fe20008100404 */
        /* <DEDUP_REMOVED lines=24> */
[-C--:B--2---:R-:W-:Y:S02]  /*12340*/  @!P1 LEA.HI.X R3, R17, R13.reuse, R24, 0x2, P5 ;  /* 0x0000000d11039211 */ /* 0x084fe400028f1418 */
[----:B------:R-:W-:Y:S02]  /*12350*/  @!P3 LEA.HI.X R5, R26, R13, R25, 0x2, P6 ;  /* 0x0000000d1a05b211 */ /* 0x000fe400030f1419 */
[----:B------:R-:W-:Y:S01]  /*12360*/  ISETP.GE.AND P5, PT, R149, UR4, PT ;  /* 0x0000000495007c0c */ /* 0x000fe2000bfa6270 */
[----:B------:R1:W-:Y:S01]  /*12370*/  @!P1 ST.E.64 desc[UR56][R2.64], R20 ;  /* 0x0000001402009985 */ /* 0x0003e2000c101b38 */
[----:B------:R-:W-:-:S02]  /*12380*/  @!P4 LEA R6, P1, R140, R15, 0x2 ;  /* 0x0000000f8c06c211 */ /* 0x000fc400078210ff */
[----:B------:R-:W-:Y:S01]  /*12390*/  @!P2 LEA R8, P6, R150, R15, 0x2 ;  /* 0x0000000f9608a211 */ /* 0x000fe200078c10ff */
[----:B------:R2:W-:Y:S01]  /*123a0*/  @!P3 ST.E.64 desc[UR56][R4.64], R92 ;  /* 0x0000005c0400b985 */ /* 0x0005e2000c101b38 */
        /* <DEDUP_REMOVED lines=8> */
[----:B------:R-:W-:Y:S02]  /*12430*/  @!P5 LEA.HI.X R11, R149, R13, R31, 0x2, P4 ;  /* 0x0000000d950bd211 */ /* 0x000fe400020f141f */
[CC--:B-1----:R-:W-:Y:S02]  /*12440*/  @!P3 LEA R2, P6, R148.reuse, R15.reuse, 0x2 ;  /* 0x0000000f9402b211 */ /* 0x0c2fe400078c10ff */
[----:B--2---:R-:W-:Y:S01]  /*12450*/  @!P1 LEA R4, P4, R147, R15, 0x2 ;  /* 0x0000000f93049211 */ /* 0x004fe200078810ff */
[----:B------:R1:W-:Y:S01]  /*12460*/  @!P5 ST.E.64 desc[UR56][R10.64], R104 ;  /* 0x000000680a00d985 */ /* 0x0003e2000c101b38 */
[----:B------:R-:W-:Y:S02]  /*12470*/  @!P3 LEA.HI.X R3, R148, R13, R30, 0x2, P6 ;  /* 0x0000000d9403b211 */ /* 0x000fe400030f141e */
[----:B------:R-:W-:-:S02]  /*12480*/  ISETP.GE.AND P5, PT, R145, UR4, PT ;  /* 0x0000000491007c0c */ /* 0x000fc4000bfa6270 */
[----:B------:R-:W-:Y:S01]  /*12490*/  @!P1 LEA.HI.X R5, R147, R13, R29, 0x2, P4 ;  /* 0x0000000d93059211 */ /* 0x000fe200020f141d */
        /* <DEDUP_REMOVED lines=9> */
[C---:B-1----:R-:W-:Y:S02]  /*12530*/  @!P4 LEA R10, P2, R144.reuse, R15, 0x2 ;  /* 0x0000000f900ac211 */ /* 0x042fe400078410ff */
[----:B------:R-:W-:Y:S02]  /*12540*/  @!P5 LEA.HI.X R9, R145, R13, R157, 0x2, P6 ;  /* 0x0000000d9109d211 */ /* 0x000fe400030f149d */
[C---:B--2---:R-:W-:Y:S02]  /*12550*/  @!P3 LEA R2, P6, R143.reuse, R15, 0x2 ;  /* 0x0000000f8f02b211 */ /* 0x044fe400078c10ff */
[----:B------:R-:W-:Y:S01]  /*12560*/  @!P4 LEA.HI.X R11, R144, R13, R156, 0x2, P2 ;  /* 0x0000000d900bc211 */ /* 0x000fe200010f149c */
[----:B------:R3:W-:Y:S01]  /*12570*/  @!P5 ST.E.64 desc[UR56][R8.64], R120 ;  /* 0x000000780800d985 */ /* 0x0007e2000c101b38 */
[C---:B------:R-:W-:Y:S02]  /*12580*/  @!P1 LEA R12, P2, R142.reuse, R15, 0x2 ;  /* 0x0000000f8e0c9211 */ /* 0x040fe400078410ff */
[-C--:B------:R-:W-:Y:S01]  /*12590*/  @!P3 LEA.HI.X R3, R143, R13.reuse, R155, 0x2, P6 ;  /* 0x0000000d8f03b211 */ /* 0x080fe200030f149b */
[----:B------:R3:W-:Y:S01]  /*125a0*/  @!P4 ST.E.64 desc[UR56][R10.64], R124 ;  /* 0x0000007c0a00c985 */ /* 0x0007e2000c101b38 */
[----:B------:R-:W-:-:S03]  /*125b0*/  @!P1 LEA.HI.X R13, R142, R13, R154, 0x2, P2 ;  /* 0x0000000d8e0d9211 */ /* 0x000fc600010f149a */
[----:B------:R3:W-:Y:S04]  /*125c0*/  @!P3 ST.E.64 desc[UR56][R2.64], R128 ;  /* 0x000000800200b985 */ /* 0x0007e8000c101b38 */
[----:B------:R3:W-:Y:S02]  /*125d0*/  @!P1 ST.E.64 desc[UR56][R12.64], R132 ;  /* 0x000000840c009985 */ /* 0x0007e4000c101b38 */
.L_x_11169:
[----:B------:R-:W-:Y:S05]  /*125e0*/  BSYNC B1 ;  /* 0x0000000000017941 */ /* 0x000fea0003800000 */
.L_x_11168:
[----:B-1----:R1:W4:Y:S04]  /*125f0*/  SHFL.IDX PT, R15, R14, 0x1, 0x1c1f ;  /* 0x003c1f000e0f7f89 */ /* 0x00232800000e0000 */
        /* <DEDUP_REMOVED lines=8> */
[CC--:B0--3--:R-:W-:Y:S02]  /*12680*/  @!P5 LEA R2, P0, R17.reuse, R21.reuse, 0x2 ;  /* 0x000000151102d211 */ /* 0x0c9fe400078010ff */
[C---:B------:R-:W-:Y:S02]  /*12690*/  @!P6 LEA R4, P1, R26.reuse, R21, 0x2 ;  /* 0x000000151a04e211 */ /* 0x040fe400078210ff */
[-C--:B----4-:R-:W-:Y:S02]  /*126a0*/  @!P5 LEA.HI.X R3, R17, R15.reuse, R24, 0x2, P0 ;  /* 0x0000000f1103d211 */ /* 0x090fe400000f1418 */
[----:B------:R-:W-:Y:S02]  /*126b0*/  @!P6 LEA.HI.X R5, R26, R15, R25, 0x2, P1 ;  /* 0x0000000f1a05e211 */ /* 0x000fe400008f1419 */
[----:B------:R-:W-:Y:S01]  /*126c0*/  ISETP.GE.AND P1, PT, R148, UR4, PT ;  /* 0x0000000494007c0c */ /* 0x000fe2000bf26270 */
[----:B------:R0:W-:Y:S01]  /*126d0*/  @!P5 ST.E.64 desc[UR56][R2.64], R90 ;  /* 0x0000005a0200d985 */ /* 0x0001e2000c101b38 */
[----:B------:R-:W-:-:S02]  /*126e0*/  @!P2 LEA R6, P0, R140, R21, 0x2 ;  /* 0x000000158c06a211 */ /* 0x000fc400078010ff */
[-C--:B------:R-:W-:Y:S01]  /*126f0*/  @!P3 LEA R8, P5, R150, R21.reuse, 0x2 ;  /* 0x000000159608b211 */ /* 0x080fe200078a10ff */
[----:B------:R3:W-:Y:S01]  /*12700*/  @!P6 ST.E.64 desc[UR56][R4.64], R94 ;  /* 0x0000005e0400e985 */ /* 0x0007e2000c101b38 */
[----:B------:R-:W-:Y:S02]  /*12710*/  @!P4 LEA R10, P6, R149, R21, 0x2 ;  /* 0x00000015950ac211 */ /* 0x000fe400078c10ff */
[-C--:B------:R-:W-:Y:S02]  /*12720*/  @!P2 LEA.HI.X R7, R140, R15.reuse, R27, 0x2, P0 ;  /* 0x0000000f8c07a211 */ /* 0x080fe400000f141b */
[-C--:B------:R-:W-:Y:S02]  /*12730*/  @!P3 LEA.HI.X R9, R150, R15.reuse, R32, 0x2, P5 ;  /* 0x0000000f9609b211 */ /* 0x080fe400028f1420 */
[----:B------:R-:W-:Y:S01]  /*12740*/  ISETP.GE.AND P0, PT, R147, UR4, PT ;  /* 0x0000000493007c0c */ /* 0x000fe2000bf06270 */
[----:B------:R-:W-:Y:S01]  /*12750*/  @!P2 ST.E.64 desc[UR56][R6.64], R98 ;  /* 0x000000620600a985 */ /* 0x000fe2000c101b38 */
[----:B------:R-:W-:-:S02]  /*12760*/  @!P4 LEA.HI.X R11, R149, R15, R31, 0x2, P6 ;  /* 0x0000000f950bc211 */ /* 0x000fc400030f141f */
[----:B0-----:R-:W-:Y:S01]  /*12770*/  @!P1 LEA R2, P5, R148, R21, 0x2 ;  /* 0x0000001594029211 */ /* 0x001fe200078a10ff */
[----:B------:R0:W-:Y:S01]  /*12780*/  @!P3 ST.E.64 desc[UR56][R8.64], R102 ;  /* 0x000000660800b985 */ /* 0x0001e2000c101b38 */
[----:B------:R-:W-:Y:S02]  /*12790*/  ISETP.GE.AND P3, PT, R145, UR4, PT ;  /* 0x0000000491007c0c */ /* 0x000fe4000bf66270 */
[----:B------:R-:W-:Y:S01]  /*127a0*/  ISETP.GE.AND P2, PT, R144, UR4, PT ;  /* 0x0000000490007c0c */ /* 0x000fe2000bf46270 */
[----:B------:R4:W-:Y:S01]  /*127b0*/  @!P4 ST.E.64 desc[UR56][R10.64], R106 ;  /* 0x0000006a0a00c985 */ /* 0x0009e2000c101b38 */
[----:B------:R-:W-:Y:S02]  /*127c0*/  ISETP.GE.AND P4, PT, R146, UR4, PT ;  /* 0x0000000492007c0c */ /* 0x000fe4000bf86270 */
[----:B------:R-:W-:Y:S02]  /*127d0*/  @!P1 LEA.HI.X R3, R148, R15, R30, 0x2, P5 ;  /* 0x0000000f94039211 */ /* 0x000fe400028f141e */
[----:B------:R-:W-:-:S02]  /*127e0*/  ISETP.GE.AND P5, PT, R143, UR4, PT ;  /* 0x000000048f007c0c */ /* 0x000fc4000bfa6270 */
[C---:B---3--:R-:W-:Y:S01]  /*127f0*/  @!P0 LEA R4, P6, R147.reuse, R21, 0x2 ;  /* 0x0000001593048211 */ /* 0x048fe200078c10ff */
[----:B------:R3:W-:Y:S03]  /*12800*/  @!P1 ST.E.64 desc[UR56][R2.64], R110 ;  /* 0x0000006e02009985 */ /* 0x0007e6000c101b38 */
[----:B------:R-:W-:Y:S02]  /*12810*/  @!P0 LEA.HI.X R5, R147, R15, R29, 0x2, P6 ;  /* 0x0000000f93058211 */ /* 0x000fe400030f141d */
[-C--:B0-----:R-:W-:Y:S02]  /*12820*/  @!P3 LEA R8, P6, R145, R21.reuse, 0x2 ;  /* 0x000000159108b211 */ /* 0x081fe400078c10ff */
[-C--:B------:R-:W-:Y:S01]  /*12830*/  @!P4 LEA R6, P1, R146, R21.reuse, 0x2 ;  /* 0x000000159206c211 */ /* 0x080fe200078210ff */
[----:B------:R3:W-:Y:S01]  /*12840*/  @!P0 ST.E.64 desc[UR56][R4.64], R114 ;  /* 0x0000007204008985 */ /* 0x0007e2000c101b38 */
[----:B----4-:R-:W-:-:S02]  /*12850*/  @!P2 LEA R10, P0, R144, R21, 0x2 ;  /* 0x00000015900aa211 */ /* 0x010fc400078010ff */
[----:B------:R-:W-:Y:S02]  /*12860*/  @!P4 LEA.HI.X R7, R146, R15, R28, 0x2, P1 ;  /* 0x0000000f9207c211 */ /* 0x000fe400008f141c */
[----:B------:R-:W-:Y:S02]  /*12870*/  @!P5 LEA R12, P1, R143, R21, 0x2 ;  /* 0x000000158f0cd211 */ /* 0x000fe400078210ff */
[-C--:B------:R-:W-:Y:S01]  /*12880*/  @!P3 LEA.HI.X R9, R145, R15.reuse, R157, 0x2, P6 ;  /* 0x0000000f9109b211 */ /* 0x080fe200030f149d */
[----:B------:R3:W-:Y:S01]  /*12890*/  @!P4 ST.E.64 desc[UR56][R6.64], R118 ;  /* 0x000000760600c985 */ /* 0x0007e2000c101b38 */
[-C--:B------:R-:W-:Y:S02]  /*128a0*/  @!P2 LEA.HI.X R11, R144, R15.reuse, R156, 0x2, P0 ;  /* 0x0000000f900ba211 */ /* 0x080fe400000f149c */
[----:B--2---:R-:W-:Y:S01]  /*128b0*/  @!P5 LEA.HI.X R13, R143, R15, R155, 0x2, P1 ;  /* 0x0000000f8f0dd211 */ /* 0x004fe200008f149b */
        /* <DEDUP_REMOVED lines=9> */
.L_x_11162:
        /* <DEDUP_REMOVED lines=13> */
[----:B------:R-:W-:Y:S01]  /*12a20*/  IMAD.U32 R0, RZ, RZ, UR4 ;  /* 0x00000004ff007e24 */ /* 0x000fe2000f8e00ff */
[----:B------:R-:W0:Y:S04]  /*12a30*/  S2R R7, SR_TID.X ;  /* 0x0000000000077919 */ /* 0x000e280000002100 */
[----:B------:R-:W-:-:S05]  /*12a40*/  PLOP3.LUT P2, PT, PT, PT, UP1, 0x80, 0x0 ;  /* 0x000000000000781c */ /* 0x000fca0003f4f018 */
[----:B------:R-:W-:Y:S02]  /*12a50*/  @UP1 ULDC.64 UR8, c[0x0][0xc08] ;  /* 0x0003020000081ab9 */ /* 0x000fe40000000a00 */
[----:B------:R-:W-:-:S06]  /*12a60*/  @UP1 UIMAD.WIDE UR8, UR43, 0x4, UR8 ;  /* 0x000000042b0818a5 */ /* 0x000fcc000f8e0208 */
[----:B------:R-:W-:Y:S02]  /*12a70*/  IMAD.U32 R4, RZ, RZ, UR8 ;  /* 0x00000008ff047e24 */ /* 0x000fe4000f8e00ff */
[----:B------:R-:W-:-:S05]  /*12a80*/  IMAD.U32 R5, RZ, RZ, UR9 ;  /* 0x00000009ff057e24 */ /* 0x000fca000f8e00ff */
[----:B------:R1:W5:Y:S01]  /*12a90*/  @P2 LDG.E R0, desc[UR56][R4.64] ;  /* 0x0000003804002981 */ /* 0x000362000c1e1900 */
[----:B------:R-:W-:Y:S01]  /*12aa0*/  UISETP.NE.AND UP1, UPT, UR47, URZ, UPT ;  /* 0x0000003f2f00728c */ /* 0x000fe2000bf25270 */
[----:B------:R-:W-:Y:S01]  /*12ab0*/  UMOV UR4, URZ ;  /* 0x0000003f00047c82 */ /* 0x000fe20008000000 */
[----:B0-----:R-:W-:-:S09]  /*12ac0*/  VIADD R7, R7, 0xffffff80 ;  /* 0xffffff8007077836 */ /* 0x001fd20000000000 */
[----:B------:R-:W-:Y:S01]  /*12ad0*/  @!UP1 ULDC UR47, c[0x0][0xad4] ;  /* 0x0002b500002f9ab9 */ /* 0x000fe20000000800 */
[----:B------:R-:W-:Y:S02]  /*12ae0*/  ISETP.GT.AND P0, PT, R7, 0xbf, PT ;  /* 0x000000bf0700780c */ /* 0x000fe40003f04270 */
[----:B--2---:R-:W-:Y:S01]  /*12af0*/  @P1 R2UR UR4, R6 ;  /* 0x00000000060412ca */ /* 0x004fe200000e0000 */
[----:B-1----:R-:W-:-:S14]  /*12b00*/  @P2 BRA `(.L_x_11170) ;  /* 0x0000000000102947 */ /* 0x002fdc0003800000 */
[----:B------:R-:W-:Y:S05]  /*12b10*/  @!P1 BRA `(.L_x_11170) ;  /* 0x00000000000c9947 */ /* 0x000fea0003800000 */
[----:B------:R-:W2:Y:S04]  /*12b20*/  LDG.E R5, desc[UR56][R2.64] ;  /* 0x0000003802057981 */ /* 0x000ea8000c1e1900 */
[----:B-----5:R-:W2:Y:S02]  /*12b30*/  LDG.E R0, desc[UR56][R2.64+0x4] ;  /* 0x0000043802007981 */ /* 0x020ea4000c1e1900 */
[----:B--2---:R-:W-:-:S07]  /*12b40*/  IMAD.IADD R0, R0, 0x1, -R5 ;  /* 0x0000000100007824 */ /* 0x004fce00078e0a05 */
.L_x_11170:
        /* <DEDUP_REMOVED lines=59> */
.L_x_11172:
[----:B------:R-:W-:Y:S05]  /*12f00*/  BSYNC B1 ;  /* 0x0000000000017941 */ /* 0x000fea0003800000 */
.L_x_11171:
        /* <DEDUP_REMOVED lines=9> */
[----:B0-----:R-:W-:Y:S01]  /*12fa0*/  VIADD R4, R2, UR39 ;  /* 0x0000002702047c36 */ /* 0x001fe20008000000 */
[----:B------:R-:W-:Y:S01]  /*12fb0*/  UIMAD UR10, UR4, UR13, UR10 ;  /* 0x0000000d040a72a4 */ /* 0x000fe2000f8e020a */
[----:B------:R-:W-:Y:S02]  /*12fc0*/  SHF.R.S32.HI R10, RZ, 0x1f, R141 ;  /* 0x0000001fff0a7819 */ /* 0x000fe4000001148d */
[----:B------:R-:W-:Y:S01]  /*12fd0*/  IMAD.MOV.U32 R5, RZ, RZ, R4 ;  /* 0x000000ffff057224 */ /* 0x000fe200078e0004 */
[----:B------:R-:W-:Y:S01]  /*12fe0*/  UIADD3 UR9, UR9, UR10, URZ ;  /* 0x0000000a09097290 */ /* 0x000fe2000fffe03f */
[----:B------:R-:W-:-:S02]  /*12ff0*/  SHF.R.S32.HI R14, RZ, 0x1f, R139 ;  /* 0x0000001fff0e7819 */ /* 0x000fc4000001148b */
        /* <DEDUP_REMOVED lines=27> */
[----:B-----5:R-:W-:Y:S02]  /*131b0*/  IMAD R11, R0, R11, RZ ;  /* 0x0000000b000b7224 */ /* 0x020fe400078e02ff */
[----:B------:R-:W-:Y:S02]  /*131c0*/  VIADD R0, R152, UR39 ;  /* 0x0000002798007c36 */ /* 0x000fe40008000000 */
[C---:B------:R-:W-:Y:S02]  /*131d0*/  IMAD R5, R7.reuse, UR9, R4 ;  /* 0x0000000907057c24 */ /* 0x040fe4000f8e0204 */
[----:B------:R-:W-:Y:S01]  /*131e0*/  IMAD.WIDE.U32 R2, R7, UR8, R2 ;  /* 0x0000000807027c25 */ /* 0x000fe2000f8e0002 */
[----:B------:R-:W-:Y:S01]  /*131f0*/  ISETP.GE.AND P0, PT, R0, R11, PT ;  /* 0x0000000b0000720c */ /* 0x000fe20003f06270 */
[----:B------:R-:W-:-:S02]  /*13200*/  ULDC.64 UR8, c[0x0][0xa80] ;  /* 0x0002a00000087ab9 */ /* 0x000fc40000000a00 */
        /* <DEDUP_REMOVED lines=18> */
.L_x_11174:
[----:B------:R-:W-:Y:S05]  /*13330*/  BSYNC B1 ;  /* 0x0000000000017941 */ /* 0x000fea0003800000 */
.L_x_11173:
        /* <DEDUP_REMOVED lines=11> */
[----:B0---4-:R-:W-:Y:S01]  /*133f0*/  @!P2 IMAD.WIDE R4, R138, 0x2, R2 ;  /* 0x000000028a04a825 */ /* 0x011fe200078e0202 */
[-C--:B------:R-:W-:Y:S02]  /*13400*/  @!P3 LEA.HI.X R7, R139, R3.reuse, R14, 0x1, P0 ;  /* 0x000000038b07b211 */ /* 0x080fe400000f0c0e */
[----:B------:R-:W-:Y:S02]  /*13410*/  @!P4 LEA.HI.X R9, R141, R3, R10, 0x1, P1 ;  /* 0x000000038d09c211 */ /* 0x000fe400008f0c0a */
[----:B------:R2:W-:Y:S04]  /*13420*/  @!P2 ST.E.128 desc[UR56][R4.64], RZ ;  /* 0x000000ff0400a985 */ /* 0x0005e8000c101d38 */
[----:B------:R2:W-:Y:S04]  /*13430*/  @!P3 ST.E.128 desc[UR56][R6.64], RZ ;  /* 0x000000ff0600b985 */ /* 0x0005e8000c101d38 */
[----:B------:R2:W-:Y:S02]  /*13440*/  @!P4 ST.E.128 desc[UR56][R8.64], RZ ;  /* 0x000000ff0800c985 */ /* 0x0005e4000c101d38 */
.L_x_11167:
[----:B------:R-:W-:Y:S05]  /*13450*/  BSYNC B0 ;  /* 0x0000000000007941 */ /* 0x000fea0003800000 */
.L_x_11161:
[----:B------:R-:W-:Y:S02]  /*13460*/  ULDC UR4, c[0x0][0xc3c] ;  /* 0x00030f0000047ab9 */ /* 0x000fe40000000800 */
[----:B------:R-:W-:-:S06]  /*13470*/  UISETP.GE.AND UP0, UPT, UR7, UR4, UPT ;  /* 0x000000040700728c */ /* 0x000fcc000bf06270 */
[----:B------:R-:W-:-:S13]  /*13480*/  PLOP3.LUT P0, PT, PT, PT, UP0, 0x80, 0x0 ;  /* 0x000000000000781c */ /* 0x000fda0003f0f008 */
[----:B------:R-:W-:Y:S05]  /*13490*/  @!P0 BRA `(.L_x_11175) ;  /* 0xfffffed800d48947 */ /* 0x000fea000383ffff */
[----:B------:R-:W-:Y:S05]  /*134a0*/  EXIT ;  /* 0x000000000000794d */ /* 0x000fea0003800000 */
.L_x_11070:
        /* <DEDUP_REMOVED lines=16> */
.L_x_11176:
        /* <DEDUP_REMOVED lines=44> */
.L_x_11180:
[----:B------:R-:W0:Y:S01]  /*13870*/  LDC R2, c[0x0][0xc3c] ;  /* 0x00030f00ff027b82 */ /* 0x000e220000000800 */
[----:B------:R-:W-:-:S06]  /*13880*/  UIADD3 UR4, UR4, 0x1f, URZ ;  /* 0x0000001f04047890 */ /* 0x000fcc000fffe03f */
        /* <DEDUP_REMOVED lines=32> */
.L_x_11178:
        /* <DEDUP_REMOVED lines=13> */
.L_x_11181:
[----:B-1----:R-:W-:Y:S02]  /*13b60*/  IMAD R24, R24, UR5, R3 ;  /* 0x0000000518187c24 */ /* 0x002fe4000f8e0203 */
[----:B------:R-:W-:-:S03]  /*13b70*/  VIADD R27, R27, UR4 ;  /* 0x000000041b1b7c36 */ /* 0x000fc60008000000 */
[----:B0-----:R-:W-:Y:S01]  /*13b80*/  IADD3 R5, -R24, UR6, RZ ;  /* 0x0000000618057c10 */ /* 0x001fe2000fffe1ff */
[----:B------:R-:W-:Y:S06]  /*13b90*/  @!P1 BRA `(.L_x_11182) ;  /* 0x0000000000e89947 */ /* 0x000fec0003800000 */
[-C--:B--2---:R-:W-:Y:S02]  /*13ba0*/  IABS R8, R6.reuse ;  /* 0x0000000600087213 */ /* 0x084fe40000000000 */
[----:B------:R-:W-:Y:S02]  /*13bb0*/  IABS R4, R7 ;  /* 0x0000000700047213 */ /* 0x000fe40000000000 */
[----:B------:R-:W0:Y:S01]  /*13bc0*/  I2F.RP R9, R8 ;  /* 0x0000000800097306 */ /* 0x000e220000209400 */
[----:B------:R-:W-:Y:S02]  /*13bd0*/  IABS R10, R5 ;  /* 0x00000005000a7213 */ /* 0x000fe40000000000 */
[----:B------:R-:W-:-:S05]  /*13be0*/  IABS R12, R6 ;  /* 0x00000006000c7213 */ /* 0x000fca0000000000 */
[----:B0-----:R-:W0:Y:S02]  /*13bf0*/  MUFU.RCP R9, R9 ;  /* 0x0000000900097308 */ /* 0x001e240000001000 */
[----:B0-----:R-:W-:-:S06]  /*13c00*/  VIADD R2, R9, 0xffffffe ;  /* 0x0ffffffe09027836 */ /* 0x001fcc0000000000 */
[----:B------:R-:W0:Y:S08]  /*13c10*/  I2F.RP R9, R4 ;  /* 0x0000000400097306 */ /* 0x000e300000209400 */
[----:B------:R1:W2:Y:S08]  /*13c20*/  F2I.FTZ.U32.TRUNC.NTZ R3, R2 ;  /* 0x0000000200037305 */ /* 0x0002b0000021f000 */
[----:B0-----:R-:W0:Y:S01]  /*13c30*/  MUFU.RCP R9, R9 ;  /* 0x0000000900097308 */ /* 0x001e220000001000 */
[----:B-1----:R-:W-:-:S02]  /*13c40*/  IMAD.MOV.U32 R2, RZ, RZ, RZ ;  /* 0x000000ffff027224 */ /* 0x002fc400078e00ff */
[----:B--2---:R-:W-:-:S04]  /*13c50*/  IMAD.MOV R11, RZ, RZ, -R3 ;  /* 0x000000ffff0b7224 */ /* 0x004fc800078e0a03 */
[----:B------:R-:W-:-:S04]  /*13c60*/  IMAD R11, R11, R8, RZ ;  /* 0x000000080b0b7224 */ /* 0x000fc800078e02ff */
[----:B------:R-:W-:-:S04]  /*13c70*/  IMAD.HI.U32 R3, R3, R11, R2 ;  /* 0x0000000b03037227 */ /* 0x000fc800078e0002 */
[----:B------:R-:W-:Y:S02]  /*13c80*/  IMAD.MOV R11, RZ, RZ, -R12 ;  /* 0x000000ffff0b7224 */ /* 0x000fe400078e0a0c */
[----:B------:R-:W-:-:S04]  /*13c90*/  IMAD.HI.U32 R2, R3, R10, RZ ;  /* 0x0000000a03027227 */ /* 0x000fc800078e00ff */
[----:B------:R-:W-:Y:S02]  /*13ca0*/  IMAD R3, R2, R11, R10 ;  /* 0x0000000b02037224 */ /* 0x000fe400078e020a */
[----:B0-----:R-:W-:-:S03]  /*13cb0*/  VIADD R10, R9, 0xffffffe ;  /* 0x0ffffffe090a7836 */ /* 0x001fc60000000000 */
[----:B------:R-:W-:-:S13]  /*13cc0*/  ISETP.GT.U32.AND P1, PT, R8, R3, PT ;  /* 0x000000030800720c */ /* 0x000fda0003f24070 */
[----:B------:R-:W-:Y:S02]  /*13cd0*/  @!P1 IMAD.IADD R3, R3, 0x1, -R8 ;  /* 0x0000000103039824 */ /* 0x000fe400078e0a08 */
[----:B------:R-:W-:Y:S01]  /*13ce0*/  @!P1 VIADD R2, R2, 0x1 ;  /* 0x0000000102029836 */ /* 0x000fe20000000000 */
[----:B------:R-:W-:Y:S02]  /*13cf0*/  ISETP.NE.AND P1, PT, R6, RZ, PT ;  /* 0x000000ff0600720c */ /* 0x000fe40003f25270 */
[----:B------:R-:W-:Y:S02]  /*13d00*/  ISETP.GE.U32.AND P0, PT, R3, R8, PT ;  /* 0x000000080300720c */ /* 0x000fe40003f06070 */
[----:B------:R-:W-:Y:S01]  /*13d10*/  LOP3.LUT R8, R5, R6, RZ, 0x3c, !PT ;  /* 0x0000000605087212 */ /* 0x000fe200078e3cff */
[----:B------:R-:W0:Y:S03]  /*13d20*/  F2I.FTZ.U32.TRUNC.NTZ R3, R10 ;  /* 0x0000000a00037305 */ /* 0x000e26000021f000 */
[----:B------:R-:W-:-:S07]  /*13d30*/  ISETP.GE.AND P2, PT, R8, RZ, PT ;  /* 0x000000ff0800720c */ /* 0x000fce0003f46270 */
        /* <DEDUP_REMOVED lines=32> */
.L_x_11182:
        /* <DEDUP_REMOVED lines=31> */
[----:B------:R-:W-:-:S03]  /*14130*/  IMAD R12, R4, R2, R5 ;  /* 0x00000002040c7224 */ /* 0x000fc600078e0205 */
[----:B------:R-:W-:-:S04]  /*14140*/  VIADDMNMX R7, R10, UR5, R7, PT ;  /* 0x000000050a077c46 */ /* 0x000fc8000b800107 */
[-C--:B------:R-:W-:Y:S01]  /*14150*/  IABS R9, R7.reuse ;  /* 0x0000000700097213 */ /* 0x080fe20000000000 */
[----:B------:R-:W-:Y:S01]  /*14160*/  IMAD.MOV R26, RZ, RZ, -R7 ;  /* 0x000000ffff1a7224 */ /* 0x000fe200078e0a07 */
[----:B------:R-:W-:Y:S02]  /*14170*/  IABS R4, R7 ;  /* 0x0000000700047213 */ /* 0x000fe40000000000 */
[----:B------:R-:W0:Y:S03]  /*14180*/  I2F.RP R10, R9 ;  /* 0x00000009000a7306 */ /* 0x000e260000209400 */
[----:B------:R-:W-:-:S05]  /*14190*/  IMAD.MOV R4, RZ, RZ, -R4 ;  /* 0x000000ffff047224 */ /* 0x000fca00078e0a04 */
[----:B0-----:R-:W0:Y:S02]  /*141a0*/  MUFU.RCP R10, R10 ;  /* 0x0000000a000a7308 */ /* 0x001e240000001000 */
[----:B0-----:R-:W-:-:S06]  /*141b0*/  VIADD R3, R10, 0xffffffe ;  /* 0x0ffffffe0a037836 */ /* 0x001fcc0000000000 */
[----:B------:R-:W0:Y:S02]  /*141c0*/  F2I.FTZ.U32.TRUNC.NTZ R3, R3 ;  /* 0x0000000300037305 */ /* 0x000e24000021f000 */
[----:B0-----:R-:W-:-:S04]  /*141d0*/  IMAD.MOV R11, RZ, RZ, -R3 ;  /* 0x000000ffff0b7224 */ /* 0x001fc800078e0a03 */
[----:B------:R-:W-:Y:S01]  /*141e0*/  IMAD.MOV.U32 R2, RZ, RZ, R11 ;  /* 0x000000ffff027224 */ /* 0x000fe200078e000b */
[----:B------:R-:W-:-:S03]  /*141f0*/  IABS R11, R12 ;  /* 0x0000000c000b7213 */ /* 0x000fc60000000000 */
[----:B------:R-:W-:Y:S02]  /*14200*/  IMAD R5, R2, R9, RZ ;  /* 0x0000000902057224 */ /* 0x000fe400078e02ff */
[----:B------:R-:W-:-:S04]  /*14210*/  IMAD.MOV.U32 R2, RZ, RZ, RZ ;  /* 0x000000ffff027224 */ /* 0x000fc800078e00ff */
[----:B------:R-:W-:Y:S01]  /*14220*/  IMAD.HI.U32 R2, R3, R5, R2 ;  /* 0x0000000503027227 */ /* 0x000fe200078e0002 */
[----:B------:R-:W-:-:S04]  /*14230*/  LOP3.LUT R3, R12, R7, RZ, 0x3c, !PT ;  /* 0x000000070c037212 */ /* 0x000fc800078e3cff */
[----:B------:R-:W-:Y:S01]  /*14240*/  ISETP.GE.AND P2, PT, R3, RZ, PT ;  /* 0x000000ff0300720c */ /* 0x000fe20003f46270 */
[----:B------:R-:W-:Y:S01]  /*14250*/  IMAD.HI.U32 R2, R2, R11, RZ ;  /* 0x0000000b02027227 */ /* 0x000fe200078e00ff */
[----:B------:R-:W-:-:S03]  /*14260*/  IADD3 R3, R8, 0x1000000, R12 ;  /* 0x0100000008037810 */ /* 0x000fc60007ffe00c */
        /* <DEDUP_REMOVED lines=9> */
[----:B------:R-:W-:-:S07]  /*14300*/  IMAD R26, R2, R26, R3 ;  /* 0x0000001a021a7224 */ /* 0x000fce00078e0203 */
.L_x_11183:
[----:B------:R-:W-:-:S05]  /*14310*/  LOP3.LUT R25, RZ, R2, RZ, 0x33, !PT ;  /* 0x00000002ff197212 */ /* 0x000fca00078e33ff */
[----:B------:R-:W-:Y:S01]  /*14320*/  IMAD.IADD R25, R6, 0x1, R25 ;  /* 0x0000000106197824 */ /* 0x000fe200078e0219 */
[----:B------:R-:W-:Y:S06]  /*14330*/  BRA `(.L_x_11184) ;  /* 0x0000000000147947 */ /* 0x000fec0003800000 */
.L_x_11179:
[----:B------:R-:W-:Y:S01]  /*14340*/  ULDC UR4, c[0x0][0xc3c] ;  /* 0x00030f0000047ab9 */ /* 0x000fe20000000800 */
[----:B------:R-:W-:Y:S02]  /*14350*/  IMAD.MOV.U32 R25, RZ, RZ, RZ ;  /* 0x000000ffff197224 */ /* 0x000fe400078e00ff */
[----:B------:R-:W-:Y:S02]  /*14360*/  IMAD.U32 R24, RZ, RZ, UR6 ;  /* 0x00000006ff187e24 */ /* 0x000fe4000f8e00ff */
[----:B------:R-:W-:Y:S02]  /*14370*/  IMAD.MOV.U32 R26, RZ, RZ, RZ ;  /* 0x000000ffff1a7224 */ /* 0x000fe400078e00ff */
[----:B------:R-:W-:-:S07]  /*14380*/  IMAD.U32 R27, RZ, RZ, UR4 ;  /* 0x00000004ff1b7e24 */ /* 0x000fce000f8e00ff */
.L_x_11184:
[----:B------:R-:W-:-:S13]  /*14390*/  ISETP.NE.AND P0, PT, R0, RZ, PT ;  /* 0x000000ff0000720c */ /* 0x000fda0003f05270 */
[----:B------:R-:W0:Y:S01]  /*143a0*/  @!P0 S2R R3, SR_CgaCtaId ;  /* 0x0000000000038919 */ /* 0x000e220000008800 */
[----:B------:R-:W-:-:S04]  /*143b0*/  @!P0 MOV R0, 0x400 ;  /* 0x0000040000008802 */ /* 0x000fc80000000f00 */
[----:B0-----:R-:W-:-:S05]  /*143c0*/  @!P0 LEA R0, R3, R0, 0x18 ;  /* 0x0000000003008211 */ /* 0x001fca00078ec0ff */
[----:B------:R0:W-:Y:S01]  /*143d0*/  @!P0 STS.128 [R0+0x2d8d0], R24 ;  /* 0x02d8d01800008388 */ /* 0x0001e20000000c00 */
[----:B------:R-:W-:Y:S06]  /*143e0*/  BAR.ARV 0x5, 0x200 ;  /* 0x0148000000007b1d */ /* 0x000fec0000002000 */
.L_x_11177:
[----:B------:R2:W-:Y:S01]  /*143f0*/  STL [R1+0x28], RZ ;  /* 0x000028ff01007387 */ /* 0x0005e20000100800 */
[----:B------:R-:W-:Y:S01]  /*14400*/  ULDC UR4, c[0x0][0xc3c] ;  /* 0x00030f0000047ab9 */ /* 0x000fe20000000800 */
[----:B------:R-:W-:Y:S01]  /*14410*/  IMAD.MOV.U32 R29, RZ, RZ, 0x1 ;  /* 0x00000001ff1d7424 */ /* 0x000fe200078e00ff */
[----:B-1----:R-:W-:Y:S01]  /*14420*/  ISETP.GE.AND P0, PT, R27, UR4, PT ;  /* 0x000000041b007c0c */ /* 0x002fe2000bf06270 */
[----:B------:R-:W-:-:S12]  /*14430*/  IMAD.MOV.U32 R23, RZ, RZ, RZ ;  /* 0x000000ffff177224 */ /* 0x000fd800078e00ff */
[----:B--2---:R-:W-:Y:S05]  /*14440*/  @P0 BRA `(.L_x_11185) ;  /* 0x0000005000600947 */ /* 0x004fea0003800000 */
[----:B------:R-:W1:Y:S01]  /*14450*/  S2R R3, SR_TID.X ;  /* 0x0000000000037919 */ /* 0x000e620000002100 */
[----:B------:R-:W2:Y:S01]  /*14460*/  S2UR UR5, SR_CgaCtaId ;  /* 0x00000000000579c3 */ /* 0x000ea20000008800 */
[----:B------:R-:W-:Y:S01]  /*14470*/  UMOV UR4, 0x400 ;  /* 0x0000040000047882 */ /* 0x000fe20000000000 */
[----:B------:R-:W-:Y:S01]  /*14480*/  BSSY B8, `(.L_x_11185) ;  /* 0x0000514000087945 */ /* 0x000fe20003800000 */
[----:B------:R3:W-:Y:S01]  /*14490*/  STL [R1+0x28], RZ ;  /* 0x000028ff01007387 */ /* 0x0007e20000100800 */
[----:B------:R-:W-:Y:S01]  /*144a0*/  IMAD.MOV.U32 R29, RZ, RZ, 0x1 ;  /* 0x00000001ff1d7424 */ /* 0x000fe200078e00ff */
[----:B------:R-:W-:Y:S01]  /*144b0*/  ULOP3.LUT UR36, UR44, 0x2, URZ, 0xfc, !UPT ;  /* 0x000000022c247892 */ /* 0x000fe2000f8efc3f */
[----:B------:R-:W-:Y:S01]  /*144c0*/  IMAD.MOV.U32 R23, RZ, RZ, RZ ;  /* 0x000000ffff177224 */ /* 0x000fe200078e00ff */
[----:B------:R-:W-:Y:S01]  /*144d0*/  ULDC UR37, c[0x0][0xc] ;  /* 0x0000030000257ab9 */ /* 0x000fe20000000800 */
[----:B--2---:R-:W-:-:S06]  /*144e0*/  ULEA UR4, UR5, UR4, 0x18 ;  /* 0x0000000405047291 */ /* 0x004fcc000f8ec03f */
[----:B------:R-:W-:Y:S01]  /*144f0*/  IMAD.U32 R17, RZ, RZ, UR4 ;  /* 0x00000004ff117e24 */ /* 0x000fe2000f8e00ff */
[C---:B-1----:R-:W-:Y:S01]  /*14500*/  LOP3.LUT R5, R3.reuse, 0x7f, RZ, 0xc0, !PT ;  /* 0x0000007f03057812 */ /* 0x042fe200078ec0ff */
[C---:B0-----:R-:W-:Y:S02]  /*14510*/  IMAD.SHL.U32 R0, R3.reuse, 0x8, RZ ;  /* 0x0000000803007824 */ /* 0x041fe400078e00ff */
[----:B------:R-:W-:Y:S01]  /*14520*/  IMAD.SHL.U32 R4, R3, 0x20, RZ ;  /* 0x0000002003047824 */ /* 0x000fe200078e00ff */
[----:B------:R-:W-:Y:S02]  /*14530*/  SHF.R.U32.HI R5, RZ, 0x2, R5 ;  /* 0x00000002ff057819 */ /* 0x000fe40000011605 */
[----:B------:R-:W-:Y:S02]  /*14540*/  LOP3.LUT R2, R0, 0xd8, RZ, 0xc0, !PT ;  /* 0x000000d800027812 */ /* 0x000fe400078ec0ff */
[----:B------:R-:W-:Y:S02]  /*14550*/  LOP3.LUT R6, R4, 0x60, RZ, 0xc0, !PT ;  /* 0x0000006004067812 */ /* 0x000fe400078ec0ff */
[----:B------:R-:W-:-:S02]  /*14560*/  LOP3.LUT R3, R2, 0x18, R3, 0x78, !PT ;  /* 0x0000001802037812 */ /* 0x000fc400078e7803 */
[----:B------:R-:W-:Y:S02]  /*14570*/  LOP3.LUT R4, R0, 0x18, RZ, 0xc0, !PT ;  /* 0x0000001800047812 */ /* 0x000fe400078ec0ff */
[----:B------:R-:W-:Y:S02]  /*14580*/  LOP3.LUT R2, R3, 0x320, R0, 0xf8, !PT ;  /* 0x0000032003027812 */ /* 0x000fe400078ef800 */
[----:B------:R-:W-:Y:S02]  /*14590*/  LOP3.LUT R0, R5, R6, RZ, 0xfc, !PT ;  /* 0x0000000605007212 */ /* 0x000fe400078efcff */
[----:B------:R-:W-:Y:S01]  /*145a0*/  LOP3.LUT R5, R4, 0x20, RZ, 0xfc, !PT ;  /* 0x0000002004057812 */ /* 0x000fe200078efcff */
[----:B------:R-:W-:Y:S01]  /*145b0*/  IMAD R0, R2, 0x2, R17 ;  /* 0x0000000202007824 */ /* 0x000fe200078e0211 */
[----:B------:R-:W-:-:S04]  /*145c0*/  LOP3.LUT R3, R4, 0x40, RZ, 0xfc, !PT ;  /* 0x0000004004037812 */ /* 0x000fc800078efcff */
[----:B------:R3:W-:Y:S03]  /*145d0*/  STL [R1+0x18], R0 ;  /* 0x0000180001007387 */ /* 0x0007e60000100800 */
.L_x_11256:
        /* <DEDUP_REMOVED lines=10> */
[----:B---3--:R-:W-:Y:S01]  /*14680*/  IMAD.MOV.U32 R0, RZ, RZ, RZ ;  /* 0x000000ffff007224 */ /* 0x008fe200078e00ff */
        /* <DEDUP_REMOVED lines=10> */
[----:B------:R-:W3:Y:S01]  /*14730*/  @P2 LDG.E R0, desc[UR56][R2.64] ;  /* 0x0000003802002981 */ /* 0x000ee2000c1e1900 */
[----:B-1----:R-:W-:-:S05]  /*14740*/  @P1 IMAD.WIDE R4, R27, 0x4, R4 ;  /* 0x000000041b041825 */ /* 0x002fca00078e0204 */
[----:B------:R0:W5:Y:S01]  /*14750*/  @P1 LDG.E R28, desc[UR56][R4.64] ;  /* 0x00000038041c1981 */ /* 0x000162000c1e1900 */
        /* <DEDUP_REMOVED lines=8> */
[----:B-1----:R-:W-:Y:S01]  /*147e0*/  IMAD.U32 R0, RZ, RZ, UR4 ;  /* 0x00000004ff007e24 */ /* 0x002fe2000f8e00ff */
[----:B------:R-:W-:Y:S06]  /*147f0*/  @P1 BRA `(.L_x_11186) ;  /* 0x0000000000181947 */ /* 0x000fec0003800000 */
[----:B------:R-:W-:Y:S02]  /*14800*/  ULDC UR4, c[0x0][0x288] ;  /* 0x0000a20000047ab9 */ /* 0x000fe40000000800 */
[----:B-----5:R-:W-:Y:S01]  /*14810*/  IMAD.U32 R28, RZ, RZ, UR4 ;  /* 0x00000004ff1c7e24 */ /* 0x020fe2000f8e00ff */
[----:B------:R-:W-:Y:S06]  /*14820*/  @!P2 BRA `(.L_x_11186) ;  /* 0x00000000000ca947 */ /* 0x000fec0003800000 */
[----:B0-----:R-:W2:Y:S04]  /*14830*/  LDG.E R5, desc[UR56][R2.64] ;  /* 0x0000003802057981 */ /* 0x001ea8000c1e1900 */
[----:B------:R-:W2:Y:S02]  /*14840*/  LDG.E R28, desc[UR56][R2.64+0x4] ;  /* 0x00000438021c7981 */ /* 0x000ea4000c1e1900 */
[----:B--2---:R-:W-:-:S07]  /*14850*/  IMAD.IADD R28, R28, 0x1, -R5 ;  /* 0x000000011c1c7824 */ /* 0x004fce00078e0a05 */
.L_x_11186:
        /* <DEDUP_REMOVED lines=8> */
.L_x_11187:
        /* <DEDUP_REMOVED lines=9> */
.L_x_11188:
[----:B-1----:R-:W1:Y:S01]  /*14970*/  LDC R2, c[0x0][0x448] ;  /* 0x00011200ff027b82 */ /* 0x002e620000000800 */
[----:B------:R-:W-:Y:S01]  /*14980*/  IMAD R25, R25, 0xc0, RZ ;  /* 0x000000c019197824 */ /* 0x000fe200078e02ff */
[----:B------:R-:W-:Y:S01]  /*14990*/  LOP3.LUT R16, R16, 0xfffffff7, RZ, 0xc0, !PT ;  /* 0xfffffff710107812 */ /* 0x000fe200078ec0ff */
[----:B-----5:R-:W-:Y:S02]  /*149a0*/  IMAD.IADD R7, R0, 0x1, -R19 ;  /* 0x0000000100077824 */ /* 0x020fe400078e0a13 */
[----:B------:R-:W-:-:S03]  /*149b0*/  VIADD R3, R25, 0xbf ;  /* 0x000000bf19037836 */ /* 0x000fc60000000000 */
[----:B------:R-:W-:Y:S01]  /*149c0*/  IADD3 R0, R7, 0x1, -R28 ;  /* 0x0000000107007810 */ /* 0x000fe20007ffe81c */
[----:B------:R2:W-:Y:S01]  /*149d0*/  STL [R1+0x8], R7 ;  /* 0x0000080701007387 */ /* 0x0005e20000100800 */
[----:B-1----:R-:W-:-:S13]  /*149e0*/  ISETP.NE.AND P2, PT, R2, 0x1, PT ;  /* 0x000000010200780c */ /* 0x002fda0003f45270 */
[----:B0-----:R-:W0:Y:S01]  /*149f0*/  @P2 LDC R4, c[0x0][0x44c] ;  /* 0x00011300ff042b82 */ /* 0x001e220000000800 */
[----:B------:R-:W-:-:S07]  /*14a00*/  @P2 LOP3.LUT R16, R16, 0x8, RZ, 0xfc, !PT ;  /* 0x0000000810102812 */ /* 0x000fce00078efcff */
[----:B------:R-:W1:Y:S01]  /*14a10*/  @P2 LDC R2, c[0x0][0x450] ;  /* 0x00011400ff022b82 */ /* 0x000e620000000800 */
[----:B0-----:R-:W-:-:S05]  /*14a20*/  @P2 IMAD.HI.U32 R5, R3, R4, RZ ;  /* 0x0000000403052227 */ /* 0x001fca00078e00ff */
[----:B-1----:R-:W-:-:S05]  /*14a30*/  @P2 SHF.R.U32.HI R3, RZ, R2, R5 ;  /* 0x00000002ff032219 */ /* 0x002fca0000011605 */
[----:B------:R-:W-:Y:S02]  /*14a40*/  IMAD.IADD R0, R0, 0x1, R3 ;  /* 0x0000000100007824 */ /* 0x000fe400078e0203 */
[----:B------:R-:W0:Y:S02]  /*14a50*/  LDC.64 R2, c[0x0][0x9e0] ;  /* 0x00027800ff027b82 */ /* 0x000e240000000a00 */
[----:B0-----:R-:W-:Y:S01]  /*14a60*/  ISETP.GE.AND P1, PT, R3, 0x1, PT ;  /* 0x000000010300780c */ /* 0x001fe20003f26270 */
[----:B------:R-:W-:-:S12]  /*14a70*/  IMAD.IADD R2, R0, 0x1, R2 ;  /* 0x0000000100027824 */ /* 0x000fd800078e0202 */
[----:B--2---:R-:W-:Y:S05]  /*14a80*/  @!P1 BRA `(.L_x_11189) ;  /* 0x0000000000489947 */ /* 0x004fea0003800000 */
        /* <DEDUP_REMOVED lines=11> */
.L_x_11191:
[----:B------:R-:W-:-:S13]  /*14b40*/  ISETP.NE.AND P0, PT, R3, 0x1, PT ;  /* 0x000000010300780c */ /* 0x000fda0003f05270 */
[----:B------:R-:W0:Y:S02]  /*14b50*/  @P0 LDC.64 R4, c[0x0][0x9e8] ;  /* 0x00027a00ff040b82 */ /* 0x000e240000000a00 */
[----:B0-----:R-:W-:-:S05]  /*14b60*/  @P0 IMAD.HI.U32 R4, R6, R4, RZ ;  /* 0x0000000406040227 */ /* 0x001fca00078e00ff */
[----:B------:R-:W-:-:S07]  /*14b70*/  @P0 SHF.R.U32.HI R6, RZ, R5, R4 ;  /* 0x00000005ff060219 */ /* 0x000fce0000011604 */
.L_x_11192:
[----:B------:R-:W-:Y:S05]  /*14b80*/  BSYNC B0 ;  /* 0x0000000000007941 */ /* 0x000fea0003800000 */
.L_x_11190:
[----:B------:R-:W-:-:S05]  /*14b90*/  IMAD R5, R6, R3, R3 ;  /* 0x0000000306057224 */ /* 0x000fca00078e0203 */
[----:B------:R-:W-:-:S07]  /*14ba0*/  VIMNMX R2, R2, R5, PT ;  /* 0x0000000502027248 */ /* 0x000fce0003fe0100 */
.L_x_11189:
[----:B------:R-:W0:Y:S01]  /*14bb0*/  @P2 LDC R4, c[0x0][0x44c] ;  /* 0x00011300ff042b82 */ /* 0x000e220000000800 */
[----:B------:R-:W-:-:S07]  /*14bc0*/  ULDC UR4, c[0x0][0x9dc] ;  /* 0x0002770000047ab9 */ /* 0x000fce0000000800 */
[----:B------:R-:W1:Y:S01]  /*14bd0*/  @P2 LDC R0, c[0x0][0x450] ;  /* 0x00011400ff002b82 */ /* 0x000e620000000800 */
[----:B0-----:R-:W-:-:S04]  /*14be0*/  @P2 IMAD.HI.U32 R5, R25, R4, RZ ;  /* 0x0000000419052227 */ /* 0x001fc800078e00ff */
[----:B------:R-:W-:Y:S01]  /*14bf0*/  IMAD.MOV.U32 R4, RZ, RZ, R25 ;  /* 0x000000ffff047224 */ /* 0x000fe200078e0019 */
[----:B-1----:R-:W-:Y:S01]  /*14c00*/  @P2 SHF.R.U32.HI R4, RZ, R0, R5 ;  /* 0x00000000ff042219 */ /* 0x002fe20000011605 */
[----:B------:R-:W-:Y:S02]  /*14c10*/  VIADD R0, R2, 0x7f ;  /* 0x0000007f02007836 */ /* 0x000fe40000000000 */
[----:B------:R-:W-:Y:S01]  /*14c20*/  VIADD R2, R7, 0x7f ;  /* 0x0000007f07027836 */ /* 0x000fe20000000000 */
[----:B------:R-:W-:Y:S02]  /*14c30*/  IADD3 R6, R4, R7, -R28 ;  /* 0x0000000704067210 */ /* 0x000fe40007ffe81c */
[----:B------:R-:W-:-:S04]  /*14c40*/  SHF.R.S32.HI R5, RZ, 0x1f, R0 ;  /* 0x0000001fff057819 */ /* 0x000fc80000011400 */
[----:B------:R-:W-:Y:S02]  /*14c50*/  LEA.HI R0, R5, R0, RZ, 0x7 ;  /* 0x0000000005007211 */ /* 0x000fe400078f38ff */
[----:B------:R-:W-:Y:S02]  /*14c60*/  SHF.R.S32.HI R5, RZ, 0x1f, R2 ;  /* 0x0000001fff057819 */ /* 0x000fe40000011402 */
[----:B------:R-:W-:Y:S02]  /*14c70*/  SHF.R.S32.HI R0, RZ, 0x7, R0 ;  /* 0x00000007ff007819 */ /* 0x000fe40000011400 */
[----:B------:R-:W-:Y:S01]  /*14c80*/  LEA.HI R5, R5, R2, RZ, 0x7 ;  /* 0x0000000205057211 */ /* 0x000fe200078f38ff */
[----:B------:R-:W-:-:S03]  /*14c90*/  VIADD R2, R6, -UR4 ;  /* 0x8000000406027c36 */ /* 0x000fc60008000000 */
        /* <DEDUP_REMOVED lines=13> */
.L_x_11195:
[----:B------:R-:W-:-:S13]  /*14d70*/  ISETP.NE.AND P0, PT, R3, 0x1, PT ;  /* 0x000000010300780c */ /* 0x000fda0003f05270 */
[----:B------:R-:W0:Y:S02]  /*14d80*/  @P0 LDC.64 R4, c[0x0][0x9e8] ;  /* 0x00027a00ff040b82 */ /* 0x000e240000000a00 */
[----:B0-----:R-:W-:-:S05]  /*14d90*/  @P0 IMAD.HI.U32 R4, R6, R4, RZ ;  /* 0x0000000406040227 */ /* 0x001fca00078e00ff */
[----:B------:R-:W-:-:S07]  /*14da0*/  @P0 SHF.R.U32.HI R6, RZ, R5, R4 ;  /* 0x00000005ff060219 */ /* 0x000fce0000011604 */
.L_x_11196:
[----:B------:R-:W-:Y:S05]  /*14db0*/  BSYNC B0 ;  /* 0x0000000000007941 */ /* 0x000fea0003800000 */
.L_x_11194:
[----:B------:R-:W-:-:S05]  /*14dc0*/  IMAD R3, R6, R3, RZ ;  /* 0x0000000306037224 */ /* 0x000fca00078e02ff */
[----:B------:R-:W-:-:S07]  /*14dd0*/  VIMNMX R2, R2, R3, !PT ;  /* 0x0000000302027248 */ /* 0x000fce0007fe0100 */
.L_x_11193:
[C---:B------:R-:W-:Y:S01]  /*14de0*/  LOP3.LUT R3, R26.reuse, 0xff000000, RZ, 0xc0, !PT ;  /* 0xff0000001a037812 */ /* 0x040fe200078ec0ff */
[----:B------:R-:W-:Y:S01]  /*14df0*/  BSSY B0, `(.L_x_11197) ;  /* 0x0000029000007945 */ /* 0x000fe20003800000 */
[----:B------:R-:W-:Y:S02]  /*14e00*/  LOP3.LUT R4, R26, 0xff0000, RZ, 0xc0, !PT ;  /* 0x00ff00001a047812 */ /* 0x000fe400078ec0ff */
[----:B------:R-:W-:-:S04]  /*14e10*/  SHF.R.U32.HI R3, RZ, 0x8, R3 ;  /* 0x00000008ff037819 */ /* 0x000fc80000011603 */
[----:B------:R-:W-:Y:S02]  /*14e20*/  LEA.HI R4, R4, R3, RZ, 0x10 ;  /* 0x0000000304047211 */ /* 0x000fe400078f80ff */
[----:B------:R-:W-:-:S04]  /*14e30*/  SHF.R.S32.HI R3, RZ, 0x1f, R2 ;  /* 0x0000001fff037819 */ /* 0x000fc80000011402 */
[----:B------:R-:W-:Y:S01]  /*14e40*/  LEA.HI R3, R3, R2, RZ, 0x7 ;  /* 0x0000000203037211 */ /* 0x000fe200078f38ff */
[----:B------:R-:W-:-:S03]  /*14e50*/  IMAD.MOV.U32 R2, RZ, RZ, RZ ;  /* 0x000000ffff027224 */ /* 0x000fc600078e00ff */
[----:B------:R-:W-:-:S04]  /*14e60*/  SHF.R.S32.HI R3, RZ, 0x7, R3 ;  /* 0x00000007ff037819 */ /* 0x000fc80000011403 */
[----:B------:R-:W-:-:S04]  /*14e70*/  VIMNMX R5, RZ, R3, !PT ;  /* 0x00000003ff057248 */ /* 0x000fc80007fe0100 */
[----:B------:R-:W-:-:S13]  /*14e80*/  ISETP.GT.AND P0, PT, R0, R5, PT ;  /* 0x000000050000720c */ /* 0x000fda0003f04270 */
[----:B------:R-:W-:Y:S05]  /*14e90*/  @!P0 BRA `(.L_x_11198) ;  /* 0x0000000000788947 */ /* 0x000fea0003800000 */
[----:B------:R-:W-:-:S04]  /*14ea0*/  SHF.R.U32.HI R6, RZ, 0x10, R4 ;  /* 0x00000010ff067819 */ /* 0x000fc80000011604 */
[----:B------:R-:W-:-:S13]  /*14eb0*/  ISETP.NE.AND P0, PT, R6, RZ, PT ;  /* 0x000000ff0600720c */ /* 0x000fda0003f05270 */
[----:B------:R-:W0:Y:S02]  /*14ec0*/  @!P0 LDC R6, c[0x0][0x9f0] ;  /* 0x00027c00ff068b82 */ /* 0x000e240000000800 */
[----:B0-----:R-:W-:Y:S02]  /*14ed0*/  IABS R8, R6 ;  /* 0x0000000600087213 */ /* 0x001fe40000000000 */
        /* <DEDUP_REMOVED lines=26> */
.L_x_11198:
[----:B------:R-:W-:Y:S05]  /*15080*/  BSYNC B0 ;  /* 0x0000000000007941 */ /* 0x000fea0003800000 */
.L_x_11197:
[----:B------:R-:W-:Y:S01]  /*15090*/  LOP3.LUT R4, R4, 0xff, RZ, 0xc0, !PT ;  /* 0x000000ff04047812 */ /* 0x000fe200078ec0ff */
[----:B------:R-:W-:Y:S04]  /*150a0*/  BSSY B7, `(.L_x_11199) ;  /* 0x000034d000077945 */ /* 0x000fe80003800000 */
[----:B------:R-:W-:-:S05]  /*150b0*/  IMAD R3, R4, R2, R5 ;  /* 0x0000000204037224 */ /* 0x000fca00078e0205 */
        /* <DEDUP_REMOVED lines=22> */
.L_x_11200:
        /* <DEDUP_REMOVED lines=20> */
.L_x_11203:
[----:B------:R-:W-:Y:S05]  /*15360*/  BSYNC B6 ;  /* 0x0000000000067941 */ /* 0x000fea0003800000 */
.L_x_11202:
        /* <DEDUP_REMOVED lines=20> */
.L_x_11206:
        /* <DEDUP_REMOVED lines=15> */
.L_x_11205:
[----:B------:R-:W-:Y:S05]  /*155a0*/  BSYNC B6 ;  /* 0x0000000000067941 */ /* 0x000fea0003800000 */
.L_x_11204:
[----:B------:R-:W-:Y:S01]  /*155b0*/  ULDC.64 UR4, c[0x0][0x9f8] ;  /* 0x00027e0000047ab9 */ /* 0x000fe20000000a00 */
[----:B------:R-:W2:Y:S01]  /*155c0*/  LDL R18, [R1+0x8] ;  /* 0x0000080001127983 */ /* 0x000ea20000100800 */
[----:B------:R-:W-:Y:S01]  /*155d0*/  ISETP.NE.U32.AND P0, PT, RZ, UR4, PT ;  /* 0x00000004ff007c0c */ /* 0x000fe2000bf05070 */
[----:B------:R-:W-:Y:S01]  /*155e0*/  IMAD.MOV.U32 R7, RZ, RZ, R27 ;  /* 0x000000ffff077224 */ /* 0x000fe200078e001b */
[----:B------:R-:W0:Y:S01]  /*155f0*/  LDC R6, c[0x0][0x430] ;  /* 0x00010c00ff067b82 */ /* 0x000e220000000800 */
[----:B------:R-:W1:Y:S01]  /*15600*/  S2R R21, SR_TID.X ;  /* 0x0000000000157919 */ /* 0x000e620000002100 */
[----:B------:R-:W-:Y:S01]  /*15610*/  ISETP.NE.AND.EX P0, PT, RZ, UR5, PT, P0 ;  /* 0x00000005ff007c0c */ /* 0x000fe2000bf05300 */
[----:B------:R-:W3:Y:S01]  /*15620*/  S2R R20, SR_TID.X ;  /* 0x0000000000147919 */ /* 0x000ee20000002100 */
[----:B------:R-:W-:Y:S01]  /*15630*/  VIADD R22, R22, 0xffffffff ;  /* 0xffffffff16167836 */ /* 0x000fe20000000000 */
[----:B------:R-:W-:Y:S01]  /*15640*/  LOP3.LUT R16, R16, 0xffffffdf, RZ, 0xc0, !PT ;  /* 0xffffffdf10107812 */ /* 0x000fe200078ec0ff */
[----:B------:R-:W-:-:S09]  /*15650*/  ULDC UR4, c[0x0][0x2f4] ;  /* 0x0000bd0000047ab9 */ /* 0x000fd20000000800 */
[----:B------:R-:W4:Y:S02]  /*15660*/  @P0 LDC.64 R2, c[0x0][0x9f8] ;  /* 0x00027e00ff020b82 */ /* 0x000f240000000a00 */
[----:B----4-:R-:W-:-:S05]  /*15670*/  @P0 IMAD.WIDE R2, R27, 0x4, R2 ;  /* 0x000000041b020825 */ /* 0x010fca00078e0202 */
[----:B------:R4:W2:Y:S01]  /*15680*/  @P0 LDG.E R7, desc[UR56][R2.64] ;  /* 0x0000003802070981 */ /* 0x0008a2000c1e1900 */
[----:B0-----:R-:W-:Y:S01]  /*15690*/  ISETP.NE.AND P1, PT, R6, 0x1, PT ;  /* 0x000000010600780c */ /* 0x001fe20003f25270 */
[----:B-1----:R-:W-:Y:S01]  /*156a0*/  IMAD.SHL.U32 R21, R21, 0x20, RZ ;  /* 0x0000002015157824 */ /* 0x002fe200078e00ff */
[----:B---3--:R-:W-:Y:S01]  /*156b0*/  LOP3.LUT R20, R20, 0x7f, RZ, 0xc0, !PT ;  /* 0x0000007f14147812 */ /* 0x008fe200078ec0ff */
[----:B------:R-:W-:Y:S01]  /*156c0*/  IMAD.SHL.U32 R9, R22, 0x80, RZ ;  /* 0x0000008016097824 */ /* 0x000fe200078e00ff */
[----:B------:R-:W0:Y:S02]  /*156d0*/  S2R R8, SR_TID.X ;  /* 0x0000000000087919 */ /* 0x000e240000002100 */
[----:B------:R-:W-:Y:S02]  /*156e0*/  SHF.R.U32.HI R20, RZ, 0x2, R20 ;  /* 0x00000002ff147819 */ /* 0x000fe40000011614 */
[----:B------:R-:W-:-:S04]  /*156f0*/  LOP3.LUT R21, R21, 0x60, RZ, 0xc0, !PT ;  /* 0x0000006015157812 */ /* 0x000fc800078ec0ff */
[----:B------:R-:W-:Y:S01]  /*15700*/  LOP3.LUT R0, R9, R20, R21, 0xfe, !PT ;  /* 0x0000001409007212 */ /* 0x000fe200078efe15 */
[----:B----4-:R-:W1:Y:S01]  /*15710*/  @P1 LDC R3, c[0x0][0x434] ;  /* 0x00010d00ff031b82 */ /* 0x010e620000000800 */
[----:B------:R-:W-:-:S07]  /*15720*/  @P1 LOP3.LUT R16, R16, 0x20, RZ, 0xfc, !PT ;  /* 0x0000002010101812 */ /* 0x000fce00078efcff */
[----:B------:R-:W3:Y:S01]  /*15730*/  @P1 LDC R2, c[0x0][0x438] ;  /* 0x00010e00ff021b82 */ /* 0x000ee20000000800 */
[----:B------:R-:W-:Y:S01]  /*15740*/  LOP3.LUT R16, R16, 0xfffffffb, RZ, 0xc0, !PT ;  /* 0xfffffffb10107812 */ /* 0x000fe200078ec0ff */
[----:B------:R-:W-:Y:S01]  /*15750*/  UMOV UR5, 0xffffffff ;  /* 0xffffffff00057882 */ /* 0x000fe20000000000 */
[----:B------:R-:W-:Y:S02]  /*15760*/  LOP3.LUT R26, R26, 0xffff, RZ, 0xc0, !PT ;  /* 0x0000ffff1a1a7812 */ /* 0x000fe400078ec0ff */
[C---:B--2---:R-:W-:Y:S01]  /*15770*/  ISETP.GE.AND P0, PT, R0.reuse, R18, PT ;  /* 0x000000120000720c */ /* 0x044fe20003f06270 */
[----:B------:R-:W-:Y:S02]  /*15780*/  IMAD.IADD R0, R0, 0x1, R19 ;  /* 0x0000000100007824 */ /* 0x000fe400078e0213 */
[----:B0-----:R-:W-:Y:S02]  /*15790*/  IMAD.SHL.U32 R18, R8, 0x8, RZ ;  /* 0x0000000808127824 */ /* 0x001fe400078e00ff */
[----:B-1----:R-:W-:-:S03]  /*157a0*/  @P1 IMAD.HI.U32 R3, R0, R3, RZ ;  /* 0x0000000300031227 */ /* 0x002fc600078e00ff */
[----:B------:R-:W-:Y:S01]  /*157b0*/  LOP3.LUT R18, R18, 0x18, RZ, 0xc0, !PT ;  /* 0x0000001812127812 */ /* 0x000fe200078ec0ff */
[----:B------:R-:W-:Y:S01]  /*157c0*/  IMAD.MOV.U32 R4, RZ, RZ, R0 ;  /* 0x000000ffff047224 */ /* 0x000fe200078e0000 */
[----:B---3--:R-:W-:-:S03]  /*157d0*/  @P1 SHF.R.U32.HI R4, RZ, R2, R3 ;  /* 0x00000002ff041219 */ /* 0x008fc60000011603 */
[----:B------:R-:W0:Y:S02]  /*157e0*/  @!P0 LDC.64 R2, c[0x0][0x428] ;  /* 0x00010a00ff028b82 */ /* 0x000e240000000a00 */
[----:B------:R-:W-:-:S04]  /*157f0*/  IMAD.MOV R5, RZ, RZ, -R4 ;  /* 0x000000ffff057224 */ /* 0x000fc800078e0a04 */
[----:B------:R-:W-:Y:S01]  /*15800*/  IMAD R0, R6, R5, R0 ;  /* 0x0000000506007224 */ /* 0x000fe200078e0200 */
[--C-:B------:R-:W-:Y:S02]  /*15810*/  @!P0 SHF.R.S32.HI R5, RZ, 0x1f, R4.reuse ;  /* 0x0000001fff058819 */ /* 0x100fe40000011404 */
[----:B------:R-:W-:Y:S01]  /*15820*/  SHF.R.S32.HI R6, RZ, 0x1f, R7 ;  /* 0x0000001fff067819 */ /* 0x000fe20000011407 */
[----:B------:R-:W-:Y:S01]  /*15830*/  STL [R1+0x4], R7 ;  /* 0x0000040701007387 */ /* 0x000fe20000100800 */
[----:B0-----:R-:W-:-:S03]  /*15840*/  @!P0 IMAD.WIDE.U32 R4, R7, R2, R4 ;  /* 0x0000000207048225 */ /* 0x001fc600078e0004 */
[----:B------:R0:W-:Y:S02]  /*15850*/  STL [R1+0x14], R6 ;  /* 0x0000140601007387 */ /* 0x0001e40000100800 */
[----:B0-----:R-:W-:-:S04]  /*15860*/  @!P0 IMAD R6, R6, R2, RZ ;  /* 0x0000000206068224 */ /* 0x001fc800078e02ff */
[----:B------:R-:W-:Y:S02]  /*15870*/  @!P0 IMAD R6, R7, R3, R6 ;  /* 0x0000000307068224 */ /* 0x000fe400078e0206 */
[----:B------:R-:W0:Y:S01]  /*15880*/  @!P0 LDC.64 R2, c[0x0][0x418] ;  /* 0x00010600ff028b82 */ /* 0x000e220000000a00 */
[C---:B------:R-:W-:Y:S01]  /*15890*/  ISETP.GE.AND P2, PT, R18.reuse, UR4, PT ;  /* 0x0000000412007c0c */ /* 0x040fe2000bf46270 */
[----:B------:R-:W-:Y:S01]  /*158a0*/  @!P0 IMAD.IADD R5, R5, 0x1, R6 ;  /* 0x0000000105058824 */ /* 0x000fe200078e0206 */
[C---:B------:R-:W-:Y:S02]  /*158b0*/  LOP3.LUT R10, R18.reuse, 0x20, RZ, 0xfc, !PT ;  /* 0x00000020120a7812 */ /* 0x040fe400078efcff */
[----:B------:R-:W-:-:S09]  /*158c0*/  LOP3.LUT R8, R18, 0x40, RZ, 0xfc, !PT ;  /* 0x0000004012087812 */ /* 0x000fd200078efcff */
[----:B------:R-:W-:Y:S02]  /*158d0*/  @P2 LOP3.LUT R16, R16, 0x4, RZ, 0xfc, !PT ;  /* 0x0000000410102812 */ /* 0x000fe400078efcff */
[----:B0-----:R-:W-:Y:S01]  /*158e0*/  @!P0 LEA R6, P1, R4, R2, 0x2 ;  /* 0x0000000204068211 */ /* 0x001fe200078210ff */
[----:B------:R-:W-:-:S03]  /*158f0*/  IMAD.MOV.U32 R2, RZ, RZ, RZ ;  /* 0x000000ffff027224 */ /* 0x000fc600078e00ff */
[----:B------:R-:W-:Y:S02]  /*15900*/  @!P0 LEA.HI.X R7, R4, R3, R5, 0x2, P1 ;  /* 0x0000000304078211 */ /* 0x000fe400008f1405 */
[----:B------:R-:W-:-:S03]  /*15910*/  ISETP.GE.AND P1, PT, R10, UR4, PT ;  /* 0x000000040a007c0c */ /* 0x000fc6000bf26270 */
[----:B------:R0:W5:Y:S01]  /*15920*/  @!P0 LDG.E R2, desc[UR56][R6.64] ;  /* 0x0000003806028981 */ /* 0x000162000c1e1900 */
[----:B------:R-:W-:Y:S01]  /*15930*/  ISETP.GE.AND P0, PT, R8, UR4, PT ;  /* 0x0000000408007c0c */ /* 0x000fe2000bf06270 */
[----:B------:R-:W-:Y:S01]  /*15940*/  IMAD.U32 R3, RZ, RZ, UR36 ;  /* 0x00000024ff037e24 */ /* 0x000fe2000f8e00ff */
[----:B------:R-:W-:-:S07]  /*15950*/  LOP3.LUT R16, R16, 0xfffffffd, RZ, 0xc0, !PT ;  /* 0xfffffffd10107812 */ /* 0x000fce00078ec0ff */
[----:B------:R-:W-:-:S04]  /*15960*/  @P1 LOP3.LUT R16, R16, 0x2, RZ, 0xfc, !PT ;  /* 0x0000000210101812 */ /* 0x000fc800078efcff */
[----:B------:R-:W-:-:S04]  /*15970*/  LOP3.LUT R16, R16, 0xfffffffe, RZ, 0xc0, !PT ;  /* 0xfffffffe10107812 */ /* 0x000fc800078ec0ff */
[----:B------:R-:W-:Y:S01]  /*15980*/  @P0 LOP3.LUT R16, R16, 0x1, RZ, 0xfc, !PT ;  /* 0x0000000110100812 */ /* 0x000fe200078efcff */
[----:B0-----:R-:W-:Y:S06]  /*15990*/  BRA.DIV UR5, `(.L_x_11207) ;  /* 0x0000004205c87947 */ /* 0x001fec000b800000 */
.L_x_11273:
[----:B------:R-:W-:Y:S02]  /*159a0*/  ISETP.NE.AND P0, PT, R3, 0x3, PT ;  /* 0x000000030300780c */ /* 0x000fe40003f05270 */
[----:B------:R-:W-:-:S11]  /*159b0*/  LOP3.LUT R16, R16, 0xffffffef, RZ, 0xc0, !PT ;  /* 0xffffffef10107812 */ /* 0x000fd600078ec0ff */
[----:B------:R-:W-:Y:S01]  /*159c0*/  @P0 LOP3.LUT R16, R16, 0x10, RZ, 0xfc, !PT ;  /* 0x0000001010100812 */ /* 0x000fe200078efcff */
[----:B------:R-:W-:Y:S06]  /*159d0*/  @!P0 BRA `(.L_x_11208) ;  /* 0x0000000000048947 */ /* 0x000fec0003800000 */
[----:B------:R-:W-:Y:S01]  /*159e0*/  BPT.TRAP 0x1 ;  /* 0x000000040000795c */ /* 0x000fe20000300000 */
.L_x_11208:
        /* <DEDUP_REMOVED lines=23> */
.L_x_11274:
[----:B------:R-:W-:Y:S05]  /*15b60*/  BSYNC B0 ;  /* 0x0000000000007941 */ /* 0x000fea0003800000 */
.L_x_11209:
[----:B------:R-:W0:Y:S01]  /*15b70*/  LDL R14, [R1+0x8] ;  /* 0x00000800010e7983 */ /* 0x000e220000100800 */
[----:B------:R-:W-:Y:S01]  /*15b80*/  ULDC.64 UR4, c[0x0][0x300] ;  /* 0x0000c00000047ab9 */ /* 0x000fe20000000a00 */
[----:B------:R-:W-:Y:S01]  /*15b90*/  ULDC.64 UR6, c[0x0][0x2e8] ;  /* 0x0000ba0000067ab9 */ /* 0x000fe20000000a00 */
[----:B------:R-:W-:Y:S01]  /*15ba0*/  IMAD R3, R3, UR4, RZ ;  /* 0x0000000403037c24 */ /* 0x000fe2000f8e02ff */
[----:B------:R-:W1:Y:S01]  /*15bb0*/  S2R R11, SR_TID.X ;  /* 0x00000000000b7919 */ /* 0x000e620000002100 */
[----:B------:R-:W-:Y:S01]  /*15bc0*/  IMAD.WIDE.U32 R6, R0, UR4, RZ ;  /* 0x0000000400067c25 */ /* 0x000fe2000f8e00ff */
[----:B------:R-:W-:Y:S01]  /*15bd0*/  LOP3.LUT P4, RZ, R16, 0x4, RZ, 0xc0, !PT ;  /* 0x0000000410ff7812 */ /* 0x000fe2000788c0ff */
[----:B------:R-:W2:Y:S02]  /*15be0*/  S2R R10, SR_TID.X ;  /* 0x00000000000a7919 */ /* 0x000ea40000002100 */
[----:B------:R-:W-:Y:S01]  /*15bf0*/  IMAD R3, R0, UR5, R3 ;  /* 0x0000000500037c24 */ /* 0x000fe2000f8e0203 */
[----:B------:R-:W-:Y:S01]  /*15c00*/  ULDC.64 UR4, c[0x0][0x310] ;  /* 0x0000c40000047ab9 */ /* 0x000fe20000000a00 */
[----:B------:R-:W-:Y:S01]  /*15c10*/  LOP3.LUT P3, RZ, R16, 0x2, RZ, 0xc0, !PT ;  /* 0x0000000210ff7812 */ /* 0x000fe2000786c0ff */
[----:B------:R-:W-:Y:S01]  /*15c20*/  IMAD R8, R8, UR4, RZ ;  /* 0x0000000408087c24 */ /* 0x000fe2000f8e02ff */
[----:B------:R-:W-:Y:S01]  /*15c30*/  LOP3.LUT P2, RZ, R16, 0x1, RZ, 0xc0, !PT ;  /* 0x0000000110ff7812 */ /* 0x000fe2000784c0ff */
[----:B------:R-:W-:-:S02]  /*15c40*/  IMAD.IADD R7, R7, 0x1, R3 ;  /* 0x0000000107077824 */ /* 0x000fc400078e0203 */
[----:B------:R-:W-:-:S04]  /*15c50*/  IMAD.WIDE.U32 R6, R2, UR4, R6 ;  /* 0x0000000402067c25 */ /* 0x000fc8000f8e0006 */
[----:B------:R-:W-:Y:S01]  /*15c60*/  IMAD R2, R2, UR5, R8 ;  /* 0x0000000502027c24 */ /* 0x000fe2000f8e0208 */
[----:B------:R-:W-:-:S03]  /*15c70*/  ULDC.64 UR4, c[0x0][0x308] ;  /* 0x0000c20000047ab9 */ /* 0x000fc60000000a00 */
[----:B------:R-:W-:Y:S02]  /*15c80*/  IMAD.IADD R3, R7, 0x1, R2 ;  /* 0x0000000107037824 */ /* 0x000fe400078e0202 */
[----:B------:R-:W-:-:S04]  /*15c90*/  IMAD.MOV.U32 R2, RZ, RZ, R6 ;  /* 0x000000ffff027224 */ /* 0x000fc800078e0006 */
[C---:B------:R-:W-:Y:S01]  /*15ca0*/  IMAD.WIDE.U32 R2, R26.reuse, UR4, R2 ;  /* 0x000000041a027c25 */ /* 0x040fe2000f8e0002 */
[----:B------:R-:W-:Y:S01]  /*15cb0*/  UMOV UR4, 0xffffffff ;  /* 0xffffffff00047882 */ /* 0x000fe20000000000 */
[----:B-1----:R-:W-:Y:S02]  /*15cc0*/  LOP3.LUT R13, R11, 0x7f, RZ, 0xc0, !PT ;  /* 0x0000007f0b0d7812 */ /* 0x002fe400078ec0ff */
[----:B------:R-:W-:Y:S01]  /*15cd0*/  IMAD R6, R26, UR5, R3 ;  /* 0x000000051a067c24 */ /* 0x000fe2000f8e0203 */
[----:B------:R-:W-:Y:S01]  /*15ce0*/  LEA R0, P0, R2, UR6, 0x1 ;  /* 0x0000000602007c11 */ /* 0x000fe2000f8008ff */
[C---:B--2---:R-:W-:Y:S01]  /*15cf0*/  IMAD.SHL.U32 R11, R10.reuse, 0x8, RZ ;  /* 0x000000080a0b7824 */ /* 0x044fe200078e00ff */
[----:B------:R-:W-:Y:S01]  /*15d00*/  SHF.R.U32.HI R13, RZ, 0x2, R13 ;  /* 0x00000002ff0d7819 */ /* 0x000fe2000001160d */
[----:B------:R-:W-:Y:S01]  /*15d10*/  IMAD.SHL.U32 R12, R10, 0x8, RZ ;  /* 0x000000080a0c7824 */ /* 0x000fe200078e00ff */
[----:B------:R-:W-:Y:S02]  /*15d20*/  LEA.HI.X R6, R2, UR7, R6, 0x1, P0 ;  /* 0x0000000702067c11 */ /* 0x000fe400080f0c06 */
[----:B------:R-:W-:-:S04]  /*15d30*/  LOP3.LUT R11, R11, 0xd8, RZ, 0xc0, !PT ;  /* 0x000000d80b0b7812 */ /* 0x000fc800078ec0ff */
[----:B------:R-:W-:Y:S01]  /*15d40*/  LOP3.LUT R11, R11, 0x18, R10, 0x78, !PT ;  /* 0x000000180b0b7812 */ /* 0x000fe200078e780a */
[----:B------:R-:W-:-:S03]  /*15d50*/  IMAD.SHL.U32 R10, R10, 0x8, RZ ;  /* 0x000000080a0a7824 */ /* 0x000fc600078e00ff */
[----:B------:R-:W-:Y:S02]  /*15d60*/  LOP3.LUT R11, R11, 0x320, R12, 0xf8, !PT ;  /* 0x000003200b0b7812 */ /* 0x000fe400078ef80c */
[----:B------:R-:W-:-:S03]  /*15d70*/  LOP3.LUT R10, R10, 0x18, RZ, 0xc0, !PT ;  /* 0x000000180a0a7812 */ /* 0x000fc600078ec0ff */
[----:B------:R-:W-:Y:S01]  /*15d80*/  IMAD R7, R23, 0x3000, R11 ;  /* 0x0000300017077824 */ /* 0x000fe200078e020b */
[----:B0-----:R-:W-:-:S04]  /*15d90*/  IADD3 R5, -R13, R14, -R9 ;  /* 0x0000000e0d057210 */ /* 0x001fc80007ffe909 */
        /* <DEDUP_REMOVED lines=40> */
.L_x_11284:
[----:B------:R-:W-:-:S13]  /*16020*/  ISETP.GE.AND P0, PT, R5, 0x61, PT ;  /* 0x000000610500780c */ /* 0x000fda0003f06270 */
[----:B01----:R-:W-:Y:S01]  /*16030*/  @P0 LEA R2, P1, R10, R0, 0x1 ;  /* 0x000000000a020211 */ /* 0x003fe200078208ff */
        /* <DEDUP_REMOVED lines=10> */
.L_x_11212:
        /* <DEDUP_REMOVED lines=11> */
.L_x_11213:
[----:B0-----:R0:W5:Y:S01]  /*16190*/  LDL.LU R3, [R1] ;  /* 0x0000000001037983 */ /* 0x0011620000300800 */
[----:B------:R0:W-:Y:S02]  /*161a0*/  SYNCS.ARRIVE.TRANS64.A1T0 RZ, [R4+URZ+0x2d830], RZ ;  /* 0x02d830ff04ff79a7 */ /* 0x0001e4000810003f */
[----:B------:R-:W-:Y:S05]  /*161b0*/  WARPSYNC.ALL ;  /* 0x0000000000007948 */ /* 0x000fea0003800000 */
[----:B------:R-:W-:Y:S01]  /*161c0*/  ULDC.64 UR4, c[0x0][0x298] ;  /* 0x0000a60000047ab9 */ /* 0x000fe20000000a00 */
[----:B------:R-:W-:Y:S01]  /*161d0*/  VIADD R2, R17, 0xc400 ;  /* 0x0000c40011027836 */ /* 0x000fe20000000000 */
[----:B------:R-:W-:Y:S01]  /*161e0*/  BSSY B6, `(.L_x_11214) ;  /* 0x000001b000067945 */ /* 0x000fe20003800000 */
[----:B------:R-:W-:Y:S03]  /*161f0*/  BAR.SYNC.DEFER_BLOCKING 0x8, 0x200 ;  /* 0x0208000000007b1d */ /* 0x000fe60000010000 */
[----:B------:R-:W-:-:S02]  /*16200*/  LOP3.LUT P0, RZ, R2, 0x1bf, RZ, 0xc0, !PT ;  /* 0x000001bf02ff7812 */ /* 0x000fc4000780c0ff */
[----:B-----5:R-:W-:Y:S01]  /*16210*/  SHF.R.S32.HI R0, RZ, 0x1f, R3 ;  /* 0x0000001fff007819 */ /* 0x020fe20000011403 */
[----:B0-----:R-:W-:-:S04]  /*16220*/  IMAD.WIDE.U32 R4, R3, UR4, RZ ;  /* 0x0000000403047c25 */ /* 0x001fc8000f8e00ff */
[----:B------:R-:W-:Y:S01]  /*16230*/  IMAD R0, R0, UR4, RZ ;  /* 0x0000000400007c24 */ /* 0x000fe2000f8e02ff */
[----:B------:R0:W-:Y:S03]  /*16240*/  STL.64 [R1+0x20], R4 ;  /* 0x0000200401007387 */ /* 0x0001e60000100a00 */
[----:B------:R-:W-:-:S04]  /*16250*/  IMAD R0, R3, UR5, R0 ;  /* 0x0000000503007c24 */ /* 0x000fc8000f8e0200 */
[----:B------:R-:W-:-:S05]  /*16260*/  IMAD.IADD R0, R5, 0x1, R0 ;  /* 0x0000000105007824 */ /* 0x000fca00078e0200 */
[----:B------:R0:W-:Y:S01]  /*16270*/  STL [R1], R0 ;  /* 0x0000000001007387 */ /* 0x0001e20000100800 */
        /* <DEDUP_REMOVED lines=17> */
.L_x_11215:
[----:B------:R-:W-:Y:S05]  /*16390*/  BSYNC B6 ;  /* 0x0000000000067941 */ /* 0x000fea0003800000 */
.L_x_11214:
[----:B------:R-:W2:Y:S01]  /*163a0*/  LDL.LU R2, [R1] ;  /* 0x0000000001027983 */ /* 0x000ea20000300800 */
[----:B0-----:R-:W0:Y:S01]  /*163b0*/  LDC R5, c[0x0][0x448] ;  /* 0x00011200ff057b82 */ /* 0x001e220000000800 */
[----:B------:R-:W-:Y:S01]  /*163c0*/  LOP3.LUT P6, RZ, R16, 0x40, RZ, 0xc0, !PT ;  /* 0x0000004010ff7812 */ /* 0x000fe200078cc0ff */
[----:B------:R-:W-:Y:S01]  /*163d0*/  ULDC.64 UR6, c[0x0][0x2e0] ;  /* 0x0000b80000067ab9 */ /* 0x000fe20000000a00 */
[----:B------:R-:W3:Y:S01]  /*163e0*/  LDL.LU.64 R20, [R1+0x20] ;  /* 0x0000200001147983 */ /* 0x000ee20000300a00 */
[----:B------:R-:W-:Y:S01]  /*163f0*/  SHF.R.S32.HI R4, RZ, 0x1f, R27 ;  /* 0x0000001fff047819 */ /* 0x000fe2000001141b */
[----:B------:R-:W-:Y:S01]  /*16400*/  ULDC.64 UR4, c[0x0][0x2d8] ;  /* 0x0000b60000047ab9 */ /* 0x000fe20000000a00 */
[----:B------:R-:W-:Y:S01]  /*16410*/  SEL R0, R27, RZ, !P6 ;  /* 0x000000ff1b007207 */ /* 0x000fe20007000000 */
[----:B------:R-:W-:Y:S01]  /*16420*/  ULDC.64 UR8, c[0x0][0x280] ;  /* 0x0000a00000087ab9 */ /* 0x000fe20000000a00 */
[----:B------:R-:W-:Y:S01]  /*16430*/  SEL R4, R4, RZ, !P6 ;  /* 0x000000ff04047207 */ /* 0x000fe20007000000 */
[----:B------:R-:W1:Y:S01]  /*16440*/  LDC R9, c[0x0][0x448] ;  /* 0x00011200ff097b82 */ /* 0x000e620000000800 */
[----:B------:R-:W4:Y:S03]  /*16450*/  S2R R11, SR_TID.X ;  /* 0x00000000000b7919 */ /* 0x000f260000002100 */
[----:B------:R-:W-:Y:S01]  /*16460*/  IMAD R4, R4, UR6, RZ ;  /* 0x0000000604047c24 */ /* 0x000fe2000f8e02ff */
[----:B0-----:R-:W-:-:S03]  /*16470*/  ISETP.NE.AND P6, PT, R5, 0x1, PT ;  /* 0x000000010500780c */ /* 0x001fc60003fc5270 */
[----:B------:R-:W-:-:S10]  /*16480*/  IMAD R5, R0, UR7, R4 ;  /* 0x0000000700057c24 */ /* 0x000fd4000f8e0204 */
[----:B------:R-:W0:Y:S01]  /*16490*/  @P6 LDC R4, c[0x0][0x44c] ;  /* 0x00011300ff046b82 */ /* 0x000e220000000800 */
[----:B----4-:R-:W-:-:S07]  /*164a0*/  IMAD.SHL.U32 R10, R11, 0x8, RZ ;  /* 0x000000080b0a7824 */ /* 0x010fce00078e00ff */
[----:B------:R-:W4:Y:S01]  /*164b0*/  @P6 LDC R8, c[0x0][0x450] ;  /* 0x00011400ff086b82 */ /* 0x000f220000000800 */
        /* <DEDUP_REMOVED lines=8> */
[----:B------:R-:W-:Y:S01]  /*16540*/  IMAD.WIDE.U32 R2, R0, UR6, R2 ;  /* 0x0000000600027c25 */ /* 0x000fe2000f8e0002 */
[----:B------:R-:W-:Y:S01]  /*16550*/  ULDC.64 UR6, c[0x0][0x2c8] ;  /* 0x0000b20000067ab9 */ /* 0x000fe20000000a00 */
[----:B------:R-:W5:Y:S02]  /*16560*/  @P6 LDC R0, c[0x0][0x450] ;  /* 0x00011400ff006b82 */ /* 0x000f640000000800 */
[----:B------:R-:W-:-:S02]  /*16570*/  IMAD.IADD R3, R3, 0x1, R5 ;  /* 0x0000000103037824 */ /* 0x000fc400078e0205 */
[----:B--2---:R-:W-:Y:S01]  /*16580*/  IMAD.SHL.U32 R21, R21, 0x20, RZ ;  /* 0x0000002015157824 */ /* 0x004fe200078e00ff */
[----:B---3--:R-:W-:-:S04]  /*16590*/  LOP3.LUT R20, R20, 0x7f, RZ, 0xc0, !PT ;  /* 0x0000007f14147812 */ /* 0x008fc800078ec0ff */
[----:B------:R-:W-:Y:S02]  /*165a0*/  LOP3.LUT R21, R21, 0x60, RZ, 0xc0, !PT ;  /* 0x0000006015157812 */ /* 0x000fe400078ec0ff */
[----:B------:R-:W-:-:S04]  /*165b0*/  SHF.R.U32.HI R20, RZ, 0x2, R20 ;  /* 0x00000002ff147819 */ /* 0x000fc80000011614 */
[----:B------:R-:W-:Y:S01]  /*165c0*/  LOP3.LUT R20, R20, R21, RZ, 0xfc, !PT ;  /* 0x0000001514147212 */ /* 0x000fe200078efcff */
[----:B------:R-:W-:-:S04]  /*165d0*/  IMAD.SHL.U32 R21, R11, 0x8, RZ ;  /* 0x000000080b157824 */ /* 0x000fc800078e00ff */
[----:B------:R-:W-:Y:S01]  /*165e0*/  IMAD.IADD R6, R20, 0x1, R25 ;  /* 0x0000000114067824 */ /* 0x000fe200078e0219 */
[----:B------:R-:W-:Y:S02]  /*165f0*/  LOP3.LUT R21, R21, 0x18, RZ, 0xc0, !PT ;  /* 0x0000001815157812 */ /* 0x000fe400078ec0ff */
[----:B------:R-:W-:Y:S01]  /*16600*/  LOP3.LUT R20, R11, 0x7f, RZ, 0xc0, !PT ;  /* 0x0000007f0b147812 */ /* 0x000fe200078ec0ff */
[----:B0-----:R-:W-:Y:S01]  /*16610*/  @P6 IMAD.HI.U32 R5, R6, R4, RZ ;  /* 0x0000000406056227 */ /* 0x001fe200078e00ff */
[C---:B------:R-:W-:Y:S02]  /*16620*/  LOP3.LUT R12, R21.reuse, 0x20, RZ, 0xfc, !PT ;  /* 0x00000020150c7812 */ /* 0x040fe400078efcff */
[----:B------:R-:W-:Y:S01]  /*16630*/  LOP3.LUT R11, R21, 0x40, RZ, 0xfc, !PT ;  /* 0x00000040150b7812 */ /* 0x000fe200078efcff */
[----:B------:R-:W-:Y:S01]  /*16640*/  IMAD.MOV.U32 R4, RZ, RZ, R6 ;  /* 0x000000ffff047224 */ /* 0x000fe200078e0006 */
[----:B-----5:R-:W-:Y:S02]  /*16650*/  @P6 SHF.R.U32.HI R4, RZ, R0, R5 ;  /* 0x00000000ff046219 */ /* 0x020fe40000011605 */
[----:B------:R-:W-:-:S02]  /*16660*/  SHF.R.U32.HI R20, RZ, 0x2, R20 ;  /* 0x00000002ff147819 */ /* 0x000fc40000011614 */
[--C-:B------:R-:W-:Y:S01]  /*16670*/  SHF.R.S32.HI R0, RZ, 0x1f, R4.reuse ;  /* 0x0000001fff007819 */ /* 0x100fe20000011404 */
[----:B------:R-:W-:-:S04]  /*16680*/  IMAD.MOV R7, RZ, RZ, -R4 ;  /* 0x000000ffff077224 */ /* 0x000fc800078e0a04 */
[----:B------:R-:W-:-:S04]  /*16690*/  IMAD R0, R0, UR4, RZ ;  /* 0x0000000400007c24 */ /* 0x000fc8000f8e02ff */
[C---:B------:R-:W-:Y:S02]  /*166a0*/  IMAD R0, R4.reuse, UR5, R0 ;  /* 0x0000000504007c24 */ /* 0x040fe4000f8e0200 */
[----:B------:R-:W-:-:S04]  /*166b0*/  IMAD.WIDE.U32 R4, R4, UR4, R2 ;  /* 0x0000000404047c25 */ /* 0x000fc8000f8e0002 */
[----:B------:R-:W-:Y:S02]  /*166c0*/  IMAD.IADD R5, R5, 0x1, R0 ;  /* 0x0000000105057824 */ /* 0x000fe400078e0200 */
[----:B-1----:R-:W-:-:S04]  /*166d0*/  IMAD R0, R9, R7, R6 ;  /* 0x0000000709007224 */ /* 0x002fc800078e0206 */
[----:B------:R-:W-:Y:S01]  /*166e0*/  IMAD.WIDE.U32 R4, R0, UR6, R4 ;  /* 0x0000000600047c25 */ /* 0x000fe2000f8e0004 */
[----:B------:R-:W-:-:S05]  /*166f0*/  SHF.R.S32.HI R7, RZ, 0x1f, R0 ;  /* 0x0000001fff077819 */ /* 0x000fca0000011400 */
[----:B------:R-:W-:-:S04]  /*16700*/  IMAD R7, R7, UR6, RZ ;  /* 0x0000000607077c24 */ /* 0x000fc8000f8e02ff */
[----:B------:R-:W-:Y:S01]  /*16710*/  IMAD R7, R0, UR7, R7 ;  /* 0x0000000700077c24 */ /* 0x000fe2000f8e0207 */
[----:B------:R-:W-:-:S03]  /*16720*/  LEA R0, P0, R4, UR8, 0x1 ;  /* 0x0000000804007c11 */ /* 0x000fc6000f8008ff */
[----:B------:R-:W-:Y:S02]  /*16730*/  IMAD.IADD R5, R5, 0x1, R7 ;  /* 0x0000000105057824 */ /* 0x000fe400078e0207 */
[----:B------:R-:W0:Y:S03]  /*16740*/  @P6 LDC R7, c[0x0][0x44c] ;  /* 0x00011300ff076b82 */ /* 0x000e260000000800 */
[----:B------:R-:W-:Y:S01]  /*16750*/  LEA.HI.X R4, R4, UR9, R5, 0x1, P0 ;  /* 0x0000000904047c11 */ /* 0x000fe200080f0c05 */
[----:B------:R-:W-:-:S04]  /*16760*/  VIADD R5, R6, 0x80 ;  /* 0x0000008006057836 */ /* 0x000fc80000000000 */
[----:B------:R-:W-:Y:S02]  /*16770*/  IMAD.MOV.U32 R6, RZ, RZ, R5 ;  /* 0x000000ffff067224 */ /* 0x000fe400078e0005 */
[----:B0-----:R-:W-:-:S05]  /*16780*/  @P6 IMAD.HI.U32 R7, R5, R7, RZ ;  /* 0x0000000705076227 */ /* 0x001fca00078e00ff */
[----:B----4-:R-:W-:-:S05]  /*16790*/  @P6 SHF.R.U32.HI R6, RZ, R8, R7 ;  /* 0x00000008ff066219 */ /* 0x010fca0000011607 */
        /* <DEDUP_REMOVED lines=15> */
[----:B------:R-:W-:-:S03]  /*16890*/  LEA R8, P0, R2, UR8, 0x1 ;  /* 0x0000000802087c11 */ /* 0x000fc6000f8008ff */
[----:B------:R-:W-:-:S05]  /*168a0*/  IMAD.IADD R3, R3, 0x1, R6 ;  /* 0x0000000103037824 */ /* 0x000fca00078e0206 */
[----:B------:R-:W-:Y:S02]  /*168b0*/  LEA.HI.X R3, R2, UR9, R3, 0x1, P0 ;  /* 0x0000000902037c11 */ /* 0x000fe400080f0c03 */
[----:B------:R-:W-:Y:S01]  /*168c0*/  ISETP.GE.AND P0, PT, R10, UR4, PT ;  /* 0x000000040a007c0c */ /* 0x000fe2000bf06270 */
[----:B------:R-:W-:-:S12]  /*168d0*/  BRA.DIV UR5, `(.L_x_11216) ;  /* 0x0000003a05a87947 */ /* 0x000fd8000b800000 */
[----:B------:R-:W2:Y:S01]  /*168e0*/  LDL R11, [R1+0x18] ;  /* 0x00001800010b7983 */ /* 0x000ea20000100800 */
[----:B------:R-:W-:Y:S02]  /*168f0*/  IMAD R2, R28, R9, RZ ;  /* 0x000000091c027224 */ /* 0x000fe400078e02ff */
[----:B------:R-:W-:Y:S01]  /*16900*/  IMAD.IADD R25, R20, 0x1, R25 ;  /* 0x0000000114197824 */ /* 0x000fe200078e0219 */
[----:B------:R-:W0:Y:S04]  /*16910*/  SHFL.IDX PT, R5, R0, RZ, 0x1c1f ;  /* 0x001c1fff00057589 */ /* 0x000e2800000e0000 */
[----:B------:R-:W1:Y:S01]  /*16920*/  SHFL.IDX PT, R6, R4, RZ, 0x1c1f ;  /* 0x001c1fff04067589 */ /* 0x000e6200000e0000 */
[----:B------:R-:W-:-:S13]  /*16930*/  ISETP.GE.AND P3, PT, R25, R2, PT ;  /* 0x000000021900720c */ /* 0x000fda0003f66270 */
[----:B0-----:R-:W-:-:S05]  /*16940*/  @!P3 LEA R5, P4, R10, R5, 0x1 ;  /* 0x000000050a05b211 */ /* 0x001fca00078808ff */
[----:B-1----:R-:W-:-:S04]  /*16950*/  @!P3 IMAD.X R6, RZ, RZ, R6, P4 ;  /* 0x000000ffff06b224 */ /* 0x002fc800020e0606 */
[----:B------:R-:W-:Y:S02]  /*16960*/  @!P3 IMAD.MOV.U32 R7, RZ, RZ, R6 ;  /* 0x000000ffff07b224 */ /* 0x000fe400078e0006 */
[----:B------:R-:W-:Y:S02]  /*16970*/  @!P3 IMAD.MOV.U32 R6, RZ, RZ, R5 ;  /* 0x000000ffff06b224 */ /* 0x000fe400078e0005 */
[----:B------:R-:W0:Y:S04]  /*16980*/  SHFL.IDX PT, R5, R0, 0x1, 0x1c1f ;  /* 0x003c1f0000057f89 */ /* 0x000e2800000e0000 */
[----:B--2---:R-:W-:Y:S04]  /*16990*/  @!P3 LDGSTS.E.BYPASS.LTC128B.128 [R11+0xc400], desc[UR56][R6.64], !P0 ;  /* 0x0c400000060bbfae */ /* 0x004fe8000c101d78 */
[----:B------:R-:W-:Y:S04]  /*169a0*/  @!P3 LDGSTS.E.BYPASS.LTC128B.128 [R11+0xf400], desc[UR56][R6.64+0x40], !P1 ;  /* 0x0f400040060bbfae */ /* 0x000fe8000c901d78 */
[----:B------:R1:W-:Y:S04]  /*169b0*/  @!P3 LDGSTS.E.BYPASS.LTC128B.128 [R11+0x12400], desc[UR56][R6.64+0x80], !P2 ;  /* 0x12400080060bbfae */ /* 0x0003e8000d101d78 */
[----:B-1----:R-:W1:Y:S01]  /*169c0*/  SHFL.IDX PT, R7, R4, 0x1, 0x1c1f ;  /* 0x003c1f0004077f89 */ /* 0x002e6200000e0000 */
[----:B------:R-:W-:-:S05]  /*169d0*/  VIADD R6, R25, 0x20 ;  /* 0x0000002019067836 */ /* 0x000fca0000000000 */
[----:B------:R-:W-:-:S13]  /*169e0*/  ISETP.GE.AND P3, PT, R6, R2, PT ;  /* 0x000000020600720c */ /* 0x000fda0003f66270 */
[----:B0-----:R-:W-:-:S05]  /*169f0*/  @!P3 LEA R5, P4, R10, R5, 0x1 ;  /* 0x000000050a05b211 */ /* 0x001fca00078808ff */
[----:B-1----:R-:W-:Y:S02]  /*16a00*/  @!P3 IMAD.X R7, RZ, RZ, R7, P4 ;  /* 0x000000ffff07b224 */ /* 0x002fe400020e0607 */
[----:B------:R-:W-:Y:S02]  /*16a10*/  @!P3 IMAD.MOV.U32 R6, RZ, RZ, R5 ;  /* 0x000000ffff06b224 */ /* 0x000fe400078e0005 */
        /* <DEDUP_REMOVED lines=30> */
[----:B0-----:R-:W-:-:S05]  /*16c00*/  @!P3 LEA R4, P4, R10, R4, 0x1 ;  /* 0x000000040a04b211 */ /* 0x001fca00078808ff */
[----:B------:R-:W-:-:S04]  /*16c10*/  @!P3 IMAD.X R0, RZ, RZ, R0, P4 ;  /* 0x000000ffff00b224 */ /* 0x000fc800020e0600 */
[----:B------:R-:W-:-:S05]  /*16c20*/  @!P3 IMAD.MOV.U32 R5, RZ, RZ, R0 ;  /* 0x000000ffff05b224 */ /* 0x000fca00078e0000 */
[----:B------:R0:W-:Y:S04]  /*16c30*/  @!P3 LDGSTS.E.BYPASS.LTC128B.128 [R11+0xe400], desc[UR56][R4.64], !P0 ;  /* 0x0e400000040bbfae */ /* 0x0001e8000c101d78 */
[----:B------:R0:W-:Y:S04]  /*16c40*/  @!P3 LDGSTS.E.BYPASS.LTC128B.128 [R11+0x11400], desc[UR56][R4.64+0x40], !P1 ;  /* 0x11400040040bbfae */ /* 0x0001e8000c901d78 */
[----:B-1----:R0:W-:Y:S02]  /*16c50*/  @!P3 LDGSTS.E.BYPASS.LTC128B.128 [R11+0x14400], desc[UR56][R4.64+0x80], !P2 ;  /* 0x14400080040bbfae */ /* 0x0021e4000d101d78 */
.L_x_11297:
        /* <DEDUP_REMOVED lines=8> */
[----:B--2---:R1:W-:Y:S01]  /*16ce0*/  @!P3 LDGSTS.E.BYPASS.LTC128B.128 [R0+0xec00], desc[UR56][R2.64], !P0 ;  /* 0x0ec000000200bfae */ /* 0x0043e2000c101d78 */
[----:B------:R-:W-:-:S03]  /*16cf0*/  PLOP3.LUT P0, PT, PT, PT, PT, 0x80, 0x0 ;  /* 0x000000000000781c */ /* 0x000fc60003f0f070 */
[----:B------:R1:W-:Y:S04]  /*16d00*/  @!P3 LDGSTS.E.BYPASS.LTC128B.128 [R0+0x11c00], desc[UR56][R2.64+0x40], !P1 ;  /* 0x11c000400200bfae */ /* 0x0003e8000c901d78 */
[----:B------:R1:W-:Y:S01]  /*16d10*/  @!P3 LDGSTS.E.BYPASS.LTC128B.128 [R0+0x14c00], desc[UR56][R2.64+0x80], !P2 ;  /* 0x14c000800200bfae */ /* 0x0003e2000d101d78 */
[----:B------:R-:W-:-:S05]  /*16d20*/  NOP ;  /* 0x0000000000007918 */ /* 0x000fca0000000000 */
.L_x_11217:
        /* <DEDUP_REMOVED lines=18> */
.L_x_11298:
[----:B------:R-:W-:Y:S05]  /*16e50*/  BSYNC B0 ;  /* 0x0000000000007941 */ /* 0x000fea0003800000 */
.L_x_11218:
        /* <DEDUP_REMOVED lines=8> */
[----:B------:R-:W-:Y:S01]  /*16ee0*/  IMAD.MOV.U32 R20, RZ, RZ, R29 ;  /* 0x000000ffff147224 */ /* 0x000fe200078e001d */
[----:B------:R1:W-:Y:S01]  /*16ef0*/  STL [R1], R22 ;  /* 0x0000001601007387 */ /* 0x0003e20000100800 */
[----:B------:R-:W-:Y:S02]  /*16f00*/  IMAD.MOV.U32 R10, RZ, RZ, R23 ;  /* 0x000000ffff0a7224 */ /* 0x000fe400078e0017 */
[----:B0-----:R-:W-:-:S05]  /*16f10*/  IMAD.SHL.U32 R4, R2, 0x8, RZ ;  /* 0x0000000802047824 */ /* 0x001fca00078e00ff */
[----:B------:R-:W-:-:S04]  /*16f20*/  LOP3.LUT R4, R4, 0x18, RZ, 0xc0, !PT ;  /* 0x0000001804047812 */ /* 0x000fc800078ec0ff */
[C---:B------:R-:W-:Y:S02]  /*16f30*/  LOP3.LUT R3, R4.reuse, 0x20, RZ, 0xfc, !PT ;  /* 0x0000002004037812 */ /* 0x040fe400078efcff */
[C---:B------:R-:W-:Y:S02]  /*16f40*/  LOP3.LUT R2, R4.reuse, 0x40, RZ, 0xfc, !PT ;  /* 0x0000004004027812 */ /* 0x040fe400078efcff */
[----:B------:R-:W-:Y:S02]  /*16f50*/  ISETP.GE.AND P3, PT, R4, UR4, PT ;  /* 0x0000000404007c0c */ /* 0x000fe4000bf66270 */
[----:B------:R-:W-:Y:S02]  /*16f60*/  ISETP.GE.AND P2, PT, R3, UR4, PT ;  /* 0x0000000403007c0c */ /* 0x000fe4000bf46270 */
[----:B-1----:R-:W-:-:S13]  /*16f70*/  ISETP.GE.AND P1, PT, R2, UR4, PT ;  /* 0x0000000402007c0c */ /* 0x002fda000bf26270 */
.L_x_11234:
[----:B------:R-:W2:Y:S01]  /*16f80*/  LDL R8, [R1+0x10] ;  /* 0x0000100001087983 */ /* 0x000ea20000100800 */
[----:B------:R-:W0:Y:S03]  /*16f90*/  LDC R4, c[0x0][0x430] ;  /* 0x00010c00ff047b82 */ /* 0x000e260000000800 */
[----:B------:R-:W3:Y:S04]  /*16fa0*/  LDL R7, [R1+0x14] ;  /* 0x0000140001077983 */ /* 0x000ee80000100800 */
[----:B------:R-:W4:Y:S01]  /*16fb0*/  LDL R6, [R1+0x4] ;  /* 0x0000040001067983 */ /* 0x000f220000100800 */
[----:B------:R-:W1:Y:S01]  /*16fc0*/  S2R R2, SR_TID.X ;  /* 0x0000000000027919 */ /* 0x000e620000002100 */
        /* <DEDUP_REMOVED lines=26> */
[----:B------:R-:W-:Y:S02]  /*17170*/  IMAD.U32 R6, RZ, RZ, UR36 ;  /* 0x00000024ff067e24 */ /* 0x000fe4000f8e00ff */
[----:B------:R-:W-:-:S03]  /*17180*/  VIADD R23, R10, 0x1 ;  /* 0x000000010a177836 */ /* 0x000fc60000000000 */
[----:B------:R-:W-:Y:S02]  /*17190*/  ISETP.NE.AND P4, PT, R6, 0x3, PT ;  /* 0x000000030600780c */ /* 0x000fe40003f85270 */
[----:B------:R-:W-:-:S04]  /*171a0*/  ISETP.NE.AND P0, PT, R23, 0x2, PT ;  /* 0x000000021700780c */ /* 0x000fc80003f05270 */
[----:B------:R-:W-:Y:S01]  /*171b0*/  SEL R29, RZ, 0x1, P0 ;  /* 0x00000001ff1d7807 */ /* 0x000fe20000000000 */
[----:B------:R-:W-:Y:S01]  /*171c0*/  IMAD.MOV.U32 R22, RZ, RZ, R0 ;  /* 0x000000ffff167224 */ /* 0x000fe200078e0000 */
[----:B------:R-:W-:Y:S02]  /*171d0*/  SEL R23, R23, RZ, P0 ;  /* 0x000000ff17177207 */ /* 0x000fe40000000000 */
[----:B------:R-:W-:Y:S02]  /*171e0*/  LOP3.LUT R29, R20, R29, RZ, 0x3c, !PT ;  /* 0x0000001d141d7212 */ /* 0x000fe400078e3cff */
[----:B--2---:R-:W-:Y:S01]  /*171f0*/  SHF.R.S32.HI R28, RZ, 0x1f, R7 ;  /* 0x0000001fff1c7819 */ /* 0x004fe20000011407 */
[----:B------:R-:W-:Y:S06]  /*17200*/  @!P4 BRA `(.L_x_11222) ;  /* 0x000000000004c947 */ /* 0x000fec0003800000 */
[----:B------:R-:W-:Y:S01]  /*17210*/  BPT.TRAP 0x1 ;  /* 0x000000040000795c */ /* 0x000fe20000300000 */
.L_x_11222:
[----:B------:R-:W-:Y:S01]  /*17220*/  IMAD R5, R23, 0x8, R17 ;  /* 0x0000000817057824 */ /* 0x000fe200078e0211 */
[----:B------:R-:W-:Y:S01]  /*17230*/  SHF.L.U32 R0, R29, 0x1f, RZ ;  /* 0x0000001f1d007819 */ /* 0x000fe200000006ff */
[----:B------:R-:W-:Y:S03]  /*17240*/  BSSY B1, `(.L_x_11223) ;  /* 0x0000003000017945 */ /* 0x000fe60003800000 */
[----:B------:R-:W0:Y:S02]  /*17250*/  SYNCS.PHASECHK.TRANS64.TRYWAIT P0, [R5+URZ+0x2d840], R0 ;  /* 0x02d84000050075a7 */ /* 0x000e24000800017f */
[----:B0-----:R-:W-:Y:S05]  /*17260*/  @!P0 BRA `(.L_x_11224) ;  /* 0x0000003800588947 */ /* 0x001fea0003800000 */
.L_x_11299:
[----:B------:R-:W-:Y:S05]  /*17270*/  BSYNC B1 ;  /* 0x0000000000017941 */ /* 0x000fea0003800000 */
.L_x_11223:
        /* <DEDUP_REMOVED lines=57> */
.L_x_11309:
        /* <DEDUP_REMOVED lines=11> */
.L_x_11226:
        /* <DEDUP_REMOVED lines=11> */
.L_x_11227:
[----:B------:R1:W-:Y:S01]  /*17770*/  SYNCS.ARRIVE.TRANS64.A1T0 RZ, [R5+URZ+0x2d830], RZ ;  /* 0x02d830ff05ff79a7 */ /* 0x0003e2000810003f */
[----:B------:R-:W-:Y:S05]  /*17780*/  @!P5 BRA `(.L_x_11228) ;  /* 0x000000000004d947 */ /* 0x000fea0003800000 */
[----:B------:R-:W-:Y:S01]  /*17790*/  BPT.TRAP 0x1 ;  /* 0x000000040000795c */ /* 0x000fe20000300000 */
.L_x_11228:
[----:B------:R-:W-:Y:S01]  /*177a0*/  SHF.L.U32 R2, R20, 0x1f, RZ ;  /* 0x0000001f14027819 */ /* 0x000fe200000006ff */
[----:B-1----:R-:W-:Y:S01]  /*177b0*/  IMAD R5, R10, 0x8, R17 ;  /* 0x000000080a057824 */ /* 0x002fe200078e0211 */
[----:B------:R-:W-:Y:S03]  /*177c0*/  BSSY B1, `(.L_x_11229) ;  /* 0x0000003000017945 */ /* 0x000fe60003800000 */
[----:B------:R-:W1:Y:S02]  /*177d0*/  SYNCS.PHASECHK.TRANS64.TRYWAIT P0, [R5+URZ+0x2d860], R2 ;  /* 0x02d86002050075a7 */ /* 0x000e64000800017f */
[----:B-1----:R-:W-:Y:S05]  /*177e0*/  @!P0 BRA `(.L_x_11230) ;  /* 0x0000003800608947 */ /* 0x002fea0003800000 */
.L_x_11310:
[----:B------:R-:W-:Y:S05]  /*177f0*/  BSYNC B1 ;  /* 0x0000000000017941 */ /* 0x000fea0003800000 */
.L_x_11229:
[----:B------:R-:W2:Y:S04]  /*17800*/  LDL R11, [R1+0x8] ;  /* 0x00000800010b7983 */ /* 0x000ea80000100800 */
[----:B0-----:R-:W2:Y:S01]  /*17810*/  LDL.LU R6, [R1] ;  /* 0x0000000001067983 */ /* 0x001ea20000300800 */
[----:B------:R-:W0:Y:S01]  /*17820*/  S2R R12, SR_TID.X ;  /* 0x00000000000c7919 */ /* 0x000e220000002100 */
[----:B------:R-:W-:Y:S01]  /*17830*/  UMOV UR4, 0xffffffff ;  /* 0xffffffff00047882 */ /* 0x000fe20000000000 */
[C---:B0-----:R-:W-:Y:S01]  /*17840*/  IMAD.SHL.U32 R4, R12.reuse, 0x8, RZ ;  /* 0x000000080c047824 */ /* 0x041fe200078e00ff */
[C---:B------:R-:W-:Y:S01]  /*17850*/  LOP3.LUT R3, R12.reuse, 0x7f, RZ, 0xc0, !PT ;  /* 0x0000007f0c037812 */ /* 0x040fe200078ec0ff */
[----:B------:R-:W-:-:S03]  /*17860*/  IMAD.SHL.U32 R8, R12, 0x8, RZ ;  /* 0x000000080c087824 */ /* 0x000fc600078e00ff */
[----:B------:R-:W-:-:S04]  /*17870*/  LOP3.LUT R4, R4, 0xd8, RZ, 0xc0, !PT ;  /* 0x000000d804047812 */ /* 0x000fc800078ec0ff */
[----:B------:R-:W-:Y:S02]  /*17880*/  LOP3.LUT R4, R4, 0x18, R12, 0x78, !PT ;  /* 0x0000001804047812 */ /* 0x000fe400078e780c */
[----:B------:R-:W-:Y:S02]  /*17890*/  SHF.R.U32.HI R3, RZ, 0x2, R3 ;  /* 0x00000002ff037819 */ /* 0x000fe40000011603 */
[----:B------:R-:W-:-:S05]  /*178a0*/  LOP3.LUT R4, R4, 0x320, R8, 0xf8, !PT ;  /* 0x0000032004047812 */ /* 0x000fca00078ef808 */
[----:B------:R-:W-:Y:S02]  /*178b0*/  IMAD R4, R10, 0x3000, R4 ;  /* 0x000030000a047824 */ /* 0x000fe400078e0204 */
        /* <DEDUP_REMOVED lines=37> */
.L_x_11320:
        /* <DEDUP_REMOVED lines=29> */
.L_x_11232:
        /* <DEDUP_REMOVED lines=12> */
.L_x_11233:
        /* <DEDUP_REMOVED lines=8> */
.L_x_11221:
[----:B------:R-:W-:Y:S05]  /*17e20*/  BSYNC B0 ;  /* 0x0000000000007941 */ /* 0x000fea0003800000 */
.L_x_11220:
        /* <DEDUP_REMOVED lines=17> */
.L_x_11236:
[----:B------:R-:W-:Y:S05]  /*17f40*/  BSYNC B0 ;  /* 0x0000000000007941 */ /* 0x000fea0003800000 */
.L_x_11235:
[----:B------:R-:W-:-:S05]  /*17f50*/  IMAD.U32 R0, RZ, RZ, UR36 ;  /* 0x00000024ff007e24 */ /* 0x000fca000f8e00ff */
[----:B------:R-:W-:-:S13]  /*17f60*/  ISETP.NE.AND P0, PT, R0, 0x3, PT ;  /* 0x000000030000780c */ /* 0x000fda0003f05270 */
[----:B------:R-:W-:Y:S05]  /*17f70*/  @!P0 BRA `(.L_x_11237) ;  /* 0x0000000000048947 */ /* 0x000fea0003800000 */
[----:B------:R-:W-:Y:S01]  /*17f80*/  BPT.TRAP 0x1 ;  /* 0x000000040000795c */ /* 0x000fe20000300000 */
.L_x_11237:
[----:B------:R-:W2:Y:S01]  /*17f90*/  LDL.LU R2, [R1+0x8] ;  /* 0x0000080001027983 */ /* 0x000ea20000300800 */
[----:B------:R-:W-:Y:S01]  /*17fa0*/  IMAD R0, R23, 0x8, R17 ;  /* 0x0000000817007824 */ /* 0x000fe200078e0211 */
[----:B------:R-:W-:Y:S01]  /*17fb0*/  SHF.L.U32 R3, R29, 0x1f, RZ ;  /* 0x0000001f1d037819 */ /* 0x000fe200000006ff */
[----:B------:R-:W-:Y:S03]  /*17fc0*/  BSSY B0, `(.L_x_11238) ;  /* 0x0000004000007945 */ /* 0x000fe60003800000 */
[----:B------:R-:W1:Y:S01]  /*17fd0*/  SYNCS.PHASECHK.TRANS64.TRYWAIT P0, [R0+URZ+0x2d860], R3 ;  /* 0x02d86003000075a7 */ /* 0x000e62000800017f */
[----:B--2---:R-:W-:Y:S01]  /*17fe0*/  IMAD R6, R22, -0x80, R2 ;  /* 0xffffff8016067824 */ /* 0x004fe200078e0202 */
[----:B-1----:R-:W-:Y:S06]  /*17ff0*/  @!P0 BRA `(.L_x_11239) ;  /* 0x0000003400d48947 */ /* 0x002fec0003800000 */
.L_x_11321:
[----:B------:R-:W-:Y:S05]  /*18000*/  BSYNC B0 ;  /* 0x0000000000007941 */ /* 0x000fea0003800000 */
.L_x_11238:
        /* <DEDUP_REMOVED lines=56> */
.L_x_11331:
        /* <DEDUP_REMOVED lines=13> */
.L_x_11241:
        /* <DEDUP_REMOVED lines=11> */
.L_x_11242:
[----:B------:R-:W-:Y:S01]  /*18510*/  VIADD R23, R23, 0x1 ;  /* 0x0000000117177836 */ /* 0x000fe20000000000 */
[----:B------:R0:W-:Y:S04]  /*18520*/  SYNCS.ARRIVE.TRANS64.A1T0 RZ, [R0+URZ+0x2d850], RZ ;  /* 0x02d850ff00ff79a7 */ /* 0x0001e8000810003f */
[----:B------:R-:W-:-:S04]  /*18530*/  ISETP.NE.AND P0, PT, R23, 0x2, PT ;  /* 0x000000021700780c */ /* 0x000fc80003f05270 */
[----:B0-----:R-:W-:Y:S02]  /*18540*/  SEL R0, RZ, 0x1, P0 ;  /* 0x00000001ff007807 */ /* 0x001fe40000000000 */
[----:B------:R-:W-:Y:S02]  /*18550*/  SEL R23, R23, RZ, P0 ;  /* 0x000000ff17177207 */ /* 0x000fe40000000000 */
[----:B------:R-:W-:-:S07]  /*18560*/  LOP3.LUT R29, R29, R0, RZ, 0x3c, !PT ;  /* 0x000000001d1d7212 */ /* 0x000fce00078e3cff */
.L_x_11201:
[----:B------:R-:W-:Y:S05]  /*18570*/  BSYNC B7 ;  /* 0x0000000000077941 */ /* 0x000fea0003800000 */
.L_x_11199:
        /* <DEDUP_REMOVED lines=11> */
.L_x_11243:
        /* <DEDUP_REMOVED lines=43> */
.L_x_11341:
[----:B------:R-:W-:Y:S02]  /*188e0*/  ULDC UR4, c[0x0][0xc38] ;  /* 0x00030e0000047ab9 */ /* 0x000fe40000000800 */
[----:B------:R-:W-:-:S04]  /*188f0*/  IMAD.U32 R4, RZ, RZ, UR4 ;  /* 0x00000004ff047e24 */ /* 0x000fc8000f8e00ff */
[----:B-1----:R-:W-:-:S04]  /*18900*/  IMAD R3, R14, R4, RZ ;  /* 0x000000040e037224 */ /* 0x002fc800078e02ff */
[----:B------:R-:W-:-:S05]  /*18910*/  IMAD.IADD R6, R6, 0x1, R3 ;  /* 0x0000000106067824 */ /* 0x000fca00078e0203 */
[----:B------:R-:W-:-:S13]  /*18920*/  ISETP.GT.AND P6, PT, R6, R0, PT ;  /* 0x000000000600720c */ /* 0x000fda0003fc4270 */
[----:B------:R-:W-:Y:S05]  /*18930*/  @P6 BRA `(.L_x_11246) ;  /* 0x0000000000a46947 */ /* 0x000fea0003800000 */
.L_x_11249:
        /* <DEDUP_REMOVED lines=35> */
.L_x_11349:
[----:B------:R-:W-:Y:S02]  /*18b70*/  ULDC UR4, c[0x0][0xc38] ;  /* 0x00030e0000047ab9 */ /* 0x000fe40000000800 */
[----:B------:R-:W-:-:S04]  /*18b80*/  IMAD.U32 R4, RZ, RZ, UR4 ;  /* 0x00000004ff047e24 */ /* 0x000fc8000f8e00ff */
[----:B-1----:R-:W-:-:S04]  /*18b90*/  IMAD R3, R14, R4, RZ ;  /* 0x000000040e037224 */ /* 0x002fc800078e02ff */
[----:B------:R-:W-:-:S05]  /*18ba0*/  IMAD.IADD R6, R3, 0x1, R6 ;  /* 0x0000000103067824 */ /* 0x000fca00078e0206 */
[----:B------:R-:W-:-:S13]  /*18bb0*/  ISETP.GT.AND P6, PT, R6, R0, PT ;  /* 0x000000000600720c */ /* 0x000fda0003fc4270 */
[----:B------:R-:W-:Y:S05]  /*18bc0*/  @!P6 BRA `(.L_x_11249) ;  /* 0xfffffffc005ce947 */ /* 0x000fea000383ffff */
.L_x_11246:
        /* <DEDUP_REMOVED lines=10> */
.L_x_11354:
[----:B------:R-:W-:-:S13]  /*18c70*/  ISETP.NE.AND P0, PT, R3, RZ, PT ;  /* 0x000000ff0300720c */ /* 0x000fda0003f05270 */
[----:B------:R-:W-:Y:S05]  /*18c80*/  @!P0 BRA `(.L_x_11251) ;  /* 0x0000000000108947 */ /* 0x000fea0003800000 */
[----:B------:R-:W-:Y:S01]  /*18c90*/  UMOV UR4, 0xffffffff ;  /* 0xffffffff00047882 */ /* 0x000fe20000000000 */
[----:B------:R-:W-:Y:S02]  /*18ca0*/  VIADD R12, R7, 0xffffffff ;  /* 0xffffffff070c7836 */ /* 0x000fe40000000000 */
[----:B------:R-:W-:Y:S05]  /*18cb0*/  BRA.DIV UR4, `(.L_x_11252) ;  /* 0x0000003a04787947 */ /* 0x000fea000b800000 */
[----:B------:R4:W0:Y:S02]  /*18cc0*/  SHFL.IDX PT, R24, R2, R12, 0x1f ;  /* 0x00001f0c02187589 */ /* 0x00082400000e0000 */
.L_x_11251:
[----:B---3--:R-:W-:Y:S01]  /*18cd0*/  ISETP.NE.AND P0, PT, R5, 0x1, PT ;  /* 0x000000010500780c */ /* 0x008fe20003f05270 */
[----:B0-----:R-:W-:-:S04]  /*18ce0*/  IMAD R24, R24, R4, R6 ;  /* 0x0000000418187224 */ /* 0x001fc800078e0206 */
[----:B------:R-:W-:-:S08]  /*18cf0*/  IMAD.IADD R0, R0, 0x1, -R24 ;  /* 0x0000000100007824 */ /* 0x000fd000078e0a18 */
[----:B------:R-:W-:Y:S05]  /*18d00*/  @!P0 BRA `(.L_x_11253) ;  /* 0x0000000000dc8947 */ /* 0x000fea0003800000 */
[----:B--2---:R-:W-:Y:S01]  /*18d10*/  IABS R4, R25 ;  /* 0x0000001900047213 */ /* 0x004fe20000000000 */
[----:B----4-:R-:W-:Y:S01]  /*18d20*/  IMAD.MOV.U32 R2, RZ, RZ, RZ ;  /* 0x000000ffff027224 */ /* 0x010fe200078e00ff */
[----:B------:R-:W-:Y:S02]  /*18d30*/  IABS R6, R5 ;  /* 0x0000000500067213 */ /* 0x000fe40000000000 */
[----:B-1----:R-:W0:Y:S08]  /*18d40*/  I2F.RP R7, R4 ;  /* 0x0000000400077306 */ /* 0x002e300000209400 */
[----:B------:R-:W-:Y:S08]  /*18d50*/  I2F.RP R10, R6 ;  /* 0x00000006000a7306 */ /* 0x000ff00000209400 */
[----:B0-----:R-:W0:Y:S02]  /*18d60*/  MUFU.RCP R7, R7 ;  /* 0x0000000700077308 */ /* 0x001e240000001000 */
[----:B0-----:R-:W-:Y:S01]  /*18d70*/  VIADD R8, R7, 0xffffffe ;  /* 0x0ffffffe07087836 */ /* 0x001fe20000000000 */
[----:B------:R-:W-:-:S05]  /*18d80*/  IABS R7, R25 ;  /* 0x0000001900077213 */ /* 0x000fca0000000000 */
[----:B------:R0:W1:Y:S02]  /*18d90*/  F2I.FTZ.U32.TRUNC.NTZ R3, R8 ;  /* 0x0000000800037305 */ /* 0x000064000021f000 */
[----:B0-----:R-:W-:Y:S01]  /*18da0*/  IABS R8, R0 ;  /* 0x0000000000087213 */ /* 0x001fe20000000000 */
[----:B-1----:R-:W-:-:S04]  /*18db0*/  IMAD.MOV R9, RZ, RZ, -R3 ;  /* 0x000000ffff097224 */ /* 0x002fc800078e0a03 */
[----:B------:R-:W-:-:S04]  /*18dc0*/  IMAD R9, R9, R4, RZ ;  /* 0x0000000409097224 */ /* 0x000fc800078e02ff */
[----:B------:R-:W-:Y:S02]  /*18dd0*/  IMAD.HI.U32 R3, R3, R9, R2 ;  /* 0x0000000903037227 */ /* 0x000fe400078e0002 */
[----:B------:R-:W0:Y:S02]  /*18de0*/  MUFU.RCP R2, R10 ;  /* 0x0000000a00027308 */ /* 0x000e240000001000 */
[----:B------:R-:W-:Y:S02]  /*18df0*/  IMAD.MOV R9, RZ, RZ, -R7 ;  /* 0x000000ffff097224 */ /* 0x000fe400078e0a07 */
[----:B------:R-:W-:-:S04]  /*18e00*/  IMAD.HI.U32 R7, R3, R8, RZ ;  /* 0x0000000803077227 */ /* 0x000fc800078e00ff */
[----:B------:R-:W-:-:S05]  /*18e10*/  IMAD R9, R7, R9, R8 ;  /* 0x0000000907097224 */ /* 0x000fca00078e0208 */
[----:B------:R-:W-:Y:S01]  /*18e20*/  ISETP.GT.U32.AND P1, PT, R4, R9, PT ;  /* 0x000000090400720c */ /* 0x000fe20003f24070 */
[----:B0-----:R-:W-:Y:S02]  /*18e30*/  VIADD R8, R2, 0xffffffe ;  /* 0x0ffffffe02087836 */ /* 0x001fe40000000000 */
[----:B------:R-:W-:Y:S02]  /*18e40*/  IMAD.MOV.U32 R2, RZ, RZ, RZ ;  /* 0x000000ffff027224 */ /* 0x000fe400078e00ff */
[----:B------:R-:W0:Y:S08]  /*18e50*/  F2I.FTZ.U32.TRUNC.NTZ R3, R8 ;  /* 0x0000000800037305 */ /* 0x000e30000021f000 */
[----:B------:R-:W-:-:S02]  /*18e60*/  @!P1 IMAD.IADD R9, R9, 0x1, -R4 ;  /* 0x0000000109099824 */ /* 0x000fc400078e0a04 */
[----:B------:R-:W-:Y:S01]  /*18e70*/  @!P1 VIADD R7, R7, 0x1 ;  /* 0x0000000107079836 */ /* 0x000fe20000000000 */
[----:B------:R-:W-:Y:S02]  /*18e80*/  ISETP.NE.AND P1, PT, R25, RZ, PT ;  /* 0x000000ff1900720c */ /* 0x000fe40003f25270 */
[----:B------:R-:W-:Y:S02]  /*18e90*/  ISETP.GE.U32.AND P0, PT, R9, R4, PT ;  /* 0x000000040900720c */ /* 0x000fe40003f06070 */
[----:B------:R-:W-:Y:S01]  /*18ea0*/  IABS R4, R5 ;  /* 0x0000000500047213 */ /* 0x000fe20000000000 */
[----:B0-----:R-:W-:-:S04]  /*18eb0*/  IMAD.MOV R9, RZ, RZ, -R3 ;  /* 0x000000ffff097224 */ /* 0x001fc800078e0a03 */
[----:B------:R-:W-:Y:S02]  /*18ec0*/  IMAD.MOV R4, RZ, RZ, -R4 ;  /* 0x000000ffff047224 */ /* 0x000fe400078e0a04 */
[----:B------:R-:W-:-:S04]  /*18ed0*/  IMAD R9, R9, R6, RZ ;  /* 0x0000000609097224 */ /* 0x000fc800078e02ff */
[----:B------:R-:W-:Y:S01]  /*18ee0*/  IMAD.HI.U32 R2, R3, R9, R2 ;  /* 0x0000000903027227 */ /* 0x000fe200078e0002 */
[----:B------:R-:W-:-:S03]  /*18ef0*/  LOP3.LUT R3, R0, R25, RZ, 0x3c, !PT ;  /* 0x0000001900037212 */ /* 0x000fc600078e3cff */
[----:B------:R-:W-:Y:S01]  /*18f00*/  @P0 VIADD R7, R7, 0x1 ;  /* 0x0000000107070836 */ /* 0x000fe20000000000 */
[----:B------:R-:W-:-:S13]  /*18f10*/  ISETP.GE.AND P2, PT, R3, RZ, PT ;  /* 0x000000ff0300720c */ /* 0x000fda0003f46270 */
        /* <DEDUP_REMOVED lines=22> */
.L_x_11253:
[----:B----4-:R-:W0:Y:S02]  /*19080*/  LDC.64 R2, c[0x0][0xc90] ;  /* 0x00032400ff027b82 */ /* 0x010e240000000a00 */
[----:B0-----:R-:W-:-:S05]  /*19090*/  IMAD.WIDE R2, R27, 0x4, R2 ;  /* 0x000000041b027825 */ /* 0x001fca00078e0202 */
[----:B-1----:R0:W2:Y:S02]  /*190a0*/  LDG.E R7, desc[UR56][R2.64] ;  /* 0x0000003802077981 */ /* 0x0020a4000c1e1900 */
[----:B0-----:R-:W-:Y:S02]  /*190b0*/  IMAD.MOV.U32 R2, RZ, RZ, RZ ;  /* 0x000000ffff027224 */ /* 0x001fe400078e00ff */
[----:B--2---:R-:W-:-:S05]  /*190c0*/  IMAD R5, R25, R7, RZ ;  /* 0x0000000719057224 */ /* 0x004fca00078e02ff */
[-C--:B------:R-:W-:Y:S02]  /*190d0*/  IABS R6, R5.reuse ;  /* 0x0000000500067213 */ /* 0x080fe40000000000 */
[----:B------:R-:W-:Y:S02]  /*190e0*/  IABS R10, R5 ;  /* 0x00000005000a7213 */ /* 0x000fe40000000000 */
[----:B------:R-:W0:Y:S08]  /*190f0*/  I2F.RP R8, R6 ;  /* 0x0000000600087306 */ /* 0x000e300000209400 */
[----:B0-----:R-:W0:Y:S02]  /*19100*/  MUFU.RCP R8, R8 ;  /* 0x0000000800087308 */ /* 0x001e240000001000 */
[----:B0-----:R-:W-:-:S02]  /*19110*/  VIADD R9, R8, 0xffffffe ;  /* 0x0ffffffe08097836 */ /* 0x001fc40000000000 */
[----:B------:R-:W-:-:S04]  /*19120*/  IMAD.MOV R8, RZ, RZ, -R10 ;  /* 0x000000ffff087224 */ /* 0x000fc800078e0a0a */
[----:B------:R-:W0:Y:S02]  /*19130*/  F2I.FTZ.U32.TRUNC.NTZ R3, R9 ;  /* 0x0000000900037305 */ /* 0x000e24000021f000 */
[----:B0-----:R-:W-:-:S04]  /*19140*/  IMAD.MOV R11, RZ, RZ, -R3 ;  /* 0x000000ffff0b7224 */ /* 0x001fc800078e0a03 */
[----:B------:R-:W-:-:S04]  /*19150*/  IMAD R11, R11, R6, RZ ;  /* 0x000000060b0b7224 */ /* 0x000fc800078e02ff */
[----:B------:R-:W-:Y:S01]  /*19160*/  IMAD.HI.U32 R3, R3, R11, R2 ;  /* 0x0000000b03037227 */ /* 0x000fe200078e0002 */
        /* <DEDUP_REMOVED lines=11> */
[----:B------:R-:W-:-:S04]  /*19220*/  IMAD.MOV.U32 R2, RZ, RZ, R3 ;  /* 0x000000ffff027224 */ /* 0x000fc800078e0003 */
        /* <DEDUP_REMOVED lines=34> */
.L_x_11254:
[----:B------:R-:W-:-:S05]  /*19450*/  LOP3.LUT R2, RZ, R2, RZ, 0x33, !PT ;  /* 0x00000002ff027212 */ /* 0x000fca00078e33ff */
[----:B------:R-:W-:Y:S01]  /*19460*/  IMAD.IADD R25, R25, 0x1, R2 ;  /* 0x0000000119197824 */ /* 0x000fe200078e0202 */
[----:B------:R-:W-:Y:S06]  /*19470*/  BRA `(.L_x_11255) ;  /* 0x00000000001c7947 */ /* 0x000fec0003800000 */
.L_x_11247:
[----:B------:R-:W-:Y:S01]  /*19480*/  UMOV UR4, URZ ;  /* 0x0000003f00047c82 */ /* 0x000fe20008000000 */
[----:B------:R-:W-:Y:S01]  /*19490*/  UMOV UR5, URZ ;  /* 0x0000003f00057c82 */ /* 0x000fe20008000000 */
[----:B------:R-:W-:Y:S01]  /*194a0*/  ULDC UR6, c[0x0][0xc3c] ;  /* 0x00030f0000067ab9 */ /* 0x000fe20000000800 */
[----:B------:R-:W-:Y:S02]  /*194b0*/  IMAD.MOV.U32 R24, RZ, RZ, R0 ;  /* 0x000000ffff187224 */ /* 0x000fe400078e0000 */
[----:B------:R-:W-:Y:S02]  /*194c0*/  IMAD.U32 R25, RZ, RZ, UR4 ;  /* 0x00000004ff197e24 */ /* 0x000fe4000f8e00ff */
[----:B------:R-:W-:Y:S02]  /*194d0*/  IMAD.U32 R26, RZ, RZ, UR5 ;  /* 0x00000005ff1a7e24 */ /* 0x000fe4000f8e00ff */
[----:B------:R-:W-:-:S07]  /*194e0*/  IMAD.U32 R27, RZ, RZ, UR6 ;  /* 0x00000006ff1b7e24 */ /* 0x000fce000f8e00ff */
.L_x_11255:
        /* <DEDUP_REMOVED lines=10> */
.L_x_11244:
[----:B------:R-:W-:Y:S02]  /*19590*/  ULDC UR4, c[0x0][0xc3c] ;  /* 0x00030f0000047ab9 */ /* 0x000fe40000000800 */
[----:B-1----:R-:W-:-:S13]  /*195a0*/  ISETP.GE.AND P0, PT, R27, UR4, PT ;  /* 0x000000041b007c0c */ /* 0x002fda000bf06270 */
[----:B------:R-:W-:Y:S05]  /*195b0*/  @!P0 BRA `(.L_x_11256) ;  /* 0xffffffb000088947 */ /* 0x000fea000383ffff */
[----:B------:R-:W-:Y:S05]  /*195c0*/  BSYNC B8 ;  /* 0x0000000000087941 */ /* 0x000fea0003800000 */
.L_x_11185:
        /* <DEDUP_REMOVED lines=12> */
.L_x_11357:
[----:B------:R-:W-:Y:S05]  /*19690*/  BSYNC B0 ;  /* 0x0000000000007941 */ /* 0x000fea0003800000 */
.L_x_11257:
[----:B------:R-:W-:-:S03]  /*196a0*/  UMOV UR4, 0xffffffff ;  /* 0xffffffff00047882 */ /* 0x000fc60000000000 */
[----:B------:R-:W-:Y:S05]  /*196b0*/  BRA.DIV UR4, `(.L_x_11259) ;  /* 0x0000003204347947 */ /* 0x000fea000b800000 */
[----:B0-----:R-:W0:Y:S02]  /*196c0*/  S2R R0, SR_TID.X ;  /* 0x0000000000007919 */ /* 0x001e240000002100 */
[----:B0-----:R-:W-:-:S04]  /*196d0*/  SHF.R.U32.HI R0, RZ, 0x5, R0 ;  /* 0x00000005ff007819 */ /* 0x001fc80000011600 */
[----:B------:R-:W-:-:S05]  /*196e0*/  LOP3.LUT R0, R0, 0x3, RZ, 0xc0, !PT ;  /* 0x0000000300007812 */ /* 0x000fca00078ec0ff */
[----:B------:R0:W1:Y:S02]  /*196f0*/  SHFL.IDX PT, R14, R0, RZ, 0x1f ;  /* 0x00001fff000e7589 */ /* 0x00006400000e0000 */
.L_x_11360:
[----:B-1----:R-:W-:Y:S01]  /*19700*/  ISETP.NE.AND P0, PT, R14, RZ, PT ;  /* 0x000000ff0e00720c */ /* 0x002fe20003f05270 */
[----:B------:R-:W-:-:S12]  /*19710*/  BSSY B0, `(.L_x_11260) ;  /* 0x0000024000007945 */ /* 0x000fd80003800000 */
[----:B------:R-:W-:Y:S05]  /*19720*/  @P0 BRA `(.L_x_11261) ;  /* 0x0000000000880947 */ /* 0x000fea0003800000 */
[----:B------:R-:W-:-:S03]  /*19730*/  UMOV UR4, 0xffffffff ;  /* 0xffffffff00047882 */ /* 0x000fc60000000000 */
[----:B------:R-:W-:Y:S05]  /*19740*/  BRA.DIV UR4, `(.L_x_11262) ;  /* 0x0000003204447947 */ /* 0x000fea000b800000 */
[----:B------:R-:W-:-:S13]  /*19750*/  ELECT P6, URZ, PT ;  /* 0x00000000003f782f */ /* 0x000fda00038c0000 */
.L_x_11363:
[----:B------:R-:W-:Y:S05]  /*19760*/  @!P6 BRA `(.L_x_11261) ;  /* 0x000000000078e947 */ /* 0x000fea0003800000 */
[----:B------:R-:W-:-:S06]  /*19770*/  ULOP3.LUT UR4, UR44, 0x2, URZ, 0xfc, !UPT ;  /* 0x000000022c047892 */ /* 0x000fcc000f8efc3f */
[----:B0-----:R-:W-:-:S05]  /*19780*/  IMAD.U32 R0, RZ, RZ, UR4 ;  /* 0x00000004ff007e24 */ /* 0x001fca000f8e00ff */
[----:B------:R-:W-:-:S13]  /*19790*/  ISETP.NE.AND P0, PT, R0, 0x3, PT ;  /* 0x000000030000780c */ /* 0x000fda0003f05270 */
[----:B------:R-:W-:Y:S05]  /*197a0*/  @!P0 BRA `(.L_x_11263) ;  /* 0x0000000000048947 */ /* 0x000fea0003800000 */
[----:B------:R-:W-:Y:S01]  /*197b0*/  BPT.TRAP 0x1 ;  /* 0x000000040000795c */ /* 0x000fe20000300000 */
.L_x_11263:
[----:B------:R-:W-:Y:S01]  /*197c0*/  IMAD R3, R23, 0x8, R5 ;  /* 0x0000000817037824 */ /* 0x000fe200078e0205 */
[----:B------:R-:W-:Y:S01]  /*197d0*/  SHF.L.U32 R2, R29, 0x1f, RZ ;  /* 0x0000001f1d027819 */ /* 0x000fe200000006ff */
[----:B------:R-:W-:-:S03]  /*197e0*/  VIADD R23, R23, 0x1 ;  /* 0x0000000117177836 */ /* 0x000fc60000000000 */
[----:B------:R-:W0:Y:S02]  /*197f0*/  SYNCS.PHASECHK.TRANS64.TRYWAIT P1, [R3+URZ+0x2d840], R2 ;  /* 0x02d84002030075a7 */ /* 0x000e24000802017f */
[----:B------:R-:W-:-:S04]  /*19800*/  ISETP.NE.AND P2, PT, R23, 0x2, PT ;  /* 0x000000021700780c */ /* 0x000fc80003f45270 */
[----:B------:R-:W-:Y:S01]  /*19810*/  SEL R0, RZ, 0x1, P2 ;  /* 0x00000001ff007807 */ /* 0x000fe20001000000 */
[----:B0-----:R-:W-:Y:S08]  /*19820*/  @!P1 BRA `(.L_x_11264) ;  /* 0x00000030002c9947 */ /* 0x001ff00003800000 */
.L_x_11364:
[----:B------:R-:W-:Y:S02]  /*19830*/  SEL R23, R23, RZ, P2 ;  /* 0x000000ff17177207 */ /* 0x000fe40001000000 */
[----:B------:R-:W-:Y:S01]  /*19840*/  LOP3.LUT R0, R29, R0, RZ, 0x3c, !PT ;  /* 0x000000001d007212 */ /* 0x000fe200078e3cff */
[----:B------:R-:W-:Y:S06]  /*19850*/  @!P0 BRA `(.L_x_11265) ;  /* 0x0000000000048947 */ /* 0x000fec0003800000 */
[----:B------:R-:W-:Y:S01]  /*19860*/  BPT.TRAP 0x1 ;  /* 0x000000040000795c */ /* 0x000fe20000300000 */
.L_x_11265:
[----:B------:R-:W-:Y:S01]  /*19870*/  IMAD R23, R23, 0x8, R5 ;  /* 0x0000000817177824 */ /* 0x000fe200078e0205 */
[----:B------:R-:W-:-:S04]  /*19880*/  SHF.L.U32 R0, R0, 0x1f, RZ ;  /* 0x0000001f00007819 */ /* 0x000fc800000006ff */
[----:B------:R-:W1:Y:S02]  /*19890*/  SYNCS.PHASECHK.TRANS64.TRYWAIT P1, [R23+URZ+0x2d840], R0 ;  /* 0x02d84000170075a7 */ /* 0x000e64000802017f */
[----:B-1----:R-:W-:Y:S05]  /*198a0*/  @!P1 BRA `(.L_x_11266) ;  /* 0x0000003000209947 */ /* 0x002fea0003800000 */
.L_x_11365:
[----:B------:R-:W-:Y:S05]  /*198b0*/  @!P0 BRA `(.L_x_11267) ;  /* 0x0000000000048947 */ /* 0x000fea0003800000 */
[----:B------:R-:W-:Y:S01]  /*198c0*/  BPT.TRAP 0x1 ;  /* 0x000000040000795c */ /* 0x000fe20000300000 */
.L_x_11267:
[----:B------:R-:W3:Y:S02]  /*198d0*/  SYNCS.PHASECHK.TRANS64.TRYWAIT P1, [R3+URZ+0x2d860], R2 ;  /* 0x02d86002030075a7 */ /* 0x000ee4000802017f */
[----:B---3--:R-:W-:Y:S05]  /*198e0*/  @!P1 BRA `(.L_x_11268) ;  /* 0x0000003000249947 */ /* 0x008fea0003800000 */
.L_x_11366:
[----:B------:R-:W-:Y:S05]  /*198f0*/  @!P0 BRA `(.L_x_11269) ;  /* 0x0000000000048947 */ /* 0x000fea0003800000 */
[----:B------:R-:W-:Y:S01]  /*19900*/  BPT.TRAP 0x1 ;  /* 0x000000040000795c */ /* 0x000fe20000300000 */
.L_x_11269:
[----:B----4-:R4:W0:Y:S02]  /*19910*/  SYNCS.PHASECHK.TRANS64.TRYWAIT P0, [R23+URZ+0x2d860], R0 ;  /* 0x02d86000170075a7 */ /* 0x010824000800017f */
[----:B0-----:R-:W-:Y:S05]  /*19920*/  @!P0 NANOSLEEP.SYNCS 0x989680 ;  /* 0x009896800000895d */ /* 0x001fea0003900000 */
[----:B------:R-:W0:Y:S02]  /*19930*/  @!P0 SYNCS.PHASECHK.TRANS64 P0, [R23+URZ+0x2d860], R0 ;  /* 0x02d86000170085a7 */ /* 0x000e24000800007f */
[----:B0-----:R-:W-:Y:S05]  /*19940*/  @!P0 BRA `(.L_x_11269) ;  /* 0xfffffffc00f08947 */ /* 0x001fea000383ffff */
.L_x_11261:
[----:B------:R-:W-:Y:S05]  /*19950*/  BSYNC B0 ;  /* 0x0000000000007941 */ /* 0x000fea0003800000 */
.L_x_11260:
[----:B------:R-:W-:Y:S05]  /*19960*/  EXIT ;  /* 0x000000000000794d */ /* 0x000fea0003800000 */
.L_x_11084:
[----:B0-----:R-:W-:-:S04]  /*19970*/  IMAD.U32 R3, RZ, RZ, UR41 ;  /* 0x00000029ff037e24 */ /* 0x001fc8000f8e00ff */
[----:B------:R0:W1:Y:S03]  /*19980*/  SYNCS.PHASECHK.TRANS64.TRYWAIT P1, [R3+URZ+0x2d800], R0 ;  /* 0x02d80000030075a7 */ /* 0x000066000802017f */
[----:B-1----:R-:W-:Y:S05]  /*19990*/  @!P1 NANOSLEEP.SYNCS 0x989680 ;  /* 0x009896800000995d */ /* 0x002fea0003900000 */
[----:B------:R-:W1:Y:S02]  /*199a0*/  @!P1 SYNCS.PHASECHK.TRANS64 P1, [R3+URZ+0x2d800], R0 ;  /* 0x02d80000030095a7 */ /* 0x000e64000802007f */
[----:B-1----:R-:W-:Y:S05]  /*199b0*/  @!P1 BRA `(.L_x_11084) ;  /* 0xfffffffc00ec9947 */ /* 0x002fea000383ffff */
[----:B------:R-:W-:Y:S05]  /*199c0*/  BRA `(.L_x_11270) ;  /* 0xfffffe8400d47947 */ /* 0x000fea000383ffff */
.L_x_11088:
[----:B-1----:R1:W2:Y:S02]  /*199d0*/  SYNCS.PHASECHK.TRANS64.TRYWAIT P1, [R2+URZ+0x2d830], R3 ;  /* 0x02d83003020075a7 */ /* 0x0022a4000802017f */
[----:B--2---:R-:W-:Y:S05]  /*199e0*/  @!P1 NANOSLEEP.SYNCS 0x989680 ;  /* 0x009896800000995d */ /* 0x004fea0003900000 */
[----:B------:R-:W2:Y:S02]  /*199f0*/  @!P1 SYNCS.PHASECHK.TRANS64 P1, [R2+URZ+0x2d830], R3 ;  /* 0x02d83003020095a7 */ /* 0x000ea4000802007f */
[----:B--2---:R-:W-:Y:S05]  /*19a00*/  @!P1 BRA `(.L_x_11088) ;  /* 0xfffffffc00f09947 */ /* 0x004fea000383ffff */
[----:B------:R-:W-:Y:S05]  /*19a10*/  BRA `(.L_x_11087) ;  /* 0xfffffe8400f07947 */ /* 0x000fea000383ffff */
.L_x_11105:
[----:B-1----:R-:W-:-:S04]  /*19a20*/  IMAD.U32 R7, RZ, RZ, UR6 ;  /* 0x00000006ff077e24 */ /* 0x002fc8000f8e00ff */
[----:B------:R1:W2:Y:S03]  /*19a30*/  SYNCS.PHASECHK.TRANS64.TRYWAIT P1, [R7+URZ+0x2d830], R6 ;  /* 0x02d83006070075a7 */ /* 0x0002a6000802017f */
[----:B--2---:R-:W-:Y:S05]  /*19a40*/  @!P1 NANOSLEEP.SYNCS 0x989680 ;  /* 0x009896800000995d */ /* 0x004fea0003900000 */
[----:B------:R-:W2:Y:S02]  /*19a50*/  @!P1 SYNCS.PHASECHK.TRANS64 P1, [R7+URZ+0x2d830], R6 ;  /* 0x02d83006070095a7 */ /* 0x000ea4000802007f */
[----:B--2---:R-:W-:Y:S05]  /*19a60*/  @!P1 BRA `(.L_x_11105) ;  /* 0xfffffffc00ec9947 */ /* 0x004fea000383ffff */
[----:B------:R-:W-:Y:S05]  /*19a70*/  BRA `(.L_x_11102) ;  /* 0xfffffec400047947 */ /* 0x000fea000383ffff */
.L_x_11109:
[----:B-1----:R-:W-:-:S04]  /*19a80*/  IMAD.U32 R7, RZ, RZ, UR6 ;  /* 0x00000006ff077e24 */ /* 0x002fc8000f8e00ff */
[----:B------:R1:W2:Y:S03]  /*19a90*/  SYNCS.PHASECHK.TRANS64.TRYWAIT P1, [R7+URZ+0x2d850], R6 ;  /* 0x02d85006070075a7 */ /* 0x0002a6000802017f */
[----:B--2---:R-:W-:Y:S05]  /*19aa0*/  @!P1 NANOSLEEP.SYNCS 0x989680 ;  /* 0x009896800000995d */ /* 0x004fea0003900000 */
[----:B------:R-:W2:Y:S02]  /*19ab0*/  @!P1 SYNCS.PHASECHK.TRANS64 P1, [R7+URZ+0x2d850], R6 ;  /* 0x02d85006070095a7 */ /* 0x000ea4000802007f */
[----:B--2---:R-:W-:Y:S05]  /*19ac0*/  @!P1 BRA `(.L_x_11109) ;  /* 0xfffffffc00ec9947 */ /* 0x004fea000383ffff */
[----:B------:R-:W-:Y:S05]  /*19ad0*/  BRA `(.L_x_11106) ;  /* 0xfffffec400b07947 */ /* 0x000fea000383ffff */
.L_x_11128:
[----:B-1----:R-:W-:-:S04]  /*19ae0*/  IMAD.U32 R7, RZ, RZ, UR6 ;  /* 0x00000006ff077e24 */ /* 0x002fc8000f8e00ff */
[----:B------:R1:W2:Y:S03]  /*19af0*/  SYNCS.PHASECHK.TRANS64.TRYWAIT P1, [R7+URZ+0x2d830], R6 ;  /* 0x02d83006070075a7 */ /* 0x0002a6000802017f */
[----:B--2---:R-:W-:Y:S05]  /*19b00*/  @!P1 NANOSLEEP.SYNCS 0x989680 ;  /* 0x009896800000995d */ /* 0x004fea0003900000 */
[----:B------:R-:W2:Y:S02]  /*19b10*/  @!P1 SYNCS.PHASECHK.TRANS64 P1, [R7+URZ+0x2d830], R6 ;  /* 0x02d83006070095a7 */ /* 0x000ea4000802007f */
[----:B--2---:R-:W-:Y:S05]  /*19b20*/  @!P1 BRA `(.L_x_11128) ;  /* 0xfffffffc00ec9947 */ /* 0x004fea000383ffff */
[----:B------:R-:W-:Y:S05]  /*19b30*/  BRA `(.L_x_11125) ;  /* 0xffffff0000a07947 */ /* 0x000fea000383ffff */
.L_x_11132:
[----:B-1----:R-:W-:-:S04]  /*19b40*/  IMAD.U32 R7, RZ, RZ, UR6 ;  /* 0x00000006ff077e24 */ /* 0x002fc8000f8e00ff */
[----:B------:R1:W2:Y:S03]  /*19b50*/  SYNCS.PHASECHK.TRANS64.TRYWAIT P1, [R7+URZ+0x2d850], R6 ;  /* 0x02d85006070075a7 */ /* 0x0002a6000802017f */
[----:B--2---:R-:W-:Y:S05]  /*19b60*/  @!P1 NANOSLEEP.SYNCS 0x989680 ;  /* 0x009896800000995d */ /* 0x004fea0003900000 */
[----:B------:R-:W2:Y:S02]  /*19b70*/  @!P1 SYNCS.PHASECHK.TRANS64 P1, [R7+URZ+0x2d850], R6 ;  /* 0x02d85006070095a7 */ /* 0x000ea4000802007f */
[----:B--2---:R-:W-:Y:S05]  /*19b80*/  @!P1 BRA `(.L_x_11132) ;  /* 0xfffffffc00ec9947 */ /* 0x004fea000383ffff */
[----:B------:R-:W-:Y:S05]  /*19b90*/  BRA `(.L_x_11129) ;  /* 0xffffff04004c7947 */ /* 0x000fea000383ffff */
.L_x_11140:
[----:B-1----:R-:W-:-:S04]  /*19ba0*/  IMAD.U32 R8, RZ, RZ, UR6 ;  /* 0x00000006ff087e24 */ /* 0x002fc8000f8e00ff */
[----:B------:R1:W2:Y:S03]  /*19bb0*/  SYNCS.PHASECHK.TRANS64.TRYWAIT P1, [R8+URZ+0x2d830], R5 ;  /* 0x02d83005080075a7 */ /* 0x0002a6000802017f */
[----:B--2---:R-:W-:Y:S05]  /*19bc0*/  @!P1 NANOSLEEP.SYNCS 0x989680 ;  /* 0x009896800000995d */ /* 0x004fea0003900000 */
[----:B------:R-:W2:Y:S02]  /*19bd0*/  @!P1 SYNCS.PHASECHK.TRANS64 P1, [R8+URZ+0x2d830], R5 ;  /* 0x02d83005080095a7 */ /* 0x000ea4000802007f */
[----:B--2---:R-:W-:Y:S05]  /*19be0*/  @!P1 BRA `(.L_x_11140) ;  /* 0xfffffffc00ec9947 */ /* 0x004fea000383ffff */
[----:B------:R-:W-:Y:S05]  /*19bf0*/  BRA `(.L_x_11137) ;  /* 0xffffff2800c87947 */ /* 0x000fea000383ffff */
.L_x_11144:
[----:B-1----:R-:W-:-:S04]  /*19c00*/  IMAD.U32 R7, RZ, RZ, UR6 ;  /* 0x00000006ff077e24 */ /* 0x002fc8000f8e00ff */
[----:B------:R1:W2:Y:S03]  /*19c10*/  SYNCS.PHASECHK.TRANS64.TRYWAIT P1, [R7+URZ+0x2d850], R5 ;  /* 0x02d85005070075a7 */ /* 0x0002a6000802017f */
[----:B--2---:R-:W-:Y:S05]  /*19c20*/  @!P1 NANOSLEEP.SYNCS 0x989680 ;  /* 0x009896800000995d */ /* 0x004fea0003900000 */
[----:B------:R-:W2:Y:S02]  /*19c30*/  @!P1 SYNCS.PHASECHK.TRANS64 P1, [R7+URZ+0x2d850], R5 ;  /* 0x02d85005070095a7 */ /* 0x000ea4000802007f */
[----:B--2---:R-:W-:Y:S05]  /*19c40*/  @!P1 BRA `(.L_x_11144) ;  /* 0xfffffffc00ec9947 */ /* 0x004fea000383ffff */
[----:B------:R-:W-:Y:S05]  /*19c50*/  BRA `(.L_x_11141) ;  /* 0xffffff2c00747947 */ /* 0x000fea000383ffff */
.L_x_11159:
[----:B-1----:R-:W-:-:S04]  /*19c60*/  IMAD.U32 R4, RZ, RZ, UR8 ;  /* 0x00000008ff047e24 */ /* 0x002fc8000f8e00ff */
[----:B------:R1:W2:Y:S03]  /*19c70*/  SYNCS.PHASECHK.TRANS64.TRYWAIT P1, [R4+URZ+0x2d850], R3 ;  /* 0x02d85003040075a7 */ /* 0x0002a6000802017f */
[----:B--2---:R-:W-:Y:S05]  /*19c80*/  @!P1 NANOSLEEP.SYNCS 0x989680 ;  /* 0x009896800000995d */ /* 0x004fea0003900000 */
[----:B------:R-:W2:Y:S02]  /*19c90*/  @!P1 SYNCS.PHASECHK.TRANS64 P1, [R4+URZ+0x2d850], R3 ;  /* 0x02d85003040095a7 */ /* 0x000ea4000802007f */
[----:B--2---:R-:W-:Y:S05]  /*19ca0*/  @!P1 BRA `(.L_x_11159) ;  /* 0xfffffffc00ec9947 */ /* 0x004fea000383ffff */
[----:B------:R-:W-:Y:S05]  /*19cb0*/  BRA `(.L_x_11158) ;  /* 0xffffff6400787947 */ /* 0x000fea000383ffff */
.L_x_11207:
        /* <DEDUP_REMOVED lines=11> */
.L_x_11272:
[----:B------:R-:W-:Y:S05]  /*19d70*/  BSYNC B0 ;  /* 0x0000000000007941 */ /* 0x000fea0003800000 */
.L_x_11271:
[----:B------:R-:W-:Y:S05]  /*19d80*/  BRA `(.L_x_11273) ;  /* 0xffffffbc00047947 */ /* 0x000fea000383ffff */
.L_x_11210:
[----:B0-----:R0:W1:Y:S02]  /*19d90*/  SYNCS.PHASECHK.TRANS64.TRYWAIT P0, [R4+URZ+0x2d840], R5 ;  /* 0x02d84005040075a7 */ /* 0x001064000800017f */
[----:B-1----:R-:W-:Y:S05]  /*19da0*/  @!P0 NANOSLEEP.SYNCS 0x989680 ;  /* 0x009896800000895d */ /* 0x002fea0003900000 */
[----:B------:R-:W1:Y:S02]  /*19db0*/  @!P0 SYNCS.PHASECHK.TRANS64 P0, [R4+URZ+0x2d840], R5 ;  /* 0x02d84005040085a7 */ /* 0x000e64000800007f */
[----:B-1----:R-:W-:Y:S05]  /*19dc0*/  @!P0 BRA `(.L_x_11210) ;  /* 0xfffffffc00f08947 */ /* 0x002fea000383ffff */
[----:B------:R-:W-:Y:S05]  /*19dd0*/  BRA `(.L_x_11274) ;  /* 0xffffffbc00607947 */ /* 0x000fea000383ffff */
.L_x_11211:
        /* <DEDUP_REMOVED lines=8> */
.L_x_11276:
[----:B------:R-:W-:Y:S05]  /*19e60*/  BSYNC B0 ;  /* 0x0000000000007941 */ /* 0x000fea0003800000 */
.L_x_11275:
        /* <DEDUP_REMOVED lines=9> */
.L_x_11277:
[----:B------:R-:W-:Y:S02]  /*19f00*/  IMAD.MOV.U32 R13, RZ, RZ, R6 ;  /* 0x000000ffff0d7224 */ /* 0x000fe400078e0006 */
[----:B------:R-:W-:Y:S02]  /*19f10*/  IMAD.MOV.U32 R12, RZ, RZ, 0x1 ;  /* 0x00000001ff0c7424 */ /* 0x000fe400078e00ff */
[----:B------:R-:W-:-:S07]  /*19f20*/  IMAD.MOV.U32 R3, RZ, RZ, R14 ;  /* 0x000000ffff037224 */ /* 0x000fce00078e000e */
[----:B------:R-:W-:Y:S05]  /*19f30*/  WARPSYNC.COLLECTIVE R15, `(.L_x_11278) ;  /* 0x000000000f087348 */ /* 0x000fea0003c00000 */
[----:B------:R0:W1:Y:S02]  /*19f40*/  SHFL.IDX P6, R14, R13, R12, R11 ;  /* 0x0000000c0d0e7389 */ /* 0x00006400000c000b */
[----:B01----:R-:W-:Y:S01]  /*19f50*/  ENDCOLLECTIVE ;  /* 0x000000000000791b */ /* 0x003fe20003800000 */
.L_x_11278:
        /* <DEDUP_REMOVED lines=17> */
.L_x_11279:
[----:B------:R-:W-:Y:S02]  /*1a070*/  @P1 IMAD R8, R7, 0x2, R17 ;  /* 0x0000000207081824 */ /* 0x000fe400078e0211 */
[----:B------:R-:W-:Y:S02]  /*1a080*/  IMAD.MOV.U32 R13, RZ, RZ, R6 ;  /* 0x000000ffff0d7224 */ /* 0x000fe400078e0006 */
[----:B------:R-:W-:Y:S02]  /*1a090*/  IMAD.MOV.U32 R12, RZ, RZ, 0x2 ;  /* 0x00000002ff0c7424 */ /* 0x000fe400078e00ff */
[----:B------:R-:W-:-:S07]  /*1a0a0*/  IMAD.MOV.U32 R3, RZ, RZ, R14 ;  /* 0x000000ffff037224 */ /* 0x000fce00078e000e */
[----:B------:R-:W-:Y:S05]  /*1a0b0*/  WARPSYNC.COLLECTIVE R15, `(.L_x_11280) ;  /* 0x000000000f087348 */ /* 0x000fea0003c00000 */
[----:B------:R0:W1:Y:S02]  /*1a0c0*/  SHFL.IDX P6, R14, R13, R12, R11 ;  /* 0x0000000c0d0e7389 */ /* 0x00006400000c000b */
[----:B01----:R-:W-:Y:S01]  /*1a0d0*/  ENDCOLLECTIVE ;  /* 0x000000000000791b */ /* 0x003fe20003800000 */
.L_x_11280:
        /* <DEDUP_REMOVED lines=17> */
.L_x_11281:
[----:B------:R-:W-:Y:S02]  /*1a1f0*/  @P1 IMAD R8, R7, 0x2, R17 ;  /* 0x0000000207081824 */ /* 0x000fe400078e0211 */
[----:B------:R-:W-:Y:S02]  /*1a200*/  IMAD.MOV.U32 R13, RZ, RZ, R6 ;  /* 0x000000ffff0d7224 */ /* 0x000fe400078e0006 */
[----:B------:R-:W-:Y:S02]  /*1a210*/  IMAD.MOV.U32 R12, RZ, RZ, 0x3 ;  /* 0x00000003ff0c7424 */ /* 0x000fe400078e00ff */
[----:B------:R-:W-:-:S07]  /*1a220*/  IMAD.MOV.U32 R3, RZ, RZ, R14 ;  /* 0x000000ffff037224 */ /* 0x000fce00078e000e */
[----:B------:R-:W-:Y:S05]  /*1a230*/  WARPSYNC.COLLECTIVE R15, `(.L_x_11282) ;  /* 0x000000000f087348 */ /* 0x000fea0003c00000 */
[----:B------:R0:W1:Y:S02]  /*1a240*/  SHFL.IDX P6, R14, R13, R12, R11 ;  /* 0x0000000c0d0e7389 */ /* 0x00006400000c000b */
[----:B01----:R-:W-:Y:S01]  /*1a250*/  ENDCOLLECTIVE ;  /* 0x000000000000791b */ /* 0x003fe20003800000 */
.L_x_11282:
        /* <DEDUP_REMOVED lines=10> */
.L_x_11283:
        /* <DEDUP_REMOVED lines=8> */
.L_x_11216:
[----:B------:R0:W5:Y:S01]  /*1a380*/  LDL R21, [R1+0x18] ;  /* 0x0000180001157983 */ /* 0x0001620000100800 */
[----:B------:R-:W-:Y:S02]  /*1a390*/  IMAD.MOV.U32 R13, RZ, RZ, R4 ;  /* 0x000000ffff0d7224 */ /* 0x000fe400078e0004 */
[----:B------:R-:W-:Y:S02]  /*1a3a0*/  IMAD.MOV.U32 R12, RZ, RZ, RZ ;  /* 0x000000ffff0c7224 */ /* 0x000fe400078e00ff */
[----:B------:R-:W-:Y:S02]  /*1a3b0*/  IMAD.MOV.U32 R11, RZ, RZ, 0x1c1f ;  /* 0x00001c1fff0b7424 */ /* 0x000fe400078e00ff */
[----:B------:R-:W-:Y:S02]  /*1a3c0*/  IMAD.MOV.U32 R15, RZ, RZ, -0x1 ;  /* 0xffffffffff0f7424 */ /* 0x000fe400078e00ff */
[----:B------:R-:W-:Y:S02]  /*1a3d0*/  IMAD R2, R28, R9, RZ ;  /* 0x000000091c027224 */ /* 0x000fe400078e02ff */
[----:B0-----:R-:W-:-:S07]  /*1a3e0*/  IMAD.IADD R25, R20, 0x1, R25 ;  /* 0x0000000114197824 */ /* 0x001fce00078e0219 */
[----:B-----5:R-:W-:Y:S05]  /*1a3f0*/  WARPSYNC.COLLECTIVE R15, `(.L_x_11285) ;  /* 0x000000000f087348 */ /* 0x020fea0003c00000 */
[----:B------:R0:W1:Y:S02]  /*1a400*/  SHFL.IDX P6, R14, R13, R12, R11 ;  /* 0x0000000c0d0e7389 */ /* 0x00006400000c000b */
[----:B01---5:R-:W-:Y:S01]  /*1a410*/  ENDCOLLECTIVE ;  /* 0x000000000000791b */ /* 0x023fe20003800000 */
.L_x_11285:
[----:B------:R-:W-:Y:S01]  /*1a420*/  ISETP.GE.AND P3, PT, R25, R2, PT ;  /* 0x000000021900720c */ /* 0x000fe20003f66270 */
[----:B------:R-:W-:Y:S02]  /*1a430*/  IMAD.MOV.U32 R13, RZ, RZ, R0 ;  /* 0x000000ffff0d7224 */ /* 0x000fe400078e0000 */
[----:B------:R-:W-:-:S10]  /*1a440*/  IMAD.MOV.U32 R6, RZ, RZ, R14 ;  /* 0x000000ffff067224 */ /* 0x000fd400078e000e */
[----:B------:R-:W-:Y:S05]  /*1a450*/  WARPSYNC.COLLECTIVE R15, `(.L_x_11286) ;  /* 0x000000000f087348 */ /* 0x000fea0003c00000 */
[----:B------:R0:W1:Y:S02]  /*1a460*/  SHFL.IDX P6, R14, R13, R12, R11 ;  /* 0x0000000c0d0e7389 */ /* 0x00006400000c000b */
[----:B01----:R-:W-:Y:S01]  /*1a470*/  ENDCOLLECTIVE ;  /* 0x000000000000791b */ /* 0x003fe20003800000 */
.L_x_11286:
[----:B------:R-:W-:Y:S02]  /*1a480*/  IMAD.MOV.U32 R13, RZ, RZ, R4 ;  /* 0x000000ffff0d7224 */ /* 0x000fe400078e0004 */
[----:B------:R-:W-:Y:S02]  /*1a490*/  IMAD.MOV.U32 R12, RZ, RZ, 0x1 ;  /* 0x00000001ff0c7424 */ /* 0x000fe400078e00ff */
[----:B------:R-:W-:-:S07]  /*1a4a0*/  IMAD.MOV.U32 R5, RZ, RZ, R14 ;  /* 0x000000ffff057224 */ /* 0x000fce00078e000e */
[----:B------:R-:W-:Y:S05]  /*1a4b0*/  WARPSYNC.COLLECTIVE R15, `(.L_x_11287) ;  /* 0x000000000f087348 */ /* 0x000fea0003c00000 */
[----:B------:R0:W1:Y:S02]  /*1a4c0*/  SHFL.IDX P6, R14, R13, R12, R11 ;  /* 0x0000000c0d0e7389 */ /* 0x00006400000c000b */
[----:B01----:R-:W-:Y:S01]  /*1a4d0*/  ENDCOLLECTIVE ;  /* 0x000000000000791b */ /* 0x003fe20003800000 */
.L_x_11287:
[----:B------:R-:W-:-:S05]  /*1a4e0*/  @!P3 LEA R5, P4, R10, R5, 0x1 ;  /* 0x000000050a05b211 */ /* 0x000fca00078808ff */
[----:B------:R-:W-:-:S04]  /*1a4f0*/  @!P3 IMAD.X R6, RZ, RZ, R6, P4 ;  /* 0x000000ffff06b224 */ /* 0x000fc800020e0606 */
        /* <DEDUP_REMOVED lines=15> */
.L_x_11288:
[----:B------:R-:W-:Y:S02]  /*1a5f0*/  IMAD.MOV.U32 R13, RZ, RZ, R4 ;  /* 0x000000ffff0d7224 */ /* 0x000fe400078e0004 */
[----:B------:R-:W-:Y:S02]  /*1a600*/  IMAD.MOV.U32 R12, RZ, RZ, 0x2 ;  /* 0x00000002ff0c7424 */ /* 0x000fe400078e00ff */
[----:B------:R-:W-:-:S07]  /*1a610*/  IMAD.MOV.U32 R5, RZ, RZ, R14 ;  /* 0x000000ffff057224 */ /* 0x000fce00078e000e */
[----:B------:R-:W-:Y:S05]  /*1a620*/  WARPSYNC.COLLECTIVE R15, `(.L_x_11289) ;  /* 0x000000000f087348 */ /* 0x000fea0003c00000 */
[----:B------:R0:W1:Y:S02]  /*1a630*/  SHFL.IDX P6, R14, R13, R12, R11 ;  /* 0x0000000c0d0e7389 */ /* 0x00006400000c000b */
[----:B01----:R-:W-:Y:S01]  /*1a640*/  ENDCOLLECTIVE ;  /* 0x000000000000791b */ /* 0x003fe20003800000 */
.L_x_11289:
        /* <DEDUP_REMOVED lines=16> */
.L_x_11290:
[----:B------:R-:W-:Y:S02]  /*1a750*/  IMAD.MOV.U32 R13, RZ, RZ, R4 ;  /* 0x000000ffff0d7224 */ /* 0x000fe400078e0004 */
[----:B------:R-:W-:Y:S02]  /*1a760*/  IMAD.MOV.U32 R12, RZ, RZ, 0x3 ;  /* 0x00000003ff0c7424 */ /* 0x000fe400078e00ff */
[----:B------:R-:W-:-:S07]  /*1a770*/  IMAD.MOV.U32 R5, RZ, RZ, R14 ;  /* 0x000000ffff057224 */ /* 0x000fce00078e000e */
[----:B------:R-:W-:Y:S05]  /*1a780*/  WARPSYNC.COLLECTIVE R15, `(.L_x_11291) ;  /* 0x000000000f087348 */ /* 0x000fea0003c00000 */
[----:B------:R0:W1:Y:S02]  /*1a790*/  SHFL.IDX P6, R14, R13, R12, R11 ;  /* 0x0000000c0d0e7389 */ /* 0x00006400000c000b */
[----:B01----:R-:W-:Y:S01]  /*1a7a0*/  ENDCOLLECTIVE ;  /* 0x000000000000791b */ /* 0x003fe20003800000 */
.L_x_11291:
        /* <DEDUP_REMOVED lines=11> */
[----:B------:R-:W-:Y:S01]  /*1a860*/  IMAD.MOV.U32 R4, RZ, RZ, R14 ;  /* 0x000000ffff047224 */ /* 0x000fe200078e000e */
[----:B------:R-:W-:-:S13]  /*1a870*/  ISETP.GE.AND P3, PT, R5, R2, PT ;  /* 0x000000020500720c */ /* 0x000fda0003f66270 */
[----:B0-----:R-:W-:Y:S05]  /*1a880*/  WARPSYNC.COLLECTIVE R15, `(.L_x_11292) ;  /* 0x000000000f087348 */ /* 0x001fea0003c00000 */
[----:B------:R1:W2:Y:S02]  /*1a890*/  SHFL.IDX P6, R14, R13, R12, R11 ;  /* 0x0000000c0d0e7389 */ /* 0x0002a400000c000b */
[----:B012---:R-:W-:Y:S01]  /*1a8a0*/  ENDCOLLECTIVE ;  /* 0x000000000000791b */ /* 0x007fe20003800000 */
.L_x_11292:
[----:B------:R-:W-:Y:S02]  /*1a8b0*/  IMAD.MOV.U32 R13, RZ, RZ, R3 ;  /* 0x000000ffff0d7224 */ /* 0x000fe400078e0003 */
[----:B------:R-:W-:Y:S02]  /*1a8c0*/  IMAD.MOV.U32 R12, RZ, RZ, RZ ;  /* 0x000000ffff0c7224 */ /* 0x000fe400078e00ff */
[----:B------:R-:W-:-:S07]  /*1a8d0*/  IMAD.MOV.U32 R0, RZ, RZ, R14 ;  /* 0x000000ffff007224 */ /* 0x000fce00078e000e */
[----:B------:R-:W-:Y:S05]  /*1a8e0*/  WARPSYNC.COLLECTIVE R15, `(.L_x_11293) ;  /* 0x000000000f087348 */ /* 0x000fea0003c00000 */
[----:B------:R0:W1:Y:S02]  /*1a8f0*/  SHFL.IDX P6, R14, R13, R12, R11 ;  /* 0x0000000c0d0e7389 */ /* 0x00006400000c000b */
[----:B01----:R-:W-:Y:S01]  /*1a900*/  ENDCOLLECTIVE ;  /* 0x000000000000791b */ /* 0x003fe20003800000 */
.L_x_11293:
[----:B------:R-:W-:-:S05]  /*1a910*/  @!P3 LEA R0, P4, R10, R0, 0x1 ;  /* 0x000000000a00b211 */ /* 0x000fca00078808ff */
[----:B------:R-:W-:-:S04]  /*1a920*/  @!P3 IMAD.X R4, RZ, RZ, R4, P4 ;  /* 0x000000ffff04b224 */ /* 0x000fc800020e0604 */
[----:B------:R-:W-:Y:S02]  /*1a930*/  @!P3 IMAD.MOV.U32 R5, RZ, RZ, R4 ;  /* 0x000000ffff05b224 */ /* 0x000fe400078e0004 */
        /* <DEDUP_REMOVED lines=14> */
.L_x_11294:
[----:B------:R-:W-:Y:S02]  /*1aa20*/  IMAD.MOV.U32 R13, RZ, RZ, R3 ;  /* 0x000000ffff0d7224 */ /* 0x000fe400078e0003 */
[----:B------:R-:W-:Y:S02]  /*1aa30*/  IMAD.MOV.U32 R12, RZ, RZ, 0x1 ;  /* 0x00000001ff0c7424 */ /* 0x000fe400078e00ff */
[----:B------:R-:W-:-:S07]  /*1aa40*/  IMAD.MOV.U32 R4, RZ, RZ, R14 ;  /* 0x000000ffff047224 */ /* 0x000fce00078e000e */
[----:B------:R-:W-:Y:S05]  /*1aa50*/  WARPSYNC.COLLECTIVE R15, `(.L_x_11295) ;  /* 0x000000000f087348 */ /* 0x000fea0003c00000 */
[----:B------:R0:W1:Y:S02]  /*1aa60*/  SHFL.IDX P6, R14, R13, R12, R11 ;  /* 0x0000000c0d0e7389 */ /* 0x00006400000c000b */
[----:B01----:R-:W-:Y:S01]  /*1aa70*/  ENDCOLLECTIVE ;  /* 0x000000000000791b */ /* 0x003fe20003800000 */
.L_x_11295:
        /* <DEDUP_REMOVED lines=14> */
.L_x_11296:
[----:B------:R-:W-:Y:S01]  /*1ab60*/  IMAD.MOV.U32 R8, RZ, RZ, R14 ;  /* 0x000000ffff087224 */ /* 0x000fe200078e000e */
[----:B------:R-:W-:Y:S06]  /*1ab70*/  BRA `(.L_x_11297) ;  /* 0xffffffc000387947 */ /* 0x000fec000383ffff */
.L_x_11219:
[----:B-1----:R1:W2:Y:S02]  /*1ab80*/  SYNCS.PHASECHK.TRANS64.TRYWAIT P0, [R17+URZ+0x2d820], R0 ;  /* 0x02d82000110075a7 */ /* 0x0022a4000800017f */
[----:B--2---:R-:W-:Y:S05]  /*1ab90*/  @!P0 NANOSLEEP.SYNCS 0x989680 ;  /* 0x009896800000895d */ /* 0x004fea0003900000 */
[----:B------:R-:W2:Y:S02]  /*1aba0*/  @!P0 SYNCS.PHASECHK.TRANS64 P0, [R17+URZ+0x2d820], R0 ;  /* 0x02d82000110085a7 */ /* 0x000ea4000800007f */
[----:B--2---:R-:W-:Y:S05]  /*1abb0*/  @!P0 BRA `(.L_x_11219) ;  /* 0xfffffffc00f08947 */ /* 0x004fea000383ffff */
[----:B------:R-:W-:Y:S05]  /*1abc0*/  BRA `(.L_x_11298) ;  /* 0xffffffc000a07947 */ /* 0x000fea000383ffff */
.L_x_11224:
[----:B0-----:R0:W1:Y:S02]  /*1abd0*/  SYNCS.PHASECHK.TRANS64.TRYWAIT P0, [R5+URZ+0x2d840], R0 ;  /* 0x02d84000050075a7 */ /* 0x001064000800017f */
[----:B-1----:R-:W-:Y:S05]  /*1abe0*/  @!P0 NANOSLEEP.SYNCS 0x989680 ;  /* 0x009896800000895d */ /* 0x002fea0003900000 */
[----:B------:R-:W1:Y:S02]  /*1abf0*/  @!P0 SYNCS.PHASECHK.TRANS64 P0, [R5+URZ+0x2d840], R0 ;  /* 0x02d84000050085a7 */ /* 0x000e64000800007f */
[----:B-1----:R-:W-:Y:S05]  /*1ac00*/  @!P0 BRA `(.L_x_11224) ;  /* 0xfffffffc00f08947 */ /* 0x002fea000383ffff */
[----:B------:R-:W-:Y:S05]  /*1ac10*/  BRA `(.L_x_11299) ;  /* 0xffffffc400947947 */ /* 0x000fea000383ffff */
.L_x_11225:
        /* <DEDUP_REMOVED lines=8> */
.L_x_11301:
[----:B------:R-:W-:Y:S05]  /*1aca0*/  BSYNC B1 ;  /* 0x0000000000017941 */ /* 0x000fea0003800000 */
.L_x_11300:
        /* <DEDUP_REMOVED lines=13> */
.L_x_11302:
        /* <DEDUP_REMOVED lines=8> */
.L_x_11303:
        /* <DEDUP_REMOVED lines=14> */
.L_x_11304:
[----:B------:R-:W-:Y:S02]  /*1aee0*/  IMAD.MOV.U32 R13, RZ, RZ, R8 ;  /* 0x000000ffff0d7224 */ /* 0x000fe400078e0008 */
[----:B------:R-:W-:Y:S02]  /*1aef0*/  IMAD.MOV.U32 R12, RZ, RZ, 0x2 ;  /* 0x00000002ff0c7424 */ /* 0x000fe400078e00ff */
[----:B------:R-:W-:-:S07]  /*1af00*/  IMAD.MOV.U32 R2, RZ, RZ, R14 ;  /* 0x000000ffff027224 */ /* 0x000fce00078e000e */
[----:B------:R-:W-:Y:S05]  /*1af10*/  WARPSYNC.COLLECTIVE R15, `(.L_x_11305) ;  /* 0x000000000f087348 */ /* 0x000fea0003c00000 */
[----:B------:R0:W1:Y:S02]  /*1af20*/  SHFL.IDX P6, R14, R13, R12, R11 ;  /* 0x0000000c0d0e7389 */ /* 0x00006400000c000b */
[----:B01----:R-:W-:Y:S01]  /*1af30*/  ENDCOLLECTIVE ;  /* 0x000000000000791b */ /* 0x003fe20003800000 */
.L_x_11305:
        /* <DEDUP_REMOVED lines=13> */
.L_x_11306:
[----:B------:R-:W-:Y:S02]  /*1b010*/  IMAD.MOV.U32 R13, RZ, RZ, R8 ;  /* 0x000000ffff0d7224 */ /* 0x000fe400078e0008 */
[----:B------:R-:W-:Y:S02]  /*1b020*/  IMAD.MOV.U32 R12, RZ, RZ, 0x3 ;  /* 0x00000003ff0c7424 */ /* 0x000fe400078e00ff */
[----:B------:R-:W-:-:S07]  /*1b030*/  IMAD.MOV.U32 R2, RZ, RZ, R14 ;  /* 0x000000ffff027224 */ /* 0x000fce00078e000e */
[----:B------:R-:W-:Y:S05]  /*1b040*/  WARPSYNC.COLLECTIVE R15, `(.L_x_11307) ;  /* 0x000000000f087348 */ /* 0x000fea0003c00000 */
[----:B------:R0:W1:Y:S02]  /*1b050*/  SHFL.IDX P6, R14, R13, R12, R11 ;  /* 0x0000000c0d0e7389 */ /* 0x00006400000c000b */
[----:B01----:R-:W-:Y:S01]  /*1b060*/  ENDCOLLECTIVE ;  /* 0x000000000000791b */ /* 0x003fe20003800000 */
.L_x_11307:
        /* <DEDUP_REMOVED lines=14> */
.L_x_11308:
[----:B------:R-:W-:Y:S01]  /*1b150*/  IMAD.MOV.U32 R2, RZ, RZ, R14 ;  /* 0x000000ffff027224 */ /* 0x000fe200078e000e */
[----:B------:R-:W-:Y:S06]  /*1b160*/  BRA `(.L_x_11309) ;  /* 0xffffffc400287947 */ /* 0x000fec000383ffff */
.L_x_11230:
[----:B-1----:R1:W2:Y:S02]  /*1b170*/  SYNCS.PHASECHK.TRANS64.TRYWAIT P0, [R5+URZ+0x2d860], R2 ;  /* 0x02d86002050075a7 */ /* 0x0022a4000800017f */
[----:B--2---:R-:W-:Y:S05]  /*1b180*/  @!P0 NANOSLEEP.SYNCS 0x989680 ;  /* 0x009896800000895d */ /* 0x004fea0003900000 */
[----:B------:R-:W2:Y:S02]  /*1b190*/  @!P0 SYNCS.PHASECHK.TRANS64 P0, [R5+URZ+0x2d860], R2 ;  /* 0x02d86002050085a7 */ /* 0x000ea4000800007f */
[----:B--2---:R-:W-:Y:S05]  /*1b1a0*/  @!P0 BRA `(.L_x_11230) ;  /* 0xfffffffc00f08947 */ /* 0x004fea000383ffff */
[----:B------:R-:W-:Y:S05]  /*1b1b0*/  BRA `(.L_x_11310) ;  /* 0xffffffc4008c7947 */ /* 0x000fea000383ffff */
.L_x_11231:
        /* <DEDUP_REMOVED lines=8> */
.L_x_11312:
[----:B------:R-:W-:Y:S05]  /*1b240*/  BSYNC B1 ;  /* 0x0000000000017941 */ /* 0x000fea0003800000 */
.L_x_11311:
        /* <DEDUP_REMOVED lines=9> */
.L_x_11313:
[----:B------:R-:W-:Y:S02]  /*1b2e0*/  IMAD.MOV.U32 R13, RZ, RZ, R19 ;  /* 0x000000ffff0d7224 */ /* 0x000fe400078e0013 */
[----:B------:R-:W-:Y:S02]  /*1b2f0*/  IMAD.MOV.U32 R12, RZ, RZ, 0x1 ;  /* 0x00000001ff0c7424 */ /* 0x000fe400078e00ff */
[----:B------:R-:W-:-:S07]  /*1b300*/  IMAD.MOV.U32 R2, RZ, RZ, R14 ;  /* 0x000000ffff027224 */ /* 0x000fce00078e000e */
[----:B------:R-:W-:Y:S05]  /*1b310*/  WARPSYNC.COLLECTIVE R15, `(.L_x_11314) ;  /* 0x000000000f087348 */ /* 0x000fea0003c00000 */
[----:B------:R0:W1:Y:S02]  /*1b320*/  SHFL.IDX P6, R14, R13, R12, R11 ;  /* 0x0000000c0d0e7389 */ /* 0x00006400000c000b */
[----:B01----:R-:W-:Y:S01]  /*1b330*/  ENDCOLLECTIVE ;  /* 0x000000000000791b */ /* 0x003fe20003800000 */
.L_x_11314:
        /* <DEDUP_REMOVED lines=16> */
.L_x_11315:
[----:B------:R-:W-:Y:S02]  /*1b440*/  IMAD.MOV.U32 R13, RZ, RZ, R19 ;  /* 0x000000ffff0d7224 */ /* 0x000fe400078e0013 */
[----:B------:R-:W-:Y:S02]  /*1b450*/  IMAD.MOV.U32 R12, RZ, RZ, 0x2 ;  /* 0x00000002ff0c7424 */ /* 0x000fe400078e00ff */
[----:B------:R-:W-:-:S07]  /*1b460*/  IMAD.MOV.U32 R2, RZ, RZ, R14 ;  /* 0x000000ffff027224 */ /* 0x000fce00078e000e */
[----:B------:R-:W-:Y:S05]  /*1b470*/  WARPSYNC.COLLECTIVE R15, `(.L_x_11316) ;  /* 0x000000000f087348 */ /* 0x000fea0003c00000 */
[----:B------:R0:W1:Y:S02]  /*1b480*/  SHFL.IDX P6, R14, R13, R12, R11 ;  /* 0x0000000c0d0e7389 */ /* 0x00006400000c000b */
[----:B01----:R-:W-:Y:S01]  /*1b490*/  ENDCOLLECTIVE ;  /* 0x000000000000791b */ /* 0x003fe20003800000 */
.L_x_11316:
        /* <DEDUP_REMOVED lines=16> */
.L_x_11317:
[----:B------:R-:W-:Y:S02]  /*1b5a0*/  IMAD.MOV.U32 R13, RZ, RZ, R19 ;  /* 0x000000ffff0d7224 */ /* 0x000fe400078e0013 */
[----:B------:R-:W-:Y:S02]  /*1b5b0*/  IMAD.MOV.U32 R12, RZ, RZ, 0x3 ;  /* 0x00000003ff0c7424 */ /* 0x000fe400078e00ff */
[----:B------:R-:W-:-:S07]  /*1b5c0*/  IMAD.MOV.U32 R2, RZ, RZ, R14 ;  /* 0x000000ffff027224 */ /* 0x000fce00078e000e */
[----:B------:R-:W-:Y:S05]  /*1b5d0*/  WARPSYNC.COLLECTIVE R15, `(.L_x_11318) ;  /* 0x000000000f087348 */ /* 0x000fea0003c00000 */
[----:B------:R0:W1:Y:S02]  /*1b5e0*/  SHFL.IDX P6, R14, R13, R12, R11 ;  /* 0x0000000c0d0e7389 */ /* 0x00006400000c000b */
[----:B01----:R-:W-:Y:S01]  /*1b5f0*/  ENDCOLLECTIVE ;  /* 0x000000000000791b */ /* 0x003fe20003800000 */
.L_x_11318:
        /* <DEDUP_REMOVED lines=13> */
.L_x_11319:
        /* <DEDUP_REMOVED lines=8> */
.L_x_11239:
[----:B-1----:R1:W2:Y:S02]  /*1b750*/  SYNCS.PHASECHK.TRANS64.TRYWAIT P0, [R0+URZ+0x2d860], R3 ;  /* 0x02d86003000075a7 */ /* 0x0022a4000800017f */
[----:B--2---:R-:W-:Y:S05]  /*1b760*/  @!P0 NANOSLEEP.SYNCS 0x989680 ;  /* 0x009896800000895d */ /* 0x004fea0003900000 */
[----:B------:R-:W2:Y:S02]  /*1b770*/  @!P0 SYNCS.PHASECHK.TRANS64 P0, [R0+URZ+0x2d860], R3 ;  /* 0x02d86003000085a7 */ /* 0x000ea4000800007f */
[----:B--2---:R-:W-:Y:S05]  /*1b780*/  @!P0 BRA `(.L_x_11239) ;  /* 0xfffffffc00f08947 */ /* 0x004fea000383ffff */
[----:B------:R-:W-:Y:S05]  /*1b790*/  BRA `(.L_x_11321) ;  /* 0xffffffc800187947 */ /* 0x000fea000383ffff */
.L_x_11240:
        /* <DEDUP_REMOVED lines=8> */
.L_x_11323:
[----:B------:R-:W-:Y:S05]  /*1b820*/  BSYNC B0 ;  /* 0x0000000000007941 */ /* 0x000fea0003800000 */
.L_x_11322:
[----:B------:R-:W0:Y:S01]  /*1b830*/  S2R R2, SR_TID.X ;  /* 0x0000000000027919 */ /* 0x000e220000002100 */
[----:B------:R-:W-:Y:S02]  /*1b840*/  IMAD.MOV.U32 R13, RZ, RZ, R18 ;  /* 0x000000ffff0d7224 */ /* 0x000fe400078e0012 */
[----:B------:R-:W-:Y:S02]  /*1b850*/  IMAD.MOV.U32 R12, RZ, RZ, RZ ;  /* 0x000000ffff0c7224 */ /* 0x000fe400078e00ff */
[----:B------:R-:W-:Y:S02]  /*1b860*/  IMAD.MOV.U32 R11, RZ, RZ, 0x1c1f ;  /* 0x00001c1fff0b7424 */ /* 0x000fe400078e00ff */
[----:B------:R-:W-:Y:S02]  /*1b870*/  IMAD.MOV.U32 R15, RZ, RZ, -0x1 ;  /* 0xffffffffff0f7424 */ /* 0x000fe400078e00ff */
[----:B------:R-:W-:Y:S02]  /*1b880*/  IMAD.MOV.U32 R3, RZ, RZ, R14 ;  /* 0x000000ffff037224 */ /* 0x000fe400078e000e */
[----:B------:R-:W-:-:S07]  /*1b890*/  IMAD R4, R4, 0x2, R17 ;  /* 0x0000000204047824 */ /* 0x000fce00078e0211 */
[----:B0-----:R-:W-:Y:S05]  /*1b8a0*/  WARPSYNC.COLLECTIVE R15, `(.L_x_11324) ;  /* 0x000000000f087348 */ /* 0x001fea0003c00000 */
[----:B------:R1:W2:Y:S02]  /*1b8b0*/  SHFL.IDX P6, R14, R13, R12, R11 ;  /* 0x0000000c0d0e7389 */ /* 0x0002a400000c000b */
[----:B012---:R-:W-:Y:S01]  /*1b8c0*/  ENDCOLLECTIVE ;  /* 0x000000000000791b */ /* 0x007fe20003800000 */
.L_x_11324:
        /* <DEDUP_REMOVED lines=17> */
.L_x_11325:
        /* <DEDUP_REMOVED lines=14> */
.L_x_11326:
[----:B------:R-:W-:Y:S02]  /*1bac0*/  IMAD.MOV.U32 R13, RZ, RZ, R19 ;  /* 0x000000ffff0d7224 */ /* 0x000fe400078e0013 */
[----:B------:R-:W-:Y:S01]  /*1bad0*/  IMAD.MOV.U32 R12, RZ, RZ, 0x2 ;  /* 0x00000002ff0c7424 */ /* 0x000fe200078e00ff */
[----:B------:R-:W-:-:S13]  /*1bae0*/  IADD3 R2, P4, R14, R5, RZ ;  /* 0x000000050e027210 */ /* 0x000fda0007f9e0ff */
[----:B------:R-:W-:Y:S05]  /*1baf0*/  WARPSYNC.COLLECTIVE R15, `(.L_x_11327) ;  /* 0x000000000f087348 */ /* 0x000fea0003c00000 */
[----:B------:R0:W1:Y:S02]  /*1bb00*/  SHFL.IDX P6, R14, R13, R12, R11 ;  /* 0x0000000c0d0e7389 */ /* 0x00006400000c000b */
[----:B01----:R-:W-:Y:S01]  /*1bb10*/  ENDCOLLECTIVE ;  /* 0x000000000000791b */ /* 0x003fe20003800000 */
.L_x_11327:
        /* <DEDUP_REMOVED lines=15> */
.L_x_11328:
[----:B------:R-:W-:Y:S02]  /*1bc10*/  IMAD.MOV.U32 R13, RZ, RZ, R19 ;  /* 0x000000ffff0d7224 */ /* 0x000fe400078e0013 */
[----:B------:R-:W-:Y:S01]  /*1bc20*/  IMAD.MOV.U32 R12, RZ, RZ, 0x3 ;  /* 0x00000003ff0c7424 */ /* 0x000fe200078e00ff */
[----:B------:R-:W-:-:S13]  /*1bc30*/  IADD3 R2, P4, R14, R5, RZ ;  /* 0x000000050e027210 */ /* 0x000fda0007f9e0ff */
[----:B------:R-:W-:Y:S05]  /*1bc40*/  WARPSYNC.COLLECTIVE R15, `(.L_x_11329) ;  /* 0x000000000f087348 */ /* 0x000fea0003c00000 */
[----:B------:R0:W1:Y:S02]  /*1bc50*/  SHFL.IDX P6, R14, R13, R12, R11 ;  /* 0x0000000c0d0e7389 */ /* 0x00006400000c000b */
[----:B01----:R-:W-:Y:S01]  /*1bc60*/  ENDCOLLECTIVE ;  /* 0x000000000000791b */ /* 0x003fe20003800000 */
.L_x_11329:
        /* <DEDUP_REMOVED lines=14> */
.L_x_11330:
[----:B------:R-:W-:Y:S05]  /*1bd50*/  BRA `(.L_x_11331) ;  /* 0xffffffc4008c7947 */ /* 0x000fea000383ffff */
.L_x_11245:
        /* <DEDUP_REMOVED lines=8> */
.L_x_11333:
[----:B------:R-:W-:Y:S05]  /*1bde0*/  BSYNC B0 ;  /* 0x0000000000007941 */ /* 0x000fea0003800000 */
.L_x_11332:
        /* <DEDUP_REMOVED lines=9> */
.L_x_11334:
[----:B------:R-:W-:Y:S02]  /*1be80*/  ULDC UR4, c[0x0][0xc3c] ;  /* 0x00030f0000047ab9 */ /* 0x000fe40000000800 */
[----:B------:R-:W-:-:S13]  /*1be90*/  ISETP.GE.OR P1, PT, R9, UR4, !P0 ;  /* 0x0000000409007c0c */ /* 0x000fda000c726670 */
[----:B------:R-:W0:Y:S08]  /*1bea0*/  @!P1 LDC.64 R2, c[0x0][0xc80] ;  /* 0x00032000ff029b82 */ /* 0x000e300000000a00 */
[----:B------:R-:W1:Y:S01]  /*1beb0*/  @!P1 LDC.64 R4, c[0x0][0xc78] ;  /* 0x00031e00ff049b82 */ /* 0x000e620000000a00 */
[----:B------:R-:W-:Y:S01]  /*1bec0*/  CS2R R24, SRZ ;  /* 0x0000000000187805 */ /* 0x000fe2000001ff00 */
        /* <DEDUP_REMOVED lines=18> */
.L_x_11335:
[----:B------:R-:W-:Y:S01]  /*1bff0*/  IMAD.MOV.U32 R12, RZ, RZ, 0x2 ;  /* 0x00000002ff0c7424 */ /* 0x000fe200078e00ff */
[----:B------:R-:W-:-:S05]  /*1c000*/  SEL R4, R14, RZ, P1 ;  /* 0x000000ff0e047207 */ /* 0x000fca0000800000 */
[----:B------:R-:W-:-:S04]  /*1c010*/  IMAD.IADD R4, R13, 0x1, R4 ;  /* 0x000000010d047824 */ /* 0x000fc800078e0204 */
[----:B------:R-:W-:-:S07]  /*1c020*/  IMAD.MOV.U32 R13, RZ, RZ, R4 ;  /* 0x000000ffff0d7224 */ /* 0x000fce00078e0004 */
[----:B------:R-:W-:Y:S05]  /*1c030*/  WARPSYNC.COLLECTIVE R15, `(.L_x_11336) ;  /* 0x000000000f087348 */ /* 0x000fea0003c00000 */
[----:B------:R0:W1:Y:S02]  /*1c040*/  SHFL.UP P6, R14, R13, R12, R11 ;  /* 0x0400000c0d0e7389 */ /* 0x00006400000c000b */
[----:B01----:R-:W-:Y:S01]  /*1c050*/  ENDCOLLECTIVE ;  /* 0x000000000000791b */ /* 0x003fe20003800000 */
.L_x_11336:
[----:B------:R-:W-:Y:S01]  /*1c060*/  IMAD.MOV.U32 R12, RZ, RZ, 0x4 ;  /* 0x00000004ff0c7424 */ /* 0x000fe200078e00ff */
[----:B------:R-:W-:-:S05]  /*1c070*/  SEL R3, R14, RZ, P2 ;  /* 0x000000ff0e037207 */ /* 0x000fca0001000000 */
[----:B------:R-:W-:-:S04]  /*1c080*/  IMAD.IADD R2, R4, 0x1, R3 ;  /* 0x0000000104027824 */ /* 0x000fc800078e0203 */
[----:B------:R-:W-:-:S07]  /*1c090*/  IMAD.MOV.U32 R13, RZ, RZ, R2 ;  /* 0x000000ffff0d7224 */ /* 0x000fce00078e0002 */
[----:B------:R-:W-:Y:S05]  /*1c0a0*/  WARPSYNC.COLLECTIVE R15, `(.L_x_11337) ;  /* 0x000000000f087348 */ /* 0x000fea0003c00000 */
[----:B------:R0:W1:Y:S02]  /*1c0b0*/  SHFL.UP P6, R14, R13, R12, R11 ;  /* 0x0400000c0d0e7389 */ /* 0x00006400000c000b */
[----:B01----:R-:W-:Y:S01]  /*1c0c0*/  ENDCOLLECTIVE ;  /* 0x000000000000791b */ /* 0x003fe20003800000 */
.L_x_11337:
[----:B------:R-:W-:Y:S01]  /*1c0d0*/  IMAD.MOV.U32 R12, RZ, RZ, 0x8 ;  /* 0x00000008ff0c7424 */ /* 0x000fe200078e00ff */
[----:B------:R-:W-:-:S05]  /*1c0e0*/  SEL R3, R14, RZ, P3 ;  /* 0x000000ff0e037207 */ /* 0x000fca0001800000 */
[----:B------:R-:W-:-:S04]  /*1c0f0*/  IMAD.IADD R3, R2, 0x1, R3 ;  /* 0x0000000102037824 */ /* 0x000fc800078e0203 */
[----:B------:R-:W-:-:S07]  /*1c100*/  IMAD.MOV.U32 R13, RZ, RZ, R3 ;  /* 0x000000ffff0d7224 */ /* 0x000fce00078e0003 */
[----:B------:R-:W-:Y:S05]  /*1c110*/  WARPSYNC.COLLECTIVE R15, `(.L_x_11338) ;  /* 0x000000000f087348 */ /* 0x000fea0003c00000 */
[----:B------:R0:W1:Y:S02]  /*1c120*/  SHFL.UP P6, R14, R13, R12, R11 ;  /* 0x0400000c0d0e7389 */ /* 0x00006400000c000b */
[----:B01----:R-:W-:Y:S01]  /*1c130*/  ENDCOLLECTIVE ;  /* 0x000000000000791b */ /* 0x003fe20003800000 */
.L_x_11338:
[----:B------:R-:W-:Y:S01]  /*1c140*/  IMAD.MOV.U32 R12, RZ, RZ, 0x10 ;  /* 0x00000010ff0c7424 */ /* 0x000fe200078e00ff */
[----:B------:R-:W-:-:S05]  /*1c150*/  SEL R4, R14, RZ, P4 ;  /* 0x000000ff0e047207 */ /* 0x000fca0002000000 */
[----:B------:R-:W-:-:S04]  /*1c160*/  IMAD.IADD R4, R3, 0x1, R4 ;  /* 0x0000000103047824 */ /* 0x000fc800078e0204 */
[----:B------:R-:W-:-:S07]  /*1c170*/  IMAD.MOV.U32 R13, RZ, RZ, R4 ;  /* 0x000000ffff0d7224 */ /* 0x000fce00078e0004 */
[----:B------:R-:W-:Y:S05]  /*1c180*/  WARPSYNC.COLLECTIVE R15, `(.L_x_11339) ;  /* 0x000000000f087348 */ /* 0x000fea0003c00000 */
[----:B------:R0:W1:Y:S02]  /*1c190*/  SHFL.UP P6, R14, R13, R12, R11 ;  /* 0x0400000c0d0e7389 */ /* 0x00006400000c000b */
[----:B01----:R-:W-:Y:S01]  /*1c1a0*/  ENDCOLLECTIVE ;  /* 0x000000000000791b */ /* 0x003fe20003800000 */
.L_x_11339:
        /* <DEDUP_REMOVED lines=8> */
.L_x_11340:
[----:B------:R-:W-:Y:S05]  /*1c230*/  BRA `(.L_x_11341) ;  /* 0xffffffc400a87947 */ /* 0x000fea000383ffff */
.L_x_11248:
[----:B------:R-:W-:Y:S01]  /*1c240*/  BSSY B0, `(.L_x_11342) ;  /* 0x0000007000007945 */ /* 0x000fe20003800000 */
[----:B------:R-:W-:Y:S02]  /*1c250*/  IMAD.MOV.U32 R12, RZ, RZ, 0x1 ;  /* 0x00000001ff0c7424 */ /* 0x000fe400078e00ff */
[----:B------:R-:W-:Y:S02]  /*1c260*/  IMAD.MOV.U32 R11, RZ, RZ, RZ ;  /* 0x000000ffff0b7224 */ /* 0x000fe400078e00ff */
[----:B------:R-:W-:-:S07]  /*1c270*/  IMAD.MOV.U32 R15, RZ, RZ, -0x1 ;  /* 0xffffffffff0f7424 */ /* 0x000fce00078e00ff */
[----:B------:R-:W-:Y:S05]  /*1c280*/  WARPSYNC.COLLECTIVE R15, `(.L_x_11343) ;  /* 0x000000000f087348 */ /* 0x000fea0003c00000 */
[----:B------:R0:W1:Y:S02]  /*1c290*/  SHFL.UP P6, R14, R13, R12, R11 ;  /* 0x0400000c0d0e7389 */ /* 0x00006400000c000b */
[----:B01----:R-:W-:Y:S01]  /*1c2a0*/  ENDCOLLECTIVE ;  /* 0x000000000000791b */ /* 0x003fe20003800000 */
.L_x_11343:
[----:B------:R-:W-:Y:S05]  /*1c2b0*/  BSYNC B0 ;  /* 0x0000000000007941 */ /* 0x000fea0003800000 */
.L_x_11342:
        /* <DEDUP_REMOVED lines=8> */
.L_x_11344:
[----:B------:R-:W-:Y:S01]  /*1c340*/  IMAD.MOV.U32 R12, RZ, RZ, 0x4 ;  /* 0x00000004ff0c7424 */ /* 0x000fe200078e00ff */
[----:B------:R-:W-:-:S05]  /*1c350*/  SEL R2, R14, RZ, P2 ;  /* 0x000000ff0e027207 */ /* 0x000fca0001000000 */
[----:B------:R-:W-:-:S04]  /*1c360*/  IMAD.IADD R2, R13, 0x1, R2 ;  /* 0x000000010d027824 */ /* 0x000fc800078e0202 */
[----:B------:R-:W-:-:S07]  /*1c370*/  IMAD.MOV.U32 R13, RZ, RZ, R2 ;  /* 0x000000ffff0d7224 */ /* 0x000fce00078e0002 */
[----:B------:R-:W-:Y:S05]  /*1c380*/  WARPSYNC.COLLECTIVE R15, `(.L_x_11345) ;  /* 0x000000000f087348 */ /* 0x000fea0003c00000 */
[----:B------:R0:W1:Y:S02]  /*1c390*/  SHFL.UP P6, R14, R13, R12, R11 ;  /* 0x0400000c0d0e7389 */ /* 0x00006400000c000b */
[----:B01----:R-:W-:Y:S01]  /*1c3a0*/  ENDCOLLECTIVE ;  /* 0x000000000000791b */ /* 0x003fe20003800000 */
.L_x_11345:
[----:B------:R-:W-:Y:S01]  /*1c3b0*/  IMAD.MOV.U32 R12, RZ, RZ, 0x8 ;  /* 0x00000008ff0c7424 */ /* 0x000fe200078e00ff */
[----:B------:R-:W-:-:S05]  /*1c3c0*/  SEL R3, R14, RZ, P3 ;  /* 0x000000ff0e037207 */ /* 0x000fca0001800000 */
[----:B------:R-:W-:-:S04]  /*1c3d0*/  IMAD.IADD R3, R2, 0x1, R3 ;  /* 0x0000000102037824 */ /* 0x000fc800078e0203 */
[----:B------:R-:W-:-:S07]  /*1c3e0*/  IMAD.MOV.U32 R13, RZ, RZ, R3 ;  /* 0x000000ffff0d7224 */ /* 0x000fce00078e0003 */
[----:B------:R-:W-:Y:S05]  /*1c3f0*/  WARPSYNC.COLLECTIVE R15, `(.L_x_11346) ;  /* 0x000000000f087348 */ /* 0x000fea0003c00000 */
[----:B------:R0:W1:Y:S02]  /*1c400*/  SHFL.UP P6, R14, R13, R12, R11 ;  /* 0x0400000c0d0e7389 */ /* 0x00006400000c000b */
[----:B01----:R-:W-:Y:S01]  /*1c410*/  ENDCOLLECTIVE ;  /* 0x000000000000791b */ /* 0x003fe20003800000 */
.L_x_11346:
[----:B------:R-:W-:Y:S01]  /*1c420*/  IMAD.MOV.U32 R12, RZ, RZ, 0x10 ;  /* 0x00000010ff0c7424 */ /* 0x000fe200078e00ff */
[----:B------:R-:W-:-:S05]  /*1c430*/  SEL R4, R14, RZ, P4 ;  /* 0x000000ff0e047207 */ /* 0x000fca0002000000 */
[----:B------:R-:W-:-:S04]  /*1c440*/  IMAD.IADD R4, R3, 0x1, R4 ;  /* 0x0000000103047824 */ /* 0x000fc800078e0204 */
[----:B------:R-:W-:-:S07]  /*1c450*/  IMAD.MOV.U32 R13, RZ, RZ, R4 ;  /* 0x000000ffff0d7224 */ /* 0x000fce00078e0004 */
[----:B------:R-:W-:Y:S05]  /*1c460*/  WARPSYNC.COLLECTIVE R15, `(.L_x_11347) ;  /* 0x000000000f087348 */ /* 0x000fea0003c00000 */
[----:B------:R0:W1:Y:S02]  /*1c470*/  SHFL.UP P6, R14, R13, R12, R11 ;  /* 0x0400000c0d0e7389 */ /* 0x00006400000c000b */
[----:B01----:R-:W-:Y:S01]  /*1c480*/  ENDCOLLECTIVE ;  /* 0x000000000000791b */ /* 0x003fe20003800000 */
.L_x_11347:
        /* <DEDUP_REMOVED lines=8> */
.L_x_11348:
[----:B------:R-:W-:Y:S05]  /*1c510*/  BRA `(.L_x_11349) ;  /* 0xffffffc400947947 */ /* 0x000fea000383ffff */
.L_x_11250:
[----:B------:R-:W-:Y:S01]  /*1c520*/  BSSY B0, `(.L_x_11350) ;  /* 0x0000006000007945 */ /* 0x000fe20003800000 */
[----:B------:R-:W-:Y:S01]  /*1c530*/  PLOP3.LUT P6, PT, P6, PT, PT, 0x8, 0x0 ;  /* 0x000000000000781c */ /* 0x000fe200037ce170 */
[----:B------:R-:W-:-:S12]  /*1c540*/  IMAD.MOV.U32 R15, RZ, RZ, -0x1 ;  /* 0xffffffffff0f7424 */ /* 0x000fd800078e00ff */
[----:B0-----:R-:W-:Y:S05]  /*1c550*/  WARPSYNC.COLLECTIVE R15, `(.L_x_11351) ;  /* 0x000000000f087348 */ /* 0x001fea0003c00000 */
[----:B------:R-:W-:Y:S01]  /*1c560*/  VOTE.ANY R14, PT, P6 ;  /* 0x00000000000e7806 */ /* 0x000fe200030e0100 */
[----:B0-----:R-:W-:Y:S06]  /*1c570*/  ENDCOLLECTIVE ;  /* 0x000000000000791b */ /* 0x001fec0003800000 */
.L_x_11351:
[----:B------:R-:W-:Y:S05]  /*1c580*/  BSYNC B0 ;  /* 0x0000000000007941 */ /* 0x000fea0003800000 */
.L_x_11350:
[----:B------:R-:W-:Y:S02]  /*1c590*/  IMAD.MOV.U32 R3, RZ, RZ, R14 ;  /* 0x000000ffff037224 */ /* 0x000fe400078e000e */
[----:B------:R-:W-:Y:S02]  /*1c5a0*/  IMAD.MOV.U32 R13, RZ, RZ, R25 ;  /* 0x000000ffff0d7224 */ /* 0x000fe400078e0019 */
[----:B------:R-:W0:Y:S01]  /*1c5b0*/  POPC R7, R3 ;  /* 0x0000000300077309 */ /* 0x000e220000000000 */
[----:B------:R-:W-:Y:S02]  /*1c5c0*/  IMAD.MOV.U32 R11, RZ, RZ, 0x1f ;  /* 0x0000001fff0b7424 */ /* 0x000fe400078e00ff */
[----:B------:R-:W-:Y:S02]  /*1c5d0*/  IMAD.MOV.U32 R15, RZ, RZ, -0x1 ;  /* 0xffffffffff0f7424 */ /* 0x000fe400078e00ff */
[----:B0-----:R-:W-:Y:S02]  /*1c5e0*/  IMAD.MOV.U32 R12, RZ, RZ, R7 ;  /* 0x000000ffff0c7224 */ /* 0x001fe400078e0007 */
[----:B------:R-:W-:-:S07]  /*1c5f0*/  IMAD.IADD R27, R7, 0x1, R27 ;  /* 0x00000001071b7824 */ /* 0x000fce00078e021b */
[----:B------:R-:W-:Y:S05]  /*1c600*/  WARPSYNC.COLLECTIVE R15, `(.L_x_11352) ;  /* 0x000000000f087348 */ /* 0x000fea0003c00000 */
[----:B------:R0:W1:Y:S02]  /*1c610*/  SHFL.IDX P6, R14, R13, R12, R11 ;  /* 0x0000000c0d0e7389 */ /* 0x00006400000c000b */
[----:B01----:R-:W-:Y:S01]  /*1c620*/  ENDCOLLECTIVE ;  /* 0x000000000000791b */ /* 0x003fe20003800000 */
.L_x_11352:
[----:B------:R-:W-:Y:S02]  /*1c630*/  IMAD.MOV.U32 R13, RZ, RZ, R5 ;  /* 0x000000ffff0d7224 */ /* 0x000fe400078e0005 */
[----:B------:R-:W-:-:S07]  /*1c640*/  IMAD.MOV.U32 R25, RZ, RZ, R14 ;  /* 0x000000ffff197224 */ /* 0x000fce00078e000e */
[----:B------:R-:W-:Y:S05]  /*1c650*/  WARPSYNC.COLLECTIVE R15, `(.L_x_11353) ;  /* 0x000000000f087348 */ /* 0x000fea0003c00000 */
[----:B------:R0:W1:Y:S02]  /*1c660*/  SHFL.IDX P6, R14, R13, R12, R11 ;  /* 0x0000000c0d0e7389 */ /* 0x00006400000c000b */
[----:B01----:R-:W-:Y:S01]  /*1c670*/  ENDCOLLECTIVE ;  /* 0x000000000000791b */ /* 0x003fe20003800000 */
.L_x_11353:
[----:B------:R-:W-:Y:S01]  /*1c680*/  IMAD.MOV.U32 R5, RZ, RZ, R14 ;  /* 0x000000ffff057224 */ /* 0x000fe200078e000e */
[----:B------:R-:W-:Y:S06]  /*1c690*/  BRA `(.L_x_11354) ;  /* 0xffffffc400747947 */ /* 0x000fec000383ffff */
.L_x_11252:
[----:B------:R-:W-:Y:S01]  /*1c6a0*/  BSSY B0, `(.L_x_11355) ;  /* 0x0000007000007945 */ /* 0x000fe20003800000 */
[----:B------:R-:W-:Y:S02]  /*1c6b0*/  IMAD.MOV.U32 R13, RZ, RZ, R2 ;  /* 0x000000ffff0d7224 */ /* 0x000fe400078e0002 */
[----:B------:R-:W-:Y:S02]  /*1c6c0*/  IMAD.MOV.U32 R11, RZ, RZ, 0x1f ;  /* 0x0000001fff0b7424 */ /* 0x000fe400078e00ff */
[----:B------:R-:W-:-:S07]  /*1c6d0*/  IMAD.MOV.U32 R15, RZ, RZ, -0x1 ;  /* 0xffffffffff0f7424 */ /* 0x000fce00078e00ff */
[----:B0123--:R-:W-:Y:S05]  /*1c6e0*/  WARPSYNC.COLLECTIVE R15, `(.L_x_11356) ;  /* 0x000000000f087348 */ /* 0x00ffea0003c00000 */
[----:B------:R4:W0:Y:S02]  /*1c6f0*/  SHFL.IDX P6, R14, R13, R12, R11 ;  /* 0x0000000c0d0e7389 */ /* 0x00082400000c000b */
[----:B01234-:R-:W-:Y:S01]  /*1c700*/  ENDCOLLECTIVE ;  /* 0x000000000000791b */ /* 0x01ffe20003800000 */
.L_x_11356:
[----:B------:R-:W-:Y:S05]  /*1c710*/  BSYNC B0 ;  /* 0x0000000000007941 */ /* 0x000fea0003800000 */
.L_x_11355:
[----:B------:R-:W-:Y:S01]  /*1c720*/  IMAD.MOV.U32 R24, RZ, RZ, R14 ;  /* 0x000000ffff187224 */ /* 0x000fe200078e000e */
[----:B------:R-:W-:Y:S06]  /*1c730*/  BRA `(.L_x_11251) ;  /* 0xffffffc400647947 */ /* 0x000fec000383ffff */
.L_x_11258:
[----:B0-----:R0:W1:Y:S02]  /*1c740*/  SYNCS.PHASECHK.TRANS64.TRYWAIT P0, [R5+URZ+0x2d820], R0 ;  /* 0x02d82000050075a7 */ /* 0x001064000800017f */
[----:B-1----:R-:W-:Y:S05]  /*1c750*/  @!P0 NANOSLEEP.SYNCS 0x989680 ;  /* 0x009896800000895d */ /* 0x002fea0003900000 */
[----:B------:R-:W1:Y:S02]  /*1c760*/  @!P0 SYNCS.PHASECHK.TRANS64 P0, [R5+URZ+0x2d820], R0 ;  /* 0x02d82000050085a7 */ /* 0x000e64000800007f */
[----:B-1----:R-:W-:Y:S05]  /*1c770*/  @!P0 BRA `(.L_x_11258) ;  /* 0xfffffffc00f08947 */ /* 0x002fea000383ffff */
[----:B------:R-:W-:Y:S05]  /*1c780*/  BRA `(.L_x_11357) ;  /* 0xffffffcc00c07947 */ /* 0x000fea000383ffff */
.L_x_11259:
        /* <DEDUP_REMOVED lines=11> */
.L_x_11359:
[----:B------:R-:W-:Y:S05]  /*1c840*/  BSYNC B0 ;  /* 0x0000000000007941 */ /* 0x000fea0003800000 */
.L_x_11358:
[----:B------:R-:W-:Y:S05]  /*1c850*/  BRA `(.L_x_11360) ;  /* 0xffffffcc00a87947 */ /* 0x000fea000383ffff */
.L_x_11262:
[----:B------:R-:W-:Y:S01]  /*1c860*/  BSSY B1, `(.L_x_11361) ;  /* 0x0000006000017945 */ /* 0x000fe20003800000 */
[----:B------:R-:W-:-:S07]  /*1c870*/  IMAD.MOV.U32 R15, RZ, RZ, -0x1 ;  /* 0xffffffffff0f7424 */ /* 0x000fce00078e00ff */
[----:B0-2---:R-:W-:Y:S05]  /*1c880*/  WARPSYNC.COLLECTIVE R15, `(.L_x_11362) ;  /* 0x000000000f0c7348 */ /* 0x005fea0003c00000 */
[----:B------:R-:W-:Y:S02]  /*1c890*/  ELECT P6, UR62, PT ;  /* 0x00000000003e782f */ /* 0x000fe400038c0000 */
[----:B------:R-:W-:Y:S01]  /*1c8a0*/  MOV R14, UR62 ;  /* 0x0000003e000e7c02 */ /* 0x000fe20008000f00 */
[----:B0-2---:R-:W-:Y:S10]  /*1c8b0*/  ENDCOLLECTIVE ;  /* 0x000000000000791b */ /* 0x005ff40003800000 */
.L_x_11362:
[----:B------:R-:W-:Y:S05]  /*1c8c0*/  BSYNC B1 ;  /* 0x0000000000017941 */ /* 0x000fea0003800000 */
.L_x_11361:
[----:B------:R-:W-:Y:S05]  /*1c8d0*/  BRA `(.L_x_11363) ;  /* 0xffffffcc00a07947 */ /* 0x000fea000383ffff */
.L_x_11264:
[----:B0-----:R0:W1:Y:S02]  /*1c8e0*/  SYNCS.PHASECHK.TRANS64.TRYWAIT P1, [R3+URZ+0x2d840], R2 ;  /* 0x02d84002030075a7 */ /* 0x001064000802017f */
[----:B-1----:R-:W-:Y:S05]  /*1c8f0*/  @!P1 NANOSLEEP.SYNCS 0x989680 ;  /* 0x009896800000995d */ /* 0x002fea0003900000 */
[----:B------:R-:W1:Y:S02]  /*1c900*/  @!P1 SYNCS.PHASECHK.TRANS64 P1, [R3+URZ+0x2d840], R2 ;  /* 0x02d84002030095a7 */ /* 0x000e64000802007f */
[----:B-1----:R-:W-:Y:S05]  /*1c910*/  @!P1 BRA `(.L_x_11264) ;  /* 0xfffffffc00f09947 */ /* 0x002fea000383ffff */
[----:B------:R-:W-:Y:S05]  /*1c920*/  BRA `(.L_x_11364) ;  /* 0xffffffcc00c07947 */ /* 0x000fea000383ffff */
.L_x_11266:
[----:B-1----:R1:W3:Y:S02]  /*1c930*/  SYNCS.PHASECHK.TRANS64.TRYWAIT P1, [R23+URZ+0x2d840], R0 ;  /* 0x02d84000170075a7 */ /* 0x0022e4000802017f */
[----:B---3--:R-:W-:Y:S05]  /*1c940*/  @!P1 NANOSLEEP.SYNCS 0x989680 ;  /* 0x009896800000995d */ /* 0x008fea0003900000 */
[----:B------:R-:W3:Y:S02]  /*1c950*/  @!P1 SYNCS.PHASECHK.TRANS64 P1, [R23+URZ+0x2d840], R0 ;  /* 0x02d84000170095a7 */ /* 0x000ee4000802007f */
[----:B---3--:R-:W-:Y:S05]  /*1c960*/  @!P1 BRA `(.L_x_11266) ;  /* 0xfffffffc00f09947 */ /* 0x008fea000383ffff */
[----:B------:R-:W-:Y:S05]  /*1c970*/  BRA `(.L_x_11365) ;  /* 0xffffffcc00cc7947 */ /* 0x000fea000383ffff */
.L_x_11268:
[----:B---3--:R3:W4:Y:S02]  /*1c980*/  SYNCS.PHASECHK.TRANS64.TRYWAIT P1, [R3+URZ+0x2d860], R2 ;  /* 0x02d86002030075a7 */ /* 0x008724000802017f */
[----:B----4-:R-:W-:Y:S05]  /*1c990*/  @!P1 NANOSLEEP.SYNCS 0x989680 ;  /* 0x009896800000995d */ /* 0x010fea0003900000 */
[----:B------:R-:W4:Y:S02]  /*1c9a0*/  @!P1 SYNCS.PHASECHK.TRANS64 P1, [R3+URZ+0x2d860], R2 ;  /* 0x02d86002030095a7 */ /* 0x000f24000802007f */
[----:B----4-:R-:W-:Y:S05]  /*1c9b0*/  @!P1 BRA `(.L_x_11268) ;  /* 0xfffffffc00f09947 */ /* 0x010fea000383ffff */
[----:B------:R-:W-:Y:S05]  /*1c9c0*/  BRA `(.L_x_11366) ;  /* 0xffffffcc00c87947 */ /* 0x000fea000383ffff */
.L_x_11367:
        /* <DEDUP_REMOVED lines=11> */
.L_x_15987:


//--------------------- .text._ZN7cutlass13device_kernelIN5flash11enable_sm90INS1_16FlashAttnFwdSm90INS1_25CollectiveMainloopFwdSm90ILi2EN4cute5tupleIJNS5_1CILi1EEES8_S8_EEENS6_IJNS7_ILi192EEENS7_ILi128EEENS7_ILi96EEEEEELi96ENS_10bfloat16_tEfNS_4arch4Sm90ELb0ELb1ELb1ELb1ELb1ELb1ELb0ELb0ELb1ELb1ELb1ELb0EEENS1_21CollectiveEpilogueFwdINS6_IJSA_SC_SB_EEES9_SE_SG_Li384ELb1ELb1ELb1ELb0EEENS1_36VarlenDynamicPersistentTileSchedulerILi192ELi128ELi384ELi128ELb1ELb1ELb1ELb1ELb0ELb1EEEEEEEEEvNT_6ParamsE --------------------------
	.section	.text._ZN7cutlass13device_kernelIN5flash11enable_sm90INS1_16FlashAttnFwdSm90INS1_25CollectiveMainloopFwdSm90ILi2EN4cute5tupleIJNS5_1CILi1EEES8_S8_EEENS6_IJNS7_ILi192EEENS7_ILi128EEENS7_ILi96EEEEEELi96ENS_10bfloat16_tEfNS_4arch4Sm90ELb0ELb1ELb1ELb1ELb1ELb1ELb0ELb0ELb1ELb1ELb1ELb0EEENS1_21CollectiveEpilogueFwdINS6_IJSA_SC_SB_EEES9_SE_SG_Li384ELb1ELb1ELb1ELb0EEENS1_36VarlenDynamicPersistentTileSchedulerILi192ELi128ELi384ELi128ELb1ELb1ELb1ELb1ELb0ELb1EEEEEEEEEvNT_6ParamsE,"ax",@progbits
	.align	128
.text._ZN7cutlass13device_kernelIN5flash11enable_sm90INS1_16FlashAttnFwdSm90INS1_25CollectiveMainloopFwdSm90ILi2EN4cute5tupleIJNS5_1CILi1EEES8_S8_EEENS6_IJNS7_ILi192EEENS7_ILi128EEENS7_ILi96EEEEEELi96ENS_10bfloat16_tEfNS_4arch4Sm90ELb0ELb1ELb1ELb1ELb1ELb1ELb0ELb0ELb1ELb1ELb1ELb0EEENS1_21CollectiveEpilogueFwdINS6_IJSA_SC_SB_EEES9_SE_SG_Li384ELb1ELb1ELb1ELb0EEENS1_36VarlenDynamicPersistentTileSchedulerILi192ELi128ELi384ELi128ELb1ELb1ELb1ELb1ELb0ELb1EEEEEEEEEvNT_6ParamsE:
        .type           _ZN7cutlass13device_kernelIN5flash11enable_sm90INS1_16FlashAttnFwdSm90INS1_25CollectiveMainloopFwdSm90ILi2EN4cute5tupleIJNS5_1CILi1EEES8_S8_EEENS6_IJNS7_ILi192EEENS7_ILi128EEENS7_ILi96EEEEEELi96ENS_10bfloat16_tEfNS_4arch4Sm90ELb0ELb1ELb1ELb1ELb1ELb1ELb0ELb0ELb1ELb1ELb1ELb0EEENS1_21CollectiveEpilogueFwdINS6_IJSA_SC_SB_EEES9_SE_SG_Li384ELb1ELb1ELb1ELb0EEENS1_36VarlenDynamicPersistentTileSchedulerILi192ELi128ELi384ELi128ELb1ELb1ELb1ELb1ELb0ELb1EEEEEEEEEvNT_6ParamsE,@function
        .size           _ZN7cutlass13device_kernelIN5flash11enable_sm90INS1_16FlashAttnFwdSm90INS1_25CollectiveMainloopFwdSm90ILi2EN4cute5tupleIJNS5_1CILi1EEES8_S8_EEENS6_IJNS7_ILi192EEENS7_ILi128EEENS7_ILi96EEEEEELi96ENS_10bfloat16_tEfNS_4arch4Sm90ELb0ELb1ELb1ELb1ELb1ELb1ELb0ELb0ELb1ELb1ELb1ELb0EEENS1_21CollectiveEpilogueFwdINS6_IJSA_SC_SB_EEES9_SE_SG_Li384ELb1ELb1ELb1ELb0EEENS1_36VarlenDynamicPersistentTileSchedulerILi192ELi128ELi384ELi128ELb1ELb1ELb1ELb1ELb0ELb1EEEEEEEEEvNT_6ParamsE,(.L_x_15988 - _ZN7cutlass13device_kernelIN5flash11enable_sm90INS1_16FlashAttnFwdSm90INS1_25CollectiveMainloopFwdSm90ILi2EN4cute5tupleIJNS5_1CILi1EEES8_S8_EEENS6_IJNS7_ILi192EEENS7_ILi128EEENS7_ILi96EEEEEELi96ENS_10bfloat16_tEfNS_4arch4Sm90ELb0ELb1ELb1ELb1ELb1ELb1ELb0ELb0ELb1ELb1ELb1ELb0EEENS1_21CollectiveEpilogueFwdINS6_IJSA_SC_SB_EEES9_SE_SG_Li384ELb1ELb1ELb1ELb0EEENS1_36VarlenDynamicPersistentTileSchedulerILi192ELi128ELi384ELi128ELb1ELb1ELb1ELb1ELb0ELb1EEEEEEEEEvNT_6ParamsE)
        .other          _ZN7cutlass13device_kernelIN5flash11enable_sm90INS1_16FlashAttnFwdSm90INS1_25CollectiveMainloopFwdSm90ILi2EN4cute5tupleIJNS5_1CILi1EEES8_S8_EEENS6_IJNS7_ILi192EEENS7_ILi128EEENS7_ILi96EEEEEELi96ENS_10bfloat16_tEfNS_4arch4Sm90ELb0ELb1ELb1ELb1ELb1ELb1ELb0ELb0ELb1ELb1ELb1ELb0EEENS1_21CollectiveEpilogueFwdINS6_IJSA_SC_SB_EEES9_SE_SG_Li384ELb1ELb1ELb1ELb0EEENS1_36VarlenDynamicPersistentTileSchedulerILi192ELi128ELi384ELi128ELb1ELb1ELb1ELb1ELb0ELb1EEEEEEEEEvNT_6ParamsE,@"STO_CUDA_ENTRY STV_DEFAULT"
_ZN7cutlass13device_kernelIN5flash11enable_sm90INS1_16FlashAttnFwdSm90INS1_25CollectiveMainloopFwdSm90ILi2EN4cute5tupleIJNS5_1CILi1EEES8_S8_EEENS6_IJNS7_ILi192EEENS7_ILi128EEENS7_ILi96EEEEEELi96ENS_10bfloat16_tEfNS_4arch4Sm90ELb0ELb1ELb1ELb1ELb1ELb1ELb0ELb0ELb1ELb1ELb1ELb0EEENS1_21CollectiveEpilogueFwdINS6_IJSA_SC_SB_EEES9_SE_SG_Li384ELb1ELb1ELb1ELb0EEENS1_36VarlenDynamicPersistentTileSchedulerILi192ELi128ELi384ELi128ELb1ELb1ELb1ELb1ELb0ELb1EEEEEEEEEvNT_6ParamsE:
        /* <DEDUP_REMOVED lines=18> */
.L_x_11369:
[----:B------:R-:W-:Y:S05]  /*0120*/  BSYNC B0 ;  /* 0x0000000000007941 */ /* 0x000fea0003800000 */
.L_x_11368:
        /* <DEDUP_REMOVED lines=41> */
.L_x_11370:
        /* <DEDUP_REMOVED lines=22> */
.L_x_11371:
        /* <DEDUP_REMOVED lines=18> */
.L_x_11372:
        /* <DEDUP_REMOVED lines=22> */
.L_x_11373:
        /* <DEDUP_REMOVED lines=22> */
.L_x_11374:
        /* <DEDUP_REMOVED lines=8> */
.L_x_11377:
        /* <DEDUP_REMOVED lines=22> */
[----:B------:R-:W-:Y:S02]  /*0ae0*/  R2UR UR40, R2 ;  /* 0x00000000022872ca */ /* 0x000fe400000e0000 */
[----:B------:R-:W-:Y:S01]  /*0af0*/  CS2R R22, SRZ ;  /* 0x0000000000167805 */ /* 0x000fe2000001ff00 */
[----:B------:R-:W-:Y:S01]  /*0b00*/  ULOP3.LUT UR39, UR36, 0x1, URZ, 0xfc, !UPT ;  /* 0x0000000124277892 */ /* 0x000fe2000f8efc3f */
[----:B------:R-:W-:-:S09]  /*0b10*/  UMOV UR37, URZ ;  /* 0x0000003f00257c82 */ /* 0x000fd20008000000 */
[----:B------:R-:W-:Y:S01]  /*0b20*/  UIADD3 UR40, UR40, 0xc400, URZ ;  /* 0x0000c40028287890 */ /* 0x000fe2000fffe03f */
[----:B0-----:R-:W-:-:S05]  /*0b30*/  VIADD R0, R0, 0xffffff80 ;  /* 0xffffff8000007836 */ /* 0x001fca0000000000 */
[----:B------:R-:W-:Y:S02]  /*0b40*/  SHF.R.S32.HI R3, RZ, 0x1f, R0 ;  /* 0x0000001fff037819 */ /* 0x000fe40000011400 */
[-C--:B------:R-:W-:Y:S02]  /*0b50*/  LEA.HI R6, R0, R0.reuse, RZ, 0x1 ;  /* 0x0000000000067211 */ /* 0x080fe400078f08ff */
[CC--:B------:R-:W-:Y:S02]  /*0b60*/  LEA.HI R5, R3.reuse, R0.reuse, RZ, 0x4 ;  /* 0x0000000003057211 */ /* 0x0c0fe400078f20ff */
[CC--:B------:R-:W-:Y:S02]  /*0b70*/  LEA.HI R7, R3.reuse, R0.reuse, RZ, 0x5 ;  /* 0x0000000003077211 */ /* 0x0c0fe400078f28ff */
[CC--:B------:R-:W-:Y:S02]  /*0b80*/  LEA.HI R4, R3.reuse, R0.reuse, RZ, 0x2 ;  /* 0x0000000003047211 */ /* 0x0c0fe400078f10ff */
[----:B------:R-:W-:-:S02]  /*0b90*/  LEA.HI R3, R3, R0, RZ, 0x7 ;  /* 0x0000000003037211 */ /* 0x000fc400078f38ff */
[----:B------:R-:W-:Y:S02]  /*0ba0*/  LOP3.LUT R9, R6, 0xfffffffe, RZ, 0xc0, !PT ;  /* 0xfffffffe06097812 */ /* 0x000fe400078ec0ff */
[--C-:B------:R-:W-:Y:S02]  /*0bb0*/  SHF.R.S32.HI R8, RZ, 0x2, R4.reuse ;  /* 0x00000002ff087819 */ /* 0x100fe40000011404 */
[----:B------:R-:W-:Y:S01]  /*0bc0*/  SHF.R.S32.HI R11, RZ, 0x1f, R4 ;  /* 0x0000001fff0b7819 */ /* 0x000fe20000011404 */
[----:B------:R-:W-:Y:S01]  /*0bd0*/  IMAD.IADD R18, R0, 0x1, -R9 ;  /* 0x0000000100127824 */ /* 0x000fe200078e0a09 */
[----:B------:R-:W-:Y:S02]  /*0be0*/  LOP3.LUT R13, R4, 0xfffffffc, RZ, 0xc0, !PT ;  /* 0xfffffffc040d7812 */ /* 0x000fe400078ec0ff */
[----:B------:R-:W-:Y:S01]  /*0bf0*/  SHF.R.S32.HI R4, RZ, 0x7, R3 ;  /* 0x00000007ff047819 */ /* 0x000fe20000011403 */
[----:B------:R-:W-:Y:S01]  /*0c00*/  IMAD.SHL.U32 R24, R18, 0x4, RZ ;  /* 0x0000000412187824 */ /* 0x000fe200078e00ff */
[----:B------:R-:W-:Y:S01]  /*0c10*/  SHF.R.S32.HI R12, RZ, 0x1, R6 ;  /* 0x00000001ff0c7819 */ /* 0x000fe20000011406 */
[----:B------:R-:W-:Y:S01]  /*0c20*/  IMAD.IADD R13, R0, 0x1, -R13 ;  /* 0x00000001000d7824 */ /* 0x000fe200078e0a0d */
[----:B------:R-:W-:Y:S01]  /*0c30*/  LOP3.LUT R15, R3, 0xffffff80, RZ, 0xc0, !PT ;  /* 0xffffff80030f7812 */ /* 0x000fe200078ec0ff */
[----:B------:R-:W-:Y:S01]  /*0c40*/  IMAD.HI R10, R4, 0x55555556, RZ ;  /* 0x55555556040a7827 */ /* 0x000fe200078e02ff */
[----:B------:R-:W-:Y:S01]  /*0c50*/  LEA.HI R11, R11, R8, RZ, 0x2 ;  /* 0x000000080b0b7211 */ /* 0x000fe200078f10ff */
[----:B------:R0:W-:Y:S01]  /*0c60*/  STL [R1+0xb4], R18 ;  /* 0x0000b41201007387 */ /* 0x0001e20000100800 */
[----:B------:R-:W-:Y:S01]  /*0c70*/  LEA.HI R9, R6, R12, RZ, 0x1 ;  /* 0x0000000c06097211 */ /* 0x000fe200078f08ff */
[----:B------:R-:W-:Y:S01]  /*0c80*/  IMAD.IADD R21, R0, 0x1, -R15 ;  /* 0x0000000100157824 */ /* 0x000fe200078e0a0f */
[----:B------:R-:W-:Y:S01]  /*0c90*/  LOP3.LUT R3, R5, 0xfffffff0, RZ, 0xc0, !PT ;  /* 0xfffffff005037812 */ /* 0x000fe200078ec0ff */
[----:B------:R-:W-:Y:S01]  /*0ca0*/  VIADD R20, R24, 0x20 ;  /* 0x0000002018147836 */ /* 0x000fe20000000000 */
[----:B------:R-:W-:-:S02]  /*0cb0*/  SHF.R.S32.HI R6, RZ, 0x4, R5 ;  /* 0x00000004ff067819 */ /* 0x000fc40000011405 */
[----:B------:R-:W-:Y:S01]  /*0cc0*/  LOP3.LUT R11, R11, 0xfffffffc, RZ, 0xc0, !PT ;  /* 0xfffffffc0b0b7812 */ /* 0x000fe200078ec0ff */
[----:B------:R-:W-:Y:S01]  /*0cd0*/  IMAD.IADD R3, R0, 0x1, -R3 ;  /* 0x0000000100037824 */ /* 0x000fe200078e0a03 */
[----:B------:R-:W-:Y:S01]  /*0ce0*/  LEA.HI R17, R10, R10, RZ, 0x1 ;  /* 0x0000000a0a117211 */ /* 0x000fe200078f08ff */
[----:B------:R-:W-:Y:S01]  /*0cf0*/  VIADD R0, R24, 0x10 ;  /* 0x0000001018007836 */ /* 0x000fe20000000000 */
[----:B------:R-:W-:Y:S01]  /*0d00*/  LEA.HI R5, R5, R6, RZ, 0x1 ;  /* 0x0000000605057211 */ /* 0x000fe200078f08ff */
[----:B------:R-:W-:Y:S01]  /*0d10*/  IMAD.IADD R11, R8, 0x1, -R11 ;  /* 0x00000001080b7824 */ /* 0x000fe200078e0a0b */
[----:B------:R-:W-:Y:S01]  /*0d20*/  LOP3.LUT R9, R9, 0x7fffffe, RZ, 0xc0, !PT ;  /* 0x07fffffe09097812 */ /* 0x000fe200078ec0ff */
[----:B------:R-:W-:Y:S01]  /*0d30*/  STL [R1+0xb8], R21 ;  /* 0x0000b81501007387 */ /* 0x000fe20000100800 */
[----:B------:R-:W-:Y:S01]  /*0d40*/  SHF.R.S32.HI R8, RZ, 0x1f, R21 ;  /* 0x0000001fff087819 */ /* 0x000fe20000011415 */
[----:B------:R-:W-:Y:S01]  /*0d50*/  IMAD R17, R17, -0x3, R4 ;  /* 0xfffffffd11117824 */ /* 0x000fe200078e0204 */
[----:B------:R-:W-:Y:S01]  /*0d60*/  LOP3.LUT R5, R5, 0x1ffffffe, RZ, 0xc0, !PT ;  /* 0x1ffffffe05057812 */ /* 0x000fe200078ec0ff */
[----:B------:R-:W-:Y:S01]  /*0d70*/  IMAD.IADD R9, R12, 0x1, -R9 ;  /* 0x000000010c097824 */ /* 0x000fe200078e0a09 */
[----:B------:R-:W-:Y:S01]  /*0d80*/  STL [R1+0x60], R24 ;  /* 0x0000601801007387 */ /* 0x000fe20000100800 */
[C---:B------:R-:W-:Y:S01]  /*0d90*/  LEA.HI R4, R13.reuse, R13, RZ, 0x1 ;  /* 0x0000000d0d047211 */ /* 0x040fe200078f08ff */
[----:B------:R-:W-:Y:S01]  /*0da0*/  IMAD.IADD R12, R24, 0x1, R0 ;  /* 0x00000001180c7824 */ /* 0x000fe200078e0200 */
[----:B------:R-:W-:Y:S01]  /*0db0*/  LEA.HI R10, R8, R21, RZ, 0x2 ;  /* 0x00000015080a7211 */ /* 0x000fe200078f10ff */
[----:B------:R1:W-:Y:S01]  /*0dc0*/  STL [R1+0x88], R0 ;  /* 0x0000880001007387 */ /* 0x0003e20000100800 */
[----:B------:R-:W-:Y:S01]  /*0dd0*/  IMAD.IADD R5, R6, 0x1, -R5 ;  /* 0x0000000106057824 */ /* 0x000fe200078e0a05 */
[----:B------:R-:W-:Y:S01]  /*0de0*/  LOP3.LUT R4, R4, 0x1ffffffe, RZ, 0xc0, !PT ;  /* 0x1ffffffe04047812 */ /* 0x000fe200078ec0ff */
[----:B------:R-:W-:Y:S01]  /*0df0*/  IMAD R14, R6, 0x8, R9 ;  /* 0x00000008060e7824 */ /* 0x000fe200078e0209 */
[--C-:B------:R-:W-:Y:S01]  /*0e00*/  SHF.R.S32.HI R6, RZ, 0x2, R10.reuse ;  /* 0x00000002ff067819 */ /* 0x100fe2000001140a */
[----:B------:R2:W-:Y:S01]  /*0e10*/  STL [R1+0x84], R20 ;  /* 0x0000841401007387 */ /* 0x0005e20000100800 */
[----:B------:R-:W-:Y:S01]  /*0e20*/  SHF.R.S32.HI R9, RZ, 0x1f, R10 ;  /* 0x0000001fff097819 */ /* 0x000fe2000001140a */
[----:B------:R-:W-:Y:S01]  /*0e30*/  IMAD.IADD R13, R13, 0x1, -R4 ;  /* 0x000000010d0d7824 */ /* 0x000fe200078e0a04 */
[----:B------:R-:W-:Y:S01]  /*0e40*/  SHF.R.S32.HI R7, RZ, 0x5, R7 ;  /* 0x00000005ff077819 */ /* 0x000fe20000011407 */
[----:B0-----:R-:W-:Y:S01]  /*0e50*/  IMAD.SHL.U32 R18, R18, 0x8, RZ ;  /* 0x0000000812127824 */ /* 0x001fe200078e00ff */
[--C-:B-1----:R-:W-:Y:S01]  /*0e60*/  SHF.R.S32.HI R0, RZ, 0x1f, R3.reuse ;  /* 0x0000001fff007819 */ /* 0x102fe20000011403 */
[----:B------:R-:W-:Y:S01]  /*0e70*/  IMAD.SHL.U32 R11, R11, 0x40, RZ ;  /* 0x000000400b0b7824 */ /* 0x000fe200078e00ff */
[----:B------:R-:W-:Y:S01]  /*0e80*/  LEA.HI R9, R9, R6, RZ, 0x3 ;  /* 0x0000000609097211 */ /* 0x000fe200078f18ff */
[----:B------:R-:W-:Y:S01]  /*0e90*/  IMAD R19, R7, 0x10, R3 ;  /* 0x0000001007137824 */ /* 0x000fe200078e0203 */
[----:B------:R-:W-:Y:S01]  /*0ea0*/  LEA.HI R0, R0, R3, RZ, 0x3 ;  /* 0x0000000300007211 */ /* 0x000fe200078f18ff */
[C---:B------:R-:W-:Y:S01]  /*0eb0*/  VIADD R137, R18.reuse, 0x30 ;  /* 0x0000003012897836 */ /* 0x040fe20000000000 */
[----:B------:R-:W-:Y:S01]  /*0ec0*/  LOP3.LUT R9, R9, 0xfffffff8, RZ, 0xc0, !PT ;  /* 0xfffffff809097812 */ /* 0x000fe200078ec0ff */
[----:B------:R-:W-:Y:S01]  /*0ed0*/  VIADD R136, R18, 0x40 ;  /* 0x0000004012887836 */ /* 0x000fe20000000000 */
[----:B------:R-:W-:Y:S01]  /*0ee0*/  LOP3.LUT R4, R0, 0xfffffff8, RZ, 0xc0, !PT ;  /* 0xfffffff800047812 */ /* 0x000fe200078ec0ff */
[----:B------:R-:W-:Y:S01]  /*0ef0*/  VIADD R138, R18, 0x50 ;  /* 0x00000050128a7836 */ /* 0x000fe20000000000 */
[----:B------:R-:W-:Y:S01]  /*0f00*/  LEA.HI R8, R8, R21, RZ, 0x5 ;  /* 0x0000001508087211 */ /* 0x000fe200078f28ff */
[----:B------:R-:W-:Y:S01]  /*0f10*/  IMAD.IADD R9, R6, 0x1, -R9 ;  /* 0x0000000106097824 */ /* 0x000fe200078e0a09 */
[----:B------:R-:W-:Y:S01]  /*0f20*/  SHF.R.S32.HI R15, RZ, 0x1f, R12 ;  /* 0x0000001fff0f7819 */ /* 0x000fe2000001140c */
[----:B------:R-:W-:Y:S01]  /*0f30*/  IMAD.IADD R4, R3, 0x1, -R4 ;  /* 0x0000000103047824 */ /* 0x000fe200078e0a04 */
[----:B------:R-:W-:Y:S01]  /*0f40*/  SHF.R.S32.HI R8, RZ, 0x5, R8 ;  /* 0x00000005ff087819 */ /* 0x000fe20000011408 */
[----:B------:R-:W-:Y:S01]  /*0f50*/  IMAD.SHL.U32 R6, R0, 0x40, RZ ;  /* 0x0000004000067824 */ /* 0x000fe200078e00ff */
[----:B------:R-:W-:Y:S01]  /*0f60*/  LEA.HI R15, R15, R12, RZ, 0x3 ;  /* 0x0000000c0f0f7211 */ /* 0x000fe200078f18ff */
[C---:B------:R-:W-:Y:S01]  /*0f70*/  IMAD.SHL.U32 R3, R4.reuse, 0x40, RZ ;  /* 0x0000004004037824 */ /* 0x040fe200078e00ff */
[----:B------:R-:W-:Y:S01]  /*0f80*/  R2P PR, R4, 0x6 ;  /* 0x0000000604007804 */ /* 0x000fe20000000000 */
[----:B------:R-:W-:Y:S01]  /*0f90*/  IMAD.SHL.U32 R0, R5, 0x8, RZ ;  /* 0x0000000805007824 */ /* 0x000fe200078e00ff */
[----:B------:R-:W-:Y:S01]  /*0fa0*/  LOP3.LUT R6, R6, 0x7ffffe00, RZ, 0xc0, !PT ;  /* 0x7ffffe0006067812 */ /* 0x000fe200078ec0ff */
[----:B------:R-:W-:Y:S01]  /*0fb0*/  IMAD.IADD R12, R24, 0x1, R20 ;  /* 0x00000001180c7824 */ /* 0x000fe200078e0214 */
[----:B------:R-:W-:Y:S01]  /*0fc0*/  LOP3.LUT R3, R3, 0x1c0, RZ, 0xc0, !PT ;  /* 0x000001c003037812 */ /* 0x000fe200078ec0ff */
[--C-:B--2---:R-:W-:Y:S01]  /*0fd0*/  IMAD.U32 R20, R19, 0x20, R0.reuse ;  /* 0x0000002013147824 */ /* 0x104fe200078e0000 */
[----:B------:R-:W-:Y:S01]  /*0fe0*/  LOP3.LUT R10, R10, 0x7ffffffc, RZ, 0xc0, !PT ;  /* 0x7ffffffc0a0a7812 */ /* 0x000fe200078ec0ff */
[----:B------:R-:W-:Y:S01]  /*0ff0*/  IMAD R8, R8, 0x10, R9 ;  /* 0x0000001008087824 */ /* 0x000fe200078e0209 */
[----:B------:R-:W-:Y:S01]  /*1000*/  LOP3.LUT R0, R3, 0x8, R0, 0xf8, !PT ;  /* 0x0000000803007812 */ /* 0x000fe200078ef800 */
[----:B------:R-:W-:Y:S01]  /*1010*/  IMAD R6, R7, 0x400, R6 ;  /* 0x0000040007067824 */ /* 0x000fe200078e0206 */
[----:B------:R-:W-:Y:S01]  /*1020*/  SHF.R.U32.HI R3, RZ, 0x3, R3 ;  /* 0x00000003ff037819 */ /* 0x000fe20000011603 */
[----:B------:R0:W-:Y:S01]  /*1030*/  STL [R1+0xc4], R20 ;  /* 0x0000c41401007387 */ /* 0x0001e20000100800 */
[C---:B------:R-:W-:Y:S01]  /*1040*/  VIADD R7, R24.reuse, 0x8 ;  /* 0x0000000818077836 */ /* 0x040fe20000000000 */
[----:B------:R-:W-:Y:S01]  /*1050*/  SHF.R.S32.HI R5, RZ, 0x1f, R12 ;  /* 0x0000001fff057819 */ /* 0x000fe2000001140c */
[----:B------:R-:W-:Y:S01]  /*1060*/  VIADD R4, R24, 0x18 ;  /* 0x0000001818047836 */ /* 0x000fe20000000000 */
[----:B------:R-:W-:Y:S01]  /*1070*/  LOP3.LUT R3, R0, R3, RZ, 0x3c, !PT ;  /* 0x0000000300037212 */ /* 0x000fe200078e3cff */
[----:B------:R-:W-:Y:S01]  /*1080*/  VIADD R0, R24, 0x28 ;  /* 0x0000002818007836 */ /* 0x000fe20000000000 */
[----:B------:R-:W-:Y:S01]  /*1090*/  LEA.HI R5, R5, R12, RZ, 0x3 ;  /* 0x0000000c05057211 */ /* 0x000fe200078f18ff */
[----:B------:R-:W-:Y:S01]  /*10a0*/  IMAD.SHL.U32 R24, R14, 0x20, RZ ;  /* 0x000000200e187824 */ /* 0x000fe200078e00ff */
[----:B------:R-:W-:Y:S01]  /*10b0*/  SHF.R.S32.HI R19, RZ, 0x1f, R18 ;  /* 0x0000001fff137819 */ /* 0x000fe20000011412 */
[----:B------:R-:W-:-:S02]  /*10c0*/  IMAD.IADD R10, R21, 0x1, -R10 ;  /* 0x00000001150a7824 */ /* 0x000fc400078e0a0a */
[----:B0-----:R-:W-:Y:S01]  /*10d0*/  IMAD R20, R17, 0x40, R8 ;  /* 0x0000004011147824 */ /* 0x001fe200078e0208 */
[----:B------:R-:W-:Y:S01]  /*10e0*/  SHF.R.S32.HI R8, RZ, 0x3, R15 ;  /* 0x00000003ff087819 */ /* 0x000fe2000001140f */
[----:B------:R-:W-:Y:S02]  /*10f0*/  IMAD.SHL.U32 R156, R10, 0x2, RZ ;  /* 0x000000020a9c7824 */ /* 0x000fe400078e00ff */
[----:B------:R-:W-:Y:S01]  /*1100*/  IMAD.IADD R3, R6, 0x1, R3 ;  /* 0x0000000106037824 */ /* 0x000fe200078e0203 */
[----:B------:R-:W-:Y:S01]  /*1110*/  STL [R1+0xc0], R20 ;  /* 0x0000c01401007387 */ /* 0x000fe20000100800 */
[----:B------:R-:W-:Y:S02]  /*1120*/  IMAD.MOV.U32 R6, RZ, RZ, 0x40 ;  /* 0x00000040ff067424 */ /* 0x000fe400078e00ff */
[C---:B------:R-:W-:Y:S01]  /*1130*/  VIADD R21, R156.reuse, 0x8 ;  /* 0x000000089c157836 */ /* 0x040fe20000000000 */
[----:B------:R-:W-:Y:S01]  /*1140*/  STL [R1+0xc], RZ ;  /* 0x00000cff01007387 */ /* 0x000fe20000100800 */
[----:B------:R-:W-:-:S02]  /*1150*/  VIADD R12, R156, 0x20 ;  /* 0x000000209c0c7836 */ /* 0x000fc40000000000 */
[C---:B------:R-:W-:Y:S01]  /*1160*/  VIADD R10, R156.reuse, 0x30 ;  /* 0x000000309c0a7836 */ /* 0x040fe20000000000 */
[----:B------:R-:W-:Y:S01]  /*1170*/  STL [R1+0x90], R7 ;  /* 0x0000900701007387 */ /* 0x000fe20000100800 */
[C---:B------:R-:W-:Y:S02]  /*1180*/  VIADD R9, R156.reuse, 0x38 ;  /* 0x000000389c097836 */ /* 0x040fe40000000000 */
[----:B------:R-:W-:Y:S01]  /*1190*/  IMAD R3, R3, 0x2, R2 ;  /* 0x0000000203037824 */ /* 0x000fe200078e0202 */
[----:B------:R0:W-:Y:S01]  /*11a0*/  STL [R1+0x8c], R4 ;  /* 0x00008c0401007387 */ /* 0x0001e20000100800 */
[C---:B------:R-:W-:Y:S01]  /*11b0*/  VIADD R15, R156.reuse, 0x10 ;  /* 0x000000109c0f7836 */ /* 0x040fe20000000000 */
[----:B------:R-:W-:Y:S01]  /*11c0*/  SHF.R.S32.HI R9, RZ, 0x1f, R9 ;  /* 0x0000001fff097819 */ /* 0x000fe20000011409 */
[C---:B------:R-:W-:Y:S01]  /*11d0*/  VIADD R14, R156.reuse, 0x18 ;  /* 0x000000189c0e7836 */ /* 0x040fe20000000000 */
[----:B------:R1:W-:Y:S01]  /*11e0*/  STL [R1+0x98], R0 ;  /* 0x0000980001007387 */ /* 0x0003e20000100800 */
[----:B------:R-:W-:Y:S01]  /*11f0*/  IMAD.MOV.U32 R17, RZ, RZ, RZ ;  /* 0x000000ffff117224 */ /* 0x000fe200078e00ff */
[----:B------:R-:W-:Y:S01]  /*1200*/  SHF.R.S32.HI R15, RZ, 0x1f, R15 ;  /* 0x0000001fff0f7819 */ /* 0x000fe2000001140f */
[----:B------:R-:W-:Y:S01]  /*1210*/  VIADD R25, R156, 0x58 ;  /* 0x000000589c197836 */ /* 0x000fe20000000000 */
[----:B------:R-:W-:-:S02]  /*1220*/  SHF.R.S32.HI R14, RZ, 0x1f, R14 ;  /* 0x0000001fff0e7819 */ /* 0x000fc4000001140e */
[----:B0-----:R-:W-:Y:S02]  /*1230*/  SHF.R.S32.HI R4, RZ, 0x1f, R137 ;  /* 0x0000001fff047819 */ /* 0x001fe40000011489 */
[----:B-1----:R-:W-:-:S03]  /*1240*/  SHF.R.S32.HI R0, RZ, 0x1f, R136 ;  /* 0x0000001fff007819 */ /* 0x002fc60000011488 */
[----:B------:R0:W-:Y:S04]  /*1250*/  STL [R1+0x80], R4 ;  /* 0x0000800401007387 */ /* 0x0001e80000100800 */
[----:B------:R1:W-:Y:S01]  /*1260*/  STL [R1+0x7c], R0 ;  /* 0x00007c0001007387 */ /* 0x0003e20000100800 */
[----:B0-----:R-:W-:Y:S01]  /*1270*/  LOP3.LUT R4, R11, 0xc0, RZ, 0xc0, !PT ;  /* 0x000000c00b047812 */ /* 0x001fe200078ec0ff */
[----:B------:R-:W-:Y:S01]  /*1280*/  VIADD R11, R156, 0x28 ;  /* 0x000000289c0b7836 */ /* 0x000fe20000000000 */
[----:B-1----:R-:W-:Y:S02]  /*1290*/  SHF.R.S32.HI R0, RZ, 0x1f, R138 ;  /* 0x0000001fff007819 */ /* 0x002fe4000001148a */
[----:B------:R-:W-:Y:S02]  /*12a0*/  SHF.R.U32.HI R7, RZ, 0x3, R4 ;  /* 0x00000003ff077819 */ /* 0x000fe40000011604 */
[----:B------:R-:W-:Y:S01]  /*12b0*/  SHF.R.S32.HI R11, RZ, 0x1f, R11 ;  /* 0x0000001fff0b7819 */ /* 0x000fe2000001140b */
[----:B------:R0:W-:Y:S04]  /*12c0*/  STL [R1+0x78], R0 ;  /* 0x0000780001007387 */ /* 0x0001e80000100800 */
[----:B------:R1:W-:Y:S04]  /*12d0*/  STL [R1+0x50], R4 ;  /* 0x0000500401007387 */ /* 0x0003e80000100800 */
[----:B------:R-:W-:Y:S01]  /*12e0*/  STL [R1+0x58], R24 ;  /* 0x0000581801007387 */ /* 0x000fe20000100800 */
[----:B0-----:R-:W-:-:S03]  /*12f0*/  LOP3.LUT R0, R4, 0x8, R18, 0xf8, !PT ;  /* 0x0000000804007812 */ /* 0x001fc600078ef812 */
[----:B------:R0:W-:Y:S01]  /*1300*/  STL [R1+0x54], R7 ;  /* 0x0000540701007387 */ /* 0x0001e20000100800 */
[----:B------:R-:W-:-:S03]  /*1310*/  LOP3.LUT R0, R0, R7, RZ, 0x3c, !PT ;  /* 0x0000000700007212 */ /* 0x000fc600078e3cff */
[----:B------:R2:W-:Y:S01]  /*1320*/  STL [R1+0x68], R8 ;  /* 0x0000680801007387 */ /* 0x0005e20000100800 */
[----:B-1----:R-:W-:Y:S01]  /*1330*/  LOP3.LUT R4, R4, 0x18, R18, 0xf8, !PT ;  /* 0x0000001804047812 */ /* 0x002fe200078ef812 */
[----:B------:R-:W-:-:S03]  /*1340*/  IMAD.IADD R0, R24, 0x1, R0 ;  /* 0x0000000118007824 */ /* 0x000fc600078e0200 */
[----:B------:R-:W-:Y:S01]  /*1350*/  LOP3.LUT R4, R4, R7, RZ, 0x3c, !PT ;  /* 0x0000000704047212 */ /* 0x000fe200078e3cff */
[----:B0-----:R-:W-:Y:S01]  /*1360*/  VIADD R7, R156, 0x48 ;  /* 0x000000489c077836 */ /* 0x001fe20000000000 */
[----:B--2---:R-:W-:-:S03]  /*1370*/  SHF.R.S32.HI R8, RZ, 0x3, R5 ;  /* 0x00000003ff087819 */ /* 0x004fc60000011405 */
[----:B------:R-:W-:Y:S01]  /*1380*/  IMAD.IADD R4, R24, 0x1, R4 ;  /* 0x0000000118047824 */ /* 0x000fe200078e0204 */
[----:B------:R-:W-:Y:S02]  /*1390*/  SEL R5, R6, 0xffffffc0, !P2 ;  /* 0xffffffc006057807 */ /* 0x000fe40005000000 */
[----:B------:R-:W-:Y:S01]  /*13a0*/  SHF.R.S32.HI R6, RZ, 0x1f, R156 ;  /* 0x0000001fff067819 */ /* 0x000fe2000001149c */
[----:B------:R0:W-:Y:S01]  /*13b0*/  STL [R1+0x6c], R8 ;  /* 0x00006c0801007387 */ /* 0x0001e20000100800 */
[----:B------:R-:W-:-:S03]  /*13c0*/  VIADD R6, R156, 0x50 ;  /* 0x000000509c067836 */ /* 0x000fc60000000000 */
[----:B------:R1:W-:Y:S04]  /*13d0*/  STL [R1+0xa4], R0 ;  /* 0x0000a40001007387 */ /* 0x0003e80000100800 */
[----:B------:R2:W-:Y:S01]  /*13e0*/  STL [R1], R3 ;  /* 0x0000000301007387 */ /* 0x0005e20000100800 */
[----:B0-----:R-:W-:Y:S01]  /*13f0*/  VIADD R8, R156, 0x40 ;  /* 0x000000409c087836 */ /* 0x001fe20000000000 */
[----:B-1----:R-:W-:Y:S02]  /*1400*/  SHF.R.S32.HI R0, RZ, 0x1f, R21 ;  /* 0x0000001fff007819 */ /* 0x002fe40000011415 */
[----:B------:R-:W-:Y:S02]  /*1410*/  SHF.R.S32.HI R0, RZ, 0x1f, R12 ;  /* 0x0000001fff007819 */ /* 0x000fe4000001140c */
[----:B------:R-:W-:Y:S01]  /*1420*/  SHF.R.S32.HI R0, RZ, 0x1f, R10 ;  /* 0x0000001fff007819 */ /* 0x000fe2000001140a */
[C---:B------:R-:W-:Y:S01]  /*1430*/  VIADD R0, R3.reuse, 0x21800 ;  /* 0x0002180003007836 */ /* 0x040fe20000000000 */
[----:B------:R-:W-:Y:S01]  /*1440*/  SHF.R.S32.HI R9, RZ, 0x1f, R8 ;  /* 0x0000001fff097819 */ /* 0x000fe20000011408 */
[----:B--2---:R-:W-:Y:S01]  /*1450*/  VIADD R3, R3, 0x21820 ;  /* 0x0002182003037836 */ /* 0x004fe20000000000 */
[----:B------:R-:W-:Y:S01]  /*1460*/  SHF.R.S32.HI R8, RZ, 0x1f, R7 ;  /* 0x0000001fff087819 */ /* 0x000fe20000011407 */
[C---:B------:R-:W-:Y:S01]  /*1470*/  @P1 VIADD R3, R0.reuse, 0xffffffe0 ;  /* 0xffffffe000031836 */ /* 0x040fe20000000000 */
[----:B------:R-:W-:Y:S01]  /*1480*/  SHF.R.S32.HI R7, RZ, 0x1f, R6 ;  /* 0x0000001fff077819 */ /* 0x000fe20000011406 */
[----:B------:R-:W-:Y:S01]  /*1490*/  IMAD.IADD R0, R0, 0x1, R5 ;  /* 0x0000000100007824 */ /* 0x000fe200078e0205 */
[----:B------:R-:W-:Y:S01]  /*14a0*/  LEA R6, R4, UR40, 0x1 ;  /* 0x0000002804067c11 */ /* 0x000fe2000f8e08ff */
[----:B------:R-:W-:-:S04]  /*14b0*/  IMAD R4, R13, 0x8, R20 ;  /* 0x000000080d047824 */ /* 0x000fc800078e0214 */
        /* <DEDUP_REMOVED lines=8> */
.L_x_11605:
[----:B------:R-:W-:Y:S05]  /*1540*/  YIELD ;  /* 0x0000000000007946 */ /* 0x000fea0003800000 */
[----:B------:R-:W-:Y:S01]  /*1550*/  ULDC.64 UR4, c[0x0][0xa28] ;  /* 0x00028a0000047ab9 */ /* 0x000fe20000000a00 */
[----:B0-2-4-:R-:W0:Y:S01]  /*1560*/  LDC.64 R4, c[0x0][0xa08] ;  /* 0x00028200ff047b82 */ /* 0x015e220000000a00 */
        /* <DEDUP_REMOVED lines=16> */
[----:B------:R2:W5:Y:S01]  /*1670*/  @P0 LDG.E R78, desc[UR54][R4.64] ;  /* 0x00000036044e0981 */ /* 0x000562000c1e1900 */
        /* <DEDUP_REMOVED lines=13> */
[----:B--23--:R-:W-:Y:S06]  /*1750*/  @P2 BRA `(.L_x_11379) ;  /* 0x0000000000242947 */ /* 0x00cfec0003800000 */
        /* <DEDUP_REMOVED lines=9> */
.L_x_11379:
        /* <DEDUP_REMOVED lines=10> */
[----:B------:R-:W0:Y:S02]  /*1890*/  LDC.64 R4, c[0x0][0xa20] ;  /* 0x00028800ff047b82 */ /* 0x000e240000000a00 */
[----:B0-----:R-:W-:-:S05]  /*18a0*/  IMAD.WIDE R4, R35, 0x4, R4 ;  /* 0x0000000423047825 */ /* 0x001fca00078e0204 */
[----:B------:R0:W5:Y:S01]  /*18b0*/  LDG.E R27, desc[UR54][R4.64] ;  /* 0x00000036041b7981 */ /* 0x000162000c1e1900 */
[----:B------:R-:W-:Y:S05]  /*18c0*/  BRA `(.L_x_11381) ;  /* 0x0000000000107947 */ /* 0x000fea0003800000 */
.L_x_11380:
[----:B------:R-:W-:Y:S05]  /*18d0*/  @!P0 BRA `(.L_x_11381) ;  /* 0x00000000000c8947 */ /* 0x000fea0003800000 */
[----:B------:R-:W2:Y:S04]  /*18e0*/  LDG.E R0, desc[UR54][R4.64] ;  /* 0x0000003604007981 */ /* 0x000ea8000c1e1900 */
[----:B------:R-:W2:Y:S02]  /*18f0*/  LDG.E R27, desc[UR54][R4.64+0x4] ;  /* 0x00000436041b7981 */ /* 0x000ea4000c1e1900 */
[----:B--2---:R-:W-:-:S07]  /*1900*/  IMAD.IADD R27, R27, 0x1, -R0 ;  /* 0x000000011b1b7824 */ /* 0x004fce00078e0a00 */
.L_x_11381:
[----:B------:R-:W-:Y:S01]  /*1910*/  ULDC.64 UR4, c[0x0][0xa10] ;  /* 0x0002840000047ab9 */ /* 0x000fe20000000a00 */
[----:B0-----:R-:W0:Y:S01]  /*1920*/  LDC R4, c[0x0][0x448] ;  /* 0x00011200ff047b82 */ /* 0x001e220000000800 */
[----:B------:R-:W-:-:S04]  /*1930*/  ISETP.NE.U32.AND P0, PT, RZ, UR4, PT ;  /* 0x00000004ff007c0c */ /* 0x000fc8000bf05070 */
[----:B------:R-:W-:Y:S01]  /*1940*/  ISETP.NE.AND.EX P0, PT, RZ, UR5, PT, P0 ;  /* 0x00000005ff007c0c */ /* 0x000fe2000bf05300 */
[----:B------:R-:W-:Y:S02]  /*1950*/  ULDC.64 UR4, c[0x0][0xa30] ;  /* 0x00028c0000047ab9 */ /* 0x000fe40000000a00 */
[----:B------:R-:W-:-:S04]  /*1960*/  ISETP.NE.U32.AND P1, PT, RZ, UR4, PT ;  /* 0x00000004ff007c0c */ /* 0x000fc8000bf25070 */
[----:B------:R-:W-:-:S06]  /*1970*/  ISETP.NE.AND.EX P1, PT, RZ, UR5, PT, P1 ;  /* 0x00000005ff007c0c */ /* 0x000fcc000bf25310 */
[----:B------:R-:W1:Y:S08]  /*1980*/  @P0 LDC.64 R6, c[0x0][0xa10] ;  /* 0x00028400ff060b82 */ /* 0x000e700000000a00 */
[----:B------:R-:W2:Y:S01]  /*1990*/  @P1 LDC.64 R8, c[0x0][0xa30] ;  /* 0x00028c00ff081b82 */ /* 0x000ea20000000a00 */
[----:B-1----:R-:W-:-:S05]  /*19a0*/  @P0 IMAD.WIDE R6, R35, 0x4, R6 ;  /* 0x0000000423060825 */ /* 0x002fca00078e0206 */
[----:B------:R-:W3:Y:S04]  /*19b0*/  @P0 LDG.E R0, desc[UR54][R6.64] ;  /* 0x0000003606000981 */ /* 0x000ee8000c1e1900 */
[----:B------:R-:W3:Y:S01]  /*19c0*/  @P0 LDG.E R3, desc[UR54][R6.64+0x4] ;  /* 0x0000043606030981 */ /* 0x000ee2000c1e1900 */
[----:B-----5:R-:W-:Y:S02]  /*19d0*/  IMAD.MOV.U32 R96, RZ, RZ, R27 ;  /* 0x000000ffff607224 */ /* 0x020fe400078e001b */
[----:B--2---:R-:W-:-:S05]  /*19e0*/  @P1 IMAD.WIDE R8, R35, 0x4, R8 ;  /* 0x0000000423081825 */ /* 0x004fca00078e0208 */
[----:B------:R1:W5:Y:S01]  /*19f0*/  @P1 LDG.E R96, desc[UR54][R8.64] ;  /* 0x0000003608601981 */ /* 0x000362000c1e1900 */
[----:B0-----:R-:W-:Y:S01]  /*1a00*/  ISETP.NE.AND P1, PT, R4, 0x1, PT ;  /* 0x000000010400780c */ /* 0x001fe20003f25270 */
[----:B------:R-:W-:Y:S01]  /*1a10*/  IMAD R14, R33, 0xc0, RZ ;  /* 0x000000c0210e7824 */ /* 0x000fe200078e02ff */
[----:B------:R-:W0:Y:S01]  /*1a20*/  LDC.64 R4, c[0x0][0x9e0] ;  /* 0x00027800ff047b82 */ /* 0x000e220000000a00 */
[----:B------:R-:W-:-:S03]  /*1a30*/  IMAD.IADD R15, R27, 0x1, -R10 ;  /* 0x000000011b0f7824 */ /* 0x000fc600078e0a0a */
[----:B------:R2:W-:Y:S07]  /*1a40*/  STL [R1+0x5c], R14 ;  /* 0x00005c0e01007387 */ /* 0x0005ee0000100800 */
[----:B------:R-:W4:Y:S08]  /*1a50*/  @P1 LDC R11, c[0x0][0x44c] ;  /* 0x00011300ff0b1b82 */ /* 0x000f300000000800 */
[----:B------:R-:W1:Y:S01]  /*1a60*/  @P1 LDC R12, c[0x0][0x450] ;  /* 0x00011400ff0c1b82 */ /* 0x000e620000000800 */
[----:B0-----:R-:W-:Y:S01]  /*1a70*/  ISETP.GE.AND P2, PT, R5, 0x1, PT ;  /* 0x000000010500780c */ /* 0x001fe20003f46270 */
[----:B---3--:R-:W-:-:S02]  /*1a80*/  @P0 IMAD.IADD R24, R3, 0x1, -R0 ;  /* 0x0000000103180824 */ /* 0x008fc400078e0a00 */
[----:B------:R-:W-:Y:S02]  /*1a90*/  VIADD R0, R14, 0xbf ;  /* 0x000000bf0e007836 */ /* 0x000fe40000000000 */
[----:B------:R-:W-:Y:S02]  /*1aa0*/  IMAD.IADD R157, R15, 0x1, R24 ;  /* 0x000000010f9d7824 */ /* 0x000fe400078e0218 */
[----:B----4-:R-:W-:-:S03]  /*1ab0*/  @P1 IMAD.HI.U32 R3, R0, R11, RZ ;  /* 0x0000000b00031227 */ /* 0x010fc600078e00ff */
[C---:B------:R-:W-:Y:S01]  /*1ac0*/  IADD3 R7, R157.reuse, 0x1, -R154 ;  /* 0x000000019d077810 */ /* 0x040fe20007ffe89a */
[----:B------:R-:W-:Y:S01]  /*1ad0*/  IMAD.MOV.U32 R6, RZ, RZ, R0 ;  /* 0x000000ffff067224 */ /* 0x000fe200078e0000 */
[----:B-1----:R-:W-:Y:S01]  /*1ae0*/  @P1 SHF.R.U32.HI R6, RZ, R12, R3 ;  /* 0x0000000cff061219 */ /* 0x002fe20000011603 */
[----:B------:R-:W-:-:S04]  /*1af0*/  VIADD R0, R157, 0x7f ;  /* 0x0000007f9d007836 */ /* 0x000fc80000000000 */
[----:B------:R-:W-:Y:S01]  /*1b00*/  IMAD.IADD R9, R7, 0x1, R6 ;  /* 0x0000000107097824 */ /* 0x000fe200078e0206 */
[----:B------:R-:W-:-:S03]  /*1b10*/  SHF.R.S32.HI R3, RZ, 0x1f, R0 ;  /* 0x0000001fff037819 */ /* 0x000fc60000011400 */
[----:B------:R-:W-:Y:S01]  /*1b20*/  IMAD.IADD R4, R9, 0x1, R4 ;  /* 0x0000000109047824 */ /* 0x000fe200078e0204 */
[----:B------:R-:W-:-:S04]  /*1b30*/  LEA.HI R3, R3, R0, RZ, 0x7 ;  /* 0x0000000003037211 */ /* 0x000fc800078f38ff */
[----:B------:R-:W-:Y:S01]  /*1b40*/  SHF.R.S32.HI R100, RZ, 0x7, R3 ;  /* 0x00000007ff647819 */ /* 0x000fe20000011403 */
[----:B--2---:R-:W-:Y:S06]  /*1b50*/  @!P2 BRA `(.L_x_11382) ;  /* 0x000000000048a947 */ /* 0x004fec0003800000 */
        /* <DEDUP_REMOVED lines=11> */
.L_x_11384:
[----:B------:R-:W-:-:S13]  /*1c10*/  ISETP.NE.AND P0, PT, R5, 0x1, PT ;  /* 0x000000010500780c */ /* 0x000fda0003f05270 */
[----:B------:R-:W0:Y:S02]  /*1c20*/  @P0 LDC.64 R6, c[0x0][0x9e8] ;  /* 0x00027a00ff060b82 */ /* 0x000e240000000a00 */
[----:B0-----:R-:W-:-:S05]  /*1c30*/  @P0 IMAD.HI.U32 R6, R0, R6, RZ ;  /* 0x0000000600060227 */ /* 0x001fca00078e00ff */
[----:B------:R-:W-:-:S07]  /*1c40*/  @P0 SHF.R.U32.HI R0, RZ, R7, R6 ;  /* 0x00000007ff000219 */ /* 0x000fce0000011606 */
.L_x_11385:
[----:B------:R-:W-:Y:S05]  /*1c50*/  BSYNC B0 ;  /* 0x0000000000007941 */ /* 0x000fea0003800000 */
.L_x_11383:
[----:B------:R-:W-:-:S05]  /*1c60*/  IMAD R3, R0, R5, R5 ;  /* 0x0000000500037224 */ /* 0x000fca00078e0205 */
[----:B------:R-:W-:-:S07]  /*1c70*/  VIMNMX R4, R4, R3, PT ;  /* 0x0000000304047248 */ /* 0x000fce0003fe0100 */
.L_x_11382:
        /* <DEDUP_REMOVED lines=25> */
.L_x_11388:
[----:B------:R-:W-:-:S13]  /*1e10*/  ISETP.NE.AND P0, PT, R5, 0x1, PT ;  /* 0x000000010500780c */ /* 0x000fda0003f05270 */
[----:B------:R-:W0:Y:S02]  /*1e20*/  @P0 LDC.64 R6, c[0x0][0x9e8] ;  /* 0x00027a00ff060b82 */ /* 0x000e240000000a00 */
[----:B0-----:R-:W-:-:S05]  /*1e30*/  @P0 IMAD.HI.U32 R6, R0, R6, RZ ;  /* 0x0000000600060227 */ /* 0x001fca00078e00ff */
[----:B------:R-:W-:-:S07]  /*1e40*/  @P0 SHF.R.U32.HI R0, RZ, R7, R6 ;  /* 0x00000007ff000219 */ /* 0x000fce0000011606 */
.L_x_11389:
[----:B------:R-:W-:Y:S05]  /*1e50*/  BSYNC B0 ;  /* 0x0000000000007941 */ /* 0x000fea0003800000 */
.L_x_11387:
[----:B------:R-:W-:-:S05]  /*1e60*/  IMAD R0, R0, R5, RZ ;  /* 0x0000000500007224 */ /* 0x000fca00078e02ff */
[----:B------:R-:W-:-:S07]  /*1e70*/  VIMNMX R3, R3, R0, !PT ;  /* 0x0000000003037248 */ /* 0x000fce0007fe0100 */
.L_x_11386:
[----:B------:R-:W-:Y:S01]  /*1e80*/  SHF.R.S32.HI R0, RZ, 0x1f, R3 ;  /* 0x0000001fff007819 */ /* 0x000fe20000011403 */
[----:B------:R-:W-:Y:S01]  /*1e90*/  BSSY B0, `(.L_x_11390) ;  /* 0x000002a000007945 */ /* 0x000fe20003800000 */
[----:B------:R-:W-:Y:S02]  /*1ea0*/  LOP3.LUT R14, R13, 0xff, RZ, 0xc0, !PT ;  /* 0x000000ff0d0e7812 */ /* 0x000fe400078ec0ff */
[----:B------:R-:W-:Y:S02]  /*1eb0*/  LEA.HI R0, R0, R3, RZ, 0x7 ;  /* 0x0000000300007211 */ /* 0x000fe400078f38ff */
[----:B------:R-:W-:Y:S01]  /*1ec0*/  SHF.R.U32.HI R4, RZ, 0x10, R13 ;  /* 0x00000010ff047819 */ /* 0x000fe2000001160d */
[----:B------:R0:W-:Y:S01]  /*1ed0*/  STL [R1+0xb0], R14 ;  /* 0x0000b00e01007387 */ /* 0x0001e20000100800 */
[----:B------:R-:W-:-:S03]  /*1ee0*/  SHF.R.S32.HI R0, RZ, 0x7, R0 ;  /* 0x00000007ff007819 */ /* 0x000fc60000011400 */
[----:B------:R0:W-:Y:S01]  /*1ef0*/  STL [R1+0xa8], R4 ;  /* 0x0000a80401007387 */ /* 0x0001e20000100800 */
[----:B------:R-:W-:Y:S01]  /*1f00*/  VIMNMX R9, RZ, R0, !PT ;  /* 0x00000000ff097248 */ /* 0x000fe20007fe0100 */
[----:B------:R-:W-:-:S03]  /*1f10*/  IMAD.MOV.U32 R0, RZ, RZ, RZ ;  /* 0x000000ffff007224 */ /* 0x000fc600078e00ff */
        /* <DEDUP_REMOVED lines=33> */
.L_x_11391:
[----:B------:R-:W-:Y:S05]  /*2130*/  BSYNC B0 ;  /* 0x0000000000007941 */ /* 0x000fea0003800000 */
.L_x_11390:
        /* <DEDUP_REMOVED lines=36> */
.L_x_11394:
[----:B------:R-:W-:Y:S05]  /*2380*/  BSYNC B6 ;  /* 0x0000000000067941 */ /* 0x000fea0003800000 */
.L_x_11393:
        /* <DEDUP_REMOVED lines=20> */
.L_x_11396:
[----:B------:R-:W-:Y:S05]  /*24d0*/  BSYNC B6 ;  /* 0x0000000000067941 */ /* 0x000fea0003800000 */
.L_x_11395:
[----:B------:R-:W2:Y:S01]  /*24e0*/  LDL.64 R36, [R1+0x60] ;  /* 0x0000600001247983 */ /* 0x000ea20000100a00 */
[----:B------:R-:W-:-:S03]  /*24f0*/  ULDC.64 UR4, c[0x0][0x9f8] ;  /* 0x00027e0000047ab9 */ /* 0x000fc60000000a00 */
[----:B------:R-:W2:Y:S01]  /*2500*/  LDL.64 R20, [R1+0x60] ;  /* 0x0000600001147983 */ /* 0x000ea20000100a00 */
[----:B------:R-:W-:Y:S01]  /*2510*/  ISETP.NE.U32.AND P0, PT, RZ, UR4, PT ;  /* 0x00000004ff007c0c */ /* 0x000fe2000bf05070 */
[----:B------:R-:W-:Y:S01]  /*2520*/  IMAD.MOV.U32 R0, RZ, RZ, R35 ;  /* 0x000000ffff007224 */ /* 0x000fe200078e0023 */
[----:B------:R-:W0:Y:S01]  /*2530*/  LDC.64 R8, c[0x0][0x408] ;  /* 0x00010200ff087b82 */ /* 0x000e220000000a00 */
[----:B------:R-:W1:Y:S01]  /*2540*/  S2R R29, SR_TID.X ;  /* 0x00000000001d7919 */ /* 0x000e620000002100 */
[----:B------:R-:W-:Y:S01]  /*2550*/  ISETP.NE.AND.EX P0, PT, RZ, UR5, PT, P0 ;  /* 0x00000005ff007c0c */ /* 0x000fe2000bf05300 */
[----:B------:R-:W-:-:S05]  /*2560*/  VIADD R3, R18, 0x10 ;  /* 0x0000001012037836 */ /* 0x000fca0000000000 */
[----:B------:R-:W3:Y:S08]  /*2570*/  LDC R11, c[0x0][0x3f4] ;  /* 0x0000fd00ff0b7b82 */ /* 0x000ef00000000800 */
[----:B------:R-:W4:Y:S01]  /*2580*/  @P0 LDC.64 R4, c[0x0][0x9f8] ;  /* 0x00027e00ff040b82 */ /* 0x000f220000000a00 */
[----:B------:R-:W-:-:S07]  /*2590*/  IMAD.IADD R78, R78, 0x1, R27 ;  /* 0x000000014e4e7824 */ /* 0x000fce00078e021b */
[----:B------:R-:W3:Y:S01]  /*25a0*/  LDC.64 R86, c[0x0][0x3f8] ;  /* 0x0000fe00ff567b82 */ /* 0x000ee20000000a00 */
[----:B-1----:R-:W-:Y:S01]  /*25b0*/  VIADD R31, R29, 0xffffff80 ;  /* 0xffffff801d1f7836 */ /* 0x002fe20000000000 */
[----:B------:R-:W-:Y:S01]  /*25c0*/  SHF.R.U32.HI R28, RZ, 0x7, R29 ;  /* 0x00000007ff1c7819 */ /* 0x000fe2000001161d */
[----:B----4-:R-:W-:-:S04]  /*25d0*/  @P0 IMAD.WIDE R4, R35, 0x4, R4 ;  /* 0x0000000423040825 */ /* 0x010fc800078e0204 */
[C---:B------:R-:W-:Y:S01]  /*25e0*/  VIADD R30, R29.reuse, 0xffffff80 ;  /* 0xffffff801d1e7836 */ /* 0x040fe20000000000 */
[----:B------:R1:W4:Y:S01]  /*25f0*/  @P0 LDG.E R0, desc[UR54][R4.64] ;  /* 0x0000003604000981 */ /* 0x000322000c1e1900 */
[----:B------:R-:W-:Y:S01]  /*2600*/  ISETP.NE.AND P6, PT, R28, 0x1, PT ;  /* 0x000000011c00780c */ /* 0x000fe20003fc5270 */
[----:B------:R-:W-:Y:S01]  /*2610*/  VIADD R6, R29, 0xffffff80 ;  /* 0xffffff801d067836 */ /* 0x000fe20000000000 */
[----:B------:R-:W-:Y:S02]  /*2620*/  LOP3.LUT R16, R16, 0xfffffffb, RZ, 0xc0, !PT ;  /* 0xfffffffb10107812 */ /* 0x000fe400078ec0ff */
[----:B------:R-:W-:Y:S02]  /*2630*/  LEA.HI R30, R30, R31, RZ, 0x1 ;  /* 0x0000001f1e1e7211 */ /* 0x000fe400078f08ff */
[----:B------:R-:W-:Y:S02]  /*2640*/  SHF.R.S32.HI R7, RZ, 0x1f, R6 ;  /* 0x0000001fff077819 */ /* 0x000fe40000011406 */
[----:B------:R-:W-:-:S02]  /*2650*/  SHF.R.S32.HI R30, RZ, 0x1, R30 ;  /* 0x00000001ff1e7819 */ /* 0x000fc4000001141e */
[----:B------:R-:W-:Y:S02]  /*2660*/  LEA.HI R7, R7, R6, RZ, 0x2 ;  /* 0x0000000607077211 */ /* 0x000fe400078f10ff */
[----:B------:R-:W-:Y:S01]  /*2670*/  SHF.R.S32.HI R13, RZ, 0x1f, R30 ;  /* 0x0000001fff0d7819 */ /* 0x000fe2000001141e */
[----:B------:R-:W-:Y:S05]  /*2680*/  @!P6 WARPSYNC.ALL ;  /* 0x000000000000e948 */ /* 0x000fea0003800000 */
[----:B------:R-:W-:Y:S01]  /*2690*/  ULDC UR4, c[0x0][0x2f4] ;  /* 0x0000bd0000047ab9 */ /* 0x000fe20000000800 */
[----:B------:R-:W-:Y:S01]  /*26a0*/  SHF.R.S32.HI R32, RZ, 0x2, R7 ;  /* 0x00000002ff207819 */ /* 0x000fe20000011407 */
[----:B0-----:R-:W-:Y:S01]  /*26b0*/  IMAD R6, R13, R8, RZ ;  /* 0x000000080d067224 */ /* 0x001fe200078e02ff */
[----:B------:R-:W-:Y:S01]  /*26c0*/  ISETP.GE.AND P1, PT, R3, UR4, PT ;  /* 0x0000000403007c0c */ /* 0x000fe2000bf26270 */
[----:B---3--:R-:W-:Y:S01]  /*26d0*/  IMAD.WIDE.U32 R70, R30, R86, R18 ;  /* 0x000000561e467225 */ /* 0x008fe200078e0012 */
[----:B------:R-:W-:-:S02]  /*26e0*/  ISETP.GE.AND P0, PT, R18, UR4, PT ;  /* 0x0000000412007c0c */ /* 0x000fc4000bf06270 */
[----:B-1----:R-:W-:Y:S01]  /*26f0*/  SEL R5, RZ, 0xffffffff, P1 ;  /* 0xffffffffff057807 */ /* 0x002fe20000800000 */
[C---:B------:R-:W-:Y:S01]  /*2700*/  IMAD R15, R30.reuse, R9, R6 ;  /* 0x000000091e0f7224 */ /* 0x040fe200078e0206 */
[----:B------:R-:W-:Y:S01]  /*2710*/  SHF.R.S32.HI R7, RZ, 0x1f, R7 ;  /* 0x0000001fff077819 */ /* 0x000fe20000011407 */
[----:B------:R-:W-:Y:S01]  /*2720*/  IMAD.WIDE.U32 R66, R30, R8, R18 ;  /* 0x000000081e427225 */ /* 0x000fe200078e0012 */
[----:B------:R-:W-:Y:S02]  /*2730*/  SEL R4, RZ, 0x1, P0 ;  /* 0x00000001ff047807 */ /* 0x000fe40000000000 */
[----:B------:R-:W-:Y:S01]  /*2740*/  LEA.HI R7, R7, R32, RZ, 0x2 ;  /* 0x0000002007077211 */ /* 0x000fe200078f10ff */
[----:B------:R-:W-:Y:S01]  /*2750*/  IMAD.SHL.U32 R5, R5, 0x2, RZ ;  /* 0x0000000205057824 */ /* 0x000fe200078e00ff */
[----:B------:R-:W-:Y:S01]  /*2760*/  ISETP.GE.AND P1, PT, R137, UR4, PT ;  /* 0x0000000489007c0c */ /* 0x000fe2000bf26270 */
[----:B------:R-:W-:Y:S01]  /*2770*/  IMAD.IADD R67, R67, 0x1, R15 ;  /* 0x0000000143437824 */ /* 0x000fe200078e020f */
[----:B------:R-:W-:-:S02]  /*2780*/  LOP3.LUT R7, R7, 0xfffffffc, RZ, 0xc0, !PT ;  /* 0xfffffffc07077812 */ /* 0x000fc400078ec0ff */
[----:B------:R-:W-:Y:S01]  /*2790*/  LOP3.LUT R5, R5, 0x2, R4, 0xe2, !PT ;  /* 0x0000000205057812 */ /* 0x000fe200078ee204 */
[----:B------:R-:W-:Y:S01]  /*27a0*/  VIADD R4, R18, 0x20 ;  /* 0x0000002012047836 */ /* 0x000fe20000000000 */
[-C--:B------:R-:W-:Y:S01]  /*27b0*/  ISETP.GE.AND P2, PT, R3, R11.reuse, PT ;  /* 0x0000000b0300720c */ /* 0x080fe20003f46270 */
[----:B------:R-:W-:Y:S01]  /*27c0*/  IMAD.IADD R32, R32, 0x1, -R7 ;  /* 0x0000000120207824 */ /* 0x000fe200078e0a07 */
[----:B------:R-:W-:Y:S02]  /*27d0*/  SEL R7, RZ, 0x8, P1 ;  /* 0x00000008ff077807 */ /* 0x000fe40000800000 */
[C---:B------:R-:W-:Y:S02]  /*27e0*/  ISETP.GE.AND P0, PT, R4.reuse, UR4, PT ;  /* 0x0000000404007c0c */ /* 0x040fe4000bf06270 */
[----:B------:R-:W-:Y:S02]  /*27f0*/  ISETP.GE.AND P1, PT, R4, R11, PT ;  /* 0x0000000b0400720c */ /* 0x000fe40003f26270 */
[----:B------:R-:W-:-:S02]  /*2800*/  SEL R6, RZ, 0x4, P0 ;  /* 0x00000004ff067807 */ /* 0x000fc40000000000 */
[----:B------:R-:W-:Y:S02]  /*2810*/  ISETP.GE.AND P0, PT, R136, UR4, PT ;  /* 0x0000000488007c0c */ /* 0x000fe4000bf06270 */
[----:B------:R-:W-:Y:S02]  /*2820*/  LOP3.LUT R5, R7, R5, R6, 0xfe, !PT ;  /* 0x0000000507057212 */ /* 0x000fe400078efe06 */
[----:B------:R-:W-:Y:S02]  /*2830*/  SEL R6, RZ, 0x10, P0 ;  /* 0x00000010ff067807 */ /* 0x000fe40000000000 */
[----:B------:R-:W-:Y:S02]  /*2840*/  LOP3.LUT P0, RZ, R32, 0x2, RZ, 0xc0, !PT ;  /* 0x0000000220ff7812 */ /* 0x000fe4000780c0ff */
[----:B------:R-:W-:Y:S01]  /*2850*/  LOP3.LUT R29, R5, R6, RZ, 0xfc, !PT ;  /* 0x00000006051d7212 */ /* 0x000fe200078efcff */
[----:B------:R-:W-:Y:S02]  /*2860*/  IMAD R6, R13, R86, RZ ;  /* 0x000000560d067224 */ /* 0x000fe400078e02ff */
[----:B--2---:R-:W-:-:S08]  /*2870*/  IMAD.MOV.U32 R20, RZ, RZ, R36 ;  /* 0x000000ffff147224 */ /* 0x004fd000078e0024 */
[----:B------:R-:W-:Y:S01]  /*2880*/  @P0 LOP3.LUT R16, R16, 0x4, RZ, 0xfc, !PT ;  /* 0x0000000410100812 */ /* 0x000fe200078efcff */
[----:B------:R-:W-:Y:S01]  /*2890*/  IMAD R13, R30, R87, R6 ;  /* 0x000000571e0d7224 */ /* 0x000fe200078e0206 */
[----:B------:R-:W-:Y:S02]  /*28a0*/  ISETP.GE.AND P0, PT, R18, R11, PT ;  /* 0x0000000b1200720c */ /* 0x000fe40003f06270 */
[----:B------:R-:W-:-:S05]  /*28b0*/  SHF.R.S32.HI R21, RZ, 0x1f, R20 ;  /* 0x0000001fff157819 */ /* 0x000fca0000011414 */
[----:B------:R0:W-:Y:S01]  /*28c0*/  STL [R1+0x64], R21 ;  /* 0x0000641501007387 */ /* 0x0001e20000100800 */
[C---:B------:R-:W-:Y:S01]  /*28d0*/  SEL R5, R11.reuse, RZ, P0 ;  /* 0x000000ff0b057207 */ /* 0x040fe20000000000 */
[C-C-:B------:R-:W-:Y:S02]  /*28e0*/  IMAD.WIDE.U32 R72, R30.reuse, R86, R20.reuse ;  /* 0x000000561e487225 */ /* 0x140fe400078e0014 */
[----:B------:R-:W2:Y:S01]  /*28f0*/  LDL R35, [R1+0x50] ;  /* 0x0000500001237983 */ /* 0x000ea20000100800 */
[C---:B------:R-:W-:Y:S01]  /*2900*/  SEL R10, R11.reuse, RZ, P2 ;  /* 0x000000ff0b0a7207 */ /* 0x040fe20001000000 */
[----:B------:R-:W-:Y:S02]  /*2910*/  IMAD.WIDE.U32 R68, R30, R8, R20 ;  /* 0x000000081e447225 */ /* 0x000fe400078e0014 */
[----:B------:R-:W3:Y:S04]  /*2920*/  LDL R34, [R1+0x54] ;  /* 0x0000540001227983 */ /* 0x000ee80000100800 */
[----:B------:R-:W3:Y:S04]  /*2930*/  LDL R31, [R1+0x58] ;  /* 0x00005800011f7983 */ /* 0x000ee80000100800 */
[----:B------:R-:W3:Y:S01]  /*2940*/  LDL R27, [R1+0xb4] ;  /* 0x0000b400011b7983 */ /* 0x000ee20000100800 */
[----:B------:R-:W-:Y:S01]  /*2950*/  SEL R7, R11, RZ, P1 ;  /* 0x000000ff0b077207 */ /* 0x000fe20000800000 */
[----:B------:R-:W-:-:S02]  /*2960*/  IMAD.IADD R6, R18, 0x1, R5 ;  /* 0x0000000112067824 */ /* 0x000fc400078e0205 */
[----:B------:R-:W-:Y:S02]  /*2970*/  IMAD.IADD R12, R3, 0x1, R10 ;  /* 0x00000001030c7824 */ /* 0x000fe400078e020a */
[----:B------:R-:W-:Y:S01]  /*2980*/  IMAD.IADD R14, R4, 0x1, R7 ;  /* 0x00000001040e7824 */ /* 0x000fe200078e0207 */
[----:B------:R-:W-:Y:S01]  /*2990*/  SHF.R.S32.HI R7, RZ, 0x1f, R6 ;  /* 0x0000001fff077819 */ /* 0x000fe20000011406 */
[----:B------:R-:W-:Y:S02]  /*29a0*/  IMAD.IADD R71, R71, 0x1, R13 ;  /* 0x0000000147477824 */ /* 0x000fe400078e020d */
[----:B------:R-:W-:Y:S01]  /*29b0*/  IMAD.IADD R73, R13, 0x1, R73 ;  /* 0x000000010d497824 */ /* 0x000fe200078e0249 */
[----:B------:R-:W-:Y:S01]  /*29c0*/  SHF.R.S32.HI R13, RZ, 0x1f, R12 ;  /* 0x0000001fff0d7819 */ /* 0x000fe2000001140c */
[----:B------:R-:W-:Y:S01]  /*29d0*/  IMAD.IADD R69, R15, 0x1, R69 ;  /* 0x000000010f457824 */ /* 0x000fe200078e0245 */
[----:B------:R-:W-:Y:S02]  /*29e0*/  LOP3.LUT R16, R16, 0xfffffffe, RZ, 0xc0, !PT ;  /* 0xfffffffe10107812 */ /* 0x000fe400078ec0ff */
[----:B------:R-:W-:-:S02]  /*29f0*/  LEA.HI R10, R7, R6, RZ, 0x5 ;  /* 0x00000006070a7211 */ /* 0x000fc400078f28ff */
[----:B------:R-:W-:Y:S02]  /*2a00*/  SHF.R.S32.HI R15, RZ, 0x1f, R14 ;  /* 0x0000001fff0f7819 */ /* 0x000fe4000001140e */
[----:B------:R-:W-:Y:S02]  /*2a10*/  LEA.HI R5, R7, R6, RZ, 0x3 ;  /* 0x0000000607057211 */ /* 0x000fe400078f18ff */
[CC--:B------:R-:W-:Y:S02]  /*2a20*/  LEA.HI R6, R13.reuse, R12.reuse, RZ, 0x3 ;  /* 0x0000000c0d067211 */ /* 0x0c0fe400078f18ff */
[----:B------:R-:W-:Y:S02]  /*2a30*/  @P2 LOP3.LUT R16, R16, 0x1, RZ, 0xfc, !PT ;  /* 0x0000000110102812 */ /* 0x000fe400078efcff */
[----:B------:R-:W-:Y:S01]  /*2a40*/  LEA.HI R13, R13, R12, RZ, 0x5 ;  /* 0x0000000c0d0d7211 */ /* 0x000fe200078f28ff */
[----:B------:R-:W-:Y:S01]  /*2a50*/  IMAD.SHL.U32 R12, R10, 0x80, RZ ;  /* 0x000000800a0c7824 */ /* 0x000fe200078e00ff */
[----:B------:R-:W-:-:S02]  /*2a60*/  LEA.HI R7, R15, R14, RZ, 0x3 ;  /* 0x0000000e0f077211 */ /* 0x000fc400078f18ff */
[----:B------:R-:W-:Y:S02]  /*2a70*/  LEA.HI R15, R15, R14, RZ, 0x5 ;  /* 0x0000000e0f0f7211 */ /* 0x000fe400078f28ff */
[----:B0----5:R-:W-:Y:S02]  /*2a80*/  SHF.R.S32.HI R21, RZ, 0x1f, R96 ;  /* 0x0000001fff157819 */ /* 0x021fe40000011460 */
[----:B------:R-:W-:Y:S01]  /*2a90*/  LOP3.LUT R16, R16, 0xfffffffd, RZ, 0xc0, !PT ;  /* 0xfffffffd10107812 */ /* 0x000fe200078ec0ff */
[----:B------:R-:W-:-:S03]  /*2aa0*/  IMAD.SHL.U32 R20, R15, 0x80, RZ ;  /* 0x000000800f147824 */ /* 0x000fc600078e00ff */
[----:B------:R-:W-:Y:S02]  /*2ab0*/  @P1 LOP3.LUT R16, R16, 0x2, RZ, 0xfc, !PT ;  /* 0x0000000210101812 */ /* 0x000fe400078efcff */
[----:B------:R-:W-:Y:S01]  /*2ac0*/  ISETP.GE.AND P1, PT, R138, UR4, PT ;  /* 0x000000048a007c0c */ /* 0x000fe2000bf26270 */
[----:B------:R-:W-:Y:S01]  /*2ad0*/  IMAD.SHL.U32 R14, R13, 0x80, RZ ;  /* 0x000000800d0e7824 */ /* 0x000fe200078e00ff */
[----:B------:R-:W-:Y:S01]  /*2ae0*/  LOP3.LUT R20, R20, 0xfffff000, RZ, 0xc0, !PT ;  /* 0xfffff00014147812 */ /* 0x000fe200078ec0ff */
[----:B------:R-:W-:-:S04]  /*2af0*/  IMAD.WIDE.U32 R70, R96, R86, R70 ;  /* 0x0000005660467225 */ /* 0x000fc800078e0046 */
[----:B------:R-:W-:-:S04]  /*2b00*/  IMAD.WIDE.U32 R72, R96, R86, R72 ;  /* 0x0000005660487225 */ /* 0x000fc800078e0048 */
[----:B------:R-:W-:Y:S01]  /*2b10*/  VIADD R99, R28, 0x8 ;  /* 0x000000081c637836 */ /* 0x000fe20000000000 */
[----:B------:R-:W-:Y:S01]  /*2b20*/  SEL R28, RZ, 0x20, P1 ;  /* 0x00000020ff1c7807 */ /* 0x000fe20000800000 */
[-C--:B------:R-:W-:Y:S01]  /*2b30*/  IMAD.WIDE.U32 R66, R96, R8.reuse, R66 ;  /* 0x0000000860427225 */ /* 0x080fe200078e0042 */
[----:B------:R-:W-:Y:S02]  /*2b40*/  LOP3.LUT R12, R12, 0xfffff000, RZ, 0xc0, !PT ;  /* 0xfffff0000c0c7812 */ /* 0x000fe400078ec0ff */
[----:B------:R-:W-:Y:S01]  /*2b50*/  LOP3.LUT R14, R14, 0xfffff000, RZ, 0xc0, !PT ;  /* 0xfffff0000e0e7812 */ /* 0x000fe200078ec0ff */
[----:B------:R-:W-:Y:S01]  /*2b60*/  IMAD.WIDE.U32 R68, R96, R8, R68 ;  /* 0x0000000860447225 */ /* 0x000fe200078e0044 */
[----:B------:R-:W-:Y:S02]  /*2b70*/  LOP3.LUT R28, R29, R28, RZ, 0xfc, !PT ;  /* 0x0000001c1d1c7212 */ /* 0x000fe400078efcff */
[----:B------:R-:W-:Y:S01]  /*2b80*/  SHF.L.U64.HI R80, R8, 0x7, R9 ;  /* 0x0000000708507819 */ /* 0x000fe20000010209 */
[----:B------:R-:W-:Y:S01]  /*2b90*/  IMAD.SHL.U32 R98, R11, 0x2, RZ ;  /* 0x000000020b627824 */ /* 0x000fe200078e00ff */
[----:B----4-:R-:W-:-:S02]  /*2ba0*/  SHF.R.S32.HI R79, RZ, 0x1f, R0 ;  /* 0x0000001fff4f7819 */ /* 0x010fc40000011400 */
[----:B------:R-:W-:Y:S01]  /*2bb0*/  LOP3.LUT R29, R29, 0x1, RZ, 0xc0, !PT ;  /* 0x000000011d1d7812 */ /* 0x000fe200078ec0ff */
[----:B------:R-:W-:Y:S01]  /*2bc0*/  @!P6 BAR.SYNC.DEFER_BLOCKING 0x9, 0x100 ;  /* 0x024400000000eb1d */ /* 0x000fe20000010000 */
[C---:B--2---:R-:W-:Y:S02]  /*2bd0*/  LOP3.LUT R10, R35.reuse, 0x18, R5, 0xf8, !PT ;  /* 0x00000018230a7812 */ /* 0x044fe400078ef805 */
[----:B------:R-:W-:Y:S02]  /*2be0*/  LOP3.LUT R15, R35, 0x18, R7, 0xf8, !PT ;  /* 0x00000018230f7812 */ /* 0x000fe400078ef807 */
[----:B---3--:R-:W-:Y:S01]  /*2bf0*/  LOP3.LUT R95, R10, R34, RZ, 0x3c, !PT ;  /* 0x000000220a5f7212 */ /* 0x008fe200078e3cff */
[C---:B------:R-:W-:Y:S02]  /*2c00*/  IMAD R10, R21.reuse, R8, RZ ;  /* 0x00000008150a7224 */ /* 0x040fe400078e02ff */
[----:B------:R-:W-:Y:S01]  /*2c10*/  IMAD R21, R21, R86, RZ ;  /* 0x0000005615157224 */ /* 0x000fe200078e02ff */
[----:B------:R-:W-:-:S02]  /*2c20*/  LOP3.LUT R13, R35, 0x18, R6, 0xf8, !PT ;  /* 0x00000018230d7812 */ /* 0x000fc400078ef806 */
[-C--:B------:R-:W-:Y:S01]  /*2c30*/  LOP3.LUT R15, R15, R34.reuse, RZ, 0x3c, !PT ;  /* 0x000000220f0f7212 */ /* 0x080fe200078e3cff */
[C---:B------:R-:W-:Y:S01]  /*2c40*/  IMAD R21, R96.reuse, R87, R21 ;  /* 0x0000005760157224 */ /* 0x040fe200078e0215 */
[----:B------:R-:W-:Y:S01]  /*2c50*/  LOP3.LUT R13, R13, R34, RZ, 0x3c, !PT ;  /* 0x000000220d0d7212 */ /* 0x000fe200078e3cff */
[----:B------:R-:W-:Y:S01]  /*2c60*/  IMAD R75, R96, R9, R10 ;  /* 0x00000009604b7224 */ /* 0x000fe200078e020a */
[----:B------:R-:W-:Y:S01]  /*2c70*/  IADD3 R93, R15, R20, R31 ;  /* 0x000000140f5d7210 */ /* 0x000fe20007ffe01f */
[----:B------:R-:W-:Y:S01]  /*2c80*/  IMAD R10, R27, 0xc0, R30 ;  /* 0x000000c01b0a7824 */ /* 0x000fe200078e021e */
[----:B------:R-:W-:Y:S01]  /*2c90*/  LOP3.LUT R20, R5, 0xfffffff8, RZ, 0xc0, !PT ;  /* 0xfffffff805147812 */ /* 0x000fe200078ec0ff */
[----:B------:R-:W-:Y:S01]  /*2ca0*/  IMAD.IADD R76, R71, 0x1, R21 ;  /* 0x00000001474c7824 */ /* 0x000fe200078e0215 */
[----:B------:R-:W-:Y:S01]  /*2cb0*/  LOP3.LUT R27, R7, 0xfffffff8, RZ, 0xc0, !PT ;  /* 0xfffffff8071b7812 */ /* 0x000fe200078ec0ff */
[----:B------:R-:W-:Y:S01]  /*2cc0*/  IMAD.IADD R74, R21, 0x1, R73 ;  /* 0x00000001154a7824 */ /* 0x000fe200078e0249 */
[----:B------:R-:W-:Y:S01]  /*2cd0*/  LOP3.LUT R21, R6, 0xfffffff8, RZ, 0xc0, !PT ;  /* 0xfffffff806157812 */ /* 0x000fe200078ec0ff */
[----:B------:R-:W-:Y:S01]  /*2ce0*/  IMAD.IADD R77, R67, 0x1, R75 ;  /* 0x00000001434d7824 */ /* 0x000fe200078e024b */
[--C-:B------:R-:W-:Y:S01]  /*2cf0*/  IADD3 R95, R95, R12, R31.reuse ;  /* 0x0000000c5f5f7210 */ /* 0x100fe20007ffe01f */
[----:B------:R-:W-:Y:S01]  /*2d00*/  IMAD.SHL.U32 R8, R8, 0x80, RZ ;  /* 0x0000008008087824 */ /* 0x000fe200078e00ff */
[----:B------:R-:W-:Y:S01]  /*2d10*/  IADD3 R94, R13, R14, R31 ;  /* 0x0000000e0d5e7210 */ /* 0x000fe20007ffe01f */
[C---:B------:R-:W-:Y:S01]  /*2d20*/  IMAD.SHL.U32 R9, R86.reuse, 0x80, RZ ;  /* 0x0000008056097824 */ /* 0x040fe200078e00ff */
[----:B------:R-:W-:Y:S01]  /*2d30*/  SHF.L.U64.HI R87, R86, 0x7, R87 ;  /* 0x0000000756577819 */ /* 0x000fe20000010257 */
[----:B------:R-:W-:Y:S01]  /*2d40*/  IMAD.IADD R75, R75, 0x1, R69 ;  /* 0x000000014b4b7824 */ /* 0x000fe200078e0245 */
[----:B------:R-:W-:-:S02]  /*2d50*/  SHF.R.S32.HI R92, RZ, 0x1f, R20 ;  /* 0x0000001fff5c7819 */ /* 0x000fc40000011414 */
[----:B------:R-:W-:Y:S02]  /*2d60*/  SHF.R.S32.HI R89, RZ, 0x1f, R21 ;  /* 0x0000001fff597819 */ /* 0x000fe40000011415 */
[----:B------:R-:W-:Y:S02]  /*2d70*/  SHF.R.S32.HI R88, RZ, 0x1f, R27 ;  /* 0x0000001fff587819 */ /* 0x000fe4000001141b */
[C---:B------:R-:W-:Y:S02]  /*2d80*/  LOP3.LUT R30, R28.reuse, 0x2, RZ, 0xc0, !PT ;  /* 0x000000021c1e7812 */ /* 0x040fe400078ec0ff */
[----:B------:R-:W-:-:S07]  /*2d90*/  LOP3.LUT R31, R28, 0x4, RZ, 0xc0, !PT ;  /* 0x000000041c1f7812 */ /* 0x000fce00078ec0ff */
.L_x_11455:
        /* <DEDUP_REMOVED lines=22> */
[----:B---3--:R-:W-:Y:S02]  /*2f00*/  @!P1 LEA R12, P2, R14, R12, 0x2 ;  /* 0x0000000c0e0c9211 */ /* 0x008fe400078410ff */
[----:B------:R-:W-:Y:S02]  /*2f10*/  LOP3.LUT P3, RZ, R32, 0x2, RZ, 0xc0, !PT ;  /* 0x0000000220ff7812 */ /* 0x000fe4000786c0ff */
[----:B------:R-:W-:Y:S02]  /*2f20*/  @!P1 LEA.HI.X R13, R14, R13, R15, 0x2, P2 ;  /* 0x0000000d0e0d9211 */ /* 0x000fe400010f140f */
[----:B------:R-:W-:Y:S01]  /*2f30*/  ISETP.GE.AND P2, PT, R97, 0x1, PT ;  /* 0x000000016100780c */ /* 0x000fe20003f46270 */
[----:B------:R-:W-:Y:S01]  /*2f40*/  IMAD.MOV R25, RZ, RZ, -R34 ;  /* 0x000000ffff197224 */ /* 0x000fe200078e0a22 */
[----:B------:R-:W-:Y:S05]  /*2f50*/  YIELD ;  /* 0x0000000000007946 */ /* 0x000fea0003800000 */
[----:B------:R-:W-:Y:S01]  /*2f60*/  BSSY B0, `(.L_x_11397) ;  /* 0x0000452000007945 */ /* 0x000fe20003800000 */
[----:B------:R0:W5:Y:S01]  /*2f70*/  @!P1 LDG.E R81, desc[UR54][R12.64] ;  /* 0x000000360c519981 */ /* 0x000162000c1e1900 */
[----:B------:R-:W-:Y:S01]  /*2f80*/  IMAD R82, R82, R25, R38 ;  /* 0x0000001952527224 */ /* 0x000fe200078e0226 */
        /* <DEDUP_REMOVED lines=17> */
[----:B------:R-:W-:Y:S01]  /*30a0*/  VIMNMX R85, R85, 0x80, PT ;  /* 0x0000008055557848 */ /* 0x000fe20003fe0100 */
[----:B------:R-:W-:Y:S02]  /*30b0*/  IMAD.IADD R13, R13, 0x1, R15 ;  /* 0x000000010d0d7824 */ /* 0x000fe400078e020f */
[C---:B------:R-:W-:Y:S01]  /*30c0*/  IMAD R15, R81.reuse, UR5, R14 ;  /* 0x00000005510f7c24 */ /* 0x040fe2000f8e020e */
[----:B------:R-:W-:Y:S01]  /*30d0*/  SHF.R.S32.HI R14, RZ, 0x1f, R25 ;  /* 0x0000001fff0e7819 */ /* 0x000fe20000011419 */
[----:B------:R-:W-:Y:S01]  /*30e0*/  IMAD.WIDE.U32 R12, R81, UR4, R12 ;  /* 0x00000004510c7c25 */ /* 0x000fe2000f8e000c */
[----:B------:R-:W-:-:S03]  /*30f0*/  ULDC.64 UR4, c[0x0][0x308] ;  /* 0x0000c20000047ab9 */ /* 0x000fc60000000a00 */
[----:B------:R-:W-:Y:S02]  /*3100*/  IMAD.IADD R13, R13, 0x1, R15 ;  /* 0x000000010d0d7824 */ /* 0x000fe400078e020f */
[----:B------:R-:W-:Y:S02]  /*3110*/  IMAD R15, R87, R25, RZ ;  /* 0x00000019570f7224 */ /* 0x000fe400078e02ff */
[----:B------:R-:W-:-:S04]  /*3120*/  IMAD.WIDE.U32 R12, R155, UR4, R12 ;  /* 0x000000049b0c7c25 */ /* 0x000fc8000f8e000c */
[----:B------:R-:W-:Y:S01]  /*3130*/  IMAD R61, R155, UR5, R13 ;  /* 0x000000059b3d7c24 */ /* 0x000fe2000f8e020d */
[----:B------:R-:W-:Y:S01]  /*3140*/  ULDC.64 UR4, c[0x0][0x2e8] ;  /* 0x0000ba0000047ab9 */ /* 0x000fe20000000a00 */
[----:B------:R-:W-:Y:S01]  /*3150*/  IMAD R13, R80, R25, RZ ;  /* 0x00000019500d7224 */ /* 0x000fe200078e02ff */
[----:B------:R-:W-:Y:S01]  /*3160*/  LEA R60, P2, R12, UR4, 0x1 ;  /* 0x000000040c3c7c11 */ /* 0x000fe2000f8408ff */
[----:B------:R-:W-:Y:S01]  /*3170*/  ULDC.U8 UR4, c[0x0][0x410] ;  /* 0x0001040000047ab9 */ /* 0x000fe20000000000 */
[----:B------:R-:W-:Y:S02]  /*3180*/  IMAD R37, R14, R9, R15 ;  /* 0x000000090e257224 */ /* 0x000fe400078e020f */
        /* <DEDUP_REMOVED lines=8> */
[----:B------:R-:W0:Y:S01]  /*3210*/  S2R R36, SR_TID.X ;  /* 0x0000000000247919 */ /* 0x000e220000002100 */
        /* <DEDUP_REMOVED lines=11> */
[C---:B0-----:R-:W-:Y:S02]  /*32d0*/  VIADD R40, R36.reuse, 0xffffff80 ;  /* 0xffffff8024287836 */ /* 0x041fe40000000000 */
[----:B------:R-:W-:-:S05]  /*32e0*/  VIADD R36, R36, 0xffffff80 ;  /* 0xffffff8024247836 */ /* 0x000fca0000000000 */
[----:B------:R-:W-:Y:S02]  /*32f0*/  LEA.HI R36, R36, R40, RZ, 0x1 ;  /* 0x0000002824247211 */ /* 0x000fe400078f08ff */
[----:B------:R-:W-:Y:S02]  /*3300*/  CS2R R40, SRZ ;  /* 0x0000000000287805 */ /* 0x000fe4000001ff00 */
[----:B------:R-:W-:-:S04]  /*3310*/  SHF.R.S32.HI R36, RZ, 0x1, R36 ;  /* 0x00000001ff247819 */ /* 0x000fc80000011424 */
[----:B------:R-:W-:Y:S02]  /*3320*/  ISETP.GE.AND P3, PT, R36, R85, PT ;  /* 0x000000552400720c */ /* 0x000fe40003f66270 */
[----:B------:R-:W-:-:S11]  /*3330*/  CS2R R36, SRZ ;  /* 0x0000000000247805 */ /* 0x000fd6000001ff00 */
[----:B------:R-:W-:Y:S05]  /*3340*/  @P3 BRA `(.L_x_11401) ;  /* 0x0000000000b83947 */ /* 0x000fea0003800000 */
[----:B------:R-:W2:Y:S04]  /*3350*/  LDL.64 R102, [R1+0x60] ;  /* 0x0000600001667983 */ /* 0x000ea80000100a00 */
[----:B------:R-:W3:Y:S04]  /*3360*/  LDL R91, [R1+0x90] ;  /* 0x00009000015b7983 */ /* 0x000ee80000100800 */
[----:B------:R-:W4:Y:S04]  /*3370*/  LDL R90, [R1+0x88] ;  /* 0x00008800015a7983 */ /* 0x000f280000100800 */
        /* <DEDUP_REMOVED lines=43> */
.L_x_11401:
[----:B------:R-:W-:Y:S05]  /*3630*/  BSYNC B1 ;  /* 0x0000000000017941 */ /* 0x000fea0003800000 */
.L_x_11400:
        /* <DEDUP_REMOVED lines=43> */
.L_x_11402:
[----:B------:R-:W2:Y:S01]  /*38f0*/  LDL R11, [R1+0xc] ;  /* 0x00000c00010b7983 */ /* 0x000ea20000100800 */
[----:B------:R-:W-:Y:S01]  /*3900*/  IMAD R34, R22, 0x8, R2 ;  /* 0x0000000816227824 */ /* 0x000fe200078e0202 */
[----:B------:R-:W-:Y:S01]  /*3910*/  BSSY B1, `(.L_x_11403) ;  /* 0x0000004000017945 */ /* 0x000fe20003800000 */
[----:B--2---:R-:W-:-:S04]  /*3920*/  SHF.L.U32 R86, R11, 0x1f, RZ ;  /* 0x0000001f0b567819 */ /* 0x004fc800000006ff */
[----:B------:R-:W0:Y:S02]  /*3930*/  SYNCS.PHASECHK.TRANS64.TRYWAIT P4, [R34+URZ+0x2d890], R86 ;  /* 0x02d89056220075a7 */ /* 0x000e24000808017f */
[----:B0-----:R-:W-:Y:S05]  /*3940*/  @!P4 BRA `(.L_x_11404) ;  /* 0x0000023400a8c947 */ /* 0x001fea0003800000 */
.L_x_11748:
[----:B------:R-:W-:Y:S05]  /*3950*/  BSYNC B1 ;  /* 0x0000000000017941 */ /* 0x000fea0003800000 */
.L_x_11403:
[----:B------:R-:W-:-:S03]  /*3960*/  UMOV UR4, 0xffffffff ;  /* 0xffffffff00047882 */ /* 0x000fc60000000000 */
[----:B------:R-:W-:Y:S05]  /*3970*/  BRA.DIV UR4, `(.L_x_11405) ;  /* 0x0000023604b07947 */ /* 0x000fea000b800000 */
[----:B------:R-:W1:Y:S04]  /*3980*/  SHFL.IDX PT, R61, R61, RZ, 0x1e1f ;  /* 0x001e1fff3d3d7589 */ /* 0x000e6800000e0000 */
[----:B------:R-:W2:Y:S02]  /*3990*/  SHFL.IDX PT, R60, R60, RZ, 0x1e1f ;  /* 0x001e1fff3c3c7589 */ /* 0x000ea400000e0000 */
.L_x_11752:
[----:B------:R-:W-:Y:S05]  /*39a0*/  @P3 BRA `(.L_x_11406) ;  /* 0x0000003800b43947 */ /* 0x000fea0003800000 */
[----:B------:R-:W-:Y:S01]  /*39b0*/  ISETP.NE.AND P3, PT, R29, RZ, PT ;  /* 0x000000ff1d00720c */ /* 0x000fe20003f65270 */
[----:B------:R-:W-:-:S12]  /*39c0*/  BSSY B1, `(.L_x_11407) ;  /* 0x000003a000017945 */ /* 0x000fd80003800000 */
[----:B------:R-:W-:Y:S05]  /*39d0*/  @!P3 BRA `(.L_x_11408) ;  /* 0x0000000000e0b947 */ /* 0x000fea0003800000 */
[----:B------:R-:W3:Y:S01]  /*39e0*/  LDL.64 R90, [R1+0x60] ;  /* 0x00006000015a7983 */ /* 0x000ee20000100a00 */
[----:B------:R-:W-:Y:S03]  /*39f0*/  BSSY B2, `(.L_x_11409) ;  /* 0x0000033000027945 */ /* 0x000fe60003800000 */
[----:B------:R4:W0:Y:S01]  /*3a00*/  LDS.128 R12, [R64+0x15000] ;  /* 0x01500000400c7984 */ /* 0x0008220000000c00 */
[----:B---3--:R-:W-:-:S13]  /*3a10*/  ISETP.GE.AND P3, PT, R90, R97, PT ;  /* 0x000000615a00720c */ /* 0x008fda0003f66270 */
[----:B0---4-:R-:W-:Y:S05]  /*3a20*/  @P3 BRA `(.L_x_11410) ;  /* 0x0000000000bc3947 */ /* 0x011fea0003800000 */
        /* <DEDUP_REMOVED lines=17> */
[----:B------:R-:W-:-:S03]  /*3b40*/  LOP3.LUT R90, R14, 0xffff0000, RZ, 0xc0, !PT ;  /* 0xffff00000e5a7812 */ /* 0x000fc600078ec0ff */
[----:B------:R-:W-:Y:S01]  /*3b50*/  FFMA.FTZ R13, R62, R63, R13 ;  /* 0x0000003f3e0d7223 */ /* 0x000fe2000001000d */
[C---:B------:R-:W-:Y:S01]  /*3b60*/  IMAD.U32 R63, R56.reuse, 0x10000, RZ ;  /* 0x00010000383f7824 */ /* 0x040fe200078e00ff */
[----:B------:R-:W-:Y:S01]  /*3b70*/  LOP3.LUT R56, R56, 0xffff0000, RZ, 0xc0, !PT ;  /* 0xffff000038387812 */ /* 0x000fe200078ec0ff */
[----:B------:R-:W-:Y:S02]  /*3b80*/  IMAD.U32 R62, R14, 0x10000, RZ ;  /* 0x000100000e3e7824 */ /* 0x000fe400078e00ff */
[C---:B------:R-:W-:Y:S02]  /*3b90*/  IMAD.U32 R14, R59.reuse, 0x10000, RZ ;  /* 0x000100003b0e7824 */ /* 0x040fe400078e00ff */
        /* <DEDUP_REMOVED lines=24> */
.L_x_11410:
[----:B------:R-:W-:Y:S05]  /*3d20*/  BSYNC B2 ;  /* 0x0000000000027941 */ /* 0x000fea0003800000 */
.L_x_11409:
[----:B--2---:R-:W-:-:S04]  /*3d30*/  LEA R56, P3, R18, R60, 0x1 ;  /* 0x0000003c12387211 */ /* 0x004fc800078608ff */
[----:B-1----:R-:W-:-:S05]  /*3d40*/  LEA.HI.X R57, R18, R61, R19, 0x1, P3 ;  /* 0x0000003d12397211 */ /* 0x002fca00018f0c13 */
[----:B------:R3:W-:Y:S04]  /*3d50*/  ST.E.128 desc[UR54][R56.64], R12 ;  /* 0x0000000c38007985 */ /* 0x0007e8000c101d36 */
.L_x_11408:
[----:B------:R-:W-:Y:S05]  /*3d60*/  BSYNC B1 ;  /* 0x0000000000017941 */ /* 0x000fea0003800000 */
.L_x_11407:
        /* <DEDUP_REMOVED lines=55> */
.L_x_11414:
[----:B------:R-:W-:Y:S05]  /*40e0*/  BSYNC B2 ;  /* 0x0000000000027941 */ /* 0x000fea0003800000 */
.L_x_11413:
[----:B------:R-:W3:Y:S01]  /*40f0*/  LDL R11, [R1+0x68] ;  /* 0x00006800010b7983 */ /* 0x000ee20000100800 */
[----:B--2---:R-:W-:Y:S02]  /*4100*/  IMAD.MOV.U32 R52, RZ, RZ, R60 ;  /* 0x000000ffff347224 */ /* 0x004fe400078e003c */
[----:B-1----:R-:W-:Y:S02]  /*4110*/  IMAD.MOV.U32 R53, RZ, RZ, R61 ;  /* 0x000000ffff357224 */ /* 0x002fe400078e003d */
[----:B---3--:R-:W-:-:S04]  /*4120*/  IMAD.SHL.U32 R11, R11, 0x8, RZ ;  /* 0x000000080b0b7824 */ /* 0x008fc800078e00ff */
[----:B------:R-:W-:-:S05]  /*4130*/  IMAD.WIDE R52, R11, 0x2, R52 ;  /* 0x000000020b347825 */ /* 0x000fca00078e0234 */
[----:B------:R4:W-:Y:S02]  /*4140*/  ST.E.128 desc[UR54][R52.64], R12 ;  /* 0x0000000c34007985 */ /* 0x0009e4000c101d36 */
.L_x_11412:
[----:B------:R-:W-:Y:S05]  /*4150*/  BSYNC B1 ;  /* 0x0000000000017941 */ /* 0x000fea0003800000 */
.L_x_11411:
        /* <DEDUP_REMOVED lines=55> */
.L_x_11418:
[----:B------:R-:W-:Y:S05]  /*44d0*/  BSYNC B2 ;  /* 0x0000000000027941 */ /* 0x000fea0003800000 */
.L_x_11417:
[----:B------:R-:W3:Y:S01]  /*44e0*/  LDL R11, [R1+0x6c] ;  /* 0x00006c00010b7983 */ /* 0x000ee20000100800 */
[----:B--2---:R-:W-:Y:S02]  /*44f0*/  IMAD.MOV.U32 R48, RZ, RZ, R60 ;  /* 0x000000ffff307224 */ /* 0x004fe400078e003c */
[----:B-1----:R-:W-:Y:S02]  /*4500*/  IMAD.MOV.U32 R49, RZ, RZ, R61 ;  /* 0x000000ffff317224 */ /* 0x002fe400078e003d */
[----:B---3--:R-:W-:-:S04]  /*4510*/  IMAD.SHL.U32 R11, R11, 0x8, RZ ;  /* 0x000000080b0b7824 */ /* 0x008fc800078e00ff */
[----:B------:R-:W-:-:S05]  /*4520*/  IMAD.WIDE R48, R11, 0x2, R48 ;  /* 0x000000020b307825 */ /* 0x000fca00078e0230 */
[----:B------:R1:W-:Y:S02]  /*4530*/  ST.E.128 desc[UR54][R48.64], R12 ;  /* 0x0000000c30007985 */ /* 0x0003e4000c101d36 */
.L_x_11416:
[----:B------:R-:W-:Y:S05]  /*4540*/  BSYNC B1 ;  /* 0x0000000000017941 */ /* 0x000fea0003800000 */
.L_x_11415:
        /* <DEDUP_REMOVED lines=8> */
[----:B------:R-:W-:Y:S02]  /*45d0*/  SHF.R.U64 R11, R44, 0x10, R45 ;  /* 0x000000102c0b7819 */ /* 0x000fe4000000122d */
[--C-:B------:R-:W-:Y:S02]  /*45e0*/  SHF.R.U64 R44, R46, 0x10, R47.reuse ;  /* 0x000000102e2c7819 */ /* 0x100fe4000000122f */
[----:B------:R-:W-:Y:S02]  /*45f0*/  SHF.R.U32.HI R46, RZ, 0x10, R47 ;  /* 0x00000010ff2e7819 */ /* 0x000fe4000001162f */
[C---:B------:R-:W-:Y:S02]  /*4600*/  PRMT R44, R106.reuse, 0x5410, R44 ;  /* 0x000054106a2c7816 */ /* 0x040fe4000000002c */
[----:B------:R-:W-:Y:S02]  /*4610*/  PRMT R11, R105, 0x5410, R11 ;  /* 0x00005410690b7816 */ /* 0x000fe4000000000b */
[----:B------:R-:W-:-:S02]  /*4620*/  PRMT R106, R106, 0x5432, R46 ;  /* 0x000054326a6a7816 */ /* 0x000fc4000000002e */
[C---:B------:R-:W-:Y:S01]  /*4630*/  LOP3.LUT R48, R13.reuse, 0xffff0000, RZ, 0xc0, !PT ;  /* 0xffff00000d307812 */ /* 0x040fe200078ec0ff */
[----:B------:R-:W-:Y:S01]  /*4640*/  IMAD.U32 R13, R13, 0x10000, RZ ;  /* 0x000100000d0d7824 */ /* 0x000fe200078e00ff */
[C---:B------:R-:W-:Y:S01]  /*4650*/  LOP3.LUT R47, R44.reuse, 0xffff0000, RZ, 0xc0, !PT ;  /* 0xffff00002c2f7812 */ /* 0x040fe200078ec0ff */
[----:B------:R-:W-:Y:S01]  /*4660*/  IMAD.U32 R44, R44, 0x10000, RZ ;  /* 0x000100002c2c7824 */ /* 0x000fe200078e00ff */
[C---:B------:R-:W-:Y:S01]  /*4670*/  LOP3.LUT R46, R11.reuse, 0xffff0000, RZ, 0xc0, !PT ;  /* 0xffff00000b2e7812 */ /* 0x040fe200078ec0ff */
[----:B------:R-:W-:Y:S01]  /*4680*/  IMAD.U32 R11, R11, 0x10000, RZ ;  /* 0x000100000b0b7824 */ /* 0x000fe200078e00ff */
[----:B------:R-:W-:Y:S01]  /*4690*/  SHF.R.U32.HI R45, RZ, 0x10, R45 ;  /* 0x00000010ff2d7819 */ /* 0x000fe2000001162d */
[C---:B------:R-:W-:Y:S02]  /*46a0*/  FMUL.FTZ R49, R48.reuse, R47 ;  /* 0x0000002f30317220 */ /* 0x040fe40000410000 */
[-C--:B------:R-:W-:Y:S01]  /*46b0*/  FMUL.FTZ R48, R48, R46.reuse ;  /* 0x0000002e30307220 */ /* 0x080fe20000410000 */
[----:B------:R-:W-:Y:S01]  /*46c0*/  PRMT R45, R105, 0x5432, R45 ;  /* 0x00005432692d7816 */ /* 0x000fe2000000002d */
[----:B------:R-:W-:-:S02]  /*46d0*/  FFMA.FTZ R46, R13, R46, -R49 ;  /* 0x0000002e0d2e7223 */ /* 0x000fc40000010831 */
[----:B------:R-:W-:Y:S01]  /*46e0*/  FFMA.FTZ R13, R13, R47, R48 ;  /* 0x0000002f0d0d7223 */ /* 0x000fe20000010030 */
[----:B------:R-:W-:Y:S01]  /*46f0*/  LOP3.LUT R48, R14, 0xffff0000, RZ, 0xc0, !PT ;  /* 0xffff00000e307812 */ /* 0x000fe200078ec0ff */
[C---:B------:R-:W-:Y:S01]  /*4700*/  IMAD.U32 R47, R106.reuse, 0x10000, RZ ;  /* 0x000100006a2f7824 */ /* 0x040fe200078e00ff */
[----:B------:R-:W-:Y:S01]  /*4710*/  LOP3.LUT R106, R106, 0xffff0000, RZ, 0xc0, !PT ;  /* 0xffff00006a6a7812 */ /* 0x000fe200078ec0ff */
[C---:B------:R-:W-:Y:S01]  /*4720*/  IMAD.U32 R49, R45.reuse, 0x10000, RZ ;  /* 0x000100002d317824 */ /* 0x040fe200078e00ff */
[----:B------:R-:W-:Y:S01]  /*4730*/  LOP3.LUT R45, R45, 0xffff0000, RZ, 0xc0, !PT ;  /* 0xffff00002d2d7812 */ /* 0x000fe200078ec0ff */
[----:B------:R-:W-:Y:S01]  /*4740*/  FMUL.FTZ R50, R48, R47 ;  /* 0x0000002f30327220 */ /* 0x000fe20000410000 */
[----:B------:R-:W-:Y:S02]  /*4750*/  IMAD.U32 R14, R14, 0x10000, RZ ;  /* 0x000100000e0e7824 */ /* 0x000fe400078e00ff */
[-C--:B------:R-:W-:Y:S01]  /*4760*/  FMUL.FTZ R48, R48, R49.reuse ;  /* 0x0000003130307220 */ /* 0x080fe20000410000 */
[----:B------:R-:W-:Y:S01]  /*4770*/  F2FP.BF16.F32.PACK_AB R13, R13, R46 ;  /* 0x0000002e0d0d723e */ /* 0x000fe200000010ff */
[----:B------:R-:W-:-:S02]  /*4780*/  FFMA.FTZ R50, R14, R49, -R50 ;  /* 0x000000310e327223 */ /* 0x000fc40000010832 */
[----:B------:R-:W-:Y:S01]  /*4790*/  FFMA.FTZ R48, R14, R47, R48 ;  /* 0x0000002f0e307223 */ /* 0x000fe20000010030 */
[C---:B------:R-:W-:Y:S01]  /*47a0*/  LOP3.LUT R14, R15.reuse, 0xffff0000, RZ, 0xc0, !PT ;  /* 0xffff00000f0e7812 */ /* 0x040fe200078ec0ff */
[----:B------:R-:W-:-:S04]  /*47b0*/  IMAD.U32 R15, R15, 0x10000, RZ ;  /* 0x000100000f0f7824 */ /* 0x000fc800078e00ff */
[C---:B------:R-:W-:Y:S01]  /*47c0*/  FMUL.FTZ R47, R14.reuse, R106 ;  /* 0x0000006a0e2f7220 */ /* 0x040fe20000410000 */
[----:B------:R-:W-:-:S03]  /*47d0*/  FMUL.FTZ R14, R14, R45 ;  /* 0x0000002d0e0e7220 */ /* 0x000fc60000410000 */
[C---:B------:R-:W-:Y:S01]  /*47e0*/  FFMA.FTZ R47, R15.reuse, R45, -R47 ;  /* 0x0000002d0f2f7223 */ /* 0x040fe2000001082f */
[----:B------:R-:W-:Y:S01]  /*47f0*/  FFMA.FTZ R14, R15, R106, R14 ;  /* 0x0000006a0f0e7223 */ /* 0x000fe2000001000e */
[C---:B------:R-:W-:Y:S01]  /*4800*/  LOP3.LUT R15, R12.reuse, 0xffff0000, RZ, 0xc0, !PT ;  /* 0xffff00000c0f7812 */ /* 0x040fe200078ec0ff */
[----:B------:R-:W-:-:S04]  /*4810*/  IMAD.U32 R12, R12, 0x10000, RZ ;  /* 0x000100000c0c7824 */ /* 0x000fc800078e00ff */
[C---:B------:R-:W-:Y:S01]  /*4820*/  FMUL.FTZ R45, R15.reuse, R44 ;  /* 0x0000002c0f2d7220 */ /* 0x040fe20000410000 */
[----:B------:R-:W-:-:S03]  /*4830*/  FMUL.FTZ R15, R15, R11 ;  /* 0x0000000b0f0f7220 */ /* 0x000fc60000410000 */
[C---:B------:R-:W-:Y:S01]  /*4840*/  FFMA.FTZ R45, R12.reuse, R11, -R45 ;  /* 0x0000000b0c2d7223 */ /* 0x040fe2000001082d */
[----:B------:R-:W-:Y:S01]  /*4850*/  FFMA.FTZ R12, R12, R44, R15 ;  /* 0x0000002c0c0c7223 */ /* 0x000fe2000001000f */
[----:B------:R-:W-:Y:S02]  /*4860*/  F2FP.BF16.F32.PACK_AB R15, R14, R47 ;  /* 0x0000002f0e0f723e */ /* 0x000fe400000010ff */
[----:B------:R-:W-:Y:S02]  /*4870*/  F2FP.BF16.F32.PACK_AB R14, R48, R50 ;  /* 0x00000032300e723e */ /* 0x000fe400000010ff */
[----:B------:R-:W-:-:S07]  /*4880*/  F2FP.BF16.F32.PACK_AB R12, R12, R45 ;  /* 0x0000002d0c0c723e */ /* 0x000fce00000010ff */
.L_x_11422:
[----:B------:R-:W-:Y:S05]  /*4890*/  BSYNC B2 ;  /* 0x0000000000027941 */ /* 0x000fea0003800000 */
.L_x_11421:
[----:B------:R-:W3:Y:S01]  /*48a0*/  LDL R11, [R1+0x80] ;  /* 0x00008000010b7983 */ /* 0x000ee20000100800 */
[----:B--2---:R-:W-:-:S04]  /*48b0*/  LEA R44, P3, R137, R60, 0x1 ;  /* 0x0000003c892c7211 */ /* 0x004fc800078608ff */
[----:B---3--:R-:W-:-:S05]  /*48c0*/  LEA.HI.X R45, R137, R61, R11, 0x1, P3 ;  /* 0x0000003d892d7211 */ /* 0x008fca00018f0c0b */
[----:B------:R1:W-:Y:S04]  /*48d0*/  ST.E.128 desc[UR54][R44.64], R12 ;  /* 0x0000000c2c007985 */ /* 0x0003e8000c101d36 */
.L_x_11420:
[----:B------:R-:W-:Y:S05]  /*48e0*/  BSYNC B1 ;  /* 0x0000000000017941 */ /* 0x000fea0003800000 */
.L_x_11419:
        /* <DEDUP_REMOVED lines=13> */
[----:B------:R-:W-:Y:S01]  /*49c0*/  SHF.R.U64 R41, R42, 0x10, R43 ;  /* 0x000000102a297819 */ /* 0x000fe2000000122b */
[----:B--2---:R-:W-:Y:S01]  /*49d0*/  IMAD.U32 R42, R13, 0x10000, RZ ;  /* 0x000100000d2a7824 */ /* 0x004fe200078e00ff */
[----:B------:R-:W-:Y:S02]  /*49e0*/  PRMT R11, R103, 0x5410, R46 ;  /* 0x00005410670b7816 */ /* 0x000fe4000000002e */
[----:B------:R-:W-:Y:S02]  /*49f0*/  PRMT R41, R104, 0x5410, R41 ;  /* 0x0000541068297816 */ /* 0x000fe40000000029 */
[----:B------:R-:W-:-:S02]  /*4a00*/  LOP3.LUT R46, R13, 0xffff0000, RZ, 0xc0, !PT ;  /* 0xffff00000d2e7812 */ /* 0x000fc400078ec0ff */
[C---:B------:R-:W-:Y:S01]  /*4a10*/  LOP3.LUT R47, R41.reuse, 0xffff0000, RZ, 0xc0, !PT ;  /* 0xffff0000292f7812 */ /* 0x040fe200078ec0ff */
[----:B------:R-:W-:Y:S01]  /*4a20*/  IMAD.U32 R41, R41, 0x10000, RZ ;  /* 0x0001000029297824 */ /* 0x000fe200078e00ff */
[----:B------:R-:W-:Y:S02]  /*4a30*/  LOP3.LUT R49, R11, 0xffff0000, RZ, 0xc0, !PT ;  /* 0xffff00000b317812 */ /* 0x000fe400078ec0ff */
[----:B------:R-:W-:Y:S01]  /*4a40*/  SHF.R.U32.HI R43, RZ, 0x10, R43 ;  /* 0x00000010ff2b7819 */ /* 0x000fe2000001162b */
[C---:B------:R-:W-:Y:S01]  /*4a50*/  FMUL.FTZ R13, R46.reuse, R47 ;  /* 0x0000002f2e0d7220 */ /* 0x040fe20000410000 */
[----:B------:R-:W-:Y:S01]  /*4a60*/  PRMT R40, R103, 0x5432, R40 ;  /* 0x0000543267287816 */ /* 0x000fe20000000028 */
[-C--:B------:R-:W-:Y:S01]  /*4a70*/  FMUL.FTZ R46, R46, R49.reuse ;  /* 0x000000312e2e7220 */ /* 0x080fe20000410000 */
[----:B------:R-:W-:Y:S01]  /*4a80*/  PRMT R43, R104, 0x5432, R43 ;  /* 0x00005432682b7816 */ /* 0x000fe2000000002b */
[C---:B------:R-:W-:Y:S02]  /*4a90*/  FFMA.FTZ R13, R42.reuse, R49, -R13 ;  /* 0x000000312a0d7223 */ /* 0x040fe4000001080d */
[----:B------:R-:W-:Y:S01]  /*4aa0*/  FFMA.FTZ R42, R42, R47, R46 ;  /* 0x0000002f2a2a7223 */ /* 0x000fe2000001002e */
[----:B------:R-:W-:Y:S01]  /*4ab0*/  LOP3.LUT R46, R14, 0xffff0000, RZ, 0xc0, !PT ;  /* 0xffff00000e2e7812 */ /* 0x000fe200078ec0ff */
[C---:B------:R-:W-:Y:S01]  /*4ac0*/  IMAD.U32 R47, R43.reuse, 0x10000, RZ ;  /* 0x000100002b2f7824 */ /* 0x040fe200078e00ff */
[----:B------:R-:W-:Y:S01]  /*4ad0*/  LOP3.LUT R43, R43, 0xffff0000, RZ, 0xc0, !PT ;  /* 0xffff00002b2b7812 */ /* 0x000fe200078ec0ff */
[----:B------:R-:W-:Y:S01]  /*4ae0*/  IMAD.U32 R49, R40, 0x10000, RZ ;  /* 0x0001000028317824 */ /* 0x000fe200078e00ff */
[----:B------:R-:W-:Y:S01]  /*4af0*/  F2FP.BF16.F32.PACK_AB R13, R42, R13 ;  /* 0x0000000d2a0d723e */ /* 0x000fe200000010ff */
[----:B------:R-:W-:Y:S01]  /*4b00*/  FMUL.FTZ R51, R46, R47 ;  /* 0x0000002f2e337220 */ /* 0x000fe20000410000 */
[----:B------:R-:W-:-:S02]  /*4b10*/  IMAD.U32 R14, R14, 0x10000, RZ ;  /* 0x000100000e0e7824 */ /* 0x000fc400078e00ff */
[-C--:B------:R-:W-:Y:S02]  /*4b20*/  FMUL.FTZ R46, R46, R49.reuse ;  /* 0x000000312e2e7220 */ /* 0x080fe40000410000 */
[C---:B------:R-:W-:Y:S02]  /*4b30*/  FFMA.FTZ R48, R14.reuse, R49, -R51 ;  /* 0x000000310e307223 */ /* 0x040fe40000010833 */
[----:B------:R-:W-:Y:S01]  /*4b40*/  FFMA.FTZ R47, R14, R47, R46 ;  /* 0x0000002f0e2f7223 */ /* 0x000fe2000001002e */
[----:B------:R-:W-:Y:S02]  /*4b50*/  LOP3.LUT R14, R40, 0xffff0000, RZ, 0xc0, !PT ;  /* 0xffff0000280e7812 */ /* 0x000fe400078ec0ff */
[C---:B------:R-:W-:Y:S01]  /*4b60*/  LOP3.LUT R40, R15.reuse, 0xffff0000, RZ, 0xc0, !PT ;  /* 0xffff00000f287812 */ /* 0x040fe200078ec0ff */
[----:B------:R-:W-:-:S04]  /*4b70*/  IMAD.U32 R15, R15, 0x10000, RZ ;  /* 0x000100000f0f7824 */ /* 0x000fc800078e00ff */
        /* <DEDUP_REMOVED lines=9> */
[----:B------:R-:W-:Y:S01]  /*4c10*/  FMUL.FTZ R46, R11, R40 ;  /* 0x000000280b2e7220 */ /* 0x000fe20000410000 */
[----:B------:R-:W-:-:S02]  /*4c20*/  F2FP.BF16.F32.PACK_AB R14, R47, R48 ;  /* 0x000000302f0e723e */ /* 0x000fc400000010ff */
[C---:B------:R-:W-:Y:S01]  /*4c30*/  FFMA.FTZ R43, R12.reuse, R40, -R43 ;  /* 0x000000280c2b7223 */ /* 0x040fe2000001082b */
[----:B------:R-:W-:-:S05]  /*4c40*/  FFMA.FTZ R46, R12, R41, R46 ;  /* 0x000000290c2e7223 */ /* 0x000fca000001002e */
[----:B------:R-:W-:-:S07]  /*4c50*/  F2FP.BF16.F32.PACK_AB R12, R46, R43 ;  /* 0x0000002b2e0c723e */ /* 0x000fce00000010ff */
.L_x_11426:
[----:B------:R-:W-:Y:S05]  /*4c60*/  BSYNC B2 ;  /* 0x0000000000027941 */ /* 0x000fea0003800000 */
.L_x_11425:
[----:B--2---:R1:W-:Y:S02]  /*4c70*/  ST.E.128 desc[UR54][R44.64], R12 ;  /* 0x0000000c2c007985 */ /* 0x0043e4000c101d36 */
.L_x_11424:
[----:B------:R-:W-:Y:S05]  /*4c80*/  BSYNC B1 ;  /* 0x0000000000017941 */ /* 0x000fea0003800000 */
.L_x_11423:
        /* <DEDUP_REMOVED lines=10> */
[----:B------:R-:W-:Y:S02]  /*4d30*/  SHF.R.U64 R43, R38, 0x10, R39 ;  /* 0x00000010262b7819 */ /* 0x000fe40000001227 */
[--C-:B------:R-:W-:Y:S01]  /*4d40*/  SHF.R.U64 R44, R36, 0x10, R37.reuse ;  /* 0x00000010242c7819 */ /* 0x100fe20000001225 */
[C---:B--2---:R-:W-:Y:S01]  /*4d50*/  IMAD.U32 R36, R14.reuse, 0x10000, RZ ;  /* 0x000100000e247824 */ /* 0x044fe200078e00ff */
[----:B------:R-:W-:Y:S02]  /*4d60*/  SHF.R.U32.HI R42, RZ, 0x10, R37 ;  /* 0x00000010ff2a7819 */ /* 0x000fe40000011625 */
[----:B------:R-:W-:Y:S02]  /*4d70*/  SHF.R.U32.HI R45, RZ, 0x10, R39 ;  /* 0x00000010ff2d7819 */ /* 0x000fe40000011627 */
[----:B------:R-:W-:Y:S01]  /*4d80*/  LOP3.LUT R37, R14, 0xffff0000, RZ, 0xc0, !PT ;  /* 0xffff00000e257812 */ /* 0x000fe200078ec0ff */
[C---:B------:R-:W-:Y:S01]  /*4d90*/  IMAD.U32 R14, R15.reuse, 0x10000, RZ ;  /* 0x000100000f0e7824 */ /* 0x040fe200078e00ff */
[----:B------:R-:W-:-:S02]  /*4da0*/  LOP3.LUT R11, R15, 0xffff0000, RZ, 0xc0, !PT ;  /* 0xffff00000f0b7812 */ /* 0x000fc400078ec0ff */
[C---:B------:R-:W-:Y:S02]  /*4db0*/  PRMT R39, R102.reuse, 0x5410, R43 ;  /* 0x0000541066277816 */ /* 0x040fe4000000002b */
[----:B------:R-:W-:Y:S02]  /*4dc0*/  PRMT R15, R101, 0x5410, R44 ;  /* 0x00005410650f7816 */ /* 0x000fe4000000002c */
[----:B------:R-:W-:Y:S02]  /*4dd0*/  PRMT R102, R102, 0x5432, R45 ;  /* 0x0000543266667816 */ /* 0x000fe4000000002d */
[----:B------:R-:W-:Y:S02]  /*4de0*/  LOP3.LUT R43, R13, 0xffff0000, RZ, 0xc0, !PT ;  /* 0xffff00000d2b7812 */ /* 0x000fe400078ec0ff */
[----:B------:R-:W-:Y:S01]  /*4df0*/  LOP3.LUT R46, R39, 0xffff0000, RZ, 0xc0, !PT ;  /* 0xffff0000272e7812 */ /* 0x000fe200078ec0ff */
[C---:B------:R-:W-:Y:S01]  /*4e00*/  IMAD.U32 R38, R102.reuse, 0x10000, RZ ;  /* 0x0001000066267824 */ /* 0x040fe200078e00ff */
[----:B------:R-:W-:Y:S01]  /*4e10*/  PRMT R101, R101, 0x5432, R42 ;  /* 0x0000543265657816 */ /* 0x000fe2000000002a */
[----:B------:R-:W-:Y:S01]  /*4e20*/  IMAD.U32 R42, R13, 0x10000, RZ ;  /* 0x000100000d2a7824 */ /* 0x000fe200078e00ff */
[----:B------:R-:W-:Y:S01]  /*4e30*/  LOP3.LUT R44, R15, 0xffff0000, RZ, 0xc0, !PT ;  /* 0xffff00000f2c7812 */ /* 0x000fe200078ec0ff */
[----:B------:R-:W-:Y:S01]  /*4e40*/  FMUL.FTZ R13, R43, R46 ;  /* 0x0000002e2b0d7220 */ /* 0x000fe20000410000 */
[----:B------:R-:W-:Y:S01]  /*4e50*/  FMUL.FTZ R47, R37, R38 ;  /* 0x00000026252f7220 */ /* 0x000fe20000410000 */
[----:B------:R-:W-:Y:S01]  /*4e60*/  IMAD.U32 R45, R101, 0x10000, RZ ;  /* 0x00010000652d7824 */ /* 0x000fe200078e00ff */
[----:B------:R-:W-:Y:S01]  /*4e70*/  LOP3.LUT R102, R102, 0xffff0000, RZ, 0xc0, !PT ;  /* 0xffff000066667812 */ /* 0x000fe200078ec0ff */
[-C--:B------:R-:W-:Y:S01]  /*4e80*/  FMUL.FTZ R43, R43, R44.reuse ;  /* 0x0000002c2b2b7220 */ /* 0x080fe20000410000 */
[C---:B------:R-:W-:Y:S01]  /*4e90*/  FFMA.FTZ R13, R42.reuse, R44, -R13 ;  /* 0x0000002c2a0d7223 */ /* 0x040fe2000001080d */
[----:B------:R-:W-:Y:S01]  /*4ea0*/  LOP3.LUT R101, R101, 0xffff0000, RZ, 0xc0, !PT ;  /* 0xffff000065657812 */ /* 0x000fe200078ec0ff */
[----:B------:R-:W-:Y:S01]  /*4eb0*/  FMUL.FTZ R37, R37, R45 ;  /* 0x0000002d25257220 */ /* 0x000fe20000410000 */
[----:B------:R-:W-:Y:S01]  /*4ec0*/  FFMA.FTZ R42, R42, R46, R43 ;  /* 0x0000002e2a2a7223 */ /* 0x000fe2000001002b */
[C---:B------:R-:W-:Y:S01]  /*4ed0*/  LOP3.LUT R44, R12.reuse, 0xffff0000, RZ, 0xc0, !PT ;  /* 0xffff00000c2c7812 */ /* 0x040fe200078ec0ff */
[----:B------:R-:W-:-:S02]  /*4ee0*/  IMAD.U32 R43, R12, 0x10000, RZ ;  /* 0x000100000c2b7824 */ /* 0x000fc400078e00ff */
[C---:B------:R-:W-:Y:S01]  /*4ef0*/  FFMA.FTZ R12, R36.reuse, R45, -R47 ;  /* 0x0000002d240c7223 */ /* 0x040fe2000001082f */
[----:B------:R-:W-:Y:S02]  /*4f00*/  IMAD.U32 R39, R39, 0x10000, RZ ;  /* 0x0001000027277824 */ /* 0x000fe400078e00ff */
[----:B------:R-:W-:Y:S01]  /*4f10*/  FMUL.FTZ R45, R11, R102 ;  /* 0x000000660b2d7220 */ /* 0x000fe20000410000 */
[----:B------:R-:W-:Y:S02]  /*4f20*/  IMAD.U32 R15, R15, 0x10000, RZ ;  /* 0x000100000f0f7824 */ /* 0x000fe400078e00ff */
[----:B------:R-:W-:Y:S01]  /*4f30*/  FFMA.FTZ R37, R36, R38, R37 ;  /* 0x0000002624257223 */ /* 0x000fe20000010025 */
        /* <DEDUP_REMOVED lines=11> */
.L_x_11428:
[----:B------:R-:W-:Y:S05]  /*4ff0*/  BSYNC B1 ;  /* 0x0000000000017941 */ /* 0x000fea0003800000 */
.L_x_11427:
[----:B--2---:R1:W-:Y:S01]  /*5000*/  ST.E.128 desc[UR54][R40.64], R12 ;  /* 0x0000000c28007985 */ /* 0x0043e2000c101d36 */
[----:B------:R-:W-:Y:S05]  /*5010*/  BRA `(.L_x_11406) ;  /* 0x0000002400187947 */ /* 0x000fea0003800000 */
.L_x_11399:
        /* <DEDUP_REMOVED lines=13> */
[----:B0-----:R-:W-:-:S02]  /*50f0*/  VIADD R37, R36, 0xffffff80 ;  /* 0xffffff8024257836 */ /* 0x001fc40000000000 */
[----:B------:R-:W-:-:S05]  /*5100*/  VIADD R36, R36, 0xffffff80 ;  /* 0xffffff8024247836 */ /* 0x000fca0000000000 */
[----:B------:R-:W-:-:S04]  /*5110*/  LEA.HI R36, R36, R37, RZ, 0x1 ;  /* 0x0000002524247211 */ /* 0x000fc800078f08ff */
[----:B------:R-:W-:-:S04]  /*5120*/  SHF.R.S32.HI R36, RZ, 0x1, R36 ;  /* 0x00000001ff247819 */ /* 0x000fc80000011424 */
[----:B------:R-:W-:Y:S02]  /*5130*/  ISETP.GE.AND P3, PT, R36, R85, PT ;  /* 0x000000552400720c */ /* 0x000fe40003f66270 */
[----:B------:R-:W-:-:S11]  /*5140*/  CS2R R36, SRZ ;  /* 0x0000000000247805 */ /* 0x000fd6000001ff00 */
[----:B------:R-:W-:Y:S05]  /*5150*/  @P3 BRA `(.L_x_11430) ;  /* 0x00000000007c3947 */ /* 0x000fea0003800000 */
        /* <DEDUP_REMOVED lines=31> */
.L_x_11430:
[----:B------:R-:W-:Y:S05]  /*5350*/  BSYNC B1 ;  /* 0x0000000000017941 */ /* 0x000fea0003800000 */
.L_x_11429:
        /* <DEDUP_REMOVED lines=43> */
.L_x_11431:
[----:B------:R-:W2:Y:S01]  /*5610*/  LDL R11, [R1+0xc] ;  /* 0x00000c00010b7983 */ /* 0x000ea20000100800 */
[----:B------:R-:W-:Y:S01]  /*5620*/  IMAD R34, R22, 0x8, R2 ;  /* 0x0000000816227824 */ /* 0x000fe200078e0202 */
[----:B------:R-:W-:Y:S01]  /*5630*/  BSSY B1, `(.L_x_11432) ;  /* 0x0000004000017945 */ /* 0x000fe20003800000 */
[----:B--2---:R-:W-:-:S04]  /*5640*/  SHF.L.U32 R86, R11, 0x1f, RZ ;  /* 0x0000001f0b567819 */ /* 0x004fc800000006ff */
[----:B------:R-:W0:Y:S02]  /*5650*/  SYNCS.PHASECHK.TRANS64.TRYWAIT P4, [R34+URZ+0x2d890], R86 ;  /* 0x02d89056220075a7 */ /* 0x000e24000808017f */
[----:B0-----:R-:W-:Y:S05]  /*5660*/  @!P4 BRA `(.L_x_11433) ;  /* 0x0000021800c0c947 */ /* 0x001fea0003800000 */
.L_x_11753:
[----:B------:R-:W-:Y:S05]  /*5670*/  BSYNC B1 ;  /* 0x0000000000017941 */ /* 0x000fea0003800000 */
.L_x_11432:
[----:B------:R-:W-:-:S03]  /*5680*/  UMOV UR4, 0xffffffff ;  /* 0xffffffff00047882 */ /* 0x000fc60000000000 */
[----:B------:R-:W-:Y:S05]  /*5690*/  BRA.DIV UR4, `(.L_x_11434) ;  /* 0x0000021a04c87947 */ /* 0x000fea000b800000 */
[----:B------:R1:W2:Y:S04]  /*56a0*/  SHFL.IDX PT, R91, R61, RZ, 0x1e1f ;  /* 0x001e1fff3d5b7589 */ /* 0x0002a800000e0000 */
[----:B------:R1:W3:Y:S02]  /*56b0*/  SHFL.IDX PT, R90, R60, RZ, 0x1e1f ;  /* 0x001e1fff3c5a7589 */ /* 0x0002e400000e0000 */
.L_x_11757:
[----:B------:R-:W-:Y:S05]  /*56c0*/  @P3 BRA `(.L_x_11406) ;  /* 0x0000001c006c3947 */ /* 0x000fea0003800000 */
[----:B------:R-:W4:Y:S01]  /*56d0*/  LDC R11, c[0x0][0x2f4] ;  /* 0x0000bd00ff0b7b82 */ /* 0x000f220000000800 */
[----:B------:R-:W-:Y:S01]  /*56e0*/  ISETP.NE.AND P3, PT, R29, RZ, PT ;  /* 0x000000ff1d00720c */ /* 0x000fe20003f65270 */
[----:B------:R-:W-:Y:S01]  /*56f0*/  BSSY B1, `(.L_x_11435) ;  /* 0x0000080000017945 */ /* 0x000fe20003800000 */
[----:B----4-:R-:W-:-:S11]  /*5700*/  IMAD.IADD R101, R11, 0x1, -R98 ;  /* 0x000000010b657824 */ /* 0x010fd600078e0a62 */
[----:B------:R-:W-:Y:S05]  /*5710*/  @!P3 BRA `(.L_x_11436) ;  /* 0x0000000400f4b947 */ /* 0x000fea0003800000 */
[----:B-1----:R-:W4:Y:S04]  /*5720*/  LDL R60, [R1+0x50] ;  /* 0x00005000013c7983 */ /* 0x002f280000100800 */
[----:B------:R-:W5:Y:S04]  /*5730*/  LDL R15, [R1+0x54] ;  /* 0x00005400010f7983 */ /* 0x000f680000100800 */
[----:B------:R-:W2:Y:S01]  /*5740*/  LDL R14, [R1+0x58] ;  /* 0x00005800010e7983 */ /* 0x000ea20000100800 */
[----:B------:R-:W-:Y:S01]  /*5750*/  SEL R12, R98, R101, !P0 ;  /* 0x00000065620c7207 */ /* 0x000fe20004000000 */
[----:B------:R-:W-:Y:S01]  /*5760*/  BSSY B2, `(.L_x_11437) ;  /* 0x0000072000027945 */ /* 0x000fe20003800000 */
[----:B------:R-:W-:-:S02]  /*5770*/  ISETP.GE.AND P3, PT, R18, R97, PT ;  /* 0x000000611200720c */ /* 0x000fc40003f66270 */
[----:B------:R-:W-:-:S04]  /*5780*/  SHF.R.S32.HI R13, RZ, 0x1f, R12 ;  /* 0x0000001fff0d7819 */ /* 0x000fc8000001140c */
[----:B------:R-:W-:-:S04]  /*5790*/  LEA.HI R13, R13, R12, RZ, 0x4 ;  /* 0x0000000c0d0d7211 */ /* 0x000fc800078f20ff */
[----:B------:R-:W-:-:S04]  /*57a0*/  SHF.R.S32.HI R13, RZ, 0x4, R13 ;  /* 0x00000004ff0d7819 */ /* 0x000fc8000001140d */
        /* <DEDUP_REMOVED lines=8> */
[----:B--2---:R-:W-:-:S05]  /*5830*/  IADD3 R12, R13, R12, R14 ;  /* 0x0000000c0d0c7210 */ /* 0x004fca0007ffe00e */
[C---:B------:R-:W-:Y:S02]  /*5840*/  IMAD R60, R22.reuse, 0x3000, R12 ;  /* 0x00003000163c7824 */ /* 0x040fe400078e020c */
[----:B------:R-:W-:Y:S02]  /*5850*/  IMAD R12, R22, 0x3000, R95 ;  /* 0x00003000160c7824 */ /* 0x000fe400078e025f */
[--C-:B------:R-:W-:Y:S02]  /*5860*/  IMAD R60, R60, 0x2, R2.reuse ;  /* 0x000000023c3c7824 */ /* 0x100fe400078e0202 */
[----:B------:R-:W-:-:S04]  /*5870*/  IMAD R12, R12, 0x2, R2 ;  /* 0x000000020c0c7824 */ /* 0x000fc800078e0202 */
[----:B------:R-:W1:Y:S04]  /*5880*/  LDS.128 R60, [R60+0x15400] ;  /* 0x015400003c3c7984 */ /* 0x000e680000000c00 */
[----:B------:R-:W2:Y:S01]  /*5890*/  LDS.128 R12, [R12+0x15400] ;  /* 0x015400000c0c7984 */ /* 0x000ea20000000c00 */
        /* <DEDUP_REMOVED lines=20> */
[----:B--2---:R-:W-:Y:S02]  /*59e0*/  IMAD.U32 R105, R13, 0x10000, RZ ;  /* 0x000100000d697824 */ /* 0x004fe400078e00ff */
        /* <DEDUP_REMOVED lines=25> */
[----:B------:R-:W-:Y:S02]  /*5b80*/  IMAD.U32 R58, R60, 0x10000, RZ ;  /* 0x000100003c3a7824 */ /* 0x000fe400078e00ff */
        /* <DEDUP_REMOVED lines=47> */
.L_x_11438:
[----:B------:R-:W-:Y:S05]  /*5e80*/  BSYNC B2 ;  /* 0x0000000000027941 */ /* 0x000fea0003800000 */
.L_x_11437:
[----:B---3--:R-:W-:-:S04]  /*5e90*/  LEA R44, P3, R20, R90, 0x1 ;  /* 0x0000005a142c7211 */ /* 0x008fc800078608ff */
[----:B------:R-:W-:Y:S02]  /*5ea0*/  LEA.HI.X R45, R20, R91, R92, 0x1, P3 ;  /* 0x0000005b142d7211 */ /* 0x000fe400018f0c5c */
[----:B------:R-:W-:-:S03]  /*5eb0*/  ISETP.GE.AND P3, PT, R102, R11, PT ;  /* 0x0000000b6600720c */ /* 0x000fc60003f66270 */
[----:B--2---:R2:W-:Y:S10]  /*5ec0*/  ST.E.128 desc[UR54][R44.64], R12 ;  /* 0x0000000c2c007985 */ /* 0x0045f4000c101d36 */
[----:B--2---:R-:W-:-:S05]  /*5ed0*/  @!P3 IMAD.WIDE R12, R102, 0x2, R90 ;  /* 0x00000002660cb825 */ /* 0x004fca00078e025a */
[----:B-1----:R4:W-:Y:S02]  /*5ee0*/  @!P3 ST.E.128 desc[UR54][R12.64], R60 ;  /* 0x0000003c0c00b985 */ /* 0x0029e4000c101d36 */
.L_x_11436:
[----:B------:R-:W-:Y:S05]  /*5ef0*/  BSYNC B1 ;  /* 0x0000000000017941 */ /* 0x000fea0003800000 */
.L_x_11435:
[----:B------:R-:W-:Y:S01]  /*5f00*/  ISETP.NE.AND P3, PT, R30, RZ, PT ;  /* 0x000000ff1e00720c */ /* 0x000fe20003f65270 */
[----:B------:R-:W-:-:S12]  /*5f10*/  BSSY B1, `(.L_x_11439) ;  /* 0x0000081000017945 */ /* 0x000fd80003800000 */
[----:B------:R-:W-:Y:S05]  /*5f20*/  @!P3 BRA `(.L_x_11440) ;  /* 0x0000000400fcb947 */ /* 0x000fea0003800000 */
[----:B------:R-:W5:Y:S04]  /*5f30*/  LDL R44, [R1+0x50] ;  /* 0x00005000012c7983 */ /* 0x000f680000100800 */
[----:B------:R-:W2:Y:S04]  /*5f40*/  LDL R15, [R1+0x54] ;  /* 0x00005400010f7983 */ /* 0x000ea80000100800 */
[----:B------:R-:W3:Y:S01]  /*5f50*/  LDL R14, [R1+0x58] ;  /* 0x00005800010e7983 */ /* 0x000ee20000100800 */
[----:B------:R-:W-:Y:S01]  /*5f60*/  LOP3.LUT P4, RZ, R16, 0x1, RZ, 0xc0, !PT ;  /* 0x0000000110ff7812 */ /* 0x000fe2000788c0ff */
[----:B------:R-:W-:Y:S01]  /*5f70*/  BSSY B2, `(.L_x_11441) ;  /* 0x0000074000027945 */ /* 0x000fe20003800000 */
[----:B------:R-:W-:-:S02]  /*5f80*/  ISETP.GE.AND P3, PT, R3, R97, PT ;  /* 0x000000610300720c */ /* 0x000fc40003f66270 */
        /* <DEDUP_REMOVED lines=10> */
[----:B-----5:R-:W-:-:S04]  /*6030*/  LOP3.LUT R13, R44, 0x18, R56, 0xf8, !PT ;  /* 0x000000182c0d7812 */ /* 0x020fc800078ef838 */
[----:B--2---:R-:W-:-:S04]  /*6040*/  LOP3.LUT R13, R13, R15, RZ, 0x3c, !PT ;  /* 0x0000000f0d0d7212 */ /* 0x004fc800078e3cff */
[----:B---3--:R-:W-:-:S05]  /*6050*/  IADD3 R12, R13, R12, R14 ;  /* 0x0000000c0d0c7210 */ /* 0x008fca0007ffe00e */
[C---:B------:R-:W-:Y:S02]  /*6060*/  IMAD R44, R22.reuse, 0x3000, R12 ;  /* 0x00003000162c7824 */ /* 0x040fe400078e020c */
[----:B------:R-:W-:Y:S02]  /*6070*/  IMAD R12, R22, 0x3000, R94 ;  /* 0x00003000160c7824 */ /* 0x000fe400078e025e */
[--C-:B------:R-:W-:Y:S02]  /*6080*/  IMAD R44, R44, 0x2, R2.reuse ;  /* 0x000000022c2c7824 */ /* 0x100fe400078e0202 */
[----:B------:R-:W-:-:S04]  /*6090*/  IMAD R12, R12, 0x2, R2 ;  /* 0x000000020c0c7824 */ /* 0x000fc800078e0202 */
[----:B------:R-:W2:Y:S04]  /*60a0*/  LDS.128 R44, [R44+0x15400] ;  /* 0x015400002c2c7984 */ /* 0x000ea80000000c00 */
[----:B------:R-:W3:Y:S01]  /*60b0*/  LDS.128 R12, [R12+0x15400] ;  /* 0x015400000c0c7984 */ /* 0x000ee20000000c00 */
[----:B------:R-:W-:Y:S05]  /*60c0*/  @P3 BRA `(.L_x_11442) ;  /* 0x0000000400783947 */ /* 0x000fea0003800000 */
[----:B------:R-:W-:Y:S01]  /*60d0*/  SHF.R.U32.HI R58, RZ, 0x10, R53 ;  /* 0x00000010ff3a7819 */ /* 0x000fe20000011635 */
[----:B-12---:R-:W-:Y:S01]  /*60e0*/  IMAD.U32 R61, R45, 0x10000, RZ ;  /* 0x000100002d3d7824 */ /* 0x006fe200078e00ff */
[--C-:B------:R-:W-:Y:S01]  /*60f0*/  SHF.R.U64 R40, R40, 0x10, R41.reuse ;  /* 0x0000001028287819 */ /* 0x100fe20000001229 */
[----:B---3--:R-:W-:Y:S01]  /*6100*/  IMAD.U32 R59, R13, 0x10000, RZ ;  /* 0x000100000d3b7824 */ /* 0x008fe200078e00ff */
        /* <DEDUP_REMOVED lines=90> */
.L_x_11442:
[----:B------:R-:W-:Y:S05]  /*66b0*/  BSYNC B2 ;  /* 0x0000000000027941 */ /* 0x000fea0003800000 */
.L_x_11441:
[----:B------:R-:W-:-:S04]  /*66c0*/  LEA R40, P3, R21, R90, 0x1 ;  /* 0x0000005a15287211 */ /* 0x000fc800078608ff */
[----:B------:R-:W-:Y:S02]  /*66d0*/  LEA.HI.X R41, R21, R91, R89, 0x1, P3 ;  /* 0x0000005b15297211 */ /* 0x000fe400018f0c59 */
[----:B------:R-:W-:-:S03]  /*66e0*/  ISETP.GE.AND P3, PT, R56, R11, PT ;  /* 0x0000000b3800720c */ /* 0x000fc60003f66270 */
[----:B---3--:R3:W-:Y:S10]  /*66f0*/  ST.E.128 desc[UR54][R40.64], R12 ;  /* 0x0000000c28007985 */ /* 0x0087f4000c101d36 */
[----:B---3--:R-:W-:-:S05]  /*6700*/  @!P3 IMAD.WIDE R12, R56, 0x2, R90 ;  /* 0x00000002380cb825 */ /* 0x008fca00078e025a */
[----:B--2---:R2:W-:Y:S02]  /*6710*/  @!P3 ST.E.128 desc[UR54][R12.64], R44 ;  /* 0x0000002c0c00b985 */ /* 0x0045e4000c101d36 */
.L_x_11440:
[----:B------:R-:W-:Y:S05]  /*6720*/  BSYNC B1 ;  /* 0x0000000000017941 */ /* 0x000fea0003800000 */
.L_x_11439:
[----:B------:R-:W-:-:S13]  /*6730*/  ISETP.NE.AND P3, PT, R31, RZ, PT ;  /* 0x000000ff1f00720c */ /* 0x000fda0003f65270 */
[----:B------:R-:W-:Y:S05]  /*6740*/  @!P3 BRA `(.L_x_11406) ;  /* 0x0000000c004cb947 */ /* 0x000fea0003800000 */
[----:B------:R-:W5:Y:S04]  /*6750*/  LDL R40, [R1+0x50] ;  /* 0x0000500001287983 */ /* 0x000f680000100800 */
[----:B------:R-:W5:Y:S04]  /*6760*/  LDL R15, [R1+0x54] ;  /* 0x00005400010f7983 */ /* 0x000f680000100800 */
[----:B------:R-:W5:Y:S01]  /*6770*/  LDL R14, [R1+0x58] ;  /* 0x00005800010e7983 */ /* 0x000f620000100800 */
[----:B------:R-:W-:Y:S01]  /*6780*/  LOP3.LUT P4, RZ, R16, 0x2, RZ, 0xc0, !PT ;  /* 0x0000000210ff7812 */ /* 0x000fe2000788c0ff */
[----:B------:R-:W-:Y:S01]  /*6790*/  BSSY B1, `(.L_x_11443) ;  /* 0x0000076000017945 */ /* 0x000fe20003800000 */
[----:B--23--:R-:W-:-:S02]  /*67a0*/  LEA R44, P3, R27, R90, 0x1 ;  /* 0x0000005a1b2c7211 */ /* 0x00cfc400078608ff */
[----:B------:R-:W-:Y:S02]  /*67b0*/  SEL R101, R98, R101, !P4 ;  /* 0x0000006562657207 */ /* 0x000fe40006000000 */
[----:B------:R-:W-:Y:S02]  /*67c0*/  LEA.HI.X R45, R27, R91, R88, 0x1, P3 ;  /* 0x0000005b1b2d7211 */ /* 0x000fe400018f0c58 */
[----:B----4-:R-:W-:Y:S02]  /*67d0*/  SHF.R.S32.HI R12, RZ, 0x1f, R101 ;  /* 0x0000001fff0c7819 */ /* 0x010fe40000011465 */
[----:B------:R-:W-:Y:S02]  /*67e0*/  ISETP.GE.AND P3, PT, R4, R97, PT ;  /* 0x000000610400720c */ /* 0x000fe40003f66270 */
[----:B------:R-:W-:-:S04]  /*67f0*/  LEA.HI R12, R12, R101, RZ, 0x4 ;  /* 0x000000650c0c7211 */ /* 0x000fc800078f20ff */
[----:B------:R-:W-:-:S04]  /*6800*/  SHF.R.S32.HI R12, RZ, 0x4, R12 ;  /* 0x00000004ff0c7819 */ /* 0x000fc8000001140c */
[----:B------:R-:W-:-:S04]  /*6810*/  LEA.HI.SX32 R12, R7, R12, 0x1d ;  /* 0x0000000c070c7211 */ /* 0x000fc800078feaff */
[----:B------:R-:W-:Y:S01]  /*6820*/  SHF.R.S32.HI R13, RZ, 0x1f, R12 ;  /* 0x0000001fff0d7819 */ /* 0x000fe2000001140c */
[----:B------:R-:W-:-:S03]  /*6830*/  IMAD.SHL.U32 R46, R12, 0x8, RZ ;  /* 0x000000080c2e7824 */ /* 0x000fc600078e00ff */
[----:B------:R-:W-:-:S05]  /*6840*/  LEA.HI R13, R13, R12, RZ, 0x2 ;  /* 0x0000000c0d0d7211 */ /* 0x000fca00078f10ff */
[----:B------:R-:W-:-:S05]  /*6850*/  IMAD.SHL.U32 R13, R13, 0x400, RZ ;  /* 0x000004000d0d7824 */ /* 0x000fca00078e00ff */
[----:B------:R-:W-:Y:S02]  /*6860*/  LOP3.LUT R13, R13, 0x7ffff000, RZ, 0xc0, !PT ;  /* 0x7ffff0000d0d7812 */ /* 0x000fe400078ec0ff */
[----:B-----5:R-:W-:-:S04]  /*6870*/  LOP3.LUT R12, R40, 0x18, R46, 0xf8, !PT ;  /* 0x00000018280c7812 */ /* 0x020fc800078ef82e */
[----:B------:R-:W-:-:S04]  /*6880*/  LOP3.LUT R12, R12, R15, RZ, 0x3c, !PT ;  /* 0x0000000f0c0c7212 */ /* 0x000fc800078e3cff */
[----:B------:R-:W-:-:S05]  /*6890*/  IADD3 R13, R12, R13, R14 ;  /* 0x0000000d0c0d7210 */ /* 0x000fca0007ffe00e */
        /* <DEDUP_REMOVED lines=11> */
[----:B------:R-:W-:Y:S02]  /*6950*/  SHF.R.U64 R36, R36, 0x10, R37 ;  /* 0x0000001024247819 */ /* 0x000fe40000001225 */
[----:B------:R-:W-:Y:S02]  /*6960*/  SHF.R.U32.HI R48, RZ, 0x10, R49 ;  /* 0x00000010ff307819 */ /* 0x000fe40000011631 */
[----:B------:R-:W-:-:S02]  /*6970*/  SHF.R.U32.HI R37, RZ, 0x10, R37 ;  /* 0x00000010ff257819 */ /* 0x000fc40000011625 */
[C---:B------:R-:W-:Y:S02]  /*6980*/  PRMT R39, R111.reuse, 0x5410, R39 ;  /* 0x000054106f277816 */ /* 0x040fe40000000027 */
[----:B------:R-:W-:Y:S01]  /*6990*/  PRMT R111, R111, 0x5432, R48 ;  /* 0x000054326f6f7816 */ /* 0x000fe20000000030 */
[----:B---3--:R-:W-:Y:S01]  /*69a0*/  IMAD.U32 R48, R13, 0x10000, RZ ;  /* 0x000100000d307824 */ /* 0x008fe200078e00ff */
[----:B------:R-:W-:Y:S02]  /*69b0*/  PRMT R37, R109, 0x5432, R37 ;  /* 0x000054326d257816 */ /* 0x000fe40000000025 */
[--C-:B------:R-:W-:Y:S01]  /*69c0*/  SHF.R.U64 R49, R50, 0x10, R51.reuse ;  /* 0x0000001032317819 */ /* 0x100fe20000001233 */
[----:B------:R-:W-:Y:S01]  /*69d0*/  IMAD.U32 R52, R111, 0x10000, RZ ;  /* 0x000100006f347824 */ /* 0x000fe200078e00ff */
[----:B------:R-:W-:Y:S01]  /*69e0*/  SHF.R.U32.HI R50, RZ, 0x10, R51 ;  /* 0x00000010ff327819 */ /* 0x000fe20000011633 */
[----:B------:R-:W-:Y:S01]  /*69f0*/  IMAD.U32 R51, R37, 0x10000, RZ ;  /* 0x0001000025337824 */ /* 0x000fe200078e00ff */
[----:B------:R-:W-:Y:S01]  /*6a00*/  LOP3.LUT R41, R41, 0xffff0000, RZ, 0xc0, !PT ;  /* 0xffff000029297812 */ /* 0x000fe200078ec0ff */
[-C--:B------:R-:W-:Y:S01]  /*6a10*/  FMUL.FTZ R54, R53, R52.reuse ;  /* 0x0000003435367220 */ /* 0x080fe20000410000 */
[----:B------:R-:W-:Y:S01]  /*6a20*/  LOP3.LUT R37, R37, 0xffff0000, RZ, 0xc0, !PT ;  /* 0xffff000025257812 */ /* 0x000fe200078ec0ff */
[-C--:B------:R-:W-:Y:S01]  /*6a30*/  FMUL.FTZ R53, R53, R51.reuse ;  /* 0x0000003335357220 */ /* 0x080fe20000410000 */
[----:B------:R-:W-:Y:S01]  /*6a40*/  LOP3.LUT R13, R13, 0xffff0000, RZ, 0xc0, !PT ;  /* 0xffff00000d0d7812 */ /* 0x000fe200078ec0ff */
[----:B------:R-:W-:Y:S01]  /*6a50*/  FFMA.FTZ R51, R48, R51, -R54 ;  /* 0x0000003330337223 */ /* 0x000fe20000010836 */
[----:B------:R-:W-:Y:S01]  /*6a60*/  PRMT R49, R110, 0x5410, R49 ;  /* 0x000054106e317816 */ /* 0x000fe20000000031 */
[----:B------:R-:W-:Y:S01]  /*6a70*/  FFMA.FTZ R48, R48, R52, R53 ;  /* 0x0000003430307223 */ /* 0x000fe20000010035 */
[----:B------:R-:W-:Y:S01]  /*6a80*/  LOP3.LUT R52, R111, 0xffff0000, RZ, 0xc0, !PT ;  /* 0xffff00006f347812 */ /* 0x000fe200078ec0ff */
[----:B------:R-:W-:Y:S01]  /*6a90*/  IMAD.U32 R54, R43, 0x10000, RZ ;  /* 0x000100002b367824 */ /* 0x000fe200078e00ff */
[----:B------:R-:W-:-:S02]  /*6aa0*/  PRMT R110, R110, 0x5432, R50 ;  /* 0x000054326e6e7816 */ /* 0x000fc40000000032 */
[----:B------:R-:W-:Y:S01]  /*6ab0*/  PRMT R47, R108, 0x5432, R47 ;  /* 0x000054326c2f7816 */ /* 0x000fe2000000002f */
[CC--:B------:R-:W-:Y:S01]  /*6ac0*/  FMUL.FTZ R53, R41.reuse, R52.reuse ;  /* 0x0000003429357220 */ /* 0x0c0fe20000410000 */
        /* <DEDUP_REMOVED lines=11> */
[----:B------:R-:W-:Y:S02]  /*6b80*/  LOP3.LUT R15, R15, 0xffff0000, RZ, 0xc0, !PT ;  /* 0xffff00000f0f7812 */ /* 0x000fe400078ec0ff */
[C---:B------:R-:W-:Y:S01]  /*6b90*/  FFMA.FTZ R50, R52.reuse, R41, -R50 ;  /* 0x0000002934327223 */ /* 0x040fe20000010832 */
[----:B------:R-:W-:Y:S01]  /*6ba0*/  FFMA.FTZ R41, R52, R53, R54 ;  /* 0x0000003534297223 */ /* 0x000fe20000010036 */
[----:B------:R-:W-:Y:S01]  /*6bb0*/  LOP3.LUT R52, R43, 0xffff0000, RZ, 0xc0, !PT ;  /* 0xffff00002b347812 */ /* 0x000fe200078ec0ff */
[C---:B------:R-:W-:Y:S01]  /*6bc0*/  IMAD.U32 R53, R40.reuse, 0x10000, RZ ;  /* 0x0001000028357824 */ /* 0x040fe200078e00ff */
[----:B------:R-:W-:Y:S01]  /*6bd0*/  LOP3.LUT R40, R40, 0xffff0000, RZ, 0xc0, !PT ;  /* 0xffff000028287812 */ /* 0x000fe200078ec0ff */
[----:B------:R-:W-:Y:S01]  /*6be0*/  IMAD.U32 R54, R36, 0x10000, RZ ;  /* 0x0001000024367824 */ /* 0x000fe200078e00ff */
[----:B------:R-:W-:Y:S01]  /*6bf0*/  PRMT R38, R108, 0x5410, R38 ;  /* 0x000054106c267816 */ /* 0x000fe20000000026 */
[----:B------:R-:W-:Y:S01]  /*6c00*/  FMUL.FTZ R43, R52, R110 ;  /* 0x0000006e342b7220 */ /* 0x000fe20000410000 */
[----:B------:R-:W-:-:S02]  /*6c10*/  F2FP.BF16.F32.PACK_AB R37, R37, R51 ;  /* 0x000000332525723e */ /* 0x000fc400000010ff */
[----:B------:R-:W-:Y:S01]  /*6c20*/  F2FP.BF16.F32.PACK_AB R48, R13, R48 ;  /* 0x000000300d30723e */ /* 0x000fe200000010ff */
[-C--:B------:R-:W-:Y:S01]  /*6c30*/  FFMA.FTZ R43, R15, R47.reuse, -R43 ;  /* 0x0000002f0f2b7223 */ /* 0x080fe2000001082b */
[----:B------:R-:W-:Y:S01]  /*6c40*/  FMUL.FTZ R47, R52, R47 ;  /* 0x0000002f342f7220 */ /* 0x000fe20000410000 */
[C---:B------:R-:W-:Y:S01]  /*6c50*/  IMAD.U32 R52, R39.reuse, 0x10000, RZ ;  /* 0x0001000027347824 */ /* 0x040fe200078e00ff */
[----:B------:R-:W-:Y:S01]  /*6c60*/  LOP3.LUT R39, R39, 0xffff0000, RZ, 0xc0, !PT ;  /* 0xffff000027277812 */ /* 0x000fe200078ec0ff */
[----:B------:R-:W-:Y:S02]  /*6c70*/  IMAD.MOV.U32 R13, RZ, RZ, R37 ;  /* 0x000000ffff0d7224 */ /* 0x000fe400078e0025 */
[----:B------:R-:W-:Y:S01]  /*6c80*/  FFMA.FTZ R15, R15, R110, R47 ;  /* 0x0000006e0f0f7223 */ /* 0x000fe2000001002f */
[C---:B------:R-:W-:Y:S01]  /*6c90*/  FMUL.FTZ R55, R53.reuse, R52 ;  /* 0x0000003435377220 */ /* 0x040fe20000410000 */
[----:B------:R-:W-:Y:S02]  /*6ca0*/  IMAD.U32 R47, R12, 0x10000, RZ ;  /* 0x000100000c2f7824 */ /* 0x000fe400078e00ff */
[----:B------:R-:W-:Y:S01]  /*6cb0*/  FMUL.FTZ R53, R53, R54 ;  /* 0x0000003635357220 */ /* 0x000fe20000410000 */
[----:B------:R-:W-:Y:S01]  /*6cc0*/  FMUL.FTZ R57, R40, R39 ;  /* 0x0000002728397220 */ /* 0x000fe20000410000 */
[----:B------:R-:W-:Y:S01]  /*6cd0*/  F2FP.BF16.F32.PACK_AB R43, R43, R50 ;  /* 0x000000322b2b723e */ /* 0x000fe200000010ff */
[C---:B------:R-:W-:Y:S01]  /*6ce0*/  FFMA.FTZ R55, R47.reuse, R54, -R55 ;  /* 0x000000362f377223 */ /* 0x040fe20000010837 */
[----:B------:R-:W-:Y:S01]  /*6cf0*/  FFMA.FTZ R53, R47, R52, R53 ;  /* 0x000000342f357223 */ /* 0x000fe20000010035 */
[----:B------:R-:W-:Y:S01]  /*6d00*/  LOP3.LUT R47, R36, 0xffff0000, RZ, 0xc0, !PT ;  /* 0xffff0000242f7812 */ /* 0x000fe200078ec0ff */
[----:B------:R-:W-:Y:S01]  /*6d10*/  IMAD.U32 R52, R38, 0x10000, RZ ;  /* 0x0001000026347824 */ /* 0x000fe200078e00ff */
[----:B------:R-:W-:-:S03]  /*6d20*/  LOP3.LUT R36, R12, 0xffff0000, RZ, 0xc0, !PT ;  /* 0xffff00000c247812 */ /* 0x000fc600078ec0ff */
[-C--:B------:R-:W-:Y:S02]  /*6d30*/  FMUL.FTZ R40, R40, R47.reuse ;  /* 0x0000002f28287220 */ /* 0x080fe40000410000 */
[----:B------:R-:W-:Y:S01]  /*6d40*/  FFMA.FTZ R12, R36, R47, -R57 ;  /* 0x0000002f240c7223 */ /* 0x000fe20000010839 */
[----:B------:R-:W-:Y:S02]  /*6d50*/  IMAD.U32 R47, R42, 0x10000, RZ ;  /* 0x000100002a2f7824 */ /* 0x000fe400078e00ff */
[----:B------:R-:W-:Y:S01]  /*6d60*/  FFMA.FTZ R36, R36, R39, R40 ;  /* 0x0000002724247223 */ /* 0x000fe20000010028 */
[C---:B------:R-:W-:Y:S01]  /*6d70*/  IMAD.U32 R40, R49.reuse, 0x10000, RZ ;  /* 0x0001000031287824 */ /* 0x040fe200078e00ff */
[----:B------:R-:W-:Y:S01]  /*6d80*/  LOP3.LUT R42, R42, 0xffff0000, RZ, 0xc0, !PT ;  /* 0xffff00002a2a7812 */ /* 0x000fe200078ec0ff */
[C---:B------:R-:W-:Y:S01]  /*6d90*/  IMAD.U32 R39, R14.reuse, 0x10000, RZ ;  /* 0x000100000e277824 */ /* 0x040fe200078e00ff */
[----:B------:R-:W-:Y:S01]  /*6da0*/  LOP3.LUT R49, R49, 0xffff0000, RZ, 0xc0, !PT ;  /* 0xffff000031317812 */ /* 0x000fe200078ec0ff */
[C---:B------:R-:W-:Y:S01]  /*6db0*/  FMUL.FTZ R54, R47.reuse, R40 ;  /* 0x000000282f367220 */ /* 0x040fe20000410000 */
[----:B------:R-:W-:Y:S01]  /*6dc0*/  FMUL.FTZ R47, R47, R52 ;  /* 0x000000342f2f7220 */ /* 0x000fe20000410000 */
[----:B------:R-:W-:-:S02]  /*6dd0*/  LOP3.LUT R14, R14, 0xffff0000, RZ, 0xc0, !PT ;  /* 0xffff00000e0e7812 */ /* 0x000fc400078ec0ff */
[C---:B------:R-:W-:Y:S01]  /*6de0*/  FFMA.FTZ R54, R39.reuse, R52, -R54 ;  /* 0x0000003427367223 */ /* 0x040fe20000010836 */
[----:B------:R-:W-:Y:S01]  /*6df0*/  FFMA.FTZ R39, R39, R40, R47 ;  /* 0x0000002827277223 */ /* 0x000fe2000001002f */
[----:B------:R-:W-:Y:S01]  /*6e00*/  LOP3.LUT R47, R38, 0xffff0000, RZ, 0xc0, !PT ;  /* 0xffff0000262f7812 */ /* 0x000fe200078ec0ff */
[----:B------:R-:W-:Y:S01]  /*6e10*/  FMUL.FTZ R57, R42, R49 ;  /* 0x000000312a397220 */ /* 0x000fe20000410000 */
[----:B------:R-:W-:Y:S01]  /*6e20*/  F2FP.BF16.F32.PACK_AB R38, R15, R41 ;  /* 0x000000290f26723e */ /* 0x000fe200000010ff */
[----:B------:R-:W-:Y:S01]  /*6e30*/  IMAD.MOV.U32 R15, RZ, RZ, R43 ;  /* 0x000000ffff0f7224 */ /* 0x000fe200078e002b */
[----:B------:R-:W-:Y:S01]  /*6e40*/  F2FP.BF16.F32.PACK_AB R12, R12, R55 ;  /* 0x000000370c0c723e */ /* 0x000fe200000010ff */
[-C--:B------:R-:W-:Y:S01]  /*6e50*/  FMUL.FTZ R42, R42, R47.reuse ;  /* 0x0000002f2a2a7220 */ /* 0x080fe20000410000 */
[----:B------:R-:W-:Y:S01]  /*6e60*/  FFMA.FTZ R47, R14, R47, -R57 ;  /* 0x0000002f0e2f7223 */ /* 0x000fe20000010839 */
[----:B------:R-:W-:Y:S01]  /*6e70*/  F2FP.BF16.F32.PACK_AB R40, R36, R53 ;  /* 0x000000352428723e */ /* 0x000fe200000010ff */
[----:B------:R-:W-:-:S02]  /*6e80*/  IMAD.MOV.U32 R41, RZ, RZ, R48 ;  /* 0x000000ffff297224 */ /* 0x000fc400078e0030 */
[----:B------:R-:W-:Y:S01]  /*6e90*/  FFMA.FTZ R14, R14, R49, R42 ;  /* 0x000000310e0e7223 */ /* 0x000fe2000001002a */
[----:B------:R-:W-:Y:S01]  /*6ea0*/  IMAD.MOV.U32 R43, RZ, RZ, R38 ;  /* 0x000000ffff2b7224 */ /* 0x000fe200078e0026 */
[----:B------:R-:W-:-:S03]  /*6eb0*/  F2FP.BF16.F32.PACK_AB R42, R47, R54 ;  /* 0x000000362f2a723e */ /* 0x000fc600000010ff */
[----:B------:R-:W-:Y:S02]  /*6ec0*/  F2FP.BF16.F32.PACK_AB R39, R14, R39 ;  /* 0x000000270e27723e */ /* 0x000fe400000010ff */
[----:B------:R-:W-:-:S03]  /*6ed0*/  IMAD.MOV.U32 R14, RZ, RZ, R42 ;  /* 0x000000ffff0e7224 */ /* 0x000fc600078e002a */
[----:B------:R-:W-:-:S07]  /*6ee0*/  IMAD.MOV.U32 R42, RZ, RZ, R39 ;  /* 0x000000ffff2a7224 */ /* 0x000fce00078e0027 */
.L_x_11444:
[----:B------:R-:W-:Y:S05]  /*6ef0*/  BSYNC B1 ;  /* 0x0000000000017941 */ /* 0x000fea0003800000 */
.L_x_11443:
[----:B---3--:R3:W-:Y:S01]  /*6f00*/  ST.E.128 desc[UR54][R44.64], R12 ;  /* 0x0000000c2c007985 */ /* 0x0087e2000c101d36 */
[----:B------:R-:W-:-:S13]  /*6f10*/  ISETP.GE.AND P3, PT, R46, R11, PT ;  /* 0x0000000b2e00720c */ /* 0x000fda0003f66270 */
[----:B------:R-:W-:Y:S05]  /*6f20*/  @P3 BRA `(.L_x_11406) ;  /* 0x0000000400543947 */ /* 0x000fea0003800000 */
[----:B------:R-:W-:-:S05]  /*6f30*/  IMAD.WIDE R90, R46, 0x2, R90 ;  /* 0x000000022e5a7825 */ /* 0x000fca00078e025a */
[----:B--2---:R2:W-:Y:S01]  /*6f40*/  ST.E.128 desc[UR54][R90.64], R40 ;  /* 0x000000285a007985 */ /* 0x0045e2000c101d36 */
[----:B------:R-:W-:Y:S05]  /*6f50*/  BRA `(.L_x_11406) ;  /* 0x0000000400487947 */ /* 0x000fea0003800000 */
.L_x_11398:
[----:B------:R-:W-:-:S06]  /*6f60*/  UISETP.NE.AND UP0, UPT, UR39, 0x3, UPT ;  /* 0x000000032700788c */ /* 0x000fcc000bf05270 */
[----:B------:R-:W-:-:S13]  /*6f70*/  PLOP3.LUT P2, PT, PT, PT, UP0, 0x80, 0x0 ;  /* 0x000000000000781c */ /* 0x000fda0003f4f008 */
[----:B------:R-:W-:Y:S05]  /*6f80*/  @!P2 BRA `(.L_x_11445) ;  /* 0x000000000004a947 */ /* 0x000fea0003800000 */
[----:B------:R-:W-:Y:S01]  /*6f90*/  BPT.TRAP 0x1 ;  /* 0x000000040000795c */ /* 0x000fe20000300000 */
.L_x_11445:
[----:B------:R-:W2:Y:S01]  /*6fa0*/  LDL R12, [R1+0xc] ;  /* 0x00000c00010c7983 */ /* 0x000ea20000100800 */
[----:B------:R-:W-:Y:S01]  /*6fb0*/  IMAD R34, R22, 0x8, R2 ;  /* 0x0000000816227824 */ /* 0x000fe200078e0202 */
[----:B------:R-:W-:Y:S01]  /*6fc0*/  BSSY B1, `(.L_x_11446) ;  /* 0x0000005000017945 */ /* 0x000fe20003800000 */
[----:B------:R-:W-:Y:S02]  /*6fd0*/  SHF.R.S32.HI R83, RZ, 0x1f, R82 ;  /* 0x0000001fff537819 */ /* 0x000fe40000011452 */
[----:B--2---:R-:W-:-:S04]  /*6fe0*/  SHF.L.U32 R86, R12, 0x1f, RZ ;  /* 0x0000001f0c567819 */ /* 0x004fc800000006ff */
[----:B------:R-:W0:Y:S02]  /*6ff0*/  SYNCS.PHASECHK.TRANS64.TRYWAIT P3, [R34+URZ+0x2d890], R86 ;  /* 0x02d89056220075a7 */ /* 0x000e24000806017f */
[----:B0-----:R-:W-:Y:S05]  /*7000*/  @!P3 BRA `(.L_x_11447) ;  /* 0x0000020000b8b947 */ /* 0x001fea0003800000 */
.L_x_11758:
[----:B------:R-:W-:Y:S05]  /*7010*/  BSYNC B1 ;  /* 0x0000000000017941 */ /* 0x000fea0003800000 */
.L_x_11446:
[----:B------:R-:W1:Y:S01]  /*7020*/  S2R R36, SR_TID.X ;  /* 0x0000000000247919 */ /* 0x000e620000002100 */
        /* <DEDUP_REMOVED lines=18> */
[----:B------:R-:W-:Y:S01]  /*7150*/  LEA R43, P3, R12, UR6, 0x1 ;  /* 0x000000060c2b7c11 */ /* 0x000fe2000f8608ff */
[C---:B-1----:R-:W-:Y:S02]  /*7160*/  VIADD R37, R36.reuse, 0xffffff80 ;  /* 0xffffff8024257836 */ /* 0x042fe40000000000 */
[----:B------:R-:W-:Y:S01]  /*7170*/  VIADD R36, R36, 0xffffff80 ;  /* 0xffffff8024247836 */ /* 0x000fe20000000000 */
[----:B------:R-:W-:-:S04]  /*7180*/  LEA.HI.X R13, R12, UR7, R13, 0x1, P3 ;  /* 0x000000070c0d7c11 */ /* 0x000fc800098f0c0d */
[----:B------:R-:W-:-:S04]  /*7190*/  LEA.HI R36, R36, R37, RZ, 0x1 ;  /* 0x0000002524247211 */ /* 0x000fc800078f08ff */
[----:B------:R-:W-:-:S04]  /*71a0*/  SHF.R.S32.HI R36, RZ, 0x1, R36 ;  /* 0x00000001ff247819 */ /* 0x000fc80000011424 */
[----:B------:R-:W-:Y:S01]  /*71b0*/  ISETP.GT.AND P3, PT, R85, R36, PT ;  /* 0x000000245500720c */ /* 0x000fe20003f64270 */
[----:B------:R-:W-:-:S12]  /*71c0*/  BRA.DIV UR4, `(.L_x_11448) ;  /* 0x00000202045c7947 */ /* 0x000fd8000b800000 */
[----:B------:R1:W2:Y:S04]  /*71d0*/  SHFL.IDX PT, R42, R13, RZ, 0x1e1f ;  /* 0x001e1fff0d2a7589 */ /* 0x0002a800000e0000 */
[----:B------:R-:W3:Y:S02]  /*71e0*/  SHFL.IDX PT, R43, R43, RZ, 0x1e1f ;  /* 0x001e1fff2b2b7589 */ /* 0x000ee400000e0000 */
.L_x_11762:
[----:B------:R-:W-:Y:S05]  /*71f0*/  @!P3 BRA `(.L_x_11406) ;  /* 0x0000000000a0b947 */ /* 0x000fea0003800000 */
[----:B-1----:R-:W4:Y:S01]  /*7200*/  LDL R13, [R1+0x80] ;  /* 0x00008000010d7983 */ /* 0x002f220000100800 */
[----:B------:R-:W-:-:S03]  /*7210*/  ULDC UR4, c[0x0][0x2f4] ;  /* 0x0000bd0000047ab9 */ /* 0x000fc60000000800 */
[----:B------:R-:W5:Y:S04]  /*7220*/  LDL R12, [R1+0x7c] ;  /* 0x00007c00010c7983 */ /* 0x000f680000100800 */
[----:B------:R-:W5:Y:S04]  /*7230*/  LDL R11, [R1+0x68] ;  /* 0x00006800010b7983 */ /* 0x000f680000100800 */
[----:B------:R-:W5:Y:S01]  /*7240*/  LDL R45, [R1+0x6c] ;  /* 0x00006c00012d7983 */ /* 0x000f620000100800 */
[C---:B------:R-:W-:Y:S02]  /*7250*/  ISETP.GE.AND P5, PT, R18.reuse, UR4, PT ;  /* 0x0000000412007c0c */ /* 0x040fe4000bfa6270 */
[----:B------:R-:W-:Y:S01]  /*7260*/  ISETP.GE.AND P4, PT, R137, UR4, PT ;  /* 0x0000000489007c0c */ /* 0x000fe2000bf86270 */
[----:B------:R-:W5:Y:S10]  /*7270*/  LDL R44, [R1+0x78] ;  /* 0x00007800012c7983 */ /* 0x000f740000100800 */
[----:B---3--:R-:W-:-:S04]  /*7280*/  @!P5 LEA R40, P3, R18, R43, 0x1 ;  /* 0x0000002b1228d211 */ /* 0x008fc800078608ff */
[----:B--2---:R-:W-:Y:S02]  /*7290*/  @!P5 LEA.HI.X R41, R18, R42, R19, 0x1, P3 ;  /* 0x0000002a1229d211 */ /* 0x004fe400018f0c13 */
[----:B------:R-:W-:-:S04]  /*72a0*/  @!P4 LEA R38, P3, R137, R43, 0x1 ;  /* 0x0000002b8926c211 */ /* 0x000fc800078608ff */
[----:B----4-:R-:W-:Y:S02]  /*72b0*/  @!P4 LEA.HI.X R39, R137, R42, R13, 0x1, P3 ;  /* 0x0000002a8927c211 */ /* 0x010fe400018f0c0d */
[----:B------:R-:W-:-:S13]  /*72c0*/  ISETP.GE.AND P3, PT, R136, UR4, PT ;  /* 0x0000000488007c0c */ /* 0x000fda000bf66270 */
[----:B------:R-:W-:-:S04]  /*72d0*/  @!P3 LEA R36, P6, R136, R43, 0x1 ;  /* 0x0000002b8824b211 */ /* 0x000fc800078c08ff */
[----:B-----5:R-:W-:Y:S02]  /*72e0*/  @!P3 LEA.HI.X R37, R136, R42, R12, 0x1, P6 ;  /* 0x0000002a8825b211 */ /* 0x020fe400030f0c0c */
[----:B------:R-:W1:Y:S04]  /*72f0*/  @!P5 LDS.128 R12, [R64+0x15000] ;  /* 0x01500000400cd984 */ /* 0x000e680000000c00 */
[----:B-1----:R1:W-:Y:S01]  /*7300*/  @!P5 ST.E.128 desc[UR54][R40.64], R12 ;  /* 0x0000000c2800d985 */ /* 0x0023e2000c101d36 */
[----:B------:R-:W-:-:S13]  /*7310*/  ISETP.GE.AND P5, PT, R3, UR4, PT ;  /* 0x0000000403007c0c */ /* 0x000fda000bfa6270 */
[----:B------:R-:W2:Y:S01]  /*7320*/  @!P5 LDS.128 R12, [R35+0x15000] ;  /* 0x01500000230cd984 */ /* 0x000ea20000000c00 */
[----:B------:R-:W-:Y:S02]  /*7330*/  @!P5 IMAD.SHL.U32 R11, R11, 0x8, RZ ;  /* 0x000000080b0bd824 */ /* 0x000fe400078e00ff */
        /* <DEDUP_REMOVED lines=20> */
.L_x_11406:
[----:B------:R-:W-:Y:S05]  /*7480*/  BSYNC B0 ;  /* 0x0000000000007941 */ /* 0x000fea0003800000 */
.L_x_11397:
        /* <DEDUP_REMOVED lines=16> */
.L_x_11450:
[----:B------:R-:W-:Y:S05]  /*7590*/  BSYNC B0 ;  /* 0x0000000000007941 */ /* 0x000fea0003800000 */
.L_x_11449:
[----:B------:R-:W5:Y:S01]  /*75a0*/  SYNCS.PHASECHK.TRANS64.TRYWAIT P2, [R34+URZ+0x2d8b0], R86 ;  /* 0x02d8b056220075a7 */ /* 0x000f62000804017f */
[----:B------:R-:W-:Y:S04]  /*75b0*/  BSSY B0, `(.L_x_11451) ;  /* 0x0000002000007945 */ /* 0x000fe80003800000 */
[----:B-----5:R-:W-:Y:S05]  /*75c0*/  @!P2 BRA `(.L_x_11452) ;  /* 0x000001fc00a4a947 */ /* 0x020fea0003800000 */
.L_x_11763:
[----:B------:R-:W-:Y:S05]  /*75d0*/  BSYNC B0 ;  /* 0x0000000000007941 */ /* 0x000fea0003800000 */
.L_x_11451:
[----:B-1-34-:R-:W1:Y:S01]  /*75e0*/  S2R R14, SR_TID.X ;  /* 0x00000000000e7919 */ /* 0x01ae620000002100 */
[----:B------:R-:W-:Y:S01]  /*75f0*/  ULDC.64 UR4, c[0x0][0x328] ;  /* 0x0000ca0000047ab9 */ /* 0x000fe20000000a00 */
[----:B------:R-:W-:Y:S01]  /*7600*/  ULDC.64 UR6, c[0x0][0x318] ;  /* 0x0000c60000067ab9 */ /* 0x000fe20000000a00 */
[----:B------:R-:W-:Y:S01]  /*7610*/  IMAD R83, R83, UR4, RZ ;  /* 0x0000000453537c24 */ /* 0x000fe2000f8e02ff */
[----:B------:R-:W-:Y:S01]  /*7620*/  BSSY B0, `(.L_x_11453) ;  /* 0x000003c000007945 */ /* 0x000fe20003800000 */
[----:B--2---:R-:W-:-:S04]  /*7630*/  IMAD.WIDE.U32 R12, R82, UR4, RZ ;  /* 0x00000004520c7c25 */ /* 0x004fc8000f8e00ff */
        /* <DEDUP_REMOVED lines=10> */
[----:B------:R-:W-:Y:S01]  /*76e0*/  LEA R11, P2, R12, UR6, 0x1 ;  /* 0x000000060c0b7c11 */ /* 0x000fe2000f8408ff */
[C---:B-1----:R-:W-:Y:S02]  /*76f0*/  VIADD R15, R14.reuse, 0xffffff80 ;  /* 0xffffff800e0f7836 */ /* 0x042fe40000000000 */
[----:B------:R-:W-:Y:S01]  /*7700*/  VIADD R14, R14, 0xffffff80 ;  /* 0xffffff800e0e7836 */ /* 0x000fe20000000000 */
[----:B------:R-:W-:Y:S01]  /*7710*/  LEA.HI.X R12, R12, UR7, R13, 0x1, P2 ;  /* 0x000000070c0c7c11 */ /* 0x000fe200090f0c0d */
[----:B------:R0:W1:Y:S03]  /*7720*/  SHFL.IDX PT, R40, R11, RZ, 0x1e1f ;  /* 0x001e1fff0b287589 */ /* 0x00006600000e0000 */
[----:B------:R-:W-:Y:S01]  /*7730*/  LEA.HI R14, R14, R15, RZ, 0x1 ;  /* 0x0000000f0e0e7211 */ /* 0x000fe200078f08ff */
[----:B------:R0:W2:Y:S03]  /*7740*/  SHFL.IDX PT, R41, R12, RZ, 0x1e1f ;  /* 0x001e1fff0c297589 */ /* 0x0000a600000e0000 */
[----:B------:R-:W-:-:S04]  /*7750*/  SHF.R.S32.HI R14, RZ, 0x1, R14 ;  /* 0x00000001ff0e7819 */ /* 0x000fc8000001140e */
[----:B------:R-:W-:-:S13]  /*7760*/  ISETP.GT.AND P2, PT, R85, R14, PT ;  /* 0x0000000e5500720c */ /* 0x000fda0003f44270 */
[----:B01----:R-:W-:Y:S05]  /*7770*/  @!P2 BRA `(.L_x_11454) ;  /* 0x000000000098a947 */ /* 0x003fea0003800000 */
[----:B------:R-:W3:Y:S01]  /*7780*/  LDL R15, [R1+0x80] ;  /* 0x00008000010f7983 */ /* 0x000ee20000100800 */
[----:B------:R-:W-:-:S03]  /*7790*/  ULDC UR4, c[0x0][0x2f4] ;  /* 0x0000bd0000047ab9 */ /* 0x000fc60000000800 */
[----:B------:R-:W4:Y:S04]  /*77a0*/  LDL R14, [R1+0x7c] ;  /* 0x00007c00010e7983 */ /* 0x000f280000100800 */
[----:B------:R-:W5:Y:S04]  /*77b0*/  LDL R46, [R1+0x68] ;  /* 0x00006800012e7983 */ /* 0x000f680000100800 */
[----:B------:R-:W5:Y:S01]  /*77c0*/  LDL R45, [R1+0x6c] ;  /* 0x00006c00012d7983 */ /* 0x000f620000100800 */
[C---:B------:R-:W-:Y:S02]  /*77d0*/  ISETP.GE.AND P5, PT, R18.reuse, UR4, PT ;  /* 0x0000000412007c0c */ /* 0x040fe4000bfa6270 */
[----:B------:R-:W-:Y:S01]  /*77e0*/  ISETP.GE.AND P4, PT, R137, UR4, PT ;  /* 0x0000000489007c0c */ /* 0x000fe2000bf86270 */
[----:B------:R-:W5:Y:S10]  /*77f0*/  LDL R44, [R1+0x78] ;  /* 0x00007800012c7983 */ /* 0x000f740000100800 */
[----:B------:R-:W-:-:S04]  /*7800*/  @!P5 LEA R42, P2, R18, R40, 0x1 ;  /* 0x00000028122ad211 */ /* 0x000fc800078408ff */
        /* <DEDUP_REMOVED lines=10> */
[----:B-----5:R-:W-:-:S04]  /*78b0*/  @!P5 IMAD.SHL.U32 R11, R46, 0x8, RZ ;  /* 0x000000082e0bd824 */ /* 0x020fc800078e00ff */
        /* <DEDUP_REMOVED lines=18> */
.L_x_11454:
[----:B------:R-:W-:Y:S05]  /*79e0*/  BSYNC B0 ;  /* 0x0000000000007941 */ /* 0x000fea0003800000 */
.L_x_11453:
[----:B0-----:R-:W3:Y:S01]  /*79f0*/  LDL.LU R12, [R1+0xc] ;  /* 0x00000c00010c7983 */ /* 0x001ee20000300800 */
        /* <DEDUP_REMOVED lines=11> */
[----:B------:R-:W-:Y:S02]  /*7ab0*/  SEL R11, RZ, 0x1, P2 ;  /* 0x00000001ff0b7807 */ /* 0x000fe40001000000 */
[----:B------:R-:W-:Y:S01]  /*7ac0*/  SEL R22, R22, RZ, P2 ;  /* 0x000000ff16167207 */ /* 0x000fe20001000000 */
[----:B------:R0:W-:Y:S01]  /*7ad0*/  @!P3 SYNCS.ARRIVE.TRANS64.RED.A1T0 RZ, [R34+URZ], RZ ;  /* 0x000000ff22ffb9a7 */ /* 0x0001e2000810043f */
[----:B---3--:R-:W-:-:S05]  /*7ae0*/  LOP3.LUT R12, R12, R11, RZ, 0x3c, !PT ;  /* 0x0000000b0c0c7212 */ /* 0x008fca00078e3cff */
[----:B------:R0:W-:Y:S01]  /*7af0*/  STL [R1+0xc], R12 ;  /* 0x00000c0c01007387 */ /* 0x0001e20000100800 */
[----:B------:R-:W-:Y:S05]  /*7b00*/  @P1 BRA `(.L_x_11455) ;  /* 0xffffffb000a41947 */ /* 0x000fea000383ffff */
[----:B0-----:R-:W0:Y:S01]  /*7b10*/  S2R R12, SR_TID.X ;  /* 0x00000000000c7919 */ /* 0x001e220000002100 */
[----:B------:R-:W-:Y:S02]  /*7b20*/  PLOP3.LUT P0, PT, PT, PT, PT, 0x8, 0x0 ;  /* 0x000000000000781c */ /* 0x000fe40003f0e170 */
[----:B0-----:R-:W-:-:S04]  /*7b30*/  SHF.R.U32.HI R12, RZ, 0x7, R12 ;  /* 0x00000007ff0c7819 */ /* 0x001fc8000001160c */
[----:B------:R-:W-:-:S13]  /*7b40*/  ISETP.NE.AND P4, PT, R12, 0x1, PT ;  /* 0x000000010c00780c */ /* 0x000fda0003f85270 */
[----:B------:R-:W-:Y:S06]  /*7b50*/  @!P4 BAR.ARV 0x9, 0x100 ;  /* 0x024400000000cb1d */ /* 0x000fec0000002000 */
.L_x_11392:
[----:B------:R-:W3:Y:S01]  /*7b60*/  LDL R8, [R1+0x5c] ;  /* 0x00005c0001087983 */ /* 0x000ee20000100800 */
[----:B------:R-:W0:Y:S01]  /*7b70*/  LDC R0, c[0x0][0x448] ;  /* 0x00011200ff007b82 */ /* 0x000e220000000800 */
[----:B------:R-:W-:-:S07]  /*7b80*/  IADD3 R7, R157, 0x1, -R154 ;  /* 0x000000019d077810 */ /* 0x000fce0007ffe89a */
[----:B------:R-:W1:Y:S01]  /*7b90*/  LDC.64 R4, c[0x0][0x9e0] ;  /* 0x00027800ff047b82 */ /* 0x000e620000000a00 */
[----:B0-----:R-:W-:Y:S02]  /*7ba0*/  ISETP.NE.AND P1, PT, R0, 0x1, PT ;  /* 0x000000010000780c */ /* 0x001fe40003f25270 */
[----:B-1----:R-:W-:-:S11]  /*7bb0*/  ISETP.GE.AND P2, PT, R5, 0x1, PT ;  /* 0x000000010500780c */ /* 0x002fd60003f46270 */
[----:B------:R-:W0:Y:S08]  /*7bc0*/  @P1 LDC R3, c[0x0][0x44c] ;  /* 0x00011300ff031b82 */ /* 0x000e300000000800 */
[----:B------:R-:W1:Y:S01]  /*7bd0*/  @P1 LDC R6, c[0x0][0x450] ;  /* 0x00011400ff061b82 */ /* 0x000e620000000800 */
[----:B---3--:R-:W-:-:S04]  /*7be0*/  VIADD R0, R8, 0xbf ;  /* 0x000000bf08007836 */ /* 0x008fc80000000000 */
[----:B0-----:R-:W-:-:S05]  /*7bf0*/  @P1 IMAD.HI.U32 R3, R0, R3, RZ ;  /* 0x0000000300031227 */ /* 0x001fca00078e00ff */
[----:B-1----:R-:W-:-:S05]  /*7c00*/  @P1 SHF.R.U32.HI R0, RZ, R6, R3 ;  /* 0x00000006ff001219 */ /* 0x002fca0000011603 */
[----:B------:R-:W-:Y:S01]  /*7c10*/  IMAD.IADD R3, R7, 0x1, R0 ;  /* 0x0000000107037824 */ /* 0x000fe200078e0200 */
[----:B------:R-:W-:Y:S06]  /*7c20*/  @P0 BRA `(.L_x_11456) ;  /* 0x00000000000c0947 */ /* 0x000fec0003800000 */
[----:B------:R-:W0:Y:S01]  /*7c30*/  FENCE.VIEW.ASYNC.G ;  /* 0x00000000000073c6 */ /* 0x000e220000000100 */
[----:B------:R-:W-:Y:S05]  /*7c40*/  WARPSYNC.ALL ;  /* 0x0000000000007948 */ /* 0x000fea0003800000 */
[----:B0-----:R-:W-:Y:S06]  /*7c50*/  BAR.ARV 0xc, 0x200 ;  /* 0x0308000000007b1d */ /* 0x001fec0000002000 */
.L_x_11456:
        /* <DEDUP_REMOVED lines=13> */
.L_x_11459:
[----:B------:R-:W-:-:S13]  /*7d30*/  ISETP.NE.AND P0, PT, R5, 0x1, PT ;  /* 0x000000010500780c */ /* 0x000fda0003f05270 */
[----:B------:R-:W0:Y:S02]  /*7d40*/  @P0 LDC.64 R6, c[0x0][0x9e8] ;  /* 0x00027a00ff060b82 */ /* 0x000e240000000a00 */
[----:B0-----:R-:W-:-:S05]  /*7d50*/  @P0 IMAD.HI.U32 R6, R0, R6, RZ ;  /* 0x0000000600060227 */ /* 0x001fca00078e00ff */
[----:B------:R-:W-:-:S07]  /*7d60*/  @P0 SHF.R.U32.HI R0, RZ, R7, R6 ;  /* 0x00000007ff000219 */ /* 0x000fce0000011606 */
.L_x_11460:
[----:B------:R-:W-:Y:S05]  /*7d70*/  BSYNC B0 ;  /* 0x0000000000007941 */ /* 0x000fea0003800000 */
.L_x_11458:
[----:B------:R-:W-:-:S05]  /*7d80*/  IMAD R3, R0, R5, R5 ;  /* 0x0000000500037224 */ /* 0x000fca00078e0205 */
[----:B------:R-:W-:-:S07]  /*7d90*/  VIMNMX R4, R4, R3, PT ;  /* 0x0000000304047248 */ /* 0x000fce0003fe0100 */
.L_x_11457:
[----:B------:R-:W0:Y:S01]  /*7da0*/  @P1 LDC R0, c[0x0][0x44c] ;  /* 0x00011300ff001b82 */ /* 0x000e220000000800 */
[----:B------:R-:W-:Y:S01]  /*7db0*/  VIADD R4, R4, 0x7f ;  /* 0x0000007f04047836 */ /* 0x000fe20000000000 */
[----:B------:R-:W-:-:S04]  /*7dc0*/  ULDC UR4, c[0x0][0x9dc] ;  /* 0x0002770000047ab9 */ /* 0x000fc80000000800 */
[----:B------:R-:W-:Y:S02]  /*7dd0*/  SHF.R.S32.HI R3, RZ, 0x1f, R4 ;  /* 0x0000001fff037819 */ /* 0x000fe40000011404 */
[----:B------:R-:W1:Y:S02]  /*7de0*/  @P1 LDC R7, c[0x0][0x450] ;  /* 0x00011400ff071b82 */ /* 0x000e640000000800 */
[----:B------:R-:W-:-:S04]  /*7df0*/  LEA.HI R3, R3, R4, RZ, 0x7 ;  /* 0x0000000403037211 */ /* 0x000fc800078f38ff */
[----:B------:R-:W-:-:S04]  /*7e00*/  SHF.R.S32.HI R3, RZ, 0x7, R3 ;  /* 0x00000007ff037819 */ /* 0x000fc80000011403 */
[----:B------:R-:W-:Y:S01]  /*7e10*/  VIMNMX R100, R100, R3, PT ;  /* 0x0000000364647248 */ /* 0x000fe20003fe0100 */
[----:B0-----:R-:W-:-:S04]  /*7e20*/  @P1 IMAD.HI.U32 R6, R8, R0, RZ ;  /* 0x0000000008061227 */ /* 0x001fc800078e00ff */
[----:B------:R-:W-:Y:S01]  /*7e30*/  IMAD.MOV.U32 R0, RZ, RZ, R8 ;  /* 0x000000ffff007224 */ /* 0x000fe200078e0008 */
        /* <DEDUP_REMOVED lines=14> */
.L_x_11463:
[----:B------:R-:W-:-:S13]  /*7f20*/  ISETP.NE.AND P0, PT, R5, 0x1, PT ;  /* 0x000000010500780c */ /* 0x000fda0003f05270 */
[----:B------:R-:W0:Y:S02]  /*7f30*/  @P0 LDC.64 R6, c[0x0][0x9e8] ;  /* 0x00027a00ff060b82 */ /* 0x000e240000000a00 */
[----:B0-----:R-:W-:-:S05]  /*7f40*/  @P0 IMAD.HI.U32 R4, R0, R6, RZ ;  /* 0x0000000600040227 */ /* 0x001fca00078e00ff */
[----:B------:R-:W-:-:S07]  /*7f50*/  @P0 SHF.R.U32.HI R0, RZ, R7, R4 ;  /* 0x00000007ff000219 */ /* 0x000fce0000011604 */
.L_x_11464:
[----:B------:R-:W-:Y:S05]  /*7f60*/  BSYNC B0 ;  /* 0x0000000000007941 */ /* 0x000fea0003800000 */
.L_x_11462:
[----:B------:R-:W-:-:S05]  /*7f70*/  IMAD R0, R0, R5, RZ ;  /* 0x0000000500007224 */ /* 0x000fca00078e02ff */
[----:B------:R-:W-:-:S07]  /*7f80*/  VIMNMX R3, R3, R0, !PT ;  /* 0x0000000003037248 */ /* 0x000fce0007fe0100 */
.L_x_11461:
        /* <DEDUP_REMOVED lines=40> */
.L_x_11466:
[----:B------:R-:W-:Y:S05]  /*8210*/  BSYNC B0 ;  /* 0x0000000000007941 */ /* 0x000fea0003800000 */
.L_x_11465:
        /* <DEDUP_REMOVED lines=26> */
[----:B---3--:R-:W-:-:S02]  /*83c0*/  IMAD R4, R0, R97, R9 ;  /* 0x0000006100047224 */ /* 0x008fc400078e0209 */
[----:B------:R-:W-:-:S03]  /*83d0*/  IMAD.MOV.U32 R0, RZ, RZ, RZ ;  /* 0x000000ffff007224 */ /* 0x000fc600078e00ff */
[----:B------:R0:W-:Y:S01]  /*83e0*/  STL [R1+0xa0], R4 ;  /* 0x0000a00401007387 */ /* 0x0001e20000100800 */
[----:B------:R-:W-:Y:S02]  /*83f0*/  VIADDMNMX R97, R4, R97, R100, PT ;  /* 0x0000006104617246 */ /* 0x000fe40003800164 */
[----:B------:R-:W-:Y:S02]  /*8400*/  CS2R R100, SRZ ;  /* 0x0000000000647805 */ /* 0x000fe4000001ff00 */
[----:B------:R-:W-:-:S13]  /*8410*/  ISETP.GT.AND P1, PT, R97, R4, PT ;  /* 0x000000046100720c */ /* 0x000fda0003f24270 */
[----:B0-----:R-:W-:Y:S05]  /*8420*/  @!P1 BRA `(.L_x_11467) ;  /* 0x0000013c00409947 */ /* 0x001fea0003800000 */
[----:B------:R-:W0:Y:S01]  /*8430*/  S2R R4, SR_TID.X ;  /* 0x0000000000047919 */ /* 0x000e220000002100 */
[----:B------:R-:W-:Y:S01]  /*8440*/  UMOV UR4, 0xffffffff ;  /* 0xffffffff00047882 */ /* 0x000fe20000000000 */
[----:B0-----:R-:W-:-:S05]  /*8450*/  VIADD R40, R4, 0xffffff80 ;  /* 0xffffff8004287836 */ /* 0x001fca0000000000 */
[----:B--2---:R-:W-:-:S04]  /*8460*/  SHF.R.S32.HI R41, RZ, 0x1f, R40 ;  /* 0x0000001fff297819 */ /* 0x004fc80000011428 */
[----:B------:R-:W-:-:S04]  /*8470*/  LEA.HI R13, R41, R40, RZ, 0x7 ;  /* 0x00000028290d7211 */ /* 0x000fc800078f38ff */
[----:B------:R-:W-:Y:S01]  /*8480*/  SHF.R.S32.HI R13, RZ, 0x7, R13 ;  /* 0x00000007ff0d7819 */ /* 0x000fe2000001140d */
[----:B------:R-:W-:Y:S06]  /*8490*/  BRA.DIV UR4, `(.L_x_11468) ;  /* 0x000001f204047947 */ /* 0x000fec000b800000 */
[----:B------:R-:W0:Y:S04]  /*84a0*/  SHFL.IDX PT, R0, R13, RZ, 0x1f ;  /* 0x00001fff0d007589 */ /* 0x000e2800000e0000 */
[----:B0-----:R1:W-:Y:S02]  /*84b0*/  STL [R1+0x48], R0 ;  /* 0x0000480001007387 */ /* 0x0013e40000100800 */
.L_x_11766:
[----:B------:R-:W1:Y:S01]  /*84c0*/  LDL R3, [R1+0x48] ;  /* 0x0000480001037983 */ /* 0x000e620000100800 */
[----:B------:R-:W-:Y:S01]  /*84d0*/  VIADD R4, R2, 0x21800 ;  /* 0x0002180002047836 */ /* 0x000fe20000000000 */
[----:B------:R-:W-:Y:S04]  /*84e0*/  BSSY B6, `(.L_x_11469) ;  /* 0x000001e000067945 */ /* 0x000fe80003800000 */
[----:B------:R-:W-:Y:S01]  /*84f0*/  LOP3.LUT P0, RZ, R4, 0x3ff, RZ, 0xc0, !PT ;  /* 0x000003ff04ff7812 */ /* 0x000fe2000780c0ff */
[----:B-1----:R-:W-:-:S05]  /*8500*/  IMAD.HI R0, R3, 0x55555556, RZ ;  /* 0x5555555603007827 */ /* 0x002fca00078e02ff */
[----:B------:R-:W-:-:S05]  /*8510*/  LEA.HI R141, R0, R0, RZ, 0x1 ;  /* 0x00000000008d7211 */ /* 0x000fca00078f08ff */
[----:B------:R-:W-:-:S04]  /*8520*/  IMAD R141, R141, -0x3, R3 ;  /* 0xfffffffd8d8d7824 */ /* 0x000fc800078e0203 */
[C---:B------:R-:W-:Y:S02]  /*8530*/  IMAD R3, R141.reuse, 0x2000, R4 ;  /* 0x000020008d037824 */ /* 0x040fe400078e0204 */
[----:B------:R-:W-:-:S03]  /*8540*/  IMAD R0, R141, 0x1000, R2 ;  /* 0x000010008d007824 */ /* 0x000fc600078e0202 */
[----:B------:R-:W-:Y:S01]  /*8550*/  SHF.R.U32.HI R3, RZ, 0x4, R3 ;  /* 0x00000004ff037819 */ /* 0x000fe20000011603 */
[----:B------:R-:W-:-:S03]  /*8560*/  VIADD R0, R0, 0xc400 ;  /* 0x0000c40000007836 */ /* 0x000fc60000000000 */
[----:B------:R-:W-:Y:S02]  /*8570*/  LOP3.LUT R3, R3, 0x3fff, RZ, 0xc0, !PT ;  /* 0x00003fff03037812 */ /* 0x000fe400078ec0ff */
[----:B------:R-:W-:-:S03]  /*8580*/  SHF.R.U32.HI R0, RZ, 0x4, R0 ;  /* 0x00000004ff007819 */ /* 0x000fc60000011600 */
[----:B------:R1:W-:Y:S01]  /*8590*/  STL [R1+0x94], R3 ;  /* 0x0000940301007387 */ /* 0x0003e20000100800 */
[----:B------:R-:W-:Y:S01]  /*85a0*/  LOP3.LUT R44, R0, 0x3fff, RZ, 0xc0, !PT ;  /* 0x00003fff002c7812 */ /* 0x000fe200078ec0ff */
        /* <DEDUP_REMOVED lines=17> */
.L_x_11470:
[----:B------:R-:W-:Y:S05]  /*86c0*/  BSYNC B6 ;  /* 0x0000000000067941 */ /* 0x000fea0003800000 */
.L_x_11469:
[----:B------:R-:W-:Y:S02]  /*86d0*/  ULDC UR4, c[0x0][0x3f4] ;  /* 0x0000fd0000047ab9 */ /* 0x000fe40000000800 */
[----:B------:R-:W-:-:S13]  /*86e0*/  ISETP.LT.AND P0, PT, RZ, UR4, PT ;  /* 0x00000004ff007c0c */ /* 0x000fda000bf01270 */
[----:B------:R-:W-:Y:S05]  /*86f0*/  @P0 BRA `(.L_x_11471) ;  /* 0x0000000000400947 */ /* 0x000fea0003800000 */
[----:B------:R-:W-:-:S04]  /*8700*/  ULEA.HI UR4, UR37, UR37, URZ, 0x1 ;  /* 0x0000002525047291 */ /* 0x000fc8000f8f083f */
[----:B------:R-:W-:-:S04]  /*8710*/  ULOP3.LUT UR4, UR4, 0xfffffffe, URZ, 0xc0, !UPT ;  /* 0xfffffffe04047892 */ /* 0x000fc8000f8ec03f */
[----:B------:R-:W-:-:S06]  /*8720*/  UIADD3 UR4, UR37, -UR4, URZ ;  /* 0x8000000425047290 */ /* 0x000fcc000fffe03f */
[----:B-1----:R-:W-:-:S05]  /*8730*/  IMAD.U32 R3, RZ, RZ, UR4 ;  /* 0x00000004ff037e24 */ /* 0x002fca000f8e00ff */
[----:B------:R-:W-:-:S04]  /*8740*/  SHF.L.U32 R3, R3, 0x1f, RZ ;  /* 0x0000001f03037819 */ /* 0x000fc800000006ff */
[----:B------:R1:W2:Y:S03]  /*8750*/  SYNCS.PHASECHK.TRANS64.TRYWAIT P0, [R2+URZ+0x2d800], R3 ;  /* 0x02d80003020075a7 */ /* 0x0002a6000800017f */
[----:B--2---:R-:W-:Y:S05]  /*8760*/  @!P0 NANOSLEEP.SYNCS 0x989680 ;  /* 0x009896800000895d */ /* 0x004fea0003900000 */
[----:B------:R-:W2:Y:S01]  /*8770*/  @!P0 SYNCS.PHASECHK.TRANS64 P0, [R2+URZ+0x2d800], R3 ;  /* 0x02d80003020085a7 */ /* 0x000ea2000800007f */
[----:B------:R-:W-:Y:S04]  /*8780*/  BSSY B0, `(.L_x_11472) ;  /* 0x0000006000007945 */ /* 0x000fe80003800000 */
[----:B--2---:R-:W-:Y:S05]  /*8790*/  @P0 BRA `(.L_x_11473) ;  /* 0x0000000000100947 */ /* 0x004fea0003800000 */
.L_x_11474:
[----:B--2---:R2:W3:Y:S02]  /*87a0*/  SYNCS.PHASECHK.TRANS64.TRYWAIT P0, [R2+URZ+0x2d800], R3 ;  /* 0x02d80003020075a7 */ /* 0x0044e4000800017f */
[----:B---3--:R-:W-:Y:S05]  /*87b0*/  @!P0 NANOSLEEP.SYNCS 0x989680 ;  /* 0x009896800000895d */ /* 0x008fea0003900000 */
[----:B------:R-:W3:Y:S02]  /*87c0*/  @!P0 SYNCS.PHASECHK.TRANS64 P0, [R2+URZ+0x2d800], R3 ;  /* 0x02d80003020085a7 */ /* 0x000ee4000800007f */
[----:B---3--:R-:W-:Y:S05]  /*87d0*/  @!P0 BRA `(.L_x_11474) ;  /* 0xfffffffc00f08947 */ /* 0x008fea000383ffff */
.L_x_11473:
[----:B------:R-:W-:Y:S05]  /*87e0*/  BSYNC B0 ;  /* 0x0000000000007941 */ /* 0x000fea0003800000 */
.L_x_11472:
[----:B------:R-:W-:Y:S05]  /*87f0*/  BRA `(.L_x_11475) ;  /* 0x0000004000a07947 */ /* 0x000fea0003800000 */
.L_x_11471:
[----:B------:R-:W-:Y:S01]  /*8800*/  ULOP3.LUT UP0, URZ, UR40, 0x1bf, URZ, 0xc0, !UPT ;  /* 0x000001bf283f7892 */ /* 0x000fe2000f80c03f */
[----:B-----5:R-:W-:Y:S01]  /*8810*/  SHF.R.S32.HI R0, RZ, 0x1f, R96 ;  /* 0x0000001fff007819 */ /* 0x020fe20000011460 */
[----:B------:R-:W-:Y:S01]  /*8820*/  ULDC.64 UR4, c[0x0][0x3f8] ;  /* 0x0000fe0000047ab9 */ /* 0x000fe20000000a00 */
[----:B------:R-:W-:Y:S01]  /*8830*/  ULDC.64 UR6, c[0x0][0x408] ;  /* 0x0001020000067ab9 */ /* 0x000fe20000000a00 */
[----:B------:R-:W-:Y:S02]  /*8840*/  IMAD.WIDE.U32 R24, R96, UR4, RZ ;  /* 0x0000000460187c25 */ /* 0x000fe4000f8e00ff */
[----:B------:R-:W-:Y:S02]  /*8850*/  PLOP3.LUT P0, PT, PT, PT, UP0, 0x80, 0x0 ;  /* 0x000000000000781c */ /* 0x000fe40003f0f008 */
[C---:B-1----:R-:W-:Y:S02]  /*8860*/  IMAD R3, R0.reuse, UR4, RZ ;  /* 0x0000000400037c24 */ /* 0x042fe4000f8e02ff */
[----:B------:R-:W-:-:S02]  /*8870*/  IMAD R5, R0, UR6, RZ ;  /* 0x0000000600057c24 */ /* 0x000fc4000f8e02ff */
[C---:B------:R-:W-:Y:S02]  /*8880*/  IMAD R3, R96.reuse, UR5, R3 ;  /* 0x0000000560037c24 */ /* 0x040fe4000f8e0203 */
[C---:B------:R-:W-:Y:S02]  /*8890*/  IMAD R5, R96.reuse, UR7, R5 ;  /* 0x0000000760057c24 */ /* 0x040fe4000f8e0205 */
[----:B------:R-:W-:-:S04]  /*88a0*/  IMAD.WIDE.U32 R26, R96, UR6, RZ ;  /* 0x00000006601a7c25 */ /* 0x000fc8000f8e00ff */
[----:B------:R-:W-:Y:S02]  /*88b0*/  IMAD.IADD R29, R3, 0x1, R25 ;  /* 0x00000001031d7824 */ /* 0x000fe400078e0219 */
[----:B------:R-:W-:Y:S01]  /*88c0*/  IMAD.IADD R31, R5, 0x1, R27 ;  /* 0x00000001051f7824 */ /* 0x000fe200078e021b */
        /* <DEDUP_REMOVED lines=17> */
.L_x_11476:
[----:B------:R-:W2:Y:S01]  /*89e0*/  LDL R20, [R1+0x5c] ;  /* 0x00005c0001147983 */ /* 0x000ea20000100800 */
[----:B------:R-:W-:Y:S01]  /*89f0*/  ULDC.U8 UR4, c[0x0][0x410] ;  /* 0x0001040000047ab9 */ /* 0x000fe20000000000 */
[----:B------:R-:W1:Y:S01]  /*8a00*/  S2R R21, SR_TID.X ;  /* 0x0000000000157919 */ /* 0x000e620000002100 */
[----:B------:R-:W-:Y:S01]  /*8a10*/  ISETP.NE.AND P0, PT, RZ, UR4, PT ;  /* 0x00000004ff007c0c */ /* 0x000fe2000bf05270 */
[----:B------:R-:W-:Y:S01]  /*8a20*/  BSSY B0, `(.L_x_11477) ;  /* 0x00003fd000007945 */ /* 0x000fe20003800000 */
[C---:B-1----:R-:W-:Y:S02]  /*8a30*/  VIADD R59, R21.reuse, 0xffffff80 ;  /* 0xffffff80153b7836 */ /* 0x042fe40000000000 */
[----:B------:R-:W-:-:S05]  /*8a40*/  VIADD R58, R21, 0xffffff80 ;  /* 0xffffff80153a7836 */ /* 0x000fca0000000000 */
[----:B------:R-:W-:-:S04]  /*8a50*/  LEA.HI R58, R58, R59, RZ, 0x1 ;  /* 0x0000003b3a3a7211 */ /* 0x000fc800078f08ff */
[----:B------:R-:W-:-:S05]  /*8a60*/  SHF.R.S32.HI R58, RZ, 0x1, R58 ;  /* 0x00000001ff3a7819 */ /* 0x000fca000001143a */
[----:B--2---:R-:W-:Y:S01]  /*8a70*/  IMAD.IADD R6, R58, 0x1, R20 ;  /* 0x000000013a067824 */ /* 0x004fe200078e0214 */
[----:B------:R-:W-:Y:S06]  /*8a80*/  @!P0 BRA `(.L_x_11478) ;  /* 0x0000001c00e48947 */ /* 0x000fec0003800000 */
        /* <DEDUP_REMOVED lines=8> */
[----:B-1----:R-:W-:-:S04]  /*8b10*/  @P0 IMAD.HI.U32 R0, R6, R3, RZ ;  /* 0x0000000306000227 */ /* 0x002fc800078e00ff */
[----:B------:R-:W-:Y:S01]  /*8b20*/  IMAD.MOV.U32 R3, RZ, RZ, R6 ;  /* 0x000000ffff037224 */ /* 0x000fe200078e0006 */
[----:B--2---:R-:W-:-:S04]  /*8b30*/  @P0 SHF.R.U32.HI R3, RZ, R7, R0 ;  /* 0x00000007ff030219 */ /* 0x004fc80000011600 */
        /* <DEDUP_REMOVED lines=18> */
[----:B------:R-:W3:Y:S04]  /*8c60*/  SHFL.IDX PT, R38, R38, RZ, 0x1e1f ;  /* 0x001e1fff26267589 */ /* 0x000ee800000e0000 */
[----:B------:R-:W4:Y:S04]  /*8c70*/  SHFL.IDX PT, R0, R0, RZ, 0x1e1f ;  /* 0x001e1fff00007589 */ /* 0x000f2800000e0000 */
[----:B-1----:R-:W0:Y:S02]  /*8c80*/  SHFL.IDX PT, R39, R39, RZ, 0x1e1f ;  /* 0x001e1fff27277589 */ /* 0x002e2400000e0000 */
.L_x_11772:
[----:B------:R-:W-:Y:S01]  /*8c90*/  IMAD R42, R154, R5, RZ ;  /* 0x000000059a2a7224 */ /* 0x000fe200078e02ff */
[----:B------:R-:W-:Y:S01]  /*8ca0*/  BSSY B1, `(.L_x_11480) ;  /* 0x000005e000017945 */ /* 0x000fe20003800000 */
[----:B------:R-:W-:Y:S02]  /*8cb0*/  CS2R R34, SRZ ;  /* 0x0000000000227805 */ /* 0x000fe4000001ff00 */
[----:B------:R-:W-:Y:S02]  /*8cc0*/  CS2R R30, SRZ ;  /* 0x00000000001e7805 */ /* 0x000fe4000001ff00 */
[----:B------:R-:W-:Y:S02]  /*8cd0*/  CS2R R26, SRZ ;  /* 0x00000000001a7805 */ /* 0x000fe4000001ff00 */
[----:B------:R-:W-:Y:S01]  /*8ce0*/  ISETP.GE.AND P0, PT, R6, R42, PT ;  /* 0x0000002a0600720c */ /* 0x000fe20003f06270 */
[----:B------:R-:W-:Y:S01]  /*8cf0*/  IMAD R42, R33, -0xc0, R42 ;  /* 0xffffff40212a7824 */ /* 0x000fe200078e022a */
        /* <DEDUP_REMOVED lines=8> */
[----:B------:R-:W-:Y:S01]  /*8d80*/  CS2R R10, SRZ ;  /* 0x00000000000a7805 */ /* 0x000fe2000001ff00 */
[----:B------:R-:W-:Y:S06]  /*8d90*/  @P0 BRA `(.L_x_11481) ;  /* 0x0000000400380947 */ /* 0x000fec0003800000 */
[----:B------:R-:W2:Y:S01]  /*8da0*/  LDL R50, [R1+0x90] ;  /* 0x0000900001327983 */ /* 0x000ea20000100800 */
[----:B------:R-:W-:-:S03]  /*8db0*/  ULDC UR4, c[0x0][0x3f4] ;  /* 0x0000fd0000047ab9 */ /* 0x000fc60000000800 */
[----:B------:R-:W3:Y:S04]  /*8dc0*/  LDL R49, [R1+0x88] ;  /* 0x0000880001317983 */ /* 0x000ee80000100800 */
[----:B------:R-:W4:Y:S04]  /*8dd0*/  LDL R48, [R1+0x8c] ;  /* 0x00008c0001307983 */ /* 0x000f280000100800 */
[----:B------:R-:W4:Y:S04]  /*8de0*/  LDL R45, [R1+0x84] ;  /* 0x00008400012d7983 */ /* 0x000f280000100800 */
[----:B------:R-:W4:Y:S04]  /*8df0*/  LDL.64 R46, [R1+0x60] ;  /* 0x00006000012e7983 */ /* 0x000f280000100a00 */
        /* <DEDUP_REMOVED lines=16> */
[----:B------:R-:W-:Y:S02]  /*8f00*/  @!P3 IADD3 R24, P5, R39, R24, RZ ;  /* 0x000000182718b210 */ /* 0x000fe40007fbe0ff */
[----:B------:R-:W-:Y:S01]  /*8f10*/  SHF.L.U64.HI R4, R49, 0x1, R4 ;  /* 0x0000000131047819 */ /* 0x000fe20000010204 */
[--C-:B------:R-:W-:Y:S01]  /*8f20*/  @!P3 IMAD.X R27, R3, 0x1, R5.reuse, P4 ;  /* 0x00000001031bb824 */ /* 0x100fe200020e0605 */
[-C--:B------:R-:W-:Y:S01]  /*8f30*/  @!P2 IADD3 R20, P4, R38, R14.reuse, RZ ;  /* 0x0000000e2614a210 */ /* 0x080fe20007f9e0ff */
[----:B------:R-:W-:Y:S01]  /*8f40*/  @!P3 IMAD.X R25, R0, 0x1, R5, P5 ;  /* 0x000000010019b824 */ /* 0x000fe200028e0605 */
[----:B------:R-:W-:Y:S01]  /*8f50*/  @!P2 IADD3 R14, P5, R39, R14, RZ ;  /* 0x0000000e270ea210 */ /* 0x000fe20007fbe0ff */
[----:B------:R-:W-:Y:S01]  /*8f60*/  IMAD.SHL.U32 R31, R43, 0x2, RZ ;  /* 0x000000022b1f7824 */ /* 0x000fe200078e00ff */
[----:B------:R-:W-:Y:S01]  /*8f70*/  SHF.R.S32.HI R7, RZ, 0x1f, R48 ;  /* 0x0000001fff077819 */ /* 0x000fe20000011430 */
[--C-:B------:R-:W-:Y:S01]  /*8f80*/  @!P2 IMAD.X R21, R3, 0x1, R4.reuse, P4 ;  /* 0x000000010315a824 */ /* 0x100fe200020e0604 */
[-C--:B------:R-:W-:Y:S01]  /*8f90*/  @!P1 IADD3 R12, P4, R38, R10.reuse, RZ ;  /* 0x0000000a260c9210 */ /* 0x080fe20007f9e0ff */
[----:B------:R-:W-:Y:S01]  /*8fa0*/  @!P2 IMAD.X R15, R0, 0x1, R4, P5 ;  /* 0x00000001000fa824 */ /* 0x000fe200028e0604 */
[----:B------:R-:W-:Y:S01]  /*8fb0*/  SHF.L.U64.HI R7, R48, 0x1, R7 ;  /* 0x0000000130077819 */ /* 0x000fe20000010207 */
[----:B------:R-:W5:Y:S01]  /*8fc0*/  @!P3 LD.E.64 R32, desc[UR54][R26.64] ;  /* 0x000000361a20b980 */ /* 0x000f62000c101b00 */
[----:B------:R-:W-:-:S02]  /*8fd0*/  @!P1 IADD3 R10, P5, R39, R10, RZ ;  /* 0x0000000a270a9210 */ /* 0x000fc40007fbe0ff */
[----:B------:R-:W-:Y:S01]  /*8fe0*/  SHF.R.S32.HI R6, RZ, 0x1f, R45 ;  /* 0x0000001fff067819 */ /* 0x000fe2000001142d */
[--C-:B------:R-:W-:Y:S01]  /*8ff0*/  @!P1 IMAD.X R13, R3, 0x1, R7.reuse, P4 ;  /* 0x00000001030d9824 */ /* 0x100fe200020e0607 */
[----:B------:R-:W-:Y:S01]  /*9000*/  ISETP.GE.AND P4, PT, R46, UR4, PT ;  /* 0x000000042e007c0c */ /* 0x000fe2000bf86270 */
[----:B------:R-:W-:Y:S01]  /*9010*/  @!P1 IMAD.X R11, R0, 0x1, R7, P5 ;  /* 0x00000001000b9824 */ /* 0x000fe200028e0607 */
[----:B------:R-:W-:Y:S02]  /*9020*/  SHF.L.U64.HI R6, R45, 0x1, R6 ;  /* 0x000000012d067819 */ /* 0x000fe40000010206 */
[----:B------:R-:W-:Y:S02]  /*9030*/  @!P0 IADD3 R8, P5, R38, R28, RZ ;  /* 0x0000001c26088210 */ /* 0x000fe40007fbe0ff */
[----:B------:R-:W-:-:S03]  /*9040*/  SHF.R.S32.HI R30, RZ, 0x1f, R43 ;  /* 0x0000001fff1e7819 */ /* 0x000fc6000001142b */
[----:B------:R-:W-:Y:S01]  /*9050*/  @!P0 IMAD.X R9, R3, 0x1, R6, P5 ;  /* 0x0000000103098824 */ /* 0x000fe200028e0606 */
[----:B------:R-:W-:-:S03]  /*9060*/  @!P0 IADD3 R4, P5, R39, R28, RZ ;  /* 0x0000001c27048210 */ /* 0x000fc60007fbe0ff */
[----:B------:R-:W-:Y:S02]  /*9070*/  @!P4 IMAD.MOV.U32 R28, RZ, RZ, R38 ;  /* 0x000000ffff1cc224 */ /* 0x000fe400078e0026 */
[----:B------:R-:W-:Y:S01]  /*9080*/  @!P0 IMAD.X R5, R0, 0x1, R6, P5 ;  /* 0x0000000100058824 */ /* 0x000fe200028e0606 */
[----:B------:R-:W-:Y:S01]  /*9090*/  ISETP.GE.AND P5, PT, R43, UR4, PT ;  /* 0x000000042b007c0c */ /* 0x000fe2000bfa6270 */
[----:B------:R-:W-:Y:S02]  /*90a0*/  @!P4 IMAD.MOV.U32 R29, RZ, RZ, R3 ;  /* 0x000000ffff1dc224 */ /* 0x000fe400078e0003 */
        /* <DEDUP_REMOVED lines=29> */
.L_x_11481:
[----:B------:R-:W-:Y:S05]  /*9280*/  BSYNC B1 ;  /* 0x0000000000017941 */ /* 0x000fea0003800000 */
.L_x_11480:
        /* <DEDUP_REMOVED lines=49> */
[----:B------:R-:W-:Y:S01]  /*95a0*/  PRMT R51, R0, 0x7610, R51 ;  /* 0x0000761000337816 */ /* 0x000fe20000000033 */
[----:B------:R-:W-:Y:S01]  /*95b0*/  IMAD.MOV.U32 R0, RZ, RZ, R10 ;  /* 0x000000ffff007224 */ /* 0x000fe200078e000a */
[----:B------:R-:W-:Y:S01]  /*95c0*/  PRMT R52, R4, 0x7610, R52 ;  /* 0x0000761004347816 */ /* 0x000fe20000000034 */
[----:B------:R-:W-:Y:S01]  /*95d0*/  IMAD.MOV.U32 R4, RZ, RZ, R11 ;  /* 0x000000ffff047224 */ /* 0x000fe200078e000b */
[----:B------:R-:W-:-:S02]  /*95e0*/  PRMT R47, R5, 0x7610, R47 ;  /* 0x00007610052f7816 */ /* 0x000fc4000000002f */
[----:B------:R-:W-:Y:S01]  /*95f0*/  PRMT R48, R6, 0x7610, R48 ;  /* 0x0000761006307816 */ /* 0x000fe20000000030 */
[----:B0-----:R-:W-:Y:S06]  /*9600*/  @!P0 BRA `(.L_x_11483) ;  /* 0x000001e000408947 */ /* 0x001fec0003800000 */
.L_x_11773:
[----:B------:R-:W-:Y:S05]  /*9610*/  BSYNC B1 ;  /* 0x0000000000017941 */ /* 0x000fea0003800000 */
.L_x_11482:
[----:B------:R-:W-:Y:S02]  /*9620*/  PRMT R42, R0, 0x7610, R42 ;  /* 0x00007610002a7816 */ /* 0x000fe4000000002a */
[----:B------:R-:W-:Y:S01]  /*9630*/  PRMT R43, R4, 0x7610, R43 ;  /* 0x00007610042b7816 */ /* 0x000fe2000000002b */
[----:B------:R-:W-:Y:S06]  /*9640*/  @P1 BRA `(.L_x_11484) ;  /* 0x0000003000e81947 */ /* 0x000fec0003800000 */
[----:B------:R-:W2:Y:S01]  /*9650*/  LDL.64 R62, [R1+0x60] ;  /* 0x00006000013e7983 */ /* 0x000ea20000100a00 */
[----:B------:R-:W2:Y:S03]  /*9660*/  LDC R4, c[0x0][0x3f4] ;  /* 0x0000fd00ff047b82 */ /* 0x000ea60000000800 */
[----:B------:R-:W3:Y:S04]  /*9670*/  LDL R66, [R1+0xa4] ;  /* 0x0000a40001427983 */ /* 0x000ee80000100800 */
[----:B------:R-:W4:Y:S04]  /*9680*/  LDL R61, [R1+0x90] ;  /* 0x00009000013d7983 */ /* 0x000f280000100800 */
[----:B------:R-:W5:Y:S04]  /*9690*/  LDL R59, [R1+0x88] ;  /* 0x00008800013b7983 */ /* 0x000f680000100800 */
[----:B------:R-:W5:Y:S04]  /*96a0*/  LDL R58, [R1+0x8c] ;  /* 0x00008c00013a7983 */ /* 0x000f680000100800 */
[----:B------:R-:W5:Y:S04]  /*96b0*/  LDL R7, [R1+0x84] ;  /* 0x0000840001077983 */ /* 0x000f680000100800 */
[----:B------:R-:W5:Y:S01]  /*96c0*/  LDL R6, [R1+0x98] ;  /* 0x0000980001067983 */ /* 0x000f620000100800 */
[----:B------:R-:W-:-:S04]  /*96d0*/  LEA.HI R40, R41, R40, RZ, 0x2 ;  /* 0x0000002829287211 */ /* 0x000fc800078f10ff */
[--C-:B------:R-:W-:Y:S02]  /*96e0*/  SHF.R.S32.HI R0, RZ, 0x2, R40.reuse ;  /* 0x00000002ff007819 */ /* 0x100fe40000011428 */
[----:B0-----:R-:W-:-:S04]  /*96f0*/  SHF.R.S32.HI R3, RZ, 0x1f, R40 ;  /* 0x0000001fff037819 */ /* 0x001fc80000011428 */
[----:B------:R-:W-:-:S04]  /*9700*/  LEA.HI R3, R3, R0, RZ, 0x2 ;  /* 0x0000000003037211 */ /* 0x000fc800078f10ff */
[----:B------:R-:W-:Y:S01]  /*9710*/  LOP3.LUT R5, R3, 0xfffffffc, RZ, 0xc0, !PT ;  /* 0xfffffffc03057812 */ /* 0x000fe200078ec0ff */
[----:B------:R-:W-:Y:S04]  /*9720*/  BSSY B1, `(.L_x_11485) ;  /* 0x000003a000017945 */ /* 0x000fe80003800000 */
[----:B------:R-:W-:-:S05]  /*9730*/  IMAD.IADD R5, R0, 0x1, -R5 ;  /* 0x0000000100057824 */ /* 0x000fca00078e0a05 */
[----:B------:R-:W-:Y:S02]  /*9740*/  LOP3.LUT P0, RZ, R5, 0x2, RZ, 0xc0, !PT ;  /* 0x0000000205ff7812 */ /* 0x000fe4000780c0ff */
[----:B--2---:R-:W-:Y:S01]  /*9750*/  ISETP.GE.AND P6, PT, R62, R4, PT ;  /* 0x000000043e00720c */ /* 0x004fe20003fc6270 */
[----:B---3--:R-:W-:-:S04]  /*9760*/  IMAD R3, R66, 0x2, R2 ;  /* 0x0000000242037824 */ /* 0x008fc800078e0202 */
[----:B------:R-:W-:Y:S01]  /*9770*/  VIADD R0, R3, 0x20 ;  /* 0x0000002003007836 */ /* 0x000fe20000000000 */
[-C--:B----4-:R-:W-:Y:S02]  /*9780*/  ISETP.GE.AND P1, PT, R61, R4.reuse, PT ;  /* 0x000000043d00720c */ /* 0x090fe40003f26270 */
[-C--:B-----5:R-:W-:Y:S02]  /*9790*/  ISETP.GE.AND P2, PT, R59, R4.reuse, PT ;  /* 0x000000043b00720c */ /* 0x0a0fe40003f46270 */
[-C--:B------:R-:W-:Y:S02]  /*97a0*/  ISETP.GE.AND P3, PT, R58, R4.reuse, PT ;  /* 0x000000043a00720c */ /* 0x080fe40003f66270 */
        /* <DEDUP_REMOVED lines=49> */
.L_x_11486:
[----:B------:R-:W-:Y:S05]  /*9ac0*/  BSYNC B1 ;  /* 0x0000000000017941 */ /* 0x000fea0003800000 */
.L_x_11485:
[----:B------:R-:W-:Y:S01]  /*9ad0*/  BSSY B1, `(.L_x_11487) ;  /* 0x0000031000017945 */ /* 0x000fe20003800000 */
[----:B------:R-:W-:-:S03]  /*9ae0*/  @P0 VIADD R0, R3, 0xffffffe0 ;  /* 0xffffffe003000836 */ /* 0x000fc60000000000 */
[----:B------:R-:W-:Y:S05]  /*9af0*/  @P1 BRA `(.L_x_11488) ;  /* 0x0000000000b81947 */ /* 0x000fea0003800000 */
[----:B0-----:R-:W0:Y:S01]  /*9b00*/  LDS.128 R4, [R0+0xc400] ;  /* 0x00c4000000047984 */ /* 0x001e220000000c00 */
        /* <DEDUP_REMOVED lines=44> */
[----:B------:R1:W-:Y:S02]  /*9dd0*/  STS.128 [R0+0xc400], R4 ;  /* 0x00c4000400007388 */ /* 0x0003e40000000c00 */
.L_x_11488:
[----:B------:R-:W-:Y:S05]  /*9de0*/  BSYNC B1 ;  /* 0x0000000000017941 */ /* 0x000fea0003800000 */
.L_x_11487:
        /* <DEDUP_REMOVED lines=48> */
.L_x_11490:
[----:B------:R-:W-:Y:S05]  /*a0f0*/  BSYNC B1 ;  /* 0x0000000000017941 */ /* 0x000fea0003800000 */
.L_x_11489:
        /* <DEDUP_REMOVED lines=48> */
.L_x_11492:
[----:B------:R-:W-:Y:S05]  /*a400*/  BSYNC B1 ;  /* 0x0000000000017941 */ /* 0x000fea0003800000 */
.L_x_11491:
        /* <DEDUP_REMOVED lines=48> */
.L_x_11494:
[----:B------:R-:W-:Y:S05]  /*a710*/  BSYNC B1 ;  /* 0x0000000000017941 */ /* 0x000fea0003800000 */
.L_x_11493:
        /* <DEDUP_REMOVED lines=48> */
.L_x_11478:
        /* <DEDUP_REMOVED lines=28> */
[----:B------:R1:W2:Y:S04]  /*abe0*/  SHFL.IDX PT, R0, R13, RZ, 0x1e1f ;  /* 0x001e1fff0d007589 */ /* 0x0002a800000e0000 */
[----:B------:R-:W3:Y:S04]  /*abf0*/  SHFL.IDX PT, R3, R3, RZ, 0x1e1f ;  /* 0x001e1fff03037589 */ /* 0x000ee800000e0000 */
[----:B------:R1:W4:Y:S04]  /*ac00*/  SHFL.IDX PT, R37, R26, RZ, 0x1e1f ;  /* 0x001e1fff1a257589 */ /* 0x00032800000e0000 */
[----:B------:R-:W0:Y:S02]  /*ac10*/  SHFL.IDX PT, R38, R38, RZ, 0x1e1f ;  /* 0x001e1fff26267589 */ /* 0x000e2400000e0000 */
.L_x_11779:
[----:B------:R-:W-:Y:S01]  /*ac20*/  IMAD R7, R154, R7, RZ ;  /* 0x000000079a077224 */ /* 0x000fe200078e02ff */
[----:B------:R-:W-:Y:S01]  /*ac30*/  BSSY B1, `(.L_x_11496) ;  /* 0x000003a000017945 */ /* 0x000fe20003800000 */
[----:B------:R-:W-:Y:S02]  /*ac40*/  CS2R R4, SRZ ;  /* 0x0000000000047805 */ /* 0x000fe4000001ff00 */
[----:B------:R-:W-:Y:S01]  /*ac50*/  CS2R R8, SRZ ;  /* 0x0000000000087805 */ /* 0x000fe2000001ff00 */
[----:B------:R-:W-:Y:S01]  /*ac60*/  IMAD R40, R33, -0xc0, R7 ;  /* 0xffffff4021287824 */ /* 0x000fe200078e0207 */
[----:B------:R-:W-:Y:S02]  /*ac70*/  ISETP.GE.AND P0, PT, R6, R7, PT ;  /* 0x000000070600720c */ /* 0x000fe40003f06270 */
[----:B------:R-:W-:Y:S02]  /*ac80*/  CS2R R6, SRZ ;  /* 0x0000000000067805 */ /* 0x000fe4000001ff00 */
[----:B------:R-:W-:-:S02]  /*ac90*/  CS2R R10, SRZ ;  /* 0x00000000000a7805 */ /* 0x000fc4000001ff00 */
[----:B-1----:R-:W-:Y:S02]  /*aca0*/  CS2R R12, SRZ ;  /* 0x00000000000c7805 */ /* 0x002fe4000001ff00 */
[----:B0-----:R-:W-:Y:S02]  /*acb0*/  CS2R R14, SRZ ;  /* 0x00000000000e7805 */ /* 0x001fe4000001ff00 */
[----:B------:R-:W-:Y:S02]  /*acc0*/  CS2R R24, SRZ ;  /* 0x0000000000187805 */ /* 0x000fe4000001ff00 */
[----:B------:R-:W-:Y:S02]  /*acd0*/  CS2R R26, SRZ ;  /* 0x00000000001a7805 */ /* 0x000fe4000001ff00 */
[----:B------:R-:W-:Y:S02]  /*ace0*/  CS2R R28, SRZ ;  /* 0x00000000001c7805 */ /* 0x000fe4000001ff00 */
[----:B------:R-:W-:-:S02]  /*acf0*/  CS2R R30, SRZ ;  /* 0x00000000001e7805 */ /* 0x000fc4000001ff00 */
[----:B------:R-:W-:Y:S02]  /*ad00*/  CS2R R32, SRZ ;  /* 0x0000000000207805 */ /* 0x000fe4000001ff00 */
[----:B------:R-:W-:Y:S01]  /*ad10*/  CS2R R34, SRZ ;  /* 0x0000000000227805 */ /* 0x000fe2000001ff00 */
[----:B------:R-:W-:Y:S06]  /*ad20*/  @P0 BRA `(.L_x_11497) ;  /* 0x0000000000a80947 */ /* 0x000fec0003800000 */
[----:B------:R-:W4:Y:S04]  /*ad30*/  LDL R21, [R1+0x68] ;  /* 0x0000680001157983 */ /* 0x000f280000100800 */
[----:B------:R-:W4:Y:S01]  /*ad40*/  LDL R20, [R1+0x6c] ;  /* 0x00006c0001147983 */ /* 0x000f220000100800 */
        /* <DEDUP_REMOVED lines=15> */
[----:B------:R-:W-:Y:S01]  /*ae40*/  @!P2 IMAD.SHL.U32 R36, R18, 0x2, RZ ;  /* 0x000000021224a824 */ /* 0x000fe200078e00ff */
[----:B------:R-:W-:Y:S02]  /*ae50*/  CS2R R14, SRZ ;  /* 0x00000000000e7805 */ /* 0x000fe4000001ff00 */
[----:B------:R-:W-:Y:S02]  /*ae60*/  CS2R R24, SRZ ;  /* 0x0000000000187805 */ /* 0x000fe4000001ff00 */
[----:B------:R-:W-:Y:S01]  /*ae70*/  CS2R R26, SRZ ;  /* 0x00000000001a7805 */ /* 0x000fe2000001ff00 */
[----:B------:R-:W-:-:S02]  /*ae80*/  @!P3 IMAD.SHL.U32 R13, R21, 0x8, RZ ;  /* 0x00000008150db824 */ /* 0x000fc400078e00ff */
[----:B------:R-:W-:Y:S01]  /*ae90*/  @!P4 IMAD.SHL.U32 R39, R20, 0x8, RZ ;  /* 0x000000081427c824 */ /* 0x000fe200078e00ff */
[-C--:B------:R-:W-:Y:S01]  /*aea0*/  @!P2 IADD3 R20, P0, R3, R36.reuse, RZ ;  /* 0x000000240314a210 */ /* 0x080fe20007f1e0ff */
[----:B------:R-:W-:Y:S01]  /*aeb0*/  @!P3 IMAD.WIDE R4, R13, 0x2, R6 ;  /* 0x000000020d04b825 */ /* 0x000fe200078e0206 */
[----:B------:R-:W-:Y:S02]  /*aec0*/  @!P2 IADD3 R36, P1, R38, R36, RZ ;  /* 0x000000242624a210 */ /* 0x000fe40007f3e0ff */
[----:B------:R-:W-:Y:S01]  /*aed0*/  @!P2 SHF.L.U64.HI R3, R18, 0x1, R19 ;  /* 0x000000011203a819 */ /* 0x000fe20000010213 */
[----:B------:R-:W-:Y:S01]  /*aee0*/  @!P4 IMAD.WIDE R6, R39, 0x2, R6 ;  /* 0x000000022706c825 */ /* 0x000fe200078e0206 */
[----:B------:R0:W5:Y:S03]  /*aef0*/  @!P3 LD.E.128 R28, desc[UR54][R4.64] ;  /* 0x00000036041cb980 */ /* 0x000166000c101d00 */
[--C-:B------:R-:W-:Y:S01]  /*af00*/  @!P3 IMAD.WIDE R12, R13, 0x2, R8.reuse ;  /* 0x000000020d0cb825 */ /* 0x100fe200078e0208 */
[----:B------:R1:W5:Y:S03]  /*af10*/  @!P4 LD.E.128 R32, desc[UR54][R6.64] ;  /* 0x000000360620c980 */ /* 0x000366000c101d00 */
[----:B------:R-:W-:Y:S01]  /*af20*/  @!P4 IMAD.WIDE R38, R39, 0x2, R8 ;  /* 0x000000022726c825 */ /* 0x000fe200078e0208 */
[----:B------:R-:W-:-:S02]  /*af30*/  CS2R R8, SRZ ;  /* 0x0000000000087805 */ /* 0x000fc4000001ff00 */
[----:B0-----:R-:W-:Y:S01]  /*af40*/  CS2R R4, SRZ ;  /* 0x0000000000047805 */ /* 0x001fe2000001ff00 */
[--C-:B------:R-:W-:Y:S02]  /*af50*/  @!P2 IMAD.X R21, R0, 0x1, R3.reuse, P0 ;  /* 0x000000010015a824 */ /* 0x100fe400000e0603 */
[----:B------:R-:W-:Y:S01]  /*af60*/  @!P2 IMAD.X R37, R37, 0x1, R3, P1 ;  /* 0x000000012525a824 */ /* 0x000fe200008e0603 */
[----:B------:R0:W5:Y:S01]  /*af70*/  @!P3 LD.E.128 R8, desc[UR54][R12.64] ;  /* 0x000000360c08b980 */ /* 0x000162000c101d00 */
[----:B-1----:R-:W-:-:S03]  /*af80*/  CS2R R6, SRZ ;  /* 0x0000000000067805 */ /* 0x002fc6000001ff00 */
[----:B------:R1:W5:Y:S04]  /*af90*/  @!P2 LD.E.128 R24, desc[UR54][R20.64] ;  /* 0x000000361418a980 */ /* 0x000368000c101d00 */
[----:B------:R1:W5:Y:S01]  /*afa0*/  @!P2 LD.E.128 R4, desc[UR54][R36.64] ;  /* 0x000000362404a980 */ /* 0x000362000c101d00 */
[----:B0-----:R-:W-:-:S06]  /*afb0*/  CS2R R12, SRZ ;  /* 0x00000000000c7805 */ /* 0x001fcc000001ff00 */
[----:B------:R1:W5:Y:S02]  /*afc0*/  @!P4 LD.E.128 R12, desc[UR54][R38.64] ;  /* 0x00000036260cc980 */ /* 0x000364000c101d00 */
.L_x_11497:
[----:B------:R-:W-:Y:S05]  /*afd0*/  BSYNC B1 ;  /* 0x0000000000017941 */ /* 0x000fea0003800000 */
.L_x_11496:
[----:B---3--:R-:W0:Y:S01]  /*afe0*/  S2R R3, SR_TID.X ;  /* 0x0000000000037919 */ /* 0x008e220000002100 */
[----:B------:R-:W-:Y:S01]  /*aff0*/  ULEA.HI UR4, UR37, UR37, URZ, 0x1 ;  /* 0x0000002525047291 */ /* 0x000fe2000f8f083f */
[----:B--2--5:R-:W-:Y:S01]  /*b000*/  IMAD.MOV.U32 R0, RZ, RZ, R4 ;  /* 0x000000ffff007224 */ /* 0x024fe200078e0004 */
[----:B------:R-:W-:Y:S01]  /*b010*/  VIMNMX R40, R40, 0xc0, PT ;  /* 0x000000c028287848 */ /* 0x000fe20003fe0100 */
[----:B-1----:R-:W-:Y:S01]  /*b020*/  IMAD.MOV.U32 R20, RZ, RZ, R6 ;  /* 0x000000ffff147224 */ /* 0x002fe200078e0006 */
[----:B------:R-:W-:Y:S01]  /*b030*/  ULOP3.LUT UR4, UR4, 0xfffffffe, URZ, 0xc0, !UPT ;  /* 0xfffffffe04047892 */ /* 0x000fe2000f8ec03f */
[----:B----4-:R-:W-:Y:S01]  /*b040*/  IMAD.MOV.U32 R37, RZ, RZ, R12 ;  /* 0x000000ffff257224 */ /* 0x010fe200078e000c */
[----:B------:R-:W-:Y:S01]  /*b050*/  PRMT R52, R0, 0x7610, R52 ;  /* 0x0000761000347816 */ /* 0x000fe20000000034 */
[----:B------:R-:W-:Y:S01]  /*b060*/  IMAD.MOV.U32 R0, RZ, RZ, R7 ;  /* 0x000000ffff007224 */ /* 0x000fe200078e0007 */
[----:B------:R-:W-:Y:S01]  /*b070*/  UIADD3 UR4, UR37, -UR4, URZ ;  /* 0x8000000425047290 */ /* 0x000fe2000fffe03f */
[----:B------:R-:W-:Y:S01]  /*b080*/  IMAD.MOV.U32 R38, RZ, RZ, R13 ;  /* 0x000000ffff267224 */ /* 0x000fe200078e000d */
[----:B------:R-:W-:Y:S01]  /*b090*/  PRMT R20, R20, 0x5410, R20 ;  /* 0x0000541014147816 */ /* 0x000fe20000000014 */
[----:B------:R-:W-:Y:S03]  /*b0a0*/  BSSY B1, `(.L_x_11498) ;  /* 0x0000031000017945 */ /* 0x000fe60003800000 */
[----:B------:R-:W-:Y:S01]  /*b0b0*/  PRMT R20, R37, 0x7610, R20 ;  /* 0x0000761025147816 */ /* 0x000fe20000000014 */
[----:B------:R-:W-:-:S05]  /*b0c0*/  IMAD.MOV.U32 R37, RZ, RZ, R24 ;  /* 0x000000ffff257224 */ /* 0x000fca00078e0018 */
[----:B------:R-:W-:Y:S01]  /*b0d0*/  PRMT R55, R37, 0x7610, R55 ;  /* 0x0000761025377816 */ /* 0x000fe20000000037 */
[----:B------:R-:W-:-:S05]  /*b0e0*/  IMAD.MOV.U32 R37, RZ, RZ, R28 ;  /* 0x000000ffff257224 */ /* 0x000fca00078e001c */
[----:B------:R-:W-:Y:S01]  /*b0f0*/  PRMT R65, R37, 0x7610, R65 ;  /* 0x0000761025417816 */ /* 0x000fe20000000041 */
[----:B------:R-:W-:Y:S02]  /*b100*/  IMAD.MOV.U32 R37, RZ, RZ, R32 ;  /* 0x000000ffff257224 */ /* 0x000fe400078e0020 */
[----:B0-----:R-:W-:-:S03]  /*b110*/  VIADD R36, R3, 0xffffff80 ;  /* 0xffffff8003247836 */ /* 0x001fc60000000000 */
[----:B------:R-:W-:Y:S01]  /*b120*/  PRMT R48, R37, 0x7610, R48 ;  /* 0x0000761025307816 */ /* 0x000fe20000000030 */
[----:B------:R-:W-:Y:S02]  /*b130*/  VIADD R21, R3, 0xffffff80 ;  /* 0xffffff8003157836 */ /* 0x000fe40000000000 */
[----:B------:R-:W-:-:S03]  /*b140*/  IMAD.MOV.U32 R3, RZ, RZ, R5 ;  /* 0x000000ffff037224 */ /* 0x000fc600078e0005 */
[----:B------:R-:W-:Y:S01]  /*b150*/  LEA.HI R21, R21, R36, RZ, 0x1 ;  /* 0x0000002415157211 */ /* 0x000fe200078f08ff */
[----:B------:R-:W-:Y:S01]  /*b160*/  IMAD.MOV.U32 R36, RZ, RZ, R9 ;  /* 0x000000ffff247224 */ /* 0x000fe200078e0009 */
[----:B------:R-:W-:Y:S01]  /*b170*/  PRMT R54, R3, 0x7610, R54 ;  /* 0x0000761003367816 */ /* 0x000fe20000000036 */
[----:B------:R-:W-:Y:S01]  /*b180*/  IMAD.U32 R3, RZ, RZ, UR4 ;  /* 0x00000004ff037e24 */ /* 0x000fe2000f8e00ff */
[----:B------:R-:W-:Y:S02]  /*b190*/  SHF.R.S32.HI R21, RZ, 0x1, R21 ;  /* 0x00000001ff157819 */ /* 0x000fe40000011415 */
[----:B------:R-:W-:Y:S01]  /*b1a0*/  PRMT R60, R36, 0x7610, R60 ;  /* 0x00007610243c7816 */ /* 0x000fe2000000003c */
[----:B------:R-:W-:Y:S01]  /*b1b0*/  IMAD.MOV.U32 R36, RZ, RZ, R11 ;  /* 0x000000ffff247224 */ /* 0x000fe200078e000b */
[----:B------:R-:W-:Y:S02]  /*b1c0*/  SHF.L.U32 R3, R3, 0x1f, RZ ;  /* 0x0000001f03037819 */ /* 0x000fe400000006ff */
[----:B------:R-:W-:Y:S01]  /*b1d0*/  ISETP.GE.AND P1, PT, R21, R40, PT ;  /* 0x000000281500720c */ /* 0x000fe20003f26270 */
[----:B------:R-:W-:Y:S01]  /*b1e0*/  IMAD.MOV.U32 R21, RZ, RZ, R8 ;  /* 0x000000ffff157224 */ /* 0x000fe200078e0008 */
[----:B------:R-:W0:Y:S01]  /*b1f0*/  SYNCS.PHASECHK.TRANS64.TRYWAIT P0, [R2+URZ+0x2d800], R3 ;  /* 0x02d80003020075a7 */ /* 0x000e22000800017f */
[----:B------:R-:W-:Y:S01]  /*b200*/  PRMT R58, R36, 0x7610, R58 ;  /* 0x00007610243a7816 */ /* 0x000fe2000000003a */
[----:B------:R-:W-:-:S02]  /*b210*/  IMAD.MOV.U32 R36, RZ, RZ, R15 ;  /* 0x000000ffff247224 */ /* 0x000fc400078e000f */
[----:B------:R-:W-:Y:S01]  /*b220*/  PRMT R21, R21, 0x5410, R0 ;  /* 0x0000541015157816 */ /* 0x000fe20000000000 */
[----:B------:R-:W-:Y:S02]  /*b230*/  IMAD.MOV.U32 R0, RZ, RZ, R10 ;  /* 0x000000ffff007224 */ /* 0x000fe400078e000a */
        /* <DEDUP_REMOVED lines=22> */
[----:B0-----:R-:W-:Y:S06]  /*b3a0*/  @!P0 BRA `(.L_x_11499) ;  /* 0x000001c4005c8947 */ /* 0x001fec0003800000 */
.L_x_11780:
[----:B------:R-:W-:Y:S05]  /*b3b0*/  BSYNC B1 ;  /* 0x0000000000017941 */ /* 0x000fea0003800000 */
.L_x_11498:
[----:B------:R-:W-:Y:S02]  /*b3c0*/  PRMT R50, R0, 0x7610, R50 ;  /* 0x0000761000327816 */ /* 0x000fe40000000032 */
[----:B------:R-:W-:Y:S01]  /*b3d0*/  PRMT R47, R36, 0x7610, R47 ;  /* 0x00007610242f7816 */ /* 0x000fe2000000002f */
[----:B------:R-:W-:Y:S06]  /*b3e0*/  @P1 BRA `(.L_x_11484) ;  /* 0x0000001400801947 */ /* 0x000fec0003800000 */
[----:B------:R1:W5:Y:S01]  /*b3f0*/  LDL R76, [R1+0x50] ;  /* 0x00005000014c7983 */ /* 0x0003620000100800 */
[----:B0-----:R-:W0:Y:S03]  /*b400*/  LDC R3, c[0x0][0x3f4] ;  /* 0x0000fd00ff037b82 */ /* 0x001e260000000800 */
[----:B------:R1:W5:Y:S04]  /*b410*/  LDL R74, [R1+0x54] ;  /* 0x00005400014a7983 */ /* 0x0003680000100800 */
[----:B------:R1:W5:Y:S01]  /*b420*/  LDL R72, [R1+0x58] ;  /* 0x0000580001487983 */ /* 0x0003620000100800 */
[C---:B------:R-:W-:Y:S01]  /*b430*/  VIADD R0, R18.reuse, 0x10 ;  /* 0x0000001012007836 */ /* 0x040fe20000000000 */
[----:B------:R-:W-:Y:S01]  /*b440*/  BSSY B1, `(.L_x_11500) ;  /* 0x000006e000017945 */ /* 0x000fe20003800000 */
[C---:B------:R-:W-:Y:S01]  /*b450*/  VIADD R36, R18.reuse, 0x20 ;  /* 0x0000002012247836 */ /* 0x040fe20000000000 */
[----:B0-----:R-:W-:-:S02]  /*b460*/  ISETP.GE.AND P0, PT, R18, R3, PT ;  /* 0x000000031200720c */ /* 0x001fc40003f06270 */
[-C--:B------:R-:W-:Y:S02]  /*b470*/  ISETP.GE.AND P1, PT, R0, R3.reuse, PT ;  /* 0x000000030000720c */ /* 0x080fe40003f26270 */
[----:B------:R-:W-:-:S09]  /*b480*/  ISETP.GE.AND P2, PT, R36, R3, PT ;  /* 0x000000032400720c */ /* 0x000fd20003f46270 */
[----:B-1----:R-:W-:Y:S05]  /*b490*/  @P0 BRA `(.L_x_11501) ;  /* 0x0000000400a00947 */ /* 0x002fea0003800000 */
[----:B------:R-:W2:Y:S04]  /*b4a0*/  LDL R37, [R1+0xb4] ;  /* 0x0000b40001257983 */ /* 0x000ea80000100800 */
[----:B------:R-:W3:Y:S01]  /*b4b0*/  LDL R77, [R1+0xbc] ;  /* 0x0000bc00014d7983 */ /* 0x000ee20000100800 */
[----:B------:R-:W-:Y:S02]  /*b4c0*/  SHF.R.U64 R57, R4, 0x10, R5 ;  /* 0x0000001004397819 */ /* 0x000fe40000001205 */
[--C-:B------:R-:W-:Y:S02]  /*b4d0*/  SHF.R.U64 R53, R24, 0x10, R25.reuse ;  /* 0x0000001018357819 */ /* 0x100fe40000001219 */
[----:B------:R-:W-:Y:S02]  /*b4e0*/  SHF.R.U32.HI R51, RZ, 0x10, R25 ;  /* 0x00000010ff337819 */ /* 0x000fe40000011619 */
[----:B------:R-:W-:-:S02]  /*b4f0*/  SHF.R.U64 R25, R26, 0x10, R27 ;  /* 0x000000101a197819 */ /* 0x000fc4000000121b */
[----:B------:R-:W-:Y:S02]  /*b500*/  SHF.R.U32.HI R26, RZ, 0x10, R27 ;  /* 0x00000010ff1a7819 */ /* 0x000fe4000001161b */
[----:B------:R-:W-:Y:S02]  /*b510*/  SHF.R.U32.HI R27, RZ, 0x10, R5 ;  /* 0x00000010ff1b7819 */ /* 0x000fe40000011605 */
[----:B------:R-:W-:Y:S02]  /*b520*/  PRMT R57, R52, 0x5410, R57 ;  /* 0x0000541034397816 */ /* 0x000fe40000000039 */
[----:B------:R-:W-:Y:S02]  /*b530*/  SHF.R.U64 R24, R6, 0x10, R7 ;  /* 0x0000001006187819 */ /* 0x000fe40000001207 */
        /* <DEDUP_REMOVED lines=9> */
[----:B------:R-:W-:-:S02]  /*b5d0*/  PRMT R4, R21, 0x5432, R4 ;  /* 0x0000543215047816 */ /* 0x000fc40000000004 */
[----:B------:R-:W-:Y:S02]  /*b5e0*/  LOP3.LUT R27, R27, 0xffff0000, RZ, 0xc0, !PT ;  /* 0xffff00001b1b7812 */ /* 0x000fe400078ec0ff */
[----:B--2---:R-:W-:-:S04]  /*b5f0*/  LEA.HI R0, R3, R37, RZ, 0x1d ;  /* 0x0000002503007211 */ /* 0x004fc800078fe8ff */
[----:B------:R-:W-:-:S04]  /*b600*/  SHF.R.S32.HI R37, RZ, 0x1f, R0 ;  /* 0x0000001fff257819 */ /* 0x000fc80000011400 */
[----:B------:R-:W-:Y:S01]  /*b610*/  LEA.HI R37, R37, R0, RZ, 0x2 ;  /* 0x0000000025257211 */ /* 0x000fe200078f10ff */
[----:B------:R-:W-:-:S03]  /*b620*/  IMAD.SHL.U32 R0, R0, 0x8, RZ ;  /* 0x0000000800007824 */ /* 0x000fc600078e00ff */
[----:B------:R-:W-:Y:S02]  /*b630*/  SHF.R.S32.HI R37, RZ, 0x2, R37 ;  /* 0x00000002ff257819 */ /* 0x000fe40000011425 */
[----:B-----5:R-:W-:-:S03]  /*b640*/  LOP3.LUT R0, R76, 0x18, R0, 0xf8, !PT ;  /* 0x000000184c007812 */ /* 0x020fc600078ef800 */
        /* <DEDUP_REMOVED lines=13> */
[C---:B-1----:R-:W-:Y:S01]  /*b720*/  LOP3.LUT R52, R40.reuse, 0xffff0000, RZ, 0xc0, !PT ;  /* 0xffff000028347812 */ /* 0x042fe200078ec0ff */
[----:B------:R-:W-:Y:S01]  /*b730*/  IMAD.U32 R66, R40, 0x10000, RZ ;  /* 0x0001000028427824 */ /* 0x000fe200078e00ff */
[C---:B------:R-:W-:Y:S01]  /*b740*/  LOP3.LUT R40, R41.reuse, 0xffff0000, RZ, 0xc0, !PT ;  /* 0xffff000029287812 */ /* 0x040fe200078ec0ff */
[----:B------:R-:W-:Y:S01]  /*b750*/  IMAD.U32 R67, R41, 0x10000, RZ ;  /* 0x0001000029437824 */ /* 0x000fe200078e00ff */
[----:B------:R-:W-:Y:S01]  /*b760*/  LOP3.LUT R38, R39, 0xffff0000, RZ, 0xc0, !PT ;  /* 0xffff000027267812 */ /* 0x000fe200078ec0ff */
[----:B------:R-:W-:-:S02]  /*b770*/  IMAD.U32 R41, R53, 0x10000, RZ ;  /* 0x0001000035297824 */ /* 0x000fc400078e00ff */
[----:B------:R-:W-:Y:S01]  /*b780*/  FMUL.FTZ R71, R66, R69 ;  /* 0x0000004542477220 */ /* 0x000fe20000410000 */
[C---:B------:R-:W-:Y:S01]  /*b790*/  IMAD.U32 R39, R42.reuse, 0x10000, RZ ;  /* 0x000100002a277824 */ /* 0x040fe200078e00ff */
[----:B------:R-:W-:Y:S01]  /*b7a0*/  LOP3.LUT R37, R42, 0xffff0000, RZ, 0xc0, !PT ;  /* 0xffff00002a257812 */ /* 0x000fe200078ec0ff */
[C---:B------:R-:W-:Y:S01]  /*b7b0*/  IMAD.U32 R68, R43.reuse, 0x10000, RZ ;  /* 0x000100002b447824 */ /* 0x040fe200078e00ff */
[----:B------:R-:W-:Y:S01]  /*b7c0*/  LOP3.LUT R42, R43, 0xffff0000, RZ, 0xc0, !PT ;  /* 0xffff00002b2a7812 */ /* 0x000fe200078ec0ff */
[-C--:B------:R-:W-:Y:S01]  /*b7d0*/  FMUL.FTZ R43, R66, R41.reuse ;  /* 0x00000029422b7220 */ /* 0x080fe20000410000 */
[----:B------:R-:W-:Y:S01]  /*b7e0*/  FFMA.FTZ R41, R54, R41, -R71 ;  /* 0x0000002936297223 */ /* 0x000fe20000010847 */
[----:B------:R-:W-:Y:S02]  /*b7f0*/  IMAD.U32 R66, R51, 0x10000, RZ ;  /* 0x0001000033427824 */ /* 0x000fe400078e00ff */
[----:B------:R-:W-:Y:S01]  /*b800*/  FMUL.FTZ R73, R67, R70 ;  /* 0x0000004643497220 */ /* 0x000fe20000410000 */
        /* <DEDUP_REMOVED lines=8> */
[----:B------:R-:W-:Y:S01]  /*b890*/  FFMA.FTZ R57, R56, R70, R75 ;  /* 0x0000004638397223 */ /* 0x000fe2000001004b */
[----:B------:R-:W-:Y:S01]  /*b8a0*/  LOP3.LUT R53, R53, 0xffff0000, RZ, 0xc0, !PT ;  /* 0xffff000035357812 */ /* 0x000fe200078ec0ff */
[----:B------:R-:W-:Y:S01]  /*b8b0*/  FFMA.FTZ R56, R55, R69, -R66 ;  /* 0x0000004537387223 */ /* 0x000fe20000010842 */
[C---:B------:R-:W-:Y:S01]  /*b8c0*/  FMUL.FTZ R69, R52.reuse, R67 ;  /* 0x0000004334457220 */ /* 0x040fe20000410000 */
[----:B------:R-:W-:Y:S01]  /*b8d0*/  LOP3.LUT R51, R51, 0xffff0000, RZ, 0xc0, !PT ;  /* 0xffff000033337812 */ /* 0x000fe200078ec0ff */
[----:B------:R-:W-:Y:S01]  /*b8e0*/  FFMA.FTZ R55, R55, R71, R68 ;  /* 0x0000004737377223 */ /* 0x000fe20000010044 */
[-C--:B------:R-:W-:Y:S01]  /*b8f0*/  FMUL.FTZ R71, R52, R53.reuse ;  /* 0x0000003534477220 */ /* 0x080fe20000410000 */
[----:B------:R-:W-:Y:S01]  /*b900*/  FFMA.FTZ R52, R26, R53, -R69 ;  /* 0x000000351a347223 */ /* 0x000fe20000010845 */
[C---:B------:R-:W-:Y:S01]  /*b910*/  FMUL.FTZ R53, R40.reuse, R27 ;  /* 0x0000001b28357220 */ /* 0x040fe20000410000 */
[----:B------:R-:W-:Y:S01]  /*b920*/  FMUL.FTZ R40, R40, R51 ;  /* 0x0000003328287220 */ /* 0x000fe20000410000 */
[C---:B------:R-:W-:Y:S01]  /*b930*/  IMAD.U32 R68, R7.reuse, 0x10000, RZ ;  /* 0x0001000007447824 */ /* 0x040fe200078e00ff */
[----:B------:R-:W-:Y:S01]  /*b940*/  LOP3.LUT R7, R7, 0xffff0000, RZ, 0xc0, !PT ;  /* 0xffff000007077812 */ /* 0x000fe200078ec0ff */
[----:B------:R-:W-:-:S02]  /*b950*/  IMAD.U32 R66, R6, 0x10000, RZ ;  /* 0x0001000006427824 */ /* 0x000fc400078e00ff */
[C---:B------:R-:W-:Y:S01]  /*b960*/  FFMA.FTZ R53, R36.reuse, R51, -R53 ;  /* 0x0000003324357223 */ /* 0x040fe20000010835 */
[----:B------:R-:W-:Y:S01]  /*b970*/  FFMA.FTZ R40, R36, R27, R40 ;  /* 0x0000001b24287223 */ /* 0x000fe20000010028 */
[----:B------:R-:W-:Y:S01]  /*b980*/  LOP3.LUT R6, R6, 0xffff0000, RZ, 0xc0, !PT ;  /* 0xffff000006067812 */ /* 0x000fe200078ec0ff */
[C---:B------:R-:W-:Y:S01]  /*b990*/  FMUL.FTZ R70, R39.reuse, R68 ;  /* 0x0000004427467220 */ /* 0x040fe20000410000 */
[-C--:B------:R-:W-:Y:S01]  /*b9a0*/  FMUL.FTZ R36, R39, R66.reuse ;  /* 0x0000004227247220 */ /* 0x080fe20000410000 */
[----:B------:R-:W-:Y:S01]  /*b9b0*/  LOP3.LUT R27, R4, 0xffff0000, RZ, 0xc0, !PT ;  /* 0xffff0000041b7812 */ /* 0x000fe200078ec0ff */
[----:B------:R-:W-:Y:S01]  /*b9c0*/  FFMA.FTZ R26, R26, R67, R71 ;  /* 0x000000431a1a7223 */ /* 0x000fe20000010047 */
[----:B------:R-:W-:Y:S01]  /*b9d0*/  LOP3.LUT R5, R5, 0xffff0000, RZ, 0xc0, !PT ;  /* 0xffff000005057812 */ /* 0x000fe200078ec0ff */
[C---:B------:R-:W-:Y:S01]  /*b9e0*/  FFMA.FTZ R70, R25.reuse, R66, -R70 ;  /* 0x0000004219467223 */ /* 0x040fe20000010846 */
        /* <DEDUP_REMOVED lines=19> */
.L_x_11501:
[----:B------:R-:W-:Y:S05]  /*bb20*/  BSYNC B1 ;  /* 0x0000000000017941 */ /* 0x000fea0003800000 */
.L_x_11500:
[----:B------:R-:W-:Y:S04]  /*bb30*/  BSSY B1, `(.L_x_11502) ;  /* 0x0000075000017945 */ /* 0x000fe80003800000 */
[----:B------:R-:W-:Y:S05]  /*bb40*/  @P1 BRA `(.L_x_11503) ;  /* 0x0000000400cc1947 */ /* 0x000fea0003800000 */
[----:B0-----:R-:W2:Y:S04]  /*bb50*/  LDL R6, [R1+0x88] ;  /* 0x0000880001067983 */ /* 0x001ea80000100800 */
[----:B------:R-:W2:Y:S04]  /*bb60*/  LDL.64 R4, [R1+0x60] ;  /* 0x0000600001047983 */ /* 0x000ea80000100a00 */
[----:B------:R-:W3:Y:S01]  /*bb70*/  LDL R0, [R1+0x68] ;  /* 0x0000680001007983 */ /* 0x000ee20000100800 */
[----:B------:R-:W-:Y:S02]  /*bb80*/  SHF.R.U64 R38, R28, 0x10, R29 ;  /* 0x000000101c267819 */ /* 0x000fe4000000121d */
[----:B------:R-:W-:-:S02]  /*bb90*/  SHF.R.U64 R28, R8, 0x10, R9 ;  /* 0x00000010081c7819 */ /* 0x000fc40000001209 */
[----:B------:R-:W-:Y:S02]  /*bba0*/  SHF.R.U64 R8, R10, 0x10, R11 ;  /* 0x000000100a087819 */ /* 0x000fe4000000120b */
[----:B------:R-:W-:Y:S02]  /*bbb0*/  PRMT R59, R59, 0x5410, R28 ;  /* 0x000054103b3b7816 */ /* 0x000fe4000000001c */
[----:B------:R-:W-:Y:S02]  /*bbc0*/  SHF.R.U32.HI R9, RZ, 0x10, R9 ;  /* 0x00000010ff097819 */ /* 0x000fe40000011609 */
[----:B------:R-:W-:Y:S01]  /*bbd0*/  SHF.R.U32.HI R11, RZ, 0x10, R11 ;  /* 0x00000010ff0b7819 */ /* 0x000fe2000001160b */
[----:B------:R-:W-:Y:S01]  /*bbe0*/  IMAD.U32 R39, R59, 0x10000, RZ ;  /* 0x000100003b277824 */ /* 0x000fe200078e00ff */
[----:B------:R-:W-:Y:S02]  /*bbf0*/  PRMT R65, R65, 0x5410, R38 ;  /* 0x0000541041417816 */ /* 0x000fe40000000026 */
[----:B------:R-:W-:-:S02]  /*bc00*/  PRMT R61, R61, 0x5410, R8 ;  /* 0x000054103d3d7816 */ /* 0x000fc40000000008 */
[----:B------:R-:W-:Y:S02]  /*bc10*/  SHF.R.U32.HI R29, RZ, 0x10, R29 ;  /* 0x00000010ff1d7819 */ /* 0x000fe4000001161d */
[----:B------:R-:W-:Y:S02]  /*bc20*/  SHF.R.U64 R30, R30, 0x10, R31 ;  /* 0x000000101e1e7819 */ /* 0x000fe4000000121f */
[----:B------:R-:W-:Y:S02]  /*bc30*/  PRMT R60, R60, 0x5410, R9 ;  /* 0x000054103c3c7816 */ /* 0x000fe40000000009 */
[----:B------:R-:W-:Y:S02]  /*bc40*/  PRMT R58, R58, 0x5410, R11 ;  /* 0x000054103a3a7816 */ /* 0x000fe4000000000b */
[----:B------:R-:W-:Y:S01]  /*bc50*/  SHF.R.U32.HI R31, RZ, 0x10, R31 ;  /* 0x00000010ff1f7819 */ /* 0x000fe2000001161f */
[----:B------:R-:W-:Y:S01]  /*bc60*/  IMAD.U32 R42, R60, 0x10000, RZ ;  /* 0x000100003c2a7824 */ /* 0x000fe200078e00ff */
[----:B------:R-:W-:Y:S01]  /*bc70*/  PRMT R64, R64, 0x5410, R29 ;  /* 0x0000541040407816 */ /* 0x000fe2000000001d */
[----:B------:R-:W-:Y:S01]  /*bc80*/  IMAD.U32 R41, R58, 0x10000, RZ ;  /* 0x000100003a297824 */ /* 0x000fe200078e00ff */
[----:B------:R-:W-:-:S02]  /*bc90*/  PRMT R62, R62, 0x5410, R31 ;  /* 0x000054103e3e7816 */ /* 0x000fc4000000001f */
[----:B------:R-:W-:Y:S02]  /*bca0*/  PRMT R63, R63, 0x5410, R30 ;  /* 0x000054103f3f7816 */ /* 0x000fe4000000001e */
[----:B------:R-:W-:Y:S02]  /*bcb0*/  LOP3.LUT R59, R59, 0xffff0000, RZ, 0xc0, !PT ;  /* 0xffff00003b3b7812 */ /* 0x000fe400078ec0ff */
[----:B------:R-:W-:Y:S01]  /*bcc0*/  LOP3.LUT R60, R60, 0xffff0000, RZ, 0xc0, !PT ;  /* 0xffff00003c3c7812 */ /* 0x000fe200078ec0ff */
[----:B--2---:R-:W-:Y:S01]  /*bcd0*/  IMAD.IADD R4, R4, 0x1, R6 ;  /* 0x0000000104047824 */ /* 0x004fe200078e0206 */
[----:B---3--:R-:W-:-:S04]  /*bce0*/  LEA.HI R0, R3, R0, RZ, 0x1d ;  /* 0x0000000003007211 */ /* 0x008fc800078fe8ff */
[----:B------:R-:W-:-:S04]  /*bcf0*/  SHF.R.S32.HI R5, RZ, 0x1f, R4 ;  /* 0x0000001fff057819 */ /* 0x000fc80000011404 */
[CC--:B------:R-:W-:Y:S02]  /*bd00*/  LEA.HI R6, R5.reuse, R4.reuse, RZ, 0x5 ;  /* 0x0000000405067211 */ /* 0x0c0fe400078f28ff */
[----:B------:R-:W-:Y:S02]  /*bd10*/  LEA.HI R4, R5, R4, RZ, 0x3 ;  /* 0x0000000405047211 */ /* 0x000fe400078f18ff */
[----:B------:R-:W-:Y:S02]  /*bd20*/  SHF.R.S32.HI R5, RZ, 0x1f, R0 ;  /* 0x0000001fff057819 */ /* 0x000fe40000011400 */
[----:B------:R-:W-:Y:S02]  /*bd30*/  SHF.R.S32.HI R7, RZ, 0x5, R6 ;  /* 0x00000005ff077819 */ /* 0x000fe40000011406 */
[----:B-----5:R-:W-:Y:S01]  /*bd40*/  LOP3.LUT R6, R76, 0x18, R4, 0xf8, !PT ;  /* 0x000000184c067812 */ /* 0x020fe200078ef804 */
[----:B------:R-:W-:Y:S01]  /*bd50*/  IMAD.SHL.U32 R4, R0, 0x8, RZ ;  /* 0x0000000800047824 */ /* 0x000fe200078e00ff */
[----:B------:R-:W-:Y:S01]  /*bd60*/  LEA.HI R5, R5, R0, RZ, 0x2 ;  /* 0x0000000005057211 */ /* 0x000fe200078f10ff */
[----:B------:R-:W-:Y:S01]  /*bd70*/  IMAD R7, R7, 0x1800, R72 ;  /* 0x0000180007077824 */ /* 0x000fe200078e0248 */
[----:B------:R-:W-:-:S02]  /*bd80*/  LOP3.LUT R6, R6, R74, RZ, 0x3c, !PT ;  /* 0x0000004a06067212 */ /* 0x000fc400078e3cff */
[----:B------:R-:W-:Y:S02]  /*bd90*/  LOP3.LUT R4, R76, 0x18, R4, 0xf8, !PT ;  /* 0x000000184c047812 */ /* 0x000fe400078ef804 */
[----:B------:R-:W-:Y:S01]  /*bda0*/  SHF.R.S32.HI R5, RZ, 0x2, R5 ;  /* 0x00000002ff057819 */ /* 0x000fe20000011405 */
[----:B------:R-:W-:Y:S01]  /*bdb0*/  IMAD.IADD R0, R7, 0x1, R6 ;  /* 0x0000000107007824 */ /* 0x000fe200078e0206 */
[----:B------:R-:W-:-:S03]  /*bdc0*/  LOP3.LUT R4, R4, R74, RZ, 0x3c, !PT ;  /* 0x0000004a04047212 */ /* 0x000fc600078e3cff */
[----:B------:R-:W-:Y:S01]  /*bdd0*/  IMAD R5, R5, 0x1800, R72 ;  /* 0x0000180005057824 */ /* 0x000fe200078e0248 */
[----:B------:R-:W-:-:S03]  /*bde0*/  LEA R0, R0, UR40, 0x1 ;  /* 0x0000002800007c11 */ /* 0x000fc6000f8e08ff */
[----:B------:R-:W-:Y:S02]  /*bdf0*/  IMAD.IADD R25, R5, 0x1, R4 ;  /* 0x0000000105197824 */ /* 0x000fe400078e0204 */
        /* <DEDUP_REMOVED lines=11> */
[C---:B------:R-:W-:Y:S01]  /*beb0*/  IMAD.U32 R8, R24.reuse, 0x10000, RZ ;  /* 0x0001000018087824 */ /* 0x040fe200078e00ff */
[----:B------:R-:W-:Y:S01]  /*bec0*/  LOP3.LUT R31, R24, 0xffff0000, RZ, 0xc0, !PT ;  /* 0xffff0000181f7812 */ /* 0x000fe200078ec0ff */
[----:B------:R-:W-:Y:S01]  /*bed0*/  IMAD.U32 R11, R25, 0x10000, RZ ;  /* 0x00010000190b7824 */ /* 0x000fe200078e00ff */
[----:B------:R-:W-:Y:S01]  /*bee0*/  LOP3.LUT R6, R7, 0xffff0000, RZ, 0xc0, !PT ;  /* 0xffff000007067812 */ /* 0x000fe200078ec0ff */
[----:B------:R-:W-:-:S02]  /*bef0*/  IMAD.U32 R25, R65, 0x10000, RZ ;  /* 0x0001000041197824 */ /* 0x000fc400078e00ff */
[----:B------:R-:W-:Y:S01]  /*bf00*/  FMUL.FTZ R40, R8, R39 ;  /* 0x0000002708287220 */ /* 0x000fe20000410000 */
[----:B------:R-:W-:Y:S01]  /*bf10*/  IMAD.U32 R24, R27, 0x10000, RZ ;  /* 0x000100001b187824 */ /* 0x000fe200078e00ff */
[----:B------:R-:W-:Y:S01]  /*bf20*/  LOP3.LUT R7, R26, 0xffff0000, RZ, 0xc0, !PT ;  /* 0xffff00001a077812 */ /* 0x000fe200078ec0ff */
[-C--:B------:R-:W-:Y:S01]  /*bf30*/  FMUL.FTZ R52, R8, R25.reuse ;  /* 0x0000001908347220 */ /* 0x080fe20000410000 */
[----:B------:R-:W-:Y:S01]  /*bf40*/  FFMA.FTZ R8, R9, R25, -R40 ;  /* 0x0000001909087223 */ /* 0x000fe20000010828 */
[----:B------:R-:W-:Y:S01]  /*bf50*/  IMAD.U32 R38, R26, 0x10000, RZ ;  /* 0x000100001a267824 */ /* 0x000fe200078e00ff */
[----:B------:R-:W-:Y:S01]  /*bf60*/  LOP3.LUT R26, R27, 0xffff0000, RZ, 0xc0, !PT ;  /* 0xffff00001b1a7812 */ /* 0x000fe200078ec0ff */
[----:B------:R-:W-:Y:S02]  /*bf70*/  IMAD.U32 R40, R64, 0x10000, RZ ;  /* 0x0001000040287824 */ /* 0x000fe400078e00ff */
[----:B------:R-:W-:Y:S01]  /*bf80*/  FMUL.FTZ R54, R11, R42 ;  /* 0x0000002a0b367220 */ /* 0x000fe20000410000 */
[----:B------:R-:W-:Y:S01]  /*bf90*/  FFMA.FTZ R9, R9, R39, R52 ;  /* 0x0000002709097223 */ /* 0x000fe20000010034 */
[----:B------:R-:W-:-:S02]  /*bfa0*/  IMAD.U32 R27, R62, 0x10000, RZ ;  /* 0x000100003e1b7824 */ /* 0x000fc400078e00ff */
[C---:B------:R-:W-:Y:S01]  /*bfb0*/  FMUL.FTZ R39, R24.reuse, R41 ;  /* 0x0000002918277220 */ /* 0x040fe20000410000 */
[-C--:B------:R-:W-:Y:S01]  /*bfc0*/  FMUL.FTZ R52, R11, R40.reuse ;  /* 0x000000280b347220 */ /* 0x080fe20000410000 */
[----:B------:R-:W-:Y:S01]  /*bfd0*/  FFMA.FTZ R11, R29, R40, -R54 ;  /* 0x000000281d0b7223 */ /* 0x000fe20000010836 */
[-C--:B------:R-:W-:Y:S01]  /*bfe0*/  FMUL.FTZ R40, R24, R27.reuse ;  /* 0x0000001b18287220 */ /* 0x080fe20000410000 */
[----:B------:R-:W-:Y:S01]  /*bff0*/  LOP3.LUT R65, R65, 0xffff0000, RZ, 0xc0, !PT ;  /* 0xffff000041417812 */ /* 0x000fe200078ec0ff */
[----:B------:R-:W-:Y:S01]  /*c000*/  FFMA.FTZ R24, R30, R27, -R39 ;  /* 0x0000001b1e187223 */ /* 0x000fe20000010827 */
[----:B------:R-:W-:Y:S01]  /*c010*/  FMUL.FTZ R27, R31, R59 ;  /* 0x0000003b1f1b7220 */ /* 0x000fe20000410000 */
[----:B------:R-:W-:Y:S01]  /*c020*/  FFMA.FTZ R25, R29, R42, R52 ;  /* 0x0000002a1d197223 */ /* 0x000fe20000010034 */
[----:B------:R-:W-:Y:S02]  /*c030*/  IMAD.U32 R29, R61, 0x10000, RZ ;  /* 0x000100003d1d7824 */ /* 0x000fe400078e00ff */
[-C--:B------:R-:W-:Y:S01]  /*c040*/  FMUL.FTZ R31, R31, R65.reuse ;  /* 0x000000411f1f7220 */ /* 0x080fe20000410000 */
[----:B------:R-:W-:Y:S01]  /*c050*/  FFMA.FTZ R65, R28, R65, -R27 ;  /* 0x000000411c417223 */ /* 0x000fe2000001081b */
[----:B------:R-:W-:Y:S01]  /*c060*/  FFMA.FTZ R41, R30, R41, R40 ;  /* 0x000000291e297223 */ /* 0x000fe20000010028 */
[----:B------:R-:W-:-:S02]  /*c070*/  IMAD.U32 R27, R63, 0x10000, RZ ;  /* 0x000100003f1b7824 */ /* 0x000fc400078e00ff */
[----:B------:R-:W-:Y:S01]  /*c080*/  FMUL.FTZ R30, R38, R29 ;  /* 0x0000001d261e7220 */ /* 0x000fe20000410000 */
        /* <DEDUP_REMOVED lines=10> */
[C---:B------:R-:W-:Y:S01]  /*c130*/  FMUL.FTZ R5, R7.reuse, R61 ;  /* 0x0000003d07057220 */ /* 0x040fe20000410000 */
[----:B------:R-:W-:Y:S01]  /*c140*/  FMUL.FTZ R40, R7, R63 ;  /* 0x0000003f07287220 */ /* 0x000fe20000410000 */
[-C--:B------:R-:W-:Y:S01]  /*c150*/  FMUL.FTZ R37, R37, R64.reuse ;  /* 0x0000004025257220 */ /* 0x080fe20000410000 */
[C---:B------:R-:W-:Y:S01]  /*c160*/  FMUL.FTZ R7, R26.reuse, R31 ;  /* 0x0000001f1a077220 */ /* 0x040fe20000410000 */
[----:B------:R-:W-:Y:S01]  /*c170*/  FMUL.FTZ R26, R26, R27 ;  /* 0x0000001b1a1a7220 */ /* 0x000fe20000410000 */
[C---:B------:R-:W-:Y:S01]  /*c180*/  FFMA.FTZ R64, R10.reuse, R64, -R39 ;  /* 0x000000400a407223 */ /* 0x040fe20000010827 */
        /* <DEDUP_REMOVED lines=15> */
.L_x_11503:
[----:B------:R-:W-:Y:S05]  /*c280*/  BSYNC B1 ;  /* 0x0000000000017941 */ /* 0x000fea0003800000 */
.L_x_11502:
[----:B------:R-:W-:Y:S05]  /*c290*/  @P2 BRA `(.L_x_11484) ;  /* 0x0000000400d42947 */ /* 0x000fea0003800000 */
[----:B01----:R-:W2:Y:S04]  /*c2a0*/  LDL.64 R4, [R1+0x60] ;  /* 0x0000600001047983 */ /* 0x003ea80000100a00 */
[----:B------:R-:W3:Y:S01]  /*c2b0*/  LDL R0, [R1+0x84] ;  /* 0x0000840001007983 */ /* 0x000ee20000100800 */
[----:B--2---:R-:W-:-:S03]  /*c2c0*/  IMAD.MOV.U32 R6, RZ, RZ, R4 ;  /* 0x000000ffff067224 */ /* 0x004fc600078e0004 */
[----:B------:R-:W2:Y:S01]  /*c2d0*/  LDL R4, [R1+0x6c] ;  /* 0x00006c0001047983 */ /* 0x000ea20000100800 */
[----:B------:R-:W-:Y:S02]  /*c2e0*/  IMAD.MOV.U32 R7, RZ, RZ, R5 ;  /* 0x000000ffff077224 */ /* 0x000fe400078e0005 */
[----:B---3--:R-:W-:-:S05]  /*c2f0*/  IMAD.IADD R0, R6, 0x1, R0 ;  /* 0x0000000106007824 */ /* 0x008fca00078e0200 */
[----:B------:R-:W-:-:S04]  /*c300*/  SHF.R.S32.HI R5, RZ, 0x1f, R0 ;  /* 0x0000001fff057819 */ /* 0x000fc80000011400 */
[CC--:B------:R-:W-:Y:S02]  /*c310*/  LEA.HI R6, R5.reuse, R0.reuse, RZ, 0x5 ;  /* 0x0000000005067211 */ /* 0x0c0fe400078f28ff */
[----:B------:R-:W-:-:S04]  /*c320*/  LEA.HI R0, R5, R0, RZ, 0x3 ;  /* 0x0000000005007211 */ /* 0x000fc800078f18ff */
[----:B-----5:R-:W-:Y:S02]  /*c330*/  LOP3.LUT R5, R76, 0x18, R0, 0xf8, !PT ;  /* 0x000000184c057812 */ /* 0x020fe400078ef800 */
[----:B------:R-:W-:Y:S02]  /*c340*/  SHF.R.S32.HI R6, RZ, 0x5, R6 ;  /* 0x00000005ff067819 */ /* 0x000fe40000011406 */
[----:B------:R-:W-:-:S03]  /*c350*/  LOP3.LUT R5, R5, R74, RZ, 0x3c, !PT ;  /* 0x0000004a05057212 */ /* 0x000fc600078e3cff */
[----:B------:R-:W-:-:S04]  /*c360*/  IMAD R6, R6, 0x1800, R72 ;  /* 0x0000180006067824 */ /* 0x000fc800078e0248 */
[----:B------:R-:W-:Y:S01]  /*c370*/  IMAD.IADD R5, R6, 0x1, R5 ;  /* 0x0000000106057824 */ /* 0x000fe200078e0205 */
[----:B------:R-:W-:Y:S02]  /*c380*/  SHF.R.U64 R29, R32, 0x10, R33 ;  /* 0x00000010201d7819 */ /* 0x000fe40000001221 */
[--C-:B------:R-:W-:Y:S02]  /*c390*/  SHF.R.U64 R25, R12, 0x10, R13.reuse ;  /* 0x000000100c197819 */ /* 0x100fe4000000120d */
[----:B------:R-:W-:Y:S02]  /*c3a0*/  SHF.R.U32.HI R28, RZ, 0x10, R13 ;  /* 0x00000010ff1c7819 */ /* 0x000fe4000001160d */
[----:B------:R-:W-:Y:S02]  /*c3b0*/  SHF.R.U64 R27, R34, 0x10, R35 ;  /* 0x00000010221b7819 */ /* 0x000fe40000001223 */
[----:B------:R-:W-:Y:S02]  /*c3c0*/  PRMT R48, R48, 0x5410, R29 ;  /* 0x0000541030307816 */ /* 0x000fe4000000001d */
[----:B------:R-:W-:-:S02]  /*c3d0*/  PRMT R26, R20, 0x5410, R25 ;  /* 0x00005410141a7816 */ /* 0x000fc40000000019 */
[----:B------:R-:W-:Y:S02]  /*c3e0*/  SHF.R.U32.HI R32, RZ, 0x10, R33 ;  /* 0x00000010ff207819 */ /* 0x000fe40000011621 */
[--C-:B------:R-:W-:Y:S02]  /*c3f0*/  SHF.R.U64 R12, R14, 0x10, R15.reuse ;  /* 0x000000100e0c7819 */ /* 0x100fe4000000120f */
[----:B------:R-:W-:Y:S01]  /*c400*/  PRMT R28, R21, 0x5410, R28 ;  /* 0x00005410151c7816 */ /* 0x000fe2000000001c */
[----:B------:R-:W-:Y:S01]  /*c410*/  IMAD.U32 R29, R26, 0x10000, RZ ;  /* 0x000100001a1d7824 */ /* 0x000fe200078e00ff */
        /* <DEDUP_REMOVED lines=8> */
[----:B------:R-:W-:-:S03]  /*c4a0*/  PRMT R47, R47, 0x5410, R34 ;  /* 0x000054102f2f7816 */ /* 0x000fc60000000022 */
[----:B------:R-:W-:Y:S01]  /*c4b0*/  IMAD.U32 R32, R46, 0x10000, RZ ;  /* 0x000100002e207824 */ /* 0x000fe200078e00ff */
[----:B------:R-:W-:Y:S02]  /*c4c0*/  LOP3.LUT R28, R28, 0xffff0000, RZ, 0xc0, !PT ;  /* 0xffff00001c1c7812 */ /* 0x000fe400078ec0ff */
[----:B------:R-:W-:Y:S02]  /*c4d0*/  LOP3.LUT R46, R46, 0xffff0000, RZ, 0xc0, !PT ;  /* 0xffff00002e2e7812 */ /* 0x000fe400078ec0ff */
[----:B--2---:R-:W-:-:S04]  /*c4e0*/  LEA.HI R3, R3, R4, RZ, 0x1d ;  /* 0x0000000403037211 */ /* 0x004fc800078fe8ff */
[----:B------:R-:W-:Y:S01]  /*c4f0*/  SHF.R.S32.HI R4, RZ, 0x1f, R3 ;  /* 0x0000001fff047819 */ /* 0x000fe20000011403 */
[----:B------:R-:W-:-:S03]  /*c500*/  IMAD.SHL.U32 R0, R3, 0x8, RZ ;  /* 0x0000000803007824 */ /* 0x000fc600078e00ff */
[----:B------:R-:W-:Y:S02]  /*c510*/  LEA.HI R4, R4, R3, RZ, 0x2 ;  /* 0x0000000304047211 */ /* 0x000fe400078f10ff */
[----:B------:R-:W-:Y:S02]  /*c520*/  LOP3.LUT R0, R76, 0x18, R0, 0xf8, !PT ;  /* 0x000000184c007812 */ /* 0x000fe400078ef800 */
[----:B------:R-:W-:Y:S02]  /*c530*/  SHF.R.S32.HI R4, RZ, 0x2, R4 ;  /* 0x00000002ff047819 */ /* 0x000fe40000011404 */
[----:B------:R-:W-:-:S03]  /*c540*/  LOP3.LUT R3, R0, R74, RZ, 0x3c, !PT ;  /* 0x0000004a00037212 */ /* 0x000fc600078e3cff */
[----:B------:R-:W-:-:S04]  /*c550*/  IMAD R4, R4, 0x1800, R72 ;  /* 0x0000180004047824 */ /* 0x000fc800078e0248 */
[----:B------:R-:W-:-:S04]  /*c560*/  IMAD.IADD R3, R4, 0x1, R3 ;  /* 0x0000000104037824 */ /* 0x000fc800078e0203 */
[----:B------:R-:W-:Y:S01]  /*c570*/  IMAD R3, R3, 0x2, R2 ;  /* 0x0000000203037824 */ /* 0x000fe200078e0202 */
[----:B------:R-:W-:-:S04]  /*c580*/  LEA R0, R5, UR40, 0x1 ;  /* 0x0000002805007c11 */ /* 0x000fc8000f8e08ff */
[----:B------:R-:W0:Y:S04]  /*c590*/  LDS.128 R8, [R3+0xc400] ;  /* 0x00c4000003087984 */ /* 0x000e280000000c00 */
[----:B------:R-:W1:Y:S01]  /*c5a0*/  LDS.128 R4, [R0] ;  /* 0x0000000000047984 */ /* 0x000e620000000c00 */
[----:B0-----:R-:W-:Y:S02]  /*c5b0*/  IMAD.U32 R20, R8, 0x10000, RZ ;  /* 0x0001000008147824 */ /* 0x001fe400078e00ff */
[----:B------:R-:W-:Y:S02]  /*c5c0*/  IMAD.U32 R21, R9, 0x10000, RZ ;  /* 0x0001000009157824 */ /* 0x000fe400078e00ff */
[----:B-1----:R-:W-:Y:S02]  /*c5d0*/  IMAD.U32 R12, R4, 0x10000, RZ ;  /* 0x00010000040c7824 */ /* 0x002fe400078e00ff */
[C---:B------:R-:W-:Y:S01]  /*c5e0*/  FMUL.FTZ R31, R20.reuse, R29 ;  /* 0x0000001d141f7220 */ /* 0x040fe20000410000 */
[----:B------:R-:W-:Y:S01]  /*c5f0*/  FMUL.FTZ R33, R20, R27 ;  /* 0x0000001b14217220 */ /* 0x000fe20000410000 */
[----:B------:R-:W-:-:S02]  /*c600*/  IMAD.U32 R13, R5, 0x10000, RZ ;  /* 0x00010000050d7824 */ /* 0x000fc400078e00ff */
[----:B------:R-:W-:Y:S01]  /*c610*/  FMUL.FTZ R34, R21, R30 ;  /* 0x0000001e15227220 */ /* 0x000fe20000410000 */
[----:B------:R-:W-:Y:S02]  /*c620*/  IMAD.U32 R20, R49, 0x10000, RZ ;  /* 0x0001000031147824 */ /* 0x000fe400078e00ff */
[C---:B------:R-:W-:Y:S01]  /*c630*/  FFMA.FTZ R31, R12.reuse, R27, -R31 ;  /* 0x0000001b0c1f7223 */ /* 0x040fe2000001081f */
[----:B------:R-:W-:Y:S02]  /*c640*/  IMAD.U32 R25, R11, 0x10000, RZ ;  /* 0x000100000b197824 */ /* 0x000fe400078e00ff */
[----:B------:R-:W-:Y:S01]  /*c650*/  FFMA.FTZ R33, R12, R29, R33 ;  /* 0x0000001d0c217223 */ /* 0x000fe20000010021 */
[----:B------:R-:W-:Y:S02]  /*c660*/  IMAD.U32 R12, R47, 0x10000, RZ ;  /* 0x000100002f0c7824 */ /* 0x000fe400078e00ff */
[-C--:B------:R-:W-:Y:S01]  /*c670*/  FMUL.FTZ R36, R21, R20.reuse ;  /* 0x0000001415247220 */ /* 0x080fe20000410000 */
[----:B------:R-:W-:Y:S01]  /*c680*/  FFMA.FTZ R34, R13, R20, -R34 ;  /* 0x000000140d227223 */ /* 0x000fe20000010822 */
[----:B------:R-:W-:Y:S01]  /*c690*/  FMUL.FTZ R20, R25, R32 ;  /* 0x0000002019147220 */ /* 0x000fe20000410000 */
[----:B------:R-:W-:Y:S01]  /*c6a0*/  IMAD.U32 R15, R7, 0x10000, RZ ;  /* 0x00010000070f7824 */ /* 0x000fe200078e00ff */
        /* <DEDUP_REMOVED lines=18> */
[----:B------:R-:W-:Y:S02]  /*c7d0*/  IMAD.U32 R13, R50, 0x10000, RZ ;  /* 0x00010000320d7824 */ /* 0x000fe400078e00ff */
[----:B------:R-:W-:Y:S01]  /*c7e0*/  FFMA.FTZ R20, R4, R21, R25 ;  /* 0x0000001504147223 */ /* 0x000fe20000010019 */
[----:B------:R-:W-:Y:S01]  /*c7f0*/  IMAD.U32 R14, R6, 0x10000, RZ ;  /* 0x00010000060e7824 */ /* 0x000fe200078e00ff */
[----:B------:R-:W-:Y:S01]  /*c800*/  LOP3.LUT R10, R10, 0xffff0000, RZ, 0xc0, !PT ;  /* 0xffff00000a0a7812 */ /* 0x000fe200078ec0ff */
[C---:B------:R-:W-:Y:S01]  /*c810*/  FMUL.FTZ R21, R24.reuse, R15 ;  /* 0x0000000f18157220 */ /* 0x040fe20000410000 */
[----:B------:R-:W-:Y:S01]  /*c820*/  LOP3.LUT R11, R11, 0xffff0000, RZ, 0xc0, !PT ;  /* 0xffff00000b0b7812 */ /* 0x000fe200078ec0ff */
[C---:B------:R-:W-:Y:S01]  /*c830*/  FFMA.FTZ R9, R5.reuse, R12, -R26 ;  /* 0x0000000c05097223 */ /* 0x040fe2000001081a */
[----:B------:R-:W-:Y:S01]  /*c840*/  FFMA.FTZ R27, R5, R28, R27 ;  /* 0x0000001c051b7223 */ /* 0x000fe2000001001b */
[----:B------:R-:W-:Y:S01]  /*c850*/  FMUL.FTZ R25, R24, R13 ;  /* 0x0000000d18197220 */ /* 0x000fe20000410000 */
[----:B------:R-:W-:-:S02]  /*c860*/  LOP3.LUT R45, R45, 0xffff0000, RZ, 0xc0, !PT ;  /* 0xffff00002d2d7812 */ /* 0x000fc400078ec0ff */
[----:B------:R-:W-:Y:S02]  /*c870*/  LOP3.LUT R5, R50, 0xffff0000, RZ, 0xc0, !PT ;  /* 0xffff000032057812 */ /* 0x000fe400078ec0ff */
[----:B------:R-:W-:Y:S01]  /*c880*/  LOP3.LUT R4, R47, 0xffff0000, RZ, 0xc0, !PT ;  /* 0xffff00002f047812 */ /* 0x000fe200078ec0ff */
[----:B------:R-:W-:Y:S01]  /*c890*/  FFMA.FTZ R21, R14, R13, -R21 ;  /* 0x0000000d0e157223 */ /* 0x000fe20000010815 */
[----:B------:R-:W-:Y:S01]  /*c8a0*/  LOP3.LUT R6, R6, 0xffff0000, RZ, 0xc0, !PT ;  /* 0xffff000006067812 */ /* 0x000fe200078ec0ff */
        /* <DEDUP_REMOVED lines=20> */
.L_x_11484:
[----:B------:R-:W-:Y:S05]  /*c9f0*/  BSYNC B0 ;  /* 0x0000000000007941 */ /* 0x000fea0003800000 */
.L_x_11477:
        /* <DEDUP_REMOVED lines=8> */
.L_x_11475:
[----:B0--3--:R-:W-:-:S05]  /*ca80*/  IMAD.U32 R0, RZ, RZ, UR39 ;  /* 0x00000027ff007e24 */ /* 0x009fca000f8e00ff */
[----:B------:R-:W-:-:S13]  /*ca90*/  ISETP.NE.AND P0, PT, R0, 0x3, PT ;  /* 0x000000030000780c */ /* 0x000fda0003f05270 */
[----:B------:R-:W-:Y:S05]  /*caa0*/  @!P0 BRA `(.L_x_11504) ;  /* 0x0000000000048947 */ /* 0x000fea0003800000 */
[----:B------:R-:W-:Y:S01]  /*cab0*/  BPT.TRAP 0x1 ;  /* 0x000000040000795c */ /* 0x000fe20000300000 */
.L_x_11504:
[----:B------:R-:W-:Y:S01]  /*cac0*/  IMAD R0, R17, 0x8, R2 ;  /* 0x0000000811007824 */ /* 0x000fe200078e0202 */
[----:B--2-4-:R-:W-:-:S04]  /*cad0*/  SHF.L.U32 R5, R23, 0x1f, RZ ;  /* 0x0000001f17057819 */ /* 0x014fc800000006ff */
[----:B------:R0:W2:Y:S01]  /*cae0*/  SYNCS.PHASECHK.TRANS64.TRYWAIT P1, [R0+URZ+0x2d830], R5 ;  /* 0x02d83005000075a7 */ /* 0x0000a2000802017f */
[----:B------:R-:W-:Y:S05]  /*caf0*/  @!P0 BRA `(.L_x_11505) ;  /* 0x0000000000048947 */ /* 0x000fea0003800000 */
[----:B------:R-:W-:Y:S01]  /*cb00*/  BPT.TRAP 0x1 ;  /* 0x000000040000795c */ /* 0x000fe20000300000 */
.L_x_11505:
[----:B-1----:R-:W-:Y:S01]  /*cb10*/  VIADD R3, R2, 0x15400 ;  /* 0x0001540002037836 */ /* 0x002fe20000000000 */
[----:B------:R-:W-:Y:S01]  /*cb20*/  LOP3.LUT R6, R44, 0x10000, RZ, 0xfc, !PT ;  /* 0x000100002c067812 */ /* 0x000fe200078efcff */
[----:B------:R-:W-:-:S03]  /*cb30*/  IMAD.MOV.U32 R7, RZ, RZ, -0x7fffffe0 ;  /* 0x80000020ff077424 */ /* 0x000fc600078e00ff */
[----:B------:R-:W-:Y:S02]  /*cb40*/  SHF.R.U32.HI R3, RZ, 0x4, R3 ;  /* 0x00000004ff037819 */ /* 0x000fe40000011603 */
[----:B------:R1:W-:Y:S02]  /*cb50*/  STL.64 [R1+0x10], R6 ;  /* 0x0000100601007387 */ /* 0x0003e40000100a00 */
[----:B------:R-:W-:-:S04]  /*cb60*/  LOP3.LUT R3, R3, 0x3fff, RZ, 0xc0, !PT ;  /* 0x00003fff03037812 */ /* 0x000fc800078ec0ff */
[----:B------:R-:W-:-:S05]  /*cb70*/  LOP3.LUT R3, R3, 0x10000, RZ, 0xfc, !PT ;  /* 0x0001000003037812 */ /* 0x000fca00078efcff */
[----:B------:R1:W-:Y:S01]  /*cb80*/  STL [R1+0x4c], R3 ;  /* 0x00004c0301007387 */ /* 0x0003e20000100800 */
[----:B--2---:R-:W-:Y:S05]  /*cb90*/  @P1 BRA `(.L_x_11506) ;  /* 0x0000000000081947 */ /* 0x004fea0003800000 */
[----:B------:R-:W2:Y:S02]  /*cba0*/  SYNCS.PHASECHK.TRANS64.TRYWAIT P1, [R0+URZ+0x2d830], R5 ;  /* 0x02d83005000075a7 */ /* 0x000ea4000802017f */
[----:B--2---:R-:W-:Y:S05]  /*cbb0*/  @!P1 BRA `(.L_x_11507) ;  /* 0x000001ac006c9947 */ /* 0x004fea0003800000 */
.L_x_11506:
[----:B-1----:R-:W3:Y:S04]  /*cbc0*/  LDL R3, [R1+0x4c] ;  /* 0x00004c0001037983 */ /* 0x002ee80000100800 */
[----:B------:R-:W4:Y:S01]  /*cbd0*/  LDL.64 R8, [R1+0x10] ;  /* 0x0000100001087983 */ /* 0x000f220000100a00 */
[----:B0-2---:R-:W-:Y:S01]  /*cbe0*/  IMAD.MOV.U32 R5, RZ, RZ, -0x7fffffe0 ;  /* 0x80000020ff057424 */ /* 0x005fe200078e00ff */
[----:B------:R-:W-:Y:S05]  /*cbf0*/  WARPSYNC.ALL ;  /* 0x0000000000007948 */ /* 0x000fea0003800000 */
[----:B------:R-:W-:Y:S01]  /*cc00*/  R2UR UR7, R5 ;  /* 0x00000000050772ca */ /* 0x000fe200000e0000 */
[----:B-----5:R-:W-:Y:S01]  /*cc10*/  WARPGROUP.ARRIVE ;  /* 0x00000000000079c5 */ /* 0x020fe20000000000 */
[----:B------:R-:W-:-:S02]  /*cc20*/  IMAD.MOV.U32 R7, RZ, RZ, -0x7fffffe0 ;  /* 0x80000020ff077424 */ /* 0x000fc400078e00ff */
[----:B------:R-:W-:Y:S02]  /*cc30*/  IMAD.MOV.U32 R21, RZ, RZ, -0x7fffffe0 ;  /* 0x80000020ff157424 */ /* 0x000fe400078e00ff */
[----:B------:R-:W-:Y:S02]  /*cc40*/  IMAD.MOV.U32 R15, RZ, RZ, -0x7fffffe0 ;  /* 0x80000020ff0f7424 */ /* 0x000fe400078e00ff */
[----:B------:R-:W-:Y:S02]  /*cc50*/  IMAD.MOV.U32 R13, RZ, RZ, -0x7fffffe0 ;  /* 0x80000020ff0d7424 */ /* 0x000fe400078e00ff */
[----:B------:R-:W-:Y:S02]  /*cc60*/  IMAD.MOV.U32 R11, RZ, RZ, -0x7fffffe0 ;  /* 0x80000020ff0b7424 */ /* 0x000fe400078e00ff */
[----:B------:R-:W-:Y:S02]  /*cc70*/  IMAD.MOV.U32 R5, RZ, RZ, -0x7fffffe0 ;  /* 0x80000020ff057424 */ /* 0x000fe400078e00ff */
[----:B---3--:R-:W-:Y:S01]  /*cc80*/  IMAD R4, R17, 0x600, R3 ;  /* 0x0000060011047824 */ /* 0x008fe200078e0203 */
[----:B----4-:R-:W-:-:S03]  /*cc90*/  R2UR UR4, R8 ;  /* 0x00000000080472ca */ /* 0x010fc600000e0000 */
[----:B------:R-:W-:Y:S01]  /*cca0*/  VIADD R6, R4, 0x2 ;  /* 0x0000000204067836 */ /* 0x000fe20000000000 */
[----:B------:R-:W-:Y:S01]  /*ccb0*/  R2UR UR5, R9 ;  /* 0x00000000090572ca */ /* 0x000fe200000e0000 */
[----:B------:R-:W-:Y:S01]  /*ccc0*/  VIADD R20, R8, 0x2 ;  /* 0x0000000208147836 */ /* 0x000fe20000000000 */
[----:B------:R-:W-:Y:S01]  /*ccd0*/  R2UR UR6, R4 ;  /* 0x00000000040672ca */ /* 0x000fe200000e0000 */
[C---:B------:R-:W-:Y:S02]  /*cce0*/  VIADD R14, R8.reuse, 0x300 ;  /* 0x00000300080e7836 */ /* 0x040fe40000000000 */
[C---:B------:R-:W-:Y:S01]  /*ccf0*/  VIADD R12, R8.reuse, 0x302 ;  /* 0x00000302080c7836 */ /* 0x040fe20000000000 */
[----:B------:R0:W-:Y:S01]  /*cd00*/  STL.64 [R1+0x38], R20 ;  /* 0x0000381401007387 */ /* 0x0001e20000100a00 */
[----:B------:R-:W-:-:S03]  /*cd10*/  VIADD R10, R8, 0x600 ;  /* 0x00000600080a7836 */ /* 0x000fc60000000000 */
[----:B------:R0:W-:Y:S04]  /*cd20*/  STL.64 [R1+0x30], R14 ;  /* 0x0000300e01007387 */ /* 0x0001e80000100a00 */
[----:B------:R0:W-:Y:S01]  /*cd30*/  STL.64 [R1+0x28], R12 ;  /* 0x0000280c01007387 */ /* 0x0001e20000100a00 */
[----:B------:R-:W-:Y:S01]  /*cd40*/  HGMMA.64x128x16.F32.BF16 R24, gdesc[UR4], RZ, !UPT, gsb0 ;  /* 0x01e00000041879f0 */ /* 0x000fe2000c0018ff */
[----:B------:R-:W-:Y:S01]  /*cd50*/  R2UR UR6, R6 ;  /* 0x00000000060672ca */ /* 0x000fe200000e0000 */
[----:B------:R-:W-:Y:S01]  /*cd60*/  VIADD R6, R4, 0x200 ;  /* 0x0000020004067836 */ /* 0x000fe20000000000 */
[----:B------:R-:W-:Y:S01]  /*cd70*/  R2UR UR7, R7 ;  /* 0x00000000070772ca */ /* 0x000fe200000e0000 */
[----:B------:R-:W-:Y:S01]  /*cd80*/  IMAD.MOV.U32 R7, RZ, RZ, -0x7fffffe0 ;  /* 0x80000020ff077424 */ /* 0x000fe200078e00ff */
[----:B------:R-:W-:Y:S01]  /*cd90*/  R2UR UR4, R20 ;  /* 0x00000000140472ca */ /* 0x000fe200000e0000 */
[----:B------:R0:W-:Y:S01]  /*cda0*/  STL.64 [R1+0x20], R10 ;  /* 0x0000200a01007387 */ /* 0x0001e20000100a00 */
[----:B------:R-:W-:Y:S01]  /*cdb0*/  R2UR UR5, R21 ;  /* 0x00000000150572ca */ /* 0x000fe200000e0000 */
[----:B------:R-:W-:-:S02]  /*cdc0*/  WARPGROUP.DEPBAR.LE gsb0, 0x0 ;  /* 0x00008000000079c5 */ /* 0x000fc40000010000 */
        /* <DEDUP_REMOVED lines=41> */
.L_x_11508:
[----:B------:R-:W2:Y:S01]  /*d060*/  LDL R3, [R1+0x9c] ;  /* 0x00009c0001037983 */ /* 0x000ea20000100800 */
[----:B------:R-:W0:Y:S01]  /*d070*/  LDC R142, c[0x0][0x448] ;  /* 0x00011200ff8e7b82 */ /* 0x000e220000000800 */
[----:B------:R-:W-:Y:S02]  /*d080*/  ULDC UR4, c[0x0][0x9d8] ;  /* 0x0002760000047ab9 */ /* 0x000fe40000000800 */
[----:B------:R-:W2:Y:S01]  /*d090*/  LDL R88, [R1+0x5c] ;  /* 0x00005c0001587983 */ /* 0x000ea20000100800 */
[----:B------:R-:W-:Y:S01]  /*d0a0*/  FMUL.FTZ R9, R29, UR4 ;  /* 0x000000041d097c20 */ /* 0x000fe20008410000 */
[----:B------:R-:W-:Y:S01]  /*d0b0*/  FMUL.FTZ R29, R43, UR4 ;  /* 0x000000042b1d7c20 */ /* 0x000fe20008410000 */
[----:B------:R-:W-:Y:S01]  /*d0c0*/  FMUL.FTZ R43, R57, UR4 ;  /* 0x00000004392b7c20 */ /* 0x000fe20008410000 */
[----:B------:R-:W-:Y:S01]  /*d0d0*/  FMUL.FTZ R57, R71, UR4 ;  /* 0x0000000447397c20 */ /* 0x000fe20008410000 */
[----:B------:R-:W-:Y:S01]  /*d0e0*/  FMUL.FTZ R12, R32, UR4 ;  /* 0x00000004200c7c20 */ /* 0x000fe20008410000 */
[----:B------:R-:W-:-:S02]  /*d0f0*/  VIADD R0, R0, 0x2d840 ;  /* 0x0002d84000007836 */ /* 0x000fc40000000000 */
[----:B------:R-:W-:Y:S01]  /*d100*/  FMUL.FTZ R11, R31, UR4 ;  /* 0x000000041f0b7c20 */ /* 0x000fe20008410000 */
[----:B------:R-:W-:Y:S02]  /*d110*/  IMAD.U32 R71, RZ, RZ, UR38 ;  /* 0x00000026ff477e24 */ /* 0x000fe4000f8e00ff */
[----:B------:R-:W-:Y:S01]  /*d120*/  FMUL.FTZ R32, R46, UR4 ;  /* 0x000000042e207c20 */ /* 0x000fe20008410000 */
[----:B------:R-:W-:Y:S01]  /*d130*/  FMUL.FTZ R31, R45, UR4 ;  /* 0x000000042d1f7c20 */ /* 0x000fe20008410000 */
[----:B------:R-:W-:Y:S01]  /*d140*/  FMUL.FTZ R46, R60, UR4 ;  /* 0x000000043c2e7c20 */ /* 0x000fe20008410000 */
[----:B------:R-:W-:Y:S01]  /*d150*/  FMUL.FTZ R45, R59, UR4 ;  /* 0x000000043b2d7c20 */ /* 0x000fe20008410000 */
[----:B------:R-:W-:Y:S01]  /*d160*/  FMUL.FTZ R60, R74, UR4 ;  /* 0x000000044a3c7c20 */ /* 0x000fe20008410000 */
[----:B------:R-:W-:Y:S01]  /*d170*/  FMUL.FTZ R59, R73, UR4 ;  /* 0x00000004493b7c20 */ /* 0x000fe20008410000 */
[----:B------:R-:W-:Y:S01]  /*d180*/  PRMT R0, R71, 0x654, R0 ;  /* 0x0000065447007816 */ /* 0x000fe20000000000 */
[----:B------:R-:W-:Y:S01]  /*d190*/  IMAD.MOV.U32 R73, RZ, RZ, -0x80 ;  /* 0xffffff80ff497424 */ /* 0x000fe200078e00ff */
[----:B------:R-:W-:Y:S01]  /*d1a0*/  ULDC.64 UR6, c[0x0][0x9e0] ;  /* 0x0002780000067ab9 */ /* 0x000fe20000000a00 */
        /* <DEDUP_REMOVED lines=14> */
[----:B------:R-:W-:Y:S01]  /*d290*/  UISETP.GE.AND UP0, UPT, UR7, 0x1, UPT ;  /* 0x000000010700788c */ /* 0x000fe2000bf06270 */
[----:B------:R-:W-:Y:S01]  /*d2a0*/  LOP3.LUT R16, R16, 0xffffffdf, RZ, 0xc0, !PT ;  /* 0xffffffdf10107812 */ /* 0x000fe200078ec0ff */
        /* <DEDUP_REMOVED lines=20> */
[----:B------:R3:W-:Y:S01]  /*d3f0*/  SYNCS.ARRIVE.TRANS64.RED.A1T0 RZ, [R0+URZ], RZ ;  /* 0x000000ff00ff79a7 */ /* 0x0007e2000810043f */
        /* <DEDUP_REMOVED lines=12> */
[----:B------:R-:W-:Y:S01]  /*d4c0*/  @P1 LOP3.LUT R16, R16, 0x20, RZ, 0xfc, !PT ;  /* 0x0000002010101812 */ /* 0x000fe200078efcff */
[----:B------:R-:W3:Y:S01]  /*d4d0*/  MUFU.TANH R6, R6 ;  /* 0x0000000600067308 */ /* 0x000ee20000002400 */
[C-C-:B------:R-:W-:Y:S01]  /*d4e0*/  IADD3 R79, -R156.reuse, 0x1, R73.reuse ;  /* 0x000000019c4f7810 */ /* 0x140fe20007ffe149 */
[----:B------:R-:W-:Y:S01]  /*d4f0*/  ULDC UR52, c[0x0][0x9dc] ;  /* 0x0002770000347ab9 */ /* 0x000fe20000000800 */
[----:B------:R-:W-:Y:S01]  /*d500*/  IADD3 R78, -R156, R157, R73 ;  /* 0x0000009d9c4e7210 */ /* 0x000fe20007ffe149 */
[----:B------:R-:W-:Y:S01]  /*d510*/  ULOP3.LUT UR52, URZ, UR52, URZ, 0x33, !UPT ;  /* 0x000000343f347292 */ /* 0x000fe2000f8e333f */
[----:B------:R-:W-:-:S02]  /*d520*/  IADD3 R79, -R154, R79, R157 ;  /* 0x0000004f9a4f7210 */ /* 0x000fc40007ffe19d */
[----:B------:R-:W-:Y:S01]  /*d530*/  LEA R77, R97, 0xffffff80, 0x7 ;  /* 0xffffff80614d7811 */ /* 0x000fe200078e38ff */
        /* <DEDUP_REMOVED lines=27> */
[----:B------:R-:W3:Y:S01]  /*d6f0*/  MUFU.TANH R44, R44 ;  /* 0x0000002c002c7308 */ /* 0x000ee20000002400 */
[----:B--2---:R-:W-:-:S07]  /*d700*/  IMAD.IADD R3, R3, 0x1, R88 ;  /* 0x0000000103037824 */ /* 0x004fce00078e0258 */
[----:B------:R-:W2:Y:S01]  /*d710*/  MUFU.TANH R45, R45 ;  /* 0x0000002d002d7308 */ /* 0x000ea20000002400 */
[----:B0-----:R-:W-:-:S05]  /*d720*/  @P1 IMAD.HI.U32 R5, R3, R5, RZ ;  /* 0x0000000503051227 */ /* 0x001fca00078e00ff */
[----:B-1----:R-:W-:Y:S01]  /*d730*/  @P1 SHF.R.U32.HI R3, RZ, R4, R5 ;  /* 0x00000004ff031219 */ /* 0x002fe20000011605 */
        /* <DEDUP_REMOVED lines=11> */
[----:B------:R-:W-:Y:S01]  /*d7f0*/  PLOP3.LUT P1, PT, PT, PT, UP0, 0x40, 0x0 ;  /* 0x000000000000781c */ /* 0x000fe20003f2e808 */
[----:B------:R-:W1:Y:S01]  /*d800*/  MUFU.TANH R4, R4 ;  /* 0x0000000400047308 */ /* 0x000e620000002400 */
[----:B------:R-:W-:-:S02]  /*d810*/  VIADD R80, R79, UR6 ;  /* 0x000000064f507c36 */ /* 0x000fc40008000000 */
[----:B------:R-:W-:-:S05]  /*d820*/  VIADD R79, R79, UR52 ;  /* 0x000000344f4f7c36 */ /* 0x000fca0008000000 */
[----:B------:R-:W1:Y:S08]  /*d830*/  MUFU.TANH R5, R5 ;  /* 0x0000000500057308 */ /* 0x000e700000002400 */
[----:B------:R-:W1:Y:S01]  /*d840*/  MUFU.TANH R24, R24 ;  /* 0x0000001800187308 */ /* 0x000e620000002400 */
[----:B0-----:R-:W-:Y:S01]  /*d850*/  VIADDMNMX R76, R74, R80, R78, PT ;  /* 0x000000504a4c7246 */ /* 0x001fe2000380014e */
[----:B------:R-:W-:-:S06]  /*d860*/  IMAD.IADD R75, R79, 0x1, R74 ;  /* 0x000000014f4b7824 */ /* 0x000fcc00078e024a */
        /* <DEDUP_REMOVED lines=44> */
.L_x_11511:
[----:B------:R-:W-:-:S06]  /*db30*/  UISETP.NE.AND UP1, UPT, UR7, 0x1, UPT ;  /* 0x000000010700788c */ /* 0x000fcc000bf25270 */
[----:B------:R-:W-:-:S05]  /*db40*/  PLOP3.LUT P1, PT, PT, PT, UP1, 0x80, 0x0 ;  /* 0x000000000000781c */ /* 0x000fca0003f2f018 */
[----:B------:R-:W-:-:S08]  /*db50*/  @UP1 ULDC.64 UR4, c[0x0][0x9e8] ;  /* 0x00027a0000041ab9 */ /* 0x000fd00000000a00 */
[----:B------:R-:W-:-:S05]  /*db60*/  @P1 IMAD.HI.U32 R81, R74, UR4, RZ ;  /* 0x000000044a511c27 */ /* 0x000fca000f8e00ff */
[----:B------:R-:W-:-:S07]  /*db70*/  @P1 SHF.R.U32.HI R74, RZ, UR5, R81 ;  /* 0x00000005ff4a1c19 */ /* 0x000fce0008011651 */
.L_x_11512:
[----:B------:R-:W-:Y:S05]  /*db80*/  BSYNC B0 ;  /* 0x0000000000007941 */ /* 0x000fea0003800000 */
.L_x_11510:
[----:B------:R-:W-:-:S04]  /*db90*/  IMAD R74, R74, UR7, -R77 ;  /* 0x000000074a4a7c24 */ /* 0x000fc8000f8e0a4d */
[----:B------:R-:W-:-:S05]  /*dba0*/  IMAD.IADD R74, R74, 0x1, -R156 ;  /* 0x000000014a4a7824 */ /* 0x000fca00078e0a9c */
[----:B------:R-:W-:Y:S02]  /*dbb0*/  VIMNMX R75, R75, R74, !PT ;  /* 0x0000004a4b4b7248 */ /* 0x000fe40007fe0100 */
[----:B------:R-:W-:-:S07]  /*dbc0*/  VIADDMNMX R76, R74, UR7, R76, PT ;  /* 0x000000074a4c7c46 */ /* 0x000fce000b80014c */
.L_x_11509:
[C---:B------:R-:W-:Y:S01]  /*dbd0*/  ISETP.GE.AND P2, PT, R73.reuse, 0x9, PT ;  /* 0x000000094900780c */ /* 0x040fe20003f46270 */
[----:B------:R-:W1:Y:S01]  /*dbe0*/  SHFL.IDX PT, R3, R3, 0x1, 0x1c1f ;  /* 0x003c1f0003037f89 */ /* 0x000e6200000e0000 */
[----:B------:R-:W-:Y:S02]  /*dbf0*/  ISETP.GE.AND P1, PT, R73, 0x2, PT ;  /* 0x000000024900780c */ /* 0x000fe40003f26270 */
[----:B------:R-:W-:Y:S02]  /*dc00*/  LOP3.LUT R16, R16, 0xfffffffe, RZ, 0xc0, !PT ;  /* 0xfffffffe10107812 */ /* 0x000fe400078ec0ff */
[----:B------:R-:W-:Y:S02]  /*dc10*/  ISETP.GT.AND P3, PT, R75, 0x1, !P1 ;  /* 0x000000014b00780c */ /* 0x000fe40004f64270 */
[----:B------:R-:W-:Y:S02]  /*dc20*/  ISETP.GE.AND P4, PT, R73, 0xa, PT ;  /* 0x0000000a4900780c */ /* 0x000fe40003f86270 */
[----:B------:R-:W-:-:S02]  /*dc30*/  ISETP.LT.OR P3, PT, R76, 0x2, P3 ;  /* 0x000000024c00780c */ /* 0x000fc40001f61670 */
[----:B------:R-:W-:Y:S02]  /*dc40*/  ISETP.GE.AND P6, PT, R73, 0x1, PT ;  /* 0x000000014900780c */ /* 0x000fe40003fc6270 */
[----:B------:R-:W-:Y:S02]  /*dc50*/  @P2 LOP3.LUT R16, R16, 0x1, RZ, 0xfc, !PT ;  /* 0x0000000110102812 */ /* 0x000fe400078efcff */
[----:B------:R-:W-:Y:S02]  /*dc60*/  ISETP.GT.AND P2, PT, R75, 0x8, !P2 ;  /* 0x000000084b00780c */ /* 0x000fe40005744270 */
[----:B------:R-:W-:Y:S02]  /*dc70*/  FSEL R74, R5, -INF , !P3 ;  /* 0xff800000054a7808 */ /* 0x000fe40005800000 */
[----:B------:R-:W-:Y:S02]  /*dc80*/  ISETP.LT.OR P2, PT, R76, 0x9, P2 ;  /* 0x000000094c00780c */ /* 0x000fe40001741670 */
[----:B------:R-:W-:-:S02]  /*dc90*/  ISETP.GE.AND P3, PT, R73, 0x11, PT ;  /* 0x000000114900780c */ /* 0x000fc40003f66270 */
[----:B------:R-:W-:Y:S01]  /*dca0*/  LOP3.LUT R16, R16, 0xfffffffd, RZ, 0xc0, !PT ;  /* 0xfffffffd10107812 */ /* 0x000fe200078ec0ff */
[----:B-1----:R-:W-:Y:S01]  /*dcb0*/  IMAD.IADD R79, R79, 0x1, R3 ;  /* 0x000000014f4f7824 */ /* 0x002fe200078e0203 */
[----:B------:R-:W-:Y:S02]  /*dcc0*/  FSEL R8, R8, -INF , !P2 ;  /* 0xff80000008087808 */ /* 0x000fe40005000000 */
[----:B------:R-:W-:Y:S02]  /*dcd0*/  ISETP.GT.AND P2, PT, R75, 0x9, !P4 ;  /* 0x000000094b00780c */ /* 0x000fe40006744270 */
[----:B------:R-:W-:Y:S02]  /*dce0*/  @P4 LOP3.LUT R16, R16, 0x2, RZ, 0xfc, !PT ;  /* 0x0000000210104812 */ /* 0x000fe400078efcff */
[----:B------:R-:W-:Y:S02]  /*dcf0*/  ISETP.LT.OR P2, PT, R76, 0xa, P2 ;  /* 0x0000000a4c00780c */ /* 0x000fe40001741670 */
[----:B------:R-:W-:-:S02]  /*dd00*/  LOP3.LUT R16, R16, 0xfffffffb, RZ, 0xc0, !PT ;  /* 0xfffffffb10107812 */ /* 0x000fc400078ec0ff */
[----:B------:R-:W-:Y:S02]  /*dd10*/  FSEL R9, R9, -INF , !P2 ;  /* 0xff80000009097808 */ /* 0x000fe40005000000 */
[----:B------:R-:W-:Y:S02]  /*dd20*/  @P3 LOP3.LUT R16, R16, 0x4, RZ, 0xfc, !PT ;  /* 0x0000000410103812 */ /* 0x000fe400078efcff */
[----:B------:R-:W-:Y:S02]  /*dd30*/  ISETP.GT.AND P2, PT, R75, 0x10, !P3 ;  /* 0x000000104b00780c */ /* 0x000fe40005f44270 */
[----:B------:R-:W-:Y:S02]  /*dd40*/  ISETP.GE.AND P3, PT, R73, 0x12, PT ;  /* 0x000000124900780c */ /* 0x000fe40003f66270 */
[----:B------:R-:W-:Y:S02]  /*dd50*/  ISETP.LT.OR P2, PT, R76, 0x11, P2 ;  /* 0x000000114c00780c */ /* 0x000fe40001741670 */
[----:B------:R-:W-:-:S02]  /*dd60*/  LOP3.LUT R16, R16, 0xfdffffff, RZ, 0xc0, !PT ;  /* 0xfdffffff10107812 */ /* 0x000fc400078ec0ff */
[----:B------:R-:W-:Y:S02]  /*dd70*/  FSEL R12, R12, -INF , !P2 ;  /* 0xff8000000c0c7808 */ /* 0x000fe40005000000 */
[----:B------:R-:W-:Y:S02]  /*dd80*/  ISETP.GT.AND P2, PT, R75, 0x11, !P3 ;  /* 0x000000114b00780c */ /* 0x000fe40005f44270 */
[----:B------:R-:W-:Y:S02]  /*dd90*/  VIADDMNMX R78, R3, R80, R78, PT ;  /* 0x00000050034e7246 */ /* 0x000fe4000380014e */
[----:B------:R-:W-:Y:S02]  /*dda0*/  ISETP.LT.OR P2, PT, R76, 0x12, P2 ;  /* 0x000000124c00780c */ /* 0x000fe40001741670 */
[----:B------:R-:W-:Y:S02]  /*ddb0*/  @P3 LOP3.LUT R16, R16, 0x2000000, RZ, 0xfc, !PT ;  /* 0x0200000010103812 */ /* 0x000fe400078efcff */
[----:B------:R-:W-:-:S02]  /*ddc0*/  ISETP.GE.AND P3, PT, R73, 0x19, PT ;  /* 0x000000194900780c */ /* 0x000fc40003f66270 */
        /* <DEDUP_REMOVED lines=55> */
[----:B0-----:R-:W-:Y:S02]  /*e140*/  FSEL R38, R38, -INF , !P2 ;  /* 0xff80000026267808 */ /* 0x001fe40005000000 */
        /* <DEDUP_REMOVED lines=89> */
[----:B------:R-:W-:-:S04]  /*e6e0*/  ISETP.GT.AND P5, PT, R75, RZ, !P6 ;  /* 0x000000ff4b00720c */ /* 0x000fc800077a4270 */
        /* <DEDUP_REMOVED lines=22> */
.L_x_11515:
[----:B------:R-:W-:-:S06]  /*e850*/  UISETP.NE.AND UP1, UPT, UR7, 0x1, UPT ;  /* 0x000000010700788c */ /* 0x000fcc000bf25270 */
[----:B------:R-:W-:-:S05]  /*e860*/  PLOP3.LUT P5, PT, PT, PT, UP1, 0x80, 0x0 ;  /* 0x000000000000781c */ /* 0x000fca0003faf018 */
[----:B------:R-:W-:-:S08]  /*e870*/  @UP1 ULDC.64 UR4, c[0x0][0x9e8] ;  /* 0x00027a0000041ab9 */ /* 0x000fd00000000a00 */
[----:B------:R-:W-:Y:S01]  /*e880*/  @P5 IMAD.HI.U32 R5, R3, UR4, RZ ;  /* 0x0000000403055c27 */ /* 0x000fe2000f8e00ff */
[----:B------:R-:W-:-:S13]  /*e890*/  PLOP3.LUT P5, PT, PT, PT, UP1, 0x80, 0x0 ;  /* 0x000000000000781c */ /* 0x000fda0003faf018 */
[----:B------:R-:W-:-:S07]  /*e8a0*/  @P5 SHF.R.U32.HI R3, RZ, UR5, R5 ;  /* 0x00000005ff035c19 */ /* 0x000fce0008011605 */
.L_x_11516:
[----:B------:R-:W-:Y:S05]  /*e8b0*/  BSYNC B0 ;  /* 0x0000000000007941 */ /* 0x000fea0003800000 */
.L_x_11514:
[----:B------:R-:W-:-:S04]  /*e8c0*/  IMAD R3, R3, UR7, -R77 ;  /* 0x0000000703037c24 */ /* 0x000fc8000f8e0a4d */
[----:B------:R-:W-:-:S05]  /*e8d0*/  IMAD.IADD R3, R3, 0x1, -R156 ;  /* 0x0000000103037824 */ /* 0x000fca00078e0a9c */
[----:B------:R-:W-:Y:S02]  /*e8e0*/  VIMNMX R79, R79, R3, !PT ;  /* 0x000000034f4f7248 */ /* 0x000fe40007fe0100 */
[----:B------:R-:W-:-:S07]  /*e8f0*/  VIADDMNMX R78, R3, UR7, R78, PT ;  /* 0x00000007034e7c46 */ /* 0x000fce000b80014e */
.L_x_11513:
[----:B------:R-:W-:Y:S01]  /*e900*/  ISETP.GT.AND P1, PT, R79, 0x1, !P1 ;  /* 0x000000014f00780c */ /* 0x000fe20004f24270 */
[----:B------:R-:W-:Y:S01]  /*e910*/  ULDC UR51, c[0x0][0x988] ;  /* 0x0002620000337ab9 */ /* 0x000fe20000000800 */
[----:B------:R-:W2:Y:S02]  /*e920*/  LDL R82, [R1] ;  /* 0x0000000001527983 */ /* 0x000ea40000100800 */
[----:B------:R-:W-:Y:S02]  /*e930*/  ISETP.LT.OR P1, PT, R78, 0x2, P1 ;  /* 0x000000024e00780c */ /* 0x000fe40000f21670 */
[----:B------:R-:W3:Y:S02]  /*e940*/  LDL R83, [R1+0x70] ;  /* 0x0000700001537983 */ /* 0x000ee40000100800 */
[----:B------:R-:W-:Y:S02]  /*e950*/  FSEL R7, R7, -INF , !P1 ;  /* 0xff80000007077808 */ /* 0x000fe40004800000 */
[----:B------:R-:W-:Y:S01]  /*e960*/  LOP3.LUT P1, RZ, R16, 0x1, RZ, 0xc0, !PT ;  /* 0x0000000110ff7812 */ /* 0x000fe2000782c0ff */
[----:B------:R-:W4:Y:S03]  /*e970*/  LDL R81, [R1+0x8] ;  /* 0x0000080001517983 */ /* 0x000f260000100800 */
[----:B------:R-:W-:Y:S01]  /*e980*/  ISETP.GT.AND P1, PT, R79, 0x8, !P1 ;  /* 0x000000084f00780c */ /* 0x000fe20004f24270 */
[----:B------:R-:W5:Y:S03]  /*e990*/  LDL R80, [R1+0x4] ;  /* 0x0000040001507983 */ /* 0x000f660000100800 */
[----:B------:R-:W-:-:S04]  /*e9a0*/  ISETP.LT.OR P1, PT, R78, 0x9, P1 ;  /* 0x000000094e00780c */ /* 0x000fc80000f21670 */
[----:B------:R-:W-:Y:S02]  /*e9b0*/  FSEL R10, R10, -INF , !P1 ;  /* 0xff8000000a0a7808 */ /* 0x000fe40004800000 */
[----:B------:R-:W-:-:S04]  /*e9c0*/  LOP3.LUT P1, RZ, R16, 0x2, RZ, 0xc0, !PT ;  /* 0x0000000210ff7812 */ /* 0x000fc8000782c0ff */
[----:B------:R-:W-:Y:S02]  /*e9d0*/  ISETP.GT.AND P1, PT, R79, 0x9, !P1 ;  /* 0x000000094f00780c */ /* 0x000fe40004f24270 */
[----:B------:R-:W-:Y:S02]  /*e9e0*/  LOP3.LUT P5, RZ, R16, 0x4, RZ, 0xc0, !PT ;  /* 0x0000000410ff7812 */ /* 0x000fe400078ac0ff */
[----:B------:R-:W-:-:S04]  /*e9f0*/  ISETP.LT.OR P1, PT, R78, 0xa, P1 ;  /* 0x0000000a4e00780c */ /* 0x000fc80000f21670 */
[----:B------:R-:W-:Y:S02]  /*ea00*/  FSEL R11, R11, -INF , !P1 ;  /* 0xff8000000b0b7808 */ /* 0x000fe40004800000 */
        /* <DEDUP_REMOVED lines=50> */
[----:B------:R-:W-:Y:S02]  /*ed30*/  LOP3.LUT P5, RZ, R16, 0x8000, RZ, 0xc0, !PT ;  /* 0x0000800010ff7812 */ /* 0x000fe400078ac0ff */
[----:B------:R-:W-:Y:S02]  /*ed40*/  FMNMX.FTZ R3, R27, R3, !PT ;  /* 0x000000031b037209 */ /* 0x000fe40007810000 */
[----:B------:R-:W-:Y:S02]  /*ed50*/  FSEL R40, R40, -INF , !P1 ;  /* 0xff80000028287808 */ /* 0x000fe40004800000 */
[----:B------:R-:W-:-:S02]  /*ed60*/  ISETP.GT.AND P1, PT, R79, 0x39, !P5 ;  /* 0x000000394f00780c */ /* 0x000fc40006f24270 */
[----:B------:R-:W-:Y:S02]  /*ed70*/  FMNMX.FTZ R3, R30, R3, !PT ;  /* 0x000000031e037209 */ /* 0x000fe40007810000 */
[----:B------:R-:W-:Y:S02]  /*ed80*/  ISETP.LT.OR P1, PT, R78, 0x3a, P1 ;  /* 0x0000003a4e00780c */ /* 0x000fe40000f21670 */
[----:B------:R-:W-:Y:S02]  /*ed90*/  FMNMX.FTZ R3, R31, R3, !PT ;  /* 0x000000031f037209 */ /* 0x000fe40007810000 */
[----:B------:R-:W-:Y:S02]  /*eda0*/  FSEL R41, R41, -INF , !P1 ;  /* 0xff80000029297808 */ /* 0x000fe40004800000 */
[----:B------:R-:W-:Y:S02]  /*edb0*/  FMNMX.FTZ R3, R34, R3, !PT ;  /* 0x0000000322037209 */ /* 0x000fe40007810000 */
[----:B------:R-:W-:-:S02]  /*edc0*/  LOP3.LUT P1, RZ, R16, 0x4000, RZ, 0xc0, !PT ;  /* 0x0000400010ff7812 */ /* 0x000fc4000782c0ff */
[----:B------:R-:W-:Y:S02]  /*edd0*/  FMNMX.FTZ R3, R35, R3, !PT ;  /* 0x0000000323037209 */ /* 0x000fe40007810000 */
        /* <DEDUP_REMOVED lines=34> */
[----:B------:R-:W-:-:S02]  /*f000*/  LOP3.LUT P1, RZ, R16, 0x200, RZ, 0xc0, !PT ;  /* 0x0000020010ff7812 */ /* 0x000fc4000782c0ff */
[----:B------:R-:W-:Y:S02]  /*f010*/  FMNMX.FTZ R3, R69, R3, !PT ;  /* 0x0000000345037209 */ /* 0x000fe40007810000 */
[----:B------:R-:W-:Y:S02]  /*f020*/  ISETP.GT.AND P1, PT, R79, 0x51, !P1 ;  /* 0x000000514f00780c */ /* 0x000fe40004f24270 */
[----:B------:R-:W-:Y:S02]  /*f030*/  FMNMX.FTZ R3, R70, R3, !PT ;  /* 0x0000000346037209 */ /* 0x000fe40007810000 */
[----:B------:R-:W-:Y:S02]  /*f040*/  ISETP.LT.OR P1, PT, R78, 0x52, P1 ;  /* 0x000000524e00780c */ /* 0x000fe40000f21670 */
[----:B------:R-:W-:Y:S02]  /*f050*/  FMNMX.FTZ R3, R72, R3, !PT ;  /* 0x0000000348037209 */ /* 0x000fe40007810000 */
[----:B------:R-:W-:-:S02]  /*f060*/  FSEL R53, R53, -INF , !P1 ;  /* 0xff80000035357808 */ /* 0x000fc40004800000 */
[----:B------:R-:W-:Y:S01]  /*f070*/  LOP3.LUT P1, RZ, R16, 0x100, RZ, 0xc0, !PT ;  /* 0x0000010010ff7812 */ /* 0x000fe2000782c0ff */
[----:B------:R-:W0:Y:S03]  /*f080*/  SHFL.BFLY PT, R5, R3, 0x2, 0x1f ;  /* 0x0c401f0003057f89 */ /* 0x000e2600000e0000 */
[----:B------:R-:W-:-:S04]  /*f090*/  ISETP.GT.AND P1, PT, R79, 0x58, !P1 ;  /* 0x000000584f00780c */ /* 0x000fc80004f24270 */
[----:B------:R-:W-:-:S04]  /*f0a0*/  ISETP.LT.OR P1, PT, R78, 0x59, P1 ;  /* 0x000000594e00780c */ /* 0x000fc80000f21670 */
[----:B------:R-:W-:Y:S02]  /*f0b0*/  FSEL R56, R56, -INF , !P1 ;  /* 0xff80000038387808 */ /* 0x000fe40004800000 */
[----:B------:R-:W-:-:S04]  /*f0c0*/  LOP3.LUT P1, RZ, R16, 0x80, RZ, 0xc0, !PT ;  /* 0x0000008010ff7812 */ /* 0x000fc8000782c0ff */
[----:B------:R-:W-:-:S04]  /*f0d0*/  ISETP.GT.AND P1, PT, R79, 0x59, !P1 ;  /* 0x000000594f00780c */ /* 0x000fc80004f24270 */
[----:B------:R-:W-:Y:S02]  /*f0e0*/  ISETP.LT.OR P1, PT, R78, 0x5a, P1 ;  /* 0x0000005a4e00780c */ /* 0x000fe40000f21670 */
[----:B0-----:R-:W-:Y:S02]  /*f0f0*/  FMNMX.FTZ R5, R3, R5, !PT ;  /* 0x0000000503057209 */ /* 0x001fe40007810000 */
[----:B------:R-:W-:Y:S02]  /*f100*/  FSEL R57, R57, -INF , !P1 ;  /* 0xff80000039397808 */ /* 0x000fe40004800000 */
[----:B------:R-:W-:Y:S01]  /*f110*/  LOP3.LUT P1, RZ, R16, 0x40, RZ, 0xc0, !PT ;  /* 0x0000004010ff7812 */ /* 0x000fe2000782c0ff */
[----:B------:R-:W0:Y:S03]  /*f120*/  SHFL.BFLY PT, R3, R5, 0x1, 0x1f ;  /* 0x0c201f0005037f89 */ /* 0x000e2600000e0000 */
[----:B------:R-:W-:-:S04]  /*f130*/  ISETP.GT.AND P1, PT, R79, 0x60, !P1 ;  /* 0x000000604f00780c */ /* 0x000fc80004f24270 */
[----:B------:R-:W-:-:S04]  /*f140*/  ISETP.LT.OR P1, PT, R78, 0x61, P1 ;  /* 0x000000614e00780c */ /* 0x000fc80000f21670 */
[----:B------:R-:W-:Y:S02]  /*f150*/  FSEL R60, R60, -INF , !P1 ;  /* 0xff8000003c3c7808 */ /* 0x000fe40004800000 */
[----:B------:R-:W-:-:S04]  /*f160*/  LOP3.LUT P1, RZ, R16, 0x10, RZ, 0xc0, !PT ;  /* 0x0000001010ff7812 */ /* 0x000fc8000782c0ff */
[----:B------:R-:W-:Y:S02]  /*f170*/  ISETP.GT.AND P1, PT, R79, 0x61, !P1 ;  /* 0x000000614f00780c */ /* 0x000fe40004f24270 */
[----:B------:R-:W-:Y:S02]  /*f180*/  LOP3.LUT P5, RZ, R16, 0x8, RZ, 0xc0, !PT ;  /* 0x0000000810ff7812 */ /* 0x000fe400078ac0ff */
[----:B------:R-:W-:-:S04]  /*f190*/  ISETP.LT.OR P1, PT, R78, 0x62, P1 ;  /* 0x000000624e00780c */ /* 0x000fc80000f21670 */
[----:B------:R-:W-:Y:S02]  /*f1a0*/  FSEL R61, R61, -INF , !P1 ;  /* 0xff8000003d3d7808 */ /* 0x000fe40004800000 */
[----:B------:R-:W-:Y:S02]  /*f1b0*/  ISETP.GT.AND P1, PT, R79, 0x68, !P5 ;  /* 0x000000684f00780c */ /* 0x000fe40006f24270 */
[----:B0-----:R-:W-:Y:S02]  /*f1c0*/  FMNMX.FTZ R5, R5, R3, !PT ;  /* 0x0000000305057209 */ /* 0x001fe40007810000 */
[----:B------:R-:W-:-:S03]  /*f1d0*/  ISETP.LT.OR P1, PT, R78, 0x69, P1 ;  /* 0x000000694e00780c */ /* 0x000fc60000f21670 */
[----:B------:R-:W-:Y:S01]  /*f1e0*/  FMUL.FTZ R3, R5, UR51 ;  /* 0x0000003305037c20 */ /* 0x000fe20008410000 */
[----:B------:R-:W-:Y:S02]  /*f1f0*/  FSEL R65, R65, -INF , !P1 ;  /* 0xff80000041417808 */ /* 0x000fe40004800000 */
[----:B------:R-:W-:Y:S02]  /*f200*/  FSETP.NEU.FTZ.AND P1, PT, R5, -INF , PT ;  /* 0xff8000000500780b */ /* 0x000fe40003f3d000 */
[----:B------:R-:W-:Y:S02]  /*f210*/  ISETP.GT.AND P6, PT, R79, RZ, !P6 ;  /* 0x000000ff4f00720c */ /* 0x000fe400077c4270 */
[----:B------:R-:W-:Y:S02]  /*f220*/  FSEL R3, R3, RZ, P1 ;  /* 0x000000ff03037208 */ /* 0x000fe40000800000 */
[----:B------:R-:W-:-:S03]  /*f230*/  ISETP.LT.OR P6, PT, R78, 0x1, P6 ;  /* 0x000000014e00780c */ /* 0x000fc600037c1670 */
        /* <DEDUP_REMOVED lines=32> */
[----:B------:R-:W-:-:S04]  /*f440*/  FSEL R72, R6, -INF , !P6 ;  /* 0xff80000006487808 */ /* 0x000fc80007000000 */
        /* <DEDUP_REMOVED lines=21> */
[----:B------:R-:W-:Y:S02]  /*f5a0*/  FMNMX.FTZ R6, R56, R75, !PT ;  /* 0x0000004b38067209 */ /* 0x000fe40007810000 */
[----:B------:R-:W-:Y:S02]  /*f5b0*/  LOP3.LUT P5, RZ, R16, 0x4000000, RZ, 0xc0, !PT ;  /* 0x0400000010ff7812 */ /* 0x000fe400078ac0ff */
[----:B------:R-:W-:Y:S02]  /*f5c0*/  FMNMX.FTZ R75, R57, R6, !PT ;  /* 0x00000006394b7209 */ /* 0x000fe40007810000 */
[----:B------:R-:W-:Y:S02]  /*f5d0*/  ISETP.GT.AND P1, PT, R79, 0x69, !P5 ;  /* 0x000000694f00780c */ /* 0x000fe40006f24270 */
[----:B------:R-:W-:Y:S02]  /*f5e0*/  FMNMX.FTZ R6, R60, R75, !PT ;  /* 0x0000004b3c067209 */ /* 0x000fe40007810000 */
[----:B------:R-:W-:-:S02]  /*f5f0*/  ISETP.LT.OR P1, PT, R78, 0x6a, P1 ;  /* 0x0000006a4e00780c */ /* 0x000fc40000f21670 */
[----:B------:R-:W-:Y:S02]  /*f600*/  ISETP.GT.AND P2, PT, R79, 0x70, !P2 ;  /* 0x000000704f00780c */ /* 0x000fe40005744270 */
[----:B------:R-:W-:Y:S02]  /*f610*/  FMNMX.FTZ R6, R61, R6, !PT ;  /* 0x000000063d067209 */ /* 0x000fe40007810000 */
[----:B------:R-:W-:Y:S02]  /*f620*/  FSEL R64, R64, -INF , !P1 ;  /* 0xff80000040407808 */ /* 0x000fe40004800000 */
[----:B------:R-:W-:Y:S02]  /*f630*/  ISETP.GT.AND P3, PT, R79, 0x71, !P3 ;  /* 0x000000714f00780c */ /* 0x000fe40005f64270 */
[----:B------:R-:W-:Y:S02]  /*f640*/  ISETP.LT.OR P2, PT, R78, 0x71, P2 ;  /* 0x000000714e00780c */ /* 0x000fe40001741670 */
[----:B------:R-:W-:-:S02]  /*f650*/  FMNMX.FTZ R6, R65, R6, !PT ;  /* 0x0000000641067209 */ /* 0x000fc40007810000 */
[----:B------:R-:W-:Y:S02]  /*f660*/  LOP3.LUT P5, RZ, R16, 0x8000000, RZ, 0xc0, !PT ;  /* 0x0800000010ff7812 */ /* 0x000fe400078ac0ff */
[C---:B------:R-:W-:Y:S02]  /*f670*/  ISETP.GT.AND P4, PT, R79.reuse, 0x78, !P4 ;  /* 0x000000784f00780c */ /* 0x040fe40006784270 */
[----:B------:R-:W-:Y:S02]  /*f680*/  ISETP.LT.OR P3, PT, R78, 0x72, P3 ;  /* 0x000000724e00780c */ /* 0x000fe40001f61670 */
[----:B------:R-:W-:Y:S02]  /*f690*/  FSEL R66, R66, -INF , !P2 ;  /* 0xff80000042427808 */ /* 0x000fe40005000000 */
[----:B------:R-:W-:Y:S02]  /*f6a0*/  FMNMX.FTZ R6, R64, R6, !PT ;  /* 0x0000000640067209 */ /* 0x000fe40007810000 */
[----:B------:R-:W-:-:S02]  /*f6b0*/  ISETP.GT.AND P1, PT, R79, 0x79, !P5 ;  /* 0x000000794f00780c */ /* 0x000fc40006f24270 */
[----:B------:R-:W-:Y:S02]  /*f6c0*/  ISETP.LT.OR P4, PT, R78, 0x79, P4 ;  /* 0x000000794e00780c */ /* 0x000fe40002781670 */
[----:B------:R-:W-:Y:S02]  /*f6d0*/  FSEL R68, R68, -INF , !P3 ;  /* 0xff80000044447808 */ /* 0x000fe40005800000 */
[----:B------:R-:W-:Y:S02]  /*f6e0*/  FMNMX.FTZ R6, R66, R6, !PT ;  /* 0x0000000642067209 */ /* 0x000fe40007810000 */
[----:B------:R-:W-:Y:S02]  /*f6f0*/  ISETP.LT.OR P1, PT, R78, 0x7a, P1 ;  /* 0x0000007a4e00780c */ /* 0x000fe40000f21670 */
[----:B------:R-:W-:Y:S02]  /*f700*/  FSEL R0, R0, -INF , !P4 ;  /* 0xff80000000007808 */ /* 0x000fe40006000000 */
[----:B------:R-:W-:-:S02]  /*f710*/  FMNMX.FTZ R6, R68, R6, !PT ;  /* 0x0000000644067209 */ /* 0x000fc40007810000 */
[----:B------:R-:W-:Y:S02]  /*f720*/  FSEL R71, R71, -INF , !P1 ;  /* 0xff80000047477808 */ /* 0x000fe40004800000 */
[----:B------:R-:W-:-:S04]  /*f730*/  FMNMX.FTZ R6, R0, R6, !PT ;  /* 0x0000000600067209 */ /* 0x000fc80007810000 */
[----:B------:R-:W-:-:S05]  /*f740*/  FMNMX.FTZ R6, R71, R6, !PT ;  /* 0x0000000647067209 */ /* 0x000fca0007810000 */
[----:B------:R-:W0:Y:S01]  /*f750*/  SHFL.BFLY PT, R75, R6, 0x2, 0x1f ;  /* 0x0c401f00064b7f89 */ /* 0x000e2200000e0000 */
[----:B------:R-:W-:Y:S08]  /*f760*/  MUFU.EX2 R8, R4 ;  /* 0x0000000400087308 */ /* 0x000ff00000000800 */
[----:B------:R-:W1:Y:S01]  /*f770*/  MUFU.EX2 R74, R74 ;  /* 0x0000004a004a7308 */ /* 0x000e620000000800 */
[----:B0-----:R-:W-:Y:S01]  /*f780*/  FMNMX.FTZ R6, R6, R75, !PT ;  /* 0x0000004b06067209 */ /* 0x001fe20007810000 */
[----:B-1----:R-:W-:Y:S01]  /*f790*/  FADD.FTZ R4, R8, R74 ;  /* 0x0000004a08047221 */ /* 0x002fe20000010000 */
[----:B------:R-:W-:-:S05]  /*f7a0*/  F2FP.BF16.F32.PACK_AB R8, R74, R8 ;  /* 0x000000084a08723e */ /* 0x000fca00000010ff */
[----:B------:R-:W-:Y:S08]  /*f7b0*/  MUFU.EX2 R74, R30 ;  /* 0x0000001e004a7308 */ /* 0x000ff00000000800 */
[----:B------:R0:W-:Y:S02]  /*f7c0*/  MUFU.EX2 R30, R38 ;  /* 0x00000026001e7308 */ /* 0x0001e40000000800 */
[----:B0-----:R-:W0:Y:S06]  /*f7d0*/  SHFL.BFLY PT, R38, R6, 0x1, 0x1f ;  /* 0x0c201f0006267f89 */ /* 0x001e2c00000e0000 */
[----:B------:R-:W1:Y:S08]  /*f7e0*/  MUFU.EX2 R73, R73 ;  /* 0x0000004900497308 */ /* 0x000e700000000800 */
[----:B------:R-:W2:Y:S01]  /*f7f0*/  MUFU.EX2 R9, R9 ;  /* 0x0000000900097308 */ /* 0x000ea20000000800 */
[----:B0-----:R-:W-:-:S04]  /*f800*/  FMNMX.FTZ R6, R6, R38, !PT ;  /* 0x0000002606067209 */ /* 0x001fc80007810000 */
[C---:B------:R-:W-:Y:S01]  /*f810*/  FSETP.NEU.FTZ.AND P1, PT, R6.reuse, -INF , PT ;  /* 0xff8000000600780b */ /* 0x040fe20003f3d000 */
[----:B------:R-:W-:Y:S02]  /*f820*/  FMUL.FTZ R75, R6, UR51 ;  /* 0x00000033064b7c20 */ /* 0x000fe40008410000 */
[----:B------:R-:W0:Y:S03]  /*f830*/  MUFU.EX2 R12, R12 ;  /* 0x0000000c000c7308 */ /* 0x000e260000000800 */
[----:B------:R-:W-:-:S05]  /*f840*/  FSEL R75, R75, RZ, P1 ;  /* 0x000000ff4b4b7208 */ /* 0x000fca0000800000 */
[----:B------:R-:W3:Y:S01]  /*f850*/  MUFU.EX2 R13, R13 ;  /* 0x0000000d000d7308 */ /* 0x000ee20000000800 */
[--C-:B------:R-:W-:Y:S01]  /*f860*/  FFMA.FTZ R72, R72, UR51, -R75.reuse ;  /* 0x0000003348487c23 */ /* 0x100fe2000801084b */
[--C-:B------:R-:W-:Y:S01]  /*f870*/  FFMA.FTZ R7, R7, UR51, -R75.reuse ;  /* 0x0000003307077c23 */ /* 0x100fe2000801084b */
[----:B-1----:R-:W-:Y:S01]  /*f880*/  FADD.FTZ R4, R73, R4 ;  /* 0x0000000449047221 */ /* 0x002fe20000010000 */
[----:B------:R-:W-:-:S04]  /*f890*/  FFMA.FTZ R10, R10, UR51, -R75 ;  /* 0x000000330a0a7c23 */ /* 0x000fc8000801084b */
[----:B------:R-:W1:Y:S01]  /*f8a0*/  MUFU.EX2 R20, R20 ;  /* 0x0000001400147308 */ /* 0x000e620000000800 */
[----:B------:R-:W-:Y:S01]  /*f8b0*/  FFMA.FTZ R11, R11, UR51, -R75 ;  /* 0x000000330b0b7c23 */ /* 0x000fe2000801084b */
[----:B--2---:R-:W-:-:S06]  /*f8c0*/  FADD.FTZ R4, R9, R4 ;  /* 0x0000000409047221 */ /* 0x004fcc0000010000 */
[----:B------:R-:W-:Y:S01]  /*f8d0*/  MUFU.EX2 R72, R72 ;  /* 0x0000004800487308 */ /* 0x000fe20000000800 */
[----:B0-----:R-:W-:-:S07]  /*f8e0*/  FADD.FTZ R4, R12, R4 ;  /* 0x000000040c047221 */ /* 0x001fce0000010000 */
[----:B------:R-:W0:Y:S01]  /*f8f0*/  MUFU.EX2 R7, R7 ;  /* 0x0000000700077308 */ /* 0x000e220000000800 */
[----:B------:R-:W-:-:S07]  /*f900*/  FFMA.FTZ R14, R14, UR51, -R75 ;  /* 0x000000330e0e7c23 */ /* 0x000fce000801084b */
[----:B------:R-:W2:Y:S01]  /*f910*/  MUFU.EX2 R21, R21 ;  /* 0x0000001500157308 */ /* 0x000ea20000000800 */
[----:B------:R-:W-:-:S07]  /*f920*/  FFMA.FTZ R15, R15, UR51, -R75 ;  /* 0x000000330f0f7c23 */ /* 0x000fce000801084b */
[----:B------:R4:W5:Y:S01]  /*f930*/  MUFU.EX2 R38, R10 ;  /* 0x0000000a00267308 */ /* 0x0009620000000800 */
[--C-:B------:R-:W-:Y:S01]  /*f940*/  FFMA.FTZ R24, R24, UR51, -R75.reuse ;  /* 0x0000003318187c23 */ /* 0x100fe2000801084b */
[--C-:B------:R-:W-:Y:S01]  /*f950*/  FFMA.FTZ R25, R25, UR51, -R75.reuse ;  /* 0x0000003319197c23 */ /* 0x100fe2000801084b */
[----:B------:R-:W-:-:S05]  /*f960*/  FFMA.FTZ R28, R28, UR51, -R75 ;  /* 0x000000331c1c7c23 */ /* 0x000fca000801084b */
[----:B------:R-:W5:Y:S01]  /*f970*/  MUFU.EX2 R26, R26 ;  /* 0x0000001a001a7308 */ /* 0x000f620000000800 */
[----:B----4-:R-:W-:Y:S01]  /*f980*/  F2FP.BF16.F32.PACK_AB R10, R9, R73 ;  /* 0x00000049090a723e */ /* 0x010fe200000010ff */
[--C-:B------:R-:W-:Y:S01]  /*f990*/  FFMA.FTZ R29, R29, UR51, -R75.reuse ;  /* 0x000000331d1d7c23 */ /* 0x100fe2000801084b */
[--C-:B------:R-:W-:Y:S01]  /*f9a0*/  FFMA.FTZ R32, R32, UR51, -R75.reuse ;  /* 0x0000003320207c23 */ /* 0x100fe2000801084b */
[--C-:B------:R-:W-:Y:S01]  /*f9b0*/  FFMA.FTZ R33, R33, UR51, -R75.reuse ;  /* 0x0000003321217c23 */ /* 0x100fe2000801084b */
[----:B------:R-:W-:-:S03]  /*f9c0*/  FFMA.FTZ R36, R36, UR51, -R75 ;  /* 0x0000003324247c23 */ /* 0x000fc6000801084b */
[----:B------:R-:W4:Y:S01]  /*f9d0*/  MUFU.EX2 R11, R11 ;  /* 0x0000000b000b7308 */ /* 0x000f220000000800 */
[--C-:B------:R-:W-:Y:S01]  /*f9e0*/  FFMA.FTZ R37, R37, UR51, -R75.reuse ;  /* 0x0000003325257c23 */ /* 0x100fe2000801084b */
[--C-:B------:R-:W-:Y:S01]  /*f9f0*/  FFMA.FTZ R40, R40, UR51, -R75.reuse ;  /* 0x0000003328287c23 */ /* 0x100fe2000801084b */
[--C-:B------:R-:W-:Y:S01]  /*fa00*/  FFMA.FTZ R41, R41, UR51, -R75.reuse ;  /* 0x0000003329297c23 */ /* 0x100fe2000801084b */
[--C-:B------:R-:W-:Y:S01]  /*fa10*/  FFMA.FTZ R44, R44, UR51, -R75.reuse ;  /* 0x000000332c2c7c23 */ /* 0x100fe2000801084b */
[--C-:B------:R-:W-:Y:S01]  /*fa20*/  FFMA.FTZ R45, R45, UR51, -R75.reuse ;  /* 0x000000332d2d7c23 */ /* 0x100fe2000801084b */
[--C-:B------:R-:W-:Y:S01]  /*fa30*/  FFMA.FTZ R48, R48, UR51, -R75.reuse ;  /* 0x0000003330307c23 */ /* 0x100fe2000801084b */
[--C-:B------:R-:W-:Y:S01]  /*fa40*/  FFMA.FTZ R49, R49, UR51, -R75.reuse ;  /* 0x0000003331317c23 */ /* 0x100fe2000801084b */
        /* <DEDUP_REMOVED lines=13> */
[C---:B---3--:R-:W-:Y:S01]  /*fb20*/  FADD.FTZ R9, R13.reuse, R4 ;  /* 0x000000040d097221 */ /* 0x048fe20000010000 */
[----:B------:R3:W4:Y:S01]  /*fb30*/  MUFU.EX2 R75, R14 ;  /* 0x0000000e004b7308 */ /* 0x0007220000000800 */
[----:B------:R-:W-:-:S02]  /*fb40*/  F2FP.BF16.F32.PACK_AB R12, R13, R12 ;  /* 0x0000000c0d0c723e */ /* 0x000fc400000010ff */
[----:B-1----:R-:W-:Y:S01]  /*fb50*/  FADD.FTZ R4, R20, R9 ;  /* 0x0000000914047221 */ /* 0x002fe20000010000 */
[----:B0-----:R-:W-:-:S04]  /*fb60*/  FADD.FTZ R13, R72, R7 ;  /* 0x00000007480d7221 */ /* 0x001fc80000010000 */
[----:B------:R-:W0:Y:S01]  /*fb70*/  MUFU.EX2 R15, R15 ;  /* 0x0000000f000f7308 */ /* 0x000e220000000800 */
[C---:B--2---:R-:W-:Y:S01]  /*fb80*/  FADD.FTZ R9, R21.reuse, R4 ;  /* 0x0000000415097221 */ /* 0x044fe20000010000 */
[----:B---3--:R-:W-:Y:S01]  /*fb90*/  F2FP.BF16.F32.PACK_AB R14, R21, R20 ;  /* 0x00000014150e723e */ /* 0x008fe200000010ff */
[----:B-----5:R-:W-:Y:S02]  /*fba0*/  FADD.FTZ R20, R38, R13 ;  /* 0x0000000d26147221 */ /* 0x020fe40000010000 */
[----:B------:R-:W-:-:S03]  /*fbb0*/  FADD.FTZ R4, R26, R9 ;  /* 0x000000091a047221 */ /* 0x000fc60000010000 */
[----:B------:R-:W1:Y:S01]  /*fbc0*/  MUFU.EX2 R76, R24 ;  /* 0x00000018004c7308 */ /* 0x000e620000000800 */
[----:B----4-:R-:W-:Y:S01]  /*fbd0*/  FADD.FTZ R20, R11, R20 ;  /* 0x000000140b147221 */ /* 0x010fe20000010000 */
[----:B------:R-:W-:-:S06]  /*fbe0*/  FADD.FTZ R9, R27, R4 ;  /* 0x000000041b097221 */ /* 0x000fcc0000010000 */
[----:B------:R-:W2:Y:S01]  /*fbf0*/  MUFU.EX2 R25, R25 ;  /* 0x0000001900197308 */ /* 0x000ea20000000800 */
[----:B------:R-:W-:Y:S01]  /*fc00*/  FADD.FTZ R20, R75, R20 ;  /* 0x000000144b147221 */ /* 0x000fe20000010000 */
[----:B------:R-:W-:Y:S01]  /*fc10*/  FADD.FTZ R4, R74, R9 ;  /* 0x000000094a047221 */ /* 0x000fe20000010000 */
[----:B------:R-:W-:-:S05]  /*fc20*/  F2FP.BF16.F32.PACK_AB R9, R7, R72 ;  /* 0x000000480709723e */ /* 0x000fca00000010ff */
[----:B------:R-:W3:Y:S01]  /*fc30*/  MUFU.EX2 R31, R31 ;  /* 0x0000001f001f7308 */ /* 0x000ee20000000800 */
[----:B0-----:R-:W-:-:S07]  /*fc40*/  FADD.FTZ R7, R15, R20 ;  /* 0x000000140f077221 */ /* 0x001fce0000010000 */
[----:B------:R-:W0:Y:S01]  /*fc50*/  MUFU.EX2 R28, R28 ;  /* 0x0000001c001c7308 */ /* 0x000e220000000800 */
[----:B-1----:R-:W-:-:S07]  /*fc60*/  FADD.FTZ R20, R76, R7 ;  /* 0x000000074c147221 */ /* 0x002fce0000010000 */
[----:B------:R-:W1:Y:S08]  /*fc70*/  MUFU.EX2 R34, R34 ;  /* 0x0000002200227308 */ /* 0x000e700000000800 */
[----:B------:R-:W4:Y:S01]  /*fc80*/  MUFU.EX2 R77, R29 ;  /* 0x0000001d004d7308 */ /* 0x000f220000000800 */
[----:B--2---:R-:W-:-:S07]  /*fc90*/  FADD.FTZ R7, R25, R20 ;  /* 0x0000001419077221 */ /* 0x004fce0000010000 */
[----:B------:R-:W2:Y:S08]  /*fca0*/  MUFU.EX2 R35, R35 ;  /* 0x0000002300237308 */ /* 0x000eb00000000800 */
[----:B------:R-:W5:Y:S08]  /*fcb0*/  MUFU.EX2 R32, R32 ;  /* 0x0000002000207308 */ /* 0x000f700000000800 */
[----:B------:R-:W5:Y:S01]  /*fcc0*/  MUFU.EX2 R33, R33 ;  /* 0x0000002100217308 */ /* 0x000f620000000800 */
[----:B---3--:R-:W-:Y:S01]  /*fcd0*/  FADD.FTZ R4, R31, R4 ;  /* 0x000000041f047221 */ /* 0x008fe20000010000 */
[----:B0-----:R-:W-:-:S03]  /*fce0*/  FADD.FTZ R20, R28, R7 ;  /* 0x000000071c147221 */ /* 0x001fc60000010000 */
[----:B-1----:R-:W-:Y:S01]  /*fcf0*/  FADD.FTZ R4, R34, R4 ;  /* 0x0000000422047221 */ /* 0x002fe20000010000 */
[----:B----4-:R-:W-:Y:S01]  /*fd00*/  FADD.FTZ R7, R77, R20 ;  /* 0x000000144d077221 */ /* 0x010fe20000010000 */
[----:B------:R-:W-:Y:S02]  /*fd10*/  F2FP.BF16.F32.PACK_AB R24, R27, R26 ;  /* 0x0000001a1b18723e */ /* 0x000fe400000010ff */
[----:B--2---:R-:W-:Y:S01]  /*fd20*/  FADD.FTZ R21, R35, R4 ;  /* 0x0000000423157221 */ /* 0x004fe20000010000 */
[----:B-----5:R-:W-:Y:S01]  /*fd30*/  FADD.FTZ R4, R32, R7 ;  /* 0x0000000720047221 */ /* 0x020fe20000010000 */
[C---:B------:R-:W-:Y:S02]  /*fd40*/  F2FP.BF16.F32.PACK_AB R27, R33.reuse, R32 ;  /* 0x00000020211b723e */ /* 0x040fe400000010ff */
[----:B------:R-:W2:Y:S01]  /*fd50*/  LDL R32, [R1+0x74] ;  /* 0x0000740001207983 */ /* 0x000ea20000100800 */
[----:B------:R-:W0:Y:S08]  /*fd60*/  MUFU.EX2 R39, R39 ;  /* 0x0000002700277308 */ /* 0x000e300000000800 */
[----:B------:R-:W1:Y:S08]  /*fd70*/  MUFU.EX2 R29, R36 ;  /* 0x00000024001d7308 */ /* 0x000e700000000800 */
[----:B------:R-:W3:Y:S08]  /*fd80*/  MUFU.EX2 R42, R42 ;  /* 0x0000002a002a7308 */ /* 0x000ef00000000800 */
[----:B------:R-:W4:Y:S01]  /*fd90*/  MUFU.EX2 R37, R37 ;  /* 0x0000002500257308 */ /* 0x000f220000000800 */
[----:B------:R-:W-:Y:S01]  /*fda0*/  FADD.FTZ R20, R30, R21 ;  /* 0x000000151e147221 */ /* 0x000fe20000010000 */
[----:B------:R-:W-:-:S06]  /*fdb0*/  FADD.FTZ R4, R33, R4 ;  /* 0x0000000421047221 */ /* 0x000fcc0000010000 */
[----:B------:R-:W5:Y:S08]  /*fdc0*/  MUFU.EX2 R43, R43 ;  /* 0x0000002b002b7308 */ /* 0x000f700000000800 */
[----:B------:R-:W5:Y:S01]  /*fdd0*/  MUFU.EX2 R40, R40 ;  /* 0x0000002800287308 */ /* 0x000f620000000800 */
[----:B0-----:R-:W-:Y:S01]  /*fde0*/  FADD.FTZ R7, R39, R20 ;  /* 0x0000001427077221 */ /* 0x001fe20000010000 */
[----:B-1----:R-:W-:-:S06]  /*fdf0*/  FADD.FTZ R4, R29, R4 ;  /* 0x000000041d047221 */ /* 0x002fcc0000010000 */
[----:B------:R-:W0:Y:S08]  /*fe00*/  MUFU.EX2 R46, R46 ;  /* 0x0000002e002e7308 */ /* 0x000e300000000800 */
[----:B------:R-:W1:Y:S01]  /*fe10*/  MUFU.EX2 R41, R41 ;  /* 0x0000002900297308 */ /* 0x000e620000000800 */
[----:B---3--:R-:W-:Y:S01]  /*fe20*/  FADD.FTZ R20, R42, R7 ;  /* 0x000000072a147221 */ /* 0x008fe20000010000 */
[----:B----4-:R-:W-:-:S06]  /*fe30*/  FADD.FTZ R7, R37, R4 ;  /* 0x0000000425077221 */ /* 0x010fcc0000010000 */
[----:B------:R-:W-:Y:S08]  /*fe40*/  MUFU.EX2 R47, R47 ;  /* 0x0000002f002f7308 */ /* 0x000ff00000000800 */
[----:B------:R-:W3:Y:S01]  /*fe50*/  MUFU.EX2 R44, R44 ;  /* 0x0000002c002c7308 */ /* 0x000ee20000000800 */
[----:B-----5:R-:W-:Y:S01]  /*fe60*/  FADD.FTZ R21, R43, R20 ;  /* 0x000000142b157221 */ /* 0x020fe20000010000 */
[----:B------:R-:W-:-:S06]  /*fe70*/  FADD.FTZ R4, R40, R7 ;  /* 0x0000000728047221 */ /* 0x000fcc0000010000 */
[----:B------:R-:W-:Y:S01]  /*fe80*/  MUFU.EX2 R50, R50 ;  /* 0x0000003200327308 */ /* 0x000fe20000000800 */
[----:B------:R-:W-:-:S07]  /*fe90*/  F2FP.BF16.F32.PACK_AB R11, R11, R38 ;  /* 0x000000260b0b723e */ /* 0x000fce00000010ff */
[----:B------:R-:W4:Y:S01]  /*fea0*/  MUFU.EX2 R45, R45 ;  /* 0x0000002d002d7308 */ /* 0x000f220000000800 */
[----:B0-----:R-:W-:Y:S01]  /*feb0*/  FADD.FTZ R20, R46, R21 ;  /* 0x000000152e147221 */ /* 0x001fe20000010000 */
[----:B-1----:R-:W-:-:S06]  /*fec0*/  FADD.FTZ R7, R41, R4 ;  /* 0x0000000429077221 */ /* 0x002fcc0000010000 */
[----:B------:R-:W0:Y:S01]  /*fed0*/  MUFU.EX2 R51, R51 ;  /* 0x0000003300337308 */ /* 0x000e220000000800 */
[----:B------:R-:W-:-:S07]  /*fee0*/  F2FP.BF16.F32.PACK_AB R13, R15, R75 ;  /* 0x0000004b0f0d723e */ /* 0x000fce00000010ff */
[----:B------:R-:W1:Y:S01]  /*fef0*/  MUFU.EX2 R48, R48 ;  /* 0x0000003000307308 */ /* 0x000e620000000800 */
[----:B------:R-:W-:Y:S01]  /*ff00*/  F2FP.BF16.F32.PACK_AB R15, R25, R76 ;  /* 0x0000004c190f723e */ /* 0x000fe200000010ff */
[----:B------:R5:W-:Y:S01]  /*ff10*/  STSM.16.M88.4 [R82+0x21800], R8 ;  /* 0x0218000852007844 */ /* 0x000be20000000200 */
[----:B---3--:R-:W-:-:S05]  /*ff20*/  FADD.FTZ R4, R44, R7 ;  /* 0x000000072c047221 */ /* 0x008fca0000010000 */
[----:B------:R-:W3:Y:S08]  /*ff30*/  MUFU.EX2 R54, R54 ;  /* 0x0000003600367308 */ /* 0x000ef00000000800 */
[----:B------:R-:W3:Y:S01]  /*ff40*/  MUFU.EX2 R49, R49 ;  /* 0x0000003100317308 */ /* 0x000ee20000000800 */
[----:B-----5:R-:W-:Y:S01]  /*ff50*/  FADD.FTZ R9, R47, R20 ;  /* 0x000000142f097221 */ /* 0x020fe20000010000 */
[----:B------:R5:W-:Y:S06]  /*ff60*/  STSM.16.M88.4 [R83], R12 ;  /* 0x0000000c53007844 */ /* 0x000bec0000000200 */
[----:B------:R-:W3:Y:S01]  /*ff70*/  MUFU.EX2 R55, R55 ;  /* 0x0000003700377308 */ /* 0x000ee20000000800 */
[----:B----4-:R-:W-:-:S07]  /*ff80*/  FADD.FTZ R7, R45, R4 ;  /* 0x000000042d077221 */ /* 0x010fce0000010000 */
[----:B------:R-:W4:Y:S01]  /*ff90*/  MUFU.EX2 R52, R52 ;  /* 0x0000003400347308 */ /* 0x000f220000000800 */
[----:B-----5:R-:W-:-:S07]  /*ffa0*/  FADD.FTZ R12, R50, R9 ;  /* 0x00000009320c7221 */ /* 0x020fce0000010000 */
[----:B------:R-:W5:Y:S01]  /*ffb0*/  MUFU.EX2 R58, R58 ;  /* 0x0000003a003a7308 */ /* 0x000f620000000800 */
[----:B0-----:R-:W-:Y:S01]  /*ffc0*/  FADD.FTZ R9, R51, R12 ;  /* 0x0000000c33097221 */ /* 0x001fe20000010000 */
[----:B-1----:R-:W-:-:S06]  /*ffd0*/  FADD.FTZ R4, R48, R7 ;  /* 0x0000000730047221 */ /* 0x002fcc0000010000 */
[----:B------:R-:W0:Y:S01]  /*ffe0*/  MUFU.EX2 R53, R53 ;  /* 0x0000003500357308 */ /* 0x000e220000000800 */
[----:B---3--:R-:W-:Y:S01]  /*fff0*/  FADD.FTZ R12, R54, R9 ;  /* 0x00000009360c7221 */ /* 0x008fe20000010000 */
[----:B------:R-:W-:-:S06]  /*10000*/  FADD.FTZ R13, R49, R4 ;  /* 0x00000004310d7221 */ /* 0x000fcc0000010000 */
[----:B------:R-:W1:Y:S08]  /*10010*/  MUFU.EX2 R59, R59 ;  /* 0x0000003b003b7308 */ /* 0x000e700000000800 */
[----:B------:R-:W3:Y:S01]  /*10020*/  MUFU.EX2 R56, R56 ;  /* 0x0000003800387308 */ /* 0x000ee20000000800 */
[----:B------:R-:W-:Y:S01]  /*10030*/  FADD.FTZ R15, R55, R12 ;  /* 0x0000000c370f7221 */ /* 0x000fe20000010000 */
[----:B----4-:R-:W-:Y:S01]  /*10040*/  FADD.FTZ R4, R52, R13 ;  /* 0x0000000d34047221 */ /* 0x010fe20000010000 */
[----:B------:R-:W-:-:S05]  /*10050*/  ISETP.NE.AND P5, PT, R142, 0x1, PT ;  /* 0x000000018e00780c */ /* 0x000fca0003fa5270 */
[----:B------:R-:W4:Y:S08]  /*10060*/  MUFU.EX2 R62, R62 ;  /* 0x0000003e003e7308 */ /* 0x000f300000000800 */
[----:B------:R-:W4:Y:S01]  /*10070*/  MUFU.EX2 R57, R57 ;  /* 0x0000003900397308 */ /* 0x000f220000000800 */
[----:B-----5:R-:W-:Y:S01]  /*10080*/  FADD.FTZ R12, R58, R15 ;  /* 0x0000000f3a0c7221 */ /* 0x020fe20000010000 */
[----:B0-----:R-:W-:-:S06]  /*10090*/  FADD.FTZ R13, R53, R4 ;  /* 0x00000004350d7221 */ /* 0x001fcc0000010000 */
[----:B------:R-:W0:Y:S01]  /*100a0*/  MUFU.EX2 R63, R63 ;  /* 0x0000003f003f7308 */ /* 0x000e220000000800 */
[----:B------:R-:W-:-:S07]  /*100b0*/  F2FP.BF16.F32.PACK_AB R26, R31, R74 ;  /* 0x0000004a1f1a723e */ /* 0x000fce00000010ff */
[----:B------:R-:W5:Y:S01]  /*100c0*/  MUFU.EX2 R60, R60 ;  /* 0x0000003c003c7308 */ /* 0x000f620000000800 */
[----:B------:R-:W-:-:S07]  /*100d0*/  F2FP.BF16.F32.PACK_AB R25, R77, R28 ;  /* 0x0000001c4d19723e */ /* 0x000fce00000010ff */
[----:B------:R-:W5:Y:S01]  /*100e0*/  MUFU.EX2 R61, R61 ;  /* 0x0000003d003d7308 */ /* 0x000f620000000800 */
[----:B------:R-:W-:-:S07]  /*100f0*/  F2FP.BF16.F32.PACK_AB R28, R35, R34 ;  /* 0x00000022231c723e */ /* 0x000fce00000010ff */
[----:B------:R-:W-:Y:S01]  /*10100*/  MUFU.EX2 R65, R65 ;  /* 0x0000004100417308 */ /* 0x000fe20000000800 */
[----:B------:R-:W-:-:S07]  /*10110*/  F2FP.BF16.F32.PACK_AB R30, R39, R30 ;  /* 0x0000001e271e723e */ /* 0x000fce00000010ff */
[----:B------:R-:W5:Y:S01]  /*10120*/  MUFU.EX2 R64, R64 ;  /* 0x0000004000407308 */ /* 0x000f620000000800 */
[----:B------:R-:W-:-:S07]  /*10130*/  F2FP.BF16.F32.PACK_AB R29, R37, R29 ;  /* 0x0000001d251d723e */ /* 0x000fce00000010ff */
[----:B------:R-:W-:Y:S01]  /*10140*/  MUFU.EX2 R67, R67 ;  /* 0x0000004300437308 */ /* 0x000fe20000000800 */
[----:B------:R-:W-:-:S07]  /*10150*/  F2FP.BF16.F32.PACK_AB R31, R41, R40 ;  /* 0x00000028291f723e */ /* 0x000fce00000010ff */
[----:B------:R-:W5:Y:S01]  /*10160*/  MUFU.EX2 R69, R69 ;  /* 0x0000004500457308 */ /* 0x000f620000000800 */
[----:B-1----:R-:W-:-:S07]  /*10170*/  FADD.FTZ R15, R59, R12 ;  /* 0x0000000c3b0f7221 */ /* 0x002fce0000010000 */
[----:B------:R-:W-:Y:S01]  /*10180*/  MUFU.EX2 R70, R70 ;  /* 0x0000004600467308 */ /* 0x000fe20000000800 */
[----:B---3--:R-:W-:-:S07]  /*10190*/  FADD.FTZ R4, R56, R13 ;  /* 0x0000000d38047221 */ /* 0x008fce0000010000 */
[----:B------:R-:W1:Y:S08]  /*101a0*/  MUFU.EX2 R3, R3 ;  /* 0x0000000300037308 */ /* 0x000e700000000800 */
[----:B------:R-:W-:Y:S08]  /*101b0*/  MUFU.EX2 R66, R66 ;  /* 0x0000004200427308 */ /* 0x000ff00000000800 */
[----:B------:R-:W3:Y:S08]  /*101c0*/  MUFU.EX2 R7, R68 ;  /* 0x0000004400077308 */ /* 0x000ef00000000800 */
[----:B------:R-:W-:Y:S08]  /*101d0*/  MUFU.EX2 R0, R0 ;  /* 0x0000000000007308 */ /* 0x000ff00000000800 */
[----:B------:R-:W2:Y:S01]  /*101e0*/  MUFU.EX2 R71, R71 ;  /* 0x0000004700477308 */ /* 0x000ea20000000800 */
[----:B------:R-:W-:Y:S01]  /*101f0*/  F2FP.BF16.F32.PACK_AB R8, R43, R42 ;  /* 0x0000002a2b08723e */ /* 0x000fe200000010ff */
[----:B------:R-:W-:Y:S01]  /*10200*/  STSM.16.M88.4 [R81], R24 ;  /* 0x0000001851007844 */ /* 0x000fe20000000200 */
[----:B------:R-:W-:-:S02]  /*10210*/  F2FP.BF16.F32.PACK_AB R10, R47, R46 ;  /* 0x0000002e2f0a723e */ /* 0x000fc400000010ff */
[----:B------:R-:W-:Y:S02]  /*10220*/  F2FP.BF16.F32.PACK_AB R9, R45, R44 ;  /* 0x0000002c2d09723e */ /* 0x000fe400000010ff */
[----:B------:R-:W-:Y:S01]  /*10230*/  F2FP.BF16.F32.PACK_AB R11, R49, R48 ;  /* 0x00000030310b723e */ /* 0x000fe200000010ff */
[----:B------:R1:W-:Y:S01]  /*10240*/  STSM.16.M88.4 [R80], R28 ;  /* 0x0000001c50007844 */ /* 0x0003e20000000200 */
[----:B----4-:R-:W-:Y:S01]  /*10250*/  FADD.FTZ R14, R62, R15 ;  /* 0x0000000f3e0e7221 */ /* 0x010fe20000010000 */
[----:B------:R-:W-:Y:S02]  /*10260*/  FADD.FTZ R13, R57, R4 ;  /* 0x00000004390d7221 */ /* 0x000fe40000010000 */
[----:B------:R4:W-:Y:S01]  /*10270*/  STSM.16.M88.4 [R82+0x27800], R8 ;  /* 0x0278000852007844 */ /* 0x0009e20000000200 */
[----:B0-----:R-:W-:Y:S01]  /*10280*/  FADD.FTZ R20, R63, R14 ;  /* 0x0000000e3f147221 */ /* 0x001fe20000010000 */
[----:B-----5:R-:W-:Y:S01]  /*10290*/  FADD.FTZ R4, R60, R13 ;  /* 0x0000000d3c047221 */ /* 0x020fe20000010000 */
[----:B------:R-:W-:-:S02]  /*102a0*/  F2FP.BF16.F32.PACK_AB R12, R59, R58 ;  /* 0x0000003a3b0c723e */ /* 0x000fc400000010ff */
[----:B------:R-:W-:Y:S02]  /*102b0*/  F2FP.BF16.F32.PACK_AB R14, R63, R62 ;  /* 0x0000003e3f0e723e */ /* 0x000fe400000010ff */
[----:B------:R-:W-:Y:S01]  /*102c0*/  F2FP.BF16.F32.PACK_AB R13, R61, R60 ;  /* 0x0000003c3d0d723e */ /* 0x000fe200000010ff */
[----:B-1----:R-:W0:Y:S01]  /*102d0*/  @P5 LDC R28, c[0x0][0x44c] ;  /* 0x00011300ff1c5b82 */ /* 0x002e220000000800 */
[----:B------:R-:W-:Y:S02]  /*102e0*/  F2FP.BF16.F32.PACK_AB R15, R64, R65 ;  /* 0x00000041400f723e */ /* 0x000fe400000010ff */
[----:B----4-:R-:W-:Y:S02]  /*102f0*/  F2FP.BF16.F32.PACK_AB R8, R51, R50 ;  /* 0x000000323308723e */ /* 0x010fe400000010ff */
[----:B------:R-:W-:Y:S02]  /*10300*/  F2FP.BF16.F32.PACK_AB R10, R55, R54 ;  /* 0x00000036370a723e */ /* 0x000fe400000010ff */
[----:B------:R-:W-:Y:S01]  /*10310*/  F2FP.BF16.F32.PACK_AB R9, R53, R52 ;  /* 0x000000343509723e */ /* 0x000fe200000010ff */
[----:B------:R-:W1:Y:S01]  /*10320*/  @P5 LDC R29, c[0x0][0x450] ;  /* 0x00011400ff1d5b82 */ /* 0x000e620000000800 */
[----:B------:R-:W-:-:S02]  /*10330*/  F2FP.BF16.F32.PACK_AB R11, R57, R56 ;  /* 0x00000038390b723e */ /* 0x000fc400000010ff */
[----:B------:R-:W-:Y:S02]  /*10340*/  F2FP.BF16.F32.PACK_AB R24, R69, R67 ;  /* 0x000000434518723e */ /* 0x000fe400000010ff */
[----:B------:R-:W-:Y:S02]  /*10350*/  F2FP.BF16.F32.PACK_AB R26, R3, R70 ;  /* 0x00000046031a723e */ /* 0x000fe400000010ff */
[----:B---3--:R-:W-:Y:S02]  /*10360*/  F2FP.BF16.F32.PACK_AB R25, R7, R66 ;  /* 0x000000420719723e */ /* 0x008fe400000010ff */
[----:B--2---:R-:W-:Y:S01]  /*10370*/  F2FP.BF16.F32.PACK_AB R27, R71, R0 ;  /* 0x00000000471b723e */ /* 0x004fe200000010ff */
[----:B------:R2:W-:Y:S04]  /*10380*/  STSM.16.M88.4 [R32], R8 ;  /* 0x0000000820007844 */ /* 0x0005e80000000200 */
[----:B------:R2:W-:Y:S01]  /*10390*/  STSM.16.M88.4 [R81+0x6000], R12 ;  /* 0x0060000c51007844 */ /* 0x0005e20000000200 */
[----:B------:R-:W-:-:S03]  /*103a0*/  FADD.FTZ R4, R61, R4 ;  /* 0x000000043d047221 */ /* 0x000fc60000010000 */
[----:B------:R2:W-:Y:S01]  /*103b0*/  STSM.16.M88.4 [R80+0x6000], R24 ;  /* 0x0060001850007844 */ /* 0x0005e20000000200 */
[----:B------:R3:W-:Y:S06]  /*103c0*/  MEMBAR.ALL.CTA ;  /* 0x0000000000007992 */ /* 0x0007ec0000008000 */
[----:B---3--:R-:W3:Y:S01]  /*103d0*/  FENCE.VIEW.ASYNC.S ;  /* 0x00000000000073c6 */ /* 0x008ee20000000000 */
[----:B------:R-:W-:Y:S01]  /*103e0*/  FADD.FTZ R21, R65, R4 ;  /* 0x0000000441157221 */ /* 0x000fe20000010000 */
[----:B------:R-:W-:Y:S01]  /*103f0*/  FADD.FTZ R20, R67, R20 ;  /* 0x0000001443147221 */ /* 0x000fe20000010000 */
[----:B------:R-:W-:-:S02]  /*10400*/  PLOP3.LUT P1, PT, PT, PT, UP0, 0x40, 0x0 ;  /* 0x000000000000781c */ /* 0x000fc40003f2e808 */
[----:B------:R-:W-:Y:S01]  /*10410*/  FADD.FTZ R21, R64, R21 ;  /* 0x0000001540157221 */ /* 0x000fe20000010000 */
[----:B0-----:R-:W-:-:S04]  /*10420*/  @P5 IMAD.HI.U32 R28, R88, R28, RZ ;  /* 0x0000001c581c5227 */ /* 0x001fc800078e00ff */
[----:B------:R-:W-:Y:S01]  /*10430*/  FADD.FTZ R69, R69, R20 ;  /* 0x0000001445457221 */ /* 0x000fe20000010000 */
[----:B------:R-:W-:Y:S01]  /*10440*/  FADD.FTZ R66, R66, R21 ;  /* 0x0000001542427221 */ /* 0x000fe20000010000 */
[----:B------:R-:W-:Y:S01]  /*10450*/  IMAD.MOV.U32 R20, RZ, RZ, R88 ;  /* 0x000000ffff147224 */ /* 0x000fe200078e0058 */
[----:B-1----:R-:W-:Y:S02]  /*10460*/  @P5 SHF.R.U32.HI R20, RZ, R29, R28 ;  /* 0x0000001dff145219 */ /* 0x002fe4000001161c */
[----:B------:R-:W-:Y:S01]  /*10470*/  FADD.FTZ R7, R7, R66 ;  /* 0x0000004207077221 */ /* 0x000fe20000010000 */
[----:B------:R-:W-:Y:S02]  /*10480*/  FADD.FTZ R4, R70, R69 ;  /* 0x0000004546047221 */ /* 0x000fe40000010000 */
[----:B------:R-:W-:Y:S02]  /*10490*/  IMAD.IADD R139, R139, 0x1, R20 ;  /* 0x000000018b8b7824 */ /* 0x000fe400078e0214 */
[----:B------:R-:W-:Y:S01]  /*104a0*/  FADD.FTZ R0, R0, R7 ;  /* 0x0000000700007221 */ /* 0x000fe20000010000 */
[----:B------:R-:W-:Y:S01]  /*104b0*/  FADD.FTZ R4, R3, R4 ;  /* 0x0000000403047221 */ /* 0x000fe20000010000 */
[----:B------:R-:W-:-:S02]  /*104c0*/  VIADD R7, R139, UR6 ;  /* 0x000000068b077c36 */ /* 0x000fc40008000000 */
[----:B------:R-:W-:Y:S01]  /*104d0*/  FADD.FTZ R3, R71, R0 ;  /* 0x0000000047037221 */ /* 0x000fe20000010000 */
[----:B------:R-:W-:Y:S01]  /*104e0*/  VIADD R0, R97, 0xfffffffe ;  /* 0xfffffffe61007836 */ /* 0x000fe20000000000 */
[----:B---3--:R-:W-:Y:S01]  /*104f0*/  NOP ;  /* 0x0000000000007918 */ /* 0x008fe20000000000 */
[----:B--2---:R-:W-:Y:S05]  /*10500*/  @P1 BRA `(.L_x_11517) ;  /* 0x0000000000541947 */ /* 0x004fea0003800000 */
[C---:B------:R-:W-:Y:S01]  /*10510*/  ISETP.GT.AND P1, PT, R139.reuse, RZ, PT ;  /* 0x000000ff8b00720c */ /* 0x040fe20003f24270 */
[----:B------:R-:W-:Y:S01]  /*10520*/  BSSY B0, `(.L_x_11518) ;  /* 0x0000010000007945 */ /* 0x000fe20003800000 */
[----:B------:R-:W-:-:S11]  /*10530*/  VIADD R8, R139, 0xffffffff ;  /* 0xffffffff8b087836 */ /* 0x000fd60000000000 */
[----:B------:R-:W-:Y:S05]  /*10540*/  @P1 BRA `(.L_x_11519) ;  /* 0x0000000000201947 */ /* 0x000fea0003800000 */
[----:B------:R-:W-:Y:S01]  /*10550*/  UISETP.NE.AND UP1, UPT, UR7, 0x1, UPT ;  /* 0x000000010700788c */ /* 0x000fe2000bf25270 */
[----:B------:R-:W-:-:S05]  /*10560*/  IMAD.MOV R8, RZ, RZ, -R139 ;  /* 0x000000ffff087224 */ /* 0x000fca00078e0a8b */
[----:B------:R-:W-:-:S05]  /*10570*/  PLOP3.LUT P1, PT, PT, PT, UP1, 0x80, 0x0 ;  /* 0x000000000000781c */ /* 0x000fca0003f2f018 */
[----:B------:R-:W-:-:S08]  /*10580*/  @UP1 ULDC.64 UR4, c[0x0][0x9e8] ;  /* 0x00027a0000041ab9 */ /* 0x000fd00000000a00 */
[----:B------:R-:W-:-:S05]  /*10590*/  @P1 IMAD.HI.U32 R9, R8, UR4, RZ ;  /* 0x0000000408091c27 */ /* 0x000fca000f8e00ff */
[----:B------:R-:W-:-:S04]  /*105a0*/  @P1 SHF.R.U32.HI R8, RZ, UR5, R9 ;  /* 0x00000005ff081c19 */ /* 0x000fc80008011609 */
[----:B------:R-:W-:Y:S01]  /*105b0*/  LOP3.LUT R8, RZ, R8, RZ, 0x33, !PT ;  /* 0x00000008ff087212 */ /* 0x000fe200078e33ff */
[----:B------:R-:W-:Y:S06]  /*105c0*/  BRA `(.L_x_11520) ;  /* 0x0000000000147947 */ /* 0x000fec0003800000 */
.L_x_11519:
[----:B------:R-:W-:-:S06]  /*105d0*/  UISETP.NE.AND UP1, UPT, UR7, 0x1, UPT ;  /* 0x000000010700788c */ /* 0x000fcc000bf25270 */
[----:B------:R-:W-:-:S05]  /*105e0*/  PLOP3.LUT P1, PT, PT, PT, UP1, 0x80, 0x0 ;  /* 0x000000000000781c */ /* 0x000fca0003f2f018 */
[----:B------:R-:W-:-:S08]  /*105f0*/  @UP1 ULDC.64 UR4, c[0x0][0x9e8] ;  /* 0x00027a0000041ab9 */ /* 0x000fd00000000a00 */
[----:B------:R-:W-:-:S05]  /*10600*/  @P1 IMAD.HI.U32 R9, R8, UR4, RZ ;  /* 0x0000000408091c27 */ /* 0x000fca000f8e00ff */
[----:B------:R-:W-:-:S07]  /*10610*/  @P1 SHF.R.U32.HI R8, RZ, UR5, R9 ;  /* 0x00000005ff081c19 */ /* 0x000fce0008011609 */
.L_x_11520:
[----:B------:R-:W-:Y:S05]  /*10620*/  BSYNC B0 ;  /* 0x0000000000007941 */ /* 0x000fea0003800000 */
.L_x_11518:
[----:B------:R-:W-:-:S04]  /*10630*/  IMAD.U32 R9, RZ, RZ, UR7 ;  /* 0x00000007ff097e24 */ /* 0x000fc8000f8e00ff */
[----:B------:R-:W-:-:S05]  /*10640*/  IMAD R8, R8, R9, UR7 ;  /* 0x0000000708087e24 */ /* 0x000fca000f8e0209 */
[----:B------:R-:W-:-:S07]  /*10650*/  VIMNMX R7, R7, R8, PT ;  /* 0x0000000807077248 */ /* 0x000fce0003fe0100 */
.L_x_11517:
[----:B------:R-:W2:Y:S01]  /*10660*/  LDL R9, [R1+0xa0] ;  /* 0x0000a00001097983 */ /* 0x000ea20000100800 */
        /* <DEDUP_REMOVED lines=12> */
[----:B------:R-:W-:Y:S01]  /*10730*/  ULDC UR42, c[0x0][0x9e0] ;  /* 0x00027800002a7ab9 */ /* 0x000fe20000000800 */
        /* <DEDUP_REMOVED lines=24> */
[----:B--2---:R-:W-:-:S04]  /*108c0*/  VIMNMX R140, R9, R8, !PT ;  /* 0x00000008098c7248 */ /* 0x004fc80007fe0100 */
[----:B------:R-:W-:-:S13]  /*108d0*/  ISETP.GE.AND P1, PT, R0, R140, PT ;  /* 0x0000008c0000720c */ /* 0x000fda0003f26270 */
[----:B------:R-:W-:Y:S05]  /*108e0*/  @!P1 BRA `(.L_x_11521) ;  /* 0x0000003c00809947 */ /* 0x000fea0003800000 */
[----:B------:R-:W-:-:S07]  /*108f0*/  IMAD.MOV.U32 R135, RZ, RZ, RZ ;  /* 0x000000ffff877224 */ /* 0x000fce00078e00ff */
.L_x_11541:
[----:B------:R-:W2:Y:S01]  /*10900*/  LDL R9, [R1+0x48] ;  /* 0x0000480001097983 */ /* 0x000ea20000100800 */
[----:B------:R-:W-:Y:S01]  /*10910*/  VIADD R7, R17, 0x1 ;  /* 0x0000000111077836 */ /* 0x000fe20000000000 */
[----:B------:R-:W-:Y:S05]  /*10920*/  YIELD ;  /* 0x0000000000007946 */ /* 0x000fea0003800000 */
[----:B------:R-:W-:-:S04]  /*10930*/  ISETP.NE.AND P2, PT, R7, 0x2, PT ;  /* 0x000000020700780c */ /* 0x000fc80003f45270 */
[----:B------:R-:W-:Y:S02]  /*10940*/  SEL R8, RZ, 0x1, P2 ;  /* 0x00000001ff087807 */ /* 0x000fe40001000000 */
[----:B------:R-:W-:Y:S02]  /*10950*/  SEL R7, R7, RZ, P2 ;  /* 0x000000ff07077207 */ /* 0x000fe40001000000 */
[----:B------:R-:W-:Y:S02]  /*10960*/  LOP3.LUT R139, R23, R8, RZ, 0x3c, !PT ;  /* 0x00000008178b7212 */ /* 0x000fe400078e3cff */
[----:B--2---:R-:W-:-:S13]  /*10970*/  ISETP.NE.AND P1, PT, R9, RZ, PT ;  /* 0x000000ff0900720c */ /* 0x004fda0003f25270 */
[----:B0-----:R-:W-:Y:S05]  /*10980*/  @P1 BRA `(.L_x_11522) ;  /* 0x0000000000301947 */ /* 0x001fea0003800000 */
[----:B------:R-:W-:Y:S05]  /*10990*/  @!P0 BRA `(.L_x_11523) ;  /* 0x0000000000048947 */ /* 0x000fea0003800000 */
[----:B------:R-:W-:Y:S01]  /*109a0*/  BPT.TRAP 0x1 ;  /* 0x000000040000795c */ /* 0x000fe20000300000 */
.L_x_11523:
[----:B------:R-:W-:Y:S01]  /*109b0*/  IMAD R9, R7, 0x8, R2 ;  /* 0x0000000807097824 */ /* 0x000fe200078e0202 */
[----:B------:R-:W-:-:S04]  /*109c0*/  SHF.L.U32 R8, R139, 0x1f, RZ ;  /* 0x0000001f8b087819 */ /* 0x000fc800000006ff */
[----:B------:R0:W1:Y:S01]  /*109d0*/  SYNCS.PHASECHK.TRANS64.TRYWAIT P2, [R9+URZ+0x2d830], R8 ;  /* 0x02d83008090075a7 */ /* 0x000062000804017f */
[----:B------:R-:W-:Y:S05]  /*109e0*/  @!P0 BRA `(.L_x_11524) ;  /* 0x0000000000048947 */ /* 0x000fea0003800000 */
[----:B------:R-:W-:Y:S01]  /*109f0*/  BPT.TRAP 0x1 ;  /* 0x000000040000795c */ /* 0x000fe20000300000 */
.L_x_11524:
[----:B------:R-:W-:Y:S04]  /*10a00*/  BSSY B0, `(.L_x_11522) ;  /* 0x0000004000007945 */ /* 0x000fe80003800000 */
[----:B-1----:R-:W-:Y:S05]  /*10a10*/  @P2 BRA `(.L_x_11525) ;  /* 0x0000000000082947 */ /* 0x002fea0003800000 */
[----:B------:R-:W1:Y:S02]  /*10a20*/  SYNCS.PHASECHK.TRANS64.TRYWAIT P2, [R9+URZ+0x2d830], R8 ;  /* 0x02d83008090075a7 */ /* 0x000e64000804017f */
[----:B-1----:R-:W-:Y:S05]  /*10a30*/  @!P2 BRA `(.L_x_11526) ;  /* 0x0000016c00e0a947 */ /* 0x002fea0003800000 */
.L_x_11525:
[----:B------:R-:W-:Y:S05]  /*10a40*/  BSYNC B0 ;  /* 0x0000000000007941 */ /* 0x000fea0003800000 */
.L_x_11522:
[----:B01----:R-:W2:Y:S04]  /*10a50*/  LDL R8, [R1+0x4c] ;  /* 0x00004c0001087983 */ /* 0x003ea80000100800 */
[----:B------:R-:W3:Y:S04]  /*10a60*/  LDL.64 R24, [R1+0x10] ;  /* 0x0000100001187983 */ /* 0x000ee80000100a00 */
[----:B------:R-:W4:Y:S04]  /*10a70*/  LDL.64 R152, [R1+0x38] ;  /* 0x0000380001987983 */ /* 0x000f280000100a00 */
[----:B------:R-:W5:Y:S01]  /*10a80*/  LDL.64 R150, [R1+0x30] ;  /* 0x0000300001967983 */ /* 0x000f620000100a00 */
[----:B------:R-:W0:Y:S01]  /*10a90*/  S2R R10, SR_TID.X ;  /* 0x00000000000a7919 */ /* 0x000e220000002100 */
[----:B------:R-:W-:Y:S05]  /*10aa0*/  WARPSYNC.ALL ;  /* 0x0000000000007948 */ /* 0x000fea0003800000 */
        /* <DEDUP_REMOVED lines=9> */
[----:B------:R0:W-:Y:S01]  /*10b40*/  BAR.SYNC.DEFER_BLOCKING R20, 0x100 ;  /* 0x000400140000751d */ /* 0x0001e20000010000 */
[----:B------:R-:W-:Y:S02]  /*10b50*/  IMAD.MOV.U32 R11, RZ, RZ, -0x7fffffe0 ;  /* 0x80000020ff0b7424 */ /* 0x000fe400078e00ff */
[----:B--2---:R-:W-:Y:S01]  /*10b60*/  IMAD R8, R7, 0x600, R8 ;  /* 0x0000060007087824 */ /* 0x004fe200078e0208 */
[----:B---3--:R-:W-:-:S04]  /*10b70*/  R2UR UR8, R24 ;  /* 0x00000000180872ca */ /* 0x008fc800000e0000 */
[----:B------:R-:W-:Y:S02]  /*10b80*/  R2UR UR10, R8 ;  /* 0x00000000080a72ca */ /* 0x000fe400000e0000 */
[----:B------:R-:W-:Y:S02]  /*10b90*/  R2UR UR9, R25 ;  /* 0x00000000190972ca */ /* 0x000fe400000e0000 */
[----:B------:R-:W-:-:S11]  /*10ba0*/  WARPGROUP.ARRIVE ;  /* 0x00000000000079c5 */ /* 0x000fd60000000000 */
[----:B------:R-:W-:Y:S01]  /*10bb0*/  HGMMA.64x128x16.F32.BF16 R24, gdesc[UR8], RZ, !UPT, gsb0 ;  /* 0x01e00000081879f0 */ /* 0x000fe2000c0018ff */
[----:B------:R-:W-:Y:S01]  /*10bc0*/  VIADD R12, R8, 0x2 ;  /* 0x00000002080c7836 */ /* 0x000fe20000000000 */
[----:B----4-:R-:W-:Y:S02]  /*10bd0*/  R2UR UR12, R152 ;  /* 0x00000000980c72ca */ /* 0x010fe400000e0000 */
[----:B------:R-:W-:Y:S02]  /*10be0*/  R2UR UR13, R153 ;  /* 0x00000000990d72ca */ /* 0x000fe400000e0000 */
[----:B------:R-:W-:Y:S01]  /*10bf0*/  R2UR UR14, R12 ;  /* 0x000000000c0e72ca */ /* 0x000fe200000e0000 */
[----:B------:R-:W-:Y:S01]  /*10c00*/  VIADD R10, R8, 0x200 ;  /* 0x00000200080a7836 */ /* 0x000fe20000000000 */
[----:B------:R-:W-:Y:S02]  /*10c10*/  R2UR UR19, R11 ;  /* 0x000000000b1372ca */ /* 0x000fe400000e0000 */
[----:B-----5:R-:W-:-:S02]  /*10c20*/  R2UR UR16, R150 ;  /* 0x00000000961072ca */ /* 0x020fc400000e0000 */
        /* <DEDUP_REMOVED lines=12> */
[----:B------:R-:W-:Y:S01]  /*10cf0*/  HGMMA.64x128x16.F32.BF16 R24, gdesc[UR16], R24, gsb0 ;  /* 0x01e00000101879f0 */ /* 0x000fe20008001818 */
[----:B------:R-:W-:Y:S02]  /*10d00*/  VIADD R14, R8, 0x400 ;  /* 0x00000400080e7836 */ /* 0x000fe40000000000 */
[----:B------:R-:W-:Y:S01]  /*10d10*/  IMAD.MOV.U32 R15, RZ, RZ, -0x7fffffe0 ;  /* 0x80000020ff0f7424 */ /* 0x000fe200078e00ff */
[----:B------:R-:W-:Y:S02]  /*10d20*/  R2UR UR24, R146 ;  /* 0x00000000921872ca */ /* 0x000fe400000e0000 */
[----:B------:R-:W-:Y:S02]  /*10d30*/  R2UR UR26, R14 ;  /* 0x000000000e1a72ca */ /* 0x000fe400000e0000 */
[----:B------:R-:W-:Y:S02]  /*10d40*/  R2UR UR27, R15 ;  /* 0x000000000f1b72ca */ /* 0x000fe400000e0000 */
[----:B------:R-:W-:Y:S01]  /*10d50*/  R2UR UR25, R147 ;  /* 0x00000000931972ca */ /* 0x000fe200000e0000 */
[----:B------:R-:W-:-:S02]  /*10d60*/  WARPGROUP.DEPBAR.LE gsb0, 0x0 ;  /* 0x00008000000079c5 */ /* 0x000fc40000010000 */
        /* <DEDUP_REMOVED lines=17> */
.L_x_11528:
[----:B------:R-:W-:Y:S01]  /*10e80*/  SHF.L.U32 R8, R23, 0x1f, RZ ;  /* 0x0000001f17087819 */ /* 0x000fe200000006ff */
[----:B------:R-:W-:-:S04]  /*10e90*/  IMAD R9, R17, 0x8, R2 ;  /* 0x0000000811097824 */ /* 0x000fc800078e0202 */
[----:B------:R0:W1:Y:S01]  /*10ea0*/  SYNCS.PHASECHK.TRANS64.TRYWAIT P1, [R9+URZ+0x2d850], R8 ;  /* 0x02d85008090075a7 */ /* 0x000062000802017f */
[----:B------:R-:W-:Y:S05]  /*10eb0*/  @!P0 BRA `(.L_x_11529) ;  /* 0x0000000000048947 */ /* 0x000fea0003800000 */
[----:B------:R-:W-:Y:S01]  /*10ec0*/  BPT.TRAP 0x1 ;  /* 0x000000040000795c */ /* 0x000fe20000300000 */
.L_x_11529:
[----:B-1----:R-:W-:Y:S05]  /*10ed0*/  @P1 BRA `(.L_x_11527) ;  /* 0x0000000000081947 */ /* 0x002fea0003800000 */
[----:B------:R-:W1:Y:S02]  /*10ee0*/  SYNCS.PHASECHK.TRANS64.TRYWAIT P1, [R9+URZ+0x2d850], R8 ;  /* 0x02d85008090075a7 */ /* 0x000e64000802017f */
[----:B-1----:R-:W-:Y:S05]  /*10ef0*/  @!P1 BRA `(.L_x_11530) ;  /* 0x0000016800c49947 */ /* 0x002fea0003800000 */
.L_x_11527:
[----:B01----:R-:W-:Y:S01]  /*10f00*/  VIADD R8, R2, 0x400 ;  /* 0x0000040002087836 */ /* 0x003fe20000000000 */
[----:B------:R-:W-:Y:S05]  /*10f10*/  WARPSYNC.ALL ;  /* 0x0000000000007948 */ /* 0x000fea0003800000 */
[----:B------:R-:W-:Y:S01]  /*10f20*/  SHF.R.U32.HI R8, RZ, 0x4, R8 ;  /* 0x00000004ff087819 */ /* 0x000fe20000011608 */
[----:B------:R-:W-:Y:S01]  /*10f30*/  IMAD.MOV.U32 R9, RZ, RZ, -0x7fffffe0 ;  /* 0x80000020ff097424 */ /* 0x000fe200078e00ff */
[----:B------:R-:W-:Y:S01]  /*10f40*/  WARPGROUP.ARRIVE ;  /* 0x00000000000079c5 */ /* 0x000fe20000000000 */
[----:B------:R-:W-:Y:S01]  /*10f50*/  UMOV UR9, 0x40000040 ;  /* 0x4000004000097882 */ /* 0x000fe20000000000 */
[----:B------:R-:W-:Y:S01]  /*10f60*/  LOP3.LUT R8, R8, 0x3fff, RZ, 0xc0, !PT ;  /* 0x00003fff08087812 */ /* 0x000fe200078ec0ff */
[----:B------:R-:W-:Y:S01]  /*10f70*/  IMAD.MOV.U32 R11, RZ, RZ, -0x7fffffe0 ;  /* 0x80000020ff0b7424 */ /* 0x000fe200078e00ff */
[----:B------:R-:W-:Y:S01]  /*10f80*/  R2UR UR11, R9 ;  /* 0x00000000090b72ca */ /* 0x000fe200000e0000 */
[----:B------:R-:W-:Y:S01]  /*10f90*/  UMOV UR13, 0x40000040 ;  /* 0x40000040000d7882 */ /* 0x000fe20000000000 */
[----:B------:R-:W-:Y:S01]  /*10fa0*/  LOP3.LUT R8, R8, 0x2000000, RZ, 0xfc, !PT ;  /* 0x0200000008087812 */ /* 0x000fe200078efcff */
[----:B------:R-:W-:Y:S01]  /*10fb0*/  UMOV UR17, 0x40000040 ;  /* 0x4000004000117882 */ /* 0x000fe20000000000 */
[C---:B------:R-:W-:Y:S01]  /*10fc0*/  R2UR UR15, R11.reuse ;  /* 0x000000000b0f72ca */ /* 0x040fe200000e0000 */
[----:B------:R-:W-:Y:S01]  /*10fd0*/  UMOV UR21, 0x40000040 ;  /* 0x4000004000157882 */ /* 0x000fe20000000000 */
[----:B------:R-:W-:Y:S01]  /*10fe0*/  R2UR UR19, R11 ;  /* 0x000000000b1372ca */ /* 0x000fe200000e0000 */
[----:B------:R-:W-:Y:S01]  /*10ff0*/  IMAD R8, R17, 0x600, R8 ;  /* 0x0000060011087824 */ /* 0x000fe200078e0208 */
[C---:B------:R-:W-:Y:S01]  /*11000*/  R2UR UR23, R11.reuse ;  /* 0x000000000b1772ca */ /* 0x040fe200000e0000 */
[----:B------:R-:W-:Y:S01]  /*11010*/  UMOV UR25, 0x40000040 ;  /* 0x4000004000197882 */ /* 0x000fe20000000000 */
[C---:B------:R-:W-:Y:S01]  /*11020*/  R2UR UR27, R11.reuse ;  /* 0x000000000b1b72ca */ /* 0x040fe200000e0000 */
[C---:B------:R-:W-:Y:S01]  /*11030*/  VIADD R10, R8.reuse, 0x40 ;  /* 0x00000040080a7836 */ /* 0x040fe20000000000 */
[----:B------:R-:W-:Y:S01]  /*11040*/  R2UR UR10, R8 ;  /* 0x00000000080a72ca */ /* 0x000fe200000e0000 */
[----:B------:R-:W-:Y:S01]  /*11050*/  UMOV UR29, 0x40000040 ;  /* 0x40000040001d7882 */ /* 0x000fe20000000000 */
[C---:B------:R-:W-:Y:S01]  /*11060*/  R2UR UR31, R11.reuse ;  /* 0x000000000b1f72ca */ /* 0x040fe200000e0000 */
[----:B------:R-:W-:Y:S01]  /*11070*/  UMOV UR33, 0x40000040 ;  /* 0x4000004000217882 */ /* 0x000fe20000000000 */
[----:B------:R-:W-:Y:S01]  /*11080*/  R2UR UR14, R10 ;  /* 0x000000000a0e72ca */ /* 0x000fe200000e0000 */
[----:B------:R-:W-:Y:S01]  /*11090*/  VIADD R10, R8, 0x80 ;  /* 0x00000080080a7836 */ /* 0x000fe20000000000 */
[----:B------:R-:W-:Y:S01]  /*110a0*/  R2UR UR35, R11 ;  /* 0x000000000b2372ca */ /* 0x000fe200000e0000 */
[----:B------:R-:W-:Y:S01]  /*110b0*/  UMOV UR45, 0x40000040 ;  /* 0x40000040002d7882 */ /* 0x000fe20000000000 */
[----:B------:R-:W-:Y:S01]  /*110c0*/  R2UR UR47, R9 ;  /* 0x00000000092f72ca */ /* 0x000fe200000e0000 */
[----:B------:R-:W0:Y:S01]  /*110d0*/  S2R R13, SR_TID.X ;  /* 0x00000000000d7919 */ /* 0x000e220000002100 */
[----:B------:R-:W-:Y:S01]  /*110e0*/  R2UR UR18, R10 ;  /* 0x000000000a1272ca */ /* 0x000fe200000e0000 */
[----:B------:R-:W-:-:S05]  /*110f0*/  VIADD R10, R8, 0xc0 ;  /* 0x000000c0080a7836 */ /* 0x000fca0000000000 */
[----:B------:R-:W-:Y:S01]  /*11100*/  R2UR UR22, R10 ;  /* 0x000000000a1672ca */ /* 0x000fe200000e0000 */
[----:B------:R-:W-:-:S05]  /*11110*/  VIADD R10, R8, 0x100 ;  /* 0x00000100080a7836 */ /* 0x000fca0000000000 */
[----:B------:R-:W-:Y:S01]  /*11120*/  R2UR UR26, R10 ;  /* 0x000000000a1a72ca */ /* 0x000fe200000e0000 */
[----:B------:R-:W-:-:S05]  /*11130*/  VIADD R10, R8, 0x140 ;  /* 0x00000140080a7836 */ /* 0x000fca0000000000 */
[----:B------:R-:W-:Y:S01]  /*11140*/  R2UR UR30, R10 ;  /* 0x000000000a1e72ca */ /* 0x000fe200000e0000 */
[C---:B------:R-:W-:Y:S02]  /*11150*/  VIADD R10, R8.reuse, 0x180 ;  /* 0x00000180080a7836 */ /* 0x040fe40000000000 */
[----:B------:R-:W-:-:S03]  /*11160*/  VIADD R8, R8, 0x1c0 ;  /* 0x000001c008087836 */ /* 0x000fc60000000000 */
[----:B------:R-:W-:Y:S02]  /*11170*/  R2UR UR34, R10 ;  /* 0x000000000a2272ca */ /* 0x000fe400000e0000 */
[----:B------:R-:W-:Y:S01]  /*11180*/  R2UR UR46, R8 ;  /* 0x00000000082e72ca */ /* 0x000fe200000e0000 */
[----:B------:R-:W-:Y:S01]  /*11190*/  IMAD R8, R141, 0x2000, R2 ;  /* 0x000020008d087824 */ /* 0x000fe200078e0202 */
[----:B0-----:R-:W-:-:S04]  /*111a0*/  SHF.R.U32.HI R12, RZ, 0x7, R13 ;  /* 0x00000007ff0c7819 */ /* 0x001fc8000001160d */
[----:B------:R-:W-:Y:S02]  /*111b0*/  R2UR UR8, R8 ;  /* 0x00000000080872ca */ /* 0x000fe400000e0000 */
[----:B------:R-:W-:Y:S01]  /*111c0*/  ISETP.GE.U32.AND P1, PT, R13, 0x180, PT ;  /* 0x000001800d00780c */ /* 0x000fe20003f26070 */
[----:B------:R-:W-:-:S05]  /*111d0*/  VIADD R8, R12, 0x9 ;  /* 0x000000090c087836 */ /* 0x000fca0000000000 */
[----:B------:R-:W-:-:S05]  /*111e0*/  SEL R8, R8, 0x9, !P1 ;  /* 0x0000000908087807 */ /* 0x000fca0004800000 */
[----:B------:R-:W-:-:S04]  /*111f0*/  UIADD3 UR8, UR8, 0x21800, URZ ;  /* 0x0002180008087890 */ /* 0x000fc8000fffe03f */
[----:B------:R-:W-:-:S04]  /*11200*/  USHF.R.U32.HI UR8, URZ, 0x4, UR8 ;  /* 0x000000043f087899 */ /* 0x000fc80008011608 */
[----:B------:R-:W-:-:S04]  /*11210*/  ULOP3.LUT UR8, UR8, 0x3fff, URZ, 0xc0, !UPT ;  /* 0x00003fff08087892 */ /* 0x000fc8000f8ec03f */
[----:B------:R-:W-:-:S04]  /*11220*/  ULOP3.LUT UR8, UR8, 0x10000, URZ, 0xfc, !UPT ;  /* 0x0001000008087892 */ /* 0x000fc8000f8efc3f */
[----:B------:R-:W-:Y:S02]  /*11230*/  UIADD3 UR12, UR8, 0x2, URZ ;  /* 0x00000002080c7890 */ /* 0x000fe4000fffe03f */
[----:B------:R-:W-:Y:S02]  /*11240*/  UIADD3 UR16, UR8, 0x4, URZ ;  /* 0x0000000408107890 */ /* 0x000fe4000fffe03f */
[----:B------:R-:W-:Y:S02]  /*11250*/  UIADD3 UR20, UR8, 0x6, URZ ;  /* 0x0000000608147890 */ /* 0x000fe4000fffe03f */
[----:B------:R-:W-:Y:S01]  /*11260*/  HGMMA.64x96x16.F32.BF16 R88, gdesc[UR8].tnspB, R88, gsb0 ;  /* 0x41600000085879f0 */ /* 0x000fe20008001858 */
[----:B------:R-:W-:Y:S02]  /*11270*/  UIADD3 UR24, UR8, 0x600, URZ ;  /* 0x0000060008187890 */ /* 0x000fe4000fffe03f */
[----:B------:R-:W-:Y:S02]  /*11280*/  UIADD3 UR28, UR8, 0x602, URZ ;  /* 0x00000602081c7890 */ /* 0x000fe4000fffe03f */
[----:B------:R-:W-:-:S02]  /*11290*/  UIADD3 UR32, UR8, 0x604, URZ ;  /* 0x0000060408207890 */ /* 0x000fc4000fffe03f */
        /* <DEDUP_REMOVED lines=26> */
.L_x_11531:
[----:B------:R-:W2:Y:S04]  /*11440*/  LDL R11, [R1+0x5c] ;  /* 0x00005c00010b7983 */ /* 0x000ea80000100800 */
[----:B0-----:R-:W2:Y:S01]  /*11450*/  LDL R8, [R1+0x9c] ;  /* 0x00009c0001087983 */ /* 0x001ea20000100800 */
[----:B------:R-:W-:Y:S01]  /*11460*/  ISETP.NE.AND P1, PT, R142, 0x1, PT ;  /* 0x000000018e00780c */ /* 0x000fe20003f25270 */
        /* <DEDUP_REMOVED lines=43> */
[----:B------:R-:W-:Y:S01]  /*11720*/  IMAD R52, R7, 0x8, R2 ;  /* 0x0000000807347824 */ /* 0x000fe200078e0202 */
[----:B------:R-:W3:Y:S01]  /*11730*/  MUFU.TANH R12, R12 ;  /* 0x0000000c000c7308 */ /* 0x000ee20000002400 */
[----:B------:R-:W-:-:S02]  /*11740*/  IMAD.U32 R53, RZ, RZ, UR38 ;  /* 0x00000026ff357e24 */ /* 0x000fc4000f8e00ff */
[----:B------:R-:W-:-:S05]  /*11750*/  VIADD R52, R52, 0x2d840 ;  /* 0x0002d84034347836 */ /* 0x000fca0000000000 */
[----:B------:R-:W4:Y:S01]  /*11760*/  MUFU.TANH R13, R13 ;  /* 0x0000000d000d7308 */ /* 0x000f220000002400 */
[----:B------:R-:W-:-:S04]  /*11770*/  PRMT R52, R53, 0x654, R52 ;  /* 0x0000065435347816 */ /* 0x000fc80000000034 */
[----:B------:R0:W-:Y:S03]  /*11780*/  SYNCS.ARRIVE.TRANS64.RED.A1T0 RZ, [R52+URZ], RZ ;  /* 0x000000ff34ff79a7 */ /* 0x0001e6000810043f */
        /* <DEDUP_REMOVED lines=30> */
[----:B--2---:R-:W-:-:S02]  /*11970*/  IMAD.IADD R8, R8, 0x1, R11 ;  /* 0x0000000108087824 */ /* 0x004fc400078e020b */
        /* <DEDUP_REMOVED lines=8> */
[----:B-1----:R-:W-:Y:S01]  /*11a00*/  @P1 SHF.R.U32.HI R8, RZ, R9, R10 ;  /* 0x00000009ff081219 */ /* 0x002fe2000001160a */
[----:B------:R-:W-:Y:S01]  /*11a10*/  FMUL.FTZ R9, R24, UR50 ;  /* 0x0000003218097c20 */ /* 0x000fe20008410000 */
        /* <DEDUP_REMOVED lines=17> */
[----:B------:R-:W-:Y:S01]  /*11b30*/  PLOP3.LUT P1, PT, PT, PT, UP0, 0x40, 0x0 ;  /* 0x000000000000781c */ /* 0x000fe20003f2e808 */
[----:B------:R-:W1:Y:S01]  /*11b40*/  MUFU.TANH R9, R9 ;  /* 0x0000000900097308 */ /* 0x000e620000002400 */
[----:B------:R-:W-:-:S04]  /*11b50*/  IADD3 R83, -R156, 0x1, -R78 ;  /* 0x000000019c537810 */ /* 0x000fc80007ffe94e */
[----:B------:R-:W-:-:S03]  /*11b60*/  IADD3 R83, -R154, R83, R157 ;  /* 0x000000539a537210 */ /* 0x000fc60007ffe19d */
[----:B------:R-:W2:Y:S02]  /*11b70*/  MUFU.TANH R10, R10 ;  /* 0x0000000a000a7308 */ /* 0x000ea40000002400 */
[C---:B------:R-:W-:Y:S02]  /*11b80*/  VIADD R84, R83.reuse, UR49 ;  /* 0x0000003153547c36 */ /* 0x040fe40008000000 */
[----:B------:R-:W-:Y:S02]  /*11b90*/  VIADD R83, R83, UR52 ;  /* 0x0000003453537c36 */ /* 0x000fe40008000000 */
[C---:B0-----:R-:W-:Y:S02]  /*11ba0*/  IMAD.IADD R82, R85.reuse, 0x1, R84 ;  /* 0x0000000155527824 */ /* 0x041fe400078e0254 */
[----:B------:R-:W0:Y:S01]  /*11bb0*/  MUFU.TANH R11, R11 ;  /* 0x0000000b000b7308 */ /* 0x000e220000002400 */
[----:B------:R-:W-:-:S07]  /*11bc0*/  IMAD.IADD R81, R85, 0x1, R83 ;  /* 0x0000000155517824 */ /* 0x000fce00078e0253 */
        /* <DEDUP_REMOVED lines=42> */
.L_x_11534:
[----:B------:R-:W-:-:S05]  /*11e70*/  IMAD.U32 R86, RZ, RZ, UR41 ;  /* 0x00000029ff567e24 */ /* 0x000fca000f8e00ff */
[----:B------:R-:W-:-:S13]  /*11e80*/  ISETP.NE.AND P1, PT, R86, 0x1, PT ;  /* 0x000000015600780c */ /* 0x000fda0003f25270 */
[----:B------:R-:W1:Y:S02]  /*11e90*/  @P1 LDC.64 R52, c[0x0][0x9e8] ;  /* 0x00027a00ff341b82 */ /* 0x000e640000000a00 */
[----:B-1----:R-:W-:-:S05]  /*11ea0*/  @P1 IMAD.HI.U32 R52, R85, R52, RZ ;  /* 0x0000003455341227 */ /* 0x002fca00078e00ff */
[----:B------:R-:W-:-:S07]  /*11eb0*/  @P1 SHF.R.U32.HI R85, RZ, R53, R52 ;  /* 0x00000035ff551219 */ /* 0x000fce0000011634 */
.L_x_11535:
[----:B------:R-:W-:Y:S05]  /*11ec0*/  BSYNC B0 ;  /* 0x0000000000007941 */ /* 0x000fea0003800000 */
.L_x_11533:
[----:B------:R-:W-:-:S04]  /*11ed0*/  IMAD R85, R85, R86, -R78 ;  /* 0x0000005655557224 */ /* 0x000fc800078e0a4e */
[----:B------:R-:W-:-:S05]  /*11ee0*/  IMAD.IADD R85, R85, 0x1, -R156 ;  /* 0x0000000155557824 */ /* 0x000fca00078e0a9c */
[----:B------:R-:W-:Y:S02]  /*11ef0*/  VIMNMX R81, R81, R85, !PT ;  /* 0x0000005551517248 */ /* 0x000fe40007fe0100 */
[----:B------:R-:W-:-:S07]  /*11f00*/  VIADDMNMX R82, R85, R86, R82, PT ;  /* 0x0000005655527246 */ /* 0x000fce0003800152 */
.L_x_11532:
[----:B------:R-:W-:Y:S01]  /*11f10*/  ISETP.GT.AND P1, PT, R0, -0x1, PT ;  /* 0xffffffff0000780c */ /* 0x000fe20003f24270 */
[----:B------:R-:W1:Y:S03]  /*11f20*/  SHFL.IDX PT, R8, R8, 0x1, 0x1c1f ;  /* 0x003c1f0008087f89 */ /* 0x000e6600000e0000 */
        /* <DEDUP_REMOVED lines=14> */
[----:B------:R-:W-:Y:S02]  /*12010*/  ISETP.GT.AND P2, PT, R81, 0x10, P1 ;  /* 0x000000105100780c */ /* 0x000fe40000f44270 */
[----:B------:R-:W-:Y:S02]  /*12020*/  FSEL R23, R23, -INF , !P4 ;  /* 0xff80000017177808 */ /* 0x000fe40006000000 */
[----:B------:R-:W-:Y:S02]  /*12030*/  ISETP.GT.AND P4, PT, R81, 0x20, P1 ;  /* 0x000000205100780c */ /* 0x000fe40000f84270 */
[----:B------:R-:W-:-:S02]  /*12040*/  ISETP.LT.OR P3, PT, R82, 0xa, P3 ;  /* 0x0000000a5200780c */ /* 0x000fc40001f61670 */
[C---:B------:R-:W-:Y:S02]  /*12050*/  ISETP.LT.OR P2, PT, R82.reuse, 0x11, P2 ;  /* 0x000000115200780c */ /* 0x040fe40001741670 */
[----:B------:R-:W-:Y:S02]  /*12060*/  ISETP.LT.OR P4, PT, R82, 0x21, P4 ;  /* 0x000000215200780c */ /* 0x000fe40002781670 */
[----:B------:R-:W-:Y:S02]  /*12070*/  FSEL R14, R14, -INF , !P3 ;  /* 0xff8000000e0e7808 */ /* 0x000fe40005800000 */
[----:B------:R-:W-:Y:S02]  /*12080*/  FSEL R21, R21, -INF , !P2 ;  /* 0xff80000015157808 */ /* 0x000fe40005000000 */
[C---:B------:R-:W-:Y:S02]  /*12090*/  ISETP.GT.AND P3, PT, R81.reuse, 0x18, P1 ;  /* 0x000000185100780c */ /* 0x040fe40000f64270 */
[----:B------:R-:W-:-:S02]  /*120a0*/  ISETP.GT.AND P2, PT, R81, 0x19, P1 ;  /* 0x000000195100780c */ /* 0x000fc40000f44270 */
[----:B------:R-:W-:Y:S02]  /*120b0*/  FSEL R30, R30, -INF , !P4 ;  /* 0xff8000001e1e7808 */ /* 0x000fe40006000000 */
[----:B------:R-:W-:Y:S02]  /*120c0*/  ISETP.GT.AND P4, PT, R81, 0x29, P1 ;  /* 0x000000295100780c */ /* 0x000fe40000f84270 */
[C---:B------:R-:W-:Y:S02]  /*120d0*/  ISETP.LT.OR P3, PT, R82.reuse, 0x19, P3 ;  /* 0x000000195200780c */ /* 0x040fe40001f61670 */
[C---:B------:R-:W-:Y:S02]  /*120e0*/  ISETP.LT.OR P2, PT, R82.reuse, 0x1a, P2 ;  /* 0x0000001a5200780c */ /* 0x040fe40001741670 */
[----:B------:R-:W-:Y:S02]  /*120f0*/  ISETP.LT.OR P4, PT, R82, 0x2a, P4 ;  /* 0x0000002a5200780c */ /* 0x000fe40002781670 */
[----:B0-----:R-:W-:-:S02]  /*12100*/  FSEL R52, R26, -INF , !P3 ;  /* 0xff8000001a347808 */ /* 0x001fc40005800000 */
[----:B------:R-:W-:Y:S02]  /*12110*/  FSEL R53, R27, -INF , !P2 ;  /* 0xff8000001b357808 */ /* 0x000fe40005000000 */
[C---:B------:R-:W-:Y:S02]  /*12120*/  ISETP.GT.AND P3, PT, R81.reuse, 0x21, P1 ;  /* 0x000000215100780c */ /* 0x040fe40000f64270 */
        /* <DEDUP_REMOVED lines=56> */
[----:B------:R-:W-:Y:S02]  /*124b0*/  PLOP3.LUT P4, PT, PT, PT, UP0, 0x40, 0x0 ;  /* 0x000000000000781c */ /* 0x000fe40003f8e808 */
[----:B------:R-:W-:-:S02]  /*124c0*/  ISETP.LT.OR P3, PT, R82, 0x6a, P3 ;  /* 0x0000006a5200780c */ /* 0x000fc40001f61670 */
[----:B------:R-:W-:Y:S02]  /*124d0*/  ISETP.LT.OR P2, PT, R82, 0x71, P2 ;  /* 0x000000715200780c */ /* 0x000fe40001741670 */
[----:B------:R-:W-:Y:S02]  /*124e0*/  FSEL R69, R69, -INF , !P3 ;  /* 0xff80000045457808 */ /* 0x000fe40005800000 */
[----:B------:R-:W-:Y:S02]  /*124f0*/  FSEL R72, R72, -INF , !P2 ;  /* 0xff80000048487808 */ /* 0x000fe40005000000 */
[C---:B------:R-:W-:Y:S02]  /*12500*/  ISETP.GT.AND P3, PT, R81.reuse, 0x78, P1 ;  /* 0x000000785100780c */ /* 0x040fe40000f64270 */
[----:B------:R-:W-:Y:S02]  /*12510*/  ISETP.GT.AND P2, PT, R81, 0x79, P1 ;  /* 0x000000795100780c */ /* 0x000fe40000f44270 */
[----:B------:R-:W-:-:S02]  /*12520*/  ISETP.LT.OR P3, PT, R82, 0x79, P3 ;  /* 0x000000795200780c */ /* 0x000fc40001f61670 */
[----:B------:R-:W-:Y:S02]  /*12530*/  ISETP.LT.OR P2, PT, R82, 0x7a, P2 ;  /* 0x0000007a5200780c */ /* 0x000fe40001741670 */
[----:B------:R-:W-:Y:S02]  /*12540*/  FSEL R76, R76, -INF , !P3 ;  /* 0xff8000004c4c7808 */ /* 0x000fe40005800000 */
[----:B------:R-:W-:Y:S01]  /*12550*/  FSEL R77, R77, -INF , !P2 ;  /* 0xff8000004d4d7808 */ /* 0x000fe20005000000 */
[----:B------:R-:W-:Y:S08]  /*12560*/  @P4 BRA `(.L_x_11536) ;  /* 0x0000000000584947 */ /* 0x000ff00003800000 */
        /* <DEDUP_REMOVED lines=12> */
.L_x_11538:
[----:B------:R-:W-:-:S05]  /*12630*/  IMAD.U32 R81, RZ, RZ, UR41 ;  /* 0x00000029ff517e24 */ /* 0x000fca000f8e00ff */
[----:B------:R-:W-:-:S13]  /*12640*/  ISETP.NE.AND P2, PT, R81, 0x1, PT ;  /* 0x000000015100780c */ /* 0x000fda0003f45270 */
[----:B------:R-:W0:Y:S02]  /*12650*/  @P2 LDC.64 R26, c[0x0][0x9e8] ;  /* 0x00027a00ff1a2b82 */ /* 0x000e240000000a00 */
[----:B0-----:R-:W-:-:S05]  /*12660*/  @P2 IMAD.HI.U32 R26, R8, R26, RZ ;  /* 0x0000001a081a2227 */ /* 0x001fca00078e00ff */
[----:B------:R-:W-:-:S07]  /*12670*/  @P2 SHF.R.U32.HI R8, RZ, R27, R26 ;  /* 0x0000001bff082219 */ /* 0x000fce000001161a */
.L_x_11539:
[----:B------:R-:W-:Y:S05]  /*12680*/  BSYNC B0 ;  /* 0x0000000000007941 */ /* 0x000fea0003800000 */
.L_x_11537:
[----:B------:R-:W-:-:S04]  /*12690*/  IMAD R8, R8, R81, -R78 ;  /* 0x0000005108087224 */ /* 0x000fc800078e0a4e */
[----:B------:R-:W-:-:S05]  /*126a0*/  IMAD.IADD R8, R8, 0x1, -R156 ;  /* 0x0000000108087824 */ /* 0x000fca00078e0a9c */
[----:B------:R-:W-:Y:S02]  /*126b0*/  VIMNMX R83, R83, R8, !PT ;  /* 0x0000000853537248 */ /* 0x000fe40007fe0100 */
[----:B------:R-:W-:-:S07]  /*126c0*/  VIADDMNMX R84, R8, R81, R84, PT ;  /* 0x0000005108547246 */ /* 0x000fce0003800154 */
.L_x_11536:
[----:B------:R-:W-:Y:S01]  /*126d0*/  FMNMX.FTZ R8, R9, R5, !PT ;  /* 0x0000000509087209 */ /* 0x000fe20007810000 */
[----:B------:R-:W-:Y:S01]  /*126e0*/  UMOV UR51, UR7 ;  /* 0x0000000700337c82 */ /* 0x000fe20008000000 */
[C---:B------:R-:W-:Y:S02]  /*126f0*/  ISETP.GT.AND P4, PT, R83.reuse, 0x1, P1 ;  /* 0x000000015300780c */ /* 0x040fe40000f84270 */
[C---:B------:R-:W-:Y:S02]  /*12700*/  ISETP.GT.AND P2, PT, R83.reuse, 0x8, P1 ;  /* 0x000000085300780c */ /* 0x040fe40000f44270 */
[----:B------:R-:W-:Y:S02]  /*12710*/  ISETP.GT.AND P3, PT, R83, 0x9, P1 ;  /* 0x000000095300780c */ /* 0x000fe40000f64270 */
[----:B------:R-:W-:Y:S02]  /*12720*/  FMNMX.FTZ R8, R10, R8, !PT ;  /* 0x000000080a087209 */ /* 0x000fe40007810000 */
[----:B------:R-:W-:-:S02]  /*12730*/  ISETP.LT.OR P4, PT, R84, 0x2, P4 ;  /* 0x000000025400780c */ /* 0x000fc40002781670 */
[C---:B------:R-:W-:Y:S02]  /*12740*/  ISETP.LT.OR P2, PT, R84.reuse, 0x9, P2 ;  /* 0x000000095400780c */ /* 0x040fe40001741670 */
[----:B------:R-:W-:Y:S02]  /*12750*/  ISETP.LT.OR P3, PT, R84, 0xa, P3 ;  /* 0x0000000a5400780c */ /* 0x000fe40001f61670 */
[----:B------:R-:W-:Y:S02]  /*12760*/  FMNMX.FTZ R8, R13, R8, !PT ;  /* 0x000000080d087209 */ /* 0x000fe40007810000 */
[----:B------:R-:W-:Y:S02]  /*12770*/  FSEL R12, R12, -INF , !P4 ;  /* 0xff8000000c0c7808 */ /* 0x000fe40006000000 */
[----:B------:R-:W-:Y:S02]  /*12780*/  FSEL R15, R15, -INF , !P2 ;  /* 0xff8000000f0f7808 */ /* 0x000fe40005000000 */
[----:B------:R-:W-:-:S02]  /*12790*/  FSEL R20, R20, -INF , !P3 ;  /* 0xff80000014147808 */ /* 0x000fc40005800000 */
[----:B------:R-:W-:Y:S02]  /*127a0*/  FMNMX.FTZ R8, R14, R8, !PT ;  /* 0x000000080e087209 */ /* 0x000fe40007810000 */
        /* <DEDUP_REMOVED lines=11> */
[C---:B------:R-:W-:Y:S02]  /*12860*/  ISETP.GT.AND P4, PT, R83.reuse, 0x19, P1 ;  /* 0x000000195300780c */ /* 0x040fe40000f84270 */
[C---:B------:R-:W-:Y:S02]  /*12870*/  ISETP.GT.AND P2, PT, R83.reuse, 0x20, P1 ;  /* 0x000000205300780c */ /* 0x040fe40000f44270 */
[----:B------:R-:W-:Y:S02]  /*12880*/  ISETP.GT.AND P3, PT, R83, 0x21, P1 ;  /* 0x000000215300780c */ /* 0x000fe40000f64270 */
[----:B------:R-:W-:Y:S02]  /*12890*/  FMNMX.FTZ R8, R52, R8, !PT ;  /* 0x0000000834087209 */ /* 0x000fe40007810000 */
[C---:B------:R-:W-:Y:S02]  /*128a0*/  ISETP.LT.OR P4, PT, R84.reuse, 0x1a, P4 ;  /* 0x0000001a5400780c */ /* 0x040fe40002781670 */
[----:B------:R-:W-:-:S02]  /*128b0*/  ISETP.LT.OR P2, PT, R84, 0x21, P2 ;  /* 0x000000215400780c */ /* 0x000fc40001741670 */
[----:B------:R-:W-:Y:S02]  /*128c0*/  ISETP.LT.OR P3, PT, R84, 0x22, P3 ;  /* 0x000000225400780c */ /* 0x000fe40001f61670 */
[----:B------:R-:W-:Y:S02]  /*128d0*/  FMNMX.FTZ R8, R53, R8, !PT ;  /* 0x0000000835087209 */ /* 0x000fe40007810000 */
[----:B------:R-:W-:Y:S02]  /*128e0*/  FSEL R29, R29, -INF , !P4 ;  /* 0xff8000001d1d7808 */ /* 0x000fe40006000000 */
[----:B------:R-:W-:Y:S02]  /*128f0*/  FSEL R32, R32, -INF , !P2 ;  /* 0xff80000020207808 */ /* 0x000fe40005000000 */
[----:B------:R-:W-:Y:S02]  /*12900*/  FSEL R33, R33, -INF , !P3 ;  /* 0xff80000021217808 */ /* 0x000fe40005800000 */
[----:B------:R-:W-:-:S02]  /*12910*/  ISETP.GT.AND P4, PT, R83, 0x28, P1 ;  /* 0x000000285300780c */ /* 0x000fc40000f84270 */
[C---:B------:R-:W-:Y:S02]  /*12920*/  ISETP.GT.AND P2, PT, R83.reuse, 0x29, P1 ;  /* 0x000000295300780c */ /* 0x040fe40000f44270 */
[----:B------:R-:W-:Y:S02]  /*12930*/  ISETP.GT.AND P3, PT, R83, 0x30, P1 ;  /* 0x000000305300780c */ /* 0x000fe40000f64270 */
[----:B------:R-:W-:Y:S02]  /*12940*/  FMNMX.FTZ R8, R30, R8, !PT ;  /* 0x000000081e087209 */ /* 0x000fe40007810000 */
[C---:B------:R-:W-:Y:S02]  /*12950*/  ISETP.LT.OR P4, PT, R84.reuse, 0x29, P4 ;  /* 0x000000295400780c */ /* 0x040fe40002781670 */
[C---:B------:R-:W-:Y:S02]  /*12960*/  ISETP.LT.OR P2, PT, R84.reuse, 0x2a, P2 ;  /* 0x0000002a5400780c */ /* 0x040fe40001741670 */
[----:B------:R-:W-:-:S02]  /*12970*/  ISETP.LT.OR P3, PT, R84, 0x31, P3 ;  /* 0x000000315400780c */ /* 0x000fc40001f61670 */
[----:B------:R-:W-:Y:S02]  /*12980*/  FMNMX.FTZ R8, R31, R8, !PT ;  /* 0x000000081f087209 */ /* 0x000fe40007810000 */
[----:B------:R-:W-:Y:S02]  /*12990*/  FSEL R36, R36, -INF , !P4 ;  /* 0xff80000024247808 */ /* 0x000fe40006000000 */
[----:B------:R-:W-:Y:S02]  /*129a0*/  FSEL R37, R37, -INF , !P2 ;  /* 0xff80000025257808 */ /* 0x000fe40005000000 */
[----:B------:R-:W-:Y:S02]  /*129b0*/  FSEL R40, R40, -INF , !P3 ;  /* 0xff80000028287808 */ /* 0x000fe40005800000 */
[C---:B------:R-:W-:Y:S02]  /*129c0*/  ISETP.GT.AND P4, PT, R83.reuse, 0x31, P1 ;  /* 0x000000315300780c */ /* 0x040fe40000f84270 */
[----:B------:R-:W-:-:S02]  /*129d0*/  ISETP.GT.AND P2, PT, R83, 0x38, P1 ;  /* 0x000000385300780c */ /* 0x000fc40000f44270 */
[----:B------:R-:W-:Y:S02]  /*129e0*/  ISETP.GT.AND P3, PT, R83, 0x39, P1 ;  /* 0x000000395300780c */ /* 0x000fe40000f64270 */
[----:B------:R-:W-:Y:S02]  /*129f0*/  FMNMX.FTZ R8, R34, R8, !PT ;  /* 0x0000000822087209 */ /* 0x000fe40007810000 */
[C---:B------:R-:W-:Y:S02]  /*12a00*/  ISETP.LT.OR P4, PT, R84.reuse, 0x32, P4 ;  /* 0x000000325400780c */ /* 0x040fe40002781670 */
[C---:B------:R-:W-:Y:S02]  /*12a10*/  ISETP.LT.OR P2, PT, R84.reuse, 0x39, P2 ;  /* 0x000000395400780c */ /* 0x040fe40001741670 */
[----:B------:R-:W-:Y:S02]  /*12a20*/  ISETP.LT.OR P3, PT, R84, 0x3a, P3 ;  /* 0x0000003a5400780c */ /* 0x000fe40001f61670 */
[----:B------:R-:W-:-:S02]  /*12a30*/  FMNMX.FTZ R8, R35, R8, !PT ;  /* 0x0000000823087209 */ /* 0x000fc40007810000 */
[----:B------:R-:W-:Y:S02]  /*12a40*/  FSEL R41, R41, -INF , !P4 ;  /* 0xff80000029297808 */ /* 0x000fe40006000000 */
[----:B------:R-:W-:Y:S02]  /*12a50*/  FSEL R44, R44, -INF , !P2 ;  /* 0xff8000002c2c7808 */ /* 0x000fe40005000000 */
[----:B------:R-:W-:Y:S02]  /*12a60*/  FSEL R45, R45, -INF , !P3 ;  /* 0xff8000002d2d7808 */ /* 0x000fe40005800000 */
[----:B------:R-:W-:Y:S02]  /*12a70*/  FMNMX.FTZ R8, R38, R8, !PT ;  /* 0x0000000826087209 */ /* 0x000fe40007810000 */
[----:B------:R-:W-:Y:S02]  /*12a80*/  LOP3.LUT R16, R16, 0xdfffffff, RZ, 0xc0, !PT ;  /* 0xdfffffff10107812 */ /* 0x000fe400078ec0ff */
[----:B------:R-:W-:-:S02]  /*12a90*/  ISETP.GT.AND P4, PT, R83, 0x40, P1 ;  /* 0x000000405300780c */ /* 0x000fc40000f84270 */
[C---:B------:R-:W-:Y:S02]  /*12aa0*/  ISETP.GT.AND P2, PT, R83.reuse, 0x41, P1 ;  /* 0x000000415300780c */ /* 0x040fe40000f44270 */
[----:B------:R-:W-:Y:S02]  /*12ab0*/  ISETP.GT.AND P3, PT, R83, 0x48, P1 ;  /* 0x000000485300780c */ /* 0x000fe40000f64270 */
[----:B------:R-:W-:Y:S02]  /*12ac0*/  FMNMX.FTZ R8, R39, R8, !PT ;  /* 0x0000000827087209 */ /* 0x000fe40007810000 */
[----:B------:R-:W-:Y:S02]  /*12ad0*/  @P0 LOP3.LUT R16, R16, 0x20000000, RZ, 0xfc, !PT ;  /* 0x2000000010100812 */ /* 0x000fe400078efcff */
[C---:B------:R-:W-:Y:S02]  /*12ae0*/  ISETP.LT.OR P4, PT, R84.reuse, 0x41, P4 ;  /* 0x000000415400780c */ /* 0x040fe40002781670 */
[----:B------:R-:W-:-:S02]  /*12af0*/  ISETP.LT.OR P2, PT, R84, 0x42, P2 ;  /* 0x000000425400780c */ /* 0x000fc40001741670 */
[----:B------:R-:W-:Y:S02]  /*12b00*/  ISETP.LT.OR P3, PT, R84, 0x49, P3 ;  /* 0x000000495400780c */ /* 0x000fe40001f61670 */
[----:B------:R-:W-:Y:S02]  /*12b10*/  ISETP.GT.AND P0, PT, R83, 0x61, P1 ;  /* 0x000000615300780c */ /* 0x000fe40000f04270 */
        /* <DEDUP_REMOVED lines=11> */
[----:B------:R-:W-:Y:S02]  /*12bd0*/  LOP3.LUT R16, R16, 0x7fffffff, RZ, 0xc0, !PT ;  /* 0x7fffffff10107812 */ /* 0x000fe400078ec0ff */
[----:B------:R-:W-:Y:S02]  /*12be0*/  FMNMX.FTZ R8, R46, R8, !PT ;  /* 0x000000082e087209 */ /* 0x000fe40007810000 */
[----:B------:R-:W-:Y:S02]  /*12bf0*/  FSEL R55, R55, -INF , !P4 ;  /* 0xff80000037377808 */ /* 0x000fe40006000000 */
[----:B------:R-:W-:Y:S02]  /*12c00*/  FSEL R58, R58, -INF , !P2 ;  /* 0xff8000003a3a7808 */ /* 0x000fe40005000000 */
[----:B------:R-:W-:-:S02]  /*12c10*/  FSEL R59, R59, -INF , !P3 ;  /* 0xff8000003b3b7808 */ /* 0x000fc40005800000 */
[C---:B------:R-:W-:Y:S02]  /*12c20*/  ISETP.GT.AND P4, PT, R83.reuse, 0x58, P1 ;  /* 0x000000585300780c */ /* 0x040fe40000f84270 */
[C---:B------:R-:W-:Y:S02]  /*12c30*/  ISETP.GT.AND P2, PT, R83.reuse, 0x59, P1 ;  /* 0x000000595300780c */ /* 0x040fe40000f44270 */
[C---:B------:R-:W-:Y:S02]  /*12c40*/  ISETP.GT.AND P3, PT, R83.reuse, 0x60, P1 ;  /* 0x000000605300780c */ /* 0x040fe40000f64270 */
[----:B------:R-:W-:Y:S02]  /*12c50*/  @P0 LOP3.LUT R16, R16, 0x80000000, RZ, 0xfc, !PT ;  /* 0x8000000010100812 */ /* 0x000fe400078efcff */
[----:B------:R-:W-:Y:S02]  /*12c60*/  ISETP.GT.AND P0, PT, R83, RZ, P1 ;  /* 0x000000ff5300720c */ /* 0x000fe40000f04270 */
[----:B------:R-:W-:-:S02]  /*12c70*/  FMNMX.FTZ R8, R47, R8, !PT ;  /* 0x000000082f087209 */ /* 0x000fc40007810000 */
[C---:B------:R-:W-:Y:S02]  /*12c80*/  ISETP.LT.OR P4, PT, R84.reuse, 0x59, P4 ;  /* 0x000000595400780c */ /* 0x040fe40002781670 */
[C---:B------:R-:W-:Y:S02]  /*12c90*/  ISETP.LT.OR P2, PT, R84.reuse, 0x5a, P2 ;  /* 0x0000005a5400780c */ /* 0x040fe40001741670 */
[----:B------:R-:W-:Y:S02]  /*12ca0*/  ISETP.LT.OR P3, PT, R84, 0x61, P3 ;  /* 0x000000615400780c */ /* 0x000fe40001f61670 */
[----:B------:R-:W-:Y:S02]  /*12cb0*/  FMNMX.FTZ R8, R50, R8, !PT ;  /* 0x0000000832087209 */ /* 0x000fe40007810000 */
        /* <DEDUP_REMOVED lines=9> */
[----:B------:R-:W-:Y:S02]  /*12d50*/  LOP3.LUT R16, R16, 0xfffffff7, RZ, 0xc0, !PT ;  /* 0xfffffff710107812 */ /* 0x000fe400078ec0ff */
[----:B------:R-:W-:Y:S02]  /*12d60*/  ISETP.GT.AND P1, PT, R83, 0x79, P1 ;  /* 0x000000795300780c */ /* 0x000fe40000f24270 */
[----:B------:R-:W-:Y:S02]  /*12d70*/  FMNMX.FTZ R8, R56, R8, !PT ;  /* 0x0000000838087209 */ /* 0x000fe40007810000 */
[----:B------:R-:W-:Y:S02]  /*12d80*/  @P0 LOP3.LUT R16, R16, 0x8, RZ, 0xfc, !PT ;  /* 0x0000000810100812 */ /* 0x000fe400078efcff */
[----:B------:R-:W-:-:S02]  /*12d90*/  FMNMX.FTZ R8, R57, R8, !PT ;  /* 0x0000000839087209 */ /* 0x000fc40007810000 */
[C---:B------:R-:W-:Y:S02]  /*12da0*/  LOP3.LUT P0, RZ, R16.reuse, 0x80000000, RZ, 0xc0, !PT ;  /* 0x8000000010ff7812 */ /* 0x040fe4000780c0ff */
[----:B------:R-:W-:Y:S02]  /*12db0*/  LOP3.LUT R16, R16, 0xfffffffd, RZ, 0xc0, !PT ;  /* 0xfffffffd10107812 */ /* 0x000fe400078ec0ff */
[----:B------:R-:W-:Y:S02]  /*12dc0*/  FMNMX.FTZ R8, R60, R8, !PT ;  /* 0x000000083c087209 */ /* 0x000fe40007810000 */
[----:B------:R-:W-:Y:S02]  /*12dd0*/  @P1 LOP3.LUT R16, R16, 0x2, RZ, 0xfc, !PT ;  /* 0x0000000210101812 */ /* 0x000fe400078efcff */
[----:B------:R-:W-:Y:S02]  /*12de0*/  FMNMX.FTZ R8, R61, R8, !PT ;  /* 0x000000083d087209 */ /* 0x000fe40007810000 */
[----:B------:R-:W-:-:S02]  /*12df0*/  LOP3.LUT P1, RZ, R16, 0x8, RZ, 0xc0, !PT ;  /* 0x0000000810ff7812 */ /* 0x000fc4000782c0ff */
[----:B------:R-:W-:Y:S02]  /*12e00*/  FMNMX.FTZ R8, R64, R8, !PT ;  /* 0x0000000840087209 */ /* 0x000fe40007810000 */
[----:B------:R-:W-:Y:S02]  /*12e10*/  ISETP.LT.OR P1, PT, R84, 0x1, P1 ;  /* 0x000000015400780c */ /* 0x000fe40000f21670 */
[----:B------:R-:W-:Y:S02]  /*12e20*/  FMNMX.FTZ R8, R65, R8, !PT ;  /* 0x0000000841087209 */ /* 0x000fe40007810000 */
[----:B------:R-:W-:Y:S02]  /*12e30*/  FSEL R11, R11, -INF , !P1 ;  /* 0xff8000000b0b7808 */ /* 0x000fe40004800000 */
[----:B------:R-:W-:Y:S02]  /*12e40*/  FMNMX.FTZ R8, R68, R8, !PT ;  /* 0x0000000844087209 */ /* 0x000fe40007810000 */
[----:B------:R-:W-:-:S02]  /*12e50*/  FMNMX.FTZ R27, R11, R6, !PT ;  /* 0x000000060b1b7209 */ /* 0x000fc40007810000 */
[----:B------:R-:W-:Y:S02]  /*12e60*/  FMNMX.FTZ R8, R69, R8, !PT ;  /* 0x0000000845087209 */ /* 0x000fe40007810000 */
[----:B------:R-:W-:Y:S02]  /*12e70*/  FMNMX.FTZ R27, R12, R27, !PT ;  /* 0x0000001b0c1b7209 */ /* 0x000fe40007810000 */
[----:B------:R-:W-:Y:S02]  /*12e80*/  FMNMX.FTZ R8, R72, R8, !PT ;  /* 0x0000000848087209 */ /* 0x000fe40007810000 */
[----:B------:R-:W-:Y:S02]  /*12e90*/  FMNMX.FTZ R27, R15, R27, !PT ;  /* 0x0000001b0f1b7209 */ /* 0x000fe40007810000 */
[----:B------:R-:W-:Y:S02]  /*12ea0*/  FMNMX.FTZ R8, R73, R8, !PT ;  /* 0x0000000849087209 */ /* 0x000fe40007810000 */
[----:B------:R-:W-:-:S02]  /*12eb0*/  FMNMX.FTZ R27, R20, R27, !PT ;  /* 0x0000001b141b7209 */ /* 0x000fc40007810000 */
[----:B------:R-:W-:Y:S02]  /*12ec0*/  FMNMX.FTZ R8, R76, R8, !PT ;  /* 0x000000084c087209 */ /* 0x000fe40007810000 */
[----:B------:R-:W-:Y:S02]  /*12ed0*/  FMNMX.FTZ R27, R24, R27, !PT ;  /* 0x0000001b181b7209 */ /* 0x000fe40007810000 */
[----:B------:R-:W-:Y:S02]  /*12ee0*/  FMNMX.FTZ R8, R77, R8, !PT ;  /* 0x000000084d087209 */ /* 0x000fe40007810000 */
[----:B------:R-:W-:Y:S02]  /*12ef0*/  FMNMX.FTZ R27, R25, R27, !PT ;  /* 0x0000001b191b7209 */ /* 0x000fe40007810000 */
[----:B------:R-:W-:Y:S01]  /*12f00*/  ISETP.LT.OR P0, PT, R84, 0x62, P0 ;  /* 0x000000625400780c */ /* 0x000fe20000701670 */
[----:B------:R-:W0:Y:S01]  /*12f10*/  SHFL.BFLY PT, R26, R8, 0x2, 0x1f ;  /* 0x0c401f00081a7f89 */ /* 0x000e2200000e0000 */
[----:B------:R-:W-:-:S02]  /*12f20*/  FMNMX.FTZ R27, R28, R27, !PT ;  /* 0x0000001b1c1b7209 */ /* 0x000fc40007810000 */
[----:B------:R-:W-:Y:S02]  /*12f30*/  LOP3.LUT R16, R16, 0xffffffef, RZ, 0xc0, !PT ;  /* 0xffffffef10107812 */ /* 0x000fe400078ec0ff */
[----:B------:R-:W-:Y:S02]  /*12f40*/  FMNMX.FTZ R27, R29, R27, !PT ;  /* 0x0000001b1d1b7209 */ /* 0x000fe40007810000 */
[----:B------:R-:W-:Y:S02]  /*12f50*/  ISETP.LT.OR P4, PT, R84, 0x71, P4 ;  /* 0x000000715400780c */ /* 0x000fe40002781670 */
[----:B------:R-:W-:Y:S02]  /*12f60*/  FMNMX.FTZ R27, R32, R27, !PT ;  /* 0x0000001b201b7209 */ /* 0x000fe40007810000 */
[----:B------:R-:W-:Y:S02]  /*12f70*/  ISETP.LT.OR P5, PT, R84, 0x72, P5 ;  /* 0x000000725400780c */ /* 0x000fe40002fa1670 */
[----:B------:R-:W-:-:S02]  /*12f80*/  FMNMX.FTZ R27, R33, R27, !PT ;  /* 0x0000001b211b7209 */ /* 0x000fc40007810000 */
[----:B------:R-:W-:Y:S02]  /*12f90*/  @P0 LOP3.LUT R16, R16, 0x10, RZ, 0xfc, !PT ;  /* 0x0000001010100812 */ /* 0x000fe400078efcff */
[----:B------:R-:W-:Y:S02]  /*12fa0*/  FMNMX.FTZ R27, R36, R27, !PT ;  /* 0x0000001b241b7209 */ /* 0x000fe40007810000 */
[----:B------:R-:W-:Y:S02]  /*12fb0*/  ISETP.LT.OR P0, PT, R84, 0x69, P2 ;  /* 0x000000695400780c */ /* 0x000fe40001701670 */
[----:B------:R-:W-:Y:S02]  /*12fc0*/  FMNMX.FTZ R27, R37, R27, !PT ;  /* 0x0000001b251b7209 */ /* 0x000fe40007810000 */
[----:B------:R-:W-:Y:S02]  /*12fd0*/  LOP3.LUT P2, RZ, R16, 0x2, RZ, 0xc0, !PT ;  /* 0x0000000210ff7812 */ /* 0x000fe4000784c0ff */
[----:B0-----:R-:W-:-:S02]  /*12fe0*/  FMNMX.FTZ R8, R8, R26, !PT ;  /* 0x0000001a08087209 */ /* 0x001fc40007810000 */
[----:B------:R-:W-:Y:S02]  /*12ff0*/  FMNMX.FTZ R27, R40, R27, !PT ;  /* 0x0000001b281b7209 */ /* 0x000fe40007810000 */
[----:B------:R-:W-:Y:S01]  /*13000*/  LOP3.LUT R16, R16, 0xfffffffb, RZ, 0xc0, !PT ;  /* 0xfffffffb10107812 */ /* 0x000fe200078ec0ff */
[----:B------:R-:W0:Y:S01]  /*13010*/  SHFL.BFLY PT, R26, R8, 0x1, 0x1f ;  /* 0x0c201f00081a7f89 */ /* 0x000e2200000e0000 */
[----:B------:R-:W-:Y:S02]  /*13020*/  FMNMX.FTZ R27, R41, R27, !PT ;  /* 0x0000001b291b7209 */ /* 0x000fe40007810000 */
[----:B------:R-:W-:Y:S02]  /*13030*/  @P0 LOP3.LUT R16, R16, 0x4, RZ, 0xfc, !PT ;  /* 0x0000000410100812 */ /* 0x000fe400078efcff */
[----:B------:R-:W-:Y:S02]  /*13040*/  FMNMX.FTZ R27, R44, R27, !PT ;  /* 0x0000001b2c1b7209 */ /* 0x000fe40007810000 */
[----:B------:R-:W-:-:S02]  /*13050*/  ISETP.LT.OR P0, PT, R84, 0x6a, P3 ;  /* 0x0000006a5400780c */ /* 0x000fc40001f01670 */
[----:B------:R-:W-:Y:S02]  /*13060*/  FMNMX.FTZ R27, R45, R27, !PT ;  /* 0x0000001b2d1b7209 */ /* 0x000fe40007810000 */
[----:B------:R-:W-:Y:S02]  /*13070*/  LOP3.LUT R16, R16, 0xbfffffff, RZ, 0xc0, !PT ;  /* 0xbfffffff10107812 */ /* 0x000fe400078ec0ff */
[----:B------:R-:W-:Y:S02]  /*13080*/  FMNMX.FTZ R27, R48, R27, !PT ;  /* 0x0000001b301b7209 */ /* 0x000fe40007810000 */
[----:B------:R-:W-:Y:S02]  /*13090*/  FSEL R74, R74, -INF , !P4 ;  /* 0xff8000004a4a7808 */ /* 0x000fe40006000000 */
[----:B------:R-:W-:Y:S02]  /*130a0*/  FMNMX.FTZ R27, R49, R27, !PT ;  /* 0x0000001b311b7209 */ /* 0x000fe40007810000 */
[----:B------:R-:W-:-:S02]  /*130b0*/  ISETP.LT.OR P6, PT, R84, 0x79, P6 ;  /* 0x000000795400780c */ /* 0x000fc400037c1670 */
[----:B------:R-:W-:Y:S02]  /*130c0*/  FMNMX.FTZ R27, R54, R27, !PT ;  /* 0x0000001b361b7209 */ /* 0x000fe40007810000 */
[----:B------:R-:W-:Y:S02]  /*130d0*/  @P0 LOP3.LUT R16, R16, 0x40000000, RZ, 0xfc, !PT ;  /* 0x4000000010100812 */ /* 0x000fe400078efcff */
[----:B0-----:R-:W-:Y:S02]  /*130e0*/  FMNMX.FTZ R8, R8, R26, !PT ;  /* 0x0000001a08087209 */ /* 0x001fe40007810000 */
[----:B------:R-:W-:Y:S02]  /*130f0*/  FMNMX.FTZ R27, R55, R27, !PT ;  /* 0x0000001b371b7209 */ /* 0x000fe40007810000 */
[----:B------:R-:W-:Y:S02]  /*13100*/  FSETP.NEU.FTZ.AND P3, PT, R8, -INF , PT ;  /* 0xff8000000800780b */ /* 0x000fe40003f7d000 */
[----:B------:R-:W-:-:S02]  /*13110*/  FMNMX.FTZ R27, R58, R27, !PT ;  /* 0x0000001b3a1b7209 */ /* 0x000fc40007810000 */
[----:B------:R-:W-:Y:S02]  /*13120*/  FSEL R26, R8, RZ, P3 ;  /* 0x000000ff081a7208 */ /* 0x000fe40001800000 */
[----:B------:R-:W-:Y:S02]  /*13130*/  FMNMX.FTZ R27, R59, R27, !PT ;  /* 0x0000001b3b1b7209 */ /* 0x000fe40007810000 */
[----:B------:R-:W-:Y:S01]  /*13140*/  LOP3.LUT P0, RZ, R16, 0x10, RZ, 0xc0, !PT ;  /* 0x0000001010ff7812 */ /* 0x000fe2000780c0ff */
[----:B------:R-:W-:Y:S01]  /*13150*/  FADD.FTZ R5, -R26, R5 ;  /* 0x000000051a057221 */ /* 0x000fe20000010100 */
[----:B------:R-:W-:Y:S01]  /*13160*/  FMNMX.FTZ R27, R62, R27, !PT ;  /* 0x0000001b3e1b7209 */ /* 0x000fe20007810000 */
[----:B------:R-:W-:Y:S01]  /*13170*/  FMUL.FTZ R26, R8, UR51 ;  /* 0x00000033081a7c20 */ /* 0x000fe20008410000 */
[----:B------:R-:W-:Y:S01]  /*13180*/  FSEL R67, R67, -INF , !P0 ;  /* 0xff80000043437808 */ /* 0x000fe20004000000 */
[----:B------:R-:W-:Y:S01]  /*13190*/  FMUL.FTZ R5, R5, UR51 ;  /* 0x0000003305057c20 */ /* 0x000fe20008410000 */
[----:B------:R-:W-:-:S02]  /*131a0*/  FMNMX.FTZ R27, R63, R27, !PT ;  /* 0x0000001b3f1b7209 */ /* 0x000fc40007810000 */
[----:B------:R-:W-:Y:S02]  /*131b0*/  FSEL R26, R26, RZ, P3 ;  /* 0x000000ff1a1a7208 */ /* 0x000fe40001800000 */
[----:B------:R-:W-:Y:S01]  /*131c0*/  LOP3.LUT P3, RZ, R16, 0x4, RZ, 0xc0, !PT ;  /* 0x0000000410ff7812 */ /* 0x000fe2000786c0ff */
[----:B------:R-:W-:Y:S01]  /*131d0*/  MUFU.EX2 R5, R5 ;  /* 0x0000000500057308 */ /* 0x000fe20000000800 */
        /* <DEDUP_REMOVED lines=47> */
[----:B------:R-:W0:Y:S01]  /*134d0*/  MUFU.EX2 R9, R9 ;  /* 0x0000000900097308 */ /* 0x000e220000000800 */
[----:B------:R-:W1:Y:S01]  /*134e0*/  SHFL.BFLY PT, R77, R27, 0x2, 0x1f ;  /* 0x0c401f001b4d7f89 */ /* 0x000e6200000e0000 */
[----:B------:R-:W-:-:S06]  /*134f0*/  LOP3.LUT P0, RZ, R16, 0x20000000, RZ, 0xc0, !PT ;  /* 0x2000000010ff7812 */ /* 0x000fcc000780c0ff */
[----:B------:R-:W2:Y:S08]  /*13500*/  MUFU.EX2 R10, R10 ;  /* 0x0000000a000a7308 */ /* 0x000eb00000000800 */
[----:B------:R-:W-:Y:S01]  /*13510*/  MUFU.EX2 R13, R13 ;  /* 0x0000000d000d7308 */ /* 0x000fe20000000800 */
[----:B0-----:R-:W-:-:S07]  /*13520*/  FFMA.FTZ R4, R5, R4, R9 ;  /* 0x0000000405047223 */ /* 0x001fce0000010009 */
[----:B------:R-:W-:Y:S01]  /*13530*/  MUFU.EX2 R14, R14 ;  /* 0x0000000e000e7308 */ /* 0x000fe20000000800 */
[----:B-1----:R-:W-:Y:S01]  /*13540*/  FMNMX.FTZ R27, R27, R77, !PT ;  /* 0x0000004d1b1b7209 */ /* 0x002fe20007810000 */
[----:B--2---:R-:W-:-:S04]  /*13550*/  FADD.FTZ R4, R10, R4 ;  /* 0x000000040a047221 */ /* 0x004fc80000010000 */
[----:B------:R-:W0:Y:S02]  /*13560*/  SHFL.BFLY PT, R78, R27, 0x1, 0x1f ;  /* 0x0c201f001b4e7f89 */ /* 0x000e2400000e0000 */
[----:B------:R0:W-:Y:S08]  /*13570*/  MUFU.EX2 R77, R69 ;  /* 0x00000045004d7308 */ /* 0x0001f00000000800 */
[----:B------:R-:W-:Y:S08]  /*13580*/  MUFU.EX2 R21, R21 ;  /* 0x0000001500157308 */ /* 0x000ff00000000800 */
[----:B------:R-:W-:Y:S01]  /*13590*/  MUFU.EX2 R23, R23 ;  /* 0x0000001700177308 */ /* 0x000fe20000000800 */
[----:B0-----:R-:W-:-:S07]  /*135a0*/  FMNMX.FTZ R69, R27, R78, !PT ;  /* 0x0000004e1b457209 */ /* 0x001fce0007810000 */
[----:B------:R-:W-:Y:S01]  /*135b0*/  MUFU.EX2 R52, R52 ;  /* 0x0000003400347308 */ /* 0x000fe20000000800 */
[C---:B------:R-:W-:Y:S01]  /*135c0*/  FSETP.NEU.FTZ.AND P1, PT, R69.reuse, -INF , PT ;  /* 0xff8000004500780b */ /* 0x040fe20003f3d000 */
[----:B------:R-:W-:-:S03]  /*135d0*/  FMUL.FTZ R78, R69, UR51 ;  /* 0x00000033454e7c20 */ /* 0x000fc60008410000 */
[----:B------:R-:W-:Y:S02]  /*135e0*/  FSEL R27, R69, RZ, P1 ;  /* 0x000000ff451b7208 */ /* 0x000fe40000800000 */
[----:B------:R-:W-:Y:S01]  /*135f0*/  FSEL R78, R78, RZ, P1 ;  /* 0x000000ff4e4e7208 */ /* 0x000fe20000800000 */
[----:B------:R-:W-:Y:S02]  /*13600*/  MUFU.EX2 R53, R53 ;  /* 0x0000003500357308 */ /* 0x000fe40000000800 */
[----:B------:R-:W-:Y:S02]  /*13610*/  FADD.FTZ R27, -R27, R6 ;  /* 0x000000061b1b7221 */ /* 0x000fe40000010100 */
        /* <DEDUP_REMOVED lines=21> */
[----:B0-----:R-:W-:Y:S01]  /*13770*/  FMUL.FTZ R11, R27, UR51 ;  /* 0x000000331b0b7c20 */ /* 0x001fe20008410000 */
        /* <DEDUP_REMOVED lines=15> */
[----:B------:R-:W-:-:S07]  /*13870*/  FFMA.FTZ R80, R80, UR51, -R78 ;  /* 0x0000003350507c23 */ /* 0x000fce000801084e */
[----:B------:R-:W2:Y:S01]  /*13880*/  MUFU.EX2 R82, R20 ;  /* 0x0000001400527308 */ /* 0x000ea20000000800 */
[----:B0-----:R-:W-:-:S07]  /*13890*/  FFMA.FTZ R3, R11, R3, R26 ;  /* 0x000000030b037223 */ /* 0x001fce000001001a */
[----:B------:R0:W3:Y:S08]  /*138a0*/  MUFU.EX2 R78, R24 ;  /* 0x00000018004e7308 */ /* 0x0000f00000000800 */
[----:B------:R-:W4:Y:S01]  /*138b0*/  MUFU.EX2 R81, R25 ;  /* 0x0000001900517308 */ /* 0x000f220000000800 */
[----:B0-----:R-:W-:Y:S01]  /*138c0*/  FADD.FTZ R24, R83, R3 ;  /* 0x0000000353187221 */ /* 0x001fe20000010000 */
[----:B------:R-:W-:-:S03]  /*138d0*/  FADD.FTZ R3, R13, R4 ;  /* 0x000000040d037221 */ /* 0x000fc60000010000 */
[----:B-1----:R-:W-:Y:S01]  /*138e0*/  FADD.FTZ R4, R12, R24 ;  /* 0x000000180c047221 */ /* 0x002fe20000010000 */
[----:B------:R-:W-:Y:S02]  /*138f0*/  FADD.FTZ R3, R14, R3 ;  /* 0x000000030e037221 */ /* 0x000fe40000010000 */
[----:B------:R-:W0:Y:S01]  /*13900*/  MUFU.EX2 R15, R28 ;  /* 0x0000001c000f7308 */ /* 0x000e220000000800 */
[----:B--2---:R-:W-:Y:S01]  /*13910*/  FADD.FTZ R4, R82, R4 ;  /* 0x0000000452047221 */ /* 0x004fe20000010000 */
[----:B------:R-:W-:-:S03]  /*13920*/  FADD.FTZ R3, R21, R3 ;  /* 0x0000000315037221 */ /* 0x000fc60000010000 */
[----:B---3--:R-:W-:Y:S01]  /*13930*/  FADD.FTZ R4, R78, R4 ;  /* 0x000000044e047221 */ /* 0x008fe20000010000 */
[----:B------:R-:W-:Y:S02]  /*13940*/  FADD.FTZ R3, R23, R3 ;  /* 0x0000000317037221 */ /* 0x000fe40000010000 */
[----:B------:R-:W1:Y:S01]  /*13950*/  MUFU.EX2 R29, R29 ;  /* 0x0000001d001d7308 */ /* 0x000e620000000800 */
[----:B----4-:R-:W-:Y:S01]  /*13960*/  FADD.FTZ R4, R81, R4 ;  /* 0x0000000451047221 */ /* 0x010fe20000010000 */
        /* <DEDUP_REMOVED lines=79> */
[----:B--2---:R-:W-:-:S04]  /*13e60*/  FADD.FTZ R3, R68, R3 ;  /* 0x0000000344037221 */ /* 0x004fc80000010000 */
[----:B------:R-:W-:-:S03]  /*13e70*/  FADD.FTZ R3, R77, R3 ;  /* 0x000000034d037221 */ /* 0x000fc60000010000 */
        /* <DEDUP_REMOVED lines=15> */
[----:B------:R-:W-:Y:S01]  /*13f70*/  FADD.FTZ R4, R6, R3 ;  /* 0x0000000306047221 */ /* 0x000fe20000010000 */
[----:B--2---:R-:W-:Y:S01]  /*13f80*/  FADD.FTZ R3, R80, R24 ;  /* 0x0000001850037221 */ /* 0x004fe20000010000 */
[----:B------:R-:W-:Y:S06]  /*13f90*/  @!P0 BRA `(.L_x_11540) ;  /* 0x0000000000048947 */ /* 0x000fec0003800000 */
[----:B------:R-:W-:Y:S01]  /*13fa0*/  BPT.TRAP 0x1 ;  /* 0x000000040000795c */ /* 0x000fe20000300000 */
.L_x_11540:
[----:B------:R-:W2:Y:S04]  /*13fb0*/  LDL R143, [R1] ;  /* 0x00000000018f7983 */ /* 0x000ea80000100800 */
[----:B------:R-:W3:Y:S04]  /*13fc0*/  LDL R32, [R1+0x70] ;  /* 0x0000700001207983 */ /* 0x000ee80000100800 */
[----:B------:R-:W4:Y:S04]  /*13fd0*/  LDL R71, [R1+0x8] ;  /* 0x0000080001477983 */ /* 0x000f280000100800 */
[----:B------:R-:W5:Y:S04]  /*13fe0*/  LDL R62, [R1+0x4] ;  /* 0x00000400013e7983 */ /* 0x000f680000100800 */
[----:B------:R-:W5:Y:S01]  /*13ff0*/  LDL R87, [R1+0x74] ;  /* 0x0000740001577983 */ /* 0x000f620000100800 */
[----:B------:R-:W-:-:S02]  /*14000*/  IMAD R17, R17, 0x8, R2 ;  /* 0x0000000811117824 */ /* 0x000fc400078e0202 */
[----:B------:R-:W-:Y:S02]  /*14010*/  IMAD.U32 R24, RZ, RZ, UR38 ;  /* 0x00000026ff187e24 */ /* 0x000fe4000f8e00ff */
[----:B------:R-:W-:Y:S01]  /*14020*/  VIADD R17, R17, 0x2d860 ;  /* 0x0002d86011117836 */ /* 0x000fe20000000000 */
[----:B------:R-:W-:Y:S02]  /*14030*/  F2FP.BF16.F32.PACK_AB R25, R83, R26 ;  /* 0x0000001a5319723e */ /* 0x000fe400000010ff */
[----:B------:R-:W-:Y:S02]  /*14040*/  F2FP.BF16.F32.PACK_AB R26, R14, R13 ;  /* 0x0000000d0e1a723e */ /* 0x000fe400000010ff */
[----:B------:R-:W-:Y:S02]  /*14050*/  PRMT R17, R24, 0x654, R17 ;  /* 0x0000065418117816 */ /* 0x000fe40000000011 */
[----:B------:R-:W-:Y:S02]  /*14060*/  F2FP.BF16.F32.PACK_AB R24, R10, R9 ;  /* 0x000000090a18723e */ /* 0x000fe400000010ff */
[----:B------:R-:W-:Y:S01]  /*14070*/  F2FP.BF16.F32.PACK_AB R27, R82, R12 ;  /* 0x0000000c521b723e */ /* 0x000fe200000010ff */
[----:B------:R0:W-:Y:S01]  /*14080*/  SYNCS.ARRIVE.TRANS64.RED.A1T0 RZ, [R17+URZ], RZ ;  /* 0x000000ff11ff79a7 */ /* 0x0001e2000810043f */
        /* <DEDUP_REMOVED lines=81> */
[----:B--2---:R-:W-:Y:S04]  /*145a0*/  STSM.16.M88.4 [R143+0x21800], R24 ;  /* 0x021800188f007844 */ /* 0x004fe80000000200 */
[----:B---3--:R0:W-:Y:S02]  /*145b0*/  STSM.16.M88.4 [R32], R12 ;  /* 0x0000000c20007844 */ /* 0x0081e40000000200 */
[----:B0-----:R-:W-:-:S05]  /*145c0*/  F2FP.BF16.F32.PACK_AB R32, R31, R30 ;  /* 0x0000001e1f20723e */ /* 0x001fca00000010ff */
[----:B----4-:R0:W-:Y:S04]  /*145d0*/  STSM.16.M88.4 [R71], R32 ;  /* 0x0000002047007844 */ /* 0x0101e80000000200 */
[----:B-----5:R0:W-:Y:S04]  /*145e0*/  STSM.16.M88.4 [R62], R40 ;  /* 0x000000283e007844 */ /* 0x0201e80000000200 */
        /* <DEDUP_REMOVED lines=9> */
[----:B-1----:R-:W1:Y:S02]  /*14680*/  FENCE.VIEW.ASYNC.S ;  /* 0x00000000000073c6 */ /* 0x002e640000000000 */
[----:B-1----:R-:W-:Y:S01]  /*14690*/  NOP ;  /* 0x0000000000007918 */ /* 0x002fe20000000000 */
[----:B------:R-:W-:Y:S05]  /*146a0*/  @P1 BRA `(.L_x_11541) ;  /* 0xffffffc000941947 */ /* 0x000fea000383ffff */
[----:B------:R-:W-:Y:S02]  /*146b0*/  IMAD.MOV.U32 R6, RZ, RZ, R69 ;  /* 0x000000ffff067224 */ /* 0x000fe400078e0045 */
[----:B------:R-:W-:Y:S02]  /*146c0*/  IMAD.MOV.U32 R5, RZ, RZ, R8 ;  /* 0x000000ffff057224 */ /* 0x000fe400078e0008 */
[----:B------:R-:W-:Y:S02]  /*146d0*/  IMAD.MOV.U32 R17, RZ, RZ, R7 ;  /* 0x000000ffff117224 */ /* 0x000fe400078e0007 */
[----:B------:R-:W-:-:S07]  /*146e0*/  IMAD.MOV.U32 R23, RZ, RZ, R139 ;  /* 0x000000ffff177224 */ /* 0x000fce00078e008b */
.L_x_11521:
[----:B------:R-:W2:Y:S01]  /*146f0*/  LDL R7, [R1+0x5c] ;  /* 0x00005c0001077983 */ /* 0x000ea20000100800 */
[----:B------:R-:W1:Y:S01]  /*14700*/  LDC R8, c[0x0][0x448] ;  /* 0x00011200ff087b82 */ /* 0x000e620000000800 */
[----:B------:R-:W-:Y:S01]  /*14710*/  LOP3.LUT R16, R16, 0xfffffffb, RZ, 0xc0, !PT ;  /* 0xfffffffb10107812 */ /* 0x000fe200078ec0ff */
[----:B------:R-:W-:Y:S01]  /*14720*/  ULDC UR8, c[0x0][0x9dc] ;  /* 0x0002770000087ab9 */ /* 0x000fe20000000800 */
[----:B------:R-:W-:-:S05]  /*14730*/  IADD3 R10, R157, 0x1, -R154 ;  /* 0x000000019d0a7810 */ /* 0x000fca0007ffe89a */
[----:B------:R-:W3:Y:S01]  /*14740*/  LDC R11, c[0x0][0x9e4] ;  /* 0x00027900ff0b7b82 */ /* 0x000ee20000000800 */
[----:B-1----:R-:W-:-:S13]  /*14750*/  ISETP.NE.AND P1, PT, R8, 0x1, PT ;  /* 0x000000010800780c */ /* 0x002fda0003f25270 */
[----:B------:R-:W1:Y:S01]  /*14760*/  @P1 LDC R8, c[0x0][0x44c] ;  /* 0x00011300ff081b82 */ /* 0x000e620000000800 */
[----:B------:R-:W-:-:S04]  /*14770*/  @P1 LOP3.LUT R16, R16, 0x4, RZ, 0xfc, !PT ;  /* 0x0000000410101812 */ /* 0x000fc800078efcff */
[----:B------:R-:W-:-:S03]  /*14780*/  LOP3.LUT R16, R16, 0xfffffff7, RZ, 0xc0, !PT ;  /* 0xfffffff710107812 */ /* 0x000fc600078ec0ff */
[----:B------:R-:W4:Y:S01]  /*14790*/  @P1 LDC R9, c[0x0][0x450] ;  /* 0x00011400ff091b82 */ /* 0x000f220000000800 */
[----:B--2---:R-:W-:-:S04]  /*147a0*/  VIADD R7, R7, 0xbf ;  /* 0x000000bf07077836 */ /* 0x004fc80000000000 */
[----:B-1----:R-:W-:-:S05]  /*147b0*/  @P1 IMAD.HI.U32 R8, R7, R8, RZ ;  /* 0x0000000807081227 */ /* 0x002fca00078e00ff */
[----:B----4-:R-:W-:Y:S02]  /*147c0*/  @P1 SHF.R.U32.HI R7, RZ, R9, R8 ;  /* 0x00000009ff071219 */ /* 0x010fe40000011608 */
[----:B---3--:R-:W-:-:S03]  /*147d0*/  ISETP.GE.AND P1, PT, R11, 0x1, PT ;  /* 0x000000010b00780c */ /* 0x008fc60003f26270 */
[----:B------:R-:W-:-:S04]  /*147e0*/  IMAD.IADD R7, R10, 0x1, R7 ;  /* 0x000000010a077824 */ /* 0x000fc800078e0207 */
[----:B------:R-:W-:-:S06]  /*147f0*/  VIADD R10, R7, -UR8 ;  /* 0x80000008070a7c36 */ /* 0x000fcc0008000000 */
[----:B------:R-:W-:Y:S01]  /*14800*/  @P1 LOP3.LUT R16, R16, 0x8, RZ, 0xfc, !PT ;  /* 0x0000000810101812 */ /* 0x000fe200078efcff */
        /* <DEDUP_REMOVED lines=11> */
.L_x_11544:
[----:B------:R-:W-:-:S13]  /*148c0*/  ISETP.NE.AND P1, PT, R11, 0x1, PT ;  /* 0x000000010b00780c */ /* 0x000fda0003f25270 */
[----:B------:R-:W1:Y:S02]  /*148d0*/  @P1 LDC.64 R8, c[0x0][0x9e8] ;  /* 0x00027a00ff081b82 */ /* 0x000e640000000a00 */
[----:B-1----:R-:W-:-:S05]  /*148e0*/  @P1 IMAD.HI.U32 R8, R7, R8, RZ ;  /* 0x0000000807081227 */ /* 0x002fca00078e00ff */
[----:B------:R-:W-:-:S07]  /*148f0*/  @P1 SHF.R.U32.HI R7, RZ, R9, R8 ;  /* 0x00000009ff071219 */ /* 0x000fce0000011608 */
.L_x_11545:
[----:B------:R-:W-:Y:S05]  /*14900*/  BSYNC B0 ;  /* 0x0000000000007941 */ /* 0x000fea0003800000 */
.L_x_11543:
[----:B------:R-:W-:-:S05]  /*14910*/  IMAD R7, R7, R11, RZ ;  /* 0x0000000b07077224 */ /* 0x000fca00078e02ff */
[----:B------:R-:W-:-:S07]  /*14920*/  VIMNMX R10, R10, R7, !PT ;  /* 0x000000070a0a7248 */ /* 0x000fce0007fe0100 */
.L_x_11542:
[----:B------:R-:W2:Y:S01]  /*14930*/  LDL R8, [R1+0xa0] ;  /* 0x0000a00001087983 */ /* 0x000ea20000100800 */
[----:B------:R-:W-:-:S05]  /*14940*/  VIADD R10, R10, 0x7f ;  /* 0x0000007f0a0a7836 */ /* 0x000fca0000000000 */
[----:B------:R-:W-:-:S04]  /*14950*/  SHF.R.S32.HI R7, RZ, 0x1f, R10 ;  /* 0x0000001fff077819 */ /* 0x000fc8000001140a */
[----:B------:R-:W-:-:S04]  /*14960*/  LEA.HI R7, R7, R10, RZ, 0x7 ;  /* 0x0000000a07077211 */ /* 0x000fc800078f38ff */
[----:B------:R-:W-:-:S04]  /*14970*/  SHF.R.S32.HI R7, RZ, 0x7, R7 ;  /* 0x00000007ff077819 */ /* 0x000fc80000011407 */
[----:B--2---:R-:W-:-:S04]  /*14980*/  VIMNMX R8, R8, R7, !PT ;  /* 0x0000000708087248 */ /* 0x004fc80007fe0100 */
[----:B------:R-:W-:Y:S01]  /*14990*/  ISETP.GE.AND P1, PT, R0, R8, PT ;  /* 0x000000080000720c */ /* 0x000fe20003f26270 */
[----:B------:R1:W-:-:S12]  /*149a0*/  STL [R1+0x44], R8 ;  /* 0x0000440801007387 */ /* 0x0003d80000100800 */
[----:B-1----:R-:W-:Y:S05]  /*149b0*/  @!P1 BRA `(.L_x_11546) ;  /* 0x0000002c00449947 */ /* 0x002fea0003800000 */
[----:B------:R-:W-:Y:S02]  /*149c0*/  IMAD.MOV.U32 R8, RZ, RZ, R6 ;  /* 0x000000ffff087224 */ /* 0x000fe400078e0006 */
[----:B------:R-:W-:Y:S02]  /*149d0*/  IMAD.MOV.U32 R7, RZ, RZ, R5 ;  /* 0x000000ffff077224 */ /* 0x000fe400078e0005 */
[----:B------:R-:W-:Y:S02]  /*149e0*/  IMAD.MOV.U32 R10, RZ, RZ, R23 ;  /* 0x000000ffff0a7224 */ /* 0x000fe400078e0017 */
[----:B------:R-:W-:-:S07]  /*149f0*/  IMAD.MOV.U32 R9, RZ, RZ, R17 ;  /* 0x000000ffff097224 */ /* 0x000fce00078e0011 */
.L_x_11558:
[----:B------:R-:W2:Y:S01]  /*14a00*/  LDL R5, [R1+0x48] ;  /* 0x0000480001057983 */ /* 0x000ea20000100800 */
[----:B------:R-:W-:Y:S01]  /*14a10*/  ISETP.NE.AND P1, PT, R9, 0x1, PT ;  /* 0x000000010900780c */ /* 0x000fe20003f25270 */
[----:B------:R-:W-:Y:S05]  /*14a20*/  YIELD ;  /* 0x0000000000007946 */ /* 0x000fea0003800000 */
[----:B------:R-:W-:-:S04]  /*14a30*/  SEL R23, RZ, 0x1, P1 ;  /* 0x00000001ff177807 */ /* 0x000fc80000800000 */
[----:B------:R-:W-:Y:S02]  /*14a40*/  LOP3.LUT R23, R10, R23, RZ, 0x3c, !PT ;  /* 0x000000170a177212 */ /* 0x000fe400078e3cff */
[----:B--2---:R-:W-:-:S13]  /*14a50*/  ISETP.NE.AND P1, PT, R5, RZ, PT ;  /* 0x000000ff0500720c */ /* 0x004fda0003f25270 */
[----:B------:R-:W-:Y:S05]  /*14a60*/  @P1 BRA `(.L_x_11547) ;  /* 0x00000000003c1947 */ /* 0x000fea0003800000 */
[----:B------:R-:W-:Y:S05]  /*14a70*/  @!P0 BRA `(.L_x_11548) ;  /* 0x0000000000048947 */ /* 0x000fea0003800000 */
[----:B------:R-:W-:Y:S01]  /*14a80*/  BPT.TRAP 0x1 ;  /* 0x000000040000795c */ /* 0x000fe20000300000 */
.L_x_11548:
        /* <DEDUP_REMOVED lines=8> */
.L_x_11549:
[----:B------:R-:W-:Y:S04]  /*14b10*/  BSSY B0, `(.L_x_11547) ;  /* 0x0000004000007945 */ /* 0x000fe80003800000 */
[----:B--2---:R-:W-:Y:S05]  /*14b20*/  @P2 BRA `(.L_x_11550) ;  /* 0x0000000000082947 */ /* 0x004fea0003800000 */
[----:B------:R-:W2:Y:S02]  /*14b30*/  SYNCS.PHASECHK.TRANS64.TRYWAIT P2, [R5+URZ+0x2d830], R6 ;  /* 0x02d83006050075a7 */ /* 0x000ea4000804017f */
[----:B--2---:R-:W-:Y:S05]  /*14b40*/  @!P2 BRA `(.L_x_11551) ;  /* 0x0000012c00c4a947 */ /* 0x004fea0003800000 */
.L_x_11550:
[----:B------:R-:W-:Y:S05]  /*14b50*/  BSYNC B0 ;  /* 0x0000000000007941 */ /* 0x000fea0003800000 */
.L_x_11547:
[----:B-12---:R-:W2:Y:S04]  /*14b60*/  LDL R6, [R1+0x4c] ;  /* 0x00004c0001067983 */ /* 0x006ea80000100800 */
[----:B------:R-:W3:Y:S04]  /*14b70*/  LDL.64 R26, [R1+0x10] ;  /* 0x00001000011a7983 */ /* 0x000ee80000100a00 */
[----:B------:R-:W4:Y:S04]  /*14b80*/  LDL.64 R148, [R1+0x38] ;  /* 0x0000380001947983 */ /* 0x000f280000100a00 */
[----:B------:R-:W5:Y:S01]  /*14b90*/  LDL.64 R146, [R1+0x30] ;  /* 0x0000300001927983 */ /* 0x000f620000100a00 */
[----:B------:R-:W1:Y:S01]  /*14ba0*/  S2R R5, SR_TID.X ;  /* 0x0000000000057919 */ /* 0x000e620000002100 */
[----:B------:R-:W-:Y:S01]  /*14bb0*/  VIADD R17, R9, 0x1 ;  /* 0x0000000109117836 */ /* 0x000fe20000000000 */
[----:B------:R-:W-:Y:S05]  /*14bc0*/  WARPSYNC.ALL ;  /* 0x0000000000007948 */ /* 0x000fea0003800000 */
[C---:B------:R-:W-:Y:S01]  /*14bd0*/  ISETP.NE.AND P2, PT, R17.reuse, 0x2, PT ;  /* 0x000000021100780c */ /* 0x040fe20003f45270 */
[----:B------:R-:W5:Y:S03]  /*14be0*/  LDL.64 R144, [R1+0x28] ;  /* 0x0000280001907983 */ /* 0x000f660000100a00 */
[----:B------:R-:W-:Y:S01]  /*14bf0*/  SEL R17, R17, RZ, P2 ;  /* 0x000000ff11117207 */ /* 0x000fe20001000000 */
[----:B0-----:R-:W5:Y:S04]  /*14c00*/  LDL.64 R142, [R1+0x20] ;  /* 0x00002000018e7983 */ /* 0x001f680000100a00 */
[----:B------:R-:W5:Y:S01]  /*14c10*/  LDL.64 R140, [R1+0x18] ;  /* 0x00001800018c7983 */ /* 0x000f620000100a00 */
[----:B-1----:R-:W-:-:S05]  /*14c20*/  SHF.R.U32.HI R5, RZ, 0x7, R5 ;  /* 0x00000007ff057819 */ /* 0x002fca0000011605 */
[----:B------:R-:W-:Y:S02]  /*14c30*/  VIADD R5, R5, 0x8 ;  /* 0x0000000805057836 */ /* 0x000fe40000000000 */
[----:B------:R-:W-:Y:S02]  /*14c40*/  IMAD.MOV.U32 R13, RZ, RZ, -0x7fffffe0 ;  /* 0x80000020ff0d7424 */ /* 0x000fe400078e00ff */
[----:B------:R-:W-:-:S03]  /*14c50*/  IMAD.MOV.U32 R25, RZ, RZ, -0x7fffffe0 ;  /* 0x80000020ff197424 */ /* 0x000fc600078e00ff */
[----:B------:R-:W-:Y:S02]  /*14c60*/  R2UR UR11, R13 ;  /* 0x000000000d0b72ca */ /* 0x000fe400000e0000 */
[----:B------:R-:W-:Y:S01]  /*14c70*/  R2UR UR27, R25 ;  /* 0x00000000191b72ca */ /* 0x000fe200000e0000 */
[----:B------:R-:W-:-:S05]  /*14c80*/  IMAD.MOV.U32 R21, RZ, RZ, -0x7fffffe0 ;  /* 0x80000020ff157424 */ /* 0x000fca00078e00ff */
[----:B------:R-:W-:Y:S01]  /*14c90*/  R2UR UR15, R21 ;  /* 0x00000000150f72ca */ /* 0x000fe200000e0000 */
[----:B------:R0:W-:Y:S01]  /*14ca0*/  BAR.SYNC.DEFER_BLOCKING R5, 0x100 ;  /* 0x000400050000751d */ /* 0x0001e20000010000 */
[----:B------:R-:W-:Y:S02]  /*14cb0*/  IMAD.MOV.U32 R15, RZ, RZ, -0x7fffffe0 ;  /* 0x80000020ff0f7424 */ /* 0x000fe400078e00ff */
[----:B--2---:R-:W-:Y:S01]  /*14cc0*/  IMAD R12, R17, 0x600, R6 ;  /* 0x00000600110c7824 */ /* 0x004fe200078e0206 */
[----:B---3--:R-:W-:-:S03]  /*14cd0*/  R2UR UR8, R26 ;  /* 0x000000001a0872ca */ /* 0x008fc600000e0000 */
[C---:B------:R-:W-:Y:S01]  /*14ce0*/  VIADD R24, R12.reuse, 0x400 ;  /* 0x000004000c187836 */ /* 0x040fe20000000000 */
[----:B------:R-:W-:Y:S02]  /*14cf0*/  R2UR UR10, R12 ;  /* 0x000000000c0a72ca */ /* 0x000fe400000e0000 */
[----:B------:R-:W-:Y:S02]  /*14d00*/  R2UR UR9, R27 ;  /* 0x000000001b0972ca */ /* 0x000fe400000e0000 */
[----:B------:R-:W-:Y:S02]  /*14d10*/  R2UR UR26, R24 ;  /* 0x00000000181a72ca */ /* 0x000fe400000e0000 */
[----:B------:R-:W-:-:S09]  /*14d20*/  WARPGROUP.ARRIVE ;  /* 0x00000000000079c5 */ /* 0x000fd20000000000 */
        /* <DEDUP_REMOVED lines=41> */
.L_x_11553:
[----:B------:R-:W-:Y:S01]  /*14fc0*/  SHF.L.U32 R5, R10, 0x1f, RZ ;  /* 0x0000001f0a057819 */ /* 0x000fe200000006ff */
[----:B------:R-:W-:-:S04]  /*14fd0*/  IMAD R6, R9, 0x8, R2 ;  /* 0x0000000809067824 */ /* 0x000fc800078e0202 */
[----:B------:R0:W1:Y:S01]  /*14fe0*/  SYNCS.PHASECHK.TRANS64.TRYWAIT P1, [R6+URZ+0x2d850], R5 ;  /* 0x02d85005060075a7 */ /* 0x000062000802017f */
[----:B------:R-:W-:Y:S05]  /*14ff0*/  @!P0 BRA `(.L_x_11554) ;  /* 0x0000000000048947 */ /* 0x000fea0003800000 */
[----:B------:R-:W-:Y:S01]  /*15000*/  BPT.TRAP 0x1 ;  /* 0x000000040000795c */ /* 0x000fe20000300000 */
.L_x_11554:
[----:B-1----:R-:W-:Y:S05]  /*15010*/  @P1 BRA `(.L_x_11552) ;  /* 0x0000000000081947 */ /* 0x002fea0003800000 */
[----:B------:R-:W1:Y:S02]  /*15020*/  SYNCS.PHASECHK.TRANS64.TRYWAIT P1, [R6+URZ+0x2d850], R5 ;  /* 0x02d85005060075a7 */ /* 0x000e64000802017f */
[----:B-1----:R-:W-:Y:S05]  /*15030*/  @!P1 BRA `(.L_x_11555) ;  /* 0x00000128009c9947 */ /* 0x002fea0003800000 */
.L_x_11552:
        /* <DEDUP_REMOVED lines=8> */
[----:B------:R-:W-:Y:S02]  /*150c0*/  R2UR UR11, R11 ;  /* 0x000000000b0b72ca */ /* 0x000fe400000e0000 */
        /* <DEDUP_REMOVED lines=20> */
[----:B------:R-:W-:Y:S01]  /*15210*/  R2UR UR22, R12 ;  /* 0x000000000c1672ca */ /* 0x000fe200000e0000 */
[----:B------:R-:W-:Y:S01]  /*15220*/  VIADD R12, R10, 0x100 ;  /* 0x000001000a0c7836 */ /* 0x000fe20000000000 */
[----:B------:R-:W-:Y:S01]  /*15230*/  R2UR UR13, R13 ;  /* 0x000000000d0d72ca */ /* 0x000fe200000e0000 */
[----:B------:R-:W-:-:S03]  /*15240*/  IMAD.MOV.U32 R13, RZ, RZ, 0x40000040 ;  /* 0x40000040ff0d7424 */ /* 0x000fc600078e00ff */
[----:B------:R-:W-:Y:S01]  /*15250*/  R2UR UR26, R12 ;  /* 0x000000000c1a72ca */ /* 0x000fe200000e0000 */
[----:B------:R-:W-:Y:S01]  /*15260*/  VIADD R12, R10, 0x140 ;  /* 0x000001400a0c7836 */ /* 0x000fe20000000000 */
[----:B------:R-:W-:Y:S01]  /*15270*/  R2UR UR17, R13 ;  /* 0x000000000d1172ca */ /* 0x000fe200000e0000 */
[----:B------:R-:W-:-:S03]  /*15280*/  IMAD.MOV.U32 R13, RZ, RZ, 0x40000040 ;  /* 0x40000040ff0d7424 */ /* 0x000fc600078e00ff */
[----:B------:R-:W-:Y:S01]  /*15290*/  R2UR UR30, R12 ;  /* 0x000000000c1e72ca */ /* 0x000fe200000e0000 */
[C---:B------:R-:W-:Y:S01]  /*152a0*/  VIADD R12, R10.reuse, 0x180 ;  /* 0x000001800a0c7836 */ /* 0x040fe20000000000 */
[----:B------:R-:W-:Y:S01]  /*152b0*/  R2UR UR21, R13 ;  /* 0x000000000d1572ca */ /* 0x000fe200000e0000 */
[----:B------:R-:W-:Y:S02]  /*152c0*/  VIADD R10, R10, 0x1c0 ;  /* 0x000001c00a0a7836 */ /* 0x000fe40000000000 */
[----:B------:R-:W-:Y:S01]  /*152d0*/  IMAD.MOV.U32 R13, RZ, RZ, 0x40000040 ;  /* 0x40000040ff0d7424 */ /* 0x000fe200078e00ff */
[----:B------:R-:W-:Y:S02]  /*152e0*/  R2UR UR34, R12 ;  /* 0x000000000c2272ca */ /* 0x000fe400000e0000 */
[----:B------:R-:W-:Y:S02]  /*152f0*/  R2UR UR46, R10 ;  /* 0x000000000a2e72ca */ /* 0x000fe400000e0000 */
        /* <DEDUP_REMOVED lines=52> */
.L_x_11556:
[----:B------:R-:W-:Y:S01]  /*15640*/  FMUL.FTZ R11, R24, UR48 ;  /* 0x00000030180b7c20 */ /* 0x000fe20008410000 */
[----:B------:R-:W-:Y:S01]  /*15650*/  FMUL.FTZ R24, R25, UR48 ;  /* 0x0000003019187c20 */ /* 0x000fe20008410000 */
[----:B------:R-:W-:Y:S01]  /*15660*/  FMUL.FTZ R153, R26, UR48 ;  /* 0x000000301a997c20 */ /* 0x000fe20008410000 */
[----:B------:R-:W-:Y:S01]  /*15670*/  FMUL.FTZ R26, R28, UR48 ;  /* 0x000000301c1a7c20 */ /* 0x000fe20008410000 */
[----:B0-----:R-:W-:Y:S02]  /*15680*/  IMAD R5, R17, 0x8, R2 ;  /* 0x0000000811057824 */ /* 0x001fe400078e0202 */
[----:B------:R-:W-:Y:S01]  /*15690*/  FMUL.FTZ R28, R29, UR48 ;  /* 0x000000301d1c7c20 */ /* 0x000fe20008410000 */
[----:B------:R-:W0:Y:S01]  /*156a0*/  MUFU.TANH R11, R11 ;  /* 0x0000000b000b7308 */ /* 0x000e220000002400 */
[----:B------:R-:W-:Y:S02]  /*156b0*/  IMAD.U32 R6, RZ, RZ, UR38 ;  /* 0x00000026ff067e24 */ /* 0x000fe4000f8e00ff */
[----:B------:R-:W-:Y:S01]  /*156c0*/  FMUL.FTZ R151, R30, UR48 ;  /* 0x000000301e977c20 */ /* 0x000fe20008410000 */
[----:B------:R-:W-:-:S02]  /*156d0*/  VIADD R5, R5, 0x2d840 ;  /* 0x0002d84005057836 */ /* 0x000fc40000000000 */
[----:B------:R-:W-:Y:S01]  /*156e0*/  FMUL.FTZ R30, R32, UR48 ;  /* 0x00000030201e7c20 */ /* 0x000fe20008410000 */
[----:B------:R-:W-:Y:S01]  /*156f0*/  FMUL.FTZ R32, R33, UR48 ;  /* 0x0000003021207c20 */ /* 0x000fe20008410000 */
[----:B------:R-:W-:Y:S01]  /*15700*/  FMUL.FTZ R33, R36, UR48 ;  /* 0x0000003024217c20 */ /* 0x000fe20008410000 */
[----:B------:R-:W-:Y:S01]  /*15710*/  FMUL.FTZ R149, R34, UR48 ;  /* 0x0000003022957c20 */ /* 0x000fe20008410000 */
[----:B------:R-:W1:Y:S01]  /*15720*/  MUFU.TANH R24, R24 ;  /* 0x0000001800187308 */ /* 0x000e620000002400 */
[----:B------:R-:W-:Y:S01]  /*15730*/  PRMT R5, R6, 0x654, R5 ;  /* 0x0000065406057816 */ /* 0x000fe20000000005 */
[----:B------:R-:W-:Y:S01]  /*15740*/  FMUL.FTZ R34, R37, UR48 ;  /* 0x0000003025227c20 */ /* 0x000fe20008410000 */
[----:B------:R-:W-:Y:S01]  /*15750*/  FMUL.FTZ R10, R35, UR48 ;  /* 0x00000030230a7c20 */ /* 0x000fe20008410000 */
[----:B------:R-:W-:Y:S01]  /*15760*/  FMUL.FTZ R35, R40, UR48 ;  /* 0x0000003028237c20 */ /* 0x000fe20008410000 */
[----:B------:R0:W-:Y:S01]  /*15770*/  SYNCS.ARRIVE.TRANS64.RED.A1T0 RZ, [R5+URZ], RZ ;  /* 0x000000ff05ff79a7 */ /* 0x0001e2000810043f */
[----:B------:R-:W-:Y:S01]  /*15780*/  FMUL.FTZ R36, R41, UR48 ;  /* 0x0000003029247c20 */ /* 0x000fe20008410000 */
[----:B------:R-:W-:Y:S01]  /*15790*/  FMUL.FTZ R37, R44, UR48 ;  /* 0x000000302c257c20 */ /* 0x000fe20008410000 */
[----:B------:R-:W2:Y:S01]  /*157a0*/  MUFU.TANH R26, R26 ;  /* 0x0000001a001a7308 */ /* 0x000ea20000002400 */
[----:B------:R-:W-:Y:S01]  /*157b0*/  FMUL.FTZ R40, R45, UR48 ;  /* 0x000000302d287c20 */ /* 0x000fe20008410000 */
[----:B------:R-:W-:Y:S01]  /*157c0*/  FMUL.FTZ R45, R48, UR48 ;  /* 0x00000030302d7c20 */ /* 0x000fe20008410000 */
[----:B------:R-:W-:Y:S01]  /*157d0*/  FMUL.FTZ R139, R49, UR48 ;  /* 0x00000030318b7c20 */ /* 0x000fe20008410000 */
[----:B------:R-:W-:Y:S01]  /*157e0*/  FMUL.FTZ R140, R52, UR48 ;  /* 0x00000030348c7c20 */ /* 0x000fe20008410000 */
[----:B0-----:R-:W-:Y:S01]  /*157f0*/  FMNMX.FTZ R5, R11, R7, !PT ;  /* 0x000000070b057209 */ /* 0x001fe20007810000 */
        /* <DEDUP_REMOVED lines=61> */
[----:B------:R-:W-:-:S05]  /*15bd0*/  UMOV UR51, UR6 ;  /* 0x0000000600337c82 */ /* 0x000fca0008000000 */
        /* <DEDUP_REMOVED lines=117> */
[----:B------:R-:W-:-:S04]  /*16330*/  FMUL.FTZ R38, R5, UR51 ;  /* 0x0000003305267c20 */ /* 0x000fc80008410000 */
[----:B------:R-:W-:Y:S01]  /*16340*/  FADD.FTZ R42, -R6, R8 ;  /* 0x00000008062a7221 */ /* 0x000fe20000010100 */
[----:B------:R-:W-:Y:S01]  /*16350*/  FMUL.FTZ R8, R7, UR51 ;  /* 0x0000003307087c20 */ /* 0x000fe20008410000 */
[--C-:B------:R-:W-:Y:S01]  /*16360*/  FFMA.FTZ R33, R33, UR51, -R38.reuse ;  /* 0x0000003321217c23 */ /* 0x100fe20008010826 */
[--C-:B------:R-:W-:Y:S01]  /*16370*/  FFMA.FTZ R79, R24, UR51, -R38.reuse ;  /* 0x00000033184f7c23 */ /* 0x100fe20008010826 */
[----:B------:R-:W-:Y:S01]  /*16380*/  FMUL.FTZ R7, R42, UR51 ;  /* 0x000000332a077c20 */ /* 0x000fe20008410000 */
[--C-:B------:R-:W-:Y:S01]  /*16390*/  FFMA.FTZ R42, R11, UR51, -R38.reuse ;  /* 0x000000330b2a7c23 */ /* 0x100fe20008010826 */
[--C-:B------:R-:W-:Y:S01]  /*163a0*/  FFMA.FTZ R11, R80, UR51, -R38.reuse ;  /* 0x00000033500b7c23 */ /* 0x100fe20008010826 */
[----:B------:R-:W-:Y:S01]  /*163b0*/  FMUL.FTZ R80, R6, UR51 ;  /* 0x0000003306507c20 */ /* 0x000fe20008410000 */
[--C-:B------:R-:W-:Y:S01]  /*163c0*/  FFMA.FTZ R26, R26, UR51, -R38.reuse ;  /* 0x000000331a1a7c23 */ /* 0x100fe20008010826 */
[--C-:B------:R-:W-:Y:S01]  /*163d0*/  FFMA.FTZ R28, R28, UR51, -R38.reuse ;  /* 0x000000331c1c7c23 */ /* 0x100fe20008010826 */
[----:B------:R-:W-:Y:S01]  /*163e0*/  FFMA.FTZ R30, R30, UR51, -R38 ;  /* 0x000000331e1e7c23 */ /* 0x000fe20008010826 */
[----:B------:R-:W-:Y:S01]  /*163f0*/  FFMA.FTZ R78, R153, UR51, -R80 ;  /* 0x00000033994e7c23 */ /* 0x000fe20008010850 */
        /* <DEDUP_REMOVED lines=55> */
[----:B------:R-:W-:-:S02]  /*16770*/  FFMA.FTZ R21, R21, UR51, -R80 ;  /* 0x0000003315157c23 */ /* 0x000fc40008010850 */
[----:B------:R-:W0:Y:S01]  /*16780*/  MUFU.EX2 R78, R78 ;  /* 0x0000004e004e7308 */ /* 0x000e220000000800 */
[----:B-1----:R-:W-:-:S07]  /*16790*/  FFMA.FTZ R4, R8, R4, R32 ;  /* 0x0000000408047223 */ /* 0x002fce0000010020 */
[----:B------:R1:W-:Y:S08]  /*167a0*/  MUFU.EX2 R42, R76 ;  /* 0x0000004c002a7308 */ /* 0x0003f00000000800 */
[----:B------:R-:W2:Y:S01]  /*167b0*/  MUFU.EX2 R79, R79 ;  /* 0x0000004f004f7308 */ /* 0x000ea20000000800 */
[----:B-1----:R-:W-:Y:S01]  /*167c0*/  FFMA.FTZ R76, R151, UR51, -R80 ;  /* 0x00000033974c7c23 */ /* 0x002fe20008010850 */
[----:B0-----:R-:W-:-:S06]  /*167d0*/  FFMA.FTZ R3, R7, R3, R78 ;  /* 0x0000000307037223 */ /* 0x001fcc000001004e */
[----:B------:R-:W-:Y:S08]  /*167e0*/  MUFU.EX2 R73, R24 ;  /* 0x0000001800497308 */ /* 0x000ff00000000800 */
[----:B------:R-:W0:Y:S01]  /*167f0*/  MUFU.EX2 R33, R33 ;  /* 0x0000002100217308 */ /* 0x000e220000000800 */
[----:B--2---:R-:W-:-:S07]  /*16800*/  FADD.FTZ R4, R79, R4 ;  /* 0x000000044f047221 */ /* 0x004fce0000010000 */
[----:B------:R1:W-:Y:S08]  /*16810*/  MUFU.EX2 R24, R35 ;  /* 0x0000002300187308 */ /* 0x0003f00000000800 */
[----:B------:R-:W2:Y:S01]  /*16820*/  MUFU.EX2 R34, R26 ;  /* 0x0000001a00227308 */ /* 0x000ea20000000800 */
[----:B-1----:R-:W-:-:S07]  /*16830*/  FFMA.FTZ R35, R150, UR51, -R80 ;  /* 0x0000003396237c23 */ /* 0x002fce0008010850 */
[----:B------:R-:W1:Y:S08]  /*16840*/  MUFU.EX2 R76, R76 ;  /* 0x0000004c004c7308 */ /* 0x000e700000000800 */
[----:B------:R-:W3:Y:S08]  /*16850*/  MUFU.EX2 R77, R28 ;  /* 0x0000001c004d7308 */ /* 0x000ef00000000800 */
[----:B------:R-:W4:Y:S08]  /*16860*/  MUFU.EX2 R35, R35 ;  /* 0x0000002300237308 */ /* 0x000f300000000800 */
[----:B------:R5:W-:Y:S08]  /*16870*/  MUFU.EX2 R26, R37 ;  /* 0x00000025001a7308 */ /* 0x000bf00000000800 */
[----:B------:R-:W4:Y:S01]  /*16880*/  MUFU.EX2 R36, R30 ;  /* 0x0000001e00247308 */ /* 0x000f220000000800 */
[----:B-----5:R-:W-:-:S07]  /*16890*/  FFMA.FTZ R37, R10, UR51, -R80 ;  /* 0x000000330a257c23 */ /* 0x020fce0008010850 */
[----:B------:R-:W5:Y:S08]  /*168a0*/  MUFU.EX2 R74, R74 ;  /* 0x0000004a004a7308 */ /* 0x000f700000000800 */
[----:B------:R-:W-:Y:S08]  /*168b0*/  MUFU.EX2 R28, R45 ;  /* 0x0000002d001c7308 */ /* 0x000ff00000000800 */
[----:B------:R-:W5:Y:S08]  /*168c0*/  MUFU.EX2 R75, R75 ;  /* 0x0000004b004b7308 */ /* 0x000f700000000800 */
[----:B------:R0:W-:Y:S08]  /*168d0*/  MUFU.EX2 R45, R66 ;  /* 0x00000042002d7308 */ /* 0x0001f00000000800 */
[----:B------:R-:W5:Y:S01]  /*168e0*/  MUFU.EX2 R37, R37 ;  /* 0x0000002500257308 */ /* 0x000f620000000800 */
[----:B0-----:R-:W-:Y:S01]  /*168f0*/  FFMA.FTZ R66, R12, UR51, -R80 ;  /* 0x000000330c427c23 */ /* 0x001fe20008010850 */
[----:B------:R-:W-:Y:S01]  /*16900*/  FADD.FTZ R80, R33, R3 ;  /* 0x0000000321507221 */ /* 0x000fe20000010000 */
[----:B--2---:R-:W-:-:S03]  /*16910*/  FADD.FTZ R3, R34, R4 ;  /* 0x0000000422037221 */ /* 0x004fc60000010000 */
[----:B-1----:R-:W-:Y:S01]  /*16920*/  FADD.FTZ R4, R76, R80 ;  /* 0x000000504c047221 */ /* 0x002fe20000010000 */
[----:B---3--:R-:W-:Y:S01]  /*16930*/  FADD.FTZ R3, R77, R3 ;  /* 0x000000034d037221 */ /* 0x008fe20000010000 */
[----:B------:R-:W0:Y:S02]  /*16940*/  MUFU.EX2 R72, R72 ;  /* 0x0000004800487308 */ /* 0x000e240000000800 */
[----:B----4-:R-:W-:Y:S01]  /*16950*/  FADD.FTZ R4, R35, R4 ;  /* 0x0000000423047221 */ /* 0x010fe20000010000 */
[----:B------:R-:W-:-:S03]  /*16960*/  FADD.FTZ R3, R36, R3 ;  /* 0x0000000324037221 */ /* 0x000fc60000010000 */
[----:B-----5:R-:W-:Y:S01]  /*16970*/  FADD.FTZ R4, R74, R4 ;  /* 0x000000044a047221 */ /* 0x020fe20000010000 */
[----:B------:R-:W-:Y:S01]  /*16980*/  FADD.FTZ R3, R75, R3 ;  /* 0x000000034b037221 */ /* 0x000fe20000010000 */
[----:B------:R-:W1:Y:S02]  /*16990*/  MUFU.EX2 R39, R39 ;  /* 0x0000002700277308 */ /* 0x000e640000000800 */
[----:B------:R-:W-:Y:S01]  /*169a0*/  FADD.FTZ R4, R37, R4 ;  /* 0x0000000425047221 */ /* 0x000fe20000010000 */
[----:B------:R-:W-:-:S04]  /*169b0*/  FADD.FTZ R3, R38, R3 ;  /* 0x0000000326037221 */ /* 0x000fc80000010000 */
[----:B------:R-:W-:Y:S01]  /*169c0*/  FADD.FTZ R3, R73, R3 ;  /* 0x0000000349037221 */ /* 0x000fe20000010000 */
[----:B------:R-:W2:Y:S01]  /*169d0*/  MUFU.EX2 R70, R70 ;  /* 0x0000004600467308 */ /* 0x000ea20000000800 */
[----:B0-----:R-:W-:Y:S02]  /*169e0*/  FADD.FTZ R4, R72, R4 ;  /* 0x0000000448047221 */ /* 0x001fe40000010000 */
[----:B------:R-:W-:-:S05]  /*169f0*/  FADD.FTZ R3, R24, R3 ;  /* 0x0000000318037221 */ /* 0x000fca0000010000 */
[----:B------:R-:W0:Y:S01]  /*16a00*/  MUFU.EX2 R71, R71 ;  /* 0x0000004700477308 */ /* 0x000e220000000800 */
[----:B-1----:R-:W-:-:S07]  /*16a10*/  FADD.FTZ R4, R39, R4 ;  /* 0x0000000427047221 */ /* 0x002fce0000010000 */
[----:B------:R-:W1:Y:S01]  /*16a20*/  MUFU.EX2 R25, R25 ;  /* 0x0000001900197308 */ /* 0x000e620000000800 */
[----:B--2---:R-:W-:-:S07]  /*16a30*/  FADD.FTZ R4, R70, R4 ;  /* 0x0000000446047221 */ /* 0x004fce0000010000 */
[----:B------:R-:W2:Y:S01]  /*16a40*/  MUFU.EX2 R68, R68 ;  /* 0x0000004400447308 */ /* 0x000ea20000000800 */
[----:B0-----:R-:W-:-:S04]  /*16a50*/  FADD.FTZ R3, R71, R3 ;  /* 0x0000000347037221 */ /* 0x001fc80000010000 */
[----:B------:R-:W-:-:S03]  /*16a60*/  FADD.FTZ R3, R26, R3 ;  /* 0x000000031a037221 */ /* 0x000fc60000010000 */
        /* <DEDUP_REMOVED lines=85> */
.L_x_11557:
[----:B------:R-:W2:Y:S04]  /*16fc0*/  LDL R84, [R1] ;  /* 0x0000000001547983 */ /* 0x000ea80000100800 */
[----:B------:R-:W3:Y:S04]  /*16fd0*/  LDL R85, [R1+0x70] ;  /* 0x0000700001557983 */ /* 0x000ee80000100800 */
[----:B------:R-:W4:Y:S01]  /*16fe0*/  LDL R82, [R1+0x8] ;  /* 0x0000080001527983 */ /* 0x000f220000100800 */
[----:B------:R-:W-:-:S03]  /*16ff0*/  IMAD R9, R9, 0x8, R2 ;  /* 0x0000000809097824 */ /* 0x000fc600078e0202 */
[----:B------:R-:W5:Y:S04]  /*17000*/  LDL R81, [R1+0x4] ;  /* 0x0000040001517983 */ /* 0x000f680000100800 */
[----:B------:R-:W5:Y:S01]  /*17010*/  LDL R83, [R1+0x74] ;  /* 0x0000740001537983 */ /* 0x000f620000100800 */
[----:B------:R-:W-:Y:S02]  /*17020*/  VIADD R9, R9, 0x2d860 ;  /* 0x0002d86009097836 */ /* 0x000fe40000000000 */
[----:B------:R-:W-:-:S05]  /*17030*/  IMAD.U32 R80, RZ, RZ, UR38 ;  /* 0x00000026ff507e24 */ /* 0x000fca000f8e00ff */
[----:B------:R-:W-:-:S04]  /*17040*/  PRMT R9, R80, 0x654, R9 ;  /* 0x0000065450097816 */ /* 0x000fc80000000009 */
[----:B------:R0:W-:Y:S02]  /*17050*/  SYNCS.ARRIVE.TRANS64.RED.A1T0 RZ, [R9+URZ], RZ ;  /* 0x000000ff09ff79a7 */ /* 0x0001e4000810043f */
[----:B0-----:R-:W5:Y:S01]  /*17060*/  LDL R9, [R1+0x44] ;  /* 0x0000440001097983 */ /* 0x001f620000100800 */
        /* <DEDUP_REMOVED lines=70> */
[----:B--2---:R0:W-:Y:S04]  /*174d0*/  STSM.16.M88.4 [R84+0x21800], R32 ;  /* 0x0218002054007844 */ /* 0x0041e80000000200 */
[----:B---3--:R1:W-:Y:S04]  /*174e0*/  STSM.16.M88.4 [R85], R36 ;  /* 0x0000002455007844 */ /* 0x0083e80000000200 */
[----:B----4-:R2:W-:Y:S04]  /*174f0*/  STSM.16.M88.4 [R82], R24 ;  /* 0x0000001852007844 */ /* 0x0105e80000000200 */
[----:B-----5:R3:W-:Y:S01]  /*17500*/  STSM.16.M88.4 [R81], R28 ;  /* 0x0000001c51007844 */ /* 0x0207e20000000200 */
[----:B0-----:R-:W-:-:S02]  /*17510*/  F2FP.BF16.F32.PACK_AB R32, R63, R62 ;  /* 0x0000003e3f20723e */ /* 0x001fc400000010ff */
[----:B------:R-:W-:Y:S02]  /*17520*/  F2FP.BF16.F32.PACK_AB R33, R60, R61 ;  /* 0x0000003d3c21723e */ /* 0x000fe400000010ff */
[----:B------:R-:W-:Y:S02]  /*17530*/  F2FP.BF16.F32.PACK_AB R34, R59, R58 ;  /* 0x0000003a3b22723e */ /* 0x000fe400000010ff */
[----:B------:R-:W-:Y:S02]  /*17540*/  F2FP.BF16.F32.PACK_AB R35, R56, R57 ;  /* 0x000000393823723e */ /* 0x000fe400000010ff */
[----:B-1----:R-:W-:Y:S02]  /*17550*/  F2FP.BF16.F32.PACK_AB R36, R55, R54 ;  /* 0x000000363724723e */ /* 0x002fe400000010ff */
[----:B------:R-:W-:Y:S02]  /*17560*/  F2FP.BF16.F32.PACK_AB R37, R52, R53 ;  /* 0x000000353425723e */ /* 0x000fe400000010ff */
[----:B------:R-:W-:-:S02]  /*17570*/  F2FP.BF16.F32.PACK_AB R38, R51, R50 ;  /* 0x000000323326723e */ /* 0x000fc400000010ff */
[----:B------:R-:W-:Y:S02]  /*17580*/  F2FP.BF16.F32.PACK_AB R39, R48, R49 ;  /* 0x000000313027723e */ /* 0x000fe400000010ff */
[----:B--2---:R-:W-:Y:S02]  /*17590*/  F2FP.BF16.F32.PACK_AB R24, R10, R11 ;  /* 0x0000000b0a18723e */ /* 0x004fe400000010ff */
[----:B------:R-:W-:Y:S02]  /*175a0*/  F2FP.BF16.F32.PACK_AB R25, R15, R14 ;  /* 0x0000000e0f19723e */ /* 0x000fe400000010ff */
[----:B------:R-:W-:Y:S02]  /*175b0*/  F2FP.BF16.F32.PACK_AB R26, R13, R12 ;  /* 0x0000000c0d1a723e */ /* 0x000fe400000010ff */
        /* <DEDUP_REMOVED lines=10> */
[----:B0-----:R-:W0:Y:S01]  /*17660*/  FENCE.VIEW.ASYNC.S ;  /* 0x00000000000073c6 */ /* 0x001e220000000000 */
[C---:B------:R-:W-:Y:S01]  /*17670*/  ISETP.GT.AND P1, PT, R0.reuse, R9, PT ;  /* 0x000000090000720c */ /* 0x040fe20003f24270 */
[----:B------:R-:W-:-:S02]  /*17680*/  VIADD R0, R0, 0xffffffff ;  /* 0xffffffff00007836 */ /* 0x000fc40000000000 */
[----:B------:R-:W-:Y:S02]  /*17690*/  IMAD.MOV.U32 R10, RZ, RZ, R23 ;  /* 0x000000ffff0a7224 */ /* 0x000fe400078e0017 */
[----:B------:R-:W-:Y:S01]  /*176a0*/  IMAD.MOV.U32 R9, RZ, RZ, R17 ;  /* 0x000000ffff097224 */ /* 0x000fe200078e0011 */
[----:B0-----:R-:W-:-:S07]  /*176b0*/  NOP ;  /* 0x0000000000007918 */ /* 0x001fce0000000000 */
[----:B---3--:R-:W-:Y:S05]  /*176c0*/  @P1 BRA `(.L_x_11558) ;  /* 0xffffffd000cc1947 */ /* 0x008fea000383ffff */
.L_x_11546:
[----:B------:R-:W2:Y:S02]  /*176d0*/  LDL R7, [R1+0xa0] ;  /* 0x0000a00001077983 */ /* 0x000ea40000100800 */
[----:B--2---:R-:W-:-:S13]  /*176e0*/  ISETP.GE.AND P1, PT, R0, R7, PT ;  /* 0x000000070000720c */ /* 0x004fda0003f26270 */
[----:B------:R-:W-:Y:S05]  /*176f0*/  @!P1 BRA `(.L_x_11559) ;  /* 0x0000003c00889947 */ /* 0x000fea0003800000 */
[----:B------:R-:W-:Y:S02]  /*17700*/  IMAD.MOV.U32 R8, RZ, RZ, R6 ;  /* 0x000000ffff087224 */ /* 0x000fe400078e0006 */
[----:B------:R-:W-:Y:S02]  /*17710*/  IMAD.MOV.U32 R9, RZ, RZ, R5 ;  /* 0x000000ffff097224 */ /* 0x000fe400078e0005 */
[----:B------:R-:W-:Y:S02]  /*17720*/  IMAD.MOV.U32 R10, RZ, RZ, R23 ;  /* 0x000000ffff0a7224 */ /* 0x000fe400078e0017 */
[----:B------:R-:W-:-:S07]  /*17730*/  IMAD.MOV.U32 R7, RZ, RZ, R17 ;  /* 0x000000ffff077224 */ /* 0x000fce00078e0011 */
.L_x_11579:
        /* <DEDUP_REMOVED lines=9> */
.L_x_11561:
        /* <DEDUP_REMOVED lines=8> */
.L_x_11562:
[----:B------:R-:W-:Y:S04]  /*17850*/  BSSY B0, `(.L_x_11560) ;  /* 0x0000004000007945 */ /* 0x000fe80003800000 */
[----:B--2---:R-:W-:Y:S05]  /*17860*/  @P2 BRA `(.L_x_11563) ;  /* 0x0000000000082947 */ /* 0x004fea0003800000 */
[----:B------:R-:W2:Y:S02]  /*17870*/  SYNCS.PHASECHK.TRANS64.TRYWAIT P2, [R5+URZ+0x2d830], R6 ;  /* 0x02d83006050075a7 */ /* 0x000ea4000804017f */
[----:B--2---:R-:W-:Y:S05]  /*17880*/  @!P2 BRA `(.L_x_11564) ;  /* 0x00000100009ca947 */ /* 0x004fea0003800000 */
.L_x_11563:
[----:B------:R-:W-:Y:S05]  /*17890*/  BSYNC B0 ;  /* 0x0000000000007941 */ /* 0x000fea0003800000 */
.L_x_11560:
        /* <DEDUP_REMOVED lines=70> */
.L_x_11566:
[----:B------:R-:W-:Y:S01]  /*17d00*/  SHF.L.U32 R5, R10, 0x1f, RZ ;  /* 0x0000001f0a057819 */ /* 0x000fe200000006ff */
[----:B------:R-:W-:-:S04]  /*17d10*/  IMAD R6, R7, 0x8, R2 ;  /* 0x0000000807067824 */ /* 0x000fc800078e0202 */
[----:B------:R0:W1:Y:S01]  /*17d20*/  SYNCS.PHASECHK.TRANS64.TRYWAIT P1, [R6+URZ+0x2d850], R5 ;  /* 0x02d85005060075a7 */ /* 0x000062000802017f */
[----:B------:R-:W-:Y:S05]  /*17d30*/  @!P0 BRA `(.L_x_11567) ;  /* 0x0000000000048947 */ /* 0x000fea0003800000 */
[----:B------:R-:W-:Y:S01]  /*17d40*/  BPT.TRAP 0x1 ;  /* 0x000000040000795c */ /* 0x000fe20000300000 */
.L_x_11567:
[----:B-1----:R-:W-:Y:S05]  /*17d50*/  @P1 BRA `(.L_x_11565) ;  /* 0x0000000000081947 */ /* 0x002fea0003800000 */
[----:B------:R-:W1:Y:S02]  /*17d60*/  SYNCS.PHASECHK.TRANS64.TRYWAIT P1, [R6+URZ+0x2d850], R5 ;  /* 0x02d85005060075a7 */ /* 0x000e64000802017f */
[----:B-1----:R-:W-:Y:S05]  /*17d70*/  @!P1 BRA `(.L_x_11568) ;  /* 0x000000fc00749947 */ /* 0x002fea0003800000 */
.L_x_11565:
        /* <DEDUP_REMOVED lines=96> */
.L_x_11569:
[----:B------:R-:W2:Y:S01]  /*18380*/  LDL R11, [R1+0x5c] ;  /* 0x00005c00010b7983 */ /* 0x000ea20000100800 */
[----:B------:R-:W1:Y:S03]  /*18390*/  LDC R6, c[0x0][0x448] ;  /* 0x00011200ff067b82 */ /* 0x000e660000000800 */
[----:B0-----:R-:W2:Y:S05]  /*183a0*/  LDL R5, [R1+0x9c] ;  /* 0x00009c0001057983 */ /* 0x001eaa0000100800 */
[----:B------:R-:W0:Y:S01]  /*183b0*/  LDC R139, c[0x0][0x9e4] ;  /* 0x00027900ff8b7b82 */ /* 0x000e220000000800 */
[----:B-1----:R-:W-:-:S13]  /*183c0*/  ISETP.NE.AND P1, PT, R6, 0x1, PT ;  /* 0x000000010600780c */ /* 0x002fda0003f25270 */
[----:B------:R-:W1:Y:S08]  /*183d0*/  @P1 LDC R10, c[0x0][0x44c] ;  /* 0x00011300ff0a1b82 */ /* 0x000e700000000800 */
[----:B------:R-:W3:Y:S01]  /*183e0*/  @P1 LDC R6, c[0x0][0x450] ;  /* 0x00011400ff061b82 */ /* 0x000ee20000000800 */
[----:B------:R-:W-:Y:S01]  /*183f0*/  FMUL.FTZ R141, R38, UR43 ;  /* 0x0000002b268d7c20 */ /* 0x000fe20008410000 */
[----:B------:R-:W-:-:S02]  /*18400*/  IMAD.U32 R38, RZ, RZ, UR38 ;  /* 0x00000026ff267e24 */ /* 0x000fc4000f8e00ff */
        /* <DEDUP_REMOVED lines=54> */
[----:B0-----:R-:W-:-:S02]  /*18770*/  ISETP.GE.AND P3, PT, R139, 0x1, PT ;  /* 0x000000018b00780c */ /* 0x001fc40003f66270 */
[----:B------:R-:W-:Y:S01]  /*18780*/  IADD3 R86, -R156, 0x1, -R76 ;  /* 0x000000019c567810 */ /* 0x000fe20007ffe94c */
[----:B------:R-:W0:Y:S03]  /*18790*/  MUFU.TANH R150, R150 ;  /* 0x0000009600967308 */ /* 0x000e260000002400 */
[----:B------:R-:W-:-:S05]  /*187a0*/  IADD3 R86, -R154, R86, R157 ;  /* 0x000000569a567210 */ /* 0x000fca0007ffe19d */
        /* <DEDUP_REMOVED lines=22> */
[----:B--2---:R-:W-:-:S02]  /*18910*/  IMAD.IADD R5, R5, 0x1, R11 ;  /* 0x0000000105057824 */ /* 0x004fc400078e020b */
[----:B------:R-:W-:Y:S01]  /*18920*/  FMUL.FTZ R11, R24, UR43 ;  /* 0x0000002b180b7c20 */ /* 0x000fe20008410000 */
[----:B------:R-:W-:Y:S01]  /*18930*/  FMUL.FTZ R24, R28, UR43 ;  /* 0x0000002b1c187c20 */ /* 0x000fe20008410000 */
[----:B------:R-:W-:Y:S01]  /*18940*/  FMUL.FTZ R28, R32, UR43 ;  /* 0x0000002b201c7c20 */ /* 0x000fe20008410000 */
[----:B------:R-:W-:Y:S01]  /*18950*/  FMUL.FTZ R32, R36, UR43 ;  /* 0x0000002b24207c20 */ /* 0x000fe20008410000 */
[----:B-1----:R-:W-:-:S04]  /*18960*/  @P1 IMAD.HI.U32 R10, R5, R10, RZ ;  /* 0x0000000a050a1227 */ /* 0x002fc800078e00ff */
[----:B------:R-:W-:Y:S01]  /*18970*/  IMAD R36, R17, 0x8, R2 ;  /* 0x0000000811247824 */ /* 0x000fe200078e0202 */
[----:B---3--:R-:W-:-:S03]  /*18980*/  @P1 SHF.R.U32.HI R5, RZ, R6, R10 ;  /* 0x00000006ff051219 */ /* 0x008fc6000001160a */
[----:B------:R-:W-:-:S05]  /*18990*/  VIADD R36, R36, 0x2d840 ;  /* 0x0002d84024247836 */ /* 0x000fca0000000000 */
[----:B------:R-:W-:Y:S02]  /*189a0*/  PRMT R38, R38, 0x654, R36 ;  /* 0x0000065426267816 */ /* 0x000fe40000000024 */
[----:B------:R-:W1:Y:S01]  /*189b0*/  SHFL.IDX PT, R36, R5, RZ, 0x1c1f ;  /* 0x001c1fff05247589 */ /* 0x000e6200000e0000 */
[----:B------:R-:W-:Y:S01]  /*189c0*/  FMUL.FTZ R10, R25, UR43 ;  /* 0x0000002b190a7c20 */ /* 0x000fe20008410000 */
[----:B------:R-:W-:Y:S01]  /*189d0*/  FMUL.FTZ R6, R42, UR43 ;  /* 0x0000002b2a067c20 */ /* 0x000fe20008410000 */
[----:B------:R-:W-:Y:S01]  /*189e0*/  FMUL.FTZ R25, R43, UR43 ;  /* 0x0000002b2b197c20 */ /* 0x000fe20008410000 */
[----:B------:R-:W-:Y:S01]  /*189f0*/  FMUL.FTZ R42, R48, UR43 ;  /* 0x0000002b302a7c20 */ /* 0x000fe20008410000 */
[----:B------:R-:W-:Y:S01]  /*18a00*/  FMUL.FTZ R48, R71, UR43 ;  /* 0x0000002b47307c20 */ /* 0x000fe20008410000 */
[----:B------:R-:W-:Y:S01]  /*18a10*/  FMUL.FTZ R43, R79, UR43 ;  /* 0x0000002b4f2b7c20 */ /* 0x000fe20008410000 */
[----:B------:R-:W2:Y:S08]  /*18a20*/  MUFU.TANH R11, R11 ;  /* 0x0000000b000b7308 */ /* 0x000eb00000002400 */
        /* <DEDUP_REMOVED lines=32> */
[----:B------:R-:W-:Y:S01]  /*18c30*/  VIADD R86, R86, UR52 ;  /* 0x0000003456567c36 */ /* 0x000fe20008000000 */
[----:B------:R0:W-:Y:S06]  /*18c40*/  SYNCS.ARRIVE.TRANS64.RED.A1T0 RZ, [R38+URZ], RZ ;  /* 0x000000ff26ff79a7 */ /* 0x0001ec000810043f */
        /* <DEDUP_REMOVED lines=9> */
[----:B-1----:R-:W-:-:S02]  /*18ce0*/  IMAD.IADD R87, R36, 0x1, R85 ;  /* 0x0000000124577824 */ /* 0x002fc400078e0255 */
[----:B------:R-:W-:Y:S01]  /*18cf0*/  IMAD.IADD R139, R36, 0x1, R86 ;  /* 0x00000001248b7824 */ /* 0x000fe200078e0256 */
[----:B--234-:R-:W-:Y:S06]  /*18d00*/  @!P3 BRA `(.L_x_11570) ;  /* 0x000000000058b947 */ /* 0x01cfec0003800000 */
[----:B------:R-:W-:Y:S01]  /*18d10*/  IADD3 R36, -R154, R157, R36 ;  /* 0x0000009d9a247210 */ /* 0x000fe20007ffe124 */
[----:B------:R-:W-:Y:S03]  /*18d20*/  BSSY B0, `(.L_x_11571) ;  /* 0x0000010000007945 */ /* 0x000fe60003800000 */
[----:B------:R-:W-:-:S13]  /*18d30*/  ISETP.GT.AND P1, PT, R36, -0x1, PT ;  /* 0xffffffff2400780c */ /* 0x000fda0003f24270 */
[----:B------:R-:W-:Y:S05]  /*18d40*/  @P1 BRA `(.L_x_11572) ;  /* 0x0000000000201947 */ /* 0x000fea0003800000 */
[----:B0-----:R-:W-:Y:S01]  /*18d50*/  IMAD.U32 R38, RZ, RZ, UR5 ;  /* 0x00000005ff267e24 */ /* 0x001fe2000f8e00ff */
[----:B------:R-:W-:-:S04]  /*18d60*/  LOP3.LUT R36, RZ, R36, RZ, 0x33, !PT ;  /* 0x00000024ff247212 */ /* 0x000fc800078e33ff */
[----:B------:R-:W-:-:S13]  /*18d70*/  ISETP.NE.AND P1, PT, R38, 0x1, PT ;  /* 0x000000012600780c */ /* 0x000fda0003f25270 */
[----:B------:R-:W0:Y:S02]  /*18d80*/  @P1 LDC.64 R50, c[0x0][0x9e8] ;  /* 0x00027a00ff321b82 */ /* 0x000e240000000a00 */
[----:B0-----:R-:W-:-:S05]  /*18d90*/  @P1 IMAD.HI.U32 R50, R36, R50, RZ ;  /* 0x0000003224321227 */ /* 0x001fca00078e00ff */
[----:B------:R-:W-:-:S04]  /*18da0*/  @P1 SHF.R.U32.HI R36, RZ, R51, R50 ;  /* 0x00000033ff241219 */ /* 0x000fc80000011632 */
[----:B------:R-:W-:Y:S01]  /*18db0*/  LOP3.LUT R36, RZ, R36, RZ, 0x33, !PT ;  /* 0x00000024ff247212 */ /* 0x000fe200078e33ff */
[----:B------:R-:W-:Y:S06]  /*18dc0*/  BRA `(.L_x_11573) ;  /* 0x0000000000147947 */ /* 0x000fec0003800000 */
.L_x_11572:
[----:B0-----:R-:W-:-:S05]  /*18dd0*/  IMAD.U32 R38, RZ, RZ, UR5 ;  /* 0x00000005ff267e24 */ /* 0x001fca000f8e00ff */
[----:B------:R-:W-:-:S13]  /*18de0*/  ISETP.NE.AND P1, PT, R38, 0x1, PT ;  /* 0x000000012600780c */ /* 0x000fda0003f25270 */
[----:B------:R-:W0:Y:S02]  /*18df0*/  @P1 LDC.64 R50, c[0x0][0x9e8] ;  /* 0x00027a00ff321b82 */ /* 0x000e240000000a00 */
[----:B0-----:R-:W-:-:S05]  /*18e00*/  @P1 IMAD.HI.U32 R50, R36, R50, RZ ;  /* 0x0000003224321227 */ /* 0x001fca00078e00ff */
[----:B------:R-:W-:-:S07]  /*18e10*/  @P1 SHF.R.U32.HI R36, RZ, R51, R50 ;  /* 0x00000033ff241219 */ /* 0x000fce0000011632 */
.L_x_11573:
[----:B------:R-:W-:Y:S05]  /*18e20*/  BSYNC B0 ;  /* 0x0000000000007941 */ /* 0x000fea0003800000 */
.L_x_11571:
[----:B------:R-:W-:-:S04]  /*18e30*/  IMAD R36, R36, R38, -R76 ;  /* 0x0000002624247224 */ /* 0x000fc800078e0a4c */
[----:B------:R-:W-:-:S05]  /*18e40*/  IMAD.IADD R36, R36, 0x1, -R156 ;  /* 0x0000000124247824 */ /* 0x000fca00078e0a9c */
[----:B------:R-:W-:Y:S02]  /*18e50*/  VIMNMX R139, R139, R36, !PT ;  /* 0x000000248b8b7248 */ /* 0x000fe40007fe0100 */
[----:B------:R-:W-:-:S07]  /*18e60*/  VIADDMNMX R87, R36, R38, R87, PT ;  /* 0x0000002624577246 */ /* 0x000fce0003800157 */
.L_x_11570:
[----:B------:R-:W-:Y:S01]  /*18e70*/  ISETP.GT.AND P5, PT, R0, -0x1, PT ;  /* 0xffffffff0000780c */ /* 0x000fe20003fa4270 */
[----:B------:R-:W1:Y:S03]  /*18e80*/  SHFL.IDX PT, R5, R5, 0x1, 0x1c1f ;  /* 0x003c1f0005057f89 */ /* 0x000e6600000e0000 */
[C---:B------:R-:W-:Y:S02]  /*18e90*/  ISETP.GT.AND P2, PT, R139.reuse, RZ, P5 ;  /* 0x000000ff8b00720c */ /* 0x040fe40002f44270 */
[----:B------:R-:W-:Y:S02]  /*18ea0*/  ISETP.GT.AND P1, PT, R139, 0x1, P5 ;  /* 0x000000018b00780c */ /* 0x000fe40002f24270 */
[C---:B------:R-:W-:Y:S02]  /*18eb0*/  ISETP.LT.OR P2, PT, R87.reuse, 0x1, P2 ;  /* 0x000000015700780c */ /* 0x040fe40001741670 */
[----:B------:R-:W-:-:S02]  /*18ec0*/  ISETP.LT.OR P1, PT, R87, 0x2, P1 ;  /* 0x000000025700780c */ /* 0x000fc40000f21670 */
[----:B------:R-:W-:Y:S02]  /*18ed0*/  FSEL R82, R11, -INF , !P2 ;  /* 0xff8000000b527808 */ /* 0x000fe40005000000 */
[----:B0-----:R-:W-:Y:S02]  /*18ee0*/  FSEL R79, R10, -INF , !P1 ;  /* 0xff8000000a4f7808 */ /* 0x001fe40004800000 */
[C---:B------:R-:W-:Y:S02]  /*18ef0*/  ISETP.GT.AND P2, PT, R139.reuse, 0x8, P5 ;  /* 0x000000088b00780c */ /* 0x040fe40002f44270 */
[----:B------:R-:W-:Y:S02]  /*18f00*/  ISETP.GT.AND P1, PT, R139, 0x9, P5 ;  /* 0x000000098b00780c */ /* 0x000fe40002f24270 */
[C---:B------:R-:W-:Y:S02]  /*18f10*/  ISETP.LT.OR P2, PT, R87.reuse, 0x9, P2 ;  /* 0x000000095700780c */ /* 0x040fe40001741670 */
[----:B------:R-:W-:-:S02]  /*18f20*/  ISETP.LT.OR P1, PT, R87, 0xa, P1 ;  /* 0x0000000a5700780c */ /* 0x000fc40000f21670 */
[----:B------:R-:W-:Y:S01]  /*18f30*/  FSEL R81, R24, -INF , !P2 ;  /* 0xff80000018517808 */ /* 0x000fe20005000000 */
        /* <DEDUP_REMOVED lines=100> */
.L_x_11576:
[----:B------:R-:W-:-:S05]  /*19580*/  IMAD.U32 R35, RZ, RZ, UR5 ;  /* 0x00000005ff237e24 */ /* 0x000fca000f8e00ff */
[----:B------:R-:W-:-:S13]  /*19590*/  ISETP.NE.AND P1, PT, R35, 0x1, PT ;  /* 0x000000012300780c */ /* 0x000fda0003f25270 */
[----:B------:R-:W0:Y:S02]  /*195a0*/  @P1 LDC.64 R32, c[0x0][0x9e8] ;  /* 0x00027a00ff201b82 */ /* 0x000e240000000a00 */
[----:B0-----:R-:W-:-:S05]  /*195b0*/  @P1 IMAD.HI.U32 R32, R5, R32, RZ ;  /* 0x0000002005201227 */ /* 0x001fca00078e00ff */
[----:B------:R-:W-:-:S07]  /*195c0*/  @P1 SHF.R.U32.HI R5, RZ, R33, R32 ;  /* 0x00000021ff051219 */ /* 0x000fce0000011620 */
.L_x_11577:
[----:B------:R-:W-:Y:S05]  /*195d0*/  BSYNC B0 ;  /* 0x0000000000007941 */ /* 0x000fea0003800000 */
.L_x_11575:
[----:B------:R-:W-:-:S04]  /*195e0*/  IMAD R5, R5, R35, -R76 ;  /* 0x0000002305057224 */ /* 0x000fc800078e0a4c */
[----:B------:R-:W-:-:S05]  /*195f0*/  IMAD.IADD R5, R5, 0x1, -R156 ;  /* 0x0000000105057824 */ /* 0x000fca00078e0a9c */
[----:B------:R-:W-:Y:S02]  /*19600*/  VIMNMX R86, R86, R5, !PT ;  /* 0x0000000556567248 */ /* 0x000fe40007fe0100 */
[----:B------:R-:W-:-:S07]  /*19610*/  VIADDMNMX R85, R5, R35, R85, PT ;  /* 0x0000002305557246 */ /* 0x000fce0003800155 */
.L_x_11574:
        /* <DEDUP_REMOVED lines=30> */
[----:B------:R-:W-:-:S02]  /*19800*/  LOP3.LUT R16, R16, 0xdfffffff, RZ, 0xc0, !PT ;  /* 0xdfffffff10107812 */ /* 0x000fc400078ec0ff */
[----:B------:R-:W-:Y:S02]  /*19810*/  FMNMX.FTZ R5, R65, R5, !PT ;  /* 0x0000000541057209 */ /* 0x000fe40007810000 */
[----:B------:R-:W-:Y:S02]  /*19820*/  @P0 LOP3.LUT R16, R16, 0x20000000, RZ, 0xfc, !PT ;  /* 0x2000000010100812 */ /* 0x000fe400078efcff */
[----:B------:R-:W-:Y:S02]  /*19830*/  FMNMX.FTZ R5, R62, R5, !PT ;  /* 0x000000053e057209 */ /* 0x000fe40007810000 */
[C---:B------:R-:W-:Y:S02]  /*19840*/  ISETP.GT.AND P1, PT, R86.reuse, 0x1, P5 ;  /* 0x000000015600780c */ /* 0x040fe40002f24270 */
[----:B------:R-:W-:Y:S02]  /*19850*/  FMNMX.FTZ R5, R63, R5, !PT ;  /* 0x000000053f057209 */ /* 0x000fe40007810000 */
[----:B------:R-:W-:-:S02]  /*19860*/  ISETP.GT.AND P2, PT, R86, 0x28, P5 ;  /* 0x000000285600780c */ /* 0x000fc40002f44270 */
[----:B------:R-:W-:Y:S02]  /*19870*/  FMNMX.FTZ R5, R58, R5, !PT ;  /* 0x000000053a057209 */ /* 0x000fe40007810000 */
[----:B------:R-:W-:Y:S02]  /*19880*/  LOP3.LUT R16, R16, 0xfffffffd, RZ, 0xc0, !PT ;  /* 0xfffffffd10107812 */ /* 0x000fe400078ec0ff */
[----:B------:R-:W-:Y:S02]  /*19890*/  FMNMX.FTZ R5, R59, R5, !PT ;  /* 0x000000053b057209 */ /* 0x000fe40007810000 */
[C---:B------:R-:W-:Y:S02]  /*198a0*/  ISETP.LT.OR P1, PT, R85.reuse, 0x2, P1 ;  /* 0x000000025500780c */ /* 0x040fe40000f21670 */
[----:B------:R-:W-:Y:S02]  /*198b0*/  FMNMX.FTZ R5, R54, R5, !PT ;  /* 0x0000000536057209 */ /* 0x000fe40007810000 */
[----:B------:R-:W-:-:S02]  /*198c0*/  ISETP.LT.OR P2, PT, R85, 0x29, P2 ;  /* 0x000000295500780c */ /* 0x000fc40001741670 */
[----:B------:R-:W-:Y:S02]  /*198d0*/  FMNMX.FTZ R5, R55, R5, !PT ;  /* 0x0000000537057209 */ /* 0x000fe40007810000 */
[----:B------:R-:W-:Y:S02]  /*198e0*/  ISETP.GT.AND P6, PT, R86, 0x69, P5 ;  /* 0x000000695600780c */ /* 0x000fe40002fc4270 */
[----:B------:R-:W-:Y:S02]  /*198f0*/  FMNMX.FTZ R5, R50, R5, !PT ;  /* 0x0000000532057209 */ /* 0x000fe40007810000 */
[----:B------:R-:W-:Y:S02]  /*19900*/  @P4 LOP3.LUT R16, R16, 0x2, RZ, 0xfc, !PT ;  /* 0x0000000210104812 */ /* 0x000fe400078efcff */
[----:B------:R-:W-:Y:S02]  /*19910*/  FMNMX.FTZ R5, R51, R5, !PT ;  /* 0x0000000533057209 */ /* 0x000fe40007810000 */
[----:B------:R-:W-:-:S02]  /*19920*/  FSEL R33, R146, -INF , !P1 ;  /* 0xff80000092217808 */ /* 0x000fc40004800000 */
[----:B------:R-:W-:Y:S02]  /*19930*/  FMNMX.FTZ R5, R40, R5, !PT ;  /* 0x0000000528057209 */ /* 0x000fe40007810000 */
[----:B------:R-:W-:Y:S02]  /*19940*/  FSEL R68, R12, -INF , !P2 ;  /* 0xff8000000c447808 */ /* 0x000fe40005000000 */
[----:B------:R-:W-:Y:S02]  /*19950*/  FMNMX.FTZ R5, R47, R5, !PT ;  /* 0x000000052f057209 */ /* 0x000fe40007810000 */
[----:B------:R-:W-:Y:S02]  /*19960*/  ISETP.GT.AND P0, PT, R86, RZ, P5 ;  /* 0x000000ff5600720c */ /* 0x000fe40002f04270 */
[----:B------:R-:W-:Y:S02]  /*19970*/  FMNMX.FTZ R5, R42, R5, !PT ;  /* 0x000000052a057209 */ /* 0x000fe40007810000 */
[----:B------:R-:W-:-:S02]  /*19980*/  ISETP.LT.OR P4, PT, R85, 0x6a, P6 ;  /* 0x0000006a5500780c */ /* 0x000fc40003781670 */
[----:B------:R-:W-:Y:S02]  /*19990*/  FMNMX.FTZ R5, R45, R5, !PT ;  /* 0x000000052d057209 */ /* 0x000fe40007810000 */
[C---:B------:R-:W-:Y:S02]  /*199a0*/  ISETP.GT.AND P1, PT, R86.reuse, 0x9, P5 ;  /* 0x000000095600780c */ /* 0x040fe40002f24270 */
[----:B------:R-:W-:Y:S02]  /*199b0*/  FMNMX.FTZ R5, R13, R5, !PT ;  /* 0x000000050d057209 */ /* 0x000fe40007810000 */
[----:B------:R-:W-:Y:S02]  /*199c0*/  ISETP.GT.AND P2, PT, R86, 0x30, P5 ;  /* 0x000000305600780c */ /* 0x000fe40002f44270 */
[----:B------:R-:W-:Y:S02]  /*199d0*/  FMNMX.FTZ R5, R10, R5, !PT ;  /* 0x000000050a057209 */ /* 0x000fe40007810000 */
[----:B------:R-:W-:-:S02]  /*199e0*/  ISETP.GT.AND P3, PT, R86, 0x70, P5 ;  /* 0x000000705600780c */ /* 0x000fc40002f64270 */
[----:B------:R-:W-:Y:S02]  /*199f0*/  FMNMX.FTZ R5, R11, R5, !PT ;  /* 0x000000050b057209 */ /* 0x000fe40007810000 */
[C---:B------:R-:W-:Y:S02]  /*19a00*/  ISETP.LT.OR P0, PT, R85.reuse, 0x1, P0 ;  /* 0x000000015500780c */ /* 0x040fe40000701670 */
        /* <DEDUP_REMOVED lines=8> */
[----:B------:R-:W-:Y:S02]  /*19a90*/  ISETP.GT.AND P1, PT, R86, 0x11, P5 ;  /* 0x000000115600780c */ /* 0x000fe40002f24270 */
[----:B------:R-:W-:Y:S02]  /*19aa0*/  FSEL R14, R34, -INF , !P3 ;  /* 0xff800000220e7808 */ /* 0x000fe40005800000 */
[----:B------:R-:W-:-:S02]  /*19ab0*/  ISETP.LT.OR P1, PT, R85, 0x12, P1 ;  /* 0x000000125500780c */ /* 0x000fc40000f21670 */
[----:B------:R-:W-:Y:S02]  /*19ac0*/  ISETP.GT.AND P2, PT, R86, 0x38, P5 ;  /* 0x000000385600780c */ /* 0x000fe40002f44270 */
[----:B------:R-:W-:Y:S02]  /*19ad0*/  FSEL R37, R142, -INF , !P1 ;  /* 0xff8000008e257808 */ /* 0x000fe40004800000 */
[----:B------:R-:W-:Y:S02]  /*19ae0*/  ISETP.GT.AND P1, PT, R86, 0x19, P5 ;  /* 0x000000195600780c */ /* 0x000fe40002f24270 */
[C---:B------:R-:W-:Y:S02]  /*19af0*/  ISETP.LT.OR P2, PT, R85.reuse, 0x39, P2 ;  /* 0x000000395500780c */ /* 0x040fe40001741670 */
[----:B------:R-:W-:Y:S02]  /*19b00*/  ISETP.LT.OR P1, PT, R85, 0x1a, P1 ;  /* 0x0000001a5500780c */ /* 0x000fe40000f21670 */
[----:B0-----:R-:W-:-:S02]  /*19b10*/  FMNMX.FTZ R5, R5, R6, !PT ;  /* 0x0000000605057209 */ /* 0x001fc40007810000 */
[----:B------:R-:W-:Y:S02]  /*19b20*/  FSEL R39, R140, -INF , !P1 ;  /* 0xff8000008c277808 */ /* 0x000fe40004800000 */
[C---:B------:R-:W-:Y:S01]  /*19b30*/  ISETP.GT.AND P1, PT, R86.reuse, 0x21, P5 ;  /* 0x000000215600780c */ /* 0x040fe20002f24270 */
[----:B------:R-:W0:Y:S01]  /*19b40*/  SHFL.BFLY PT, R6, R5, 0x1, 0x1f ;  /* 0x0c201f0005067f89 */ /* 0x000e2200000e0000 */
[----:B------:R-:W-:Y:S02]  /*19b50*/  FSEL R64, R15, -INF , !P2 ;  /* 0xff8000000f407808 */ /* 0x000fe40005000000 */
[----:B------:R-:W-:Y:S02]  /*19b60*/  ISETP.LT.OR P1, PT, R85, 0x22, P1 ;  /* 0x000000225500780c */ /* 0x000fe40000f21670 */
[----:B------:R-:W-:Y:S02]  /*19b70*/  ISETP.GT.AND P2, PT, R86, 0x40, P5 ;  /* 0x000000405600780c */ /* 0x000fe40002f44270 */
[----:B------:R-:W-:-:S02]  /*19b80*/  FSEL R25, R25, -INF , !P1 ;  /* 0xff80000019197808 */ /* 0x000fc40004800000 */
[C---:B------:R-:W-:Y:S02]  /*19b90*/  ISETP.GT.AND P1, PT, R86.reuse, 0x29, P5 ;  /* 0x000000295600780c */ /* 0x040fe40002f24270 */
[C---:B------:R-:W-:Y:S02]  /*19ba0*/  ISETP.LT.OR P2, PT, R85.reuse, 0x41, P2 ;  /* 0x000000415500780c */ /* 0x040fe40001741670 */
[----:B------:R-:W-:Y:S02]  /*19bb0*/  ISETP.LT.OR P1, PT, R85, 0x2a, P1 ;  /* 0x0000002a5500780c */ /* 0x000fe40000f21670 */
[----:B------:R-:W-:Y:S02]  /*19bc0*/  FSEL R61, R21, -INF , !P2 ;  /* 0xff800000153d7808 */ /* 0x000fe40005000000 */
[----:B------:R-:W-:Y:S02]  /*19bd0*/  FSEL R27, R27, -INF , !P1 ;  /* 0xff8000001b1b7808 */ /* 0x000fe40004800000 */
[----:B------:R-:W-:-:S02]  /*19be0*/  ISETP.GT.AND P1, PT, R86, 0x31, P5 ;  /* 0x000000315600780c */ /* 0x000fc40002f24270 */
[C---:B------:R-:W-:Y:S02]  /*19bf0*/  ISETP.GT.AND P2, PT, R86.reuse, 0x48, P5 ;  /* 0x000000485600780c */ /* 0x040fe40002f44270 */
[----:B------:R-:W-:Y:S02]  /*19c00*/  ISETP.LT.OR P1, PT, R85, 0x32, P1 ;  /* 0x000000325500780c */ /* 0x000fe40000f21670 */
[----:B0-----:R-:W-:Y:S02]  /*19c10*/  FMNMX.FTZ R5, R5, R6, !PT ;  /* 0x0000000605057209 */ /* 0x001fe40007810000 */
[----:B------:R-:W-:Y:S02]  /*19c20*/  FSEL R29, R29, -INF , !P1 ;  /* 0xff8000001d1d7808 */ /* 0x000fe40004800000 */
[C---:B------:R-:W-:Y:S01]  /*19c30*/  FSETP.NEU.FTZ.AND P6, PT, R5.reuse, -INF , PT ;  /* 0xff8000000500780b */ /* 0x040fe20003fdd000 */
[----:B------:R-:W-:Y:S01]  /*19c40*/  FMUL.FTZ R6, R5, UR51 ;  /* 0x0000003305067c20 */ /* 0x000fe20008410000 */
[----:B------:R-:W-:-:S02]  /*19c50*/  ISETP.GT.AND P1, PT, R86, 0x39, P5 ;  /* 0x000000395600780c */ /* 0x000fc40002f24270 */
[----:B------:R-:W-:Y:S02]  /*19c60*/  FSEL R12, R5, RZ, P6 ;  /* 0x000000ff050c7208 */ /* 0x000fe40003000000 */
[----:B------:R-:W-:Y:S02]  /*19c70*/  FSEL R6, R6, RZ, P6 ;  /* 0x000000ff06067208 */ /* 0x000fe40003000000 */
[C---:B------:R-:W-:Y:S01]  /*19c80*/  ISETP.LT.OR P1, PT, R85.reuse, 0x3a, P1 ;  /* 0x0000003a5500780c */ /* 0x040fe20000f21670 */
[----:B------:R-:W-:Y:S01]  /*19c90*/  FADD.FTZ R12, -R12, R9 ;  /* 0x000000090c0c7221 */ /* 0x000fe20000010100 */
[----:B------:R-:W-:Y:S01]  /*19ca0*/  ISETP.LT.OR P2, PT, R85, 0x49, P2 ;  /* 0x000000495500780c */ /* 0x000fe20001741670 */
        /* <DEDUP_REMOVED lines=33> */
[----:B------:R-:W-:Y:S01]  /*19ec0*/  FMUL.FTZ R12, R12, UR51 ;  /* 0x000000330c0c7c20 */ /* 0x000fe20008410000 */
[----:B------:R-:W-:Y:S01]  /*19ed0*/  FSEL R31, R31, -INF , !P1 ;  /* 0xff8000001f1f7808 */ /* 0x000fe20004800000 */
[----:B------:R-:W-:Y:S01]  /*19ee0*/  MUFU.EX2 R32, R32 ;  /* 0x0000002000207308 */ /* 0x000fe20000000800 */
[----:B------:R-:W-:-:S02]  /*19ef0*/  FMNMX.FTZ R6, R33, R6, !PT ;  /* 0x0000000621067209 */ /* 0x000fc40007810000 */
[----:B------:R-:W-:Y:S02]  /*19f00*/  ISETP.GT.AND P1, PT, R86, 0x41, P5 ;  /* 0x000000415600780c */ /* 0x000fe40002f24270 */
[----:B------:R-:W-:Y:S02]  /*19f10*/  FMNMX.FTZ R6, R76, R6, !PT ;  /* 0x000000064c067209 */ /* 0x000fe40007810000 */
[----:B------:R-:W-:Y:S01]  /*19f20*/  ISETP.LT.OR P1, PT, R85, 0x42, P1 ;  /* 0x000000425500780c */ /* 0x000fe20000f21670 */
[----:B------:R-:W0:Y:S01]  /*19f30*/  MUFU.EX2 R12, R12 ;  /* 0x0000000c000c7308 */ /* 0x000e220000000800 */
[----:B------:R-:W-:Y:S02]  /*19f40*/  FMNMX.FTZ R6, R35, R6, !PT ;  /* 0x0000000623067209 */ /* 0x000fe40007810000 */
[----:B------:R-:W-:Y:S02]  /*19f50*/  FSEL R60, R20, -INF , !P1 ;  /* 0xff800000143c7808 */ /* 0x000fe40004800000 */
[----:B------:R-:W-:-:S02]  /*19f60*/  FMNMX.FTZ R6, R74, R6, !PT ;  /* 0x000000064a067209 */ /* 0x000fc40007810000 */
[----:B------:R-:W-:Y:S01]  /*19f70*/  ISETP.GT.AND P1, PT, R86, 0x49, P5 ;  /* 0x000000495600780c */ /* 0x000fe20002f24270 */
[----:B------:R-:W1:Y:S01]  /*19f80*/  MUFU.EX2 R79, R79 ;  /* 0x0000004f004f7308 */ /* 0x000e620000000800 */
[----:B------:R-:W-:Y:S02]  /*19f90*/  FMNMX.FTZ R6, R37, R6, !PT ;  /* 0x0000000625067209 */ /* 0x000fe40007810000 */
[----:B------:R-:W-:Y:S02]  /*19fa0*/  ISETP.LT.OR P1, PT, R85, 0x4a, P1 ;  /* 0x0000004a5500780c */ /* 0x000fe40000f21670 */
[----:B------:R-:W-:Y:S02]  /*19fb0*/  FMNMX.FTZ R6, R72, R6, !PT ;  /* 0x0000000648067209 */ /* 0x000fe40007810000 */
[----:B------:R-:W-:Y:S01]  /*19fc0*/  FSEL R57, R57, -INF , !P2 ;  /* 0xff80000039397808 */ /* 0x000fe20005000000 */
[----:B------:R-:W-:Y:S01]  /*19fd0*/  MUFU.EX2 R34, R34 ;  /* 0x0000002200227308 */ /* 0x000fe20000000800 */
[----:B------:R-:W-:Y:S01]  /*19fe0*/  FMNMX.FTZ R6, R39, R6, !PT ;  /* 0x0000000627067209 */ /* 0x000fe20007810000 */
[----:B0-----:R-:W-:Y:S01]  /*19ff0*/  FFMA.FTZ R4, R12, R4, R32 ;  /* 0x000000040c047223 */ /* 0x001fe20000010020 */
[----:B------:R-:W-:-:S02]  /*1a000*/  ISETP.GT.AND P2, PT, R86, 0x50, P5 ;  /* 0x000000505600780c */ /* 0x000fc40002f44270 */
[----:B------:R-:W-:Y:S02]  /*1a010*/  FMNMX.FTZ R6, R70, R6, !PT ;  /* 0x0000000646067209 */ /* 0x000fe40007810000 */
[----:B------:R-:W-:Y:S01]  /*1a020*/  FSEL R56, R56, -INF , !P1 ;  /* 0xff80000038387808 */ /* 0x000fe20004800000 */
[----:B------:R-:W-:Y:S01]  /*1a030*/  MUFU.EX2 R77, R77 ;  /* 0x0000004d004d7308 */ /* 0x000fe20000000800 */
[----:B------:R-:W-:Y:S01]  /*1a040*/  FMNMX.FTZ R6, R25, R6, !PT ;  /* 0x0000000619067209 */ /* 0x000fe20007810000 */
[----:B-1----:R-:W-:Y:S01]  /*1a050*/  FADD.FTZ R4, R79, R4 ;  /* 0x000000044f047221 */ /* 0x002fe20000010000 */
[----:B------:R-:W-:Y:S02]  /*1a060*/  ISETP.GT.AND P1, PT, R86, 0x51, P5 ;  /* 0x000000515600780c */ /* 0x000fe40002f24270 */
[----:B------:R-:W-:Y:S02]  /*1a070*/  FMNMX.FTZ R6, R68, R6, !PT ;  /* 0x0000000644067209 */ /* 0x000fe40007810000 */
[----:B------:R-:W-:Y:S01]  /*1a080*/  ISETP.LT.OR P2, PT, R85, 0x51, P2 ;  /* 0x000000515500780c */ /* 0x000fe20001741670 */
[----:B------:R-:W-:Y:S01]  /*1a090*/  MUFU.EX2 R36, R36 ;  /* 0x0000002400247308 */ /* 0x000fe20000000800 */
[----:B------:R-:W-:-:S02]  /*1a0a0*/  FMNMX.FTZ R6, R27, R6, !PT ;  /* 0x000000061b067209 */ /* 0x000fc40007810000 */
[----:B------:R-:W-:Y:S02]  /*1a0b0*/  ISETP.LT.OR P1, PT, R85, 0x52, P1 ;  /* 0x000000525500780c */ /* 0x000fe40000f21670 */
[----:B------:R-:W-:Y:S02]  /*1a0c0*/  FMNMX.FTZ R6, R66, R6, !PT ;  /* 0x0000000642067209 */ /* 0x000fe40007810000 */
[----:B------:R-:W-:Y:S01]  /*1a0d0*/  FSEL R53, R53, -INF , !P2 ;  /* 0xff80000035357808 */ /* 0x000fe20005000000 */
[----:B------:R-:W-:Y:S01]  /*1a0e0*/  MUFU.EX2 R75, R75 ;  /* 0x0000004b004b7308 */ /* 0x000fe20000000800 */
[----:B------:R-:W-:Y:S02]  /*1a0f0*/  FMNMX.FTZ R6, R29, R6, !PT ;  /* 0x000000061d067209 */ /* 0x000fe40007810000 */
[----:B------:R-:W-:Y:S02]  /*1a100*/  ISETP.GT.AND P2, PT, R86, 0x58, P5 ;  /* 0x000000585600780c */ /* 0x000fe40002f44270 */
[----:B------:R-:W-:-:S02]  /*1a110*/  FMNMX.FTZ R6, R64, R6, !PT ;  /* 0x0000000640067209 */ /* 0x000fc40007810000 */
[----:B------:R-:W-:Y:S01]  /*1a120*/  FSEL R52, R52, -INF , !P1 ;  /* 0xff80000034347808 */ /* 0x000fe20004800000 */
[----:B------:R-:W-:Y:S01]  /*1a130*/  MUFU.EX2 R38, R38 ;  /* 0x0000002600267308 */ /* 0x000fe20000000800 */
[----:B------:R-:W-:Y:S02]  /*1a140*/  FMNMX.FTZ R6, R31, R6, !PT ;  /* 0x000000061f067209 */ /* 0x000fe40007810000 */
        /* <DEDUP_REMOVED lines=16> */
[----:B------:R-:W-:Y:S02]  /*1a250*/  ISETP.LT.OR P2, PT, R85, 0x61, P2 ;  /* 0x000000615500780c */ /* 0x000fe40001741670 */
[----:B------:R-:W-:Y:S01]  /*1a260*/  FMNMX.FTZ R6, R49, R6, !PT ;  /* 0x0000000631067209 */ /* 0x000fe20007810000 */
[----:B------:R-:W-:Y:S01]  /*1a270*/  MUFU.EX2 R26, R26 ;  /* 0x0000001a001a7308 */ /* 0x000fe20000000800 */
[----:B------:R-:W-:-:S02]  /*1a280*/  ISETP.LT.OR P1, PT, R85, 0x62, P1 ;  /* 0x000000625500780c */ /* 0x000fc40000f21670 */
[----:B------:R-:W-:Y:S02]  /*1a290*/  FSEL R46, R46, -INF , !P2 ;  /* 0xff8000002e2e7808 */ /* 0x000fe40005000000 */
[----:B------:R-:W-:Y:S02]  /*1a2a0*/  FMNMX.FTZ R6, R48, R6, !PT ;  /* 0x0000000630067209 */ /* 0x000fe40007810000 */
[----:B------:R-:W-:Y:S01]  /*1a2b0*/  FSEL R41, R41, -INF , !P1 ;  /* 0xff80000029297808 */ /* 0x000fe20004800000 */
[----:B------:R-:W-:Y:S01]  /*1a2c0*/  MUFU.EX2 R69, R69 ;  /* 0x0000004500457308 */ /* 0x000fe20000000800 */
[----:B------:R-:W-:Y:S02]  /*1a2d0*/  LOP3.LUT P6, RZ, R16, 0x2, RZ, 0xc0, !PT ;  /* 0x0000000210ff7812 */ /* 0x000fe400078cc0ff */
[----:B------:R-:W-:Y:S02]  /*1a2e0*/  FMNMX.FTZ R6, R46, R6, !PT ;  /* 0x000000062e067209 */ /* 0x000fe40007810000 */
[----:B------:R-:W-:-:S02]  /*1a2f0*/  FSEL R44, R44, -INF , !P6 ;  /* 0xff8000002c2c7808 */ /* 0x000fc40007000000 */
[----:B------:R-:W-:Y:S01]  /*1a300*/  FMNMX.FTZ R6, R41, R6, !PT ;  /* 0x0000000629067209 */ /* 0x000fe20007810000 */
[----:B------:R-:W-:Y:S01]  /*1a310*/  MUFU.EX2 R28, R28 ;  /* 0x0000001c001c7308 */ /* 0x000fe20000000800 */
[----:B------:R-:W-:Y:S02]  /*1a320*/  ISETP.GT.AND P2, PT, R86, 0x71, P5 ;  /* 0x000000715600780c */ /* 0x000fe40002f44270 */
[----:B------:R-:W-:Y:S02]  /*1a330*/  FSEL R43, R43, -INF , !P4 ;  /* 0xff8000002b2b7808 */ /* 0x000fe40006000000 */
[----:B------:R-:W-:Y:S02]  /*1a340*/  FMNMX.FTZ R6, R44, R6, !PT ;  /* 0x000000062c067209 */ /* 0x000fe40007810000 */
[----:B------:R-:W-:Y:S01]  /*1a350*/  ISETP.GT.AND P1, PT, R86, 0x78, P5 ;  /* 0x000000785600780c */ /* 0x000fe20002f24270 */
[----:B------:R-:W-:Y:S01]  /*1a360*/  MUFU.EX2 R67, R67 ;  /* 0x0000004300437308 */ /* 0x000fe20000000800 */
[----:B------:R-:W-:-:S02]  /*1a370*/  ISETP.LT.OR P2, PT, R85, 0x72, P2 ;  /* 0x000000725500780c */ /* 0x000fc40001741670 */
[----:B------:R-:W-:Y:S02]  /*1a380*/  FMNMX.FTZ R6, R43, R6, !PT ;  /* 0x000000062b067209 */ /* 0x000fe40007810000 */
[----:B------:R-:W-:Y:S02]  /*1a390*/  ISETP.GT.AND P5, PT, R86, 0x79, P5 ;  /* 0x000000795600780c */ /* 0x000fe40002fa4270 */
[----:B------:R-:W-:Y:S01]  /*1a3a0*/  ISETP.LT.OR P1, PT, R85, 0x79, P1 ;  /* 0x000000795500780c */ /* 0x000fe20000f21670 */
[----:B------:R-:W-:Y:S01]  /*1a3b0*/  MUFU.EX2 R30, R30 ;  /* 0x0000001e001e7308 */ /* 0x000fe20000000800 */
[----:B------:R-:W-:Y:S02]  /*1a3c0*/  FSEL R15, R149, -INF , !P2 ;  /* 0xff800000950f7808 */ /* 0x000fe40005000000 */
[----:B------:R-:W-:Y:S02]  /*1a3d0*/  FMNMX.FTZ R6, R14, R6, !PT ;  /* 0x000000060e067209 */ /* 0x000fe40007810000 */
[----:B------:R-:W-:-:S02]  /*1a3e0*/  ISETP.LT.OR P5, PT, R85, 0x7a, P5 ;  /* 0x0000007a5500780c */ /* 0x000fc40002fa1670 */
[----:B------:R-:W-:Y:S01]  /*1a3f0*/  FSEL R20, R148, -INF , !P1 ;  /* 0xff80000094147808 */ /* 0x000fe20004800000 */
[----:B------:R-:W-:Y:S01]  /*1a400*/  MUFU.EX2 R65, R65 ;  /* 0x0000004100417308 */ /* 0x000fe20000000800 */
[----:B------:R-:W-:Y:S02]  /*1a410*/  FMNMX.FTZ R6, R15, R6, !PT ;  /* 0x000000060f067209 */ /* 0x000fe40007810000 */
[----:B------:R-:W-:Y:S02]  /*1a420*/  FSEL R21, R147, -INF , !P5 ;  /* 0xff80000093157808 */ /* 0x000fe40006800000 */
[----:B------:R-:W-:Y:S02]  /*1a430*/  FMNMX.FTZ R6, R20, R6, !PT ;  /* 0x0000000614067209 */ /* 0x000fe40007810000 */
[----:B------:R-:W-:Y:S01]  /*1a440*/  LOP3.LUT P0, RZ, R16, 0x20000000, RZ, 0xc0, !PT ;  /* 0x2000000010ff7812 */ /* 0x000fe2000780c0ff */
        /* <DEDUP_REMOVED lines=16> */
[----:B------:R-:W-:Y:S02]  /*1a550*/  FADD.FTZ R13, -R13, R8 ;  /* 0x000000080d0d7221 */ /* 0x000fe40000010100 */
[----:B------:R-:W-:Y:S02]  /*1a560*/  MUFU.EX2 R47, R47 ;  /* 0x0000002f002f7308 */ /* 0x000fe40000000800 */
[----:B------:R-:W-:-:S06]  /*1a570*/  FMUL.FTZ R13, R13, UR51 ;  /* 0x000000330d0d7c20 */ /* 0x000fcc0008410000 */
[----:B------:R0:W-:Y:S08]  /*1a580*/  MUFU.EX2 R8, R80 ;  /* 0x0000005000087308 */ /* 0x0001f00000000800 */
[----:B------:R-:W-:Y:S01]  /*1a590*/  MUFU.EX2 R13, R13 ;  /* 0x0000000d000d7308 */ /* 0x000fe20000000800 */
[----:B0-----:R-:W-:-:S05]  /*1a5a0*/  FMUL.FTZ R80, R6, UR51 ;  /* 0x0000003306507c20 */ /* 0x001fca0008410000 */
[----:B------:R-:W-:Y:S02]  /*1a5b0*/  FSEL R80, R80, RZ, P1 ;  /* 0x000000ff50507208 */ /* 0x000fe40000800000 */
[----:B------:R-:W-:Y:S03]  /*1a5c0*/  MUFU.EX2 R42, R42 ;  /* 0x0000002a002a7308 */ /* 0x000fe60000000800 */
        /* <DEDUP_REMOVED lines=37> */
[----:B-1----:R-:W-:Y:S01]  /*1a820*/  FADD.FTZ R80, R33, R3 ;  /* 0x0000000321507221 */ /* 0x002fe20000010000 */
[----:B------:R-:W1:Y:S01]  /*1a830*/  MUFU.EX2 R74, R74 ;  /* 0x0000004a004a7308 */ /* 0x000e620000000800 */
[----:B------:R-:W-:-:S02]  /*1a840*/  FADD.FTZ R3, R34, R4 ;  /* 0x0000000422037221 */ /* 0x000fc40000010000 */
[----:B--2---:R-:W-:Y:S02]  /*1a850*/  FADD.FTZ R4, R76, R80 ;  /* 0x000000504c047221 */ /* 0x004fe40000010000 */
[----:B------:R-:W-:-:S03]  /*1a860*/  FADD.FTZ R3, R77, R3 ;  /* 0x000000034d037221 */ /* 0x000fc60000010000 */
        /* <DEDUP_REMOVED lines=90> */
.L_x_11578:
        /* <DEDUP_REMOVED lines=108> */
[----:B------:R-:W-:Y:S02]  /*1b4d0*/  IMAD.MOV.U32 R9, RZ, RZ, R5 ;  /* 0x000000ffff097224 */ /* 0x000fe400078e0005 */
[----:B------:R-:W-:Y:S02]  /*1b4e0*/  IMAD.MOV.U32 R10, RZ, RZ, R23 ;  /* 0x000000ffff0a7224 */ /* 0x000fe400078e0017 */
[----:B------:R-:W-:Y:S01]  /*1b4f0*/  IMAD.MOV.U32 R7, RZ, RZ, R17 ;  /* 0x000000ffff077224 */ /* 0x000fe200078e0011 */
[----:B0-----:R-:W-:-:S03]  /*1b500*/  NOP ;  /* 0x0000000000007918 */ /* 0x001fc60000000000 */
[----:B---3--:R-:W-:Y:S05]  /*1b510*/  @P1 BRA `(.L_x_11579) ;  /* 0xffffffc000881947 */ /* 0x008fea000383ffff */
.L_x_11559:
[----:B------:R-:W-:Y:S05]  /*1b520*/  WARPSYNC.ALL ;  /* 0x0000000000007948 */ /* 0x000fea0003800000 */
[----:B------:R-:W-:Y:S06]  /*1b530*/  BAR.ARV 0x8, 0x200 ;  /* 0x0208000000007b1d */ /* 0x000fec0000002000 */
[----:B------:R-:W-:Y:S05]  /*1b540*/  @!P0 BRA `(.L_x_11580) ;  /* 0x0000000000048947 */ /* 0x000fea0003800000 */
[----:B------:R-:W-:Y:S01]  /*1b550*/  BPT.TRAP 0x1 ;  /* 0x000000040000795c */ /* 0x000fe20000300000 */
.L_x_11580:
[----:B------:R-:W-:Y:S01]  /*1b560*/  IMAD R7, R17, 0x8, R2 ;  /* 0x0000000811077824 */ /* 0x000fe200078e0202 */
[----:B------:R-:W-:-:S04]  /*1b570*/  SHF.L.U32 R0, R23, 0x1f, RZ ;  /* 0x0000001f17007819 */ /* 0x000fc800000006ff */
[----:B------:R1:W2:Y:S01]  /*1b580*/  SYNCS.PHASECHK.TRANS64.TRYWAIT P1, [R7+URZ+0x2d850], R0 ;  /* 0x02d85000070075a7 */ /* 0x0002a2000802017f */
[----:B------:R-:W-:Y:S05]  /*1b590*/  @!P0 BRA `(.L_x_11581) ;  /* 0x0000000000048947 */ /* 0x000fea0003800000 */
[----:B------:R-:W-:Y:S01]  /*1b5a0*/  BPT.TRAP 0x1 ;  /* 0x000000040000795c */ /* 0x000fe20000300000 */
.L_x_11581:
[----:B------:R-:W3:Y:S01]  /*1b5b0*/  LDL.LU R8, [R1+0x94] ;  /* 0x0000940001087983 */ /* 0x000ee20000300800 */
[----:B------:R-:W-:Y:S02]  /*1b5c0*/  VIADD R2, R2, 0x400 ;  /* 0x0000040002027836 */ /* 0x000fe40000000000 */
[----:B------:R-:W-:-:S03]  /*1b5d0*/  IMAD.MOV.U32 R9, RZ, RZ, 0x40000040 ;  /* 0x40000040ff097424 */ /* 0x000fc600078e00ff */
[----:B------:R-:W-:-:S04]  /*1b5e0*/  SHF.R.U32.HI R2, RZ, 0x4, R2 ;  /* 0x00000004ff027819 */ /* 0x000fc80000011602 */
[----:B------:R-:W-:-:S04]  /*1b5f0*/  LOP3.LUT R2, R2, 0x3fff, RZ, 0xc0, !PT ;  /* 0x00003fff02027812 */ /* 0x000fc800078ec0ff */
[----:B------:R-:W-:Y:S02]  /*1b600*/  LOP3.LUT R2, R2, 0x2000000, RZ, 0xfc, !PT ;  /* 0x0200000002027812 */ /* 0x000fe400078efcff */
[----:B---3--:R-:W-:Y:S01]  /*1b610*/  LOP3.LUT R8, R8, 0x10000, RZ, 0xfc, !PT ;  /* 0x0001000008087812 */ /* 0x008fe200078efcff */
[----:B--2---:R-:W-:Y:S06]  /*1b620*/  @P1 BRA `(.L_x_11582) ;  /* 0x0000000000081947 */ /* 0x004fec0003800000 */
[----:B------:R-:W2:Y:S02]  /*1b630*/  SYNCS.PHASECHK.TRANS64.TRYWAIT P1, [R7+URZ+0x2d850], R0 ;  /* 0x02d85000070075a7 */ /* 0x000ea4000802017f */
[----:B--2---:R-:W-:Y:S05]  /*1b640*/  @!P1 BRA `(.L_x_11583) ;  /* 0x000000c400549947 */ /* 0x004fea0003800000 */
.L_x_11582:
        /* <DEDUP_REMOVED lines=11> */
[----:B-12---:R-:W1:Y:S01]  /*1b700*/  SHFL.BFLY PT, R0, R3, 0x2, 0x1f ;  /* 0x0c401f0003007f89 */ /* 0x006e6200000e0000 */
[----:B------:R-:W-:-:S02]  /*1b710*/  IMAD.MOV.U32 R15, RZ, RZ, -0x7fffffe0 ;  /* 0x80000020ff0f7424 */ /* 0x000fc400078e00ff */
[----:B------:R-:W-:Y:S02]  /*1b720*/  IMAD.MOV.U32 R9, RZ, RZ, 0x40000040 ;  /* 0x40000040ff097424 */ /* 0x000fe400078e00ff */
[----:B------:R-:W-:Y:S02]  /*1b730*/  IMAD.MOV.U32 R11, RZ, RZ, -0x7fffffe0 ;  /* 0x80000020ff0b7424 */ /* 0x000fe400078e00ff */
[----:B------:R-:W-:-:S04]  /*1b740*/  IMAD.MOV.U32 R2, RZ, RZ, RZ ;  /* 0x000000ffff027224 */ /* 0x000fc800078e00ff */
        /* <DEDUP_REMOVED lines=52> */
[----:B------:R-:W-:Y:S02]  /*1ba90*/  IMAD.MOV.U32 R15, RZ, RZ, -0x7fffffe0 ;  /* 0x80000020ff0f7424 */ /* 0x000fe400078e00ff */
[----:B------:R-:W-:-:S02]  /*1baa0*/  VIADD R8, R8, 0x606 ;  /* 0x0000060608087836 */ /* 0x000fc40000000000 */
[----:B------:R-:W-:Y:S01]  /*1bab0*/  VIADD R10, R10, 0x1c0 ;  /* 0x000001c00a0a7836 */ /* 0x000fe20000000000 */
[----:B------:R-:W-:Y:S02]  /*1bac0*/  WARPGROUP.DEPBAR.LE gsb0, 0x0 ;  /* 0x00008000000079c5 */ /* 0x000fe40000010000 */
[----:B------:R-:W-:-:S06]  /*1bad0*/  WARPGROUP.ARRIVE ;  /* 0x00000000000079c5 */ /* 0x000fcc0000000000 */
[----:B------:R-:W-:Y:S01]  /*1bae0*/  HGMMA.64x96x16.F32.BF16 R88, gdesc[UR4].tnspB, R88, gsb0 ;  /* 0x41600000045879f0 */ /* 0x000fe20008001858 */
[----:B------:R-:W-:Y:S02]  /*1baf0*/  R2UR UR4, R12 ;  /* 0x000000000c0472ca */ /* 0x000fe400000e0000 */
[----:B------:R-:W-:Y:S02]  /*1bb00*/  R2UR UR5, R13 ;  /* 0x000000000d0572ca */ /* 0x000fe400000e0000 */
[----:B------:R-:W-:Y:S01]  /*1bb10*/  R2UR UR6, R14 ;  /* 0x000000000e0672ca */ /* 0x000fe200000e0000 */
[----:B------:R-:W-:Y:S01]  /*1bb20*/  IMAD.U32 R14, RZ, RZ, UR51 ;  /* 0x00000033ff0e7e24 */ /* 0x000fe2000f8e00ff */
[----:B------:R-:W-:Y:S01]  /*1bb30*/  R2UR UR7, R15 ;  /* 0x000000000f0772ca */ /* 0x000fe200000e0000 */
[----:B------:R-:W-:Y:S02]  /*1bb40*/  WARPGROUP.DEPBAR.LE gsb0, 0x0 ;  /* 0x00008000000079c5 */ /* 0x000fe40000010000 */
[----:B------:R-:W-:-:S10]  /*1bb50*/  WARPGROUP.ARRIVE ;  /* 0x00000000000079c5 */ /* 0x000fd40000000000 */
[----:B------:R-:W-:Y:S01]  /*1bb60*/  HGMMA.64x96x16.F32.BF16 R88, gdesc[UR4].tnspB, R88, gsb0 ;  /* 0x41600000045879f0 */ /* 0x000fe20008001858 */
[----:B------:R-:W-:Y:S01]  /*1bb70*/  R2UR UR4, R8 ;  /* 0x00000000080472ca */ /* 0x000fe200000e0000 */
[----:B-1----:R-:W-:Y:S01]  /*1bb80*/  FADD.FTZ R8, R0, R3 ;  /* 0x0000000300087221 */ /* 0x002fe20000010000 */
[----:B------:R-:W-:Y:S01]  /*1bb90*/  R2UR UR5, R9 ;  /* 0x00000000090572ca */ /* 0x000fe200000e0000 */
[----:B------:R-:W-:Y:S01]  /*1bba0*/  IMAD.MOV.U32 R3, RZ, RZ, -0x800000 ;  /* 0xff800000ff037424 */ /* 0x000fe200078e00ff */
[----:B------:R-:W-:Y:S01]  /*1bbb0*/  R2UR UR6, R10 ;  /* 0x000000000a0672ca */ /* 0x000fe200000e0000 */
[----:B------:R-:W1:Y:S01]  /*1bbc0*/  SHFL.BFLY PT, R9, R4, 0x2, 0x1f ;  /* 0x0c401f0004097f89 */ /* 0x000e6200000e0000 */
[----:B------:R-:W-:-:S03]  /*1bbd0*/  R2UR UR7, R11 ;  /* 0x000000000b0772ca */ /* 0x000fc600000e0000 */
[----:B------:R-:W2:Y:S01]  /*1bbe0*/  SHFL.BFLY PT, R11, R8, 0x1, 0x1f ;  /* 0x0c201f00080b7f89 */ /* 0x000ea200000e0000 */
[----:B-1----:R-:W-:Y:S01]  /*1bbf0*/  FADD.FTZ R9, R9, R4 ;  /* 0x0000000409097221 */ /* 0x002fe20000010000 */
[----:B------:R-:W-:Y:S02]  /*1bc00*/  IMAD.MOV.U32 R4, RZ, RZ, RZ ;  /* 0x000000ffff047224 */ /* 0x000fe400078e00ff */
[----:B--2---:R-:W-:Y:S02]  /*1bc10*/  FADD.FTZ R13, R8, R11 ;  /* 0x0000000b080d7221 */ /* 0x004fe40000010000 */
[----:B------:R-:W1:Y:S03]  /*1bc20*/  SHFL.BFLY PT, R0, R9, 0x1, 0x1f ;  /* 0x0c201f0009007f89 */ /* 0x000e6600000e0000 */
[----:B------:R-:W-:-:S13]  /*1bc30*/  FSETP.NE.FTZ.AND P2, PT, R13, RZ, PT ;  /* 0x000000ff0d00720b */ /* 0x000fda0003f55000 */
[----:B------:R-:W2:Y:S01]  /*1bc40*/  @P2 MUFU.LG2 R11, R13 ;  /* 0x0000000d000b2308 */ /* 0x000ea20000000c00 */
[----:B------:R-:W-:Y:S01]  /*1bc50*/  @P2 FMUL.FTZ R14, R14, 0.69314718246459960938 ;  /* 0x3f3172180e0e2820 */ /* 0x000fe20000410000 */
[----:B-1----:R-:W-:-:S06]  /*1bc60*/  FADD.FTZ R12, R9, R0 ;  /* 0x00000000090c7221 */ /* 0x002fcc0000010000 */
[----:B------:R-:W-:Y:S01]  /*1bc70*/  @P2 MUFU.RCP R2, R13 ;  /* 0x0000000d00022308 */ /* 0x000fe20000001000 */
[----:B------:R-:W-:Y:S02]  /*1bc80*/  IMAD.U32 R9, RZ, RZ, UR51 ;  /* 0x00000033ff097e24 */ /* 0x000fe4000f8e00ff */
[----:B------:R-:W-:Y:S01]  /*1bc90*/  IMAD.MOV.U32 R0, RZ, RZ, -0x800000 ;  /* 0xff800000ff007424 */ /* 0x000fe200078e00ff */
[----:B------:R-:W-:Y:S01]  /*1bca0*/  FSETP.NE.FTZ.AND P1, PT, R12, RZ, PT ;  /* 0x000000ff0c00720b */ /* 0x000fe20003f35000 */
[----:B--2---:R-:W-:-:S04]  /*1bcb0*/  @P2 FMUL.FTZ R11, R11, 0.69314718246459960938 ;  /* 0x3f3172180b0b2820 */ /* 0x004fc80000410000 */
[----:B------:R-:W-:-:S08]  /*1bcc0*/  @P2 FFMA.FTZ R3, R14, R6, R11 ;  /* 0x000000060e032223 */ /* 0x000fd0000001000b */
[----:B------:R-:W1:Y:S01]  /*1bcd0*/  @P1 MUFU.LG2 R10, R12 ;  /* 0x0000000c000a1308 */ /* 0x000e620000000c00 */
[----:B------:R-:W-:-:S07]  /*1bce0*/  @P1 FMUL.FTZ R8, R9, 0.69314718246459960938 ;  /* 0x3f31721809081820 */ /* 0x000fce0000410000 */
[----:B------:R2:W3:Y:S01]  /*1bcf0*/  @P1 MUFU.RCP R4, R12 ;  /* 0x0000000c00041308 */ /* 0x0004e20000001000 */
[----:B-1----:R-:W-:-:S04]  /*1bd00*/  @P1 FMUL.FTZ R9, R10, 0.69314718246459960938 ;  /* 0x3f3172180a091820 */ /* 0x002fc80000410000 */
[----:B------:R-:W-:Y:S01]  /*1bd10*/  @P1 FFMA.FTZ R0, R8, R5, R9 ;  /* 0x0000000508001223 */ /* 0x000fe20000010009 */
[----:B------:R-:W-:Y:S02]  /*1bd20*/  WARPGROUP.DEPBAR.LE gsb0, 0x0 ;  /* 0x00008000000079c5 */ /* 0x000fe40000010000 */
[----:B------:R-:W-:-:S06]  /*1bd30*/  WARPGROUP.ARRIVE ;  /* 0x00000000000079c5 */ /* 0x000fcc0000000000 */
[----:B------:R-:W-:Y:S03]  /*1bd40*/  HGMMA.64x96x16.F32.BF16 R88, gdesc[UR4].tnspB, R88, gsb0 ;  /* 0x41600000045879f0 */ /* 0x000fe60008001858 */
[----:B------:R-:W-:Y:S02]  /*1bd50*/  WARPGROUP.DEPBAR.LE gsb0, 0x0 ;  /* 0x00008000000079c5 */ /* 0x000fe40000010000 */
[----:B--23--:R-:W-:Y:S05]  /*1bd60*/  @!P0 BRA `(.L_x_11584) ;  /* 0x0000000000048947 */ /* 0x00cfea0003800000 */
[----:B------:R-:W-:Y:S01]  /*1bd70*/  BPT.TRAP 0x1 ;  /* 0x000000040000795c */ /* 0x000fe20000300000 */
.L_x_11584:
        /* <DEDUP_REMOVED lines=59> */
.L_x_11467:
[----:B------:R-:W-:Y:S05]  /*1c130*/  WARPSYNC.ALL ;  /* 0x0000000000007948 */ /* 0x000fea0003800000 */
[----:B------:R-:W1:Y:S08]  /*1c140*/  S2UR UR38, SR_CgaCtaId ;  /* 0x00000000002679c3 */ /* 0x000e700000008800 */
[----:B------:R-:W-:Y:S06]  /*1c150*/  BAR.SYNC.DEFER_BLOCKING 0x5, 0x200 ;  /* 0x0148000000007b1d */ /* 0x000fec0000010000 */
[----:B------:R-:W-:Y:S01]  /*1c160*/  UMOV UR4, 0x400 ;  /* 0x0000040000047882 */ /* 0x000fe20000000000 */
[----:B------:R-:W-:Y:S01]  /*1c170*/  BSSY B0, `(.L_x_11585) ;  /* 0x00002c7000007945 */ /* 0x000fe20003800000 */
[----:B-1----:R-:W-:-:S06]  /*1c180*/  ULEA UR4, UR38, UR4, 0x18 ;  /* 0x0000000426047291 */ /* 0x002fcc000f8ec03f */
[----:B------:R-:W-:-:S05]  /*1c190*/  IMAD.U32 R2, RZ, RZ, UR4 ;  /* 0x00000004ff027e24 */ /* 0x000fca000f8e00ff */
[----:B0-----:R0:W1:Y:S01]  /*1c1a0*/  LDS.128 R32, [R2+0x2d8d0] ;  /* 0x02d8d00002207984 */ /* 0x0010620000000c00 */
[----:B------:R-:W-:Y:S06]  /*1c1b0*/  BAR.ARV 0x4, 0x200 ;  /* 0x0108000000007b1d */ /* 0x000fec0000002000 */
[----:B------:R-:W-:Y:S05]  /*1c1c0*/  @P0 BRA `(.L_x_11586) ;  /* 0x0000002000340947 */ /* 0x000fea0003800000 */
[----:B------:R-:W3:Y:S01]  /*1c1d0*/  LDL R4, [R1+0xc4] ;  /* 0x0000c40001047983 */ /* 0x000ee20000100800 */
[----:B------:R-:W-:-:S03]  /*1c1e0*/  ULDC UR4, c[0x0][0xad4] ;  /* 0x0002b50000047ab9 */ /* 0x000fc60000000800 */
[----:B------:R-:W4:Y:S04]  /*1c1f0*/  LDL.LU R30, [R1+0xa8] ;  /* 0x0000a800011e7983 */ /* 0x000f280000300800 */
[----:B--2---:R-:W2:Y:S01]  /*1c200*/  LDL R41, [R1+0xac] ;  /* 0x0000ac0001297983 */ /* 0x004ea20000100800 */
[----:B------:R-:W0:Y:S01]  /*1c210*/  S2R R5, SR_SWINHI ;  /* 0x0000000000057919 */ /* 0x000e220000002f00 */
[----:B------:R-:W-:Y:S02]  /*1c220*/  MOV R28, R2 ;  /* 0x00000002001c7202 */ /* 0x000fe40000000f00 */
[----:B0-----:R-:W-:-:S03]  /*1c230*/  MOV R29, R5 ;  /* 0x00000005001d7202 */ /* 0x001fc60000000f00 */
[----:B---3--:R-:W-:-:S03]  /*1c240*/  IMAD.WIDE R4, R4, 0x2, R28 ;  /* 0x0000000204047825 */ /* 0x008fc600078e021c */
[C---:B------:R-:W-:Y:S02]  /*1c250*/  IADD3 R39, P0, R4.reuse, 0x6020, RZ ;  /* 0x0000602004277810 */ /* 0x040fe40007f1e0ff */
[----:B------:R-:W-:-:S03]  /*1c260*/  IADD3 R27, P4, R4, 0x20, RZ ;  /* 0x00000020041b7810 */ /* 0x000fc60007f9e0ff */
[----:B------:R-:W-:Y:S01]  /*1c270*/  IMAD.X R11, RZ, RZ, R5, P0 ;  /* 0x000000ffff0b7224 */ /* 0x000fe200000e0605 */
[----:B----4-:R-:W-:Y:S02]  /*1c280*/  ISETP.NE.AND P0, PT, R30, RZ, PT ;  /* 0x000000ff1e00720c */ /* 0x010fe40003f05270 */
[----:B------:R-:W-:Y:S02]  /*1c290*/  LOP3.LUT R7, R4, 0x180, RZ, 0xc0, !PT ;  /* 0x0000018004077812 */ /* 0x000fe400078ec0ff */
[----:B------:R-:W-:Y:S01]  /*1c2a0*/  SEL R30, R30, UR4, P0 ;  /* 0x000000041e1e7c07 */ /* 0x000fe20008000000 */
[----:B------:R-:W-:Y:S05]  /*1c2b0*/  WARPSYNC.ALL ;  /* 0x0000000000007948 */ /* 0x000fea0003800000 */
[----:B------:R-:W-:-:S02]  /*1c2c0*/  LOP3.LUT R6, R27, 0x180, RZ, 0xc0, !PT ;  /* 0x000001801b067812 */ /* 0x000fc400078ec0ff */
[C---:B------:R-:W-:Y:S02]  /*1c2d0*/  IADD3 R8, P2, R4.reuse, 0x3020, RZ ;  /* 0x0000302004087810 */ /* 0x040fe40007f5e0ff */
[C---:B------:R-:W-:Y:S02]  /*1c2e0*/  IADD3 R37, P1, R4.reuse, 0x6000, RZ ;  /* 0x0000600004257810 */ /* 0x040fe40007f3e0ff */
[----:B------:R-:W-:Y:S02]  /*1c2f0*/  IADD3 R31, P3, R4, 0x3000, RZ ;  /* 0x00003000041f7810 */ /* 0x000fe40007f7e0ff */
[----:B------:R-:W-:Y:S01]  /*1c300*/  LOP3.LUT R26, R39, 0x180, RZ, 0xc0, !PT ;  /* 0x00000180271a7812 */ /* 0x000fe200078ec0ff */
[----:B------:R-:W-:Y:S01]  /*1c310*/  IMAD.X R13, RZ, RZ, R5, P4 ;  /* 0x000000ffff0d7224 */ /* 0x000fe200020e0605 */
[----:B------:R-:W-:Y:S01]  /*1c320*/  SHF.R.U64 R7, R7, 0x3, RZ ;  /* 0x0000000307077819 */ /* 0x000fe200000012ff */
[----:B------:R-:W-:Y:S01]  /*1c330*/  ULDC.64 UR4, c[0x0][0xc00] ;  /* 0x0003000000047ab9 */ /* 0x000fe20000000a00 */
[----:B------:R-:W-:Y:S01]  /*1c340*/  SHF.R.U64 R6, R6, 0x3, RZ ;  /* 0x0000000306067819 */ /* 0x000fe200000012ff */
[----:B------:R-:W-:Y:S01]  /*1c350*/  ULDC.64 UR6, c[0x0][0xc08] ;  /* 0x0003020000067ab9 */ /* 0x000fe20000000a00 */
        /* <DEDUP_REMOVED lines=8> */
[----:B------:R-:W-:Y:S01]  /*1c3e0*/  SHF.R.U64 R26, R26, 0x3, RZ ;  /* 0x000000031a1a7819 */ /* 0x000fe200000012ff */
[--C-:B------:R-:W-:Y:S01]  /*1c3f0*/  IMAD.X R15, RZ, RZ, R5.reuse, P3 ;  /* 0x000000ffff0f7224 */ /* 0x100fe200018e0605 */
[----:B------:R-:W-:Y:S02]  /*1c400*/  LOP3.LUT R24, R7, R8, RZ, 0x3c, !PT ;  /* 0x0000000807187212 */ /* 0x000fe400078e3cff */
[----:B------:R-:W-:Y:S01]  /*1c410*/  LOP3.LUT R8, R10, R37, RZ, 0x3c, !PT ;  /* 0x000000250a087212 */ /* 0x000fe200078e3cff */
[--C-:B------:R-:W-:Y:S01]  /*1c420*/  IMAD.X R25, RZ, RZ, R5.reuse, P2 ;  /* 0x000000ffff197224 */ /* 0x100fe200010e0605 */
[----:B------:R-:W-:Y:S01]  /*1c430*/  LOP3.LUT R14, R6, R31, RZ, 0x3c, !PT ;  /* 0x0000001f060e7212 */ /* 0x000fe200078e3cff */
[----:B------:R-:W-:Y:S01]  /*1c440*/  IMAD.X R9, RZ, RZ, R5, P1 ;  /* 0x000000ffff097224 */ /* 0x000fe200008e0605 */
[----:B------:R-:W-:Y:S01]  /*1c450*/  LOP3.LUT R10, R26, R39, RZ, 0x3c, !PT ;  /* 0x000000271a0a7212 */ /* 0x000fe200078e3cff */
[----:B------:R-:W2:Y:S01]  /*1c460*/  LDC.64 R36, c[0x0][0xc00] ;  /* 0x00030000ff247b82 */ /* 0x000ea20000000a00 */
[----:B------:R-:W-:-:S02]  /*1c470*/  MOV R26, R4 ;  /* 0x00000004001a7202 */ /* 0x000fc40000000f00 */
[----:B------:R-:W-:Y:S02]  /*1c480*/  F2FP.BF16.F32.PACK_AB R4, R89, R88 ;  /* 0x000000585904723e */ /* 0x000fe400000010ff */
[----:B------:R-:W-:Y:S02]  /*1c490*/  F2FP.BF16.F32.PACK_AB R5, R91, R90 ;  /* 0x0000005a5b05723e */ /* 0x000fe400000010ff */
[----:B------:R-:W-:Y:S02]  /*1c4a0*/  F2FP.BF16.F32.PACK_AB R6, R93, R92 ;  /* 0x0000005c5d06723e */ /* 0x000fe400000010ff */
[----:B------:R-:W-:Y:S01]  /*1c4b0*/  F2FP.BF16.F32.PACK_AB R7, R95, R94 ;  /* 0x0000005e5f07723e */ /* 0x000fe200000010ff */
[----:B------:R-:W-:Y:S01]  /*1c4c0*/  BAR.SYNC.DEFER_BLOCKING 0x1, 0x180 ;  /* 0x0046000000007b1d */ /* 0x000fe20000010000 */
[----:B------:R-:W-:Y:S02]  /*1c4d0*/  MOV R40, R12 ;  /* 0x0000000c00287202 */ /* 0x000fe40000000f00 */
[----:B-1----:R-:W-:-:S02]  /*1c4e0*/  MOV R32, R14 ;  /* 0x0000000e00207202 */ /* 0x002fc40000000f00 */
[----:B------:R-:W-:Y:S02]  /*1c4f0*/  F2FP.BF16.F32.PACK_AB R12, R21, R20 ;  /* 0x00000014150c723e */ /* 0x000fe400000010ff */
[----:B------:R-:W-:Y:S02]  /*1c500*/  F2FP.BF16.F32.PACK_AB R13, R99, R98 ;  /* 0x00000062630d723e */ /* 0x000fe400000010ff */
[----:B------:R-:W-:Y:S02]  /*1c510*/  F2FP.BF16.F32.PACK_AB R14, R101, R100 ;  /* 0x00000064650e723e */ /* 0x000fe400000010ff */
[----:B------:R-:W-:Y:S02]  /*1c520*/  F2FP.BF16.F32.PACK_AB R15, R103, R102 ;  /* 0x00000066670f723e */ /* 0x000fe400000010ff */
[----:B------:R-:W-:Y:S02]  /*1c530*/  MOV R31, R24 ;  /* 0x00000018001f7202 */ /* 0x000fe40000000f00 */
[----:B------:R-:W-:-:S02]  /*1c540*/  F2FP.BF16.F32.PACK_AB R24, R105, R104 ;  /* 0x000000686918723e */ /* 0x000fc400000010ff */
[----:B------:R-:W-:Y:S02]  /*1c550*/  F2FP.BF16.F32.PACK_AB R25, R107, R106 ;  /* 0x0000006a6b19723e */ /* 0x000fe400000010ff */
[----:B------:R-:W-:Y:S02]  /*1c560*/  F2FP.BF16.F32.PACK_AB R27, R111, R110 ;  /* 0x0000006e6f1b723e */ /* 0x000fe400000010ff */
[----:B------:R-:W-:Y:S01]  /*1c570*/  MOV R39, R8 ;  /* 0x0000000800277202 */ /* 0x000fe20000000f00 */
[----:B------:R0:W-:Y:S01]  /*1c580*/  STSM.16.M88.4 [R26], R4 ;  /* 0x000000041a007844 */ /* 0x0001e20000000200 */
[----:B------:R-:W-:Y:S02]  /*1c590*/  MOV R38, R10 ;  /* 0x0000000a00267202 */ /* 0x000fe40000000f00 */
[----:B------:R-:W-:Y:S01]  /*1c5a0*/  F2FP.BF16.F32.PACK_AB R8, R121, R120 ;  /* 0x000000787908723e */ /* 0x000fe200000010ff */
[----:B------:R1:W-:Y:S01]  /*1c5b0*/  STSM.16.M88.4 [R40], R12 ;  /* 0x0000000c28007844 */ /* 0x0003e20000000200 */
[----:B------:R-:W-:-:S02]  /*1c5c0*/  F2FP.BF16.F32.PACK_AB R9, R123, R122 ;  /* 0x0000007a7b09723e */ /* 0x000fc400000010ff */
[----:B------:R-:W-:Y:S02]  /*1c5d0*/  F2FP.BF16.F32.PACK_AB R10, R125, R124 ;  /* 0x0000007c7d0a723e */ /* 0x000fe400000010ff */
[----:B------:R-:W-:Y:S02]  /*1c5e0*/  F2FP.BF16.F32.PACK_AB R11, R127, R126 ;  /* 0x0000007e7f0b723e */ /* 0x000fe400000010ff */
[----:B0-----:R-:W-:Y:S02]  /*1c5f0*/  F2FP.BF16.F32.PACK_AB R26, R109, R108 ;  /* 0x0000006c6d1a723e */ /* 0x001fe400000010ff */
[----:B------:R-:W-:Y:S02]  /*1c600*/  F2FP.BF16.F32.PACK_AB R4, R113, R112 ;  /* 0x000000707104723e */ /* 0x000fe400000010ff */
[----:B------:R-:W-:Y:S02]  /*1c610*/  F2FP.BF16.F32.PACK_AB R5, R115, R114 ;  /* 0x000000727305723e */ /* 0x000fe400000010ff */
[----:B------:R-:W-:-:S02]  /*1c620*/  F2FP.BF16.F32.PACK_AB R6, R117, R116 ;  /* 0x000000747506723e */ /* 0x000fc400000010ff */
[----:B------:R-:W-:Y:S02]  /*1c630*/  F2FP.BF16.F32.PACK_AB R7, R119, R118 ;  /* 0x000000767707723e */ /* 0x000fe400000010ff */
[----:B-1----:R-:W-:Y:S02]  /*1c640*/  F2FP.BF16.F32.PACK_AB R12, R129, R128 ;  /* 0x00000080810c723e */ /* 0x002fe400000010ff */
        /* <DEDUP_REMOVED lines=9> */
[----:B------:R-:W-:Y:S01]  /*1c6e0*/  ISETP.NE.AND.EX P3, PT, RZ, UR5, PT, P3 ;  /* 0x00000005ff007c0c */ /* 0x000fe2000bf65330 */
[----:B0-----:R-:W-:Y:S02]  /*1c6f0*/  IMAD.MOV.U32 R32, RZ, RZ, RZ ;  /* 0x000000ffff207224 */ /* 0x001fe400078e00ff */
[----:B--2---:R-:W-:Y:S01]  /*1c700*/  IMAD.WIDE R24, R41, 0x4, R36 ;  /* 0x0000000429187825 */ /* 0x004fe200078e0224 */
[----:B------:R-:W-:Y:S02]  /*1c710*/  ISETP.NE.U32.AND P0, PT, RZ, UR6, PT ;  /* 0x00000006ff007c0c */ /* 0x000fe4000bf05070 */
[----:B------:R-:W-:Y:S01]  /*1c720*/  ISETP.GT.AND P1, PT, R30, 0x1, PT ;  /* 0x000000011e00780c */ /* 0x000fe20003f24270 */
[----:B-1----:R-:W-:Y:S01]  /*1c730*/  IMAD.MOV.U32 R10, RZ, RZ, 0x9b8 ;  /* 0x000009b8ff0a7424 */ /* 0x002fe200078e00ff */
[----:B---3--:R-:W0:Y:S05]  /*1c740*/  LDC R14, c[0x0][0xbe8] ;  /* 0x0002fa00ff0e7b82 */ /* 0x008e2a0000000800 */
[----:B------:R-:W5:Y:S01]  /*1c750*/  @P3 LDG.E R32, desc[UR54][R24.64] ;  /* 0x0000003618203981 */ /* 0x000f62000c1e1900 */
[----:B------:R-:W-:-:S13]  /*1c760*/  ISETP.NE.AND.EX P0, PT, RZ, UR7, PT, P0 ;  /* 0x00000007ff007c0c */ /* 0x000fda000bf05300 */
[----:B------:R-:W1:Y:S01]  /*1c770*/  @P0 LDC.64 R4, c[0x0][0xc08] ;  /* 0x00030200ff040b82 */ /* 0x000e620000000a00 */
[----:B------:R-:W-:Y:S02]  /*1c780*/  ULDC UR6, c[0x0][0xa88] ;  /* 0x0002a20000067ab9 */ /* 0x000fe40000000800 */
[----:B------:R-:W-:Y:S01]  /*1c790*/  IMAD.U32 R26, RZ, RZ, UR6 ;  /* 0x00000006ff1a7e24 */ /* 0x000fe2000f8e00ff */
[----:B------:R-:W-:-:S04]  /*1c7a0*/  SEL R10, R10, 0x978, P1 ;  /* 0x000009780a0a7807 */ /* 0x000fc80000800000 */
[----:B------:R2:W3:Y:S08]  /*1c7b0*/  LDC.64 R6, c[0x0][R10+0x218] ;  /* 0x000086000a067b82 */ /* 0x0004f00000000a00 */
[----:B------:R2:W4:Y:S01]  /*1c7c0*/  LDC.64 R8, c[0x0][R10+0x228] ;  /* 0x00008a000a087b82 */ /* 0x0005220000000a00 */
[----:B-1----:R-:W-:-:S05]  /*1c7d0*/  @P0 IMAD.WIDE R4, R41, 0x4, R4 ;  /* 0x0000000429040825 */ /* 0x002fca00078e0204 */
[----:B------:R1:W5:Y:S02]  /*1c7e0*/  @P0 LDG.E R26, desc[UR54][R4.64] ;  /* 0x00000036041a0981 */ /* 0x000364000c1e1900 */
[----:B-1----:R2:W1:Y:S01]  /*1c7f0*/  LDC.64 R4, c[0x0][R10+0x220] ;  /* 0x000088000a047b82 */ /* 0x0024620000000a00 */
[----:B0-----:R-:W-:Y:S01]  /*1c800*/  ISETP.NE.AND P2, PT, R14, 0x1, PT ;  /* 0x000000010e00780c */ /* 0x001fe20003f45270 */
[----:B---34-:R-:W-:-:S12]  /*1c810*/  @P0 BRA `(.L_x_11587) ;  /* 0x0000000000100947 */ /* 0x018fd80003800000 */
[----:B------:R-:W-:Y:S05]  /*1c820*/  @!P3 BRA `(.L_x_11587) ;  /* 0x00000000000cb947 */ /* 0x000fea0003800000 */
[----:B------:R-:W3:Y:S04]  /*1c830*/  LDG.E R11, desc[UR54][R24.64] ;  /* 0x00000036180b7981 */ /* 0x000ee8000c1e1900 */
[----:B-----5:R-:W3:Y:S02]  /*1c840*/  LDG.E R26, desc[UR54][R24.64+0x4] ;  /* 0x00000436181a7981 */ /* 0x020ee4000c1e1900 */
[----:B---3--:R-:W-:-:S07]  /*1c850*/  IMAD.IADD R26, R26, 0x1, -R11 ;  /* 0x000000011a1a7824 */ /* 0x008fce00078e0a0b */
.L_x_11587:
[----:B------:R-:W3:Y:S04]  /*1c860*/  LDL R30, [R1+0x9c] ;  /* 0x00009c00011e7983 */ /* 0x000ee80000100800 */
[----:B------:R-:W3:Y:S04]  /*1c870*/  LDL R52, [R1+0x5c] ;  /* 0x00005c0001347983 */ /* 0x000ee80000100800 */
[----:B------:R-:W4:Y:S01]  /*1c880*/  LDL R50, [R1+0xb0] ;  /* 0x0000b00001327983 */ /* 0x000f220000100800 */
[----:B------:R-:W-:Y:S01]  /*1c890*/  ISETP.NE.U32.AND P0, PT, RZ, UR4, PT ;  /* 0x00000004ff007c0c */ /* 0x000fe2000bf05070 */
[----:B--2---:R-:W0:Y:S01]  /*1c8a0*/  LDC.64 R10, c[0x0][R10+0x210] ;  /* 0x000084000a0a7b82 */ /* 0x004e220000000a00 */
[----:B------:R-:W-:Y:S01]  /*1c8b0*/  SHF.R.S32.HI R24, RZ, 0x1f, R41 ;  /* 0x0000001fff187819 */ /* 0x000fe20000011429 */
[----:B------:R-:W2:Y:S01]  /*1c8c0*/  LDL R36, [R1+0xc0] ;  /* 0x0000c00001247983 */ /* 0x000ea20000100800 */
[----:B------:R-:W-:Y:S01]  /*1c8d0*/  ISETP.NE.AND.EX P0, PT, RZ, UR5, PT, P0 ;  /* 0x00000005ff007c0c */ /* 0x000fe2000bf05300 */
[----:B------:R-:W-:-:S02]  /*1c8e0*/  IMAD R31, R7, R155, RZ ;  /* 0x0000009b071f7224 */ /* 0x000fc400078e02ff */
[----:B------:R-:W-:Y:S01]  /*1c8f0*/  IMAD.WIDE.U32 R6, R6, R155, RZ ;  /* 0x0000009b06067225 */ /* 0x000fe200078e00ff */
[----:B------:R-:W-:Y:S01]  /*1c900*/  SEL R27, R24, RZ, !P0 ;  /* 0x000000ff181b7207 */ /* 0x000fe20004000000 */
[----:B------:R-:W0:Y:S01]  /*1c910*/  @P2 LDC R39, c[0x0][0xbec] ;  /* 0x0002fb00ff272b82 */ /* 0x000e220000000800 */
[----:B------:R-:W-:-:S05]  /*1c920*/  SEL R15, R41, RZ, !P0 ;  /* 0x000000ff290f7207 */ /* 0x000fca0004000000 */
[----:B-1----:R-:W-:Y:S02]  /*1c930*/  IMAD R5, R5, R15, RZ ;  /* 0x0000000f05057224 */ /* 0x002fe400078e02ff */
[----:B------:R-:W1:Y:S02]  /*1c940*/  @P2 LDC R25, c[0x0][0xbf0] ;  /* 0x0002fc00ff192b82 */ /* 0x000e640000000800 */
[C---:B------:R-:W-:Y:S02]  /*1c950*/  IMAD R37, R4.reuse, R27, R5 ;  /* 0x0000001b04257224 */ /* 0x040fe400078e0205 */
[----:B------:R-:W-:-:S04]  /*1c960*/  IMAD.WIDE.U32 R4, R4, R15, RZ ;  /* 0x0000000f04047225 */ /* 0x000fc800078e00ff */
[----:B------:R-:W0:Y:S01]  /*1c970*/  LDC.64 R12, c[0x0][0xba8] ;  /* 0x0002ea00ff0c7b82 */ /* 0x000e220000000a00 */
[--C-:B-----5:R-:W-:Y:S01]  /*1c980*/  IADD3 R6, P0, P3, R4, R6, R32.reuse ;  /* 0x0000000604067210 */ /* 0x120fe20007b1e020 */
[----:B------:R-:W-:Y:S02]  /*1c990*/  IMAD.IADD R37, R5, 0x1, R37 ;  /* 0x0000000105257824 */ /* 0x000fe400078e0225 */
[----:B------:R-:W-:Y:S01]  /*1c9a0*/  IMAD.IADD R7, R7, 0x1, R31 ;  /* 0x0000000107077824 */ /* 0x000fe200078e021f */
[----:B------:R-:W-:Y:S01]  /*1c9b0*/  SHF.R.S32.HI R48, RZ, 0x1f, R32 ;  /* 0x0000001fff307819 */ /* 0x000fe20000011420 */
[----:B---3--:R-:W-:Y:S02]  /*1c9c0*/  IMAD.IADD R24, R30, 0x1, R52 ;  /* 0x000000011e187824 */ /* 0x008fe400078e0234 */
[----:B0-----:R-:W0:Y:S01]  /*1c9d0*/  @!P1 LDC R12, c[0x0][0xb50] ;  /* 0x0002d400ff0c9b82 */ /* 0x001e220000000800 */
[----:B------:R-:W3:Y:S01]  /*1c9e0*/  LDL R30, [R1+0xb8] ;  /* 0x0000b800011e7983 */ /* 0x000ee20000100800 */
[----:B------:R-:W-:Y:S01]  /*1c9f0*/  @P2 IMAD.HI.U32 R4, R24, R39, RZ ;  /* 0x0000002718042227 */ /* 0x000fe200078e00ff */
[----:B----4-:R-:W-:-:S03]  /*1ca00*/  SEL R27, R50, RZ, P1 ;  /* 0x000000ff321b7207 */ /* 0x010fc60000800000 */
[----:B------:R-:W-:Y:S01]  /*1ca10*/  IMAD.MOV.U32 R5, RZ, RZ, R24 ;  /* 0x000000ffff057224 */ /* 0x000fe200078e0018 */
[----:B-1----:R-:W-:Y:S01]  /*1ca20*/  @P2 SHF.R.U32.HI R5, RZ, R25, R4 ;  /* 0x00000019ff052219 */ /* 0x002fe20000011604 */
[-C--:B------:R-:W-:Y:S01]  /*1ca30*/  IMAD R31, R9, R27.reuse, RZ ;  /* 0x0000001b091f7224 */ /* 0x080fe200078e02ff */
[----:B------:R-:W1:Y:S01]  /*1ca40*/  @!P1 LDC R13, c[0x0][0xb54] ;  /* 0x0002d500ff0d9b82 */ /* 0x000e620000000800 */
[----:B------:R-:W-:Y:S01]  /*1ca50*/  IMAD.WIDE.U32 R8, R8, R27, RZ ;  /* 0x0000001b08087225 */ /* 0x000fe200078e00ff */
[----:B------:R-:W-:-:S03]  /*1ca60*/  IADD3.X R7, R37, R7, R48, P0, P3 ;  /* 0x0000000725077210 */ /* 0x000fc600007e6430 */
[----:B------:R-:W-:Y:S01]  /*1ca70*/  IMAD.MOV R25, RZ, RZ, -R5 ;  /* 0x000000ffff197224 */ /* 0x000fe200078e0a05 */
[----:B------:R-:W-:Y:S01]  /*1ca80*/  IADD3 R8, P0, P3, R5, R6, R8 ;  /* 0x0000000605087210 */ /* 0x000fe20007b1e008 */
[----:B------:R-:W-:Y:S01]  /*1ca90*/  IMAD.IADD R31, R9, 0x1, R31 ;  /* 0x00000001091f7824 */ /* 0x000fe200078e021f */
[----:B------:R-:W-:Y:S01]  /*1caa0*/  SHF.R.S32.HI R4, RZ, 0x1f, R5 ;  /* 0x0000001fff047819 */ /* 0x000fe20000011405 */
[----:B------:R-:W-:-:S03]  /*1cab0*/  IMAD R5, R14, R25, R24 ;  /* 0x000000190e057224 */ /* 0x000fc600078e0218 */
[----:B------:R-:W-:Y:S01]  /*1cac0*/  IADD3.X R9, R4, R7, R31, P0, P3 ;  /* 0x0000000704097210 */ /* 0x000fe200007e641f */
[-C--:B------:R-:W-:Y:S01]  /*1cad0*/  IMAD R4, R11, R5.reuse, RZ ;  /* 0x000000050b047224 */ /* 0x080fe200078e02ff */
[----:B------:R-:W-:Y:S01]  /*1cae0*/  SHF.R.S32.HI R7, RZ, 0x1f, R5 ;  /* 0x0000001fff077819 */ /* 0x000fe20000011405 */
[----:B------:R-:W-:-:S04]  /*1caf0*/  IMAD.WIDE.U32 R8, R10, R5, R8 ;  /* 0x000000050a087225 */ /* 0x000fc800078e0008 */
[----:B------:R-:W-:Y:S01]  /*1cb00*/  IMAD R7, R10, R7, R4 ;  /* 0x000000070a077224 */ /* 0x000fe200078e0204 */
[----:B0-----:R-:W-:-:S03]  /*1cb10*/  LEA R12, P0, R8, R12, 0x2 ;  /* 0x0000000c080c7211 */ /* 0x001fc600078010ff */
[----:B------:R-:W-:-:S05]  /*1cb20*/  IMAD.IADD R4, R9, 0x1, R7 ;  /* 0x0000000109047824 */ /* 0x000fca00078e0207 */
[----:B-1----:R-:W-:Y:S01]  /*1cb30*/  LEA.HI.X R13, R8, R13, R4, 0x2, P0 ;  /* 0x0000000d080d7211 */ /* 0x002fe200000f1404 */
[----:B------:R-:W-:Y:S01]  /*1cb40*/  SHFL.IDX PT, R6, R12, 0x1, 0x1c1f ;  /* 0x003c1f000c067f89 */ /* 0x000fe200000e0000 */
[----:B--2---:R-:W-:-:S03]  /*1cb50*/  IMAD.IADD R10, R36, 0x1, R52 ;  /* 0x00000001240a7824 */ /* 0x004fc600078e0234 */
[----:B------:R-:W-:Y:S04]  /*1cb60*/  SHFL.IDX PT, R4, R12, RZ, 0x1c1f ;  /* 0x001c1fff0c047589 */ /* 0x000fe800000e0000 */
[----:B------:R-:W0:Y:S04]  /*1cb70*/  SHFL.IDX PT, R5, R13, RZ, 0x1c1f ;  /* 0x001c1fff0d057589 */ /* 0x000e2800000e0000 */
[----:B------:R-:W1:Y:S01]  /*1cb80*/  SHFL.IDX PT, R7, R13, 0x1, 0x1c1f ;  /* 0x003c1f000d077f89 */ /* 0x000e6200000e0000 */
[----:B------:R-:W-:Y:S02]  /*1cb90*/  IMAD R8, R26, R14, RZ ;  /* 0x0000000e1a087224 */ /* 0x000fe400078e02ff */
[----:B------:R-:W-:Y:S01]  /*1cba0*/  VIADD R9, R10, 0x8 ;  /* 0x000000080a097836 */ /* 0x000fe20000000000 */
[----:B---3--:R-:W-:-:S04]  /*1cbb0*/  LOP3.LUT P0, RZ, R30, 0x3, RZ, 0xc0, !PT ;  /* 0x000000031eff7812 */ /* 0x008fc8000780c0ff */
        /* <DEDUP_REMOVED lines=18> */
[----:B------:R-:W-:Y:S01]  /*1cce0*/  IADD3 R3, P5, R4, 0x7800, RZ ;  /* 0x0000780004037810 */ /* 0x000fe20007fbe0ff */
[----:B------:R-:W-:Y:S01]  /*1ccf0*/  IMAD.WIDE.U32 R10, R32, UR4, RZ ;  /* 0x00000004200a7c25 */ /* 0x000fe2000f8e00ff */
[C---:B------:R-:W-:Y:S02]  /*1cd00*/  IADD3 R25, P0, R4.reuse, 0x1800, RZ ;  /* 0x0000180004197810 */ /* 0x040fe40007f1e0ff */
[----:B------:R-:W-:Y:S01]  /*1cd10*/  LOP3.LUT R0, R3, 0x180, RZ, 0xc0, !PT ;  /* 0x0000018003007812 */ /* 0x000fe200078ec0ff */
[----:B------:R-:W-:Y:S01]  /*1cd20*/  IMAD.X R45, RZ, RZ, R5, P5 ;  /* 0x000000ffff2d7224 */ /* 0x000fe200028e0605 */
[----:B------:R-:W-:Y:S02]  /*1cd30*/  IADD3 R29, P1, R4, 0x3000, RZ ;  /* 0x00003000041d7810 */ /* 0x000fe40007f3e0ff */
[----:B------:R-:W-:Y:S02]  /*1cd40*/  SHF.R.U64 R0, R0, 0x3, RZ ;  /* 0x0000000300007819 */ /* 0x000fe400000012ff */
[----:B------:R-:W-:-:S02]  /*1cd50*/  IADD3 R37, P3, R4, 0x4800, RZ ;  /* 0x0000480004257810 */ /* 0x000fc40007f7e0ff */
[----:B------:R-:W-:Y:S01]  /*1cd60*/  LOP3.LUT R44, R0, R3, RZ, 0x3c, !PT ;  /* 0x00000003002c7212 */ /* 0x000fe200078e3cff */
[----:B------:R-:W-:Y:S01]  /*1cd70*/  IMAD R3, R48, UR4, RZ ;  /* 0x0000000430037c24 */ /* 0x000fe2000f8e02ff */
[----:B------:R-:W-:Y:S01]  /*1cd80*/  IADD3 R41, P4, R4, 0x6000, RZ ;  /* 0x0000600004297810 */ /* 0x000fe20007f9e0ff */
[----:B------:R-:W-:Y:S01]  /*1cd90*/  IMAD R0, R49, 0x60, R20 ;  /* 0x0000006031007824 */ /* 0x000fe200078e0214 */
[----:B------:R-:W-:Y:S01]  /*1cda0*/  LOP3.LUT R24, R25, 0x180, RZ, 0xc0, !PT ;  /* 0x0000018019187812 */ /* 0x000fe200078ec0ff */
[----:B------:R-:W-:Y:S01]  /*1cdb0*/  IMAD R3, R32, UR5, R3 ;  /* 0x0000000520037c24 */ /* 0x000fe2000f8e0203 */
[----:B------:R-:W-:Y:S01]  /*1cdc0*/  ULDC.64 UR4, c[0x0][0xae8] ;  /* 0x0002ba0000047ab9 */ /* 0x000fe20000000a00 */
[----:B------:R-:W-:Y:S01]  /*1cdd0*/  IMAD.IADD R32, R52, 0x1, R0 ;  /* 0x0000000134207824 */ /* 0x000fe200078e0200 */
[----:B------:R-:W-:Y:S01]  /*1cde0*/  LOP3.LUT R28, R29, 0x180, RZ, 0xc0, !PT ;  /* 0x000001801d1c7812 */ /* 0x000fe200078ec0ff */
[----:B------:R-:W-:Y:S01]  /*1cdf0*/  IMAD.IADD R11, R11, 0x1, R3 ;  /* 0x000000010b0b7824 */ /* 0x000fe200078e0203 */
[----:B------:R-:W-:Y:S01]  /*1ce00*/  LOP3.LUT R36, R37, 0x180, RZ, 0xc0, !PT ;  /* 0x0000018025247812 */ /* 0x000fe200078ec0ff */
[----:B------:R-:W5:Y:S01]  /*1ce10*/  LD.E.128 R44, desc[UR54][R44.64] ;  /* 0x000000362c2c7980 */ /* 0x000f62000c101d00 */
[----:B------:R-:W-:Y:S01]  /*1ce20*/  LOP3.LUT R40, R41, 0x180, RZ, 0xc0, !PT ;  /* 0x0000018029287812 */ /* 0x000fe200078ec0ff */
[----:B------:R-:W-:Y:S01]  /*1ce30*/  IMAD.WIDE.U32 R10, R155, UR4, R10 ;  /* 0x000000049b0a7c25 */ /* 0x000fe2000f8e000a */
[----:B------:R-:W-:-:S02]  /*1ce40*/  LOP3.LUT R7, R4, 0x180, RZ, 0xc0, !PT ;  /* 0x0000018004077812 */ /* 0x000fc400078ec0ff */
[----:B------:R-:W-:Y:S01]  /*1ce50*/  SHF.R.S32.HI R12, RZ, 0x1f, R15 ;  /* 0x0000001fff0c7819 */ /* 0x000fe2000001140f */
[----:B-1----:R-:W-:Y:S01]  /*1ce60*/  @P2 IMAD.HI.U32 R0, R32, R9, RZ ;  /* 0x0000000920002227 */ /* 0x002fe200078e00ff */
[----:B------:R-:W-:Y:S02]  /*1ce70*/  SHF.R.U64 R24, R24, 0x3, RZ ;  /* 0x0000000318187819 */ /* 0x000fe400000012ff */
[----:B------:R-:W-:Y:S01]  /*1ce80*/  SHF.R.U64 R28, R28, 0x3, RZ ;  /* 0x000000031c1c7819 */ /* 0x000fe200000012ff */
[----:B------:R-:W-:Y:S01]  /*1ce90*/  IMAD R11, R155, UR5, R11 ;  /* 0x000000059b0b7c24 */ /* 0x000fe2000f8e020b */
[----:B------:R-:W-:Y:S01]  /*1cea0*/  SHF.R.U64 R36, R36, 0x3, RZ ;  /* 0x0000000324247819 */ /* 0x000fe200000012ff */
[----:B------:R-:W-:Y:S01]  /*1ceb0*/  ULDC.64 UR4, c[0x0][0xaf0] ;  /* 0x0002bc0000047ab9 */ /* 0x000fe20000000a00 */
[----:B------:R-:W-:Y:S02]  /*1cec0*/  SHF.R.U64 R40, R40, 0x3, RZ ;  /* 0x0000000328287819 */ /* 0x000fe400000012ff */
[----:B------:R-:W-:Y:S01]  /*1ced0*/  SHF.R.U64 R7, R7, 0x3, RZ ;  /* 0x0000000307077819 */ /* 0x000fe200000012ff */
[----:B------:R-:W-:Y:S01]  /*1cee0*/  IMAD.MOV.U32 R3, RZ, RZ, R32 ;  /* 0x000000ffff037224 */ /* 0x000fe200078e0020 */
        /* <DEDUP_REMOVED lines=8> */
[----:B--2---:R-:W-:Y:S01]  /*1cf70*/  @P2 SHF.R.U32.HI R3, RZ, R13, R0 ;  /* 0x0000000dff032219 */ /* 0x004fe20000011600 */
[----:B------:R-:W-:Y:S01]  /*1cf80*/  IMAD.X R41, RZ, RZ, R5, P4 ;  /* 0x000000ffff297224 */ /* 0x000fe200020e0605 */
[----:B------:R-:W-:Y:S01]  /*1cf90*/  LOP3.LUT R4, R7, R4, RZ, 0x3c, !PT ;  /* 0x0000000407047212 */ /* 0x000fe200078e3cff */
[C---:B------:R-:W-:Y:S01]  /*1cfa0*/  IMAD R9, R15.reuse, UR5, R12 ;  /* 0x000000050f097c24 */ /* 0x040fe2000f8e020c */
[----:B------:R-:W-:Y:S01]  /*1cfb0*/  SHF.R.S32.HI R0, RZ, 0x1f, R3 ;  /* 0x0000001fff007819 */ /* 0x000fe20000011403 */
[----:B------:R-:W-:Y:S01]  /*1cfc0*/  IMAD.WIDE.U32 R10, R15, UR4, R10 ;  /* 0x000000040f0a7c25 */ /* 0x000fe2000f8e000a */
[----:B------:R-:W5:Y:S01]  /*1cfd0*/  LD.E.128 R24, desc[UR54][R24.64] ;  /* 0x0000003618187980 */ /* 0x000f62000c101d00 */
[----:B------:R-:W-:-:S02]  /*1cfe0*/  ULDC.64 UR4, c[0x0][0xae0] ;  /* 0x0002b80000047ab9 */ /* 0x000fc40000000a00 */
[----:B------:R-:W-:Y:S01]  /*1cff0*/  IMAD.MOV R13, RZ, RZ, -R3 ;  /* 0x000000ffff0d7224 */ /* 0x000fe200078e0a03 */
[----:B------:R-:W5:Y:S01]  /*1d000*/  LD.E.128 R4, desc[UR54][R4.64] ;  /* 0x0000003604047980 */ /* 0x000f62000c101d00 */
[----:B------:R-:W-:-:S03]  /*1d010*/  IMAD.IADD R11, R11, 0x1, R9 ;  /* 0x000000010b0b7824 */ /* 0x000fc600078e0209 */
[----:B------:R-:W5:Y:S01]  /*1d020*/  LD.E.128 R28, desc[UR54][R28.64] ;  /* 0x000000361c1c7980 */ /* 0x000f62000c101d00 */
[----:B------:R-:W-:-:S03]  /*1d030*/  IMAD R0, R0, UR4, RZ ;  /* 0x0000000400007c24 */ /* 0x000fc6000f8e02ff */
[----:B------:R-:W5:Y:S01]  /*1d040*/  LD.E.128 R36, desc[UR54][R36.64] ;  /* 0x0000003624247980 */ /* 0x000f62000c101d00 */
[----:B------:R-:W-:-:S03]  /*1d050*/  IMAD R9, R14, R13, R32 ;  /* 0x0000000d0e097224 */ /* 0x000fc600078e0220 */
[----:B------:R-:W5:Y:S01]  /*1d060*/  LD.E.128 R40, desc[UR54][R40.64] ;  /* 0x0000003628287980 */ /* 0x000f62000c101d00 */
[----:B------:R-:W-:Y:S01]  /*1d070*/  @!PT LDS RZ, [RZ] ;  /* 0x00000000fffff984 */ /* 0x000fe20000000800 */
[----:B------:R-:W-:Y:S01]  /*1d080*/  @!PT LDS RZ, [RZ] ;  /* 0x00000000fffff984 */ /* 0x000fe20000000800 */
[----:B------:R-:W-:Y:S01]  /*1d090*/  @!PT LDS RZ, [RZ] ;  /* 0x00000000fffff984 */ /* 0x000fe20000000800 */
[----:B------:R-:W-:Y:S01]  /*1d0a0*/  @!PT LDS RZ, [RZ] ;  /* 0x00000000fffff984 */ /* 0x000fe20000000800 */
[----:B------:R0:W-:Y:S06]  /*1d0b0*/  MEMBAR.ALL.CTA ;  /* 0x0000000000007992 */ /* 0x0001ec0000008000 */
[----:B0-----:R-:W0:Y:S01]  /*1d0c0*/  FENCE.VIEW.ASYNC.S ;  /* 0x00000000000073c6 */ /* 0x001e220000000000 */
[----:B------:R-:W-:-:S04]  /*1d0d0*/  IMAD.WIDE.U32 R10, R3, UR4, R10 ;  /* 0x00000004030a7c25 */ /* 0x000fc8000f8e000a */
[----:B------:R-:W-:Y:S01]  /*1d0e0*/  IMAD R13, R3, UR5, R0 ;  /* 0x00000005030d7c24 */ /* 0x000fe2000f8e0200 */
[----:B------:R-:W-:Y:S01]  /*1d0f0*/  SHF.R.S32.HI R3, RZ, 0x1f, R9 ;  /* 0x0000001fff037819 */ /* 0x000fe20000011409 */
[----:B------:R-:W-:Y:S02]  /*1d100*/  ULDC.64 UR4, c[0x0][0xad8] ;  /* 0x0002b60000047ab9 */ /* 0x000fe40000000a00 */
[----:B------:R-:W-:Y:S02]  /*1d110*/  IMAD.IADD R11, R11, 0x1, R13 ;  /* 0x000000010b0b7824 */ /* 0x000fe400078e020d */
[----:B------:R-:W-:Y:S02]  /*1d120*/  IMAD R12, R3, UR4, RZ ;  /* 0x00000004030c7c24 */ /* 0x000fe4000f8e02ff */
[----:B------:R-:W-:Y:S02]  /*1d130*/  VIADD R0, R2, 0x2d820 ;  /* 0x0002d82002007836 */ /* 0x000fe40000000000 */
[----:B------:R-:W-:-:S02]  /*1d140*/  IMAD R3, R9, UR5, R12 ;  /* 0x0000000509037c24 */ /* 0x000fc4000f8e020c */
[----:B------:R-:W-:Y:S01]  /*1d150*/  IMAD.WIDE.U32 R10, R9, UR4, R10 ;  /* 0x00000004090a7c25 */ /* 0x000fe2000f8e000a */
[----:B------:R-:W-:Y:S01]  /*1d160*/  ULDC.64 UR4, c[0x0][0xa80] ;  /* 0x0002a00000047ab9 */ /* 0x000fe20000000a00 */
[----:B------:R-:W-:Y:S02]  /*1d170*/  PRMT R0, RZ, 0x654, R0 ;  /* 0x00000654ff007816 */ /* 0x000fe40000000000 */
[----:B------:R-:W-:Y:S01]  /*1d180*/  IMAD.IADD R3, R11, 0x1, R3 ;  /* 0x000000010b037824 */ /* 0x000fe200078e0203 */
[C---:B------:R-:W-:Y:S01]  /*1d190*/  LEA R9, P0, R10.reuse, UR4, 0x1 ;  /* 0x000000040a097c11 */ /* 0x040fe2000f8008ff */
[C---:B------:R-:W-:Y:S01]  /*1d1a0*/  VIADD R53, R21.reuse, 0x40 ;  /* 0x0000004015357836 */ /* 0x040fe20000000000 */
[----:B------:R-:W-:Y:S01]  /*1d1b0*/  UMOV UR4, 0xffffffff ;  /* 0xffffffff00047882 */ /* 0x000fe20000000000 */
[----:B------:R-:W-:Y:S01]  /*1d1c0*/  VIADD R51, R21, 0x20 ;  /* 0x0000002015337836 */ /* 0x000fe20000000000 */
[----:B0-----:R0:W-:Y:S01]  /*1d1d0*/  SYNCS.ARRIVE.TRANS64.RED.A1T0 RZ, [R0+URZ], RZ ;  /* 0x000000ff00ff79a7 */ /* 0x0011e2000810043f */
[----:B------:R-:W-:-:S02]  /*1d1e0*/  LEA.HI.X R3, R10, UR5, R3, 0x1, P0 ;  /* 0x000000050a037c11 */ /* 0x000fc400080f0c03 */
[----:B------:R-:W-:Y:S02]  /*1d1f0*/  SHF.R.S32.HI R32, RZ, 0x1f, R53 ;  /* 0x0000001fff207819 */ /* 0x000fe40000011435 */
[----:B------:R-:W-:Y:S01]  /*1d200*/  SHF.R.S32.HI R48, RZ, 0x1f, R51 ;  /* 0x0000001fff307819 */ /* 0x000fe20000011433 */
[----:B------:R-:W-:Y:S06]  /*1d210*/  BRA.DIV UR4, `(.L_x_11589) ;  /* 0x000000aa04747947 */ /* 0x000fec000b800000 */
[----:B0-----:R0:W1:Y:S04]  /*1d220*/  SHFL.IDX PT, R0, R3, RZ, 0x1c1f ;  /* 0x001c1fff03007589 */ /* 0x00106800000e0000 */
[----:B------:R0:W2:Y:S02]  /*1d230*/  SHFL.IDX PT, R14, R9, RZ, 0x1c1f ;  /* 0x001c1fff090e7589 */ /* 0x0000a400000e0000 */
.L_x_11783:
[----:B------:R-:W-:Y:S01]  /*1d240*/  IMAD.IADD R49, R20, 0x1, R52 ;  /* 0x0000000114317824 */ /* 0x000fe200078e0234 */
        /* <DEDUP_REMOVED lines=9> */
[----:B------:R-:W-:Y:S01]  /*1d2e0*/  @!P2 LEA R10, P4, R53, R14, 0x1 ;  /* 0x0000000e350aa211 */ /* 0x000fe200078808ff */
[----:B------:R-:W-:Y:S01]  /*1d2f0*/  @!P0 IMAD.WIDE R14, R21, 0x2, R14 ;  /* 0x00000002150e8825 */ /* 0x000fe200078e020e */
[-C--:B------:R-:W-:Y:S02]  /*1d300*/  @!P1 LEA.HI.X R13, R51, R0.reuse, R48, 0x1, P3 ;  /* 0x00000000330d9211 */ /* 0x080fe400018f0c30 */
[----:B------:R-:W-:Y:S02]  /*1d310*/  @!P2 LEA.HI.X R11, R53, R0, R32, 0x1, P4 ;  /* 0x00000000350ba211 */ /* 0x000fe400020f0c20 */
[----:B-----5:R3:W-:Y:S04]  /*1d320*/  @!P0 ST.E.128 desc[UR54][R14.64], R4 ;  /* 0x000000040e008985 */ /* 0x0207e8000c101d36 */
[----:B------:R3:W-:Y:S04]  /*1d330*/  @!P1 ST.E.128 desc[UR54][R12.64], R28 ;  /* 0x0000001c0c009985 */ /* 0x0007e8000c101d36 */
[----:B------:R3:W-:Y:S02]  /*1d340*/  @!P2 ST.E.128 desc[UR54][R10.64], R40 ;  /* 0x000000280a00a985 */ /* 0x0007e4000c101d36 */
.L_x_11591:
[----:B------:R-:W-:Y:S05]  /*1d350*/  BSYNC B1 ;  /* 0x0000000000017941 */ /* 0x000fea0003800000 */
.L_x_11590:
[----:B------:R-:W-:-:S03]  /*1d360*/  UMOV UR4, 0xffffffff ;  /* 0xffffffff00047882 */ /* 0x000fc60000000000 */
[----:B------:R-:W-:Y:S05]  /*1d370*/  BRA.DIV UR4, `(.L_x_11592) ;  /* 0x000000aa04507947 */ /* 0x000fea000b800000 */
[----:B0-----:R-:W0:Y:S04]  /*1d380*/  SHFL.IDX PT, R3, R3, 0x1, 0x1c1f ;  /* 0x003c1f0003037f89 */ /* 0x001e2800000e0000 */
[----:B--23--:R2:W3:Y:S02]  /*1d390*/  SHFL.IDX PT, R14, R9, 0x1, 0x1c1f ;  /* 0x003c1f00090e7f89 */ /* 0x00c4e400000e0000 */
.L_x_11787:
[----:B-----5:R-:W-:-:S05]  /*1d3a0*/  VIADD R5, R49, 0x60 ;  /* 0x0000006031057836 */ /* 0x020fca0000000000 */
[----:B------:R-:W-:-:S13]  /*1d3b0*/  ISETP.GE.AND P0, PT, R5, R8, PT ;  /* 0x000000080500720c */ /* 0x000fda0003f06270 */
[----:B------:R-:W-:Y:S05]  /*1d3c0*/  @P0 BRA `(.L_x_11593) ;  /* 0x0000001800840947 */ /* 0x000fea0003800000 */
[----:B------:R-:W-:Y:S02]  /*1d3d0*/  ULDC UR4, c[0x0][0xac8] ;  /* 0x0002b20000047ab9 */ /* 0x000fe40000000800 */
[----:B------:R-:W-:Y:S02]  /*1d3e0*/  ISETP.GE.AND P1, PT, R21, UR4, PT ;  /* 0x0000000415007c0c */ /* 0x000fe4000bf26270 */
[----:B------:R-:W-:-:S11]  /*1d3f0*/  ISETP.GE.AND P2, PT, R51, UR4, PT ;  /* 0x0000000433007c0c */ /* 0x000fd6000bf46270 */
[----:B0-----:R-:W-:Y:S02]  /*1d400*/  @!P1 IMAD.MOV.U32 R15, RZ, RZ, R3 ;  /* 0x000000ffff0f9224 */ /* 0x001fe400078e0003 */
[----:B---3--:R-:W-:Y:S01]  /*1d410*/  @!P2 LEA R4, P0, R51, R14, 0x1 ;  /* 0x0000000e3304a211 */ /* 0x008fe200078008ff */
        /* <DEDUP_REMOVED lines=10> */
.L_x_11588:
[----:B------:R-:W-:Y:S01]  /*1d4c0*/  ULDC.64 UR4, c[0x0][0xb08] ;  /* 0x0002c20000047ab9 */ /* 0x000fe20000000a00 */
[----:B------:R-:W1:Y:S01]  /*1d4d0*/  @P2 LDC R11, c[0x0][0xbec] ;  /* 0x0002fb00ff0b2b82 */ /* 0x000e620000000800 */
[----:B0-----:R-:W-:Y:S01]  /*1d4e0*/  IMAD R3, R48, UR4, RZ ;  /* 0x0000000430037c24 */ /* 0x001fe2000f8e02ff */
[----:B------:R-:W-:Y:S01]  /*1d4f0*/  SHF.R.S32.HI R0, RZ, 0x1f, R15 ;  /* 0x0000001fff007819 */ /* 0x000fe2000001140f */
[----:B------:R-:W-:-:S04]  /*1d500*/  IMAD.WIDE.U32 R4, R32, UR4, RZ ;  /* 0x0000000420047c25 */ /* 0x000fc8000f8e00ff */
[----:B------:R-:W-:Y:S01]  /*1d510*/  IMAD R3, R32, UR5, R3 ;  /* 0x0000000520037c24 */ /* 0x000fe2000f8e0203 */
[----:B------:R-:W0:Y:S01]  /*1d520*/  @P2 LDC R6, c[0x0][0xbf0] ;  /* 0x0002fc00ff062b82 */ /* 0x000e220000000800 */
[----:B------:R-:W-:Y:S02]  /*1d530*/  ULDC.64 UR4, c[0x0][0xb38] ;  /* 0x0002ce0000047ab9 */ /* 0x000fe40000000a00 */
[----:B------:R-:W-:Y:S02]  /*1d540*/  IMAD.IADD R5, R5, 0x1, R3 ;  /* 0x0000000105057824 */ /* 0x000fe400078e0203 */
[----:B------:R-:W-:Y:S02]  /*1d550*/  IMAD.MOV.U32 R3, RZ, RZ, R24 ;  /* 0x000000ffff037224 */ /* 0x000fe400078e0018 */
        /* <DEDUP_REMOVED lines=8> */
[----:B------:R-:W-:Y:S01]  /*1d5e0*/  IMAD.IADD R5, R5, 0x1, R7 ;  /* 0x0000000105057824 */ /* 0x000fe200078e0207 */
[----:B0-----:R-:W-:Y:S01]  /*1d5f0*/  @P2 SHF.R.U32.HI R3, RZ, R6, R11 ;  /* 0x00000006ff032219 */ /* 0x001fe2000001160b */
[----:B------:R-:W-:Y:S02]  /*1d600*/  VIADD R6, R2, 0x2d820 ;  /* 0x0002d82002067836 */ /* 0x000fe40000000000 */
[C---:B------:R-:W-:Y:S01]  /*1d610*/  IMAD.WIDE.U32 R4, R50.reuse, UR4, R4 ;  /* 0x0000000432047c25 */ /* 0x040fe2000f8e0004 */
[--C-:B------:R-:W-:Y:S02]  /*1d620*/  SHF.R.S32.HI R0, RZ, 0x1f, R3.reuse ;  /* 0x0000001fff007819 */ /* 0x100fe40000011403 */
[----:B------:R-:W-:Y:S01]  /*1d630*/  PRMT R6, RZ, 0x654, R6 ;  /* 0x00000654ff067816 */ /* 0x000fe20000000006 */
[----:B------:R-:W-:Y:S02]  /*1d640*/  IMAD.MOV R7, RZ, RZ, -R3 ;  /* 0x000000ffff077224 */ /* 0x000fe400078e0a03 */
[----:B------:R-:W-:Y:S01]  /*1d650*/  IMAD R5, R50, UR5, R5 ;  /* 0x0000000532057c24 */ /* 0x000fe2000f8e0205 */
[----:B------:R-:W-:Y:S01]  /*1d660*/  ULDC.64 UR4, c[0x0][0xb30] ;  /* 0x0002cc0000047ab9 */ /* 0x000fe20000000a00 */
[----:B------:R-:W-:Y:S01]  /*1d670*/  IMAD R7, R14, R7, R24 ;  /* 0x000000070e077224 */ /* 0x000fe200078e0218 */
[----:B------:R0:W-:Y:S01]  /*1d680*/  SYNCS.ARRIVE.TRANS64.RED.A1T0 RZ, [R6+URZ], RZ ;  /* 0x000000ff06ff79a7 */ /* 0x0001e2000810043f */
        /* <DEDUP_REMOVED lines=17> */
.L_x_11790:
[----:B------:R-:W-:Y:S01]  /*1d7a0*/  ISETP.GE.AND P0, PT, R10, R8, PT ;  /* 0x000000080a00720c */ /* 0x000fe20003f06270 */
[----:B------:R-:W-:-:S12]  /*1d7b0*/  BSSY B1, `(.L_x_11595) ;  /* 0x0000054000017945 */ /* 0x000fd80003800000 */
[----:B------:R-:W-:Y:S05]  /*1d7c0*/  @P0 BRA `(.L_x_11596) ;  /* 0x0000000400480947 */ /* 0x000fea0003800000 */
[----:B------:R-:W-:Y:S01]  /*1d7d0*/  ULDC UR4, c[0x0][0xac8] ;  /* 0x0002b20000047ab9 */ /* 0x000fe20000000800 */
[C---:B------:R-:W-:Y:S01]  /*1d7e0*/  VIADD R15, R156.reuse, 0x8 ;  /* 0x000000089c0f7836 */ /* 0x040fe20000000000 */
[C---:B------:R-:W-:Y:S01]  /*1d7f0*/  ISETP.GE.AND P2, PT, R156.reuse, UR4, PT ;  /* 0x000000049c007c0c */ /* 0x040fe2000bf46270 */
[C---:B------:R-:W-:Y:S01]  /*1d800*/  VIADD R12, R156.reuse, 0x10 ;  /* 0x000000109c0c7836 */ /* 0x040fe20000000000 */
[----:B------:R-:W-:Y:S01]  /*1d810*/  SHF.R.S32.HI R6, RZ, 0x1f, R156 ;  /* 0x0000001fff067819 */ /* 0x000fe2000001149c */
[C---:B------:R-:W-:Y:S01]  /*1d820*/  VIADD R13, R156.reuse, 0x18 ;  /* 0x000000189c0d7836 */ /* 0x040fe20000000000 */
[----:B------:R-:W-:Y:S01]  /*1d830*/  ISETP.GE.AND P3, PT, R15, UR4, PT ;  /* 0x000000040f007c0c */ /* 0x000fe2000bf66270 */
[----:B------:R-:W-:Y:S01]  /*1d840*/  VIADD R26, R156, 0x8 ;  /* 0x000000089c1a7836 */ /* 0x000fe20000000000 */
[----:B------:R-:W-:Y:S01]  /*1d850*/  ISETP.GE.AND P0, PT, R12, UR4, PT ;  /* 0x000000040c007c0c */ /* 0x000fe2000bf06270 */
[C---:B------:R-:W-:Y:S02]  /*1d860*/  VIADD R11, R156.reuse, 0x20 ;  /* 0x000000209c0b7836 */ /* 0x040fe40000000000 */
[C---:B------:R-:W-:Y:S01]  /*1d870*/  VIADD R25, R156.reuse, 0x10 ;  /* 0x000000109c197836 */ /* 0x040fe20000000000 */
[----:B------:R-:W-:Y:S01]  /*1d880*/  SHF.R.S32.HI R26, RZ, 0x1f, R26 ;  /* 0x0000001fff1a7819 */ /* 0x000fe2000001141a */
[----:B------:R-:W-:-:S02]  /*1d890*/  VIADD R27, R156, 0x28 ;  /* 0x000000289c1b7836 */ /* 0x000fc40000000000 */
[CC--:B--2---:R-:W-:Y:S01]  /*1d8a0*/  @!P2 LEA R4, P1, R156.reuse, R14.reuse, 0x2 ;  /* 0x0000000e9c04a211 */ /* 0x0c4fe200078210ff */
[C---:B------:R-:W-:Y:S01]  /*1d8b0*/  VIADD R10, R156.reuse, 0x40 ;  /* 0x000000409c0a7836 */ /* 0x040fe20000000000 */
[----:B------:R-:W-:Y:S02]  /*1d8c0*/  SHF.R.S32.HI R25, RZ, 0x1f, R25 ;  /* 0x0000001fff197819 */ /* 0x000fe40000011419 */
[----:B-1----:R-:W-:Y:S02]  /*1d8d0*/  @!P2 LEA.HI.X R5, R156, R3, R6, 0x2, P1 ;  /* 0x000000039c05a211 */ /* 0x002fe400008f1406 */
[----:B------:R-:W-:Y:S02]  /*1d8e0*/  ISETP.GE.AND P1, PT, R13, UR4, PT ;  /* 0x000000040d007c0c */ /* 0x000fe4000bf26270 */
[----:B------:R-:W-:Y:S01]  /*1d8f0*/  @!P3 LEA R6, P4, R15, R14, 0x2 ;  /* 0x0000000e0f06b211 */ /* 0x000fe200078810ff */
[----:B------:R1:W-:Y:S01]  /*1d900*/  @!P2 ST.E.64 desc[UR54][R4.64], R88 ;  /* 0x000000580400a985 */ /* 0x0003e2000c101b36 */
[----:B------:R-:W-:-:S02]  /*1d910*/  ISETP.GE.AND P2, PT, R11, UR4, PT ;  /* 0x000000040b007c0c */ /* 0x000fc4000bf46270 */
[----:B------:R-:W-:Y:S01]  /*1d920*/  @!P3 LEA.HI.X R7, R15, R3, R26, 0x2, P4 ;  /* 0x000000030f07b211 */ /* 0x000fe200020f141a */
[C---:B------:R-:W-:Y:S01]  /*1d930*/  VIADD R15, R156.reuse, 0x28 ;  /* 0x000000289c0f7836 */ /* 0x040fe20000000000 */
[----:B------:R-:W-:Y:S01]  /*1d940*/  SHF.R.S32.HI R27, RZ, 0x1f, R27 ;  /* 0x0000001fff1b7819 */ /* 0x000fe2000001141b */
[----:B------:R-:W-:Y:S01]  /*1d950*/  VIADD R26, R156, 0x18 ;  /* 0x000000189c1a7836 */ /* 0x000fe20000000000 */
[----:B------:R-:W-:Y:S01]  /*1d960*/  SHF.R.S32.HI R10, RZ, 0x1f, R10 ;  /* 0x0000001fff0a7819 */ /* 0x000fe2000001140a */
[----:B------:R2:W-:Y:S01]  /*1d970*/  @!P3 ST.E.64 desc[UR54][R6.64], R92 ;  /* 0x0000005c0600b985 */ /* 0x0005e2000c101b36 */
[----:B------:R-:W-:Y:S02]  /*1d980*/  ISETP.GE.AND P3, PT, R15, UR4, PT ;  /* 0x000000040f007c0c */ /* 0x000fe4000bf66270 */
[----:B------:R-:W-:Y:S02]  /*1d990*/  SHF.R.S32.HI R26, RZ, 0x1f, R26 ;  /* 0x0000001fff1a7819 */ /* 0x000fe4000001141a */
[----:B-1----:R-:W-:-:S04]  /*1d9a0*/  @!P0 LEA R4, P5, R12, R14, 0x2 ;  /* 0x0000000e0c048211 */ /* 0x002fc800078a10ff */
[-C--:B------:R-:W-:Y:S01]  /*1d9b0*/  @!P0 LEA.HI.X R5, R12, R3.reuse, R25, 0x2, P5 ;  /* 0x000000030c058211 */ /* 0x080fe200028f1419 */
[C---:B------:R-:W-:Y:S02]  /*1d9c0*/  VIADD R25, R156.reuse, 0x30 ;  /* 0x000000309c197836 */ /* 0x040fe40000000000 */
[C---:B------:R-:W-:Y:S01]  /*1d9d0*/  VIADD R12, R156.reuse, 0x20 ;  /* 0x000000209c0c7836 */ /* 0x040fe20000000000 */
[----:B--2---:R-:W-:Y:S01]  /*1d9e0*/  @!P1 LEA R6, P4, R13, R14, 0x2 ;  /* 0x0000000e0d069211 */ /* 0x004fe200078810ff */
[----:B------:R1:W-:Y:S01]  /*1d9f0*/  @!P0 ST.E.64 desc[UR54][R4.64], R20 ;  /* 0x0000001404008985 */ /* 0x0003e2000c101b36 */
[----:B------:R-:W-:Y:S02]  /*1da00*/  ISETP.GE.AND P0, PT, R25, UR4, PT ;  /* 0x0000000419007c0c */ /* 0x000fe4000bf06270 */
[----:B------:R-:W-:Y:S02]  /*1da10*/  SHF.R.S32.HI R12, RZ, 0x1f, R12 ;  /* 0x0000001fff0c7819 */ /* 0x000fe4000001140c */
[----:B------:R-:W-:Y:S01]  /*1da20*/  @!P1 LEA.HI.X R7, R13, R3, R26, 0x2, P4 ;  /* 0x000000030d079211 */ /* 0x000fe200020f141a */
[----:B------:R-:W-:-:S02]  /*1da30*/  VIADD R13, R156, 0x38 ;  /* 0x000000389c0d7836 */ /* 0x000fc40000000000 */
[----:B------:R-:W-:Y:S02]  /*1da40*/  VIADD R26, R156, 0x30 ;  /* 0x000000309c1a7836 */ /* 0x000fe40000000000 */
[----:B------:R2:W-:Y:S01]  /*1da50*/  @!P1 ST.E.64 desc[UR54][R6.64], R100 ;  /* 0x0000006406009985 */ /* 0x0005e2000c101b36 */
[----:B------:R-:W-:Y:S02]  /*1da60*/  ISETP.GE.AND P1, PT, R13, UR4, PT ;  /* 0x000000040d007c0c */ /* 0x000fe4000bf26270 */
[----:B------:R-:W-:Y:S02]  /*1da70*/  SHF.R.S32.HI R26, RZ, 0x1f, R26 ;  /* 0x0000001fff1a7819 */ /* 0x000fe4000001141a */
[----:B-1----:R-:W-:-:S04]  /*1da80*/  @!P2 LEA R4, P5, R11, R14, 0x2 ;  /* 0x0000000e0b04a211 */ /* 0x002fc800078a10ff */
[-C--:B------:R-:W-:Y:S01]  /*1da90*/  @!P2 LEA.HI.X R5, R11, R3.reuse, R12, 0x2, P5 ;  /* 0x000000030b05a211 */ /* 0x080fe200028f140c */
[C---:B------:R-:W-:Y:S02]  /*1daa0*/  VIADD R11, R156.reuse, 0x40 ;  /* 0x000000409c0b7836 */ /* 0x040fe40000000000 */
[C---:B------:R-:W-:Y:S02]  /*1dab0*/  VIADD R12, R156.reuse, 0x48 ;  /* 0x000000489c0c7836 */ /* 0x040fe40000000000 */
[----:B------:R1:W-:Y:S01]  /*1dac0*/  @!P2 ST.E.64 desc[UR54][R4.64], R104 ;  /* 0x000000680400a985 */ /* 0x0003e2000c101b36 */
[----:B--2---:R-:W-:Y:S02]  /*1dad0*/  @!P3 LEA R6, P5, R15, R14, 0x2 ;  /* 0x0000000e0f06b211 */ /* 0x004fe400078a10ff */
[----:B------:R-:W-:Y:S02]  /*1dae0*/  ISETP.GE.AND P2, PT, R11, UR4, PT ;  /* 0x000000040b007c0c */ /* 0x000fe4000bf46270 */
[----:B------:R-:W-:Y:S01]  /*1daf0*/  @!P3 LEA.HI.X R7, R15, R3, R27, 0x2, P5 ;  /* 0x000000030f07b211 */ /* 0x000fe200028f141b */
[----:B------:R-:W-:Y:S01]  /*1db00*/  VIADD R15, R156, 0x50 ;  /* 0x000000509c0f7836 */ /* 0x000fe20000000000 */
[----:B------:R-:W-:-:S03]  /*1db10*/  ISETP.GE.AND P5, PT, R12, UR4, PT ;  /* 0x000000040c007c0c */ /* 0x000fc6000bfa6270 */
[----:B------:R2:W-:Y:S01]  /*1db20*/  @!P3 ST.E.64 desc[UR54][R6.64], R108 ;  /* 0x0000006c0600b985 */ /* 0x0005e2000c101b36 */
[----:B------:R-:W-:Y:S02]  /*1db30*/  ISETP.GE.AND P3, PT, R15, UR4, PT ;  /* 0x000000040f007c0c */ /* 0x000fe4000bf66270 */
[----:B-1----:R-:W-:-:S04]  /*1db40*/  @!P0 LEA R4, P4, R25, R14, 0x2 ;  /* 0x0000000e19048211 */ /* 0x002fc800078810ff */
[----:B------:R-:W-:Y:S01]  /*1db50*/  @!P0 LEA.HI.X R5, R25, R3, R26, 0x2, P4 ;  /* 0x0000000319058211 */ /* 0x000fe200020f141a */
[C---:B------:R-:W-:Y:S02]  /*1db60*/  VIADD R26, R156.reuse, 0x38 ;  /* 0x000000389c1a7836 */ /* 0x040fe40000000000 */
[----:B------:R-:W-:Y:S02]  /*1db70*/  VIADD R25, R156, 0x58 ;  /* 0x000000589c197836 */ /* 0x000fe40000000000 */
[----:B------:R1:W-:Y:S01]  /*1db80*/  @!P0 ST.E.64 desc[UR54][R4.64], R112 ;  /* 0x0000007004008985 */ /* 0x0003e2000c101b36 */
[----:B--2---:R-:W-:Y:S02]  /*1db90*/  @!P1 LEA R6, P4, R13, R14, 0x2 ;  /* 0x0000000e0d069211 */ /* 0x004fe400078810ff */
[----:B------:R-:W-:Y:S02]  /*1dba0*/  SHF.R.S32.HI R26, RZ, 0x1f, R26 ;  /* 0x0000001fff1a7819 */ /* 0x000fe4000001141a */
[----:B------:R-:W-:-:S02]  /*1dbb0*/  SHF.R.S32.HI R20, RZ, 0x1f, R25 ;  /* 0x0000001fff147819 */ /* 0x000fc40000011419 */
[----:B------:R-:W-:Y:S01]  /*1dbc0*/  @!P1 LEA.HI.X R7, R13, R3, R26, 0x2, P4 ;  /* 0x000000030d079211 */ /* 0x000fe200020f141a */
[C---:B------:R-:W-:Y:S01]  /*1dbd0*/  VIADD R13, R156.reuse, 0x48 ;  /* 0x000000489c0d7836 */ /* 0x040fe20000000000 */
[----:B------:R-:W-:Y:S01]  /*1dbe0*/  ISETP.GE.AND P4, PT, R25, UR4, PT ;  /* 0x0000000419007c0c */ /* 0x000fe2000bf86270 */
[----:B------:R-:W-:Y:S02]  /*1dbf0*/  VIADD R26, R156, 0x50 ;  /* 0x000000509c1a7836 */ /* 0x000fe40000000000 */
[----:B------:R3:W-:Y:S01]  /*1dc00*/  @!P1 ST.E.64 desc[UR54][R6.64], R116 ;  /* 0x0000007406009985 */ /* 0x0007e2000c101b36 */
[----:B------:R-:W-:Y:S02]  /*1dc10*/  SHF.R.S32.HI R13, RZ, 0x1f, R13 ;  /* 0x0000001fff0d7819 */ /* 0x000fe4000001140d */
[----:B-1----:R-:W-:Y:S02]  /*1dc20*/  @!P2 LEA R4, P0, R11, R14, 0x2 ;  /* 0x0000000e0b04a211 */ /* 0x002fe400078010ff */
[----:B------:R-:W-:-:S02]  /*1dc30*/  SHF.R.S32.HI R26, RZ, 0x1f, R26 ;  /* 0x0000001fff1a7819 */ /* 0x000fc4000001141a */
[----:B------:R-:W-:Y:S02]  /*1dc40*/  @!P2 LEA.HI.X R5, R11, R3, R10, 0x2, P0 ;  /* 0x000000030b05a211 */ /* 0x000fe400000f140a */
[----:B------:R-:W-:-:S03]  /*1dc50*/  @!P5 LEA R10, P0, R12, R14, 0x2 ;  /* 0x0000000e0c0ad211 */ /* 0x000fc600078010ff */
[----:B------:R3:W-:Y:S01]  /*1dc60*/  @!P2 ST.E.64 desc[UR54][R4.64], R120 ;  /* 0x000000780400a985 */ /* 0x0007e2000c101b36 */
[----:B------:R-:W-:Y:S02]  /*1dc70*/  @!P5 LEA.HI.X R11, R12, R3, R13, 0x2, P0 ;  /* 0x000000030c0bd211 */ /* 0x000fe400000f140d */
[----:B------:R-:W-:-:S03]  /*1dc80*/  @!P3 LEA R12, P0, R15, R14, 0x2 ;  /* 0x0000000e0f0cb211 */ /* 0x000fc600078010ff */
[----:B------:R3:W-:Y:S01]  /*1dc90*/  @!P5 ST.E.64 desc[UR54][R10.64], R124 ;  /* 0x0000007c0a00d985 */ /* 0x0007e2000c101b36 */
[----:B------:R-:W-:Y:S02]  /*1dca0*/  @!P3 LEA.HI.X R13, R15, R3, R26, 0x2, P0 ;  /* 0x000000030f0db211 */ /* 0x000fe400000f141a */
[----:B------:R-:W-:-:S03]  /*1dcb0*/  @!P4 LEA R14, P0, R25, R14, 0x2 ;  /* 0x0000000e190ec211 */ /* 0x000fc600078010ff */
[----:B------:R3:W-:Y:S01]  /*1dcc0*/  @!P3 ST.E.64 desc[UR54][R12.64], R128 ;  /* 0x000000800c00b985 */ /* 0x0007e2000c101b36 */
[----:B------:R-:W-:-:S05]  /*1dcd0*/  @!P4 LEA.HI.X R15, R25, R3, R20, 0x2, P0 ;  /* 0x00000003190fc211 */ /* 0x000fca00000f1414 */
[----:B------:R3:W-:Y:S04]  /*1dce0*/  @!P4 ST.E.64 desc[UR54][R14.64], R132 ;  /* 0x000000840e00c985 */ /* 0x0007e8000c101b36 */
.L_x_11596:
[----:B------:R-:W-:Y:S05]  /*1dcf0*/  BSYNC B1 ;  /* 0x0000000000017941 */ /* 0x000fea0003800000 */
.L_x_11595:
[----:B------:R-:W-:-:S03]  /*1dd00*/  UMOV UR4, 0xffffffff ;  /* 0xffffffff00047882 */ /* 0x000fc60000000000 */
[----:B------:R-:W-:Y:S05]  /*1dd10*/  BRA.DIV UR4, `(.L_x_11597) ;  /* 0x000000a204647947 */ /* 0x000fea000b800000 */
[----:B-1----:R1:W4:Y:S04]  /*1dd20*/  SHFL.IDX PT, R3, R24, 0x1, 0x1c1f ;  /* 0x003c1f0018037f89 */ /* 0x00232800000e0000 */
[----:B--23--:R1:W2:Y:S02]  /*1dd30*/  SHFL.IDX PT, R14, R0, 0x1, 0x1c1f ;  /* 0x003c1f00000e7f89 */ /* 0x00c2a400000e0000 */
.L_x_11794:
[----:B------:R-:W-:-:S13]  /*1dd40*/  ISETP.GE.AND P0, PT, R9, R8, PT ;  /* 0x000000080900720c */ /* 0x000fda0003f06270 */
[----:B------:R-:W-:Y:S05]  /*1dd50*/  @P0 BRA `(.L_x_11593) ;  /* 0x0000001000200947 */ /* 0x000fea0003800000 */
[----:B------:R-:W-:Y:S01]  /*1dd60*/  ULDC UR4, c[0x0][0xac8] ;  /* 0x0002b20000047ab9 */ /* 0x000fe20000000800 */
[C---:B------:R-:W-:Y:S01]  /*1dd70*/  VIADD R12, R156.reuse, 0x8 ;  /* 0x000000089c0c7836 */ /* 0x040fe20000000000 */
[C---:B------:R-:W-:Y:S01]  /*1dd80*/  ISETP.GE.AND P3, PT, R156.reuse, UR4, PT ;  /* 0x000000049c007c0c */ /* 0x040fe2000bf66270 */
[C---:B------:R-:W-:Y:S01]  /*1dd90*/  VIADD R10, R156.reuse, 0x10 ;  /* 0x000000109c0a7836 */ /* 0x040fe20000000000 */
[----:B01----:R-:W-:Y:S01]  /*1dda0*/  SHF.R.S32.HI R0, RZ, 0x1f, R156 ;  /* 0x0000001fff007819 */ /* 0x003fe2000001149c */
[----:B------:R-:W-:Y:S01]  /*1ddb0*/  VIADD R15, R156, 0x18 ;  /* 0x000000189c0f7836 */ /* 0x000fe20000000000 */
[----:B------:R-:W-:Y:S01]  /*1ddc0*/  ISETP.GE.AND P4, PT, R12, UR4, PT ;  /* 0x000000040c007c0c */ /* 0x000fe2000bf86270 */
[----:B------:R-:W-:Y:S01]  /*1ddd0*/  VIADD R13, R156, 0x8 ;  /* 0x000000089c0d7836 */ /* 0x000fe20000000000 */
[----:B------:R-:W-:Y:S01]  /*1dde0*/  ISETP.GE.AND P1, PT, R10, UR4, PT ;  /* 0x000000040a007c0c */ /* 0x000fe2000bf26270 */
[C---:B------:R-:W-:Y:S01]  /*1ddf0*/  VIADD R11, R156.reuse, 0x10 ;  /* 0x000000109c0b7836 */ /* 0x040fe20000000000 */
[----:B------:R-:W-:Y:S01]  /*1de00*/  ISETP.GE.AND P2, PT, R15, UR4, PT ;  /* 0x000000040f007c0c */ /* 0x000fe2000bf46270 */
[C---:B------:R-:W-:Y:S01]  /*1de10*/  VIADD R20, R156.reuse, 0x20 ;  /* 0x000000209c147836 */ /* 0x040fe20000000000 */
[----:B------:R-:W-:Y:S01]  /*1de20*/  SHF.R.S32.HI R13, RZ, 0x1f, R13 ;  /* 0x0000001fff0d7819 */ /* 0x000fe2000001140d */
[C---:B------:R-:W-:Y:S01]  /*1de30*/  VIADD R21, R156.reuse, 0x30 ;  /* 0x000000309c157836 */ /* 0x040fe20000000000 */
[----:B------:R-:W-:Y:S01]  /*1de40*/  SHF.R.S32.HI R11, RZ, 0x1f, R11 ;  /* 0x0000001fff0b7819 */ /* 0x000fe2000001140b */
[C---:B------:R-:W-:Y:S01]  /*1de50*/  VIADD R25, R156.reuse, 0x18 ;  /* 0x000000189c197836 */ /* 0x040fe20000000000 */
[C---:B--2---:R-:W-:Y:S01]  /*1de60*/  @!P3 LEA R4, P0, R156.reuse, R14, 0x2 ;  /* 0x0000000e9c04b211 */ /* 0x044fe200078010ff */
[----:B------:R-:W-:-:S03]  /*1de70*/  VIADD R24, R156, 0x20 ;  /* 0x000000209c187836 */ /* 0x000fc60000000000 */
[CC--:B----4-:R-:W-:Y:S01]  /*1de80*/  @!P3 LEA.HI.X R5, R156.reuse, R3.reuse, R0, 0x2, P0 ;  /* 0x000000039c05b211 */ /* 0x0d0fe200000f1400 */
[----:B------:R-:W-:Y:S01]  /*1de90*/  VIADD R0, R156, 0x28 ;  /* 0x000000289c007836 */ /* 0x000fe20000000000 */
[-C--:B------:R-:W-:Y:S02]  /*1dea0*/  @!P4 LEA R6, P0, R12, R14.reuse, 0x2 ;  /* 0x0000000e0c06c211 */ /* 0x080fe400078010ff */
[----:B------:R-:W-:Y:S01]  /*1deb0*/  @!P1 LEA R8, P5, R10, R14, 0x2 ;  /* 0x0000000e0a089211 */ /* 0x000fe200078a10ff */
[----:B------:R-:W-:Y:S01]  /*1dec0*/  @!P3 ST.E.64 desc[UR54][R4.64], R90 ;  /* 0x0000005a0400b985 */ /* 0x000fe2000c101b36 */
[----:B------:R-:W-:Y:S02]  /*1ded0*/  ISETP.GE.AND P3, PT, R20, UR4, PT ;  /* 0x0000000414007c0c */ /* 0x000fe4000bf66270 */
[-C--:B------:R-:W-:Y:S02]  /*1dee0*/  @!P4 LEA.HI.X R7, R12, R3.reuse, R13, 0x2, P0 ;  /* 0x000000030c07c211 */ /* 0x080fe400000f140d */
[----:B------:R-:W-:-:S02]  /*1def0*/  @!P1 LEA.HI.X R9, R10, R3, R11, 0x2, P5 ;  /* 0x000000030a099211 */ /* 0x000fc400028f140b */
[----:B------:R-:W-:Y:S01]  /*1df00*/  SHF.R.S32.HI R25, RZ, 0x1f, R25 ;  /* 0x0000001fff197819 */ /* 0x000fe20000011419 */
[----:B------:R0:W-:Y:S01]  /*1df10*/  @!P4 ST.E.64 desc[UR54][R6.64], R94 ;  /* 0x0000005e0600c985 */ /* 0x0001e2000c101b36 */
[-C--:B------:R-:W-:Y:S02]  /*1df20*/  @!P2 LEA R10, P4, R15, R14.reuse, 0x2 ;  /* 0x0000000e0f0aa211 */ /* 0x080fe400078810ff */
[----:B------:R-:W-:Y:S01]  /*1df30*/  ISETP.GE.AND P0, PT, R0, UR4, PT ;  /* 0x0000000400007c0c */ /* 0x000fe2000bf06270 */
[----:B------:R1:W-:Y:S01]  /*1df40*/  @!P1 ST.E.64 desc[UR54][R8.64], R98 ;  /* 0x0000006208009985 */ /* 0x0003e2000c101b36 */
[----:B------:R-:W-:Y:S02]  /*1df50*/  ISETP.GE.AND P1, PT, R21, UR4, PT ;  /* 0x0000000415007c0c */ /* 0x000fe4000bf26270 */
[----:B------:R-:W-:Y:S02]  /*1df60*/  @!P3 LEA R12, P5, R20, R14, 0x2 ;  /* 0x0000000e140cb211 */ /* 0x000fe400078a10ff */
[----:B------:R-:W-:-:S02]  /*1df70*/  SHF.R.S32.HI R24, RZ, 0x1f, R24 ;  /* 0x0000001fff187819 */ /* 0x000fc40000011418 */
[-C--:B------:R-:W-:Y:S01]  /*1df80*/  @!P2 LEA.HI.X R11, R15, R3.reuse, R25, 0x2, P4 ;  /* 0x000000030f0ba211 */ /* 0x080fe200020f1419 */
[----:B------:R-:W-:Y:S01]  /*1df90*/  VIADD R15, R156, 0x38 ;  /* 0x000000389c0f7836 */ /* 0x000fe20000000000 */
[----:B------:R-:W-:Y:S01]  /*1dfa0*/  @!P3 LEA.HI.X R13, R20, R3, R24, 0x2, P5 ;  /* 0x00000003140db211 */ /* 0x000fe200028f1418 */
[C---:B------:R-:W-:Y:S02]  /*1dfb0*/  VIADD R25, R156.reuse, 0x30 ;  /* 0x000000309c197836 */ /* 0x040fe40000000000 */
[C---:B------:R-:W-:Y:S01]  /*1dfc0*/  VIADD R24, R156.reuse, 0x28 ;  /* 0x000000289c187836 */ /* 0x040fe20000000000 */
[----:B------:R2:W-:Y:S01]  /*1dfd0*/  @!P2 ST.E.64 desc[UR54][R10.64], R102 ;  /* 0x000000660a00a985 */ /* 0x0005e2000c101b36 */
[----:B------:R-:W-:Y:S01]  /*1dfe0*/  ISETP.GE.AND P2, PT, R15, UR4, PT ;  /* 0x000000040f007c0c */ /* 0x000fe2000bf46270 */
[----:B------:R-:W-:Y:S01]  /*1dff0*/  VIADD R20, R156, 0x40 ;  /* 0x000000409c147836 */ /* 0x000fe20000000000 */
[----:B------:R-:W-:Y:S01]  /*1e000*/  SHF.R.S32.HI R25, RZ, 0x1f, R25 ;  /* 0x0000001fff197819 */ /* 0x000fe20000011419 */
[----:B------:R3:W-:Y:S01]  /*1e010*/  @!P3 ST.E.64 desc[UR54][R12.64], R106 ;  /* 0x0000006a0c00b985 */ /* 0x0007e2000c101b36 */
[----:B0-----:R-:W-:-:S02]  /*1e020*/  @!P1 LEA R6, P5, R21, R14, 0x2 ;  /* 0x0000000e15069211 */ /* 0x001fc400078a10ff */
[-C--:B------:R-:W-:Y:S02]  /*1e030*/  @!P0 LEA R4, P4, R0, R14.reuse, 0x2 ;  /* 0x0000000e00048211 */ /* 0x080fe400078810ff */
[----:B------:R-:W-:Y:S02]  /*1e040*/  SHF.R.S32.HI R24, RZ, 0x1f, R24 ;  /* 0x0000001fff187819 */ /* 0x000fe40000011418 */
[-C--:B------:R-:W-:Y:S01]  /*1e050*/  @!P1 LEA.HI.X R7, R21, R3.reuse, R25, 0x2, P5 ;  /* 0x0000000315079211 */ /* 0x080fe200028f1419 */
[----:B------:R-:W-:Y:S01]  /*1e060*/  VIADD R21, R156, 0x38 ;  /* 0x000000389c157836 */ /* 0x000fe20000000000 */
[----:B------:R-:W-:Y:S01]  /*1e070*/  @!P0 LEA.HI.X R5, R0, R3, R24, 0x2, P4 ;  /* 0x0000000300058211 */ /* 0x000fe200020f1418 */
[----:B------:R-:W-:Y:S01]  /*1e080*/  VIADD R24, R156, 0x48 ;  /* 0x000000489c187836 */ /* 0x000fe20000000000 */
[----:B------:R-:W-:Y:S01]  /*1e090*/  ISETP.GE.AND P4, PT, R20, UR4, PT ;  /* 0x0000000414007c0c */ /* 0x000fe2000bf86270 */
[C---:B------:R-:W-:Y:S01]  /*1e0a0*/  VIADD R0, R156.reuse, 0x50 ;  /* 0x000000509c007836 */ /* 0x040fe20000000000 */
[----:B------:R-:W-:Y:S01]  /*1e0b0*/  SHF.R.S32.HI R21, RZ, 0x1f, R21 ;  /* 0x0000001fff157819 */ /* 0x000fe20000011415 */
[----:B------:R0:W-:Y:S01]  /*1e0c0*/  @!P0 ST.E.64 desc[UR54][R4.64], R110 ;  /* 0x0000006e04008985 */ /* 0x0001e2000c101b36 */
[----:B-1----:R-:W-:Y:S01]  /*1e0d0*/  @!P2 LEA R8, P5, R15, R14, 0x2 ;  /* 0x0000000e0f08a211 */ /* 0x002fe200078a10ff */
[----:B------:R-:W-:Y:S01]  /*1e0e0*/  VIADD R25, R156, 0x48 ;  /* 0x000000489c197836 */ /* 0x000fe20000000000 */
[----:B------:R-:W-:Y:S01]  /*1e0f0*/  ISETP.GE.AND P3, PT, R24, UR4, PT ;  /* 0x0000000418007c0c */ /* 0x000fe2000bf66270 */
[----:B------:R0:W-:Y:S01]  /*1e100*/  @!P1 ST.E.64 desc[UR54][R6.64], R114 ;  /* 0x0000007206009985 */ /* 0x0001e2000c101b36 */
[----:B------:R-:W-:-:S02]  /*1e110*/  ISETP.GE.AND P0, PT, R0, UR4, PT ;  /* 0x0000000400007c0c */ /* 0x000fc4000bf06270 */
[----:B------:R-:W-:Y:S01]  /*1e120*/  @!P2 LEA.HI.X R9, R15, R3, R21, 0x2, P5 ;  /* 0x000000030f09a211 */ /* 0x000fe200028f1415 */
[C---:B------:R-:W-:Y:S01]  /*1e130*/  VIADD R21, R156.reuse, 0x40 ;  /* 0x000000409c157836 */ /* 0x040fe20000000000 */
[----:B------:R-:W-:Y:S01]  /*1e140*/  SHF.R.S32.HI R25, RZ, 0x1f, R25 ;  /* 0x0000001fff197819 */ /* 0x000fe20000011419 */
[----:B------:R-:W-:Y:S01]  /*1e150*/  VIADD R15, R156, 0x50 ;  /* 0x000000509c0f7836 */ /* 0x000fe20000000000 */
[-C--:B--2---:R-:W-:Y:S01]  /*1e160*/  @!P4 LEA R10, P1, R20, R14.reuse, 0x2 ;  /* 0x0000000e140ac211 */ /* 0x084fe200078210ff */
[----:B------:R0:W-:Y:S01]  /*1e170*/  @!P2 ST.E.64 desc[UR54][R8.64], R118 ;  /* 0x000000760800a985 */ /* 0x0001e2000c101b36 */
[----:B------:R-:W-:Y:S02]  /*1e180*/  SHF.R.S32.HI R21, RZ, 0x1f, R21 ;  /* 0x0000001fff157819 */ /* 0x000fe40000011415 */
[----:B------:R-:W-:Y:S02]  /*1e190*/  SHF.R.S32.HI R15, RZ, 0x1f, R15 ;  /* 0x0000001fff0f7819 */ /* 0x000fe4000001140f */
[----:B---3--:R-:W-:-:S02]  /*1e1a0*/  @!P3 LEA R12, P5, R24, R14, 0x2 ;  /* 0x0000000e180cb211 */ /* 0x008fc400078a10ff */
[-C--:B------:R-:W-:Y:S02]  /*1e1b0*/  @!P4 LEA.HI.X R11, R20, R3.reuse, R21, 0x2, P1 ;  /* 0x00000003140bc211 */ /* 0x080fe400008f1415 */
[----:B------:R-:W-:Y:S02]  /*1e1c0*/  @!P0 LEA R20, P1, R0, R14, 0x2 ;  /* 0x0000000e00148211 */ /* 0x000fe400078210ff */
[-C--:B------:R-:W-:Y:S01]  /*1e1d0*/  @!P3 LEA.HI.X R13, R24, R3.reuse, R25, 0x2, P5 ;  /* 0x00000003180db211 */ /* 0x080fe200028f1419 */
[----:B------:R-:W-:Y:S01]  /*1e1e0*/  VIADD R24, R156, 0x58 ;  /* 0x000000589c187836 */ /* 0x000fe20000000000 */
[----:B------:R-:W-:Y:S01]  /*1e1f0*/  @!P0 LEA.HI.X R21, R0, R3, R15, 0x2, P1 ;  /* 0x0000000300158211 */ /* 0x000fe200008f140f */
[----:B------:R0:W-:Y:S04]  /*1e200*/  @!P4 ST.E.64 desc[UR54][R10.64], R122 ;  /* 0x0000007a0a00c985 */ /* 0x0001e8000c101b36 */
[----:B------:R0:W-:Y:S04]  /*1e210*/  @!P3 ST.E.64 desc[UR54][R12.64], R126 ;  /* 0x0000007e0c00b985 */ /* 0x0001e8000c101b36 */
[----:B------:R0:W-:Y:S01]  /*1e220*/  @!P0 ST.E.64 desc[UR54][R20.64], R130 ;  /* 0x0000008214008985 */ /* 0x0001e2000c101b36 */
[----:B------:R-:W-:-:S13]  /*1e230*/  ISETP.GE.AND P0, PT, R24, UR4, PT ;  /* 0x0000000418007c0c */ /* 0x000fda000bf06270 */
[----:B0-----:R-:W-:Y:S05]  /*1e240*/  @P0 BRA `(.L_x_11593) ;  /* 0x0000000800e40947 */ /* 0x001fea0003800000 */
[----:B------:R-:W-:Y:S02]  /*1e250*/  LEA R14, P0, R24, R14, 0x2 ;  /* 0x0000000e180e7211 */ /* 0x000fe400078010ff */
[----:B------:R-:W-:-:S04]  /*1e260*/  SHF.R.S32.HI R0, RZ, 0x1f, R24 ;  /* 0x0000001fff007819 */ /* 0x000fc80000011418 */
[----:B------:R-:W-:-:S05]  /*1e270*/  LEA.HI.X R15, R24, R3, R0, 0x2, P0 ;  /* 0x00000003180f7211 */ /* 0x000fca00000f1400 */
[----:B------:R0:W-:Y:S01]  /*1e280*/  ST.E.64 desc[UR54][R14.64], R134 ;  /* 0x000000860e007985 */ /* 0x0001e2000c101b36 */
[----:B------:R-:W-:Y:S05]  /*1e290*/  BRA `(.L_x_11593) ;  /* 0x0000000800d07947 */ /* 0x000fea0003800000 */
.L_x_11586:
        /* <DEDUP_REMOVED lines=10> */
[----:B------:R-:W2:Y:S01]  /*1e340*/  @P1 LDC.64 R6, c[0x0][0xc08] ;  /* 0x00030200ff061b82 */ /* 0x000ea20000000a00 */
[----:B------:R-:W-:Y:S02]  /*1e350*/  ULDC UR4, c[0x0][0xa88] ;  /* 0x0002a20000047ab9 */ /* 0x000fe40000000800 */
[----:B------:R-:W-:Y:S01]  /*1e360*/  IMAD.U32 R20, RZ, RZ, UR4 ;  /* 0x00000004ff147e24 */ /* 0x000fe2000f8e00ff */
[----:B------:R-:W0:Y:S01]  /*1e370*/  S2R R9, SR_TID.X ;  /* 0x0000000000097919 */ /* 0x000e220000002100 */
[----:B---3--:R-:W-:-:S04]  /*1e380*/  IMAD.WIDE R4, R0, 0x4, R4 ;  /* 0x0000000400047825 */ /* 0x008fc800078e0204 */
[----:B--2---:R-:W-:Y:S01]  /*1e390*/  @P1 IMAD.WIDE R6, R0, 0x4, R6 ;  /* 0x0000000400061825 */ /* 0x004fe200078e0206 */
        /* <DEDUP_REMOVED lines=14> */
.L_x_11598:
[----:B------:R-:W-:Y:S01]  /*1e480*/  BSSY B1, `(.L_x_11599) ;  /* 0x0000037000017945 */ /* 0x000fe20003800000 */
[----:B------:R-:W-:Y:S02]  /*1e490*/  SEL R29, R0, RZ, !P0 ;  /* 0x000000ff001d7207 */ /* 0x000fe40004000000 */
[----:B------:R-:W-:Y:S02]  /*1e4a0*/  SEL R28, R28, RZ, !P0 ;  /* 0x000000ff1c1c7207 */ /* 0x000fe40004000000 */
[----:B-----5:R-:W-:Y:S01]  /*1e4b0*/  SHF.R.S32.HI R26, RZ, 0x1f, R3 ;  /* 0x0000001fff1a7819 */ /* 0x020fe20000011403 */
[----:B------:R-:W-:Y:S06]  /*1e4c0*/  @P3 BRA `(.L_x_11600) ;  /* 0x0000000000c83947 */ /* 0x000fec0003800000 */
[----:B--2---:R-:W2:Y:S01]  /*1e4d0*/  LDL R4, [R1+0x5c] ;  /* 0x00005c0001047983 */ /* 0x004ea20000100800 */
[----:B------:R-:W0:Y:S02]  /*1e4e0*/  LDC R37, c[0x0][0xbe8] ;  /* 0x0002fa00ff257b82 */ /* 0x000e240000000800 */
[----:B0-----:R-:W-:Y:S01]  /*1e4f0*/  IMAD R0, R20, R37, RZ ;  /* 0x0000002514007224 */ /* 0x001fe200078e02ff */
[----:B--2---:R-:W-:-:S04]  /*1e500*/  IADD3 R31, R4, -0x80, R9 ;  /* 0xffffff80041f7810 */ /* 0x004fc80007ffe009 */
[----:B------:R-:W-:-:S13]  /*1e510*/  ISETP.GE.AND P0, PT, R31, R0, PT ;  /* 0x000000001f00720c */ /* 0x000fda0003f06270 */
[----:B------:R-:W-:Y:S05]  /*1e520*/  @P0 BRA `(.L_x_11600) ;  /* 0x0000000000b00947 */ /* 0x000fea0003800000 */
[----:B-1----:R-:W2:Y:S01]  /*1e530*/  LDL.LU R32, [R1+0xb0] ;  /* 0x0000b00001207983 */ /* 0x002ea20000300800 */
        /* <DEDUP_REMOVED lines=43> */
.L_x_11600:
[----:B------:R-:W-:Y:S05]  /*1e7f0*/  BSYNC B1 ;  /* 0x0000000000017941 */ /* 0x000fea0003800000 */
.L_x_11599:
[----:B------:R-:W-:Y:S05]  /*1e800*/  @P2 BRA `(.L_x_11593) ;  /* 0x0000000400742947 */ /* 0x000fea0003800000 */
[----:B------:R-:W3:Y:S01]  /*1e810*/  LDL R27, [R1+0x5c] ;  /* 0x00005c00011b7983 */ /* 0x000ee20000100800 */
[----:B------:R-:W4:Y:S01]  /*1e820*/  LDC R21, c[0x0][0xbe8] ;  /* 0x0002fa00ff157b82 */ /* 0x000f220000000800 */
[----:B0-2---:R-:W-:Y:S01]  /*1e830*/  SHF.R.S32.HI R5, RZ, 0x1f, R30 ;  /* 0x0000001fff057819 */ /* 0x005fe2000001141e */
        /* <DEDUP_REMOVED lines=14> */
[----:B----4-:R-:W-:-:S03]  /*1e920*/  ISETP.NE.AND P0, PT, R21, 0x1, PT ;  /* 0x000000011500780c */ /* 0x010fc60003f05270 */
[----:B------:R-:W-:Y:S01]  /*1e930*/  IMAD R5, R155, UR5, R5 ;  /* 0x000000059b057c24 */ /* 0x000fe2000f8e0205 */
[----:B------:R-:W-:Y:S01]  /*1e940*/  ULDC.64 UR4, c[0x0][0xae0] ;  /* 0x0002b80000047ab9 */ /* 0x000fe20000000a00 */
[C---:B------:R-:W-:Y:S02]  /*1e950*/  IMAD R7, R29.reuse, UR7, R6 ;  /* 0x000000071d077c24 */ /* 0x040fe4000f8e0206 */
[----:B------:R-:W-:-:S04]  /*1e960*/  IMAD.WIDE.U32 R4, R29, UR6, R4 ;  /* 0x000000061d047c25 */ /* 0x000fc8000f8e0004 */
[----:B------:R-:W-:Y:S02]  /*1e970*/  IMAD.IADD R5, R5, 0x1, R7 ;  /* 0x0000000105057824 */ /* 0x000fe400078e0207 */
[----:B------:R-:W0:Y:S08]  /*1e980*/  @P0 LDC R8, c[0x0][0xbec] ;  /* 0x0002fb00ff080b82 */ /* 0x000e300000000800 */
[----:B------:R-:W2:Y:S01]  /*1e990*/  @P0 LDC R11, c[0x0][0xbf0] ;  /* 0x0002fc00ff0b0b82 */ /* 0x000ea20000000800 */
[----:B---3--:R-:W-:-:S04]  /*1e9a0*/  IMAD.IADD R9, R27, 0x1, R0 ;  /* 0x000000011b097824 */ /* 0x008fc800078e0200 */
[----:B0-----:R-:W-:-:S04]  /*1e9b0*/  @P0 IMAD.HI.U32 R0, R9, R8, RZ ;  /* 0x0000000809000227 */ /* 0x001fc800078e00ff */
[----:B------:R-:W-:Y:S01]  /*1e9c0*/  IMAD.MOV.U32 R3, RZ, RZ, R9 ;  /* 0x000000ffff037224 */ /* 0x000fe200078e0009 */
[----:B--2---:R-:W-:-:S04]  /*1e9d0*/  @P0 SHF.R.U32.HI R3, RZ, R11, R0 ;  /* 0x0000000bff030219 */ /* 0x004fc80000011600 */
        /* <DEDUP_REMOVED lines=25> */
.L_x_11797:
[----:B------:R-:W-:Y:S01]  /*1eb70*/  IMAD R21, R20, R21, RZ ;  /* 0x0000001514157224 */ /* 0x000fe200078e02ff */
[----:B------:R-:W-:Y:S01]  /*1eb80*/  BSSY B1, `(.L_x_11602) ;  /* 0x0000011000017945 */ /* 0x000fe20003800000 */
[----:B------:R-:W-:-:S05]  /*1eb90*/  IMAD.IADD R6, R25, 0x1, R27 ;  /* 0x0000000119067824 */ /* 0x000fca00078e021b */
        /* <DEDUP_REMOVED lines=15> */
.L_x_11603:
[----:B------:R-:W-:Y:S05]  /*1ec90*/  BSYNC B1 ;  /* 0x0000000000017941 */ /* 0x000fea0003800000 */
.L_x_11602:
[----:B------:R-:W-:-:S03]  /*1eca0*/  UMOV UR4, 0xffffffff ;  /* 0xffffffff00047882 */ /* 0x000fc60000000000 */
[----:B------:R-:W-:Y:S05]  /*1ecb0*/  BRA.DIV UR4, `(.L_x_11604) ;  /* 0x0000009204f87947 */ /* 0x000fea000b800000 */
[----:B--2---:R2:W0:Y:S04]  /*1ecc0*/  SHFL.IDX PT, R3, R4, 0x1, 0x1c1f ;  /* 0x003c1f0004037f89 */ /* 0x00442800000e0000 */
[----:B---34-:R2:W3:Y:S02]  /*1ecd0*/  SHFL.IDX PT, R14, R0, 0x1, 0x1c1f ;  /* 0x003c1f00000e7f89 */ /* 0x0184e400000e0000 */
.L_x_11801:
        /* <DEDUP_REMOVED lines=16> */
.L_x_11593:
[----:B------:R-:W-:Y:S05]  /*1ede0*/  BSYNC B0 ;  /* 0x0000000000007941 */ /* 0x000fea0003800000 */
.L_x_11585:
[----:B------:R-:W-:Y:S02]  /*1edf0*/  ULDC UR4, c[0x0][0xc3c] ;  /* 0x00030f0000047ab9 */ /* 0x000fe40000000800 */
[----:B-1----:R-:W-:-:S13]  /*1ee00*/  ISETP.GE.AND P0, PT, R35, UR4, PT ;  /* 0x0000000423007c0c */ /* 0x002fda000bf06270 */
[----:B------:R-:W-:Y:S05]  /*1ee10*/  @!P0 BRA `(.L_x_11605) ;  /* 0xfffffe2400c88947 */ /* 0x000fea000383ffff */
[----:B------:R-:W-:Y:S05]  /*1ee20*/  BRA `(.L_x_11378) ;  /* 0x0000008000687947 */ /* 0x000fea0003800000 */
.L_x_11376:
        /* <DEDUP_REMOVED lines=16> */
.L_x_11606:
        /* <DEDUP_REMOVED lines=44> */
.L_x_11610:
        /* <DEDUP_REMOVED lines=37> */
.L_x_11608:
        /* <DEDUP_REMOVED lines=13> */
.L_x_11611:
[----:B-1----:R-:W-:Y:S02]  /*1f510*/  IMAD R24, R24, UR5, R5 ;  /* 0x0000000518187c24 */ /* 0x002fe4000f8e0205 */
[----:B------:R-:W-:-:S03]  /*1f520*/  VIADD R27, R27, UR4 ;  /* 0x000000041b1b7c36 */ /* 0x000fc60008000000 */
[----:B------:R-:W-:Y:S01]  /*1f530*/  IADD3 R4, -R24, UR6, RZ ;  /* 0x0000000618047c10 */ /* 0x000fe2000fffe1ff */
[----:B------:R-:W-:Y:S06]  /*1f540*/  @!P1 BRA `(.L_x_11612) ;  /* 0x0000000000e89947 */ /* 0x000fec0003800000 */
[----:B--2---:R-:W-:Y:S02]  /*1f550*/  IABS R7, R25 ;  /* 0x0000001900077213 */ /* 0x004fe40000000000 */
[----:B------:R-:W-:Y:S02]  /*1f560*/  IABS R5, R6 ;  /* 0x0000000600057213 */ /* 0x000fe40000000000 */
[----:B------:R-:W1:Y:S08]  /*1f570*/  I2F.RP R8, R7 ;  /* 0x0000000700087306 */ /* 0x000e700000209400 */
[----:B-1----:R-:W0:Y:S02]  /*1f580*/  MUFU.RCP R8, R8 ;  /* 0x0000000800087308 */ /* 0x002e240000001000 */
[----:B0-----:R-:W-:Y:S01]  /*1f590*/  VIADD R2, R8, 0xffffffe ;  /* 0x0ffffffe08027836 */ /* 0x001fe20000000000 */
[----:B------:R-:W-:-:S05]  /*1f5a0*/  IABS R8, R4 ;  /* 0x0000000400087213 */ /* 0x000fca0000000000 */
[----:B------:R0:W1:Y:S02]  /*1f5b0*/  F2I.FTZ.U32.TRUNC.NTZ R3, R2 ;  /* 0x0000000200037305 */ /* 0x000064000021f000 */
[----:B0-----:R-:W-:Y:S02]  /*1f5c0*/  IMAD.MOV.U32 R2, RZ, RZ, RZ ;  /* 0x000000ffff027224 */ /* 0x001fe400078e00ff */
[----:B-1----:R-:W-:-:S04]  /*1f5d0*/  IMAD.MOV R10, RZ, RZ, -R3 ;  /* 0x000000ffff0a7224 */ /* 0x002fc800078e0a03 */
[----:B------:R-:W-:Y:S01]  /*1f5e0*/  IMAD R9, R10, R7, RZ ;  /* 0x000000070a097224 */ /* 0x000fe200078e02ff */
[----:B------:R-:W-:-:S03]  /*1f5f0*/  IABS R10, R25 ;  /* 0x00000019000a7213 */ /* 0x000fc60000000000 */
[----:B------:R-:W-:Y:S02]  /*1f600*/  IMAD.HI.U32 R3, R3, R9, R2 ;  /* 0x0000000903037227 */ /* 0x000fe400078e0002 */
[----:B------:R-:W0:Y:S02]  /*1f610*/  I2F.RP R9, R5 ;  /* 0x0000000500097306 */ /* 0x000e240000209400 */
[----:B------:R-:W-:Y:S01]  /*1f620*/  IMAD.MOV R11, RZ, RZ, -R10 ;  /* 0x000000ffff0b7224 */ /* 0x000fe200078e0a0a */
[----:B------:R-:W-:Y:S01]  /*1f630*/  IABS R10, R6 ;  /* 0x00000006000a7213 */ /* 0x000fe20000000000 */
[----:B------:R-:W-:-:S04]  /*1f640*/  IMAD.HI.U32 R2, R3, R8, RZ ;  /* 0x0000000803027227 */ /* 0x000fc800078e00ff */
[----:B------:R-:W-:Y:S02]  /*1f650*/  IMAD R8, R2, R11, R8 ;  /* 0x0000000b02087224 */ /* 0x000fe400078e0208 */
[----:B------:R-:W-:-:S03]  /*1f660*/  IMAD.MOV R10, RZ, RZ, -R10 ;  /* 0x000000ffff0a7224 */ /* 0x000fc600078e0a0a */
[----:B------:R-:W-:Y:S01]  /*1f670*/  ISETP.GT.U32.AND P1, PT, R7, R8, PT ;  /* 0x000000080700720c */ /* 0x000fe20003f24070 */
[----:B0-----:R-:W0:-:S12]  /*1f680*/  MUFU.RCP R9, R9 ;  /* 0x0000000900097308 */ /* 0x001e180000001000 */
[----:B------:R-:W-:Y:S02]  /*1f690*/  @!P1 IMAD.IADD R8, R8, 0x1, -R7 ;  /* 0x0000000108089824 */ /* 0x000fe400078e0a07 */
[----:B------:R-:W-:Y:S01]  /*1f6a0*/  @!P1 VIADD R2, R2, 0x1 ;  /* 0x0000000102029836 */ /* 0x000fe20000000000 */
[----:B------:R-:W-:Y:S02]  /*1f6b0*/  ISETP.NE.AND P1, PT, R25, RZ, PT ;  /* 0x000000ff1900720c */ /* 0x000fe40003f25270 */
[----:B------:R-:W-:Y:S01]  /*1f6c0*/  ISETP.GE.U32.AND P0, PT, R8, R7, PT ;  /* 0x000000070800720c */ /* 0x000fe20003f06070 */
[----:B0-----:R-:W-:Y:S01]  /*1f6d0*/  VIADD R3, R9, 0xffffffe ;  /* 0x0ffffffe09037836 */ /* 0x001fe20000000000 */
[----:B------:R-:W-:-:S04]  /*1f6e0*/  LOP3.LUT R7, R4, R25, RZ, 0x3c, !PT ;  /* 0x0000001904077212 */ /* 0x000fc800078e3cff */
[----:B------:R-:W-:Y:S01]  /*1f6f0*/  ISETP.GE.AND P2, PT, R7, RZ, PT ;  /* 0x000000ff0700720c */ /* 0x000fe20003f46270 */
[----:B------:R-:W0:Y:S06]  /*1f700*/  F2I.FTZ.U32.TRUNC.NTZ R3, R3 ;  /* 0x0000000300037305 */ /* 0x000e2c000021f000 */
[----:B------:R-:W-:-:S04]  /*1f710*/  @P0 VIADD R2, R2, 0x1 ;  /* 0x0000000102020836 */ /* 0x000fc80000000000 */
[----:B------:R-:W-:-:S04]  /*1f720*/  IMAD.MOV.U32 R9, RZ, RZ, R2 ;  /* 0x000000ffff097224 */ /* 0x000fc800078e0002 */
[----:B------:R-:W-:Y:S01]  /*1f730*/  @!P2 IMAD.MOV R9, RZ, RZ, -R9 ;  /* 0x000000ffff09a224 */ /* 0x000fe200078e0a09 */
[----:B------:R-:W-:Y:S01]  /*1f740*/  @!P1 LOP3.LUT R9, RZ, R25, RZ, 0x33, !PT ;  /* 0x00000019ff099212 */ /* 0x000fe200078e33ff */
[----:B0-----:R-:W-:-:S03]  /*1f750*/  IMAD.MOV R2, RZ, RZ, -R3 ;  /* 0x000000ffff027224 */ /* 0x001fc600078e0a03 */
[----:B------:R-:W-:Y:S01]  /*1f760*/  IABS R8, R9 ;  /* 0x0000000900087213 */ /* 0x000fe20000000000 */
[----:B------:R-:W-:Y:S02]  /*1f770*/  IMAD R7, R2, R5, RZ ;  /* 0x0000000502077224 */ /* 0x000fe400078e02ff */
[----:B------:R-:W-:-:S04]  /*1f780*/  IMAD.MOV.U32 R2, RZ, RZ, RZ ;  /* 0x000000ffff027224 */ /* 0x000fc800078e00ff */
        /* <DEDUP_REMOVED lines=22> */
.L_x_11612:
        /* <DEDUP_REMOVED lines=15> */
[----:B------:R-:W-:Y:S02]  /*1f9e0*/  IMAD.MOV.U32 R9, RZ, RZ, R11 ;  /* 0x000000ffff097224 */ /* 0x000fe400078e000b */
        /* <DEDUP_REMOVED lines=19> */
[----:B------:R-:W-:-:S02]  /*1fb20*/  IABS R10, R4 ;  /* 0x00000004000a7213 */ /* 0x000fc40000000000 */
[----:B------:R-:W-:Y:S01]  /*1fb30*/  IABS R8, R6 ;  /* 0x0000000600087213 */ /* 0x000fe20000000000 */
[----:B------:R-:W-:Y:S01]  /*1fb40*/  IMAD.MOV R26, RZ, RZ, -R6 ;  /* 0x000000ffff1a7224 */ /* 0x000fe200078e0a06 */
[----:B------:R-:W-:Y:S02]  /*1fb50*/  IADD3 R7, R7, 0x1000000, R4 ;  /* 0x0100000007077810 */ /* 0x000fe40007ffe004 */
[----:B------:R-:W0:Y:S08]  /*1fb60*/  I2F.RP R9, R8 ;  /* 0x0000000800097306 */ /* 0x000e300000209400 */
[----:B0-----:R-:W0:Y:S02]  /*1fb70*/  MUFU.RCP R9, R9 ;  /* 0x0000000900097308 */ /* 0x001e240000001000 */
[----:B0-----:R-:W-:-:S06]  /*1fb80*/  VIADD R3, R9, 0xffffffe ;  /* 0x0ffffffe09037836 */ /* 0x001fcc0000000000 */
[----:B------:R-:W0:Y:S02]  /*1fb90*/  F2I.FTZ.U32.TRUNC.NTZ R3, R3 ;  /* 0x0000000300037305 */ /* 0x000e24000021f000 */
[----:B0-----:R-:W-:-:S04]  /*1fba0*/  IMAD.MOV R11, RZ, RZ, -R3 ;  /* 0x000000ffff0b7224 */ /* 0x001fc800078e0a03 */
[----:B------:R-:W-:Y:S01]  /*1fbb0*/  IMAD R5, R11, R8, RZ ;  /* 0x000000080b057224 */ /* 0x000fe200078e02ff */
[----:B------:R-:W-:-:S03]  /*1fbc0*/  IABS R11, R6 ;  /* 0x00000006000b7213 */ /* 0x000fc60000000000 */
        /* <DEDUP_REMOVED lines=16> */
.L_x_11613:
[----:B------:R-:W-:-:S05]  /*1fcd0*/  LOP3.LUT R2, RZ, R2, RZ, 0x33, !PT ;  /* 0x00000002ff027212 */ /* 0x000fca00078e33ff */
[----:B------:R-:W-:Y:S01]  /*1fce0*/  IMAD.IADD R25, R25, 0x1, R2 ;  /* 0x0000000119197824 */ /* 0x000fe200078e0202 */
[----:B------:R-:W-:Y:S06]  /*1fcf0*/  BRA `(.L_x_11614) ;  /* 0x00000000000c7947 */ /* 0x000fec0003800000 */
.L_x_11609:
[----:B------:R-:W-:Y:S02]  /*1fd00*/  IMAD.MOV.U32 R25, RZ, RZ, RZ ;  /* 0x000000ffff197224 */ /* 0x000fe400078e00ff */
[----:B------:R-:W-:Y:S02]  /*1fd10*/  IMAD.U32 R24, RZ, RZ, UR6 ;  /* 0x00000006ff187e24 */ /* 0x000fe4000f8e00ff */
[----:B------:R-:W-:-:S07]  /*1fd20*/  IMAD.MOV.U32 R26, RZ, RZ, RZ ;  /* 0x000000ffff1a7224 */ /* 0x000fce00078e00ff */
.L_x_11614:
[----:B------:R-:W-:-:S13]  /*1fd30*/  ISETP.NE.AND P0, PT, R0, RZ, PT ;  /* 0x000000ff0000720c */ /* 0x000fda0003f05270 */
[----:B------:R-:W0:Y:S01]  /*1fd40*/  @!P0 S2R R3, SR_CgaCtaId ;  /* 0x0000000000038919 */ /* 0x000e220000008800 */
[----:B------:R-:W-:-:S04]  /*1fd50*/  @!P0 MOV R0, 0x400 ;  /* 0x0000040000008802 */ /* 0x000fc80000000f00 */
[----:B0-----:R-:W-:-:S05]  /*1fd60*/  @!P0 LEA R0, R3, R0, 0x18 ;  /* 0x0000000003008211 */ /* 0x001fca00078ec0ff */
[----:B------:R0:W-:Y:S01]  /*1fd70*/  @!P0 STS.128 [R0+0x2d8d0], R24 ;  /* 0x02d8d01800008388 */ /* 0x0001e20000000c00 */
[----:B------:R-:W-:Y:S06]  /*1fd80*/  BAR.ARV 0x5, 0x200 ;  /* 0x0148000000007b1d */ /* 0x000fec0000002000 */
.L_x_11607:
        /* <DEDUP_REMOVED lines=28> */
[----:B------:R-:W-:Y:S01]  /*1ff50*/  SHF.R.U32.HI R3, RZ, 0x2, R6 ;  /* 0x00000002ff037819 */ /* 0x000fe20000011606 */
[----:B------:R-:W-:-:S02]  /*1ff60*/  IMAD.MOV.U32 R6, RZ, RZ, 0x1 ;  /* 0x00000001ff067424 */ /* 0x000fc400078e00ff */
[----:B------:R-:W-:Y:S01]  /*1ff70*/  STL [R1+0x10], R5 ;  /* 0x0000100501007387 */ /* 0x000fe20000100800 */
[----:B------:R-:W-:-:S03]  /*1ff80*/  LOP3.LUT R2, R2, 0x60, RZ, 0xc0, !PT ;  /* 0x0000006002027812 */ /* 0x000fc600078ec0ff */
[----:B------:R-:W-:Y:S04]  /*1ff90*/  STL [R1+0x48], RZ ;  /* 0x000048ff01007387 */ /* 0x000fe80000100800 */
[----:B------:R0:W-:Y:S04]  /*1ffa0*/  STL [R1+0x4], R4 ;  /* 0x0000040401007387 */ /* 0x0001e80000100800 */
[----:B------:R1:W-:Y:S01]  /*1ffb0*/  STL [R1], R6 ;  /* 0x0000000601007387 */ /* 0x0003e20000100800 */
[----:B0-----:R-:W-:Y:S02]  /*1ffc0*/  LOP3.LUT R4, R3, R2, RZ, 0xfc, !PT ;  /* 0x0000000203047212 */ /* 0x001fe400078efcff */
[----:B------:R-:W-:-:S02]  /*1ffd0*/  LOP3.LUT R3, R0, 0x20, RZ, 0xfc, !PT ;  /* 0x0000002000037812 */ /* 0x000fc400078efcff */
[----:B------:R-:W-:Y:S01]  /*1ffe0*/  LOP3.LUT R2, R0, 0x40, RZ, 0xfc, !PT ;  /* 0x0000004000027812 */ /* 0x000fe200078efcff */
[----:B------:R-:W-:-:S05]  /*1fff0*/  IMAD R0, R5, 0x2, R18 ;  /* 0x0000000205007824 */ /* 0x000fca00078e0212 */
[----:B------:R1:W-:Y:S02]  /*20000*/  STL [R1+0x30], R0 ;  /* 0x0000300001007387 */ /* 0x0003e40000100800 */
.L_x_11736:
[----:B------:R-:W-:Y:S05]  /*20010*/  YIELD ;  /* 0x0000000000007946 */ /* 0x000fea0003800000 */
[----:B------:R-:W-:Y:S01]  /*20020*/  ULDC.64 UR4, c[0x0][0xa28] ;  /* 0x00028a0000047ab9 */ /* 0x000fe20000000a00 */
[----:B------:R-:W-:Y:S01]  /*20030*/  IMAD.MOV.U32 R11, RZ, RZ, RZ ;  /* 0x000000ffff0b7224 */ /* 0x000fe200078e00ff */
[----:B------:R-:W-:Y:S01]  /*20040*/  ISETP.NE.U32.AND P0, PT, RZ, UR4, PT ;  /* 0x00000004ff007c0c */ /* 0x000fe2000bf05070 */
[----:B01----:R-:W0:Y:S01]  /*20050*/  LDC.64 R6, c[0x0][0xa00] ;  /* 0x00028000ff067b82 */ /* 0x003e220000000a00 */
[----:B------:R-:W-:Y:S01]  /*20060*/  IMAD.MOV.U32 R0, RZ, RZ, RZ ;  /* 0x000000ffff007224 */ /* 0x000fe200078e00ff */
[----:B------:R-:W-:Y:S01]  /*20070*/  ULDC.64 UR6, c[0x0][0xa10] ;  /* 0x0002840000067ab9 */ /* 0x000fe20000000a00 */
[----:B------:R-:W-:Y:S01]  /*20080*/  ISETP.NE.AND.EX P0, PT, RZ, UR5, PT, P0 ;  /* 0x00000005ff007c0c */ /* 0x000fe2000bf05300 */
[----:B------:R-:W-:-:S12]  /*20090*/  ULDC.64 UR4, c[0x0][0xa18] ;  /* 0x0002860000047ab9 */ /* 0x000fd80000000a00 */
[----:B------:R-:W1:Y:S02]  /*200a0*/  @P0 LDC.64 R2, c[0x0][0xa28] ;  /* 0x00028a00ff020b82 */ /* 0x000e640000000a00 */
[----:B-1----:R-:W-:-:S05]  /*200b0*/  @P0 IMAD.WIDE R2, R27, 0x4, R2 ;  /* 0x000000041b020825 */ /* 0x002fca00078e0202 */
[----:B--2---:R1:W2:Y:S01]  /*200c0*/  @P0 LDG.E R11, desc[UR54][R2.64] ;  /* 0x00000036020b0981 */ /* 0x0042a2000c1e1900 */
[----:B------:R-:W-:Y:S01]  /*200d0*/  ISETP.NE.U32.AND P0, PT, RZ, UR4, PT ;  /* 0x00000004ff007c0c */ /* 0x000fe2000bf05070 */
[----:B0-----:R-:W-:Y:S01]  /*200e0*/  IMAD.WIDE R6, R27, 0x4, R6 ;  /* 0x000000041b067825 */ /* 0x001fe200078e0206 */
[----:B------:R-:W-:Y:S02]  /*200f0*/  ISETP.NE.U32.AND P1, PT, RZ, UR6, PT ;  /* 0x00000006ff007c0c */ /* 0x000fe4000bf25070 */
[----:B------:R-:W-:Y:S01]  /*20100*/  ISETP.NE.AND.EX P2, PT, RZ, UR5, PT, P0 ;  /* 0x00000005ff007c0c */ /* 0x000fe2000bf45300 */
[----:B------:R-:W-:Y:S01]  /*20110*/  ULDC.64 UR4, c[0x0][0xa00] ;  /* 0x0002800000047ab9 */ /* 0x000fe20000000a00 */
[----:B------:R-:W-:Y:S01]  /*20120*/  ISETP.NE.AND.EX P1, PT, RZ, UR7, PT, P1 ;  /* 0x00000007ff007c0c */ /* 0x000fe2000bf25310 */
[----:B------:R-:W-:Y:S01]  /*20130*/  IMAD.MOV.U32 R4, RZ, RZ, RZ ;  /* 0x000000ffff047224 */ /* 0x000fe200078e00ff */
[----:B------:R-:W-:Y:S01]  /*20140*/  ISETP.NE.U32.AND P0, PT, RZ, UR4, PT ;  /* 0x00000004ff007c0c */ /* 0x000fe2000bf05070 */
[----:B-1----:R-:W0:Y:S03]  /*20150*/  LDC.64 R2, c[0x0][0xa10] ;  /* 0x00028400ff027b82 */ /* 0x002e260000000a00 */
[----:B------:R-:W-:-:S05]  /*20160*/  ISETP.NE.AND.EX P0, PT, RZ, UR5, PT, P0 ;  /* 0x00000005ff007c0c */ /* 0x000fca000bf05300 */
[----:B------:R-:W1:Y:S08]  /*20170*/  @P2 LDC.64 R8, c[0x0][0xa18] ;  /* 0x00028600ff082b82 */ /* 0x000e700000000a00 */
[----:B---3--:R-:W3:Y:S01]  /*20180*/  @P0 LDG.E R0, desc[UR54][R6.64] ;  /* 0x0000003606000981 */ /* 0x008ee2000c1e1900 */
[----:B------:R-:W-:Y:S01]  /*20190*/  ULDC UR4, c[0x0][0x288] ;  /* 0x0000a20000047ab9 */ /* 0x000fe20000000800 */
[----:B0-----:R-:W-:-:S05]  /*201a0*/  IMAD.WIDE R2, R27, 0x4, R2 ;  /* 0x000000041b027825 */ /* 0x001fca00078e0202 */
[----:B-----5:R-:W5:Y:S01]  /*201b0*/  @P1 LDG.E R4, desc[UR54][R2.64] ;  /* 0x0000003602041981 */ /* 0x020f62000c1e1900 */
[----:B-1----:R-:W-:-:S03]  /*201c0*/  @P2 IMAD.WIDE R8, R27, 0x4, R8 ;  /* 0x000000041b082825 */ /* 0x002fc600078e0208 */
[----:B---3--:R0:W-:Y:S02]  /*201d0*/  STL [R1+0x34], R0 ;  /* 0x0000340001007387 */ /* 0x0081e40000100800 */
[----:B0-----:R-:W-:Y:S01]  /*201e0*/  IMAD.U32 R0, RZ, RZ, UR4 ;  /* 0x00000004ff007e24 */ /* 0x001fe2000f8e00ff */
[----:B------:R-:W-:-:S05]  /*201f0*/  ULDC.64 UR4, c[0x0][0x418] ;  /* 0x0001060000047ab9 */ /* 0x000fca0000000a00 */
        /* <DEDUP_REMOVED lines=11> */
[----:B--2---:R0:W-:Y:S01]  /*202b0*/  STL [R1+0x28], R11 ;  /* 0x0000280b01007387 */ /* 0x0041e20000100800 */
[----:B------:R-:W-:Y:S01]  /*202c0*/  IMAD.MOV.U32 R12, RZ, RZ, R0 ;  /* 0x000000ffff0c7224 */ /* 0x000fe200078e0000 */
[----:B------:R-:W-:Y:S06]  /*202d0*/  @P2 BRA `(.L_x_11616) ;  /* 0x0000000000142947 */ /* 0x000fec0003800000 */
[----:B------:R-:W-:Y:S05]  /*202e0*/  @!P0 BRA `(.L_x_11616) ;  /* 0x0000000000108947 */ /* 0x000fea0003800000 */
[----:B0-----:R-:W2:Y:S04]  /*202f0*/  LDG.E R0, desc[UR54][R6.64] ;  /* 0x0000003606007981 */ /* 0x001ea8000c1e1900 */
[----:B------:R-:W2:Y:S02]  /*20300*/  LDG.E R6, desc[UR54][R6.64+0x4] ;  /* 0x0000043606067981 */ /* 0x000ea4000c1e1900 */
[----:B--2---:R-:W-:-:S05]  /*20310*/  IMAD.IADD R12, R6, 0x1, -R0 ;  /* 0x00000001060c7824 */ /* 0x004fca00078e0a00 */
[----:B------:R1:W-:Y:S02]  /*20320*/  STL [R1+0x8], R12 ;  /* 0x0000080c01007387 */ /* 0x0003e40000100800 */
.L_x_11616:
[----:B------:R-:W-:Y:S01]  /*20330*/  ULDC.64 UR4, c[0x0][0xa20] ;  /* 0x0002880000047ab9 */ /* 0x000fe20000000a00 */
[C---:B------:R-:W-:Y:S02]  /*20340*/  LOP3.LUT R10, R26.reuse, 0xff000000, RZ, 0xc0, !PT ;  /* 0xff0000001a0a7812 */ /* 0x040fe400078ec0ff */
[----:B------:R-:W-:Y:S02]  /*20350*/  ISETP.NE.U32.AND P0, PT, RZ, UR4, PT ;  /* 0x00000004ff007c0c */ /* 0x000fe4000bf05070 */
[----:B------:R-:W-:Y:S02]  /*20360*/  SHF.R.U32.HI R10, RZ, 0x8, R10 ;  /* 0x00000008ff0a7819 */ /* 0x000fe4000001160a */
[----:B------:R-:W-:Y:S02]  /*20370*/  ISETP.NE.AND.EX P0, PT, RZ, UR5, PT, P0 ;  /* 0x00000005ff007c0c */ /* 0x000fe4000bf05300 */
[C---:B0-----:R-:W-:Y:S02]  /*20380*/  LOP3.LUT R0, R26.reuse, 0xff0000, RZ, 0xc0, !PT ;  /* 0x00ff00001a007812 */ /* 0x041fe400078ec0ff */
[----:B------:R-:W-:-:S02]  /*20390*/  LOP3.LUT R17, R26, 0xffff, RZ, 0xc0, !PT ;  /* 0x0000ffff1a117812 */ /* 0x000fc400078ec0ff */
[----:B------:R-:W-:-:S07]  /*203a0*/  LEA.HI R10, R0, R10, RZ, 0x10 ;  /* 0x0000000a000a7211 */ /* 0x000fce00078f80ff */
[----:B------:R-:W-:Y:S05]  /*203b0*/  @!P0 BRA `(.L_x_11617) ;  /* 0x0000000000108947 */ /* 0x000fea0003800000 */
[----:B------:R-:W0:Y:S02]  /*203c0*/  LDC.64 R6, c[0x0][0xa20] ;  /* 0x00028800ff067b82 */ /* 0x000e240000000a00 */
[----:B0-----:R-:W-:-:S05]  /*203d0*/  IMAD.WIDE R6, R27, 0x4, R6 ;  /* 0x000000041b067825 */ /* 0x001fca00078e0206 */
[----:B------:R0:W5:Y:S01]  /*203e0*/  LDG.E R5, desc[UR54][R6.64] ;  /* 0x0000003606057981 */ /* 0x000162000c1e1900 */
[----:B------:R-:W-:Y:S05]  /*203f0*/  BRA `(.L_x_11618) ;  /* 0x0000000000247947 */ /* 0x000fea0003800000 */
.L_x_11617:
        /* <DEDUP_REMOVED lines=9> */
.L_x_11618:
[----:B------:R-:W2:Y:S04]  /*20490*/  @P1 LDG.E R0, desc[UR54][R2.64] ;  /* 0x0000003602001981 */ /* 0x000ea8000c1e1900 */
[----:B0-----:R0:W2:Y:S01]  /*204a0*/  @P1 LDG.E R6, desc[UR54][R2.64+0x4] ;  /* 0x0000043602061981 */ /* 0x0010a2000c1e1900 */
[----:B------:R-:W-:Y:S02]  /*204b0*/  IMAD R25, R25, 0xc0, RZ ;  /* 0x000000c019197824 */ /* 0x000fe400078e02ff */
[----:B-----5:R-:W-:Y:S01]  /*204c0*/  IMAD.IADD R5, R5, 0x1, -R11 ;  /* 0x0000000105057824 */ /* 0x020fe200078e0a0b */
[----:B0-----:R-:W0:Y:S02]  /*204d0*/  LDC R2, c[0x0][0x448] ;  /* 0x00011200ff027b82 */ /* 0x001e240000000800 */
[----:B0-----:R-:W-:-:S13]  /*204e0*/  ISETP.NE.AND P2, PT, R2, 0x1, PT ;  /* 0x000000010200780c */ /* 0x001fda0003f45270 */
[----:B------:R-:W0:Y:S08]  /*204f0*/  @P2 LDC R3, c[0x0][0x44c] ;  /* 0x00011300ff032b82 */ /* 0x000e300000000800 */
[----:B------:R-:W3:Y:S01]  /*20500*/  @P2 LDC R2, c[0x0][0x450] ;  /* 0x00011400ff022b82 */ /* 0x000ee20000000800 */
[----:B--2---:R-:W-:Y:S02]  /*20510*/  @P1 IMAD.IADD R8, R6, 0x1, -R0 ;  /* 0x0000000106081824 */ /* 0x004fe400078e0a00 */
[----:B------:R-:W-:-:S02]  /*20520*/  VIADD R0, R25, 0xbf ;  /* 0x000000bf19007836 */ /* 0x000fc40000000000 */
[----:B------:R-:W-:Y:S02]  /*20530*/  IMAD.IADD R11, R5, 0x1, R8 ;  /* 0x00000001050b7824 */ /* 0x000fe400078e0208 */
[----:B0-----:R-:W-:-:S03]  /*20540*/  @P2 IMAD.HI.U32 R3, R0, R3, RZ ;  /* 0x0000000300032227 */ /* 0x001fc600078e00ff */
[----:B------:R0:W-:Y:S01]  /*20550*/  STL [R1+0x18], R11 ;  /* 0x0000180b01007387 */ /* 0x0001e20000100800 */
[C---:B------:R-:W-:Y:S01]  /*20560*/  VIADD R22, R11.reuse, 0x7f ;  /* 0x0000007f0b167836 */ /* 0x040fe20000000000 */
[----:B---3--:R-:W-:Y:S02]  /*20570*/  @P2 SHF.R.U32.HI R0, RZ, R2, R3 ;  /* 0x00000002ff002219 */ /* 0x008fe40000011603 */
[----:B------:R-:W-:Y:S02]  /*20580*/  IADD3 R21, R11, 0x1, -R12 ;  /* 0x000000010b157810 */ /* 0x000fe40007ffe80c */
[----:B------:R-:W-:-:S03]  /*20590*/  SHF.R.S32.HI R2, RZ, 0x1f, R22 ;  /* 0x0000001fff027819 */ /* 0x000fc60000011416 */
[----:B------:R-:W-:Y:S01]  /*205a0*/  IMAD.IADD R0, R21, 0x1, R0 ;  /* 0x0000000115007824 */ /* 0x000fe200078e0200 */
[----:B------:R-:W-:Y:S02]  /*205b0*/  LEA.HI R22, R2, R22, RZ, 0x7 ;  /* 0x0000001602167211 */ /* 0x000fe400078f38ff */
[----:B------:R-:W2:Y:S02]  /*205c0*/  LDC.64 R2, c[0x0][0x9e0] ;  /* 0x00027800ff027b82 */ /* 0x000ea40000000a00 */
[----:B------:R-:W-:Y:S02]  /*205d0*/  SHF.R.S32.HI R22, RZ, 0x7, R22 ;  /* 0x00000007ff167819 */ /* 0x000fe40000011416 */
[----:B--2---:R-:W-:Y:S01]  /*205e0*/  ISETP.GE.AND P3, PT, R3, 0x1, PT ;  /* 0x000000010300780c */ /* 0x004fe20003f66270 */
[----:B------:R-:W-:-:S12]  /*205f0*/  IMAD.IADD R2, R0, 0x1, R2 ;  /* 0x0000000100027824 */ /* 0x000fd800078e0202 */
[----:B0-----:R-:W-:Y:S05]  /*20600*/  @!P3 BRA `(.L_x_11619) ;  /* 0x000000000048b947 */ /* 0x001fea0003800000 */
        /* <DEDUP_REMOVED lines=11> */
.L_x_11621:
[----:B------:R-:W-:-:S13]  /*206c0*/  ISETP.NE.AND P0, PT, R3, 0x1, PT ;  /* 0x000000010300780c */ /* 0x000fda0003f05270 */
[----:B------:R-:W0:Y:S02]  /*206d0*/  @P0 LDC.64 R6, c[0x0][0x9e8] ;  /* 0x00027a00ff060b82 */ /* 0x000e240000000a00 */
[----:B0-----:R-:W-:-:S05]  /*206e0*/  @P0 IMAD.HI.U32 R6, R9, R6, RZ ;  /* 0x0000000609060227 */ /* 0x001fca00078e00ff */
[----:B------:R-:W-:-:S07]  /*206f0*/  @P0 SHF.R.U32.HI R9, RZ, R7, R6 ;  /* 0x00000007ff090219 */ /* 0x000fce0000011606 */
.L_x_11622:
[----:B------:R-:W-:Y:S05]  /*20700*/  BSYNC B0 ;  /* 0x0000000000007941 */ /* 0x000fea0003800000 */
.L_x_11620:
[----:B------:R-:W-:-:S05]  /*20710*/  IMAD R9, R9, R3, R3 ;  /* 0x0000000309097224 */ /* 0x000fca00078e0203 */
[----:B------:R-:W-:-:S07]  /*20720*/  VIMNMX R2, R2, R9, PT ;  /* 0x0000000902027248 */ /* 0x000fce0003fe0100 */
.L_x_11619:
[----:B------:R-:W0:Y:S01]  /*20730*/  @P2 LDC R6, c[0x0][0x44c] ;  /* 0x00011300ff062b82 */ /* 0x000e220000000800 */
[----:B------:R-:W-:Y:S01]  /*20740*/  VIADD R2, R2, 0x7f ;  /* 0x0000007f02027836 */ /* 0x000fe20000000000 */
[----:B------:R-:W-:Y:S01]  /*20750*/  ULDC UR4, c[0x0][0x9dc] ;  /* 0x0002770000047ab9 */ /* 0x000fe20000000800 */
[----:B------:R-:W-:Y:S02]  /*20760*/  IMAD.MOV.U32 R0, RZ, RZ, R25 ;  /* 0x000000ffff007224 */ /* 0x000fe400078e0019 */
[----:B------:R-:W-:-:S03]  /*20770*/  IMAD.IADD R20, R11, 0x1, -R12 ;  /* 0x000000010b147824 */ /* 0x000fc600078e0a0c */
[----:B------:R-:W2:Y:S01]  /*20780*/  @P2 LDC R7, c[0x0][0x450] ;  /* 0x00011400ff072b82 */ /* 0x000ea20000000800 */
[----:B0-----:R-:W-:-:S05]  /*20790*/  @P2 IMAD.HI.U32 R6, R25, R6, RZ ;  /* 0x0000000619062227 */ /* 0x001fca00078e00ff */
[----:B--2---:R-:W-:Y:S02]  /*207a0*/  @P2 SHF.R.U32.HI R0, RZ, R7, R6 ;  /* 0x00000007ff002219 */ /* 0x004fe40000011606 */
[----:B------:R-:W-:-:S04]  /*207b0*/  SHF.R.S32.HI R6, RZ, 0x1f, R2 ;  /* 0x0000001fff067819 */ /* 0x000fc80000011402 */
[----:B------:R-:W-:Y:S01]  /*207c0*/  LEA.HI R6, R6, R2, RZ, 0x7 ;  /* 0x0000000206067211 */ /* 0x000fe200078f38ff */
[----:B------:R-:W-:-:S03]  /*207d0*/  IMAD.IADD R2, R20, 0x1, R0 ;  /* 0x0000000114027824 */ /* 0x000fc600078e0200 */
[----:B------:R-:W-:Y:S01]  /*207e0*/  SHF.R.S32.HI R9, RZ, 0x7, R6 ;  /* 0x00000007ff097819 */ /* 0x000fe20000011406 */
[----:B------:R-:W-:-:S03]  /*207f0*/  VIADD R0, R2, -UR4 ;  /* 0x8000000402007c36 */ /* 0x000fc60008000000 */
        /* <DEDUP_REMOVED lines=12> */
.L_x_11625:
[----:B------:R-:W-:-:S13]  /*208c0*/  ISETP.NE.AND P0, PT, R3, 0x1, PT ;  /* 0x000000010300780c */ /* 0x000fda0003f05270 */
[----:B------:R-:W0:Y:S02]  /*208d0*/  @P0 LDC.64 R6, c[0x0][0x9e8] ;  /* 0x00027a00ff060b82 */ /* 0x000e240000000a00 */
[----:B0-----:R-:W-:-:S05]  /*208e0*/  @P0 IMAD.HI.U32 R6, R2, R6, RZ ;  /* 0x0000000602060227 */ /* 0x001fca00078e00ff */
[----:B------:R-:W-:-:S07]  /*208f0*/  @P0 SHF.R.U32.HI R2, RZ, R7, R6 ;  /* 0x00000007ff020219 */ /* 0x000fce0000011606 */
.L_x_11626:
[----:B------:R-:W-:Y:S05]  /*20900*/  BSYNC B0 ;  /* 0x0000000000007941 */ /* 0x000fea0003800000 */
.L_x_11624:
[----:B------:R-:W-:-:S05]  /*20910*/  IMAD R2, R2, R3, RZ ;  /* 0x0000000302027224 */ /* 0x000fca00078e02ff */
[----:B------:R-:W-:-:S07]  /*20920*/  VIMNMX R0, R0, R2, !PT ;  /* 0x0000000200007248 */ /* 0x000fce0007fe0100 */
.L_x_11623:
        /* <DEDUP_REMOVED lines=19> */
[----:B------:R0:W2:Y:S02]  /*20a60*/  F2I.FTZ.U32.TRUNC.NTZ R3, R2 ;  /* 0x0000000200037305 */ /* 0x0000a4000021f000 */
[----:B0-----:R-:W-:-:S04]  /*20a70*/  LOP3.LUT R2, R11, R7, RZ, 0x3c, !PT ;  /* 0x000000070b027212 */ /* 0x001fc800078e3cff */
[----:B------:R-:W-:Y:S01]  /*20a80*/  ISETP.GE.AND P3, PT, R2, RZ, PT ;  /* 0x000000ff0200720c */ /* 0x000fe20003f66270 */
[----:B--2---:R-:W-:-:S04]  /*20a90*/  IMAD.MOV R2, RZ, RZ, -R3 ;  /* 0x000000ffff027224 */ /* 0x004fc800078e0a03 */
[----:B-1----:R-:W-:Y:S02]  /*20aa0*/  IMAD R12, R2, R10, RZ ;  /* 0x0000000a020c7224 */ /* 0x002fe400078e02ff */
        /* <DEDUP_REMOVED lines=16> */
.L_x_11628:
[----:B------:R-:W-:Y:S05]  /*20bb0*/  BSYNC B0 ;  /* 0x0000000000007941 */ /* 0x000fea0003800000 */
.L_x_11627:
        /* <DEDUP_REMOVED lines=24> */
.L_x_11804:
[----:B--2---:R-:W-:Y:S02]  /*20d40*/  ISETP.NE.AND P0, PT, R14, RZ, PT ;  /* 0x000000ff0e00720c */ /* 0x004fe40003f05270 */
[----:B------:R-:W-:-:S11]  /*20d50*/  PLOP3.LUT P6, PT, PT, PT, PT, 0x8, 0x0 ;  /* 0x000000000000781c */ /* 0x000fd60003fce170 */
[----:B------:R-:W-:Y:S05]  /*20d60*/  @P0 BRA `(.L_x_11632) ;  /* 0x00000000000c0947 */ /* 0x000fea0003800000 */
[----:B------:R-:W-:-:S03]  /*20d70*/  UMOV UR4, 0xffffffff ;  /* 0xffffffff00047882 */ /* 0x000fc60000000000 */
[----:B------:R-:W-:Y:S05]  /*20d80*/  BRA.DIV UR4, `(.L_x_11633) ;  /* 0x0000007604407947 */ /* 0x000fea000b800000 */
[----:B------:R-:W-:-:S13]  /*20d90*/  ELECT P6, URZ, PT ;  /* 0x00000000003f782f */ /* 0x000fda00038c0000 */
.L_x_11632:
        /* <DEDUP_REMOVED lines=9> */
.L_x_11807:
[----:B------:R-:W-:Y:S05]  /*20e30*/  BSYNC B1 ;  /* 0x0000000000017941 */ /* 0x000fea0003800000 */
.L_x_11634:
[----:B------:R-:W-:Y:S04]  /*20e40*/  BSSY B1, `(.L_x_11636) ;  /* 0x000008c000017945 */ /* 0x000fe80003800000 */
[----:B------:R-:W-:Y:S05]  /*20e50*/  @!P6 BRA `(.L_x_11637) ;  /* 0x000000080028e947 */ /* 0x000fea0003800000 */
[----:B------:R-:W2:Y:S01]  /*20e60*/  LDL R8, [R1+0x4] ;  /* 0x0000040001087983 */ /* 0x000ea20000100800 */
[----:B------:R-:W-:Y:S01]  /*20e70*/  IMAD R10, R29, 0x8, R18 ;  /* 0x000000081d0a7824 */ /* 0x000fe200078e0212 */
[----:B------:R-:W3:Y:S01]  /*20e80*/  S2R R7, SR_TID.X ;  /* 0x0000000000077919 */ /* 0x000ee20000002100 */
[----:B------:R-:W-:Y:S01]  /*20e90*/  BSSY B2, `(.L_x_11638) ;  /* 0x0000006000027945 */ /* 0x000fe20003800000 */
[----:B---3--:R-:W-:-:S04]  /*20ea0*/  LOP3.LUT R7, R7, 0x7f, RZ, 0xc0, !PT ;  /* 0x0000007f07077812 */ /* 0x008fc800078ec0ff */
[----:B------:R-:W-:Y:S02]  /*20eb0*/  ISETP.NE.AND P1, PT, R7, RZ, PT ;  /* 0x000000ff0700720c */ /* 0x000fe40003f25270 */
[----:B--2---:R-:W-:-:S04]  /*20ec0*/  SHF.L.U32 R9, R8, 0x1f, RZ ;  /* 0x0000001f08097819 */ /* 0x004fc800000006ff */
[----:B------:R-:W2:Y:S02]  /*20ed0*/  SYNCS.PHASECHK.TRANS64.TRYWAIT P0, [R10+URZ+0x2d8a0], R9 ;  /* 0x02d8a0090a0075a7 */ /* 0x000ea4000800017f */
[----:B--2---:R-:W-:Y:S05]  /*20ee0*/  @!P0 BRA `(.L_x_11639) ;  /* 0x00000074001c8947 */ /* 0x004fea0003800000 */
.L_x_11808:
[----:B------:R-:W-:Y:S05]  /*20ef0*/  BSYNC B2 ;  /* 0x0000000000027941 */ /* 0x000fea0003800000 */
.L_x_11638:
[----:B------:R-:W-:Y:S04]  /*20f00*/  BSSY B2, `(.L_x_11640) ;  /* 0x0000009000027945 */ /* 0x000fe80003800000 */
[----:B------:R-:W-:Y:S05]  /*20f10*/  @P1 BRA `(.L_x_11641) ;  /* 0x00000000001c1947 */ /* 0x000fea0003800000 */
[----:B0-----:R-:W0:Y:S02]  /*20f20*/  S2R R6, SR_TID.X ;  /* 0x0000000000067919 */ /* 0x001e240000002100 */
[----:B0-----:R-:W-:Y:S01]  /*20f30*/  LOP3.LUT R7, R6, 0x1f, RZ, 0xc0, !PT ;  /* 0x0000001f06077812 */ /* 0x001fe200078ec0ff */
[----:B------:R-:W-:-:S03]  /*20f40*/  IMAD.MOV.U32 R6, RZ, RZ, 0x6000 ;  /* 0x00006000ff067424 */ /* 0x000fc600078e00ff */
[----:B------:R-:W-:Y:S01]  /*20f50*/  ISETP.NE.AND P0, PT, R7, RZ, PT ;  /* 0x000000ff0700720c */ /* 0x000fe20003f05270 */
[----:B------:R3:W-:-:S12]  /*20f60*/  SYNCS.ARRIVE.TRANS64 RZ, [R10+URZ+0x2d890], R6 ;  /* 0x02d890060aff79a7 */ /* 0x0007d8000800003f */
[----:B---3--:R-:W-:Y:S05]  /*20f70*/  @!P0 BRA `(.L_x_11641) ;  /* 0x0000000000048947 */ /* 0x008fea0003800000 */
[----:B------:R-:W-:Y:S01]  /*20f80*/  BPT.TRAP 0x1 ;  /* 0x000000040000795c */ /* 0x000fe20000300000 */
.L_x_11641:
[----:B------:R-:W-:Y:S05]  /*20f90*/  BSYNC B2 ;  /* 0x0000000000027941 */ /* 0x000fea0003800000 */
.L_x_11640:
        /* <DEDUP_REMOVED lines=12> */
.L_x_11642:
        /* <DEDUP_REMOVED lines=16> */
.L_x_11643:
        /* <DEDUP_REMOVED lines=16> */
.L_x_11644:
        /* <DEDUP_REMOVED lines=13> */
.L_x_11809:
[----:B------:R-:W-:Y:S05]  /*21330*/  BSYNC B2 ;  /* 0x0000000000027941 */ /* 0x000fea0003800000 */
.L_x_11645:
[----:B------:R-:W-:Y:S01]  /*21340*/  BSSY B2, `(.L_x_11647) ;  /* 0x000000b000027945 */ /* 0x000fe20003800000 */
[----:B-1----:R-:W-:Y:S02]  /*21350*/  IMAD.MOV.U32 R12, RZ, RZ, 0x0 ;  /* 0x00000000ff0c7424 */ /* 0x002fe400078e00ff */
[----:B------:R-:W-:Y:S01]  /*21360*/  IMAD.MOV.U32 R13, RZ, RZ, 0x12f00000 ;  /* 0x12f00000ff0d7424 */ /* 0x000fe200078e00ff */
[----:B------:R-:W-:Y:S06]  /*21370*/  @P1 BRA `(.L_x_11648) ;  /* 0x00000000001c1947 */ /* 0x000fec0003800000 */
[----:B------:R-:W1:Y:S02]  /*21380*/  S2R R6, SR_TID.X ;  /* 0x0000000000067919 */ /* 0x000e640000002100 */
[----:B-1----:R-:W-:Y:S01]  /*21390*/  LOP3.LUT R11, R6, 0x1f, RZ, 0xc0, !PT ;  /* 0x0000001f060b7812 */ /* 0x002fe200078ec0ff */
[----:B------:R-:W-:-:S03]  /*213a0*/  IMAD.MOV.U32 R6, RZ, RZ, 0x6000 ;  /* 0x00006000ff067424 */ /* 0x000fc600078e00ff */
[----:B------:R-:W-:Y:S01]  /*213b0*/  ISETP.NE.AND P0, PT, R11, RZ, PT ;  /* 0x000000ff0b00720c */ /* 0x000fe20003f05270 */
[----:B------:R1:W-:-:S12]  /*213c0*/  SYNCS.ARRIVE.TRANS64 RZ, [R10+URZ+0x2d8b0], R6 ;  /* 0x02d8b0060aff79a7 */ /* 0x0003d8000800003f */
[----:B-1----:R-:W-:Y:S05]  /*213d0*/  @!P0 BRA `(.L_x_11648) ;  /* 0x0000000000048947 */ /* 0x002fea0003800000 */
[----:B------:R-:W-:Y:S01]  /*213e0*/  BPT.TRAP 0x1 ;  /* 0x000000040000795c */ /* 0x000fe20000300000 */
.L_x_11648:
[----:B------:R-:W-:Y:S05]  /*213f0*/  BSYNC B2 ;  /* 0x0000000000027941 */ /* 0x000fea0003800000 */
.L_x_11647:
[----:B------:R-:W-:Y:S01]  /*21400*/  R2UR UR10, R23 ;  /* 0x00000000170a72ca */ /* 0x000fe200000e0000 */
[----:B------:R-:W-:Y:S01]  /*21410*/  UIADD3 UR4, UP0, UR40, 0x670, URZ ;  /* 0x0000067028047890 */ /* 0x000fe2000ff1e03f */
[----:B------:R-:W-:Y:S01]  /*21420*/  R2UR UR6, R12 ;  /* 0x000000000c0672ca */ /* 0x000fe200000e0000 */
[----:B0-2---:R-:W-:Y:S01]  /*21430*/  VIADD R10, R10, 0x2d8b0 ;  /* 0x0002d8b00a0a7836 */ /* 0x005fe20000000000 */
[----:B------:R-:W-:Y:S01]  /*21440*/  R2UR UR7, R13 ;  /* 0x000000000d0772ca */ /* 0x000fe200000e0000 */
[----:B------:R-:W-:Y:S01]  /*21450*/  VIADD R6, R8, 0x400 ;  /* 0x0000040008067836 */ /* 0x000fe20000000000 */
[----:B------:R-:W-:Y:S01]  /*21460*/  PLOP3.LUT P0, PT, PT, PT, PT, 0x80, 0x0 ;  /* 0x000000000000781c */ /* 0x000fe20003f0f070 */
[----:B------:R-:W-:-:S12]  /*21470*/  UIADD3.X UR5, URZ, UR41, URZ, UP0, !UPT ;  /* 0x000000293f057290 */ /* 0x000fd800087fe43f */
.L_x_11649:
        /* <DEDUP_REMOVED lines=15> */
.L_x_11650:
        /* <DEDUP_REMOVED lines=15> */
.L_x_11651:
        /* <DEDUP_REMOVED lines=10> */
.L_x_11637:
[----:B------:R-:W-:Y:S05]  /*21700*/  BSYNC B1 ;  /* 0x0000000000017941 */ /* 0x000fea0003800000 */
.L_x_11636:
        /* <DEDUP_REMOVED lines=11> */
.L_x_11668:
[----:B------:R-:W-:Y:S05]  /*217c0*/  YIELD ;  /* 0x0000000000007946 */ /* 0x000fea0003800000 */
[----:B------:R-:W-:Y:S04]  /*217d0*/  BSSY B1, `(.L_x_11652) ;  /* 0x000008b000017945 */ /* 0x000fe80003800000 */
[----:B--2---:R-:W-:Y:S05]  /*217e0*/  @!P6 BRA `(.L_x_11653) ;  /* 0x000000080024e947 */ /* 0x004fea0003800000 */
[----:B0-----:R-:W2:Y:S01]  /*217f0*/  LDL R6, [R1+0x4] ;  /* 0x0000040001067983 */ /* 0x001ea20000100800 */
[----:B------:R-:W-:Y:S01]  /*21800*/  IMAD R9, R29, 0x8, R18 ;  /* 0x000000081d097824 */ /* 0x000fe200078e0212 */
[----:B------:R-:W0:Y:S01]  /*21810*/  S2R R3, SR_TID.X ;  /* 0x0000000000037919 */ /* 0x000e220000002100 */
[----:B------:R-:W-:Y:S01]  /*21820*/  BSSY B2, `(.L_x_11654) ;  /* 0x0000006000027945 */ /* 0x000fe20003800000 */
[----:B0-----:R-:W-:-:S04]  /*21830*/  LOP3.LUT R3, R3, 0x7f, RZ, 0xc0, !PT ;  /* 0x0000007f03037812 */ /* 0x001fc800078ec0ff */
[----:B------:R-:W-:Y:S02]  /*21840*/  ISETP.NE.AND P2, PT, R3, RZ, PT ;  /* 0x000000ff0300720c */ /* 0x000fe40003f45270 */
[----:B--2---:R-:W-:-:S04]  /*21850*/  SHF.L.U32 R8, R6, 0x1f, RZ ;  /* 0x0000001f06087819 */ /* 0x004fc800000006ff */
[----:B------:R-:W0:Y:S02]  /*21860*/  SYNCS.PHASECHK.TRANS64.TRYWAIT P1, [R9+URZ+0x2d8a0], R8 ;  /* 0x02d8a008090075a7 */ /* 0x000e24000802017f */
[----:B0-----:R-:W-:Y:S05]  /*21870*/  @!P1 BRA `(.L_x_11655) ;  /* 0x0000006800e09947 */ /* 0x001fea0003800000 */
.L_x_11810:
[----:B------:R-:W-:Y:S05]  /*21880*/  BSYNC B2 ;  /* 0x0000000000027941 */ /* 0x000fea0003800000 */
.L_x_11654:
        /* <DEDUP_REMOVED lines=9> */
.L_x_11657:
[----:B------:R-:W-:Y:S05]  /*21920*/  BSYNC B2 ;  /* 0x0000000000027941 */ /* 0x000fea0003800000 */
.L_x_11656:
        /* <DEDUP_REMOVED lines=11> */
.L_x_11658:
        /* <DEDUP_REMOVED lines=10> */
[----:B------:R-:W-:Y:S01]  /*21a80*/  IMAD.MOV.U32 R23, RZ, RZ, 0x20 ;  /* 0x00000020ff177424 */ /* 0x000fe200078e00ff */
[----:B------:R-:W-:Y:S01]  /*21a90*/  PLOP3.LUT P1, PT, PT, PT, PT, 0x80, 0x0 ;  /* 0x000000000000781c */ /* 0x000fe20003f2f070 */
[----:B------:R-:W-:Y:S01]  /*21aa0*/  VIADD R11, R7, 0x17400 ;  /* 0x00017400070b7836 */ /* 0x000fe20000000000 */
[----:B------:R-:W-:Y:S01]  /*21ab0*/  UMOV UR6, 0x0 ;  /* 0x0000000000067882 */ /* 0x000fe20000000000 */
[----:B------:R-:W-:Y:S01]  /*21ac0*/  UMOV UR7, 0x12f00000 ;  /* 0x12f0000000077882 */ /* 0x000fe20000000000 */
[----:B------:R-:W-:-:S15]  /*21ad0*/  R2UR UR10, R23 ;  /* 0x00000000170a72ca */ /* 0x000fde00000e0000 */
.L_x_11659:
        /* <DEDUP_REMOVED lines=16> */
.L_x_11660:
        /* <DEDUP_REMOVED lines=10> */
[----:B------:R-:W2:Y:S01]  /*21c80*/  SYNCS.PHASECHK.TRANS64.TRYWAIT P1, [R9+URZ+0x2d8c0], R8 ;  /* 0x02d8c008090075a7 */ /* 0x000ea2000802017f */
[----:B------:R-:W-:Y:S04]  /*21c90*/  BSSY B2, `(.L_x_11661) ;  /* 0x0000002000027945 */ /* 0x000fe80003800000 */
[----:B--2---:R-:W-:Y:S05]  /*21ca0*/  @!P1 BRA `(.L_x_11662) ;  /* 0x0000006400e89947 */ /* 0x004fea0003800000 */
.L_x_11811:
[----:B------:R-:W-:Y:S05]  /*21cb0*/  BSYNC B2 ;  /* 0x0000000000027941 */ /* 0x000fea0003800000 */
.L_x_11661:
        /* <DEDUP_REMOVED lines=11> */
.L_x_11664:
[----:B------:R-:W-:Y:S05]  /*21d70*/  BSYNC B2 ;  /* 0x0000000000027941 */ /* 0x000fea0003800000 */
.L_x_11663:
        /* <DEDUP_REMOVED lines=8> */
.L_x_11665:
        /* <DEDUP_REMOVED lines=15> */
.L_x_11666:
        /* <DEDUP_REMOVED lines=15> */
.L_x_11667:
        /* <DEDUP_REMOVED lines=10> */
.L_x_11653:
[----:B------:R-:W-:Y:S05]  /*22080*/  BSYNC B1 ;  /* 0x0000000000017941 */ /* 0x000fea0003800000 */
.L_x_11652:
[----:B------:R-:W2:Y:S01]  /*22090*/  LDL.LU R8, [R1+0x4] ;  /* 0x0000040001087983 */ /* 0x000ea20000300800 */
[----:B------:R-:W-:Y:S01]  /*220a0*/  VIADD R29, R29, 0x1 ;  /* 0x000000011d1d7836 */ /* 0x000fe20000000000 */
[C---:B------:R-:W-:Y:S01]  /*220b0*/  ISETP.GT.AND P2, PT, R10.reuse, R5, PT ;  /* 0x000000050a00720c */ /* 0x040fe20003f44270 */
[----:B------:R-:W-:-:S03]  /*220c0*/  VIADD R10, R10, 0xffffffff ;  /* 0xffffffff0a0a7836 */ /* 0x000fc60000000000 */
[----:B------:R-:W-:-:S04]  /*220d0*/  ISETP.NE.AND P1, PT, R29, 0x2, PT ;  /* 0x000000021d00780c */ /* 0x000fc80003f25270 */
[----:B------:R-:W-:Y:S02]  /*220e0*/  SEL R3, RZ, 0x1, P1 ;  /* 0x00000001ff037807 */ /* 0x000fe40000800000 */
[----:B------:R-:W-:Y:S02]  /*220f0*/  SEL R29, R29, RZ, P1 ;  /* 0x000000ff1d1d7207 */ /* 0x000fe40000800000 */
[----:B--2---:R-:W-:-:S05]  /*22100*/  LOP3.LUT R8, R8, R3, RZ, 0x3c, !PT ;  /* 0x0000000308087212 */ /* 0x004fca00078e3cff */
[----:B------:R2:W-:Y:S01]  /*22110*/  STL [R1+0x4], R8 ;  /* 0x0000040801007387 */ /* 0x0005e20000100800 */
[----:B------:R-:W-:Y:S05]  /*22120*/  @P2 BRA `(.L_x_11668) ;  /* 0xfffffff400a42947 */ /* 0x000fea000383ffff */
.L_x_11630:
[----:B------:R-:W-:Y:S05]  /*22130*/  BSYNC B0 ;  /* 0x0000000000007941 */ /* 0x000fea0003800000 */
.L_x_11629:
[----:B------:R-:W3:Y:S01]  /*22140*/  LDC R2, c[0x0][0x448] ;  /* 0x00011200ff027b82 */ /* 0x000ee20000000800 */
[----:B------:R-:W-:Y:S01]  /*22150*/  VIADD R3, R25, 0xbf ;  /* 0x000000bf19037836 */ /* 0x000fe20000000000 */
[----:B------:R-:W-:Y:S06]  /*22160*/  @!P0 WARPSYNC.ALL ;  /* 0x0000000000008948 */ /* 0x000fec0003800000 */
[----:B------:R-:W-:Y:S01]  /*22170*/  @!P0 BAR.SYNC.DEFER_BLOCKING 0xc, 0x200 ;  /* 0x0308000000008b1d */ /* 0x000fe20000010000 */
[----:B---3--:R-:W-:-:S13]  /*22180*/  ISETP.NE.AND P1, PT, R2, 0x1, PT ;  /* 0x000000010200780c */ /* 0x008fda0003f25270 */
[----:B------:R-:W3:Y:S08]  /*22190*/  @P1 LDC R4, c[0x0][0x44c] ;  /* 0x00011300ff041b82 */ /* 0x000ef00000000800 */
[----:B------:R-:W4:Y:S01]  /*221a0*/  @P1 LDC R2, c[0x0][0x450] ;  /* 0x00011400ff021b82 */ /* 0x000f220000000800 */
[----:B---3--:R-:W-:-:S05]  /*221b0*/  @P1 IMAD.HI.U32 R4, R3, R4, RZ ;  /* 0x0000000403041227 */ /* 0x008fca00078e00ff */
[----:B----4-:R-:W-:-:S05]  /*221c0*/  @P1 SHF.R.U32.HI R3, RZ, R2, R4 ;  /* 0x00000002ff031219 */ /* 0x010fca0000011604 */
[----:B------:R-:W-:Y:S02]  /*221d0*/  IMAD.IADD R21, R21, 0x1, R3 ;  /* 0x0000000115157824 */ /* 0x000fe400078e0203 */
[----:B------:R-:W3:Y:S02]  /*221e0*/  LDC.64 R2, c[0x0][0x9e0] ;  /* 0x00027800ff027b82 */ /* 0x000ee40000000a00 */
[----:B---3--:R-:W-:Y:S01]  /*221f0*/  ISETP.GE.AND P2, PT, R3, 0x1, PT ;  /* 0x000000010300780c */ /* 0x008fe20003f46270 */
[----:B------:R-:W-:-:S12]  /*22200*/  IMAD.IADD R2, R21, 0x1, R2 ;  /* 0x0000000115027824 */ /* 0x000fd800078e0202 */
[----:B------:R-:W-:Y:S05]  /*22210*/  @!P2 BRA `(.L_x_11669) ;  /* 0x000000000048a947 */ /* 0x000fea0003800000 */
[C---:B------:R-:W-:Y:S01]  /*22220*/  ISETP.GT.AND P0, PT, R21.reuse, RZ, PT ;  /* 0x000000ff1500720c */ /* 0x040fe20003f04270 */
[----:B------:R-:W-:Y:S01]  /*22230*/  BSSY B0, `(.L_x_11670) ;  /* 0x000000e000007945 */ /* 0x000fe20003800000 */
[----:B0-----:R-:W-:-:S11]  /*22240*/  VIADD R6, R21, 0xffffffff ;  /* 0xffffffff15067836 */ /* 0x001fd60000000000 */
        /* <DEDUP_REMOVED lines=8> */
.L_x_11671:
[----:B------:R-:W-:-:S13]  /*222d0*/  ISETP.NE.AND P0, PT, R3, 0x1, PT ;  /* 0x000000010300780c */ /* 0x000fda0003f05270 */
[----:B------:R-:W0:Y:S02]  /*222e0*/  @P0 LDC.64 R4, c[0x0][0x9e8] ;  /* 0x00027a00ff040b82 */ /* 0x000e240000000a00 */
[----:B0-----:R-:W-:-:S05]  /*222f0*/  @P0 IMAD.HI.U32 R4, R6, R4, RZ ;  /* 0x0000000406040227 */ /* 0x001fca00078e00ff */
[----:B------:R-:W-:-:S07]  /*22300*/  @P0 SHF.R.U32.HI R6, RZ, R5, R4 ;  /* 0x00000005ff060219 */ /* 0x000fce0000011604 */
.L_x_11672:
[----:B------:R-:W-:Y:S05]  /*22310*/  BSYNC B0 ;  /* 0x0000000000007941 */ /* 0x000fea0003800000 */
.L_x_11670:
[----:B------:R-:W-:-:S05]  /*22320*/  IMAD R6, R6, R3, R3 ;  /* 0x0000000306067224 */ /* 0x000fca00078e0203 */
[----:B------:R-:W-:-:S07]  /*22330*/  VIMNMX R2, R2, R6, PT ;  /* 0x0000000602027248 */ /* 0x000fce0003fe0100 */
.L_x_11669:
[----:B------:R-:W-:Y:S01]  /*22340*/  VIADD R2, R2, 0x7f ;  /* 0x0000007f02027836 */ /* 0x000fe20000000000 */
[----:B------:R-:W-:Y:S01]  /*22350*/  ULDC UR4, c[0x0][0x9dc] ;  /* 0x0002770000047ab9 */ /* 0x000fe20000000800 */
[----:B------:R-:W-:-:S03]  /*22360*/  IMAD.MOV.U32 R5, RZ, RZ, R25 ;  /* 0x000000ffff057224 */ /* 0x000fc600078e0019 */
[----:B------:R-:W-:-:S04]  /*22370*/  SHF.R.S32.HI R4, RZ, 0x1f, R2 ;  /* 0x0000001fff047819 */ /* 0x000fc80000011402 */
[----:B------:R-:W-:Y:S02]  /*22380*/  LEA.HI R4, R4, R2, RZ, 0x7 ;  /* 0x0000000204047211 */ /* 0x000fe400078f38ff */
[----:B------:R-:W3:Y:S02]  /*22390*/  @P1 LDC R2, c[0x0][0x450] ;  /* 0x00011400ff021b82 */ /* 0x000ee40000000800 */
[----:B------:R-:W-:-:S04]  /*223a0*/  SHF.R.S32.HI R4, RZ, 0x7, R4 ;  /* 0x00000007ff047819 */ /* 0x000fc80000011404 */
[----:B0-----:R-:W-:Y:S02]  /*223b0*/  VIMNMX R6, R22, R4, PT ;  /* 0x0000000416067248 */ /* 0x001fe40003fe0100 */
[----:B------:R-:W0:Y:S02]  /*223c0*/  @P1 LDC R4, c[0x0][0x44c] ;  /* 0x00011300ff041b82 */ /* 0x000e240000000800 */
        /* <DEDUP_REMOVED lines=15> */
.L_x_11675:
[----:B------:R-:W-:-:S13]  /*224c0*/  ISETP.NE.AND P0, PT, R3, 0x1, PT ;  /* 0x000000010300780c */ /* 0x000fda0003f05270 */
[----:B------:R-:W0:Y:S02]  /*224d0*/  @P0 LDC.64 R4, c[0x0][0x9e8] ;  /* 0x00027a00ff040b82 */ /* 0x000e240000000a00 */
[----:B0-----:R-:W-:-:S05]  /*224e0*/  @P0 IMAD.HI.U32 R4, R7, R4, RZ ;  /* 0x0000000407040227 */ /* 0x001fca00078e00ff */
[----:B------:R-:W-:-:S07]  /*224f0*/  @P0 SHF.R.U32.HI R7, RZ, R5, R4 ;  /* 0x00000005ff070219 */ /* 0x000fce0000011604 */
.L_x_11676:
[----:B------:R-:W-:Y:S05]  /*22500*/  BSYNC B0 ;  /* 0x0000000000007941 */ /* 0x000fea0003800000 */
.L_x_11674:
[----:B------:R-:W-:-:S05]  /*22510*/  IMAD R3, R7, R3, RZ ;  /* 0x0000000307037224 */ /* 0x000fca00078e02ff */
[----:B------:R-:W-:-:S07]  /*22520*/  VIMNMX R2, R2, R3, !PT ;  /* 0x0000000302027248 */ /* 0x000fce0007fe0100 */
.L_x_11673:
[----:B------:R-:W-:Y:S01]  /*22530*/  ISETP.NE.AND P1, PT, R0, RZ, PT ;  /* 0x000000ff0000720c */ /* 0x000fe20003f25270 */
[----:B------:R-:W-:Y:S01]  /*22540*/  BSSY B0, `(.L_x_11677) ;  /* 0x0000024000007945 */ /* 0x000fe20003800000 */
[----:B------:R-:W-:-:S04]  /*22550*/  SHF.R.S32.HI R3, RZ, 0x1f, R2 ;  /* 0x0000001fff037819 */ /* 0x000fc80000011402 */
[----:B------:R-:W-:Y:S01]  /*22560*/  LEA.HI R3, R3, R2, RZ, 0x7 ;  /* 0x0000000203037211 */ /* 0x000fe200078f38ff */
[----:B------:R-:W-:-:S03]  /*22570*/  IMAD.MOV.U32 R2, RZ, RZ, RZ ;  /* 0x000000ffff027224 */ /* 0x000fc600078e00ff */
[----:B------:R-:W-:-:S03]  /*22580*/  SHF.R.S32.HI R3, RZ, 0x7, R3 ;  /* 0x00000007ff037819 */ /* 0x000fc60000011403 */
[----:B------:R-:W0:Y:S01]  /*22590*/  @!P1 LDC R0, c[0x0][0x9f0] ;  /* 0x00027c00ff009b82 */ /* 0x000e220000000800 */
[----:B------:R-:W-:-:S04]  /*225a0*/  VIMNMX R4, RZ, R3, !PT ;  /* 0x00000003ff047248 */ /* 0x000fc80007fe0100 */
[----:B------:R-:W-:-:S13]  /*225b0*/  ISETP.GT.AND P0, PT, R6, R4, PT ;  /* 0x000000040600720c */ /* 0x000fda0003f04270 */
[----:B------:R-:W-:Y:S05]  /*225c0*/  @!P0 BRA `(.L_x_11678) ;  /* 0x00000000006c8947 */ /* 0x000fea0003800000 */
[-C--:B0-----:R-:W-:Y:S02]  /*225d0*/  IABS R5, R0.reuse ;  /* 0x0000000000057213 */ /* 0x081fe40000000000 */
[----:B--2---:R-:W-:Y:S02]  /*225e0*/  IABS R8, R0 ;  /* 0x0000000000087213 */ /* 0x004fe40000000000 */
        /* <DEDUP_REMOVED lines=25> */
.L_x_11678:
[----:B------:R-:W-:Y:S05]  /*22780*/  BSYNC B0 ;  /* 0x0000000000007941 */ /* 0x000fea0003800000 */
.L_x_11677:
[-C--:B0-----:R-:W-:Y:S01]  /*22790*/  IMAD R0, R19, R2.reuse, R4 ;  /* 0x0000000213007224 */ /* 0x081fe200078e0204 */
        /* <DEDUP_REMOVED lines=12> */
[----:B------:R-:W3:Y:S01]  /*22860*/  LDC.64 R2, c[0x0][0xc60] ;  /* 0x00031800ff027b82 */ /* 0x000ee20000000a00 */
[----:B------:R-:W0:Y:S02]  /*22870*/  FLO.U32 R0, UR4 ;  /* 0x0000000400007d00 */ /* 0x000e2400080e0000 */
[----:B0-----:R-:W-:-:S06]  /*22880*/  ISETP.EQ.U32.AND P0, PT, R0, R5, PT ;  /* 0x000000050000720c */ /* 0x001fcc0003f02070 */
[----:B------:R-:W3:Y:S07]  /*22890*/  POPC R5, UR4 ;  /* 0x0000000400057d09 */ /* 0x000eee0008000000 */
[----:B---3--:R-:W3:Y:S01]  /*228a0*/  @P0 ATOMG.E.ADD.STRONG.GPU PT, R3, desc[UR54][R2.64], R5 ;  /* 0x00000005020309a8 */ /* 0x008ee200081ee1f6 */
[----:B------:R-:W0:Y:S02]  /*228b0*/  S2R R4, SR_LTMASK ;  /* 0x0000000000047919 */ /* 0x000e240000003900 */
[----:B0-----:R-:W-:-:S04]  /*228c0*/  LOP3.LUT R4, R4, UR4, RZ, 0xc0, !PT ;  /* 0x0000000404047c12 */ /* 0x001fc8000f8ec0ff */
[----:B------:R-:W0:Y:S01]  /*228d0*/  POPC R7, R4 ;  /* 0x0000000400077309 */ /* 0x000e220000000000 */
[----:B---3--:R-:W0:Y:S02]  /*228e0*/  SHFL.IDX PT, R0, R3, R0, 0x1f ;  /* 0x00001f0003007589 */ /* 0x008e2400000e0000 */
[----:B0-----:R-:W-:Y:S01]  /*228f0*/  IADD3 R24, R0, UR37, R7 ;  /* 0x0000002500187c10 */ /* 0x001fe2000fffe007 */
[----:B------:R-:W-:Y:S06]  /*22900*/  BRA `(.L_x_11681) ;  /* 0x0000003000b47947 */ /* 0x000fec0003800000 */
.L_x_11680:
        /* <DEDUP_REMOVED lines=16> */
[----:B-1----:R-:W-:Y:S02]  /*22a10*/  IMAD.MOV.U32 R12, RZ, RZ, 0x1 ;  /* 0x00000001ff0c7424 */ /* 0x002fe400078e00ff */
[----:B------:R-:W-:-:S07]  /*22a20*/  IMAD.MOV.U32 R13, RZ, RZ, RZ ;  /* 0x000000ffff0d7224 */ /* 0x000fce00078e00ff */
[----:B------:R-:W-:-:S07]  /*22a30*/  LEPC R20, `(.L_x_11683) ;  /* 0x000000001014794e */ /* 0x000fce0000000000 */
[----:B0-----:R-:W-:Y:S05]  /*22a40*/  CALL.ABS.NOINC R2 ;  /* 0x0000000002007343 */ /* 0x001fea0003c00000 */
.L_x_11683:
[----:B------:R-:W-:Y:S05]  /*22a50*/  BSYNC B6 ;  /* 0x0000000000067941 */ /* 0x000fea0003800000 */
.L_x_11682:
        /* <DEDUP_REMOVED lines=14> */
[----:B------:R-:W-:Y:S02]  /*22b40*/  IMAD.U32 R11, RZ, RZ, UR5 ;  /* 0x00000005ff0b7e24 */ /* 0x000fe4000f8e00ff */
[----:B--2---:R-:W-:Y:S02]  /*22b50*/  IMAD.MOV.U32 R8, RZ, RZ, 0x70 ;  /* 0x00000070ff087424 */ /* 0x004fe400078e00ff */
[----:B-1----:R-:W-:Y:S02]  /*22b60*/  IMAD.MOV.U32 R12, RZ, RZ, 0x1 ;  /* 0x00000001ff0c7424 */ /* 0x002fe400078e00ff */
[----:B0-----:R-:W-:-:S07]  /*22b70*/  IMAD.MOV.U32 R13, RZ, RZ, RZ ;  /* 0x000000ffff0d7224 */ /* 0x001fce00078e00ff */
[----:B------:R-:W-:-:S07]  /*22b80*/  LEPC R20, `(.L_x_11686) ;  /* 0x000000001014794e */ /* 0x000fce0000000000 */
[----:B---3--:R-:W-:Y:S05]  /*22b90*/  CALL.ABS.NOINC R2 ;  /* 0x0000000002007343 */ /* 0x008fea0003c00000 */
.L_x_11686:
        /* <DEDUP_REMOVED lines=15> */
.L_x_11685:
[----:B------:R-:W-:Y:S05]  /*22c90*/  BSYNC B6 ;  /* 0x0000000000067941 */ /* 0x000fea0003800000 */
.L_x_11684:
[----:B------:R-:W-:Y:S01]  /*22ca0*/  ULDC.64 UR4, c[0x0][0x9f8] ;  /* 0x00027e0000047ab9 */ /* 0x000fe20000000a00 */
[----:B------:R-:W3:Y:S01]  /*22cb0*/  LDL R20, [R1+0x18] ;  /* 0x0000180001147983 */ /* 0x000ee20000100800 */
[----:B------:R-:W-:-:S03]  /*22cc0*/  ISETP.NE.U32.AND P0, PT, RZ, UR4, PT ;  /* 0x00000004ff007c0c */ /* 0x000fc6000bf05070 */
[----:B------:R-:W4:Y:S01]  /*22cd0*/  LDL R19, [R1+0x28] ;  /* 0x0000280001137983 */ /* 0x000f220000100800 */
[----:B------:R-:W-:Y:S01]  /*22ce0*/  ISETP.NE.AND.EX P0, PT, RZ, UR5, PT, P0 ;  /* 0x00000005ff007c0c */ /* 0x000fe2000bf05300 */
[----:B------:R-:W-:Y:S01]  /*22cf0*/  IMAD.MOV.U32 R9, RZ, RZ, R27 ;  /* 0x000000ffff097224 */ /* 0x000fe200078e001b */
[----:B------:R-:W0:Y:S01]  /*22d00*/  LDC R5, c[0x0][0x430] ;  /* 0x00010c00ff057b82 */ /* 0x000e220000000800 */
[----:B------:R-:W1:Y:S01]  /*22d10*/  S2R R22, SR_TID.X ;  /* 0x0000000000167919 */ /* 0x000e620000002100 */
[----:B------:R-:W2:Y:S01]  /*22d20*/  S2R R21, SR_TID.X ;  /* 0x0000000000157919 */ /* 0x000ea20000002100 */
[----:B------:R-:W-:Y:S01]  /*22d30*/  VIADD R23, R23, 0xffffffff ;  /* 0xffffffff17177836 */ /* 0x000fe20000000000 */
[----:B------:R-:W-:-:S07]  /*22d40*/  ULDC UR4, c[0x0][0x2f4] ;  /* 0x0000bd0000047ab9 */ /* 0x000fce0000000800 */
[----:B------:R-:W1:Y:S02]  /*22d50*/  @P0 LDC.64 R2, c[0x0][0x9f8] ;  /* 0x00027e00ff020b82 */ /* 0x000e640000000a00 */
[----:B-1----:R-:W-:-:S05]  /*22d60*/  @P0 IMAD.WIDE R2, R27, 0x4, R2 ;  /* 0x000000041b020825 */ /* 0x002fca00078e0202 */
[----:B------:R1:W4:Y:S01]  /*22d70*/  @P0 LDG.E R9, desc[UR54][R2.64] ;  /* 0x0000003602090981 */ /* 0x000322000c1e1900 */
[----:B0-----:R-:W-:Y:S01]  /*22d80*/  ISETP.NE.AND P1, PT, R5, 0x1, PT ;  /* 0x000000010500780c */ /* 0x001fe20003f25270 */
[----:B------:R-:W-:Y:S01]  /*22d90*/  IMAD.SHL.U32 R22, R22, 0x20, RZ ;  /* 0x0000002016167824 */ /* 0x000fe200078e00ff */
[----:B--2---:R-:W-:Y:S01]  /*22da0*/  LOP3.LUT R21, R21, 0x7f, RZ, 0xc0, !PT ;  /* 0x0000007f15157812 */ /* 0x004fe200078ec0ff */
[----:B------:R-:W-:-:S03]  /*22db0*/  IMAD.SHL.U32 R8, R23, 0x80, RZ ;  /* 0x0000008017087824 */ /* 0x000fc600078e00ff */
[----:B------:R-:W-:Y:S02]  /*22dc0*/  SHF.R.U32.HI R21, RZ, 0x2, R21 ;  /* 0x00000002ff157819 */ /* 0x000fe40000011615 */
[----:B------:R-:W-:-:S04]  /*22dd0*/  LOP3.LUT R22, R22, 0x60, RZ, 0xc0, !PT ;  /* 0x0000006016167812 */ /* 0x000fc800078ec0ff */
[----:B------:R-:W-:Y:S01]  /*22de0*/  LOP3.LUT R0, R8, R21, R22, 0xfe, !PT ;  /* 0x0000001508007212 */ /* 0x000fe200078efe16 */
[----:B-1----:R-:W0:Y:S08]  /*22df0*/  @P1 LDC R3, c[0x0][0x434] ;  /* 0x00010d00ff031b82 */ /* 0x002e300000000800 */
[----:B------:R-:W1:Y:S01]  /*22e00*/  @P1 LDC R2, c[0x0][0x438] ;  /* 0x00010e00ff021b82 */ /* 0x000e620000000800 */
[----:B------:R-:W-:Y:S01]  /*22e10*/  LOP3.LUT R16, R16, 0xfffffff7, RZ, 0xc0, !PT ;  /* 0xfffffff710107812 */ /* 0x000fe200078ec0ff */
[----:B------:R-:W-:Y:S01]  /*22e20*/  UMOV UR5, 0xffffffff ;  /* 0xffffffff00057882 */ /* 0x000fe20000000000 */
[C---:B---3--:R-:W-:Y:S01]  /*22e30*/  ISETP.GE.AND P0, PT, R0.reuse, R20, PT ;  /* 0x000000140000720c */ /* 0x048fe20003f06270 */
[----:B----4-:R-:W-:-:S04]  /*22e40*/  IMAD.IADD R0, R0, 0x1, R19 ;  /* 0x0000000100007824 */ /* 0x010fc800078e0213 */
[----:B0-----:R-:W-:-:S04]  /*22e50*/  @P1 IMAD.HI.U32 R3, R0, R3, RZ ;  /* 0x0000000300031227 */ /* 0x001fc800078e00ff */
[----:B------:R-:W-:Y:S01]  /*22e60*/  IMAD.MOV.U32 R6, RZ, RZ, R0 ;  /* 0x000000ffff067224 */ /* 0x000fe200078e0000 */
[----:B-1----:R-:W-:-:S03]  /*22e70*/  @P1 SHF.R.U32.HI R6, RZ, R2, R3 ;  /* 0x00000002ff061219 */ /* 0x002fc60000011603 */
[----:B------:R-:W0:Y:S01]  /*22e80*/  @!P0 LDC.64 R2, c[0x0][0x428] ;  /* 0x00010a00ff028b82 */ /* 0x000e220000000a00 */
[--C-:B------:R-:W-:Y:S01]  /*22e90*/  @!P0 SHF.R.S32.HI R7, RZ, 0x1f, R6.reuse ;  /* 0x0000001fff078819 */ /* 0x100fe20000011406 */
[----:B------:R-:W-:-:S04]  /*22ea0*/  IMAD.MOV R4, RZ, RZ, -R6 ;  /* 0x000000ffff047224 */ /* 0x000fc800078e0a06 */
[----:B------:R-:W-:Y:S01]  /*22eb0*/  IMAD R4, R5, R4, R0 ;  /* 0x0000000405047224 */ /* 0x000fe200078e0200 */
[----:B------:R-:W-:Y:S01]  /*22ec0*/  SHF.R.S32.HI R10, RZ, 0x1f, R9 ;  /* 0x0000001fff0a7819 */ /* 0x000fe20000011409 */
[----:B------:R1:W-:Y:S01]  /*22ed0*/  STL [R1+0xc], R9 ;  /* 0x00000c0901007387 */ /* 0x0003e20000100800 */
[----:B0-----:R-:W-:-:S03]  /*22ee0*/  @!P0 IMAD.WIDE.U32 R6, R9, R2, R6 ;  /* 0x0000000209068225 */ /* 0x001fc600078e0006 */
[----:B------:R0:W-:Y:S01]  /*22ef0*/  STL [R1+0x2c], R10 ;  /* 0x00002c0a01007387 */ /* 0x0001e20000100800 */
[----:B------:R-:W-:-:S04]  /*22f00*/  @!P0 IMAD R0, R10, R2, RZ ;  /* 0x000000020a008224 */ /* 0x000fc800078e02ff */
[----:B------:R-:W-:Y:S02]  /*22f10*/  @!P0 IMAD R0, R9, R3, R0 ;  /* 0x0000000309008224 */ /* 0x000fe400078e0200 */
[----:B-1----:R-:W1:Y:S01]  /*22f20*/  S2R R9, SR_TID.X ;  /* 0x0000000000097919 */ /* 0x002e620000002100 */
[----:B------:R-:W2:Y:S01]  /*22f30*/  @!P0 LDC.64 R2, c[0x0][0x418] ;  /* 0x00010600ff028b82 */ /* 0x000ea20000000a00 */
[----:B------:R-:W-:Y:S02]  /*22f40*/  @!P0 IMAD.IADD R0, R7, 0x1, R0 ;  /* 0x0000000107008824 */ /* 0x000fe400078e0200 */
[----:B------:R-:W-:-:S05]  /*22f50*/  IMAD.U32 R5, RZ, RZ, UR38 ;  /* 0x00000026ff057e24 */ /* 0x000fca000f8e00ff */
[----:B------:R-:W-:Y:S02]  /*22f60*/  ISETP.NE.AND P2, PT, R5, 0x3, PT ;  /* 0x000000030500780c */ /* 0x000fe40003f45270 */
[----:B--2---:R-:W-:-:S04]  /*22f70*/  @!P0 LEA R2, P1, R6, R2, 0x2 ;  /* 0x0000000206028211 */ /* 0x004fc800078210ff */
[----:B------:R-:W-:Y:S01]  /*22f80*/  @!P0 LEA.HI.X R3, R6, R3, R0, 0x2, P1 ;  /* 0x0000000306038211 */ /* 0x000fe200008f1400 */
[----:B------:R-:W-:Y:S02]  /*22f90*/  IMAD.MOV.U32 R0, RZ, RZ, RZ ;  /* 0x000000ffff007224 */ /* 0x000fe400078e00ff */
[----:B-1----:R-:W-:-:S04]  /*22fa0*/  IMAD.SHL.U32 R9, R9, 0x8, RZ ;  /* 0x0000000809097824 */ /* 0x002fc800078e00ff */
[----:B------:R1:W5:Y:S01]  /*22fb0*/  @!P0 LDG.E R0, desc[UR54][R2.64] ;  /* 0x0000003602008981 */ /* 0x000362000c1e1900 */
[----:B------:R-:W-:Y:S02]  /*22fc0*/  LOP3.LUT R9, R9, 0x18, RZ, 0xc0, !PT ;  /* 0x0000001809097812 */ /* 0x000fe400078ec0ff */
[----:B------:R-:W-:Y:S02]  /*22fd0*/  @P2 LOP3.LUT R16, R16, 0x8, RZ, 0xfc, !PT ;  /* 0x0000000810102812 */ /* 0x000fe400078efcff */
[C---:B------:R-:W-:Y:S02]  /*22fe0*/  ISETP.GE.AND P0, PT, R9.reuse, UR4, PT ;  /* 0x0000000409007c0c */ /* 0x040fe4000bf06270 */
[C---:B0-----:R-:W-:Y:S02]  /*22ff0*/  LOP3.LUT R10, R9.reuse, 0x20, RZ, 0xfc, !PT ;  /* 0x00000020090a7812 */ /* 0x041fe400078efcff */
[----:B------:R-:W-:Y:S02]  /*23000*/  LOP3.LUT R16, R16, 0xfffffffb, RZ, 0xc0, !PT ;  /* 0xfffffffb10107812 */ /* 0x000fe400078ec0ff */
[----:B------:R-:W-:-:S02]  /*23010*/  LOP3.LUT R9, R9, 0x40, RZ, 0xfc, !PT ;  /* 0x0000004009097812 */ /* 0x000fc400078efcff */
[----:B------:R-:W-:-:S05]  /*23020*/  ISETP.GE.AND P1, PT, R10, UR4, PT ;  /* 0x000000040a007c0c */ /* 0x000fca000bf26270 */
[----:B------:R-:W-:Y:S02]  /*23030*/  @P0 LOP3.LUT R16, R16, 0x4, RZ, 0xfc, !PT ;  /* 0x0000000410100812 */ /* 0x000fe400078efcff */
[----:B------:R-:W-:Y:S02]  /*23040*/  ISETP.GE.AND P0, PT, R9, UR4, PT ;  /* 0x0000000409007c0c */ /* 0x000fe4000bf06270 */
[----:B------:R-:W-:-:S04]  /*23050*/  LOP3.LUT R16, R16, 0xfffffffe, RZ, 0xc0, !PT ;  /* 0xfffffffe10107812 */ /* 0x000fc800078ec0ff */
[----:B------:R-:W-:-:S04]  /*23060*/  LOP3.LUT R16, R16, 0xfffffffd, RZ, 0xc0, !PT ;  /* 0xfffffffd10107812 */ /* 0x000fc800078ec0ff */
[----:B------:R-:W-:-:S04]  /*23070*/  @P1 LOP3.LUT R16, R16, 0x2, RZ, 0xfc, !PT ;  /* 0x0000000210101812 */ /* 0x000fc800078efcff */
[----:B------:R-:W-:Y:S01]  /*23080*/  @P0 LOP3.LUT R16, R16, 0x1, RZ, 0xfc, !PT ;  /* 0x0000000110100812 */ /* 0x000fe200078efcff */
[----:B-1----:R-:W-:Y:S06]  /*23090*/  BRA.DIV UR5, `(.L_x_11687) ;  /* 0x0000005605007947 */ /* 0x002fec000b800000 */
.L_x_11814:
[----:B------:R-:W-:Y:S05]  /*230a0*/  @!P2 BRA `(.L_x_11688) ;  /* 0x000000000004a947 */ /* 0x000fea0003800000 */
[----:B------:R-:W-:Y:S01]  /*230b0*/  BPT.TRAP 0x1 ;  /* 0x000000040000795c */ /* 0x000fe20000300000 */
.L_x_11688:
[----:B------:R-:W2:Y:S01]  /*230c0*/  LDL R9, [R1] ;  /* 0x0000000001097983 */ /* 0x000ea20000100800 */
        /* <DEDUP_REMOVED lines=17> */
[----:B------:R-:W-:-:S04]  /*231e0*/  LEA R19, P0, R2, UR6, 0x1 ;  /* 0x0000000602137c11 */ /* 0x000fc8000f8008ff */
[----:B------:R-:W-:Y:S01]  /*231f0*/  LEA.HI.X R22, R2, UR7, R22, 0x1, P0 ;  /* 0x0000000702167c11 */ /* 0x000fe200080f0c16 */
[----:B------:R-:W-:Y:S01]  /*23200*/  IMAD R2, R28, 0x8, R18 ;  /* 0x000000081c027824 */ /* 0x000fe200078e0212 */
[----:B--2---:R-:W-:-:S06]  /*23210*/  SHF.L.U32 R3, R9, 0x1f, RZ ;  /* 0x0000001f09037819 */ /* 0x004fcc00000006ff */
[----:B------:R-:W0:Y:S02]  /*23220*/  SYNCS.PHASECHK.TRANS64.TRYWAIT P0, [R2+URZ+0x2d840], R3 ;  /* 0x02d84003020075a7 */ /* 0x000e24000800017f */
[----:B0-----:R-:W-:Y:S05]  /*23230*/  @!P0 BRA `(.L_x_11690) ;  /* 0x0000005000cc8947 */ /* 0x001fea0003800000 */
.L_x_11815:
[----:B------:R-:W-:Y:S05]  /*23240*/  BSYNC B0 ;  /* 0x0000000000007941 */ /* 0x000fea0003800000 */
.L_x_11689:
[----:B------:R-:W2:Y:S01]  /*23250*/  LDL R12, [R1+0x18] ;  /* 0x00001800010c7983 */ /* 0x000ea20000100800 */
[----:B------:R-:W-:Y:S01]  /*23260*/  ULDC.64 UR4, c[0x0][0x300] ;  /* 0x0000c00000047ab9 */ /* 0x000fe20000000a00 */
[----:B------:R-:W-:Y:S02]  /*23270*/  ULDC.64 UR6, c[0x0][0x2e8] ;  /* 0x0000ba0000067ab9 */ /* 0x000fe40000000a00 */
[----:B------:R-:W3:Y:S01]  /*23280*/  LDL R10, [R1+0x10] ;  /* 0x00001000010a7983 */ /* 0x000ee20000100800 */
[----:B------:R-:W-:Y:S01]  /*23290*/  IMAD R5, R5, UR4, RZ ;  /* 0x0000000405057c24 */ /* 0x000fe2000f8e02ff */
[----:B------:R-:W-:Y:S01]  /*232a0*/  LOP3.LUT P4, RZ, R16, 0x4, RZ, 0xc0, !PT ;  /* 0x0000000410ff7812 */ /* 0x000fe2000788c0ff */
[----:B------:R-:W1:Y:S02]  /*232b0*/  S2R R7, SR_TID.X ;  /* 0x0000000000077919 */ /* 0x000e640000002100 */
[----:B0-----:R-:W-:Y:S01]  /*232c0*/  IMAD R3, R4, UR5, R5 ;  /* 0x0000000504037c24 */ /* 0x001fe2000f8e0205 */
        /* <DEDUP_REMOVED lines=9> */
[----:B------:R-:W-:Y:S02]  /*23360*/  IMAD.IADD R5, R5, 0x1, R0 ;  /* 0x0000000105057824 */ /* 0x000fe400078e0200 */
[----:B------:R-:W-:Y:S01]  /*23370*/  IMAD.WIDE.U32 R4, R17, UR4, R4 ;  /* 0x0000000411047c25 */ /* 0x000fe2000f8e0004 */
[----:B------:R-:W-:Y:S02]  /*23380*/  UMOV UR4, 0xffffffff ;  /* 0xffffffff00047882 */ /* 0x000fe40000000000 */
[----:B------:R-:W-:Y:S02]  /*23390*/  LEA R0, P0, R4, UR6, 0x1 ;  /* 0x0000000604007c11 */ /* 0x000fe4000f8008ff */
[----:B-1----:R-:W-:Y:S01]  /*233a0*/  LOP3.LUT R9, R7, 0x7f, RZ, 0xc0, !PT ;  /* 0x0000007f07097812 */ /* 0x002fe200078ec0ff */
[----:B------:R-:W-:-:S03]  /*233b0*/  IMAD R7, R17, UR5, R5 ;  /* 0x0000000511077c24 */ /* 0x000fc6000f8e0205 */
[----:B------:R-:W-:Y:S02]  /*233c0*/  SHF.R.U32.HI R11, RZ, 0x2, R9 ;  /* 0x00000002ff0b7819 */ /* 0x000fe40000011609 */
[----:B------:R-:W0:Y:S01]  /*233d0*/  S2R R9, SR_TID.X ;  /* 0x0000000000097919 */ /* 0x000e220000002100 */
[----:B------:R-:W-:Y:S01]  /*233e0*/  LEA.HI.X R7, R4, UR7, R7, 0x1, P0 ;  /* 0x0000000704077c11 */ /* 0x000fe200080f0c07 */
[----:B0-----:R-:W-:-:S05]  /*233f0*/  IMAD.SHL.U32 R9, R9, 0x8, RZ ;  /* 0x0000000809097824 */ /* 0x001fca00078e00ff */
[----:B------:R-:W-:Y:S02]  /*23400*/  LOP3.LUT R9, R9, 0x18, RZ, 0xc0, !PT ;  /* 0x0000001809097812 */ /* 0x000fe400078ec0ff */
[----:B--2---:R-:W-:-:S04]  /*23410*/  IADD3 R3, -R11, R12, -R8 ;  /* 0x0000000c0b037210 */ /* 0x004fc80007ffe908 */
[----:B------:R-:W-:Y:S01]  /*23420*/  ISETP.GE.AND P0, PT, R3, 0x1, PT ;  /* 0x000000010300780c */ /* 0x000fe20003f06270 */
[----:B---3--:R-:W-:Y:S01]  /*23430*/  IMAD R8, R28, 0x3000, R10 ;  /* 0x000030001c087824 */ /* 0x008fe200078e020a */
[----:B------:R-:W-:Y:S11]  /*23440*/  BRA.DIV UR4, `(.L_x_11691) ;  /* 0x00000052045c7947 */ /* 0x000ff6000b800000 */
        /* <DEDUP_REMOVED lines=38> */
.L_x_11825:
        /* <DEDUP_REMOVED lines=12> */
.L_x_11692:
        /* <DEDUP_REMOVED lines=11> */
.L_x_11693:
[----:B------:R1:W5:Y:S01]  /*23820*/  LDL.LU R3, [R1+0x34] ;  /* 0x0000340001037983 */ /* 0x0003620000300800 */
        /* <DEDUP_REMOVED lines=9> */
[----:B------:R-:W-:-:S04]  /*238c0*/  ISETP.NE.AND.EX P0, PT, RZ, UR7, PT, P0 ;  /* 0x00000007ff007c0c */ /* 0x000fc8000bf05300 */
[----:B------:R-:W-:Y:S02]  /*238d0*/  SEL R26, R27, RZ, !P0 ;  /* 0x000000ff1b1a7207 */ /* 0x000fe40004000000 */
[----:B-1---5:R-:W-:Y:S01]  /*238e0*/  SHF.R.S32.HI R2, RZ, 0x1f, R3 ;  /* 0x0000001fff027819 */ /* 0x022fe20000011403 */
[----:B0-----:R-:W-:-:S04]  /*238f0*/  IMAD.WIDE.U32 R4, R3, UR4, RZ ;  /* 0x0000000403047c25 */ /* 0x001fc8000f8e00ff */
[----:B------:R-:W-:Y:S01]  /*23900*/  IMAD R2, R2, UR4, RZ ;  /* 0x0000000402027c24 */ /* 0x000fe2000f8e02ff */
[----:B------:R0:W-:Y:S03]  /*23910*/  STL.64 [R1+0x38], R4 ;  /* 0x0000380401007387 */ /* 0x0001e60000100a00 */
[----:B------:R-:W-:Y:S01]  /*23920*/  IMAD R0, R3, UR5, R2 ;  /* 0x0000000503007c24 */ /* 0x000fe2000f8e0202 */
[----:B------:R-:W-:-:S03]  /*23930*/  SHF.R.S32.HI R2, RZ, 0x1f, R27 ;  /* 0x0000001fff027819 */ /* 0x000fc6000001141b */
[----:B------:R-:W-:Y:S01]  /*23940*/  IMAD.IADD R3, R5, 0x1, R0 ;  /* 0x0000000105037824 */ /* 0x000fe200078e0200 */
[----:B------:R-:W-:-:S04]  /*23950*/  SEL R0, R2, RZ, !P0 ;  /* 0x000000ff02007207 */ /* 0x000fc80004000000 */
[----:B------:R0:W-:Y:S04]  /*23960*/  STL [R1+0x34], R3 ;  /* 0x0000340301007387 */ /* 0x0001e80000100800 */
[----:B------:R0:W-:Y:S01]  /*23970*/  STL [R1+0x44], R0 ;  /* 0x0000440001007387 */ /* 0x0001e20000100800 */
        /* <DEDUP_REMOVED lines=17> */
.L_x_11695:
[----:B------:R-:W-:Y:S05]  /*23a90*/  BSYNC B6 ;  /* 0x0000000000067941 */ /* 0x000fea0003800000 */
.L_x_11694:
[----:B------:R-:W2:Y:S01]  /*23aa0*/  LDL.LU R2, [R1+0x34] ;  /* 0x0000340001027983 */ /* 0x000ea20000300800 */
[----:B------:R-:W1:Y:S01]  /*23ab0*/  LDC R9, c[0x0][0x448] ;  /* 0x00011200ff097b82 */ /* 0x000e620000000800 */
[----:B------:R-:W-:Y:S01]  /*23ac0*/  ULDC.64 UR4, c[0x0][0x2d8] ;  /* 0x0000b60000047ab9 */ /* 0x000fe20000000a00 */
[----:B------:R-:W-:Y:S01]  /*23ad0*/  ULDC.64 UR6, c[0x0][0x2e0] ;  /* 0x0000b80000067ab9 */ /* 0x000fe20000000a00 */
[----:B------:R-:W3:Y:S01]  /*23ae0*/  LDL.LU.64 R20, [R1+0x38] ;  /* 0x0000380001147983 */ /* 0x000ee20000300a00 */
[----:B------:R-:W-:-:S03]  /*23af0*/  ULDC.64 UR8, c[0x0][0x280] ;  /* 0x0000a00000087ab9 */ /* 0x000fc60000000a00 */
[----:B0-----:R-:W4:Y:S01]  /*23b00*/  LDL.LU R0, [R1+0x44] ;  /* 0x0000440001007983 */ /* 0x001f220000300800 */
[----:B-1----:R-:W-:-:S13]  /*23b10*/  ISETP.NE.AND P1, PT, R9, 0x1, PT ;  /* 0x000000010900780c */ /* 0x002fda0003f25270 */
        /* <DEDUP_REMOVED lines=21> */
[----:B------:R-:W-:-:S04]  /*23c70*/  IMAD.IADD R0, R20, 0x1, R25 ;  /* 0x0000000114007824 */ /* 0x000fc800078e0219 */
        /* <DEDUP_REMOVED lines=30> */
[----:B------:R-:W-:-:S04]  /*23e60*/  IMAD R6, R6, UR5, R7 ;  /* 0x0000000506067c24 */ /* 0x000fc8000f8e0207 */
[----:B------:R-:W-:Y:S01]  /*23e70*/  IMAD.IADD R3, R3, 0x1, R6 ;  /* 0x0000000103037824 */ /* 0x000fe200078e0206 */
[----:B------:R-:W-:-:S05]  /*23e80*/  SHF.R.S32.HI R6, RZ, 0x1f, R0 ;  /* 0x0000001fff067819 */ /* 0x000fca0000011400 */
[----:B------:R-:W-:Y:S02]  /*23e90*/  IMAD R6, R6, UR6, RZ ;  /* 0x0000000606067c24 */ /* 0x000fe4000f8e02ff */
[----:B------:R-:W-:-:S04]  /*23ea0*/  IMAD.WIDE.U32 R2, R0, UR6, R2 ;  /* 0x0000000600027c25 */ /* 0x000fc8000f8e0002 */
[C---:B0-----:R-:W-:Y:S02]  /*23eb0*/  IMAD.SHL.U32 R11, R13.reuse, 0x8, RZ ;  /* 0x000000080d0b7824 */ /* 0x041fe400078e00ff */
[----:B------:R-:W-:Y:S02]  /*23ec0*/  IMAD R6, R0, UR7, R6 ;  /* 0x0000000700067c24 */ /* 0x000fe4000f8e0206 */
[----:B------:R-:W-:Y:S01]  /*23ed0*/  IMAD.SHL.U32 R10, R13, 0x8, RZ ;  /* 0x000000080d0a7824 */ /* 0x000fe200078e00ff */
[----:B------:R-:W-:Y:S01]  /*23ee0*/  LOP3.LUT R11, R11, 0x18, RZ, 0xc0, !PT ;  /* 0x000000180b0b7812 */ /* 0x000fe200078ec0ff */
[----:B------:R-:W-:Y:S01]  /*23ef0*/  IMAD.IADD R6, R3, 0x1, R6 ;  /* 0x0000000103067824 */ /* 0x000fe200078e0206 */
[----:B------:R-:W-:Y:S02]  /*23f00*/  LEA R7, P0, R2, UR8, 0x1 ;  /* 0x0000000802077c11 */ /* 0x000fe4000f8008ff */
[----:B------:R-:W-:Y:S02]  /*23f10*/  LOP3.LUT R12, R11, 0x20, RZ, 0xfc, !PT ;  /* 0x000000200b0c7812 */ /* 0x000fe400078efcff */
[----:B------:R-:W-:-:S02]  /*23f20*/  LOP3.LUT R10, R10, 0x18, RZ, 0xc0, !PT ;  /* 0x000000180a0a7812 */ /* 0x000fc400078ec0ff */
[----:B------:R-:W-:Y:S01]  /*23f30*/  LOP3.LUT R11, R11, 0x40, RZ, 0xfc, !PT ;  /* 0x000000400b0b7812 */ /* 0x000fe200078efcff */
[----:B------:R-:W-:Y:S01]  /*23f40*/  UMOV UR5, 0xffffffff ;  /* 0xffffffff00057882 */ /* 0x000fe20000000000 */
[----:B------:R-:W-:Y:S02]  /*23f50*/  LEA.HI.X R6, R2, UR9, R6, 0x1, P0 ;  /* 0x0000000902067c11 */ /* 0x000fe400080f0c06 */
[----:B------:R-:W-:Y:S02]  /*23f60*/  LOP3.LUT R20, R13, 0x7f, RZ, 0xc0, !PT ;  /* 0x0000007f0d147812 */ /* 0x000fe400078ec0ff */
[----:B------:R-:W-:Y:S02]  /*23f70*/  ISETP.GE.AND P0, PT, R10, UR4, PT ;  /* 0x000000040a007c0c */ /* 0x000fe4000bf06270 */
[----:B------:R-:W-:Y:S02]  /*23f80*/  ISETP.GE.AND P1, PT, R12, UR4, PT ;  /* 0x000000040c007c0c */ /* 0x000fe4000bf26270 */
[----:B------:R-:W-:-:S02]  /*23f90*/  ISETP.GE.AND P2, PT, R11, UR4, PT ;  /* 0x000000040b007c0c */ /* 0x000fc4000bf46270 */
[----:B------:R-:W-:Y:S01]  /*23fa0*/  SHF.R.U32.HI R20, RZ, 0x2, R20 ;  /* 0x00000002ff147819 */ /* 0x000fe20000011614 */
[----:B--2---:R-:W-:Y:S10]  /*23fb0*/  BRA.DIV UR5, `(.L_x_11696) ;  /* 0x0000004a05e87947 */ /* 0x004ff4000b800000 */
[----:B------:R-:W0:Y:S01]  /*23fc0*/  SHFL.IDX PT, R3, R5, RZ, 0x1c1f ;  /* 0x001c1fff05037589 */ /* 0x000e2200000e0000 */
[----:B-----5:R-:W-:Y:S02]  /*23fd0*/  IMAD R0, R21, R9, RZ ;  /* 0x0000000915007224 */ /* 0x020fe400078e02ff */
[----:B------:R-:W-:Y:S01]  /*23fe0*/  IMAD.IADD R25, R20, 0x1, R25 ;  /* 0x0000000114197824 */ /* 0x000fe200078e0219 */
        /* <DEDUP_REMOVED lines=58> */
.L_x_11838:
        /* <DEDUP_REMOVED lines=12> */
.L_x_11697:
        /* <DEDUP_REMOVED lines=18> */
.L_x_11839:
[----:B------:R-:W-:Y:S05]  /*24570*/  BSYNC B0 ;  /* 0x0000000000007941 */ /* 0x000fea0003800000 */
.L_x_11698:
        /* <DEDUP_REMOVED lines=8> */
[----:B------:R-:W-:Y:S01]  /*24600*/  IMAD.MOV.U32 R10, RZ, RZ, R28 ;  /* 0x000000ffff0a7224 */ /* 0x000fe200078e001c */
[----:B------:R2:W5:Y:S04]  /*24610*/  LDL.LU R20, [R1] ;  /* 0x0000000001147983 */ /* 0x0005680000300800 */
[----:B------:R2:W-:Y:S01]  /*24620*/  STL [R1+0x8], R23 ;  /* 0x0000081701007387 */ /* 0x0005e20000100800 */
[----:B-1----:R-:W-:-:S05]  /*24630*/  IMAD.SHL.U32 R4, R2, 0x8, RZ ;  /* 0x0000000802047824 */ /* 0x002fca00078e00ff */
[----:B------:R-:W-:-:S04]  /*24640*/  LOP3.LUT R4, R4, 0x18, RZ, 0xc0, !PT ;  /* 0x0000001804047812 */ /* 0x000fc800078ec0ff */
[C---:B------:R-:W-:Y:S02]  /*24650*/  LOP3.LUT R3, R4.reuse, 0x20, RZ, 0xfc, !PT ;  /* 0x0000002004037812 */ /* 0x040fe400078efcff */
[C---:B------:R-:W-:Y:S02]  /*24660*/  LOP3.LUT R2, R4.reuse, 0x40, RZ, 0xfc, !PT ;  /* 0x0000004004027812 */ /* 0x040fe400078efcff */
[----:B------:R-:W-:Y:S02]  /*24670*/  ISETP.GE.AND P3, PT, R4, UR4, PT ;  /* 0x0000000404007c0c */ /* 0x000fe4000bf66270 */
[----:B------:R-:W-:Y:S02]  /*24680*/  ISETP.GE.AND P2, PT, R3, UR4, PT ;  /* 0x0000000403007c0c */ /* 0x000fe4000bf46270 */
[----:B--2---:R-:W-:-:S13]  /*24690*/  ISETP.GE.AND P1, PT, R2, UR4, PT ;  /* 0x0000000402007c0c */ /* 0x004fda000bf26270 */
.L_x_11714:
        /* <DEDUP_REMOVED lines=42> */
.L_x_11702:
[----:B------:R-:W-:Y:S01]  /*24940*/  IMAD R5, R28, 0x8, R18 ;  /* 0x000000081c057824 */ /* 0x000fe200078e0212 */
[----:B------:R-:W-:Y:S01]  /*24950*/  SHF.L.U32 R0, R2, 0x1f, RZ ;  /* 0x0000001f02007819 */ /* 0x000fe200000006ff */
[----:B------:R-:W-:Y:S03]  /*24960*/  BSSY B1, `(.L_x_11703) ;  /* 0x0000003000017945 */ /* 0x000fe60003800000 */
[----:B------:R-:W0:Y:S02]  /*24970*/  SYNCS.PHASECHK.TRANS64.TRYWAIT P0, [R5+URZ+0x2d840], R0 ;  /* 0x02d84000050075a7 */ /* 0x000e24000800017f */
[----:B0-----:R-:W-:Y:S05]  /*24980*/  @!P0 BRA `(.L_x_11704) ;  /* 0x0000004800988947 */ /* 0x001fea0003800000 */
.L_x_11840:
[----:B------:R-:W-:Y:S05]  /*24990*/  BSYNC B1 ;  /* 0x0000000000017941 */ /* 0x000fea0003800000 */
.L_x_11703:
        /* <DEDUP_REMOVED lines=52> */
.L_x_11850:
        /* <DEDUP_REMOVED lines=11> */
.L_x_11706:
        /* <DEDUP_REMOVED lines=11> */
.L_x_11707:
[----:B------:R1:W-:Y:S01]  /*24e40*/  SYNCS.ARRIVE.TRANS64.A1T0 RZ, [R5+URZ+0x2d830], RZ ;  /* 0x02d830ff05ff79a7 */ /* 0x0003e2000810003f */
[----:B------:R-:W-:Y:S05]  /*24e50*/  @!P5 BRA `(.L_x_11708) ;  /* 0x000000000004d947 */ /* 0x000fea0003800000 */
[----:B------:R-:W-:Y:S01]  /*24e60*/  BPT.TRAP 0x1 ;  /* 0x000000040000795c */ /* 0x000fe20000300000 */
.L_x_11708:
[----:B------:R-:W-:Y:S01]  /*24e70*/  SHF.L.U32 R2, R20, 0x1f, RZ ;  /* 0x0000001f14027819 */ /* 0x000fe200000006ff */
[----:B-1----:R-:W-:Y:S01]  /*24e80*/  IMAD R5, R10, 0x8, R18 ;  /* 0x000000080a057824 */ /* 0x002fe200078e0212 */
[----:B------:R-:W-:Y:S03]  /*24e90*/  BSSY B1, `(.L_x_11709) ;  /* 0x0000003000017945 */ /* 0x000fe60003800000 */
[----:B------:R-:W1:Y:S02]  /*24ea0*/  SYNCS.PHASECHK.TRANS64.TRYWAIT P0, [R5+URZ+0x2d860], R2 ;  /* 0x02d86002050075a7 */ /* 0x000e64000800017f */
[----:B-1----:R-:W-:Y:S05]  /*24eb0*/  @!P0 BRA `(.L_x_11710) ;  /* 0x0000004800b48947 */ /* 0x002fea0003800000 */
.L_x_11851:
[----:B------:R-:W-:Y:S05]  /*24ec0*/  BSYNC B1 ;  /* 0x0000000000017941 */ /* 0x000fea0003800000 */
.L_x_11709:
        /* <DEDUP_REMOVED lines=45> */
.L_x_11861:
        /* <DEDUP_REMOVED lines=29> */
.L_x_11712:
        /* <DEDUP_REMOVED lines=12> */
.L_x_11713:
        /* <DEDUP_REMOVED lines=8> */
.L_x_11701:
[----:B------:R-:W-:Y:S05]  /*254b0*/  BSYNC B0 ;  /* 0x0000000000007941 */ /* 0x000fea0003800000 */
.L_x_11700:
        /* <DEDUP_REMOVED lines=17> */
.L_x_11716:
[----:B------:R-:W-:Y:S05]  /*255d0*/  BSYNC B0 ;  /* 0x0000000000007941 */ /* 0x000fea0003800000 */
.L_x_11715:
[----:B------:R-:W-:-:S05]  /*255e0*/  IMAD.U32 R0, RZ, RZ, UR38 ;  /* 0x00000026ff007e24 */ /* 0x000fca000f8e00ff */
[----:B------:R-:W-:-:S13]  /*255f0*/  ISETP.NE.AND P0, PT, R0, 0x3, PT ;  /* 0x000000030000780c */ /* 0x000fda0003f05270 */
[----:B------:R-:W-:Y:S05]  /*25600*/  @!P0 BRA `(.L_x_11717) ;  /* 0x0000000000048947 */ /* 0x000fea0003800000 */
[----:B------:R-:W-:Y:S01]  /*25610*/  BPT.TRAP 0x1 ;  /* 0x000000040000795c */ /* 0x000fe20000300000 */
.L_x_11717:
        /* <DEDUP_REMOVED lines=8> */
.L_x_11862:
[----:B------:R-:W-:Y:S05]  /*256a0*/  BSYNC B0 ;  /* 0x0000000000007941 */ /* 0x000fea0003800000 */
.L_x_11718:
        /* <DEDUP_REMOVED lines=51> */
.L_x_11872:
        /* <DEDUP_REMOVED lines=13> */
.L_x_11721:
        /* <DEDUP_REMOVED lines=11> */
.L_x_11722:
        /* <DEDUP_REMOVED lines=8> */
.L_x_11681:
[----:B------:R-:W-:Y:S05]  /*25be0*/  BSYNC B7 ;  /* 0x0000000000077941 */ /* 0x000fea0003800000 */
.L_x_11679:
        /* <DEDUP_REMOVED lines=11> */
.L_x_11723:
        /* <DEDUP_REMOVED lines=43> */
.L_x_11882:
[----:B------:R-:W-:Y:S02]  /*25f50*/  ULDC UR4, c[0x0][0xc38] ;  /* 0x00030e0000047ab9 */ /* 0x000fe40000000800 */
[----:B------:R-:W-:-:S04]  /*25f60*/  IMAD.U32 R4, RZ, RZ, UR4 ;  /* 0x00000004ff047e24 */ /* 0x000fc8000f8e00ff */
[----:B--2---:R-:W-:-:S04]  /*25f70*/  IMAD R3, R14, R4, RZ ;  /* 0x000000040e037224 */ /* 0x004fc800078e02ff */
[----:B------:R-:W-:-:S05]  /*25f80*/  IMAD.IADD R6, R6, 0x1, R3 ;  /* 0x0000000106067824 */ /* 0x000fca00078e0203 */
[----:B------:R-:W-:-:S13]  /*25f90*/  ISETP.GT.AND P6, PT, R6, R0, PT ;  /* 0x000000000600720c */ /* 0x000fda0003fc4270 */
[----:B------:R-:W-:Y:S05]  /*25fa0*/  @P6 BRA `(.L_x_11726) ;  /* 0x0000000000a46947 */ /* 0x000fea0003800000 */
.L_x_11729:
        /* <DEDUP_REMOVED lines=35> */
.L_x_11890:
[----:B------:R-:W-:Y:S02]  /*261e0*/  ULDC UR4, c[0x0][0xc38] ;  /* 0x00030e0000047ab9 */ /* 0x000fe40000000800 */
[----:B------:R-:W-:-:S04]  /*261f0*/  IMAD.U32 R4, RZ, RZ, UR4 ;  /* 0x00000004ff047e24 */ /* 0x000fc8000f8e00ff */
[----:B--2---:R-:W-:-:S04]  /*26200*/  IMAD R3, R14, R4, RZ ;  /* 0x000000040e037224 */ /* 0x004fc800078e02ff */
[----:B------:R-:W-:-:S05]  /*26210*/  IMAD.IADD R6, R3, 0x1, R6 ;  /* 0x0000000103067824 */ /* 0x000fca00078e0206 */
[----:B------:R-:W-:-:S13]  /*26220*/  ISETP.GT.AND P6, PT, R6, R0, PT ;  /* 0x000000000600720c */ /* 0x000fda0003fc4270 */
[----:B------:R-:W-:Y:S05]  /*26230*/  @!P6 BRA `(.L_x_11729) ;  /* 0xfffffffc005ce947 */ /* 0x000fea000383ffff */
.L_x_11726:
        /* <DEDUP_REMOVED lines=10> */
.L_x_11895:
[----:B------:R-:W-:-:S13]  /*262e0*/  ISETP.NE.AND P0, PT, R3, RZ, PT ;  /* 0x000000ff0300720c */ /* 0x000fda0003f05270 */
[----:B------:R-:W-:Y:S05]  /*262f0*/  @!P0 BRA `(.L_x_11731) ;  /* 0x0000000000108947 */ /* 0x000fea0003800000 */
[----:B------:R-:W-:Y:S01]  /*26300*/  UMOV UR4, 0xffffffff ;  /* 0xffffffff00047882 */ /* 0x000fe20000000000 */
[----:B-1----:R-:W-:Y:S02]  /*26310*/  VIADD R12, R7, 0xffffffff ;  /* 0xffffffff070c7836 */ /* 0x002fe40000000000 */
[----:B------:R-:W-:Y:S05]  /*26320*/  BRA.DIV UR4, `(.L_x_11732) ;  /* 0x0000004a04e47947 */ /* 0x000fea000b800000 */
[----:B------:R1:W0:Y:S02]  /*26330*/  SHFL.IDX PT, R24, R2, R12, 0x1f ;  /* 0x00001f0c02187589 */ /* 0x00022400000e0000 */
.L_x_11731:
[----:B----4-:R-:W-:Y:S01]  /*26340*/  ISETP.NE.AND P0, PT, R5, 0x1, PT ;  /* 0x000000010500780c */ /* 0x010fe20003f05270 */
[----:B0-----:R-:W-:-:S04]  /*26350*/  IMAD R24, R24, R4, R6 ;  /* 0x0000000418187224 */ /* 0x001fc800078e0206 */
[----:B------:R-:W-:-:S08]  /*26360*/  IMAD.IADD R0, R0, 0x1, -R24 ;  /* 0x0000000100007824 */ /* 0x000fd000078e0a18 */
[----:B------:R-:W-:Y:S05]  /*26370*/  @!P0 BRA `(.L_x_11733) ;  /* 0x0000000000dc8947 */ /* 0x000fea0003800000 */
[-C--:B---3--:R-:W-:Y:S01]  /*26380*/  IABS R6, R25.reuse ;  /* 0x0000001900067213 */ /* 0x088fe20000000000 */
[----:B-1----:R-:W-:Y:S01]  /*26390*/  IMAD.MOV.U32 R2, RZ, RZ, RZ ;  /* 0x000000ffff027224 */ /* 0x002fe200078e00ff */
[----:B------:R-:W-:Y:S02]  /*263a0*/  IABS R8, R25 ;  /* 0x0000001900087213 */ /* 0x000fe40000000000 */
[----:B------:R-:W0:Y:S03]  /*263b0*/  I2F.RP R4, R6 ;  /* 0x0000000600047306 */ /* 0x000e260000209400 */
[----:B------:R-:W-:-:S05]  /*263c0*/  IMAD.MOV R8, RZ, RZ, -R8 ;  /* 0x000000ffff087224 */ /* 0x000fca00078e0a08 */
[----:B0-----:R-:W2:Y:S02]  /*263d0*/  MUFU.RCP R4, R4 ;  /* 0x0000000400047308 */ /* 0x001ea40000001000 */
[----:B--2---:R-:W-:-:S06]  /*263e0*/  VIADD R7, R4, 0xffffffe ;  /* 0x0ffffffe04077836 */ /* 0x004fcc0000000000 */
[----:B------:R-:W0:Y:S02]  /*263f0*/  F2I.FTZ.U32.TRUNC.NTZ R3, R7 ;  /* 0x0000000700037305 */ /* 0x000e24000021f000 */
[----:B0-----:R-:W-:-:S04]  /*26400*/  IMAD.MOV R9, RZ, RZ, -R3 ;  /* 0x000000ffff097224 */ /* 0x001fc800078e0a03 */
[----:B------:R-:W-:-:S04]  /*26410*/  IMAD R9, R9, R6, RZ ;  /* 0x0000000609097224 */ /* 0x000fc800078e02ff */
[----:B------:R-:W-:Y:S01]  /*26420*/  IMAD.HI.U32 R2, R3, R9, R2 ;  /* 0x0000000903027227 */ /* 0x000fe200078e0002 */
[----:B------:R-:W-:-:S05]  /*26430*/  IABS R3, R0 ;  /* 0x0000000000037213 */ /* 0x000fca0000000000 */
[----:B------:R-:W-:-:S04]  /*26440*/  IMAD.HI.U32 R4, R2, R3, RZ ;  /* 0x0000000302047227 */ /* 0x000fc800078e00ff */
[----:B------:R-:W-:Y:S02]  /*26450*/  IMAD R3, R4, R8, R3 ;  /* 0x0000000804037224 */ /* 0x000fe400078e0203 */
[----:B------:R-:W-:-:S03]  /*26460*/  IMAD.MOV.U32 R2, RZ, RZ, RZ ;  /* 0x000000ffff027224 */ /* 0x000fc600078e00ff */
[----:B------:R-:W-:-:S13]  /*26470*/  ISETP.GT.U32.AND P1, PT, R6, R3, PT ;  /* 0x000000030600720c */ /* 0x000fda0003f24070 */
[----:B------:R-:W-:Y:S02]  /*26480*/  @!P1 IMAD.IADD R3, R3, 0x1, -R6 ;  /* 0x0000000103039824 */ /* 0x000fe400078e0a06 */
[----:B------:R-:W-:Y:S01]  /*26490*/  @!P1 VIADD R4, R4, 0x1 ;  /* 0x0000000104049836 */ /* 0x000fe20000000000 */
[----:B------:R-:W-:Y:S02]  /*264a0*/  ISETP.NE.AND P1, PT, R25, RZ, PT ;  /* 0x000000ff1900720c */ /* 0x000fe40003f25270 */
[----:B------:R-:W-:Y:S02]  /*264b0*/  ISETP.GE.U32.AND P0, PT, R3, R6, PT ;  /* 0x000000060300720c */ /* 0x000fe40003f06070 */
[----:B------:R-:W-:-:S04]  /*264c0*/  IABS R6, R5 ;  /* 0x0000000500067213 */ /* 0x000fc80000000000 */
[----:B------:R-:W0:Y:S07]  /*264d0*/  I2F.RP R7, R6 ;  /* 0x0000000600077306 */ /* 0x000e2e0000209400 */
        /* <DEDUP_REMOVED lines=33> */
.L_x_11733:
[----:B-1----:R-:W0:Y:S02]  /*266f0*/  LDC.64 R2, c[0x0][0xc90] ;  /* 0x00032400ff027b82 */ /* 0x002e240000000a00 */
[----:B0-----:R-:W-:-:S05]  /*26700*/  IMAD.WIDE R2, R27, 0x4, R2 ;  /* 0x000000041b027825 */ /* 0x001fca00078e0202 */
[----:B------:R0:W3:Y:S02]  /*26710*/  LDG.E R6, desc[UR54][R2.64] ;  /* 0x0000003602067981 */ /* 0x0000e4000c1e1900 */
[----:B0-----:R-:W-:Y:S02]  /*26720*/  IMAD.MOV.U32 R2, RZ, RZ, RZ ;  /* 0x000000ffff027224 */ /* 0x001fe400078e00ff */
[----:B---3--:R-:W-:-:S05]  /*26730*/  IMAD R5, R25, R6, RZ ;  /* 0x0000000619057224 */ /* 0x008fca00078e02ff */
[----:B--2---:R-:W-:-:S04]  /*26740*/  IABS R7, R5 ;  /* 0x0000000500077213 */ /* 0x004fc80000000000 */
        /* <DEDUP_REMOVED lines=19> */
[----:B------:R-:W-:-:S06]  /*26880*/  IMAD.MOV.U32 R2, RZ, RZ, RZ ;  /* 0x000000ffff027224 */ /* 0x000fcc00078e00ff */
[----:B------:R-:W-:-:S04]  /*26890*/  @P0 VIADD R9, R9, 0x1 ;  /* 0x0000000109090836 */ /* 0x000fc80000000000 */
[----:B------:R-:W-:-:S04]  /*268a0*/  IMAD.MOV.U32 R7, RZ, RZ, R9 ;  /* 0x000000ffff077224 */ /* 0x000fc800078e0009 */
[----:B------:R-:W-:Y:S01]  /*268b0*/  @!P2 IMAD.MOV R7, RZ, RZ, -R7 ;  /* 0x000000ffff07a224 */ /* 0x000fe200078e0a07 */
[----:B------:R-:W-:-:S05]  /*268c0*/  @!P1 LOP3.LUT R7, RZ, R5, RZ, 0x33, !PT ;  /* 0x00000005ff079212 */ /* 0x000fca00078e33ff */
[----:B------:R-:W-:Y:S02]  /*268d0*/  IMAD R8, R6, R7, RZ ;  /* 0x0000000706087224 */ /* 0x000fe400078e02ff */
[----:B------:R-:W-:Y:S02]  /*268e0*/  IMAD.MOV R7, RZ, RZ, -R7 ;  /* 0x000000ffff077224 */ /* 0x000fe400078e0a07 */
[----:B------:R-:W-:Y:S02]  /*268f0*/  IMAD.MOV R3, RZ, RZ, -R8 ;  /* 0x000000ffff037224 */ /* 0x000fe400078e0a08 */
[----:B------:R-:W-:-:S03]  /*26900*/  IMAD R5, R5, R7, R0 ;  /* 0x0000000705057224 */ /* 0x000fc600078e0200 */
[----:B------:R-:W-:-:S04]  /*26910*/  VIADDMNMX R4, R3, R4, R6, PT ;  /* 0x0000000403047246 */ /* 0x000fc80003800106 */
[-C--:B------:R-:W-:Y:S02]  /*26920*/  IABS R6, R4.reuse ;  /* 0x0000000400067213 */ /* 0x080fe40000000000 */
[----:B------:R-:W-:Y:S02]  /*26930*/  IABS R0, R4 ;  /* 0x0000000400007213 */ /* 0x000fe40000000000 */
[----:B------:R-:W0:Y:S03]  /*26940*/  I2F.RP R9, R6 ;  /* 0x0000000600097306 */ /* 0x000e260000209400 */
[----:B------:R-:W-:-:S05]  /*26950*/  IMAD.MOV R0, RZ, RZ, -R0 ;  /* 0x000000ffff007224 */ /* 0x000fca00078e0a00 */
        /* <DEDUP_REMOVED lines=9> */
[----:B------:R-:W-:Y:S02]  /*269f0*/  LOP3.LUT R0, R5, R4, RZ, 0x3c, !PT ;  /* 0x0000000405007212 */ /* 0x000fe400078e3cff */
[----:B------:R-:W-:Y:S02]  /*26a00*/  IADD3 R5, R8, 0x1000000, R5 ;  /* 0x0100000008057810 */ /* 0x000fe40007ffe005 */
        /* <DEDUP_REMOVED lines=8> */
[----:B------:R-:W-:Y:S01]  /*26a90*/  @!P1 LOP3.LUT R2, RZ, R4, RZ, 0x33, !PT ;  /* 0x00000004ff029212 */ /* 0x000fe200078e33ff */
[----:B------:R-:W-:-:S04]  /*26aa0*/  IMAD.MOV R4, RZ, RZ, -R4 ;  /* 0x000000ffff047224 */ /* 0x000fc800078e0a04 */
[----:B------:R-:W-:-:S07]  /*26ab0*/  IMAD R26, R2, R4, R5 ;  /* 0x00000004021a7224 */ /* 0x000fce00078e0205 */
.L_x_11734:
[----:B------:R-:W-:-:S05]  /*26ac0*/  LOP3.LUT R2, RZ, R2, RZ, 0x33, !PT ;  /* 0x00000002ff027212 */ /* 0x000fca00078e33ff */
[----:B------:R-:W-:Y:S01]  /*26ad0*/  IMAD.IADD R25, R25, 0x1, R2 ;  /* 0x0000000119197824 */ /* 0x000fe200078e0202 */
[----:B------:R-:W-:Y:S06]  /*26ae0*/  BRA `(.L_x_11735) ;  /* 0x00000000001c7947 */ /* 0x000fec0003800000 */
.L_x_11727:
[----:B------:R-:W-:Y:S01]  /*26af0*/  UMOV UR4, URZ ;  /* 0x0000003f00047c82 */ /* 0x000fe20008000000 */
[----:B------:R-:W-:Y:S01]  /*26b00*/  UMOV UR5, URZ ;  /* 0x0000003f00057c82 */ /* 0x000fe20008000000 */
[----:B------:R-:W-:Y:S01]  /*26b10*/  ULDC UR6, c[0x0][0xc3c] ;  /* 0x00030f0000067ab9 */ /* 0x000fe20000000800 */
[----:B------:R-:W-:Y:S02]  /*26b20*/  IMAD.MOV.U32 R24, RZ, RZ, R0 ;  /* 0x000000ffff187224 */ /* 0x000fe400078e0000 */
[----:B------:R-:W-:Y:S02]  /*26b30*/  IMAD.U32 R25, RZ, RZ, UR4 ;  /* 0x00000004ff197e24 */ /* 0x000fe4000f8e00ff */
[----:B------:R-:W-:Y:S02]  /*26b40*/  IMAD.U32 R26, RZ, RZ, UR5 ;  /* 0x00000005ff1a7e24 */ /* 0x000fe4000f8e00ff */
[----:B------:R-:W-:-:S07]  /*26b50*/  IMAD.U32 R27, RZ, RZ, UR6 ;  /* 0x00000006ff1b7e24 */ /* 0x000fce000f8e00ff */
.L_x_11735:
        /* <DEDUP_REMOVED lines=10> */
.L_x_11724:
[----:B------:R-:W-:Y:S02]  /*26c00*/  ULDC UR4, c[0x0][0xc3c] ;  /* 0x00030f0000047ab9 */ /* 0x000fe40000000800 */
[----:B----4-:R-:W-:-:S13]  /*26c10*/  ISETP.GE.AND P0, PT, R27, UR4, PT ;  /* 0x000000041b007c0c */ /* 0x010fda000bf06270 */
[----:B------:R-:W-:Y:S05]  /*26c20*/  @!P0 BRA `(.L_x_11736) ;  /* 0xffffff9000f88947 */ /* 0x000fea000383ffff */
[----:B------:R-:W-:Y:S05]  /*26c30*/  BSYNC B8 ;  /* 0x0000000000087941 */ /* 0x000fea0003800000 */
.L_x_11615:
[----:B0-----:R-:W4:Y:S01]  /*26c40*/  LDL.LU R0, [R1+0x48] ;  /* 0x0000480001007983 */ /* 0x001f220000300800 */
[----:B------:R-:W-:Y:S01]  /*26c50*/  BSSY B0, `(.L_x_11737) ;  /* 0x000000b000007945 */ /* 0x000fe20003800000 */
[----:B------:R-:W0:Y:S01]  /*26c60*/  S2R R5, SR_CgaCtaId ;  /* 0x0000000000057919 */ /* 0x000e220000008800 */
        /* <DEDUP_REMOVED lines=9> */
.L_x_11898:
[----:B------:R-:W-:Y:S05]  /*26d00*/  BSYNC B0 ;  /* 0x0000000000007941 */ /* 0x000fea0003800000 */
.L_x_11737:
[----:B------:R-:W-:-:S03]  /*26d10*/  UMOV UR4, 0xffffffff ;  /* 0xffffffff00047882 */ /* 0x000fc60000000000 */
[----:B------:R-:W-:Y:S05]  /*26d20*/  BRA.DIV UR4, `(.L_x_11739) ;  /* 0x0000004204a07947 */ /* 0x000fea000b800000 */
[----:B0-----:R-:W0:Y:S02]  /*26d30*/  S2R R0, SR_TID.X ;  /* 0x0000000000007919 */ /* 0x001e240000002100 */
[----:B0-----:R-:W-:-:S04]  /*26d40*/  SHF.R.U32.HI R0, RZ, 0x5, R0 ;  /* 0x00000005ff007819 */ /* 0x001fc80000011600 */
[----:B------:R-:W-:-:S05]  /*26d50*/  LOP3.LUT R0, R0, 0x3, RZ, 0xc0, !PT ;  /* 0x0000000300007812 */ /* 0x000fca00078ec0ff */
[----:B------:R0:W4:Y:S02]  /*26d60*/  SHFL.IDX PT, R14, R0, RZ, 0x1f ;  /* 0x00001fff000e7589 */ /* 0x00012400000e0000 */
.L_x_11901:
[----:B----4-:R-:W-:-:S13]  /*26d70*/  ISETP.NE.AND P0, PT, R14, RZ, PT ;  /* 0x000000ff0e00720c */ /* 0x010fda0003f05270 */
[----:B------:R-:W-:Y:S05]  /*26d80*/  @P0 BRA `(.L_x_11378) ;  /* 0x0000000000900947 */ /* 0x000fea0003800000 */
[----:B------:R-:W-:-:S03]  /*26d90*/  UMOV UR4, 0xffffffff ;  /* 0xffffffff00047882 */ /* 0x000fc60000000000 */
[----:B------:R-:W-:Y:S05]  /*26da0*/  BRA.DIV UR4, `(.L_x_11740) ;  /* 0x0000004204b47947 */ /* 0x000fea000b800000 */
[----:B------:R-:W-:-:S13]  /*26db0*/  ELECT P6, URZ, PT ;  /* 0x00000000003f782f */ /* 0x000fda00038c0000 */
.L_x_11904:
[----:B------:R-:W-:Y:S05]  /*26dc0*/  @!P6 BRA `(.L_x_11378) ;  /* 0x000000000080e947 */ /* 0x000fea0003800000 */
[----:B------:R-:W-:-:S06]  /*26dd0*/  ULOP3.LUT UR4, UR36, 0x2, URZ, 0xfc, !UPT ;  /* 0x0000000224047892 */ /* 0x000fcc000f8efc3f */
[----:B0-----:R-:W-:-:S05]  /*26de0*/  IMAD.U32 R0, RZ, RZ, UR4 ;  /* 0x00000004ff007e24 */ /* 0x001fca000f8e00ff */
[----:B------:R-:W-:-:S13]  /*26df0*/  ISETP.NE.AND P0, PT, R0, 0x3, PT ;  /* 0x000000030000780c */ /* 0x000fda0003f05270 */
[----:B------:R-:W-:Y:S05]  /*26e00*/  @!P0 BRA `(.L_x_11741) ;  /* 0x0000000000048947 */ /* 0x000fea0003800000 */
[----:B------:R-:W-:Y:S01]  /*26e10*/  BPT.TRAP 0x1 ;  /* 0x000000040000795c */ /* 0x000fe20000300000 */
.L_x_11741:
        /* <DEDUP_REMOVED lines=8> */
.L_x_11905:
[----:B------:R-:W4:Y:S01]  /*26ea0*/  LDL.LU R4, [R1] ;  /* 0x0000000001047983 */ /* 0x000f220000300800 */
[----:B------:R-:W-:Y:S02]  /*26eb0*/  SEL R28, R28, RZ, P2 ;  /* 0x000000ff1c1c7207 */ /* 0x000fe40001000000 */
[----:B----4-:R-:W-:Y:S01]  /*26ec0*/  LOP3.LUT R0, R4, R0, RZ, 0x3c, !PT ;  /* 0x0000000004007212 */ /* 0x010fe200078e3cff */
[----:B------:R-:W-:Y:S06]  /*26ed0*/  @!P0 BRA `(.L_x_11743) ;  /* 0x0000000000048947 */ /* 0x000fec0003800000 */
[----:B------:R-:W-:Y:S01]  /*26ee0*/  BPT.TRAP 0x1 ;  /* 0x000000040000795c */ /* 0x000fe20000300000 */
.L_x_11743:
[----:B------:R-:W-:Y:S01]  /*26ef0*/  IMAD R5, R28, 0x8, R5 ;  /* 0x000000081c057824 */ /* 0x000fe200078e0205 */
[----:B------:R-:W-:-:S04]  /*26f00*/  SHF.L.U32 R0, R0, 0x1f, RZ ;  /* 0x0000001f00007819 */ /* 0x000fc800000006ff */
[----:B------:R-:W4:Y:S02]  /*26f10*/  SYNCS.PHASECHK.TRANS64.TRYWAIT P1, [R5+URZ+0x2d840], R0 ;  /* 0x02d84000050075a7 */ /* 0x000f24000802017f */
[----:B----4-:R-:W-:Y:S05]  /*26f20*/  @!P1 BRA `(.L_x_11744) ;  /* 0x0000004000889947 */ /* 0x010fea0003800000 */
.L_x_11906:
[----:B------:R-:W-:Y:S05]  /*26f30*/  @!P0 BRA `(.L_x_11745) ;  /* 0x0000000000048947 */ /* 0x000fea0003800000 */
[----:B------:R-:W-:Y:S01]  /*26f40*/  BPT.TRAP 0x1 ;  /* 0x000000040000795c */ /* 0x000fe20000300000 */
.L_x_11745:
[----:B------:R-:W0:Y:S02]  /*26f50*/  SYNCS.PHASECHK.TRANS64.TRYWAIT P1, [R3+URZ+0x2d860], R2 ;  /* 0x02d86002030075a7 */ /* 0x000e24000802017f */
[----:B0-----:R-:W-:Y:S05]  /*26f60*/  @!P1 BRA `(.L_x_11746) ;  /* 0x00000040008c9947 */ /* 0x001fea0003800000 */
.L_x_11907:
[----:B------:R-:W-:Y:S05]  /*26f70*/  @!P0 BRA `(.L_x_11747) ;  /* 0x0000000000048947 */ /* 0x000fea0003800000 */
[----:B------:R-:W-:Y:S01]  /*26f80*/  BPT.TRAP 0x1 ;  /* 0x000000040000795c */ /* 0x000fe20000300000 */
.L_x_11747:
[----:B------:R0:W0:Y:S02]  /*26f90*/  SYNCS.PHASECHK.TRANS64.TRYWAIT P0, [R5+URZ+0x2d860], R0 ;  /* 0x02d86000050075a7 */ /* 0x000024000800017f */
[----:B0-----:R-:W-:Y:S05]  /*26fa0*/  @!P0 NANOSLEEP.SYNCS 0x989680 ;  /* 0x009896800000895d */ /* 0x001fea0003900000 */
[----:B------:R-:W0:Y:S02]  /*26fb0*/  @!P0 SYNCS.PHASECHK.TRANS64 P0, [R5+URZ+0x2d860], R0 ;  /* 0x02d86000050085a7 */ /* 0x000e24000800007f */
[----:B0-----:R-:W-:Y:S05]  /*26fc0*/  @!P0 BRA `(.L_x_11747) ;  /* 0xfffffffc00f08947 */ /* 0x001fea000383ffff */
.L_x_11378:
[----:B------:R-:W-:Y:S05]  /*26fd0*/  BSYNC B9 ;  /* 0x0000000000097941 */ /* 0x000fea0003800000 */
.L_x_11375:
[----:B------:R-:W-:Y:S05]  /*26fe0*/  EXIT ;  /* 0x000000000000794d */ /* 0x000fea0003800000 */
.L_x_11404:
[----:B0-----:R0:W1:Y:S02]  /*26ff0*/  SYNCS.PHASECHK.TRANS64.TRYWAIT P4, [R34+URZ+0x2d890], R86 ;  /* 0x02d89056220075a7 */ /* 0x001064000808017f */
[----:B-1----:R-:W-:Y:S05]  /*27000*/  @!P4 NANOSLEEP.SYNCS 0x989680 ;  /* 0x009896800000c95d */ /* 0x002fea0003900000 */
[----:B------:R-:W1:Y:S02]  /*27010*/  @!P4 SYNCS.PHASECHK.TRANS64 P4, [R34+URZ+0x2d890], R86 ;  /* 0x02d890562200c5a7 */ /* 0x000e64000808007f */
[----:B-1----:R-:W-:Y:S05]  /*27020*/  @!P4 BRA `(.L_x_11404) ;  /* 0xfffffffc00f0c947 */ /* 0x002fea000383ffff */
[----:B------:R-:W-:Y:S05]  /*27030*/  BRA `(.L_x_11748) ;  /* 0xfffffdc800447947 */ /* 0x000fea000383ffff */
.L_x_11405:
        /* <DEDUP_REMOVED lines=8> */
.L_x_11750:
[----:B------:R-:W-:Y:S05]  /*270c0*/  BSYNC B1 ;  /* 0x0000000000017941 */ /* 0x000fea0003800000 */
.L_x_11749:
        /* <DEDUP_REMOVED lines=8> */
.L_x_11751:
[----:B------:R-:W-:Y:S01]  /*27150*/  IMAD.MOV.U32 R60, RZ, RZ, R14 ;  /* 0x000000ffff3c7224 */ /* 0x000fe200078e000e */
[----:B------:R-:W-:Y:S06]  /*27160*/  BRA `(.L_x_11752) ;  /* 0xfffffdc8000c7947 */ /* 0x000fec000383ffff */
.L_x_11433:
[----:B0-----:R0:W1:Y:S02]  /*27170*/  SYNCS.PHASECHK.TRANS64.TRYWAIT P4, [R34+URZ+0x2d890], R86 ;  /* 0x02d89056220075a7 */ /* 0x001064000808017f */
[----:B-1----:R-:W-:Y:S05]  /*27180*/  @!P4 NANOSLEEP.SYNCS 0x989680 ;  /* 0x009896800000c95d */ /* 0x002fea0003900000 */
[----:B------:R-:W1:Y:S02]  /*27190*/  @!P4 SYNCS.PHASECHK.TRANS64 P4, [R34+URZ+0x2d890], R86 ;  /* 0x02d890562200c5a7 */ /* 0x000e64000808007f */
[----:B-1----:R-:W-:Y:S05]  /*271a0*/  @!P4 BRA `(.L_x_11433) ;  /* 0xfffffffc00f0c947 */ /* 0x002fea000383ffff */
[----:B------:R-:W-:Y:S05]  /*271b0*/  BRA `(.L_x_11753) ;  /* 0xfffffde4002c7947 */ /* 0x000fea000383ffff */
.L_x_11434:
        /* <DEDUP_REMOVED lines=8> */
.L_x_11755:
[----:B------:R-:W-:Y:S05]  /*27240*/  BSYNC B1 ;  /* 0x0000000000017941 */ /* 0x000fea0003800000 */
.L_x_11754:
        /* <DEDUP_REMOVED lines=8> */
.L_x_11756:
[----:B------:R-:W-:Y:S01]  /*272d0*/  IMAD.MOV.U32 R90, RZ, RZ, R14 ;  /* 0x000000ffff5a7224 */ /* 0x000fe200078e000e */
[----:B------:R-:W-:Y:S06]  /*272e0*/  BRA `(.L_x_11757) ;  /* 0xfffffde000f47947 */ /* 0x000fec000383ffff */
.L_x_11447:
[----:B0-----:R0:W1:Y:S02]  /*272f0*/  SYNCS.PHASECHK.TRANS64.TRYWAIT P3, [R34+URZ+0x2d890], R86 ;  /* 0x02d89056220075a7 */ /* 0x001064000806017f */
[----:B-1----:R-:W-:Y:S05]  /*27300*/  @!P3 NANOSLEEP.SYNCS 0x989680 ;  /* 0x009896800000b95d */ /* 0x002fea0003900000 */
[----:B------:R-:W1:Y:S02]  /*27310*/  @!P3 SYNCS.PHASECHK.TRANS64 P3, [R34+URZ+0x2d890], R86 ;  /* 0x02d890562200b5a7 */ /* 0x000e64000806007f */
[----:B-1----:R-:W-:Y:S05]  /*27320*/  @!P3 BRA `(.L_x_11447) ;  /* 0xfffffffc00f0b947 */ /* 0x002fea000383ffff */
[----:B------:R-:W-:Y:S05]  /*27330*/  BRA `(.L_x_11758) ;  /* 0xfffffdfc00347947 */ /* 0x000fea000383ffff */
.L_x_11448:
[----:B------:R-:W-:Y:S01]  /*27340*/  BSSY B1, `(.L_x_11759) ;  /* 0x0000007000017945 */ /* 0x000fe20003800000 */
[----:B------:R-:W-:Y:S02]  /*27350*/  IMAD.MOV.U32 R12, RZ, RZ, RZ ;  /* 0x000000ffff0c7224 */ /* 0x000fe400078e00ff */
[----:B------:R-:W-:Y:S02]  /*27360*/  IMAD.MOV.U32 R11, RZ, RZ, 0x1e1f ;  /* 0x00001e1fff0b7424 */ /* 0x000fe400078e00ff */
[----:B------:R-:W-:-:S07]  /*27370*/  IMAD.MOV.U32 R15, RZ, RZ, -0x1 ;  /* 0xffffffffff0f7424 */ /* 0x000fce00078e00ff */
[----:B0-----:R-:W-:Y:S05]  /*27380*/  WARPSYNC.COLLECTIVE R15, `(.L_x_11760) ;  /* 0x000000000f087348 */ /* 0x001fea0003c00000 */
[----:B------:R1:W2:Y:S02]  /*27390*/  SHFL.IDX P6, R14, R13, R12, R11 ;  /* 0x0000000c0d0e7389 */ /* 0x0002a400000c000b */
[----:B012---:R-:W-:Y:S01]  /*273a0*/  ENDCOLLECTIVE ;  /* 0x000000000000791b */ /* 0x007fe20003800000 */
.L_x_11760:
[----:B------:R-:W-:Y:S05]  /*273b0*/  BSYNC B1 ;  /* 0x0000000000017941 */ /* 0x000fea0003800000 */
.L_x_11759:
        /* <DEDUP_REMOVED lines=8> */
.L_x_11761:
[----:B------:R-:W-:Y:S01]  /*27440*/  IMAD.MOV.U32 R43, RZ, RZ, R14 ;  /* 0x000000ffff2b7224 */ /* 0x000fe200078e000e */
[----:B------:R-:W-:Y:S06]  /*27450*/  BRA `(.L_x_11762) ;  /* 0xfffffdfc00647947 */ /* 0x000fec000383ffff */
.L_x_11452:
[----:B------:R0:W0:Y:S02]  /*27460*/  SYNCS.PHASECHK.TRANS64.TRYWAIT P2, [R34+URZ+0x2d8b0], R86 ;  /* 0x02d8b056220075a7 */ /* 0x000024000804017f */
[----:B0-----:R-:W-:Y:S05]  /*27470*/  @!P2 NANOSLEEP.SYNCS 0x989680 ;  /* 0x009896800000a95d */ /* 0x001fea0003900000 */
[----:B------:R-:W0:Y:S02]  /*27480*/  @!P2 SYNCS.PHASECHK.TRANS64 P2, [R34+URZ+0x2d8b0], R86 ;  /* 0x02d8b0562200a5a7 */ /* 0x000e24000804007f */
[----:B0-----:R-:W-:Y:S05]  /*27490*/  @!P2 BRA `(.L_x_11452) ;  /* 0xfffffffc00f0a947 */ /* 0x001fea000383ffff */
[----:B------:R-:W-:Y:S05]  /*274a0*/  BRA `(.L_x_11763) ;  /* 0xfffffe0000487947 */ /* 0x000fea000383ffff */
.L_x_11468:
[----:B------:R-:W-:Y:S01]  /*274b0*/  BSSY B0, `(.L_x_11764) ;  /* 0x0000007000007945 */ /* 0x000fe20003800000 */
[----:B------:R-:W-:Y:S02]  /*274c0*/  IMAD.MOV.U32 R12, RZ, RZ, RZ ;  /* 0x000000ffff0c7224 */ /* 0x000fe400078e00ff */
[----:B------:R-:W-:Y:S02]  /*274d0*/  IMAD.MOV.U32 R11, RZ, RZ, 0x1f ;  /* 0x0000001fff0b7424 */ /* 0x000fe400078e00ff */
[----:B------:R-:W-:-:S07]  /*274e0*/  IMAD.MOV.U32 R15, RZ, RZ, -0x1 ;  /* 0xffffffffff0f7424 */ /* 0x000fce00078e00ff */
[----:B-----5:R-:W-:Y:S05]  /*274f0*/  WARPSYNC.COLLECTIVE R15, `(.L_x_11765) ;  /* 0x000000000f087348 */ /* 0x020fea0003c00000 */
[----:B------:R0:W1:Y:S02]  /*27500*/  SHFL.IDX P6, R14, R13, R12, R11 ;  /* 0x0000000c0d0e7389 */ /* 0x00006400000c000b */
[----:B01---5:R-:W-:Y:S01]  /*27510*/  ENDCOLLECTIVE ;  /* 0x000000000000791b */ /* 0x023fe20003800000 */
.L_x_11765:
[----:B------:R-:W-:Y:S05]  /*27520*/  BSYNC B0 ;  /* 0x0000000000007941 */ /* 0x000fea0003800000 */
.L_x_11764:
[----:B------:R0:W-:Y:S01]  /*27530*/  STL [R1+0x48], R14 ;  /* 0x0000480e01007387 */ /* 0x0001e20000100800 */
[----:B------:R-:W-:Y:S05]  /*27540*/  BRA `(.L_x_11766) ;  /* 0xfffffe0c00dc7947 */ /* 0x000fea000383ffff */
.L_x_11479:
[----:B------:R-:W-:Y:S01]  /*27550*/  BSSY B1, `(.L_x_11767) ;  /* 0x0000007000017945 */ /* 0x000fe20003800000 */
[----:B------:R-:W-:Y:S02]  /*27560*/  IMAD.MOV.U32 R12, RZ, RZ, RZ ;  /* 0x000000ffff0c7224 */ /* 0x000fe400078e00ff */
[----:B------:R-:W-:Y:S02]  /*27570*/  IMAD.MOV.U32 R11, RZ, RZ, 0x1e1f ;  /* 0x00001e1fff0b7424 */ /* 0x000fe400078e00ff */
[----:B------:R-:W-:-:S07]  /*27580*/  IMAD.MOV.U32 R15, RZ, RZ, -0x1 ;  /* 0xffffffffff0f7424 */ /* 0x000fce00078e00ff */
[----:B0-----:R-:W-:Y:S05]  /*27590*/  WARPSYNC.COLLECTIVE R15, `(.L_x_11768) ;  /* 0x000000000f087348 */ /* 0x001fea0003c00000 */
[----:B0-----:R0:W1:Y:S02]  /*275a0*/  SHFL.IDX P6, R14, R13, R12, R11 ;  /* 0x0000000c0d0e7389 */ /* 0x00106400000c000b */
[----:B01----:R-:W-:Y:S01]  /*275b0*/  ENDCOLLECTIVE ;  /* 0x000000000000791b */ /* 0x003fe20003800000 */
.L_x_11768:
[----:B------:R-:W-:Y:S05]  /*275c0*/  BSYNC B1 ;  /* 0x0000000000017941 */ /* 0x000fea0003800000 */
.L_x_11767:
        /* <DEDUP_REMOVED lines=8> */
.L_x_11769:
[----:B------:R-:W-:Y:S02]  /*27650*/  IMAD.MOV.U32 R13, RZ, RZ, R0 ;  /* 0x000000ffff0d7224 */ /* 0x000fe400078e0000 */
[----:B------:R-:W-:-:S07]  /*27660*/  IMAD.MOV.U32 R38, RZ, RZ, R14 ;  /* 0x000000ffff267224 */ /* 0x000fce00078e000e */
[----:B------:R-:W-:Y:S05]  /*27670*/  WARPSYNC.COLLECTIVE R15, `(.L_x_11770) ;  /* 0x000000000f087348 */ /* 0x000fea0003c00000 */
[----:B------:R0:W1:Y:S02]  /*27680*/  SHFL.IDX P6, R14, R13, R12, R11 ;  /* 0x0000000c0d0e7389 */ /* 0x00006400000c000b */
[----:B01----:R-:W-:Y:S01]  /*27690*/  ENDCOLLECTIVE ;  /* 0x000000000000791b */ /* 0x003fe20003800000 */
.L_x_11770:
[----:B------:R-:W-:Y:S02]  /*276a0*/  IMAD.MOV.U32 R13, RZ, RZ, R39 ;  /* 0x000000ffff0d7224 */ /* 0x000fe400078e0027 */
[----:B------:R-:W-:-:S07]  /*276b0*/  IMAD.MOV.U32 R0, RZ, RZ, R14 ;  /* 0x000000ffff007224 */ /* 0x000fce00078e000e */
[----:B------:R-:W-:Y:S05]  /*276c0*/  WARPSYNC.COLLECTIVE R15, `(.L_x_11771) ;  /* 0x000000000f087348 */ /* 0x000fea0003c00000 */
[----:B------:R0:W1:Y:S02]  /*276d0*/  SHFL.IDX P6, R14, R13, R12, R11 ;  /* 0x0000000c0d0e7389 */ /* 0x00006400000c000b */
[----:B01----:R-:W-:Y:S01]  /*276e0*/  ENDCOLLECTIVE ;  /* 0x000000000000791b */ /* 0x003fe20003800000 */
.L_x_11771:
[----:B------:R-:W-:Y:S01]  /*276f0*/  IMAD.MOV.U32 R39, RZ, RZ, R14 ;  /* 0x000000ffff277224 */ /* 0x000fe200078e000e */
[----:B------:R-:W-:Y:S06]  /*27700*/  BRA `(.L_x_11772) ;  /* 0xfffffe1400607947 */ /* 0x000fec000383ffff */
.L_x_11483:
[----:B0-----:R0:W1:Y:S02]  /*27710*/  SYNCS.PHASECHK.TRANS64.TRYWAIT P0, [R2+URZ+0x2d800], R3 ;  /* 0x02d80003020075a7 */ /* 0x001064000800017f */
[----:B-1----:R-:W-:Y:S05]  /*27720*/  @!P0 NANOSLEEP.SYNCS 0x989680 ;  /* 0x009896800000895d */ /* 0x002fea0003900000 */
[----:B------:R-:W1:Y:S02]  /*27730*/  @!P0 SYNCS.PHASECHK.TRANS64 P0, [R2+URZ+0x2d800], R3 ;  /* 0x02d80003020085a7 */ /* 0x000e64000800007f */
[----:B-1----:R-:W-:Y:S05]  /*27740*/  @!P0 BRA `(.L_x_11483) ;  /* 0xfffffffc00f08947 */ /* 0x002fea000383ffff */
[----:B------:R-:W-:Y:S05]  /*27750*/  BRA `(.L_x_11773) ;  /* 0xfffffe1c00ac7947 */ /* 0x000fea000383ffff */
.L_x_11495:
[----:B------:R-:W-:Y:S01]  /*27760*/  BSSY B1, `(.L_x_11774) ;  /* 0x0000007000017945 */ /* 0x000fe20003800000 */
[----:B------:R-:W-:Y:S02]  /*27770*/  IMAD.MOV.U32 R12, RZ, RZ, RZ ;  /* 0x000000ffff0c7224 */ /* 0x000fe400078e00ff */
[----:B------:R-:W-:Y:S02]  /*27780*/  IMAD.MOV.U32 R11, RZ, RZ, 0x1e1f ;  /* 0x00001e1fff0b7424 */ /* 0x000fe400078e00ff */
[----:B------:R-:W-:-:S07]  /*27790*/  IMAD.MOV.U32 R15, RZ, RZ, -0x1 ;  /* 0xffffffffff0f7424 */ /* 0x000fce00078e00ff */
[----:B0-----:R-:W-:Y:S05]  /*277a0*/  WARPSYNC.COLLECTIVE R15, `(.L_x_11775) ;  /* 0x000000000f087348 */ /* 0x001fea0003c00000 */
[----:B0-----:R0:W1:Y:S02]  /*277b0*/  SHFL.IDX P6, R14, R13, R12, R11 ;  /* 0x0000000c0d0e7389 */ /* 0x00106400000c000b */
[----:B01----:R-:W-:Y:S01]  /*277c0*/  ENDCOLLECTIVE ;  /* 0x000000000000791b */ /* 0x003fe20003800000 */
.L_x_11775:
[----:B------:R-:W-:Y:S05]  /*277d0*/  BSYNC B1 ;  /* 0x0000000000017941 */ /* 0x000fea0003800000 */
.L_x_11774:
        /* <DEDUP_REMOVED lines=8> */
.L_x_11776:
[----:B------:R-:W-:Y:S02]  /*27860*/  IMAD.MOV.U32 R13, RZ, RZ, R26 ;  /* 0x000000ffff0d7224 */ /* 0x000fe400078e001a */
[----:B------:R-:W-:-:S07]  /*27870*/  IMAD.MOV.U32 R3, RZ, RZ, R14 ;  /* 0x000000ffff037224 */ /* 0x000fce00078e000e */
[----:B------:R-:W-:Y:S05]  /*27880*/  WARPSYNC.COLLECTIVE R15, `(.L_x_11777) ;  /* 0x000000000f087348 */ /* 0x000fea0003c00000 */
[----:B------:R0:W1:Y:S02]  /*27890*/  SHFL.IDX P6, R14, R13, R12, R11 ;  /* 0x0000000c0d0e7389 */ /* 0x00006400000c000b */
[----:B01----:R-:W-:Y:S01]  /*278a0*/  ENDCOLLECTIVE ;  /* 0x000000000000791b */ /* 0x003fe20003800000 */
.L_x_11777:
[----:B------:R-:W-:Y:S02]  /*278b0*/  IMAD.MOV.U32 R13, RZ, RZ, R38 ;  /* 0x000000ffff0d7224 */ /* 0x000fe400078e0026 */
[----:B------:R-:W-:-:S07]  /*278c0*/  IMAD.MOV.U32 R37, RZ, RZ, R14 ;  /* 0x000000ffff257224 */ /* 0x000fce00078e000e */
[----:B------:R-:W-:Y:S05]  /*278d0*/  WARPSYNC.COLLECTIVE R15, `(.L_x_11778) ;  /* 0x000000000f087348 */ /* 0x000fea0003c00000 */
[----:B------:R0:W1:Y:S02]  /*278e0*/  SHFL.IDX P6, R14, R13, R12, R11 ;  /* 0x0000000c0d0e7389 */ /* 0x00006400000c000b */
[----:B01----:R-:W-:Y:S01]  /*278f0*/  ENDCOLLECTIVE ;  /* 0x000000000000791b */ /* 0x003fe20003800000 */
.L_x_11778:
[----:B------:R-:W-:Y:S01]  /*27900*/  IMAD.MOV.U32 R38, RZ, RZ, R14 ;  /* 0x000000ffff267224 */ /* 0x000fe200078e000e */
[----:B------:R-:W-:Y:S06]  /*27910*/  BRA `(.L_x_11779) ;  /* 0xfffffe3000c07947 */ /* 0x000fec000383ffff */
.L_x_11499:
[----:B0-----:R0:W1:Y:S02]  /*27920*/  SYNCS.PHASECHK.TRANS64.TRYWAIT P0, [R2+URZ+0x2d800], R3 ;  /* 0x02d80003020075a7 */ /* 0x001064000800017f */
[----:B-1----:R-:W-:Y:S05]  /*27930*/  @!P0 NANOSLEEP.SYNCS 0x989680 ;  /* 0x009896800000895d */ /* 0x002fea0003900000 */
[----:B------:R-:W1:Y:S02]  /*27940*/  @!P0 SYNCS.PHASECHK.TRANS64 P0, [R2+URZ+0x2d800], R3 ;  /* 0x02d80003020085a7 */ /* 0x000e64000800007f */
[----:B-1----:R-:W-:Y:S05]  /*27950*/  @!P0 BRA `(.L_x_11499) ;  /* 0xfffffffc00f08947 */ /* 0x002fea000383ffff */
[----:B------:R-:W-:Y:S05]  /*27960*/  BRA `(.L_x_11780) ;  /* 0xfffffe3800907947 */ /* 0x000fea000383ffff */
.L_x_11507:
[----:B--2---:R2:W3:Y:S02]  /*27970*/  SYNCS.PHASECHK.TRANS64.TRYWAIT P1, [R0+URZ+0x2d830], R5 ;  /* 0x02d83005000075a7 */ /* 0x0044e4000802017f */
[----:B---3--:R-:W-:Y:S05]  /*27980*/  @!P1 NANOSLEEP.SYNCS 0x989680 ;  /* 0x009896800000995d */ /* 0x008fea0003900000 */
[----:B------:R-:W3:Y:S02]  /*27990*/  @!P1 SYNCS.PHASECHK.TRANS64 P1, [R0+URZ+0x2d830], R5 ;  /* 0x02d83005000095a7 */ /* 0x000ee4000802007f */
[----:B---3--:R-:W-:Y:S05]  /*279a0*/  @!P1 BRA `(.L_x_11507) ;  /* 0xfffffffc00f09947 */ /* 0x008fea000383ffff */
[----:B------:R-:W-:Y:S05]  /*279b0*/  BRA `(.L_x_11506) ;  /* 0xfffffe5000807947 */ /* 0x000fea000383ffff */
.L_x_11526:
[----:B-1----:R1:W2:Y:S02]  /*279c0*/  SYNCS.PHASECHK.TRANS64.TRYWAIT P2, [R9+URZ+0x2d830], R8 ;  /* 0x02d83008090075a7 */ /* 0x0022a4000804017f */
[----:B--2---:R-:W-:Y:S05]  /*279d0*/  @!P2 NANOSLEEP.SYNCS 0x989680 ;  /* 0x009896800000a95d */ /* 0x004fea0003900000 */
[----:B------:R-:W2:Y:S02]  /*279e0*/  @!P2 SYNCS.PHASECHK.TRANS64 P2, [R9+URZ+0x2d830], R8 ;  /* 0x02d830080900a5a7 */ /* 0x000ea4000804007f */
[----:B--2---:R-:W-:Y:S05]  /*279f0*/  @!P2 BRA `(.L_x_11526) ;  /* 0xfffffffc00f0a947 */ /* 0x004fea000383ffff */
[----:B------:R-:W-:Y:S05]  /*27a00*/  BRA `(.L_x_11525) ;  /* 0xfffffe90000c7947 */ /* 0x000fea000383ffff */
.L_x_11530:
[----:B-1----:R1:W2:Y:S02]  /*27a10*/  SYNCS.PHASECHK.TRANS64.TRYWAIT P1, [R9+URZ+0x2d850], R8 ;  /* 0x02d85008090075a7 */ /* 0x0022a4000802017f */
[----:B--2---:R-:W-:Y:S05]  /*27a20*/  @!P1 NANOSLEEP.SYNCS 0x989680 ;  /* 0x009896800000995d */ /* 0x004fea0003900000 */
[----:B------:R-:W2:Y:S02]  /*27a30*/  @!P1 SYNCS.PHASECHK.TRANS64 P1, [R9+URZ+0x2d850], R8 ;  /* 0x02d85008090095a7 */ /* 0x000ea4000802007f */
[----:B--2---:R-:W-:Y:S05]  /*27a40*/  @!P1 BRA `(.L_x_11530) ;  /* 0xfffffffc00f09947 */ /* 0x004fea000383ffff */
[----:B------:R-:W-:Y:S05]  /*27a50*/  BRA `(.L_x_11527) ;  /* 0xfffffe9400287947 */ /* 0x000fea000383ffff */
.L_x_11551:
[----:B--2---:R2:W3:Y:S02]  /*27a60*/  SYNCS.PHASECHK.TRANS64.TRYWAIT P2, [R5+URZ+0x2d830], R6 ;  /* 0x02d83006050075a7 */ /* 0x0044e4000804017f */
[----:B---3--:R-:W-:Y:S05]  /*27a70*/  @!P2 NANOSLEEP.SYNCS 0x989680 ;  /* 0x009896800000a95d */ /* 0x008fea0003900000 */
[----:B------:R-:W3:Y:S02]  /*27a80*/  @!P2 SYNCS.PHASECHK.TRANS64 P2, [R5+URZ+0x2d830], R6 ;  /* 0x02d830060500a5a7 */ /* 0x000ee4000804007f */
[----:B---3--:R-:W-:Y:S05]  /*27a90*/  @!P2 BRA `(.L_x_11551) ;  /* 0xfffffffc00f0a947 */ /* 0x008fea000383ffff */
[----:B------:R-:W-:Y:S05]  /*27aa0*/  BRA `(.L_x_11550) ;  /* 0xfffffed000287947 */ /* 0x000fea000383ffff */
.L_x_11555:
[----:B-1----:R1:W2:Y:S02]  /*27ab0*/  SYNCS.PHASECHK.TRANS64.TRYWAIT P1, [R6+URZ+0x2d850], R5 ;  /* 0x02d85005060075a7 */ /* 0x0022a4000802017f */
[----:B--2---:R-:W-:Y:S05]  /*27ac0*/  @!P1 NANOSLEEP.SYNCS 0x989680 ;  /* 0x009896800000995d */ /* 0x004fea0003900000 */
[----:B------:R-:W2:Y:S02]  /*27ad0*/  @!P1 SYNCS.PHASECHK.TRANS64 P1, [R6+URZ+0x2d850], R5 ;  /* 0x02d85005060095a7 */ /* 0x000ea4000802007f */
[----:B--2---:R-:W-:Y:S05]  /*27ae0*/  @!P1 BRA `(.L_x_11555) ;  /* 0xfffffffc00f09947 */ /* 0x004fea000383ffff */
[----:B------:R-:W-:Y:S05]  /*27af0*/  BRA `(.L_x_11552) ;  /* 0xfffffed400507947 */ /* 0x000fea000383ffff */
.L_x_11564:
[----:B--2---:R2:W3:Y:S02]  /*27b00*/  SYNCS.PHASECHK.TRANS64.TRYWAIT P2, [R5+URZ+0x2d830], R6 ;  /* 0x02d83006050075a7 */ /* 0x0044e4000804017f */
[----:B---3--:R-:W-:Y:S05]  /*27b10*/  @!P2 NANOSLEEP.SYNCS 0x989680 ;  /* 0x009896800000a95d */ /* 0x008fea0003900000 */
[----:B------:R-:W3:Y:S02]  /*27b20*/  @!P2 SYNCS.PHASECHK.TRANS64 P2, [R5+URZ+0x2d830], R6 ;  /* 0x02d830060500a5a7 */ /* 0x000ee4000804007f */
[----:B---3--:R-:W-:Y:S05]  /*27b30*/  @!P2 BRA `(.L_x_11564) ;  /* 0xfffffffc00f0a947 */ /* 0x008fea000383ffff */
[----:B------:R-:W-:Y:S05]  /*27b40*/  BRA `(.L_x_11563) ;  /* 0xfffffefc00507947 */ /* 0x000fea000383ffff */
.L_x_11568:
[----:B-1----:R1:W2:Y:S02]  /*27b50*/  SYNCS.PHASECHK.TRANS64.TRYWAIT P1, [R6+URZ+0x2d850], R5 ;  /* 0x02d85005060075a7 */ /* 0x0022a4000802017f */
[----:B--2---:R-:W-:Y:S05]  /*27b60*/  @!P1 NANOSLEEP.SYNCS 0x989680 ;  /* 0x009896800000995d */ /* 0x004fea0003900000 */
[----:B------:R-:W2:Y:S02]  /*27b70*/  @!P1 SYNCS.PHASECHK.TRANS64 P1, [R6+URZ+0x2d850], R5 ;  /* 0x02d85005060095a7 */ /* 0x000ea4000802007f */
[----:B--2---:R-:W-:Y:S05]  /*27b80*/  @!P1 BRA `(.L_x_11568) ;  /* 0xfffffffc00f09947 */ /* 0x004fea000383ffff */
[----:B------:R-:W-:Y:S05]  /*27b90*/  BRA `(.L_x_11565) ;  /* 0xffffff0000787947 */ /* 0x000fea000383ffff */
.L_x_11583:
[----:B--2---:R2:W3:Y:S02]  /*27ba0*/  SYNCS.PHASECHK.TRANS64.TRYWAIT P1, [R7+URZ+0x2d850], R0 ;  /* 0x02d85000070075a7 */ /* 0x0044e4000802017f */
[----:B---3--:R-:W-:Y:S05]  /*27bb0*/  @!P1 NANOSLEEP.SYNCS 0x989680 ;  /* 0x009896800000995d */ /* 0x008fea0003900000 */
[----:B------:R-:W3:Y:S02]  /*27bc0*/  @!P1 SYNCS.PHASECHK.TRANS64 P1, [R7+URZ+0x2d850], R0 ;  /* 0x02d85000070095a7 */ /* 0x000ee4000802007f */
[----:B---3--:R-:W-:Y:S05]  /*27bd0*/  @!P1 BRA `(.L_x_11583) ;  /* 0xfffffffc00f09947 */ /* 0x008fea000383ffff */
[----:B------:R-:W-:Y:S05]  /*27be0*/  BRA `(.L_x_11582) ;  /* 0xffffff3800987947 */ /* 0x000fea000383ffff */
.L_x_11589:
[----:B------:R-:W-:Y:S02]  /*27bf0*/  IMAD.MOV.U32 R13, RZ, RZ, R3 ;  /* 0x000000ffff0d7224 */ /* 0x000fe400078e0003 */
[----:B------:R-:W-:Y:S02]  /*27c00*/  IMAD.MOV.U32 R12, RZ, RZ, RZ ;  /* 0x000000ffff0c7224 */ /* 0x000fe400078e00ff */
[----:B------:R-:W-:Y:S02]  /*27c10*/  IMAD.MOV.U32 R11, RZ, RZ, 0x1c1f ;  /* 0x00001c1fff0b7424 */ /* 0x000fe400078e00ff */
[----:B------:R-:W-:-:S07]  /*27c20*/  IMAD.MOV.U32 R15, RZ, RZ, -0x1 ;  /* 0xffffffffff0f7424 */ /* 0x000fce00078e00ff */
[----:B0----5:R-:W-:Y:S05]  /*27c30*/  WARPSYNC.COLLECTIVE R15, `(.L_x_11781) ;  /* 0x000000000f087348 */ /* 0x021fea0003c00000 */
[----:B------:R1:W2:Y:S02]  /*27c40*/  SHFL.IDX P6, R14, R13, R12, R11 ;  /* 0x0000000c0d0e7389 */ /* 0x0002a400000c000b */
[----:B012--5:R-:W-:Y:S01]  /*27c50*/  ENDCOLLECTIVE ;  /* 0x000000000000791b */ /* 0x027fe20003800000 */
.L_x_11781:
[----:B------:R-:W-:Y:S02]  /*27c60*/  IMAD.MOV.U32 R13, RZ, RZ, R9 ;  /* 0x000000ffff0d7224 */ /* 0x000fe400078e0009 */
[----:B------:R-:W-:-:S07]  /*27c70*/  IMAD.MOV.U32 R0, RZ, RZ, R14 ;  /* 0x000000ffff007224 */ /* 0x000fce00078e000e */
[----:B------:R-:W-:Y:S05]  /*27c80*/  WARPSYNC.COLLECTIVE R15, `(.L_x_11782) ;  /* 0x000000000f087348 */ /* 0x000fea0003c00000 */
[----:B------:R0:W1:Y:S02]  /*27c90*/  SHFL.IDX P6, R14, R13, R12, R11 ;  /* 0x0000000c0d0e7389 */ /* 0x00006400000c000b */
[----:B01----:R-:W-:Y:S01]  /*27ca0*/  ENDCOLLECTIVE ;  /* 0x000000000000791b */ /* 0x003fe20003800000 */
.L_x_11782:
[----:B------:R-:W-:Y:S05]  /*27cb0*/  BRA `(.L_x_11783) ;  /* 0xffffff5400607947 */ /* 0x000fea000383ffff */
.L_x_11592:
[----:B------:R-:W-:Y:S01]  /*27cc0*/  BSSY B1, `(.L_x_11784) ;  /* 0x0000008000017945 */ /* 0x000fe20003800000 */
[----:B---3--:R-:W-:Y:S02]  /*27cd0*/  IMAD.MOV.U32 R13, RZ, RZ, R3 ;  /* 0x000000ffff0d7224 */ /* 0x008fe400078e0003 */
[----:B------:R-:W-:Y:S02]  /*27ce0*/  IMAD.MOV.U32 R12, RZ, RZ, 0x1 ;  /* 0x00000001ff0c7424 */ /* 0x000fe400078e00ff */
[----:B------:R-:W-:Y:S02]  /*27cf0*/  IMAD.MOV.U32 R11, RZ, RZ, 0x1c1f ;  /* 0x00001c1fff0b7424 */ /* 0x000fe400078e00ff */
[----:B------:R-:W-:-:S07]  /*27d00*/  IMAD.MOV.U32 R15, RZ, RZ, -0x1 ;  /* 0xffffffffff0f7424 */ /* 0x000fce00078e00ff */
[----:B012--5:R-:W-:Y:S05]  /*27d10*/  WARPSYNC.COLLECTIVE R15, `(.L_x_11785) ;  /* 0x000000000f087348 */ /* 0x027fea0003c00000 */
[----:B--2---:R2:W3:Y:S02]  /*27d20*/  SHFL.IDX P6, R14, R13, R12, R11 ;  /* 0x0000000c0d0e7389 */ /* 0x0044e400000c000b */
[----:B0123-5:R-:W-:Y:S01]  /*27d30*/  ENDCOLLECTIVE ;  /* 0x000000000000791b */ /* 0x02ffe20003800000 */
.L_x_11785:
[----:B------:R-:W-:Y:S05]  /*27d40*/  BSYNC B1 ;  /* 0x0000000000017941 */ /* 0x000fea0003800000 */
.L_x_11784:
        /* <DEDUP_REMOVED lines=8> */
.L_x_11786:
[----:B------:R-:W-:Y:S05]  /*27dd0*/  BRA `(.L_x_11787) ;  /* 0xffffff5400707947 */ /* 0x000fea000383ffff */
.L_x_11594:
[----:B------:R-:W-:Y:S02]  /*27de0*/  IMAD.MOV.U32 R13, RZ, RZ, R24 ;  /* 0x000000ffff0d7224 */ /* 0x000fe400078e0018 */
[----:B------:R-:W-:Y:S02]  /*27df0*/  IMAD.MOV.U32 R12, RZ, RZ, RZ ;  /* 0x000000ffff0c7224 */ /* 0x000fe400078e00ff */
[----:B------:R-:W-:Y:S02]  /*27e00*/  IMAD.MOV.U32 R11, RZ, RZ, 0x1c1f ;  /* 0x00001c1fff0b7424 */ /* 0x000fe400078e00ff */
[----:B------:R-:W-:-:S07]  /*27e10*/  IMAD.MOV.U32 R15, RZ, RZ, -0x1 ;  /* 0xffffffffff0f7424 */ /* 0x000fce00078e00ff */
[----:B------:R-:W-:Y:S05]  /*27e20*/  WARPSYNC.COLLECTIVE R15, `(.L_x_11788) ;  /* 0x000000000f087348 */ /* 0x000fea0003c00000 */
[----:B------:R0:W1:Y:S02]  /*27e30*/  SHFL.IDX P6, R14, R13, R12, R11 ;  /* 0x0000000c0d0e7389 */ /* 0x00006400000c000b */
[----:B01----:R-:W-:Y:S01]  /*27e40*/  ENDCOLLECTIVE ;  /* 0x000000000000791b */ /* 0x003fe20003800000 */
.L_x_11788:
[----:B------:R-:W-:Y:S02]  /*27e50*/  IMAD.MOV.U32 R13, RZ, RZ, R0 ;  /* 0x000000ffff0d7224 */ /* 0x000fe400078e0000 */
[----:B------:R-:W-:-:S07]  /*27e60*/  IMAD.MOV.U32 R3, RZ, RZ, R14 ;  /* 0x000000ffff037224 */ /* 0x000fce00078e000e */
[----:B------:R-:W-:Y:S05]  /*27e70*/  WARPSYNC.COLLECTIVE R15, `(.L_x_11789) ;  /* 0x000000000f087348 */ /* 0x000fea0003c00000 */
[----:B------:R0:W1:Y:S02]  /*27e80*/  SHFL.IDX P6, R14, R13, R12, R11 ;  /* 0x0000000c0d0e7389 */ /* 0x00006400000c000b */
[----:B01----:R-:W-:Y:S01]  /*27e90*/  ENDCOLLECTIVE ;  /* 0x000000000000791b */ /* 0x003fe20003800000 */
.L_x_11789:
[----:B------:R-:W-:Y:S05]  /*27ea0*/  BRA `(.L_x_11790) ;  /* 0xffffff58003c7947 */ /* 0x000fea000383ffff */
.L_x_11597:
        /* <DEDUP_REMOVED lines=8> */
.L_x_11792:
[----:B------:R-:W-:Y:S05]  /*27f30*/  BSYNC B1 ;  /* 0x0000000000017941 */ /* 0x000fea0003800000 */
.L_x_11791:
        /* <DEDUP_REMOVED lines=8> */
.L_x_11793:
[----:B------:R-:W-:Y:S05]  /*27fc0*/  BRA `(.L_x_11794) ;  /* 0xffffff5c005c7947 */ /* 0x000fea000383ffff */
.L_x_11601:
[----:B------:R-:W-:Y:S02]  /*27fd0*/  IMAD.MOV.U32 R13, RZ, RZ, R4 ;  /* 0x000000ffff0d7224 */ /* 0x000fe400078e0004 */
[----:B------:R-:W-:Y:S02]  /*27fe0*/  IMAD.MOV.U32 R12, RZ, RZ, RZ ;  /* 0x000000ffff0c7224 */ /* 0x000fe400078e00ff */
[----:B------:R-:W-:Y:S02]  /*27ff0*/  IMAD.MOV.U32 R11, RZ, RZ, 0x1c1f ;  /* 0x00001c1fff0b7424 */ /* 0x000fe400078e00ff */
[----:B------:R-:W-:-:S07]  /*28000*/  IMAD.MOV.U32 R15, RZ, RZ, -0x1 ;  /* 0xffffffffff0f7424 */ /* 0x000fce00078e00ff */
[----:B-1----:R-:W-:Y:S05]  /*28010*/  WARPSYNC.COLLECTIVE R15, `(.L_x_11795) ;  /* 0x000000000f087348 */ /* 0x002fea0003c00000 */
[----:B------:R0:W2:Y:S02]  /*28020*/  SHFL.IDX P6, R14, R13, R12, R11 ;  /* 0x0000000c0d0e7389 */ /* 0x0000a400000c000b */
[----:B012---:R-:W-:Y:S01]  /*28030*/  ENDCOLLECTIVE ;  /* 0x000000000000791b */ /* 0x007fe20003800000 */
.L_x_11795:
[----:B------:R-:W-:Y:S02]  /*28040*/  IMAD.MOV.U32 R13, RZ, RZ, R0 ;  /* 0x000000ffff0d7224 */ /* 0x000fe400078e0000 */
[----:B------:R-:W-:-:S07]  /*28050*/  IMAD.MOV.U32 R3, RZ, RZ, R14 ;  /* 0x000000ffff037224 */ /* 0x000fce00078e000e */
[----:B------:R-:W-:Y:S05]  /*28060*/  WARPSYNC.COLLECTIVE R15, `(.L_x_11796) ;  /* 0x000000000f087348 */ /* 0x000fea0003c00000 */
[----:B------:R0:W1:Y:S02]  /*28070*/  SHFL.IDX P6, R14, R13, R12, R11 ;  /* 0x0000000c0d0e7389 */ /* 0x00006400000c000b */
[----:B01----:R-:W-:Y:S01]  /*28080*/  ENDCOLLECTIVE ;  /* 0x000000000000791b */ /* 0x003fe20003800000 */
.L_x_11796:
[----:B------:R-:W-:Y:S05]  /*28090*/  BRA `(.L_x_11797) ;  /* 0xffffff6800b47947 */ /* 0x000fea000383ffff */
.L_x_11604:
        /* <DEDUP_REMOVED lines=8> */
.L_x_11799:
[----:B------:R-:W-:Y:S05]  /*28120*/  BSYNC B1 ;  /* 0x0000000000017941 */ /* 0x000fea0003800000 */
.L_x_11798:
        /* <DEDUP_REMOVED lines=8> */
.L_x_11800:
[----:B------:R-:W-:Y:S05]  /*281b0*/  BRA `(.L_x_11801) ;  /* 0xffffff6800c87947 */ /* 0x000fea000383ffff */
.L_x_11631:
        /* <DEDUP_REMOVED lines=11> */
.L_x_11803:
[----:B------:R-:W-:Y:S05]  /*28270*/  BSYNC B1 ;  /* 0x0000000000017941 */ /* 0x000fea0003800000 */
.L_x_11802:
[----:B------:R-:W-:Y:S05]  /*28280*/  BRA `(.L_x_11804) ;  /* 0xffffff8800ac7947 */ /* 0x000fea000383ffff */
.L_x_11633:
[----:B------:R-:W-:Y:S01]  /*28290*/  BSSY B1, `(.L_x_11805) ;  /* 0x0000006000017945 */ /* 0x000fe20003800000 */
[----:B------:R-:W-:-:S07]  /*282a0*/  IMAD.MOV.U32 R15, RZ, RZ, -0x1 ;  /* 0xffffffffff0f7424 */ /* 0x000fce00078e00ff */
[----:B01----:R-:W-:Y:S05]  /*282b0*/  WARPSYNC.COLLECTIVE R15, `(.L_x_11806) ;  /* 0x000000000f0c7348 */ /* 0x003fea0003c00000 */
[----:B------:R-:W-:Y:S02]  /*282c0*/  ELECT P6, UR62, PT ;  /* 0x00000000003e782f */ /* 0x000fe400038c0000 */
[----:B------:R-:W-:Y:S01]  /*282d0*/  MOV R14, UR62 ;  /* 0x0000003e000e7c02 */ /* 0x000fe20008000f00 */
[----:B01----:R-:W-:Y:S10]  /*282e0*/  ENDCOLLECTIVE ;  /* 0x000000000000791b */ /* 0x003ff40003800000 */
.L_x_11806:
[----:B------:R-:W-:Y:S05]  /*282f0*/  BSYNC B1 ;  /* 0x0000000000017941 */ /* 0x000fea0003800000 */
.L_x_11805:
[----:B------:R-:W-:Y:S05]  /*28300*/  BRA `(.L_x_11632) ;  /* 0xffffff8800a47947 */ /* 0x000fea000383ffff */
.L_x_11635:
[----:B0-----:R0:W2:Y:S02]  /*28310*/  SYNCS.PHASECHK.TRANS64.TRYWAIT P0, [R18+URZ+0x2d820], R6 ;  /* 0x02d82006120075a7 */ /* 0x0010a4000800017f */
[----:B--2---:R-:W-:Y:S05]  /*28320*/  @!P0 NANOSLEEP.SYNCS 0x989680 ;  /* 0x009896800000895d */ /* 0x004fea0003900000 */
[----:B------:R-:W2:Y:S02]  /*28330*/  @!P0 SYNCS.PHASECHK.TRANS64 P0, [R18+URZ+0x2d820], R6 ;  /* 0x02d82006120085a7 */ /* 0x000ea4000800007f */
[----:B--2---:R-:W-:Y:S05]  /*28340*/  @!P0 BRA `(.L_x_11635) ;  /* 0xfffffffc00f08947 */ /* 0x004fea000383ffff */
[----:B------:R-:W-:Y:S05]  /*28350*/  BRA `(.L_x_11807) ;  /* 0xffffff8800b47947 */ /* 0x000fea000383ffff */
.L_x_11639:
[----:B--2---:R2:W3:Y:S02]  /*28360*/  SYNCS.PHASECHK.TRANS64.TRYWAIT P0, [R10+URZ+0x2d8a0], R9 ;  /* 0x02d8a0090a0075a7 */ /* 0x0044e4000800017f */
[----:B---3--:R-:W-:Y:S05]  /*28370*/  @!P0 NANOSLEEP.SYNCS 0x989680 ;  /* 0x009896800000895d */ /* 0x008fea0003900000 */
[----:B------:R-:W3:Y:S02]  /*28380*/  @!P0 SYNCS.PHASECHK.TRANS64 P0, [R10+URZ+0x2d8a0], R9 ;  /* 0x02d8a0090a0085a7 */ /* 0x000ee4000800007f */
[----:B---3--:R-:W-:Y:S05]  /*28390*/  @!P0 BRA `(.L_x_11639) ;  /* 0xfffffffc00f08947 */ /* 0x008fea000383ffff */
[----:B------:R-:W-:Y:S05]  /*283a0*/  BRA `(.L_x_11808) ;  /* 0xffffff8800d07947 */ /* 0x000fea000383ffff */
.L_x_11646:
[----:B0-----:R0:W3:Y:S02]  /*283b0*/  SYNCS.PHASECHK.TRANS64.TRYWAIT P0, [R10+URZ+0x2d8c0], R9 ;  /* 0x02d8c0090a0075a7 */ /* 0x0010e4000800017f */
[----:B---3--:R-:W-:Y:S05]  /*283c0*/  @!P0 NANOSLEEP.SYNCS 0x989680 ;  /* 0x009896800000895d */ /* 0x008fea0003900000 */
[----:B------:R-:W3:Y:S02]  /*283d0*/  @!P0 SYNCS.PHASECHK.TRANS64 P0, [R10+URZ+0x2d8c0], R9 ;  /* 0x02d8c0090a0085a7 */ /* 0x000ee4000800007f */
[----:B---3--:R-:W-:Y:S05]  /*283e0*/  @!P0 BRA `(.L_x_11646) ;  /* 0xfffffffc00f08947 */ /* 0x008fea000383ffff */
[----:B------:R-:W-:Y:S05]  /*283f0*/  BRA `(.L_x_11809) ;  /* 0xffffff8c00cc7947 */ /* 0x000fea000383ffff */
.L_x_11655:
[----:B0-----:R0:W2:Y:S02]  /*28400*/  SYNCS.PHASECHK.TRANS64.TRYWAIT P1, [R9+URZ+0x2d8a0], R8 ;  /* 0x02d8a008090075a7 */ /* 0x0010a4000802017f */
[----:B--2---:R-:W-:Y:S05]  /*28410*/  @!P1 NANOSLEEP.SYNCS 0x989680 ;  /* 0x009896800000995d */ /* 0x004fea0003900000 */
[----:B------:R-:W2:Y:S02]  /*28420*/  @!P1 SYNCS.PHASECHK.TRANS64 P1, [R9+URZ+0x2d8a0], R8 ;  /* 0x02d8a008090095a7 */ /* 0x000ea4000802007f */
[----:B--2---:R-:W-:Y:S05]  /*28430*/  @!P1 BRA `(.L_x_11655) ;  /* 0xfffffffc00f09947 */ /* 0x004fea000383ffff */
[----:B------:R-:W-:Y:S05]  /*28440*/  BRA `(.L_x_11810) ;  /* 0xffffff94000c7947 */ /* 0x000fea000383ffff */
.L_x_11662:
[----:B--2---:R2:W3:Y:S02]  /*28450*/  SYNCS.PHASECHK.TRANS64.TRYWAIT P1, [R9+URZ+0x2d8c0], R8 ;  /* 0x02d8c008090075a7 */ /* 0x0044e4000802017f */
[----:B---3--:R-:W-:Y:S05]  /*28460*/  @!P1 NANOSLEEP.SYNCS 0x989680 ;  /* 0x009896800000995d */ /* 0x008fea0003900000 */
[----:B------:R-:W3:Y:S02]  /*28470*/  @!P1 SYNCS.PHASECHK.TRANS64 P1, [R9+URZ+0x2d8c0], R8 ;  /* 0x02d8c008090095a7 */ /* 0x000ee4000802007f */
[----:B---3--:R-:W-:Y:S05]  /*28480*/  @!P1 BRA `(.L_x_11662) ;  /* 0xfffffffc00f09947 */ /* 0x008fea000383ffff */
[----:B------:R-:W-:Y:S05]  /*28490*/  BRA `(.L_x_11811) ;  /* 0xffffff9800047947 */ /* 0x000fea000383ffff */
.L_x_11687:
        /* <DEDUP_REMOVED lines=11> */
.L_x_11813:
[----:B------:R-:W-:Y:S05]  /*28550*/  BSYNC B0 ;  /* 0x0000000000007941 */ /* 0x000fea0003800000 */
.L_x_11812:
[----:B------:R-:W-:Y:S05]  /*28560*/  BRA `(.L_x_11814) ;  /* 0xffffffa800cc7947 */ /* 0x000fea000383ffff */
.L_x_11690:
[----:B0-----:R0:W1:Y:S02]  /*28570*/  SYNCS.PHASECHK.TRANS64.TRYWAIT P0, [R2+URZ+0x2d840], R3 ;  /* 0x02d84003020075a7 */ /* 0x001064000800017f */
[----:B-1----:R-:W-:Y:S05]  /*28580*/  @!P0 NANOSLEEP.SYNCS 0x989680 ;  /* 0x009896800000895d */ /* 0x002fea0003900000 */
[----:B------:R-:W1:Y:S02]  /*28590*/  @!P0 SYNCS.PHASECHK.TRANS64 P0, [R2+URZ+0x2d840], R3 ;  /* 0x02d84003020085a7 */ /* 0x000e64000800007f */
[----:B-1----:R-:W-:Y:S05]  /*285a0*/  @!P0 BRA `(.L_x_11690) ;  /* 0xfffffffc00f08947 */ /* 0x002fea000383ffff */
[----:B------:R-:W-:Y:S05]  /*285b0*/  BRA `(.L_x_11815) ;  /* 0xffffffac00207947 */ /* 0x000fea000383ffff */
.L_x_11691:
        /* <DEDUP_REMOVED lines=8> */
.L_x_11817:
[----:B------:R-:W-:Y:S05]  /*28640*/  BSYNC B0 ;  /* 0x0000000000007941 */ /* 0x000fea0003800000 */
.L_x_11816:
        /* <DEDUP_REMOVED lines=9> */
.L_x_11818:
[----:B------:R-:W-:Y:S02]  /*286e0*/  IMAD.MOV.U32 R13, RZ, RZ, R7 ;  /* 0x000000ffff0d7224 */ /* 0x000fe400078e0007 */
[----:B------:R-:W-:Y:S02]  /*286f0*/  IMAD.MOV.U32 R12, RZ, RZ, 0x1 ;  /* 0x00000001ff0c7424 */ /* 0x000fe400078e00ff */
[----:B------:R-:W-:-:S07]  /*28700*/  IMAD.MOV.U32 R5, RZ, RZ, R14 ;  /* 0x000000ffff057224 */ /* 0x000fce00078e000e */
[----:B------:R-:W-:Y:S05]  /*28710*/  WARPSYNC.COLLECTIVE R15, `(.L_x_11819) ;  /* 0x000000000f087348 */ /* 0x000fea0003c00000 */
[----:B------:R0:W1:Y:S02]  /*28720*/  SHFL.IDX P6, R14, R13, R12, R11 ;  /* 0x0000000c0d0e7389 */ /* 0x00006400000c000b */
[----:B01----:R-:W-:Y:S01]  /*28730*/  ENDCOLLECTIVE ;  /* 0x000000000000791b */ /* 0x003fe20003800000 */
.L_x_11819:
        /* <DEDUP_REMOVED lines=17> */
.L_x_11820:
[----:B------:R-:W-:Y:S02]  /*28850*/  @P1 IMAD R6, R8, 0x2, R18 ;  /* 0x0000000208061824 */ /* 0x000fe400078e0212 */
[----:B------:R-:W-:Y:S02]  /*28860*/  IMAD.MOV.U32 R13, RZ, RZ, R7 ;  /* 0x000000ffff0d7224 */ /* 0x000fe400078e0007 */
[----:B------:R-:W-:Y:S02]  /*28870*/  IMAD.MOV.U32 R12, RZ, RZ, 0x2 ;  /* 0x00000002ff0c7424 */ /* 0x000fe400078e00ff */
[----:B------:R-:W-:-:S07]  /*28880*/  IMAD.MOV.U32 R5, RZ, RZ, R14 ;  /* 0x000000ffff057224 */ /* 0x000fce00078e000e */
[----:B------:R-:W-:Y:S05]  /*28890*/  WARPSYNC.COLLECTIVE R15, `(.L_x_11821) ;  /* 0x000000000f087348 */ /* 0x000fea0003c00000 */
[----:B------:R0:W1:Y:S02]  /*288a0*/  SHFL.IDX P6, R14, R13, R12, R11 ;  /* 0x0000000c0d0e7389 */ /* 0x00006400000c000b */
[----:B01----:R-:W-:Y:S01]  /*288b0*/  ENDCOLLECTIVE ;  /* 0x000000000000791b */ /* 0x003fe20003800000 */
.L_x_11821:
        /* <DEDUP_REMOVED lines=17> */
.L_x_11822:
[----:B------:R-:W-:Y:S02]  /*289d0*/  @P1 IMAD R6, R8, 0x2, R18 ;  /* 0x0000000208061824 */ /* 0x000fe400078e0212 */
[----:B------:R-:W-:Y:S02]  /*289e0*/  IMAD.MOV.U32 R13, RZ, RZ, R7 ;  /* 0x000000ffff0d7224 */ /* 0x000fe400078e0007 */
[----:B------:R-:W-:Y:S02]  /*289f0*/  IMAD.MOV.U32 R12, RZ, RZ, 0x3 ;  /* 0x00000003ff0c7424 */ /* 0x000fe400078e00ff */
[----:B------:R-:W-:-:S07]  /*28a00*/  IMAD.MOV.U32 R5, RZ, RZ, R14 ;  /* 0x000000ffff057224 */ /* 0x000fce00078e000e */
[----:B------:R-:W-:Y:S05]  /*28a10*/  WARPSYNC.COLLECTIVE R15, `(.L_x_11823) ;  /* 0x000000000f087348 */ /* 0x000fea0003c00000 */
[----:B------:R0:W1:Y:S02]  /*28a20*/  SHFL.IDX P6, R14, R13, R12, R11 ;  /* 0x0000000c0d0e7389 */ /* 0x00006400000c000b */
[----:B01----:R-:W-:Y:S01]  /*28a30*/  ENDCOLLECTIVE ;  /* 0x000000000000791b */ /* 0x003fe20003800000 */
.L_x_11823:
        /* <DEDUP_REMOVED lines=10> */
.L_x_11824:
        /* <DEDUP_REMOVED lines=8> */
.L_x_11696:
        /* <DEDUP_REMOVED lines=9> */
.L_x_11826:
[C---:B------:R-:W-:Y:S01]  /*28bf0*/  VIADD R9, R25.reuse, 0x20 ;  /* 0x0000002019097836 */ /* 0x040fe20000000000 */
[----:B------:R-:W-:Y:S01]  /*28c00*/  ISETP.GE.AND P3, PT, R25, R0, PT ;  /* 0x000000001900720c */ /* 0x000fe20003f66270 */
[----:B------:R-:W-:Y:S02]  /*28c10*/  IMAD.MOV.U32 R13, RZ, RZ, R5 ;  /* 0x000000ffff0d7224 */ /* 0x000fe400078e0005 */
[----:B------:R-:W-:-:S10]  /*28c20*/  IMAD.MOV.U32 R2, RZ, RZ, R14 ;  /* 0x000000ffff027224 */ /* 0x000fd400078e000e */
[----:B------:R-:W-:Y:S05]  /*28c30*/  WARPSYNC.COLLECTIVE R15, `(.L_x_11827) ;  /* 0x000000000f087348 */ /* 0x000fea0003c00000 */
[----:B------:R0:W1:Y:S02]  /*28c40*/  SHFL.IDX P6, R14, R13, R12, R11 ;  /* 0x0000000c0d0e7389 */ /* 0x00006400000c000b */
[----:B01----:R-:W-:Y:S01]  /*28c50*/  ENDCOLLECTIVE ;  /* 0x000000000000791b */ /* 0x003fe20003800000 */
.L_x_11827:
[----:B------:R-:W-:Y:S02]  /*28c60*/  IMAD.MOV.U32 R13, RZ, RZ, R4 ;  /* 0x000000ffff0d7224 */ /* 0x000fe400078e0004 */
[----:B------:R-:W-:Y:S02]  /*28c70*/  IMAD.MOV.U32 R12, RZ, RZ, 0x1 ;  /* 0x00000001ff0c7424 */ /* 0x000fe400078e00ff */
[----:B------:R-:W-:-:S07]  /*28c80*/  IMAD.MOV.U32 R3, RZ, RZ, R14 ;  /* 0x000000ffff037224 */ /* 0x000fce00078e000e */
[----:B------:R-:W-:Y:S05]  /*28c90*/  WARPSYNC.COLLECTIVE R15, `(.L_x_11828) ;  /* 0x000000000f087348 */ /* 0x000fea0003c00000 */
[----:B------:R0:W1:Y:S02]  /*28ca0*/  SHFL.IDX P6, R14, R13, R12, R11 ;  /* 0x0000000c0d0e7389 */ /* 0x00006400000c000b */
[----:B01----:R-:W-:Y:S01]  /*28cb0*/  ENDCOLLECTIVE ;  /* 0x000000000000791b */ /* 0x003fe20003800000 */
.L_x_11828:
        /* <DEDUP_REMOVED lines=17> */
.L_x_11829:
[----:B------:R-:W-:Y:S02]  /*28dd0*/  IMAD.MOV.U32 R13, RZ, RZ, R4 ;  /* 0x000000ffff0d7224 */ /* 0x000fe400078e0004 */
[----:B------:R-:W-:Y:S02]  /*28de0*/  IMAD.MOV.U32 R12, RZ, RZ, 0x2 ;  /* 0x00000002ff0c7424 */ /* 0x000fe400078e00ff */
[----:B------:R-:W-:-:S07]  /*28df0*/  IMAD.MOV.U32 R3, RZ, RZ, R14 ;  /* 0x000000ffff037224 */ /* 0x000fce00078e000e */
[----:B------:R-:W-:Y:S05]  /*28e00*/  WARPSYNC.COLLECTIVE R15, `(.L_x_11830) ;  /* 0x000000000f087348 */ /* 0x000fea0003c00000 */
[----:B------:R0:W1:Y:S02]  /*28e10*/  SHFL.IDX P6, R14, R13, R12, R11 ;  /* 0x0000000c0d0e7389 */ /* 0x00006400000c000b */
[----:B01----:R-:W-:Y:S01]  /*28e20*/  ENDCOLLECTIVE ;  /* 0x000000000000791b */ /* 0x003fe20003800000 */
.L_x_11830:
        /* <DEDUP_REMOVED lines=18> */
.L_x_11831:
[----:B------:R-:W-:Y:S02]  /*28f50*/  IMAD.MOV.U32 R13, RZ, RZ, R4 ;  /* 0x000000ffff0d7224 */ /* 0x000fe400078e0004 */
[----:B------:R-:W-:Y:S02]  /*28f60*/  IMAD.MOV.U32 R12, RZ, RZ, 0x3 ;  /* 0x00000003ff0c7424 */ /* 0x000fe400078e00ff */
[----:B------:R-:W-:-:S07]  /*28f70*/  IMAD.MOV.U32 R3, RZ, RZ, R14 ;  /* 0x000000ffff037224 */ /* 0x000fce00078e000e */
[----:B------:R-:W-:Y:S05]  /*28f80*/  WARPSYNC.COLLECTIVE R15, `(.L_x_11832) ;  /* 0x000000000f087348 */ /* 0x000fea0003c00000 */
[----:B------:R0:W1:Y:S02]  /*28f90*/  SHFL.IDX P6, R14, R13, R12, R11 ;  /* 0x0000000c0d0e7389 */ /* 0x00006400000c000b */
[----:B01----:R-:W-:Y:S01]  /*28fa0*/  ENDCOLLECTIVE ;  /* 0x000000000000791b */ /* 0x003fe20003800000 */
.L_x_11832:
        /* <DEDUP_REMOVED lines=10> */
.L_x_11833:
        /* <DEDUP_REMOVED lines=13> */
.L_x_11834:
        /* <DEDUP_REMOVED lines=16> */
.L_x_11835:
[----:B------:R-:W-:Y:S02]  /*29220*/  IMAD.MOV.U32 R13, RZ, RZ, R6 ;  /* 0x000000ffff0d7224 */ /* 0x000fe400078e0006 */
[----:B------:R-:W-:Y:S02]  /*29230*/  IMAD.MOV.U32 R12, RZ, RZ, 0x1 ;  /* 0x00000001ff0c7424 */ /* 0x000fe400078e00ff */
[----:B------:R-:W-:-:S07]  /*29240*/  IMAD.MOV.U32 R3, RZ, RZ, R14 ;  /* 0x000000ffff037224 */ /* 0x000fce00078e000e */
[----:B------:R-:W-:Y:S05]  /*29250*/  WARPSYNC.COLLECTIVE R15, `(.L_x_11836) ;  /* 0x000000000f087348 */ /* 0x000fea0003c00000 */
[----:B------:R0:W1:Y:S02]  /*29260*/  SHFL.IDX P6, R14, R13, R12, R11 ;  /* 0x0000000c0d0e7389 */ /* 0x00006400000c000b */
[----:B01----:R-:W-:Y:S01]  /*29270*/  ENDCOLLECTIVE ;  /* 0x000000000000791b */ /* 0x003fe20003800000 */
.L_x_11836:
        /* <DEDUP_REMOVED lines=10> */
.L_x_11837:
        /* <DEDUP_REMOVED lines=8> */
.L_x_11699:
[----:B-1----:R1:W2:Y:S02]  /*293a0*/  SYNCS.PHASECHK.TRANS64.TRYWAIT P0, [R18+URZ+0x2d820], R0 ;  /* 0x02d82000120075a7 */ /* 0x0022a4000800017f */
[----:B--2---:R-:W-:Y:S05]  /*293b0*/  @!P0 NANOSLEEP.SYNCS 0x989680 ;  /* 0x009896800000895d */ /* 0x004fea0003900000 */
[----:B------:R-:W2:Y:S02]  /*293c0*/  @!P0 SYNCS.PHASECHK.TRANS64 P0, [R18+URZ+0x2d820], R0 ;  /* 0x02d82000120085a7 */ /* 0x000ea4000800007f */
[----:B--2---:R-:W-:Y:S05]  /*293d0*/  @!P0 BRA `(.L_x_11699) ;  /* 0xfffffffc00f08947 */ /* 0x004fea000383ffff */
[----:B------:R-:W-:Y:S05]  /*293e0*/  BRA `(.L_x_11839) ;  /* 0xffffffb000607947 */ /* 0x000fea000383ffff */
.L_x_11704:
[----:B0-----:R0:W1:Y:S02]  /*293f0*/  SYNCS.PHASECHK.TRANS64.TRYWAIT P0, [R5+URZ+0x2d840], R0 ;  /* 0x02d84000050075a7 */ /* 0x001064000800017f */
[----:B-1----:R-:W-:Y:S05]  /*29400*/  @!P0 NANOSLEEP.SYNCS 0x989680 ;  /* 0x009896800000895d */ /* 0x002fea0003900000 */
[----:B------:R-:W1:Y:S02]  /*29410*/  @!P0 SYNCS.PHASECHK.TRANS64 P0, [R5+URZ+0x2d840], R0 ;  /* 0x02d84000050085a7 */ /* 0x000e64000800007f */
[----:B-1----:R-:W-:Y:S05]  /*29420*/  @!P0 BRA `(.L_x_11704) ;  /* 0xfffffffc00f08947 */ /* 0x002fea000383ffff */
[----:B------:R-:W-:Y:S05]  /*29430*/  BRA `(.L_x_11840) ;  /* 0xffffffb400547947 */ /* 0x000fea000383ffff */
.L_x_11705:
        /* <DEDUP_REMOVED lines=8> */
.L_x_11842:
[----:B------:R-:W-:Y:S05]  /*294c0*/  BSYNC B1 ;  /* 0x0000000000017941 */ /* 0x000fea0003800000 */
.L_x_11841:
        /* <DEDUP_REMOVED lines=13> */
.L_x_11843:
        /* <DEDUP_REMOVED lines=8> */
.L_x_11844:
        /* <DEDUP_REMOVED lines=14> */
.L_x_11845:
[----:B------:R-:W-:Y:S02]  /*29700*/  IMAD.MOV.U32 R13, RZ, RZ, R7 ;  /* 0x000000ffff0d7224 */ /* 0x000fe400078e0007 */
[----:B------:R-:W-:Y:S02]  /*29710*/  IMAD.MOV.U32 R12, RZ, RZ, 0x2 ;  /* 0x00000002ff0c7424 */ /* 0x000fe400078e00ff */
[----:B------:R-:W-:-:S07]  /*29720*/  IMAD.MOV.U32 R2, RZ, RZ, R14 ;  /* 0x000000ffff027224 */ /* 0x000fce00078e000e */
[----:B------:R-:W-:Y:S05]  /*29730*/  WARPSYNC.COLLECTIVE R15, `(.L_x_11846) ;  /* 0x000000000f087348 */ /* 0x000fea0003c00000 */
[----:B------:R0:W1:Y:S02]  /*29740*/  SHFL.IDX P6, R14, R13, R12, R11 ;  /* 0x0000000c0d0e7389 */ /* 0x00006400000c000b */
[----:B01----:R-:W-:Y:S01]  /*29750*/  ENDCOLLECTIVE ;  /* 0x000000000000791b */ /* 0x003fe20003800000 */
.L_x_11846:
        /* <DEDUP_REMOVED lines=13> */
.L_x_11847:
[----:B------:R-:W-:Y:S02]  /*29830*/  IMAD.MOV.U32 R13, RZ, RZ, R7 ;  /* 0x000000ffff0d7224 */ /* 0x000fe400078e0007 */
[----:B------:R-:W-:Y:S02]  /*29840*/  IMAD.MOV.U32 R12, RZ, RZ, 0x3 ;  /* 0x00000003ff0c7424 */ /* 0x000fe400078e00ff */
[----:B------:R-:W-:-:S07]  /*29850*/  IMAD.MOV.U32 R2, RZ, RZ, R14 ;  /* 0x000000ffff027224 */ /* 0x000fce00078e000e */
[----:B------:R-:W-:Y:S05]  /*29860*/  WARPSYNC.COLLECTIVE R15, `(.L_x_11848) ;  /* 0x000000000f087348 */ /* 0x000fea0003c00000 */
[----:B------:R0:W1:Y:S02]  /*29870*/  SHFL.IDX P6, R14, R13, R12, R11 ;  /* 0x0000000c0d0e7389 */ /* 0x00006400000c000b */
[----:B01----:R-:W-:Y:S01]  /*29880*/  ENDCOLLECTIVE ;  /* 0x000000000000791b */ /* 0x003fe20003800000 */
.L_x_11848:
        /* <DEDUP_REMOVED lines=14> */
.L_x_11849:
[----:B------:R-:W-:Y:S01]  /*29970*/  IMAD.MOV.U32 R2, RZ, RZ, R14 ;  /* 0x000000ffff027224 */ /* 0x000fe200078e000e */
[----:B------:R-:W-:Y:S06]  /*29980*/  BRA `(.L_x_11850) ;  /* 0xffffffb000d47947 */ /* 0x000fec000383ffff */
.L_x_11710:
[----:B-1----:R1:W2:Y:S02]  /*29990*/  SYNCS.PHASECHK.TRANS64.TRYWAIT P0, [R5+URZ+0x2d860], R2 ;  /* 0x02d86002050075a7 */ /* 0x0022a4000800017f */
[----:B--2---:R-:W-:Y:S05]  /*299a0*/  @!P0 NANOSLEEP.SYNCS 0x989680 ;  /* 0x009896800000895d */ /* 0x004fea0003900000 */
[----:B------:R-:W2:Y:S02]  /*299b0*/  @!P0 SYNCS.PHASECHK.TRANS64 P0, [R5+URZ+0x2d860], R2 ;  /* 0x02d86002050085a7 */ /* 0x000ea4000800007f */
[----:B--2---:R-:W-:Y:S05]  /*299c0*/  @!P0 BRA `(.L_x_11710) ;  /* 0xfffffffc00f08947 */ /* 0x004fea000383ffff */
[----:B------:R-:W-:Y:S05]  /*299d0*/  BRA `(.L_x_11851) ;  /* 0xffffffb400387947 */ /* 0x000fea000383ffff */
.L_x_11711:
        /* <DEDUP_REMOVED lines=8> */
.L_x_11853:
[----:B------:R-:W-:Y:S05]  /*29a60*/  BSYNC B1 ;  /* 0x0000000000017941 */ /* 0x000fea0003800000 */
.L_x_11852:
        /* <DEDUP_REMOVED lines=9> */
.L_x_11854:
[----:B------:R-:W-:Y:S02]  /*29b00*/  IMAD.MOV.U32 R13, RZ, RZ, R22 ;  /* 0x000000ffff0d7224 */ /* 0x000fe400078e0016 */
[----:B------:R-:W-:Y:S02]  /*29b10*/  IMAD.MOV.U32 R12, RZ, RZ, 0x1 ;  /* 0x00000001ff0c7424 */ /* 0x000fe400078e00ff */
[----:B------:R-:W-:-:S07]  /*29b20*/  IMAD.MOV.U32 R2, RZ, RZ, R14 ;  /* 0x000000ffff027224 */ /* 0x000fce00078e000e */
[----:B------:R-:W-:Y:S05]  /*29b30*/  WARPSYNC.COLLECTIVE R15, `(.L_x_11855) ;  /* 0x000000000f087348 */ /* 0x000fea0003c00000 */
[----:B------:R0:W1:Y:S02]  /*29b40*/  SHFL.IDX P6, R14, R13, R12, R11 ;  /* 0x0000000c0d0e7389 */ /* 0x00006400000c000b */
[----:B01----:R-:W-:Y:S01]  /*29b50*/  ENDCOLLECTIVE ;  /* 0x000000000000791b */ /* 0x003fe20003800000 */
.L_x_11855:
        /* <DEDUP_REMOVED lines=16> */
.L_x_11856:
[----:B------:R-:W-:Y:S02]  /*29c60*/  IMAD.MOV.U32 R13, RZ, RZ, R22 ;  /* 0x000000ffff0d7224 */ /* 0x000fe400078e0016 */
[----:B------:R-:W-:Y:S02]  /*29c70*/  IMAD.MOV.U32 R12, RZ, RZ, 0x2 ;  /* 0x00000002ff0c7424 */ /* 0x000fe400078e00ff */
[----:B------:R-:W-:-:S07]  /*29c80*/  IMAD.MOV.U32 R2, RZ, RZ, R14 ;  /* 0x000000ffff027224 */ /* 0x000fce00078e000e */
[----:B------:R-:W-:Y:S05]  /*29c90*/  WARPSYNC.COLLECTIVE R15, `(.L_x_11857) ;  /* 0x000000000f087348 */ /* 0x000fea0003c00000 */
[----:B------:R0:W1:Y:S02]  /*29ca0*/  SHFL.IDX P6, R14, R13, R12, R11 ;  /* 0x0000000c0d0e7389 */ /* 0x00006400000c000b */
[----:B01----:R-:W-:Y:S01]  /*29cb0*/  ENDCOLLECTIVE ;  /* 0x000000000000791b */ /* 0x003fe20003800000 */
.L_x_11857:
        /* <DEDUP_REMOVED lines=16> */
.L_x_11858:
[----:B------:R-:W-:Y:S02]  /*29dc0*/  IMAD.MOV.U32 R13, RZ, RZ, R22 ;  /* 0x000000ffff0d7224 */ /* 0x000fe400078e0016 */
[----:B------:R-:W-:Y:S02]  /*29dd0*/  IMAD.MOV.U32 R12, RZ, RZ, 0x3 ;  /* 0x00000003ff0c7424 */ /* 0x000fe400078e00ff */
[----:B------:R-:W-:-:S07]  /*29de0*/  IMAD.MOV.U32 R2, RZ, RZ, R14 ;  /* 0x000000ffff027224 */ /* 0x000fce00078e000e */
[----:B------:R-:W-:Y:S05]  /*29df0*/  WARPSYNC.COLLECTIVE R15, `(.L_x_11859) ;  /* 0x000000000f087348 */ /* 0x000fea0003c00000 */
[----:B------:R0:W1:Y:S02]  /*29e00*/  SHFL.IDX P6, R14, R13, R12, R11 ;  /* 0x0000000c0d0e7389 */ /* 0x00006400000c000b */
[----:B01----:R-:W-:Y:S01]  /*29e10*/  ENDCOLLECTIVE ;  /* 0x000000000000791b */ /* 0x003fe20003800000 */
.L_x_11859:
        /* <DEDUP_REMOVED lines=13> */
.L_x_11860:
        /* <DEDUP_REMOVED lines=8> */
.L_x_11719:
[----:B-1----:R1:W2:Y:S02]  /*29f70*/  SYNCS.PHASECHK.TRANS64.TRYWAIT P0, [R0+URZ+0x2d860], R3 ;  /* 0x02d86003000075a7 */ /* 0x0022a4000800017f */
[----:B--2---:R-:W-:Y:S05]  /*29f80*/  @!P0 NANOSLEEP.SYNCS 0x989680 ;  /* 0x009896800000895d */ /* 0x004fea0003900000 */
[----:B------:R-:W2:Y:S02]  /*29f90*/  @!P0 SYNCS.PHASECHK.TRANS64 P0, [R0+URZ+0x2d860], R3 ;  /* 0x02d86003000085a7 */ /* 0x000ea4000800007f */
[----:B--2---:R-:W-:Y:S05]  /*29fa0*/  @!P0 BRA `(.L_x_11719) ;  /* 0xfffffffc00f08947 */ /* 0x004fea000383ffff */
[----:B------:R-:W-:Y:S05]  /*29fb0*/  BRA `(.L_x_11862) ;  /* 0xffffffb400b87947 */ /* 0x000fea000383ffff */
.L_x_11720:
        /* <DEDUP_REMOVED lines=8> */
.L_x_11864:
[----:B------:R-:W-:Y:S05]  /*2a040*/  BSYNC B0 ;  /* 0x0000000000007941 */ /* 0x000fea0003800000 */
.L_x_11863:
        /* <DEDUP_REMOVED lines=10> */
.L_x_11865:
        /* <DEDUP_REMOVED lines=17> */
.L_x_11866:
        /* <DEDUP_REMOVED lines=14> */
.L_x_11867:
[----:B------:R-:W-:Y:S02]  /*2a2e0*/  IMAD.MOV.U32 R13, RZ, RZ, R22 ;  /* 0x000000ffff0d7224 */ /* 0x000fe400078e0016 */
[----:B------:R-:W-:Y:S01]  /*2a2f0*/  IMAD.MOV.U32 R12, RZ, RZ, 0x2 ;  /* 0x00000002ff0c7424 */ /* 0x000fe200078e00ff */
[----:B------:R-:W-:-:S13]  /*2a300*/  IADD3 R2, P4, R14, R5, RZ ;  /* 0x000000050e027210 */ /* 0x000fda0007f9e0ff */
[----:B------:R-:W-:Y:S05]  /*2a310*/  WARPSYNC.COLLECTIVE R15, `(.L_x_11868) ;  /* 0x000000000f087348 */ /* 0x000fea0003c00000 */
[----:B------:R0:W1:Y:S02]  /*2a320*/  SHFL.IDX P6, R14, R13, R12, R11 ;  /* 0x0000000c0d0e7389 */ /* 0x00006400000c000b */
[----:B01----:R-:W-:Y:S01]  /*2a330*/  ENDCOLLECTIVE ;  /* 0x000000000000791b */ /* 0x003fe20003800000 */
.L_x_11868:
        /* <DEDUP_REMOVED lines=15> */
.L_x_11869:
[----:B------:R-:W-:Y:S02]  /*2a430*/  IMAD.MOV.U32 R13, RZ, RZ, R22 ;  /* 0x000000ffff0d7224 */ /* 0x000fe400078e0016 */
[----:B------:R-:W-:Y:S01]  /*2a440*/  IMAD.MOV.U32 R12, RZ, RZ, 0x3 ;  /* 0x00000003ff0c7424 */ /* 0x000fe200078e00ff */
[----:B------:R-:W-:-:S13]  /*2a450*/  IADD3 R2, P4, R14, R5, RZ ;  /* 0x000000050e027210 */ /* 0x000fda0007f9e0ff */
[----:B------:R-:W-:Y:S05]  /*2a460*/  WARPSYNC.COLLECTIVE R15, `(.L_x_11870) ;  /* 0x000000000f087348 */ /* 0x000fea0003c00000 */
[----:B------:R0:W1:Y:S02]  /*2a470*/  SHFL.IDX P6, R14, R13, R12, R11 ;  /* 0x0000000c0d0e7389 */ /* 0x00006400000c000b */
[----:B01----:R-:W-:Y:S01]  /*2a480*/  ENDCOLLECTIVE ;  /* 0x000000000000791b */ /* 0x003fe20003800000 */
.L_x_11870:
        /* <DEDUP_REMOVED lines=14> */
.L_x_11871:
[----:B------:R-:W-:Y:S05]  /*2a570*/  BRA `(.L_x_11872) ;  /* 0xffffffb400187947 */ /* 0x000fea000383ffff */
.L_x_11725:
[----:B------:R-:W-:Y:S01]  /*2a580*/  BSSY B0, `(.L_x_11873) ;  /* 0x0000008000007945 */ /* 0x000fe20003800000 */
[----:B------:R-:W-:Y:S02]  /*2a590*/  IMAD.MOV.U32 R13, RZ, RZ, R24 ;  /* 0x000000ffff0d7224 */ /* 0x000fe400078e0018 */
[----:B-1----:R-:W-:Y:S02]  /*2a5a0*/  IMAD.MOV.U32 R12, RZ, RZ, RZ ;  /* 0x000000ffff0c7224 */ /* 0x002fe400078e00ff */
[----:B------:R-:W-:Y:S02]  /*2a5b0*/  IMAD.MOV.U32 R11, RZ, RZ, 0x1f ;  /* 0x0000001fff0b7424 */ /* 0x000fe400078e00ff */
[----:B------:R-:W-:-:S07]  /*2a5c0*/  IMAD.MOV.U32 R15, RZ, RZ, -0x1 ;  /* 0xffffffffff0f7424 */ /* 0x000fce00078e00ff */
[----:B0----5:R-:W-:Y:S05]  /*2a5d0*/  WARPSYNC.COLLECTIVE R15, `(.L_x_11874) ;  /* 0x000000000f087348 */ /* 0x021fea0003c00000 */
[----:B------:R1:W2:Y:S02]  /*2a5e0*/  SHFL.IDX P6, R14, R13, R12, R11 ;  /* 0x0000000c0d0e7389 */ /* 0x0002a400000c000b */
[----:B012--5:R-:W-:Y:S01]  /*2a5f0*/  ENDCOLLECTIVE ;  /* 0x000000000000791b */ /* 0x027fe20003800000 */
.L_x_11874:
[----:B------:R-:W-:Y:S05]  /*2a600*/  BSYNC B0 ;  /* 0x0000000000007941 */ /* 0x000fea0003800000 */
.L_x_11873:
        /* <DEDUP_REMOVED lines=9> */
.L_x_11875:
        /* <DEDUP_REMOVED lines=23> */
.L_x_11876:
[----:B------:R-:W-:Y:S01]  /*2a810*/  IMAD.MOV.U32 R12, RZ, RZ, 0x2 ;  /* 0x00000002ff0c7424 */ /* 0x000fe200078e00ff */
[----:B------:R-:W-:-:S05]  /*2a820*/  SEL R4, R14, RZ, P1 ;  /* 0x000000ff0e047207 */ /* 0x000fca0000800000 */
[----:B------:R-:W-:-:S04]  /*2a830*/  IMAD.IADD R4, R13, 0x1, R4 ;  /* 0x000000010d047824 */ /* 0x000fc800078e0204 */
[----:B------:R-:W-:-:S07]  /*2a840*/  IMAD.MOV.U32 R13, RZ, RZ, R4 ;  /* 0x000000ffff0d7224 */ /* 0x000fce00078e0004 */
[----:B------:R-:W-:Y:S05]  /*2a850*/  WARPSYNC.COLLECTIVE R15, `(.L_x_11877) ;  /* 0x000000000f087348 */ /* 0x000fea0003c00000 */
[----:B------:R0:W1:Y:S02]  /*2a860*/  SHFL.UP P6, R14, R13, R12, R11 ;  /* 0x0400000c0d0e7389 */ /* 0x00006400000c000b */
[----:B01----:R-:W-:Y:S01]  /*2a870*/  ENDCOLLECTIVE ;  /* 0x000000000000791b */ /* 0x003fe20003800000 */
.L_x_11877:
[----:B------:R-:W-:Y:S01]  /*2a880*/  IMAD.MOV.U32 R12, RZ, RZ, 0x4 ;  /* 0x00000004ff0c7424 */ /* 0x000fe200078e00ff */
[----:B------:R-:W-:-:S05]  /*2a890*/  SEL R3, R14, RZ, P2 ;  /* 0x000000ff0e037207 */ /* 0x000fca0001000000 */
[----:B------:R-:W-:-:S04]  /*2a8a0*/  IMAD.IADD R2, R4, 0x1, R3 ;  /* 0x0000000104027824 */ /* 0x000fc800078e0203 */
[----:B------:R-:W-:-:S07]  /*2a8b0*/  IMAD.MOV.U32 R13, RZ, RZ, R2 ;  /* 0x000000ffff0d7224 */ /* 0x000fce00078e0002 */
[----:B------:R-:W-:Y:S05]  /*2a8c0*/  WARPSYNC.COLLECTIVE R15, `(.L_x_11878) ;  /* 0x000000000f087348 */ /* 0x000fea0003c00000 */
[----:B------:R0:W1:Y:S02]  /*2a8d0*/  SHFL.UP P6, R14, R13, R12, R11 ;  /* 0x0400000c0d0e7389 */ /* 0x00006400000c000b */
[----:B01----:R-:W-:Y:S01]  /*2a8e0*/  ENDCOLLECTIVE ;  /* 0x000000000000791b */ /* 0x003fe20003800000 */
.L_x_11878:
[----:B------:R-:W-:Y:S01]  /*2a8f0*/  IMAD.MOV.U32 R12, RZ, RZ, 0x8 ;  /* 0x00000008ff0c7424 */ /* 0x000fe200078e00ff */
[----:B------:R-:W-:-:S05]  /*2a900*/  SEL R3, R14, RZ, P3 ;  /* 0x000000ff0e037207 */ /* 0x000fca0001800000 */
[----:B------:R-:W-:-:S04]  /*2a910*/  IMAD.IADD R3, R2, 0x1, R3 ;  /* 0x0000000102037824 */ /* 0x000fc800078e0203 */
[----:B------:R-:W-:-:S07]  /*2a920*/  IMAD.MOV.U32 R13, RZ, RZ, R3 ;  /* 0x000000ffff0d7224 */ /* 0x000fce00078e0003 */
[----:B------:R-:W-:Y:S05]  /*2a930*/  WARPSYNC.COLLECTIVE R15, `(.L_x_11879) ;  /* 0x000000000f087348 */ /* 0x000fea0003c00000 */
[----:B------:R0:W1:Y:S02]  /*2a940*/  SHFL.UP P6, R14, R13, R12, R11 ;  /* 0x0400000c0d0e7389 */ /* 0x00006400000c000b */
[----:B01----:R-:W-:Y:S01]  /*2a950*/  ENDCOLLECTIVE ;  /* 0x000000000000791b */ /* 0x003fe20003800000 */
.L_x_11879:
[----:B------:R-:W-:Y:S01]  /*2a960*/  IMAD.MOV.U32 R12, RZ, RZ, 0x10 ;  /* 0x00000010ff0c7424 */ /* 0x000fe200078e00ff */
[----:B------:R-:W-:-:S05]  /*2a970*/  SEL R4, R14, RZ, P4 ;  /* 0x000000ff0e047207 */ /* 0x000fca0002000000 */
[----:B------:R-:W-:-:S04]  /*2a980*/  IMAD.IADD R4, R3, 0x1, R4 ;  /* 0x0000000103047824 */ /* 0x000fc800078e0204 */
[----:B------:R-:W-:-:S07]  /*2a990*/  IMAD.MOV.U32 R13, RZ, RZ, R4 ;  /* 0x000000ffff0d7224 */ /* 0x000fce00078e0004 */
[----:B------:R-:W-:Y:S05]  /*2a9a0*/  WARPSYNC.COLLECTIVE R15, `(.L_x_11880) ;  /* 0x000000000f087348 */ /* 0x000fea0003c00000 */
[----:B------:R0:W1:Y:S02]  /*2a9b0*/  SHFL.UP P6, R14, R13, R12, R11 ;  /* 0x0400000c0d0e7389 */ /* 0x00006400000c000b */
[----:B01----:R-:W-:Y:S01]  /*2a9c0*/  ENDCOLLECTIVE ;  /* 0x000000000000791b */ /* 0x003fe20003800000 */
.L_x_11880:
        /* <DEDUP_REMOVED lines=8> */
.L_x_11881:
[----:B------:R-:W-:Y:S05]  /*2aa50*/  BRA `(.L_x_11882) ;  /* 0xffffffb4003c7947 */ /* 0x000fea000383ffff */
.L_x_11728:
[----:B------:R-:W-:Y:S01]  /*2aa60*/  BSSY B0, `(.L_x_11883) ;  /* 0x0000007000007945 */ /* 0x000fe20003800000 */
[----:B-1----:R-:W-:Y:S02]  /*2aa70*/  IMAD.MOV.U32 R12, RZ, RZ, 0x1 ;  /* 0x00000001ff0c7424 */ /* 0x002fe400078e00ff */
[----:B------:R-:W-:Y:S02]  /*2aa80*/  IMAD.MOV.U32 R11, RZ, RZ, RZ ;  /* 0x000000ffff0b7224 */ /* 0x000fe400078e00ff */
[----:B------:R-:W-:-:S07]  /*2aa90*/  IMAD.MOV.U32 R15, RZ, RZ, -0x1 ;  /* 0xffffffffff0f7424 */ /* 0x000fce00078e00ff */
[----:B-----5:R-:W-:Y:S05]  /*2aaa0*/  WARPSYNC.COLLECTIVE R15, `(.L_x_11884) ;  /* 0x000000000f087348 */ /* 0x020fea0003c00000 */
[----:B------:R0:W1:Y:S02]  /*2aab0*/  SHFL.UP P6, R14, R13, R12, R11 ;  /* 0x0400000c0d0e7389 */ /* 0x00006400000c000b */
[----:B01---5:R-:W-:Y:S01]  /*2aac0*/  ENDCOLLECTIVE ;  /* 0x000000000000791b */ /* 0x023fe20003800000 */
.L_x_11884:
[----:B------:R-:W-:Y:S05]  /*2aad0*/  BSYNC B0 ;  /* 0x0000000000007941 */ /* 0x000fea0003800000 */
.L_x_11883:
        /* <DEDUP_REMOVED lines=8> */
.L_x_11885:
[----:B------:R-:W-:Y:S01]  /*2ab60*/  IMAD.MOV.U32 R12, RZ, RZ, 0x4 ;  /* 0x00000004ff0c7424 */ /* 0x000fe200078e00ff */
[----:B------:R-:W-:-:S05]  /*2ab70*/  SEL R14, R14, RZ, P2 ;  /* 0x000000ff0e0e7207 */ /* 0x000fca0001000000 */
[----:B------:R-:W-:-:S04]  /*2ab80*/  IMAD.IADD R3, R13, 0x1, R14 ;  /* 0x000000010d037824 */ /* 0x000fc800078e020e */
[----:B------:R-:W-:-:S07]  /*2ab90*/  IMAD.MOV.U32 R13, RZ, RZ, R3 ;  /* 0x000000ffff0d7224 */ /* 0x000fce00078e0003 */
[----:B------:R-:W-:Y:S05]  /*2aba0*/  WARPSYNC.COLLECTIVE R15, `(.L_x_11886) ;  /* 0x000000000f087348 */ /* 0x000fea0003c00000 */
[----:B------:R0:W1:Y:S02]  /*2abb0*/  SHFL.UP P6, R14, R13, R12, R11 ;  /* 0x0400000c0d0e7389 */ /* 0x00006400000c000b */
[----:B01----:R-:W-:Y:S01]  /*2abc0*/  ENDCOLLECTIVE ;  /* 0x000000000000791b */ /* 0x003fe20003800000 */
.L_x_11886:
[----:B------:R-:W-:Y:S01]  /*2abd0*/  IMAD.MOV.U32 R12, RZ, RZ, 0x8 ;  /* 0x00000008ff0c7424 */ /* 0x000fe200078e00ff */
[----:B------:R-:W-:-:S05]  /*2abe0*/  SEL R4, R14, RZ, P3 ;  /* 0x000000ff0e047207 */ /* 0x000fca0001800000 */
[----:B------:R-:W-:-:S04]  /*2abf0*/  IMAD.IADD R4, R3, 0x1, R4 ;  /* 0x0000000103047824 */ /* 0x000fc800078e0204 */
[----:B------:R-:W-:-:S07]  /*2ac00*/  IMAD.MOV.U32 R13, RZ, RZ, R4 ;  /* 0x000000ffff0d7224 */ /* 0x000fce00078e0004 */
[----:B------:R-:W-:Y:S05]  /*2ac10*/  WARPSYNC.COLLECTIVE R15, `(.L_x_11887) ;  /* 0x000000000f087348 */ /* 0x000fea0003c00000 */
[----:B------:R0:W1:Y:S02]  /*2ac20*/  SHFL.UP P6, R14, R13, R12, R11 ;  /* 0x0400000c0d0e7389 */ /* 0x00006400000c000b */
[----:B01----:R-:W-:Y:S01]  /*2ac30*/  ENDCOLLECTIVE ;  /* 0x000000000000791b */ /* 0x003fe20003800000 */
.L_x_11887:
[----:B------:R-:W-:Y:S01]  /*2ac40*/  IMAD.MOV.U32 R12, RZ, RZ, 0x10 ;  /* 0x00000010ff0c7424 */ /* 0x000fe200078e00ff */
[----:B------:R-:W-:-:S05]  /*2ac50*/  SEL R7, R14, RZ, P4 ;  /* 0x000000ff0e077207 */ /* 0x000fca0002000000 */
[----:B------:R-:W-:-:S04]  /*2ac60*/  IMAD.IADD R7, R4, 0x1, R7 ;  /* 0x0000000104077824 */ /* 0x000fc800078e0207 */
[----:B------:R-:W-:-:S07]  /*2ac70*/  IMAD.MOV.U32 R13, RZ, RZ, R7 ;  /* 0x000000ffff0d7224 */ /* 0x000fce00078e0007 */
[----:B------:R-:W-:Y:S05]  /*2ac80*/  WARPSYNC.COLLECTIVE R15, `(.L_x_11888) ;  /* 0x000000000f087348 */ /* 0x000fea0003c00000 */
[----:B------:R0:W1:Y:S02]  /*2ac90*/  SHFL.UP P6, R14, R13, R12, R11 ;  /* 0x0400000c0d0e7389 */ /* 0x00006400000c000b */
[----:B01----:R-:W-:Y:S01]  /*2aca0*/  ENDCOLLECTIVE ;  /* 0x000000000000791b */ /* 0x003fe20003800000 */
.L_x_11888:
        /* <DEDUP_REMOVED lines=8> */
.L_x_11889:
[----:B------:R-:W-:Y:S05]  /*2ad30*/  BRA `(.L_x_11890) ;  /* 0xffffffb400287947 */ /* 0x000fea000383ffff */
.L_x_11730:
[----:B------:R-:W-:Y:S01]  /*2ad40*/  BSSY B0, `(.L_x_11891) ;  /* 0x0000006000007945 */ /* 0x000fe20003800000 */
[----:B------:R-:W-:Y:S01]  /*2ad50*/  PLOP3.LUT P6, PT, P6, PT, PT, 0x8, 0x0 ;  /* 0x000000000000781c */ /* 0x000fe200037ce170 */
[----:B------:R-:W-:-:S12]  /*2ad60*/  IMAD.MOV.U32 R15, RZ, RZ, -0x1 ;  /* 0xffffffffff0f7424 */ /* 0x000fd800078e00ff */
[----:B01---5:R-:W-:Y:S05]  /*2ad70*/  WARPSYNC.COLLECTIVE R15, `(.L_x_11892) ;  /* 0x000000000f087348 */ /* 0x023fea0003c00000 */
[----:B------:R-:W-:Y:S01]  /*2ad80*/  VOTE.ANY R14, PT, P6 ;  /* 0x00000000000e7806 */ /* 0x000fe200030e0100 */
[----:B01---5:R-:W-:Y:S06]  /*2ad90*/  ENDCOLLECTIVE ;  /* 0x000000000000791b */ /* 0x023fec0003800000 */
.L_x_11892:
[----:B------:R-:W-:Y:S05]  /*2ada0*/  BSYNC B0 ;  /* 0x0000000000007941 */ /* 0x000fea0003800000 */
.L_x_11891:
        /* <DEDUP_REMOVED lines=10> */
.L_x_11893:
[----:B------:R-:W-:Y:S02]  /*2ae50*/  IMAD.MOV.U32 R13, RZ, RZ, R5 ;  /* 0x000000ffff0d7224 */ /* 0x000fe400078e0005 */
[----:B------:R-:W-:-:S07]  /*2ae60*/  IMAD.MOV.U32 R25, RZ, RZ, R14 ;  /* 0x000000ffff197224 */ /* 0x000fce00078e000e */
[----:B------:R-:W-:Y:S05]  /*2ae70*/  WARPSYNC.COLLECTIVE R15, `(.L_x_11894) ;  /* 0x000000000f087348 */ /* 0x000fea0003c00000 */
[----:B------:R0:W1:Y:S02]  /*2ae80*/  SHFL.IDX P6, R14, R13, R12, R11 ;  /* 0x0000000c0d0e7389 */ /* 0x00006400000c000b */
[----:B01----:R-:W-:Y:S01]  /*2ae90*/  ENDCOLLECTIVE ;  /* 0x000000000000791b */ /* 0x003fe20003800000 */
.L_x_11894:
[----:B------:R-:W-:Y:S01]  /*2aea0*/  IMAD.MOV.U32 R5, RZ, RZ, R14 ;  /* 0x000000ffff057224 */ /* 0x000fe200078e000e */
[----:B------:R-:W-:Y:S06]  /*2aeb0*/  BRA `(.L_x_11895) ;  /* 0xffffffb400087947 */ /* 0x000fec000383ffff */
.L_x_11732:
[----:B------:R-:W-:Y:S01]  /*2aec0*/  BSSY B0, `(.L_x_11896) ;  /* 0x0000007000007945 */ /* 0x000fe20003800000 */
[----:B------:R-:W-:Y:S02]  /*2aed0*/  IMAD.MOV.U32 R13, RZ, RZ, R2 ;  /* 0x000000ffff0d7224 */ /* 0x000fe400078e0002 */
[----:B------:R-:W-:Y:S02]  /*2aee0*/  IMAD.MOV.U32 R11, RZ, RZ, 0x1f ;  /* 0x0000001fff0b7424 */ /* 0x000fe400078e00ff */
[----:B------:R-:W-:-:S07]  /*2aef0*/  IMAD.MOV.U32 R15, RZ, RZ, -0x1 ;  /* 0xffffffffff0f7424 */ /* 0x000fce00078e00ff */
[----:B0-2345:R-:W-:Y:S05]  /*2af00*/  WARPSYNC.COLLECTIVE R15, `(.L_x_11897) ;  /* 0x000000000f087348 */ /* 0x03dfea0003c00000 */
[----:B------:R1:W0:Y:S02]  /*2af10*/  SHFL.IDX P6, R14, R13, R12, R11 ;  /* 0x0000000c0d0e7389 */ /* 0x00022400000c000b */
[----:B012345:R-:W-:Y:S01]  /*2af20*/  ENDCOLLECTIVE ;  /* 0x000000000000791b */ /* 0x03ffe20003800000 */
.L_x_11897:
[----:B------:R-:W-:Y:S05]  /*2af30*/  BSYNC B0 ;  /* 0x0000000000007941 */ /* 0x000fea0003800000 */
.L_x_11896:
[----:B------:R-:W-:Y:S01]  /*2af40*/  IMAD.MOV.U32 R24, RZ, RZ, R14 ;  /* 0x000000ffff187224 */ /* 0x000fe200078e000e */
[----:B------:R-:W-:Y:S06]  /*2af50*/  BRA `(.L_x_11731) ;  /* 0xffffffb000f87947 */ /* 0x000fec000383ffff */
.L_x_11738:
[----:B0-----:R0:W4:Y:S02]  /*2af60*/  SYNCS.PHASECHK.TRANS64.TRYWAIT P0, [R5+URZ+0x2d820], R0 ;  /* 0x02d82000050075a7 */ /* 0x001124000800017f */
[----:B----4-:R-:W-:Y:S05]  /*2af70*/  @!P0 NANOSLEEP.SYNCS 0x989680 ;  /* 0x009896800000895d */ /* 0x010fea0003900000 */
[----:B------:R-:W4:Y:S02]  /*2af80*/  @!P0 SYNCS.PHASECHK.TRANS64 P0, [R5+URZ+0x2d820], R0 ;  /* 0x02d82000050085a7 */ /* 0x000f24000800007f */
[----:B----4-:R-:W-:Y:S05]  /*2af90*/  @!P0 BRA `(.L_x_11738) ;  /* 0xfffffffc00f08947 */ /* 0x010fea000383ffff */
[----:B------:R-:W-:Y:S05]  /*2afa0*/  BRA `(.L_x_11898) ;  /* 0xffffffbc00547947 */ /* 0x000fea000383ffff */
.L_x_11739:
[----:B------:R-:W4:Y:S01]  /*2afb0*/  S2R R2, SR_TID.X ;  /* 0x0000000000027919 */ /* 0x000f220000002100 */
[----:B------:R-:W-:Y:S01]  /*2afc0*/  BSSY B0, `(.L_x_11899) ;  /* 0x000000a000007945 */ /* 0x000fe20003800000 */
[----:B-1----:R-:W-:Y:S02]  /*2afd0*/  IMAD.MOV.U32 R12, RZ, RZ, RZ ;  /* 0x000000ffff0c7224 */ /* 0x002fe400078e00ff */
[----:B------:R-:W-:Y:S02]  /*2afe0*/  IMAD.MOV.U32 R11, RZ, RZ, 0x1f ;  /* 0x0000001fff0b7424 */ /* 0x000fe400078e00ff */
[----:B------:R-:W-:Y:S01]  /*2aff0*/  IMAD.MOV.U32 R15, RZ, RZ, -0x1 ;  /* 0xffffffffff0f7424 */ /* 0x000fe200078e00ff */
[----:B----4-:R-:W-:-:S04]  /*2b000*/  SHF.R.U32.HI R2, RZ, 0x5, R2 ;  /* 0x00000005ff027819 */ /* 0x010fc80000011602 */
[----:B------:R-:W-:-:S05]  /*2b010*/  LOP3.LUT R2, R2, 0x3, RZ, 0xc0, !PT ;  /* 0x0000000302027812 */ /* 0x000fca00078ec0ff */
[----:B------:R-:W-:-:S07]  /*2b020*/  IMAD.MOV.U32 R13, RZ, RZ, R2 ;  /* 0x000000ffff0d7224 */ /* 0x000fce00078e0002 */
[----:B0-23-5:R-:W-:Y:S05]  /*2b030*/  WARPSYNC.COLLECTIVE R15, `(.L_x_11900) ;  /* 0x000000000f087348 */ /* 0x02dfea0003c00000 */
[----:B------:R1:W4:Y:S02]  /*2b040*/  SHFL.IDX P6, R14, R13, R12, R11 ;  /* 0x0000000c0d0e7389 */ /* 0x00032400000c000b */
[----:B012345:R-:W-:Y:S01]  /*2b050*/  ENDCOLLECTIVE ;  /* 0x000000000000791b */ /* 0x03ffe20003800000 */
.L_x_11900:
[----:B------:R-:W-:Y:S05]  /*2b060*/  BSYNC B0 ;  /* 0x0000000000007941 */ /* 0x000fea0003800000 */
.L_x_11899:
[----:B------:R-:W-:Y:S05]  /*2b070*/  BRA `(.L_x_11901) ;  /* 0xffffffbc003c7947 */ /* 0x000fea000383ffff */
.L_x_11740:
[----:B------:R-:W-:Y:S01]  /*2b080*/  BSSY B0, `(.L_x_11902) ;  /* 0x0000006000007945 */ /* 0x000fe20003800000 */
[----:B------:R-:W-:-:S07]  /*2b090*/  IMAD.MOV.U32 R15, RZ, RZ, -0x1 ;  /* 0xffffffffff0f7424 */ /* 0x000fce00078e00ff */
[----:B0123-5:R-:W-:Y:S05]  /*2b0a0*/  WARPSYNC.COLLECTIVE R15, `(.L_x_11903) ;  /* 0x000000000f0c7348 */ /* 0x02ffea0003c00000 */
[----:B------:R-:W-:Y:S02]  /*2b0b0*/  ELECT P6, UR62, PT ;  /* 0x00000000003e782f */ /* 0x000fe400038c0000 */
[----:B------:R-:W-:Y:S01]  /*2b0c0*/  MOV R14, UR62 ;  /* 0x0000003e000e7c02 */ /* 0x000fe20008000f00 */
[----:B0123-5:R-:W-:Y:S10]  /*2b0d0*/  ENDCOLLECTIVE ;  /* 0x000000000000791b */ /* 0x02fff40003800000 */
.L_x_11903:
[----:B------:R-:W-:Y:S05]  /*2b0e0*/  BSYNC B0 ;  /* 0x0000000000007941 */ /* 0x000fea0003800000 */
.L_x_11902:
[----:B------:R-:W-:Y:S05]  /*2b0f0*/  BRA `(.L_x_11904) ;  /* 0xffffffbc00307947 */ /* 0x000fea000383ffff */
.L_x_11742:
[----:B0-----:R0:W4:Y:S02]  /*2b100*/  SYNCS.PHASECHK.TRANS64.TRYWAIT P1, [R3+URZ+0x2d840], R2 ;  /* 0x02d84002030075a7 */ /* 0x001124000802017f */
[----:B----4-:R-:W-:Y:S05]  /*2b110*/  @!P1 NANOSLEEP.SYNCS 0x989680 ;  /* 0x009896800000995d */ /* 0x010fea0003900000 */
[----:B------:R-:W4:Y:S02]  /*2b120*/  @!P1 SYNCS.PHASECHK.TRANS64 P1, [R3+URZ+0x2d840], R2 ;  /* 0x02d84002030095a7 */ /* 0x000f24000802007f */
[----:B----4-:R-:W-:Y:S05]  /*2b130*/  @!P1 BRA `(.L_x_11742) ;  /* 0xfffffffc00f09947 */ /* 0x010fea000383ffff */
[----:B------:R-:W-:Y:S05]  /*2b140*/  BRA `(.L_x_11905) ;  /* 0xffffffbc00547947 */ /* 0x000fea000383ffff */
.L_x_11744:
[----:B----4-:R4:W0:Y:S02]  /*2b150*/  SYNCS.PHASECHK.TRANS64.TRYWAIT P1, [R5+URZ+0x2d840], R0 ;  /* 0x02d84000050075a7 */ /* 0x010824000802017f */
[----:B0-----:R-:W-:Y:S05]  /*2b160*/  @!P1 NANOSLEEP.SYNCS 0x989680 ;  /* 0x009896800000995d */ /* 0x001fea0003900000 */
[----:B------:R-:W0:Y:S02]  /*2b170*/  @!P1 SYNCS.PHASECHK.TRANS64 P1, [R5+URZ+0x2d840], R0 ;  /* 0x02d84000050095a7 */ /* 0x000e24000802007f */
[----:B0-----:R-:W-:Y:S05]  /*2b180*/  @!P1 BRA `(.L_x_11744) ;  /* 0xfffffffc00f09947 */ /* 0x001fea000383ffff */
[----:B------:R-:W-:Y:S05]  /*2b190*/  BRA `(.L_x_11906) ;  /* 0xffffffbc00647947 */ /* 0x000fea000383ffff */
.L_x_11746:
[----:B------:R0:W0:Y:S02]  /*2b1a0*/  SYNCS.PHASECHK.TRANS64.TRYWAIT P1, [R3+URZ+0x2d860], R2 ;  /* 0x02d86002030075a7 */ /* 0x000024000802017f */
[----:B0-----:R-:W-:Y:S05]  /*2b1b0*/  @!P1 NANOSLEEP.SYNCS 0x989680 ;  /* 0x009896800000995d */ /* 0x001fea0003900000 */
[----:B------:R-:W0:Y:S02]  /*2b1c0*/  @!P1 SYNCS.PHASECHK.TRANS64 P1, [R3+URZ+0x2d860], R2 ;  /* 0x02d86002030095a7 */ /* 0x000e24000802007f */
[----:B0-----:R-:W-:Y:S05]  /*2b1d0*/  @!P1 BRA `(.L_x_11746) ;  /* 0xfffffffc00f09947 */ /* 0x001fea000383ffff */
[----:B------:R-:W-:Y:S05]  /*2b1e0*/  BRA `(.L_x_11907) ;  /* 0xffffffbc00607947 */ /* 0x000fea000383ffff */
.L_x_11908:
        /* <DEDUP_REMOVED lines=9> */
.L_x_15988:


//--------------------- .text._ZN7cutlass13device_kernelIN5flash11enable_sm90INS1_16FlashAttnFwdSm90INS1_25CollectiveMainloopFwdSm90ILi2EN4cute5tupleIJNS5_1CILi1EEES8_S8_EEENS6_IJNS7_ILi192EEENS7_ILi128EEENS7_ILi96EEEEEELi96ENS_10bfloat16_tEfNS_4arch4Sm90ELb1ELb0ELb1ELb0ELb1ELb0ELb0ELb0ELb1ELb1ELb1ELb0EEENS1_21CollectiveEpilogueFwdINS6_IJSA_SC_SB_EEES9_SE_SG_Li384ELb0ELb1ELb1ELb0EEENS1_19SingleTileSchedulerILb0ELb1ELb1ELi192EEEEEEEEEvNT_6ParamsE --------------------------
	.section	.text._ZN7cutlass13device_kernelIN5flash11enable_sm90INS1_16FlashAttnFwdSm90INS1_25CollectiveMainloopFwdSm90ILi2EN4cute5tupleIJNS5_1CILi1EEES8_S8_EEENS6_IJNS7_ILi192EEENS7_ILi128EEENS7_ILi96EEEEEELi96ENS_10bfloat16_tEfNS_4arch4Sm90ELb1ELb0ELb1ELb0ELb1ELb0ELb0ELb0ELb1ELb1ELb1ELb0EEENS1_21CollectiveEpilogueFwdINS6_IJSA_SC_SB_EEES9_SE_SG_Li384ELb0ELb1ELb1ELb0EEENS1_19SingleTileSchedulerILb0ELb1ELb1ELi192EEEEEEEEEvNT_6ParamsE,"ax",@progbits
	.align	128
.text._ZN7cutlass13device_kernelIN5flash11enable_sm90INS1_16FlashAttnFwdSm90INS1_25CollectiveMainloopFwdSm90ILi2EN4cute5tupleIJNS5_1CILi1EEES8_S8_EEENS6_IJNS7_ILi192EEENS7_ILi128EEENS7_ILi96EEEEEELi96ENS_10bfloat16_tEfNS_4arch4Sm90ELb1ELb0ELb1ELb0ELb1ELb0ELb0ELb0ELb1ELb1ELb1ELb0EEENS1_21CollectiveEpilogueFwdINS6_IJSA_SC_SB_EEES9_SE_SG_Li384ELb0ELb1ELb1ELb0EEENS1_19SingleTileSchedulerILb0ELb1ELb1ELi192EEEEEEEEEvNT_6ParamsE:
        .type           _ZN7cutlass13device_kernelIN5flash11enable_sm90INS1_16FlashAttnFwdSm90INS1_25CollectiveMainloopFwdSm90ILi2EN4cute5tupleIJNS5_1CILi1EEES8_S8_EEENS6_IJNS7_ILi192EEENS7_ILi128EEENS7_ILi96EEEEEELi96ENS_10bfloat16_tEfNS_4arch4Sm90ELb1ELb0ELb1ELb0ELb1ELb0ELb0ELb0ELb1ELb1ELb1ELb0EEENS1_21CollectiveEpilogueFwdINS6_IJSA_SC_SB_EEES9_SE_SG_Li384ELb0ELb1ELb1ELb0EEENS1_19SingleTileSchedulerILb0ELb1ELb1ELi192EEEEEEEEEvNT_6ParamsE,@function
        .size           _ZN7cutlass13device_kernelIN5flash11enable_sm90INS1_16FlashAttnFwdSm90INS1_25CollectiveMainloopFwdSm90ILi2EN4cute5tupleIJNS5_1CILi1EEES8_S8_EEENS6_IJNS7_ILi192EEENS7_ILi128EEENS7_ILi96EEEEEELi96ENS_10bfloat16_tEfNS_4arch4Sm90ELb1ELb0ELb1ELb0ELb1ELb0ELb0ELb0ELb1ELb1ELb1ELb0EEENS1_21CollectiveEpilogueFwdINS6_IJSA_SC_SB_EEES9_SE_SG_Li384ELb0ELb1ELb1ELb0EEENS1_19SingleTileSchedulerILb0ELb1ELb1ELi192EEEEEEEEEvNT_6ParamsE,(.L_x_15989 - _ZN7cutlass13device_kernelIN5flash11enable_sm90INS1_16FlashAttnFwdSm90INS1_25CollectiveMainloopFwdSm90ILi2EN4cute5tupleIJNS5_1CILi1EEES8_S8_EEENS6_IJNS7_ILi192EEENS7_ILi128EEENS7_ILi96EEEEEELi96ENS_10bfloat16_tEfNS_4arch4Sm90ELb1ELb0ELb1ELb0ELb1ELb0ELb0ELb0ELb1ELb1ELb1ELb0EEENS1_21CollectiveEpilogueFwdINS6_IJSA_SC_SB_EEES9_SE_SG_Li384ELb0ELb1ELb1ELb0EEENS1_19SingleTileSchedulerILb0ELb1ELb1ELi192EEEEEEEEEvNT_6ParamsE)
        .other          _ZN7cutlass13device_kernelIN5flash11enable_sm90INS1_16FlashAttnFwdSm90INS1_25CollectiveMainloopFwdSm90ILi2EN4cute5tupleIJNS5_1CILi1EEES8_S8_EEENS6_IJNS7_ILi192EEENS7_ILi128EEENS7_ILi96EEEEEELi96ENS_10bfloat16_tEfNS_4arch4Sm90ELb1ELb0ELb1ELb0ELb1ELb0ELb0ELb0ELb1ELb1ELb1ELb0EEENS1_21CollectiveEpilogueFwdINS6_IJSA_SC_SB_EEES9_SE_SG_Li384ELb0ELb1ELb1ELb0EEENS1_19SingleTileSchedulerILb0ELb1ELb1ELi192EEEEEEEEEvNT_6ParamsE,@"STO_CUDA_ENTRY STV_DEFAULT"
_ZN7cutlass13device_kernelIN5flash11enable_sm90INS1_16FlashAttnFwdSm90INS1_25CollectiveMainloopFwdSm90ILi2EN4cute5tupleIJNS5_1CILi1EEES8_S8_EEENS6_IJNS7_ILi192EEENS7_ILi128EEENS7_ILi96EEEEEELi96ENS_10bfloat16_tEfNS_4arch4Sm90ELb1ELb0ELb1ELb0ELb1ELb0ELb0ELb0ELb1ELb1ELb1ELb0EEENS1_21CollectiveEpilogueFwdINS6_IJSA_SC_SB_EEES9_SE_SG_Li384ELb0ELb1ELb1ELb0EEENS1_19SingleTileSchedulerILb0ELb1ELb1ELi192EEEEEEEEEvNT_6ParamsE:
        /* <DEDUP_REMOVED lines=45> */
.L_x_11909:
        /* <DEDUP_REMOVED lines=22> */
.L_x_11910:
        /* <DEDUP_REMOVED lines=18> */
.L_x_11911:
        /* <DEDUP_REMOVED lines=22> */
.L_x_11912:
        /* <DEDUP_REMOVED lines=23> */
.L_x_11913:
        /* <DEDUP_REMOVED lines=11> */
.L_x_11916:
        /* <DEDUP_REMOVED lines=24> */
[----:B------:R-:W1:Y:S01]  /*0a50*/  S2UR UR42, SR_CTAID.X ;  /* 0x00000000002a79c3 */ /* 0x000e620000002500 */
        /* <DEDUP_REMOVED lines=15> */
[----:B-1----:R-:W-:-:S04]  /*0b50*/  UIMAD UR42, UR42, 0xc0, URZ ;  /* 0x000000c02a2a78a4 */ /* 0x002fc8000f8e023f */
[----:B------:R-:W-:Y:S02]  /*0b60*/  @UP1 UIADD3 UR4, UR42, 0xbf, URZ ;  /* 0x000000bf2a041890 */ /* 0x000fe4000fffe03f */
[----:B------:R-:W-:Y:S02]  /*0b70*/  UIADD3 UR6, UR42, 0xbf, URZ ;  /* 0x000000bf2a067890 */ /* 0x000fe4000fffe03f */
[----:B------:R-:W-:Y:S02]  /*0b80*/  UIMAD.WIDE.U32 UR4, UR4, UR5, URZ ;  /* 0x00000005040472a5 */ /* 0x000fe4000f8e003f */
[----:B------:R-:W-:Y:S02]  /*0b90*/  UIMAD UR4, UR40, UR8, 0x7f ;  /* 0x0000007f280474a4 */ /* 0x000fe4000f8e0208 */
[----:B------:R-:W-:Y:S02]  /*0ba0*/  @UP1 USHF.R.U32.HI UR6, URZ, UR10, UR5 ;  /* 0x0000000a3f061299 */ /* 0x000fe40008011605 */
[----:B------:R-:W-:-:S02]  /*0bb0*/  USHF.R.S32.HI UR5, URZ, 0x1f, UR4 ;  /* 0x0000001f3f057899 */ /* 0x000fc40008011404 */
        /* <DEDUP_REMOVED lines=10> */
[----:B------:R-:W-:Y:S02]  /*0c60*/  UISETP.GE.AND UP1, UPT, UR10, 0x1, UPT ;  /* 0x000000010a00788c */ /* 0x000fe4000bf26270 */
[----:B------:R-:W-:-:S04]  /*0c70*/  ULOP3.LUT UR7, UR9, 0xffff, URZ, 0xc0, !UPT ;  /* 0x0000ffff09077892 */ /* 0x000fc8000f8ec03f */
[----:B------:R-:W-:-:S03]  /*0c80*/  PLOP3.LUT P0, PT, PT, PT, UP1, 0x80, 0x0 ;  /* 0x000000000000781c */ /* 0x000fc60003f0f018 */
[----:B------:R-:W-:-:S10]  /*0c90*/  @!UP0 ULDC UR11, c[0x0][0x9f0] ;  /* 0x00027c00000b8ab9 */ /* 0x000fd40000000800 */
[----:B------:R-:W-:Y:S05]  /*0ca0*/  @!P0 BRA `(.L_x_11918) ;  /* 0x0000000000848947 */ /* 0x000fea0003800000 */
[----:B------:R-:W-:Y:S01]  /*0cb0*/  IMAD.U32 R3, RZ, RZ, UR11 ;  /* 0x0000000bff037e24 */ /* 0x000fe2000f8e00ff */
[----:B------:R-:W-:Y:S01]  /*0cc0*/  UIADD3 UR6, UR11, -0x1, UR10 ;  /* 0xffffffff0b067890 */ /* 0x000fe2000fffe00a */
[----:B------:R-:W-:-:S03]  /*0cd0*/  UMOV UR4, URZ ;  /* 0x0000003f00047c82 */ /* 0x000fc60008000000 */
[-C--:B------:R-:W-:Y:S02]  /*0ce0*/  IABS R0, R3.reuse ;  /* 0x0000000300007213 */ /* 0x080fe40000000000 */
[----:B------:R-:W-:Y:S01]  /*0cf0*/  IMAD.U32 R4, RZ, RZ, UR6 ;  /* 0x00000006ff047e24 */ /* 0x000fe2000f8e00ff */
[----:B------:R-:W-:Y:S01]  /*0d00*/  IABS R5, R3 ;  /* 0x0000000300057213 */ /* 0x000fe20000000000 */
[----:B------:R-:W-:Y:S01]  /*0d10*/  ULOP3.LUT UR6, UR6, UR11, URZ, 0x3c, !UPT ;  /* 0x0000000b06067292 */ /* 0x000fe2000f8e3c3f */
[----:B------:R-:W-:Y:S02]  /*0d20*/  R2UR UR12, R0 ;  /* 0x00000000000c72ca */ /* 0x000fe400000e0000 */
[----:B------:R-:W-:-:S05]  /*0d30*/  IABS R4, R4 ;  /* 0x0000000400047213 */ /* 0x000fca0000000000 */
[----:B------:R-:W-:-:S05]  /*0d40*/  IMAD.MOV.U32 R3, RZ, RZ, R4 ;  /* 0x000000ffff037224 */ /* 0x000fca00078e0004 */
[----:B------:R-:W-:Y:S01]  /*0d50*/  R2UR UR9, R3 ;  /* 0x00000000030972ca */ /* 0x000fe200000e0000 */
[----:B------:R-:W1:Y:S08]  /*0d60*/  I2F.RP R0, UR12 ;  /* 0x0000000c00007d06 */ /* 0x000e700008209400 */
[----:B-1----:R-:W0:Y:S02]  /*0d70*/  MUFU.RCP R0, R0 ;  /* 0x0000000000007308 */ /* 0x002e240000001000 */
        /* <DEDUP_REMOVED lines=20> */
.L_x_11918:
[----:B------:R-:W-:Y:S01]  /*0ec0*/  UIMAD UR5, UR7, UR4, URZ ;  /* 0x00000004070572a4 */ /* 0x000fe2000f8e023f */
[----:B------:R-:W-:Y:S01]  /*0ed0*/  IMAD.U32 R0, RZ, RZ, UR10 ;  /* 0x0000000aff007e24 */ /* 0x000fe2000f8e00ff */
[----:B------:R-:W-:Y:S01]  /*0ee0*/  MOV R3, UR4 ;  /* 0x0000000400037c02 */ /* 0x000fe20008000f00 */
[----:B------:R-:W-:Y:S01]  /*0ef0*/  VIADD R17, R6, 0xffffff80 ;  /* 0xffffff8006117836 */ /* 0x000fe20000000000 */
[----:B------:R-:W-:Y:S01]  /*0f00*/  PLOP3.LUT P0, PT, PT, PT, PT, 0x80, 0x0 ;  /* 0x000000000000781c */ /* 0x000fe20003f0f070 */
[----:B0-----:R-:W-:Y:S01]  /*0f10*/  IMAD.MOV.U32 R2, RZ, RZ, RZ ;  /* 0x000000ffff027224 */ /* 0x001fe200078e00ff */
        /* <DEDUP_REMOVED lines=43> */
[----:B------:R-:W-:Y:S02]  /*11d0*/  MOV R16, UR7 ;  /* 0x0000000700107c02 */ /* 0x000fe40008000f00 */
        /* <DEDUP_REMOVED lines=20> */
[----:B------:R-:W-:Y:S01]  /*1320*/  IMAD.U32 R6, RZ, RZ, UR4 ;  /* 0x00000004ff067e24 */ /* 0x000fe2000f8e00ff */
[----:B------:R-:W-:Y:S01]  /*1330*/  MOV R13, RZ ;  /* 0x000000ff000d7202 */ /* 0x000fe20000000f00 */
[----:B------:R-:W-:-:S02]  /*1340*/  IMAD.U32 R11, RZ, RZ, UR7 ;  /* 0x00000007ff0b7e24 */ /* 0x000fc4000f8e00ff */
[----:B------:R-:W-:Y:S02]  /*1350*/  IMAD.MOV.U32 R8, RZ, RZ, 0x70 ;  /* 0x00000070ff087424 */ /* 0x000fe400078e00ff */
[----:B0-----:R-:W-:-:S07]  /*1360*/  IMAD.MOV.U32 R12, RZ, RZ, 0x1 ;  /* 0x00000001ff0c7424 */ /* 0x001fce00078e00ff */
[----:B------:R-:W-:-:S07]  /*1370*/  LEPC R20, `(.L_x_11920) ;  /* 0x000000001014794e */ /* 0x000fce0000000000 */
[----:B-1----:R-:W-:Y:S05]  /*1380*/  CALL.ABS.NOINC R2 ;  /* 0x0000000002007343 */ /* 0x002fea0003c00000 */
.L_x_11920:
[----:B------:R-:W-:-:S04]  /*1390*/  SHF.L.U32 R0, RZ, 0x1f, RZ ;  /* 0x0000001fff007819 */ /* 0x000fc800000006ff */
[----:B------:R-:W0:Y:S02]  /*13a0*/  SYNCS.PHASECHK.TRANS64.TRYWAIT P0, [UR38+0x2d800], R0 ;  /* 0x02d80000ff0075a7 */ /* 0x000e240008000166 */
[----:B0-----:R-:W-:Y:S05]  /*13b0*/  @!P0 BRA `(.L_x_11921) ;  /* 0x000000e8001c8947 */ /* 0x001fea0003800000 */
.L_x_12006:
[----:B------:R-:W2:Y:S02]  /*13c0*/  LDL R2, [R1+0xc] ;  /* 0x00000c0001027983 */ /* 0x000ea40000100800 */
[----:B--2---:R-:W-:-:S13]  /*13d0*/  R2UR UR4, R2 ;  /* 0x00000000020472ca */ /* 0x004fda00000e0000 */
[----:B------:R-:W-:-:S06]  /*13e0*/  ULOP3.LUT UR4, UR4, 0x1, URZ, 0xfc, !UPT ;  /* 0x0000000104047892 */ /* 0x000fcc000f8efc3f */
[----:B------:R-:W-:-:S05]  /*13f0*/  IMAD.U32 R2, RZ, RZ, UR4 ;  /* 0x00000004ff027e24 */ /* 0x000fca000f8e00ff */
[----:B------:R-:W-:-:S13]  /*1400*/  ISETP.NE.AND P0, PT, R2, 0x3, PT ;  /* 0x000000030200780c */ /* 0x000fda0003f05270 */
[----:B------:R-:W-:Y:S05]  /*1410*/  @!P0 BRA `(.L_x_11922) ;  /* 0x0000000000048947 */ /* 0x000fea0003800000 */
[----:B------:R-:W-:Y:S01]  /*1420*/  BPT.TRAP 0x1 ;  /* 0x000000040000795c */ /* 0x000fe20000300000 */
.L_x_11922:
[----:B------:R1:W2:Y:S01]  /*1430*/  SYNCS.PHASECHK.TRANS64.TRYWAIT P1, [UR38+0x2d830], R0 ;  /* 0x02d83000ff0075a7 */ /* 0x0002a20008020166 */
[----:B------:R-:W-:Y:S05]  /*1440*/  @!P0 BRA `(.L_x_11923) ;  /* 0x0000000000048947 */ /* 0x000fea0003800000 */
[----:B------:R-:W-:Y:S01]  /*1450*/  BPT.TRAP 0x1 ;  /* 0x000000040000795c */ /* 0x000fe20000300000 */
.L_x_11923:
[----:B------:R-:W-:-:S05]  /*1460*/  IMAD.U32 R6, RZ, RZ, UR43 ;  /* 0x0000002bff067e24 */ /* 0x000fca000f8e00ff */
[----:B------:R-:W-:Y:S01]  /*1470*/  LOP3.LUT R6, R6, 0x10000, RZ, 0xfc, !PT ;  /* 0x0001000006067812 */ /* 0x000fe200078efcff */
[----:B--2---:R-:W-:Y:S06]  /*1480*/  @P1 BRA `(.L_x_11924) ;  /* 0x0000000000081947 */ /* 0x004fec0003800000 */
[----:B------:R-:W2:Y:S02]  /*1490*/  SYNCS.PHASECHK.TRANS64.TRYWAIT P1, [UR38+0x2d830], R0 ;  /* 0x02d83000ff0075a7 */ /* 0x000ea40008020166 */
[----:B--2---:R-:W-:Y:S05]  /*14a0*/  @!P1 BRA `(.L_x_11925) ;  /* 0x000000e400f89947 */ /* 0x004fea0003800000 */
.L_x_11924:
        /* <DEDUP_REMOVED lines=14> */
[----:B------:R-:W-:Y:S01]  /*1590*/  UMOV UR5, UR17 ;  /* 0x0000001100057c82 */ /* 0x000fe20008000000 */
        /* <DEDUP_REMOVED lines=10> */
[----:B------:R-:W-:Y:S01]  /*1640*/  UIADD3 UR6, UR60, 0x202, URZ ;  /* 0x000002023c067890 */ /* 0x000fe2000fffe03f */
[----:B------:R-:W-:Y:S01]  /*1650*/  UMOV UR4, UR16 ;  /* 0x0000001000047c82 */ /* 0x000fe20008000000 */
[----:B------:R-:W-:Y:S01]  /*1660*/  UIADD3 UR20, UR24, 0x600, URZ ;  /* 0x0000060018147890 */ /* 0x000fe2000fffe03f */
[----:B------:R-:W-:Y:S01]  /*1670*/  UMOV UR21, 0x80000020 ;  /* 0x8000002000157882 */ /* 0x000fe20000000000 */
[----:B------:R-:W-:Y:S01]  /*1680*/  UIADD3 UR24, UR24, 0x602, URZ ;  /* 0x0000060218187890 */ /* 0x000fe2000fffe03f */
        /* <DEDUP_REMOVED lines=27> */
.L_x_11926:
[----:B------:R-:W-:Y:S01]  /*1840*/  LOP3.LUT R90, R90, 0xffffff80, RZ, 0xc0, !PT ;  /* 0xffffff805a5a7812 */ /* 0x000fe200078ec0ff */
[----:B------:R-:W-:Y:S01]  /*1850*/  ULDC UR10, c[0x0][0x9d8] ;  /* 0x00027600000a7ab9 */ /* 0x000fe20000000800 */
[----:B------:R-:W-:-:S04]  /*1860*/  IMAD.HI R10, R22, 0x55555556, RZ ;  /* 0x55555556160a7827 */ /* 0x000fc800078e02ff */
[----:B------:R-:W-:Y:S01]  /*1870*/  FMUL.FTZ R88, R28, UR10 ;  /* 0x0000000a1c587c20 */ /* 0x000fe20008410000 */
[----:B------:R-:W-:Y:S01]  /*1880*/  LEA.HI R28, R18, R17, RZ, 0x2 ;  /* 0x00000011121c7211 */ /* 0x000fe200078f10ff */
[----:B01----:R-:W-:Y:S01]  /*1890*/  FMUL.FTZ R0, R27, UR10 ;  /* 0x0000000a1b007c20 */ /* 0x003fe20008410000 */
[----:B------:R-:W-:Y:S01]  /*18a0*/  IMAD.IADD R90, R17, 0x1, -R90 ;  /* 0x00000001115a7824 */ /* 0x000fe200078e0a5a */
[----:B------:R-:W-:Y:S01]  /*18b0*/  LEA.HI R27, R10, R10, RZ, 0x1 ;  /* 0x0000000a0a1b7211 */ /* 0x000fe200078f08ff */
[----:B------:R-:W-:Y:S01]  /*18c0*/  UISETP.NE.AND UP0, UPT, UR41, URZ, UPT ;  /* 0x0000003f2900728c */ /* 0x000fe2000bf05270 */
[----:B------:R-:W-:Y:S01]  /*18d0*/  LOP3.LUT R28, R28, 0xfffffffc, RZ, 0xc0, !PT ;  /* 0xfffffffc1c1c7812 */ /* 0x000fe200078ec0ff */
[----:B------:R-:W-:Y:S01]  /*18e0*/  FMUL.FTZ R89, R29, UR10 ;  /* 0x0000000a1d597c20 */ /* 0x000fe20008410000 */
[----:B------:R-:W-:Y:S01]  /*18f0*/  SHF.R.S32.HI R11, RZ, 0x1f, R90 ;  /* 0x0000001fff0b7819 */ /* 0x000fe2000001145a */
[----:B------:R-:W-:Y:S01]  /*1900*/  IMAD R22, R27, -0x3, R22 ;  /* 0xfffffffd1b167824 */ /* 0x000fe200078e0216 */
[----:B------:R-:W-:Y:S01]  /*1910*/  IADD3 R28, R17, -R28, RZ ;  /* 0x8000001c111c7210 */ /* 0x000fe20007ffe0ff */
[----:B------:R-:W-:Y:S01]  /*1920*/  FMUL.FTZ R13, R24, UR10 ;  /* 0x0000000a180d7c20 */ /* 0x000fe20008410000 */
[-C--:B------:R-:W-:Y:S01]  /*1930*/  LEA.HI R20, R11, R90.reuse, RZ, 0x2 ;  /* 0x0000005a0b147211 */ /* 0x080fe200078f10ff */
[----:B------:R-:W-:Y:S01]  /*1940*/  FMUL.FTZ R14, R25, UR10 ;  /* 0x0000000a190e7c20 */ /* 0x000fe20008410000 */
[----:B------:R-:W-:Y:S01]  /*1950*/  LEA.HI R11, R11, R90, RZ, 0x5 ;  /* 0x0000005a0b0b7211 */ /* 0x000fe200078f28ff */
[----:B------:R-:W-:Y:S01]  /*1960*/  FMUL.FTZ R9, R39, UR10 ;  /* 0x0000000a27097c20 */ /* 0x000fe20008410000 */
[--C-:B------:R-:W-:Y:S01]  /*1970*/  SHF.R.S32.HI R10, RZ, 0x2, R20.reuse ;  /* 0x00000002ff0a7819 */ /* 0x100fe20000011414 */
[----:B------:R-:W-:Y:S01]  /*1980*/  @UP0 ULDC UR4, c[0x0][0x44c] ;  /* 0x0001130000040ab9 */ /* 0x000fe20000000800 */
[----:B------:R-:W-:Y:S01]  /*1990*/  SHF.R.S32.HI R15, RZ, 0x1f, R20 ;  /* 0x0000001fff0f7819 */ /* 0x000fe20000011414 */
[----:B------:R-:W-:Y:S01]  /*19a0*/  @UP0 ULDC UR5, c[0x0][0x450] ;  /* 0x0001140000050ab9 */ /* 0x000fe20000000800 */
[----:B------:R-:W-:Y:S01]  /*19b0*/  SHF.R.S32.HI R11, RZ, 0x5, R11 ;  /* 0x00000005ff0b7819 */ /* 0x000fe2000001140b */
[----:B------:R-:W-:Y:S01]  /*19c0*/  FMUL.FTZ R12, R38, UR10 ;  /* 0x0000000a260c7c20 */ /* 0x000fe20008410000 */
[----:B------:R-:W-:Y:S01]  /*19d0*/  LEA.HI R15, R15, R10, RZ, 0x3 ;  /* 0x0000000a0f0f7211 */ /* 0x000fe200078f18ff */
[----:B------:R-:W-:Y:S01]  /*19e0*/  FMUL.FTZ R38, R45, UR10 ;  /* 0x0000000a2d267c20 */ /* 0x000fe20008410000 */
[----:B------:R-:W-:Y:S01]  /*19f0*/  LEA R29, R11, UR42, 0x4 ;  /* 0x0000002a0b1d7c11 */ /* 0x000fe2000f8e20ff */
[----:B------:R-:W-:Y:S01]  /*1a00*/  FMUL.FTZ R45, R52, UR10 ;  /* 0x0000000a342d7c20 */ /* 0x000fe20008410000 */
[----:B------:R-:W-:Y:S01]  /*1a10*/  LOP3.LUT R15, R15, 0xfffffff8, RZ, 0xc0, !PT ;  /* 0xfffffff80f0f7812 */ /* 0x000fe200078ec0ff */
[----:B------:R-:W0:Y:S01]  /*1a20*/  MUFU.TANH R13, R13 ;  /* 0x0000000d000d7308 */ /* 0x000e220000002400 */
[----:B------:R-:W-:Y:S01]  /*1a30*/  LEA.HI R11, R28, R28, RZ, 0x1 ;  /* 0x0000001c1c0b7211 */ /* 0x000fe200078f08ff */
[----:B------:R-:W-:Y:S01]  /*1a40*/  FMUL.FTZ R5, R34, UR10 ;  /* 0x0000000a22057c20 */ /* 0x000fe20008410000 */
[----:B------:R-:W-:Y:S01]  /*1a50*/  IADD3 R15, R29, R10, -R15 ;  /* 0x0000000a1d0f7210 */ /* 0x000fe20007ffe80f */
[----:B------:R-:W-:Y:S01]  /*1a60*/  ULDC UR7, c[0x0][0x288] ;  /* 0x0000a20000077ab9 */ /* 0x000fe20000000800 */
[----:B------:R-:W-:Y:S01]  /*1a70*/  LOP3.LUT R11, R11, 0x1ffffffe, RZ, 0xc0, !PT ;  /* 0x1ffffffe0b0b7812 */ /* 0x000fe200078ec0ff */
[----:B------:R-:W-:Y:S01]  /*1a80*/  FMUL.FTZ R34, R59, UR10 ;  /* 0x0000000a3b227c20 */ /* 0x000fe20008410000 */
[----:B------:R-:W-:Y:S01]  /*1a90*/  PLOP3.LUT P1, PT, PT, PT, UP0, 0x80, 0x0 ;  /* 0x000000000000781c */ /* 0x000fe20003f2f008 */
[----:B------:R-:W-:Y:S01]  /*1aa0*/  IMAD R15, R22, 0x40, R15 ;  /* 0x00000040160f7824 */ /* 0x000fe200078e020f */
[----:B------:R-:W-:Y:S01]  /*1ab0*/  PLOP3.LUT P2, PT, PT, PT, UP0, 0x80, 0x0 ;  /* 0x000000000000781c */ /* 0x000fe20003f4f008 */
[----:B------:R-:W-:Y:S01]  /*1ac0*/  IMAD.IADD R10, R28, 0x1, -R11 ;  /* 0x000000011c0a7824 */ /* 0x000fe200078e0a0b */
[----:B------:R-:W1:Y:S01]  /*1ad0*/  MUFU.TANH R14, R14 ;  /* 0x0000000e000e7308 */ /* 0x000e620000002400 */
[----:B------:R-:W-:Y:S01]  /*1ae0*/  FMUL.FTZ R4, R30, UR10 ;  /* 0x0000000a1e047c20 */ /* 0x000fe20008410000 */
[----:B------:R-:W-:Y:S01]  /*1af0*/  FMUL.FTZ R30, R32, UR10 ;  /* 0x0000000a201e7c20 */ /* 0x000fe20008410000 */
[----:B------:R-:W-:-:S02]  /*1b00*/  IMAD R10, R10, 0x8, R15 ;  /* 0x000000080a0a7824 */ /* 0x000fc400078e020f */
[----:B------:R-:W-:Y:S01]  /*1b10*/  FMUL.FTZ R3, R31, UR10 ;  /* 0x0000000a1f037c20 */ /* 0x000fe20008410000 */
[----:B------:R-:W-:Y:S01]  /*1b20*/  FMUL.FTZ R31, R33, UR10 ;  /* 0x0000000a211f7c20 */ /* 0x000fe20008410000 */
[----:B------:R-:W-:Y:S01]  /*1b30*/  FMUL.FTZ R57, R57, UR10 ;  /* 0x0000000a39397c20 */ /* 0x000fe20008410000 */
[----:B------:R-:W-:Y:S01]  /*1b40*/  IMAD.MOV.U32 R15, RZ, RZ, R10 ;  /* 0x000000ffff0f7224 */ /* 0x000fe200078e000a */
[----:B------:R-:W2:Y:S01]  /*1b50*/  MUFU.TANH R88, R88 ;  /* 0x0000005800587308 */ /* 0x000ea20000002400 */
[----:B------:R-:W-:Y:S01]  /*1b60*/  @P1 IMAD.HI.U32 R11, R10, UR4, RZ ;  /* 0x000000040a0b1c27 */ /* 0x000fe2000f8e00ff */
[----:B------:R-:W-:-:S03]  /*1b70*/  UMOV UR4, 0xffffff80 ;  /* 0xffffff8000047882 */ /* 0x000fc60000000000 */
[----:B------:R-:W-:Y:S01]  /*1b80*/  FMUL.FTZ R32, R36, UR10 ;  /* 0x0000000a24207c20 */ /* 0x000fe20008410000 */
[----:B------:R-:W-:Y:S01]  /*1b90*/  UIMAD UR4, UR39, UR4, 0x80 ;  /* 0x00000080270474a4 */ /* 0x000fe2000f8e0204 */
[----:B------:R-:W-:Y:S01]  /*1ba0*/  FMUL.FTZ R19, R42, UR10 ;  /* 0x0000000a2a137c20 */ /* 0x000fe20008410000 */
[----:B------:R-:W-:Y:S01]  /*1bb0*/  @P2 SHF.R.U32.HI R15, RZ, UR5, R11 ;  /* 0x00000005ff0f2c19 */ /* 0x000fe2000801160b */
[----:B------:R-:W-:Y:S01]  /*1bc0*/  ULDC UR5, c[0x0][0x2f0] ;  /* 0x0000bc0000057ab9 */ /* 0x000fe20000000800 */
[----:B------:R-:W-:Y:S01]  /*1bd0*/  UIADD3 UR6, UR4, 0x1, URZ ;  /* 0x0000000104067890 */ /* 0x000fe2000fffe03f */
[----:B------:R-:W-:Y:S01]  /*1be0*/  LOP3.LUT R11, R20, 0x7ffffffc, RZ, 0xc0, !PT ;  /* 0x7ffffffc140b7812 */ /* 0x000fe200078ec0ff */
[----:B------:R-:W-:Y:S01]  /*1bf0*/  UIMAD UR4, UR40, UR5, UR4 ;  /* 0x00000005280472a4 */ /* 0x000fe2000f8e0204 */
[----:B------:R-:W3:Y:S01]  /*1c00*/  SHFL.IDX PT, R22, R15, RZ, 0x1c1f ;  /* 0x001c1fff0f167589 */ /* 0x000ee200000e0000 */
[----:B------:R-:W-:Y:S01]  /*1c10*/  IMAD.U32 R39, RZ, RZ, UR5 ;  /* 0x00000005ff277e24 */ /* 0x000fe2000f8e00ff */
[----:B------:R-:W-:Y:S01]  /*1c20*/  IADD3 R11, R90, -R11, RZ ;  /* 0x8000000b5a0b7210 */ /* 0x000fe20007ffe0ff */
[----:B------:R-:W-:Y:S01]  /*1c30*/  IMAD.U32 R20, RZ, RZ, UR6 ;  /* 0x00000006ff147e24 */ /* 0x000fe2000f8e00ff */
[----:B------:R-:W4:Y:S01]  /*1c40*/  MUFU.TANH R89, R89 ;  /* 0x0000005900597308 */ /* 0x000f220000002400 */
[----:B------:R-:W-:-:S02]  /*1c50*/  IMAD.U32 R52, RZ, RZ, UR4 ;  /* 0x00000004ff347e24 */ /* 0x000fc4000f8e00ff */
[----:B------:R-:W-:Y:S01]  /*1c60*/  FMUL.FTZ R29, R58, UR10 ;  /* 0x0000000a3a1d7c20 */ /* 0x000fe20008410000 */
[----:B------:R-:W-:Y:S02]  /*1c70*/  IMAD R20, R11, -0x2, R20 ;  /* 0xfffffffe0b147824 */ /* 0x000fe400078e0214 */
[----:B------:R-:W-:Y:S01]  /*1c80*/  FMUL.FTZ R33, R37, UR10 ;  /* 0x0000000a25217c20 */ /* 0x000fe20008410000 */
[----:B------:R-:W-:Y:S02]  /*1c90*/  IMAD R52, R11, -0x2, R52 ;  /* 0xfffffffe0b347824 */ /* 0x000fe400078e0234 */
[----:B------:R-:W-:Y:S01]  /*1ca0*/  FMUL.FTZ R8, R35, UR10 ;  /* 0x0000000a23087c20 */ /* 0x000fe20008410000 */
[----:B------:R-:W-:Y:S01]  /*1cb0*/  IMAD R20, R39, UR40, R20 ;  /* 0x0000002827147c24 */ /* 0x000fe2000f8e0214 */
[----:B------:R-:W-:Y:S01]  /*1cc0*/  MUFU.TANH R30, R30 ;  /* 0x0000001e001e7308 */ /* 0x000fe20000002400 */
[----:B------:R-:W-:Y:S01]  /*1cd0*/  FMUL.FTZ R35, R40, UR10 ;  /* 0x0000000a28237c20 */ /* 0x000fe20008410000 */
[----:B------:R-:W-:Y:S01]  /*1ce0*/  FMUL.FTZ R56, R56, UR10 ;  /* 0x0000000a38387c20 */ /* 0x000fe20008410000 */
[----:B------:R-:W-:-:S02]  /*1cf0*/  VIADD R59, R20, -UR7 ;  /* 0x80000007143b7c36 */ /* 0x000fc40008000000 */
        /* <DEDUP_REMOVED lines=8> */
[----:B---3--:R-:W-:Y:S01]  /*1d80*/  VIADDMNMX R59, R22, R59, R52, PT ;  /* 0x0000003b163b7246 */ /* 0x008fe20003800134 */
[----:B------:R-:W-:Y:S01]  /*1d90*/  FMUL.FTZ R47, R48, UR10 ;  /* 0x0000000a302f7c20 */ /* 0x000fe20008410000 */
[----:B------:R-:W-:Y:S01]  /*1da0*/  FMUL.FTZ R23, R46, UR10 ;  /* 0x0000000a2e177c20 */ /* 0x000fe20008410000 */
[----:B------:R-:W-:Y:S01]  /*1db0*/  FMUL.FTZ R46, R49, UR10 ;  /* 0x0000000a312e7c20 */ /* 0x000fe20008410000 */
[C---:B------:R-:W-:Y:S01]  /*1dc0*/  ISETP.GT.AND P1, PT, R59.reuse, RZ, PT ;  /* 0x000000ff3b00720c */ /* 0x040fe20003f24270 */
[----:B------:R1:W-:Y:S01]  /*1dd0*/  MUFU.TANH R42, R57 ;  /* 0x00000039002a7308 */ /* 0x0003e20000002400 */
[C---:B------:R-:W-:Y:S01]  /*1de0*/  ISETP.GT.AND P2, PT, R59.reuse, 0x1, PT ;  /* 0x000000013b00780c */ /* 0x040fe20003f44270 */
[----:B------:R-:W-:Y:S01]  /*1df0*/  FMUL.FTZ R2, R26, UR10 ;  /* 0x0000000a1a027c20 */ /* 0x000fe20008410000 */
[----:B------:R-:W-:Y:S01]  /*1e00*/  ISETP.GT.AND P3, PT, R59, 0x8, PT ;  /* 0x000000083b00780c */ /* 0x000fe20003f64270 */
[----:B------:R-:W-:Y:S01]  /*1e10*/  FMUL.FTZ R26, R51, UR10 ;  /* 0x0000000a331a7c20 */ /* 0x000fe20008410000 */
[----:B0-----:R-:W-:Y:S01]  /*1e20*/  FSEL R58, R13, -INF , P1 ;  /* 0xff8000000d3a7808 */ /* 0x001fe20000800000 */
[----:B------:R-:W-:Y:S01]  /*1e30*/  FMUL.FTZ R25, R50, UR10 ;  /* 0x0000000a32197c20 */ /* 0x000fe20008410000 */
[----:B------:R-:W-:Y:S01]  /*1e40*/  ISETP.GT.AND P1, PT, R59, 0x9, PT ;  /* 0x000000093b00780c */ /* 0x000fe20003f24270 */
[----:B------:R-:W0:Y:S01]  /*1e50*/  MUFU.TANH R32, R32 ;  /* 0x0000002000207308 */ /* 0x000e220000002400 */
[----:B-1----:R-:W-:Y:S01]  /*1e60*/  FSEL R57, R14, -INF , P2 ;  /* 0xff8000000e397808 */ /* 0x002fe20001000000 */
[----:B------:R-:W-:Y:S01]  /*1e70*/  FMUL.FTZ R60, R60, UR10 ;  /* 0x0000000a3c3c7c20 */ /* 0x000fe20008410000 */
[----:B--2---:R-:W-:Y:S01]  /*1e80*/  FSEL R88, R88, -INF , P3 ;  /* 0xff80000058587808 */ /* 0x004fe20001800000 */
[----:B------:R-:W-:Y:S01]  /*1e90*/  FMUL.FTZ R61, R61, UR10 ;  /* 0x0000000a3d3d7c20 */ /* 0x000fe20008410000 */
[----:B------:R-:W-:Y:S01]  /*1ea0*/  FMNMX.FTZ R13, R58, R57, !PT ;  /* 0x000000393a0d7209 */ /* 0x000fe20007810000 */
[----:B------:R-:W-:Y:S01]  /*1eb0*/  FMUL.FTZ R64, R64, UR10 ;  /* 0x0000000a40407c20 */ /* 0x000fe20008410000 */
[----:B------:R-:W-:Y:S01]  /*1ec0*/  ISETP.GT.AND P2, PT, R59, 0x10, PT ;  /* 0x000000103b00780c */ /* 0x000fe20003f44270 */
[----:B------:R-:W-:Y:S01]  /*1ed0*/  MUFU.TANH R33, R33 ;  /* 0x0000002100217308 */ /* 0x000fe20000002400 */
[----:B----4-:R-:W-:Y:S01]  /*1ee0*/  FSEL R89, R89, -INF , P1 ;  /* 0xff80000059597808 */ /* 0x010fe20000800000 */
[----:B------:R-:W-:Y:S01]  /*1ef0*/  FMUL.FTZ R65, R65, UR10 ;  /* 0x0000000a41417c20 */ /* 0x000fe20008410000 */
[----:B------:R-:W-:Y:S01]  /*1f00*/  FMNMX.FTZ R14, R88, R13, !PT ;  /* 0x0000000d580e7209 */ /* 0x000fe20007810000 */
[----:B------:R-:W-:Y:S01]  /*1f10*/  FMUL.FTZ R68, R68, UR10 ;  /* 0x0000000a44447c20 */ /* 0x000fe20008410000 */
[----:B------:R-:W-:Y:S01]  /*1f20*/  ISETP.GT.AND P1, PT, R59, 0x11, PT ;  /* 0x000000113b00780c */ /* 0x000fe20003f24270 */
[----:B------:R-:W-:Y:S01]  /*1f30*/  FMUL.FTZ R69, R69, UR10 ;  /* 0x0000000a45457c20 */ /* 0x000fe20008410000 */
[----:B------:R-:W-:Y:S01]  /*1f40*/  FMNMX.FTZ R13, R89, R14, !PT ;  /* 0x0000000e590d7209 */ /* 0x000fe20007810000 */
[----:B------:R-:W1:Y:S01]  /*1f50*/  MUFU.TANH R35, R35 ;  /* 0x0000002300237308 */ /* 0x000e620000002400 */
[----:B-----5:R-:W-:Y:S01]  /*1f60*/  FSEL R55, R31, -INF , P1 ;  /* 0xff8000001f377808 */ /* 0x020fe20000800000 */
[----:B------:R-:W-:Y:S01]  /*1f70*/  FMUL.FTZ R72, R72, UR10 ;  /* 0x0000000a48487c20 */ /* 0x000fe20008410000 */
[----:B------:R-:W-:Y:S01]  /*1f80*/  ISETP.GT.AND P1, PT, R59, 0x19, PT ;  /* 0x000000193b00780c */ /* 0x000fe20003f24270 */
        /* <DEDUP_REMOVED lines=8> */
[----:B------:R-:W-:Y:S01]  /*2010*/  ULDC UR35, c[0x0][0x988] ;  /* 0x0002620000237ab9 */ /* 0x000fe20000000800 */
[----:B------:R-:W3:Y:S01]  /*2020*/  S2UR UR11, SR_CgaCtaId ;  /* 0x00000000000b79c3 */ /* 0x000ee20000008800 */
[----:B------:R-:W-:Y:S01]  /*2030*/  UIADD3 UR4, UR38, 0x2d840, URZ ;  /* 0x0002d84026047890 */ /* 0x000fe2000fffe03f */
[----:B------:R-:W-:Y:S01]  /*2040*/  R2UR UR15, R142 ;  /* 0x000000008e0f72ca */ /* 0x000fe200000e0000 */
[----:B------:R-:W-:Y:S01]  /*2050*/  MUFU.TANH R36, R36 ;  /* 0x0000002400247308 */ /* 0x000fe20000002400 */
[----:B--2---:R-:W-:Y:S01]  /*2060*/  FSEL R56, R30, -INF , P2 ;  /* 0xff8000001e387808 */ /* 0x004fe20001000000 */
[----:B------:R-:W-:Y:S01]  /*2070*/  @UP0 ULDC UR14, c[0x0][0x450] ;  /* 0x00011400000e0ab9 */ /* 0x000fe20000000800 */
[----:B------:R-:W-:Y:S01]  /*2080*/  ISETP.GT.AND P2, PT, R59, 0x18, PT ;  /* 0x000000183b00780c */ /* 0x000fe20003f44270 */
[----:B------:R-:W-:Y:S01]  /*2090*/  UIMAD UR5, UR40, UR5, -UR7 ;  /* 0x00000005280572a4 */ /* 0x000fe2000f8e0a07 */
[----:B------:R-:W-:Y:S01]  /*20a0*/  FMNMX.FTZ R14, R56, R13, !PT ;  /* 0x0000000d380e7209 */ /* 0x000fe20007810000 */
[----:B------:R-:W-:Y:S01]  /*20b0*/  UIADD3 UR39, UR39, -0x2, URZ ;  /* 0xfffffffe27277890 */ /* 0x000fe2000fffe03f */
[----:B0-----:R-:W-:Y:S01]  /*20c0*/  FSEL R54, R32, -INF , P2 ;  /* 0xff80000020367808 */ /* 0x001fe20001000000 */
[----:B------:R-:W0:Y:S01]  /*20d0*/  MUFU.TANH R37, R37 ;  /* 0x0000002500257308 */ /* 0x000e220000002400 */
[----:B------:R-:W-:Y:S01]  /*20e0*/  FMNMX.FTZ R13, R55, R14, !PT ;  /* 0x0000000e370d7209 */ /* 0x000fe20007810000 */
[----:B------:R-:W-:Y:S01]  /*20f0*/  UMOV UR6, URZ ;  /* 0x0000003f00067c82 */ /* 0x000fe20008000000 */
[----:B------:R-:W-:-:S02]  /*2100*/  ISETP.GT.AND P2, PT, R59, 0x20, PT ;  /* 0x000000203b00780c */ /* 0x000fc40003f44270 */
[----:B------:R-:W-:Y:S02]  /*2110*/  CS2R R134, SRZ ;  /* 0x0000000000867805 */ /* 0x000fe4000001ff00 */
[----:B------:R-:W-:Y:S02]  /*2120*/  FMNMX.FTZ R14, R54, R13, !PT ;  /* 0x0000000d360e7209 */ /* 0x000fe40007810000 */
[----:B------:R-:W-:Y:S02]  /*2130*/  CS2R R132, SRZ ;  /* 0x0000000000847805 */ /* 0x000fe4000001ff00 */
[----:B-1----:R-:W-:Y:S01]  /*2140*/  FSEL R51, R35, -INF , P2 ;  /* 0xff80000023337808 */ /* 0x002fe20001000000 */
[----:B------:R-:W1:Y:S01]  /*2150*/  MUFU.TANH R38, R38 ;  /* 0x0000002600267308 */ /* 0x000e620000002400 */
[----:B------:R-:W-:Y:S02]  /*2160*/  ISETP.GT.AND P2, PT, R59, 0x28, PT ;  /* 0x000000283b00780c */ /* 0x000fe40003f44270 */
[----:B------:R-:W-:-:S02]  /*2170*/  CS2R R130, SRZ ;  /* 0x0000000000827805 */ /* 0x000fc4000001ff00 */
[----:B------:R-:W-:Y:S02]  /*2180*/  CS2R R128, SRZ ;  /* 0x0000000000807805 */ /* 0x000fe4000001ff00 */
[----:B------:R-:W-:Y:S01]  /*2190*/  CS2R R126, SRZ ;  /* 0x00000000007e7805 */ /* 0x000fe2000001ff00 */
[----:B---3--:R-:W-:Y:S01]  /*21a0*/  UPRMT UR4, UR11, 0x654, UR4 ;  /* 0x000006540b047896 */ /* 0x008fe20008000004 */
[----:B------:R-:W-:Y:S02]  /*21b0*/  CS2R R124, SRZ ;  /* 0x00000000007c7805 */ /* 0x000fe4000001ff00 */
[----:B------:R-:W-:Y:S01]  /*21c0*/  CS2R R122, SRZ ;  /* 0x00000000007a7805 */ /* 0x000fe2000001ff00 */
[----:B------:R2:W-:Y:S01]  /*21d0*/  MUFU.TANH R44, R53 ;  /* 0x00000035002c7308 */ /* 0x0005e20000002400 */
[----:B0-----:R-:W-:Y:S02]  /*21e0*/  FSEL R49, R37, -INF , P2 ;  /* 0xff80000025317808 */ /* 0x001fe40001000000 */
[----:B------:R-:W-:-:S02]  /*21f0*/  CS2R R120, SRZ ;  /* 0x0000000000787805 */ /* 0x000fc4000001ff00 */
[----:B------:R-:W-:Y:S02]  /*2200*/  ISETP.GT.AND P2, PT, R59, 0x30, PT ;  /* 0x000000303b00780c */ /* 0x000fe40003f44270 */
[----:B------:R-:W-:Y:S02]  /*2210*/  CS2R R118, SRZ ;  /* 0x0000000000767805 */ /* 0x000fe4000001ff00 */
[----:B------:R-:W-:Y:S01]  /*2220*/  CS2R R116, SRZ ;  /* 0x0000000000747805 */ /* 0x000fe2000001ff00 */
[----:B------:R-:W-:Y:S01]  /*2230*/  SYNCS.ARRIVE.TRANS64.RED.A1T0 RZ, [UR4], RZ ;  /* 0x000000ffffff79a7 */ /* 0x000fe20008100404 */
[----:B------:R-:W-:Y:S01]  /*2240*/  UMOV UR4, URZ ;  /* 0x0000003f00047c82 */ /* 0x000fe20008000000 */
        /* <DEDUP_REMOVED lines=8> */
[----:B------:R-:W2:Y:S01]  /*22d0*/  MUFU.TANH R46, R46 ;  /* 0x0000002e002e7308 */ /* 0x000ea20000002400 */
[----:B------:R-:W-:-:S02]  /*22e0*/  FMNMX.FTZ R13, R51, R14, !PT ;  /* 0x0000000e330d7209 */ /* 0x000fc40007810000 */
[----:B------:R-:W-:Y:S02]  /*22f0*/  CS2R R108, SRZ ;  /* 0x00000000006c7805 */ /* 0x000fe4000001ff00 */
[----:B------:R-:W-:Y:S02]  /*2300*/  ISETP.GT.AND P1, PT, R59, 0x29, PT ;  /* 0x000000293b00780c */ /* 0x000fe40003f24270 */
[----:B------:R-:W-:Y:S02]  /*2310*/  CS2R R106, SRZ ;  /* 0x00000000006a7805 */ /* 0x000fe4000001ff00 */
[----:B------:R-:W-:Y:S02]  /*2320*/  FMNMX.FTZ R14, R50, R13, !PT ;  /* 0x0000000d320e7209 */ /* 0x000fe40007810000 */
[----:B------:R-:W-:Y:S02]  /*2330*/  CS2R R104, SRZ ;  /* 0x0000000000687805 */ /* 0x000fe4000001ff00 */
[----:B-1----:R-:W-:Y:S01]  /*2340*/  FSEL R48, R38, -INF , P1 ;  /* 0xff80000026307808 */ /* 0x002fe20000800000 */
[----:B------:R-:W1:Y:S01]  /*2350*/  MUFU.TANH R45, R45 ;  /* 0x0000002d002d7308 */ /* 0x000e620000002400 */
        /* <DEDUP_REMOVED lines=10> */
[----:B--2---:R-:W-:Y:S02]  /*2400*/  FSEL R46, R46, -INF , P1 ;  /* 0xff8000002e2e7808 */ /* 0x004fe40000800000 */
[----:B------:R-:W-:Y:S02]  /*2410*/  CS2R R94, SRZ ;  /* 0x00000000005e7805 */ /* 0x000fe4000001ff00 */
[----:B------:R-:W-:Y:S02]  /*2420*/  FMNMX.FTZ R13, R47, R14, !PT ;  /* 0x0000000e2f0d7209 */ /* 0x000fe40007810000 */
[----:B------:R-:W-:Y:S02]  /*2430*/  CS2R R92, SRZ ;  /* 0x00000000005c7805 */ /* 0x000fe4000001ff00 */
[----:B------:R-:W-:Y:S01]  /*2440*/  ISETP.GT.AND P1, PT, R59, 0x39, PT ;  /* 0x000000393b00780c */ /* 0x000fe20003f24270 */
[----:B------:R2:W3:Y:S01]  /*2450*/  MUFU.TANH R40, R61 ;  /* 0x0000003d00287308 */ /* 0x0004e20000002400 */
[----:B-1----:R-:W-:-:S02]  /*2460*/  FSEL R45, R45, -INF , P2 ;  /* 0xff8000002d2d7808 */ /* 0x002fc40001000000 */
[----:B------:R-:W-:Y:S02]  /*2470*/  CS2R R90, SRZ ;  /* 0x00000000005a7805 */ /* 0x000fe4000001ff00 */
[----:B------:R-:W-:Y:S02]  /*2480*/  FMNMX.FTZ R14, R46, R13, !PT ;  /* 0x0000000d2e0e7209 */ /* 0x000fe40007810000 */
[----:B------:R-:W-:Y:S02]  /*2490*/  ISETP.GT.AND P2, PT, R59, 0x40, PT ;  /* 0x000000403b00780c */ /* 0x000fe40003f44270 */
[----:B------:R-:W-:Y:S01]  /*24a0*/  FSEL R44, R44, -INF , P1 ;  /* 0xff8000002c2c7808 */ /* 0x000fe20000800000 */
[----:B------:R1:W4:Y:S01]  /*24b0*/  MUFU.TANH R39, R64 ;  /* 0x0000004000277308 */ /* 0x0003220000002400 */
[----:B------:R-:W-:Y:S01]  /*24c0*/  FMNMX.FTZ R13, R45, R14, !PT ;  /* 0x0000000e2d0d7209 */ /* 0x000fe20007810000 */
[----:B--2---:R-:W2:Y:S01]  /*24d0*/  SHFL.IDX PT, R61, R15, 0x1, 0x1c1f ;  /* 0x003c1f000f3d7f89 */ /* 0x004ea200000e0000 */
[----:B------:R-:W-:-:S02]  /*24e0*/  ISETP.GT.AND P1, PT, R59, 0x41, PT ;  /* 0x000000413b00780c */ /* 0x000fc40003f24270 */
[----:B------:R-:W-:Y:S02]  /*24f0*/  FSEL R43, R43, -INF , P2 ;  /* 0xff8000002b2b7808 */ /* 0x000fe40001000000 */
[----:B------:R-:W-:Y:S01]  /*2500*/  FMNMX.FTZ R14, R44, R13, !PT ;  /* 0x0000000d2c0e7209 */ /* 0x000fe20007810000 */
[----:B------:R-:W5:Y:S01]  /*2510*/  MUFU.TANH R65, R65 ;  /* 0x0000004100417308 */ /* 0x000f620000002400 */
[----:B------:R-:W-:Y:S01]  /*2520*/  ISETP.GT.AND P2, PT, R59, 0x48, PT ;  /* 0x000000483b00780c */ /* 0x000fe20003f44270 */
[----:B-1----:R-:W-:Y:S01]  /*2530*/  FMUL.FTZ R64, R71, UR10 ;  /* 0x0000000a47407c20 */ /* 0x002fe20008410000 */
[----:B------:R-:W-:Y:S02]  /*2540*/  FSEL R42, R42, -INF , P1 ;  /* 0xff8000002a2a7808 */ /* 0x000fe40000800000 */
[----:B------:R-:W-:Y:S02]  /*2550*/  FMNMX.FTZ R13, R43, R14, !PT ;  /* 0x0000000e2b0d7209 */ /* 0x000fe40007810000 */
[----:B------:R-:W-:Y:S01]  /*2560*/  ISETP.GT.AND P1, PT, R59, 0x49, PT ;  /* 0x000000493b00780c */ /* 0x000fe20003f24270 */
[----:B------:R-:W1:Y:S01]  /*2570*/  MUFU.TANH R68, R68 ;  /* 0x0000004400447308 */ /* 0x000e620000002400 */
[----:B0-----:R-:W-:-:S02]  /*2580*/  FSEL R41, R41, -INF , P2 ;  /* 0xff80000029297808 */ /* 0x001fc40001000000 */
[----:B------:R-:W-:Y:S02]  /*2590*/  FMNMX.FTZ R14, R42, R13, !PT ;  /* 0x0000000d2a0e7209 */ /* 0x000fe40007810000 */
[----:B------:R-:W-:Y:S02]  /*25a0*/  ISETP.GT.AND P2, PT, R59, 0x50, PT ;  /* 0x000000503b00780c */ /* 0x000fe40003f44270 */
[----:B---3--:R-:W-:Y:S01]  /*25b0*/  FSEL R40, R40, -INF , P1 ;  /* 0xff80000028287808 */ /* 0x008fe20000800000 */
[----:B------:R0:W3:Y:S01]  /*25c0*/  MUFU.TANH R36, R69 ;  /* 0x0000004500247308 */ /* 0x0000e20000002400 */
[----:B------:R-:W-:Y:S02]  /*25d0*/  FMNMX.FTZ R13, R41, R14, !PT ;  /* 0x0000000e290d7209 */ /* 0x000fe40007810000 */
[----:B------:R-:W-:Y:S02]  /*25e0*/  ISETP.GT.AND P1, PT, R59, 0x51, PT ;  /* 0x000000513b00780c */ /* 0x000fe40003f24270 */
[----:B----4-:R-:W-:-:S02]  /*25f0*/  FSEL R39, R39, -INF , P2 ;  /* 0xff80000027277808 */ /* 0x010fc40001000000 */
[----:B------:R-:W-:Y:S01]  /*2600*/  FMNMX.FTZ R14, R40, R13, !PT ;  /* 0x0000000d280e7209 */ /* 0x000fe20007810000 */
[----:B------:R4:W2:Y:S01]  /*2610*/  MUFU.TANH R35, R72 ;  /* 0x0000004800237308 */ /* 0x0008a20000002400 */
[----:B------:R-:W-:Y:S01]  /*2620*/  ISETP.GT.AND P2, PT, R59, 0x58, PT ;  /* 0x000000583b00780c */ /* 0x000fe20003f44270 */
[----:B0-----:R-:W-:Y:S01]  /*2630*/  FMUL.FTZ R69, R83, UR10 ;  /* 0x0000000a53457c20 */ /* 0x001fe20008410000 */
[----:B-----5:R-:W-:Y:S01]  /*2640*/  FSEL R37, R65, -INF , P1 ;  /* 0xff80000041257808 */ /* 0x020fe20000800000 */
[----:B------:R-:W-:Y:S01]  /*2650*/  FMUL.FTZ R65, R78, UR10 ;  /* 0x0000000a4e417c20 */ /* 0x000fe20008410000 */
[----:B------:R-:W-:Y:S02]  /*2660*/  FMNMX.FTZ R14, R39, R14, !PT ;  /* 0x0000000e270e7209 */ /* 0x000fe40007810000 */
[----:B------:R-:W-:Y:S01]  /*2670*/  ISETP.GT.AND P1, PT, R59, 0x59, PT ;  /* 0x000000593b00780c */ /* 0x000fe20003f24270 */
[----:B------:R0:W5:Y:S01]  /*2680*/  MUFU.TANH R32, R73 ;  /* 0x0000004900207308 */ /* 0x0001620000002400 */
[----:B-1----:R-:W-:Y:S01]  /*2690*/  FSEL R38, R68, -INF , P2 ;  /* 0xff80000044267808 */ /* 0x002fe20001000000 */
[----:B------:R-:W-:Y:S01]  /*26a0*/  FMUL.FTZ R68, R79, UR10 ;  /* 0x0000000a4f447c20 */ /* 0x000fe20008410000 */
[----:B------:R-:W-:Y:S01]  /*26b0*/  FMNMX.FTZ R13, R37, R14, !PT ;  /* 0x0000000e250d7209 */ /* 0x000fe20007810000 */
[----:B----4-:R-:W-:Y:S01]  /*26c0*/  FMUL.FTZ R72, R87, UR10 ;  /* 0x0000000a57487c20 */ /* 0x010fe20008410000 */
[----:B------:R-:W-:-:S02]  /*26d0*/  ISETP.GT.AND P2, PT, R59, 0x60, PT ;  /* 0x000000603b00780c */ /* 0x000fc40003f44270 */
[----:B---3--:R-:W-:Y:S01]  /*26e0*/  FSEL R36, R36, -INF , P1 ;  /* 0xff80000024247808 */ /* 0x008fe20000800000 */
[----:B------:R1:W3:Y:S01]  /*26f0*/  MUFU.TANH R33, R76 ;  /* 0x0000004c00217308 */ /* 0x0002e20000002400 */
[----:B------:R-:W-:Y:S01]  /*2700*/  FMNMX.FTZ R13, R38, R13, !PT ;  /* 0x0000000d260d7209 */ /* 0x000fe20007810000 */
[----:B0-----:R-:W-:Y:S01]  /*2710*/  FMUL.FTZ R73, R62, UR10 ;  /* 0x0000000a3e497c20 */ /* 0x001fe20008410000 */
[----:B------:R-:W-:Y:S01]  /*2720*/  ISETP.GT.AND P1, PT, R59, 0x61, PT ;  /* 0x000000613b00780c */ /* 0x000fe20003f24270 */
[----:B------:R-:W-:Y:S01]  /*2730*/  FMUL.FTZ R62, R70, UR10 ;  /* 0x0000000a463e7c20 */ /* 0x000fe20008410000 */
[----:B--2---:R-:W-:Y:S01]  /*2740*/  FSEL R35, R35, -INF , P2 ;  /* 0xff80000023237808 */ /* 0x004fe20001000000 */
[----:B------:R-:W-:Y:S01]  /*2750*/  FMUL.FTZ R70, R86, UR10 ;  /* 0x0000000a56467c20 */ /* 0x000fe20008410000 */
[----:B------:R-:W-:Y:S01]  /*2760*/  FMNMX.FTZ R14, R36, R13, !PT ;  /* 0x0000000d240e7209 */ /* 0x000fe20007810000 */
[----:B------:R0:W2:Y:S01]  /*2770*/  MUFU.TANH R30, R77 ;  /* 0x0000004d001e7308 */ /* 0x0000a20000002400 */
[----:B------:R-:W-:Y:S01]  /*2780*/  ISETP.GT.AND P2, PT, R59, 0x68, PT ;  /* 0x000000683b00780c */ /* 0x000fe20003f44270 */
[----:B-1----:R-:W-:Y:S01]  /*2790*/  FMUL.FTZ R76, R63, UR10 ;  /* 0x0000000a3f4c7c20 */ /* 0x002fe20008410000 */
[----:B-----5:R-:W-:Y:S01]  /*27a0*/  FSEL R32, R32, -INF , P1 ;  /* 0xff80000020207808 */ /* 0x020fe20000800000 */
[----:B------:R-:W-:Y:S01]  /*27b0*/  FMUL.FTZ R63, R74, UR10 ;  /* 0x0000000a4a3f7c20 */ /* 0x000fe20008410000 */
[----:B------:R-:W-:-:S02]  /*27c0*/  FMNMX.FTZ R13, R35, R14, !PT ;  /* 0x0000000e230d7209 */ /* 0x000fc40007810000 */
[----:B------:R-:W-:Y:S01]  /*27d0*/  ISETP.GT.AND P1, PT, R59, 0x69, PT ;  /* 0x000000693b00780c */ /* 0x000fe20003f24270 */
[----:B------:R1:W4:Y:S01]  /*27e0*/  MUFU.TANH R31, R80 ;  /* 0x00000050001f7308 */ /* 0x0003220000002400 */
[----:B---3--:R-:W-:Y:S01]  /*27f0*/  FSEL R33, R33, -INF , P2 ;  /* 0xff80000021217808 */ /* 0x008fe20001000000 */
[----:B0-----:R-:W-:Y:S01]  /*2800*/  FMUL.FTZ R77, R66, UR10 ;  /* 0x0000000a424d7c20 */ /* 0x001fe20008410000 */
[----:B------:R-:W-:Y:S01]  /*2810*/  FMNMX.FTZ R14, R32, R13, !PT ;  /* 0x0000000d200e7209 */ /* 0x000fe20007810000 */
[----:B------:R-:W-:Y:S01]  /*2820*/  FMUL.FTZ R66, R75, UR10 ;  /* 0x0000000a4b427c20 */ /* 0x000fe20008410000 */
[----:B------:R-:W-:Y:S02]  /*2830*/  ISETP.GT.AND P2, PT, R59, 0x70, PT ;  /* 0x000000703b00780c */ /* 0x000fe40003f44270 */
[----:B------:R-:W-:Y:S01]  /*2840*/  FMNMX.FTZ R13, R33, R14, !PT ;  /* 0x0000000e210d7209 */ /* 0x000fe20007810000 */
[----:B------:R-:W0:Y:S01]  /*2850*/  MUFU.TANH R22, R81 ;  /* 0x0000005100167308 */ /* 0x000e220000002400 */
[----:B--2---:R-:W-:Y:S01]  /*2860*/  FSEL R30, R30, -INF , P1 ;  /* 0xff8000001e1e7808 */ /* 0x004fe20000800000 */
[----:B-1----:R-:W-:Y:S01]  /*2870*/  FMUL.FTZ R80, R67, UR10 ;  /* 0x0000000a43507c20 */ /* 0x002fe20008410000 */
[----:B------:R-:W-:Y:S01]  /*2880*/  ISETP.GT.AND P1, PT, R59, 0x71, PT ;  /* 0x000000713b00780c */ /* 0x000fe20003f24270 */
[----:B------:R-:W-:Y:S01]  /*2890*/  FMUL.FTZ R67, R82, UR10 ;  /* 0x0000000a52437c20 */ /* 0x000fe20008410000 */
[----:B------:R-:W-:Y:S01]  /*28a0*/  FMNMX.FTZ R14, R30, R13, !PT ;  /* 0x0000000d1e0e7209 */ /* 0x000fe20007810000 */
[----:B------:R-:W-:Y:S01]  /*28b0*/  @UP0 ULDC UR10, c[0x0][0x44c] ;  /* 0x00011300000a0ab9 */ /* 0x000fe20000000800 */
[----:B------:R-:W-:Y:S01]  /*28c0*/  IADD3 R61, R61, -UR7, R20 ;  /* 0x800000073d3d7c10 */ /* 0x000fe2000fffe014 */
[----:B------:R-:W1:Y:S01]  /*28d0*/  MUFU.TANH R84, R84 ;  /* 0x0000005400547308 */ /* 0x000e620000002400 */
[----:B----4-:R-:W-:Y:S01]  /*28e0*/  FSEL R31, R31, -INF , P2 ;  /* 0xff8000001f1f7808 */ /* 0x010fe20001000000 */
[----:B------:R-:W-:Y:S01]  /*28f0*/  UIMAD.WIDE.U32 UR10, UR42, UR10, URZ ;  /* 0x0000000a2a0a72a5 */ /* 0x000fe2000f8e003f */
[----:B------:R-:W-:-:S02]  /*2900*/  ISETP.GT.AND P2, PT, R59, 0x78, PT ;  /* 0x000000783b00780c */ /* 0x000fc40003f44270 */
[----:B------:R-:W-:Y:S01]  /*2910*/  FMNMX.FTZ R13, R31, R14, !PT ;  /* 0x0000000e1f0d7209 */ /* 0x000fe20007810000 */
[----:B------:R-:W-:Y:S01]  /*2920*/  @UP0 USHF.R.U32.HI UR42, URZ, UR14, UR11 ;  /* 0x0000000e3f2a0299 */ /* 0x000fe2000801160b */
[----:B------:R-:W-:Y:S01]  /*2930*/  VIMNMX R75, R52, R61, PT ;  /* 0x0000003d344b7248 */ /* 0x000fe20003fe0100 */
[----:B------:R-:W2:Y:S01]  /*2940*/  MUFU.TANH R85, R85 ;  /* 0x0000005500557308 */ /* 0x000ea20000002400 */
[----:B0-----:R-:W-:Y:S01]  /*2950*/  FSEL R22, R22, -INF , P1 ;  /* 0xff80000016167808 */ /* 0x001fe20000800000 */
[----:B------:R-:W-:Y:S01]  /*2960*/  UIADD3 UR5, UR5, UR42, URZ ;  /* 0x0000002a05057290 */ /* 0x000fe2000fffe03f */
[----:B------:R-:W-:Y:S02]  /*2970*/  ISETP.GT.AND P1, PT, R59, 0x79, PT ;  /* 0x000000793b00780c */ /* 0x000fe40003f24270 */
[----:B------:R-:W-:Y:S01]  /*2980*/  FMNMX.FTZ R59, R22, R13, !PT ;  /* 0x0000000d163b7209 */ /* 0x000fe20007810000 */
[----:B------:R-:W-:Y:S01]  /*2990*/  USHF.R.S32.HI UR7, URZ, 0x1f, UR5 ;  /* 0x0000001f3f077899 */ /* 0x000fe20008011405 */
[C---:B------:R-:W-:Y:S01]  /*29a0*/  ISETP.GT.AND P3, PT, R75.reuse, 0x8, PT ;  /* 0x000000084b00780c */ /* 0x040fe20003f64270 */
[----:B------:R-:W-:Y:S01]  /*29b0*/  MUFU.TANH R2, R2 ;  /* 0x0000000200027308 */ /* 0x000fe20000002400 */
[----:B-1----:R-:W-:Y:S01]  /*29c0*/  FSEL R14, R84, -INF , P2 ;  /* 0xff800000540e7808 */ /* 0x002fe20001000000 */
[----:B------:R-:W-:Y:S01]  /*29d0*/  ULEA.HI UR7, UR7, UR5, URZ, 0x7 ;  /* 0x0000000507077291 */ /* 0x000fe2000f8f383f */
[----:B------:R-:W-:-:S02]  /*29e0*/  ISETP.GT.AND P2, PT, R75, 0x1, PT ;  /* 0x000000014b00780c */ /* 0x000fc40003f44270 */
[----:B------:R-:W-:Y:S01]  /*29f0*/  FMNMX.FTZ R60, R14, R59, !PT ;  /* 0x0000003b0e3c7209 */ /* 0x000fe20007810000 */
[----:B------:R-:W-:Y:S02]  /*2a00*/  USHF.R.S32.HI UR7, URZ, 0x7, UR7 ;  /* 0x000000073f077899 */ /* 0x000fe40008011407 */
[----:B------:R-:W0:Y:S01]  /*2a10*/  MUFU.TANH R0, R0 ;  /* 0x0000000000007308 */ /* 0x000e220000002400 */
[----:B--2---:R-:W-:Y:S01]  /*2a20*/  FSEL R13, R85, -INF , P1 ;  /* 0xff800000550d7808 */ /* 0x004fe20000800000 */
[----:B------:R-:W-:-:S03]  /*2a30*/  UISETP.LT.AND UP0, UPT, UR15, UR7, UPT ;  /* 0x000000070f00728c */ /* 0x000fc6000bf01270 */
[----:B------:R-:W-:Y:S01]  /*2a40*/  FMNMX.FTZ R60, R13, R60, !PT ;  /* 0x0000003c0d3c7209 */ /* 0x000fe20007810000 */
[----:B------:R-:W-:Y:S02]  /*2a50*/  USEL UR32, UR15, UR7, !UP0 ;  /* 0x000000070f207287 */ /* 0x000fe4000c000000 */
[----:B------:R-:W-:Y:S02]  /*2a60*/  MUFU.TANH R4, R4 ;  /* 0x0000000400047308 */ /* 0x000fe40000002400 */
[----:B------:R-:W1:Y:S01]  /*2a70*/  SHFL.BFLY PT, R59, R60, 0x2, 0x1f ;  /* 0x0c401f003c3b7f89 */ /* 0x000e6200000e0000 */
[----:B------:R-:W-:-:S05]  /*2a80*/  UISETP.GE.AND UP0, UPT, UR39, UR32, UPT ;  /* 0x000000202700728c */ /* 0x000fca000bf06270 */
[----:B------:R-:W-:Y:S01]  /*2a90*/  MUFU.TANH R3, R3 ;  /* 0x0000000300037308 */ /* 0x000fe20000002400 */
[----:B0-----:R-:W-:Y:S02]  /*2aa0*/  FSEL R61, R0, -INF , P2 ;  /* 0xff800000003d7808 */ /* 0x001fe40001000000 */
[----:B------:R-:W-:-:S05]  /*2ab0*/  ISETP.GT.AND P2, PT, R75, 0x10, PT ;  /* 0x000000104b00780c */ /* 0x000fca0003f44270 */
[----:B------:R-:W0:Y:S08]  /*2ac0*/  MUFU.TANH R5, R5 ;  /* 0x0000000500057308 */ /* 0x000e300000002400 */
[----:B------:R-:W-:Y:S01]  /*2ad0*/  MUFU.TANH R8, R8 ;  /* 0x0000000800087308 */ /* 0x000fe20000002400 */
[----:B-1----:R-:W-:-:S05]  /*2ae0*/  FMNMX.FTZ R59, R60, R59, !PT ;  /* 0x0000003b3c3b7209 */ /* 0x002fca0007810000 */
[----:B------:R-:W1:Y:S02]  /*2af0*/  SHFL.BFLY PT, R60, R59, 0x1, 0x1f ;  /* 0x0c201f003b3c7f89 */ /* 0x000e6400000e0000 */
[----:B------:R-:W2:Y:S08]  /*2b00*/  MUFU.TANH R12, R12 ;  /* 0x0000000c000c7308 */ /* 0x000eb00000002400 */
[----:B------:R-:W3:Y:S08]  /*2b10*/  MUFU.TANH R9, R9 ;  /* 0x0000000900097308 */ /* 0x000ef00000002400 */
[----:B------:R-:W4:Y:S01]  /*2b20*/  MUFU.TANH R19, R19 ;  /* 0x0000001300137308 */ /* 0x000f220000002400 */
[----:B-1----:R-:W-:-:S07]  /*2b30*/  FMNMX.FTZ R71, R59, R60, !PT ;  /* 0x0000003c3b477209 */ /* 0x002fce0007810000 */
[----:B------:R-:W1:Y:S01]  /*2b40*/  MUFU.TANH R21, R21 ;  /* 0x0000001500157308 */ /* 0x000e620000002400 */
[----:B0-----:R-:W-:Y:S02]  /*2b50*/  FSEL R60, R5, -INF , P2 ;  /* 0xff800000053c7808 */ /* 0x001fe40001000000 */
[C---:B------:R-:W-:Y:S01]  /*2b60*/  FSETP.NEU.FTZ.AND P1, PT, R71.reuse, -INF , PT ;  /* 0xff8000004700780b */ /* 0x040fe20003f3d000 */
[----:B------:R-:W-:Y:S01]  /*2b70*/  FMUL.FTZ R59, R71, UR35 ;  /* 0x00000023473b7c20 */ /* 0x000fe20008410000 */
[----:B------:R-:W-:-:S03]  /*2b80*/  ISETP.GT.AND P2, PT, R75, 0x18, PT ;  /* 0x000000184b00780c */ /* 0x000fc60003f44270 */
[----:B------:R-:W0:Y:S01]  /*2b90*/  MUFU.TANH R23, R23 ;  /* 0x0000001700177308 */ /* 0x000e220000002400 */
[----:B------:R-:W-:Y:S02]  /*2ba0*/  FSEL R59, R59, RZ, P1 ;  /* 0x000000ff3b3b7208 */ /* 0x000fe40000800000 */
[----:B------:R-:W-:Y:S02]  /*2bb0*/  ISETP.GT.AND P1, PT, R75, RZ, PT ;  /* 0x000000ff4b00720c */ /* 0x000fe40003f24270 */
[----:B--2---:R-:W-:Y:S01]  /*2bc0*/  FSEL R12, R12, -INF , P2 ;  /* 0xff8000000c0c7808 */ /* 0x004fe20001000000 */
[--C-:B------:R-:W-:Y:S01]  /*2bd0*/  FFMA.FTZ R58, R58, UR35, -R59.reuse ;  /* 0x000000233a3a7c23 */ /* 0x100fe2000801083b */
[----:B------:R-:W-:Y:S01]  /*2be0*/  FSEL R52, R2, -INF , P1 ;  /* 0xff80000002347808 */ /* 0x000fe20000800000 */
        /* <DEDUP_REMOVED lines=9> */
[----:B------:R-:W-:Y:S01]  /*2c80*/  FMNMX.FTZ R79, R57, R0, !PT ;  /* 0x00000000394f7209 */ /* 0x000fe20007810000 */
[----:B------:R-:W5:Y:S01]  /*2c90*/  MUFU.TANH R24, R24 ;  /* 0x0000001800187308 */ /* 0x000f620000002400 */
[----:B--2---:R-:W-:Y:S01]  /*2ca0*/  FSEL R58, R3, -INF , P1 ;  /* 0xff800000033a7808 */ /* 0x004fe20000800000 */
[--C-:B------:R-:W-:Y:S01]  /*2cb0*/  FFMA.FTZ R0, R56, UR35, -R59.reuse ;  /* 0x0000002338007c23 */ /* 0x100fe2000801083b */
[----:B------:R-:W-:Y:S01]  /*2cc0*/  ISETP.GT.AND P1, PT, R75, 0x11, PT ;  /* 0x000000114b00780c */ /* 0x000fe20003f24270 */
[--C-:B------:R-:W-:Y:S01]  /*2cd0*/  FFMA.FTZ R89, R89, UR35, -R59.reuse ;  /* 0x0000002359597c23 */ /* 0x100fe2000801083b */
[----:B------:R-:W-:Y:S01]  /*2ce0*/  FMNMX.FTZ R79, R58, R79, !PT ;  /* 0x0000004f3a4f7209 */ /* 0x000fe20007810000 */
[--C-:B------:R-:W-:Y:S01]  /*2cf0*/  FFMA.FTZ R43, R43, UR35, -R59.reuse ;  /* 0x000000232b2b7c23 */ /* 0x100fe2000801083b */
[----:B------:R-:W-:Y:S01]  /*2d00*/  FSEL R8, R8, -INF , P1 ;  /* 0xff80000008087808 */ /* 0x000fe20000800000 */
[----:B------:R-:W2:Y:S01]  /*2d10*/  MUFU.TANH R25, R25 ;  /* 0x0000001900197308 */ /* 0x000ea20000002400 */
[----:B------:R-:W-:Y:S01]  /*2d20*/  FMNMX.FTZ R79, R60, R79, !PT ;  /* 0x0000004f3c4f7209 */ /* 0x000fe20007810000 */
        /* <DEDUP_REMOVED lines=13> */
[----:B------:R-:W-:Y:S01]  /*2e00*/  FMNMX.FTZ R9, R55, R4, !PT ;  /* 0x0000000437097209 */ /* 0x000fe20007810000 */
[----:B------:R-:W4:Y:S01]  /*2e10*/  MUFU.TANH R27, R27 ;  /* 0x0000001b001b7308 */ /* 0x000f220000002400 */
[----:B------:R-:W-:Y:S01]  /*2e20*/  ISETP.GT.AND P2, PT, R75, 0x28, PT ;  /* 0x000000284b00780c */ /* 0x000fe20003f44270 */
[--C-:B------:R-:W-:Y:S01]  /*2e30*/  FFMA.FTZ R32, R32, UR35, -R59.reuse ;  /* 0x0000002320207c23 */ /* 0x100fe2000801083b */
[----:B-1----:R-:W-:Y:S01]  /*2e40*/  FSEL R54, R21, -INF , P1 ;  /* 0xff80000015367808 */ /* 0x002fe20000800000 */
[--C-:B------:R-:W-:Y:S01]  /*2e50*/  FFMA.FTZ R21, R53, UR35, -R59.reuse ;  /* 0x0000002335157c23 */ /* 0x100fe2000801083b */
[----:B------:R-:W-:Y:S01]  /*2e60*/  FMNMX.FTZ R9, R56, R9, !PT ;  /* 0x0000000938097209 */ /* 0x000fe20007810000 */
[----:B------:R-:W-:Y:S01]  /*2e70*/  FFMA.FTZ R33, R33, UR35, -R59 ;  /* 0x0000002321217c23 */ /* 0x000fe2000801083b */
[----:B------:R-:W-:Y:S01]  /*2e80*/  ISETP.GT.AND P1, PT, R75, 0x29, PT ;  /* 0x000000294b00780c */ /* 0x000fe20003f24270 */
[----:B------:R-:W1:Y:S01]  /*2e90*/  MUFU.TANH R28, R28 ;  /* 0x0000001c001c7308 */ /* 0x000e620000002400 */
[----:B0-----:R-:W-:-:S02]  /*2ea0*/  FSEL R74, R23, -INF , P2 ;  /* 0xff800000174a7808 */ /* 0x001fc40001000000 */
[----:B------:R-:W-:Y:S02]  /*2eb0*/  FMNMX.FTZ R19, R54, R9, !PT ;  /* 0x0000000936137209 */ /* 0x000fe40007810000 */
[----:B-----5:R-:W-:Y:S02]  /*2ec0*/  FSEL R53, R24, -INF , P1 ;  /* 0xff80000018357808 */ /* 0x020fe40000800000 */
[C---:B------:R-:W-:Y:S01]  /*2ed0*/  ISETP.GT.AND P2, PT, R75.reuse, 0x30, PT ;  /* 0x000000304b00780c */ /* 0x040fe20003f44270 */
[----:B------:R-:W0:Y:S01]  /*2ee0*/  MUFU.TANH R29, R29 ;  /* 0x0000001d001d7308 */ /* 0x000e220000002400 */
[----:B------:R-:W-:Y:S01]  /*2ef0*/  FMNMX.FTZ R24, R74, R19, !PT ;  /* 0x000000134a187209 */ /* 0x000fe20007810000 */
[----:B------:R-:W-:Y:S01]  /*2f00*/  FFMA.FTZ R19, R50, UR35, -R59 ;  /* 0x0000002332137c23 */ /* 0x000fe2000801083b */
[----:B------:R-:W-:Y:S02]  /*2f10*/  ISETP.GT.AND P1, PT, R75, 0x31, PT ;  /* 0x000000314b00780c */ /* 0x000fe40003f24270 */
[----:B--2---:R-:W-:-:S02]  /*2f20*/  FSEL R25, R25, -INF , P2 ;  /* 0xff80000019197808 */ /* 0x004fc40001000000 */
[----:B------:R-:W-:Y:S01]  /*2f30*/  ISETP.GT.AND P2, PT, R75, 0x38, PT ;  /* 0x000000384b00780c */ /* 0x000fe20003f44270 */
[----:B------:R2:W-:Y:S01]  /*2f40*/  MUFU.EX2 R4, R78 ;  /* 0x0000004e00047308 */ /* 0x0005e20000000800 */
[----:B---3--:R-:W-:Y:S01]  /*2f50*/  FSEL R51, R26, -INF , P1 ;  /* 0xff8000001a337808 */ /* 0x008fe20000800000 */
[----:B------:R-:W-:Y:S01]  /*2f60*/  FFMA.FTZ R26, R49, UR35, -R59 ;  /* 0x00000023311a7c23 */ /* 0x000fe2000801083b */
[----:B------:R-:W-:Y:S02]  /*2f70*/  ISETP.GT.AND P1, PT, R75, 0x39, PT ;  /* 0x000000394b00780c */ /* 0x000fe40003f24270 */
[----:B----4-:R-:W-:Y:S02]  /*2f80*/  FSEL R27, R27, -INF , P2 ;  /* 0xff8000001b1b7808 */ /* 0x010fe40001000000 */
[----:B------:R-:W-:Y:S01]  /*2f90*/  ISETP.GT.AND P2, PT, R75, 0x40, PT ;  /* 0x000000404b00780c */ /* 0x000fe20003f44270 */
[----:B------:R-:W3:Y:S01]  /*2fa0*/  MUFU.TANH R34, R34 ;  /* 0x0000002200227308 */ /* 0x000ee20000002400 */
[----:B--2---:R-:W-:-:S02]  /*2fb0*/  FMNMX.FTZ R78, R53, R24, !PT ;  /* 0x00000018354e7209 */ /* 0x004fc40007810000 */
[----:B-1----:R-:W-:Y:S02]  /*2fc0*/  FSEL R23, R28, -INF , P1 ;  /* 0xff8000001c177808 */ /* 0x002fe40000800000 */
[----:B------:R-:W-:Y:S02]  /*2fd0*/  FMNMX.FTZ R78, R25, R78, !PT ;  /* 0x0000004e194e7209 */ /* 0x000fe40007810000 */
[----:B------:R-:W-:Y:S01]  /*2fe0*/  ISETP.GT.AND P1, PT, R75, 0x41, PT ;  /* 0x000000414b00780c */ /* 0x000fe20003f24270 */
[----:B------:R-:W1:Y:S01]  /*2ff0*/  MUFU.TANH R73, R73 ;  /* 0x0000004900497308 */ /* 0x000e620000002400 */
[----:B------:R-:W-:Y:S02]  /*3000*/  FMNMX.FTZ R78, R51, R78, !PT ;  /* 0x0000004e334e7209 */ /* 0x000fe40007810000 */
[----:B0-----:R-:W-:Y:S02]  /*3010*/  FSEL R50, R29, -INF , P2 ;  /* 0xff8000001d327808 */ /* 0x001fe40001000000 */
[----:B------:R-:W-:-:S02]  /*3020*/  FMNMX.FTZ R78, R27, R78, !PT ;  /* 0x0000004e1b4e7209 */ /* 0x000fc40007810000 */
[C---:B------:R-:W-:Y:S01]  /*3030*/  ISETP.GT.AND P2, PT, R75.reuse, 0x48, PT ;  /* 0x000000484b00780c */ /* 0x040fe20003f44270 */
[----:B------:R-:W-:Y:S01]  /*3040*/  MUFU.TANH R76, R76 ;  /* 0x0000004c004c7308 */ /* 0x000fe20000002400 */
[----:B---3--:R-:W-:Y:S02]  /*3050*/  FSEL R49, R34, -INF , P1 ;  /* 0xff80000022317808 */ /* 0x008fe40000800000 */
[----:B------:R-:W-:-:S05]  /*3060*/  ISETP.GT.AND P1, PT, R75, 0x49, PT ;  /* 0x000000494b00780c */ /* 0x000fca0003f24270 */
[----:B------:R-:W0:Y:S01]  /*3070*/  MUFU.TANH R77, R77 ;  /* 0x0000004d004d7308 */ /* 0x000e220000002400 */
[----:B-1----:R-:W-:Y:S02]  /*3080*/  FSEL R73, R73, -INF , P2 ;  /* 0xff80000049497808 */ /* 0x002fe40001000000 */
[----:B------:R-:W-:-:S05]  /*3090*/  ISETP.GT.AND P2, PT, R75, 0x50, PT ;  /* 0x000000504b00780c */ /* 0x000fca0003f44270 */
[----:B------:R1:W-:Y:S08]  /*30a0*/  MUFU.EX2 R9, R21 ;  /* 0x0000001500097308 */ /* 0x0003f00000000800 */
[----:B------:R-:W2:Y:S01]  /*30b0*/  MUFU.TANH R80, R80 ;  /* 0x0000005000507308 */ /* 0x000ea20000002400 */
[----:B-1----:R-:W-:Y:S01]  /*30c0*/  FMNMX.FTZ R21, R23, R78, !PT ;  /* 0x0000004e17157209 */ /* 0x002fe20007810000 */
[----:B------:R-:W-:Y:S01]  /*30d0*/  FFMA.FTZ R78, R22, UR35, -R59 ;  /* 0x00000023164e7c23 */ /* 0x000fe2000801083b */
[----:B0-----:R-:W-:-:S02]  /*30e0*/  FSEL R77, R77, -INF , P2 ;  /* 0xff8000004d4d7808 */ /* 0x001fc40001000000 */
[----:B------:R-:W-:Y:S01]  /*30f0*/  FMNMX.FTZ R28, R50, R21, !PT ;  /* 0x00000015321c7209 */ /* 0x000fe20007810000 */
[--C-:B------:R-:W-:Y:S01]  /*3100*/  FFMA.FTZ R21, R48, UR35, -R59.reuse ;  /* 0x0000002330157c23 */ /* 0x100fe2000801083b */
[----:B------:R-:W-:Y:S01]  /*3110*/  FSEL R48, R76, -INF , P1 ;  /* 0xff8000004c307808 */ /* 0x000fe20000800000 */
[----:B------:R-:W0:Y:S01]  /*3120*/  MUFU.TANH R62, R62 ;  /* 0x0000003e003e7308 */ /* 0x000e220000002400 */
[----:B------:R-:W-:Y:S01]  /*3130*/  FMNMX.FTZ R28, R49, R28, !PT ;  /* 0x0000001c311c7209 */ /* 0x000fe20007810000 */
[--C-:B------:R-:W-:Y:S01]  /*3140*/  FFMA.FTZ R76, R46, UR35, -R59.reuse ;  /* 0x000000232e4c7c23 */ /* 0x100fe2000801083b */
[----:B------:R-:W-:Y:S02]  /*3150*/  ISETP.GT.AND P1, PT, R75, 0x51, PT ;  /* 0x000000514b00780c */ /* 0x000fe40003f24270 */
[----:B------:R-:W-:Y:S01]  /*3160*/  FMNMX.FTZ R29, R73, R28, !PT ;  /* 0x0000001c491d7209 */ /* 0x000fe20007810000 */
[----:B------:R-:W-:Y:S01]  /*3170*/  FFMA.FTZ R28, R47, UR35, -R59 ;  /* 0x000000232f1c7c23 */ /* 0x000fe2000801083b */
[----:B------:R-:W-:Y:S01]  /*3180*/  ISETP.GT.AND P2, PT, R75, 0x58, PT ;  /* 0x000000584b00780c */ /* 0x000fe20003f44270 */
[----:B------:R-:W1:Y:S01]  /*3190*/  MUFU.TANH R64, R64 ;  /* 0x0000004000407308 */ /* 0x000e620000002400 */
[----:B------:R-:W-:-:S02]  /*31a0*/  FMNMX.FTZ R34, R48, R29, !PT ;  /* 0x0000001d30227209 */ /* 0x000fc40007810000 */
[----:B--2---:R-:W-:Y:S02]  /*31b0*/  FSEL R80, R80, -INF , P1 ;  /* 0xff80000050507808 */ /* 0x004fe40000800000 */
[----:B------:R-:W-:Y:S01]  /*31c0*/  FMNMX.FTZ R29, R77, R34, !PT ;  /* 0x000000224d1d7209 */ /* 0x000fe20007810000 */
[----:B------:R-:W-:Y:S01]  /*31d0*/  FFMA.FTZ R34, R45, UR35, -R59 ;  /* 0x000000232d227c23 */ /* 0x000fe2000801083b */
[C---:B------:R-:W-:Y:S01]  /*31e0*/  ISETP.GT.AND P1, PT, R75.reuse, 0x59, PT ;  /* 0x000000594b00780c */ /* 0x040fe20003f24270 */
[----:B------:R-:W2:Y:S01]  /*31f0*/  MUFU.TANH R63, R63 ;  /* 0x0000003f003f7308 */ /* 0x000ea20000002400 */
[----:B0-----:R-:W-:Y:S02]  /*3200*/  FSEL R62, R62, -INF , P2 ;  /* 0xff8000003e3e7808 */ /* 0x001fe40001000000 */
[----:B------:R-:W-:Y:S02]  /*3210*/  FMNMX.FTZ R47, R80, R29, !PT ;  /* 0x0000001d502f7209 */ /* 0x000fe40007810000 */
[----:B------:R-:W-:-:S02]  /*3220*/  ISETP.GT.AND P2, PT, R75, 0x60, PT ;  /* 0x000000604b00780c */ /* 0x000fc40003f44270 */
[----:B------:R-:W-:Y:S01]  /*3230*/  FMNMX.FTZ R47, R62, R47, !PT ;  /* 0x0000002f3e2f7209 */ /* 0x000fe20007810000 */
[----:B------:R-:W0:Y:S01]  /*3240*/  MUFU.TANH R66, R66 ;  /* 0x0000004200427308 */ /* 0x000e220000002400 */
[----:B-1----:R-:W-:Y:S02]  /*3250*/  FSEL R64, R64, -INF , P1 ;  /* 0xff80000040407808 */ /* 0x002fe40000800000 */
[----:B------:R-:W-:Y:S02]  /*3260*/  ISETP.GT.AND P1, PT, R75, 0x61, PT ;  /* 0x000000614b00780c */ /* 0x000fe40003f24270 */
[----:B------:R-:W-:-:S03]  /*3270*/  FMNMX.FTZ R46, R64, R47, !PT ;  /* 0x0000002f402e7209 */ /* 0x000fc60007810000 */
[----:B------:R-:W1:Y:S01]  /*3280*/  MUFU.TANH R65, R65 ;  /* 0x0000004100417308 */ /* 0x000e620000002400 */
[----:B--2---:R-:W-:Y:S02]  /*3290*/  FSEL R63, R63, -INF , P2 ;  /* 0xff8000003f3f7808 */ /* 0x004fe40001000000 */
[----:B------:R-:W-:Y:S02]  /*32a0*/  ISETP.GT.AND P2, PT, R75, 0x68, PT ;  /* 0x000000684b00780c */ /* 0x000fe40003f44270 */
[----:B------:R-:W-:Y:S01]  /*32b0*/  FMNMX.FTZ R45, R63, R46, !PT ;  /* 0x0000002e3f2d7209 */ /* 0x000fe20007810000 */
[----:B------:R-:W-:Y:S02]  /*32c0*/  FFMA.FTZ R46, R44, UR35, -R59 ;  /* 0x000000232c2e7c23 */ /* 0x000fe4000801083b */
        /* <DEDUP_REMOVED lines=19> */
[----:B------:R-:W-:Y:S01]  /*3400*/  FMNMX.FTZ R47, R69, R44, !PT ;  /* 0x0000002c452f7209 */ /* 0x000fe20007810000 */
[--C-:B------:R-:W-:Y:S01]  /*3410*/  FFMA.FTZ R44, R40, UR35, -R59.reuse ;  /* 0x00000023282c7c23 */ /* 0x100fe2000801083b */
[--C-:B------:R-:W-:Y:S01]  /*3420*/  FFMA.FTZ R40, R37, UR35, -R59.reuse ;  /* 0x0000002325287c23 */ /* 0x100fe2000801083b */
[----:B------:R1:W-:Y:S01]  /*3430*/  MUFU.EX2 R45, R46 ;  /* 0x0000002e002d7308 */ /* 0x0003e20000000800 */
[----:B--2---:R-:W-:Y:S01]  /*3440*/  FSEL R70, R70, -INF , P2 ;  /* 0xff80000046467808 */ /* 0x004fe20001000000 */
[----:B------:R-:W-:-:S03]  /*3450*/  FFMA.FTZ R37, R38, UR35, -R59 ;  /* 0x0000002326257c23 */ /* 0x000fc6000801083b */
[----:B------:R-:W-:-:S03]  /*3460*/  FMNMX.FTZ R47, R70, R47, !PT ;  /* 0x0000002f462f7209 */ /* 0x000fc60007810000 */
[----:B------:R-:W-:Y:S01]  /*3470*/  MUFU.EX2 R29, R76 ;  /* 0x0000004c001d7308 */ /* 0x000fe20000000800 */
[----:B0-----:R-:W-:-:S04]  /*3480*/  FSEL R72, R72, -INF , P1 ;  /* 0xff80000048487808 */ /* 0x001fc80000800000 */
[----:B------:R-:W-:-:S03]  /*3490*/  FMNMX.FTZ R47, R72, R47, !PT ;  /* 0x0000002f482f7209 */ /* 0x000fc60007810000 */
[----:B------:R-:W-:Y:S02]  /*34a0*/  MUFU.EX2 R24, R79 ;  /* 0x0000004f00187308 */ /* 0x000fe40000000800 */
[----:B-1----:R-:W0:Y:S06]  /*34b0*/  SHFL.BFLY PT, R46, R47, 0x2, 0x1f ;  /* 0x0c401f002f2e7f89 */ /* 0x002e2c00000e0000 */
[----:B------:R-:W1:Y:S08]  /*34c0*/  MUFU.EX2 R20, R20 ;  /* 0x0000001400147308 */ /* 0x000e700000000800 */
[----:B------:R-:W2:Y:S08]  /*34d0*/  MUFU.EX2 R2, R88 ;  /* 0x0000005800027308 */ /* 0x000eb00000000800 */
[----:B------:R3:W4:Y:S01]  /*34e0*/  MUFU.EX2 R3, R89 ;  /* 0x0000005900037308 */ /* 0x0007220000000800 */
[----:B0-----:R-:W-:Y:S01]  /*34f0*/  FMNMX.FTZ R38, R47, R46, !PT ;  /* 0x0000002e2f267209 */ /* 0x001fe20007810000 */
[--C-:B------:R-:W-:Y:S01]  /*3500*/  FFMA.FTZ R46, R30, UR35, -R59.reuse ;  /* 0x000000231e2e7c23 */ /* 0x100fe2000801083b */
[----:B------:R-:W-:-:S03]  /*3510*/  FFMA.FTZ R47, R31, UR35, -R59 ;  /* 0x000000231f2f7c23 */ /* 0x000fc6000801083b */
[----:B------:R-:W0:Y:S02]  /*3520*/  SHFL.BFLY PT, R75, R38, 0x1, 0x1f ;  /* 0x0c201f00264b7f89 */ /* 0x000e2400000e0000 */
[----:B------:R-:W5:Y:S01]  /*3530*/  MUFU.EX2 R0, R0 ;  /* 0x0000000000007308 */ /* 0x000f620000000800 */
[----:B---3--:R-:W-:-:S07]  /*3540*/  CS2R R88, SRZ ;  /* 0x0000000000587805 */ /* 0x008fce000001ff00 */
[----:B------:R-:W3:Y:S08]  /*3550*/  MUFU.EX2 R5, R5 ;  /* 0x0000000500057308 */ /* 0x000ef00000000800 */
[----:B------:R-:W-:Y:S01]  /*3560*/  MUFU.EX2 R19, R19 ;  /* 0x0000001300137308 */ /* 0x000fe20000000800 */
[----:B0-----:R-:W-:Y:S01]  /*3570*/  FMNMX.FTZ R76, R38, R75, !PT ;  /* 0x0000004b264c7209 */ /* 0x001fe20007810000 */
[--C-:B------:R-:W-:Y:S01]  /*3580*/  FFMA.FTZ R38, R14, UR35, -R59.reuse ;  /* 0x000000230e267c23 */ /* 0x100fe2000801083b */
[----:B------:R-:W-:-:S05]  /*3590*/  FFMA.FTZ R59, R13, UR35, -R59 ;  /* 0x000000230d3b7c23 */ /* 0x000fca000801083b */
[----:B------:R-:W-:Y:S01]  /*35a0*/  MUFU.EX2 R26, R26 ;  /* 0x0000001a001a7308 */ /* 0x000fe20000000800 */
[C---:B------:R-:W-:Y:S01]  /*35b0*/  FSETP.NEU.FTZ.AND P1, PT, R76.reuse, -INF , PT ;  /* 0xff8000004c00780b */ /* 0x040fe20003f3d000 */
[----:B------:R-:W-:-:S05]  /*35c0*/  FMUL.FTZ R79, R76, UR35 ;  /* 0x000000234c4f7c20 */ /* 0x000fca0008410000 */
[----:B------:R-:W-:Y:S01]  /*35d0*/  FSEL R79, R79, RZ, P1 ;  /* 0x000000ff4f4f7208 */ /* 0x000fe20000800000 */
[----:B------:R-:W-:Y:S04]  /*35e0*/  MUFU.EX2 R21, R21 ;  /* 0x0000001500157308 */ /* 0x000fe80000000800 */
[--C-:B------:R-:W-:Y:S01]  /*35f0*/  FFMA.FTZ R13, R52, UR35, -R79.reuse ;  /* 0x00000023340d7c23 */ /* 0x100fe2000801084f */
[--C-:B------:R-:W-:Y:S01]  /*3600*/  FFMA.FTZ R52, R58, UR35, -R79.reuse ;  /* 0x000000233a347c23 */ /* 0x100fe2000801084f */
        /* <DEDUP_REMOVED lines=9> */
[----:B------:R-:W-:Y:S01]  /*36a0*/  IADD3 R14, R17, -R14, RZ ;  /* 0x8000000e110e7210 */ /* 0x000fe20007ffe0ff */
[--C-:B------:R-:W-:Y:S01]  /*36b0*/  FFMA.FTZ R30, R61, UR35, -R79.reuse ;  /* 0x000000233d1e7c23 */ /* 0x100fe2000801084f */
[----:B------:R-:W-:Y:S01]  /*36c0*/  SHF.R.S32.HI R22, RZ, 0x4, R12 ;  /* 0x00000004ff167819 */ /* 0x000fe2000001140c */
[----:B------:R-:W-:Y:S01]  /*36d0*/  MUFU.EX2 R13, R13 ;  /* 0x0000000d000d7308 */ /* 0x000fe20000000800 */
[----:B------:R-:W-:Y:S01]  /*36e0*/  SHF.R.S32.HI R25, RZ, 0x1f, R14 ;  /* 0x0000001fff197819 */ /* 0x000fe2000001140e */
[--C-:B------:R-:W-:Y:S01]  /*36f0*/  FFMA.FTZ R61, R55, UR35, -R79.reuse ;  /* 0x00000023373d7c23 */ /* 0x100fe2000801084f */
[----:B------:R-:W-:Y:S01]  /*3700*/  LEA.HI R17, R18, R17, RZ, 0x5 ;  /* 0x0000001112117211 */ /* 0x000fe200078f28ff */
[--C-:B------:R-:W-:Y:S01]  /*3710*/  FFMA.FTZ R55, R56, UR35, -R79.reuse ;  /* 0x0000002338377c23 */ /* 0x100fe2000801084f */
[----:B------:R-:W-:Y:S01]  /*3720*/  LEA.HI R25, R25, R14, RZ, 0x3 ;  /* 0x0000000e19197211 */ /* 0x000fe200078f18ff */
[--C-:B------:R-:W-:Y:S01]  /*3730*/  FFMA.FTZ R56, R74, UR35, -R79.reuse ;  /* 0x000000234a387c23 */ /* 0x100fe2000801084f */
[--C-:B------:R-:W-:Y:S01]  /*3740*/  FFMA.FTZ R23, R23, UR35, -R79.reuse ;  /* 0x0000002317177c23 */ /* 0x100fe2000801084f */
[----:B------:R-:W0:Y:S01]  /*3750*/  MUFU.EX2 R30, R30 ;  /* 0x0000001e001e7308 */ /* 0x000e220000000800 */
[C---:B------:R-:W-:Y:S01]  /*3760*/  LOP3.LUT R51, R25.reuse, 0xfffffff8, RZ, 0xc0, !PT ;  /* 0xfffffff819337812 */ /* 0x040fe200078ec0ff */
[--C-:B------:R-:W-:Y:S01]  /*3770*/  FFMA.FTZ R8, R8, UR35, -R79.reuse ;  /* 0x0000002308087c23 */ /* 0x100fe2000801084f */
[----:B------:R-:W-:Y:S01]  /*3780*/  SHF.L.U32 R74, R25, 0x6, RZ ;  /* 0x00000006194a7819 */ /* 0x000fe200000006ff */
[--C-:B------:R-:W-:Y:S01]  /*3790*/  FFMA.FTZ R80, R80, UR35, -R79.reuse ;  /* 0x0000002350507c23 */ /* 0x100fe2000801084f */
[----:B------:R-:W-:Y:S01]  /*37a0*/  FFMA.FTZ R64, R64, UR35, -R79 ;  /* 0x0000002340407c23 */ /* 0x000fe2000801084f */
[----:B------:R-:W-:-:S02]  /*37b0*/  IMAD.IADD R14, R14, 0x1, -R51 ;  /* 0x000000010e0e7824 */ /* 0x000fc400078e0a33 */
[--C-:B------:R-:W-:Y:S01]  /*37c0*/  FFMA.FTZ R51, R27, UR35, -R79.reuse ;  /* 0x000000231b337c23 */ /* 0x100fe2000801084f */
[----:B------:R-:W-:Y:S01]  /*37d0*/  IMAD.SHL.U32 R27, R22, 0x8, RZ ;  /* 0x00000008161b7824 */ /* 0x000fe200078e00ff */
[----:B------:R-:W0:Y:S01]  /*37e0*/  MUFU.EX2 R31, R31 ;  /* 0x0000001f001f7308 */ /* 0x000e220000000800 */
[----:B------:R-:W-:Y:S01]  /*37f0*/  IMAD.SHL.U32 R12, R14, 0x40, RZ ;  /* 0x000000400e0c7824 */ /* 0x000fe200078e00ff */
[----:B------:R-:W-:Y:S01]  /*3800*/  LOP3.LUT R74, R74, 0x7ffffe00, RZ, 0xc0, !PT ;  /* 0x7ffffe004a4a7812 */ /* 0x000fe200078ec0ff */
[----:B------:R-:W-:Y:S01]  /*3810*/  IMAD.SHL.U32 R22, R17, 0x20, RZ ;  /* 0x0000002011167824 */ /* 0x000fe200078e00ff */
[----:B------:R-:W-:Y:S01]  /*3820*/  LOP3.LUT P1, RZ, R14, 0x4, RZ, 0xc0, !PT ;  /* 0x000000040eff7812 */ /* 0x000fe2000782c0ff */
[--C-:B------:R-:W-:Y:S01]  /*3830*/  FFMA.FTZ R17, R50, UR35, -R79.reuse ;  /* 0x0000002332117c23 */ /* 0x100fe2000801084f */
[----:B------:R-:W-:Y:S01]  /*3840*/  LOP3.LUT R12, R12, 0x1c0, RZ, 0xc0, !PT ;  /* 0x000001c00c0c7812 */ /* 0x000fe200078ec0ff */
[--C-:B------:R-:W-:Y:S01]  /*3850*/  FFMA.FTZ R50, R77, UR35, -R79.reuse ;  /* 0x000000234d327c23 */ /* 0x100fe2000801084f */
[----:B------:R1:W-:Y:S01]  /*3860*/  MUFU.EX2 R18, R23 ;  /* 0x0000001700127308 */ /* 0x0003e20000000800 */
[----:B------:R-:W-:Y:S01]  /*3870*/  LOP3.LUT R25, R22, 0x7ffffc00, RZ, 0xc0, !PT ;  /* 0x7ffffc0016197812 */ /* 0x000fe200078ec0ff */
[----:B------:R-:W-:Y:S01]  /*3880*/  FFMA.FTZ R63, R63, UR35, -R79 ;  /* 0x000000233f3f7c23 */ /* 0x000fe2000801084f */
[----:B------:R-:W-:Y:S01]  /*3890*/  LOP3.LUT R27, R12, 0x8, R27, 0xf8, !PT ;  /* 0x000000080c1b7812 */ /* 0x000fe200078ef81b */
[--C-:B------:R-:W-:Y:S01]  /*38a0*/  FFMA.FTZ R66, R66, UR35, -R79.reuse ;  /* 0x0000002342427c23 */ /* 0x100fe2000801084f */
[----:B------:R-:W-:Y:S01]  /*38b0*/  SHF.R.U32.HI R12, RZ, 0x3, R12 ;  /* 0x00000003ff0c7819 */ /* 0x000fe2000001160c */
[--C-:B------:R-:W-:Y:S01]  /*38c0*/  FFMA.FTZ R65, R65, UR35, -R79.reuse ;  /* 0x0000002341417c23 */ /* 0x100fe2000801084f */
[----:B------:R-:W-:Y:S01]  /*38d0*/  LOP3.LUT P2, RZ, R14, 0x2, RZ, 0xc0, !PT ;  /* 0x000000020eff7812 */ /* 0x000fe2000784c0ff */
[----:B------:R-:W0:Y:S01]  /*38e0*/  MUFU.EX2 R52, R52 ;  /* 0x0000003400347308 */ /* 0x000e220000000800 */
[----:B------:R-:W-:Y:S01]  /*38f0*/  LOP3.LUT R12, R27, R12, RZ, 0x3c, !PT ;  /* 0x0000000c1b0c7212 */ /* 0x000fe200078e3cff */
[----:B-1----:R-:W-:Y:S01]  /*3900*/  FADD.FTZ R23, R15, R20 ;  /* 0x000000140f177221 */ /* 0x002fe20000010000 */
[--C-:B------:R-:W-:Y:S01]  /*3910*/  FFMA.FTZ R14, R48, UR35, -R79.reuse ;  /* 0x00000023300e7c23 */ /* 0x100fe2000801084f */
[----:B------:R-:W-:Y:S01]  /*3920*/  FFMA.FTZ R27, R62, UR35, -R79 ;  /* 0x000000233e1b7c23 */ /* 0x000fe2000801084f */
[----:B------:R-:W-:Y:S01]  /*3930*/  IADD3 R74, R12, R74, R25 ;  /* 0x0000004a0c4a7210 */ /* 0x000fe20007ffe019 */
[----:B------:R-:W-:Y:S01]  /*3940*/  FFMA.FTZ R12, R49, UR35, -R79 ;  /* 0x00000023310c7c23 */ /* 0x000fe2000801084f */
[----:B--2---:R-:W-:Y:S01]  /*3950*/  FADD.FTZ R22, R2, R23 ;  /* 0x0000001702167221 */ /* 0x004fe20000010000 */
[----:B------:R-:W1:Y:S01]  /*3960*/  MUFU.EX2 R57, R57 ;  /* 0x0000003900397308 */ /* 0x000e620000000800 */
[--C-:B------:R-:W-:Y:S01]  /*3970*/  FFMA.FTZ R49, R73, UR35, -R79.reuse ;  /* 0x0000002349317c23 */ /* 0x100fe2000801084f */
[--C-:B------:R-:W-:Y:S01]  /*3980*/  FFMA.FTZ R68, R68, UR35, -R79.reuse ;  /* 0x0000002344447c23 */ /* 0x100fe2000801084f */
[----:B----4-:R-:W-:Y:S01]  /*3990*/  FADD.FTZ R23, R3, R22 ;  /* 0x0000001603177221 */ /* 0x010fe20000010000 */
[--C-:B------:R-:W-:Y:S01]  /*39a0*/  FFMA.FTZ R67, R67, UR35, -R79.reuse ;  /* 0x0000002343437c23 */ /* 0x100fe2000801084f */
[--C-:B------:R-:W-:Y:S01]  /*39b0*/  FFMA.FTZ R70, R70, UR35, -R79.reuse ;  /* 0x0000002346467c23 */ /* 0x100fe2000801084f */
[----:B------:R-:W-:Y:S01]  /*39c0*/  FFMA.FTZ R69, R69, UR35, -R79 ;  /* 0x0000002345457c23 */ /* 0x000fe2000801084f */
[----:B-----5:R-:W-:Y:S01]  /*39d0*/  FADD.FTZ R22, R0, R23 ;  /* 0x0000001700167221 */ /* 0x020fe20000010000 */
[----:B------:R-:W2:Y:S01]  /*39e0*/  MUFU.EX2 R8, R8 ;  /* 0x0000000800087308 */ /* 0x000ea20000000800 */
[----:B------:R-:W-:-:S02]  /*39f0*/  FFMA.FTZ R72, R72, UR35, -R79 ;  /* 0x0000002348487c23 */ /* 0x000fc4000801084f */
[----:B---3--:R-:W-:-:S04]  /*3a00*/  FADD.FTZ R25, R5, R22 ;  /* 0x0000001605197221 */ /* 0x008fc80000010000 */
[----:B------:R-:W-:Y:S01]  /*3a10*/  FADD.FTZ R22, R4, R25 ;  /* 0x0000001904167221 */ /* 0x000fe20000010000 */
[----:B------:R0:W-:Y:S03]  /*3a20*/  MUFU.EX2 R48, R12 ;  /* 0x0000000c00307308 */ /* 0x0001e60000000800 */
[----:B------:R-:W-:-:S04]  /*3a30*/  FADD.FTZ R25, R9, R22 ;  /* 0x0000001609197221 */ /* 0x000fc80000010000 */
[----:B------:R-:W-:Y:S01]  /*3a40*/  FADD.FTZ R22, R24, R25 ;  /* 0x0000001918167221 */ /* 0x000fe20000010000 */
[----:B------:R-:W3:Y:S01]  /*3a50*/  MUFU.EX2 R58, R58 ;  /* 0x0000003a003a7308 */ /* 0x000ee20000000800 */
[----:B0-----:R-:W-:Y:S01]  /*3a60*/  FADD.FTZ R12, R13, R30 ;  /* 0x0000001e0d0c7221 */ /* 0x001fe20000010000 */
[----:B------:R-:W-:Y:S02]  /*3a70*/  F2FP.BF16.F32.PACK_AB R24, R19, R24 ;  /* 0x000000181318723e */ /* 0x000fe400000010ff */
[----:B------:R-:W-:Y:S01]  /*3a80*/  F2FP.BF16.F32.PACK_AB R13, R30, R13 ;  /* 0x0000000d1e0d723e */ /* 0x000fe200000010ff */
[----:B------:R-:W-:-:S03]  /*3a90*/  FADD.FTZ R23, R31, R12 ;  /* 0x0000000c1f177221 */ /* 0x000fc60000010000 */
[----:B------:R-:W0:Y:S01]  /*3aa0*/  MUFU.EX2 R61, R61 ;  /* 0x0000003d003d7308 */ /* 0x000e220000000800 */
[----:B------:R-:W-:-:S04]  /*3ab0*/  FADD.FTZ R12, R52, R23 ;  /* 0x00000017340c7221 */ /* 0x000fc80000010000 */
[----:B-1----:R-:W-:Y:S01]  /*3ac0*/  FADD.FTZ R23, R57, R12 ;  /* 0x0000000c39177221 */ /* 0x002fe20000010000 */
[----:B------:R-:W-:Y:S01]  /*3ad0*/  F2FP.BF16.F32.PACK_AB R12, R20, R15 ;  /* 0x0000000f140c723e */ /* 0x000fe200000010ff */
[----:B------:R-:W-:Y:S01]  /*3ae0*/  FADD.FTZ R15, R19, R22 ;  /* 0x00000016130f7221 */ /* 0x000fe20000010000 */
[----:B------:R-:W1:Y:S01]  /*3af0*/  MUFU.EX2 R55, R55 ;  /* 0x0000003700377308 */ /* 0x000e620000000800 */
[----:B--2---:R-:W-:Y:S01]  /*3b00*/  FADD.FTZ R23, R8, R23 ;  /* 0x0000001708177221 */ /* 0x004fe20000010000 */
[----:B------:R-:W-:Y:S02]  /*3b10*/  F2FP.BF16.F32.PACK_AB R20, R5, R0 ;  /* 0x000000000514723e */ /* 0x000fe400000010ff */
[----:B------:R-:W-:Y:S01]  /*3b20*/  F2FP.BF16.F32.PACK_AB R22, R9, R4 ;  /* 0x000000040916723e */ /* 0x000fe200000010ff */
[----:B---3--:R-:W-:-:S03]  /*3b30*/  FADD.FTZ R0, R58, R23 ;  /* 0x000000173a007221 */ /* 0x008fc60000010000 */
[----:B------:R-:W2:Y:S01]  /*3b40*/  MUFU.EX2 R60, R60 ;  /* 0x0000003c003c7308 */ /* 0x000ea20000000800 */
[C---:B0-----:R-:W-:Y:S01]  /*3b50*/  FADD.FTZ R0, R61.reuse, R0 ;  /* 0x000000003d007221 */ /* 0x041fe20000010000 */
[----:B------:R-:W-:-:S06]  /*3b60*/  F2FP.BF16.F32.PACK_AB R23, R61, R58 ;  /* 0x0000003a3d17723e */ /* 0x000fcc00000010ff */
[----:B------:R-:W0:Y:S01]  /*3b70*/  MUFU.EX2 R56, R56 ;  /* 0x0000003800387308 */ /* 0x000e220000000800 */
[----:B-1----:R-:W-:-:S07]  /*3b80*/  FADD.FTZ R5, R55, R0 ;  /* 0x0000000037057221 */ /* 0x002fce0000010000 */
[----:B------:R-:W-:Y:S01]  /*3b90*/  MUFU.EX2 R28, R28 ;  /* 0x0000001c001c7308 */ /* 0x000fe20000000800 */
[C---:B--2---:R-:W-:Y:S01]  /*3ba0*/  FADD.FTZ R5, R60.reuse, R5 ;  /* 0x000000053c057221 */ /* 0x044fe20000010000 */
[----:B------:R-:W-:Y:S01]  /*3bb0*/  F2FP.BF16.F32.PACK_AB R25, R60, R55 ;  /* 0x000000373c19723e */ /* 0x000fe200000010ff */
[----:B------:R-:W-:-:S05]  /*3bc0*/  IMAD.MOV.U32 R55, RZ, RZ, 0x40 ;  /* 0x00000040ff377424 */ /* 0x000fca00078e00ff */
[----:B------:R-:W1:Y:S01]  /*3bd0*/  MUFU.EX2 R75, R75 ;  /* 0x0000004b004b7308 */ /* 0x000e620000000800 */
[----:B0-----:R-:W-:Y:S01]  /*3be0*/  FADD.FTZ R0, R56, R5 ;  /* 0x0000000538007221 */ /* 0x001fe20000010000 */
[----:B------:R-:W-:Y:S02]  /*3bf0*/  SEL R55, R55, 0xffffffc0, !P1 ;  /* 0xffffffc037377807 */ /* 0x000fe40004800000 */
[----:B------:R-:W-:-:S04]  /*3c00*/  PLOP3.LUT P1, PT, PT, PT, UP0, 0x80, 0x0 ;  /* 0x000000000000781c */ /* 0x000fc80003f2f008 */
[----:B------:R-:W0:Y:S08]  /*3c10*/  MUFU.EX2 R53, R53 ;  /* 0x0000003500357308 */ /* 0x000e300000000800 */
[----:B------:R2:W-:Y:S08]  /*3c20*/  MUFU.EX2 R62, R14 ;  /* 0x0000000e003e7308 */ /* 0x0005f00000000800 */
[----:B------:R-:W3:Y:S01]  /*3c30*/  MUFU.EX2 R34, R34 ;  /* 0x0000002200227308 */ /* 0x000ee20000000800 */
[----:B--2---:R-:W-:Y:S01]  /*3c40*/  F2FP.BF16.F32.PACK_AB R14, R3, R2 ;  /* 0x00000002030e723e */ /* 0x004fe200000010ff */
[----:B------:R-:W-:Y:S01]  /*3c50*/  FADD.FTZ R2, R26, R15 ;  /* 0x0000000f1a027221 */ /* 0x000fe20000010000 */
[----:B------:R-:W-:-:S02]  /*3c60*/  F2FP.BF16.F32.PACK_AB R26, R21, R26 ;  /* 0x0000001a151a723e */ /* 0x000fc400000010ff */
[----:B------:R-:W-:Y:S01]  /*3c70*/  F2FP.BF16.F32.PACK_AB R15, R52, R31 ;  /* 0x0000001f340f723e */ /* 0x000fe200000010ff */
[----:B------:R-:W-:Y:S01]  /*3c80*/  FADD.FTZ R19, R21, R2 ;  /* 0x0000000215137221 */ /* 0x000fe20000010000 */
[----:B------:R-:W-:Y:S01]  /*3c90*/  F2FP.BF16.F32.PACK_AB R21, R8, R57 ;  /* 0x000000390815723e */ /* 0x000fe200000010ff */
[----:B------:R-:W2:Y:S01]  /*3ca0*/  MUFU.EX2 R54, R54 ;  /* 0x0000003600367308 */ /* 0x000ea20000000800 */
[----:B-1----:R-:W-:Y:S01]  /*3cb0*/  FADD.FTZ R2, R75, R0 ;  /* 0x000000004b027221 */ /* 0x002fe20000010000 */
[----:B------:R-:W-:Y:S01]  /*3cc0*/  FADD.FTZ R8, R28, R19 ;  /* 0x000000131c087221 */ /* 0x000fe20000010000 */
[----:B------:R-:W-:Y:S02]  /*3cd0*/  LEA R0, R74, UR38, 0x1 ;  /* 0x000000264a007c11 */ /* 0x000fe4000f8e08ff */
[----:B0-----:R-:W-:Y:S01]  /*3ce0*/  FADD.FTZ R5, R53, R2 ;  /* 0x0000000235057221 */ /* 0x001fe20000010000 */
[C---:B------:R-:W-:Y:S01]  /*3cf0*/  FADD.FTZ R19, R29.reuse, R8 ;  /* 0x000000081d137221 */ /* 0x040fe20000010000 */
[----:B------:R-:W-:Y:S01]  /*3d00*/  F2FP.BF16.F32.PACK_AB R28, R29, R28 ;  /* 0x0000001c1d1c723e */ /* 0x000fe200000010ff */
[----:B------:R-:W0:Y:S01]  /*3d10*/  MUFU.EX2 R51, R51 ;  /* 0x0000003300337308 */ /* 0x000e220000000800 */
[----:B------:R-:W-:-:S02]  /*3d20*/  VIADD R52, R0, 0x21800 ;  /* 0x0002180000347836 */ /* 0x000fc40000000000 */
[----:B---3--:R-:W-:Y:S01]  /*3d30*/  FADD.FTZ R30, R34, R19 ;  /* 0x00000013221e7221 */ /* 0x008fe20000010000 */
[----:B------:R-:W-:Y:S01]  /*3d40*/  VIADD R8, R0, 0x21820 ;  /* 0x0002182000087836 */ /* 0x000fe20000000000 */
[----:B------:R1:W-:Y:S01]  /*3d50*/  STSM.16.M88.4 [R0+0x21800], R12 ;  /* 0x0218000c00007844 */ /* 0x0003e20000000200 */
[----:B------:R-:W-:Y:S02]  /*3d60*/  @P2 VIADD R8, R52, 0xffffffe0 ;  /* 0xffffffe034082836 */ /* 0x000fe40000000000 */
[----:B------:R-:W-:Y:S01]  /*3d70*/  FADD.FTZ R30, R45, R30 ;  /* 0x0000001e2d1e7221 */ /* 0x000fe20000010000 */
[----:B------:R-:W3:Y:S01]  /*3d80*/  MUFU.EX2 R43, R43 ;  /* 0x0000002b002b7308 */ /* 0x000ee20000000800 */
[----:B--2---:R-:W-:Y:S01]  /*3d90*/  FADD.FTZ R2, R54, R5 ;  /* 0x0000000536027221 */ /* 0x004fe20000010000 */
[----:B------:R2:W-:Y:S01]  /*3da0*/  STSM.16.M88.4 [R8], R20 ;  /* 0x0000001408007844 */ /* 0x0005e20000000200 */
[----:B------:R-:W-:-:S05]  /*3db0*/  IADD3 R5, R52, R55, RZ ;  /* 0x0000003734057210 */ /* 0x000fca0007ffe0ff */
[----:B------:R-:W4:Y:S01]  /*3dc0*/  MUFU.EX2 R42, R42 ;  /* 0x0000002a002a7308 */ /* 0x000f220000000800 */
[----:B0-----:R-:W-:-:S04]  /*3dd0*/  FADD.FTZ R19, R51, R2 ;  /* 0x0000000233137221 */ /* 0x001fc80000010000 */
[----:B------:R-:W-:-:S03]  /*3de0*/  FADD.FTZ R2, R18, R19 ;  /* 0x0000001312027221 */ /* 0x000fc60000010000 */
[----:B------:R-:W0:Y:S01]  /*3df0*/  MUFU.EX2 R17, R17 ;  /* 0x0000001100117308 */ /* 0x000e220000000800 */
[----:B---3--:R-:W-:-:S07]  /*3e00*/  FADD.FTZ R31, R43, R30 ;  /* 0x0000001e2b1f7221 */ /* 0x008fce0000010000 */
[----:B------:R-:W3:Y:S01]  /*3e10*/  MUFU.EX2 R41, R41 ;  /* 0x0000002900297308 */ /* 0x000ee20000000800 */
[C---:B----4-:R-:W-:Y:S01]  /*3e20*/  FADD.FTZ R30, R42.reuse, R31 ;  /* 0x0000001f2a1e7221 */ /* 0x050fe20000010000 */
[----:B-1----:R-:W-:-:S06]  /*3e30*/  F2FP.BF16.F32.PACK_AB R12, R42, R43 ;  /* 0x0000002b2a0c723e */ /* 0x002fcc00000010ff */
[----:B------:R-:W1:Y:S01]  /*3e40*/  MUFU.EX2 R44, R44 ;  /* 0x0000002c002c7308 */ /* 0x000e620000000800 */
[----:B0-----:R-:W-:-:S04]  /*3e50*/  FADD.FTZ R19, R17, R2 ;  /* 0x0000000211137221 */ /* 0x001fc80000010000 */
[----:B------:R-:W-:-:S03]  /*3e60*/  FADD.FTZ R2, R48, R19 ;  /* 0x0000001330027221 */ /* 0x000fc60000010000 */
[----:B------:R-:W0:Y:S01]  /*3e70*/  MUFU.EX2 R49, R49 ;  /* 0x0000003100317308 */ /* 0x000e220000000800 */
[----:B---3--:R-:W-:-:S07]  /*3e80*/  FADD.FTZ R31, R41, R30 ;  /* 0x0000001e291f7221 */ /* 0x008fce0000010000 */
[----:B------:R-:W3:Y:S01]  /*3e90*/  MUFU.EX2 R39, R39 ;  /* 0x0000002700277308 */ /* 0x000ee20000000800 */
[----:B-1----:R-:W-:Y:S01]  /*3ea0*/  FADD.FTZ R30, R44, R31 ;  /* 0x0000001f2c1e7221 */ /* 0x002fe20000010000 */
[----:B------:R-:W-:Y:S02]  /*3eb0*/  F2FP.BF16.F32.PACK_AB R31, R18, R51 ;  /* 0x00000033121f723e */ /* 0x000fe400000010ff */
[----:B------:R-:W-:-:S04]  /*3ec0*/  F2FP.BF16.F32.PACK_AB R14, R44, R41 ;  /* 0x000000292c0e723e */ /* 0x000fc800000010ff */
[----:B------:R-:W2:Y:S01]  /*3ed0*/  MUFU.EX2 R40, R40 ;  /* 0x0000002800287308 */ /* 0x000ea20000000800 */
[----:B0-----:R-:W-:-:S04]  /*3ee0*/  FADD.FTZ R19, R49, R2 ;  /* 0x0000000231137221 */ /* 0x001fc80000010000 */
[----:B------:R-:W-:-:S03]  /*3ef0*/  FADD.FTZ R19, R62, R19 ;  /* 0x000000133e137221 */ /* 0x000fc60000010000 */
[----:B------:R-:W0:Y:S01]  /*3f00*/  MUFU.EX2 R50, R50 ;  /* 0x0000003200327308 */ /* 0x000e220000000800 */
[----:B---3--:R-:W-:Y:S01]  /*3f10*/  FADD.FTZ R29, R39, R30 ;  /* 0x0000001e271d7221 */ /* 0x008fe20000010000 */
[----:B------:R-:W-:-:S06]  /*3f20*/  F2FP.BF16.F32.PACK_AB R30, R45, R34 ;  /* 0x000000222d1e723e */ /* 0x000fcc00000010ff */
[----:B------:R-:W1:Y:S01]  /*3f30*/  MUFU.EX2 R37, R37 ;  /* 0x0000002500257308 */ /* 0x000e620000000800 */
[----:B--2---:R-:W-:Y:S01]  /*3f40*/  FADD.FTZ R20, R40, R29 ;  /* 0x0000001d28147221 */ /* 0x004fe20000010000 */
[----:B------:R-:W-:Y:S02]  /*3f50*/  F2FP.BF16.F32.PACK_AB R29, R54, R53 ;  /* 0x00000035361d723e */ /* 0x000fe400000010ff */
[----:B------:R-:W-:-:S04]  /*3f60*/  F2FP.BF16.F32.PACK_AB R40, R40, R39 ;  /* 0x000000272828723e */ /* 0x000fc800000010ff */
[----:B------:R-:W2:Y:S01]  /*3f70*/  MUFU.EX2 R3, R80 ;  /* 0x0000005000037308 */ /* 0x000ea20000000800 */
[----:B0-----:R-:W-:-:S07]  /*3f80*/  FADD.FTZ R2, R50, R19 ;  /* 0x0000001332027221 */ /* 0x001fce0000010000 */
[----:B------:R-:W0:Y:S01]  /*3f90*/  MUFU.EX2 R36, R36 ;  /* 0x0000002400247308 */ /* 0x000e220000000800 */
[----:B-1----:R-:W-:-:S07]  /*3fa0*/  FADD.FTZ R13, R37, R20 ;  /* 0x00000014250d7221 */ /* 0x002fce0000010000 */
[----:B------:R1:W3:Y:S01]  /*3fb0*/  MUFU.EX2 R4, R27 ;  /* 0x0000001b00047308 */ /* 0x0002e20000000800 */
[C---:B--2---:R-:W-:Y:S01]  /*3fc0*/  FADD.FTZ R15, R3.reuse, R2 ;  /* 0x00000002030f7221 */ /* 0x044fe20000010000 */
[----:B------:R-:W-:-:S06]  /*3fd0*/  F2FP.BF16.F32.PACK_AB R41, R3, R50 ;  /* 0x000000320329723e */ /* 0x000fcc00000010ff */
[----:B------:R-:W2:Y:S01]  /*3fe0*/  MUFU.EX2 R35, R35 ;  /* 0x0000002300237308 */ /* 0x000ea20000000800 */
[----:B0-----:R-:W-:Y:S01]  /*3ff0*/  FADD.FTZ R2, R36, R13 ;  /* 0x0000000d24027221 */ /* 0x001fe20000010000 */
[----:B------:R-:W-:Y:S02]  /*4000*/  F2FP.BF16.F32.PACK_AB R13, R48, R17 ;  /* 0x00000011300d723e */ /* 0x000fe400000010ff */
[----:B-1----:R-:W-:Y:S02]  /*4010*/  F2FP.BF16.F32.PACK_AB R27, R75, R56 ;  /* 0x000000384b1b723e */ /* 0x002fe400000010ff */
[----:B------:R-:W-:Y:S02]  /*4020*/  F2FP.BF16.F32.PACK_AB R42, R36, R37 ;  /* 0x00000025242a723e */ /* 0x000fe400000010ff */
[----:B------:R-:W0:Y:S01]  /*4030*/  MUFU.EX2 R9, R64 ;  /* 0x0000004000097308 */ /* 0x000e220000000800 */
[----:B---3--:R-:W-:Y:S01]  /*4040*/  FADD.FTZ R20, R4, R15 ;  /* 0x0000000f04147221 */ /* 0x008fe20000010000 */
[----:B------:R-:W-:Y:S01]  /*4050*/  F2FP.BF16.F32.PACK_AB R15, R62, R49 ;  /* 0x000000313e0f723e */ /* 0x000fe200000010ff */
[----:B------:R-:W-:Y:S05]  /*4060*/  STSM.16.M88.4 [R5], R24 ;  /* 0x0000001805007844 */ /* 0x000fea0000000200 */
[----:B------:R-:W1:Y:S01]  /*4070*/  MUFU.EX2 R32, R32 ;  /* 0x0000002000207308 */ /* 0x000e620000000800 */
[----:B--2---:R-:W-:Y:S01]  /*4080*/  FADD.FTZ R17, R35, R2 ;  /* 0x0000000223117221 */ /* 0x004fe20000010000 */
[----:B------:R-:W-:-:S05]  /*4090*/  IMAD.IADD R2, R55, 0x1, R8 ;  /* 0x0000000137027824 */ /* 0x000fca00078e0208 */
[----:B------:R-:W-:Y:S01]  /*40a0*/  STSM.16.M88.4 [R2], R28 ;  /* 0x0000001c02007844 */ /* 0x000fe20000000200 */
[----:B------:R-:W2:Y:S01]  /*40b0*/  MUFU.EX2 R63, R63 ;  /* 0x0000003f003f7308 */ /* 0x000ea20000000800 */
[C---:B0-----:R-:W-:Y:S01]  /*40c0*/  FADD.FTZ R20, R9.reuse, R20 ;  /* 0x0000001409147221 */ /* 0x041fe20000010000 */
[----:B------:R-:W-:Y:S01]  /*40d0*/  F2FP.BF16.F32.PACK_AB R43, R9, R4 ;  /* 0x00000004092b723e */ /* 0x000fe200000010ff */
[----:B------:R0:W-:Y:S01]  /*40e0*/  STSM.16.M88.4 [R0+0x27800], R12 ;  /* 0x0278000c00007844 */ /* 0x0001e20000000200 */
[----:B------:R-:W-:-:S03]  /*40f0*/  VIADD R9, R8, 0x6000 ;  /* 0x0000600008097836 */ /* 0x000fc60000000000 */
[----:B------:R3:W-:Y:S01]  /*4100*/  STSM.16.M88.4 [R8+0x6000], R40 ;  /* 0x0060002808007844 */ /* 0x0007e20000000200 */
[----:B------:R-:W4:Y:S01]  /*4110*/  MUFU.EX2 R66, R66 ;  /* 0x0000004200427308 */ /* 0x000f220000000800 */
[C---:B-1----:R-:W-:Y:S01]  /*4120*/  FADD.FTZ R22, R32.reuse, R17 ;  /* 0x0000001120167221 */ /* 0x042fe20000010000 */
[----:B------:R-:W-:-:S06]  /*4130*/  F2FP.BF16.F32.PACK_AB R32, R32, R35 ;  /* 0x000000232020723e */ /* 0x000fcc00000010ff */
[----:B------:R-:W1:Y:S01]  /*4140*/  MUFU.EX2 R33, R33 ;  /* 0x0000002100217308 */ /* 0x000e620000000800 */
[----:B--2---:R-:W-:-:S07]  /*4150*/  FADD.FTZ R17, R63, R20 ;  /* 0x000000143f117221 */ /* 0x004fce0000010000 */
[----:B------:R-:W2:Y:S01]  /*4160*/  MUFU.EX2 R46, R46 ;  /* 0x0000002e002e7308 */ /* 0x000ea20000000800 */
[----:B----4-:R-:W-:-:S07]  /*4170*/  FADD.FTZ R20, R66, R17 ;  /* 0x0000001142147221 */ /* 0x010fce0000010000 */
[----:B------:R-:W4:Y:S01]  /*4180*/  MUFU.EX2 R65, R65 ;  /* 0x0000004100417308 */ /* 0x000f220000000800 */
[----:B-1----:R-:W-:-:S07]  /*4190*/  FADD.FTZ R19, R33, R22 ;  /* 0x0000001621137221 */ /* 0x002fce0000010000 */
[----:B------:R-:W1:Y:S01]  /*41a0*/  MUFU.EX2 R68, R68 ;  /* 0x0000004400447308 */ /* 0x000e620000000800 */
[C---:B--2---:R-:W-:Y:S01]  /*41b0*/  F2FP.BF16.F32.PACK_AB R34, R46.reuse, R33 ;  /* 0x000000212e22723e */ /* 0x044fe200000010ff */
[----:B------:R-:W-:Y:S01]  /*41c0*/  FADD.FTZ R22, R46, R19 ;  /* 0x000000132e167221 */ /* 0x000fe20000010000 */
[----:B------:R-:W-:-:S05]  /*41d0*/  F2FP.BF16.F32.PACK_AB R33, R66, R63 ;  /* 0x0000003f4221723e */ /* 0x000fca00000010ff */
[----:B------:R-:W2:Y:S01]  /*41e0*/  MUFU.EX2 R47, R47 ;  /* 0x0000002f002f7308 */ /* 0x000ea20000000800 */
[----:B----4-:R-:W-:-:S07]  /*41f0*/  FADD.FTZ R19, R65, R20 ;  /* 0x0000001441137221 */ /* 0x010fce0000010000 */
[----:B------:R-:W0:Y:S01]  /*4200*/  MUFU.EX2 R78, R78 ;  /* 0x0000004e004e7308 */ /* 0x000e220000000800 */
[C---:B-1----:R-:W-:Y:S01]  /*4210*/  F2FP.BF16.F32.PACK_AB R35, R68.reuse, R65 ;  /* 0x000000414423723e */ /* 0x042fe200000010ff */
[----:B------:R-:W-:-:S04]  /*4220*/  FADD.FTZ R20, R68, R19 ;  /* 0x0000001344147221 */ /* 0x000fc80000010000 */
[----:B------:R3:W-:Y:S02]  /*4230*/  STSM.16.M88.4 [R5+0x6000], R32 ;  /* 0x0060002005007844 */ /* 0x0007e40000000200 */
[----:B------:R-:W1:Y:S01]  /*4240*/  MUFU.EX2 R38, R38 ;  /* 0x0000002600267308 */ /* 0x000e620000000800 */
[----:B--2---:R-:W-:-:S07]  /*4250*/  FADD.FTZ R21, R47, R22 ;  /* 0x000000162f157221 */ /* 0x004fce0000010000 */
[----:B------:R-:W2:Y:S01]  /*4260*/  MUFU.EX2 R59, R59 ;  /* 0x0000003b003b7308 */ /* 0x000ea20000000800 */
[C---:B0-----:R-:W-:Y:S01]  /*4270*/  F2FP.BF16.F32.PACK_AB R12, R78.reuse, R47 ;  /* 0x0000002f4e0c723e */ /* 0x041fe200000010ff */
[----:B------:R-:W-:-:S06]  /*4280*/  FADD.FTZ R21, R78, R21 ;  /* 0x000000154e157221 */ /* 0x000fcc0000010000 */
[----:B------:R-:W0:Y:S01]  /*4290*/  MUFU.EX2 R67, R67 ;  /* 0x0000004300437308 */ /* 0x000e220000000800 */
[----:B-1----:R-:W-:-:S07]  /*42a0*/  FADD.FTZ R4, R38, R21 ;  /* 0x0000001526047221 */ /* 0x002fce0000010000 */
[----:B------:R-:W1:Y:S01]  /*42b0*/  MUFU.EX2 R18, R69 ;  /* 0x0000004500127308 */ /* 0x000e620000000800 */
[C---:B--2---:R-:W-:Y:S01]  /*42c0*/  F2FP.BF16.F32.PACK_AB R14, R59.reuse, R38 ;  /* 0x000000263b0e723e */ /* 0x044fe200000010ff */
[----:B------:R-:W-:-:S06]  /*42d0*/  FADD.FTZ R4, R59, R4 ;  /* 0x000000043b047221 */ /* 0x000fcc0000010000 */
[----:B------:R-:W-:Y:S01]  /*42e0*/  MUFU.EX2 R70, R70 ;  /* 0x0000004600467308 */ /* 0x000fe20000000800 */
[----:B0-----:R-:W-:-:S07]  /*42f0*/  FADD.FTZ R3, R67, R20 ;  /* 0x0000001443037221 */ /* 0x001fce0000010000 */
[----:B------:R-:W0:Y:S01]  /*4300*/  MUFU.EX2 R17, R72 ;  /* 0x0000004800117308 */ /* 0x000e220000000800 */
[C---:B-1----:R-:W-:Y:S01]  /*4310*/  F2FP.BF16.F32.PACK_AB R13, R18.reuse, R67 ;  /* 0x00000043120d723e */ /* 0x042fe200000010ff */
[----:B------:R-:W-:Y:S01]  /*4320*/  FADD.FTZ R3, R18, R3 ;  /* 0x0000000312037221 */ /* 0x000fe20000010000 */
[----:B0-----:R-:W-:-:S03]  /*4330*/  F2FP.BF16.F32.PACK_AB R15, R17, R70 ;  /* 0x00000046110f723e */ /* 0x001fc600000010ff */
[----:B------:R-:W-:Y:S02]  /*4340*/  FADD.FTZ R70, R70, R3 ;  /* 0x0000000346467221 */ /* 0x000fe40000010000 */
[----:B------:R3:W-:Y:S02]  /*4350*/  STSM.16.M88.4 [R2+0x6000], R12 ;  /* 0x0060000c02007844 */ /* 0x0007e40000000200 */
[----:B------:R-:W-:Y:S01]  /*4360*/  FADD.FTZ R3, R17, R70 ;  /* 0x0000004611037221 */ /* 0x000fe20000010000 */
[----:B------:R0:W-:Y:S06]  /*4370*/  MEMBAR.ALL.CTA ;  /* 0x0000000000007992 */ /* 0x0001ec0000008000 */
[----:B0-----:R-:W0:Y:S02]  /*4380*/  FENCE.VIEW.ASYNC.S ;  /* 0x00000000000073c6 */ /* 0x001e240000000000 */
[----:B0-----:R-:W-:Y:S01]  /*4390*/  NOP ;  /* 0x0000000000007918 */ /* 0x001fe20000000000 */
[----:B------:R-:W-:Y:S05]  /*43a0*/  @!P1 BRA `(.L_x_11927) ;  /* 0x0000003000d09947 */ /* 0x000fea0003800000 */
[----:B---3--:R-:W-:Y:S01]  /*43b0*/  IMAD.MOV.U32 R13, RZ, RZ, R76 ;  /* 0x000000ffff0d7224 */ /* 0x008fe200078e004c */
[----:B------:R-:W-:Y:S01]  /*43c0*/  MOV R135, RZ ;  /* 0x000000ff00877202 */ /* 0x000fe20000000f00 */
[----:B------:R-:W-:Y:S01]  /*43d0*/  IMAD.MOV.U32 R12, RZ, RZ, R71 ;  /* 0x000000ffff0c7224 */ /* 0x000fe200078e0047 */
[----:B------:R-:W-:Y:S01]  /*43e0*/  UMOV UR42, URZ ;  /* 0x0000003f002a7c82 */ /* 0x000fe20008000000 */
[----:B------:R-:W-:Y:S01]  /*43f0*/  UMOV UR5, URZ ;  /* 0x0000003f00057c82 */ /* 0x000fe20008000000 */
[----:B------:R-:W-:Y:S01]  /*4400*/  ULDC UR34, c[0x0][0x288] ;  /* 0x0000a20000227ab9 */ /* 0x000fe20000000800 */
[----:B------:R-:W-:Y:S01]  /*4410*/  ULDC UR33, c[0x0][0x2f0] ;  /* 0x0000bc0000217ab9 */ /* 0x000fe20000000800 */
[----:B------:R-:W-:Y:S01]  /*4420*/  ULDC UR7, c[0x0][0x9d8] ;  /* 0x0002760000077ab9 */ /* 0x000fe20000000800 */
[----:B------:R-:W-:-:S05]  /*4430*/  ULDC UR35, c[0x0][0x988] ;  /* 0x0002620000237ab9 */ /* 0x000fca0000000800 */
.L_x_11938:
        /* <DEDUP_REMOVED lines=8> */
.L_x_11929:
        /* <DEDUP_REMOVED lines=9> */
.L_x_11930:
[----:B-1----:R-:W-:Y:S05]  /*4550*/  @P1 BRA `(.L_x_11928) ;  /* 0x0000000000081947 */ /* 0x002fea0003800000 */
[----:B------:R-:W1:Y:S02]  /*4560*/  SYNCS.PHASECHK.TRANS64.TRYWAIT P1, [UR4+0x2d830], R14 ;  /* 0x02d8300eff0075a7 */ /* 0x000e640008020144 */
[----:B-1----:R-:W-:Y:S05]  /*4570*/  @!P1 BRA `(.L_x_11931) ;  /* 0x000000b400dc9947 */ /* 0x002fea0003800000 */
.L_x_11928:
        /* <DEDUP_REMOVED lines=42> */
.L_x_11933:
[----:B------:R-:W-:Y:S01]  /*4820*/  ULEA UR10, UR5, UR38, 0x3 ;  /* 0x00000026050a7291 */ /* 0x000fe2000f8e183f */
[----:B------:R-:W-:-:S05]  /*4830*/  IMAD.U32 R14, RZ, RZ, UR42 ;  /* 0x0000002aff0e7e24 */ /* 0x000fca000f8e00ff */
[----:B------:R-:W-:-:S04]  /*4840*/  SHF.L.U32 R14, R14, 0x1f, RZ ;  /* 0x0000001f0e0e7819 */ /* 0x000fc800000006ff */
[----:B------:R0:W1:Y:S01]  /*4850*/  SYNCS.PHASECHK.TRANS64.TRYWAIT P1, [UR10+0x2d850], R14 ;  /* 0x02d8500eff0075a7 */ /* 0x000062000802014a */
[----:B------:R-:W-:Y:S05]  /*4860*/  @!P0 BRA `(.L_x_11934) ;  /* 0x0000000000048947 */ /* 0x000fea0003800000 */
[----:B------:R-:W-:Y:S01]  /*4870*/  BPT.TRAP 0x1 ;  /* 0x000000040000795c */ /* 0x000fe20000300000 */
.L_x_11934:
[----:B-1----:R-:W-:Y:S05]  /*4880*/  @P1 BRA `(.L_x_11932) ;  /* 0x0000000000081947 */ /* 0x002fea0003800000 */
[----:B------:R-:W1:Y:S02]  /*4890*/  SYNCS.PHASECHK.TRANS64.TRYWAIT P1, [UR10+0x2d850], R14 ;  /* 0x02d8500eff0075a7 */ /* 0x000e64000802014a */
[----:B-1----:R-:W-:Y:S05]  /*48a0*/  @!P1 BRA `(.L_x_11935) ;  /* 0x000000b400289947 */ /* 0x002fea0003800000 */
.L_x_11932:
        /* <DEDUP_REMOVED lines=71> */
.L_x_11936:
[----:B------:R-:W-:Y:S01]  /*4d20*/  UISETP.NE.AND UP0, UPT, UR41, URZ, UPT ;  /* 0x0000003f2900728c */ /* 0x000fe2000bf05270 */
[----:B------:R-:W-:Y:S01]  /*4d30*/  FMUL.FTZ R17, R30, UR7 ;  /* 0x000000071e117c20 */ /* 0x000fe20008410000 */
[----:B------:R-:W-:Y:S01]  /*4d40*/  MOV R137, R10 ;  /* 0x0000000a00897202 */ /* 0x000fe20000000f00 */
[----:B------:R-:W-:Y:S01]  /*4d50*/  FMUL.FTZ R144, R33, UR7 ;  /* 0x0000000721907c20 */ /* 0x000fe20008410000 */
[----:B------:R-:W-:Y:S01]  /*4d60*/  FMUL.FTZ R140, R24, UR7 ;  /* 0x00000007188c7c20 */ /* 0x000fe20008410000 */
[----:B------:R-:W-:Y:S01]  /*4d70*/  IMAD.MOV.U32 R136, RZ, RZ, -0x2 ;  /* 0xfffffffeff887424 */ /* 0x000fe200078e00ff */
[----:B------:R-:W-:Y:S01]  /*4d80*/  PLOP3.LUT P1, PT, PT, PT, UP0, 0x80, 0x0 ;  /* 0x000000000000781c */ /* 0x000fe20003f2f008 */
[----:B------:R-:W-:Y:S01]  /*4d90*/  FMUL.FTZ R139, R25, UR7 ;  /* 0x00000007198b7c20 */ /* 0x000fe20008410000 */
[----:B------:R-:W-:Y:S01]  /*4da0*/  PLOP3.LUT P2, PT, PT, PT, UP0, 0x80, 0x0 ;  /* 0x000000000000781c */ /* 0x000fe20003f4f008 */
[----:B------:R-:W-:Y:S01]  /*4db0*/  FMUL.FTZ R20, R35, UR7 ;  /* 0x0000000723147c20 */ /* 0x000fe20008410000 */
[----:B------:R-:W1:Y:S01]  /*4dc0*/  MUFU.TANH R140, R140 ;  /* 0x0000008c008c7308 */ /* 0x000e620000002400 */
[----:B------:R-:W-:Y:S01]  /*4dd0*/  @UP0 ULDC UR10, c[0x0][0x44c] ;  /* 0x00011300000a0ab9 */ /* 0x000fe20000000800 */
[----:B------:R-:W-:-:S02]  /*4de0*/  IMAD.U32 R35, RZ, RZ, UR33 ;  /* 0x00000021ff237e24 */ /* 0x000fc4000f8e00ff */
[----:B------:R-:W-:Y:S01]  /*4df0*/  FMUL.FTZ R138, R28, UR7 ;  /* 0x000000071c8a7c20 */ /* 0x000fe20008410000 */
[----:B------:R-:W-:Y:S01]  /*4e00*/  FMUL.FTZ R143, R29, UR7 ;  /* 0x000000071d8f7c20 */ /* 0x000fe20008410000 */
[----:B------:R-:W-:Y:S01]  /*4e10*/  FMUL.FTZ R145, R32, UR7 ;  /* 0x0000000720917c20 */ /* 0x000fe20008410000 */
[----:B------:R-:W-:Y:S01]  /*4e20*/  FMUL.FTZ R36, R36, UR7 ;  /* 0x0000000724247c20 */ /* 0x000fe20008410000 */
[----:B------:R-:W-:Y:S01]  /*4e30*/  FMUL.FTZ R19, R34, UR7 ;  /* 0x0000000722137c20 */ /* 0x000fe20008410000 */
[----:B------:R-:W2:Y:S01]  /*4e40*/  MUFU.TANH R139, R139 ;  /* 0x0000008b008b7308 */ /* 0x000ea20000002400 */
[----:B------:R-:W-:Y:S01]  /*4e50*/  @P1 IMAD.HI.U32 R30, R10, UR10, RZ ;  /* 0x0000000a0a1e1c27 */ /* 0x000fe2000f8e00ff */
[----:B------:R-:W-:-:S03]  /*4e60*/  @UP0 ULDC UR10, c[0x0][0x450] ;  /* 0x00011400000a0ab9 */ /* 0x000fc60000000800 */
[----:B------:R-:W-:Y:S01]  /*4e70*/  FMUL.FTZ R37, R37, UR7 ;  /* 0x0000000725257c20 */ /* 0x000fe20008410000 */
[----:B------:R-:W-:Y:S01]  /*4e80*/  FMUL.FTZ R21, R38, UR7 ;  /* 0x0000000726157c20 */ /* 0x000fe20008410000 */
[----:B------:R-:W-:Y:S01]  /*4e90*/  FMUL.FTZ R38, R40, UR7 ;  /* 0x0000000728267c20 */ /* 0x000fe20008410000 */
[----:B------:R-:W-:Y:S01]  /*4ea0*/  @P2 SHF.R.U32.HI R137, RZ, UR10, R30 ;  /* 0x0000000aff892c19 */ /* 0x000fe2000801161e */
[----:B------:R-:W-:Y:S01]  /*4eb0*/  UMOV UR10, 0xffffff80 ;  /* 0xffffff80000a7882 */ /* 0x000fe20000000000 */
[----:B------:R-:W3:Y:S01]  /*4ec0*/  MUFU.TANH R138, R138 ;  /* 0x0000008a008a7308 */ /* 0x000ee20000002400 */
[----:B------:R-:W-:Y:S01]  /*4ed0*/  UIMAD UR10, UR39, UR10, 0x1 ;  /* 0x00000001270a74a4 */ /* 0x000fe2000f8e020a */
[----:B------:R-:W-:Y:S01]  /*4ee0*/  FMUL.FTZ R40, R44, UR7 ;  /* 0x000000072c287c20 */ /* 0x000fe20008410000 */
[----:B------:R-:W4:Y:S01]  /*4ef0*/  SHFL.IDX PT, R33, R137, RZ, 0x1c1f ;  /* 0x001c1fff89217589 */ /* 0x000f2200000e0000 */
[----:B------:R-:W-:Y:S01]  /*4f00*/  FMUL.FTZ R44, R52, UR7 ;  /* 0x00000007342c7c20 */ /* 0x000fe20008410000 */
[----:B------:R-:W-:Y:S01]  /*4f10*/  FMUL.FTZ R22, R39, UR7 ;  /* 0x0000000727167c20 */ /* 0x000fe20008410000 */
[----:B------:R-:W-:Y:S01]  /*4f20*/  FMUL.FTZ R39, R41, UR7 ;  /* 0x0000000729277c20 */ /* 0x000fe20008410000 */
[----:B------:R-:W-:Y:S01]  /*4f30*/  IMAD R136, R11, R136, UR10 ;  /* 0x0000000a0b887e24 */ /* 0x000fe2000f8e0288 */
[----:B------:R-:W5:Y:S01]  /*4f40*/  MUFU.TANH R143, R143 ;  /* 0x0000008f008f7308 */ /* 0x000f620000002400 */
[----:B------:R-:W-:Y:S01]  /*4f50*/  FMUL.FTZ R28, R51, UR7 ;  /* 0x00000007331c7c20 */ /* 0x000fe20008410000 */
[----:B------:R-:W-:Y:S01]  /*4f60*/  FMUL.FTZ R41, R45, UR7 ;  /* 0x000000072d297c20 */ /* 0x000fe20008410000 */
[----:B------:R-:W-:-:S02]  /*4f70*/  IMAD R136, R35, UR40, R136 ;  /* 0x0000002823887c24 */ /* 0x000fc4000f8e0288 */
        /* <DEDUP_REMOVED lines=10> */
[----:B0-----:R-:W-:Y:S01]  /*5020*/  FMUL.FTZ R14, R26, UR7 ;  /* 0x000000071a0e7c20 */ /* 0x001fe20008410000 */
[----:B------:R-:W-:Y:S01]  /*5030*/  FMUL.FTZ R26, R47, UR7 ;  /* 0x000000072f1a7c20 */ /* 0x000fe20008410000 */
[----:B------:R-:W0:Y:S01]  /*5040*/  MUFU.TANH R144, R144 ;  /* 0x0000009000907308 */ /* 0x000e220000002400 */
[----:B------:R-:W-:Y:S01]  /*5050*/  FMUL.FTZ R47, R57, UR7 ;  /* 0x00000007392f7c20 */ /* 0x000fe20008410000 */
[----:B------:R-:W-:Y:S01]  /*5060*/  FMUL.FTZ R49, R60, UR7 ;  /* 0x000000073c317c20 */ /* 0x000fe20008410000 */
[----:B----4-:R-:W-:Y:S01]  /*5070*/  IADD3 R146, R33, -UR34, R136 ;  /* 0x8000002221927c10 */ /* 0x010fe2000fffe088 */
[----:B------:R-:W-:Y:S01]  /*5080*/  FMUL.FTZ R48, R61, UR7 ;  /* 0x000000073d307c20 */ /* 0x000fe20008410000 */
[----:B------:R-:W-:Y:S01]  /*5090*/  FMUL.FTZ R15, R27, UR7 ;  /* 0x000000071b0f7c20 */ /* 0x000fe20008410000 */
[----:B------:R-:W-:Y:S01]  /*50a0*/  FMUL.FTZ R27, R50, UR7 ;  /* 0x00000007321b7c20 */ /* 0x000fe20008410000 */
[C---:B------:R-:W-:Y:S01]  /*50b0*/  ISETP.GT.AND P1, PT, R146.reuse, RZ, PT ;  /* 0x000000ff9200720c */ /* 0x040fe20003f24270 */
[----:B------:R-:W4:Y:S01]  /*50c0*/  MUFU.TANH R36, R36 ;  /* 0x0000002400247308 */ /* 0x000f220000002400 */
[----:B------:R-:W-:Y:S01]  /*50d0*/  ISETP.GT.AND P2, PT, R146, 0x1, PT ;  /* 0x000000019200780c */ /* 0x000fe20003f44270 */
[----:B------:R-:W-:Y:S01]  /*50e0*/  FMUL.FTZ R50, R64, UR7 ;  /* 0x0000000740327c20 */ /* 0x000fe20008410000 */
[----:B-1----:R-:W-:Y:S01]  /*50f0*/  FSEL R140, R140, -INF , P1 ;  /* 0xff8000008c8c7808 */ /* 0x002fe20000800000 */
[----:B------:R-:W-:Y:S01]  /*5100*/  FMUL.FTZ R18, R31, UR7 ;  /* 0x000000071f127c20 */ /* 0x000fe20008410000 */
[----:B------:R-:W-:Y:S01]  /*5110*/  ISETP.GT.AND P1, PT, R146, 0x8, PT ;  /* 0x000000089200780c */ /* 0x000fe20003f24270 */
[----:B------:R-:W-:Y:S01]  /*5120*/  FMUL.FTZ R31, R58, UR7 ;  /* 0x000000073a1f7c20 */ /* 0x000fe20008410000 */
[----:B--2---:R-:W-:Y:S01]  /*5130*/  FSEL R139, R139, -INF , P2 ;  /* 0xff8000008b8b7808 */ /* 0x004fe20001000000 */
[----:B------:R-:W1:Y:S01]  /*5140*/  MUFU.TANH R37, R37 ;  /* 0x0000002500257308 */ /* 0x000e620000002400 */
[----:B------:R-:W-:Y:S01]  /*5150*/  FMNMX.FTZ R34, R140, R12, !PT ;  /* 0x0000000c8c227209 */ /* 0x000fe20007810000 */
[----:B------:R-:W-:Y:S01]  /*5160*/  FMUL.FTZ R32, R59, UR7 ;  /* 0x000000073b207c20 */ /* 0x000fe20008410000 */
[----:B------:R-:W-:Y:S01]  /*5170*/  ISETP.GT.AND P2, PT, R146, 0x9, PT ;  /* 0x000000099200780c */ /* 0x000fe20003f44270 */
[----:B------:R-:W-:Y:S01]  /*5180*/  FMUL.FTZ R80, R80, UR7 ;  /* 0x0000000750507c20 */ /* 0x000fe20008410000 */
[----:B---3--:R-:W-:Y:S01]  /*5190*/  FSEL R138, R138, -INF , P1 ;  /* 0xff8000008a8a7808 */ /* 0x008fe20000800000 */
[----:B------:R-:W-:Y:S01]  /*51a0*/  FMUL.FTZ R81, R81, UR7 ;  /* 0x0000000751517c20 */ /* 0x000fe20008410000 */
[----:B------:R-:W-:Y:S01]  /*51b0*/  FMNMX.FTZ R35, R139, R34, !PT ;  /* 0x000000228b237209 */ /* 0x000fe20007810000 */
[----:B------:R-:W2:Y:S01]  /*51c0*/  MUFU.TANH R38, R38 ;  /* 0x0000002600267308 */ /* 0x000ea20000002400 */
[----:B------:R-:W-:Y:S01]  /*51d0*/  ISETP.GT.AND P1, PT, R146, 0x10, PT ;  /* 0x000000109200780c */ /* 0x000fe20003f24270 */
[----:B------:R-:W-:Y:S01]  /*51e0*/  FMUL.FTZ R84, R84, UR7 ;  /* 0x0000000754547c20 */ /* 0x000fe20008410000 */
[----:B-----5:R-:W-:Y:S01]  /*51f0*/  FSEL R33, R143, -INF , P2 ;  /* 0xff8000008f217808 */ /* 0x020fe20001000000 */
[----:B------:R-:W-:Y:S01]  /*5200*/  FMUL.FTZ R85, R85, UR7 ;  /* 0x0000000755557c20 */ /* 0x000fe20008410000 */
[----:B------:R-:W-:Y:S01]  /*5210*/  FMNMX.FTZ R52, R138, R35, !PT ;  /* 0x000000238a347209 */ /* 0x000fe20007810000 */
[----:B------:R-:W-:Y:S01]  /*5220*/  FMUL.FTZ R63, R63, UR7 ;  /* 0x000000073f3f7c20 */ /* 0x000fe20008410000 */
[C---:B------:R-:W-:Y:S01]  /*5230*/  ISETP.GT.AND P2, PT, R146.reuse, 0x11, PT ;  /* 0x000000119200780c */ /* 0x040fe20003f44270 */
[----:B------:R-:W3:Y:S01]  /*5240*/  MUFU.TANH R39, R39 ;  /* 0x0000002700277308 */ /* 0x000ee20000002400 */
[----:B------:R-:W-:Y:S01]  /*5250*/  FSEL R34, R145, -INF , P1 ;  /* 0xff80000091227808 */ /* 0x000fe20000800000 */
[----:B------:R-:W5:Y:S01]  /*5260*/  S2UR UR11, SR_CgaCtaId ;  /* 0x00000000000b79c3 */ /* 0x000f620000008800 */
[----:B------:R-:W-:Y:S01]  /*5270*/  FMNMX.FTZ R51, R33, R52, !PT ;  /* 0x0000003421337209 */ /* 0x000fe20007810000 */
[----:B------:R-:W-:Y:S01]  /*5280*/  ULEA UR10, UR4, UR38, 0x3 ;  /* 0x00000026040a7291 */ /* 0x000fe2000f8e183f */
[----:B------:R-:W-:-:S02]  /*5290*/  ISETP.GT.AND P1, PT, R146, 0x18, PT ;  /* 0x000000189200780c */ /* 0x000fc40003f24270 */
[----:B0-----:R-:W-:Y:S01]  /*52a0*/  FSEL R35, R144, -INF , P2 ;  /* 0xff80000090237808 */ /* 0x001fe20001000000 */
[----:B------:R-:W0:Y:S01]  /*52b0*/  MUFU.TANH R40, R40 ;  /* 0x0000002800287308 */ /* 0x000e220000002400 */
[----:B------:R-:W-:Y:S01]  /*52c0*/  FMNMX.FTZ R52, R34, R51, !PT ;  /* 0x0000003322347209 */ /* 0x000fe20007810000 */
[----:B------:R-:W-:Y:S01]  /*52d0*/  FMUL.FTZ R51, R65, UR7 ;  /* 0x0000000741337c20 */ /* 0x000fe20008410000 */
[----:B------:R-:W-:Y:S01]  /*52e0*/  ISETP.GT.AND P2, PT, R146, 0x19, PT ;  /* 0x000000199200780c */ /* 0x000fe20003f44270 */
[----:B------:R-:W-:Y:S01]  /*52f0*/  UIADD3 UR10, UR10, 0x2d840, URZ ;  /* 0x0002d8400a0a7890 */ /* 0x000fe2000fffe03f */
[----:B----4-:R-:W-:Y:S02]  /*5300*/  FSEL R36, R36, -INF , P1 ;  /* 0xff80000024247808 */ /* 0x010fe40000800000 */
        /* <DEDUP_REMOVED lines=10> */
[----:B--2---:R-:W-:Y:S01]  /*53b0*/  FSEL R38, R38, -INF , P1 ;  /* 0xff80000026267808 */ /* 0x004fe20000800000 */
[----:B-----5:R-:W-:Y:S01]  /*53c0*/  UPRMT UR10, UR11, 0x654, UR10 ;  /* 0x000006540b0a7896 */ /* 0x020fe2000800000a */
[----:B------:R-:W-:-:S02]  /*53d0*/  FMNMX.FTZ R53, R37, R54, !PT ;  /* 0x0000003625357209 */ /* 0x000fc40007810000 */
[----:B------:R-:W-:Y:S02]  /*53e0*/  ISETP.GT.AND P1, PT, R146, 0x28, PT ;  /* 0x000000289200780c */ /* 0x000fe40003f24270 */
[----:B---3--:R-:W-:Y:S01]  /*53f0*/  FSEL R39, R39, -INF , P2 ;  /* 0xff80000027277808 */ /* 0x008fe20001000000 */
[----:B------:R-:W2:Y:S01]  /*5400*/  MUFU.TANH R43, R43 ;  /* 0x0000002b002b7308 */ /* 0x000ea20000002400 */
[----:B------:R-:W-:Y:S01]  /*5410*/  FMNMX.FTZ R54, R38, R53, !PT ;  /* 0x0000003526367209 */ /* 0x000fe20007810000 */
[----:B------:R-:W-:Y:S01]  /*5420*/  FMUL.FTZ R53, R69, UR7 ;  /* 0x0000000745357c20 */ /* 0x000fe20008410000 */
[----:B------:R-:W-:Y:S01]  /*5430*/  ISETP.GT.AND P2, PT, R146, 0x29, PT ;  /* 0x000000299200780c */ /* 0x000fe20003f44270 */
[----:B------:R-:W-:Y:S01]  /*5440*/  SYNCS.ARRIVE.TRANS64.RED.A1T0 RZ, [UR10], RZ ;  /* 0x000000ffffff79a7 */ /* 0x000fe2000810040a */
[----:B0-----:R-:W-:Y:S02]  /*5450*/  FSEL R40, R40, -INF , P1 ;  /* 0xff80000028287808 */ /* 0x001fe40000800000 */
[----:B------:R-:W-:Y:S01]  /*5460*/  FMNMX.FTZ R55, R39, R54, !PT ;  /* 0x0000003627377209 */ /* 0x000fe20007810000 */
[----:B------:R-:W0:Y:S01]  /*5470*/  MUFU.TANH R44, R44 ;  /* 0x0000002c002c7308 */ /* 0x000e220000002400 */
[----:B------:R-:W-:-:S02]  /*5480*/  ISETP.GT.AND P1, PT, R146, 0x30, PT ;  /* 0x000000309200780c */ /* 0x000fc40003f24270 */
[----:B----4-:R-:W-:Y:S02]  /*5490*/  FSEL R41, R41, -INF , P2 ;  /* 0xff80000029297808 */ /* 0x010fe40001000000 */
[----:B------:R-:W-:Y:S01]  /*54a0*/  FMNMX.FTZ R54, R40, R55, !PT ;  /* 0x0000003728367209 */ /* 0x000fe20007810000 */
[----:B------:R-:W-:Y:S01]  /*54b0*/  FMUL.FTZ R55, R72, UR7 ;  /* 0x0000000748377c20 */ /* 0x000fe20008410000 */
[----:B------:R-:W-:Y:S01]  /*54c0*/  ISETP.GT.AND P2, PT, R146, 0x31, PT ;  /* 0x000000319200780c */ /* 0x000fe20003f44270 */
[----:B------:R-:W3:Y:S01]  /*54d0*/  MUFU.TANH R45, R45 ;  /* 0x0000002d002d7308 */ /* 0x000ee20000002400 */
[----:B-1----:R-:W-:Y:S02]  /*54e0*/  FSEL R42, R42, -INF , P1 ;  /* 0xff8000002a2a7808 */ /* 0x002fe40000800000 */
[----:B------:R-:W-:Y:S01]  /*54f0*/  FMNMX.FTZ R57, R41, R54, !PT ;  /* 0x0000003629397209 */ /* 0x000fe20007810000 */
[----:B------:R-:W-:Y:S01]  /*5500*/  FMUL.FTZ R54, R73, UR7 ;  /* 0x0000000749367c20 */ /* 0x000fe20008410000 */
[----:B------:R-:W-:Y:S01]  /*5510*/  ISETP.GT.AND P1, PT, R146, 0x38, PT ;  /* 0x000000389200780c */ /* 0x000fe20003f24270 */
[----:B------:R-:W-:Y:S01]  /*5520*/  FMUL.FTZ R73, R82, UR7 ;  /* 0x0000000752497c20 */ /* 0x000fe20008410000 */
[----:B--2---:R-:W-:Y:S01]  /*5530*/  FSEL R43, R43, -INF , P2 ;  /* 0xff8000002b2b7808 */ /* 0x004fe20001000000 */
[----:B------:R-:W1:Y:S01]  /*5540*/  MUFU.TANH R46, R46 ;  /* 0x0000002e002e7308 */ /* 0x000e620000002400 */
[----:B------:R-:W-:-:S02]  /*5550*/  FMNMX.FTZ R56, R42, R57, !PT ;  /* 0x000000392a387209 */ /* 0x000fc40007810000 */
[----:B------:R-:W-:Y:S02]  /*5560*/  ISETP.GT.AND P2, PT, R146, 0x39, PT ;  /* 0x000000399200780c */ /* 0x000fe40003f44270 */
[----:B0-----:R-:W-:Y:S02]  /*5570*/  FSEL R44, R44, -INF , P1 ;  /* 0xff8000002c2c7808 */ /* 0x001fe40000800000 */
[----:B------:R-:W-:Y:S01]  /*5580*/  FMNMX.FTZ R57, R43, R56, !PT ;  /* 0x000000382b397209 */ /* 0x000fe20007810000 */
[----:B------:R-:W0:Y:S01]  /*5590*/  MUFU.TANH R47, R47 ;  /* 0x0000002f002f7308 */ /* 0x000e220000002400 */
[----:B------:R-:W-:Y:S01]  /*55a0*/  ISETP.GT.AND P1, PT, R146, 0x40, PT ;  /* 0x000000409200780c */ /* 0x000fe20003f24270 */
[----:B------:R-:W-:Y:S01]  /*55b0*/  FMUL.FTZ R56, R76, UR7 ;  /* 0x000000074c387c20 */ /* 0x000fe20008410000 */
[----:B---3--:R-:W-:Y:S02]  /*55c0*/  FSEL R45, R45, -INF , P2 ;  /* 0xff8000002d2d7808 */ /* 0x008fe40001000000 */
[----:B------:R-:W-:-:S02]  /*55d0*/  FMNMX.FTZ R58, R44, R57, !PT ;  /* 0x000000392c3a7209 */ /* 0x000fc40007810000 */
[----:B------:R-:W-:Y:S01]  /*55e0*/  ISETP.GT.AND P2, PT, R146, 0x41, PT ;  /* 0x000000419200780c */ /* 0x000fe20003f44270 */
[----:B------:R-:W2:Y:S01]  /*55f0*/  MUFU.TANH R49, R49 ;  /* 0x0000003100317308 */ /* 0x000ea20000002400 */
[----:B-1----:R-:W-:Y:S02]  /*5600*/  FSEL R46, R46, -INF , P1 ;  /* 0xff8000002e2e7808 */ /* 0x002fe40000800000 */
[----:B------:R-:W-:Y:S02]  /*5610*/  FMNMX.FTZ R57, R45, R58, !PT ;  /* 0x0000003a2d397209 */ /* 0x000fe40007810000 */
[----:B------:R-:W-:Y:S02]  /*5620*/  ISETP.GT.AND P1, PT, R146, 0x48, PT ;  /* 0x000000489200780c */ /* 0x000fe40003f24270 */
[----:B------:R-:W-:Y:S01]  /*5630*/  FMNMX.FTZ R58, R46, R57, !PT ;  /* 0x000000392e3a7209 */ /* 0x000fe20007810000 */
[----:B------:R-:W1:Y:S01]  /*5640*/  MUFU.TANH R48, R48 ;  /* 0x0000003000307308 */ /* 0x000e620000002400 */
[----:B0-----:R-:W-:Y:S01]  /*5650*/  FSEL R47, R47, -INF , P2 ;  /* 0xff8000002f2f7808 */ /* 0x001fe20001000000 */
[----:B------:R-:W-:Y:S01]  /*5660*/  FMUL.FTZ R57, R77, UR7 ;  /* 0x000000074d397c20 */ /* 0x000fe20008410000 */
        /* <DEDUP_REMOVED lines=37> */
[----:B------:R-:W-:Y:S01]  /*58c0*/  FMNMX.FTZ R60, R56, R59, !PT ;  /* 0x0000003b383c7209 */ /* 0x000fe20007810000 */
[----:B------:R-:W-:Y:S02]  /*58d0*/  FMUL.FTZ R59, R62, UR7 ;  /* 0x000000073e3b7c20 */ /* 0x000fe40008410000 */
[----:B------:R-:W0:Y:S01]  /*58e0*/  MUFU.TANH R81, R81 ;  /* 0x0000005100517308 */ /* 0x000e220000002400 */
[----:B--2---:R-:W-:Y:S02]  /*58f0*/  FSEL R57, R57, -INF , P2 ;  /* 0xff80000039397808 */ /* 0x004fe40001000000 */
[----:B------:R-:W-:-:S02]  /*5900*/  ISETP.GT.AND P2, PT, R146, 0x71, PT ;  /* 0x000000719200780c */ /* 0x000fc40003f44270 */
        /* <DEDUP_REMOVED lines=10> */
[----:B--2---:R-:W-:-:S04]  /*59b0*/  FSEL R61, R84, -INF , P1 ;  /* 0xff800000543d7808 */ /* 0x004fc80000800000 */
[----:B------:R-:W-:Y:S01]  /*59c0*/  FMNMX.FTZ R65, R61, R64, !PT ;  /* 0x000000403d417209 */ /* 0x000fe20007810000 */
[----:B------:R-:W-:Y:S01]  /*59d0*/  FMUL.FTZ R64, R66, UR7 ;  /* 0x0000000742407c20 */ /* 0x000fe20008410000 */
[----:B------:R-:W-:Y:S01]  /*59e0*/  FMUL.FTZ R66, R70, UR7 ;  /* 0x0000000746427c20 */ /* 0x000fe20008410000 */
[----:B------:R-:W2:Y:S01]  /*59f0*/  MUFU.TANH R15, R15 ;  /* 0x0000000f000f7308 */ /* 0x000ea20000002400 */
[----:B-1----:R-:W-:Y:S01]  /*5a00*/  FSEL R62, R85, -INF , P2 ;  /* 0xff800000553e7808 */ /* 0x002fe20001000000 */
[----:B------:R-:W-:-:S03]  /*5a10*/  FMUL.FTZ R70, R78, UR7 ;  /* 0x000000074e467c20 */ /* 0x000fc60008410000 */
[----:B------:R-:W-:Y:S01]  /*5a20*/  FMNMX.FTZ R72, R62, R65, !PT ;  /* 0x000000413e487209 */ /* 0x000fe20007810000 */
[----:B------:R-:W-:Y:S01]  /*5a30*/  FMUL.FTZ R65, R67, UR7 ;  /* 0x0000000743417c20 */ /* 0x000fe20008410000 */
[----:B------:R-:W-:Y:S01]  /*5a40*/  FMUL.FTZ R67, R71, UR7 ;  /* 0x0000000747437c20 */ /* 0x000fe20008410000 */
[----:B------:R-:W1:Y:S02]  /*5a50*/  MUFU.TANH R17, R17 ;  /* 0x0000001100117308 */ /* 0x000e640000002400 */
[----:B------:R-:W3:Y:S06]  /*5a60*/  SHFL.BFLY PT, R69, R72, 0x2, 0x1f ;  /* 0x0c401f0048457f89 */ /* 0x000eec00000e0000 */
[----:B------:R-:W4:Y:S08]  /*5a70*/  MUFU.TANH R18, R18 ;  /* 0x0000001200127308 */ /* 0x000f300000002400 */
[----:B------:R-:W5:Y:S08]  /*5a80*/  MUFU.TANH R19, R19 ;  /* 0x0000001300137308 */ /* 0x000f700000002400 */
[----:B------:R-:W5:Y:S01]  /*5a90*/  MUFU.TANH R20, R20 ;  /* 0x0000001400147308 */ /* 0x000f620000002400 */
[----:B---3--:R-:W-:Y:S01]  /*5aa0*/  FMNMX.FTZ R76, R72, R69, !PT ;  /* 0x00000045484c7209 */ /* 0x008fe20007810000 */
[----:B------:R-:W-:Y:S01]  /*5ab0*/  FMUL.FTZ R69, R75, UR7 ;  /* 0x000000074b457c20 */ /* 0x000fe20008410000 */
[----:B------:R-:W-:Y:S01]  /*5ac0*/  FMUL.FTZ R72, R79, UR7 ;  /* 0x000000074f487c20 */ /* 0x000fe20008410000 */
[----:B------:R-:W3:Y:S01]  /*5ad0*/  SHFL.IDX PT, R75, R137, 0x1, 0x1c1f ;  /* 0x003c1f00894b7f89 */ /* 0x000ee200000e0000 */
[----:B------:R-:W-:-:S03]  /*5ae0*/  FMUL.FTZ R79, R87, UR7 ;  /* 0x00000007574f7c20 */ /* 0x000fc60008410000 */
[----:B------:R-:W5:Y:S01]  /*5af0*/  MUFU.TANH R21, R21 ;  /* 0x0000001500157308 */ /* 0x000f620000002400 */
[----:B------:R-:W0:Y:S07]  /*5b00*/  SHFL.BFLY PT, R71, R76, 0x1, 0x1f ;  /* 0x0c201f004c477f89 */ /* 0x000e2e00000e0000 */
[----:B------:R-:W5:Y:S08]  /*5b10*/  MUFU.TANH R22, R22 ;  /* 0x0000001600167308 */ /* 0x000f700000002400 */
[----:B------:R-:W5:Y:S01]  /*5b20*/  MUFU.TANH R23, R23 ;  /* 0x0000001700177308 */ /* 0x000f620000002400 */
[----:B---3--:R-:W-:-:S07]  /*5b30*/  IADD3 R80, R75, -UR34, R136 ;  /* 0x800000224b507c10 */ /* 0x008fce000fffe088 */
[----:B------:R-:W3:Y:S01]  /*5b40*/  MUFU.TANH R24, R24 ;  /* 0x0000001800187308 */ /* 0x000ee20000002400 */
[----:B0-----:R-:W-:Y:S01]  /*5b50*/  FMNMX.FTZ R71, R76, R71, !PT ;  /* 0x000000474c477209 */ /* 0x001fe20007810000 */
[----:B------:R-:W-:Y:S01]  /*5b60*/  FMUL.FTZ R76, R86, UR7 ;  /* 0x00000007564c7c20 */ /* 0x000fe20008410000 */
[C---:B------:R-:W-:Y:S02]  /*5b70*/  ISETP.GT.AND P2, PT, R80.reuse, RZ, PT ;  /* 0x000000ff5000720c */ /* 0x040fe40003f44270 */
[----:B------:R-:W-:Y:S01]  /*5b80*/  ISETP.GT.AND P3, PT, R80, 0x1, PT ;  /* 0x000000015000780c */ /* 0x000fe20003f64270 */
[C---:B------:R-:W-:Y:S01]  /*5b90*/  FMUL.FTZ R78, R71.reuse, UR35 ;  /* 0x00000023474e7c20 */ /* 0x040fe20008410000 */
[----:B------:R-:W-:Y:S01]  /*5ba0*/  FSEL R14, R14, -INF , P2 ;  /* 0xff8000000e0e7808 */ /* 0x000fe20001000000 */
[----:B------:R-:W0:Y:S01]  /*5bb0*/  MUFU.TANH R25, R25 ;  /* 0x0000001900197308 */ /* 0x000e220000002400 */
[----:B------:R-:W-:Y:S02]  /*5bc0*/  FSETP.NEU.FTZ.AND P1, PT, R71, -INF , PT ;  /* 0xff8000004700780b */ /* 0x000fe40003f3d000 */
[----:B------:R-:W-:-:S02]  /*5bd0*/  ISETP.GT.AND P2, PT, R80, 0x8, PT ;  /* 0x000000085000780c */ /* 0x000fc40003f44270 */
[----:B--2---:R-:W-:Y:S02]  /*5be0*/  FSEL R81, R15, -INF , P3 ;  /* 0xff8000000f517808 */ /* 0x004fe40001800000 */
[----:B------:R-:W-:Y:S01]  /*5bf0*/  FMNMX.FTZ R82, R14, R13, !PT ;  /* 0x0000000d0e527209 */ /* 0x000fe20007810000 */
[----:B------:R-:W2:Y:S01]  /*5c00*/  MUFU.TANH R26, R26 ;  /* 0x0000001a001a7308 */ /* 0x000ea20000002400 */
[----:B------:R-:W-:Y:S02]  /*5c10*/  FSEL R78, R78, RZ, P1 ;  /* 0x000000ff4e4e7208 */ /* 0x000fe40000800000 */
[----:B------:R-:W-:Y:S02]  /*5c20*/  ISETP.GT.AND P3, PT, R80, 0x9, PT ;  /* 0x000000095000780c */ /* 0x000fe40003f64270 */
        /* <DEDUP_REMOVED lines=13> */
[----:B------:R4:W-:Y:S01]  /*5d00*/  MUFU.EX2 R18, R84 ;  /* 0x0000005400127308 */ /* 0x0009e20000000800 */
[----:B------:R-:W-:Y:S01]  /*5d10*/  FMNMX.FTZ R82, R33, R82, !PT ;  /* 0x0000005221527209 */ /* 0x000fe20007810000 */
[--C-:B------:R-:W-:Y:S01]  /*5d20*/  FFMA.FTZ R41, R41, UR35, -R78.reuse ;  /* 0x0000002329297c23 */ /* 0x100fe2000801084e */
[----:B------:R-:W-:Y:S01]  /*5d30*/  ISETP.GT.AND P2, PT, R80, 0x18, PT ;  /* 0x000000185000780c */ /* 0x000fe20003f44270 */
[--C-:B------:R-:W-:Y:S01]  /*5d40*/  FFMA.FTZ R42, R42, UR35, -R78.reuse ;  /* 0x000000232a2a7c23 */ /* 0x100fe2000801084e */
[----:B------:R-:W-:Y:S01]  /*5d50*/  FSEL R34, R20, -INF , P3 ;  /* 0xff80000014227808 */ /* 0x000fe20001800000 */
[--C-:B------:R-:W-:Y:S01]  /*5d60*/  FFMA.FTZ R43, R43, UR35, -R78.reuse ;  /* 0x000000232b2b7c23 */ /* 0x100fe2000801084e */
[----:B------:R-:W-:Y:S01]  /*5d70*/  FMNMX.FTZ R83, R19, R82, !PT ;  /* 0x0000005213537209 */ /* 0x000fe20007810000 */
[----:B------:R5:W-:Y:S01]  /*5d80*/  MUFU.EX2 R20, R85 ;  /* 0x0000005500147308 */ /* 0x000be20000000800 */
[----:B------:R-:W-:Y:S01]  /*5d90*/  ISETP.GT.AND P3, PT, R80, 0x19, PT ;  /* 0x000000195000780c */ /* 0x000fe20003f64270 */
[--C-:B----4-:R-:W-:Y:S01]  /*5da0*/  FFMA.FTZ R84, R35, UR35, -R78.reuse ;  /* 0x0000002323547c23 */ /* 0x110fe2000801084e */
[----:B------:R-:W-:Y:S01]  /*5db0*/  FSEL R21, R21, -INF , P2 ;  /* 0xff80000015157808 */ /* 0x000fe20001000000 */
[--C-:B------:R-:W-:Y:S01]  /*5dc0*/  FFMA.FTZ R44, R44, UR35, -R78.reuse ;  /* 0x000000232c2c7c23 */ /* 0x100fe2000801084e */
[----:B------:R-:W-:Y:S01]  /*5dd0*/  FMNMX.FTZ R82, R34, R83, !PT ;  /* 0x0000005322527209 */ /* 0x000fe20007810000 */
[--C-:B------:R-:W-:Y:S01]  /*5de0*/  FFMA.FTZ R45, R45, UR35, -R78.reuse ;  /* 0x000000232d2d7c23 */ /* 0x100fe2000801084e */
[----:B------:R-:W-:Y:S01]  /*5df0*/  ISETP.GT.AND P2, PT, R80, 0x20, PT ;  /* 0x000000205000780c */ /* 0x000fe20003f44270 */
[----:B------:R-:W-:Y:S01]  /*5e00*/  MUFU.TANH R28, R28 ;  /* 0x0000001c001c7308 */ /* 0x000fe20000002400 */
[----:B------:R-:W-:Y:S01]  /*5e10*/  FSEL R35, R22, -INF , P3 ;  /* 0xff80000016237808 */ /* 0x000fe20001800000 */
[--C-:B-----5:R-:W-:Y:S01]  /*5e20*/  FFMA.FTZ R85, R36, UR35, -R78.reuse ;  /* 0x0000002324557c23 */ /* 0x120fe2000801084e */
[----:B------:R-:W-:Y:S01]  /*5e30*/  FMNMX.FTZ R82, R21, R82, !PT ;  /* 0x0000005215527209 */ /* 0x000fe20007810000 */
[--C-:B------:R-:W-:Y:S01]  /*5e40*/  FFMA.FTZ R46, R46, UR35, -R78.reuse ;  /* 0x000000232e2e7c23 */ /* 0x100fe2000801084e */
[C---:B------:R-:W-:Y:S01]  /*5e50*/  ISETP.GT.AND P3, PT, R80.reuse, 0x21, PT ;  /* 0x000000215000780c */ /* 0x040fe20003f64270 */
[--C-:B------:R-:W-:Y:S01]  /*5e60*/  FFMA.FTZ R47, R47, UR35, -R78.reuse ;  /* 0x000000232f2f7c23 */ /* 0x100fe2000801084e */
[----:B------:R-:W-:Y:S01]  /*5e70*/  FSEL R23, R23, -INF , P2 ;  /* 0xff80000017177808 */ /* 0x000fe20001000000 */
[----:B------:R-:W4:Y:S01]  /*5e80*/  MUFU.TANH R29, R29 ;  /* 0x0000001d001d7308 */ /* 0x000f220000002400 */
[----:B------:R-:W-:Y:S01]  /*5e90*/  FMNMX.FTZ R82, R35, R82, !PT ;  /* 0x0000005223527209 */ /* 0x000fe20007810000 */
[--C-:B------:R-:W-:Y:S01]  /*5ea0*/  FFMA.FTZ R49, R49, UR35, -R78.reuse ;  /* 0x0000002331317c23 */ /* 0x100fe2000801084e */
[----:B------:R-:W-:Y:S01]  /*5eb0*/  ISETP.GT.AND P2, PT, R80, 0x28, PT ;  /* 0x000000285000780c */ /* 0x000fe20003f44270 */
[--C-:B------:R-:W-:Y:S01]  /*5ec0*/  FFMA.FTZ R48, R48, UR35, -R78.reuse ;  /* 0x0000002330307c23 */ /* 0x100fe2000801084e */
[----:B---3--:R-:W-:Y:S01]  /*5ed0*/  FSEL R36, R24, -INF , P3 ;  /* 0xff80000018247808 */ /* 0x008fe20001800000 */
[--C-:B------:R-:W-:Y:S01]  /*5ee0*/  FFMA.FTZ R50, R50, UR35, -R78.reuse ;  /* 0x0000002332327c23 */ /* 0x100fe2000801084e */
[----:B------:R-:W-:Y:S01]  /*5ef0*/  FMNMX.FTZ R83, R23, R82, !PT ;  /* 0x0000005217537209 */ /* 0x000fe20007810000 */
[----:B------:R3:W-:Y:S01]  /*5f00*/  MUFU.EX2 R22, R84 ;  /* 0x0000005400167308 */ /* 0x0007e20000000800 */
[----:B------:R-:W-:Y:S01]  /*5f10*/  ISETP.GT.AND P3, PT, R80, 0x29, PT ;  /* 0x000000295000780c */ /* 0x000fe20003f64270 */
[--C-:B------:R-:W-:Y:S01]  /*5f20*/  FFMA.FTZ R51, R51, UR35, -R78.reuse ;  /* 0x0000002333337c23 */ /* 0x100fe2000801084e */
[----:B0-----:R-:W-:Y:S01]  /*5f30*/  FSEL R25, R25, -INF , P2 ;  /* 0xff80000019197808 */ /* 0x001fe20001000000 */
[--C-:B------:R-:W-:Y:S01]  /*5f40*/  FFMA.FTZ R52, R52, UR35, -R78.reuse ;  /* 0x0000002334347c23 */ /* 0x100fe2000801084e */
[----:B------:R-:W-:Y:S01]  /*5f50*/  FMNMX.FTZ R82, R36, R83, !PT ;  /* 0x0000005324527209 */ /* 0x000fe20007810000 */
[--C-:B------:R-:W-:Y:S01]  /*5f60*/  FFMA.FTZ R53, R53, UR35, -R78.reuse ;  /* 0x0000002335357c23 */ /* 0x100fe2000801084e */
[----:B------:R-:W-:Y:S01]  /*5f70*/  ISETP.GT.AND P2, PT, R80, 0x30, PT ;  /* 0x000000305000780c */ /* 0x000fe20003f44270 */
[----:B------:R-:W-:Y:S01]  /*5f80*/  MUFU.TANH R30, R30 ;  /* 0x0000001e001e7308 */ /* 0x000fe20000002400 */
[--C-:B---3--:R-:W-:Y:S01]  /*5f90*/  FFMA.FTZ R84, R37, UR35, -R78.reuse ;  /* 0x0000002325547c23 */ /* 0x108fe2000801084e */
[----:B--2---:R-:W-:Y:S01]  /*5fa0*/  FSEL R37, R26, -INF , P3 ;  /* 0xff8000001a257808 */ /* 0x004fe20001800000 */
[--C-:B------:R-:W-:Y:S01]  /*5fb0*/  FFMA.FTZ R55, R55, UR35, -R78.reuse ;  /* 0x0000002337377c23 */ /* 0x100fe2000801084e */
[----:B------:R-:W-:Y:S01]  /*5fc0*/  FMNMX.FTZ R82, R25, R82, !PT ;  /* 0x0000005219527209 */ /* 0x000fe20007810000 */
[--C-:B------:R-:W-:Y:S01]  /*5fd0*/  FFMA.FTZ R54, R54, UR35, -R78.reuse ;  /* 0x0000002336367c23 */ /* 0x100fe2000801084e */
[----:B------:R-:W-:Y:S01]  /*5fe0*/  ISETP.GT.AND P3, PT, R80, 0x31, PT ;  /* 0x000000315000780c */ /* 0x000fe20003f64270 */
[--C-:B------:R-:W-:Y:S01]  /*5ff0*/  FFMA.FTZ R56, R56, UR35, -R78.reuse ;  /* 0x0000002338387c23 */ /* 0x100fe2000801084e */
[----:B------:R-:W0:Y:S01]  /*6000*/  MUFU.TANH R31, R31 ;  /* 0x0000001f001f7308 */ /* 0x000e220000002400 */
[----:B-1----:R-:W-:Y:S01]  /*6010*/  FSEL R27, R27, -INF , P2 ;  /* 0xff8000001b1b7808 */ /* 0x002fe20001000000 */
[--C-:B------:R-:W-:Y:S01]  /*6020*/  FFMA.FTZ R57, R57, UR35, -R78.reuse ;  /* 0x0000002339397c23 */ /* 0x100fe2000801084e */
[----:B------:R-:W-:Y:S01]  /*6030*/  FMNMX.FTZ R82, R37, R82, !PT ;  /* 0x0000005225527209 */ /* 0x000fe20007810000 */
[--C-:B------:R-:W-:Y:S01]  /*6040*/  FFMA.FTZ R58, R58, UR35, -R78.reuse ;  /* 0x000000233a3a7c23 */ /* 0x100fe2000801084e */
[----:B------:R-:W-:Y:S01]  /*6050*/  ISETP.GT.AND P2, PT, R80, 0x38, PT ;  /* 0x000000385000780c */ /* 0x000fe20003f44270 */
[--C-:B------:R-:W-:Y:S01]  /*6060*/  FFMA.FTZ R60, R60, UR35, -R78.reuse ;  /* 0x000000233c3c7c23 */ /* 0x100fe2000801084e */
[----:B------:R-:W-:Y:S01]  /*6070*/  FMNMX.FTZ R83, R27, R82, !PT ;  /* 0x000000521b537209 */ /* 0x000fe20007810000 */
[----:B------:R1:W-:Y:S01]  /*6080*/  MUFU.EX2 R24, R85 ;  /* 0x0000005500187308 */ /* 0x0003e20000000800 */
[----:B----4-:R-:W-:Y:S01]  /*6090*/  FSEL R29, R29, -INF , P2 ;  /* 0xff8000001d1d7808 */ /* 0x010fe20001000000 */
[--C-:B------:R-:W-:Y:S01]  /*60a0*/  FFMA.FTZ R61, R61, UR35, -R78.reuse ;  /* 0x000000233d3d7c23 */ /* 0x100fe2000801084e */
[----:B------:R-:W-:Y:S01]  /*60b0*/  ISETP.GT.AND P2, PT, R80, 0x40, PT ;  /* 0x000000405000780c */ /* 0x000fe20003f44270 */
[----:B------:R-:W-:-:S04]  /*60c0*/  FFMA.FTZ R62, R62, UR35, -R78 ;  /* 0x000000233e3e7c23 */ /* 0x000fc8000801084e */
[----:B------:R-:W-:Y:S01]  /*60d0*/  MUFU.TANH R32, R32 ;  /* 0x0000002000207308 */ /* 0x000fe20000002400 */
[----:B-1----:R-:W-:Y:S01]  /*60e0*/  FFMA.FTZ R85, R38, UR35, -R78 ;  /* 0x0000002326557c23 */ /* 0x002fe2000801084e */
[----:B------:R-:W-:Y:S02]  /*60f0*/  FSEL R38, R28, -INF , P3 ;  /* 0xff8000001c267808 */ /* 0x000fe40001800000 */
[----:B------:R-:W-:Y:S02]  /*6100*/  ISETP.GT.AND P3, PT, R80, 0x39, PT ;  /* 0x000000395000780c */ /* 0x000fe40003f64270 */
[----:B------:R-:W-:Y:S02]  /*6110*/  FMNMX.FTZ R82, R38, R83, !PT ;  /* 0x0000005326527209 */ /* 0x000fe40007810000 */
[----:B------:R-:W1:Y:S01]  /*6120*/  MUFU.TANH R59, R59 ;  /* 0x0000003b003b7308 */ /* 0x000e620000002400 */
[----:B0-----:R-:W-:Y:S02]  /*6130*/  FSEL R31, R31, -INF , P2 ;  /* 0xff8000001f1f7808 */ /* 0x001fe40001000000 */
[----:B------:R-:W-:-:S02]  /*6140*/  FMNMX.FTZ R82, R29, R82, !PT ;  /* 0x000000521d527209 */ /* 0x000fc40007810000 */
[----:B------:R-:W-:-:S03]  /*6150*/  ISETP.GT.AND P2, PT, R80, 0x48, PT ;  /* 0x000000485000780c */ /* 0x000fc60003f44270 */
[----:B------:R0:W-:Y:S08]  /*6160*/  MUFU.EX2 R26, R84 ;  /* 0x00000054001a7308 */ /* 0x0001f00000000800 */
[----:B------:R-:W2:Y:S01]  /*6170*/  MUFU.TANH R63, R63 ;  /* 0x0000003f003f7308 */ /* 0x000ea20000002400 */
[----:B0-----:R-:W-:Y:S01]  /*6180*/  FFMA.FTZ R84, R39, UR35, -R78 ;  /* 0x0000002327547c23 */ /* 0x001fe2000801084e */
[----:B------:R-:W-:-:S02]  /*6190*/  FSEL R39, R30, -INF , P3 ;  /* 0xff8000001e277808 */ /* 0x000fc40001800000 */
[C---:B------:R-:W-:Y:S02]  /*61a0*/  ISETP.GT.AND P3, PT, R80.reuse, 0x41, PT ;  /* 0x000000415000780c */ /* 0x040fe40003f64270 */
[----:B------:R-:W-:Y:S02]  /*61b0*/  FMNMX.FTZ R82, R39, R82, !PT ;  /* 0x0000005227527209 */ /* 0x000fe40007810000 */
[----:B------:R-:W0:Y:S01]  /*61c0*/  MUFU.TANH R64, R64 ;  /* 0x0000004000407308 */ /* 0x000e220000002400 */
[----:B-1----:R-:W-:Y:S02]  /*61d0*/  FSEL R59, R59, -INF , P2 ;  /* 0xff8000003b3b7808 */ /* 0x002fe40001000000 */
[----:B------:R-:W-:Y:S02]  /*61e0*/  FMNMX.FTZ R83, R31, R82, !PT ;  /* 0x000000521f537209 */ /* 0x000fe40007810000 */
[----:B------:R-:W-:-:S03]  /*61f0*/  ISETP.GT.AND P2, PT, R80, 0x50, PT ;  /* 0x000000505000780c */ /* 0x000fc60003f44270 */
[----:B------:R1:W-:Y:S08]  /*6200*/  MUFU.EX2 R28, R85 ;  /* 0x00000055001c7308 */ /* 0x0003f00000000800 */
[----:B------:R-:W3:Y:S01]  /*6210*/  MUFU.TANH R65, R65 ;  /* 0x0000004100417308 */ /* 0x000ee20000002400 */
[----:B-1----:R-:W-:Y:S01]  /*6220*/  FFMA.FTZ R85, R40, UR35, -R78 ;  /* 0x0000002328557c23 */ /* 0x002fe2000801084e */
[----:B------:R-:W-:-:S02]  /*6230*/  FSEL R40, R32, -INF , P3 ;  /* 0xff80000020287808 */ /* 0x000fc40001800000 */
[----:B------:R-:W-:Y:S02]  /*6240*/  ISETP.GT.AND P3, PT, R80, 0x49, PT ;  /* 0x000000495000780c */ /* 0x000fe40003f64270 */
[----:B------:R-:W-:Y:S02]  /*6250*/  FMNMX.FTZ R82, R40, R83, !PT ;  /* 0x0000005328527209 */ /* 0x000fe40007810000 */
[----:B------:R-:W1:Y:S01]  /*6260*/  MUFU.TANH R66, R66 ;  /* 0x0000004200427308 */ /* 0x000e620000002400 */
[----:B--2---:R-:W-:Y:S02]  /*6270*/  FSEL R63, R63, -INF , P3 ;  /* 0xff8000003f3f7808 */ /* 0x004fe40001800000 */
[----:B------:R-:W-:Y:S02]  /*6280*/  FMNMX.FTZ R82, R59, R82, !PT ;  /* 0x000000523b527209 */ /* 0x000fe40007810000 */
[----:B------:R-:W-:Y:S02]  /*6290*/  ISETP.GT.AND P3, PT, R80, 0x51, PT ;  /* 0x000000515000780c */ /* 0x000fe40003f64270 */
[----:B0-----:R-:W-:Y:S01]  /*62a0*/  FSEL R64, R64, -INF , P2 ;  /* 0xff80000040407808 */ /* 0x001fe20001000000 */
[----:B------:R-:W0:Y:S01]  /*62b0*/  MUFU.TANH R67, R67 ;  /* 0x0000004300437308 */ /* 0x000e220000002400 */
[----:B------:R-:W-:-:S02]  /*62c0*/  FMNMX.FTZ R83, R63, R82, !PT ;  /* 0x000000523f537209 */ /* 0x000fc40007810000 */
[----:B------:R-:W-:Y:S02]  /*62d0*/  ISETP.GT.AND P2, PT, R80, 0x58, PT ;  /* 0x000000585000780c */ /* 0x000fe40003f44270 */
[----:B---3--:R-:W-:Y:S02]  /*62e0*/  FSEL R65, R65, -INF , P3 ;  /* 0xff80000041417808 */ /* 0x008fe40001800000 */
[----:B------:R-:W-:Y:S01]  /*62f0*/  FMNMX.FTZ R82, R64, R83, !PT ;  /* 0x0000005340527209 */ /* 0x000fe20007810000 */
[----:B------:R-:W2:Y:S01]  /*6300*/  MUFU.TANH R68, R68 ;  /* 0x0000004400447308 */ /* 0x000ea20000002400 */
[----:B------:R-:W-:Y:S02]  /*6310*/  ISETP.GT.AND P3, PT, R80, 0x59, PT ;  /* 0x000000595000780c */ /* 0x000fe40003f64270 */
[----:B-1----:R-:W-:Y:S02]  /*6320*/  FSEL R66, R66, -INF , P2 ;  /* 0xff80000042427808 */ /* 0x002fe40001000000 */
[----:B------:R-:W-:-:S02]  /*6330*/  FMNMX.FTZ R83, R65, R82, !PT ;  /* 0x0000005241537209 */ /* 0x000fc40007810000 */
[----:B------:R-:W-:Y:S01]  /*6340*/  ISETP.GT.AND P2, PT, R80, 0x60, PT ;  /* 0x000000605000780c */ /* 0x000fe20003f44270 */
[----:B------:R-:W1:Y:S01]  /*6350*/  MUFU.TANH R69, R69 ;  /* 0x0000004500457308 */ /* 0x000e620000002400 */
[----:B0-----:R-:W-:Y:S02]  /*6360*/  FSEL R67, R67, -INF , P3 ;  /* 0xff80000043437808 */ /* 0x001fe40001800000 */
[----:B------:R-:W-:Y:S02]  /*6370*/  FMNMX.FTZ R82, R66, R83, !PT ;  /* 0x0000005342527209 */ /* 0x000fe40007810000 */
[----:B------:R-:W-:Y:S02]  /*6380*/  ISETP.GT.AND P3, PT, R80, 0x61, PT ;  /* 0x000000615000780c */ /* 0x000fe40003f64270 */
[----:B------:R-:W-:Y:S01]  /*6390*/  FMNMX.FTZ R83, R67, R82, !PT ;  /* 0x0000005243537209 */ /* 0x000fe20007810000 */
[----:B------:R-:W0:Y:S01]  /*63a0*/  MUFU.TANH R70, R70 ;  /* 0x0000004600467308 */ /* 0x000e220000002400 */
[----:B--2---:R-:W-:-:S02]  /*63b0*/  FSEL R68, R68, -INF , P2 ;  /* 0xff80000044447808 */ /* 0x004fc40001000000 */
        /* <DEDUP_REMOVED lines=22> */
[----:B------:R0:W-:Y:S01]  /*6520*/  MUFU.EX2 R30, R84 ;  /* 0x00000054001e7308 */ /* 0x0001e20000000800 */
[----:B--2---:R-:W-:-:S04]  /*6530*/  FSEL R80, R76, -INF , P2 ;  /* 0xff8000004c507808 */ /* 0x004fc80001000000 */
[----:B------:R-:W-:-:S03]  /*6540*/  FMNMX.FTZ R76, R80, R83, !PT ;  /* 0x00000053504c7209 */ /* 0x000fc60007810000 */
[----:B------:R-:W-:Y:S01]  /*6550*/  MUFU.EX2 R77, R77 ;  /* 0x0000004d004d7308 */ /* 0x000fe20000000800 */
[----:B-1----:R-:W-:-:S04]  /*6560*/  FSEL R79, R79, -INF , P3 ;  /* 0xff8000004f4f7808 */ /* 0x002fc80001800000 */
[----:B------:R-:W-:-:S03]  /*6570*/  FMNMX.FTZ R76, R79, R76, !PT ;  /* 0x0000004c4f4c7209 */ /* 0x000fc60007810000 */
[----:B------:R-:W-:Y:S02]  /*6580*/  MUFU.EX2 R75, R139 ;  /* 0x0000008b004b7308 */ /* 0x000fe40000000800 */
[----:B------:R-:W1:Y:S06]  /*6590*/  SHFL.BFLY PT, R83, R76, 0x2, 0x1f ;  /* 0x0c401f004c537f89 */ /* 0x000e6c00000e0000 */
[----:B------:R-:W-:Y:S08]  /*65a0*/  MUFU.EX2 R15, R138 ;  /* 0x0000008a000f7308 */ /* 0x000ff00000000800 */
[----:B------:R2:W-:Y:S08]  /*65b0*/  MUFU.EX2 R32, R85 ;  /* 0x0000005500207308 */ /* 0x0005f00000000800 */
        /* <DEDUP_REMOVED lines=9> */
[----:B0-----:R-:W-:-:S06]  /*6650*/  FMUL.FTZ R84, R76, UR35 ;  /* 0x000000234c547c20 */ /* 0x001fcc0008410000 */
        /* <DEDUP_REMOVED lines=15> */
[--C-:B--2---:R-:W-:Y:S01]  /*6750*/  FFMA.FTZ R85, R35, UR35, -R84.reuse ;  /* 0x0000002323557c23 */ /* 0x104fe20008010854 */
        /* <DEDUP_REMOVED lines=31> */
[----:B------:R-:W-:Y:S01]  /*6950*/  FFMA.FTZ R70, R79, UR35, -R84 ;  /* 0x000000234f467c23 */ /* 0x000fe20008010854 */
[----:B------:R-:W-:-:S03]  /*6960*/  FADD.FTZ R13, R18, R13 ;  /* 0x0000000d120d7221 */ /* 0x000fc60000010000 */
[----:B------:R-:W2:Y:S01]  /*6970*/  MUFU.EX2 R87, R87 ;  /* 0x0000005700577308 */ /* 0x000ea20000000800 */
[----:B-1----:R-:W-:Y:S01]  /*6980*/  FFMA.FTZ R3, R17, R3, R14 ;  /* 0x0000000311037223 */ /* 0x002fe2000001000e */
[----:B------:R-:W-:-:S03]  /*6990*/  FADD.FTZ R13, R20, R13 ;  /* 0x0000000d140d7221 */ /* 0x000fc60000010000 */
[----:B------:R-:W-:Y:S01]  /*69a0*/  FADD.FTZ R3, R136, R3 ;  /* 0x0000000388037221 */ /* 0x000fe20000010000 */
        /* <DEDUP_REMOVED lines=102> */
.L_x_11937:
[----:B------:R-:W0:Y:S01]  /*7010*/  S2UR UR10, SR_CgaCtaId ;  /* 0x00000000000a79c3 */ /* 0x000e220000008800 */
[----:B------:R-:W-:Y:S01]  /*7020*/  ULEA UR5, UR5, UR38, 0x3 ;  /* 0x0000002605057291 */ /* 0x000fe2000f8e183f */
[----:B------:R-:W-:Y:S01]  /*7030*/  F2FP.BF16.F32.PACK_AB R13, R136, R14 ;  /* 0x0000000e880d723e */ /* 0x000fe200000010ff */
[----:B------:R-:W-:Y:S01]  /*7040*/  UISETP.GT.AND UP0, UPT, UR39, UR32, UPT ;  /* 0x000000202700728c */ /* 0x000fe2000bf04270 */
[----:B------:R-:W-:Y:S01]  /*7050*/  F2FP.BF16.F32.PACK_AB R14, R18, R15 ;  /* 0x0000000f120e723e */ /* 0x000fe200000010ff */
[----:B------:R-:W-:Y:S01]  /*7060*/  UIADD3 UR5, UR5, 0x2d860, URZ ;  /* 0x0002d86005057890 */ /* 0x000fe2000fffe03f */
[----:B------:R-:W-:Y:S01]  /*7070*/  F2FP.BF16.F32.PACK_AB R12, R75, R77 ;  /* 0x0000004d4b0c723e */ /* 0x000fe200000010ff */
[----:B------:R-:W-:Y:S01]  /*7080*/  UMOV UR42, UR6 ;  /* 0x00000006002a7c82 */ /* 0x000fe20008000000 */
        /* <DEDUP_REMOVED lines=16> */
[----:B0-----:R-:W-:Y:S01]  /*7190*/  UPRMT UR5, UR10, 0x654, UR5 ;  /* 0x000006540a057896 */ /* 0x001fe20008000005 */
[----:B------:R-:W-:Y:S01]  /*71a0*/  F2FP.BF16.F32.PACK_AB R31, R36, R33 ;  /* 0x00000021241f723e */ /* 0x000fe200000010ff */
[----:B------:R-:W-:Y:S01]  /*71b0*/  UIADD3 UR10, UR39, -0x1, URZ ;  /* 0xffffffff270a7890 */ /* 0x000fe2000fffe03f */
        /* <DEDUP_REMOVED lines=14> */
[----:B------:R-:W-:Y:S01]  /*72a0*/  UMOV UR5, UR4 ;  /* 0x0000000400057c82 */ /* 0x000fe20008000000 */
[----:B------:R-:W-:Y:S01]  /*72b0*/  F2FP.BF16.F32.PACK_AB R35, R138, R38 ;  /* 0x000000268a23723e */ /* 0x000fe200000010ff */
[----:B------:R2:W-:Y:S01]  /*72c0*/  STSM.16.M88.4 [R5], R28 ;  /* 0x0000001c05007844 */ /* 0x0005e20000000200 */
[----:B------:R-:W-:Y:S01]  /*72d0*/  PLOP3.LUT P1, PT, PT, PT, UP0, 0x80, 0x0 ;  /* 0x000000000000781c */ /* 0x000fe20003f2f008 */
[-C--:B------:R-:W-:Y:S01]  /*72e0*/  FMUL.FTZ R109, R109, R19.reuse ;  /* 0x000000136d6d7220 */ /* 0x080fe20000410000 */
[-C--:B------:R-:W-:Y:S01]  /*72f0*/  FMUL.FTZ R112, R112, R19.reuse ;  /* 0x0000001370707220 */ /* 0x080fe20000410000 */
[----:B------:R-:W-:Y:S01]  /*7300*/  STSM.16.M88.4 [R2], R24 ;  /* 0x0000001802007844 */ /* 0x000fe20000000200 */
[-C--:B------:R-:W-:Y:S01]  /*7310*/  FMUL.FTZ R113, R113, R19.reuse ;  /* 0x0000001371717220 */ /* 0x080fe20000410000 */
[-C--:B------:R-:W-:Y:S01]  /*7320*/  FMUL.FTZ R116, R116, R19.reuse ;  /* 0x0000001374747220 */ /* 0x080fe20000410000 */
[----:B------:R-:W-:Y:S01]  /*7330*/  FMUL.FTZ R117, R117, R19 ;  /* 0x0000001375757220 */ /* 0x000fe20000410000 */
[----:B0-----:R-:W-:Y:S01]  /*7340*/  F2FP.BF16.F32.PACK_AB R12, R51, R50 ;  /* 0x00000032330c723e */ /* 0x001fe200000010ff */
[----:B------:R-:W-:Y:S01]  /*7350*/  STSM.16.M88.4 [R0+0x27800], R32 ;  /* 0x0278002000007844 */ /* 0x000fe20000000200 */
[----:B------:R-:W-:Y:S01]  /*7360*/  F2FP.BF16.F32.PACK_AB R13, R137, R39 ;  /* 0x00000027890d723e */ /* 0x000fe200000010ff */
[-C--:B------:R-:W-:Y:S01]  /*7370*/  FMUL.FTZ R120, R120, R19.reuse ;  /* 0x0000001378787220 */ /* 0x080fe20000410000 */
[----:B------:R-:W-:Y:S01]  /*7380*/  F2FP.BF16.F32.PACK_AB R14, R53, R52 ;  /* 0x00000034350e723e */ /* 0x000fe200000010ff */
[-C--:B------:R-:W-:Y:S01]  /*7390*/  FMUL.FTZ R121, R121, R19.reuse ;  /* 0x0000001379797220 */ /* 0x080fe20000410000 */
[----:B------:R-:W-:Y:S01]  /*73a0*/  F2FP.BF16.F32.PACK_AB R15, R67, R40 ;  /* 0x00000028430f723e */ /* 0x000fe200000010ff */
[----:B------:R-:W-:Y:S01]  /*73b0*/  FMUL.FTZ R124, R124, R19 ;  /* 0x000000137c7c7220 */ /* 0x000fe20000410000 */
[----:B-1----:R-:W-:Y:S01]  /*73c0*/  F2FP.BF16.F32.PACK_AB R20, R54, R55 ;  /* 0x000000373614723e */ /* 0x002fe200000010ff */
[----:B------:R-:W-:Y:S01]  /*73d0*/  FMUL.FTZ R125, R125, R19 ;  /* 0x000000137d7d7220 */ /* 0x000fe20000410000 */
[----:B------:R-:W-:Y:S01]  /*73e0*/  F2FP.BF16.F32.PACK_AB R21, R66, R59 ;  /* 0x0000003b4215723e */ /* 0x000fe200000010ff */
[----:B------:R0:W-:Y:S01]  /*73f0*/  STSM.16.M88.4 [R9], R12 ;  /* 0x0000000c09007844 */ /* 0x0001e20000000200 */
[----:B------:R-:W-:Y:S01]  /*7400*/  F2FP.BF16.F32.PACK_AB R22, R57, R56 ;  /* 0x000000383916723e */ /* 0x000fe200000010ff */
[----:B------:R-:W-:Y:S01]  /*7410*/  FMUL.FTZ R128, R128, R19 ;  /* 0x0000001380807220 */ /* 0x000fe20000410000 */
[----:B------:R-:W-:Y:S01]  /*7420*/  F2FP.BF16.F32.PACK_AB R23, R65, R63 ;  /* 0x0000003f4117723e */ /* 0x000fe200000010ff */
[-C--:B------:R-:W-:Y:S01]  /*7430*/  FMUL.FTZ R129, R129, R19.reuse ;  /* 0x0000001381817220 */ /* 0x080fe20000410000 */
[----:B--2---:R-:W-:Y:S01]  /*7440*/  F2FP.BF16.F32.PACK_AB R28, R60, R58 ;  /* 0x0000003a3c1c723e */ /* 0x004fe200000010ff */
[----:B------:R-:W-:Y:S01]  /*7450*/  FMUL.FTZ R132, R132, R19 ;  /* 0x0000001384847220 */ /* 0x000fe20000410000 */
[----:B------:R-:W-:Y:S01]  /*7460*/  F2FP.BF16.F32.PACK_AB R29, R68, R64 ;  /* 0x00000040441d723e */ /* 0x000fe200000010ff */
[----:B------:R1:W-:Y:S01]  /*7470*/  STSM.16.M88.4 [R5+0x6000], R20 ;  /* 0x0060001405007844 */ /* 0x0003e20000000200 */
[----:B------:R-:W-:Y:S01]  /*7480*/  F2FP.BF16.F32.PACK_AB R30, R62, R61 ;  /* 0x0000003d3e1e723e */ /* 0x000fe200000010ff */
[----:B------:R-:W-:Y:S01]  /*7490*/  FMUL.FTZ R133, R133, R19 ;  /* 0x0000001385857220 */ /* 0x000fe20000410000 */
[----:B------:R-:W-:Y:S01]  /*74a0*/  F2FP.BF16.F32.PACK_AB R31, R70, R69 ;  /* 0x00000045461f723e */ /* 0x000fe200000010ff */
[-C--:B------:R-:W-:Y:S01]  /*74b0*/  FMUL.FTZ R90, R90, R17.reuse ;  /* 0x000000115a5a7220 */ /* 0x080fe20000410000 */
[-C--:B------:R-:W-:Y:S01]  /*74c0*/  FMUL.FTZ R91, R91, R17.reuse ;  /* 0x000000115b5b7220 */ /* 0x080fe20000410000 */
[-C--:B------:R-:W-:Y:S01]  /*74d0*/  FMUL.FTZ R94, R94, R17.reuse ;  /* 0x000000115e5e7220 */ /* 0x080fe20000410000 */
[-C--:B------:R-:W-:Y:S01]  /*74e0*/  FMUL.FTZ R95, R95, R17.reuse ;  /* 0x000000115f5f7220 */ /* 0x080fe20000410000 */
        /* <DEDUP_REMOVED lines=27> */
[----:B0-----:R-:W-:-:S02]  /*76a0*/  IMAD.MOV.U32 R13, RZ, RZ, R76 ;  /* 0x000000ffff0d7224 */ /* 0x001fc400078e004c */
[----:B------:R-:W-:Y:S01]  /*76b0*/  IMAD.MOV.U32 R12, RZ, RZ, R71 ;  /* 0x000000ffff0c7224 */ /* 0x000fe200078e0047 */
[----:B--2---:R-:W-:Y:S01]  /*76c0*/  NOP ;  /* 0x0000000000007918 */ /* 0x004fe20000000000 */
[----:B-1----:R-:W-:Y:S05]  /*76d0*/  @P1 BRA `(.L_x_11938) ;  /* 0xffffffcc00581947 */ /* 0x002fea000383ffff */
[----:B------:R-:W-:-:S05]  /*76e0*/  UMOV UR39, UR10 ;  /* 0x0000000a00277c82 */ /* 0x000fca0008000000 */
.L_x_11927:
[----:B------:R-:W-:-:S13]  /*76f0*/  R2UR UR5, R142 ;  /* 0x000000008e0572ca */ /* 0x000fda00000e0000 */
[----:B------:R-:W-:-:S06]  /*7700*/  UISETP.GE.AND UP0, UPT, UR39, UR5, UPT ;  /* 0x000000052700728c */ /* 0x000fcc000bf06270 */
[----:B------:R-:W-:-:S13]  /*7710*/  PLOP3.LUT P1, PT, PT, PT, UP0, 0x80, 0x0 ;  /* 0x000000000000781c */ /* 0x000fda0003f2f008 */
[----:B------:R-:W-:Y:S05]  /*7720*/  @!P1 BRA `(.L_x_11939) ;  /* 0x0000002800789947 */ /* 0x000fea0003800000 */
[----:B------:R-:W3:Y:S01]  /*7730*/  S2R R10, SR_TID.X ;  /* 0x00000000000a7919 */ /* 0x000ee20000002100 */
[----:B------:R-:W-:Y:S01]  /*7740*/  R2UR UR5, R141 ;  /* 0x000000008d0572ca */ /* 0x000fe200000e0000 */
[----:B------:R-:W-:Y:S01]  /*7750*/  UMOV UR7, UR4 ;  /* 0x0000000400077c82 */ /* 0x000fe20008000000 */
[----:B------:R-:W-:Y:S01]  /*7760*/  UMOV UR11, 0x40000040 ;  /* 0x40000040000b7882 */ /* 0x000fe20000000000 */
[----:B------:R-:W-:Y:S01]  /*7770*/  MOV R11, R76 ;  /* 0x0000004c000b7202 */ /* 0x000fe20000000f00 */
[----:B------:R-:W-:Y:S01]  /*7780*/  UMOV UR30, UR6 ;  /* 0x00000006001e7c82 */ /* 0x000fe20008000000 */
[----:B------:R-:W-:Y:S01]  /*7790*/  MOV R137, UR11 ;  /* 0x0000000b00897c02 */ /* 0x000fe20008000f00 */
[----:B------:R-:W-:Y:S01]  /*77a0*/  UMOV UR29, 0x40000040 ;  /* 0x40000040001d7882 */ /* 0x000fe20000000000 */
        /* <DEDUP_REMOVED lines=10> */
[----:B------:R-:W-:Y:S01]  /*7850*/  UIADD3 UR40, UR61, 0x600, URZ ;  /* 0x000006003d287890 */ /* 0x000fe2000fffe03f */
[----:B------:R-:W-:Y:S01]  /*7860*/  UMOV UR10, UR4 ;  /* 0x00000004000a7c82 */ /* 0x000fe20008000000 */
[----:B------:R-:W-:Y:S01]  /*7870*/  UIADD3 UR44, UR61, 0x602, URZ ;  /* 0x000006023d2c7890 */ /* 0x000fe2000fffe03f */
[----:B------:R-:W-:Y:S01]  /*7880*/  IMAD.U32 R136, RZ, RZ, UR10 ;  /* 0x0000000aff887e24 */ /* 0x000fe2000f8e00ff */
[----:B------:R-:W-:-:S02]  /*7890*/  UIADD3 UR48, UR61, 0x604, URZ ;  /* 0x000006043d307890 */ /* 0x000fc4000fffe03f */
[----:B------:R-:W-:Y:S01]  /*78a0*/  UIADD3 UR52, UR61, 0x606, URZ ;  /* 0x000006063d347890 */ /* 0x000fe2000fffe03f */
[----:B---3--:R-:W-:Y:S02]  /*78b0*/  SHF.R.U32.HI R12, RZ, 0x7, R10 ;  /* 0x00000007ff0c7819 */ /* 0x008fe4000001160a */
[----:B------:R-:W-:Y:S01]  /*78c0*/  ISETP.GE.U32.AND P1, PT, R10, 0x180, PT ;  /* 0x000001800a00780c */ /* 0x000fe20003f26070 */
[----:B------:R-:W-:Y:S02]  /*78d0*/  IMAD.MOV.U32 R10, RZ, RZ, R71 ;  /* 0x000000ffff0a7224 */ /* 0x000fe400078e0047 */
[C---:B------:R-:W-:Y:S02]  /*78e0*/  VIADD R138, R12.reuse, 0x9 ;  /* 0x000000090c8a7836 */ /* 0x040fe40000000000 */
[----:B------:R-:W-:-:S03]  /*78f0*/  VIADD R139, R12, 0x8 ;  /* 0x000000080c8b7836 */ /* 0x000fc60000000000 */
[----:B------:R-:W-:-:S07]  /*7900*/  SEL R138, R138, 0x9, !P1 ;  /* 0x000000098a8a7807 */ /* 0x000fce0004800000 */
.L_x_11950:
[----:B------:R-:W-:Y:S01]  /*7910*/  R2UR UR10, R16 ;  /* 0x00000000100a72ca */ /* 0x000fe200000e0000 */
[----:B------:R-:W-:-:S04]  /*7920*/  UIADD3 UR4, UR7, 0x1, URZ ;  /* 0x0000000107047890 */ /* 0x000fc8000fffe03f */
[----:B------:R-:W-:-:S04]  /*7930*/  UISETP.NE.AND UP0, UPT, UR4, 0x2, UPT ;  /* 0x000000020400788c */ /* 0x000fc8000bf05270 */
[----:B------:R-:W-:Y:S02]  /*7940*/  USEL UR6, URZ, 0x1, UP0 ;  /* 0x000000013f067887 */ /* 0x000fe40008000000 */
[----:B------:R-:W-:Y:S02]  /*7950*/  USEL UR4, UR4, URZ, UP0 ;  /* 0x0000003f04047287 */ /* 0x000fe40008000000 */
[----:B------:R-:W-:Y:S01]  /*7960*/  ISETP.NE.AND P2, PT, RZ, UR10, PT ;  /* 0x0000000aff007c0c */ /* 0x000fe2000bf45270 */
[----:B------:R-:W-:-:S12]  /*7970*/  ULOP3.LUT UR6, UR30, UR6, URZ, 0x3c, !UPT ;  /* 0x000000061e067292 */ /* 0x000fd8000f8e3c3f */
[----:B0-----:R-:W-:Y:S05]  /*7980*/  @P2 BRA `(.L_x_11940) ;  /* 0x00000000002c2947 */ /* 0x001fea0003800000 */
[----:B------:R-:W-:Y:S05]  /*7990*/  @!P0 BRA `(.L_x_11941) ;  /* 0x0000000000048947 */ /* 0x000fea0003800000 */
[----:B------:R-:W-:Y:S01]  /*79a0*/  BPT.TRAP 0x1 ;  /* 0x000000040000795c */ /* 0x000fe20000300000 */
.L_x_11941:
[----:B------:R-:W-:Y:S01]  /*79b0*/  ULEA UR10, UR4, UR38, 0x3 ;  /* 0x00000026040a7291 */ /* 0x000fe2000f8e183f */
[----:B------:R-:W-:-:S05]  /*79c0*/  IMAD.U32 R12, RZ, RZ, UR6 ;  /* 0x00000006ff0c7e24 */ /* 0x000fca000f8e00ff */
[----:B------:R-:W-:-:S04]  /*79d0*/  SHF.L.U32 R12, R12, 0x1f, RZ ;  /* 0x0000001f0c0c7819 */ /* 0x000fc800000006ff */
[----:B------:R0:W1:Y:S01]  /*79e0*/  SYNCS.PHASECHK.TRANS64.TRYWAIT P1, [UR10+0x2d830], R12 ;  /* 0x02d8300cff0075a7 */ /* 0x000062000802014a */
[----:B------:R-:W-:Y:S05]  /*79f0*/  @!P0 BRA `(.L_x_11942) ;  /* 0x0000000000048947 */ /* 0x000fea0003800000 */
[----:B------:R-:W-:Y:S01]  /*7a00*/  BPT.TRAP 0x1 ;  /* 0x000000040000795c */ /* 0x000fe20000300000 */
.L_x_11942:
[----:B-1----:R-:W-:Y:S05]  /*7a10*/  @P1 BRA `(.L_x_11940) ;  /* 0x0000000000081947 */ /* 0x002fea0003800000 */
[----:B------:R-:W1:Y:S02]  /*7a20*/  SYNCS.PHASECHK.TRANS64.TRYWAIT P1, [UR10+0x2d830], R12 ;  /* 0x02d8300cff0075a7 */ /* 0x000e64000802014a */
[----:B-1----:R-:W-:Y:S05]  /*7a30*/  @!P1 BRA `(.L_x_11943) ;  /* 0x0000008000dc9947 */ /* 0x002fea0003800000 */
.L_x_11940:
        /* <DEDUP_REMOVED lines=37> */
.L_x_11945:
[----:B------:R-:W-:Y:S01]  /*7c90*/  ULEA UR10, UR7, UR38, 0x3 ;  /* 0x00000026070a7291 */ /* 0x000fe2000f8e183f */
[----:B01----:R-:W-:-:S05]  /*7ca0*/  IMAD.U32 R12, RZ, RZ, UR30 ;  /* 0x0000001eff0c7e24 */ /* 0x003fca000f8e00ff */
[----:B------:R-:W-:-:S04]  /*7cb0*/  SHF.L.U32 R12, R12, 0x1f, RZ ;  /* 0x0000001f0c0c7819 */ /* 0x000fc800000006ff */
[----:B------:R0:W1:Y:S01]  /*7cc0*/  SYNCS.PHASECHK.TRANS64.TRYWAIT P1, [UR10+0x2d850], R12 ;  /* 0x02d8500cff0075a7 */ /* 0x000062000802014a */
[----:B------:R-:W-:Y:S05]  /*7cd0*/  @!P0 BRA `(.L_x_11946) ;  /* 0x0000000000048947 */ /* 0x000fea0003800000 */
[----:B------:R-:W-:Y:S01]  /*7ce0*/  BPT.TRAP 0x1 ;  /* 0x000000040000795c */ /* 0x000fe20000300000 */
.L_x_11946:
[----:B-1----:R-:W-:Y:S05]  /*7cf0*/  @P1 BRA `(.L_x_11944) ;  /* 0x0000000000081947 */ /* 0x002fea0003800000 */
[----:B------:R-:W1:Y:S02]  /*7d00*/  SYNCS.PHASECHK.TRANS64.TRYWAIT P1, [UR10+0x2d850], R12 ;  /* 0x02d8500cff0075a7 */ /* 0x000e64000802014a */
[----:B-1----:R-:W-:Y:S05]  /*7d10*/  @!P1 BRA `(.L_x_11947) ;  /* 0x00000080003c9947 */ /* 0x002fea0003800000 */
.L_x_11944:
[----:B------:R-:W-:Y:S01]  /*7d20*/  UIADD3 UR10, UR38, 0x400, URZ ;  /* 0x00000400260a7890 */ /* 0x000fe2000fffe03f */
[----:B------:R-:W-:Y:S01]  /*7d30*/  WARPGROUP.ARRIVE ;  /* 0x00000000000079c5 */ /* 0x000fe20000000000 */
[----:B------:R-:W-:Y:S01]  /*7d40*/  UMOV UR56, UR61 ;  /* 0x0000003d00387c82 */ /* 0x000fe20008000000 */
[----:B------:R-:W-:Y:S01]  /*7d50*/  UMOV UR57, 0x40000040 ;  /* 0x4000004000397882 */ /* 0x000fe20000000000 */
[----:B------:R-:W-:Y:S01]  /*7d60*/  USHF.R.U32.HI UR10, URZ, 0x4, UR10 ;  /* 0x000000043f0a7899 */ /* 0x000fe2000801160a */
[----:B01----:R-:W-:Y:S01]  /*7d70*/  MOV R12, UR13 ;  /* 0x0000000d000c7c02 */ /* 0x003fe20008000f00 */
[----:B------:R-:W-:Y:S01]  /*7d80*/  UMOV UR59, 0x80000020 ;  /* 0x80000020003b7882 */ /* 0x000fe20000000000 */
[----:B------:R-:W-:Y:S01]  /*7d90*/  MOV R13, UR12 ;  /* 0x0000000c000d7c02 */ /* 0x000fe20008000f00 */
[----:B------:R-:W-:Y:S01]  /*7da0*/  ULOP3.LUT UR10, UR10, 0x3fff, URZ, 0xc0, !UPT ;  /* 0x00003fff0a0a7892 */ /* 0x000fe2000f8ec03f */
[----:B------:R-:W-:Y:S01]  /*7db0*/  R2UR UR12, R136 ;  /* 0x00000000880c72ca */ /* 0x000fe200000e0000 */
[----:B------:R-:W-:Y:S01]  /*7dc0*/  UMOV UR15, 0x80000020 ;  /* 0x80000020000f7882 */ /* 0x000fe20000000000 */
[----:B------:R-:W-:Y:S01]  /*7dd0*/  R2UR UR13, R137 ;  /* 0x00000000890d72ca */ /* 0x000fe200000e0000 */
[----:B------:R-:W-:Y:S01]  /*7de0*/  ULOP3.LUT UR10, UR10, 0x2000000, URZ, 0xfc, !UPT ;  /* 0x020000000a0a7892 */ /* 0x000fe2000f8efc3f */
        /* <DEDUP_REMOVED lines=8> */
[----:B------:R-:W-:Y:S01]  /*7e70*/  HGMMA.64x96x16.F32.BF16 R88, gdesc[UR56].tnspB, R88, gsb0 ;  /* 0x41600000385879f0 */ /* 0x000fe20008001858 */
[----:B------:R-:W-:Y:S01]  /*7e80*/  UIADD3 UR42, UR58, 0x100, URZ ;  /* 0x000001003a2a7890 */ /* 0x000fe2000fffe03f */
[----:B------:R-:W-:Y:S01]  /*7e90*/  UMOV UR14, UR10 ;  /* 0x0000000a000e7c82 */ /* 0x000fe20008000000 */
[----:B------:R-:W-:-:S02]  /*7ea0*/  UIADD3 UR46, UR58, 0x140, URZ ;  /* 0x000001403a2e7890 */ /* 0x000fc4000fffe03f */
[----:B------:R-:W-:Y:S01]  /*7eb0*/  UIADD3 UR50, UR58, 0x180, URZ ;  /* 0x000001803a327890 */ /* 0x000fe2000fffe03f */
[----:B------:R-:W-:Y:S01]  /*7ec0*/  UMOV UR51, 0x80000020 ;  /* 0x8000002000337882 */ /* 0x000fe20000000000 */
[----:B------:R-:W-:Y:S01]  /*7ed0*/  UIADD3 UR54, UR58, 0x1c0, URZ ;  /* 0x000001c03a367890 */ /* 0x000fe2000fffe03f */
[----:B------:R-:W-:Y:S01]  /*7ee0*/  UMOV UR55, 0x80000020 ;  /* 0x8000002000377882 */ /* 0x000fe20000000000 */
[----:B------:R-:W-:Y:S02]  /*7ef0*/  WARPGROUP.DEPBAR.LE gsb0, 0x0 ;  /* 0x00008000000079c5 */ /* 0x000fe40000010000 */
[----:B------:R-:W-:-:S06]  /*7f00*/  WARPGROUP.ARRIVE ;  /* 0x00000000000079c5 */ /* 0x000fcc0000000000 */
[----:B------:R-:W-:Y:S01]  /*7f10*/  HGMMA.64x96x16.F32.BF16 R88, gdesc[UR12].tnspB, R88, gsb0 ;  /* 0x416000000c5879f0 */ /* 0x000fe20008001858 */
[----:B------:R-:W-:Y:S02]  /*7f20*/  R2UR UR13, R12 ;  /* 0x000000000c0d72ca */ /* 0x000fe400000e0000 */
[----:B------:R-:W-:Y:S01]  /*7f30*/  R2UR UR12, R13 ;  /* 0x000000000d0c72ca */ /* 0x000fe200000e0000 */
        /* <DEDUP_REMOVED lines=22> */
.L_x_11948:
        /* <DEDUP_REMOVED lines=66> */
[----:B------:R-:W-:Y:S01]  /*84c0*/  ULDC UR10, c[0x0][0x988] ;  /* 0x00026200000a7ab9 */ /* 0x000fe20000000800 */
[----:B------:R-:W3:Y:S01]  /*84d0*/  S2UR UR11, SR_CgaCtaId ;  /* 0x00000000000b79c3 */ /* 0x000ee20000008800 */
[----:B------:R-:W-:Y:S01]  /*84e0*/  UMOV UR35, UR10 ;  /* 0x0000000a00237c82 */ /* 0x000fe20008000000 */
[----:B------:R-:W-:Y:S01]  /*84f0*/  ULEA UR10, UR4, UR38, 0x3 ;  /* 0x00000026040a7291 */ /* 0x000fe2000f8e183f */
[----:B------:R-:W4:Y:S01]  /*8500*/  MUFU.TANH R21, R21 ;  /* 0x0000001500157308 */ /* 0x000f220000002400 */
[----:B-1----:R-:W-:Y:S01]  /*8510*/  FMNMX.FTZ R66, R18, R65, !PT ;  /* 0x0000004112427209 */ /* 0x002fe20007810000 */
[----:B------:R-:W-:Y:S01]  /*8520*/  FMUL.FTZ R65, R76, UR5 ;  /* 0x000000054c417c20 */ /* 0x000fe20008410000 */
[----:B------:R-:W-:-:S05]  /*8530*/  UIADD3 UR10, UR10, 0x2d840, URZ ;  /* 0x0002d8400a0a7890 */ /* 0x000fca000fffe03f */
        /* <DEDUP_REMOVED lines=13> */
[----:B-1----:R-:W-:Y:S01]  /*8610*/  FMNMX.FTZ R67, R25, R66, !PT ;  /* 0x0000004219437209 */ /* 0x002fe20007810000 */
[----:B------:R-:W-:-:S06]  /*8620*/  FMUL.FTZ R66, R77, UR5 ;  /* 0x000000054d427c20 */ /* 0x000fcc0008410000 */
[----:B------:R-:W1:Y:S01]  /*8630*/  MUFU.TANH R28, R28 ;  /* 0x0000001c001c7308 */ /* 0x000e620000002400 */
[----:B--2---:R-:W-:-:S07]  /*8640*/  FMNMX.FTZ R69, R27, R68, !PT ;  /* 0x000000441b457209 */ /* 0x004fce0007810000 */
[----:B------:R-:W2:Y:S01]  /*8650*/  MUFU.TANH R29, R29 ;  /* 0x0000001d001d7308 */ /* 0x000ea20000002400 */
[----:B---3--:R-:W-:Y:S01]  /*8660*/  FMNMX.FTZ R68, R26, R67, !PT ;  /* 0x000000431a447209 */ /* 0x008fe20007810000 */
[----:B------:R-:W-:-:S06]  /*8670*/  FMUL.FTZ R67, R78, UR5 ;  /* 0x000000054e437c20 */ /* 0x000fcc0008410000 */
        /* <DEDUP_REMOVED lines=16> */
[----:B--2---:R-:W-:Y:S01]  /*8780*/  FMNMX.FTZ R70, R34, R69, !PT ;  /* 0x0000004522467209 */ /* 0x004fe20007810000 */
[----:B------:R-:W-:-:S06]  /*8790*/  FMUL.FTZ R69, R80, UR5 ;  /* 0x0000000550457c20 */ /* 0x000fcc0008410000 */
        /* <DEDUP_REMOVED lines=84> */
[----:B--2---:R-:W-:Y:S02]  /*8ce0*/  FMNMX.FTZ R71, R77, R76, !PT ;  /* 0x0000004c4d477209 */ /* 0x004fe40007810000 */
[----:B---3--:R-:W-:Y:S02]  /*8cf0*/  FMNMX.FTZ R80, R75, R80, !PT ;  /* 0x000000504b507209 */ /* 0x008fe40007810000 */
[----:B-1----:R-:W-:-:S03]  /*8d00*/  FMNMX.FTZ R79, R78, R71, !PT ;  /* 0x000000474e4f7209 */ /* 0x002fc60007810000 */
[----:B------:R-:W1:Y:S04]  /*8d10*/  SHFL.BFLY PT, R71, R80, 0x2, 0x1f ;  /* 0x0c401f0050477f89 */ /* 0x000e6800000e0000 */
[----:B------:R-:W2:Y:S01]  /*8d20*/  SHFL.BFLY PT, R76, R79, 0x2, 0x1f ;  /* 0x0c401f004f4c7f89 */ /* 0x000ea200000e0000 */
[----:B-1----:R-:W-:Y:S02]  /*8d30*/  FMNMX.FTZ R81, R80, R71, !PT ;  /* 0x0000004750517209 */ /* 0x002fe40007810000 */
[----:B--2---:R-:W-:-:S03]  /*8d40*/  FMNMX.FTZ R82, R79, R76, !PT ;  /* 0x0000004c4f527209 */ /* 0x004fc60007810000 */
[----:B------:R-:W1:Y:S04]  /*8d50*/  SHFL.BFLY PT, R76, R81, 0x1, 0x1f ;  /* 0x0c201f00514c7f89 */ /* 0x000e6800000e0000 */
[----:B------:R-:W2:Y:S01]  /*8d60*/  SHFL.BFLY PT, R83, R82, 0x1, 0x1f ;  /* 0x0c201f0052537f89 */ /* 0x000ea200000e0000 */
[----:B-1----:R-:W-:Y:S02]  /*8d70*/  FMNMX.FTZ R71, R81, R76, !PT ;  /* 0x0000004c51477209 */ /* 0x002fe40007810000 */
[----:B--2---:R-:W-:-:S03]  /*8d80*/  FMNMX.FTZ R76, R82, R83, !PT ;  /* 0x00000053524c7209 */ /* 0x004fc60007810000 */
[C---:B------:R-:W-:Y:S01]  /*8d90*/  FADD.FTZ R10, -R71.reuse, R10 ;  /* 0x0000000a470a7221 */ /* 0x040fe20000010100 */
        /* <DEDUP_REMOVED lines=34> */
[C---:B------:R-:W-:Y:S01]  /*8fc0*/  FADD.FTZ R10, -R76.reuse, R11 ;  /* 0x0000000b4c0a7221 */ /* 0x040fe20000010100 */
[----:B------:R-:W-:Y:S01]  /*8fd0*/  FMUL.FTZ R79, R76, UR35 ;  /* 0x000000234c4f7c20 */ /* 0x000fe20008410000 */
[----:B------:R1:W-:Y:S02]  /*8fe0*/  MUFU.EX2 R11, R83 ;  /* 0x00000053000b7308 */ /* 0x0003e40000000800 */
[----:B------:R-:W-:Y:S01]  /*8ff0*/  FMUL.FTZ R10, R10, UR35 ;  /* 0x000000230a0a7c20 */ /* 0x000fe20008410000 */
[--C-:B------:R-:W-:Y:S01]  /*9000*/  FFMA.FTZ R14, R14, UR35, -R79.reuse ;  /* 0x000000230e0e7c23 */ /* 0x100fe2000801084f */
[--C-:B------:R-:W-:Y:S01]  /*9010*/  FFMA.FTZ R87, R15, UR35, -R79.reuse ;  /* 0x000000230f577c23 */ /* 0x100fe2000801084f */
[--C-:B------:R-:W-:Y:S01]  /*9020*/  FFMA.FTZ R15, R19, UR35, -R79.reuse ;  /* 0x00000023130f7c23 */ /* 0x100fe2000801084f */
[--C-:B------:R-:W-:Y:S01]  /*9030*/  FFMA.FTZ R20, R20, UR35, -R79.reuse ;  /* 0x0000002314147c23 */ /* 0x100fe2000801084f */
[--C-:B------:R-:W-:Y:S01]  /*9040*/  FFMA.FTZ R19, R23, UR35, -R79.reuse ;  /* 0x0000002317137c23 */ /* 0x100fe2000801084f */
[----:B------:R-:W2:Y:S01]  /*9050*/  MUFU.EX2 R12, R12 ;  /* 0x0000000c000c7308 */ /* 0x000ea20000000800 */
[--C-:B------:R-:W-:Y:S01]  /*9060*/  FFMA.FTZ R86, R24, UR35, -R79.reuse ;  /* 0x0000002318567c23 */ /* 0x100fe2000801084f */
[--C-:B-1----:R-:W-:Y:S01]  /*9070*/  FFMA.FTZ R83, R40, UR35, -R79.reuse ;  /* 0x0000002328537c23 */ /* 0x102fe2000801084f */
        /* <DEDUP_REMOVED lines=14> */
[----:B--2---:R-:W-:Y:S01]  /*9160*/  FFMA.FTZ R4, R11, R4, R12 ;  /* 0x000000040b047223 */ /* 0x004fe2000001000c */
[--C-:B------:R-:W-:Y:S01]  /*9170*/  FFMA.FTZ R80, R52, UR35, -R79.reuse ;  /* 0x0000002334507c23 */ /* 0x100fe2000801084f */
[--C-:B------:R-:W-:Y:S01]  /*9180*/  FFMA.FTZ R52, R60, UR35, -R79.reuse ;  /* 0x000000233c347c23 */ /* 0x100fe2000801084f */
[----:B------:R-:W-:-:S04]  /*9190*/  FFMA.FTZ R51, R64, UR35, -R79 ;  /* 0x0000002340337c23 */ /* 0x000fc8000801084f */
[----:B------:R-:W2:Y:S08]  /*91a0*/  MUFU.EX2 R13, R13 ;  /* 0x0000000d000d7308 */ /* 0x000eb00000000800 */
[----:B------:R-:W3:Y:S01]  /*91b0*/  MUFU.EX2 R87, R87 ;  /* 0x0000005700577308 */ /* 0x000ee20000000800 */
[----:B-1----:R-:W-:-:S07]  /*91c0*/  FFMA.FTZ R40, R10, R3, R14 ;  /* 0x000000030a287223 */ /* 0x002fce000001000e */
        /* <DEDUP_REMOVED lines=11> */
[----:B-1----:R-:W-:Y:S01]  /*9280*/  FADD.FTZ R40, R20, R39 ;  /* 0x0000002714287221 */ /* 0x002fe20000010000 */
[--C-:B------:R-:W-:Y:S01]  /*9290*/  FFMA.FTZ R39, R55, UR35, -R79.reuse ;  /* 0x0000002337277c23 */ /* 0x100fe2000801084f */
[----:B------:R-:W-:-:S05]  /*92a0*/  FFMA.FTZ R55, R56, UR35, -R79 ;  /* 0x0000002338377c23 */ /* 0x000fca000801084f */
        /* <DEDUP_REMOVED lines=12> */
[----:B------:R-:W-:-:S06]  /*9370*/  FFMA.FTZ R40, R59, UR35, -R79 ;  /* 0x000000233b287c23 */ /* 0x000fcc000801084f */
        /* <DEDUP_REMOVED lines=29> */
[----:B------:R-:W-:-:S06]  /*9550*/  FFMA.FTZ R44, R67, UR35, -R79 ;  /* 0x00000023432c7c23 */ /* 0x000fcc000801084f */
        /* <DEDUP_REMOVED lines=16> */
[----:B--2---:R-:W-:Y:S01]  /*9660*/  FADD.FTZ R3, R81, R48 ;  /* 0x0000003051037221 */ /* 0x004fe20000010000 */
[----:B------:R-:W-:-:S06]  /*9670*/  FFMA.FTZ R48, R72, UR35, -R79 ;  /* 0x0000002348307c23 */ /* 0x000fcc000801084f */
        /* <DEDUP_REMOVED lines=55> */
[----:B--2---:R-:W-:-:S03]  /*99f0*/  FADD.FTZ R4, R75, R64 ;  /* 0x000000404b047221 */ /* 0x004fc60000010000 */
[----:B---3--:R-:W-:Y:S01]  /*9a00*/  FADD.FTZ R3, R60, R3 ;  /* 0x000000033c037221 */ /* 0x008fe20000010000 */
[----:B------:R-:W-:Y:S06]  /*9a10*/  @!P0 BRA `(.L_x_11949) ;  /* 0x0000000000048947 */ /* 0x000fec0003800000 */
[----:B------:R-:W-:Y:S01]  /*9a20*/  BPT.TRAP 0x1 ;  /* 0x000000040000795c */ /* 0x000fe20000300000 */
.L_x_11949:
[----:B------:R-:W1:Y:S01]  /*9a30*/  S2UR UR10, SR_CgaCtaId ;  /* 0x00000000000a79c3 */ /* 0x000e620000008800 */
        /* <DEDUP_REMOVED lines=23> */
[----:B-1----:R-:W-:Y:S01]  /*9bb0*/  UPRMT UR7, UR10, 0x654, UR7 ;  /* 0x000006540a077896 */ /* 0x002fe20008000007 */
        /* <DEDUP_REMOVED lines=10> */
[----:B------:R1:W-:Y:S01]  /*9c60*/  STSM.16.M88.4 [R0+0x21800], R12 ;  /* 0x0218000c00007844 */ /* 0x0003e20000000200 */
[----:B------:R-:W-:Y:S01]  /*9c70*/  F2FP.BF16.F32.PACK_AB R33, R81, R35 ;  /* 0x000000235121723e */ /* 0x000fe200000010ff */
[----:B------:R-:W-:Y:S01]  /*9c80*/  UIADD3 UR7, UR39, -0x1, URZ ;  /* 0xffffffff27077890 */ /* 0x000fe2000fffe03f */
[----:B------:R-:W-:Y:S01]  /*9c90*/  F2FP.BF16.F32.PACK_AB R32, R46, R45 ;  /* 0x0000002d2e20723e */ /* 0x000fe200000010ff */
[----:B------:R2:W-:Y:S01]  /*9ca0*/  STSM.16.M88.4 [R8], R20 ;  /* 0x0000001408007844 */ /* 0x0005e20000000200 */
[----:B------:R-:W-:Y:S01]  /*9cb0*/  F2FP.BF16.F32.PACK_AB R34, R50, R49 ;  /* 0x000000313222723e */ /* 0x000fe200000010ff */
[-C--:B------:R-:W-:Y:S01]  /*9cc0*/  FMUL.FTZ R113, R113, R11.reuse ;  /* 0x0000000b71717220 */ /* 0x080fe20000410000 */
[----:B------:R-:W-:Y:S01]  /*9cd0*/  F2FP.BF16.F32.PACK_AB R35, R80, R36 ;  /* 0x000000245023723e */ /* 0x000fe200000010ff */
[----:B------:R4:W-:Y:S01]  /*9ce0*/  STSM.16.M88.4 [R5], R24 ;  /* 0x0000001805007844 */ /* 0x0009e20000000200 */
[----:B------:R-:W-:Y:S01]  /*9cf0*/  R2UR UR10, R142 ;  /* 0x000000008e0a72ca */ /* 0x000fe200000e0000 */
[----:B------:R-:W-:Y:S01]  /*9d00*/  FMUL.FTZ R116, R116, R11 ;  /* 0x0000000b74747220 */ /* 0x000fe20000410000 */
[----:B------:R-:W-:Y:S01]  /*9d10*/  F2FP.BF16.F32.PACK_AB R74, R75, R74 ;  /* 0x0000004a4b4a723e */ /* 0x000fe200000010ff */
[----:B------:R4:W-:Y:S01]  /*9d20*/  STSM.16.M88.4 [R2], R28 ;  /* 0x0000001c02007844 */ /* 0x0009e20000000200 */
[----:B------:R-:W-:Y:S01]  /*9d30*/  F2FP.BF16.F32.PACK_AB R72, R70, R69 ;  /* 0x000000454648723e */ /* 0x000fe200000010ff */
[----:B------:R-:W-:Y:S01]  /*9d40*/  FMUL.FTZ R117, R117, R11 ;  /* 0x0000000b75757220 */ /* 0x000fe20000410000 */
[----:B------:R-:W-:Y:S01]  /*9d50*/  F2FP.BF16.F32.PACK_AB R73, R56, R48 ;  /* 0x000000303849723e */ /* 0x000fe200000010ff */
[----:B------:R4:W-:Y:S01]  /*9d60*/  STSM.16.M88.4 [R0+0x27800], R32 ;  /* 0x0278002000007844 */ /* 0x0009e20000000200 */
[----:B-1----:R-:W-:Y:S01]  /*9d70*/  F2FP.BF16.F32.PACK_AB R12, R54, R53 ;  /* 0x00000035360c723e */ /* 0x002fe200000010ff */
[----:B------:R-:W-:Y:S01]  /*9d80*/  FMUL.FTZ R120, R120, R11 ;  /* 0x0000000b78787220 */ /* 0x000fe20000410000 */
[----:B------:R-:W-:Y:S01]  /*9d90*/  F2FP.BF16.F32.PACK_AB R13, R55, R39 ;  /* 0x00000027370d723e */ /* 0x000fe200000010ff */
[----:B------:R-:W-:Y:S01]  /*9da0*/  FMUL.FTZ R121, R121, R11 ;  /* 0x0000000b79797220 */ /* 0x000fe20000410000 */
[----:B------:R-:W-:Y:S01]  /*9db0*/  F2FP.BF16.F32.PACK_AB R14, R58, R57 ;  /* 0x000000393a0e723e */ /* 0x000fe200000010ff */
[----:B------:R-:W-:Y:S01]  /*9dc0*/  UISETP.GT.AND UP0, UPT, UR39, UR10, UPT ;  /* 0x0000000a2700728c */ /* 0x000fe2000bf04270 */
[----:B------:R-:W-:Y:S01]  /*9dd0*/  F2FP.BF16.F32.PACK_AB R15, R52, R40 ;  /* 0x00000028340f723e */ /* 0x000fe200000010ff */
[----:B------:R-:W-:Y:S01]  /*9de0*/  FMUL.FTZ R124, R124, R11 ;  /* 0x0000000b7c7c7220 */ /* 0x000fe20000410000 */
[----:B--2---:R-:W-:Y:S01]  /*9df0*/  F2FP.BF16.F32.PACK_AB R20, R62, R61 ;  /* 0x0000003d3e14723e */ /* 0x004fe200000010ff */
[----:B------:R-:W-:Y:S01]  /*9e00*/  UMOV UR39, UR7 ;  /* 0x0000000700277c82 */ /* 0x000fe20008000000 */
[----:B------:R-:W-:Y:S01]  /*9e10*/  F2FP.BF16.F32.PACK_AB R21, R51, R43 ;  /* 0x0000002b3315723e */ /* 0x000fe200000010ff */
[----:B------:R4:W-:Y:S01]  /*9e20*/  STSM.16.M88.4 [R9], R12 ;  /* 0x0000000c09007844 */ /* 0x0009e20000000200 */
[----:B------:R-:W-:Y:S01]  /*9e30*/  F2FP.BF16.F32.PACK_AB R22, R66, R65 ;  /* 0x000000414216723e */ /* 0x000fe200000010ff */
[----:B------:R-:W-:Y:S01]  /*9e40*/  UMOV UR7, UR4 ;  /* 0x0000000400077c82 */ /* 0x000fe20008000000 */
[----:B------:R-:W-:Y:S01]  /*9e50*/  F2FP.BF16.F32.PACK_AB R23, R47, R44 ;  /* 0x0000002c2f17723e */ /* 0x000fe200000010ff */
[----:B------:R-:W-:Y:S01]  /*9e60*/  FMUL.FTZ R125, R125, R11 ;  /* 0x0000000b7d7d7220 */ /* 0x000fe20000410000 */
[----:B------:R-:W-:Y:S01]  /*9e70*/  F2FP.BF16.F32.PACK_AB R75, R60, R59 ;  /* 0x0000003b3c4b723e */ /* 0x000fe200000010ff */
[-C--:B------:R-:W-:Y:S01]  /*9e80*/  FMUL.FTZ R128, R128, R11.reuse ;  /* 0x0000000b80807220 */ /* 0x080fe20000410000 */
[----:B------:R-:W-:Y:S01]  /*9e90*/  PLOP3.LUT P1, PT, PT, PT, UP0, 0x80, 0x0 ;  /* 0x000000000000781c */ /* 0x000fe20003f2f008 */
[----:B------:R4:W-:Y:S01]  /*9ea0*/  STSM.16.M88.4 [R5+0x6000], R20 ;  /* 0x0060001405007844 */ /* 0x0009e20000000200 */
[-C--:B------:R-:W-:Y:S01]  /*9eb0*/  FMUL.FTZ R129, R129, R11.reuse ;  /* 0x0000000b81817220 */ /* 0x080fe20000410000 */
[-C--:B------:R-:W-:Y:S01]  /*9ec0*/  FMUL.FTZ R132, R132, R11.reuse ;  /* 0x0000000b84847220 */ /* 0x080fe20000410000 */
[----:B------:R-:W-:Y:S01]  /*9ed0*/  FMUL.FTZ R133, R133, R11 ;  /* 0x0000000b85857220 */ /* 0x000fe20000410000 */
        /* <DEDUP_REMOVED lines=9> */
[----:B-1----:R-:W1:Y:S01]  /*9f70*/  FENCE.VIEW.ASYNC.S ;  /* 0x00000000000073c6 */ /* 0x002e620000000000 */
        /* <DEDUP_REMOVED lines=23> */
[----:B-1----:R-:W-:Y:S01]  /*a0f0*/  NOP ;  /* 0x0000000000007918 */ /* 0x002fe20000000000 */
[----:B----4-:R-:W-:Y:S05]  /*a100*/  @P1 BRA `(.L_x_11950) ;  /* 0xffffffd800001947 */ /* 0x010fea000383ffff */
.L_x_11939:
[----:B------:R-:W-:Y:S06]  /*a110*/  BAR.ARV 0x8, 0x200 ;  /* 0x0208000000007b1d */ /* 0x000fec0000002000 */
[----:B------:R-:W-:Y:S05]  /*a120*/  @!P0 BRA `(.L_x_11951) ;  /* 0x0000000000048947 */ /* 0x000fea0003800000 */
[----:B------:R-:W-:Y:S01]  /*a130*/  BPT.TRAP 0x1 ;  /* 0x000000040000795c */ /* 0x000fe20000300000 */
.L_x_11951:
[----:B------:R-:W-:Y:S01]  /*a140*/  ULEA UR5, UR4, UR38, 0x3 ;  /* 0x0000002604057291 */ /* 0x000fe2000f8e183f */
[----:B------:R-:W-:-:S04]  /*a150*/  MOV R0, UR6 ;  /* 0x0000000600007c02 */ /* 0x000fc80008000f00 */
[----:B------:R-:W-:-:S04]  /*a160*/  SHF.L.U32 R0, R0, 0x1f, RZ ;  /* 0x0000001f00007819 */ /* 0x000fc800000006ff */
[----:B------:R1:W2:Y:S01]  /*a170*/  SYNCS.PHASECHK.TRANS64.TRYWAIT P1, [UR5+0x2d850], R0 ;  /* 0x02d85000ff0075a7 */ /* 0x0002a20008020145 */
[----:B------:R-:W-:Y:S05]  /*a180*/  @!P0 BRA `(.L_x_11952) ;  /* 0x0000000000048947 */ /* 0x000fea0003800000 */
[----:B------:R-:W-:Y:S01]  /*a190*/  BPT.TRAP 0x1 ;  /* 0x000000040000795c */ /* 0x000fe20000300000 */
.L_x_11952:
[----:B--2---:R-:W-:Y:S05]  /*a1a0*/  @P1 BRA `(.L_x_11953) ;  /* 0x0000000000081947 */ /* 0x004fea0003800000 */
[----:B------:R-:W2:Y:S02]  /*a1b0*/  SYNCS.PHASECHK.TRANS64.TRYWAIT P1, [UR5+0x2d850], R0 ;  /* 0x02d85000ff0075a7 */ /* 0x000ea40008020145 */
[----:B--2---:R-:W-:Y:S05]  /*a1c0*/  @!P1 BRA `(.L_x_11954) ;  /* 0x0000005c00289947 */ /* 0x004fea0003800000 */
.L_x_11953:
[----:B------:R-:W-:Y:S01]  /*a1d0*/  UIADD3 UR38, UR38, 0x400, URZ ;  /* 0x0000040026267890 */ /* 0x000fe2000fffe03f */
[----:B------:R-:W-:Y:S01]  /*a1e0*/  R2UR UR6, R141 ;  /* 0x000000008d0672ca */ /* 0x000fe200000e0000 */
[----:B------:R-:W-:Y:S01]  /*a1f0*/  WARPGROUP.ARRIVE ;  /* 0x00000000000079c5 */ /* 0x000fe20000000000 */
[----:B------:R-:W-:Y:S01]  /*a200*/  UMOV UR9, 0x40000040 ;  /* 0x4000004000097882 */ /* 0x000fe20000000000 */
[----:B------:R-:W-:Y:S01]  /*a210*/  USHF.R.U32.HI UR38, URZ, 0x4, UR38 ;  /* 0x000000043f267899 */ /* 0x000fe20008011626 */
[----:B--23--:R-:W2:Y:S01]  /*a220*/  SHFL.BFLY PT, R5, R4, 0x2, 0x1f ;  /* 0x0c401f0004057f89 */ /* 0x00cea200000e0000 */
[----:B------:R-:W-:Y:S01]  /*a230*/  UMOV UR11, 0x80000020 ;  /* 0x80000020000b7882 */ /* 0x000fe20000000000 */
[----:B------:R-:W-:Y:S01]  /*a240*/  IMAD.U32 R12, RZ, RZ, UR35 ;  /* 0x00000023ff0c7e24 */ /* 0x000fe2000f8e00ff */
[----:B------:R-:W-:Y:S01]  /*a250*/  ULOP3.LUT UR38, UR38, 0x3fff, URZ, 0xc0, !UPT ;  /* 0x00003fff26267892 */ /* 0x000fe2000f8ec03f */
[----:B-1----:R-:W1:Y:S03]  /*a260*/  SHFL.BFLY PT, R0, R3, 0x2, 0x1f ;  /* 0x0c401f0003007f89 */ /* 0x002e6600000e0000 */
[----:B------:R-:W-:-:S02]  /*a270*/  ULOP3.LUT UR38, UR38, 0x2000000, URZ, 0xfc, !UPT ;  /* 0x0200000026267892 */ /* 0x000fc4000f8efc3f */
[----:B------:R-:W-:Y:S02]  /*a280*/  ULOP3.LUT UR6, UR6, 0x10000, URZ, 0xfc, !UPT ;  /* 0x0001000006067892 */ /* 0x000fe4000f8efc3f */
[----:B------:R-:W-:-:S05]  /*a290*/  UIMAD UR4, UR4, 0x600, UR38 ;  /* 0x00000600040478a4 */ /* 0x000fca000f8e0226 */
[----:B------:R-:W-:Y:S02]  /*a2a0*/  UMOV UR8, UR6 ;  /* 0x0000000600087c82 */ /* 0x000fe40008000000 */
[----:B------:R-:W-:Y:S02]  /*a2b0*/  UMOV UR10, UR4 ;  /* 0x00000004000a7c82 */ /* 0x000fe40008000000 */
[----:B------:R-:W-:Y:S01]  /*a2c0*/  HGMMA.64x96x16.F32.BF16 R88, gdesc[UR8].tnspB, R88, gsb0 ;  /* 0x41600000085879f0 */ /* 0x000fe20008001858 */
[----:B------:R-:W-:Y:S02]  /*a2d0*/  UIADD3 UR8, UR6, 0x2, URZ ;  /* 0x0000000206087890 */ /* 0x000fe4000fffe03f */
[----:B------:R-:W-:Y:S01]  /*a2e0*/  UIADD3 UR10, UR4, 0x40, URZ ;  /* 0x00000040040a7890 */ /* 0x000fe2000fffe03f */
[----:B--2---:R-:W-:Y:S01]  /*a2f0*/  FADD.FTZ R5, R5, R4 ;  /* 0x0000000405057221 */ /* 0x004fe20000010000 */
[----:B------:R-:W-:Y:S01]  /*a300*/  UMOV UR9, 0x40000040 ;  /* 0x4000004000097882 */ /* 0x000fe20000000000 */
[----:B------:R-:W-:Y:S01]  /*a310*/  UMOV UR11, 0x80000020 ;  /* 0x80000020000b7882 */ /* 0x000fe20000000000 */
[----:B------:R-:W-:-:S02]  /*a320*/  IMAD.U32 R4, RZ, RZ, UR35 ;  /* 0x00000023ff047e24 */ /* 0x000fc4000f8e00ff */
[----:B-1----:R-:W-:Y:S01]  /*a330*/  FADD.FTZ R2, R0, R3 ;  /* 0x0000000300027221 */ /* 0x002fe20000010000 */
[----:B------:R-:W-:Y:S01]  /*a340*/  IMAD.MOV.U32 R3, RZ, RZ, RZ ;  /* 0x000000ffff037224 */ /* 0x000fe200078e00ff */
[----:B------:R-:W1:Y:S04]  /*a350*/  SHFL.BFLY PT, R0, R5, 0x1, 0x1f ;  /* 0x0c201f0005007f89 */ /* 0x000e6800000e0000 */
[----:B------:R-:W2:Y:S01]  /*a360*/  SHFL.BFLY PT, R7, R2, 0x1, 0x1f ;  /* 0x0c201f0002077f89 */ /* 0x000ea200000e0000 */
[----:B-1----:R-:W-:Y:S01]  /*a370*/  FADD.FTZ R10, R5, R0 ;  /* 0x00000000050a7221 */ /* 0x002fe20000010000 */
[----:B------:R-:W-:Y:S02]  /*a380*/  IMAD.MOV.U32 R0, RZ, RZ, -0x800000 ;  /* 0xff800000ff007424 */ /* 0x000fe400078e00ff */
[----:B--2---:R-:W-:-:S02]  /*a390*/  FADD.FTZ R11, R2, R7 ;  /* 0x00000007020b7221 */ /* 0x004fc40000010000 */
[----:B------:R-:W-:Y:S01]  /*a3a0*/  FSETP.NE.FTZ.AND P1, PT, R10, RZ, PT ;  /* 0x000000ff0a00720b */ /* 0x000fe20003f35000 */
[----:B------:R-:W-:Y:S01]  /*a3b0*/  IMAD.MOV.U32 R7, RZ, RZ, RZ ;  /* 0x000000ffff077224 */ /* 0x000fe200078e00ff */
[----:B------:R-:W-:Y:S02]  /*a3c0*/  MOV R2, 0xff800000 ;  /* 0xff80000000027802 */ /* 0x000fe40000000f00 */
[----:B------:R-:W-:-:S09]  /*a3d0*/  FSETP.NE.FTZ.AND P2, PT, R11, RZ, PT ;  /* 0x000000ff0b00720b */ /* 0x000fd20003f55000 */
[----:B------:R-:W1:Y:S01]  /*a3e0*/  @P1 MUFU.LG2 R6, R10 ;  /* 0x0000000a00061308 */ /* 0x000e620000000c00 */
[----:B------:R-:W-:-:S03]  /*a3f0*/  @P1 FMUL.FTZ R4, R4, 0.69314718246459960938 ;  /* 0x3f31721804041820 */ /* 0x000fc60000410000 */
[----:B------:R-:W-:-:S04]  /*a400*/  @P2 FMUL.FTZ R12, R12, 0.69314718246459960938 ;  /* 0x3f3172180c0c2820 */ /* 0x000fc80000410000 */
[----:B------:R-:W2:Y:S08]  /*a410*/  @P2 MUFU.LG2 R8, R11 ;  /* 0x0000000b00082308 */ /* 0x000eb00000000c00 */
[----:B------:R3:W4:Y:S01]  /*a420*/  @P1 MUFU.RCP R3, R10 ;  /* 0x0000000a00031308 */ /* 0x0007220000001000 */
[----:B-1----:R-:W-:-:S04]  /*a430*/  @P1 FMUL.FTZ R5, R6, 0.69314718246459960938 ;  /* 0x3f31721806051820 */ /* 0x002fc80000410000 */
[----:B------:R-:W-:-:S03]  /*a440*/  @P1 FFMA.FTZ R2, R4, R71, R5 ;  /* 0x0000004704021223 */ /* 0x000fc60000010005 */
[----:B------:R3:W1:Y:S01]  /*a450*/  @P2 MUFU.RCP R7, R11 ;  /* 0x0000000b00072308 */ /* 0x0006620000001000 */
[----:B--2---:R-:W-:-:S04]  /*a460*/  @P2 FMUL.FTZ R9, R8, 0.69314718246459960938 ;  /* 0x3f31721808092820 */ /* 0x004fc80000410000 */
        /* <DEDUP_REMOVED lines=47> */
[----:B-1-34-:R-:W-:Y:S05]  /*a760*/  @!P0 BRA `(.L_x_11955) ;  /* 0x0000000000048947 */ /* 0x01afea0003800000 */
[----:B------:R-:W-:Y:S01]  /*a770*/  BPT.TRAP 0x1 ;  /* 0x000000040000795c */ /* 0x000fe20000300000 */
.L_x_11955:
[----:B------:R-:W1:Y:S01]  /*a780*/  S2UR UR4, SR_CgaCtaId ;  /* 0x00000000000479c3 */ /* 0x000e620000008800 */
        /* <DEDUP_REMOVED lines=23> */
[----:B-1----:R-:W-:Y:S01]  /*a900*/  UPRMT UR5, UR4, 0x654, UR5 ;  /* 0x0000065404057896 */ /* 0x002fe20008000005 */
        /* <DEDUP_REMOVED lines=28> */
.L_x_11919:
[----:B------:R-:W-:Y:S05]  /*aad0*/  @P0 BRA `(.L_x_11956) ;  /* 0x0000001000940947 */ /* 0x000fea0003800000 */
[----:B------:R-:W2:Y:S01]  /*aae0*/  LDL R4, [R1+0x4] ;  /* 0x0000040001047983 */ /* 0x000ea20000100800 */
[----:B------:R-:W1:Y:S01]  /*aaf0*/  LDC R7, c[0x0][0xbe8] ;  /* 0x0002fa00ff077b82 */ /* 0x000e620000000800 */
[----:B------:R-:W-:Y:S01]  /*ab00*/  ULDC.64 UR8, c[0x0][0xbd0] ;  /* 0x0002f40000087ab9 */ /* 0x000fe20000000a00 */
[----:B------:R-:W-:Y:S01]  /*ab10*/  BSSY B0, `(.L_x_11957) ;  /* 0x00000d5000007945 */ /* 0x000fe20003800000 */
[----:B------:R-:W3:Y:S01]  /*ab20*/  S2R R3, SR_TID.X ;  /* 0x0000000000037919 */ /* 0x000ee20000002100 */
[----:B------:R-:W4:Y:S04]  /*ab30*/  S2R R21, SR_CTAID.X ;  /* 0x0000000000157919 */ /* 0x000f280000002500 */
[----:B------:R-:W5:Y:S08]  /*ab40*/  S2UR UR12, SR_CTAID.Z ;  /* 0x00000000000c79c3 */ /* 0x000f700000002700 */
[----:B------:R-:W0:Y:S08]  /*ab50*/  LDC.64 R14, c[0x0][0xbd8] ;  /* 0x0002f600ff0e7b82 */ /* 0x000e300000000a00 */
[----:B------:R-:W-:Y:S01]  /*ab60*/  BAR.SYNC.DEFER_BLOCKING 0x1, 0x180 ;  /* 0x0046000000007b1d */ /* 0x000fe20000010000 */
[----:B-1----:R-:W-:-:S07]  /*ab70*/  ISETP.NE.AND P0, PT, R7, 0x1, PT ;  /* 0x000000010700780c */ /* 0x002fce0003f05270 */
[----:B------:R-:W1:Y:S01]  /*ab80*/  S2UR UR11, SR_CTAID.Y ;  /* 0x00000000000b79c3 */ /* 0x000e620000002600 */
[----:B-----5:R-:W-:-:S07]  /*ab90*/  USHF.R.S32.HI UR10, URZ, 0x1f, UR12 ;  /* 0x0000001f3f0a7899 */ /* 0x020fce000801140c */
[----:B------:R-:W1:Y:S08]  /*aba0*/  LDC R20, c[0x0][0xc50] ;  /* 0x00031400ff147b82 */ /* 0x000e700000000800 */
[----:B------:R-:W5:Y:S08]  /*abb0*/  LDC.64 R18, c[0x0][0xb40] ;  /* 0x0002d000ff127b82 */ /* 0x000f700000000a00 */
[----:B------:R-:W5:Y:S08]  /*abc0*/  @P0 LDC R16, c[0x0][0xbf0] ;  /* 0x0002fc00ff100b82 */ /* 0x000f700000000800 */
[----:B------:R-:W5:Y:S08]  /*abd0*/  @P0 LDC R25, c[0x0][0xbec] ;  /* 0x0002fb00ff190b82 */ /* 0x000f700000000800 */
[----:B------:R-:W5:Y:S01]  /*abe0*/  @P0 LDC R22, c[0x0][0xbf0] ;  /* 0x0002fc00ff160b82 */ /* 0x000f620000000800 */
[----:B--2---:R-:W-:Y:S01]  /*abf0*/  R2UR UR13, R4 ;  /* 0x00000000040d72ca */ /* 0x004fe200000e0000 */
[----:B---3--:R-:W-:-:S05]  /*ac00*/  VIADD R4, R3, 0xffffff80 ;  /* 0xffffff8003047836 */ /* 0x008fca0000000000 */
        /* <DEDUP_REMOVED lines=26> */
[----:B-1----:R-:W-:Y:S01]  /*adb0*/  IMAD R23, R20, R17, UR11 ;  /* 0x0000000b14177e24 */ /* 0x002fe2000f8e0211 */
[----:B------:R-:W-:Y:S02]  /*adc0*/  LOP3.LUT R8, R5, 0x1ffffffe, RZ, 0xc0, !PT ;  /* 0x1ffffffe05087812 */ /* 0x000fe400078ec0ff */
[----:B------:R-:W-:Y:S02]  /*add0*/  LOP3.LUT R12, R12, 0xfffffff8, RZ, 0xc0, !PT ;  /* 0xfffffff80c0c7812 */ /* 0x000fe400078ec0ff */
[----:B------:R-:W-:Y:S02]  /*ade0*/  SHF.R.S32.HI R5, RZ, 0x5, R10 ;  /* 0x00000005ff057819 */ /* 0x000fe4000001140a */
[----:B------:R-:W-:Y:S01]  /*adf0*/  IADD3 R4, R11, -R12, RZ ;  /* 0x8000000c0b047210 */ /* 0x000fe20007ffe0ff */
[----:B------:R-:W-:Y:S01]  /*ae00*/  IMAD.IADD R11, R13, 0x1, -R8 ;  /* 0x000000010d0b7824 */ /* 0x000fe200078e0a08 */
[----:B------:R-:W-:Y:S01]  /*ae10*/  LOP3.LUT R6, R6, 0x7ffffffc, RZ, 0xc0, !PT ;  /* 0x7ffffffc06067812 */ /* 0x000fe200078ec0ff */
[----:B------:R-:W1:Y:S01]  /*ae20*/  @P0 LDC R13, c[0x0][0xbec] ;  /* 0x0002fb00ff0d0b82 */ /* 0x000e620000000800 */
[----:B0-----:R-:W-:-:S02]  /*ae30*/  IMAD R12, R14, UR10, RZ ;  /* 0x0000000a0e0c7c24 */ /* 0x001fc4000f8e02ff */
[----:B------:R-:W-:Y:S02]  /*ae40*/  IMAD R8, R5, 0x10, R4 ;  /* 0x0000001005087824 */ /* 0x000fe400078e0204 */
[----:B------:R-:W-:Y:S01]  /*ae50*/  IMAD.U32 R5, RZ, RZ, UR5 ;  /* 0x00000005ff057e24 */ /* 0x000fe2000f8e00ff */
[----:B------:R-:W-:Y:S01]  /*ae60*/  MOV R5, UR6 ;  /* 0x0000000600057c02 */ /* 0x000fe20008000f00 */
[----:B------:R-:W-:Y:S01]  /*ae70*/  IMAD R10, R9, 0x40, R8 ;  /* 0x00000040090a7824 */ /* 0x000fe200078e0208 */
[----:B------:R-:W-:Y:S01]  /*ae80*/  UIMAD UR6, UR13, UR9, UR7 ;  /* 0x000000090d0672a4 */ /* 0x000fe2000f8e0207 */
[----:B------:R-:W-:Y:S01]  /*ae90*/  IMAD.U32 R4, RZ, RZ, UR4 ;  /* 0x00000004ff047e24 */ /* 0x000fe2000f8e00ff */
[----:B------:R-:W-:Y:S01]  /*aea0*/  UIMAD.WIDE.U32 UR4, UR13, UR8, URZ ;  /* 0x000000080d0472a5 */ /* 0x000fe2000f8e003f */
[----:B------:R-:W-:Y:S02]  /*aeb0*/  IMAD R8, R11, 0x8, R10 ;  /* 0x000000080b087824 */ /* 0x000fe400078e020a */
[----:B------:R-:W-:Y:S01]  /*aec0*/  IMAD R15, R15, UR12, R12 ;  /* 0x0000000c0f0f7c24 */ /* 0x000fe2000f8e020c */
[----:B------:R-:W-:Y:S01]  /*aed0*/  UIADD3 UR6, UR5, UR6, URZ ;  /* 0x0000000605067290 */ /* 0x000fe2000fffe03f */
[----:B----4-:R-:W-:Y:S01]  /*aee0*/  IMAD R12, R21, 0xc0, R8 ;  /* 0x000000c0150c7824 */ /* 0x010fe200078e0208 */
[----:B------:R-:W-:Y:S01]  /*aef0*/  ULDC.64 UR8, c[0x0][0xb28] ;  /* 0x0002ca0000087ab9 */ /* 0x000fe20000000a00 */
[----:B------:R-:W-:-:S02]  /*af00*/  IMAD.U32 R9, RZ, RZ, UR5 ;  /* 0x00000005ff097e24 */ /* 0x000fc4000f8e00ff */
[----:B------:R-:W-:Y:S01]  /*af10*/  IMAD.WIDE.U32 R4, R14, UR12, R4 ;  /* 0x0000000c0e047c25 */ /* 0x000fe2000f8e0004 */
[----:B------:R-:W-:Y:S01]  /*af20*/  MOV R9, UR6 ;  /* 0x0000000600097c02 */ /* 0x000fe20008000f00 */
[----:B------:R-:W-:Y:S02]  /*af30*/  ULDC.64 UR6, c[0x0][0xb48] ;  /* 0x0002d20000067ab9 */ /* 0x000fe40000000a00 */
[----:B------:R-:W-:Y:S01]  /*af40*/  IMAD.U32 R8, RZ, RZ, UR4 ;  /* 0x00000004ff087e24 */ /* 0x000fe2000f8e00ff */
[----:B------:R-:W-:Y:S01]  /*af50*/  ULDC.64 UR4, c[0x0][0xbe0] ;  /* 0x0002f80000047ab9 */ /* 0x000fe20000000a00 */
[----:B-1----:R-:W-:-:S04]  /*af60*/  @P0 IMAD.HI.U32 R13, R12, R13, RZ ;  /* 0x0000000d0c0d0227 */ /* 0x002fc800078e00ff */
[C---:B-----5:R-:W-:Y:S02]  /*af70*/  IMAD R14, R18.reuse, UR10, RZ ;  /* 0x0000000a120e7c24 */ /* 0x060fe4000f8e02ff */
[----:B------:R-:W-:Y:S01]  /*af80*/  IMAD.MOV.U32 R11, RZ, RZ, R12 ;  /* 0x000000ffff0b7224 */ /* 0x000fe200078e000c */
[----:B------:R-:W-:Y:S01]  /*af90*/  @P0 SHF.R.U32.HI R11, RZ, R16, R13 ;  /* 0x00000010ff0b0219 */ /* 0x000fe2000001160d */
[----:B------:R-:W-:Y:S01]  /*afa0*/  IMAD.IADD R5, R5, 0x1, R15 ;  /* 0x0000000105057824 */ /* 0x000fe200078e020f */
[----:B------:R-:W-:Y:S01]  /*afb0*/  SHF.R.S32.HI R16, RZ, 0x1f, R23 ;  /* 0x0000001fff107819 */ /* 0x000fe20000011417 */
[----:B------:R-:W-:Y:S02]  /*afc0*/  IMAD R15, R19, UR12, R14 ;  /* 0x0000000c130f7c24 */ /* 0x000fe4000f8e020e */
[----:B------:R-:W-:-:S04]  /*afd0*/  IMAD.WIDE.U32 R8, R18, UR12, R8 ;  /* 0x0000000c12087c25 */ /* 0x000fc8000f8e0008 */
[----:B------:R-:W-:Y:S01]  /*afe0*/  @P0 IMAD.HI.U32 R25, R12, R25, RZ ;  /* 0x000000190c190227 */ /* 0x000fe200078e00ff */
[----:B------:R-:W-:-:S03]  /*aff0*/  IADD3 R9, R9, R15, RZ ;  /* 0x0000000f09097210 */ /* 0x000fc60007ffe0ff */
        /* <DEDUP_REMOVED lines=42> */
[----:B------:R-:W-:Y:S01]  /*b2a0*/  SHFL.IDX PT, R10, R14, 0x1, 0x1c1f ;  /* 0x003c1f000e0a7f89 */ /* 0x000fe200000e0000 */
[----:B------:R-:W-:Y:S01]  /*b2b0*/  LEA.HI.X R22, R8, UR9, R5, 0x2, P1 ;  /* 0x0000000908167c11 */ /* 0x000fe200088f1405 */
[----:B0-----:R-:W-:Y:S01]  /*b2c0*/  ULEA UR4, UR5, UR4, 0x18 ;  /* 0x0000000405047291 */ /* 0x001fe2000f8ec03f */
[----:B------:R-:W-:Y:S01]  /*b2d0*/  IMAD R19, R7, UR6, RZ ;  /* 0x0000000607137c24 */ /* 0x000fe2000f8e02ff */
[----:B------:R-:W-:Y:S01]  /*b2e0*/  SHFL.IDX PT, R8, R14, RZ, 0x1c1f ;  /* 0x001c1fff0e087589 */ /* 0x000fe200000e0000 */
[C---:B------:R-:W-:Y:S01]  /*b2f0*/  LOP3.LUT P0, RZ, R3.reuse, 0x3, RZ, 0xc0, !PT ;  /* 0x0000000303ff7812 */ /* 0x040fe2000780c0ff */
[C---:B------:R-:W-:Y:S01]  /*b300*/  VIADD R18, R12.reuse, 0x8 ;  /* 0x000000080c127836 */ /* 0x040fe20000000000 */
[----:B------:R-:W-:Y:S01]  /*b310*/  UIADD3 UR4, UR4, 0x2d820, URZ ;  /* 0x0002d82004047890 */ /* 0x000fe2000fffe03f */
[----:B------:R-:W0:Y:S01]  /*b320*/  SHFL.IDX PT, R9, R13, RZ, 0x1c1f ;  /* 0x001c1fff0d097589 */ /* 0x000e2200000e0000 */
[-C--:B------:R-:W-:Y:S01]  /*b330*/  ISETP.GE.OR P1, PT, R12, R19.reuse, P0 ;  /* 0x000000130c00720c */ /* 0x080fe20000726670 */
[----:B------:R-:W-:Y:S01]  /*b340*/  IMAD.IADD R3, R3, 0x1, -R6 ;  /* 0x0000000103037824 */ /* 0x000fe200078e0a06 */
[-C--:B------:R-:W-:Y:S01]  /*b350*/  ISETP.GE.OR P0, PT, R18, R19.reuse, P0 ;  /* 0x000000131200720c */ /* 0x080fe20000706670 */
[----:B------:R-:W1:Y:S01]  /*b360*/  SHFL.IDX PT, R11, R13, 0x1, 0x1c1f ;  /* 0x003c1f000d0b7f89 */ /* 0x000e6200000e0000 */
[----:B------:R-:W-:Y:S01]  /*b370*/  UPRMT UR4, URZ, 0x654, UR4 ;  /* 0x000006543f047896 */ /* 0x000fe20008000004 */
[----:B------:R-:W-:Y:S01]  /*b380*/  ISETP.GE.AND P2, PT, R12, R19, PT ;  /* 0x000000130c00720c */ /* 0x000fe20003f46270 */
[----:B------:R-:W-:Y:S01]  /*b390*/  IMAD.SHL.U32 R3, R3, 0x2, RZ ;  /* 0x0000000203037824 */ /* 0x000fe200078e00ff */
[----:B------:R2:W3:Y:S04]  /*b3a0*/  SHFL.IDX PT, R4, R20, RZ, 0x1c1f ;  /* 0x001c1fff14047589 */ /* 0x0004e800000e0000 */
[----:B------:R2:W4:Y:S02]  /*b3b0*/  SHFL.IDX PT, R5, R22, RZ, 0x1c1f ;  /* 0x001c1fff16057589 */ /* 0x00052400000e0000 */
[----:B------:R-:W-:Y:S02]  /*b3c0*/  SYNCS.ARRIVE.TRANS64.RED.A1T0 RZ, [UR4], RZ ;  /* 0x000000ffffff79a7 */ /* 0x000fe40008100404 */
        /* <DEDUP_REMOVED lines=25> */
[----:B------:R0:W-:Y:S01]  /*b560*/  @!P0 ST.E.64 desc[UR36][R6.64], R88 ;  /* 0x0000005806008985 */ /* 0x0001e2000c101b24 */
[C---:B------:R-:W-:Y:S01]  /*b570*/  IADD3 R2, R3.reuse, 0x30, RZ ;  /* 0x0000003003027810 */ /* 0x040fe20007ffe0ff */
        /* <DEDUP_REMOVED lines=8> */
[----:B------:R-:W-:-:S02]  /*b600*/  @!P4 IMAD.WIDE R14, R15, 0x4, R4 ;  /* 0x000000040f0ec825 */ /* 0x000fc400078e0204 */
[----:B------:R3:W-:Y:S01]  /*b610*/  @!P3 ST.E.64 desc[UR36][R12.64], R100 ;  /* 0x000000640c00b985 */ /* 0x0007e2000c101b24 */
[----:B------:R-:W-:Y:S01]  /*b620*/  ISETP.GE.AND P3, PT, R17, UR4, PT ;  /* 0x0000000411007c0c */ /* 0x000fe2000bf66270 */
[C---:B0-----:R-:W-:Y:S02]  /*b630*/  VIADD R7, R3.reuse, 0x50 ;  /* 0x0000005003077836 */ /* 0x041fe40000000000 */
[C---:B------:R-:W-:Y:S01]  /*b640*/  VIADD R6, R3.reuse, 0x48 ;  /* 0x0000004803067836 */ /* 0x040fe20000000000 */
[----:B-1----:R-:W-:Y:S01]  /*b650*/  IADD3 R9, R3, 0x58, RZ ;  /* 0x0000005803097810 */ /* 0x002fe20007ffe0ff */
[----:B------:R0:W-:Y:S01]  /*b660*/  @!P4 ST.E.64 desc[UR36][R14.64], R104 ;  /* 0x000000680e00c985 */ /* 0x0001e2000c101b24 */
[----:B------:R-:W-:Y:S02]  /*b670*/  ISETP.GE.AND P5, PT, R7, UR4, PT ;  /* 0x0000000407007c0c */ /* 0x000fe4000bfa6270 */
[----:B------:R-:W-:Y:S02]  /*b680*/  ISETP.GE.AND P4, PT, R6, UR4, PT ;  /* 0x0000000406007c0c */ /* 0x000fe4000bf86270 */
[----:B------:R-:W-:-:S02]  /*b690*/  ISETP.GE.AND P6, PT, R9, UR4, PT ;  /* 0x0000000409007c0c */ /* 0x000fc4000bfc6270 */
[----:B------:R-:W-:Y:S02]  /*b6a0*/  @!P0 LEA.HI R0, R0, R0, RZ, 0x1 ;  /* 0x0000000000008211 */ /* 0x000fe400078f08ff */
[----:B------:R-:W-:Y:S02]  /*b6b0*/  @!P1 LEA.HI R2, R2, R2, RZ, 0x1 ;  /* 0x0000000202029211 */ /* 0x000fe400078f08ff */
[----:B------:R-:W-:Y:S02]  /*b6c0*/  @!P2 LEA.HI R16, R16, R16, RZ, 0x1 ;  /* 0x000000101010a211 */ /* 0x000fe400078f08ff */
[----:B------:R-:W-:Y:S02]  /*b6d0*/  @!P3 LEA.HI R17, R17, R17, RZ, 0x1 ;  /* 0x000000111111b211 */ /* 0x000fe400078f08ff */
[----:B------:R-:W-:Y:S02]  /*b6e0*/  @!P5 LEA.HI R8, R7, R7, RZ, 0x1 ;  /* 0x000000070708d211 */ /* 0x000fe400078f08ff */
[----:B------:R-:W-:-:S02]  /*b6f0*/  @!P4 LEA.HI R6, R6, R6, RZ, 0x1 ;  /* 0x000000060606c211 */ /* 0x000fc400078f08ff */
[----:B--2---:R-:W-:Y:S02]  /*b700*/  @!P6 LEA.HI R10, R9, R9, RZ, 0x1 ;  /* 0x00000009090ae211 */ /* 0x004fe400078f08ff */
[----:B------:R-:W-:Y:S02]  /*b710*/  @!P0 LOP3.LUT R7, R0, 0xfffffffe, RZ, 0xc0, !PT ;  /* 0xfffffffe00078812 */ /* 0x000fe400078ec0ff */
[----:B------:R-:W-:Y:S02]  /*b720*/  @!P1 LOP3.LUT R9, R2, 0xfffffffe, RZ, 0xc0, !PT ;  /* 0xfffffffe02099812 */ /* 0x000fe400078ec0ff */
[----:B------:R-:W-:Y:S02]  /*b730*/  @!P2 LOP3.LUT R11, R16, 0xfffffffe, RZ, 0xc0, !PT ;  /* 0xfffffffe100ba812 */ /* 0x000fe400078ec0ff */
[----:B---3--:R-:W-:Y:S02]  /*b740*/  @!P3 LOP3.LUT R13, R17, 0xfffffffe, RZ, 0xc0, !PT ;  /* 0xfffffffe110db812 */ /* 0x008fe400078ec0ff */
[----:B0-----:R-:W-:Y:S01]  /*b750*/  @!P4 LOP3.LUT R15, R6, 0xfffffffe, RZ, 0xc0, !PT ;  /* 0xfffffffe060fc812 */ /* 0x001fe200078ec0ff */
[----:B------:R-:W-:Y:S01]  /*b760*/  @!P0 IMAD.WIDE R6, R7, 0x4, R4 ;  /* 0x0000000407068825 */ /* 0x000fe200078e0204 */
[----:B------:R-:W-:-:S02]  /*b770*/  @!P5 LOP3.LUT R17, R8, 0xfffffffe, RZ, 0xc0, !PT ;  /* 0xfffffffe0811d812 */ /* 0x000fc400078ec0ff */
        /* <DEDUP_REMOVED lines=14> */
.L_x_11958:
[----:B------:R-:W-:Y:S05]  /*b860*/  BSYNC B0 ;  /* 0x0000000000007941 */ /* 0x000fea0003800000 */
.L_x_11957:
[----:B------:R-:W-:Y:S01]  /*b870*/  ISETP.GE.AND P0, PT, R18, R19, PT ;  /* 0x000000131200720c */ /* 0x000fe20003f06270 */
[----:B0-----:R0:W1:Y:S04]  /*b880*/  SHFL.IDX PT, R15, R22, 0x1, 0x1c1f ;  /* 0x003c1f00160f7f89 */ /* 0x00106800000e0000 */
[----:B------:R0:W0:Y:S08]  /*b890*/  SHFL.IDX PT, R14, R20, 0x1, 0x1c1f ;  /* 0x003c1f00140e7f89 */ /* 0x00003000000e0000 */
[----:B------:R-:W-:Y:S05]  /*b8a0*/  @P0 BRA `(.L_x_11917) ;  /* 0x0000004000d80947 */ /* 0x000fea0003800000 */
        /* <DEDUP_REMOVED lines=11> */
[----:B------:R-:W-:-:S02]  /*b960*/  IADD3 R13, R3, 0x28, RZ ;  /* 0x00000028030d7810 */ /* 0x000fc40007ffe0ff */
[----:B------:R-:W-:Y:S02]  /*b970*/  ISETP.GE.AND P0, PT, R12, UR4, PT ;  /* 0x000000040c007c0c */ /* 0x000fe4000bf06270 */
[----:B------:R-:W-:Y:S02]  /*b980*/  ISETP.GE.AND P1, PT, R13, UR4, PT ;  /* 0x000000040d007c0c */ /* 0x000fe4000bf26270 */
[----:B------:R-:W-:Y:S02]  /*b990*/  IADD3 R18, R3, 0x50, RZ ;  /* 0x0000005003127810 */ /* 0x000fe40007ffe0ff */
        /* <DEDUP_REMOVED lines=8> */
[--C-:B01--4-:R-:W-:Y:S01]  /*ba20*/  @!P2 IMAD.WIDE R4, R3, 0x4, R14.reuse ;  /* 0x000000040304a825 */ /* 0x113fe200078e020e */
[----:B------:R-:W-:Y:S02]  /*ba30*/  ISETP.GE.AND P6, PT, R18, UR4, PT ;  /* 0x0000000412007c0c */ /* 0x000fe4000bfc6270 */
[----:B------:R-:W-:Y:S01]  /*ba40*/  @!P0 LEA.HI R12, R12, R12, RZ, 0x1 ;  /* 0x0000000c0c0c8211 */ /* 0x000fe200078f08ff */
        /* <DEDUP_REMOVED lines=11> */
[----:B------:R-:W-:Y:S01]  /*bb00*/  ISETP.GE.AND P5, PT, R17, UR4, PT ;  /* 0x0000000411007c0c */ /* 0x000fe2000bfa6270 */
[----:B------:R-:W-:Y:S01]  /*bb10*/  VIADD R3, R3, 0x58 ;  /* 0x0000005803037836 */ /* 0x000fe20000000000 */
[----:B0-----:R-:W-:-:S02]  /*bb20*/  @!P0 LOP3.LUT R5, R12, 0xfffffffe, RZ, 0xc0, !PT ;  /* 0xfffffffe0c058812 */ /* 0x001fc400078ec0ff */
[----:B------:R-:W-:Y:S02]  /*bb30*/  @!P2 LEA.HI R0, R0, R0, RZ, 0x1 ;  /* 0x000000000000a211 */ /* 0x000fe400078f08ff */
[----:B-1----:R-:W-:Y:S01]  /*bb40*/  @!P1 LOP3.LUT R7, R13, 0xfffffffe, RZ, 0xc0, !PT ;  /* 0xfffffffe0d079812 */ /* 0x002fe200078ec0ff */
        /* <DEDUP_REMOVED lines=30> */
.L_x_11956:
[----:B------:R-:W1:Y:S02]  /*bd30*/  S2R R2, SR_TID.X ;  /* 0x0000000000027919 */ /* 0x000e640000002100 */
[----:B-1----:R-:W-:-:S05]  /*bd40*/  VIADD R0, R2, 0xffffff80 ;  /* 0xffffff8002007836 */ /* 0x002fca0000000000 */
[----:B------:R-:W-:-:S13]  /*bd50*/  ISETP.GT.AND P0, PT, R0, 0xbf, PT ;  /* 0x000000bf0000780c */ /* 0x000fda0003f04270 */
[----:B------:R-:W-:Y:S05]  /*bd60*/  @P0 BRA `(.L_x_11917) ;  /* 0x0000003c00a80947 */ /* 0x000fea0003800000 */
[----:B------:R-:W1:Y:S01]  /*bd70*/  S2R R0, SR_CTAID.X ;  /* 0x0000000000007919 */ /* 0x000e620000002500 */
[----:B------:R-:W2:Y:S01]  /*bd80*/  LDC R6, c[0x0][0xbe8] ;  /* 0x0002fa00ff067b82 */ /* 0x000ea20000000800 */
[----:B------:R-:W-:Y:S02]  /*bd90*/  ULDC UR4, c[0x0][0xa88] ;  /* 0x0002a20000047ab9 */ /* 0x000fe40000000800 */
[----:B--2---:R-:W-:Y:S02]  /*bda0*/  IMAD R3, R6, UR4, RZ ;  /* 0x0000000406037c24 */ /* 0x004fe4000f8e02ff */
[----:B-1----:R-:W-:-:S04]  /*bdb0*/  IMAD R0, R0, 0xc0, R2 ;  /* 0x000000c000007824 */ /* 0x002fc800078e0202 */
[----:B------:R-:W-:-:S05]  /*bdc0*/  VIADD R0, R0, 0xffffff80 ;  /* 0xffffff8000007836 */ /* 0x000fca0000000000 */
[----:B------:R-:W-:-:S13]  /*bdd0*/  ISETP.GE.AND P0, PT, R0, R3, PT ;  /* 0x000000030000720c */ /* 0x000fda0003f06270 */
[----:B------:R-:W-:Y:S05]  /*bde0*/  @P0 BRA `(.L_x_11917) ;  /* 0x0000003c00880947 */ /* 0x000fea0003800000 */
[----:B------:R-:W2:Y:S01]  /*bdf0*/  LDL R2, [R1+0x4] ;  /* 0x0000040001027983 */ /* 0x000ea20000100800 */
[----:B------:R-:W-:Y:S01]  /*be00*/  ISETP.NE.AND P0, PT, R6, 0x1, PT ;  /* 0x000000010600780c */ /* 0x000fe20003f05270 */
[----:B------:R-:W-:Y:S01]  /*be10*/  S2UR UR7, SR_CTAID.Z ;  /* 0x00000000000779c3 */ /* 0x000fe20000002700 */
[----:B------:R-:W-:Y:S01]  /*be20*/  ULDC.64 UR8, c[0x0][0xbd0] ;  /* 0x0002f40000087ab9 */ /* 0x000fe20000000a00 */
[----:B------:R-:W-:-:S06]  /*be30*/  IMAD.MOV.U32 R5, RZ, RZ, R0 ;  /* 0x000000ffff057224 */ /* 0x000fcc00078e0000 */
[----:B------:R-:W1:Y:S08]  /*be40*/  LDC.64 R10, c[0x0][0xbd8] ;  /* 0x0002f600ff0a7b82 */ /* 0x000e700000000a00 */
[----:B------:R-:W3:Y:S08]  /*be50*/  @P0 LDC R7, c[0x0][0xbec] ;  /* 0x0002fb00ff070b82 */ /* 0x000ef00000000800 */
[----:B------:R-:W4:Y:S08]  /*be60*/  @P0 LDC R9, c[0x0][0xbf0] ;  /* 0x0002fc00ff090b82 */ /* 0x000f300000000800 */
[----:B------:R-:W5:Y:S08]  /*be70*/  S2UR UR10, SR_CTAID.Y ;  /* 0x00000000000a79c3 */ /* 0x000f700000002600 */
[----:B------:R-:W5:Y:S01]  /*be80*/  LDC R8, c[0x0][0xc50] ;  /* 0x00031400ff087b82 */ /* 0x000f620000000800 */
[----:B---3--:R-:W-:-:S05]  /*be90*/  @P0 IMAD.HI.U32 R4, R0, R7, RZ ;  /* 0x0000000700040227 */ /* 0x008fca00078e00ff */
[----:B----4-:R-:W-:Y:S02]  /*bea0*/  @P0 SHF.R.U32.HI R5, RZ, R9, R4 ;  /* 0x00000009ff050219 */ /* 0x010fe40000011604 */
[----:B--2---:R-:W-:-:S13]  /*beb0*/  R2UR UR11, R2 ;  /* 0x00000000020b72ca */ /* 0x004fda00000e0000 */
        /* <DEDUP_REMOVED lines=8> */
[----:B------:R-:W-:Y:S01]  /*bf40*/  MOV R2, UR4 ;  /* 0x0000000400027c02 */ /* 0x000fe20008000f00 */
[----:B------:R-:W-:Y:S01]  /*bf50*/  IMAD.U32 R3, RZ, RZ, UR5 ;  /* 0x00000005ff037e24 */ /* 0x000fe2000f8e00ff */
[----:B------:R-:W-:Y:S01]  /*bf60*/  SHF.R.S32.HI R4, RZ, 0x1f, R9 ;  /* 0x0000001fff047819 */ /* 0x000fe20000011409 */
[----:B------:R-:W-:Y:S01]  /*bf70*/  UIADD3 UR6, UR5, UR6, URZ ;  /* 0x0000000605067290 */ /* 0x000fe2000fffe03f */
[----:B-1----:R-:W-:-:S02]  /*bf80*/  IMAD R12, R10, UR8, RZ ;  /* 0x000000080a0c7c24 */ /* 0x002fc4000f8e02ff */
[----:B------:R-:W-:Y:S01]  /*bf90*/  ULDC.64 UR4, c[0x0][0xbe0] ;  /* 0x0002f80000047ab9 */ /* 0x000fe20000000a00 */
[----:B------:R-:W-:Y:S02]  /*bfa0*/  IMAD R7, R6, R7, R0 ;  /* 0x0000000706077224 */ /* 0x000fe400078e0200 */
[----:B------:R-:W-:Y:S02]  /*bfb0*/  IMAD.U32 R3, RZ, RZ, UR6 ;  /* 0x00000006ff037e24 */ /* 0x000fe4000f8e00ff */
[----:B------:R-:W-:Y:S01]  /*bfc0*/  IMAD R11, R11, UR7, R12 ;  /* 0x000000070b0b7c24 */ /* 0x000fe2000f8e020c */
[----:B------:R-:W-:Y:S01]  /*bfd0*/  SHF.R.S32.HI R0, RZ, 0x1f, R7 ;  /* 0x0000001fff007819 */ /* 0x000fe20000011407 */
[----:B------:R-:W-:-:S04]  /*bfe0*/  IMAD.WIDE.U32 R2, R10, UR7, R2 ;  /* 0x000000070a027c25 */ /* 0x000fc8000f8e0002 */
[----:B------:R-:W-:Y:S01]  /*bff0*/  IMAD R4, R4, UR4, RZ ;  /* 0x0000000404047c24 */ /* 0x000fe2000f8e02ff */
[----:B------:R-:W-:-:S03]  /*c000*/  IADD3 R3, R11, R3, RZ ;  /* 0x000000030b037210 */ /* 0x000fc60007ffe0ff */
[C---:B------:R-:W-:Y:S02]  /*c010*/  IMAD R4, R9.reuse, UR5, R4 ;  /* 0x0000000509047c24 */ /* 0x040fe4000f8e0204 */
[----:B------:R-:W-:Y:S01]  /*c020*/  IMAD.WIDE.U32 R2, R9, UR4, R2 ;  /* 0x0000000409027c25 */ /* 0x000fe2000f8e0002 */
[----:B------:R-:W-:Y:S01]  /*c030*/  SHF.R.S32.HI R9, RZ, 0x1f, R5 ;  /* 0x0000001fff097819 */ /* 0x000fe20000011405 */
[----:B------:R-:W-:Y:S02]  /*c040*/  ULDC.64 UR4, c[0x0][0xbc8] ;  /* 0x0002f20000047ab9 */ /* 0x000fe40000000a00 */
[----:B------:R-:W-:Y:S01]  /*c050*/  IMAD R0, R0, UR4, RZ ;  /* 0x0000000400007c24 */ /* 0x000fe2000f8e02ff */
[----:B------:R-:W-:-:S03]  /*c060*/  IADD3 R2, P0, R5, R2, RZ ;  /* 0x0000000205027210 */ /* 0x000fc60007f1e0ff */
[----:B------:R-:W-:Y:S01]  /*c070*/  IMAD R5, R7, UR5, R0 ;  /* 0x0000000507057c24 */ /* 0x000fe2000f8e0200 */
[----:B------:R-:W-:-:S03]  /*c080*/  IADD3.X R3, R9, R3, R4, P0, !PT ;  /* 0x0000000309037210 */ /* 0x000fc600007fe404 */
        /* <DEDUP_REMOVED lines=8> */
.L_x_11915:
        /* <DEDUP_REMOVED lines=18> */
.L_x_11959:
[----:B------:R-:W-:Y:S01]  /*c230*/  ULDC UR44, c[0x0][0xc50] ;  /* 0x00031400002c7ab9 */ /* 0x000fe20000000800 */
[----:B------:R-:W-:Y:S01]  /*c240*/  UMOV UR41, UR6 ;  /* 0x0000000600297c82 */ /* 0x000fe20008000000 */
[----:B------:R-:W-:-:S11]  /*c250*/  UISETP.NE.AND UP0, UPT, UR44, 0x1, UPT ;  /* 0x000000012c00788c */ /* 0x000fd6000bf05270 */
[----:B------:R-:W-:Y:S01]  /*c260*/  @UP0 ULDC UR4, c[0x0][0xc54] ;  /* 0x0003150000040ab9 */ /* 0x000fe20000000800 */
[----:B------:R-:W-:Y:S01]  /*c270*/  @UP0 ULDC UR7, c[0x0][0xc58] ;  /* 0x0003160000070ab9 */ /* 0x000fe20000000800 */
[----:B------:R-:W-:-:S04]  /*c280*/  UIMAD.WIDE.U32 UR4, UR6, UR4, URZ ;  /* 0x00000004060472a5 */ /* 0x000fc8000f8e003f */
[----:B------:R-:W-:-:S12]  /*c290*/  @UP0 USHF.R.U32.HI UR41, URZ, UR7, UR5 ;  /* 0x000000073f290299 */ /* 0x000fd80008011605 */
.L_x_11960:
        /* <DEDUP_REMOVED lines=8> */
[----:B------:R-:W-:Y:S01]  /*c320*/  ULDC UR6, c[0x0][0x448] ;  /* 0x0001120000067ab9 */ /* 0x000fe20000000800 */
[----:B------:R-:W-:Y:S01]  /*c330*/  ULDC.64 UR4, c[0x0][0x418] ;  /* 0x0001060000047ab9 */ /* 0x000fe20000000a00 */
[----:B------:R-:W-:-:S05]  /*c340*/  IMAD.MOV.U32 R22, RZ, RZ, RZ ;  /* 0x000000ffff167224 */ /* 0x000fca00078e00ff */
[----:B------:R-:W1:Y:S01]  /*c350*/  S2UR UR48, SR_CTAID.X ;  /* 0x00000000003079c3 */ /* 0x000e620000002500 */
[----:B------:R-:W-:Y:S02]  /*c360*/  UISETP.NE.AND UP1, UPT, UR6, 0x1, UPT ;  /* 0x000000010600788c */ /* 0x000fe4000bf25270 */
[----:B------:R-:W-:Y:S01]  /*c370*/  UISETP.NE.U32.AND UP0, UPT, UR4, URZ, UPT ;  /* 0x0000003f0400728c */ /* 0x000fe2000bf05070 */
[----:B------:R-:W-:Y:S02]  /*c380*/  UMOV UR6, 0xc0 ;  /* 0x000000c000067882 */ /* 0x000fe40000000000 */
[----:B------:R-:W-:Y:S01]  /*c390*/  ULDC UR4, c[0x0][0x424] ;  /* 0x0001090000047ab9 */ /* 0x000fe20000000800 */
[----:B------:R-:W-:Y:S01]  /*c3a0*/  UISETP.NE.AND.EX UP0, UPT, UR5, URZ, UPT, UP0 ;  /* 0x0000003f0500728c */ /* 0x000fe2000bf05300 */
[----:B------:R-:W-:Y:S01]  /*c3b0*/  ULDC UR7, c[0x0][0x2f0] ;  /* 0x0000bc0000077ab9 */ /* 0x000fe20000000800 */
[----:B------:R-:W-:Y:S02]  /*c3c0*/  ULDC UR8, c[0x0][0x288] ;  /* 0x0000a20000087ab9 */ /* 0x000fe40000000800 */
[----:B------:R-:W-:Y:S01]  /*c3d0*/  USEL UR42, UR4, 0x1, UP0 ;  /* 0x00000001042a7887 */ /* 0x000fe20008000000 */
[----:B------:R-:W-:Y:S01]  /*c3e0*/  @UP1 ULDC UR5, c[0x0][0x44c] ;  /* 0x0001130000051ab9 */ /* 0x000fe20000000800 */
[----:B0-----:R-:W-:-:S04]  /*c3f0*/  ISETP.NE.U32.AND P0, PT, R2, RZ, PT ;  /* 0x000000ff0200720c */ /* 0x001fc80003f05070 */
[----:B------:R-:W-:Y:S01]  /*c400*/  ISETP.NE.AND.EX P0, PT, R3, RZ, PT, P0 ;  /* 0x000000ff0300720c */ /* 0x000fe20003f05300 */
[----:B-1----:R-:W-:Y:S02]  /*c410*/  UIMAD UR6, UR48, UR6, 0xbf ;  /* 0x000000bf300674a4 */ /* 0x002fe4000f8e0206 */
        /* <DEDUP_REMOVED lines=57> */
.L_x_11962:
        /* <DEDUP_REMOVED lines=31> */
.L_x_11963:
        /* <DEDUP_REMOVED lines=19> */
[----:B-1---5:R-:W-:Y:S05]  /*cad0*/  CALL.ABS.NOINC R2 ;  /* 0x0000000002007343 */ /* 0x022fea0003c00000 */
.L_x_11965:
        /* <DEDUP_REMOVED lines=15> */
.L_x_11964:
[----:B------:R-:W0:Y:S01]  /*cbd0*/  LDC.64 R2, c[0x0][0x9f8] ;  /* 0x00027e00ff027b82 */ /* 0x000e220000000a00 */
[----:B------:R-:W-:Y:S01]  /*cbe0*/  MOV R6, R24 ;  /* 0x0000001800067202 */ /* 0x000fe20000000f00 */
        /* <DEDUP_REMOVED lines=18> */
[----:B------:R-:W-:Y:S02]  /*cd10*/  @P1 LOP3.LUT R16, R16, 0x10, RZ, 0xfc, !PT ;  /* 0x0000001010101812 */ /* 0x000fe400078efcff */
[C---:B------:R-:W-:Y:S02]  /*cd20*/  ISETP.GE.AND P0, PT, R7.reuse, UR42, PT ;  /* 0x0000002a07007c0c */ /* 0x040fe4000bf06270 */
[----:B-----5:R-:W-:-:S03]  /*cd30*/  IADD3 R8, R7, R22, RZ ;  /* 0x0000001607087210 */ /* 0x020fc60007ffe0ff */
[----:B0-----:R-:W0:Y:S02]  /*cd40*/  @P1 LDC R3, c[0x0][0x438] ;  /* 0x00010e00ff031b82 */ /* 0x001e240000000800 */
[----:B------:R-:W-:-:S06]  /*cd50*/  IMAD.MOV.U32 R7, RZ, RZ, R8 ;  /* 0x000000ffff077224 */ /* 0x000fcc00078e0008 */
        /* <DEDUP_REMOVED lines=16> */
[----:B0-----:R-:W-:Y:S01]  /*ce60*/  IMAD.MOV.U32 R6, RZ, RZ, RZ ;  /* 0x000000ffff067224 */ /* 0x001fe200078e00ff */
[----:B--2---:R-:W-:Y:S02]  /*ce70*/  SHF.L.U32 R9, R21, 0x3, RZ ;  /* 0x0000000315097819 */ /* 0x004fe400000006ff */
        /* <DEDUP_REMOVED lines=14> */
.L_x_12008:
        /* <DEDUP_REMOVED lines=14> */
.L_x_11967:
        /* <DEDUP_REMOVED lines=26> */
.L_x_12009:
[----:B------:R-:W-:Y:S01]  /*d1e0*/  ULDC.64 UR4, c[0x0][0x300] ;  /* 0x0000c00000047ab9 */ /* 0x000fe20000000a00 */
[----:B------:R-:W1:Y:S01]  /*d1f0*/  S2R R11, SR_TID.X ;  /* 0x00000000000b7919 */ /* 0x000e620000002100 */
[----:B------:R-:W-:Y:S01]  /*d200*/  IMAD R2, R7, UR4, RZ ;  /* 0x0000000407027c24 */ /* 0x000fe2000f8e02ff */
[----:B------:R-:W-:Y:S01]  /*d210*/  R2UR UR6, R29 ;  /* 0x000000001d0672ca */ /* 0x000fe200000e0000 */
[----:B0-----:R-:W0:Y:S02]  /*d220*/  S2R R10, SR_TID.X ;  /* 0x00000000000a7919 */ /* 0x001e240000002100 */
[C---:B------:R-:W-:Y:S01]  /*d230*/  IMAD R7, R5.reuse, UR5, R2 ;  /* 0x0000000505077c24 */ /* 0x040fe2000f8e0202 */
[C---:B------:R-:W-:Y:S01]  /*d240*/  LOP3.LUT P4, RZ, R16.reuse, 0x4, RZ, 0xc0, !PT ;  /* 0x0000000410ff7812 */ /* 0x040fe2000788c0ff */
[----:B------:R-:W-:Y:S01]  /*d250*/  IMAD.WIDE.U32 R2, R5, UR4, RZ ;  /* 0x0000000405027c25 */ /* 0x000fe2000f8e00ff */
[----:B------:R-:W-:Y:S01]  /*d260*/  ULDC.64 UR4, c[0x0][0x310] ;  /* 0x0000c40000047ab9 */ /* 0x000fe20000000a00 */
[----:B------:R-:W-:-:S02]  /*d270*/  LOP3.LUT P3, RZ, R16, 0x2, RZ, 0xc0, !PT ;  /* 0x0000000210ff7812 */ /* 0x000fc4000786c0ff */
[----:B------:R-:W-:Y:S01]  /*d280*/  IMAD R5, R4, UR4, RZ ;  /* 0x0000000404057c24 */ /* 0x000fe2000f8e02ff */
[----:B------:R-:W-:Y:S01]  /*d290*/  IADD3 R3, R3, R7, RZ ;  /* 0x0000000703037210 */ /* 0x000fe20007ffe0ff */
[----:B------:R-:W-:Y:S01]  /*d2a0*/  IMAD.SHL.U32 R4, R20, 0x8, RZ ;  /* 0x0000000814047824 */ /* 0x000fe200078e00ff */
[----:B------:R-:W-:Y:S01]  /*d2b0*/  LOP3.LUT P2, RZ, R16, 0x1, RZ, 0xc0, !PT ;  /* 0x0000000110ff7812 */ /* 0x000fe2000784c0ff */
[C---:B------:R-:W-:Y:S02]  /*d2c0*/  IMAD R5, R6.reuse, UR5, R5 ;  /* 0x0000000506057c24 */ /* 0x040fe4000f8e0205 */
[----:B------:R-:W-:Y:S01]  /*d2d0*/  IMAD.WIDE.U32 R2, R6, UR4, R2 ;  /* 0x0000000406027c25 */ /* 0x000fe2000f8e0002 */
[----:B------:R-:W-:Y:S01]  /*d2e0*/  ULDC.64 UR4, c[0x0][0x308] ;  /* 0x0000c20000047ab9 */ /* 0x000fe20000000a00 */
[----:B------:R-:W-:Y:S02]  /*d2f0*/  LOP3.LUT R6, R9, 0xc0, RZ, 0xc0, !PT ;  /* 0x000000c009067812 */ /* 0x000fe400078ec0ff */
[----:B------:R-:W-:Y:S01]  /*d300*/  IMAD.IADD R3, R3, 0x1, R5 ;  /* 0x0000000103037824 */ /* 0x000fe200078e0205 */
[----:B------:R-:W-:Y:S01]  /*d310*/  LOP3.LUT R4, R4, 0x300, RZ, 0xc0, !PT ;  /* 0x0000030004047812 */ /* 0x000fe200078ec0ff */
[----:B------:R-:W-:Y:S01]  /*d320*/  IMAD.MOV.U32 R5, RZ, RZ, -0x80 ;  /* 0xffffff80ff057424 */ /* 0x000fe200078e00ff */
[----:B------:R-:W-:-:S02]  /*d330*/  LOP3.LUT R6, R6, 0x18, R9, 0xf8, !PT ;  /* 0x0000001806067812 */ /* 0x000fc400078ef809 */
[----:B------:R-:W-:Y:S01]  /*d340*/  LOP3.LUT R4, R4, 0x20, R9, 0xf8, !PT ;  /* 0x0000002004047812 */ /* 0x000fe200078ef809 */
[----:B------:R-:W-:Y:S02]  /*d350*/  IMAD R8, R0, R5, UR42 ;  /* 0x0000002a00087e24 */ /* 0x000fe4000f8e0205 */
[----:B------:R-:W-:Y:S01]  /*d360*/  IMAD.U32 R5, RZ, RZ, UR4 ;  /* 0x00000004ff057e24 */ /* 0x000fe2000f8e00ff */
[----:B------:R-:W-:Y:S01]  /*d370*/  UIMAD UR4, UR6, UR4, URZ ;  /* 0x00000004060472a4 */ /* 0x000fe2000f8e023f */
[----:B-1----:R-:W-:Y:S02]  /*d380*/  LOP3.LUT R11, R11, 0x7f, RZ, 0xc0, !PT ;  /* 0x0000007f0b0b7812 */ /* 0x002fe400078ec0ff */
[----:B------:R-:W-:Y:S01]  /*d390*/  IMAD.WIDE.U32 R2, R5, UR41, R2 ;  /* 0x0000002905027c25 */ /* 0x000fe2000f8e0002 */
[----:B------:R-:W-:Y:S01]  /*d3a0*/  UIMAD UR4, UR41, UR5, UR4 ;  /* 0x00000005290472a4 */ /* 0x000fe2000f8e0204 */
[----:B------:R-:W-:Y:S01]  /*d3b0*/  ULDC.64 UR6, c[0x0][0x2e8] ;  /* 0x0000ba0000067ab9 */ /* 0x000fe20000000a00 */
[----:B------:R-:W-:-:S02]  /*d3c0*/  SHF.R.U32.HI R11, RZ, 0x2, R11 ;  /* 0x00000002ff0b7819 */ /* 0x000fc4000001160b */
[----:B------:R-:W-:Y:S02]  /*d3d0*/  LEA R0, P1, R2, UR6, 0x1 ;  /* 0x0000000602007c11 */ /* 0x000fe4000f8208ff */
[----:B------:R-:W-:Y:S01]  /*d3e0*/  VIADD R9, R3, UR4 ;  /* 0x0000000403097c36 */ /* 0x000fe20008000000 */
[----:B------:R-:W-:Y:S01]  /*d3f0*/  UMOV UR4, 0xffffffff ;  /* 0xffffffff00047882 */ /* 0x000fe20000000000 */
[----:B0-----:R-:W-:Y:S02]  /*d400*/  LOP3.LUT R28, R6, 0x18, R10, 0x78, !PT ;  /* 0x00000018061c7812 */ /* 0x001fe400078e780a */
[----:B------:R-:W-:Y:S02]  /*d410*/  IADD3 R8, -R11, R8, RZ ;  /* 0x000000080b087210 */ /* 0x000fe40007ffe1ff */
[----:B------:R-:W-:Y:S02]  /*d420*/  LEA.HI.X R9, R2, UR7, R9, 0x1, P1 ;  /* 0x0000000702097c11 */ /* 0x000fe400088f0c09 */
[----:B------:R-:W-:-:S02]  /*d430*/  ISETP.GE.AND P0, PT, R8, 0x1, PT ;  /* 0x000000010800780c */ /* 0x000fc40003f06270 */
[----:B------:R-:W-:Y:S01]  /*d440*/  LOP3.LUT R28, R4, R28, RZ, 0xfc, !PT ;  /* 0x0000001c041c7212 */ /* 0x000fe200078efcff */
[----:B------:R-:W-:Y:S10]  /*d450*/  BRA.DIV UR4, `(.L_x_11969) ;  /* 0x0000002a04d47947 */ /* 0x000ff4000b800000 */
        /* <DEDUP_REMOVED lines=36> */
.L_x_12019:
[----:B------:R-:W-:Y:S01]  /*d6a0*/  ISETP.GE.AND P0, PT, R8, 0x61, PT ;  /* 0x000000610800780c */ /* 0x000fe20003f06270 */
[----:B--2---:R-:W-:Y:S01]  /*d6b0*/  IMAD.MOV.U32 R2, RZ, RZ, R14 ;  /* 0x000000ffff027224 */ /* 0x004fe200078e000e */
[----:B------:R-:W-:Y:S01]  /*d6c0*/  SHF.L.U32 R27, R10, 0x3, RZ ;  /* 0x000000030a1b7819 */ /* 0x000fe200000006ff */
[----:B------:R-:W-:-:S03]  /*d6d0*/  IMAD.MOV.U32 R3, RZ, RZ, R9 ;  /* 0x000000ffff037224 */ /* 0x000fc600078e0009 */
        /* <DEDUP_REMOVED lines=16> */
.L_x_11970:
        /* <DEDUP_REMOVED lines=22> */
[----:B------:R-:W-:Y:S01]  /*d940*/  MOV R12, 0x1 ;  /* 0x00000001000c7802 */ /* 0x000fe20000000f00 */
[----:B------:R-:W-:Y:S02]  /*d950*/  IMAD.U32 R7, RZ, RZ, UR9 ;  /* 0x00000009ff077e24 */ /* 0x000fe4000f8e00ff */
[----:B------:R-:W-:-:S02]  /*d960*/  IMAD.U32 R10, RZ, RZ, UR4 ;  /* 0x00000004ff0a7e24 */ /* 0x000fc4000f8e00ff */
[----:B------:R-:W-:Y:S02]  /*d970*/  IMAD.U32 R11, RZ, RZ, UR5 ;  /* 0x00000005ff0b7e24 */ /* 0x000fe4000f8e00ff */
[----:B------:R-:W-:Y:S02]  /*d980*/  IMAD.MOV.U32 R8, RZ, RZ, 0x70 ;  /* 0x00000070ff087424 */ /* 0x000fe400078e00ff */
[----:B------:R-:W-:-:S07]  /*d990*/  IMAD.MOV.U32 R13, RZ, RZ, RZ ;  /* 0x000000ffff0d7224 */ /* 0x000fce00078e00ff */
[----:B------:R-:W-:-:S07]  /*d9a0*/  LEPC R20, `(.L_x_11971) ;  /* 0x000000001014794e */ /* 0x000fce0000000000 */
[----:B0-----:R-:W-:Y:S05]  /*d9b0*/  CALL.ABS.NOINC R2 ;  /* 0x0000000002007343 */ /* 0x001fea0003c00000 */
.L_x_11971:
[----:B------:R-:W0:Y:S01]  /*d9c0*/  S2R R13, SR_TID.X ;  /* 0x00000000000d7919 */ /* 0x000e220000002100 */
[----:B------:R-:W-:Y:S01]  /*d9d0*/  UISETP.NE.AND UP0, UPT, UR49, URZ, UPT ;  /* 0x0000003f3100728c */ /* 0x000fe2000bf05270 */
[----:B------:R-:W-:Y:S01]  /*d9e0*/  IMAD.U32 R4, RZ, RZ, UR38 ;  /* 0x00000026ff047e24 */ /* 0x000fe2000f8e00ff */
[----:B------:R-:W-:Y:S01]  /*d9f0*/  ULDC.64 UR4, c[0x0][0x2e0] ;  /* 0x0000b80000047ab9 */ /* 0x000fe20000000a00 */
[----:B------:R-:W-:Y:S01]  /*da00*/  IMAD.U32 R7, RZ, RZ, UR48 ;  /* 0x00000030ff077e24 */ /* 0x000fe2000f8e00ff */
[----:B------:R-:W1:Y:S01]  /*da10*/  LDC R20, c[0x0][0x448] ;  /* 0x00011200ff147b82 */ /* 0x000e620000000800 */
[----:B------:R-:W-:Y:S01]  /*da20*/  IMAD.U32 R3, RZ, RZ, UR47 ;  /* 0x0000002fff037e24 */ /* 0x000fe2000f8e00ff */
[----:B------:R-:W-:Y:S01]  /*da30*/  PLOP3.LUT P1, PT, PT, PT, UP0, 0x80, 0x0 ;  /* 0x000000000000781c */ /* 0x000fe20003f2f008 */
[----:B------:R-:W-:Y:S01]  /*da40*/  IMAD R25, R25, UR4, RZ ;  /* 0x0000000419197c24 */ /* 0x000fe2000f8e02ff */
[----:B------:R-:W-:Y:S01]  /*da50*/  MOV R2, R4 ;  /* 0x0000000400027202 */ /* 0x000fe20000000f00 */
[----:B------:R-:W-:Y:S01]  /*da60*/  IMAD.U32 R5, RZ, RZ, UR39 ;  /* 0x00000027ff057e24 */ /* 0x000fe2000f8e00ff */
[----:B------:R-:W-:Y:S01]  /*da70*/  PLOP3.LUT P0, PT, PT, PT, UP0, 0x80, 0x0 ;  /* 0x000000000000781c */ /* 0x000fe20003f0f008 */
[----:B------:R-:W-:-:S02]  /*da80*/  IMAD R25, R24, UR5, R25 ;  /* 0x0000000518197c24 */ /* 0x000fc4000f8e0219 */
[----:B------:R-:W-:Y:S01]  /*da90*/  IMAD.WIDE.U32 R2, R24, UR4, R2 ;  /* 0x0000000418027c25 */ /* 0x000fe2000f8e0002 */
[----:B------:R-:W-:-:S03]  /*daa0*/  @UP0 ULDC UR4, c[0x0][0x44c] ;  /* 0x0001130000040ab9 */ /* 0x000fc60000000800 */
[----:B------:R-:W-:Y:S01]  /*dab0*/  IMAD.IADD R3, R3, 0x1, R25 ;  /* 0x0000000103037824 */ /* 0x000fe200078e0219 */
[C---:B0-----:R-:W-:Y:S01]  /*dac0*/  LOP3.LUT R21, R13.reuse, 0x7f, RZ, 0xc0, !PT ;  /* 0x0000007f0d157812 */ /* 0x041fe200078ec0ff */
[----:B------:R-:W-:-:S03]  /*dad0*/  IMAD.SHL.U32 R13, R13, 0x8, RZ ;  /* 0x000000080d0d7824 */ /* 0x000fc600078e00ff */
[----:B------:R-:W-:Y:S02]  /*dae0*/  SHF.R.U32.HI R21, RZ, 0x2, R21 ;  /* 0x00000002ff157819 */ /* 0x000fe40000011615 */
[----:B------:R-:W-:-:S03]  /*daf0*/  LOP3.LUT R13, R13, 0x18, RZ, 0xc0, !PT ;  /* 0x000000180d0d7812 */ /* 0x000fc600078ec0ff */
[----:B------:R-:W-:Y:S01]  /*db00*/  IMAD.IADD R0, R23, 0x1, R21 ;  /* 0x0000000117007824 */ /* 0x000fe200078e0215 */
[C---:B------:R-:W-:Y:S02]  /*db10*/  LOP3.LUT R14, R13.reuse, 0x20, RZ, 0xfc, !PT ;  /* 0x000000200d0e7812 */ /* 0x040fe400078efcff */
[----:B------:R-:W-:Y:S01]  /*db20*/  LOP3.LUT R13, R13, 0x40, RZ, 0xfc, !PT ;  /* 0x000000400d0d7812 */ /* 0x000fe200078efcff */
[----:B------:R-:W-:-:S04]  /*db30*/  IMAD R7, R7, 0xc0, R0 ;  /* 0x000000c007077824 */ /* 0x000fc800078e0200 */
[C---:B------:R-:W-:Y:S01]  /*db40*/  @P1 IMAD.HI.U32 R0, R7.reuse, UR4, RZ ;  /* 0x0000000407001c27 */ /* 0x040fe2000f8e00ff */
[----:B------:R-:W-:Y:S01]  /*db50*/  PLOP3.LUT P1, PT, PT, PT, UP0, 0x80, 0x0 ;  /* 0x000000000000781c */ /* 0x000fe20003f2f008 */
[----:B------:R-:W-:Y:S02]  /*db60*/  @UP0 ULDC UR4, c[0x0][0x450] ;  /* 0x0001140000040ab9 */ /* 0x000fe40000000800 */
[----:B------:R-:W-:Y:S01]  /*db70*/  IMAD.MOV.U32 R5, RZ, RZ, R7 ;  /* 0x000000ffff057224 */ /* 0x000fe200078e0007 */
[----:B------:R-:W-:Y:S01]  /*db80*/  @P0 SHF.R.U32.HI R5, RZ, UR4, R0 ;  /* 0x00000004ff050c19 */ /* 0x000fe20008011600 */
[----:B------:R-:W-:Y:S01]  /*db90*/  @UP0 ULDC UR4, c[0x0][0x44c] ;  /* 0x0001130000040ab9 */ /* 0x000fe20000000800 */
[----:B------:R-:W-:Y:S02]  /*dba0*/  PLOP3.LUT P0, PT, PT, PT, UP0, 0x80, 0x0 ;  /* 0x000000000000781c */ /* 0x000fe40003f0f008 */
[----:B------:R-:W-:Y:S01]  /*dbb0*/  IADD3 R0, R7, 0x80, RZ ;  /* 0x0000008007007810 */ /* 0x000fe20007ffe0ff */
[----:B------:R-:W-:-:S04]  /*dbc0*/  IMAD.MOV R9, RZ, RZ, -R5 ;  /* 0x000000ffff097224 */ /* 0x000fc800078e0a05 */
[----:B------:R-:W-:Y:S01]  /*dbd0*/  @P1 IMAD.HI.U32 R4, R0, UR4, RZ ;  /* 0x0000000400041c27 */ /* 0x000fe2000f8e00ff */
[----:B------:R-:W-:-:S03]  /*dbe0*/  @UP0 ULDC UR4, c[0x0][0x450] ;  /* 0x0001140000040ab9 */ /* 0x000fc60000000800 */
[----:B------:R-:W-:Y:S02]  /*dbf0*/  IMAD.MOV.U32 R10, RZ, RZ, R0 ;  /* 0x000000ffff0a7224 */ /* 0x000fe400078e0000 */
[----:B------:R-:W-:Y:S01]  /*dc00*/  @P0 SHF.R.U32.HI R10, RZ, UR4, R4 ;  /* 0x00000004ff0a0c19 */ /* 0x000fe20008011604 */
[----:B------:R-:W-:Y:S01]  /*dc10*/  ULDC.64 UR4, c[0x0][0x2d0] ;  /* 0x0000b40000047ab9 */ /* 0x000fe20000000a00 */
[----:B------:R-:W-:Y:S01]  /*dc20*/  SHF.R.S32.HI R4, RZ, 0x1f, R5 ;  /* 0x0000001fff047819 */ /* 0x000fe20000011405 */
[----:B-1----:R-:W-:Y:S01]  /*dc30*/  IMAD R9, R20, R9, R7 ;  /* 0x0000000914097224 */ /* 0x002fe200078e0207 */
[----:B------:R-:W-:Y:S01]  /*dc40*/  SHF.R.S32.HI R12, RZ, 0x1f, R10 ;  /* 0x0000001fff0c7819 */ /* 0x000fe2000001140a */
[----:B------:R-:W-:-:S04]  /*dc50*/  IMAD.WIDE.U32 R6, R10, UR4, R2 ;  /* 0x000000040a067c25 */ /* 0x000fc8000f8e0002 */
[----:B------:R-:W-:Y:S02]  /*dc60*/  IMAD R4, R4, UR4, RZ ;  /* 0x0000000404047c24 */ /* 0x000fe4000f8e02ff */
[----:B------:R-:W-:Y:S02]  /*dc70*/  IMAD R12, R12, UR4, RZ ;  /* 0x000000040c0c7c24 */ /* 0x000fe4000f8e02ff */
[C---:B------:R-:W-:Y:S02]  /*dc80*/  IMAD R8, R5.reuse, UR5, R4 ;  /* 0x0000000505087c24 */ /* 0x040fe4000f8e0204 */
[----:B------:R-:W-:Y:S01]  /*dc90*/  IMAD.WIDE.U32 R4, R5, UR4, R2 ;  /* 0x0000000405047c25 */ /* 0x000fe2000f8e0002 */
[----:B------:R-:W-:-:S03]  /*dca0*/  SHF.R.S32.HI R2, RZ, 0x1f, R9 ;  /* 0x0000001fff027819 */ /* 0x000fc60000011409 */
[----:B------:R-:W-:Y:S01]  /*dcb0*/  IMAD.MOV R11, RZ, RZ, -R10 ;  /* 0x000000ffff0b7224 */ /* 0x000fe200078e0a0a */
[----:B------:R-:W-:Y:S01]  /*dcc0*/  IADD3 R3, R5, R8, RZ ;  /* 0x0000000805037210 */ /* 0x000fe20007ffe0ff */
[----:B------:R-:W-:Y:S01]  /*dcd0*/  IMAD R10, R10, UR5, R12 ;  /* 0x000000050a0a7c24 */ /* 0x000fe2000f8e020c */
[----:B------:R-:W-:Y:S01]  /*dce0*/  ULDC.64 UR4, c[0x0][0x2c8] ;  /* 0x0000b20000047ab9 */ /* 0x000fe20000000a00 */
[----:B------:R-:W-:Y:S02]  /*dcf0*/  IMAD R0, R20, R11, R0 ;  /* 0x0000000b14007224 */ /* 0x000fe400078e0200 */
[----:B------:R-:W-:Y:S02]  /*dd00*/  IMAD R8, R2, UR4, RZ ;  /* 0x0000000402087c24 */ /* 0x000fe4000f8e02ff */
[----:B------:R-:W-:Y:S02]  /*dd10*/  IMAD.MOV.U32 R2, RZ, RZ, R4 ;  /* 0x000000ffff027224 */ /* 0x000fe400078e0004 */
[----:B------:R-:W-:-:S02]  /*dd20*/  IMAD R8, R9, UR5, R8 ;  /* 0x0000000509087c24 */ /* 0x000fc4000f8e0208 */
[----:B------:R-:W-:Y:S01]  /*dd30*/  IMAD.WIDE.U32 R4, R9, UR4, R2 ;  /* 0x0000000409047c25 */ /* 0x000fe2000f8e0002 */
[----:B------:R-:W-:-:S03]  /*dd40*/  SHF.R.S32.HI R2, RZ, 0x1f, R0 ;  /* 0x0000001fff027819 */ /* 0x000fc60000011400 */
[----:B------:R-:W-:Y:S01]  /*dd50*/  IMAD.IADD R3, R7, 0x1, R10 ;  /* 0x0000000107037824 */ /* 0x000fe200078e020a */
[----:B------:R-:W-:Y:S01]  /*dd60*/  IADD3 R9, R5, R8, RZ ;  /* 0x0000000805097210 */ /* 0x000fe20007ffe0ff */
[----:B------:R-:W-:Y:S02]  /*dd70*/  IMAD R7, R2, UR4, RZ ;  /* 0x0000000402077c24 */ /* 0x000fe4000f8e02ff */
[----:B------:R-:W-:Y:S02]  /*dd80*/  IMAD.MOV.U32 R2, RZ, RZ, R6 ;  /* 0x000000ffff027224 */ /* 0x000fe400078e0006 */
[C---:B------:R-:W-:Y:S02]  /*dd90*/  IMAD R6, R0.reuse, UR5, R7 ;  /* 0x0000000500067c24 */ /* 0x040fe4000f8e0207 */
[----:B------:R-:W-:Y:S01]  /*dda0*/  IMAD.WIDE.U32 R2, R0, UR4, R2 ;  /* 0x0000000400027c25 */ /* 0x000fe2000f8e0002 */
[----:B------:R-:W-:Y:S02]  /*ddb0*/  ULDC.64 UR4, c[0x0][0x280] ;  /* 0x0000a00000047ab9 */ /* 0x000fe40000000a00 */
[----:B------:R-:W-:Y:S01]  /*ddc0*/  LEA R7, P0, R4, UR4, 0x1 ;  /* 0x0000000404077c11 */ /* 0x000fe2000f8008ff */
        /* <DEDUP_REMOVED lines=11> */
[----:B------:R-:W-:Y:S01]  /*de80*/  IMAD.U32 R0, RZ, RZ, UR48 ;  /* 0x00000030ff007e24 */ /* 0x000fe2000f8e00ff */
        /* <DEDUP_REMOVED lines=9> */
[----:B------:R-:W-:Y:S01]  /*df20*/  IMAD R0, R0, 0xc0, R3 ;  /* 0x000000c000007824 */ /* 0x000fe200078e0203 */
[----:B------:R-:W-:Y:S01]  /*df30*/  MOV R3, R2 ;  /* 0x0000000200037202 */ /* 0x000fe20000000f00 */
[----:B------:R-:W-:Y:S02]  /*df40*/  IMAD.MOV.U32 R2, RZ, RZ, R14 ;  /* 0x000000ffff027224 */ /* 0x000fe400078e000e */
[----:B------:R-:W0:Y:S01]  /*df50*/  SHFL.IDX PT, R14, R7, 0x1, 0x1c1f ;  /* 0x003c1f00070e7f89 */ /* 0x000e2200000e0000 */
[C---:B------:R-:W-:Y:S01]  /*df60*/  ISETP.GE.AND P2, PT, R0.reuse, R6, PT ;  /* 0x000000060000720c */ /* 0x040fe20003f46270 */
[----:B------:R-:W-:-:S12]  /*df70*/  VIADD R11, R0, 0x20 ;  /* 0x00000020000b7836 */ /* 0x000fd80000000000 */
[----:B------:R-:W-:Y:S01]  /*df80*/  @!P2 IMAD.WIDE.U32 R2, R27, 0x2, R2 ;  /* 0x000000021b02a825 */ /* 0x000fe200078e0002 */
[----:B------:R-:W-:-:S05]  /*df90*/  @!P2 LEA R21, R28, UR46, 0x1 ;  /* 0x0000002e1c15ac11 */ /* 0x000fca000f8e08ff */
[----:B------:R-:W-:Y:S04]  /*dfa0*/  @!P2 LDGSTS.E.BYPASS.LTC128B.128 [R21+0xc400], desc[UR36][R2.64], !P3 ;  /* 0x0c4000000215afae */ /* 0x000fe8000d901d64 */
[----:B------:R-:W-:Y:S01]  /*dfb0*/  @!P2 LDGSTS.E.BYPASS.LTC128B.128 [R21+0xf400], desc[UR36][R2.64+0x40], !P0 ;  /* 0x0f4000400215afae */ /* 0x000fe2000c101d64 */
[----:B0-----:R-:W-:-:S03]  /*dfc0*/  MOV R4, R14 ;  /* 0x0000000e00047202 */ /* 0x001fc60000000f00 */
        /* <DEDUP_REMOVED lines=10> */
[----:B------:R-:W-:Y:S02]  /*e070*/  ISETP.GE.AND P2, PT, R11, R6, PT ;  /* 0x000000060b00720c */ /* 0x000fe40003f46270 */
[----:B------:R-:W-:Y:S01]  /*e080*/  IADD3 R11, R0, 0x60, RZ ;  /* 0x00000060000b7810 */ /* 0x000fe20007ffe0ff */
[----:B0-----:R-:W-:-:S02]  /*e090*/  IMAD.MOV.U32 R3, RZ, RZ, R2 ;  /* 0x000000ffff037224 */ /* 0x001fc400078e0002 */
        /* <DEDUP_REMOVED lines=25> */
.L_x_12032:
[----:B------:R-:W-:Y:S01]  /*e230*/  VIADD R5, R0, 0xa0 ;  /* 0x000000a000057836 */ /* 0x000fe20000000000 */
[----:B------:R-:W-:Y:S01]  /*e240*/  BSSY B0, `(.L_x_11973) ;  /* 0x000000d000007945 */ /* 0x000fe20003800000 */
[----:B-1----:R-:W-:Y:S01]  /*e250*/  MOV R2, R14 ;  /* 0x0000000e00027202 */ /* 0x002fe20000000f00 */
[----:B--2---:R-:W-:Y:S02]  /*e260*/  IMAD.MOV.U32 R3, RZ, RZ, R4 ;  /* 0x000000ffff037224 */ /* 0x004fe400078e0004 */
        /* <DEDUP_REMOVED lines=10> */
.L_x_11974:
[----:B------:R-:W-:Y:S05]  /*e310*/  BSYNC B0 ;  /* 0x0000000000007941 */ /* 0x000fea0003800000 */
.L_x_11973:
        /* <DEDUP_REMOVED lines=11> */
.L_x_12033:
[----:B------:R-:W-:Y:S01]  /*e3d0*/  MOV R21, RZ ;  /* 0x000000ff00157202 */ /* 0x000fe20000000f00 */
[----:B------:R-:W-:Y:S06]  /*e3e0*/  @!P0 BRA `(.L_x_11976) ;  /* 0x0000000c00c88947 */ /* 0x000fec0003800000 */
[----:B0-----:R-:W0:Y:S01]  /*e3f0*/  S2R R2, SR_TID.X ;  /* 0x0000000000027919 */ /* 0x001e220000002100 */
[----:B------:R-:W-:Y:S01]  /*e400*/  UIADD3 UR4, UR44, 0x1, URZ ;  /* 0x000000012c047890 */ /* 0x000fe2000fffe03f */
[----:B------:R-:W-:Y:S01]  /*e410*/  LOP3.LUT R0, RZ, UR43, RZ, 0x33, !PT ;  /* 0x0000002bff007c12 */ /* 0x000fe2000f8e33ff */
[----:B------:R-:W-:Y:S01]  /*e420*/  ULOP3.LUT UR5, URZ, UR45, URZ, 0x33, !UPT ;  /* 0x0000002d3f057292 */ /* 0x000fe2000f8e333f */
[----:B------:R-:W1:Y:S01]  /*e430*/  S2R R4, SR_TID.X ;  /* 0x0000000000047919 */ /* 0x000e620000002100 */
[----:B------:R-:W-:Y:S01]  /*e440*/  UIMAD UR4, UR4, UR40, URZ ;  /* 0x00000028040472a4 */ /* 0x000fe2000f8e023f */
[----:B------:R-:W-:Y:S01]  /*e450*/  BSSY B0, `(.L_x_11976) ;  /* 0x00000eb000007945 */ /* 0x000fe20003800000 */
[----:B------:R-:W-:-:S04]  /*e460*/  IMAD.MOV.U32 R20, RZ, RZ, RZ ;  /* 0x000000ffff147224 */ /* 0x000fc800078e00ff */
[----:B------:R-:W-:Y:S01]  /*e470*/  LOP3.LUT R3, RZ, UR4, RZ, 0x33, !PT ;  /* 0x00000004ff037c12 */ /* 0x000fe2000f8e33ff */
[----:B------:R-:W-:-:S03]  /*e480*/  ULDC UR4, c[0x0][0x2f4] ;  /* 0x0000bd0000047ab9 */ /* 0x000fc60000000800 */
[----:B------:R-:W-:-:S04]  /*e490*/  VIMNMX3 R0, R0, UR5, R3, !PT ;  /* 0x0000000500007c0f */ /* 0x000fc8000f800103 */
[----:B------:R-:W-:Y:S02]  /*e4a0*/  IADD3 R26, -R0, -0x2, RZ ;  /* 0xfffffffe001a7810 */ /* 0x000fe40007ffe1ff */
[----:B0-----:R-:W-:-:S04]  /*e4b0*/  LOP3.LUT R2, R2, 0x7f, RZ, 0xc0, !PT ;  /* 0x0000007f02027812 */ /* 0x001fc800078ec0ff */
[----:B------:R-:W-:-:S04]  /*e4c0*/  SHF.R.U32.HI R2, RZ, 0x2, R2 ;  /* 0x00000002ff027819 */ /* 0x000fc80000011602 */
[----:B------:R-:W-:Y:S01]  /*e4d0*/  IADD3 R23, R23, R22, R2 ;  /* 0x0000001617177210 */ /* 0x000fe20007ffe002 */
[----:B------:R-:W-:Y:S01]  /*e4e0*/  IMAD.MOV.U32 R22, RZ, RZ, 0x1 ;  /* 0x00000001ff167424 */ /* 0x000fe200078e00ff */
[----:B------:R-:W-:Y:S01]  /*e4f0*/  IADD3 R3, -R2, UR42, RZ ;  /* 0x0000002a02037c10 */ /* 0x000fe2000fffe1ff */
[C---:B-1----:R-:W-:Y:S01]  /*e500*/  IMAD.SHL.U32 R2, R4.reuse, 0x8, RZ ;  /* 0x0000000804027824 */ /* 0x042fe200078e00ff */
[----:B------:R-:W-:Y:S01]  /*e510*/  IADD3 R23, R23, -0x180, RZ ;  /* 0xfffffe8017177810 */ /* 0x000fe20007ffe0ff */
[----:B------:R-:W-:Y:S02]  /*e520*/  IMAD.SHL.U32 R4, R4, 0x8, RZ ;  /* 0x0000000804047824 */ /* 0x000fe400078e00ff */
[----:B------:R-:W-:Y:S01]  /*e530*/  IMAD R3, R0, 0x80, R3 ;  /* 0x0000008000037824 */ /* 0x000fe200078e0203 */
[----:B------:R-:W-:Y:S01]  /*e540*/  LOP3.LUT R2, R2, 0x18, RZ, 0xc0, !PT ;  /* 0x0000001802027812 */ /* 0x000fe200078ec0ff */
[----:B------:R-:W-:Y:S01]  /*e550*/  IMAD R10, R0, -0x80, R23 ;  /* 0xffffff80000a7824 */ /* 0x000fe200078e0217 */
[----:B------:R-:W-:Y:S01]  /*e560*/  LOP3.LUT R4, R4, 0x18, RZ, 0xc0, !PT ;  /* 0x0000001804047812 */ /* 0x000fe200078ec0ff */
[----:B------:R-:W-:Y:S01]  /*e570*/  VIADD R0, R3, 0x100 ;  /* 0x0000010003007836 */ /* 0x000fe20000000000 */
[----:B------:R-:W-:-:S02]  /*e580*/  ISETP.GE.AND P3, PT, R2, UR4, PT ;  /* 0x0000000402007c0c */ /* 0x000fc4000bf66270 */
[----:B------:R-:W-:Y:S02]  /*e590*/  LOP3.LUT R4, R4, 0x20, RZ, 0xfc, !PT ;  /* 0x0000002004047812 */ /* 0x000fe400078efcff */
[----:B------:R-:W-:Y:S02]  /*e5a0*/  LOP3.LUT R2, R2, 0x40, RZ, 0xfc, !PT ;  /* 0x0000004002027812 */ /* 0x000fe400078efcff */
[----:B------:R-:W-:Y:S02]  /*e5b0*/  ISETP.GE.AND P2, PT, R4, UR4, PT ;  /* 0x0000000404007c0c */ /* 0x000fe4000bf46270 */
[----:B------:R-:W-:-:S13]  /*e5c0*/  ISETP.GE.AND P1, PT, R2, UR4, PT ;  /* 0x0000000402007c0c */ /* 0x000fda000bf26270 */
.L_x_11989:
[----:B------:R-:W2:Y:S01]  /*e5d0*/  LDL R7, [R1+0x8] ;  /* 0x0000080001077983 */ /* 0x000ea20000100800 */
[----:B------:R-:W0:Y:S03]  /*e5e0*/  LDC R2, c[0x0][0x430] ;  /* 0x00010c00ff027b82 */ /* 0x000e260000000800 */
[----:B------:R-:W3:Y:S01]  /*e5f0*/  LDL R6, [R1] ;  /* 0x0000000001067983 */ /* 0x000ee20000100800 */
[----:B------:R-:W-:Y:S01]  /*e600*/  MOV R4, R10 ;  /* 0x0000000a00047202 */ /* 0x000fe20000000f00 */
        /* <DEDUP_REMOVED lines=25> */
.L_x_11977:
[----:B------:R-:W-:Y:S01]  /*e7a0*/  LEA R7, R21, UR46, 0x3 ;  /* 0x0000002e15077c11 */ /* 0x000fe2000f8e18ff */
[----:B------:R-:W-:Y:S01]  /*e7b0*/  BSSY B1, `(.L_x_11978) ;  /* 0x0000004000017945 */ /* 0x000fe20003800000 */
[----:B------:R-:W-:-:S04]  /*e7c0*/  SHF.L.U32 R2, R24, 0x1f, RZ ;  /* 0x0000001f18027819 */ /* 0x000fc800000006ff */
[----:B------:R-:W0:Y:S02]  /*e7d0*/  SYNCS.PHASECHK.TRANS64.TRYWAIT P0, [R7+URZ+0x2d840], R2 ;  /* 0x02d84002070075a7 */ /* 0x000e24000800017f */
[----:B0-----:R-:W-:Y:S05]  /*e7e0*/  @!P0 BRA `(.L_x_11979) ;  /* 0x0000002400648947 */ /* 0x001fea0003800000 */
.L_x_12034:
[----:B------:R-:W-:Y:S05]  /*e7f0*/  BSYNC B1 ;  /* 0x0000000000017941 */ /* 0x000fea0003800000 */
.L_x_11978:
        /* <DEDUP_REMOVED lines=34> */
[----:B0-----:R-:W-:-:S03]  /*ea20*/  SHF.L.U32 R11, R3, 0x3, RZ ;  /* 0x00000003030b7819 */ /* 0x001fc600000006ff */
[----:B------:R-:W0:Y:S01]  /*ea30*/  SHFL.IDX PT, R3, R19, RZ, 0x1c1f ;  /* 0x001c1fff13037589 */ /* 0x000e2200000e0000 */
        /* <DEDUP_REMOVED lines=22> */
.L_x_12044:
        /* <DEDUP_REMOVED lines=11> */
.L_x_11981:
        /* <DEDUP_REMOVED lines=10> */
.L_x_11982:
[----:B------:R2:W-:Y:S01]  /*ecf0*/  SYNCS.ARRIVE.TRANS64.A1T0 RZ, [R7+URZ+0x2d830], RZ ;  /* 0x02d830ff07ff79a7 */ /* 0x0005e2000810003f */
[----:B------:R-:W-:Y:S05]  /*ed00*/  @!P5 BRA `(.L_x_11983) ;  /* 0x000000000004d947 */ /* 0x000fea0003800000 */
[----:B------:R-:W-:Y:S01]  /*ed10*/  BPT.TRAP 0x1 ;  /* 0x000000040000795c */ /* 0x000fe20000300000 */
.L_x_11983:
[----:B-1----:R-:W-:Y:S01]  /*ed20*/  SHF.L.U32 R2, R22, 0x1f, RZ ;  /* 0x0000001f16027819 */ /* 0x002fe200000006ff */
[----:B------:R-:W-:Y:S01]  /*ed30*/  BSSY B1, `(.L_x_11984) ;  /* 0x0000004000017945 */ /* 0x000fe20003800000 */
[----:B--2---:R-:W-:-:S04]  /*ed40*/  LEA R7, R20, UR46, 0x3 ;  /* 0x0000002e14077c11 */ /* 0x004fc8000f8e18ff */
[----:B------:R-:W1:Y:S02]  /*ed50*/  SYNCS.PHASECHK.TRANS64.TRYWAIT P0, [R7+URZ+0x2d860], R2 ;  /* 0x02d86002070075a7 */ /* 0x000e64000800017f */
[----:B-1----:R-:W-:Y:S05]  /*ed60*/  @!P0 BRA `(.L_x_11985) ;  /* 0x00000024006c8947 */ /* 0x002fea0003800000 */
.L_x_12045:
[----:B------:R-:W-:Y:S05]  /*ed70*/  BSYNC B1 ;  /* 0x0000000000017941 */ /* 0x000fea0003800000 */
.L_x_11984:
        /* <DEDUP_REMOVED lines=29> */
[----:B0-----:R-:W-:Y:S02]  /*ef50*/  IADD3.X R3, RZ, R3, RZ, P0, !PT ;  /* 0x00000003ff037210 */ /* 0x001fe400007fe4ff */
[----:B------:R-:W-:-:S13]  /*ef60*/  ISETP.LT.OR P0, PT, R0, 0x41, P3 ;  /* 0x000000410000780c */ /* 0x000fda0001f01670 */
[----:B------:R2:W-:Y:S01]  /*ef70*/  LDGSTS.E.BYPASS.LTC128B.128 [R8+0x1400], desc[UR36][R2.64], !P0 ;  /* 0x0140000002087fae */ /* 0x0005e2000c101d64 */
[----:B------:R-:W-:-:S13]  /*ef80*/  ISETP.LT.OR P0, PT, R0, 0x41, P2 ;  /* 0x000000410000780c */ /* 0x000fda0001701670 */
[----:B------:R2:W-:Y:S01]  /*ef90*/  LDGSTS.E.BYPASS.LTC128B.128 [R8+0x3400], desc[UR36][R2.64+0x40], !P0 ;  /* 0x0340004002087fae */ /* 0x0005e2000c101d64 */
[----:B------:R-:W-:-:S13]  /*efa0*/  ISETP.LT.OR P0, PT, R0, 0x41, P1 ;  /* 0x000000410000780c */ /* 0x000fda0000f01670 */
[----:B-1-3--:R2:W-:Y:S02]  /*efb0*/  LDGSTS.E.BYPASS.LTC128B.128 [R8+0x5400], desc[UR36][R2.64+0x80], !P0 ;  /* 0x0540008002087fae */ /* 0x00a5e4000c101d64 */
.L_x_12055:
        /* <DEDUP_REMOVED lines=23> */
.L_x_11987:
        /* <DEDUP_REMOVED lines=10> */
.L_x_11988:
[----:B------:R-:W-:Y:S01]  /*f1d0*/  R2UR UR6, R29 ;  /* 0x000000001d0672ca */ /* 0x000fe200000e0000 */
[----:B------:R-:W-:Y:S01]  /*f1e0*/  ULDC.64 UR4, c[0x0][0x330] ;  /* 0x0000cc0000047ab9 */ /* 0x000fe20000000a00 */
[----:B------:R-:W-:Y:S01]  /*f1f0*/  MOV R18, R2 ;  /* 0x0000000200127202 */ /* 0x000fe20000000f00 */
[----:B------:R-:W-:Y:S01]  /*f200*/  IMAD.U32 R3, RZ, RZ, UR4 ;  /* 0x00000004ff037e24 */ /* 0x000fe2000f8e00ff */
[----:B------:R-:W-:Y:S01]  /*f210*/  IADD3 R26, R26, -0x1, RZ ;  /* 0xffffffff1a1a7810 */ /* 0x000fe20007ffe0ff */
[----:B------:R0:W-:Y:S01]  /*f220*/  SYNCS.ARRIVE.TRANS64.A1T0 RZ, [R7+URZ+0x2d850], RZ ;  /* 0x02d850ff07ff79a7 */ /* 0x0001e2000810003f */
[----:B------:R-:W-:Y:S02]  /*f230*/  VIADD R0, R0, 0x80 ;  /* 0x0000008000007836 */ /* 0x000fe40000000000 */
[----:B------:R-:W-:-:S04]  /*f240*/  IMAD.WIDE.U32 R18, R3, UR41, R18 ;  /* 0x0000002903127c25 */ /* 0x000fc8000f8e0012 */
[----:B------:R-:W-:Y:S01]  /*f250*/  VIADD R10, R10, 0xffffff80 ;  /* 0xffffff800a0a7836 */ /* 0x000fe20000000000 */
[----:B------:R-:W-:Y:S01]  /*f260*/  UIMAD UR4, UR6, UR4, URZ ;  /* 0x00000004060472a4 */ /* 0x000fe2000f8e023f */
[----:B------:R-:W-:Y:S02]  /*f270*/  IMAD.MOV.U32 R22, RZ, RZ, R24 ;  /* 0x000000ffff167224 */ /* 0x000fe400078e0018 */
[----:B------:R-:W-:Y:S01]  /*f280*/  ULDC.64 UR6, c[0x0][0x318] ;  /* 0x0000c60000067ab9 */ /* 0x000fe20000000a00 */
[----:B------:R-:W-:Y:S01]  /*f290*/  UIMAD UR4, UR41, UR5, UR4 ;  /* 0x00000005290472a4 */ /* 0x000fe2000f8e0204 */
[----:B------:R-:W-:Y:S01]  /*f2a0*/  LEA R17, P0, R18, UR6, 0x1 ;  /* 0x0000000612117c11 */ /* 0x000fe2000f8008ff */
[----:B------:R-:W-:-:S04]  /*f2b0*/  IMAD.MOV.U32 R20, RZ, RZ, R21 ;  /* 0x000000ffff147224 */ /* 0x000fc800078e0015 */
[----:B------:R-:W-:-:S05]  /*f2c0*/  VIADD R3, R19, UR4 ;  /* 0x0000000413037c36 */ /* 0x000fca0008000000 */
[----:B------:R-:W-:Y:S02]  /*f2d0*/  LEA.HI.X R18, R18, UR7, R3, 0x1, P0 ;  /* 0x0000000712127c11 */ /* 0x000fe400080f0c03 */
[----:B------:R-:W-:-:S13]  /*f2e0*/  ISETP.GT.AND P0, PT, R26, UR50, PT ;  /* 0x000000321a007c0c */ /* 0x000fda000bf04270 */
[----:B0-----:R-:W-:Y:S05]  /*f2f0*/  @P0 BRA `(.L_x_11989) ;  /* 0xfffffff000b40947 */ /* 0x001fea000383ffff */
[----:B------:R-:W-:Y:S05]  /*f300*/  BSYNC B0 ;  /* 0x0000000000007941 */ /* 0x000fea0003800000 */
.L_x_11976:
[----:B------:R-:W-:-:S13]  /*f310*/  LOP3.LUT P0, RZ, R16, 0x8, RZ, 0xc0, !PT ;  /* 0x0000000810ff7812 */ /* 0x000fda000780c0ff */
[----:B------:R-:W-:Y:S05]  /*f320*/  @!P0 BRA `(.L_x_11990) ;  /* 0x0000000000048947 */ /* 0x000fea0003800000 */
[----:B------:R-:W-:Y:S01]  /*f330*/  BPT.TRAP 0x1 ;  /* 0x000000040000795c */ /* 0x000fe20000300000 */
.L_x_11990:
[C---:B0-----:R-:W-:Y:S01]  /*f340*/  LEA R0, R21.reuse, UR46, 0x3 ;  /* 0x0000002e15007c11 */ /* 0x041fe2000f8e18ff */
        /* <DEDUP_REMOVED lines=11> */
.L_x_12056:
[----:B------:R-:W-:Y:S05]  /*f400*/  BSYNC B0 ;  /* 0x0000000000007941 */ /* 0x000fea0003800000 */
.L_x_11991:
        /* <DEDUP_REMOVED lines=12> */
[----:B------:R-:W1:Y:S01]  /*f4d0*/  SHFL.IDX PT, R14, R17, 0x1, 0x1c1f ;  /* 0x003c1f00110e7f89 */ /* 0x000e6200000e0000 */
[----:B------:R-:W-:-:S02]  /*f4e0*/  LOP3.LUT R8, R7, 0x20, RZ, 0xfc, !PT ;  /* 0x0000002007087812 */ /* 0x000fc400078efcff */
[----:B------:R-:W-:Y:S01]  /*f4f0*/  LOP3.LUT R7, R7, 0x40, RZ, 0xfc, !PT ;  /* 0x0000004007077812 */ /* 0x000fe200078efcff */
[----:B------:R-:W2:Y:S01]  /*f500*/  SHFL.IDX PT, R6, R18, 0x1, 0x1c1f ;  /* 0x003c1f0012067f89 */ /* 0x000ea200000e0000 */
[----:B------:R-:W-:Y:S02]  /*f510*/  ISETP.GE.AND P1, PT, R8, UR4, PT ;  /* 0x0000000408007c0c */ /* 0x000fe4000bf26270 */
[----:B------:R-:W-:Y:S01]  /*f520*/  ISETP.GE.AND P0, PT, R7, UR4, PT ;  /* 0x0000000407007c0c */ /* 0x000fe2000bf06270 */
[----:B------:R-:W3:Y:S01]  /*f530*/  SHFL.IDX PT, R8, R17, 0x2, 0x1c1f ;  /* 0x005c1f0011087f89 */ /* 0x000ee200000e0000 */
[C---:B------:R-:W-:Y:S02]  /*f540*/  ISETP.LT.OR P3, PT, R5.reuse, 0x1, P2 ;  /* 0x000000010500780c */ /* 0x040fe40001761670 */
[C---:B------:R-:W-:Y:S01]  /*f550*/  ISETP.LT.OR P4, PT, R5.reuse, 0x1, P1 ;  /* 0x000000010500780c */ /* 0x040fe20000f81670 */
[----:B------:R-:W4:Y:S01]  /*f560*/  SHFL.IDX PT, R7, R18, 0x2, 0x1c1f ;  /* 0x005c1f0012077f89 */ /* 0x000f2200000e0000 */
[----:B------:R-:W-:-:S03]  /*f570*/  ISETP.LT.OR P5, PT, R5, 0x1, P0 ;  /* 0x000000010500780c */ /* 0x000fc600007a1670 */
[----:B------:R-:W1:Y:S01]  /*f580*/  SHFL.IDX PT, R18, R18, 0x3, 0x1c1f ;  /* 0x007c1f0012127f89 */ /* 0x000e6200000e0000 */
        /* <DEDUP_REMOVED lines=9> */
[----:B------:R0:W1:Y:S01]  /*f620*/  SHFL.IDX PT, R14, R17, 0x3, 0x1c1f ;  /* 0x007c1f00110e7f89 */ /* 0x00006200000e0000 */
[----:B------:R-:W-:Y:S02]  /*f630*/  MOV R6, RZ ;  /* 0x000000ff00067202 */ /* 0x000fe40000000f00 */
[----:B------:R-:W-:-:S05]  /*f640*/  IMAD.WIDE.U32 R2, R9, 0x2, R2 ;  /* 0x0000000209027825 */ /* 0x000fca00078e0002 */
[----:B------:R-:W-:Y:S01]  /*f650*/  LDGSTS.E.BYPASS.LTC128B.128 [R4+0xc00], desc[UR36][R2.64], !P3 ;  /* 0x00c0000002047fae */ /* 0x000fe2000d901d64 */
[----:B------:R-:W-:-:S03]  /*f660*/  ISETP.LT.OR P3, PT, R5, 0x41, P2 ;  /* 0x000000410500780c */ /* 0x000fc60001761670 */
[----:B------:R-:W-:Y:S01]  /*f670*/  LDGSTS.E.BYPASS.LTC128B.128 [R4+0x2c00], desc[UR36][R2.64+0x40], !P4 ;  /* 0x02c0004002047fae */ /* 0x000fe2000e101d64 */
[----:B------:R-:W-:-:S03]  /*f680*/  ISETP.LT.OR P4, PT, R5, 0x41, P1 ;  /* 0x000000410500780c */ /* 0x000fc60000f81670 */
[----:B------:R3:W-:Y:S01]  /*f690*/  LDGSTS.E.BYPASS.LTC128B.128 [R4+0x4c00], desc[UR36][R2.64+0x80], !P5 ;  /* 0x04c0008002047fae */ /* 0x0007e2000e901d64 */
[----:B------:R-:W-:Y:S01]  /*f6a0*/  ISETP.LT.OR P5, PT, R5, 0x41, P0 ;  /* 0x000000410500780c */ /* 0x000fe200007a1670 */
[----:B---3--:R-:W-:Y:S02]  /*f6b0*/  IMAD.MOV.U32 R2, RZ, RZ, R8 ;  /* 0x000000ffff027224 */ /* 0x008fe400078e0008 */
[----:B----4-:R-:W-:Y:S02]  /*f6c0*/  IMAD.MOV.U32 R3, RZ, RZ, R7 ;  /* 0x000000ffff037224 */ /* 0x010fe400078e0007 */
[----:B------:R-:W-:-:S05]  /*f6d0*/  IMAD.WIDE.U32 R2, R9, 0x2, R2 ;  /* 0x0000000209027825 */ /* 0x000fca00078e0002 */
[----:B------:R0:W-:Y:S04]  /*f6e0*/  LDGSTS.E.BYPASS.LTC128B.128 [R4+0x1400], desc[UR36][R2.64], !P3 ;  /* 0x0140000002047fae */ /* 0x0001e8000d901d64 */
[----:B------:R0:W-:Y:S04]  /*f6f0*/  LDGSTS.E.BYPASS.LTC128B.128 [R4+0x3400], desc[UR36][R2.64+0x40], !P4 ;  /* 0x0340004002047fae */ /* 0x0001e8000e101d64 */
[----:B-1----:R0:W-:Y:S02]  /*f700*/  LDGSTS.E.BYPASS.LTC128B.128 [R4+0x5400], desc[UR36][R2.64+0x80], !P5 ;  /* 0x0540008002047fae */ /* 0x0021e4000e901d64 */
.L_x_12066:
        /* <DEDUP_REMOVED lines=14> */
.L_x_11994:
        /* <DEDUP_REMOVED lines=10> */
.L_x_11995:
[----:B0-----:R-:W-:Y:S01]  /*f890*/  VIADD R2, R21, 0x1 ;  /* 0x0000000115027836 */ /* 0x001fe20000000000 */
[----:B------:R0:W-:Y:S04]  /*f8a0*/  SYNCS.ARRIVE.TRANS64.A1T0 RZ, [R0+URZ+0x2d850], RZ ;  /* 0x02d850ff00ff79a7 */ /* 0x0001e8000810003f */
[----:B------:R-:W-:-:S04]  /*f8b0*/  ISETP.NE.AND P0, PT, R2, 0x2, PT ;  /* 0x000000020200780c */ /* 0x000fc80003f05270 */
[----:B------:R-:W-:Y:S02]  /*f8c0*/  SEL R3, RZ, 0x1, P0 ;  /* 0x00000001ff037807 */ /* 0x000fe40000000000 */
[----:B------:R-:W-:Y:S02]  /*f8d0*/  SEL R2, R2, RZ, P0 ;  /* 0x000000ff02027207 */ /* 0x000fe40000000000 */
[----:B0-----:R-:W-:-:S07]  /*f8e0*/  LOP3.LUT R0, R24, R3, RZ, 0x3c, !PT ;  /* 0x0000000318007212 */ /* 0x001fce00078e3cff */
.L_x_11961:
[----:B------:R-:W0:Y:S01]  /*f8f0*/  S2R R4, SR_CgaCtaId ;  /* 0x0000000000047919 */ /* 0x000e220000008800 */
[----:B------:R-:W-:Y:S02]  /*f900*/  MOV R3, 0x400 ;  /* 0x0000040000037802 */ /* 0x000fe40000000f00 */
[----:B------:R-:W-:Y:S02]  /*f910*/  SHF.L.U32 R6, R6, 0x1f, RZ ;  /* 0x0000001f06067819 */ /* 0x000fe400000006ff */
[----:B0-----:R-:W-:-:S04]  /*f920*/  LEA R7, R4, R3, 0x18 ;  /* 0x0000000304077211 */ /* 0x001fc800078ec0ff */
[----:B------:R-:W0:Y:S02]  /*f930*/  SYNCS.PHASECHK.TRANS64.TRYWAIT P0, [R7+URZ+0x2d820], R6 ;  /* 0x02d82006070075a7 */ /* 0x000e24000800017f */
[----:B0-----:R-:W-:Y:S05]  /*f940*/  @!P0 BRA `(.L_x_11996) ;  /* 0x00000024006c8947 */ /* 0x001fea0003800000 */
.L_x_12067:
[----:B------:R-:W-:-:S03]  /*f950*/  UMOV UR4, 0xffffffff ;  /* 0xffffffff00047882 */ /* 0x000fc60000000000 */
[----:B------:R-:W-:Y:S05]  /*f960*/  BRA.DIV UR4, `(.L_x_11997) ;  /* 0x0000002604787947 */ /* 0x000fea000b800000 */
[----:B------:R-:W1:Y:S02]  /*f970*/  S2R R3, SR_TID.X ;  /* 0x0000000000037919 */ /* 0x000e640000002100 */
[----:B-1----:R-:W-:-:S04]  /*f980*/  SHF.R.U32.HI R3, RZ, 0x5, R3 ;  /* 0x00000005ff037819 */ /* 0x002fc80000011603 */
[----:B------:R-:W-:-:S05]  /*f990*/  LOP3.LUT R3, R3, 0x3, RZ, 0xc0, !PT ;  /* 0x0000000303037812 */ /* 0x000fca00078ec0ff */
[----:B------:R1:W2:Y:S02]  /*f9a0*/  SHFL.IDX PT, R14, R3, RZ, 0x1f ;  /* 0x00001fff030e7589 */ /* 0x0002a400000e0000 */
.L_x_12070:
[----:B--2---:R-:W-:-:S13]  /*f9b0*/  ISETP.NE.AND P0, PT, R14, RZ, PT ;  /* 0x000000ff0e00720c */ /* 0x004fda0003f05270 */
[----:B------:R-:W-:Y:S05]  /*f9c0*/  @P0 BRA `(.L_x_11917) ;  /* 0x0000000000900947 */ /* 0x000fea0003800000 */
[----:B------:R-:W-:-:S03]  /*f9d0*/  UMOV UR4, 0xffffffff ;  /* 0xffffffff00047882 */ /* 0x000fc60000000000 */
[----:B------:R-:W-:Y:S05]  /*f9e0*/  BRA.DIV UR4, `(.L_x_11998) ;  /* 0x00000026048c7947 */ /* 0x000fea000b800000 */
[----:B------:R-:W-:-:S13]  /*f9f0*/  ELECT P6, URZ, PT ;  /* 0x00000000003f782f */ /* 0x000fda00038c0000 */
.L_x_12073:
        /* <DEDUP_REMOVED lines=8> */
.L_x_11999:
[----:B------:R-:W-:Y:S01]  /*fa80*/  IMAD R5, R2, 0x8, R7 ;  /* 0x0000000802057824 */ /* 0x000fe200078e0207 */
[----:B------:R-:W-:Y:S01]  /*fa90*/  SHF.L.U32 R4, R0, 0x1f, RZ ;  /* 0x0000001f00047819 */ /* 0x000fe200000006ff */
[----:B------:R-:W-:-:S03]  /*faa0*/  VIADD R2, R2, 0x1 ;  /* 0x0000000102027836 */ /* 0x000fc60000000000 */
[----:B------:R-:W1:Y:S02]  /*fab0*/  SYNCS.PHASECHK.TRANS64.TRYWAIT P1, [R5+URZ+0x2d840], R4 ;  /* 0x02d84004050075a7 */ /* 0x000e64000802017f */
[----:B------:R-:W-:-:S04]  /*fac0*/  ISETP.NE.AND P2, PT, R2, 0x2, PT ;  /* 0x000000020200780c */ /* 0x000fc80003f45270 */
[----:B------:R-:W-:Y:S01]  /*fad0*/  SEL R3, RZ, 0x1, P2 ;  /* 0x00000001ff037807 */ /* 0x000fe20001000000 */
[----:B-1----:R-:W-:Y:S08]  /*fae0*/  @!P1 BRA `(.L_x_12000) ;  /* 0x00000024006c9947 */ /* 0x002ff00003800000 */
.L_x_12074:
[----:B------:R-:W-:Y:S02]  /*faf0*/  SEL R2, R2, RZ, P2 ;  /* 0x000000ff02027207 */ /* 0x000fe40001000000 */
[----:B------:R-:W-:Y:S01]  /*fb00*/  LOP3.LUT R0, R0, R3, RZ, 0x3c, !PT ;  /* 0x0000000300007212 */ /* 0x000fe200078e3cff */
[----:B------:R-:W-:Y:S06]  /*fb10*/  @!P0 BRA `(.L_x_12001) ;  /* 0x0000000000048947 */ /* 0x000fec0003800000 */
[----:B------:R-:W-:Y:S01]  /*fb20*/  BPT.TRAP 0x1 ;  /* 0x000000040000795c */ /* 0x000fe20000300000 */
.L_x_12001:
[----:B------:R-:W-:Y:S01]  /*fb30*/  IMAD R3, R2, 0x8, R7 ;  /* 0x0000000802037824 */ /* 0x000fe200078e0207 */
[----:B------:R-:W-:-:S04]  /*fb40*/  SHF.L.U32 R0, R0, 0x1f, RZ ;  /* 0x0000001f00007819 */ /* 0x000fc800000006ff */
[----:B------:R-:W2:Y:S02]  /*fb50*/  SYNCS.PHASECHK.TRANS64.TRYWAIT P1, [R3+URZ+0x2d840], R0 ;  /* 0x02d84000030075a7 */ /* 0x000ea4000802017f */
[----:B--2---:R-:W-:Y:S05]  /*fb60*/  @!P1 BRA `(.L_x_12002) ;  /* 0x0000002400609947 */ /* 0x004fea0003800000 */
.L_x_12075:
[----:B------:R-:W-:Y:S05]  /*fb70*/  @!P0 BRA `(.L_x_12003) ;  /* 0x0000000000048947 */ /* 0x000fea0003800000 */
[----:B------:R-:W-:Y:S01]  /*fb80*/  BPT.TRAP 0x1 ;  /* 0x000000040000795c */ /* 0x000fe20000300000 */
.L_x_12003:
[----:B------:R-:W3:Y:S02]  /*fb90*/  SYNCS.PHASECHK.TRANS64.TRYWAIT P1, [R5+URZ+0x2d860], R4 ;  /* 0x02d86004050075a7 */ /* 0x000ee4000802017f */
[----:B---3--:R-:W-:Y:S05]  /*fba0*/  @!P1 BRA `(.L_x_12004) ;  /* 0x0000002400649947 */ /* 0x008fea0003800000 */
.L_x_12076:
[----:B------:R-:W-:Y:S05]  /*fbb0*/  @!P0 BRA `(.L_x_12005) ;  /* 0x0000000000048947 */ /* 0x000fea0003800000 */
[----:B------:R-:W-:Y:S01]  /*fbc0*/  BPT.TRAP 0x1 ;  /* 0x000000040000795c */ /* 0x000fe20000300000 */
.L_x_12005:
[----:B----4-:R4:W0:Y:S02]  /*fbd0*/  SYNCS.PHASECHK.TRANS64.TRYWAIT P0, [R3+URZ+0x2d860], R0 ;  /* 0x02d86000030075a7 */ /* 0x010824000800017f */
[----:B0-----:R-:W-:Y:S05]  /*fbe0*/  @!P0 NANOSLEEP.SYNCS 0x989680 ;  /* 0x009896800000895d */ /* 0x001fea0003900000 */
[----:B------:R-:W0:Y:S02]  /*fbf0*/  @!P0 SYNCS.PHASECHK.TRANS64 P0, [R3+URZ+0x2d860], R0 ;  /* 0x02d86000030085a7 */ /* 0x000e24000800007f */
[----:B0-----:R-:W-:Y:S05]  /*fc00*/  @!P0 BRA `(.L_x_12005) ;  /* 0xfffffffc00f08947 */ /* 0x001fea000383ffff */
.L_x_11917:
[----:B------:R-:W-:Y:S05]  /*fc10*/  BSYNC B6 ;  /* 0x0000000000067941 */ /* 0x000fea0003800000 */
.L_x_11914:
[----:B------:R-:W-:Y:S05]  /*fc20*/  EXIT ;  /* 0x000000000000794d */ /* 0x000fea0003800000 */
.L_x_11921:
[----:B0-----:R-:W-:-:S04]  /*fc30*/  MOV R3, UR38 ;  /* 0x0000002600037c02 */ /* 0x001fc80008000f00 */
[----:B------:R0:W1:Y:S03]  /*fc40*/  SYNCS.PHASECHK.TRANS64.TRYWAIT P0, [R3+URZ+0x2d800], R0 ;  /* 0x02d80000030075a7 */ /* 0x000066000800017f */
[----:B-1----:R-:W-:Y:S05]  /*fc50*/  @!P0 NANOSLEEP.SYNCS 0x989680 ;  /* 0x009896800000895d */ /* 0x002fea0003900000 */
[----:B------:R-:W1:Y:S02]  /*fc60*/  @!P0 SYNCS.PHASECHK.TRANS64 P0, [R3+URZ+0x2d800], R0 ;  /* 0x02d80000030085a7 */ /* 0x000e64000800007f */
[----:B-1----:R-:W-:Y:S05]  /*fc70*/  @!P0 BRA `(.L_x_11921) ;  /* 0xfffffffc00ec8947 */ /* 0x002fea000383ffff */
[----:B------:R-:W-:Y:S05]  /*fc80*/  BRA `(.L_x_12006) ;  /* 0xffffff1400cc7947 */ /* 0x000fea000383ffff */
.L_x_11925:
[----:B0-----:R-:W-:-:S04]  /*fc90*/  IMAD.U32 R3, RZ, RZ, UR38 ;  /* 0x00000026ff037e24 */ /* 0x001fc8000f8e00ff */
[----:B------:R0:W2:Y:S03]  /*fca0*/  SYNCS.PHASECHK.TRANS64.TRYWAIT P1, [R3+URZ+0x2d830], R0 ;  /* 0x02d83000030075a7 */ /* 0x0000a6000802017f */
[----:B--2---:R-:W-:Y:S05]  /*fcb0*/  @!P1 NANOSLEEP.SYNCS 0x989680 ;  /* 0x009896800000995d */ /* 0x004fea0003900000 */
[----:B------:R-:W2:Y:S02]  /*fcc0*/  @!P1 SYNCS.PHASECHK.TRANS64 P1, [R3+URZ+0x2d830], R0 ;  /* 0x02d83000030095a7 */ /* 0x000ea4000802007f */
[----:B--2---:R-:W-:Y:S05]  /*fcd0*/  @!P1 BRA `(.L_x_11925) ;  /* 0xfffffffc00ec9947 */ /* 0x004fea000383ffff */
[----:B------:R-:W-:Y:S05]  /*fce0*/  BRA `(.L_x_11924) ;  /* 0xffffff1400f07947 */ /* 0x000fea000383ffff */
.L_x_11931:
[----:B-1----:R-:W-:-:S04]  /*fcf0*/  IMAD.U32 R15, RZ, RZ, UR4 ;  /* 0x00000004ff0f7e24 */ /* 0x002fc8000f8e00ff */
[----:B------:R1:W2:Y:S03]  /*fd00*/  SYNCS.PHASECHK.TRANS64.TRYWAIT P1, [R15+URZ+0x2d830], R14 ;  /* 0x02d8300e0f0075a7 */ /* 0x0002a6000802017f */
[----:B--2---:R-:W-:Y:S05]  /*fd10*/  @!P1 NANOSLEEP.SYNCS 0x989680 ;  /* 0x009896800000995d */ /* 0x004fea0003900000 */
[----:B------:R-:W2:Y:S02]  /*fd20*/  @!P1 SYNCS.PHASECHK.TRANS64 P1, [R15+URZ+0x2d830], R14 ;  /* 0x02d8300e0f0095a7 */ /* 0x000ea4000802007f */
[----:B--2---:R-:W-:Y:S05]  /*fd30*/  @!P1 BRA `(.L_x_11931) ;  /* 0xfffffffc00ec9947 */ /* 0x004fea000383ffff */
[----:B------:R-:W-:Y:S05]  /*fd40*/  BRA `(.L_x_11928) ;  /* 0xffffff48000c7947 */ /* 0x000fea000383ffff */
.L_x_11935:
[----:B-1----:R-:W-:-:S04]  /*fd50*/  IMAD.U32 R15, RZ, RZ, UR10 ;  /* 0x0000000aff0f7e24 */ /* 0x002fc8000f8e00ff */
[----:B------:R1:W2:Y:S03]  /*fd60*/  SYNCS.PHASECHK.TRANS64.TRYWAIT P1, [R15+URZ+0x2d850], R14 ;  /* 0x02d8500e0f0075a7 */ /* 0x0002a6000802017f */
[----:B--2---:R-:W-:Y:S05]  /*fd70*/  @!P1 NANOSLEEP.SYNCS 0x989680 ;  /* 0x009896800000995d */ /* 0x004fea0003900000 */
[----:B------:R-:W2:Y:S02]  /*fd80*/  @!P1 SYNCS.PHASECHK.TRANS64 P1, [R15+URZ+0x2d850], R14 ;  /* 0x02d8500e0f0095a7 */ /* 0x000ea4000802007f */
[----:B--2---:R-:W-:Y:S05]  /*fd90*/  @!P1 BRA `(.L_x_11935) ;  /* 0xfffffffc00ec9947 */ /* 0x004fea000383ffff */
[----:B------:R-:W-:Y:S05]  /*fda0*/  BRA `(.L_x_11932) ;  /* 0xffffff4800c07947 */ /* 0x000fea000383ffff */
.L_x_11943:
[----:B-1----:R-:W-:-:S04]  /*fdb0*/  MOV R13, UR10 ;  /* 0x0000000a000d7c02 */ /* 0x002fc80008000f00 */
[----:B------:R1:W2:Y:S03]  /*fdc0*/  SYNCS.PHASECHK.TRANS64.TRYWAIT P1, [R13+URZ+0x2d830], R12 ;  /* 0x02d8300c0d0075a7 */ /* 0x0002a6000802017f */
[----:B--2---:R-:W-:Y:S05]  /*fdd0*/  @!P1 NANOSLEEP.SYNCS 0x989680 ;  /* 0x009896800000995d */ /* 0x004fea0003900000 */
[----:B------:R-:W2:Y:S02]  /*fde0*/  @!P1 SYNCS.PHASECHK.TRANS64 P1, [R13+URZ+0x2d830], R12 ;  /* 0x02d8300c0d0095a7 */ /* 0x000ea4000802007f */
[----:B--2---:R-:W-:Y:S05]  /*fdf0*/  @!P1 BRA `(.L_x_11943) ;  /* 0xfffffffc00ec9947 */ /* 0x004fea000383ffff */
[----:B------:R-:W-:Y:S05]  /*fe00*/  BRA `(.L_x_11940) ;  /* 0xffffff7c000c7947 */ /* 0x000fea000383ffff */
.L_x_11947:
[----:B-1----:R-:W-:-:S04]  /*fe10*/  IMAD.U32 R13, RZ, RZ, UR10 ;  /* 0x0000000aff0d7e24 */ /* 0x002fc8000f8e00ff */
[----:B------:R1:W2:Y:S03]  /*fe20*/  SYNCS.PHASECHK.TRANS64.TRYWAIT P1, [R13+URZ+0x2d850], R12 ;  /* 0x02d8500c0d0075a7 */ /* 0x0002a6000802017f */
[----:B--2---:R-:W-:Y:S05]  /*fe30*/  @!P1 NANOSLEEP.SYNCS 0x989680 ;  /* 0x009896800000995d */ /* 0x004fea0003900000 */
[----:B------:R-:W2:Y:S02]  /*fe40*/  @!P1 SYNCS.PHASECHK.TRANS64 P1, [R13+URZ+0x2d850], R12 ;  /* 0x02d8500c0d0095a7 */ /* 0x000ea4000802007f */
[----:B--2---:R-:W-:Y:S05]  /*fe50*/  @!P1 BRA `(.L_x_11947) ;  /* 0xfffffffc00ec9947 */ /* 0x004fea000383ffff */
[----:B------:R-:W-:Y:S05]  /*fe60*/  BRA `(.L_x_11944) ;  /* 0xffffff7c00ac7947 */ /* 0x000fea000383ffff */
.L_x_11954:
[----:B--23--:R-:W-:-:S04]  /*fe70*/  IMAD.U32 R5, RZ, RZ, UR5 ;  /* 0x00000005ff057e24 */ /* 0x00cfc8000f8e00ff */
[----:B------:R2:W3:Y:S03]  /*fe80*/  SYNCS.PHASECHK.TRANS64.TRYWAIT P1, [R5+URZ+0x2d850], R0 ;  /* 0x02d85000050075a7 */ /* 0x0004e6000802017f */
[----:B---3--:R-:W-:Y:S05]  /*fe90*/  @!P1 NANOSLEEP.SYNCS 0x989680 ;  /* 0x009896800000995d */ /* 0x008fea0003900000 */
[----:B------:R-:W3:Y:S02]  /*fea0*/  @!P1 SYNCS.PHASECHK.TRANS64 P1, [R5+URZ+0x2d850], R0 ;  /* 0x02d85000050095a7 */ /* 0x000ee4000802007f */
[----:B---3--:R-:W-:Y:S05]  /*feb0*/  @!P1 BRA `(.L_x_11954) ;  /* 0xfffffffc00ec9947 */ /* 0x008fea000383ffff */
[----:B------:R-:W-:Y:S05]  /*fec0*/  BRA `(.L_x_11953) ;  /* 0xffffffa000c07947 */ /* 0x000fea000383ffff */
.L_x_11966:
[----:B------:R-:W-:Y:S01]  /*fed0*/  IMAD.MOV.U32 R13, RZ, RZ, R18 ;  /* 0x000000ffff0d7224 */ /* 0x000fe200078e0012 */
[----:B------:R-:W-:Y:S01]  /*fee0*/  MOV R12, RZ ;  /* 0x000000ff000c7202 */ /* 0x000fe20000000f00 */
[----:B------:R-:W-:Y:S02]  /*fef0*/  IMAD.MOV.U32 R11, RZ, RZ, 0x1f ;  /* 0x0000001fff0b7424 */ /* 0x000fe400078e00ff */
[----:B------:R-:W-:-:S07]  /*ff00*/  IMAD.MOV.U32 R15, RZ, RZ, -0x1 ;  /* 0xffffffffff0f7424 */ /* 0x000fce00078e00ff */
[----:B-----5:R-:W-:Y:S05]  /*ff10*/  WARPSYNC.COLLECTIVE R15, `(.L_x_12007) ;  /* 0x000000000f087348 */ /* 0x020fea0003c00000 */
[----:B------:R0:W1:Y:S02]  /*ff20*/  SHFL.IDX P6, R14, R13, R12, R11 ;  /* 0x0000000c0d0e7389 */ /* 0x00006400000c000b */
[----:B01---5:R-:W-:Y:S01]  /*ff30*/  ENDCOLLECTIVE ;  /* 0x000000000000791b */ /* 0x023fe20003800000 */
.L_x_12007:
[----:B------:R-:W-:Y:S05]  /*ff40*/  BRA `(.L_x_12008) ;  /* 0xffffffd000047947 */ /* 0x000fea000383ffff */
.L_x_11968:
[----:B0-----:R-:W-:-:S04]  /*ff50*/  IMAD.U32 R3, RZ, RZ, UR46 ;  /* 0x0000002eff037e24 */ /* 0x001fc8000f8e00ff */
[----:B------:R0:W1:Y:S03]  /*ff60*/  SYNCS.PHASECHK.TRANS64.TRYWAIT P0, [R3+URZ+0x2d840], R10 ;  /* 0x02d8400a030075a7 */ /* 0x000066000800017f */
[----:B-1----:R-:W-:Y:S05]  /*ff70*/  @!P0 NANOSLEEP.SYNCS 0x989680 ;  /* 0x009896800000895d */ /* 0x002fea0003900000 */
[----:B------:R-:W1:Y:S02]  /*ff80*/  @!P0 SYNCS.PHASECHK.TRANS64 P0, [R3+URZ+0x2d840], R10 ;  /* 0x02d8400a030085a7 */ /* 0x000e64000800007f */
[----:B-1----:R-:W-:Y:S05]  /*ff90*/  @!P0 BRA `(.L_x_11968) ;  /* 0xfffffffc00ec8947 */ /* 0x002fea000383ffff */
[----:B------:R-:W-:Y:S05]  /*ffa0*/  BRA `(.L_x_12009) ;  /* 0xffffffd0008c7947 */ /* 0x000fea000383ffff */
.L_x_11969:
        /* <DEDUP_REMOVED lines=8> */
.L_x_12011:
[----:B------:R-:W-:Y:S05]  /*10030*/  BSYNC B0 ;  /* 0x0000000000007941 */ /* 0x000fea0003800000 */
.L_x_12010:
[----:B------:R-:W-:Y:S01]  /*10040*/  IMAD.MOV.U32 R13, RZ, RZ, R0 ;  /* 0x000000ffff0d7224 */ /* 0x000fe200078e0000 */
[----:B------:R-:W-:Y:S01]  /*10050*/  MOV R15, 0xffffffff ;  /* 0xffffffff000f7802 */ /* 0x000fe20000000f00 */
[----:B------:R-:W-:Y:S01]  /*10060*/  IMAD.MOV.U32 R12, RZ, RZ, RZ ;  /* 0x000000ffff0c7224 */ /* 0x000fe200078e00ff */
[----:B------:R-:W-:Y:S01]  /*10070*/  MOV R6, R14 ;  /* 0x0000000e00067202 */ /* 0x000fe20000000f00 */
[----:B------:R-:W-:Y:S01]  /*10080*/  IMAD.MOV.U32 R11, RZ, RZ, 0x1c1f ;  /* 0x00001c1fff0b7424 */ /* 0x000fe200078e00ff */
[----:B------:R-:W0:Y:S03]  /*10090*/  S2R R21, SR_TID.X ;  /* 0x0000000000157919 */ /* 0x000e260000002100 */
[----:B------:R-:W-:-:S07]  /*100a0*/  IMAD.MOV.U32 R7, RZ, RZ, R6 ;  /* 0x000000ffff077224 */ /* 0x000fce00078e0006 */
[----:B0-----:R-:W-:Y:S05]  /*100b0*/  WARPSYNC.COLLECTIVE R15, `(.L_x_12012) ;  /* 0x000000000f087348 */ /* 0x001fea0003c00000 */
[----:B------:R1:W2:Y:S02]  /*100c0*/  SHFL.IDX P6, R14, R13, R12, R11 ;  /* 0x0000000c0d0e7389 */ /* 0x0002a400000c000b */
[----:B012---:R-:W-:Y:S01]  /*100d0*/  ENDCOLLECTIVE ;  /* 0x000000000000791b */ /* 0x007fe20003800000 */
.L_x_12012:
[----:B------:R-:W-:Y:S01]  /*100e0*/  MOV R13, R9 ;  /* 0x00000009000d7202 */ /* 0x000fe20000000f00 */
[----:B------:R-:W-:Y:S02]  /*100f0*/  IMAD.MOV.U32 R12, RZ, RZ, 0x1 ;  /* 0x00000001ff0c7424 */ /* 0x000fe400078e00ff */
[----:B------:R-:W-:-:S07]  /*10100*/  IMAD.MOV.U32 R6, RZ, RZ, R14 ;  /* 0x000000ffff067224 */ /* 0x000fce00078e000e */
[----:B------:R-:W-:Y:S05]  /*10110*/  WARPSYNC.COLLECTIVE R15, `(.L_x_12013) ;  /* 0x000000000f087348 */ /* 0x000fea0003c00000 */
[----:B------:R0:W1:Y:S02]  /*10120*/  SHFL.IDX P6, R14, R13, R12, R11 ;  /* 0x0000000c0d0e7389 */ /* 0x00006400000c000b */
[----:B01----:R-:W-:Y:S01]  /*10130*/  ENDCOLLECTIVE ;  /* 0x000000000000791b */ /* 0x003fe20003800000 */
.L_x_12013:
[----:B------:R-:W-:Y:S01]  /*10140*/  IMAD.SHL.U32 R27, R21, 0x8, RZ ;  /* 0x00000008151b7824 */ /* 0x000fe200078e00ff */
[----:B------:R-:W-:-:S04]  /*10150*/  @P0 LEA R21, R28, UR46, 0x1 ;  /* 0x0000002e1c150c11 */ /* 0x000fc8000f8e08ff */
[----:B------:R-:W-:-:S05]  /*10160*/  LOP3.LUT R27, R27, 0x18, RZ, 0xc0, !PT ;  /* 0x000000181b1b7812 */ /* 0x000fca00078ec0ff */
[----:B------:R-:W-:-:S04]  /*10170*/  @P0 IMAD.WIDE.U32 R6, R27, 0x2, R6 ;  /* 0x000000021b060825 */ /* 0x000fc800078e0006 */
[----:B------:R-:W-:Y:S01]  /*10180*/  IMAD.MOV.U32 R13, RZ, RZ, R0 ;  /* 0x000000ffff0d7224 */ /* 0x000fe200078e0000 */
[----:B------:R-:W-:Y:S01]  /*10190*/  @!PT LDS RZ, [RZ] ;  /* 0x00000000fffff984 */ /* 0x000fe20000000800 */
[----:B------:R-:W-:Y:S01]  /*101a0*/  @!PT LDS RZ, [RZ] ;  /* 0x00000000fffff984 */ /* 0x000fe20000000800 */
[----:B------:R-:W-:Y:S01]  /*101b0*/  @!PT LDS RZ, [RZ] ;  /* 0x00000000fffff984 */ /* 0x000fe20000000800 */
        /* <DEDUP_REMOVED lines=8> */
.L_x_12014:
[----:B------:R-:W-:Y:S01]  /*10240*/  @P0 LEA R25, R28, UR46, 0x1 ;  /* 0x0000002e1c190c11 */ /* 0x000fe2000f8e08ff */
[----:B------:R-:W-:Y:S02]  /*10250*/  IMAD.MOV.U32 R13, RZ, RZ, R9 ;  /* 0x000000ffff0d7224 */ /* 0x000fe400078e0009 */
[----:B------:R-:W-:Y:S01]  /*10260*/  IMAD.MOV.U32 R12, RZ, RZ, 0x2 ;  /* 0x00000002ff0c7424 */ /* 0x000fe200078e00ff */
[----:B------:R-:W-:-:S07]  /*10270*/  MOV R5, R14 ;  /* 0x0000000e00057202 */ /* 0x000fce0000000f00 */
[----:B------:R-:W-:Y:S05]  /*10280*/  WARPSYNC.COLLECTIVE R15, `(.L_x_12015) ;  /* 0x000000000f087348 */ /* 0x000fea0003c00000 */
[----:B------:R0:W1:Y:S02]  /*10290*/  SHFL.IDX P6, R14, R13, R12, R11 ;  /* 0x0000000c0d0e7389 */ /* 0x00006400000c000b */
[----:B01----:R-:W-:Y:S01]  /*102a0*/  ENDCOLLECTIVE ;  /* 0x000000000000791b */ /* 0x003fe20003800000 */
.L_x_12015:
[----:B------:R-:W-:-:S04]  /*102b0*/  LOP3.LUT R5, R5, R4, RZ, 0x3c, !PT ;  /* 0x0000000405057212 */ /* 0x000fc800078e3cff */
[----:B------:R-:W-:-:S04]  /*102c0*/  LOP3.LUT R4, R5, R4, RZ, 0x3c, !PT ;  /* 0x0000000405047212 */ /* 0x000fc800078e3cff */
[----:B------:R-:W-:Y:S02]  /*102d0*/  LOP3.LUT R5, R5, R4, RZ, 0x3c, !PT ;  /* 0x0000000405057212 */ /* 0x000fe400078e3cff */
[----:B------:R-:W-:Y:S01]  /*102e0*/  MOV R13, R0 ;  /* 0x00000000000d7202 */ /* 0x000fe20000000f00 */
        /* <DEDUP_REMOVED lines=10> */
.L_x_12016:
        /* <DEDUP_REMOVED lines=11> */
.L_x_12017:
        /* <DEDUP_REMOVED lines=16> */
.L_x_12018:
[----:B------:R-:W-:Y:S05]  /*10540*/  BRA `(.L_x_12019) ;  /* 0xffffffd000547947 */ /* 0x000fea000383ffff */
.L_x_11972:
[----:B------:R-:W-:Y:S01]  /*10550*/  IMAD.MOV.U32 R13, RZ, RZ, R9 ;  /* 0x000000ffff0d7224 */ /* 0x000fe200078e0009 */
[----:B------:R-:W-:Y:S01]  /*10560*/  MOV R11, 0x1c1f ;  /* 0x00001c1f000b7802 */ /* 0x000fe20000000f00 */
[----:B------:R-:W-:Y:S01]  /*10570*/  IMAD.MOV.U32 R12, RZ, RZ, RZ ;  /* 0x000000ffff0c7224 */ /* 0x000fe200078e00ff */
[----:B------:R-:W-:Y:S01]  /*10580*/  MOV R0, UR48 ;  /* 0x0000003000007c02 */ /* 0x000fe20008000f00 */
[----:B------:R-:W-:Y:S02]  /*10590*/  IMAD.MOV.U32 R15, RZ, RZ, -0x1 ;  /* 0xffffffffff0f7424 */ /* 0x000fe400078e00ff */
[----:B------:R-:W-:Y:S02]  /*105a0*/  IMAD.MOV.U32 R24, RZ, RZ, 0x1 ;  /* 0x00000001ff187424 */ /* 0x000fe400078e00ff */
[----:B------:R-:W-:-:S07]  /*105b0*/  IMAD R0, R0, 0xc0, R21 ;  /* 0x000000c000007824 */ /* 0x000fce00078e0215 */
[----:B------:R-:W-:Y:S05]  /*105c0*/  WARPSYNC.COLLECTIVE R15, `(.L_x_12020) ;  /* 0x000000000f087348 */ /* 0x000fea0003c00000 */
[----:B------:R0:W1:Y:S02]  /*105d0*/  SHFL.IDX P6, R14, R13, R12, R11 ;  /* 0x0000000c0d0e7389 */ /* 0x00006400000c000b */
[----:B01----:R-:W-:Y:S01]  /*105e0*/  ENDCOLLECTIVE ;  /* 0x000000000000791b */ /* 0x003fe20003800000 */
.L_x_12020:
[----:B------:R-:W-:Y:S02]  /*105f0*/  VIADD R5, R0, 0x20 ;  /* 0x0000002000057836 */ /* 0x000fe40000000000 */
[----:B------:R-:W-:Y:S02]  /*10600*/  IMAD.MOV.U32 R13, RZ, RZ, R7 ;  /* 0x000000ffff0d7224 */ /* 0x000fe400078e0007 */
[----:B------:R-:W-:-:S07]  /*10610*/  IMAD.MOV.U32 R2, RZ, RZ, R14 ;  /* 0x000000ffff027224 */ /* 0x000fce00078e000e */
[----:B------:R-:W-:Y:S05]  /*10620*/  WARPSYNC.COLLECTIVE R15, `(.L_x_12021) ;  /* 0x000000000f087348 */ /* 0x000fea0003c00000 */
[----:B------:R0:W1:Y:S02]  /*10630*/  SHFL.IDX P6, R14, R13, R12, R11 ;  /* 0x0000000c0d0e7389 */ /* 0x00006400000c000b */
[----:B01----:R-:W-:Y:S01]  /*10640*/  ENDCOLLECTIVE ;  /* 0x000000000000791b */ /* 0x003fe20003800000 */
.L_x_12021:
[----:B------:R-:W-:Y:S01]  /*10650*/  ULDC UR4, c[0x0][0x288] ;  /* 0x0000a20000047ab9 */ /* 0x000fe20000000800 */
[----:B------:R-:W-:Y:S02]  /*10660*/  IMAD.MOV.U32 R3, RZ, RZ, R2 ;  /* 0x000000ffff037224 */ /* 0x000fe400078e0002 */
        /* <DEDUP_REMOVED lines=9> */
.L_x_12022:
        /* <DEDUP_REMOVED lines=13> */
.L_x_12023:
[----:B------:R-:W-:Y:S01]  /*107d0*/  VIADD R3, R0, 0x40 ;  /* 0x0000004000037836 */ /* 0x000fe20000000000 */
[----:B------:R-:W-:Y:S02]  /*107e0*/  MOV R5, R4 ;  /* 0x0000000400057202 */ /* 0x000fe40000000f00 */
[----:B------:R-:W-:Y:S01]  /*107f0*/  @!P2 LEA R25, R28, UR46, 0x1 ;  /* 0x0000002e1c19ac11 */ /* 0x000fe2000f8e08ff */
[----:B------:R-:W-:Y:S01]  /*10800*/  IMAD.MOV.U32 R13, RZ, RZ, R9 ;  /* 0x000000ffff0d7224 */ /* 0x000fe200078e0009 */
[----:B------:R-:W-:Y:S01]  /*10810*/  MOV R12, 0x2 ;  /* 0x00000002000c7802 */ /* 0x000fe20000000f00 */
[----:B------:R-:W-:-:S07]  /*10820*/  IMAD.MOV.U32 R4, RZ, RZ, R14 ;  /* 0x000000ffff047224 */ /* 0x000fce00078e000e */
[----:B------:R-:W-:Y:S05]  /*10830*/  WARPSYNC.COLLECTIVE R15, `(.L_x_12024) ;  /* 0x000000000f087348 */ /* 0x000fea0003c00000 */
[----:B------:R0:W1:Y:S02]  /*10840*/  SHFL.IDX P6, R14, R13, R12, R11 ;  /* 0x0000000c0d0e7389 */ /* 0x00006400000c000b */
[----:B01----:R-:W-:Y:S01]  /*10850*/  ENDCOLLECTIVE ;  /* 0x000000000000791b */ /* 0x003fe20003800000 */
.L_x_12024:
        /* <DEDUP_REMOVED lines=13> */
.L_x_12025:
[----:B------:R-:W-:Y:S01]  /*10930*/  IMAD.MOV.U32 R3, RZ, RZ, R2 ;  /* 0x000000ffff037224 */ /* 0x000fe200078e0002 */
[----:B------:R-:W-:Y:S01]  /*10940*/  @!P2 LEA R21, R28, UR46, 0x1 ;  /* 0x0000002e1c15ac11 */ /* 0x000fe2000f8e08ff */
[----:B------:R-:W-:Y:S02]  /*10950*/  IMAD.MOV.U32 R13, RZ, RZ, R9 ;  /* 0x000000ffff0d7224 */ /* 0x000fe400078e0009 */
[----:B------:R-:W-:Y:S01]  /*10960*/  IMAD.MOV.U32 R12, RZ, RZ, 0x3 ;  /* 0x00000003ff0c7424 */ /* 0x000fe200078e00ff */
[----:B------:R-:W-:-:S07]  /*10970*/  MOV R2, R14 ;  /* 0x0000000e00027202 */ /* 0x000fce0000000f00 */
[----:B------:R-:W-:Y:S05]  /*10980*/  WARPSYNC.COLLECTIVE R15, `(.L_x_12026) ;  /* 0x000000000f087348 */ /* 0x000fea0003c00000 */
[----:B------:R0:W1:Y:S02]  /*10990*/  SHFL.IDX P6, R14, R13, R12, R11 ;  /* 0x0000000c0d0e7389 */ /* 0x00006400000c000b */
[----:B01----:R-:W-:Y:S01]  /*109a0*/  ENDCOLLECTIVE ;  /* 0x000000000000791b */ /* 0x003fe20003800000 */
.L_x_12026:
        /* <DEDUP_REMOVED lines=12> */
.L_x_12027:
[----:B------:R-:W-:-:S05]  /*10a70*/  VIADD R3, R0, 0x60 ;  /* 0x0000006000037836 */ /* 0x000fca0000000000 */
[----:B------:R-:W-:Y:S01]  /*10a80*/  ISETP.GE.AND P2, PT, R3, R6, PT ;  /* 0x000000060300720c */ /* 0x000fe20003f46270 */
[----:B------:R-:W-:Y:S01]  /*10a90*/  VIADD R3, R0, 0x80 ;  /* 0x0000008000037836 */ /* 0x000fe20000000000 */
[----:B------:R-:W-:Y:S01]  /*10aa0*/  MOV R13, R8 ;  /* 0x00000008000d7202 */ /* 0x000fe20000000f00 */
[----:B------:R-:W-:-:S10]  /*10ab0*/  IMAD.MOV.U32 R12, RZ, RZ, RZ ;  /* 0x000000ffff0c7224 */ /* 0x000fd400078e00ff */
[----:B------:R-:W-:Y:S01]  /*10ac0*/  @!P2 LEA R25, R28, UR46, 0x1 ;  /* 0x0000002e1c19ac11 */ /* 0x000fe2000f8e08ff */
[----:B------:R-:W-:-:S07]  /*10ad0*/  IMAD.MOV.U32 R4, RZ, RZ, R14 ;  /* 0x000000ffff047224 */ /* 0x000fce00078e000e */
[----:B------:R-:W-:Y:S05]  /*10ae0*/  WARPSYNC.COLLECTIVE R15, `(.L_x_12028) ;  /* 0x000000000f087348 */ /* 0x000fea0003c00000 */
[----:B------:R0:W1:Y:S02]  /*10af0*/  SHFL.IDX P6, R14, R13, R12, R11 ;  /* 0x0000000c0d0e7389 */ /* 0x00006400000c000b */
[----:B01----:R-:W-:Y:S01]  /*10b00*/  ENDCOLLECTIVE ;  /* 0x000000000000791b */ /* 0x003fe20003800000 */
.L_x_12028:
        /* <DEDUP_REMOVED lines=13> */
.L_x_12029:
[----:B------:R-:W-:Y:S01]  /*10be0*/  @!P2 LEA R7, R28, UR46, 0x1 ;  /* 0x0000002e1c07ac11 */ /* 0x000fe2000f8e08ff */
[----:B------:R-:W-:Y:S02]  /*10bf0*/  IMAD.MOV.U32 R13, RZ, RZ, R8 ;  /* 0x000000ffff0d7224 */ /* 0x000fe400078e0008 */
[----:B------:R-:W-:Y:S01]  /*10c00*/  IMAD.MOV.U32 R12, RZ, RZ, 0x1 ;  /* 0x00000001ff0c7424 */ /* 0x000fe200078e00ff */
[----:B------:R-:W-:-:S07]  /*10c10*/  MOV R2, R14 ;  /* 0x0000000e00027202 */ /* 0x000fce0000000f00 */
[----:B------:R-:W-:Y:S05]  /*10c20*/  WARPSYNC.COLLECTIVE R15, `(.L_x_12030) ;  /* 0x000000000f087348 */ /* 0x000fea0003c00000 */
[----:B------:R0:W1:Y:S02]  /*10c30*/  SHFL.IDX P6, R14, R13, R12, R11 ;  /* 0x0000000c0d0e7389 */ /* 0x00006400000c000b */
[----:B01----:R-:W-:Y:S01]  /*10c40*/  ENDCOLLECTIVE ;  /* 0x000000000000791b */ /* 0x003fe20003800000 */
.L_x_12030:
        /* <DEDUP_REMOVED lines=12> */
.L_x_12031:
[----:B------:R-:W-:Y:S05]  /*10d10*/  BRA `(.L_x_12032) ;  /* 0xffffffd400447947 */ /* 0x000fea000383ffff */
.L_x_11975:
[----:B0-----:R-:W-:-:S04]  /*10d20*/  IMAD.U32 R3, RZ, RZ, UR46 ;  /* 0x0000002eff037e24 */ /* 0x001fc8000f8e00ff */
[----:B------:R0:W1:Y:S03]  /*10d30*/  SYNCS.PHASECHK.TRANS64.TRYWAIT P1, [R3+URZ+0x2d820], R0 ;  /* 0x02d82000030075a7 */ /* 0x000066000802017f */
[----:B-1----:R-:W-:Y:S05]  /*10d40*/  @!P1 NANOSLEEP.SYNCS 0x989680 ;  /* 0x009896800000995d */ /* 0x002fea0003900000 */
[----:B------:R-:W1:Y:S02]  /*10d50*/  @!P1 SYNCS.PHASECHK.TRANS64 P1, [R3+URZ+0x2d820], R0 ;  /* 0x02d82000030095a7 */ /* 0x000e64000802007f */
[----:B-1----:R-:W-:Y:S05]  /*10d60*/  @!P1 BRA `(.L_x_11975) ;  /* 0xfffffffc00ec9947 */ /* 0x002fea000383ffff */
[----:B------:R-:W-:Y:S05]  /*10d70*/  BRA `(.L_x_12033) ;  /* 0xffffffd400947947 */ /* 0x000fea000383ffff */
.L_x_11979:
[----:B0-----:R0:W1:Y:S02]  /*10d80*/  SYNCS.PHASECHK.TRANS64.TRYWAIT P0, [R7+URZ+0x2d840], R2 ;  /* 0x02d84002070075a7 */ /* 0x001064000800017f */
[----:B-1----:R-:W-:Y:S05]  /*10d90*/  @!P0 NANOSLEEP.SYNCS 0x989680 ;  /* 0x009896800000895d */ /* 0x002fea0003900000 */
[----:B------:R-:W1:Y:S02]  /*10da0*/  @!P0 SYNCS.PHASECHK.TRANS64 P0, [R7+URZ+0x2d840], R2 ;  /* 0x02d84002070085a7 */ /* 0x000e64000800007f */
[----:B-1----:R-:W-:Y:S05]  /*10db0*/  @!P0 BRA `(.L_x_11979) ;  /* 0xfffffffc00f08947 */ /* 0x002fea000383ffff */
[----:B------:R-:W-:Y:S05]  /*10dc0*/  BRA `(.L_x_12034) ;  /* 0xffffffd800887947 */ /* 0x000fea000383ffff */
.L_x_11980:
        /* <DEDUP_REMOVED lines=8> */
.L_x_12036:
[----:B------:R-:W-:Y:S05]  /*10e50*/  BSYNC B1 ;  /* 0x0000000000017941 */ /* 0x000fea0003800000 */
.L_x_12035:
[----:B------:R-:W0:Y:S01]  /*10e60*/  S2R R27, SR_TID.X ;  /* 0x00000000001b7919 */ /* 0x000e220000002100 */
[----:B------:R-:W-:Y:S01]  /*10e70*/  MOV R13, R8 ;  /* 0x00000008000d7202 */ /* 0x000fe20000000f00 */
[----:B------:R-:W-:Y:S01]  /*10e80*/  IMAD.MOV.U32 R12, RZ, RZ, RZ ;  /* 0x000000ffff0c7224 */ /* 0x000fe200078e00ff */
[----:B------:R-:W-:Y:S01]  /*10e90*/  MOV R15, 0xffffffff ;  /* 0xffffffff000f7802 */ /* 0x000fe20000000f00 */
[----:B------:R-:W-:Y:S01]  /*10ea0*/  IMAD.MOV.U32 R11, RZ, RZ, 0x1c1f ;  /* 0x00001c1fff0b7424 */ /* 0x000fe200078e00ff */
[----:B------:R-:W-:Y:S01]  /*10eb0*/  LOP3.LUT R16, R16, 0xffffffdf, RZ, 0xc0, !PT ;  /* 0xffffffdf10107812 */ /* 0x000fe200078ec0ff */
[----:B------:R-:W-:Y:S01]  /*10ec0*/  IMAD.MOV.U32 R3, RZ, RZ, R14 ;  /* 0x000000ffff037224 */ /* 0x000fe200078e000e */
[----:B------:R-:W-:-:S07]  /*10ed0*/  LEA R9, R9, UR46, 0x1 ;  /* 0x0000002e09097c11 */ /* 0x000fce000f8e08ff */
[----:B0-----:R-:W-:Y:S05]  /*10ee0*/  WARPSYNC.COLLECTIVE R15, `(.L_x_12037) ;  /* 0x000000000f087348 */ /* 0x001fea0003c00000 */
[----:B------:R1:W2:Y:S02]  /*10ef0*/  SHFL.IDX P6, R14, R13, R12, R11 ;  /* 0x0000000c0d0e7389 */ /* 0x0002a400000c000b */
[----:B012---:R-:W-:Y:S01]  /*10f00*/  ENDCOLLECTIVE ;  /* 0x000000000000791b */ /* 0x007fe20003800000 */
.L_x_12037:
[----:B------:R-:W-:-:S04]  /*10f10*/  @P1 LOP3.LUT R16, R16, 0x20, RZ, 0xfc, !PT ;  /* 0x0000002010101812 */ /* 0x000fc800078efcff */
[----:B------:R-:W-:Y:S02]  /*10f20*/  LOP3.LUT P1, RZ, R16, 0x4, RZ, 0xc0, !PT ;  /* 0x0000000410ff7812 */ /* 0x000fe4000782c0ff */
[----:B------:R-:W-:Y:S01]  /*10f30*/  MOV R13, R19 ;  /* 0x00000013000d7202 */ /* 0x000fe20000000f00 */
[----:B------:R-:W-:Y:S02]  /*10f40*/  IMAD.MOV.U32 R12, RZ, RZ, 0x1 ;  /* 0x00000001ff0c7424 */ /* 0x000fe400078e00ff */
[----:B------:R-:W-:Y:S02]  /*10f50*/  IMAD.SHL.U32 R27, R27, 0x8, RZ ;  /* 0x000000081b1b7824 */ /* 0x000fe400078e00ff */
[----:B------:R-:W-:-:S07]  /*10f60*/  IMAD.MOV.U32 R2, RZ, RZ, R14 ;  /* 0x000000ffff027224 */ /* 0x000fce00078e000e */
[----:B------:R-:W-:Y:S05]  /*10f70*/  WARPSYNC.COLLECTIVE R15, `(.L_x_12038) ;  /* 0x000000000f087348 */ /* 0x000fea0003c00000 */
[----:B------:R0:W1:Y:S02]  /*10f80*/  SHFL.IDX P6, R14, R13, R12, R11 ;  /* 0x0000000c0d0e7389 */ /* 0x00006400000c000b */
[----:B01----:R-:W-:Y:S01]  /*10f90*/  ENDCOLLECTIVE ;  /* 0x000000000000791b */ /* 0x003fe20003800000 */
.L_x_12038:
[----:B------:R-:W-:-:S05]  /*10fa0*/  LOP3.LUT R27, R27, 0x18, RZ, 0xc0, !PT ;  /* 0x000000181b1b7812 */ /* 0x000fca00078ec0ff */
[----:B------:R-:W-:-:S05]  /*10fb0*/  IMAD.SHL.U32 R4, R27, 0x2, RZ ;  /* 0x000000021b047824 */ /* 0x000fca00078e00ff */
[----:B------:R-:W-:Y:S01]  /*10fc0*/  IADD3 R2, P0, R2, R4, RZ ;  /* 0x0000000402027210 */ /* 0x000fe20007f1e0ff */
[----:B------:R-:W-:-:S04]  /*10fd0*/  IMAD.MOV.U32 R13, RZ, RZ, R8 ;  /* 0x000000ffff0d7224 */ /* 0x000fc800078e0008 */
[----:B------:R-:W-:-:S05]  /*10fe0*/  IMAD.X R3, RZ, RZ, R3, P0 ;  /* 0x000000ffff037224 */ /* 0x000fca00000e0603 */
        /* <DEDUP_REMOVED lines=10> */
.L_x_12039:
[----:B------:R-:W-:Y:S02]  /*11090*/  IMAD.MOV.U32 R13, RZ, RZ, R19 ;  /* 0x000000ffff0d7224 */ /* 0x000fe400078e0013 */
[----:B------:R-:W-:Y:S01]  /*110a0*/  IMAD.MOV.U32 R12, RZ, RZ, 0x2 ;  /* 0x00000002ff0c7424 */ /* 0x000fe200078e00ff */
[----:B------:R-:W-:-:S07]  /*110b0*/  MOV R2, R14 ;  /* 0x0000000e00027202 */ /* 0x000fce0000000f00 */
[----:B------:R-:W-:Y:S05]  /*110c0*/  WARPSYNC.COLLECTIVE R15, `(.L_x_12040) ;  /* 0x000000000f087348 */ /* 0x000fea0003c00000 */
[----:B------:R0:W1:Y:S02]  /*110d0*/  SHFL.IDX P6, R14, R13, R12, R11 ;  /* 0x0000000c0d0e7389 */ /* 0x00006400000c000b */
[----:B01----:R-:W-:Y:S01]  /*110e0*/  ENDCOLLECTIVE ;  /* 0x000000000000791b */ /* 0x003fe20003800000 */
.L_x_12040:
        /* <DEDUP_REMOVED lines=13> */
.L_x_12041:
[----:B------:R-:W-:Y:S01]  /*111c0*/  MOV R13, R19 ;  /* 0x00000013000d7202 */ /* 0x000fe20000000f00 */
[----:B------:R-:W-:Y:S02]  /*111d0*/  IMAD.MOV.U32 R12, RZ, RZ, 0x3 ;  /* 0x00000003ff0c7424 */ /* 0x000fe400078e00ff */
[----:B------:R-:W-:-:S07]  /*111e0*/  IMAD.MOV.U32 R2, RZ, RZ, R14 ;  /* 0x000000ffff027224 */ /* 0x000fce00078e000e */
[----:B------:R-:W-:Y:S05]  /*111f0*/  WARPSYNC.COLLECTIVE R15, `(.L_x_12042) ;  /* 0x000000000f087348 */ /* 0x000fea0003c00000 */
[----:B------:R0:W1:Y:S02]  /*11200*/  SHFL.IDX P6, R14, R13, R12, R11 ;  /* 0x0000000c0d0e7389 */ /* 0x00006400000c000b */
[----:B01----:R-:W-:Y:S01]  /*11210*/  ENDCOLLECTIVE ;  /* 0x000000000000791b */ /* 0x003fe20003800000 */
.L_x_12042:
        /* <DEDUP_REMOVED lines=14> */
.L_x_12043:
[----:B------:R-:W-:Y:S01]  /*11300*/  MOV R2, R14 ;  /* 0x0000000e00027202 */ /* 0x000fe20000000f00 */
[----:B------:R-:W-:Y:S06]  /*11310*/  BRA `(.L_x_12044) ;  /* 0xffffffd800207947 */ /* 0x000fec000383ffff */
.L_x_11985:
[----:B-1----:R1:W2:Y:S02]  /*11320*/  SYNCS.PHASECHK.TRANS64.TRYWAIT P0, [R7+URZ+0x2d860], R2 ;  /* 0x02d86002070075a7 */ /* 0x0022a4000800017f */
[----:B--2---:R-:W-:Y:S05]  /*11330*/  @!P0 NANOSLEEP.SYNCS 0x989680 ;  /* 0x009896800000895d */ /* 0x004fea0003900000 */
[----:B------:R-:W2:Y:S02]  /*11340*/  @!P0 SYNCS.PHASECHK.TRANS64 P0, [R7+URZ+0x2d860], R2 ;  /* 0x02d86002070085a7 */ /* 0x000ea4000800007f */
[----:B--2---:R-:W-:Y:S05]  /*11350*/  @!P0 BRA `(.L_x_11985) ;  /* 0xfffffffc00f08947 */ /* 0x004fea000383ffff */
[----:B------:R-:W-:Y:S05]  /*11360*/  BRA `(.L_x_12045) ;  /* 0xffffffd800807947 */ /* 0x000fea000383ffff */
.L_x_11986:
[----:B------:R-:W-:Y:S01]  /*11370*/  BSSY B1, `(.L_x_12046) ;  /* 0x0000008000017945 */ /* 0x000fe20003800000 */
[----:B------:R-:W-:Y:S01]  /*11380*/  IMAD.MOV.U32 R13, RZ, RZ, R18 ;  /* 0x000000ffff0d7224 */ /* 0x000fe200078e0012 */
[----:B------:R-:W-:Y:S01]  /*11390*/  MOV R15, 0xffffffff ;  /* 0xffffffff000f7802 */ /* 0x000fe20000000f00 */
[----:B------:R-:W-:Y:S02]  /*113a0*/  IMAD.MOV.U32 R12, RZ, RZ, RZ ;  /* 0x000000ffff0c7224 */ /* 0x000fe400078e00ff */
[----:B------:R-:W-:-:S07]  /*113b0*/  IMAD.MOV.U32 R11, RZ, RZ, 0x1c1f ;  /* 0x00001c1fff0b7424 */ /* 0x000fce00078e00ff */
[----:B-1----:R-:W-:Y:S05]  /*113c0*/  WARPSYNC.COLLECTIVE R15, `(.L_x_12047) ;  /* 0x000000000f087348 */ /* 0x002fea0003c00000 */
[----:B------:R0:W2:Y:S02]  /*113d0*/  SHFL.IDX P6, R14, R13, R12, R11 ;  /* 0x0000000c0d0e7389 */ /* 0x0000a400000c000b */
[----:B012---:R-:W-:Y:S01]  /*113e0*/  ENDCOLLECTIVE ;  /* 0x000000000000791b */ /* 0x007fe20003800000 */
.L_x_12047:
[----:B------:R-:W-:Y:S05]  /*113f0*/  BSYNC B1 ;  /* 0x0000000000017941 */ /* 0x000fea0003800000 */
.L_x_12046:
        /* <DEDUP_REMOVED lines=9> */
.L_x_12048:
[----:B------:R-:W-:Y:S01]  /*11490*/  IMAD.MOV.U32 R13, RZ, RZ, R18 ;  /* 0x000000ffff0d7224 */ /* 0x000fe200078e0012 */
[----:B------:R-:W-:Y:S02]  /*114a0*/  MOV R12, 0x1 ;  /* 0x00000001000c7802 */ /* 0x000fe40000000f00 */
[----:B------:R-:W-:-:S13]  /*114b0*/  IADD3 R2, P0, R14, R4, RZ ;  /* 0x000000040e027210 */ /* 0x000fda0007f1e0ff */
[----:B------:R-:W-:Y:S05]  /*114c0*/  WARPSYNC.COLLECTIVE R15, `(.L_x_12049) ;  /* 0x000000000f087348 */ /* 0x000fea0003c00000 */
[----:B------:R0:W1:Y:S02]  /*114d0*/  SHFL.IDX P6, R14, R13, R12, R11 ;  /* 0x0000000c0d0e7389 */ /* 0x00006400000c000b */
[----:B01----:R-:W-:Y:S01]  /*114e0*/  ENDCOLLECTIVE ;  /* 0x000000000000791b */ /* 0x003fe20003800000 */
.L_x_12049:
        /* <DEDUP_REMOVED lines=15> */
.L_x_12050:
[----:B------:R-:W-:Y:S01]  /*115e0*/  MOV R13, R18 ;  /* 0x00000012000d7202 */ /* 0x000fe20000000f00 */
[----:B------:R-:W-:Y:S01]  /*115f0*/  IMAD.MOV.U32 R12, RZ, RZ, 0x2 ;  /* 0x00000002ff0c7424 */ /* 0x000fe200078e00ff */
[----:B------:R-:W-:-:S13]  /*11600*/  IADD3 R2, P0, R14, R4, RZ ;  /* 0x000000040e027210 */ /* 0x000fda0007f1e0ff */
[----:B------:R-:W-:Y:S05]  /*11610*/  WARPSYNC.COLLECTIVE R15, `(.L_x_12051) ;  /* 0x000000000f087348 */ /* 0x000fea0003c00000 */
[----:B------:R0:W1:Y:S02]  /*11620*/  SHFL.IDX P6, R14, R13, R12, R11 ;  /* 0x0000000c0d0e7389 */ /* 0x00006400000c000b */
[----:B01----:R-:W-:Y:S01]  /*11630*/  ENDCOLLECTIVE ;  /* 0x000000000000791b */ /* 0x003fe20003800000 */
.L_x_12051:
        /* <DEDUP_REMOVED lines=15> */
.L_x_12052:
[----:B------:R-:W-:Y:S02]  /*11730*/  IMAD.MOV.U32 R13, RZ, RZ, R18 ;  /* 0x000000ffff0d7224 */ /* 0x000fe400078e0012 */
[----:B------:R-:W-:Y:S01]  /*11740*/  IMAD.MOV.U32 R12, RZ, RZ, 0x3 ;  /* 0x00000003ff0c7424 */ /* 0x000fe200078e00ff */
[----:B------:R-:W-:-:S13]  /*11750*/  IADD3 R2, P0, R14, R4, RZ ;  /* 0x000000040e027210 */ /* 0x000fda0007f1e0ff */
[----:B------:R-:W-:Y:S05]  /*11760*/  WARPSYNC.COLLECTIVE R15, `(.L_x_12053) ;  /* 0x000000000f087348 */ /* 0x000fea0003c00000 */
[----:B------:R0:W1:Y:S02]  /*11770*/  SHFL.IDX P6, R14, R13, R12, R11 ;  /* 0x0000000c0d0e7389 */ /* 0x00006400000c000b */
[----:B01----:R-:W-:Y:S01]  /*11780*/  ENDCOLLECTIVE ;  /* 0x000000000000791b */ /* 0x003fe20003800000 */
.L_x_12053:
        /* <DEDUP_REMOVED lines=12> */
.L_x_12054:
[----:B------:R-:W-:Y:S01]  /*11850*/  @!PT LDS RZ, [RZ] ;  /* 0x00000000fffff984 */ /* 0x000fe20000000800 */
[----:B------:R-:W-:Y:S01]  /*11860*/  @!PT LDS RZ, [RZ] ;  /* 0x00000000fffff984 */ /* 0x000fe20000000800 */
[----:B------:R-:W-:Y:S01]  /*11870*/  @!PT LDS RZ, [RZ] ;  /* 0x00000000fffff984 */ /* 0x000fe20000000800 */
[----:B------:R0:W-:Y:S01]  /*11880*/  LDGSTS.E.BYPASS.LTC128B.128 [R8+0x3400], desc[UR36][R2.64+0x40], !P0 ;  /* 0x0340004002087fae */ /* 0x0001e2000c101d64 */
[----:B------:R-:W-:-:S13]  /*11890*/  ISETP.LT.OR P0, PT, R0, 0x41, P1 ;  /* 0x000000410000780c */ /* 0x000fda0000f01670 */
[----:B------:R0:W-:Y:S01]  /*118a0*/  LDGSTS.E.BYPASS.LTC128B.128 [R8+0x5400], desc[UR36][R2.64+0x80], !P0 ;  /* 0x0540008002087fae */ /* 0x0001e2000c101d64 */
[----:B------:R-:W-:Y:S05]  /*118b0*/  BRA `(.L_x_12055) ;  /* 0xffffffd400c07947 */ /* 0x000fea000383ffff */
.L_x_11992:
[----:B0-----:R0:W1:Y:S02]  /*118c0*/  SYNCS.PHASECHK.TRANS64.TRYWAIT P0, [R0+URZ+0x2d860], R3 ;  /* 0x02d86003000075a7 */ /* 0x001064000800017f */
[----:B-1----:R-:W-:Y:S05]  /*118d0*/  @!P0 NANOSLEEP.SYNCS 0x989680 ;  /* 0x009896800000895d */ /* 0x002fea0003900000 */
[----:B------:R-:W1:Y:S02]  /*118e0*/  @!P0 SYNCS.PHASECHK.TRANS64 P0, [R0+URZ+0x2d860], R3 ;  /* 0x02d86003000085a7 */ /* 0x000e64000800007f */
[----:B-1----:R-:W-:Y:S05]  /*118f0*/  @!P0 BRA `(.L_x_11992) ;  /* 0xfffffffc00f08947 */ /* 0x002fea000383ffff */
[----:B------:R-:W-:Y:S05]  /*11900*/  BRA `(.L_x_12056) ;  /* 0xffffffd800bc7947 */ /* 0x000fea000383ffff */
.L_x_11993:
        /* <DEDUP_REMOVED lines=8> */
.L_x_12058:
[----:B------:R-:W-:Y:S05]  /*11990*/  BSYNC B0 ;  /* 0x0000000000007941 */ /* 0x000fea0003800000 */
.L_x_12057:
        /* <DEDUP_REMOVED lines=10> */
.L_x_12059:
[----:B------:R-:W-:Y:S02]  /*11a40*/  ULDC UR4, c[0x0][0x2f4] ;  /* 0x0000bd0000047ab9 */ /* 0x000fe40000000800 */
[----:B------:R-:W-:-:S04]  /*11a50*/  ISETP.GE.AND P2, PT, R9, UR4, PT ;  /* 0x0000000409007c0c */ /* 0x000fc8000bf46270 */
[----:B------:R-:W-:Y:S02]  /*11a60*/  ISETP.LT.OR P3, PT, R5, 0x1, P2 ;  /* 0x000000010500780c */ /* 0x000fe40001761670 */
[----:B------:R-:W-:Y:S01]  /*11a70*/  MOV R13, R18 ;  /* 0x00000012000d7202 */ /* 0x000fe20000000f00 */
[----:B------:R-:W-:Y:S01]  /*11a80*/  IMAD.MOV.U32 R12, RZ, RZ, 0x1 ;  /* 0x00000001ff0c7424 */ /* 0x000fe200078e00ff */
[----:B------:R-:W-:-:S04]  /*11a90*/  SHF.L.U32 R2, R2, 0x3, RZ ;  /* 0x0000000302027819 */ /* 0x000fc800000006ff */
        /* <DEDUP_REMOVED lines=9> */
.L_x_12060:
        /* <DEDUP_REMOVED lines=17> */
.L_x_12061:
        /* <DEDUP_REMOVED lines=8> */
.L_x_12062:
        /* <DEDUP_REMOVED lines=15> */
.L_x_12063:
[----:B------:R-:W-:Y:S01]  /*11db0*/  MOV R3, R7 ;  /* 0x0000000700037202 */ /* 0x000fe20000000f00 */
[----:B------:R-:W-:Y:S02]  /*11dc0*/  IMAD.MOV.U32 R13, RZ, RZ, R18 ;  /* 0x000000ffff0d7224 */ /* 0x000fe400078e0012 */
[----:B------:R-:W-:Y:S02]  /*11dd0*/  IMAD.MOV.U32 R12, RZ, RZ, 0x3 ;  /* 0x00000003ff0c7424 */ /* 0x000fe400078e00ff */
[----:B------:R-:W-:-:S07]  /*11de0*/  IMAD.MOV.U32 R8, RZ, RZ, R14 ;  /* 0x000000ffff087224 */ /* 0x000fce00078e000e */
[----:B------:R-:W-:Y:S05]  /*11df0*/  WARPSYNC.COLLECTIVE R15, `(.L_x_12064) ;  /* 0x000000000f087348 */ /* 0x000fea0003c00000 */
[----:B------:R0:W1:Y:S02]  /*11e00*/  SHFL.IDX P6, R14, R13, R12, R11 ;  /* 0x0000000c0d0e7389 */ /* 0x00006400000c000b */
[----:B01----:R-:W-:Y:S01]  /*11e10*/  ENDCOLLECTIVE ;  /* 0x000000000000791b */ /* 0x003fe20003800000 */
.L_x_12064:
        /* <DEDUP_REMOVED lines=13> */
.L_x_12065:
[----:B------:R-:W-:Y:S05]  /*11ef0*/  BRA `(.L_x_12066) ;  /* 0xffffffd800047947 */ /* 0x000fea000383ffff */
.L_x_11996:
[----:B0-----:R0:W1:Y:S02]  /*11f00*/  SYNCS.PHASECHK.TRANS64.TRYWAIT P0, [R7+URZ+0x2d820], R6 ;  /* 0x02d82006070075a7 */ /* 0x001064000800017f */
[----:B-1----:R-:W-:Y:S05]  /*11f10*/  @!P0 NANOSLEEP.SYNCS 0x989680 ;  /* 0x009896800000895d */ /* 0x002fea0003900000 */
[----:B------:R-:W1:Y:S02]  /*11f20*/  @!P0 SYNCS.PHASECHK.TRANS64 P0, [R7+URZ+0x2d820], R6 ;  /* 0x02d82006070085a7 */ /* 0x000e64000800007f */
[----:B-1----:R-:W-:Y:S05]  /*11f30*/  @!P0 BRA `(.L_x_11996) ;  /* 0xfffffffc00f08947 */ /* 0x002fea000383ffff */
[----:B------:R-:W-:Y:S05]  /*11f40*/  BRA `(.L_x_12067) ;  /* 0xffffffd800807947 */ /* 0x000fea000383ffff */
.L_x_11997:
        /* <DEDUP_REMOVED lines=11> */
.L_x_12069:
[----:B------:R-:W-:Y:S05]  /*12000*/  BSYNC B0 ;  /* 0x0000000000007941 */ /* 0x000fea0003800000 */
.L_x_12068:
[----:B------:R-:W-:Y:S05]  /*12010*/  BRA `(.L_x_12070) ;  /* 0xffffffd800647947 */ /* 0x000fea000383ffff */
.L_x_11998:
[----:B------:R-:W-:Y:S01]  /*12020*/  BSSY B0, `(.L_x_12071) ;  /* 0x0000006000007945 */ /* 0x000fe20003800000 */
[----:B------:R-:W-:-:S07]  /*12030*/  IMAD.MOV.U32 R15, RZ, RZ, -0x1 ;  /* 0xffffffffff0f7424 */ /* 0x000fce00078e00ff */
[----:B01---5:R-:W-:Y:S05]  /*12040*/  WARPSYNC.COLLECTIVE R15, `(.L_x_12072) ;  /* 0x000000000f0c7348 */ /* 0x023fea0003c00000 */
[----:B------:R-:W-:Y:S02]  /*12050*/  ELECT P6, UR62, PT ;  /* 0x00000000003e782f */ /* 0x000fe400038c0000 */
[----:B------:R-:W-:Y:S01]  /*12060*/  MOV R14, UR62 ;  /* 0x0000003e000e7c02 */ /* 0x000fe20008000f00 */
[----:B01---5:R-:W-:Y:S10]  /*12070*/  ENDCOLLECTIVE ;  /* 0x000000000000791b */ /* 0x023ff40003800000 */
.L_x_12072:
[----:B------:R-:W-:Y:S05]  /*12080*/  BSYNC B0 ;  /* 0x0000000000007941 */ /* 0x000fea0003800000 */
.L_x_12071:
[----:B------:R-:W-:Y:S05]  /*12090*/  BRA `(.L_x_12073) ;  /* 0xffffffd800587947 */ /* 0x000fea000383ffff */
.L_x_12000:
[----:B-1----:R1:W2:Y:S02]  /*120a0*/  SYNCS.PHASECHK.TRANS64.TRYWAIT P1, [R5+URZ+0x2d840], R4 ;  /* 0x02d84004050075a7 */ /* 0x0022a4000802017f */
[----:B--2---:R-:W-:Y:S05]  /*120b0*/  @!P1 NANOSLEEP.SYNCS 0x989680 ;  /* 0x009896800000995d */ /* 0x004fea0003900000 */
[----:B------:R-:W2:Y:S02]  /*120c0*/  @!P1 SYNCS.PHASECHK.TRANS64 P1, [R5+URZ+0x2d840], R4 ;  /* 0x02d84004050095a7 */ /* 0x000ea4000802007f */
[----:B--2---:R-:W-:Y:S05]  /*120d0*/  @!P1 BRA `(.L_x_12000) ;  /* 0xfffffffc00f09947 */ /* 0x004fea000383ffff */
[----:B------:R-:W-:Y:S05]  /*120e0*/  BRA `(.L_x_12074) ;  /* 0xffffffd800807947 */ /* 0x000fea000383ffff */
.L_x_12002:
[----:B--2---:R2:W3:Y:S02]  /*120f0*/  SYNCS.PHASECHK.TRANS64.TRYWAIT P1, [R3+URZ+0x2d840], R0 ;  /* 0x02d84000030075a7 */ /* 0x0044e4000802017f */
[----:B---3--:R-:W-:Y:S05]  /*12100*/  @!P1 NANOSLEEP.SYNCS 0x989680 ;  /* 0x009896800000995d */ /* 0x008fea0003900000 */
[----:B------:R-:W3:Y:S02]  /*12110*/  @!P1 SYNCS.PHASECHK.TRANS64 P1, [R3+URZ+0x2d840], R0 ;  /* 0x02d84000030095a7 */ /* 0x000ee4000802007f */
[----:B---3--:R-:W-:Y:S05]  /*12120*/  @!P1 BRA `(.L_x_12002) ;  /* 0xfffffffc00f09947 */ /* 0x008fea000383ffff */
[----:B------:R-:W-:Y:S05]  /*12130*/  BRA `(.L_x_12075) ;  /* 0xffffffd8008c7947 */ /* 0x000fea000383ffff */
.L_x_12004:
[----:B---3--:R3:W4:Y:S02]  /*12140*/  SYNCS.PHASECHK.TRANS64.TRYWAIT P1, [R5+URZ+0x2d860], R4 ;  /* 0x02d86004050075a7 */ /* 0x008724000802017f */
[----:B----4-:R-:W-:Y:S05]  /*12150*/  @!P1 NANOSLEEP.SYNCS 0x989680 ;  /* 0x009896800000995d */ /* 0x010fea0003900000 */
[----:B------:R-:W4:Y:S02]  /*12160*/  @!P1 SYNCS.PHASECHK.TRANS64 P1, [R5+URZ+0x2d860], R4 ;  /* 0x02d86004050095a7 */ /* 0x000f24000802007f */
[----:B----4-:R-:W-:Y:S05]  /*12170*/  @!P1 BRA `(.L_x_12004) ;  /* 0xfffffffc00f09947 */ /* 0x010fea000383ffff */
[----:B------:R-:W-:Y:S05]  /*12180*/  BRA `(.L_x_12076) ;  /* 0xffffffd800887947 */ /* 0x000fea000383ffff */
.L_x_12077:
        /* <DEDUP_REMOVED lines=15> */
.L_x_15989:


//--------------------- .text._ZN7cutlass13device_kernelIN5flash11enable_sm90INS1_16FlashAttnFwdSm90INS1_25CollectiveMainloopFwdSm90ILi2EN4cute5tupleIJNS5_1CILi1EEES8_S8_EEENS6_IJNS7_ILi192EEENS7_ILi128EEENS7_ILi96EEEEEELi96ENS_10bfloat16_tEfNS_4arch4Sm90ELb1ELb0ELb1ELb1ELb1ELb0ELb0ELb0ELb1ELb1ELb1ELb0EEENS1_21CollectiveEpilogueFwdINS6_IJSA_SC_SB_EEES9_SE_SG_Li384ELb1ELb1ELb1ELb0EEENS1_36VarlenDynamicPersistentTileSchedulerILi192ELi128ELi384ELi128ELb1ELb1ELb1ELb1ELb1ELb1EEEEEEEEEvNT_6ParamsE --------------------------
	.section	.text._ZN7cutlass13device_kernelIN5flash11enable_sm90INS1_16FlashAttnFwdSm90INS1_25CollectiveMainloopFwdSm90ILi2EN4cute5tupleIJNS5_1CILi1EEES8_S8_EEENS6_IJNS7_ILi192EEENS7_ILi128EEENS7_ILi96EEEEEELi96ENS_10bfloat16_tEfNS_4arch4Sm90ELb1ELb0ELb1ELb1ELb1ELb0ELb0ELb0ELb1ELb1ELb1ELb0EEENS1_21CollectiveEpilogueFwdINS6_IJSA_SC_SB_EEES9_SE_SG_Li384ELb1ELb1ELb1ELb0EEENS1_36VarlenDynamicPersistentTileSchedulerILi192ELi128ELi384ELi128ELb1ELb1ELb1ELb1ELb1ELb1EEEEEEEEEvNT_6ParamsE,"ax",@progbits
	.align	128
.text._ZN7cutlass13device_kernelIN5flash11enable_sm90INS1_16FlashAttnFwdSm90INS1_25CollectiveMainloopFwdSm90ILi2EN4cute5tupleIJNS5_1CILi1EEES8_S8_EEENS6_IJNS7_ILi192EEENS7_ILi128EEENS7_ILi96EEEEEELi96ENS_10bfloat16_tEfNS_4arch4Sm90ELb1ELb0ELb1ELb1ELb1ELb0ELb0ELb0ELb1ELb1ELb1ELb0EEENS1_21CollectiveEpilogueFwdINS6_IJSA_SC_SB_EEES9_SE_SG_Li384ELb1ELb1ELb1ELb0EEENS1_36VarlenDynamicPersistentTileSchedulerILi192ELi128ELi384ELi128ELb1ELb1ELb1ELb1ELb1ELb1EEEEEEEEEvNT_6ParamsE:
        .type           _ZN7cutlass13device_kernelIN5flash11enable_sm90INS1_16FlashAttnFwdSm90INS1_25CollectiveMainloopFwdSm90ILi2EN4cute5tupleIJNS5_1CILi1EEES8_S8_EEENS6_IJNS7_ILi192EEENS7_ILi128EEENS7_ILi96EEEEEELi96ENS_10bfloat16_tEfNS_4arch4Sm90ELb1ELb0ELb1ELb1ELb1ELb0ELb0ELb0ELb1ELb1ELb1ELb0EEENS1_21CollectiveEpilogueFwdINS6_IJSA_SC_SB_EEES9_SE_SG_Li384ELb1ELb1ELb1ELb0EEENS1_36VarlenDynamicPersistentTileSchedulerILi192ELi128ELi384ELi128ELb1ELb1ELb1ELb1ELb1ELb1EEEEEEEEEvNT_6ParamsE,@function
        .size           _ZN7cutlass13device_kernelIN5flash11enable_sm90INS1_16FlashAttnFwdSm90INS1_25CollectiveMainloopFwdSm90ILi2EN4cute5tupleIJNS5_1CILi1EEES8_S8_EEENS6_IJNS7_ILi192EEENS7_ILi128EEENS7_ILi96EEEEEELi96ENS_10bfloat16_tEfNS_4arch4Sm90ELb1ELb0ELb1ELb1ELb1ELb0ELb0ELb0ELb1ELb1ELb1ELb0EEENS1_21CollectiveEpilogueFwdINS6_IJSA_SC_SB_EEES9_SE_SG_Li384ELb1ELb1ELb1ELb0EEENS1_36VarlenDynamicPersistentTileSchedulerILi192ELi128ELi384ELi128ELb1ELb1ELb1ELb1ELb1ELb1EEEEEEEEEvNT_6ParamsE,(.L_x_15990 - _ZN7cutlass13device_kernelIN5flash11enable_sm90INS1_16FlashAttnFwdSm90INS1_25CollectiveMainloopFwdSm90ILi2EN4cute5tupleIJNS5_1CILi1EEES8_S8_EEENS6_IJNS7_ILi192EEENS7_ILi128EEENS7_ILi96EEEEEELi96ENS_10bfloat16_tEfNS_4arch4Sm90ELb1ELb0ELb1ELb1ELb1ELb0ELb0ELb0ELb1ELb1ELb1ELb0EEENS1_21CollectiveEpilogueFwdINS6_IJSA_SC_SB_EEES9_SE_SG_Li384ELb1ELb1ELb1ELb0EEENS1_36VarlenDynamicPersistentTileSchedulerILi192ELi128ELi384ELi128ELb1ELb1ELb1ELb1ELb1ELb1EEEEEEEEEvNT_6ParamsE)
        .other          _ZN7cutlass13device_kernelIN5flash11enable_sm90INS1_16FlashAttnFwdSm90INS1_25CollectiveMainloopFwdSm90ILi2EN4cute5tupleIJNS5_1CILi1EEES8_S8_EEENS6_IJNS7_ILi192EEENS7_ILi128EEENS7_ILi96EEEEEELi96ENS_10bfloat16_tEfNS_4arch4Sm90ELb1ELb0ELb1ELb1ELb1ELb0ELb0ELb0ELb1ELb1ELb1ELb0EEENS1_21CollectiveEpilogueFwdINS6_IJSA_SC_SB_EEES9_SE_SG_Li384ELb1ELb1ELb1ELb0EEENS1_36VarlenDynamicPersistentTileSchedulerILi192ELi128ELi384ELi128ELb1ELb1ELb1ELb1ELb1ELb1EEEEEEEEEvNT_6ParamsE,@"STO_CUDA_ENTRY STV_DEFAULT"
_ZN7cutlass13device_kernelIN5flash11enable_sm90INS1_16FlashAttnFwdSm90INS1_25CollectiveMainloopFwdSm90ILi2EN4cute5tupleIJNS5_1CILi1EEES8_S8_EEENS6_IJNS7_ILi192EEENS7_ILi128EEENS7_ILi96EEEEEELi96ENS_10bfloat16_tEfNS_4arch4Sm90ELb1ELb0ELb1ELb1ELb1ELb0ELb0ELb0ELb1ELb1ELb1ELb0EEENS1_21CollectiveEpilogueFwdINS6_IJSA_SC_SB_EEES9_SE_SG_Li384ELb1ELb1ELb1ELb0EEENS1_36VarlenDynamicPersistentTileSchedulerILi192ELi128ELi384ELi128ELb1ELb1ELb1ELb1ELb1ELb1EEEEEEEEEvNT_6ParamsE:
        /* <DEDUP_REMOVED lines=45> */
.L_x_12078:
        /* <DEDUP_REMOVED lines=22> */
.L_x_12079:
        /* <DEDUP_REMOVED lines=18> */
.L_x_12080:
        /* <DEDUP_REMOVED lines=22> */
.L_x_12081:
        /* <DEDUP_REMOVED lines=22> */
.L_x_12082:
        /* <DEDUP_REMOVED lines=8> */
.L_x_12084:
        /* <DEDUP_REMOVED lines=35> */
[----:B------:R-:W-:Y:S02]  /*0ac0*/  LOP3.LUT R3, R5, 0xfffffff8, RZ, 0xc0, !PT ;  /* 0xfffffff805037812 */ /* 0x000fe400078ec0ff */
[----:B------:R-:W-:Y:S01]  /*0ad0*/  SHF.R.S32.HI R12, RZ, 0x1f, R18 ;  /* 0x0000001fff0c7819 */ /* 0x000fe20000011412 */
[----:B------:R-:W-:-:S03]  /*0ae0*/  IMAD.HI R2, R16, 0x55555556, RZ ;  /* 0x5555555610027827 */ /* 0x000fc600078e02ff */
[----:B------:R-:W-:Y:S01]  /*0af0*/  LEA.HI R13, R12, R18, RZ, 0x2 ;  /* 0x000000120c0d7211 */ /* 0x000fe200078f10ff */
[----:B------:R-:W-:Y:S02]  /*0b00*/  IMAD.IADD R3, R4, 0x1, -R3 ;  /* 0x0000000104037824 */ /* 0x000fe400078e0a03 */
[----:B------:R-:W-:Y:S02]  /*0b10*/  IMAD.IADD R7, R6, 0x1, -R7 ;  /* 0x0000000106077824 */ /* 0x000fe400078e0a07 */
[----:B------:R-:W-:Y:S01]  /*0b20*/  IMAD R6, R8, 0x10, R4 ;  /* 0x0000001008067824 */ /* 0x000fe200078e0204 */
[----:B------:R-:W-:Y:S01]  /*0b30*/  LEA.HI R4, R2, R2, RZ, 0x1 ;  /* 0x0000000202047211 */ /* 0x000fe200078f08ff */
[----:B------:R-:W-:Y:S01]  /*0b40*/  IMAD.SHL.U32 R2, R3, 0x40, RZ ;  /* 0x0000004003027824 */ /* 0x000fe200078e00ff */
[--C-:B------:R-:W-:Y:S02]  /*0b50*/  SHF.R.S32.HI R14, RZ, 0x2, R13.reuse ;  /* 0x00000002ff0e7819 */ /* 0x100fe4000001140d */
[----:B------:R-:W-:Y:S01]  /*0b60*/  SHF.R.S32.HI R15, RZ, 0x1f, R13 ;  /* 0x0000001fff0f7819 */ /* 0x000fe2000001140d */
[----:B------:R-:W-:Y:S01]  /*0b70*/  IMAD.SHL.U32 R7, R7, 0x8, RZ ;  /* 0x0000000807077824 */ /* 0x000fe200078e00ff */
[----:B------:R-:W-:-:S02]  /*0b80*/  LOP3.LUT R2, R2, 0x1c0, RZ, 0xc0, !PT ;  /* 0x000001c002027812 */ /* 0x000fc400078ec0ff */
[----:B------:R-:W-:Y:S02]  /*0b90*/  LEA.HI R15, R15, R14, RZ, 0x3 ;  /* 0x0000000e0f0f7211 */ /* 0x000fe400078f18ff */
[----:B------:R-:W-:Y:S01]  /*0ba0*/  SHF.L.U32 R5, R5, 0x6, RZ ;  /* 0x0000000605057819 */ /* 0x000fe200000006ff */
[--C-:B------:R-:W-:Y:S01]  /*0bb0*/  IMAD.U32 R6, R6, 0x20, R7.reuse ;  /* 0x0000002006067824 */ /* 0x100fe200078e0007 */
[----:B------:R-:W-:Y:S02]  /*0bc0*/  LOP3.LUT R15, R15, 0xfffffff8, RZ, 0xc0, !PT ;  /* 0xfffffff80f0f7812 */ /* 0x000fe400078ec0ff */
[----:B------:R-:W-:Y:S02]  /*0bd0*/  LEA.HI R12, R12, R18, RZ, 0x5 ;  /* 0x000000120c0c7211 */ /* 0x000fe400078f28ff */
[----:B------:R-:W-:Y:S02]  /*0be0*/  LOP3.LUT R7, R2, 0x8, R7, 0xf8, !PT ;  /* 0x0000000802077812 */ /* 0x000fe400078ef807 */
[----:B------:R-:W-:-:S02]  /*0bf0*/  LOP3.LUT R5, R5, 0x7ffffe00, RZ, 0xc0, !PT ;  /* 0x7ffffe0005057812 */ /* 0x000fc400078ec0ff */
[----:B------:R-:W-:Y:S01]  /*0c00*/  SHF.R.U32.HI R2, RZ, 0x3, R2 ;  /* 0x00000003ff027819 */ /* 0x000fe20000011602 */
[----:B------:R-:W-:Y:S01]  /*0c10*/  IMAD.IADD R15, R14, 0x1, -R15 ;  /* 0x000000010e0f7824 */ /* 0x000fe200078e0a0f */
[----:B------:R-:W-:Y:S01]  /*0c20*/  SHF.R.S32.HI R12, RZ, 0x5, R12 ;  /* 0x00000005ff0c7819 */ /* 0x000fe2000001140c */
[----:B------:R-:W-:Y:S01]  /*0c30*/  IMAD R5, R8, 0x400, R5 ;  /* 0x0000040008057824 */ /* 0x000fe200078e0205 */
[----:B------:R-:W-:Y:S01]  /*0c40*/  LOP3.LUT R2, R7, R2, RZ, 0x3c, !PT ;  /* 0x0000000207027212 */ /* 0x000fe200078e3cff */
[----:B------:R-:W-:Y:S01]  /*0c50*/  IMAD R4, R4, -0x3, R16 ;  /* 0xfffffffd04047824 */ /* 0x000fe200078e0210 */
[----:B------:R-:W-:Y:S01]  /*0c60*/  LEA.HI R0, R0, R17, RZ, 0x2 ;  /* 0x0000001100007211 */ /* 0x000fe200078f10ff */
[----:B------:R-:W-:Y:S02]  /*0c70*/  IMAD R15, R12, 0x10, R15 ;  /* 0x000000100c0f7824 */ /* 0x000fe400078e020f */
[----:B------:R-:W-:Y:S01]  /*0c80*/  IMAD.IADD R16, R5, 0x1, R2 ;  /* 0x0000000105107824 */ /* 0x000fe200078e0202 */
[----:B------:R-:W-:Y:S01]  /*0c90*/  LOP3.LUT R2, R0, 0xfffffffc, RZ, 0xc0, !PT ;  /* 0xfffffffc00027812 */ /* 0x000fe200078ec0ff */
[----:B------:R-:W-:Y:S01]  /*0ca0*/  IMAD R8, R4, 0x40, R15 ;  /* 0x0000004004087824 */ /* 0x000fe200078e020f */
[----:B------:R0:W-:Y:S01]  /*0cb0*/  STL [R1+0x40], R6 ;  /* 0x0000400601007387 */ /* 0x0001e20000100800 */
[----:B------:R-:W-:-:S02]  /*0cc0*/  LOP3.LUT R13, R13, 0x7ffffffc, RZ, 0xc0, !PT ;  /* 0x7ffffffc0d0d7812 */ /* 0x000fc400078ec0ff */
[----:B------:R-:W-:Y:S01]  /*0cd0*/  IMAD.IADD R4, R17, 0x1, -R2 ;  /* 0x0000000111047824 */ /* 0x000fe200078e0a02 */
[----:B------:R1:W-:Y:S01]  /*0ce0*/  STL [R1+0x3c], R8 ;  /* 0x00003c0801007387 */ /* 0x0003e20000100800 */
[----:B------:R-:W-:-:S03]  /*0cf0*/  R2P PR, R3, 0x6 ;  /* 0x0000000603007804 */ /* 0x000fc60000000000 */
[----:B------:R1:W-:Y:S01]  /*0d00*/  STL [R1+0x20], RZ ;  /* 0x000020ff01007387 */ /* 0x0003e20000100800 */
[C---:B------:R-:W-:Y:S01]  /*0d10*/  LEA.HI R3, R4.reuse, R4, RZ, 0x1 ;  /* 0x0000000404037211 */ /* 0x040fe200078f08ff */
[----:B------:R-:W-:Y:S02]  /*0d20*/  IMAD.SHL.U32 R149, R4, 0x8, RZ ;  /* 0x0000000804957824 */ /* 0x000fe400078e00ff */
[----:B------:R-:W-:Y:S01]  /*0d30*/  IMAD.IADD R13, R18, 0x1, -R13 ;  /* 0x00000001120d7824 */ /* 0x000fe200078e0a0d */
[----:B------:R-:W-:Y:S01]  /*0d40*/  LOP3.LUT R3, R3, 0x1ffffffe, RZ, 0xc0, !PT ;  /* 0x1ffffffe03037812 */ /* 0x000fe200078ec0ff */
[C---:B------:R-:W-:Y:S01]  /*0d50*/  VIADD R154, R149.reuse, 0x40 ;  /* 0x00000040959a7836 */ /* 0x040fe20000000000 */
[----:B------:R-:W-:Y:S01]  /*0d60*/  LEA R16, R16, UR41, 0x1 ;  /* 0x0000002910107c11 */ /* 0x000fe2000f8e08ff */
[----:B------:R-:W-:Y:S02]  /*0d70*/  VIADD R153, R149, 0x20 ;  /* 0x0000002095997836 */ /* 0x000fe40000000000 */
[----:B------:R-:W-:Y:S01]  /*0d80*/  IMAD.SHL.U32 R145, R13, 0x2, RZ ;  /* 0x000000020d917824 */ /* 0x000fe200078e00ff */
[----:B------:R-:W-:Y:S01]  /*0d90*/  MOV R17, 0x40 ;  /* 0x0000004000117802 */ /* 0x000fe20000000f00 */
[----:B------:R-:W-:Y:S01]  /*0da0*/  IMAD.MOV.U32 R5, RZ, RZ, R9 ;  /* 0x000000ffff057224 */ /* 0x000fe200078e0009 */
[----:B------:R-:W-:Y:S01]  /*0db0*/  SHF.R.S32.HI R0, RZ, 0x2, R0 ;  /* 0x00000002ff007819 */ /* 0x000fe20000011400 */
[----:B------:R-:W-:Y:S01]  /*0dc0*/  IMAD.IADD R3, R4, 0x1, -R3 ;  /* 0x0000000104037824 */ /* 0x000fe200078e0a03 */
[----:B------:R-:W-:Y:S01]  /*0dd0*/  SHF.R.S32.HI R0, RZ, 0x1f, R154 ;  /* 0x0000001fff007819 */ /* 0x000fe2000001149a */
[----:B------:R-:W-:Y:S01]  /*0de0*/  VIADD R9, R145, 0x30 ;  /* 0x0000003091097836 */ /* 0x000fe20000000000 */
[----:B------:R-:W-:Y:S01]  /*0df0*/  SHF.R.S32.HI R4, RZ, 0x1f, R153 ;  /* 0x0000001fff047819 */ /* 0x000fe20000011499 */
[----:B------:R-:W-:Y:S01]  /*0e00*/  VIADD R18, R16, 0x21800 ;  /* 0x0002180010127836 */ /* 0x000fe20000000000 */
[----:B------:R-:W-:Y:S01]  /*0e10*/  SEL R17, R17, 0xffffffc0, !P2 ;  /* 0xffffffc011117807 */ /* 0x000fe20005000000 */
[----:B------:R-:W-:-:S02]  /*0e20*/  VIADD R0, R145, 0x40 ;  /* 0x0000004091007836 */ /* 0x000fc40000000000 */
[----:B0-----:R-:W-:Y:S02]  /*0e30*/  IMAD.MOV.U32 R6, RZ, RZ, R10 ;  /* 0x000000ffff067224 */ /* 0x001fe400078e000a */
[C---:B------:R-:W-:Y:S02]  /*0e40*/  VIADD R4, R145.reuse, 0x38 ;  /* 0x0000003891047836 */ /* 0x040fe40000000000 */
[C---:B------:R-:W-:Y:S02]  /*0e50*/  VIADD R157, R145.reuse, 0x48 ;  /* 0x00000048919d7836 */ /* 0x040fe40000000000 */
[----:B------:R-:W-:Y:S01]  /*0e60*/  IMAD.MOV.U32 R7, RZ, RZ, R11 ;  /* 0x000000ffff077224 */ /* 0x000fe200078e000b */
[C---:B------:R-:W-:Y:S01]  /*0e70*/  IADD3 R11, R145.reuse, 0x20, RZ ;  /* 0x00000020910b7810 */ /* 0x040fe20007ffe0ff */
[C---:B------:R-:W-:Y:S02]  /*0e80*/  VIADD R14, R145.reuse, 0x8 ;  /* 0x00000008910e7836 */ /* 0x040fe40000000000 */
[----:B------:R-:W-:-:S02]  /*0e90*/  VIADD R13, R145, 0x10 ;  /* 0x00000010910d7836 */ /* 0x000fc40000000000 */
[C---:B------:R-:W-:Y:S02]  /*0ea0*/  VIADD R12, R145.reuse, 0x18 ;  /* 0x00000018910c7836 */ /* 0x040fe40000000000 */
[C---:B------:R-:W-:Y:S02]  /*0eb0*/  VIADD R10, R145.reuse, 0x28 ;  /* 0x00000028910a7836 */ /* 0x040fe40000000000 */
[C---:B------:R-:W-:Y:S02]  /*0ec0*/  VIADD R156, R145.reuse, 0x50 ;  /* 0x00000050919c7836 */ /* 0x040fe40000000000 */
[----:B------:R-:W-:Y:S02]  /*0ed0*/  VIADD R155, R145, 0x58 ;  /* 0x00000058919b7836 */ /* 0x000fe40000000000 */
[----:B------:R-:W-:Y:S01]  /*0ee0*/  VIADD R22, R16, 0x21820 ;  /* 0x0002182010167836 */ /* 0x000fe20000000000 */
[----:B------:R-:W-:Y:S01]  /*0ef0*/  SHF.R.S32.HI R9, RZ, 0x1f, R9 ;  /* 0x0000001fff097819 */ /* 0x000fe20000011409 */
[C---:B------:R-:W-:Y:S01]  /*0f00*/  @P1 VIADD R22, R18.reuse, 0xffffffe0 ;  /* 0xffffffe012161836 */ /* 0x040fe20000000000 */
[----:B------:R-:W-:Y:S01]  /*0f10*/  SHF.R.S32.HI R9, RZ, 0x1f, R0 ;  /* 0x0000001fff097819 */ /* 0x000fe20000011400 */
[----:B------:R-:W-:Y:S01]  /*0f20*/  IMAD.IADD R18, R18, 0x1, R17 ;  /* 0x0000000112127824 */ /* 0x000fe200078e0211 */
[----:B------:R-:W-:Y:S01]  /*0f30*/  SHF.R.S32.HI R4, RZ, 0x1f, R4 ;  /* 0x0000001fff047819 */ /* 0x000fe20000011404 */
[----:B------:R-:W-:Y:S01]  /*0f40*/  IMAD.MOV.U32 R2, RZ, RZ, RZ ;  /* 0x000000ffff027224 */ /* 0x000fe200078e00ff */
[----:B------:R-:W-:Y:S01]  /*0f50*/  SHF.R.S32.HI R0, RZ, 0x1f, R157 ;  /* 0x0000001fff007819 */ /* 0x000fe2000001149d */
[----:B------:R-:W-:Y:S01]  /*0f60*/  IMAD.IADD R17, R17, 0x1, R22 ;  /* 0x0000000111117824 */ /* 0x000fe200078e0216 */
[----:B------:R-:W-:Y:S01]  /*0f70*/  SHF.R.S32.HI R14, RZ, 0x1f, R14 ;  /* 0x0000001fff0e7819 */ /* 0x000fe2000001140e */
[----:B------:R-:W-:Y:S01]  /*0f80*/  VIADD R23, R22, 0x6000 ;  /* 0x0000600016177836 */ /* 0x000fe20000000000 */
[----:B------:R-:W-:-:S02]  /*0f90*/  SHF.R.S32.HI R13, RZ, 0x1f, R13 ;  /* 0x0000001fff0d7819 */ /* 0x000fc4000001140d */
[----:B------:R-:W-:Y:S02]  /*0fa0*/  SHF.R.S32.HI R12, RZ, 0x1f, R12 ;  /* 0x0000001fff0c7819 */ /* 0x000fe4000001140c */
[----:B------:R-:W-:Y:S02]  /*0fb0*/  SHF.R.S32.HI R11, RZ, 0x1f, R11 ;  /* 0x0000001fff0b7819 */ /* 0x000fe4000001140b */
[----:B------:R-:W-:Y:S02]  /*0fc0*/  SHF.R.S32.HI R10, RZ, 0x1f, R10 ;  /* 0x0000001fff0a7819 */ /* 0x000fe4000001140a */
[----:B------:R-:W-:Y:S02]  /*0fd0*/  SHF.R.S32.HI R4, RZ, 0x1f, R156 ;  /* 0x0000001fff047819 */ /* 0x000fe4000001149c */
[----:B------:R-:W-:Y:S02]  /*0fe0*/  SHF.R.S32.HI R0, RZ, 0x1f, R155 ;  /* 0x0000001fff007819 */ /* 0x000fe4000001149b */
[----:B------:R-:W-:Y:S01]  /*0ff0*/  LEA R147, R3, R8, 0x3 ;  /* 0x0000000803937211 */ /* 0x000fe200078e18ff */
[----:B------:R-:W-:Y:S01]  /*1000*/  UMOV UR38, URZ ;  /* 0x0000003f00267c82 */ /* 0x000fe20008000000 */
[----:B-12---:R-:W-:-:S07]  /*1010*/  LOP3.LUT R19, R19, 0x1, RZ, 0xfc, !PT ;  /* 0x0000000113137812 */ /* 0x006fce00078efcff */
.L_x_12140:
[----:B01----:R-:W0:Y:S01]  /*1020*/  LDC.64 R8, c[0x0][0xc88] ;  /* 0x00032200ff087b82 */ /* 0x003e220000000a00 */
[----:B------:R-:W-:Y:S01]  /*1030*/  ULDC.64 UR4, c[0x0][0xa28] ;  /* 0x00028a0000047ab9 */ /* 0x000fe20000000a00 */
[----:B------:R-:W-:-:S06]  /*1040*/  ULDC.64 UR6, c[0x0][0xa18] ;  /* 0x0002860000067ab9 */ /* 0x000fcc0000000a00 */
[----:B---34-:R-:W1:Y:S08]  /*1050*/  LDC.64 R12, c[0x0][0x418] ;  /* 0x00010600ff0c7b82 */ /* 0x018e700000000a00 */
[----:B------:R-:W2:Y:S01]  /*1060*/  LDC R0, c[0x0][0x424] ;  /* 0x00010900ff007b82 */ /* 0x000ea20000000800 */
[----:B0-----:R-:W-:Y:S01]  /*1070*/  IMAD.WIDE R8, R7, 0x4, R8 ;  /* 0x0000000407087825 */ /* 0x001fe200078e0208 */
[----:B------:R-:W-:-:S06]  /*1080*/  ISETP.NE.U32.AND P1, PT, RZ, UR4, PT ;  /* 0x00000004ff007c0c */ /* 0x000fcc000bf25070 */
[----:B------:R-:W0:Y:S01]  /*1090*/  LDC R7, c[0x0][0x2f0] ;  /* 0x0000bc00ff077b82 */ /* 0x000e220000000800 */
[----:B------:R-:W3:Y:S01]  /*10a0*/  LDG.E R148, desc[UR36][R8.64] ;  /* 0x0000002408947981 */ /* 0x000ee2000c1e1900 */
[----:B------:R-:W-:Y:S01]  /*10b0*/  ISETP.NE.AND.EX P1, PT, RZ, UR5, PT, P1 ;  /* 0x00000005ff007c0c */ /* 0x000fe2000bf25310 */
[----:B------:R-:W-:Y:S01]  /*10c0*/  IMAD.MOV.U32 R3, RZ, RZ, RZ ;  /* 0x000000ffff037224 */ /* 0x000fe200078e00ff */
[----:B------:R-:W-:-:S04]  /*10d0*/  ISETP.NE.U32.AND P0, PT, RZ, UR6, PT ;  /* 0x00000006ff007c0c */ /* 0x000fc8000bf05070 */
[----:B------:R-:W-:Y:S02]  /*10e0*/  ISETP.NE.AND.EX P0, PT, RZ, UR7, PT, P0 ;  /* 0x00000007ff007c0c */ /* 0x000fe4000bf05300 */
[----:B---3--:R-:W-:-:S05]  /*10f0*/  SHF.R.S32.HI R152, RZ, 0x1f, R148 ;  /* 0x0000001fff987819 */ /* 0x008fca0000011494 */
[----:B------:R-:W-:-:S04]  /*1100*/  @P1 LEA R10, P2, R148, UR4, 0x2 ;  /* 0x00000004940a1c11 */ /* 0x000fc8000f8410ff */
[C---:B------:R-:W-:Y:S02]  /*1110*/  @P1 LEA.HI.X R11, R148.reuse, UR5, R152, 0x2, P2 ;  /* 0x00000005940b1c11 */ /* 0x040fe400090f1498 */
[----:B------:R-:W-:-:S03]  /*1120*/  @P0 LEA R8, P2, R148, UR6, 0x2 ;  /* 0x0000000694080c11 */ /* 0x000fc6000f8410ff */
[----:B------:R3:W5:Y:S01]  /*1130*/  @P1 LDG.E R3, desc[UR36][R10.64] ;  /* 0x000000240a031981 */ /* 0x000762000c1e1900 */
[----:B------:R-:W-:Y:S01]  /*1140*/  @P0 LEA.HI.X R9, R148, UR7, R152, 0x2, P2 ;  /* 0x0000000794090c11 */ /* 0x000fe200090f1498 */
[----:B------:R-:W-:-:S04]  /*1150*/  ULDC.64 UR6, c[0x0][0xa20] ;  /* 0x0002880000067ab9 */ /* 0x000fc80000000a00 */
[----:B------:R3:W5:Y:S01]  /*1160*/  @P0 LDG.E R143, desc[UR36][R8.64] ;  /* 0x00000024088f0981 */ /* 0x000762000c1e1900 */
[----:B-1----:R-:W-:Y:S02]  /*1170*/  ISETP.NE.U32.AND P1, PT, R12, RZ, PT ;  /* 0x000000ff0c00720c */ /* 0x002fe40003f25070 */
[----:B------:R-:W-:Y:S02]  /*1180*/  ISETP.NE.U32.AND P2, PT, RZ, UR6, PT ;  /* 0x00000006ff007c0c */ /* 0x000fe4000bf45070 */
[----:B------:R-:W-:Y:S02]  /*1190*/  ISETP.NE.AND.EX P1, PT, R13, RZ, PT, P1 ;  /* 0x000000ff0d00720c */ /* 0x000fe40003f25310 */
[----:B------:R-:W-:Y:S02]  /*11a0*/  ISETP.NE.AND.EX P2, PT, RZ, UR7, PT, P2 ;  /* 0x00000007ff007c0c */ /* 0x000fe4000bf45320 */
[----:B--2---:R-:W-:Y:S01]  /*11b0*/  SEL R0, R0, 0x1, P1 ;  /* 0x0000000100007807 */ /* 0x004fe20000800000 */
[----:B0--3--:R-:W-:Y:S10]  /*11c0*/  @P0 BRA `(.L_x_12085) ;  /* 0x0000000000280947 */ /* 0x009ff40003800000 */
[----:B------:R-:W-:Y:S01]  /*11d0*/  ULDC.64 UR4, c[0x0][0xa00] ;  /* 0x0002800000047ab9 */ /* 0x000fe20000000a00 */
[----:B-----5:R-:W0:Y:S01]  /*11e0*/  LDC R143, c[0x0][0x288] ;  /* 0x0000a200ff8f7b82 */ /* 0x020e220000000800 */
[----:B------:R-:W-:-:S04]  /*11f0*/  ISETP.NE.U32.AND P0, PT, RZ, UR4, PT ;  /* 0x00000004ff007c0c */ /* 0x000fc8000bf05070 */
[----:B------:R-:W-:-:S13]  /*1200*/  ISETP.NE.AND.EX P0, PT, RZ, UR5, PT, P0 ;  /* 0x00000005ff007c0c */ /* 0x000fda000bf05300 */
[----:B------:R-:W-:Y:S05]  /*1210*/  @!P0 BRA `(.L_x_12085) ;  /* 0x0000000000148947 */ /* 0x000fea0003800000 */
[----:B------:R-:W1:Y:S02]  /*1220*/  LDC.64 R8, c[0x0][0xa00] ;  /* 0x00028000ff087b82 */ /* 0x000e640000000a00 */
[----:B-1----:R-:W-:-:S05]  /*1230*/  IMAD.WIDE R8, R148, 0x4, R8 ;  /* 0x0000000494087825 */ /* 0x002fca00078e0208 */
[----:B0-----:R-:W2:Y:S04]  /*1240*/  LDG.E R143, desc[UR36][R8.64] ;  /* 0x00000024088f7981 */ /* 0x001ea8000c1e1900 */
[----:B------:R-:W2:Y:S02]  /*1250*/  LDG.E R4, desc[UR36][R8.64+0x4] ;  /* 0x0000042408047981 */ /* 0x000ea4000c1e1900 */
[----:B--2---:R-:W-:-:S07]  /*1260*/  IMAD.IADD R143, R4, 0x1, -R143 ;  /* 0x00000001048f7824 */ /* 0x004fce00078e0a8f */
.L_x_12085:
[----:B------:R-:W-:Y:S01]  /*1270*/  IMAD R142, R0, R7, RZ ;  /* 0x00000007008e7224 */ /* 0x000fe200078e02ff */
[----:B------:R-:W-:Y:S01]  /*1280*/  LOP3.LUT R150, R6, 0xffff, RZ, 0xc0, !PT ;  /* 0x0000ffff06967812 */ /* 0x000fe200078ec0ff */
[----:B------:R-:W-:Y:S06]  /*1290*/  @!P2 BRA `(.L_x_12086) ;  /* 0x000000000010a947 */ /* 0x000fec0003800000 */
[----:B------:R-:W-:-:S04]  /*12a0*/  LEA R8, P0, R148, UR6, 0x2 ;  /* 0x0000000694087c11 */ /* 0x000fc8000f8010ff */
[----:B------:R-:W-:-:S05]  /*12b0*/  LEA.HI.X R9, R148, UR7, R152, 0x2, P0 ;  /* 0x0000000794097c11 */ /* 0x000fca00080f1498 */
[----:B------:R1:W5:Y:S01]  /*12c0*/  LDG.E R142, desc[UR36][R8.64] ;  /* 0x00000024088e7981 */ /* 0x000362000c1e1900 */
[----:B------:R-:W-:Y:S05]  /*12d0*/  BRA `(.L_x_12087) ;  /* 0x0000000000247947 */ /* 0x000fea0003800000 */
.L_x_12086:
        /* <DEDUP_REMOVED lines=9> */
.L_x_12087:
[----:B------:R-:W2:Y:S01]  /*1370*/  LDL.LU R0, [R1] ;  /* 0x0000000001007983 */ /* 0x000ea20000300800 */
[----:B------:R-:W3:Y:S01]  /*1380*/  LDC R4, c[0x0][0x448] ;  /* 0x00011200ff047b82 */ /* 0x000ee20000000800 */
[----:B------:R-:W-:Y:S02]  /*1390*/  IMAD R136, R5, 0xc0, RZ ;  /* 0x000000c005887824 */ /* 0x000fe400078e02ff */
[----:B-----5:R-:W-:-:S05]  /*13a0*/  IMAD.IADD R142, R142, 0x1, -R3 ;  /* 0x000000018e8e7824 */ /* 0x020fca00078e0a03 */
[----:B0-----:R-:W-:Y:S02]  /*13b0*/  IADD3 R5, R142, 0x80, -R143 ;  /* 0x000000808e057810 */ /* 0x001fe40007ffe88f */
[----:B---3--:R-:W-:-:S13]  /*13c0*/  ISETP.NE.AND P0, PT, R4, 0x1, PT ;  /* 0x000000010400780c */ /* 0x008fda0003f05270 */
[----:B------:R-:W0:Y:S08]  /*13d0*/  @P0 LDC R7, c[0x0][0x44c] ;  /* 0x00011300ff070b82 */ /* 0x000e300000000800 */
[----:B------:R-:W3:Y:S01]  /*13e0*/  @P0 LDC R4, c[0x0][0x450] ;  /* 0x00011400ff040b82 */ /* 0x000ee20000000800 */
[----:B--2---:R-:W-:-:S04]  /*13f0*/  LOP3.LUT R0, R0, 0xfffffffd, RZ, 0xc0, !PT ;  /* 0xfffffffd00007812 */ /* 0x004fc800078ec0ff */
[----:B------:R-:W-:-:S05]  /*1400*/  @P0 LOP3.LUT R0, R0, 0x2, RZ, 0xfc, !PT ;  /* 0x0000000200000812 */ /* 0x000fca00078efcff */
[----:B------:R2:W-:Y:S02]  /*1410*/  STL [R1], R0 ;  /* 0x0000000001007387 */ /* 0x0005e40000100800 */
[----:B--2---:R-:W-:-:S04]  /*1420*/  VIADD R0, R136, 0xbf ;  /* 0x000000bf88007836 */ /* 0x004fc80000000000 */
[----:B0-----:R-:W-:-:S05]  /*1430*/  @P0 IMAD.HI.U32 R3, R0, R7, RZ ;  /* 0x0000000700030227 */ /* 0x001fca00078e00ff */
[----:B---3--:R-:W-:Y:S01]  /*1440*/  @P0 SHF.R.U32.HI R0, RZ, R4, R3 ;  /* 0x00000004ff000219 */ /* 0x008fe20000011603 */
[----:B------:R-:W-:-:S04]  /*1450*/  VIADD R3, R142, 0x7f ;  /* 0x0000007f8e037836 */ /* 0x000fc80000000000 */
[----:B------:R-:W-:Y:S01]  /*1460*/  IMAD.IADD R5, R5, 0x1, R0 ;  /* 0x0000000105057824 */ /* 0x000fe200078e0200 */
[----:B------:R-:W-:-:S04]  /*1470*/  SHF.R.S32.HI R0, RZ, 0x1f, R3 ;  /* 0x0000001fff007819 */ /* 0x000fc80000011403 */
[----:B------:R-:W-:Y:S02]  /*1480*/  SHF.R.S32.HI R4, RZ, 0x1f, R5 ;  /* 0x0000001fff047819 */ /* 0x000fe40000011405 */
[----:B------:R-:W-:Y:S02]  /*1490*/  LEA.HI R0, R0, R3, RZ, 0x7 ;  /* 0x0000000300007211 */ /* 0x000fe400078f38ff */
[----:B------:R-:W-:Y:S02]  /*14a0*/  LEA.HI R4, R4, R5, RZ, 0x7 ;  /* 0x0000000504047211 */ /* 0x000fe400078f38ff */
[----:B------:R-:W-:Y:S02]  /*14b0*/  SHF.R.S32.HI R3, RZ, 0x7, R0 ;  /* 0x00000007ff037819 */ /* 0x000fe40000011400 */
[----:B------:R-:W-:Y:S02]  /*14c0*/  SHF.R.S32.HI R4, RZ, 0x7, R4 ;  /* 0x00000007ff047819 */ /* 0x000fe40000011404 */
[----:B------:R-:W-:-:S02]  /*14d0*/  LOP3.LUT R0, R6, 0xff000000, RZ, 0xc0, !PT ;  /* 0xff00000006007812 */ /* 0x000fc400078ec0ff */
[----:B------:R-:W-:Y:S02]  /*14e0*/  VIMNMX R88, R3, R4, PT ;  /* 0x0000000403587248 */ /* 0x000fe40003fe0100 */
[----:B------:R-:W-:Y:S02]  /*14f0*/  LOP3.LUT R6, R6, 0xff0000, RZ, 0xc0, !PT ;  /* 0x00ff000006067812 */ /* 0x000fe400078ec0ff */
[----:B------:R-:W-:Y:S02]  /*1500*/  SHF.R.U32.HI R3, RZ, 0x8, R0 ;  /* 0x00000008ff037819 */ /* 0x000fe40000011600 */
[----:B------:R-:W-:Y:S02]  /*1510*/  ISETP.GE.AND P0, PT, R88, 0x1, PT ;  /* 0x000000015800780c */ /* 0x000fe40003f06270 */
[----:B------:R-:W-:Y:S02]  /*1520*/  LEA.HI R3, R6, R3, RZ, 0x10 ;  /* 0x0000000306037211 */ /* 0x000fe400078f80ff */
[----:B------:R-:W-:-:S02]  /*1530*/  MOV R5, RZ ;  /* 0x000000ff00057202 */ /* 0x000fc40000000f00 */
[----:B------:R-:W-:Y:S02]  /*1540*/  LOP3.LUT R11, R3, 0xff, RZ, 0xc0, !PT ;  /* 0x000000ff030b7812 */ /* 0x000fe400078ec0ff */
[----:B------:R-:W-:-:S03]  /*1550*/  SHF.R.U32.HI R151, RZ, 0x10, R3 ;  /* 0x00000010ff977819 */ /* 0x000fc60000011603 */
[----:B------:R0:W-:Y:S02]  /*1560*/  STL [R1+0x14], R11 ;  /* 0x0000140b01007387 */ /* 0x0001e40000100800 */
[----:B------:R-:W-:Y:S05]  /*1570*/  @!P0 BRA `(.L_x_12088) ;  /* 0x0000000000708947 */ /* 0x000fea0003800000 */
[----:B------:R-:W1:Y:S01]  /*1580*/  LDC R0, c[0x0][0x9f0] ;  /* 0x00027c00ff007b82 */ /* 0x000e620000000800 */
[----:B------:R-:W-:-:S04]  /*1590*/  ISETP.NE.AND P0, PT, R151, RZ, PT ;  /* 0x000000ff9700720c */ /* 0x000fc80003f05270 */
[----:B-1----:R-:W-:-:S04]  /*15a0*/  SEL R9, R151, R0, P0 ;  /* 0x0000000097097207 */ /* 0x002fc80000000000 */
        /* <DEDUP_REMOVED lines=25> */
.L_x_12088:
        /* <DEDUP_REMOVED lines=31> */
[----:B------:R-:W2:Y:S01]  /*1930*/  S2R R4, SR_TID.X ;  /* 0x0000000000047919 */ /* 0x000ea20000002100 */
[----:B------:R-:W-:-:S04]  /*1940*/  UIADD3 UR6, UR41, 0x21800, URZ ;  /* 0x0002180029067890 */ /* 0x000fc8000fffe03f */
[----:B------:R-:W-:-:S06]  /*1950*/  ULOP3.LUT UP0, URZ, UR6, 0x3ff, URZ, 0xc0, !UPT ;  /* 0x000003ff063f7892 */ /* 0x000fcc000f80c03f */
[----:B------:R-:W-:Y:S02]  /*1960*/  PLOP3.LUT P0, PT, PT, PT, UP0, 0x80, 0x0 ;  /* 0x000000000000781c */ /* 0x000fe40003f0f008 */
[----:B--2---:R-:W-:-:S04]  /*1970*/  IADD3 R6, R4, -0x80, RZ ;  /* 0xffffff8004067810 */ /* 0x004fc80007ffe0ff */
[----:B------:R-:W-:-:S04]  /*1980*/  SHF.R.S32.HI R4, RZ, 0x1f, R6 ;  /* 0x0000001fff047819 */ /* 0x000fc80000011406 */
[----:B------:R-:W-:-:S04]  /*1990*/  LEA.HI R4, R4, R6, RZ, 0x7 ;  /* 0x0000000604047211 */ /* 0x000fc800078f38ff */
[----:B------:R-:W-:-:S05]  /*19a0*/  SHF.R.S32.HI R4, RZ, 0x7, R4 ;  /* 0x00000007ff047819 */ /* 0x000fca0000011404 */
[----:B------:R-:W2:Y:S02]  /*19b0*/  SHFL.IDX PT, R0, R4, RZ, 0x1f ;  /* 0x00001fff04007589 */ /* 0x000ea400000e0000 */
[----:B--2---:R-:W-:-:S13]  /*19c0*/  R2UR UR40, R0 ;  /* 0x00000000002872ca */ /* 0x004fda00000e0000 */
[----:B------:R-:W-:-:S04]  /*19d0*/  UIMAD.WIDE UR4, UR40, 0x55555556, URZ ;  /* 0x55555556280478a5 */ /* 0x000fc8000f8e023f */
        /* <DEDUP_REMOVED lines=8> */
[----:B------:R-:W-:Y:S01]  /*1a60*/  ULOP3.LUT UR43, UR4, 0x3fff, URZ, 0xc0, !UPT ;  /* 0x00003fff042b7892 */ /* 0x000fe2000f8ec03f */
[----:B------:R-:W-:Y:S11]  /*1a70*/  @!P0 BRA `(.L_x_12090) ;  /* 0x0000000000408947 */ /* 0x000ff60003800000 */
        /* <DEDUP_REMOVED lines=10> */
[----:B0-----:R-:W-:Y:S02]  /*1b20*/  IMAD.U32 R11, RZ, RZ, UR7 ;  /* 0x00000007ff0b7e24 */ /* 0x001fe4000f8e00ff */
[----:B-1----:R-:W-:Y:S02]  /*1b30*/  IMAD.MOV.U32 R8, RZ, RZ, 0x70 ;  /* 0x00000070ff087424 */ /* 0x002fe400078e00ff */
[----:B------:R-:W-:Y:S02]  /*1b40*/  IMAD.MOV.U32 R12, RZ, RZ, 0x1 ;  /* 0x00000001ff0c7424 */ /* 0x000fe400078e00ff */
[----:B--2---:R-:W-:-:S07]  /*1b50*/  IMAD.MOV.U32 R13, RZ, RZ, RZ ;  /* 0x000000ffff0d7224 */ /* 0x004fce00078e00ff */
[----:B------:R-:W-:-:S07]  /*1b60*/  LEPC R20, `(.L_x_12090) ;  /* 0x000000001014794e */ /* 0x000fce0000000000 */
[----:B---3--:R-:W-:Y:S05]  /*1b70*/  CALL.ABS.NOINC R14 ;  /* 0x000000000e007343 */ /* 0x008fea0003c00000 */
.L_x_12090:
[----:B------:R-:W2:Y:S01]  /*1b80*/  LDL R20, [R1+0x20] ;  /* 0x0000200001147983 */ /* 0x000ea20000100800 */
[----:B------:R-:W-:Y:S02]  /*1b90*/  ISETP.NE.AND P0, PT, R19, 0x3, PT ;  /* 0x000000031300780c */ /* 0x000fe40003f05270 */
[----:B--2---:R-:W-:-:S04]  /*1ba0*/  LEA.HI R0, R20, R20, RZ, 0x1 ;  /* 0x0000001414007211 */ /* 0x004fc800078f08ff */
[----:B------:R-:W-:-:S05]  /*1bb0*/  LOP3.LUT R0, R0, 0xfffffffe, RZ, 0xc0, !PT ;  /* 0xfffffffe00007812 */ /* 0x000fca00078ec0ff */
[----:B------:R-:W-:-:S05]  /*1bc0*/  IMAD.IADD R0, R20, 0x1, -R0 ;  /* 0x0000000114007824 */ /* 0x000fca00078e0a00 */
[----:B------:R-:W-:-:S04]  /*1bd0*/  SHF.L.U32 R0, R0, 0x1f, RZ ;  /* 0x0000001f00007819 */ /* 0x000fc800000006ff */
[----:B------:R-:W2:Y:S02]  /*1be0*/  SYNCS.PHASECHK.TRANS64.TRYWAIT P1, [UR41+0x2d800], R0 ;  /* 0x02d80000ff0075a7 */ /* 0x000ea40008020169 */
[----:B--2---:R-:W-:Y:S05]  /*1bf0*/  @!P1 BRA `(.L_x_12091) ;  /* 0x0000011c00109947 */ /* 0x004fea0003800000 */
.L_x_12227:
[----:B------:R-:W-:Y:S05]  /*1c00*/  @!P0 BRA `(.L_x_12092) ;  /* 0x0000000000048947 */ /* 0x000fea0003800000 */
[----:B------:R-:W-:Y:S01]  /*1c10*/  BPT.TRAP 0x1 ;  /* 0x000000040000795c */ /* 0x000fe20000300000 */
.L_x_12092:
[----:B--2---:R-:W-:Y:S02]  /*1c20*/  MOV R0, UR38 ;  /* 0x0000002600007c02 */ /* 0x004fe40008000f00 */
[----:B------:R-:W-:Y:S02]  /*1c30*/  SHF.L.U32 R3, R2, 0x1f, RZ ;  /* 0x0000001f02037819 */ /* 0x000fe400000006ff */
[----:B------:R-:W-:-:S04]  /*1c40*/  LEA R0, R0, UR41, 0x3 ;  /* 0x0000002900007c11 */ /* 0x000fc8000f8e18ff */
[----:B------:R2:W3:Y:S01]  /*1c50*/  SYNCS.PHASECHK.TRANS64.TRYWAIT P1, [R0+URZ+0x2d830], R3 ;  /* 0x02d83003000075a7 */ /* 0x0004e2000802017f */
[----:B------:R-:W-:Y:S05]  /*1c60*/  @!P0 BRA `(.L_x_12093) ;  /* 0x0000000000048947 */ /* 0x000fea0003800000 */
[----:B------:R-:W-:Y:S01]  /*1c70*/  BPT.TRAP 0x1 ;  /* 0x000000040000795c */ /* 0x000fe20000300000 */
.L_x_12093:
[----:B---3--:R-:W-:Y:S05]  /*1c80*/  @P1 BRA `(.L_x_12094) ;  /* 0x0000000000081947 */ /* 0x008fea0003800000 */
[----:B------:R-:W3:Y:S02]  /*1c90*/  SYNCS.PHASECHK.TRANS64.TRYWAIT P1, [R0+URZ+0x2d830], R3 ;  /* 0x02d83003000075a7 */ /* 0x000ee4000802017f */
[----:B---3--:R-:W-:Y:S05]  /*1ca0*/  @!P1 BRA `(.L_x_12095) ;  /* 0x0000011800fc9947 */ /* 0x008fea0003800000 */
.L_x_12094:
        /* <DEDUP_REMOVED lines=12> */
[----:B------:R-:W-:Y:S02]  /*1d70*/  UIMAD UR10, UR38, 0x600, UR4 ;  /* 0x00000600260a78a4 */ /* 0x000fe4000f8e0204 */
        /* <DEDUP_REMOVED lines=36> */
.L_x_12096:
[----:B------:R-:W4:Y:S01]  /*1fc0*/  LDC R7, c[0x0][0x448] ;  /* 0x00011200ff077b82 */ /* 0x000f220000000800 */
[----:B------:R-:W-:Y:S01]  /*1fd0*/  ULDC UR5, c[0x0][0x9d8] ;  /* 0x0002760000057ab9 */ /* 0x000fe20000000800 */
[----:B------:R-:W-:Y:S01]  /*1fe0*/  ULDC UR6, c[0x0][0x988] ;  /* 0x0002620000067ab9 */ /* 0x000fe20000000800 */
[----:B------:R-:W-:Y:S01]  /*1ff0*/  FMUL.FTZ R5, R28, UR5 ;  /* 0x000000051c057c20 */ /* 0x000fe20008410000 */
[----:B------:R-:W-:Y:S01]  /*2000*/  FMUL.FTZ R108, R26, UR5 ;  /* 0x000000051a6c7c20 */ /* 0x000fe20008410000 */
[----:B------:R-:W-:Y:S01]  /*2010*/  FMUL.FTZ R26, R53, UR5 ;  /* 0x00000005351a7c20 */ /* 0x000fe20008410000 */
[----:B------:R-:W-:Y:S02]  /*2020*/  IMAD.IADD R53, R147, 0x1, R136 ;  /* 0x0000000193357824 */ /* 0x000fe400078e0288 */
[----:B------:R-:W-:Y:S01]  /*2030*/  FMUL.FTZ R6, R29, UR5 ;  /* 0x000000051d067c20 */ /* 0x000fe20008410000 */
[----:B------:R-:W-:Y:S02]  /*2040*/  IMAD.MOV.U32 R29, RZ, RZ, -0x80 ;  /* 0xffffff80ff1d7424 */ /* 0x000fe400078e00ff */
[----:B------:R-:W-:Y:S01]  /*2050*/  FMUL.FTZ R104, R27, UR5 ;  /* 0x000000051b687c20 */ /* 0x000fe20008410000 */
[----:B------:R-:W-:Y:S01]  /*2060*/  FMUL.FTZ R90, R30, UR5 ;  /* 0x000000051e5a7c20 */ /* 0x000fe20008410000 */
[----:B------:R-:W5:Y:S01]  /*2070*/  MUFU.TANH R108, R108 ;  /* 0x0000006c006c7308 */ /* 0x000f620000002400 */
[----:B------:R-:W-:Y:S01]  /*2080*/  FMUL.FTZ R30, R31, UR5 ;  /* 0x000000051f1e7c20 */ /* 0x000fe20008410000 */
[----:B------:R-:W-:Y:S01]  /*2090*/  FMUL.FTZ R27, R56, UR5 ;  /* 0x00000005381b7c20 */ /* 0x000fe20008410000 */
[----:B------:R-:W-:Y:S01]  /*20a0*/  FMUL.FTZ R56, R59, UR5 ;  /* 0x000000053b387c20 */ /* 0x000fe20008410000 */
[----:B------:R-:W-:Y:S01]  /*20b0*/  FMUL.FTZ R34, R34, UR5 ;  /* 0x0000000522227c20 */ /* 0x000fe20008410000 */
[----:B-1----:R-:W-:Y:S01]  /*20c0*/  FMUL.FTZ R9, R32, UR5 ;  /* 0x0000000520097c20 */ /* 0x002fe20008410000 */
[----:B------:R-:W-:Y:S01]  /*20d0*/  FMUL.FTZ R32, R35, UR5 ;  /* 0x0000000523207c20 */ /* 0x000fe20008410000 */
[----:B------:R-:W-:Y:S01]  /*20e0*/  FMUL.FTZ R38, R38, UR5 ;  /* 0x0000000526267c20 */ /* 0x000fe20008410000 */
[----:B------:R-:W1:Y:S01]  /*20f0*/  MUFU.TANH R104, R104 ;  /* 0x0000006800687308 */ /* 0x000e620000002400 */
[----:B0-----:R-:W-:Y:S01]  /*2100*/  FMUL.FTZ R11, R36, UR5 ;  /* 0x00000005240b7c20 */ /* 0x001fe20008410000 */
[----:B------:R-:W-:Y:S01]  /*2110*/  FMUL.FTZ R36, R39, UR5 ;  /* 0x0000000527247c20 */ /* 0x000fe20008410000 */
[----:B------:R-:W-:Y:S01]  /*2120*/  FMUL.FTZ R42, R42, UR5 ;  /* 0x000000052a2a7c20 */ /* 0x000fe20008410000 */
[----:B------:R-:W-:Y:S01]  /*2130*/  FMUL.FTZ R13, R40, UR5 ;  /* 0x00000005280d7c20 */ /* 0x000fe20008410000 */
[----:B----4-:R-:W-:Y:S01]  /*2140*/  ISETP.NE.AND P4, PT, R7, 0x1, PT ;  /* 0x000000010700780c */ /* 0x010fe20003f85270 */
        /* <DEDUP_REMOVED lines=12> */
[----:B------:R-:W5:Y:S01]  /*2210*/  @P4 LDC R8, c[0x0][0x44c] ;  /* 0x00011300ff084b82 */ /* 0x000f620000000800 */
[----:B------:R-:W-:Y:S01]  /*2220*/  FMUL.FTZ R12, R37, UR5 ;  /* 0x00000005250c7c20 */ /* 0x000fe20008410000 */
[----:B------:R-:W-:Y:S01]  /*2230*/  FMUL.FTZ R25, R52, UR5 ;  /* 0x0000000534197c20 */ /* 0x000fe20008410000 */
[----:B------:R-:W-:Y:S01]  /*2240*/  FMUL.FTZ R52, R55, UR5 ;  /* 0x0000000537347c20 */ /* 0x000fe20008410000 */
[----:B------:R-:W-:Y:S01]  /*2250*/  FMUL.FTZ R58, R58, UR5 ;  /* 0x000000053a3a7c20 */ /* 0x000fe20008410000 */
[----:B------:R-:W-:Y:S01]  /*2260*/  FMUL.FTZ R92, R75, UR5 ;  /* 0x000000054b5c7c20 */ /* 0x000fe20008410000 */
[----:B------:R-:W4:Y:S01]  /*2270*/  MUFU.TANH R34, R34 ;  /* 0x0000002200227308 */ /* 0x000f220000002400 */
[----:B------:R-:W-:Y:S01]  /*2280*/  FMUL.FTZ R78, R78, UR5 ;  /* 0x000000054e4e7c20 */ /* 0x000fe20008410000 */
[----:B------:R-:W1:Y:S01]  /*2290*/  @P4 LDC R28, c[0x0][0x450] ;  /* 0x00011400ff1c4b82 */ /* 0x000e620000000800 */
[----:B------:R-:W-:Y:S01]  /*22a0*/  FMUL.FTZ R79, R79, UR5 ;  /* 0x000000054f4f7c20 */ /* 0x000fe20008410000 */
[----:B------:R-:W-:Y:S01]  /*22b0*/  FMUL.FTZ R14, R41, UR5 ;  /* 0x00000005290e7c20 */ /* 0x000fe20008410000 */
[----:B------:R-:W-:Y:S01]  /*22c0*/  FMUL.FTZ R83, R83, UR5 ;  /* 0x0000000553537c20 */ /* 0x000fe20008410000 */
[----:B------:R-:W-:Y:S01]  /*22d0*/  FMUL.FTZ R87, R87, UR5 ;  /* 0x0000000557577c20 */ /* 0x000fe20008410000 */
[----:B--23--:R-:W-:Y:S01]  /*22e0*/  FMUL.FTZ R3, R24, UR5 ;  /* 0x0000000518037c20 */ /* 0x00cfe20008410000 */
        /* <DEDUP_REMOVED lines=9> */
[----:B------:R-:W-:Y:S01]  /*2380*/  CS2R R134, SRZ ;  /* 0x0000000000867805 */ /* 0x000fe2000001ff00 */
[----:B-----5:R-:W-:-:S04]  /*2390*/  @P4 IMAD.HI.U32 R7, R53, R8, RZ ;  /* 0x0000000835074227 */ /* 0x020fc800078e00ff */
[----:B------:R-:W-:Y:S02]  /*23a0*/  IMAD R8, R88, R29, 0x80 ;  /* 0x0000008058087424 */ /* 0x000fe400078e021d */
[----:B------:R-:W5:Y:S01]  /*23b0*/  MUFU.TANH R36, R36 ;  /* 0x0000002400247308 */ /* 0x000f620000002400 */
[----:B-1----:R-:W-:Y:S01]  /*23c0*/  @P4 SHF.R.U32.HI R53, RZ, R28, R7 ;  /* 0x0000001cff354219 */ /* 0x002fe20000011607 */
[----:B------:R-:W-:Y:S01]  /*23d0*/  FMUL.FTZ R28, R57, UR5 ;  /* 0x00000005391c7c20 */ /* 0x000fe20008410000 */
[C-C-:B------:R-:W-:Y:S02]  /*23e0*/  IADD3 R106, -R145.reuse, 0x1, R8.reuse ;  /* 0x00000001916a7810 */ /* 0x140fe40007ffe108 */
[----:B------:R-:W-:Y:S01]  /*23f0*/  IADD3 R59, -R145, R142, R8 ;  /* 0x0000008e913b7210 */ /* 0x000fe20007ffe108 */
[----:B------:R-:W1:Y:S01]  /*2400*/  SHFL.IDX PT, R7, R53, 0x1, 0x1c1f ;  /* 0x003c1f0035077f89 */ /* 0x000e6200000e0000 */
[----:B------:R-:W-:Y:S01]  /*2410*/  IADD3 R106, -R143, R106, R142 ;  /* 0x0000006a8f6a7210 */ /* 0x000fe20007ffe18e */
[----:B------:R-:W5:Y:S01]  /*2420*/  MUFU.TANH R42, R42 ;  /* 0x0000002a002a7308 */ /* 0x000f620000002400 */
[----:B------:R-:W-:Y:S01]  /*2430*/  FMUL.FTZ R8, R62, UR5 ;  /* 0x000000053e087c20 */ /* 0x000fe20008410000 */
[----:B------:R-:W-:Y:S01]  /*2440*/  FMUL.FTZ R62, R63, UR5 ;  /* 0x000000053f3e7c20 */ /* 0x000fe20008410000 */
[----:B------:R-:W5:Y:S05]  /*2450*/  SHFL.IDX PT, R55, R53, RZ, 0x1c1f ;  /* 0x001c1fff35377589 */ /* 0x000f6a00000e0000 */
[----:B------:R-:W5:Y:S08]  /*2460*/  MUFU.TANH R40, R40 ;  /* 0x0000002800287308 */ /* 0x000f700000002400 */
[----:B------:R-:W5:Y:S01]  /*2470*/  MUFU.TANH R46, R46 ;  /* 0x0000002e002e7308 */ /* 0x000f620000002400 */
[----:B-1----:R-:W-:-:S07]  /*2480*/  VIADDMNMX R7, R7, R106, R59, PT ;  /* 0x0000006a07077246 */ /* 0x002fce000380013b */
[----:B------:R-:W1:Y:S01]  /*2490*/  MUFU.TANH R44, R44 ;  /* 0x0000002c002c7308 */ /* 0x000e620000002400 */
[C---:B------:R-:W-:Y:S02]  /*24a0*/  ISETP.GT.AND P1, PT, R7.reuse, RZ, PT ;  /* 0x000000ff0700720c */ /* 0x040fe40003f24270 */
[C---:B------:R-:W-:Y:S02]  /*24b0*/  ISETP.GT.AND P2, PT, R7.reuse, 0x1, PT ;  /* 0x000000010700780c */ /* 0x040fe40003f44270 */
[C---:B------:R-:W-:Y:S02]  /*24c0*/  ISETP.GT.AND P3, PT, R7.reuse, 0x8, PT ;  /* 0x000000080700780c */ /* 0x040fe40003f64270 */
[----:B------:R-:W-:Y:S01]  /*24d0*/  FSEL R108, R108, -INF , P1 ;  /* 0xff8000006c6c7808 */ /* 0x000fe20000800000 */
[----:B------:R-:W1:Y:S01]  /*24e0*/  MUFU.TANH R50, R50 ;  /* 0x0000003200327308 */ /* 0x000e620000002400 */
[----:B------:R-:W-:Y:S02]  /*24f0*/  FSEL R104, R104, -INF , P2 ;  /* 0xff80000068687808 */ /* 0x000fe40001000000 */
[----:B------:R-:W-:-:S02]  /*2500*/  ISETP.GT.AND P1, PT, R7, 0x9, PT ;  /* 0x000000090700780c */ /* 0x000fc40003f24270 */
[----:B0-----:R-:W-:Y:S02]  /*2510*/  FSEL R90, R90, -INF , P3 ;  /* 0xff8000005a5a7808 */ /* 0x001fe40001800000 */
[----:B------:R-:W-:Y:S01]  /*2520*/  FMNMX.FTZ R29, R108, R104, !PT ;  /* 0x000000686c1d7209 */ /* 0x000fe20007810000 */
[----:B------:R-:W0:Y:S01]  /*2530*/  MUFU.TANH R48, R48 ;  /* 0x0000003000307308 */ /* 0x000e220000002400 */
[C---:B------:R-:W-:Y:S02]  /*2540*/  ISETP.GT.AND P2, PT, R7.reuse, 0x10, PT ;  /* 0x000000100700780c */ /* 0x040fe40003f44270 */
[----:B----4-:R-:W-:Y:S02]  /*2550*/  FSEL R30, R30, -INF , P1 ;  /* 0xff8000001e1e7808 */ /* 0x010fe40000800000 */
[----:B------:R-:W-:Y:S01]  /*2560*/  FMNMX.FTZ R31, R90, R29, !PT ;  /* 0x0000001d5a1f7209 */ /* 0x000fe20007810000 */
[----:B------:R-:W-:Y:S01]  /*2570*/  FMUL.FTZ R29, R66, UR5 ;  /* 0x00000005421d7c20 */ /* 0x000fe20008410000 */
[----:B------:R-:W-:Y:S01]  /*2580*/  ISETP.GT.AND P1, PT, R7, 0x11, PT ;  /* 0x000000110700780c */ /* 0x000fe20003f24270 */
[----:B------:R-:W4:Y:S01]  /*2590*/  MUFU.TANH R54, R54 ;  /* 0x0000003600367308 */ /* 0x000f220000002400 */
[----:B------:R-:W-:-:S02]  /*25a0*/  FSEL R34, R34, -INF , P2 ;  /* 0xff80000022227808 */ /* 0x000fc40001000000 */
[----:B------:R-:W-:Y:S02]  /*25b0*/  FMNMX.FTZ R31, R30, R31, !PT ;  /* 0x0000001f1e1f7209 */ /* 0x000fe40007810000 */
[----:B------:R-:W-:Y:S02]  /*25c0*/  ISETP.GT.AND P2, PT, R7, 0x18, PT ;  /* 0x000000180700780c */ /* 0x000fe40003f44270 */
[----:B--2---:R-:W-:Y:S01]  /*25d0*/  FSEL R32, R32, -INF , P1 ;  /* 0xff80000020207808 */ /* 0x004fe20000800000 */
[----:B------:R-:W2:Y:S01]  /*25e0*/  MUFU.TANH R52, R52 ;  /* 0x0000003400347308 */ /* 0x000ea20000002400 */
[----:B------:R-:W-:Y:S01]  /*25f0*/  FMNMX.FTZ R33, R34, R31, !PT ;  /* 0x0000001f22217209 */ /* 0x000fe20007810000 */
[----:B------:R-:W-:Y:S01]  /*2600*/  FMUL.FTZ R31, R67, UR5 ;  /* 0x00000005431f7c20 */ /* 0x000fe20008410000 */
[----:B------:R-:W-:Y:S02]  /*2610*/  ISETP.GT.AND P1, PT, R7, 0x19, PT ;  /* 0x000000190700780c */ /* 0x000fe40003f24270 */
[----:B---3--:R-:W-:-:S02]  /*2620*/  FSEL R38, R38, -INF , P2 ;  /* 0xff80000026267808 */ /* 0x008fc40001000000 */
[----:B------:R-:W-:Y:S01]  /*2630*/  FMNMX.FTZ R33, R32, R33, !PT ;  /* 0x0000002120217209 */ /* 0x000fe20007810000 */
[----:B------:R-:W3:Y:S01]  /*2640*/  MUFU.TANH R58, R58 ;  /* 0x0000003a003a7308 */ /* 0x000ee20000002400 */
[C---:B------:R-:W-:Y:S02]  /*2650*/  ISETP.GT.AND P2, PT, R7.reuse, 0x20, PT ;  /* 0x000000200700780c */ /* 0x040fe40003f44270 */
[----:B-----5:R-:W-:Y:S02]  /*2660*/  FSEL R36, R36, -INF , P1 ;  /* 0xff80000024247808 */ /* 0x020fe40000800000 */
[----:B------:R-:W-:Y:S01]  /*2670*/  FMNMX.FTZ R35, R38, R33, !PT ;  /* 0x0000002126237209 */ /* 0x000fe20007810000 */
[----:B------:R-:W-:Y:S01]  /*2680*/  FMUL.FTZ R33, R70, UR5 ;  /* 0x0000000546217c20 */ /* 0x000fe20008410000 */
[----:B------:R-:W-:Y:S01]  /*2690*/  ISETP.GT.AND P1, PT, R7, 0x21, PT ;  /* 0x000000210700780c */ /* 0x000fe20003f24270 */
[----:B------:R-:W5:Y:S01]  /*26a0*/  MUFU.TANH R56, R56 ;  /* 0x0000003800387308 */ /* 0x000f620000002400 */
[----:B------:R-:W-:-:S02]  /*26b0*/  FSEL R42, R42, -INF , P2 ;  /* 0xff8000002a2a7808 */ /* 0x000fc40001000000 */
[----:B------:R-:W-:Y:S02]  /*26c0*/  FMNMX.FTZ R35, R36, R35, !PT ;  /* 0x0000002324237209 */ /* 0x000fe40007810000 */
[----:B------:R-:W-:Y:S02]  /*26d0*/  ISETP.GT.AND P2, PT, R7, 0x28, PT ;  /* 0x000000280700780c */ /* 0x000fe40003f44270 */
[----:B------:R-:W-:Y:S01]  /*26e0*/  FSEL R40, R40, -INF , P1 ;  /* 0xff80000028287808 */ /* 0x000fe20000800000 */
[----:B------:R-:W5:Y:S01]  /*26f0*/  MUFU.TANH R8, R8 ;  /* 0x0000000800087308 */ /* 0x000f620000002400 */
[----:B------:R-:W-:Y:S01]  /*2700*/  FMNMX.FTZ R37, R42, R35, !PT ;  /* 0x000000232a257209 */ /* 0x000fe20007810000 */
[----:B------:R-:W-:Y:S01]  /*2710*/  FMUL.FTZ R35, R71, UR5 ;  /* 0x0000000547237c20 */ /* 0x000fe20008410000 */
[----:B------:R-:W-:Y:S02]  /*2720*/  ISETP.GT.AND P1, PT, R7, 0x29, PT ;  /* 0x000000290700780c */ /* 0x000fe40003f24270 */
[----:B------:R-:W-:-:S02]  /*2730*/  FSEL R46, R46, -INF , P2 ;  /* 0xff8000002e2e7808 */ /* 0x000fc40001000000 */
[----:B------:R-:W-:Y:S01]  /*2740*/  FMNMX.FTZ R37, R40, R37, !PT ;  /* 0x0000002528257209 */ /* 0x000fe20007810000 */
[----:B------:R-:W5:Y:S01]  /*2750*/  MUFU.TANH R62, R62 ;  /* 0x0000003e003e7308 */ /* 0x000f620000002400 */
[C---:B------:R-:W-:Y:S02]  /*2760*/  ISETP.GT.AND P2, PT, R7.reuse, 0x30, PT ;  /* 0x000000300700780c */ /* 0x040fe40003f44270 */
[----:B-1----:R-:W-:Y:S02]  /*2770*/  FSEL R44, R44, -INF , P1 ;  /* 0xff8000002c2c7808 */ /* 0x002fe40000800000 */
[----:B------:R-:W-:Y:S01]  /*2780*/  FMNMX.FTZ R39, R46, R37, !PT ;  /* 0x000000252e277209 */ /* 0x000fe20007810000 */
[----:B------:R-:W-:Y:S01]  /*2790*/  FMUL.FTZ R37, R74, UR5 ;  /* 0x000000054a257c20 */ /* 0x000fe20008410000 */
[----:B------:R-:W-:Y:S01]  /*27a0*/  ISETP.GT.AND P1, PT, R7, 0x31, PT ;  /* 0x000000310700780c */ /* 0x000fe20003f24270 */
[----:B------:R-:W1:Y:S01]  /*27b0*/  MUFU.TANH R29, R29 ;  /* 0x0000001d001d7308 */ /* 0x000e620000002400 */
[----:B------:R-:W-:-:S02]  /*27c0*/  FSEL R50, R50, -INF , P2 ;  /* 0xff80000032327808 */ /* 0x000fc40001000000 */
[----:B------:R-:W-:Y:S02]  /*27d0*/  FMNMX.FTZ R39, R44, R39, !PT ;  /* 0x000000272c277209 */ /* 0x000fe40007810000 */
[C---:B------:R-:W-:Y:S02]  /*27e0*/  ISETP.GT.AND P2, PT, R7.reuse, 0x38, PT ;  /* 0x000000380700780c */ /* 0x040fe40003f44270 */
[----:B0-----:R-:W-:Y:S01]  /*27f0*/  FSEL R48, R48, -INF , P1 ;  /* 0xff80000030307808 */ /* 0x001fe20000800000 */
[----:B------:R-:W0:Y:S01]  /*2800*/  MUFU.TANH R31, R31 ;  /* 0x0000001f001f7308 */ /* 0x000e220000002400 */
[----:B------:R-:W-:Y:S02]  /*2810*/  FMNMX.FTZ R39, R50, R39, !PT ;  /* 0x0000002732277209 */ /* 0x000fe40007810000 */
[----:B------:R-:W-:Y:S02]  /*2820*/  ISETP.GT.AND P1, PT, R7, 0x39, PT ;  /* 0x000000390700780c */ /* 0x000fe40003f24270 */
[----:B----4-:R-:W-:-:S02]  /*2830*/  FSEL R54, R54, -INF , P2 ;  /* 0xff80000036367808 */ /* 0x010fc40001000000 */
[----:B------:R-:W-:Y:S01]  /*2840*/  FMNMX.FTZ R39, R48, R39, !PT ;  /* 0x0000002730277209 */ /* 0x000fe20007810000 */
[----:B------:R-:W4:Y:S01]  /*2850*/  MUFU.TANH R33, R33 ;  /* 0x0000002100217308 */ /* 0x000f220000002400 */
[C---:B------:R-:W-:Y:S02]  /*2860*/  ISETP.GT.AND P2, PT, R7.reuse, 0x40, PT ;  /* 0x000000400700780c */ /* 0x040fe40003f44270 */
[----:B--2---:R-:W-:Y:S02]  /*2870*/  FSEL R52, R52, -INF , P1 ;  /* 0xff80000034347808 */ /* 0x004fe40000800000 */
[----:B------:R-:W-:Y:S02]  /*2880*/  FMNMX.FTZ R39, R54, R39, !PT ;  /* 0x0000002736277209 */ /* 0x000fe40007810000 */
[----:B------:R-:W-:Y:S01]  /*2890*/  ISETP.GT.AND P1, PT, R7, 0x41, PT ;  /* 0x000000410700780c */ /* 0x000fe20003f24270 */
[----:B------:R-:W2:Y:S01]  /*28a0*/  MUFU.TANH R35, R35 ;  /* 0x0000002300237308 */ /* 0x000ea20000002400 */
[----:B---3--:R-:W-:-:S02]  /*28b0*/  FSEL R58, R58, -INF , P2 ;  /* 0xff8000003a3a7808 */ /* 0x008fc40001000000 */
[----:B------:R-:W-:Y:S02]  /*28c0*/  FMNMX.FTZ R39, R52, R39, !PT ;  /* 0x0000002734277209 */ /* 0x000fe40007810000 */
[C---:B------:R-:W-:Y:S02]  /*28d0*/  ISETP.GT.AND P2, PT, R7.reuse, 0x48, PT ;  /* 0x000000480700780c */ /* 0x040fe40003f44270 */
[----:B-----5:R-:W-:Y:S01]  /*28e0*/  FSEL R56, R56, -INF , P1 ;  /* 0xff80000038387808 */ /* 0x020fe20000800000 */
[----:B------:R-:W3:Y:S01]  /*28f0*/  MUFU.TANH R37, R37 ;  /* 0x0000002500257308 */ /* 0x000ee20000002400 */
[----:B------:R-:W-:Y:S02]  /*2900*/  FMNMX.FTZ R39, R58, R39, !PT ;  /* 0x000000273a277209 */ /* 0x000fe40007810000 */
[C---:B------:R-:W-:Y:S02]  /*2910*/  ISETP.GT.AND P1, PT, R7.reuse, 0x49, PT ;  /* 0x000000490700780c */ /* 0x040fe40003f24270 */
[----:B------:R-:W-:Y:S01]  /*2920*/  FSEL R66, R8, -INF , P2 ;  /* 0xff80000008427808 */ /* 0x000fe20001000000 */
[----:B------:R-:W-:Y:S01]  /*2930*/  FMUL.FTZ R8, R82, UR5 ;  /* 0x0000000552087c20 */ /* 0x000fe20008410000 */
[----:B------:R-:W-:Y:S01]  /*2940*/  FMNMX.FTZ R39, R56, R39, !PT ;  /* 0x0000002738277209 */ /* 0x000fe20007810000 */
[----:B------:R-:W5:Y:S01]  /*2950*/  MUFU.TANH R92, R92 ;  /* 0x0000005c005c7308 */ /* 0x000f620000002400 */
[----:B------:R-:W-:-:S02]  /*2960*/  ISETP.GT.AND P2, PT, R7, 0x50, PT ;  /* 0x000000500700780c */ /* 0x000fc40003f44270 */
[----:B------:R-:W-:Y:S02]  /*2970*/  FSEL R62, R62, -INF , P1 ;  /* 0xff8000003e3e7808 */ /* 0x000fe40000800000 */
[----:B------:R-:W-:Y:S02]  /*2980*/  FMNMX.FTZ R39, R66, R39, !PT ;  /* 0x0000002742277209 */ /* 0x000fe40007810000 */
[----:B------:R-:W-:Y:S01]  /*2990*/  ISETP.GT.AND P1, PT, R7, 0x51, PT ;  /* 0x000000510700780c */ /* 0x000fe20003f24270 */
[----:B------:R4:W5:Y:S01]  /*29a0*/  MUFU.TANH R94, R78 ;  /* 0x0000004e005e7308 */ /* 0x0009620000002400 */
[----:B-1----:R-:W-:Y:S01]  /*29b0*/  FSEL R70, R29, -INF , P2 ;  /* 0xff8000001d467808 */ /* 0x002fe20001000000 */
[----:B------:R-:W-:Y:S01]  /*29c0*/  FMUL.FTZ R29, R60, UR5 ;  /* 0x000000053c1d7c20 */ /* 0x000fe20008410000 */
[----:B------:R-:W-:Y:S02]  /*29d0*/  FMNMX.FTZ R39, R62, R39, !PT ;  /* 0x000000273e277209 */ /* 0x000fe40007810000 */
[----:B------:R-:W-:-:S02]  /*29e0*/  ISETP.GT.AND P2, PT, R7, 0x58, PT ;  /* 0x000000580700780c */ /* 0x000fc40003f44270 */
[----:B0-----:R-:W-:Y:S01]  /*29f0*/  FSEL R74, R31, -INF , P1 ;  /* 0xff8000001f4a7808 */ /* 0x001fe20000800000 */
[----:B------:R-:W0:Y:S01]  /*2a00*/  MUFU.TANH R79, R79 ;  /* 0x0000004f004f7308 */ /* 0x000e220000002400 */
[----:B------:R-:W-:Y:S01]  /*2a10*/  FMNMX.FTZ R39, R70, R39, !PT ;  /* 0x0000002746277209 */ /* 0x000fe20007810000 */
[----:B------:R-:W-:Y:S01]  /*2a20*/  FMUL.FTZ R31, R61, UR5 ;  /* 0x000000053d1f7c20 */ /* 0x000fe20008410000 */
[----:B------:R-:W-:Y:S01]  /*2a30*/  ISETP.GT.AND P1, PT, R7, 0x59, PT ;  /* 0x000000590700780c */ /* 0x000fe20003f24270 */
[----:B------:R-:W-:Y:S01]  /*2a40*/  FMUL.FTZ R61, R85, UR5 ;  /* 0x00000005553d7c20 */ /* 0x000fe20008410000 */
[----:B----4-:R-:W-:Y:S01]  /*2a50*/  FSEL R78, R33, -INF , P2 ;  /* 0xff800000214e7808 */ /* 0x010fe20001000000 */
[----:B------:R-:W-:Y:S01]  /*2a60*/  FMUL.FTZ R33, R64, UR5 ;  /* 0x0000000540217c20 */ /* 0x000fe20008410000 */
[----:B------:R-:W-:Y:S01]  /*2a70*/  FMNMX.FTZ R39, R74, R39, !PT ;  /* 0x000000274a277209 */ /* 0x000fe20007810000 */
[----:B------:R1:W4:Y:S01]  /*2a80*/  MUFU.TANH R41, R8 ;  /* 0x0000000800297308 */ /* 0x0003220000002400 */
[----:B------:R-:W-:-:S02]  /*2a90*/  ISETP.GT.AND P2, PT, R7, 0x60, PT ;  /* 0x000000600700780c */ /* 0x000fc40003f44270 */
[----:B--2---:R-:W-:Y:S01]  /*2aa0*/  FSEL R82, R35, -INF , P1 ;  /* 0xff80000023527808 */ /* 0x004fe20000800000 */
[----:B------:R-:W-:Y:S01]  /*2ab0*/  FMUL.FTZ R35, R65, UR5 ;  /* 0x0000000541237c20 */ /* 0x000fe20008410000 */
[----:B------:R-:W-:Y:S02]  /*2ac0*/  FMNMX.FTZ R39, R78, R39, !PT ;  /* 0x000000274e277209 */ /* 0x000fe40007810000 */
[----:B------:R-:W-:Y:S01]  /*2ad0*/  ISETP.GT.AND P1, PT, R7, 0x61, PT ;  /* 0x000000610700780c */ /* 0x000fe20003f24270 */
[----:B------:R-:W2:Y:S01]  /*2ae0*/  MUFU.TANH R83, R83 ;  /* 0x0000005300537308 */ /* 0x000ea20000002400 */
[----:B-1----:R-:W-:Y:S01]  /*2af0*/  FMUL.FTZ R8, R86, UR5 ;  /* 0x0000000556087c20 */ /* 0x002fe20008410000 */
[----:B---3--:R-:W-:Y:S01]  /*2b00*/  FSEL R86, R37, -INF , P2 ;  /* 0xff80000025567808 */ /* 0x008fe20001000000 */
[----:B------:R-:W-:Y:S01]  /*2b10*/  FMUL.FTZ R37, R68, UR5 ;  /* 0x0000000544257c20 */ /* 0x000fe20008410000 */
[----:B------:R-:W-:Y:S02]  /*2b20*/  FMNMX.FTZ R39, R82, R39, !PT ;  /* 0x0000002752277209 */ /* 0x000fe40007810000 */
[----:B------:R-:W-:-:S02]  /*2b30*/  ISETP.GT.AND P2, PT, R7, 0x68, PT ;  /* 0x000000680700780c */ /* 0x000fc40003f44270 */
[----:B-----5:R-:W-:Y:S01]  /*2b40*/  FSEL R92, R92, -INF , P1 ;  /* 0xff8000005c5c7808 */ /* 0x020fe20000800000 */
[----:B------:R-:W1:Y:S01]  /*2b50*/  MUFU.TANH R8, R8 ;  /* 0x0000000800087308 */ /* 0x000e620000002400 */
[----:B------:R-:W-:Y:S02]  /*2b60*/  FMNMX.FTZ R39, R86, R39, !PT ;  /* 0x0000002756277209 */ /* 0x000fe40007810000 */
[C---:B------:R-:W-:Y:S02]  /*2b70*/  ISETP.GT.AND P1, PT, R7.reuse, 0x69, PT ;  /* 0x000000690700780c */ /* 0x040fe40003f24270 */
[----:B------:R-:W-:Y:S02]  /*2b80*/  FSEL R94, R94, -INF , P2 ;  /* 0xff8000005e5e7808 */ /* 0x000fe40001000000 */
[----:B------:R-:W-:Y:S01]  /*2b90*/  FMNMX.FTZ R39, R92, R39, !PT ;  /* 0x000000275c277209 */ /* 0x000fe20007810000 */
[----:B------:R-:W3:Y:S01]  /*2ba0*/  MUFU.TANH R87, R87 ;  /* 0x0000005700577308 */ /* 0x000ee20000002400 */
[----:B------:R-:W-:-:S02]  /*2bb0*/  ISETP.GT.AND P2, PT, R7, 0x70, PT ;  /* 0x000000700700780c */ /* 0x000fc40003f44270 */
[----:B0-----:R-:W-:Y:S02]  /*2bc0*/  FSEL R98, R79, -INF , P1 ;  /* 0xff8000004f627808 */ /* 0x001fe40000800000 */
[----:B------:R-:W-:Y:S02]  /*2bd0*/  FMNMX.FTZ R39, R94, R39, !PT ;  /* 0x000000275e277209 */ /* 0x000fe40007810000 */
[----:B------:R-:W-:Y:S01]  /*2be0*/  ISETP.GT.AND P1, PT, R7, 0x71, PT ;  /* 0x000000710700780c */ /* 0x000fe20003f24270 */
[----:B------:R-:W-:Y:S01]  /*2bf0*/  MUFU.TANH R3, R3 ;  /* 0x0000000300037308 */ /* 0x000fe20000002400 */
[----:B----4-:R-:W-:Y:S01]  /*2c00*/  FSEL R60, R41, -INF , P2 ;  /* 0xff800000293c7808 */ /* 0x010fe20001000000 */
[----:B------:R-:W-:Y:S01]  /*2c10*/  FMUL.FTZ R41, R72, UR5 ;  /* 0x0000000548297c20 */ /* 0x000fe20008410000 */
[----:B------:R-:W-:Y:S02]  /*2c20*/  FMNMX.FTZ R39, R98, R39, !PT ;  /* 0x0000002762277209 */ /* 0x000fe40007810000 */
[----:B------:R-:W-:-:S02]  /*2c30*/  ISETP.GT.AND P2, PT, R7, 0x78, PT ;  /* 0x000000780700780c */ /* 0x000fc40003f44270 */
[----:B--2---:R-:W-:Y:S01]  /*2c40*/  FSEL R96, R83, -INF , P1 ;  /* 0xff80000053607808 */ /* 0x004fe20000800000 */
[----:B------:R-:W0:Y:S01]  /*2c50*/  MUFU.TANH R4, R4 ;  /* 0x0000000400047308 */ /* 0x000e220000002400 */
[----:B------:R-:W-:Y:S02]  /*2c60*/  FMNMX.FTZ R39, R60, R39, !PT ;  /* 0x000000273c277209 */ /* 0x000fe40007810000 */
[----:B------:R-:W-:Y:S02]  /*2c70*/  ISETP.GT.AND P1, PT, R7, 0x79, PT ;  /* 0x000000790700780c */ /* 0x000fe40003f24270 */
[----:B-1----:R-:W-:Y:S02]  /*2c80*/  FSEL R100, R8, -INF , P2 ;  /* 0xff80000008647808 */ /* 0x002fe40001000000 */
[----:B------:R-:W-:Y:S01]  /*2c90*/  FMNMX.FTZ R39, R96, R39, !PT ;  /* 0x0000002760277209 */ /* 0x000fe20007810000 */
[----:B------:R-:W1:Y:S01]  /*2ca0*/  MUFU.TANH R5, R5 ;  /* 0x0000000500057308 */ /* 0x000e620000002400 */
[----:B---3--:R-:W-:-:S02]  /*2cb0*/  FSEL R102, R87, -INF , P1 ;  /* 0xff80000057667808 */ /* 0x008fc40000800000 */
[----:B------:R-:W-:Y:S02]  /*2cc0*/  FMNMX.FTZ R39, R100, R39, !PT ;  /* 0x0000002764277209 */ /* 0x000fe40007810000 */
[----:B------:R-:W-:Y:S02]  /*2cd0*/  VIADDMNMX R59, R55, R106, R59, PT ;  /* 0x0000006a373b7246 */ /* 0x000fe4000380013b */
[----:B------:R-:W-:Y:S01]  /*2ce0*/  FMNMX.FTZ R7, R102, R39, !PT ;  /* 0x0000002766077209 */ /* 0x000fe20007810000 */
[----:B------:R-:W-:Y:S01]  /*2cf0*/  MUFU.TANH R6, R6 ;  /* 0x0000000600067308 */ /* 0x000fe20000002400 */
[----:B------:R-:W-:Y:S01]  /*2d00*/  ISETP.GT.AND P2, PT, R59, 0x1, PT ;  /* 0x000000013b00780c */ /* 0x000fe20003f44270 */
[----:B------:R-:W-:Y:S01]  /*2d10*/  FMUL.FTZ R39, R69, UR5 ;  /* 0x0000000545277c20 */ /* 0x000fe20008410000 */
[----:B------:R-:W-:Y:S01]  /*2d20*/  ISETP.GT.AND P3, PT, R59, 0x8, PT ;  /* 0x000000083b00780c */ /* 0x000fe20003f64270 */
[----:B------:R-:W2:Y:S01]  /*2d30*/  SHFL.BFLY PT, R8, R7, 0x2, 0x1f ;  /* 0x0c401f0007087f89 */ /* 0x000ea200000e0000 */
[----:B0-----:R-:W-:-:S02]  /*2d40*/  FSEL R4, R4, -INF , P2 ;  /* 0xff80000004047808 */ /* 0x001fc40001000000 */
[----:B------:R-:W-:Y:S01]  /*2d50*/  ISETP.GT.AND P2, PT, R59, 0x10, PT ;  /* 0x000000103b00780c */ /* 0x000fe20003f44270 */
[----:B------:R-:W0:Y:S01]  /*2d60*/  MUFU.TANH R9, R9 ;  /* 0x0000000900097308 */ /* 0x000e220000002400 */
[----:B-1----:R-:W-:-:S07]  /*2d70*/  FSEL R68, R5, -INF , P3 ;  /* 0xff80000005447808 */ /* 0x002fce0001800000 */
[----:B------:R-:W-:Y:S08]  /*2d80*/  MUFU.TANH R10, R10 ;  /* 0x0000000a000a7308 */ /* 0x000ff00000002400 */
[----:B------:R-:W1:Y:S01]  /*2d90*/  MUFU.TANH R11, R11 ;  /* 0x0000000b000b7308 */ /* 0x000e620000002400 */
[----:B0-----:R-:W-:Y:S02]  /*2da0*/  FSEL R80, R9, -INF , P2 ;  /* 0xff80000009507808 */ /* 0x001fe40001000000 */
[----:B------:R-:W-:-:S02]  /*2db0*/  ISETP.GT.AND P2, PT, R59, 0x18, PT ;  /* 0x000000183b00780c */ /* 0x000fc40003f44270 */
[----:B--2---:R-:W-:Y:S01]  /*2dc0*/  FMNMX.FTZ R57, R7, R8, !PT ;  /* 0x0000000807397209 */ /* 0x004fe20007810000 */
[----:B------:R-:W-:Y:S02]  /*2dd0*/  IMAD.U32 R7, RZ, RZ, UR6 ;  /* 0x00000006ff077e24 */ /* 0x000fe4000f8e00ff */
[----:B------:R-:W0:Y:S02]  /*2de0*/  MUFU.TANH R12, R12 ;  /* 0x0000000c000c7308 */ /* 0x000e240000002400 */
[----:B------:R-:W2:Y:S06]  /*2df0*/  SHFL.BFLY PT, R8, R57, 0x1, 0x1f ;  /* 0x0c201f0039087f89 */ /* 0x000eac00000e0000 */
[----:B------:R-:W3:Y:S08]  /*2e00*/  MUFU.TANH R13, R13 ;  /* 0x0000000d000d7308 */ /* 0x000ef00000002400 */
[----:B------:R-:W4:Y:S08]  /*2e10*/  MUFU.TANH R14, R14 ;  /* 0x0000000e000e7308 */ /* 0x000f300000002400 */
[----:B------:R-:W5:Y:S01]  /*2e20*/  MUFU.TANH R15, R15 ;  /* 0x0000000f000f7308 */ /* 0x000f620000002400 */
[----:B--2---:R-:W-:Y:S01]  /*2e30*/  FMNMX.FTZ R8, R57, R8, !PT ;  /* 0x0000000839087209 */ /* 0x004fe20007810000 */
[----:B------:R-:W-:Y:S01]  /*2e40*/  FMUL.FTZ R57, R84, UR5 ;  /* 0x0000000554397c20 */ /* 0x000fe20008410000 */
[----:B-1----:R-:W-:-:S02]  /*2e50*/  FSEL R84, R11, -INF , P2 ;  /* 0xff8000000b547808 */ /* 0x002fc40001000000 */
[C---:B------:R-:W-:Y:S01]  /*2e60*/  FSETP.NEU.FTZ.AND P1, PT, R8.reuse, -INF , PT ;  /* 0xff8000000800780b */ /* 0x040fe20003f3d000 */
[-C--:B------:R-:W-:Y:S02]  /*2e70*/  FMUL.FTZ R63, R8, R7.reuse ;  /* 0x00000007083f7220 */ /* 0x080fe40000410000 */
[----:B------:R-:W1:Y:S01]  /*2e80*/  MUFU.TANH R20, R20 ;  /* 0x0000001400147308 */ /* 0x000e620000002400 */
[----:B------:R-:W-:Y:S02]  /*2e90*/  ISETP.GT.AND P2, PT, R59, 0x20, PT ;  /* 0x000000203b00780c */ /* 0x000fe40003f44270 */
[----:B------:R-:W-:Y:S02]  /*2ea0*/  R2UR UR5, R0 ;  /* 0x00000000000572ca */ /* 0x000fe400000e0000 */
[----:B------:R-:W-:Y:S02]  /*2eb0*/  FSEL R53, R63, RZ, P1 ;  /* 0x000000ff3f357208 */ /* 0x000fe40000800000 */
[----:B------:R-:W-:Y:S01]  /*2ec0*/  ISETP.GT.AND P1, PT, R59, RZ, PT ;  /* 0x000000ff3b00720c */ /* 0x000fe20003f24270 */
[----:B------:R-:W2:Y:S02]  /*2ed0*/  MUFU.TANH R21, R21 ;  /* 0x0000001500157308 */ /* 0x000ea40000002400 */
[-CC-:B------:R-:W-:Y:S01]  /*2ee0*/  FFMA.FTZ R90, R90, R7.reuse, -R53.reuse ;  /* 0x000000075a5a7223 */ /* 0x180fe20000010835 */
[----:B------:R-:W-:Y:S01]  /*2ef0*/  FSEL R64, R3, -INF , P1 ;  /* 0xff80000003407808 */ /* 0x000fe20000800000 */
[-CC-:B------:R-:W-:Y:S01]  /*2f00*/  FFMA.FTZ R72, R104, R7.reuse, -R53.reuse ;  /* 0x0000000768487223 */ /* 0x180fe20000010835 */
[C---:B------:R-:W-:Y:S01]  /*2f10*/  ISETP.GT.AND P1, PT, R59.reuse, 0x9, PT ;  /* 0x000000093b00780c */ /* 0x040fe20003f24270 */
[-CC-:B------:R-:W-:Y:S01]  /*2f20*/  FFMA.FTZ R55, R108, R7.reuse, -R53.reuse ;  /* 0x000000076c377223 */ /* 0x180fe20000010835 */
[----:B------:R-:W-:Y:S01]  /*2f30*/  FMNMX.FTZ R3, R64, R4, !PT ;  /* 0x0000000440037209 */ /* 0x000fe20007810000 */
[----:B------:R-:W2:Y:S01]  /*2f40*/  MUFU.TANH R24, R24 ;  /* 0x0000001800187308 */ /* 0x000ea20000002400 */
[----:B------:R-:W-:Y:S01]  /*2f50*/  FSEL R76, R6, -INF , P1 ;  /* 0xff800000064c7808 */ /* 0x000fe20000800000 */
[--C-:B------:R-:W-:Y:S01]  /*2f60*/  FFMA.FTZ R6, R34, R7, -R53.reuse ;  /* 0x0000000722067223 */ /* 0x100fe20000010835 */
[----:B------:R-:W-:Y:S01]  /*2f70*/  FMNMX.FTZ R5, R68, R3, !PT ;  /* 0x0000000344057209 */ /* 0x000fe20007810000 */
[-CC-:B------:R-:W-:Y:S01]  /*2f80*/  FFMA.FTZ R30, R30, R7.reuse, -R53.reuse ;  /* 0x000000071e1e7223 */ /* 0x180fe20000010835 */
[C---:B------:R-:W-:Y:S01]  /*2f90*/  ISETP.GT.AND P1, PT, R59.reuse, 0x11, PT ;  /* 0x000000113b00780c */ /* 0x040fe20003f24270 */
[--C-:B------:R-:W-:Y:S01]  /*2fa0*/  FFMA.FTZ R56, R56, R7, -R53.reuse ;  /* 0x0000000738387223 */ /* 0x100fe20000010835 */
[----:B------:R-:W-:Y:S01]  /*2fb0*/  FMNMX.FTZ R5, R76, R5, !PT ;  /* 0x000000054c057209 */ /* 0x000fe20007810000 */
[----:B------:R4:W-:Y:S01]  /*2fc0*/  MUFU.EX2 R3, R90 ;  /* 0x0000005a00037308 */ /* 0x0009e20000000800 */
[----:B------:R-:W-:Y:S01]  /*2fd0*/  FSEL R10, R10, -INF , P1 ;  /* 0xff8000000a0a7808 */ /* 0x000fe20000800000 */
[----:B------:R-:W-:Y:S01]  /*2fe0*/  UIADD3 UR5, UR5, 0x2d840, URZ ;  /* 0x0002d84005057890 */ /* 0x000fe2000fffe03f */
[----:B------:R-:W-:Y:S01]  /*2ff0*/  FMNMX.FTZ R5, R80, R5, !PT ;  /* 0x0000000550057209 */ /* 0x000fe20007810000 */
[----:B------:R-:W-:Y:S01]  /*3000*/  FFMA.FTZ R62, R62, R7, -R53 ;  /* 0x000000073e3e7223 */ /* 0x000fe20000010835 */
[----:B------:R-:W-:Y:S01]  /*3010*/  ISETP.GT.AND P1, PT, R59, 0x19, PT ;  /* 0x000000193b00780c */ /* 0x000fe20003f24270 */
[----:B------:R-:W-:Y:S01]  /*3020*/  UPRMT UR5, UR42, 0x654, UR5 ;  /* 0x000006542a057896 */ /* 0x000fe20008000005 */
[----:B------:R-:W-:Y:S01]  /*3030*/  FMNMX.FTZ R5, R10, R5, !PT ;  /* 0x000000050a057209 */ /* 0x000fe20007810000 */
[----:B------:R-:W2:Y:S01]  /*3040*/  MUFU.TANH R25, R25 ;  /* 0x0000001900197308 */ /* 0x000ea20000002400 */
[----:B0-----:R-:W-:-:S02]  /*3050*/  FSEL R12, R12, -INF , P1 ;  /* 0xff8000000c0c7808 */ /* 0x001fc40000800000 */
[----:B------:R-:W-:Y:S02]  /*3060*/  FMNMX.FTZ R9, R84, R5, !PT ;  /* 0x0000000554097209 */ /* 0x000fe40007810000 */
[----:B------:R-:W-:Y:S02]  /*3070*/  ISETP.GT.AND P1, PT, R59, 0x21, PT ;  /* 0x000000213b00780c */ /* 0x000fe40003f24270 */
[----:B---3--:R-:W-:Y:S01]  /*3080*/  FSEL R34, R13, -INF , P2 ;  /* 0xff8000000d227808 */ /* 0x008fe20001000000 */
[----:B------:R-:W0:Y:S01]  /*3090*/  MUFU.TANH R26, R26 ;  /* 0x0000001a001a7308 */ /* 0x000e220000002400 */
[----:B------:R-:W-:Y:S01]  /*30a0*/  FMNMX.FTZ R9, R12, R9, !PT ;  /* 0x000000090c097209 */ /* 0x000fe20007810000 */
[----:B------:R-:W-:Y:S01]  /*30b0*/  SYNCS.ARRIVE.TRANS64.RED.A1T0 RZ, [UR5], RZ ;  /* 0x000000ffffff79a7 */ /* 0x000fe20008100405 */
[C---:B------:R-:W-:Y:S02]  /*30c0*/  ISETP.GT.AND P2, PT, R59.reuse, 0x28, PT ;  /* 0x000000283b00780c */ /* 0x040fe40003f44270 */
[----:B----4-:R-:W-:Y:S01]  /*30d0*/  FSEL R90, R14, -INF , P1 ;  /* 0xff8000000e5a7808 */ /* 0x010fe20000800000 */
[----:B------:R-:W-:Y:S01]  /*30e0*/  FFMA.FTZ R14, R32, R7, -R53 ;  /* 0x00000007200e7223 */ /* 0x000fe20000010835 */
[----:B------:R-:W-:Y:S01]  /*30f0*/  FMNMX.FTZ R9, R34, R9, !PT ;  /* 0x0000000922097209 */ /* 0x000fe20007810000 */
[----:B------:R3:W-:Y:S01]  /*3100*/  MUFU.EX2 R5, R6 ;  /* 0x0000000600057308 */ /* 0x0007e20000000800 */
[----:B------:R-:W-:-:S02]  /*3110*/  ISETP.GT.AND P1, PT, R59, 0x29, PT ;  /* 0x000000293b00780c */ /* 0x000fc40003f24270 */
[----:B-----5:R-:W-:Y:S02]  /*3120*/  FSEL R32, R15, -INF , P2 ;  /* 0xff8000000f207808 */ /* 0x020fe40001000000 */
[----:B------:R-:W-:Y:S02]  /*3130*/  FMNMX.FTZ R9, R90, R9, !PT ;  /* 0x000000095a097209 */ /* 0x000fe40007810000 */
[C---:B------:R-:W-:Y:S01]  /*3140*/  ISETP.GT.AND P2, PT, R59.reuse, 0x30, PT ;  /* 0x000000303b00780c */ /* 0x040fe20003f44270 */
[----:B------:R-:W-:Y:S01]  /*3150*/  MUFU.TANH R27, R27 ;  /* 0x0000001b001b7308 */ /* 0x000fe20000002400 */
[----:B-1----:R-:W-:Y:S01]  /*3160*/  FSEL R20, R20, -INF , P1 ;  /* 0xff80000014147808 */ /* 0x002fe20000800000 */
[----:B---3--:R-:W-:Y:S01]  /*3170*/  FFMA.FTZ R6, R38, R7, -R53 ;  /* 0x0000000726067223 */ /* 0x008fe20000010835 */
[----:B------:R-:W-:Y:S02]  /*3180*/  FMNMX.FTZ R11, R32, R9, !PT ;  /* 0x00000009200b7209 */ /* 0x000fe40007810000 */
[----:B------:R-:W-:-:S02]  /*3190*/  ISETP.GT.AND P1, PT, R59, 0x31, PT ;  /* 0x000000313b00780c */ /* 0x000fc40003f24270 */
[----:B--2---:R-:W-:Y:S01]  /*31a0*/  FSEL R38, R21, -INF , P2 ;  /* 0xff80000015267808 */ /* 0x004fe20001000000 */
[----:B------:R-:W1:Y:S01]  /*31b0*/  MUFU.TANH R28, R28 ;  /* 0x0000001c001c7308 */ /* 0x000e620000002400 */
[----:B------:R-:W-:Y:S01]  /*31c0*/  FMNMX.FTZ R11, R20, R11, !PT ;  /* 0x0000000b140b7209 */ /* 0x000fe20007810000 */
[-CC-:B------:R-:W-:Y:S01]  /*31d0*/  FFMA.FTZ R21, R50, R7.reuse, -R53.reuse ;  /* 0x0000000732157223 */ /* 0x180fe20000010835 */
[C---:B------:R-:W-:Y:S01]  /*31e0*/  ISETP.GT.AND P2, PT, R59.reuse, 0x38, PT ;  /* 0x000000383b00780c */ /* 0x040fe20003f44270 */
[-CC-:B------:R-:W-:Y:S01]  /*31f0*/  FFMA.FTZ R50, R92, R7.reuse, -R53.reuse ;  /* 0x000000075c327223 */ /* 0x180fe20000010835 */
[----:B------:R-:W-:Y:S01]  /*3200*/  FSEL R104, R24, -INF , P1 ;  /* 0xff80000018687808 */ /* 0x000fe20000800000 */
[----:B------:R-:W-:Y:S01]  /*3210*/  FFMA.FTZ R24, R36, R7, -R53 ;  /* 0x0000000724187223 */ /* 0x000fe20000010835 */
[----:B------:R-:W-:Y:S01]  /*3220*/  FMNMX.FTZ R11, R38, R11, !PT ;  /* 0x0000000b260b7209 */ /* 0x000fe20007810000 */
[----:B------:R-:W2:Y:S01]  /*3230*/  MUFU.TANH R29, R29 ;  /* 0x0000001d001d7308 */ /* 0x000ea20000002400 */
[----:B------:R-:W-:-:S02]  /*3240*/  ISETP.GT.AND P1, PT, R59, 0x39, PT ;  /* 0x000000393b00780c */ /* 0x000fc40003f24270 */
[----:B------:R-:W-:Y:S02]  /*3250*/  CS2R R92, SRZ ;  /* 0x00000000005c7805 */ /* 0x000fe4000001ff00 */
[----:B------:R-:W-:Y:S02]  /*3260*/  FSEL R36, R25, -INF , P2 ;  /* 0xff80000019247808 */ /* 0x000fe40001000000 */
[----:B------:R-:W-:Y:S02]  /*3270*/  FMNMX.FTZ R11, R104, R11, !PT ;  /* 0x0000000b680b7209 */ /* 0x000fe40007810000 */
[----:B------:R-:W-:Y:S01]  /*3280*/  ISETP.GT.AND P2, PT, R59, 0x40, PT ;  /* 0x000000403b00780c */ /* 0x000fe20003f44270 */
[----:B------:R-:W3:Y:S01]  /*3290*/  MUFU.TANH R31, R31 ;  /* 0x0000001f001f7308 */ /* 0x000ee20000002400 */
[----:B0-----:R-:W-:Y:S02]  /*32a0*/  FSEL R26, R26, -INF , P1 ;  /* 0xff8000001a1a7808 */ /* 0x001fe40000800000 */
[----:B------:R-:W-:-:S02]  /*32b0*/  FMNMX.FTZ R13, R36, R11, !PT ;  /* 0x0000000b240d7209 */ /* 0x000fc40007810000 */
[C---:B------:R-:W-:Y:S02]  /*32c0*/  ISETP.GT.AND P1, PT, R59.reuse, 0x41, PT ;  /* 0x000000413b00780c */ /* 0x040fe40003f24270 */
[----:B------:R-:W-:Y:S01]  /*32d0*/  FMNMX.FTZ R13, R26, R13, !PT ;  /* 0x0000000d1a0d7209 */ /* 0x000fe20007810000 */
[----:B------:R0:W-:Y:S01]  /*32e0*/  MUFU.EX2 R9, R6 ;  /* 0x0000000600097308 */ /* 0x0001e20000000800 */
[----:B-1----:R-:W-:Y:S01]  /*32f0*/  FSEL R106, R28, -INF , P1 ;  /* 0xff8000001c6a7808 */ /* 0x002fe20000800000 */
[-CC-:B------:R-:W-:Y:S01]  /*3300*/  FFMA.FTZ R28, R40, R7.reuse, -R53.reuse ;  /* 0x00000007281c7223 */ /* 0x180fe20000010835 */
[----:B------:R-:W-:Y:S01]  /*3310*/  ISETP.GT.AND P1, PT, R59, 0x49, PT ;  /* 0x000000493b00780c */ /* 0x000fe20003f24270 */
[-CC-:B------:R-:W-:Y:S01]  /*3320*/  FFMA.FTZ R40, R44, R7.reuse, -R53.reuse ;  /* 0x000000072c287223 */ /* 0x180fe20000010835 */
[-CC-:B------:R-:W-:Y:S01]  /*3330*/  FFMA.FTZ R44, R48, R7.reuse, -R53.reuse ;  /* 0x00000007302c7223 */ /* 0x180fe20000010835 */
[-CC-:B------:R-:W-:Y:S01]  /*3340*/  FFMA.FTZ R48, R52, R7.reuse, -R53.reuse ;  /* 0x0000000734307223 */ /* 0x180fe20000010835 */
[-CC-:B------:R-:W-:Y:S01]  /*3350*/  FFMA.FTZ R52, R82, R7.reuse, -R53.reuse ;  /* 0x0000000752347223 */ /* 0x180fe20000010835 */
[----:B------:R-:W1:Y:S01]  /*3360*/  MUFU.TANH R33, R33 ;  /* 0x0000002100217308 */ /* 0x000e620000002400 */
[----:B0-----:R-:W-:Y:S01]  /*3370*/  FFMA.FTZ R6, R42, R7, -R53 ;  /* 0x000000072a067223 */ /* 0x001fe20000010835 */
[----:B------:R-:W-:-:S02]  /*3380*/  FSEL R42, R27, -INF , P2 ;  /* 0xff8000001b2a7808 */ /* 0x000fc40001000000 */
[----:B------:R-:W-:Y:S02]  /*3390*/  ISETP.GT.AND P2, PT, R59, 0x48, PT ;  /* 0x000000483b00780c */ /* 0x000fe40003f44270 */
[----:B------:R-:W-:Y:S02]  /*33a0*/  FMNMX.FTZ R13, R42, R13, !PT ;  /* 0x0000000d2a0d7209 */ /* 0x000fe40007810000 */
[----:B------:R-:W0:Y:S01]  /*33b0*/  MUFU.TANH R35, R35 ;  /* 0x0000002300237308 */ /* 0x000e220000002400 */
[----:B--2---:R-:W-:Y:S02]  /*33c0*/  FSEL R108, R29, -INF , P2 ;  /* 0xff8000001d6c7808 */ /* 0x004fe40001000000 */
[----:B------:R-:W-:Y:S02]  /*33d0*/  FMNMX.FTZ R13, R106, R13, !PT ;  /* 0x0000000d6a0d7209 */ /* 0x000fe40007810000 */
[----:B------:R-:W-:Y:S02]  /*33e0*/  ISETP.GT.AND P2, PT, R59, 0x50, PT ;  /* 0x000000503b00780c */ /* 0x000fe40003f44270 */
[----:B---3--:R-:W-:Y:S01]  /*33f0*/  FSEL R110, R31, -INF , P1 ;  /* 0xff8000001f6e7808 */ /* 0x008fe20000800000 */
[----:B------:R-:W2:Y:S01]  /*3400*/  MUFU.TANH R37, R37 ;  /* 0x0000002500257308 */ /* 0x000ea20000002400 */
[----:B------:R-:W-:Y:S01]  /*3410*/  FMNMX.FTZ R13, R108, R13, !PT ;  /* 0x0000000d6c0d7209 */ /* 0x000fe20007810000 */
[----:B------:R-:W-:Y:S01]  /*3420*/  FFMA.FTZ R31, R46, R7, -R53 ;  /* 0x000000072e1f7223 */ /* 0x000fe20000010835 */
[----:B------:R-:W-:-:S02]  /*3430*/  ISETP.GT.AND P1, PT, R59, 0x51, PT ;  /* 0x000000513b00780c */ /* 0x000fc40003f24270 */
[----:B-1----:R-:W-:Y:S01]  /*3440*/  FSEL R46, R33, -INF , P2 ;  /* 0xff800000212e7808 */ /* 0x002fe20001000000 */
[--C-:B------:R-:W-:Y:S01]  /*3450*/  FFMA.FTZ R33, R54, R7, -R53.reuse ;  /* 0x0000000736217223 */ /* 0x100fe20000010835 */
[----:B------:R-:W-:Y:S01]  /*3460*/  FMNMX.FTZ R13, R110, R13, !PT ;  /* 0x0000000d6e0d7209 */ /* 0x000fe20007810000 */
[----:B------:R-:W1:Y:S01]  /*3470*/  MUFU.TANH R39, R39 ;  /* 0x0000002700277308 */ /* 0x000e620000002400 */
[----:B------:R-:W-:Y:S01]  /*3480*/  ISETP.GT.AND P2, PT, R59, 0x58, PT ;  /* 0x000000583b00780c */ /* 0x000fe20003f44270 */
[-CC-:B------:R-:W-:Y:S01]  /*3490*/  FFMA.FTZ R54, R98, R7.reuse, -R53.reuse ;  /* 0x0000000762367223 */ /* 0x180fe20000010835 */
[----:B0-----:R-:W-:Y:S01]  /*34a0*/  FSEL R112, R35, -INF , P1 ;  /* 0xff80000023707808 */ /* 0x001fe20000800000 */
[----:B------:R-:W-:Y:S01]  /*34b0*/  FFMA.FTZ R35, R100, R7, -R53 ;  /* 0x0000000764237223 */ /* 0x000fe20000010835 */
[----:B------:R-:W-:Y:S02]  /*34c0*/  FMNMX.FTZ R13, R46, R13, !PT ;  /* 0x0000000d2e0d7209 */ /* 0x000fe40007810000 */
[----:B------:R-:W-:-:S02]  /*34d0*/  CS2R R100, SRZ ;  /* 0x0000000000647805 */ /* 0x000fc4000001ff00 */
[----:B------:R-:W-:Y:S01]  /*34e0*/  ISETP.GT.AND P1, PT, R59, 0x59, PT ;  /* 0x000000593b00780c */ /* 0x000fe20003f24270 */
[----:B------:R-:W0:Y:S01]  /*34f0*/  MUFU.TANH R41, R41 ;  /* 0x0000002900297308 */ /* 0x000e220000002400 */
[----:B--2---:R-:W-:Y:S01]  /*3500*/  FSEL R114, R37, -INF , P2 ;  /* 0xff80000025727808 */ /* 0x004fe20001000000 */
[--C-:B------:R-:W-:Y:S01]  /*3510*/  FFMA.FTZ R37, R58, R7, -R53.reuse ;  /* 0x000000073a257223 */ /* 0x100fe20000010835 */
[----:B------:R-:W-:Y:S01]  /*3520*/  FMNMX.FTZ R13, R112, R13, !PT ;  /* 0x0000000d700d7209 */ /* 0x000fe20007810000 */
[--C-:B------:R-:W-:Y:S01]  /*3530*/  FFMA.FTZ R58, R96, R7, -R53.reuse ;  /* 0x00000007603a7223 */ /* 0x100fe20000010835 */
[----:B------:R-:W-:Y:S02]  /*3540*/  ISETP.GT.AND P2, PT, R59, 0x60, PT ;  /* 0x000000603b00780c */ /* 0x000fe40003f44270 */
[----:B------:R-:W-:Y:S02]  /*3550*/  CS2R R98, SRZ ;  /* 0x0000000000627805 */ /* 0x000fe4000001ff00 */
[----:B------:R-:W-:Y:S01]  /*3560*/  FMNMX.FTZ R13, R114, R13, !PT ;  /* 0x0000000d720d7209 */ /* 0x000fe20007810000 */
[----:B------:R-:W2:Y:S01]  /*3570*/  MUFU.TANH R43, R43 ;  /* 0x0000002b002b7308 */ /* 0x000ea20000002400 */
[----:B-1----:R-:W-:Y:S01]  /*3580*/  FSEL R116, R39, -INF , P1 ;  /* 0xff80000027747808 */ /* 0x002fe20000800000 */
[-CC-:B------:R-:W-:Y:S01]  /*3590*/  FFMA.FTZ R39, R66, R7.reuse, -R53.reuse ;  /* 0x0000000742277223 */ /* 0x180fe20000010835 */
[----:B------:R-:W-:Y:S01]  /*35a0*/  ISETP.GT.AND P1, PT, R59, 0x61, PT ;  /* 0x000000613b00780c */ /* 0x000fe20003f24270 */
[----:B------:R-:W-:Y:S01]  /*35b0*/  FFMA.FTZ R66, R74, R7, -R53 ;  /* 0x000000074a427223 */ /* 0x000fe20000010835 */
[----:B------:R-:W-:-:S02]  /*35c0*/  FMNMX.FTZ R13, R116, R13, !PT ;  /* 0x0000000d740d7209 */ /* 0x000fc40007810000 */
[----:B------:R-:W-:Y:S01]  /*35d0*/  CS2R R96, SRZ ;  /* 0x0000000000607805 */ /* 0x000fe2000001ff00 */
[----:B------:R-:W1:Y:S01]  /*35e0*/  MUFU.TANH R45, R45 ;  /* 0x0000002d002d7308 */ /* 0x000e620000002400 */
[----:B0-----:R-:W-:Y:S01]  /*35f0*/  FSEL R118, R41, -INF , P2 ;  /* 0xff80000029767808 */ /* 0x001fe20001000000 */
[----:B------:R-:W-:Y:S01]  /*3600*/  FFMA.FTZ R41, R70, R7, -R53 ;  /* 0x0000000746297223 */ /* 0x000fe20000010835 */
[----:B------:R-:W-:Y:S02]  /*3610*/  ISETP.GT.AND P2, PT, R59, 0x68, PT ;  /* 0x000000683b00780c */ /* 0x000fe40003f44270 */
[----:B------:R-:W-:-:S03]  /*3620*/  FMNMX.FTZ R13, R118, R13, !PT ;  /* 0x0000000d760d7209 */ /* 0x000fc60007810000 */
[----:B------:R-:W0:Y:S01]  /*3630*/  MUFU.TANH R47, R47 ;  /* 0x0000002f002f7308 */ /* 0x000e220000002400 */
[----:B--2---:R-:W-:Y:S01]  /*3640*/  FSEL R120, R43, -INF , P1 ;  /* 0xff8000002b787808 */ /* 0x004fe20000800000 */
[----:B------:R-:W-:Y:S01]  /*3650*/  FFMA.FTZ R43, R78, R7, -R53 ;  /* 0x000000074e2b7223 */ /* 0x000fe20000010835 */
[----:B------:R-:W-:Y:S02]  /*3660*/  ISETP.GT.AND P1, PT, R59, 0x69, PT ;  /* 0x000000693b00780c */ /* 0x000fe40003f24270 */
[----:B------:R-:W-:-:S03]  /*3670*/  FMNMX.FTZ R13, R120, R13, !PT ;  /* 0x0000000d780d7209 */ /* 0x000fc60007810000 */
[----:B------:R-:W2:Y:S01]  /*3680*/  MUFU.TANH R49, R49 ;  /* 0x0000003100317308 */ /* 0x000ea20000002400 */
[----:B-1----:R-:W-:Y:S01]  /*3690*/  FSEL R122, R45, -INF , P2 ;  /* 0xff8000002d7a7808 */ /* 0x002fe20001000000 */
[----:B------:R-:W-:Y:S01]  /*36a0*/  FFMA.FTZ R45, R86, R7, -R53 ;  /* 0x00000007562d7223 */ /* 0x000fe20000010835 */
[----:B------:R-:W-:Y:S02]  /*36b0*/  ISETP.GT.AND P2, PT, R59, 0x70, PT ;  /* 0x000000703b00780c */ /* 0x000fe40003f44270 */
[----:B------:R-:W-:-:S03]  /*36c0*/  FMNMX.FTZ R13, R122, R13, !PT ;  /* 0x0000000d7a0d7209 */ /* 0x000fc60007810000 */
[----:B------:R-:W1:Y:S01]  /*36d0*/  MUFU.TANH R51, R51 ;  /* 0x0000003300337308 */ /* 0x000e620000002400 */
[----:B0-----:R-:W-:Y:S01]  /*36e0*/  FSEL R124, R47, -INF , P1 ;  /* 0xff8000002f7c7808 */ /* 0x001fe20000800000 */
[--C-:B------:R-:W-:Y:S01]  /*36f0*/  FFMA.FTZ R47, R94, R7, -R53.reuse ;  /* 0x000000075e2f7223 */ /* 0x100fe20000010835 */
[----:B------:R-:W-:Y:S02]  /*3700*/  ISETP.GT.AND P1, PT, R59, 0x71, PT ;  /* 0x000000713b00780c */ /* 0x000fe40003f24270 */
[----:B------:R-:W-:Y:S02]  /*3710*/  CS2R R94, SRZ ;  /* 0x00000000005e7805 */ /* 0x000fe4000001ff00 */
[----:B------:R-:W-:Y:S01]  /*3720*/  FMNMX.FTZ R13, R124, R13, !PT ;  /* 0x0000000d7c0d7209 */ /* 0x000fe20007810000 */
[----:B------:R-:W0:Y:S01]  /*3730*/  MUFU.TANH R57, R57 ;  /* 0x0000003900397308 */ /* 0x000e220000002400 */
[----:B--2---:R-:W-:Y:S01]  /*3740*/  FSEL R126, R49, -INF , P2 ;  /* 0xff800000317e7808 */ /* 0x004fe20001000000 */
[-CC-:B------:R-:W-:Y:S01]  /*3750*/  FFMA.FTZ R49, R60, R7.reuse, -R53.reuse ;  /* 0x000000073c317223 */ /* 0x180fe20000010835 */
[----:B------:R-:W-:Y:S01]  /*3760*/  ISETP.GT.AND P2, PT, R59, 0x78, PT ;  /* 0x000000783b00780c */ /* 0x000fe20003f44270 */
[----:B------:R-:W-:Y:S01]  /*3770*/  FFMA.FTZ R53, R102, R7, -R53 ;  /* 0x0000000766357223 */ /* 0x000fe20000010835 */
[----:B------:R-:W-:-:S02]  /*3780*/  FMNMX.FTZ R13, R126, R13, !PT ;  /* 0x0000000d7e0d7209 */ /* 0x000fc40007810000 */
[----:B------:R-:W-:Y:S01]  /*3790*/  CS2R R102, SRZ ;  /* 0x0000000000667805 */ /* 0x000fe2000001ff00 */
[----:B------:R-:W2:Y:S01]  /*37a0*/  MUFU.TANH R61, R61 ;  /* 0x0000003d003d7308 */ /* 0x000ea20000002400 */
[----:B-1----:R-:W-:Y:S02]  /*37b0*/  FSEL R128, R51, -INF , P1 ;  /* 0xff80000033807808 */ /* 0x002fe40000800000 */
[----:B------:R-:W-:Y:S02]  /*37c0*/  ISETP.GT.AND P1, PT, R59, 0x79, PT ;  /* 0x000000793b00780c */ /* 0x000fe40003f24270 */
[----:B------:R-:W-:-:S03]  /*37d0*/  FMNMX.FTZ R13, R128, R13, !PT ;  /* 0x0000000d800d7209 */ /* 0x000fc60007810000 */
[----:B------:R1:W-:Y:S01]  /*37e0*/  MUFU.EX2 R11, R6 ;  /* 0x00000006000b7308 */ /* 0x0003e20000000800 */
[----:B0-----:R-:W-:-:S04]  /*37f0*/  FSEL R130, R57, -INF , P2 ;  /* 0xff80000039827808 */ /* 0x001fc80001000000 */
[----:B------:R-:W-:-:S03]  /*3800*/  FMNMX.FTZ R13, R130, R13, !PT ;  /* 0x0000000d820d7209 */ /* 0x000fc60007810000 */
[----:B------:R-:W-:Y:S01]  /*3810*/  MUFU.EX2 R55, R55 ;  /* 0x0000003700377308 */ /* 0x000fe20000000800 */
[----:B--2---:R-:W-:-:S04]  /*3820*/  FSEL R132, R61, -INF , P1 ;  /* 0xff8000003d847808 */ /* 0x004fc80000800000 */
[----:B------:R-:W-:-:S03]  /*3830*/  FMNMX.FTZ R13, R132, R13, !PT ;  /* 0x0000000d840d7209 */ /* 0x000fc60007810000 */
[----:B------:R-:W0:Y:S02]  /*3840*/  MUFU.EX2 R72, R72 ;  /* 0x0000004800487308 */ /* 0x000e240000000800 */
[----:B-1----:R-:W1:Y:S06]  /*3850*/  SHFL.BFLY PT, R6, R13, 0x2, 0x1f ;  /* 0x0c401f000d067f89 */ /* 0x002e6c00000e0000 */
[----:B------:R-:W2:Y:S08]  /*3860*/  MUFU.EX2 R30, R30 ;  /* 0x0000001e001e7308 */ /* 0x000eb00000000800 */
[----:B------:R-:W3:Y:S08]  /*3870*/  MUFU.EX2 R14, R14 ;  /* 0x0000000e000e7308 */ /* 0x000ef00000000800 */
        /* <DEDUP_REMOVED lines=22> */
[----:B0-----:R-:W-:Y:S01]  /*39e0*/  FADD.FTZ R26, R55, R72 ;  /* 0x00000048371a7221 */ /* 0x001fe20000010000 */
[-CC-:B------:R-:W-:Y:S01]  /*39f0*/  FFMA.FTZ R10, R34, R7.reuse, -R13.reuse ;  /* 0x00000007220a7223 */ /* 0x180fe2000001080d */
[-CC-:B------:R-:W-:Y:S01]  /*3a00*/  FFMA.FTZ R57, R90, R7.reuse, -R13.reuse ;  /* 0x000000075a397223 */ /* 0x180fe2000001080d */
[-CC-:B------:R-:W-:Y:S01]  /*3a10*/  FFMA.FTZ R32, R32, R7.reuse, -R13.reuse ;  /* 0x0000000720207223 */ /* 0x180fe2000001080d */
[----:B------:R-:W0:Y:S01]  /*3a20*/  MUFU.EX2 R4, R4 ;  /* 0x0000000400047308 */ /* 0x000e220000000800 */
[----:B------:R-:W-:Y:S01]  /*3a30*/  FADD.FTZ R25, R3, R26 ;  /* 0x0000001a03197221 */ /* 0x000fe20000010000 */
[-CC-:B------:R-:W-:Y:S01]  /*3a40*/  FFMA.FTZ R61, R20, R7.reuse, -R13.reuse ;  /* 0x00000007143d7223 */ /* 0x180fe2000001080d */
[-CC-:B------:R-:W-:Y:S01]  /*3a50*/  FFMA.FTZ R20, R38, R7.reuse, -R13.reuse ;  /* 0x0000000726147223 */ /* 0x180fe2000001080d */
[----:B------:R-:W-:Y:S01]  /*3a60*/  FFMA.FTZ R65, R104, R7, -R13 ;  /* 0x0000000768417223 */ /* 0x000fe2000001080d */
[----:B--2---:R-:W-:Y:S01]  /*3a70*/  FADD.FTZ R26, R30, R25 ;  /* 0x000000191e1a7221 */ /* 0x004fe20000010000 */
[----:B---3--:R-:W-:Y:S01]  /*3a80*/  F2FP.BF16.F32.PACK_AB R25, R14, R5 ;  /* 0x000000050e19723e */ /* 0x008fe200000010ff */
        /* <DEDUP_REMOVED lines=20> */
[-CC-:B------:R-:W-:Y:S01]  /*3bd0*/  FFMA.FTZ R130, R130, R7.reuse, -R13.reuse ;  /* 0x0000000782827223 */ /* 0x180fe2000001080d */
[----:B------:R-:W-:Y:S01]  /*3be0*/  FFMA.FTZ R132, R132, R7, -R13 ;  /* 0x0000000784847223 */ /* 0x000fe2000001080d */
[----:B------:R-:W-:-:S02]  /*3bf0*/  F2FP.BF16.F32.PACK_AB R13, R72, R55 ;  /* 0x00000037480d723e */ /* 0x000fc400000010ff */
[----:B------:R-:W-:Y:S02]  /*3c00*/  CS2R R110, SRZ ;  /* 0x00000000006e7805 */ /* 0x000fe4000001ff00 */
[----:B------:R-:W-:Y:S01]  /*3c10*/  CS2R R106, SRZ ;  /* 0x00000000006a7805 */ /* 0x000fe2000001ff00 */
[----:B------:R-:W1:Y:S01]  /*3c20*/  MUFU.EX2 R64, R64 ;  /* 0x0000004000407308 */ /* 0x000e620000000800 */
[----:B--2---:R-:W-:Y:S01]  /*3c30*/  FADD.FTZ R12, R60, R15 ;  /* 0x0000000f3c0c7221 */ /* 0x004fe20000010000 */
[----:B------:R-:W-:Y:S01]  /*3c40*/  FADD.FTZ R15, R5, R26 ;  /* 0x0000001a050f7221 */ /* 0x000fe20000010000 */
[----:B------:R-:W-:Y:S02]  /*3c50*/  CS2R R104, SRZ ;  /* 0x0000000000687805 */ /* 0x000fe4000001ff00 */
[----:B------:R-:W-:Y:S01]  /*3c60*/  CS2R R90, SRZ ;  /* 0x00000000005a7805 */ /* 0x000fe2000001ff00 */
[----:B------:R-:W-:Y:S01]  /*3c70*/  FADD.FTZ R26, R14, R15 ;  /* 0x0000000f0e1a7221 */ /* 0x000fe20000010000 */
[----:B------:R-:W-:Y:S01]  /*3c80*/  F2FP.BF16.F32.PACK_AB R15, R30, R3 ;  /* 0x000000031e0f723e */ /* 0x000fe200000010ff */
[----:B------:R-:W2:Y:S01]  /*3c90*/  MUFU.EX2 R63, R63 ;  /* 0x0000003f003f7308 */ /* 0x000ea20000000800 */
[----:B0-----:R-:W-:Y:S01]  /*3ca0*/  FADD.FTZ R27, R59, R12 ;  /* 0x0000000c3b1b7221 */ /* 0x001fe20000010000 */
[----:B------:R-:W-:-:S06]  /*3cb0*/  F2FP.BF16.F32.PACK_AB R14, R60, R51 ;  /* 0x000000333c0e723e */ /* 0x000fcc00000010ff */
[----:B------:R-:W0:Y:S01]  /*3cc0*/  MUFU.EX2 R68, R68 ;  /* 0x0000004400447308 */ /* 0x000e220000000800 */
[----:B-1----:R-:W-:Y:S01]  /*3cd0*/  FADD.FTZ R12, R64, R27 ;  /* 0x0000001b400c7221 */ /* 0x002fe20000010000 */
[----:B------:R-:W-:-:S04]  /*3ce0*/  FADD.FTZ R27, R9, R26 ;  /* 0x0000001a091b7221 */ /* 0x000fc80000010000 */
[C---:B------:R-:W-:Y:S01]  /*3cf0*/  FADD.FTZ R26, R24.reuse, R27 ;  /* 0x0000001b181a7221 */ /* 0x040fe20000010000 */
[----:B------:R-:W-:Y:S01]  /*3d00*/  F2FP.BF16.F32.PACK_AB R27, R24, R9 ;  /* 0x00000009181b723e */ /* 0x000fe200000010ff */
[----:B------:R-:W1:Y:S01]  /*3d10*/  MUFU.EX2 R10, R10 ;  /* 0x0000000a000a7308 */ /* 0x000e620000000800 */
[----:B--2---:R-:W-:Y:S01]  /*3d20*/  FADD.FTZ R5, R63, R12 ;  /* 0x0000000c3f057221 */ /* 0x004fe20000010000 */
[----:B------:R-:W-:Y:S01]  /*3d30*/  F2FP.BF16.F32.PACK_AB R12, R4, R29 ;  /* 0x0000001d040c723e */ /* 0x000fe200000010ff */
[----:B------:R-:W-:Y:S01]  /*3d40*/  FADD.FTZ R9, R11, R26 ;  /* 0x0000001a0b097221 */ /* 0x000fe20000010000 */
[----:B------:R-:W-:Y:S02]  /*3d50*/  F2FP.BF16.F32.PACK_AB R29, R28, R11 ;  /* 0x0000000b1c1d723e */ /* 0x000fe400000010ff */
[----:B------:R-:W-:Y:S01]  /*3d60*/  F2FP.BF16.F32.PACK_AB R24, R64, R59 ;  /* 0x0000003b4018723e */ /* 0x000fe200000010ff */
[----:B------:R-:W-:Y:S01]  /*3d70*/  FADD.FTZ R30, R28, R9 ;  /* 0x000000091c1e7221 */ /* 0x000fe20000010000 */
[----:B------:R-:W2:Y:S01]  /*3d80*/  MUFU.EX2 R57, R57 ;  /* 0x0000003900397308 */ /* 0x000ea20000000800 */
[----:B0-----:R-:W-:Y:S01]  /*3d90*/  FADD.FTZ R5, R68, R5 ;  /* 0x0000000544057221 */ /* 0x001fe20000010000 */
[----:B------:R0:W-:Y:S01]  /*3da0*/  STSM.16.M88.4 [R16+0x21800], R12 ;  /* 0x0218000c10007844 */ /* 0x0001e20000000200 */
[----:B------:R-:W-:Y:S01]  /*3db0*/  FADD.FTZ R9, R31, R30 ;  /* 0x0000001e1f097221 */ /* 0x000fe20000010000 */
[----:B------:R-:W-:-:S02]  /*3dc0*/  F2FP.BF16.F32.PACK_AB R31, R40, R31 ;  /* 0x0000001f281f723e */ /* 0x000fc400000010ff */
[----:B------:R-:W-:Y:S01]  /*3dd0*/  F2FP.BF16.F32.PACK_AB R26, R68, R63 ;  /* 0x0000003f441a723e */ /* 0x000fe200000010ff */
[----:B------:R-:W-:Y:S01]  /*3de0*/  FADD.FTZ R30, R40, R9 ;  /* 0x00000009281e7221 */ /* 0x000fe20000010000 */
[----:B------:R-:W3:Y:S01]  /*3df0*/  MUFU.EX2 R32, R32 ;  /* 0x0000002000207308 */ /* 0x000ee20000000800 */
[----:B-1----:R-:W-:Y:S02]  /*3e00*/  FADD.FTZ R4, R10, R5 ;  /* 0x000000050a047221 */ /* 0x002fe40000010000 */
[----:B------:R-:W-:Y:S01]  /*3e10*/  FADD.FTZ R9, R21, R30 ;  /* 0x0000001e15097221 */ /* 0x000fe20000010000 */
[----:B------:R-:W-:Y:S03]  /*3e20*/  STSM.16.M88.4 [R22], R24 ;  /* 0x0000001816007844 */ /* 0x000fe60000000200 */
[----:B------:R-:W-:Y:S01]  /*3e30*/  FADD.FTZ R40, R44, R9 ;  /* 0x000000092c287221 */ /* 0x000fe20000010000 */
[----:B------:R-:W1:Y:S01]  /*3e40*/  MUFU.EX2 R61, R61 ;  /* 0x0000003d003d7308 */ /* 0x000e620000000800 */
[C---:B--2---:R-:W-:Y:S01]  /*3e50*/  FADD.FTZ R5, R57.reuse, R4 ;  /* 0x0000000439057221 */ /* 0x044fe20000010000 */
[----:B------:R-:W-:-:S02]  /*3e60*/  F2FP.BF16.F32.PACK_AB R28, R57, R10 ;  /* 0x0000000a391c723e */ /* 0x000fc400000010ff */
[----:B0-----:R-:W-:-:S04]  /*3e70*/  F2FP.BF16.F32.PACK_AB R13, R44, R21 ;  /* 0x000000152c0d723e */ /* 0x001fc800000010ff */
[----:B------:R-:W0:Y:S01]  /*3e80*/  MUFU.EX2 R20, R20 ;  /* 0x0000001400147308 */ /* 0x000e220000000800 */
[----:B---3--:R-:W-:-:S07]  /*3e90*/  FADD.FTZ R4, R32, R5 ;  /* 0x0000000520047221 */ /* 0x008fce0000010000 */
[----:B------:R-:W2:Y:S01]  /*3ea0*/  MUFU.EX2 R65, R65 ;  /* 0x0000004100417308 */ /* 0x000ea20000000800 */
[C---:B-1----:R-:W-:Y:S01]  /*3eb0*/  FADD.FTZ R5, R61.reuse, R4 ;  /* 0x000000043d057221 */ /* 0x042fe20000010000 */
[----:B------:R-:W-:-:S05]  /*3ec0*/  F2FP.BF16.F32.PACK_AB R30, R61, R32 ;  /* 0x000000203d1e723e */ /* 0x000fca00000010ff */
[----:B------:R1:W-:Y:S01]  /*3ed0*/  STSM.16.M88.4 [R18], R28 ;  /* 0x0000001c12007844 */ /* 0x0003e20000000200 */
[----:B------:R-:W3:Y:S01]  /*3ee0*/  MUFU.EX2 R36, R36 ;  /* 0x0000002400247308 */ /* 0x000ee20000000800 */
[----:B0-----:R-:W-:-:S07]  /*3ef0*/  FADD.FTZ R4, R20, R5 ;  /* 0x0000000514047221 */ /* 0x001fce0000010000 */
[----:B------:R-:W0:Y:S01]  /*3f00*/  MUFU.EX2 R33, R33 ;  /* 0x0000002100217308 */ /* 0x000e220000000800 */
[C---:B--2---:R-:W-:Y:S01]  /*3f10*/  FADD.FTZ R9, R65.reuse, R4 ;  /* 0x0000000441097221 */ /* 0x044fe20000010000 */
[----:B------:R-:W-:Y:S01]  /*3f20*/  F2FP.BF16.F32.PACK_AB R12, R65, R20 ;  /* 0x00000014410c723e */ /* 0x000fe200000010ff */
[----:B------:R-:W-:Y:S01]  /*3f30*/  IMAD.MOV.U32 R20, RZ, RZ, R136 ;  /* 0x000000ffff147224 */ /* 0x000fe200078e0088 */
[----:B-1----:R-:W1:Y:S04]  /*3f40*/  @P4 LDC R31, c[0x0][0x450] ;  /* 0x00011400ff1f4b82 */ /* 0x002e680000000800 */
[----:B------:R-:W2:Y:S01]  /*3f50*/  MUFU.EX2 R69, R69 ;  /* 0x0000004500457308 */ /* 0x000ea20000000800 */
[----:B---3--:R-:W-:-:S07]  /*3f60*/  FADD.FTZ R4, R36, R9 ;  /* 0x0000000924047221 */ /* 0x008fce0000010000 */
[----:B------:R-:W3:Y:S01]  /*3f70*/  MUFU.EX2 R48, R48 ;  /* 0x0000003000307308 */ /* 0x000ee20000000800 */
[----:B0-----:R-:W-:-:S07]  /*3f80*/  FADD.FTZ R9, R33, R40 ;  /* 0x0000002821097221 */ /* 0x001fce0000010000 */
[----:B------:R-:W0:Y:S01]  /*3f90*/  MUFU.EX2 R34, R34 ;  /* 0x0000002200227308 */ /* 0x000e220000000800 */
[C---:B--2---:R-:W-:Y:S01]  /*3fa0*/  FADD.FTZ R11, R69.reuse, R4 ;  /* 0x00000004450b7221 */ /* 0x044fe20000010000 */
[----:B------:R-:W-:-:S06]  /*3fb0*/  F2FP.BF16.F32.PACK_AB R14, R69, R36 ;  /* 0x00000024450e723e */ /* 0x000fcc00000010ff */
[----:B------:R-:W2:Y:S01]  /*3fc0*/  MUFU.EX2 R37, R37 ;  /* 0x0000002500257308 */ /* 0x000ea20000000800 */
[C---:B---3--:R-:W-:Y:S01]  /*3fd0*/  FADD.FTZ R4, R48.reuse, R9 ;  /* 0x0000000930047221 */ /* 0x048fe20000010000 */
[----:B------:R-:W-:Y:S02]  /*3fe0*/  F2FP.BF16.F32.PACK_AB R15, R48, R33 ;  /* 0x00000021300f723e */ /* 0x000fe400000010ff */
[----:B------:R-:W3:Y:S03]  /*3ff0*/  @P4 LDC R33, c[0x0][0x44c] ;  /* 0x00011300ff214b82 */ /* 0x000ee60000000800 */
[----:B------:R4:W-:Y:S01]  /*4000*/  STSM.16.M88.4 [R17], R12 ;  /* 0x0000000c11007844 */ /* 0x0009e20000000200 */
[----:B------:R-:W5:Y:S01]  /*4010*/  MUFU.EX2 R67, R67 ;  /* 0x0000004300437308 */ /* 0x000f620000000800 */
[----:B0-----:R-:W-:-:S07]  /*4020*/  FADD.FTZ R10, R34, R11 ;  /* 0x0000000b220a7221 */ /* 0x001fce0000010000 */
[----:B------:R-:W0:Y:S01]  /*4030*/  MUFU.EX2 R56, R56 ;  /* 0x0000003800387308 */ /* 0x000e220000000800 */
[----:B--2---:R-:W-:-:S07]  /*4040*/  FADD.FTZ R11, R37, R4 ;  /* 0x00000004250b7221 */ /* 0x004fce0000010000 */
[----:B------:R2:W1:Y:S01]  /*4050*/  MUFU.EX2 R0, R108 ;  /* 0x0000006c00007308 */ /* 0x0004620000000800 */
[C---:B-----5:R-:W-:Y:S01]  /*4060*/  FADD.FTZ R21, R67.reuse, R10 ;  /* 0x0000000a43157221 */ /* 0x060fe20000010000 */
[----:B----4-:R-:W-:Y:S01]  /*4070*/  F2FP.BF16.F32.PACK_AB R12, R67, R34 ;  /* 0x00000022430c723e */ /* 0x010fe200000010ff */
[----:B---3--:R-:W-:-:S05]  /*4080*/  @P4 IMAD.HI.U32 R28, R136, R33, RZ ;  /* 0x00000021881c4227 */ /* 0x008fca00078e00ff */
[----:B------:R-:W3:Y:S01]  /*4090*/  MUFU.EX2 R39, R39 ;  /* 0x0000002700277308 */ /* 0x000ee20000000800 */
[C---:B0-----:R-:W-:Y:S01]  /*40a0*/  FADD.FTZ R4, R56.reuse, R11 ;  /* 0x0000000b38047221 */ /* 0x041fe20000010000 */
[----:B------:R-:W-:Y:S02]  /*40b0*/  F2FP.BF16.F32.PACK_AB R13, R56, R37 ;  /* 0x00000025380d723e */ /* 0x000fe400000010ff */
[----:B--2---:R-:W-:Y:S02]  /*40c0*/  CS2R R108, SRZ ;  /* 0x00000000006c7805 */ /* 0x004fe4000001ff00 */
[----:B-1----:R-:W-:Y:S02]  /*40d0*/  @P4 SHF.R.U32.HI R20, RZ, R31, R28 ;  /* 0x0000001fff144219 */ /* 0x002fe4000001161c */
[----:B------:R-:W0:Y:S01]  /*40e0*/  MUFU.EX2 R71, R71 ;  /* 0x0000004700477308 */ /* 0x000e220000000800 */
[----:B------:R-:W-:-:S07]  /*40f0*/  FADD.FTZ R10, R0, R21 ;  /* 0x00000015000a7221 */ /* 0x000fce0000010000 */
[----:B------:R-:W1:Y:S01]  /*4100*/  MUFU.EX2 R62, R62 ;  /* 0x0000003e003e7308 */ /* 0x000e620000000800 */
[----:B---3--:R-:W-:-:S07]  /*4110*/  FADD.FTZ R11, R39, R4 ;  /* 0x00000004270b7221 */ /* 0x008fce0000010000 */
[----:B------:R-:W2:Y:S01]  /*4120*/  MUFU.EX2 R38, R38 ;  /* 0x0000002600267308 */ /* 0x000ea20000000800 */
[C---:B0-----:R-:W-:Y:S01]  /*4130*/  FADD.FTZ R21, R71.reuse, R10 ;  /* 0x0000000a47157221 */ /* 0x041fe20000010000 */
[----:B------:R-:W-:-:S06]  /*4140*/  F2FP.BF16.F32.PACK_AB R14, R71, R0 ;  /* 0x00000000470e723e */ /* 0x000fcc00000010ff */
[----:B------:R-:W0:Y:S01]  /*4150*/  MUFU.EX2 R41, R41 ;  /* 0x0000002900297308 */ /* 0x000e220000000800 */
[C---:B-1----:R-:W-:Y:S01]  /*4160*/  FADD.FTZ R4, R62.reuse, R11 ;  /* 0x0000000b3e047221 */ /* 0x042fe20000010000 */
[----:B------:R-:W-:-:S05]  /*4170*/  F2FP.BF16.F32.PACK_AB R15, R62, R39 ;  /* 0x000000273e0f723e */ /* 0x000fca00000010ff */
[----:B------:R1:W-:Y:S01]  /*4180*/  STSM.16.M88.4 [R16+0x27800], R12 ;  /* 0x0278000c10007844 */ /* 0x0003e20000000200 */
[----:B------:R3:W4:Y:S01]  /*4190*/  MUFU.EX2 R55, R112 ;  /* 0x0000007000377308 */ /* 0x0007220000000800 */
[----:B--2---:R-:W-:-:S07]  /*41a0*/  FADD.FTZ R0, R38, R21 ;  /* 0x0000001526007221 */ /* 0x004fce0000010000 */
[----:B------:R-:W2:Y:S01]  /*41b0*/  MUFU.EX2 R66, R66 ;  /* 0x0000004200427308 */ /* 0x000ea20000000800 */
[----:B0-----:R-:W-:Y:S01]  /*41c0*/  FADD.FTZ R21, R41, R4 ;  /* 0x0000000429157221 */ /* 0x001fe20000010000 */
[----:B---3--:R-:W-:-:S06]  /*41d0*/  CS2R R112, SRZ ;  /* 0x0000000000707805 */ /* 0x008fcc000001ff00 */
[----:B------:R0:W3:Y:S01]  /*41e0*/  MUFU.EX2 R3, R114 ;  /* 0x0000007200037308 */ /* 0x0000e20000000800 */
[C---:B----4-:R-:W-:Y:S01]  /*41f0*/  FADD.FTZ R0, R55.reuse, R0 ;  /* 0x0000000037007221 */ /* 0x050fe20000010000 */
[----:B------:R-:W-:-:S06]  /*4200*/  F2FP.BF16.F32.PACK_AB R24, R55, R38 ;  /* 0x000000263718723e */ /* 0x000fcc00000010ff */
[----:B------:R-:W4:Y:S01]  /*4210*/  MUFU.EX2 R43, R43 ;  /* 0x0000002b002b7308 */ /* 0x000f220000000800 */
[C---:B--2---:R-:W-:Y:S01]  /*4220*/  FADD.FTZ R4, R66.reuse, R21 ;  /* 0x0000001542047221 */ /* 0x044fe20000010000 */
[----:B------:R-:W-:Y:S02]  /*4230*/  F2FP.BF16.F32.PACK_AB R25, R66, R41 ;  /* 0x000000294219723e */ /* 0x000fe400000010ff */
[----:B0-----:R-:W-:-:S04]  /*4240*/  CS2R R114, SRZ ;  /* 0x0000000000727805 */ /* 0x001fc8000001ff00 */
[----:B------:R-:W0:Y:S01]  /*4250*/  MUFU.EX2 R116, R116 ;  /* 0x0000007400747308 */ /* 0x000e220000000800 */
[----:B---3--:R-:W-:-:S07]  /*4260*/  FADD.FTZ R21, R3, R0 ;  /* 0x0000000003157221 */ /* 0x008fce0000010000 */
[----:B------:R-:W2:Y:S01]  /*4270*/  MUFU.EX2 R52, R52 ;  /* 0x0000003400347308 */ /* 0x000ea20000000800 */
[----:B----4-:R-:W-:-:S07]  /*4280*/  FADD.FTZ R27, R43, R4 ;  /* 0x000000042b1b7221 */ /* 0x010fce0000010000 */
[----:B------:R-:W3:Y:S01]  /*4290*/  MUFU.EX2 R118, R118 ;  /* 0x0000007600767308 */ /* 0x000ee20000000800 */
[C---:B0-----:R-:W-:Y:S01]  /*42a0*/  FADD.FTZ R21, R116.reuse, R21 ;  /* 0x0000001574157221 */ /* 0x041fe20000010000 */
[----:B------:R-:W-:Y:S02]  /*42b0*/  F2FP.BF16.F32.PACK_AB R26, R116, R3 ;  /* 0x00000003741a723e */ /* 0x000fe400000010ff */
[----:B------:R-:W-:-:S04]  /*42c0*/  CS2R R116, SRZ ;  /* 0x0000000000747805 */ /* 0x000fc8000001ff00 */
[----:B------:R-:W0:Y:S01]  /*42d0*/  MUFU.EX2 R45, R45 ;  /* 0x0000002d002d7308 */ /* 0x000e220000000800 */
[C---:B--2---:R-:W-:Y:S01]  /*42e0*/  FADD.FTZ R0, R52.reuse, R27 ;  /* 0x0000001b34007221 */ /* 0x044fe20000010000 */
[----:B------:R-:W-:-:S05]  /*42f0*/  F2FP.BF16.F32.PACK_AB R27, R52, R43 ;  /* 0x0000002b341b723e */ /* 0x000fca00000010ff */
[----:B------:R2:W-:Y:S01]  /*4300*/  STSM.16.M88.4 [R23], R24 ;  /* 0x0000001817007844 */ /* 0x0005e20000000200 */
[----:B------:R4:W5:Y:S01]  /*4310*/  MUFU.EX2 R5, R120 ;  /* 0x0000007800057308 */ /* 0x0009620000000800 */
[----:B---3--:R-:W-:-:S07]  /*4320*/  FADD.FTZ R4, R118, R21 ;  /* 0x0000001576047221 */ /* 0x008fce0000010000 */
[----:B------:R-:W3:Y:S01]  /*4330*/  MUFU.EX2 R50, R50 ;  /* 0x0000003200327308 */ /* 0x000ee20000000800 */
[----:B0-----:R-:W-:Y:S01]  /*4340*/  FADD.FTZ R21, R45, R0 ;  /* 0x000000002d157221 */ /* 0x001fe20000010000 */
[----:B----4-:R-:W-:-:S06]  /*4350*/  CS2R R120, SRZ ;  /* 0x0000000000787805 */ /* 0x010fcc000001ff00 */
[----:B------:R-:W0:Y:S01]  /*4360*/  MUFU.EX2 R47, R47 ;  /* 0x0000002f002f7308 */ /* 0x000e220000000800 */
[C---:B-----5:R-:W-:Y:S01]  /*4370*/  FADD.FTZ R29, R5.reuse, R4 ;  /* 0x00000004051d7221 */ /* 0x060fe20000010000 */
[----:B-1----:R-:W-:Y:S02]  /*4380*/  F2FP.BF16.F32.PACK_AB R12, R5, R118 ;  /* 0x00000076050c723e */ /* 0x002fe400000010ff */
[----:B------:R-:W-:-:S04]  /*4390*/  CS2R R118, SRZ ;  /* 0x0000000000767805 */ /* 0x000fc8000001ff00 */
[----:B------:R-:W1:Y:S01]  /*43a0*/  MUFU.EX2 R54, R54 ;  /* 0x0000003600367308 */ /* 0x000e620000000800 */
[----:B---3--:R-:W-:-:S07]  /*43b0*/  FADD.FTZ R4, R50, R21 ;  /* 0x0000001532047221 */ /* 0x008fce0000010000 */
[----:B------:R-:W3:Y:S01]  /*43c0*/  MUFU.EX2 R122, R122 ;  /* 0x0000007a007a7308 */ /* 0x000ee20000000800 */
[----:B0-----:R-:W-:-:S07]  /*43d0*/  FADD.FTZ R13, R47, R4 ;  /* 0x000000042f0d7221 */ /* 0x001fce0000010000 */
[----:B------:R-:W0:Y:S01]  /*43e0*/  MUFU.EX2 R49, R49 ;  /* 0x0000003100317308 */ /* 0x000e220000000800 */
[----:B-1----:R-:W-:Y:S01]  /*43f0*/  FADD.FTZ R4, R54, R13 ;  /* 0x0000000d36047221 */ /* 0x002fe20000010000 */
[----:B------:R-:W-:-:S06]  /*4400*/  F2FP.BF16.F32.PACK_AB R13, R50, R45 ;  /* 0x0000002d320d723e */ /* 0x000fcc00000010ff */
[----:B------:R1:W4:Y:S01]  /*4410*/  MUFU.EX2 R9, R124 ;  /* 0x0000007c00097308 */ /* 0x0003220000000800 */
[----:B---3--:R-:W-:-:S07]  /*4420*/  FADD.FTZ R10, R122, R29 ;  /* 0x0000001d7a0a7221 */ /* 0x008fce0000010000 */
[----:B------:R-:W3:Y:S01]  /*4430*/  MUFU.EX2 R58, R58 ;  /* 0x0000003a003a7308 */ /* 0x000ee20000000800 */
[----:B0-----:R-:W-:Y:S01]  /*4440*/  FADD.FTZ R5, R49, R4 ;  /* 0x0000000431057221 */ /* 0x001fe20000010000 */
[----:B-1----:R-:W-:-:S06]  /*4450*/  CS2R R124, SRZ ;  /* 0x00000000007c7805 */ /* 0x002fcc000001ff00 */
[----:B------:R-:W0:Y:S01]  /*4460*/  MUFU.EX2 R126, R126 ;  /* 0x0000007e007e7308 */ /* 0x000e220000000800 */
[C---:B----4-:R-:W-:Y:S01]  /*4470*/  FADD.FTZ R15, R9.reuse, R10 ;  /* 0x0000000a090f7221 */ /* 0x050fe20000010000 */
[----:B------:R-:W-:Y:S02]  /*4480*/  F2FP.BF16.F32.PACK_AB R14, R9, R122 ;  /* 0x0000007a090e723e */ /* 0x000fe400000010ff */
[----:B------:R-:W-:-:S04]  /*4490*/  CS2R R122, SRZ ;  /* 0x00000000007a7805 */ /* 0x000fc8000001ff00 */
[----:B------:R-:W-:Y:S01]  /*44a0*/  MUFU.EX2 R35, R35 ;  /* 0x0000002300237308 */ /* 0x000fe20000000800 */
[----:B---3--:R-:W-:Y:S01]  /*44b0*/  FADD.FTZ R4, R58, R5 ;  /* 0x000000053a047221 */ /* 0x008fe20000010000 */
[----:B------:R-:W-:Y:S02]  /*44c0*/  IADD3 R5, R20, R142, -R143 ;  /* 0x0000008e14057210 */ /* 0x000fe40007ffe88f */
[----:B--2---:R-:W-:-:S04]  /*44d0*/  F2FP.BF16.F32.PACK_AB R25, R58, R49 ;  /* 0x000000313a19723e */ /* 0x004fc800000010ff */
[----:B------:R1:W2:Y:S01]  /*44e0*/  MUFU.EX2 R11, R128 ;  /* 0x00000080000b7308 */ /* 0x0002a20000000800 */
[----:B0-----:R-:W-:Y:S01]  /*44f0*/  FADD.FTZ R10, R126, R15 ;  /* 0x0000000f7e0a7221 */ /* 0x001fe20000010000 */
[----:B------:R-:W-:-:S05]  /*4500*/  F2FP.BF16.F32.PACK_AB R15, R54, R47 ;  /* 0x0000002f360f723e */ /* 0x000fca00000010ff */
[----:B------:R0:W-:Y:S01]  /*4510*/  STSM.16.M88.4 [R18+0x6000], R12 ;  /* 0x0060000c12007844 */ /* 0x0001e20000000200 */
[----:B------:R-:W-:Y:S01]  /*4520*/  MUFU.EX2 R130, R130 ;  /* 0x0000008200827308 */ /* 0x000fe20000000800 */
[----:B-1----:R-:W-:-:S07]  /*4530*/  CS2R R128, SRZ ;  /* 0x0000000000807805 */ /* 0x002fce000001ff00 */
[----:B------:R1:W3:Y:S01]  /*4540*/  MUFU.EX2 R3, R132 ;  /* 0x0000008400037308 */ /* 0x0002e20000000800 */
[C---:B--2---:R-:W-:Y:S01]  /*4550*/  F2FP.BF16.F32.PACK_AB R24, R11.reuse, R126 ;  /* 0x0000007e0b18723e */ /* 0x044fe200000010ff */
[----:B------:R-:W-:Y:S01]  /*4560*/  FADD.FTZ R9, R11, R10 ;  /* 0x0000000a0b097221 */ /* 0x000fe20000010000 */
[----:B------:R-:W-:-:S05]  /*4570*/  CS2R R126, SRZ ;  /* 0x00000000007e7805 */ /* 0x000fca000001ff00 */
[----:B------:R-:W2:Y:S01]  /*4580*/  MUFU.EX2 R0, R53 ;  /* 0x0000003500007308 */ /* 0x000ea20000000800 */
[----:B-1----:R-:W-:Y:S02]  /*4590*/  CS2R R132, SRZ ;  /* 0x0000000000847805 */ /* 0x002fe4000001ff00 */
[----:B---3--:R-:W-:Y:S01]  /*45a0*/  F2FP.BF16.F32.PACK_AB R26, R3, R130 ;  /* 0x00000082031a723e */ /* 0x008fe200000010ff */
[----:B------:R-:W-:-:S04]  /*45b0*/  FADD.FTZ R130, R130, R9 ;  /* 0x0000000982827221 */ /* 0x000fc80000010000 */
[----:B------:R-:W-:Y:S01]  /*45c0*/  FADD.FTZ R3, R3, R130 ;  /* 0x0000008203037221 */ /* 0x000fe20000010000 */
[----:B------:R-:W-:Y:S02]  /*45d0*/  CS2R R130, SRZ ;  /* 0x0000000000827805 */ /* 0x000fe4000001ff00 */
[----:B--2---:R-:W-:Y:S01]  /*45e0*/  F2FP.BF16.F32.PACK_AB R27, R0, R35 ;  /* 0x00000023001b723e */ /* 0x004fe200000010ff */
[----:B------:R-:W-:Y:S01]  /*45f0*/  FADD.FTZ R35, R35, R4 ;  /* 0x0000000423237221 */ /* 0x000fe20000010000 */
[----:B------:R-:W-:-:S03]  /*4600*/  SHF.R.S32.HI R4, RZ, 0x1f, R5 ;  /* 0x0000001fff047819 */ /* 0x000fc60000011405 */
[----:B------:R0:W-:Y:S01]  /*4610*/  STSM.16.M88.4 [R17+0x6000], R24 ;  /* 0x0060001811007844 */ /* 0x0001e20000000200 */
[----:B------:R-:W-:Y:S01]  /*4620*/  LEA.HI R5, R4, R5, RZ, 0x7 ;  /* 0x0000000504057211 */ /* 0x000fe200078f38ff */
[----:B------:R-:W-:Y:S02]  /*4630*/  VIADD R4, R88, 0xfffffffe ;  /* 0xfffffffe58047836 */ /* 0x000fe40000000000 */
[----:B------:R-:W-:Y:S01]  /*4640*/  FADD.FTZ R0, R0, R35 ;  /* 0x0000002300007221 */ /* 0x000fe20000010000 */
[----:B------:R1:W-:Y:S06]  /*4650*/  MEMBAR.ALL.CTA ;  /* 0x0000000000007992 */ /* 0x0003ec0000008000 */
[----:B-1----:R-:W1:Y:S01]  /*4660*/  FENCE.VIEW.ASYNC.S ;  /* 0x00000000000073c6 */ /* 0x002e620000000000 */
[----:B------:R-:W-:-:S02]  /*4670*/  SHF.R.S32.HI R5, RZ, 0x7, R5 ;  /* 0x00000007ff057819 */ /* 0x000fc40000011405 */
[----:B------:R-:W-:Y:S02]  /*4680*/  CS2R R88, SRZ ;  /* 0x0000000000587805 */ /* 0x000fe4000001ff00 */
[----:B------:R-:W-:-:S04]  /*4690*/  VIMNMX R144, R146, R5, !PT ;  /* 0x0000000592907248 */ /* 0x000fc80007fe0100 */
[----:B------:R-:W-:Y:S01]  /*46a0*/  ISETP.GE.AND P1, PT, R4, R144, PT ;  /* 0x000000900400720c */ /* 0x000fe20003f26270 */
[----:B-1----:R-:W-:-:S12]  /*46b0*/  NOP ;  /* 0x0000000000007918 */ /* 0x002fd80000000000 */
[----:B0-----:R-:W-:Y:S05]  /*46c0*/  @!P1 BRA `(.L_x_12097) ;  /* 0x0000003000909947 */ /* 0x001fea0003800000 */
[----:B------:R-:W-:Y:S01]  /*46d0*/  IMAD.MOV.U32 R5, RZ, RZ, R8 ;  /* 0x000000ffff057224 */ /* 0x000fe200078e0008 */
[----:B------:R-:W-:Y:S01]  /*46e0*/  UMOV UR6, UR38 ;  /* 0x0000002600067c82 */ /* 0x000fe20008000000 */
[----:B------:R-:W-:Y:S01]  /*46f0*/  IMAD.MOV.U32 R9, RZ, RZ, R6 ;  /* 0x000000ffff097224 */ /* 0x000fe200078e0006 */
[----:B------:R-:W-:Y:S01]  /*4700*/  ULDC UR5, c[0x0][0x9d8] ;  /* 0x0002760000057ab9 */ /* 0x000fe20000000800 */
[----:B------:R-:W-:Y:S02]  /*4710*/  IMAD.MOV.U32 R10, RZ, RZ, R2 ;  /* 0x000000ffff0a7224 */ /* 0x000fe400078e0002 */
[----:B------:R-:W-:-:S07]  /*4720*/  IMAD.MOV.U32 R135, RZ, RZ, RZ ;  /* 0x000000ffff877224 */ /* 0x000fce00078e00ff */
.L_x_12108:
[----:B------:R-:W-:Y:S01]  /*4730*/  ISETP.NE.AND P2, PT, RZ, UR40, PT ;  /* 0x00000028ff007c0c */ /* 0x000fe2000bf45270 */
[----:B------:R-:W-:-:S04]  /*4740*/  UISETP.NE.AND UP0, UPT, UR6, 0x1, UPT ;  /* 0x000000010600788c */ /* 0x000fc8000bf05270 */
[----:B------:R-:W-:-:S06]  /*4750*/  USEL UR7, URZ, 0x1, UP0 ;  /* 0x000000013f077887 */ /* 0x000fcc0008000000 */
[----:B------:R-:W-:Y:S02]  /*4760*/  LOP3.LUT R2, R10, UR7, RZ, 0x3c, !PT ;  /* 0x000000070a027c12 */ /* 0x000fe4000f8e3cff */
[----:B------:R-:W-:Y:S05]  /*4770*/  @P2 BRA `(.L_x_12098) ;  /* 0x0000000000342947 */ /* 0x000fea0003800000 */
[----:B------:R-:W-:Y:S05]  /*4780*/  @!P0 BRA `(.L_x_12099) ;  /* 0x0000000000048947 */ /* 0x000fea0003800000 */
[----:B------:R-:W-:Y:S01]  /*4790*/  BPT.TRAP 0x1 ;  /* 0x000000040000795c */ /* 0x000fe20000300000 */
.L_x_12099:
[----:B------:R-:W-:Y:S01]  /*47a0*/  UIADD3 UR7, UR6, 0x1, URZ ;  /* 0x0000000106077890 */ /* 0x000fe2000fffe03f */
[----:B------:R-:W-:-:S03]  /*47b0*/  SHF.L.U32 R6, R2, 0x1f, RZ ;  /* 0x0000001f02067819 */ /* 0x000fc600000006ff */
[----:B------:R-:W-:-:S04]  /*47c0*/  UISETP.NE.AND UP0, UPT, UR7, 0x2, UPT ;  /* 0x000000020700788c */ /* 0x000fc8000bf05270 */
[----:B------:R-:W-:-:S04]  /*47d0*/  USEL UR7, UR7, URZ, UP0 ;  /* 0x0000003f07077287 */ /* 0x000fc80008000000 */
[----:B------:R-:W-:-:S09]  /*47e0*/  ULEA UR7, UR7, UR41, 0x3 ;  /* 0x0000002907077291 */ /* 0x000fd2000f8e183f */
[----:B------:R0:W1:Y:S01]  /*47f0*/  SYNCS.PHASECHK.TRANS64.TRYWAIT P1, [UR7+0x2d830], R6 ;  /* 0x02d83006ff0075a7 */ /* 0x0000620008020147 */
[----:B------:R-:W-:Y:S05]  /*4800*/  @!P0 BRA `(.L_x_12100) ;  /* 0x0000000000048947 */ /* 0x000fea0003800000 */
[----:B------:R-:W-:Y:S01]  /*4810*/  BPT.TRAP 0x1 ;  /* 0x000000040000795c */ /* 0x000fe20000300000 */
.L_x_12100:
[----:B-1----:R-:W-:Y:S05]  /*4820*/  @P1 BRA `(.L_x_12098) ;  /* 0x0000000000081947 */ /* 0x002fea0003800000 */
[----:B------:R-:W1:Y:S02]  /*4830*/  SYNCS.PHASECHK.TRANS64.TRYWAIT P1, [UR7+0x2d830], R6 ;  /* 0x02d83006ff0075a7 */ /* 0x000e640008020147 */
[----:B-1----:R-:W-:Y:S05]  /*4840*/  @!P1 BRA `(.L_x_12101) ;  /* 0x000000f000289947 */ /* 0x002fea0003800000 */
.L_x_12098:
        /* <DEDUP_REMOVED lines=40> */
.L_x_12103:
[----:B------:R-:W-:Y:S01]  /*4ad0*/  ULEA UR7, UR6, UR41, 0x3 ;  /* 0x0000002906077291 */ /* 0x000fe2000f8e183f */
[----:B------:R-:W-:-:S08]  /*4ae0*/  SHF.L.U32 R6, R10, 0x1f, RZ ;  /* 0x0000001f0a067819 */ /* 0x000fd000000006ff */
[----:B------:R0:W1:Y:S01]  /*4af0*/  SYNCS.PHASECHK.TRANS64.TRYWAIT P1, [UR7+0x2d850], R6 ;  /* 0x02d85006ff0075a7 */ /* 0x0000620008020147 */
[----:B------:R-:W-:Y:S05]  /*4b00*/  @!P0 BRA `(.L_x_12104) ;  /* 0x0000000000048947 */ /* 0x000fea0003800000 */
[----:B------:R-:W-:Y:S01]  /*4b10*/  BPT.TRAP 0x1 ;  /* 0x000000040000795c */ /* 0x000fe20000300000 */
.L_x_12104:
[----:B-1----:R-:W-:Y:S05]  /*4b20*/  @P1 BRA `(.L_x_12102) ;  /* 0x0000000000081947 */ /* 0x002fea0003800000 */
[----:B------:R-:W1:Y:S02]  /*4b30*/  SYNCS.PHASECHK.TRANS64.TRYWAIT P1, [UR7+0x2d850], R6 ;  /* 0x02d85006ff0075a7 */ /* 0x000e640008020147 */
[----:B-1----:R-:W-:Y:S05]  /*4b40*/  @!P1 BRA `(.L_x_12105) ;  /* 0x000000ec00809947 */ /* 0x002fea0003800000 */
.L_x_12102:
        /* <DEDUP_REMOVED lines=18> */
[----:B------:R-:W-:-:S02]  /*4c70*/  ISETP.GE.U32.AND P1, PT, R8, 0x180, PT ;  /* 0x000001800800780c */ /* 0x000fc40003f26070 */
[----:B0-----:R-:W-:-:S04]  /*4c80*/  IADD3 R6, R7, 0x9, RZ ;  /* 0x0000000907067810 */ /* 0x001fc80007ffe0ff */
        /* <DEDUP_REMOVED lines=50> */
.L_x_12106:
[----:B0-----:R-:W0:Y:S01]  /*4fb0*/  LDC R6, c[0x0][0x448] ;  /* 0x00011200ff067b82 */ /* 0x001e220000000800 */
[----:B------:R-:W-:Y:S02]  /*4fc0*/  IMAD.IADD R10, R147, 0x1, R136 ;  /* 0x00000001930a7824 */ /* 0x000fe400078e0288 */
        /* <DEDUP_REMOVED lines=22> */
[----:B0-----:R-:W-:Y:S01]  /*5130*/  ISETP.NE.AND P1, PT, R6, 0x1, PT ;  /* 0x000000010600780c */ /* 0x001fe20003f25270 */
        /* <DEDUP_REMOVED lines=15> */
[----:B------:R-:W-:Y:S01]  /*5230*/  FMUL.FTZ R41, R59, UR5 ;  /* 0x000000053b297c20 */ /* 0x000fe20008410000 */
[----:B------:R-:W-:Y:S01]  /*5240*/  FMUL.FTZ R40, R52, UR5 ;  /* 0x0000000534287c20 */ /* 0x000fe20008410000 */
[----:B------:R-:W-:Y:S01]  /*5250*/  FMUL.FTZ R52, R67, UR5 ;  /* 0x0000000543347c20 */ /* 0x000fe20008410000 */
[----:B------:R-:W-:Y:S01]  /*5260*/  FMUL.FTZ R67, R85, UR5 ;  /* 0x0000000555437c20 */ /* 0x000fe20008410000 */
[----:B------:R-:W5:Y:S01]  /*5270*/  MUFU.TANH R35, R35 ;  /* 0x0000002300237308 */ /* 0x000f620000002400 */
[----:B------:R-:W1:Y:S01]  /*5280*/  @P1 LDC R6, c[0x0][0x450] ;  /* 0x00011400ff061b82 */ /* 0x000e620000000800 */
        /* <DEDUP_REMOVED lines=15> */
[----:B----4-:R-:W-:-:S04]  /*5380*/  @P1 IMAD.HI.U32 R7, R10, R7, RZ ;  /* 0x000000070a071227 */ /* 0x010fc800078e00ff */
[----:B------:R-:W-:Y:S01]  /*5390*/  FMUL.FTZ R78, R78, UR5 ;  /* 0x000000054e4e7c20 */ /* 0x000fe20008410000 */
[----:B------:R-:W-:-:S04]  /*53a0*/  ULEA UR7, UR38, UR41, 0x3 ;  /* 0x0000002926077291 */ /* 0x000fc8000f8e183f */
[----:B------:R-:W-:Y:S01]  /*53b0*/  UIADD3 UR7, UR7, 0x2d840, URZ ;  /* 0x0002d84007077890 */ /* 0x000fe2000fffe03f */
[----:B------:R-:W-:Y:S01]  /*53c0*/  MUFU.TANH R139, R139 ;  /* 0x0000008b008b7308 */ /* 0x000fe20000002400 */
[----:B-1----:R-:W-:Y:S01]  /*53d0*/  @P1 SHF.R.U32.HI R10, RZ, R6, R7 ;  /* 0x00000006ff0a1219 */ /* 0x002fe20000011607 */
[----:B------:R-:W-:Y:S01]  /*53e0*/  FMUL.FTZ R6, R27, UR5 ;  /* 0x000000051b067c20 */ /* 0x000fe20008410000 */
[----:B------:R-:W-:Y:S01]  /*53f0*/  FMUL.FTZ R27, R46, UR5 ;  /* 0x000000052e1b7c20 */ /* 0x000fe20008410000 */
[----:B------:R-:W-:Y:S01]  /*5400*/  FMUL.FTZ R46, R57, UR5 ;  /* 0x00000005392e7c20 */ /* 0x000fe20008410000 */
[----:B------:R-:W-:Y:S01]  /*5410*/  FMUL.FTZ R57, R58, UR5 ;  /* 0x000000053a397c20 */ /* 0x000fe20008410000 */
[----:B------:R-:W1:Y:S01]  /*5420*/  SHFL.IDX PT, R69, R10, RZ, 0x1c1f ;  /* 0x001c1fff0a457589 */ /* 0x000e6200000e0000 */
[----:B------:R-:W-:Y:S02]  /*5430*/  IMAD.MOV.U32 R58, RZ, RZ, -0x80 ;  /* 0xffffff80ff3a7424 */ /* 0x000fe400078e00ff */
[----:B------:R-:W-:Y:S01]  /*5440*/  FMUL.FTZ R7, R26, UR5 ;  /* 0x000000051a077c20 */ /* 0x000fe20008410000 */
[----:B------:R-:W-:Y:S01]  /*5450*/  FMUL.FTZ R26, R43, UR5 ;  /* 0x000000052b1a7c20 */ /* 0x000fe20008410000 */
[----:B------:R-:W-:Y:S01]  /*5460*/  FMUL.FTZ R43, R56, UR5 ;  /* 0x00000005382b7c20 */ /* 0x000fe20008410000 */
[----:B------:R-:W-:-:S02]  /*5470*/  IMAD R58, R4, R58, 0x1 ;  /* 0x00000001043a7424 */ /* 0x000fc400078e023a */
[----:B------:R-:W-:Y:S01]  /*5480*/  FMUL.FTZ R56, R63, UR5 ;  /* 0x000000053f387c20 */ /* 0x000fe20008410000 */
[----:B------:R-:W-:Y:S01]  /*5490*/  FMUL.FTZ R63, R76, UR5 ;  /* 0x000000054c3f7c20 */ /* 0x000fe20008410000 */
[----:B------:R-:W4:Y:S01]  /*54a0*/  MUFU.TANH R46, R46 ;  /* 0x0000002e002e7308 */ /* 0x000f220000002400 */
[----:B------:R-:W2:Y:S01]  /*54b0*/  SHFL.IDX PT, R76, R10, 0x1, 0x1c1f ;  /* 0x003c1f000a4c7f89 */ /* 0x000ea200000e0000 */
[----:B------:R-:W-:Y:S01]  /*54c0*/  IADD3 R58, R142, R58, -R145 ;  /* 0x0000003a8e3a7210 */ /* 0x000fe20007ffe891 */
[----:B------:R-:W-:-:S04]  /*54d0*/  UPRMT UR7, UR42, 0x654, UR7 ;  /* 0x000006542a077896 */ /* 0x000fc80008000007 */
[----:B------:R-:W-:Y:S01]  /*54e0*/  IMAD.IADD R58, R58, 0x1, -R143 ;  /* 0x000000013a3a7824 */ /* 0x000fe200078e0a8f */
[----:B------:R-:W4:Y:S04]  /*54f0*/  MUFU.TANH R47, R47 ;  /* 0x0000002f002f7308 */ /* 0x000f280000002400 */
[----:B------:R-:W-:Y:S01]  /*5500*/  SYNCS.ARRIVE.TRANS64.RED.A1T0 RZ, [UR7], RZ ;  /* 0x000000ffffff79a7 */ /* 0x000fe20008100407 */
[----:B-1----:R-:W-:-:S03]  /*5510*/  IMAD.IADD R69, R58, 0x1, R69 ;  /* 0x000000013a457824 */ /* 0x002fc600078e0245 */
[----:B------:R-:W1:Y:S02]  /*5520*/  MUFU.TANH R60, R60 ;  /* 0x0000003c003c7308 */ /* 0x000e640000002400 */
[C---:B------:R-:W-:Y:S02]  /*5530*/  ISETP.GT.AND P4, PT, R69.reuse, 0x8, PT ;  /* 0x000000084500780c */ /* 0x040fe40003f84270 */
[C---:B------:R-:W-:Y:S02]  /*5540*/  ISETP.GT.AND P5, PT, R69.reuse, 0x9, PT ;  /* 0x000000094500780c */ /* 0x040fe40003fa4270 */
[----:B------:R-:W-:Y:S02]  /*5550*/  FSEL R138, R138, -INF , P4 ;  /* 0xff8000008a8a7808 */ /* 0x000fe40002000000 */
[----:B------:R-:W1:Y:S01]  /*5560*/  MUFU.TANH R13, R13 ;  /* 0x0000000d000d7308 */ /* 0x000e620000002400 */
[----:B------:R-:W-:Y:S01]  /*5570*/  ISETP.GT.AND P4, PT, R69, 0x19, PT ;  /* 0x000000194500780c */ /* 0x000fe20003f84270 */
[----:B--2---:R-:W-:Y:S01]  /*5580*/  IMAD.IADD R76, R58, 0x1, R76 ;  /* 0x000000013a4c7824 */ /* 0x004fe200078e024c */
[----:B------:R-:W-:-:S02]  /*5590*/  FSEL R74, R11, -INF , P5 ;  /* 0xff8000000b4a7808 */ /* 0x000fc40002800000 */
[----:B------:R-:W-:Y:S02]  /*55a0*/  ISETP.GT.AND P5, PT, R69, 0x20, PT ;  /* 0x000000204500780c */ /* 0x000fe40003fa4270 */
[----:B0-----:R-:W-:Y:S01]  /*55b0*/  FSEL R70, R21, -INF , P4 ;  /* 0xff80000015467808 */ /* 0x001fe20002000000 */
[----:B------:R-:W0:Y:S01]  /*55c0*/  MUFU.TANH R10, R80 ;  /* 0x00000050000a7308 */ /* 0x000e220000002400 */
[----:B------:R-:W-:Y:S02]  /*55d0*/  ISETP.GT.AND P4, PT, R69, 0x30, PT ;  /* 0x000000304500780c */ /* 0x000fe40003f84270 */
[----:B---3--:R-:W-:Y:S02]  /*55e0*/  FSEL R84, R29, -INF , P5 ;  /* 0xff8000001d547808 */ /* 0x008fe40002800000 */
[----:B------:R-:W-:Y:S02]  /*55f0*/  ISETP.GT.AND P5, PT, R69, 0x31, PT ;  /* 0x000000314500780c */ /* 0x000fe40003fa4270 */
[----:B-----5:R-:W-:Y:S01]  /*5600*/  FSEL R77, R35, -INF , P4 ;  /* 0xff800000234d7808 */ /* 0x020fe20002000000 */
[----:B------:R-:W2:Y:S01]  /*5610*/  MUFU.TANH R140, R140 ;  /* 0x0000008c008c7308 */ /* 0x000ea20000002400 */
[----:B------:R-:W-:-:S02]  /*5620*/  ISETP.GT.AND P4, PT, R69, 0x41, PT ;  /* 0x000000414500780c */ /* 0x000fc40003f84270 */
[----:B------:R-:W-:Y:S02]  /*5630*/  FSEL R29, R37, -INF , P5 ;  /* 0xff800000251d7808 */ /* 0x000fe40002800000 */
[C---:B------:R-:W-:Y:S02]  /*5640*/  ISETP.GT.AND P5, PT, R69.reuse, 0x48, PT ;  /* 0x000000484500780c */ /* 0x040fe40003fa4270 */
[----:B----4-:R-:W-:Y:S01]  /*5650*/  FSEL R59, R46, -INF , P4 ;  /* 0xff8000002e3b7808 */ /* 0x010fe20002000000 */
[----:B------:R-:W3:Y:S01]  /*5660*/  MUFU.TANH R33, R33 ;  /* 0x0000002100217308 */ /* 0x000ee20000002400 */
[C---:B------:R-:W-:Y:S02]  /*5670*/  ISETP.GT.AND P3, PT, R69.reuse, 0x1, PT ;  /* 0x000000014500780c */ /* 0x040fe40003f64270 */
[----:B------:R-:W-:Y:S02]  /*5680*/  ISETP.GT.AND P4, PT, R69, 0x58, PT ;  /* 0x000000584500780c */ /* 0x000fe40003f84270 */
[----:B------:R-:W-:-:S02]  /*5690*/  FSEL R54, R54, -INF , P5 ;  /* 0xff80000036367808 */ /* 0x000fc40002800000 */
[----:B------:R-:W-:Y:S01]  /*56a0*/  ISETP.GT.AND P5, PT, R69, 0x59, PT ;  /* 0x000000594500780c */ /* 0x000fe20003fa4270 */
[----:B------:R-:W4:Y:S01]  /*56b0*/  MUFU.TANH R6, R6 ;  /* 0x0000000600067308 */ /* 0x000f220000002400 */
[----:B------:R-:W-:Y:S02]  /*56c0*/  FSEL R139, R139, -INF , P3 ;  /* 0xff8000008b8b7808 */ /* 0x000fe40001800000 */
[----:B------:R-:W-:Y:S02]  /*56d0*/  FSEL R46, R47, -INF , P4 ;  /* 0xff8000002f2e7808 */ /* 0x000fe40002000000 */
[C---:B------:R-:W-:Y:S02]  /*56e0*/  ISETP.GT.AND P3, PT, R69.reuse, 0x18, PT ;  /* 0x000000184500780c */ /* 0x040fe40003f64270 */
[----:B-1----:R-:W-:Y:S01]  /*56f0*/  FSEL R47, R60, -INF , P5 ;  /* 0xff8000003c2f7808 */ /* 0x002fe20002800000 */
[----:B------:R-:W1:Y:S01]  /*5700*/  MUFU.TANH R137, R137 ;  /* 0x0000008900897308 */ /* 0x000e620000002400 */
[----:B------:R-:W-:-:S02]  /*5710*/  ISETP.GT.AND P5, PT, R69, 0x70, PT ;  /* 0x000000704500780c */ /* 0x000fc40003fa4270 */
[----:B------:R-:W-:Y:S02]  /*5720*/  ISETP.GT.AND P2, PT, R69, RZ, PT ;  /* 0x000000ff4500720c */ /* 0x000fe40003f44270 */
[----:B------:R-:W-:Y:S02]  /*5730*/  FSEL R85, R13, -INF , P3 ;  /* 0xff8000000d557808 */ /* 0x000fe40001800000 */
[----:B------:R-:W-:Y:S01]  /*5740*/  ISETP.GT.AND P3, PT, R69, 0x29, PT ;  /* 0x000000294500780c */ /* 0x000fe20003f64270 */
[----:B------:R-:W5:Y:S01]  /*5750*/  MUFU.TANH R12, R12 ;  /* 0x0000000c000c7308 */ /* 0x000f620000002400 */
[----:B0-----:R-:W-:Y:S02]  /*5760*/  FSEL R10, R10, -INF , P5 ;  /* 0xff8000000a0a7808 */ /* 0x001fe40002800000 */
[----:B------:R-:W-:Y:S02]  /*5770*/  ISETP.GT.AND P5, PT, R76, 0x1, PT ;  /* 0x000000014c00780c */ /* 0x000fe40003fa4270 */
[----:B--2---:R-:W-:-:S02]  /*5780*/  FSEL R140, R140, -INF , P2 ;  /* 0xff8000008c8c7808 */ /* 0x004fc40001000000 */
[----:B---3--:R-:W-:Y:S01]  /*5790*/  FSEL R80, R33, -INF , P3 ;  /* 0xff80000021507808 */ /* 0x008fe20001800000 */
[----:B------:R-:W0:Y:S01]  /*57a0*/  MUFU.TANH R30, R30 ;  /* 0x0000001e001e7308 */ /* 0x000e220000002400 */
[----:B----4-:R-:W-:Y:S02]  /*57b0*/  FSEL R33, R6, -INF , P5 ;  /* 0xff80000006217808 */ /* 0x010fe40002800000 */
[----:B------:R-:W-:Y:S02]  /*57c0*/  FMNMX.FTZ R6, R140, R9, !PT ;  /* 0x000000098c067209 */ /* 0x000fe40007810000 */
[----:B------:R-:W-:Y:S02]  /*57d0*/  ISETP.GT.AND P1, PT, R69, 0x10, PT ;  /* 0x000000104500780c */ /* 0x000fe40003f24270 */
[----:B------:R-:W-:Y:S01]  /*57e0*/  FMNMX.FTZ R6, R139, R6, !PT ;  /* 0x000000068b067209 */ /* 0x000fe20007810000 */
[----:B------:R-:W2:Y:S01]  /*57f0*/  MUFU.TANH R31, R31 ;  /* 0x0000001f001f7308 */ /* 0x000ea20000002400 */
[----:B------:R-:W-:-:S02]  /*5800*/  ISETP.GT.AND P2, PT, R69, 0x11, PT ;  /* 0x000000114500780c */ /* 0x000fc40003f44270 */
[----:B------:R-:W-:Y:S02]  /*5810*/  FMNMX.FTZ R6, R138, R6, !PT ;  /* 0x000000068a067209 */ /* 0x000fe40007810000 */
[----:B-1----:R-:W-:Y:S02]  /*5820*/  FSEL R137, R137, -INF , P1 ;  /* 0xff80000089897808 */ /* 0x002fe40000800000 */
[----:B------:R-:W-:Y:S01]  /*5830*/  FMNMX.FTZ R6, R74, R6, !PT ;  /* 0x000000064a067209 */ /* 0x000fe20007810000 */
[----:B------:R-:W1:Y:S01]  /*5840*/  MUFU.TANH R40, R40 ;  /* 0x0000002800287308 */ /* 0x000e620000002400 */
[----:B-----5:R-:W-:Y:S02]  /*5850*/  FSEL R72, R12, -INF , P2 ;  /* 0xff8000000c487808 */ /* 0x020fe40001000000 */
        /* <DEDUP_REMOVED lines=9> */
[----:B--2---:R-:W-:-:S02]  /*58f0*/  FSEL R81, R31, -INF , P2 ;  /* 0xff8000001f517808 */ /* 0x004fc40001000000 */
[----:B------:R-:W-:Y:S02]  /*5900*/  FMNMX.FTZ R6, R84, R6, !PT ;  /* 0x0000000654067209 */ /* 0x000fe40007810000 */
[C---:B------:R-:W-:Y:S02]  /*5910*/  ISETP.GT.AND P1, PT, R69.reuse, 0x38, PT ;  /* 0x000000384500780c */ /* 0x040fe40003f24270 */
[----:B------:R-:W-:Y:S01]  /*5920*/  FMNMX.FTZ R6, R68, R6, !PT ;  /* 0x0000000644067209 */ /* 0x000fe20007810000 */
[----:B------:R-:W2:Y:S01]  /*5930*/  MUFU.TANH R55, R55 ;  /* 0x0000003700377308 */ /* 0x000ea20000002400 */
[----:B------:R-:W-:Y:S02]  /*5940*/  ISETP.GT.AND P2, PT, R69, 0x39, PT ;  /* 0x000000394500780c */ /* 0x000fe40003f44270 */
[----:B------:R-:W-:Y:S02]  /*5950*/  FMNMX.FTZ R6, R81, R6, !PT ;  /* 0x0000000651067209 */ /* 0x000fe40007810000 */
[----:B-1----:R-:W-:-:S02]  /*5960*/  FSEL R31, R40, -INF , P1 ;  /* 0xff800000281f7808 */ /* 0x002fc40000800000 */
[----:B------:R-:W-:Y:S01]  /*5970*/  FMNMX.FTZ R6, R80, R6, !PT ;  /* 0x0000000650067209 */ /* 0x000fe20007810000 */
[----:B------:R-:W1:Y:S01]  /*5980*/  MUFU.TANH R50, R50 ;  /* 0x0000003200327308 */ /* 0x000e620000002400 */
[----:B------:R-:W-:Y:S02]  /*5990*/  ISETP.GT.AND P3, PT, R69, 0x40, PT ;  /* 0x000000404500780c */ /* 0x000fe40003f64270 */
[----:B------:R-:W-:Y:S02]  /*59a0*/  FMNMX.FTZ R6, R77, R6, !PT ;  /* 0x000000064d067209 */ /* 0x000fe40007810000 */
[----:B---3--:R-:W-:Y:S02]  /*59b0*/  FSEL R30, R42, -INF , P2 ;  /* 0xff8000002a1e7808 */ /* 0x008fe40001000000 */
[----:B------:R-:W-:Y:S01]  /*59c0*/  FMNMX.FTZ R6, R29, R6, !PT ;  /* 0x000000061d067209 */ /* 0x000fe20007810000 */
[----:B------:R-:W3:Y:S01]  /*59d0*/  MUFU.TANH R51, R51 ;  /* 0x0000003300337308 */ /* 0x000ee20000002400 */
[----:B0-----:R-:W-:-:S02]  /*59e0*/  FSEL R58, R43, -INF , P3 ;  /* 0xff8000002b3a7808 */ /* 0x001fc40001800000 */
[----:B------:R-:W-:Y:S02]  /*59f0*/  FMNMX.FTZ R6, R31, R6, !PT ;  /* 0x000000061f067209 */ /* 0x000fe40007810000 */
[C---:B------:R-:W-:Y:S02]  /*5a00*/  ISETP.GT.AND P1, PT, R69.reuse, 0x49, PT ;  /* 0x000000494500780c */ /* 0x040fe40003f24270 */
[----:B------:R-:W-:Y:S01]  /*5a10*/  FMNMX.FTZ R6, R30, R6, !PT ;  /* 0x000000061e067209 */ /* 0x000fe20007810000 */
[----:B------:R-:W0:Y:S01]  /*5a20*/  MUFU.TANH R61, R61 ;  /* 0x0000003d003d7308 */ /* 0x000e220000002400 */
[----:B------:R-:W-:Y:S02]  /*5a30*/  ISETP.GT.AND P2, PT, R69, 0x50, PT ;  /* 0x000000504500780c */ /* 0x000fe40003f44270 */
[----:B------:R-:W-:Y:S02]  /*5a40*/  FMNMX.FTZ R6, R58, R6, !PT ;  /* 0x000000063a067209 */ /* 0x000fe40007810000 */
[----:B--2---:R-:W-:-:S02]  /*5a50*/  FSEL R55, R55, -INF , P1 ;  /* 0xff80000037377808 */ /* 0x004fc40000800000 */
[----:B------:R-:W-:Y:S01]  /*5a60*/  FMNMX.FTZ R6, R59, R6, !PT ;  /* 0x000000063b067209 */ /* 0x000fe20007810000 */
[----:B------:R-:W2:Y:S01]  /*5a70*/  MUFU.TANH R62, R62 ;  /* 0x0000003e003e7308 */ /* 0x000ea20000002400 */
[----:B------:R-:W-:Y:S02]  /*5a80*/  ISETP.GT.AND P3, PT, R69, 0x51, PT ;  /* 0x000000514500780c */ /* 0x000fe40003f64270 */
[----:B------:R-:W-:Y:S02]  /*5a90*/  FMNMX.FTZ R6, R54, R6, !PT ;  /* 0x0000000636067209 */ /* 0x000fe40007810000 */
[----:B-1----:R-:W-:Y:S02]  /*5aa0*/  FSEL R50, R50, -INF , P2 ;  /* 0xff80000032327808 */ /* 0x002fe40001000000 */
[----:B------:R-:W-:Y:S01]  /*5ab0*/  FMNMX.FTZ R6, R55, R6, !PT ;  /* 0x0000000637067209 */ /* 0x000fe20007810000 */
[----:B------:R-:W1:Y:S01]  /*5ac0*/  MUFU.TANH R63, R63 ;  /* 0x0000003f003f7308 */ /* 0x000e620000002400 */
[----:B---3--:R-:W-:-:S02]  /*5ad0*/  FSEL R51, R51, -INF , P3 ;  /* 0xff80000033337808 */ /* 0x008fc40001800000 */
[----:B------:R-:W-:Y:S02]  /*5ae0*/  FMNMX.FTZ R6, R50, R6, !PT ;  /* 0x0000000632067209 */ /* 0x000fe40007810000 */
[----:B------:R-:W-:Y:S02]  /*5af0*/  ISETP.GT.AND P1, PT, R69, 0x60, PT ;  /* 0x000000604500780c */ /* 0x000fe40003f24270 */
[----:B------:R-:W-:Y:S01]  /*5b00*/  FMNMX.FTZ R6, R51, R6, !PT ;  /* 0x0000000633067209 */ /* 0x000fe20007810000 */
[----:B------:R-:W3:Y:S01]  /*5b10*/  MUFU.TANH R64, R64 ;  /* 0x0000004000407308 */ /* 0x000ee20000002400 */
[----:B------:R-:W-:Y:S02]  /*5b20*/  ISETP.GT.AND P2, PT, R69, 0x61, PT ;  /* 0x000000614500780c */ /* 0x000fe40003f44270 */
[----:B------:R-:W-:Y:S02]  /*5b30*/  FMNMX.FTZ R6, R46, R6, !PT ;  /* 0x000000062e067209 */ /* 0x000fe40007810000 */
[----:B0-----:R-:W-:-:S02]  /*5b40*/  FSEL R40, R61, -INF , P1 ;  /* 0xff8000003d287808 */ /* 0x001fc40000800000 */
[----:B------:R-:W-:Y:S01]  /*5b50*/  FMNMX.FTZ R6, R47, R6, !PT ;  /* 0x000000062f067209 */ /* 0x000fe20007810000 */
[----:B------:R-:W0:Y:S01]  /*5b60*/  MUFU.TANH R66, R66 ;  /* 0x0000004200427308 */ /* 0x000e220000002400 */
[C---:B------:R-:W-:Y:S02]  /*5b70*/  ISETP.GT.AND P3, PT, R69.reuse, 0x68, PT ;  /* 0x000000684500780c */ /* 0x040fe40003f64270 */
[----:B--2---:R-:W-:Y:S02]  /*5b80*/  FSEL R43, R62, -INF , P2 ;  /* 0xff8000003e2b7808 */ /* 0x004fe40001000000 */
[----:B------:R-:W-:Y:S02]  /*5b90*/  FMNMX.FTZ R6, R40, R6, !PT ;  /* 0x0000000628067209 */ /* 0x000fe40007810000 */
[----:B------:R-:W-:Y:S01]  /*5ba0*/  ISETP.GT.AND P4, PT, R69, 0x69, PT ;  /* 0x000000694500780c */ /* 0x000fe20003f84270 */
[----:B------:R-:W2:Y:S01]  /*5bb0*/  MUFU.TANH R65, R65 ;  /* 0x0000004100417308 */ /* 0x000ea20000002400 */
[----:B-1----:R-:W-:-:S02]  /*5bc0*/  FSEL R42, R63, -INF , P3 ;  /* 0xff8000003f2a7808 */ /* 0x002fc40001800000 */
[----:B------:R-:W-:Y:S02]  /*5bd0*/  FMNMX.FTZ R6, R43, R6, !PT ;  /* 0x000000062b067209 */ /* 0x000fe40007810000 */
[----:B---3--:R-:W-:Y:S02]  /*5be0*/  FSEL R21, R64, -INF , P4 ;  /* 0xff80000040157808 */ /* 0x008fe40002000000 */
[----:B------:R-:W-:Y:S01]  /*5bf0*/  FMNMX.FTZ R6, R42, R6, !PT ;  /* 0x000000062a067209 */ /* 0x000fe20007810000 */
[----:B------:R-:W1:Y:S01]  /*5c00*/  MUFU.TANH R67, R67 ;  /* 0x0000004300437308 */ /* 0x000e620000002400 */
[----:B------:R-:W-:Y:S02]  /*5c10*/  ISETP.GT.AND P1, PT, R69, 0x71, PT ;  /* 0x000000714500780c */ /* 0x000fe40003f24270 */
[----:B------:R-:W-:Y:S02]  /*5c20*/  FMNMX.FTZ R6, R21, R6, !PT ;  /* 0x0000000615067209 */ /* 0x000fe40007810000 */
[----:B------:R-:W-:-:S02]  /*5c30*/  ISETP.GT.AND P2, PT, R69, 0x78, PT ;  /* 0x000000784500780c */ /* 0x000fc40003f44270 */
[----:B0-----:R-:W-:Y:S01]  /*5c40*/  FSEL R11, R66, -INF , P1 ;  /* 0xff800000420b7808 */ /* 0x001fe20000800000 */
[----:B------:R-:W0:Y:S01]  /*5c50*/  MUFU.TANH R7, R7 ;  /* 0x0000000700077308 */ /* 0x000e220000002400 */
[----:B------:R-:W-:Y:S02]  /*5c60*/  FMNMX.FTZ R6, R10, R6, !PT ;  /* 0x000000060a067209 */ /* 0x000fe40007810000 */
[----:B------:R-:W-:Y:S02]  /*5c70*/  ISETP.GT.AND P3, PT, R69, 0x79, PT ;  /* 0x000000794500780c */ /* 0x000fe40003f64270 */
[----:B--2---:R-:W-:Y:S02]  /*5c80*/  FSEL R12, R65, -INF , P2 ;  /* 0xff800000410c7808 */ /* 0x004fe40001000000 */
[----:B------:R-:W-:Y:S01]  /*5c90*/  FMNMX.FTZ R6, R11, R6, !PT ;  /* 0x000000060b067209 */ /* 0x000fe20007810000 */
[----:B------:R-:W2:Y:S01]  /*5ca0*/  MUFU.TANH R14, R14 ;  /* 0x0000000e000e7308 */ /* 0x000ea20000002400 */
[----:B-1----:R-:W-:-:S02]  /*5cb0*/  FSEL R13, R67, -INF , P3 ;  /* 0xff800000430d7808 */ /* 0x002fc40001800000 */
[----:B------:R-:W-:Y:S02]  /*5cc0*/  FMNMX.FTZ R6, R12, R6, !PT ;  /* 0x000000060c067209 */ /* 0x000fe40007810000 */
[C---:B------:R-:W-:Y:S02]  /*5cd0*/  ISETP.GT.AND P4, PT, R76.reuse, RZ, PT ;  /* 0x000000ff4c00720c */ /* 0x040fe40003f84270 */
[----:B------:R-:W-:Y:S01]  /*5ce0*/  FMNMX.FTZ R6, R13, R6, !PT ;  /* 0x000000060d067209 */ /* 0x000fe20007810000 */
[----:B------:R-:W1:Y:S01]  /*5cf0*/  MUFU.TANH R20, R20 ;  /* 0x0000001400147308 */ /* 0x000e620000002400 */
[----:B0-----:R-:W-:Y:S02]  /*5d00*/  FSEL R75, R7, -INF , P4 ;  /* 0xff800000074b7808 */ /* 0x001fe40002000000 */
[C---:B------:R-:W-:Y:S01]  /*5d10*/  ISETP.GT.AND P2, PT, R76.reuse, 0x9, PT ;  /* 0x000000094c00780c */ /* 0x040fe20003f44270 */
[----:B------:R-:W0:Y:S01]  /*5d20*/  SHFL.BFLY PT, R7, R6, 0x2, 0x1f ;  /* 0x0c401f0006077f89 */ /* 0x000e2200000e0000 */
[----:B------:R-:W-:-:S02]  /*5d30*/  ISETP.GT.AND P3, PT, R76, 0x10, PT ;  /* 0x000000104c00780c */ /* 0x000fc40003f64270 */
[C---:B------:R-:W-:Y:S01]  /*5d40*/  ISETP.GT.AND P1, PT, R76.reuse, 0x8, PT ;  /* 0x000000084c00780c */ /* 0x040fe20003f24270 */
[----:B------:R-:W3:Y:S01]  /*5d50*/  MUFU.TANH R8, R8 ;  /* 0x0000000800087308 */ /* 0x000ee20000002400 */
[----:B------:R-:W-:Y:S02]  /*5d60*/  ISETP.GT.AND P4, PT, R76, 0x11, PT ;  /* 0x000000114c00780c */ /* 0x000fe40003f84270 */
[----:B--2---:R-:W-:Y:S02]  /*5d70*/  FSEL R35, R14, -INF , P2 ;  /* 0xff8000000e237808 */ /* 0x004fe40001000000 */
[C---:B------:R-:W-:Y:S02]  /*5d80*/  ISETP.GT.AND P2, PT, R76.reuse, 0x20, PT ;  /* 0x000000204c00780c */ /* 0x040fe40003f44270 */
[----:B------:R-:W-:Y:S01]  /*5d90*/  ISETP.GT.AND P5, PT, R76, 0x18, PT ;  /* 0x000000184c00780c */ /* 0x000fe20003fa4270 */
[----:B------:R-:W2:Y:S01]  /*5da0*/  MUFU.TANH R15, R15 ;  /* 0x0000000f000f7308 */ /* 0x000ea20000002400 */
[----:B-1----:R-:W-:Y:S01]  /*5db0*/  FSEL R71, R20, -INF , P3 ;  /* 0xff80000014477808 */ /* 0x002fe20001800000 */
[----:B------:R-:W-:Y:S01]  /*5dc0*/  FMUL.FTZ R20, R79, UR5 ;  /* 0x000000054f147c20 */ /* 0x000fe20008410000 */
[----:B------:R-:W-:Y:S01]  /*5dd0*/  ISETP.GT.AND P3, PT, R76, 0x21, PT ;  /* 0x000000214c00780c */ /* 0x000fe20003f64270 */
[----:B------:R-:W-:-:S04]  /*5de0*/  FMUL.FTZ R79, R87, UR5 ;  /* 0x00000005574f7c20 */ /* 0x000fc80008410000 */
[----:B------:R-:W1:Y:S01]  /*5df0*/  MUFU.TANH R25, R25 ;  /* 0x0000001900197308 */ /* 0x000e620000002400 */
[----:B---3--:R-:W-:Y:S02]  /*5e00*/  FSEL R73, R8, -INF , P1 ;  /* 0xff80000008497808 */ /* 0x008fe40000800000 */
[----:B------:R-:W-:Y:S02]  /*5e10*/  ISETP.GT.AND P1, PT, R76, 0x19, PT ;  /* 0x000000194c00780c */ /* 0x000fe40003f24270 */
[----:B0-----:R-:W-:-:S03]  /*5e20*/  FMNMX.FTZ R6, R6, R7, !PT ;  /* 0x0000000706067209 */ /* 0x001fc60007810000 */
[----:B------:R-:W0:Y:S01]  /*5e30*/  MUFU.TANH R26, R26 ;  /* 0x0000001a001a7308 */ /* 0x000e220000002400 */
[----:B--2---:R-:W-:Y:S01]  /*5e40*/  FSEL R37, R15, -INF , P4 ;  /* 0xff8000000f257808 */ /* 0x004fe20002000000 */
[----:B------:R-:W2:Y:S01]  /*5e50*/  SHFL.BFLY PT, R7, R6, 0x1, 0x1f ;  /* 0x0c201f0006077f89 */ /* 0x000ea200000e0000 */
[----:B------:R-:W-:Y:S01]  /*5e60*/  ISETP.GT.AND P4, PT, R76, 0x28, PT ;  /* 0x000000284c00780c */ /* 0x000fe20003f84270 */
[----:B------:R-:W-:-:S04]  /*5e70*/  FMUL.FTZ R15, R82, UR5 ;  /* 0x00000005520f7c20 */ /* 0x000fc80008410000 */
[----:B------:R-:W3:Y:S01]  /*5e80*/  MUFU.TANH R24, R24 ;  /* 0x0000001800187308 */ /* 0x000ee20000002400 */
[----:B-1----:R-:W-:Y:S02]  /*5e90*/  FSEL R67, R25, -INF , P2 ;  /* 0xff80000019437808 */ /* 0x002fe40001000000 */
[----:B------:R-:W-:-:S05]  /*5ea0*/  ISETP.GT.AND P2, PT, R76, 0x31, PT ;  /* 0x000000314c00780c */ /* 0x000fca0003f44270 */
[----:B------:R-:W1:Y:S01]  /*5eb0*/  MUFU.TANH R39, R39 ;  /* 0x0000002700277308 */ /* 0x000e620000002400 */
[----:B0-----:R-:W-:Y:S02]  /*5ec0*/  FSEL R25, R26, -INF , P3 ;  /* 0xff8000001a197808 */ /* 0x001fe40001800000 */
[----:B------:R-:W-:-:S05]  /*5ed0*/  ISETP.GT.AND P3, PT, R76, 0x38, PT ;  /* 0x000000384c00780c */ /* 0x000fca0003f64270 */
[----:B------:R-:W0:Y:S01]  /*5ee0*/  MUFU.TANH R27, R27 ;  /* 0x0000001b001b7308 */ /* 0x000e220000002400 */
[----:B---3--:R-:W-:Y:S02]  /*5ef0*/  FSEL R69, R24, -INF , P5 ;  /* 0xff80000018457808 */ /* 0x008fe40002800000 */
[----:B--2---:R-:W-:Y:S02]  /*5f00*/  FMNMX.FTZ R6, R6, R7, !PT ;  /* 0x0000000706067209 */ /* 0x004fe40007810000 */
[----:B------:R-:W-:Y:S02]  /*5f10*/  ISETP.GT.AND P5, PT, R76, 0x29, PT ;  /* 0x000000294c00780c */ /* 0x000fe40003fa4270 */
[C---:B------:R-:W-:Y:S01]  /*5f20*/  FSETP.NEU.FTZ.AND P6, PT, R6.reuse, -INF , PT ;  /* 0xff8000000600780b */ /* 0x040fe20003fdd000 */
[----:B------:R-:W2:Y:S01]  /*5f30*/  MUFU.TANH R36, R36 ;  /* 0x0000002400247308 */ /* 0x000ea20000002400 */
[----:B-1----:R-:W-:Y:S02]  /*5f40*/  FSEL R39, R39, -INF , P1 ;  /* 0xff80000027277808 */ /* 0x002fe40000800000 */
[----:B------:R-:W-:-:S02]  /*5f50*/  FSEL R7, R6, RZ, P6 ;  /* 0x000000ff06077208 */ /* 0x000fc40003000000 */
[----:B------:R-:W-:-:S03]  /*5f60*/  ISETP.GT.AND P1, PT, R76, 0x30, PT ;  /* 0x000000304c00780c */ /* 0x000fc60003f24270 */
[----:B------:R-:W-:Y:S01]  /*5f70*/  FADD.FTZ R9, -R7, R9 ;  /* 0x0000000907097221 */ /* 0x000fe20000010100 */
[----:B------:R-:W1:Y:S01]  /*5f80*/  MUFU.TANH R28, R28 ;  /* 0x0000001c001c7308 */ /* 0x000e620000002400 */
[----:B------:R-:W3:Y:S01]  /*5f90*/  LDC R7, c[0x0][0x988] ;  /* 0x00026200ff077b82 */ /* 0x000ee20000000800 */
[----:B0-----:R-:W-:Y:S02]  /*5fa0*/  FSEL R65, R27, -INF , P4 ;  /* 0xff8000001b417808 */ /* 0x001fe40002000000 */
[----:B------:R-:W-:-:S04]  /*5fb0*/  ISETP.GT.AND P4, PT, R76, 0x39, PT ;  /* 0x000000394c00780c */ /* 0x000fc80003f84270 */
[----:B------:R-:W0:Y:S01]  /*5fc0*/  MUFU.TANH R32, R32 ;  /* 0x0000002000207308 */ /* 0x000e220000002400 */
[----:B--2---:R-:W-:Y:S02]  /*5fd0*/  FSEL R61, R36, -INF , P3 ;  /* 0xff800000243d7808 */ /* 0x004fe40001800000 */
[----:B------:R-:W-:-:S05]  /*5fe0*/  ISETP.GT.AND P3, PT, R76, 0x49, PT ;  /* 0x000000494c00780c */ /* 0x000fca0003f64270 */
[----:B------:R-:W2:Y:S01]  /*5ff0*/  MUFU.TANH R34, R34 ;  /* 0x0000002200227308 */ /* 0x000ea20000002400 */
[----:B-1----:R-:W-:Y:S02]  /*6000*/  FSEL R66, R28, -INF , P5 ;  /* 0xff8000001c427808 */ /* 0x002fe40002800000 */
[----:B------:R-:W-:-:S05]  /*6010*/  ISETP.GT.AND P5, PT, R76, 0x40, PT ;  /* 0x000000404c00780c */ /* 0x000fca0003fa4270 */
[----:B------:R-:W1:Y:S01]  /*6020*/  MUFU.TANH R38, R38 ;  /* 0x0000002600267308 */ /* 0x000e620000002400 */
[----:B0-----:R-:W-:Y:S01]  /*6030*/  FSEL R63, R32, -INF , P1 ;  /* 0xff800000203f7808 */ /* 0x001fe20000800000 */
[-C--:B---3--:R-:W-:Y:S01]  /*6040*/  FMUL.FTZ R8, R6, R7.reuse ;  /* 0x0000000706087220 */ /* 0x088fe20000410000 */
[----:B------:R-:W-:Y:S01]  /*6050*/  ISETP.GT.AND P1, PT, R76, 0x41, PT ;  /* 0x000000414c00780c */ /* 0x000fe20003f24270 */
[----:B------:R-:W-:-:S03]  /*6060*/  FMUL.FTZ R9, R9, R7 ;  /* 0x0000000709097220 */ /* 0x000fc60000410000 */
[----:B------:R-:W-:Y:S01]  /*6070*/  FSEL R8, R8, RZ, P6 ;  /* 0x000000ff08087208 */ /* 0x000fe20003000000 */
[----:B------:R-:W0:Y:S01]  /*6080*/  MUFU.TANH R56, R56 ;  /* 0x0000003800387308 */ /* 0x000e220000002400 */
[----:B--2---:R-:W-:Y:S02]  /*6090*/  FSEL R64, R34, -INF , P2 ;  /* 0xff80000022407808 */ /* 0x004fe40001000000 */
[----:B------:R-:W-:Y:S01]  /*60a0*/  ISETP.GT.AND P2, PT, R76, 0x48, PT ;  /* 0x000000484c00780c */ /* 0x000fe20003f44270 */
[-CC-:B------:R-:W-:Y:S01]  /*60b0*/  FFMA.FTZ R32, R140, R7.reuse, -R8.reuse ;  /* 0x000000078c207223 */ /* 0x180fe20000010808 */
[----:B------:R-:W-:Y:S01]  /*60c0*/  ISETP.GT.AND P6, PT, R76, 0x68, PT ;  /* 0x000000684c00780c */ /* 0x000fe20003fc4270 */
[-CC-:B------:R-:W-:Y:S01]  /*60d0*/  FFMA.FTZ R34, R138, R7.reuse, -R8.reuse ;  /* 0x000000078a227223 */ /* 0x180fe20000010808 */
[-CC-:B------:R-:W-:Y:S01]  /*60e0*/  FFMA.FTZ R74, R74, R7.reuse, -R8.reuse ;  /* 0x000000074a4a7223 */ /* 0x180fe20000010808 */
[----:B------:R-:W2:Y:S01]  /*60f0*/  MUFU.TANH R57, R57 ;  /* 0x0000003900397308 */ /* 0x000ea20000002400 */
        /* <DEDUP_REMOVED lines=8> */
[----:B0-----:R-:W-:Y:S01]  /*6180*/  FSEL R56, R56, -INF , P3 ;  /* 0xff80000038387808 */ /* 0x001fe20001800000 */
[-CC-:B------:R-:W-:Y:S01]  /*6190*/  FFMA.FTZ R68, R68, R7.reuse, -R8.reuse ;  /* 0x0000000744447223 */ /* 0x180fe20000010808 */
[----:B------:R-:W-:Y:S01]  /*61a0*/  ISETP.GT.AND P3, PT, R76, 0x60, PT ;  /* 0x000000604c00780c */ /* 0x000fe20003f64270 */
[-CC-:B------:R-:W-:Y:S01]  /*61b0*/  FFMA.FTZ R26, R81, R7.reuse, -R8.reuse ;  /* 0x00000007511a7223 */ /* 0x180fe20000010808 */
[-CC-:B------:R-:W-:Y:S01]  /*61c0*/  FFMA.FTZ R27, R80, R7.reuse, -R8.reuse ;  /* 0x00000007501b7223 */ /* 0x180fe20000010808 */
[-CC-:B------:R-:W-:Y:S01]  /*61d0*/  FFMA.FTZ R28, R77, R7.reuse, -R8.reuse ;  /* 0x000000074d1c7223 */ /* 0x180fe20000010808 */
[-CC-:B------:R-:W-:Y:S01]  /*61e0*/  FFMA.FTZ R29, R29, R7.reuse, -R8.reuse ;  /* 0x000000071d1d7223 */ /* 0x180fe20000010808 */
[----:B------:R-:W0:Y:S01]  /*61f0*/  MUFU.TANH R53, R53 ;  /* 0x0000003500357308 */ /* 0x000e220000002400 */
[----:B--2---:R-:W-:Y:S01]  /*6200*/  FSEL R57, R57, -INF , P5 ;  /* 0xff80000039397808 */ /* 0x004fe20002800000 */
[-CC-:B------:R-:W-:Y:S01]  /*6210*/  FFMA.FTZ R31, R31, R7.reuse, -R8.reuse ;  /* 0x000000071f1f7223 */ /* 0x180fe20000010808 */
[----:B------:R-:W-:Y:S01]  /*6220*/  ISETP.GT.AND P5, PT, R76, 0x51, PT ;  /* 0x000000514c00780c */ /* 0x000fe20003fa4270 */
[-CC-:B------:R-:W-:Y:S01]  /*6230*/  FFMA.FTZ R30, R30, R7.reuse, -R8.reuse ;  /* 0x000000071e1e7223 */ /* 0x180fe20000010808 */
[-CC-:B------:R-:W-:Y:S01]  /*6240*/  FFMA.FTZ R58, R58, R7.reuse, -R8.reuse ;  /* 0x000000073a3a7223 */ /* 0x180fe20000010808 */
        /* <DEDUP_REMOVED lines=23> */
[----:B------:R-:W-:Y:S01]  /*63c0*/  FFMA.FTZ R13, R13, R7, -R8 ;  /* 0x000000070d0d7223 */ /* 0x000fe20000010808 */
[----:B------:R-:W-:-:S02]  /*63d0*/  FMUL.FTZ R77, R83, UR5 ;  /* 0x00000005534d7c20 */ /* 0x000fc40008410000 */
[----:B------:R-:W2:Y:S01]  /*63e0*/  MUFU.TANH R45, R45 ;  /* 0x0000002d002d7308 */ /* 0x000ea20000002400 */
[----:B-1----:R-:W-:Y:S02]  /*63f0*/  FSEL R41, R44, -INF , P3 ;  /* 0xff8000002c297808 */ /* 0x002fe40001800000 */
[----:B------:R-:W-:-:S05]  /*6400*/  ISETP.GT.AND P3, PT, R76, 0x71, PT ;  /* 0x000000714c00780c */ /* 0x000fca0003f64270 */
[----:B------:R-:W1:Y:S01]  /*6410*/  MUFU.TANH R48, R48 ;  /* 0x0000003000307308 */ /* 0x000e620000002400 */
[----:B0-----:R-:W-:Y:S02]  /*6420*/  FSEL R52, R52, -INF , P5 ;  /* 0xff80000034347808 */ /* 0x001fe40002800000 */
[----:B------:R-:W-:-:S05]  /*6430*/  ISETP.GT.AND P5, PT, R76, 0x79, PT ;  /* 0x000000794c00780c */ /* 0x000fca0003fa4270 */
[----:B------:R-:W0:Y:S01]  /*6440*/  MUFU.TANH R141, R141 ;  /* 0x0000008d008d7308 */ /* 0x000e220000002400 */
[----:B--2---:R-:W-:Y:S02]  /*6450*/  FSEL R45, R45, -INF , P1 ;  /* 0xff8000002d2d7808 */ /* 0x004fe40000800000 */
[----:B------:R-:W-:-:S05]  /*6460*/  ISETP.GT.AND P1, PT, R76, 0x69, PT ;  /* 0x000000694c00780c */ /* 0x000fca0003f24270 */
[----:B------:R2:W3:Y:S01]  /*6470*/  MUFU.TANH R14, R78 ;  /* 0x0000004e000e7308 */ /* 0x0004e20000002400 */
[----:B-1----:R-:W-:Y:S02]  /*6480*/  FSEL R48, R48, -INF , P2 ;  /* 0xff80000030307808 */ /* 0x002fe40001000000 */
[----:B------:R-:W-:-:S05]  /*6490*/  ISETP.GT.AND P2, PT, R76, 0x70, PT ;  /* 0x000000704c00780c */ /* 0x000fca0003f44270 */
[----:B------:R-:W1:Y:S01]  /*64a0*/  MUFU.TANH R20, R20 ;  /* 0x0000001400147308 */ /* 0x000e620000002400 */
[----:B0-----:R-:W-:Y:S01]  /*64b0*/  FSEL R44, R141, -INF , P4 ;  /* 0xff8000008d2c7808 */ /* 0x001fe20002000000 */
[----:B--2---:R-:W-:Y:S01]  /*64c0*/  FMUL.FTZ R78, R86, UR5 ;  /* 0x00000005564e7c20 */ /* 0x004fe20008410000 */
[----:B------:R-:W-:Y:S01]  /*64d0*/  ISETP.GT.AND P4, PT, R76, 0x78, PT ;  /* 0x000000784c00780c */ /* 0x000fe20003f84270 */
[----:B------:R-:W-:Y:S01]  /*64e0*/  FFMA.FTZ R76, R139, R7, -R8 ;  /* 0x000000078b4c7223 */ /* 0x000fe20000010808 */
[----:B------:R-:W-:-:S03]  /*64f0*/  FMNMX.FTZ R8, R75, R5, !PT ;  /* 0x000000054b087209 */ /* 0x000fc60007810000 */
[----:B------:R-:W0:Y:S01]  /*6500*/  MUFU.TANH R15, R15 ;  /* 0x0000000f000f7308 */ /* 0x000e220000002400 */
[----:B------:R-:W-:Y:S02]  /*6510*/  FMNMX.FTZ R8, R33, R8, !PT ;  /* 0x0000000821087209 */ /* 0x000fe40007810000 */
[----:B---3--:R-:W-:Y:S02]  /*6520*/  FSEL R14, R14, -INF , P6 ;  /* 0xff8000000e0e7808 */ /* 0x008fe40003000000 */
[----:B------:R-:W-:-:S03]  /*6530*/  FMNMX.FTZ R8, R73, R8, !PT ;  /* 0x0000000849087209 */ /* 0x000fc60007810000 */
[----:B------:R-:W2:Y:S01]  /*6540*/  MUFU.TANH R77, R77 ;  /* 0x0000004d004d7308 */ /* 0x000ea20000002400 */
[----:B------:R-:W-:Y:S02]  /*6550*/  FMNMX.FTZ R8, R35, R8, !PT ;  /* 0x0000000823087209 */ /* 0x000fe40007810000 */
[----:B-1----:R-:W-:Y:S02]  /*6560*/  FSEL R20, R20, -INF , P1 ;  /* 0xff80000014147808 */ /* 0x002fe40000800000 */
[----:B------:R-:W-:-:S03]  /*6570*/  FMNMX.FTZ R8, R71, R8, !PT ;  /* 0x0000000847087209 */ /* 0x000fc60007810000 */
[----:B------:R-:W1:Y:S01]  /*6580*/  MUFU.TANH R78, R78 ;  /* 0x0000004e004e7308 */ /* 0x000e620000002400 */
[----:B------:R-:W-:Y:S02]  /*6590*/  FMNMX.FTZ R8, R37, R8, !PT ;  /* 0x0000000825087209 */ /* 0x000fe40007810000 */
[----:B0-----:R-:W-:Y:S02]  /*65a0*/  FSEL R15, R15, -INF , P2 ;  /* 0xff8000000f0f7808 */ /* 0x001fe40001000000 */
[----:B------:R-:W-:-:S03]  /*65b0*/  FMNMX.FTZ R8, R69, R8, !PT ;  /* 0x0000000845087209 */ /* 0x000fc60007810000 */
[----:B------:R-:W0:Y:S01]  /*65c0*/  MUFU.TANH R79, R79 ;  /* 0x0000004f004f7308 */ /* 0x000e220000002400 */
[----:B------:R-:W-:Y:S02]  /*65d0*/  FMNMX.FTZ R8, R39, R8, !PT ;  /* 0x0000000827087209 */ /* 0x000fe40007810000 */
[----:B--2---:R-:W-:Y:S02]  /*65e0*/  FSEL R77, R77, -INF , P3 ;  /* 0xff8000004d4d7808 */ /* 0x004fe40001800000 */
[----:B------:R-:W-:-:S03]  /*65f0*/  FMNMX.FTZ R8, R67, R8, !PT ;  /* 0x0000000843087209 */ /* 0x000fc60007810000 */
[----:B------:R-:W-:Y:S01]  /*6600*/  MUFU.EX2 R32, R32 ;  /* 0x0000002000207308 */ /* 0x000fe20000000800 */
[----:B------:R-:W-:Y:S02]  /*6610*/  FMNMX.FTZ R8, R25, R8, !PT ;  /* 0x0000000819087209 */ /* 0x000fe40007810000 */
[----:B-1----:R-:W-:Y:S02]  /*6620*/  FSEL R78, R78, -INF , P4 ;  /* 0xff8000004e4e7808 */ /* 0x002fe40002000000 */
[----:B------:R-:W-:-:S03]  /*6630*/  FMNMX.FTZ R8, R65, R8, !PT ;  /* 0x0000000841087209 */ /* 0x000fc60007810000 */
[----:B------:R-:W1:Y:S01]  /*6640*/  MUFU.EX2 R9, R9 ;  /* 0x0000000900097308 */ /* 0x000e620000000800 */
[----:B------:R-:W-:Y:S02]  /*6650*/  FMNMX.FTZ R8, R66, R8, !PT ;  /* 0x0000000842087209 */ /* 0x000fe40007810000 */
[----:B0-----:R-:W-:Y:S02]  /*6660*/  FSEL R79, R79, -INF , P5 ;  /* 0xff8000004f4f7808 */ /* 0x001fe40002800000 */
[----:B------:R-:W-:-:S03]  /*6670*/  FMNMX.FTZ R8, R63, R8, !PT ;  /* 0x000000083f087209 */ /* 0x000fc60007810000 */
[----:B------:R-:W0:Y:S01]  /*6680*/  MUFU.EX2 R76, R76 ;  /* 0x0000004c004c7308 */ /* 0x000e220000000800 */
[----:B------:R-:W-:-:S04]  /*6690*/  FMNMX.FTZ R8, R64, R8, !PT ;  /* 0x0000000840087209 */ /* 0x000fc80007810000 */
[----:B------:R-:W-:-:S03]  /*66a0*/  FMNMX.FTZ R8, R61, R8, !PT ;  /* 0x000000083d087209 */ /* 0x000fc60007810000 */
[----:B------:R-:W-:Y:S01]  /*66b0*/  MUFU.EX2 R34, R34 ;  /* 0x0000002200227308 */ /* 0x000fe20000000800 */
[----:B------:R-:W-:Y:S01]  /*66c0*/  FMNMX.FTZ R8, R62, R8, !PT ;  /* 0x000000083e087209 */ /* 0x000fe20007810000 */
[----:B-1----:R-:W-:-:S03]  /*66d0*/  FFMA.FTZ R3, R9, R3, R32 ;  /* 0x0000000309037223 */ /* 0x002fc60000010020 */
[----:B------:R-:W-:-:S03]  /*66e0*/  FMNMX.FTZ R8, R57, R8, !PT ;  /* 0x0000000839087209 */ /* 0x000fc60007810000 */
[----:B------:R-:W-:Y:S01]  /*66f0*/  MUFU.EX2 R74, R74 ;  /* 0x0000004a004a7308 */ /* 0x000fe20000000800 */
[----:B------:R-:W-:Y:S01]  /*6700*/  FMNMX.FTZ R8, R60, R8, !PT ;  /* 0x000000083c087209 */ /* 0x000fe20007810000 */
[----:B0-----:R-:W-:-:S03]  /*6710*/  FADD.FTZ R3, R76, R3 ;  /* 0x000000034c037221 */ /* 0x001fc60000010000 */
        /* <DEDUP_REMOVED lines=77> */
[----:B------:R-:W-:Y:S01]  /*6bf0*/  FFMA.FTZ R79, R79, R7, -R80 ;  /* 0x000000074f4f7223 */ /* 0x000fe20000010850 */
[----:B-1----:R-:W-:Y:S01]  /*6c00*/  FADD.FTZ R80, R33, R0 ;  /* 0x0000000021507221 */ /* 0x002fe20000010000 */
[----:B------:R-:W-:Y:S01]  /*6c10*/  FADD.FTZ R0, R34, R3 ;  /* 0x0000000322007221 */ /* 0x000fe20000010000 */
[----:B------:R-:W1:Y:S02]  /*6c20*/  MUFU.EX2 R71, R71 ;  /* 0x0000004700477308 */ /* 0x000e640000000800 */
[----:B--2---:R-:W-:Y:S01]  /*6c30*/  FADD.FTZ R3, R73, R80 ;  /* 0x0000005049037221 */ /* 0x004fe20000010000 */
[----:B------:R-:W-:-:S04]  /*6c40*/  FADD.FTZ R0, R74, R0 ;  /* 0x000000004a007221 */ /* 0x000fc80000010000 */
[----:B------:R-:W-:Y:S01]  /*6c50*/  FADD.FTZ R0, R36, R0 ;  /* 0x0000000024007221 */ /* 0x000fe20000010000 */
[----:B------:R-:W2:Y:S01]  /*6c60*/  MUFU.EX2 R37, R37 ;  /* 0x0000002500257308 */ /* 0x000ea20000000800 */
[----:B0-----:R-:W-:Y:S02]  /*6c70*/  FADD.FTZ R3, R35, R3 ;  /* 0x0000000323037221 */ /* 0x001fe40000010000 */
[----:B------:R-:W-:-:S04]  /*6c80*/  FADD.FTZ R0, R72, R0 ;  /* 0x0000000048007221 */ /* 0x000fc80000010000 */
[----:B------:R-:W-:Y:S01]  /*6c90*/  FADD.FTZ R0, R38, R0 ;  /* 0x0000000026007221 */ /* 0x000fe20000010000 */
[----:B------:R-:W0:Y:S01]  /*6ca0*/  MUFU.EX2 R69, R69 ;  /* 0x0000004500457308 */ /* 0x000e220000000800 */
[----:B-1----:R-:W-:Y:S02]  /*6cb0*/  FADD.FTZ R3, R71, R3 ;  /* 0x0000000347037221 */ /* 0x002fe40000010000 */
[----:B------:R-:W-:-:S04]  /*6cc0*/  FADD.FTZ R0, R70, R0 ;  /* 0x0000000046007221 */ /* 0x000fc80000010000 */
[----:B------:R-:W-:Y:S01]  /*6cd0*/  FADD.FTZ R0, R24, R0 ;  /* 0x0000000018007221 */ /* 0x000fe20000010000 */
[----:B------:R-:W1:Y:S01]  /*6ce0*/  MUFU.EX2 R39, R39 ;  /* 0x0000002700277308 */ /* 0x000e620000000800 */
[----:B--2---:R-:W-:Y:S02]  /*6cf0*/  FADD.FTZ R3, R37, R3 ;  /* 0x0000000325037221 */ /* 0x004fe40000010000 */
        /* <DEDUP_REMOVED lines=20> */
[----:B------:R-:W-:-:S05]  /*6e40*/  FADD.FTZ R0, R55, R0 ;  /* 0x0000000037007221 */ /* 0x000fca0000010000 */
        /* <DEDUP_REMOVED lines=66> */
.L_x_12107:
[----:B------:R-:W-:Y:S01]  /*7270*/  ULEA UR6, UR6, UR41, 0x3 ;  /* 0x0000002906067291 */ /* 0x000fe2000f8e183f */
[----:B------:R-:W-:Y:S01]  /*7280*/  F2FP.BF16.F32.PACK_AB R32, R76, R32 ;  /* 0x000000204c20723e */ /* 0x000fe200000010ff */
[----:B------:R-:W-:Y:S01]  /*7290*/  FMUL.FTZ R88, R88, R9 ;  /* 0x0000000958587220 */ /* 0x000fe20000410000 */
[----:B------:R-:W-:Y:S01]  /*72a0*/  F2FP.BF16.F32.PACK_AB R33, R33, R75 ;  /* 0x0000004b2121723e */ /* 0x000fe200000010ff */
        /* <DEDUP_REMOVED lines=54> */
[----:B------:R-:W-:Y:S01]  /*7610*/  FMUL.FTZ R124, R124, R9 ;  /* 0x000000097c7c7220 */ /* 0x000fe20000410000 */
[----:B------:R-:W-:Y:S01]  /*7620*/  F2FP.BF16.F32.PACK_AB R25, R77, R15 ;  /* 0x0000000f4d19723e */ /* 0x000fe200000010ff */
[----:B------:R3:W-:Y:S01]  /*7630*/  STSM.16.M88.4 [R18+0x6000], R40 ;  /* 0x0060002812007844 */ /* 0x0007e20000000200 */
[----:B------:R-:W-:Y:S01]  /*7640*/  F2FP.BF16.F32.PACK_AB R26, R13, R12 ;  /* 0x0000000c0d1a723e */ /* 0x000fe200000010ff */
[-C--:B------:R-:W-:Y:S01]  /*7650*/  FMUL.FTZ R125, R125, R9.reuse ;  /* 0x000000097d7d7220 */ /* 0x080fe20000410000 */
[----:B------:R-:W-:Y:S01]  /*7660*/  F2FP.BF16.F32.PACK_AB R27, R79, R78 ;  /* 0x0000004e4f1b723e */ /* 0x000fe200000010ff */
[-C--:B------:R-:W-:Y:S01]  /*7670*/  FMUL.FTZ R128, R128, R9.reuse ;  /* 0x0000000980807220 */ /* 0x080fe20000410000 */
        /* <DEDUP_REMOVED lines=41> */
.L_x_12097:
[----:B------:R-:W-:-:S13]  /*7910*/  ISETP.GE.AND P1, PT, R4, R146, PT ;  /* 0x000000920400720c */ /* 0x000fda0003f26270 */
[----:B------:R-:W-:Y:S05]  /*7920*/  @!P1 BRA `(.L_x_12109) ;  /* 0x0000002800389947 */ /* 0x000fea0003800000 */
[----:B------:R-:W-:Y:S01]  /*7930*/  IMAD.MOV.U32 R9, RZ, RZ, R8 ;  /* 0x000000ffff097224 */ /* 0x000fe200078e0008 */
[----:B------:R-:W-:Y:S01]  /*7940*/  MOV R5, R6 ;  /* 0x0000000600057202 */ /* 0x000fe20000000f00 */
[----:B------:R-:W-:Y:S01]  /*7950*/  IMAD.MOV.U32 R10, RZ, RZ, R2 ;  /* 0x000000ffff0a7224 */ /* 0x000fe200078e0002 */
[----:B------:R-:W-:Y:S01]  /*7960*/  UMOV UR6, UR38 ;  /* 0x0000002600067c82 */ /* 0x000fe20008000000 */
[----:B------:R-:W-:-:S05]  /*7970*/  ULDC UR5, c[0x0][0x9d8] ;  /* 0x0002760000057ab9 */ /* 0x000fca0000000800 */
.L_x_12120:
[----:B------:R-:W-:Y:S01]  /*7980*/  ISETP.NE.AND P2, PT, RZ, UR40, PT ;  /* 0x00000028ff007c0c */ /* 0x000fe2000bf45270 */
[----:B------:R-:W-:-:S04]  /*7990*/  UISETP.NE.AND UP0, UPT, UR6, 0x1, UPT ;  /* 0x000000010600788c */ /* 0x000fc8000bf05270 */
[----:B------:R-:W-:-:S06]  /*79a0*/  USEL UR7, URZ, 0x1, UP0 ;  /* 0x000000013f077887 */ /* 0x000fcc0008000000 */
[----:B------:R-:W-:Y:S02]  /*79b0*/  LOP3.LUT R2, R10, UR7, RZ, 0x3c, !PT ;  /* 0x000000070a027c12 */ /* 0x000fe4000f8e3cff */
[----:B------:R-:W-:Y:S05]  /*79c0*/  @P2 BRA `(.L_x_12110) ;  /* 0x0000000000342947 */ /* 0x000fea0003800000 */
[----:B------:R-:W-:Y:S05]  /*79d0*/  @!P0 BRA `(.L_x_12111) ;  /* 0x0000000000048947 */ /* 0x000fea0003800000 */
[----:B------:R-:W-:Y:S01]  /*79e0*/  BPT.TRAP 0x1 ;  /* 0x000000040000795c */ /* 0x000fe20000300000 */
.L_x_12111:
        /* <DEDUP_REMOVED lines=8> */
.L_x_12112:
[----:B-1----:R-:W-:Y:S05]  /*7a70*/  @P1 BRA `(.L_x_12110) ;  /* 0x0000000000081947 */ /* 0x002fea0003800000 */
[----:B------:R-:W1:Y:S02]  /*7a80*/  SYNCS.PHASECHK.TRANS64.TRYWAIT P1, [UR7+0x2d830], R6 ;  /* 0x02d83006ff0075a7 */ /* 0x000e640008020147 */
[----:B-1----:R-:W-:Y:S05]  /*7a90*/  @!P1 BRA `(.L_x_12113) ;  /* 0x000000bc00c49947 */ /* 0x002fea0003800000 */
.L_x_12110:
        /* <DEDUP_REMOVED lines=40> */
.L_x_12115:
[----:B------:R-:W-:Y:S01]  /*7d20*/  ULEA UR7, UR6, UR41, 0x3 ;  /* 0x0000002906077291 */ /* 0x000fe2000f8e183f */
[----:B------:R-:W-:-:S08]  /*7d30*/  SHF.L.U32 R6, R10, 0x1f, RZ ;  /* 0x0000001f0a067819 */ /* 0x000fd000000006ff */
[----:B------:R0:W1:Y:S01]  /*7d40*/  SYNCS.PHASECHK.TRANS64.TRYWAIT P1, [UR7+0x2d850], R6 ;  /* 0x02d85006ff0075a7 */ /* 0x0000620008020147 */
[----:B------:R-:W-:Y:S05]  /*7d50*/  @!P0 BRA `(.L_x_12116) ;  /* 0x0000000000048947 */ /* 0x000fea0003800000 */
[----:B------:R-:W-:Y:S01]  /*7d60*/  BPT.TRAP 0x1 ;  /* 0x000000040000795c */ /* 0x000fe20000300000 */
.L_x_12116:
[----:B-1----:R-:W-:Y:S05]  /*7d70*/  @P1 BRA `(.L_x_12114) ;  /* 0x0000000000081947 */ /* 0x002fea0003800000 */
[----:B------:R-:W1:Y:S02]  /*7d80*/  SYNCS.PHASECHK.TRANS64.TRYWAIT P1, [UR7+0x2d850], R6 ;  /* 0x02d85006ff0075a7 */ /* 0x000e640008020147 */
[----:B-1----:R-:W-:Y:S05]  /*7d90*/  @!P1 BRA `(.L_x_12117) ;  /* 0x000000bc001c9947 */ /* 0x002fea0003800000 */
.L_x_12114:
        /* <DEDUP_REMOVED lines=70> */
.L_x_12118:
        /* <DEDUP_REMOVED lines=276> */
[----:B------:R-:W-:-:S07]  /*9340*/  FFMA.FTZ R80, R79, R7, -R80 ;  /* 0x000000074f507223 */ /* 0x000fce0000010850 */
[----:B------:R-:W-:Y:S08]  /*9350*/  MUFU.EX2 R9, R9 ;  /* 0x0000000900097308 */ /* 0x000ff00000000800 */
[----:B------:R-:W1:Y:S01]  /*9360*/  MUFU.EX2 R79, R12 ;  /* 0x0000000c004f7308 */ /* 0x000e620000000800 */
[----:B0-----:R-:W-:-:S07]  /*9370*/  FFMA.FTZ R3, R5, R3, R10 ;  /* 0x0000000305037223 */ /* 0x001fce000001000a */
        /* <DEDUP_REMOVED lines=127> */
.L_x_12119:
[----:B------:R-:W-:Y:S01]  /*9b70*/  ULEA UR6, UR6, UR41, 0x3 ;  /* 0x0000002906067291 */ /* 0x000fe2000f8e183f */
[----:B------:R-:W-:Y:S01]  /*9b80*/  F2FP.BF16.F32.PACK_AB R24, R25, R24 ;  /* 0x000000181918723e */ /* 0x000fe200000010ff */
[-C--:B------:R-:W-:Y:S01]  /*9b90*/  FMUL.FTZ R88, R88, R5.reuse ;  /* 0x0000000558587220 */ /* 0x080fe20000410000 */
[----:B------:R-:W-:Y:S01]  /*9ba0*/  F2FP.BF16.F32.PACK_AB R25, R82, R26 ;  /* 0x0000001a5219723e */ /* 0x000fe200000010ff */
[----:B------:R-:W-:Y:S01]  /*9bb0*/  UIADD3 UR6, UR6, 0x2d860, URZ ;  /* 0x0002d86006067890 */ /* 0x000fe2000fffe03f */
[----:B------:R-:W-:Y:S01]  /*9bc0*/  F2FP.BF16.F32.PACK_AB R14, R15, R14 ;  /* 0x0000000e0f0e723e */ /* 0x000fe200000010ff */
[-C--:B------:R-:W-:Y:S01]  /*9bd0*/  FMUL.FTZ R89, R89, R5.reuse ;  /* 0x0000000559597220 */ /* 0x080fe20000410000 */
        /* <DEDUP_REMOVED lines=99> */
.L_x_12109:
[----:B------:R-:W-:Y:S06]  /*a210*/  BAR.ARV 0x8, 0x200 ;  /* 0x0208000000007b1d */ /* 0x000fec0000002000 */
[----:B------:R-:W-:Y:S05]  /*a220*/  @!P0 BRA `(.L_x_12121) ;  /* 0x0000000000048947 */ /* 0x000fea0003800000 */
[----:B------:R-:W-:Y:S01]  /*a230*/  BPT.TRAP 0x1 ;  /* 0x000000040000795c */ /* 0x000fe20000300000 */
.L_x_12121:
[----:B------:R-:W-:Y:S01]  /*a240*/  ULEA UR4, UR38, UR41, 0x3 ;  /* 0x0000002926047291 */ /* 0x000fe2000f8e183f */
[----:B------:R-:W-:-:S08]  /*a250*/  SHF.L.U32 R4, R2, 0x1f, RZ ;  /* 0x0000001f02047819 */ /* 0x000fd000000006ff */
[----:B------:R0:W1:Y:S01]  /*a260*/  SYNCS.PHASECHK.TRANS64.TRYWAIT P1, [UR4+0x2d850], R4 ;  /* 0x02d85004ff0075a7 */ /* 0x0000620008020144 */
[----:B------:R-:W-:Y:S05]  /*a270*/  @!P0 BRA `(.L_x_12122) ;  /* 0x0000000000048947 */ /* 0x000fea0003800000 */
[----:B------:R-:W-:Y:S01]  /*a280*/  BPT.TRAP 0x1 ;  /* 0x000000040000795c */ /* 0x000fe20000300000 */
.L_x_12122:
[----:B-1----:R-:W-:Y:S05]  /*a290*/  @P1 BRA `(.L_x_12123) ;  /* 0x0000000000081947 */ /* 0x002fea0003800000 */
[----:B------:R-:W1:Y:S02]  /*a2a0*/  SYNCS.PHASECHK.TRANS64.TRYWAIT P1, [UR4+0x2d850], R4 ;  /* 0x02d85004ff0075a7 */ /* 0x000e640008020144 */
[----:B-1----:R-:W-:Y:S05]  /*a2b0*/  @!P1 BRA `(.L_x_12124) ;  /* 0x0000009400ec9947 */ /* 0x002fea0003800000 */
.L_x_12123:
[----:B------:R-:W-:Y:S01]  /*a2c0*/  UIADD3 UR41, UR41, 0x400, URZ ;  /* 0x0000040029297890 */ /* 0x000fe2000fffe03f */
[----:B------:R-:W-:Y:S01]  /*a2d0*/  WARPGROUP.ARRIVE ;  /* 0x00000000000079c5 */ /* 0x000fe20000000000 */
[----:B------:R-:W-:Y:S01]  /*a2e0*/  ULOP3.LUT UR39, UR39, 0x10000, URZ, 0xfc, !UPT ;  /* 0x0001000027277892 */ /* 0x000fe2000f8efc3f */
[----:B01----:R-:W0:Y:S01]  /*a2f0*/  SHFL.BFLY PT, R4, R3, 0x2, 0x1f ;  /* 0x0c401f0003047f89 */ /* 0x003e2200000e0000 */
[----:B------:R-:W-:Y:S01]  /*a300*/  USHF.R.U32.HI UR41, URZ, 0x4, UR41 ;  /* 0x000000043f297899 */ /* 0x000fe20008011629 */
[----:B------:R-:W-:Y:S01]  /*a310*/  UMOV UR9, 0x40000040 ;  /* 0x4000004000097882 */ /* 0x000fe20000000000 */
[----:B------:R-:W-:Y:S02]  /*a320*/  UMOV UR11, 0x80000020 ;  /* 0x80000020000b7882 */ /* 0x000fe40000000000 */
        /* <DEDUP_REMOVED lines=10> */
[----:B------:R-:W-:Y:S01]  /*a3d0*/  MOV R3, 0xff800000 ;  /* 0xff80000000037802 */ /* 0x000fe20000000f00 */
[----:B------:R-:W-:Y:S01]  /*a3e0*/  UMOV UR9, 0x40000040 ;  /* 0x4000004000097882 */ /* 0x000fe20000000000 */
[----:B------:R-:W-:Y:S01]  /*a3f0*/  UMOV UR11, 0x80000020 ;  /* 0x80000020000b7882 */ /* 0x000fe20000000000 */
[----:B------:R-:W0:Y:S01]  /*a400*/  SHFL.BFLY PT, R4, R5, 0x1, 0x1f ;  /* 0x0c201f0005047f89 */ /* 0x000e2200000e0000 */
[----:B-1----:R-:W-:Y:S01]  /*a410*/  FADD.FTZ R9, R9, R0 ;  /* 0x0000000009097221 */ /* 0x002fe20000010000 */
[----:B------:R-:W-:-:S04]  /*a420*/  IMAD.MOV.U32 R0, RZ, RZ, -0x800000 ;  /* 0xff800000ff007424 */ /* 0x000fc800078e00ff */
[----:B------:R-:W1:Y:S01]  /*a430*/  SHFL.BFLY PT, R10, R9, 0x1, 0x1f ;  /* 0x0c201f00090a7f89 */ /* 0x000e6200000e0000 */
[----:B0-----:R-:W-:Y:S01]  /*a440*/  FADD.FTZ R14, R5, R4 ;  /* 0x00000004050e7221 */ /* 0x001fe20000010000 */
[----:B------:R-:W-:-:S04]  /*a450*/  IMAD.MOV.U32 R4, RZ, RZ, RZ ;  /* 0x000000ffff047224 */ /* 0x000fc800078e00ff */
[----:B------:R-:W-:Y:S01]  /*a460*/  FSETP.NE.FTZ.AND P1, PT, R14, RZ, PT ;  /* 0x000000ff0e00720b */ /* 0x000fe20003f35000 */
[----:B-1----:R-:W-:Y:S01]  /*a470*/  FADD.FTZ R15, R9, R10 ;  /* 0x0000000a090f7221 */ /* 0x002fe20000010000 */
[----:B------:R-:W-:-:S04]  /*a480*/  IMAD.MOV.U32 R10, RZ, RZ, RZ ;  /* 0x000000ffff0a7224 */ /* 0x000fc800078e00ff */
        /* <DEDUP_REMOVED lines=59> */
.L_x_12125:
        /* <DEDUP_REMOVED lines=60> */
.L_x_12089:
[----:B------:R-:W3:Y:S08]  /*ac00*/  S2UR UR42, SR_CgaCtaId ;  /* 0x00000000002a79c3 */ /* 0x000ef00000008800 */
[----:B------:R-:W-:Y:S06]  /*ac10*/  BAR.SYNC.DEFER_BLOCKING 0x5, 0x200 ;  /* 0x0148000000007b1d */ /* 0x000fec0000010000 */
[----:B------:R-:W-:Y:S01]  /*ac20*/  UMOV UR41, 0x400 ;  /* 0x0000040000297882 */ /* 0x000fe20000000000 */
[----:B------:R-:W-:Y:S01]  /*ac30*/  BSSY B0, `(.L_x_12126) ;  /* 0x0000287000007945 */ /* 0x000fe20003800000 */
[----:B---3--:R-:W-:-:S09]  /*ac40*/  ULEA UR41, UR42, UR41, 0x18 ;  /* 0x000000292a297291 */ /* 0x008fd2000f8ec03f */
[----:B--2---:R-:W2:Y:S01]  /*ac50*/  LDS.128 R4, [UR41+0x2d8d0] ;  /* 0x02d8d029ff047984 */ /* 0x004ea20008000c00 */
[----:B------:R-:W-:Y:S06]  /*ac60*/  BAR.ARV 0x4, 0x200 ;  /* 0x0108000000007b1d */ /* 0x000fec0000002000 */
[----:B------:R-:W-:Y:S05]  /*ac70*/  @P0 BRA `(.L_x_12127) ;  /* 0x0000001c006c0947 */ /* 0x000fea0003800000 */
[----:B-1----:R-:W3:Y:S01]  /*ac80*/  LDL R8, [R1+0x40] ;  /* 0x0000400001087983 */ /* 0x002ee20000100800 */
[----:B------:R-:W1:Y:S03]  /*ac90*/  S2UR UR6, SR_SWINHI ;  /* 0x00000000000679c3 */ /* 0x000e660000002f00 */
[----:B------:R-:W4:Y:S01]  /*aca0*/  LDL R48, [R1+0x14] ;  /* 0x0000140001307983 */ /* 0x000f220000100800 */
[----:B------:R-:W-:Y:S01]  /*acb0*/  UMOV UR4, UR41 ;  /* 0x0000002900047c82 */ /* 0x000fe20008000000 */
[----:B-1----:R-:W-:Y:S01]  /*acc0*/  UMOV UR5, UR6 ;  /* 0x0000000600057c82 */ /* 0x002fe20008000000 */
[----:B------:R-:W-:Y:S02]  /*acd0*/  IMAD.U32 R32, RZ, RZ, UR4 ;  /* 0x00000004ff207e24 */ /* 0x000fe4000f8e00ff */
[----:B------:R-:W-:Y:S01]  /*ace0*/  IMAD.U32 R33, RZ, RZ, UR5 ;  /* 0x00000005ff217e24 */ /* 0x000fe2000f8e00ff */
[----:B------:R-:W-:Y:S01]  /*acf0*/  ULDC.64 UR4, c[0x0][0xc08] ;  /* 0x0003020000047ab9 */ /* 0x000fe20000000a00 */
[----:B------:R-:W-:Y:S01]  /*ad00*/  BAR.SYNC.DEFER_BLOCKING 0x1, 0x180 ;  /* 0x0046000000007b1d */ /* 0x000fe20000010000 */
[----:B---3--:R-:W-:-:S03]  /*ad10*/  IMAD.WIDE R8, R8, 0x2, R32 ;  /* 0x0000000208087825 */ /* 0x008fc600078e0220 */
[----:B------:R-:W-:-:S04]  /*ad20*/  IADD3 R39, P1, R8, 0x6000, RZ ;  /* 0x0000600008277810 */ /* 0x000fc80007f3e0ff */
[----:B--2---:R-:W-:Y:S02]  /*ad30*/  LOP3.LUT R4, R39, 0x180, RZ, 0xc0, !PT ;  /* 0x0000018027047812 */ /* 0x004fe400078ec0ff */
[C---:B------:R-:W-:Y:S02]  /*ad40*/  IADD3 R35, P3, R8.reuse, 0x3000, RZ ;  /* 0x0000300008237810 */ /* 0x040fe40007f7e0ff */
[----:B------:R-:W-:Y:S02]  /*ad50*/  IADD3 R41, P0, R8, 0x6020, RZ ;  /* 0x0000602008297810 */ /* 0x000fe40007f1e0ff */
[----:B------:R-:W-:Y:S02]  /*ad60*/  SHF.R.U64 R4, R4, 0x3, RZ ;  /* 0x0000000304047819 */ /* 0x000fe400000012ff */
[C---:B0-----:R-:W-:Y:S02]  /*ad70*/  LOP3.LUT R11, R8.reuse, 0x180, RZ, 0xc0, !PT ;  /* 0x00000180080b7812 */ /* 0x041fe400078ec0ff */
[----:B------:R-:W-:-:S02]  /*ad80*/  IADD3 R31, P4, R8, 0x20, RZ ;  /* 0x00000020081f7810 */ /* 0x000fc40007f9e0ff */
[----:B------:R-:W-:Y:S02]  /*ad90*/  LOP3.LUT R26, R35, 0x180, RZ, 0xc0, !PT ;  /* 0x00000180231a7812 */ /* 0x000fe400078ec0ff */
[----:B------:R-:W-:Y:S02]  /*ada0*/  LOP3.LUT R10, R41, 0x180, RZ, 0xc0, !PT ;  /* 0x00000180290a7812 */ /* 0x000fe400078ec0ff */
[----:B------:R-:W-:Y:S02]  /*adb0*/  LOP3.LUT R12, R4, R39, RZ, 0x3c, !PT ;  /* 0x00000027040c7212 */ /* 0x000fe400078e3cff */
[----:B------:R-:W-:Y:S02]  /*adc0*/  IADD3 R37, P2, R8, 0x3020, RZ ;  /* 0x0000302008257810 */ /* 0x000fe40007f5e0ff */
[----:B------:R-:W-:Y:S02]  /*add0*/  SHF.R.U64 R11, R11, 0x3, RZ ;  /* 0x000000030b0b7819 */ /* 0x000fe400000012ff */
[----:B------:R-:W-:-:S02]  /*ade0*/  LOP3.LUT R4, R31, 0x180, RZ, 0xc0, !PT ;  /* 0x000001801f047812 */ /* 0x000fc400078ec0ff */
[----:B------:R-:W-:Y:S02]  /*adf0*/  SHF.R.U64 R26, R26, 0x3, RZ ;  /* 0x000000031a1a7819 */ /* 0x000fe400000012ff */
[----:B------:R-:W-:Y:S02]  /*ae00*/  SHF.R.U64 R10, R10, 0x3, RZ ;  /* 0x000000030a0a7819 */ /* 0x000fe400000012ff */
[----:B------:R-:W-:Y:S02]  /*ae10*/  LOP3.LUT R8, R11, R8, RZ, 0x3c, !PT ;  /* 0x000000080b087212 */ /* 0x000fe400078e3cff */
[----:B------:R-:W-:Y:S02]  /*ae20*/  LOP3.LUT R14, R37, 0x180, RZ, 0xc0, !PT ;  /* 0x00000180250e7812 */ /* 0x000fe400078ec0ff */
[----:B------:R-:W-:Y:S01]  /*ae30*/  SHF.R.U64 R4, R4, 0x3, RZ ;  /* 0x0000000304047819 */ /* 0x000fe200000012ff */
[--C-:B------:R-:W-:Y:S01]  /*ae40*/  IMAD.X R25, RZ, RZ, R9.reuse, P0 ;  /* 0x000000ffff197224 */ /* 0x100fe200000e0609 */
[----:B------:R-:W-:Y:S01]  /*ae50*/  LOP3.LUT R26, R26, R35, RZ, 0x3c, !PT ;  /* 0x000000231a1a7212 */ /* 0x000fe200078e3cff */
[--C-:B------:R-:W-:Y:S01]  /*ae60*/  IMAD.X R27, RZ, RZ, R9.reuse, P3 ;  /* 0x000000ffff1b7224 */ /* 0x100fe200018e0609 */
[----:B------:R-:W-:Y:S01]  /*ae70*/  LOP3.LUT R24, R10, R41, RZ, 0x3c, !PT ;  /* 0x000000290a187212 */ /* 0x000fe200078e3cff */
[--C-:B------:R-:W-:Y:S01]  /*ae80*/  IMAD.X R29, RZ, RZ, R9.reuse, P4 ;  /* 0x000000ffff1d7224 */ /* 0x100fe200020e0609 */
[----:B------:R-:W0:Y:S01]  /*ae90*/  LDC.64 R34, c[0x0][0xc00] ;  /* 0x00030000ff227b82 */ /* 0x000e220000000a00 */
[--C-:B------:R-:W-:Y:S01]  /*aea0*/  IMAD.X R13, RZ, RZ, R9.reuse, P1 ;  /* 0x000000ffff0d7224 */ /* 0x100fe200008e0609 */
[----:B------:R-:W-:Y:S01]  /*aeb0*/  MOV R30, R8 ;  /* 0x00000008001e7202 */ /* 0x000fe20000000f00 */
[----:B------:R-:W-:Y:S01]  /*aec0*/  IMAD.X R15, RZ, RZ, R9, P2 ;  /* 0x000000ffff0f7224 */ /* 0x000fe200010e0609 */
[----:B------:R-:W-:-:S02]  /*aed0*/  SHF.R.U64 R14, R14, 0x3, RZ ;  /* 0x000000030e0e7819 */ /* 0x000fc400000012ff */
[----:B------:R-:W-:Y:S02]  /*aee0*/  LOP3.LUT R28, R4, R31, RZ, 0x3c, !PT ;  /* 0x0000001f041c7212 */ /* 0x000fe400078e3cff */
[----:B------:R-:W-:Y:S02]  /*aef0*/  F2FP.BF16.F32.PACK_AB R8, R21, R20 ;  /* 0x000000141508723e */ /* 0x000fe400000010ff */
[----:B------:R-:W-:Y:S02]  /*af00*/  F2FP.BF16.F32.PACK_AB R9, R91, R90 ;  /* 0x0000005a5b09723e */ /* 0x000fe400000010ff */
[----:B------:R-:W-:Y:S02]  /*af10*/  F2FP.BF16.F32.PACK_AB R10, R93, R92 ;  /* 0x0000005c5d0a723e */ /* 0x000fe400000010ff */
[----:B------:R-:W-:Y:S02]  /*af20*/  F2FP.BF16.F32.PACK_AB R11, R95, R94 ;  /* 0x0000005e5f0b723e */ /* 0x000fe400000010ff */
[----:B------:R-:W-:-:S02]  /*af30*/  MOV R38, R24 ;  /* 0x0000001800267202 */ /* 0x000fc40000000f00 */
[----:B------:R-:W-:Y:S02]  /*af40*/  MOV R4, R26 ;  /* 0x0000001a00047202 */ /* 0x000fe40000000f00 */
[----:B------:R-:W-:Y:S02]  /*af50*/  LOP3.LUT R14, R14, R37, RZ, 0x3c, !PT ;  /* 0x000000250e0e7212 */ /* 0x000fe400078e3cff */
[----:B------:R-:W-:Y:S01]  /*af60*/  MOV R41, R28 ;  /* 0x0000001c00297202 */ /* 0x000fe20000000f00 */
[----:B------:R1:W-:Y:S01]  /*af70*/  STSM.16.M88.4 [R30], R8 ;  /* 0x000000081e007844 */ /* 0x0003e20000000200 */
[----:B------:R-:W-:Y:S01]  /*af80*/  F2FP.BF16.F32.PACK_AB R24, R97, R96 ;  /* 0x000000606118723e */ /* 0x000fe200000010ff */
[----:B------:R-:W2:Y:S01]  /*af90*/  LDC.64 R36, c[0x0][0xc00] ;  /* 0x00030000ff247b82 */ /* 0x000ea20000000a00 */
[----:B------:R-:W-:Y:S02]  /*afa0*/  F2FP.BF16.F32.PACK_AB R25, R99, R98 ;  /* 0x000000626319723e */ /* 0x000fe400000010ff */
[----:B------:R-:W-:-:S02]  /*afb0*/  F2FP.BF16.F32.PACK_AB R26, R101, R100 ;  /* 0x00000064651a723e */ /* 0x000fc400000010ff */
[----:B------:R-:W-:Y:S02]  /*afc0*/  F2FP.BF16.F32.PACK_AB R27, R103, R102 ;  /* 0x00000066671b723e */ /* 0x000fe400000010ff */
[----:B------:R-:W-:Y:S02]  /*afd0*/  F2FP.BF16.F32.PACK_AB R28, R105, R104 ;  /* 0x00000068691c723e */ /* 0x000fe400000010ff */
[----:B------:R-:W-:Y:S02]  /*afe0*/  F2FP.BF16.F32.PACK_AB R29, R107, R106 ;  /* 0x0000006a6b1d723e */ /* 0x000fe400000010ff */
[----:B------:R-:W-:Y:S01]  /*aff0*/  F2FP.BF16.F32.PACK_AB R31, R111, R110 ;  /* 0x0000006e6f1f723e */ /* 0x000fe200000010ff */
[----:B------:R3:W-:Y:S01]  /*b000*/  STSM.16.M88.4 [R41], R24 ;  /* 0x0000001829007844 */ /* 0x0007e20000000200 */
[----:B------:R-:W-:Y:S02]  /*b010*/  MOV R39, R12 ;  /* 0x0000000c00277202 */ /* 0x000fe40000000f00 */
[----:B-1----:R-:W-:-:S02]  /*b020*/  F2FP.BF16.F32.PACK_AB R30, R109, R108 ;  /* 0x0000006c6d1e723e */ /* 0x002fc400000010ff */
        /* <DEDUP_REMOVED lines=9> */
[----:B---3--:R-:W-:Y:S02]  /*b0c0*/  F2FP.BF16.F32.PACK_AB R24, R129, R128 ;  /* 0x000000808118723e */ /* 0x008fe400000010ff */
[----:B------:R-:W-:Y:S02]  /*b0d0*/  F2FP.BF16.F32.PACK_AB R25, R131, R130 ;  /* 0x000000828319723e */ /* 0x000fe400000010ff */
[----:B------:R-:W-:-:S02]  /*b0e0*/  F2FP.BF16.F32.PACK_AB R26, R133, R132 ;  /* 0x00000084851a723e */ /* 0x000fc400000010ff */
[----:B------:R-:W-:Y:S01]  /*b0f0*/  F2FP.BF16.F32.PACK_AB R27, R135, R134 ;  /* 0x00000086871b723e */ /* 0x000fe200000010ff */
[----:B------:R1:W-:Y:S04]  /*b100*/  STSM.16.M88.4 [R4], R28 ;  /* 0x0000001c04007844 */ /* 0x0003e80000000200 */
[----:B------:R3:W-:Y:S04]  /*b110*/  STSM.16.M88.4 [R40], R8 ;  /* 0x0000000828007844 */ /* 0x0007e80000000200 */
[----:B------:R4:W-:Y:S04]  /*b120*/  STSM.16.M88.4 [R39], R12 ;  /* 0x0000000c27007844 */ /* 0x0009e80000000200 */
[----:B------:R4:W-:Y:S01]  /*b130*/  STSM.16.M88.4 [R38], R24 ;  /* 0x0000001826007844 */ /* 0x0009e20000000200 */
[----:B0-----:R-:W-:-:S04]  /*b140*/  ISETP.NE.U32.AND P0, PT, R34, RZ, PT ;  /* 0x000000ff2200720c */ /* 0x001fc80003f05070 */
[----:B------:R-:W-:Y:S01]  /*b150*/  ISETP.NE.AND.EX P0, PT, R35, RZ, PT, P0 ;  /* 0x000000ff2300720c */ /* 0x000fe20003f05300 */
[----:B-1----:R-:W-:Y:S02]  /*b160*/  IMAD.MOV.U32 R4, RZ, RZ, RZ ;  /* 0x000000ffff047224 */ /* 0x002fe400078e00ff */
[----:B--2---:R-:W-:Y:S01]  /*b170*/  IMAD.WIDE R28, R148, 0x4, R36 ;  /* 0x00000004941c7825 */ /* 0x004fe200078e0224 */
[----:B------:R-:W-:Y:S01]  /*b180*/  BAR.SYNC.DEFER_BLOCKING 0x1, 0x180 ;  /* 0x0046000000007b1d */ /* 0x000fe20000010000 */
[----:B------:R-:W-:-:S07]  /*b190*/  ISETP.NE.U32.AND P1, PT, RZ, UR4, PT ;  /* 0x00000004ff007c0c */ /* 0x000fce000bf25070 */
[----:B---3--:R-:W0:Y:S08]  /*b1a0*/  LDC R10, c[0x0][0xad4] ;  /* 0x0002b500ff0a7b82 */ /* 0x008e300000000800 */
[----:B------:R-:W1:Y:S08]  /*b1b0*/  LDC R40, c[0x0][0xbe8] ;  /* 0x0002fa00ff287b82 */ /* 0x000e700000000800 */
[----:B----4-:R-:W2:Y:S01]  /*b1c0*/  LDC.64 R14, c[0x0][0xba8] ;  /* 0x0002ea00ff0e7b82 */ /* 0x010ea20000000a00 */
[----:B------:R-:W3:Y:S01]  /*b1d0*/  @P0 LDG.E R4, desc[UR36][R28.64] ;  /* 0x000000241c040981 */ /* 0x000ee2000c1e1900 */
[----:B------:R-:W-:-:S13]  /*b1e0*/  ISETP.NE.AND.EX P1, PT, RZ, UR5, PT, P1 ;  /* 0x00000005ff007c0c */ /* 0x000fda000bf25310 */
[----:B------:R-:W-:-:S04]  /*b1f0*/  @P1 LEA R8, P2, R148, UR4, 0x2 ;  /* 0x0000000494081c11 */ /* 0x000fc8000f8410ff */
[----:B------:R-:W-:Y:S02]  /*b200*/  @P1 LEA.HI.X R9, R148, UR5, R152, 0x2, P2 ;  /* 0x0000000594091c11 */ /* 0x000fe400090f1498 */
        /* <DEDUP_REMOVED lines=17> */
[----:B------:R2:W4:Y:S01]  /*b320*/  LDC.64 R12, c[0x0][R24+0x228] ;  /* 0x00008a00180c7b82 */ /* 0x0005220000000a00 */
[----:B0-----:R-:W-:Y:S02]  /*b330*/  IMAD R9, R9, R148, RZ ;  /* 0x0000009409097224 */ /* 0x001fe400078e02ff */
[-C--:B-1----:R-:W-:Y:S02]  /*b340*/  IMAD R37, R11, R150.reuse, RZ ;  /* 0x000000960b257224 */ /* 0x082fe400078e02ff */
[----:B------:R-:W-:Y:S02]  /*b350*/  IMAD R39, R8, R25, R9 ;  /* 0x0000001908277224 */ /* 0x000fe400078e0209 */
[----:B------:R-:W-:Y:S01]  /*b360*/  IMAD.WIDE.U32 R10, R10, R150, RZ ;  /* 0x000000960a0a7225 */ /* 0x000fe200078e00ff */
[----:B--2---:R-:W0:Y:S03]  /*b370*/  LDC.64 R24, c[0x0][R24+0x210] ;  /* 0x0000840018187b82 */ /* 0x004e260000000a00 */
[----:B------:R-:W-:-:S04]  /*b380*/  IMAD.WIDE.U32 R8, R8, R148, RZ ;  /* 0x0000009408087225 */ /* 0x000fc800078e00ff */
[----:B------:R-:W-:Y:S01]  /*b390*/  IMAD.IADD R27, R147, 0x1, R136 ;  /* 0x00000001931b7824 */ /* 0x000fe200078e0288 */
[----:B------:R-:W-:Y:S01]  /*b3a0*/  SEL R35, R48, RZ, P3 ;  /* 0x000000ff30237207 */ /* 0x000fe20001800000 */
[----:B------:R-:W-:Y:S01]  /*b3b0*/  IMAD.IADD R30, R11, 0x1, R37 ;  /* 0x000000010b1e7824 */ /* 0x000fe200078e0225 */
[----:B------:R-:W1:Y:S01]  /*b3c0*/  @!P3 LDC R14, c[0x0][0xb50] ;  /* 0x0002d400ff0ebb82 */ /* 0x000e620000000800 */
[----:B------:R-:W-:Y:S02]  /*b3d0*/  IMAD.IADD R11, R9, 0x1, R39 ;  /* 0x00000001090b7824 */ /* 0x000fe400078e0227 */
[----:B------:R-:W-:Y:S02]  /*b3e0*/  IMAD.MOV.U32 R9, RZ, RZ, R27 ;  /* 0x000000ffff097224 */ /* 0x000fe400078e001b */
[-C--:B----4-:R-:W-:Y:S02]  /*b3f0*/  IMAD R37, R13, R35.reuse, RZ ;  /* 0x000000230d257224 */ /* 0x090fe400078e02ff */
[----:B------:R-:W-:Y:S01]  /*b400*/  IMAD.WIDE.U32 R12, R12, R35, RZ ;  /* 0x000000230c0c7225 */ /* 0x000fe200078e00ff */
[----:B------:R-:W2:Y:S03]  /*b410*/  @!P3 LDC R15, c[0x0][0xb54] ;  /* 0x0002d500ff0fbb82 */ /* 0x000ea60000000800 */
[----:B------:R-:W-:Y:S01]  /*b420*/  IMAD.IADD R37, R13, 0x1, R37 ;  /* 0x000000010d257824 */ /* 0x000fe200078e0225 */
[--C-:B---3--:R-:W-:Y:S01]  /*b430*/  IADD3 R10, P2, P5, R8, R10, R4.reuse ;  /* 0x0000000a080a7210 */ /* 0x108fe20007d5e004 */
        /* <DEDUP_REMOVED lines=21> */
.L_x_12128:
[----:B------:R-:W2:Y:S01]  /*b590*/  LDL R13, [R1+0x3c] ;  /* 0x00003c00010d7983 */ /* 0x000ea20000100800 */
[----:B------:R-:W0:Y:S03]  /*b5a0*/  S2R R8, SR_TID.X ;  /* 0x0000000000087919 */ /* 0x000e260000002100 */
[----:B------:R-:W-:Y:S04]  /*b5b0*/  SHFL.IDX PT, R9, R15, RZ, 0x1c1f ;  /* 0x001c1fff0f097589 */ /* 0x000fe800000e0000 */
[----:B------:R-:W-:Y:S04]  /*b5c0*/  SHFL.IDX PT, R10, R14, 0x1, 0x1c1f ;  /* 0x003c1f000e0a7f89 */ /* 0x000fe800000e0000 */
[----:B------:R-:W-:Y:S01]  /*b5d0*/  SHFL.IDX PT, R11, R15, 0x1, 0x1c1f ;  /* 0x003c1f000f0b7f89 */ /* 0x000fe200000e0000 */
[----:B0-----:R-:W-:-:S05]  /*b5e0*/  VIADD R24, R8, 0xffffff80 ;  /* 0xffffff8008187836 */ /* 0x001fca0000000000 */
[----:B------:R-:W-:-:S04]  /*b5f0*/  SHF.R.S32.HI R12, RZ, 0x1f, R24 ;  /* 0x0000001fff0c7819 */ /* 0x000fc80000011418 */
[----:B------:R-:W-:Y:S01]  /*b600*/  LEA.HI R12, R12, R24, RZ, 0x7 ;  /* 0x000000180c0c7211 */ /* 0x000fe200078f38ff */
[----:B------:R-:W0:Y:S03]  /*b610*/  SHFL.IDX PT, R8, R14, RZ, 0x1c1f ;  /* 0x001c1fff0e087589 */ /* 0x000e2600000e0000 */
[----:B------:R-:W-:Y:S01]  /*b620*/  LOP3.LUT R12, R12, 0xffffff80, RZ, 0xc0, !PT ;  /* 0xffffff800c0c7812 */ /* 0x000fe200078ec0ff */
[----:B-----5:R-:W-:-:S04]  /*b630*/  IMAD R42, R31, R40, RZ ;  /* 0x000000281f2a7224 */ /* 0x020fc800078e02ff */
[----:B------:R-:W-:-:S05]  /*b640*/  IMAD.IADD R12, R24, 0x1, -R12 ;  /* 0x00000001180c7824 */ /* 0x000fca00078e0a0c */
[----:B------:R-:W-:Y:S02]  /*b650*/  LOP3.LUT P0, RZ, R12, 0x3, RZ, 0xc0, !PT ;  /* 0x000000030cff7812 */ /* 0x000fe4000780c0ff */
[----:B--2---:R-:W-:-:S05]  /*b660*/  IADD3 R25, R13, R136, RZ ;  /* 0x000000880d197210 */ /* 0x004fca0007ffe0ff */
        /* <DEDUP_REMOVED lines=17> */
[----:B0-----:R-:W-:Y:S01]  /*b780*/  IMAD R3, R44, 0x20, R149 ;  /* 0x000000202c037824 */ /* 0x001fe200078e0295 */
[----:B------:R-:W-:-:S03]  /*b790*/  SHF.R.S32.HI R46, RZ, 0x1f, R47 ;  /* 0x0000001fff2e7819 */ /* 0x000fc6000001142f */
[----:B------:R-:W-:Y:S01]  /*b7a0*/  IMAD.WIDE R32, R3, 0x2, R32 ;  /* 0x0000000203207825 */ /* 0x000fe200078e0220 */
[----:B------:R-:W-:Y:S02]  /*b7b0*/  LEA.HI R46, R46, R47, RZ, 0x2 ;  /* 0x0000002f2e2e7211 */ /* 0x000fe400078f10ff */
[----:B------:R-:W-:Y:S01]  /*b7c0*/  IADD3 R3, P5, R32, 0x7800, RZ ;  /* 0x0000780020037810 */ /* 0x000fe20007fbe0ff */
[----:B------:R-:W-:Y:S01]  /*b7d0*/  IMAD R41, R41, UR4, RZ ;  /* 0x0000000429297c24 */ /* 0x000fe2000f8e02ff */
[----:B------:R-:W-:Y:S02]  /*b7e0*/  LOP3.LUT R46, R46, 0xfffffffc, RZ, 0xc0, !PT ;  /* 0xfffffffc2e2e7812 */ /* 0x000fe400078ec0ff */
[----:B------:R-:W-:Y:S01]  /*b7f0*/  LOP3.LUT R0, R3, 0x180, RZ, 0xc0, !PT ;  /* 0x0000018003007812 */ /* 0x000fe200078ec0ff */
[----:B------:R-:W-:Y:S01]  /*b800*/  IMAD R41, R4, UR5, R41 ;  /* 0x0000000504297c24 */ /* 0x000fe2000f8e0229 */
[----:B------:R-:W-:Y:S01]  /*b810*/  IADD3 R13, P0, R32, 0x1800, RZ ;  /* 0x00001800200d7810 */ /* 0x000fe20007f1e0ff */
[----:B------:R-:W-:Y:S01]  /*b820*/  IMAD.IADD R46, R47, 0x1, -R46 ;  /* 0x000000012f2e7824 */ /* 0x000fe200078e0a2e */
[----:B------:R-:W-:Y:S01]  /*b830*/  SHF.R.U64 R0, R0, 0x3, RZ ;  /* 0x0000000300007819 */ /* 0x000fe200000012ff */
[----:B------:R-:W-:Y:S01]  /*b840*/  IMAD.WIDE.U32 R20, R4, UR4, RZ ;  /* 0x0000000404147c25 */ /* 0x000fe2000f8e00ff */
[----:B------:R-:W-:Y:S01]  /*b850*/  ULDC.64 UR4, c[0x0][0xae8] ;  /* 0x0002ba0000047ab9 */ /* 0x000fe20000000a00 */
[----:B------:R-:W-:-:S02]  /*b860*/  IADD3 R25, P1, R32, 0x3000, RZ ;  /* 0x0000300020197810 */ /* 0x000fc40007f3e0ff */
[----:B------:R-:W-:Y:S01]  /*b870*/  LOP3.LUT R36, R0, R3, RZ, 0x3c, !PT ;  /* 0x0000000300247212 */ /* 0x000fe200078e3cff */
[----:B------:R-:W-:Y:S01]  /*b880*/  IMAD R3, R46, 0x60, R44 ;  /* 0x000000602e037824 */ /* 0x000fe200078e022c */
[----:B------:R-:W-:Y:S01]  /*b890*/  IADD3 R21, R21, R41, RZ ;  /* 0x0000002915157210 */ /* 0x000fe20007ffe0ff */
[----:B------:R-:W-:Y:S01]  /*b8a0*/  IMAD.X R37, RZ, RZ, R33, P5 ;  /* 0x000000ffff257224 */ /* 0x000fe200028e0621 */
[----:B------:R-:W-:Y:S01]  /*b8b0*/  IADD3 R29, P2, R32, 0x4800, RZ ;  /* 0x00004800201d7810 */ /* 0x000fe20007f5e0ff */
[----:B------:R-:W-:Y:S01]  /*b8c0*/  IMAD.IADD R4, R136, 0x1, R3 ;  /* 0x0000000188047824 */ /* 0x000fe200078e0203 */
[----:B------:R-:W-:Y:S01]  /*b8d0*/  IADD3 R35, P3, R32, 0x6000, RZ ;  /* 0x0000600020237810 */ /* 0x000fe20007f7e0ff */
[----:B------:R-:W-:Y:S01]  /*b8e0*/  IMAD.WIDE.U32 R20, R150, UR4, R20 ;  /* 0x0000000496147c25 */ /* 0x000fe2000f8e0014 */
[----:B------:R-:W-:Y:S01]  /*b8f0*/  SHF.R.S32.HI R41, RZ, 0x1f, R148 ;  /* 0x0000001fff297819 */ /* 0x000fe20000011494 */
[----:B------:R-:W5:Y:S01]  /*b900*/  LD.E.128 R36, desc[UR36][R36.64] ;  /* 0x0000002424247980 */ /* 0x000f62000c101d00 */
[----:B------:R-:W-:Y:S01]  /*b910*/  LOP3.LUT R12, R13, 0x180, RZ, 0xc0, !PT ;  /* 0x000001800d0c7812 */ /* 0x000fe200078ec0ff */
[----:B--2---:R-:W-:Y:S01]  /*b920*/  @P4 IMAD.HI.U32 R0, R4, R43, RZ ;  /* 0x0000002b04004227 */ /* 0x004fe200078e00ff */
[----:B------:R-:W-:-:S02]  /*b930*/  LOP3.LUT R24, R25, 0x180, RZ, 0xc0, !PT ;  /* 0x0000018019187812 */ /* 0x000fc400078ec0ff */
[----:B------:R-:W-:Y:S01]  /*b940*/  LOP3.LUT R28, R29, 0x180, RZ, 0xc0, !PT ;  /* 0x000001801d1c7812 */ /* 0x000fe200078ec0ff */
[----:B------:R-:W-:Y:S01]  /*b950*/  IMAD R21, R150, UR5, R21 ;  /* 0x0000000596157c24 */ /* 0x000fe2000f8e0215 */
[----:B------:R-:W-:Y:S01]  /*b960*/  LOP3.LUT R34, R35, 0x180, RZ, 0xc0, !PT ;  /* 0x0000018023227812 */ /* 0x000fe200078ec0ff */
[----:B------:R-:W-:Y:S01]  /*b970*/  ULDC.64 UR4, c[0x0][0xaf0] ;  /* 0x0002bc0000047ab9 */ /* 0x000fe20000000a00 */
[----:B------:R-:W-:Y:S01]  /*b980*/  LOP3.LUT R9, R32, 0x180, RZ, 0xc0, !PT ;  /* 0x0000018020097812 */ /* 0x000fe200078ec0ff */
[----:B------:R-:W-:Y:S01]  /*b990*/  IMAD.MOV.U32 R3, RZ, RZ, R4 ;  /* 0x000000ffff037224 */ /* 0x000fe200078e0004 */
[----:B---3--:R-:W-:Y:S01]  /*b9a0*/  @P4 SHF.R.U32.HI R3, RZ, R45, R0 ;  /* 0x0000002dff034219 */ /* 0x008fe20000011600 */
[----:B------:R-:W-:Y:S01]  /*b9b0*/  IMAD R41, R41, UR4, RZ ;  /* 0x0000000429297c24 */ /* 0x000fe2000f8e02ff */
[----:B------:R-:W-:Y:S02]  /*b9c0*/  SHF.R.U64 R12, R12, 0x3, RZ ;  /* 0x000000030c0c7819 */ /* 0x000fe400000012ff */
[----:B------:R-:W-:-:S02]  /*b9d0*/  SHF.R.U64 R24, R24, 0x3, RZ ;  /* 0x0000000318187819 */ /* 0x000fc400000012ff */
[----:B------:R-:W-:Y:S02]  /*b9e0*/  SHF.R.U64 R28, R28, 0x3, RZ ;  /* 0x000000031c1c7819 */ /* 0x000fe400000012ff */
[----:B------:R-:W-:Y:S02]  /*b9f0*/  SHF.R.U64 R34, R34, 0x3, RZ ;  /* 0x0000000322227819 */ /* 0x000fe400000012ff */
[----:B------:R-:W-:Y:S01]  /*ba00*/  SHF.R.U64 R9, R9, 0x3, RZ ;  /* 0x0000000309097819 */ /* 0x000fe200000012ff */
[C---:B------:R-:W-:Y:S01]  /*ba10*/  IMAD R41, R148.reuse, UR5, R41 ;  /* 0x0000000594297c24 */ /* 0x040fe2000f8e0229 */
[----:B------:R-:W-:Y:S01]  /*ba20*/  SHF.R.S32.HI R0, RZ, 0x1f, R3 ;  /* 0x0000001fff007819 */ /* 0x000fe20000011403 */
[----:B------:R-:W-:Y:S01]  /*ba30*/  IMAD.WIDE.U32 R20, R148, UR4, R20 ;  /* 0x0000000494147c25 */ /* 0x000fe2000f8e0014 */
[----:B------:R-:W-:Y:S01]  /*ba40*/  LOP3.LUT R12, R12, R13, RZ, 0x3c, !PT ;  /* 0x0000000d0c0c7212 */ /* 0x000fe200078e3cff */
        /* <DEDUP_REMOVED lines=12> */
[----:B------:R-:W-:Y:S01]  /*bb10*/  IMAD.IADD R21, R21, 0x1, R41 ;  /* 0x0000000115157824 */ /* 0x000fe200078e0229 */
[----:B------:R-:W5:Y:S01]  /*bb20*/  LD.E.128 R24, desc[UR36][R24.64] ;  /* 0x0000002418187980 */ /* 0x000f62000c101d00 */
[----:B------:R-:W-:Y:S02]  /*bb30*/  IMAD R0, R0, UR4, RZ ;  /* 0x0000000400007c24 */ /* 0x000fe4000f8e02ff */
[----:B------:R-:W-:Y:S01]  /*bb40*/  IMAD R41, R40, R43, R4 ;  /* 0x0000002b28297224 */ /* 0x000fe200078e0204 */
        /* <DEDUP_REMOVED lines=18> */
[----:B------:R-:W-:Y:S01]  /*bc70*/  UIADD3 UR4, UR41, 0x2d820, URZ ;  /* 0x0002d82029047890 */ /* 0x000fe2000fffe03f */
[----:B------:R-:W-:Y:S02]  /*bc80*/  ISETP.GE.AND P0, PT, R43, R42, PT ;  /* 0x0000002a2b00720c */ /* 0x000fe40003f06270 */
[----:B------:R-:W-:Y:S01]  /*bc90*/  IMAD.IADD R3, R21, 0x1, R3 ;  /* 0x0000000115037824 */ /* 0x000fe200078e0203 */
[----:B------:R-:W-:Y:S01]  /*bca0*/  UPRMT UR4, URZ, 0x654, UR4 ;  /* 0x000006543f047896 */ /* 0x000fe20008000004 */
[----:B------:R-:W-:-:S04]  /*bcb0*/  LEA R0, P1, R20, UR6, 0x1 ;  /* 0x0000000614007c11 */ /* 0x000fc8000f8208ff */
[----:B------:R-:W-:Y:S01]  /*bcc0*/  LEA.HI.X R4, R20, UR7, R3, 0x1, P1 ;  /* 0x0000000714047c11 */ /* 0x000fe200088f0c03 */
[----:B0-----:R0:W1:Y:S01]  /*bcd0*/  SHFL.IDX PT, R40, R0, RZ, 0x1c1f ;  /* 0x001c1fff00287589 */ /* 0x00106200000e0000 */
[----:B------:R-:W-:Y:S02]  /*bce0*/  BSSY B1, `(.L_x_12130) ;  /* 0x0000012000017945 */ /* 0x000fe40003800000 */
[----:B------:R-:W-:Y:S01]  /*bcf0*/  SYNCS.ARRIVE.TRANS64.RED.A1T0 RZ, [UR4], RZ ;  /* 0x000000ffffff79a7 */ /* 0x000fe20008100404 */
        /* <DEDUP_REMOVED lines=9> */
[C---:B------:R-:W-:Y:S02]  /*bd90*/  @!P2 LEA R46, P4, R154.reuse, R40, 0x1 ;  /* 0x000000289a2ea211 */ /* 0x040fe400078808ff */
[----:B--2---:R-:W-:Y:S01]  /*bda0*/  @!P0 IMAD.WIDE R20, R149, 0x2, R40 ;  /* 0x0000000295148825 */ /* 0x004fe200078e0228 */
[-C--:B------:R-:W-:Y:S02]  /*bdb0*/  @!P1 LEA.HI.X R45, R153, R41.reuse, R49, 0x1, P3 ;  /* 0x00000029992d9211 */ /* 0x080fe400018f0c31 */
[----:B------:R-:W-:Y:S02]  /*bdc0*/  @!P2 LEA.HI.X R47, R154, R41, R48, 0x1, P4 ;  /* 0x000000299a2fa211 */ /* 0x000fe400020f0c30 */
[----:B-----5:R3:W-:Y:S04]  /*bdd0*/  @!P0 ST.E.128 desc[UR36][R20.64], R8 ;  /* 0x0000000814008985 */ /* 0x0207e8000c101d24 */
[----:B------:R3:W-:Y:S04]  /*bde0*/  @!P1 ST.E.128 desc[UR36][R44.64], R24 ;  /* 0x000000182c009985 */ /* 0x0007e8000c101d24 */
[----:B------:R3:W-:Y:S02]  /*bdf0*/  @!P2 ST.E.128 desc[UR36][R46.64], R32 ;  /* 0x000000202e00a985 */ /* 0x0007e4000c101d24 */
.L_x_12131:
[----:B------:R-:W-:Y:S05]  /*be00*/  BSYNC B1 ;  /* 0x0000000000017941 */ /* 0x000fea0003800000 */
.L_x_12130:
        /* <DEDUP_REMOVED lines=19> */
.L_x_12129:
[----:B0-----:R-:W0:Y:S01]  /*bf40*/  @P4 LDC R0, c[0x0][0xbec] ;  /* 0x0002fb00ff004b82 */ /* 0x001e220000000800 */
[----:B------:R-:W-:Y:S01]  /*bf50*/  ULDC.64 UR4, c[0x0][0xb08] ;  /* 0x0002c20000047ab9 */ /* 0x000fe20000000a00 */
[----:B------:R-:W-:Y:S01]  /*bf60*/  SHF.R.S32.HI R3, RZ, 0x1f, R148 ;  /* 0x0000001fff037819 */ /* 0x000fe20000011494 */
[----:B------:R-:W-:Y:S01]  /*bf70*/  IMAD R41, R41, UR4, RZ ;  /* 0x0000000429297c24 */ /* 0x000fe2000f8e02ff */
[----:B------:R-:W-:Y:S01]  /*bf80*/  ULDC.64 UR6, c[0x0][0xb30] ;  /* 0x0002cc0000067ab9 */ /* 0x000fe20000000a00 */
[C---:B------:R-:W-:Y:S01]  /*bf90*/  IMAD.WIDE.U32 R8, R4.reuse, UR4, RZ ;  /* 0x0000000404087c25 */ /* 0x040fe2000f8e00ff */
[C---:B------:R-:W-:Y:S01]  /*bfa0*/  IADD3 R37, R145.reuse, 0x28, RZ ;  /* 0x0000002891257810 */ /* 0x040fe20007ffe0ff */
[----:B------:R-:W-:Y:S01]  /*bfb0*/  BSSY B1, `(.L_x_12133) ;  /* 0x0000072000017945 */ /* 0x000fe20003800000 */
[----:B------:R-:W1:Y:S01]  /*bfc0*/  @P4 LDC R13, c[0x0][0xbf0] ;  /* 0x0002fc00ff0d4b82 */ /* 0x000e620000000800 */
[----:B------:R-:W-:Y:S01]  /*bfd0*/  IMAD R41, R4, UR5, R41 ;  /* 0x0000000504297c24 */ /* 0x000fe2000f8e0229 */
[----:B------:R-:W-:Y:S01]  /*bfe0*/  ULDC.64 UR4, c[0x0][0xb38] ;  /* 0x0002ce0000047ab9 */ /* 0x000fe20000000a00 */
[----:B------:R-:W-:Y:S01]  /*bff0*/  VIADD R31, R145, 0x40 ;  /* 0x00000040911f7836 */ /* 0x000fe20000000000 */
[----:B------:R-:W-:Y:S01]  /*c000*/  SHF.R.S32.HI R4, RZ, 0x1f, R155 ;  /* 0x0000001fff047819 */ /* 0x000fe2000001149b */
        /* <DEDUP_REMOVED lines=9> */
[----:B------:R-:W-:Y:S01]  /*c0a0*/  VIADD R35, R145, 0x30 ;  /* 0x0000003091237836 */ /* 0x000fe20000000000 */
[----:B------:R-:W-:Y:S01]  /*c0b0*/  SHF.R.S32.HI R37, RZ, 0x1f, R37 ;  /* 0x0000001fff257819 */ /* 0x000fe20000011425 */
        /* <DEDUP_REMOVED lines=8> */
[----:B------:R-:W-:Y:S01]  /*c140*/  VIADD R39, R145, 0x20 ;  /* 0x0000002091277836 */ /* 0x000fe20000000000 */
[----:B------:R-:W-:Y:S01]  /*c150*/  IADD3 R9, R9, R11, RZ ;  /* 0x0000000b09097210 */ /* 0x000fe20007ffe0ff */
[----:B------:R-:W-:Y:S01]  /*c160*/  VIADD R41, R145, 0x18 ;  /* 0x0000001891297836 */ /* 0x000fe20000000000 */
[--C-:B------:R-:W-:Y:S01]  /*c170*/  SHF.R.S32.HI R0, RZ, 0x1f, R3.reuse ;  /* 0x0000001fff007819 */ /* 0x100fe20000011403 */
[----:B------:R-:W-:Y:S01]  /*c180*/  IMAD.MOV R11, RZ, RZ, -R3 ;  /* 0x000000ffff0b7224 */ /* 0x000fe200078e0a03 */
[----:B------:R-:W-:Y:S01]  /*c190*/  SHF.R.S32.HI R39, RZ, 0x1f, R39 ;  /* 0x0000001fff277819 */ /* 0x000fe20000011427 */
[----:B------:R-:W-:Y:S01]  /*c1a0*/  IMAD.WIDE.U32 R8, R48, UR4, R8 ;  /* 0x0000000430087c25 */ /* 0x000fe2000f8e0008 */
[----:B------:R-:W-:Y:S01]  /*c1b0*/  UIADD3 UR4, UR41, 0x2d820, URZ ;  /* 0x0002d82029047890 */ /* 0x000fe2000fffe03f */
[----:B------:R-:W-:-:S02]  /*c1c0*/  SHF.R.S32.HI R41, RZ, 0x1f, R41 ;  /* 0x0000001fff297819 */ /* 0x000fc40000011429 */
        /* <DEDUP_REMOVED lines=27> */
[----:B------:R-:W-:-:S02]  /*c380*/  VIADD R38, R145, 0x20 ;  /* 0x0000002091267836 */ /* 0x000fc40000000000 */
[C---:B------:R-:W-:Y:S02]  /*c390*/  VIADD R40, R145.reuse, 0x18 ;  /* 0x0000001891287836 */ /* 0x040fe40000000000 */
[C---:B------:R-:W-:Y:S02]  /*c3a0*/  VIADD R42, R145.reuse, 0x10 ;  /* 0x00000010912a7836 */ /* 0x040fe40000000000 */
[----:B------:R-:W-:Y:S01]  /*c3b0*/  VIADD R44, R145, 0x8 ;  /* 0x00000008912c7836 */ /* 0x000fe20000000000 */
[----:B0-----:R-:W-:Y:S06]  /*c3c0*/  @P2 BRA `(.L_x_12134) ;  /* 0x0000000000c02947 */ /* 0x001fec0003800000 */
[----:B------:R-:W-:Y:S02]  /*c3d0*/  ULDC UR4, c[0x0][0xac8] ;  /* 0x0002b20000047ab9 */ /* 0x000fe40000000800 */
[----:B------:R-:W-:Y:S02]  /*c3e0*/  ISETP.GE.AND P3, PT, R44, UR4, PT ;  /* 0x000000042c007c0c */ /* 0x000fe4000bf66270 */
[----:B------:R-:W-:Y:S02]  /*c3f0*/  ISETP.GE.AND P1, PT, R145, UR4, PT ;  /* 0x0000000491007c0c */ /* 0x000fe4000bf26270 */
[----:B------:R-:W-:Y:S02]  /*c400*/  ISETP.GE.AND P4, PT, R42, UR4, PT ;  /* 0x000000042a007c0c */ /* 0x000fe4000bf86270 */
[----:B------:R-:W-:-:S07]  /*c410*/  ISETP.GE.AND P2, PT, R40, UR4, PT ;  /* 0x0000000428007c0c */ /* 0x000fce000bf46270 */
[CC--:B-1----:R-:W-:Y:S02]  /*c420*/  @!P3 LEA R10, P5, R44.reuse, R8.reuse, 0x2 ;  /* 0x000000082c0ab211 */ /* 0x0c2fe400078a10ff */
        /* <DEDUP_REMOVED lines=16> */
[-C--:B0-----:R-:W-:Y:S02]  /*c530*/  @!P3 LEA R12, P6, R36, R8.reuse, 0x2 ;  /* 0x00000008240cb211 */ /* 0x081fe400078c10ff */
[----:B-1----:R-:W-:Y:S01]  /*c540*/  @!P1 LEA R10, P4, R34, R8, 0x2 ;  /* 0x00000008220a9211 */ /* 0x002fe200078810ff */
[----:B------:R-:W-:Y:S01]  /*c550*/  @!P5 ST.E.64 desc[UR36][R26.64], R104 ;  /* 0x000000681a00d985 */ /* 0x000fe2000c101b24 */
        /* <DEDUP_REMOVED lines=12> */
[CC--:B---3--:R-:W-:Y:S02]  /*c620*/  @!P4 LEA R24, P2, R157.reuse, R8.reuse, 0x2 ;  /* 0x000000089d18c211 */ /* 0x0c8fe400078410ff */
[-C--:B------:R-:W-:Y:S02]  /*c630*/  @!P5 LEA.HI.X R21, R30, R9.reuse, R31, 0x2, P6 ;  /* 0x000000091e15d211 */ /* 0x080fe400030f141f */
[CC--:B0-----:R-:W-:Y:S02]  /*c640*/  @!P3 LEA R12, P6, R156.reuse, R8.reuse, 0x2 ;  /* 0x000000089c0cb211 */ /* 0x0c1fe400078c10ff */
        /* <DEDUP_REMOVED lines=8> */
.L_x_12134:
[----:B------:R-:W-:Y:S05]  /*c6d0*/  BSYNC B1 ;  /* 0x0000000000017941 */ /* 0x000fea0003800000 */
.L_x_12133:
[----:B----4-:R0:W3:Y:S04]  /*c6e0*/  SHFL.IDX PT, R11, R3, 0x1, 0x1c1f ;  /* 0x003c1f00030b7f89 */ /* 0x0100e800000e0000 */
[----:B------:R0:W4:Y:S01]  /*c6f0*/  SHFL.IDX PT, R10, R0, 0x1, 0x1c1f ;  /* 0x003c1f00000a7f89 */ /* 0x00012200000e0000 */
[----:B------:R-:W-:Y:S05]  /*c700*/  @P0 BRA `(.L_x_12132) ;  /* 0x0000000c00640947 */ /* 0x000fea0003800000 */
[----:B------:R-:W-:Y:S02]  /*c710*/  ULDC UR4, c[0x0][0xac8] ;  /* 0x0002b20000047ab9 */ /* 0x000fe40000000800 */
[----:B------:R-:W-:Y:S02]  /*c720*/  ISETP.GE.AND P5, PT, R44, UR4, PT ;  /* 0x000000042c007c0c */ /* 0x000fe4000bfa6270 */
[----:B------:R-:W-:Y:S02]  /*c730*/  ISETP.GE.AND P1, PT, R145, UR4, PT ;  /* 0x0000000491007c0c */ /* 0x000fe4000bf26270 */
[----:B------:R-:W-:Y:S02]  /*c740*/  ISETP.GE.AND P3, PT, R42, UR4, PT ;  /* 0x000000042a007c0c */ /* 0x000fe4000bf66270 */
[----:B------:R-:W-:Y:S02]  /*c750*/  ISETP.GE.AND P2, PT, R40, UR4, PT ;  /* 0x0000000428007c0c */ /* 0x000fe4000bf46270 */
[----:B------:R-:W-:-:S05]  /*c760*/  ISETP.GE.AND P4, PT, R38, UR4, PT ;  /* 0x0000000426007c0c */ /* 0x000fca000bf86270 */
[CC--:B----4-:R-:W-:Y:S02]  /*c770*/  @!P5 LEA R12, P0, R44.reuse, R10.reuse, 0x2 ;  /* 0x0000000a2c0cd211 */ /* 0x0d0fe400078010ff */
[----:B-123--:R-:W-:Y:S02]  /*c780*/  @!P1 IMAD.WIDE R8, R145, 0x4, R10 ;  /* 0x0000000491089825 */ /* 0x00efe400078e020a */
        /* <DEDUP_REMOVED lines=12> */
[----:B-1----:R-:W-:Y:S01]  /*c850*/  @!P1 LEA R8, P5, R36, R10, 0x2 ;  /* 0x0000000a24089211 */ /* 0x002fe200078a10ff */
[----:B------:R1:W-:Y:S01]  /*c860*/  @!P2 ST.E.64 desc[UR36][R20.64], R102 ;  /* 0x000000661400a985 */ /* 0x0003e2000c101b24 */
[----:B------:R-:W-:-:S02]  /*c870*/  ISETP.GE.AND P3, PT, R30, UR4, PT ;  /* 0x000000041e007c0c */ /* 0x000fc4000bf66270 */
[----:B------:R-:W-:Y:S01]  /*c880*/  ISETP.GE.AND P2, PT, R157, UR4, PT ;  /* 0x000000049d007c0c */ /* 0x000fe2000bf46270 */
[----:B------:R3:W-:Y:S01]  /*c890*/  @!P4 ST.E.64 desc[UR36][R24.64], R106 ;  /* 0x0000006a1800c985 */ /* 0x0007e2000c101b24 */
[----:B------:R-:W-:Y:S02]  /*c8a0*/  ISETP.GE.AND P4, PT, R32, UR4, PT ;  /* 0x0000000420007c0c */ /* 0x000fe4000bf86270 */
[-C--:B------:R-:W-:Y:S02]  /*c8b0*/  @!P1 LEA.HI.X R9, R36, R11.reuse, R37, 0x2, P5 ;  /* 0x0000000b24099211 */ /* 0x080fe400028f1425 */
[----:B------:R-:W-:Y:S02]  /*c8c0*/  ISETP.GE.AND P5, PT, R156, UR4, PT ;  /* 0x000000049c007c0c */ /* 0x000fe4000bfa6270 */
[C---:B--2---:R-:W-:Y:S01]  /*c8d0*/  @!P0 LEA R12, P6, R34.reuse, R10, 0x2 ;  /* 0x0000000a220c8211 */ /* 0x044fe200078c10ff */
[----:B------:R2:W-:Y:S03]  /*c8e0*/  @!P1 ST.E.64 desc[UR36][R8.64], R110 ;  /* 0x0000006e08009985 */ /* 0x0005e6000c101b24 */
[----:B------:R-:W-:-:S02]  /*c8f0*/  @!P0 LEA.HI.X R13, R34, R11, R35, 0x2, P6 ;  /* 0x0000000b220d8211 */ /* 0x000fc400030f1423 */
[-C--:B-1----:R-:W-:Y:S02]  /*c900*/  @!P3 LEA R20, P6, R30, R10.reuse, 0x2 ;  /* 0x0000000a1e14b211 */ /* 0x082fe400078c10ff */
[CC--:B------:R-:W-:Y:S01]  /*c910*/  @!P4 LEA R14, P1, R32.reuse, R10.reuse, 0x2 ;  /* 0x0000000a200ec211 */ /* 0x0c0fe200078210ff */
[----:B------:R2:W-:Y:S01]  /*c920*/  @!P0 ST.E.64 desc[UR36][R12.64], R114 ;  /* 0x000000720c008985 */ /* 0x0005e2000c101b24 */
[CC--:B---3--:R-:W-:Y:S02]  /*c930*/  @!P2 LEA R24, P0, R157.reuse, R10.reuse, 0x2 ;  /* 0x0000000a9d18a211 */ /* 0x0c8fe400078010ff */
        /* <DEDUP_REMOVED lines=11> */
[----:B--2---:R-:W-:-:S04]  /*c9f0*/  LEA R8, P0, R155, R10, 0x2 ;  /* 0x0000000a9b087211 */ /* 0x004fc800078010ff */
[----:B------:R-:W-:-:S05]  /*ca00*/  LEA.HI.X R9, R155, R11, R4, 0x2, P0 ;  /* 0x0000000b9b097211 */ /* 0x000fca00000f1404 */
[----:B------:R1:W-:Y:S01]  /*ca10*/  ST.E.64 desc[UR36][R8.64], R134 ;  /* 0x0000008608007985 */ /* 0x0003e2000c101b24 */
[----:B------:R-:W-:Y:S05]  /*ca20*/  BRA `(.L_x_12132) ;  /* 0x00000008009c7947 */ /* 0x000fea0003800000 */
.L_x_12127:
[----:B0-----:R-:W0:Y:S01]  /*ca30*/  LDC.64 R10, c[0x0][0xc00] ;  /* 0x00030000ff0a7b82 */ /* 0x001e220000000a00 */
[----:B------:R-:W-:Y:S01]  /*ca40*/  ULDC.64 UR4, c[0x0][0xc08] ;  /* 0x0003020000047ab9 */ /* 0x000fe20000000a00 */
[----:B------:R-:W-:Y:S01]  /*ca50*/  IMAD.MOV.U32 R3, RZ, RZ, RZ ;  /* 0x000000ffff037224 */ /* 0x000fe200078e00ff */
[----:B------:R-:W-:-:S04]  /*ca60*/  ISETP.NE.U32.AND P1, PT, RZ, UR4, PT ;  /* 0x00000004ff007c0c */ /* 0x000fc8000bf25070 */
[----:B------:R-:W-:Y:S01]  /*ca70*/  ISETP.NE.AND.EX P1, PT, RZ, UR5, PT, P1 ;  /* 0x00000005ff007c0c */ /* 0x000fe2000bf25310 */
[----:B-1----:R-:W1:Y:S01]  /*ca80*/  LDC.64 R8, c[0x0][0xc00] ;  /* 0x00030000ff087b82 */ /* 0x002e620000000a00 */
[----:B0-----:R-:W-:-:S04]  /*ca90*/  ISETP.NE.U32.AND P0, PT, R10, RZ, PT ;  /* 0x000000ff0a00720c */ /* 0x001fc80003f05070 */
[----:B------:R-:W-:-:S07]  /*caa0*/  ISETP.NE.AND.EX P0, PT, R11, RZ, PT, P0 ;  /* 0x000000ff0b00720c */ /* 0x000fce0003f05300 */
[C---:B------:R-:W-:Y:S01]  /*cab0*/  @P1 LEA R10, P2, R148.reuse, UR4, 0x2 ;  /* 0x00000004940a1c11 */ /* 0x040fe2000f8410ff */
[----:B------:R-:W-:Y:S01]  /*cac0*/  ULDC UR4, c[0x0][0xa88] ;  /* 0x0002a20000047ab9 */ /* 0x000fe20000000800 */
[C---:B-1----:R-:W-:Y:S02]  /*cad0*/  IMAD.WIDE R8, R148.reuse, 0x4, R8 ;  /* 0x0000000494087825 */ /* 0x042fe400078e0208 */
[----:B------:R-:W-:Y:S02]  /*cae0*/  @P1 LEA.HI.X R11, R148, UR5, R152, 0x2, P2 ;  /* 0x00000005940b1c11 */ /* 0x000fe400090f1498 */
[----:B------:R-:W-:Y:S01]  /*caf0*/  IMAD.U32 R0, RZ, RZ, UR4 ;  /* 0x00000004ff007e24 */ /* 0x000fe2000f8e00ff */
[----:B------:R0:W5:Y:S05]  /*cb00*/  @P0 LDG.E R3, desc[UR36][R8.64] ;  /* 0x0000002408030981 */ /* 0x00016a000c1e1900 */
[----:B------:R0:W5:Y:S01]  /*cb10*/  @P1 LDG.E R0, desc[UR36][R10.64] ;  /* 0x000000240a001981 */ /* 0x000162000c1e1900 */
[----:B------:R-:W-:Y:S01]  /*cb20*/  ISETP.NE.AND P2, PT, R151, RZ, PT ;  /* 0x000000ff9700720c */ /* 0x000fe20003f45270 */
[----:B------:R-:W1:-:S12]  /*cb30*/  S2R R12, SR_TID.X ;  /* 0x00000000000c7919 */ /* 0x000e580000002100 */
[----:B------:R-:W3:Y:S01]  /*cb40*/  @!P2 LDC R151, c[0x0][0xad4] ;  /* 0x0002b500ff97ab82 */ /* 0x000ee20000000800 */
[----:B-1----:R-:W-:Y:S02]  /*cb50*/  IADD3 R32, R12, -0x80, RZ ;  /* 0xffffff800c207810 */ /* 0x002fe40007ffe0ff */
[----:B---3--:R-:W-:Y:S02]  /*cb60*/  ISETP.GT.AND P2, PT, R151, 0x1, PT ;  /* 0x000000019700780c */ /* 0x008fe40003f44270 */
[----:B------:R-:W-:Y:S01]  /*cb70*/  ISETP.GT.AND P3, PT, R32, 0xbf, PT ;  /* 0x000000bf2000780c */ /* 0x000fe20003f64270 */
[----:B0-----:R-:W-:-:S12]  /*cb80*/  @P1 BRA `(.L_x_12135) ;  /* 0x0000000000101947 */ /* 0x001fd80003800000 */
[----:B------:R-:W-:Y:S05]  /*cb90*/  @!P0 BRA `(.L_x_12135) ;  /* 0x00000000000c8947 */ /* 0x000fea0003800000 */
[----:B------:R-:W3:Y:S04]  /*cba0*/  LDG.E R11, desc[UR36][R8.64] ;  /* 0x00000024080b7981 */ /* 0x000ee8000c1e1900 */
[----:B-----5:R-:W3:Y:S02]  /*cbb0*/  LDG.E R0, desc[UR36][R8.64+0x4] ;  /* 0x0000042408007981 */ /* 0x020ee4000c1e1900 */
[----:B---3--:R-:W-:-:S07]  /*cbc0*/  IMAD.IADD R0, R0, 0x1, -R11 ;  /* 0x0000000100007824 */ /* 0x008fce00078e0a0b */
.L_x_12135:
[----:B------:R-:W-:Y:S01]  /*cbd0*/  BSSY B1, `(.L_x_12136) ;  /* 0x0000036000017945 */ /* 0x000fe20003800000 */
[----:B------:R-:W-:Y:S02]  /*cbe0*/  SEL R33, R148, RZ, !P0 ;  /* 0x000000ff94217207 */ /* 0x000fe40004000000 */
[----:B------:R-:W-:Y:S02]  /*cbf0*/  SEL R152, R152, RZ, !P0 ;  /* 0x000000ff98987207 */ /* 0x000fe40004000000 */
[----:B-----5:R-:W-:Y:S01]  /*cc00*/  SHF.R.S32.HI R28, RZ, 0x1f, R3 ;  /* 0x0000001fff1c7819 */ /* 0x020fe20000011403 */
[----:B------:R-:W-:Y:S06]  /*cc10*/  @P3 BRA `(.L_x_12137) ;  /* 0x0000000000c43947 */ /* 0x000fec0003800000 */
[----:B------:R-:W2:Y:S01]  /*cc20*/  LDC R35, c[0x0][0xbe8] ;  /* 0x0002fa00ff237b82 */ /* 0x000ea20000000800 */
[----:B------:R-:W-:Y:S01]  /*cc30*/  IADD3 R30, R136, -0x80, R12 ;  /* 0xffffff80881e7810 */ /* 0x000fe20007ffe00c */
[----:B--2---:R-:W-:-:S05]  /*cc40*/  IMAD R4, R0, R35, RZ ;  /* 0x0000002300047224 */ /* 0x004fca00078e02ff */
[----:B------:R-:W-:-:S13]  /*cc50*/  ISETP.GE.AND P0, PT, R30, R4, PT ;  /* 0x000000041e00720c */ /* 0x000fda0003f06270 */
[----:B------:R-:W-:Y:S05]  /*cc60*/  @P0 BRA `(.L_x_12137) ;  /* 0x0000000000b00947 */ /* 0x000fea0003800000 */
[----:B------:R-:W2:Y:S01]  /*cc70*/  LDL.LU R34, [R1+0x14] ;  /* 0x0000140001227983 */ /* 0x000ea20000300800 */
[----:B------:R-:W-:Y:S01]  /*cc80*/  ISETP.NE.AND P1, PT, R35, 0x1, PT ;  /* 0x000000012300780c */ /* 0x000fe20003f25270 */
[----:B------:R-:W-:Y:S01]  /*cc90*/  IMAD.MOV.U32 R26, RZ, RZ, 0x9b8 ;  /* 0x000009b8ff1a7424 */ /* 0x000fe200078e00ff */
[----:B------:R-:W-:Y:S01]  /*cca0*/  ISETP.GT.AND P0, PT, R151, 0x1, PT ;  /* 0x000000019700780c */ /* 0x000fe20003f04270 */
[----:B------:R-:W0:Y:S01]  /*ccb0*/  LDC.64 R8, c[0x0][0xba8] ;  /* 0x0002ea00ff087b82 */ /* 0x000e220000000a00 */
[----:B------:R-:W-:Y:S02]  /*ccc0*/  IMAD.MOV.U32 R27, RZ, RZ, R30 ;  /* 0x000000ffff1b7224 */ /* 0x000fe400078e001e */
[----:B------:R-:W-:-:S05]  /*ccd0*/  SEL R26, R26, 0x978, P0 ;  /* 0x000009781a1a7807 */ /* 0x000fca0000000000 */
[----:B------:R-:W1:Y:S08]  /*cce0*/  LDC.64 R20, c[0x0][R26+0x220] ;  /* 0x000088001a147b82 */ /* 0x000e700000000a00 */
[----:B------:R-:W3:Y:S08]  /*ccf0*/  @P1 LDC R25, c[0x0][0xbec] ;  /* 0x0002fb00ff191b82 */ /* 0x000ef00000000800 */
[----:B------:R-:W4:Y:S08]  /*cd00*/  @P1 LDC R31, c[0x0][0xbf0] ;  /* 0x0002fc00ff1f1b82 */ /* 0x000f300000000800 */
[----:B------:R-:W5:Y:S01]  /*cd10*/  LDC.64 R14, c[0x0][R26+0x218] ;  /* 0x000086001a0e7b82 */ /* 0x000f620000000a00 */
[----:B-1----:R-:W-:-:S07]  /*cd20*/  IMAD R21, R21, R33, RZ ;  /* 0x0000002115157224 */ /* 0x002fce00078e02ff */
[----:B------:R-:W1:Y:S01]  /*cd30*/  LDC.64 R12, c[0x0][R26+0x228] ;  /* 0x00008a001a0c7b82 */ /* 0x000e620000000a00 */
[----:B---3--:R-:W-:-:S04]  /*cd40*/  @P1 IMAD.HI.U32 R4, R30, R25, RZ ;  /* 0x000000191e041227 */ /* 0x008fc800078e00ff */
[----:B------:R-:W-:-:S03]  /*cd50*/  IMAD.WIDE.U32 R24, R20, R33, RZ ;  /* 0x0000002114187225 */ /* 0x000fc600078e00ff */
[----:B------:R-:W3:Y:S01]  /*cd60*/  LDC.64 R10, c[0x0][R26+0x210] ;  /* 0x000084001a0a7b82 */ /* 0x000ee20000000a00 */
[----:B----4-:R-:W-:Y:S01]  /*cd70*/  @P1 SHF.R.U32.HI R27, RZ, R31, R4 ;  /* 0x0000001fff1b1219 */ /* 0x010fe20000011604 */
[----:B------:R-:W-:-:S04]  /*cd80*/  IMAD R31, R20, R152, R21 ;  /* 0x00000098141f7224 */ /* 0x000fc800078e0215 */
[----:B------:R-:W-:Y:S02]  /*cd90*/  IMAD.IADD R4, R25, 0x1, R31 ;  /* 0x0000000119047824 */ /* 0x000fe400078e021f */
[-C--:B-----5:R-:W-:Y:S01]  /*cda0*/  IMAD R29, R15, R150.reuse, RZ ;  /* 0x000000960f1d7224 */ /* 0x0a0fe200078e02ff */
[----:B0-----:R-:W0:Y:S01]  /*cdb0*/  @!P0 LDC R8, c[0x0][0xb50] ;  /* 0x0002d400ff088b82 */ /* 0x001e220000000800 */
[----:B------:R-:W-:-:S04]  /*cdc0*/  IMAD.WIDE.U32 R14, R14, R150, RZ ;  /* 0x000000960e0e7225 */ /* 0x000fc800078e00ff */
[----:B------:R-:W-:Y:S01]  /*cdd0*/  IMAD.IADD R29, R15, 0x1, R29 ;  /* 0x000000010f1d7824 */ /* 0x000fe200078e021d */
[----:B------:R-:W-:Y:S01]  /*cde0*/  IADD3 R14, P1, P3, R24, R14, R3 ;  /* 0x0000000e180e7210 */ /* 0x000fe20007b3e003 */
[----:B------:R-:W-:Y:S01]  /*cdf0*/  IMAD.MOV R15, RZ, RZ, -R27 ;  /* 0x000000ffff0f7224 */ /* 0x000fe200078e0a1b */
[----:B------:R-:W4:Y:S02]  /*ce00*/  @!P0 LDC R9, c[0x0][0xb54] ;  /* 0x0002d500ff098b82 */ /* 0x000f240000000800 */
[----:B------:R-:W-:Y:S01]  /*ce10*/  IADD3.X R4, R4, R29, R28, P1, P3 ;  /* 0x0000001d04047210 */ /* 0x000fe20000fe641c */
[----:B------:R-:W-:Y:S01]  /*ce20*/  IMAD R15, R35, R15, R30 ;  /* 0x0000000f230f7224 */ /* 0x000fe200078e021e */
[----:B--2---:R-:W-:-:S05]  /*ce30*/  SEL R21, R34, RZ, P0 ;  /* 0x000000ff22157207 */ /* 0x004fca0000000000 */
[-C--:B-1----:R-:W-:Y:S02]  /*ce40*/  IMAD R25, R13, R21.reuse, RZ ;  /* 0x000000150d197224 */ /* 0x082fe400078e02ff */
[----:B------:R-:W-:Y:S01]  /*ce50*/  IMAD.WIDE.U32 R12, R12, R21, RZ ;  /* 0x000000150c0c7225 */ /* 0x000fe200078e00ff */
[----:B------:R-:W-:-:S03]  /*ce60*/  SHF.R.S32.HI R21, RZ, 0x1f, R15 ;  /* 0x0000001fff157819 */ /* 0x000fc6000001140f */
[----:B------:R-:W-:Y:S01]  /*ce70*/  IMAD.IADD R25, R13, 0x1, R25 ;  /* 0x000000010d197824 */ /* 0x000fe200078e0219 */
[----:B------:R-:W-:Y:S02]  /*ce80*/  IADD3 R12, P0, P1, R27, R14, R12 ;  /* 0x0000000e1b0c7210 */ /* 0x000fe4000791e00c */
[----:B------:R-:W-:-:S04]  /*ce90*/  SHF.R.S32.HI R27, RZ, 0x1f, R27 ;  /* 0x0000001fff1b7819 */ /* 0x000fc8000001141b */
[----:B------:R-:W-:Y:S01]  /*cea0*/  IADD3.X R13, R27, R4, R25, P0, P1 ;  /* 0x000000041b0d7210 */ /* 0x000fe200007e2419 */
[----:B---3--:R-:W-:-:S04]  /*ceb0*/  IMAD R4, R11, R15, RZ ;  /* 0x0000000f0b047224 */ /* 0x008fc800078e02ff */
[C---:B------:R-:W-:Y:S02]  /*cec0*/  IMAD R21, R10.reuse, R21, R4 ;  /* 0x000000150a157224 */ /* 0x040fe400078e0204 */
[----:B------:R-:W-:-:S04]  /*ced0*/  IMAD.WIDE.U32 R10, R10, R15, R12 ;  /* 0x0000000f0a0a7225 */ /* 0x000fc800078e000c */
[----:B------:R-:W-:Y:S01]  /*cee0*/  IMAD.IADD R4, R11, 0x1, R21 ;  /* 0x000000010b047824 */ /* 0x000fe200078e0215 */
[----:B0-----:R-:W-:Y:S01]  /*cef0*/  LEA R8, P0, R10, R8, 0x2 ;  /* 0x000000080a087211 */ /* 0x001fe200078010ff */
[----:B------:R-:W-:-:S03]  /*cf00*/  IMAD.MOV.U32 R11, RZ, RZ, -0x800000 ;  /* 0xff800000ff0b7424 */ /* 0x000fc600078e00ff */
[----:B----4-:R-:W-:-:S05]  /*cf10*/  LEA.HI.X R9, R10, R9, R4, 0x2, P0 ;  /* 0x000000090a097211 */ /* 0x010fca00000f1404 */
[----:B------:R0:W-:Y:S04]  /*cf20*/  STG.E desc[UR36][R8.64], R11 ;  /* 0x0000000b08007986 */ /* 0x0001e8000c101924 */
.L_x_12137:
[----:B------:R-:W-:Y:S05]  /*cf30*/  BSYNC B1 ;  /* 0x0000000000017941 */ /* 0x000fea0003800000 */
.L_x_12136:
[----:B------:R-:W-:Y:S05]  /*cf40*/  @P2 BRA `(.L_x_12132) ;  /* 0x0000000400542947 */ /* 0x000fea0003800000 */
[----:B------:R-:W1:Y:S01]  /*cf50*/  LDC R15, c[0x0][0xbe8] ;  /* 0x0002fa00ff0f7b82 */ /* 0x000e620000000800 */
[--C-:B------:R-:W-:Y:S01]  /*cf60*/  SHF.R.S32.HI R10, RZ, 0x1f, R32.reuse ;  /* 0x0000001fff0a7819 */ /* 0x100fe20000011420 */
[----:B------:R-:W-:Y:S01]  /*cf70*/  ULDC.64 UR4, c[0x0][0xaa0] ;  /* 0x0002a80000047ab9 */ /* 0x000fe20000000a00 */
[----:B------:R-:W-:Y:S01]  /*cf80*/  SHF.R.S32.HI R14, RZ, 0x1f, R32 ;  /* 0x0000001fff0e7819 */ /* 0x000fe20000011420 */
[----:B--2---:R-:W-:Y:S01]  /*cf90*/  IMAD R4, R28, UR4, RZ ;  /* 0x000000041c047c24 */ /* 0x004fe2000f8e02ff */
        /* <DEDUP_REMOVED lines=10> */
[----:B------:R-:W-:-:S02]  /*d040*/  IADD3 R9, R9, R11, RZ ;  /* 0x0000000b09097210 */ /* 0x000fc40007ffe0ff */
[----:B------:R-:W-:Y:S01]  /*d050*/  SHF.R.S32.HI R24, RZ, 0x1f, R154 ;  /* 0x0000001fff187819 */ /* 0x000fe2000001149a */
[----:B------:R-:W-:Y:S01]  /*d060*/  IMAD R3, R10, 0x60, R14 ;  /* 0x000000600a037824 */ /* 0x000fe200078e020e */
[----:B------:R-:W-:Y:S01]  /*d070*/  SHF.R.S32.HI R25, RZ, 0x1f, R153 ;  /* 0x0000001fff197819 */ /* 0x000fe20000011499 */
[----:B------:R-:W-:Y:S01]  /*d080*/  IMAD.WIDE.U32 R8, R150, UR4, R8 ;  /* 0x0000000496087c25 */ /* 0x000fe2000f8e0008 */
[----:B-1----:R-:W-:-:S03]  /*d090*/  ISETP.NE.AND P0, PT, R15, 0x1, PT ;  /* 0x000000010f00780c */ /* 0x002fc60003f05270 */
[----:B------:R-:W-:Y:S02]  /*d0a0*/  IMAD.IADD R12, R136, 0x1, R3 ;  /* 0x00000001880c7824 */ /* 0x000fe400078e0203 */
        /* <DEDUP_REMOVED lines=11> */
[--C-:B------:R-:W-:Y:S01]  /*d160*/  SHF.R.S32.HI R4, RZ, 0x1f, R3.reuse ;  /* 0x0000001fff047819 */ /* 0x100fe20000011403 */
[----:B------:R-:W-:Y:S02]  /*d170*/  IMAD.MOV R11, RZ, RZ, -R3 ;  /* 0x000000ffff0b7224 */ /* 0x000fe400078e0a03 */
[----:B------:R-:W-:-:S04]  /*d180*/  IMAD.WIDE.U32 R8, R3, UR4, R8 ;  /* 0x0000000403087c25 */ /* 0x000fc8000f8e0008 */
[----:B------:R-:W-:Y:S02]  /*d190*/  IMAD R11, R15, R11, R12 ;  /* 0x0000000b0f0b7224 */ /* 0x000fe400078e020c */
[----:B------:R-:W-:Y:S02]  /*d1a0*/  IMAD R4, R4, UR4, RZ ;  /* 0x0000000404047c24 */ /* 0x000fe4000f8e02ff */
[----:B------:R-:W-:Y:S02]  /*d1b0*/  IMAD R15, R0, R15, RZ ;  /* 0x0000000f000f7224 */ /* 0x000fe400078e02ff */
[----:B------:R-:W-:Y:S01]  /*d1c0*/  IMAD R13, R3, UR5, R4 ;  /* 0x00000005030d7c24 */ /* 0x000fe2000f8e0204 */
[----:B------:R-:W-:Y:S01]  /*d1d0*/  SHF.R.S32.HI R4, RZ, 0x1f, R11 ;  /* 0x0000001fff047819 */ /* 0x000fe2000001140b */
[----:B------:R-:W-:Y:S01]  /*d1e0*/  ULDC.64 UR4, c[0x0][0xad8] ;  /* 0x0002b60000047ab9 */ /* 0x000fe20000000a00 */
[----:B------:R-:W-:Y:S02]  /*d1f0*/  IMAD.IADD R0, R14, 0x1, R136 ;  /* 0x000000010e007824 */ /* 0x000fe400078e0288 */
        /* <DEDUP_REMOVED lines=21> */
[----:B------:R3:W-:Y:S04]  /*d350*/  @!P2 ST.E.128 desc[UR36][R10.64], RZ ;  /* 0x000000ff0a00a985 */ /* 0x0007e8000c101d24 */
[----:B------:R3:W-:Y:S04]  /*d360*/  @!P3 ST.E.128 desc[UR36][R12.64], RZ ;  /* 0x000000ff0c00b985 */ /* 0x0007e8000c101d24 */
[----:B------:R3:W-:Y:S02]  /*d370*/  @!P4 ST.E.128 desc[UR36][R20.64], RZ ;  /* 0x000000ff1400c985 */ /* 0x0007e4000c101d24 */
.L_x_12139:
[----:B------:R-:W-:Y:S05]  /*d380*/  BSYNC B1 ;  /* 0x0000000000017941 */ /* 0x000fea0003800000 */
.L_x_12138:
[----:B------:R-:W-:Y:S01]  /*d390*/  VIADD R0, R0, 0x60 ;  /* 0x0000006000007836 */ /* 0x000fe20000000000 */
[----:B--2---:R4:W2:Y:S04]  /*d3a0*/  SHFL.IDX PT, R9, R3, 0x1, 0x1c1f ;  /* 0x003c1f0003097f89 */ /* 0x0048a800000e0000 */
[----:B------:R-:W-:Y:S01]  /*d3b0*/  ISETP.GE.AND P0, PT, R0, R15, PT ;  /* 0x0000000f0000720c */ /* 0x000fe20003f06270 */
[----:B-1----:R4:W1:-:S12]  /*d3c0*/  SHFL.IDX PT, R8, R4, 0x1, 0x1c1f ;  /* 0x003c1f0004087f89 */ /* 0x00285800000e0000 */
[----:B----4-:R-:W-:Y:S05]  /*d3d0*/  @P0 BRA `(.L_x_12132) ;  /* 0x0000000000300947 */ /* 0x010fea0003800000 */
[----:B------:R-:W-:Y:S02]  /*d3e0*/  ULDC UR4, c[0x0][0xac8] ;  /* 0x0002b20000047ab9 */ /* 0x000fe40000000800 */
[----:B------:R-:W-:Y:S02]  /*d3f0*/  ISETP.GE.AND P3, PT, R153, UR4, PT ;  /* 0x0000000499007c0c */ /* 0x000fe4000bf66270 */
[----:B------:R-:W-:Y:S02]  /*d400*/  ISETP.GE.AND P4, PT, R154, UR4, PT ;  /* 0x000000049a007c0c */ /* 0x000fe4000bf86270 */
[----:B------:R-:W-:-:S09]  /*d410*/  ISETP.GE.AND P2, PT, R149, UR4, PT ;  /* 0x0000000495007c0c */ /* 0x000fd2000bf46270 */
[-C--:B-1-3--:R-:W-:Y:S02]  /*d420*/  @!P3 LEA R12, P0, R153, R8.reuse, 0x1 ;  /* 0x00000008990cb211 */ /* 0x08afe400078008ff */
[C---:B------:R-:W-:Y:S02]  /*d430*/  @!P4 LEA R14, P1, R154.reuse, R8, 0x1 ;  /* 0x000000089a0ec211 */ /* 0x040fe400078208ff */
[----:B--2---:R-:W-:Y:S01]  /*d440*/  @!P2 IMAD.WIDE R10, R149, 0x2, R8 ;  /* 0x00000002950aa825 */ /* 0x004fe200078e0208 */
[-C--:B------:R-:W-:Y:S02]  /*d450*/  @!P3 LEA.HI.X R13, R153, R9.reuse, R25, 0x1, P0 ;  /* 0x00000009990db211 */ /* 0x080fe400000f0c19 */
[----:B------:R-:W-:Y:S02]  /*d460*/  @!P4 LEA.HI.X R15, R154, R9, R24, 0x1, P1 ;  /* 0x000000099a0fc211 */ /* 0x000fe400008f0c18 */
[----:B------:R4:W-:Y:S04]  /*d470*/  @!P2 ST.E.128 desc[UR36][R10.64], RZ ;  /* 0x000000ff0a00a985 */ /* 0x0009e8000c101d24 */
[----:B------:R4:W-:Y:S04]  /*d480*/  @!P3 ST.E.128 desc[UR36][R12.64], RZ ;  /* 0x000000ff0c00b985 */ /* 0x0009e8000c101d24 */
[----:B------:R4:W-:Y:S02]  /*d490*/  @!P4 ST.E.128 desc[UR36][R14.64], RZ ;  /* 0x000000ff0e00c985 */ /* 0x0009e4000c101d24 */
.L_x_12132:
[----:B------:R-:W-:Y:S05]  /*d4a0*/  BSYNC B0 ;  /* 0x0000000000007941 */ /* 0x000fea0003800000 */
.L_x_12126:
[----:B------:R-:W-:Y:S02]  /*d4b0*/  ULDC UR4, c[0x0][0xc3c] ;  /* 0x00030f0000047ab9 */ /* 0x000fe40000000800 */
[----:B--2---:R-:W-:-:S13]  /*d4c0*/  ISETP.GE.AND P0, PT, R7, UR4, PT ;  /* 0x0000000407007c0c */ /* 0x004fda000bf06270 */
[----:B------:R-:W-:Y:S05]  /*d4d0*/  @!P0 BRA `(.L_x_12140) ;  /* 0xffffff3800d08947 */ /* 0x000fea000383ffff */
[----:B------:R-:W-:Y:S05]  /*d4e0*/  EXIT ;  /* 0x000000000000794d */ /* 0x000fea0003800000 */
.L_x_12083:
        /* <DEDUP_REMOVED lines=18> */
.L_x_12141:
[----:B------:R-:W1:Y:S01]  /*d610*/  S2R R0, SR_TID.X ;  /* 0x0000000000007919 */ /* 0x000e620000002100 */
[----:B------:R-:W-:Y:S01]  /*d620*/  ULDC UR4, c[0x0][0xc3c] ;  /* 0x00030f0000047ab9 */ /* 0x000fe20000000800 */
[----:B------:R-:W-:Y:S01]  /*d630*/  IMAD.MOV.U32 R6, RZ, RZ, RZ ;  /* 0x000000ffff067224 */ /* 0x000fe200078e00ff */
[----:B------:R-:W2:Y:S01]  /*d640*/  S2UR UR6, SR_CTAID.X ;  /* 0x00000000000679c3 */ /* 0x000ea20000002500 */
[----:B------:R-:W-:Y:S01]  /*d650*/  ULDC UR5, c[0x0][0xc38] ;  /* 0x00030e0000057ab9 */ /* 0x000fe20000000800 */
[----:B-1----:R-:W-:-:S04]  /*d660*/  LOP3.LUT R0, R0, 0x1f, RZ, 0xc0, !PT ;  /* 0x0000001f00007812 */ /* 0x002fc800078ec0ff */
[----:B------:R-:W-:-:S04]  /*d670*/  ISETP.NE.AND P0, PT, R0, 0x1f, PT ;  /* 0x0000001f0000780c */ /* 0x000fc80003f05270 */
[----:B------:R-:W-:-:S13]  /*d680*/  ISETP.GE.OR P1, PT, R0, UR4, !P0 ;  /* 0x0000000400007c0c */ /* 0x000fda000c726670 */
[----:B------:R-:W1:Y:S08]  /*d690*/  @!P1 LDC.64 R4, c[0x0][0xc80] ;  /* 0x00032000ff049b82 */ /* 0x000e700000000a00 */
[----:B0-----:R-:W0:Y:S01]  /*d6a0*/  @!P1 LDC.64 R2, c[0x0][0xc78] ;  /* 0x00031e00ff029b82 */ /* 0x001e220000000a00 */
[----:B-1----:R-:W-:-:S05]  /*d6b0*/  @!P1 IMAD.WIDE.U32 R4, R0, 0x4, R4 ;  /* 0x0000000400049825 */ /* 0x002fca00078e0004 */
[----:B------:R-:W3:Y:S01]  /*d6c0*/  @!P1 LDG.E R17, desc[UR36][R4.64] ;  /* 0x0000002404119981 */ /* 0x000ee2000c1e1900 */
[----:B0-----:R-:W-:-:S05]  /*d6d0*/  @!P1 IMAD.WIDE.U32 R2, R0, 0x4, R2 ;  /* 0x0000000400029825 */ /* 0x001fca00078e0002 */
        /* <DEDUP_REMOVED lines=25> */
[----:B--2---:R-:W-:Y:S01]  /*d870*/  ISETP.GT.AND P6, PT, R7, UR6, PT ;  /* 0x0000000607007c0c */ /* 0x004fe2000bfc4270 */
[----:B------:R-:W-:-:S12]  /*d880*/  IMAD.MOV.U32 R4, RZ, RZ, R7 ;  /* 0x000000ffff047224 */ /* 0x000fd800078e0007 */
[----:B------:R-:W-:Y:S05]  /*d890*/  @P6 BRA `(.L_x_12143) ;  /* 0x0000000000986947 */ /* 0x000fea0003800000 */
[----:B------:R-:W-:Y:S01]  /*d8a0*/  IMAD.MOV.U32 R7, RZ, RZ, R4 ;  /* 0x000000ffff077224 */ /* 0x000fe200078e0004 */
[----:B------:R-:W-:Y:S01]  /*d8b0*/  UMOV UR4, URZ ;  /* 0x0000003f00047c82 */ /* 0x000fe20008000000 */
[----:B------:R-:W-:-:S05]  /*d8c0*/  ULDC UR5, c[0x0][0xc38] ;  /* 0x00030e0000057ab9 */ /* 0x000fca0000000800 */
.L_x_12145:
[----:B------:R-:W0:Y:S01]  /*d8d0*/  LDC R2, c[0x0][0xc3c] ;  /* 0x00030f00ff027b82 */ /* 0x000e220000000800 */
[----:B------:R-:W-:-:S06]  /*d8e0*/  UIADD3 UR4, UR4, 0x1f, URZ ;  /* 0x0000001f04047890 */ /* 0x000fcc000fffe03f */
        /* <DEDUP_REMOVED lines=33> */
.L_x_12143:
        /* <DEDUP_REMOVED lines=13> */
.L_x_12146:
        /* <DEDUP_REMOVED lines=11> */
[----:B0-----:R-:W-:Y:S01]  /*dc80*/  MOV R2, RZ ;  /* 0x000000ff00027202 */ /* 0x001fe20000000f00 */
        /* <DEDUP_REMOVED lines=28> */
[----:B------:R-:W-:Y:S01]  /*de50*/  IMAD.HI.U32 R2, R3, R7, R2 ;  /* 0x0000000703027227 */ /* 0x000fe200078e0002 */
[----:B------:R-:W-:-:S03]  /*de60*/  MOV R3, R8 ;  /* 0x0000000800037202 */ /* 0x000fc60000000f00 */
        /* <DEDUP_REMOVED lines=20> */
.L_x_12147:
        /* <DEDUP_REMOVED lines=12> */
[----:B0-----:R-:W-:-:S05]  /*e070*/  IADD3 R9, RZ, -R3, RZ ;  /* 0x80000003ff097210 */ /* 0x001fca0007ffe0ff */
        /* <DEDUP_REMOVED lines=30> */
[----:B0-----:R-:W-:-:S05]  /*e260*/  IADD3 R11, RZ, -R3, RZ ;  /* 0x80000003ff0b7210 */ /* 0x001fca0007ffe0ff */
        /* <DEDUP_REMOVED lines=18> */
.L_x_12148:
[----:B------:R-:W-:-:S05]  /*e390*/  LOP3.LUT R2, RZ, R2, RZ, 0x33, !PT ;  /* 0x00000002ff027212 */ /* 0x000fca00078e33ff */
[----:B------:R-:W-:Y:S01]  /*e3a0*/  IMAD.IADD R17, R17, 0x1, R2 ;  /* 0x0000000111117824 */ /* 0x000fe200078e0202 */
[----:B------:R-:W-:Y:S06]  /*e3b0*/  BRA `(.L_x_12149) ;  /* 0x0000000000147947 */ /* 0x000fec0003800000 */
.L_x_12144:
[----:B------:R-:W-:Y:S01]  /*e3c0*/  ULDC UR4, c[0x0][0xc3c] ;  /* 0x00030f0000047ab9 */ /* 0x000fe20000000800 */
[----:B------:R-:W-:Y:S01]  /*e3d0*/  IMAD.MOV.U32 R17, RZ, RZ, RZ ;  /* 0x000000ffff117224 */ /* 0x000fe200078e00ff */
[----:B------:R-:W-:Y:S01]  /*e3e0*/  MOV R16, UR6 ;  /* 0x0000000600107c02 */ /* 0x000fe20008000f00 */
[----:B------:R-:W-:Y:S02]  /*e3f0*/  IMAD.MOV.U32 R18, RZ, RZ, RZ ;  /* 0x000000ffff127224 */ /* 0x000fe400078e00ff */
[----:B------:R-:W-:-:S07]  /*e400*/  IMAD.U32 R19, RZ, RZ, UR4 ;  /* 0x00000004ff137e24 */ /* 0x000fce000f8e00ff */
.L_x_12149:
[----:B------:R-:W-:-:S13]  /*e410*/  ISETP.NE.AND P0, PT, R0, RZ, PT ;  /* 0x000000ff0000720c */ /* 0x000fda0003f05270 */
[----:B------:R-:W0:Y:S01]  /*e420*/  @!P0 S2R R3, SR_CgaCtaId ;  /* 0x0000000000038919 */ /* 0x000e220000008800 */
[----:B------:R-:W-:-:S04]  /*e430*/  @!P0 MOV R0, 0x400 ;  /* 0x0000040000008802 */ /* 0x000fc80000000f00 */
[----:B0-----:R-:W-:-:S05]  /*e440*/  @!P0 LEA R0, R3, R0, 0x18 ;  /* 0x0000000003008211 */ /* 0x001fca00078ec0ff */
[----:B------:R2:W-:Y:S01]  /*e450*/  @!P0 STS.128 [R0+0x2d8d0], R16 ;  /* 0x02d8d01000008388 */ /* 0x0005e20000000c00 */
[----:B------:R-:W-:Y:S06]  /*e460*/  BAR.ARV 0x5, 0x200 ;  /* 0x0148000000007b1d */ /* 0x000fec0000002000 */
.L_x_12142:
[----:B------:R3:W-:Y:S01]  /*e470*/  STL [R1+0x34], RZ ;  /* 0x000034ff01007387 */ /* 0x0007e20000100800 */
[----:B------:R-:W-:Y:S01]  /*e480*/  ULDC UR4, c[0x0][0xc3c] ;  /* 0x00030f0000047ab9 */ /* 0x000fe20000000800 */
[----:B------:R-:W-:Y:S01]  /*e490*/  IMAD.MOV.U32 R28, RZ, RZ, 0x1 ;  /* 0x00000001ff1c7424 */ /* 0x000fe200078e00ff */
[----:B-1----:R-:W-:Y:S01]  /*e4a0*/  ISETP.GE.AND P0, PT, R19, UR4, PT ;  /* 0x0000000413007c0c */ /* 0x002fe2000bf06270 */
[----:B------:R-:W-:-:S12]  /*e4b0*/  IMAD.MOV.U32 R24, RZ, RZ, RZ ;  /* 0x000000ffff187224 */ /* 0x000fd800078e00ff */
[----:B---3--:R-:W-:Y:S05]  /*e4c0*/  @P0 BRA `(.L_x_12150) ;  /* 0x0000004c00f40947 */ /* 0x008fea0003800000 */
[----:B------:R-:W3:Y:S01]  /*e4d0*/  LDL R6, [R1+0x1c] ;  /* 0x00001c0001067983 */ /* 0x000ee20000100800 */
[----:B------:R-:W2:Y:S01]  /*e4e0*/  S2R R3, SR_TID.X ;  /* 0x0000000000037919 */ /* 0x000ea20000002100 */
[----:B------:R-:W1:Y:S01]  /*e4f0*/  S2UR UR5, SR_CgaCtaId ;  /* 0x00000000000579c3 */ /* 0x000e620000008800 */
[----:B------:R-:W-:Y:S01]  /*e500*/  UMOV UR4, 0x400 ;  /* 0x0000040000047882 */ /* 0x000fe20000000000 */
[C---:B--2---:R-:W-:Y:S01]  /*e510*/  IMAD.SHL.U32 R0, R3.reuse, 0x8, RZ ;  /* 0x0000000803007824 */ /* 0x044fe200078e00ff */
[C---:B------:R-:W-:Y:S01]  /*e520*/  LOP3.LUT R5, R3.reuse, 0x7f, RZ, 0xc0, !PT ;  /* 0x0000007f03057812 */ /* 0x040fe200078ec0ff */
[----:B------:R-:W-:-:S03]  /*e530*/  IMAD.SHL.U32 R4, R3, 0x20, RZ ;  /* 0x0000002003047824 */ /* 0x000fc600078e00ff */
[----:B0-----:R-:W-:Y:S01]  /*e540*/  LOP3.LUT R2, R0, 0xd8, RZ, 0xc0, !PT ;  /* 0x000000d800027812 */ /* 0x001fe200078ec0ff */
        /* <DEDUP_REMOVED lines=8> */
[----:B---3--:R-:W-:Y:S02]  /*e5d0*/  LOP3.LUT R2, R6, 0x2, RZ, 0xfc, !PT ;  /* 0x0000000206027812 */ /* 0x008fe400078efcff */
        /* <DEDUP_REMOVED lines=10> */
.L_x_12213:
[----:B------:R-:W1:Y:S01]  /*e680*/  LDC.64 R2, c[0x0][0xc88] ;  /* 0x00032200ff027b82 */ /* 0x000e620000000a00 */
[----:B--2---:R-:W2:Y:S01]  /*e690*/  LDL.LU R6, [R1] ;  /* 0x0000000001067983 */ /* 0x004ea20000300800 */
[----:B-1----:R-:W-:-:S05]  /*e6a0*/  IMAD.WIDE R2, R19, 0x4, R2 ;  /* 0x0000000413027825 */ /* 0x002fca00078e0202 */
[----:B0-----:R-:W0:Y:S01]  /*e6b0*/  LDG.E R27, desc[UR36][R2.64] ;  /* 0x00000024021b7981 */ /* 0x001e22000c1e1900 */
[----:B------:R-:W-:Y:S05]  /*e6c0*/  YIELD ;  /* 0x0000000000007946 */ /* 0x000fea0003800000 */
[----:B------:R-:W-:Y:S01]  /*e6d0*/  ULDC.64 UR4, c[0x0][0xa28] ;  /* 0x00028a0000047ab9 */ /* 0x000fe20000000a00 */
[----:B------:R-:W-:Y:S01]  /*e6e0*/  MOV R7, RZ ;  /* 0x000000ff00077202 */ /* 0x000fe20000000f00 */
[----:B------:R-:W-:Y:S01]  /*e6f0*/  ULDC.64 UR6, c[0x0][0xa18] ;  /* 0x0002860000067ab9 */ /* 0x000fe20000000a00 */
[----:B------:R-:W-:-:S04]  /*e700*/  ISETP.NE.U32.AND P0, PT, RZ, UR4, PT ;  /* 0x00000004ff007c0c */ /* 0x000fc8000bf05070 */
[----:B------:R-:W-:Y:S01]  /*e710*/  ISETP.NE.AND.EX P0, PT, RZ, UR5, PT, P0 ;  /* 0x00000005ff007c0c */ /* 0x000fe2000bf05300 */
[----:B------:R-:W-:Y:S01]  /*e720*/  IMAD.MOV.U32 R29, RZ, RZ, RZ ;  /* 0x000000ffff1d7224 */ /* 0x000fe200078e00ff */
[----:B0-----:R-:W-:-:S11]  /*e730*/  SHF.R.S32.HI R0, RZ, 0x1f, R27 ;  /* 0x0000001fff007819 */ /* 0x001fd6000001141b */
[C---:B------:R-:W-:Y:S01]  /*e740*/  @P0 LEA R2, P1, R27.reuse, UR4, 0x2 ;  /* 0x000000041b020c11 */ /* 0x040fe2000f8210ff */
[C---:B------:R-:W-:Y:S01]  /*e750*/  IMAD.SHL.U32 R23, R27.reuse, 0x4, RZ ;  /* 0x000000041b177824 */ /* 0x040fe200078e00ff */
[C-C-:B------:R-:W-:Y:S01]  /*e760*/  SHF.L.U64.HI R25, R27.reuse, 0x2, R0.reuse ;  /* 0x000000021b197819 */ /* 0x140fe20000010200 */
[----:B------:R0:W-:Y:S01]  /*e770*/  STL [R1+0x24], R0 ;  /* 0x0000240001007387 */ /* 0x0001e20000100800 */
[----:B------:R-:W-:Y:S01]  /*e780*/  @P0 LEA.HI.X R3, R27, UR5, R0, 0x2, P1 ;  /* 0x000000051b030c11 */ /* 0x000fe200088f1400 */
[----:B------:R-:W-:-:S04]  /*e790*/  ULDC.64 UR4, c[0x0][0xa00] ;  /* 0x0002800000047ab9 */ /* 0x000fc80000000a00 */
[----:B------:R1:W3:Y:S01]  /*e7a0*/  @P0 LDG.E R7, desc[UR36][R2.64] ;  /* 0x0000002402070981 */ /* 0x0002e2000c1e1900 */
[----:B------:R-:W-:Y:S02]  /*e7b0*/  ISETP.NE.U32.AND P0, PT, RZ, UR4, PT ;  /* 0x00000004ff007c0c */ /* 0x000fe4000bf05070 */
[----:B--2---:R-:W-:Y:S02]  /*e7c0*/  LOP3.LUT R6, R6, 0xffffffbf, RZ, 0xc0, !PT ;  /* 0xffffffbf06067812 */ /* 0x004fe400078ec0ff */
        /* <DEDUP_REMOVED lines=8> */
[----:B------:R-:W-:Y:S01]  /*e850*/  @P0 IADD3 R4, P1, R23, UR6, RZ ;  /* 0x0000000617040c10 */ /* 0x000fe2000ff3e0ff */
[----:B------:R1:W-:Y:S03]  /*e860*/  STL [R1], R6 ;  /* 0x0000000601007387 */ /* 0x0003e60000100800 */
[----:B------:R-:W-:-:S05]  /*e870*/  @P0 IADD3.X R5, R25, UR7, RZ, P1, !PT ;  /* 0x0000000719050c10 */ /* 0x000fca0008ffe4ff */
[----:B------:R-:W2:Y:S01]  /*e880*/  @P0 LDG.E R4, desc[UR36][R4.64] ;  /* 0x0000002404040981 */ /* 0x000ea2000c1e1900 */
[----:B------:R-:W-:-:S03]  /*e890*/  UISETP.NE.U32.AND UP0, UPT, UR4, URZ, UPT ;  /* 0x0000003f0400728c */ /* 0x000fc6000bf05070 */
[----:B------:R-:W-:Y:S01]  /*e8a0*/  ULDC UR4, c[0x0][0x424] ;  /* 0x0001090000047ab9 */ /* 0x000fe20000000800 */
[----:B------:R-:W-:-:S03]  /*e8b0*/  UISETP.NE.AND.EX UP0, UPT, UR5, URZ, UPT, UP0 ;  /* 0x0000003f0500728c */ /* 0x000fc6000bf05300 */
[----:B------:R-:W-:Y:S01]  /*e8c0*/  ULDC UR5, c[0x0][0x2f0] ;  /* 0x0000bc0000057ab9 */ /* 0x000fe20000000800 */
[----:B------:R-:W-:-:S04]  /*e8d0*/  USEL UR4, UR4, 0x1, UP0 ;  /* 0x0000000104047887 */ /* 0x000fc80008000000 */
[----:B------:R-:W-:-:S06]  /*e8e0*/  UIMAD UR4, UR4, UR5, URZ ;  /* 0x00000005040472a4 */ /* 0x000fcc000f8e023f */
[----:B0-----:R-:W-:Y:S01]  /*e8f0*/  IMAD.U32 R0, RZ, RZ, UR4 ;  /* 0x00000004ff007e24 */ /* 0x001fe2000f8e00ff */
[----:B---3--:R1:W-:Y:S04]  /*e900*/  STL [R1+0x10], R7 ;  /* 0x0000100701007387 */ /* 0x0083e80000100800 */
[----:B--2---:R1:W-:Y:S01]  /*e910*/  @P0 STL [R1+0x20], R4 ;  /* 0x0000200401000387 */ /* 0x0043e20000100800 */
        /* <DEDUP_REMOVED lines=9> */
.L_x_12151:
        /* <DEDUP_REMOVED lines=10> */
.L_x_12152:
        /* <DEDUP_REMOVED lines=9> */
.L_x_12153:
[----:B0-2---:R-:W-:Y:S01]  /*eae0*/  IMAD.MOV.U32 R2, RZ, RZ, R6 ;  /* 0x000000ffff027224 */ /* 0x005fe200078e0006 */
[----:B------:R-:W0:Y:S01]  /*eaf0*/  LDC R3, c[0x0][0x448] ;  /* 0x00011200ff037b82 */ /* 0x000e220000000800 */
[----:B------:R-:W2:Y:S01]  /*eb00*/  LDL R6, [R1+0x20] ;  /* 0x0000200001067983 */ /* 0x000ea20000100800 */
[----:B-----5:R-:W-:Y:S01]  /*eb10*/  IMAD.IADD R5, R0, 0x1, -R7 ;  /* 0x0000000100057824 */ /* 0x020fe200078e0a07 */
[----:B------:R-:W-:Y:S01]  /*eb20*/  BSSY B0, `(.L_x_12154) ;  /* 0x0000039000007945 */ /* 0x000fe20003800000 */
[----:B------:R-:W-:Y:S02]  /*eb30*/  LOP3.LUT R2, R2, 0xffffffdf, RZ, 0xc0, !PT ;  /* 0xffffffdf02027812 */ /* 0x000fe400078ec0ff */
[----:B0-----:R-:W-:-:S13]  /*eb40*/  ISETP.NE.AND P0, PT, R3, 0x1, PT ;  /* 0x000000010300780c */ /* 0x001fda0003f05270 */
[----:B------:R-:W0:Y:S01]  /*eb50*/  @P0 LDC R4, c[0x0][0x44c] ;  /* 0x00011300ff040b82 */ /* 0x000e220000000800 */
[----:B------:R-:W-:-:S05]  /*eb60*/  @P0 LOP3.LUT R2, R2, 0x20, RZ, 0xfc, !PT ;  /* 0x0000002002020812 */ /* 0x000fca00078efcff */
[----:B------:R1:W-:Y:S02]  /*eb70*/  STL [R1], R2 ;  /* 0x0000000201007387 */ /* 0x0003e40000100800 */
[----:B------:R-:W3:Y:S02]  /*eb80*/  @P0 LDC R3, c[0x0][0x450] ;  /* 0x00011400ff030b82 */ /* 0x000ee40000000800 */
[----:B------:R4:W-:Y:S01]  /*eb90*/  STL [R1+0x8], R5 ;  /* 0x0000080501007387 */ /* 0x0009e20000100800 */
[----:B-1----:R-:W-:-:S04]  /*eba0*/  IMAD R2, R17, 0xc0, RZ ;  /* 0x000000c011027824 */ /* 0x002fc800078e02ff */
[----:B------:R-:W-:-:S04]  /*ebb0*/  VIADD R2, R2, 0xbf ;  /* 0x000000bf02027836 */ /* 0x000fc80000000000 */
[----:B0-----:R-:W-:-:S05]  /*ebc0*/  @P0 IMAD.HI.U32 R4, R2, R4, RZ ;  /* 0x0000000402040227 */ /* 0x001fca00078e00ff */
[----:B---3--:R-:W-:Y:S02]  /*ebd0*/  @P0 SHF.R.U32.HI R2, RZ, R3, R4 ;  /* 0x00000003ff020219 */ /* 0x008fe40000011604 */
[----:B------:R-:W-:-:S04]  /*ebe0*/  LOP3.LUT R4, R18, 0xff000000, RZ, 0xc0, !PT ;  /* 0xff00000012047812 */ /* 0x000fc800078ec0ff */
[----:B------:R-:W-:Y:S02]  /*ebf0*/  SHF.R.U32.HI R4, RZ, 0x8, R4 ;  /* 0x00000008ff047819 */ /* 0x000fe40000011604 */
[----:B--2---:R-:W-:-:S04]  /*ec00*/  IADD3 R0, R5, 0x80, -R6 ;  /* 0x0000008005007810 */ /* 0x004fc80007ffe806 */
[----:B------:R-:W-:-:S04]  /*ec10*/  IADD3 R0, R0, R2, RZ ;  /* 0x0000000200007210 */ /* 0x000fc80007ffe0ff */
[----:B------:R-:W-:-:S04]  /*ec20*/  SHF.R.S32.HI R2, RZ, 0x1f, R0 ;  /* 0x0000001fff027819 */ /* 0x000fc80000011400 */
[----:B------:R-:W-:Y:S01]  /*ec30*/  LEA.HI R0, R2, R0, RZ, 0x7 ;  /* 0x0000000002007211 */ /* 0x000fe200078f38ff */
[----:B------:R-:W-:-:S03]  /*ec40*/  VIADD R2, R5, 0x7f ;  /* 0x0000007f05027836 */ /* 0x000fc60000000000 */
[----:B------:R-:W-:Y:S02]  /*ec50*/  SHF.R.S32.HI R0, RZ, 0x7, R0 ;  /* 0x00000007ff007819 */ /* 0x000fe40000011400 */
[----:B------:R-:W-:-:S04]  /*ec60*/  SHF.R.S32.HI R3, RZ, 0x1f, R2 ;  /* 0x0000001fff037819 */ /* 0x000fc80000011402 */
[----:B------:R-:W-:-:S04]  /*ec70*/  LEA.HI R2, R3, R2, RZ, 0x7 ;  /* 0x0000000203027211 */ /* 0x000fc800078f38ff */
[----:B------:R-:W-:-:S04]  /*ec80*/  SHF.R.S32.HI R2, RZ, 0x7, R2 ;  /* 0x00000007ff027819 */ /* 0x000fc80000011402 */
[----:B------:R-:W-:Y:S02]  /*ec90*/  VIMNMX R0, R2, R0, PT ;  /* 0x0000000002007248 */ /* 0x000fe40003fe0100 */
[----:B------:R-:W-:Y:S02]  /*eca0*/  LOP3.LUT R2, R18, 0xff0000, RZ, 0xc0, !PT ;  /* 0x00ff000012027812 */ /* 0x000fe400078ec0ff */
[----:B------:R-:W-:Y:S02]  /*ecb0*/  ISETP.GE.AND P0, PT, R0, 0x1, PT ;  /* 0x000000010000780c */ /* 0x000fe40003f06270 */
[----:B------:R-:W-:Y:S01]  /*ecc0*/  LEA.HI R4, R2, R4, RZ, 0x10 ;  /* 0x0000000402047211 */ /* 0x000fe200078f80ff */
[----:B------:R-:W-:-:S10]  /*ecd0*/  IMAD.MOV.U32 R2, RZ, RZ, RZ ;  /* 0x000000ffff027224 */ /* 0x000fd400078e00ff */
[----:B----4-:R-:W-:Y:S05]  /*ece0*/  @!P0 BRA `(.L_x_12155) ;  /* 0x0000000000708947 */ /* 0x010fea0003800000 */
        /* <DEDUP_REMOVED lines=28> */
.L_x_12155:
[----:B------:R-:W-:Y:S05]  /*eeb0*/  BSYNC B0 ;  /* 0x0000000000007941 */ /* 0x000fea0003800000 */
.L_x_12154:
        /* <DEDUP_REMOVED lines=25> */
.L_x_12157:
        /* <DEDUP_REMOVED lines=20> */
.L_x_12160:
[----:B------:R-:W-:Y:S05]  /*f190*/  BSYNC B6 ;  /* 0x0000000000067941 */ /* 0x000fea0003800000 */
.L_x_12159:
        /* <DEDUP_REMOVED lines=20> */
.L_x_12163:
        /* <DEDUP_REMOVED lines=15> */
.L_x_12162:
[----:B------:R-:W-:Y:S05]  /*f3d0*/  BSYNC B6 ;  /* 0x0000000000067941 */ /* 0x000fea0003800000 */
.L_x_12161:
[----:B------:R-:W2:Y:S01]  /*f3e0*/  LDL.LU R2, [R1] ;  /* 0x0000000001027983 */ /* 0x000ea20000300800 */
[----:B------:R-:W-:Y:S01]  /*f3f0*/  ULDC.64 UR4, c[0x0][0x9f8] ;  /* 0x00027e0000047ab9 */ /* 0x000fe20000000a00 */
[----:B------:R-:W0:Y:S02]  /*f400*/  LDC R5, c[0x0][0x430] ;  /* 0x00010c00ff057b82 */ /* 0x000e240000000800 */
[----:B------:R-:W3:Y:S01]  /*f410*/  LDL R21, [R1+0x4] ;  /* 0x0000040001157983 */ /* 0x000ee20000100800 */
[----:B------:R-:W-:-:S03]  /*f420*/  ISETP.NE.U32.AND P0, PT, RZ, UR4, PT ;  /* 0x00000004ff007c0c */ /* 0x000fc6000bf05070 */
[----:B------:R-:W4:Y:S01]  /*f430*/  LDL R26, [R1+0x30] ;  /* 0x00003000011a7983 */ /* 0x000f220000100800 */
[----:B------:R-:W-:-:S03]  /*f440*/  ISETP.NE.AND.EX P0, PT, RZ, UR5, PT, P0 ;  /* 0x00000005ff007c0c */ /* 0x000fc6000bf05300 */
[----:B------:R-:W4:Y:S04]  /*f450*/  LDL R6, [R1+0x8] ;  /* 0x0000080001067983 */ /* 0x000f280000100800 */
[----:B------:R-:W4:Y:S01]  /*f460*/  LDL R4, [R1+0x10] ;  /* 0x0000100001047983 */ /* 0x000f220000100800 */
[----:B------:R-:W1:Y:S01]  /*f470*/  S2R R7, SR_TID.X ;  /* 0x0000000000077919 */ /* 0x000e620000002100 */
[----:B------:R-:W4:Y:S01]  /*f480*/  S2R R0, SR_TID.X ;  /* 0x0000000000007919 */ /* 0x000f220000002100 */
[----:B--2---:R-:W-:-:S03]  /*f490*/  IMAD.MOV.U32 R20, RZ, RZ, R2 ;  /* 0x000000ffff147224 */ /* 0x004fc600078e0002 */
[----:B------:R-:W-:Y:S02]  /*f4a0*/  @P0 IADD3 R2, P1, R23, UR4, RZ ;  /* 0x0000000417020c10 */ /* 0x000fe4000ff3e0ff */
[----:B0-----:R-:W-:Y:S01]  /*f4b0*/  ISETP.NE.AND P2, PT, R5, 0x1, PT ;  /* 0x000000010500780c */ /* 0x001fe20003f45270 */
[----:B-1----:R-:W-:Y:S01]  /*f4c0*/  IMAD.SHL.U32 R7, R7, 0x20, RZ ;  /* 0x0000002007077824 */ /* 0x002fe200078e00ff */
[----:B------:R-:W-:Y:S01]  /*f4d0*/  @P0 IADD3.X R3, R25, UR5, RZ, P1, !PT ;  /* 0x0000000519030c10 */ /* 0x000fe20008ffe4ff */
[----:B------:R-:W-:-:S04]  /*f4e0*/  ULDC UR4, c[0x0][0x2f4] ;  /* 0x0000bd0000047ab9 */ /* 0x000fc80000000800 */
[----:B---3--:R0:W2:Y:S01]  /*f4f0*/  @P0 LDG.E R21, desc[UR36][R2.64] ;  /* 0x0000002402150981 */ /* 0x0080a2000c1e1900 */
[----:B----4-:R-:W-:Y:S01]  /*f500*/  VIADD R26, R26, 0xffffffff ;  /* 0xffffffff1a1a7836 */ /* 0x010fe20000000000 */
[----:B------:R-:W-:-:S04]  /*f510*/  LOP3.LUT R0, R0, 0x7f, RZ, 0xc0, !PT ;  /* 0x0000007f00007812 */ /* 0x000fc800078ec0ff */
[----:B0-----:R-:W0:Y:S01]  /*f520*/  @P2 LDC R3, c[0x0][0x434] ;  /* 0x00010d00ff032b82 */ /* 0x001e220000000800 */
[----:B------:R-:W-:Y:S01]  /*f530*/  IMAD.SHL.U32 R8, R26, 0x80, RZ ;  /* 0x000000801a087824 */ /* 0x000fe200078e00ff */
[----:B------:R-:W-:Y:S02]  /*f540*/  SHF.R.U32.HI R0, RZ, 0x2, R0 ;  /* 0x00000002ff007819 */ /* 0x000fe40000011600 */
[----:B------:R-:W-:-:S04]  /*f550*/  LOP3.LUT R7, R7, 0x60, RZ, 0xc0, !PT ;  /* 0x0000006007077812 */ /* 0x000fc800078ec0ff */
[----:B------:R-:W1:Y:S01]  /*f560*/  @P2 LDC R2, c[0x0][0x438] ;  /* 0x00010e00ff022b82 */ /* 0x000e620000000800 */
[----:B------:R-:W-:Y:S02]  /*f570*/  LOP3.LUT R0, R8, R0, R7, 0xfe, !PT ;  /* 0x0000000008007212 */ /* 0x000fe400078efe07 */
[----:B------:R-:W-:-:S04]  /*f580*/  LOP3.LUT R20, R20, 0xffffffef, RZ, 0xc0, !PT ;  /* 0xffffffef14147812 */ /* 0x000fc800078ec0ff */
[----:B------:R-:W-:-:S04]  /*f590*/  @P2 LOP3.LUT R20, R20, 0x10, RZ, 0xfc, !PT ;  /* 0x0000001014142812 */ /* 0x000fc800078efcff */
[----:B------:R-:W-:Y:S01]  /*f5a0*/  LOP3.LUT R20, R20, 0xfffffffb, RZ, 0xc0, !PT ;  /* 0xfffffffb14147812 */ /* 0x000fe200078ec0ff */
[----:B------:R-:W-:Y:S01]  /*f5b0*/  UMOV UR5, 0xffffffff ;  /* 0xffffffff00057882 */ /* 0x000fe20000000000 */
[----:B------:R-:W-:Y:S01]  /*f5c0*/  LOP3.LUT R25, R18, 0xffff, RZ, 0xc0, !PT ;  /* 0x0000ffff12197812 */ /* 0x000fe200078ec0ff */
[----:B--2---:R-:W-:Y:S01]  /*f5d0*/  @P0 STL [R1+0x4], R21 ;  /* 0x0000041501000387 */ /* 0x004fe20000100800 */
[C---:B------:R-:W-:Y:S02]  /*f5e0*/  ISETP.GE.AND P0, PT, R0.reuse, R6, PT ;  /* 0x000000060000720c */ /* 0x040fe40003f06270 */
[----:B------:R-:W-:-:S05]  /*f5f0*/  IADD3 R0, R0, R4, RZ ;  /* 0x0000000400007210 */ /* 0x000fca0007ffe0ff */
[----:B0-----:R-:W-:-:S04]  /*f600*/  @P2 IMAD.HI.U32 R3, R0, R3, RZ ;  /* 0x0000000300032227 */ /* 0x001fc800078e00ff */
[----:B------:R-:W-:Y:S01]  /*f610*/  IMAD.MOV.U32 R6, RZ, RZ, R0 ;  /* 0x000000ffff067224 */ /* 0x000fe200078e0000 */
[----:B-1----:R-:W-:Y:S02]  /*f620*/  @P2 SHF.R.U32.HI R6, RZ, R2, R3 ;  /* 0x00000002ff062219 */ /* 0x002fe40000011603 */
[----:B------:R-:W0:Y:S03]  /*f630*/  @!P0 LDC.64 R2, c[0x0][0x428] ;  /* 0x00010a00ff028b82 */ /* 0x000e260000000a00 */
[--C-:B------:R-:W-:Y:S01]  /*f640*/  IMAD.MOV R4, RZ, RZ, -R6.reuse ;  /* 0x000000ffff047224 */ /* 0x100fe200078e0a06 */
[----:B------:R-:W-:-:S03]  /*f650*/  @!P0 SHF.R.S32.HI R7, RZ, 0x1f, R6 ;  /* 0x0000001fff078819 */ /* 0x000fc60000011406 */
[----:B------:R-:W-:Y:S01]  /*f660*/  IMAD R4, R5, R4, R0 ;  /* 0x0000000405047224 */ /* 0x000fe200078e0200 */
[----:B------:R-:W-:-:S05]  /*f670*/  SHF.R.S32.HI R5, RZ, 0x1f, R21 ;  /* 0x0000001fff057819 */ /* 0x000fca0000011415 */
[----:B------:R1:W-:Y:S01]  /*f680*/  STL [R1+0x14], R5 ;  /* 0x0000140501007387 */ /* 0x0003e20000100800 */
[----:B0-----:R-:W-:-:S04]  /*f690*/  @!P0 IMAD.WIDE.U32 R6, R21, R2, R6 ;  /* 0x0000000215068225 */ /* 0x001fc800078e0006 */
[----:B------:R-:W-:Y:S02]  /*f6a0*/  @!P0 IMAD R2, R5, R2, RZ ;  /* 0x0000000205028224 */ /* 0x000fe400078e02ff */
[----:B-1----:R-:W0:Y:S02]  /*f6b0*/  S2R R5, SR_TID.X ;  /* 0x0000000000057919 */ /* 0x002e240000002100 */
[----:B------:R-:W-:Y:S02]  /*f6c0*/  @!P0 IMAD R0, R21, R3, R2 ;  /* 0x0000000315008224 */ /* 0x000fe400078e0202 */
[----:B------:R-:W1:Y:S02]  /*f6d0*/  @!P0 LDC.64 R2, c[0x0][0x418] ;  /* 0x00010600ff028b82 */ /* 0x000e640000000a00 */
[----:B------:R-:W-:Y:S02]  /*f6e0*/  @!P0 IMAD.IADD R0, R7, 0x1, R0 ;  /* 0x0000000107008824 */ /* 0x000fe400078e0200 */
[----:B0-----:R-:W-:-:S05]  /*f6f0*/  IMAD.SHL.U32 R21, R5, 0x8, RZ ;  /* 0x0000000805157824 */ /* 0x001fca00078e00ff */
[----:B------:R-:W-:-:S04]  /*f700*/  LOP3.LUT R21, R21, 0x18, RZ, 0xc0, !PT ;  /* 0x0000001815157812 */ /* 0x000fc800078ec0ff */
[C---:B------:R-:W-:Y:S02]  /*f710*/  ISETP.GE.AND P2, PT, R21.reuse, UR4, PT ;  /* 0x0000000415007c0c */ /* 0x040fe4000bf46270 */
[C---:B-1----:R-:W-:Y:S02]  /*f720*/  @!P0 LEA R2, P1, R6.reuse, R2, 0x2 ;  /* 0x0000000206028211 */ /* 0x042fe400078210ff */
[C---:B------:R-:W-:Y:S02]  /*f730*/  LOP3.LUT R9, R21.reuse, 0x20, RZ, 0xfc, !PT ;  /* 0x0000002015097812 */ /* 0x040fe400078efcff */
[----:B------:R-:W-:Y:S01]  /*f740*/  @!P0 LEA.HI.X R3, R6, R3, R0, 0x2, P1 ;  /* 0x0000000306038211 */ /* 0x000fe200008f1400 */
[----:B------:R-:W-:Y:S01]  /*f750*/  IMAD.MOV.U32 R0, RZ, RZ, RZ ;  /* 0x000000ffff007224 */ /* 0x000fe200078e00ff */
[----:B------:R-:W-:Y:S02]  /*f760*/  LOP3.LUT R5, R21, 0x40, RZ, 0xfc, !PT ;  /* 0x0000004015057812 */ /* 0x000fe400078efcff */
[----:B------:R-:W-:-:S03]  /*f770*/  ISETP.GE.AND P1, PT, R9, UR4, PT ;  /* 0x0000000409007c0c */ /* 0x000fc6000bf26270 */
[----:B------:R-:W-:Y:S01]  /*f780*/  @P2 LOP3.LUT R20, R20, 0x4, RZ, 0xfc, !PT ;  /* 0x0000000414142812 */ /* 0x000fe200078efcff */
[----:B------:R0:W5:Y:S01]  /*f790*/  @!P0 LDG.E R0, desc[UR36][R2.64] ;  /* 0x0000002402008981 */ /* 0x000162000c1e1900 */
[----:B------:R-:W-:Y:S02]  /*f7a0*/  ISETP.GE.AND P0, PT, R5, UR4, PT ;  /* 0x0000000405007c0c */ /* 0x000fe4000bf06270 */
[----:B------:R-:W-:-:S04]  /*f7b0*/  LOP3.LUT R20, R20, 0xfffffffe, RZ, 0xc0, !PT ;  /* 0xfffffffe14147812 */ /* 0x000fc800078ec0ff */
[----:B------:R-:W-:-:S04]  /*f7c0*/  LOP3.LUT R20, R20, 0xfffffffd, RZ, 0xc0, !PT ;  /* 0xfffffffd14147812 */ /* 0x000fc800078ec0ff */
[----:B------:R-:W-:-:S04]  /*f7d0*/  @P1 LOP3.LUT R20, R20, 0x2, RZ, 0xfc, !PT ;  /* 0x0000000214141812 */ /* 0x000fc800078efcff */
[----:B------:R-:W-:-:S05]  /*f7e0*/  @P0 LOP3.LUT R20, R20, 0x1, RZ, 0xfc, !PT ;  /* 0x0000000114140812 */ /* 0x000fca00078efcff */
[----:B------:R0:W-:Y:S01]  /*f7f0*/  STL [R1], R20 ;  /* 0x0000001401007387 */ /* 0x0001e20000100800 */
[----:B------:R-:W-:Y:S05]  /*f800*/  BRA.DIV UR5, `(.L_x_12164) ;  /* 0x0000004205b07947 */ /* 0x000fea000b800000 */
.L_x_12230:
[----:B0-----:R-:W2:Y:S01]  /*f810*/  LDL R3, [R1+0x38] ;  /* 0x0000380001037983 */ /* 0x001ea20000100800 */
[----:B------:R-:W-:-:S05]  /*f820*/  IMAD.MOV.U32 R2, RZ, RZ, R20 ;  /* 0x000000ffff027224 */ /* 0x000fca00078e0014 */
[----:B------:R-:W-:Y:S02]  /*f830*/  LOP3.LUT R2, R2, 0xfffffff7, RZ, 0xc0, !PT ;  /* 0xfffffff702027812 */ /* 0x000fe400078ec0ff */
[----:B--2---:R-:W-:-:S13]  /*f840*/  ISETP.NE.AND P0, PT, R3, 0x3, PT ;  /* 0x000000030300780c */ /* 0x004fda0003f05270 */
[----:B------:R-:W-:-:S05]  /*f850*/  @P0 LOP3.LUT R2, R2, 0x8, RZ, 0xfc, !PT ;  /* 0x0000000802020812 */ /* 0x000fca00078efcff */
[----:B------:R0:W-:Y:S01]  /*f860*/  STL [R1], R2 ;  /* 0x0000000201007387 */ /* 0x0001e20000100800 */
[----:B------:R-:W-:Y:S05]  /*f870*/  @!P0 BRA `(.L_x_12165) ;  /* 0x0000000000048947 */ /* 0x000fea0003800000 */
[----:B------:R-:W-:Y:S01]  /*f880*/  BPT.TRAP 0x1 ;  /* 0x000000040000795c */ /* 0x000fe20000300000 */
.L_x_12165:
        /* <DEDUP_REMOVED lines=17> */
[----:B------:R-:W-:Y:S02]  /*f9a0*/  LEA R18, P0, R2, UR6, 0x1 ;  /* 0x0000000602127c11 */ /* 0x000fe4000f8008ff */
[----:B------:R-:W-:Y:S02]  /*f9b0*/  SHF.L.U32 R3, R28, 0x1f, RZ ;  /* 0x0000001f1c037819 */ /* 0x000fe400000006ff */
[----:B------:R-:W-:Y:S01]  /*f9c0*/  LEA.HI.X R23, R2, UR7, R23, 0x1, P0 ;  /* 0x0000000702177c11 */ /* 0x000fe200080f0c17 */
[----:B------:R-:W-:-:S07]  /*f9d0*/  IMAD R2, R24, 0x8, R22 ;  /* 0x0000000818027824 */ /* 0x000fce00078e0216 */
[----:B------:R-:W0:Y:S02]  /*f9e0*/  SYNCS.PHASECHK.TRANS64.TRYWAIT P0, [R2+URZ+0x2d840], R3 ;  /* 0x02d84003020075a7 */ /* 0x000e24000800017f */
[----:B0-----:R-:W-:Y:S05]  /*f9f0*/  @!P0 BRA `(.L_x_12167) ;  /* 0x0000004000688947 */ /* 0x001fea0003800000 */
.L_x_12231:
[----:B------:R-:W-:Y:S05]  /*fa00*/  BSYNC B0 ;  /* 0x0000000000007941 */ /* 0x000fea0003800000 */
.L_x_12166:
[----:B------:R-:W2:Y:S01]  /*fa10*/  LDL R7, [R1] ;  /* 0x0000000001077983 */ /* 0x000ea20000100800 */
[----:B------:R-:W-:Y:S01]  /*fa20*/  ULDC.64 UR4, c[0x0][0x300] ;  /* 0x0000c00000047ab9 */ /* 0x000fe20000000a00 */
[----:B------:R-:W-:Y:S02]  /*fa30*/  ULDC.64 UR6, c[0x0][0x2e8] ;  /* 0x0000ba0000067ab9 */ /* 0x000fe40000000a00 */
[----:B------:R-:W3:Y:S01]  /*fa40*/  LDL R12, [R1+0x8] ;  /* 0x00000800010c7983 */ /* 0x000ee20000100800 */
[----:B------:R-:W-:Y:S01]  /*fa50*/  IMAD R5, R5, UR4, RZ ;  /* 0x0000000405057c24 */ /* 0x000fe2000f8e02ff */
[----:B------:R-:W1:Y:S03]  /*fa60*/  S2R R9, SR_TID.X ;  /* 0x0000000000097919 */ /* 0x000e660000002100 */
        /* <DEDUP_REMOVED lines=8> */
[----:B------:R-:W-:-:S03]  /*faf0*/  IADD3 R5, R5, R0, RZ ;  /* 0x0000000005057210 */ /* 0x000fc60007ffe0ff */
[----:B------:R-:W-:Y:S01]  /*fb00*/  IMAD.WIDE.U32 R4, R25, UR4, R4 ;  /* 0x0000000419047c25 */ /* 0x000fe2000f8e0004 */
[----:B------:R-:W-:-:S03]  /*fb10*/  UMOV UR4, 0xffffffff ;  /* 0xffffffff00047882 */ /* 0x000fc60000000000 */
[----:B------:R-:W-:Y:S01]  /*fb20*/  IMAD R6, R25, UR5, R5 ;  /* 0x0000000519067c24 */ /* 0x000fe2000f8e0205 */
[----:B------:R-:W-:Y:S01]  /*fb30*/  LEA R0, P0, R4, UR6, 0x1 ;  /* 0x0000000604007c11 */ /* 0x000fe2000f8008ff */
[----:B-1----:R-:W-:-:S03]  /*fb40*/  IMAD.SHL.U32 R10, R9, 0x8, RZ ;  /* 0x00000008090a7824 */ /* 0x002fc600078e00ff */
[----:B------:R-:W-:Y:S02]  /*fb50*/  LEA.HI.X R6, R4, UR7, R6, 0x1, P0 ;  /* 0x0000000704067c11 */ /* 0x000fe400080f0c06 */
[C---:B--2---:R-:W-:Y:S02]  /*fb60*/  LOP3.LUT P4, RZ, R7.reuse, 0x4, RZ, 0xc0, !PT ;  /* 0x0000000407ff7812 */ /* 0x044fe4000788c0ff */
[C---:B------:R-:W-:Y:S02]  /*fb70*/  LOP3.LUT P3, RZ, R7.reuse, 0x2, RZ, 0xc0, !PT ;  /* 0x0000000207ff7812 */ /* 0x040fe4000786c0ff */
[----:B------:R-:W-:Y:S02]  /*fb80*/  LOP3.LUT P2, RZ, R7, 0x1, RZ, 0xc0, !PT ;  /* 0x0000000107ff7812 */ /* 0x000fe4000784c0ff */
[----:B------:R-:W0:Y:S02]  /*fb90*/  S2R R7, SR_TID.X ;  /* 0x0000000000077919 */ /* 0x000e240000002100 */
[----:B0-----:R-:W-:Y:S01]  /*fba0*/  LOP3.LUT R11, R7, 0x7f, RZ, 0xc0, !PT ;  /* 0x0000007f070b7812 */ /* 0x001fe200078ec0ff */
[----:B------:R-:W-:-:S03]  /*fbb0*/  IMAD.SHL.U32 R7, R9, 0x8, RZ ;  /* 0x0000000809077824 */ /* 0x000fc600078e00ff */
[----:B------:R-:W-:Y:S02]  /*fbc0*/  SHF.R.U32.HI R11, RZ, 0x2, R11 ;  /* 0x00000002ff0b7819 */ /* 0x000fe4000001160b */
[----:B------:R-:W-:Y:S02]  /*fbd0*/  LOP3.LUT R7, R7, 0xd8, RZ, 0xc0, !PT ;  /* 0x000000d807077812 */ /* 0x000fe400078ec0ff */
[----:B---3--:R-:W-:Y:S02]  /*fbe0*/  IADD3 R3, -R11, R12, -R8 ;  /* 0x0000000c0b037210 */ /* 0x008fe40007ffe908 */
[----:B------:R-:W-:Y:S01]  /*fbf0*/  LOP3.LUT R7, R7, 0x18, R9, 0x78, !PT ;  /* 0x0000001807077812 */ /* 0x000fe200078e7809 */
[----:B------:R-:W-:Y:S01]  /*fc00*/  IMAD.SHL.U32 R9, R9, 0x8, RZ ;  /* 0x0000000809097824 */ /* 0x000fe200078e00ff */
[----:B------:R-:W-:Y:S02]  /*fc10*/  ISETP.GE.AND P0, PT, R3, 0x1, PT ;  /* 0x000000010300780c */ /* 0x000fe40003f06270 */
[----:B------:R-:W-:-:S02]  /*fc20*/  LOP3.LUT R7, R7, 0x320, R10, 0xf8, !PT ;  /* 0x0000032007077812 */ /* 0x000fc400078ef80a */
[----:B------:R-:W-:-:S03]  /*fc30*/  LOP3.LUT R9, R9, 0x18, RZ, 0xc0, !PT ;  /* 0x0000001809097812 */ /* 0x000fc600078ec0ff */
[----:B------:R-:W-:Y:S01]  /*fc40*/  IMAD R7, R24, 0x3000, R7 ;  /* 0x0000300018077824 */ /* 0x000fe200078e0207 */
[----:B------:R-:W-:Y:S06]  /*fc50*/  BRA.DIV UR4, `(.L_x_12168) ;  /* 0x0000003e04e47947 */ /* 0x000fec000b800000 */
        /* <DEDUP_REMOVED lines=38> */
.L_x_12241:
        /* <DEDUP_REMOVED lines=12> */
.L_x_12169:
        /* <DEDUP_REMOVED lines=11> */
.L_x_12170:
[----:B------:R1:W5:Y:S01]  /*10030*/  LDL R3, [R1] ;  /* 0x0000000001037983 */ /* 0x0003620000100800 */
[----:B------:R1:W-:Y:S03]  /*10040*/  SYNCS.ARRIVE.TRANS64.A1T0 RZ, [R2+URZ+0x2d830], RZ ;  /* 0x02d830ff02ff79a7 */ /* 0x0003e6000810003f */
[----:B------:R1:W5:Y:S02]  /*10050*/  LDL.LU R0, [R1+0x24] ;  /* 0x0000240001007983 */ /* 0x0003640000300800 */
[----:B------:R-:W-:Y:S05]  /*10060*/  WARPSYNC.ALL ;  /* 0x0000000000007948 */ /* 0x000fea0003800000 */
[----:B------:R-:W-:Y:S01]  /*10070*/  ULDC.64 UR4, c[0x0][0x298] ;  /* 0x0000a60000047ab9 */ /* 0x000fe20000000a00 */
[----:B-1----:R-:W-:Y:S01]  /*10080*/  VIADD R2, R22, 0xc400 ;  /* 0x0000c40016027836 */ /* 0x002fe20000000000 */
[----:B------:R-:W-:Y:S01]  /*10090*/  BSSY B6, `(.L_x_12171) ;  /* 0x000001e000067945 */ /* 0x000fe20003800000 */
[----:B0-----:R-:W-:Y:S01]  /*100a0*/  IMAD.WIDE.U32 R4, R29, UR4, RZ ;  /* 0x000000041d047c25 */ /* 0x001fe2000f8e00ff */
[----:B------:R-:W-:Y:S01]  /*100b0*/  BAR.SYNC.DEFER_BLOCKING 0x8, 0x200 ;  /* 0x0208000000007b1d */ /* 0x000fe20000010000 */
[----:B-----5:R-:W-:-:S04]  /*100c0*/  LOP3.LUT P0, RZ, R3, 0x40, RZ, 0xc0, !PT ;  /* 0x0000004003ff7812 */ /* 0x020fc8000780c0ff */
[----:B------:R-:W-:Y:S02]  /*100d0*/  SEL R0, R0, RZ, !P0 ;  /* 0x000000ff00007207 */ /* 0x000fe40004000000 */
[----:B------:R-:W-:Y:S02]  /*100e0*/  SEL R27, R27, RZ, !P0 ;  /* 0x000000ff1b1b7207 */ /* 0x000fe40004000000 */
[----:B------:R-:W-:Y:S01]  /*100f0*/  LOP3.LUT P0, RZ, R2, 0x1bf, RZ, 0xc0, !PT ;  /* 0x000001bf02ff7812 */ /* 0x000fe2000780c0ff */
        /* <DEDUP_REMOVED lines=11> */
[----:B------:R-:W-:Y:S01]  /*101b0*/  IMAD.U32 R4, RZ, RZ, UR6 ;  /* 0x00000006ff047e24 */ /* 0x000fe2000f8e00ff */
[----:B------:R-:W-:Y:S01]  /*101c0*/  MOV R13, RZ ;  /* 0x000000ff000d7202 */ /* 0x000fe20000000f00 */
[----:B------:R-:W0:Y:S01]  /*101d0*/  LDC.64 R2, c[0x4][R2] ;  /* 0x0100000002027b82 */ /* 0x000e220000000a00 */
[----:B------:R-:W-:Y:S02]  /*101e0*/  IMAD.U32 R5, RZ, RZ, UR7 ;  /* 0x00000007ff057e24 */ /* 0x000fe4000f8e00ff */
        /* <DEDUP_REMOVED lines=8> */
.L_x_12172:
[----:B------:R-:W-:Y:S05]  /*10270*/  BSYNC B6 ;  /* 0x0000000000067941 */ /* 0x000fea0003800000 */
.L_x_12171:
[----:B------:R-:W2:Y:S01]  /*10280*/  LDL.LU R20, [R1+0x24] ;  /* 0x0000240001147983 */ /* 0x000ea20000300800 */
[----:B------:R-:W-:Y:S01]  /*10290*/  ULDC.64 UR4, c[0x0][0x2d8] ;  /* 0x0000b60000047ab9 */ /* 0x000fe20000000a00 */
[----:B------:R-:W-:Y:S01]  /*102a0*/  ULDC.64 UR6, c[0x0][0x2e0] ;  /* 0x0000b80000067ab9 */ /* 0x000fe20000000a00 */
[----:B------:R-:W0:Y:S01]  /*102b0*/  LDC R0, c[0x0][0x448] ;  /* 0x00011200ff007b82 */ /* 0x000e220000000800 */
[----:B------:R-:W3:Y:S01]  /*102c0*/  LDL.LU.64 R2, [R1+0x28] ;  /* 0x0000280001027983 */ /* 0x000ee20000300a00 */
[----:B------:R-:W-:-:S06]  /*102d0*/  ULDC.64 UR8, c[0x0][0x280] ;  /* 0x0000a00000087ab9 */ /* 0x000fcc0000000a00 */
[----:B------:R-:W1:Y:S01]  /*102e0*/  LDC R10, c[0x0][0x448] ;  /* 0x00011200ff0a7b82 */ /* 0x000e620000000800 */
[----:B0-----:R-:W-:-:S13]  /*102f0*/  ISETP.NE.AND P6, PT, R0, 0x1, PT ;  /* 0x000000010000780c */ /* 0x001fda0003fc5270 */
[----:B------:R-:W0:Y:S08]  /*10300*/  @P6 LDC R4, c[0x0][0x44c] ;  /* 0x00011300ff046b82 */ /* 0x000e300000000800 */
[----:B------:R-:W4:Y:S01]  /*10310*/  @P6 LDC R0, c[0x0][0x450] ;  /* 0x00011400ff006b82 */ /* 0x000f220000000800 */
[----:B--2---:R-:W-:Y:S02]  /*10320*/  IMAD.MOV.U32 R21, RZ, RZ, R20 ;  /* 0x000000ffff157224 */ /* 0x004fe400078e0014 */
[----:B------:R-:W2:Y:S01]  /*10330*/  S2R R20, SR_TID.X ;  /* 0x0000000000147919 */ /* 0x000ea20000002100 */
[----:B---3--:R-:W-:-:S02]  /*10340*/  IMAD.MOV.U32 R3, RZ, RZ, R29 ;  /* 0x000000ffff037224 */ /* 0x008fc400078e001d */
[----:B------:R-:W-:Y:S02]  /*10350*/  IMAD R5, R21, UR6, RZ ;  /* 0x0000000615057c24 */ /* 0x000fe4000f8e02ff */
[C---:B------:R-:W-:Y:S01]  /*10360*/  IMAD.WIDE.U32 R2, R25.reuse, UR4, R2 ;  /* 0x0000000419027c25 */ /* 0x040fe2000f8e0002 */
[----:B------:R-:W3:Y:S03]  /*10370*/  S2R R21, SR_TID.X ;  /* 0x0000000000157919 */ /* 0x000ee60000002100 */
[----:B------:R-:W-:Y:S01]  /*10380*/  IMAD R3, R25, UR5, R3 ;  /* 0x0000000519037c24 */ /* 0x000fe2000f8e0203 */
[----:B------:R-:W-:Y:S01]  /*10390*/  ULDC.64 UR4, c[0x0][0x2d0] ;  /* 0x0000b40000047ab9 */ /* 0x000fe20000000a00 */
[C---:B------:R-:W-:Y:S02]  /*103a0*/  IMAD R5, R27.reuse, UR7, R5 ;  /* 0x000000071b057c24 */ /* 0x040fe4000f8e0205 */
[----:B------:R-:W-:Y:S01]  /*103b0*/  IMAD.WIDE.U32 R2, R27, UR6, R2 ;  /* 0x000000061b027c25 */ /* 0x000fe2000f8e0002 */
[----:B------:R-:W-:Y:S01]  /*103c0*/  ULDC.64 UR6, c[0x0][0x2c8] ;  /* 0x0000b20000067ab9 */ /* 0x000fe20000000a00 */
[----:B------:R0:W5:Y:S02]  /*103d0*/  LDL R27, [R1+0x20] ;  /* 0x00002000011b7983 */ /* 0x0001640000100800 */
[----:B------:R-:W-:Y:S01]  /*103e0*/  IMAD.IADD R3, R3, 0x1, R5 ;  /* 0x0000000103037824 */ /* 0x000fe200078e0205 */
[----:B--2---:R-:W-:-:S04]  /*103f0*/  LOP3.LUT R20, R20, 0x7f, RZ, 0xc0, !PT ;  /* 0x0000007f14147812 */ /* 0x004fc800078ec0ff */
[----:B------:R-:W-:Y:S01]  /*10400*/  SHF.R.U32.HI R20, RZ, 0x2, R20 ;  /* 0x00000002ff147819 */ /* 0x000fe20000011614 */
[----:B---3--:R-:W-:-:S05]  /*10410*/  IMAD.SHL.U32 R21, R21, 0x20, RZ ;  /* 0x0000002015157824 */ /* 0x008fca00078e00ff */
[----:B------:R-:W-:-:S04]  /*10420*/  LOP3.LUT R21, R21, 0x60, RZ, 0xc0, !PT ;  /* 0x0000006015157812 */ /* 0x000fc800078ec0ff */
[----:B------:R-:W-:-:S05]  /*10430*/  LOP3.LUT R20, R20, R21, RZ, 0xfc, !PT ;  /* 0x0000001514147212 */ /* 0x000fca00078efcff */
[----:B------:R-:W-:-:S04]  /*10440*/  IMAD R6, R17, 0xc0, R20 ;  /* 0x000000c011067824 */ /* 0x000fc800078e0214 */
[----:B0-----:R-:W-:-:S04]  /*10450*/  @P6 IMAD.HI.U32 R5, R6, R4, RZ ;  /* 0x0000000406056227 */ /* 0x001fc800078e00ff */
[----:B------:R-:W-:Y:S01]  /*10460*/  IMAD.MOV.U32 R4, RZ, RZ, R6 ;  /* 0x000000ffff047224 */ /* 0x000fe200078e0006 */
[----:B----4-:R-:W-:-:S04]  /*10470*/  @P6 SHF.R.U32.HI R4, RZ, R0, R5 ;  /* 0x00000000ff046219 */ /* 0x010fc80000011605 */
[--C-:B------:R-:W-:Y:S01]  /*10480*/  SHF.R.S32.HI R0, RZ, 0x1f, R4.reuse ;  /* 0x0000001fff007819 */ /* 0x100fe20000011404 */
[----:B------:R-:W-:-:S04]  /*10490*/  IMAD.MOV R7, RZ, RZ, -R4 ;  /* 0x000000ffff077224 */ /* 0x000fc800078e0a04 */
[----:B------:R-:W-:-:S04]  /*104a0*/  IMAD R0, R0, UR4, RZ ;  /* 0x0000000400007c24 */ /* 0x000fc8000f8e02ff */
[C---:B------:R-:W-:Y:S02]  /*104b0*/  IMAD R0, R4.reuse, UR5, R0 ;  /* 0x0000000504007c24 */ /* 0x040fe4000f8e0200 */
[----:B------:R-:W-:-:S04]  /*104c0*/  IMAD.WIDE.U32 R4, R4, UR4, R2 ;  /* 0x0000000404047c25 */ /* 0x000fc8000f8e0002 */
[----:B------:R-:W-:Y:S02]  /*104d0*/  IMAD.IADD R5, R5, 0x1, R0 ;  /* 0x0000000105057824 */ /* 0x000fe400078e0200 */
[----:B-1----:R-:W-:-:S05]  /*104e0*/  IMAD R0, R10, R7, R6 ;  /* 0x000000070a007224 */ /* 0x002fca00078e0206 */
[----:B------:R-:W-:Y:S01]  /*104f0*/  SHF.R.S32.HI R7, RZ, 0x1f, R0 ;  /* 0x0000001fff077819 */ /* 0x000fe20000011400 */
[----:B------:R-:W-:-:S04]  /*10500*/  IMAD.WIDE.U32 R8, R0, UR6, R4 ;  /* 0x0000000600087c25 */ /* 0x000fc8000f8e0004 */
[----:B------:R-:W-:-:S04]  /*10510*/  IMAD R7, R7, UR6, RZ ;  /* 0x0000000607077c24 */ /* 0x000fc8000f8e02ff */
[----:B------:R-:W-:Y:S01]  /*10520*/  IMAD R0, R0, UR7, R7 ;  /* 0x0000000700007c24 */ /* 0x000fe2000f8e0207 */
[----:B------:R-:W-:Y:S01]  /*10530*/  LEA R4, P0, R8, UR8, 0x1 ;  /* 0x0000000808047c11 */ /* 0x000fe2000f8008ff */
[----:B------:R-:W0:Y:S02]  /*10540*/  @P6 LDC R7, c[0x0][0x44c] ;  /* 0x00011300ff076b82 */ /* 0x000e240000000800 */
[----:B------:R-:W-:-:S05]  /*10550*/  IMAD.IADD R0, R9, 0x1, R0 ;  /* 0x0000000109007824 */ /* 0x000fca00078e0200 */
[----:B------:R-:W-:Y:S02]  /*10560*/  LEA.HI.X R0, R8, UR9, R0, 0x1, P0 ;  /* 0x0000000908007c11 */ /* 0x000fe400080f0c00 */
[----:B------:R-:W1:Y:S01]  /*10570*/  @P6 LDC R8, c[0x0][0x450] ;  /* 0x00011400ff086b82 */ /* 0x000e620000000800 */
[----:B------:R-:W-:Y:S01]  /*10580*/  VIADD R5, R6, 0x80 ;  /* 0x0000008006057836 */ /* 0x000fe20000000000 */
[----:B------:R-:W2:Y:S03]  /*10590*/  S2R R13, SR_TID.X ;  /* 0x00000000000d7919 */ /* 0x000ea60000002100 */
[----:B------:R-:W-:Y:S02]  /*105a0*/  IMAD.MOV.U32 R6, RZ, RZ, R5 ;  /* 0x000000ffff067224 */ /* 0x000fe400078e0005 */
[----:B0-----:R-:W-:-:S05]  /*105b0*/  @P6 IMAD.HI.U32 R7, R5, R7, RZ ;  /* 0x0000000705076227 */ /* 0x001fca00078e00ff */
[----:B-1----:R-:W-:-:S04]  /*105c0*/  @P6 SHF.R.U32.HI R6, RZ, R8, R7 ;  /* 0x00000008ff066219 */ /* 0x002fc80000011607 */
[----:B------:R-:W-:-:S05]  /*105d0*/  IADD3 R7, -R6, RZ, RZ ;  /* 0x000000ff06077210 */ /* 0x000fca0007ffe1ff */
[----:B------:R-:W-:Y:S01]  /*105e0*/  IMAD R5, R10, R7, R5 ;  /* 0x000000070a057224 */ /* 0x000fe200078e0205 */
[----:B------:R-:W-:Y:S01]  /*105f0*/  SHF.R.S32.HI R7, RZ, 0x1f, R6 ;  /* 0x0000001fff077819 */ /* 0x000fe20000011406 */
[----:B------:R-:W-:-:S04]  /*10600*/  IMAD.WIDE.U32 R2, R6, UR4, R2 ;  /* 0x0000000406027c25 */ /* 0x000fc8000f8e0002 */
[----:B------:R-:W-:Y:S01]  /*10610*/  IMAD R7, R7, UR4, RZ ;  /* 0x0000000407077c24 */ /* 0x000fe2000f8e02ff */
[----:B------:R-:W-:-:S03]  /*10620*/  ULDC UR4, c[0x0][0x2b8] ;  /* 0x0000ae0000047ab9 */ /* 0x000fc60000000800 */
[----:B------:R-:W-:Y:S01]  /*10630*/  IMAD R7, R6, UR5, R7 ;  /* 0x0000000506077c24 */ /* 0x000fe2000f8e0207 */
[----:B------:R-:W-:Y:S01]  /*10640*/  SHF.R.S32.HI R6, RZ, 0x1f, R5 ;  /* 0x0000001fff067819 */ /* 0x000fe20000011405 */
[----:B--2---:R-:W-:Y:S02]  /*10650*/  IMAD.SHL.U32 R11, R13, 0x8, RZ ;  /* 0x000000080d0b7824 */ /* 0x004fe400078e00ff */
[----:B------:R-:W-:Y:S02]  /*10660*/  IMAD.IADD R3, R3, 0x1, R7 ;  /* 0x0000000103037824 */ /* 0x000fe400078e0207 */
[----:B------:R-:W-:Y:S01]  /*10670*/  IMAD R6, R6, UR6, RZ ;  /* 0x0000000606067c24 */ /* 0x000fe2000f8e02ff */
[----:B------:R-:W-:Y:S01]  /*10680*/  LOP3.LUT R11, R11, 0x18, RZ, 0xc0, !PT ;  /* 0x000000180b0b7812 */ /* 0x000fe200078ec0ff */
[----:B------:R-:W-:-:S04]  /*10690*/  IMAD.WIDE.U32 R2, R5, UR6, R2 ;  /* 0x0000000605027c25 */ /* 0x000fc8000f8e0002 */
[----:B------:R-:W-:Y:S02]  /*106a0*/  IMAD R6, R5, UR7, R6 ;  /* 0x0000000705067c24 */ /* 0x000fe4000f8e0206 */
[----:B------:R-:W-:Y:S01]  /*106b0*/  IMAD.SHL.U32 R20, R13, 0x8, RZ ;  /* 0x000000080d147824 */ /* 0x000fe200078e00ff */
[----:B------:R-:W-:Y:S01]  /*106c0*/  LEA R8, P0, R2, UR8, 0x1 ;  /* 0x0000000802087c11 */ /* 0x000fe2000f8008ff */
[----:B------:R-:W-:Y:S01]  /*106d0*/  IMAD.IADD R3, R3, 0x1, R6 ;  /* 0x0000000103037824 */ /* 0x000fe200078e0206 */
        /* <DEDUP_REMOVED lines=10> */
[----:B------:R-:W-:Y:S10]  /*10780*/  BRA.DIV UR5, `(.L_x_12173) ;  /* 0x0000003a05807947 */ /* 0x000ff4000b800000 */
[----:B------:R-:W2:Y:S01]  /*10790*/  LDL R9, [R1+0x18] ;  /* 0x0000180001097983 */ /* 0x000ea20000100800 */
[----:B-----5:R-:W-:Y:S02]  /*107a0*/  IMAD R2, R27, R10, RZ ;  /* 0x0000000a1b027224 */ /* 0x020fe400078e02ff */
[----:B------:R-:W-:Y:S01]  /*107b0*/  IMAD R17, R17, 0xc0, R21 ;  /* 0x000000c011117824 */ /* 0x000fe200078e0215 */
        /* <DEDUP_REMOVED lines=23> */
[----:B------:R-:W-:-:S03]  /*10930*/  IADD3 R6, R17, 0x40, RZ ;  /* 0x0000004011067810 */ /* 0x000fc60007ffe0ff */
[----:B------:R-:W2:Y:S01]  /*10940*/  SHFL.IDX PT, R0, R0, 0x3, 0x1c1f ;  /* 0x007c1f0000007f89 */ /* 0x000ea200000e0000 */
[----:B------:R-:W-:-:S13]  /*10950*/  ISETP.GE.AND P2, PT, R6, R2, PT ;  /* 0x000000020600720c */ /* 0x000fda0003f46270 */
[----:B0-----:R-:W-:-:S05]  /*10960*/  @!P2 LEA R5, P4, R20, R5, 0x1 ;  /* 0x000000051405a211 */ /* 0x001fca00078808ff */
[----:B------:R-:W-:Y:S02]  /*10970*/  @!P2 IMAD.MOV.U32 R6, RZ, RZ, R5 ;  /* 0x000000ffff06a224 */ /* 0x000fe400078e0005 */
[----:B-1----:R-:W-:Y:S02]  /*10980*/  @!P2 IMAD.X R7, RZ, RZ, R7, P4 ;  /* 0x000000ffff07a224 */ /* 0x002fe400020e0607 */
        /* <DEDUP_REMOVED lines=23> */
.L_x_12254:
        /* <DEDUP_REMOVED lines=13> */
.L_x_12174:
[----:B------:R-:W-:Y:S02]  /*10bd0*/  PLOP3.LUT P1, PT, P1, P0, PT, 0xa2, 0x0 ;  /* 0x000000000000781c */ /* 0x000fe40000f21472 */
[----:B------:R-:W-:-:S08]  /*10be0*/  @P0 R2UR P1, UR4, R22 ;  /* 0x00000000160402ca */ /* 0x000fd00000020000 */
[----:B------:R-:W-:-:S05]  /*10bf0*/  @P0 PLOP3.LUT P0, PT, P1, PT, PT, 0x80, 0x0 ;  /* 0x000000000000081c */ /* 0x000fca0000f0f070 */
[----:B------:R-:W-:Y:S01]  /*10c00*/  @!P1 SYNCS.ARRIVE.TRANS64.RED.A0T1 RZ, [UR4+0x2d800], RZ ;  /* 0x02d800ffffff99a7 */ /* 0x000fe20008200404 */
[----:B------:R-:W-:Y:S07]  /*10c10*/  @!P1 ARRIVES.LDGSTSBAR.64.TRANSCNT [UR4+0x2d800] ;  /* 0x02d80000ff0099b0 */ /* 0x000fee0008000a84 */
[----:B------:R-:W-:Y:S05]  /*10c20*/  @P0 BRA.U.ANY `(.L_x_12174) ;  /* 0xfffffffd00e80947 */ /* 0x000fea000393ffff */
[----:B-1----:R-:W2:Y:S02]  /*10c30*/  LDL.LU R2, [R1+0x34] ;  /* 0x0000340001027983 */ /* 0x002ea40000300800 */
[----:B--2---:R-:W-:-:S04]  /*10c40*/  IADD3 R2, R2, 0x1, RZ ;  /* 0x0000000102027810 */ /* 0x004fc80007ffe0ff */
[----:B------:R-:W-:Y:S01]  /*10c50*/  LEA.HI R0, R2, R2, RZ, 0x1 ;  /* 0x0000000202007211 */ /* 0x000fe200078f08ff */
[----:B------:R1:W-:Y:S03]  /*10c60*/  STL [R1+0x34], R2 ;  /* 0x0000340201007387 */ /* 0x0003e60000100800 */
        /* <DEDUP_REMOVED lines=8> */
.L_x_12255:
[----:B------:R-:W-:Y:S05]  /*10cf0*/  BSYNC B0 ;  /* 0x0000000000007941 */ /* 0x000fea0003800000 */
.L_x_12175:
        /* <DEDUP_REMOVED lines=8> */
[----:B------:R-:W-:Y:S02]  /*10d80*/  IMAD.MOV.U32 R17, RZ, RZ, R28 ;  /* 0x000000ffff117224 */ /* 0x000fe400078e001c */
[----:B------:R-:W-:Y:S02]  /*10d90*/  IMAD.MOV.U32 R10, RZ, RZ, R24 ;  /* 0x000000ffff0a7224 */ /* 0x000fe400078e0018 */
[----:B------:R-:W-:Y:S02]  /*10da0*/  IMAD.MOV.U32 R29, RZ, RZ, R26 ;  /* 0x000000ffff1d7224 */ /* 0x000fe400078e001a */
[----:B0-----:R-:W-:-:S05]  /*10db0*/  IMAD.SHL.U32 R4, R2, 0x8, RZ ;  /* 0x0000000802047824 */ /* 0x001fca00078e00ff */
[----:B------:R-:W-:-:S04]  /*10dc0*/  LOP3.LUT R4, R4, 0x18, RZ, 0xc0, !PT ;  /* 0x0000001804047812 */ /* 0x000fc800078ec0ff */
[C---:B------:R-:W-:Y:S02]  /*10dd0*/  LOP3.LUT R3, R4.reuse, 0x20, RZ, 0xfc, !PT ;  /* 0x0000002004037812 */ /* 0x040fe400078efcff */
[C---:B------:R-:W-:Y:S02]  /*10de0*/  LOP3.LUT R2, R4.reuse, 0x40, RZ, 0xfc, !PT ;  /* 0x0000004004027812 */ /* 0x040fe400078efcff */
[----:B------:R-:W-:Y:S02]  /*10df0*/  ISETP.GE.AND P3, PT, R4, UR4, PT ;  /* 0x0000000404007c0c */ /* 0x000fe4000bf66270 */
[----:B------:R-:W-:Y:S02]  /*10e00*/  ISETP.GE.AND P2, PT, R3, UR4, PT ;  /* 0x0000000403007c0c */ /* 0x000fe4000bf46270 */
[----:B------:R-:W-:-:S13]  /*10e10*/  ISETP.GE.AND P1, PT, R2, UR4, PT ;  /* 0x0000000402007c0c */ /* 0x000fda000bf26270 */
.L_x_12191:
        /* <DEDUP_REMOVED lines=27> */
[----:B------:R-:W-:-:S04]  /*10fd0*/  ULDC.64 UR4, c[0x0][0x418] ;  /* 0x0001060000047ab9 */ /* 0x000fc80000000a00 */
[----:B------:R-:W-:Y:S02]  /*10fe0*/  IADD3 R3, R4, R3, RZ ;  /* 0x0000000304037210 */ /* 0x000fe40007ffe0ff */
[----:B------:R-:W-:-:S04]  /*10ff0*/  LEA R4, P0, R2, UR4, 0x2 ;  /* 0x0000000402047c11 */ /* 0x000fc8000f8010ff */
[----:B------:R-:W-:-:S05]  /*11000*/  LEA.HI.X R5, R2, UR5, R3, 0x2, P0 ;  /* 0x0000000502057c11 */ /* 0x000fca00080f1403 */
[----:B------:R-:W2:Y:S01]  /*11010*/  LDG.E R4, desc[UR36][R4.64] ;  /* 0x0000002404047981 */ /* 0x000ea2000c1e1900 */
[----:B-----5:R-:W-:Y:S01]  /*11020*/  ISETP.NE.AND P4, PT, R6, 0x3, PT ;  /* 0x000000030600780c */ /* 0x020fe20003f85270 */
[----:B------:R-:W-:-:S05]  /*11030*/  VIADD R24, R10, 0x1 ;  /* 0x000000010a187836 */ /* 0x000fca0000000000 */
        /* <DEDUP_REMOVED lines=8> */
.L_x_12179:
[----:B------:R-:W-:Y:S01]  /*110c0*/  IMAD R5, R24, 0x8, R22 ;  /* 0x0000000818057824 */ /* 0x000fe200078e0216 */
[----:B------:R-:W-:Y:S01]  /*110d0*/  SHF.L.U32 R0, R28, 0x1f, RZ ;  /* 0x0000001f1c007819 */ /* 0x000fe200000006ff */
[----:B------:R-:W-:Y:S03]  /*110e0*/  BSSY B1, `(.L_x_12180) ;  /* 0x0000003000017945 */ /* 0x000fe60003800000 */
[----:B------:R-:W0:Y:S02]  /*110f0*/  SYNCS.PHASECHK.TRANS64.TRYWAIT P0, [R5+URZ+0x2d840], R0 ;  /* 0x02d84000050075a7 */ /* 0x000e24000800017f */
[----:B0-----:R-:W-:Y:S05]  /*11100*/  @!P0 BRA `(.L_x_12181) ;  /* 0x0000003800308947 */ /* 0x001fea0003800000 */
.L_x_12256:
[----:B------:R-:W-:Y:S05]  /*11110*/  BSYNC B1 ;  /* 0x0000000000017941 */ /* 0x000fea0003800000 */
.L_x_12180:
[----:B------:R-:W2:Y:S01]  /*11120*/  LDL R2, [R1] ;  /* 0x0000000001027983 */ /* 0x000ea20000100800 */
[----:B------:R-:W-:Y:S01]  /*11130*/  SHF.R.S32.HI R20, RZ, 0x1f, R8 ;  /* 0x0000001fff147819 */ /* 0x000fe20000011408 */
[----:B------:R-:W-:Y:S01]  /*11140*/  ULDC.64 UR4, c[0x0][0x300] ;  /* 0x0000c00000047ab9 */ /* 0x000fe20000000a00 */
[----:B------:R-:W-:Y:S01]  /*11150*/  ULDC.64 UR6, c[0x0][0x2e8] ;  /* 0x0000ba0000067ab9 */ /* 0x000fe20000000a00 */
[----:B------:R-:W1:Y:S02]  /*11160*/  S2R R7, SR_TID.X ;  /* 0x0000000000077919 */ /* 0x000e640000002100 */
[----:B0-----:R-:W-:-:S04]  /*11170*/  IMAD R0, R20, UR4, RZ ;  /* 0x0000000414007c24 */ /* 0x001fc8000f8e02ff */
[----:B------:R-:W-:Y:S02]  /*11180*/  IMAD R0, R8, UR5, R0 ;  /* 0x0000000508007c24 */ /* 0x000fe4000f8e0200 */
[C---:B-1----:R-:W-:Y:S02]  /*11190*/  IMAD.SHL.U32 R6, R7.reuse, 0x8, RZ ;  /* 0x0000000807067824 */ /* 0x042fe400078e00ff */
[----:B------:R-:W-:-:S03]  /*111a0*/  IMAD.SHL.U32 R11, R7, 0x8, RZ ;  /* 0x00000008070b7824 */ /* 0x000fc600078e00ff */
[----:B------:R-:W-:-:S04]  /*111b0*/  LOP3.LUT R6, R6, 0xd8, RZ, 0xc0, !PT ;  /* 0x000000d806067812 */ /* 0x000fc800078ec0ff */
[----:B------:R-:W-:-:S04]  /*111c0*/  LOP3.LUT R6, R6, 0x18, R7, 0x78, !PT ;  /* 0x0000001806067812 */ /* 0x000fc800078e7807 */
[----:B------:R-:W-:-:S05]  /*111d0*/  LOP3.LUT R6, R6, 0x320, R11, 0xf8, !PT ;  /* 0x0000032006067812 */ /* 0x000fca00078ef80b */
[----:B------:R-:W-:Y:S01]  /*111e0*/  IMAD R6, R24, 0x3000, R6 ;  /* 0x0000300018067824 */ /* 0x000fe200078e0206 */
[C---:B--2---:R-:W-:Y:S02]  /*111f0*/  LOP3.LUT P5, RZ, R2.reuse, 0x2, RZ, 0xc0, !PT ;  /* 0x0000000202ff7812 */ /* 0x044fe400078ac0ff */
[----:B------:R-:W-:Y:S01]  /*11200*/  LOP3.LUT P4, RZ, R2, 0x1, RZ, 0xc0, !PT ;  /* 0x0000000102ff7812 */ /* 0x000fe2000788c0ff */
        /* <DEDUP_REMOVED lines=15> */
[----:B------:R-:W-:Y:S01]  /*11300*/  LEA R6, R6, R22, 0x1 ;  /* 0x0000001606067211 */ /* 0x000fe200078e08ff */
[----:B------:R-:W0:Y:S02]  /*11310*/  S2R R11, SR_TID.X ;  /* 0x00000000000b7919 */ /* 0x000e240000002100 */
[----:B------:R-:W1:Y:S04]  /*11320*/  SHFL.IDX PT, R2, R7, RZ, 0x1c1f ;  /* 0x001c1fff07027589 */ /* 0x000e6800000e0000 */
[----:B------:R-:W-:Y:S01]  /*11330*/  SHFL.IDX PT, R21, R9, 0x2, 0x1c1f ;  /* 0x005c1f0009157f89 */ /* 0x000fe200000e0000 */
[----:B0-----:R-:W-:-:S05]  /*11340*/  IMAD.SHL.U32 R11, R11, 0x8, RZ ;  /* 0x000000080b0b7824 */ /* 0x001fca00078e00ff */
[----:B------:R-:W-:-:S05]  /*11350*/  LOP3.LUT R11, R11, 0x18, RZ, 0xc0, !PT ;  /* 0x000000180b0b7812 */ /* 0x000fca00078ec0ff */
[----:B------:R-:W-:-:S05]  /*11360*/  IMAD.SHL.U32 R0, R11, 0x2, RZ ;  /* 0x000000020b007824 */ /* 0x000fca00078e00ff */
[----:B-1----:R-:W-:Y:S02]  /*11370*/  IADD3 R2, P0, R2, R0, RZ ;  /* 0x0000000002027210 */ /* 0x002fe40007f1e0ff */
[----:B--2---:R-:W-:Y:S02]  /*11380*/  LOP3.LUT P6, RZ, R3, 0x4, RZ, 0xc0, !PT ;  /* 0x0000000403ff7812 */ /* 0x004fe400078cc0ff */
        /* <DEDUP_REMOVED lines=20> */
.L_x_12266:
        /* <DEDUP_REMOVED lines=12> */
.L_x_12183:
        /* <DEDUP_REMOVED lines=11> */
.L_x_12184:
[----:B------:R1:W-:Y:S01]  /*11640*/  SYNCS.ARRIVE.TRANS64.A1T0 RZ, [R5+URZ+0x2d830], RZ ;  /* 0x02d830ff05ff79a7 */ /* 0x0003e2000810003f */
[----:B------:R-:W-:Y:S05]  /*11650*/  @!P5 BRA `(.L_x_12185) ;  /* 0x000000000004d947 */ /* 0x000fea0003800000 */
[----:B------:R-:W-:Y:S01]  /*11660*/  BPT.TRAP 0x1 ;  /* 0x000000040000795c */ /* 0x000fe20000300000 */
.L_x_12185:
[----:B------:R-:W-:Y:S01]  /*11670*/  SHF.L.U32 R2, R17, 0x1f, RZ ;  /* 0x0000001f11027819 */ /* 0x000fe200000006ff */
[----:B------:R-:W-:Y:S01]  /*11680*/  IMAD R6, R10, 0x8, R22 ;  /* 0x000000080a067824 */ /* 0x000fe200078e0216 */
[----:B------:R-:W-:Y:S03]  /*11690*/  BSSY B1, `(.L_x_12186) ;  /* 0x0000003000017945 */ /* 0x000fe60003800000 */
[----:B------:R-:W2:Y:S02]  /*116a0*/  SYNCS.PHASECHK.TRANS64.TRYWAIT P0, [R6+URZ+0x2d860], R2 ;  /* 0x02d86002060075a7 */ /* 0x000ea4000800017f */
[----:B--2---:R-:W-:Y:S05]  /*116b0*/  @!P0 BRA `(.L_x_12187) ;  /* 0x0000003800488947 */ /* 0x004fea0003800000 */
.L_x_12267:
[----:B------:R-:W-:Y:S05]  /*116c0*/  BSYNC B1 ;  /* 0x0000000000017941 */ /* 0x000fea0003800000 */
.L_x_12186:
[----:B0-----:R-:W3:Y:S01]  /*116d0*/  LDL R7, [R1+0x8] ;  /* 0x0000080001077983 */ /* 0x001ee20000100800 */
[----:B------:R-:W1:Y:S01]  /*116e0*/  S2R R11, SR_TID.X ;  /* 0x00000000000b7919 */ /* 0x000e620000002100 */
[----:B------:R-:W-:Y:S01]  /*116f0*/  UMOV UR4, 0xffffffff ;  /* 0xffffffff00047882 */ /* 0x000fe20000000000 */
[C---:B-1----:R-:W-:Y:S01]  /*11700*/  IMAD.SHL.U32 R5, R11.reuse, 0x8, RZ ;  /* 0x000000080b057824 */ /* 0x042fe200078e00ff */
[C---:B------:R-:W-:Y:S01]  /*11710*/  LOP3.LUT R3, R11.reuse, 0x7f, RZ, 0xc0, !PT ;  /* 0x0000007f0b037812 */ /* 0x040fe200078ec0ff */
[----:B------:R-:W-:-:S03]  /*11720*/  IMAD.SHL.U32 R9, R11, 0x8, RZ ;  /* 0x000000080b097824 */ /* 0x000fc600078e00ff */
[----:B------:R-:W-:-:S04]  /*11730*/  LOP3.LUT R5, R5, 0xd8, RZ, 0xc0, !PT ;  /* 0x000000d805057812 */ /* 0x000fc800078ec0ff */
[----:B------:R-:W-:Y:S02]  /*11740*/  LOP3.LUT R5, R5, 0x18, R11, 0x78, !PT ;  /* 0x0000001805057812 */ /* 0x000fe400078e780b */
[----:B------:R-:W-:Y:S02]  /*11750*/  SHF.R.U32.HI R3, RZ, 0x2, R3 ;  /* 0x00000002ff037819 */ /* 0x000fe40000011603 */
[----:B------:R-:W-:-:S05]  /*11760*/  LOP3.LUT R5, R5, 0x320, R9, 0xf8, !PT ;  /* 0x0000032005057812 */ /* 0x000fca00078ef809 */
[----:B------:R-:W-:Y:S02]  /*11770*/  IMAD R5, R10, 0x3000, R5 ;  /* 0x000030000a057824 */ /* 0x000fe400078e0205 */
[----:B---3--:R-:W-:-:S04]  /*11780*/  IMAD R7, R29, -0x80, R7 ;  /* 0xffffff801d077824 */ /* 0x008fc800078e0207 */
[----:B------:R-:W-:Y:S01]  /*11790*/  IMAD.IADD R7, R7, 0x1, -R3 ;  /* 0x0000000107077824 */ /* 0x000fe200078e0a03 */
[----:B------:R-:W-:Y:S06]  /*117a0*/  BRA.DIV UR4, `(.L_x_12188) ;  /* 0x0000003a04207947 */ /* 0x000fec000b800000 */
[----:B--2---:R-:W0:Y:S01]  /*117b0*/  SHFL.IDX PT, R2, R18, RZ, 0x1c1f ;  /* 0x001c1fff12027589 */ /* 0x004e2200000e0000 */
        /* <DEDUP_REMOVED lines=32> */
[----:B0-2---:R0:W1:Y:S02]  /*119c0*/  SHFL.IDX PT, R2, R18, 0x3, 0x1c1f ;  /* 0x007c1f0012027f89 */ /* 0x00506400000e0000 */
.L_x_12277:
        /* <DEDUP_REMOVED lines=29> */
.L_x_12189:
        /* <DEDUP_REMOVED lines=8> */
[----:B------:R-:W-:Y:S01]  /*11c20*/  IMAD.MOV.U32 R23, RZ, RZ, R0 ;  /* 0x000000ffff177224 */ /* 0x000fe200078e0000 */
[----:B--2---:R-:W-:-:S13]  /*11c30*/  ISETP.NE.AND P5, PT, R2, 0x3, PT ;  /* 0x000000030200780c */ /* 0x004fda0003fa5270 */
[----:B------:R-:W-:Y:S05]  /*11c40*/  @!P5 BRA `(.L_x_12190) ;  /* 0x000000000004d947 */ /* 0x000fea0003800000 */
[----:B------:R-:W-:Y:S01]  /*11c50*/  BPT.TRAP 0x1 ;  /* 0x000000040000795c */ /* 0x000fe20000300000 */
.L_x_12190:
[----:B------:R-:W2:Y:S01]  /*11c60*/  LDL R2, [R1+0xc] ;  /* 0x00000c0001027983 */ /* 0x000ea20000100800 */
[----:B------:R1:W-:Y:S01]  /*11c70*/  SYNCS.ARRIVE.TRANS64.A1T0 RZ, [R6+URZ+0x2d850], RZ ;  /* 0x02d850ff06ff79a7 */ /* 0x0003e2000810003f */
[C---:B------:R-:W-:Y:S02]  /*11c80*/  VIADD R0, R26.reuse, 0xffffffff ;  /* 0xffffffff1a007836 */ /* 0x040fe40000000000 */
[----:B------:R-:W-:Y:S02]  /*11c90*/  IMAD.MOV.U32 R17, RZ, RZ, R28 ;  /* 0x000000ffff117224 */ /* 0x000fe400078e001c */
[----:B------:R-:W-:Y:S02]  /*11ca0*/  IMAD.MOV.U32 R10, RZ, RZ, R24 ;  /* 0x000000ffff0a7224 */ /* 0x000fe400078e0018 */
[----:B------:R-:W-:Y:S01]  /*11cb0*/  IMAD.MOV.U32 R29, RZ, RZ, R26 ;  /* 0x000000ffff1d7224 */ /* 0x000fe200078e001a */
[----:B--2---:R-:W-:-:S13]  /*11cc0*/  ISETP.GT.AND P0, PT, R26, R2, PT ;  /* 0x000000021a00720c */ /* 0x004fda0003f04270 */
[----:B-1----:R-:W-:Y:S05]  /*11cd0*/  @P0 BRA `(.L_x_12191) ;  /* 0xfffffff000500947 */ /* 0x002fea000383ffff */
.L_x_12178:
[----:B------:R-:W-:Y:S05]  /*11ce0*/  BSYNC B0 ;  /* 0x0000000000007941 */ /* 0x000fea0003800000 */
.L_x_12177:
        /* <DEDUP_REMOVED lines=17> */
.L_x_12193:
[----:B------:R-:W-:Y:S05]  /*11e00*/  BSYNC B0 ;  /* 0x0000000000007941 */ /* 0x000fea0003800000 */
.L_x_12192:
[----:B------:R-:W2:Y:S02]  /*11e10*/  LDL R0, [R1+0x38] ;  /* 0x0000380001007983 */ /* 0x000ea40000100800 */
[----:B--2---:R-:W-:-:S13]  /*11e20*/  ISETP.NE.AND P0, PT, R0, 0x3, PT ;  /* 0x000000030000780c */ /* 0x004fda0003f05270 */
[----:B------:R-:W-:Y:S05]  /*11e30*/  @!P0 BRA `(.L_x_12194) ;  /* 0x0000000000048947 */ /* 0x000fea0003800000 */
[----:B------:R-:W-:Y:S01]  /*11e40*/  BPT.TRAP 0x1 ;  /* 0x000000040000795c */ /* 0x000fe20000300000 */
.L_x_12194:
[----:B------:R-:W2:Y:S01]  /*11e50*/  LDL.LU R2, [R1+0x8] ;  /* 0x0000080001027983 */ /* 0x000ea20000300800 */
[----:B------:R-:W-:Y:S01]  /*11e60*/  IMAD R0, R24, 0x8, R22 ;  /* 0x0000000818007824 */ /* 0x000fe200078e0216 */
[----:B------:R-:W-:Y:S01]  /*11e70*/  SHF.L.U32 R3, R28, 0x1f, RZ ;  /* 0x0000001f1c037819 */ /* 0x000fe200000006ff */
[----:B------:R-:W-:Y:S03]  /*11e80*/  BSSY B0, `(.L_x_12195) ;  /* 0x0000004000007945 */ /* 0x000fe60003800000 */
[----:B------:R-:W1:Y:S01]  /*11e90*/  SYNCS.PHASECHK.TRANS64.TRYWAIT P0, [R0+URZ+0x2d860], R3 ;  /* 0x02d86003000075a7 */ /* 0x000e62000800017f */
[----:B--2---:R-:W-:Y:S01]  /*11ea0*/  IMAD R6, R26, -0x80, R2 ;  /* 0xffffff801a067824 */ /* 0x004fe200078e0202 */
[----:B-1----:R-:W-:Y:S06]  /*11eb0*/  @!P0 BRA `(.L_x_12196) ;  /* 0x0000003400c08947 */ /* 0x002fec0003800000 */
.L_x_12278:
[----:B------:R-:W-:Y:S05]  /*11ec0*/  BSYNC B0 ;  /* 0x0000000000007941 */ /* 0x000fea0003800000 */
.L_x_12195:
[----:B------:R-:W0:Y:S01]  /*11ed0*/  S2R R2, SR_TID.X ;  /* 0x0000000000027919 */ /* 0x000e220000002100 */
[----:B------:R-:W-:Y:S01]  /*11ee0*/  UMOV UR4, 0xffffffff ;  /* 0xffffffff00047882 */ /* 0x000fe20000000000 */
[----:B------:R-:W2:Y:S01]  /*11ef0*/  S2R R7, SR_TID.X ;  /* 0x0000000000077919 */ /* 0x000ea20000002100 */
[----:B0-----:R-:W-:Y:S02]  /*11f00*/  LOP3.LUT R5, R2, 0x7f, RZ, 0xc0, !PT ;  /* 0x0000007f02057812 */ /* 0x001fe400078ec0ff */
[C---:B--2---:R-:W-:Y:S01]  /*11f10*/  SHF.L.U32 R2, R7.reuse, 0x3, RZ ;  /* 0x0000000307027819 */ /* 0x044fe200000006ff */
[----:B------:R-:W-:Y:S01]  /*11f20*/  IMAD.SHL.U32 R4, R7, 0x8, RZ ;  /* 0x0000000807047824 */ /* 0x000fe200078e00ff */
[----:B------:R-:W-:Y:S02]  /*11f30*/  SHF.R.U32.HI R5, RZ, 0x2, R5 ;  /* 0x00000002ff057819 */ /* 0x000fe40000011605 */
        /* <DEDUP_REMOVED lines=49> */
.L_x_12288:
        /* <DEDUP_REMOVED lines=13> */
.L_x_12198:
        /* <DEDUP_REMOVED lines=11> */
.L_x_12199:
[----:B------:R0:W-:Y:S01]  /*123d0*/  SYNCS.ARRIVE.TRANS64.A1T0 RZ, [R0+URZ+0x2d850], RZ ;  /* 0x02d850ff00ff79a7 */ /* 0x0001e2000810003f */
[----:B------:R-:W-:-:S05]  /*123e0*/  VIADD R24, R24, 0x1 ;  /* 0x0000000118187836 */ /* 0x000fca0000000000 */
[----:B------:R-:W-:-:S04]  /*123f0*/  ISETP.NE.AND P0, PT, R24, 0x2, PT ;  /* 0x000000021800780c */ /* 0x000fc80003f05270 */
[----:B------:R-:W-:Y:S02]  /*12400*/  SEL R3, RZ, 0x1, P0 ;  /* 0x00000001ff037807 */ /* 0x000fe40000000000 */
[----:B------:R-:W-:Y:S02]  /*12410*/  SEL R24, R24, RZ, P0 ;  /* 0x000000ff18187207 */ /* 0x000fe40000000000 */
[----:B0-----:R-:W-:-:S07]  /*12420*/  LOP3.LUT R28, R28, R3, RZ, 0x3c, !PT ;  /* 0x000000031c1c7212 */ /* 0x001fce00078e3cff */
.L_x_12158:
[----:B------:R-:W-:Y:S05]  /*12430*/  BSYNC B7 ;  /* 0x0000000000077941 */ /* 0x000fea0003800000 */
.L_x_12156:
[----:B------:R-:W2:Y:S02]  /*12440*/  LDL R0, [R1] ;  /* 0x0000000001007983 */ /* 0x000ea40000100800 */
[----:B--2---:R-:W-:-:S13]  /*12450*/  LOP3.LUT P0, RZ, R0, 0x80, RZ, 0xc0, !PT ;  /* 0x0000008000ff7812 */ /* 0x004fda000780c0ff */
        /* <DEDUP_REMOVED lines=10> */
.L_x_12200:
        /* <DEDUP_REMOVED lines=43> */
.L_x_12298:
[----:B------:R-:W-:Y:S02]  /*127b0*/  ULDC UR4, c[0x0][0xc38] ;  /* 0x00030e0000047ab9 */ /* 0x000fe40000000800 */
[----:B------:R-:W-:-:S05]  /*127c0*/  MOV R4, UR4 ;  /* 0x0000000400047c02 */ /* 0x000fca0008000f00 */
[----:B-1----:R-:W-:-:S04]  /*127d0*/  IMAD R3, R14, R4, RZ ;  /* 0x000000040e037224 */ /* 0x002fc800078e02ff */
[----:B------:R-:W-:-:S05]  /*127e0*/  IMAD.IADD R6, R6, 0x1, R3 ;  /* 0x0000000106067824 */ /* 0x000fca00078e0203 */
[----:B------:R-:W-:-:S13]  /*127f0*/  ISETP.GT.AND P6, PT, R6, R0, PT ;  /* 0x000000000600720c */ /* 0x000fda0003fc4270 */
[----:B------:R-:W-:Y:S05]  /*12800*/  @P6 BRA `(.L_x_12203) ;  /* 0x0000000000a46947 */ /* 0x000fea0003800000 */
.L_x_12206:
        /* <DEDUP_REMOVED lines=35> */
.L_x_12306:
[----:B------:R-:W-:Y:S02]  /*12a40*/  ULDC UR4, c[0x0][0xc38] ;  /* 0x00030e0000047ab9 */ /* 0x000fe40000000800 */
[----:B------:R-:W-:-:S05]  /*12a50*/  MOV R4, UR4 ;  /* 0x0000000400047c02 */ /* 0x000fca0008000f00 */
[----:B-1----:R-:W-:-:S04]  /*12a60*/  IMAD R3, R14, R4, RZ ;  /* 0x000000040e037224 */ /* 0x002fc800078e02ff */
[----:B------:R-:W-:-:S05]  /*12a70*/  IMAD.IADD R6, R3, 0x1, R6 ;  /* 0x0000000103067824 */ /* 0x000fca00078e0206 */
[----:B------:R-:W-:-:S13]  /*12a80*/  ISETP.GT.AND P6, PT, R6, R0, PT ;  /* 0x000000000600720c */ /* 0x000fda0003fc4270 */
[----:B------:R-:W-:Y:S05]  /*12a90*/  @!P6 BRA `(.L_x_12206) ;  /* 0xfffffffc005ce947 */ /* 0x000fea000383ffff */
.L_x_12203:
        /* <DEDUP_REMOVED lines=10> */
.L_x_12311:
[----:B------:R-:W-:-:S13]  /*12b40*/  ISETP.NE.AND P0, PT, R3, RZ, PT ;  /* 0x000000ff0300720c */ /* 0x000fda0003f05270 */
[----:B------:R-:W-:Y:S05]  /*12b50*/  @!P0 BRA `(.L_x_12208) ;  /* 0x0000000000108947 */ /* 0x000fea0003800000 */
[----:B------:R-:W-:Y:S01]  /*12b60*/  UMOV UR4, 0xffffffff ;  /* 0xffffffff00047882 */ /* 0x000fe20000000000 */
[----:B------:R-:W-:Y:S02]  /*12b70*/  VIADD R12, R7, 0xffffffff ;  /* 0xffffffff070c7836 */ /* 0x000fe40000000000 */
[----:B------:R-:W-:Y:S05]  /*12b80*/  BRA.DIV UR4, `(.L_x_12209) ;  /* 0x0000003a04607947 */ /* 0x000fea000b800000 */
[----:B------:R4:W0:Y:S02]  /*12b90*/  SHFL.IDX PT, R16, R2, R12, 0x1f ;  /* 0x00001f0c02107589 */ /* 0x00082400000e0000 */
.L_x_12208:
[----:B---3--:R-:W-:Y:S01]  /*12ba0*/  ISETP.NE.AND P0, PT, R5, 0x1, PT ;  /* 0x000000010500780c */ /* 0x008fe20003f05270 */
[----:B0-----:R-:W-:-:S04]  /*12bb0*/  IMAD R16, R16, R4, R6 ;  /* 0x0000000410107224 */ /* 0x001fc800078e0206 */
[----:B------:R-:W-:-:S08]  /*12bc0*/  IMAD.IADD R0, R0, 0x1, -R16 ;  /* 0x0000000100007824 */ /* 0x000fd000078e0a10 */
[----:B------:R-:W-:Y:S05]  /*12bd0*/  @!P0 BRA `(.L_x_12210) ;  /* 0x0000000000dc8947 */ /* 0x000fea0003800000 */
[-C--:B--2---:R-:W-:Y:S01]  /*12be0*/  IABS R6, R17.reuse ;  /* 0x0000001100067213 */ /* 0x084fe20000000000 */
[----:B----4-:R-:W-:Y:S01]  /*12bf0*/  IMAD.MOV.U32 R2, RZ, RZ, RZ ;  /* 0x000000ffff027224 */ /* 0x010fe200078e00ff */
[----:B------:R-:W-:Y:S02]  /*12c00*/  IABS R8, R17 ;  /* 0x0000001100087213 */ /* 0x000fe40000000000 */
[----:B------:R-:W0:Y:S03]  /*12c10*/  I2F.RP R4, R6 ;  /* 0x0000000600047306 */ /* 0x000e260000209400 */
[----:B------:R-:W-:-:S05]  /*12c20*/  IMAD.MOV R8, RZ, RZ, -R8 ;  /* 0x000000ffff087224 */ /* 0x000fca00078e0a08 */
[----:B0-----:R-:W1:Y:S02]  /*12c30*/  MUFU.RCP R4, R4 ;  /* 0x0000000400047308 */ /* 0x001e640000001000 */
[----:B-1----:R-:W-:-:S06]  /*12c40*/  VIADD R7, R4, 0xffffffe ;  /* 0x0ffffffe04077836 */ /* 0x002fcc0000000000 */
        /* <DEDUP_REMOVED lines=17> */
[----:B0-----:R-:W-:-:S02]  /*12d60*/  IADD3 R8, R7, 0xffffffe, RZ ;  /* 0x0ffffffe07087810 */ /* 0x001fc40007ffe0ff */
[----:B------:R-:W-:-:S04]  /*12d70*/  IABS R7, R5 ;  /* 0x0000000500077213 */ /* 0x000fc80000000000 */
        /* <DEDUP_REMOVED lines=21> */
[----:B------:R-:W-:-:S04]  /*12ed0*/  @!P1 LOP3.LUT R2, RZ, R5, RZ, 0x33, !PT ;  /* 0x00000005ff029212 */ /* 0x000fc800078e33ff */
[----:B------:R-:W-:Y:S01]  /*12ee0*/  IADD3 R3, -R2, RZ, RZ ;  /* 0x000000ff02037210 */ /* 0x000fe20007ffe1ff */
[C---:B------:R-:W-:Y:S02]  /*12ef0*/  IMAD R18, R5.reuse, 0x1000000, R2 ;  /* 0x0100000005127824 */ /* 0x040fe400078e0202 */
[--C-:B------:R-:W-:Y:S02]  /*12f00*/  IMAD.MOV R2, RZ, RZ, -R4.reuse ;  /* 0x000000ffff027224 */ /* 0x100fe400078e0a04 */
[----:B------:R-:W-:Y:S02]  /*12f10*/  IMAD R5, R5, R3, R4 ;  /* 0x0000000305057224 */ /* 0x000fe400078e0204 */
[----:B------:R-:W-:Y:S02]  /*12f20*/  IMAD R2, R17, R2, R0 ;  /* 0x0000000211027224 */ /* 0x000fe400078e0200 */
[----:B------:R-:W-:Y:S01]  /*12f30*/  IMAD R18, R5, 0x10000, R18 ;  /* 0x0001000005127824 */ /* 0x000fe200078e0212 */
[----:B------:R-:W-:Y:S06]  /*12f40*/  BRA `(.L_x_12211) ;  /* 0x0000000000f47947 */ /* 0x000fec0003800000 */
.L_x_12210:
[----:B----4-:R-:W0:Y:S02]  /*12f50*/  LDC.64 R2, c[0x0][0xc90] ;  /* 0x00032400ff027b82 */ /* 0x010e240000000a00 */
[----:B0-----:R-:W-:-:S05]  /*12f60*/  IMAD.WIDE R2, R19, 0x4, R2 ;  /* 0x0000000413027825 */ /* 0x001fca00078e0202 */
[----:B------:R0:W2:Y:S02]  /*12f70*/  LDG.E R6, desc[UR36][R2.64] ;  /* 0x0000002402067981 */ /* 0x0000a4000c1e1900 */
[----:B0-----:R-:W-:Y:S02]  /*12f80*/  IMAD.MOV.U32 R2, RZ, RZ, RZ ;  /* 0x000000ffff027224 */ /* 0x001fe400078e00ff */
[----:B--2---:R-:W-:-:S05]  /*12f90*/  IMAD R5, R17, R6, RZ ;  /* 0x0000000611057224 */ /* 0x004fca00078e02ff */
[----:B-1----:R-:W-:-:S04]  /*12fa0*/  IABS R7, R5 ;  /* 0x0000000500077213 */ /* 0x002fc80000000000 */
        /* <DEDUP_REMOVED lines=20> */
[----:B------:R-:W-:-:S05]  /*130f0*/  @P0 IADD3 R9, R9, 0x1, RZ ;  /* 0x0000000109090810 */ /* 0x000fca0007ffe0ff */
        /* <DEDUP_REMOVED lines=25> */
[----:B------:R-:W-:Y:S01]  /*13290*/  @!P1 IMAD.IADD R3, R3, 0x1, -R6 ;  /* 0x0000000103039824 */ /* 0x000fe200078e0a06 */
[----:B------:R-:W-:Y:S02]  /*132a0*/  @!P1 IADD3 R2, R2, 0x1, RZ ;  /* 0x0000000102029810 */ /* 0x000fe40007ffe0ff */
[----:B------:R-:W-:Y:S02]  /*132b0*/  ISETP.NE.AND P1, PT, R4, RZ, PT ;  /* 0x000000ff0400720c */ /* 0x000fe40003f25270 */
[----:B------:R-:W-:-:S13]  /*132c0*/  ISETP.GE.U32.AND P0, PT, R3, R6, PT ;  /* 0x000000060300720c */ /* 0x000fda0003f06070 */
[----:B------:R-:W-:-:S04]  /*132d0*/  @P0 VIADD R2, R2, 0x1 ;  /* 0x0000000102020836 */ /* 0x000fc80000000000 */
[----:B------:R-:W-:Y:S01]  /*132e0*/  @!P2 IMAD.MOV R2, RZ, RZ, -R2 ;  /* 0x000000ffff02a224 */ /* 0x000fe200078e0a02 */
[----:B------:R-:W-:Y:S01]  /*132f0*/  @!P1 LOP3.LUT R2, RZ, R4, RZ, 0x33, !PT ;  /* 0x00000004ff029212 */ /* 0x000fe200078e33ff */
[----:B------:R-:W-:-:S04]  /*13300*/  IMAD.MOV R4, RZ, RZ, -R4 ;  /* 0x000000ffff047224 */ /* 0x000fc800078e0a04 */
[----:B------:R-:W-:-:S07]  /*13310*/  IMAD R18, R2, R4, R5 ;  /* 0x0000000402127224 */ /* 0x000fce00078e0205 */
.L_x_12211:
[----:B------:R-:W-:-:S05]  /*13320*/  LOP3.LUT R2, RZ, R2, RZ, 0x33, !PT ;  /* 0x00000002ff027212 */ /* 0x000fca00078e33ff */
[----:B------:R-:W-:Y:S01]  /*13330*/  IMAD.IADD R17, R17, 0x1, R2 ;  /* 0x0000000111117824 */ /* 0x000fe200078e0202 */
[----:B------:R-:W-:Y:S06]  /*13340*/  BRA `(.L_x_12212) ;  /* 0x00000000001c7947 */ /* 0x000fec0003800000 */
.L_x_12204:
[----:B------:R-:W-:Y:S01]  /*13350*/  UMOV UR4, URZ ;  /* 0x0000003f00047c82 */ /* 0x000fe20008000000 */
[----:B------:R-:W-:Y:S01]  /*13360*/  UMOV UR5, URZ ;  /* 0x0000003f00057c82 */ /* 0x000fe20008000000 */
[----:B------:R-:W-:Y:S01]  /*13370*/  ULDC UR6, c[0x0][0xc3c] ;  /* 0x00030f0000067ab9 */ /* 0x000fe20000000800 */
[----:B------:R-:W-:Y:S02]  /*13380*/  IMAD.MOV.U32 R16, RZ, RZ, R0 ;  /* 0x000000ffff107224 */ /* 0x000fe400078e0000 */
[----:B------:R-:W-:Y:S02]  /*13390*/  IMAD.U32 R17, RZ, RZ, UR4 ;  /* 0x00000004ff117e24 */ /* 0x000fe4000f8e00ff */
[----:B------:R-:W-:Y:S02]  /*133a0*/  IMAD.U32 R18, RZ, RZ, UR5 ;  /* 0x00000005ff127e24 */ /* 0x000fe4000f8e00ff */
[----:B------:R-:W-:-:S07]  /*133b0*/  IMAD.U32 R19, RZ, RZ, UR6 ;  /* 0x00000006ff137e24 */ /* 0x000fce000f8e00ff */
.L_x_12212:
        /* <DEDUP_REMOVED lines=10> */
.L_x_12201:
[----:B------:R-:W-:Y:S02]  /*13460*/  ULDC UR4, c[0x0][0xc3c] ;  /* 0x00030f0000047ab9 */ /* 0x000fe40000000800 */
[----:B-1----:R-:W-:-:S13]  /*13470*/  ISETP.GE.AND P0, PT, R19, UR4, PT ;  /* 0x0000000413007c0c */ /* 0x002fda000bf06270 */
[----:B------:R-:W-:Y:S05]  /*13480*/  @!P0 BRA `(.L_x_12213) ;  /* 0xffffffb0007c8947 */ /* 0x000fea000383ffff */
[----:B------:R-:W-:Y:S05]  /*13490*/  BSYNC B8 ;  /* 0x0000000000087941 */ /* 0x000fea0003800000 */
.L_x_12150:
[----:B--2---:R-:W2:Y:S01]  /*134a0*/  LDL.LU R0, [R1+0x34] ;  /* 0x0000340001007983 */ /* 0x004ea20000300800 */
[----:B------:R-:W-:Y:S01]  /*134b0*/  BSSY B0, `(.L_x_12214) ;  /* 0x000000b000007945 */ /* 0x000fe20003800000 */
[----:B------:R-:W1:Y:S01]  /*134c0*/  S2R R5, SR_CgaCtaId ;  /* 0x0000000000057919 */ /* 0x000e620000008800 */
[----:B--2---:R-:W-:-:S05]  /*134d0*/  VIADD R0, R0, 0x1 ;  /* 0x0000000100007836 */ /* 0x004fca0000000000 */
[----:B0-----:R-:W-:-:S04]  /*134e0*/  LEA.HI R2, R0, R0, RZ, 0x1 ;  /* 0x0000000000027211 */ /* 0x001fc800078f08ff */
[----:B------:R-:W-:Y:S02]  /*134f0*/  LOP3.LUT R3, R2, 0xfffffffe, RZ, 0xc0, !PT ;  /* 0xfffffffe02037812 */ /* 0x000fe400078ec0ff */
[----:B------:R-:W-:Y:S02]  /*13500*/  MOV R2, 0x400 ;  /* 0x0000040000027802 */ /* 0x000fe40000000f00 */
[----:B------:R-:W-:Y:S02]  /*13510*/  IADD3 R0, R0, -R3, RZ ;  /* 0x8000000300007210 */ /* 0x000fe40007ffe0ff */
[----:B-1----:R-:W-:Y:S02]  /*13520*/  LEA R7, R5, R2, 0x18 ;  /* 0x0000000205077211 */ /* 0x002fe400078ec0ff */
[----:B------:R-:W-:-:S04]  /*13530*/  SHF.L.U32 R0, R0, 0x1f, RZ ;  /* 0x0000001f00007819 */ /* 0x000fc800000006ff */
[----:B------:R-:W0:Y:S02]  /*13540*/  SYNCS.PHASECHK.TRANS64.TRYWAIT P0, [R7+URZ+0x2d820], R0 ;  /* 0x02d82000070075a7 */ /* 0x000e24000800017f */
[----:B0-----:R-:W-:Y:S05]  /*13550*/  @!P0 BRA `(.L_x_12215) ;  /* 0x0000003000148947 */ /* 0x001fea0003800000 */
.L_x_12314:
[----:B------:R-:W-:Y:S05]  /*13560*/  BSYNC B0 ;  /* 0x0000000000007941 */ /* 0x000fea0003800000 */
.L_x_12214:
[----:B------:R-:W-:-:S03]  /*13570*/  UMOV UR4, 0xffffffff ;  /* 0xffffffff00047882 */ /* 0x000fc60000000000 */
[----:B------:R-:W-:Y:S05]  /*13580*/  BRA.DIV UR4, `(.L_x_12216) ;  /* 0x00000032041c7947 */ /* 0x000fea000b800000 */
[----:B0-----:R-:W0:Y:S02]  /*13590*/  S2R R0, SR_TID.X ;  /* 0x0000000000007919 */ /* 0x001e240000002100 */
[----:B0-----:R-:W-:-:S04]  /*135a0*/  SHF.R.U32.HI R0, RZ, 0x5, R0 ;  /* 0x00000005ff007819 */ /* 0x001fc80000011600 */
[----:B------:R-:W-:-:S05]  /*135b0*/  LOP3.LUT R0, R0, 0x3, RZ, 0xc0, !PT ;  /* 0x0000000300007812 */ /* 0x000fca00078ec0ff */
[----:B------:R0:W1:Y:S02]  /*135c0*/  SHFL.IDX PT, R14, R0, RZ, 0x1f ;  /* 0x00001fff000e7589 */ /* 0x00006400000e0000 */
.L_x_12317:
[----:B-1----:R-:W-:Y:S01]  /*135d0*/  ISETP.NE.AND P0, PT, R14, RZ, PT ;  /* 0x000000ff0e00720c */ /* 0x002fe20003f05270 */
[----:B------:R-:W-:-:S12]  /*135e0*/  BSSY B0, `(.L_x_12217) ;  /* 0x0000024000007945 */ /* 0x000fd80003800000 */
[----:B------:R-:W-:Y:S05]  /*135f0*/  @P0 BRA `(.L_x_12218) ;  /* 0x0000000000880947 */ /* 0x000fea0003800000 */
[----:B------:R-:W-:-:S03]  /*13600*/  UMOV UR4, 0xffffffff ;  /* 0xffffffff00047882 */ /* 0x000fc60000000000 */
[----:B------:R-:W-:Y:S05]  /*13610*/  BRA.DIV UR4, `(.L_x_12219) ;  /* 0x00000032042c7947 */ /* 0x000fea000b800000 */
[----:B------:R-:W-:-:S13]  /*13620*/  ELECT P6, URZ, PT ;  /* 0x00000000003f782f */ /* 0x000fda00038c0000 */
.L_x_12320:
[----:B------:R-:W-:Y:S05]  /*13630*/  @!P6 BRA `(.L_x_12218) ;  /* 0x000000000078e947 */ /* 0x000fea0003800000 */
[----:B0-----:R-:W2:Y:S02]  /*13640*/  LDL.LU R0, [R1+0x1c] ;  /* 0x00001c0001007983 */ /* 0x001ea40000300800 */
[----:B--2---:R-:W-:-:S04]  /*13650*/  LOP3.LUT R0, R0, 0x2, RZ, 0xfc, !PT ;  /* 0x0000000200007812 */ /* 0x004fc800078efcff */
[----:B------:R-:W-:-:S13]  /*13660*/  ISETP.NE.AND P0, PT, R0, 0x3, PT ;  /* 0x000000030000780c */ /* 0x000fda0003f05270 */
[----:B------:R-:W-:Y:S05]  /*13670*/  @!P0 BRA `(.L_x_12220) ;  /* 0x0000000000048947 */ /* 0x000fea0003800000 */
[----:B------:R-:W-:Y:S01]  /*13680*/  BPT.TRAP 0x1 ;  /* 0x000000040000795c */ /* 0x000fe20000300000 */
.L_x_12220:
[----:B------:R-:W-:Y:S01]  /*13690*/  IMAD R5, R24, 0x8, R7 ;  /* 0x0000000818057824 */ /* 0x000fe200078e0207 */
[----:B------:R-:W-:Y:S01]  /*136a0*/  SHF.L.U32 R0, R28, 0x1f, RZ ;  /* 0x0000001f1c007819 */ /* 0x000fe200000006ff */
[----:B------:R-:W-:-:S03]  /*136b0*/  VIADD R24, R24, 0x1 ;  /* 0x0000000118187836 */ /* 0x000fc60000000000 */
[----:B------:R-:W0:Y:S02]  /*136c0*/  SYNCS.PHASECHK.TRANS64.TRYWAIT P1, [R5+URZ+0x2d840], R0 ;  /* 0x02d84000050075a7 */ /* 0x000e24000802017f */
[----:B------:R-:W-:-:S04]  /*136d0*/  ISETP.NE.AND P2, PT, R24, 0x2, PT ;  /* 0x000000021800780c */ /* 0x000fc80003f45270 */
[----:B------:R-:W-:Y:S01]  /*136e0*/  SEL R3, RZ, 0x1, P2 ;  /* 0x00000001ff037807 */ /* 0x000fe20001000000 */
[----:B0-----:R-:W-:Y:S08]  /*136f0*/  @!P1 BRA `(.L_x_12221) ;  /* 0x0000003000149947 */ /* 0x001ff00003800000 */
.L_x_12321:
[----:B------:R-:W-:Y:S02]  /*13700*/  SEL R24, R24, RZ, P2 ;  /* 0x000000ff18187207 */ /* 0x000fe40001000000 */
[----:B------:R-:W-:Y:S01]  /*13710*/  LOP3.LUT R2, R28, R3, RZ, 0x3c, !PT ;  /* 0x000000031c027212 */ /* 0x000fe200078e3cff */
[----:B------:R-:W-:Y:S06]  /*13720*/  @!P0 BRA `(.L_x_12222) ;  /* 0x0000000000048947 */ /* 0x000fec0003800000 */
[----:B------:R-:W-:Y:S01]  /*13730*/  BPT.TRAP 0x1 ;  /* 0x000000040000795c */ /* 0x000fe20000300000 */
.L_x_12222:
[----:B------:R-:W-:Y:S01]  /*13740*/  IMAD R3, R24, 0x8, R7 ;  /* 0x0000000818037824 */ /* 0x000fe200078e0207 */
[----:B------:R-:W-:-:S04]  /*13750*/  SHF.L.U32 R2, R2, 0x1f, RZ ;  /* 0x0000001f02027819 */ /* 0x000fc800000006ff */
[----:B------:R-:W1:Y:S02]  /*13760*/  SYNCS.PHASECHK.TRANS64.TRYWAIT P1, [R3+URZ+0x2d840], R2 ;  /* 0x02d84002030075a7 */ /* 0x000e64000802017f */
[----:B-1----:R-:W-:Y:S05]  /*13770*/  @!P1 BRA `(.L_x_12223) ;  /* 0x0000003000089947 */ /* 0x002fea0003800000 */
.L_x_12322:
[----:B------:R-:W-:Y:S05]  /*13780*/  @!P0 BRA `(.L_x_12224) ;  /* 0x0000000000048947 */ /* 0x000fea0003800000 */
[----:B------:R-:W-:Y:S01]  /*13790*/  BPT.TRAP 0x1 ;  /* 0x000000040000795c */ /* 0x000fe20000300000 */
.L_x_12224:
[----:B------:R-:W2:Y:S02]  /*137a0*/  SYNCS.PHASECHK.TRANS64.TRYWAIT P1, [R5+URZ+0x2d860], R0 ;  /* 0x02d86000050075a7 */ /* 0x000ea4000802017f */
[----:B--2---:R-:W-:Y:S05]  /*137b0*/  @!P1 BRA `(.L_x_12225) ;  /* 0x00000030000c9947 */ /* 0x004fea0003800000 */
.L_x_12323:
[----:B------:R-:W-:Y:S05]  /*137c0*/  @!P0 BRA `(.L_x_12226) ;  /* 0x0000000000048947 */ /* 0x000fea0003800000 */
[----:B------:R-:W-:Y:S01]  /*137d0*/  BPT.TRAP 0x1 ;  /* 0x000000040000795c */ /* 0x000fe20000300000 */
.L_x_12226:
[----:B---3--:R3:W4:Y:S02]  /*137e0*/  SYNCS.PHASECHK.TRANS64.TRYWAIT P0, [R3+URZ+0x2d860], R2 ;  /* 0x02d86002030075a7 */ /* 0x008724000800017f */
[----:B----4-:R-:W-:Y:S05]  /*137f0*/  @!P0 NANOSLEEP.SYNCS 0x989680 ;  /* 0x009896800000895d */ /* 0x010fea0003900000 */
[----:B------:R-:W4:Y:S02]  /*13800*/  @!P0 SYNCS.PHASECHK.TRANS64 P0, [R3+URZ+0x2d860], R2 ;  /* 0x02d86002030085a7 */ /* 0x000f24000800007f */
[----:B----4-:R-:W-:Y:S05]  /*13810*/  @!P0 BRA `(.L_x_12226) ;  /* 0xfffffffc00f08947 */ /* 0x010fea000383ffff */
.L_x_12218:
[----:B------:R-:W-:Y:S05]  /*13820*/  BSYNC B0 ;  /* 0x0000000000007941 */ /* 0x000fea0003800000 */
.L_x_12217:
[----:B------:R-:W-:Y:S05]  /*13830*/  EXIT ;  /* 0x000000000000794d */ /* 0x000fea0003800000 */
.L_x_12091:
[----:B--2---:R-:W-:-:S04]  /*13840*/  IMAD.U32 R3, RZ, RZ, UR41 ;  /* 0x00000029ff037e24 */ /* 0x004fc8000f8e00ff */
[----:B------:R2:W3:Y:S03]  /*13850*/  SYNCS.PHASECHK.TRANS64.TRYWAIT P1, [R3+URZ+0x2d800], R0 ;  /* 0x02d80000030075a7 */ /* 0x0004e6000802017f */
[----:B---3--:R-:W-:Y:S05]  /*13860*/  @!P1 NANOSLEEP.SYNCS 0x989680 ;  /* 0x009896800000995d */ /* 0x008fea0003900000 */
[----:B------:R-:W3:Y:S02]  /*13870*/  @!P1 SYNCS.PHASECHK.TRANS64 P1, [R3+URZ+0x2d800], R0 ;  /* 0x02d80000030095a7 */ /* 0x000ee4000802007f */
[----:B---3--:R-:W-:Y:S05]  /*13880*/  @!P1 BRA `(.L_x_12091) ;  /* 0xfffffffc00ec9947 */ /* 0x008fea000383ffff */
[----:B------:R-:W-:Y:S05]  /*13890*/  BRA `(.L_x_12227) ;  /* 0xfffffee000d87947 */ /* 0x000fea000383ffff */
.L_x_12095:
[----:B---3--:R3:W4:Y:S02]  /*138a0*/  SYNCS.PHASECHK.TRANS64.TRYWAIT P1, [R0+URZ+0x2d830], R3 ;  /* 0x02d83003000075a7 */ /* 0x008724000802017f */
[----:B----4-:R-:W-:Y:S05]  /*138b0*/  @!P1 NANOSLEEP.SYNCS 0x989680 ;  /* 0x009896800000995d */ /* 0x010fea0003900000 */
[----:B------:R-:W4:Y:S02]  /*138c0*/  @!P1 SYNCS.PHASECHK.TRANS64 P1, [R0+URZ+0x2d830], R3 ;  /* 0x02d83003000095a7 */ /* 0x000f24000802007f */
[----:B----4-:R-:W-:Y:S05]  /*138d0*/  @!P1 BRA `(.L_x_12095) ;  /* 0xfffffffc00f09947 */ /* 0x010fea000383ffff */
[----:B------:R-:W-:Y:S05]  /*138e0*/  BRA `(.L_x_12094) ;  /* 0xfffffee000f07947 */ /* 0x000fea000383ffff */
.L_x_12101:
[----:B-1----:R-:W-:-:S04]  /*138f0*/  IMAD.U32 R7, RZ, RZ, UR7 ;  /* 0x00000007ff077e24 */ /* 0x002fc8000f8e00ff */
[----:B------:R1:W2:Y:S03]  /*13900*/  SYNCS.PHASECHK.TRANS64.TRYWAIT P1, [R7+URZ+0x2d830], R6 ;  /* 0x02d83006070075a7 */ /* 0x0002a6000802017f */
[----:B--2---:R-:W-:Y:S05]  /*13910*/  @!P1 NANOSLEEP.SYNCS 0x989680 ;  /* 0x009896800000995d */ /* 0x004fea0003900000 */
[----:B------:R-:W2:Y:S02]  /*13920*/  @!P1 SYNCS.PHASECHK.TRANS64 P1, [R7+URZ+0x2d830], R6 ;  /* 0x02d83006070095a7 */ /* 0x000ea4000802007f */
[----:B--2---:R-:W-:Y:S05]  /*13930*/  @!P1 BRA `(.L_x_12101) ;  /* 0xfffffffc00ec9947 */ /* 0x004fea000383ffff */
[----:B------:R-:W-:Y:S05]  /*13940*/  BRA `(.L_x_12098) ;  /* 0xffffff0c00c07947 */ /* 0x000fea000383ffff */
.L_x_12105:
[----:B-1----:R-:W-:-:S04]  /*13950*/  IMAD.U32 R7, RZ, RZ, UR7 ;  /* 0x00000007ff077e24 */ /* 0x002fc8000f8e00ff */
[----:B------:R1:W2:Y:S03]  /*13960*/  SYNCS.PHASECHK.TRANS64.TRYWAIT P1, [R7+URZ+0x2d850], R6 ;  /* 0x02d85006070075a7 */ /* 0x0002a6000802017f */
[----:B--2---:R-:W-:Y:S05]  /*13970*/  @!P1 NANOSLEEP.SYNCS 0x989680 ;  /* 0x009896800000995d */ /* 0x004fea0003900000 */
[----:B------:R-:W2:Y:S02]  /*13980*/  @!P1 SYNCS.PHASECHK.TRANS64 P1, [R7+URZ+0x2d850], R6 ;  /* 0x02d85006070095a7 */ /* 0x000ea4000802007f */
[----:B--2---:R-:W-:Y:S05]  /*13990*/  @!P1 BRA `(.L_x_12105) ;  /* 0xfffffffc00ec9947 */ /* 0x004fea000383ffff */
[----:B------:R-:W-:Y:S05]  /*139a0*/  BRA `(.L_x_12102) ;  /* 0xffffff1000687947 */ /* 0x000fea000383ffff */
.L_x_12113:
[----:B-1----:R-:W-:-:S04]  /*139b0*/  IMAD.U32 R7, RZ, RZ, UR7 ;  /* 0x00000007ff077e24 */ /* 0x002fc8000f8e00ff */
[----:B------:R1:W2:Y:S03]  /*139c0*/  SYNCS.PHASECHK.TRANS64.TRYWAIT P1, [R7+URZ+0x2d830], R6 ;  /* 0x02d83006070075a7 */ /* 0x0002a6000802017f */
[----:B--2---:R-:W-:Y:S05]  /*139d0*/  @!P1 NANOSLEEP.SYNCS 0x989680 ;  /* 0x009896800000995d */ /* 0x004fea0003900000 */
[----:B------:R-:W2:Y:S02]  /*139e0*/  @!P1 SYNCS.PHASECHK.TRANS64 P1, [R7+URZ+0x2d830], R6 ;  /* 0x02d83006070095a7 */ /* 0x000ea4000802007f */
[----:B--2---:R-:W-:Y:S05]  /*139f0*/  @!P1 BRA `(.L_x_12113) ;  /* 0xfffffffc00ec9947 */ /* 0x004fea000383ffff */
[----:B------:R-:W-:Y:S05]  /*13a00*/  BRA `(.L_x_12110) ;  /* 0xffffff4000247947 */ /* 0x000fea000383ffff */
.L_x_12117:
[----:B-1----:R-:W-:-:S04]  /*13a10*/  IMAD.U32 R7, RZ, RZ, UR7 ;  /* 0x00000007ff077e24 */ /* 0x002fc8000f8e00ff */
[----:B------:R1:W2:Y:S03]  /*13a20*/  SYNCS.PHASECHK.TRANS64.TRYWAIT P1, [R7+URZ+0x2d850], R6 ;  /* 0x02d85006070075a7 */ /* 0x0002a6000802017f */
[----:B--2---:R-:W-:Y:S05]  /*13a30*/  @!P1 NANOSLEEP.SYNCS 0x989680 ;  /* 0x009896800000995d */ /* 0x004fea0003900000 */
[----:B------:R-:W2:Y:S02]  /*13a40*/  @!P1 SYNCS.PHASECHK.TRANS64 P1, [R7+URZ+0x2d850], R6 ;  /* 0x02d85006070095a7 */ /* 0x000ea4000802007f */
[----:B--2---:R-:W-:Y:S05]  /*13a50*/  @!P1 BRA `(.L_x_12117) ;  /* 0xfffffffc00ec9947 */ /* 0x004fea000383ffff */
[----:B------:R-:W-:Y:S05]  /*13a60*/  BRA `(.L_x_12114) ;  /* 0xffffff4000cc7947 */ /* 0x000fea000383ffff */
.L_x_12124:
[----:B-1----:R-:W-:-:S04]  /*13a70*/  IMAD.U32 R5, RZ, RZ, UR4 ;  /* 0x00000004ff057e24 */ /* 0x002fc8000f8e00ff */
[----:B------:R1:W2:Y:S03]  /*13a80*/  SYNCS.PHASECHK.TRANS64.TRYWAIT P1, [R5+URZ+0x2d850], R4 ;  /* 0x02d85004050075a7 */ /* 0x0002a6000802017f */
[----:B--2---:R-:W-:Y:S05]  /*13a90*/  @!P1 NANOSLEEP.SYNCS 0x989680 ;  /* 0x009896800000995d */ /* 0x004fea0003900000 */
[----:B------:R-:W2:Y:S02]  /*13aa0*/  @!P1 SYNCS.PHASECHK.TRANS64 P1, [R5+URZ+0x2d850], R4 ;  /* 0x02d85004050095a7 */ /* 0x000ea4000802007f */
[----:B--2---:R-:W-:Y:S05]  /*13ab0*/  @!P1 BRA `(.L_x_12124) ;  /* 0xfffffffc00ec9947 */ /* 0x004fea000383ffff */
[----:B------:R-:W-:Y:S05]  /*13ac0*/  BRA `(.L_x_12123) ;  /* 0xffffff6400fc7947 */ /* 0x000fea000383ffff */
.L_x_12164:
[----:B------:R-:W1:Y:S01]  /*13ad0*/  S2R R21, SR_TID.X ;  /* 0x0000000000157919 */ /* 0x000e620000002100 */
[----:B------:R-:W-:Y:S01]  /*13ae0*/  BSSY B0, `(.L_x_12228) ;  /* 0x000000a000007945 */ /* 0x000fe20003800000 */
[----:B------:R-:W-:Y:S02]  /*13af0*/  IMAD.MOV.U32 R12, RZ, RZ, RZ ;  /* 0x000000ffff0c7224 */ /* 0x000fe400078e00ff */
[----:B------:R-:W-:Y:S02]  /*13b00*/  IMAD.MOV.U32 R11, RZ, RZ, 0x1f ;  /* 0x0000001fff0b7424 */ /* 0x000fe400078e00ff */
[----:B------:R-:W-:Y:S01]  /*13b10*/  IMAD.MOV.U32 R15, RZ, RZ, -0x1 ;  /* 0xffffffffff0f7424 */ /* 0x000fe200078e00ff */
[----:B-1----:R-:W-:-:S04]  /*13b20*/  SHF.R.U32.HI R5, RZ, 0x5, R21 ;  /* 0x00000005ff057819 */ /* 0x002fc80000011615 */
[----:B------:R-:W-:-:S04]  /*13b30*/  LOP3.LUT R5, R5, 0x3, RZ, 0xc0, !PT ;  /* 0x0000000305057812 */ /* 0x000fc800078ec0ff */
[----:B------:R-:W-:-:S07]  /*13b40*/  MOV R13, R5 ;  /* 0x00000005000d7202 */ /* 0x000fce0000000f00 */
[----:B0----5:R-:W-:Y:S05]  /*13b50*/  WARPSYNC.COLLECTIVE R15, `(.L_x_12229) ;  /* 0x000000000f087348 */ /* 0x021fea0003c00000 */
[----:B------:R1:W2:Y:S02]  /*13b60*/  SHFL.IDX P6, R14, R13, R12, R11 ;  /* 0x0000000c0d0e7389 */ /* 0x0002a400000c000b */
[----:B012--5:R-:W-:Y:S01]  /*13b70*/  ENDCOLLECTIVE ;  /* 0x000000000000791b */ /* 0x027fe20003800000 */
.L_x_12229:
[----:B------:R-:W-:Y:S05]  /*13b80*/  BSYNC B0 ;  /* 0x0000000000007941 */ /* 0x000fea0003800000 */
.L_x_12228:
[----:B------:R-:W-:Y:S05]  /*13b90*/  BRA `(.L_x_12230) ;  /* 0xffffffbc001c7947 */ /* 0x000fea000383ffff */
.L_x_12167:
[----:B0-----:R0:W1:Y:S02]  /*13ba0*/  SYNCS.PHASECHK.TRANS64.TRYWAIT P0, [R2+URZ+0x2d840], R3 ;  /* 0x02d84003020075a7 */ /* 0x001064000800017f */
[----:B-1----:R-:W-:Y:S05]  /*13bb0*/  @!P0 NANOSLEEP.SYNCS 0x989680 ;  /* 0x009896800000895d */ /* 0x002fea0003900000 */
[----:B------:R-:W1:Y:S02]  /*13bc0*/  @!P0 SYNCS.PHASECHK.TRANS64 P0, [R2+URZ+0x2d840], R3 ;  /* 0x02d84003020085a7 */ /* 0x000e64000800007f */
[----:B-1----:R-:W-:Y:S05]  /*13bd0*/  @!P0 BRA `(.L_x_12167) ;  /* 0xfffffffc00f08947 */ /* 0x002fea000383ffff */
[----:B------:R-:W-:Y:S05]  /*13be0*/  BRA `(.L_x_12231) ;  /* 0xffffffbc00847947 */ /* 0x000fea000383ffff */
.L_x_12168:
        /* <DEDUP_REMOVED lines=8> */
.L_x_12233:
[----:B------:R-:W-:Y:S05]  /*13c70*/  BSYNC B0 ;  /* 0x0000000000007941 */ /* 0x000fea0003800000 */
.L_x_12232:
        /* <DEDUP_REMOVED lines=9> */
.L_x_12234:
[----:B------:R-:W-:Y:S02]  /*13d10*/  IMAD.MOV.U32 R13, RZ, RZ, R6 ;  /* 0x000000ffff0d7224 */ /* 0x000fe400078e0006 */
[----:B------:R-:W-:Y:S02]  /*13d20*/  IMAD.MOV.U32 R12, RZ, RZ, 0x1 ;  /* 0x00000001ff0c7424 */ /* 0x000fe400078e00ff */
[----:B------:R-:W-:-:S07]  /*13d30*/  IMAD.MOV.U32 R5, RZ, RZ, R14 ;  /* 0x000000ffff057224 */ /* 0x000fce00078e000e */
[----:B------:R-:W-:Y:S05]  /*13d40*/  WARPSYNC.COLLECTIVE R15, `(.L_x_12235) ;  /* 0x000000000f087348 */ /* 0x000fea0003c00000 */
[----:B------:R0:W1:Y:S02]  /*13d50*/  SHFL.IDX P6, R14, R13, R12, R11 ;  /* 0x0000000c0d0e7389 */ /* 0x00006400000c000b */
[----:B01----:R-:W-:Y:S01]  /*13d60*/  ENDCOLLECTIVE ;  /* 0x000000000000791b */ /* 0x003fe20003800000 */
.L_x_12235:
        /* <DEDUP_REMOVED lines=17> */
.L_x_12236:
[----:B------:R-:W-:Y:S02]  /*13e80*/  @P1 IMAD R8, R7, 0x2, R22 ;  /* 0x0000000207081824 */ /* 0x000fe400078e0216 */
[----:B------:R-:W-:Y:S02]  /*13e90*/  IMAD.MOV.U32 R13, RZ, RZ, R6 ;  /* 0x000000ffff0d7224 */ /* 0x000fe400078e0006 */
[----:B------:R-:W-:Y:S01]  /*13ea0*/  IMAD.MOV.U32 R12, RZ, RZ, 0x2 ;  /* 0x00000002ff0c7424 */ /* 0x000fe200078e00ff */
[----:B------:R-:W-:-:S07]  /*13eb0*/  MOV R5, R14 ;  /* 0x0000000e00057202 */ /* 0x000fce0000000f00 */
[----:B------:R-:W-:Y:S05]  /*13ec0*/  WARPSYNC.COLLECTIVE R15, `(.L_x_12237) ;  /* 0x000000000f087348 */ /* 0x000fea0003c00000 */
[----:B------:R0:W1:Y:S02]  /*13ed0*/  SHFL.IDX P6, R14, R13, R12, R11 ;  /* 0x0000000c0d0e7389 */ /* 0x00006400000c000b */
[----:B01----:R-:W-:Y:S01]  /*13ee0*/  ENDCOLLECTIVE ;  /* 0x000000000000791b */ /* 0x003fe20003800000 */
.L_x_12237:
        /* <DEDUP_REMOVED lines=17> */
.L_x_12238:
[----:B------:R-:W-:Y:S01]  /*14000*/  @P1 IMAD R8, R7, 0x2, R22 ;  /* 0x0000000207081824 */ /* 0x000fe200078e0216 */
[----:B------:R-:W-:Y:S01]  /*14010*/  MOV R13, R6 ;  /* 0x00000006000d7202 */ /* 0x000fe20000000f00 */
[----:B------:R-:W-:Y:S02]  /*14020*/  IMAD.MOV.U32 R12, RZ, RZ, 0x3 ;  /* 0x00000003ff0c7424 */ /* 0x000fe400078e00ff */
[----:B------:R-:W-:-:S07]  /*14030*/  IMAD.MOV.U32 R5, RZ, RZ, R14 ;  /* 0x000000ffff057224 */ /* 0x000fce00078e000e */
[----:B------:R-:W-:Y:S05]  /*14040*/  WARPSYNC.COLLECTIVE R15, `(.L_x_12239) ;  /* 0x000000000f087348 */ /* 0x000fea0003c00000 */
[----:B------:R0:W1:Y:S02]  /*14050*/  SHFL.IDX P6, R14, R13, R12, R11 ;  /* 0x0000000c0d0e7389 */ /* 0x00006400000c000b */
[----:B01----:R-:W-:Y:S01]  /*14060*/  ENDCOLLECTIVE ;  /* 0x000000000000791b */ /* 0x003fe20003800000 */
.L_x_12239:
        /* <DEDUP_REMOVED lines=10> */
.L_x_12240:
        /* <DEDUP_REMOVED lines=8> */
.L_x_12173:
[----:B------:R0:W5:Y:S01]  /*14190*/  LDL R9, [R1+0x18] ;  /* 0x0000180001097983 */ /* 0x0001620000100800 */
[----:B------:R-:W-:Y:S02]  /*141a0*/  IMAD.MOV.U32 R13, RZ, RZ, R0 ;  /* 0x000000ffff0d7224 */ /* 0x000fe400078e0000 */
[----:B------:R-:W-:Y:S02]  /*141b0*/  IMAD.MOV.U32 R12, RZ, RZ, RZ ;  /* 0x000000ffff0c7224 */ /* 0x000fe400078e00ff */
[----:B------:R-:W-:Y:S02]  /*141c0*/  IMAD.MOV.U32 R11, RZ, RZ, 0x1c1f ;  /* 0x00001c1fff0b7424 */ /* 0x000fe400078e00ff */
[----:B------:R-:W-:Y:S02]  /*141d0*/  IMAD.MOV.U32 R15, RZ, RZ, -0x1 ;  /* 0xffffffffff0f7424 */ /* 0x000fe400078e00ff */
[----:B-----5:R-:W-:Y:S02]  /*141e0*/  IMAD R2, R27, R10, RZ ;  /* 0x0000000a1b027224 */ /* 0x020fe400078e02ff */
[----:B0-----:R-:W-:-:S07]  /*141f0*/  IMAD R17, R17, 0xc0, R21 ;  /* 0x000000c011117824 */ /* 0x001fce00078e0215 */
[----:B------:R-:W-:Y:S05]  /*14200*/  WARPSYNC.COLLECTIVE R15, `(.L_x_12242) ;  /* 0x000000000f087348 */ /* 0x000fea0003c00000 */
[----:B------:R0:W1:Y:S02]  /*14210*/  SHFL.IDX P6, R14, R13, R12, R11 ;  /* 0x0000000c0d0e7389 */ /* 0x00006400000c000b */
[----:B01----:R-:W-:Y:S01]  /*14220*/  ENDCOLLECTIVE ;  /* 0x000000000000791b */ /* 0x003fe20003800000 */
.L_x_12242:
[----:B------:R-:W-:Y:S02]  /*14230*/  ISETP.GE.AND P2, PT, R17, R2, PT ;  /* 0x000000021100720c */ /* 0x000fe40003f46270 */
[----:B------:R-:W-:Y:S01]  /*14240*/  MOV R13, R4 ;  /* 0x00000004000d7202 */ /* 0x000fe20000000f00 */
[----:B------:R-:W-:-:S10]  /*14250*/  IMAD.MOV.U32 R6, RZ, RZ, R14 ;  /* 0x000000ffff067224 */ /* 0x000fd400078e000e */
[----:B------:R-:W-:Y:S05]  /*14260*/  WARPSYNC.COLLECTIVE R15, `(.L_x_12243) ;  /* 0x000000000f087348 */ /* 0x000fea0003c00000 */
[----:B------:R0:W1:Y:S02]  /*14270*/  SHFL.IDX P6, R14, R13, R12, R11 ;  /* 0x0000000c0d0e7389 */ /* 0x00006400000c000b */
[----:B01----:R-:W-:Y:S01]  /*14280*/  ENDCOLLECTIVE ;  /* 0x000000000000791b */ /* 0x003fe20003800000 */
.L_x_12243:
[----:B------:R-:W-:Y:S02]  /*14290*/  IMAD.MOV.U32 R13, RZ, RZ, R0 ;  /* 0x000000ffff0d7224 */ /* 0x000fe400078e0000 */
[----:B------:R-:W-:Y:S02]  /*142a0*/  IMAD.MOV.U32 R12, RZ, RZ, 0x1 ;  /* 0x00000001ff0c7424 */ /* 0x000fe400078e00ff */
[----:B------:R-:W-:-:S07]  /*142b0*/  IMAD.MOV.U32 R5, RZ, RZ, R14 ;  /* 0x000000ffff057224 */ /* 0x000fce00078e000e */
[----:B------:R-:W-:Y:S05]  /*142c0*/  WARPSYNC.COLLECTIVE R15, `(.L_x_12244) ;  /* 0x000000000f087348 */ /* 0x000fea0003c00000 */
[----:B------:R0:W1:Y:S02]  /*142d0*/  SHFL.IDX P6, R14, R13, R12, R11 ;  /* 0x0000000c0d0e7389 */ /* 0x00006400000c000b */
[----:B01----:R-:W-:Y:S01]  /*142e0*/  ENDCOLLECTIVE ;  /* 0x000000000000791b */ /* 0x003fe20003800000 */
.L_x_12244:
        /* <DEDUP_REMOVED lines=17> */
.L_x_12245:
[----:B------:R-:W-:Y:S02]  /*14400*/  IMAD.MOV.U32 R13, RZ, RZ, R0 ;  /* 0x000000ffff0d7224 */ /* 0x000fe400078e0000 */
[----:B------:R-:W-:Y:S01]  /*14410*/  IMAD.MOV.U32 R12, RZ, RZ, 0x2 ;  /* 0x00000002ff0c7424 */ /* 0x000fe200078e00ff */
[----:B------:R-:W-:-:S07]  /*14420*/  MOV R5, R14 ;  /* 0x0000000e00057202 */ /* 0x000fce0000000f00 */
[----:B------:R-:W-:Y:S05]  /*14430*/  WARPSYNC.COLLECTIVE R15, `(.L_x_12246) ;  /* 0x000000000f087348 */ /* 0x000fea0003c00000 */
[----:B------:R0:W1:Y:S02]  /*14440*/  SHFL.IDX P6, R14, R13, R12, R11 ;  /* 0x0000000c0d0e7389 */ /* 0x00006400000c000b */
[----:B01----:R-:W-:Y:S01]  /*14450*/  ENDCOLLECTIVE ;  /* 0x000000000000791b */ /* 0x003fe20003800000 */
.L_x_12246:
        /* <DEDUP_REMOVED lines=16> */
.L_x_12247:
[----:B------:R-:W-:Y:S02]  /*14560*/  IMAD.MOV.U32 R13, RZ, RZ, R0 ;  /* 0x000000ffff0d7224 */ /* 0x000fe400078e0000 */
[----:B------:R-:W-:Y:S02]  /*14570*/  IMAD.MOV.U32 R12, RZ, RZ, 0x3 ;  /* 0x00000003ff0c7424 */ /* 0x000fe400078e00ff */
[----:B------:R-:W-:-:S07]  /*14580*/  IMAD.MOV.U32 R5, RZ, RZ, R14 ;  /* 0x000000ffff057224 */ /* 0x000fce00078e000e */
[----:B------:R-:W-:Y:S05]  /*14590*/  WARPSYNC.COLLECTIVE R15, `(.L_x_12248) ;  /* 0x000000000f087348 */ /* 0x000fea0003c00000 */
[----:B------:R0:W1:Y:S02]  /*145a0*/  SHFL.IDX P6, R14, R13, R12, R11 ;  /* 0x0000000c0d0e7389 */ /* 0x00006400000c000b */
[----:B01----:R-:W-:Y:S01]  /*145b0*/  ENDCOLLECTIVE ;  /* 0x000000000000791b */ /* 0x003fe20003800000 */
.L_x_12248:
[----:B------:R-:W-:-:S04]  /*145c0*/  @!P2 LEA R5, P4, R20, R5, 0x1 ;  /* 0x000000051405a211 */ /* 0x000fc800078808ff */
[----:B------:R-:W-:Y:S01]  /*145d0*/  @!P2 MOV R6, R5 ;  /* 0x000000050006a202 */ /* 0x000fe20000000f00 */
[----:B------:R-:W-:Y:S02]  /*145e0*/  @!P2 IMAD.X R7, RZ, RZ, R7, P4 ;  /* 0x000000ffff07a224 */ /* 0x000fe400020e0607 */
[----:B------:R-:W-:-:S03]  /*145f0*/  VIADD R5, R17, 0x60 ;  /* 0x0000006011057836 */ /* 0x000fc60000000000 */
[----:B------:R-:W-:Y:S01]  /*14600*/  @!PT LDS RZ, [RZ] ;  /* 0x00000000fffff984 */ /* 0x000fe20000000800 */
[----:B------:R-:W-:Y:S01]  /*14610*/  @!PT LDS RZ, [RZ] ;  /* 0x00000000fffff984 */ /* 0x000fe20000000800 */
[----:B------:R-:W-:Y:S01]  /*14620*/  @!PT LDS RZ, [RZ] ;  /* 0x00000000fffff984 */ /* 0x000fe20000000800 */
        /* <DEDUP_REMOVED lines=9> */
.L_x_12249:
[----:B------:R-:W-:Y:S01]  /*146c0*/  MOV R13, R3 ;  /* 0x00000003000d7202 */ /* 0x000fe20000000f00 */
[----:B------:R-:W-:Y:S02]  /*146d0*/  IMAD.MOV.U32 R12, RZ, RZ, RZ ;  /* 0x000000ffff0c7224 */ /* 0x000fe400078e00ff */
[----:B------:R-:W-:-:S07]  /*146e0*/  IMAD.MOV.U32 R4, RZ, RZ, R14 ;  /* 0x000000ffff047224 */ /* 0x000fce00078e000e */
[----:B------:R-:W-:Y:S05]  /*146f0*/  WARPSYNC.COLLECTIVE R15, `(.L_x_12250) ;  /* 0x000000000f087348 */ /* 0x000fea0003c00000 */
[----:B------:R0:W1:Y:S02]  /*14700*/  SHFL.IDX P6, R14, R13, R12, R11 ;  /* 0x0000000c0d0e7389 */ /* 0x00006400000c000b */
[----:B01----:R-:W-:Y:S01]  /*14710*/  ENDCOLLECTIVE ;  /* 0x000000000000791b */ /* 0x003fe20003800000 */
.L_x_12250:
        /* <DEDUP_REMOVED lines=16> */
.L_x_12251:
[----:B------:R-:W-:Y:S02]  /*14820*/  IMAD.MOV.U32 R13, RZ, RZ, R3 ;  /* 0x000000ffff0d7224 */ /* 0x000fe400078e0003 */
[----:B------:R-:W-:Y:S02]  /*14830*/  IMAD.MOV.U32 R12, RZ, RZ, 0x1 ;  /* 0x00000001ff0c7424 */ /* 0x000fe400078e00ff */
[----:B------:R-:W-:-:S07]  /*14840*/  IMAD.MOV.U32 R4, RZ, RZ, R14 ;  /* 0x000000ffff047224 */ /* 0x000fce00078e000e */
[----:B------:R-:W-:Y:S05]  /*14850*/  WARPSYNC.COLLECTIVE R15, `(.L_x_12252) ;  /* 0x000000000f087348 */ /* 0x000fea0003c00000 */
[----:B------:R0:W1:Y:S02]  /*14860*/  SHFL.IDX P6, R14, R13, R12, R11 ;  /* 0x0000000c0d0e7389 */ /* 0x00006400000c000b */
[----:B01----:R-:W-:Y:S01]  /*14870*/  ENDCOLLECTIVE ;  /* 0x000000000000791b */ /* 0x003fe20003800000 */
.L_x_12252:
[----:B------:R-:W-:-:S05]  /*14880*/  @!P2 LEA R4, P4, R20, R4, 0x1 ;  /* 0x000000041404a211 */ /* 0x000fca00078808ff */
[----:B------:R-:W-:-:S04]  /*14890*/  @!P2 IMAD.X R0, RZ, RZ, R0, P4 ;  /* 0x000000ffff00a224 */ /* 0x000fc800020e0600 */
[----:B------:R-:W-:Y:S01]  /*148a0*/  @!P2 IMAD.MOV.U32 R5, RZ, RZ, R0 ;  /* 0x000000ffff05a224 */ /* 0x000fe200078e0000 */
[----:B------:R-:W-:-:S04]  /*148b0*/  MOV R13, R8 ;  /* 0x00000008000d7202 */ /* 0x000fc80000000f00 */
        /* <DEDUP_REMOVED lines=10> */
.L_x_12253:
[----:B------:R-:W-:Y:S01]  /*14960*/  IMAD.MOV.U32 R8, RZ, RZ, R14 ;  /* 0x000000ffff087224 */ /* 0x000fe200078e000e */
[----:B------:R-:W-:Y:S06]  /*14970*/  BRA `(.L_x_12254) ;  /* 0xffffffc000607947 */ /* 0x000fec000383ffff */
.L_x_12176:
[----:B-1----:R1:W2:Y:S02]  /*14980*/  SYNCS.PHASECHK.TRANS64.TRYWAIT P0, [R22+URZ+0x2d820], R0 ;  /* 0x02d82000160075a7 */ /* 0x0022a4000800017f */
[----:B--2---:R-:W-:Y:S05]  /*14990*/  @!P0 NANOSLEEP.SYNCS 0x989680 ;  /* 0x009896800000895d */ /* 0x004fea0003900000 */
[----:B------:R-:W2:Y:S02]  /*149a0*/  @!P0 SYNCS.PHASECHK.TRANS64 P0, [R22+URZ+0x2d820], R0 ;  /* 0x02d82000160085a7 */ /* 0x000ea4000800007f */
[----:B--2---:R-:W-:Y:S05]  /*149b0*/  @!P0 BRA `(.L_x_12176) ;  /* 0xfffffffc00f08947 */ /* 0x004fea000383ffff */
[----:B------:R-:W-:Y:S05]  /*149c0*/  BRA `(.L_x_12255) ;  /* 0xffffffc000c87947 */ /* 0x000fea000383ffff */
.L_x_12181:
[----:B0-----:R0:W1:Y:S02]  /*149d0*/  SYNCS.PHASECHK.TRANS64.TRYWAIT P0, [R5+URZ+0x2d840], R0 ;  /* 0x02d84000050075a7 */ /* 0x001064000800017f */
[----:B-1----:R-:W-:Y:S05]  /*149e0*/  @!P0 NANOSLEEP.SYNCS 0x989680 ;  /* 0x009896800000895d */ /* 0x002fea0003900000 */
[----:B------:R-:W1:Y:S02]  /*149f0*/  @!P0 SYNCS.PHASECHK.TRANS64 P0, [R5+URZ+0x2d840], R0 ;  /* 0x02d84000050085a7 */ /* 0x000e64000800007f */
[----:B-1----:R-:W-:Y:S05]  /*14a00*/  @!P0 BRA `(.L_x_12181) ;  /* 0xfffffffc00f08947 */ /* 0x002fea000383ffff */
[----:B------:R-:W-:Y:S05]  /*14a10*/  BRA `(.L_x_12256) ;  /* 0xffffffc400bc7947 */ /* 0x000fea000383ffff */
.L_x_12182:
        /* <DEDUP_REMOVED lines=8> */
.L_x_12258:
[----:B------:R-:W-:Y:S05]  /*14aa0*/  BSYNC B1 ;  /* 0x0000000000017941 */ /* 0x000fea0003800000 */
.L_x_12257:
[----:B------:R0:W-:Y:S04]  /*14ab0*/  STL [R1+0x44], R4 ;  /* 0x0000440401007387 */ /* 0x0001e80000100800 */
[----:B0-----:R0:W5:Y:S01]  /*14ac0*/  LDL.LU R4, [R1] ;  /* 0x0000000001047983 */ /* 0x0011620000300800 */
[----:B------:R-:W-:Y:S02]  /*14ad0*/  IMAD.MOV.U32 R13, RZ, RZ, R7 ;  /* 0x000000ffff0d7224 */ /* 0x000fe400078e0007 */
[----:B------:R-:W-:Y:S01]  /*14ae0*/  IMAD.MOV.U32 R12, RZ, RZ, RZ ;  /* 0x000000ffff0c7224 */ /* 0x000fe200078e00ff */
[----:B------:R-:W1:Y:S01]  /*14af0*/  S2R R21, SR_TID.X ;  /* 0x0000000000157919 */ /* 0x000e620000002100 */
[----:B------:R-:W-:Y:S02]  /*14b00*/  IMAD.MOV.U32 R11, RZ, RZ, 0x1c1f ;  /* 0x00001c1fff0b7424 */ /* 0x000fe400078e00ff */
[----:B------:R-:W-:-:S02]  /*14b10*/  IMAD.MOV.U32 R15, RZ, RZ, -0x1 ;  /* 0xffffffffff0f7424 */ /* 0x000fc400078e00ff */
[----:B------:R-:W-:Y:S02]  /*14b20*/  IMAD.MOV.U32 R3, RZ, RZ, R14 ;  /* 0x000000ffff037224 */ /* 0x000fe400078e000e */
[----:B0-----:R-:W-:-:S07]  /*14b30*/  IMAD R6, R6, 0x2, R22 ;  /* 0x0000000206067824 */ /* 0x001fce00078e0216 */
[----:B-1---5:R-:W-:Y:S05]  /*14b40*/  WARPSYNC.COLLECTIVE R15, `(.L_x_12259) ;  /* 0x000000000f087348 */ /* 0x022fea0003c00000 */
[----:B------:R0:W2:Y:S02]  /*14b50*/  SHFL.IDX P6, R14, R13, R12, R11 ;  /* 0x0000000c0d0e7389 */ /* 0x0000a400000c000b */
[----:B012--5:R-:W-:Y:S01]  /*14b60*/  ENDCOLLECTIVE ;  /* 0x000000000000791b */ /* 0x027fe20003800000 */
.L_x_12259:
[----:B------:R-:W-:Y:S02]  /*14b70*/  IMAD.MOV.U32 R13, RZ, RZ, R9 ;  /* 0x000000ffff0d7224 */ /* 0x000fe400078e0009 */
[----:B------:R-:W-:Y:S01]  /*14b80*/  IMAD.MOV.U32 R12, RZ, RZ, 0x1 ;  /* 0x00000001ff0c7424 */ /* 0x000fe200078e00ff */
[----:B------:R-:W-:Y:S01]  /*14b90*/  SHF.L.U32 R21, R21, 0x3, RZ ;  /* 0x0000000315157819 */ /* 0x000fe200000006ff */
[----:B------:R-:W-:-:S07]  /*14ba0*/  IMAD.MOV.U32 R2, RZ, RZ, R14 ;  /* 0x000000ffff027224 */ /* 0x000fce00078e000e */
[----:B------:R-:W-:Y:S05]  /*14bb0*/  WARPSYNC.COLLECTIVE R15, `(.L_x_12260) ;  /* 0x000000000f087348 */ /* 0x000fea0003c00000 */
[----:B------:R0:W1:Y:S02]  /*14bc0*/  SHFL.IDX P6, R14, R13, R12, R11 ;  /* 0x0000000c0d0e7389 */ /* 0x00006400000c000b */
[----:B01----:R-:W-:Y:S01]  /*14bd0*/  ENDCOLLECTIVE ;  /* 0x000000000000791b */ /* 0x003fe20003800000 */
.L_x_12260:
[----:B------:R-:W-:-:S05]  /*14be0*/  LOP3.LUT R21, R21, 0x18, RZ, 0xc0, !PT ;  /* 0x0000001815157812 */ /* 0x000fca00078ec0ff */
[----:B------:R-:W-:-:S05]  /*14bf0*/  IMAD.SHL.U32 R0, R21, 0x2, RZ ;  /* 0x0000000215007824 */ /* 0x000fca00078e00ff */
[----:B------:R-:W-:Y:S01]  /*14c00*/  IADD3 R2, P0, R2, R0, RZ ;  /* 0x0000000002027210 */ /* 0x000fe20007f1e0ff */
[----:B------:R-:W-:-:S04]  /*14c10*/  IMAD.MOV.U32 R13, RZ, RZ, R7 ;  /* 0x000000ffff0d7224 */ /* 0x000fc800078e0007 */
[----:B------:R-:W-:Y:S01]  /*14c20*/  IMAD.X R3, RZ, RZ, R3, P0 ;  /* 0x000000ffff037224 */ /* 0x000fe200000e0603 */
        /* <DEDUP_REMOVED lines=14> */
.L_x_12261:
[----:B------:R-:W-:Y:S02]  /*14d10*/  IMAD.MOV.U32 R13, RZ, RZ, R9 ;  /* 0x000000ffff0d7224 */ /* 0x000fe400078e0009 */
[----:B------:R-:W-:Y:S01]  /*14d20*/  IMAD.MOV.U32 R12, RZ, RZ, 0x2 ;  /* 0x00000002ff0c7424 */ /* 0x000fe200078e00ff */
[----:B------:R-:W-:-:S07]  /*14d30*/  MOV R2, R14 ;  /* 0x0000000e00027202 */ /* 0x000fce0000000f00 */
[----:B------:R-:W-:Y:S05]  /*14d40*/  WARPSYNC.COLLECTIVE R15, `(.L_x_12262) ;  /* 0x000000000f087348 */ /* 0x000fea0003c00000 */
[----:B------:R0:W1:Y:S02]  /*14d50*/  SHFL.IDX P6, R14, R13, R12, R11 ;  /* 0x0000000c0d0e7389 */ /* 0x00006400000c000b */
[----:B01----:R-:W-:Y:S01]  /*14d60*/  ENDCOLLECTIVE ;  /* 0x000000000000791b */ /* 0x003fe20003800000 */
.L_x_12262:
        /* <DEDUP_REMOVED lines=13> */
.L_x_12263:
        /* <DEDUP_REMOVED lines=15> */
.L_x_12264:
[----:B------:R-:W-:Y:S01]  /*14f30*/  @!PT LDS RZ, [RZ] ;  /* 0x00000000fffff984 */ /* 0x000fe20000000800 */
[----:B------:R-:W-:Y:S01]  /*14f40*/  @!PT LDS RZ, [RZ] ;  /* 0x00000000fffff984 */ /* 0x000fe20000000800 */
[----:B------:R-:W-:Y:S01]  /*14f50*/  @!PT LDS RZ, [RZ] ;  /* 0x00000000fffff984 */ /* 0x000fe20000000800 */
[----:B------:R0:W-:Y:S01]  /*14f60*/  LDGSTS.E.BYPASS.LTC128B.128 [R6+0x1a400], desc[UR36][R2.64+0x80], !P4 ;  /* 0x1a40008002067fae */ /* 0x0001e2000e101d64 */
[----:B------:R-:W-:Y:S01]  /*14f70*/  IMAD.MOV.U32 R13, RZ, RZ, R7 ;  /* 0x000000ffff0d7224 */ /* 0x000fe200078e0007 */
[----:B------:R-:W-:-:S07]  /*14f80*/  MOV R21, R14 ;  /* 0x0000000e00157202 */ /* 0x000fce0000000f00 */
[----:B0-----:R-:W-:Y:S05]  /*14f90*/  WARPSYNC.COLLECTIVE R15, `(.L_x_12265) ;  /* 0x000000000f087348 */ /* 0x001fea0003c00000 */
[----:B------:R1:W2:Y:S02]  /*14fa0*/  SHFL.IDX P6, R14, R13, R12, R11 ;  /* 0x0000000c0d0e7389 */ /* 0x0002a400000c000b */
[----:B012---:R-:W-:Y:S01]  /*14fb0*/  ENDCOLLECTIVE ;  /* 0x000000000000791b */ /* 0x007fe20003800000 */
.L_x_12265:
[----:B------:R-:W-:Y:S01]  /*14fc0*/  IMAD.MOV.U32 R2, RZ, RZ, R14 ;  /* 0x000000ffff027224 */ /* 0x000fe200078e000e */
[----:B------:R-:W-:Y:S06]  /*14fd0*/  BRA `(.L_x_12266) ;  /* 0xffffffc4003c7947 */ /* 0x000fec000383ffff */
.L_x_12187:
[----:B--2---:R2:W3:Y:S02]  /*14fe0*/  SYNCS.PHASECHK.TRANS64.TRYWAIT P0, [R6+URZ+0x2d860], R2 ;  /* 0x02d86002060075a7 */ /* 0x0044e4000800017f */
[----:B---3--:R-:W-:Y:S05]  /*14ff0*/  @!P0 NANOSLEEP.SYNCS 0x989680 ;  /* 0x009896800000895d */ /* 0x008fea0003900000 */
[----:B------:R-:W3:Y:S02]  /*15000*/  @!P0 SYNCS.PHASECHK.TRANS64 P0, [R6+URZ+0x2d860], R2 ;  /* 0x02d86002060085a7 */ /* 0x000ee4000800007f */
[----:B---3--:R-:W-:Y:S05]  /*15010*/  @!P0 BRA `(.L_x_12187) ;  /* 0xfffffffc00f08947 */ /* 0x008fea000383ffff */
[----:B------:R-:W-:Y:S05]  /*15020*/  BRA `(.L_x_12267) ;  /* 0xffffffc400a47947 */ /* 0x000fea000383ffff */
.L_x_12188:
[----:B------:R-:W-:Y:S01]  /*15030*/  BSSY B1, `(.L_x_12268) ;  /* 0x0000008000017945 */ /* 0x000fe20003800000 */
[----:B------:R-:W-:Y:S02]  /*15040*/  IMAD.MOV.U32 R13, RZ, RZ, R23 ;  /* 0x000000ffff0d7224 */ /* 0x000fe400078e0017 */
[----:B------:R-:W-:Y:S02]  /*15050*/  IMAD.MOV.U32 R12, RZ, RZ, RZ ;  /* 0x000000ffff0c7224 */ /* 0x000fe400078e00ff */
[----:B------:R-:W-:Y:S02]  /*15060*/  IMAD.MOV.U32 R11, RZ, RZ, 0x1c1f ;  /* 0x00001c1fff0b7424 */ /* 0x000fe400078e00ff */
[----:B------:R-:W-:-:S07]  /*15070*/  IMAD.MOV.U32 R15, RZ, RZ, -0x1 ;  /* 0xffffffffff0f7424 */ /* 0x000fce00078e00ff */
[----:B--2---:R-:W-:Y:S05]  /*15080*/  WARPSYNC.COLLECTIVE R15, `(.L_x_12269) ;  /* 0x000000000f087348 */ /* 0x004fea0003c00000 */
[----:B------:R0:W1:Y:S02]  /*15090*/  SHFL.IDX P6, R14, R13, R12, R11 ;  /* 0x0000000c0d0e7389 */ /* 0x00006400000c000b */
[----:B012---:R-:W-:Y:S01]  /*150a0*/  ENDCOLLECTIVE ;  /* 0x000000000000791b */ /* 0x007fe20003800000 */
.L_x_12269:
[----:B------:R-:W-:Y:S05]  /*150b0*/  BSYNC B1 ;  /* 0x0000000000017941 */ /* 0x000fea0003800000 */
.L_x_12268:
[----:B------:R-:W-:Y:S01]  /*150c0*/  IMAD.MOV.U32 R13, RZ, RZ, R18 ;  /* 0x000000ffff0d7224 */ /* 0x000fe200078e0012 */
[----:B------:R-:W-:Y:S01]  /*150d0*/  MOV R11, 0x1c1f ;  /* 0x00001c1f000b7802 */ /* 0x000fe20000000f00 */
[----:B------:R-:W-:Y:S02]  /*150e0*/  IMAD.MOV.U32 R12, RZ, RZ, RZ ;  /* 0x000000ffff0c7224 */ /* 0x000fe400078e00ff */
[----:B------:R-:W-:Y:S02]  /*150f0*/  IMAD.MOV.U32 R15, RZ, RZ, -0x1 ;  /* 0xffffffffff0f7424 */ /* 0x000fe400078e00ff */
[----:B------:R-:W-:Y:S02]  /*15100*/  IMAD.MOV.U32 R3, RZ, RZ, R14 ;  /* 0x000000ffff037224 */ /* 0x000fe400078e000e */
[----:B------:R-:W-:-:S07]  /*15110*/  IMAD R5, R5, 0x2, R22 ;  /* 0x0000000205057824 */ /* 0x000fce00078e0216 */
[----:B------:R-:W-:Y:S05]  /*15120*/  WARPSYNC.COLLECTIVE R15, `(.L_x_12270) ;  /* 0x000000000f087348 */ /* 0x000fea0003c00000 */
[----:B------:R0:W1:Y:S02]  /*15130*/  SHFL.IDX P6, R14, R13, R12, R11 ;  /* 0x0000000c0d0e7389 */ /* 0x00006400000c000b */
[----:B01----:R-:W-:Y:S01]  /*15140*/  ENDCOLLECTIVE ;  /* 0x000000000000791b */ /* 0x003fe20003800000 */
.L_x_12270:
[----:B------:R-:W-:Y:S02]  /*15150*/  IMAD.MOV.U32 R13, RZ, RZ, R23 ;  /* 0x000000ffff0d7224 */ /* 0x000fe400078e0017 */
[----:B------:R-:W-:Y:S02]  /*15160*/  IMAD.MOV.U32 R12, RZ, RZ, 0x1 ;  /* 0x00000001ff0c7424 */ /* 0x000fe400078e00ff */
[----:B------:R-:W-:-:S07]  /*15170*/  IMAD.MOV.U32 R2, RZ, RZ, R14 ;  /* 0x000000ffff027224 */ /* 0x000fce00078e000e */
[----:B------:R-:W-:Y:S05]  /*15180*/  WARPSYNC.COLLECTIVE R15, `(.L_x_12271) ;  /* 0x000000000f087348 */ /* 0x000fea0003c00000 */
[----:B------:R0:W1:Y:S02]  /*15190*/  SHFL.IDX P6, R14, R13, R12, R11 ;  /* 0x0000000c0d0e7389 */ /* 0x00006400000c000b */
[----:B01----:R-:W-:Y:S01]  /*151a0*/  ENDCOLLECTIVE ;  /* 0x000000000000791b */ /* 0x003fe20003800000 */
.L_x_12271:
        /* <DEDUP_REMOVED lines=16> */
.L_x_12272:
[----:B------:R-:W-:Y:S02]  /*152b0*/  IMAD.MOV.U32 R13, RZ, RZ, R23 ;  /* 0x000000ffff0d7224 */ /* 0x000fe400078e0017 */
[----:B------:R-:W-:Y:S02]  /*152c0*/  IMAD.MOV.U32 R12, RZ, RZ, 0x2 ;  /* 0x00000002ff0c7424 */ /* 0x000fe400078e00ff */
[----:B------:R-:W-:-:S07]  /*152d0*/  IMAD.MOV.U32 R2, RZ, RZ, R14 ;  /* 0x000000ffff027224 */ /* 0x000fce00078e000e */
[----:B------:R-:W-:Y:S05]  /*152e0*/  WARPSYNC.COLLECTIVE R15, `(.L_x_12273) ;  /* 0x000000000f087348 */ /* 0x000fea0003c00000 */
[----:B------:R0:W1:Y:S02]  /*152f0*/  SHFL.IDX P6, R14, R13, R12, R11 ;  /* 0x0000000c0d0e7389 */ /* 0x00006400000c000b */
[----:B01----:R-:W-:Y:S01]  /*15300*/  ENDCOLLECTIVE ;  /* 0x000000000000791b */ /* 0x003fe20003800000 */
.L_x_12273:
        /* <DEDUP_REMOVED lines=16> */
.L_x_12274:
[----:B------:R-:W-:Y:S02]  /*15410*/  IMAD.MOV.U32 R13, RZ, RZ, R23 ;  /* 0x000000ffff0d7224 */ /* 0x000fe400078e0017 */
[----:B------:R-:W-:Y:S02]  /*15420*/  IMAD.MOV.U32 R12, RZ, RZ, 0x3 ;  /* 0x00000003ff0c7424 */ /* 0x000fe400078e00ff */
[----:B------:R-:W-:-:S07]  /*15430*/  IMAD.MOV.U32 R2, RZ, RZ, R14 ;  /* 0x000000ffff027224 */ /* 0x000fce00078e000e */
[----:B------:R-:W-:Y:S05]  /*15440*/  WARPSYNC.COLLECTIVE R15, `(.L_x_12275) ;  /* 0x000000000f087348 */ /* 0x000fea0003c00000 */
[----:B------:R0:W1:Y:S02]  /*15450*/  SHFL.IDX P6, R14, R13, R12, R11 ;  /* 0x0000000c0d0e7389 */ /* 0x00006400000c000b */
[----:B01----:R-:W-:Y:S01]  /*15460*/  ENDCOLLECTIVE ;  /* 0x000000000000791b */ /* 0x003fe20003800000 */
.L_x_12275:
[----:B------:R-:W-:-:S05]  /*15470*/  IADD3 R2, P0, R2, R0, RZ ;  /* 0x0000000002027210 */ /* 0x000fca0007f1e0ff */
        /* <DEDUP_REMOVED lines=12> */
.L_x_12276:
        /* <DEDUP_REMOVED lines=8> */
.L_x_12196:
[----:B-1----:R1:W2:Y:S02]  /*155c0*/  SYNCS.PHASECHK.TRANS64.TRYWAIT P0, [R0+URZ+0x2d860], R3 ;  /* 0x02d86003000075a7 */ /* 0x0022a4000800017f */
[----:B--2---:R-:W-:Y:S05]  /*155d0*/  @!P0 NANOSLEEP.SYNCS 0x989680 ;  /* 0x009896800000895d */ /* 0x004fea0003900000 */
[----:B------:R-:W2:Y:S02]  /*155e0*/  @!P0 SYNCS.PHASECHK.TRANS64 P0, [R0+URZ+0x2d860], R3 ;  /* 0x02d86003000085a7 */ /* 0x000ea4000800007f */
[----:B--2---:R-:W-:Y:S05]  /*155f0*/  @!P0 BRA `(.L_x_12196) ;  /* 0xfffffffc00f08947 */ /* 0x004fea000383ffff */
[----:B------:R-:W-:Y:S05]  /*15600*/  BRA `(.L_x_12278) ;  /* 0xffffffc8002c7947 */ /* 0x000fea000383ffff */
.L_x_12197:
        /* <DEDUP_REMOVED lines=8> */
.L_x_12280:
[----:B------:R-:W-:Y:S05]  /*15690*/  BSYNC B0 ;  /* 0x0000000000007941 */ /* 0x000fea0003800000 */
.L_x_12279:
        /* <DEDUP_REMOVED lines=10> */
.L_x_12281:
        /* <DEDUP_REMOVED lines=17> */
.L_x_12282:
        /* <DEDUP_REMOVED lines=14> */
.L_x_12283:
[----:B------:R-:W-:Y:S01]  /*15930*/  MOV R13, R23 ;  /* 0x00000017000d7202 */ /* 0x000fe20000000f00 */
[----:B------:R-:W-:Y:S01]  /*15940*/  IMAD.MOV.U32 R12, RZ, RZ, 0x2 ;  /* 0x00000002ff0c7424 */ /* 0x000fe200078e00ff */
[----:B------:R-:W-:-:S13]  /*15950*/  IADD3 R2, P4, R14, R5, RZ ;  /* 0x000000050e027210 */ /* 0x000fda0007f9e0ff */
[----:B------:R-:W-:Y:S05]  /*15960*/  WARPSYNC.COLLECTIVE R15, `(.L_x_12284) ;  /* 0x000000000f087348 */ /* 0x000fea0003c00000 */
[----:B------:R0:W1:Y:S02]  /*15970*/  SHFL.IDX P6, R14, R13, R12, R11 ;  /* 0x0000000c0d0e7389 */ /* 0x00006400000c000b */
[----:B01----:R-:W-:Y:S01]  /*15980*/  ENDCOLLECTIVE ;  /* 0x000000000000791b */ /* 0x003fe20003800000 */
.L_x_12284:
        /* <DEDUP_REMOVED lines=15> */
.L_x_12285:
[----:B------:R-:W-:Y:S02]  /*15a80*/  IMAD.MOV.U32 R13, RZ, RZ, R23 ;  /* 0x000000ffff0d7224 */ /* 0x000fe400078e0017 */
[----:B------:R-:W-:Y:S01]  /*15a90*/  IMAD.MOV.U32 R12, RZ, RZ, 0x3 ;  /* 0x00000003ff0c7424 */ /* 0x000fe200078e00ff */
[----:B------:R-:W-:-:S13]  /*15aa0*/  IADD3 R2, P4, R14, R5, RZ ;  /* 0x000000050e027210 */ /* 0x000fda0007f9e0ff */
[----:B------:R-:W-:Y:S05]  /*15ab0*/  WARPSYNC.COLLECTIVE R15, `(.L_x_12286) ;  /* 0x000000000f087348 */ /* 0x000fea0003c00000 */
[----:B------:R0:W1:Y:S02]  /*15ac0*/  SHFL.IDX P6, R14, R13, R12, R11 ;  /* 0x0000000c0d0e7389 */ /* 0x00006400000c000b */
[----:B01----:R-:W-:Y:S01]  /*15ad0*/  ENDCOLLECTIVE ;  /* 0x000000000000791b */ /* 0x003fe20003800000 */
.L_x_12286:
        /* <DEDUP_REMOVED lines=14> */
.L_x_12287:
[----:B------:R-:W-:Y:S05]  /*15bc0*/  BRA `(.L_x_12288) ;  /* 0xffffffc400a07947 */ /* 0x000fea000383ffff */
.L_x_12202:
        /* <DEDUP_REMOVED lines=8> */
.L_x_12290:
[----:B------:R-:W-:Y:S05]  /*15c50*/  BSYNC B0 ;  /* 0x0000000000007941 */ /* 0x000fea0003800000 */
.L_x_12289:
        /* <DEDUP_REMOVED lines=9> */
.L_x_12291:
        /* <DEDUP_REMOVED lines=23> */
.L_x_12292:
[----:B------:R-:W-:Y:S01]  /*15e60*/  IMAD.MOV.U32 R12, RZ, RZ, 0x2 ;  /* 0x00000002ff0c7424 */ /* 0x000fe200078e00ff */
[----:B------:R-:W-:-:S05]  /*15e70*/  SEL R4, R14, RZ, P1 ;  /* 0x000000ff0e047207 */ /* 0x000fca0000800000 */
[----:B------:R-:W-:-:S04]  /*15e80*/  IMAD.IADD R4, R13, 0x1, R4 ;  /* 0x000000010d047824 */ /* 0x000fc800078e0204 */
[----:B------:R-:W-:-:S07]  /*15e90*/  IMAD.MOV.U32 R13, RZ, RZ, R4 ;  /* 0x000000ffff0d7224 */ /* 0x000fce00078e0004 */
[----:B------:R-:W-:Y:S05]  /*15ea0*/  WARPSYNC.COLLECTIVE R15, `(.L_x_12293) ;  /* 0x000000000f087348 */ /* 0x000fea0003c00000 */
[----:B------:R0:W1:Y:S02]  /*15eb0*/  SHFL.UP P6, R14, R13, R12, R11 ;  /* 0x0400000c0d0e7389 */ /* 0x00006400000c000b */
[----:B01----:R-:W-:Y:S01]  /*15ec0*/  ENDCOLLECTIVE ;  /* 0x000000000000791b */ /* 0x003fe20003800000 */
.L_x_12293:
[----:B------:R-:W-:Y:S01]  /*15ed0*/  IMAD.MOV.U32 R12, RZ, RZ, 0x4 ;  /* 0x00000004ff0c7424 */ /* 0x000fe200078e00ff */
[----:B------:R-:W-:-:S05]  /*15ee0*/  SEL R3, R14, RZ, P2 ;  /* 0x000000ff0e037207 */ /* 0x000fca0001000000 */
[----:B------:R-:W-:-:S04]  /*15ef0*/  IMAD.IADD R2, R4, 0x1, R3 ;  /* 0x0000000104027824 */ /* 0x000fc800078e0203 */
[----:B------:R-:W-:-:S07]  /*15f00*/  IMAD.MOV.U32 R13, RZ, RZ, R2 ;  /* 0x000000ffff0d7224 */ /* 0x000fce00078e0002 */
[----:B------:R-:W-:Y:S05]  /*15f10*/  WARPSYNC.COLLECTIVE R15, `(.L_x_12294) ;  /* 0x000000000f087348 */ /* 0x000fea0003c00000 */
[----:B------:R0:W1:Y:S02]  /*15f20*/  SHFL.UP P6, R14, R13, R12, R11 ;  /* 0x0400000c0d0e7389 */ /* 0x00006400000c000b */
[----:B01----:R-:W-:Y:S01]  /*15f30*/  ENDCOLLECTIVE ;  /* 0x000000000000791b */ /* 0x003fe20003800000 */
.L_x_12294:
[----:B------:R-:W-:Y:S01]  /*15f40*/  IMAD.MOV.U32 R12, RZ, RZ, 0x8 ;  /* 0x00000008ff0c7424 */ /* 0x000fe200078e00ff */
[----:B------:R-:W-:-:S04]  /*15f50*/  SEL R3, R14, RZ, P3 ;  /* 0x000000ff0e037207 */ /* 0x000fc80001800000 */
[----:B------:R-:W-:-:S05]  /*15f60*/  IADD3 R3, R2, R3, RZ ;  /* 0x0000000302037210 */ /* 0x000fca0007ffe0ff */
[----:B------:R-:W-:-:S07]  /*15f70*/  IMAD.MOV.U32 R13, RZ, RZ, R3 ;  /* 0x000000ffff0d7224 */ /* 0x000fce00078e0003 */
[----:B------:R-:W-:Y:S05]  /*15f80*/  WARPSYNC.COLLECTIVE R15, `(.L_x_12295) ;  /* 0x000000000f087348 */ /* 0x000fea0003c00000 */
[----:B------:R0:W1:Y:S02]  /*15f90*/  SHFL.UP P6, R14, R13, R12, R11 ;  /* 0x0400000c0d0e7389 */ /* 0x00006400000c000b */
[----:B01----:R-:W-:Y:S01]  /*15fa0*/  ENDCOLLECTIVE ;  /* 0x000000000000791b */ /* 0x003fe20003800000 */
.L_x_12295:
[----:B------:R-:W-:Y:S01]  /*15fb0*/  IMAD.MOV.U32 R12, RZ, RZ, 0x10 ;  /* 0x00000010ff0c7424 */ /* 0x000fe200078e00ff */
[----:B------:R-:W-:-:S05]  /*15fc0*/  SEL R4, R14, RZ, P4 ;  /* 0x000000ff0e047207 */ /* 0x000fca0002000000 */
[----:B------:R-:W-:-:S04]  /*15fd0*/  IMAD.IADD R4, R3, 0x1, R4 ;  /* 0x0000000103047824 */ /* 0x000fc800078e0204 */
[----:B------:R-:W-:-:S07]  /*15fe0*/  IMAD.MOV.U32 R13, RZ, RZ, R4 ;  /* 0x000000ffff0d7224 */ /* 0x000fce00078e0004 */
[----:B------:R-:W-:Y:S05]  /*15ff0*/  WARPSYNC.COLLECTIVE R15, `(.L_x_12296) ;  /* 0x000000000f087348 */ /* 0x000fea0003c00000 */
[----:B------:R0:W1:Y:S02]  /*16000*/  SHFL.UP P6, R14, R13, R12, R11 ;  /* 0x0400000c0d0e7389 */ /* 0x00006400000c000b */
[----:B01----:R-:W-:Y:S01]  /*16010*/  ENDCOLLECTIVE ;  /* 0x000000000000791b */ /* 0x003fe20003800000 */
.L_x_12296:
        /* <DEDUP_REMOVED lines=8> */
.L_x_12297:
[----:B------:R-:W-:Y:S05]  /*160a0*/  BRA `(.L_x_12298) ;  /* 0xffffffc400c07947 */ /* 0x000fea000383ffff */
.L_x_12205:
[----:B------:R-:W-:Y:S01]  /*160b0*/  BSSY B0, `(.L_x_12299) ;  /* 0x0000007000007945 */ /* 0x000fe20003800000 */
[----:B------:R-:W-:Y:S01]  /*160c0*/  MOV R12, 0x1 ;  /* 0x00000001000c7802 */ /* 0x000fe20000000f00 */
[----:B------:R-:W-:Y:S02]  /*160d0*/  IMAD.MOV.U32 R11, RZ, RZ, RZ ;  /* 0x000000ffff0b7224 */ /* 0x000fe400078e00ff */
[----:B------:R-:W-:-:S07]  /*160e0*/  IMAD.MOV.U32 R15, RZ, RZ, -0x1 ;  /* 0xffffffffff0f7424 */ /* 0x000fce00078e00ff */
[----:B------:R-:W-:Y:S05]  /*160f0*/  WARPSYNC.COLLECTIVE R15, `(.L_x_12300) ;  /* 0x000000000f087348 */ /* 0x000fea0003c00000 */
[----:B------:R0:W1:Y:S02]  /*16100*/  SHFL.UP P6, R14, R13, R12, R11 ;  /* 0x0400000c0d0e7389 */ /* 0x00006400000c000b */
[----:B01----:R-:W-:Y:S01]  /*16110*/  ENDCOLLECTIVE ;  /* 0x000000000000791b */ /* 0x003fe20003800000 */
.L_x_12300:
[----:B------:R-:W-:Y:S05]  /*16120*/  BSYNC B0 ;  /* 0x0000000000007941 */ /* 0x000fea0003800000 */
.L_x_12299:
        /* <DEDUP_REMOVED lines=8> */
.L_x_12301:
[----:B------:R-:W-:Y:S01]  /*161b0*/  IMAD.MOV.U32 R12, RZ, RZ, 0x4 ;  /* 0x00000004ff0c7424 */ /* 0x000fe200078e00ff */
[----:B------:R-:W-:-:S05]  /*161c0*/  SEL R14, R14, RZ, P2 ;  /* 0x000000ff0e0e7207 */ /* 0x000fca0001000000 */
[----:B------:R-:W-:-:S04]  /*161d0*/  IMAD.IADD R3, R13, 0x1, R14 ;  /* 0x000000010d037824 */ /* 0x000fc800078e020e */
[----:B------:R-:W-:-:S07]  /*161e0*/  IMAD.MOV.U32 R13, RZ, RZ, R3 ;  /* 0x000000ffff0d7224 */ /* 0x000fce00078e0003 */
[----:B------:R-:W-:Y:S05]  /*161f0*/  WARPSYNC.COLLECTIVE R15, `(.L_x_12302) ;  /* 0x000000000f087348 */ /* 0x000fea0003c00000 */
[----:B------:R0:W1:Y:S02]  /*16200*/  SHFL.UP P6, R14, R13, R12, R11 ;  /* 0x0400000c0d0e7389 */ /* 0x00006400000c000b */
[----:B01----:R-:W-:Y:S01]  /*16210*/  ENDCOLLECTIVE ;  /* 0x000000000000791b */ /* 0x003fe20003800000 */
.L_x_12302:
[----:B------:R-:W-:Y:S01]  /*16220*/  IMAD.MOV.U32 R12, RZ, RZ, 0x8 ;  /* 0x00000008ff0c7424 */ /* 0x000fe200078e00ff */
[----:B------:R-:W-:-:S04]  /*16230*/  SEL R4, R14, RZ, P3 ;  /* 0x000000ff0e047207 */ /* 0x000fc80001800000 */
[----:B------:R-:W-:-:S05]  /*16240*/  IADD3 R4, R3, R4, RZ ;  /* 0x0000000403047210 */ /* 0x000fca0007ffe0ff */
[----:B------:R-:W-:-:S07]  /*16250*/  IMAD.MOV.U32 R13, RZ, RZ, R4 ;  /* 0x000000ffff0d7224 */ /* 0x000fce00078e0004 */
[----:B------:R-:W-:Y:S05]  /*16260*/  WARPSYNC.COLLECTIVE R15, `(.L_x_12303) ;  /* 0x000000000f087348 */ /* 0x000fea0003c00000 */
[----:B------:R0:W1:Y:S02]  /*16270*/  SHFL.UP P6, R14, R13, R12, R11 ;  /* 0x0400000c0d0e7389 */ /* 0x00006400000c000b */
[----:B01----:R-:W-:Y:S01]  /*16280*/  ENDCOLLECTIVE ;  /* 0x000000000000791b */ /* 0x003fe20003800000 */
.L_x_12303:
[----:B------:R-:W-:Y:S01]  /*16290*/  IMAD.MOV.U32 R12, RZ, RZ, 0x10 ;  /* 0x00000010ff0c7424 */ /* 0x000fe200078e00ff */
[----:B------:R-:W-:-:S05]  /*162a0*/  SEL R7, R14, RZ, P4 ;  /* 0x000000ff0e077207 */ /* 0x000fca0002000000 */
[----:B------:R-:W-:-:S04]  /*162b0*/  IMAD.IADD R7, R4, 0x1, R7 ;  /* 0x0000000104077824 */ /* 0x000fc800078e0207 */
[----:B------:R-:W-:-:S07]  /*162c0*/  IMAD.MOV.U32 R13, RZ, RZ, R7 ;  /* 0x000000ffff0d7224 */ /* 0x000fce00078e0007 */
[----:B------:R-:W-:Y:S05]  /*162d0*/  WARPSYNC.COLLECTIVE R15, `(.L_x_12304) ;  /* 0x000000000f087348 */ /* 0x000fea0003c00000 */
[----:B------:R0:W1:Y:S02]  /*162e0*/  SHFL.UP P6, R14, R13, R12, R11 ;  /* 0x0400000c0d0e7389 */ /* 0x00006400000c000b */
[----:B01----:R-:W-:Y:S01]  /*162f0*/  ENDCOLLECTIVE ;  /* 0x000000000000791b */ /* 0x003fe20003800000 */
.L_x_12304:
        /* <DEDUP_REMOVED lines=8> */
.L_x_12305:
[----:B------:R-:W-:Y:S05]  /*16380*/  BRA `(.L_x_12306) ;  /* 0xffffffc400ac7947 */ /* 0x000fea000383ffff */
.L_x_12207:
[----:B------:R-:W-:Y:S01]  /*16390*/  BSSY B0, `(.L_x_12307) ;  /* 0x0000006000007945 */ /* 0x000fe20003800000 */
[----:B------:R-:W-:Y:S02]  /*163a0*/  PLOP3.LUT P6, PT, P6, PT, PT, 0x8, 0x0 ;  /* 0x000000000000781c */ /* 0x000fe400037ce170 */
[----:B------:R-:W-:-:S11]  /*163b0*/  MOV R15, 0xffffffff ;  /* 0xffffffff000f7802 */ /* 0x000fd60000000f00 */
[----:B0-----:R-:W-:Y:S05]  /*163c0*/  WARPSYNC.COLLECTIVE R15, `(.L_x_12308) ;  /* 0x000000000f087348 */ /* 0x001fea0003c00000 */
[----:B------:R-:W-:Y:S01]  /*163d0*/  VOTE.ANY R14, PT, P6 ;  /* 0x00000000000e7806 */ /* 0x000fe200030e0100 */
[----:B0-----:R-:W-:Y:S06]  /*163e0*/  ENDCOLLECTIVE ;  /* 0x000000000000791b */ /* 0x001fec0003800000 */
.L_x_12308:
[----:B------:R-:W-:Y:S05]  /*163f0*/  BSYNC B0 ;  /* 0x0000000000007941 */ /* 0x000fea0003800000 */
.L_x_12307:
        /* <DEDUP_REMOVED lines=10> */
.L_x_12309:
[----:B------:R-:W-:Y:S02]  /*164a0*/  IMAD.MOV.U32 R13, RZ, RZ, R5 ;  /* 0x000000ffff0d7224 */ /* 0x000fe400078e0005 */
[----:B------:R-:W-:-:S07]  /*164b0*/  IMAD.MOV.U32 R17, RZ, RZ, R14 ;  /* 0x000000ffff117224 */ /* 0x000fce00078e000e */
[----:B------:R-:W-:Y:S05]  /*164c0*/  WARPSYNC.COLLECTIVE R15, `(.L_x_12310) ;  /* 0x000000000f087348 */ /* 0x000fea0003c00000 */
[----:B------:R0:W1:Y:S02]  /*164d0*/  SHFL.IDX P6, R14, R13, R12, R11 ;  /* 0x0000000c0d0e7389 */ /* 0x00006400000c000b */
[----:B01----:R-:W-:Y:S01]  /*164e0*/  ENDCOLLECTIVE ;  /* 0x000000000000791b */ /* 0x003fe20003800000 */
.L_x_12310:
[----:B------:R-:W-:Y:S01]  /*164f0*/  IMAD.MOV.U32 R5, RZ, RZ, R14 ;  /* 0x000000ffff057224 */ /* 0x000fe200078e000e */
[----:B------:R-:W-:Y:S06]  /*16500*/  BRA `(.L_x_12311) ;  /* 0xffffffc4008c7947 */ /* 0x000fec000383ffff */
.L_x_12209:
[----:B------:R-:W-:Y:S01]  /*16510*/  BSSY B0, `(.L_x_12312) ;  /* 0x0000007000007945 */ /* 0x000fe20003800000 */
[----:B------:R-:W-:Y:S01]  /*16520*/  MOV R13, R2 ;  /* 0x00000002000d7202 */ /* 0x000fe20000000f00 */
[----:B------:R-:W-:Y:S02]  /*16530*/  IMAD.MOV.U32 R11, RZ, RZ, 0x1f ;  /* 0x0000001fff0b7424 */ /* 0x000fe400078e00ff */
[----:B------:R-:W-:-:S07]  /*16540*/  IMAD.MOV.U32 R15, RZ, RZ, -0x1 ;  /* 0xffffffffff0f7424 */ /* 0x000fce00078e00ff */
[----:B0123--:R-:W-:Y:S05]  /*16550*/  WARPSYNC.COLLECTIVE R15, `(.L_x_12313) ;  /* 0x000000000f087348 */ /* 0x00ffea0003c00000 */
[----:B------:R4:W0:Y:S02]  /*16560*/  SHFL.IDX P6, R14, R13, R12, R11 ;  /* 0x0000000c0d0e7389 */ /* 0x00082400000c000b */
[----:B01234-:R-:W-:Y:S01]  /*16570*/  ENDCOLLECTIVE ;  /* 0x000000000000791b */ /* 0x01ffe20003800000 */
.L_x_12313:
[----:B------:R-:W-:Y:S05]  /*16580*/  BSYNC B0 ;  /* 0x0000000000007941 */ /* 0x000fea0003800000 */
.L_x_12312:
[----:B------:R-:W-:Y:S01]  /*16590*/  IMAD.MOV.U32 R16, RZ, RZ, R14 ;  /* 0x000000ffff107224 */ /* 0x000fe200078e000e */
[----:B------:R-:W-:Y:S06]  /*165a0*/  BRA `(.L_x_12208) ;  /* 0xffffffc4007c7947 */ /* 0x000fec000383ffff */
.L_x_12215:
[----:B0-----:R0:W1:Y:S02]  /*165b0*/  SYNCS.PHASECHK.TRANS64.TRYWAIT P0, [R7+URZ+0x2d820], R0 ;  /* 0x02d82000070075a7 */ /* 0x001064000800017f */
[----:B-1----:R-:W-:Y:S05]  /*165c0*/  @!P0 NANOSLEEP.SYNCS 0x989680 ;  /* 0x009896800000895d */ /* 0x002fea0003900000 */
[----:B------:R-:W1:Y:S02]  /*165d0*/  @!P0 SYNCS.PHASECHK.TRANS64 P0, [R7+URZ+0x2d820], R0 ;  /* 0x02d82000070085a7 */ /* 0x000e64000800007f */
[----:B-1----:R-:W-:Y:S05]  /*165e0*/  @!P0 BRA `(.L_x_12215) ;  /* 0xfffffffc00f08947 */ /* 0x002fea000383ffff */
[----:B------:R-:W-:Y:S05]  /*165f0*/  BRA `(.L_x_12314) ;  /* 0xffffffcc00d87947 */ /* 0x000fea000383ffff */
.L_x_12216:
        /* <DEDUP_REMOVED lines=8> */
[----:B0-----:R-:W-:Y:S05]  /*16680*/  WARPSYNC.COLLECTIVE R15, `(.L_x_12316) ;  /* 0x000000000f087348 */ /* 0x001fea0003c00000 */
[----:B------:R1:W2:Y:S02]  /*16690*/  SHFL.IDX P6, R14, R13, R12, R11 ;  /* 0x0000000c0d0e7389 */ /* 0x0002a400000c000b */
[----:B012---:R-:W-:Y:S01]  /*166a0*/  ENDCOLLECTIVE ;  /* 0x000000000000791b */ /* 0x007fe20003800000 */
.L_x_12316:
[----:B------:R-:W-:Y:S05]  /*166b0*/  BSYNC B0 ;  /* 0x0000000000007941 */ /* 0x000fea0003800000 */
.L_x_12315:
[----:B------:R-:W-:Y:S05]  /*166c0*/  BRA `(.L_x_12317) ;  /* 0xffffffcc00c07947 */ /* 0x000fea000383ffff */
.L_x_12219:
[----:B------:R-:W-:Y:S01]  /*166d0*/  BSSY B1, `(.L_x_12318) ;  /* 0x0000006000017945 */ /* 0x000fe20003800000 */
[----:B------:R-:W-:-:S07]  /*166e0*/  IMAD.MOV.U32 R15, RZ, RZ, -0x1 ;  /* 0xffffffffff0f7424 */ /* 0x000fce00078e00ff */
[----:B0-----:R-:W-:Y:S05]  /*166f0*/  WARPSYNC.COLLECTIVE R15, `(.L_x_12319) ;  /* 0x000000000f0c7348 */ /* 0x001fea0003c00000 */
[----:B------:R-:W-:Y:S02]  /*16700*/  ELECT P6, UR62, PT ;  /* 0x00000000003e782f */ /* 0x000fe400038c0000 */
[----:B------:R-:W-:Y:S01]  /*16710*/  MOV R14, UR62 ;  /* 0x0000003e000e7c02 */ /* 0x000fe20008000f00 */
[----:B0-----:R-:W-:Y:S10]  /*16720*/  ENDCOLLECTIVE ;  /* 0x000000000000791b */ /* 0x001ff40003800000 */
.L_x_12319:
[----:B------:R-:W-:Y:S05]  /*16730*/  BSYNC B1 ;  /* 0x0000000000017941 */ /* 0x000fea0003800000 */
.L_x_12318:
[----:B------:R-:W-:Y:S05]  /*16740*/  BRA `(.L_x_12320) ;  /* 0xffffffcc00b87947 */ /* 0x000fea000383ffff */
.L_x_12221:
[----:B0-----:R0:W1:Y:S02]  /*16750*/  SYNCS.PHASECHK.TRANS64.TRYWAIT P1, [R5+URZ+0x2d840], R0 ;  /* 0x02d84000050075a7 */ /* 0x001064000802017f */
[----:B-1----:R-:W-:Y:S05]  /*16760*/  @!P1 NANOSLEEP.SYNCS 0x989680 ;  /* 0x009896800000995d */ /* 0x002fea0003900000 */
[----:B------:R-:W1:Y:S02]  /*16770*/  @!P1 SYNCS.PHASECHK.TRANS64 P1, [R5+URZ+0x2d840], R0 ;  /* 0x02d84000050095a7 */ /* 0x000e64000802007f */
[----:B-1----:R-:W-:Y:S05]  /*16780*/  @!P1 BRA `(.L_x_12221) ;  /* 0xfffffffc00f09947 */ /* 0x002fea000383ffff */
[----:B------:R-:W-:Y:S05]  /*16790*/  BRA `(.L_x_12321) ;  /* 0xffffffcc00d87947 */ /* 0x000fea000383ffff */
.L_x_12223:
[----:B-1----:R1:W2:Y:S02]  /*167a0*/  SYNCS.PHASECHK.TRANS64.TRYWAIT P1, [R3+URZ+0x2d840], R2 ;  /* 0x02d84002030075a7 */ /* 0x0022a4000802017f */
[----:B--2---:R-:W-:Y:S05]  /*167b0*/  @!P1 NANOSLEEP.SYNCS 0x989680 ;  /* 0x009896800000995d */ /* 0x004fea0003900000 */
[----:B------:R-:W2:Y:S02]  /*167c0*/  @!P1 SYNCS.PHASECHK.TRANS64 P1, [R3+URZ+0x2d840], R2 ;  /* 0x02d84002030095a7 */ /* 0x000ea4000802007f */
[----:B--2---:R-:W-:Y:S05]  /*167d0*/  @!P1 BRA `(.L_x_12223) ;  /* 0xfffffffc00f09947 */ /* 0x004fea000383ffff */
[----:B------:R-:W-:Y:S05]  /*167e0*/  BRA `(.L_x_12322) ;  /* 0xffffffcc00e47947 */ /* 0x000fea000383ffff */
.L_x_12225:
[----:B--2---:R2:W3:Y:S02]  /*167f0*/  SYNCS.PHASECHK.TRANS64.TRYWAIT P1, [R5+URZ+0x2d860], R0 ;  /* 0x02d86000050075a7 */ /* 0x0044e4000802017f */
[----:B---3--:R-:W-:Y:S05]  /*16800*/  @!P1 NANOSLEEP.SYNCS 0x989680 ;  /* 0x009896800000995d */ /* 0x008fea0003900000 */
[----:B------:R-:W3:Y:S02]  /*16810*/  @!P1 SYNCS.PHASECHK.TRANS64 P1, [R5+URZ+0x2d860], R0 ;  /* 0x02d86000050095a7 */ /* 0x000ee4000802007f */
[----:B---3--:R-:W-:Y:S05]  /*16820*/  @!P1 BRA `(.L_x_12225) ;  /* 0xfffffffc00f09947 */ /* 0x008fea000383ffff */
[----:B------:R-:W-:Y:S05]  /*16830*/  BRA `(.L_x_12323) ;  /* 0xffffffcc00e07947 */ /* 0x000fea000383ffff */
.L_x_12324:
        /* <DEDUP_REMOVED lines=12> */
.L_x_15990:


//--------------------- .text._ZN7cutlass13device_kernelIN5flash11enable_sm90INS1_16FlashAttnFwdSm90INS1_25CollectiveMainloopFwdSm90ILi2EN4cute5tupleIJNS5_1CILi1EEES8_S8_EEENS6_IJNS7_ILi192EEENS7_ILi128EEENS7_ILi96EEEEEELi96ENS_10bfloat16_tEfNS_4arch4Sm90ELb1ELb0ELb1ELb1ELb1ELb1ELb0ELb0ELb1ELb1ELb1ELb0EEENS1_21CollectiveEpilogueFwdINS6_IJSA_SC_SB_EEES9_SE_SG_Li384ELb1ELb1ELb1ELb0EEENS1_36VarlenDynamicPersistentTileSchedulerILi192ELi128ELi384ELi128ELb1ELb1ELb1ELb1ELb1ELb1EEEEEEEEEvNT_6ParamsE --------------------------
	.section	.text._ZN7cutlass13device_kernelIN5flash11enable_sm90INS1_16FlashAttnFwdSm90INS1_25CollectiveMainloopFwdSm90ILi2EN4cute5tupleIJNS5_1CILi1EEES8_S8_EEENS6_IJNS7_ILi192EEENS7_ILi128EEENS7_ILi96EEEEEELi96ENS_10bfloat16_tEfNS_4arch4Sm90ELb1ELb0ELb1ELb1ELb1ELb1ELb0ELb0ELb1ELb1ELb1ELb0EEENS1_21CollectiveEpilogueFwdINS6_IJSA_SC_SB_EEES9_SE_SG_Li384ELb1ELb1ELb1ELb0EEENS1_36VarlenDynamicPersistentTileSchedulerILi192ELi128ELi384ELi128ELb1ELb1ELb1ELb1ELb1ELb1EEEEEEEEEvNT_6ParamsE,"ax",@progbits
	.align	128
.text._ZN7cutlass13device_kernelIN5flash11enable_sm90INS1_16FlashAttnFwdSm90INS1_25CollectiveMainloopFwdSm90ILi2EN4cute5tupleIJNS5_1CILi1EEES8_S8_EEENS6_IJNS7_ILi192EEENS7_ILi128EEENS7_ILi96EEEEEELi96ENS_10bfloat16_tEfNS_4arch4Sm90ELb1ELb0ELb1ELb1ELb1ELb1ELb0ELb0ELb1ELb1ELb1ELb0EEENS1_21CollectiveEpilogueFwdINS6_IJSA_SC_SB_EEES9_SE_SG_Li384ELb1ELb1ELb1ELb0EEENS1_36VarlenDynamicPersistentTileSchedulerILi192ELi128ELi384ELi128ELb1ELb1ELb1ELb1ELb1ELb1EEEEEEEEEvNT_6ParamsE:
        .type           _ZN7cutlass13device_kernelIN5flash11enable_sm90INS1_16FlashAttnFwdSm90INS1_25CollectiveMainloopFwdSm90ILi2EN4cute5tupleIJNS5_1CILi1EEES8_S8_EEENS6_IJNS7_ILi192EEENS7_ILi128EEENS7_ILi96EEEEEELi96ENS_10bfloat16_tEfNS_4arch4Sm90ELb1ELb0ELb1ELb1ELb1ELb1ELb0ELb0ELb1ELb1ELb1ELb0EEENS1_21CollectiveEpilogueFwdINS6_IJSA_SC_SB_EEES9_SE_SG_Li384ELb1ELb1ELb1ELb0EEENS1_36VarlenDynamicPersistentTileSchedulerILi192ELi128ELi384ELi128ELb1ELb1ELb1ELb1ELb1ELb1EEEEEEEEEvNT_6ParamsE,@function
        .size           _ZN7cutlass13device_kernelIN5flash11enable_sm90INS1_16FlashAttnFwdSm90INS1_25CollectiveMainloopFwdSm90ILi2EN4cute5tupleIJNS5_1CILi1EEES8_S8_EEENS6_IJNS7_ILi192EEENS7_ILi128EEENS7_ILi96EEEEEELi96ENS_10bfloat16_tEfNS_4arch4Sm90ELb1ELb0ELb1ELb1ELb1ELb1ELb0ELb0ELb1ELb1ELb1ELb0EEENS1_21CollectiveEpilogueFwdINS6_IJSA_SC_SB_EEES9_SE_SG_Li384ELb1ELb1ELb1ELb0EEENS1_36VarlenDynamicPersistentTileSchedulerILi192ELi128ELi384ELi128ELb1ELb1ELb1ELb1ELb1ELb1EEEEEEEEEvNT_6ParamsE,(.L_x_15991 - _ZN7cutlass13device_kernelIN5flash11enable_sm90INS1_16FlashAttnFwdSm90INS1_25CollectiveMainloopFwdSm90ILi2EN4cute5tupleIJNS5_1CILi1EEES8_S8_EEENS6_IJNS7_ILi192EEENS7_ILi128EEENS7_ILi96EEEEEELi96ENS_10bfloat16_tEfNS_4arch4Sm90ELb1ELb0ELb1ELb1ELb1ELb1ELb0ELb0ELb1ELb1ELb1ELb0EEENS1_21CollectiveEpilogueFwdINS6_IJSA_SC_SB_EEES9_SE_SG_Li384ELb1ELb1ELb1ELb0EEENS1_36VarlenDynamicPersistentTileSchedulerILi192ELi128ELi384ELi128ELb1ELb1ELb1ELb1ELb1ELb1EEEEEEEEEvNT_6ParamsE)
        .other          _ZN7cutlass13device_kernelIN5flash11enable_sm90INS1_16FlashAttnFwdSm90INS1_25CollectiveMainloopFwdSm90ILi2EN4cute5tupleIJNS5_1CILi1EEES8_S8_EEENS6_IJNS7_ILi192EEENS7_ILi128EEENS7_ILi96EEEEEELi96ENS_10bfloat16_tEfNS_4arch4Sm90ELb1ELb0ELb1ELb1ELb1ELb1ELb0ELb0ELb1ELb1ELb1ELb0EEENS1_21CollectiveEpilogueFwdINS6_IJSA_SC_SB_EEES9_SE_SG_Li384ELb1ELb1ELb1ELb0EEENS1_36VarlenDynamicPersistentTileSchedulerILi192ELi128ELi384ELi128ELb1ELb1ELb1ELb1ELb1ELb1EEEEEEEEEvNT_6ParamsE,@"STO_CUDA_ENTRY STV_DEFAULT"
_ZN7cutlass13device_kernelIN5flash11enable_sm90INS1_16FlashAttnFwdSm90INS1_25CollectiveMainloopFwdSm90ILi2EN4cute5tupleIJNS5_1CILi1EEES8_S8_EEENS6_IJNS7_ILi192EEENS7_ILi128EEENS7_ILi96EEEEEELi96ENS_10bfloat16_tEfNS_4arch4Sm90ELb1ELb0ELb1ELb1ELb1ELb1ELb0ELb0ELb1ELb1ELb1ELb0EEENS1_21CollectiveEpilogueFwdINS6_IJSA_SC_SB_EEES9_SE_SG_Li384ELb1ELb1ELb1ELb0EEENS1_36VarlenDynamicPersistentTileSchedulerILi192ELi128ELi384ELi128ELb1ELb1ELb1ELb1ELb1ELb1EEEEEEEEEvNT_6ParamsE:
        /* <DEDUP_REMOVED lines=18> */
.L_x_12326:
[----:B------:R-:W-:Y:S05]  /*0120*/  BSYNC B0 ;  /* 0x0000000000007941 */ /* 0x000fea0003800000 */
.L_x_12325:
        /* <DEDUP_REMOVED lines=41> */
.L_x_12327:
        /* <DEDUP_REMOVED lines=22> */
.L_x_12328:
        /* <DEDUP_REMOVED lines=18> */
.L_x_12329:
        /* <DEDUP_REMOVED lines=22> */
.L_x_12330:
        /* <DEDUP_REMOVED lines=22> */
.L_x_12331:
        /* <DEDUP_REMOVED lines=8> */
.L_x_12334:
        /* <DEDUP_REMOVED lines=35> */
[--C-:B------:R-:W-:Y:S02]  /*0bb0*/  SHF.R.S32.HI R8, RZ, 0x2, R4.reuse ;  /* 0x00000002ff087819 */ /* 0x100fe40000011404 */
[----:B------:R-:W-:Y:S02]  /*0bc0*/  SHF.R.S32.HI R13, RZ, 0x1f, R4 ;  /* 0x0000001fff0d7819 */ /* 0x000fe40000011404 */
[----:B------:R-:W-:Y:S02]  /*0bd0*/  LOP3.LUT R15, R4, 0xfffffffc, RZ, 0xc0, !PT ;  /* 0xfffffffc040f7812 */ /* 0x000fe400078ec0ff */
[----:B------:R-:W-:Y:S02]  /*0be0*/  SHF.R.S32.HI R4, RZ, 0x7, R3 ;  /* 0x00000007ff047819 */ /* 0x000fe40000011403 */
[----:B------:R-:W-:Y:S01]  /*0bf0*/  LOP3.LUT R11, R9, 0xfffffffe, RZ, 0xc0, !PT ;  /* 0xfffffffe090b7812 */ /* 0x000fe200078ec0ff */
[----:B------:R-:W-:Y:S01]  /*0c00*/  IMAD.IADD R15, R0, 0x1, -R15 ;  /* 0x00000001000f7824 */ /* 0x000fe200078e0a0f */
[----:B------:R-:W-:Y:S01]  /*0c10*/  SHF.R.S32.HI R156, RZ, 0x1, R9 ;  /* 0x00000001ff9c7819 */ /* 0x000fe20000011409 */
[----:B------:R-:W-:Y:S01]  /*0c20*/  IMAD.HI R10, R4, 0x55555556, RZ ;  /* 0x55555556040a7827 */ /* 0x000fe200078e02ff */
[----:B------:R-:W-:-:S02]  /*0c30*/  LOP3.LUT R17, R3, 0xffffff80, RZ, 0xc0, !PT ;  /* 0xffffff8003117812 */ /* 0x000fc400078ec0ff */
[----:B------:R-:W-:Y:S01]  /*0c40*/  LEA.HI R13, R13, R8, RZ, 0x2 ;  /* 0x000000080d0d7211 */ /* 0x000fe200078f10ff */
[C---:B------:R-:W-:Y:S01]  /*0c50*/  IMAD.IADD R16, R0.reuse, 0x1, -R11 ;  /* 0x0000000100107824 */ /* 0x040fe200078e0a0b */
[----:B------:R-:W-:Y:S01]  /*0c60*/  LOP3.LUT R3, R5, 0xfffffff0, RZ, 0xc0, !PT ;  /* 0xfffffff005037812 */ /* 0x000fe200078ec0ff */
[----:B------:R-:W-:Y:S01]  /*0c70*/  IMAD.IADD R21, R0, 0x1, -R17 ;  /* 0x0000000100157824 */ /* 0x000fe200078e0a11 */
[----:B------:R-:W-:Y:S01]  /*0c80*/  LEA.HI R9, R9, R156, RZ, 0x1 ;  /* 0x0000009c09097211 */ /* 0x000fe200078f08ff */
[----:B------:R-:W-:Y:S01]  /*0c90*/  IMAD.SHL.U32 R24, R16, 0x4, RZ ;  /* 0x0000000410187824 */ /* 0x000fe200078e00ff */
[----:B------:R-:W-:Y:S01]  /*0ca0*/  SHF.R.S32.HI R6, RZ, 0x4, R5 ;  /* 0x00000004ff067819 */ /* 0x000fe20000011405 */
[----:B------:R-:W-:Y:S01]  /*0cb0*/  IMAD.IADD R3, R0, 0x1, -R3 ;  /* 0x0000000100037824 */ /* 0x000fe200078e0a03 */
[----:B------:R-:W-:Y:S01]  /*0cc0*/  LOP3.LUT R13, R13, 0xfffffffc, RZ, 0xc0, !PT ;  /* 0xfffffffc0d0d7812 */ /* 0x000fe200078ec0ff */
[----:B------:R-:W-:Y:S01]  /*0cd0*/  VIADD R12, R24, 0x10 ;  /* 0x00000010180c7836 */ /* 0x000fe20000000000 */
[----:B------:R-:W-:Y:S01]  /*0ce0*/  LEA.HI R11, R10, R10, RZ, 0x1 ;  /* 0x0000000a0a0b7211 */ /* 0x000fe200078f08ff */
[----:B------:R0:W-:Y:S01]  /*0cf0*/  STL [R1+0xdc], R16 ;  /* 0x0000dc1001007387 */ /* 0x0001e20000100800 */
[----:B------:R-:W-:Y:S01]  /*0d00*/  LEA.HI R5, R5, R6, RZ, 0x1 ;  /* 0x0000000605057211 */ /* 0x000fe200078f08ff */
[----:B------:R-:W-:Y:S01]  /*0d10*/  IMAD.IADD R13, R8, 0x1, -R13 ;  /* 0x00000001080d7824 */ /* 0x000fe200078e0a0d */
[----:B------:R-:W-:Y:S01]  /*0d20*/  LOP3.LUT R9, R9, 0x7fffffe, RZ, 0xc0, !PT ;  /* 0x07fffffe09097812 */ /* 0x000fe200078ec0ff */
[----:B------:R-:W-:Y:S01]  /*0d30*/  IMAD R11, R11, -0x3, R4 ;  /* 0xfffffffd0b0b7824 */ /* 0x000fe200078e0204 */
[----:B------:R-:W-:Y:S01]  /*0d40*/  SHF.R.S32.HI R8, RZ, 0x1f, R21 ;  /* 0x0000001fff087819 */ /* 0x000fe20000011415 */
[----:B------:R-:W-:Y:S01]  /*0d50*/  STL [R1+0xe0], R21 ;  /* 0x0000e01501007387 */ /* 0x000fe20000100800 */
[----:B------:R-:W-:Y:S01]  /*0d60*/  LEA.HI R4, R15, R15, RZ, 0x1 ;  /* 0x0000000f0f047211 */ /* 0x000fe200078f08ff */
[----:B------:R-:W-:Y:S01]  /*0d70*/  IMAD.IADD R9, R156, 0x1, -R9 ;  /* 0x000000019c097824 */ /* 0x000fe200078e0a09 */
[----:B------:R-:W-:Y:S01]  /*0d80*/  LOP3.LUT R5, R5, 0x1ffffffe, RZ, 0xc0, !PT ;  /* 0x1ffffffe05057812 */ /* 0x000fe200078ec0ff */
[----:B------:R-:W-:Y:S01]  /*0d90*/  STL [R1+0x38], R24 ;  /* 0x0000381801007387 */ /* 0x000fe20000100800 */
[----:B------:R-:W-:Y:S01]  /*0da0*/  SHF.R.S32.HI R0, RZ, 0x1f, R3 ;  /* 0x0000001fff007819 */ /* 0x000fe20000011403 */
[----:B------:R-:W-:Y:S01]  /*0db0*/  IMAD R20, R6, 0x8, R9 ;  /* 0x0000000806147824 */ /* 0x000fe200078e0209 */
[----:B------:R-:W-:Y:S01]  /*0dc0*/  LEA.HI R10, R8, R21, RZ, 0x2 ;  /* 0x00000015080a7211 */ /* 0x000fe200078f10ff */
[----:B------:R-:W-:Y:S01]  /*0dd0*/  IMAD.IADD R5, R6, 0x1, -R5 ;  /* 0x0000000106057824 */ /* 0x000fe200078e0a05 */
[----:B------:R-:W-:Y:S01]  /*0de0*/  LOP3.LUT R4, R4, 0x1ffffffe, RZ, 0xc0, !PT ;  /* 0x1ffffffe04047812 */ /* 0x000fe200078ec0ff */
[----:B------:R1:W-:Y:S01]  /*0df0*/  STL [R1+0x6c], R12 ;  /* 0x00006c0c01007387 */ /* 0x0003e20000100800 */
[----:B------:R-:W-:Y:S01]  /*0e00*/  LEA.HI R0, R0, R3, RZ, 0x3 ;  /* 0x0000000300007211 */ /* 0x000fe200078f18ff */
[----:B------:R-:W-:Y:S01]  /*0e10*/  VIADD R18, R24, 0x20 ;  /* 0x0000002018127836 */ /* 0x000fe20000000000 */
[----:B------:R-:W-:Y:S01]  /*0e20*/  SHF.R.S32.HI R6, RZ, 0x2, R10 ;  /* 0x00000002ff067819 */ /* 0x000fe2000001140a */
[----:B------:R-:W-:Y:S01]  /*0e30*/  IMAD.IADD R15, R15, 0x1, -R4 ;  /* 0x000000010f0f7824 */ /* 0x000fe200078e0a04 */
[----:B------:R-:W-:Y:S01]  /*0e40*/  SHF.R.S32.HI R9, RZ, 0x1f, R10 ;  /* 0x0000001fff097819 */ /* 0x000fe2000001140a */
[----:B0-----:R-:W-:Y:S01]  /*0e50*/  IMAD.SHL.U32 R16, R16, 0x8, RZ ;  /* 0x0000000810107824 */ /* 0x001fe200078e00ff */
[----:B------:R-:W-:Y:S01]  /*0e60*/  LOP3.LUT R4, R0, 0xfffffff8, RZ, 0xc0, !PT ;  /* 0xfffffff800047812 */ /* 0x000fe200078ec0ff */
[----:B------:R0:W-:Y:S01]  /*0e70*/  STL [R1+0x68], R18 ;  /* 0x0000681201007387 */ /* 0x0001e20000100800 */
[----:B------:R-:W-:Y:S01]  /*0e80*/  LEA.HI R9, R9, R6, RZ, 0x3 ;  /* 0x0000000609097211 */ /* 0x000fe200078f18ff */
[----:B-1----:R-:W-:Y:S01]  /*0e90*/  IMAD.IADD R12, R24, 0x1, R12 ;  /* 0x00000001180c7824 */ /* 0x002fe200078e020c */
[----:B------:R-:W-:Y:S01]  /*0ea0*/  SHF.R.S32.HI R7, RZ, 0x5, R7 ;  /* 0x00000005ff077819 */ /* 0x000fe20000011407 */
[----:B------:R-:W-:Y:S01]  /*0eb0*/  IMAD.IADD R4, R3, 0x1, -R4 ;  /* 0x0000000103047824 */ /* 0x000fe200078e0a04 */
[----:B------:R-:W-:Y:S01]  /*0ec0*/  LOP3.LUT R9, R9, 0xfffffff8, RZ, 0xc0, !PT ;  /* 0xfffffff809097812 */ /* 0x000fe200078ec0ff */
[C---:B------:R-:W-:Y:S01]  /*0ed0*/  VIADD R136, R16.reuse, 0x30 ;  /* 0x0000003010887836 */ /* 0x040fe20000000000 */
[----:B------:R-:W-:Y:S01]  /*0ee0*/  SHF.R.S32.HI R17, RZ, 0x1f, R12 ;  /* 0x0000001fff117819 */ /* 0x000fe2000001140c */
[----:B------:R-:W-:Y:S01]  /*0ef0*/  VIADD R23, R16, 0x40 ;  /* 0x0000004010177836 */ /* 0x000fe20000000000 */
[----:B------:R-:W-:Y:S01]  /*0f00*/  LEA.HI R8, R8, R21, RZ, 0x5 ;  /* 0x0000001508087211 */ /* 0x000fe200078f28ff */
[----:B------:R-:W-:Y:S01]  /*0f10*/  IMAD.IADD R9, R6, 0x1, -R9 ;  /* 0x0000000106097824 */ /* 0x000fe200078e0a09 */
[----:B------:R-:W-:Y:S01]  /*0f20*/  LEA.HI R14, R17, R12, RZ, 0x3 ;  /* 0x0000000c110e7211 */ /* 0x000fe200078f18ff */
[----:B------:R-:W-:Y:S01]  /*0f30*/  IMAD R17, R7, 0x10, R3 ;  /* 0x0000001007117824 */ /* 0x000fe200078e0203 */
[----:B------:R-:W-:Y:S01]  /*0f40*/  SHF.R.S32.HI R8, RZ, 0x5, R8 ;  /* 0x00000005ff087819 */ /* 0x000fe20000011408 */
[C---:B------:R-:W-:Y:S01]  /*0f50*/  IMAD.SHL.U32 R3, R4.reuse, 0x40, RZ ;  /* 0x0000004004037824 */ /* 0x040fe200078e00ff */
[----:B------:R-:W-:Y:S01]  /*0f60*/  R2P PR, R4, 0x6 ;  /* 0x0000000604007804 */ /* 0x000fe20000000000 */
[----:B------:R-:W-:Y:S01]  /*0f70*/  IMAD.SHL.U32 R6, R0, 0x40, RZ ;  /* 0x0000004000067824 */ /* 0x000fe200078e00ff */
[----:B------:R-:W-:Y:S01]  /*0f80*/  LOP3.LUT R10, R10, 0x7ffffffc, RZ, 0xc0, !PT ;  /* 0x7ffffffc0a0a7812 */ /* 0x000fe200078ec0ff */
[----:B------:R-:W-:Y:S01]  /*0f90*/  IMAD.SHL.U32 R0, R5, 0x8, RZ ;  /* 0x0000000805007824 */ /* 0x000fe200078e00ff */
[----:B------:R-:W-:Y:S01]  /*0fa0*/  LOP3.LUT R3, R3, 0x1c0, RZ, 0xc0, !PT ;  /* 0x000001c003037812 */ /* 0x000fe200078ec0ff */
[----:B------:R-:W-:Y:S01]  /*0fb0*/  IMAD.IADD R12, R24, 0x1, R18 ;  /* 0x00000001180c7824 */ /* 0x000fe200078e0212 */
[----:B------:R-:W-:Y:S01]  /*0fc0*/  LOP3.LUT R6, R6, 0x7ffffe00, RZ, 0xc0, !PT ;  /* 0x7ffffe0006067812 */ /* 0x000fe200078ec0ff */
[--C-:B0-----:R-:W-:Y:S01]  /*0fd0*/  IMAD.U32 R18, R17, 0x20, R0.reuse ;  /* 0x0000002011127824 */ /* 0x101fe200078e0000 */
[----:B------:R-:W-:Y:S01]  /*0fe0*/  LOP3.LUT R0, R3, 0x8, R0, 0xf8, !PT ;  /* 0x0000000803007812 */ /* 0x000fe200078ef800 */
[----:B------:R-:W-:Y:S01]  /*0ff0*/  IMAD R8, R8, 0x10, R9 ;  /* 0x0000001008087824 */ /* 0x000fe200078e0209 */
[----:B------:R-:W-:Y:S01]  /*1000*/  SHF.R.U32.HI R3, RZ, 0x3, R3 ;  /* 0x00000003ff037819 */ /* 0x000fe20000011603 */
[----:B------:R-:W-:Y:S01]  /*1010*/  IMAD R6, R7, 0x400, R6 ;  /* 0x0000040007067824 */ /* 0x000fe200078e0206 */
[----:B------:R0:W-:Y:S01]  /*1020*/  STL [R1+0x110], R18 ;  /* 0x0001101201007387 */ /* 0x0001e20000100800 */
[----:B------:R-:W-:Y:S01]  /*1030*/  IMAD R11, R11, 0x40, R8 ;  /* 0x000000400b0b7824 */ /* 0x000fe200078e0208 */
[----:B------:R-:W-:Y:S01]  /*1040*/  LOP3.LUT R3, R0, R3, RZ, 0x3c, !PT ;  /* 0x0000000300037212 */ /* 0x000fe200078e3cff */
[C---:B------:R-:W-:Y:S01]  /*1050*/  VIADD R7, R24.reuse, 0x8 ;  /* 0x0000000818077836 */ /* 0x040fe20000000000 */
[----:B------:R-:W-:Y:S01]  /*1060*/  SHF.R.S32.HI R5, RZ, 0x1f, R12 ;  /* 0x0000001fff057819 */ /* 0x000fe2000001140c */
[C---:B------:R-:W-:Y:S01]  /*1070*/  VIADD R4, R24.reuse, 0x18 ;  /* 0x0000001818047836 */ /* 0x040fe20000000000 */
[----:B------:R-:W-:Y:S01]  /*1080*/  STL [R1+0x10c], R11 ;  /* 0x00010c0b01007387 */ /* 0x000fe20000100800 */
[----:B------:R-:W-:Y:S01]  /*1090*/  VIADD R0, R24, 0x28 ;  /* 0x0000002818007836 */ /* 0x000fe20000000000 */
[----:B------:R-:W-:Y:S01]  /*10a0*/  SHF.R.S32.HI R8, RZ, 0x3, R14 ;  /* 0x00000003ff087819 */ /* 0x000fe2000001140e */
[----:B------:R-:W-:Y:S01]  /*10b0*/  VIADD R137, R16, 0x50 ;  /* 0x0000005010897836 */ /* 0x000fe20000000000 */
[----:B------:R-:W-:Y:S01]  /*10c0*/  STL [R1+0x78], R7 ;  /* 0x0000780701007387 */ /* 0x000fe20000100800 */
[----:B------:R-:W-:Y:S01]  /*10d0*/  IMAD.SHL.U32 R13, R13, 0x40, RZ ;  /* 0x000000400d0d7824 */ /* 0x000fe200078e00ff */
[----:B------:R-:W-:Y:S01]  /*10e0*/  LEA.HI R5, R5, R12, RZ, 0x3 ;  /* 0x0000000c05057211 */ /* 0x000fe200078f18ff */
[----:B------:R-:W-:Y:S01]  /*10f0*/  IMAD.IADD R10, R21, 0x1, -R10 ;  /* 0x00000001150a7824 */ /* 0x000fe200078e0a0a */
[----:B------:R1:W-:Y:S01]  /*1100*/  STL [R1+0x74], R4 ;  /* 0x0000740401007387 */ /* 0x0003e20000100800 */
[----:B------:R-:W-:Y:S01]  /*1110*/  IMAD.SHL.U32 R21, R20, 0x20, RZ ;  /* 0x0000002014157824 */ /* 0x000fe200078e00ff */
[----:B0-----:R-:W-:Y:S01]  /*1120*/  CS2R R18, SRZ ;  /* 0x0000000000127805 */ /* 0x001fe2000001ff00 */
[----:B------:R-:W-:Y:S01]  /*1130*/  IMAD.SHL.U32 R24, R10, 0x2, RZ ;  /* 0x000000020a187824 */ /* 0x000fe200078e00ff */
[----:B------:R0:W-:Y:S01]  /*1140*/  STL [R1+0x7c], R0 ;  /* 0x00007c0001007387 */ /* 0x0001e20000100800 */
[----:B------:R-:W-:Y:S01]  /*1150*/  IMAD.IADD R3, R6, 0x1, R3 ;  /* 0x0000000106037824 */ /* 0x000fe200078e0203 */
[----:B------:R-:W-:Y:S01]  /*1160*/  SHF.R.S32.HI R17, RZ, 0x1f, R16 ;  /* 0x0000001fff117819 */ /* 0x000fe20000011410 */
[----:B------:R-:W-:-:S02]  /*1170*/  IMAD.MOV.U32 R6, RZ, RZ, 0x40 ;  /* 0x00000040ff067424 */ /* 0x000fc400078e00ff */
[C---:B------:R-:W-:Y:S01]  /*1180*/  VIADD R20, R24.reuse, 0x8 ;  /* 0x0000000818147836 */ /* 0x040fe20000000000 */
[----:B-1----:R-:W-:Y:S01]  /*1190*/  SHF.R.S32.HI R4, RZ, 0x1f, R136 ;  /* 0x0000001fff047819 */ /* 0x002fe20000011488 */
[C---:B------:R-:W-:Y:S02]  /*11a0*/  VIADD R14, R24.reuse, 0x10 ;  /* 0x00000010180e7836 */ /* 0x040fe40000000000 */
[C---:B------:R-:W-:Y:S01]  /*11b0*/  VIADD R12, R24.reuse, 0x20 ;  /* 0x00000020180c7836 */ /* 0x040fe20000000000 */
[----:B0-----:R-:W-:Y:S01]  /*11c0*/  SHF.R.S32.HI R0, RZ, 0x1f, R23 ;  /* 0x0000001fff007819 */ /* 0x001fe20000011417 */
[----:B------:R0:W-:Y:S01]  /*11d0*/  STL [R1+0x5c], R4 ;  /* 0x00005c0401007387 */ /* 0x0001e20000100800 */
[C---:B------:R-:W-:Y:S02]  /*11e0*/  VIADD R10, R24.reuse, 0x28 ;  /* 0x00000028180a7836 */ /* 0x040fe40000000000 */
[----:B------:R-:W-:Y:S01]  /*11f0*/  VIADD R9, R24, 0x30 ;  /* 0x0000003018097836 */ /* 0x000fe20000000000 */
[----:B------:R1:W-:Y:S01]  /*1200*/  STL [R1+0x58], R0 ;  /* 0x0000580001007387 */ /* 0x0003e20000100800 */
[----:B------:R-:W-:Y:S01]  /*1210*/  IMAD R157, R3, 0x2, R2 ;  /* 0x00000002039d7824 */ /* 0x000fe200078e0202 */
[----:B------:R-:W-:-:S02]  /*1220*/  SHF.R.S32.HI R3, RZ, 0x1f, R10 ;  /* 0x0000001fff037819 */ /* 0x000fc4000001140a */
[----:B0-----:R-:W-:Y:S01]  /*1230*/  LOP3.LUT R4, R13, 0xc0, RZ, 0xc0, !PT ;  /* 0x000000c00d047812 */ /* 0x001fe200078ec0ff */
[----:B------:R-:W-:Y:S01]  /*1240*/  VIADD R13, R24, 0x18 ;  /* 0x00000018180d7836 */ /* 0x000fe20000000000 */
[----:B-1----:R-:W-:Y:S02]  /*1250*/  SHF.R.S32.HI R0, RZ, 0x1f, R137 ;  /* 0x0000001fff007819 */ /* 0x002fe40000011489 */
[----:B------:R-:W-:-:S03]  /*1260*/  SHF.R.U32.HI R7, RZ, 0x3, R4 ;  /* 0x00000003ff077819 */ /* 0x000fc60000011604 */
[----:B------:R0:W-:Y:S04]  /*1270*/  STL [R1+0x54], R0 ;  /* 0x0000540001007387 */ /* 0x0001e80000100800 */
[----:B------:R1:W-:Y:S04]  /*1280*/  STL [R1+0x40], R4 ;  /* 0x0000400401007387 */ /* 0x0003e80000100800 */
[----:B------:R-:W-:Y:S01]  /*1290*/  STL [R1+0x48], R21 ;  /* 0x0000481501007387 */ /* 0x000fe20000100800 */
[----:B0-----:R-:W-:-:S03]  /*12a0*/  LOP3.LUT R0, R4, 0x8, R16, 0xf8, !PT ;  /* 0x0000000804007812 */ /* 0x001fc600078ef810 */
[----:B------:R-:W-:Y:S01]  /*12b0*/  STL [R1+0x90], R24 ;  /* 0x0000901801007387 */ /* 0x000fe20000100800 */
[----:B-1----:R-:W-:-:S03]  /*12c0*/  LOP3.LUT R4, R4, 0x18, R16, 0xf8, !PT ;  /* 0x0000001804047812 */ /* 0x002fc600078ef810 */
[----:B------:R0:W-:Y:S01]  /*12d0*/  STL [R1+0x44], R7 ;  /* 0x0000440701007387 */ /* 0x0001e20000100800 */
[-C--:B------:R-:W-:Y:S02]  /*12e0*/  LOP3.LUT R0, R0, R7.reuse, RZ, 0x3c, !PT ;  /* 0x0000000700007212 */ /* 0x080fe400078e3cff */
[----:B------:R-:W-:Y:S01]  /*12f0*/  LOP3.LUT R4, R4, R7, RZ, 0x3c, !PT ;  /* 0x0000000704047212 */ /* 0x000fe200078e3cff */
[----:B------:R1:W-:Y:S02]  /*1300*/  STL [R1+0x4c], R8 ;  /* 0x00004c0801007387 */ /* 0x0003e40000100800 */
[C---:B------:R-:W-:Y:S02]  /*1310*/  IMAD.IADD R0, R21.reuse, 0x1, R0 ;  /* 0x0000000115007824 */ /* 0x040fe400078e0200 */
[----:B------:R-:W-:Y:S02]  /*1320*/  IMAD.IADD R4, R21, 0x1, R4 ;  /* 0x0000000115047824 */ /* 0x000fe400078e0204 */
[----:B0-----:R-:W-:Y:S01]  /*1330*/  VIADD R7, R24, 0x40 ;  /* 0x0000004018077836 */ /* 0x001fe20000000000 */
[----:B-1----:R-:W-:-:S02]  /*1340*/  SHF.R.S32.HI R8, RZ, 0x3, R5 ;  /* 0x00000003ff087819 */ /* 0x002fc40000011405 */
[----:B------:R-:W-:Y:S01]  /*1350*/  SEL R5, R6, 0xffffffc0, !P2 ;  /* 0xffffffc006057807 */ /* 0x000fe20005000000 */
[C---:B------:R-:W-:Y:S02]  /*1360*/  VIADD R6, R24.reuse, 0x48 ;  /* 0x0000004818067836 */ /* 0x040fe40000000000 */
[----:B------:R0:W-:Y:S04]  /*1370*/  STL [R1+0x50], R8 ;  /* 0x0000500801007387 */ /* 0x0001e80000100800 */
[----:B------:R1:W-:Y:S04]  /*1380*/  STL [R1+0xd4], R20 ;  /* 0x0000d41401007387 */ /* 0x0003e80000100800 */
[----:B------:R-:W-:Y:S01]  /*1390*/  STL [R1+0xd0], R14 ;  /* 0x0000d00e01007387 */ /* 0x000fe20000100800 */
[----:B0-----:R-:W-:-:S03]  /*13a0*/  VIADD R8, R24, 0x38 ;  /* 0x0000003818087836 */ /* 0x001fc60000000000 */
[----:B------:R0:W-:Y:S01]  /*13b0*/  STL [R1+0xcc], R13 ;  /* 0x0000cc0d01007387 */ /* 0x0001e20000100800 */
[----:B------:R-:W-:Y:S01]  /*13c0*/  VIADD R24, R24, 0x50 ;  /* 0x0000005018187836 */ /* 0x000fe20000000000 */
[----:B-1----:R-:W-:Y:S02]  /*13d0*/  SHF.R.S32.HI R20, RZ, 0x1f, R20 ;  /* 0x0000001fff147819 */ /* 0x002fe40000011414 */
[----:B------:R-:W-:Y:S04]  /*13e0*/  STL [R1+0xc8], R12 ;  /* 0x0000c80c01007387 */ /* 0x000fe80000100800 */
[----:B------:R-:W-:Y:S01]  /*13f0*/  STL [R1+0xc4], R10 ;  /* 0x0000c40a01007387 */ /* 0x000fe20000100800 */
[----:B0-----:R-:W-:-:S03]  /*1400*/  SHF.R.S32.HI R13, RZ, 0x1f, R13 ;  /* 0x0000001fff0d7819 */ /* 0x001fc6000001140d */
[----:B------:R0:W-:Y:S04]  /*1410*/  STL [R1+0xc0], R9 ;  /* 0x0000c00901007387 */ /* 0x0001e80000100800 */
[----:B------:R-:W-:Y:S04]  /*1420*/  STL [R1+0xbc], R8 ;  /* 0x0000bc0801007387 */ /* 0x000fe80000100800 */
[----:B------:R-:W-:Y:S01]  /*1430*/  STL [R1+0xac], R24 ;  /* 0x0000ac1801007387 */ /* 0x000fe20000100800 */
[----:B0-----:R-:W-:-:S03]  /*1440*/  SHF.R.S32.HI R9, RZ, 0x1f, R9 ;  /* 0x0000001fff097819 */ /* 0x001fc60000011409 */
[----:B------:R-:W-:Y:S04]  /*1450*/  STL [R1+0xb8], R7 ;  /* 0x0000b80701007387 */ /* 0x000fe80000100800 */
[----:B------:R0:W-:Y:S04]  /*1460*/  STL [R1+0x94], R0 ;  /* 0x0000940001007387 */ /* 0x0001e80000100800 */
[----:B------:R-:W-:Y:S04]  /*1470*/  STL [R1+0xb4], R6 ;  /* 0x0000b40601007387 */ /* 0x000fe80000100800 */
[----:B------:R-:W-:Y:S01]  /*1480*/  STL [R1+0x104], R20 ;  /* 0x0001041401007387 */ /* 0x000fe20000100800 */
[----:B0-----:R-:W-:-:S05]  /*1490*/  SHF.R.S32.HI R0, RZ, 0x1f, R14 ;  /* 0x0000001fff007819 */ /* 0x001fca000001140e */
[----:B------:R0:W-:Y:S04]  /*14a0*/  STL [R1+0x100], R0 ;  /* 0x0001000001007387 */ /* 0x0001e80000100800 */
[----:B------:R-:W-:Y:S01]  /*14b0*/  STL [R1+0xfc], R13 ;  /* 0x0000fc0d01007387 */ /* 0x000fe20000100800 */
[----:B0-----:R-:W-:-:S05]  /*14c0*/  SHF.R.S32.HI R0, RZ, 0x1f, R12 ;  /* 0x0000001fff007819 */ /* 0x001fca000001140c */
[----:B------:R0:W-:Y:S04]  /*14d0*/  STL [R1+0xf8], R0 ;  /* 0x0000f80001007387 */ /* 0x0001e80000100800 */
[----:B------:R1:W-:Y:S04]  /*14e0*/  STL [R1+0xf4], R3 ;  /* 0x0000f40301007387 */ /* 0x0003e80000100800 */
[----:B------:R2:W-:Y:S01]  /*14f0*/  STL [R1+0xf0], R9 ;  /* 0x0000f00901007387 */ /* 0x0005e20000100800 */
[C---:B0-----:R-:W-:Y:S02]  /*1500*/  VIADD R0, R157.reuse, 0x21800 ;  /* 0x000218009d007836 */ /* 0x041fe40000000000 */
[----:B-1----:R-:W-:-:S02]  /*1510*/  VIADD R3, R157, 0x21820 ;  /* 0x000218209d037836 */ /* 0x002fc40000000000 */
[C---:B------:R-:W-:Y:S01]  /*1520*/  @P1 VIADD R3, R0.reuse, 0xffffffe0 ;  /* 0xffffffe000031836 */ /* 0x040fe20000000000 */
[----:B--2---:R-:W-:Y:S01]  /*1530*/  SHF.R.S32.HI R9, RZ, 0x1f, R8 ;  /* 0x0000001fff097819 */ /* 0x004fe20000011408 */
[----:B------:R-:W-:Y:S01]  /*1540*/  IMAD.IADD R0, R0, 0x1, R5 ;  /* 0x0000000100007824 */ /* 0x000fe200078e0205 */
[----:B------:R-:W-:Y:S02]  /*1550*/  SHF.R.S32.HI R8, RZ, 0x1f, R7 ;  /* 0x0000001fff087819 */ /* 0x000fe40000011407 */
[----:B------:R-:W-:Y:S01]  /*1560*/  SHF.R.S32.HI R7, RZ, 0x1f, R6 ;  /* 0x0000001fff077819 */ /* 0x000fe20000011406 */
[----:B------:R-:W-:Y:S01]  /*1570*/  STL [R1+0xec], R9 ;  /* 0x0000ec0901007387 */ /* 0x000fe20000100800 */
[----:B------:R-:W-:Y:S01]  /*1580*/  LEA R6, R4, UR42, 0x1 ;  /* 0x0000002a04067c11 */ /* 0x000fe2000f8e08ff */
[----:B------:R-:W-:Y:S02]  /*1590*/  IMAD R4, R15, 0x8, R11 ;  /* 0x000000080f047824 */ /* 0x000fe400078e020b */
[----:B------:R-:W-:Y:S04]  /*15a0*/  STL [R1+0xe8], R8 ;  /* 0x0000e80801007387 */ /* 0x000fe80000100800 */
        /* <DEDUP_REMOVED lines=9> */
.L_x_12501:
[----:B0-2---:R-:W0:Y:S02]  /*1640*/  LDC.64 R4, c[0x0][0xc88] ;  /* 0x00032200ff047b82 */ /* 0x005e240000000a00 */
        /* <DEDUP_REMOVED lines=12> */
[----:B--2---:R-:W-:Y:S01]  /*1710*/  SHF.R.S32.HI R0, RZ, 0x1f, R30 ;  /* 0x0000001fff007819 */ /* 0x004fe2000001141e */
[----:B----4-:R-:W-:-:S08]  /*1720*/  IMAD.SHL.U32 R27, R30, 0x4, RZ ;  /* 0x000000041e1b7824 */ /* 0x010fd000078e00ff */
[C---:B------:R-:W-:Y:S01]  /*1730*/  @P1 LEA R6, P2, R30.reuse, UR4, 0x2 ;  /* 0x000000041e061c11 */ /* 0x040fe2000f8410ff */
[----:B------:R0:W-:Y:S01]  /*1740*/  STL [R1+0xa0], R30 ;  /* 0x0000a01e01007387 */ /* 0x0001e20000100800 */
[C-C-:B------:R-:W-:Y:S02]  /*1750*/  SHF.L.U64.HI R31, R30.reuse, 0x2, R0.reuse ;  /* 0x000000021e1f7819 */ /* 0x140fe40000010200 */
[----:B------:R-:W-:Y:S01]  /*1760*/  @P1 LEA.HI.X R7, R30, UR5, R0, 0x2, P2 ;  /* 0x000000051e071c11 */ /* 0x000fe200090f1400 */
[----:B------:R-:W-:Y:S01]  /*1770*/  ULDC UR4, c[0x0][0x288] ;  /* 0x0000a20000047ab9 */ /* 0x000fe20000000800 */
[----:B------:R-:W-:Y:S01]  /*1780*/  ISETP.NE.U32.AND P2, PT, RZ, UR8, PT ;  /* 0x00000008ff007c0c */ /* 0x000fe2000bf45070 */
[----:B------:R0:W-:Y:S01]  /*1790*/  STL [R1+0xd8], R0 ;  /* 0x0000d80001007387 */ /* 0x0001e20000100800 */
[----:B------:R-:W-:Y:S02]  /*17a0*/  IADD3 R4, P3, R27, UR6, RZ ;  /* 0x000000061b047c10 */ /* 0x000fe4000ff7e0ff */
[----:B------:R-:W-:Y:S01]  /*17b0*/  ISETP.NE.AND.EX P2, PT, RZ, UR9, PT, P2 ;  /* 0x00000009ff007c0c */ /* 0x000fe2000bf45320 */
[----:B------:R0:W5:Y:S01]  /*17c0*/  @P1 LDG.E R11, desc[UR38][R6.64] ;  /* 0x00000026060b1981 */ /* 0x000162000c1e1900 */
[----:B------:R-:W-:Y:S01]  /*17d0*/  IMAD.U32 R147, RZ, RZ, UR4 ;  /* 0x00000004ff937e24 */ /* 0x000fe2000f8e00ff */
[----:B------:R-:W-:Y:S01]  /*17e0*/  IADD3.X R5, R31, UR7, RZ, P3, !PT ;  /* 0x000000071f057c10 */ /* 0x000fe20009ffe4ff */
[----:B------:R-:W-:Y:S01]  /*17f0*/  ULDC.64 UR4, c[0x0][0x418] ;  /* 0x0001060000047ab9 */ /* 0x000fe20000000a00 */
[----:B------:R0:W-:Y:S04]  /*1800*/  STL [R1+0xa4], R27 ;  /* 0x0000a41b01007387 */ /* 0x0001e80000100800 */
[----:B------:R0:W5:Y:S04]  /*1810*/  @P0 LDG.E R77, desc[UR38][R4.64] ;  /* 0x00000026044d0981 */ /* 0x000168000c1e1900 */
[----:B------:R-:W-:Y:S01]  /*1820*/  @P2 IADD3 R8, P1, R27, UR8, RZ ;  /* 0x000000081b082c10 */ /* 0x000fe2000ff3e0ff */
[----:B------:R-:W-:Y:S01]  /*1830*/  UISETP.NE.U32.AND UP0, UPT, UR4, URZ, UPT ;  /* 0x0000003f0400728c */ /* 0x000fe2000bf05070 */
[----:B------:R0:W-:Y:S02]  /*1840*/  STL [R1+0xa8], R31 ;  /* 0x0000a81f01007387 */ /* 0x0001e40000100800 */
[----:B------:R-:W-:Y:S01]  /*1850*/  @P2 IADD3.X R9, R31, UR9, RZ, P1, !PT ;  /* 0x000000091f092c10 */ /* 0x000fe20008ffe4ff */
[----:B------:R-:W-:-:S04]  /*1860*/  ULDC UR4, c[0x0][0x424] ;  /* 0x0001090000047ab9 */ /* 0x000fc80000000800 */
        /* <DEDUP_REMOVED lines=18> */
.L_x_12336:
        /* <DEDUP_REMOVED lines=13> */
.L_x_12337:
[----:B------:R-:W-:Y:S05]  /*1a60*/  @!P0 BRA `(.L_x_12338) ;  /* 0x00000000000c8947 */ /* 0x000fea0003800000 */
[----:B------:R-:W2:Y:S04]  /*1a70*/  LDG.E R3, desc[UR38][R4.64] ;  /* 0x0000002604037981 */ /* 0x000ea8000c1e1900 */
[----:B------:R-:W2:Y:S02]  /*1a80*/  LDG.E R28, desc[UR38][R4.64+0x4] ;  /* 0x00000426041c7981 */ /* 0x000ea4000c1e1900 */
[----:B--2---:R-:W-:-:S07]  /*1a90*/  IMAD.IADD R28, R28, 0x1, -R3 ;  /* 0x000000011c1c7824 */ /* 0x004fce00078e0a03 */
.L_x_12338:
[----:B------:R-:W-:Y:S01]  /*1aa0*/  ULDC.64 UR4, c[0x0][0xa10] ;  /* 0x0002840000047ab9 */ /* 0x000fe20000000a00 */
[----:B------:R-:W1:Y:S01]  /*1ab0*/  LDC R8, c[0x0][0x448] ;  /* 0x00011200ff087b82 */ /* 0x000e620000000800 */
[----:B------:R-:W-:-:S04]  /*1ac0*/  ISETP.NE.U32.AND P0, PT, RZ, UR4, PT ;  /* 0x00000004ff007c0c */ /* 0x000fc8000bf05070 */
[----:B------:R-:W-:Y:S01]  /*1ad0*/  ISETP.NE.AND.EX P0, PT, RZ, UR5, PT, P0 ;  /* 0x00000005ff007c0c */ /* 0x000fe2000bf05300 */
[----:B------:R-:W-:-:S12]  /*1ae0*/  ULDC.64 UR4, c[0x0][0xa30] ;  /* 0x00028c0000047ab9 */ /* 0x000fd80000000a00 */
[----:B------:R-:W2:Y:S02]  /*1af0*/  @P0 LDC.64 R4, c[0x0][0xa10] ;  /* 0x00028400ff040b82 */ /* 0x000ea40000000a00 */
[----:B--2---:R-:W-:-:S05]  /*1b00*/  @P0 IMAD.WIDE R4, R30, 0x4, R4 ;  /* 0x000000041e040825 */ /* 0x004fca00078e0204 */
        /* <DEDUP_REMOVED lines=9> */
[----:B------:R-:W-:Y:S01]  /*1ba0*/  IMAD R12, R97, 0xc0, RZ ;  /* 0x000000c0610c7824 */ /* 0x000fe200078e02ff */
[----:B------:R-:W-:Y:S01]  /*1bb0*/  LOP3.LUT R13, R10, 0xff, RZ, 0xc0, !PT ;  /* 0x000000ff0a0d7812 */ /* 0x000fe200078ec0ff */
[----:B------:R-:W-:Y:S01]  /*1bc0*/  IMAD.IADD R11, R28, 0x1, -R11 ;  /* 0x000000011c0b7824 */ /* 0x000fe200078e0a0b */
[----:B------:R-:W-:Y:S01]  /*1bd0*/  BSSY B0, `(.L_x_12339) ;  /* 0x0000036000007945 */ /* 0x000fe20003800000 */
[----:B---3--:R-:W-:Y:S01]  /*1be0*/  VIADD R4, R12, 0xbf ;  /* 0x000000bf0c047836 */ /* 0x008fe20000000000 */
[----:B------:R1:W-:Y:S01]  /*1bf0*/  STL [R1+0x88], R12 ;  /* 0x0000880c01007387 */ /* 0x0003e20000100800 */
[----:B----4-:R-:W-:-:S03]  /*1c00*/  SHF.R.U32.HI R6, RZ, 0x10, R10 ;  /* 0x00000010ff067819 */ /* 0x010fc6000001160a */
[----:B------:R1:W-:Y:S03]  /*1c10*/  STL [R1+0xb0], R13 ;  /* 0x0000b00d01007387 */ /* 0x0003e60000100800 */
[----:B------:R-:W3:Y:S01]  /*1c20*/  @P1 LDC R9, c[0x0][0x44c] ;  /* 0x00011300ff091b82 */ /* 0x000ee20000000800 */
[----:B------:R1:W-:Y:S07]  /*1c30*/  STL [R1+0x9c], R6 ;  /* 0x00009c0601007387 */ /* 0x0003ee0000100800 */
[----:B------:R-:W4:Y:S01]  /*1c40*/  @P1 LDC R5, c[0x0][0x450] ;  /* 0x00011400ff051b82 */ /* 0x000f220000000800 */
[----:B--2---:R-:W-:-:S02]  /*1c50*/  @P0 IMAD.IADD R24, R3, 0x1, -R0 ;  /* 0x0000000103180824 */ /* 0x004fc400078e0a00 */
[----:B---3--:R-:W-:-:S04]  /*1c60*/  @P1 IMAD.HI.U32 R0, R4, R9, RZ ;  /* 0x0000000904001227 */ /* 0x008fc800078e00ff */
[----:B------:R-:W-:Y:S01]  /*1c70*/  IMAD.IADD R148, R11, 0x1, R24 ;  /* 0x000000010b947824 */ /* 0x000fe200078e0218 */
[----:B----4-:R-:W-:-:S03]  /*1c80*/  @P1 SHF.R.U32.HI R4, RZ, R5, R0 ;  /* 0x00000005ff041219 */ /* 0x010fc60000011600 */
[C---:B------:R-:W-:Y:S01]  /*1c90*/  VIADD R0, R148.reuse, 0x7f ;  /* 0x0000007f94007836 */ /* 0x040fe20000000000 */
[----:B------:R-:W-:-:S04]  /*1ca0*/  IADD3 R100, R148, 0x80, -R147 ;  /* 0x0000008094647810 */ /* 0x000fc80007ffe893 */
[----:B------:R-:W-:Y:S01]  /*1cb0*/  SHF.R.S32.HI R3, RZ, 0x1f, R0 ;  /* 0x0000001fff037819 */ /* 0x000fe20000011400 */
[----:B------:R-:W-:-:S03]  /*1cc0*/  IMAD.IADD R4, R100, 0x1, R4 ;  /* 0x0000000164047824 */ /* 0x000fc600078e0204 */
[----:B------:R-:W-:Y:S02]  /*1cd0*/  LEA.HI R3, R3, R0, RZ, 0x7 ;  /* 0x0000000003037211 */ /* 0x000fe400078f38ff */
[----:B------:R-:W-:Y:S02]  /*1ce0*/  SHF.R.S32.HI R5, RZ, 0x1f, R4 ;  /* 0x0000001fff057819 */ /* 0x000fe40000011404 */
[----:B------:R-:W-:Y:S02]  /*1cf0*/  SHF.R.S32.HI R101, RZ, 0x7, R3 ;  /* 0x00000007ff657819 */ /* 0x000fe40000011403 */
[----:B------:R-:W-:-:S04]  /*1d00*/  LEA.HI R5, R5, R4, RZ, 0x7 ;  /* 0x0000000405057211 */ /* 0x000fc800078f38ff */
[----:B------:R-:W-:-:S04]  /*1d10*/  SHF.R.S32.HI R0, RZ, 0x7, R5 ;  /* 0x00000007ff007819 */ /* 0x000fc80000011405 */
[----:B------:R-:W-:Y:S01]  /*1d20*/  VIMNMX R9, R101, R0, PT ;  /* 0x0000000065097248 */ /* 0x000fe20003fe0100 */
[----:B------:R-:W-:-:S03]  /*1d30*/  IMAD.MOV.U32 R0, RZ, RZ, RZ ;  /* 0x000000ffff007224 */ /* 0x000fc600078e00ff */
[----:B------:R-:W-:-:S13]  /*1d40*/  ISETP.GE.AND P0, PT, R9, 0x1, PT ;  /* 0x000000010900780c */ /* 0x000fda0003f06270 */
[----:B-1----:R-:W-:Y:S05]  /*1d50*/  @!P0 BRA `(.L_x_12340) ;  /* 0x0000000000748947 */ /* 0x002fea0003800000 */
[----:B------:R-:W-:Y:S01]  /*1d60*/  ISETP.NE.AND P0, PT, R6, RZ, PT ;  /* 0x000000ff0600720c */ /* 0x000fe20003f05270 */
[----:B------:R-:W-:-:S03]  /*1d70*/  ULDC UR4, c[0x0][0x9f0] ;  /* 0x00027c0000047ab9 */ /* 0x000fc60000000800 */
[----:B------:R-:W-:-:S04]  /*1d80*/  SEL R10, R6, UR4, P0 ;  /* 0x00000004060a7c07 */ /* 0x000fc80008000000 */
[-C--:B------:R-:W-:Y:S02]  /*1d90*/  IABS R6, R10.reuse ;  /* 0x0000000a00067213 */ /* 0x080fe40000000000 */
[----:B------:R-:W-:Y:S02]  /*1da0*/  IADD3 R0, R10, -0x1, R9 ;  /* 0xffffffff0a007810 */ /* 0x000fe40007ffe009 */
[----:B------:R-:W1:Y:S01]  /*1db0*/  I2F.RP R3, R6 ;  /* 0x0000000600037306 */ /* 0x000e620000209400 */
[----:B------:R-:W-:Y:S02]  /*1dc0*/  IABS R12, R10 ;  /* 0x0000000a000c7213 */ /* 0x000fe40000000000 */
        /* <DEDUP_REMOVED lines=22> */
.L_x_12340:
[----:B------:R-:W-:Y:S05]  /*1f30*/  BSYNC B0 ;  /* 0x0000000000007941 */ /* 0x000fea0003800000 */
.L_x_12339:
        /* <DEDUP_REMOVED lines=36> */
.L_x_12343:
[----:B------:R-:W-:Y:S05]  /*2180*/  BSYNC B6 ;  /* 0x0000000000067941 */ /* 0x000fea0003800000 */
.L_x_12342:
        /* <DEDUP_REMOVED lines=20> */
.L_x_12345:
[----:B------:R-:W-:Y:S05]  /*22d0*/  BSYNC B6 ;  /* 0x0000000000067941 */ /* 0x000fea0003800000 */
.L_x_12344:
[----:B------:R-:W2:Y:S01]  /*22e0*/  LDL.64 R20, [R1+0x38] ;  /* 0x0000380001147983 */ /* 0x000ea20000100a00 */
[----:B------:R-:W-:Y:S01]  /*22f0*/  ULDC.64 UR4, c[0x0][0x9f8] ;  /* 0x00027e0000047ab9 */ /* 0x000fe20000000a00 */
[----:B------:R-:W1:Y:S02]  /*2300*/  LDC.64 R8, c[0x0][0x408] ;  /* 0x00010200ff087b82 */ /* 0x000e640000000a00 */
[----:B------:R-:W2:Y:S01]  /*2310*/  LDL.64 R32, [R1+0x38] ;  /* 0x0000380001207983 */ /* 0x000ea20000100a00 */
[----:B------:R-:W-:Y:S01]  /*2320*/  ISETP.NE.U32.AND P0, PT, RZ, UR4, PT ;  /* 0x00000004ff007c0c */ /* 0x000fe2000bf05070 */
[----:B------:R-:W-:-:S03]  /*2330*/  IMAD.MOV.U32 R0, RZ, RZ, R30 ;  /* 0x000000ffff007224 */ /* 0x000fc600078e001e */
[----:B------:R-:W-:Y:S01]  /*2340*/  ISETP.NE.AND.EX P0, PT, RZ, UR5, PT, P0 ;  /* 0x00000005ff007c0c */ /* 0x000fe2000bf05300 */
[----:B------:R-:W3:Y:S01]  /*2350*/  LDC.64 R10, c[0x0][0x3f8] ;  /* 0x0000fe00ff0a7b82 */ /* 0x000ee20000000a00 */
[----:B------:R-:W-:-:S07]  /*2360*/  SHF.R.S32.HI R15, RZ, 0x1f, R156 ;  /* 0x0000001fff0f7819 */ /* 0x000fce000001149c */
[----:B------:R-:W4:Y:S04]  /*2370*/  LDC R13, c[0x0][0x3f4] ;  /* 0x0000fd00ff0d7b82 */ /* 0x000f280000000800 */
[----:B------:R-:W-:Y:S02]  /*2380*/  @P0 IADD3 R4, P1, R27, UR4, RZ ;  /* 0x000000041b040c10 */ /* 0x000fe4000ff3e0ff */
[----:B------:R-:W0:Y:S02]  /*2390*/  S2R R27, SR_TID.X ;  /* 0x00000000001b7919 */ /* 0x000e240000002100 */
[----:B------:R-:W-:-:S05]  /*23a0*/  @P0 IADD3.X R5, R31, UR5, RZ, P1, !PT ;  /* 0x000000051f050c10 */ /* 0x000fca0008ffe4ff */
[----:B------:R4:W2:Y:S01]  /*23b0*/  @P0 LDG.E R0, desc[UR38][R4.64] ;  /* 0x0000002604000981 */ /* 0x0008a2000c1e1900 */
[----:B------:R-:W-:Y:S01]  /*23c0*/  LOP3.LUT R22, R22, 0xfffffffb, RZ, 0xc0, !PT ;  /* 0xfffffffb16167812 */ /* 0x000fe200078ec0ff */
[----:B-1----:R-:W-:-:S04]  /*23d0*/  IMAD.WIDE.U32 R64, R156, R8, R16 ;  /* 0x000000089c407225 */ /* 0x002fc800078e0010 */
[----:B---3--:R-:W-:-:S04]  /*23e0*/  IMAD.WIDE.U32 R68, R156, R10, R16 ;  /* 0x0000000a9c447225 */ /* 0x008fc800078e0010 */
[----:B------:R-:W-:Y:S02]  /*23f0*/  IMAD.IADD R77, R77, 0x1, R28 ;  /* 0x000000014d4d7824 */ /* 0x000fe400078e021c */
[----:B0-----:R-:W-:Y:S01]  /*2400*/  VIADD R3, R27, 0xffffff80 ;  /* 0xffffff801b037836 */ /* 0x001fe20000000000 */
[----:B------:R-:W-:-:S04]  /*2410*/  SHF.R.U32.HI R30, RZ, 0x7, R27 ;  /* 0x00000007ff1e7819 */ /* 0x000fc8000001161b */
[----:B------:R-:W-:Y:S02]  /*2420*/  ISETP.NE.AND P6, PT, R30, 0x1, PT ;  /* 0x000000011e00780c */ /* 0x000fe40003fc5270 */
[----:B------:R-:W-:-:S04]  /*2430*/  SHF.R.S32.HI R6, RZ, 0x1f, R3 ;  /* 0x0000001fff067819 */ /* 0x000fc80000011403 */
[----:B------:R-:W-:Y:S01]  /*2440*/  LEA.HI R6, R6, R3, RZ, 0x2 ;  /* 0x0000000306067211 */ /* 0x000fe200078f10ff */
[----:B------:R-:W-:-:S03]  /*2450*/  VIADD R3, R16, 0x10 ;  /* 0x0000001010037836 */ /* 0x000fc60000000000 */
[--C-:B------:R-:W-:Y:S02]  /*2460*/  SHF.R.S32.HI R56, RZ, 0x2, R6.reuse ;  /* 0x00000002ff387819 */ /* 0x100fe40000011406 */
[----:B------:R-:W-:Y:S01]  /*2470*/  SHF.R.S32.HI R7, RZ, 0x1f, R6 ;  /* 0x0000001fff077819 */ /* 0x000fe20000011406 */
[----:B------:R-:W-:Y:S05]  /*2480*/  @!P6 WARPSYNC.ALL ;  /* 0x000000000000e948 */ /* 0x000fea0003800000 */
[----:B------:R-:W-:Y:S01]  /*2490*/  ULDC UR4, c[0x0][0x2f4] ;  /* 0x0000bd0000047ab9 */ /* 0x000fe20000000800 */
[----:B------:R-:W-:Y:S01]  /*24a0*/  LEA.HI R7, R7, R56, RZ, 0x2 ;  /* 0x0000003807077211 */ /* 0x000fe200078f10ff */
[----:B------:R-:W-:Y:S01]  /*24b0*/  IMAD R6, R15, R8, RZ ;  /* 0x000000080f067224 */ /* 0x000fe200078e02ff */
[----:B------:R-:W-:Y:S01]  /*24c0*/  ISETP.GE.AND P1, PT, R3, UR4, PT ;  /* 0x0000000403007c0c */ /* 0x000fe2000bf26270 */
[----:B------:R-:W-:Y:S01]  /*24d0*/  IMAD R15, R15, R10, RZ ;  /* 0x0000000a0f0f7224 */ /* 0x000fe200078e02ff */
[----:B------:R-:W-:-:S02]  /*24e0*/  ISETP.GE.AND P0, PT, R16, UR4, PT ;  /* 0x0000000410007c0c */ /* 0x000fc4000bf06270 */
[----:B----4-:R-:W-:Y:S01]  /*24f0*/  SEL R5, RZ, 0xffffffff, P1 ;  /* 0xffffffffff057807 */ /* 0x010fe20000800000 */
[----:B------:R-:W-:Y:S01]  /*2500*/  IMAD R15, R156, R11, R15 ;  /* 0x0000000b9c0f7224 */ /* 0x000fe200078e020f */
[----:B------:R-:W-:Y:S02]  /*2510*/  SEL R4, RZ, 0x1, P0 ;  /* 0x00000001ff047807 */ /* 0x000fe40000000000 */
[----:B------:R-:W-:Y:S01]  /*2520*/  LOP3.LUT R7, R7, 0xfffffffc, RZ, 0xc0, !PT ;  /* 0xfffffffc07077812 */ /* 0x000fe200078ec0ff */
[----:B------:R-:W-:Y:S01]  /*2530*/  IMAD.SHL.U32 R5, R5, 0x2, RZ ;  /* 0x0000000205057824 */ /* 0x000fe200078e00ff */
[----:B------:R-:W-:Y:S02]  /*2540*/  ISETP.GE.AND P1, PT, R136, UR4, PT ;  /* 0x0000000488007c0c */ /* 0x000fe4000bf26270 */
[----:B------:R-:W-:Y:S01]  /*2550*/  ISETP.GE.AND P2, PT, R3, R13, PT ;  /* 0x0000000d0300720c */ /* 0x000fe20003f46270 */
[----:B------:R-:W-:Y:S01]  /*2560*/  IMAD.IADD R56, R56, 0x1, -R7 ;  /* 0x0000000138387824 */ /* 0x000fe200078e0a07 */
[----:B------:R-:W-:Y:S01]  /*2570*/  LOP3.LUT R5, R5, 0x2, R4, 0xe2, !PT ;  /* 0x0000000205057812 */ /* 0x000fe200078ee204 */
[----:B------:R-:W-:Y:S01]  /*2580*/  VIADD R4, R16, 0x20 ;  /* 0x0000002010047836 */ /* 0x000fe20000000000 */
[----:B------:R-:W-:-:S04]  /*2590*/  SEL R7, RZ, 0x8, P1 ;  /* 0x00000008ff077807 */ /* 0x000fc80000800000 */
[C---:B------:R-:W-:Y:S02]  /*25a0*/  ISETP.GE.AND P0, PT, R4.reuse, UR4, PT ;  /* 0x0000000404007c0c */ /* 0x040fe4000bf06270 */
[----:B------:R-:W-:Y:S01]  /*25b0*/  ISETP.GE.AND P1, PT, R4, R13, PT ;  /* 0x0000000d0400720c */ /* 0x000fe20003f26270 */
[----:B--2---:R-:W-:Y:S02]  /*25c0*/  IMAD.MOV.U32 R32, RZ, RZ, R20 ;  /* 0x000000ffff207224 */ /* 0x004fe400078e0014 */
[----:B------:R-:W-:Y:S01]  /*25d0*/  IMAD R21, R156, R9, R6 ;  /* 0x000000099c157224 */ /* 0x000fe200078e0206 */
[----:B------:R-:W-:Y:S02]  /*25e0*/  SEL R6, RZ, 0x4, P0 ;  /* 0x00000004ff067807 */ /* 0x000fe40000000000 */
[----:B------:R-:W-:Y:S01]  /*25f0*/  SHF.R.S32.HI R33, RZ, 0x1f, R32 ;  /* 0x0000001fff217819 */ /* 0x000fe20000011420 */
[----:B------:R-:W-:Y:S01]  /*2600*/  IMAD.IADD R65, R65, 0x1, R21 ;  /* 0x0000000141417824 */ /* 0x000fe200078e0215 */
[----:B------:R-:W-:-:S02]  /*2610*/  ISETP.GE.AND P0, PT, R23, UR4, PT ;  /* 0x0000000417007c0c */ /* 0x000fc4000bf06270 */
[----:B------:R-:W-:Y:S01]  /*2620*/  LOP3.LUT R5, R7, R5, R6, 0xfe, !PT ;  /* 0x0000000507057212 */ /* 0x000fe200078efe06 */
[----:B------:R0:W-:Y:S01]  /*2630*/  STL [R1+0x3c], R33 ;  /* 0x00003c2101007387 */ /* 0x0001e20000100800 */
[C-C-:B------:R-:W-:Y:S01]  /*2640*/  IMAD.WIDE.U32 R66, R156.reuse, R8, R32.reuse ;  /* 0x000000089c427225 */ /* 0x140fe200078e0020 */
[----:B------:R-:W-:Y:S02]  /*2650*/  SEL R6, RZ, 0x10, P0 ;  /* 0x00000010ff067807 */ /* 0x000fe40000000000 */
[----:B------:R-:W2:Y:S01]  /*2660*/  LDL R27, [R1+0x40] ;  /* 0x00004000011b7983 */ /* 0x000ea20000100800 */
[----:B------:R-:W-:Y:S01]  /*2670*/  IMAD.WIDE.U32 R70, R156, R10, R32 ;  /* 0x0000000a9c467225 */ /* 0x000fe200078e0020 */
[----:B------:R-:W-:Y:S02]  /*2680*/  LOP3.LUT P0, RZ, R56, 0x2, RZ, 0xc0, !PT ;  /* 0x0000000238ff7812 */ /* 0x000fe4000780c0ff */
[----:B------:R-:W3:Y:S01]  /*2690*/  LDL R34, [R1+0x44] ;  /* 0x0000440001227983 */ /* 0x000ee20000100800 */
[----:B------:R-:W-:Y:S01]  /*26a0*/  LOP3.LUT R29, R5, R6, RZ, 0xfc, !PT ;  /* 0x00000006051d7212 */ /* 0x000fe200078efcff */
[----:B------:R-:W-:-:S02]  /*26b0*/  IMAD.IADD R67, R21, 0x1, R67 ;  /* 0x0000000115437824 */ /* 0x000fc400078e0243 */
[----:B0-----:R-:W4:Y:S04]  /*26c0*/  LDL R33, [R1+0x48] ;  /* 0x0000480001217983 */ /* 0x001f280000100800 */
[----:B------:R-:W4:Y:S03]  /*26d0*/  LDL R32, [R1+0xdc] ;  /* 0x0000dc0001207983 */ /* 0x000f260000100800 */
[----:B------:R-:W-:Y:S02]  /*26e0*/  @P0 LOP3.LUT R22, R22, 0x4, RZ, 0xfc, !PT ;  /* 0x0000000416160812 */ /* 0x000fe400078efcff */
[----:B------:R-:W-:Y:S02]  /*26f0*/  ISETP.GE.AND P0, PT, R16, R13, PT ;  /* 0x0000000d1000720c */ /* 0x000fe40003f06270 */
[----:B------:R-:W-:-:S02]  /*2700*/  SEL R7, R13, RZ, P1 ;  /* 0x000000ff0d077207 */ /* 0x000fc40000800000 */
[C---:B------:R-:W-:Y:S02]  /*2710*/  SEL R5, R13.reuse, RZ, P0 ;  /* 0x000000ff0d057207 */ /* 0x040fe40000000000 */
[----:B------:R-:W-:Y:S01]  /*2720*/  SEL R12, R13, RZ, P2 ;  /* 0x000000ff0d0c7207 */ /* 0x000fe20001000000 */
[----:B------:R-:W-:Y:S02]  /*2730*/  IMAD.IADD R20, R4, 0x1, R7 ;  /* 0x0000000104147824 */ /* 0x000fe400078e0207 */
[----:B------:R-:W-:Y:S02]  /*2740*/  IMAD.IADD R6, R16, 0x1, R5 ;  /* 0x0000000110067824 */ /* 0x000fe400078e0205 */
[----:B------:R-:W-:Y:S01]  /*2750*/  IMAD.IADD R14, R3, 0x1, R12 ;  /* 0x00000001030e7824 */ /* 0x000fe200078e020c */
[----:B------:R-:W-:Y:S02]  /*2760*/  SHF.R.S32.HI R21, RZ, 0x1f, R20 ;  /* 0x0000001fff157819 */ /* 0x000fe40000011414 */
[----:B------:R-:W-:Y:S01]  /*2770*/  SHF.R.S32.HI R7, RZ, 0x1f, R6 ;  /* 0x0000001fff077819 */ /* 0x000fe20000011406 */
[----:B------:R-:W-:-:S02]  /*2780*/  IMAD.IADD R69, R69, 0x1, R15 ;  /* 0x0000000145457824 */ /* 0x000fc400078e020f */
[----:B------:R-:W-:Y:S01]  /*2790*/  IMAD.IADD R71, R15, 0x1, R71 ;  /* 0x000000010f477824 */ /* 0x000fe200078e0247 */
[----:B------:R-:W-:Y:S02]  /*27a0*/  SHF.R.S32.HI R15, RZ, 0x1f, R14 ;  /* 0x0000001fff0f7819 */ /* 0x000fe4000001140e */
[CC--:B------:R-:W-:Y:S02]  /*27b0*/  LEA.HI R5, R7.reuse, R6.reuse, RZ, 0x3 ;  /* 0x0000000607057211 */ /* 0x0c0fe400078f18ff */
[----:B------:R-:W-:Y:S02]  /*27c0*/  LEA.HI R12, R7, R6, RZ, 0x5 ;  /* 0x00000006070c7211 */ /* 0x000fe400078f28ff */
[----:B------:R-:W-:Y:S02]  /*27d0*/  LOP3.LUT R22, R22, 0xfffffffe, RZ, 0xc0, !PT ;  /* 0xfffffffe16167812 */ /* 0x000fe400078ec0ff */
[CC--:B------:R-:W-:Y:S02]  /*27e0*/  LEA.HI R7, R21.reuse, R20.reuse, RZ, 0x3 ;  /* 0x0000001415077211 */ /* 0x0c0fe400078f18ff */
[----:B------:R-:W-:-:S02]  /*27f0*/  LEA.HI R20, R21, R20, RZ, 0x5 ;  /* 0x0000001415147211 */ /* 0x000fc400078f28ff */
[CC--:B------:R-:W-:Y:S02]  /*2800*/  LEA.HI R6, R15.reuse, R14.reuse, RZ, 0x3 ;  /* 0x0000000e0f067211 */ /* 0x0c0fe400078f18ff */
[----:B------:R-:W-:Y:S02]  /*2810*/  @P2 LOP3.LUT R22, R22, 0x1, RZ, 0xfc, !PT ;  /* 0x0000000116162812 */ /* 0x000fe400078efcff */
[----:B------:R-:W-:Y:S01]  /*2820*/  LEA.HI R15, R15, R14, RZ, 0x5 ;  /* 0x0000000e0f0f7211 */ /* 0x000fe200078f28ff */
[----:B------:R-:W-:Y:S01]  /*2830*/  IMAD.SHL.U32 R14, R12, 0x80, RZ ;  /* 0x000000800c0e7824 */ /* 0x000fe200078e00ff */
[----:B-----5:R-:W-:Y:S01]  /*2840*/  SHF.R.S32.HI R31, RZ, 0x1f, R95 ;  /* 0x0000001fff1f7819 */ /* 0x020fe2000001145f */
[----:B------:R-:W-:Y:S01]  /*2850*/  IMAD.SHL.U32 R28, R20, 0x80, RZ ;  /* 0x00000080141c7824 */ /* 0x000fe200078e00ff */
[----:B------:R-:W-:Y:S01]  /*2860*/  LOP3.LUT R22, R22, 0xfffffffd, RZ, 0xc0, !PT ;  /* 0xfffffffd16167812 */ /* 0x000fe200078ec0ff */
[----:B------:R-:W-:Y:S01]  /*2870*/  IMAD.SHL.U32 R21, R15, 0x80, RZ ;  /* 0x000000800f157824 */ /* 0x000fe200078e00ff */
[----:B------:R-:W-:-:S02]  /*2880*/  LOP3.LUT R14, R14, 0xfffff000, RZ, 0xc0, !PT ;  /* 0xfffff0000e0e7812 */ /* 0x000fc400078ec0ff */
[----:B------:R-:W-:Y:S02]  /*2890*/  @P1 LOP3.LUT R22, R22, 0x2, RZ, 0xfc, !PT ;  /* 0x0000000216161812 */ /* 0x000fe400078efcff */
[----:B------:R-:W-:Y:S02]  /*28a0*/  LOP3.LUT R28, R28, 0xfffff000, RZ, 0xc0, !PT ;  /* 0xfffff0001c1c7812 */ /* 0x000fe400078ec0ff */
[----:B------:R-:W-:Y:S02]  /*28b0*/  ISETP.GE.AND P1, PT, R137, UR4, PT ;  /* 0x0000000489007c0c */ /* 0x000fe4000bf26270 */
[----:B------:R-:W-:Y:S01]  /*28c0*/  LOP3.LUT R21, R21, 0xfffff000, RZ, 0xc0, !PT ;  /* 0xfffff00015157812 */ /* 0x000fe200078ec0ff */
[----:B------:R-:W-:Y:S01]  /*28d0*/  IMAD.WIDE.U32 R68, R95, R10, R68 ;  /* 0x0000000a5f447225 */ /* 0x000fe200078e0044 */
[----:B------:R-:W-:-:S03]  /*28e0*/  SHF.L.U64.HI R79, R8, 0x7, R9 ;  /* 0x00000007084f7819 */ /* 0x000fc60000010209 */
[----:B------:R-:W-:Y:S01]  /*28f0*/  IMAD.WIDE.U32 R64, R95, R8, R64 ;  /* 0x000000085f407225 */ /* 0x000fe200078e0040 */
[----:B------:R-:W-:-:S03]  /*2900*/  SHF.L.U64.HI R86, R10, 0x7, R11 ;  /* 0x000000070a567819 */ /* 0x000fc6000001020b */
[----:B------:R-:W-:-:S04]  /*2910*/  IMAD.WIDE.U32 R66, R95, R8, R66 ;  /* 0x000000085f427225 */ /* 0x000fc800078e0042 */
[----:B------:R-:W-:Y:S01]  /*2920*/  IMAD.WIDE.U32 R70, R95, R10, R70 ;  /* 0x0000000a5f467225 */ /* 0x000fe200078e0046 */
[----:B------:R-:W-:-:S03]  /*2930*/  SHF.R.S32.HI R78, RZ, 0x1f, R0 ;  /* 0x0000001fff4e7819 */ /* 0x000fc60000011400 */
[----:B------:R-:W-:Y:S02]  /*2940*/  VIADD R99, R30, 0x8 ;  /* 0x000000081e637836 */ /* 0x000fe40000000000 */
[----:B------:R-:W-:Y:S01]  /*2950*/  IMAD.SHL.U32 R98, R13, 0x2, RZ ;  /* 0x000000020d627824 */ /* 0x000fe200078e00ff */
[----:B------:R-:W-:Y:S01]  /*2960*/  @!P6 BAR.SYNC.DEFER_BLOCKING 0x9, 0x100 ;  /* 0x024400000000eb1d */ /* 0x000fe20000010000 */
[C---:B--2---:R-:W-:Y:S02]  /*2970*/  LOP3.LUT R12, R27.reuse, 0x18, R5, 0xf8, !PT ;  /* 0x000000181b0c7812 */ /* 0x044fe400078ef805 */
[C---:B------:R-:W-:Y:S02]  /*2980*/  LOP3.LUT R20, R27.reuse, 0x18, R6, 0xf8, !PT ;  /* 0x000000181b147812 */ /* 0x040fe400078ef806 */
[----:B------:R-:W-:Y:S02]  /*2990*/  LOP3.LUT R27, R27, 0x18, R7, 0xf8, !PT ;  /* 0x000000181b1b7812 */ /* 0x000fe400078ef807 */
[----:B---3--:R-:W-:Y:S01]  /*29a0*/  LOP3.LUT R15, R12, R34, RZ, 0x3c, !PT ;  /* 0x000000220c0f7212 */ /* 0x008fe200078e3cff */
[----:B------:R-:W-:Y:S01]  /*29b0*/  IMAD R12, R31, R8, RZ ;  /* 0x000000081f0c7224 */ /* 0x000fe200078e02ff */
[----:B------:R-:W-:-:S02]  /*29c0*/  LOP3.LUT R27, R27, R34, RZ, 0x3c, !PT ;  /* 0x000000221b1b7212 */ /* 0x000fc400078e3cff */
[--C-:B----4-:R-:W-:Y:S01]  /*29d0*/  IADD3 R94, R15, R14, R33.reuse ;  /* 0x0000000e0f5e7210 */ /* 0x110fe20007ffe021 */
[----:B------:R-:W-:Y:S01]  /*29e0*/  IMAD R15, R95, R9, R12 ;  /* 0x000000095f0f7224 */ /* 0x000fe200078e020c */
[----:B------:R-:W-:Y:S01]  /*29f0*/  LOP3.LUT R20, R20, R34, RZ, 0x3c, !PT ;  /* 0x0000002214147212 */ /* 0x000fe200078e3cff */
[----:B------:R-:W-:Y:S01]  /*2a00*/  IMAD R12, R31, R10, RZ ;  /* 0x0000000a1f0c7224 */ /* 0x000fe200078e02ff */
[--C-:B------:R-:W-:Y:S02]  /*2a10*/  IADD3 R92, R27, R28, R33.reuse ;  /* 0x0000001c1b5c7210 */ /* 0x100fe40007ffe021 */
[----:B------:R-:W-:Y:S01]  /*2a20*/  SEL R28, RZ, 0x20, P1 ;  /* 0x00000020ff1c7807 */ /* 0x000fe20000800000 */
[----:B------:R-:W-:Y:S01]  /*2a30*/  IMAD R73, R95, R11, R12 ;  /* 0x0000000b5f497224 */ /* 0x000fe200078e020c */
[----:B------:R-:W-:Y:S02]  /*2a40*/  IADD3 R93, R20, R21, R33 ;  /* 0x00000015145d7210 */ /* 0x000fe40007ffe021 */
[----:B------:R-:W-:-:S02]  /*2a50*/  LOP3.LUT R20, R5, 0xfffffff8, RZ, 0xc0, !PT ;  /* 0xfffffff805147812 */ /* 0x000fc400078ec0ff */
[----:B------:R-:W-:Y:S02]  /*2a60*/  LOP3.LUT R21, R6, 0xfffffff8, RZ, 0xc0, !PT ;  /* 0xfffffff806157812 */ /* 0x000fe400078ec0ff */
[----:B------:R-:W-:Y:S02]  /*2a70*/  LOP3.LUT R27, R7, 0xfffffff8, RZ, 0xc0, !PT ;  /* 0xfffffff8071b7812 */ /* 0x000fe400078ec0ff */
[----:B------:R-:W-:Y:S01]  /*2a80*/  LOP3.LUT R28, R29, R28, RZ, 0xfc, !PT ;  /* 0x0000001c1d1c7212 */ /* 0x000fe200078efcff */
[----:B------:R-:W-:Y:S01]  /*2a90*/  IMAD.SHL.U32 R9, R10, 0x80, RZ ;  /* 0x000000800a097824 */ /* 0x000fe200078e00ff */
[----:B------:R-:W-:Y:S01]  /*2aa0*/  SHF.R.S32.HI R91, RZ, 0x1f, R20 ;  /* 0x0000001fff5b7819 */ /* 0x000fe20000011414 */
[----:B------:R-:W-:Y:S01]  /*2ab0*/  IMAD.IADD R75, R69, 0x1, R73 ;  /* 0x00000001454b7824 */ /* 0x000fe200078e0249 */
[----:B------:R-:W-:Y:S01]  /*2ac0*/  SHF.R.S32.HI R90, RZ, 0x1f, R21 ;  /* 0x0000001fff5a7819 */ /* 0x000fe20000011415 */
[----:B------:R-:W-:Y:S01]  /*2ad0*/  IMAD.SHL.U32 R8, R8, 0x80, RZ ;  /* 0x0000008008087824 */ /* 0x000fe200078e00ff */
[----:B------:R-:W-:Y:S01]  /*2ae0*/  SHF.R.S32.HI R87, RZ, 0x1f, R27 ;  /* 0x0000001fff577819 */ /* 0x000fe2000001141b */
[----:B------:R-:W-:Y:S01]  /*2af0*/  IMAD R10, R32, 0xc0, R156 ;  /* 0x000000c0200a7824 */ /* 0x000fe200078e029c */
[----:B------:R-:W-:Y:S01]  /*2b00*/  LOP3.LUT R29, R29, 0x1, RZ, 0xc0, !PT ;  /* 0x000000011d1d7812 */ /* 0x000fe200078ec0ff */
[----:B------:R-:W-:Y:S01]  /*2b10*/  IMAD.IADD R76, R65, 0x1, R15 ;  /* 0x00000001414c7824 */ /* 0x000fe200078e020f */
[C---:B------:R-:W-:Y:S01]  /*2b20*/  LOP3.LUT R30, R28.reuse, 0x2, RZ, 0xc0, !PT ;  /* 0x000000021c1e7812 */ /* 0x040fe200078ec0ff */
[----:B------:R-:W-:Y:S01]  /*2b30*/  IMAD.IADD R74, R15, 0x1, R67 ;  /* 0x000000010f4a7824 */ /* 0x000fe200078e0243 */
[----:B------:R-:W-:Y:S01]  /*2b40*/  LOP3.LUT R31, R28, 0x4, RZ, 0xc0, !PT ;  /* 0x000000041c1f7812 */ /* 0x000fe200078ec0ff */
[----:B------:R-:W-:-:S07]  /*2b50*/  IMAD.IADD R73, R73, 0x1, R71 ;  /* 0x0000000149497824 */ /* 0x000fce00078e0247 */
.L_x_12404:
[----:B--2---:R-:W2:Y:S01]  /*2b60*/  LDL R35, [R1+0x94] ;  /* 0x0000940001237983 */ /* 0x004ea20000100800 */
[----:B------:R-:W0:Y:S01]  /*2b70*/  LDC R81, c[0x0][0x430] ;  /* 0x00010c00ff517b82 */ /* 0x000e220000000800 */
        /* <DEDUP_REMOVED lines=10> */
[----:B---3--:R-:W3:Y:S08]  /*2c20*/  @!P1 LDC.64 R12, c[0x0][0x418] ;  /* 0x00010600ff0c9b82 */ /* 0x008ef00000000a00 */
        /* <DEDUP_REMOVED lines=33> */
[----:B------:R-:W-:Y:S01]  /*2e40*/  ULDC.64 UR4, c[0x0][0x310] ;  /* 0x0000c40000047ab9 */ /* 0x000fe20000000a00 */
[----:B------:R-:W-:Y:S01]  /*2e50*/  SHF.R.S32.HI R14, RZ, 0x1f, R25 ;  /* 0x0000001fff0e7819 */ /* 0x000fe20000011419 */
        /* <DEDUP_REMOVED lines=84> */
.L_x_12350:
[----:B------:R-:W-:Y:S05]  /*33a0*/  BSYNC B1 ;  /* 0x0000000000017941 */ /* 0x000fea0003800000 */
.L_x_12349:
        /* <DEDUP_REMOVED lines=43> */
.L_x_12351:
[----:B------:R-:W-:Y:S01]  /*3660*/  IMAD R57, R18, 0x8, R2 ;  /* 0x0000000812397824 */ /* 0x000fe200078e0202 */
[----:B------:R-:W-:Y:S01]  /*3670*/  SHF.L.U32 R85, R149, 0x1f, RZ ;  /* 0x0000001f95557819 */ /* 0x000fe200000006ff */
[----:B------:R-:W-:Y:S03]  /*3680*/  BSSY B1, `(.L_x_12352) ;  /* 0x0000003000017945 */ /* 0x000fe60003800000 */
[----:B------:R-:W0:Y:S02]  /*3690*/  SYNCS.PHASECHK.TRANS64.TRYWAIT P4, [R57+URZ+0x2d890], R85 ;  /* 0x02d89055390075a7 */ /* 0x000e24000808017f */
[----:B0-----:R-:W-:Y:S05]  /*36a0*/  @!P4 BRA `(.L_x_12353) ;  /* 0x000001d00048c947 */ /* 0x001fea0003800000 */
.L_x_12628:
[----:B------:R-:W-:Y:S05]  /*36b0*/  BSYNC B1 ;  /* 0x0000000000017941 */ /* 0x000fea0003800000 */
.L_x_12352:
[----:B------:R-:W-:-:S03]  /*36c0*/  UMOV UR4, 0xffffffff ;  /* 0xffffffff00047882 */ /* 0x000fc60000000000 */
[----:B------:R-:W-:Y:S05]  /*36d0*/  BRA.DIV UR4, `(.L_x_12354) ;  /* 0x000001d204507947 */ /* 0x000fea000b800000 */
[----:B------:R-:W1:Y:S04]  /*36e0*/  SHFL.IDX PT, R61, R61, RZ, 0x1e1f ;  /* 0x001e1fff3d3d7589 */ /* 0x000e6800000e0000 */
[----:B------:R-:W2:Y:S02]  /*36f0*/  SHFL.IDX PT, R60, R60, RZ, 0x1e1f ;  /* 0x001e1fff3c3c7589 */ /* 0x000ea400000e0000 */
.L_x_12632:
        /* <DEDUP_REMOVED lines=28> */
[----:B------:R-:W-:Y:S02]  /*38c0*/  IMAD.U32 R63, R52, 0x10000, RZ ;  /* 0x00010000343f7824 */ /* 0x000fe400078e00ff */
        /* <DEDUP_REMOVED lines=26> */
.L_x_12359:
[----:B------:R-:W-:Y:S05]  /*3a70*/  BSYNC B2 ;  /* 0x0000000000027941 */ /* 0x000fea0003800000 */
.L_x_12358:
[----:B--2---:R-:W-:-:S04]  /*3a80*/  LEA R52, P3, R16, R60, 0x1 ;  /* 0x0000003c10347211 */ /* 0x004fc800078608ff */
[----:B-1----:R-:W-:-:S05]  /*3a90*/  LEA.HI.X R53, R16, R61, R17, 0x1, P3 ;  /* 0x0000003d10357211 */ /* 0x002fca00018f0c11 */
[----:B------:R3:W-:Y:S04]  /*3aa0*/  ST.E.128 desc[UR38][R52.64], R12 ;  /* 0x0000000c34007985 */ /* 0x0007e8000c101d26 */
.L_x_12357:
[----:B------:R-:W-:Y:S05]  /*3ab0*/  BSYNC B1 ;  /* 0x0000000000017941 */ /* 0x000fea0003800000 */
.L_x_12356:
        /* <DEDUP_REMOVED lines=55> */
.L_x_12363:
[----:B------:R-:W-:Y:S05]  /*3e30*/  BSYNC B2 ;  /* 0x0000000000027941 */ /* 0x000fea0003800000 */
.L_x_12362:
[----:B------:R-:W3:Y:S01]  /*3e40*/  LDL R11, [R1+0x4c] ;  /* 0x00004c00010b7983 */ /* 0x000ee20000100800 */
[----:B--2---:R-:W-:Y:S02]  /*3e50*/  IMAD.MOV.U32 R48, RZ, RZ, R60 ;  /* 0x000000ffff307224 */ /* 0x004fe400078e003c */
[----:B-1----:R-:W-:Y:S02]  /*3e60*/  IMAD.MOV.U32 R49, RZ, RZ, R61 ;  /* 0x000000ffff317224 */ /* 0x002fe400078e003d */
[----:B---3--:R-:W-:-:S04]  /*3e70*/  IMAD.SHL.U32 R11, R11, 0x8, RZ ;  /* 0x000000080b0b7824 */ /* 0x008fc800078e00ff */
[----:B------:R-:W-:-:S05]  /*3e80*/  IMAD.WIDE R48, R11, 0x2, R48 ;  /* 0x000000020b307825 */ /* 0x000fca00078e0230 */
[----:B------:R4:W-:Y:S02]  /*3e90*/  ST.E.128 desc[UR38][R48.64], R12 ;  /* 0x0000000c30007985 */ /* 0x0009e4000c101d26 */
.L_x_12361:
[----:B------:R-:W-:Y:S05]  /*3ea0*/  BSYNC B1 ;  /* 0x0000000000017941 */ /* 0x000fea0003800000 */
.L_x_12360:
        /* <DEDUP_REMOVED lines=55> */
.L_x_12367:
[----:B------:R-:W-:Y:S05]  /*4220*/  BSYNC B2 ;  /* 0x0000000000027941 */ /* 0x000fea0003800000 */
.L_x_12366:
[----:B------:R-:W3:Y:S01]  /*4230*/  LDL R11, [R1+0x50] ;  /* 0x00005000010b7983 */ /* 0x000ee20000100800 */
[----:B--2---:R-:W-:Y:S02]  /*4240*/  IMAD.MOV.U32 R44, RZ, RZ, R60 ;  /* 0x000000ffff2c7224 */ /* 0x004fe400078e003c */
[----:B-1----:R-:W-:Y:S02]  /*4250*/  IMAD.MOV.U32 R45, RZ, RZ, R61 ;  /* 0x000000ffff2d7224 */ /* 0x002fe400078e003d */
[----:B---3--:R-:W-:-:S04]  /*4260*/  IMAD.SHL.U32 R11, R11, 0x8, RZ ;  /* 0x000000080b0b7824 */ /* 0x008fc800078e00ff */
[----:B------:R-:W-:-:S05]  /*4270*/  IMAD.WIDE R44, R11, 0x2, R44 ;  /* 0x000000020b2c7825 */ /* 0x000fca00078e022c */
[----:B------:R1:W-:Y:S02]  /*4280*/  ST.E.128 desc[UR38][R44.64], R12 ;  /* 0x0000000c2c007985 */ /* 0x0003e4000c101d26 */
.L_x_12365:
[----:B------:R-:W-:Y:S05]  /*4290*/  BSYNC B1 ;  /* 0x0000000000017941 */ /* 0x000fea0003800000 */
.L_x_12364:
        /* <DEDUP_REMOVED lines=52> */
.L_x_12371:
[----:B------:R-:W-:Y:S05]  /*45e0*/  BSYNC B2 ;  /* 0x0000000000027941 */ /* 0x000fea0003800000 */
.L_x_12370:
[----:B------:R-:W3:Y:S01]  /*45f0*/  LDL R11, [R1+0x5c] ;  /* 0x00005c00010b7983 */ /* 0x000ee20000100800 */
[----:B--2---:R-:W-:-:S04]  /*4600*/  LEA R40, P3, R136, R60, 0x1 ;  /* 0x0000003c88287211 */ /* 0x004fc800078608ff */
[----:B---3--:R-:W-:-:S05]  /*4610*/  LEA.HI.X R41, R136, R61, R11, 0x1, P3 ;  /* 0x0000003d88297211 */ /* 0x008fca00018f0c0b */
[----:B------:R1:W-:Y:S04]  /*4620*/  ST.E.128 desc[UR38][R40.64], R12 ;  /* 0x0000000c28007985 */ /* 0x0003e8000c101d26 */
.L_x_12369:
[----:B------:R-:W-:Y:S05]  /*4630*/  BSYNC B1 ;  /* 0x0000000000017941 */ /* 0x000fea0003800000 */
.L_x_12368:
        /* <DEDUP_REMOVED lines=13> */
[----:B------:R-:W-:Y:S02]  /*4710*/  SHF.R.U64 R36, R38, 0x10, R39 ;  /* 0x0000001026247819 */ /* 0x000fe40000001227 */
[----:B------:R-:W-:Y:S02]  /*4720*/  PRMT R11, R104, 0x5410, R11 ;  /* 0x00005410680b7816 */ /* 0x000fe4000000000b */
[----:B------:R-:W-:Y:S02]  /*4730*/  PRMT R36, R105, 0x5410, R36 ;  /* 0x0000541069247816 */ /* 0x000fe40000000024 */
[----:B------:R-:W-:Y:S02]  /*4740*/  SHF.R.U32.HI R38, RZ, 0x10, R39 ;  /* 0x00000010ff267819 */ /* 0x000fe40000011627 */
        /* <DEDUP_REMOVED lines=38> */
.L_x_12375:
[----:B------:R-:W-:Y:S05]  /*49b0*/  BSYNC B2 ;  /* 0x0000000000027941 */ /* 0x000fea0003800000 */
.L_x_12374:
[----:B--2---:R1:W-:Y:S02]  /*49c0*/  ST.E.128 desc[UR38][R40.64], R12 ;  /* 0x0000000c28007985 */ /* 0x0043e4000c101d26 */
.L_x_12373:
[----:B------:R-:W-:Y:S05]  /*49d0*/  BSYNC B1 ;  /* 0x0000000000017941 */ /* 0x000fea0003800000 */
.L_x_12372:
        /* <DEDUP_REMOVED lines=11> */
[----:B------:R-:W-:Y:S01]  /*4a90*/  SHF.R.U64 R39, R32, 0x10, R33 ;  /* 0x0000001020277819 */ /* 0x000fe20000001221 */
[C---:B--2---:R-:W-:Y:S01]  /*4aa0*/  IMAD.U32 R32, R14.reuse, 0x10000, RZ ;  /* 0x000100000e207824 */ /* 0x044fe200078e00ff */
[----:B------:R-:W-:Y:S02]  /*4ab0*/  SHF.R.U32.HI R34, RZ, 0x10, R35 ;  /* 0x00000010ff227819 */ /* 0x000fe40000011623 */
[----:B------:R-:W-:Y:S02]  /*4ac0*/  SHF.R.U32.HI R41, RZ, 0x10, R33 ;  /* 0x00000010ff297819 */ /* 0x000fe40000011621 */
[----:B------:R-:W-:Y:S01]  /*4ad0*/  PRMT R35, R103, 0x5410, R38 ;  /* 0x0000541067237816 */ /* 0x000fe20000000026 */
[----:B------:R-:W-:Y:S01]  /*4ae0*/  IMAD.U32 R38, R13, 0x10000, RZ ;  /* 0x000100000d267824 */ /* 0x000fe200078e00ff */
[----:B------:R-:W-:Y:S01]  /*4af0*/  LOP3.LUT R33, R14, 0xffff0000, RZ, 0xc0, !PT ;  /* 0xffff00000e217812 */ /* 0x000fe200078ec0ff */
[C---:B------:R-:W-:Y:S01]  /*4b00*/  IMAD.U32 R14, R15.reuse, 0x10000, RZ ;  /* 0x000100000f0e7824 */ /* 0x040fe200078e00ff */
[----:B------:R-:W-:-:S02]  /*4b10*/  LOP3.LUT R11, R15, 0xffff0000, RZ, 0xc0, !PT ;  /* 0xffff00000f0b7812 */ /* 0x000fc400078ec0ff */
[C---:B------:R-:W-:Y:S02]  /*4b20*/  PRMT R15, R102.reuse, 0x5410, R39 ;  /* 0x00005410660f7816 */ /* 0x040fe40000000027 */
[----:B------:R-:W-:Y:S02]  /*4b30*/  LOP3.LUT R39, R13, 0xffff0000, RZ, 0xc0, !PT ;  /* 0xffff00000d277812 */ /* 0x000fe400078ec0ff */
[C---:B------:R-:W-:Y:S01]  /*4b40*/  LOP3.LUT R42, R35.reuse, 0xffff0000, RZ, 0xc0, !PT ;  /* 0xffff0000232a7812 */ /* 0x040fe200078ec0ff */
[----:B------:R-:W-:Y:S01]  /*4b50*/  IMAD.U32 R35, R35, 0x10000, RZ ;  /* 0x0001000023237824 */ /* 0x000fe200078e00ff */
[----:B------:R-:W-:Y:S02]  /*4b60*/  PRMT R103, R103, 0x5432, R34 ;  /* 0x0000543267677816 */ /* 0x000fe40000000022 */
[----:B------:R-:W-:Y:S01]  /*4b70*/  PRMT R102, R102, 0x5432, R41 ;  /* 0x0000543266667816 */ /* 0x000fe20000000029 */
[----:B------:R-:W-:Y:S01]  /*4b80*/  FMUL.FTZ R13, R39, R42 ;  /* 0x0000002a270d7220 */ /* 0x000fe20000410000 */
[----:B------:R-:W-:Y:S01]  /*4b90*/  LOP3.LUT R40, R15, 0xffff0000, RZ, 0xc0, !PT ;  /* 0xffff00000f287812 */ /* 0x000fe200078ec0ff */
[C---:B------:R-:W-:Y:S01]  /*4ba0*/  IMAD.U32 R34, R103.reuse, 0x10000, RZ ;  /* 0x0001000067227824 */ /* 0x040fe200078e00ff */
[----:B------:R-:W-:Y:S01]  /*4bb0*/  LOP3.LUT R103, R103, 0xffff0000, RZ, 0xc0, !PT ;  /* 0xffff000067677812 */ /* 0x000fe200078ec0ff */
[C---:B------:R-:W-:Y:S01]  /*4bc0*/  IMAD.U32 R41, R102.reuse, 0x10000, RZ ;  /* 0x0001000066297824 */ /* 0x040fe200078e00ff */
[----:B------:R-:W-:Y:S01]  /*4bd0*/  LOP3.LUT R102, R102, 0xffff0000, RZ, 0xc0, !PT ;  /* 0xffff000066667812 */ /* 0x000fe200078ec0ff */
[-C--:B------:R-:W-:Y:S01]  /*4be0*/  FMUL.FTZ R39, R39, R40.reuse ;  /* 0x0000002827277220 */ /* 0x080fe20000410000 */
[----:B------:R-:W-:Y:S01]  /*4bf0*/  FFMA.FTZ R13, R38, R40, -R13 ;  /* 0x00000028260d7223 */ /* 0x000fe2000001080d */
[C---:B------:R-:W-:Y:S01]  /*4c00*/  FMUL.FTZ R43, R33.reuse, R34 ;  /* 0x00000022212b7220 */ /* 0x040fe20000410000 */
[----:B------:R-:W-:Y:S01]  /*4c10*/  LOP3.LUT R40, R12, 0xffff0000, RZ, 0xc0, !PT ;  /* 0xffff00000c287812 */ /* 0x000fe200078ec0ff */
[----:B------:R-:W-:Y:S01]  /*4c20*/  FMUL.FTZ R33, R33, R41 ;  /* 0x0000002921217220 */ /* 0x000fe20000410000 */
[----:B------:R-:W-:Y:S01]  /*4c30*/  FFMA.FTZ R38, R38, R42, R39 ;  /* 0x0000002a26267223 */ /* 0x000fe20000010027 */
[----:B------:R-:W-:-:S02]  /*4c40*/  IMAD.U32 R15, R15, 0x10000, RZ ;  /* 0x000100000f0f7824 */ /* 0x000fc400078e00ff */
[----:B------:R-:W-:Y:S02]  /*4c50*/  IMAD.U32 R39, R12, 0x10000, RZ ;  /* 0x000100000c277824 */ /* 0x000fe400078e00ff */
        /* <DEDUP_REMOVED lines=14> */
.L_x_12377:
[----:B------:R-:W-:Y:S05]  /*4d40*/  BSYNC B1 ;  /* 0x0000000000017941 */ /* 0x000fea0003800000 */
.L_x_12376:
[----:B--2---:R1:W-:Y:S01]  /*4d50*/  ST.E.128 desc[UR38][R36.64], R12 ;  /* 0x0000000c24007985 */ /* 0x0043e2000c101d26 */
[----:B------:R-:W-:Y:S05]  /*4d60*/  BRA `(.L_x_12355) ;  /* 0x0000002000ec7947 */ /* 0x000fea0003800000 */
.L_x_12348:
        /* <DEDUP_REMOVED lines=46> */
.L_x_12379:
[----:B------:R-:W-:Y:S05]  /*5050*/  BSYNC B1 ;  /* 0x0000000000017941 */ /* 0x000fea0003800000 */
.L_x_12378:
        /* <DEDUP_REMOVED lines=44> */
.L_x_12380:
[----:B------:R-:W-:Y:S01]  /*5320*/  IMAD R57, R18, 0x8, R2 ;  /* 0x0000000812397824 */ /* 0x000fe200078e0202 */
[----:B------:R-:W-:Y:S01]  /*5330*/  SHF.L.U32 R85, R149, 0x1f, RZ ;  /* 0x0000001f95557819 */ /* 0x000fe200000006ff */
[----:B------:R-:W-:Y:S03]  /*5340*/  BSSY B1, `(.L_x_12381) ;  /* 0x0000003000017945 */ /* 0x000fe60003800000 */
[----:B------:R-:W0:Y:S02]  /*5350*/  SYNCS.PHASECHK.TRANS64.TRYWAIT P4, [R57+URZ+0x2d890], R85 ;  /* 0x02d89055390075a7 */ /* 0x000e24000808017f */
[----:B0-----:R-:W-:Y:S05]  /*5360*/  @!P4 BRA `(.L_x_12382) ;  /* 0x000001b40078c947 */ /* 0x001fea0003800000 */
.L_x_12633:
[----:B------:R-:W-:Y:S05]  /*5370*/  BSYNC B1 ;  /* 0x0000000000017941 */ /* 0x000fea0003800000 */
.L_x_12381:
[----:B------:R-:W-:-:S03]  /*5380*/  UMOV UR4, 0xffffffff ;  /* 0xffffffff00047882 */ /* 0x000fc60000000000 */
[----:B------:R-:W-:Y:S05]  /*5390*/  BRA.DIV UR4, `(.L_x_12383) ;  /* 0x000001b604807947 */ /* 0x000fea000b800000 */
[----:B------:R1:W2:Y:S04]  /*53a0*/  SHFL.IDX PT, R89, R61, RZ, 0x1e1f ;  /* 0x001e1fff3d597589 */ /* 0x0002a800000e0000 */
[----:B------:R1:W3:Y:S02]  /*53b0*/  SHFL.IDX PT, R88, R60, RZ, 0x1e1f ;  /* 0x001e1fff3c587589 */ /* 0x0002e400000e0000 */
.L_x_12637:
        /* <DEDUP_REMOVED lines=33> */
[----:B------:R-:W-:Y:S02]  /*55d0*/  PRMT R40, R105, 0x5432, R40 ;  /* 0x0000543269287816 */ /* 0x000fe40000000028 */
[----:B------:R-:W-:Y:S02]  /*55e0*/  SHF.R.U32.HI R105, RZ, 0x10, R53 ;  /* 0x00000010ff697819 */ /* 0x000fe40000011635 */
[--C-:B------:R-:W-:Y:S02]  /*55f0*/  SHF.R.U64 R41, R42, 0x10, R43.reuse ;  /* 0x000000102a297819 */ /* 0x100fe4000000122b */
[----:B------:R-:W-:-:S02]  /*5600*/  SHF.R.U32.HI R42, RZ, 0x10, R43 ;  /* 0x00000010ff2a7819 */ /* 0x000fc4000001162b */
[----:B------:R-:W-:Y:S02]  /*5610*/  SHF.R.U64 R43, R52, 0x10, R53 ;  /* 0x00000010342b7819 */ /* 0x000fe40000001235 */
[--C-:B------:R-:W-:Y:S02]  /*5620*/  SHF.R.U64 R52, R54, 0x10, R55.reuse ;  /* 0x0000001036347819 */ /* 0x100fe40000001237 */
[----:B------:R-:W-:Y:S02]  /*5630*/  SHF.R.U32.HI R53, RZ, 0x10, R55 ;  /* 0x00000010ff357819 */ /* 0x000fe40000011637 */
[----:B------:R-:W-:Y:S02]  /*5640*/  PRMT R105, R117, 0x5410, R105 ;  /* 0x0000541075697816 */ /* 0x000fe40000000069 */
[----:B------:R-:W-:Y:S02]  /*5650*/  PRMT R104, R107, 0x5432, R104 ;  /* 0x000054326b687816 */ /* 0x000fe40000000068 */
[----:B------:R-:W-:-:S02]  /*5660*/  PRMT R43, R108, 0x5410, R43 ;  /* 0x000054106c2b7816 */ /* 0x000fc4000000002b */
[----:B------:R-:W-:Y:S01]  /*5670*/  PRMT R52, R108, 0x5432, R52 ;  /* 0x000054326c347816 */ /* 0x000fe20000000034 */
[----:B-1----:R-:W-:Y:S01]  /*5680*/  IMAD.U32 R108, R61, 0x10000, RZ ;  /* 0x000100003d6c7824 */ /* 0x002fe200078e00ff */
[----:B------:R-:W-:Y:S01]  /*5690*/  PRMT R53, R107, 0x5410, R53 ;  /* 0x000054106b357816 */ /* 0x000fe20000000035 */
[----:B------:R-:W-:Y:S01]  /*56a0*/  IMAD.U32 R107, R105, 0x10000, RZ ;  /* 0x00010000696b7824 */ /* 0x000fe200078e00ff */
[----:B------:R-:W-:Y:S01]  /*56b0*/  PRMT R41, R106, 0x5410, R41 ;  /* 0x000054106a297816 */ /* 0x000fe20000000029 */
[----:B------:R-:W-:Y:S01]  /*56c0*/  IMAD.U32 R55, R104, 0x10000, RZ ;  /* 0x0001000068377824 */ /* 0x000fe200078e00ff */
[----:B------:R-:W-:Y:S01]  /*56d0*/  PRMT R42, R106, 0x5432, R42 ;  /* 0x000054326a2a7816 */ /* 0x000fe2000000002a */
[----:B--2---:R-:W-:Y:S02]  /*56e0*/  IMAD.U32 R106, R13, 0x10000, RZ ;  /* 0x000100000d6a7824 */ /* 0x004fe400078e00ff */
[----:B------:R-:W-:Y:S01]  /*56f0*/  FMUL.FTZ R54, R108, R107 ;  /* 0x0000006b6c367220 */ /* 0x000fe20000410000 */
[----:B------:R-:W-:-:S02]  /*5700*/  LOP3.LUT R105, R105, 0xffff0000, RZ, 0xc0, !PT ;  /* 0xffff000069697812 */ /* 0x000fc400078ec0ff */
        /* <DEDUP_REMOVED lines=36> */
[----:B------:R-:W-:Y:S01]  /*5950*/  FMUL.FTZ R54, R54, R55 ;  /* 0x0000003736367220 */ /* 0x000fe20000410000 */
        /* <DEDUP_REMOVED lines=34> */
.L_x_12387:
[----:B------:R-:W-:Y:S05]  /*5b80*/  BSYNC B2 ;  /* 0x0000000000027941 */ /* 0x000fea0003800000 */
.L_x_12386:
[----:B---3--:R-:W-:-:S04]  /*5b90*/  LEA R40, P3, R20, R88, 0x1 ;  /* 0x0000005814287211 */ /* 0x008fc800078608ff */
[----:B------:R-:W-:Y:S02]  /*5ba0*/  LEA.HI.X R41, R20, R89, R91, 0x1, P3 ;  /* 0x0000005914297211 */ /* 0x000fe400018f0c5b */
[----:B------:R-:W-:-:S03]  /*5bb0*/  ISETP.GE.AND P3, PT, R103, R11, PT ;  /* 0x0000000b6700720c */ /* 0x000fc60003f66270 */
[----:B--2---:R2:W-:Y:S10]  /*5bc0*/  ST.E.128 desc[UR38][R40.64], R12 ;  /* 0x0000000c28007985 */ /* 0x0045f4000c101d26 */
[----:B--2---:R-:W-:-:S05]  /*5bd0*/  @!P3 IMAD.WIDE R12, R103, 0x2, R88 ;  /* 0x00000002670cb825 */ /* 0x004fca00078e0258 */
[----:B-1----:R4:W-:Y:S02]  /*5be0*/  @!P3 ST.E.128 desc[UR38][R12.64], R60 ;  /* 0x0000003c0c00b985 */ /* 0x0029e4000c101d26 */
.L_x_12385:
[----:B------:R-:W-:Y:S05]  /*5bf0*/  BSYNC B1 ;  /* 0x0000000000017941 */ /* 0x000fea0003800000 */
.L_x_12384:
        /* <DEDUP_REMOVED lines=123> */
.L_x_12391:
[----:B------:R-:W-:Y:S05]  /*63b0*/  BSYNC B2 ;  /* 0x0000000000027941 */ /* 0x000fea0003800000 */
.L_x_12390:
[----:B------:R-:W-:-:S04]  /*63c0*/  LEA R36, P3, R21, R88, 0x1 ;  /* 0x0000005815247211 */ /* 0x000fc800078608ff */
[----:B------:R-:W-:Y:S02]  /*63d0*/  LEA.HI.X R37, R21, R89, R90, 0x1, P3 ;  /* 0x0000005915257211 */ /* 0x000fe400018f0c5a */
[----:B------:R-:W-:-:S03]  /*63e0*/  ISETP.GE.AND P3, PT, R52, R11, PT ;  /* 0x0000000b3400720c */ /* 0x000fc60003f66270 */
[----:B---3--:R3:W-:Y:S10]  /*63f0*/  ST.E.128 desc[UR38][R36.64], R12 ;  /* 0x0000000c24007985 */ /* 0x0087f4000c101d26 */
[----:B---3--:R-:W-:-:S05]  /*6400*/  @!P3 IMAD.WIDE R12, R52, 0x2, R88 ;  /* 0x00000002340cb825 */ /* 0x008fca00078e0258 */
[----:B--2---:R2:W-:Y:S02]  /*6410*/  @!P3 ST.E.128 desc[UR38][R12.64], R40 ;  /* 0x000000280c00b985 */ /* 0x0045e4000c101d26 */
.L_x_12389:
[----:B------:R-:W-:Y:S05]  /*6420*/  BSYNC B1 ;  /* 0x0000000000017941 */ /* 0x000fea0003800000 */
.L_x_12388:
        /* <DEDUP_REMOVED lines=50> */
[C---:B------:R-:W-:Y:S01]  /*6750*/  FFMA.FTZ R47, R44.reuse, R47, -R50 ;  /* 0x0000002f2c2f7223 */ /* 0x040fe20000010832 */
        /* <DEDUP_REMOVED lines=26> */
[C---:B------:R-:W-:Y:S01]  /*6900*/  FMUL.FTZ R39, R48.reuse, R111 ;  /* 0x0000006f30277220 */ /* 0x040fe20000410000 */
[----:B------:R-:W-:Y:S01]  /*6910*/  FMUL.FTZ R48, R48, R43 ;  /* 0x0000002b30307220 */ /* 0x000fe20000410000 */
[----:B------:R-:W-:-:S02]  /*6920*/  F2FP.BF16.F32.PACK_AB R33, R33, R47 ;  /* 0x0000002f2121723e */ /* 0x000fc400000010ff */
[C---:B------:R-:W-:Y:S01]  /*6930*/  FFMA.FTZ R39, R15.reuse, R43, -R39 ;  /* 0x0000002b0f277223 */ /* 0x040fe20000010827 */
[----:B------:R-:W-:Y:S01]  /*6940*/  FFMA.FTZ R15, R15, R111, R48 ;  /* 0x0000006f0f0f7223 */ /* 0x000fe20000010030 */
[C---:B------:R-:W-:Y:S01]  /*6950*/  IMAD.U32 R48, R35.reuse, 0x10000, RZ ;  /* 0x0001000023307824 */ /* 0x040fe200078e00ff */
[----:B------:R-:W-:Y:S01]  /*6960*/  LOP3.LUT R35, R35, 0xffff0000, RZ, 0xc0, !PT ;  /* 0xffff000023237812 */ /* 0x000fe200078ec0ff */
[----:B------:R-:W-:Y:S01]  /*6970*/  IMAD.U32 R43, R12, 0x10000, RZ ;  /* 0x000100000c2b7824 */ /* 0x000fe200078e00ff */
[----:B------:R-:W-:Y:S01]  /*6980*/  F2FP.BF16.F32.PACK_AB R39, R39, R46 ;  /* 0x0000002e2727723e */ /* 0x000fe200000010ff */
[C---:B------:R-:W-:Y:S01]  /*6990*/  FMUL.FTZ R51, R49.reuse, R48 ;  /* 0x0000003031337220 */ /* 0x040fe20000410000 */
[----:B------:R-:W-:Y:S01]  /*69a0*/  FMUL.FTZ R49, R49, R50 ;  /* 0x0000003231317220 */ /* 0x000fe20000410000 */
[----:B------:R-:W-:Y:S01]  /*69b0*/  FMUL.FTZ R53, R36, R35 ;  /* 0x0000002324357220 */ /* 0x000fe20000410000 */
[----:B------:R-:W-:Y:S01]  /*69c0*/  F2FP.BF16.F32.PACK_AB R44, R13, R44 ;  /* 0x0000002c0d2c723e */ /* 0x000fe200000010ff */
[C---:B------:R-:W-:Y:S01]  /*69d0*/  FFMA.FTZ R51, R43.reuse, R50, -R51 ;  /* 0x000000322b337223 */ /* 0x040fe20000010833 */
[----:B------:R-:W-:Y:S01]  /*69e0*/  FFMA.FTZ R49, R43, R48, R49 ;  /* 0x000000302b317223 */ /* 0x000fe20000010031 */
[----:B------:R-:W-:Y:S01]  /*69f0*/  LOP3.LUT R43, R32, 0xffff0000, RZ, 0xc0, !PT ;  /* 0xffff0000202b7812 */ /* 0x000fe200078ec0ff */
[----:B------:R-:W-:Y:S01]  /*6a00*/  IMAD.U32 R48, R34, 0x10000, RZ ;  /* 0x0001000022307824 */ /* 0x000fe200078e00ff */
[----:B------:R-:W-:Y:S01]  /*6a10*/  LOP3.LUT R32, R12, 0xffff0000, RZ, 0xc0, !PT ;  /* 0xffff00000c207812 */ /* 0x000fe200078ec0ff */
[----:B------:R-:W-:-:S02]  /*6a20*/  IMAD.MOV.U32 R13, RZ, RZ, R33 ;  /* 0x000000ffff0d7224 */ /* 0x000fc400078e0021 */
[-C--:B------:R-:W-:Y:S02]  /*6a30*/  FMUL.FTZ R36, R36, R43.reuse ;  /* 0x0000002b24247220 */ /* 0x080fe40000410000 */
[----:B------:R-:W-:Y:S01]  /*6a40*/  FFMA.FTZ R12, R32, R43, -R53 ;  /* 0x0000002b200c7223 */ /* 0x000fe20000010835 */
[----:B------:R-:W-:Y:S02]  /*6a50*/  IMAD.U32 R43, R38, 0x10000, RZ ;  /* 0x00010000262b7824 */ /* 0x000fe400078e00ff */
[----:B------:R-:W-:Y:S01]  /*6a60*/  FFMA.FTZ R32, R32, R35, R36 ;  /* 0x0000002320207223 */ /* 0x000fe20000010024 */
[C---:B------:R-:W-:Y:S01]  /*6a70*/  SHF.L.U32 R36, R45.reuse, 0x10, RZ ;  /* 0x000000102d247819 */ /* 0x040fe200000006ff */
[----:B------:R-:W-:Y:S01]  /*6a80*/  IMAD.U32 R35, R14, 0x10000, RZ ;  /* 0x000100000e237824 */ /* 0x000fe200078e00ff */
[----:B------:R-:W-:Y:S02]  /*6a90*/  LOP3.LUT R38, R38, 0xffff0000, RZ, 0xc0, !PT ;  /* 0xffff000026267812 */ /* 0x000fe400078ec0ff */
        /* <DEDUP_REMOVED lines=21> */
.L_x_12393:
[----:B------:R-:W-:Y:S05]  /*6bf0*/  BSYNC B1 ;  /* 0x0000000000017941 */ /* 0x000fea0003800000 */
.L_x_12392:
[----:B---3--:R3:W-:Y:S01]  /*6c00*/  ST.E.128 desc[UR38][R40.64], R12 ;  /* 0x0000000c28007985 */ /* 0x0087e2000c101d26 */
[----:B------:R-:W-:-:S13]  /*6c10*/  ISETP.GE.AND P3, PT, R42, R11, PT ;  /* 0x0000000b2a00720c */ /* 0x000fda0003f66270 */
[----:B------:R-:W-:Y:S05]  /*6c20*/  @P3 BRA `(.L_x_12355) ;  /* 0x00000004003c3947 */ /* 0x000fea0003800000 */
[----:B------:R-:W-:-:S05]  /*6c30*/  IMAD.WIDE R88, R42, 0x2, R88 ;  /* 0x000000022a587825 */ /* 0x000fca00078e0258 */
[----:B--2---:R2:W-:Y:S01]  /*6c40*/  ST.E.128 desc[UR38][R88.64], R36 ;  /* 0x0000002458007985 */ /* 0x0045e2000c101d26 */
[----:B------:R-:W-:Y:S05]  /*6c50*/  BRA `(.L_x_12355) ;  /* 0x0000000400307947 */ /* 0x000fea0003800000 */
.L_x_12347:
[----:B------:R-:W-:-:S06]  /*6c60*/  UISETP.NE.AND UP0, UPT, UR41, 0x3, UPT ;  /* 0x000000032900788c */ /* 0x000fcc000bf05270 */
[----:B------:R-:W-:-:S13]  /*6c70*/  PLOP3.LUT P2, PT, PT, PT, UP0, 0x80, 0x0 ;  /* 0x000000000000781c */ /* 0x000fda0003f4f008 */
[----:B------:R-:W-:Y:S05]  /*6c80*/  @!P2 BRA `(.L_x_12394) ;  /* 0x000000000004a947 */ /* 0x000fea0003800000 */
[----:B------:R-:W-:Y:S01]  /*6c90*/  BPT.TRAP 0x1 ;  /* 0x000000040000795c */ /* 0x000fe20000300000 */
.L_x_12394:
[----:B------:R-:W-:Y:S01]  /*6ca0*/  IMAD R57, R18, 0x8, R2 ;  /* 0x0000000812397824 */ /* 0x000fe200078e0202 */
[----:B------:R-:W-:Y:S01]  /*6cb0*/  SHF.L.U32 R85, R149, 0x1f, RZ ;  /* 0x0000001f95557819 */ /* 0x000fe200000006ff */
[----:B------:R-:W-:Y:S01]  /*6cc0*/  BSSY B1, `(.L_x_12395) ;  /* 0x0000004000017945 */ /* 0x000fe20003800000 */
[----:B------:R-:W-:Y:S02]  /*6cd0*/  SHF.R.S32.HI R82, RZ, 0x1f, R81 ;  /* 0x0000001fff527819 */ /* 0x000fe40000011451 */
[----:B------:R-:W0:Y:S02]  /*6ce0*/  SYNCS.PHASECHK.TRANS64.TRYWAIT P3, [R57+URZ+0x2d890], R85 ;  /* 0x02d89055390075a7 */ /* 0x000e24000806017f */
[----:B0-----:R-:W-:Y:S05]  /*6cf0*/  @!P3 BRA `(.L_x_12396) ;  /* 0x0000019c0074b947 */ /* 0x001fea0003800000 */
.L_x_12638:
[----:B------:R-:W-:Y:S05]  /*6d00*/  BSYNC B1 ;  /* 0x0000000000017941 */ /* 0x000fea0003800000 */
.L_x_12395:
        /* <DEDUP_REMOVED lines=24> */
.L_x_12642:
[----:B------:R-:W-:Y:S05]  /*6e90*/  @!P3 BRA `(.L_x_12355) ;  /* 0x0000000000a0b947 */ /* 0x000fea0003800000 */
[----:B-1----:R-:W4:Y:S01]  /*6ea0*/  LDL R13, [R1+0x5c] ;  /* 0x00005c00010d7983 */ /* 0x002f220000100800 */
[----:B------:R-:W-:-:S03]  /*6eb0*/  ULDC UR4, c[0x0][0x2f4] ;  /* 0x0000bd0000047ab9 */ /* 0x000fc60000000800 */
[----:B------:R-:W5:Y:S04]  /*6ec0*/  LDL R12, [R1+0x58] ;  /* 0x00005800010c7983 */ /* 0x000f680000100800 */
[----:B------:R-:W5:Y:S04]  /*6ed0*/  LDL R11, [R1+0x4c] ;  /* 0x00004c00010b7983 */ /* 0x000f680000100800 */
[----:B------:R-:W5:Y:S01]  /*6ee0*/  LDL R41, [R1+0x50] ;  /* 0x0000500001297983 */ /* 0x000f620000100800 */
[----:B------:R-:W-:Y:S02]  /*6ef0*/  ISETP.GE.AND P5, PT, R16, UR4, PT ;  /* 0x0000000410007c0c */ /* 0x000fe4000bfa6270 */
        /* <DEDUP_REMOVED lines=34> */
.L_x_12355:
[----:B------:R-:W-:Y:S05]  /*7120*/  BSYNC B0 ;  /* 0x0000000000007941 */ /* 0x000fea0003800000 */
.L_x_12346:
        /* <DEDUP_REMOVED lines=16> */
.L_x_12399:
[----:B------:R-:W-:Y:S05]  /*7230*/  BSYNC B0 ;  /* 0x0000000000007941 */ /* 0x000fea0003800000 */
.L_x_12398:
[----:B------:R-:W5:Y:S01]  /*7240*/  SYNCS.PHASECHK.TRANS64.TRYWAIT P2, [R57+URZ+0x2d8b0], R85 ;  /* 0x02d8b055390075a7 */ /* 0x000f62000804017f */
[----:B------:R-:W-:Y:S04]  /*7250*/  BSSY B0, `(.L_x_12400) ;  /* 0x0000002000007945 */ /* 0x000fe80003800000 */
[----:B-----5:R-:W-:Y:S05]  /*7260*/  @!P2 BRA `(.L_x_12401) ;  /* 0x000001980074a947 */ /* 0x020fea0003800000 */
.L_x_12643:
[----:B------:R-:W-:Y:S05]  /*7270*/  BSYNC B0 ;  /* 0x0000000000007941 */ /* 0x000fea0003800000 */
.L_x_12400:
        /* <DEDUP_REMOVED lines=13> */
[----:B------:R-:W-:-:S04]  /*7350*/  IMAD.WIDE.U32 R12, R138, UR4, R12 ;  /* 0x000000048a0c7c25 */ /* 0x000fc8000f8e000c */
[----:B------:R-:W-:Y:S01]  /*7360*/  IMAD R13, R138, UR5, R13 ;  /* 0x000000058a0d7c24 */ /* 0x000fe2000f8e020d */
[----:B0-----:R-:W-:-:S04]  /*7370*/  LEA R11, P2, R12, UR6, 0x1 ;  /* 0x000000060c0b7c11 */ /* 0x001fc8000f8408ff */
[----:B------:R-:W-:Y:S01]  /*7380*/  LEA.HI.X R12, R12, UR7, R13, 0x1, P2 ;  /* 0x000000070c0c7c11 */ /* 0x000fe200090f0c0d */
[----:B------:R0:W1:Y:S01]  /*7390*/  SHFL.IDX PT, R36, R11, RZ, 0x1e1f ;  /* 0x001e1fff0b247589 */ /* 0x00006200000e0000 */
[----:B------:R-:W-:-:S03]  /*73a0*/  ISETP.GT.AND P2, PT, R84, R156, PT ;  /* 0x0000009c5400720c */ /* 0x000fc60003f44270 */
[----:B------:R0:W2:Y:S10]  /*73b0*/  SHFL.IDX PT, R37, R12, RZ, 0x1e1f ;  /* 0x001e1fff0c257589 */ /* 0x0000b400000e0000 */
[----:B0-----:R-:W-:Y:S05]  /*73c0*/  @!P2 BRA `(.L_x_12403) ;  /* 0x000000000098a947 */ /* 0x001fea0003800000 */
[----:B------:R-:W3:Y:S01]  /*73d0*/  LDL R15, [R1+0x5c] ;  /* 0x00005c00010f7983 */ /* 0x000ee20000100800 */
[----:B------:R-:W-:-:S03]  /*73e0*/  ULDC UR4, c[0x0][0x2f4] ;  /* 0x0000bd0000047ab9 */ /* 0x000fc60000000800 */
[----:B------:R-:W4:Y:S04]  /*73f0*/  LDL R14, [R1+0x58] ;  /* 0x00005800010e7983 */ /* 0x000f280000100800 */
[----:B------:R-:W5:Y:S04]  /*7400*/  LDL R42, [R1+0x4c] ;  /* 0x00004c00012a7983 */ /* 0x000f680000100800 */
[----:B------:R-:W5:Y:S01]  /*7410*/  LDL R41, [R1+0x50] ;  /* 0x0000500001297983 */ /* 0x000f620000100800 */
[----:B------:R-:W-:Y:S02]  /*7420*/  ISETP.GE.AND P5, PT, R16, UR4, PT ;  /* 0x0000000410007c0c */ /* 0x000fe4000bfa6270 */
        /* <DEDUP_REMOVED lines=32> */
.L_x_12403:
[----:B------:R-:W-:Y:S05]  /*7630*/  BSYNC B0 ;  /* 0x0000000000007941 */ /* 0x000fea0003800000 */
.L_x_12402:
        /* <DEDUP_REMOVED lines=11> */
[----:B0-----:R-:W-:Y:S02]  /*76f0*/  SEL R12, RZ, 0x1, P2 ;  /* 0x00000001ff0c7807 */ /* 0x001fe40001000000 */
[----:B------:R-:W-:Y:S02]  /*7700*/  SEL R18, R18, RZ, P2 ;  /* 0x000000ff12127207 */ /* 0x000fe40001000000 */
[----:B------:R-:W-:Y:S01]  /*7710*/  LOP3.LUT R149, R149, R12, RZ, 0x3c, !PT ;  /* 0x0000000c95957212 */ /* 0x000fe200078e3cff */
[----:B------:R3:W-:Y:S01]  /*7720*/  @!P3 SYNCS.ARRIVE.TRANS64.RED.A1T0 RZ, [R57+URZ], RZ ;  /* 0x000000ff39ffb9a7 */ /* 0x0007e2000810043f */
[----:B------:R-:W-:Y:S05]  /*7730*/  @P1 BRA `(.L_x_12404) ;  /* 0xffffffb400081947 */ /* 0x000fea000383ffff */
[----:B------:R-:W0:Y:S01]  /*7740*/  S2R R11, SR_TID.X ;  /* 0x00000000000b7919 */ /* 0x000e220000002100 */
[----:B------:R-:W-:Y:S02]  /*7750*/  PLOP3.LUT P0, PT, PT, PT, PT, 0x8, 0x0 ;  /* 0x000000000000781c */ /* 0x000fe40003f0e170 */
[----:B0-----:R-:W-:-:S04]  /*7760*/  SHF.R.U32.HI R11, RZ, 0x7, R11 ;  /* 0x00000007ff0b7819 */ /* 0x001fc8000001160b */
[----:B------:R-:W-:-:S13]  /*7770*/  ISETP.NE.AND P4, PT, R11, 0x1, PT ;  /* 0x000000010b00780c */ /* 0x000fda0003f85270 */
[----:B------:R-:W-:Y:S06]  /*7780*/  @!P4 BAR.ARV 0x9, 0x100 ;  /* 0x024400000000cb1d */ /* 0x000fec0000002000 */
.L_x_12341:
[----:B------:R-:W4:Y:S01]  /*7790*/  LDL R3, [R1+0x88] ;  /* 0x0000880001037983 */ /* 0x000f220000100800 */
[----:B------:R-:W0:Y:S01]  /*77a0*/  LDC R0, c[0x0][0x448] ;  /* 0x00011200ff007b82 */ /* 0x000e220000000800 */
[----:B------:R-:W-:Y:S01]  /*77b0*/  IMAD.MOV.U32 R94, RZ, RZ, RZ ;  /* 0x000000ffff5e7224 */ /* 0x000fe200078e00ff */
[----:B0-----:R-:W-:-:S13]  /*77c0*/  ISETP.NE.AND P1, PT, R0, 0x1, PT ;  /* 0x000000010000780c */ /* 0x001fda0003f25270 */
[----:B------:R-:W0:Y:S08]  /*77d0*/  @P1 LDC R0, c[0x0][0x44c] ;  /* 0x00011300ff001b82 */ /* 0x000e300000000800 */
[----:B------:R-:W1:Y:S01]  /*77e0*/  @P1 LDC R5, c[0x0][0x450] ;  /* 0x00011400ff051b82 */ /* 0x000e620000000800 */
[----:B----4-:R-:W-:-:S04]  /*77f0*/  VIADD R3, R3, 0xbf ;  /* 0x000000bf03037836 */ /* 0x010fc80000000000 */
[----:B0-----:R-:W-:-:S05]  /*7800*/  @P1 IMAD.HI.U32 R0, R3, R0, RZ ;  /* 0x0000000003001227 */ /* 0x001fca00078e00ff */
[----:B-1----:R-:W-:-:S05]  /*7810*/  @P1 SHF.R.U32.HI R3, RZ, R5, R0 ;  /* 0x00000005ff031219 */ /* 0x002fca0000011600 */
        /* <DEDUP_REMOVED lines=10> */
.L_x_12405:
[----:B------:R-:W-:Y:S04]  /*78c0*/  BSSY B0, `(.L_x_12406) ;  /* 0x0000020000007945 */ /* 0x000fe80003800000 */
[----:B------:R-:W-:Y:S05]  /*78d0*/  @!P1 BRA `(.L_x_12407) ;  /* 0x0000000000789947 */ /* 0x000fea0003800000 */
[----:B------:R-:W4:Y:S01]  /*78e0*/  LDL R0, [R1+0x9c] ;  /* 0x00009c0001007983 */ /* 0x000f220000100800 */
[----:B------:R-:W-:Y:S01]  /*78f0*/  ULDC UR4, c[0x0][0x9f0] ;  /* 0x00027c0000047ab9 */ /* 0x000fe20000000800 */
[----:B----4-:R-:W-:-:S04]  /*7900*/  ISETP.NE.AND P0, PT, R0, RZ, PT ;  /* 0x000000ff0000720c */ /* 0x010fc80003f05270 */
        /* <DEDUP_REMOVED lines=27> */
.L_x_12407:
[----:B------:R-:W-:Y:S05]  /*7ac0*/  BSYNC B0 ;  /* 0x0000000000007941 */ /* 0x000fea0003800000 */
.L_x_12406:
        /* <DEDUP_REMOVED lines=26> */
[----:B----4-:R-:W-:-:S02]  /*7c70*/  IMAD R4, R0, R94, RZ ;  /* 0x0000005e00047224 */ /* 0x010fc400078e02ff */
        /* <DEDUP_REMOVED lines=15> */
.L_x_12646:
        /* <DEDUP_REMOVED lines=8> */
[----:B------:R-:W-:Y:S02]  /*7df0*/  IMAD R3, R3, 0x2000, R4 ;  /* 0x0000200003037824 */ /* 0x000fe400078e0204 */
[----:B------:R-:W-:-:S03]  /*7e00*/  VIADD R0, R0, 0xc400 ;  /* 0x0000c40000007836 */ /* 0x000fc60000000000 */
[----:B------:R-:W-:Y:S02]  /*7e10*/  SHF.R.U32.HI R3, RZ, 0x4, R3 ;  /* 0x00000004ff037819 */ /* 0x000fe40000011603 */
[----:B------:R-:W-:Y:S02]  /*7e20*/  SHF.R.U32.HI R0, RZ, 0x4, R0 ;  /* 0x00000004ff007819 */ /* 0x000fe40000011600 */
[----:B------:R-:W-:Y:S02]  /*7e30*/  LOP3.LUT R3, R3, 0x3fff, RZ, 0xc0, !PT ;  /* 0x00003fff03037812 */ /* 0x000fe400078ec0ff */
[----:B------:R-:W-:-:S03]  /*7e40*/  LOP3.LUT R44, R0, 0x3fff, RZ, 0xc0, !PT ;  /* 0x00003fff002c7812 */ /* 0x000fc600078ec0ff */
[----:B------:R1:W-:Y:S01]  /*7e50*/  STL [R1+0x70], R3 ;  /* 0x0000700301007387 */ /* 0x0003e20000100800 */
[----:B------:R-:W-:Y:S05]  /*7e60*/  @!P0 BRA `(.L_x_12411) ;  /* 0x0000000000408947 */ /* 0x000fea0003800000 */
        /* <DEDUP_REMOVED lines=15> */
[----:B0123-5:R-:W-:Y:S05]  /*7f60*/  CALL.ABS.NOINC R14 ;  /* 0x000000000e007343 */ /* 0x02ffea0003c00000 */
.L_x_12411:
[----:B------:R-:W-:Y:S05]  /*7f70*/  BSYNC B6 ;  /* 0x0000000000067941 */ /* 0x000fea0003800000 */
.L_x_12410:
        /* <DEDUP_REMOVED lines=8> */
[----:B------:R1:W4:Y:S03]  /*8000*/  SYNCS.PHASECHK.TRANS64.TRYWAIT P0, [R2+URZ+0x2d800], R3 ;  /* 0x02d80003020075a7 */ /* 0x000326000800017f */
[----:B----4-:R-:W-:Y:S05]  /*8010*/  @!P0 NANOSLEEP.SYNCS 0x989680 ;  /* 0x009896800000895d */ /* 0x010fea0003900000 */
[----:B------:R-:W4:Y:S01]  /*8020*/  @!P0 SYNCS.PHASECHK.TRANS64 P0, [R2+URZ+0x2d800], R3 ;  /* 0x02d80003020085a7 */ /* 0x000f22000800007f */
[----:B------:R-:W-:Y:S04]  /*8030*/  BSSY B0, `(.L_x_12413) ;  /* 0x0000006000007945 */ /* 0x000fe80003800000 */
[----:B----4-:R-:W-:Y:S05]  /*8040*/  @P0 BRA `(.L_x_12414) ;  /* 0x0000000000100947 */ /* 0x010fea0003800000 */
.L_x_12415:
[----:B----4-:R4:W0:Y:S02]  /*8050*/  SYNCS.PHASECHK.TRANS64.TRYWAIT P0, [R2+URZ+0x2d800], R3 ;  /* 0x02d80003020075a7 */ /* 0x010824000800017f */
[----:B0-----:R-:W-:Y:S05]  /*8060*/  @!P0 NANOSLEEP.SYNCS 0x989680 ;  /* 0x009896800000895d */ /* 0x001fea0003900000 */
[----:B------:R-:W0:Y:S02]  /*8070*/  @!P0 SYNCS.PHASECHK.TRANS64 P0, [R2+URZ+0x2d800], R3 ;  /* 0x02d80003020085a7 */ /* 0x000e24000800007f */
[----:B0-----:R-:W-:Y:S05]  /*8080*/  @!P0 BRA `(.L_x_12415) ;  /* 0xfffffffc00f08947 */ /* 0x001fea000383ffff */
.L_x_12414:
[----:B------:R-:W-:Y:S05]  /*8090*/  BSYNC B0 ;  /* 0x0000000000007941 */ /* 0x000fea0003800000 */
.L_x_12413:
[----:B------:R-:W-:Y:S05]  /*80a0*/  BRA `(.L_x_12416) ;  /* 0x0000004000787947 */ /* 0x000fea0003800000 */
.L_x_12412:
[----:B------:R-:W-:Y:S01]  /*80b0*/  ULOP3.LUT UP0, URZ, UR42, 0x1bf, URZ, 0xc0, !UPT ;  /* 0x000001bf2a3f7892 */ /* 0x000fe2000f80c03f */
[----:B-----5:R-:W-:Y:S01]  /*80c0*/  SHF.R.S32.HI R0, RZ, 0x1f, R95 ;  /* 0x0000001fff007819 */ /* 0x020fe2000001145f */
[----:B------:R-:W-:Y:S01]  /*80d0*/  ULDC.64 UR4, c[0x0][0x3f8] ;  /* 0x0000fe0000047ab9 */ /* 0x000fe20000000a00 */
[----:B------:R-:W-:Y:S01]  /*80e0*/  ULDC.64 UR6, c[0x0][0x408] ;  /* 0x0001020000067ab9 */ /* 0x000fe20000000a00 */
[----:B------:R-:W-:Y:S02]  /*80f0*/  IMAD.WIDE.U32 R24, R95, UR4, RZ ;  /* 0x000000045f187c25 */ /* 0x000fe4000f8e00ff */
[----:B------:R-:W-:Y:S02]  /*8100*/  PLOP3.LUT P0, PT, PT, PT, UP0, 0x80, 0x0 ;  /* 0x000000000000781c */ /* 0x000fe40003f0f008 */
        /* <DEDUP_REMOVED lines=23> */
[----:B0123--:R-:W-:Y:S05]  /*8280*/  CALL.ABS.NOINC R14 ;  /* 0x000000000e007343 */ /* 0x00ffea0003c00000 */
.L_x_12417:
[----:B------:R-:W4:Y:S01]  /*8290*/  LDL R20, [R1+0x88] ;  /* 0x0000880001147983 */ /* 0x000f220000100800 */
[----:B------:R-:W-:Y:S01]  /*82a0*/  ULDC.U8 UR4, c[0x0][0x410] ;  /* 0x0001040000047ab9 */ /* 0x000fe20000000000 */
[----:B------:R-:W-:Y:S01]  /*82b0*/  BSSY B0, `(.L_x_12418) ;  /* 0x00003f5000007945 */ /* 0x000fe20003800000 */
[----:B------:R-:W-:Y:S01]  /*82c0*/  ISETP.NE.AND P0, PT, RZ, UR4, PT ;  /* 0x00000004ff007c0c */ /* 0x000fe2000bf05270 */
[----:B----4-:R-:W-:-:S12]  /*82d0*/  IMAD.IADD R9, R156, 0x1, R20 ;  /* 0x000000019c097824 */ /* 0x010fd800078e0214 */
[----:B------:R-:W-:Y:S05]  /*82e0*/  @!P0 BRA `(.L_x_12419) ;  /* 0x0000001c00e08947 */ /* 0x000fea0003800000 */
[----:B------:R-:W4:Y:S01]  /*82f0*/  LDC R6, c[0x0][0x448] ;  /* 0x00011200ff067b82 */ /* 0x000f220000000800 */
[----:B-1----:R-:W-:Y:S01]  /*8300*/  IMAD.MOV.U32 R3, RZ, RZ, R9 ;  /* 0x000000ffff037224 */ /* 0x002fe200078e0009 */
[----:B------:R-:W-:Y:S01]  /*8310*/  ULDC.64 UR4, c[0x0][0x3f8] ;  /* 0x0000fe0000047ab9 */ /* 0x000fe20000000a00 */
[----:B------:R-:W-:Y:S01]  /*8320*/  ULDC.64 UR6, c[0x0][0x408] ;  /* 0x0001020000067ab9 */ /* 0x000fe20000000a00 */
[----:B------:R-:W-:Y:S02]  /*8330*/  IMAD.MOV.U32 R25, RZ, RZ, R29 ;  /* 0x000000ffff197224 */ /* 0x000fe400078e001d */
[----:B------:R-:W-:Y:S01]  /*8340*/  IMAD.MOV.U32 R27, RZ, RZ, R31 ;  /* 0x000000ffff1b7224 */ /* 0x000fe200078e001f */
[----:B----4-:R-:W-:-:S13]  /*8350*/  ISETP.NE.AND P0, PT, R6, 0x1, PT ;  /* 0x000000010600780c */ /* 0x010fda0003f05270 */
[----:B------:R-:W1:Y:S08]  /*8360*/  @P0 LDC R0, c[0x0][0x44c] ;  /* 0x00011300ff000b82 */ /* 0x000e700000000800 */
[----:B------:R-:W4:Y:S01]  /*8370*/  @P0 LDC R5, c[0x0][0x450] ;  /* 0x00011400ff050b82 */ /* 0x000f220000000800 */
[----:B-1----:R-:W-:-:S05]  /*8380*/  @P0 IMAD.HI.U32 R0, R9, R0, RZ ;  /* 0x0000000009000227 */ /* 0x002fca00078e00ff */
[----:B----4-:R-:W-:-:S04]  /*8390*/  @P0 SHF.R.U32.HI R3, RZ, R5, R0 ;  /* 0x00000005ff030219 */ /* 0x010fc80000011600 */
        /* <DEDUP_REMOVED lines=17> */
[----:B------:R1:W4:Y:S04]  /*84b0*/  SHFL.IDX PT, R3, R13, RZ, 0x1e1f ;  /* 0x001e1fff0d037589 */ /* 0x00032800000e0000 */
[----:B------:R-:W0:Y:S04]  /*84c0*/  SHFL.IDX PT, R38, R38, RZ, 0x1e1f ;  /* 0x001e1fff26267589 */ /* 0x000e2800000e0000 */
[----:B------:R-:W0:Y:S04]  /*84d0*/  SHFL.IDX PT, R0, R0, RZ, 0x1e1f ;  /* 0x001e1fff00007589 */ /* 0x000e2800000e0000 */
[----:B-1----:R-:W0:Y:S02]  /*84e0*/  SHFL.IDX PT, R39, R39, RZ, 0x1e1f ;  /* 0x001e1fff27277589 */ /* 0x002e2400000e0000 */
.L_x_12652:
        /* <DEDUP_REMOVED lines=8> */
[----:B------:R-:W-:Y:S02]  /*8570*/  CS2R R12, SRZ ;  /* 0x00000000000c7805 */ /* 0x000fe4000001ff00 */
[----:B------:R-:W-:Y:S02]  /*8580*/  CS2R R8, SRZ ;  /* 0x0000000000087805 */ /* 0x000fe4000001ff00 */
[----:B--2---:R-:W-:Y:S02]  /*8590*/  CS2R R36, SRZ ;  /* 0x0000000000247805 */ /* 0x004fe4000001ff00 */
        /* <DEDUP_REMOVED lines=27> */
[-C--:B------:R-:W-:Y:S02]  /*8750*/  @!P3 IADD3 R26, P4, R38, R24.reuse, RZ ;  /* 0x00000018261ab210 */ /* 0x080fe40007f9e0ff */
        /* <DEDUP_REMOVED lines=56> */
.L_x_12422:
[----:B------:R-:W-:Y:S05]  /*8ae0*/  BSYNC B1 ;  /* 0x0000000000017941 */ /* 0x000fea0003800000 */
.L_x_12421:
[----:B------:R-:W-:Y:S01]  /*8af0*/  ULEA.HI UR4, UR37, UR37, URZ, 0x1 ;  /* 0x0000002525047291 */ /* 0x000fe2000f8f083f */
[----:B----45:R-:W-:Y:S01]  /*8b00*/  IMAD.MOV.U32 R3, RZ, RZ, R35 ;  /* 0x000000ffff037224 */ /* 0x030fe200078e0023 */
[----:B------:R-:W-:Y:S01]  /*8b10*/  VIMNMX R97, R97, 0xc0, PT ;  /* 0x000000c061617848 */ /* 0x000fe20003fe0100 */
[----:B------:R-:W-:Y:S01]  /*8b20*/  IMAD.MOV.U32 R0, RZ, RZ, R34 ;  /* 0x000000ffff007224 */ /* 0x000fe200078e0022 */
[----:B------:R-:W-:Y:S01]  /*8b30*/  ULOP3.LUT UR4, UR4, 0xfffffffe, URZ, 0xc0, !UPT ;  /* 0xfffffffe04047892 */ /* 0x000fe2000f8ec03f */
[----:B0-----:R-:W-:Y:S01]  /*8b40*/  IMAD.MOV.U32 R4, RZ, RZ, R30 ;  /* 0x000000ffff047224 */ /* 0x001fe200078e001e */
[----:B------:R-:W-:Y:S01]  /*8b50*/  PRMT R59, R3, 0x7610, R59 ;  /* 0x00007610033b7816 */ /* 0x000fe2000000003b */
[----:B------:R-:W-:Y:S01]  /*8b60*/  IMAD.MOV.U32 R5, RZ, RZ, R27 ;  /* 0x000000ffff057224 */ /* 0x000fe200078e001b */
[----:B------:R-:W-:Y:S01]  /*8b70*/  UIADD3 UR4, UR37, -UR4, URZ ;  /* 0x8000000425047290 */ /* 0x000fe2000fffe03f */
[----:B------:R-:W-:Y:S01]  /*8b80*/  PRMT R38, R38, 0x5410, R0 ;  /* 0x0000541026267816 */ /* 0x000fe20000000000 */
[----:B------:R-:W-:Y:S01]  /*8b90*/  IMAD.MOV.U32 R0, RZ, RZ, R31 ;  /* 0x000000ffff007224 */ /* 0x000fe200078e001f */
[----:B---3--:R-:W-:Y:S01]  /*8ba0*/  PRMT R57, R4, 0x7610, R57 ;  /* 0x0000761004397816 */ /* 0x008fe20000000039 */
        /* <DEDUP_REMOVED lines=40> */
[----:B------:R-:W-:-:S02]  /*8e30*/  PRMT R47, R5, 0x7610, R47 ;  /* 0x00007610052f7816 */ /* 0x000fc4000000002f */
[----:B------:R-:W-:Y:S01]  /*8e40*/  PRMT R48, R6, 0x7610, R48 ;  /* 0x0000761006307816 */ /* 0x000fe20000000030 */
[----:B0-----:R-:W-:Y:S08]  /*8e50*/  @!P0 BRA `(.L_x_12424) ;  /* 0x0000018000248947 */ /* 0x001ff00003800000 */
.L_x_12653:
[----:B------:R-:W-:Y:S05]  /*8e60*/  BSYNC B1 ;  /* 0x0000000000017941 */ /* 0x000fea0003800000 */
.L_x_12423:
        /* <DEDUP_REMOVED lines=74> */
.L_x_12427:
[----:B------:R-:W-:Y:S05]  /*9310*/  BSYNC B1 ;  /* 0x0000000000017941 */ /* 0x000fea0003800000 */
.L_x_12426:
        /* <DEDUP_REMOVED lines=49> */
.L_x_12429:
[----:B------:R-:W-:Y:S05]  /*9630*/  BSYNC B1 ;  /* 0x0000000000017941 */ /* 0x000fea0003800000 */
.L_x_12428:
        /* <DEDUP_REMOVED lines=48> */
.L_x_12431:
[----:B------:R-:W-:Y:S05]  /*9940*/  BSYNC B1 ;  /* 0x0000000000017941 */ /* 0x000fea0003800000 */
.L_x_12430:
        /* <DEDUP_REMOVED lines=48> */
.L_x_12433:
[----:B------:R-:W-:Y:S05]  /*9c50*/  BSYNC B1 ;  /* 0x0000000000017941 */ /* 0x000fea0003800000 */
.L_x_12432:
        /* <DEDUP_REMOVED lines=23> */
[C---:B------:R-:W-:Y:S01]  /*9dd0*/  FFMA.FTZ R27, R12.reuse, R21, R24 ;  /* 0x000000150c1b7223 */ /* 0x040fe20000010018 */
[----:B------:R-:W-:Y:S01]  /*9de0*/  FMUL.FTZ R21, R15, R48 ;  /* 0x000000300f157220 */ /* 0x000fe20000410000 */
[----:B------:R-:W-:Y:S02]  /*9df0*/  IMAD.U32 R7, R5, 0x10000, RZ ;  /* 0x0001000005077824 */ /* 0x000fe400078e00ff */
[----:B------:R-:W-:Y:S01]  /*9e00*/  FFMA.FTZ R26, R12, R20, -R25 ;  /* 0x000000140c1a7223 */ /* 0x000fe20000010819 */
[----:B------:R-:W-:Y:S01]  /*9e10*/  FFMA.FTZ R48, R14, R48, -R13 ;  /* 0x000000300e307223 */ /* 0x000fe2000001080d */
[----:B------:R-:W-:Y:S01]  /*9e20*/  LOP3.LUT R4, R4, 0xffff0000, RZ, 0xc0, !PT ;  /* 0xffff000004047812 */ /* 0x000fe200078ec0ff */
[----:B------:R-:W-:Y:S01]  /*9e30*/  IMAD.U32 R15, R45, 0x10000, RZ ;  /* 0x000100002d0f7824 */ /* 0x000fe200078e00ff */
[----:B------:R-:W-:Y:S01]  /*9e40*/  LOP3.LUT R5, R5, 0xffff0000, RZ, 0xc0, !PT ;  /* 0xffff000005057812 */ /* 0x000fe200078ec0ff */
[----:B------:R-:W-:Y:S01]  /*9e50*/  FFMA.FTZ R29, R14, R46, R21 ;  /* 0x0000002e0e1d7223 */ /* 0x000fe20000010015 */
[----:B------:R-:W-:Y:S01]  /*9e60*/  SHF.L.U32 R13, R47, 0x10, RZ ;  /* 0x000000102f0d7819 */ /* 0x000fe200000006ff */
[----:B------:R-:W-:Y:S01]  /*9e70*/  FMUL.FTZ R21, R4, R15 ;  /* 0x0000000f04157220 */ /* 0x000fe20000410000 */
[----:B------:R-:W-:-:S02]  /*9e80*/  LOP3.LUT R20, R45, 0xffff0000, RZ, 0xc0, !PT ;  /* 0xffff00002d147812 */ /* 0x000fc400078ec0ff */
[----:B------:R-:W-:Y:S01]  /*9e90*/  LOP3.LUT R12, R47, 0xffff0000, RZ, 0xc0, !PT ;  /* 0xffff00002f0c7812 */ /* 0x000fe200078ec0ff */
[-C--:B------:R-:W-:Y:S01]  /*9ea0*/  FMUL.FTZ R14, R4, R13.reuse ;  /* 0x0000000d040e7220 */ /* 0x080fe20000410000 */
[C---:B------:R-:W-:Y:S01]  /*9eb0*/  FFMA.FTZ R4, R6.reuse, R13, -R21 ;  /* 0x0000000d06047223 */ /* 0x040fe20000010815 */
[C---:B------:R-:W-:Y:S02]  /*9ec0*/  FMUL.FTZ R24, R5.reuse, R20 ;  /* 0x0000001405187220 */ /* 0x040fe40000410000 */
[-C--:B------:R-:W-:Y:S01]  /*9ed0*/  FMUL.FTZ R25, R5, R12.reuse ;  /* 0x0000000c05197220 */ /* 0x080fe20000410000 */
[----:B------:R-:W-:Y:S01]  /*9ee0*/  FFMA.FTZ R15, R6, R15, R14 ;  /* 0x0000000f060f7223 */ /* 0x000fe2000001000e */
[----:B------:R-:W-:Y:S01]  /*9ef0*/  FFMA.FTZ R5, R7, R12, -R24 ;  /* 0x0000000c07057223 */ /* 0x000fe20000010818 */
[----:B------:R-:W-:Y:S01]  /*9f00*/  F2FP.BF16.F32.PACK_AB R6, R27, R26 ;  /* 0x0000001a1b06723e */ /* 0x000fe200000010ff */
[----:B------:R-:W-:Y:S01]  /*9f10*/  FFMA.FTZ R20, R7, R20, R25 ;  /* 0x0000001407147223 */ /* 0x000fe20000010019 */
[----:B------:R-:W-:-:S02]  /*9f20*/  F2FP.BF16.F32.PACK_AB R7, R29, R48 ;  /* 0x000000301d07723e */ /* 0x000fc400000010ff */
[----:B------:R-:W-:Y:S02]  /*9f30*/  F2FP.BF16.F32.PACK_AB R4, R15, R4 ;  /* 0x000000040f04723e */ /* 0x000fe400000010ff */
[----:B------:R-:W-:-:S05]  /*9f40*/  F2FP.BF16.F32.PACK_AB R5, R20, R5 ;  /* 0x000000051405723e */ /* 0x000fca00000010ff */
[----:B------:R4:W-:Y:S02]  /*9f50*/  STS.128 [R3+0x12400], R4 ;  /* 0x0124000403007388 */ /* 0x0009e40000000c00 */
.L_x_12435:
[----:B------:R-:W-:Y:S05]  /*9f60*/  BSYNC B1 ;  /* 0x0000000000017941 */ /* 0x000fea0003800000 */
.L_x_12434:
        /* <DEDUP_REMOVED lines=48> */
.L_x_12419:
[----:B------:R-:W4:Y:S01]  /*a270*/  LDC R10, c[0x0][0x448] ;  /* 0x00011200ff0a7b82 */ /* 0x000f220000000800 */
[----:B-1----:R-:W-:Y:S01]  /*a280*/  IMAD.MOV.U32 R3, RZ, RZ, R9 ;  /* 0x000000ffff037224 */ /* 0x002fe200078e0009 */
[----:B------:R-:W-:Y:S01]  /*a290*/  ULDC.64 UR4, c[0x0][0x3f8] ;  /* 0x0000fe0000047ab9 */ /* 0x000fe20000000a00 */
[----:B------:R-:W-:Y:S01]  /*a2a0*/  ULDC.64 UR6, c[0x0][0x408] ;  /* 0x0001020000067ab9 */ /* 0x000fe20000000a00 */
[----:B------:R-:W-:Y:S02]  /*a2b0*/  IMAD.MOV.U32 R4, RZ, RZ, R24 ;  /* 0x000000ffff047224 */ /* 0x000fe400078e0018 */
[----:B------:R-:W-:Y:S02]  /*a2c0*/  IMAD.MOV.U32 R6, RZ, RZ, R26 ;  /* 0x000000ffff067224 */ /* 0x000fe400078e001a */
[----:B------:R-:W-:Y:S01]  /*a2d0*/  IMAD.MOV.U32 R7, RZ, RZ, R31 ;  /* 0x000000ffff077224 */ /* 0x000fe200078e001f */
[----:B----4-:R-:W-:-:S13]  /*a2e0*/  ISETP.NE.AND P0, PT, R10, 0x1, PT ;  /* 0x000000010a00780c */ /* 0x010fda0003f05270 */
[----:B------:R-:W1:Y:S08]  /*a2f0*/  @P0 LDC R0, c[0x0][0x44c] ;  /* 0x00011300ff000b82 */ /* 0x000e700000000800 */
[----:B------:R-:W4:Y:S01]  /*a300*/  @P0 LDC R5, c[0x0][0x450] ;  /* 0x00011400ff050b82 */ /* 0x000f220000000800 */
[----:B-1----:R-:W-:-:S05]  /*a310*/  @P0 IMAD.HI.U32 R0, R9, R0, RZ ;  /* 0x0000000009000227 */ /* 0x002fca00078e00ff */
[----:B----4-:R-:W-:Y:S01]  /*a320*/  @P0 SHF.R.U32.HI R3, RZ, R5, R0 ;  /* 0x00000005ff030219 */ /* 0x010fe20000011600 */
        /* <DEDUP_REMOVED lines=8> */
[----:B--2---:R-:W-:Y:S01]  /*a3b0*/  IMAD R37, R3, UR7, R0 ;  /* 0x0000000703257c24 */ /* 0x004fe2000f8e0200 */
        /* <DEDUP_REMOVED lines=10> */
[----:B------:R-:W4:Y:S04]  /*a460*/  SHFL.IDX PT, R3, R3, RZ, 0x1e1f ;  /* 0x001e1fff03037589 */ /* 0x000f2800000e0000 */
[----:B------:R-:W0:Y:S04]  /*a470*/  SHFL.IDX PT, R37, R37, RZ, 0x1e1f ;  /* 0x001e1fff25257589 */ /* 0x000e2800000e0000 */
[----:B-1----:R-:W0:Y:S02]  /*a480*/  SHFL.IDX PT, R38, R38, RZ, 0x1e1f ;  /* 0x001e1fff26267589 */ /* 0x002e2400000e0000 */
.L_x_12659:
        /* <DEDUP_REMOVED lines=17> */
[----:B------:R-:W3:Y:S04]  /*a5a0*/  LDL R21, [R1+0x4c] ;  /* 0x00004c0001157983 */ /* 0x000ee80000100800 */
[----:B------:R-:W3:Y:S01]  /*a5b0*/  LDL R20, [R1+0x50] ;  /* 0x0000500001147983 */ /* 0x000ee20000100800 */
[C---:B------:R-:W-:Y:S01]  /*a5c0*/  VIADD R4, R16.reuse, 0x10 ;  /* 0x0000001010047836 */ /* 0x040fe20000000000 */
[----:B------:R-:W-:Y:S01]  /*a5d0*/  ULDC UR4, c[0x0][0x3f4] ;  /* 0x0000fd0000047ab9 */ /* 0x000fe20000000800 */
[C---:B------:R-:W-:Y:S01]  /*a5e0*/  VIADD R5, R16.reuse, 0x20 ;  /* 0x0000002010057836 */ /* 0x040fe20000000000 */
[----:B------:R-:W-:Y:S01]  /*a5f0*/  ISETP.GE.AND P2, PT, R16, UR4, PT ;  /* 0x0000000410007c0c */ /* 0x000fe2000bf46270 */
[----:B----4-:R-:W-:Y:S01]  /*a600*/  IMAD.MOV.U32 R6, RZ, RZ, R3 ;  /* 0x000000ffff067224 */ /* 0x010fe200078e0003 */
[----:B------:R-:W-:Y:S01]  /*a610*/  ISETP.GE.AND P3, PT, R4, UR4, PT ;  /* 0x0000000404007c0c */ /* 0x000fe2000bf66270 */
[----:B--2---:R-:W-:Y:S01]  /*a620*/  IMAD.MOV.U32 R7, RZ, RZ, R0 ;  /* 0x000000ffff077224 */ /* 0x004fe200078e0000 */
[----:B------:R-:W-:Y:S01]  /*a630*/  ISETP.GE.AND P4, PT, R5, UR4, PT ;  /* 0x0000000405007c0c */ /* 0x000fe2000bf86270 */
[----:B------:R-:W-:Y:S01]  /*a640*/  IMAD.MOV.U32 R8, RZ, RZ, R38 ;  /* 0x000000ffff087224 */ /* 0x000fe200078e0026 */
[----:B------:R-:W-:Y:S01]  /*a650*/  CS2R R28, SRZ ;  /* 0x00000000001c7805 */ /* 0x000fe2000001ff00 */
[----:B------:R-:W-:Y:S01]  /*a660*/  IMAD.MOV.U32 R9, RZ, RZ, R37 ;  /* 0x000000ffff097224 */ /* 0x000fe200078e0025 */
        /* <DEDUP_REMOVED lines=8> */
[----:B---3--:R-:W-:-:S02]  /*a6f0*/  @!P3 IMAD.SHL.U32 R13, R21, 0x8, RZ ;  /* 0x00000008150db824 */ /* 0x008fc400078e00ff */
        /* <DEDUP_REMOVED lines=20> */
.L_x_12438:
[----:B------:R-:W-:Y:S05]  /*a840*/  BSYNC B1 ;  /* 0x0000000000017941 */ /* 0x000fea0003800000 */
.L_x_12437:
[----:B------:R-:W-:Y:S01]  /*a850*/  ULEA.HI UR4, UR37, UR37, URZ, 0x1 ;  /* 0x0000002525047291 */ /* 0x000fe2000f8f083f */
[----:B----45:R-:W-:Y:S01]  /*a860*/  IMAD.MOV.U32 R3, RZ, RZ, R5 ;  /* 0x000000ffff037224 */ /* 0x030fe200078e0005 */
[----:B------:R-:W-:Y:S01]  /*a870*/  VIMNMX R97, R97, 0xc0, PT ;  /* 0x000000c061617848 */ /* 0x000fe20003fe0100 */
[----:B--2---:R-:W-:Y:S01]  /*a880*/  IMAD.MOV.U32 R0, RZ, RZ, R4 ;  /* 0x000000ffff007224 */ /* 0x004fe200078e0004 */
[----:B------:R-:W-:Y:S01]  /*a890*/  ULOP3.LUT UR4, UR4, 0xfffffffe, URZ, 0xc0, !UPT ;  /* 0xfffffffe04047892 */ /* 0x000fe2000f8ec03f */
[----:B-1----:R-:W-:Y:S01]  /*a8a0*/  IMAD.MOV.U32 R20, RZ, RZ, R6 ;  /* 0x000000ffff147224 */ /* 0x002fe200078e0006 */
[----:B------:R-:W-:Y:S01]  /*a8b0*/  PRMT R53, R3, 0x7610, R53 ;  /* 0x0000761003357816 */ /* 0x000fe20000000035 */
[----:B------:R-:W-:Y:S01]  /*a8c0*/  IMAD.MOV.U32 R36, RZ, RZ, R8 ;  /* 0x000000ffff247224 */ /* 0x000fe200078e0008 */
[----:B------:R-:W-:Y:S01]  /*a8d0*/  UIADD3 UR4, UR37, -UR4, URZ ;  /* 0x8000000425047290 */ /* 0x000fe2000fffe03f */
[----:B------:R-:W-:Y:S01]  /*a8e0*/  IMAD.MOV.U32 R37, RZ, RZ, R9 ;  /* 0x000000ffff257224 */ /* 0x000fe200078e0009 */
[----:B------:R-:W-:Y:S01]  /*a8f0*/  PRMT R20, R20, 0x5410, R0 ;  /* 0x0000541014147816 */ /* 0x000fe20000000000 */
[----:B------:R-:W-:Y:S01]  /*a900*/  IMAD.MOV.U32 R0, RZ, RZ, R7 ;  /* 0x000000ffff007224 */ /* 0x000fe200078e0007 */
[----:B------:R-:W-:Y:S01]  /*a910*/  PRMT R56, R36, 0x7610, R56 ;  /* 0x0000761024387816 */ /* 0x000fe20000000038 */
[----:B------:R-:W-:Y:S01]  /*a920*/  IMAD.MOV.U32 R36, RZ, RZ, R11 ;  /* 0x000000ffff247224 */ /* 0x000fe200078e000b */
[----:B---3--:R-:W-:Y:S01]  /*a930*/  PRMT R57, R37, 0x7610, R57 ;  /* 0x0000761025397816 */ /* 0x008fe20000000039 */
        /* <DEDUP_REMOVED lines=40> */
.L_x_12660:
[----:B------:R-:W-:Y:S05]  /*abc0*/  BSYNC B1 ;  /* 0x0000000000017941 */ /* 0x000fea0003800000 */
.L_x_12439:
        /* <DEDUP_REMOVED lines=29> */
[----:B------:R-:W-:Y:S02]  /*ada0*/  PRMT R51, R53, 0x5410, R51 ;  /* 0x0000541035337816 */ /* 0x000fe40000000033 */
[----:B------:R-:W-:Y:S02]  /*adb0*/  PRMT R5, R48, 0x5432, R26 ;  /* 0x0000543230057816 */ /* 0x000fe4000000001a */
[----:B------:R-:W-:Y:S01]  /*adc0*/  PRMT R52, R47, 0x5432, R52 ;  /* 0x000054322f347816 */ /* 0x000fe20000000034 */
[----:B------:R-:W-:Y:S01]  /*add0*/  IMAD.U32 R72, R51, 0x10000, RZ ;  /* 0x0001000033487824 */ /* 0x000fe200078e00ff */
[----:B------:R-:W-:-:S02]  /*ade0*/  PRMT R4, R45, 0x5432, R4 ;  /* 0x000054322d047816 */ /* 0x000fc40000000004 */
[----:B------:R-:W-:Y:S01]  /*adf0*/  LOP3.LUT R51, R51, 0xffff0000, RZ, 0xc0, !PT ;  /* 0xffff000033337812 */ /* 0x000fe200078ec0ff */
[----:B------:R-:W-:Y:S01]  /*ae00*/  IMAD.U32 R70, R52, 0x10000, RZ ;  /* 0x0001000034467824 */ /* 0x000fe200078e00ff */
        /* <DEDUP_REMOVED lines=24> */
[----:B------:R-:W-:Y:S01]  /*af90*/  IMAD.U32 R41, R54, 0x10000, RZ ;  /* 0x0001000036297824 */ /* 0x000fe200078e00ff */
[C---:B------:R-:W-:Y:S01]  /*afa0*/  LOP3.LUT R27, R42.reuse, 0xffff0000, RZ, 0xc0, !PT ;  /* 0xffff00002a1b7812 */ /* 0x040fe200078ec0ff */
[----:B------:R-:W-:-:S02]  /*afb0*/  IMAD.U32 R37, R42, 0x10000, RZ ;  /* 0x000100002a257824 */ /* 0x000fc400078e00ff */
[----:B------:R-:W-:Y:S01]  /*afc0*/  FMUL.FTZ R71, R39, R69 ;  /* 0x0000004527477220 */ /* 0x000fe20000410000 */
[C---:B------:R-:W-:Y:S01]  /*afd0*/  IMAD.U32 R68, R43.reuse, 0x10000, RZ ;  /* 0x000100002b447824 */ /* 0x040fe200078e00ff */
[----:B------:R-:W-:Y:S01]  /*afe0*/  LOP3.LUT R42, R43, 0xffff0000, RZ, 0xc0, !PT ;  /* 0xffff00002b2a7812 */ /* 0x000fe200078ec0ff */
[-C--:B------:R-:W-:Y:S01]  /*aff0*/  FMUL.FTZ R43, R39, R41.reuse ;  /* 0x00000029272b7220 */ /* 0x080fe20000410000 */
[----:B------:R-:W-:Y:S01]  /*b000*/  FFMA.FTZ R39, R66, R41, -R71 ;  /* 0x0000002942277223 */ /* 0x000fe20000010847 */
[----:B------:R-:W-:Y:S01]  /*b010*/  FMUL.FTZ R74, R67, R72 ;  /* 0x00000048434a7220 */ /* 0x000fe20000410000 */
[----:B------:R-:W-:Y:S02]  /*b020*/  IMAD.U32 R71, R4, 0x10000, RZ ;  /* 0x0001000004477824 */ /* 0x000fe400078e00ff */
[----:B------:R-:W-:Y:S01]  /*b030*/  FFMA.FTZ R41, R66, R69, R43 ;  /* 0x0000004542297223 */ /* 0x000fe2000001002b */
[----:B------:R-:W-:Y:S02]  /*b040*/  IMAD.U32 R66, R5, 0x10000, RZ ;  /* 0x0001000005427824 */ /* 0x000fe400078e00ff */
[-C--:B------:R-:W-:Y:S01]  /*b050*/  FMUL.FTZ R76, R67, R70.reuse ;  /* 0x00000046434c7220 */ /* 0x080fe20000410000 */
[C---:B------:R-:W-:Y:S01]  /*b060*/  FFMA.FTZ R43, R63.reuse, R70, -R74 ;  /* 0x000000463f2b7223 */ /* 0x040fe2000001084a */
[-C--:B------:R-:W-:Y:S01]  /*b070*/  FMUL.FTZ R70, R68, R71.reuse ;  /* 0x0000004744467220 */ /* 0x080fe20000410000 */
[----:B------:R-:W-:Y:S01]  /*b080*/  LOP3.LUT R67, R60, 0xffff0000, RZ, 0xc0, !PT ;  /* 0xffff00003c437812 */ /* 0x000fe200078ec0ff */
[----:B------:R-:W-:Y:S01]  /*b090*/  FMUL.FTZ R68, R68, R66 ;  /* 0x0000004244447220 */ /* 0x000fe20000410000 */
[----:B------:R-:W-:Y:S01]  /*b0a0*/  FFMA.FTZ R63, R63, R72, R76 ;  /* 0x000000483f3f7223 */ /* 0x000fe2000001004c */
[C---:B------:R-:W-:Y:S01]  /*b0b0*/  FFMA.FTZ R60, R65.reuse, R66, -R70 ;  /* 0x00000042413c7223 */ /* 0x040fe20000010846 */
[----:B------:R-:W-:Y:S01]  /*b0c0*/  LOP3.LUT R66, R54, 0xffff0000, RZ, 0xc0, !PT ;  /* 0xffff000036427812 */ /* 0x000fe200078ec0ff */
[----:B------:R-:W-:Y:S01]  /*b0d0*/  FFMA.FTZ R54, R65, R71, R68 ;  /* 0x0000004741367223 */ /* 0x000fe20000010044 */
[----:B------:R-:W-:Y:S01]  /*b0e0*/  FMUL.FTZ R69, R53, R67 ;  /* 0x0000004335457220 */ /* 0x000fe20000410000 */
[----:B------:R-:W-:Y:S01]  /*b0f0*/  LOP3.LUT R65, R52, 0xffff0000, RZ, 0xc0, !PT ;  /* 0xffff000034417812 */ /* 0x000fe200078ec0ff */
[----:B------:R-:W-:-:S02]  /*b100*/  IMAD.U32 R52, R6, 0x10000, RZ ;  /* 0x0001000006347824 */ /* 0x000fc400078e00ff */
[-C--:B------:R-:W-:Y:S01]  /*b110*/  FMUL.FTZ R53, R53, R66.reuse ;  /* 0x0000004235357220 */ /* 0x080fe20000410000 */
        /* <DEDUP_REMOVED lines=33> */
.L_x_12442:
[----:B------:R-:W-:Y:S05]  /*b330*/  BSYNC B1 ;  /* 0x0000000000017941 */ /* 0x000fea0003800000 */
.L_x_12441:
[----:B------:R-:W-:Y:S04]  /*b340*/  BSSY B1, `(.L_x_12443) ;  /* 0x0000075000017945 */ /* 0x000fe80003800000 */
[----:B------:R-:W-:Y:S05]  /*b350*/  @P1 BRA `(.L_x_12444) ;  /* 0x0000000400cc1947 */ /* 0x000fea0003800000 */
[----:B0-----:R-:W2:Y:S04]  /*b360*/  LDL R6, [R1+0x6c] ;  /* 0x00006c0001067983 */ /* 0x001ea80000100800 */
[----:B------:R-:W2:Y:S04]  /*b370*/  LDL.64 R4, [R1+0x38] ;  /* 0x0000380001047983 */ /* 0x000ea80000100a00 */
[----:B------:R-:W3:Y:S01]  /*b380*/  LDL R0, [R1+0x4c] ;  /* 0x00004c0001007983 */ /* 0x000ee20000100800 */
[--C-:B------:R-:W-:Y:S02]  /*b390*/  SHF.R.U64 R39, R28, 0x10, R29.reuse ;  /* 0x000000101c277819 */ /* 0x100fe4000000121d */
[----:B------:R-:W-:-:S02]  /*b3a0*/  SHF.R.U32.HI R37, RZ, 0x10, R29 ;  /* 0x00000010ff257819 */ /* 0x000fc4000001161d */
[--C-:B------:R-:W-:Y:S02]  /*b3b0*/  SHF.R.U64 R29, R8, 0x10, R9.reuse ;  /* 0x00000010081d7819 */ /* 0x100fe40000001209 */
[----:B------:R-:W-:Y:S02]  /*b3c0*/  SHF.R.U32.HI R8, RZ, 0x10, R9 ;  /* 0x00000010ff087819 */ /* 0x000fe40000011609 */
[----:B------:R-:W-:Y:S02]  /*b3d0*/  PRMT R56, R56, 0x5410, R29 ;  /* 0x0000541038387816 */ /* 0x000fe4000000001d */
[----:B------:R-:W-:Y:S02]  /*b3e0*/  SHF.R.U64 R28, R30, 0x10, R31 ;  /* 0x000000101e1c7819 */ /* 0x000fe4000000121f */
[----:B------:R-:W-:Y:S02]  /*b3f0*/  SHF.R.U64 R9, R10, 0x10, R11 ;  /* 0x000000100a097819 */ /* 0x000fe4000000120b */
[----:B------:R-:W-:Y:S01]  /*b400*/  PRMT R64, R64, 0x5410, R39 ;  /* 0x0000541040407816 */ /* 0x000fe20000000027 */
[----:B------:R-:W-:Y:S01]  /*b410*/  IMAD.U32 R39, R56, 0x10000, RZ ;  /* 0x0001000038277824 */ /* 0x000fe200078e00ff */
[----:B------:R-:W-:-:S02]  /*b420*/  SHF.R.U32.HI R30, RZ, 0x10, R31 ;  /* 0x00000010ff1e7819 */ /* 0x000fc4000001161f */
[----:B------:R-:W-:Y:S01]  /*b430*/  SHF.R.U32.HI R10, RZ, 0x10, R11 ;  /* 0x00000010ff0a7819 */ /* 0x000fe2000001160b */
[----:B------:R-:W-:Y:S01]  /*b440*/  IMAD.U32 R38, R64, 0x10000, RZ ;  /* 0x0001000040267824 */ /* 0x000fe200078e00ff */
[----:B------:R-:W-:Y:S02]  /*b450*/  PRMT R57, R57, 0x5410, R8 ;  /* 0x0000541039397816 */ /* 0x000fe40000000008 */
[----:B------:R-:W-:Y:S02]  /*b460*/  PRMT R61, R61, 0x5410, R28 ;  /* 0x000054103d3d7816 */ /* 0x000fe4000000001c */
[----:B------:R-:W-:Y:S01]  /*b470*/  PRMT R58, R58, 0x5410, R9 ;  /* 0x000054103a3a7816 */ /* 0x000fe20000000009 */
[----:B------:R-:W-:Y:S01]  /*b480*/  IMAD.U32 R41, R57, 0x10000, RZ ;  /* 0x0001000039297824 */ /* 0x000fe200078e00ff */
[----:B------:R-:W-:Y:S02]  /*b490*/  PRMT R62, R62, 0x5410, R37 ;  /* 0x000054103e3e7816 */ /* 0x000fe40000000025 */
        /* <DEDUP_REMOVED lines=34> */
[----:B-1----:R-:W-:Y:S01]  /*b6c0*/  IMAD.U32 R8, R24, 0x10000, RZ ;  /* 0x0001000018087824 */ /* 0x002fe200078e00ff */
[----:B------:R-:W-:Y:S01]  /*b6d0*/  LOP3.LUT R7, R26, 0xffff0000, RZ, 0xc0, !PT ;  /* 0xffff00001a077812 */ /* 0x000fe200078ec0ff */
[----:B------:R-:W-:Y:S01]  /*b6e0*/  IMAD.U32 R10, R25, 0x10000, RZ ;  /* 0x00010000190a7824 */ /* 0x000fe200078e00ff */
[----:B------:R-:W-:Y:S01]  /*b6f0*/  LOP3.LUT R24, R24, 0xffff0000, RZ, 0xc0, !PT ;  /* 0xffff000018187812 */ /* 0x000fe200078ec0ff */
[----:B------:R-:W-:Y:S01]  /*b700*/  FMUL.FTZ R40, R8, R39 ;  /* 0x0000002708287220 */ /* 0x000fe20000410000 */
[----:B------:R-:W-:Y:S01]  /*b710*/  IMAD.U32 R31, R26, 0x10000, RZ ;  /* 0x000100001a1f7824 */ /* 0x000fe200078e00ff */
[C---:B------:R-:W-:Y:S01]  /*b720*/  LOP3.LUT R26, R27.reuse, 0xffff0000, RZ, 0xc0, !PT ;  /* 0xffff00001b1a7812 */ /* 0x040fe200078ec0ff */
[----:B------:R-:W-:-:S02]  /*b730*/  IMAD.U32 R37, R27, 0x10000, RZ ;  /* 0x000100001b257824 */ /* 0x000fc400078e00ff */
[-C--:B------:R-:W-:Y:S01]  /*b740*/  FMUL.FTZ R42, R8, R38.reuse ;  /* 0x00000026082a7220 */ /* 0x080fe20000410000 */
[----:B------:R-:W-:Y:S02]  /*b750*/  IMAD.U32 R27, R62, 0x10000, RZ ;  /* 0x000100003e1b7824 */ /* 0x000fe400078e00ff */
        /* <DEDUP_REMOVED lines=16> */
[----:B------:R-:W-:Y:S01]  /*b860*/  FMUL.FTZ R38, R24, R64 ;  /* 0x0000004018267220 */ /* 0x000fe20000410000 */
[----:B------:R-:W-:-:S02]  /*b870*/  IMAD.U32 R24, R61, 0x10000, RZ ;  /* 0x000100003d187824 */ /* 0x000fc400078e00ff */
[----:B------:R-:W-:Y:S01]  /*b880*/  FFMA.FTZ R27, R11, R64, -R30 ;  /* 0x000000400b1b7223 */ /* 0x000fe2000001081e */
[----:B------:R-:W-:Y:S01]  /*b890*/  FMUL.FTZ R40, R25, R28 ;  /* 0x0000001c19287220 */ /* 0x000fe20000410000 */
[C---:B------:R-:W-:Y:S02]  /*b8a0*/  IMAD.U32 R30, R58.reuse, 0x10000, RZ ;  /* 0x000100003a1e7824 */ /* 0x040fe400078e00ff */
[----:B------:R-:W-:Y:S01]  /*b8b0*/  FFMA.FTZ R38, R11, R56, R38 ;  /* 0x000000380b267223 */ /* 0x000fe20000010026 */
[----:B------:R-:W-:Y:S01]  /*b8c0*/  LOP3.LUT R58, R58, 0xffff0000, RZ, 0xc0, !PT ;  /* 0xffff00003a3a7812 */ /* 0x000fe200078ec0ff */
[----:B------:R-:W-:Y:S01]  /*b8d0*/  FFMA.FTZ R11, R29, R62, -R40 ;  /* 0x0000003e1d0b7223 */ /* 0x000fe20000010828 */
[C---:B------:R-:W-:Y:S01]  /*b8e0*/  FMUL.FTZ R42, R31.reuse, R30 ;  /* 0x0000001e1f2a7220 */ /* 0x040fe20000410000 */
        /* <DEDUP_REMOVED lines=26> */
.L_x_12444:
[----:B------:R-:W-:Y:S05]  /*ba90*/  BSYNC B1 ;  /* 0x0000000000017941 */ /* 0x000fea0003800000 */
.L_x_12443:
        /* <DEDUP_REMOVED lines=18> */
[----:B------:R-:W-:Y:S02]  /*bbc0*/  PRMT R47, R47, 0x5410, R26 ;  /* 0x000054102f2f7816 */ /* 0x000fe4000000001a */
[----:B------:R-:W-:Y:S02]  /*bbd0*/  PRMT R26, R20, 0x5410, R25 ;  /* 0x00005410141a7816 */ /* 0x000fe40000000019 */
[----:B------:R-:W-:-:S02]  /*bbe0*/  SHF.R.U32.HI R33, RZ, 0x10, R33 ;  /* 0x00000010ff217819 */ /* 0x000fc40000011621 */
[----:B------:R-:W-:Y:S02]  /*bbf0*/  SHF.R.U64 R12, R14, 0x10, R15 ;  /* 0x000000100e0c7819 */ /* 0x000fe4000000120f */
[----:B------:R-:W-:Y:S01]  /*bc00*/  PRMT R28, R21, 0x5410, R28 ;  /* 0x00005410151c7816 */ /* 0x000fe2000000001c */
[----:B------:R-:W-:Y:S01]  /*bc10*/  IMAD.U32 R29, R26, 0x10000, RZ ;  /* 0x000100001a1d7824 */ /* 0x000fe200078e00ff */
[----:B------:R-:W-:Y:S01]  /*bc20*/  SHF.R.U64 R24, R34, 0x10, R35 ;  /* 0x0000001022187819 */ /* 0x000fe20000001223 */
[----:B------:R-:W-:Y:S01]  /*bc30*/  IMAD.U32 R27, R47, 0x10000, RZ ;  /* 0x000100002f1b7824 */ /* 0x000fe200078e00ff */
[----:B------:R-:W-:Y:S02]  /*bc40*/  SHF.R.U32.HI R15, RZ, 0x10, R15 ;  /* 0x00000010ff0f7819 */ /* 0x000fe4000001160f */
[----:B------:R-:W-:Y:S02]  /*bc50*/  SHF.R.U32.HI R35, RZ, 0x10, R35 ;  /* 0x00000010ff237819 */ /* 0x000fe40000011623 */
[----:B------:R-:W-:Y:S01]  /*bc60*/  PRMT R48, R48, 0x5410, R33 ;  /* 0x0000541030307816 */ /* 0x000fe20000000021 */
[----:B------:R-:W-:Y:S01]  /*bc70*/  IMAD.U32 R30, R28, 0x10000, RZ ;  /* 0x000100001c1e7824 */ /* 0x000fe200078e00ff */
[----:B------:R-:W-:-:S02]  /*bc80*/  PRMT R45, R45, 0x5410, R12 ;  /* 0x000054102d2d7816 */ /* 0x000fc4000000000c */
[----:B------:R-:W-:Y:S02]  /*bc90*/  PRMT R46, R46, 0x5410, R15 ;  /* 0x000054102e2e7816 */ /* 0x000fe4000000000f */
[----:B------:R-:W-:-:S03]  /*bca0*/  PRMT R50, R50, 0x5410, R35 ;  /* 0x0000541032327816 */ /* 0x000fc60000000023 */
[----:B------:R-:W-:Y:S01]  /*bcb0*/  IMAD.U32 R32, R46, 0x10000, RZ ;  /* 0x000100002e207824 */ /* 0x000fe200078e00ff */
[----:B------:R-:W-:Y:S02]  /*bcc0*/  LOP3.LUT R47, R47, 0xffff0000, RZ, 0xc0, !PT ;  /* 0xffff00002f2f7812 */ /* 0x000fe400078ec0ff */
[----:B------:R-:W-:Y:S02]  /*bcd0*/  LOP3.LUT R28, R28, 0xffff0000, RZ, 0xc0, !PT ;  /* 0xffff00001c1c7812 */ /* 0x000fe400078ec0ff */
[----:B------:R-:W-:Y:S02]  /*bce0*/  PRMT R49, R49, 0x5410, R24 ;  /* 0x0000541031317816 */ /* 0x000fe40000000018 */
        /* <DEDUP_REMOVED lines=27> */
[----:B------:R-:W-:Y:S01]  /*bea0*/  LOP3.LUT R8, R8, 0xffff0000, RZ, 0xc0, !PT ;  /* 0xffff000008087812 */ /* 0x000fe200078ec0ff */
[----:B------:R-:W-:Y:S01]  /*beb0*/  FFMA.FTZ R34, R13, R20, -R34 ;  /* 0x000000140d227223 */ /* 0x000fe20000010822 */
[----:B------:R-:W-:Y:S01]  /*bec0*/  LOP3.LUT R21, R26, 0xffff0000, RZ, 0xc0, !PT ;  /* 0xffff00001a157812 */ /* 0x000fe200078ec0ff */
[----:B------:R-:W-:Y:S01]  /*bed0*/  FMUL.FTZ R20, R25, R32 ;  /* 0x0000002019147220 */ /* 0x000fe20000410000 */
[----:B------:R-:W-:-:S02]  /*bee0*/  IMAD.U32 R15, R7, 0x10000, RZ ;  /* 0x00010000070f7824 */ /* 0x000fc400078e00ff */
[----:B------:R-:W-:Y:S01]  /*bef0*/  FMUL.FTZ R25, R25, R12 ;  /* 0x0000000c19197220 */ /* 0x000fe20000410000 */
[----:B------:R-:W-:Y:S01]  /*bf00*/  LOP3.LUT R4, R4, 0xffff0000, RZ, 0xc0, !PT ;  /* 0xffff000004047812 */ /* 0x000fe200078ec0ff */
[----:B------:R-:W-:Y:S01]  /*bf10*/  FFMA.FTZ R36, R13, R30, R36 ;  /* 0x0000001e0d247223 */ /* 0x000fe20000010024 */
[----:B------:R-:W-:Y:S01]  /*bf20*/  LOP3.LUT R9, R9, 0xffff0000, RZ, 0xc0, !PT ;  /* 0xffff000009097812 */ /* 0x000fe200078ec0ff */
[----:B------:R-:W-:Y:S01]  /*bf30*/  FMUL.FTZ R13, R8, R21 ;  /* 0x00000015080d7220 */ /* 0x000fe20000410000 */
[----:B------:R-:W-:Y:S01]  /*bf40*/  LOP3.LUT R48, R48, 0xffff0000, RZ, 0xc0, !PT ;  /* 0xffff000030307812 */ /* 0x000fe200078ec0ff */
[----:B------:R-:W-:Y:S01]  /*bf50*/  FFMA.FTZ R32, R15, R32, R25 ;  /* 0x000000200f207223 */ /* 0x000fe20000010019 */
[----:B------:R-:W-:Y:S01]  /*bf60*/  LOP3.LUT R5, R5, 0xffff0000, RZ, 0xc0, !PT ;  /* 0xffff000005057812 */ /* 0x000fe200078ec0ff */
[----:B------:R-:W-:Y:S01]  /*bf70*/  FFMA.FTZ R26, R15, R12, -R20 ;  /* 0x0000000c0f1a7223 */ /* 0x000fe20000010814 */
[----:B------:R-:W-:Y:S01]  /*bf80*/  FMUL.FTZ R25, R8, R47 ;  /* 0x0000002f08197220 */ /* 0x000fe20000410000 */
[----:B------:R-:W-:-:S02]  /*bf90*/  IMAD.U32 R24, R10, 0x10000, RZ ;  /* 0x000100000a187824 */ /* 0x000fc400078e00ff */
[C---:B------:R-:W-:Y:S01]  /*bfa0*/  FFMA.FTZ R8, R4.reuse, R47, -R13 ;  /* 0x0000002f04087223 */ /* 0x040fe2000001080d */
[----:B------:R-:W-:Y:S02]  /*bfb0*/  IMAD.U32 R15, R45, 0x10000, RZ ;  /* 0x000100002d0f7824 */ /* 0x000fe400078e00ff */
        /* <DEDUP_REMOVED lines=9> */
[----:B------:R-:W-:Y:S01]  /*c050*/  FMUL.FTZ R5, R24, R13 ;  /* 0x0000000d18057220 */ /* 0x000fe20000410000 */
[----:B------:R-:W-:-:S02]  /*c060*/  LOP3.LUT R11, R11, 0xffff0000, RZ, 0xc0, !PT ;  /* 0xffff00000b0b7812 */ /* 0x000fc400078ec0ff */
[----:B------:R-:W-:Y:S02]  /*c070*/  LOP3.LUT R45, R45, 0xffff0000, RZ, 0xc0, !PT ;  /* 0xffff00002d2d7812 */ /* 0x000fe400078ec0ff */
        /* <DEDUP_REMOVED lines=24> */
.L_x_12425:
[----:B------:R-:W-:Y:S05]  /*c200*/  BSYNC B0 ;  /* 0x0000000000007941 */ /* 0x000fea0003800000 */
.L_x_12418:
        /* <DEDUP_REMOVED lines=8> */
.L_x_12416:
[----:B0--3--:R-:W-:-:S05]  /*c290*/  IMAD.U32 R0, RZ, RZ, UR41 ;  /* 0x00000029ff007e24 */ /* 0x009fca000f8e00ff */
[----:B------:R-:W-:-:S13]  /*c2a0*/  ISETP.NE.AND P0, PT, R0, 0x3, PT ;  /* 0x000000030000780c */ /* 0x000fda0003f05270 */
[----:B------:R-:W-:Y:S05]  /*c2b0*/  @!P0 BRA `(.L_x_12445) ;  /* 0x0000000000048947 */ /* 0x000fea0003800000 */
[----:B------:R-:W-:Y:S01]  /*c2c0*/  BPT.TRAP 0x1 ;  /* 0x000000040000795c */ /* 0x000fe20000300000 */
.L_x_12445:
[----:B------:R-:W-:Y:S01]  /*c2d0*/  IMAD R0, R19, 0x8, R2 ;  /* 0x0000000813007824 */ /* 0x000fe200078e0202 */
[----:B--2-4-:R-:W-:-:S04]  /*c2e0*/  SHF.L.U32 R5, R139, 0x1f, RZ ;  /* 0x0000001f8b057819 */ /* 0x014fc800000006ff */
[----:B------:R0:W2:Y:S01]  /*c2f0*/  SYNCS.PHASECHK.TRANS64.TRYWAIT P1, [R0+URZ+0x2d830], R5 ;  /* 0x02d83005000075a7 */ /* 0x0000a2000802017f */
[----:B------:R-:W-:Y:S05]  /*c300*/  @!P0 BRA `(.L_x_12446) ;  /* 0x0000000000048947 */ /* 0x000fea0003800000 */
[----:B------:R-:W-:Y:S01]  /*c310*/  BPT.TRAP 0x1 ;  /* 0x000000040000795c */ /* 0x000fe20000300000 */
.L_x_12446:
[----:B-1----:R-:W-:Y:S01]  /*c320*/  VIADD R3, R2, 0x15400 ;  /* 0x0001540002037836 */ /* 0x002fe20000000000 */
[----:B------:R-:W-:Y:S01]  /*c330*/  LOP3.LUT R6, R44, 0x10000, RZ, 0xfc, !PT ;  /* 0x000100002c067812 */ /* 0x000fe200078efcff */
[----:B------:R-:W-:-:S03]  /*c340*/  IMAD.MOV.U32 R7, RZ, RZ, -0x7fffffe0 ;  /* 0x80000020ff077424 */ /* 0x000fc600078e00ff */
[----:B------:R-:W-:Y:S02]  /*c350*/  SHF.R.U32.HI R3, RZ, 0x4, R3 ;  /* 0x00000004ff037819 */ /* 0x000fe40000011603 */
[----:B------:R1:W-:Y:S02]  /*c360*/  STL.64 [R1], R6 ;  /* 0x0000000601007387 */ /* 0x0003e40000100a00 */
[----:B------:R-:W-:-:S04]  /*c370*/  LOP3.LUT R3, R3, 0x3fff, RZ, 0xc0, !PT ;  /* 0x00003fff03037812 */ /* 0x000fc800078ec0ff */
[----:B------:R-:W-:-:S05]  /*c380*/  LOP3.LUT R3, R3, 0x10000, RZ, 0xfc, !PT ;  /* 0x0001000003037812 */ /* 0x000fca00078efcff */
[----:B------:R1:W-:Y:S01]  /*c390*/  STL [R1+0x64], R3 ;  /* 0x0000640301007387 */ /* 0x0003e20000100800 */
[----:B--2---:R-:W-:Y:S05]  /*c3a0*/  @P1 BRA `(.L_x_12447) ;  /* 0x0000000000081947 */ /* 0x004fea0003800000 */
[----:B------:R-:W2:Y:S02]  /*c3b0*/  SYNCS.PHASECHK.TRANS64.TRYWAIT P1, [R0+URZ+0x2d830], R5 ;  /* 0x02d83005000075a7 */ /* 0x000ea4000802017f */
[----:B--2---:R-:W-:Y:S05]  /*c3c0*/  @!P1 BRA `(.L_x_12448) ;  /* 0x0000014c00609947 */ /* 0x004fea0003800000 */
.L_x_12447:
[----:B-1----:R-:W3:Y:S04]  /*c3d0*/  LDL R3, [R1+0x64] ;  /* 0x0000640001037983 */ /* 0x002ee80000100800 */
[----:B------:R-:W4:Y:S01]  /*c3e0*/  LDL.64 R8, [R1] ;  /* 0x0000000001087983 */ /* 0x000f220000100a00 */
        /* <DEDUP_REMOVED lines=72> */
.L_x_12449:
[----:B------:R-:W2:Y:S01]  /*c870*/  LDL R5, [R1+0x98] ;  /* 0x0000980001057983 */ /* 0x000ea20000100800 */
[----:B------:R-:W0:Y:S01]  /*c880*/  LDC R150, c[0x0][0x448] ;  /* 0x00011200ff967b82 */ /* 0x000e220000000800 */
[----:B------:R-:W-:Y:S01]  /*c890*/  ULDC UR4, c[0x0][0x9d8] ;  /* 0x0002760000047ab9 */ /* 0x000fe20000000800 */
[----:B------:R-:W-:Y:S01]  /*c8a0*/  ULDC UR47, c[0x0][0x988] ;  /* 0x00026200002f7ab9 */ /* 0x000fe20000000800 */
[----:B------:R-:W2:Y:S04]  /*c8b0*/  LDL R90, [R1+0x88] ;  /* 0x00008800015a7983 */ /* 0x000ea80000100800 */
[----:B------:R-:W3:Y:S01]  /*c8c0*/  LDL R8, [R1+0x90] ;  /* 0x0000900001087983 */ /* 0x000ee20000100800 */
[----:B------:R-:W-:Y:S01]  /*c8d0*/  LOP3.LUT R22, R22, 0xfffffffe, RZ, 0xc0, !PT ;  /* 0xfffffffe16167812 */ /* 0x000fe200078ec0ff */
[----:B------:R-:W-:Y:S01]  /*c8e0*/  ULDC UR45, c[0x0][0x9d8] ;  /* 0x00027600002d7ab9 */ /* 0x000fe20000000800 */
[----:B------:R-:W-:Y:S01]  /*c8f0*/  ULDC UR46, c[0x0][0x9d8] ;  /* 0x00027600002e7ab9 */ /* 0x000fe20000000800 */
[----:B------:R-:W4:Y:S01]  /*c900*/  LDL R91, [R1+0x80] ;  /* 0x00008000015b7983 */ /* 0x000f220000100800 */
[----:B------:R-:W-:Y:S01]  /*c910*/  ULDC UR43, c[0x0][0x988] ;  /* 0x00026200002b7ab9 */ /* 0x000fe20000000800 */
[----:B------:R-:W-:-:S02]  /*c920*/  ULDC UR44, c[0x0][0x988] ;  /* 0x00026200002c7ab9 */ /* 0x000fc40000000800 */
[----:B------:R-:W5:Y:S04]  /*c930*/  LDL R89, [R1+0xc] ;  /* 0x00000c0001597983 */ /* 0x000f680000100800 */
[----:B------:R-:W5:Y:S01]  /*c940*/  LDL R88, [R1+0x8] ;  /* 0x0000080001587983 */ /* 0x000f620000100800 */
[----:B0-----:R-:W-:-:S13]  /*c950*/  ISETP.NE.AND P5, PT, R150, 0x1, PT ;  /* 0x000000019600780c */ /* 0x001fda0003fa5270 */
[----:B------:R-:W0:Y:S08]  /*c960*/  @P5 LDC R4, c[0x0][0x44c] ;  /* 0x00011300ff045b82 */ /* 0x000e300000000800 */
[----:B------:R-:W1:Y:S01]  /*c970*/  @P5 LDC R3, c[0x0][0x450] ;  /* 0x00011400ff035b82 */ /* 0x000e620000000800 */
[----:B------:R-:W-:Y:S01]  /*c980*/  FMUL.FTZ R9, R28, UR4 ;  /* 0x000000041c097c20 */ /* 0x000fe20008410000 */
[----:B------:R-:W-:Y:S01]  /*c990*/  FMUL.FTZ R10, R29, UR4 ;  /* 0x000000041d0a7c20 */ /* 0x000fe20008410000 */
[----:B------:R-:W-:Y:S01]  /*c9a0*/  FMUL.FTZ R13, R32, UR4 ;  /* 0x00000004200d7c20 */ /* 0x000fe20008410000 */
[----:B------:R-:W-:Y:S01]  /*c9b0*/  FMUL.FTZ R14, R33, UR4 ;  /* 0x00000004210e7c20 */ /* 0x000fe20008410000 */
[----:B------:R-:W-:-:S02]  /*c9c0*/  FMUL.FTZ R21, R36, UR4 ;  /* 0x0000000424157c20 */ /* 0x000fc40008410000 */
[----:B------:R-:W-:Y:S01]  /*c9d0*/  MUFU.TANH R9, R9 ;  /* 0x0000000900097308 */ /* 0x000fe20000002400 */
[----:B------:R-:W-:Y:S01]  /*c9e0*/  FMUL.FTZ R12, R31, UR4 ;  /* 0x000000041f0c7c20 */ /* 0x000fe20008410000 */
[----:B------:R-:W-:Y:S01]  /*c9f0*/  FMUL.FTZ R28, R41, UR4 ;  /* 0x00000004291c7c20 */ /* 0x000fe20008410000 */
[----:B------:R-:W-:Y:S01]  /*ca00*/  FMUL.FTZ R31, R44, UR4 ;  /* 0x000000042c1f7c20 */ /* 0x000fe20008410000 */
[----:B------:R-:W-:-:S04]  /*ca10*/  FMUL.FTZ R32, R45, UR4 ;  /* 0x000000042d207c20 */ /* 0x000fc80008410000 */
[----:B------:R-:W-:Y:S01]  /*ca20*/  MUFU.TANH R10, R10 ;  /* 0x0000000a000a7308 */ /* 0x000fe20000002400 */
[----:B------:R-:W-:Y:S01]  /*ca30*/  FMUL.FTZ R20, R35, UR4 ;  /* 0x0000000423147c20 */ /* 0x000fe20008410000 */
[----:B------:R-:W-:Y:S01]  /*ca40*/  FMUL.FTZ R35, R48, UR4 ;  /* 0x0000000430237c20 */ /* 0x000fe20008410000 */
[----:B------:R-:W-:-:S05]  /*ca50*/  FMUL.FTZ R36, R49, UR4 ;  /* 0x0000000431247c20 */ /* 0x000fca0008410000 */
[----:B------:R-:W-:Y:S01]  /*ca60*/  MUFU.TANH R13, R13 ;  /* 0x0000000d000d7308 */ /* 0x000fe20000002400 */
[----:B------:R-:W-:-:S07]  /*ca70*/  FMUL.FTZ R11, R30, UR4 ;  /* 0x000000041e0b7c20 */ /* 0x000fce0008410000 */
[----:B------:R-:W-:Y:S01]  /*ca80*/  MUFU.TANH R14, R14 ;  /* 0x0000000e000e7308 */ /* 0x000fe20000002400 */
[----:B------:R-:W-:-:S07]  /*ca90*/  FMUL.FTZ R15, R34, UR4 ;  /* 0x00000004220f7c20 */ /* 0x000fce0008410000 */
        /* <DEDUP_REMOVED lines=10> */
[----:B------:R-:W-:Y:S01]  /*cb40*/  FMUL.FTZ R57, R70, UR4 ;  /* 0x0000000446397c20 */ /* 0x000fe20008410000 */
[----:B------:R-:W-:-:S06]  /*cb50*/  FMUL.FTZ R58, R71, UR4 ;  /* 0x00000004473a7c20 */ /* 0x000fcc0008410000 */
[----:B------:R-:W-:Y:S01]  /*cb60*/  MUFU.TANH R32, R32 ;  /* 0x0000002000207308 */ /* 0x000fe20000002400 */
[----:B------:R-:W-:Y:S01]  /*cb70*/  FMUL.FTZ R29, R42, UR4 ;  /* 0x000000042a1d7c20 */ /* 0x000fe20008410000 */
[----:B------:R-:W-:Y:S01]  /*cb80*/  FMUL.FTZ R42, R55, UR4 ;  /* 0x00000004372a7c20 */ /* 0x000fe20008410000 */
[----:B------:R-:W-:Y:S01]  /*cb90*/  FMUL.FTZ R55, R68, UR4 ;  /* 0x0000000444377c20 */ /* 0x000fe20008410000 */
[----:B------:R-:W-:-:S04]  /*cba0*/  FMUL.FTZ R56, R69, UR4 ;  /* 0x0000000445387c20 */ /* 0x000fc80008410000 */
[----:B------:R-:W-:Y:S01]  /*cbb0*/  MUFU.TANH R35, R35 ;  /* 0x0000002300237308 */ /* 0x000fe20000002400 */
[----:B------:R-:W-:-:S07]  /*cbc0*/  FMUL.FTZ R33, R46, UR4 ;  /* 0x000000042e217c20 */ /* 0x000fce0008410000 */
[----:B------:R-:W-:Y:S01]  /*cbd0*/  MUFU.TANH R36, R36 ;  /* 0x0000002400247308 */ /* 0x000fe20000002400 */
[----:B------:R-:W-:Y:S01]  /*cbe0*/  FMUL.FTZ R46, R59, UR4 ;  /* 0x000000043b2e7c20 */ /* 0x000fe20008410000 */
[----:B------:R-:W-:Y:S01]  /*cbf0*/  FMUL.FTZ R59, R72, UR4 ;  /* 0x00000004483b7c20 */ /* 0x000fe20008410000 */
[----:B------:R-:W-:-:S05]  /*cc00*/  FMUL.FTZ R60, R73, UR4 ;  /* 0x00000004493c7c20 */ /* 0x000fca0008410000 */
        /* <DEDUP_REMOVED lines=17> */
[----:B------:R-:W-:-:S04]  /*cd20*/  IMAD.MOV.U32 R5, RZ, RZ, -0x80 ;  /* 0xffffff80ff057424 */ /* 0x000fc800078e00ff */
[----:B------:R-:W-:-:S05]  /*cd30*/  IMAD R5, R94, R5, 0x80 ;  /* 0x000000805e057424 */ /* 0x000fca00078e0205 */
[C-C-:B---3--:R-:W-:Y:S02]  /*cd40*/  IADD3 R6, -R8.reuse, 0x1, R5.reuse ;  /* 0x0000000108067810 */ /* 0x148fe40007ffe105 */
[----:B------:R-:W-:Y:S02]  /*cd50*/  IADD3 R5, -R8, R148, R5 ;  /* 0x0000009408057210 */ /* 0x000fe40007ffe105 */
[----:B------:R-:W-:-:S04]  /*cd60*/  IADD3 R6, -R147, R6, R148 ;  /* 0x0000000693067210 */ /* 0x000fc80007ffe194 */
[-CC-:B0-----:R-:W-:Y:S02]  /*cd70*/  VIADDMNMX R3, R3, R6.reuse, R5.reuse, PT ;  /* 0x0000000603037246 */ /* 0x181fe40003800105 */
[----:B-1----:R-:W-:Y:S01]  /*cd80*/  VIADDMNMX R4, R4, R6, R5, PT ;  /* 0x0000000604047246 */ /* 0x002fe20003800105 */
[----:B------:R-:W-:Y:S01]  /*cd90*/  FMUL.FTZ R5, R24, UR4 ;  /* 0x0000000418057c20 */ /* 0x000fe20008410000 */
[----:B------:R-:W-:Y:S01]  /*cda0*/  FMUL.FTZ R6, R25, UR4 ;  /* 0x0000000419067c20 */ /* 0x000fe20008410000 */
[----:B------:R-:W-:Y:S01]  /*cdb0*/  FMUL.FTZ R24, R37, UR4 ;  /* 0x0000000425187c20 */ /* 0x000fe20008410000 */
[----:B------:R-:W-:-:S03]  /*cdc0*/  FMUL.FTZ R8, R27, UR4 ;  /* 0x000000041b087c20 */ /* 0x000fc60008410000 */
[----:B------:R-:W0:Y:S01]  /*cdd0*/  MUFU.TANH R5, R5 ;  /* 0x0000000500057308 */ /* 0x000e220000002400 */
[----:B------:R-:W-:-:S07]  /*cde0*/  FMUL.FTZ R27, R40, UR4 ;  /* 0x00000004281b7c20 */ /* 0x000fce0008410000 */
[----:B------:R-:W1:Y:S01]  /*cdf0*/  MUFU.TANH R6, R6 ;  /* 0x0000000600067308 */ /* 0x000e620000002400 */
[----:B------:R-:W-:Y:S01]  /*ce00*/  FMUL.FTZ R7, R26, UR4 ;  /* 0x000000041a077c20 */ /* 0x000fe20008410000 */
[----:B------:R-:W-:Y:S01]  /*ce10*/  FMUL.FTZ R26, R39, UR4 ;  /* 0x00000004271a7c20 */ /* 0x000fe20008410000 */
[----:B------:R-:W-:Y:S01]  /*ce20*/  FMUL.FTZ R39, R52, UR4 ;  /* 0x0000000434277c20 */ /* 0x000fe20008410000 */
[----:B------:R-:W-:-:S04]  /*ce30*/  FMUL.FTZ R40, R53, UR4 ;  /* 0x0000000435287c20 */ /* 0x000fc80008410000 */
[----:B------:R-:W2:Y:S01]  /*ce40*/  MUFU.TANH R24, R24 ;  /* 0x0000001800187308 */ /* 0x000ea20000002400 */
[C---:B------:R-:W-:Y:S02]  /*ce50*/  ISETP.GT.AND P3, PT, R3.reuse, RZ, PT ;  /* 0x000000ff0300720c */ /* 0x040fe40003f64270 */
[C---:B------:R-:W-:Y:S02]  /*ce60*/  ISETP.GT.AND P4, PT, R3.reuse, 0x1, PT ;  /* 0x000000010300780c */ /* 0x040fe40003f84270 */
[----:B------:R-:W-:-:S03]  /*ce70*/  ISETP.GT.AND P1, PT, R3, 0x8, PT ;  /* 0x000000080300780c */ /* 0x000fc60003f24270 */
[----:B------:R-:W3:Y:S01]  /*ce80*/  MUFU.TANH R27, R27 ;  /* 0x0000001b001b7308 */ /* 0x000ee20000002400 */
[----:B------:R-:W-:Y:S01]  /*ce90*/  ISETP.GT.AND P2, PT, R3, 0x9, PT ;  /* 0x000000090300780c */ /* 0x000fe20003f44270 */
[----:B------:R-:W-:Y:S01]  /*cea0*/  FMUL.FTZ R25, R38, UR4 ;  /* 0x0000000426197c20 */ /* 0x000fe20008410000 */
[----:B0-----:R-:W-:Y:S01]  /*ceb0*/  FSEL R70, R5, -INF , P3 ;  /* 0xff80000005467808 */ /* 0x001fe20001800000 */
[----:B------:R-:W-:Y:S01]  /*cec0*/  FMUL.FTZ R38, R51, UR4 ;  /* 0x0000000433267c20 */ /* 0x000fe20008410000 */
[----:B-1----:R-:W-:-:S03]  /*ced0*/  FSEL R71, R6, -INF , P4 ;  /* 0xff80000006477808 */ /* 0x002fc60002000000 */
[----:B------:R-:W0:Y:S01]  /*cee0*/  MUFU.TANH R39, R39 ;  /* 0x0000002700277308 */ /* 0x000e220000002400 */
[----:B------:R-:W-:Y:S02]  /*cef0*/  FSEL R9, R9, -INF , P1 ;  /* 0xff80000009097808 */ /* 0x000fe40000800000 */
[----:B------:R-:W-:Y:S01]  /*cf00*/  FSEL R10, R10, -INF , P2 ;  /* 0xff8000000a0a7808 */ /* 0x000fe20001000000 */
[----:B------:R-:W-:Y:S01]  /*cf10*/  FMUL.FTZ R51, R64, UR4 ;  /* 0x0000000440337c20 */ /* 0x000fe20008410000 */
[----:B------:R-:W-:-:S03]  /*cf20*/  ISETP.GT.AND P3, PT, R3, 0x10, PT ;  /* 0x000000100300780c */ /* 0x000fc60003f64270 */
[----:B------:R-:W1:Y:S01]  /*cf30*/  MUFU.TANH R40, R40 ;  /* 0x0000002800287308 */ /* 0x000e620000002400 */
[----:B------:R-:W-:Y:S01]  /*cf40*/  ISETP.GT.AND P4, PT, R3, 0x11, PT ;  /* 0x000000110300780c */ /* 0x000fe20003f84270 */
[----:B------:R-:W-:Y:S01]  /*cf50*/  FMUL.FTZ R52, R65, UR4 ;  /* 0x0000000441347c20 */ /* 0x000fe20008410000 */
[C---:B------:R-:W-:Y:S02]  /*cf60*/  ISETP.GT.AND P1, PT, R3.reuse, 0x18, PT ;  /* 0x000000180300780c */ /* 0x040fe40003f24270 */
[----:B------:R-:W-:Y:S01]  /*cf70*/  ISETP.GT.AND P2, PT, R3, 0x19, PT ;  /* 0x000000190300780c */ /* 0x000fe20003f44270 */
[----:B------:R-:W-:Y:S01]  /*cf80*/  FMUL.FTZ R37, R50, UR4 ;  /* 0x0000000432257c20 */ /* 0x000fe20008410000 */
[----:B------:R-:W-:Y:S01]  /*cf90*/  FSEL R5, R13, -INF , P3 ;  /* 0xff8000000d057808 */ /* 0x000fe20001800000 */
[----:B------:R-:W-:Y:S01]  /*cfa0*/  FMUL.FTZ R50, R63, UR4 ;  /* 0x000000043f327c20 */ /* 0x000fe20008410000 */
[----:B------:R-:W-:Y:S02]  /*cfb0*/  FSEL R6, R14, -INF , P4 ;  /* 0xff8000000e067808 */ /* 0x000fe40002000000 */
[----:B------:R-:W-:-:S02]  /*cfc0*/  FSEL R21, R21, -INF , P1 ;  /* 0xff80000015157808 */ /* 0x000fc40000800000 */
[----:B--2---:R-:W-:Y:S01]  /*cfd0*/  FSEL R24, R24, -INF , P2 ;  /* 0xff80000018187808 */ /* 0x004fe20001000000 */
[----:B------:R-:W-:Y:S01]  /*cfe0*/  FMUL.FTZ R63, R76, UR4 ;  /* 0x000000044c3f7c20 */ /* 0x000fe20008410000 */
[----:B------:R-:W-:Y:S01]  /*cff0*/  ISETP.GT.AND P3, PT, R3, 0x20, PT ;  /* 0x000000200300780c */ /* 0x000fe20003f64270 */
[----:B------:R-:W-:Y:S01]  /*d000*/  FMUL.FTZ R64, R77, UR4 ;  /* 0x000000044d407c20 */ /* 0x000fe20008410000 */
[C---:B------:R-:W-:Y:S02]  /*d010*/  ISETP.GT.AND P4, PT, R3.reuse, 0x21, PT ;  /* 0x000000210300780c */ /* 0x040fe40003f84270 */
[C---:B------:R-:W-:Y:S02]  /*d020*/  ISETP.GT.AND P1, PT, R3.reuse, 0x28, PT ;  /* 0x000000280300780c */ /* 0x040fe40003f24270 */
[----:B------:R-:W-:Y:S01]  /*d030*/  ISETP.GT.AND P2, PT, R3, 0x29, PT ;  /* 0x000000290300780c */ /* 0x000fe20003f44270 */
[----:B------:R-:W2:Y:S01]  /*d040*/  MUFU.TANH R51, R51 ;  /* 0x0000003300337308 */ /* 0x000ea20000002400 */
[----:B---3--:R-:W-:-:S02]  /*d050*/  FSEL R27, R27, -INF , P3 ;  /* 0xff8000001b1b7808 */ /* 0x008fc40001800000 */
[----:B------:R-:W-:Y:S02]  /*d060*/  FSEL R28, R28, -INF , P4 ;  /* 0xff8000001c1c7808 */ /* 0x000fe40002000000 */
[----:B------:R-:W-:-:S03]  /*d070*/  FSEL R31, R31, -INF , P1 ;  /* 0xff8000001f1f7808 */ /* 0x000fc60000800000 */
[----:B------:R-:W3:Y:S01]  /*d080*/  MUFU.TANH R52, R52 ;  /* 0x0000003400347308 */ /* 0x000ee20000002400 */
[----:B------:R-:W-:Y:S02]  /*d090*/  FSEL R32, R32, -INF , P2 ;  /* 0xff80000020207808 */ /* 0x000fe40001000000 */
[C---:B------:R-:W-:Y:S02]  /*d0a0*/  ISETP.GT.AND P3, PT, R3.reuse, 0x30, PT ;  /* 0x000000300300780c */ /* 0x040fe40003f64270 */
[C---:B------:R-:W-:Y:S02]  /*d0b0*/  ISETP.GT.AND P4, PT, R3.reuse, 0x31, PT ;  /* 0x000000310300780c */ /* 0x040fe40003f84270 */
[C---:B------:R-:W-:Y:S02]  /*d0c0*/  ISETP.GT.AND P1, PT, R3.reuse, 0x38, PT ;  /* 0x000000380300780c */ /* 0x040fe40003f24270 */
[----:B------:R-:W-:Y:S01]  /*d0d0*/  ISETP.GT.AND P2, PT, R3, 0x39, PT ;  /* 0x000000390300780c */ /* 0x000fe20003f44270 */
[----:B------:R-:W4:Y:S01]  /*d0e0*/  MUFU.TANH R63, R63 ;  /* 0x0000003f003f7308 */ /* 0x000f220000002400 */
[----:B------:R-:W-:-:S02]  /*d0f0*/  FSEL R35, R35, -INF , P3 ;  /* 0xff80000023237808 */ /* 0x000fc40001800000 */
[----:B------:R-:W-:Y:S02]  /*d100*/  FSEL R36, R36, -INF , P4 ;  /* 0xff80000024247808 */ /* 0x000fe40002000000 */
[----:B0-----:R-:W-:-:S03]  /*d110*/  FSEL R39, R39, -INF , P1 ;  /* 0xff80000027277808 */ /* 0x001fc60000800000 */
[----:B------:R-:W0:Y:S01]  /*d120*/  MUFU.TANH R64, R64 ;  /* 0x0000004000407308 */ /* 0x000e220000002400 */
[----:B-1----:R-:W-:Y:S02]  /*d130*/  FSEL R40, R40, -INF , P2 ;  /* 0xff80000028287808 */ /* 0x002fe40001000000 */
[C---:B------:R-:W-:Y:S02]  /*d140*/  ISETP.GT.AND P3, PT, R3.reuse, 0x40, PT ;  /* 0x000000400300780c */ /* 0x040fe40003f64270 */
[C---:B------:R-:W-:Y:S02]  /*d150*/  ISETP.GT.AND P4, PT, R3.reuse, 0x41, PT ;  /* 0x000000410300780c */ /* 0x040fe40003f84270 */
[C---:B------:R-:W-:Y:S02]  /*d160*/  ISETP.GT.AND P1, PT, R3.reuse, 0x48, PT ;  /* 0x000000480300780c */ /* 0x040fe40003f24270 */
[----:B------:R-:W-:Y:S01]  /*d170*/  ISETP.GT.AND P2, PT, R3, 0x49, PT ;  /* 0x000000490300780c */ /* 0x000fe20003f44270 */
[----:B------:R-:W1:Y:S01]  /*d180*/  MUFU.TANH R7, R7 ;  /* 0x0000000700077308 */ /* 0x000e620000002400 */
[----:B------:R-:W-:-:S02]  /*d190*/  FSEL R43, R43, -INF , P3 ;  /* 0xff8000002b2b7808 */ /* 0x000fc40001800000 */
[----:B------:R-:W-:Y:S02]  /*d1a0*/  FSEL R44, R44, -INF , P4 ;  /* 0xff8000002c2c7808 */ /* 0x000fe40002000000 */
[----:B------:R-:W-:-:S03]  /*d1b0*/  FSEL R47, R47, -INF , P1 ;  /* 0xff8000002f2f7808 */ /* 0x000fc60000800000 */
[----:B------:R-:W5:Y:S01]  /*d1c0*/  MUFU.TANH R8, R8 ;  /* 0x0000000800087308 */ /* 0x000f620000002400 */
[----:B------:R-:W-:Y:S02]  /*d1d0*/  FSEL R48, R48, -INF , P2 ;  /* 0xff80000030307808 */ /* 0x000fe40001000000 */
[C---:B------:R-:W-:Y:S02]  /*d1e0*/  ISETP.GT.AND P3, PT, R3.reuse, 0x50, PT ;  /* 0x000000500300780c */ /* 0x040fe40003f64270 */
[C---:B------:R-:W-:Y:S02]  /*d1f0*/  ISETP.GT.AND P4, PT, R3.reuse, 0x51, PT ;  /* 0x000000510300780c */ /* 0x040fe40003f84270 */
[C---:B------:R-:W-:Y:S02]  /*d200*/  ISETP.GT.AND P1, PT, R3.reuse, 0x58, PT ;  /* 0x000000580300780c */ /* 0x040fe40003f24270 */
[----:B------:R-:W-:Y:S01]  /*d210*/  ISETP.GT.AND P2, PT, R3, 0x59, PT ;  /* 0x000000590300780c */ /* 0x000fe20003f44270 */
[----:B------:R-:W5:Y:S01]  /*d220*/  MUFU.TANH R20, R20 ;  /* 0x0000001400147308 */ /* 0x000f620000002400 */
[----:B--2---:R-:W-:-:S02]  /*d230*/  FSEL R51, R51, -INF , P3 ;  /* 0xff80000033337808 */ /* 0x004fc40001800000 */
[----:B---3--:R-:W-:Y:S02]  /*d240*/  FSEL R52, R52, -INF , P4 ;  /* 0xff80000034347808 */ /* 0x008fe40002000000 */
[----:B------:R-:W-:-:S03]  /*d250*/  FSEL R55, R55, -INF , P1 ;  /* 0xff80000037377808 */ /* 0x000fc60000800000 */
[----:B------:R-:W2:Y:S01]  /*d260*/  MUFU.TANH R25, R25 ;  /* 0x0000001900197308 */ /* 0x000ea20000002400 */
[----:B------:R-:W-:Y:S02]  /*d270*/  FSEL R56, R56, -INF , P2 ;  /* 0xff80000038387808 */ /* 0x000fe40001000000 */
[C---:B------:R-:W-:Y:S02]  /*d280*/  ISETP.GT.AND P3, PT, R3.reuse, 0x60, PT ;  /* 0x000000600300780c */ /* 0x040fe40003f64270 */
[----:B------:R-:W-:-:S03]  /*d290*/  ISETP.GT.AND P4, PT, R3, 0x61, PT ;  /* 0x000000610300780c */ /* 0x000fc60003f84270 */
[----:B------:R-:W3:Y:S01]  /*d2a0*/  MUFU.TANH R26, R26 ;  /* 0x0000001a001a7308 */ /* 0x000ee20000002400 */
[C---:B------:R-:W-:Y:S02]  /*d2b0*/  ISETP.GT.AND P1, PT, R3.reuse, 0x68, PT ;  /* 0x000000680300780c */ /* 0x040fe40003f24270 */
[----:B------:R-:W-:Y:S02]  /*d2c0*/  ISETP.GT.AND P2, PT, R3, 0x69, PT ;  /* 0x000000690300780c */ /* 0x000fe40003f44270 */
[----:B------:R-:W-:-:S03]  /*d2d0*/  FSEL R59, R59, -INF , P3 ;  /* 0xff8000003b3b7808 */ /* 0x000fc60001800000 */
[----:B------:R-:W3:Y:S01]  /*d2e0*/  MUFU.TANH R29, R29 ;  /* 0x0000001d001d7308 */ /* 0x000ee20000002400 */
[----:B------:R-:W-:Y:S02]  /*d2f0*/  FSEL R60, R60, -INF , P4 ;  /* 0xff8000003c3c7808 */ /* 0x000fe40002000000 */
[----:B----4-:R-:W-:Y:S02]  /*d300*/  FSEL R63, R63, -INF , P1 ;  /* 0xff8000003f3f7808 */ /* 0x010fe40000800000 */
[----:B0-----:R-:W-:-:S03]  /*d310*/  FSEL R64, R64, -INF , P2 ;  /* 0xff80000040407808 */ /* 0x001fc60001000000 */
[----:B------:R-:W0:Y:S01]  /*d320*/  MUFU.TANH R30, R30 ;  /* 0x0000001e001e7308 */ /* 0x000e220000002400 */
[----:B------:R-:W-:Y:S01]  /*d330*/  ISETP.GT.AND P3, PT, R4, RZ, PT ;  /* 0x000000ff0400720c */ /* 0x000fe20003f64270 */
[----:B------:R-:W-:Y:S01]  /*d340*/  FMUL.FTZ R49, R62, UR4 ;  /* 0x000000043e317c20 */ /* 0x000fe20008410000 */
[C---:B------:R-:W-:Y:S02]  /*d350*/  ISETP.GT.AND P4, PT, R4.reuse, 0x1, PT ;  /* 0x000000010400780c */ /* 0x040fe40003f84270 */
[----:B------:R-:W-:-:S03]  /*d360*/  ISETP.GT.AND P1, PT, R4, 0x8, PT ;  /* 0x000000080400780c */ /* 0x000fc60003f24270 */
[----:B------:R-:W4:Y:S01]  /*d370*/  MUFU.TANH R33, R33 ;  /* 0x0000002100217308 */ /* 0x000f220000002400 */
[----:B------:R-:W-:-:S07]  /*d380*/  ISETP.GT.AND P2, PT, R4, 0x9, PT ;  /* 0x000000090400780c */ /* 0x000fce0003f44270 */
[----:B------:R-:W4:Y:S01]  /*d390*/  MUFU.TANH R34, R34 ;  /* 0x0000002200227308 */ /* 0x000f220000002400 */
[----:B-1----:R-:W-:Y:S02]  /*d3a0*/  FSEL R7, R7, -INF , P3 ;  /* 0xff80000007077808 */ /* 0x002fe40001800000 */
[----:B-----5:R-:W-:Y:S02]  /*d3b0*/  FSEL R13, R8, -INF , P4 ;  /* 0xff800000080d7808 */ /* 0x020fe40002000000 */
[----:B------:R-:W-:-:S03]  /*d3c0*/  FSEL R11, R11, -INF , P1 ;  /* 0xff8000000b0b7808 */ /* 0x000fc60000800000 */
[----:B------:R-:W1:Y:S01]  /*d3d0*/  MUFU.TANH R37, R37 ;  /* 0x0000002500257308 */ /* 0x000e620000002400 */
[----:B------:R-:W-:Y:S01]  /*d3e0*/  FSEL R12, R12, -INF , P2 ;  /* 0xff8000000c0c7808 */ /* 0x000fe20001000000 */
[----:B------:R-:W-:Y:S01]  /*d3f0*/  FMUL.FTZ R53, R66, UR4 ;  /* 0x0000000442357c20 */ /* 0x000fe20008410000 */
[C---:B------:R-:W-:Y:S01]  /*d400*/  ISETP.GT.AND P3, PT, R4.reuse, 0x10, PT ;  /* 0x000000100400780c */ /* 0x040fe20003f64270 */
[----:B------:R-:W-:Y:S01]  /*d410*/  FMUL.FTZ R54, R67, UR4 ;  /* 0x0000000443367c20 */ /* 0x000fe20008410000 */
[----:B------:R-:W-:-:S03]  /*d420*/  ISETP.GT.AND P4, PT, R4, 0x11, PT ;  /* 0x000000110400780c */ /* 0x000fc60003f84270 */
[----:B------:R-:W5:Y:S01]  /*d430*/  MUFU.TANH R38, R38 ;  /* 0x0000002600267308 */ /* 0x000f620000002400 */
[C---:B------:R-:W-:Y:S02]  /*d440*/  ISETP.GT.AND P1, PT, R4.reuse, 0x18, PT ;  /* 0x000000180400780c */ /* 0x040fe40003f24270 */
[----:B------:R-:W-:-:S05]  /*d450*/  ISETP.GT.AND P2, PT, R4, 0x19, PT ;  /* 0x000000190400780c */ /* 0x000fca0003f44270 */
[----:B------:R-:W5:Y:S01]  /*d460*/  MUFU.TANH R41, R41 ;  /* 0x0000002900297308 */ /* 0x000f620000002400 */
[----:B------:R-:W-:-:S07]  /*d470*/  FSEL R15, R15, -INF , P3 ;  /* 0xff8000000f0f7808 */ /* 0x000fce0001800000 */
[----:B------:R-:W5:Y:S01]  /*d480*/  MUFU.TANH R42, R42 ;  /* 0x0000002a002a7308 */ /* 0x000f620000002400 */
[----:B------:R-:W-:Y:S02]  /*d490*/  FSEL R20, R20, -INF , P4 ;  /* 0xff80000014147808 */ /* 0x000fe40002000000 */
[----:B--2---:R-:W-:Y:S02]  /*d4a0*/  FSEL R25, R25, -INF , P1 ;  /* 0xff80000019197808 */ /* 0x004fe40000800000 */
[----:B---3--:R-:W-:-:S03]  /*d4b0*/  FSEL R26, R26, -INF , P2 ;  /* 0xff8000001a1a7808 */ /* 0x008fc60001000000 */
[----:B------:R-:W2:Y:S01]  /*d4c0*/  MUFU.TANH R45, R45 ;  /* 0x0000002d002d7308 */ /* 0x000ea20000002400 */
[----:B------:R-:W-:Y:S01]  /*d4d0*/  ISETP.GT.AND P3, PT, R4, 0x20, PT ;  /* 0x000000200400780c */ /* 0x000fe20003f64270 */
[----:B------:R-:W-:Y:S01]  /*d4e0*/  FMUL.FTZ R61, R74, UR4 ;  /* 0x000000044a3d7c20 */ /* 0x000fe20008410000 */
[C---:B------:R-:W-:Y:S01]  /*d4f0*/  ISETP.GT.AND P4, PT, R4.reuse, 0x21, PT ;  /* 0x000000210400780c */ /* 0x040fe20003f84270 */
[----:B------:R-:W-:Y:S01]  /*d500*/  FMUL.FTZ R62, R75, UR4 ;  /* 0x000000044b3e7c20 */ /* 0x000fe20008410000 */
[----:B------:R-:W-:-:S03]  /*d510*/  ISETP.GT.AND P1, PT, R4, 0x28, PT ;  /* 0x000000280400780c */ /* 0x000fc60003f24270 */
[----:B------:R-:W3:Y:S01]  /*d520*/  MUFU.TANH R46, R46 ;  /* 0x0000002e002e7308 */ /* 0x000ee20000002400 */
[----:B------:R-:W-:Y:S01]  /*d530*/  ISETP.GT.AND P2, PT, R4, 0x29, PT ;  /* 0x000000290400780c */ /* 0x000fe20003f44270 */
[----:B------:R-:W-:Y:S01]  /*d540*/  FMUL.FTZ R65, R78, UR4 ;  /* 0x000000044e417c20 */ /* 0x000fe20008410000 */
[----:B------:R-:W-:-:S05]  /*d550*/  FMUL.FTZ R66, R79, UR4 ;  /* 0x000000044f427c20 */ /* 0x000fca0008410000 */
[----:B------:R-:W3:Y:S01]  /*d560*/  MUFU.TANH R49, R49 ;  /* 0x0000003100317308 */ /* 0x000ee20000002400 */
[----:B------:R-:W-:-:S07]  /*d570*/  FSEL R29, R29, -INF , P3 ;  /* 0xff8000001d1d7808 */ /* 0x000fce0001800000 */
[----:B------:R-:W3:Y:S01]  /*d580*/  MUFU.TANH R50, R50 ;  /* 0x0000003200327308 */ /* 0x000ee20000002400 */
[----:B0-----:R-:W-:Y:S02]  /*d590*/  FSEL R30, R30, -INF , P4 ;  /* 0xff8000001e1e7808 */ /* 0x001fe40002000000 */
[----:B----4-:R-:W-:Y:S02]  /*d5a0*/  FSEL R33, R33, -INF , P1 ;  /* 0xff80000021217808 */ /* 0x010fe40000800000 */
[----:B------:R-:W-:-:S03]  /*d5b0*/  FSEL R34, R34, -INF , P2 ;  /* 0xff80000022227808 */ /* 0x000fc60001000000 */
[----:B------:R-:W0:Y:S01]  /*d5c0*/  MUFU.TANH R53, R53 ;  /* 0x0000003500357308 */ /* 0x000e220000002400 */
[----:B------:R-:W-:Y:S01]  /*d5d0*/  ISETP.GT.AND P3, PT, R4, 0x30, PT ;  /* 0x000000300400780c */ /* 0x000fe20003f64270 */
[----:B------:R-:W-:Y:S01]  /*d5e0*/  FMUL.FTZ R69, R86, UR4 ;  /* 0x0000000456457c20 */ /* 0x000fe20008410000 */
[C---:B------:R-:W-:Y:S02]  /*d5f0*/  ISETP.GT.AND P4, PT, R4.reuse, 0x31, PT ;  /* 0x000000310400780c */ /* 0x040fe40003f84270 */
[----:B------:R-:W-:-:S03]  /*d600*/  ISETP.GT.AND P1, PT, R4, 0x38, PT ;  /* 0x000000380400780c */ /* 0x000fc60003f24270 */
[----:B------:R-:W4:Y:S01]  /*d610*/  MUFU.TANH R54, R54 ;  /* 0x0000003600367308 */ /* 0x000f220000002400 */
[----:B------:R-:W-:-:S07]  /*d620*/  ISETP.GT.AND P2, PT, R4, 0x39, PT ;  /* 0x000000390400780c */ /* 0x000fce0003f44270 */
[----:B------:R-:W4:Y:S01]  /*d630*/  MUFU.TANH R57, R57 ;  /* 0x0000003900397308 */ /* 0x000f220000002400 */
[----:B-1----:R-:W-:-:S07]  /*d640*/  FSEL R37, R37, -INF , P3 ;  /* 0xff80000025257808 */ /* 0x002fce0001800000 */
[----:B------:R-:W1:Y:S01]  /*d650*/  MUFU.TANH R58, R58 ;  /* 0x0000003a003a7308 */ /* 0x000e620000002400 */
[----:B-----5:R-:W-:Y:S02]  /*d660*/  FSEL R38, R38, -INF , P4 ;  /* 0xff80000026267808 */ /* 0x020fe40002000000 */
[----:B------:R-:W-:Y:S02]  /*d670*/  FSEL R41, R41, -INF , P1 ;  /* 0xff80000029297808 */ /* 0x000fe40000800000 */
[----:B------:R-:W-:-:S03]  /*d680*/  FSEL R42, R42, -INF , P2 ;  /* 0xff8000002a2a7808 */ /* 0x000fc60001000000 */
[----:B------:R-:W5:Y:S01]  /*d690*/  MUFU.TANH R61, R61 ;  /* 0x0000003d003d7308 */ /* 0x000f620000002400 */
[C---:B------:R-:W-:Y:S02]  /*d6a0*/  ISETP.GT.AND P3, PT, R4.reuse, 0x40, PT ;  /* 0x000000400400780c */ /* 0x040fe40003f64270 */
[C---:B------:R-:W-:Y:S02]  /*d6b0*/  ISETP.GT.AND P4, PT, R4.reuse, 0x41, PT ;  /* 0x000000410400780c */ /* 0x040fe40003f84270 */
[----:B------:R-:W-:-:S03]  /*d6c0*/  ISETP.GT.AND P1, PT, R4, 0x48, PT ;  /* 0x000000480400780c */ /* 0x000fc60003f24270 */
[----:B------:R-:W5:Y:S01]  /*d6d0*/  MUFU.TANH R62, R62 ;  /* 0x0000003e003e7308 */ /* 0x000f620000002400 */
[----:B------:R-:W-:Y:S02]  /*d6e0*/  ISETP.GT.AND P2, PT, R4, 0x49, PT ;  /* 0x000000490400780c */ /* 0x000fe40003f44270 */
[----:B------:R-:W-:-:S05]  /*d6f0*/  FMNMX.FTZ R8, R7, R13, !PT ;  /* 0x0000000d07087209 */ /* 0x000fca0007810000 */
[----:B------:R-:W5:Y:S01]  /*d700*/  MUFU.TANH R65, R65 ;  /* 0x0000004100417308 */ /* 0x000f620000002400 */
[----:B------:R-:W-:Y:S01]  /*d710*/  FMUL.FTZ R67, R82, UR4 ;  /* 0x0000000452437c20 */ /* 0x000fe20008410000 */
[----:B------:R-:W-:Y:S01]  /*d720*/  FMUL.FTZ R68, R83, UR4 ;  /* 0x0000000453447c20 */ /* 0x000fe20008410000 */
[----:B------:R-:W-:-:S05]  /*d730*/  FMUL.FTZ R72, R87, UR4 ;  /* 0x0000000457487c20 */ /* 0x000fca0008410000 */
[----:B------:R-:W5:Y:S01]  /*d740*/  MUFU.TANH R66, R66 ;  /* 0x0000004200427308 */ /* 0x000f620000002400 */
[----:B--2---:R-:W-:Y:S02]  /*d750*/  FSEL R45, R45, -INF , P3 ;  /* 0xff8000002d2d7808 */ /* 0x004fe40001800000 */
[----:B---3--:R-:W-:Y:S02]  /*d760*/  FSEL R46, R46, -INF , P4 ;  /* 0xff8000002e2e7808 */ /* 0x008fe40002000000 */
[----:B------:R-:W-:-:S03]  /*d770*/  FSEL R49, R49, -INF , P1 ;  /* 0xff80000031317808 */ /* 0x000fc60000800000 */
[----:B------:R-:W2:Y:S01]  /*d780*/  MUFU.TANH R69, R69 ;  /* 0x0000004500457308 */ /* 0x000ea20000002400 */
[----:B------:R-:W-:Y:S02]  /*d790*/  FSEL R50, R50, -INF , P2 ;  /* 0xff80000032327808 */ /* 0x000fe40001000000 */
[----:B------:R-:W-:Y:S02]  /*d7a0*/  FMNMX.FTZ R8, R11, R8, !PT ;  /* 0x000000080b087209 */ /* 0x000fe40007810000 */
[C---:B------:R-:W-:Y:S02]  /*d7b0*/  ISETP.GT.AND P3, PT, R4.reuse, 0x50, PT ;  /* 0x000000500400780c */ /* 0x040fe40003f64270 */
[C---:B------:R-:W-:Y:S02]  /*d7c0*/  ISETP.GT.AND P4, PT, R4.reuse, 0x51, PT ;  /* 0x000000510400780c */ /* 0x040fe40003f84270 */
[C---:B------:R-:W-:Y:S02]  /*d7d0*/  ISETP.GT.AND P1, PT, R4.reuse, 0x58, PT ;  /* 0x000000580400780c */ /* 0x040fe40003f24270 */
[----:B------:R-:W-:Y:S01]  /*d7e0*/  ISETP.GT.AND P2, PT, R4, 0x59, PT ;  /* 0x000000590400780c */ /* 0x000fe20003f44270 */
[----:B------:R-:W3:Y:S01]  /*d7f0*/  MUFU.TANH R67, R67 ;  /* 0x0000004300437308 */ /* 0x000ee20000002400 */
[----:B------:R-:W-:-:S02]  /*d800*/  FMNMX.FTZ R8, R12, R8, !PT ;  /* 0x000000080c087209 */ /* 0x000fc40007810000 */
[----:B0-----:R-:W-:Y:S02]  /*d810*/  FSEL R53, R53, -INF , P3 ;  /* 0xff80000035357808 */ /* 0x001fe40001800000 */
[----:B----4-:R-:W-:Y:S02]  /*d820*/  FSEL R54, R54, -INF , P4 ;  /* 0xff80000036367808 */ /* 0x010fe40002000000 */
[----:B------:R-:W-:Y:S01]  /*d830*/  FSEL R57, R57, -INF , P1 ;  /* 0xff80000039397808 */ /* 0x000fe20000800000 */
[----:B------:R-:W0:Y:S01]  /*d840*/  MUFU.TANH R68, R68 ;  /* 0x0000004400447308 */ /* 0x000e220000002400 */
[----:B-1----:R-:W-:Y:S02]  /*d850*/  FSEL R58, R58, -INF , P2 ;  /* 0xff8000003a3a7808 */ /* 0x002fe40001000000 */
[C---:B------:R-:W-:Y:S02]  /*d860*/  ISETP.GT.AND P3, PT, R4.reuse, 0x60, PT ;  /* 0x000000600400780c */ /* 0x040fe40003f64270 */
[----:B------:R-:W-:-:S03]  /*d870*/  ISETP.GT.AND P4, PT, R4, 0x61, PT ;  /* 0x000000610400780c */ /* 0x000fc60003f84270 */
[----:B------:R-:W1:Y:S01]  /*d880*/  MUFU.TANH R72, R72 ;  /* 0x0000004800487308 */ /* 0x000e620000002400 */
[C---:B------:R-:W-:Y:S02]  /*d890*/  ISETP.GT.AND P1, PT, R4.reuse, 0x68, PT ;  /* 0x000000680400780c */ /* 0x040fe40003f24270 */
[----:B------:R-:W-:Y:S02]  /*d8a0*/  ISETP.GT.AND P2, PT, R4, 0x69, PT ;  /* 0x000000690400780c */ /* 0x000fe40003f44270 */
[----:B------:R-:W-:Y:S02]  /*d8b0*/  FMNMX.FTZ R73, R15, R8, !PT ;  /* 0x000000080f497209 */ /* 0x000fe40007810000 */
[----:B-----5:R-:W-:Y:S02]  /*d8c0*/  FSEL R61, R61, -INF , P3 ;  /* 0xff8000003d3d7808 */ /* 0x020fe40001800000 */
[----:B------:R-:W-:Y:S02]  /*d8d0*/  FSEL R62, R62, -INF , P4 ;  /* 0xff8000003e3e7808 */ /* 0x000fe40002000000 */
[----:B------:R-:W-:-:S02]  /*d8e0*/  FSEL R65, R65, -INF , P1 ;  /* 0xff80000041417808 */ /* 0x000fc40000800000 */
[----:B------:R-:W-:Y:S02]  /*d8f0*/  FSEL R66, R66, -INF , P2 ;  /* 0xff80000042427808 */ /* 0x000fe40001000000 */
[C---:B------:R-:W-:Y:S02]  /*d900*/  ISETP.GT.AND P3, PT, R4.reuse, 0x70, PT ;  /* 0x000000700400780c */ /* 0x040fe40003f64270 */
[C---:B------:R-:W-:Y:S02]  /*d910*/  ISETP.GT.AND P4, PT, R4.reuse, 0x71, PT ;  /* 0x000000710400780c */ /* 0x040fe40003f84270 */
[C---:B------:R-:W-:Y:S02]  /*d920*/  ISETP.GT.AND P1, PT, R4.reuse, 0x78, PT ;  /* 0x000000780400780c */ /* 0x040fe40003f24270 */
[----:B------:R-:W-:Y:S02]  /*d930*/  ISETP.GT.AND P2, PT, R4, 0x79, PT ;  /* 0x000000790400780c */ /* 0x000fe40003f44270 */
[----:B------:R-:W-:-:S02]  /*d940*/  FMNMX.FTZ R4, R20, R73, !PT ;  /* 0x0000004914047209 */ /* 0x000fc40007810000 */
[----:B--2---:R-:W-:Y:S02]  /*d950*/  FSEL R73, R69, -INF , P1 ;  /* 0xff80000045497808 */ /* 0x004fe40000800000 */
[----:B------:R-:W-:Y:S02]  /*d960*/  FMNMX.FTZ R69, R25, R4, !PT ;  /* 0x0000000419457209 */ /* 0x000fe40007810000 */
[----:B------:R-:W-:Y:S02]  /*d970*/  FMNMX.FTZ R4, R70, R71, !PT ;  /* 0x0000004746047209 */ /* 0x000fe40007810000 */
[----:B------:R-:W-:Y:S02]  /*d980*/  FMNMX.FTZ R8, R26, R69, !PT ;  /* 0x000000451a087209 */ /* 0x000fe40007810000 */
[----:B---3--:R-:W-:Y:S02]  /*d990*/  FSEL R67, R67, -INF , P3 ;  /* 0xff80000043437808 */ /* 0x008fe40001800000 */
[----:B0-----:R-:W-:-:S02]  /*d9a0*/  FSEL R14, R68, -INF , P4 ;  /* 0xff800000440e7808 */ /* 0x001fc40002000000 */
[----:B-1----:R-:W-:Y:S02]  /*d9b0*/  FSEL R72, R72, -INF , P2 ;  /* 0xff80000048487808 */ /* 0x002fe40001000000 */
[C---:B------:R-:W-:Y:S02]  /*d9c0*/  ISETP.GT.AND P3, PT, R3.reuse, 0x70, PT ;  /* 0x000000700300780c */ /* 0x040fe40003f64270 */
[C---:B------:R-:W-:Y:S02]  /*d9d0*/  ISETP.GT.AND P4, PT, R3.reuse, 0x71, PT ;  /* 0x000000710300780c */ /* 0x040fe40003f84270 */
[C---:B------:R-:W-:Y:S02]  /*d9e0*/  ISETP.GT.AND P1, PT, R3.reuse, 0x78, PT ;  /* 0x000000780300780c */ /* 0x040fe40003f24270 */
[----:B------:R-:W-:Y:S02]  /*d9f0*/  ISETP.GT.AND P2, PT, R3, 0x79, PT ;  /* 0x000000790300780c */ /* 0x000fe40003f44270 */
        /* <DEDUP_REMOVED lines=37> */
[----:B------:R-:W-:Y:S01]  /*dc50*/  FMNMX.FTZ R3, R65, R8, !PT ;  /* 0x0000000841037209 */ /* 0x000fe20007810000 */
[----:B------:R-:W-:Y:S01]  /*dc60*/  FMUL.FTZ R68, R80, UR4 ;  /* 0x0000000450447c20 */ /* 0x000fe20008410000 */
[----:B------:R-:W-:Y:S02]  /*dc70*/  FMNMX.FTZ R8, R52, R69, !PT ;  /* 0x0000004534087209 */ /* 0x000fe40007810000 */
[----:B------:R-:W-:Y:S01]  /*dc80*/  FMNMX.FTZ R74, R66, R3, !PT ;  /* 0x00000003424a7209 */ /* 0x000fe20007810000 */
[----:B------:R-:W-:Y:S01]  /*dc90*/  FMUL.FTZ R4, R81, UR4 ;  /* 0x0000000451047c20 */ /* 0x000fe20008410000 */
[----:B------:R-:W-:Y:S02]  /*dca0*/  FMNMX.FTZ R69, R55, R8, !PT ;  /* 0x0000000837457209 */ /* 0x000fe40007810000 */
[----:B------:R-:W-:Y:S01]  /*dcb0*/  FMNMX.FTZ R3, R67, R74, !PT ;  /* 0x0000004a43037209 */ /* 0x000fe20007810000 */
[----:B------:R-:W0:Y:S01]  /*dcc0*/  MUFU.TANH R68, R68 ;  /* 0x0000004400447308 */ /* 0x000e220000002400 */
[----:B------:R-:W-:-:S02]  /*dcd0*/  FMNMX.FTZ R8, R56, R69, !PT ;  /* 0x0000004538087209 */ /* 0x000fc40007810000 */
[----:B------:R-:W-:Y:S01]  /*dce0*/  FMNMX.FTZ R74, R14, R3, !PT ;  /* 0x000000030e4a7209 */ /* 0x000fe20007810000 */
[----:B------:R-:W-:Y:S01]  /*dcf0*/  FMUL.FTZ R84, R84, UR4 ;  /* 0x0000000454547c20 */ /* 0x000fe20008410000 */
[----:B------:R-:W-:-:S03]  /*dd00*/  FMNMX.FTZ R75, R59, R8, !PT ;  /* 0x000000083b4b7209 */ /* 0x000fc60007810000 */
[----:B------:R-:W1:Y:S01]  /*dd10*/  MUFU.TANH R4, R4 ;  /* 0x0000000400047308 */ /* 0x000e620000002400 */
[----:B------:R-:W-:Y:S01]  /*dd20*/  FMNMX.FTZ R69, R73, R74, !PT ;  /* 0x0000004a49457209 */ /* 0x000fe20007810000 */
[----:B------:R-:W-:Y:S01]  /*dd30*/  FMUL.FTZ R85, R85, UR4 ;  /* 0x0000000455557c20 */ /* 0x000fe20008410000 */
[----:B------:R-:W-:Y:S02]  /*dd40*/  FMNMX.FTZ R74, R60, R75, !PT ;  /* 0x0000004b3c4a7209 */ /* 0x000fe40007810000 */
[----:B------:R-:W-:-:S03]  /*dd50*/  FMNMX.FTZ R8, R72, R69, !PT ;  /* 0x0000004548087209 */ /* 0x000fc60007810000 */
[----:B------:R-:W2:Y:S01]  /*dd60*/  MUFU.TANH R3, R84 ;  /* 0x0000005400037308 */ /* 0x000ea20000002400 */
[----:B------:R-:W-:Y:S02]  /*dd70*/  FMNMX.FTZ R75, R63, R74, !PT ;  /* 0x0000004a3f4b7209 */ /* 0x000fe40007810000 */
[----:B0-----:R-:W-:-:S05]  /*dd80*/  FSEL R68, R68, -INF , P3 ;  /* 0xff80000044447808 */ /* 0x001fca0001800000 */
[----:B------:R-:W0:Y:S01]  /*dd90*/  MUFU.TANH R69, R85 ;  /* 0x0000005500457308 */ /* 0x000e220000002400 */
[----:B------:R-:W-:Y:S01]  /*dda0*/  FMNMX.FTZ R75, R64, R75, !PT ;  /* 0x0000004b404b7209 */ /* 0x000fe20007810000 */
[----:B------:R-:W3:Y:S01]  /*ddb0*/  SHFL.BFLY PT, R74, R8, 0x2, 0x1f ;  /* 0x0c401f00084a7f89 */ /* 0x000ee200000e0000 */
[----:B-1----:R-:W-:Y:S02]  /*ddc0*/  FSEL R4, R4, -INF , P4 ;  /* 0xff80000004047808 */ /* 0x002fe40002000000 */
[----:B------:R-:W-:Y:S02]  /*ddd0*/  FMNMX.FTZ R75, R68, R75, !PT ;  /* 0x0000004b444b7209 */ /* 0x000fe40007810000 */
[----:B--2---:R-:W-:Y:S02]  /*dde0*/  FSEL R3, R3, -INF , P1 ;  /* 0xff80000003037808 */ /* 0x004fe40000800000 */
[----:B------:R-:W-:-:S04]  /*ddf0*/  FMNMX.FTZ R75, R4, R75, !PT ;  /* 0x0000004b044b7209 */ /* 0x000fc80007810000 */
[----:B------:R-:W-:Y:S02]  /*de00*/  FMNMX.FTZ R76, R3, R75, !PT ;  /* 0x0000004b034c7209 */ /* 0x000fe40007810000 */
[----:B0-----:R-:W-:-:S04]  /*de10*/  FSEL R69, R69, -INF , P2 ;  /* 0xff80000045457808 */ /* 0x001fc80001000000 */
[----:B------:R-:W-:-:S05]  /*de20*/  FMNMX.FTZ R77, R69, R76, !PT ;  /* 0x0000004c454d7209 */ /* 0x000fca0007810000 */
[----:B------:R-:W0:Y:S01]  /*de30*/  SHFL.BFLY PT, R75, R77, 0x2, 0x1f ;  /* 0x0c401f004d4b7f89 */ /* 0x000e2200000e0000 */
[----:B---3--:R-:W-:-:S05]  /*de40*/  FMNMX.FTZ R8, R8, R74, !PT ;  /* 0x0000004a08087209 */ /* 0x008fca0007810000 */
[----:B------:R-:W1:Y:S01]  /*de50*/  SHFL.BFLY PT, R74, R8, 0x1, 0x1f ;  /* 0x0c201f00084a7f89 */ /* 0x000e6200000e0000 */
[----:B0-----:R-:W-:-:S05]  /*de60*/  FMNMX.FTZ R77, R77, R75, !PT ;  /* 0x0000004b4d4d7209 */ /* 0x001fca0007810000 */
[----:B------:R-:W0:Y:S01]  /*de70*/  SHFL.BFLY PT, R78, R77, 0x1, 0x1f ;  /* 0x0c201f004d4e7f89 */ /* 0x000e2200000e0000 */
[----:B-1----:R-:W-:-:S04]  /*de80*/  FMNMX.FTZ R8, R8, R74, !PT ;  /* 0x0000004a08087209 */ /* 0x002fc80007810000 */
[C---:B------:R-:W-:Y:S01]  /*de90*/  FSETP.NEU.FTZ.AND P1, PT, R8.reuse, -INF , PT ;  /* 0xff8000000800780b */ /* 0x040fe20003f3d000 */
[----:B------:R-:W-:-:S05]  /*dea0*/  FMUL.FTZ R76, R8, UR47 ;  /* 0x0000002f084c7c20 */ /* 0x000fca0008410000 */
[----:B------:R-:W-:-:S05]  /*deb0*/  FSEL R76, R76, RZ, P1 ;  /* 0x000000ff4c4c7208 */ /* 0x000fca0000800000 */
[--C-:B------:R-:W-:Y:S01]  /*dec0*/  FFMA.FTZ R74, R7, UR47, -R76.reuse ;  /* 0x0000002f074a7c23 */ /* 0x100fe2000801084c */
[--C-:B------:R-:W-:Y:S01]  /*ded0*/  FFMA.FTZ R75, R13, UR47, -R76.reuse ;  /* 0x0000002f0d4b7c23 */ /* 0x100fe2000801084c */
[----:B0-----:R-:W-:Y:S01]  /*dee0*/  FMNMX.FTZ R7, R77, R78, !PT ;  /* 0x0000004e4d077209 */ /* 0x001fe20007810000 */
[----:B------:R-:W-:-:S03]  /*def0*/  FFMA.FTZ R77, R12, UR47, -R76 ;  /* 0x0000002f0c4d7c23 */ /* 0x000fc6000801084c */
[C---:B------:R-:W-:Y:S01]  /*df00*/  FSETP.NEU.FTZ.AND P1, PT, R7.reuse, -INF , PT ;  /* 0xff8000000700780b */ /* 0x040fe20003f3d000 */
[----:B------:R-:W-:Y:S01]  /*df10*/  FMUL.FTZ R13, R7, UR47 ;  /* 0x0000002f070d7c20 */ /* 0x000fe20008410000 */
[----:B------:R-:W-:-:S04]  /*df20*/  VIADD R12, R0, 0x2d840 ;  /* 0x0002d840000c7836 */ /* 0x000fc80000000000 */
[----:B------:R-:W-:Y:S01]  /*df30*/  FSEL R0, R13, RZ, P1 ;  /* 0x000000ff0d007208 */ /* 0x000fe20000800000 */
[----:B------:R-:W-:-:S04]  /*df40*/  FFMA.FTZ R11, R11, UR47, -R76 ;  /* 0x0000002f0b0b7c23 */ /* 0x000fc8000801084c */
[--C-:B------:R-:W-:Y:S01]  /*df50*/  FFMA.FTZ R70, R70, UR47, -R0.reuse ;  /* 0x0000002f46467c23 */ /* 0x100fe20008010800 */
[--C-:B------:R-:W-:Y:S01]  /*df60*/  FFMA.FTZ R78, R71, UR47, -R0.reuse ;  /* 0x0000002f474e7c23 */ /* 0x100fe20008010800 */
[--C-:B------:R-:W-:Y:S01]  /*df70*/  FFMA.FTZ R9, R9, UR47, -R0.reuse ;  /* 0x0000002f09097c23 */ /* 0x100fe20008010800 */
[----:B------:R-:W-:Y:S01]  /*df80*/  FFMA.FTZ R10, R10, UR47, -R0 ;  /* 0x0000002f0a0a7c23 */ /* 0x000fe20008010800 */
[----:B------:R-:W-:Y:S01]  /*df90*/  MUFU.EX2 R74, R74 ;  /* 0x0000004a004a7308 */ /* 0x000fe20000000800 */
[----:B------:R-:W-:-:S07]  /*dfa0*/  IMAD.U32 R13, RZ, RZ, UR40 ;  /* 0x00000028ff0d7e24 */ /* 0x000fce000f8e00ff */
[----:B------:R-:W0:Y:S08]  /*dfb0*/  MUFU.EX2 R75, R75 ;  /* 0x0000004b004b7308 */ /* 0x000e300000000800 */
[----:B------:R-:W-:Y:S08]  /*dfc0*/  MUFU.EX2 R11, R11 ;  /* 0x0000000b000b7308 */ /* 0x000ff00000000800 */
[----:B------:R-:W1:Y:S08]  /*dfd0*/  MUFU.EX2 R77, R77 ;  /* 0x0000004d004d7308 */ /* 0x000e700000000800 */
[----:B------:R-:W-:Y:S08]  /*dfe0*/  MUFU.EX2 R70, R70 ;  /* 0x0000004600467308 */ /* 0x000ff00000000800 */
[----:B------:R-:W2:Y:S08]  /*dff0*/  MUFU.EX2 R78, R78 ;  /* 0x0000004e004e7308 */ /* 0x000eb00000000800 */
[----:B------:R-:W-:Y:S08]  /*e000*/  MUFU.EX2 R9, R9 ;  /* 0x0000000900097308 */ /* 0x000ff00000000800 */
[----:B------:R-:W3:Y:S01]  /*e010*/  MUFU.EX2 R10, R10 ;  /* 0x0000000a000a7308 */ /* 0x000ee20000000800 */
[----:B------:R-:W-:Y:S01]  /*e020*/  FFMA.FTZ R71, R15, UR47, -R76 ;  /* 0x0000002f0f477c23 */ /* 0x000fe2000801084c */
[----:B------:R-:W-:Y:S01]  /*e030*/  PRMT R12, R13, 0x654, R12 ;  /* 0x000006540d0c7816 */ /* 0x000fe2000000000c */
[--C-:B------:R-:W-:Y:S01]  /*e040*/  FFMA.FTZ R20, R20, UR47, -R76.reuse ;  /* 0x0000002f14147c23 */ /* 0x100fe2000801084c */
[--C-:B------:R-:W-:Y:S01]  /*e050*/  FFMA.FTZ R79, R14, UR47, -R76.reuse ;  /* 0x0000002f0e4f7c23 */ /* 0x100fe2000801084c */
[----:B0-----:R-:W-:Y:S01]  /*e060*/  F2FP.BF16.F32.PACK_AB R13, R75, R74 ;  /* 0x0000004a4b0d723e */ /* 0x001fe200000010ff */
[----:B------:R2:W-:Y:S01]  /*e070*/  SYNCS.ARRIVE.TRANS64.RED.A1T0 RZ, [R12+URZ], RZ ;  /* 0x000000ff0cff79a7 */ /* 0x0005e2000810043f */
[----:B-1----:R-:W-:Y:S01]  /*e080*/  F2FP.BF16.F32.PACK_AB R15, R77, R11 ;  /* 0x0000000b4d0f723e */ /* 0x002fe200000010ff */
[----:B------:R-:W0:Y:S01]  /*e090*/  MUFU.EX2 R71, R71 ;  /* 0x0000004700477308 */ /* 0x000e220000000800 */
[--C-:B------:R-:W-:Y:S01]  /*e0a0*/  FFMA.FTZ R25, R25, UR47, -R76.reuse ;  /* 0x0000002f19197c23 */ /* 0x100fe2000801084c */
[----:B------:R-:W-:Y:S01]  /*e0b0*/  FFMA.FTZ R30, R30, UR47, -R76 ;  /* 0x0000002f1e1e7c23 */ /* 0x000fe2000801084c */
[----:B--2---:R-:W-:-:S02]  /*e0c0*/  F2FP.BF16.F32.PACK_AB R12, R78, R70 ;  /* 0x000000464e0c723e */ /* 0x004fc400000010ff */
[----:B---3--:R-:W-:-:S03]  /*e0d0*/  F2FP.BF16.F32.PACK_AB R14, R10, R9 ;  /* 0x000000090a0e723e */ /* 0x008fc600000010ff */
[----:B------:R-:W1:Y:S01]  /*e0e0*/  MUFU.EX2 R20, R20 ;  /* 0x0000001400147308 */ /* 0x000e620000000800 */
[----:B------:R-:W-:Y:S01]  /*e0f0*/  FADD.FTZ R74, R74, R75 ;  /* 0x0000004b4a4a7221 */ /* 0x000fe20000010000 */
[--C-:B------:R-:W-:Y:S01]  /*e100*/  FFMA.FTZ R26, R26, UR47, -R76.reuse ;  /* 0x0000002f1a1a7c23 */ /* 0x100fe2000801084c */
[----:B------:R-:W-:Y:S01]  /*e110*/  FFMA.FTZ R33, R33, UR47, -R76 ;  /* 0x0000002f21217c23 */ /* 0x000fe2000801084c */
[----:B------:R2:W-:Y:S01]  /*e120*/  STSM.16.M88.4 [R157+0x21800], R12 ;  /* 0x0218000c9d007844 */ /* 0x0005e20000000200 */
[----:B------:R-:W-:-:S03]  /*e130*/  FADD.FTZ R74, R11, R74 ;  /* 0x0000004a0b4a7221 */ /* 0x000fc60000010000 */
[----:B------:R-:W3:Y:S01]  /*e140*/  MUFU.EX2 R25, R25 ;  /* 0x0000001900197308 */ /* 0x000ee20000000800 */
[----:B------:R-:W-:Y:S01]  /*e150*/  FFMA.FTZ R29, R29, UR47, -R76 ;  /* 0x0000002f1d1d7c23 */ /* 0x000fe2000801084c */
[----:B------:R-:W-:Y:S01]  /*e160*/  FADD.FTZ R74, R77, R74 ;  /* 0x0000004a4d4a7221 */ /* 0x000fe20000010000 */
[--C-:B------:R-:W-:Y:S01]  /*e170*/  FFMA.FTZ R34, R34, UR47, -R76.reuse ;  /* 0x0000002f22227c23 */ /* 0x100fe2000801084c */
[----:B------:R-:W-:-:S04]  /*e180*/  FFMA.FTZ R37, R37, UR47, -R76 ;  /* 0x0000002f25257c23 */ /* 0x000fc8000801084c */
[----:B--2---:R2:W-:Y:S01]  /*e190*/  MUFU.EX2 R12, R30 ;  /* 0x0000001e000c7308 */ /* 0x0045e20000000800 */
[--C-:B------:R-:W-:Y:S01]  /*e1a0*/  FFMA.FTZ R38, R38, UR47, -R76.reuse ;  /* 0x0000002f26267c23 */ /* 0x100fe2000801084c */
[----:B------:R-:W-:Y:S01]  /*e1b0*/  FFMA.FTZ R41, R41, UR47, -R76 ;  /* 0x0000002f29297c23 */ /* 0x000fe2000801084c */
[----:B--2---:R-:W-:-:S05]  /*e1c0*/  FFMA.FTZ R30, R5, UR47, -R0 ;  /* 0x0000002f051e7c23 */ /* 0x004fca0008010800 */
[----:B------:R2:W-:Y:S01]  /*e1d0*/  MUFU.EX2 R15, R33 ;  /* 0x00000021000f7308 */ /* 0x0005e20000000800 */
[--C-:B------:R-:W-:Y:S01]  /*e1e0*/  FFMA.FTZ R42, R42, UR47, -R76.reuse ;  /* 0x0000002f2a2a7c23 */ /* 0x100fe2000801084c */
[--C-:B------:R-:W-:Y:S01]  /*e1f0*/  FFMA.FTZ R45, R45, UR47, -R76.reuse ;  /* 0x0000002f2d2d7c23 */ /* 0x100fe2000801084c */
[--C-:B------:R-:W-:Y:S01]  /*e200*/  FFMA.FTZ R46, R46, UR47, -R76.reuse ;  /* 0x0000002f2e2e7c23 */ /* 0x100fe2000801084c */
[--C-:B------:R-:W-:Y:S01]  /*e210*/  FFMA.FTZ R49, R49, UR47, -R76.reuse ;  /* 0x0000002f31317c23 */ /* 0x100fe2000801084c */
[----:B------:R-:W-:-:S03]  /*e220*/  FFMA.FTZ R50, R50, UR47, -R76 ;  /* 0x0000002f32327c23 */ /* 0x000fc6000801084c */
[----:B------:R-:W4:Y:S01]  /*e230*/  MUFU.EX2 R26, R26 ;  /* 0x0000001a001a7308 */ /* 0x000f220000000800 */
[----:B--2---:R-:W-:Y:S01]  /*e240*/  FFMA.FTZ R33, R6, UR47, -R0 ;  /* 0x0000002f06217c23 */ /* 0x004fe20008010800 */
        /* <DEDUP_REMOVED lines=9> */
[--C-:B------:R-:W-:Y:S01]  /*e2e0*/  FFMA.FTZ R67, R67, UR47, -R76.reuse ;  /* 0x0000002f43437c23 */ /* 0x100fe2000801084c */
[--C-:B------:R-:W-:Y:S01]  /*e2f0*/  FFMA.FTZ R73, R73, UR47, -R76.reuse ;  /* 0x0000002f49497c23 */ /* 0x100fe2000801084c */
[----:B------:R-:W-:Y:S01]  /*e300*/  FFMA.FTZ R72, R72, UR47, -R76 ;  /* 0x0000002f48487c23 */ /* 0x000fe2000801084c */
[----:B------:R-:W-:-:S02]  /*e310*/  FFMA.FTZ R76, R21, UR47, -R0 ;  /* 0x0000002f154c7c23 */ /* 0x000fc40008010800 */
[----:B------:R0:W-:Y:S01]  /*e320*/  MUFU.EX2 R13, R29 ;  /* 0x0000001d000d7308 */ /* 0x0001e20000000800 */
[----:B------:R-:W-:Y:S01]  /*e330*/  FADD.FTZ R70, R70, R78 ;  /* 0x0000004e46467221 */ /* 0x000fe20000010000 */
[--C-:B------:R-:W-:Y:S01]  /*e340*/  FFMA.FTZ R80, R24, UR47, -R0.reuse ;  /* 0x0000002f18507c23 */ /* 0x100fe20008010800 */
[--C-:B------:R-:W-:Y:S01]  /*e350*/  FFMA.FTZ R6, R28, UR47, -R0.reuse ;  /* 0x0000002f1c067c23 */ /* 0x100fe20008010800 */
[----:B------:R-:W-:-:S04]  /*e360*/  FFMA.FTZ R21, R32, UR47, -R0 ;  /* 0x0000002f20157c23 */ /* 0x000fc80008010800 */
[----:B------:R-:W5:Y:S01]  /*e370*/  MUFU.EX2 R33, R33 ;  /* 0x0000002100217308 */ /* 0x000f620000000800 */
[----:B0-----:R-:W-:Y:S01]  /*e380*/  FADD.FTZ R29, R71, R74 ;  /* 0x0000004a471d7221 */ /* 0x001fe20000010000 */
[----:B------:R-:W-:Y:S01]  /*e390*/  FFMA.FTZ R32, R39, UR47, -R0 ;  /* 0x0000002f27207c23 */ /* 0x000fe20008010800 */
[----:B------:R-:W-:Y:S02]  /*e3a0*/  FADD.FTZ R39, R9, R70 ;  /* 0x0000004609277221 */ /* 0x000fe40000010000 */
[----:B-1----:R-:W-:Y:S01]  /*e3b0*/  FADD.FTZ R28, R20, R29 ;  /* 0x0000001d141c7221 */ /* 0x002fe20000010000 */
[--C-:B------:R-:W-:Y:S02]  /*e3c0*/  FFMA.FTZ R5, R27, UR47, -R0.reuse ;  /* 0x0000002f1b057c23 */ /* 0x100fe40008010800 */
[----:B------:R-:W0:Y:S01]  /*e3d0*/  MUFU.EX2 R76, R76 ;  /* 0x0000004c004c7308 */ /* 0x000e220000000800 */
[----:B------:R-:W-:Y:S01]  /*e3e0*/  FFMA.FTZ R14, R31, UR47, -R0 ;  /* 0x0000002f1f0e7c23 */ /* 0x000fe20008010800 */
[----:B---3--:R-:W-:Y:S01]  /*e3f0*/  FADD.FTZ R31, R25, R28 ;  /* 0x0000001c191f7221 */ /* 0x008fe20000010000 */
[--C-:B------:R-:W-:Y:S01]  /*e400*/  FFMA.FTZ R24, R35, UR47, -R0.reuse ;  /* 0x0000002f23187c23 */ /* 0x100fe20008010800 */
[----:B------:R-:W-:Y:S01]  /*e410*/  FADD.FTZ R39, R10, R39 ;  /* 0x000000270a277221 */ /* 0x000fe20000010000 */
[----:B------:R-:W-:-:S03]  /*e420*/  FFMA.FTZ R35, R40, UR47, -R0 ;  /* 0x0000002f28237c23 */ /* 0x000fc60008010800 */
[----:B------:R-:W1:Y:S01]  /*e430*/  MUFU.EX2 R80, R80 ;  /* 0x0000005000507308 */ /* 0x000e620000000800 */
[C---:B----4-:R-:W-:Y:S01]  /*e440*/  FADD.FTZ R40, R26.reuse, R31 ;  /* 0x0000001f1a287221 */ /* 0x050fe20000010000 */
[----:B------:R-:W-:Y:S01]  /*e450*/  F2FP.BF16.F32.PACK_AB R31, R26, R25 ;  /* 0x000000191a1f723e */ /* 0x000fe200000010ff */
[----:B--2---:R-:W-:-:S05]  /*e460*/  FADD.FTZ R26, R30, R39 ;  /* 0x000000271e1a7221 */ /* 0x004fca0000010000 */
[----:B------:R-:W2:Y:S01]  /*e470*/  MUFU.EX2 R5, R5 ;  /* 0x0000000500057308 */ /* 0x000ea20000000800 */
[----:B-----5:R-:W-:-:S07]  /*e480*/  FADD.FTZ R25, R33, R26 ;  /* 0x0000001a21197221 */ /* 0x020fce0000010000 */
[----:B------:R-:W3:Y:S01]  /*e490*/  MUFU.EX2 R6, R6 ;  /* 0x0000000600067308 */ /* 0x000ee20000000800 */
[----:B0-----:R-:W-:Y:S01]  /*e4a0*/  FADD.FTZ R25, R76, R25 ;  /* 0x000000194c197221 */ /* 0x001fe20000010000 */
[----:B------:R-:W-:-:S06]  /*e4b0*/  FFMA.FTZ R27, R36, UR47, -R0 ;  /* 0x0000002f241b7c23 */ /* 0x000fcc0008010800 */
[----:B------:R-:W0:Y:S01]  /*e4c0*/  MUFU.EX2 R14, R14 ;  /* 0x0000000e000e7308 */ /* 0x000e220000000800 */
[----:B-1----:R-:W-:Y:S01]  /*e4d0*/  FADD.FTZ R26, R80, R25 ;  /* 0x00000019501a7221 */ /* 0x002fe20000010000 */
[----:B------:R-:W-:Y:S01]  /*e4e0*/  FFMA.FTZ R36, R43, UR47, -R0 ;  /* 0x0000002f2b247c23 */ /* 0x000fe20008010800 */
[----:B------:R-:W-:-:S05]  /*e4f0*/  FADD.FTZ R43, R13, R40 ;  /* 0x000000280d2b7221 */ /* 0x000fca0000010000 */
[----:B------:R-:W1:Y:S01]  /*e500*/  MUFU.EX2 R34, R34 ;  /* 0x0000002200227308 */ /* 0x000e620000000800 */
[----:B--2---:R-:W-:-:S07]  /*e510*/  FADD.FTZ R25, R5, R26 ;  /* 0x0000001a05197221 */ /* 0x004fce0000010000 */
[----:B------:R-:W2:Y:S01]  /*e520*/  MUFU.EX2 R21, R21 ;  /* 0x0000001500157308 */ /* 0x000ea20000000800 */
[----:B------:R-:W-:Y:S01]  /*e530*/  FFMA.FTZ R47, R47, UR47, -R0 ;  /* 0x0000002f2f2f7c23 */ /* 0x000fe20008010800 */
[----:B------:R-:W-:-:S06]  /*e540*/  FADD.FTZ R26, R12, R43 ;  /* 0x0000002b0c1a7221 */ /* 0x000fcc0000010000 */
[----:B------:R-:W4:Y:S01]  /*e550*/  MUFU.EX2 R37, R37 ;  /* 0x0000002500257308 */ /* 0x000f220000000800 */
[----:B---3--:R-:W-:-:S07]  /*e560*/  FADD.FTZ R25, R6, R25 ;  /* 0x0000001906197221 */ /* 0x008fce0000010000 */
[----:B------:R-:W3:Y:S08]  /*e570*/  MUFU.EX2 R24, R24 ;  /* 0x0000001800187308 */ /* 0x000ef00000000800 */
[----:B------:R-:W5:Y:S01]  /*e580*/  MUFU.EX2 R38, R38 ;  /* 0x0000002600267308 */ /* 0x000f620000000800 */
[----:B------:R-:W-:-:S07]  /*e590*/  FFMA.FTZ R11, R48, UR47, -R0 ;  /* 0x0000002f300b7c23 */ /* 0x000fce0008010800 */
[----:B------:R-:W5:Y:S08]  /*e5a0*/  MUFU.EX2 R27, R27 ;  /* 0x0000001b001b7308 */ /* 0x000f700000000800 */
[----:B------:R0:W-:Y:S08]  /*e5b0*/  MUFU.EX2 R10, R47 ;  /* 0x0000002f000a7308 */ /* 0x0001f00000000800 */
[----:B------:R-:W5:Y:S01]  /*e5c0*/  MUFU.EX2 R32, R32 ;  /* 0x0000002000207308 */ /* 0x000f620000000800 */
[----:B0-----:R-:W-:Y:S01]  /*e5d0*/  FADD.FTZ R47, R15, R26 ;  /* 0x0000001a0f2f7221 */ /* 0x001fe20000010000 */
[----:B------:R-:W-:-:S03]  /*e5e0*/  FADD.FTZ R26, R14, R25 ;  /* 0x000000190e1a7221 */ /* 0x000fc60000010000 */
[----:B-1----:R-:W-:-:S03]  /*e5f0*/  FADD.FTZ R48, R34, R47 ;  /* 0x0000002f22307221 */ /* 0x002fc60000010000 */
[----:B------:R-:W0:Y:S01]  /*e600*/  MUFU.EX2 R41, R41 ;  /* 0x0000002900297308 */ /* 0x000e220000000800 */
[----:B--2---:R-:W-:Y:S01]  /*e610*/  FADD.FTZ R25, R21, R26 ;  /* 0x0000001a15197221 */ /* 0x004fe20000010000 */
[----:B------:R-:W-:Y:S01]  /*e620*/  F2FP.BF16.F32.PACK_AB R13, R12, R13 ;  /* 0x0000000d0c0d723e */ /* 0x000fe200000010ff */
[----:B----4-:R-:W-:-:S05]  /*e630*/  FADD.FTZ R47, R37, R48 ;  /* 0x00000030252f7221 */ /* 0x010fca0000010000 */
[----:B------:R-:W1:Y:S01]  /*e640*/  MUFU.EX2 R35, R35 ;  /* 0x0000002300237308 */ /* 0x000e620000000800 */
[----:B---3--:R-:W-:-:S07]  /*e650*/  FADD.FTZ R12, R24, R25 ;  /* 0x00000019180c7221 */ /* 0x008fce0000010000 */
[----:B------:R-:W2:Y:S01]  /*e660*/  MUFU.EX2 R42, R42 ;  /* 0x0000002a002a7308 */ /* 0x000ea20000000800 */
[----:B------:R-:W-:Y:S01]  /*e670*/  FFMA.FTZ R44, R44, UR47, -R0 ;  /* 0x0000002f2c2c7c23 */ /* 0x000fe20008010800 */
[----:B-----5:R-:W-:Y:S01]  /*e680*/  FADD.FTZ R26, R38, R47 ;  /* 0x0000002f261a7221 */ /* 0x020fe20000010000 */
[----:B------:R-:W-:-:S05]  /*e690*/  FADD.FTZ R47, R27, R12 ;  /* 0x0000000c1b2f7221 */ /* 0x000fca0000010000 */
[----:B------:R-:W3:Y:S01]  /*e6a0*/  MUFU.EX2 R45, R45 ;  /* 0x0000002d002d7308 */ /* 0x000ee20000000800 */
[----:B------:R-:W-:Y:S01]  /*e6b0*/  F2FP.BF16.F32.PACK_AB R12, R6, R5 ;  /* 0x00000005060c723e */ /* 0x000fe200000010ff */
[----:B------:R-:W-:-:S06]  /*e6c0*/  FADD.FTZ R6, R32, R47 ;  /* 0x0000002f20067221 */ /* 0x000fcc0000010000 */
[----:B------:R-:W-:Y:S01]  /*e6d0*/  MUFU.EX2 R36, R36 ;  /* 0x0000002400247308 */ /* 0x000fe20000000800 */
[----:B0-----:R-:W-:-:S07]  /*e6e0*/  FADD.FTZ R5, R41, R26 ;  /* 0x0000001a29057221 */ /* 0x001fce0000010000 */
[----:B------:R-:W0:Y:S01]  /*e6f0*/  MUFU.EX2 R46, R46 ;  /* 0x0000002e002e7308 */ /* 0x000e220000000800 */
[----:B------:R-:W-:Y:S01]  /*e700*/  F2FP.BF16.F32.PACK_AB R14, R21, R14 ;  /* 0x0000000e150e723e */ /* 0x000fe200000010ff */
[----:B-1----:R-:W-:Y:S01]  /*e710*/  FADD.FTZ R21, R35, R6 ;  /* 0x0000000623157221 */ /* 0x002fe20000010000 */
[----:B------:R-:W-:-:S05]  /*e720*/  F2FP.BF16.F32.PACK_AB R29, R20, R71 ;  /* 0x00000047141d723e */ /* 0x000fca00000010ff */
[----:B------:R-:W1:Y:S01]  /*e730*/  MUFU.EX2 R9, R44 ;  /* 0x0000002c00097308 */ /* 0x000e620000000800 */
[----:B------:R-:W-:Y:S01]  /*e740*/  FFMA.FTZ R20, R51, UR47, -R0 ;  /* 0x0000002f33147c23 */ /* 0x000fe20008010800 */
[----:B------:R-:W-:Y:S01]  /*e750*/  F2FP.BF16.F32.PACK_AB R28, R33, R30 ;  /* 0x0000001e211c723e */ /* 0x000fe200000010ff */
[----:B--2---:R-:W-:-:S05]  /*e760*/  FADD.FTZ R6, R42, R5 ;  /* 0x000000052a067221 */ /* 0x004fca0000010000 */
[----:B------:R-:W2:Y:S01]  /*e770*/  MUFU.EX2 R49, R49 ;  /* 0x0000003100317308 */ /* 0x000ea20000000800 */
[----:B------:R-:W-:Y:S01]  /*e780*/  F2FP.BF16.F32.PACK_AB R30, R80, R76 ;  /* 0x0000004c501e723e */ /* 0x000fe200000010ff */
[----:B---3--:R-:W-:-:S06]  /*e790*/  FADD.FTZ R5, R45, R6 ;  /* 0x000000062d057221 */ /* 0x008fcc0000010000 */
[----:B------:R-:W3:Y:S01]  /*e7a0*/  MUFU.EX2 R50, R50 ;  /* 0x0000003200327308 */ /* 0x000ee20000000800 */
[--C-:B------:R-:W-:Y:S01]  /*e7b0*/  FFMA.FTZ R52, R52, UR47, -R0.reuse ;  /* 0x0000002f34347c23 */ /* 0x100fe20008010800 */
[----:B------:R4:W-:Y:S06]  /*e7c0*/  STSM.16.M88.4 [R91], R28 ;  /* 0x0000001c5b007844 */ /* 0x0009ec0000000200 */
[----:B------:R-:W-:Y:S01]  /*e7d0*/  MUFU.EX2 R11, R11 ;  /* 0x0000000b000b7308 */ /* 0x000fe20000000800 */
[----:B------:R-:W-:Y:S01]  /*e7e0*/  FFMA.FTZ R39, R55, UR47, -R0 ;  /* 0x0000002f37277c23 */ /* 0x000fe20008010800 */
[----:B0-----:R-:W-:-:S06]  /*e7f0*/  FADD.FTZ R6, R46, R5 ;  /* 0x000000052e067221 */ /* 0x001fcc0000010000 */
[----:B------:R-:W0:Y:S01]  /*e800*/  MUFU.EX2 R53, R53 ;  /* 0x0000003500357308 */ /* 0x000e220000000800 */
[----:B------:R-:W-:Y:S01]  /*e810*/  F2FP.BF16.F32.PACK_AB R15, R34, R15 ;  /* 0x0000000f220f723e */ /* 0x000fe200000010ff */
[----:B----4-:R-:W-:Y:S01]  /*e820*/  FADD.FTZ R28, R36, R21 ;  /* 0x00000015241c7221 */ /* 0x010fe20000010000 */
[----:B------:R-:W4:Y:S05]  /*e830*/  LDL R51, [R1+0x84] ;  /* 0x0000840001337983 */ /* 0x000f2a0000100800 */
[----:B------:R-:W5:Y:S01]  /*e840*/  MUFU.EX2 R20, R20 ;  /* 0x0000001400147308 */ /* 0x000f620000000800 */
[----:B-1----:R-:W-:Y:S01]  /*e850*/  FADD.FTZ R21, R9, R28 ;  /* 0x0000001c09157221 */ /* 0x002fe20000010000 */
[----:B--2---:R-:W-:-:S06]  /*e860*/  FADD.FTZ R5, R49, R6 ;  /* 0x0000000631057221 */ /* 0x004fcc0000010000 */
[----:B------:R-:W1:Y:S01]  /*e870*/  MUFU.EX2 R54, R54 ;  /* 0x0000003600367308 */ /* 0x000e620000000800 */
[----:B------:R-:W-:Y:S01]  /*e880*/  FADD.FTZ R28, R10, R21 ;  /* 0x000000150a1c7221 */ /* 0x000fe20000010000 */
[----:B---3--:R-:W-:-:S06]  /*e890*/  FADD.FTZ R6, R50, R5 ;  /* 0x0000000532067221 */ /* 0x008fcc0000010000 */
[----:B------:R-:W2:Y:S01]  /*e8a0*/  MUFU.EX2 R33, R52 ;  /* 0x0000003400217308 */ /* 0x000ea20000000800 */
[----:B------:R3:W-:Y:S07]  /*e8b0*/  STSM.16.M88.4 [R89], R12 ;  /* 0x0000000c59007844 */ /* 0x0007ee0000000200 */
[----:B------:R-:W2:Y:S01]  /*e8c0*/  MUFU.EX2 R57, R57 ;  /* 0x0000003900397308 */ /* 0x000ea20000000800 */
[----:B0-----:R-:W-:-:S07]  /*e8d0*/  FADD.FTZ R5, R53, R6 ;  /* 0x0000000635057221 */ /* 0x001fce0000010000 */
[----:B------:R-:W-:Y:S01]  /*e8e0*/  MUFU.EX2 R58, R58 ;  /* 0x0000003a003a7308 */ /* 0x000fe20000000800 */
[----:B---3--:R-:W-:Y:S01]  /*e8f0*/  F2FP.BF16.F32.PACK_AB R12, R9, R36 ;  /* 0x00000024090c723e */ /* 0x008fe200000010ff */
[----:B------:R-:W-:-:S06]  /*e900*/  FADD.FTZ R9, R11, R28 ;  /* 0x0000001c0b097221 */ /* 0x000fcc0000010000 */
[----:B------:R-:W0:Y:S01]  /*e910*/  MUFU.EX2 R39, R39 ;  /* 0x0000002700277308 */ /* 0x000e220000000800 */
[----:B------:R-:W-:Y:S01]  /*e920*/  F2FP.BF16.F32.PACK_AB R14, R11, R10 ;  /* 0x0000000a0b0e723e */ /* 0x000fe200000010ff */
[----:B-----5:R-:W-:Y:S01]  /*e930*/  FADD.FTZ R10, R20, R9 ;  /* 0x00000009140a7221 */ /* 0x020fe20000010000 */
[----:B-1----:R-:W-:-:S05]  /*e940*/  FADD.FTZ R6, R54, R5 ;  /* 0x0000000536067221 */ /* 0x002fca0000010000 */
[----:B------:R-:W1:Y:S01]  /*e950*/  MUFU.EX2 R61, R61 ;  /* 0x0000003d003d7308 */ /* 0x000e620000000800 */
[----:B--2---:R-:W-:Y:S01]  /*e960*/  FADD.FTZ R10, R33, R10 ;  /* 0x0000000a210a7221 */ /* 0x004fe20000010000 */
[----:B------:R-:W-:-:S06]  /*e970*/  FADD.FTZ R9, R57, R6 ;  /* 0x0000000639097221 */ /* 0x000fcc0000010000 */
[----:B------:R-:W2:Y:S01]  /*e980*/  MUFU.EX2 R62, R62 ;  /* 0x0000003e003e7308 */ /* 0x000ea20000000800 */
[----:B0-----:R-:W-:Y:S01]  /*e990*/  FADD.FTZ R5, R39, R10 ;  /* 0x0000000a27057221 */ /* 0x001fe20000010000 */
[----:B------:R-:W-:-:S06]  /*e9a0*/  FADD.FTZ R10, R58, R9 ;  /* 0x000000093a0a7221 */ /* 0x000fcc0000010000 */
[----:B------:R-:W0:Y:S01]  /*e9b0*/  MUFU.EX2 R65, R65 ;  /* 0x0000004100417308 */ /* 0x000e220000000800 */
[----:B-1----:R-:W-:Y:S01]  /*e9c0*/  FADD.FTZ R11, R61, R10 ;  /* 0x0000000a3d0b7221 */ /* 0x002fe20000010000 */
[--C-:B------:R-:W-:Y:S01]  /*e9d0*/  FFMA.FTZ R56, R56, UR47, -R0.reuse ;  /* 0x0000002f38387c23 */ /* 0x100fe20008010800 */
[--C-:B------:R-:W-:Y:S01]  /*e9e0*/  FFMA.FTZ R59, R59, UR47, -R0.reuse ;  /* 0x0000002f3b3b7c23 */ /* 0x100fe20008010800 */
[--C-:B------:R-:W-:Y:S01]  /*e9f0*/  FFMA.FTZ R44, R60, UR47, -R0.reuse ;  /* 0x0000002f3c2c7c23 */ /* 0x100fe20008010800 */
[--C-:B------:R-:W-:Y:S01]  /*ea00*/  FFMA.FTZ R43, R4, UR47, -R0.reuse ;  /* 0x0000002f042b7c23 */ /* 0x100fe20008010800 */
[--C-:B------:R-:W-:Y:S01]  /*ea10*/  FFMA.FTZ R63, R63, UR47, -R0.reuse ;  /* 0x0000002f3f3f7c23 */ /* 0x100fe20008010800 */
[----:B------:R-:W1:Y:S01]  /*ea20*/  @P5 LDC R21, c[0x0][0x44c] ;  /* 0x00011300ff155b82 */ /* 0x000e620000000800 */
[----:B--2---:R-:W-:Y:S01]  /*ea30*/  FADD.FTZ R10, R62, R11 ;  /* 0x0000000b3e0a7221 */ /* 0x004fe20000010000 */
[--C-:B------:R-:W-:Y:S01]  /*ea40*/  FFMA.FTZ R64, R64, UR47, -R0.reuse ;  /* 0x0000002f40407c23 */ /* 0x100fe20008010800 */
[----:B------:R-:W-:-:S05]  /*ea50*/  FFMA.FTZ R68, R68, UR47, -R0 ;  /* 0x0000002f44447c23 */ /* 0x000fca0008010800 */
[----:B------:R-:W2:Y:S01]  /*ea60*/  @P5 LDC R28, c[0x0][0x450] ;  /* 0x00011400ff1c5b82 */ /* 0x000ea20000000800 */
[----:B0-----:R-:W-:Y:S02]  /*ea70*/  FADD.FTZ R11, R65, R10 ;  /* 0x0000000a410b7221 */ /* 0x001fe40000010000 */
[----:B------:R-:W3:Y:S01]  /*ea80*/  LDL R10, [R1+0x8c] ;  /* 0x00008c00010a7983 */ /* 0x000ee20000100800 */
[----:B------:R-:W0:Y:S01]  /*ea90*/  MUFU.EX2 R40, R56 ;  /* 0x0000003800287308 */ /* 0x000e220000000800 */
[----:B------:R-:W-:-:S07]  /*eaa0*/  FFMA.FTZ R4, R3, UR47, -R0 ;  /* 0x0000002f03047c23 */ /* 0x000fce0008010800 */
[----:B------:R-:W5:Y:S08]  /*eab0*/  MUFU.EX2 R3, R59 ;  /* 0x0000003b00037308 */ /* 0x000f700000000800 */
[----:B------:R-:W1:Y:S01]  /*eac0*/  MUFU.EX2 R44, R44 ;  /* 0x0000002c002c7308 */ /* 0x000e620000000800 */
[----:B0-----:R-:W-:-:S07]  /*ead0*/  FADD.FTZ R6, R40, R5 ;  /* 0x0000000528067221 */ /* 0x001fce0000010000 */
[----:B------:R-:W0:Y:S01]  /*eae0*/  MUFU.EX2 R63, R63 ;  /* 0x0000003f003f7308 */ /* 0x000e220000000800 */
[----:B-----5:R-:W-:-:S07]  /*eaf0*/  FADD.FTZ R9, R3, R6 ;  /* 0x0000000603097221 */ /* 0x020fce0000010000 */
[----:B------:R-:W5:Y:S01]  /*eb00*/  MUFU.EX2 R64, R64 ;  /* 0x0000004000407308 */ /* 0x000f620000000800 */
[----:B------:R-:W-:Y:S01]  /*eb10*/  FFMA.FTZ R0, R69, UR47, -R0 ;  /* 0x0000002f45007c23 */ /* 0x000fe20008010800 */
[----:B-1----:R-:W-:-:S06]  /*eb20*/  FADD.FTZ R6, R44, R9 ;  /* 0x000000092c067221 */ /* 0x002fcc0000010000 */
[----:B------:R-:W1:Y:S01]  /*eb30*/  MUFU.EX2 R68, R68 ;  /* 0x0000004400447308 */ /* 0x000e620000000800 */
[----:B------:R-:W-:Y:S01]  /*eb40*/  F2FP.BF16.F32.PACK_AB R24, R27, R24 ;  /* 0x000000181b18723e */ /* 0x000fe200000010ff */
[----:B0-----:R-:W-:-:S06]  /*eb50*/  FADD.FTZ R9, R63, R6 ;  /* 0x000000063f097221 */ /* 0x001fcc0000010000 */
[----:B------:R-:W0:Y:S01]  /*eb60*/  MUFU.EX2 R43, R43 ;  /* 0x0000002b002b7308 */ /* 0x000e220000000800 */
[----:B------:R-:W-:Y:S02]  /*eb70*/  F2FP.BF16.F32.PACK_AB R25, R38, R37 ;  /* 0x000000252619723e */ /* 0x000fe400000010ff */
[----:B------:R-:W-:-:S05]  /*eb80*/  F2FP.BF16.F32.PACK_AB R26, R35, R32 ;  /* 0x00000020231a723e */ /* 0x000fca00000010ff */
[----:B------:R-:W0:Y:S01]  /*eb90*/  MUFU.EX2 R66, R66 ;  /* 0x0000004200427308 */ /* 0x000e220000000800 */
[----:B------:R-:W-:Y:S01]  /*eba0*/  F2FP.BF16.F32.PACK_AB R27, R42, R41 ;  /* 0x000000292a1b723e */ /* 0x000fe200000010ff */
[----:B------:R-:W-:-:S06]  /*ebb0*/  @P5 IMAD.HI.U32 R21, R90, R21, RZ ;  /* 0x000000155a155227 */ /* 0x000fcc00078e00ff */
[----:B------:R-:W0:Y:S01]  /*ebc0*/  MUFU.EX2 R67, R67 ;  /* 0x0000004300437308 */ /* 0x000e220000000800 */
[----:B-----5:R-:W-:-:S07]  /*ebd0*/  FADD.FTZ R9, R64, R9 ;  /* 0x0000000940097221 */ /* 0x020fce0000010000 */
[----:B------:R-:W5:Y:S01]  /*ebe0*/  MUFU.EX2 R79, R79 ;  /* 0x0000004f004f7308 */ /* 0x000f620000000800 */
[----:B------:R-:W-:-:S07]  /*ebf0*/  F2FP.BF16.F32.PACK_AB R13, R46, R45 ;  /* 0x0000002d2e0d723e */ /* 0x000fce00000010ff */
[----:B------:R-:W-:Y:S01]  /*ec00*/  MUFU.EX2 R73, R73 ;  /* 0x0000004900497308 */ /* 0x000fe20000000800 */
[----:B------:R-:W-:-:S07]  /*ec10*/  F2FP.BF16.F32.PACK_AB R15, R50, R49 ;  /* 0x00000031320f723e */ /* 0x000fce00000010ff */
[----:B------:R-:W-:Y:S08]  /*ec20*/  MUFU.EX2 R4, R4 ;  /* 0x0000000400047308 */ /* 0x000ff00000000800 */
[----:B------:R5:W4:Y:S08]  /*ec30*/  MUFU.EX2 R5, R0 ;  /* 0x0000000000057308 */ /* 0x000b300000000800 */
[----:B------:R-:W4:Y:S01]  /*ec40*/  MUFU.EX2 R72, R72 ;  /* 0x0000004800487308 */ /* 0x000f220000000800 */
[----:B------:R2:W-:Y:S01]  /*ec50*/  STSM.16.M88.4 [R88], R24 ;  /* 0x0000001858007844 */ /* 0x0005e20000000200 */
[----:B-1----:R-:W-:-:S03]  /*ec60*/  FADD.FTZ R6, R68, R9 ;  /* 0x0000000944067221 */ /* 0x002fc60000010000 */
[----:B------:R1:W-:Y:S01]  /*ec70*/  STSM.16.M88.4 [R157+0x27800], R12 ;  /* 0x0278000c9d007844 */ /* 0x0003e20000000200 */
[----:B--2---:R-:W-:Y:S01]  /*ec80*/  F2FP.BF16.F32.PACK_AB R24, R33, R20 ;  /* 0x000000142118723e */ /* 0x004fe200000010ff */
[----:B------:R-:W-:Y:S01]  /*ec90*/  IMAD.MOV.U32 R20, RZ, RZ, R90 ;  /* 0x000000ffff147224 */ /* 0x000fe200078e005a */
[----:B------:R-:W-:Y:S02]  /*eca0*/  F2FP.BF16.F32.PACK_AB R25, R54, R53 ;  /* 0x000000353619723e */ /* 0x000fe400000010ff */
[----:B------:R-:W-:Y:S02]  /*ecb0*/  F2FP.BF16.F32.PACK_AB R26, R40, R39 ;  /* 0x00000027281a723e */ /* 0x000fe400000010ff */
[----:B------:R-:W-:Y:S02]  /*ecc0*/  F2FP.BF16.F32.PACK_AB R27, R58, R57 ;  /* 0x000000393a1b723e */ /* 0x000fe400000010ff */
[----:B------:R-:W-:Y:S02]  /*ecd0*/  @P5 SHF.R.U32.HI R20, RZ, R28, R21 ;  /* 0x0000001cff145219 */ /* 0x000fe40000011615 */
[----:B-1----:R-:W-:Y:S01]  /*ece0*/  F2FP.BF16.F32.PACK_AB R12, R44, R3 ;  /* 0x000000032c0c723e */ /* 0x002fe200000010ff */
[----:B0-----:R-:W-:Y:S01]  /*ecf0*/  FADD.FTZ R3, R43, R6 ;  /* 0x000000062b037221 */ /* 0x001fe20000010000 */
[----:B------:R-:W-:-:S02]  /*ed00*/  IADD3 R6, R20, R148, -R147 ;  /* 0x0000009414067210 */ /* 0x000fc40007ffe893 */
[----:B------:R-:W-:Y:S02]  /*ed10*/  F2FP.BF16.F32.PACK_AB R13, R62, R61 ;  /* 0x0000003d3e0d723e */ /* 0x000fe400000010ff */
[----:B------:R-:W-:Y:S02]  /*ed20*/  F2FP.BF16.F32.PACK_AB R14, R64, R63 ;  /* 0x0000003f400e723e */ /* 0x000fe400000010ff */
[----:B------:R-:W-:Y:S02]  /*ed30*/  F2FP.BF16.F32.PACK_AB R15, R66, R65 ;  /* 0x00000041420f723e */ /* 0x000fe400000010ff */
[----:B------:R-:W-:-:S04]  /*ed40*/  SHF.R.S32.HI R9, RZ, 0x1f, R6 ;  /* 0x0000001fff097819 */ /* 0x000fc80000011406 */
[----:B------:R-:W-:-:S04]  /*ed50*/  LEA.HI R9, R9, R6, RZ, 0x7 ;  /* 0x0000000609097211 */ /* 0x000fc800078f38ff */
[----:B------:R-:W-:Y:S01]  /*ed60*/  SHF.R.S32.HI R9, RZ, 0x7, R9 ;  /* 0x00000007ff097819 */ /* 0x000fe20000011409 */
[----:B-----5:R-:W-:-:S04]  /*ed70*/  FADD.FTZ R0, R66, R11 ;  /* 0x0000000b42007221 */ /* 0x020fc80000010000 */
[----:B------:R-:W-:-:S04]  /*ed80*/  FADD.FTZ R0, R67, R0 ;  /* 0x0000000043007221 */ /* 0x000fc80000010000 */
[----:B------:R-:W-:Y:S01]  /*ed90*/  FADD.FTZ R0, R79, R0 ;  /* 0x000000004f007221 */ /* 0x000fe20000010000 */
[----:B------:R-:W-:Y:S02]  /*eda0*/  @P5 LOP3.LUT R22, R22, 0x1, RZ, 0xfc, !PT ;  /* 0x0000000116165812 */ /* 0x000fe400078efcff */
        /* <DEDUP_REMOVED lines=18> */
[----:B----4-:R0:W-:Y:S04]  /*eed0*/  STSM.16.M88.4 [R51], R24 ;  /* 0x0000001833007844 */ /* 0x0101e80000000200 */
[----:B------:R-:W-:Y:S01]  /*eee0*/  STSM.16.M88.4 [R89+0x6000], R12 ;  /* 0x0060000c59007844 */ /* 0x000fe20000000200 */
[----:B0-----:R-:W-:Y:S02]  /*eef0*/  F2FP.BF16.F32.PACK_AB R24, R43, R68 ;  /* 0x000000442b18723e */ /* 0x001fe400000010ff */
[----:B------:R-:W-:Y:S02]  /*ef00*/  F2FP.BF16.F32.PACK_AB R25, R79, R67 ;  /* 0x000000434f19723e */ /* 0x000fe400000010ff */
[----:B------:R-:W-:-:S02]  /*ef10*/  F2FP.BF16.F32.PACK_AB R26, R5, R4 ;  /* 0x00000004051a723e */ /* 0x000fc400000010ff */
[----:B------:R-:W-:Y:S01]  /*ef20*/  F2FP.BF16.F32.PACK_AB R27, R72, R73 ;  /* 0x00000049481b723e */ /* 0x000fe200000010ff */
[----:B------:R-:W-:-:S04]  /*ef30*/  FADD.FTZ R4, R4, R3 ;  /* 0x0000000304047221 */ /* 0x000fc80000010000 */
[----:B------:R0:W-:Y:S01]  /*ef40*/  STSM.16.M88.4 [R88+0x6000], R24 ;  /* 0x0060001858007844 */ /* 0x0001e20000000200 */
[----:B------:R1:W-:Y:S06]  /*ef50*/  MEMBAR.ALL.CTA ;  /* 0x0000000000007992 */ /* 0x0003ec0000008000 */
[----:B-1----:R-:W1:Y:S01]  /*ef60*/  FENCE.VIEW.ASYNC.S ;  /* 0x00000000000073c6 */ /* 0x002e620000000000 */
[----:B------:R-:W-:Y:S01]  /*ef70*/  FADD.FTZ R3, R5, R4 ;  /* 0x0000000405037221 */ /* 0x000fe20000010000 */
[----:B------:R-:W-:Y:S02]  /*ef80*/  VIADD R4, R94, 0xfffffffe ;  /* 0xfffffffe5e047836 */ /* 0x000fe40000000000 */
[----:B------:R-:W-:Y:S01]  /*ef90*/  FADD.FTZ R73, R73, R0 ;  /* 0x0000000049497221 */ /* 0x000fe20000010000 */
[----:B------:R-:W-:-:S02]  /*efa0*/  CS2R R98, SRZ ;  /* 0x0000000000627805 */ /* 0x000fc4000001ff00 */
[----:B------:R-:W-:Y:S02]  /*efb0*/  CS2R R96, SRZ ;  /* 0x0000000000607805 */ /* 0x000fe4000001ff00 */
[----:B------:R-:W-:Y:S01]  /*efc0*/  CS2R R94, SRZ ;  /* 0x00000000005e7805 */ /* 0x000fe2000001ff00 */
[----:B------:R-:W-:Y:S01]  /*efd0*/  FADD.FTZ R0, R72, R73 ;  /* 0x0000004948007221 */ /* 0x000fe20000010000 */
[----:B------:R-:W-:Y:S02]  /*efe0*/  CS2R R92, SRZ ;  /* 0x00000000005c7805 */ /* 0x000fe4000001ff00 */
[----:B------:R-:W-:Y:S02]  /*eff0*/  CS2R R90, SRZ ;  /* 0x00000000005a7805 */ /* 0x000fe4000001ff00 */
[----:B0-----:R-:W-:Y:S02]  /*f000*/  CS2R R88, SRZ ;  /* 0x0000000000587805 */ /* 0x001fe4000001ff00 */
[----:B---3--:R-:W-:-:S04]  /*f010*/  VIMNMX R146, R10, R9, !PT ;  /* 0x000000090a927248 */ /* 0x008fc80007fe0100 */
[----:B------:R-:W-:Y:S01]  /*f020*/  ISETP.GE.AND P1, PT, R4, R146, PT ;  /* 0x000000920400720c */ /* 0x000fe20003f26270 */
[----:B-1----:R-:W-:-:S12]  /*f030*/  NOP ;  /* 0x0000000000007918 */ /* 0x002fd80000000000 */
[----:B------:R-:W-:Y:S05]  /*f040*/  @!P1 BRA `(.L_x_12450) ;  /* 0x00000034009c9947 */ /* 0x000fea0003800000 */
[----:B------:R-:W-:Y:S02]  /*f050*/  IMAD.MOV.U32 R6, RZ, RZ, R8 ;  /* 0x000000ffff067224 */ /* 0x000fe400078e0008 */
[----:B------:R-:W-:Y:S02]  /*f060*/  IMAD.MOV.U32 R9, RZ, RZ, R7 ;  /* 0x000000ffff097224 */ /* 0x000fe400078e0007 */
[----:B------:R-:W-:Y:S02]  /*f070*/  IMAD.MOV.U32 R10, RZ, RZ, R139 ;  /* 0x000000ffff0a7224 */ /* 0x000fe400078e008b */
[----:B------:R-:W-:Y:S02]  /*f080*/  IMAD.MOV.U32 R5, RZ, RZ, R19 ;  /* 0x000000ffff057224 */ /* 0x000fe400078e0013 */
[----:B------:R-:W-:-:S07]  /*f090*/  IMAD.MOV.U32 R135, RZ, RZ, RZ ;  /* 0x000000ffff877224 */ /* 0x000fce00078e00ff */
.L_x_12462:
[----:B--2---:R-:W2:Y:S01]  /*f0a0*/  LDL R7, [R1+0x60] ;  /* 0x0000600001077983 */ /* 0x004ea20000100800 */
        /* <DEDUP_REMOVED lines=8> */
.L_x_12452:
        /* <DEDUP_REMOVED lines=8> */
.L_x_12453:
[----:B------:R-:W-:Y:S04]  /*f1b0*/  BSSY B0, `(.L_x_12451) ;  /* 0x0000004000007945 */ /* 0x000fe80003800000 */
[----:B-1----:R-:W-:Y:S05]  /*f1c0*/  @P2 BRA `(.L_x_12454) ;  /* 0x0000000000082947 */ /* 0x002fea0003800000 */
[----:B------:R-:W1:Y:S02]  /*f1d0*/  SYNCS.PHASECHK.TRANS64.TRYWAIT P2, [R7+URZ+0x2d830], R8 ;  /* 0x02d83008070075a7 */ /* 0x000e64000804017f */
[----:B-1----:R-:W-:Y:S05]  /*f1e0*/  @!P2 BRA `(.L_x_12455) ;  /* 0x0000011c00eca947 */ /* 0x002fea0003800000 */
.L_x_12454:
[----:B------:R-:W-:Y:S05]  /*f1f0*/  BSYNC B0 ;  /* 0x0000000000007941 */ /* 0x000fea0003800000 */
.L_x_12451:
[----:B01----:R-:W2:Y:S04]  /*f200*/  LDL R8, [R1+0x64] ;  /* 0x0000640001087983 */ /* 0x003ea80000100800 */
[----:B------:R-:W3:Y:S04]  /*f210*/  LDL.64 R26, [R1] ;  /* 0x00000000011a7983 */ /* 0x000ee80000100a00 */
[----:B------:R-:W4:Y:S04]  /*f220*/  LDL.64 R154, [R1+0x30] ;  /* 0x00003000019a7983 */ /* 0x000f280000100a00 */
[----:B------:R-:W5:Y:S01]  /*f230*/  LDL.64 R152, [R1+0x28] ;  /* 0x0000280001987983 */ /* 0x000f620000100a00 */
[----:B------:R-:W0:Y:S01]  /*f240*/  S2R R7, SR_TID.X ;  /* 0x0000000000077919 */ /* 0x000e220000002100 */
[----:B------:R-:W-:Y:S01]  /*f250*/  VIADD R19, R5, 0x1 ;  /* 0x0000000105137836 */ /* 0x000fe20000000000 */
[----:B------:R-:W-:Y:S05]  /*f260*/  WARPSYNC.ALL ;  /* 0x0000000000007948 */ /* 0x000fea0003800000 */
[C---:B------:R-:W-:Y:S01]  /*f270*/  ISETP.NE.AND P2, PT, R19.reuse, 0x2, PT ;  /* 0x000000021300780c */ /* 0x040fe20003f45270 */
[----:B------:R-:W-:Y:S01]  /*f280*/  IMAD.MOV.U32 R13, RZ, RZ, -0x7fffffe0 ;  /* 0x80000020ff0d7424 */ /* 0x000fe200078e00ff */
[----:B------:R-:W5:Y:S02]  /*f290*/  LDL.64 R144, [R1+0x20] ;  /* 0x0000200001907983 */ /* 0x000f640000100a00 */
[----:B------:R-:W-:-:S02]  /*f2a0*/  SEL R19, R19, RZ, P2 ;  /* 0x000000ff13137207 */ /* 0x000fc40001000000 */
[----:B------:R-:W5:Y:S04]  /*f2b0*/  LDL.64 R142, [R1+0x18] ;  /* 0x00001800018e7983 */ /* 0x000f680000100a00 */
[----:B------:R-:W5:Y:S01]  /*f2c0*/  LDL.64 R140, [R1+0x10] ;  /* 0x00001000018c7983 */ /* 0x000f620000100a00 */
[----:B0-----:R-:W-:-:S05]  /*f2d0*/  SHF.R.U32.HI R7, RZ, 0x7, R7 ;  /* 0x00000007ff077819 */ /* 0x001fca0000011607 */
[----:B------:R-:W-:Y:S01]  /*f2e0*/  VIADD R7, R7, 0x8 ;  /* 0x0000000807077836 */ /* 0x000fe20000000000 */
[----:B------:R-:W-:Y:S01]  /*f2f0*/  R2UR UR7, R13 ;  /* 0x000000000d0772ca */ /* 0x000fe200000e0000 */
[----:B------:R-:W-:-:S05]  /*f300*/  IMAD.MOV.U32 R25, RZ, RZ, -0x7fffffe0 ;  /* 0x80000020ff197424 */ /* 0x000fca00078e00ff */
        /* <DEDUP_REMOVED lines=16> */
[----:B------:R-:W-:Y:S02]  /*f410*/  R2UR UR10, R20 ;  /* 0x00000000140a72ca */ /* 0x000fe400000e0000 */
[----:B------:R-:W-:Y:S02]  /*f420*/  IADD3 R14, R12, 0x200, RZ ;  /* 0x000002000c0e7810 */ /* 0x000fe40007ffe0ff */
[----:B------:R-:W-:-:S02]  /*f430*/  R2UR UR15, R15 ;  /* 0x000000000f0f72ca */ /* 0x000fc400000e0000 */
[----:B------:R-:W-:Y:S02]  /*f440*/  R2UR UR14, R14 ;  /* 0x000000000e0e72ca */ /* 0x000fe400000e0000 */
[----:B-----5:R-:W-:Y:S02]  /*f450*/  R2UR UR12, R152 ;  /* 0x00000000980c72ca */ /* 0x020fe400000e0000 */
        /* <DEDUP_REMOVED lines=32> */
.L_x_12457:
[----:B------:R-:W-:Y:S01]  /*f660*/  SHF.L.U32 R7, R10, 0x1f, RZ ;  /* 0x0000001f0a077819 */ /* 0x000fe200000006ff */
[----:B------:R-:W-:-:S04]  /*f670*/  IMAD R8, R5, 0x8, R2 ;  /* 0x0000000805087824 */ /* 0x000fc800078e0202 */
[----:B------:R0:W1:Y:S01]  /*f680*/  SYNCS.PHASECHK.TRANS64.TRYWAIT P1, [R8+URZ+0x2d850], R7 ;  /* 0x02d85007080075a7 */ /* 0x000062000802017f */
[----:B------:R-:W-:Y:S05]  /*f690*/  @!P0 BRA `(.L_x_12458) ;  /* 0x0000000000048947 */ /* 0x000fea0003800000 */
[----:B------:R-:W-:Y:S01]  /*f6a0*/  BPT.TRAP 0x1 ;  /* 0x000000040000795c */ /* 0x000fe20000300000 */
.L_x_12458:
[----:B-1----:R-:W-:Y:S05]  /*f6b0*/  @P1 BRA `(.L_x_12456) ;  /* 0x0000000000081947 */ /* 0x002fea0003800000 */
[----:B------:R-:W1:Y:S02]  /*f6c0*/  SYNCS.PHASECHK.TRANS64.TRYWAIT P1, [R8+URZ+0x2d850], R7 ;  /* 0x02d85007080075a7 */ /* 0x000e64000802017f */
[----:B-1----:R-:W-:Y:S05]  /*f6d0*/  @!P1 BRA `(.L_x_12459) ;  /* 0x0000011800c49947 */ /* 0x002fea0003800000 */
.L_x_12456:
        /* <DEDUP_REMOVED lines=96> */
.L_x_12460:
[----:B------:R-:W2:Y:S04]  /*fce0*/  LDL R11, [R1+0x88] ;  /* 0x00008800010b7983 */ /* 0x000ea80000100800 */
[----:B------:R-:W2:Y:S01]  /*fcf0*/  LDL R10, [R1+0x98] ;  /* 0x00009800010a7983 */ /* 0x000ea20000100800 */
[----:B------:R-:W-:-:S03]  /*fd00*/  ISETP.NE.AND P1, PT, R150, 0x1, PT ;  /* 0x000000019600780c */ /* 0x000fc60003f25270 */
[----:B------:R-:W3:Y:S10]  /*fd10*/  LDL R141, [R1+0x90] ;  /* 0x00009000018d7983 */ /* 0x000ef40000100800 */
[----:B------:R-:W1:Y:S08]  /*fd20*/  @P1 LDC R8, c[0x0][0x44c] ;  /* 0x00011300ff081b82 */ /* 0x000e700000000800 */
[----:B0-----:R-:W0:Y:S01]  /*fd30*/  @P1 LDC R7, c[0x0][0x450] ;  /* 0x00011400ff071b82 */ /* 0x001e220000000800 */
[----:B------:R-:W-:Y:S01]  /*fd40*/  FMUL.FTZ R142, R30, UR46 ;  /* 0x0000002e1e8e7c20 */ /* 0x000fe20008410000 */
[----:B------:R-:W-:Y:S01]  /*fd50*/  FMUL.FTZ R30, R33, UR46 ;  /* 0x0000002e211e7c20 */ /* 0x000fe20008410000 */
[----:B------:R-:W-:Y:S01]  /*fd60*/  FMUL.FTZ R33, R36, UR46 ;  /* 0x0000002e24217c20 */ /* 0x000fe20008410000 */
[----:B------:R-:W-:Y:S01]  /*fd70*/  FMUL.FTZ R14, R38, UR46 ;  /* 0x0000002e260e7c20 */ /* 0x000fe20008410000 */
[----:B------:R-:W-:-:S02]  /*fd80*/  IMAD.MOV.U32 R38, RZ, RZ, -0x80 ;  /* 0xffffff80ff267424 */ /* 0x000fc400078e00ff */
[----:B------:R-:W-:Y:S02]  /*fd90*/  FMUL.FTZ R13, R29, UR46 ;  /* 0x0000002e1d0d7c20 */ /* 0x000fe40008410000 */
[----:B------:R-:W-:-:S04]  /*fda0*/  IMAD R38, R4, R38, 0x1 ;  /* 0x0000000104267424 */ /* 0x000fc800078e0226 */
        /* <DEDUP_REMOVED lines=16> */
[----:B------:R-:W-:-:S03]  /*feb0*/  FMUL.FTZ R144, R27, UR46 ;  /* 0x0000002e1b907c20 */ /* 0x000fc60008410000 */
        /* <DEDUP_REMOVED lines=13> */
[----:B------:R-:W-:Y:S01]  /*ff90*/  MUFU.TANH R78, R85 ;  /* 0x00000055004e7308 */ /* 0x000fe20000002400 */
[----:B------:R-:W-:Y:S01]  /*ffa0*/  FMUL.FTZ R32, R58, UR46 ;  /* 0x0000002e3a207c20 */ /* 0x000fe20008410000 */
[----:B------:R-:W-:-:S06]  /*ffb0*/  FMUL.FTZ R58, R60, UR46 ;  /* 0x0000002e3c3a7c20 */ /* 0x000fcc0008410000 */
[----:B------:R-:W-:Y:S01]  /*ffc0*/  MUFU.TANH R74, R74 ;  /* 0x0000004a004a7308 */ /* 0x000fe20000002400 */
[----:B------:R-:W-:Y:S01]  /*ffd0*/  FMUL.FTZ R60, R64, UR46 ;  /* 0x0000002e403c7c20 */ /* 0x000fe20008410000 */
[----:B------:R-:W-:Y:S01]  /*ffe0*/  FMUL.FTZ R64, R68, UR46 ;  /* 0x0000002e44407c20 */ /* 0x000fe20008410000 */
[----:B------:R-:W-:Y:S01]  /*fff0*/  FMUL.FTZ R68, R72, UR46 ;  /* 0x0000002e48447c20 */ /* 0x000fe20008410000 */
[----:B------:R-:W-:Y:S01]  /*10000*/  FMUL.FTZ R72, R76, UR46 ;  /* 0x0000002e4c487c20 */ /* 0x000fe20008410000 */
[----:B------:R-:W-:-:S03]  /*10010*/  FMUL.FTZ R76, R80, UR46 ;  /* 0x0000002e504c7c20 */ /* 0x000fc60008410000 */
[----:B------:R-:W-:Y:S08]  /*10020*/  MUFU.TANH R26, R26 ;  /* 0x0000001a001a7308 */ /* 0x000ff00000002400 */
[----:B------:R-:W-:Y:S08]  /*10030*/  MUFU.TANH R33, R33 ;  /* 0x0000002100217308 */ /* 0x000ff00000002400 */
        /* <DEDUP_REMOVED lines=9> */
[----:B------:R-:W-:-:S07]  /*100d0*/  FMUL.FTZ R61, R65, UR46 ;  /* 0x0000002e413d7c20 */ /* 0x000fce0008410000 */
[----:B------:R-:W-:Y:S01]  /*100e0*/  MUFU.TANH R58, R58 ;  /* 0x0000003a003a7308 */ /* 0x000fe20000002400 */
[----:B--2---:R-:W-:-:S04]  /*100f0*/  IMAD.IADD R10, R10, 0x1, R11 ;  /* 0x000000010a0a7824 */ /* 0x004fc800078e020b */
[----:B-1----:R-:W-:-:S05]  /*10100*/  @P1 IMAD.HI.U32 R8, R10, R8, RZ ;  /* 0x000000080a081227 */ /* 0x002fca00078e00ff */
[----:B0-----:R-:W-:-:S05]  /*10110*/  @P1 SHF.R.U32.HI R10, RZ, R7, R8 ;  /* 0x00000007ff0a1219 */ /* 0x001fca0000011608 */
[----:B------:R-:W0:Y:S01]  /*10120*/  SHFL.IDX PT, R36, R10, RZ, 0x1c1f ;  /* 0x001c1fff0a247589 */ /* 0x000e2200000e0000 */
[----:B------:R-:W-:Y:S01]  /*10130*/  FMUL.FTZ R8, R35, UR46 ;  /* 0x0000002e23087c20 */ /* 0x000fe20008410000 */
[----:B------:R-:W-:Y:S01]  /*10140*/  FMUL.FTZ R35, R37, UR46 ;  /* 0x0000002e25237c20 */ /* 0x000fe20008410000 */
[----:B---3--:R-:W-:Y:S01]  /*10150*/  IADD3 R38, R148, R38, -R141 ;  /* 0x0000002694267210 */ /* 0x008fe20007ffe88d */
[----:B------:R-:W-:Y:S01]  /*10160*/  FMUL.FTZ R11, R25, UR46 ;  /* 0x0000002e190b7c20 */ /* 0x000fe20008410000 */
[----:B------:R-:W-:Y:S01]  /*10170*/  FMUL.FTZ R25, R43, UR46 ;  /* 0x0000002e2b197c20 */ /* 0x000fe20008410000 */
[----:B------:R-:W-:Y:S02]  /*10180*/  FMUL.FTZ R43, R45, UR46 ;  /* 0x0000002e2d2b7c20 */ /* 0x000fe40008410000 */
[----:B------:R-:W-:Y:S01]  /*10190*/  IMAD.IADD R38, R38, 0x1, -R147 ;  /* 0x0000000126267824 */ /* 0x000fe200078e0a93 */
[----:B------:R-:W1:Y:S01]  /*101a0*/  MUFU.TANH R35, R35 ;  /* 0x0000002300237308 */ /* 0x000e620000002400 */
[----:B------:R2:W3:Y:S02]  /*101b0*/  SHFL.IDX PT, R44, R10, 0x1, 0x1c1f ;  /* 0x003c1f000a2c7f89 */ /* 0x0004e400000e0000 */
[----:B--2---:R-:W-:-:S05]  /*101c0*/  FMUL.FTZ R10, R81, UR46 ;  /* 0x0000002e510a7c20 */ /* 0x004fca0008410000 */
[----:B------:R-:W2:Y:S01]  /*101d0*/  MUFU.TANH R11, R11 ;  /* 0x0000000b000b7308 */ /* 0x000ea20000002400 */
[----:B0-----:R-:W-:-:S07]  /*101e0*/  IMAD.IADD R81, R38, 0x1, R36 ;  /* 0x0000000126517824 */ /* 0x001fce00078e0224 */
[----:B------:R-:W0:Y:S01]  /*101f0*/  MUFU.TANH R43, R43 ;  /* 0x0000002b002b7308 */ /* 0x000e220000002400 */
[----:B------:R-:W-:Y:S01]  /*10200*/  ISETP.GT.AND P1, PT, R81, 0x9, PT ;  /* 0x000000095100780c */ /* 0x000fe20003f24270 */
[----:B------:R-:W-:-:S03]  /*10210*/  FMUL.FTZ R37, R40, UR46 ;  /* 0x0000002e28257c20 */ /* 0x000fc60008410000 */
[----:B----4-:R-:W-:Y:S02]  /*10220*/  FSEL R77, R13, -INF , P1 ;  /* 0xff8000000d4d7808 */ /* 0x010fe40000800000 */
[C---:B------:R-:W-:Y:S01]  /*10230*/  ISETP.GT.AND P1, PT, R81.reuse, 0x19, PT ;  /* 0x000000195100780c */ /* 0x040fe20003f24270 */
[----:B------:R-:W-:Y:S01]  /*10240*/  FMUL.FTZ R45, R48, UR46 ;  /* 0x0000002e302d7c20 */ /* 0x000fe20008410000 */
[----:B------:R-:W-:Y:S02]  /*10250*/  ISETP.GT.AND P3, PT, R81, 0x1, PT ;  /* 0x000000015100780c */ /* 0x000fe40003f64270 */
[----:B-1----:R-:W-:Y:S01]  /*10260*/  FSEL R73, R35, -INF , P1 ;  /* 0xff80000023497808 */ /* 0x002fe20000800000 */
[----:B------:R-:W1:Y:S01]  /*10270*/  MUFU.TANH R37, R37 ;  /* 0x0000002500257308 */ /* 0x000e620000002400 */
[----:B------:R-:W-:Y:S02]  /*10280*/  ISETP.GT.AND P1, PT, R81, 0x29, PT ;  /* 0x000000295100780c */ /* 0x000fe40003f24270 */
[----:B--2---:R-:W-:-:S02]  /*10290*/  FSEL R85, R11, -INF , P3 ;  /* 0xff8000000b557808 */ /* 0x004fc40001800000 */
[C---:B------:R-:W-:Y:S02]  /*102a0*/  ISETP.GT.AND P2, PT, R81.reuse, RZ, PT ;  /* 0x000000ff5100720c */ /* 0x040fe40003f44270 */
[----:B------:R-:W-:Y:S02]  /*102b0*/  ISETP.GT.AND P3, PT, R81, 0x11, PT ;  /* 0x000000115100780c */ /* 0x000fe40003f64270 */
[----:B0-----:R-:W-:Y:S01]  /*102c0*/  FSEL R69, R43, -INF , P1 ;  /* 0xff8000002b457808 */ /* 0x001fe20000800000 */
[----:B------:R-:W-:Y:S01]  /*102d0*/  FMUL.FTZ R40, R41, UR46 ;  /* 0x0000002e29287c20 */ /* 0x000fe20008410000 */
[----:B------:R-:W-:Y:S01]  /*102e0*/  ISETP.GT.AND P1, PT, R81, 0x39, PT ;  /* 0x000000395100780c */ /* 0x000fe20003f24270 */
[----:B------:R-:W0:Y:S01]  /*102f0*/  MUFU.TANH R45, R45 ;  /* 0x0000002d002d7308 */ /* 0x000e220000002400 */
[----:B------:R-:W-:Y:S01]  /*10300*/  FMUL.FTZ R41, R75, UR46 ;  /* 0x0000002e4b297c20 */ /* 0x000fe20008410000 */
[----:B------:R-:W-:Y:S02]  /*10310*/  FSEL R140, R140, -INF , P2 ;  /* 0xff8000008c8c7808 */ /* 0x000fe40001000000 */
[----:B------:R-:W-:-:S02]  /*10320*/  FSEL R75, R30, -INF , P3 ;  /* 0xff8000001e4b7808 */ /* 0x000fc40001800000 */
[----:B------:R-:W-:Y:S02]  /*10330*/  ISETP.GT.AND P2, PT, R81, 0x10, PT ;  /* 0x000000105100780c */ /* 0x000fe40003f44270 */
[----:B------:R-:W-:Y:S01]  /*10340*/  FSEL R30, R51, -INF , P1 ;  /* 0xff800000331e7808 */ /* 0x000fe20000800000 */
[----:B------:R-:W-:Y:S01]  /*10350*/  FMUL.FTZ R7, R31, UR46 ;  /* 0x0000002e1f077c20 */ /* 0x000fe20008410000 */
[C---:B------:R-:W-:Y:S02]  /*10360*/  ISETP.GT.AND P1, PT, R81.reuse, 0x49, PT ;  /* 0x000000495100780c */ /* 0x040fe40003f24270 */
[----:B------:R-:W-:Y:S02]  /*10370*/  FSEL R36, R28, -INF , P2 ;  /* 0xff8000001c247808 */ /* 0x000fe40001000000 */
[----:B------:R-:W-:Y:S02]  /*10380*/  ISETP.GT.AND P2, PT, R81, 0x20, PT ;  /* 0x000000205100780c */ /* 0x000fe40003f44270 */
[----:B------:R-:W-:-:S02]  /*10390*/  FSEL R59, R59, -INF , P1 ;  /* 0xff8000003b3b7808 */ /* 0x000fc40000800000 */
[----:B------:R-:W-:Y:S01]  /*103a0*/  ISETP.GT.AND P1, PT, R81, 0x59, PT ;  /* 0x000000595100780c */ /* 0x000fe20003f24270 */
[----:B------:R-:W2:Y:S01]  /*103b0*/  MUFU.TANH R7, R7 ;  /* 0x0000000700077308 */ /* 0x000ea20000002400 */
[----:B-1----:R-:W-:Y:S02]  /*103c0*/  FSEL R80, R37, -INF , P2 ;  /* 0xff80000025507808 */ /* 0x002fe40001000000 */
[C---:B------:R-:W-:Y:S02]  /*103d0*/  ISETP.GT.AND P2, PT, R81.reuse, 0x30, PT ;  /* 0x000000305100780c */ /* 0x040fe40003f44270 */
[----:B------:R-:W-:Y:S02]  /*103e0*/  FSEL R51, R66, -INF , P1 ;  /* 0xff80000042337808 */ /* 0x000fe40000800000 */
[----:B------:R-:W-:Y:S02]  /*103f0*/  ISETP.GT.AND P1, PT, R81, 0x69, PT ;  /* 0x000000695100780c */ /* 0x000fe40003f24270 */
[----:B0-----:R-:W-:Y:S01]  /*10400*/  FSEL R28, R45, -INF , P2 ;  /* 0xff8000002d1c7808 */ /* 0x001fe20001000000 */
[----:B---3--:R-:W-:Y:S01]  /*10410*/  IMAD.IADD R44, R38, 0x1, R44 ;  /* 0x00000001262c7824 */ /* 0x008fe200078e022c */
[----:B------:R-:W-:-:S02]  /*10420*/  FSEL R45, R74, -INF , P1 ;  /* 0xff8000004a2d7808 */ /* 0x000fc40000800000 */
[----:B------:R-:W-:-:S04]  /*10430*/  ISETP.GT.AND P1, PT, R81, 0x79, PT ;  /* 0x000000795100780c */ /* 0x000fc80003f24270 */
[----:B------:R-:W-:Y:S02]  /*10440*/  FSEL R11, R78, -INF , P1 ;  /* 0xff8000004e0b7808 */ /* 0x000fe40000800000 */
[----:B------:R-:W-:Y:S02]  /*10450*/  ISETP.GT.AND P1, PT, R44, 0x9, PT ;  /* 0x000000092c00780c */ /* 0x000fe40003f24270 */
[----:B------:R-:W-:Y:S02]  /*10460*/  ISETP.GT.AND P4, PT, R81, 0x8, PT ;  /* 0x000000085100780c */ /* 0x000fe40003f84270 */
[----:B--2---:R-:W-:Y:S02]  /*10470*/  FSEL R35, R7, -INF , P1 ;  /* 0xff80000007237808 */ /* 0x004fe40000800000 */
[----:B------:R-:W-:Y:S01]  /*10480*/  FMNMX.FTZ R7, R140, R9, !PT ;  /* 0x000000098c077209 */ /* 0x000fe20007810000 */
[----:B------:R-:W-:Y:S01]  /*10490*/  FMUL.FTZ R141, R84, UR46 ;  /* 0x0000002e548d7c20 */ /* 0x000fe20008410000 */
[----:B------:R-:W-:-:S02]  /*104a0*/  FSEL R84, R26, -INF , P4 ;  /* 0xff8000001a547808 */ /* 0x000fc40002000000 */
[----:B------:R-:W-:-:S04]  /*104b0*/  FMNMX.FTZ R7, R85, R7, !PT ;  /* 0x0000000755077209 */ /* 0x000fc80007810000 */
[----:B------:R-:W-:Y:S01]  /*104c0*/  FMNMX.FTZ R7, R84, R7, !PT ;  /* 0x0000000754077209 */ /* 0x000fe20007810000 */
[----:B------:R-:W0:Y:S03]  /*104d0*/  MUFU.TANH R40, R40 ;  /* 0x0000002800287308 */ /* 0x000e260000002400 */
[----:B------:R-:W-:Y:S02]  /*104e0*/  FMNMX.FTZ R7, R77, R7, !PT ;  /* 0x000000074d077209 */ /* 0x000fe40007810000 */
[----:B------:R-:W-:Y:S02]  /*104f0*/  ISETP.GT.AND P4, PT, R81, 0x18, PT ;  /* 0x000000185100780c */ /* 0x000fe40003f84270 */
[----:B------:R-:W-:Y:S02]  /*10500*/  FMNMX.FTZ R7, R36, R7, !PT ;  /* 0x0000000724077209 */ /* 0x000fe40007810000 */
[----:B------:R-:W-:-:S02]  /*10510*/  FSEL R38, R33, -INF , P4 ;  /* 0xff80000021267808 */ /* 0x000fc40002000000 */
[----:B------:R-:W-:-:S04]  /*10520*/  FMNMX.FTZ R7, R75, R7, !PT ;  /* 0x000000074b077209 */ /* 0x000fc80007810000 */
[----:B------:R-:W-:Y:S02]  /*10530*/  FMNMX.FTZ R7, R38, R7, !PT ;  /* 0x0000000726077209 */ /* 0x000fe40007810000 */
[----:B------:R-:W-:Y:S02]  /*10540*/  ISETP.GT.AND P3, PT, R81, 0x21, PT ;  /* 0x000000215100780c */ /* 0x000fe40003f64270 */
[----:B------:R-:W-:Y:S01]  /*10550*/  FMNMX.FTZ R7, R73, R7, !PT ;  /* 0x0000000749077209 */ /* 0x000fe20007810000 */
[----:B------:R-:W-:Y:S01]  /*10560*/  FMUL.FTZ R48, R71, UR46 ;  /* 0x0000002e47307c20 */ /* 0x000fe20008410000 */
[----:B------:R-:W-:Y:S02]  /*10570*/  ISETP.GT.AND P4, PT, R81, 0x28, PT ;  /* 0x000000285100780c */ /* 0x000fe40003f84270 */
[----:B0-----:R-:W-:Y:S02]  /*10580*/  FSEL R71, R40, -INF , P3 ;  /* 0xff80000028477808 */ /* 0x001fe40001800000 */
[----:B------:R-:W-:-:S02]  /*10590*/  FMNMX.FTZ R7, R80, R7, !PT ;  /* 0x0000000750077209 */ /* 0x000fc40007810000 */
[----:B------:R-:W-:Y:S02]  /*105a0*/  FSEL R26, R42, -INF , P4 ;  /* 0xff8000002a1a7808 */ /* 0x000fe40002000000 */
[----:B------:R-:W-:Y:S01]  /*105b0*/  FMNMX.FTZ R7, R71, R7, !PT ;  /* 0x0000000747077209 */ /* 0x000fe20007810000 */
[----:B------:R-:W-:Y:S01]  /*105c0*/  FMUL.FTZ R31, R55, UR46 ;  /* 0x0000002e371f7c20 */ /* 0x000fe20008410000 */
[----:B------:R-:W-:Y:S02]  /*105d0*/  FMUL.FTZ R55, R57, UR46 ;  /* 0x0000002e39377c20 */ /* 0x000fe40008410000 */
[----:B------:R-:W-:Y:S02]  /*105e0*/  FMNMX.FTZ R7, R26, R7, !PT ;  /* 0x000000071a077209 */ /* 0x000fe40007810000 */
[----:B------:R-:W-:Y:S02]  /*105f0*/  ISETP.GT.AND P3, PT, R81, 0x31, PT ;  /* 0x000000315100780c */ /* 0x000fe40003f64270 */
[----:B------:R-:W-:Y:S01]  /*10600*/  FMNMX.FTZ R7, R69, R7, !PT ;  /* 0x0000000745077209 */ /* 0x000fe20007810000 */
[----:B------:R-:W0:Y:S01]  /*10610*/  MUFU.TANH R55, R55 ;  /* 0x0000003700377308 */ /* 0x000e220000002400 */
[----:B------:R-:W-:-:S02]  /*10620*/  ISETP.GT.AND P4, PT, R81, 0x38, PT ;  /* 0x000000385100780c */ /* 0x000fc40003f84270 */
[----:B------:R-:W-:Y:S02]  /*10630*/  FSEL R67, R47, -INF , P3 ;  /* 0xff8000002f437808 */ /* 0x000fe40001800000 */
[----:B------:R-:W-:Y:S02]  /*10640*/  FMNMX.FTZ R7, R28, R7, !PT ;  /* 0x000000071c077209 */ /* 0x000fe40007810000 */
[----:B------:R-:W-:Y:S02]  /*10650*/  FSEL R65, R50, -INF , P4 ;  /* 0xff80000032417808 */ /* 0x000fe40002000000 */
[----:B------:R-:W-:Y:S02]  /*10660*/  FMNMX.FTZ R7, R67, R7, !PT ;  /* 0x0000000743077209 */ /* 0x000fe40007810000 */
[----:B------:R-:W-:Y:S02]  /*10670*/  ISETP.GT.AND P2, PT, R81, 0x40, PT ;  /* 0x000000405100780c */ /* 0x000fe40003f44270 */
[----:B------:R-:W-:Y:S01]  /*10680*/  FMNMX.FTZ R7, R65, R7, !PT ;  /* 0x0000000741077209 */ /* 0x000fe20007810000 */
[----:B------:R-:W-:Y:S01]  /*10690*/  FMUL.FTZ R57, R62, UR46 ;  /* 0x0000002e3e397c20 */ /* 0x000fe20008410000 */
[----:B------:R-:W1:Y:S01]  /*106a0*/  MUFU.TANH R60, R60 ;  /* 0x0000003c003c7308 */ /* 0x000e620000002400 */
[----:B------:R-:W-:-:S02]  /*106b0*/  ISETP.GT.AND P3, PT, R81, 0x41, PT ;  /* 0x000000415100780c */ /* 0x000fc40003f64270 */
[----:B------:R-:W-:Y:S02]  /*106c0*/  FSEL R62, R54, -INF , P2 ;  /* 0xff800000363e7808 */ /* 0x000fe40001000000 */
[----:B------:R-:W-:Y:S01]  /*106d0*/  FMNMX.FTZ R7, R30, R7, !PT ;  /* 0x000000071e077209 */ /* 0x000fe20007810000 */
[----:B------:R-:W-:Y:S01]  /*106e0*/  FMUL.FTZ R56, R63, UR46 ;  /* 0x0000002e3f387c20 */ /* 0x000fe20008410000 */
[----:B------:R-:W-:Y:S01]  /*106f0*/  ISETP.GT.AND P4, PT, R81, 0x48, PT ;  /* 0x000000485100780c */ /* 0x000fe20003f84270 */
[----:B------:R-:W2:Y:S01]  /*10700*/  MUFU.TANH R61, R61 ;  /* 0x0000003d003d7308 */ /* 0x000ea20000002400 */
[----:B0-----:R-:W-:Y:S02]  /*10710*/  FSEL R63, R55, -INF , P3 ;  /* 0xff800000373f7808 */ /* 0x001fe40001800000 */
[----:B------:R-:W-:Y:S02]  /*10720*/  FMNMX.FTZ R7, R62, R7, !PT ;  /* 0x000000073e077209 */ /* 0x000fe40007810000 */
[----:B------:R-:W-:-:S02]  /*10730*/  FSEL R58, R58, -INF , P4 ;  /* 0xff8000003a3a7808 */ /* 0x000fc40002000000 */
[----:B------:R-:W-:Y:S01]  /*10740*/  FMNMX.FTZ R7, R63, R7, !PT ;  /* 0x000000073f077209 */ /* 0x000fe20007810000 */
[----:B------:R-:W0:Y:S01]  /*10750*/  MUFU.TANH R64, R64 ;  /* 0x0000004000407308 */ /* 0x000e220000002400 */
[C---:B------:R-:W-:Y:S02]  /*10760*/  ISETP.GT.AND P2, PT, R81.reuse, 0x50, PT ;  /* 0x000000505100780c */ /* 0x040fe40003f44270 */
[----:B------:R-:W-:Y:S02]  /*10770*/  FMNMX.FTZ R7, R58, R7, !PT ;  /* 0x000000073a077209 */ /* 0x000fe40007810000 */
[----:B------:R-:W-:Y:S02]  /*10780*/  ISETP.GT.AND P3, PT, R81, 0x51, PT ;  /* 0x000000515100780c */ /* 0x000fe40003f64270 */
[----:B-1----:R-:W-:Y:S01]  /*10790*/  FSEL R54, R60, -INF , P2 ;  /* 0xff8000003c367808 */ /* 0x002fe20001000000 */
[----:B------:R-:W1:Y:S01]  /*107a0*/  MUFU.TANH R68, R68 ;  /* 0x0000004400447308 */ /* 0x000e620000002400 */
[----:B------:R-:W-:-:S02]  /*107b0*/  FMNMX.FTZ R7, R59, R7, !PT ;  /* 0x000000073b077209 */ /* 0x000fc40007810000 */
[----:B------:R-:W-:Y:S02]  /*107c0*/  ISETP.GT.AND P4, PT, R81, 0x58, PT ;  /* 0x000000585100780c */ /* 0x000fe40003f84270 */
[----:B--2---:R-:W-:Y:S02]  /*107d0*/  FSEL R55, R61, -INF , P3 ;  /* 0xff8000003d377808 */ /* 0x004fe40001800000 */
[----:B------:R-:W-:Y:S01]  /*107e0*/  FMNMX.FTZ R7, R54, R7, !PT ;  /* 0x0000000736077209 */ /* 0x000fe20007810000 */
[----:B------:R-:W2:Y:S01]  /*107f0*/  MUFU.TANH R70, R70 ;  /* 0x0000004600467308 */ /* 0x000ea20000002400 */
[----:B0-----:R-:W-:Y:S02]  /*10800*/  FSEL R50, R64, -INF , P4 ;  /* 0xff80000040327808 */ /* 0x001fe40002000000 */
[----:B------:R-:W-:-:S05]  /*10810*/  FMNMX.FTZ R7, R55, R7, !PT ;  /* 0x0000000737077209 */ /* 0x000fca0007810000 */
[----:B------:R-:W0:Y:S01]  /*10820*/  MUFU.TANH R72, R72 ;  /* 0x0000004800487308 */ /* 0x000e220000002400 */
[C---:B------:R-:W-:Y:S02]  /*10830*/  ISETP.GT.AND P2, PT, R81.reuse, 0x60, PT ;  /* 0x000000605100780c */ /* 0x040fe40003f44270 */
[----:B------:R-:W-:Y:S02]  /*10840*/  FMNMX.FTZ R7, R50, R7, !PT ;  /* 0x0000000732077209 */ /* 0x000fe40007810000 */
[----:B------:R-:W-:Y:S02]  /*10850*/  ISETP.GT.AND P3, PT, R81, 0x61, PT ;  /* 0x000000615100780c */ /* 0x000fe40003f64270 */
[----:B-1----:R-:W-:Y:S01]  /*10860*/  FSEL R40, R68, -INF , P2 ;  /* 0xff80000044287808 */ /* 0x002fe20001000000 */
[----:B------:R-:W1:Y:S01]  /*10870*/  MUFU.TANH R76, R76 ;  /* 0x0000004c004c7308 */ /* 0x000e620000002400 */
[----:B------:R-:W-:Y:S02]  /*10880*/  FMNMX.FTZ R7, R51, R7, !PT ;  /* 0x0000000733077209 */ /* 0x000fe40007810000 */
[----:B------:R-:W-:-:S02]  /*10890*/  ISETP.GT.AND P4, PT, R81, 0x68, PT ;  /* 0x000000685100780c */ /* 0x000fc40003f84270 */
        /* <DEDUP_REMOVED lines=8> */
[C---:B------:R-:W-:Y:S02]  /*10920*/  ISETP.GT.AND P3, PT, R81.reuse, 0x71, PT ;  /* 0x000000715100780c */ /* 0x040fe40003f64270 */
[----:B------:R-:W-:Y:S01]  /*10930*/  ISETP.GT.AND P4, PT, R81, 0x78, PT ;  /* 0x000000785100780c */ /* 0x000fe20003f84270 */
[----:B------:R-:W3:Y:S01]  /*10940*/  MUFU.TANH R144, R144 ;  /* 0x0000009000907308 */ /* 0x000ee20000002400 */
[----:B-1----:R-:W-:Y:S02]  /*10950*/  FSEL R81, R76, -INF , P2 ;  /* 0xff8000004c517808 */ /* 0x002fe40001000000 */
[----:B------:R-:W-:-:S02]  /*10960*/  FMNMX.FTZ R7, R45, R7, !PT ;  /* 0x000000072d077209 */ /* 0x000fc40007810000 */
[----:B--2---:R-:W-:Y:S02]  /*10970*/  FSEL R13, R10, -INF , P3 ;  /* 0xff8000000a0d7808 */ /* 0x004fe40001800000 */
[----:B------:R-:W-:Y:S01]  /*10980*/  FMNMX.FTZ R7, R81, R7, !PT ;  /* 0x0000000751077209 */ /* 0x000fe20007810000 */
[----:B------:R-:W1:Y:S01]  /*10990*/  MUFU.TANH R8, R8 ;  /* 0x0000000800087308 */ /* 0x000e620000002400 */
[----:B0-----:R-:W-:Y:S02]  /*109a0*/  FSEL R10, R141, -INF , P4 ;  /* 0xff8000008d0a7808 */ /* 0x001fe40002000000 */
[----:B------:R-:W-:Y:S02]  /*109b0*/  FMNMX.FTZ R7, R13, R7, !PT ;  /* 0x000000070d077209 */ /* 0x000fe40007810000 */
[----:B------:R-:W-:Y:S02]  /*109c0*/  ISETP.GT.AND P3, PT, R44, 0x1, PT ;  /* 0x000000012c00780c */ /* 0x000fe40003f64270 */
[----:B------:R-:W-:-:S02]  /*109d0*/  FMNMX.FTZ R7, R10, R7, !PT ;  /* 0x000000070a077209 */ /* 0x000fc40007810000 */
[----:B---3--:R-:W-:Y:S02]  /*109e0*/  FSEL R33, R144, -INF , P3 ;  /* 0xff80000090217808 */ /* 0x008fe40001800000 */
[----:B------:R-:W-:Y:S02]  /*109f0*/  ISETP.GT.AND P3, PT, R44, 0x11, PT ;  /* 0x000000112c00780c */ /* 0x000fe40003f64270 */
[----:B------:R-:W-:Y:S02]  /*10a00*/  FMNMX.FTZ R7, R11, R7, !PT ;  /* 0x000000070b077209 */ /* 0x000fe40007810000 */
[----:B-1----:R-:W-:-:S03]  /*10a10*/  FSEL R37, R8, -INF , P3 ;  /* 0xff80000008257808 */ /* 0x002fc60001800000 */
[----:B------:R-:W0:Y:S01]  /*10a20*/  SHFL.BFLY PT, R8, R7, 0x2, 0x1f ;  /* 0x0c401f0007087f89 */ /* 0x000e2200000e0000 */
[----:B------:R-:W1:Y:S01]  /*10a30*/  MUFU.TANH R145, R145 ;  /* 0x0000009100917308 */ /* 0x000e620000002400 */
[----:B------:R-:W-:-:S07]  /*10a40*/  FMUL.FTZ R39, R39, UR46 ;  /* 0x0000002e27277c20 */ /* 0x000fce0008410000 */
[----:B------:R-:W2:Y:S08]  /*10a50*/  MUFU.TANH R142, R142 ;  /* 0x0000008e008e7308 */ /* 0x000eb00000002400 */
[----:B------:R-:W3:Y:S01]  /*10a60*/  MUFU.TANH R12, R12 ;  /* 0x0000000c000c7308 */ /* 0x000ee20000002400 */
[----:B0-----:R-:W-:-:S07]  /*10a70*/  FMNMX.FTZ R7, R7, R8, !PT ;  /* 0x0000000807077209 */ /* 0x001fce0007810000 */
[----:B------:R-:W0:Y:S01]  /*10a80*/  MUFU.TANH R14, R14 ;  /* 0x0000000e000e7308 */ /* 0x000e220000002400 */
[C---:B------:R-:W-:Y:S01]  /*10a90*/  ISETP.GT.AND P2, PT, R44.reuse, RZ, PT ;  /* 0x000000ff2c00720c */ /* 0x040fe20003f44270 */
[----:B------:R-:W4:Y:S01]  /*10aa0*/  SHFL.BFLY PT, R8, R7, 0x1, 0x1f ;  /* 0x0c201f0007087f89 */ /* 0x000f2200000e0000 */
[----:B------:R-:W-:-:S05]  /*10ab0*/  ISETP.GT.AND P4, PT, R44, 0x8, PT ;  /* 0x000000082c00780c */ /* 0x000fca0003f84270 */
[----:B------:R-:W5:Y:S01]  /*10ac0*/  MUFU.TANH R39, R39 ;  /* 0x0000002700277308 */ /* 0x000f620000002400 */
[----:B-1----:R-:W-:-:S07]  /*10ad0*/  FSEL R78, R145, -INF , P2 ;  /* 0xff800000914e7808 */ /* 0x002fce0001000000 */
[----:B------:R-:W1:Y:S01]  /*10ae0*/  MUFU.TANH R15, R15 ;  /* 0x0000000f000f7308 */ /* 0x000e620000002400 */
[----:B--2---:R-:W-:-:S07]  /*10af0*/  FSEL R76, R142, -INF , P4 ;  /* 0xff8000008e4c7808 */ /* 0x004fce0002000000 */
[----:B------:R-:W2:Y:S08]  /*10b00*/  MUFU.TANH R25, R25 ;  /* 0x0000001900197308 */ /* 0x000eb00000002400 */
[----:B------:R-:W4:Y:S01]  /*10b10*/  MUFU.TANH R20, R20 ;  /* 0x0000001400147308 */ /* 0x000f220000002400 */
[C---:B------:R-:W-:Y:S02]  /*10b20*/  ISETP.GT.AND P2, PT, R44.reuse, 0x10, PT ;  /* 0x000000102c00780c */ /* 0x040fe40003f44270 */
[----:B------:R-:W-:-:S05]  /*10b30*/  ISETP.GT.AND P4, PT, R44, 0x18, PT ;  /* 0x000000182c00780c */ /* 0x000fca0003f84270 */
[----:B------:R-:W4:Y:S01]  /*10b40*/  MUFU.TANH R27, R27 ;  /* 0x0000001b001b7308 */ /* 0x000f220000002400 */
[----:B---3--:R-:W-:-:S07]  /*10b50*/  FSEL R74, R12, -INF , P2 ;  /* 0xff8000000c4a7808 */ /* 0x008fce0001000000 */
[----:B------:R-:W3:Y:S01]  /*10b60*/  MUFU.TANH R21, R21 ;  /* 0x0000001500157308 */ /* 0x000ee20000002400 */
[----:B0-----:R-:W-:-:S07]  /*10b70*/  FSEL R72, R14, -INF , P4 ;  /* 0xff8000000e487808 */ /* 0x001fce0002000000 */
[----:B------:R-:W0:Y:S08]  /*10b80*/  MUFU.TANH R29, R29 ;  /* 0x0000001d001d7308 */ /* 0x000e300000002400 */
[----:B------:R-:W0:Y:S01]  /*10b90*/  MUFU.TANH R24, R24 ;  /* 0x0000001800187308 */ /* 0x000e220000002400 */
[C---:B------:R-:W-:Y:S02]  /*10ba0*/  ISETP.GT.AND P1, PT, R44.reuse, 0x19, PT ;  /* 0x000000192c00780c */ /* 0x040fe40003f24270 */
[----:B------:R-:W-:-:S02]  /*10bb0*/  ISETP.GT.AND P2, PT, R44, 0x20, PT ;  /* 0x000000202c00780c */ /* 0x000fc40003f44270 */
[----:B------:R-:W-:-:S03]  /*10bc0*/  ISETP.GT.AND P3, PT, R44, 0x21, PT ;  /* 0x000000212c00780c */ /* 0x000fc60003f64270 */
[----:B------:R-:W0:Y:S01]  /*10bd0*/  MUFU.TANH R31, R31 ;  /* 0x0000001f001f7308 */ /* 0x000e220000002400 */
[----:B------:R-:W-:-:S07]  /*10be0*/  ISETP.GT.AND P4, PT, R44, 0x28, PT ;  /* 0x000000282c00780c */ /* 0x000fce0003f84270 */
[----:B------:R-:W0:Y:S01]  /*10bf0*/  MUFU.TANH R32, R32 ;  /* 0x0000002000207308 */ /* 0x000e220000002400 */
[----:B-----5:R-:W-:-:S07]  /*10c00*/  FSEL R39, R39, -INF , P1 ;  /* 0xff80000027277808 */ /* 0x020fce0000800000 */
[----:B------:R-:W5:Y:S01]  /*10c10*/  MUFU.TANH R34, R34 ;  /* 0x0000002200227308 */ /* 0x000f620000002400 */
[----:B-1----:R-:W-:-:S07]  /*10c20*/  FSEL R70, R15, -INF , P2 ;  /* 0xff8000000f467808 */ /* 0x002fce0001000000 */
[----:B------:R-:W1:Y:S01]  /*10c30*/  MUFU.TANH R57, R57 ;  /* 0x0000003900397308 */ /* 0x000e620000002400 */
[----:B--2---:R-:W-:Y:S02]  /*10c40*/  FSEL R25, R25, -INF , P3 ;  /* 0xff80000019197808 */ /* 0x004fe40001800000 */
[----:B----4-:R-:W-:Y:S02]  /*10c50*/  FSEL R68, R20, -INF , P4 ;  /* 0xff80000014447808 */ /* 0x010fe40002000000 */
[----:B------:R-:W-:-:S03]  /*10c60*/  ISETP.GT.AND P1, PT, R44, 0x29, PT ;  /* 0x000000292c00780c */ /* 0x000fc60003f24270 */
[----:B------:R-:W2:Y:S01]  /*10c70*/  MUFU.TANH R56, R56 ;  /* 0x0000003800387308 */ /* 0x000ea20000002400 */
[C---:B------:R-:W-:Y:S02]  /*10c80*/  ISETP.GT.AND P2, PT, R44.reuse, 0x30, PT ;  /* 0x000000302c00780c */ /* 0x040fe40003f44270 */
[C---:B------:R-:W-:Y:S02]  /*10c90*/  ISETP.GT.AND P3, PT, R44.reuse, 0x31, PT ;  /* 0x000000312c00780c */ /* 0x040fe40003f64270 */
[----:B------:R-:W-:-:S03]  /*10ca0*/  ISETP.GT.AND P4, PT, R44, 0x38, PT ;  /* 0x000000382c00780c */ /* 0x000fc60003f84270 */
[----:B------:R-:W4:Y:S01]  /*10cb0*/  MUFU.TANH R53, R53 ;  /* 0x0000003500357308 */ /* 0x000f220000002400 */
[----:B------:R-:W-:-:S07]  /*10cc0*/  FSEL R27, R27, -INF , P1 ;  /* 0xff8000001b1b7808 */ /* 0x000fce0000800000 */
[----:B------:R-:W4:Y:S01]  /*10cd0*/  MUFU.TANH R52, R52 ;  /* 0x0000003400347308 */ /* 0x000f220000002400 */
[----:B---3--:R-:W-:-:S07]  /*10ce0*/  FSEL R66, R21, -INF , P2 ;  /* 0xff80000015427808 */ /* 0x008fce0001000000 */
[----:B------:R-:W3:Y:S01]  /*10cf0*/  MUFU.TANH R49, R49 ;  /* 0x0000003100317308 */ /* 0x000ee20000002400 */
[----:B0-----:R-:W-:Y:S02]  /*10d00*/  FSEL R29, R29, -INF , P3 ;  /* 0xff8000001d1d7808 */ /* 0x001fe40001800000 */
[----:B------:R-:W-:Y:S02]  /*10d10*/  FSEL R64, R24, -INF , P4 ;  /* 0xff80000018407808 */ /* 0x000fe40002000000 */
[----:B------:R-:W-:-:S03]  /*10d20*/  ISETP.GT.AND P1, PT, R44, 0x39, PT ;  /* 0x000000392c00780c */ /* 0x000fc60003f24270 */
[----:B------:R-:W0:Y:S01]  /*10d30*/  MUFU.TANH R48, R48 ;  /* 0x0000003000307308 */ /* 0x000e220000002400 */
[C---:B------:R-:W-:Y:S02]  /*10d40*/  ISETP.GT.AND P2, PT, R44.reuse, 0x40, PT ;  /* 0x000000402c00780c */ /* 0x040fe40003f44270 */
[C---:B------:R-:W-:Y:S02]  /*10d50*/  ISETP.GT.AND P3, PT, R44.reuse, 0x41, PT ;  /* 0x000000412c00780c */ /* 0x040fe40003f64270 */
[----:B------:R-:W-:-:S03]  /*10d60*/  ISETP.GT.AND P4, PT, R44, 0x48, PT ;  /* 0x000000482c00780c */ /* 0x000fc60003f84270 */
[----:B------:R-:W0:Y:S01]  /*10d70*/  MUFU.TANH R46, R46 ;  /* 0x0000002e002e7308 */ /* 0x000e220000002400 */
[----:B------:R-:W-:-:S07]  /*10d80*/  FMNMX.FTZ R7, R7, R8, !PT ;  /* 0x0000000807077209 */ /* 0x000fce0007810000 */
[----:B------:R-:W0:Y:S01]  /*10d90*/  MUFU.TANH R41, R41 ;  /* 0x0000002900297308 */ /* 0x000e220000002400 */
[----:B------:R-:W-:-:S07]  /*10da0*/  FSEL R31, R31, -INF , P1 ;  /* 0xff8000001f1f7808 */ /* 0x000fce0000800000 */
[----:B------:R-:W0:Y:S01]  /*10db0*/  MUFU.TANH R43, R143 ;  /* 0x0000008f002b7308 */ /* 0x000e220000002400 */
[----:B------:R-:W-:Y:S01]  /*10dc0*/  FSEL R61, R32, -INF , P2 ;  /* 0xff800000203d7808 */ /* 0x000fe20001000000 */
[----:B------:R-:W-:Y:S01]  /*10dd0*/  UMOV UR47, UR44 ;  /* 0x0000002c002f7c82 */ /* 0x000fe20008000000 */
[----:B-----5:R-:W-:Y:S02]  /*10de0*/  FSEL R60, R34, -INF , P3 ;  /* 0xff800000223c7808 */ /* 0x020fe40001800000 */
[----:B-1----:R-:W-:Y:S02]  /*10df0*/  FSEL R57, R57, -INF , P4 ;  /* 0xff80000039397808 */ /* 0x002fe40002000000 */
[C---:B------:R-:W-:Y:S02]  /*10e00*/  ISETP.GT.AND P1, PT, R44.reuse, 0x49, PT ;  /* 0x000000492c00780c */ /* 0x040fe40003f24270 */
[C---:B------:R-:W-:Y:S02]  /*10e10*/  ISETP.GT.AND P2, PT, R44.reuse, 0x50, PT ;  /* 0x000000502c00780c */ /* 0x040fe40003f44270 */
[----:B------:R-:W-:-:S02]  /*10e20*/  ISETP.GT.AND P3, PT, R44, 0x51, PT ;  /* 0x000000512c00780c */ /* 0x000fc40003f64270 */
[----:B------:R-:W-:Y:S01]  /*10e30*/  ISETP.GT.AND P4, PT, R44, 0x58, PT ;  /* 0x000000582c00780c */ /* 0x000fe20003f84270 */
[C---:B------:R-:W-:Y:S01]  /*10e40*/  FMUL.FTZ R8, R7.reuse, UR47 ;  /* 0x0000002f07087c20 */ /* 0x040fe20008410000 */
[----:B------:R-:W-:Y:S02]  /*10e50*/  FSETP.NEU.FTZ.AND P6, PT, R7, -INF , PT ;  /* 0xff8000000700780b */ /* 0x000fe40003fdd000 */
[----:B--2---:R-:W-:Y:S02]  /*10e60*/  FSEL R56, R56, -INF , P1 ;  /* 0xff80000038387808 */ /* 0x004fe40000800000 */
[----:B----4-:R-:W-:Y:S02]  /*10e70*/  FSEL R53, R53, -INF , P2 ;  /* 0xff80000035357808 */ /* 0x010fe40001000000 */
[----:B------:R-:W-:Y:S02]  /*10e80*/  FSEL R52, R52, -INF , P3 ;  /* 0xff80000034347808 */ /* 0x000fe40001800000 */
[----:B---3--:R-:W-:-:S02]  /*10e90*/  FSEL R49, R49, -INF , P4 ;  /* 0xff80000031317808 */ /* 0x008fc40002000000 */
[C---:B------:R-:W-:Y:S02]  /*10ea0*/  ISETP.GT.AND P1, PT, R44.reuse, 0x59, PT ;  /* 0x000000592c00780c */ /* 0x040fe40003f24270 */
[C---:B------:R-:W-:Y:S02]  /*10eb0*/  ISETP.GT.AND P2, PT, R44.reuse, 0x60, PT ;  /* 0x000000602c00780c */ /* 0x040fe40003f44270 */
[C---:B------:R-:W-:Y:S02]  /*10ec0*/  ISETP.GT.AND P3, PT, R44.reuse, 0x61, PT ;  /* 0x000000612c00780c */ /* 0x040fe40003f64270 */
[----:B------:R-:W-:Y:S01]  /*10ed0*/  ISETP.GT.AND P4, PT, R44, 0x68, PT ;  /* 0x000000682c00780c */ /* 0x000fe20003f84270 */
[----:B------:R-:W-:Y:S01]  /*10ee0*/  FMUL.FTZ R79, R79, UR46 ;  /* 0x0000002e4f4f7c20 */ /* 0x000fe20008410000 */
[----:B------:R-:W-:Y:S02]  /*10ef0*/  FSEL R12, R7, RZ, P6 ;  /* 0x000000ff070c7208 */ /* 0x000fe40003000000 */
[----:B------:R-:W-:-:S02]  /*10f00*/  FSEL R8, R8, RZ, P6 ;  /* 0x000000ff08087208 */ /* 0x000fc40003000000 */
[----:B0-----:R-:W-:Y:S02]  /*10f10*/  FSEL R48, R48, -INF , P1 ;  /* 0xff80000030307808 */ /* 0x001fe40000800000 */
[----:B------:R-:W-:Y:S02]  /*10f20*/  FSEL R46, R46, -INF , P2 ;  /* 0xff8000002e2e7808 */ /* 0x000fe40001000000 */
[----:B------:R-:W-:Y:S02]  /*10f30*/  FSEL R41, R41, -INF , P3 ;  /* 0xff80000029297808 */ /* 0x000fe40001800000 */
[----:B------:R-:W-:Y:S01]  /*10f40*/  FSEL R43, R43, -INF , P4 ;  /* 0xff8000002b2b7808 */ /* 0x000fe20002000000 */
[----:B------:R-:W-:Y:S01]  /*10f50*/  FADD.FTZ R12, -R12, R9 ;  /* 0x000000090c0c7221 */ /* 0x000fe20000010100 */
[C---:B------:R-:W-:Y:S02]  /*10f60*/  ISETP.GT.AND P1, PT, R44.reuse, 0x69, PT ;  /* 0x000000692c00780c */ /* 0x040fe40003f24270 */
[----:B------:R-:W-:-:S02]  /*10f70*/  ISETP.GT.AND P2, PT, R44, 0x70, PT ;  /* 0x000000702c00780c */ /* 0x000fc40003f44270 */
[C---:B------:R-:W-:Y:S02]  /*10f80*/  ISETP.GT.AND P3, PT, R44.reuse, 0x71, PT ;  /* 0x000000712c00780c */ /* 0x040fe40003f64270 */
[C---:B------:R-:W-:Y:S02]  /*10f90*/  ISETP.GT.AND P4, PT, R44.reuse, 0x78, PT ;  /* 0x000000782c00780c */ /* 0x040fe40003f84270 */
[----:B------:R-:W-:Y:S01]  /*10fa0*/  ISETP.GT.AND P5, PT, R44, 0x79, PT ;  /* 0x000000792c00780c */ /* 0x000fe20003fa4270 */
[--C-:B------:R-:W-:Y:S01]  /*10fb0*/  FFMA.FTZ R32, R140, UR47, -R8.reuse ;  /* 0x0000002f8c207c23 */ /* 0x100fe20008010808 */
[----:B------:R0:W1:Y:S01]  /*10fc0*/  MUFU.TANH R44, R79 ;  /* 0x0000004f002c7308 */ /* 0x0000620000002400 */
        /* <DEDUP_REMOVED lines=8> */
[--C-:B0-----:R-:W-:Y:S01]  /*11050*/  FFMA.FTZ R79, R85, UR47, -R8.reuse ;  /* 0x0000002f554f7c23 */ /* 0x101fe20008010808 */
        /* <DEDUP_REMOVED lines=48> */
[----:B------:R-:W-:Y:S02]  /*11360*/  FMUL.FTZ R20, R86, UR46 ;  /* 0x0000002e56147c20 */ /* 0x000fe40008410000 */
[----:B------:R-:W-:Y:S01]  /*11370*/  FMNMX.FTZ R8, R48, R8, !PT ;  /* 0x0000000830087209 */ /* 0x000fe20007810000 */
[----:B------:R-:W-:-:S03]  /*11380*/  FMUL.FTZ R21, R87, UR46 ;  /* 0x0000002e57157c20 */ /* 0x000fc60008410000 */
[----:B------:R-:W-:Y:S01]  /*11390*/  FMNMX.FTZ R8, R46, R8, !PT ;  /* 0x000000082e087209 */ /* 0x000fe20007810000 */
[----:B------:R-:W2:Y:S03]  /*113a0*/  MUFU.TANH R15, R15 ;  /* 0x0000000f000f7308 */ /* 0x000ea60000002400 */
[----:B------:R-:W-:-:S05]  /*113b0*/  FMNMX.FTZ R8, R41, R8, !PT ;  /* 0x0000000829087209 */ /* 0x000fca0007810000 */
[----:B------:R-:W3:Y:S01]  /*113c0*/  MUFU.TANH R20, R20 ;  /* 0x0000001400147308 */ /* 0x000ee20000002400 */
[----:B-1----:R-:W-:Y:S02]  /*113d0*/  FSEL R44, R44, -INF , P1 ;  /* 0xff8000002c2c7808 */ /* 0x002fe40000800000 */
[----:B------:R-:W-:-:S05]  /*113e0*/  FMNMX.FTZ R8, R43, R8, !PT ;  /* 0x000000082b087209 */ /* 0x000fca0007810000 */
[----:B------:R-:W1:Y:S01]  /*113f0*/  MUFU.TANH R21, R21 ;  /* 0x0000001500157308 */ /* 0x000e620000002400 */
[----:B0-----:R-:W-:Y:S02]  /*11400*/  FSEL R14, R14, -INF , P2 ;  /* 0xff8000000e0e7808 */ /* 0x001fe40001000000 */
[----:B------:R-:W-:Y:S02]  /*11410*/  FMNMX.FTZ R8, R44, R8, !PT ;  /* 0x000000082c087209 */ /* 0x000fe40007810000 */
[----:B--2---:R-:W-:Y:S02]  /*11420*/  FSEL R15, R15, -INF , P3 ;  /* 0xff8000000f0f7808 */ /* 0x004fe40001800000 */
[----:B------:R-:W-:Y:S02]  /*11430*/  FMNMX.FTZ R8, R14, R8, !PT ;  /* 0x000000080e087209 */ /* 0x000fe40007810000 */
[----:B---3--:R-:W-:Y:S02]  /*11440*/  FSEL R20, R20, -INF , P4 ;  /* 0xff80000014147808 */ /* 0x008fe40002000000 */
[----:B------:R-:W-:-:S04]  /*11450*/  FMNMX.FTZ R8, R15, R8, !PT ;  /* 0x000000080f087209 */ /* 0x000fc80007810000 */
[----:B------:R-:W-:Y:S02]  /*11460*/  FMNMX.FTZ R8, R20, R8, !PT ;  /* 0x0000000814087209 */ /* 0x000fe40007810000 */
[----:B-1----:R-:W-:-:S04]  /*11470*/  FSEL R21, R21, -INF , P5 ;  /* 0xff80000015157808 */ /* 0x002fc80002800000 */
[----:B------:R-:W-:-:S05]  /*11480*/  FMNMX.FTZ R8, R21, R8, !PT ;  /* 0x0000000815087209 */ /* 0x000fca0007810000 */
[----:B------:R-:W0:Y:S02]  /*11490*/  SHFL.BFLY PT, R13, R8, 0x2, 0x1f ;  /* 0x0c401f00080d7f89 */ /* 0x000e2400000e0000 */
[----:B0-----:R-:W-:-:S05]  /*114a0*/  FMNMX.FTZ R8, R8, R13, !PT ;  /* 0x0000000d08087209 */ /* 0x001fca0007810000 */
[----:B------:R-:W0:Y:S01]  /*114b0*/  SHFL.BFLY PT, R13, R8, 0x1, 0x1f ;  /* 0x0c201f00080d7f89 */ /* 0x000e2200000e0000 */
[----:B------:R-:W-:Y:S01]  /*114c0*/  FMUL.FTZ R12, R12, UR47 ;  /* 0x0000002f0c0c7c20 */ /* 0x000fe20008410000 */
[----:B------:R-:W-:Y:S01]  /*114d0*/  MUFU.EX2 R32, R32 ;  /* 0x0000002000207308 */ /* 0x000fe20000000800 */
[----:B0-----:R-:W-:-:S04]  /*114e0*/  FMNMX.FTZ R8, R8, R13, !PT ;  /* 0x0000000d08087209 */ /* 0x001fc80007810000 */
[C---:B------:R-:W-:Y:S01]  /*114f0*/  FSETP.NEU.FTZ.AND P1, PT, R8.reuse, -INF , PT ;  /* 0xff8000000800780b */ /* 0x040fe20003f3d000 */
[----:B------:R-:W-:-:S03]  /*11500*/  FMUL.FTZ R80, R8, UR47 ;  /* 0x0000002f08507c20 */ /* 0x000fc60008410000 */
[----:B------:R-:W-:Y:S02]  /*11510*/  FSEL R13, R8, RZ, P1 ;  /* 0x000000ff080d7208 */ /* 0x000fe40000800000 */
[----:B------:R-:W-:-:S03]  /*11520*/  FSEL R80, R80, RZ, P1 ;  /* 0x000000ff50507208 */ /* 0x000fc60000800000 */
[----:B------:R-:W-:Y:S02]  /*11530*/  FADD.FTZ R13, -R13, R6 ;  /* 0x000000060d0d7221 */ /* 0x000fe40000010100 */
[--C-:B------:R-:W-:Y:S02]  /*11540*/  FFMA.FTZ R78, R78, UR47, -R80.reuse ;  /* 0x0000002f4e4e7c23 */ /* 0x100fe40008010850 */
[----:B------:R-:W-:Y:S01]  /*11550*/  FMUL.FTZ R13, R13, UR47 ;  /* 0x0000002f0d0d7c20 */ /* 0x000fe20008410000 */
[--C-:B------:R-:W-:Y:S01]  /*11560*/  FFMA.FTZ R33, R33, UR47, -R80.reuse ;  /* 0x0000002f21217c23 */ /* 0x100fe20008010850 */
[----:B------:R-:W0:Y:S01]  /*11570*/  MUFU.EX2 R12, R12 ;  /* 0x0000000c000c7308 */ /* 0x000e220000000800 */
[--C-:B------:R-:W-:Y:S01]  /*11580*/  FFMA.FTZ R76, R76, UR47, -R80.reuse ;  /* 0x0000002f4c4c7c23 */ /* 0x100fe20008010850 */
[----:B------:R-:W-:-:S06]  /*11590*/  FFMA.FTZ R35, R35, UR47, -R80 ;  /* 0x0000002f23237c23 */ /* 0x000fcc0008010850 */
[----:B------:R-:W-:Y:S01]  /*115a0*/  MUFU.EX2 R78, R78 ;  /* 0x0000004e004e7308 */ /* 0x000fe20000000800 */
[--C-:B------:R-:W-:Y:S01]  /*115b0*/  FFMA.FTZ R74, R74, UR47, -R80.reuse ;  /* 0x0000002f4a4a7c23 */ /* 0x100fe20008010850 */
[----:B------:R-:W-:-:S06]  /*115c0*/  FFMA.FTZ R37, R37, UR47, -R80 ;  /* 0x0000002f25257c23 */ /* 0x000fcc0008010850 */
[----:B------:R-:W1:Y:S01]  /*115d0*/  MUFU.EX2 R13, R13 ;  /* 0x0000000d000d7308 */ /* 0x000e620000000800 */
[--C-:B------:R-:W-:Y:S01]  /*115e0*/  FFMA.FTZ R72, R72, UR47, -R80.reuse ;  /* 0x0000002f48487c23 */ /* 0x100fe20008010850 */
[--C-:B------:R-:W-:Y:S01]  /*115f0*/  FFMA.FTZ R39, R39, UR47, -R80.reuse ;  /* 0x0000002f27277c23 */ /* 0x100fe20008010850 */
[--C-:B------:R-:W-:Y:S01]  /*11600*/  FFMA.FTZ R70, R70, UR47, -R80.reuse ;  /* 0x0000002f46467c23 */ /* 0x100fe20008010850 */
[--C-:B------:R-:W-:Y:S01]  /*11610*/  FFMA.FTZ R25, R25, UR47, -R80.reuse ;  /* 0x0000002f19197c23 */ /* 0x100fe20008010850 */
[----:B------:R-:W-:-:S03]  /*11620*/  FFMA.FTZ R68, R68, UR47, -R80 ;  /* 0x0000002f44447c23 */ /* 0x000fc60008010850 */
[----:B------:R-:W2:Y:S01]  /*11630*/  MUFU.EX2 R79, R79 ;  /* 0x0000004f004f7308 */ /* 0x000ea20000000800 */
[--C-:B------:R-:W-:Y:S01]  /*11640*/  FFMA.FTZ R27, R27, UR47, -R80.reuse ;  /* 0x0000002f1b1b7c23 */ /* 0x100fe20008010850 */
[--C-:B------:R-:W-:Y:S01]  /*11650*/  FFMA.FTZ R66, R66, UR47, -R80.reuse ;  /* 0x0000002f42427c23 */ /* 0x100fe20008010850 */
[--C-:B------:R-:W-:Y:S01]  /*11660*/  FFMA.FTZ R29, R29, UR47, -R80.reuse ;  /* 0x0000002f1d1d7c23 */ /* 0x100fe20008010850 */
[--C-:B------:R-:W-:Y:S01]  /*11670*/  FFMA.FTZ R64, R64, UR47, -R80.reuse ;  /* 0x0000002f40407c23 */ /* 0x100fe20008010850 */
[--C-:B------:R-:W-:Y:S01]  /*11680*/  FFMA.FTZ R31, R31, UR47, -R80.reuse ;  /* 0x0000002f1f1f7c23 */ /* 0x100fe20008010850 */
[--C-:B------:R-:W-:Y:S02]  /*11690*/  FFMA.FTZ R61, R61, UR47, -R80.reuse ;  /* 0x0000002f3d3d7c23 */ /* 0x100fe40008010850 */
[----:B------:R-:W3:Y:S01]  /*116a0*/  MUFU.EX2 R33, R33 ;  /* 0x0000002100217308 */ /* 0x000ee20000000800 */
        /* <DEDUP_REMOVED lines=15> */
[----:B------:R-:W4:Y:S01]  /*117a0*/  MUFU.EX2 R34, R34 ;  /* 0x0000002200227308 */ /* 0x000f220000000800 */
[----:B------:R-:W-:-:S04]  /*117b0*/  IMAD R80, R19, 0x8, R2 ;  /* 0x0000000813507824 */ /* 0x000fc800078e0202 */
[----:B------:R-:W-:-:S03]  /*117c0*/  VIADD R80, R80, 0x2d840 ;  /* 0x0002d84050507836 */ /* 0x000fc60000000000 */
[----:B------:R-:W5:Y:S01]  /*117d0*/  MUFU.EX2 R76, R76 ;  /* 0x0000004c004c7308 */ /* 0x000f620000000800 */
[----:B0-----:R-:W-:-:S07]  /*117e0*/  FFMA.FTZ R3, R12, R3, R32 ;  /* 0x000000030c037223 */ /* 0x001fce0000010020 */
[----:B------:R0:W-:Y:S01]  /*117f0*/  MUFU.EX2 R6, R81 ;  /* 0x0000005100067308 */ /* 0x0001e20000000800 */
[----:B-1----:R-:W-:-:S07]  /*11800*/  FFMA.FTZ R0, R13, R0, R78 ;  /* 0x000000000d007223 */ /* 0x002fce000001004e */
[----:B------:R-:W1:Y:S01]  /*11810*/  MUFU.EX2 R77, R77 ;  /* 0x0000004d004d7308 */ /* 0x000e620000000800 */
[----:B0-----:R-:W-:-:S07]  /*11820*/  IMAD.U32 R81, RZ, RZ, UR40 ;  /* 0x00000028ff517e24 */ /* 0x001fce000f8e00ff */
[----:B------:R-:W0:Y:S01]  /*11830*/  MUFU.EX2 R35, R35 ;  /* 0x0000002300237308 */ /* 0x000e220000000800 */
[----:B------:R-:W-:Y:S01]  /*11840*/  PRMT R80, R81, 0x654, R80 ;  /* 0x0000065451507816 */ /* 0x000fe20000000050 */
[----:B--2---:R-:W-:-:S03]  /*11850*/  FADD.FTZ R3, R79, R3 ;  /* 0x000000034f037221 */ /* 0x004fc60000010000 */
[----:B------:R3:W-:Y:S03]  /*11860*/  SYNCS.ARRIVE.TRANS64.RED.A1T0 RZ, [R80+URZ], RZ ;  /* 0x000000ff50ff79a7 */ /* 0x0007e6000810043f */
[----:B------:R-:W2:Y:S08]  /*11870*/  MUFU.EX2 R36, R36 ;  /* 0x0000002400247308 */ /* 0x000eb00000000800 */
[----:B------:R-:W2:Y:S01]  /*11880*/  MUFU.EX2 R74, R74 ;  /* 0x0000004a004a7308 */ /* 0x000ea20000000800 */
[----:B---3--:R-:W-:Y:S01]  /*11890*/  FADD.FTZ R80, R33, R0 ;  /* 0x0000000021507221 */ /* 0x008fe20000010000 */
[----:B----4-:R-:W-:-:S06]  /*118a0*/  FADD.FTZ R0, R34, R3 ;  /* 0x0000000322007221 */ /* 0x010fcc0000010000 */
[----:B------:R-:W3:Y:S01]  /*118b0*/  MUFU.EX2 R75, R75 ;  /* 0x0000004b004b7308 */ /* 0x000ee20000000800 */
[----:B-----5:R-:W-:-:S07]  /*118c0*/  FADD.FTZ R3, R76, R80 ;  /* 0x000000504c037221 */ /* 0x020fce0000010000 */
[----:B------:R-:W4:Y:S01]  /*118d0*/  MUFU.EX2 R37, R37 ;  /* 0x0000002500257308 */ /* 0x000f220000000800 */
[----:B-1----:R-:W-:Y:S01]  /*118e0*/  FADD.FTZ R0, R77, R0 ;  /* 0x000000004d007221 */ /* 0x002fe20000010000 */
[----:B0-----:R-:W-:-:S06]  /*118f0*/  FADD.FTZ R3, R35, R3 ;  /* 0x0000000323037221 */ /* 0x001fcc0000010000 */
[----:B------:R-:W0:Y:S08]  /*11900*/  MUFU.EX2 R38, R38 ;  /* 0x0000002600267308 */ /* 0x000e300000000800 */
[----:B------:R-:W1:Y:S01]  /*11910*/  MUFU.EX2 R72, R72 ;  /* 0x0000004800487308 */ /* 0x000e620000000800 */
[----:B--2---:R-:W-:Y:S01]  /*11920*/  FADD.FTZ R0, R36, R0 ;  /* 0x0000000024007221 */ /* 0x004fe20000010000 */
[----:B------:R-:W-:-:S06]  /*11930*/  FADD.FTZ R3, R74, R3 ;  /* 0x000000034a037221 */ /* 0x000fcc0000010000 */
[----:B------:R-:W2:Y:S08]  /*11940*/  MUFU.EX2 R73, R73 ;  /* 0x0000004900497308 */ /* 0x000eb00000000800 */
[----:B------:R-:W5:Y:S01]  /*11950*/  MUFU.EX2 R39, R39 ;  /* 0x0000002700277308 */ /* 0x000f620000000800 */
[----:B---3--:R-:W-:Y:S01]  /*11960*/  FADD.FTZ R0, R75, R0 ;  /* 0x000000004b007221 */ /* 0x008fe20000010000 */
[----:B----4-:R-:W-:-:S06]  /*11970*/  FADD.FTZ R3, R37, R3 ;  /* 0x0000000325037221 */ /* 0x010fcc0000010000 */
[----:B------:R-:W3:Y:S08]  /*11980*/  MUFU.EX2 R24, R24 ;  /* 0x0000001800187308 */ /* 0x000ef00000000800 */
[----:B------:R-:W4:Y:S01]  /*11990*/  MUFU.EX2 R70, R70 ;  /* 0x0000004600467308 */ /* 0x000f220000000800 */
[----:B0-----:R-:W-:Y:S01]  /*119a0*/  FADD.FTZ R0, R38, R0 ;  /* 0x0000000026007221 */ /* 0x001fe20000010000 */
[----:B-1----:R-:W-:-:S06]  /*119b0*/  FADD.FTZ R3, R72, R3 ;  /* 0x0000000348037221 */ /* 0x002fcc0000010000 */
[----:B------:R-:W0:Y:S08]  /*119c0*/  MUFU.EX2 R71, R71 ;  /* 0x0000004700477308 */ /* 0x000e300000000800 */
[----:B------:R-:W1:Y:S01]  /*119d0*/  MUFU.EX2 R25, R25 ;  /* 0x0000001900197308 */ /* 0x000e620000000800 */
[----:B--2---:R-:W-:Y:S01]  /*119e0*/  FADD.FTZ R0, R73, R0 ;  /* 0x0000000049007221 */ /* 0x004fe20000010000 */
[----:B-----5:R-:W-:-:S06]  /*119f0*/  FADD.FTZ R3, R39, R3 ;  /* 0x0000000327037221 */ /* 0x020fcc0000010000 */
        /* <DEDUP_REMOVED lines=72> */
[----:B------:R-:W2:Y:S01]  /*11e80*/  MUFU.EX2 R14, R14 ;  /* 0x0000000e000e7308 */ /* 0x000ea20000000800 */
        /* <DEDUP_REMOVED lines=8> */
[----:B------:R-:W-:Y:S01]  /*11f10*/  FADD.FTZ R0, R6, R0 ;  /* 0x0000000006007221 */ /* 0x000fe20000010000 */
[----:B--2---:R-:W-:-:S06]  /*11f20*/  FADD.FTZ R3, R14, R3 ;  /* 0x000000030e037221 */ /* 0x004fcc0000010000 */
[----:B------:R-:W2:Y:S08]  /*11f30*/  MUFU.EX2 R11, R11 ;  /* 0x0000000b000b7308 */ /* 0x000eb00000000800 */
[----:B------:R-:W5:Y:S01]  /*11f40*/  MUFU.EX2 R21, R21 ;  /* 0x0000001500157308 */ /* 0x000f620000000800 */
[----:B---3--:R-:W-:Y:S01]  /*11f50*/  FADD.FTZ R0, R9, R0 ;  /* 0x0000000009007221 */ /* 0x008fe20000010000 */
[----:B----4-:R-:W-:-:S03]  /*11f60*/  FADD.FTZ R3, R15, R3 ;  /* 0x000000030f037221 */ /* 0x010fc60000010000 */
[----:B0-----:R-:W-:Y:S01]  /*11f70*/  FADD.FTZ R0, R10, R0 ;  /* 0x000000000a007221 */ /* 0x001fe20000010000 */
[----:B-1----:R-:W-:-:S03]  /*11f80*/  FADD.FTZ R80, R20, R3 ;  /* 0x0000000314507221 */ /* 0x002fc60000010000 */
[----:B--2---:R-:W-:Y:S01]  /*11f90*/  FADD.FTZ R3, R11, R0 ;  /* 0x000000000b037221 */ /* 0x004fe20000010000 */
[----:B-----5:R-:W-:Y:S01]  /*11fa0*/  FADD.FTZ R0, R21, R80 ;  /* 0x0000005015007221 */ /* 0x020fe20000010000 */
[----:B------:R-:W-:Y:S06]  /*11fb0*/  @!P0 BRA `(.L_x_12461) ;  /* 0x0000000000048947 */ /* 0x000fec0003800000 */
[----:B------:R-:W-:Y:S01]  /*11fc0*/  BPT.TRAP 0x1 ;  /* 0x000000040000795c */ /* 0x000fe20000300000 */
.L_x_12461:
[----:B------:R-:W2:Y:S04]  /*11fd0*/  LDL R84, [R1+0x80] ;  /* 0x0000800001547983 */ /* 0x000ea80000100800 */
[----:B------:R-:W3:Y:S04]  /*11fe0*/  LDL R82, [R1+0xc] ;  /* 0x00000c0001527983 */ /* 0x000ee80000100800 */
[----:B------:R-:W4:Y:S04]  /*11ff0*/  LDL R81, [R1+0x8] ;  /* 0x0000080001517983 */ /* 0x000f280000100800 */
        /* <DEDUP_REMOVED lines=18> */
[----:B------:R1:W-:Y:S01]  /*12120*/  STSM.16.M88.4 [R157+0x21800], R32 ;  /* 0x021800209d007844 */ /* 0x0003e20000000200 */
[----:B------:R-:W-:Y:S02]  /*12130*/  F2FP.BF16.F32.PACK_AB R28, R67, R28 ;  /* 0x0000001c431c723e */ /* 0x000fe400000010ff */
[----:B------:R-:W-:Y:S02]  /*12140*/  F2FP.BF16.F32.PACK_AB R29, R29, R66 ;  /* 0x000000421d1d723e */ /* 0x000fe400000010ff */
[----:B------:R-:W-:Y:S02]  /*12150*/  F2FP.BF16.F32.PACK_AB R30, R30, R65 ;  /* 0x000000411e1e723e */ /* 0x000fe400000010ff */
[----:B------:R-:W-:Y:S02]  /*12160*/  F2FP.BF16.F32.PACK_AB R31, R31, R64 ;  /* 0x000000401f1f723e */ /* 0x000fe400000010ff */
[----:B------:R-:W-:-:S02]  /*12170*/  F2FP.BF16.F32.PACK_AB R40, R47, R40 ;  /* 0x000000282f28723e */ /* 0x000fc400000010ff */
[----:B------:R-:W-:Y:S02]  /*12180*/  F2FP.BF16.F32.PACK_AB R41, R41, R46 ;  /* 0x0000002e2929723e */ /* 0x000fe400000010ff */
[----:B------:R-:W-:Y:S02]  /*12190*/  F2FP.BF16.F32.PACK_AB R42, R45, R42 ;  /* 0x0000002a2d2a723e */ /* 0x000fe400000010ff */
[----:B-1----:R-:W-:Y:S02]  /*121a0*/  F2FP.BF16.F32.PACK_AB R32, R63, R62 ;  /* 0x0000003e3f20723e */ /* 0x002fe400000010ff */
[----:B------:R-:W-:Y:S02]  /*121b0*/  F2FP.BF16.F32.PACK_AB R33, R60, R61 ;  /* 0x0000003d3c21723e */ /* 0x000fe400000010ff */
[----:B------:R-:W-:Y:S02]  /*121c0*/  F2FP.BF16.F32.PACK_AB R34, R59, R58 ;  /* 0x0000003a3b22723e */ /* 0x000fe400000010ff */
[----:B------:R-:W-:-:S02]  /*121d0*/  F2FP.BF16.F32.PACK_AB R35, R56, R57 ;  /* 0x000000393823723e */ /* 0x000fc400000010ff */
        /* <DEDUP_REMOVED lines=51> */
[----:B0-----:R-:W-:Y:S01]  /*12510*/  IMAD.MOV.U32 R5, RZ, RZ, R19 ;  /* 0x000000ffff057224 */ /* 0x001fe200078e0013 */
[----:B--2---:R0:W-:Y:S04]  /*12520*/  STSM.16.M88.4 [R84], R36 ;  /* 0x0000002454007844 */ /* 0x0041e80000000200 */
[----:B---3--:R1:W-:Y:S04]  /*12530*/  STSM.16.M88.4 [R82], R24 ;  /* 0x0000001852007844 */ /* 0x0083e80000000200 */
[----:B----4-:R2:W-:Y:S04]  /*12540*/  STSM.16.M88.4 [R81], R28 ;  /* 0x0000001c51007844 */ /* 0x0105e80000000200 */
[----:B------:R2:W-:Y:S01]  /*12550*/  STSM.16.M88.4 [R157+0x27800], R32 ;  /* 0x027800209d007844 */ /* 0x0005e20000000200 */
[----:B0-----:R-:W-:-:S02]  /*12560*/  F2FP.BF16.F32.PACK_AB R36, R55, R54 ;  /* 0x000000363724723e */ /* 0x001fc400000010ff */
[----:B------:R-:W-:Y:S02]  /*12570*/  F2FP.BF16.F32.PACK_AB R37, R52, R53 ;  /* 0x000000353425723e */ /* 0x000fe400000010ff */
[----:B------:R-:W-:Y:S02]  /*12580*/  F2FP.BF16.F32.PACK_AB R38, R51, R50 ;  /* 0x000000323326723e */ /* 0x000fe400000010ff */
[----:B------:R-:W-:Y:S02]  /*12590*/  F2FP.BF16.F32.PACK_AB R39, R48, R49 ;  /* 0x000000313027723e */ /* 0x000fe400000010ff */
[----:B-1----:R-:W-:Y:S02]  /*125a0*/  F2FP.BF16.F32.PACK_AB R24, R9, R6 ;  /* 0x000000060918723e */ /* 0x002fe400000010ff */
[----:B------:R-:W-:Y:S02]  /*125b0*/  F2FP.BF16.F32.PACK_AB R25, R15, R14 ;  /* 0x0000000e0f19723e */ /* 0x000fe400000010ff */
[----:B------:R-:W-:-:S02]  /*125c0*/  F2FP.BF16.F32.PACK_AB R26, R11, R10 ;  /* 0x0000000a0b1a723e */ /* 0x000fc400000010ff */
[----:B------:R-:W-:Y:S01]  /*125d0*/  F2FP.BF16.F32.PACK_AB R27, R21, R20 ;  /* 0x00000014151b723e */ /* 0x000fe200000010ff */
[----:B-----5:R2:W-:Y:S04]  /*125e0*/  STSM.16.M88.4 [R83], R36 ;  /* 0x0000002453007844 */ /* 0x0205e80000000200 */
        /* <DEDUP_REMOVED lines=8> */
[----:B------:R-:W-:-:S02]  /*12670*/  IMAD.MOV.U32 R6, RZ, RZ, R8 ;  /* 0x000000ffff067224 */ /* 0x000fc400078e0008 */
[----:B------:R-:W-:Y:S02]  /*12680*/  IMAD.MOV.U32 R9, RZ, RZ, R7 ;  /* 0x000000ffff097224 */ /* 0x000fe400078e0007 */
[----:B------:R-:W-:Y:S01]  /*12690*/  IMAD.MOV.U32 R10, RZ, RZ, R139 ;  /* 0x000000ffff0a7224 */ /* 0x000fe200078e008b */
[----:B0-----:R-:W-:Y:S01]  /*126a0*/  NOP ;  /* 0x0000000000007918 */ /* 0x001fe20000000000 */
[----:B------:R-:W-:Y:S05]  /*126b0*/  @P1 BRA `(.L_x_12462) ;  /* 0xffffffc800781947 */ /* 0x000fea000383ffff */
.L_x_12450:
[----:B------:R-:W3:Y:S02]  /*126c0*/  LDL R5, [R1+0x8c] ;  /* 0x00008c0001057983 */ /* 0x000ee40000100800 */
[----:B---3--:R-:W-:-:S13]  /*126d0*/  ISETP.GE.AND P1, PT, R4, R5, PT ;  /* 0x000000050400720c */ /* 0x008fda0003f26270 */
[----:B------:R-:W-:Y:S05]  /*126e0*/  @!P1 BRA `(.L_x_12463) ;  /* 0x0000002c00409947 */ /* 0x000fea0003800000 */
[----:B------:R-:W-:Y:S02]  /*126f0*/  IMAD.MOV.U32 R9, RZ, RZ, R8 ;  /* 0x000000ffff097224 */ /* 0x000fe400078e0008 */
[----:B------:R-:W-:Y:S02]  /*12700*/  IMAD.MOV.U32 R6, RZ, RZ, R7 ;  /* 0x000000ffff067224 */ /* 0x000fe400078e0007 */
[----:B------:R-:W-:Y:S02]  /*12710*/  IMAD.MOV.U32 R10, RZ, RZ, R139 ;  /* 0x000000ffff0a7224 */ /* 0x000fe400078e008b */
[----:B------:R-:W-:-:S07]  /*12720*/  IMAD.MOV.U32 R5, RZ, RZ, R19 ;  /* 0x000000ffff057224 */ /* 0x000fce00078e0013 */
.L_x_12475:
[----:B------:R-:W3:Y:S01]  /*12730*/  LDL R7, [R1+0x60] ;  /* 0x0000600001077983 */ /* 0x000ee20000100800 */
[----:B------:R-:W-:Y:S01]  /*12740*/  ISETP.NE.AND P1, PT, R5, 0x1, PT ;  /* 0x000000010500780c */ /* 0x000fe20003f25270 */
[----:B------:R-:W-:Y:S05]  /*12750*/  YIELD ;  /* 0x0000000000007946 */ /* 0x000fea0003800000 */
[----:B------:R-:W-:-:S04]  /*12760*/  SEL R139, RZ, 0x1, P1 ;  /* 0x00000001ff8b7807 */ /* 0x000fc80000800000 */
[----:B------:R-:W-:Y:S02]  /*12770*/  LOP3.LUT R139, R10, R139, RZ, 0x3c, !PT ;  /* 0x0000008b0a8b7212 */ /* 0x000fe400078e3cff */
[----:B---3--:R-:W-:-:S13]  /*12780*/  ISETP.NE.AND P1, PT, R7, RZ, PT ;  /* 0x000000ff0700720c */ /* 0x008fda0003f25270 */
[----:B------:R-:W-:Y:S05]  /*12790*/  @P1 BRA `(.L_x_12464) ;  /* 0x00000000003c1947 */ /* 0x000fea0003800000 */
[----:B------:R-:W-:Y:S05]  /*127a0*/  @!P0 BRA `(.L_x_12465) ;  /* 0x0000000000048947 */ /* 0x000fea0003800000 */
[----:B------:R-:W-:Y:S01]  /*127b0*/  BPT.TRAP 0x1 ;  /* 0x000000040000795c */ /* 0x000fe20000300000 */
.L_x_12465:
        /* <DEDUP_REMOVED lines=8> */
.L_x_12466:
[----:B------:R-:W-:Y:S04]  /*12840*/  BSSY B0, `(.L_x_12464) ;  /* 0x0000004000007945 */ /* 0x000fe80003800000 */
[----:B-1----:R-:W-:Y:S05]  /*12850*/  @P2 BRA `(.L_x_12467) ;  /* 0x0000000000082947 */ /* 0x002fea0003800000 */
[----:B------:R-:W1:Y:S02]  /*12860*/  SYNCS.PHASECHK.TRANS64.TRYWAIT P2, [R7+URZ+0x2d830], R8 ;  /* 0x02d83008070075a7 */ /* 0x000e64000804017f */
[----:B-1----:R-:W-:Y:S05]  /*12870*/  @!P2 BRA `(.L_x_12468) ;  /* 0x000000e80070a947 */ /* 0x002fea0003800000 */
.L_x_12467:
[----:B------:R-:W-:Y:S05]  /*12880*/  BSYNC B0 ;  /* 0x0000000000007941 */ /* 0x000fea0003800000 */
.L_x_12464:
[----:B01----:R-:W3:Y:S04]  /*12890*/  LDL R8, [R1+0x64] ;  /* 0x0000640001087983 */ /* 0x003ee80000100800 */
[----:B--2---:R-:W2:Y:S04]  /*128a0*/  LDL.64 R26, [R1] ;  /* 0x00000000011a7983 */ /* 0x004ea80000100a00 */
[----:B------:R-:W4:Y:S04]  /*128b0*/  LDL.64 R150, [R1+0x30] ;  /* 0x0000300001967983 */ /* 0x000f280000100a00 */
[----:B------:R-:W5:Y:S01]  /*128c0*/  LDL.64 R146, [R1+0x28] ;  /* 0x0000280001927983 */ /* 0x000f620000100a00 */
[----:B------:R-:W0:Y:S01]  /*128d0*/  S2R R7, SR_TID.X ;  /* 0x0000000000077919 */ /* 0x000e220000002100 */
[----:B------:R-:W-:Y:S01]  /*128e0*/  VIADD R19, R5, 0x1 ;  /* 0x0000000105137836 */ /* 0x000fe20000000000 */
[----:B------:R-:W-:Y:S05]  /*128f0*/  WARPSYNC.ALL ;  /* 0x0000000000007948 */ /* 0x000fea0003800000 */
[C---:B------:R-:W-:Y:S01]  /*12900*/  ISETP.NE.AND P2, PT, R19.reuse, 0x2, PT ;  /* 0x000000021300780c */ /* 0x040fe20003f45270 */
[----:B------:R-:W5:Y:S03]  /*12910*/  LDL.64 R144, [R1+0x20] ;  /* 0x0000200001907983 */ /* 0x000f660000100a00 */
[----:B------:R-:W-:Y:S01]  /*12920*/  SEL R19, R19, RZ, P2 ;  /* 0x000000ff13137207 */ /* 0x000fe20001000000 */
[----:B------:R-:W5:Y:S04]  /*12930*/  LDL.64 R142, [R1+0x18] ;  /* 0x00001800018e7983 */ /* 0x000f680000100a00 */
[----:B------:R-:W5:Y:S01]  /*12940*/  LDL.64 R140, [R1+0x10] ;  /* 0x00001000018c7983 */ /* 0x000f620000100a00 */
[----:B0-----:R-:W-:-:S05]  /*12950*/  SHF.R.U32.HI R7, RZ, 0x7, R7 ;  /* 0x00000007ff077819 */ /* 0x001fca0000011607 */
        /* <DEDUP_REMOVED lines=9> */
[----:B---3--:R-:W-:Y:S01]  /*129f0*/  IMAD R12, R19, 0x600, R8 ;  /* 0x00000600130c7824 */ /* 0x008fe200078e0208 */
[----:B--2---:R-:W-:-:S03]  /*12a00*/  R2UR UR4, R26 ;  /* 0x000000001a0472ca */ /* 0x004fc600000e0000 */
        /* <DEDUP_REMOVED lines=46> */
.L_x_12470:
[----:B------:R-:W-:Y:S01]  /*12cf0*/  SHF.L.U32 R7, R10, 0x1f, RZ ;  /* 0x0000001f0a077819 */ /* 0x000fe200000006ff */
[----:B------:R-:W-:-:S04]  /*12d00*/  IMAD R8, R5, 0x8, R2 ;  /* 0x0000000805087824 */ /* 0x000fc800078e0202 */
[----:B------:R0:W1:Y:S01]  /*12d10*/  SYNCS.PHASECHK.TRANS64.TRYWAIT P1, [R8+URZ+0x2d850], R7 ;  /* 0x02d85007080075a7 */ /* 0x000062000802017f */
[----:B------:R-:W-:Y:S05]  /*12d20*/  @!P0 BRA `(.L_x_12471) ;  /* 0x0000000000048947 */ /* 0x000fea0003800000 */
[----:B------:R-:W-:Y:S01]  /*12d30*/  BPT.TRAP 0x1 ;  /* 0x000000040000795c */ /* 0x000fe20000300000 */
.L_x_12471:
[----:B-1----:R-:W-:Y:S05]  /*12d40*/  @P1 BRA `(.L_x_12469) ;  /* 0x0000000000081947 */ /* 0x002fea0003800000 */
[----:B------:R-:W1:Y:S02]  /*12d50*/  SYNCS.PHASECHK.TRANS64.TRYWAIT P1, [R8+URZ+0x2d850], R7 ;  /* 0x02d85007080075a7 */ /* 0x000e64000802017f */
[----:B-1----:R-:W-:Y:S05]  /*12d60*/  @!P1 BRA `(.L_x_12472) ;  /* 0x000000e400489947 */ /* 0x002fea0003800000 */
.L_x_12469:
        /* <DEDUP_REMOVED lines=96> */
.L_x_12473:
[----:B------:R-:W-:Y:S01]  /*13370*/  FMUL.FTZ R10, R24, UR45 ;  /* 0x0000002d180a7c20 */ /* 0x000fe20008410000 */
[----:B------:R-:W-:Y:S01]  /*13380*/  FMUL.FTZ R13, R25, UR45 ;  /* 0x0000002d190d7c20 */ /* 0x000fe20008410000 */
[----:B------:R-:W-:Y:S01]  /*13390*/  FMUL.FTZ R24, R28, UR45 ;  /* 0x0000002d1c187c20 */ /* 0x000fe20008410000 */
[----:B0-----:R-:W-:Y:S02]  /*133a0*/  IMAD R7, R19, 0x8, R2 ;  /* 0x0000000813077824 */ /* 0x001fe400078e0202 */
[----:B------:R-:W-:Y:S01]  /*133b0*/  FMUL.FTZ R155, R26, UR45 ;  /* 0x0000002d1a9b7c20 */ /* 0x000fe20008410000 */
[----:B------:R-:W-:Y:S01]  /*133c0*/  FMUL.FTZ R26, R29, UR45 ;  /* 0x0000002d1d1a7c20 */ /* 0x000fe20008410000 */
[----:B------:R-:W0:Y:S01]  /*133d0*/  MUFU.TANH R10, R10 ;  /* 0x0000000a000a7308 */ /* 0x000e220000002400 */
[----:B------:R-:W-:Y:S02]  /*133e0*/  VIADD R7, R7, 0x2d840 ;  /* 0x0002d84007077836 */ /* 0x000fe40000000000 */
[----:B------:R-:W-:Y:S01]  /*133f0*/  FMUL.FTZ R28, R32, UR45 ;  /* 0x0000002d201c7c20 */ /* 0x000fe20008410000 */
[----:B------:R-:W-:-:S02]  /*13400*/  IMAD.U32 R8, RZ, RZ, UR40 ;  /* 0x00000028ff087e24 */ /* 0x000fc4000f8e00ff */
        /* <DEDUP_REMOVED lines=140> */
[C---:B------:R-:W-:Y:S01]  /*13cd0*/  FADD.FTZ R6, -R7.reuse, R6 ;  /* 0x0000000607067221 */ /* 0x040fe20000010100 */
[----:B------:R-:W-:Y:S02]  /*13ce0*/  FMUL.FTZ R47, R7, UR47 ;  /* 0x0000002f072f7c20 */ /* 0x000fe40008410000 */
[----:B---3--:R-:W-:Y:S02]  /*13cf0*/  FMNMX.FTZ R8, R153, R8, !PT ;  /* 0x0000000899087209 */ /* 0x008fe40007810000 */
[--C-:B------:R-:W-:Y:S01]  /*13d00*/  FFMA.FTZ R33, R33, UR47, -R47.reuse ;  /* 0x0000002f21217c23 */ /* 0x100fe2000801082f */
[----:B------:R-:W0:Y:S01]  /*13d10*/  MUFU.TANH R68, R68 ;  /* 0x0000004400447308 */ /* 0x000e220000002400 */
[----:B----4-:R-:W-:Y:S01]  /*13d20*/  FMNMX.FTZ R8, R152, R8, !PT ;  /* 0x0000000898087209 */ /* 0x010fe20007810000 */
[--C-:B------:R-:W-:Y:S01]  /*13d30*/  FFMA.FTZ R24, R24, UR47, -R47.reuse ;  /* 0x0000002f18187c23 */ /* 0x100fe2000801082f */
[--C-:B------:R-:W-:Y:S01]  /*13d40*/  FFMA.FTZ R42, R34, UR47, -R47.reuse ;  /* 0x0000002f222a7c23 */ /* 0x100fe2000801082f */
[--C-:B------:R-:W-:Y:S01]  /*13d50*/  FFMA.FTZ R67, R45, UR47, -R47.reuse ;  /* 0x0000002f2d437c23 */ /* 0x100fe2000801082f */
[----:B-----5:R-:W-:Y:S01]  /*13d60*/  FMNMX.FTZ R8, R151, R8, !PT ;  /* 0x0000000897087209 */ /* 0x020fe20007810000 */
[--C-:B------:R-:W-:Y:S01]  /*13d70*/  FFMA.FTZ R45, R73, UR47, -R47.reuse ;  /* 0x0000002f492d7c23 */ /* 0x100fe2000801082f */
[--C-:B------:R-:W-:Y:S01]  /*13d80*/  FFMA.FTZ R79, R13, UR47, -R47.reuse ;  /* 0x0000002f0d4f7c23 */ /* 0x100fe2000801082f */
[----:B------:R-:W3:Y:S01]  /*13d90*/  MUFU.TANH R27, R27 ;  /* 0x0000001b001b7308 */ /* 0x000ee20000002400 */
[----:B-1----:R-:W-:Y:S01]  /*13da0*/  FMNMX.FTZ R8, R150, R8, !PT ;  /* 0x0000000896087209 */ /* 0x002fe20007810000 */
[--C-:B------:R-:W-:Y:S01]  /*13db0*/  FFMA.FTZ R75, R30, UR47, -R47.reuse ;  /* 0x0000002f1e4b7c23 */ /* 0x100fe2000801082f */
[--C-:B------:R-:W-:Y:S01]  /*13dc0*/  FFMA.FTZ R76, R76, UR47, -R47.reuse ;  /* 0x0000002f4c4c7c23 */ /* 0x100fe2000801082f */
[--C-:B------:R-:W-:Y:S01]  /*13dd0*/  FFMA.FTZ R30, R32, UR47, -R47.reuse ;  /* 0x0000002f201e7c23 */ /* 0x100fe2000801082f */
[----:B------:R-:W-:Y:S01]  /*13de0*/  FMNMX.FTZ R8, R72, R8, !PT ;  /* 0x0000000848087209 */ /* 0x000fe20007810000 */
[--C-:B------:R-:W-:Y:S01]  /*13df0*/  FFMA.FTZ R26, R26, UR47, -R47.reuse ;  /* 0x0000002f1a1a7c23 */ /* 0x100fe2000801082f */
[--C-:B------:R-:W-:Y:S01]  /*13e00*/  FFMA.FTZ R71, R35, UR47, -R47.reuse ;  /* 0x0000002f23477c23 */ /* 0x100fe2000801082f */
[----:B------:R-:W1:Y:S01]  /*13e10*/  MUFU.TANH R12, R12 ;  /* 0x0000000c000c7308 */ /* 0x000e620000002400 */
        /* <DEDUP_REMOVED lines=8> */
[----:B--2---:R-:W-:Y:S01]  /*13ea0*/  FMNMX.FTZ R8, R25, R8, !PT ;  /* 0x0000000819087209 */ /* 0x004fe20007810000 */
[--C-:B------:R-:W-:Y:S01]  /*13eb0*/  FFMA.FTZ R40, R40, UR47, -R47.reuse ;  /* 0x0000002f28287c23 */ /* 0x100fe2000801082f */
[--C-:B------:R-:W-:Y:S01]  /*13ec0*/  FFMA.FTZ R140, R140, UR47, -R47.reuse ;  /* 0x0000002f8c8c7c23 */ /* 0x100fe2000801082f */
[--C-:B------:R-:W-:Y:S01]  /*13ed0*/  FFMA.FTZ R141, R141, UR47, -R47.reuse ;  /* 0x0000002f8d8d7c23 */ /* 0x100fe2000801082f */
[----:B0-----:R-:W-:Y:S01]  /*13ee0*/  FMNMX.FTZ R8, R68, R8, !PT ;  /* 0x0000000844087209 */ /* 0x001fe20007810000 */
[--C-:B------:R-:W-:Y:S01]  /*13ef0*/  FFMA.FTZ R62, R142, UR47, -R47.reuse ;  /* 0x0000002f8e3e7c23 */ /* 0x100fe2000801082f */
[--C-:B------:R-:W-:Y:S01]  /*13f00*/  FFMA.FTZ R63, R144, UR47, -R47.reuse ;  /* 0x0000002f903f7c23 */ /* 0x100fe2000801082f */
[----:B------:R-:W0:Y:S01]  /*13f10*/  MUFU.TANH R64, R64 ;  /* 0x0000004000407308 */ /* 0x000e220000002400 */
[----:B---3--:R-:W-:Y:S01]  /*13f20*/  FMNMX.FTZ R8, R27, R8, !PT ;  /* 0x000000081b087209 */ /* 0x008fe20007810000 */
        /* <DEDUP_REMOVED lines=11> */
[----:B------:R-:W-:-:S03]  /*13fe0*/  FFMA.FTZ R13, R85, UR47, -R47 ;  /* 0x0000002f550d7c23 */ /* 0x000fc6000801082f */
        /* <DEDUP_REMOVED lines=32> */
[----:B------:R0:W-:Y:S01]  /*141f0*/  MUFU.EX2 R73, R33 ;  /* 0x0000002100497308 */ /* 0x0001e20000000800 */
[----:B-1----:R-:W-:-:S07]  /*14200*/  FMNMX.FTZ R8, R20, R8, !PT ;  /* 0x0000000814087209 */ /* 0x002fce0007810000 */
[----:B------:R-:W-:Y:S01]  /*14210*/  MUFU.EX2 R34, R24 ;  /* 0x0000001800227308 */ /* 0x000fe20000000800 */
[----:B--2---:R-:W-:-:S05]  /*14220*/  FMNMX.FTZ R8, R21, R8, !PT ;  /* 0x0000000815087209 */ /* 0x004fca0007810000 */
[----:B------:R-:W1:Y:S02]  /*14230*/  SHFL.BFLY PT, R38, R8, 0x2, 0x1f ;  /* 0x0c401f0008267f89 */ /* 0x000e6400000e0000 */
[----:B------:R-:W-:Y:S08]  /*14240*/  MUFU.EX2 R24, R42 ;  /* 0x0000002a00187308 */ /* 0x000ff00000000800 */
[----:B------:R2:W-:Y:S08]  /*14250*/  MUFU.EX2 R42, R76 ;  /* 0x0000004c002a7308 */ /* 0x0005f00000000800 */
[----:B------:R-:W-:Y:S01]  /*14260*/  MUFU.EX2 R79, R79 ;  /* 0x0000004f004f7308 */ /* 0x000fe20000000800 */
[----:B-1----:R-:W-:-:S07]  /*14270*/  FMNMX.FTZ R8, R8, R38, !PT ;  /* 0x0000002608087209 */ /* 0x002fce0007810000 */
[----:B------:R-:W-:Y:S01]  /*14280*/  MUFU.EX2 R77, R26 ;  /* 0x0000001a004d7308 */ /* 0x000fe20000000800 */
[----:B------:R-:W1:Y:S07]  /*14290*/  SHFL.BFLY PT, R38, R8, 0x1, 0x1f ;  /* 0x0c201f0008267f89 */ /* 0x000e6e00000e0000 */
[----:B------:R3:W-:Y:S08]  /*142a0*/  MUFU.EX2 R26, R35 ;  /* 0x00000023001a7308 */ /* 0x0007f00000000800 */
[----:B------:R4:W-:Y:S08]  /*142b0*/  MUFU.EX2 R69, R37 ;  /* 0x0000002500457308 */ /* 0x0009f00000000800 */
[----:B------:R-:W-:Y:S01]  /*142c0*/  MUFU.EX2 R36, R28 ;  /* 0x0000001c00247308 */ /* 0x000fe20000000800 */
[----:B-1----:R-:W-:-:S05]  /*142d0*/  FMNMX.FTZ R8, R8, R38, !PT ;  /* 0x0000002608087209 */ /* 0x002fca0007810000 */
[----:B------:R-:W-:Y:S01]  /*142e0*/  FADD.FTZ R38, -R8, R9 ;  /* 0x0000000908267221 */ /* 0x000fe20000010100 */
[----:B------:R-:W-:Y:S01]  /*142f0*/  FMUL.FTZ R9, R6, UR47 ;  /* 0x0000002f06097c20 */ /* 0x000fe20008410000 */
[----:B------:R-:W-:Y:S02]  /*14300*/  MUFU.EX2 R75, R75 ;  /* 0x0000004b004b7308 */ /* 0x000fe40000000800 */
[----:B------:R-:W-:Y:S01]  /*14310*/  FMUL.FTZ R6, R38, UR47 ;  /* 0x0000002f26067c20 */ /* 0x000fe20008410000 */
[--C-:B------:R-:W-:Y:S01]  /*14320*/  FFMA.FTZ R38, R10, UR47, -R47.reuse ;  /* 0x0000002f0a267c23 */ /* 0x100fe2000801082f */
[----:B------:R-:W-:Y:S01]  /*14330*/  FFMA.FTZ R10, R80, UR47, -R47 ;  /* 0x0000002f500a7c23 */ /* 0x000fe2000801082f */
[----:B------:R-:W-:-:S03]  /*14340*/  FMUL.FTZ R80, R8, UR47 ;  /* 0x0000002f08507c20 */ /* 0x000fc60008410000 */
[----:B------:R-:W-:Y:S01]  /*14350*/  MUFU.EX2 R9, R9 ;  /* 0x0000000900097308 */ /* 0x000fe20000000800 */
[--C-:B------:R-:W-:Y:S01]  /*14360*/  FFMA.FTZ R78, R155, UR47, -R80.reuse ;  /* 0x0000002f9b4e7c23 */ /* 0x100fe20008010850 */
[--C-:B0-----:R-:W-:Y:S01]  /*14370*/  FFMA.FTZ R33, R154, UR47, -R80.reuse ;  /* 0x0000002f9a217c23 */ /* 0x101fe20008010850 */
[--C-:B--2---:R-:W-:Y:S01]  /*14380*/  FFMA.FTZ R76, R153, UR47, -R80.reuse ;  /* 0x0000002f994c7c23 */ /* 0x104fe20008010850 */
[--C-:B---3--:R-:W-:Y:S01]  /*14390*/  FFMA.FTZ R35, R152, UR47, -R80.reuse ;  /* 0x0000002f98237c23 */ /* 0x108fe20008010850 */
[--C-:B------:R-:W-:Y:S01]  /*143a0*/  FFMA.FTZ R74, R151, UR47, -R80.reuse ;  /* 0x0000002f974a7c23 */ /* 0x100fe20008010850 */
[--C-:B----4-:R-:W-:Y:S01]  /*143b0*/  FFMA.FTZ R37, R150, UR47, -R80.reuse ;  /* 0x0000002f96257c23 */ /* 0x110fe20008010850 */
        /* <DEDUP_REMOVED lines=29> */
[----:B------:R-:W-:Y:S01]  /*14590*/  FFMA.FTZ R21, R21, UR47, -R80 ;  /* 0x0000002f15157c23 */ /* 0x000fe20008010850 */
[----:B------:R-:W-:-:S03]  /*145a0*/  FADD.FTZ R3, R79, R3 ;  /* 0x000000034f037221 */ /* 0x000fc60000010000 */
[----:B------:R-:W2:Y:S01]  /*145b0*/  MUFU.EX2 R76, R76 ;  /* 0x0000004c004c7308 */ /* 0x000ea20000000800 */
[----:B-1----:R-:W-:-:S07]  /*145c0*/  FFMA.FTZ R0, R6, R0, R78 ;  /* 0x0000000006007223 */ /* 0x002fce000001004e */
[----:B------:R-:W1:Y:S08]  /*145d0*/  MUFU.EX2 R35, R35 ;  /* 0x0000002300237308 */ /* 0x000e700000000800 */
[----:B------:R-:W3:Y:S08]  /*145e0*/  MUFU.EX2 R74, R74 ;  /* 0x0000004a004a7308 */ /* 0x000ef00000000800 */
[----:B------:R-:W-:Y:S08]  /*145f0*/  MUFU.EX2 R47, R45 ;  /* 0x0000002d002f7308 */ /* 0x000ff00000000800 */
[----:B------:R4:W-:Y:S08]  /*14600*/  MUFU.EX2 R45, R66 ;  /* 0x00000042002d7308 */ /* 0x0009f00000000800 */
[----:B------:R-:W5:Y:S01]  /*14610*/  MUFU.EX2 R37, R37 ;  /* 0x0000002500257308 */ /* 0x000f620000000800 */
[----:B----4-:R-:W-:Y:S01]  /*14620*/  FFMA.FTZ R66, R12, UR47, -R80 ;  /* 0x0000002f0c427c23 */ /* 0x010fe20008010850 */
[----:B0-----:R-:W-:Y:S01]  /*14630*/  FADD.FTZ R80, R33, R0 ;  /* 0x0000000021507221 */ /* 0x001fe20000010000 */
[----:B------:R-:W-:-:S03]  /*14640*/  FADD.FTZ R0, R34, R3 ;  /* 0x0000000322007221 */ /* 0x000fc60000010000 */
[----:B--2---:R-:W-:Y:S01]  /*14650*/  FADD.FTZ R3, R76, R80 ;  /* 0x000000504c037221 */ /* 0x004fe20000010000 */
[----:B------:R-:W-:Y:S01]  /*14660*/  FADD.FTZ R0, R77, R0 ;  /* 0x000000004d007221 */ /* 0x000fe20000010000 */
[----:B------:R-:W0:Y:S02]  /*14670*/  MUFU.EX2 R38, R30 ;  /* 0x0000001e00267308 */ /* 0x000e240000000800 */
[----:B-1----:R-:W-:Y:S01]  /*14680*/  FADD.FTZ R3, R35, R3 ;  /* 0x0000000323037221 */ /* 0x002fe20000010000 */
[----:B------:R-:W-:-:S03]  /*14690*/  FADD.FTZ R0, R36, R0 ;  /* 0x0000000024007221 */ /* 0x000fc60000010000 */
[----:B---3--:R-:W-:Y:S01]  /*146a0*/  FADD.FTZ R3, R74, R3 ;  /* 0x000000034a037221 */ /* 0x008fe20000010000 */
[----:B------:R-:W-:Y:S01]  /*146b0*/  FADD.FTZ R0, R75, R0 ;  /* 0x000000004b007221 */ /* 0x000fe20000010000 */
[----:B------:R-:W1:Y:S02]  /*146c0*/  MUFU.EX2 R72, R72 ;  /* 0x0000004800487308 */ /* 0x000e640000000800 */
[----:B-----5:R-:W-:-:S06]  /*146d0*/  FADD.FTZ R3, R37, R3 ;  /* 0x0000000325037221 */ /* 0x020fcc0000010000 */
        /* <DEDUP_REMOVED lines=97> */
.L_x_12474:
[----:B------:R-:W2:Y:S04]  /*14cf0*/  LDL R84, [R1+0x80] ;  /* 0x0000800001547983 */ /* 0x000ea80000100800 */
[----:B------:R-:W3:Y:S01]  /*14d00*/  LDL R82, [R1+0xc] ;  /* 0x00000c0001527983 */ /* 0x000ee20000100800 */
[----:B------:R-:W-:-:S03]  /*14d10*/  IMAD R5, R5, 0x8, R2 ;  /* 0x0000000805057824 */ /* 0x000fc600078e0202 */
[----:B------:R-:W4:Y:S04]  /*14d20*/  LDL R81, [R1+0x8] ;  /* 0x0000080001517983 */ /* 0x000f280000100800 */
        /* <DEDUP_REMOVED lines=26> */
[----:B0-----:R-:W-:Y:S02]  /*14ed0*/  F2FP.BF16.F32.PACK_AB R32, R63, R62 ;  /* 0x0000003e3f20723e */ /* 0x001fe400000010ff */
[----:B------:R-:W-:Y:S02]  /*14ee0*/  F2FP.BF16.F32.PACK_AB R33, R60, R61 ;  /* 0x0000003d3c21723e */ /* 0x000fe400000010ff */
[----:B------:R-:W-:Y:S02]  /*14ef0*/  F2FP.BF16.F32.PACK_AB R34, R59, R58 ;  /* 0x0000003a3b22723e */ /* 0x000fe400000010ff */
[----:B------:R-:W-:-:S02]  /*14f00*/  F2FP.BF16.F32.PACK_AB R35, R56, R57 ;  /* 0x000000393823723e */ /* 0x000fc400000010ff */
        /* <DEDUP_REMOVED lines=78> */
.L_x_12463:
[----:B------:R-:W-:Y:S05]  /*153f0*/  WARPSYNC.ALL ;  /* 0x0000000000007948 */ /* 0x000fea0003800000 */
[----:B------:R-:W-:Y:S06]  /*15400*/  BAR.ARV 0x8, 0x200 ;  /* 0x0208000000007b1d */ /* 0x000fec0000002000 */
[----:B------:R-:W-:Y:S05]  /*15410*/  @!P0 BRA `(.L_x_12476) ;  /* 0x0000000000048947 */ /* 0x000fea0003800000 */
[----:B------:R-:W-:Y:S01]  /*15420*/  BPT.TRAP 0x1 ;  /* 0x000000040000795c */ /* 0x000fe20000300000 */
.L_x_12476:
[----:B------:R-:W-:Y:S01]  /*15430*/  IMAD R6, R19, 0x8, R2 ;  /* 0x0000000813067824 */ /* 0x000fe200078e0202 */
[----:B------:R-:W-:-:S04]  /*15440*/  SHF.L.U32 R9, R139, 0x1f, RZ ;  /* 0x0000001f8b097819 */ /* 0x000fc800000006ff */
[----:B------:R0:W1:Y:S01]  /*15450*/  SYNCS.PHASECHK.TRANS64.TRYWAIT P1, [R6+URZ+0x2d850], R9 ;  /* 0x02d85009060075a7 */ /* 0x000062000802017f */
[----:B------:R-:W-:Y:S05]  /*15460*/  @!P0 BRA `(.L_x_12477) ;  /* 0x0000000000048947 */ /* 0x000fea0003800000 */
[----:B------:R-:W-:Y:S01]  /*15470*/  BPT.TRAP 0x1 ;  /* 0x000000040000795c */ /* 0x000fe20000300000 */
.L_x_12477:
[----:B------:R-:W3:Y:S01]  /*15480*/  LDL.LU R4, [R1+0x70] ;  /* 0x0000700001047983 */ /* 0x000ee20000300800 */
[----:B------:R-:W-:Y:S02]  /*15490*/  VIADD R2, R2, 0x400 ;  /* 0x0000040002027836 */ /* 0x000fe40000000000 */
[----:B------:R-:W-:-:S03]  /*154a0*/  IMAD.MOV.U32 R5, RZ, RZ, 0x40000040 ;  /* 0x40000040ff057424 */ /* 0x000fc600078e00ff */
[----:B------:R-:W-:-:S04]  /*154b0*/  SHF.R.U32.HI R2, RZ, 0x4, R2 ;  /* 0x00000004ff027819 */ /* 0x000fc80000011602 */
[----:B------:R-:W-:-:S04]  /*154c0*/  LOP3.LUT R2, R2, 0x3fff, RZ, 0xc0, !PT ;  /* 0x00003fff02027812 */ /* 0x000fc800078ec0ff */
[----:B------:R-:W-:Y:S02]  /*154d0*/  LOP3.LUT R2, R2, 0x2000000, RZ, 0xfc, !PT ;  /* 0x0200000002027812 */ /* 0x000fe400078efcff */
[----:B---3--:R-:W-:Y:S01]  /*154e0*/  LOP3.LUT R4, R4, 0x10000, RZ, 0xfc, !PT ;  /* 0x0001000004047812 */ /* 0x008fe200078efcff */
[----:B-1----:R-:W-:Y:S06]  /*154f0*/  @P1 BRA `(.L_x_12478) ;  /* 0x0000000000081947 */ /* 0x002fec0003800000 */
[----:B------:R-:W1:Y:S02]  /*15500*/  SYNCS.PHASECHK.TRANS64.TRYWAIT P1, [R6+URZ+0x2d850], R9 ;  /* 0x02d85009060075a7 */ /* 0x000e64000802017f */
[----:B-1----:R-:W-:Y:S05]  /*15510*/  @!P1 BRA `(.L_x_12479) ;  /* 0x000000bc00709947 */ /* 0x002fea0003800000 */
.L_x_12478:
        /* <DEDUP_REMOVED lines=11> */
[----:B------:R-:W-:Y:S01]  /*155d0*/  SHFL.BFLY PT, R2, R3, 0x2, 0x1f ;  /* 0x0c401f0003027f89 */ /* 0x000fe200000e0000 */
[----:B------:R-:W-:-:S02]  /*155e0*/  IMAD.MOV.U32 R15, RZ, RZ, -0x7fffffe0 ;  /* 0x80000020ff0f7424 */ /* 0x000fc400078e00ff */
[----:B------:R-:W-:Y:S01]  /*155f0*/  IMAD.MOV.U32 R5, RZ, RZ, 0x40000040 ;  /* 0x40000040ff057424 */ /* 0x000fe200078e00ff */
[----:B01----:R-:W0:Y:S01]  /*15600*/  SHFL.BFLY PT, R9, R0, 0x2, 0x1f ;  /* 0x0c401f0000097f89 */ /* 0x003e2200000e0000 */
[----:B------:R-:W-:Y:S02]  /*15610*/  IMAD.MOV.U32 R11, RZ, RZ, -0x7fffffe0 ;  /* 0x80000020ff0b7424 */ /* 0x000fe400078e00ff */
[----:B------:R-:W-:-:S04]  /*15620*/  IMAD.U32 R20, RZ, RZ, UR47 ;  /* 0x0000002fff147e24 */ /* 0x000fc8000f8e00ff */
        /* <DEDUP_REMOVED lines=9> */
[----:B0-----:R-:W-:Y:S01]  /*156c0*/  FADD.FTZ R9, R9, R0 ;  /* 0x0000000009097221 */ /* 0x001fe20000010000 */
[----:B------:R-:W-:Y:S01]  /*156d0*/  IMAD.MOV.U32 R0, RZ, RZ, -0x800000 ;  /* 0xff800000ff007424 */ /* 0x000fe200078e00ff */
[----:B------:R-:W-:-:S02]  /*156e0*/  WARPGROUP.DEPBAR.LE gsb0, 0x0 ;  /* 0x00008000000079c5 */ /* 0x000fc40000010000 */
        /* <DEDUP_REMOVED lines=56> */
[----:B------:R-:W-:Y:S01]  /*15a70*/  R2UR UR5, R5 ;  /* 0x00000000050572ca */ /* 0x000fe200000e0000 */
[----:B------:R-:W-:Y:S01]  /*15a80*/  FADD.FTZ R5, R2, R3 ;  /* 0x0000000302057221 */ /* 0x000fe20000010000 */
[----:B------:R-:W-:Y:S01]  /*15a90*/  R2UR UR6, R10 ;  /* 0x000000000a0672ca */ /* 0x000fe200000e0000 */
[----:B------:R-:W0:Y:S01]  /*15aa0*/  SHFL.BFLY PT, R4, R9, 0x1, 0x1f ;  /* 0x0c201f0009047f89 */ /* 0x000e2200000e0000 */
[----:B------:R-:W-:Y:S01]  /*15ab0*/  R2UR UR7, R11 ;  /* 0x000000000b0772ca */ /* 0x000fe200000e0000 */
[----:B------:R-:W-:Y:S02]  /*15ac0*/  IMAD.U32 R10, RZ, RZ, UR47 ;  /* 0x0000002fff0a7e24 */ /* 0x000fe4000f8e00ff */
[----:B------:R-:W1:Y:S01]  /*15ad0*/  SHFL.BFLY PT, R2, R5, 0x1, 0x1f ;  /* 0x0c201f0005027f89 */ /* 0x000e6200000e0000 */
[----:B------:R-:W-:-:S02]  /*15ae0*/  IMAD.MOV.U32 R3, RZ, RZ, -0x800000 ;  /* 0xff800000ff037424 */ /* 0x000fc400078e00ff */
[----:B0-----:R-:W-:Y:S01]  /*15af0*/  FADD.FTZ R14, R9, R4 ;  /* 0x00000004090e7221 */ /* 0x001fe20000010000 */
[----:B------:R-:W-:Y:S02]  /*15b00*/  IMAD.MOV.U32 R4, RZ, RZ, RZ ;  /* 0x000000ffff047224 */ /* 0x000fe400078e00ff */
[----:B-1----:R-:W-:Y:S02]  /*15b10*/  FADD.FTZ R13, R5, R2 ;  /* 0x00000002050d7221 */ /* 0x002fe40000010000 */
[----:B------:R-:W-:Y:S01]  /*15b20*/  FSETP.NE.FTZ.AND P2, PT, R14, RZ, PT ;  /* 0x000000ff0e00720b */ /* 0x000fe20003f55000 */
[----:B------:R-:W-:Y:S02]  /*15b30*/  IMAD.MOV.U32 R2, RZ, RZ, RZ ;  /* 0x000000ffff027224 */ /* 0x000fe400078e00ff */
[----:B------:R-:W-:-:S10]  /*15b40*/  FSETP.NE.FTZ.AND P1, PT, R13, RZ, PT ;  /* 0x000000ff0d00720b */ /* 0x000fd40003f35000 */
[----:B------:R-:W0:Y:S01]  /*15b50*/  @P2 MUFU.LG2 R12, R14 ;  /* 0x0000000e000c2308 */ /* 0x000e220000000c00 */
[----:B------:R-:W-:Y:S02]  /*15b60*/  @P2 FMUL.FTZ R20, R20, 0.69314718246459960938 ;  /* 0x3f31721814142820 */ /* 0x000fe40000410000 */
[----:B------:R-:W-:-:S05]  /*15b70*/  @P1 FMUL.FTZ R10, R10, 0.69314718246459960938 ;  /* 0x3f3172180a0a1820 */ /* 0x000fca0000410000 */
        /* <DEDUP_REMOVED lines=9> */
[----:B------:R-:W-:Y:S03]  /*15c10*/  HGMMA.64x96x16.F32.BF16 R88, gdesc[UR4].tnspB, R88, gsb0 ;  /* 0x41600000045879f0 */ /* 0x000fe60008001858 */
[----:B------:R-:W-:Y:S02]  /*15c20*/  WARPGROUP.DEPBAR.LE gsb0, 0x0 ;  /* 0x00008000000079c5 */ /* 0x000fe40000010000 */
[----:B---34-:R-:W-:Y:S05]  /*15c30*/  @!P0 BRA `(.L_x_12480) ;  /* 0x0000000000048947 */ /* 0x018fea0003800000 */
[----:B------:R-:W-:Y:S01]  /*15c40*/  BPT.TRAP 0x1 ;  /* 0x000000040000795c */ /* 0x000fe20000300000 */
.L_x_12480:
        /* <DEDUP_REMOVED lines=31> */
[-C--:B0-----:R-:W-:Y:S01]  /*15e40*/  FMUL.FTZ R90, R90, R2.reuse ;  /* 0x000000025a5a7220 */ /* 0x081fe20000410000 */
[----:B------:R-:W-:Y:S01]  /*15e50*/  PLOP3.LUT P0, PT, PT, PT, PT, 0x8, 0x0 ;  /* 0x000000000000781c */ /* 0x000fe20003f0e170 */
[-C--:B------:R-:W-:Y:S01]  /*15e60*/  FMUL.FTZ R91, R91, R2.reuse ;  /* 0x000000025b5b7220 */ /* 0x080fe20000410000 */
        /* <DEDUP_REMOVED lines=25> */
.L_x_12408:
[----:B------:R-:W-:Y:S05]  /*16000*/  WARPSYNC.ALL ;  /* 0x0000000000007948 */ /* 0x000fea0003800000 */
[----:B------:R-:W0:Y:S08]  /*16010*/  S2UR UR40, SR_CgaCtaId ;  /* 0x00000000002879c3 */ /* 0x000e300000008800 */
[----:B------:R-:W-:Y:S06]  /*16020*/  BAR.SYNC.DEFER_BLOCKING 0x5, 0x200 ;  /* 0x0148000000007b1d */ /* 0x000fec0000010000 */
[----:B------:R-:W-:Y:S01]  /*16030*/  UMOV UR4, 0x400 ;  /* 0x0000040000047882 */ /* 0x000fe20000000000 */
[----:B------:R-:W-:Y:S01]  /*16040*/  BSSY B0, `(.L_x_12481) ;  /* 0x00002b8000007945 */ /* 0x000fe20003800000 */
[----:B0-----:R-:W-:-:S06]  /*16050*/  ULEA UR4, UR40, UR4, 0x18 ;  /* 0x0000000428047291 */ /* 0x001fcc000f8ec03f */
[----:B------:R-:W-:-:S05]  /*16060*/  IMAD.U32 R2, RZ, RZ, UR4 ;  /* 0x00000004ff027e24 */ /* 0x000fca000f8e00ff */
[----:B---3--:R0:W1:Y:S01]  /*16070*/  LDS.128 R96, [R2+0x2d8d0] ;  /* 0x02d8d00002607984 */ /* 0x0080620000000c00 */
[----:B------:R-:W-:Y:S06]  /*16080*/  BAR.ARV 0x4, 0x200 ;  /* 0x0108000000007b1d */ /* 0x000fec0000002000 */
[----:B------:R-:W-:Y:S05]  /*16090*/  @P0 BRA `(.L_x_12482) ;  /* 0x0000001c00f00947 */ /* 0x000fea0003800000 */
[----:B------:R-:W3:Y:S01]  /*160a0*/  LDL R4, [R1+0x110] ;  /* 0x0001100001047983 */ /* 0x000ee20000100800 */
[----:B------:R-:W-:-:S03]  /*160b0*/  ULDC UR4, c[0x0][0xad4] ;  /* 0x0002b50000047ab9 */ /* 0x000fc60000000800 */
[----:B------:R-:W4:Y:S04]  /*160c0*/  LDL.LU R34, [R1+0x9c] ;  /* 0x00009c0001227983 */ /* 0x000f280000300800 */
[----:B------:R-:W2:Y:S04]  /*160d0*/  LDL.LU R41, [R1+0xa4] ;  /* 0x0000a40001297983 */ /* 0x000ea80000300800 */
[----:B------:R-:W2:Y:S01]  /*160e0*/  LDL.LU R40, [R1+0xa8] ;  /* 0x0000a80001287983 */ /* 0x000ea20000300800 */
[----:B------:R-:W0:Y:S01]  /*160f0*/  S2R R5, SR_SWINHI ;  /* 0x0000000000057919 */ /* 0x000e220000002f00 */
[----:B------:R-:W-:-:S02]  /*16100*/  MOV R32, R2 ;  /* 0x0000000200207202 */ /* 0x000fc40000000f00 */
[----:B0-----:R-:W-:Y:S01]  /*16110*/  MOV R33, R5 ;  /* 0x0000000500217202 */ /* 0x001fe20000000f00 */
[----:B------:R-:W-:Y:S02]  /*16120*/  IMAD.MOV.U32 R44, RZ, RZ, RZ ;  /* 0x000000ffff2c7224 */ /* 0x000fe400078e00ff */
[----:B---3--:R-:W-:-:S03]  /*16130*/  IMAD.WIDE R4, R4, 0x2, R32 ;  /* 0x0000000204047825 */ /* 0x008fc600078e0220 */
[C---:B------:R-:W-:Y:S02]  /*16140*/  IADD3 R39, P0, R4.reuse, 0x6020, RZ ;  /* 0x0000602004277810 */ /* 0x040fe40007f1e0ff */
[----:B------:R-:W-:-:S03]  /*16150*/  IADD3 R27, P4, R4, 0x20, RZ ;  /* 0x00000020041b7810 */ /* 0x000fc60007f9e0ff */
[----:B------:R-:W-:Y:S01]  /*16160*/  IMAD.X R11, RZ, RZ, R5, P0 ;  /* 0x000000ffff0b7224 */ /* 0x000fe200000e0605 */
[C---:B----4-:R-:W-:Y:S02]  /*16170*/  ISETP.NE.AND P0, PT, R34.reuse, RZ, PT ;  /* 0x000000ff2200720c */ /* 0x050fe40003f05270 */
[----:B------:R-:W-:Y:S02]  /*16180*/  LOP3.LUT R6, R27, 0x180, RZ, 0xc0, !PT ;  /* 0x000001801b067812 */ /* 0x000fe400078ec0ff */
[----:B------:R-:W-:Y:S01]  /*16190*/  SEL R34, R34, UR4, P0 ;  /* 0x0000000422227c07 */ /* 0x000fe20008000000 */
[----:B------:R-:W-:Y:S05]  /*161a0*/  WARPSYNC.ALL ;  /* 0x0000000000007948 */ /* 0x000fea0003800000 */
[----:B------:R-:W-:-:S02]  /*161b0*/  LOP3.LUT R7, R4, 0x180, RZ, 0xc0, !PT ;  /* 0x0000018004077812 */ /* 0x000fc400078ec0ff */
[C---:B------:R-:W-:Y:S02]  /*161c0*/  IADD3 R35, P3, R4.reuse, 0x3000, RZ ;  /* 0x0000300004237810 */ /* 0x040fe40007f7e0ff */
[C---:B------:R-:W-:Y:S02]  /*161d0*/  IADD3 R8, P2, R4.reuse, 0x3020, RZ ;  /* 0x0000302004087810 */ /* 0x040fe40007f5e0ff */
[----:B--2---:R-:W-:Y:S02]  /*161e0*/  IADD3 R37, P1, R4, 0x6000, RZ ;  /* 0x0000600004257810 */ /* 0x004fe40007f3e0ff */
[----:B------:R-:W-:Y:S01]  /*161f0*/  LOP3.LUT R26, R39, 0x180, RZ, 0xc0, !PT ;  /* 0x00000180271a7812 */ /* 0x000fe200078ec0ff */
[----:B------:R-:W-:Y:S01]  /*16200*/  IMAD.X R13, RZ, RZ, R5, P4 ;  /* 0x000000ffff0d7224 */ /* 0x000fe200020e0605 */
[----:B------:R-:W-:Y:S01]  /*16210*/  SHF.R.U64 R6, R6, 0x3, RZ ;  /* 0x0000000306067819 */ /* 0x000fe200000012ff */
[----:B------:R-:W-:Y:S01]  /*16220*/  ULDC.64 UR4, c[0x0][0xc00] ;  /* 0x0003000000047ab9 */ /* 0x000fe20000000a00 */
[----:B------:R-:W-:Y:S01]  /*16230*/  SHF.R.U64 R7, R7, 0x3, RZ ;  /* 0x0000000307077819 */ /* 0x000fe200000012ff */
[----:B------:R-:W-:Y:S01]  /*16240*/  ULDC.64 UR6, c[0x0][0xc08] ;  /* 0x0003020000067ab9 */ /* 0x000fe20000000a00 */
[----:B------:R-:W-:-:S02]  /*16250*/  LOP3.LUT R12, R6, R27, RZ, 0x3c, !PT ;  /* 0x0000001b060c7212 */ /* 0x000fc400078e3cff */
[----:B------:R-:W-:Y:S02]  /*16260*/  LOP3.LUT R4, R7, R4, RZ, 0x3c, !PT ;  /* 0x0000000407047212 */ /* 0x000fe400078e3cff */
[----:B------:R-:W-:Y:S02]  /*16270*/  LOP3.LUT R6, R35, 0x180, RZ, 0xc0, !PT ;  /* 0x0000018023067812 */ /* 0x000fe400078ec0ff */
[----:B------:R-:W-:Y:S02]  /*16280*/  LOP3.LUT R7, R8, 0x180, RZ, 0xc0, !PT ;  /* 0x0000018008077812 */ /* 0x000fe400078ec0ff */
[----:B------:R-:W-:Y:S02]  /*16290*/  LOP3.LUT R10, R37, 0x180, RZ, 0xc0, !PT ;  /* 0x00000180250a7812 */ /* 0x000fe400078ec0ff */
[----:B------:R-:W-:Y:S02]  /*162a0*/  SHF.R.U64 R6, R6, 0x3, RZ ;  /* 0x0000000306067819 */ /* 0x000fe400000012ff */
[----:B------:R-:W-:Y:S01]  /*162b0*/  SHF.R.U64 R7, R7, 0x3, RZ ;  /* 0x0000000307077819 */ /* 0x000fe200000012ff */
[----:B------:R-:W-:Y:S01]  /*162c0*/  IMAD.X R15, RZ, RZ, R5, P3 ;  /* 0x000000ffff0f7224 */ /* 0x000fe200018e0605 */
[----:B------:R-:W-:-:S02]  /*162d0*/  SHF.R.U64 R10, R10, 0x3, RZ ;  /* 0x000000030a0a7819 */ /* 0x000fc400000012ff */
[----:B------:R-:W-:Y:S01]  /*162e0*/  SHF.R.U64 R26, R26, 0x3, RZ ;  /* 0x000000031a1a7819 */ /* 0x000fe200000012ff */
[--C-:B------:R-:W-:Y:S01]  /*162f0*/  IMAD.X R25, RZ, RZ, R5.reuse, P2 ;  /* 0x000000ffff197224 */ /* 0x100fe200010e0605 */
[----:B------:R-:W-:Y:S01]  /*16300*/  LOP3.LUT R14, R6, R35, RZ, 0x3c, !PT ;  /* 0x00000023060e7212 */ /* 0x000fe200078e3cff */
[----:B------:R-:W-:Y:S01]  /*16310*/  IMAD.X R9, RZ, RZ, R5, P1 ;  /* 0x000000ffff097224 */ /* 0x000fe200008e0605 */
[----:B------:R-:W-:Y:S02]  /*16320*/  LOP3.LUT R24, R7, R8, RZ, 0x3c, !PT ;  /* 0x0000000807187212 */ /* 0x000fe400078e3cff */
[----:B------:R-:W-:Y:S02]  /*16330*/  MOV R27, R4 ;  /* 0x00000004001b7202 */ /* 0x000fe40000000f00 */
[----:B------:R-:W-:Y:S02]  /*16340*/  LOP3.LUT R8, R10, R37, RZ, 0x3c, !PT ;  /* 0x000000250a087212 */ /* 0x000fe400078e3cff */
[----:B------:R-:W-:-:S02]  /*16350*/  F2FP.BF16.F32.PACK_AB R4, R89, R88 ;  /* 0x000000585904723e */ /* 0x000fc400000010ff */
[----:B------:R-:W-:Y:S02]  /*16360*/  F2FP.BF16.F32.PACK_AB R5, R91, R90 ;  /* 0x0000005a5b05723e */ /* 0x000fe400000010ff */
[----:B------:R-:W-:Y:S02]  /*16370*/  F2FP.BF16.F32.PACK_AB R6, R93, R92 ;  /* 0x0000005c5d06723e */ /* 0x000fe400000010ff */
[----:B------:R-:W-:Y:S01]  /*16380*/  F2FP.BF16.F32.PACK_AB R7, R29, R28 ;  /* 0x0000001c1d07723e */ /* 0x000fe200000010ff */
[----:B------:R-:W-:Y:S01]  /*16390*/  BAR.SYNC.DEFER_BLOCKING 0x1, 0x180 ;  /* 0x0046000000007b1d */ /* 0x000fe20000010000 */
[----:B------:R-:W-:Y:S02]  /*163a0*/  LOP3.LUT R10, R26, R39, RZ, 0x3c, !PT ;  /* 0x000000271a0a7212 */ /* 0x000fe400078e3cff */
[----:B------:R-:W-:Y:S02]  /*163b0*/  MOV R39, R12 ;  /* 0x0000000c00277202 */ /* 0x000fe40000000f00 */
[----:B------:R-:W-:-:S02]  /*163c0*/  MOV R38, R14 ;  /* 0x0000000e00267202 */ /* 0x000fc40000000f00 */
[----:B------:R-:W-:Y:S02]  /*163d0*/  F2FP.BF16.F32.PACK_AB R12, R21, R20 ;  /* 0x00000014150c723e */ /* 0x000fe400000010ff */
[----:B------:R-:W-:Y:S02]  /*163e0*/  F2FP.BF16.F32.PACK_AB R13, R31, R30 ;  /* 0x0000001e1f0d723e */ /* 0x000fe400000010ff */
[----:B------:R-:W-:Y:S02]  /*163f0*/  F2FP.BF16.F32.PACK_AB R14, R101, R100 ;  /* 0x00000064650e723e */ /* 0x000fe400000010ff */
[----:B------:R-:W-:Y:S02]  /*16400*/  F2FP.BF16.F32.PACK_AB R15, R103, R102 ;  /* 0x00000066670f723e */ /* 0x000fe400000010ff */
[----:B------:R-:W-:Y:S02]  /*16410*/  MOV R37, R24 ;  /* 0x0000001800257202 */ /* 0x000fe40000000f00 */
[----:B------:R-:W-:-:S02]  /*16420*/  F2FP.BF16.F32.PACK_AB R24, R105, R104 ;  /* 0x000000686918723e */ /* 0x000fc400000010ff */
[----:B------:R-:W-:Y:S02]  /*16430*/  F2FP.BF16.F32.PACK_AB R25, R107, R106 ;  /* 0x0000006a6b19723e */ /* 0x000fe400000010ff */
[----:B------:R-:W-:Y:S01]  /*16440*/  F2FP.BF16.F32.PACK_AB R26, R109, R108 ;  /* 0x0000006c6d1a723e */ /* 0x000fe200000010ff */
[----:B------:R0:W-:Y:S01]  /*16450*/  STSM.16.M88.4 [R27], R4 ;  /* 0x000000041b007844 */ /* 0x0001e20000000200 */
[----:B------:R-:W-:Y:S02]  /*16460*/  MOV R36, R8 ;  /* 0x0000000800247202 */ /* 0x000fe40000000f00 */
[----:B------:R-:W-:Y:S01]  /*16470*/  MOV R35, R10 ;  /* 0x0000000a00237202 */ /* 0x000fe20000000f00 */
[----:B------:R2:W-:Y:S01]  /*16480*/  STSM.16.M88.4 [R39], R12 ;  /* 0x0000000c27007844 */ /* 0x0005e20000000200 */
        /* <DEDUP_REMOVED lines=9> */
[----:B--2---:R-:W-:Y:S02]  /*16520*/  F2FP.BF16.F32.PACK_AB R12, R129, R128 ;  /* 0x00000080810c723e */ /* 0x004fe400000010ff */
        /* <DEDUP_REMOVED lines=10> */
[----:B0-----:R-:W-:-:S04]  /*165d0*/  IADD3 R24, P1, R41, UR4, RZ ;  /* 0x0000000429187c10 */ /* 0x001fc8000ff3e0ff */
[----:B------:R-:W-:Y:S02]  /*165e0*/  IADD3.X R25, R40, UR5, RZ, P1, !PT ;  /* 0x0000000528197c10 */ /* 0x000fe40008ffe4ff */
[----:B------:R-:W-:Y:S01]  /*165f0*/  ISETP.NE.U32.AND P3, PT, RZ, UR6, PT ;  /* 0x00000006ff007c0c */ /* 0x000fe2000bf65070 */
[----:B--2---:R-:W-:Y:S01]  /*16600*/  IMAD.MOV.U32 R10, RZ, RZ, 0x9b8 ;  /* 0x000009b8ff0a7424 */ /* 0x004fe200078e00ff */
[----:B------:R-:W-:Y:S01]  /*16610*/  ISETP.GT.AND P2, PT, R34, 0x1, PT ;  /* 0x000000012200780c */ /* 0x000fe20003f44270 */
[----:B---3--:R-:W0:Y:S02]  /*16620*/  LDC R14, c[0x0][0xbe8] ;  /* 0x0002fa00ff0e7b82 */ /* 0x008e240000000800 */
[----:B------:R-:W5:Y:S01]  /*16630*/  @P0 LDG.E R44, desc[UR38][R24.64] ;  /* 0x00000026182c0981 */ /* 0x000f62000c1e1900 */
[----:B------:R-:W-:Y:S02]  /*16640*/  ISETP.NE.AND.EX P3, PT, RZ, UR7, PT, P3 ;  /* 0x00000007ff007c0c */ /* 0x000fe4000bf65330 */
[----:B------:R-:W-:-:S11]  /*16650*/  SEL R10, R10, 0x978, P2 ;  /* 0x000009780a0a7807 */ /* 0x000fd60001000000 */
[----:B------:R-:W-:Y:S01]  /*16660*/  @P3 IADD3 R4, P1, R41, UR6, RZ ;  /* 0x0000000629043c10 */ /* 0x000fe2000ff3e0ff */
[----:B------:R-:W-:Y:S02]  /*16670*/  ULDC UR6, c[0x0][0xa88] ;  /* 0x0002a20000067ab9 */ /* 0x000fe40000000800 */
[----:B------:R-:W-:Y:S01]  /*16680*/  IMAD.U32 R27, RZ, RZ, UR6 ;  /* 0x00000006ff1b7e24 */ /* 0x000fe2000f8e00ff */
[----:B------:R-:W-:Y:S01]  /*16690*/  @P3 IADD3.X R5, R40, UR7, RZ, P1, !PT ;  /* 0x0000000728053c10 */ /* 0x000fe20008ffe4ff */
[----:B------:R2:W3:Y:S04]  /*166a0*/  LDC.64 R6, c[0x0][R10+0x218] ;  /* 0x000086000a067b82 */ /* 0x0004e80000000a00 */
[----:B------:R4:W5:Y:S04]  /*166b0*/  @P3 LDG.E R27, desc[UR38][R4.64] ;  /* 0x00000026041b3981 */ /* 0x000968000c1e1900 */
[----:B------:R2:W1:Y:S08]  /*166c0*/  LDC.64 R8, c[0x0][R10+0x228] ;  /* 0x00008a000a087b82 */ /* 0x0004700000000a00 */
[----:B----4-:R2:W4:Y:S01]  /*166d0*/  LDC.64 R4, c[0x0][R10+0x220] ;  /* 0x000088000a047b82 */ /* 0x0105220000000a00 */
[----:B0-----:R-:W-:Y:S01]  /*166e0*/  ISETP.NE.AND P1, PT, R14, 0x1, PT ;  /* 0x000000010e00780c */ /* 0x001fe20003f25270 */
[----:B--2---:R-:W-:-:S12]  /*166f0*/  @P3 BRA `(.L_x_12483) ;  /* 0x0000000000103947 */ /* 0x004fd80003800000 */
[----:B------:R-:W-:Y:S05]  /*16700*/  @!P0 BRA `(.L_x_12483) ;  /* 0x00000000000c8947 */ /* 0x000fea0003800000 */
[----:B------:R-:W2:Y:S04]  /*16710*/  LDG.E R12, desc[UR38][R24.64] ;  /* 0x00000026180c7981 */ /* 0x000ea8000c1e1900 */
[----:B-----5:R-:W2:Y:S02]  /*16720*/  LDG.E R27, desc[UR38][R24.64+0x4] ;  /* 0x00000426181b7981 */ /* 0x020ea4000c1e1900 */
[----:B--2---:R-:W-:-:S07]  /*16730*/  IMAD.IADD R27, R27, 0x1, -R12 ;  /* 0x000000011b1b7824 */ /* 0x004fce00078e0a0c */
.L_x_12483:
[----:B------:R-:W2:Y:S01]  /*16740*/  LDL.LU R12, [R1+0xa0] ;  /* 0x0000a000010c7983 */ /* 0x000ea20000300800 */
[----:B------:R-:W0:Y:S03]  /*16750*/  LDC.64 R10, c[0x0][R10+0x210] ;  /* 0x000084000a0a7b82 */ /* 0x000e260000000a00 */
[----:B------:R-:W4:Y:S04]  /*16760*/  LDL.LU R25, [R1+0xd8] ;  /* 0x0000d80001197983 */ /* 0x000f280000300800 */
[----:B------:R-:W4:Y:S01]  /*16770*/  LDL R24, [R1+0x98] ;  /* 0x0000980001187983 */ /* 0x000f220000100800 */
[----:B------:R-:W-:Y:S01]  /*16780*/  ISETP.NE.U32.AND P0, PT, RZ, UR4, PT ;  /* 0x00000004ff007c0c */ /* 0x000fe2000bf05070 */
[----:B------:R-:W1:Y:S02]  /*16790*/  @P1 LDC R39, c[0x0][0xbec] ;  /* 0x0002fb00ff271b82 */ /* 0x000e640000000800 */
[----:B------:R-:W4:Y:S04]  /*167a0*/  LDL R50, [R1+0x88] ;  /* 0x0000880001327983 */ /* 0x000f280000100800 */
[----:B------:R-:W4:Y:S01]  /*167b0*/  LDL R49, [R1+0xb0] ;  /* 0x0000b00001317983 */ /* 0x000f220000100800 */
[----:B------:R-:W-:Y:S01]  /*167c0*/  ISETP.NE.AND.EX P0, PT, RZ, UR5, PT, P0 ;  /* 0x00000005ff007c0c */ /* 0x000fe2000bf05300 */
[----:B------:R-:W0:Y:S01]  /*167d0*/  @P1 LDC R41, c[0x0][0xbf0] ;  /* 0x0002fc00ff291b82 */ /* 0x000e220000000800 */
[-C--:B---3--:R-:W-:Y:S01]  /*167e0*/  IMAD R35, R7, R138.reuse, RZ ;  /* 0x0000008a07237224 */ /* 0x088fe200078e02ff */
[----:B------:R-:W3:Y:S01]  /*167f0*/  LDL R36, [R1+0x10c] ;  /* 0x00010c0001247983 */ /* 0x000ee20000100800 */
[----:B------:R-:W-:-:S03]  /*16800*/  IMAD.WIDE.U32 R6, R6, R138, RZ ;  /* 0x0000008a06067225 */ /* 0x000fc600078e00ff */
[----:B------:R-:W3:Y:S01]  /*16810*/  LDL R34, [R1+0xe0] ;  /* 0x0000e00001227983 */ /* 0x000ee20000100800 */
[----:B------:R-:W-:Y:S01]  /*16820*/  IMAD.IADD R26, R7, 0x1, R35 ;  /* 0x00000001071a7824 */ /* 0x000fe200078e0223 */
[----:B-----5:R-:W-:Y:S02]  /*16830*/  SHF.R.S32.HI R45, RZ, 0x1f, R44 ;  /* 0x0000001fff2d7819 */ /* 0x020fe4000001142c */
[----:B--2---:R-:W-:Y:S02]  /*16840*/  SEL R15, R12, RZ, !P0 ;  /* 0x000000ff0c0f7207 */ /* 0x004fe40004000000 */
[----:B------:R-:W2:Y:S01]  /*16850*/  LDC.64 R12, c[0x0][0xba8] ;  /* 0x0002ea00ff0c7b82 */ /* 0x000ea20000000a00 */
[----:B----4-:R-:W-:Y:S02]  /*16860*/  SEL R25, R25, RZ, !P0 ;  /* 0x000000ff19197207 */ /* 0x010fe40004000000 */
[----:B------:R-:W-:-:S04]  /*16870*/  IMAD R5, R5, R15, RZ ;  /* 0x0000000f05057224 */ /* 0x000fc800078e02ff */
[C---:B------:R-:W-:Y:S02]  /*16880*/  IMAD R37, R4.reuse, R25, R5 ;  /* 0x0000001904257224 */ /* 0x040fe400078e0205 */
[----:B------:R-:W-:-:S04]  /*16890*/  IMAD.WIDE.U32 R4, R4, R15, RZ ;  /* 0x0000000f04047225 */ /* 0x000fc800078e00ff */
[----:B------:R-:W-:Y:S01]  /*168a0*/  IMAD.IADD R24, R24, 0x1, R50 ;  /* 0x0000000118187824 */ /* 0x000fe200078e0232 */
[----:B------:R-:W-:-:S03]  /*168b0*/  IADD3 R6, P0, P3, R4, R6, R44 ;  /* 0x0000000604067210 */ /* 0x000fc60007b1e02c */
[----:B-1----:R-:W-:Y:S01]  /*168c0*/  @P1 IMAD.HI.U32 R4, R24, R39, RZ ;  /* 0x0000002718041227 */ /* 0x002fe200078e00ff */
[----:B------:R-:W-:-:S03]  /*168d0*/  SEL R25, R49, RZ, P2 ;  /* 0x000000ff31197207 */ /* 0x000fc60001000000 */
[----:B------:R-:W-:Y:S01]  /*168e0*/  IMAD.IADD R7, R5, 0x1, R37 ;  /* 0x0000000105077824 */ /* 0x000fe200078e0225 */
[----:B------:R-:W-:Y:S02]  /*168f0*/  MOV R5, R24 ;  /* 0x0000001800057202 */ /* 0x000fe40000000f00 */
[----:B0-----:R-:W-:Y:S01]  /*16900*/  @P1 SHF.R.U32.HI R5, RZ, R41, R4 ;  /* 0x00000029ff051219 */ /* 0x001fe20000011604 */
[----:B--2---:R-:W0:Y:S01]  /*16910*/  @!P2 LDC R12, c[0x0][0xb50] ;  /* 0x0002d400ff0cab82 */ /* 0x004e220000000800 */
[-C--:B------:R-:W-:Y:S02]  /*16920*/  IMAD R35, R9, R25.reuse, RZ ;  /* 0x0000001909237224 */ /* 0x080fe400078e02ff */
[----:B------:R-:W-:Y:S01]  /*16930*/  IMAD.WIDE.U32 R8, R8, R25, RZ ;  /* 0x0000001908087225 */ /* 0x000fe200078e00ff */
[----:B------:R-:W-:-:S03]  /*16940*/  IADD3.X R7, R7, R26, R45, P0, P3 ;  /* 0x0000001a07077210 */ /* 0x000fc600007e642d */
[----:B------:R-:W-:Y:S01]  /*16950*/  IMAD.MOV R25, RZ, RZ, -R5 ;  /* 0x000000ffff197224 */ /* 0x000fe200078e0a05 */
[----:B------:R-:W1:Y:S01]  /*16960*/  @!P2 LDC R13, c[0x0][0xb54] ;  /* 0x0002d500ff0dab82 */ /* 0x000e620000000800 */
[----:B------:R-:W-:Y:S01]  /*16970*/  IMAD.IADD R35, R9, 0x1, R35 ;  /* 0x0000000109237824 */ /* 0x000fe200078e0223 */
        /* <DEDUP_REMOVED lines=12> */
[----:B---3--:R-:W-:-:S03]  /*16a40*/  IMAD.IADD R10, R36, 0x1, R50 ;  /* 0x00000001240a7824 */ /* 0x008fc600078e0232 */
        /* <DEDUP_REMOVED lines=27> */
[----:B------:R-:W-:Y:S01]  /*16c00*/  LOP3.LUT R0, R3, 0x180, RZ, 0xc0, !PT ;  /* 0x0000018003007812 */ /* 0x000fe200078ec0ff */
[----:B------:R-:W-:Y:S01]  /*16c10*/  IMAD.X R41, RZ, RZ, R5, P5 ;  /* 0x000000ffff297224 */ /* 0x000fe200028e0605 */
[----:B------:R-:W-:Y:S02]  /*16c20*/  IADD3 R29, P2, R4, 0x3000, RZ ;  /* 0x00003000041d7810 */ /* 0x000fe40007f5e0ff */
[----:B------:R-:W-:Y:S02]  /*16c30*/  SHF.R.U64 R0, R0, 0x3, RZ ;  /* 0x0000000300007819 */ /* 0x000fe400000012ff */
[----:B------:R-:W-:-:S02]  /*16c40*/  IADD3 R33, P3, R4, 0x4800, RZ ;  /* 0x0000480004217810 */ /* 0x000fc40007f7e0ff */
[----:B------:R-:W-:Y:S02]  /*16c50*/  IADD3 R37, P4, R4, 0x6000, RZ ;  /* 0x0000600004257810 */ /* 0x000fe40007f9e0ff */
[----:B------:R-:W-:Y:S01]  /*16c60*/  LOP3.LUT R40, R0, R3, RZ, 0x3c, !PT ;  /* 0x0000000300287212 */ /* 0x000fe200078e3cff */
[C---:B------:R-:W-:Y:S01]  /*16c70*/  IMAD R3, R44.reuse, UR5, R45 ;  /* 0x000000052c037c24 */ /* 0x040fe2000f8e022d */
[----:B------:R-:W-:Y:S01]  /*16c80*/  LOP3.LUT R24, R25, 0x180, RZ, 0xc0, !PT ;  /* 0x0000018019187812 */ /* 0x000fe200078ec0ff */
[----:B------:R-:W-:Y:S01]  /*16c90*/  IMAD.WIDE.U32 R44, R44, UR4, RZ ;  /* 0x000000042c2c7c25 */ /* 0x000fe2000f8e00ff */
[----:B------:R-:W-:Y:S01]  /*16ca0*/  LOP3.LUT R28, R29, 0x180, RZ, 0xc0, !PT ;  /* 0x000001801d1c7812 */ /* 0x000fe200078ec0ff */
[----:B------:R-:W-:Y:S01]  /*16cb0*/  ULDC.64 UR4, c[0x0][0xae8] ;  /* 0x0002ba0000047ab9 */ /* 0x000fe20000000a00 */
[----:B------:R-:W-:Y:S01]  /*16cc0*/  LOP3.LUT R32, R33, 0x180, RZ, 0xc0, !PT ;  /* 0x0000018021207812 */ /* 0x000fe200078ec0ff */
[----:B------:R-:W-:Y:S01]  /*16cd0*/  IMAD R0, R13, 0x60, R20 ;  /* 0x000000600d007824 */ /* 0x000fe200078e0214 */
[----:B------:R-:W-:Y:S01]  /*16ce0*/  LOP3.LUT R36, R37, 0x180, RZ, 0xc0, !PT ;  /* 0x0000018025247812 */ /* 0x000fe200078ec0ff */
[----:B------:R-:W-:Y:S01]  /*16cf0*/  IMAD.IADD R45, R45, 0x1, R3 ;  /* 0x000000012d2d7824 */ /* 0x000fe200078e0203 */
[----:B------:R-:W-:Y:S01]  /*16d00*/  LOP3.LUT R7, R4, 0x180, RZ, 0xc0, !PT ;  /* 0x0000018004077812 */ /* 0x000fe200078ec0ff */
[----:B------:R-:W-:Y:S01]  /*16d10*/  IMAD.IADD R12, R50, 0x1, R0 ;  /* 0x00000001320c7824 */ /* 0x000fe200078e0200 */
[----:B------:R-:W-:Y:S01]  /*16d20*/  SHF.R.U64 R24, R24, 0x3, RZ ;  /* 0x0000000318187819 */ /* 0x000fe200000012ff */
[----:B------:R-:W5:Y:S01]  /*16d30*/  LD.E.128 R40, desc[UR38][R40.64] ;  /* 0x0000002628287980 */ /* 0x000f62000c101d00 */
[----:B------:R-:W-:-:S02]  /*16d40*/  SHF.R.U64 R28, R28, 0x3, RZ ;  /* 0x000000031c1c7819 */ /* 0x000fc400000012ff */
[----:B------:R-:W-:Y:S02]  /*16d50*/  SHF.R.U64 R32, R32, 0x3, RZ ;  /* 0x0000000320207819 */ /* 0x000fe400000012ff */
        /* <DEDUP_REMOVED lines=9> */
[----:B------:R-:W-:Y:S01]  /*16df0*/  IMAD.X R29, RZ, RZ, R5, P2 ;  /* 0x000000ffff1d7224 */ /* 0x000fe200010e0605 */
        /* <DEDUP_REMOVED lines=10> */
[----:B------:R-:W5:Y:S01]  /*16ea0*/  LD.E.128 R4, desc[UR38][R4.64] ;  /* 0x0000002604047980 */ /* 0x000f62000c101d00 */
        /* <DEDUP_REMOVED lines=24> */
[----:B------:R-:W-:-:S03]  /*17030*/  PRMT R0, RZ, 0x654, R0 ;  /* 0x00000654ff007816 */ /* 0x000fc60000000000 */
[C---:B------:R-:W-:Y:S02]  /*17040*/  IMAD R9, R11.reuse, UR5, R10 ;  /* 0x000000050b097c24 */ /* 0x040fe4000f8e020a */
[----:B------:R-:W-:Y:S01]  /*17050*/  IMAD.WIDE.U32 R10, R11, UR4, R44 ;  /* 0x000000040b0a7c25 */ /* 0x000fe2000f8e002c */
[----:B------:R-:W-:Y:S01]  /*17060*/  ULDC.64 UR4, c[0x0][0xa80] ;  /* 0x0002a00000047ab9 */ /* 0x000fe20000000a00 */
[----:B0-----:R0:W-:Y:S02]  /*17070*/  SYNCS.ARRIVE.TRANS64.RED.A1T0 RZ, [R0+URZ], RZ ;  /* 0x000000ff00ff79a7 */ /* 0x0011e4000810043f */
[----:B------:R-:W-:Y:S02]  /*17080*/  IMAD.IADD R9, R11, 0x1, R9 ;  /* 0x000000010b097824 */ /* 0x000fe400078e0209 */
[C---:B------:R-:W-:Y:S02]  /*17090*/  VIADD R46, R21.reuse, 0x20 ;  /* 0x00000020152e7836 */ /* 0x040fe40000000000 */
[----:B------:R-:W-:Y:S01]  /*170a0*/  VIADD R44, R21, 0x40 ;  /* 0x00000040152c7836 */ /* 0x000fe20000000000 */
[----:B0-----:R-:W-:Y:S01]  /*170b0*/  LEA R0, P0, R10, UR4, 0x1 ;  /* 0x000000040a007c11 */ /* 0x001fe2000f8008ff */
[----:B------:R-:W-:-:S03]  /*170c0*/  UMOV UR4, 0xffffffff ;  /* 0xffffffff00047882 */ /* 0x000fc60000000000 */
[----:B------:R-:W-:Y:S02]  /*170d0*/  LEA.HI.X R9, R10, UR5, R9, 0x1, P0 ;  /* 0x000000050a097c11 */ /* 0x000fe400080f0c09 */
[----:B------:R-:W-:Y:S02]  /*170e0*/  SHF.R.S32.HI R47, RZ, 0x1f, R46 ;  /* 0x0000001fff2f7819 */ /* 0x000fe4000001142e */
[----:B------:R-:W-:Y:S01]  /*170f0*/  SHF.R.S32.HI R48, RZ, 0x1f, R44 ;  /* 0x0000001fff307819 */ /* 0x000fe2000001142c */
[----:B------:R-:W-:Y:S06]  /*17100*/  BRA.DIV UR4, `(.L_x_12485) ;  /* 0x000000a204887947 */ /* 0x000fec000b800000 */
[----:B------:R0:W1:Y:S04]  /*17110*/  SHFL.IDX PT, R3, R9, RZ, 0x1c1f ;  /* 0x001c1fff09037589 */ /* 0x00006800000e0000 */
[----:B------:R0:W2:Y:S02]  /*17120*/  SHFL.IDX PT, R14, R0, RZ, 0x1c1f ;  /* 0x001c1fff000e7589 */ /* 0x0000a400000e0000 */
.L_x_12663:
        /* <DEDUP_REMOVED lines=17> */
.L_x_12487:
[----:B------:R-:W-:Y:S05]  /*17240*/  BSYNC B1 ;  /* 0x0000000000017941 */ /* 0x000fea0003800000 */
.L_x_12486:
[----:B------:R-:W-:-:S03]  /*17250*/  UMOV UR4, 0xffffffff ;  /* 0xffffffff00047882 */ /* 0x000fc60000000000 */
[----:B------:R-:W-:Y:S05]  /*17260*/  BRA.DIV UR4, `(.L_x_12488) ;  /* 0x000000a204647947 */ /* 0x000fea000b800000 */
[----:B-1----:R1:W4:Y:S04]  /*17270*/  SHFL.IDX PT, R3, R9, 0x1, 0x1c1f ;  /* 0x003c1f0009037f89 */ /* 0x00232800000e0000 */
[----:B--23--:R1:W2:Y:S02]  /*17280*/  SHFL.IDX PT, R14, R0, 0x1, 0x1c1f ;  /* 0x003c1f00000e7f89 */ /* 0x00c2a400000e0000 */
.L_x_12667:
        /* <DEDUP_REMOVED lines=18> */
.L_x_12484:
[----:B------:R-:W-:Y:S01]  /*173b0*/  ULDC.64 UR4, c[0x0][0xb08] ;  /* 0x0002c20000047ab9 */ /* 0x000fe20000000a00 */
[----:B------:R-:W1:Y:S01]  /*173c0*/  @P1 LDC R11, c[0x0][0xbec] ;  /* 0x0002fb00ff0b1b82 */ /* 0x000e620000000800 */
[----:B------:R-:W-:Y:S01]  /*173d0*/  IMAD R45, R45, UR4, RZ ;  /* 0x000000042d2d7c24 */ /* 0x000fe2000f8e02ff */
[----:B0-----:R-:W-:Y:S01]  /*173e0*/  SHF.R.S32.HI R0, RZ, 0x1f, R15 ;  /* 0x0000001fff007819 */ /* 0x001fe2000001140f */
[----:B------:R-:W-:-:S04]  /*173f0*/  IMAD.WIDE.U32 R4, R44, UR4, RZ ;  /* 0x000000042c047c25 */ /* 0x000fc8000f8e00ff */
[----:B------:R-:W-:Y:S01]  /*17400*/  IMAD R45, R44, UR5, R45 ;  /* 0x000000052c2d7c24 */ /* 0x000fe2000f8e022d */
[----:B------:R-:W0:Y:S01]  /*17410*/  @P1 LDC R6, c[0x0][0xbf0] ;  /* 0x0002fc00ff061b82 */ /* 0x000e220000000800 */
[----:B------:R-:W-:Y:S01]  /*17420*/  ULDC.64 UR4, c[0x0][0xb38] ;  /* 0x0002ce0000047ab9 */ /* 0x000fe20000000a00 */
[----:B------:R-:W-:Y:S02]  /*17430*/  IMAD.MOV.U32 R3, RZ, RZ, R24 ;  /* 0x000000ffff037224 */ /* 0x000fe400078e0018 */
        /* <DEDUP_REMOVED lines=37> */
.L_x_12670:
        /* <DEDUP_REMOVED lines=27> */
[----:B--2---:R-:W-:Y:S02]  /*17840*/  @!P2 IMAD.MOV.U32 R4, RZ, RZ, R14 ;  /* 0x000000ffff04a224 */ /* 0x004fe400078e000e */
[----:B-1----:R-:W-:Y:S01]  /*17850*/  @!P2 IMAD.MOV.U32 R5, RZ, RZ, R3 ;  /* 0x000000ffff05a224 */ /* 0x002fe200078e0003 */
[----:B------:R-:W-:Y:S01]  /*17860*/  ISETP.GE.AND P1, PT, R39, UR4, PT ;  /* 0x0000000427007c0c */ /* 0x000fe2000bf26270 */
        /* <DEDUP_REMOVED lines=46> */
.L_x_12492:
[----:B------:R-:W-:Y:S05]  /*17b50*/  BSYNC B1 ;  /* 0x0000000000017941 */ /* 0x000fea0003800000 */
.L_x_12491:
[----:B------:R-:W-:-:S03]  /*17b60*/  UMOV UR4, 0xffffffff ;  /* 0xffffffff00047882 */ /* 0x000fc60000000000 */
[----:B------:R-:W-:Y:S05]  /*17b70*/  BRA.DIV UR4, `(.L_x_12493) ;  /* 0x0000009a049c7947 */ /* 0x000fea000b800000 */
[----:B-1----:R1:W4:Y:S04]  /*17b80*/  SHFL.IDX PT, R3, R24, 0x1, 0x1c1f ;  /* 0x003c1f0018037f89 */ /* 0x00232800000e0000 */
[----:B--23--:R1:W2:Y:S02]  /*17b90*/  SHFL.IDX PT, R14, R0, 0x1, 0x1c1f ;  /* 0x003c1f00000e7f89 */ /* 0x00c2a400000e0000 */
.L_x_12674:
        /* <DEDUP_REMOVED lines=76> */
.L_x_12482:
[----:B------:R-:W3:Y:S01]  /*18060*/  LDL.LU R0, [R1+0xa8] ;  /* 0x0000a80001007983 */ /* 0x000ee20000300800 */
        /* <DEDUP_REMOVED lines=10> */
[----:B----4-:R-:W-:Y:S01]  /*18110*/  IADD3 R4, P2, R6, UR4, RZ ;  /* 0x0000000406047c10 */ /* 0x010fe2000ff5e0ff */
[----:B------:R-:W-:-:S03]  /*18120*/  ULDC UR4, c[0x0][0xa88] ;  /* 0x0002a20000047ab9 */ /* 0x000fc60000000800 */
[----:B---3--:R-:W-:-:S05]  /*18130*/  IADD3.X R5, R0, UR5, RZ, P2, !PT ;  /* 0x0000000500057c10 */ /* 0x008fca00097fe4ff */
        /* <DEDUP_REMOVED lines=16> */
.L_x_12494:
        /* <DEDUP_REMOVED lines=57> */
.L_x_12496:
[----:B------:R-:W-:Y:S05]  /*185d0*/  BSYNC B1 ;  /* 0x0000000000017941 */ /* 0x000fea0003800000 */
.L_x_12495:
        /* <DEDUP_REMOVED lines=26> */
[----:B--2---:R-:W-:-:S04]  /*18780*/  IMAD.IADD R9, R27, 0x1, R0 ;  /* 0x000000011b097824 */ /* 0x004fc800078e0200 */
        /* <DEDUP_REMOVED lines=28> */
.L_x_12677:
        /* <DEDUP_REMOVED lines=18> */
.L_x_12499:
[----:B------:R-:W-:Y:S05]  /*18a70*/  BSYNC B1 ;  /* 0x0000000000017941 */ /* 0x000fea0003800000 */
.L_x_12498:
[----:B------:R-:W-:-:S03]  /*18a80*/  UMOV UR4, 0xffffffff ;  /* 0xffffffff00047882 */ /* 0x000fc60000000000 */
[----:B------:R-:W-:Y:S05]  /*18a90*/  BRA.DIV UR4, `(.L_x_12500) ;  /* 0x0000008e04507947 */ /* 0x000fea000b800000 */
[----:B--2---:R2:W0:Y:S04]  /*18aa0*/  SHFL.IDX PT, R3, R4, 0x1, 0x1c1f ;  /* 0x003c1f0004037f89 */ /* 0x00442800000e0000 */
[----:B---3--:R2:W3:Y:S02]  /*18ab0*/  SHFL.IDX PT, R14, R0, 0x1, 0x1c1f ;  /* 0x003c1f00000e7f89 */ /* 0x0084e400000e0000 */
.L_x_12681:
        /* <DEDUP_REMOVED lines=16> */
.L_x_12489:
[----:B------:R-:W-:Y:S05]  /*18bc0*/  BSYNC B0 ;  /* 0x0000000000007941 */ /* 0x000fea0003800000 */
.L_x_12481:
[----:B------:R-:W-:Y:S02]  /*18bd0*/  ULDC UR4, c[0x0][0xc3c] ;  /* 0x00030f0000047ab9 */ /* 0x000fe40000000800 */
[----:B-1----:R-:W-:-:S13]  /*18be0*/  ISETP.GE.AND P0, PT, R99, UR4, PT ;  /* 0x0000000463007c0c */ /* 0x002fda000bf06270 */
[----:B------:R-:W-:Y:S05]  /*18bf0*/  @!P0 BRA `(.L_x_12501) ;  /* 0xfffffe8800908947 */ /* 0x000fea000383ffff */
[----:B------:R-:W-:Y:S05]  /*18c00*/  BRA `(.L_x_12335) ;  /* 0x0000007800e87947 */ /* 0x000fea0003800000 */
.L_x_12333:
        /* <DEDUP_REMOVED lines=16> */
.L_x_12502:
        /* <DEDUP_REMOVED lines=44> */
.L_x_12506:
        /* <DEDUP_REMOVED lines=37> */
.L_x_12504:
        /* <DEDUP_REMOVED lines=13> */
.L_x_12507:
        /* <DEDUP_REMOVED lines=62> */
.L_x_12508:
        /* <DEDUP_REMOVED lines=62> */
.L_x_12509:
[----:B------:R-:W-:-:S05]  /*19ab0*/  LOP3.LUT R2, RZ, R2, RZ, 0x33, !PT ;  /* 0x00000002ff027212 */ /* 0x000fca00078e33ff */
[----:B------:R-:W-:Y:S01]  /*19ac0*/  IMAD.IADD R25, R25, 0x1, R2 ;  /* 0x0000000119197824 */ /* 0x000fe200078e0202 */
[----:B------:R-:W-:Y:S06]  /*19ad0*/  BRA `(.L_x_12510) ;  /* 0x00000000000c7947 */ /* 0x000fec0003800000 */
.L_x_12505:
[----:B------:R-:W-:Y:S02]  /*19ae0*/  IMAD.MOV.U32 R25, RZ, RZ, RZ ;  /* 0x000000ffff197224 */ /* 0x000fe400078e00ff */
[----:B------:R-:W-:Y:S02]  /*19af0*/  IMAD.U32 R24, RZ, RZ, UR6 ;  /* 0x00000006ff187e24 */ /* 0x000fe4000f8e00ff */
[----:B------:R-:W-:-:S07]  /*19b00*/  IMAD.MOV.U32 R26, RZ, RZ, RZ ;  /* 0x000000ffff1a7224 */ /* 0x000fce00078e00ff */
.L_x_12510:
[----:B------:R-:W-:-:S13]  /*19b10*/  ISETP.NE.AND P0, PT, R0, RZ, PT ;  /* 0x000000ff0000720c */ /* 0x000fda0003f05270 */
[----:B------:R-:W0:Y:S01]  /*19b20*/  @!P0 S2R R3, SR_CgaCtaId ;  /* 0x0000000000038919 */ /* 0x000e220000008800 */
[----:B------:R-:W-:-:S04]  /*19b30*/  @!P0 MOV R0, 0x400 ;  /* 0x0000040000008802 */ /* 0x000fc80000000f00 */
[----:B0-----:R-:W-:-:S05]  /*19b40*/  @!P0 LEA R0, R3, R0, 0x18 ;  /* 0x0000000003008211 */ /* 0x001fca00078ec0ff */
[----:B------:R1:W-:Y:S01]  /*19b50*/  @!P0 STS.128 [R0+0x2d8d0], R24 ;  /* 0x02d8d01800008388 */ /* 0x0003e20000000c00 */
[----:B------:R-:W-:Y:S06]  /*19b60*/  BAR.ARV 0x5, 0x200 ;  /* 0x0148000000007b1d */ /* 0x000fec0000002000 */
.L_x_12503:
[----:B-1----:R-:W-:Y:S01]  /*19b70*/  IMAD.MOV.U32 R0, RZ, RZ, 0x1 ;  /* 0x00000001ff007424 */ /* 0x002fe200078e00ff */
[----:B------:R-:W-:Y:S01]  /*19b80*/  ULDC UR4, c[0x0][0xc3c] ;  /* 0x00030f0000047ab9 */ /* 0x000fe20000000800 */
[----:B------:R-:W-:Y:S01]  /*19b90*/  IMAD.MOV.U32 R28, RZ, RZ, RZ ;  /* 0x000000ffff1c7224 */ /* 0x000fe200078e00ff */
[----:B0-----:R-:W-:Y:S02]  /*19ba0*/  ISETP.GE.AND P0, PT, R27, UR4, PT ;  /* 0x000000041b007c0c */ /* 0x001fe4000bf06270 */
        /* <DEDUP_REMOVED lines=36> */
.L_x_12616:
[----:B------:R-:W0:Y:S02]  /*19df0*/  LDC.64 R2, c[0x0][0xc88] ;  /* 0x00032200ff027b82 */ /* 0x000e240000000a00 */
[----:B0-----:R-:W-:-:S05]  /*19e00*/  IMAD.WIDE R2, R27, 0x4, R2 ;  /* 0x000000041b027825 */ /* 0x001fca00078e0202 */
[----:B--2---:R-:W2:Y:S01]  /*19e10*/  LDG.E R11, desc[UR38][R2.64] ;  /* 0x00000026020b7981 */ /* 0x004ea2000c1e1900 */
[----:B------:R-:W-:Y:S05]  /*19e20*/  YIELD ;  /* 0x0000000000007946 */ /* 0x000fea0003800000 */
[----:B------:R-:W-:Y:S01]  /*19e30*/  ULDC.64 UR4, c[0x0][0xa28] ;  /* 0x00028a0000047ab9 */ /* 0x000fe20000000a00 */
[----:B------:R-:W-:Y:S01]  /*19e40*/  IMAD.MOV.U32 R10, RZ, RZ, RZ ;  /* 0x000000ffff0a7224 */ /* 0x000fe200078e00ff */
[----:B------:R-:W-:Y:S01]  /*19e50*/  ISETP.NE.U32.AND P0, PT, RZ, UR4, PT ;  /* 0x00000004ff007c0c */ /* 0x000fe2000bf05070 */
[----:B-1----:R-:W-:Y:S01]  /*19e60*/  IMAD.MOV.U32 R6, RZ, RZ, RZ ;  /* 0x000000ffff067224 */ /* 0x002fe200078e00ff */
[----:B------:R-:W-:Y:S01]  /*19e70*/  ULDC.64 UR8, c[0x0][0xa18] ;  /* 0x0002860000087ab9 */ /* 0x000fe20000000a00 */
[----:B------:R-:W-:Y:S01]  /*19e80*/  ULDC.64 UR6, c[0x0][0xa10] ;  /* 0x0002840000067ab9 */ /* 0x000fe20000000a00 */
[----:B------:R-:W-:-:S02]  /*19e90*/  ISETP.NE.AND.EX P0, PT, RZ, UR5, PT, P0 ;  /* 0x00000005ff007c0c */ /* 0x000fc4000bf05300 */
[----:B--2---:R-:W-:Y:S01]  /*19ea0*/  SHF.R.S32.HI R0, RZ, 0x1f, R11 ;  /* 0x0000001fff007819 */ /* 0x004fe2000001140b */
[----:B------:R-:W-:-:S10]  /*19eb0*/  IMAD.SHL.U32 R18, R11, 0x4, RZ ;  /* 0x000000040b127824 */ /* 0x000fd400078e00ff */
[C---:B------:R-:W-:Y:S01]  /*19ec0*/  @P0 LEA R2, P1, R11.reuse, UR4, 0x2 ;  /* 0x000000040b020c11 */ /* 0x040fe2000f8210ff */
[----:B------:R-:W-:Y:S03]  /*19ed0*/  STL [R1+0x8], R11 ;  /* 0x0000080b01007387 */ /* 0x000fe60000100800 */
[C-C-:B------:R-:W-:Y:S01]  /*19ee0*/  @P0 LEA.HI.X R3, R11.reuse, UR5, R0.reuse, 0x2, P1 ;  /* 0x000000050b030c11 */ /* 0x140fe200088f1400 */
[----:B------:R-:W-:Y:S01]  /*19ef0*/  ULDC.64 UR4, c[0x0][0xa00] ;  /* 0x0002800000047ab9 */ /* 0x000fe20000000a00 */
[----:B------:R-:W-:Y:S01]  /*19f00*/  SHF.L.U64.HI R19, R11, 0x2, R0 ;  /* 0x000000020b137819 */ /* 0x000fe20000010200 */
[----:B------:R0:W-:Y:S04]  /*19f10*/  STL [R1+0x48], R0 ;  /* 0x0000480001007387 */ /* 0x0001e80000100800 */
[----:B------:R1:W2:Y:S01]  /*19f20*/  @P0 LDG.E R10, desc[UR38][R2.64] ;  /* 0x00000026020a0981 */ /* 0x0002a2000c1e1900 */
        /* <DEDUP_REMOVED lines=28> */
[----:B0-----:R-:W-:Y:S01]  /*1a0f0*/  IMAD.U32 R6, RZ, RZ, UR4 ;  /* 0x00000004ff067e24 */ /* 0x001fe2000f8e00ff */
[----:B---3--:R0:W-:Y:S04]  /*1a100*/  STL [R1+0x40], R8 ;  /* 0x0000400801007387 */ /* 0x0081e80000100800 */
[----:B--2---:R0:W-:Y:S01]  /*1a110*/  STL [R1+0x28], R10 ;  /* 0x0000280a01007387 */ /* 0x0041e20000100800 */
[----:B----4-:R-:W-:Y:S05]  /*1a120*/  @P2 BRA `(.L_x_12512) ;  /* 0x0000000000142947 */ /* 0x010fea0003800000 */
[----:B------:R-:W-:Y:S05]  /*1a130*/  @!P0 BRA `(.L_x_12512) ;  /* 0x0000000000108947 */ /* 0x000fea0003800000 */
[----:B------:R-:W0:Y:S04]  /*1a140*/  LDG.E R7, desc[UR38][R2.64] ;  /* 0x0000002602077981 */ /* 0x000e28000c1e1900 */
[----:B------:R-:W0:Y:S02]  /*1a150*/  LDG.E R2, desc[UR38][R2.64+0x4] ;  /* 0x0000042602027981 */ /* 0x000e24000c1e1900 */
[----:B0-----:R-:W-:-:S05]  /*1a160*/  IMAD.IADD R8, R2, 0x1, -R7 ;  /* 0x0000000102087824 */ /* 0x001fca00078e0a07 */
[----:B------:R1:W-:Y:S02]  /*1a170*/  STL [R1+0x40], R8 ;  /* 0x0000400801007387 */ /* 0x0003e40000100800 */
.L_x_12512:
[----:B------:R-:W-:Y:S01]  /*1a180*/  IMAD.MOV.U32 R12, RZ, RZ, R11 ;  /* 0x000000ffff0c7224 */ /* 0x000fe200078e000b */
[----:B------:R-:W-:Y:S01]  /*1a190*/  ULDC.64 UR4, c[0x0][0xa20] ;  /* 0x0002880000047ab9 */ /* 0x000fe20000000a00 */
[C---:B------:R-:W-:Y:S02]  /*1a1a0*/  LOP3.LUT R7, R26.reuse, 0xff000000, RZ, 0xc0, !PT ;  /* 0xff0000001a077812 */ /* 0x040fe400078ec0ff */
[----:B------:R-:W-:Y:S01]  /*1a1b0*/  ISETP.NE.U32.AND P0, PT, RZ, UR4, PT ;  /* 0x00000004ff007c0c */ /* 0x000fe2000bf05070 */
[----:B------:R2:W-:Y:S01]  /*1a1c0*/  STL [R1+0xc], R12 ;  /* 0x00000c0c01007387 */ /* 0x0005e20000100800 */
[----:B------:R-:W-:Y:S02]  /*1a1d0*/  SHF.R.U32.HI R7, RZ, 0x8, R7 ;  /* 0x00000008ff077819 */ /* 0x000fe40000011607 */
[----:B------:R-:W-:Y:S02]  /*1a1e0*/  ISETP.NE.AND.EX P0, PT, RZ, UR5, PT, P0 ;  /* 0x00000005ff007c0c */ /* 0x000fe4000bf05300 */
[----:B------:R-:W-:-:S02]  /*1a1f0*/  LOP3.LUT R2, R26, 0xff0000, RZ, 0xc0, !PT ;  /* 0x00ff00001a027812 */ /* 0x000fc400078ec0ff */
[----:B------:R-:W-:Y:S02]  /*1a200*/  LOP3.LUT R17, R26, 0xffff, RZ, 0xc0, !PT ;  /* 0x0000ffff1a117812 */ /* 0x000fe400078ec0ff */
[----:B------:R-:W-:-:S07]  /*1a210*/  LEA.HI R7, R2, R7, RZ, 0x10 ;  /* 0x0000000702077211 */ /* 0x000fce00078f80ff */
[----:B--2---:R-:W-:Y:S05]  /*1a220*/  @!P0 BRA `(.L_x_12513) ;  /* 0x0000000000108947 */ /* 0x004fea0003800000 */
[----:B------:R-:W-:-:S04]  /*1a230*/  IADD3 R2, P0, R18, UR4, RZ ;  /* 0x0000000412027c10 */ /* 0x000fc8000ff1e0ff */
[----:B------:R-:W-:-:S05]  /*1a240*/  IADD3.X R3, R19, UR5, RZ, P0, !PT ;  /* 0x0000000513037c10 */ /* 0x000fca00087fe4ff */
[----:B------:R2:W5:Y:S01]  /*1a250*/  LDG.E R6, desc[UR38][R2.64] ;  /* 0x0000002602067981 */ /* 0x000562000c1e1900 */
[----:B------:R-:W-:Y:S05]  /*1a260*/  BRA `(.L_x_12514) ;  /* 0x0000000000247947 */ /* 0x000fea0003800000 */
.L_x_12513:
        /* <DEDUP_REMOVED lines=9> */
.L_x_12514:
[----:B--2---:R-:W2:Y:S01]  /*1a300*/  @P1 LDG.E R2, desc[UR38][R4.64] ;  /* 0x0000002604021981 */ /* 0x004ea2000c1e1900 */
[----:B------:R-:W3:Y:S03]  /*1a310*/  LDC R3, c[0x0][0x448] ;  /* 0x00011200ff037b82 */ /* 0x000ee60000000800 */
[----:B------:R4:W2:Y:S01]  /*1a320*/  @P1 LDG.E R4, desc[UR38][R4.64+0x4] ;  /* 0x0000042604041981 */ /* 0x0008a2000c1e1900 */
[----:B-----5:R-:W-:Y:S01]  /*1a330*/  IMAD.IADD R6, R6, 0x1, -R10 ;  /* 0x0000000106067824 */ /* 0x020fe200078e0a0a */
[----:B------:R-:W-:Y:S01]  /*1a340*/  BSSY B0, `(.L_x_12515) ;  /* 0x0000037000007945 */ /* 0x000fe20003800000 */
[----:B------:R-:W-:Y:S02]  /*1a350*/  LOP3.LUT R23, R7, 0xff, RZ, 0xc0, !PT ;  /* 0x000000ff07177812 */ /* 0x000fe400078ec0ff */
[----:B---3--:R-:W-:-:S13]  /*1a360*/  ISETP.NE.AND P0, PT, R3, 0x1, PT ;  /* 0x000000010300780c */ /* 0x008fda0003f05270 */
[----:B------:R-:W3:Y:S08]  /*1a370*/  @P0 LDC R3, c[0x0][0x44c] ;  /* 0x00011300ff030b82 */ /* 0x000ef00000000800 */
[----:B----4-:R-:W4:Y:S01]  /*1a380*/  @P0 LDC R5, c[0x0][0x450] ;  /* 0x00011400ff050b82 */ /* 0x010f220000000800 */
[----:B--2---:R-:W-:Y:S02]  /*1a390*/  @P1 IMAD.IADD R9, R4, 0x1, -R2 ;  /* 0x0000000104091824 */ /* 0x004fe400078e0a02 */
[----:B------:R-:W-:-:S05]  /*1a3a0*/  IMAD R2, R25, 0xc0, RZ ;  /* 0x000000c019027824 */ /* 0x000fca00078e02ff */
[----:B------:R-:W-:-:S05]  /*1a3b0*/  IADD3 R2, R2, 0xbf, RZ ;  /* 0x000000bf02027810 */ /* 0x000fca0007ffe0ff */
[----:B---3--:R-:W-:-:S05]  /*1a3c0*/  @P0 IMAD.HI.U32 R3, R2, R3, RZ ;  /* 0x0000000302030227 */ /* 0x008fca00078e00ff */
[----:B----4-:R-:W-:Y:S01]  /*1a3d0*/  @P0 SHF.R.U32.HI R2, RZ, R5, R3 ;  /* 0x00000005ff020219 */ /* 0x010fe20000011603 */
[----:B------:R-:W-:-:S05]  /*1a3e0*/  IMAD.IADD R3, R6, 0x1, R9 ;  /* 0x0000000106037824 */ /* 0x000fca00078e0209 */
[----:B------:R2:W-:Y:S01]  /*1a3f0*/  STL [R1+0x20], R3 ;  /* 0x0000200301007387 */ /* 0x0005e20000100800 */
[----:B------:R-:W-:-:S05]  /*1a400*/  IADD3 R20, R3, 0x80, -R8 ;  /* 0x0000008003147810 */ /* 0x000fca0007ffe808 */
[----:B------:R-:W-:Y:S02]  /*1a410*/  IMAD.IADD R2, R20, 0x1, R2 ;  /* 0x0000000114027824 */ /* 0x000fe400078e0202 */
[----:B--2---:R-:W-:-:S05]  /*1a420*/  VIADD R3, R3, 0x7f ;  /* 0x0000007f03037836 */ /* 0x004fca0000000000 */
[----:B------:R-:W-:-:S04]  /*1a430*/  SHF.R.S32.HI R4, RZ, 0x1f, R3 ;  /* 0x0000001fff047819 */ /* 0x000fc80000011403 */
[----:B------:R-:W-:Y:S02]  /*1a440*/  LEA.HI R4, R4, R3, RZ, 0x7 ;  /* 0x0000000304047211 */ /* 0x000fe400078f38ff */
[----:B------:R-:W-:Y:S02]  /*1a450*/  SHF.R.S32.HI R3, RZ, 0x1f, R2 ;  /* 0x0000001fff037819 */ /* 0x000fe40000011402 */
[----:B------:R-:W-:Y:S02]  /*1a460*/  SHF.R.S32.HI R21, RZ, 0x7, R4 ;  /* 0x00000007ff157819 */ /* 0x000fe40000011404 */
[----:B------:R-:W-:Y:S01]  /*1a470*/  LEA.HI R3, R3, R2, RZ, 0x7 ;  /* 0x0000000203037211 */ /* 0x000fe200078f38ff */
[----:B------:R-:W-:Y:S01]  /*1a480*/  IMAD.MOV.U32 R2, RZ, RZ, RZ ;  /* 0x000000ffff027224 */ /* 0x000fe200078e00ff */
        /* <DEDUP_REMOVED lines=8> */
[----:B01----:R-:W-:Y:S02]  /*1a510*/  IABS R8, R7 ;  /* 0x0000000700087213 */ /* 0x003fe40000000000 */
        /* <DEDUP_REMOVED lines=25> */
.L_x_12516:
[----:B------:R-:W-:Y:S05]  /*1a6b0*/  BSYNC B0 ;  /* 0x0000000000007941 */ /* 0x000fea0003800000 */
.L_x_12515:
        /* <DEDUP_REMOVED lines=20> */
[----:B------:R-:W2:Y:S02]  /*1a800*/  S2R R6, SR_TID.X ;  /* 0x0000000000067919 */ /* 0x000ea40000002100 */
[----:B--2---:R-:W-:-:S04]  /*1a810*/  SHF.R.U32.HI R6, RZ, 0x5, R6 ;  /* 0x00000005ff067819 */ /* 0x004fc80000011606 */
[----:B------:R-:W-:-:S05]  /*1a820*/  LOP3.LUT R6, R6, 0x3, RZ, 0xc0, !PT ;  /* 0x0000000306067812 */ /* 0x000fca00078ec0ff */
[----:B------:R2:W3:Y:S02]  /*1a830*/  SHFL.IDX PT, R14, R6, RZ, 0x1f ;  /* 0x00001fff060e7589 */ /* 0x0004e400000e0000 */
.L_x_12684:
[----:B---3--:R-:W-:Y:S02]  /*1a840*/  ISETP.NE.AND P0, PT, R14, RZ, PT ;  /* 0x000000ff0e00720c */ /* 0x008fe40003f05270 */
[----:B------:R-:W-:-:S11]  /*1a850*/  PLOP3.LUT P6, PT, PT, PT, PT, 0x8, 0x0 ;  /* 0x000000000000781c */ /* 0x000fd60003fce170 */
[----:B------:R-:W-:Y:S05]  /*1a860*/  @P0 BRA `(.L_x_12520) ;  /* 0x00000000000c0947 */ /* 0x000fea0003800000 */
[----:B------:R-:W-:-:S03]  /*1a870*/  UMOV UR4, 0xffffffff ;  /* 0xffffffff00047882 */ /* 0x000fc60000000000 */
[----:B------:R-:W-:Y:S05]  /*1a880*/  BRA.DIV UR4, `(.L_x_12521) ;  /* 0x0000007204507947 */ /* 0x000fea000b800000 */
[----:B------:R-:W-:-:S13]  /*1a890*/  ELECT P6, URZ, PT ;  /* 0x00000000003f782f */ /* 0x000fda00038c0000 */
.L_x_12520:
[----:B--2---:R-:W2:Y:S01]  /*1a8a0*/  LDL R6, [R1+0x4c] ;  /* 0x00004c0001067983 */ /* 0x004ea20000100800 */
[----:B------:R-:W-:Y:S01]  /*1a8b0*/  BSSY B1, `(.L_x_12522) ;  /* 0x0000008000017945 */ /* 0x000fe20003800000 */
[----:B--2---:R-:W-:-:S05]  /*1a8c0*/  VIADD R6, R6, 0x1 ;  /* 0x0000000106067836 */ /* 0x004fca0000000000 */
[----:B------:R-:W-:-:S04]  /*1a8d0*/  LEA.HI R7, R6, R6, RZ, 0x1 ;  /* 0x0000000606077211 */ /* 0x000fc800078f08ff */
[----:B------:R-:W-:-:S05]  /*1a8e0*/  LOP3.LUT R7, R7, 0xfffffffe, RZ, 0xc0, !PT ;  /* 0xfffffffe07077812 */ /* 0x000fca00078ec0ff */
[----:B------:R-:W-:-:S05]  /*1a8f0*/  IMAD.IADD R6, R6, 0x1, -R7 ;  /* 0x0000000106067824 */ /* 0x000fca00078e0a07 */
[----:B------:R-:W-:-:S04]  /*1a900*/  SHF.L.U32 R6, R6, 0x1f, RZ ;  /* 0x0000001f06067819 */ /* 0x000fc800000006ff */
[----:B------:R-:W2:Y:S02]  /*1a910*/  SYNCS.PHASECHK.TRANS64.TRYWAIT P0, [R16+URZ+0x2d820], R6 ;  /* 0x02d82006100075a7 */ /* 0x000ea4000800017f */
[----:B--2---:R-:W-:Y:S05]  /*1a920*/  @!P0 BRA `(.L_x_12523) ;  /* 0x0000007000488947 */ /* 0x004fea0003800000 */
.L_x_12687:
[----:B------:R-:W-:Y:S05]  /*1a930*/  BSYNC B1 ;  /* 0x0000000000017941 */ /* 0x000fea0003800000 */
.L_x_12522:
[----:B------:R-:W-:Y:S04]  /*1a940*/  BSSY B1, `(.L_x_12524) ;  /* 0x000008c000017945 */ /* 0x000fe80003800000 */
[----:B------:R-:W-:Y:S05]  /*1a950*/  @!P6 BRA `(.L_x_12525) ;  /* 0x000000080028e947 */ /* 0x000fea0003800000 */
[----:B01----:R-:W3:Y:S01]  /*1a960*/  LDL R8, [R1+0x4] ;  /* 0x0000040001087983 */ /* 0x003ee20000100800 */
[----:B------:R-:W-:Y:S01]  /*1a970*/  IMAD R9, R29, 0x8, R16 ;  /* 0x000000081d097824 */ /* 0x000fe200078e0210 */
[----:B------:R-:W0:Y:S01]  /*1a980*/  S2R R7, SR_TID.X ;  /* 0x0000000000077919 */ /* 0x000e220000002100 */
[----:B------:R-:W-:Y:S01]  /*1a990*/  BSSY B2, `(.L_x_12526) ;  /* 0x0000006000027945 */ /* 0x000fe20003800000 */
[----:B0-----:R-:W-:-:S04]  /*1a9a0*/  LOP3.LUT R7, R7, 0x7f, RZ, 0xc0, !PT ;  /* 0x0000007f07077812 */ /* 0x001fc800078ec0ff */
[----:B------:R-:W-:Y:S02]  /*1a9b0*/  ISETP.NE.AND P1, PT, R7, RZ, PT ;  /* 0x000000ff0700720c */ /* 0x000fe40003f25270 */
[----:B---3--:R-:W-:-:S04]  /*1a9c0*/  SHF.L.U32 R11, R8, 0x1f, RZ ;  /* 0x0000001f080b7819 */ /* 0x008fc800000006ff */
[----:B------:R-:W0:Y:S02]  /*1a9d0*/  SYNCS.PHASECHK.TRANS64.TRYWAIT P0, [R9+URZ+0x2d8a0], R11 ;  /* 0x02d8a00b090075a7 */ /* 0x000e24000800017f */
[----:B0-----:R-:W-:Y:S05]  /*1a9e0*/  @!P0 BRA `(.L_x_12527) ;  /* 0x00000070002c8947 */ /* 0x001fea0003800000 */
.L_x_12688:
[----:B------:R-:W-:Y:S05]  /*1a9f0*/  BSYNC B2 ;  /* 0x0000000000027941 */ /* 0x000fea0003800000 */
.L_x_12526:
[----:B------:R-:W-:Y:S04]  /*1aa00*/  BSSY B2, `(.L_x_12528) ;  /* 0x0000009000027945 */ /* 0x000fe80003800000 */
[----:B------:R-:W-:Y:S05]  /*1aa10*/  @P1 BRA `(.L_x_12529) ;  /* 0x00000000001c1947 */ /* 0x000fea0003800000 */
[----:B--2---:R-:W1:Y:S02]  /*1aa20*/  S2R R6, SR_TID.X ;  /* 0x0000000000067919 */ /* 0x004e640000002100 */
[----:B-1----:R-:W-:Y:S01]  /*1aa30*/  LOP3.LUT R7, R6, 0x1f, RZ, 0xc0, !PT ;  /* 0x0000001f06077812 */ /* 0x002fe200078ec0ff */
[----:B------:R-:W-:-:S03]  /*1aa40*/  IMAD.MOV.U32 R6, RZ, RZ, 0x6000 ;  /* 0x00006000ff067424 */ /* 0x000fc600078e00ff */
[----:B------:R-:W-:Y:S01]  /*1aa50*/  ISETP.NE.AND P0, PT, R7, RZ, PT ;  /* 0x000000ff0700720c */ /* 0x000fe20003f05270 */
[----:B------:R1:W-:-:S12]  /*1aa60*/  SYNCS.ARRIVE.TRANS64 RZ, [R9+URZ+0x2d890], R6 ;  /* 0x02d8900609ff79a7 */ /* 0x0003d8000800003f */
[----:B-1----:R-:W-:Y:S05]  /*1aa70*/  @!P0 BRA `(.L_x_12529) ;  /* 0x0000000000048947 */ /* 0x002fea0003800000 */
[----:B------:R-:W-:Y:S01]  /*1aa80*/  BPT.TRAP 0x1 ;  /* 0x000000040000795c */ /* 0x000fe20000300000 */
.L_x_12529:
[----:B------:R-:W-:Y:S05]  /*1aa90*/  BSYNC B2 ;  /* 0x0000000000027941 */ /* 0x000fea0003800000 */
.L_x_12528:
        /* <DEDUP_REMOVED lines=8> */
[----:B--2---:R-:W-:Y:S01]  /*1ab20*/  VIADD R6, R9, 0x2d890 ;  /* 0x0002d89009067836 */ /* 0x004fe20000000000 */
[----:B------:R-:W-:Y:S01]  /*1ab30*/  UMOV UR6, 0x0 ;  /* 0x0000000000067882 */ /* 0x000fe20000000000 */
[----:B------:R-:W-:Y:S01]  /*1ab40*/  VIADD R10, R8, 0x15400 ;  /* 0x00015400080a7836 */ /* 0x000fe20000000000 */
[----:B------:R-:W-:-:S09]  /*1ab50*/  UMOV UR7, 0x12f00000 ;  /* 0x12f0000000077882 */ /* 0x000fd20000000000 */
.L_x_12530:
        /* <DEDUP_REMOVED lines=16> */
.L_x_12531:
        /* <DEDUP_REMOVED lines=16> */
.L_x_12532:
        /* <DEDUP_REMOVED lines=13> */
.L_x_12689:
[----:B------:R-:W-:Y:S05]  /*1ae30*/  BSYNC B2 ;  /* 0x0000000000027941 */ /* 0x000fea0003800000 */
.L_x_12533:
        /* <DEDUP_REMOVED lines=11> */
.L_x_12536:
[----:B------:R-:W-:Y:S05]  /*1aef0*/  BSYNC B2 ;  /* 0x0000000000027941 */ /* 0x000fea0003800000 */
.L_x_12535:
        /* <DEDUP_REMOVED lines=8> */
.L_x_12537:
        /* <DEDUP_REMOVED lines=15> */
.L_x_12538:
        /* <DEDUP_REMOVED lines=15> */
.L_x_12539:
        /* <DEDUP_REMOVED lines=9> */
[----:B---3--:R-:W-:Y:S05]  /*1b1f0*/  @P0 BRA.U.ANY `(.L_x_12539) ;  /* 0xfffffffd00d80947 */ /* 0x008fea000393ffff */
.L_x_12525:
[----:B------:R-:W-:Y:S05]  /*1b200*/  BSYNC B1 ;  /* 0x0000000000017941 */ /* 0x000fea0003800000 */
.L_x_12524:
[----:B--2---:R-:W2:Y:S01]  /*1b210*/  LDL.LU R6, [R1+0x4] ;  /* 0x0000040001067983 */ /* 0x004ea20000300800 */
[----:B------:R-:W-:Y:S01]  /*1b220*/  VIADD R29, R29, 0x1 ;  /* 0x000000011d1d7836 */ /* 0x000fe20000000000 */
[----:B------:R-:W-:Y:S01]  /*1b230*/  PLOP3.LUT P0, PT, PT, PT, PT, 0x8, 0x0 ;  /* 0x000000000000781c */ /* 0x000fe20003f0e170 */
[----:B0-----:R-:W-:-:S03]  /*1b240*/  VIADD R10, R5, 0xfffffffe ;  /* 0xfffffffe050a7836 */ /* 0x001fc60000000000 */
[C---:B------:R-:W-:Y:S02]  /*1b250*/  ISETP.NE.AND P1, PT, R29.reuse, 0x2, PT ;  /* 0x000000021d00780c */ /* 0x040fe40003f25270 */
[----:B------:R-:W-:Y:S02]  /*1b260*/  ISETP.GE.AND P2, PT, R10, R3, PT ;  /* 0x000000030a00720c */ /* 0x000fe40003f46270 */
[----:B------:R-:W-:Y:S02]  /*1b270*/  SEL R5, RZ, 0x1, P1 ;  /* 0x00000001ff057807 */ /* 0x000fe40000800000 */
[----:B------:R-:W-:Y:S02]  /*1b280*/  SEL R29, R29, RZ, P1 ;  /* 0x000000ff1d1d7207 */ /* 0x000fe40000800000 */
[----:B--2---:R-:W-:-:S05]  /*1b290*/  LOP3.LUT R6, R6, R5, RZ, 0x3c, !PT ;  /* 0x0000000506067212 */ /* 0x004fca00078e3cff */
[----:B------:R2:W-:Y:S02]  /*1b2a0*/  STL [R1+0x4], R6 ;  /* 0x0000040601007387 */ /* 0x0005e40000100800 */
[----:B------:R-:W-:Y:S05]  /*1b2b0*/  @!P2 BRA `(.L_x_12518) ;  /* 0x00000008005ca947 */ /* 0x000fea0003800000 */
.L_x_12556:
[----:B------:R-:W-:Y:S05]  /*1b2c0*/  YIELD ;  /* 0x0000000000007946 */ /* 0x000fea0003800000 */
[----:B------:R-:W-:Y:S04]  /*1b2d0*/  BSSY B1, `(.L_x_12540) ;  /* 0x000008b000017945 */ /* 0x000fe80003800000 */
[----:B---3--:R-:W-:Y:S05]  /*1b2e0*/  @!P6 BRA `(.L_x_12541) ;  /* 0x000000080024e947 */ /* 0x008fea0003800000 */
[----:B--2---:R-:W1:Y:S01]  /*1b2f0*/  LDL R6, [R1+0x4] ;  /* 0x0000040001067983 */ /* 0x004e620000100800 */
[----:B------:R-:W-:Y:S01]  /*1b300*/  IMAD R9, R29, 0x8, R16 ;  /* 0x000000081d097824 */ /* 0x000fe200078e0210 */
[----:B------:R-:W0:Y:S01]  /*1b310*/  S2R R5, SR_TID.X ;  /* 0x0000000000057919 */ /* 0x000e220000002100 */
[----:B------:R-:W-:Y:S01]  /*1b320*/  BSSY B2, `(.L_x_12542) ;  /* 0x0000006000027945 */ /* 0x000fe20003800000 */
[----:B0-----:R-:W-:-:S04]  /*1b330*/  LOP3.LUT R5, R5, 0x7f, RZ, 0xc0, !PT ;  /* 0x0000007f05057812 */ /* 0x001fc800078ec0ff */
[----:B------:R-:W-:Y:S02]  /*1b340*/  ISETP.NE.AND P2, PT, R5, RZ, PT ;  /* 0x000000ff0500720c */ /* 0x000fe40003f45270 */
[----:B-1----:R-:W-:-:S04]  /*1b350*/  SHF.L.U32 R8, R6, 0x1f, RZ ;  /* 0x0000001f06087819 */ /* 0x002fc800000006ff */
[----:B------:R-:W0:Y:S02]  /*1b360*/  SYNCS.PHASECHK.TRANS64.TRYWAIT P1, [R9+URZ+0x2d8a0], R8 ;  /* 0x02d8a008090075a7 */ /* 0x000e24000802017f */
[----:B0-----:R-:W-:Y:S05]  /*1b370*/  @!P1 BRA `(.L_x_12543) ;  /* 0x0000006400f09947 */ /* 0x001fea0003800000 */
.L_x_12690:
[----:B------:R-:W-:Y:S05]  /*1b380*/  BSYNC B2 ;  /* 0x0000000000027941 */ /* 0x000fea0003800000 */
.L_x_12542:
        /* <DEDUP_REMOVED lines=9> */
.L_x_12545:
[----:B------:R-:W-:Y:S05]  /*1b420*/  BSYNC B2 ;  /* 0x0000000000027941 */ /* 0x000fea0003800000 */
.L_x_12544:
        /* <DEDUP_REMOVED lines=11> */
.L_x_12546:
        /* <DEDUP_REMOVED lines=16> */
.L_x_12547:
        /* <DEDUP_REMOVED lines=16> */
.L_x_12548:
        /* <DEDUP_REMOVED lines=13> */
.L_x_12691:
[----:B------:R-:W-:Y:S05]  /*1b7b0*/  BSYNC B2 ;  /* 0x0000000000027941 */ /* 0x000fea0003800000 */
.L_x_12549:
        /* <DEDUP_REMOVED lines=11> */
.L_x_12552:
[----:B------:R-:W-:Y:S05]  /*1b870*/  BSYNC B2 ;  /* 0x0000000000027941 */ /* 0x000fea0003800000 */
.L_x_12551:
        /* <DEDUP_REMOVED lines=8> */
.L_x_12553:
        /* <DEDUP_REMOVED lines=15> */
.L_x_12554:
        /* <DEDUP_REMOVED lines=15> */
.L_x_12555:
        /* <DEDUP_REMOVED lines=10> */
.L_x_12541:
[----:B------:R-:W-:Y:S05]  /*1bb80*/  BSYNC B1 ;  /* 0x0000000000017941 */ /* 0x000fea0003800000 */
.L_x_12540:
[----:B-1----:R-:W3:Y:S01]  /*1bb90*/  LDL.LU R8, [R1+0x4] ;  /* 0x0000040001087983 */ /* 0x002ee20000300800 */
[----:B------:R-:W-:Y:S01]  /*1bba0*/  VIADD R29, R29, 0x1 ;  /* 0x000000011d1d7836 */ /* 0x000fe20000000000 */
[C---:B------:R-:W-:Y:S01]  /*1bbb0*/  ISETP.GT.AND P2, PT, R10.reuse, R3, PT ;  /* 0x000000030a00720c */ /* 0x040fe20003f44270 */
[----:B------:R-:W-:-:S03]  /*1bbc0*/  VIADD R10, R10, 0xffffffff ;  /* 0xffffffff0a0a7836 */ /* 0x000fc60000000000 */
[----:B------:R-:W-:-:S04]  /*1bbd0*/  ISETP.NE.AND P1, PT, R29, 0x2, PT ;  /* 0x000000021d00780c */ /* 0x000fc80003f25270 */
[----:B------:R-:W-:Y:S02]  /*1bbe0*/  SEL R5, RZ, 0x1, P1 ;  /* 0x00000001ff057807 */ /* 0x000fe40000800000 */
[----:B------:R-:W-:Y:S02]  /*1bbf0*/  SEL R29, R29, RZ, P1 ;  /* 0x000000ff1d1d7207 */ /* 0x000fe40000800000 */
[----:B---3--:R-:W-:-:S05]  /*1bc00*/  LOP3.LUT R8, R8, R5, RZ, 0x3c, !PT ;  /* 0x0000000508087212 */ /* 0x008fca00078e3cff */
[----:B------:R3:W-:Y:S01]  /*1bc10*/  STL [R1+0x4], R8 ;  /* 0x0000040801007387 */ /* 0x0007e20000100800 */
[----:B------:R-:W-:Y:S05]  /*1bc20*/  @P2 BRA `(.L_x_12556) ;  /* 0xfffffff400a42947 */ /* 0x000fea000383ffff */
.L_x_12518:
[----:B------:R-:W-:Y:S05]  /*1bc30*/  BSYNC B0 ;  /* 0x0000000000007941 */ /* 0x000fea0003800000 */
.L_x_12517:
[----:B------:R-:W4:Y:S01]  /*1bc40*/  LDC R0, c[0x0][0x448] ;  /* 0x00011200ff007b82 */ /* 0x000f220000000800 */
[----:B------:R-:W-:Y:S01]  /*1bc50*/  IMAD.MOV.U32 R2, RZ, RZ, 0xc0 ;  /* 0x000000c0ff027424 */ /* 0x000fe200078e00ff */
[----:B------:R-:W-:Y:S01]  /*1bc60*/  ISETP.NE.AND P2, PT, R4, RZ, PT ;  /* 0x000000ff0400720c */ /* 0x000fe20003f45270 */
[----:B------:R-:W-:Y:S05]  /*1bc70*/  @!P0 WARPSYNC.ALL ;  /* 0x0000000000008948 */ /* 0x000fea0003800000 */
[----:B------:R-:W-:Y:S01]  /*1bc80*/  IMAD R2, R25, R2, 0xbf ;  /* 0x000000bf19027424 */ /* 0x000fe200078e0202 */
[----:B------:R-:W-:Y:S06]  /*1bc90*/  BSSY B0, `(.L_x_12557) ;  /* 0x000002a000007945 */ /* 0x000fec0003800000 */
[----:B------:R-:W0:Y:S08]  /*1bca0*/  @!P2 LDC R4, c[0x0][0x9f0] ;  /* 0x00027c00ff04ab82 */ /* 0x000e300000000800 */
[----:B------:R-:W-:Y:S01]  /*1bcb0*/  @!P0 BAR.SYNC.DEFER_BLOCKING 0xc, 0x200 ;  /* 0x0308000000008b1d */ /* 0x000fe20000010000 */
[----:B----4-:R-:W-:-:S13]  /*1bcc0*/  ISETP.NE.AND P1, PT, R0, 0x1, PT ;  /* 0x000000010000780c */ /* 0x010fda0003f25270 */
[----:B------:R-:W4:Y:S08]  /*1bcd0*/  @P1 LDC R0, c[0x0][0x44c] ;  /* 0x00011300ff001b82 */ /* 0x000f300000000800 */
[----:B------:R-:W5:Y:S01]  /*1bce0*/  @P1 LDC R3, c[0x0][0x450] ;  /* 0x00011400ff031b82 */ /* 0x000f620000000800 */
[----:B----4-:R-:W-:-:S05]  /*1bcf0*/  @P1 IMAD.HI.U32 R0, R2, R0, RZ ;  /* 0x0000000002001227 */ /* 0x010fca00078e00ff */
[----:B-----5:R-:W-:-:S05]  /*1bd00*/  @P1 SHF.R.U32.HI R2, RZ, R3, R0 ;  /* 0x00000003ff021219 */ /* 0x020fca0000011600 */
[----:B------:R-:W-:-:S05]  /*1bd10*/  IMAD.IADD R2, R20, 0x1, R2 ;  /* 0x0000000114027824 */ /* 0x000fca00078e0202 */
[----:B------:R-:W-:-:S04]  /*1bd20*/  SHF.R.S32.HI R0, RZ, 0x1f, R2 ;  /* 0x0000001fff007819 */ /* 0x000fc80000011402 */
[----:B------:R-:W-:-:S04]  /*1bd30*/  LEA.HI R0, R0, R2, RZ, 0x7 ;  /* 0x0000000200007211 */ /* 0x000fc800078f38ff */
[----:B------:R-:W-:-:S04]  /*1bd40*/  SHF.R.S32.HI R0, RZ, 0x7, R0 ;  /* 0x00000007ff007819 */ /* 0x000fc80000011400 */
[----:B------:R-:W-:Y:S01]  /*1bd50*/  VIMNMX R21, R21, R0, PT ;  /* 0x0000000015157248 */ /* 0x000fe20003fe0100 */
[----:B------:R-:W-:-:S03]  /*1bd60*/  IMAD.MOV.U32 R0, RZ, RZ, RZ ;  /* 0x000000ffff007224 */ /* 0x000fc600078e00ff */
[----:B------:R-:W-:-:S13]  /*1bd70*/  ISETP.GE.AND P1, PT, R21, 0x1, PT ;  /* 0x000000011500780c */ /* 0x000fda0003f26270 */
[----:B0-----:R-:W-:Y:S05]  /*1bd80*/  @!P1 BRA `(.L_x_12558) ;  /* 0x0000000000689947 */ /* 0x001fea0003800000 */
[-C--:B------:R-:W-:Y:S02]  /*1bd90*/  IABS R0, R4.reuse ;  /* 0x0000000400007213 */ /* 0x080fe40000000000 */
        /* <DEDUP_REMOVED lines=25> */
.L_x_12558:
[----:B------:R-:W-:Y:S05]  /*1bf30*/  BSYNC B0 ;  /* 0x0000000000007941 */ /* 0x000fea0003800000 */
.L_x_12557:
        /* <DEDUP_REMOVED lines=13> */
[----:B------:R-:W4:Y:S01]  /*1c010*/  LDC.64 R2, c[0x0][0xc60] ;  /* 0x00031800ff027b82 */ /* 0x000f220000000a00 */
[----:B------:R-:W0:Y:S02]  /*1c020*/  FLO.U32 R0, UR4 ;  /* 0x0000000400007d00 */ /* 0x000e2400080e0000 */
[----:B0-----:R-:W-:-:S06]  /*1c030*/  ISETP.EQ.U32.AND P0, PT, R0, R5, PT ;  /* 0x000000050000720c */ /* 0x001fcc0003f02070 */
[----:B------:R-:W4:Y:S07]  /*1c040*/  POPC R5, UR4 ;  /* 0x0000000400057d09 */ /* 0x000f2e0008000000 */
[----:B----4-:R-:W4:Y:S01]  /*1c050*/  @P0 ATOMG.E.ADD.STRONG.GPU PT, R3, desc[UR38][R2.64], R5 ;  /* 0x00000005020309a8 */ /* 0x010f2200081ee1e6 */
[----:B------:R-:W0:Y:S02]  /*1c060*/  S2R R4, SR_LTMASK ;  /* 0x0000000000047919 */ /* 0x000e240000003900 */
[----:B0-----:R-:W-:-:S04]  /*1c070*/  LOP3.LUT R4, R4, UR4, RZ, 0xc0, !PT ;  /* 0x0000000404047c12 */ /* 0x001fc8000f8ec0ff */
[----:B------:R-:W0:Y:S01]  /*1c080*/  POPC R7, R4 ;  /* 0x0000000400077309 */ /* 0x000e220000000000 */
[----:B----4-:R-:W0:Y:S02]  /*1c090*/  SHFL.IDX PT, R0, R3, R0, 0x1f ;  /* 0x00001f0003007589 */ /* 0x010e2400000e0000 */
[----:B0-----:R-:W-:Y:S01]  /*1c0a0*/  IADD3 R24, R0, UR37, R7 ;  /* 0x0000002500187c10 */ /* 0x001fe2000fffe007 */
[----:B------:R-:W-:Y:S06]  /*1c0b0*/  BRA `(.L_x_12561) ;  /* 0x0000003000c07947 */ /* 0x000fec0003800000 */
.L_x_12560:
        /* <DEDUP_REMOVED lines=11> */
[----:B--2---:R-:W-:Y:S02]  /*1c170*/  IMAD.U32 R6, RZ, RZ, UR8 ;  /* 0x00000008ff067e24 */ /* 0x004fe4000f8e00ff */
[----:B------:R-:W-:-:S02]  /*1c180*/  IMAD.U32 R7, RZ, RZ, UR9 ;  /* 0x00000009ff077e24 */ /* 0x000fc4000f8e00ff */
[----:B------:R-:W-:Y:S02]  /*1c190*/  IMAD.U32 R10, RZ, RZ, UR4 ;  /* 0x00000004ff0a7e24 */ /* 0x000fe4000f8e00ff */
[----:B------:R-:W-:Y:S02]  /*1c1a0*/  IMAD.U32 R11, RZ, RZ, UR5 ;  /* 0x00000005ff0b7e24 */ /* 0x000fe4000f8e00ff */
[----:B-1-3--:R-:W-:Y:S02]  /*1c1b0*/  IMAD.MOV.U32 R8, RZ, RZ, 0x70 ;  /* 0x00000070ff087424 */ /* 0x00afe400078e00ff */
[----:B------:R-:W-:Y:S02]  /*1c1c0*/  IMAD.MOV.U32 R12, RZ, RZ, 0x1 ;  /* 0x00000001ff0c7424 */ /* 0x000fe400078e00ff */
[----:B------:R-:W-:-:S07]  /*1c1d0*/  IMAD.MOV.U32 R13, RZ, RZ, RZ ;  /* 0x000000ffff0d7224 */ /* 0x000fce00078e00ff */
[----:B------:R-:W-:-:S07]  /*1c1e0*/  LEPC R20, `(.L_x_12563) ;  /* 0x000000001014794e */ /* 0x000fce0000000000 */
[----:B0-----:R-:W-:Y:S05]  /*1c1f0*/  CALL.ABS.NOINC R2 ;  /* 0x0000000002007343 */ /* 0x001fea0003c00000 */
.L_x_12563:
[----:B------:R-:W-:Y:S05]  /*1c200*/  BSYNC B6 ;  /* 0x0000000000067941 */ /* 0x000fea0003800000 */
.L_x_12562:
        /* <DEDUP_REMOVED lines=9> */
[----:B------:R-:W-:Y:S02]  /*1c2a0*/  IMAD.U32 R4, RZ, RZ, UR6 ;  /* 0x00000006ff047e24 */ /* 0x000fe4000f8e00ff */
[----:B------:R-:W-:Y:S02]  /*1c2b0*/  IMAD.U32 R5, RZ, RZ, UR7 ;  /* 0x00000007ff057e24 */ /* 0x000fe4000f8e00ff */
[----:B--2---:R-:W-:Y:S02]  /*1c2c0*/  IMAD.U32 R6, RZ, RZ, UR8 ;  /* 0x00000008ff067e24 */ /* 0x004fe4000f8e00ff */
[----:B------:R-:W-:-:S02]  /*1c2d0*/  IMAD.U32 R7, RZ, RZ, UR9 ;  /* 0x00000009ff077e24 */ /* 0x000fc4000f8e00ff */
[----:B------:R-:W-:Y:S02]  /*1c2e0*/  IMAD.U32 R10, RZ, RZ, UR4 ;  /* 0x00000004ff0a7e24 */ /* 0x000fe4000f8e00ff */
[----:B------:R-:W-:Y:S02]  /*1c2f0*/  IMAD.U32 R11, RZ, RZ, UR5 ;  /* 0x00000005ff0b7e24 */ /* 0x000fe4000f8e00ff */
[----:B-1-3--:R-:W-:Y:S02]  /*1c300*/  IMAD.MOV.U32 R8, RZ, RZ, 0x70 ;  /* 0x00000070ff087424 */ /* 0x00afe400078e00ff */
[----:B------:R-:W-:Y:S02]  /*1c310*/  IMAD.MOV.U32 R12, RZ, RZ, 0x1 ;  /* 0x00000001ff0c7424 */ /* 0x000fe400078e00ff */
[----:B0-----:R-:W-:-:S07]  /*1c320*/  IMAD.MOV.U32 R13, RZ, RZ, RZ ;  /* 0x000000ffff0d7224 */ /* 0x001fce00078e00ff */
[----:B------:R-:W-:-:S07]  /*1c330*/  LEPC R20, `(.L_x_12566) ;  /* 0x000000001014794e */ /* 0x000fce0000000000 */
[----:B----4-:R-:W-:Y:S05]  /*1c340*/  CALL.ABS.NOINC R2 ;  /* 0x0000000002007343 */ /* 0x010fea0003c00000 */
.L_x_12566:
        /* <DEDUP_REMOVED lines=15> */
.L_x_12565:
[----:B------:R-:W-:Y:S05]  /*1c440*/  BSYNC B6 ;  /* 0x0000000000067941 */ /* 0x000fea0003800000 */
.L_x_12564:
[----:B------:R0:W4:Y:S01]  /*1c450*/  LDL R20, [R1+0xc] ;  /* 0x00000c0001147983 */ /* 0x0001220000100800 */
[----:B------:R-:W-:Y:S01]  /*1c460*/  ULDC.64 UR4, c[0x0][0x9f8] ;  /* 0x00027e0000047ab9 */ /* 0x000fe20000000a00 */
[----:B------:R-:W-:Y:S01]  /*1c470*/  IMAD.MOV.U32 R23, RZ, RZ, R26 ;  /* 0x000000ffff177224 */ /* 0x000fe200078e001a */
[----:B------:R-:W-:Y:S01]  /*1c480*/  ISETP.NE.U32.AND P0, PT, RZ, UR4, PT ;  /* 0x00000004ff007c0c */ /* 0x000fe2000bf05070 */
[----:B------:R-:W2:Y:S01]  /*1c490*/  LDL R26, [R1+0x20] ;  /* 0x00002000011a7983 */ /* 0x000ea20000100800 */
[----:B------:R-:W1:Y:S02]  /*1c4a0*/  LDC R5, c[0x0][0x430] ;  /* 0x00010c00ff057b82 */ /* 0x000e640000000800 */
[----:B------:R-:W-:Y:S01]  /*1c4b0*/  ISETP.NE.AND.EX P0, PT, RZ, UR5, PT, P0 ;  /* 0x00000005ff007c0c */ /* 0x000fe2000bf05300 */
[----:B------:R-:W3:-:S12]  /*1c4c0*/  LDL R21, [R1+0x28] ;  /* 0x0000280001157983 */ /* 0x000ed80000100800 */
[----:B------:R-:W-:Y:S01]  /*1c4d0*/  @P0 IADD3 R18, P1, R18, UR4, RZ ;  /* 0x0000000412120c10 */ /* 0x000fe2000ff3e0ff */
[----:B------:R-:W0:Y:S01]  /*1c4e0*/  S2R R2, SR_TID.X ;  /* 0x0000000000027919 */ /* 0x000e220000002100 */
[----:B------:R-:W0:Y:S02]  /*1c4f0*/  S2R R3, SR_TID.X ;  /* 0x0000000000037919 */ /* 0x000e240000002100 */
[----:B------:R-:W-:Y:S01]  /*1c500*/  @P0 IADD3.X R19, R19, UR5, RZ, P1, !PT ;  /* 0x0000000513130c10 */ /* 0x000fe20008ffe4ff */
[----:B------:R-:W-:Y:S01]  /*1c510*/  VIADD R23, R23, 0xffffffff ;  /* 0xffffffff17177836 */ /* 0x000fe20000000000 */
[----:B------:R-:W-:Y:S01]  /*1c520*/  ULDC UR4, c[0x0][0x2f4] ;  /* 0x0000bd0000047ab9 */ /* 0x000fe20000000800 */
[----:B-1----:R-:W-:Y:S02]  /*1c530*/  ISETP.NE.AND P1, PT, R5, 0x1, PT ;  /* 0x000000010500780c */ /* 0x002fe40003f25270 */
[----:B----4-:R-:W4:Y:S01]  /*1c540*/  @P0 LDG.E R20, desc[UR38][R18.64] ;  /* 0x0000002612140981 */ /* 0x010f22000c1e1900 */
[----:B0-----:R-:W-:-:S10]  /*1c550*/  LOP3.LUT R0, R2, 0x7f, RZ, 0xc0, !PT ;  /* 0x0000007f02007812 */ /* 0x001fd400078ec0ff */
[----:B------:R-:W0:Y:S01]  /*1c560*/  @P1 LDC R2, c[0x0][0x434] ;  /* 0x00010d00ff021b82 */ /* 0x000e220000000800 */
[----:B------:R-:W-:Y:S01]  /*1c570*/  IMAD.SHL.U32 R4, R3, 0x20, RZ ;  /* 0x0000002003047824 */ /* 0x000fe200078e00ff */
[----:B------:R-:W-:Y:S01]  /*1c580*/  SHF.R.U32.HI R0, RZ, 0x2, R0 ;  /* 0x00000002ff007819 */ /* 0x000fe20000011600 */
[----:B------:R-:W-:-:S05]  /*1c590*/  IMAD.SHL.U32 R10, R23, 0x80, RZ ;  /* 0x00000080170a7824 */ /* 0x000fca00078e00ff */
[----:B------:R-:W1:Y:S01]  /*1c5a0*/  @P1 LDC R3, c[0x0][0x438] ;  /* 0x00010e00ff031b82 */ /* 0x000e620000000800 */
[----:B------:R-:W-:-:S04]  /*1c5b0*/  LOP3.LUT R4, R4, 0x60, RZ, 0xc0, !PT ;  /* 0x0000006004047812 */ /* 0x000fc800078ec0ff */
[----:B------:R-:W-:Y:S01]  /*1c5c0*/  LOP3.LUT R0, R10, R0, R4, 0xfe, !PT ;  /* 0x000000000a007212 */ /* 0x000fe200078efe04 */
[----:B------:R-:W2:Y:S01]  /*1c5d0*/  S2R R11, SR_TID.X ;  /* 0x00000000000b7919 */ /* 0x000ea20000002100 */
[----:B------:R-:W-:Y:S01]  /*1c5e0*/  LOP3.LUT R22, R22, 0xfffffff7, RZ, 0xc0, !PT ;  /* 0xfffffff716167812 */ /* 0x000fe200078ec0ff */
[----:B--2---:R-:W-:-:S05]  /*1c5f0*/  IMAD.SHL.U32 R11, R11, 0x8, RZ ;  /* 0x000000080b0b7824 */ /* 0x004fca00078e00ff */
[----:B------:R-:W-:-:S04]  /*1c600*/  LOP3.LUT R11, R11, 0x18, RZ, 0xc0, !PT ;  /* 0x000000180b0b7812 */ /* 0x000fc800078ec0ff */
[----:B------:R-:W-:Y:S01]  /*1c610*/  LOP3.LUT R12, R11, 0x20, RZ, 0xfc, !PT ;  /* 0x000000200b0c7812 */ /* 0x000fe200078efcff */
[----:B------:R-:W-:Y:S01]  /*1c620*/  UMOV UR5, 0xffffffff ;  /* 0xffffffff00057882 */ /* 0x000fe20000000000 */
[----:B----4-:R-:W-:Y:S01]  /*1c630*/  @P0 STL [R1+0xc], R20 ;  /* 0x00000c1401000387 */ /* 0x010fe20000100800 */
[C---:B------:R-:W-:Y:S01]  /*1c640*/  ISETP.GE.AND P0, PT, R0.reuse, R26, PT ;  /* 0x0000001a0000720c */ /* 0x040fe20003f06270 */
[----:B---3--:R-:W-:-:S04]  /*1c650*/  IMAD.IADD R0, R0, 0x1, R21 ;  /* 0x0000000100007824 */ /* 0x008fc800078e0215 */
        /* <DEDUP_REMOVED lines=32> */
.L_x_12694:
[----:B------:R-:W-:Y:S05]  /*1c860*/  @!P2 BRA `(.L_x_12568) ;  /* 0x000000000004a947 */ /* 0x000fea0003800000 */
[----:B------:R-:W-:Y:S01]  /*1c870*/  BPT.TRAP 0x1 ;  /* 0x000000040000795c */ /* 0x000fe20000300000 */
.L_x_12568:
        /* <DEDUP_REMOVED lines=24> */
.L_x_12695:
[----:B------:R-:W-:Y:S05]  /*1ca00*/  BSYNC B0 ;  /* 0x0000000000007941 */ /* 0x000fea0003800000 */
.L_x_12569:
        /* <DEDUP_REMOVED lines=49> */
[----:B-1----:R-:W-:Y:S02]  /*1cd20*/  @P1 IMAD.X R4, RZ, RZ, R6, P0 ;  /* 0x000000ffff041224 */ /* 0x002fe400000e0606 */
[----:B------:R-:W-:-:S03]  /*1cd30*/  @P1 IMAD R6, R8, 0x2, R16 ;  /* 0x0000000208061824 */ /* 0x000fc600078e0210 */
        /* <DEDUP_REMOVED lines=20> */
.L_x_12705:
        /* <DEDUP_REMOVED lines=12> */
.L_x_12572:
        /* <DEDUP_REMOVED lines=11> */
.L_x_12573:
        /* <DEDUP_REMOVED lines=40> */
.L_x_12575:
[----:B------:R-:W-:Y:S05]  /*1d270*/  BSYNC B6 ;  /* 0x0000000000067941 */ /* 0x000fea0003800000 */
.L_x_12574:
        /* <DEDUP_REMOVED lines=65> */
[----:B------:R-:W-:Y:S02]  /*1d690*/  IMAD R6, R0, UR7, R6 ;  /* 0x0000000700067c24 */ /* 0x000fe4000f8e0206 */
[C---:B0-----:R-:W-:Y:S02]  /*1d6a0*/  IMAD.SHL.U32 R11, R13.reuse, 0x8, RZ ;  /* 0x000000080d0b7824 */ /* 0x041fe400078e00ff */
        /* <DEDUP_REMOVED lines=55> */
[----:B0-----:R-:W-:-:S04]  /*1da20*/  IADD3 R2, R25, 0x60, RZ ;  /* 0x0000006019027810 */ /* 0x001fc80007ffe0ff */
        /* <DEDUP_REMOVED lines=20> */
.L_x_12718:
        /* <DEDUP_REMOVED lines=12> */
.L_x_12577:
        /* <DEDUP_REMOVED lines=18> */
.L_x_12719:
[----:B------:R-:W-:Y:S05]  /*1dd50*/  BSYNC B0 ;  /* 0x0000000000007941 */ /* 0x000fea0003800000 */
.L_x_12578:
        /* <DEDUP_REMOVED lines=18> */
.L_x_12594:
        /* <DEDUP_REMOVED lines=42> */
.L_x_12582:
[----:B------:R-:W-:Y:S01]  /*1e120*/  IMAD R5, R28, 0x8, R16 ;  /* 0x000000081c057824 */ /* 0x000fe200078e0210 */
[----:B------:R-:W-:Y:S01]  /*1e130*/  SHF.L.U32 R0, R2, 0x1f, RZ ;  /* 0x0000001f02007819 */ /* 0x000fe200000006ff */
[----:B------:R-:W-:Y:S03]  /*1e140*/  BSSY B1, `(.L_x_12583) ;  /* 0x0000003000017945 */ /* 0x000fe60003800000 */
[----:B------:R-:W0:Y:S02]  /*1e150*/  SYNCS.PHASECHK.TRANS64.TRYWAIT P0, [R5+URZ+0x2d840], R0 ;  /* 0x02d84000050075a7 */ /* 0x000e24000800017f */
[----:B0-----:R-:W-:Y:S05]  /*1e160*/  @!P0 BRA `(.L_x_12584) ;  /* 0x0000004800708947 */ /* 0x001fea0003800000 */
.L_x_12720:
[----:B------:R-:W-:Y:S05]  /*1e170*/  BSYNC B1 ;  /* 0x0000000000017941 */ /* 0x000fea0003800000 */
.L_x_12583:
        /* <DEDUP_REMOVED lines=52> */
.L_x_12730:
        /* <DEDUP_REMOVED lines=11> */
.L_x_12586:
        /* <DEDUP_REMOVED lines=11> */
.L_x_12587:
[----:B------:R1:W-:Y:S01]  /*1e620*/  SYNCS.ARRIVE.TRANS64.A1T0 RZ, [R5+URZ+0x2d830], RZ ;  /* 0x02d830ff05ff79a7 */ /* 0x0003e2000810003f */
[----:B------:R-:W-:Y:S05]  /*1e630*/  @!P5 BRA `(.L_x_12588) ;  /* 0x000000000004d947 */ /* 0x000fea0003800000 */
[----:B------:R-:W-:Y:S01]  /*1e640*/  BPT.TRAP 0x1 ;  /* 0x000000040000795c */ /* 0x000fe20000300000 */
.L_x_12588:
[----:B------:R-:W-:Y:S01]  /*1e650*/  SHF.L.U32 R2, R20, 0x1f, RZ ;  /* 0x0000001f14027819 */ /* 0x000fe200000006ff */
[----:B-1----:R-:W-:Y:S01]  /*1e660*/  IMAD R5, R10, 0x8, R16 ;  /* 0x000000080a057824 */ /* 0x002fe200078e0210 */
[----:B------:R-:W-:Y:S03]  /*1e670*/  BSSY B1, `(.L_x_12589) ;  /* 0x0000003000017945 */ /* 0x000fe60003800000 */
[----:B------:R-:W1:Y:S02]  /*1e680*/  SYNCS.PHASECHK.TRANS64.TRYWAIT P0, [R5+URZ+0x2d860], R2 ;  /* 0x02d86002050075a7 */ /* 0x000e64000800017f */
[----:B-1----:R-:W-:Y:S05]  /*1e690*/  @!P0 BRA `(.L_x_12590) ;  /* 0x00000048008c8947 */ /* 0x002fea0003800000 */
.L_x_12731:
[----:B------:R-:W-:Y:S05]  /*1e6a0*/  BSYNC B1 ;  /* 0x0000000000017941 */ /* 0x000fea0003800000 */
.L_x_12589:
        /* <DEDUP_REMOVED lines=45> */
.L_x_12741:
        /* <DEDUP_REMOVED lines=29> */
.L_x_12592:
        /* <DEDUP_REMOVED lines=12> */
.L_x_12593:
        /* <DEDUP_REMOVED lines=8> */
.L_x_12581:
[----:B------:R-:W-:Y:S05]  /*1ec90*/  BSYNC B0 ;  /* 0x0000000000007941 */ /* 0x000fea0003800000 */
.L_x_12580:
        /* <DEDUP_REMOVED lines=17> */
.L_x_12596:
[----:B------:R-:W-:Y:S05]  /*1edb0*/  BSYNC B0 ;  /* 0x0000000000007941 */ /* 0x000fea0003800000 */
.L_x_12595:
[----:B------:R-:W-:-:S05]  /*1edc0*/  IMAD.U32 R0, RZ, RZ, UR40 ;  /* 0x00000028ff007e24 */ /* 0x000fca000f8e00ff */
[----:B------:R-:W-:-:S13]  /*1edd0*/  ISETP.NE.AND P0, PT, R0, 0x3, PT ;  /* 0x000000030000780c */ /* 0x000fda0003f05270 */
[----:B------:R-:W-:Y:S05]  /*1ede0*/  @!P0 BRA `(.L_x_12597) ;  /* 0x0000000000048947 */ /* 0x000fea0003800000 */
[----:B------:R-:W-:Y:S01]  /*1edf0*/  BPT.TRAP 0x1 ;  /* 0x000000040000795c */ /* 0x000fe20000300000 */
.L_x_12597:
        /* <DEDUP_REMOVED lines=8> */
.L_x_12742:
[----:B------:R-:W-:Y:S05]  /*1ee80*/  BSYNC B0 ;  /* 0x0000000000007941 */ /* 0x000fea0003800000 */
.L_x_12598:
        /* <DEDUP_REMOVED lines=51> */
.L_x_12752:
        /* <DEDUP_REMOVED lines=13> */
.L_x_12601:
        /* <DEDUP_REMOVED lines=11> */
.L_x_12602:
        /* <DEDUP_REMOVED lines=8> */
.L_x_12561:
[----:B------:R-:W-:Y:S05]  /*1f3c0*/  BSYNC B7 ;  /* 0x0000000000077941 */ /* 0x000fea0003800000 */
.L_x_12559:
[----:B------:R-:W-:-:S13]  /*1f3d0*/  LOP3.LUT P0, RZ, R22, 0x10, RZ, 0xc0, !PT ;  /* 0x0000001016ff7812 */ /* 0x000fda000780c0ff */
[----:B------:R-:W-:Y:S05]  /*1f3e0*/  @!P0 BRA `(.L_x_12603) ;  /* 0x0000000000248947 */ /* 0x000fea0003800000 */
[----:B------:R-:W-:Y:S05]  /*1f3f0*/  WARPSYNC.ALL ;  /* 0x0000000000007948 */ /* 0x000fea0003800000 */
[----:B------:R-:W4:Y:S08]  /*1f400*/  S2UR UR5, SR_CgaCtaId ;  /* 0x00000000000579c3 */ /* 0x000f300000008800 */
[----:B------:R-:W-:Y:S06]  /*1f410*/  BAR.SYNC.DEFER_BLOCKING 0x5, 0x200 ;  /* 0x0148000000007b1d */ /* 0x000fec0000010000 */
[----:B------:R-:W-:-:S02]  /*1f420*/  UMOV UR4, 0x400 ;  /* 0x0000040000047882 */ /* 0x000fc40000000000 */
[----:B----4-:R-:W-:-:S06]  /*1f430*/  ULEA UR4, UR5, UR4, 0x18 ;  /* 0x0000000405047291 */ /* 0x010fcc000f8ec03f */
[----:B------:R-:W-:-:S05]  /*1f440*/  IMAD.U32 R16, RZ, RZ, UR4 ;  /* 0x00000004ff107e24 */ /* 0x000fca000f8e00ff */
[----:B------:R4:W0:Y:S01]  /*1f450*/  LDS.128 R24, [R16+0x2d8d0] ;  /* 0x02d8d00010187984 */ /* 0x0008220000000c00 */
[----:B------:R-:W-:Y:S06]  /*1f460*/  BAR.ARV 0x4, 0x200 ;  /* 0x0108000000007b1d */ /* 0x000fec0000002000 */
[----:B------:R-:W-:Y:S05]  /*1f470*/  BRA `(.L_x_12604) ;  /* 0x0000000c00d87947 */ /* 0x000fea0003800000 */
.L_x_12603:
[----:B------:R-:W1:Y:S01]  /*1f480*/  S2R R0, SR_TID.X ;  /* 0x0000000000007919 */ /* 0x000e620000002100 */
[----:B------:R-:W-:Y:S01]  /*1f490*/  UMOV UR4, 0xffffffff ;  /* 0xffffffff00047882 */ /* 0x000fe20000000000 */
[----:B-1-3--:R-:W-:-:S04]  /*1f4a0*/  LOP3.LUT R8, R0, 0x1f, RZ, 0xc0, !PT ;  /* 0x0000001f00087812 */ /* 0x00afc800078ec0ff */
[----:B------:R-:W-:Y:S01]  /*1f4b0*/  ISETP.NE.AND P0, PT, R8, 0x1f, PT ;  /* 0x0000001f0800780c */ /* 0x000fe20003f05270 */
[----:B------:R-:W-:-:S12]  /*1f4c0*/  BRA.DIV UR4, `(.L_x_12605) ;  /* 0x0000004604fc7947 */ /* 0x000fd8000b800000 */
[----:B------:R-:W-:Y:S01]  /*1f4d0*/  IMAD.IADD R9, R27, 0x1, R8 ;  /* 0x000000011b097824 */ /* 0x000fe200078e0208 */
[----:B------:R-:W-:-:S04]  /*1f4e0*/  ULDC UR4, c[0x0][0xc3c] ;  /* 0x00030f0000047ab9 */ /* 0x000fc80000000800 */
[----:B------:R-:W-:-:S13]  /*1f4f0*/  ISETP.GE.OR P1, PT, R9, UR4, !P0 ;  /* 0x0000000409007c0c */ /* 0x000fda000c726670 */
[----:B0-----:R-:W0:Y:S08]  /*1f500*/  @!P1 LDC.64 R2, c[0x0][0xc80] ;  /* 0x00032000ff029b82 */ /* 0x001e300000000a00 */
[----:B------:R-:W1:Y:S01]  /*1f510*/  @!P1 LDC.64 R4, c[0x0][0xc78] ;  /* 0x00031e00ff049b82 */ /* 0x000e620000000a00 */
[----:B0-----:R-:W-:-:S05]  /*1f520*/  @!P1 IMAD.WIDE R2, R9, 0x4, R2 ;  /* 0x0000000409029825 */ /* 0x001fca00078e0202 */
[----:B------:R1:W3:Y:S02]  /*1f530*/  @!P1 LDG.E R7, desc[UR38][R2.64] ;  /* 0x0000002602079981 */ /* 0x0002e4000c1e1900 */
[----:B-1----:R-:W-:-:S05]  /*1f540*/  @!P1 IMAD.WIDE R2, R9, 0x4, R4 ;  /* 0x0000000409029825 */ /* 0x002fca00078e0204 */
[----:B------:R-:W4:Y:S01]  /*1f550*/  @!P1 LDG.E R4, desc[UR38][R2.64] ;  /* 0x0000002602049981 */ /* 0x000f22000c1e1900 */
[----:B------:R-:W-:Y:S01]  /*1f560*/  IMAD.MOV.U32 R25, RZ, RZ, RZ ;  /* 0x000000ffff197224 */ /* 0x000fe200078e00ff */
[C---:B------:R-:W-:Y:S01]  /*1f570*/  ISETP.GE.U32.AND P2, PT, R8.reuse, 0x2, PT ;  /* 0x000000020800780c */ /* 0x040fe20003f46070 */
[----:B------:R-:W-:Y:S01]  /*1f580*/  IMAD.MOV.U32 R5, RZ, RZ, RZ ;  /* 0x000000ffff057224 */ /* 0x000fe200078e00ff */
[C---:B------:R-:W-:Y:S01]  /*1f590*/  ISETP.GE.U32.AND P3, PT, R8.reuse, 0x4, PT ;  /* 0x000000040800780c */ /* 0x040fe20003f66070 */
[----:B------:R-:W-:Y:S01]  /*1f5a0*/  SHFL.IDX PT, R0, R24, RZ, 0x1f ;  /* 0x00001fff18007589 */ /* 0x000fe200000e0000 */
[C---:B------:R-:W-:Y:S02]  /*1f5b0*/  ISETP.GE.U32.AND P4, PT, R8.reuse, 0x8, PT ;  /* 0x000000080800780c */ /* 0x040fe40003f86070 */
[----:B------:R-:W-:Y:S01]  /*1f5c0*/  ISETP.GE.U32.AND P5, PT, R8, 0x10, PT ;  /* 0x000000100800780c */ /* 0x000fe20003fa6070 */
[----:B--2---:R0:W-:Y:S02]  /*1f5d0*/  SHFL.IDX PT, R6, R24, 0x1, 0x1f ;  /* 0x00201f0018067f89 */ /* 0x0041e400000e0000 */
[----:B0-----:R-:W-:-:S02]  /*1f5e0*/  IMAD.MOV.U32 R24, RZ, RZ, RZ ;  /* 0x000000ffff187224 */ /* 0x001fc400078e00ff */
[----:B---3--:R-:W-:Y:S02]  /*1f5f0*/  @!P1 IMAD.MOV.U32 R25, RZ, RZ, R7 ;  /* 0x000000ffff199224 */ /* 0x008fe400078e0007 */
[----:B----4-:R-:W-:Y:S01]  /*1f600*/  @!P1 IMAD.MOV.U32 R5, RZ, RZ, R4 ;  /* 0x000000ffff059224 */ /* 0x010fe200078e0004 */
        /* <DEDUP_REMOVED lines=18> */
.L_x_12762:
[----:B------:R-:W-:Y:S02]  /*1f730*/  ULDC UR4, c[0x0][0xc38] ;  /* 0x00030e0000047ab9 */ /* 0x000fe40000000800 */
[----:B------:R-:W-:-:S04]  /*1f740*/  IMAD.U32 R4, RZ, RZ, UR4 ;  /* 0x00000004ff047e24 */ /* 0x000fc8000f8e00ff */
[----:B-1----:R-:W-:-:S04]  /*1f750*/  IMAD R3, R14, R4, RZ ;  /* 0x000000040e037224 */ /* 0x002fc800078e02ff */
[----:B------:R-:W-:-:S05]  /*1f760*/  IMAD.IADD R6, R6, 0x1, R3 ;  /* 0x0000000106067824 */ /* 0x000fca00078e0203 */
[----:B------:R-:W-:-:S13]  /*1f770*/  ISETP.GT.AND P6, PT, R6, R0, PT ;  /* 0x000000000600720c */ /* 0x000fda0003fc4270 */
[----:B------:R-:W-:Y:S05]  /*1f780*/  @P6 BRA `(.L_x_12606) ;  /* 0x0000000000a46947 */ /* 0x000fea0003800000 */
.L_x_12609:
        /* <DEDUP_REMOVED lines=35> */
.L_x_12770:
[----:B------:R-:W-:Y:S02]  /*1f9c0*/  ULDC UR4, c[0x0][0xc38] ;  /* 0x00030e0000047ab9 */ /* 0x000fe40000000800 */
[----:B------:R-:W-:-:S04]  /*1f9d0*/  IMAD.U32 R4, RZ, RZ, UR4 ;  /* 0x00000004ff047e24 */ /* 0x000fc8000f8e00ff */
[----:B-1----:R-:W-:-:S04]  /*1f9e0*/  IMAD R3, R14, R4, RZ ;  /* 0x000000040e037224 */ /* 0x002fc800078e02ff */
[----:B------:R-:W-:-:S05]  /*1f9f0*/  IMAD.IADD R6, R3, 0x1, R6 ;  /* 0x0000000103067824 */ /* 0x000fca00078e0206 */
[----:B------:R-:W-:-:S13]  /*1fa00*/  ISETP.GT.AND P6, PT, R6, R0, PT ;  /* 0x000000000600720c */ /* 0x000fda0003fc4270 */
[----:B------:R-:W-:Y:S05]  /*1fa10*/  @!P6 BRA `(.L_x_12609) ;  /* 0xfffffffc005ce947 */ /* 0x000fea000383ffff */
.L_x_12606:
        /* <DEDUP_REMOVED lines=10> */
.L_x_12775:
[----:B------:R-:W-:-:S13]  /*1fac0*/  ISETP.NE.AND P0, PT, R3, RZ, PT ;  /* 0x000000ff0300720c */ /* 0x000fda0003f05270 */
[----:B------:R-:W-:Y:S05]  /*1fad0*/  @!P0 BRA `(.L_x_12611) ;  /* 0x0000000000108947 */ /* 0x000fea0003800000 */
[----:B------:R-:W-:Y:S01]  /*1fae0*/  UMOV UR4, 0xffffffff ;  /* 0xffffffff00047882 */ /* 0x000fe20000000000 */
[----:B------:R-:W-:Y:S02]  /*1faf0*/  VIADD R12, R7, 0xffffffff ;  /* 0xffffffff070c7836 */ /* 0x000fe40000000000 */
[----:B------:R-:W-:Y:S05]  /*1fb00*/  BRA.DIV UR4, `(.L_x_12612) ;  /* 0x0000004a04bc7947 */ /* 0x000fea000b800000 */
[----:B------:R4:W0:Y:S02]  /*1fb10*/  SHFL.IDX PT, R24, R2, R12, 0x1f ;  /* 0x00001f0c02187589 */ /* 0x00082400000e0000 */
.L_x_12611:
        /* <DEDUP_REMOVED lines=59> */
.L_x_12613:
        /* <DEDUP_REMOVED lines=61> */
.L_x_12614:
[----:B------:R-:W-:-:S05]  /*202a0*/  LOP3.LUT R2, RZ, R2, RZ, 0x33, !PT ;  /* 0x00000002ff027212 */ /* 0x000fca00078e33ff */
[----:B------:R-:W-:Y:S01]  /*202b0*/  IMAD.IADD R25, R25, 0x1, R2 ;  /* 0x0000000119197824 */ /* 0x000fe200078e0202 */
[----:B------:R-:W-:Y:S06]  /*202c0*/  BRA `(.L_x_12615) ;  /* 0x00000000001c7947 */ /* 0x000fec0003800000 */
.L_x_12607:
[----:B------:R-:W-:Y:S01]  /*202d0*/  UMOV UR4, URZ ;  /* 0x0000003f00047c82 */ /* 0x000fe20008000000 */
[----:B------:R-:W-:Y:S01]  /*202e0*/  UMOV UR5, URZ ;  /* 0x0000003f00057c82 */ /* 0x000fe20008000000 */
[----:B------:R-:W-:Y:S01]  /*202f0*/  ULDC UR6, c[0x0][0xc3c] ;  /* 0x00030f0000067ab9 */ /* 0x000fe20000000800 */
[----:B------:R-:W-:Y:S02]  /*20300*/  IMAD.MOV.U32 R24, RZ, RZ, R0 ;  /* 0x000000ffff187224 */ /* 0x000fe400078e0000 */
[----:B------:R-:W-:Y:S02]  /*20310*/  IMAD.U32 R25, RZ, RZ, UR4 ;  /* 0x00000004ff197e24 */ /* 0x000fe4000f8e00ff */
[----:B------:R-:W-:Y:S02]  /*20320*/  IMAD.U32 R26, RZ, RZ, UR5 ;  /* 0x00000005ff1a7e24 */ /* 0x000fe4000f8e00ff */
[----:B------:R-:W-:-:S07]  /*20330*/  IMAD.U32 R27, RZ, RZ, UR6 ;  /* 0x00000006ff1b7e24 */ /* 0x000fce000f8e00ff */
.L_x_12615:
        /* <DEDUP_REMOVED lines=10> */
.L_x_12604:
[----:B------:R-:W-:Y:S02]  /*203e0*/  ULDC UR4, c[0x0][0xc3c] ;  /* 0x00030f0000047ab9 */ /* 0x000fe40000000800 */
[----:B0-----:R-:W-:-:S13]  /*203f0*/  ISETP.GE.AND P0, PT, R27, UR4, PT ;  /* 0x000000041b007c0c */ /* 0x001fda000bf06270 */
[----:B------:R-:W-:Y:S05]  /*20400*/  @!P0 BRA `(.L_x_12616) ;  /* 0xffffff9800788947 */ /* 0x000fea000383ffff */
[----:B------:R-:W-:Y:S05]  /*20410*/  BSYNC B8 ;  /* 0x0000000000087941 */ /* 0x000fea0003800000 */
.L_x_12511:
[----:B0-----:R-:W2:Y:S01]  /*20420*/  LDL.LU R0, [R1+0x4c] ;  /* 0x00004c0001007983 */ /* 0x001ea20000300800 */
[----:B------:R-:W-:Y:S01]  /*20430*/  BSSY B0, `(.L_x_12617) ;  /* 0x000000b000007945 */ /* 0x000fe20003800000 */
[----:B------:R-:W0:Y:S01]  /*20440*/  S2R R5, SR_CgaCtaId ;  /* 0x0000000000057919 */ /* 0x000e220000008800 */
[----:B--2---:R-:W-:-:S05]  /*20450*/  VIADD R0, R0, 0x1 ;  /* 0x0000000100007836 */ /* 0x004fca0000000000 */
        /* <DEDUP_REMOVED lines=8> */
.L_x_12778:
[----:B------:R-:W-:Y:S05]  /*204e0*/  BSYNC B0 ;  /* 0x0000000000007941 */ /* 0x000fea0003800000 */
.L_x_12617:
[----:B------:R-:W-:-:S03]  /*204f0*/  UMOV UR4, 0xffffffff ;  /* 0xffffffff00047882 */ /* 0x000fc60000000000 */
[----:B------:R-:W-:Y:S05]  /*20500*/  BRA.DIV UR4, `(.L_x_12619) ;  /* 0x0000004204787947 */ /* 0x000fea000b800000 */
[----:B0-----:R-:W0:Y:S02]  /*20510*/  S2R R0, SR_TID.X ;  /* 0x0000000000007919 */ /* 0x001e240000002100 */
[----:B0-----:R-:W-:-:S04]  /*20520*/  SHF.R.U32.HI R0, RZ, 0x5, R0 ;  /* 0x00000005ff007819 */ /* 0x001fc80000011600 */
[----:B------:R-:W-:-:S05]  /*20530*/  LOP3.LUT R0, R0, 0x3, RZ, 0xc0, !PT ;  /* 0x0000000300007812 */ /* 0x000fca00078ec0ff */
[----:B------:R0:W2:Y:S02]  /*20540*/  SHFL.IDX PT, R14, R0, RZ, 0x1f ;  /* 0x00001fff000e7589 */ /* 0x0000a400000e0000 */
.L_x_12781:
[----:B--2---:R-:W-:-:S13]  /*20550*/  ISETP.NE.AND P0, PT, R14, RZ, PT ;  /* 0x000000ff0e00720c */ /* 0x004fda0003f05270 */
[----:B------:R-:W-:Y:S05]  /*20560*/  @P0 BRA `(.L_x_12335) ;  /* 0x0000000000900947 */ /* 0x000fea0003800000 */
[----:B------:R-:W-:-:S03]  /*20570*/  UMOV UR4, 0xffffffff ;  /* 0xffffffff00047882 */ /* 0x000fc60000000000 */
[----:B------:R-:W-:Y:S05]  /*20580*/  BRA.DIV UR4, `(.L_x_12620) ;  /* 0x00000042048c7947 */ /* 0x000fea000b800000 */
[----:B------:R-:W-:-:S13]  /*20590*/  ELECT P6, URZ, PT ;  /* 0x00000000003f782f */ /* 0x000fda00038c0000 */
.L_x_12784:
[----:B------:R-:W-:Y:S05]  /*205a0*/  @!P6 BRA `(.L_x_12335) ;  /* 0x000000000080e947 */ /* 0x000fea0003800000 */
[----:B------:R-:W-:-:S06]  /*205b0*/  ULOP3.LUT UR4, UR36, 0x2, URZ, 0xfc, !UPT ;  /* 0x0000000224047892 */ /* 0x000fcc000f8efc3f */
[----:B0-----:R-:W-:-:S05]  /*205c0*/  IMAD.U32 R0, RZ, RZ, UR4 ;  /* 0x00000004ff007e24 */ /* 0x001fca000f8e00ff */
[----:B------:R-:W-:-:S13]  /*205d0*/  ISETP.NE.AND P0, PT, R0, 0x3, PT ;  /* 0x000000030000780c */ /* 0x000fda0003f05270 */
[----:B------:R-:W-:Y:S05]  /*205e0*/  @!P0 BRA `(.L_x_12621) ;  /* 0x0000000000048947 */ /* 0x000fea0003800000 */
[----:B------:R-:W-:Y:S01]  /*205f0*/  BPT.TRAP 0x1 ;  /* 0x000000040000795c */ /* 0x000fe20000300000 */
.L_x_12621:
[----:B------:R-:W2:Y:S01]  /*20600*/  LDL R0, [R1] ;  /* 0x0000000001007983 */ /* 0x000ea20000100800 */
[C---:B------:R-:W-:Y:S02]  /*20610*/  IMAD R3, R28.reuse, 0x8, R5 ;  /* 0x000000081c037824 */ /* 0x040fe400078e0205 */
[----:B------:R-:W-:-:S05]  /*20620*/  VIADD R28, R28, 0x1 ;  /* 0x000000011c1c7836 */ /* 0x000fca0000000000 */
[----:B------:R-:W-:Y:S02]  /*20630*/  ISETP.NE.AND P2, PT, R28, 0x2, PT ;  /* 0x000000021c00780c */ /* 0x000fe40003f45270 */
[----:B--2---:R-:W-:Y:S02]  /*20640*/  SHF.L.U32 R2, R0, 0x1f, RZ ;  /* 0x0000001f00027819 */ /* 0x004fe400000006ff */
[----:B------:R-:W-:Y:S02]  /*20650*/  SEL R0, RZ, 0x1, P2 ;  /* 0x00000001ff007807 */ /* 0x000fe40001000000 */
[----:B------:R-:W0:Y:S02]  /*20660*/  SYNCS.PHASECHK.TRANS64.TRYWAIT P1, [R3+URZ+0x2d840], R2 ;  /* 0x02d84002030075a7 */ /* 0x000e24000802017f */
[----:B0-----:R-:W-:Y:S05]  /*20670*/  @!P1 BRA `(.L_x_12622) ;  /* 0x0000004000709947 */ /* 0x001fea0003800000 */
.L_x_12785:
[----:B------:R-:W2:Y:S01]  /*20680*/  LDL.LU R4, [R1] ;  /* 0x0000000001047983 */ /* 0x000ea20000300800 */
[----:B------:R-:W-:Y:S02]  /*20690*/  SEL R28, R28, RZ, P2 ;  /* 0x000000ff1c1c7207 */ /* 0x000fe40001000000 */
[----:B--2---:R-:W-:Y:S01]  /*206a0*/  LOP3.LUT R0, R4, R0, RZ, 0x3c, !PT ;  /* 0x0000000004007212 */ /* 0x004fe200078e3cff */
[----:B------:R-:W-:Y:S06]  /*206b0*/  @!P0 BRA `(.L_x_12623) ;  /* 0x0000000000048947 */ /* 0x000fec0003800000 */
[----:B------:R-:W-:Y:S01]  /*206c0*/  BPT.TRAP 0x1 ;  /* 0x000000040000795c */ /* 0x000fe20000300000 */
.L_x_12623:
[----:B------:R-:W-:Y:S01]  /*206d0*/  IMAD R5, R28, 0x8, R5 ;  /* 0x000000081c057824 */ /* 0x000fe200078e0205 */
[----:B------:R-:W-:-:S04]  /*206e0*/  SHF.L.U32 R0, R0, 0x1f, RZ ;  /* 0x0000001f00007819 */ /* 0x000fc800000006ff */
[----:B------:R-:W2:Y:S02]  /*206f0*/  SYNCS.PHASECHK.TRANS64.TRYWAIT P1, [R5+URZ+0x2d840], R0 ;  /* 0x02d84000050075a7 */ /* 0x000ea4000802017f */
[----:B--2---:R-:W-:Y:S05]  /*20700*/  @!P1 BRA `(.L_x_12624) ;  /* 0x0000004000609947 */ /* 0x004fea0003800000 */
.L_x_12786:
[----:B------:R-:W-:Y:S05]  /*20710*/  @!P0 BRA `(.L_x_12625) ;  /* 0x0000000000048947 */ /* 0x000fea0003800000 */
[----:B------:R-:W-:Y:S01]  /*20720*/  BPT.TRAP 0x1 ;  /* 0x000000040000795c */ /* 0x000fe20000300000 */
.L_x_12625:
[----:B------:R-:W0:Y:S02]  /*20730*/  SYNCS.PHASECHK.TRANS64.TRYWAIT P1, [R3+URZ+0x2d860], R2 ;  /* 0x02d86002030075a7 */ /* 0x000e24000802017f */
[----:B0-----:R-:W-:Y:S05]  /*20740*/  @!P1 BRA `(.L_x_12626) ;  /* 0x0000004000649947 */ /* 0x001fea0003800000 */
.L_x_12787:
[----:B------:R-:W-:Y:S05]  /*20750*/  @!P0 BRA `(.L_x_12627) ;  /* 0x0000000000048947 */ /* 0x000fea0003800000 */
[----:B------:R-:W-:Y:S01]  /*20760*/  BPT.TRAP 0x1 ;  /* 0x000000040000795c */ /* 0x000fe20000300000 */
.L_x_12627:
[----:B------:R0:W0:Y:S02]  /*20770*/  SYNCS.PHASECHK.TRANS64.TRYWAIT P0, [R5+URZ+0x2d860], R0 ;  /* 0x02d86000050075a7 */ /* 0x000024000800017f */
[----:B0-----:R-:W-:Y:S05]  /*20780*/  @!P0 NANOSLEEP.SYNCS 0x989680 ;  /* 0x009896800000895d */ /* 0x001fea0003900000 */
[----:B------:R-:W0:Y:S02]  /*20790*/  @!P0 SYNCS.PHASECHK.TRANS64 P0, [R5+URZ+0x2d860], R0 ;  /* 0x02d86000050085a7 */ /* 0x000e24000800007f */
[----:B0-----:R-:W-:Y:S05]  /*207a0*/  @!P0 BRA `(.L_x_12627) ;  /* 0xfffffffc00f08947 */ /* 0x001fea000383ffff */
.L_x_12335:
[----:B------:R-:W-:Y:S05]  /*207b0*/  BSYNC B9 ;  /* 0x0000000000097941 */ /* 0x000fea0003800000 */
.L_x_12332:
[----:B------:R-:W-:Y:S05]  /*207c0*/  EXIT ;  /* 0x000000000000794d */ /* 0x000fea0003800000 */
.L_x_12353:
[----:B0-----:R0:W1:Y:S02]  /*207d0*/  SYNCS.PHASECHK.TRANS64.TRYWAIT P4, [R57+URZ+0x2d890], R85 ;  /* 0x02d89055390075a7 */ /* 0x001064000808017f */
[----:B-1----:R-:W-:Y:S05]  /*207e0*/  @!P4 NANOSLEEP.SYNCS 0x989680 ;  /* 0x009896800000c95d */ /* 0x002fea0003900000 */
[----:B------:R-:W1:Y:S02]  /*207f0*/  @!P4 SYNCS.PHASECHK.TRANS64 P4, [R57+URZ+0x2d890], R85 ;  /* 0x02d890553900c5a7 */ /* 0x000e64000808007f */
[----:B-1----:R-:W-:Y:S05]  /*20800*/  @!P4 BRA `(.L_x_12353) ;  /* 0xfffffffc00f0c947 */ /* 0x002fea000383ffff */
[----:B------:R-:W-:Y:S05]  /*20810*/  BRA `(.L_x_12628) ;  /* 0xfffffe2c00a47947 */ /* 0x000fea000383ffff */
.L_x_12354:
        /* <DEDUP_REMOVED lines=8> */
.L_x_12630:
[----:B------:R-:W-:Y:S05]  /*208a0*/  BSYNC B1 ;  /* 0x0000000000017941 */ /* 0x000fea0003800000 */
.L_x_12629:
        /* <DEDUP_REMOVED lines=8> */
.L_x_12631:
[----:B------:R-:W-:Y:S01]  /*20930*/  IMAD.MOV.U32 R60, RZ, RZ, R14 ;  /* 0x000000ffff3c7224 */ /* 0x000fe200078e000e */
[----:B------:R-:W-:Y:S06]  /*20940*/  BRA `(.L_x_12632) ;  /* 0xfffffe2c006c7947 */ /* 0x000fec000383ffff */
.L_x_12382:
[----:B0-----:R0:W1:Y:S02]  /*20950*/  SYNCS.PHASECHK.TRANS64.TRYWAIT P4, [R57+URZ+0x2d890], R85 ;  /* 0x02d89055390075a7 */ /* 0x001064000808017f */
[----:B-1----:R-:W-:Y:S05]  /*20960*/  @!P4 NANOSLEEP.SYNCS 0x989680 ;  /* 0x009896800000c95d */ /* 0x002fea0003900000 */
[----:B------:R-:W1:Y:S02]  /*20970*/  @!P4 SYNCS.PHASECHK.TRANS64 P4, [R57+URZ+0x2d890], R85 ;  /* 0x02d890553900c5a7 */ /* 0x000e64000808007f */
[----:B-1----:R-:W-:Y:S05]  /*20980*/  @!P4 BRA `(.L_x_12382) ;  /* 0xfffffffc00f0c947 */ /* 0x002fea000383ffff */
[----:B------:R-:W-:Y:S05]  /*20990*/  BRA `(.L_x_12633) ;  /* 0xfffffe4800747947 */ /* 0x000fea000383ffff */
.L_x_12383:
        /* <DEDUP_REMOVED lines=8> */
.L_x_12635:
[----:B------:R-:W-:Y:S05]  /*20a20*/  BSYNC B1 ;  /* 0x0000000000017941 */ /* 0x000fea0003800000 */
.L_x_12634:
        /* <DEDUP_REMOVED lines=8> */
.L_x_12636:
[----:B------:R-:W-:Y:S01]  /*20ab0*/  IMAD.MOV.U32 R88, RZ, RZ, R14 ;  /* 0x000000ffff587224 */ /* 0x000fe200078e000e */
[----:B------:R-:W-:Y:S06]  /*20ac0*/  BRA `(.L_x_12637) ;  /* 0xfffffe48003c7947 */ /* 0x000fec000383ffff */
.L_x_12396:
[----:B0-----:R0:W1:Y:S02]  /*20ad0*/  SYNCS.PHASECHK.TRANS64.TRYWAIT P3, [R57+URZ+0x2d890], R85 ;  /* 0x02d89055390075a7 */ /* 0x001064000806017f */
[----:B-1----:R-:W-:Y:S05]  /*20ae0*/  @!P3 NANOSLEEP.SYNCS 0x989680 ;  /* 0x009896800000b95d */ /* 0x002fea0003900000 */
[----:B------:R-:W1:Y:S02]  /*20af0*/  @!P3 SYNCS.PHASECHK.TRANS64 P3, [R57+URZ+0x2d890], R85 ;  /* 0x02d890553900b5a7 */ /* 0x000e64000806007f */
[----:B-1----:R-:W-:Y:S05]  /*20b00*/  @!P3 BRA `(.L_x_12396) ;  /* 0xfffffffc00f0b947 */ /* 0x002fea000383ffff */
[----:B------:R-:W-:Y:S05]  /*20b10*/  BRA `(.L_x_12638) ;  /* 0xfffffe6000787947 */ /* 0x000fea000383ffff */
.L_x_12397:
[----:B------:R-:W-:Y:S01]  /*20b20*/  BSSY B1, `(.L_x_12639) ;  /* 0x0000007000017945 */ /* 0x000fe20003800000 */
[----:B------:R-:W-:Y:S02]  /*20b30*/  IMAD.MOV.U32 R12, RZ, RZ, RZ ;  /* 0x000000ffff0c7224 */ /* 0x000fe400078e00ff */
[----:B------:R-:W-:Y:S02]  /*20b40*/  IMAD.MOV.U32 R11, RZ, RZ, 0x1e1f ;  /* 0x00001e1fff0b7424 */ /* 0x000fe400078e00ff */
[----:B------:R-:W-:-:S07]  /*20b50*/  IMAD.MOV.U32 R15, RZ, RZ, -0x1 ;  /* 0xffffffffff0f7424 */ /* 0x000fce00078e00ff */
[----:B0-----:R-:W-:Y:S05]  /*20b60*/  WARPSYNC.COLLECTIVE R15, `(.L_x_12640) ;  /* 0x000000000f087348 */ /* 0x001fea0003c00000 */
[----:B------:R1:W2:Y:S02]  /*20b70*/  SHFL.IDX P6, R14, R13, R12, R11 ;  /* 0x0000000c0d0e7389 */ /* 0x0002a400000c000b */
[----:B012---:R-:W-:Y:S01]  /*20b80*/  ENDCOLLECTIVE ;  /* 0x000000000000791b */ /* 0x007fe20003800000 */
.L_x_12640:
[----:B------:R-:W-:Y:S05]  /*20b90*/  BSYNC B1 ;  /* 0x0000000000017941 */ /* 0x000fea0003800000 */
.L_x_12639:
        /* <DEDUP_REMOVED lines=8> */
.L_x_12641:
[----:B------:R-:W-:Y:S01]  /*20c20*/  IMAD.MOV.U32 R39, RZ, RZ, R14 ;  /* 0x000000ffff277224 */ /* 0x000fe200078e000e */
[----:B------:R-:W-:Y:S06]  /*20c30*/  BRA `(.L_x_12642) ;  /* 0xfffffe6000947947 */ /* 0x000fec000383ffff */
.L_x_12401:
[----:B------:R0:W0:Y:S02]  /*20c40*/  SYNCS.PHASECHK.TRANS64.TRYWAIT P2, [R57+URZ+0x2d8b0], R85 ;  /* 0x02d8b055390075a7 */ /* 0x000024000804017f */
[----:B0-----:R-:W-:Y:S05]  /*20c50*/  @!P2 NANOSLEEP.SYNCS 0x989680 ;  /* 0x009896800000a95d */ /* 0x001fea0003900000 */
[----:B------:R-:W0:Y:S02]  /*20c60*/  @!P2 SYNCS.PHASECHK.TRANS64 P2, [R57+URZ+0x2d8b0], R85 ;  /* 0x02d8b0553900a5a7 */ /* 0x000e24000804007f */
[----:B0-----:R-:W-:Y:S05]  /*20c70*/  @!P2 BRA `(.L_x_12401) ;  /* 0xfffffffc00f0a947 */ /* 0x001fea000383ffff */
[----:B------:R-:W-:Y:S05]  /*20c80*/  BRA `(.L_x_12643) ;  /* 0xfffffe6400787947 */ /* 0x000fea000383ffff */
.L_x_12409:
[----:B------:R-:W-:Y:S01]  /*20c90*/  BSSY B0, `(.L_x_12644) ;  /* 0x0000007000007945 */ /* 0x000fe20003800000 */
[----:B------:R-:W-:Y:S02]  /*20ca0*/  IMAD.MOV.U32 R12, RZ, RZ, RZ ;  /* 0x000000ffff0c7224 */ /* 0x000fe400078e00ff */
[----:B------:R-:W-:Y:S02]  /*20cb0*/  IMAD.MOV.U32 R11, RZ, RZ, 0x1f ;  /* 0x0000001fff0b7424 */ /* 0x000fe400078e00ff */
[----:B------:R-:W-:-:S07]  /*20cc0*/  IMAD.MOV.U32 R15, RZ, RZ, -0x1 ;  /* 0xffffffffff0f7424 */ /* 0x000fce00078e00ff */
[----:B--23-5:R-:W-:Y:S05]  /*20cd0*/  WARPSYNC.COLLECTIVE R15, `(.L_x_12645) ;  /* 0x000000000f087348 */ /* 0x02cfea0003c00000 */
[----:B------:R0:W1:Y:S02]  /*20ce0*/  SHFL.IDX P6, R14, R13, R12, R11 ;  /* 0x0000000c0d0e7389 */ /* 0x00006400000c000b */
[----:B0123-5:R-:W-:Y:S01]  /*20cf0*/  ENDCOLLECTIVE ;  /* 0x000000000000791b */ /* 0x02ffe20003800000 */
.L_x_12645:
[----:B------:R-:W-:Y:S05]  /*20d00*/  BSYNC B0 ;  /* 0x0000000000007941 */ /* 0x000fea0003800000 */
.L_x_12644:
[----:B------:R0:W-:Y:S01]  /*20d10*/  STL [R1+0x60], R14 ;  /* 0x0000600e01007387 */ /* 0x0001e20000100800 */
[----:B------:R-:W-:Y:S05]  /*20d20*/  BRA `(.L_x_12646) ;  /* 0xfffffe7000107947 */ /* 0x000fea000383ffff */
.L_x_12420:
[----:B------:R-:W-:Y:S01]  /*20d30*/  BSSY B1, `(.L_x_12647) ;  /* 0x0000007000017945 */ /* 0x000fe20003800000 */
[----:B------:R-:W-:Y:S02]  /*20d40*/  IMAD.MOV.U32 R12, RZ, RZ, RZ ;  /* 0x000000ffff0c7224 */ /* 0x000fe400078e00ff */
[----:B------:R-:W-:Y:S02]  /*20d50*/  IMAD.MOV.U32 R11, RZ, RZ, 0x1e1f ;  /* 0x00001e1fff0b7424 */ /* 0x000fe400078e00ff */
[----:B------:R-:W-:-:S07]  /*20d60*/  IMAD.MOV.U32 R15, RZ, RZ, -0x1 ;  /* 0xffffffffff0f7424 */ /* 0x000fce00078e00ff */
[----:B0-23--:R-:W-:Y:S05]  /*20d70*/  WARPSYNC.COLLECTIVE R15, `(.L_x_12648) ;  /* 0x000000000f087348 */ /* 0x00dfea0003c00000 */
[----:B0-----:R0:W1:Y:S02]  /*20d80*/  SHFL.IDX P6, R14, R13, R12, R11 ;  /* 0x0000000c0d0e7389 */ /* 0x00106400000c000b */
[----:B0123--:R-:W-:Y:S01]  /*20d90*/  ENDCOLLECTIVE ;  /* 0x000000000000791b */ /* 0x00ffe20003800000 */
.L_x_12648:
[----:B------:R-:W-:Y:S05]  /*20da0*/  BSYNC B1 ;  /* 0x0000000000017941 */ /* 0x000fea0003800000 */
.L_x_12647:
        /* <DEDUP_REMOVED lines=8> */
.L_x_12649:
[----:B------:R-:W-:Y:S02]  /*20e30*/  IMAD.MOV.U32 R13, RZ, RZ, R0 ;  /* 0x000000ffff0d7224 */ /* 0x000fe400078e0000 */
[----:B------:R-:W-:-:S07]  /*20e40*/  IMAD.MOV.U32 R38, RZ, RZ, R14 ;  /* 0x000000ffff267224 */ /* 0x000fce00078e000e */
[----:B------:R-:W-:Y:S05]  /*20e50*/  WARPSYNC.COLLECTIVE R15, `(.L_x_12650) ;  /* 0x000000000f087348 */ /* 0x000fea0003c00000 */
[----:B------:R0:W1:Y:S02]  /*20e60*/  SHFL.IDX P6, R14, R13, R12, R11 ;  /* 0x0000000c0d0e7389 */ /* 0x00006400000c000b */
[----:B01----:R-:W-:Y:S01]  /*20e70*/  ENDCOLLECTIVE ;  /* 0x000000000000791b */ /* 0x003fe20003800000 */
.L_x_12650:
[----:B------:R-:W-:Y:S02]  /*20e80*/  IMAD.MOV.U32 R13, RZ, RZ, R39 ;  /* 0x000000ffff0d7224 */ /* 0x000fe400078e0027 */
[----:B------:R-:W-:-:S07]  /*20e90*/  IMAD.MOV.U32 R0, RZ, RZ, R14 ;  /* 0x000000ffff007224 */ /* 0x000fce00078e000e */
[----:B------:R-:W-:Y:S05]  /*20ea0*/  WARPSYNC.COLLECTIVE R15, `(.L_x_12651) ;  /* 0x000000000f087348 */ /* 0x000fea0003c00000 */
[----:B------:R0:W1:Y:S02]  /*20eb0*/  SHFL.IDX P6, R14, R13, R12, R11 ;  /* 0x0000000c0d0e7389 */ /* 0x00006400000c000b */
[----:B01----:R-:W-:Y:S01]  /*20ec0*/  ENDCOLLECTIVE ;  /* 0x000000000000791b */ /* 0x003fe20003800000 */
.L_x_12651:
[----:B------:R-:W-:Y:S01]  /*20ed0*/  IMAD.MOV.U32 R39, RZ, RZ, R14 ;  /* 0x000000ffff277224 */ /* 0x000fe200078e000e */
[----:B------:R-:W-:Y:S06]  /*20ee0*/  BRA `(.L_x_12652) ;  /* 0xfffffe7400807947 */ /* 0x000fec000383ffff */
.L_x_12424:
[----:B0-----:R0:W1:Y:S02]  /*20ef0*/  SYNCS.PHASECHK.TRANS64.TRYWAIT P0, [R2+URZ+0x2d800], R3 ;  /* 0x02d80003020075a7 */ /* 0x001064000800017f */
[----:B-1----:R-:W-:Y:S05]  /*20f00*/  @!P0 NANOSLEEP.SYNCS 0x989680 ;  /* 0x009896800000895d */ /* 0x002fea0003900000 */
[----:B------:R-:W1:Y:S02]  /*20f10*/  @!P0 SYNCS.PHASECHK.TRANS64 P0, [R2+URZ+0x2d800], R3 ;  /* 0x02d80003020085a7 */ /* 0x000e64000800007f */
[----:B-1----:R-:W-:Y:S05]  /*20f20*/  @!P0 BRA `(.L_x_12424) ;  /* 0xfffffffc00f08947 */ /* 0x002fea000383ffff */
[----:B------:R-:W-:Y:S05]  /*20f30*/  BRA `(.L_x_12653) ;  /* 0xfffffe7c00c87947 */ /* 0x000fea000383ffff */
.L_x_12436:
[----:B------:R-:W-:Y:S01]  /*20f40*/  BSSY B1, `(.L_x_12654) ;  /* 0x0000007000017945 */ /* 0x000fe20003800000 */
[----:B------:R-:W-:Y:S02]  /*20f50*/  IMAD.MOV.U32 R12, RZ, RZ, RZ ;  /* 0x000000ffff0c7224 */ /* 0x000fe400078e00ff */
[----:B------:R-:W-:Y:S02]  /*20f60*/  IMAD.MOV.U32 R11, RZ, RZ, 0x1e1f ;  /* 0x00001e1fff0b7424 */ /* 0x000fe400078e00ff */
[----:B------:R-:W-:-:S07]  /*20f70*/  IMAD.MOV.U32 R15, RZ, RZ, -0x1 ;  /* 0xffffffffff0f7424 */ /* 0x000fce00078e00ff */
[----:B0--3--:R-:W-:Y:S05]  /*20f80*/  WARPSYNC.COLLECTIVE R15, `(.L_x_12655) ;  /* 0x000000000f087348 */ /* 0x009fea0003c00000 */
[----:B0-----:R0:W1:Y:S02]  /*20f90*/  SHFL.IDX P6, R14, R13, R12, R11 ;  /* 0x0000000c0d0e7389 */ /* 0x00106400000c000b */
[----:B01-3--:R-:W-:Y:S01]  /*20fa0*/  ENDCOLLECTIVE ;  /* 0x000000000000791b */ /* 0x00bfe20003800000 */
.L_x_12655:
[----:B------:R-:W-:Y:S05]  /*20fb0*/  BSYNC B1 ;  /* 0x0000000000017941 */ /* 0x000fea0003800000 */
.L_x_12654:
        /* <DEDUP_REMOVED lines=8> */
.L_x_12656:
[----:B------:R-:W-:Y:S02]  /*21040*/  IMAD.MOV.U32 R13, RZ, RZ, R37 ;  /* 0x000000ffff0d7224 */ /* 0x000fe400078e0025 */
[----:B------:R-:W-:-:S07]  /*21050*/  IMAD.MOV.U32 R3, RZ, RZ, R14 ;  /* 0x000000ffff037224 */ /* 0x000fce00078e000e */
[----:B------:R-:W-:Y:S05]  /*21060*/  WARPSYNC.COLLECTIVE R15, `(.L_x_12657) ;  /* 0x000000000f087348 */ /* 0x000fea0003c00000 */
[----:B------:R0:W1:Y:S02]  /*21070*/  SHFL.IDX P6, R14, R13, R12, R11 ;  /* 0x0000000c0d0e7389 */ /* 0x00006400000c000b */
[----:B01----:R-:W-:Y:S01]  /*21080*/  ENDCOLLECTIVE ;  /* 0x000000000000791b */ /* 0x003fe20003800000 */
.L_x_12657:
[----:B------:R-:W-:Y:S02]  /*21090*/  IMAD.MOV.U32 R13, RZ, RZ, R38 ;  /* 0x000000ffff0d7224 */ /* 0x000fe400078e0026 */
[----:B------:R-:W-:-:S07]  /*210a0*/  IMAD.MOV.U32 R37, RZ, RZ, R14 ;  /* 0x000000ffff257224 */ /* 0x000fce00078e000e */
[----:B------:R-:W-:Y:S05]  /*210b0*/  WARPSYNC.COLLECTIVE R15, `(.L_x_12658) ;  /* 0x000000000f087348 */ /* 0x000fea0003c00000 */
[----:B------:R0:W1:Y:S02]  /*210c0*/  SHFL.IDX P6, R14, R13, R12, R11 ;  /* 0x0000000c0d0e7389 */ /* 0x00006400000c000b */
[----:B01----:R-:W-:Y:S01]  /*210d0*/  ENDCOLLECTIVE ;  /* 0x000000000000791b */ /* 0x003fe20003800000 */
.L_x_12658:
[----:B------:R-:W-:Y:S01]  /*210e0*/  IMAD.MOV.U32 R38, RZ, RZ, R14 ;  /* 0x000000ffff267224 */ /* 0x000fe200078e000e */
[----:B------:R-:W-:Y:S06]  /*210f0*/  BRA `(.L_x_12659) ;  /* 0xfffffe9000e47947 */ /* 0x000fec000383ffff */
.L_x_12440:
[----:B0-----:R0:W1:Y:S02]  /*21100*/  SYNCS.PHASECHK.TRANS64.TRYWAIT P0, [R2+URZ+0x2d800], R3 ;  /* 0x02d80003020075a7 */ /* 0x001064000800017f */
[----:B-1----:R-:W-:Y:S05]  /*21110*/  @!P0 NANOSLEEP.SYNCS 0x989680 ;  /* 0x009896800000895d */ /* 0x002fea0003900000 */
[----:B------:R-:W1:Y:S02]  /*21120*/  @!P0 SYNCS.PHASECHK.TRANS64 P0, [R2+URZ+0x2d800], R3 ;  /* 0x02d80003020085a7 */ /* 0x000e64000800007f */
[----:B-1----:R-:W-:Y:S05]  /*21130*/  @!P0 BRA `(.L_x_12440) ;  /* 0xfffffffc00f08947 */ /* 0x002fea000383ffff */
[----:B------:R-:W-:Y:S05]  /*21140*/  BRA `(.L_x_12660) ;  /* 0xfffffe98009c7947 */ /* 0x000fea000383ffff */
.L_x_12448:
[----:B--2---:R2:W3:Y:S02]  /*21150*/  SYNCS.PHASECHK.TRANS64.TRYWAIT P1, [R0+URZ+0x2d830], R5 ;  /* 0x02d83005000075a7 */ /* 0x0044e4000802017f */
[----:B---3--:R-:W-:Y:S05]  /*21160*/  @!P1 NANOSLEEP.SYNCS 0x989680 ;  /* 0x009896800000995d */ /* 0x008fea0003900000 */
[----:B------:R-:W3:Y:S02]  /*21170*/  @!P1 SYNCS.PHASECHK.TRANS64 P1, [R0+URZ+0x2d830], R5 ;  /* 0x02d83005000095a7 */ /* 0x000ee4000802007f */
[----:B---3--:R-:W-:Y:S05]  /*21180*/  @!P1 BRA `(.L_x_12448) ;  /* 0xfffffffc00f09947 */ /* 0x008fea000383ffff */
[----:B------:R-:W-:Y:S05]  /*21190*/  BRA `(.L_x_12447) ;  /* 0xfffffeb0008c7947 */ /* 0x000fea000383ffff */
.L_x_12455:
[----:B-1----:R1:W2:Y:S02]  /*211a0*/  SYNCS.PHASECHK.TRANS64.TRYWAIT P2, [R7+URZ+0x2d830], R8 ;  /* 0x02d83008070075a7 */ /* 0x0022a4000804017f */
[----:B--2---:R-:W-:Y:S05]  /*211b0*/  @!P2 NANOSLEEP.SYNCS 0x989680 ;  /* 0x009896800000a95d */ /* 0x004fea0003900000 */
[----:B------:R-:W2:Y:S02]  /*211c0*/  @!P2 SYNCS.PHASECHK.TRANS64 P2, [R7+URZ+0x2d830], R8 ;  /* 0x02d830080700a5a7 */ /* 0x000ea4000804007f */
[----:B--2---:R-:W-:Y:S05]  /*211d0*/  @!P2 BRA `(.L_x_12455) ;  /* 0xfffffffc00f0a947 */ /* 0x004fea000383ffff */
[----:B------:R-:W-:Y:S05]  /*211e0*/  BRA `(.L_x_12454) ;  /* 0xfffffee000007947 */ /* 0x000fea000383ffff */
.L_x_12459:
[----:B-1----:R1:W2:Y:S02]  /*211f0*/  SYNCS.PHASECHK.TRANS64.TRYWAIT P1, [R8+URZ+0x2d850], R7 ;  /* 0x02d85007080075a7 */ /* 0x0022a4000802017f */
[----:B--2---:R-:W-:Y:S05]  /*21200*/  @!P1 NANOSLEEP.SYNCS 0x989680 ;  /* 0x009896800000995d */ /* 0x004fea0003900000 */
[----:B------:R-:W2:Y:S02]  /*21210*/  @!P1 SYNCS.PHASECHK.TRANS64 P1, [R8+URZ+0x2d850], R7 ;  /* 0x02d85007080095a7 */ /* 0x000ea4000802007f */
[----:B--2---:R-:W-:Y:S05]  /*21220*/  @!P1 BRA `(.L_x_12459) ;  /* 0xfffffffc00f09947 */ /* 0x004fea000383ffff */
[----:B------:R-:W-:Y:S05]  /*21230*/  BRA `(.L_x_12456) ;  /* 0xfffffee400287947 */ /* 0x000fea000383ffff */
.L_x_12468:
[----:B-1----:R1:W3:Y:S02]  /*21240*/  SYNCS.PHASECHK.TRANS64.TRYWAIT P2, [R7+URZ+0x2d830], R8 ;  /* 0x02d83008070075a7 */ /* 0x0022e4000804017f */
[----:B---3--:R-:W-:Y:S05]  /*21250*/  @!P2 NANOSLEEP.SYNCS 0x989680 ;  /* 0x009896800000a95d */ /* 0x008fea0003900000 */
[----:B------:R-:W3:Y:S02]  /*21260*/  @!P2 SYNCS.PHASECHK.TRANS64 P2, [R7+URZ+0x2d830], R8 ;  /* 0x02d830080700a5a7 */ /* 0x000ee4000804007f */
[----:B---3--:R-:W-:Y:S05]  /*21270*/  @!P2 BRA `(.L_x_12468) ;  /* 0xfffffffc00f0a947 */ /* 0x008fea000383ffff */
[----:B------:R-:W-:Y:S05]  /*21280*/  BRA `(.L_x_12467) ;  /* 0xffffff14007c7947 */ /* 0x000fea000383ffff */
.L_x_12472:
[----:B-1----:R1:W2:Y:S02]  /*21290*/  SYNCS.PHASECHK.TRANS64.TRYWAIT P1, [R8+URZ+0x2d850], R7 ;  /* 0x02d85007080075a7 */ /* 0x0022a4000802017f */
[----:B--2---:R-:W-:Y:S05]  /*212a0*/  @!P1 NANOSLEEP.SYNCS 0x989680 ;  /* 0x009896800000995d */ /* 0x004fea0003900000 */
[----:B------:R-:W2:Y:S02]  /*212b0*/  @!P1 SYNCS.PHASECHK.TRANS64 P1, [R8+URZ+0x2d850], R7 ;  /* 0x02d85007080095a7 */ /* 0x000ea4000802007f */
[----:B--2---:R-:W-:Y:S05]  /*212c0*/  @!P1 BRA `(.L_x_12472) ;  /* 0xfffffffc00f09947 */ /* 0x004fea000383ffff */
[----:B------:R-:W-:Y:S05]  /*212d0*/  BRA `(.L_x_12469) ;  /* 0xffffff1800a47947 */ /* 0x000fea000383ffff */
.L_x_12479:
[----:B-1----:R1:W3:Y:S02]  /*212e0*/  SYNCS.PHASECHK.TRANS64.TRYWAIT P1, [R6+URZ+0x2d850], R9 ;  /* 0x02d85009060075a7 */ /* 0x0022e4000802017f */
[----:B---3--:R-:W-:Y:S05]  /*212f0*/  @!P1 NANOSLEEP.SYNCS 0x989680 ;  /* 0x009896800000995d */ /* 0x008fea0003900000 */
[----:B------:R-:W3:Y:S02]  /*21300*/  @!P1 SYNCS.PHASECHK.TRANS64 P1, [R6+URZ+0x2d850], R9 ;  /* 0x02d85009060095a7 */ /* 0x000ee4000802007f */
[----:B---3--:R-:W-:Y:S05]  /*21310*/  @!P1 BRA `(.L_x_12479) ;  /* 0xfffffffc00f09947 */ /* 0x008fea000383ffff */
[----:B------:R-:W-:Y:S05]  /*21320*/  BRA `(.L_x_12478) ;  /* 0xffffff40007c7947 */ /* 0x000fea000383ffff */
.L_x_12485:
[----:B------:R-:W-:Y:S02]  /*21330*/  IMAD.MOV.U32 R13, RZ, RZ, R9 ;  /* 0x000000ffff0d7224 */ /* 0x000fe400078e0009 */
[----:B------:R-:W-:Y:S02]  /*21340*/  IMAD.MOV.U32 R12, RZ, RZ, RZ ;  /* 0x000000ffff0c7224 */ /* 0x000fe400078e00ff */
[----:B------:R-:W-:Y:S02]  /*21350*/  IMAD.MOV.U32 R11, RZ, RZ, 0x1c1f ;  /* 0x00001c1fff0b7424 */ /* 0x000fe400078e00ff */
[----:B------:R-:W-:-:S07]  /*21360*/  IMAD.MOV.U32 R15, RZ, RZ, -0x1 ;  /* 0xffffffffff0f7424 */ /* 0x000fce00078e00ff */
[----:B-----5:R-:W-:Y:S05]  /*21370*/  WARPSYNC.COLLECTIVE R15, `(.L_x_12661) ;  /* 0x000000000f087348 */ /* 0x020fea0003c00000 */
[----:B------:R0:W1:Y:S02]  /*21380*/  SHFL.IDX P6, R14, R13, R12, R11 ;  /* 0x0000000c0d0e7389 */ /* 0x00006400000c000b */
[----:B01---5:R-:W-:Y:S01]  /*21390*/  ENDCOLLECTIVE ;  /* 0x000000000000791b */ /* 0x023fe20003800000 */
.L_x_12661:
[----:B------:R-:W-:Y:S02]  /*213a0*/  IMAD.MOV.U32 R13, RZ, RZ, R0 ;  /* 0x000000ffff0d7224 */ /* 0x000fe400078e0000 */
[----:B------:R-:W-:-:S07]  /*213b0*/  IMAD.MOV.U32 R3, RZ, RZ, R14 ;  /* 0x000000ffff037224 */ /* 0x000fce00078e000e */
[----:B------:R-:W-:Y:S05]  /*213c0*/  WARPSYNC.COLLECTIVE R15, `(.L_x_12662) ;  /* 0x000000000f087348 */ /* 0x000fea0003c00000 */
[----:B------:R0:W1:Y:S02]  /*213d0*/  SHFL.IDX P6, R14, R13, R12, R11 ;  /* 0x0000000c0d0e7389 */ /* 0x00006400000c000b */
[----:B01----:R-:W-:Y:S01]  /*213e0*/  ENDCOLLECTIVE ;  /* 0x000000000000791b */ /* 0x003fe20003800000 */
.L_x_12662:
[----:B------:R-:W-:Y:S05]  /*213f0*/  BRA `(.L_x_12663) ;  /* 0xffffff5c004c7947 */ /* 0x000fea000383ffff */
.L_x_12488:
        /* <DEDUP_REMOVED lines=8> */
.L_x_12665:
[----:B------:R-:W-:Y:S05]  /*21480*/  BSYNC B1 ;  /* 0x0000000000017941 */ /* 0x000fea0003800000 */
.L_x_12664:
        /* <DEDUP_REMOVED lines=8> */
.L_x_12666:
[----:B------:R-:W-:Y:S05]  /*21510*/  BRA `(.L_x_12667) ;  /* 0xffffff5c005c7947 */ /* 0x000fea000383ffff */
.L_x_12490:
[----:B------:R-:W-:Y:S02]  /*21520*/  IMAD.MOV.U32 R13, RZ, RZ, R24 ;  /* 0x000000ffff0d7224 */ /* 0x000fe400078e0018 */
[----:B------:R-:W-:Y:S02]  /*21530*/  IMAD.MOV.U32 R12, RZ, RZ, RZ ;  /* 0x000000ffff0c7224 */ /* 0x000fe400078e00ff */
[----:B------:R-:W-:Y:S02]  /*21540*/  IMAD.MOV.U32 R11, RZ, RZ, 0x1c1f ;  /* 0x00001c1fff0b7424 */ /* 0x000fe400078e00ff */
[----:B------:R-:W-:-:S07]  /*21550*/  IMAD.MOV.U32 R15, RZ, RZ, -0x1 ;  /* 0xffffffffff0f7424 */ /* 0x000fce00078e00ff */
[----:B------:R-:W-:Y:S05]  /*21560*/  WARPSYNC.COLLECTIVE R15, `(.L_x_12668) ;  /* 0x000000000f087348 */ /* 0x000fea0003c00000 */
[----:B------:R0:W1:Y:S02]  /*21570*/  SHFL.IDX P6, R14, R13, R12, R11 ;  /* 0x0000000c0d0e7389 */ /* 0x00006400000c000b */
[----:B01----:R-:W-:Y:S01]  /*21580*/  ENDCOLLECTIVE ;  /* 0x000000000000791b */ /* 0x003fe20003800000 */
.L_x_12668:
[----:B------:R-:W-:Y:S02]  /*21590*/  IMAD.MOV.U32 R13, RZ, RZ, R0 ;  /* 0x000000ffff0d7224 */ /* 0x000fe400078e0000 */
[----:B------:R-:W-:-:S07]  /*215a0*/  IMAD.MOV.U32 R3, RZ, RZ, R14 ;  /* 0x000000ffff037224 */ /* 0x000fce00078e000e */
[----:B------:R-:W-:Y:S05]  /*215b0*/  WARPSYNC.COLLECTIVE R15, `(.L_x_12669) ;  /* 0x000000000f087348 */ /* 0x000fea0003c00000 */
[----:B------:R0:W1:Y:S02]  /*215c0*/  SHFL.IDX P6, R14, R13, R12, R11 ;  /* 0x0000000c0d0e7389 */ /* 0x00006400000c000b */
[----:B01----:R-:W-:Y:S01]  /*215d0*/  ENDCOLLECTIVE ;  /* 0x000000000000791b */ /* 0x003fe20003800000 */
.L_x_12669:
[----:B------:R-:W-:Y:S05]  /*215e0*/  BRA `(.L_x_12670) ;  /* 0xffffff6000287947 */ /* 0x000fea000383ffff */
.L_x_12493:
        /* <DEDUP_REMOVED lines=8> */
.L_x_12672:
[----:B------:R-:W-:Y:S05]  /*21670*/  BSYNC B1 ;  /* 0x0000000000017941 */ /* 0x000fea0003800000 */
.L_x_12671:
        /* <DEDUP_REMOVED lines=8> */
.L_x_12673:
[----:B------:R-:W-:Y:S05]  /*21700*/  BRA `(.L_x_12674) ;  /* 0xffffff6400247947 */ /* 0x000fea000383ffff */
.L_x_12497:
[----:B------:R-:W-:Y:S02]  /*21710*/  IMAD.MOV.U32 R13, RZ, RZ, R4 ;  /* 0x000000ffff0d7224 */ /* 0x000fe400078e0004 */
[----:B------:R-:W-:Y:S02]  /*21720*/  IMAD.MOV.U32 R12, RZ, RZ, RZ ;  /* 0x000000ffff0c7224 */ /* 0x000fe400078e00ff */
[----:B------:R-:W-:Y:S02]  /*21730*/  IMAD.MOV.U32 R11, RZ, RZ, 0x1c1f ;  /* 0x00001c1fff0b7424 */ /* 0x000fe400078e00ff */
[----:B------:R-:W-:-:S07]  /*21740*/  IMAD.MOV.U32 R15, RZ, RZ, -0x1 ;  /* 0xffffffffff0f7424 */ /* 0x000fce00078e00ff */
[----:B-1----:R-:W-:Y:S05]  /*21750*/  WARPSYNC.COLLECTIVE R15, `(.L_x_12675) ;  /* 0x000000000f087348 */ /* 0x002fea0003c00000 */
[----:B------:R0:W2:Y:S02]  /*21760*/  SHFL.IDX P6, R14, R13, R12, R11 ;  /* 0x0000000c0d0e7389 */ /* 0x0000a400000c000b */
[----:B012---:R-:W-:Y:S01]  /*21770*/  ENDCOLLECTIVE ;  /* 0x000000000000791b */ /* 0x007fe20003800000 */
.L_x_12675:
[----:B------:R-:W-:Y:S02]  /*21780*/  IMAD.MOV.U32 R13, RZ, RZ, R0 ;  /* 0x000000ffff0d7224 */ /* 0x000fe400078e0000 */
[----:B------:R-:W-:-:S07]  /*21790*/  IMAD.MOV.U32 R3, RZ, RZ, R14 ;  /* 0x000000ffff037224 */ /* 0x000fce00078e000e */
[----:B------:R-:W-:Y:S05]  /*217a0*/  WARPSYNC.COLLECTIVE R15, `(.L_x_12676) ;  /* 0x000000000f087348 */ /* 0x000fea0003c00000 */
[----:B------:R0:W1:Y:S02]  /*217b0*/  SHFL.IDX P6, R14, R13, R12, R11 ;  /* 0x0000000c0d0e7389 */ /* 0x00006400000c000b */
[----:B01----:R-:W-:Y:S01]  /*217c0*/  ENDCOLLECTIVE ;  /* 0x000000000000791b */ /* 0x003fe20003800000 */
.L_x_12676:
[----:B------:R-:W-:Y:S05]  /*217d0*/  BRA `(.L_x_12677) ;  /* 0xffffff70005c7947 */ /* 0x000fea000383ffff */
.L_x_12500:
        /* <DEDUP_REMOVED lines=8> */
.L_x_12679:
[----:B------:R-:W-:Y:S05]  /*21860*/  BSYNC B1 ;  /* 0x0000000000017941 */ /* 0x000fea0003800000 */
.L_x_12678:
        /* <DEDUP_REMOVED lines=8> */
.L_x_12680:
[----:B------:R-:W-:Y:S05]  /*218f0*/  BRA `(.L_x_12681) ;  /* 0xffffff7000707947 */ /* 0x000fea000383ffff */
.L_x_12519:
        /* <DEDUP_REMOVED lines=11> */
.L_x_12683:
[----:B------:R-:W-:Y:S05]  /*219b0*/  BSYNC B1 ;  /* 0x0000000000017941 */ /* 0x000fea0003800000 */
.L_x_12682:
[----:B------:R-:W-:Y:S05]  /*219c0*/  BRA `(.L_x_12684) ;  /* 0xffffff8c009c7947 */ /* 0x000fea000383ffff */
.L_x_12521:
[----:B------:R-:W-:Y:S01]  /*219d0*/  BSSY B1, `(.L_x_12685) ;  /* 0x0000006000017945 */ /* 0x000fe20003800000 */
[----:B------:R-:W-:-:S07]  /*219e0*/  IMAD.MOV.U32 R15, RZ, RZ, -0x1 ;  /* 0xffffffffff0f7424 */ /* 0x000fce00078e00ff */
[----:B012---:R-:W-:Y:S05]  /*219f0*/  WARPSYNC.COLLECTIVE R15, `(.L_x_12686) ;  /* 0x000000000f0c7348 */ /* 0x007fea0003c00000 */
[----:B------:R-:W-:Y:S02]  /*21a00*/  ELECT P6, UR62, PT ;  /* 0x00000000003e782f */ /* 0x000fe400038c0000 */
[----:B------:R-:W-:Y:S01]  /*21a10*/  MOV R14, UR62 ;  /* 0x0000003e000e7c02 */ /* 0x000fe20008000f00 */
[----:B012---:R-:W-:Y:S10]  /*21a20*/  ENDCOLLECTIVE ;  /* 0x000000000000791b */ /* 0x007ff40003800000 */
.L_x_12686:
[----:B------:R-:W-:Y:S05]  /*21a30*/  BSYNC B1 ;  /* 0x0000000000017941 */ /* 0x000fea0003800000 */
.L_x_12685:
[----:B------:R-:W-:Y:S05]  /*21a40*/  BRA `(.L_x_12520) ;  /* 0xffffff8c00947947 */ /* 0x000fea000383ffff */
.L_x_12523:
[----:B--2---:R2:W3:Y:S02]  /*21a50*/  SYNCS.PHASECHK.TRANS64.TRYWAIT P0, [R16+URZ+0x2d820], R6 ;  /* 0x02d82006100075a7 */ /* 0x0044e4000800017f */
[----:B---3--:R-:W-:Y:S05]  /*21a60*/  @!P0 NANOSLEEP.SYNCS 0x989680 ;  /* 0x009896800000895d */ /* 0x008fea0003900000 */
[----:B------:R-:W3:Y:S02]  /*21a70*/  @!P0 SYNCS.PHASECHK.TRANS64 P0, [R16+URZ+0x2d820], R6 ;  /* 0x02d82006100085a7 */ /* 0x000ee4000800007f */
[----:B---3--:R-:W-:Y:S05]  /*21a80*/  @!P0 BRA `(.L_x_12523) ;  /* 0xfffffffc00f08947 */ /* 0x008fea000383ffff */
[----:B------:R-:W-:Y:S05]  /*21a90*/  BRA `(.L_x_12687) ;  /* 0xffffff8c00a47947 */ /* 0x000fea000383ffff */
.L_x_12527:
[----:B0-----:R0:W1:Y:S02]  /*21aa0*/  SYNCS.PHASECHK.TRANS64.TRYWAIT P0, [R9+URZ+0x2d8a0], R11 ;  /* 0x02d8a00b090075a7 */ /* 0x001064000800017f */
[----:B-1----:R-:W-:Y:S05]  /*21ab0*/  @!P0 NANOSLEEP.SYNCS 0x989680 ;  /* 0x009896800000895d */ /* 0x002fea0003900000 */
[----:B------:R-:W1:Y:S02]  /*21ac0*/  @!P0 SYNCS.PHASECHK.TRANS64 P0, [R9+URZ+0x2d8a0], R11 ;  /* 0x02d8a00b090085a7 */ /* 0x000e64000800007f */
[----:B-1----:R-:W-:Y:S05]  /*21ad0*/  @!P0 BRA `(.L_x_12527) ;  /* 0xfffffffc00f08947 */ /* 0x002fea000383ffff */
[----:B------:R-:W-:Y:S05]  /*21ae0*/  BRA `(.L_x_12688) ;  /* 0xffffff8c00c07947 */ /* 0x000fea000383ffff */
.L_x_12534:
[----:B-1----:R1:W2:Y:S02]  /*21af0*/  SYNCS.PHASECHK.TRANS64.TRYWAIT P0, [R9+URZ+0x2d8c0], R11 ;  /* 0x02d8c00b090075a7 */ /* 0x0022a4000800017f */
[----:B--2---:R-:W-:Y:S05]  /*21b00*/  @!P0 NANOSLEEP.SYNCS 0x989680 ;  /* 0x009896800000895d */ /* 0x004fea0003900000 */
[----:B------:R-:W2:Y:S02]  /*21b10*/  @!P0 SYNCS.PHASECHK.TRANS64 P0, [R9+URZ+0x2d8c0], R11 ;  /* 0x02d8c00b090085a7 */ /* 0x000ea4000800007f */
[----:B--2---:R-:W-:Y:S05]  /*21b20*/  @!P0 BRA `(.L_x_12534) ;  /* 0xfffffffc00f08947 */ /* 0x004fea000383ffff */
[----:B------:R-:W-:Y:S05]  /*21b30*/  BRA `(.L_x_12689) ;  /* 0xffffff9000bc7947 */ /* 0x000fea000383ffff */
.L_x_12543:
[----:B0-----:R0:W1:Y:S02]  /*21b40*/  SYNCS.PHASECHK.TRANS64.TRYWAIT P1, [R9+URZ+0x2d8a0], R8 ;  /* 0x02d8a008090075a7 */ /* 0x001064000802017f */
[----:B-1----:R-:W-:Y:S05]  /*21b50*/  @!P1 NANOSLEEP.SYNCS 0x989680 ;  /* 0x009896800000995d */ /* 0x002fea0003900000 */
[----:B------:R-:W1:Y:S02]  /*21b60*/  @!P1 SYNCS.PHASECHK.TRANS64 P1, [R9+URZ+0x2d8a0], R8 ;  /* 0x02d8a008090095a7 */ /* 0x000e64000802007f */
[----:B-1----:R-:W-:Y:S05]  /*21b70*/  @!P1 BRA `(.L_x_12543) ;  /* 0xfffffffc00f09947 */ /* 0x002fea000383ffff */
[----:B------:R-:W-:Y:S05]  /*21b80*/  BRA `(.L_x_12690) ;  /* 0xffffff9400fc7947 */ /* 0x000fea000383ffff */
.L_x_12550:
[----:B-1----:R1:W2:Y:S02]  /*21b90*/  SYNCS.PHASECHK.TRANS64.TRYWAIT P1, [R9+URZ+0x2d8c0], R8 ;  /* 0x02d8c008090075a7 */ /* 0x0022a4000802017f */
[----:B--2---:R-:W-:Y:S05]  /*21ba0*/  @!P1 NANOSLEEP.SYNCS 0x989680 ;  /* 0x009896800000995d */ /* 0x004fea0003900000 */
[----:B------:R-:W2:Y:S02]  /*21bb0*/  @!P1 SYNCS.PHASECHK.TRANS64 P1, [R9+URZ+0x2d8c0], R8 ;  /* 0x02d8c008090095a7 */ /* 0x000ea4000802007f */
[----:B--2---:R-:W-:Y:S05]  /*21bc0*/  @!P1 BRA `(.L_x_12550) ;  /* 0xfffffffc00f09947 */ /* 0x004fea000383ffff */
[----:B------:R-:W-:Y:S05]  /*21bd0*/  BRA `(.L_x_12691) ;  /* 0xffffff9800f47947 */ /* 0x000fea000383ffff */
.L_x_12567:
        /* <DEDUP_REMOVED lines=11> */
.L_x_12693:
[----:B------:R-:W-:Y:S05]  /*21c90*/  BSYNC B0 ;  /* 0x0000000000007941 */ /* 0x000fea0003800000 */
.L_x_12692:
[----:B------:R-:W-:Y:S05]  /*21ca0*/  BRA `(.L_x_12694) ;  /* 0xffffffa800ec7947 */ /* 0x000fea000383ffff */
.L_x_12570:
[----:B0-----:R0:W1:Y:S02]  /*21cb0*/  SYNCS.PHASECHK.TRANS64.TRYWAIT P0, [R0+URZ+0x2d840], R5 ;  /* 0x02d84005000075a7 */ /* 0x001064000800017f */
[----:B-1----:R-:W-:Y:S05]  /*21cc0*/  @!P0 NANOSLEEP.SYNCS 0x989680 ;  /* 0x009896800000895d */ /* 0x002fea0003900000 */
[----:B------:R-:W1:Y:S02]  /*21cd0*/  @!P0 SYNCS.PHASECHK.TRANS64 P0, [R0+URZ+0x2d840], R5 ;  /* 0x02d84005000085a7 */ /* 0x000e64000800007f */
[----:B-1----:R-:W-:Y:S05]  /*21ce0*/  @!P0 BRA `(.L_x_12570) ;  /* 0xfffffffc00f08947 */ /* 0x002fea000383ffff */
[----:B------:R-:W-:Y:S05]  /*21cf0*/  BRA `(.L_x_12695) ;  /* 0xffffffac00407947 */ /* 0x000fea000383ffff */
.L_x_12571:
        /* <DEDUP_REMOVED lines=8> */
.L_x_12697:
[----:B------:R-:W-:Y:S05]  /*21d80*/  BSYNC B0 ;  /* 0x0000000000007941 */ /* 0x000fea0003800000 */
.L_x_12696:
        /* <DEDUP_REMOVED lines=8> */
.L_x_12698:
[----:B------:R-:W-:Y:S02]  /*21e10*/  IMAD.MOV.U32 R13, RZ, RZ, R7 ;  /* 0x000000ffff0d7224 */ /* 0x000fe400078e0007 */
[----:B------:R-:W-:Y:S02]  /*21e20*/  IMAD.MOV.U32 R12, RZ, RZ, 0x1 ;  /* 0x00000001ff0c7424 */ /* 0x000fe400078e00ff */
[----:B------:R-:W-:-:S07]  /*21e30*/  IMAD.MOV.U32 R4, RZ, RZ, R14 ;  /* 0x000000ffff047224 */ /* 0x000fce00078e000e */
[----:B------:R-:W-:Y:S05]  /*21e40*/  WARPSYNC.COLLECTIVE R15, `(.L_x_12699) ;  /* 0x000000000f087348 */ /* 0x000fea0003c00000 */
[----:B------:R0:W1:Y:S02]  /*21e50*/  SHFL.IDX P6, R14, R13, R12, R11 ;  /* 0x0000000c0d0e7389 */ /* 0x00006400000c000b */
[----:B01----:R-:W-:Y:S01]  /*21e60*/  ENDCOLLECTIVE ;  /* 0x000000000000791b */ /* 0x003fe20003800000 */
.L_x_12699:
        /* <DEDUP_REMOVED lines=18> */
.L_x_12700:
[----:B------:R-:W-:Y:S02]  /*21f90*/  IMAD.MOV.U32 R13, RZ, RZ, R7 ;  /* 0x000000ffff0d7224 */ /* 0x000fe400078e0007 */
[----:B------:R-:W-:Y:S02]  /*21fa0*/  IMAD.MOV.U32 R12, RZ, RZ, 0x2 ;  /* 0x00000002ff0c7424 */ /* 0x000fe400078e00ff */
[----:B------:R-:W-:-:S07]  /*21fb0*/  IMAD.MOV.U32 R4, RZ, RZ, R14 ;  /* 0x000000ffff047224 */ /* 0x000fce00078e000e */
[----:B------:R-:W-:Y:S05]  /*21fc0*/  WARPSYNC.COLLECTIVE R15, `(.L_x_12701) ;  /* 0x000000000f087348 */ /* 0x000fea0003c00000 */
[----:B------:R0:W1:Y:S02]  /*21fd0*/  SHFL.IDX P6, R14, R13, R12, R11 ;  /* 0x0000000c0d0e7389 */ /* 0x00006400000c000b */
[----:B01----:R-:W-:Y:S01]  /*21fe0*/  ENDCOLLECTIVE ;  /* 0x000000000000791b */ /* 0x003fe20003800000 */
.L_x_12701:
        /* <DEDUP_REMOVED lines=18> */
.L_x_12702:
[----:B------:R-:W-:Y:S02]  /*22110*/  IMAD.MOV.U32 R13, RZ, RZ, R7 ;  /* 0x000000ffff0d7224 */ /* 0x000fe400078e0007 */
[----:B------:R-:W-:Y:S02]  /*22120*/  IMAD.MOV.U32 R12, RZ, RZ, 0x3 ;  /* 0x00000003ff0c7424 */ /* 0x000fe400078e00ff */
[----:B------:R-:W-:-:S07]  /*22130*/  IMAD.MOV.U32 R4, RZ, RZ, R14 ;  /* 0x000000ffff047224 */ /* 0x000fce00078e000e */
[----:B------:R-:W-:Y:S05]  /*22140*/  WARPSYNC.COLLECTIVE R15, `(.L_x_12703) ;  /* 0x000000000f087348 */ /* 0x000fea0003c00000 */
[----:B------:R0:W1:Y:S02]  /*22150*/  SHFL.IDX P6, R14, R13, R12, R11 ;  /* 0x0000000c0d0e7389 */ /* 0x00006400000c000b */
[----:B01----:R-:W-:Y:S01]  /*22160*/  ENDCOLLECTIVE ;  /* 0x000000000000791b */ /* 0x003fe20003800000 */
.L_x_12703:
        /* <DEDUP_REMOVED lines=11> */
.L_x_12704:
        /* <DEDUP_REMOVED lines=8> */
.L_x_12576:
        /* <DEDUP_REMOVED lines=9> */
.L_x_12706:
[C---:B------:R-:W-:Y:S01]  /*22330*/  VIADD R9, R25.reuse, 0x20 ;  /* 0x0000002019097836 */ /* 0x040fe20000000000 */
[----:B------:R-:W-:Y:S01]  /*22340*/  ISETP.GE.AND P3, PT, R25, R0, PT ;  /* 0x000000001900720c */ /* 0x000fe20003f66270 */
[----:B------:R-:W-:Y:S02]  /*22350*/  IMAD.MOV.U32 R13, RZ, RZ, R5 ;  /* 0x000000ffff0d7224 */ /* 0x000fe400078e0005 */
[----:B------:R-:W-:-:S10]  /*22360*/  IMAD.MOV.U32 R2, RZ, RZ, R14 ;  /* 0x000000ffff027224 */ /* 0x000fd400078e000e */
[----:B------:R-:W-:Y:S05]  /*22370*/  WARPSYNC.COLLECTIVE R15, `(.L_x_12707) ;  /* 0x000000000f087348 */ /* 0x000fea0003c00000 */
[----:B------:R0:W1:Y:S02]  /*22380*/  SHFL.IDX P6, R14, R13, R12, R11 ;  /* 0x0000000c0d0e7389 */ /* 0x00006400000c000b */
[----:B01----:R-:W-:Y:S01]  /*22390*/  ENDCOLLECTIVE ;  /* 0x000000000000791b */ /* 0x003fe20003800000 */
.L_x_12707:
[----:B------:R-:W-:Y:S02]  /*223a0*/  IMAD.MOV.U32 R13, RZ, RZ, R4 ;  /* 0x000000ffff0d7224 */ /* 0x000fe400078e0004 */
[----:B------:R-:W-:Y:S02]  /*223b0*/  IMAD.MOV.U32 R12, RZ, RZ, 0x1 ;  /* 0x00000001ff0c7424 */ /* 0x000fe400078e00ff */
[----:B------:R-:W-:-:S07]  /*223c0*/  IMAD.MOV.U32 R3, RZ, RZ, R14 ;  /* 0x000000ffff037224 */ /* 0x000fce00078e000e */
[----:B------:R-:W-:Y:S05]  /*223d0*/  WARPSYNC.COLLECTIVE R15, `(.L_x_12708) ;  /* 0x000000000f087348 */ /* 0x000fea0003c00000 */
[----:B------:R0:W1:Y:S02]  /*223e0*/  SHFL.IDX P6, R14, R13, R12, R11 ;  /* 0x0000000c0d0e7389 */ /* 0x00006400000c000b */
[----:B01----:R-:W-:Y:S01]  /*223f0*/  ENDCOLLECTIVE ;  /* 0x000000000000791b */ /* 0x003fe20003800000 */
.L_x_12708:
        /* <DEDUP_REMOVED lines=17> */
.L_x_12709:
[----:B------:R-:W-:Y:S02]  /*22510*/  IMAD.MOV.U32 R13, RZ, RZ, R4 ;  /* 0x000000ffff0d7224 */ /* 0x000fe400078e0004 */
[----:B------:R-:W-:Y:S02]  /*22520*/  IMAD.MOV.U32 R12, RZ, RZ, 0x2 ;  /* 0x00000002ff0c7424 */ /* 0x000fe400078e00ff */
[----:B------:R-:W-:-:S07]  /*22530*/  IMAD.MOV.U32 R3, RZ, RZ, R14 ;  /* 0x000000ffff037224 */ /* 0x000fce00078e000e */
[----:B------:R-:W-:Y:S05]  /*22540*/  WARPSYNC.COLLECTIVE R15, `(.L_x_12710) ;  /* 0x000000000f087348 */ /* 0x000fea0003c00000 */
[----:B------:R0:W1:Y:S02]  /*22550*/  SHFL.IDX P6, R14, R13, R12, R11 ;  /* 0x0000000c0d0e7389 */ /* 0x00006400000c000b */
[----:B01----:R-:W-:Y:S01]  /*22560*/  ENDCOLLECTIVE ;  /* 0x000000000000791b */ /* 0x003fe20003800000 */
.L_x_12710:
        /* <DEDUP_REMOVED lines=18> */
.L_x_12711:
[----:B------:R-:W-:Y:S02]  /*22690*/  IMAD.MOV.U32 R13, RZ, RZ, R4 ;  /* 0x000000ffff0d7224 */ /* 0x000fe400078e0004 */
[----:B------:R-:W-:Y:S02]  /*226a0*/  IMAD.MOV.U32 R12, RZ, RZ, 0x3 ;  /* 0x00000003ff0c7424 */ /* 0x000fe400078e00ff */
[----:B------:R-:W-:-:S07]  /*226b0*/  IMAD.MOV.U32 R3, RZ, RZ, R14 ;  /* 0x000000ffff037224 */ /* 0x000fce00078e000e */
[----:B------:R-:W-:Y:S05]  /*226c0*/  WARPSYNC.COLLECTIVE R15, `(.L_x_12712) ;  /* 0x000000000f087348 */ /* 0x000fea0003c00000 */
[----:B------:R0:W1:Y:S02]  /*226d0*/  SHFL.IDX P6, R14, R13, R12, R11 ;  /* 0x0000000c0d0e7389 */ /* 0x00006400000c000b */
[----:B01----:R-:W-:Y:S01]  /*226e0*/  ENDCOLLECTIVE ;  /* 0x000000000000791b */ /* 0x003fe20003800000 */
.L_x_12712:
        /* <DEDUP_REMOVED lines=10> */
.L_x_12713:
        /* <DEDUP_REMOVED lines=13> */
.L_x_12714:
        /* <DEDUP_REMOVED lines=16> */
.L_x_12715:
[----:B------:R-:W-:Y:S02]  /*22960*/  IMAD.MOV.U32 R13, RZ, RZ, R6 ;  /* 0x000000ffff0d7224 */ /* 0x000fe400078e0006 */
[----:B------:R-:W-:Y:S02]  /*22970*/  IMAD.MOV.U32 R12, RZ, RZ, 0x1 ;  /* 0x00000001ff0c7424 */ /* 0x000fe400078e00ff */
[----:B------:R-:W-:-:S07]  /*22980*/  IMAD.MOV.U32 R3, RZ, RZ, R14 ;  /* 0x000000ffff037224 */ /* 0x000fce00078e000e */
[----:B------:R-:W-:Y:S05]  /*22990*/  WARPSYNC.COLLECTIVE R15, `(.L_x_12716) ;  /* 0x000000000f087348 */ /* 0x000fea0003c00000 */
[----:B------:R0:W1:Y:S02]  /*229a0*/  SHFL.IDX P6, R14, R13, R12, R11 ;  /* 0x0000000c0d0e7389 */ /* 0x00006400000c000b */
[----:B01----:R-:W-:Y:S01]  /*229b0*/  ENDCOLLECTIVE ;  /* 0x000000000000791b */ /* 0x003fe20003800000 */
.L_x_12716:
        /* <DEDUP_REMOVED lines=10> */
.L_x_12717:
[----:B------:R-:W-:Y:S01]  /*22a60*/  @!PT LDS RZ, [RZ] ;  /* 0x00000000fffff984 */ /* 0x000fe20000000800 */
[----:B------:R-:W-:Y:S01]  /*22a70*/  @!PT LDS RZ, [RZ] ;  /* 0x00000000fffff984 */ /* 0x000fe20000000800 */
[----:B------:R-:W-:Y:S01]  /*22a80*/  @!PT LDS RZ, [RZ] ;  /* 0x00000000fffff984 */ /* 0x000fe20000000800 */
[----:B------:R-:W-:Y:S04]  /*22a90*/  @!P3 LDGSTS.E.BYPASS.LTC128B.128 [R8+0xe400], desc[UR38][R2.64], !P0 ;  /* 0x0e4000000208bfae */ /* 0x000fe8000c101d66 */
[----:B------:R-:W-:Y:S04]  /*22aa0*/  @!P3 LDGSTS.E.BYPASS.LTC128B.128 [R8+0x11400], desc[UR38][R2.64+0x40], !P1 ;  /* 0x114000400208bfae */ /* 0x000fe8000c901d66 */
[----:B------:R0:W-:Y:S02]  /*22ab0*/  @!P3 LDGSTS.E.BYPASS.LTC128B.128 [R8+0x14400], desc[UR38][R2.64+0x80], !P2 ;  /* 0x144000800208bfae */ /* 0x0001e4000d101d66 */
[----:B0-----:R-:W-:Y:S01]  /*22ac0*/  MOV R2, R14 ;  /* 0x0000000e00027202 */ /* 0x001fe20000000f00 */
[----:B------:R-:W-:Y:S06]  /*22ad0*/  BRA `(.L_x_12718) ;  /* 0xffffffb000247947 */ /* 0x000fec000383ffff */
.L_x_12579:
[----:B-1----:R1:W2:Y:S02]  /*22ae0*/  SYNCS.PHASECHK.TRANS64.TRYWAIT P0, [R16+URZ+0x2d820], R0 ;  /* 0x02d82000100075a7 */ /* 0x0022a4000800017f */
[----:B--2---:R-:W-:Y:S05]  /*22af0*/  @!P0 NANOSLEEP.SYNCS 0x989680 ;  /* 0x009896800000895d */ /* 0x004fea0003900000 */
[----:B------:R-:W2:Y:S02]  /*22b00*/  @!P0 SYNCS.PHASECHK.TRANS64 P0, [R16+URZ+0x2d820], R0 ;  /* 0x02d82000100085a7 */ /* 0x000ea4000800007f */
[----:B--2---:R-:W-:Y:S05]  /*22b10*/  @!P0 BRA `(.L_x_12579) ;  /* 0xfffffffc00f08947 */ /* 0x004fea000383ffff */
[----:B------:R-:W-:Y:S05]  /*22b20*/  BRA `(.L_x_12719) ;  /* 0xffffffb000887947 */ /* 0x000fea000383ffff */
.L_x_12584:
[----:B0-----:R0:W1:Y:S02]  /*22b30*/  SYNCS.PHASECHK.TRANS64.TRYWAIT P0, [R5+URZ+0x2d840], R0 ;  /* 0x02d84000050075a7 */ /* 0x001064000800017f */
[----:B-1----:R-:W-:Y:S05]  /*22b40*/  @!P0 NANOSLEEP.SYNCS 0x989680 ;  /* 0x009896800000895d */ /* 0x002fea0003900000 */
[----:B------:R-:W1:Y:S02]  /*22b50*/  @!P0 SYNCS.PHASECHK.TRANS64 P0, [R5+URZ+0x2d840], R0 ;  /* 0x02d84000050085a7 */ /* 0x000e64000800007f */
[----:B-1----:R-:W-:Y:S05]  /*22b60*/  @!P0 BRA `(.L_x_12584) ;  /* 0xfffffffc00f08947 */ /* 0x002fea000383ffff */
[----:B------:R-:W-:Y:S05]  /*22b70*/  BRA `(.L_x_12720) ;  /* 0xffffffb4007c7947 */ /* 0x000fea000383ffff */
.L_x_12585:
        /* <DEDUP_REMOVED lines=8> */
.L_x_12722:
[----:B------:R-:W-:Y:S05]  /*22c00*/  BSYNC B1 ;  /* 0x0000000000017941 */ /* 0x000fea0003800000 */
.L_x_12721:
        /* <DEDUP_REMOVED lines=13> */
.L_x_12723:
        /* <DEDUP_REMOVED lines=8> */
.L_x_12724:
        /* <DEDUP_REMOVED lines=14> */
.L_x_12725:
[----:B------:R-:W-:Y:S02]  /*22e40*/  IMAD.MOV.U32 R13, RZ, RZ, R8 ;  /* 0x000000ffff0d7224 */ /* 0x000fe400078e0008 */
[----:B------:R-:W-:Y:S02]  /*22e50*/  IMAD.MOV.U32 R12, RZ, RZ, 0x2 ;  /* 0x00000002ff0c7424 */ /* 0x000fe400078e00ff */
[----:B------:R-:W-:-:S07]  /*22e60*/  IMAD.MOV.U32 R2, RZ, RZ, R14 ;  /* 0x000000ffff027224 */ /* 0x000fce00078e000e */
[----:B------:R-:W-:Y:S05]  /*22e70*/  WARPSYNC.COLLECTIVE R15, `(.L_x_12726) ;  /* 0x000000000f087348 */ /* 0x000fea0003c00000 */
[----:B------:R0:W1:Y:S02]  /*22e80*/  SHFL.IDX P6, R14, R13, R12, R11 ;  /* 0x0000000c0d0e7389 */ /* 0x00006400000c000b */
[----:B01----:R-:W-:Y:S01]  /*22e90*/  ENDCOLLECTIVE ;  /* 0x000000000000791b */ /* 0x003fe20003800000 */
.L_x_12726:
        /* <DEDUP_REMOVED lines=13> */
.L_x_12727:
[----:B------:R-:W-:Y:S02]  /*22f70*/  IMAD.MOV.U32 R13, RZ, RZ, R8 ;  /* 0x000000ffff0d7224 */ /* 0x000fe400078e0008 */
[----:B------:R-:W-:Y:S02]  /*22f80*/  IMAD.MOV.U32 R12, RZ, RZ, 0x3 ;  /* 0x00000003ff0c7424 */ /* 0x000fe400078e00ff */
[----:B------:R-:W-:-:S07]  /*22f90*/  IMAD.MOV.U32 R2, RZ, RZ, R14 ;  /* 0x000000ffff027224 */ /* 0x000fce00078e000e */
[----:B------:R-:W-:Y:S05]  /*22fa0*/  WARPSYNC.COLLECTIVE R15, `(.L_x_12728) ;  /* 0x000000000f087348 */ /* 0x000fea0003c00000 */
[----:B------:R0:W1:Y:S02]  /*22fb0*/  SHFL.IDX P6, R14, R13, R12, R11 ;  /* 0x0000000c0d0e7389 */ /* 0x00006400000c000b */
[----:B01----:R-:W-:Y:S01]  /*22fc0*/  ENDCOLLECTIVE ;  /* 0x000000000000791b */ /* 0x003fe20003800000 */
.L_x_12728:
        /* <DEDUP_REMOVED lines=14> */
.L_x_12729:
[----:B------:R-:W-:Y:S01]  /*230b0*/  IMAD.MOV.U32 R2, RZ, RZ, R14 ;  /* 0x000000ffff027224 */ /* 0x000fe200078e000e */
[----:B------:R-:W-:Y:S06]  /*230c0*/  BRA `(.L_x_12730) ;  /* 0xffffffb000fc7947 */ /* 0x000fec000383ffff */
.L_x_12590:
[----:B-1----:R1:W2:Y:S02]  /*230d0*/  SYNCS.PHASECHK.TRANS64.TRYWAIT P0, [R5+URZ+0x2d860], R2 ;  /* 0x02d86002050075a7 */ /* 0x0022a4000800017f */
[----:B--2---:R-:W-:Y:S05]  /*230e0*/  @!P0 NANOSLEEP.SYNCS 0x989680 ;  /* 0x009896800000895d */ /* 0x004fea0003900000 */
[----:B------:R-:W2:Y:S02]  /*230f0*/  @!P0 SYNCS.PHASECHK.TRANS64 P0, [R5+URZ+0x2d860], R2 ;  /* 0x02d86002050085a7 */ /* 0x000ea4000800007f */
[----:B--2---:R-:W-:Y:S05]  /*23100*/  @!P0 BRA `(.L_x_12590) ;  /* 0xfffffffc00f08947 */ /* 0x004fea000383ffff */
[----:B------:R-:W-:Y:S05]  /*23110*/  BRA `(.L_x_12731) ;  /* 0xffffffb400607947 */ /* 0x000fea000383ffff */
.L_x_12591:
        /* <DEDUP_REMOVED lines=8> */
.L_x_12733:
[----:B------:R-:W-:Y:S05]  /*231a0*/  BSYNC B1 ;  /* 0x0000000000017941 */ /* 0x000fea0003800000 */
.L_x_12732:
        /* <DEDUP_REMOVED lines=9> */
.L_x_12734:
[----:B------:R-:W-:Y:S02]  /*23240*/  IMAD.MOV.U32 R13, RZ, RZ, R19 ;  /* 0x000000ffff0d7224 */ /* 0x000fe400078e0013 */
[----:B------:R-:W-:Y:S02]  /*23250*/  IMAD.MOV.U32 R12, RZ, RZ, 0x1 ;  /* 0x00000001ff0c7424 */ /* 0x000fe400078e00ff */
[----:B------:R-:W-:-:S07]  /*23260*/  IMAD.MOV.U32 R2, RZ, RZ, R14 ;  /* 0x000000ffff027224 */ /* 0x000fce00078e000e */
[----:B------:R-:W-:Y:S05]  /*23270*/  WARPSYNC.COLLECTIVE R15, `(.L_x_12735) ;  /* 0x000000000f087348 */ /* 0x000fea0003c00000 */
[----:B------:R0:W1:Y:S02]  /*23280*/  SHFL.IDX P6, R14, R13, R12, R11 ;  /* 0x0000000c0d0e7389 */ /* 0x00006400000c000b */
[----:B01----:R-:W-:Y:S01]  /*23290*/  ENDCOLLECTIVE ;  /* 0x000000000000791b */ /* 0x003fe20003800000 */
.L_x_12735:
        /* <DEDUP_REMOVED lines=16> */
.L_x_12736:
[----:B------:R-:W-:Y:S02]  /*233a0*/  IMAD.MOV.U32 R13, RZ, RZ, R19 ;  /* 0x000000ffff0d7224 */ /* 0x000fe400078e0013 */
[----:B------:R-:W-:Y:S02]  /*233b0*/  IMAD.MOV.U32 R12, RZ, RZ, 0x2 ;  /* 0x00000002ff0c7424 */ /* 0x000fe400078e00ff */
[----:B------:R-:W-:-:S07]  /*233c0*/  IMAD.MOV.U32 R2, RZ, RZ, R14 ;  /* 0x000000ffff027224 */ /* 0x000fce00078e000e */
[----:B------:R-:W-:Y:S05]  /*233d0*/  WARPSYNC.COLLECTIVE R15, `(.L_x_12737) ;  /* 0x000000000f087348 */ /* 0x000fea0003c00000 */
[----:B------:R0:W1:Y:S02]  /*233e0*/  SHFL.IDX P6, R14, R13, R12, R11 ;  /* 0x0000000c0d0e7389 */ /* 0x00006400000c000b */
[----:B01----:R-:W-:Y:S01]  /*233f0*/  ENDCOLLECTIVE ;  /* 0x000000000000791b */ /* 0x003fe20003800000 */
.L_x_12737:
        /* <DEDUP_REMOVED lines=16> */
.L_x_12738:
[----:B------:R-:W-:Y:S02]  /*23500*/  IMAD.MOV.U32 R13, RZ, RZ, R19 ;  /* 0x000000ffff0d7224 */ /* 0x000fe400078e0013 */
[----:B------:R-:W-:Y:S02]  /*23510*/  IMAD.MOV.U32 R12, RZ, RZ, 0x3 ;  /* 0x00000003ff0c7424 */ /* 0x000fe400078e00ff */
[----:B------:R-:W-:-:S07]  /*23520*/  IMAD.MOV.U32 R2, RZ, RZ, R14 ;  /* 0x000000ffff027224 */ /* 0x000fce00078e000e */
[----:B------:R-:W-:Y:S05]  /*23530*/  WARPSYNC.COLLECTIVE R15, `(.L_x_12739) ;  /* 0x000000000f087348 */ /* 0x000fea0003c00000 */
[----:B------:R0:W1:Y:S02]  /*23540*/  SHFL.IDX P6, R14, R13, R12, R11 ;  /* 0x0000000c0d0e7389 */ /* 0x00006400000c000b */
[----:B01----:R-:W-:Y:S01]  /*23550*/  ENDCOLLECTIVE ;  /* 0x000000000000791b */ /* 0x003fe20003800000 */
.L_x_12739:
        /* <DEDUP_REMOVED lines=13> */
.L_x_12740:
        /* <DEDUP_REMOVED lines=8> */
.L_x_12599:
[----:B-1----:R1:W2:Y:S02]  /*236b0*/  SYNCS.PHASECHK.TRANS64.TRYWAIT P0, [R0+URZ+0x2d860], R3 ;  /* 0x02d86003000075a7 */ /* 0x0022a4000800017f */
[----:B--2---:R-:W-:Y:S05]  /*236c0*/  @!P0 NANOSLEEP.SYNCS 0x989680 ;  /* 0x009896800000895d */ /* 0x004fea0003900000 */
[----:B------:R-:W2:Y:S02]  /*236d0*/  @!P0 SYNCS.PHASECHK.TRANS64 P0, [R0+URZ+0x2d860], R3 ;  /* 0x02d86003000085a7 */ /* 0x000ea4000800007f */
[----:B--2---:R-:W-:Y:S05]  /*236e0*/  @!P0 BRA `(.L_x_12599) ;  /* 0xfffffffc00f08947 */ /* 0x004fea000383ffff */
[----:B------:R-:W-:Y:S05]  /*236f0*/  BRA `(.L_x_12742) ;  /* 0xffffffb400e07947 */ /* 0x000fea000383ffff */
.L_x_12600:
        /* <DEDUP_REMOVED lines=8> */
.L_x_12744:
[----:B------:R-:W-:Y:S05]  /*23780*/  BSYNC B0 ;  /* 0x0000000000007941 */ /* 0x000fea0003800000 */
.L_x_12743:
        /* <DEDUP_REMOVED lines=10> */
.L_x_12745:
        /* <DEDUP_REMOVED lines=17> */
.L_x_12746:
        /* <DEDUP_REMOVED lines=14> */
.L_x_12747:
[----:B------:R-:W-:Y:S02]  /*23a20*/  IMAD.MOV.U32 R13, RZ, RZ, R19 ;  /* 0x000000ffff0d7224 */ /* 0x000fe400078e0013 */
[----:B------:R-:W-:Y:S01]  /*23a30*/  IMAD.MOV.U32 R12, RZ, RZ, 0x2 ;  /* 0x00000002ff0c7424 */ /* 0x000fe200078e00ff */
[----:B------:R-:W-:-:S13]  /*23a40*/  IADD3 R2, P4, R14, R5, RZ ;  /* 0x000000050e027210 */ /* 0x000fda0007f9e0ff */
[----:B------:R-:W-:Y:S05]  /*23a50*/  WARPSYNC.COLLECTIVE R15, `(.L_x_12748) ;  /* 0x000000000f087348 */ /* 0x000fea0003c00000 */
[----:B------:R0:W1:Y:S02]  /*23a60*/  SHFL.IDX P6, R14, R13, R12, R11 ;  /* 0x0000000c0d0e7389 */ /* 0x00006400000c000b */
[----:B01----:R-:W-:Y:S01]  /*23a70*/  ENDCOLLECTIVE ;  /* 0x000000000000791b */ /* 0x003fe20003800000 */
.L_x_12748:
        /* <DEDUP_REMOVED lines=15> */
.L_x_12749:
[----:B------:R-:W-:Y:S02]  /*23b70*/  IMAD.MOV.U32 R13, RZ, RZ, R19 ;  /* 0x000000ffff0d7224 */ /* 0x000fe400078e0013 */
[----:B------:R-:W-:Y:S01]  /*23b80*/  IMAD.MOV.U32 R12, RZ, RZ, 0x3 ;  /* 0x00000003ff0c7424 */ /* 0x000fe200078e00ff */
[----:B------:R-:W-:-:S13]  /*23b90*/  IADD3 R2, P4, R14, R5, RZ ;  /* 0x000000050e027210 */ /* 0x000fda0007f9e0ff */
[----:B------:R-:W-:Y:S05]  /*23ba0*/  WARPSYNC.COLLECTIVE R15, `(.L_x_12750) ;  /* 0x000000000f087348 */ /* 0x000fea0003c00000 */
[----:B------:R0:W1:Y:S02]  /*23bb0*/  SHFL.IDX P6, R14, R13, R12, R11 ;  /* 0x0000000c0d0e7389 */ /* 0x00006400000c000b */
[----:B01----:R-:W-:Y:S01]  /*23bc0*/  ENDCOLLECTIVE ;  /* 0x000000000000791b */ /* 0x003fe20003800000 */
.L_x_12750:
        /* <DEDUP_REMOVED lines=14> */
.L_x_12751:
[----:B------:R-:W-:Y:S05]  /*23cb0*/  BRA `(.L_x_12752) ;  /* 0xffffffb400407947 */ /* 0x000fea000383ffff */
.L_x_12605:
        /* <DEDUP_REMOVED lines=8> */
.L_x_12754:
[----:B------:R-:W-:Y:S05]  /*23d40*/  BSYNC B0 ;  /* 0x0000000000007941 */ /* 0x000fea0003800000 */
.L_x_12753:
        /* <DEDUP_REMOVED lines=9> */
.L_x_12755:
        /* <DEDUP_REMOVED lines=23> */
.L_x_12756:
[----:B------:R-:W-:Y:S01]  /*23f50*/  IMAD.MOV.U32 R12, RZ, RZ, 0x2 ;  /* 0x00000002ff0c7424 */ /* 0x000fe200078e00ff */
[----:B------:R-:W-:-:S05]  /*23f60*/  SEL R4, R14, RZ, P1 ;  /* 0x000000ff0e047207 */ /* 0x000fca0000800000 */
[----:B------:R-:W-:-:S04]  /*23f70*/  IMAD.IADD R4, R13, 0x1, R4 ;  /* 0x000000010d047824 */ /* 0x000fc800078e0204 */
[----:B------:R-:W-:-:S07]  /*23f80*/  IMAD.MOV.U32 R13, RZ, RZ, R4 ;  /* 0x000000ffff0d7224 */ /* 0x000fce00078e0004 */
[----:B------:R-:W-:Y:S05]  /*23f90*/  WARPSYNC.COLLECTIVE R15, `(.L_x_12757) ;  /* 0x000000000f087348 */ /* 0x000fea0003c00000 */
[----:B------:R0:W1:Y:S02]  /*23fa0*/  SHFL.UP P6, R14, R13, R12, R11 ;  /* 0x0400000c0d0e7389 */ /* 0x00006400000c000b */
[----:B01----:R-:W-:Y:S01]  /*23fb0*/  ENDCOLLECTIVE ;  /* 0x000000000000791b */ /* 0x003fe20003800000 */
.L_x_12757:
[----:B------:R-:W-:Y:S01]  /*23fc0*/  IMAD.MOV.U32 R12, RZ, RZ, 0x4 ;  /* 0x00000004ff0c7424 */ /* 0x000fe200078e00ff */
[----:B------:R-:W-:-:S05]  /*23fd0*/  SEL R3, R14, RZ, P2 ;  /* 0x000000ff0e037207 */ /* 0x000fca0001000000 */
[----:B------:R-:W-:-:S04]  /*23fe0*/  IMAD.IADD R2, R4, 0x1, R3 ;  /* 0x0000000104027824 */ /* 0x000fc800078e0203 */
[----:B------:R-:W-:-:S07]  /*23ff0*/  IMAD.MOV.U32 R13, RZ, RZ, R2 ;  /* 0x000000ffff0d7224 */ /* 0x000fce00078e0002 */
[----:B------:R-:W-:Y:S05]  /*24000*/  WARPSYNC.COLLECTIVE R15, `(.L_x_12758) ;  /* 0x000000000f087348 */ /* 0x000fea0003c00000 */
[----:B------:R0:W1:Y:S02]  /*24010*/  SHFL.UP P6, R14, R13, R12, R11 ;  /* 0x0400000c0d0e7389 */ /* 0x00006400000c000b */
[----:B01----:R-:W-:Y:S01]  /*24020*/  ENDCOLLECTIVE ;  /* 0x000000000000791b */ /* 0x003fe20003800000 */
.L_x_12758:
[----:B------:R-:W-:Y:S01]  /*24030*/  IMAD.MOV.U32 R12, RZ, RZ, 0x8 ;  /* 0x00000008ff0c7424 */ /* 0x000fe200078e00ff */
[----:B------:R-:W-:-:S05]  /*24040*/  SEL R3, R14, RZ, P3 ;  /* 0x000000ff0e037207 */ /* 0x000fca0001800000 */
[----:B------:R-:W-:-:S04]  /*24050*/  IMAD.IADD R3, R2, 0x1, R3 ;  /* 0x0000000102037824 */ /* 0x000fc800078e0203 */
[----:B------:R-:W-:-:S07]  /*24060*/  IMAD.MOV.U32 R13, RZ, RZ, R3 ;  /* 0x000000ffff0d7224 */ /* 0x000fce00078e0003 */
[----:B------:R-:W-:Y:S05]  /*24070*/  WARPSYNC.COLLECTIVE R15, `(.L_x_12759) ;  /* 0x000000000f087348 */ /* 0x000fea0003c00000 */
[----:B------:R0:W1:Y:S02]  /*24080*/  SHFL.UP P6, R14, R13, R12, R11 ;  /* 0x0400000c0d0e7389 */ /* 0x00006400000c000b */
[----:B01----:R-:W-:Y:S01]  /*24090*/  ENDCOLLECTIVE ;  /* 0x000000000000791b */ /* 0x003fe20003800000 */
.L_x_12759:
[----:B------:R-:W-:Y:S01]  /*240a0*/  IMAD.MOV.U32 R12, RZ, RZ, 0x10 ;  /* 0x00000010ff0c7424 */ /* 0x000fe200078e00ff */
[----:B------:R-:W-:-:S05]  /*240b0*/  SEL R4, R14, RZ, P4 ;  /* 0x000000ff0e047207 */ /* 0x000fca0002000000 */
[----:B------:R-:W-:-:S04]  /*240c0*/  IMAD.IADD R4, R3, 0x1, R4 ;  /* 0x0000000103047824 */ /* 0x000fc800078e0204 */
[----:B------:R-:W-:-:S07]  /*240d0*/  IMAD.MOV.U32 R13, RZ, RZ, R4 ;  /* 0x000000ffff0d7224 */ /* 0x000fce00078e0004 */
[----:B------:R-:W-:Y:S05]  /*240e0*/  WARPSYNC.COLLECTIVE R15, `(.L_x_12760) ;  /* 0x000000000f087348 */ /* 0x000fea0003c00000 */
[----:B------:R0:W1:Y:S02]  /*240f0*/  SHFL.UP P6, R14, R13, R12, R11 ;  /* 0x0400000c0d0e7389 */ /* 0x00006400000c000b */
[----:B01----:R-:W-:Y:S01]  /*24100*/  ENDCOLLECTIVE ;  /* 0x000000000000791b */ /* 0x003fe20003800000 */
.L_x_12760:
        /* <DEDUP_REMOVED lines=8> */
.L_x_12761:
[----:B------:R-:W-:Y:S05]  /*24190*/  BRA `(.L_x_12762) ;  /* 0xffffffb400647947 */ /* 0x000fea000383ffff */
.L_x_12608:
[----:B------:R-:W-:Y:S01]  /*241a0*/  BSSY B0, `(.L_x_12763) ;  /* 0x0000007000007945 */ /* 0x000fe20003800000 */
[----:B------:R-:W-:Y:S02]  /*241b0*/  IMAD.MOV.U32 R12, RZ, RZ, 0x1 ;  /* 0x00000001ff0c7424 */ /* 0x000fe400078e00ff */
[----:B------:R-:W-:Y:S02]  /*241c0*/  IMAD.MOV.U32 R11, RZ, RZ, RZ ;  /* 0x000000ffff0b7224 */ /* 0x000fe400078e00ff */
[----:B------:R-:W-:-:S07]  /*241d0*/  IMAD.MOV.U32 R15, RZ, RZ, -0x1 ;  /* 0xffffffffff0f7424 */ /* 0x000fce00078e00ff */
[----:B-----5:R-:W-:Y:S05]  /*241e0*/  WARPSYNC.COLLECTIVE R15, `(.L_x_12764) ;  /* 0x000000000f087348 */ /* 0x020fea0003c00000 */
[----:B------:R0:W1:Y:S02]  /*241f0*/  SHFL.UP P6, R14, R13, R12, R11 ;  /* 0x0400000c0d0e7389 */ /* 0x00006400000c000b */
[----:B01---5:R-:W-:Y:S01]  /*24200*/  ENDCOLLECTIVE ;  /* 0x000000000000791b */ /* 0x023fe20003800000 */
.L_x_12764:
[----:B------:R-:W-:Y:S05]  /*24210*/  BSYNC B0 ;  /* 0x0000000000007941 */ /* 0x000fea0003800000 */
.L_x_12763:
        /* <DEDUP_REMOVED lines=8> */
.L_x_12765:
[----:B------:R-:W-:Y:S01]  /*242a0*/  IMAD.MOV.U32 R12, RZ, RZ, 0x4 ;  /* 0x00000004ff0c7424 */ /* 0x000fe200078e00ff */
[----:B------:R-:W-:-:S05]  /*242b0*/  SEL R14, R14, RZ, P2 ;  /* 0x000000ff0e0e7207 */ /* 0x000fca0001000000 */
[----:B------:R-:W-:-:S04]  /*242c0*/  IMAD.IADD R3, R13, 0x1, R14 ;  /* 0x000000010d037824 */ /* 0x000fc800078e020e */
[----:B------:R-:W-:-:S07]  /*242d0*/  IMAD.MOV.U32 R13, RZ, RZ, R3 ;  /* 0x000000ffff0d7224 */ /* 0x000fce00078e0003 */
[----:B------:R-:W-:Y:S05]  /*242e0*/  WARPSYNC.COLLECTIVE R15, `(.L_x_12766) ;  /* 0x000000000f087348 */ /* 0x000fea0003c00000 */
[----:B------:R0:W1:Y:S02]  /*242f0*/  SHFL.UP P6, R14, R13, R12, R11 ;  /* 0x0400000c0d0e7389 */ /* 0x00006400000c000b */
[----:B01----:R-:W-:Y:S01]  /*24300*/  ENDCOLLECTIVE ;  /* 0x000000000000791b */ /* 0x003fe20003800000 */
.L_x_12766:
[----:B------:R-:W-:Y:S01]  /*24310*/  IMAD.MOV.U32 R12, RZ, RZ, 0x8 ;  /* 0x00000008ff0c7424 */ /* 0x000fe200078e00ff */
[----:B------:R-:W-:-:S05]  /*24320*/  SEL R4, R14, RZ, P3 ;  /* 0x000000ff0e047207 */ /* 0x000fca0001800000 */
[----:B------:R-:W-:-:S04]  /*24330*/  IMAD.IADD R4, R3, 0x1, R4 ;  /* 0x0000000103047824 */ /* 0x000fc800078e0204 */
[----:B------:R-:W-:-:S07]  /*24340*/  IMAD.MOV.U32 R13, RZ, RZ, R4 ;  /* 0x000000ffff0d7224 */ /* 0x000fce00078e0004 */
[----:B------:R-:W-:Y:S05]  /*24350*/  WARPSYNC.COLLECTIVE R15, `(.L_x_12767) ;  /* 0x000000000f087348 */ /* 0x000fea0003c00000 */
[----:B------:R0:W1:Y:S02]  /*24360*/  SHFL.UP P6, R14, R13, R12, R11 ;  /* 0x0400000c0d0e7389 */ /* 0x00006400000c000b */
[----:B01----:R-:W-:Y:S01]  /*24370*/  ENDCOLLECTIVE ;  /* 0x000000000000791b */ /* 0x003fe20003800000 */
.L_x_12767:
[----:B------:R-:W-:Y:S01]  /*24380*/  IMAD.MOV.U32 R12, RZ, RZ, 0x10 ;  /* 0x00000010ff0c7424 */ /* 0x000fe200078e00ff */
[----:B------:R-:W-:-:S05]  /*24390*/  SEL R7, R14, RZ, P4 ;  /* 0x000000ff0e077207 */ /* 0x000fca0002000000 */
[----:B------:R-:W-:-:S04]  /*243a0*/  IMAD.IADD R7, R4, 0x1, R7 ;  /* 0x0000000104077824 */ /* 0x000fc800078e0207 */
[----:B------:R-:W-:-:S07]  /*243b0*/  IMAD.MOV.U32 R13, RZ, RZ, R7 ;  /* 0x000000ffff0d7224 */ /* 0x000fce00078e0007 */
[----:B------:R-:W-:Y:S05]  /*243c0*/  WARPSYNC.COLLECTIVE R15, `(.L_x_12768) ;  /* 0x000000000f087348 */ /* 0x000fea0003c00000 */
[----:B------:R0:W1:Y:S02]  /*243d0*/  SHFL.UP P6, R14, R13, R12, R11 ;  /* 0x0400000c0d0e7389 */ /* 0x00006400000c000b */
[----:B01----:R-:W-:Y:S01]  /*243e0*/  ENDCOLLECTIVE ;  /* 0x000000000000791b */ /* 0x003fe20003800000 */
.L_x_12768:
        /* <DEDUP_REMOVED lines=8> */
.L_x_12769:
[----:B------:R-:W-:Y:S05]  /*24470*/  BRA `(.L_x_12770) ;  /* 0xffffffb400507947 */ /* 0x000fea000383ffff */
.L_x_12610:
[----:B------:R-:W-:Y:S01]  /*24480*/  BSSY B0, `(.L_x_12771) ;  /* 0x0000006000007945 */ /* 0x000fe20003800000 */
[----:B------:R-:W-:Y:S01]  /*24490*/  PLOP3.LUT P6, PT, P6, PT, PT, 0x8, 0x0 ;  /* 0x000000000000781c */ /* 0x000fe200037ce170 */
[----:B------:R-:W-:-:S12]  /*244a0*/  IMAD.MOV.U32 R15, RZ, RZ, -0x1 ;  /* 0xffffffffff0f7424 */ /* 0x000fd800078e00ff */
[----:B0----5:R-:W-:Y:S05]  /*244b0*/  WARPSYNC.COLLECTIVE R15, `(.L_x_12772) ;  /* 0x000000000f087348 */ /* 0x021fea0003c00000 */
[----:B------:R-:W-:Y:S01]  /*244c0*/  VOTE.ANY R14, PT, P6 ;  /* 0x00000000000e7806 */ /* 0x000fe200030e0100 */
[----:B0----5:R-:W-:Y:S06]  /*244d0*/  ENDCOLLECTIVE ;  /* 0x000000000000791b */ /* 0x021fec0003800000 */
.L_x_12772:
[----:B------:R-:W-:Y:S05]  /*244e0*/  BSYNC B0 ;  /* 0x0000000000007941 */ /* 0x000fea0003800000 */
.L_x_12771:
        /* <DEDUP_REMOVED lines=10> */
.L_x_12773:
[----:B------:R-:W-:Y:S02]  /*24590*/  IMAD.MOV.U32 R13, RZ, RZ, R5 ;  /* 0x000000ffff0d7224 */ /* 0x000fe400078e0005 */
[----:B------:R-:W-:-:S07]  /*245a0*/  IMAD.MOV.U32 R25, RZ, RZ, R14 ;  /* 0x000000ffff197224 */ /* 0x000fce00078e000e */
[----:B------:R-:W-:Y:S05]  /*245b0*/  WARPSYNC.COLLECTIVE R15, `(.L_x_12774) ;  /* 0x000000000f087348 */ /* 0x000fea0003c00000 */
[----:B------:R0:W1:Y:S02]  /*245c0*/  SHFL.IDX P6, R14, R13, R12, R11 ;  /* 0x0000000c0d0e7389 */ /* 0x00006400000c000b */
[----:B01----:R-:W-:Y:S01]  /*245d0*/  ENDCOLLECTIVE ;  /* 0x000000000000791b */ /* 0x003fe20003800000 */
.L_x_12774:
[----:B------:R-:W-:Y:S01]  /*245e0*/  IMAD.MOV.U32 R5, RZ, RZ, R14 ;  /* 0x000000ffff057224 */ /* 0x000fe200078e000e */
[----:B------:R-:W-:Y:S06]  /*245f0*/  BRA `(.L_x_12775) ;  /* 0xffffffb400307947 */ /* 0x000fec000383ffff */
.L_x_12612:
[----:B------:R-:W-:Y:S01]  /*24600*/  BSSY B0, `(.L_x_12776) ;  /* 0x0000007000007945 */ /* 0x000fe20003800000 */
[----:B------:R-:W-:Y:S02]  /*24610*/  IMAD.MOV.U32 R13, RZ, RZ, R2 ;  /* 0x000000ffff0d7224 */ /* 0x000fe400078e0002 */
[----:B------:R-:W-:Y:S02]  /*24620*/  IMAD.MOV.U32 R11, RZ, RZ, 0x1f ;  /* 0x0000001fff0b7424 */ /* 0x000fe400078e00ff */
[----:B------:R-:W-:-:S07]  /*24630*/  IMAD.MOV.U32 R15, RZ, RZ, -0x1 ;  /* 0xffffffffff0f7424 */ /* 0x000fce00078e00ff */
[----:B0123-5:R-:W-:Y:S05]  /*24640*/  WARPSYNC.COLLECTIVE R15, `(.L_x_12777) ;  /* 0x000000000f087348 */ /* 0x02ffea0003c00000 */
[----:B------:R4:W0:Y:S02]  /*24650*/  SHFL.IDX P6, R14, R13, R12, R11 ;  /* 0x0000000c0d0e7389 */ /* 0x00082400000c000b */
[----:B012345:R-:W-:Y:S01]  /*24660*/  ENDCOLLECTIVE ;  /* 0x000000000000791b */ /* 0x03ffe20003800000 */
.L_x_12777:
[----:B------:R-:W-:Y:S05]  /*24670*/  BSYNC B0 ;  /* 0x0000000000007941 */ /* 0x000fea0003800000 */
.L_x_12776:
[----:B------:R-:W-:Y:S01]  /*24680*/  IMAD.MOV.U32 R24, RZ, RZ, R14 ;  /* 0x000000ffff187224 */ /* 0x000fe200078e000e */
[----:B------:R-:W-:Y:S06]  /*24690*/  BRA `(.L_x_12611) ;  /* 0xffffffb400207947 */ /* 0x000fec000383ffff */
.L_x_12618:
[----:B0-----:R0:W2:Y:S02]  /*246a0*/  SYNCS.PHASECHK.TRANS64.TRYWAIT P0, [R5+URZ+0x2d820], R0 ;  /* 0x02d82000050075a7 */ /* 0x0010a4000800017f */
[----:B--2---:R-:W-:Y:S05]  /*246b0*/  @!P0 NANOSLEEP.SYNCS 0x989680 ;  /* 0x009896800000895d */ /* 0x004fea0003900000 */
[----:B------:R-:W2:Y:S02]  /*246c0*/  @!P0 SYNCS.PHASECHK.TRANS64 P0, [R5+URZ+0x2d820], R0 ;  /* 0x02d82000050085a7 */ /* 0x000ea4000800007f */
[----:B--2---:R-:W-:Y:S05]  /*246d0*/  @!P0 BRA `(.L_x_12618) ;  /* 0xfffffffc00f08947 */ /* 0x004fea000383ffff */
[----:B------:R-:W-:Y:S05]  /*246e0*/  BRA `(.L_x_12778) ;  /* 0xffffffbc007c7947 */ /* 0x000fea000383ffff */
.L_x_12619:
        /* <DEDUP_REMOVED lines=8> */
[----:B01-345:R-:W-:Y:S05]  /*24770*/  WARPSYNC.COLLECTIVE R15, `(.L_x_12780) ;  /* 0x000000000f087348 */ /* 0x03bfea0003c00000 */
[----:B------:R2:W0:Y:S02]  /*24780*/  SHFL.IDX P6, R14, R13, R12, R11 ;  /* 0x0000000c0d0e7389 */ /* 0x00042400000c000b */
[----:B012345:R-:W-:Y:S01]  /*24790*/  ENDCOLLECTIVE ;  /* 0x000000000000791b */ /* 0x03ffe20003800000 */
.L_x_12780:
[----:B------:R-:W-:Y:S05]  /*247a0*/  BSYNC B0 ;  /* 0x0000000000007941 */ /* 0x000fea0003800000 */
.L_x_12779:
[----:B------:R-:W-:Y:S05]  /*247b0*/  BRA `(.L_x_12781) ;  /* 0xffffffbc00647947 */ /* 0x000fea000383ffff */
.L_x_12620:
[----:B------:R-:W-:Y:S01]  /*247c0*/  BSSY B0, `(.L_x_12782) ;  /* 0x0000006000007945 */ /* 0x000fe20003800000 */
[----:B------:R-:W-:-:S07]  /*247d0*/  IMAD.MOV.U32 R15, RZ, RZ, -0x1 ;  /* 0xffffffffff0f7424 */ /* 0x000fce00078e00ff */
[----:B01-345:R-:W-:Y:S05]  /*247e0*/  WARPSYNC.COLLECTIVE R15, `(.L_x_12783) ;  /* 0x000000000f0c7348 */ /* 0x03bfea0003c00000 */
[----:B------:R-:W-:Y:S02]  /*247f0*/  ELECT P6, UR62, PT ;  /* 0x00000000003e782f */ /* 0x000fe400038c0000 */
[----:B------:R-:W-:Y:S01]  /*24800*/  MOV R14, UR62 ;  /* 0x0000003e000e7c02 */ /* 0x000fe20008000f00 */
[----:B01-345:R-:W-:Y:S10]  /*24810*/  ENDCOLLECTIVE ;  /* 0x000000000000791b */ /* 0x03bff40003800000 */
.L_x_12783:
[----:B------:R-:W-:Y:S05]  /*24820*/  BSYNC B0 ;  /* 0x0000000000007941 */ /* 0x000fea0003800000 */
.L_x_12782:
[----:B------:R-:W-:Y:S05]  /*24830*/  BRA `(.L_x_12784) ;  /* 0xffffffbc00587947 */ /* 0x000fea000383ffff */
.L_x_12622:
[----:B0-----:R0:W2:Y:S02]  /*24840*/  SYNCS.PHASECHK.TRANS64.TRYWAIT P1, [R3+URZ+0x2d840], R2 ;  /* 0x02d84002030075a7 */ /* 0x0010a4000802017f */
[----:B--2---:R-:W-:Y:S05]  /*24850*/  @!P1 NANOSLEEP.SYNCS 0x989680 ;  /* 0x009896800000995d */ /* 0x004fea0003900000 */
[----:B------:R-:W2:Y:S02]  /*24860*/  @!P1 SYNCS.PHASECHK.TRANS64 P1, [R3+URZ+0x2d840], R2 ;  /* 0x02d84002030095a7 */ /* 0x000ea4000802007f */
[----:B--2---:R-:W-:Y:S05]  /*24870*/  @!P1 BRA `(.L_x_12622) ;  /* 0xfffffffc00f09947 */ /* 0x004fea000383ffff */
[----:B------:R-:W-:Y:S05]  /*24880*/  BRA `(.L_x_12785) ;  /* 0xffffffbc007c7947 */ /* 0x000fea000383ffff */
.L_x_12624:
[----:B--2---:R2:W0:Y:S02]  /*24890*/  SYNCS.PHASECHK.TRANS64.TRYWAIT P1, [R5+URZ+0x2d840], R0 ;  /* 0x02d84000050075a7 */ /* 0x004424000802017f */
[----:B0-----:R-:W-:Y:S05]  /*248a0*/  @!P1 NANOSLEEP.SYNCS 0x989680 ;  /* 0x009896800000995d */ /* 0x001fea0003900000 */
[----:B------:R-:W0:Y:S02]  /*248b0*/  @!P1 SYNCS.PHASECHK.TRANS64 P1, [R5+URZ+0x2d840], R0 ;  /* 0x02d84000050095a7 */ /* 0x000e24000802007f */
[----:B0-----:R-:W-:Y:S05]  /*248c0*/  @!P1 BRA `(.L_x_12624) ;  /* 0xfffffffc00f09947 */ /* 0x001fea000383ffff */
[----:B------:R-:W-:Y:S05]  /*248d0*/  BRA `(.L_x_12786) ;  /* 0xffffffbc008c7947 */ /* 0x000fea000383ffff */
.L_x_12626:
[----:B------:R0:W0:Y:S02]  /*248e0*/  SYNCS.PHASECHK.TRANS64.TRYWAIT P1, [R3+URZ+0x2d860], R2 ;  /* 0x02d86002030075a7 */ /* 0x000024000802017f */
[----:B0-----:R-:W-:Y:S05]  /*248f0*/  @!P1 NANOSLEEP.SYNCS 0x989680 ;  /* 0x009896800000995d */ /* 0x001fea0003900000 */
[----:B------:R-:W0:Y:S02]  /*24900*/  @!P1 SYNCS.PHASECHK.TRANS64 P1, [R3+URZ+0x2d860], R2 ;  /* 0x02d86002030095a7 */ /* 0x000e24000802007f */
[----:B0-----:R-:W-:Y:S05]  /*24910*/  @!P1 BRA `(.L_x_12626) ;  /* 0xfffffffc00f09947 */ /* 0x001fea000383ffff */
[----:B------:R-:W-:Y:S05]  /*24920*/  BRA `(.L_x_12787) ;  /* 0xffffffbc00887947 */ /* 0x000fea000383ffff */
.L_x_12788:
        /* <DEDUP_REMOVED lines=13> */
.L_x_15991:


//--------------------- .text._ZN7cutlass13device_kernelIN5flash11enable_sm90INS1_16FlashAttnFwdSm90INS1_25CollectiveMainloopFwdSm90ILi2EN4cute5tupleIJNS5_1CILi1EEES8_S8_EEENS6_IJNS7_ILi192EEENS7_ILi128EEENS7_ILi64EEEEEELi64ENS_10bfloat16_tEfNS_4arch4Sm90ELb0ELb0ELb1ELb0ELb1ELb0ELb0ELb1ELb1ELb1ELb1ELb0EEENS1_21CollectiveEpilogueFwdINS6_IJSA_SC_SB_EEES9_SE_SG_Li384ELb0ELb1ELb1ELb0EEENS1_19SingleTileSchedulerILb0ELb1ELb1ELi192EEEEEEEEEvNT_6ParamsE --------------------------
	.section	.text._ZN7cutlass13device_kernelIN5flash11enable_sm90INS1_16FlashAttnFwdSm90INS1_25CollectiveMainloopFwdSm90ILi2EN4cute5tupleIJNS5_1CILi1EEES8_S8_EEENS6_IJNS7_ILi192EEENS7_ILi128EEENS7_ILi64EEEEEELi64ENS_10bfloat16_tEfNS_4arch4Sm90ELb0ELb0ELb1ELb0ELb1ELb0ELb0ELb1ELb1ELb1ELb1ELb0EEENS1_21CollectiveEpilogueFwdINS6_IJSA_SC_SB_EEES9_SE_SG_Li384ELb0ELb1ELb1ELb0EEENS1_19SingleTileSchedulerILb0ELb1ELb1ELi192EEEEEEEEEvNT_6ParamsE,"ax",@progbits
	.align	128
.text._ZN7cutlass13device_kernelIN5flash11enable_sm90INS1_16FlashAttnFwdSm90INS1_25CollectiveMainloopFwdSm90ILi2EN4cute5tupleIJNS5_1CILi1EEES8_S8_EEENS6_IJNS7_ILi192EEENS7_ILi128EEENS7_ILi64EEEEEELi64ENS_10bfloat16_tEfNS_4arch4Sm90ELb0ELb0ELb1ELb0ELb1ELb0ELb0ELb1ELb1ELb1ELb1ELb0EEENS1_21CollectiveEpilogueFwdINS6_IJSA_SC_SB_EEES9_SE_SG_Li384ELb0ELb1ELb1ELb0EEENS1_19SingleTileSchedulerILb0ELb1ELb1ELi192EEEEEEEEEvNT_6ParamsE:
        .type           _ZN7cutlass13device_kernelIN5flash11enable_sm90INS1_16FlashAttnFwdSm90INS1_25CollectiveMainloopFwdSm90ILi2EN4cute5tupleIJNS5_1CILi1EEES8_S8_EEENS6_IJNS7_ILi192EEENS7_ILi128EEENS7_ILi64EEEEEELi64ENS_10bfloat16_tEfNS_4arch4Sm90ELb0ELb0ELb1ELb0ELb1ELb0ELb0ELb1ELb1ELb1ELb1ELb0EEENS1_21CollectiveEpilogueFwdINS6_IJSA_SC_SB_EEES9_SE_SG_Li384ELb0ELb1ELb1ELb0EEENS1_19SingleTileSchedulerILb0ELb1ELb1ELi192EEEEEEEEEvNT_6ParamsE,@function
        .size           _ZN7cutlass13device_kernelIN5flash11enable_sm90INS1_16FlashAttnFwdSm90INS1_25CollectiveMainloopFwdSm90ILi2EN4cute5tupleIJNS5_1CILi1EEES8_S8_EEENS6_IJNS7_ILi192EEENS7_ILi128EEENS7_ILi64EEEEEELi64ENS_10bfloat16_tEfNS_4arch4Sm90ELb0ELb0ELb1ELb0ELb1ELb0ELb0ELb1ELb1ELb1ELb1ELb0EEENS1_21CollectiveEpilogueFwdINS6_IJSA_SC_SB_EEES9_SE_SG_Li384ELb0ELb1ELb1ELb0EEENS1_19SingleTileSchedulerILb0ELb1ELb1ELi192EEEEEEEEEvNT_6ParamsE,(.L_x_15992 - _ZN7cutlass13device_kernelIN5flash11enable_sm90INS1_16FlashAttnFwdSm90INS1_25CollectiveMainloopFwdSm90ILi2EN4cute5tupleIJNS5_1CILi1EEES8_S8_EEENS6_IJNS7_ILi192EEENS7_ILi128EEENS7_ILi64EEEEEELi64ENS_10bfloat16_tEfNS_4arch4Sm90ELb0ELb0ELb1ELb0ELb1ELb0ELb0ELb1ELb1ELb1ELb1ELb0EEENS1_21CollectiveEpilogueFwdINS6_IJSA_SC_SB_EEES9_SE_SG_Li384ELb0ELb1ELb1ELb0EEENS1_19SingleTileSchedulerILb0ELb1ELb1ELi192EEEEEEEEEvNT_6ParamsE)
        .other          _ZN7cutlass13device_kernelIN5flash11enable_sm90INS1_16FlashAttnFwdSm90INS1_25CollectiveMainloopFwdSm90ILi2EN4cute5tupleIJNS5_1CILi1EEES8_S8_EEENS6_IJNS7_ILi192EEENS7_ILi128EEENS7_ILi64EEEEEELi64ENS_10bfloat16_tEfNS_4arch4Sm90ELb0ELb0ELb1ELb0ELb1ELb0ELb0ELb1ELb1ELb1ELb1ELb0EEENS1_21CollectiveEpilogueFwdINS6_IJSA_SC_SB_EEES9_SE_SG_Li384ELb0ELb1ELb1ELb0EEENS1_19SingleTileSchedulerILb0ELb1ELb1ELi192EEEEEEEEEvNT_6ParamsE,@"STO_CUDA_ENTRY STV_DEFAULT"
_ZN7cutlass13device_kernelIN5flash11enable_sm90INS1_16FlashAttnFwdSm90INS1_25CollectiveMainloopFwdSm90ILi2EN4cute5tupleIJNS5_1CILi1EEES8_S8_EEENS6_IJNS7_ILi192EEENS7_ILi128EEENS7_ILi64EEEEEELi64ENS_10bfloat16_tEfNS_4arch4Sm90ELb0ELb0ELb1ELb0ELb1ELb0ELb0ELb1ELb1ELb1ELb1ELb0EEENS1_21CollectiveEpilogueFwdINS6_IJSA_SC_SB_EEES9_SE_SG_Li384ELb0ELb1ELb1ELb0EEENS1_19SingleTileSchedulerILb0ELb1ELb1ELi192EEEEEEEEEvNT_6ParamsE:
        /* <DEDUP_REMOVED lines=45> */
.L_x_12789:
        /* <DEDUP_REMOVED lines=22> */
.L_x_12790:
        /* <DEDUP_REMOVED lines=18> */
.L_x_12791:
        /* <DEDUP_REMOVED lines=22> */
.L_x_12792:
        /* <DEDUP_REMOVED lines=23> */
.L_x_12793:
        /* <DEDUP_REMOVED lines=9> */
.L_x_12796:
        /* <DEDUP_REMOVED lines=73> */
.L_x_12798:
        /* <DEDUP_REMOVED lines=25> */
[----:B------:R-:W-:-:S03]  /*0ed0*/  CS2R R34, SRZ ;  /* 0x0000000000227805 */ /* 0x000fc6000001ff00 */
[----:B------:R-:W-:-:S13]  /*0ee0*/  PLOP3.LUT P1, PT, PT, PT, UP0, 0x80, 0x0 ;  /* 0x000000000000781c */ /* 0x000fda0003f2f008 */
[----:B------:R-:W-:Y:S05]  /*0ef0*/  @!P1 BRA `(.L_x_12799) ;  /* 0x0000005800089947 */ /* 0x000fea0003800000 */
[----:B------:R-:W-:Y:S01]  /*0f00*/  SHF.R.S32.HI R18, RZ, 0x1f, R17 ;  /* 0x0000001fff127819 */ /* 0x000fe20000011411 */
[----:B------:R-:W0:Y:S01]  /*0f10*/  S2UR UR6, SR_CgaCtaId ;  /* 0x00000000000679c3 */ /* 0x000e220000008800 */
[----:B------:R-:W-:Y:S02]  /*0f20*/  UMOV UR40, 0x400 ;  /* 0x0000040000287882 */ /* 0x000fe40000000000 */
[----:B------:R-:W-:-:S04]  /*0f30*/  LEA.HI R18, R18, R17, RZ, 0x7 ;  /* 0x0000001112127211 */ /* 0x000fc800078f38ff */
[----:B------:R-:W-:-:S06]  /*0f40*/  SHF.R.S32.HI R0, RZ, 0x7, R18 ;  /* 0x00000007ff007819 */ /* 0x000fcc0000011412 */
[----:B------:R-:W1:Y:S01]  /*0f50*/  SHFL.IDX PT, R0, R0, RZ, 0x1f ;  /* 0x00001fff00007589 */ /* 0x000e6200000e0000 */
[----:B0-----:R-:W-:Y:S01]  /*0f60*/  ULEA UR40, UR6, UR40, 0x18 ;  /* 0x0000002806287291 */ /* 0x001fe2000f8ec03f */
[----:B-1----:R-:W-:-:S13]  /*0f70*/  R2UR UR44, R0 ;  /* 0x00000000002c72ca */ /* 0x002fda00000e0000 */
[----:B------:R-:W-:Y:S02]  /*0f80*/  UIMAD.WIDE UR4, UR44, 0x55555556, URZ ;  /* 0x555555562c0478a5 */ /* 0x000fe4000f8e023f */
[----:B------:R-:W-:Y:S02]  /*0f90*/  UIADD3 UR4, UR40, 0x8400, URZ ;  /* 0x0000840028047890 */ /* 0x000fe4000fffe03f */
[----:B------:R-:W-:Y:S02]  /*0fa0*/  ULEA.HI UR5, UR5, UR5, URZ, 0x1 ;  /* 0x0000000505057291 */ /* 0x000fe4000f8f083f */
[----:B------:R-:W-:Y:S02]  /*0fb0*/  ULOP3.LUT UP0, URZ, UR4, 0x3ff, URZ, 0xc0, !UPT ;  /* 0x000003ff043f7892 */ /* 0x000fe4000f80c03f */
[----:B------:R-:W-:-:S04]  /*0fc0*/  UIMAD UR5, UR5, -0x3, UR44 ;  /* 0xfffffffd050578a4 */ /* 0x000fc8000f8e022c */
[----:B------:R-:W-:Y:S01]  /*0fd0*/  PLOP3.LUT P0, PT, PT, PT, UP0, 0x80, 0x0 ;  /* 0x000000000000781c */ /* 0x000fe20003f0f008 */
[----:B------:R-:W-:-:S04]  /*0fe0*/  ULEA UR5, UR5, UR4, 0xd ;  /* 0x0000000405057291 */ /* 0x000fc8000f8e683f */
[----:B------:R-:W-:-:S04]  /*0ff0*/  USHF.R.U32.HI UR5, URZ, 0x4, UR5 ;  /* 0x000000043f057899 */ /* 0x000fc80008011605 */
[----:B------:R-:W-:-:S04]  /*1000*/  ULOP3.LUT UR45, UR5, 0x3fff, URZ, 0xc0, !UPT ;  /* 0x00003fff052d7892 */ /* 0x000fc8000f8ec03f */
        /* <DEDUP_REMOVED lines=17> */
.L_x_12800:
[----:B------:R-:W-:-:S04]  /*1120*/  SHF.L.U32 R2, RZ, 0x1f, RZ ;  /* 0x0000001fff027819 */ /* 0x000fc800000006ff */
[----:B------:R-:W0:Y:S02]  /*1130*/  SYNCS.PHASECHK.TRANS64.TRYWAIT P0, [UR40+0x16800], R2 ;  /* 0x01680002ff0075a7 */ /* 0x000e240008000168 */
[----:B0-----:R-:W-:Y:S05]  /*1140*/  @!P0 BRA `(.L_x_12801) ;  /* 0x000000a4001c8947 */ /* 0x001fea0003800000 */
.L_x_12872:
[----:B------:R-:W-:-:S06]  /*1150*/  ULOP3.LUT UR4, UR41, 0x1, URZ, 0xfc, !UPT ;  /* 0x0000000129047892 */ /* 0x000fcc000f8efc3f */
[----:B------:R-:W-:-:S05]  /*1160*/  IMAD.U32 R0, RZ, RZ, UR4 ;  /* 0x00000004ff007e24 */ /* 0x000fca000f8e00ff */
[----:B------:R-:W-:-:S13]  /*1170*/  ISETP.NE.AND P0, PT, R0, 0x3, PT ;  /* 0x000000030000780c */ /* 0x000fda0003f05270 */
[----:B------:R-:W-:Y:S05]  /*1180*/  @!P0 BRA `(.L_x_12802) ;  /* 0x0000000000048947 */ /* 0x000fea0003800000 */
[----:B------:R-:W-:Y:S01]  /*1190*/  BPT.TRAP 0x1 ;  /* 0x000000040000795c */ /* 0x000fe20000300000 */
.L_x_12802:
[----:B------:R1:W2:Y:S01]  /*11a0*/  SYNCS.PHASECHK.TRANS64.TRYWAIT P1, [UR40+0x16830], R2 ;  /* 0x01683002ff0075a7 */ /* 0x0002a20008020168 */
[----:B------:R-:W-:Y:S05]  /*11b0*/  @!P0 BRA `(.L_x_12803) ;  /* 0x0000000000048947 */ /* 0x000fea0003800000 */
[----:B------:R-:W-:Y:S01]  /*11c0*/  BPT.TRAP 0x1 ;  /* 0x000000040000795c */ /* 0x000fe20000300000 */
.L_x_12803:
[----:B------:R-:W-:Y:S02]  /*11d0*/  IMAD.U32 R4, RZ, RZ, UR45 ;  /* 0x0000002dff047e24 */ /* 0x000fe4000f8e00ff */
[----:B------:R-:W-:Y:S01]  /*11e0*/  IMAD.MOV.U32 R0, RZ, RZ, RZ ;  /* 0x000000ffff007224 */ /* 0x000fe200078e00ff */
[----:B--2---:R-:W-:Y:S06]  /*11f0*/  @P1 BRA `(.L_x_12804) ;  /* 0x0000000000081947 */ /* 0x004fec0003800000 */
[----:B------:R-:W2:Y:S02]  /*1200*/  SYNCS.PHASECHK.TRANS64.TRYWAIT P1, [UR40+0x16830], R2 ;  /* 0x01683002ff0075a7 */ /* 0x000ea40008020168 */
[----:B--2---:R-:W-:Y:S05]  /*1210*/  @!P1 BRA `(.L_x_12805) ;  /* 0x000000a400009947 */ /* 0x004fea0003800000 */
.L_x_12804:
[----:B------:R-:W-:Y:S05]  /*1220*/  WARPSYNC.ALL ;  /* 0x0000000000007948 */ /* 0x000fea0003800000 */
[----:B------:R-:W-:Y:S01]  /*1230*/  MOV R119, RZ ;  /* 0x000000ff00777202 */ /* 0x000fe20000000f00 */
[----:B0-----:R-:W-:Y:S01]  /*1240*/  IMAD.MOV.U32 R3, RZ, RZ, 0x40000040 ;  /* 0x40000040ff037424 */ /* 0x001fe200078e00ff */
[----:B-1----:R-:W-:Y:S01]  /*1250*/  LOP3.LUT R2, R4, 0x10000, RZ, 0xfc, !PT ;  /* 0x0001000004027812 */ /* 0x002fe200078efcff */
        /* <DEDUP_REMOVED lines=13> */
[----:B------:R-:W-:-:S03]  /*1330*/  UMOV UR19, 0x40000040 ;  /* 0x4000004000137882 */ /* 0x000fc60000000000 */
        /* <DEDUP_REMOVED lines=9> */
[----:B------:R-:W-:Y:S01]  /*13d0*/  UIADD3 UR16, UR16, 0x6, URZ ;  /* 0x0000000610107890 */ /* 0x000fe2000fffe03f */
        /* <DEDUP_REMOVED lines=12> */
.L_x_12806:
[----:B------:R-:W-:Y:S01]  /*14a0*/  LOP3.LUT R18, R18, 0xffffff80, RZ, 0xc0, !PT ;  /* 0xffffff8012127812 */ /* 0x000fe200078ec0ff */
[----:B------:R-:W-:Y:S01]  /*14b0*/  ULDC UR4, c[0x0][0x9d8] ;  /* 0x0002760000047ab9 */ /* 0x000fe20000000800 */
[----:B------:R-:W-:Y:S01]  /*14c0*/  ULDC UR5, c[0x0][0x988] ;  /* 0x0002620000057ab9 */ /* 0x000fe20000000800 */
[----:B------:R-:W-:Y:S01]  /*14d0*/  FMUL.FTZ R19, R40, UR4 ;  /* 0x0000000428137c20 */ /* 0x000fe20008410000 */
[----:B------:R-:W-:Y:S01]  /*14e0*/  FMUL.FTZ R40, R59, UR4 ;  /* 0x000000043b287c20 */ /* 0x000fe20008410000 */
[----:B------:R-:W-:Y:S02]  /*14f0*/  IMAD.IADD R18, R17, 0x1, -R18 ;  /* 0x0000000111127824 */ /* 0x000fe400078e0a12 */
[----:B------:R-:W-:Y:S01]  /*1500*/  FMUL.FTZ R7, R26, UR4 ;  /* 0x000000041a077c20 */ /* 0x000fe20008410000 */
[----:B------:R-:W-:Y:S01]  /*1510*/  FMUL.FTZ R9, R27, UR4 ;  /* 0x000000041b097c20 */ /* 0x000fe20008410000 */
[----:B------:R-:W-:Y:S01]  /*1520*/  FMUL.FTZ R13, R30, UR4 ;  /* 0x000000041e0d7c20 */ /* 0x000fe20008410000 */
[----:B------:R-:W-:Y:S01]  /*1530*/  FMUL.FTZ R15, R31, UR4 ;  /* 0x000000041f0f7c20 */ /* 0x000fe20008410000 */
[----:B------:R-:W-:Y:S01]  /*1540*/  SHF.R.S32.HI R59, RZ, 0x1f, R18 ;  /* 0x0000001fff3b7819 */ /* 0x000fe20000011412 */
[----:B------:R-:W-:Y:S01]  /*1550*/  FMUL.FTZ R4, R24, UR4 ;  /* 0x0000000418047c20 */ /* 0x000fe20008410000 */
[----:B------:R-:W0:Y:S01]  /*1560*/  MUFU.TANH R7, R7 ;  /* 0x0000000700077308 */ /* 0x000e220000002400 */
[----:B------:R-:W-:Y:S01]  /*1570*/  FMUL.FTZ R24, R34, UR4 ;  /* 0x0000000422187c20 */ /* 0x000fe20008410000 */
[----:B------:R-:W-:Y:S01]  /*1580*/  LEA.HI R59, R59, R18, RZ, 0x2 ;  /* 0x000000123b3b7211 */ /* 0x000fe200078f10ff */
[----:B------:R-:W-:Y:S01]  /*1590*/  FMUL.FTZ R5, R25, UR4 ;  /* 0x0000000419057c20 */ /* 0x000fe20008410000 */
[----:B------:R-:W-:Y:S01]  /*15a0*/  FMUL.FTZ R25, R35, UR4 ;  /* 0x0000000423197c20 */ /* 0x000fe20008410000 */
[----:B------:R-:W-:Y:S01]  /*15b0*/  FMUL.FTZ R8, R29, UR4 ;  /* 0x000000041d087c20 */ /* 0x000fe20008410000 */
[----:B------:R-:W-:Y:S01]  /*15c0*/  LOP3.LUT R59, R59, 0x7ffffffc, RZ, 0xc0, !PT ;  /* 0x7ffffffc3b3b7812 */ /* 0x000fe200078ec0ff */
[----:B------:R-:W-:Y:S01]  /*15d0*/  FMUL.FTZ R29, R38, UR4 ;  /* 0x00000004261d7c20 */ /* 0x000fe20008410000 */
[----:B------:R-:W1:Y:S01]  /*15e0*/  MUFU.TANH R9, R9 ;  /* 0x0000000900097308 */ /* 0x000e620000002400 */
[----:B------:R-:W-:Y:S01]  /*15f0*/  FMUL.FTZ R27, R49, UR4 ;  /* 0x00000004311b7c20 */ /* 0x000fe20008410000 */
[----:B------:R-:W-:Y:S01]  /*1600*/  FMUL.FTZ R49, R62, UR4 ;  /* 0x000000043e317c20 */ /* 0x000fe20008410000 */
[----:B------:R-:W-:Y:S01]  /*1610*/  IMAD.IADD R59, R18, 0x1, -R59 ;  /* 0x00000001123b7824 */ /* 0x000fe200078e0a3b */
[----:B------:R-:W-:Y:S01]  /*1620*/  MOV R18, 0xfffffffe ;  /* 0xfffffffe00127802 */ /* 0x000fe20000000f00 */
[----:B------:R-:W-:Y:S01]  /*1630*/  FMUL.FTZ R6, R28, UR4 ;  /* 0x000000041c067c20 */ /* 0x000fe20008410000 */
[----:B------:R-:W-:Y:S01]  /*1640*/  FMUL.FTZ R11, R37, UR4 ;  /* 0x00000004250b7c20 */ /* 0x000fe20008410000 */
[----:B------:R-:W-:Y:S01]  /*1650*/  FMUL.FTZ R28, R39, UR4 ;  /* 0x00000004271c7c20 */ /* 0x000fe20008410000 */
[----:B------:R-:W2:Y:S01]  /*1660*/  MUFU.TANH R13, R13 ;  /* 0x0000000d000d7308 */ /* 0x000ea20000002400 */
[----:B------:R-:W-:-:S02]  /*1670*/  IMAD R59, R59, R18, 0x80 ;  /* 0x000000803b3b7424 */ /* 0x000fc400078e0212 */
[----:B------:R-:W-:Y:S01]  /*1680*/  FMUL.FTZ R37, R50, UR4 ;  /* 0x0000000432257c20 */ /* 0x000fe20008410000 */
[----:B------:R-:W-:Y:S02]  /*1690*/  IMAD.U32 R18, RZ, RZ, UR43 ;  /* 0x0000002bff127e24 */ /* 0x000fe4000f8e00ff */
[----:B------:R-:W-:Y:S01]  /*16a0*/  FMUL.FTZ R50, R64, UR4 ;  /* 0x0000000440327c20 */ /* 0x000fe20008410000 */
[----:B------:R-:W-:Y:S02]  /*16b0*/  VIADD R59, R59, UR42 ;  /* 0x0000002a3b3b7c36 */ /* 0x000fe40008000000 */
[----:B------:R-:W-:Y:S01]  /*16c0*/  FMUL.FTZ R12, R33, UR4 ;  /* 0x00000004210c7c20 */ /* 0x000fe20008410000 */
[----:B------:R-:W-:Y:S01]  /*16d0*/  FMUL.FTZ R33, R42, UR4 ;  /* 0x000000042a217c20 */ /* 0x000fe20008410000 */
[----:B------:R-:W3:Y:S01]  /*16e0*/  MUFU.TANH R15, R15 ;  /* 0x0000000f000f7308 */ /* 0x000ee20000002400 */
[----:B------:R-:W-:Y:S02]  /*16f0*/  IMAD R59, R18, -0x80, R59 ;  /* 0xffffff80123b7824 */ /* 0x000fe400078e023b */
[----:B------:R-:W-:Y:S01]  /*1700*/  FMUL.FTZ R39, R54, UR4 ;  /* 0x0000000436277c20 */ /* 0x000fe20008410000 */
[----:B------:R-:W-:Y:S01]  /*1710*/  FMUL.FTZ R54, R68, UR4 ;  /* 0x0000000444367c20 */ /* 0x000fe20008410000 */
[----:B------:R-:W-:Y:S01]  /*1720*/  FMUL.FTZ R10, R32, UR4 ;  /* 0x00000004200a7c20 */ /* 0x000fe20008410000 */
[----:B------:R-:W-:Y:S01]  /*1730*/  FMUL.FTZ R30, R43, UR4 ;  /* 0x000000042b1e7c20 */ /* 0x000fe20008410000 */
[----:B------:R-:W-:Y:S01]  /*1740*/  ISETP.GT.AND P2, PT, R59, RZ, PT ;  /* 0x000000ff3b00720c */ /* 0x000fe20003f44270 */
[----:B------:R-:W-:Y:S01]  /*1750*/  FMUL.FTZ R31, R53, UR4 ;  /* 0x00000004351f7c20 */ /* 0x000fe20008410000 */
        /* <DEDUP_REMOVED lines=48> */
[----:B------:R-:W-:Y:S01]  /*1a60*/  MUFU.TANH R28, R28 ;  /* 0x0000001c001c7308 */ /* 0x000fe20000002400 */
        /* <DEDUP_REMOVED lines=16> */
[----:B------:R-:W-:Y:S01]  /*1b70*/  P2R R88, PR, RZ, 0x1 ;  /* 0x00000001ff587803 */ /* 0x000fe20000000000 */
        /* <DEDUP_REMOVED lines=8> */
[----:B------:R-:W-:Y:S01]  /*1c00*/  UIADD3 UR21, UR43, -0x2, URZ ;  /* 0xfffffffe2b157890 */ /* 0x000fe2000fffe03f */
[----:B------:R-:W-:Y:S01]  /*1c10*/  ISETP.GT.AND P5, PT, R59, 0x21, PT ;  /* 0x000000213b00780c */ /* 0x000fe20003fa4270 */
[----:B------:R-:W-:Y:S01]  /*1c20*/  UIADD3 UR4, UR40, 0x16840, URZ ;  /* 0x0001684028047890 */ /* 0x000fe2000fffe03f */
[--C-:B------:R-:W-:Y:S01]  /*1c30*/  IMAD.MOV.U32 R117, RZ, RZ, R119.reuse ;  /* 0x000000ffff757224 */ /* 0x100fe200078e0077 */
[----:B------:R-:W-:Y:S01]  /*1c40*/  UISETP.GE.AND UP0, UPT, UR21, UR37, UPT ;  /* 0x000000251500728c */ /* 0x000fe2000bf06270 */
[--C-:B------:R-:W-:Y:S01]  /*1c50*/  IMAD.MOV.U32 R115, RZ, RZ, R119.reuse ;  /* 0x000000ffff737224 */ /* 0x100fe200078e0077 */
[----:B------:R-:W0:Y:S01]  /*1c60*/  MUFU.TANH R30, R30 ;  /* 0x0000001e001e7308 */ /* 0x000e220000002400 */
[----:B-1----:R-:W-:Y:S01]  /*1c70*/  FSEL R78, R33, -INF , P6 ;  /* 0xff800000214e7808 */ /* 0x002fe20003000000 */
[----:B------:R-:W-:Y:S01]  /*1c80*/  UPRMT UR4, UR7, 0x654, UR4 ;  /* 0x0000065407047896 */ /* 0x000fe20008000004 */
[----:B------:R-:W-:-:S02]  /*1c90*/  IMAD.MOV.U32 R113, RZ, RZ, R119 ;  /* 0x000000ffff717224 */ /* 0x000fc400078e0077 */
[--C-:B------:R-:W-:Y:S02]  /*1ca0*/  IMAD.MOV.U32 R111, RZ, RZ, R119.reuse ;  /* 0x000000ffff6f7224 */ /* 0x100fe400078e0077 */
[--C-:B------:R-:W-:Y:S01]  /*1cb0*/  IMAD.MOV.U32 R109, RZ, RZ, R119.reuse ;  /* 0x000000ffff6d7224 */ /* 0x100fe200078e0077 */
[----:B------:R-:W1:Y:S01]  /*1cc0*/  MUFU.TANH R12, R12 ;  /* 0x0000000c000c7308 */ /* 0x000e620000002400 */
[----:B--2---:R-:W-:Y:S01]  /*1cd0*/  FSEL R10, R10, -INF , P4 ;  /* 0xff8000000a0a7808 */ /* 0x004fe20002000000 */
[--C-:B------:R-:W-:Y:S01]  /*1ce0*/  IMAD.MOV.U32 R107, RZ, RZ, R119.reuse ;  /* 0x000000ffff6b7224 */ /* 0x100fe200078e0077 */
[----:B------:R-:W-:Y:S01]  /*1cf0*/  ISETP.GT.AND P4, PT, R59, 0x28, PT ;  /* 0x000000283b00780c */ /* 0x000fe20003f84270 */
[----:B------:R-:W-:Y:S01]  /*1d00*/  SYNCS.ARRIVE.TRANS64.RED.A1T0 RZ, [UR4], RZ ;  /* 0x000000ffffff79a7 */ /* 0x000fe20008100404 */
[----:B------:R-:W-:Y:S01]  /*1d10*/  UMOV UR4, URZ ;  /* 0x0000003f00047c82 */ /* 0x000fe20008000000 */
[--C-:B------:R-:W-:Y:S02]  /*1d20*/  IMAD.MOV.U32 R105, RZ, RZ, R119.reuse ;  /* 0x000000ffff697224 */ /* 0x100fe400078e0077 */
[----:B------:R-:W-:Y:S01]  /*1d30*/  MUFU.TANH R35, R35 ;  /* 0x0000002300237308 */ /* 0x000fe20000002400 */
[----:B0-----:R-:W-:Y:S01]  /*1d40*/  FSEL R70, R30, -INF , P5 ;  /* 0xff8000001e467808 */ /* 0x001fe20002800000 */
[----:B------:R-:W-:-:S02]  /*1d50*/  IMAD.MOV.U32 R103, RZ, RZ, R119 ;  /* 0x000000ffff677224 */ /* 0x000fc400078e0077 */
[--C-:B------:R-:W-:Y:S02]  /*1d60*/  IMAD.MOV.U32 R101, RZ, RZ, R119.reuse ;  /* 0x000000ffff657224 */ /* 0x100fe400078e0077 */
[--C-:B------:R-:W-:Y:S02]  /*1d70*/  IMAD.MOV.U32 R99, RZ, RZ, R119.reuse ;  /* 0x000000ffff637224 */ /* 0x100fe400078e0077 */
[----:B------:R-:W0:Y:S01]  /*1d80*/  MUFU.TANH R14, R14 ;  /* 0x0000000e000e7308 */ /* 0x000e220000002400 */
[----:B-1----:R-:W-:Y:S01]  /*1d90*/  FSEL R12, R12, -INF , P3 ;  /* 0xff8000000c0c7808 */ /* 0x002fe20001800000 */
[--C-:B------:R-:W-:Y:S01]  /*1da0*/  IMAD.MOV.U32 R97, RZ, RZ, R119.reuse ;  /* 0x000000ffff617224 */ /* 0x100fe200078e0077 */
[----:B------:R-:W-:Y:S01]  /*1db0*/  ISETP.GT.AND P3, PT, R59, 0x29, PT ;  /* 0x000000293b00780c */ /* 0x000fe20003f64270 */
[--C-:B------:R-:W-:Y:S02]  /*1dc0*/  IMAD.MOV.U32 R95, RZ, RZ, R119.reuse ;  /* 0x000000ffff5f7224 */ /* 0x100fe400078e0077 */
[----:B------:R-:W-:-:S02]  /*1dd0*/  IMAD.MOV.U32 R93, RZ, RZ, R119 ;  /* 0x000000ffff5d7224 */ /* 0x000fc400078e0077 */
[----:B------:R-:W1:Y:S01]  /*1de0*/  MUFU.TANH R34, R34 ;  /* 0x0000002200227308 */ /* 0x000e620000002400 */
[--C-:B------:R-:W-:Y:S02]  /*1df0*/  IMAD.MOV.U32 R91, RZ, RZ, R119.reuse ;  /* 0x000000ffff5b7224 */ /* 0x100fe400078e0077 */
[----:B------:R-:W-:-:S05]  /*1e00*/  IMAD.MOV.U32 R89, RZ, RZ, R119 ;  /* 0x000000ffff597224 */ /* 0x000fca00078e0077 */
[----:B------:R2:W-:Y:S01]  /*1e10*/  MUFU.TANH R17, R74 ;  /* 0x0000004a00117308 */ /* 0x0005e20000002400 */
[----:B0-----:R-:W-:Y:S02]  /*1e20*/  FSEL R14, R14, -INF , P2 ;  /* 0xff8000000e0e7808 */ /* 0x001fe40001000000 */
[----:B------:R-:W-:-:S05]  /*1e30*/  ISETP.GT.AND P2, PT, R59, 0x30, PT ;  /* 0x000000303b00780c */ /* 0x000fca0003f44270 */
[----:B------:R-:W0:Y:S01]  /*1e40*/  MUFU.TANH R11, R11 ;  /* 0x0000000b000b7308 */ /* 0x000e220000002400 */
[----:B--2---:R-:W-:Y:S02]  /*1e50*/  FSEL R74, R28, -INF , P1 ;  /* 0xff8000001c4a7808 */ /* 0x004fe40000800000 */
[----:B-1----:R-:W-:Y:S02]  /*1e60*/  FSEL R90, R34, -INF , P3 ;  /* 0xff800000225a7808 */ /* 0x002fe40001800000 */
[----:B------:R-:W-:-:S03]  /*1e70*/  FMNMX.FTZ R7, R74, R7, !PT ;  /* 0x000000074a077209 */ /* 0x000fc60007810000 */
[----:B------:R-:W1:Y:S01]  /*1e80*/  MUFU.TANH R37, R37 ;  /* 0x0000002500257308 */ /* 0x000e620000002400 */
[----:B------:R-:W-:-:S04]  /*1e90*/  FMNMX.FTZ R7, R78, R7, !PT ;  /* 0x000000074e077209 */ /* 0x000fc80007810000 */
        /* <DEDUP_REMOVED lines=8> */
[----:B------:R-:W-:-:S05]  /*1f20*/  ISETP.GT.AND P6, PT, R59, 0x38, PT ;  /* 0x000000383b00780c */ /* 0x000fca0003fc4270 */
[----:B------:R-:W2:Y:S01]  /*1f30*/  MUFU.TANH R39, R39 ;  /* 0x0000002700277308 */ /* 0x000ea20000002400 */
[----:B0-----:R-:W-:-:S07]  /*1f40*/  FSEL R94, R36, -INF , P1 ;  /* 0xff800000245e7808 */ /* 0x001fce0000800000 */
[----:B------:R0:W-:Y:S01]  /*1f50*/  MUFU.TANH R126, R86 ;  /* 0x00000056007e7308 */ /* 0x0001e20000002400 */
[----:B-1----:R-:W-:Y:S02]  /*1f60*/  FSEL R20, R20, -INF , P5 ;  /* 0xff80000014147808 */ /* 0x002fe40002800000 */
[----:B------:R-:W-:-:S05]  /*1f70*/  ISETP.GT.AND P5, PT, R59, 0x39, PT ;  /* 0x000000393b00780c */ /* 0x000fca0003fa4270 */
[----:B------:R-:W1:Y:S01]  /*1f80*/  MUFU.TANH R23, R23 ;  /* 0x0000001700177308 */ /* 0x000e620000002400 */
[----:B0-----:R-:W-:Y:S02]  /*1f90*/  FSEL R86, R35, -INF , P4 ;  /* 0xff80000023567808 */ /* 0x001fe40002000000 */
[----:B--2---:R-:W-:Y:S02]  /*1fa0*/  FSEL R96, R39, -INF , P6 ;  /* 0xff80000027607808 */ /* 0x004fe40003000000 */
[----:B------:R-:W-:-:S03]  /*1fb0*/  FMNMX.FTZ R7, R86, R7, !PT ;  /* 0x0000000756077209 */ /* 0x000fc60007810000 */
[----:B------:R-:W0:Y:S01]  /*1fc0*/  MUFU.TANH R38, R38 ;  /* 0x0000002600267308 */ /* 0x000e220000002400 */
[----:B------:R-:W-:-:S04]  /*1fd0*/  FMNMX.FTZ R7, R90, R7, !PT ;  /* 0x000000075a077209 */ /* 0x000fc80007810000 */
[----:B------:R-:W-:-:S03]  /*1fe0*/  FMNMX.FTZ R7, R92, R7, !PT ;  /* 0x000000075c077209 */ /* 0x000fc60007810000 */
[----:B------:R-:W2:Y:S01]  /*1ff0*/  MUFU.TANH R21, R21 ;  /* 0x0000001500157308 */ /* 0x000ea20000002400 */
[----:B------:R-:W-:Y:S02]  /*2000*/  FMNMX.FTZ R7, R94, R7, !PT ;  /* 0x000000075e077209 */ /* 0x000fe40007810000 */
[----:B-1----:R-:W-:Y:S02]  /*2010*/  FSEL R30, R23, -INF , P4 ;  /* 0xff800000171e7808 */ /* 0x002fe40002000000 */
[----:B------:R-:W-:Y:S02]  /*2020*/  ISETP.GT.AND P4, PT, R59, 0x40, PT ;  /* 0x000000403b00780c */ /* 0x000fe40003f84270 */
[----:B------:R-:W-:Y:S01]  /*2030*/  FMNMX.FTZ R7, R96, R7, !PT ;  /* 0x0000000760077209 */ /* 0x000fe20007810000 */
[----:B------:R-:W1:Y:S01]  /*2040*/  MUFU.TANH R43, R43 ;  /* 0x0000002b002b7308 */ /* 0x000e620000002400 */
[----:B0-----:R-:W-:-:S04]  /*2050*/  FSEL R102, R38, -INF , P5 ;  /* 0xff80000026667808 */ /* 0x001fc80002800000 */
[----:B------:R-:W-:-:S03]  /*2060*/  FMNMX.FTZ R7, R102, R7, !PT ;  /* 0x0000000766077209 */ /* 0x000fc60007810000 */
[----:B------:R-:W0:Y:S01]  /*2070*/  MUFU.TANH R26, R26 ;  /* 0x0000001a001a7308 */ /* 0x000e220000002400 */
[----:B--2---:R-:W-:Y:S01]  /*2080*/  FSEL R34, R21, -INF , P3 ;  /* 0xff80000015227808 */ /* 0x004fe20001800000 */
[----:B------:R-:W-:Y:S01]  /*2090*/  IMAD.U32 R21, RZ, RZ, UR5 ;  /* 0x00000005ff157e24 */ /* 0x000fe2000f8e00ff */
        /* <DEDUP_REMOVED lines=45> */
[----:B--2---:R-:W-:-:S04]  /*2370*/  FSEL R112, R55, -INF , P3 ;  /* 0xff80000037707808 */ /* 0x004fc80001800000 */
[----:B------:R-:W-:-:S03]  /*2380*/  FMNMX.FTZ R7, R112, R7, !PT ;  /* 0x0000000770077209 */ /* 0x000fc60007810000 */
[----:B------:R-:W2:Y:S01]  /*2390*/  MUFU.TANH R57, R57 ;  /* 0x0000003900397308 */ /* 0x000ea20000002400 */
[----:B-1----:R-:W-:Y:S02]  /*23a0*/  FSEL R48, R48, -INF , P1 ;  /* 0xff80000030307808 */ /* 0x002fe40000800000 */
[----:B------:R-:W-:Y:S02]  /*23b0*/  ISETP.GT.AND P1, PT, R59, 0x61, PT ;  /* 0x000000613b00780c */ /* 0x000fe40003f24270 */
        /* <DEDUP_REMOVED lines=27> */
[----:B------:R-:W-:-:S04]  /*2570*/  ISETP.GT.AND P2, PT, R59, 0x78, PT ;  /* 0x000000783b00780c */ /* 0x000fc80003f44270 */
[----:B------:R-:W-:Y:S01]  /*2580*/  FSEL R126, R126, -INF , P2 ;  /* 0xff8000007e7e7808 */ /* 0x000fe20001000000 */
[----:B------:R-:W1:Y:S01]  /*2590*/  MUFU.TANH R87, R87 ;  /* 0x0000005700577308 */ /* 0x000e620000002400 */
[----:B0-----:R-:W-:-:S04]  /*25a0*/  FSEL R124, R83, -INF , P3 ;  /* 0xff800000537c7808 */ /* 0x001fc80001800000 */
[----:B------:R-:W-:-:S03]  /*25b0*/  FMNMX.FTZ R7, R124, R7, !PT ;  /* 0x000000077c077209 */ /* 0x000fc60007810000 */
[----:B------:R-:W0:Y:S01]  /*25c0*/  MUFU.TANH R76, R76 ;  /* 0x0000004c004c7308 */ /* 0x000e220000002400 */
[----:B--2---:R-:W-:Y:S02]  /*25d0*/  FSEL R60, R45, -INF , P1 ;  /* 0xff8000002d3c7808 */ /* 0x004fe40000800000 */
[----:B------:R-:W-:Y:S02]  /*25e0*/  ISETP.GT.AND P1, PT, R59, 0x79, PT ;  /* 0x000000793b00780c */ /* 0x000fe40003f24270 */
[----:B------:R-:W-:-:S03]  /*25f0*/  FMNMX.FTZ R7, R126, R7, !PT ;  /* 0x000000077e077209 */ /* 0x000fc60007810000 */
[----:B------:R-:W2:Y:S01]  /*2600*/  MUFU.TANH R77, R77 ;  /* 0x0000004d004d7308 */ /* 0x000ea20000002400 */
[----:B-1----:R-:W-:-:S04]  /*2610*/  FSEL R128, R87, -INF , P1 ;  /* 0xff80000057807808 */ /* 0x002fc80000800000 */
[----:B------:R-:W-:-:S03]  /*2620*/  FMNMX.FTZ R11, R128, R7, !PT ;  /* 0x00000007800b7209 */ /* 0x000fc60007810000 */
[----:B------:R-:W1:Y:S02]  /*2630*/  MUFU.TANH R80, R80 ;  /* 0x0000005000507308 */ /* 0x000e640000002400 */
[----:B------:R-:W3:Y:S06]  /*2640*/  SHFL.BFLY PT, R24, R11, 0x2, 0x1f ;  /* 0x0c401f000b187f89 */ /* 0x000eec00000e0000 */
[----:B------:R-:W4:Y:S08]  /*2650*/  MUFU.TANH R81, R81 ;  /* 0x0000005100517308 */ /* 0x000f300000002400 */
[----:B------:R-:W5:Y:S08]  /*2660*/  MUFU.TANH R84, R84 ;  /* 0x0000005400547308 */ /* 0x000f700000002400 */
[----:B------:R-:W5:Y:S01]  /*2670*/  MUFU.TANH R85, R85 ;  /* 0x0000005500557308 */ /* 0x000f620000002400 */
[----:B---3--:R-:W-:-:S05]  /*2680*/  FMNMX.FTZ R13, R11, R24, !PT ;  /* 0x000000180b0d7209 */ /* 0x008fca0007810000 */
[----:B------:R-:W3:Y:S02]  /*2690*/  SHFL.BFLY PT, R24, R13, 0x1, 0x1f ;  /* 0x0c201f000d187f89 */ /* 0x000ee400000e0000 */
[----:B---3--:R-:W-:-:S04]  /*26a0*/  FMNMX.FTZ R24, R13, R24, !PT ;  /* 0x000000180d187209 */ /* 0x008fc80007810000 */
[C---:B------:R-:W-:Y:S01]  /*26b0*/  FSETP.NEU.FTZ.AND P0, PT, R24.reuse, -INF , PT ;  /* 0xff8000001800780b */ /* 0x040fe20003f1d000 */
[----:B------:R-:W-:-:S05]  /*26c0*/  FMUL.FTZ R7, R24, R21 ;  /* 0x0000001518077220 */ /* 0x000fca0000410000 */
[----:B------:R-:W-:Y:S02]  /*26d0*/  FSEL R7, R7, RZ, P0 ;  /* 0x000000ff07077208 */ /* 0x000fe40000000000 */
[----:B------:R-:W-:-:S03]  /*26e0*/  ISETP.NE.AND P0, PT, R88, RZ, PT ;  /* 0x000000ff5800720c */ /* 0x000fc60003f05270 */
[-CC-:B------:R-:W-:Y:S01]  /*26f0*/  FFMA.FTZ R121, R62, R21.reuse, -R7.reuse ;  /* 0x000000153e797223 */ /* 0x180fe20000010807 */
[--C-:B------:R-:W-:Y:S01]  /*2700*/  FFMA.FTZ R62, R9, R21, -R7.reuse ;  /* 0x00000015093e7223 */ /* 0x100fe20000010807 */
[----:B------:R-:W-:Y:S01]  /*2710*/  FMNMX.FTZ R9, R4, R5, !PT ;  /* 0x0000000504097209 */ /* 0x000fe20007810000 */
[-CC-:B------:R-:W-:Y:S01]  /*2720*/  FFMA.FTZ R129, R78, R21.reuse, -R7.reuse ;  /* 0x000000154e817223 */ /* 0x180fe20000010807 */
[----:B0-----:R-:W-:Y:S01]  /*2730*/  FSEL R78, R76, -INF , P6 ;  /* 0xff8000004c4e7808 */ /* 0x001fe20003000000 */
[--C-:B------:R-:W-:Y:S01]  /*2740*/  FFMA.FTZ R125, R66, R21, -R7.reuse ;  /* 0x00000015427d7223 */ /* 0x100fe20000010807 */
[----:B------:R-:W-:Y:S01]  /*2750*/  FMNMX.FTZ R9, R6, R9, !PT ;  /* 0x0000000906097209 */ /* 0x000fe20007810000 */
[-CC-:B------:R-:W-:Y:S01]  /*2760*/  FFMA.FTZ R66, R72, R21.reuse, -R7.reuse ;  /* 0x0000001548427223 */ /* 0x180fe20000010807 */
[-CC-:B------:R-:W-:Y:S01]  /*2770*/  FFMA.FTZ R72, R90, R21.reuse, -R7.reuse ;  /* 0x000000155a487223 */ /* 0x180fe20000010807 */
[----:B--2---:R-:W-:Y:S01]  /*2780*/  FSEL R90, R77, -INF , P5 ;  /* 0xff8000004d5a7808 */ /* 0x004fe20002800000 */
[--C-:B------:R-:W-:Y:S01]  /*2790*/  FFMA.FTZ R133, R92, R21, -R7.reuse ;  /* 0x000000155c857223 */ /* 0x100fe20000010807 */
[----:B------:R-:W-:Y:S01]  /*27a0*/  FMNMX.FTZ R9, R8, R9, !PT ;  /* 0x0000000908097209 */ /* 0x000fe20007810000 */
[-CC-:B------:R-:W-:Y:S01]  /*27b0*/  FFMA.FTZ R123, R64, R21.reuse, -R7.reuse ;  /* 0x00000015407b7223 */ /* 0x180fe20000010807 */
[----:B-1----:R-:W-:Y:S01]  /*27c0*/  FSEL R92, R80, -INF , P4 ;  /* 0xff800000505c7808 */ /* 0x002fe20002000000 */
[--C-:B------:R-:W-:Y:S01]  /*27d0*/  FFMA.FTZ R64, R68, R21, -R7.reuse ;  /* 0x0000001544407223 */ /* 0x100fe20000010807 */
[----:B------:R-:W-:Y:S01]  /*27e0*/  FMNMX.FTZ R9, R10, R9, !PT ;  /* 0x000000090a097209 */ /* 0x000fe20007810000 */
[-CC-:B------:R-:W-:Y:S01]  /*27f0*/  FFMA.FTZ R68, R74, R21.reuse, -R7.reuse ;  /* 0x000000154a447223 */ /* 0x180fe20000010807 */
        /* <DEDUP_REMOVED lines=8> */
[--C-:B------:R-:W-:Y:S01]  /*2880*/  FFMA.FTZ R82, R32, R21, -R7.reuse ;  /* 0x0000001520527223 */ /* 0x100fe20000010807 */
[----:B------:R-:W-:Y:S01]  /*2890*/  FSEL R98, R85, -INF , P1 ;  /* 0xff80000055627808 */ /* 0x000fe20000800000 */
        /* <DEDUP_REMOVED lines=27> */
[----:B------:R-:W2:Y:S01]  /*2a50*/  MUFU.EX2 R64, R64 ;  /* 0x0000004000407308 */ /* 0x000ea20000000800 */
[----:B------:R-:W-:Y:S01]  /*2a60*/  MOV R118, R119 ;  /* 0x0000007700767202 */ /* 0x000fe20000000f00 */
[--C-:B------:R-:W-:Y:S01]  /*2a70*/  IMAD.MOV.U32 R116, RZ, RZ, R119.reuse ;  /* 0x000000ffff747224 */ /* 0x100fe200078e0077 */
[----:B------:R-:W-:Y:S01]  /*2a80*/  FMNMX.FTZ R9, R38, R9, !PT ;  /* 0x0000000926097209 */ /* 0x000fe20007810000 */
[--C-:B------:R-:W-:Y:S01]  /*2a90*/  IMAD.MOV.U32 R112, RZ, RZ, R119.reuse ;  /* 0x000000ffff707224 */ /* 0x100fe200078e0077 */
[----:B------:R-:W-:Y:S01]  /*2aa0*/  MOV R114, R119 ;  /* 0x0000007700727202 */ /* 0x000fe20000000f00 */
[----:B------:R-:W-:Y:S01]  /*2ab0*/  IMAD.MOV.U32 R108, RZ, RZ, R119 ;  /* 0x000000ffff6c7224 */ /* 0x000fe200078e0077 */
[----:B------:R-:W-:Y:S01]  /*2ac0*/  FMNMX.FTZ R9, R40, R9, !PT ;  /* 0x0000000928097209 */ /* 0x000fe20007810000 */
[----:B------:R-:W3:Y:S01]  /*2ad0*/  MUFU.EX2 R125, R125 ;  /* 0x0000007d007d7308 */ /* 0x000ee20000000800 */
[----:B------:R-:W-:-:S02]  /*2ae0*/  MOV R110, R119 ;  /* 0x00000077006e7202 */ /* 0x000fc40000000f00 */
[----:B------:R-:W-:Y:S02]  /*2af0*/  FMNMX.FTZ R9, R42, R9, !PT ;  /* 0x000000092a097209 */ /* 0x000fe40007810000 */
[----:B------:R-:W-:Y:S02]  /*2b00*/  MOV R106, R119 ;  /* 0x00000077006a7202 */ /* 0x000fe40000000f00 */
[----:B------:R-:W-:Y:S01]  /*2b10*/  FMNMX.FTZ R9, R44, R9, !PT ;  /* 0x000000092c097209 */ /* 0x000fe20007810000 */
[----:B------:R-:W4:Y:S03]  /*2b20*/  MUFU.EX2 R66, R66 ;  /* 0x0000004200427308 */ /* 0x000f260000000800 */
        /* <DEDUP_REMOVED lines=20> */
[----:B------:R-:W-:Y:S04]  /*2c70*/  MUFU.EX2 R133, R133 ;  /* 0x0000008500857308 */ /* 0x000fe80000000800 */
[----:B------:R-:W0:Y:S04]  /*2c80*/  SHFL.BFLY PT, R32, R9, 0x2, 0x1f ;  /* 0x0c401f0009207f89 */ /* 0x000e2800000e0000 */
        /* <DEDUP_REMOVED lines=13> */
[----:B------:R-:W-:Y:S02]  /*2d60*/  FSEL R7, R9, RZ, P1 ;  /* 0x000000ff09077208 */ /* 0x000fe40000800000 */
[----:B------:R-:W-:-:S03]  /*2d70*/  PLOP3.LUT P1, PT, PT, PT, UP0, 0x80, 0x0 ;  /* 0x000000000000781c */ /* 0x000fc60003f2f008 */
[-CC-:B------:R-:W-:Y:S01]  /*2d80*/  FFMA.FTZ R120, R4, R21.reuse, -R7.reuse ;  /* 0x0000001504787223 */ /* 0x180fe20000010807 */
[-CC-:B------:R-:W-:Y:S01]  /*2d90*/  FFMA.FTZ R5, R5, R21.reuse, -R7.reuse ;  /* 0x0000001505057223 */ /* 0x180fe20000010807 */
[-CC-:B------:R-:W-:Y:S01]  /*2da0*/  FFMA.FTZ R122, R6, R21.reuse, -R7.reuse ;  /* 0x00000015067a7223 */ /* 0x180fe20000010807 */
[----:B------:R-:W-:Y:S01]  /*2db0*/  FADD.FTZ R4, R121, R62 ;  /* 0x0000003e79047221 */ /* 0x000fe20000010000 */
[-CC-:B------:R-:W-:Y:S01]  /*2dc0*/  FFMA.FTZ R9, R8, R21.reuse, -R7.reuse ;  /* 0x0000001508097223 */ /* 0x180fe20000010807 */
[-CC-:B------:R-:W-:Y:S01]  /*2dd0*/  FFMA.FTZ R124, R10, R21.reuse, -R7.reuse ;  /* 0x000000150a7c7223 */ /* 0x180fe20000010807 */
[----:B------:R-:W-:Y:S01]  /*2de0*/  MUFU.EX2 R120, R120 ;  /* 0x0000007800787308 */ /* 0x000fe20000000800 */
[----:B-1----:R-:W-:Y:S01]  /*2df0*/  FADD.FTZ R25, R123, R4 ;  /* 0x000000047b197221 */ /* 0x002fe20000010000 */
[-CC-:B------:R-:W-:Y:S01]  /*2e00*/  FFMA.FTZ R11, R12, R21.reuse, -R7.reuse ;  /* 0x000000150c0b7223 */ /* 0x180fe20000010807 */
[-CC-:B------:R-:W-:Y:S01]  /*2e10*/  FFMA.FTZ R126, R14, R21.reuse, -R7.reuse ;  /* 0x000000150e7e7223 */ /* 0x180fe20000010807 */
[-C--:B------:R-:W-:Y:S01]  /*2e20*/  FFMA.FTZ R13, R18, R21.reuse, -R7 ;  /* 0x00000015120d7223 */ /* 0x080fe20000010807 */
[----:B--2---:R-:W-:Y:S01]  /*2e30*/  FADD.FTZ R4, R64, R25 ;  /* 0x0000001940047221 */ /* 0x004fe20000010000 */
[-CC-:B------:R-:W-:Y:S01]  /*2e40*/  FFMA.FTZ R128, R28, R21.reuse, -R7.reuse ;  /* 0x000000151c807223 */ /* 0x180fe20000010807 */
[-CC-:B------:R-:W-:Y:S01]  /*2e50*/  FFMA.FTZ R15, R20, R21.reuse, -R7.reuse ;  /* 0x00000015140f7223 */ /* 0x180fe20000010807 */
[----:B------:R-:W0:Y:S01]  /*2e60*/  MUFU.EX2 R5, R5 ;  /* 0x0000000500057308 */ /* 0x000e220000000800 */
[----:B---3--:R-:W-:Y:S01]  /*2e70*/  FADD.FTZ R27, R125, R4 ;  /* 0x000000047d1b7221 */ /* 0x008fe20000010000 */
[-CC-:B------:R-:W-:Y:S01]  /*2e80*/  FFMA.FTZ R130, R30, R21.reuse, -R7.reuse ;  /* 0x000000151e827223 */ /* 0x180fe20000010807 */
[-CC-:B------:R-:W-:Y:S01]  /*2e90*/  FFMA.FTZ R17, R34, R21.reuse, -R7.reuse ;  /* 0x0000001522117223 */ /* 0x180fe20000010807 */
[-C--:B------:R-:W-:Y:S01]  /*2ea0*/  FFMA.FTZ R132, R26, R21.reuse, -R7 ;  /* 0x000000151a847223 */ /* 0x080fe20000010807 */
[----:B----4-:R-:W-:Y:S01]  /*2eb0*/  FADD.FTZ R4, R66, R27 ;  /* 0x0000001b42047221 */ /* 0x010fe20000010000 */
[-CC-:B------:R-:W-:Y:S01]  /*2ec0*/  FFMA.FTZ R19, R36, R21.reuse, -R7.reuse ;  /* 0x0000001524137223 */ /* 0x180fe20000010807 */
[-CC-:B------:R-:W-:Y:S01]  /*2ed0*/  FFMA.FTZ R134, R38, R21.reuse, -R7.reuse ;  /* 0x0000001526867223 */ /* 0x180fe20000010807 */
[----:B------:R-:W1:Y:S01]  /*2ee0*/  MUFU.EX2 R122, R122 ;  /* 0x0000007a007a7308 */ /* 0x000e620000000800 */
        /* <DEDUP_REMOVED lines=8> */
[----:B0-----:R-:W-:Y:S01]  /*2f70*/  FADD.FTZ R29, R120, R5 ;  /* 0x00000005781d7221 */ /* 0x001fe20000010000 */
        /* <DEDUP_REMOVED lines=8> */
[-CC-:B------:R-:W-:Y:S01]  /*3000*/  FFMA.FTZ R60, R60, R21.reuse, -R7.reuse ;  /* 0x000000153c3c7223 */ /* 0x180fe20000010807 */
[-CC-:B------:R-:W-:Y:S01]  /*3010*/  FFMA.FTZ R78, R78, R21.reuse, -R7.reuse ;  /* 0x000000154e4e7223 */ /* 0x180fe20000010807 */
[-CC-:B------:R-:W-:Y:S01]  /*3020*/  FFMA.FTZ R90, R90, R21.reuse, -R7.reuse ;  /* 0x000000155a5a7223 */ /* 0x180fe20000010807 */
[-CC-:B------:R-:W-:Y:S01]  /*3030*/  FFMA.FTZ R92, R92, R21.reuse, -R7.reuse ;  /* 0x000000155c5c7223 */ /* 0x180fe20000010807 */
[-CC-:B------:R-:W-:Y:S01]  /*3040*/  FFMA.FTZ R94, R94, R21.reuse, -R7.reuse ;  /* 0x000000155e5e7223 */ /* 0x180fe20000010807 */
[-CC-:B------:R-:W-:Y:S01]  /*3050*/  FFMA.FTZ R96, R96, R21.reuse, -R7.reuse ;  /* 0x0000001560607223 */ /* 0x180fe20000010807 */
[----:B------:R-:W1:Y:S01]  /*3060*/  MUFU.EX2 R11, R11 ;  /* 0x0000000b000b7308 */ /* 0x000e620000000800 */
[C---:B--2---:R-:W-:Y:S01]  /*3070*/  FADD.FTZ R29, R9.reuse, R4 ;  /* 0x00000004091d7221 */ /* 0x044fe20000010000 */
[----:B------:R-:W-:Y:S01]  /*3080*/  FFMA.FTZ R98, R98, R21, -R7 ;  /* 0x0000001562627223 */ /* 0x000fe20000010807 */
[----:B------:R-:W-:-:S02]  /*3090*/  F2FP.BF16.F32.PACK_AB R122, R9, R122 ;  /* 0x0000007a097a723e */ /* 0x000fc400000010ff */
[----:B------:R-:W-:Y:S02]  /*30a0*/  F2FP.BF16.F32.PACK_AB R120, R5, R120 ;  /* 0x000000780578723e */ /* 0x000fe400000010ff */
[----:B------:R-:W-:Y:S01]  /*30b0*/  F2FP.BF16.F32.PACK_AB R121, R62, R121 ;  /* 0x000000793e79723e */ /* 0x000fe200000010ff */
[----:B------:R-:W2:Y:S01]  /*30c0*/  MUFU.EX2 R126, R126 ;  /* 0x0000007e007e7308 */ /* 0x000ea20000000800 */
[----:B0-----:R-:W-:Y:S01]  /*30d0*/  FADD.FTZ R4, R124, R29 ;  /* 0x0000001d7c047221 */ /* 0x001fe20000010000 */
[----:B------:R-:W-:Y:S01]  /*30e0*/  FADD.FTZ R29, R131, R6 ;  /* 0x00000006831d7221 */ /* 0x000fe20000010000 */
[----:B------:R-:W-:Y:S02]  /*30f0*/  F2FP.BF16.F32.PACK_AB R123, R64, R123 ;  /* 0x0000007b407b723e */ /* 0x000fe400000010ff */
[----:B------:R-:W-:Y:S01]  /*3100*/  F2FP.BF16.F32.PACK_AB R125, R66, R125 ;  /* 0x0000007d427d723e */ /* 0x000fe200000010ff */
[----:B------:R-:W-:Y:S01]  /*3110*/  FADD.FTZ R6, R72, R29 ;  /* 0x0000001d48067221 */ /* 0x000fe20000010000 */
[----:B------:R-:W-:Y:S01]  /*3120*/  FFMA.FTZ R29, R52, R21, -R7 ;  /* 0x00000015341d7223 */ /* 0x000fe20000010807 */
        /* <DEDUP_REMOVED lines=11> */
[C---:B------:R-:W-:Y:S01]  /*31e0*/  F2FP.BF16.F32.PACK_AB R135, R76.reuse, R135 ;  /* 0x000000874c87723e */ /* 0x040fe200000010ff */
[----:B------:R-:W-:Y:S01]  /*31f0*/  FADD.FTZ R6, R76, R33 ;  /* 0x000000214c067221 */ /* 0x000fe20000010000 */
[----:B------:R-:W-:Y:S01]  /*3200*/  F2FP.BF16.F32.PACK_AB R124, R11, R124 ;  /* 0x0000007c0b7c723e */ /* 0x000fe200000010ff */
[----:B------:R-:W2:Y:S01]  /*3210*/  MUFU.EX2 R15, R15 ;  /* 0x0000000f000f7308 */ /* 0x000ea20000000800 */
[----:B0-----:R-:W-:Y:S01]  /*3220*/  FADD.FTZ R31, R13, R4 ;  /* 0x000000040d1f7221 */ /* 0x001fe20000010000 */
[----:B------:R-:W-:Y:S01]  /*3230*/  FADD.FTZ R35, R137, R6 ;  /* 0x0000000689237221 */ /* 0x000fe20000010000 */
[----:B------:R-:W-:-:S02]  /*3240*/  F2FP.BF16.F32.PACK_AB R137, R80, R137 ;  /* 0x000000895089723e */ /* 0x000fc400000010ff */
[----:B------:R-:W-:Y:S01]  /*3250*/  F2FP.BF16.F32.PACK_AB R126, R13, R126 ;  /* 0x0000007e0d7e723e */ /* 0x000fe200000010ff */
[----:B------:R-:W-:Y:S02]  /*3260*/  FADD.FTZ R6, R80, R35 ;  /* 0x0000002350067221 */ /* 0x000fe40000010000 */
[----:B------:R-:W0:Y:S01]  /*3270*/  MUFU.EX2 R130, R130 ;  /* 0x0000008200827308 */ /* 0x000e220000000800 */
[----:B-1----:R-:W-:Y:S01]  /*3280*/  FADD.FTZ R4, R128, R31 ;  /* 0x0000001f80047221 */ /* 0x002fe20000010000 */
[----:B------:R-:W-:Y:S01]  /*3290*/  FADD.FTZ R35, R139, R6 ;  /* 0x000000068b237221 */ /* 0x000fe20000010000 */
[----:B------:R-:W-:-:S03]  /*32a0*/  F2FP.BF16.F32.PACK_AB R139, R82, R139 ;  /* 0x0000008b528b723e */ /* 0x000fc600000010ff */
[----:B------:R-:W-:Y:S02]  /*32b0*/  FADD.FTZ R6, R82, R35 ;  /* 0x0000002352067221 */ /* 0x000fe40000010000 */
[----:B------:R-:W1:Y:S01]  /*32c0*/  MUFU.EX2 R17, R17 ;  /* 0x0000001100117308 */ /* 0x000e620000000800 */
[----:B--2---:R-:W-:Y:S01]  /*32d0*/  FADD.FTZ R31, R15, R4 ;  /* 0x000000040f1f7221 */ /* 0x004fe20000010000 */
        /* <DEDUP_REMOVED lines=64> */
[----:B------:R-:W-:-:S04]  /*36e0*/  MOV R102, R119 ;  /* 0x0000007700667202 */ /* 0x000fc80000000f00 */
[----:B------:R2:W3:Y:S01]  /*36f0*/  MUFU.EX2 R35, R90 ;  /* 0x0000005a00237308 */ /* 0x0004e20000000800 */
[C---:B0-----:R-:W-:Y:S01]  /*3700*/  FADD.FTZ R39, R33.reuse, R4 ;  /* 0x0000000421277221 */ /* 0x041fe20000010000 */
[----:B------:R-:W-:-:S06]  /*3710*/  F2FP.BF16.F32.PACK_AB R144, R33, R58 ;  /* 0x0000003a2190723e */ /* 0x000fcc00000010ff */
[----:B------:R-:W0:Y:S01]  /*3720*/  MUFU.EX2 R92, R92 ;  /* 0x0000005c005c7308 */ /* 0x000e220000000800 */
[----:B-1----:R-:W-:Y:S01]  /*3730*/  FADD.FTZ R4, R78, R39 ;  /* 0x000000274e047221 */ /* 0x002fe20000010000 */
[----:B--2---:R-:W-:-:S06]  /*3740*/  MOV R90, R119 ;  /* 0x00000077005a7202 */ /* 0x004fcc0000000f00 */
[----:B------:R1:W2:Y:S01]  /*3750*/  MUFU.EX2 R37, R94 ;  /* 0x0000005e00257308 */ /* 0x0002a20000000800 */
[C---:B---3--:R-:W-:Y:S01]  /*3760*/  FADD.FTZ R5, R35.reuse, R4 ;  /* 0x0000000423057221 */ /* 0x048fe20000010000 */
[----:B------:R-:W-:-:S06]  /*3770*/  F2FP.BF16.F32.PACK_AB R146, R35, R78 ;  /* 0x0000004e2392723e */ /* 0x000fcc00000010ff */
[----:B------:R-:W3:Y:S01]  /*3780*/  MUFU.EX2 R151, R151 ;  /* 0x0000009700977308 */ /* 0x000ee20000000800 */
[----:B0-----:R-:W-:Y:S01]  /*3790*/  FADD.FTZ R4, R92, R5 ;  /* 0x000000055c047221 */ /* 0x001fe20000010000 */
[----:B-1----:R-:W-:-:S06]  /*37a0*/  MOV R94, R119 ;  /* 0x00000077005e7202 */ /* 0x002fcc0000000f00 */
[----:B------:R-:W0:Y:S01]  /*37b0*/  MUFU.EX2 R96, R96 ;  /* 0x0000006000607308 */ /* 0x000e220000000800 */
[C---:B--2---:R-:W-:Y:S01]  /*37c0*/  FADD.FTZ R5, R37.reuse, R4 ;  /* 0x0000000425057221 */ /* 0x044fe20000010000 */
[----:B------:R-:W-:Y:S01]  /*37d0*/  F2FP.BF16.F32.PACK_AB R148, R37, R92 ;  /* 0x0000005c2594723e */ /* 0x000fe200000010ff */
[----:B------:R-:W-:-:S05]  /*37e0*/  IMAD.MOV.U32 R92, RZ, RZ, R119 ;  /* 0x000000ffff5c7224 */ /* 0x000fca00078e0077 */
[----:B------:R-:W1:Y:S01]  /*37f0*/  MUFU.EX2 R104, R104 ;  /* 0x0000006800687308 */ /* 0x000e620000000800 */
[----:B---3--:R-:W-:-:S07]  /*3800*/  FADD.FTZ R7, R151, R6 ;  /* 0x0000000697077221 */ /* 0x008fce0000010000 */
[----:B------:R2:W3:Y:S01]  /*3810*/  MUFU.EX2 R9, R98 ;  /* 0x0000006200097308 */ /* 0x0004e20000000800 */
[----:B0-----:R-:W-:Y:S01]  /*3820*/  FADD.FTZ R4, R96, R5 ;  /* 0x0000000560047221 */ /* 0x001fe20000010000 */
[C---:B-1----:R-:W-:Y:S01]  /*3830*/  FADD.FTZ R7, R104.reuse, R7 ;  /* 0x0000000768077221 */ /* 0x042fe20000010000 */
[----:B------:R-:W-:Y:S01]  /*3840*/  F2FP.BF16.F32.PACK_AB R151, R104, R151 ;  /* 0x000000976897723e */ /* 0x000fe200000010ff */
[--C-:B------:R-:W-:Y:S01]  /*3850*/  IMAD.MOV.U32 R104, RZ, RZ, R119.reuse ;  /* 0x000000ffff687224 */ /* 0x100fe200078e0077 */
[----:B--2---:R-:W-:Y:S02]  /*3860*/  MOV R98, R119 ;  /* 0x0000007700627202 */ /* 0x004fe40000000f00 */
[C---:B---3--:R-:W-:Y:S01]  /*3870*/  F2FP.BF16.F32.PACK_AB R150, R9.reuse, R96 ;  /* 0x000000600996723e */ /* 0x048fe200000010ff */
[----:B------:R-:W-:Y:S01]  /*3880*/  FADD.FTZ R5, R9, R4 ;  /* 0x0000000409057221 */ /* 0x000fe20000010000 */
[----:B------:R-:W-:Y:S01]  /*3890*/  IMAD.MOV.U32 R96, RZ, RZ, R119 ;  /* 0x000000ffff607224 */ /* 0x000fe200078e0077 */
[----:B------:R-:W-:Y:S06]  /*38a0*/  @!P1 BRA `(.L_x_12807) ;  /* 0x0000002400a09947 */ /* 0x000fec0003800000 */
[----:B------:R-:W-:Y:S01]  /*38b0*/  IMAD.MOV.U32 R6, RZ, RZ, R24 ;  /* 0x000000ffff067224 */ /* 0x000fe200078e0018 */
[----:B------:R-:W-:Y:S02]  /*38c0*/  MOV R4, R32 ;  /* 0x0000002000047202 */ /* 0x000fe40000000f00 */
        /* <DEDUP_REMOVED lines=16> */
[----:B------:R-:W-:Y:S01]  /*39d0*/  UMOV UR6, URZ ;  /* 0x0000003f00067c82 */ /* 0x000fe20008000000 */
[----:B------:R-:W-:Y:S01]  /*39e0*/  UMOV UR5, URZ ;  /* 0x0000003f00057c82 */ /* 0x000fe20008000000 */
[----:B------:R-:W-:-:S05]  /*39f0*/  ULDC UR23, c[0x0][0x9d8] ;  /* 0x0002760000177ab9 */ /* 0x000fca0000000800 */
.L_x_12818:
[----:B------:R-:W-:Y:S01]  /*3a00*/  ISETP.NE.AND P2, PT, RZ, UR44, PT ;  /* 0x0000002cff007c0c */ /* 0x000fe2000bf45270 */
[----:B------:R-:W-:-:S04]  /*3a10*/  UISETP.NE.AND UP0, UPT, UR5, 0x1, UPT ;  /* 0x000000010500788c */ /* 0x000fc8000bf05270 */
[----:B------:R-:W-:-:S04]  /*3a20*/  USEL UR4, URZ, 0x1, UP0 ;  /* 0x000000013f047887 */ /* 0x000fc80008000000 */
[----:B------:R-:W-:-:S04]  /*3a30*/  ULOP3.LUT UR4, UR6, UR4, URZ, 0x3c, !UPT ;  /* 0x0000000406047292 */ /* 0x000fc8000f8e3c3f */
[----:B------:R-:W-:Y:S08]  /*3a40*/  @P2 BRA `(.L_x_12808) ;  /* 0x0000000000382947 */ /* 0x000ff00003800000 */
[----:B------:R-:W-:Y:S05]  /*3a50*/  @!P0 BRA `(.L_x_12809) ;  /* 0x0000000000048947 */ /* 0x000fea0003800000 */
[----:B------:R-:W-:Y:S01]  /*3a60*/  BPT.TRAP 0x1 ;  /* 0x000000040000795c */ /* 0x000fe20000300000 */
.L_x_12809:
        /* <DEDUP_REMOVED lines=9> */
.L_x_12810:
[----:B-1----:R-:W-:Y:S05]  /*3b00*/  @P1 BRA `(.L_x_12808) ;  /* 0x0000000000081947 */ /* 0x002fea0003800000 */
[----:B------:R-:W1:Y:S02]  /*3b10*/  SYNCS.PHASECHK.TRANS64.TRYWAIT P1, [UR10+0x16830], R0 ;  /* 0x01683000ff0075a7 */ /* 0x000e64000802014a */
[----:B-1----:R-:W-:Y:S05]  /*3b20*/  @!P1 BRA `(.L_x_12811) ;  /* 0x0000007800d49947 */ /* 0x002fea0003800000 */
.L_x_12808:
        /* <DEDUP_REMOVED lines=12> */
[----:B0-----:R-:W-:Y:S02]  /*3bf0*/  IMAD.U32 R0, RZ, RZ, UR22 ;  /* 0x00000016ff007e24 */ /* 0x001fe4000f8e00ff */
[----:B------:R-:W-:Y:S02]  /*3c00*/  UIADD3 UR10, UR26, 0x2, URZ ;  /* 0x000000021a0a7890 */ /* 0x000fe4000fffe03f */
[----:B------:R-:W-:-:S02]  /*3c10*/  UIADD3 UR14, UR26, 0x4, URZ ;  /* 0x000000041a0e7890 */ /* 0x000fc4000fffe03f */
[----:B------:R-:W-:Y:S01]  /*3c20*/  UIADD3 UR18, UR26, 0x6, URZ ;  /* 0x000000061a127890 */ /* 0x000fe2000fffe03f */
        /* <DEDUP_REMOVED lines=15> */
.L_x_12813:
[----:B------:R-:W-:Y:S01]  /*3d20*/  ULEA UR10, UR5, UR40, 0x3 ;  /* 0x00000028050a7291 */ /* 0x000fe2000f8e183f */
[----:B------:R-:W-:-:S04]  /*3d30*/  MOV R8, UR6 ;  /* 0x0000000600087c02 */ /* 0x000fc80008000f00 */
[----:B------:R-:W-:-:S04]  /*3d40*/  SHF.L.U32 R8, R8, 0x1f, RZ ;  /* 0x0000001f08087819 */ /* 0x000fc800000006ff */
[----:B------:R0:W1:Y:S01]  /*3d50*/  SYNCS.PHASECHK.TRANS64.TRYWAIT P1, [UR10+0x16850], R8 ;  /* 0x01685008ff0075a7 */ /* 0x000062000802014a */
[----:B------:R-:W-:Y:S05]  /*3d60*/  @!P0 BRA `(.L_x_12814) ;  /* 0x0000000000048947 */ /* 0x000fea0003800000 */
[----:B------:R-:W-:Y:S01]  /*3d70*/  BPT.TRAP 0x1 ;  /* 0x000000040000795c */ /* 0x000fe20000300000 */
.L_x_12814:
[----:B-1----:R-:W-:Y:S05]  /*3d80*/  @P1 BRA `(.L_x_12812) ;  /* 0x0000000000081947 */ /* 0x002fea0003800000 */
[----:B------:R-:W1:Y:S02]  /*3d90*/  SYNCS.PHASECHK.TRANS64.TRYWAIT P1, [UR10+0x16850], R8 ;  /* 0x01685008ff0075a7 */ /* 0x000e64000802014a */
[----:B-1----:R-:W-:Y:S05]  /*3da0*/  @!P1 BRA `(.L_x_12815) ;  /* 0x00000078004c9947 */ /* 0x002fea0003800000 */
.L_x_12812:
[----:B------:R-:W-:Y:S01]  /*3db0*/  UIADD3 UR6, UR40, 0x400, URZ ;  /* 0x0000040028067890 */ /* 0x000fe2000fffe03f */
[----:B------:R-:W-:Y:S01]  /*3dc0*/  WARPGROUP.ARRIVE ;  /* 0x00000000000079c5 */ /* 0x000fe20000000000 */
[----:B------:R-:W-:Y:S01]  /*3dd0*/  UMOV UR11, 0x40000040 ;  /* 0x40000040000b7882 */ /* 0x000fe20000000000 */
[----:B01----:R-:W-:Y:S01]  /*3de0*/  VIADD R8, R16, 0x9 ;  /* 0x0000000910087836 */ /* 0x003fe20000000000 */
[----:B------:R-:W-:Y:S01]  /*3df0*/  USHF.R.U32.HI UR6, URZ, 0x4, UR6 ;  /* 0x000000043f067899 */ /* 0x000fe20008011606 */
[----:B------:R-:W-:-:S03]  /*3e00*/  ISETP.GE.U32.AND P1, PT, R22, 0x180, PT ;  /* 0x000001801600780c */ /* 0x000fc60003f26070 */
[----:B------:R-:W-:Y:S01]  /*3e10*/  ULOP3.LUT UR6, UR6, 0x3fff, URZ, 0xc0, !UPT ;  /* 0x00003fff06067892 */ /* 0x000fe2000f8ec03f */
[----:B------:R-:W-:-:S03]  /*3e20*/  SEL R8, R8, 0x9, !P1 ;  /* 0x0000000908087807 */ /* 0x000fc60004800000 */
[----:B------:R-:W-:-:S07]  /*3e30*/  ULEA UR6, UR5, UR6, 0xa ;  /* 0x0000000605067291 */ /* 0x000fce000f8e503f */
[----:B------:R-:W-:Y:S02]  /*3e40*/  UMOV UR10, UR6 ;  /* 0x00000006000a7c82 */ /* 0x000fe40008000000 */
[----:B------:R-:W-:Y:S01]  /*3e50*/  HGMMA.64x64x16.F32.BF16 R88, R120, gdesc[UR8].tnspB, R88, gsb0 ;  /* 0x40e0000878587df0 */ /* 0x000fe20008001858 */
[----:B------:R-:W-:Y:S01]  /*3e60*/  UIADD3 UR10, UR6, 0x80, URZ ;  /* 0x00000080060a7890 */ /* 0x000fe2000fffe03f */
[----:B------:R-:W-:Y:S01]  /*3e70*/  UMOV UR11, 0x40000040 ;  /* 0x40000040000b7882 */ /* 0x000fe20000000000 */
[----:B------:R-:W-:Y:S02]  /*3e80*/  WARPGROUP.DEPBAR.LE gsb0, 0x0 ;  /* 0x00008000000079c5 */ /* 0x000fe40000010000 */
[----:B------:R-:W-:-:S06]  /*3e90*/  WARPGROUP.ARRIVE ;  /* 0x00000000000079c5 */ /* 0x000fcc0000000000 */
        /* <DEDUP_REMOVED lines=23> */
[----:B------:R-:W-:Y:S01]  /*4010*/  UIADD3 UR6, UR6, 0x380, URZ ;  /* 0x0000038006067890 */ /* 0x000fe2000fffe03f */
[----:B------:R-:W-:Y:S02]  /*4020*/  WARPGROUP.DEPBAR.LE gsb0, 0x0 ;  /* 0x00008000000079c5 */ /* 0x000fe40000010000 */
[----:B------:R-:W-:-:S06]  /*4030*/  WARPGROUP.ARRIVE ;  /* 0x00000000000079c5 */ /* 0x000fcc0000000000 */
[----:B------:R-:W-:Y:S01]  /*4040*/  HGMMA.64x64x16.F32.BF16 R88, R144, gdesc[UR8].tnspB, R88, gsb0 ;  /* 0x40e0000890587df0 */ /* 0x000fe20008001858 */
[----:B------:R-:W-:Y:S01]  /*4050*/  UMOV UR10, UR6 ;  /* 0x00000006000a7c82 */ /* 0x000fe20008000000 */
[----:B------:R-:W-:Y:S01]  /*4060*/  UMOV UR11, 0x40000040 ;  /* 0x40000040000b7882 */ /* 0x000fe20000000000 */
[----:B------:R-:W-:Y:S02]  /*4070*/  WARPGROUP.DEPBAR.LE gsb0, 0x0 ;  /* 0x00008000000079c5 */ /* 0x000fe40000010000 */
[----:B------:R-:W-:-:S06]  /*4080*/  WARPGROUP.ARRIVE ;  /* 0x00000000000079c5 */ /* 0x000fcc0000000000 */
[----:B------:R-:W-:Y:S03]  /*4090*/  HGMMA.64x64x16.F32.BF16 R88, R148, gdesc[UR8].tnspB, R88, gsb0 ;  /* 0x40e0000894587df0 */ /* 0x000fe60008001858 */
[----:B------:R-:W-:Y:S02]  /*40a0*/  WARPGROUP.DEPBAR.LE gsb0, 0x0 ;  /* 0x00008000000079c5 */ /* 0x000fe40000010000 */
[----:B------:R0:W-:Y:S06]  /*40b0*/  BAR.ARV R8, 0x100 ;  /* 0x000400080000751d */ /* 0x0001ec0000002000 */
[----:B------:R-:W-:Y:S05]  /*40c0*/  @!P0 BRA `(.L_x_12816) ;  /* 0x0000000000048947 */ /* 0x000fea0003800000 */
[----:B------:R-:W-:Y:S01]  /*40d0*/  BPT.TRAP 0x1 ;  /* 0x000000040000795c */ /* 0x000fe20000300000 */
.L_x_12816:
[----:B------:R-:W-:Y:S01]  /*40e0*/  FMUL.FTZ R9, R24, UR23 ;  /* 0x0000001718097c20 */ /* 0x000fe20008410000 */
[----:B0-----:R-:W-:Y:S01]  /*40f0*/  FMUL.FTZ R8, R25, UR23 ;  /* 0x0000001719087c20 */ /* 0x001fe20008410000 */
        /* <DEDUP_REMOVED lines=204> */
[C---:B-1----:R-:W-:Y:S01]  /*4dc0*/  FMUL.FTZ R55, R32.reuse, R21 ;  /* 0x0000001520377220 */ /* 0x042fe20000410000 */
[----:B------:R-:W-:-:S03]  /*4dd0*/  FADD.FTZ R4, -R32, R4 ;  /* 0x0000000420047221 */ /* 0x000fc60000010100 */
[-CC-:B------:R-:W-:Y:S01]  /*4de0*/  FFMA.FTZ R29, R25, R21.reuse, -R55.reuse ;  /* 0x00000015191d7223 */ /* 0x180fe20000010837 */
[-C--:B------:R-:W-:Y:S01]  /*4df0*/  FMUL.FTZ R37, R4, R21.reuse ;  /* 0x0000001504257220 */ /* 0x080fe20000410000 */
[-CC-:B------:R-:W-:Y:S01]  /*4e00*/  FFMA.FTZ R25, R53, R21.reuse, -R55.reuse ;  /* 0x0000001535197223 */ /* 0x180fe20000010837 */
        /* <DEDUP_REMOVED lines=18> */
[-CC-:B------:R-:W-:Y:S01]  /*4f30*/  FFMA.FTZ R127, R17, R21.reuse, -R53.reuse ;  /* 0x00000015117f7223 */ /* 0x180fe20000010835 */
[-CC-:B------:R-:W-:Y:S01]  /*4f40*/  FFMA.FTZ R133, R30, R21.reuse, -R53.reuse ;  /* 0x000000151e857223 */ /* 0x180fe20000010835 */
[-C--:B------:R-:W-:Y:S01]  /*4f50*/  FFMA.FTZ R30, R38, R21.reuse, -R53 ;  /* 0x00000015261e7223 */ /* 0x080fe20000010835 */
[-C--:B------:R-:W-:Y:S01]  /*4f60*/  FFMA.FTZ R45, R130, R21.reuse, -R55 ;  /* 0x00000015822d7223 */ /* 0x080fe20000010837 */
[-CC-:B------:R-:W-:Y:S01]  /*4f70*/  FFMA.FTZ R18, R18, R21.reuse, -R53.reuse ;  /* 0x0000001512127223 */ /* 0x180fe20000010835 */
[----:B------:R-:W-:Y:S01]  /*4f80*/  MUFU.EX2 R4, R4 ;  /* 0x0000000400047308 */ /* 0x000fe20000000800 */
[-C--:B------:R-:W-:Y:S01]  /*4f90*/  FFMA.FTZ R137, R40, R21.reuse, -R53 ;  /* 0x0000001528897223 */ /* 0x080fe20000010835 */
[-C--:B------:R-:W-:Y:S01]  /*4fa0*/  FFMA.FTZ R128, R132, R21.reuse, -R55 ;  /* 0x0000001584807223 */ /* 0x080fe20000010837 */
[-C--:B------:R-:W-:Y:S01]  /*4fb0*/  FFMA.FTZ R129, R19, R21.reuse, -R53 ;  /* 0x0000001513817223 */ /* 0x080fe20000010835 */
[-C--:B------:R-:W-:Y:S01]  /*4fc0*/  FFMA.FTZ R43, R134, R21.reuse, -R55 ;  /* 0x00000015862b7223 */ /* 0x080fe20000010837 */
[-C--:B------:R-:W-:Y:S01]  /*4fd0*/  FFMA.FTZ R20, R20, R21.reuse, -R53 ;  /* 0x0000001514147223 */ /* 0x080fe20000010835 */
[-C--:B------:R-:W-:Y:S01]  /*4fe0*/  FFMA.FTZ R130, R136, R21.reuse, -R55 ;  /* 0x0000001588827223 */ /* 0x080fe20000010837 */
[----:B------:R-:W-:Y:S01]  /*4ff0*/  FFMA.FTZ R131, R26, R21, -R53 ;  /* 0x000000151a837223 */ /* 0x000fe20000010835 */
[----:B------:R-:W1:Y:S01]  /*5000*/  MUFU.EX2 R121, R121 ;  /* 0x0000007900797308 */ /* 0x000e620000000800 */
[----:B0-----:R-:W-:Y:S01]  /*5010*/  FFMA.FTZ R5, R6, R5, R9 ;  /* 0x0000000506057223 */ /* 0x001fe20000010009 */
[-C--:B------:R-:W-:Y:S01]  /*5020*/  FFMA.FTZ R41, R138, R21.reuse, -R55 ;  /* 0x000000158a297223 */ /* 0x080fe20000010837 */
[-CC-:B------:R-:W-:Y:S01]  /*5030*/  FFMA.FTZ R26, R28, R21.reuse, -R53.reuse ;  /* 0x000000151c1a7223 */ /* 0x180fe20000010835 */
[-CC-:B------:R-:W-:Y:S01]  /*5040*/  FFMA.FTZ R28, R34, R21.reuse, -R53.reuse ;  /* 0x00000015221c7223 */ /* 0x180fe20000010835 */
[-C--:B------:R-:W-:Y:S01]  /*5050*/  FFMA.FTZ R34, R42, R21.reuse, -R53 ;  /* 0x000000152a227223 */ /* 0x080fe20000010835 */
[-CC-:B------:R-:W-:Y:S01]  /*5060*/  FFMA.FTZ R132, R140, R21.reuse, -R55.reuse ;  /* 0x000000158c847223 */ /* 0x180fe20000010837 */
[-CC-:B------:R-:W-:Y:S01]  /*5070*/  FFMA.FTZ R39, R142, R21.reuse, -R55.reuse ;  /* 0x000000158e277223 */ /* 0x180fe20000010837 */
[----:B------:R-:W0:Y:S01]  /*5080*/  MUFU.EX2 R74, R74 ;  /* 0x0000004a004a7308 */ /* 0x000e220000000800 */
[-C--:B------:R-:W-:Y:S01]  /*5090*/  FFMA.FTZ R134, R52, R21.reuse, -R55 ;  /* 0x0000001534867223 */ /* 0x080fe20000010837 */
[-C--:B------:R-:W-:Y:S01]  /*50a0*/  FFMA.FTZ R135, R36, R21.reuse, -R53 ;  /* 0x0000001524877223 */ /* 0x080fe20000010835 */
[-C--:B------:R-:W-:Y:S01]  /*50b0*/  FFMA.FTZ R37, R144, R21.reuse, -R55 ;  /* 0x0000001590257223 */ /* 0x080fe20000010837 */
[-C--:B------:R-:W-:Y:S01]  /*50c0*/  FFMA.FTZ R139, R44, R21.reuse, -R53 ;  /* 0x000000152c8b7223 */ /* 0x080fe20000010835 */
[-CC-:B------:R-:W-:Y:S01]  /*50d0*/  FFMA.FTZ R136, R146, R21.reuse, -R55.reuse ;  /* 0x0000001592887223 */ /* 0x180fe20000010837 */
[-CC-:B------:R-:W-:Y:S01]  /*50e0*/  FFMA.FTZ R35, R148, R21.reuse, -R55.reuse ;  /* 0x0000001594237223 */ /* 0x180fe20000010837 */
[----:B------:R-:W-:Y:S01]  /*50f0*/  FFMA.FTZ R138, R150, R21, -R55 ;  /* 0x00000015968a7223 */ /* 0x000fe20000010837 */
[----:B------:R-:W2:Y:S01]  /*5100*/  MUFU.EX2 R10, R10 ;  /* 0x0000000a000a7308 */ /* 0x000ea20000000800 */
        /* <DEDUP_REMOVED lines=8> */
[----:B0-----:R-:W-:Y:S01]  /*5190*/  FADD.FTZ R5, R74, R5 ;  /* 0x000000054a057221 */ /* 0x001fe20000010000 */
[-C--:B------:R-:W-:Y:S01]  /*51a0*/  FFMA.FTZ R143, R54, R21.reuse, -R53 ;  /* 0x00000015368f7223 */ /* 0x080fe20000010835 */
[-C--:B------:R-:W-:Y:S01]  /*51b0*/  FFMA.FTZ R144, R27, R21.reuse, -R55 ;  /* 0x000000151b907223 */ /* 0x080fe20000010837 */
[-C--:B------:R-:W-:Y:S01]  /*51c0*/  FFMA.FTZ R145, R58, R21.reuse, -R53 ;  /* 0x000000153a917223 */ /* 0x080fe20000010835 */
[-CC-:B------:R-:W-:Y:S01]  /*51d0*/  FFMA.FTZ R27, R51, R21.reuse, -R55.reuse ;  /* 0x00000015331b7223 */ /* 0x180fe20000010837 */
[-C--:B------:R-:W-:Y:S01]  /*51e0*/  FFMA.FTZ R146, R76, R21.reuse, -R55 ;  /* 0x000000154c927223 */ /* 0x080fe20000010837 */
[-C--:B------:R-:W-:Y:S01]  /*51f0*/  FFMA.FTZ R147, R62, R21.reuse, -R53 ;  /* 0x000000153e937223 */ /* 0x080fe20000010835 */
[----:B------:R-:W0:Y:S01]  /*5200*/  MUFU.EX2 R123, R123 ;  /* 0x0000007b007b7308 */ /* 0x000e220000000800 */
[----:B--2---:R-:W-:Y:S01]  /*5210*/  FADD.FTZ R38, R10, R7 ;  /* 0x000000070a267221 */ /* 0x004fe20000010000 */
[-C--:B------:R-:W-:Y:S01]  /*5220*/  FFMA.FTZ R148, R78, R21.reuse, -R55 ;  /* 0x000000154e947223 */ /* 0x080fe20000010837 */
[-C--:B------:R-:W-:Y:S01]  /*5230*/  FFMA.FTZ R149, R66, R21.reuse, -R53 ;  /* 0x0000001542957223 */ /* 0x080fe20000010835 */
[-CC-:B------:R-:W-:Y:S01]  /*5240*/  FFMA.FTZ R23, R80, R21.reuse, -R55.reuse ;  /* 0x0000001550177223 */ /* 0x180fe20000010837 */
[-C--:B------:R-:W-:Y:S01]  /*5250*/  FFMA.FTZ R150, R82, R21.reuse, -R55 ;  /* 0x0000001552967223 */ /* 0x080fe20000010837 */
[-C--:B------:R-:W-:Y:S01]  /*5260*/  FFMA.FTZ R70, R70, R21.reuse, -R53 ;  /* 0x0000001546467223 */ /* 0x080fe20000010835 */
[----:B------:R-:W-:Y:S01]  /*5270*/  FFMA.FTZ R51, R84, R21, -R55 ;  /* 0x0000001554337223 */ /* 0x000fe20000010837 */
        /* <DEDUP_REMOVED lines=12> */
[----:B------:R-:W-:-:S06]  /*5340*/  FFMA.FTZ R38, R50, R21, -R53 ;  /* 0x0000001532267223 */ /* 0x000fcc0000010835 */
        /* <DEDUP_REMOVED lines=16> */
[----:B------:R-:W-:-:S06]  /*5450*/  FFMA.FTZ R40, R56, R21, -R53 ;  /* 0x0000001538287223 */ /* 0x000fcc0000010835 */
        /* <DEDUP_REMOVED lines=16> */
[----:B------:R-:W-:-:S06]  /*5560*/  FFMA.FTZ R42, R60, R21, -R53 ;  /* 0x000000153c2a7223 */ /* 0x000fcc0000010835 */
        /* <DEDUP_REMOVED lines=33> */
[-CC-:B------:R-:W-:Y:S01]  /*5780*/  FFMA.FTZ R46, R68, R21.reuse, -R53.reuse ;  /* 0x00000015442e7223 */ /* 0x180fe20000010835 */
        /* <DEDUP_REMOVED lines=45> */
.L_x_12817:
[----:B------:R-:W-:Y:S01]  /*5a60*/  ULEA UR5, UR5, UR40, 0x3 ;  /* 0x0000002805057291 */ /* 0x000fe2000f8e183f */
[-C--:B------:R-:W-:Y:S01]  /*5a70*/  FMUL.FTZ R88, R88, R6.reuse ;  /* 0x0000000658587220 */ /* 0x080fe20000410000 */
[----:B------:R-:W-:Y:S01]  /*5a80*/  UISETP.GT.AND UP0, UPT, UR21, UR37, UPT ;  /* 0x000000251500728c */ /* 0x000fe2000bf04270 */
[-C--:B------:R-:W-:Y:S01]  /*5a90*/  FMUL.FTZ R89, R89, R6.reuse ;  /* 0x0000000659597220 */ /* 0x080fe20000410000 */
[----:B------:R-:W-:Y:S01]  /*5aa0*/  UIADD3 UR5, UR5, 0x16860, URZ ;  /* 0x0001686005057890 */ /* 0x000fe2000fffe03f */
[-C--:B------:R-:W-:Y:S01]  /*5ab0*/  FMUL.FTZ R92, R92, R6.reuse ;  /* 0x000000065c5c7220 */ /* 0x080fe20000410000 */
[----:B------:R-:W-:Y:S01]  /*5ac0*/  UIADD3 UR10, UR21, -0x1, URZ ;  /* 0xffffffff150a7890 */ /* 0x000fe2000fffe03f */
[-C--:B------:R-:W-:Y:S01]  /*5ad0*/  FMUL.FTZ R93, R93, R6.reuse ;  /* 0x000000065d5d7220 */ /* 0x080fe20000410000 */
[----:B------:R-:W-:Y:S01]  /*5ae0*/  PLOP3.LUT P1, PT, PT, PT, UP0, 0x80, 0x0 ;  /* 0x000000000000781c */ /* 0x000fe20003f2f008 */
[----:B------:R-:W-:Y:S01]  /*5af0*/  UPRMT UR5, UR7, 0x654, UR5 ;  /* 0x0000065407057896 */ /* 0x000fe20008000005 */
[-C--:B------:R-:W-:Y:S01]  /*5b00*/  FMUL.FTZ R96, R96, R6.reuse ;  /* 0x0000000660607220 */ /* 0x080fe20000410000 */
[----:B------:R-:W-:Y:S01]  /*5b10*/  UMOV UR6, UR4 ;  /* 0x0000000400067c82 */ /* 0x000fe20008000000 */
[-C--:B------:R-:W-:Y:S01]  /*5b20*/  FMUL.FTZ R97, R97, R6.reuse ;  /* 0x0000000661617220 */ /* 0x080fe20000410000 */
[----:B------:R-:W-:Y:S01]  /*5b30*/  UMOV UR21, UR10 ;  /* 0x0000000a00157c82 */ /* 0x000fe20008000000 */
        /* <DEDUP_REMOVED lines=63> */
.L_x_12807:
[----:B------:R-:W-:Y:S06]  /*5f30*/  BAR.ARV 0x8, 0x200 ;  /* 0x0208000000007b1d */ /* 0x000fec0000002000 */
[----:B------:R-:W-:Y:S05]  /*5f40*/  @!P0 BRA `(.L_x_12819) ;  /* 0x0000000000048947 */ /* 0x000fea0003800000 */
[----:B------:R-:W-:Y:S01]  /*5f50*/  BPT.TRAP 0x1 ;  /* 0x000000040000795c */ /* 0x000fe20000300000 */
.L_x_12819:
[----:B------:R-:W-:Y:S02]  /*5f60*/  R2UR UR5, R0 ;  /* 0x00000000000572ca */ /* 0x000fe400000e0000 */
[----:B------:R-:W-:-:S04]  /*5f70*/  MOV R2, UR4 ;  /* 0x0000000400027c02 */ /* 0x000fc80008000f00 */
[----:B------:R-:W-:-:S07]  /*5f80*/  SHF.L.U32 R2, R2, 0x1f, RZ ;  /* 0x0000001f02027819 */ /* 0x000fce00000006ff */
[----:B------:R-:W-:-:S09]  /*5f90*/  ULEA UR5, UR5, UR40, 0x3 ;  /* 0x0000002805057291 */ /* 0x000fd2000f8e183f */
[----:B------:R0:W1:Y:S01]  /*5fa0*/  SYNCS.PHASECHK.TRANS64.TRYWAIT P1, [UR5+0x16850], R2 ;  /* 0x01685002ff0075a7 */ /* 0x0000620008020145 */
[----:B------:R-:W-:Y:S05]  /*5fb0*/  @!P0 BRA `(.L_x_12820) ;  /* 0x0000000000048947 */ /* 0x000fea0003800000 */
[----:B------:R-:W-:Y:S01]  /*5fc0*/  BPT.TRAP 0x1 ;  /* 0x000000040000795c */ /* 0x000fe20000300000 */
.L_x_12820:
[----:B-1----:R-:W-:Y:S05]  /*5fd0*/  @P1 BRA `(.L_x_12821) ;  /* 0x0000000000081947 */ /* 0x002fea0003800000 */
[----:B------:R-:W1:Y:S02]  /*5fe0*/  SYNCS.PHASECHK.TRANS64.TRYWAIT P1, [UR5+0x16850], R2 ;  /* 0x01685002ff0075a7 */ /* 0x000e640008020145 */
[----:B-1----:R-:W-:Y:S05]  /*5ff0*/  @!P1 BRA `(.L_x_12822) ;  /* 0x0000005400d09947 */ /* 0x002fea0003800000 */
.L_x_12821:
[----:B------:R-:W-:Y:S01]  /*6000*/  R2UR UR6, R0 ;  /* 0x00000000000672ca */ /* 0x000fe200000e0000 */
[----:B------:R-:W-:Y:S01]  /*6010*/  UIADD3 UR40, UR40, 0x400, URZ ;  /* 0x0000040028287890 */ /* 0x000fe2000fffe03f */
[----:B------:R-:W-:Y:S01]  /*6020*/  WARPGROUP.ARRIVE ;  /* 0x00000000000079c5 */ /* 0x000fe20000000000 */
[----:B------:R-:W-:Y:S01]  /*6030*/  UMOV UR11, 0x40000040 ;  /* 0x40000040000b7882 */ /* 0x000fe20000000000 */
[----:B------:R-:W2:Y:S01]  /*6040*/  SHFL.BFLY PT, R0, R5, 0x2, 0x1f ;  /* 0x0c401f0005007f89 */ /* 0x000ea200000e0000 */
[----:B------:R-:W-:Y:S01]  /*6050*/  USHF.R.U32.HI UR40, URZ, 0x4, UR40 ;  /* 0x000000043f287899 */ /* 0x000fe20008011628 */
[----:B------:R-:W-:Y:S02]  /*6060*/  IMAD.MOV.U32 R29, RZ, RZ, RZ ;  /* 0x000000ffff1d7224 */ /* 0x000fe400078e00ff */
[----:B01----:R-:W0:Y:S01]  /*6070*/  SHFL.BFLY PT, R2, R7, 0x2, 0x1f ;  /* 0x0c401f0007027f89 */ /* 0x003e2200000e0000 */
[----:B------:R-:W-:Y:S01]  /*6080*/  ULOP3.LUT UR4, UR40, 0x3fff, URZ, 0xc0, !UPT ;  /* 0x00003fff28047892 */ /* 0x000fe2000f8ec03f */
[----:B------:R-:W-:-:S02]  /*6090*/  IMAD.MOV.U32 R16, RZ, RZ, RZ ;  /* 0x000000ffff107224 */ /* 0x000fc400078e00ff */
[----:B------:R-:W-:Y:S01]  /*60a0*/  IMAD.MOV.U32 R23, RZ, RZ, -0x800000 ;  /* 0xff800000ff177424 */ /* 0x000fe200078e00ff */
[----:B------:R-:W-:-:S04]  /*60b0*/  ULEA UR4, UR6, UR4, 0xa ;  /* 0x0000000406047291 */ /* 0x000fc8000f8e503f */
[----:B------:R-:W-:-:S03]  /*60c0*/  UIADD3 UR6, UR4, 0x80, URZ ;  /* 0x0000008004067890 */ /* 0x000fc6000fffe03f */
[----:B------:R-:W-:Y:S02]  /*60d0*/  UMOV UR10, UR4 ;  /* 0x00000004000a7c82 */ /* 0x000fe40008000000 */
[----:B------:R-:W-:Y:S01]  /*60e0*/  HGMMA.64x64x16.F32.BF16 R88, R120, gdesc[UR8].tnspB, R88, gsb0 ;  /* 0x40e0000878587df0 */ /* 0x000fe20008001858 */
[----:B------:R-:W-:Y:S01]  /*60f0*/  UMOV UR11, 0x40000040 ;  /* 0x40000040000b7882 */ /* 0x000fe20000000000 */
[----:B------:R-:W-:Y:S01]  /*6100*/  UMOV UR10, UR6 ;  /* 0x00000006000a7c82 */ /* 0x000fe20008000000 */
[----:B------:R-:W-:Y:S01]  /*6110*/  UIADD3 UR6, UR4, 0x100, URZ ;  /* 0x0000010004067890 */ /* 0x000fe2000fffe03f */
[----:B--2---:R-:W-:Y:S01]  /*6120*/  FADD.FTZ R0, R0, R5 ;  /* 0x0000000500007221 */ /* 0x004fe20000010000 */
[----:B0-----:R-:W-:-:S04]  /*6130*/  FADD.FTZ R2, R2, R7 ;  /* 0x0000000702027221 */ /* 0x001fc80000010000 */
[----:B------:R-:W0:Y:S04]  /*6140*/  SHFL.BFLY PT, R3, R0, 0x1, 0x1f ;  /* 0x0c201f0000037f89 */ /* 0x000e2800000e0000 */
[----:B------:R-:W1:Y:S01]  /*6150*/  SHFL.BFLY PT, R9, R2, 0x1, 0x1f ;  /* 0x0c201f0002097f89 */ /* 0x000e6200000e0000 */
[----:B0-----:R-:W-:Y:S01]  /*6160*/  FADD.FTZ R6, R0, R3 ;  /* 0x0000000300067221 */ /* 0x001fe20000010000 */
[----:B------:R-:W-:Y:S01]  /*6170*/  MOV R0, 0xff800000 ;  /* 0xff80000000007802 */ /* 0x000fe20000000f00 */
[----:B-1----:R-:W-:-:S03]  /*6180*/  FADD.FTZ R9, R2, R9 ;  /* 0x0000000902097221 */ /* 0x002fc60000010000 */
        /* <DEDUP_REMOVED lines=10> */
[----:B------:R-:W-:Y:S02]  /*6230*/  WARPGROUP.DEPBAR.LE gsb0, 0x0 ;  /* 0x00008000000079c5 */ /* 0x000fe40000010000 */
[----:B------:R-:W-:Y:S01]  /*6240*/  WARPGROUP.ARRIVE ;  /* 0x00000000000079c5 */ /* 0x000fe20000000000 */
[----:B-1----:R-:W-:-:S04]  /*6250*/  @P2 FMUL.FTZ R5, R5, 0.69314718246459960938 ;  /* 0x3f31721805052820 */ /* 0x002fc80000410000 */
[----:B------:R-:W-:Y:S01]  /*6260*/  @P2 FFMA.FTZ R0, R2, R24, R5 ;  /* 0x0000001802002223 */ /* 0x000fe20000010005 */
[----:B------:R-:W-:Y:S01]  /*6270*/  HGMMA.64x64x16.F32.BF16 R88, R124, gdesc[UR8].tnspB, R88, gsb0 ;  /* 0x40e000087c587df0 */ /* 0x000fe20008001858 */
[----:B------:R-:W-:Y:S01]  /*6280*/  UMOV UR10, UR6 ;  /* 0x00000006000a7c82 */ /* 0x000fe20008000000 */
[----:B------:R-:W-:Y:S01]  /*6290*/  UMOV UR11, 0x40000040 ;  /* 0x40000040000b7882 */ /* 0x000fe20000000000 */
[----:B------:R-:W-:Y:S01]  /*62a0*/  UIADD3 UR6, UR4, 0x180, URZ ;  /* 0x0000018004067890 */ /* 0x000fe2000fffe03f */
[----:B------:R-:W-:Y:S02]  /*62b0*/  WARPGROUP.DEPBAR.LE gsb0, 0x0 ;  /* 0x00008000000079c5 */ /* 0x000fe40000010000 */
[----:B------:R-:W-:-:S06]  /*62c0*/  WARPGROUP.ARRIVE ;  /* 0x00000000000079c5 */ /* 0x000fcc0000000000 */
        /* <DEDUP_REMOVED lines=15> */
[----:B------:R-:W-:Y:S02]  /*63c0*/  UIADD3 UR6, UR4, 0x300, URZ ;  /* 0x0000030004067890 */ /* 0x000fe4000fffe03f */
        /* <DEDUP_REMOVED lines=15> */
[----:B0-23--:R-:W-:Y:S05]  /*64c0*/  @!P0 BRA `(.L_x_12823) ;  /* 0x0000000000048947 */ /* 0x00dfea0003800000 */
[----:B------:R-:W-:Y:S01]  /*64d0*/  BPT.TRAP 0x1 ;  /* 0x000000040000795c */ /* 0x000fe20000300000 */
.L_x_12823:
        /* <DEDUP_REMOVED lines=36> */
.L_x_12799:
[----:B------:R-:W-:Y:S05]  /*6720*/  @P0 BRA `(.L_x_12824) ;  /* 0x0000000c00c80947 */ /* 0x000fea0003800000 */
[----:B------:R-:W-:Y:S01]  /*6730*/  VIADD R38, R22, 0xffffff80 ;  /* 0xffffff8016267836 */ /* 0x000fe20000000000 */
[----:B------:R-:W0:Y:S01]  /*6740*/  LDC R46, c[0x0][0xbe8] ;  /* 0x0002fa00ff2e7b82 */ /* 0x000e220000000800 */
[----:B------:R-:W1:Y:S01]  /*6750*/  S2R R40, SR_CTAID.X ;  /* 0x0000000000287919 */ /* 0x000e620000002500 */
[----:B------:R-:W-:Y:S02]  /*6760*/  USHF.R.S32.HI UR7, URZ, 0x1f, UR36 ;  /* 0x0000001f3f077899 */ /* 0x000fe40008011424 */
[----:B------:R-:W-:Y:S01]  /*6770*/  IMAD R44, RZ, RZ, -UR36 ;  /* 0x80000024ff2c7e24 */ /* 0x000fe2000f8e02ff */
[----:B------:R-:W-:Y:S01]  /*6780*/  SHF.R.S32.HI R17, RZ, 0x1f, R38 ;  /* 0x0000001fff117819 */ /* 0x000fe20000011426 */
[----:B------:R-:W-:Y:S01]  /*6790*/  ULDC.64 UR8, c[0x0][0xbd0] ;  /* 0x0002f40000087ab9 */ /* 0x000fe20000000a00 */
[----:B------:R-:W-:Y:S01]  /*67a0*/  BSSY B0, `(.L_x_12825) ;  /* 0x00000b6000007945 */ /* 0x000fe20003800000 */
        /* <DEDUP_REMOVED lines=8> */
[----:B------:R-:W-:Y:S01]  /*6830*/  ULDC.64 UR8, c[0x0][0xb38] ;  /* 0x0002ce0000087ab9 */ /* 0x000fe20000000a00 */
[----:B------:R-:W-:Y:S01]  /*6840*/  IMAD.IADD R52, R38, 0x1, -R37 ;  /* 0x0000000126347824 */ /* 0x000fe200078e0a25 */
[----:B------:R-:W-:Y:S01]  /*6850*/  LOP3.LUT R37, R36, 0xfffffffc, RZ, 0xc0, !PT ;  /* 0xfffffffc24257812 */ /* 0x000fe200078ec0ff */
[----:B------:R-:W-:Y:S01]  /*6860*/  IMAD.HI R16, R39, 0x55555556, RZ ;  /* 0x5555555627107827 */ /* 0x000fe200078e02ff */
[----:B------:R-:W3:Y:S01]  /*6870*/  LDC.64 R42, c[0x0][0xbd8] ;  /* 0x0002f600ff2a7b82 */ /* 0x000ee20000000a00 */
[----:B------:R-:W-:Y:S01]  /*6880*/  UIADD3 UR6, UR5, UR6, URZ ;  /* 0x0000000605067290 */ /* 0x000fe2000fffe03f */
[----:B------:R-:W-:Y:S01]  /*6890*/  SHF.R.S32.HI R41, RZ, 0x1f, R52 ;  /* 0x0000001fff297819 */ /* 0x000fe20000011434 */
[----:B------:R-:W-:Y:S01]  /*68a0*/  IMAD.IADD R37, R38, 0x1, -R37 ;  /* 0x0000000126257824 */ /* 0x000fe200078e0a25 */
[----:B0-----:R-:W-:Y:S01]  /*68b0*/  ISETP.NE.AND P0, PT, R46, 0x1, PT ;  /* 0x000000012e00780c */ /* 0x001fe20003f05270 */
[----:B------:R-:W-:Y:S01]  /*68c0*/  UIMAD UR7, UR7, UR8, URZ ;  /* 0x00000008070772a4 */ /* 0x000fe2000f8e023f */
[----:B------:R-:W-:-:S02]  /*68d0*/  LEA.HI R53, R41, R52, RZ, 0x2 ;  /* 0x0000003429357211 */ /* 0x000fc400078f10ff */
[----:B------:R-:W-:Y:S01]  /*68e0*/  LEA.HI R16, R16, R16, RZ, 0x1 ;  /* 0x0000001010107211 */ /* 0x000fe200078f08ff */
[----:B------:R-:W0:Y:S01]  /*68f0*/  S2UR UR11, SR_CTAID.Y ;  /* 0x00000000000b79c3 */ /* 0x000e220000002600 */
[--C-:B------:R-:W-:Y:S02]  /*6900*/  SHF.R.S32.HI R17, RZ, 0x2, R53.reuse ;  /* 0x00000002ff117819 */ /* 0x100fe40000011435 */
[----:B------:R-:W-:Y:S01]  /*6910*/  SHF.R.S32.HI R22, RZ, 0x1f, R53 ;  /* 0x0000001fff167819 */ /* 0x000fe20000011435 */
[----:B--2---:R-:W-:Y:S01]  /*6920*/  USHF.R.S32.HI UR10, URZ, 0x1f, UR12 ;  /* 0x0000001f3f0a7899 */ /* 0x004fe2000801140c */
[----:B------:R-:W-:Y:S02]  /*6930*/  LOP3.LUT R53, R53, 0x7ffffffc, RZ, 0xc0, !PT ;  /* 0x7ffffffc35357812 */ /* 0x000fe400078ec0ff */
[----:B------:R-:W-:Y:S01]  /*6940*/  LEA.HI R22, R22, R17, RZ, 0x3 ;  /* 0x0000001116167211 */ /* 0x000fe200078f18ff */
[----:B------:R-:W0:Y:S03]  /*6950*/  LDC R47, c[0x0][0xc50] ;  /* 0x00031400ff2f7b82 */ /* 0x000e260000000800 */
[----:B------:R-:W-:Y:S01]  /*6960*/  LOP3.LUT R36, R22, 0xfffffff8, RZ, 0xc0, !PT ;  /* 0xfffffff816247812 */ /* 0x000fe200078ec0ff */
[----:B------:R-:W-:Y:S01]  /*6970*/  IMAD R22, R16, -0x3, R39 ;  /* 0xfffffffd10167824 */ /* 0x000fe200078e0227 */
[----:B------:R-:W-:-:S02]  /*6980*/  LEA.HI R16, R41, R52, RZ, 0x5 ;  /* 0x0000003429107211 */ /* 0x000fc400078f28ff */
[----:B------:R-:W-:Y:S01]  /*6990*/  IADD3 R17, R17, -R36, RZ ;  /* 0x8000002411117210 */ /* 0x000fe20007ffe0ff */
[----:B------:R-:W2:Y:S01]  /*69a0*/  @P0 LDC R38, c[0x0][0xbec] ;  /* 0x0002fb00ff260b82 */ /* 0x000ea20000000800 */
[----:B------:R-:W-:Y:S02]  /*69b0*/  LEA.HI R36, R37, R37, RZ, 0x1 ;  /* 0x0000002525247211 */ /* 0x000fe400078f08ff */
[----:B------:R-:W-:Y:S02]  /*69c0*/  SHF.R.S32.HI R16, RZ, 0x5, R16 ;  /* 0x00000005ff107819 */ /* 0x000fe40000011410 */
[----:B------:R-:W-:-:S03]  /*69d0*/  LOP3.LUT R36, R36, 0x1ffffffe, RZ, 0xc0, !PT ;  /* 0x1ffffffe24247812 */ /* 0x000fc600078ec0ff */
[----:B------:R-:W4:Y:S02]  /*69e0*/  LDC.64 R48, c[0x0][0xb40] ;  /* 0x0002d000ff307b82 */ /* 0x000f240000000a00 */
[----:B------:R-:W-:Y:S02]  /*69f0*/  IMAD.IADD R39, R37, 0x1, -R36 ;  /* 0x0000000125277824 */ /* 0x000fe400078e0a24 */
[----:B------:R-:W-:Y:S01]  /*6a00*/  IMAD R37, R16, 0x10, R17 ;  /* 0x0000001010257824 */ /* 0x000fe200078e0211 */
[----:B------:R-:W-:Y:S01]  /*6a10*/  MOV R17, UR5 ;  /* 0x0000000500117c02 */ /* 0x000fe20008000f00 */
[----:B------:R-:W-:Y:S01]  /*6a20*/  IMAD.U32 R16, RZ, RZ, UR4 ;  /* 0x00000004ff107e24 */ /* 0x000fe2000f8e00ff */
[----:B------:R-:W-:Y:S01]  /*6a30*/  UIMAD.WIDE.U32 UR4, UR36, UR8, URZ ;  /* 0x00000008240472a5 */ /* 0x000fe2000f8e003f */
[----:B------:R-:W5:Y:S01]  /*6a40*/  @P0 LDC R50, c[0x0][0xbec] ;  /* 0x0002fb00ff320b82 */ /* 0x000f620000000800 */
[----:B------:R-:W-:Y:S02]  /*6a50*/  IMAD R22, R22, 0x40, R37 ;  /* 0x0000004016167824 */ /* 0x000fe400078e0225 */
[----:B------:R-:W-:Y:S01]  /*6a60*/  IMAD.U32 R17, RZ, RZ, UR6 ;  /* 0x00000006ff117e24 */ /* 0x000fe2000f8e00ff */
[----:B------:R-:W-:Y:S01]  /*6a70*/  UIMAD UR6, UR36, UR9, UR7 ;  /* 0x00000009240672a4 */ /* 0x000fe2000f8e0207 */
[----:B------:R-:W-:-:S02]  /*6a80*/  IMAD R39, R39, 0x8, R22 ;  /* 0x0000000827277824 */ /* 0x000fc400078e0216 */
[----:B---3--:R-:W-:Y:S01]  /*6a90*/  IMAD R36, R42, UR10, RZ ;  /* 0x0000000a2a247c24 */ /* 0x008fe2000f8e02ff */
[----:B------:R-:W3:Y:S01]  /*6aa0*/  @P0 LDC R45, c[0x0][0xbf0] ;  /* 0x0002fc00ff2d0b82 */ /* 0x000ee20000000800 */
[----:B------:R-:W-:Y:S01]  /*6ab0*/  UIADD3 UR6, UR5, UR6, URZ ;  /* 0x0000000605067290 */ /* 0x000fe2000fffe03f */
[----:B-1----:R-:W-:Y:S01]  /*6ac0*/  IMAD R39, R40, 0xc0, R39 ;  /* 0x000000c028277824 */ /* 0x002fe200078e0227 */
[----:B------:R-:W-:Y:S01]  /*6ad0*/  ULDC.64 UR8, c[0x0][0xb28] ;  /* 0x0002ca0000087ab9 */ /* 0x000fe20000000a00 */
[----:B0-----:R-:W-:Y:S02]  /*6ae0*/  IMAD R51, R47, R44, UR11 ;  /* 0x0000000b2f337e24 */ /* 0x001fe4000f8e022c */
[----:B------:R-:W-:Y:S01]  /*6af0*/  IMAD R43, R43, UR12, R36 ;  /* 0x0000000c2b2b7c24 */ /* 0x000fe2000f8e0224 */
[----:B------:R-:W-:Y:S01]  /*6b00*/  MOV R36, UR4 ;  /* 0x0000000400247c02 */ /* 0x000fe20008000f00 */
[----:B------:R-:W0:Y:S01]  /*6b10*/  @P0 LDC R55, c[0x0][0xbf0] ;  /* 0x0002fc00ff370b82 */ /* 0x000e220000000800 */
[----:B------:R-:W-:Y:S01]  /*6b20*/  IMAD.WIDE.U32 R16, R42, UR12, R16 ;  /* 0x0000000c2a107c25 */ /* 0x000fe2000f8e0010 */
[----:B------:R-:W-:-:S02]  /*6b30*/  SHF.R.S32.HI R44, RZ, 0x1f, R51 ;  /* 0x0000001fff2c7819 */ /* 0x000fc40000011433 */
[----:B------:R-:W-:Y:S01]  /*6b40*/  MOV R41, R39 ;  /* 0x0000002700297202 */ /* 0x000fe20000000f00 */
[----:B--2---:R-:W-:-:S04]  /*6b50*/  @P0 IMAD.HI.U32 R38, R39, R38, RZ ;  /* 0x0000002627260227 */ /* 0x004fc800078e00ff */
[----:B------:R-:W-:Y:S01]  /*6b60*/  IMAD.U32 R37, RZ, RZ, UR5 ;  /* 0x00000005ff257e24 */ /* 0x000fe2000f8e00ff */
[----:B------:R-:W-:Y:S01]  /*6b70*/  ULDC.64 UR4, c[0x0][0xbe0] ;  /* 0x0002f80000047ab9 */ /* 0x000fe20000000a00 */
[----:B------:R-:W-:Y:S01]  /*6b80*/  IMAD.U32 R37, RZ, RZ, UR6 ;  /* 0x00000006ff257e24 */ /* 0x000fe2000f8e00ff */
[----:B------:R-:W-:Y:S01]  /*6b90*/  ULDC.64 UR6, c[0x0][0xb48] ;  /* 0x0002d20000067ab9 */ /* 0x000fe20000000a00 */
[----:B------:R-:W-:Y:S02]  /*6ba0*/  IMAD.IADD R17, R17, 0x1, R43 ;  /* 0x0000000111117824 */ /* 0x000fe400078e022b */
[----:B----4-:R-:W-:Y:S01]  /*6bb0*/  IMAD R42, R48, UR10, RZ ;  /* 0x0000000a302a7c24 */ /* 0x010fe2000f8e02ff */
[----:B---3--:R-:W-:Y:S01]  /*6bc0*/  @P0 SHF.R.U32.HI R41, RZ, R45, R38 ;  /* 0x0000002dff290219 */ /* 0x008fe20000011626 */
[----:B-----5:R-:W-:-:S04]  /*6bd0*/  @P0 IMAD.HI.U32 R50, R39, R50, RZ ;  /* 0x0000003227320227 */ /* 0x020fc800078e00ff */
[----:B------:R-:W-:Y:S02]  /*6be0*/  IMAD R45, R49, UR12, R42 ;  /* 0x0000000c312d7c24 */ /* 0x000fe4000f8e022a */
[----:B------:R-:W-:-:S04]  /*6bf0*/  IMAD.WIDE.U32 R36, R48, UR12, R36 ;  /* 0x0000000c30247c25 */ /* 0x000fc8000f8e0024 */
[----:B------:R-:W-:-:S04]  /*6c00*/  IMAD.WIDE.U32 R16, R51, UR4, R16 ;  /* 0x0000000433107c25 */ /* 0x000fc8000f8e0010 */
[----:B------:R-:W-:Y:S01]  /*6c10*/  IMAD.MOV.U32 R43, RZ, RZ, R39 ;  /* 0x000000ffff2b7224 */ /* 0x000fe200078e0027 */
[----:B0-----:R-:W-:Y:S01]  /*6c20*/  @P0 SHF.R.U32.HI R43, RZ, R55, R50 ;  /* 0x00000037ff2b0219 */ /* 0x001fe20000011632 */
[C---:B------:R-:W-:Y:S01]  /*6c30*/  IMAD R38, R44.reuse, UR4, RZ ;  /* 0x000000042c267c24 */ /* 0x040fe2000f8e02ff */
[----:B------:R-:W-:Y:S01]  /*6c40*/  BAR.SYNC.DEFER_BLOCKING 0x1, 0x180 ;  /* 0x0046000000007b1d */ /* 0x000fe20000010000 */
[----:B------:R-:W-:Y:S01]  /*6c50*/  IMAD.IADD R37, R37, 0x1, R45 ;  /* 0x0000000125257824 */ /* 0x000fe200078e022d */
[----:B------:R-:W-:Y:S01]  /*6c60*/  SHF.R.S32.HI R45, RZ, 0x1f, R41 ;  /* 0x0000001fff2d7819 */ /* 0x000fe20000011429 */
[----:B------:R-:W-:Y:S01]  /*6c70*/  IMAD R42, R51, UR5, R38 ;  /* 0x00000005332a7c24 */ /* 0x000fe2000f8e0226 */
[C---:B------:R-:W-:Y:S01]  /*6c80*/  IADD3 R16, P0, R41.reuse, R16, RZ ;  /* 0x0000001029107210 */ /* 0x040fe20007f1e0ff */
[----:B------:R-:W-:Y:S01]  /*6c90*/  IMAD R44, R44, UR6, RZ ;  /* 0x000000062c2c7c24 */ /* 0x000fe2000f8e02ff */
[--C-:B------:R-:W-:Y:S01]  /*6ca0*/  SHF.R.S32.HI R38, RZ, 0x1f, R43.reuse ;  /* 0x0000001fff267819 */ /* 0x100fe2000001142b */
[----:B------:R-:W-:Y:S01]  /*6cb0*/  ULDC.64 UR4, c[0x0][0xb30] ;  /* 0x0002cc0000047ab9 */ /* 0x000fe20000000a00 */
[----:B------:R-:W-:Y:S01]  /*6cc0*/  IADD3 R41, -R41, RZ, RZ ;  /* 0x000000ff29297210 */ /* 0x000fe20007ffe1ff */
[----:B------:R-:W-:Y:S01]  /*6cd0*/  IMAD R47, R51, UR7, R44 ;  /* 0x00000007332f7c24 */ /* 0x000fe2000f8e022c */
[----:B------:R-:W-:Y:S01]  /*6ce0*/  IADD3.X R17, R45, R17, R42, P0, !PT ;  /* 0x000000112d117210 */ /* 0x000fe200007fe42a */
[----:B------:R-:W-:-:S02]  /*6cf0*/  IMAD.MOV R44, RZ, RZ, -R43 ;  /* 0x000000ffff2c7224 */ /* 0x000fc400078e0a2b */
[----:B------:R-:W-:Y:S02]  /*6d00*/  IMAD R38, R38, UR4, RZ ;  /* 0x0000000426267c24 */ /* 0x000fe4000f8e02ff */
        /* <DEDUP_REMOVED lines=32> */
[C---:B------:R-:W-:Y:S01]  /*6f10*/  VIADD R44, R22.reuse, 0x8 ;  /* 0x00000008162c7836 */ /* 0x040fe20000000000 */
[----:B------:R-:W0:Y:S01]  /*6f20*/  SHFL.IDX PT, R17, R39, RZ, 0x1c1f ;  /* 0x001c1fff27117589 */ /* 0x000e2200000e0000 */
[----:B------:R-:W-:Y:S01]  /*6f30*/  UIADD3 UR4, UR4, 0x16820, URZ ;  /* 0x0001682004047890 */ /* 0x000fe2000fffe03f */
[-C--:B------:R-:W-:Y:S01]  /*6f40*/  ISETP.GE.OR P1, PT, R22, R45.reuse, P0 ;  /* 0x0000002d1600720c */ /* 0x080fe20000726670 */
[----:B------:R-:W-:Y:S01]  /*6f50*/  IMAD.IADD R47, R52, 0x1, -R53 ;  /* 0x00000001342f7824 */ /* 0x000fe200078e0a35 */
[----:B------:R-:W-:Y:S01]  /*6f60*/  SHFL.IDX PT, R36, R38, 0x1, 0x1c1f ;  /* 0x003c1f0026247f89 */ /* 0x000fe200000e0000 */
[-C--:B------:R-:W-:Y:S01]  /*6f70*/  ISETP.GE.OR P0, PT, R44, R45.reuse, P0 ;  /* 0x0000002d2c00720c */ /* 0x080fe20000706670 */
[----:B------:R-:W-:Y:S01]  /*6f80*/  UPRMT UR4, URZ, 0x654, UR4 ;  /* 0x000006543f047896 */ /* 0x000fe20008000004 */
[----:B------:R-:W-:Y:S01]  /*6f90*/  ISETP.GE.AND P2, PT, R22, R45, PT ;  /* 0x0000002d1600720c */ /* 0x000fe20003f46270 */
[----:B------:R-:W1:Y:S01]  /*6fa0*/  SHFL.IDX PT, R37, R39, 0x1, 0x1c1f ;  /* 0x003c1f0027257f89 */ /* 0x000e6200000e0000 */
[----:B------:R-:W-:-:S03]  /*6fb0*/  SHF.L.U32 R47, R47, 0x1, RZ ;  /* 0x000000012f2f7819 */ /* 0x000fc600000006ff */
[----:B------:R2:W3:Y:S03]  /*6fc0*/  SHFL.IDX PT, R42, R48, RZ, 0x1c1f ;  /* 0x001c1fff302a7589 */ /* 0x0004e600000e0000 */
[----:B------:R-:W-:Y:S01]  /*6fd0*/  SYNCS.ARRIVE.TRANS64.RED.A1T0 RZ, [UR4], RZ ;  /* 0x000000ffffff79a7 */ /* 0x000fe20008100404 */
[----:B------:R2:W4:Y:S04]  /*6fe0*/  SHFL.IDX PT, R43, R50, RZ, 0x1c1f ;  /* 0x001c1fff322b7589 */ /* 0x00052800000e0000 */
[----:B0-----:R2:W-:Y:S04]  /*6ff0*/  @!P1 ST.E desc[UR38][R16.64], R23 ;  /* 0x0000001710009985 */ /* 0x0015e8000c101926 */
[----:B-1----:R2:W-:Y:S01]  /*7000*/  @!P0 ST.E desc[UR38][R36.64], R0 ;  /* 0x0000000024008985 */ /* 0x0025e2000c101926 */
[----:B------:R-:W-:Y:S05]  /*7010*/  @P2 BRA `(.L_x_12826) ;  /* 0x0000000000b82947 */ /* 0x000fea0003800000 */
[----:B------:R-:W-:Y:S01]  /*7020*/  ULDC UR4, c[0x0][0xac8] ;  /* 0x0002b20000047ab9 */ /* 0x000fe20000000800 */
[C---:B--2---:R-:W-:Y:S01]  /*7030*/  VIADD R0, R47.reuse, 0x8 ;  /* 0x000000082f007836 */ /* 0x044fe20000000000 */
[C---:B------:R-:W-:Y:S01]  /*7040*/  ISETP.GE.AND P0, PT, R47.reuse, UR4, PT ;  /* 0x000000042f007c0c */ /* 0x040fe2000bf06270 */
[C---:B------:R-:W-:Y:S01]  /*7050*/  VIADD R22, R47.reuse, 0x10 ;  /* 0x000000102f167836 */ /* 0x040fe20000000000 */
[C---:B------:R-:W-:Y:S01]  /*7060*/  IADD3 R36, R47.reuse, 0x20, RZ ;  /* 0x000000202f247810 */ /* 0x040fe20007ffe0ff */
[C---:B------:R-:W-:Y:S02]  /*7070*/  VIADD R23, R47.reuse, 0x18 ;  /* 0x000000182f177836 */ /* 0x040fe40000000000 */
[C---:B------:R-:W-:Y:S01]  /*7080*/  VIADD R37, R47.reuse, 0x28 ;  /* 0x000000282f257836 */ /* 0x040fe20000000000 */
[----:B------:R-:W-:Y:S01]  /*7090*/  ISETP.GE.AND P1, PT, R22, UR4, PT ;  /* 0x0000000416007c0c */ /* 0x000fe2000bf26270 */
[----:B------:R-:W-:Y:S01]  /*70a0*/  VIADD R38, R47, 0x30 ;  /* 0x000000302f267836 */ /* 0x000fe20000000000 */
[----:B------:R-:W-:Y:S01]  /*70b0*/  ISETP.GE.AND P2, PT, R23, UR4, PT ;  /* 0x0000000417007c0c */ /* 0x000fe2000bf46270 */
[----:B------:R-:W-:Y:S01]  /*70c0*/  VIADD R39, R47, 0x38 ;  /* 0x000000382f277836 */ /* 0x000fe20000000000 */
[----:B------:R-:W-:-:S02]  /*70d0*/  ISETP.GE.AND P3, PT, R36, UR4, PT ;  /* 0x0000000424007c0c */ /* 0x000fc4000bf66270 */
[----:B------:R-:W-:Y:S01]  /*70e0*/  ISETP.GE.AND P4, PT, R37, UR4, PT ;  /* 0x0000000425007c0c */ /* 0x000fe2000bf86270 */
[----:B---34-:R-:W-:Y:S01]  /*70f0*/  @!P0 IMAD.WIDE R16, R47, 0x4, R42 ;  /* 0x000000042f108825 */ /* 0x018fe200078e022a */
[----:B------:R-:W-:Y:S02]  /*7100*/  ISETP.GE.AND P5, PT, R38, UR4, PT ;  /* 0x0000000426007c0c */ /* 0x000fe4000bfa6270 */
[----:B------:R-:W-:Y:S02]  /*7110*/  ISETP.GE.AND P6, PT, R39, UR4, PT ;  /* 0x0000000427007c0c */ /* 0x000fe4000bfc6270 */
[----:B------:R0:W-:Y:S01]  /*7120*/  @!P0 ST.E.64 desc[UR38][R16.64], R34 ;  /* 0x0000002210008985 */ /* 0x0001e2000c101b26 */
[----:B------:R-:W-:Y:S02]  /*7130*/  ISETP.GE.AND P0, PT, R0, UR4, PT ;  /* 0x0000000400007c0c */ /* 0x000fe4000bf06270 */
[----:B------:R-:W-:Y:S02]  /*7140*/  @!P1 LEA.HI R22, R22, R22, RZ, 0x1 ;  /* 0x0000001616169211 */ /* 0x000fe400078f08ff */
[----:B------:R-:W-:-:S04]  /*7150*/  @!P3 LEA.HI R36, R36, R36, RZ, 0x1 ;  /* 0x000000242424b211 */ /* 0x000fc800078f08ff */
[----:B------:R-:W-:Y:S02]  /*7160*/  @!P5 LEA.HI R38, R38, R38, RZ, 0x1 ;  /* 0x000000262626d211 */ /* 0x000fe400078f08ff */
[----:B------:R-:W-:Y:S02]  /*7170*/  @!P6 LEA.HI R40, R39, R39, RZ, 0x1 ;  /* 0x000000272728e211 */ /* 0x000fe400078f08ff */
[----:B------:R-:W-:Y:S02]  /*7180*/  @!P5 LOP3.LUT R41, R38, 0xfffffffe, RZ, 0xc0, !PT ;  /* 0xfffffffe2629d812 */ /* 0x000fe400078ec0ff */
[----:B------:R-:W-:Y:S02]  /*7190*/  @!P0 LEA.HI R0, R0, R0, RZ, 0x1 ;  /* 0x0000000000008211 */ /* 0x000fe400078f08ff */
[----:B0-----:R-:W-:Y:S02]  /*71a0*/  @!P2 LEA.HI R16, R23, R23, RZ, 0x1 ;  /* 0x000000171710a211 */ /* 0x001fe400078f08ff */
[----:B------:R-:W-:-:S02]  /*71b0*/  @!P4 LEA.HI R34, R37, R37, RZ, 0x1 ;  /* 0x000000252522c211 */ /* 0x000fc400078f08ff */
[----:B------:R-:W-:Y:S02]  /*71c0*/  @!P0 LOP3.LUT R17, R0, 0xfffffffe, RZ, 0xc0, !PT ;  /* 0xfffffffe00118812 */ /* 0x000fe400078ec0ff */
[----:B------:R-:W-:Y:S02]  /*71d0*/  @!P1 LOP3.LUT R23, R22, 0xfffffffe, RZ, 0xc0, !PT ;  /* 0xfffffffe16179812 */ /* 0x000fe400078ec0ff */
[----:B------:R-:W-:Y:S01]  /*71e0*/  @!P2 LOP3.LUT R35, R16, 0xfffffffe, RZ, 0xc0, !PT ;  /* 0xfffffffe1023a812 */ /* 0x000fe200078ec0ff */
[--C-:B------:R-:W-:Y:S01]  /*71f0*/  @!P0 IMAD.WIDE R16, R17, 0x4, R42.reuse ;  /* 0x0000000411108825 */ /* 0x100fe200078e022a */
[----:B------:R-:W-:Y:S02]  /*7200*/  @!P3 LOP3.LUT R37, R36, 0xfffffffe, RZ, 0xc0, !PT ;  /* 0xfffffffe2425b812 */ /* 0x000fe400078ec0ff */
[----:B------:R-:W-:Y:S01]  /*7210*/  @!P4 LOP3.LUT R39, R34, 0xfffffffe, RZ, 0xc0, !PT ;  /* 0xfffffffe2227c812 */ /* 0x000fe200078ec0ff */
[--C-:B------:R-:W-:Y:S01]  /*7220*/  @!P1 IMAD.WIDE R22, R23, 0x4, R42.reuse ;  /* 0x0000000417169825 */ /* 0x100fe200078e022a */
[----:B------:R-:W-:Y:S01]  /*7230*/  @!P6 LOP3.LUT R49, R40, 0xfffffffe, RZ, 0xc0, !PT ;  /* 0xfffffffe2831e812 */ /* 0x000fe200078ec0ff */
[----:B------:R0:W-:Y:S02]  /*7240*/  @!P0 ST.E.64 desc[UR38][R16.64], R2 ;  /* 0x0000000210008985 */ /* 0x0001e4000c101b26 */
[----:B------:R-:W-:-:S02]  /*7250*/  @!P2 IMAD.WIDE R34, R35, 0x4, R42 ;  /* 0x000000042322a825 */ /* 0x000fc400078e022a */
[----:B------:R0:W-:Y:S02]  /*7260*/  @!P1 ST.E.64 desc[UR38][R22.64], R4 ;  /* 0x0000000416009985 */ /* 0x0001e4000c101b26 */
[--C-:B------:R-:W-:Y:S02]  /*7270*/  @!P3 IMAD.WIDE R36, R37, 0x4, R42.reuse ;  /* 0x000000042524b825 */ /* 0x100fe400078e022a */
[----:B------:R0:W-:Y:S02]  /*7280*/  @!P2 ST.E.64 desc[UR38][R34.64], R6 ;  /* 0x000000062200a985 */ /* 0x0001e4000c101b26 */
[--C-:B------:R-:W-:Y:S02]  /*7290*/  @!P4 IMAD.WIDE R38, R39, 0x4, R42.reuse ;  /* 0x000000042726c825 */ /* 0x100fe400078e022a */
[----:B------:R0:W-:Y:S02]  /*72a0*/  @!P3 ST.E.64 desc[UR38][R36.64], R10 ;  /* 0x0000000a2400b985 */ /* 0x0001e4000c101b26 */
[----:B------:R-:W-:-:S02]  /*72b0*/  @!P5 IMAD.WIDE R40, R41, 0x4, R42 ;  /* 0x000000042928d825 */ /* 0x000fc400078e022a */
[----:B------:R0:W-:Y:S02]  /*72c0*/  @!P4 ST.E.64 desc[UR38][R38.64], R14 ;  /* 0x0000000e2600c985 */ /* 0x0001e4000c101b26 */
[----:B------:R-:W-:Y:S02]  /*72d0*/  @!P6 IMAD.WIDE R42, R49, 0x4, R42 ;  /* 0x00000004312ae825 */ /* 0x000fe400078e022a */
[----:B------:R0:W-:Y:S04]  /*72e0*/  @!P5 ST.E.64 desc[UR38][R40.64], R20 ;  /* 0x000000142800d985 */ /* 0x0001e8000c101b26 */
[----:B------:R0:W-:Y:S02]  /*72f0*/  @!P6 ST.E.64 desc[UR38][R42.64], R28 ;  /* 0x0000001c2a00e985 */ /* 0x0001e4000c101b26 */
.L_x_12826:
[----:B------:R-:W-:Y:S05]  /*7300*/  BSYNC B0 ;  /* 0x0000000000007941 */ /* 0x000fea0003800000 */
.L_x_12825:
[----:B------:R-:W-:Y:S01]  /*7310*/  ISETP.GE.AND P0, PT, R44, R45, PT ;  /* 0x0000002d2c00720c */ /* 0x000fe20003f06270 */
[----:B0-2---:R1:W2:Y:S04]  /*7320*/  SHFL.IDX PT, R17, R50, 0x1, 0x1c1f ;  /* 0x003c1f0032117f89 */ /* 0x0052a800000e0000 */
[----:B------:R1:W0:Y:S08]  /*7330*/  SHFL.IDX PT, R16, R48, 0x1, 0x1c1f ;  /* 0x003c1f0030107f89 */ /* 0x00023000000e0000 */
[----:B-1----:R-:W-:Y:S05]  /*7340*/  @P0 BRA `(.L_x_12797) ;  /* 0x0000004000940947 */ /* 0x002fea0003800000 */
[C---:B------:R-:W-:Y:S01]  /*7350*/  IADD3 R0, R47.reuse, 0x8, RZ ;  /* 0x000000082f007810 */ /* 0x040fe20007ffe0ff */
        /* <DEDUP_REMOVED lines=8> */
[----:B------:R-:W-:Y:S02]  /*73e0*/  ISETP.GE.AND P3, PT, R7, UR4, PT ;  /* 0x0000000407007c0c */ /* 0x000fe4000bf66270 */
[----:B------:R-:W-:-:S02]  /*73f0*/  ISETP.GE.AND P4, PT, R10, UR4, PT ;  /* 0x000000040a007c0c */ /* 0x000fc4000bf86270 */
[----:B------:R-:W-:Y:S02]  /*7400*/  ISETP.GE.AND P0, PT, R47, UR4, PT ;  /* 0x000000042f007c0c */ /* 0x000fe4000bf06270 */
[----:B------:R-:W-:Y:S02]  /*7410*/  ISETP.GE.AND P5, PT, R11, UR4, PT ;  /* 0x000000040b007c0c */ /* 0x000fe4000bfa6270 */
[----:B------:R-:W-:Y:S02]  /*7420*/  ISETP.GE.AND P6, PT, R15, UR4, PT ;  /* 0x000000040f007c0c */ /* 0x000fe4000bfc6270 */
[----:B------:R-:W-:Y:S02]  /*7430*/  @!P1 LEA.HI R0, R0, R0, RZ, 0x1 ;  /* 0x0000000000009211 */ /* 0x000fe400078f08ff */
[----:B------:R-:W-:Y:S02]  /*7440*/  @!P2 LEA.HI R6, R6, R6, RZ, 0x1 ;  /* 0x000000060606a211 */ /* 0x000fe400078f08ff */
[----:B------:R-:W-:-:S02]  /*7450*/  @!P1 LOP3.LUT R5, R0, 0xfffffffe, RZ, 0xc0, !PT ;  /* 0xfffffffe00059812 */ /* 0x000fc400078ec0ff */
[----:B------:R-:W-:Y:S01]  /*7460*/  @!P3 LEA.HI R0, R7, R7, RZ, 0x1 ;  /* 0x000000070700b211 */ /* 0x000fe200078f08ff */
[--C-:B0-2---:R-:W-:Y:S01]  /*7470*/  @!P0 IMAD.WIDE R2, R47, 0x4, R16.reuse ;  /* 0x000000042f028825 */ /* 0x105fe200078e0210 */
[----:B------:R-:W-:Y:S02]  /*7480*/  @!P4 LEA.HI R10, R10, R10, RZ, 0x1 ;  /* 0x0000000a0a0ac211 */ /* 0x000fe400078f08ff */
[----:B------:R-:W-:Y:S01]  /*7490*/  @!P5 LEA.HI R14, R11, R11, RZ, 0x1 ;  /* 0x0000000b0b0ed211 */ /* 0x000fe200078f08ff */
[----:B------:R-:W-:Y:S01]  /*74a0*/  @!P1 IMAD.WIDE R4, R5, 0x4, R16 ;  /* 0x0000000405049825 */ /* 0x000fe200078e0210 */
[----:B------:R-:W-:Y:S01]  /*74b0*/  @!P6 LEA.HI R20, R15, R15, RZ, 0x1 ;  /* 0x0000000f0f14e211 */ /* 0x000fe200078f08ff */
[----:B------:R0:W-:Y:S01]  /*74c0*/  @!P0 ST.E.64 desc[UR38][R2.64], R26 ;  /* 0x0000001a02008985 */ /* 0x0001e2000c101b26 */
[----:B------:R-:W-:Y:S01]  /*74d0*/  @!P2 LOP3.LUT R7, R6, 0xfffffffe, RZ, 0xc0, !PT ;  /* 0xfffffffe0607a812 */ /* 0x000fe200078ec0ff */
[----:B------:R-:W-:Y:S01]  /*74e0*/  VIADD R47, R47, 0x38 ;  /* 0x000000382f2f7836 */ /* 0x000fe20000000000 */
[----:B------:R-:W-:Y:S01]  /*74f0*/  @!P3 LOP3.LUT R11, R0, 0xfffffffe, RZ, 0xc0, !PT ;  /* 0xfffffffe000bb812 */ /* 0x000fe200078ec0ff */
[----:B------:R1:W-:Y:S01]  /*7500*/  @!P1 ST.E.64 desc[UR38][R4.64], R32 ;  /* 0x0000002004009985 */ /* 0x0003e2000c101b26 */
        /* <DEDUP_REMOVED lines=20> */
.L_x_12824:
[----:B------:R-:W-:-:S05]  /*7650*/  VIADD R0, R22, 0xffffff80 ;  /* 0xffffff8016007836 */ /* 0x000fca0000000000 */
        /* <DEDUP_REMOVED lines=39> */
[----:B------:R-:W-:Y:S01]  /*78d0*/  IADD3 R2, P0, R5, R2, RZ ;  /* 0x0000000205027210 */ /* 0x000fe20007f1e0ff */
[----:B------:R-:W-:Y:S02]  /*78e0*/  IMAD.MOV R7, RZ, RZ, -R5 ;  /* 0x000000ffff077224 */ /* 0x000fe400078e0a05 */
        /* <DEDUP_REMOVED lines=11> */
[----:B------:R-:W-:Y:S02]  /*79a0*/  LEA R4, P0, R2, UR4, 0x2 ;  /* 0x0000000402047c11 */ /* 0x000fe4000f8010ff */
[----:B------:R-:W-:-:S04]  /*79b0*/  IADD3 R3, R3, R5, RZ ;  /* 0x0000000503037210 */ /* 0x000fc80007ffe0ff */
[----:B------:R-:W-:Y:S01]  /*79c0*/  LEA.HI.X R5, R2, UR5, R3, 0x2, P0 ;  /* 0x0000000502057c11 */ /* 0x000fe200080f1403 */
[----:B------:R-:W-:-:S05]  /*79d0*/  IMAD.MOV.U32 R3, RZ, RZ, -0x800000 ;  /* 0xff800000ff037424 */ /* 0x000fca00078e00ff */
[----:B------:R0:W-:Y:S01]  /*79e0*/  STG.E desc[UR38][R4.64], R3 ;  /* 0x0000000304007986 */ /* 0x0001e2000c101926 */
[----:B------:R-:W-:Y:S05]  /*79f0*/  BRA `(.L_x_12797) ;  /* 0x0000003800e87947 */ /* 0x000fea0003800000 */
.L_x_12795:
        /* <DEDUP_REMOVED lines=18> */
.L_x_12827:
[----:B------:R-:W-:Y:S01]  /*7b20*/  ULDC UR7, c[0x0][0xc50] ;  /* 0x0003140000077ab9 */ /* 0x000fe20000000800 */
[----:B------:R-:W-:Y:S01]  /*7b30*/  UMOV UR42, UR6 ;  /* 0x00000006002a7c82 */ /* 0x000fe20008000000 */
[----:B------:R-:W-:-:S11]  /*7b40*/  UISETP.NE.AND UP0, UPT, UR7, 0x1, UPT ;  /* 0x000000010700788c */ /* 0x000fd6000bf05270 */
[----:B------:R-:W-:Y:S01]  /*7b50*/  @UP0 ULDC UR4, c[0x0][0xc54] ;  /* 0x0003150000040ab9 */ /* 0x000fe20000000800 */
[----:B------:R-:W-:Y:S01]  /*7b60*/  @UP0 ULDC UR8, c[0x0][0xc58] ;  /* 0x0003160000080ab9 */ /* 0x000fe20000000800 */
[----:B------:R-:W-:-:S04]  /*7b70*/  UIMAD.WIDE.U32 UR4, UR6, UR4, URZ ;  /* 0x00000004060472a5 */ /* 0x000fc8000f8e003f */
[----:B------:R-:W-:-:S12]  /*7b80*/  @UP0 USHF.R.U32.HI UR42, URZ, UR8, UR5 ;  /* 0x000000083f2a0299 */ /* 0x000fd80008011605 */
.L_x_12828:
        /* <DEDUP_REMOVED lines=18> */
[----:B------:R-:W-:-:S04]  /*7cb0*/  UIMAD UR43, UR5, UR43, URZ ;  /* 0x0000002b052b72a4 */ /* 0x000fc8000f8e023f */
        /* <DEDUP_REMOVED lines=10> */
[----:B0-----:R-:W-:Y:S08]  /*7d60*/  @!P0 BRA `(.L_x_12830) ;  /* 0x0000000000848947 */ /* 0x001ff00003800000 */
        /* <DEDUP_REMOVED lines=33> */
.L_x_12830:
[----:B------:R-:W-:Y:S02]  /*7f80*/  UIMAD UR48, UR47, UR40, URZ ;  /* 0x000000282f3072a4 */ /* 0x000fe4000f8e023f */
[----:B------:R-:W-:Y:S01]  /*7f90*/  MOV R3, UR40 ;  /* 0x0000002800037c02 */ /* 0x000fe20008000f00 */
[----:B------:R-:W-:-:S03]  /*7fa0*/  IMAD.MOV.U32 R10, RZ, RZ, 0x1 ;  /* 0x00000001ff0a7424 */ /* 0x000fc600078e00ff */
        /* <DEDUP_REMOVED lines=29> */
[----:B0----5:R-:W-:Y:S05]  /*8180*/  CALL.ABS.NOINC R2 ;  /* 0x0000000002007343 */ /* 0x021fea0003c00000 */
.L_x_12831:
        /* <DEDUP_REMOVED lines=20> */
.L_x_12833:
        /* <DEDUP_REMOVED lines=8> */
[----:B------:R-:W-:Y:S01]  /*8350*/  MOV R8, 0x70 ;  /* 0x0000007000087802 */ /* 0x000fe20000000f00 */
[----:B------:R-:W-:Y:S02]  /*8360*/  IMAD.U32 R10, RZ, RZ, UR4 ;  /* 0x00000004ff0a7e24 */ /* 0x000fe4000f8e00ff */
[----:B------:R-:W-:-:S02]  /*8370*/  IMAD.U32 R11, RZ, RZ, UR5 ;  /* 0x00000005ff0b7e24 */ /* 0x000fc4000f8e00ff */
[----:B------:R-:W-:Y:S02]  /*8380*/  IMAD.MOV.U32 R12, RZ, RZ, 0x1 ;  /* 0x00000001ff0c7424 */ /* 0x000fe400078e00ff */
[----:B0-----:R-:W-:-:S07]  /*8390*/  IMAD.MOV.U32 R13, RZ, RZ, RZ ;  /* 0x000000ffff0d7224 */ /* 0x001fce00078e00ff */
[----:B------:R-:W-:-:S07]  /*83a0*/  LEPC R20, `(.L_x_12832) ;  /* 0x000000001014794e */ /* 0x000fce0000000000 */
[----:B-1----:R-:W-:Y:S05]  /*83b0*/  CALL.ABS.NOINC R2 ;  /* 0x0000000002007343 */ /* 0x002fea0003c00000 */
.L_x_12832:
[----:B------:R-:W0:Y:S01]  /*83c0*/  LDC.64 R2, c[0x0][0x9f8] ;  /* 0x00027e00ff027b82 */ /* 0x000e220000000a00 */
[----:B------:R-:W-:-:S07]  /*83d0*/  IMAD.MOV.U32 R28, RZ, RZ, R24 ;  /* 0x000000ffff1c7224 */ /* 0x000fce00078e0018 */
[----:B------:R-:W1:Y:S01]  /*83e0*/  LDC R16, c[0x0][0x430] ;  /* 0x00010c00ff107b82 */ /* 0x000e620000000800 */
[----:B0-----:R-:W-:-:S04]  /*83f0*/  ISETP.NE.U32.AND P0, PT, R2, RZ, PT ;  /* 0x000000ff0200720c */ /* 0x001fc80003f05070 */
[----:B------:R-:W-:-:S13]  /*8400*/  ISETP.NE.AND.EX P0, PT, R3, RZ, PT, P0 ;  /* 0x000000ff0300720c */ /* 0x000fda0003f05300 */
[----:B------:R-:W0:Y:S02]  /*8410*/  @P0 LDC.64 R2, c[0x0][0x9f8] ;  /* 0x00027e00ff020b82 */ /* 0x000e240000000a00 */
[----:B0-----:R-:W-:-:S05]  /*8420*/  @P0 IMAD.WIDE R2, R24, 0x4, R2 ;  /* 0x0000000418020825 */ /* 0x001fca00078e0202 */
[----:B------:R0:W2:Y:S01]  /*8430*/  @P0 LDG.E R28, desc[UR38][R2.64] ;  /* 0x00000026021c0981 */ /* 0x0000a2000c1e1900 */
[----:B------:R-:W-:Y:S01]  /*8440*/  MOV R0, UR49 ;  /* 0x0000003100007c02 */ /* 0x000fe20008000f00 */
[C---:B------:R-:W-:Y:S01]  /*8450*/  IMAD.SHL.U32 R23, R22.reuse, 0x10, RZ ;  /* 0x0000001016177824 */ /* 0x040fe200078e00ff */
[----:B------:R-:W-:Y:S02]  /*8460*/  LOP3.LUT R20, R22, 0x7f, RZ, 0xc0, !PT ;  /* 0x0000007f16147812 */ /* 0x000fe400078ec0ff */
[----:B-1----:R-:W-:Y:S01]  /*8470*/  ISETP.NE.AND P1, PT, R16, 0x1, PT ;  /* 0x000000011000780c */ /* 0x002fe20003f25270 */
[----:B------:R-:W-:Y:S01]  /*8480*/  VIADD R0, R0, 0xffffffff ;  /* 0xffffffff00007836 */ /* 0x000fe20000000000 */
[----:B------:R-:W-:Y:S02]  /*8490*/  SHF.R.U32.HI R4, RZ, 0x3, R20 ;  /* 0x00000003ff047819 */ /* 0x000fe40000011614 */
[----:B------:R-:W-:Y:S02]  /*84a0*/  LOP3.LUT R23, R23, 0x70, RZ, 0xc0, !PT ;  /* 0x0000007017177812 */ /* 0x000fe400078ec0ff */
[----:B------:R-:W-:Y:S01]  /*84b0*/  LOP3.LUT R29, R29, 0xfffffffb, RZ, 0xc0, !PT ;  /* 0xfffffffb1d1d7812 */ /* 0x000fe200078ec0ff */
[----:B------:R-:W-:-:S05]  /*84c0*/  IMAD R4, R0, 0x80, R4 ;  /* 0x0000008000047824 */ /* 0x000fca00078e0204 */
[----:B------:R-:W-:Y:S01]  /*84d0*/  IADD3 R4, R23, R4, RZ ;  /* 0x0000000417047210 */ /* 0x000fe20007ffe0ff */
[----:B0-----:R-:W0:Y:S01]  /*84e0*/  @P1 LDC R2, c[0x0][0x434] ;  /* 0x00010d00ff021b82 */ /* 0x001e220000000800 */
[----:B------:R-:W-:Y:S02]  /*84f0*/  @P1 LOP3.LUT R29, R29, 0x4, RZ, 0xfc, !PT ;  /* 0x000000041d1d1812 */ /* 0x000fe400078efcff */
[C---:B------:R-:W-:Y:S01]  /*8500*/  ISETP.GE.AND P0, PT, R4.reuse, UR43, PT ;  /* 0x0000002b04007c0c */ /* 0x040fe2000bf06270 */
[----:B-----5:R-:W-:-:S04]  /*8510*/  IMAD.IADD R7, R4, 0x1, R19 ;  /* 0x0000000104077824 */ /* 0x020fc800078e0213 */
[----:B------:R-:W1:Y:S01]  /*8520*/  @P1 LDC R3, c[0x0][0x438] ;  /* 0x00010e00ff031b82 */ /* 0x000e620000000800 */
[----:B------:R-:W-:-:S07]  /*8530*/  IMAD.MOV.U32 R10, RZ, RZ, R7 ;  /* 0x000000ffff0a7224 */ /* 0x000fce00078e0007 */
[----:B------:R-:W3:Y:S08]  /*8540*/  @!P0 LDC.64 R8, c[0x0][0x428] ;  /* 0x00010a00ff088b82 */ /* 0x000ef00000000a00 */
[----:B------:R-:W4:Y:S01]  /*8550*/  @!P0 LDC.64 R4, c[0x0][0x418] ;  /* 0x00010600ff048b82 */ /* 0x000f220000000a00 */
[----:B0-----:R-:W-:-:S05]  /*8560*/  @P1 IMAD.HI.U32 R2, R7, R2, RZ ;  /* 0x0000000207021227 */ /* 0x001fca00078e00ff */
[----:B-1----:R-:W-:-:S04]  /*8570*/  @P1 SHF.R.U32.HI R10, RZ, R3, R2 ;  /* 0x00000003ff0a1219 */ /* 0x002fc80000011602 */
[----:B------:R-:W-:Y:S02]  /*8580*/  @!P0 SHF.R.S32.HI R3, RZ, 0x1f, R10 ;  /* 0x0000001fff038819 */ /* 0x000fe4000001140a */
[----:B--2---:R-:W-:-:S05]  /*8590*/  SHF.R.S32.HI R6, RZ, 0x1f, R28 ;  /* 0x0000001fff067819 */ /* 0x004fca000001141c */
[----:B---3--:R-:W-:Y:S01]  /*85a0*/  @!P0 IMAD R2, R6, R8, RZ ;  /* 0x0000000806028224 */ /* 0x008fe200078e02ff */
[----:B------:R0:W-:Y:S03]  /*85b0*/  STL [R1], R6 ;  /* 0x0000000601007387 */ /* 0x0001e60000100800 */
[----:B------:R-:W-:Y:S02]  /*85c0*/  @!P0 IMAD R9, R28, R9, R2 ;  /* 0x000000091c098224 */ /* 0x000fe400078e0202 */
[----:B------:R-:W-:-:S04]  /*85d0*/  @!P0 IMAD.MOV.U32 R2, RZ, RZ, R10 ;  /* 0x000000ffff028224 */ /* 0x000fc800078e000a */
[----:B------:R-:W-:-:S04]  /*85e0*/  @!P0 IMAD.WIDE.U32 R2, R28, R8, R2 ;  /* 0x000000081c028225 */ /* 0x000fc800078e0002 */
[----:B0-----:R-:W-:Y:S01]  /*85f0*/  IMAD.MOV.U32 R6, RZ, RZ, RZ ;  /* 0x000000ffff067224 */ /* 0x001fe200078e00ff */
[----:B------:R-:W-:Y:S02]  /*8600*/  @!P0 IADD3 R3, R3, R9, RZ ;  /* 0x0000000903038210 */ /* 0x000fe40007ffe0ff */
[----:B----4-:R-:W-:-:S04]  /*8610*/  @!P0 LEA R4, P1, R2, R4, 0x2 ;  /* 0x0000000402048211 */ /* 0x010fc800078210ff */
[----:B------:R-:W-:-:S05]  /*8620*/  @!P0 LEA.HI.X R5, R2, R5, R3, 0x2, P1 ;  /* 0x0000000502058211 */ /* 0x000fca00008f1403 */
[----:B------:R0:W5:Y:S01]  /*8630*/  @!P0 LDG.E R6, desc[UR38][R4.64] ;  /* 0x0000002604068981 */ /* 0x000162000c1e1900 */
[----:B------:R-:W-:-:S03]  /*8640*/  UMOV UR4, 0xffffffff ;  /* 0xffffffff00047882 */ /* 0x000fc60000000000 */
[----:B------:R-:W-:Y:S05]  /*8650*/  BRA.DIV UR4, `(.L_x_12834) ;  /* 0x0000003204507947 */ /* 0x000fea000b800000 */
.L_x_12874:
[----:B------:R-:W-:Y:S01]  /*8660*/  ULOP3.LUT UR4, UR41, 0x2, URZ, 0xfc, !UPT ;  /* 0x0000000229047892 */ /* 0x000fe2000f8efc3f */
[----:B------:R-:W-:Y:S01]  /*8670*/  IMAD.MOV R2, RZ, RZ, -R10 ;  /* 0x000000ffff027224 */ /* 0x000fe200078e0a0a */
[----:B------:R-:W-:Y:S01]  /*8680*/  MOV R27, UR42 ;  /* 0x0000002a001b7c02 */ /* 0x000fe20008000f00 */
[----:B------:R-:W-:Y:S01]  /*8690*/  IMAD.SHL.U32 R8, R22, 0x8, RZ ;  /* 0x0000000816087824 */ /* 0x000fe200078e00ff */
[----:B------:R-:W-:Y:S01]  /*86a0*/  LOP3.LUT R29, R29, 0xfffffffd, RZ, 0xc0, !PT ;  /* 0xfffffffd1d1d7812 */ /* 0x000fe200078ec0ff */
[----:B0-----:R-:W-:Y:S01]  /*86b0*/  IMAD R5, R16, R2, R7 ;  /* 0x0000000210057224 */ /* 0x001fe200078e0207 */
[----:B------:R-:W-:Y:S01]  /*86c0*/  SHF.R.S32.HI R27, RZ, 0x1f, R27 ;  /* 0x0000001fff1b7819 */ /* 0x000fe2000001141b */
[----:B------:R-:W-:Y:S01]  /*86d0*/  IMAD.U32 R3, RZ, RZ, UR4 ;  /* 0x00000004ff037e24 */ /* 0x000fe2000f8e00ff */
[----:B------:R-:W-:Y:S01]  /*86e0*/  LOP3.LUT R16, R8, 0x38, RZ, 0xc0, !PT ;  /* 0x0000003808107812 */ /* 0x000fe200078ec0ff */
[----:B------:R-:W-:-:S03]  /*86f0*/  IMAD.MOV.U32 R26, RZ, RZ, R0 ;  /* 0x000000ffff1a7224 */ /* 0x000fc600078e0000 */
[----:B------:R-:W-:-:S13]  /*8700*/  ISETP.NE.AND P0, PT, R3, 0x3, PT ;  /* 0x000000030300780c */ /* 0x000fda0003f05270 */
[----:B------:R-:W-:Y:S01]  /*8710*/  @P0 LOP3.LUT R29, R29, 0x2, RZ, 0xfc, !PT ;  /* 0x000000021d1d0812 */ /* 0x000fe200078efcff */
[----:B------:R-:W-:Y:S06]  /*8720*/  @!P0 BRA `(.L_x_12835) ;  /* 0x0000000000048947 */ /* 0x000fec0003800000 */
[----:B------:R-:W-:Y:S01]  /*8730*/  BPT.TRAP 0x1 ;  /* 0x000000040000795c */ /* 0x000fe20000300000 */
.L_x_12835:
        /* <DEDUP_REMOVED lines=8> */
[----:B------:R-:W-:Y:S01]  /*87c0*/  IMAD.IADD R3, R3, 0x1, R9 ;  /* 0x0000000103037824 */ /* 0x000fe200078e0209 */
[----:B------:R-:W-:Y:S01]  /*87d0*/  MOV R9, 0x1 ;  /* 0x0000000100097802 */ /* 0x000fe20000000f00 */
[----:B------:R-:W-:Y:S02]  /*87e0*/  IMAD R11, R4, UR4, RZ ;  /* 0x00000004040b7c24 */ /* 0x000fe4000f8e02ff */
[----:B------:R-:W-:Y:S01]  /*87f0*/  IMAD.WIDE.U32 R2, R6, UR4, R2 ;  /* 0x0000000406027c25 */ /* 0x000fe2000f8e0002 */
[----:B------:R-:W-:-:S03]  /*8800*/  SHF.L.U32 R9, R9, 0x1f, RZ ;  /* 0x0000001f09097819 */ /* 0x000fc600000006ff */
[----:B------:R-:W-:Y:S01]  /*8810*/  IMAD R11, R6, UR5, R11 ;  /* 0x00000005060b7c24 */ /* 0x000fe2000f8e020b */
[----:B------:R-:W0:Y:S01]  /*8820*/  SYNCS.PHASECHK.TRANS64.TRYWAIT P0, [UR45+0x16840], R9 ;  /* 0x01684009ff0075a7 */ /* 0x000e22000800016d */
[----:B------:R-:W-:Y:S02]  /*8830*/  ULDC.64 UR4, c[0x0][0x330] ;  /* 0x0000cc0000047ab9 */ /* 0x000fe40000000a00 */
        /* <DEDUP_REMOVED lines=9> */
[----:B0-----:R-:W-:Y:S06]  /*88d0*/  @!P0 BRA `(.L_x_12836) ;  /* 0x0000002c00d08947 */ /* 0x001fec0003800000 */
.L_x_12875:
[----:B------:R-:W-:Y:S01]  /*88e0*/  ULDC.64 UR4, c[0x0][0x300] ;  /* 0x0000c00000047ab9 */ /* 0x000fe20000000a00 */
[----:B------:R-:W-:Y:S01]  /*88f0*/  R2UR UR6, R27 ;  /* 0x000000001b0672ca */ /* 0x000fe200000e0000 */
[----:B0-----:R-:W-:Y:S01]  /*8900*/  IMAD R2, R7, UR4, RZ ;  /* 0x0000000407027c24 */ /* 0x001fe2000f8e02ff */
[----:B------:R-:W-:Y:S02]  /*8910*/  SHF.R.U32.HI R10, RZ, 0x3, R20 ;  /* 0x00000003ff0a7819 */ /* 0x000fe40000011614 */
[----:B------:R-:W-:Y:S01]  /*8920*/  LOP3.LUT R29, R29, 0xfffffffe, RZ, 0xc0, !PT ;  /* 0xfffffffe1d1d7812 */ /* 0x000fe200078ec0ff */
[C---:B------:R-:W-:Y:S02]  /*8930*/  IMAD R7, R5.reuse, UR5, R2 ;  /* 0x0000000505077c24 */ /* 0x040fe4000f8e0202 */
[----:B------:R-:W-:Y:S01]  /*8940*/  IMAD.WIDE.U32 R2, R5, UR4, RZ ;  /* 0x0000000405027c25 */ /* 0x000fe2000f8e00ff */
[----:B------:R-:W-:-:S03]  /*8950*/  ULDC.64 UR4, c[0x0][0x310] ;  /* 0x0000c40000047ab9 */ /* 0x000fc60000000a00 */
[----:B------:R-:W-:Y:S01]  /*8960*/  IMAD R5, R4, UR4, RZ ;  /* 0x0000000404057c24 */ /* 0x000fe2000f8e02ff */
[----:B------:R-:W-:Y:S01]  /*8970*/  IADD3 R3, R3, R7, RZ ;  /* 0x0000000703037210 */ /* 0x000fe20007ffe0ff */
[----:B------:R-:W-:Y:S02]  /*8980*/  IMAD.MOV.U32 R7, RZ, RZ, -0x80 ;  /* 0xffffff80ff077424 */ /* 0x000fe400078e00ff */
[C---:B------:R-:W-:Y:S02]  /*8990*/  IMAD R5, R6.reuse, UR5, R5 ;  /* 0x0000000506057c24 */ /* 0x040fe4000f8e0205 */
[----:B------:R-:W-:Y:S01]  /*89a0*/  IMAD.WIDE.U32 R2, R6, UR4, R2 ;  /* 0x0000000406027c25 */ /* 0x000fe2000f8e0002 */
[----:B------:R-:W-:-:S03]  /*89b0*/  ULDC.64 UR4, c[0x0][0x308] ;  /* 0x0000c20000047ab9 */ /* 0x000fc60000000a00 */
[----:B------:R-:W-:Y:S02]  /*89c0*/  IMAD.IADD R3, R3, 0x1, R5 ;  /* 0x0000000103037824 */ /* 0x000fe400078e0205 */
[----:B------:R-:W-:Y:S01]  /*89d0*/  IMAD.U32 R5, RZ, RZ, UR4 ;  /* 0x00000004ff057e24 */ /* 0x000fe2000f8e00ff */
[----:B------:R-:W-:Y:S01]  /*89e0*/  UIMAD UR4, UR6, UR4, URZ ;  /* 0x00000004060472a4 */ /* 0x000fe2000f8e023f */
[----:B------:R-:W-:Y:S02]  /*89f0*/  IMAD R6, R0, R7, UR43 ;  /* 0x0000002b00067e24 */ /* 0x000fe4000f8e0207 */
[----:B------:R-:W-:Y:S01]  /*8a00*/  IMAD.WIDE.U32 R2, R5, UR42, R2 ;  /* 0x0000002a05027c25 */ /* 0x000fe2000f8e0002 */
[----:B------:R-:W-:Y:S01]  /*8a10*/  UIMAD UR4, UR42, UR5, UR4 ;  /* 0x000000052a0472a4 */ /* 0x000fe2000f8e0204 */
[----:B------:R-:W-:Y:S01]  /*8a20*/  LOP3.LUT R5, R8, 0x1c0, RZ, 0xc0, !PT ;  /* 0x000001c008057812 */ /* 0x000fe200078ec0ff */
[----:B------:R-:W-:Y:S02]  /*8a30*/  ULDC.64 UR6, c[0x0][0x2e8] ;  /* 0x0000ba0000067ab9 */ /* 0x000fe40000000a00 */
[----:B------:R-:W-:-:S02]  /*8a40*/  LEA R0, P0, R2, UR6, 0x1 ;  /* 0x0000000602007c11 */ /* 0x000fc4000f8008ff */
[----:B------:R-:W-:Y:S01]  /*8a50*/  IADD3 R3, R3, UR4, RZ ;  /* 0x0000000403037c10 */ /* 0x000fe2000fffe0ff */
[----:B------:R-:W-:Y:S01]  /*8a60*/  ULDC UR4, c[0x0][0x2f4] ;  /* 0x0000bd0000047ab9 */ /* 0x000fe20000000800 */
[----:B------:R-:W-:Y:S02]  /*8a70*/  LOP3.LUT R5, R5, 0x38, R8, 0xf8, !PT ;  /* 0x0000003805057812 */ /* 0x000fe400078ef808 */
[----:B------:R-:W-:Y:S01]  /*8a80*/  ISETP.GE.AND P3, PT, R16, UR4, PT ;  /* 0x0000000410007c0c */ /* 0x000fe2000bf66270 */
[----:B------:R-:W-:Y:S01]  /*8a90*/  UMOV UR4, 0xffffffff ;  /* 0xffffffff00047882 */ /* 0x000fe20000000000 */
[----:B------:R-:W-:Y:S02]  /*8aa0*/  LEA.HI.X R4, R2, UR7, R3, 0x1, P0 ;  /* 0x0000000702047c11 */ /* 0x000fe400080f0c03 */
[----:B------:R-:W-:Y:S01]  /*8ab0*/  LOP3.LUT R3, R5, 0x38, R22, 0x78, !PT ;  /* 0x0000003805037812 */ /* 0x000fe200078e7816 */
[----:B------:R-:W-:Y:S02]  /*8ac0*/  IMAD.IADD R5, R6, 0x1, -R10 ;  /* 0x0000000106057824 */ /* 0x000fe400078e0a0a */
[----:B------:R-:W-:-:S03]  /*8ad0*/  IMAD.SHL.U32 R22, R20, 0x8, RZ ;  /* 0x0000000814167824 */ /* 0x000fc600078e00ff */
[----:B------:R-:W-:Y:S02]  /*8ae0*/  ISETP.GE.AND P0, PT, R5, 0x1, PT ;  /* 0x000000010500780c */ /* 0x000fe40003f06270 */
[----:B------:R-:W-:Y:S02]  /*8af0*/  LOP3.LUT R22, R3, 0x200, R22, 0xf8, !PT ;  /* 0x0000020003167812 */ /* 0x000fe400078ef816 */
[----:B------:R-:W-:Y:S01]  /*8b00*/  @P3 LOP3.LUT R29, R29, 0x1, RZ, 0xfc, !PT ;  /* 0x000000011d1d3812 */ /* 0x000fe200078efcff */
[----:B------:R-:W-:Y:S08]  /*8b10*/  BRA.DIV UR4, `(.L_x_12837) ;  /* 0x0000002e04587947 */ /* 0x000ff0000b800000 */
[----:B------:R-:W0:Y:S01]  /*8b20*/  SHFL.IDX PT, R14, R0, RZ, 0x181f ;  /* 0x00181fff000e7589 */ /* 0x000e2200000e0000 */
[----:B------:R-:W-:-:S03]  /*8b30*/  @P0 LEA R9, R22, UR45, 0x1 ;  /* 0x0000002d16090c11 */ /* 0x000fc6000f8e08ff */
[----:B------:R-:W1:Y:S04]  /*8b40*/  SHFL.IDX PT, R2, R4, RZ, 0x181f ;  /* 0x00181fff04027589 */ /* 0x000e6800000e0000 */
[----:B------:R-:W-:Y:S04]  /*8b50*/  SHFL.IDX PT, R7, R4, 0x1, 0x181f ;  /* 0x00381f0004077f89 */ /* 0x000fe800000e0000 */
[----:B------:R-:W-:Y:S04]  /*8b60*/  SHFL.IDX PT, R21, R0, 0x2, 0x181f ;  /* 0x00581f0000157f89 */ /* 0x000fe800000e0000 */
[----:B------:R-:W-:Y:S01]  /*8b70*/  SHFL.IDX PT, R6, R4, 0x2, 0x181f ;  /* 0x00581f0004067f89 */ /* 0x000fe200000e0000 */
[----:B0-----:R-:W-:-:S05]  /*8b80*/  @P0 LEA R14, P1, R16, R14, 0x1 ;  /* 0x0000000e100e0211 */ /* 0x001fca00078208ff */
[----:B-1----:R-:W-:Y:S01]  /*8b90*/  @P0 IMAD.X R3, RZ, RZ, R2, P1 ;  /* 0x000000ffff030224 */ /* 0x002fe200008e0602 */
[----:B------:R-:W-:Y:S02]  /*8ba0*/  @P0 MOV R2, R14 ;  /* 0x0000000e00020202 */ /* 0x000fe40000000f00 */
[----:B------:R-:W0:Y:S01]  /*8bb0*/  SHFL.IDX PT, R14, R0, 0x1, 0x181f ;  /* 0x00381f00000e7f89 */ /* 0x000e2200000e0000 */
[----:B------:R-:W-:-:S03]  /*8bc0*/  ISETP.GE.AND P1, PT, R5, 0x21, PT ;  /* 0x000000210500780c */ /* 0x000fc60003f26270 */
[----:B------:R1:W-:Y:S01]  /*8bd0*/  @P0 LDGSTS.E.BYPASS.LTC128B.128 [R9+0xe400], desc[UR38][R2.64], !P3 ;  /* 0x0e40000002090fae */ /* 0x0003e2000d901d66 */
[----:B------:R-:W-:-:S03]  /*8be0*/  ISETP.GE.AND P0, PT, R5, 0x11, PT ;  /* 0x000000110500780c */ /* 0x000fc60003f06270 */
[----:B-1----:R-:W-:Y:S10]  /*8bf0*/  SHFL.IDX PT, R9, R0, 0x4, 0x181f ;  /* 0x00981f0000097f89 */ /* 0x002ff400000e0000 */
[----:B------:R-:W-:-:S02]  /*8c00*/  @P0 LEA R25, R22, UR45, 0x1 ;  /* 0x0000002d16190c11 */ /* 0x000fc4000f8e08ff */
[C---:B0-----:R-:W-:Y:S02]  /*8c10*/  @P0 LEA R2, P2, R16.reuse, R14, 0x1 ;  /* 0x0000000e10020211 */ /* 0x041fe400078408ff */
[----:B------:R-:W0:Y:S03]  /*8c20*/  SHFL.IDX PT, R14, R0, 0x3, 0x181f ;  /* 0x00781f00000e7f89 */ /* 0x000e2600000e0000 */
[----:B------:R-:W-:Y:S02]  /*8c30*/  @P0 IMAD.X R3, RZ, RZ, R7, P2 ;  /* 0x000000ffff030224 */ /* 0x000fe400010e0607 */
[----:B------:R-:W1:Y:S04]  /*8c40*/  SHFL.IDX PT, R7, R4, 0x3, 0x181f ;  /* 0x00781f0004077f89 */ /* 0x000e6800000e0000 */
[----:B------:R2:W-:Y:S02]  /*8c50*/  @P0 LDGSTS.E.BYPASS.LTC128B.128 [R25+0xec00], desc[UR38][R2.64], !P3 ;  /* 0x0ec0000002190fae */ /* 0x0005e4000d901d66 */
[----:B--2---:R-:W-:-:S02]  /*8c60*/  @P1 LEA R2, P0, R16, R21, 0x1 ;  /* 0x0000001510021211 */ /* 0x004fc400078008ff */
[----:B------:R-:W-:-:S03]  /*8c70*/  @P1 LEA R21, R22, UR45, 0x1 ;  /* 0x0000002d16151c11 */ /* 0x000fc6000f8e08ff */
[----:B------:R-:W-:Y:S01]  /*8c80*/  @P1 IMAD.X R3, RZ, RZ, R6, P0 ;  /* 0x000000ffff031224 */ /* 0x000fe200000e0606 */
[C---:B------:R-:W-:Y:S01]  /*8c90*/  ISETP.GE.AND P0, PT, R5.reuse, 0x31, PT ;  /* 0x000000310500780c */ /* 0x040fe20003f06270 */
[----:B------:R-:W2:Y:S04]  /*8ca0*/  SHFL.IDX PT, R6, R4, 0x4, 0x181f ;  /* 0x00981f0004067f89 */ /* 0x000ea800000e0000 */
[----:B------:R0:W-:Y:S01]  /*8cb0*/  @P1 LDGSTS.E.BYPASS.LTC128B.128 [R21+0xf400], desc[UR38][R2.64], !P3 ;  /* 0x0f40000002151fae */ /* 0x0001e2000d901d66 */
[----:B------:R-:W-:-:S07]  /*8cc0*/  ISETP.GE.AND P1, PT, R5, 0x41, PT ;  /* 0x000000410500780c */ /* 0x000fce0003f26270 */
[----:B------:R-:W-:Y:S02]  /*8cd0*/  @P0 LEA R25, R22, UR45, 0x1 ;  /* 0x0000002d16190c11 */ /* 0x000fe4000f8e08ff */
[----:B0-----:R-:W-:Y:S02]  /*8ce0*/  @P0 LEA R2, P2, R16, R14, 0x1 ;  /* 0x0000000e10020211 */ /* 0x001fe400078408ff */
[----:B------:R-:W0:Y:S02]  /*8cf0*/  SHFL.IDX PT, R14, R0, 0x5, 0x181f ;  /* 0x00b81f00000e7f89 */ /* 0x000e2400000e0000 */
[----:B------:R-:W-:Y:S01]  /*8d00*/  @P1 LEA R21, R22, UR45, 0x1 ;  /* 0x0000002d16151c11 */ /* 0x000fe2000f8e08ff */
[----:B-1----:R-:W-:Y:S02]  /*8d10*/  @P0 IMAD.X R3, RZ, RZ, R7, P2 ;  /* 0x000000ffff030224 */ /* 0x002fe400010e0607 */
[----:B------:R-:W1:Y:S04]  /*8d20*/  SHFL.IDX PT, R7, R4, 0x5, 0x181f ;  /* 0x00b81f0004077f89 */ /* 0x000e6800000e0000 */
[----:B------:R3:W-:Y:S02]  /*8d30*/  @P0 LDGSTS.E.BYPASS.LTC128B.128 [R25+0xfc00], desc[UR38][R2.64], !P3 ;  /* 0x0fc0000002190fae */ /* 0x0007e4000d901d66 */
[----:B---3--:R-:W-:-:S02]  /*8d40*/  @P1 LEA R2, P0, R16, R9, 0x1 ;  /* 0x0000000910021211 */ /* 0x008fc400078008ff */
[----:B------:R-:W3:Y:S02]  /*8d50*/  SHFL.IDX PT, R9, R0, 0x6, 0x181f ;  /* 0x00d81f0000097f89 */ /* 0x000ee400000e0000 */
[----:B--2---:R-:W-:Y:S02]  /*8d60*/  @P1 IADD3.X R3, RZ, R6, RZ, P0, !PT ;  /* 0x00000006ff031210 */ /* 0x004fe400007fe4ff */
[C---:B------:R-:W-:Y:S01]  /*8d70*/  ISETP.GE.AND P0, PT, R5.reuse, 0x51, PT ;  /* 0x000000510500780c */ /* 0x040fe20003f06270 */
[----:B------:R-:W2:Y:S04]  /*8d80*/  SHFL.IDX PT, R6, R4, 0x6, 0x181f ;  /* 0x00d81f0004067f89 */ /* 0x000ea800000e0000 */
[----:B------:R0:W-:Y:S01]  /*8d90*/  @P1 LDGSTS.E.BYPASS.LTC128B.128 [R21+0x10400], desc[UR38][R2.64], !P3 ;  /* 0x1040000002151fae */ /* 0x0001e2000d901d66 */
[----:B------:R-:W-:-:S03]  /*8da0*/  ISETP.GE.AND P1, PT, R5, 0x61, PT ;  /* 0x000000610500780c */ /* 0x000fc60003f26270 */
[----:B------:R-:W4:Y:S04]  /*8db0*/  SHFL.IDX PT, R4, R4, 0x7, 0x181f ;  /* 0x00f81f0004047f89 */ /* 0x000f2800000e0000 */
[----:B0-----:R-:W-:Y:S02]  /*8dc0*/  @P0 LEA R2, P2, R16, R14, 0x1 ;  /* 0x0000000e10020211 */ /* 0x001fe400078408ff */
[----:B------:R0:W0:Y:S03]  /*8dd0*/  SHFL.IDX PT, R14, R0, 0x7, 0x181f ;  /* 0x00f81f00000e7f89 */ /* 0x00002600000e0000 */
[----:B-1----:R-:W-:Y:S01]  /*8de0*/  @P0 IMAD.X R3, RZ, RZ, R7, P2 ;  /* 0x000000ffff030224 */ /* 0x002fe200010e0607 */
[----:B------:R-:W-:-:S05]  /*8df0*/  @P0 LEA R7, R22, UR45, 0x1 ;  /* 0x0000002d16070c11 */ /* 0x000fca000f8e08ff */
[----:B------:R3:W-:Y:S02]  /*8e00*/  @P0 LDGSTS.E.BYPASS.LTC128B.128 [R7+0x10c00], desc[UR38][R2.64], !P3 ;  /* 0x10c0000002070fae */ /* 0x0007e4000d901d66 */
[----:B---3--:R-:W-:Y:S02]  /*8e10*/  @P1 LEA R2, P0, R16, R9, 0x1 ;  /* 0x0000000910021211 */ /* 0x008fe400078008ff */
[----:B------:R-:W-:-:S03]  /*8e20*/  @P1 LEA R9, R22, UR45, 0x1 ;  /* 0x0000002d16091c11 */ /* 0x000fc6000f8e08ff */
[----:B--2---:R-:W-:-:S05]  /*8e30*/  @P1 IMAD.X R3, RZ, RZ, R6, P0 ;  /* 0x000000ffff031224 */ /* 0x004fca00000e0606 */
[----:B0---4-:R1:W-:Y:S03]  /*8e40*/  @P1 LDGSTS.E.BYPASS.LTC128B.128 [R9+0x11400], desc[UR38][R2.64], !P3 ;  /* 0x1140000002091fae */ /* 0x0113e6000d901d66 */
.L_x_12893:
[----:B------:R-:W-:-:S13]  /*8e50*/  ISETP.GE.AND P0, PT, R5, 0x71, PT ;  /* 0x000000710500780c */ /* 0x000fda0003f06270 */
[----:B-1----:R-:W-:Y:S02]  /*8e60*/  @P0 LEA R2, P1, R16, R14, 0x1 ;  /* 0x0000000e10020211 */ /* 0x002fe400078208ff */
[----:B------:R-:W-:Y:S02]  /*8e70*/  @P0 LEA R5, R22, UR45, 0x1 ;  /* 0x0000002d16050c11 */ /* 0x000fe4000f8e08ff */
[----:B------:R-:W-:-:S05]  /*8e80*/  @P0 IADD3.X R3, RZ, R4, RZ, P1, !PT ;  /* 0x00000004ff030210 */ /* 0x000fca0000ffe4ff */
[----:B------:R-:W-:Y:S01]  /*8e90*/  @!PT LDS RZ, [RZ] ;  /* 0x00000000fffff984 */ /* 0x000fe20000000800 */
[----:B------:R-:W-:Y:S01]  /*8ea0*/  @!PT LDS RZ, [RZ] ;  /* 0x00000000fffff984 */ /* 0x000fe20000000800 */
[----:B------:R-:W-:Y:S01]  /*8eb0*/  @!PT LDS RZ, [RZ] ;  /* 0x00000000fffff984 */ /* 0x000fe20000000800 */
[----:B------:R0:W-:Y:S01]  /*8ec0*/  @P0 LDGSTS.E.BYPASS.LTC128B.128 [R5+0x11c00], desc[UR38][R2.64], !P3 ;  /* 0x11c0000002050fae */ /* 0x0001e2000d901d66 */
[----:B------:R-:W-:Y:S01]  /*8ed0*/  NOP ;  /* 0x0000000000007918 */ /* 0x000fe20000000000 */
[----:B------:R-:W-:Y:S02]  /*8ee0*/  SYNCS.ARRIVE.TRANS64.RED.A0T1 RZ, [UR45+0x16830], RZ ;  /* 0x016830ffffff79a7 */ /* 0x000fe4000820042d */
[----:B------:R-:W-:Y:S01]  /*8ef0*/  ARRIVES.LDGSTSBAR.64.TRANSCNT [UR45+0x16830] ;  /* 0x01683000ff0079b0 */ /* 0x000fe20008000aad */
[----:B------:R-:W-:Y:S01]  /*8f00*/  NOP ;  /* 0x0000000000007918 */ /* 0x000fe20000000000 */
[----:B------:R-:W-:-:S06]  /*8f10*/  ULOP3.LUT UR4, UR41, 0x2, URZ, 0xfc, !UPT ;  /* 0x0000000229047892 */ /* 0x000fcc000f8efc3f */
[----:B------:R-:W-:-:S05]  /*8f20*/  IMAD.U32 R6, RZ, RZ, UR4 ;  /* 0x00000004ff067e24 */ /* 0x000fca000f8e00ff */
[----:B------:R-:W-:-:S13]  /*8f30*/  ISETP.NE.AND P2, PT, R6, 0x3, PT ;  /* 0x000000030600780c */ /* 0x000fda0003f45270 */
[----:B0-----:R-:W-:Y:S05]  /*8f40*/  @!P2 BRA `(.L_x_12838) ;  /* 0x000000000004a947 */ /* 0x001fea0003800000 */
[----:B------:R-:W-:Y:S01]  /*8f50*/  BPT.TRAP 0x1 ;  /* 0x000000040000795c */ /* 0x000fe20000300000 */
.L_x_12838:
        /* <DEDUP_REMOVED lines=30> */
.L_x_12839:
[----:B------:R-:W0:Y:S01]  /*9140*/  LDC R9, c[0x0][0x448] ;  /* 0x00011200ff097b82 */ /* 0x000e220000000800 */
[----:B------:R-:W1:Y:S01]  /*9150*/  S2R R20, SR_TID.X ;  /* 0x0000000000147919 */ /* 0x000e620000002100 */
[----:B------:R-:W-:Y:S01]  /*9160*/  IMAD.U32 R4, RZ, RZ, UR36 ;  /* 0x00000024ff047e24 */ /* 0x000fe2000f8e00ff */
[----:B------:R-:W-:Y:S01]  /*9170*/  ULDC.64 UR4, c[0x0][0x2e0] ;  /* 0x0000b80000047ab9 */ /* 0x000fe20000000a00 */
[----:B------:R-:W-:Y:S01]  /*9180*/  ULDC.64 UR6, c[0x0][0x2c8] ;  /* 0x0000b20000067ab9 */ /* 0x000fe20000000a00 */
[----:B------:R-:W2:Y:S01]  /*9190*/  S2R R2, SR_CTAID.X ;  /* 0x0000000000027919 */ /* 0x000ea20000002500 */
[----:B------:R-:W-:Y:S01]  /*91a0*/  IMAD R25, R25, UR4, RZ ;  /* 0x0000000419197c24 */ /* 0x000fe2000f8e02ff */
[----:B------:R-:W-:-:S03]  /*91b0*/  ULDC.64 UR8, c[0x0][0x280] ;  /* 0x0000a00000087ab9 */ /* 0x000fc60000000a00 */
[----:B------:R-:W-:Y:S01]  /*91c0*/  IMAD R25, R24, UR5, R25 ;  /* 0x0000000518197c24 */ /* 0x000fe2000f8e0219 */
[----:B0-----:R-:W-:Y:S02]  /*91d0*/  ISETP.NE.AND P0, PT, R9, 0x1, PT ;  /* 0x000000010900780c */ /* 0x001fe40003f05270 */
[----:B-1----:R-:W-:-:S11]  /*91e0*/  LOP3.LUT R20, R20, 0x7f, RZ, 0xc0, !PT ;  /* 0x0000007f14147812 */ /* 0x002fd600078ec0ff */
[----:B------:R-:W0:Y:S01]  /*91f0*/  @P0 LDC R3, c[0x0][0x44c] ;  /* 0x00011300ff030b82 */ /* 0x000e220000000800 */
[----:B------:R-:W-:-:S05]  /*9200*/  SHF.R.U32.HI R20, RZ, 0x3, R20 ;  /* 0x00000003ff147819 */ /* 0x000fca0000011614 */
[----:B------:R-:W-:Y:S02]  /*9210*/  IMAD.IADD R0, R23, 0x1, R20 ;  /* 0x0000000117007824 */ /* 0x000fe400078e0214 */
[----:B------:R-:W1:Y:S02]  /*9220*/  @P0 LDC R5, c[0x0][0x450] ;  /* 0x00011400ff050b82 */ /* 0x000e640000000800 */
[----:B--2---:R-:W-:-:S05]  /*9230*/  IMAD R0, R2, 0xc0, R0 ;  /* 0x000000c002007824 */ /* 0x004fca00078e0200 */
[----:B------:R-:W-:Y:S01]  /*9240*/  MOV R7, R0 ;  /* 0x0000000000077202 */ /* 0x000fe20000000f00 */
[----:B------:R-:W2:Y:S01]  /*9250*/  @P0 LDC R6, c[0x0][0x44c] ;  /* 0x00011300ff060b82 */ /* 0x000ea20000000800 */
[----:B0-----:R-:W-:-:S04]  /*9260*/  @P0 IMAD.HI.U32 R2, R0, R3, RZ ;  /* 0x0000000300020227 */ /* 0x001fc800078e00ff */
[----:B------:R-:W-:Y:S01]  /*9270*/  IMAD.U32 R3, RZ, RZ, UR46 ;  /* 0x0000002eff037e24 */ /* 0x000fe2000f8e00ff */
[----:B-1----:R-:W-:Y:S01]  /*9280*/  @P0 SHF.R.U32.HI R7, RZ, R5, R2 ;  /* 0x00000005ff070219 */ /* 0x002fe20000011602 */
[----:B------:R-:W-:Y:S01]  /*9290*/  IMAD.MOV.U32 R2, RZ, RZ, R4 ;  /* 0x000000ffff027224 */ /* 0x000fe200078e0004 */
[----:B------:R-:W-:Y:S02]  /*92a0*/  MOV R5, UR37 ;  /* 0x0000002500057c02 */ /* 0x000fe40008000f00 */
[----:B------:R-:W-:Y:S01]  /*92b0*/  SHF.R.S32.HI R4, RZ, 0x1f, R7 ;  /* 0x0000001fff047819 */ /* 0x000fe20000011407 */
[----:B------:R-:W-:Y:S01]  /*92c0*/  IMAD.WIDE.U32 R2, R24, UR4, R2 ;  /* 0x0000000418027c25 */ /* 0x000fe2000f8e0002 */
[----:B------:R-:W-:Y:S01]  /*92d0*/  ULDC.64 UR4, c[0x0][0x2d0] ;  /* 0x0000b40000047ab9 */ /* 0x000fe20000000a00 */
[----:B------:R-:W-:Y:S01]  /*92e0*/  IADD3 R8, -R7, RZ, RZ ;  /* 0x000000ff07087210 */ /* 0x000fe20007ffe1ff */
[----:B------:R-:W0:Y:S01]  /*92f0*/  S2R R24, SR_CTAID.X ;  /* 0x0000000000187919 */ /* 0x000e220000002500 */
[----:B------:R-:W-:-:S02]  /*9300*/  IMAD R4, R4, UR4, RZ ;  /* 0x0000000404047c24 */ /* 0x000fc4000f8e02ff */
[----:B------:R-:W-:Y:S02]  /*9310*/  IMAD.IADD R3, R3, 0x1, R25 ;  /* 0x0000000103037824 */ /* 0x000fe400078e0219 */
[C---:B------:R-:W-:Y:S02]  /*9320*/  IMAD R11, R7.reuse, UR5, R4 ;  /* 0x00000005070b7c24 */ /* 0x040fe4000f8e0204 */
[----:B------:R-:W-:Y:S02]  /*9330*/  IMAD.WIDE.U32 R4, R7, UR4, R2 ;  /* 0x0000000407047c25 */ /* 0x000fe4000f8e0002 */
[----:B------:R-:W1:Y:S02]  /*9340*/  @P0 LDC R7, c[0x0][0x450] ;  /* 0x00011400ff070b82 */ /* 0x000e640000000800 */
[----:B------:R-:W-:Y:S02]  /*9350*/  IMAD.IADD R5, R5, 0x1, R11 ;  /* 0x0000000105057824 */ /* 0x000fe400078e020b */
[----:B------:R-:W-:-:S02]  /*9360*/  IMAD R11, R9, R8, R0 ;  /* 0x00000008090b7224 */ /* 0x000fc400078e0200 */
[----:B------:R-:W-:Y:S02]  /*9370*/  VIADD R0, R0, 0x80 ;  /* 0x0000008000007836 */ /* 0x000fe40000000000 */
[----:B------:R-:W-:Y:S01]  /*9380*/  IMAD.WIDE.U32 R4, R11, UR6, R4 ;  /* 0x000000060b047c25 */ /* 0x000fe2000f8e0004 */
[----:B------:R-:W-:-:S03]  /*9390*/  SHF.R.S32.HI R8, RZ, 0x1f, R11 ;  /* 0x0000001fff087819 */ /* 0x000fc6000001140b */
[----:B--2---:R-:W-:-:S04]  /*93a0*/  @P0 IMAD.HI.U32 R6, R0, R6, RZ ;  /* 0x0000000600060227 */ /* 0x004fc800078e00ff */
[----:B------:R-:W-:-:S04]  /*93b0*/  IMAD R8, R8, UR6, RZ ;  /* 0x0000000608087c24 */ /* 0x000fc8000f8e02ff */
[----:B------:R-:W-:Y:S01]  /*93c0*/  IMAD R13, R11, UR7, R8 ;  /* 0x000000070b0d7c24 */ /* 0x000fe2000f8e0208 */
[----:B------:R-:W-:Y:S02]  /*93d0*/  MOV R11, R0 ;  /* 0x00000000000b7202 */ /* 0x000fe40000000f00 */
[----:B-1----:R-:W-:Y:S01]  /*93e0*/  @P0 SHF.R.U32.HI R11, RZ, R7, R6 ;  /* 0x00000007ff0b0219 */ /* 0x002fe20000011606 */
[----:B------:R-:W-:Y:S01]  /*93f0*/  IMAD.IADD R13, R5, 0x1, R13 ;  /* 0x00000001050d7824 */ /* 0x000fe200078e020d */
[----:B------:R-:W-:-:S03]  /*9400*/  LEA R5, P0, R4, UR8, 0x1 ;  /* 0x0000000804057c11 */ /* 0x000fc6000f8008ff */
[----:B------:R-:W-:Y:S01]  /*9410*/  IMAD.MOV R7, RZ, RZ, -R11 ;  /* 0x000000ffff077224 */ /* 0x000fe200078e0a0b */
[----:B------:R-:W-:Y:S01]  /*9420*/  LEA.HI.X R8, R4, UR9, R13, 0x1, P0 ;  /* 0x0000000904087c11 */ /* 0x000fe200080f0c0d */
[----:B------:R-:W-:Y:S01]  /*9430*/  IMAD.WIDE.U32 R2, R11, UR4, R2 ;  /* 0x000000040b027c25 */ /* 0x000fe2000f8e0002 */
[----:B------:R-:W-:-:S03]  /*9440*/  SHF.R.S32.HI R4, RZ, 0x1f, R11 ;  /* 0x0000001fff047819 */ /* 0x000fc6000001140b */
[----:B------:R-:W-:Y:S02]  /*9450*/  IMAD R7, R9, R7, R0 ;  /* 0x0000000709077224 */ /* 0x000fe400078e0200 */
[----:B------:R-:W-:Y:S01]  /*9460*/  IMAD R4, R4, UR4, RZ ;  /* 0x0000000404047c24 */ /* 0x000fe2000f8e02ff */
[----:B------:R-:W-:Y:S02]  /*9470*/  ULDC UR4, c[0x0][0x2b8] ;  /* 0x0000ae0000047ab9 */ /* 0x000fe40000000800 */
[----:B------:R-:W-:Y:S01]  /*9480*/  SHF.R.S32.HI R0, RZ, 0x1f, R7 ;  /* 0x0000001fff007819 */ /* 0x000fe20000011407 */
[----:B------:R-:W-:Y:S01]  /*9490*/  IMAD R11, R11, UR5, R4 ;  /* 0x000000050b0b7c24 */ /* 0x000fe2000f8e0204 */
[----:B------:R-:W-:Y:S01]  /*94a0*/  ISETP.GE.AND P0, PT, R16, UR4, PT ;  /* 0x0000000410007c0c */ /* 0x000fe2000bf06270 */
[----:B------:R-:W-:Y:S02]  /*94b0*/  UMOV UR4, 0xffffffff ;  /* 0xffffffff00047882 */ /* 0x000fe40000000000 */
[----:B------:R-:W-:Y:S01]  /*94c0*/  IMAD R0, R0, UR6, RZ ;  /* 0x0000000600007c24 */ /* 0x000fe2000f8e02ff */
[----:B------:R-:W-:-:S03]  /*94d0*/  IADD3 R3, R3, R11, RZ ;  /* 0x0000000b03037210 */ /* 0x000fc60007ffe0ff */
[C---:B------:R-:W-:Y:S02]  /*94e0*/  IMAD R11, R7.reuse, UR7, R0 ;  /* 0x00000007070b7c24 */ /* 0x040fe4000f8e0200 */
[----:B------:R-:W-:-:S04]  /*94f0*/  IMAD.WIDE.U32 R2, R7, UR6, R2 ;  /* 0x0000000607027c25 */ /* 0x000fc8000f8e0002 */
[----:B------:R-:W-:Y:S01]  /*9500*/  IMAD.IADD R7, R3, 0x1, R11 ;  /* 0x0000000103077824 */ /* 0x000fe200078e020b */
[----:B------:R-:W-:-:S04]  /*9510*/  LEA R0, P1, R2, UR8, 0x1 ;  /* 0x0000000802007c11 */ /* 0x000fc8000f8208ff */
[----:B------:R-:W-:Y:S01]  /*9520*/  LEA.HI.X R7, R2, UR9, R7, 0x1, P1 ;  /* 0x0000000902077c11 */ /* 0x000fe200088f0c07 */
[----:B0-----:R-:W-:Y:S08]  /*9530*/  BRA.DIV UR4, `(.L_x_12840) ;  /* 0x0000002e041c7947 */ /* 0x001ff0000b800000 */
[----:B------:R-:W0:Y:S01]  /*9540*/  S2R R2, SR_TID.X ;  /* 0x0000000000027919 */ /* 0x000e220000002100 */
[----:B------:R-:W-:Y:S02]  /*9550*/  ULDC UR4, c[0x0][0x288] ;  /* 0x0000a20000047ab9 */ /* 0x000fe40000000800 */
[----:B------:R-:W-:Y:S01]  /*9560*/  IMAD R4, R9, UR4, RZ ;  /* 0x0000000409047c24 */ /* 0x000fe2000f8e02ff */
[----:B------:R-:W1:Y:S04]  /*9570*/  SHFL.IDX PT, R14, R5, RZ, 0x181f ;  /* 0x00181fff050e7589 */ /* 0x000e6800000e0000 */
[----:B------:R-:W-:Y:S04]  /*9580*/  SHFL.IDX PT, R21, R5, 0x1, 0x181f ;  /* 0x00381f0005157f89 */ /* 0x000fe800000e0000 */
[----:B------:R-:W-:Y:S01]  /*9590*/  SHFL.IDX PT, R10, R8, 0x1, 0x181f ;  /* 0x00381f00080a7f89 */ /* 0x000fe200000e0000 */
[----:B0-----:R-:W-:-:S04]  /*95a0*/  LOP3.LUT R2, R2, 0x7f, RZ, 0xc0, !PT ;  /* 0x0000007f02027812 */ /* 0x001fc800078ec0ff */
[----:B------:R-:W-:-:S05]  /*95b0*/  SHF.R.U32.HI R2, RZ, 0x3, R2 ;  /* 0x00000003ff027819 */ /* 0x000fca0000011602 */
[----:B------:R-:W-:Y:S02]  /*95c0*/  IMAD R6, R24, 0xc0, R2 ;  /* 0x000000c018067824 */ /* 0x000fe400078e0202 */
[----:B------:R-:W0:Y:S02]  /*95d0*/  SHFL.IDX PT, R2, R8, RZ, 0x181f ;  /* 0x00181fff08027589 */ /* 0x000e2400000e0000 */
[C---:B------:R-:W-:Y:S01]  /*95e0*/  VIADD R9, R6.reuse, 0x10 ;  /* 0x0000001006097836 */ /* 0x040fe20000000000 */
[C---:B------:R-:W-:Y:S01]  /*95f0*/  ISETP.GE.AND P1, PT, R6.reuse, R4, PT ;  /* 0x000000040600720c */ /* 0x040fe20003f26270 */
[----:B------:R-:W-:-:S03]  /*9600*/  VIADD R11, R6, 0x20 ;  /* 0x00000020060b7836 */ /* 0x000fc60000000000 */
[----:B------:R-:W-:Y:S02]  /*9610*/  ISETP.GE.AND P3, PT, R9, R4, PT ;  /* 0x000000040900720c */ /* 0x000fe40003f66270 */
[----:B------:R-:W-:Y:S07]  /*9620*/  SHFL.IDX PT, R9, R8, 0x2, 0x181f ;  /* 0x00581f0008097f89 */ /* 0x000fee00000e0000 */
[----:B-1----:R-:W-:Y:S02]  /*9630*/  @!P1 LEA R14, P2, R16, R14, 0x1 ;  /* 0x0000000e100e9211 */ /* 0x002fe400078408ff */
[----:B------:R-:W-:-:S03]  /*9640*/  @!P1 LEA R25, R22, UR45, 0x1 ;  /* 0x0000002d16199c11 */ /* 0x000fc6000f8e08ff */
[----:B0-----:R-:W-:Y:S01]  /*9650*/  @!P1 IMAD.X R3, RZ, RZ, R2, P2 ;  /* 0x000000ffff039224 */ /* 0x001fe200010e0602 */
[----:B------:R-:W-:Y:S02]  /*9660*/  @!P1 MOV R2, R14 ;  /* 0x0000000e00029202 */ /* 0x000fe40000000f00 */
[----:B------:R-:W0:Y:S04]  /*9670*/  SHFL.IDX PT, R14, R5, 0x2, 0x181f ;  /* 0x00581f00050e7f89 */ /* 0x000e2800000e0000 */
[----:B------:R1:W-:Y:S01]  /*9680*/  @!P1 LDGSTS.E.BYPASS.LTC128B.128 [R25+0x8400], desc[UR38][R2.64], !P0 ;  /* 0x0840000002199fae */ /* 0x0003e2000c101d66 */
[----:B------:R-:W-:Y:S02]  /*9690*/  ISETP.GE.AND P1, PT, R11, R4, PT ;  /* 0x000000040b00720c */ /* 0x000fe40003f26270 */
[----:B------:R-:W-:-:S02]  /*96a0*/  IADD3 R11, R6, 0x40, RZ ;  /* 0x00000040060b7810 */ /* 0x000fc40007ffe0ff */
[----:B-1----:R-:W-:Y:S02]  /*96b0*/  @!P3 LEA R2, P2, R16, R21, 0x1 ;  /* 0x000000151002b211 */ /* 0x002fe400078408ff */
[----:B------:R-:W-:Y:S01]  /*96c0*/  @!P3 LEA R25, R22, UR45, 0x1 ;  /* 0x0000002d1619bc11 */ /* 0x000fe2000f8e08ff */
[----:B------:R-:W1:Y:S01]  /*96d0*/  SHFL.IDX PT, R21, R5, 0x3, 0x181f ;  /* 0x00781f0005157f89 */ /* 0x000e6200000e0000 */
[----:B------:R-:W-:-:S05]  /*96e0*/  @!P3 IADD3.X R3, RZ, R10, RZ, P2, !PT ;  /* 0x0000000aff03b210 */ /* 0x000fca00017fe4ff */
[----:B------:R-:W-:Y:S01]  /*96f0*/  @!P1 LEA R20, R22, UR45, 0x1 ;  /* 0x0000002d16149c11 */ /* 0x000fe2000f8e08ff */
[----:B------:R-:W2:Y:S04]  /*9700*/  SHFL.IDX PT, R10, R8, 0x3, 0x181f ;  /* 0x00781f00080a7f89 */ /* 0x000ea800000e0000 */
[----:B------:R0:W-:Y:S02]  /*9710*/  @!P3 LDGSTS.E.BYPASS.LTC128B.128 [R25+0x8c00], desc[UR38][R2.64], !P0 ;  /* 0x08c000000219bfae */ /* 0x0001e4000c101d66 */
[----:B0-----:R-:W-:Y:S02]  /*9720*/  @!P1 LEA R2, P2, R16, R14, 0x1 ;  /* 0x0000000e10029211 */ /* 0x001fe400078408ff */
[----:B------:R-:W0:Y:S03]  /*9730*/  SHFL.IDX PT, R14, R5, 0x4, 0x181f ;  /* 0x00981f00050e7f89 */ /* 0x000e2600000e0000 */
[----:B------:R-:W-:-:S02]  /*9740*/  @!P1 IMAD.X R3, RZ, RZ, R9, P2 ;  /* 0x000000ffff039224 */ /* 0x000fc400010e0609 */
[----:B------:R-:W-:-:S03]  /*9750*/  VIADD R9, R6, 0x30 ;  /* 0x0000003006097836 */ /* 0x000fc60000000000 */
[----:B------:R3:W-:Y:S01]  /*9760*/  @!P1 LDGSTS.E.BYPASS.LTC128B.128 [R20+0x9400], desc[UR38][R2.64], !P0 ;  /* 0x0940000002149fae */ /* 0x0007e2000c101d66 */
[-C--:B------:R-:W-:Y:S01]  /*9770*/  ISETP.GE.AND P1, PT, R11, R4.reuse, PT ;  /* 0x000000040b00720c */ /* 0x080fe20003f26270 */
[----:B------:R-:W-:Y:S01]  /*9780*/  VIADD R11, R6, 0x60 ;  /* 0x00000060060b7836 */ /* 0x000fe20000000000 */
[----:B------:R-:W-:Y:S02]  /*9790*/  ISETP.GE.AND P3, PT, R9, R4, PT ;  /* 0x000000040900720c */ /* 0x000fe40003f66270 */
[----:B------:R-:W4:Y:S09]  /*97a0*/  SHFL.IDX PT, R9, R8, 0x4, 0x181f ;  /* 0x00981f0008097f89 */ /* 0x000f3200000e0000 */
[----:B---3--:R-:W-:-:S02]  /*97b0*/  @!P1 LEA R20, R22, UR45, 0x1 ;  /* 0x0000002d16149c11 */ /* 0x008fc4000f8e08ff */
[----:B-1----:R-:W-:Y:S02]  /*97c0*/  @!P3 LEA R2, P2, R16, R21, 0x1 ;  /* 0x000000151002b211 */ /* 0x002fe400078408ff */
[----:B------:R-:W-:Y:S01]  /*97d0*/  @!P3 LEA R25, R22, UR45, 0x1 ;  /* 0x0000002d1619bc11 */ /* 0x000fe2000f8e08ff */
[----:B------:R-:W1:Y:S02]  /*97e0*/  SHFL.IDX PT, R21, R5, 0x5, 0x181f ;  /* 0x00b81f0005157f89 */ /* 0x000e6400000e0000 */
[----:B--2---:R-:W-:Y:S02]  /*97f0*/  @!P3 IMAD.X R3, RZ, RZ, R10, P2 ;  /* 0x000000ffff03b224 */ /* 0x004fe400010e060a */
[----:B------:R-:W2:Y:S04]  /*9800*/  SHFL.IDX PT, R10, R8, 0x5, 0x181f ;  /* 0x00b81f00080a7f89 */ /* 0x000ea800000e0000 */
[----:B------:R0:W-:Y:S02]  /*9810*/  @!P3 LDGSTS.E.BYPASS.LTC128B.128 [R25+0x9c00], desc[UR38][R2.64], !P0 ;  /* 0x09c000000219bfae */ /* 0x0001e4000c101d66 */
[----:B0-----:R-:W-:-:S02]  /*9820*/  @!P1 LEA R2, P2, R16, R14, 0x1 ;  /* 0x0000000e10029211 */ /* 0x001fc400078408ff */
[----:B------:R-:W0:Y:S03]  /*9830*/  SHFL.IDX PT, R14, R5, 0x6, 0x181f ;  /* 0x00d81f00050e7f89 */ /* 0x000e2600000e0000 */
[----:B----4-:R-:W-:Y:S01]  /*9840*/  @!P1 IMAD.X R3, RZ, RZ, R9, P2 ;  /* 0x000000ffff039224 */ /* 0x010fe200010e0609 */
[----:B------:R-:W-:-:S04]  /*9850*/  IADD3 R9, R6, 0x50, RZ ;  /* 0x0000005006097810 */ /* 0x000fc80007ffe0ff */
[-C--:B------:R-:W-:Y:S01]  /*9860*/  ISETP.GE.AND P3, PT, R9, R4.reuse, PT ;  /* 0x000000040900720c */ /* 0x080fe20003f66270 */
[----:B------:R1:W-:Y:S01]  /*9870*/  @!P1 LDGSTS.E.BYPASS.LTC128B.128 [R20+0xa400], desc[UR38][R2.64], !P0 ;  /* 0x0a40000002149fae */ /* 0x0003e2000c101d66 */
[----:B------:R-:W-:Y:S01]  /*9880*/  ISETP.GE.AND P1, PT, R11, R4, PT ;  /* 0x000000040b00720c */ /* 0x000fe20003f26270 */
[----:B------:R-:W-:Y:S02]  /*9890*/  VIADD R11, R6, 0x80 ;  /* 0x00000080060b7836 */ /* 0x000fe40000000000 */
[----:B------:R-:W3:Y:S04]  /*98a0*/  SHFL.IDX PT, R9, R8, 0x6, 0x181f ;  /* 0x00d81f0008097f89 */ /* 0x000ee800000e0000 */
[----:B------:R-:W-:Y:S04]  /*98b0*/  SHFL.IDX PT, R8, R8, 0x7, 0x181f ;  /* 0x00f81f0008087f89 */ /* 0x000fe800000e0000 */
[----:B-1----:R-:W-:-:S02]  /*98c0*/  @!P3 LEA R2, P2, R16, R21, 0x1 ;  /* 0x000000151002b211 */ /* 0x002fc400078408ff */
[C---:B------:R-:W-:Y:S01]  /*98d0*/  @!P3 LEA R25, R22.reuse, UR45, 0x1 ;  /* 0x0000002d1619bc11 */ /* 0x040fe2000f8e08ff */
[----:B------:R-:W-:Y:S02]  /*98e0*/  SHFL.IDX PT, R21, R0, RZ, 0x181f ;  /* 0x00181fff00157589 */ /* 0x000fe400000e0000 */
[----:B--2---:R-:W-:Y:S01]  /*98f0*/  @!P3 IMAD.X R3, RZ, RZ, R10, P2 ;  /* 0x000000ffff03b224 */ /* 0x004fe200010e060a */
[----:B------:R-:W-:-:S04]  /*9900*/  @!P1 LEA R10, R22, UR45, 0x1 ;  /* 0x0000002d160a9c11 */ /* 0x000fc8000f8e08ff */
[----:B------:R0:W-:Y:S02]  /*9910*/  @!P3 LDGSTS.E.BYPASS.LTC128B.128 [R25+0xac00], desc[UR38][R2.64], !P0 ;  /* 0x0ac000000219bfae */ /* 0x0001e4000c101d66 */
[----:B0-----:R-:W-:Y:S02]  /*9920*/  @!P1 LEA R2, P2, R16, R14, 0x1 ;  /* 0x0000000e10029211 */ /* 0x001fe400078408ff */
[----:B------:R0:W1:Y:S02]  /*9930*/  SHFL.IDX PT, R14, R5, 0x7, 0x181f ;  /* 0x00f81f00050e7f89 */ /* 0x00006400000e0000 */
[----:B---3--:R-:W-:Y:S01]  /*9940*/  @!P1 IADD3.X R3, RZ, R9, RZ, P2, !PT ;  /* 0x00000009ff039210 */ /* 0x008fe200017fe4ff */
[----:B------:R-:W-:-:S04]  /*9950*/  VIADD R9, R6, 0x70 ;  /* 0x0000007006097836 */ /* 0x000fc80000000000 */
[----:B------:R1:W-:Y:S01]  /*9960*/  @!P1 LDGSTS.E.BYPASS.LTC128B.128 [R10+0xb400], desc[UR38][R2.64], !P0 ;  /* 0x0b400000020a9fae */ /* 0x0003e2000c101d66 */
[-C--:B------:R-:W-:Y:S01]  /*9970*/  ISETP.GE.AND P3, PT, R9, R4.reuse, PT ;  /* 0x000000040900720c */ /* 0x080fe20003f66270 */
[C---:B0-----:R-:W-:Y:S01]  /*9980*/  VIADD R5, R6.reuse, 0x90 ;  /* 0x0000009006057836 */ /* 0x041fe20000000000 */
[----:B------:R-:W-:Y:S01]  /*9990*/  ISETP.GE.AND P1, PT, R11, R4, PT ;  /* 0x000000040b00720c */ /* 0x000fe20003f26270 */
[----:B------:R-:W0:Y:S01]  /*99a0*/  SHFL.IDX PT, R9, R7, RZ, 0x181f ;  /* 0x00181fff07097589 */ /* 0x000e2200000e0000 */
[----:B------:R-:W-:-:S09]  /*99b0*/  IADD3 R11, R6, 0xa0, RZ ;  /* 0x000000a0060b7810 */ /* 0x000fd20007ffe0ff */
[----:B------:R-:W-:Y:S02]  /*99c0*/  @!P3 LEA R25, R22, UR45, 0x1 ;  /* 0x0000002d1619bc11 */ /* 0x000fe4000f8e08ff */
[----:B-1----:R-:W-:Y:S02]  /*99d0*/  @!P3 LEA R2, P2, R16, R14, 0x1 ;  /* 0x0000000e1002b211 */ /* 0x002fe400078408ff */
[----:B------:R-:W-:Y:S02]  /*99e0*/  SHFL.IDX PT, R14, R0, 0x2, 0x181f ;  /* 0x00581f00000e7f89 */ /* 0x000fe400000e0000 */
[----:B------:R-:W-:Y:S02]  /*99f0*/  @!P3 IADD3.X R3, RZ, R8, RZ, P2, !PT ;  /* 0x00000008ff03b210 */ /* 0x000fe400017fe4ff */
[----:B------:R-:W-:Y:S04]  /*9a00*/  SHFL.IDX PT, R8, R7, 0x1, 0x181f ;  /* 0x00381f0007087f89 */ /* 0x000fe800000e0000 */
[----:B------:R1:W-:Y:S01]  /*9a10*/  @!P3 LDGSTS.E.BYPASS.LTC128B.128 [R25+0xbc00], desc[UR38][R2.64], !P0 ;  /* 0x0bc000000219bfae */ /* 0x0003e2000c101d66 */
[----:B------:R-:W-:-:S03]  /*9a20*/  ISETP.GE.AND P3, PT, R5, R4, PT ;  /* 0x000000040500720c */ /* 0x000fc60003f66270 */
[----:B------:R-:W-:Y:S04]  /*9a30*/  SHFL.IDX PT, R5, R7, 0x2, 0x181f ;  /* 0x00581f0007057f89 */ /* 0x000fe800000e0000 */
[----:B------:R-:W-:Y:S01]  /*9a40*/  SHFL.IDX PT, R7, R7, 0x3, 0x181f ;  /* 0x00781f0007077f89 */ /* 0x000fe200000e0000 */
[----:B-1----:R-:W-:Y:S02]  /*9a50*/  @!P1 LEA R2, P2, R16, R21, 0x1 ;  /* 0x0000001510029211 */ /* 0x002fe400078408ff */
[----:B------:R-:W-:-:S03]  /*9a60*/  @!P1 LEA R21, R22, UR45, 0x1 ;  /* 0x0000002d16159c11 */ /* 0x000fc6000f8e08ff */
[----:B0-----:R-:W-:Y:S02]  /*9a70*/  @!P1 IMAD.X R3, RZ, RZ, R9, P2 ;  /* 0x000000ffff039224 */ /* 0x001fe400010e0609 */
[----:B------:R-:W0:Y:S04]  /*9a80*/  SHFL.IDX PT, R9, R0, 0x1, 0x181f ;  /* 0x00381f0000097f89 */ /* 0x000e2800000e0000 */
[----:B------:R0:W-:Y:S01]  /*9a90*/  @!P1 LDGSTS.E.BYPASS.LTC128B.128 [R21+0xc400], desc[UR38][R2.64], !P0 ;  /* 0x0c40000002159fae */ /* 0x0001e2000c101d66 */
[----:B------:R-:W-:Y:S02]  /*9aa0*/  ISETP.GE.AND P1, PT, R11, R4, PT ;  /* 0x000000040b00720c */ /* 0x000fe40003f26270 */
[----:B0-----:R-:W-:Y:S02]  /*9ab0*/  @!P3 LEA R2, P2, R16, R9, 0x1 ;  /* 0x000000091002b211 */ /* 0x001fe400078408ff */
[----:B------:R-:W-:-:S03]  /*9ac0*/  @!P3 LEA R9, R22, UR45, 0x1 ;  /* 0x0000002d1609bc11 */ /* 0x000fc6000f8e08ff */
[----:B------:R-:W-:-:S05]  /*9ad0*/  @!P3 IMAD.X R3, RZ, RZ, R8, P2 ;  /* 0x000000ffff03b224 */ /* 0x000fca00010e0608 */
[----:B------:R0:W-:Y:S02]  /*9ae0*/  @!P3 LDGSTS.E.BYPASS.LTC128B.128 [R9+0xcc00], desc[UR38][R2.64], !P0 ;  /* 0x0cc000000209bfae */ /* 0x0001e4000c101d66 */
[----:B0-----:R-:W-:Y:S02]  /*9af0*/  @!P1 LEA R2, P2, R16, R14, 0x1 ;  /* 0x0000000e10029211 */ /* 0x001fe400078408ff */
[----:B------:R0:W1:Y:S03]  /*9b00*/  SHFL.IDX PT, R14, R0, 0x3, 0x181f ;  /* 0x00781f00000e7f89 */ /* 0x00006600000e0000 */
[----:B------:R-:W-:Y:S01]  /*9b10*/  @!P1 IMAD.X R3, RZ, RZ, R5, P2 ;  /* 0x000000ffff039224 */ /* 0x000fe200010e0605 */
[----:B------:R-:W-:-:S05]  /*9b20*/  @!P1 LEA R5, R22, UR45, 0x1 ;  /* 0x0000002d16059c11 */ /* 0x000fca000f8e08ff */
[----:B------:R0:W-:Y:S02]  /*9b30*/  @!P1 LDGSTS.E.BYPASS.LTC128B.128 [R5+0xd400], desc[UR38][R2.64], !P0 ;  /* 0x0d40000002059fae */ /* 0x0001e4000c101d66 */
.L_x_12918:
[----:B0-----:R-:W-:Y:S01]  /*9b40*/  IADD3 R3, R6, 0xb0, RZ ;  /* 0x000000b006037810 */ /* 0x001fe20007ffe0ff */
[----:B------:R-:W-:-:S03]  /*9b50*/  IMAD.MOV.U32 R0, RZ, RZ, 0x1 ;  /* 0x00000001ff007424 */ /* 0x000fc600078e00ff */
[----:B------:R-:W-:Y:S02]  /*9b60*/  ISETP.GE.AND P1, PT, R3, R4, PT ;  /* 0x000000040300720c */ /* 0x000fe40003f26270 */
[----:B------:R-:W-:-:S11]  /*9b70*/  SHF.L.U32 R0, R0, 0x1f, RZ ;  /* 0x0000001f00007819 */ /* 0x000fd600000006ff */
[----:B-1----:R-:W-:Y:S02]  /*9b80*/  @!P1 LEA R2, P2, R16, R14, 0x1 ;  /* 0x0000000e10029211 */ /* 0x002fe400078408ff */
[----:B------:R-:W-:-:S03]  /*9b90*/  @!P1 LEA R5, R22, UR45, 0x1 ;  /* 0x0000002d16059c11 */ /* 0x000fc6000f8e08ff */
[----:B------:R-:W-:-:S05]  /*9ba0*/  @!P1 IMAD.X R3, RZ, RZ, R7, P2 ;  /* 0x000000ffff039224 */ /* 0x000fca00010e0607 */
[----:B------:R-:W-:Y:S01]  /*9bb0*/  @!PT LDS RZ, [RZ] ;  /* 0x00000000fffff984 */ /* 0x000fe20000000800 */
[----:B------:R-:W-:Y:S01]  /*9bc0*/  @!PT LDS RZ, [RZ] ;  /* 0x00000000fffff984 */ /* 0x000fe20000000800 */
[----:B------:R-:W-:Y:S01]  /*9bd0*/  @!PT LDS RZ, [RZ] ;  /* 0x00000000fffff984 */ /* 0x000fe20000000800 */
[----:B------:R0:W-:Y:S01]  /*9be0*/  @!P1 LDGSTS.E.BYPASS.LTC128B.128 [R5+0xdc00], desc[UR38][R2.64], !P0 ;  /* 0x0dc0000002059fae */ /* 0x0001e2000c101d66 */
[----:B------:R-:W-:Y:S01]  /*9bf0*/  NOP ;  /* 0x0000000000007918 */ /* 0x000fe20000000000 */
[----:B------:R-:W-:Y:S02]  /*9c00*/  SYNCS.ARRIVE.TRANS64.RED.A0T1 RZ, [UR45+0x16800], RZ ;  /* 0x016800ffffff79a7 */ /* 0x000fe4000820042d */
[----:B------:R-:W-:Y:S01]  /*9c10*/  ARRIVES.LDGSTSBAR.64.TRANSCNT [UR45+0x16800] ;  /* 0x01680000ff0079b0 */ /* 0x000fe20008000aad */
[----:B------:R-:W-:Y:S01]  /*9c20*/  NOP ;  /* 0x0000000000007918 */ /* 0x000fe20000000000 */
[----:B------:R-:W-:Y:S01]  /*9c30*/  SYNCS.ARRIVE.TRANS64.A1T0 RZ, [UR45+0x16800], RZ ;  /* 0x016800ffffff79a7 */ /* 0x000fe2000810002d */
[----:B------:R-:W1:Y:S02]  /*9c40*/  SYNCS.PHASECHK.TRANS64.TRYWAIT P0, [UR45+0x16820], R0 ;  /* 0x01682000ff0075a7 */ /* 0x000e64000800016d */
[----:B01----:R-:W-:Y:S05]  /*9c50*/  @!P0 BRA `(.L_x_12841) ;  /* 0x0000003000ec8947 */ /* 0x003fea0003800000 */
.L_x_12919:
[----:B------:R-:W-:Y:S01]  /*9c60*/  UIADD3 UR4, UR49, -0x2, URZ ;  /* 0xfffffffe31047890 */ /* 0x000fe2000fffe03f */
[----:B------:R-:W-:Y:S01]  /*9c70*/  MOV R24, 0x1 ;  /* 0x0000000100187802 */ /* 0x000fe20000000f00 */
[----:B------:R-:W-:Y:S02]  /*9c80*/  IMAD.MOV.U32 R20, RZ, RZ, RZ ;  /* 0x000000ffff147224 */ /* 0x000fe400078e00ff */
[----:B------:R-:W-:-:S06]  /*9c90*/  UISETP.GE.AND UP0, UPT, UR4, UR48, UPT ;  /* 0x000000300400728c */ /* 0x000fcc000bf06270 */
[----:B------:R-:W-:-:S13]  /*9ca0*/  PLOP3.LUT P0, PT, PT, PT, UP0, 0x80, 0x0 ;  /* 0x000000000000781c */ /* 0x000fda0003f0f008 */
[----:B------:R-:W-:Y:S05]  /*9cb0*/  @!P0 BRA `(.L_x_12842) ;  /* 0x0000000c00f88947 */ /* 0x000fea0003800000 */
[----:B------:R-:W1:Y:S01]  /*9cc0*/  S2R R2, SR_TID.X ;  /* 0x0000000000027919 */ /* 0x000e620000002100 */
[----:B------:R-:W-:Y:S01]  /*9cd0*/  UIADD3 UR4, UR47, 0x1, URZ ;  /* 0x000000012f047890 */ /* 0x000fe2000fffe03f */
[----:B0-----:R-:W-:Y:S01]  /*9ce0*/  LOP3.LUT R3, RZ, UR44, RZ, 0x33, !PT ;  /* 0x0000002cff037c12 */ /* 0x001fe2000f8e33ff */
[----:B------:R-:W-:Y:S01]  /*9cf0*/  IMAD.SHL.U32 R4, R16, 0x2, RZ ;  /* 0x0000000210047824 */ /* 0x000fe200078e00ff */
[----:B------:R-:W-:Y:S01]  /*9d00*/  BSSY B0, `(.L_x_12842) ;  /* 0x00000f9000007945 */ /* 0x000fe20003800000 */
[----:B------:R-:W-:Y:S01]  /*9d10*/  UIMAD UR4, UR4, UR40, URZ ;  /* 0x00000028040472a4 */ /* 0x000fe2000f8e023f */
[----:B------:R-:W-:Y:S01]  /*9d20*/  IMAD.MOV.U32 R21, RZ, RZ, 0x1 ;  /* 0x00000001ff157424 */ /* 0x000fe200078e00ff */
[----:B------:R-:W-:-:S04]  /*9d30*/  MOV R8, RZ ;  /* 0x000000ff00087202 */ /* 0x000fc80000000f00 */
[----:B------:R-:W-:Y:S01]  /*9d40*/  LOP3.LUT R0, RZ, UR4, RZ, 0x33, !PT ;  /* 0x00000004ff007c12 */ /* 0x000fe2000f8e33ff */
[----:B------:R-:W-:Y:S02]  /*9d50*/  ULDC UR4, c[0x0][0x2f4] ;  /* 0x0000bd0000047ab9 */ /* 0x000fe40000000800 */
[----:B------:R-:W-:Y:S02]  /*9d60*/  ISETP.GE.AND P1, PT, R16, UR4, PT ;  /* 0x0000000410007c0c */ /* 0x000fe4000bf26270 */
[----:B------:R-:W-:-:S04]  /*9d70*/  VIMNMX R3, R0, R3, !PT ;  /* 0x0000000300037248 */ /* 0x000fc80007fe0100 */
[----:B------:R-:W-:Y:S02]  /*9d80*/  IADD3 R26, -R3, -0x2, RZ ;  /* 0xfffffffe031a7810 */ /* 0x000fe40007ffe1ff */
[----:B-1----:R-:W-:-:S04]  /*9d90*/  LOP3.LUT R2, R2, 0x7f, RZ, 0xc0, !PT ;  /* 0x0000007f02027812 */ /* 0x002fc800078ec0ff */
[----:B------:R-:W-:-:S04]  /*9da0*/  SHF.R.U32.HI R2, RZ, 0x3, R2 ;  /* 0x00000003ff027819 */ /* 0x000fc80000011602 */
[----:B------:R-:W-:Y:S02]  /*9db0*/  IADD3 R19, R23, R19, R2 ;  /* 0x0000001317137210 */ /* 0x000fe40007ffe002 */
[----:B------:R-:W-:Y:S02]  /*9dc0*/  IADD3 R0, -R2, UR43, RZ ;  /* 0x0000002b02007c10 */ /* 0x000fe4000fffe1ff */
[----:B------:R-:W-:-:S03]  /*9dd0*/  IADD3 R2, R19, -0x180, RZ ;  /* 0xfffffe8013027810 */ /* 0x000fc60007ffe0ff */
[C---:B------:R-:W-:Y:S02]  /*9de0*/  IMAD R4, R3.reuse, 0x80, R0 ;  /* 0x0000008003047824 */ /* 0x040fe400078e0200 */
[----:B------:R-:W-:Y:S02]  /*9df0*/  IMAD R0, R3, -0x80, R2 ;  /* 0xffffff8003007824 */ /* 0x000fe400078e0202 */
[----:B------:R-:W-:-:S07]  /*9e00*/  VIADD R4, R4, 0x100 ;  /* 0x0000010004047836 */ /* 0x000fce0000000000 */
.L_x_12855:
[----:B------:R-:W2:Y:S01]  /*9e10*/  LDL R6, [R1] ;  /* 0x0000000001067983 */ /* 0x000ea20000100800 */
[----:B------:R-:W0:Y:S01]  /*9e20*/  LDC R2, c[0x0][0x430] ;  /* 0x00010c00ff027b82 */ /* 0x000e220000000800 */
[----:B------:R-:W-:Y:S01]  /*9e30*/  IMAD.MOV.U32 R9, RZ, RZ, R0 ;  /* 0x000000ffff097224 */ /* 0x000fe200078e0000 */
[----:B------:R-:W-:Y:S01]  /*9e40*/  ULDC.64 UR4, c[0x0][0x428] ;  /* 0x00010a0000047ab9 */ /* 0x000fe20000000a00 */
[----:B0-----:R-:W-:-:S13]  /*9e50*/  ISETP.NE.AND P0, PT, R2, 0x1, PT ;  /* 0x000000010200780c */ /* 0x001fda0003f05270 */
[----:B------:R-:W0:Y:S08]  /*9e60*/  @P0 LDC R3, c[0x0][0x434] ;  /* 0x00010d00ff030b82 */ /* 0x000e300000000800 */
[----:B------:R-:W1:Y:S01]  /*9e70*/  @P0 LDC R5, c[0x0][0x438] ;  /* 0x00010e00ff050b82 */ /* 0x000e620000000800 */
[----:B0-----:R-:W-:-:S05]  /*9e80*/  @P0 IMAD.HI.U32 R2, R0, R3, RZ ;  /* 0x0000000300020227 */ /* 0x001fca00078e00ff */
[----:B-1----:R-:W-:-:S04]  /*9e90*/  @P0 SHF.R.U32.HI R9, RZ, R5, R2 ;  /* 0x00000005ff090219 */ /* 0x002fc80000011602 */
[----:B------:R-:W-:Y:S02]  /*9ea0*/  SHF.R.S32.HI R3, RZ, 0x1f, R9 ;  /* 0x0000001fff037819 */ /* 0x000fe40000011409 */
[----:B------:R-:W-:-:S05]  /*9eb0*/  MOV R2, R9 ;  /* 0x0000000900027202 */ /* 0x000fca0000000f00 */
[----:B------:R-:W-:-:S04]  /*9ec0*/  IMAD.WIDE.U32 R2, R28, UR4, R2 ;  /* 0x000000041c027c25 */ /* 0x000fc8000f8e0002 */
[----:B--2---:R-:W-:-:S04]  /*9ed0*/  IMAD R5, R6, UR4, RZ ;  /* 0x0000000406057c24 */ /* 0x004fc8000f8e02ff */
[----:B------:R-:W-:Y:S01]  /*9ee0*/  IMAD R5, R28, UR5, R5 ;  /* 0x000000051c057c24 */ /* 0x000fe2000f8e0205 */
[----:B------:R-:W-:Y:S02]  /*9ef0*/  ULDC.64 UR4, c[0x0][0x418] ;  /* 0x0001060000047ab9 */ /* 0x000fe40000000a00 */
[----:B------:R-:W-:Y:S01]  /*9f00*/  LEA R6, P0, R2, UR4, 0x2 ;  /* 0x0000000402067c11 */ /* 0x000fe2000f8010ff */
[----:B------:R-:W-:-:S05]  /*9f10*/  IMAD.IADD R3, R5, 0x1, R3 ;  /* 0x0000000105037824 */ /* 0x000fca00078e0203 */
[----:B------:R-:W-:-:S05]  /*9f20*/  LEA.HI.X R7, R2, UR5, R3, 0x2, P0 ;  /* 0x0000000502077c11 */ /* 0x000fca00080f1403 */
[----:B------:R-:W2:Y:S01]  /*9f30*/  LDG.E R5, desc[UR38][R6.64] ;  /* 0x0000002606057981 */ /* 0x000ea2000c1e1900 */
[----:B------:R-:W-:-:S06]  /*9f40*/  ULOP3.LUT UR6, UR41, 0x2, URZ, 0xfc, !UPT ;  /* 0x0000000229067892 */ /* 0x000fcc000f8efc3f */
[----:B------:R-:W-:Y:S01]  /*9f50*/  IMAD.U32 R10, RZ, RZ, UR6 ;  /* 0x00000006ff0a7e24 */ /* 0x000fe2000f8e00ff */
[----:B------:R-:W-:-:S04]  /*9f60*/  IADD3 R20, R8, 0x1, RZ ;  /* 0x0000000108147810 */ /* 0x000fc80007ffe0ff */
        /* <DEDUP_REMOVED lines=8> */
.L_x_12843:
[----:B------:R-:W-:Y:S01]  /*9ff0*/  LEA R7, R20, UR45, 0x3 ;  /* 0x0000002d14077c11 */ /* 0x000fe2000f8e18ff */
[----:B------:R-:W-:Y:S01]  /*a000*/  BSSY B1, `(.L_x_12844) ;  /* 0x0000004000017945 */ /* 0x000fe20003800000 */
[----:B------:R-:W-:-:S04]  /*a010*/  SHF.L.U32 R2, R24, 0x1f, RZ ;  /* 0x0000001f18027819 */ /* 0x000fc800000006ff */
[----:B------:R-:W0:Y:S02]  /*a020*/  SYNCS.PHASECHK.TRANS64.TRYWAIT P0, [R7+URZ+0x16840], R2 ;  /* 0x01684002070075a7 */ /* 0x000e24000800017f */
[----:B0-----:R-:W-:Y:S05]  /*a030*/  @!P0 BRA `(.L_x_12845) ;  /* 0x00000030000c8947 */ /* 0x001fea0003800000 */
.L_x_12920:
[----:B------:R-:W-:Y:S05]  /*a040*/  BSYNC B1 ;  /* 0x0000000000017941 */ /* 0x000fea0003800000 */
.L_x_12844:
[----:B------:R-:W-:Y:S01]  /*a050*/  ULDC UR4, c[0x0][0x430] ;  /* 0x00010c0000047ab9 */ /* 0x000fe20000000800 */
[----:B------:R-:W-:Y:S01]  /*a060*/  R2UR UR6, R27 ;  /* 0x000000001b0672ca */ /* 0x000fe200000e0000 */
[----:B------:R-:W-:Y:S01]  /*a070*/  UIADD3 UR4, -UR4, URZ, URZ ;  /* 0x0000003f04047290 */ /* 0x000fe2000fffe13f */
[----:B------:R-:W-:-:S05]  /*a080*/  LOP3.LUT P2, RZ, R29, 0x1, RZ, 0xc0, !PT ;  /* 0x000000011dff7812 */ /* 0x000fca000784c0ff */
[----:B------:R-:W-:Y:S01]  /*a090*/  IMAD R6, R9, UR4, R0 ;  /* 0x0000000409067c24 */ /* 0x000fe2000f8e0200 */
[----:B------:R-:W-:-:S04]  /*a0a0*/  ULDC.64 UR4, c[0x0][0x300] ;  /* 0x0000c00000047ab9 */ /* 0x000fc80000000a00 */
[----:B------:R-:W-:-:S05]  /*a0b0*/  SHF.R.S32.HI R23, RZ, 0x1f, R6 ;  /* 0x0000001fff177819 */ /* 0x000fca0000011406 */
[----:B------:R-:W-:-:S04]  /*a0c0*/  IMAD R3, R23, UR4, RZ ;  /* 0x0000000417037c24 */ /* 0x000fc8000f8e02ff */
[C---:B------:R-:W-:Y:S02]  /*a0d0*/  IMAD R9, R6.reuse, UR5, R3 ;  /* 0x0000000506097c24 */ /* 0x040fe4000f8e0203 */
[----:B0-----:R-:W-:Y:S01]  /*a0e0*/  IMAD.WIDE.U32 R2, R6, UR4, RZ ;  /* 0x0000000406027c25 */ /* 0x001fe2000f8e00ff */
        /* <DEDUP_REMOVED lines=18> */
[----:B------:R-:W0:Y:S01]  /*a210*/  SHFL.IDX PT, R2, R10, RZ, 0x181f ;  /* 0x00181fff0a027589 */ /* 0x000e2200000e0000 */
[----:B------:R-:W-:Y:S02]  /*a220*/  SHF.L.U32 R11, R16, 0x1, RZ ;  /* 0x00000001100b7819 */ /* 0x000fe400000006ff */
[----:B------:R-:W-:Y:S01]  /*a230*/  LEA R9, R9, UR45, 0x1 ;  /* 0x0000002d09097c11 */ /* 0x000fe2000f8e08ff */
[----:B------:R-:W1:Y:S04]  /*a240*/  SHFL.IDX PT, R3, R19, RZ, 0x181f ;  /* 0x00181fff13037589 */ /* 0x000e6800000e0000 */
[----:B------:R-:W-:Y:S01]  /*a250*/  SHFL.IDX PT, R14, R10, 0x7, 0x181f ;  /* 0x00f81f000a0e7f89 */ /* 0x000fe200000e0000 */
[----:B0-----:R-:W-:-:S05]  /*a260*/  IADD3 R2, P0, R2, R11, RZ ;  /* 0x0000000b02027210 */ /* 0x001fca0007f1e0ff */
[----:B-1----:R-:W-:-:S05]  /*a270*/  IMAD.X R3, RZ, RZ, R3, P0 ;  /* 0x000000ffff037224 */ /* 0x002fca00000e0603 */
[----:B------:R0:W-:Y:S04]  /*a280*/  LDGSTS.E.BYPASS.LTC128B.128 [R9+0xe400], desc[UR38][R2.64], !P2 ;  /* 0x0e40000002097fae */ /* 0x0001e8000d101d66 */
[----:B0-----:R-:W0:Y:S04]  /*a290*/  SHFL.IDX PT, R2, R10, 0x1, 0x181f ;  /* 0x00381f000a027f89 */ /* 0x001e2800000e0000 */
[----:B------:R-:W1:Y:S01]  /*a2a0*/  SHFL.IDX PT, R3, R19, 0x1, 0x181f ;  /* 0x00381f0013037f89 */ /* 0x000e6200000e0000 */
[----:B0-----:R-:W-:-:S05]  /*a2b0*/  IADD3 R2, P0, R2, R11, RZ ;  /* 0x0000000b02027210 */ /* 0x001fca0007f1e0ff */
[----:B-1----:R-:W-:-:S05]  /*a2c0*/  IMAD.X R3, RZ, RZ, R3, P0 ;  /* 0x000000ffff037224 */ /* 0x002fca00000e0603 */
[----:B------:R0:W-:Y:S04]  /*a2d0*/  LDGSTS.E.BYPASS.LTC128B.128 [R9+0xec00], desc[UR38][R2.64], !P2 ;  /* 0x0ec0000002097fae */ /* 0x0001e8000d101d66 */
[----:B0-----:R-:W0:Y:S04]  /*a2e0*/  SHFL.IDX PT, R2, R10, 0x2, 0x181f ;  /* 0x00581f000a027f89 */ /* 0x001e2800000e0000 */
[----:B------:R-:W1:Y:S01]  /*a2f0*/  SHFL.IDX PT, R3, R19, 0x2, 0x181f ;  /* 0x00581f0013037f89 */ /* 0x000e6200000e0000 */
[----:B0-----:R-:W-:-:S04]  /*a300*/  IADD3 R2, P0, R2, R11, RZ ;  /* 0x0000000b02027210 */ /* 0x001fc80007f1e0ff */
[----:B-1----:R-:W-:-:S05]  /*a310*/  IADD3.X R3, RZ, R3, RZ, P0, !PT ;  /* 0x00000003ff037210 */ /* 0x002fca00007fe4ff */
        /* <DEDUP_REMOVED lines=17> */
[----:B------:R-:W1:Y:S04]  /*a430*/  SHFL.IDX PT, R3, R19, 0x6, 0x181f ;  /* 0x00d81f0013037f89 */ /* 0x000e6800000e0000 */
[----:B------:R-:W2:Y:S01]  /*a440*/  SHFL.IDX PT, R19, R19, 0x7, 0x181f ;  /* 0x00f81f0013137f89 */ /* 0x000ea200000e0000 */
[----:B0-----:R-:W-:-:S05]  /*a450*/  IADD3 R2, P0, R2, R11, RZ ;  /* 0x0000000b02027210 */ /* 0x001fca0007f1e0ff */
[----:B-1----:R-:W-:-:S05]  /*a460*/  IMAD.X R3, RZ, RZ, R3, P0 ;  /* 0x000000ffff037224 */ /* 0x002fca00000e0603 */
[----:B--2---:R0:W-:Y:S03]  /*a470*/  LDGSTS.E.BYPASS.LTC128B.128 [R9+0x11400], desc[UR38][R2.64], !P2 ;  /* 0x1140000002097fae */ /* 0x0041e6000d101d66 */
.L_x_12938:
[----:B0-----:R-:W-:-:S05]  /*a480*/  IMAD.SHL.U32 R2, R16, 0x2, RZ ;  /* 0x0000000210027824 */ /* 0x001fca00078e00ff */
[----:B------:R-:W-:-:S04]  /*a490*/  IADD3 R2, P0, R14, R2, RZ ;  /* 0x000000020e027210 */ /* 0x000fc80007f1e0ff */
[----:B------:R-:W-:Y:S02]  /*a4a0*/  IADD3.X R3, RZ, R19, RZ, P0, !PT ;  /* 0x00000013ff037210 */ /* 0x000fe400007fe4ff */
[----:B------:R-:W-:-:S03]  /*a4b0*/  PLOP3.LUT P0, PT, PT, PT, PT, 0x80, 0x0 ;  /* 0x000000000000781c */ /* 0x000fc60003f0f070 */
[----:B------:R-:W-:Y:S01]  /*a4c0*/  @!PT LDS RZ, [RZ] ;  /* 0x00000000fffff984 */ /* 0x000fe20000000800 */
[----:B------:R-:W-:Y:S01]  /*a4d0*/  @!PT LDS RZ, [RZ] ;  /* 0x00000000fffff984 */ /* 0x000fe20000000800 */
[----:B------:R-:W-:Y:S01]  /*a4e0*/  @!PT LDS RZ, [RZ] ;  /* 0x00000000fffff984 */ /* 0x000fe20000000800 */
[----:B------:R0:W-:Y:S01]  /*a4f0*/  LDGSTS.E.BYPASS.LTC128B.128 [R9+0x11c00], desc[UR38][R2.64], !P2 ;  /* 0x11c0000002097fae */ /* 0x0001e2000d101d66 */
[----:B------:R-:W-:-:S09]  /*a500*/  NOP ;  /* 0x0000000000007918 */ /* 0x000fd20000000000 */
.L_x_12847:
        /* <DEDUP_REMOVED lines=12> */
.L_x_12848:
[----:B------:R0:W-:Y:S01]  /*a5d0*/  SYNCS.ARRIVE.TRANS64.A1T0 RZ, [R7+URZ+0x16830], RZ ;  /* 0x016830ff07ff79a7 */ /* 0x0001e2000810003f */
[----:B------:R-:W-:Y:S05]  /*a5e0*/  @!P3 BRA `(.L_x_12849) ;  /* 0x000000000004b947 */ /* 0x000fea0003800000 */
[----:B------:R-:W-:Y:S01]  /*a5f0*/  BPT.TRAP 0x1 ;  /* 0x000000040000795c */ /* 0x000fe20000300000 */
.L_x_12849:
[----:B------:R-:W-:Y:S01]  /*a600*/  SHF.L.U32 R2, R21, 0x1f, RZ ;  /* 0x0000001f15027819 */ /* 0x000fe200000006ff */
[----:B------:R-:W-:Y:S01]  /*a610*/  BSSY B1, `(.L_x_12850) ;  /* 0x0000004000017945 */ /* 0x000fe20003800000 */
[----:B0-----:R-:W-:-:S04]  /*a620*/  LEA R7, R8, UR45, 0x3 ;  /* 0x0000002d08077c11 */ /* 0x001fc8000f8e18ff */
[----:B------:R-:W0:Y:S02]  /*a630*/  SYNCS.PHASECHK.TRANS64.TRYWAIT P0, [R7+URZ+0x16860], R2 ;  /* 0x01686002070075a7 */ /* 0x000e24000800017f */
[----:B0-----:R-:W-:Y:S05]  /*a640*/  @!P0 BRA `(.L_x_12851) ;  /* 0x0000003000fc8947 */ /* 0x001fea0003800000 */
.L_x_12939:
[----:B------:R-:W-:Y:S05]  /*a650*/  BSYNC B1 ;  /* 0x0000000000017941 */ /* 0x000fea0003800000 */
.L_x_12850:
[----:B------:R-:W-:Y:S01]  /*a660*/  UMOV UR4, 0xffffffff ;  /* 0xffffffff00047882 */ /* 0x000fe20000000000 */
[----:B------:R-:W-:Y:S01]  /*a670*/  IMAD R8, R8, 0x2000, R22 ;  /* 0x0000200008087824 */ /* 0x000fe200078e0216 */
[----:B------:R-:W-:Y:S01]  /*a680*/  SHF.L.U32 R19, R16, 0x1, RZ ;  /* 0x0000000110137819 */ /* 0x000fe200000006ff */
[----:B------:R-:W-:Y:S06]  /*a690*/  BRA.DIV UR4, `(.L_x_12852) ;  /* 0x0000003204fc7947 */ /* 0x000fec000b800000 */
[----:B------:R-:W0:Y:S01]  /*a6a0*/  SHFL.IDX PT, R14, R17, RZ, 0x181f ;  /* 0x00181fff110e7589 */ /* 0x000e2200000e0000 */
[----:B------:R-:W-:Y:S02]  /*a6b0*/  ISETP.LT.OR P0, PT, R4, 0x1, P1 ;  /* 0x000000010400780c */ /* 0x000fe40000f01670 */
[----:B------:R-:W-:Y:S01]  /*a6c0*/  LEA R8, R8, UR45, 0x1 ;  /* 0x0000002d08087c11 */ /* 0x000fe2000f8e08ff */
[----:B------:R-:W1:Y:S04]  /*a6d0*/  SHFL.IDX PT, R3, R18, RZ, 0x181f ;  /* 0x00181fff12037589 */ /* 0x000e6800000e0000 */
[----:B------:R-:W2:Y:S04]  /*a6e0*/  SHFL.IDX PT, R11, R17, 0x1, 0x181f ;  /* 0x00381f00110b7f89 */ /* 0x000ea800000e0000 */
[----:B------:R-:W3:Y:S04]  /*a6f0*/  SHFL.IDX PT, R9, R18, 0x1, 0x181f ;  /* 0x00381f0012097f89 */ /* 0x000ee800000e0000 */
[----:B------:R-:W4:Y:S04]  /*a700*/  SHFL.IDX PT, R12, R17, 0x2, 0x181f ;  /* 0x00581f00110c7f89 */ /* 0x000f2800000e0000 */
[----:B------:R-:W5:Y:S01]  /*a710*/  SHFL.IDX PT, R10, R18, 0x2, 0x181f ;  /* 0x00581f00120a7f89 */ /* 0x000f6200000e0000 */
[----:B0-----:R-:W-:-:S03]  /*a720*/  IADD3 R2, P2, R14, R19, RZ ;  /* 0x000000130e027210 */ /* 0x001fc60007f5e0ff */
[----:B------:R-:W-:Y:S02]  /*a730*/  SHFL.IDX PT, R14, R17, 0x7, 0x181f ;  /* 0x00f81f00110e7f89 */ /* 0x000fe400000e0000 */
[----:B-1----:R-:W-:-:S05]  /*a740*/  IMAD.X R3, RZ, RZ, R3, P2 ;  /* 0x000000ffff037224 */ /* 0x002fca00010e0603 */
[----:B------:R2:W-:Y:S01]  /*a750*/  LDGSTS.E.BYPASS.LTC128B.128 [R8+0x400], desc[UR38][R2.64], !P0 ;  /* 0x0040000002087fae */ /* 0x0005e2000c101d66 */
[C---:B------:R-:W-:Y:S02]  /*a760*/  ISETP.LT.OR P0, PT, R4.reuse, 0x11, P1 ;  /* 0x000000110400780c */ /* 0x040fe40000f01670 */
[----:B--2---:R-:W-:Y:S02]  /*a770*/  IADD3 R2, P2, R11, R19, RZ ;  /* 0x000000130b027210 */ /* 0x004fe40007f5e0ff */
[----:B------:R-:W0:Y:S03]  /*a780*/  SHFL.IDX PT, R11, R17, 0x3, 0x181f ;  /* 0x00781f00110b7f89 */ /* 0x000e2600000e0000 */
[----:B---3--:R-:W-:Y:S02]  /*a790*/  IMAD.X R3, RZ, RZ, R9, P2 ;  /* 0x000000ffff037224 */ /* 0x008fe400010e0609 */
[----:B------:R-:W1:Y:S04]  /*a7a0*/  SHFL.IDX PT, R9, R18, 0x3, 0x181f ;  /* 0x00781f0012097f89 */ /* 0x000e6800000e0000 */
[----:B------:R4:W-:Y:S01]  /*a7b0*/  LDGSTS.E.BYPASS.LTC128B.128 [R8+0xc00], desc[UR38][R2.64], !P0 ;  /* 0x00c0000002087fae */ /* 0x0009e2000c101d66 */
[----:B------:R-:W-:-:S02]  /*a7c0*/  ISETP.LT.OR P0, PT, R4, 0x21, P1 ;  /* 0x000000210400780c */ /* 0x000fc40000f01670 */
[----:B----4-:R-:W-:Y:S02]  /*a7d0*/  IADD3 R2, P2, R12, R19, RZ ;  /* 0x000000130c027210 */ /* 0x010fe40007f5e0ff */
[----:B------:R-:W2:Y:S02]  /*a7e0*/  SHFL.IDX PT, R12, R17, 0x4, 0x181f ;  /* 0x00981f00110c7f89 */ /* 0x000ea400000e0000 */
[----:B-----5:R-:W-:Y:S02]  /*a7f0*/  IADD3.X R3, RZ, R10, RZ, P2, !PT ;  /* 0x0000000aff037210 */ /* 0x020fe400017fe4ff */
[----:B------:R-:W3:Y:S05]  /*a800*/  SHFL.IDX PT, R10, R18, 0x4, 0x181f ;  /* 0x00981f00120a7f89 */ /* 0x000eea00000e0000 */
[----:B------:R0:W-:Y:S01]  /*a810*/  LDGSTS.E.BYPASS.LTC128B.128 [R8+0x1400], desc[UR38][R2.64], !P0 ;  /* 0x0140000002087fae */ /* 0x0001e2000c101d66 */
[----:B------:R-:W-:-:S02]  /*a820*/  ISETP.LT.OR P0, PT, R4, 0x31, P1 ;  /* 0x000000310400780c */ /* 0x000fc40000f01670 */
[----:B0-----:R-:W-:Y:S02]  /*a830*/  IADD3 R2, P2, R11, R19, RZ ;  /* 0x000000130b027210 */ /* 0x001fe40007f5e0ff */
[----:B------:R-:W0:Y:S03]  /*a840*/  SHFL.IDX PT, R11, R17, 0x5, 0x181f ;  /* 0x00b81f00110b7f89 */ /* 0x000e2600000e0000 */
[----:B-1----:R-:W-:Y:S02]  /*a850*/  IMAD.X R3, RZ, RZ, R9, P2 ;  /* 0x000000ffff037224 */ /* 0x002fe400010e0609 */
[----:B------:R-:W1:Y:S04]  /*a860*/  SHFL.IDX PT, R9, R18, 0x5, 0x181f ;  /* 0x00b81f0012097f89 */ /* 0x000e6800000e0000 */
[----:B------:R2:W-:Y:S01]  /*a870*/  LDGSTS.E.BYPASS.LTC128B.128 [R8+0x1c00], desc[UR38][R2.64], !P0 ;  /* 0x01c0000002087fae */ /* 0x0005e2000c101d66 */
[----:B------:R-:W-:-:S02]  /*a880*/  ISETP.LT.OR P0, PT, R4, 0x41, P1 ;  /* 0x000000410400780c */ /* 0x000fc40000f01670 */
[----:B--2---:R-:W-:Y:S02]  /*a890*/  IADD3 R2, P2, R12, R19, RZ ;  /* 0x000000130c027210 */ /* 0x004fe40007f5e0ff */
[----:B------:R-:W2:Y:S03]  /*a8a0*/  SHFL.IDX PT, R12, R17, 0x6, 0x181f ;  /* 0x00d81f00110c7f89 */ /* 0x000ea600000e0000 */
[----:B---3--:R-:W-:Y:S02]  /*a8b0*/  IMAD.X R3, RZ, RZ, R10, P2 ;  /* 0x000000ffff037224 */ /* 0x008fe400010e060a */
[----:B------:R-:W3:Y:S04]  /*a8c0*/  SHFL.IDX PT, R10, R18, 0x6, 0x181f ;  /* 0x00d81f00120a7f89 */ /* 0x000ee800000e0000 */
[----:B------:R0:W-:Y:S01]  /*a8d0*/  LDGSTS.E.BYPASS.LTC128B.128 [R8+0x2400], desc[UR38][R2.64], !P0 ;  /* 0x0240000002087fae */ /* 0x0001e2000c101d66 */
[----:B------:R-:W-:-:S03]  /*a8e0*/  ISETP.LT.OR P0, PT, R4, 0x51, P1 ;  /* 0x000000510400780c */ /* 0x000fc60000f01670 */
[----:B------:R-:W4:Y:S01]  /*a8f0*/  SHFL.IDX PT, R18, R18, 0x7, 0x181f ;  /* 0x00f81f0012127f89 */ /* 0x000f2200000e0000 */
[----:B0-----:R-:W-:-:S04]  /*a900*/  IADD3 R2, P2, R11, R19, RZ ;  /* 0x000000130b027210 */ /* 0x001fc80007f5e0ff */
[----:B-1----:R-:W-:-:S05]  /*a910*/  IADD3.X R3, RZ, R9, RZ, P2, !PT ;  /* 0x00000009ff037210 */ /* 0x002fca00017fe4ff */
[----:B------:R2:W-:Y:S01]  /*a920*/  LDGSTS.E.BYPASS.LTC128B.128 [R8+0x2c00], desc[UR38][R2.64], !P0 ;  /* 0x02c0000002087fae */ /* 0x0005e2000c101d66 */
[----:B------:R-:W-:Y:S02]  /*a930*/  ISETP.LT.OR P0, PT, R4, 0x61, P1 ;  /* 0x000000610400780c */ /* 0x000fe40000f01670 */
[----:B--2---:R-:W-:-:S05]  /*a940*/  IADD3 R2, P2, R12, R19, RZ ;  /* 0x000000130c027210 */ /* 0x004fca0007f5e0ff */
[----:B---3--:R-:W-:-:S06]  /*a950*/  IMAD.X R3, RZ, RZ, R10, P2 ;  /* 0x000000ffff037224 */ /* 0x008fcc00010e060a */
[----:B----4-:R0:W-:Y:S02]  /*a960*/  LDGSTS.E.BYPASS.LTC128B.128 [R8+0x3400], desc[UR38][R2.64], !P0 ;  /* 0x0340000002087fae */ /* 0x0101e4000c101d66 */
.L_x_12957:
[----:B------:R-:W-:Y:S01]  /*a970*/  ISETP.LT.OR P0, PT, R4, 0x71, P1 ;  /* 0x000000710400780c */ /* 0x000fe20000f01670 */
[----:B------:R-:W-:Y:S01]  /*a980*/  ULDC.64 UR4, c[0x0][0x328] ;  /* 0x0000ca0000047ab9 */ /* 0x000fe20000000a00 */
[----:B0-----:R-:W-:Y:S01]  /*a990*/  IADD3 R2, P2, R14, R19, RZ ;  /* 0x000000130e027210 */ /* 0x001fe20007f5e0ff */
[----:B------:R-:W-:-:S04]  /*a9a0*/  IMAD R23, R23, UR4, RZ ;  /* 0x0000000417177c24 */ /* 0x000fc8000f8e02ff */
[----:B------:R-:W-:Y:S02]  /*a9b0*/  IMAD.X R3, RZ, RZ, R18, P2 ;  /* 0x000000ffff037224 */ /* 0x000fe400010e0612 */
[----:B------:R-:W-:-:S04]  /*a9c0*/  IMAD R23, R6, UR5, R23 ;  /* 0x0000000506177c24 */ /* 0x000fc8000f8e0217 */
[----:B------:R-:W-:Y:S01]  /*a9d0*/  @!PT LDS RZ, [RZ] ;  /* 0x00000000fffff984 */ /* 0x000fe20000000800 */
[----:B------:R-:W-:Y:S01]  /*a9e0*/  @!PT LDS RZ, [RZ] ;  /* 0x00000000fffff984 */ /* 0x000fe20000000800 */
[----:B------:R-:W-:Y:S01]  /*a9f0*/  @!PT LDS RZ, [RZ] ;  /* 0x00000000fffff984 */ /* 0x000fe20000000800 */
        /* <DEDUP_REMOVED lines=10> */
.L_x_12853:
        /* <DEDUP_REMOVED lines=12> */
.L_x_12854:
[----:B------:R-:W-:Y:S01]  /*ab60*/  R2UR UR4, R27 ;  /* 0x000000001b0472ca */ /* 0x000fe200000e0000 */
[----:B------:R-:W-:Y:S01]  /*ab70*/  VIADD R26, R26, 0xffffffff ;  /* 0xffffffff1a1a7836 */ /* 0x000fe20000000000 */
[----:B------:R-:W-:Y:S01]  /*ab80*/  ULDC.64 UR6, c[0x0][0x330] ;  /* 0x0000cc0000067ab9 */ /* 0x000fe20000000a00 */
[----:B------:R-:W-:Y:S01]  /*ab90*/  IMAD.MOV.U32 R18, RZ, RZ, R2 ;  /* 0x000000ffff127224 */ /* 0x000fe200078e0002 */
[----:B------:R-:W-:Y:S01]  /*aba0*/  MOV R3, UR6 ;  /* 0x0000000600037c02 */ /* 0x000fe20008000f00 */
[----:B------:R0:W-:Y:S01]  /*abb0*/  SYNCS.ARRIVE.TRANS64.A1T0 RZ, [R7+URZ+0x16850], RZ ;  /* 0x016850ff07ff79a7 */ /* 0x0001e2000810003f */
[----:B------:R-:W-:Y:S01]  /*abc0*/  ISETP.GT.AND P0, PT, R26, UR48, PT ;  /* 0x000000301a007c0c */ /* 0x000fe2000bf04270 */
[----:B------:R-:W-:Y:S01]  /*abd0*/  VIADD R4, R4, 0x80 ;  /* 0x0000008004047836 */ /* 0x000fe20000000000 */
[----:B------:R-:W-:Y:S01]  /*abe0*/  MOV R21, R24 ;  /* 0x0000001800157202 */ /* 0x000fe20000000f00 */
[----:B------:R-:W-:-:S04]  /*abf0*/  IMAD.WIDE.U32 R18, R3, UR42, R18 ;  /* 0x0000002a03127c25 */ /* 0x000fc8000f8e0012 */
[----:B------:R-:W-:Y:S01]  /*ac00*/  UIMAD UR4, UR4, UR6, URZ ;  /* 0x00000006040472a4 */ /* 0x000fe2000f8e023f */
[----:B------:R-:W-:Y:S02]  /*ac10*/  VIADD R0, R0, 0xffffff80 ;  /* 0xffffff8000007836 */ /* 0x000fe40000000000 */
[----:B------:R-:W-:Y:S01]  /*ac20*/  IMAD.MOV.U32 R8, RZ, RZ, R20 ;  /* 0x000000ffff087224 */ /* 0x000fe200078e0014 */
[----:B------:R-:W-:-:S03]  /*ac30*/  UIMAD UR4, UR42, UR7, UR4 ;  /* 0x000000072a0472a4 */ /* 0x000fc6000f8e0204 */
[----:B------:R-:W-:Y:S02]  /*ac40*/  ULDC.64 UR6, c[0x0][0x318] ;  /* 0x0000c60000067ab9 */ /* 0x000fe40000000a00 */
[----:B------:R-:W-:Y:S02]  /*ac50*/  LEA R17, P2, R18, UR6, 0x1 ;  /* 0x0000000612117c11 */ /* 0x000fe4000f8408ff */
[----:B------:R-:W-:-:S04]  /*ac60*/  IADD3 R3, R19, UR4, RZ ;  /* 0x0000000413037c10 */ /* 0x000fc8000fffe0ff */
[----:B------:R-:W-:Y:S01]  /*ac70*/  LEA.HI.X R18, R18, UR7, R3, 0x1, P2 ;  /* 0x0000000712127c11 */ /* 0x000fe200090f0c03 */
[----:B0-----:R-:W-:Y:S06]  /*ac80*/  @P0 BRA `(.L_x_12855) ;  /* 0xfffffff000600947 */ /* 0x001fec000383ffff */
[----:B------:R-:W-:Y:S05]  /*ac90*/  BSYNC B0 ;  /* 0x0000000000007941 */ /* 0x000fea0003800000 */
.L_x_12842:
[----:B------:R-:W-:-:S06]  /*aca0*/  ULOP3.LUT UR4, UR41, 0x2, URZ, 0xfc, !UPT ;  /* 0x0000000229047892 */ /* 0x000fcc000f8efc3f */
[----:B0-----:R-:W-:-:S05]  /*acb0*/  IMAD.U32 R0, RZ, RZ, UR4 ;  /* 0x00000004ff007e24 */ /* 0x001fca000f8e00ff */
[----:B------:R-:W-:-:S13]  /*acc0*/  ISETP.NE.AND P0, PT, R0, 0x3, PT ;  /* 0x000000030000780c */ /* 0x000fda0003f05270 */
[----:B------:R-:W-:Y:S05]  /*acd0*/  @!P0 BRA `(.L_x_12856) ;  /* 0x0000000000048947 */ /* 0x000fea0003800000 */
[----:B------:R-:W-:Y:S01]  /*ace0*/  BPT.TRAP 0x1 ;  /* 0x000000040000795c */ /* 0x000fe20000300000 */
.L_x_12856:
[----:B------:R-:W-:Y:S01]  /*acf0*/  LEA R0, R20, UR45, 0x3 ;  /* 0x0000002d14007c11 */ /* 0x000fe2000f8e18ff */
        /* <DEDUP_REMOVED lines=11> */
.L_x_12958:
[----:B------:R-:W-:Y:S05]  /*adb0*/  BSYNC B0 ;  /* 0x0000000000007941 */ /* 0x000fea0003800000 */
.L_x_12857:
[----:B------:R-:W-:-:S03]  /*adc0*/  UMOV UR4, 0xffffffff ;  /* 0xffffffff00047882 */ /* 0x000fc60000000000 */
[----:B------:R-:W-:Y:S05]  /*add0*/  BRA.DIV UR4, `(.L_x_12859) ;  /* 0x00000036048c7947 */ /* 0x000fea000b800000 */
[----:B------:R-:W1:Y:S01]  /*ade0*/  SHFL.IDX PT, R14, R17, RZ, 0x181f ;  /* 0x00181fff110e7589 */ /* 0x000e6200000e0000 */
[----:B------:R-:W-:Y:S01]  /*adf0*/  ULDC UR4, c[0x0][0x2f4] ;  /* 0x0000bd0000047ab9 */ /* 0x000fe20000000800 */
[----:B------:R-:W-:Y:S02]  /*ae00*/  LEA R4, R4, UR45, 0x1 ;  /* 0x0000002d04047c11 */ /* 0x000fe4000f8e08ff */
[----:B------:R-:W2:Y:S01]  /*ae10*/  SHFL.IDX PT, R21, R17, 0x2, 0x181f ;  /* 0x00581f0011157f89 */ /* 0x000ea200000e0000 */
[C---:B------:R-:W-:Y:S02]  /*ae20*/  ISETP.GE.AND P0, PT, R16.reuse, UR4, PT ;  /* 0x0000000410007c0c */ /* 0x040fe4000bf06270 */
[----:B------:R-:W-:Y:S01]  /*ae30*/  SHF.L.U32 R16, R16, 0x1, RZ ;  /* 0x0000000110107819 */ /* 0x000fe200000006ff */
[----:B------:R-:W3:Y:S01]  /*ae40*/  SHFL.IDX PT, R9, R17, 0x1, 0x181f ;  /* 0x00381f0011097f89 */ /* 0x000ee200000e0000 */
[C---:B------:R-:W-:Y:S02]  /*ae50*/  ISETP.LT.OR P2, PT, R5.reuse, 0x1, P0 ;  /* 0x000000010500780c */ /* 0x040fe40000741670 */
[----:B------:R-:W-:Y:S01]  /*ae60*/  ISETP.LT.OR P1, PT, R5, 0x11, P0 ;  /* 0x000000110500780c */ /* 0x000fe20000721670 */
[----:B0-----:R-:W0:Y:S04]  /*ae70*/  SHFL.IDX PT, R3, R18, RZ, 0x181f ;  /* 0x00181fff12037589 */ /* 0x001e2800000e0000 */
[----:B------:R-:W4:Y:S04]  /*ae80*/  SHFL.IDX PT, R19, R18, 0x2, 0x181f ;  /* 0x00581f0012137f89 */ /* 0x000f2800000e0000 */
[----:B------:R-:W5:Y:S01]  /*ae90*/  SHFL.IDX PT, R7, R18, 0x1, 0x181f ;  /* 0x00381f0012077f89 */ /* 0x000f6200000e0000 */
[----:B-1----:R-:W-:-:S03]  /*aea0*/  IADD3 R8, P4, R14, R16, RZ ;  /* 0x000000100e087210 */ /* 0x002fc60007f9e0ff */
[----:B------:R-:W-:Y:S01]  /*aeb0*/  SHFL.IDX PT, R10, R18, 0x3, 0x181f ;  /* 0x00781f00120a7f89 */ /* 0x000fe200000e0000 */
[----:B--2---:R-:W-:-:S03]  /*aec0*/  IADD3 R2, P5, R21, R16, RZ ;  /* 0x0000001015027210 */ /* 0x004fc60007fbe0ff */
[----:B------:R-:W-:Y:S01]  /*aed0*/  SHFL.IDX PT, R14, R17, 0x3, 0x181f ;  /* 0x00781f00110e7f89 */ /* 0x000fe200000e0000 */
[----:B---3--:R-:W-:-:S03]  /*aee0*/  IADD3 R6, P3, R9, R16, RZ ;  /* 0x0000001009067210 */ /* 0x008fc60007f7e0ff */
[----:B------:R-:W1:Y:S01]  /*aef0*/  SHFL.IDX PT, R23, R17, 0x4, 0x181f ;  /* 0x00981f0011177f89 */ /* 0x000e6200000e0000 */
[----:B0-----:R-:W-:Y:S01]  /*af00*/  IMAD.X R9, RZ, RZ, R3, P4 ;  /* 0x000000ffff097224 */ /* 0x001fe200020e0603 */
[----:B------:R-:W-:Y:S02]  /*af10*/  ISETP.LT.OR P4, PT, R5, 0x21, P0 ;  /* 0x000000210500780c */ /* 0x000fe40000781670 */
[----:B------:R-:W0:Y:S01]  /*af20*/  SHFL.IDX PT, R25, R17, 0x5, 0x181f ;  /* 0x00b81f0011197f89 */ /* 0x000e2200000e0000 */
[----:B----4-:R-:W-:-:S03]  /*af30*/  IADD3.X R3, RZ, R19, RZ, P5, !PT ;  /* 0x00000013ff037210 */ /* 0x010fc60002ffe4ff */
[----:B------:R-:W2:Y:S01]  /*af40*/  SHFL.IDX PT, R19, R18, 0x4, 0x181f ;  /* 0x00981f0012137f89 */ /* 0x000ea200000e0000 */
[----:B-----5:R-:W-:-:S03]  /*af50*/  IMAD.X R7, RZ, RZ, R7, P3 ;  /* 0x000000ffff077224 */ /* 0x020fc600018e0607 */
[----:B------:R-:W-:Y:S04]  /*af60*/  SHFL.IDX PT, R27, R17, 0x6, 0x181f ;  /* 0x00d81f00111b7f89 */ /* 0x000fe800000e0000 */
[----:B------:R1:W-:Y:S04]  /*af70*/  LDGSTS.E.BYPASS.LTC128B.128 [R4+0x400], desc[UR38][R8.64], !P2 ;  /* 0x0040000008047fae */ /* 0x0003e8000d101d66 */
[----:B------:R-:W3:Y:S04]  /*af80*/  SHFL.IDX PT, R21, R18, 0x5, 0x181f ;  /* 0x00b81f0012157f89 */ /* 0x000ee800000e0000 */
[----:B------:R0:W-:Y:S01]  /*af90*/  LDGSTS.E.BYPASS.LTC128B.128 [R4+0xc00], desc[UR38][R6.64], !P1 ;  /* 0x00c0000006047fae */ /* 0x0001e2000c901d66 */
[----:B------:R-:W-:-:S03]  /*afa0*/  ISETP.LT.OR P1, PT, R5, 0x31, P0 ;  /* 0x000000310500780c */ /* 0x000fc60000721670 */
[----:B------:R-:W4:Y:S04]  /*afb0*/  SHFL.IDX PT, R22, R18, 0x6, 0x181f ;  /* 0x00d81f0012167f89 */ /* 0x000f2800000e0000 */
[----:B------:R5:W-:Y:S01]  /*afc0*/  LDGSTS.E.BYPASS.LTC128B.128 [R4+0x1400], desc[UR38][R2.64], !P4 ;  /* 0x0140000002047fae */ /* 0x000be2000e101d66 */
[-C--:B-1----:R-:W-:Y:S02]  /*afd0*/  IADD3 R8, P4, R23, R16.reuse, RZ ;  /* 0x0000001017087210 */ /* 0x082fe40007f9e0ff */
[----:B0-----:R-:W-:Y:S01]  /*afe0*/  IADD3 R6, P3, R25, R16, RZ ;  /* 0x0000001019067210 */ /* 0x001fe20007f7e0ff */
[----:B------:R-:W0:Y:S02]  /*aff0*/  SHFL.IDX PT, R18, R18, 0x7, 0x181f ;  /* 0x00f81f0012127f89 */ /* 0x000e2400000e0000 */
[----:B--2---:R-:W-:Y:S01]  /*b000*/  IMAD.X R9, RZ, RZ, R19, P4 ;  /* 0x000000ffff097224 */ /* 0x004fe200020e0613 */
[----:B------:R-:W-:-:S02]  /*b010*/  ISETP.LT.OR P4, PT, R5, 0x61, P0 ;  /* 0x000000610500780c */ /* 0x000fc40000781670 */
[----:B-----5:R-:W-:Y:S02]  /*b020*/  IADD3 R2, P2, R14, R16, RZ ;  /* 0x000000100e027210 */ /* 0x020fe40007f5e0ff */
[----:B---3--:R-:W-:Y:S01]  /*b030*/  IADD3.X R7, RZ, R21, RZ, P3, !PT ;  /* 0x00000015ff077210 */ /* 0x008fe20001ffe4ff */
[----:B------:R1:W2:Y:S02]  /*b040*/  SHFL.IDX PT, R14, R17, 0x7, 0x181f ;  /* 0x00f81f00110e7f89 */ /* 0x0002a400000e0000 */
[----:B------:R-:W-:Y:S01]  /*b050*/  IMAD.X R3, RZ, RZ, R10, P2 ;  /* 0x000000ffff037224 */ /* 0x000fe200010e060a */
[----:B------:R-:W-:Y:S01]  /*b060*/  ISETP.LT.OR P2, PT, R5, 0x41, P0 ;  /* 0x000000410500780c */ /* 0x000fe20000741670 */
[----:B------:R-:W-:-:S03]  /*b070*/  IMAD.MOV.U32 R10, RZ, RZ, RZ ;  /* 0x000000ffff0a7224 */ /* 0x000fc600078e00ff */
[----:B------:R3:W-:Y:S01]  /*b080*/  LDGSTS.E.BYPASS.LTC128B.128 [R4+0x1c00], desc[UR38][R2.64], !P1 ;  /* 0x01c0000002047fae */ /* 0x0007e2000c901d66 */
[----:B------:R-:W-:-:S08]  /*b090*/  ISETP.LT.OR P1, PT, R5, 0x51, P0 ;  /* 0x000000510500780c */ /* 0x000fd00000721670 */
[----:B------:R1:W-:Y:S01]  /*b0a0*/  LDGSTS.E.BYPASS.LTC128B.128 [R4+0x2400], desc[UR38][R8.64], !P2 ;  /* 0x0240000008047fae */ /* 0x0003e2000d101d66 */
[----:B---3--:R-:W-:-:S04]  /*b0b0*/  IADD3 R2, P5, R27, R16, RZ ;  /* 0x000000101b027210 */ /* 0x008fc80007fbe0ff */
[----:B------:R1:W-:Y:S01]  /*b0c0*/  LDGSTS.E.BYPASS.LTC128B.128 [R4+0x2c00], desc[UR38][R6.64], !P1 ;  /* 0x02c0000006047fae */ /* 0x0003e2000c901d66 */
[----:B----4-:R-:W-:-:S05]  /*b0d0*/  IMAD.X R3, RZ, RZ, R22, P5 ;  /* 0x000000ffff037224 */ /* 0x010fca00028e0616 */
[----:B0-2---:R1:W-:Y:S03]  /*b0e0*/  LDGSTS.E.BYPASS.LTC128B.128 [R4+0x3400], desc[UR38][R2.64], !P4 ;  /* 0x0340000002047fae */ /* 0x0053e6000e101d66 */
.L_x_12976:
[----:B------:R-:W-:Y:S02]  /*b0f0*/  ISETP.LT.OR P0, PT, R5, 0x71, P0 ;  /* 0x000000710500780c */ /* 0x000fe40000701670 */
[----:B-1----:R-:W-:-:S04]  /*b100*/  IADD3 R2, P1, R14, R16, RZ ;  /* 0x000000100e027210 */ /* 0x002fc80007f3e0ff */
[----:B------:R-:W-:-:S07]  /*b110*/  IADD3.X R3, RZ, R18, RZ, P1, !PT ;  /* 0x00000012ff037210 */ /* 0x000fce0000ffe4ff */
[----:B------:R-:W-:Y:S01]  /*b120*/  @!PT LDS RZ, [RZ] ;  /* 0x00000000fffff984 */ /* 0x000fe20000000800 */
[----:B------:R-:W-:Y:S01]  /*b130*/  @!PT LDS RZ, [RZ] ;  /* 0x00000000fffff984 */ /* 0x000fe20000000800 */
[----:B------:R-:W-:Y:S01]  /*b140*/  @!PT LDS RZ, [RZ] ;  /* 0x00000000fffff984 */ /* 0x000fe20000000800 */
[----:B------:R0:W-:Y:S01]  /*b150*/  LDGSTS.E.BYPASS.LTC128B.128 [R4+0x3c00], desc[UR38][R2.64], !P0 ;  /* 0x03c0000002047fae */ /* 0x0001e2000c101d66 */
[----:B------:R-:W-:Y:S01]  /*b160*/  PLOP3.LUT P0, PT, PT, PT, PT, 0x80, 0x0 ;  /* 0x000000000000781c */ /* 0x000fe20003f0f070 */
[----:B------:R-:W-:-:S12]  /*b170*/  NOP ;  /* 0x0000000000007918 */ /* 0x000fd80000000000 */
.L_x_12860:
        /* <DEDUP_REMOVED lines=12> */
.L_x_12861:
[----:B------:R-:W-:Y:S01]  /*b240*/  VIADD R2, R20, 0x1 ;  /* 0x0000000114027836 */ /* 0x000fe20000000000 */
[----:B------:R0:W-:Y:S04]  /*b250*/  SYNCS.ARRIVE.TRANS64.A1T0 RZ, [R0+URZ+0x16850], RZ ;  /* 0x016850ff00ff79a7 */ /* 0x0001e8000810003f */
[----:B------:R-:W-:-:S04]  /*b260*/  ISETP.NE.AND P0, PT, R2, 0x2, PT ;  /* 0x000000020200780c */ /* 0x000fc80003f05270 */
[----:B------:R-:W-:Y:S02]  /*b270*/  SEL R3, RZ, 0x1, P0 ;  /* 0x00000001ff037807 */ /* 0x000fe40000000000 */
[----:B------:R-:W-:Y:S02]  /*b280*/  SEL R2, R2, RZ, P0 ;  /* 0x000000ff02027207 */ /* 0x000fe40000000000 */
[----:B0-----:R-:W-:-:S07]  /*b290*/  LOP3.LUT R0, R24, R3, RZ, 0x3c, !PT ;  /* 0x0000000318007212 */ /* 0x001fce00078e3cff */
.L_x_12829:
[----:B------:R-:W0:Y:S01]  /*b2a0*/  S2R R4, SR_CgaCtaId ;  /* 0x0000000000047919 */ /* 0x000e220000008800 */
[----:B------:R-:W-:Y:S02]  /*b2b0*/  MOV R3, 0x400 ;  /* 0x0000040000037802 */ /* 0x000fe40000000f00 */
[----:B------:R-:W-:Y:S02]  /*b2c0*/  SHF.L.U32 R10, R10, 0x1f, RZ ;  /* 0x0000001f0a0a7819 */ /* 0x000fe400000006ff */
[----:B0-----:R-:W-:-:S04]  /*b2d0*/  LEA R7, R4, R3, 0x18 ;  /* 0x0000000304077211 */ /* 0x001fc800078ec0ff */
[----:B------:R-:W0:Y:S02]  /*b2e0*/  SYNCS.PHASECHK.TRANS64.TRYWAIT P0, [R7+URZ+0x16820], R10 ;  /* 0x0168200a070075a7 */ /* 0x000e24000800017f */
[----:B0-----:R-:W-:Y:S05]  /*b2f0*/  @!P0 BRA `(.L_x_12862) ;  /* 0x0000003800908947 */ /* 0x001fea0003800000 */
.L_x_12977:
[----:B------:R-:W-:-:S03]  /*b300*/  UMOV UR4, 0xffffffff ;  /* 0xffffffff00047882 */ /* 0x000fc60000000000 */
[----:B------:R-:W-:Y:S05]  /*b310*/  BRA.DIV UR4, `(.L_x_12863) ;  /* 0x0000003a049c7947 */ /* 0x000fea000b800000 */
[----:B------:R-:W1:Y:S02]  /*b320*/  S2R R3, SR_TID.X ;  /* 0x0000000000037919 */ /* 0x000e640000002100 */
[----:B-1----:R-:W-:-:S04]  /*b330*/  SHF.R.U32.HI R3, RZ, 0x5, R3 ;  /* 0x00000005ff037819 */ /* 0x002fc80000011603 */
[----:B------:R-:W-:-:S05]  /*b340*/  LOP3.LUT R3, R3, 0x3, RZ, 0xc0, !PT ;  /* 0x0000000303037812 */ /* 0x000fca00078ec0ff */
[----:B------:R1:W2:Y:S02]  /*b350*/  SHFL.IDX PT, R14, R3, RZ, 0x1f ;  /* 0x00001fff030e7589 */ /* 0x0002a400000e0000 */
.L_x_12980:
[----:B--2---:R-:W-:-:S13]  /*b360*/  ISETP.NE.AND P0, PT, R14, RZ, PT ;  /* 0x000000ff0e00720c */ /* 0x004fda0003f05270 */
[----:B------:R-:W-:Y:S05]  /*b370*/  @P0 BRA `(.L_x_12797) ;  /* 0x0000000000880947 */ /* 0x000fea0003800000 */
[----:B------:R-:W-:-:S03]  /*b380*/  UMOV UR4, 0xffffffff ;  /* 0xffffffff00047882 */ /* 0x000fc60000000000 */
[----:B------:R-:W-:Y:S05]  /*b390*/  BRA.DIV UR4, `(.L_x_12864) ;  /* 0x0000003a04b07947 */ /* 0x000fea000b800000 */
[----:B------:R-:W-:-:S13]  /*b3a0*/  ELECT P6, URZ, PT ;  /* 0x00000000003f782f */ /* 0x000fda00038c0000 */
.L_x_12983:
[----:B------:R-:W-:Y:S05]  /*b3b0*/  @!P6 BRA `(.L_x_12797) ;  /* 0x000000000078e947 */ /* 0x000fea0003800000 */
[----:B------:R-:W-:-:S06]  /*b3c0*/  ULOP3.LUT UR4, UR41, 0x2, URZ, 0xfc, !UPT ;  /* 0x0000000229047892 */ /* 0x000fcc000f8efc3f */
[----:B-1----:R-:W-:-:S04]  /*b3d0*/  MOV R3, UR4 ;  /* 0x0000000400037c02 */ /* 0x002fc80008000f00 */
[----:B------:R-:W-:-:S13]  /*b3e0*/  ISETP.NE.AND P0, PT, R3, 0x3, PT ;  /* 0x000000030300780c */ /* 0x000fda0003f05270 */
[----:B------:R-:W-:Y:S05]  /*b3f0*/  @!P0 BRA `(.L_x_12865) ;  /* 0x0000000000048947 */ /* 0x000fea0003800000 */
[----:B------:R-:W-:Y:S01]  /*b400*/  BPT.TRAP 0x1 ;  /* 0x000000040000795c */ /* 0x000fe20000300000 */
.L_x_12865:
[----:B------:R-:W-:Y:S01]  /*b410*/  IMAD R5, R2, 0x8, R7 ;  /* 0x0000000802057824 */ /* 0x000fe200078e0207 */
[----:B------:R-:W-:Y:S01]  /*b420*/  SHF.L.U32 R4, R0, 0x1f, RZ ;  /* 0x0000001f00047819 */ /* 0x000fe200000006ff */
[----:B------:R-:W-:-:S03]  /*b430*/  VIADD R2, R2, 0x1 ;  /* 0x0000000102027836 */ /* 0x000fc60000000000 */
[----:B------:R-:W1:Y:S02]  /*b440*/  SYNCS.PHASECHK.TRANS64.TRYWAIT P1, [R5+URZ+0x16840], R4 ;  /* 0x01684004050075a7 */ /* 0x000e64000802017f */
[----:B------:R-:W-:-:S04]  /*b450*/  ISETP.NE.AND P2, PT, R2, 0x2, PT ;  /* 0x000000020200780c */ /* 0x000fc80003f45270 */
[----:B------:R-:W-:Y:S01]  /*b460*/  SEL R3, RZ, 0x1, P2 ;  /* 0x00000001ff037807 */ /* 0x000fe20001000000 */
[----:B-1----:R-:W-:Y:S08]  /*b470*/  @!P1 BRA `(.L_x_12866) ;  /* 0x0000003800989947 */ /* 0x002ff00003800000 */
.L_x_12984:
[----:B------:R-:W-:Y:S02]  /*b480*/  SEL R2, R2, RZ, P2 ;  /* 0x000000ff02027207 */ /* 0x000fe40001000000 */
[----:B------:R-:W-:Y:S01]  /*b490*/  LOP3.LUT R0, R0, R3, RZ, 0x3c, !PT ;  /* 0x0000000300007212 */ /* 0x000fe200078e3cff */
[----:B------:R-:W-:Y:S06]  /*b4a0*/  @!P0 BRA `(.L_x_12867) ;  /* 0x0000000000048947 */ /* 0x000fec0003800000 */
[----:B------:R-:W-:Y:S01]  /*b4b0*/  BPT.TRAP 0x1 ;  /* 0x000000040000795c */ /* 0x000fe20000300000 */
.L_x_12867:
[----:B------:R-:W-:Y:S02]  /*b4c0*/  LEA R3, R2, R7, 0x3 ;  /* 0x0000000702037211 */ /* 0x000fe400078e18ff */
[----:B------:R-:W-:-:S04]  /*b4d0*/  SHF.L.U32 R0, R0, 0x1f, RZ ;  /* 0x0000001f00007819 */ /* 0x000fc800000006ff */
[----:B------:R-:W2:Y:S02]  /*b4e0*/  SYNCS.PHASECHK.TRANS64.TRYWAIT P1, [R3+URZ+0x16840], R0 ;  /* 0x01684000030075a7 */ /* 0x000ea4000802017f */
[----:B--2---:R-:W-:Y:S05]  /*b4f0*/  @!P1 BRA `(.L_x_12868) ;  /* 0x00000038008c9947 */ /* 0x004fea0003800000 */
.L_x_12985:
[----:B------:R-:W-:Y:S05]  /*b500*/  @!P0 BRA `(.L_x_12869) ;  /* 0x0000000000048947 */ /* 0x000fea0003800000 */
[----:B------:R-:W-:Y:S01]  /*b510*/  BPT.TRAP 0x1 ;  /* 0x000000040000795c */ /* 0x000fe20000300000 */
.L_x_12869:
[----:B------:R-:W3:Y:S02]  /*b520*/  SYNCS.PHASECHK.TRANS64.TRYWAIT P1, [R5+URZ+0x16860], R4 ;  /* 0x01686004050075a7 */ /* 0x000ee4000802017f */
[----:B---3--:R-:W-:Y:S05]  /*b530*/  @!P1 BRA `(.L_x_12870) ;  /* 0x0000003800909947 */ /* 0x008fea0003800000 */
.L_x_12986:
[----:B------:R-:W-:Y:S05]  /*b540*/  @!P0 BRA `(.L_x_12871) ;  /* 0x0000000000048947 */ /* 0x000fea0003800000 */
[----:B------:R-:W-:Y:S01]  /*b550*/  BPT.TRAP 0x1 ;  /* 0x000000040000795c */ /* 0x000fe20000300000 */
.L_x_12871:
[----:B----4-:R4:W0:Y:S02]  /*b560*/  SYNCS.PHASECHK.TRANS64.TRYWAIT P0, [R3+URZ+0x16860], R0 ;  /* 0x01686000030075a7 */ /* 0x010824000800017f */
[----:B0-----:R-:W-:Y:S05]  /*b570*/  @!P0 NANOSLEEP.SYNCS 0x989680 ;  /* 0x009896800000895d */ /* 0x001fea0003900000 */
[----:B------:R-:W0:Y:S02]  /*b580*/  @!P0 SYNCS.PHASECHK.TRANS64 P0, [R3+URZ+0x16860], R0 ;  /* 0x01686000030085a7 */ /* 0x000e24000800007f */
[----:B0-----:R-:W-:Y:S05]  /*b590*/  @!P0 BRA `(.L_x_12871) ;  /* 0xfffffffc00f08947 */ /* 0x001fea000383ffff */
.L_x_12797:
[----:B------:R-:W-:Y:S05]  /*b5a0*/  BSYNC B6 ;  /* 0x0000000000067941 */ /* 0x000fea0003800000 */
.L_x_12794:
[----:B------:R-:W-:Y:S05]  /*b5b0*/  EXIT ;  /* 0x000000000000794d */ /* 0x000fea0003800000 */
.L_x_12801:
[----:B0-----:R-:W-:-:S04]  /*b5c0*/  IMAD.U32 R3, RZ, RZ, UR40 ;  /* 0x00000028ff037e24 */ /* 0x001fc8000f8e00ff */
[----:B------:R0:W1:Y:S03]  /*b5d0*/  SYNCS.PHASECHK.TRANS64.TRYWAIT P0, [R3+URZ+0x16800], R2 ;  /* 0x01680002030075a7 */ /* 0x000066000800017f */
[----:B-1----:R-:W-:Y:S05]  /*b5e0*/  @!P0 NANOSLEEP.SYNCS 0x989680 ;  /* 0x009896800000895d */ /* 0x002fea0003900000 */
[----:B------:R-:W1:Y:S02]  /*b5f0*/  @!P0 SYNCS.PHASECHK.TRANS64 P0, [R3+URZ+0x16800], R2 ;  /* 0x01680002030085a7 */ /* 0x000e64000800007f */
[----:B-1----:R-:W-:Y:S05]  /*b600*/  @!P0 BRA `(.L_x_12801) ;  /* 0xfffffffc00ec8947 */ /* 0x002fea000383ffff */
[----:B------:R-:W-:Y:S05]  /*b610*/  BRA `(.L_x_12872) ;  /* 0xffffff5800cc7947 */ /* 0x000fea000383ffff */
.L_x_12805:
[----:B0-----:R-:W-:-:S04]  /*b620*/  IMAD.U32 R3, RZ, RZ, UR40 ;  /* 0x00000028ff037e24 */ /* 0x001fc8000f8e00ff */
[----:B------:R0:W2:Y:S03]  /*b630*/  SYNCS.PHASECHK.TRANS64.TRYWAIT P1, [R3+URZ+0x16830], R2 ;  /* 0x01683002030075a7 */ /* 0x0000a6000802017f */
[----:B--2---:R-:W-:Y:S05]  /*b640*/  @!P1 NANOSLEEP.SYNCS 0x989680 ;  /* 0x009896800000995d */ /* 0x004fea0003900000 */
[----:B------:R-:W2:Y:S02]  /*b650*/  @!P1 SYNCS.PHASECHK.TRANS64 P1, [R3+URZ+0x16830], R2 ;  /* 0x01683002030095a7 */ /* 0x000ea4000802007f */
[----:B--2---:R-:W-:Y:S05]  /*b660*/  @!P1 BRA `(.L_x_12805) ;  /* 0xfffffffc00ec9947 */ /* 0x004fea000383ffff */
[----:B------:R-:W-:Y:S05]  /*b670*/  BRA `(.L_x_12804) ;  /* 0xffffff5800e87947 */ /* 0x000fea000383ffff */
.L_x_12811:
[----:B-1----:R-:W-:-:S04]  /*b680*/  MOV R9, UR10 ;  /* 0x0000000a00097c02 */ /* 0x002fc80008000f00 */
[----:B------:R1:W2:Y:S03]  /*b690*/  SYNCS.PHASECHK.TRANS64.TRYWAIT P1, [R9+URZ+0x16830], R0 ;  /* 0x01683000090075a7 */ /* 0x0002a6000802017f */
[----:B--2---:R-:W-:Y:S05]  /*b6a0*/  @!P1 NANOSLEEP.SYNCS 0x989680 ;  /* 0x009896800000995d */ /* 0x004fea0003900000 */
[----:B------:R-:W2:Y:S02]  /*b6b0*/  @!P1 SYNCS.PHASECHK.TRANS64 P1, [R9+URZ+0x16830], R0 ;  /* 0x01683000090095a7 */ /* 0x000ea4000802007f */
[----:B--2---:R-:W-:Y:S05]  /*b6c0*/  @!P1 BRA `(.L_x_12811) ;  /* 0xfffffffc00ec9947 */ /* 0x004fea000383ffff */
[----:B------:R-:W-:Y:S05]  /*b6d0*/  BRA `(.L_x_12808) ;  /* 0xffffff8400147947 */ /* 0x000fea000383ffff */
.L_x_12815:
[----:B-1----:R-:W-:-:S04]  /*b6e0*/  IMAD.U32 R9, RZ, RZ, UR10 ;  /* 0x0000000aff097e24 */ /* 0x002fc8000f8e00ff */
[----:B------:R1:W2:Y:S03]  /*b6f0*/  SYNCS.PHASECHK.TRANS64.TRYWAIT P1, [R9+URZ+0x16850], R8 ;  /* 0x01685008090075a7 */ /* 0x0002a6000802017f */
[----:B--2---:R-:W-:Y:S05]  /*b700*/  @!P1 NANOSLEEP.SYNCS 0x989680 ;  /* 0x009896800000995d */ /* 0x004fea0003900000 */
[----:B------:R-:W2:Y:S02]  /*b710*/  @!P1 SYNCS.PHASECHK.TRANS64 P1, [R9+URZ+0x16850], R8 ;  /* 0x01685008090095a7 */ /* 0x000ea4000802007f */
[----:B--2---:R-:W-:Y:S05]  /*b720*/  @!P1 BRA `(.L_x_12815) ;  /* 0xfffffffc00ec9947 */ /* 0x004fea000383ffff */
[----:B------:R-:W-:Y:S05]  /*b730*/  BRA `(.L_x_12812) ;  /* 0xffffff84009c7947 */ /* 0x000fea000383ffff */
.L_x_12822:
[----:B-1----:R-:W-:-:S04]  /*b740*/  IMAD.U32 R3, RZ, RZ, UR5 ;  /* 0x00000005ff037e24 */ /* 0x002fc8000f8e00ff */
[----:B------:R1:W2:Y:S03]  /*b750*/  SYNCS.PHASECHK.TRANS64.TRYWAIT P1, [R3+URZ+0x16850], R2 ;  /* 0x01685002030075a7 */ /* 0x0002a6000802017f */
[----:B--2---:R-:W-:Y:S05]  /*b760*/  @!P1 NANOSLEEP.SYNCS 0x989680 ;  /* 0x009896800000995d */ /* 0x004fea0003900000 */
[----:B------:R-:W2:Y:S02]  /*b770*/  @!P1 SYNCS.PHASECHK.TRANS64 P1, [R3+URZ+0x16850], R2 ;  /* 0x01685002030095a7 */ /* 0x000ea4000802007f */
[----:B--2---:R-:W-:Y:S05]  /*b780*/  @!P1 BRA `(.L_x_12822) ;  /* 0xfffffffc00ec9947 */ /* 0x004fea000383ffff */
[----:B------:R-:W-:Y:S05]  /*b790*/  BRA `(.L_x_12821) ;  /* 0xffffffa800187947 */ /* 0x000fea000383ffff */
.L_x_12834:
[----:B------:R-:W-:Y:S01]  /*b7a0*/  MOV R13, R17 ;  /* 0x00000011000d7202 */ /* 0x000fe20000000f00 */
[----:B------:R-:W-:Y:S01]  /*b7b0*/  IMAD.MOV.U32 R12, RZ, RZ, RZ ;  /* 0x000000ffff0c7224 */ /* 0x000fe200078e00ff */
[----:B------:R-:W-:Y:S01]  /*b7c0*/  MOV R15, 0xffffffff ;  /* 0xffffffff000f7802 */ /* 0x000fe20000000f00 */
[----:B------:R-:W-:-:S07]  /*b7d0*/  IMAD.MOV.U32 R11, RZ, RZ, 0x1f ;  /* 0x0000001fff0b7424 */ /* 0x000fce00078e00ff */
[----:B0----5:R-:W-:Y:S05]  /*b7e0*/  WARPSYNC.COLLECTIVE R15, `(.L_x_12873) ;  /* 0x000000000f087348 */ /* 0x021fea0003c00000 */
[----:B------:R1:W2:Y:S02]  /*b7f0*/  SHFL.IDX P6, R14, R13, R12, R11 ;  /* 0x0000000c0d0e7389 */ /* 0x0002a400000c000b */
[----:B012--5:R-:W-:Y:S01]  /*b800*/  ENDCOLLECTIVE ;  /* 0x000000000000791b */ /* 0x027fe20003800000 */
.L_x_12873:
[----:B------:R-:W-:Y:S05]  /*b810*/  BRA `(.L_x_12874) ;  /* 0xffffffcc00907947 */ /* 0x000fea000383ffff */
.L_x_12836:
[----:B0-----:R-:W-:-:S04]  /*b820*/  IMAD.U32 R2, RZ, RZ, UR45 ;  /* 0x0000002dff027e24 */ /* 0x001fc8000f8e00ff */
[----:B------:R0:W1:Y:S03]  /*b830*/  SYNCS.PHASECHK.TRANS64.TRYWAIT P0, [R2+URZ+0x16840], R9 ;  /* 0x01684009020075a7 */ /* 0x000066000800017f */
[----:B-1----:R-:W-:Y:S05]  /*b840*/  @!P0 NANOSLEEP.SYNCS 0x989680 ;  /* 0x009896800000895d */ /* 0x002fea0003900000 */
[----:B------:R-:W1:Y:S02]  /*b850*/  @!P0 SYNCS.PHASECHK.TRANS64 P0, [R2+URZ+0x16840], R9 ;  /* 0x01684009020085a7 */ /* 0x000e64000800007f */
[----:B-1----:R-:W-:Y:S05]  /*b860*/  @!P0 BRA `(.L_x_12836) ;  /* 0xfffffffc00ec8947 */ /* 0x002fea000383ffff */
[----:B------:R-:W-:Y:S05]  /*b870*/  BRA `(.L_x_12875) ;  /* 0xffffffd000187947 */ /* 0x000fea000383ffff */
.L_x_12837:
        /* <DEDUP_REMOVED lines=8> */
.L_x_12877:
[----:B------:R-:W-:Y:S05]  /*b900*/  BSYNC B0 ;  /* 0x0000000000007941 */ /* 0x000fea0003800000 */
.L_x_12876:
        /* <DEDUP_REMOVED lines=9> */
.L_x_12878:
[----:B------:R-:W-:Y:S02]  /*b9a0*/  IMAD.MOV.U32 R13, RZ, RZ, R4 ;  /* 0x000000ffff0d7224 */ /* 0x000fe400078e0004 */
[----:B------:R-:W-:Y:S01]  /*b9b0*/  IMAD.MOV.U32 R12, RZ, RZ, 0x1 ;  /* 0x00000001ff0c7424 */ /* 0x000fe200078e00ff */
[----:B------:R-:W-:-:S05]  /*b9c0*/  @P0 LEA R14, P1, R16, R14, 0x1 ;  /* 0x0000000e100e0211 */ /* 0x000fca00078208ff */
[----:B------:R-:W-:Y:S01]  /*b9d0*/  @P0 IMAD.X R3, RZ, RZ, R2, P1 ;  /* 0x000000ffff030224 */ /* 0x000fe200008e0602 */
[----:B------:R-:W-:-:S07]  /*b9e0*/  @P0 MOV R2, R14 ;  /* 0x0000000e00020202 */ /* 0x000fce0000000f00 */
[----:B------:R-:W-:Y:S05]  /*b9f0*/  WARPSYNC.COLLECTIVE R15, `(.L_x_12879) ;  /* 0x000000000f087348 */ /* 0x000fea0003c00000 */
[----:B------:R0:W1:Y:S02]  /*ba00*/  SHFL.IDX P6, R14, R13, R12, R11 ;  /* 0x0000000c0d0e7389 */ /* 0x00006400000c000b */
[----:B01----:R-:W-:Y:S01]  /*ba10*/  ENDCOLLECTIVE ;  /* 0x000000000000791b */ /* 0x003fe20003800000 */
.L_x_12879:
[C---:B------:R-:W-:Y:S01]  /*ba20*/  ISETP.GE.AND P1, PT, R5.reuse, 0x21, PT ;  /* 0x000000210500780c */ /* 0x040fe20003f26270 */
[----:B------:R-:W-:Y:S01]  /*ba30*/  @!PT LDS RZ, [RZ] ;  /* 0x00000000fffff984 */ /* 0x000fe20000000800 */
[----:B------:R-:W-:Y:S01]  /*ba40*/  @!PT LDS RZ, [RZ] ;  /* 0x00000000fffff984 */ /* 0x000fe20000000800 */
[----:B------:R-:W-:Y:S01]  /*ba50*/  @!PT LDS RZ, [RZ] ;  /* 0x00000000fffff984 */ /* 0x000fe20000000800 */
[----:B------:R0:W-:Y:S01]  /*ba60*/  @P0 LDGSTS.E.BYPASS.LTC128B.128 [R9+0xe400], desc[UR38][R2.64], !P3 ;  /* 0x0e40000002090fae */ /* 0x0001e2000d901d66 */
[----:B------:R-:W-:Y:S01]  /*ba70*/  ISETP.GE.AND P0, PT, R5, 0x11, PT ;  /* 0x000000110500780c */ /* 0x000fe20003f06270 */
[----:B------:R-:W-:-:S12]  /*ba80*/  IMAD.MOV.U32 R13, RZ, RZ, R0 ;  /* 0x000000ffff0d7224 */ /* 0x000fd800078e0000 */
[----:B------:R-:W-:Y:S02]  /*ba90*/  @P0 LEA R25, R22, UR45, 0x1 ;  /* 0x0000002d16190c11 */ /* 0x000fe4000f8e08ff */
[----:B0-----:R-:W-:-:S07]  /*baa0*/  MOV R7, R14 ;  /* 0x0000000e00077202 */ /* 0x001fce0000000f00 */
[----:B------:R-:W-:Y:S05]  /*bab0*/  WARPSYNC.COLLECTIVE R15, `(.L_x_12880) ;  /* 0x000000000f087348 */ /* 0x000fea0003c00000 */
[----:B------:R0:W1:Y:S02]  /*bac0*/  SHFL.IDX P6, R14, R13, R12, R11 ;  /* 0x0000000c0d0e7389 */ /* 0x00006400000c000b */
[----:B01----:R-:W-:Y:S01]  /*bad0*/  ENDCOLLECTIVE ;  /* 0x000000000000791b */ /* 0x003fe20003800000 */
.L_x_12880:
[----:B------:R-:W-:Y:S01]  /*bae0*/  MOV R13, R4 ;  /* 0x00000004000d7202 */ /* 0x000fe20000000f00 */
[----:B------:R-:W-:Y:S01]  /*baf0*/  IMAD.MOV.U32 R12, RZ, RZ, 0x2 ;  /* 0x00000002ff0c7424 */ /* 0x000fe200078e00ff */
[----:B------:R-:W-:-:S13]  /*bb00*/  @P0 LEA R2, P2, R16, R14, 0x1 ;  /* 0x0000000e10020211 */ /* 0x000fda00078408ff */
[----:B------:R-:W-:Y:S05]  /*bb10*/  WARPSYNC.COLLECTIVE R15, `(.L_x_12881) ;  /* 0x000000000f087348 */ /* 0x000fea0003c00000 */
[----:B------:R0:W1:Y:S02]  /*bb20*/  SHFL.IDX P6, R14, R13, R12, R11 ;  /* 0x0000000c0d0e7389 */ /* 0x00006400000c000b */
[----:B01----:R-:W-:Y:S01]  /*bb30*/  ENDCOLLECTIVE ;  /* 0x000000000000791b */ /* 0x003fe20003800000 */
.L_x_12881:
[----:B------:R-:W-:-:S05]  /*bb40*/  @P0 IMAD.X R3, RZ, RZ, R7, P2 ;  /* 0x000000ffff030224 */ /* 0x000fca00010e0607 */
[----:B------:R-:W-:Y:S01]  /*bb50*/  @!PT LDS RZ, [RZ] ;  /* 0x00000000fffff984 */ /* 0x000fe20000000800 */
[----:B------:R-:W-:Y:S01]  /*bb60*/  @!PT LDS RZ, [RZ] ;  /* 0x00000000fffff984 */ /* 0x000fe20000000800 */
[----:B------:R-:W-:Y:S01]  /*bb70*/  @!PT LDS RZ, [RZ] ;  /* 0x00000000fffff984 */ /* 0x000fe20000000800 */
[----:B------:R0:W-:Y:S01]  /*bb80*/  @P0 LDGSTS.E.BYPASS.LTC128B.128 [R25+0xec00], desc[UR38][R2.64], !P3 ;  /* 0x0ec0000002190fae */ /* 0x0001e2000d901d66 */
[----:B------:R-:W-:Y:S01]  /*bb90*/  MOV R13, R0 ;  /* 0x00000000000d7202 */ /* 0x000fe20000000f00 */
[----:B------:R-:W-:-:S07]  /*bba0*/  IMAD.MOV.U32 R6, RZ, RZ, R14 ;  /* 0x000000ffff067224 */ /* 0x000fce00078e000e */
[----:B0-----:R-:W-:Y:S05]  /*bbb0*/  WARPSYNC.COLLECTIVE R15, `(.L_x_12882) ;  /* 0x000000000f087348 */ /* 0x001fea0003c00000 */
[----:B------:R1:W2:Y:S02]  /*bbc0*/  SHFL.IDX P6, R14, R13, R12, R11 ;  /* 0x0000000c0d0e7389 */ /* 0x0002a400000c000b */
[----:B012---:R-:W-:Y:S01]  /*bbd0*/  ENDCOLLECTIVE ;  /* 0x000000000000791b */ /* 0x007fe20003800000 */
.L_x_12882:
[----:B------:R-:W-:Y:S01]  /*bbe0*/  MOV R13, R4 ;  /* 0x00000004000d7202 */ /* 0x000fe20000000f00 */
[----:B------:R-:W-:Y:S02]  /*bbf0*/  IMAD.MOV.U32 R12, RZ, RZ, 0x3 ;  /* 0x00000003ff0c7424 */ /* 0x000fe400078e00ff */
[----:B------:R-:W-:-:S07]  /*bc00*/  IMAD.MOV.U32 R21, RZ, RZ, R14 ;  /* 0x000000ffff157224 */ /* 0x000fce00078e000e */
[----:B------:R-:W-:Y:S05]  /*bc10*/  WARPSYNC.COLLECTIVE R15, `(.L_x_12883) ;  /* 0x000000000f087348 */ /* 0x000fea0003c00000 */
[----:B------:R0:W1:Y:S02]  /*bc20*/  SHFL.IDX P6, R14, R13, R12, R11 ;  /* 0x0000000c0d0e7389 */ /* 0x00006400000c000b */
[----:B01----:R-:W-:Y:S01]  /*bc30*/  ENDCOLLECTIVE ;  /* 0x000000000000791b */ /* 0x003fe20003800000 */
.L_x_12883:
[----:B------:R-:W-:Y:S02]  /*bc40*/  @P1 LEA R2, P0, R16, R21, 0x1 ;  /* 0x0000001510021211 */ /* 0x000fe400078008ff */
[----:B------:R-:W-:-:S03]  /*bc50*/  @P1 LEA R21, R22, UR45, 0x1 ;  /* 0x0000002d16151c11 */ /* 0x000fc6000f8e08ff */
[----:B------:R-:W-:Y:S01]  /*bc60*/  @P1 IMAD.X R3, RZ, RZ, R6, P0 ;  /* 0x000000ffff031224 */ /* 0x000fe200000e0606 */
[----:B------:R-:W-:-:S04]  /*bc70*/  ISETP.GE.AND P0, PT, R5, 0x31, PT ;  /* 0x000000310500780c */ /* 0x000fc80003f06270 */
[----:B------:R-:W-:Y:S01]  /*bc80*/  @!PT LDS RZ, [RZ] ;  /* 0x00000000fffff984 */ /* 0x000fe20000000800 */
[----:B------:R-:W-:Y:S01]  /*bc90*/  @!PT LDS RZ, [RZ] ;  /* 0x00000000fffff984 */ /* 0x000fe20000000800 */
[----:B------:R-:W-:Y:S01]  /*bca0*/  @!PT LDS RZ, [RZ] ;  /* 0x00000000fffff984 */ /* 0x000fe20000000800 */
[----:B------:R0:W-:Y:S01]  /*bcb0*/  @P1 LDGSTS.E.BYPASS.LTC128B.128 [R21+0xf400], desc[UR38][R2.64], !P3 ;  /* 0x0f40000002151fae */ /* 0x0001e2000d901d66 */
[----:B------:R-:W-:Y:S02]  /*bcc0*/  MOV R13, R0 ;  /* 0x00000000000d7202 */ /* 0x000fe40000000f00 */
[----:B------:R-:W-:-:S06]  /*bcd0*/  ISETP.GE.AND P1, PT, R5, 0x41, PT ;  /* 0x000000410500780c */ /* 0x000fcc0003f26270 */
[----:B------:R-:W-:Y:S01]  /*bce0*/  @P0 LEA R25, R22, UR45, 0x1 ;  /* 0x0000002d16190c11 */ /* 0x000fe2000f8e08ff */
[----:B------:R-:W-:-:S07]  /*bcf0*/  IMAD.MOV.U32 R7, RZ, RZ, R14 ;  /* 0x000000ffff077224 */ /* 0x000fce00078e000e */
[----:B0-----:R-:W-:Y:S05]  /*bd00*/  WARPSYNC.COLLECTIVE R15, `(.L_x_12884) ;  /* 0x000000000f087348 */ /* 0x001fea0003c00000 */
[----:B------:R1:W2:Y:S02]  /*bd10*/  SHFL.IDX P6, R14, R13, R12, R11 ;  /* 0x0000000c0d0e7389 */ /* 0x0002a400000c000b */
[----:B012---:R-:W-:Y:S01]  /*bd20*/  ENDCOLLECTIVE ;  /* 0x000000000000791b */ /* 0x007fe20003800000 */
.L_x_12884:
[----:B------:R-:W-:Y:S01]  /*bd30*/  @P1 LEA R21, R22, UR45, 0x1 ;  /* 0x0000002d16151c11 */ /* 0x000fe2000f8e08ff */
[----:B------:R-:W-:Y:S01]  /*bd40*/  IMAD.MOV.U32 R13, RZ, RZ, R4 ;  /* 0x000000ffff0d7224 */ /* 0x000fe200078e0004 */
[----:B------:R-:W-:Y:S02]  /*bd50*/  MOV R12, 0x4 ;  /* 0x00000004000c7802 */ /* 0x000fe40000000f00 */
[----:B------:R-:W-:-:S13]  /*bd60*/  @P0 LEA R2, P2, R16, R14, 0x1 ;  /* 0x0000000e10020211 */ /* 0x000fda00078408ff */
[----:B------:R-:W-:Y:S05]  /*bd70*/  WARPSYNC.COLLECTIVE R15, `(.L_x_12885) ;  /* 0x000000000f087348 */ /* 0x000fea0003c00000 */
[----:B------:R0:W1:Y:S02]  /*bd80*/  SHFL.IDX P6, R14, R13, R12, R11 ;  /* 0x0000000c0d0e7389 */ /* 0x00006400000c000b */
[----:B01----:R-:W-:Y:S01]  /*bd90*/  ENDCOLLECTIVE ;  /* 0x000000000000791b */ /* 0x003fe20003800000 */
.L_x_12885:
[----:B------:R-:W-:-:S05]  /*bda0*/  @P0 IMAD.X R3, RZ, RZ, R7, P2 ;  /* 0x000000ffff030224 */ /* 0x000fca00010e0607 */
[----:B------:R-:W-:Y:S01]  /*bdb0*/  @!PT LDS RZ, [RZ] ;  /* 0x00000000fffff984 */ /* 0x000fe20000000800 */
[----:B------:R-:W-:Y:S01]  /*bdc0*/  @!PT LDS RZ, [RZ] ;  /* 0x00000000fffff984 */ /* 0x000fe20000000800 */
[----:B------:R-:W-:Y:S01]  /*bdd0*/  @!PT LDS RZ, [RZ] ;  /* 0x00000000fffff984 */ /* 0x000fe20000000800 */
[----:B------:R0:W-:Y:S01]  /*bde0*/  @P0 LDGSTS.E.BYPASS.LTC128B.128 [R25+0xfc00], desc[UR38][R2.64], !P3 ;  /* 0x0fc0000002190fae */ /* 0x0001e2000d901d66 */
[----:B------:R-:W-:Y:S02]  /*bdf0*/  IMAD.MOV.U32 R13, RZ, RZ, R0 ;  /* 0x000000ffff0d7224 */ /* 0x000fe400078e0000 */
[----:B------:R-:W-:-:S07]  /*be00*/  IMAD.MOV.U32 R6, RZ, RZ, R14 ;  /* 0x000000ffff067224 */ /* 0x000fce00078e000e */
[----:B0-----:R-:W-:Y:S05]  /*be10*/  WARPSYNC.COLLECTIVE R15, `(.L_x_12886) ;  /* 0x000000000f087348 */ /* 0x001fea0003c00000 */
[----:B------:R1:W2:Y:S02]  /*be20*/  SHFL.IDX P6, R14, R13, R12, R11 ;  /* 0x0000000c0d0e7389 */ /* 0x0002a400000c000b */
[----:B012---:R-:W-:Y:S01]  /*be30*/  ENDCOLLECTIVE ;  /* 0x000000000000791b */ /* 0x007fe20003800000 */
.L_x_12886:
[----:B------:R-:W-:Y:S01]  /*be40*/  IMAD.MOV.U32 R13, RZ, RZ, R4 ;  /* 0x000000ffff0d7224 */ /* 0x000fe200078e0004 */
[----:B------:R-:W-:Y:S02]  /*be50*/  MOV R12, 0x5 ;  /* 0x00000005000c7802 */ /* 0x000fe40000000f00 */
[----:B------:R-:W-:-:S07]  /*be60*/  MOV R9, R14 ;  /* 0x0000000e00097202 */ /* 0x000fce0000000f00 */
[----:B------:R-:W-:Y:S05]  /*be70*/  WARPSYNC.COLLECTIVE R15, `(.L_x_12887) ;  /* 0x000000000f087348 */ /* 0x000fea0003c00000 */
[----:B------:R0:W1:Y:S02]  /*be80*/  SHFL.IDX P6, R14, R13, R12, R11 ;  /* 0x0000000c0d0e7389 */ /* 0x00006400000c000b */
[----:B01----:R-:W-:Y:S01]  /*be90*/  ENDCOLLECTIVE ;  /* 0x000000000000791b */ /* 0x003fe20003800000 */
.L_x_12887:
[----:B------:R-:W-:-:S05]  /*bea0*/  @P1 LEA R2, P0, R16, R9, 0x1 ;  /* 0x0000000910021211 */ /* 0x000fca00078008ff */
[----:B------:R-:W-:Y:S01]  /*beb0*/  @P1 IMAD.X R3, RZ, RZ, R6, P0 ;  /* 0x000000ffff031224 */ /* 0x000fe200000e0606 */
[----:B------:R-:W-:-:S04]  /*bec0*/  ISETP.GE.AND P0, PT, R5, 0x51, PT ;  /* 0x000000510500780c */ /* 0x000fc80003f06270 */
[----:B------:R-:W-:Y:S01]  /*bed0*/  @!PT LDS RZ, [RZ] ;  /* 0x00000000fffff984 */ /* 0x000fe20000000800 */
[----:B------:R-:W-:Y:S01]  /*bee0*/  @!PT LDS RZ, [RZ] ;  /* 0x00000000fffff984 */ /* 0x000fe20000000800 */
[----:B------:R-:W-:Y:S01]  /*bef0*/  @!PT LDS RZ, [RZ] ;  /* 0x00000000fffff984 */ /* 0x000fe20000000800 */
[----:B------:R0:W-:Y:S01]  /*bf00*/  @P1 LDGSTS.E.BYPASS.LTC128B.128 [R21+0x10400], desc[UR38][R2.64], !P3 ;  /* 0x1040000002151fae */ /* 0x0001e2000d901d66 */
[----:B------:R-:W-:Y:S01]  /*bf10*/  ISETP.GE.AND P1, PT, R5, 0x61, PT ;  /* 0x000000610500780c */ /* 0x000fe20003f26270 */
[----:B------:R-:W-:Y:S02]  /*bf20*/  IMAD.MOV.U32 R13, RZ, RZ, R0 ;  /* 0x000000ffff0d7224 */ /* 0x000fe400078e0000 */
[----:B------:R-:W-:-:S10]  /*bf30*/  IMAD.MOV.U32 R7, RZ, RZ, R14 ;  /* 0x000000ffff077224 */ /* 0x000fd400078e000e */
[----:B0-----:R-:W-:Y:S05]  /*bf40*/  WARPSYNC.COLLECTIVE R15, `(.L_x_12888) ;  /* 0x000000000f087348 */ /* 0x001fea0003c00000 */
[----:B------:R1:W2:Y:S02]  /*bf50*/  SHFL.IDX P6, R14, R13, R12, R11 ;  /* 0x0000000c0d0e7389 */ /* 0x0002a400000c000b */
[----:B012---:R-:W-:Y:S01]  /*bf60*/  ENDCOLLECTIVE ;  /* 0x000000000000791b */ /* 0x007fe20003800000 */
.L_x_12888:
[----:B------:R-:W-:Y:S02]  /*bf70*/  IMAD.MOV.U32 R13, RZ, RZ, R4 ;  /* 0x000000ffff0d7224 */ /* 0x000fe400078e0004 */
[----:B------:R-:W-:Y:S01]  /*bf80*/  IMAD.MOV.U32 R12, RZ, RZ, 0x6 ;  /* 0x00000006ff0c7424 */ /* 0x000fe200078e00ff */
[----:B------:R-:W-:-:S13]  /*bf90*/  @P0 LEA R2, P2, R16, R14, 0x1 ;  /* 0x0000000e10020211 */ /* 0x000fda00078408ff */
[----:B------:R-:W-:Y:S05]  /*bfa0*/  WARPSYNC.COLLECTIVE R15, `(.L_x_12889) ;  /* 0x000000000f087348 */ /* 0x000fea0003c00000 */
[----:B------:R0:W1:Y:S02]  /*bfb0*/  SHFL.IDX P6, R14, R13, R12, R11 ;  /* 0x0000000c0d0e7389 */ /* 0x00006400000c000b */
[----:B01----:R-:W-:Y:S01]  /*bfc0*/  ENDCOLLECTIVE ;  /* 0x000000000000791b */ /* 0x003fe20003800000 */
.L_x_12889:
[----:B------:R-:W-:Y:S02]  /*bfd0*/  @P0 IADD3.X R3, RZ, R7, RZ, P2, !PT ;  /* 0x00000007ff030210 */ /* 0x000fe400017fe4ff */
[----:B------:R-:W-:-:S05]  /*bfe0*/  @P0 LEA R7, R22, UR45, 0x1 ;  /* 0x0000002d16070c11 */ /* 0x000fca000f8e08ff */
[----:B------:R-:W-:Y:S01]  /*bff0*/  @!PT LDS RZ, [RZ] ;  /* 0x00000000fffff984 */ /* 0x000fe20000000800 */
[----:B------:R-:W-:Y:S01]  /*c000*/  @!PT LDS RZ, [RZ] ;  /* 0x00000000fffff984 */ /* 0x000fe20000000800 */
[----:B------:R-:W-:Y:S01]  /*c010*/  @!PT LDS RZ, [RZ] ;  /* 0x00000000fffff984 */ /* 0x000fe20000000800 */
[----:B------:R0:W-:Y:S01]  /*c020*/  @P0 LDGSTS.E.BYPASS.LTC128B.128 [R7+0x10c00], desc[UR38][R2.64], !P3 ;  /* 0x10c0000002070fae */ /* 0x0001e2000d901d66 */
[----:B------:R-:W-:Y:S01]  /*c030*/  IMAD.MOV.U32 R13, RZ, RZ, R0 ;  /* 0x000000ffff0d7224 */ /* 0x000fe200078e0000 */
[----:B------:R-:W-:-:S07]  /*c040*/  MOV R6, R14 ;  /* 0x0000000e00067202 */ /* 0x000fce0000000f00 */
[----:B0-----:R-:W-:Y:S05]  /*c050*/  WARPSYNC.COLLECTIVE R15, `(.L_x_12890) ;  /* 0x000000000f087348 */ /* 0x001fea0003c00000 */
[----:B------:R1:W2:Y:S02]  /*c060*/  SHFL.IDX P6, R14, R13, R12, R11 ;  /* 0x0000000c0d0e7389 */ /* 0x0002a400000c000b */
[----:B012---:R-:W-:Y:S01]  /*c070*/  ENDCOLLECTIVE ;  /* 0x000000000000791b */ /* 0x007fe20003800000 */
.L_x_12890:
[----:B------:R-:W-:Y:S02]  /*c080*/  IMAD.MOV.U32 R13, RZ, RZ, R4 ;  /* 0x000000ffff0d7224 */ /* 0x000fe400078e0004 */
[----:B------:R-:W-:Y:S02]  /*c090*/  IMAD.MOV.U32 R12, RZ, RZ, 0x7 ;  /* 0x00000007ff0c7424 */ /* 0x000fe400078e00ff */
[----:B------:R-:W-:-:S07]  /*c0a0*/  IMAD.MOV.U32 R9, RZ, RZ, R14 ;  /* 0x000000ffff097224 */ /* 0x000fce00078e000e */
[----:B------:R-:W-:Y:S05]  /*c0b0*/  WARPSYNC.COLLECTIVE R15, `(.L_x_12891) ;  /* 0x000000000f087348 */ /* 0x000fea0003c00000 */
[----:B------:R0:W1:Y:S02]  /*c0c0*/  SHFL.IDX P6, R14, R13, R12, R11 ;  /* 0x0000000c0d0e7389 */ /* 0x00006400000c000b */
[----:B01----:R-:W-:Y:S01]  /*c0d0*/  ENDCOLLECTIVE ;  /* 0x000000000000791b */ /* 0x003fe20003800000 */
.L_x_12891:
[----:B------:R-:W-:Y:S02]  /*c0e0*/  @P1 LEA R2, P0, R16, R9, 0x1 ;  /* 0x0000000910021211 */ /* 0x000fe400078008ff */
[----:B------:R-:W-:Y:S02]  /*c0f0*/  @P1 LEA R9, R22, UR45, 0x1 ;  /* 0x0000002d16091c11 */ /* 0x000fe4000f8e08ff */
[----:B------:R-:W-:-:S05]  /*c100*/  @P1 IADD3.X R3, RZ, R6, RZ, P0, !PT ;  /* 0x00000006ff031210 */ /* 0x000fca00007fe4ff */
        /* <DEDUP_REMOVED lines=9> */
.L_x_12892:
[----:B------:R-:W-:Y:S05]  /*c1a0*/  BRA `(.L_x_12893) ;  /* 0xffffffcc00287947 */ /* 0x000fea000383ffff */
.L_x_12840:
[----:B------:R-:W-:Y:S01]  /*c1b0*/  IMAD.MOV.U32 R13, RZ, RZ, R8 ;  /* 0x000000ffff0d7224 */ /* 0x000fe200078e0008 */
[----:B------:R-:W-:Y:S01]  /*c1c0*/  MOV R12, RZ ;  /* 0x000000ff000c7202 */ /* 0x000fe20000000f00 */
[----:B------:R-:W-:Y:S02]  /*c1d0*/  IMAD.MOV.U32 R11, RZ, RZ, 0x181f ;  /* 0x0000181fff0b7424 */ /* 0x000fe400078e00ff */
[----:B------:R-:W-:Y:S02]  /*c1e0*/  IMAD.MOV.U32 R15, RZ, RZ, -0x1 ;  /* 0xffffffffff0f7424 */ /* 0x000fe400078e00ff */
[----:B------:R-:W-:-:S07]  /*c1f0*/  IMAD R6, R24, 0xc0, R20 ;  /* 0x000000c018067824 */ /* 0x000fce00078e0214 */
[----:B------:R-:W-:Y:S05]  /*c200*/  WARPSYNC.COLLECTIVE R15, `(.L_x_12894) ;  /* 0x000000000f087348 */ /* 0x000fea0003c00000 */
[----:B------:R0:W1:Y:S02]  /*c210*/  SHFL.IDX P6, R14, R13, R12, R11 ;  /* 0x0000000c0d0e7389 */ /* 0x00006400000c000b */
[----:B01----:R-:W-:Y:S01]  /*c220*/  ENDCOLLECTIVE ;  /* 0x000000000000791b */ /* 0x003fe20003800000 */
.L_x_12894:
[----:B------:R-:W-:Y:S01]  /*c230*/  IMAD.MOV.U32 R13, RZ, RZ, R5 ;  /* 0x000000ffff0d7224 */ /* 0x000fe200078e0005 */
[----:B------:R-:W-:-:S07]  /*c240*/  MOV R2, R14 ;  /* 0x0000000e00027202 */ /* 0x000fce0000000f00 */
[----:B------:R-:W-:Y:S05]  /*c250*/  WARPSYNC.COLLECTIVE R15, `(.L_x_12895) ;  /* 0x000000000f087348 */ /* 0x000fea0003c00000 */
[----:B------:R0:W1:Y:S02]  /*c260*/  SHFL.IDX P6, R14, R13, R12, R11 ;  /* 0x0000000c0d0e7389 */ /* 0x00006400000c000b */
[----:B01----:R-:W-:Y:S01]  /*c270*/  ENDCOLLECTIVE ;  /* 0x000000000000791b */ /* 0x003fe20003800000 */
.L_x_12895:
[----:B------:R-:W-:Y:S02]  /*c280*/  ULDC UR4, c[0x0][0x288] ;  /* 0x0000a20000047ab9 */ /* 0x000fe40000000800 */
[----:B------:R-:W-:Y:S02]  /*c290*/  IMAD R4, R9, UR4, RZ ;  /* 0x0000000409047c24 */ /* 0x000fe4000f8e02ff */
[----:B------:R-:W-:-:S03]  /*c2a0*/  VIADD R9, R6, 0x10 ;  /* 0x0000001006097836 */ /* 0x000fc60000000000 */
[----:B------:R-:W-:Y:S01]  /*c2b0*/  ISETP.GE.AND P1, PT, R6, R4, PT ;  /* 0x000000040600720c */ /* 0x000fe20003f26270 */
[----:B------:R-:W-:Y:S01]  /*c2c0*/  IMAD.MOV.U32 R13, RZ, RZ, R8 ;  /* 0x000000ffff0d7224 */ /* 0x000fe200078e0008 */
[----:B------:R-:W-:-:S11]  /*c2d0*/  MOV R12, 0x1 ;  /* 0x00000001000c7802 */ /* 0x000fd60000000f00 */
[----:B------:R-:W-:Y:S02]  /*c2e0*/  @!P1 LEA R25, R22, UR45, 0x1 ;  /* 0x0000002d16199c11 */ /* 0x000fe4000f8e08ff */
[----:B------:R-:W-:-:S05]  /*c2f0*/  @!P1 LEA R14, P2, R16, R14, 0x1 ;  /* 0x0000000e100e9211 */ /* 0x000fca00078408ff */
[----:B------:R-:W-:Y:S01]  /*c300*/  @!P1 IMAD.X R3, RZ, RZ, R2, P2 ;  /* 0x000000ffff039224 */ /* 0x000fe200010e0602 */
[----:B------:R-:W-:-:S07]  /*c310*/  @!P1 MOV R2, R14 ;  /* 0x0000000e00029202 */ /* 0x000fce0000000f00 */
[----:B------:R-:W-:Y:S05]  /*c320*/  WARPSYNC.COLLECTIVE R15, `(.L_x_12896) ;  /* 0x000000000f087348 */ /* 0x000fea0003c00000 */
[----:B------:R0:W1:Y:S02]  /*c330*/  SHFL.IDX P6, R14, R13, R12, R11 ;  /* 0x0000000c0d0e7389 */ /* 0x00006400000c000b */
[----:B01----:R-:W-:Y:S01]  /*c340*/  ENDCOLLECTIVE ;  /* 0x000000000000791b */ /* 0x003fe20003800000 */
.L_x_12896:
[----:B------:R-:W-:Y:S01]  /*c350*/  @!PT LDS RZ, [RZ] ;  /* 0x00000000fffff984 */ /* 0x000fe20000000800 */
[----:B------:R-:W-:Y:S01]  /*c360*/  @!PT LDS RZ, [RZ] ;  /* 0x00000000fffff984 */ /* 0x000fe20000000800 */
[----:B------:R-:W-:Y:S01]  /*c370*/  @!PT LDS RZ, [RZ] ;  /* 0x00000000fffff984 */ /* 0x000fe20000000800 */
[----:B------:R0:W-:Y:S01]  /*c380*/  @!P1 LDGSTS.E.BYPASS.LTC128B.128 [R25+0x8400], desc[UR38][R2.64], !P0 ;  /* 0x0840000002199fae */ /* 0x0001e2000c101d66 */
[----:B------:R-:W-:Y:S01]  /*c390*/  ISETP.GE.AND P1, PT, R9, R4, PT ;  /* 0x000000040900720c */ /* 0x000fe20003f26270 */
[----:B------:R-:W-:Y:S02]  /*c3a0*/  VIADD R9, R6, 0x20 ;  /* 0x0000002006097836 */ /* 0x000fe40000000000 */
[----:B------:R-:W-:-:S10]  /*c3b0*/  IMAD.MOV.U32 R13, RZ, RZ, R5 ;  /* 0x000000ffff0d7224 */ /* 0x000fd400078e0005 */
[----:B0-----:R-:W-:Y:S01]  /*c3c0*/  @!P1 LEA R25, R22, UR45, 0x1 ;  /* 0x0000002d16199c11 */ /* 0x001fe2000f8e08ff */
[----:B------:R-:W-:-:S07]  /*c3d0*/  IMAD.MOV.U32 R10, RZ, RZ, R14 ;  /* 0x000000ffff0a7224 */ /* 0x000fce00078e000e */
[----:B------:R-:W-:Y:S05]  /*c3e0*/  WARPSYNC.COLLECTIVE R15, `(.L_x_12897) ;  /* 0x000000000f087348 */ /* 0x000fea0003c00000 */
[----:B------:R0:W1:Y:S02]  /*c3f0*/  SHFL.IDX P6, R14, R13, R12, R11 ;  /* 0x0000000c0d0e7389 */ /* 0x00006400000c000b */
[----:B01----:R-:W-:Y:S01]  /*c400*/  ENDCOLLECTIVE ;  /* 0x000000000000791b */ /* 0x003fe20003800000 */
.L_x_12897:
[----:B------:R-:W-:Y:S01]  /*c410*/  MOV R13, R8 ;  /* 0x00000008000d7202 */ /* 0x000fe20000000f00 */
[----:B------:R-:W-:Y:S01]  /*c420*/  IMAD.MOV.U32 R12, RZ, RZ, 0x2 ;  /* 0x00000002ff0c7424 */ /* 0x000fe200078e00ff */
[----:B------:R-:W-:-:S07]  /*c430*/  MOV R21, R14 ;  /* 0x0000000e00157202 */ /* 0x000fce0000000f00 */
[----:B------:R-:W-:Y:S05]  /*c440*/  WARPSYNC.COLLECTIVE R15, `(.L_x_12898) ;  /* 0x000000000f087348 */ /* 0x000fea0003c00000 */
[----:B------:R0:W1:Y:S02]  /*c450*/  SHFL.IDX P6, R14, R13, R12, R11 ;  /* 0x0000000c0d0e7389 */ /* 0x00006400000c000b */
[----:B01----:R-:W-:Y:S01]  /*c460*/  ENDCOLLECTIVE ;  /* 0x000000000000791b */ /* 0x003fe20003800000 */
.L_x_12898:
[----:B------:R-:W-:-:S05]  /*c470*/  @!P1 LEA R2, P2, R16, R21, 0x1 ;  /* 0x0000001510029211 */ /* 0x000fca00078408ff */
[----:B------:R-:W-:-:S05]  /*c480*/  @!P1 IMAD.X R3, RZ, RZ, R10, P2 ;  /* 0x000000ffff039224 */ /* 0x000fca00010e060a */
[----:B------:R-:W-:Y:S01]  /*c490*/  @!PT LDS RZ, [RZ] ;  /* 0x00000000fffff984 */ /* 0x000fe20000000800 */
[----:B------:R-:W-:Y:S01]  /*c4a0*/  @!PT LDS RZ, [RZ] ;  /* 0x00000000fffff984 */ /* 0x000fe20000000800 */
[----:B------:R-:W-:Y:S01]  /*c4b0*/  @!PT LDS RZ, [RZ] ;  /* 0x00000000fffff984 */ /* 0x000fe20000000800 */
[----:B------:R0:W-:Y:S01]  /*c4c0*/  @!P1 LDGSTS.E.BYPASS.LTC128B.128 [R25+0x8c00], desc[UR38][R2.64], !P0 ;  /* 0x08c0000002199fae */ /* 0x0001e2000c101d66 */
[----:B------:R-:W-:Y:S02]  /*c4d0*/  ISETP.GE.AND P1, PT, R9, R4, PT ;  /* 0x000000040900720c */ /* 0x000fe40003f26270 */
[----:B------:R-:W-:Y:S01]  /*c4e0*/  MOV R13, R5 ;  /* 0x00000005000d7202 */ /* 0x000fe20000000f00 */
[----:B------:R-:W-:-:S10]  /*c4f0*/  IMAD.MOV.U32 R9, RZ, RZ, R14 ;  /* 0x000000ffff097224 */ /* 0x000fd400078e000e */
[----:B0-----:R-:W-:Y:S05]  /*c500*/  WARPSYNC.COLLECTIVE R15, `(.L_x_12899) ;  /* 0x000000000f087348 */ /* 0x001fea0003c00000 */
[----:B------:R1:W2:Y:S02]  /*c510*/  SHFL.IDX P6, R14, R13, R12, R11 ;  /* 0x0000000c0d0e7389 */ /* 0x0002a400000c000b */
[----:B012---:R-:W-:Y:S01]  /*c520*/  ENDCOLLECTIVE ;  /* 0x000000000000791b */ /* 0x007fe20003800000 */
.L_x_12899:
[----:B------:R-:W-:Y:S02]  /*c530*/  @!P1 LEA R20, R22, UR45, 0x1 ;  /* 0x0000002d16149c11 */ /* 0x000fe4000f8e08ff */
[----:B------:R-:W-:Y:S01]  /*c540*/  MOV R13, R8 ;  /* 0x00000008000d7202 */ /* 0x000fe20000000f00 */
[----:B------:R-:W-:Y:S01]  /*c550*/  IMAD.MOV.U32 R12, RZ, RZ, 0x3 ;  /* 0x00000003ff0c7424 */ /* 0x000fe200078e00ff */
[----:B------:R-:W-:-:S13]  /*c560*/  @!P1 LEA R2, P2, R16, R14, 0x1 ;  /* 0x0000000e10029211 */ /* 0x000fda00078408ff */
[----:B------:R-:W-:Y:S05]  /*c570*/  WARPSYNC.COLLECTIVE R15, `(.L_x_12900) ;  /* 0x000000000f087348 */ /* 0x000fea0003c00000 */
[----:B------:R0:W1:Y:S02]  /*c580*/  SHFL.IDX P6, R14, R13, R12, R11 ;  /* 0x0000000c0d0e7389 */ /* 0x00006400000c000b */
[----:B01----:R-:W-:Y:S01]  /*c590*/  ENDCOLLECTIVE ;  /* 0x000000000000791b */ /* 0x003fe20003800000 */
.L_x_12900:
[----:B------:R-:W-:Y:S02]  /*c5a0*/  @!P1 IMAD.X R3, RZ, RZ, R9, P2 ;  /* 0x000000ffff039224 */ /* 0x000fe400010e0609 */
[----:B------:R-:W-:-:S03]  /*c5b0*/  VIADD R9, R6, 0x30 ;  /* 0x0000003006097836 */ /* 0x000fc60000000000 */
[----:B------:R-:W-:Y:S01]  /*c5c0*/  @!PT LDS RZ, [RZ] ;  /* 0x00000000fffff984 */ /* 0x000fe20000000800 */
[----:B------:R-:W-:Y:S01]  /*c5d0*/  @!PT LDS RZ, [RZ] ;  /* 0x00000000fffff984 */ /* 0x000fe20000000800 */
[----:B------:R-:W-:Y:S01]  /*c5e0*/  @!PT LDS RZ, [RZ] ;  /* 0x00000000fffff984 */ /* 0x000fe20000000800 */
[----:B------:R0:W-:Y:S02]  /*c5f0*/  @!P1 LDGSTS.E.BYPASS.LTC128B.128 [R20+0x9400], desc[UR38][R2.64], !P0 ;  /* 0x0940000002149fae */ /* 0x0001e4000c101d66 */
[----:B------:R-:W-:Y:S02]  /*c600*/  ISETP.GE.AND P1, PT, R9, R4, PT ;  /* 0x000000040900720c */ /* 0x000fe40003f26270 */
[----:B------:R-:W-:Y:S02]  /*c610*/  IADD3 R9, R6, 0x40, RZ ;  /* 0x0000004006097810 */ /* 0x000fe40007ffe0ff */
[----:B------:R-:W-:-:S09]  /*c620*/  MOV R13, R5 ;  /* 0x00000005000d7202 */ /* 0x000fd20000000f00 */
[----:B------:R-:W-:Y:S01]  /*c630*/  @!P1 LEA R25, R22, UR45, 0x1 ;  /* 0x0000002d16199c11 */ /* 0x000fe2000f8e08ff */
[----:B0-----:R-:W-:-:S07]  /*c640*/  IMAD.MOV.U32 R10, RZ, RZ, R14 ;  /* 0x000000ffff0a7224 */ /* 0x001fce00078e000e */
[----:B------:R-:W-:Y:S05]  /*c650*/  WARPSYNC.COLLECTIVE R15, `(.L_x_12901) ;  /* 0x000000000f087348 */ /* 0x000fea0003c00000 */
[----:B------:R0:W1:Y:S02]  /*c660*/  SHFL.IDX P6, R14, R13, R12, R11 ;  /* 0x0000000c0d0e7389 */ /* 0x00006400000c000b */
[----:B01----:R-:W-:Y:S01]  /*c670*/  ENDCOLLECTIVE ;  /* 0x000000000000791b */ /* 0x003fe20003800000 */
.L_x_12901:
[----:B------:R-:W-:Y:S02]  /*c680*/  IMAD.MOV.U32 R13, RZ, RZ, R8 ;  /* 0x000000ffff0d7224 */ /* 0x000fe400078e0008 */
[----:B------:R-:W-:Y:S02]  /*c690*/  IMAD.MOV.U32 R12, RZ, RZ, 0x4 ;  /* 0x00000004ff0c7424 */ /* 0x000fe400078e00ff */
[----:B------:R-:W-:-:S07]  /*c6a0*/  IMAD.MOV.U32 R21, RZ, RZ, R14 ;  /* 0x000000ffff157224 */ /* 0x000fce00078e000e */
[----:B------:R-:W-:Y:S05]  /*c6b0*/  WARPSYNC.COLLECTIVE R15, `(.L_x_12902) ;  /* 0x000000000f087348 */ /* 0x000fea0003c00000 */
[----:B------:R0:W1:Y:S02]  /*c6c0*/  SHFL.IDX P6, R14, R13, R12, R11 ;  /* 0x0000000c0d0e7389 */ /* 0x00006400000c000b */
[----:B01----:R-:W-:Y:S01]  /*c6d0*/  ENDCOLLECTIVE ;  /* 0x000000000000791b */ /* 0x003fe20003800000 */
.L_x_12902:
[----:B------:R-:W-:-:S05]  /*c6e0*/  @!P1 LEA R2, P2, R16, R21, 0x1 ;  /* 0x0000001510029211 */ /* 0x000fca00078408ff */
[----:B------:R-:W-:-:S05]  /*c6f0*/  @!P1 IMAD.X R3, RZ, RZ, R10, P2 ;  /* 0x000000ffff039224 */ /* 0x000fca00010e060a */
[----:B------:R-:W-:Y:S01]  /*c700*/  @!PT LDS RZ, [RZ] ;  /* 0x00000000fffff984 */ /* 0x000fe20000000800 */
[----:B------:R-:W-:Y:S01]  /*c710*/  @!PT LDS RZ, [RZ] ;  /* 0x00000000fffff984 */ /* 0x000fe20000000800 */
[----:B------:R-:W-:Y:S01]  /*c720*/  @!PT LDS RZ, [RZ] ;  /* 0x00000000fffff984 */ /* 0x000fe20000000800 */
[----:B------:R0:W-:Y:S01]  /*c730*/  @!P1 LDGSTS.E.BYPASS.LTC128B.128 [R25+0x9c00], desc[UR38][R2.64], !P0 ;  /* 0x09c0000002199fae */ /* 0x0001e2000c101d66 */
[----:B------:R-:W-:Y:S01]  /*c740*/  IMAD.MOV.U32 R13, RZ, RZ, R5 ;  /* 0x000000ffff0d7224 */ /* 0x000fe200078e0005 */
[----:B------:R-:W-:Y:S02]  /*c750*/  ISETP.GE.AND P1, PT, R9, R4, PT ;  /* 0x000000040900720c */ /* 0x000fe40003f26270 */
[----:B------:R-:W-:-:S11]  /*c760*/  MOV R9, R14 ;  /* 0x0000000e00097202 */ /* 0x000fd60000000f00 */
[----:B0-----:R-:W-:Y:S05]  /*c770*/  WARPSYNC.COLLECTIVE R15, `(.L_x_12903) ;  /* 0x000000000f087348 */ /* 0x001fea0003c00000 */
[----:B------:R1:W2:Y:S02]  /*c780*/  SHFL.IDX P6, R14, R13, R12, R11 ;  /* 0x0000000c0d0e7389 */ /* 0x0002a400000c000b */
[----:B012---:R-:W-:Y:S01]  /*c790*/  ENDCOLLECTIVE ;  /* 0x000000000000791b */ /* 0x007fe20003800000 */
.L_x_12903:
[----:B------:R-:W-:Y:S01]  /*c7a0*/  @!P1 LEA R20, R22, UR45, 0x1 ;  /* 0x0000002d16149c11 */ /* 0x000fe2000f8e08ff */
[----:B------:R-:W-:Y:S02]  /*c7b0*/  IMAD.MOV.U32 R13, RZ, RZ, R8 ;  /* 0x000000ffff0d7224 */ /* 0x000fe400078e0008 */
[----:B------:R-:W-:Y:S01]  /*c7c0*/  IMAD.MOV.U32 R12, RZ, RZ, 0x5 ;  /* 0x00000005ff0c7424 */ /* 0x000fe200078e00ff */
[----:B------:R-:W-:-:S13]  /*c7d0*/  @!P1 LEA R2, P2, R16, R14, 0x1 ;  /* 0x0000000e10029211 */ /* 0x000fda00078408ff */
[----:B------:R-:W-:Y:S05]  /*c7e0*/  WARPSYNC.COLLECTIVE R15, `(.L_x_12904) ;  /* 0x000000000f087348 */ /* 0x000fea0003c00000 */
[----:B------:R0:W1:Y:S02]  /*c7f0*/  SHFL.IDX P6, R14, R13, R12, R11 ;  /* 0x0000000c0d0e7389 */ /* 0x00006400000c000b */
[----:B01----:R-:W-:Y:S01]  /*c800*/  ENDCOLLECTIVE ;  /* 0x000000000000791b */ /* 0x003fe20003800000 */
.L_x_12904:
[----:B------:R-:W-:Y:S01]  /*c810*/  @!P1 IMAD.X R3, RZ, RZ, R9, P2 ;  /* 0x000000ffff039224 */ /* 0x000fe200010e0609 */
[----:B------:R-:W-:-:S04]  /*c820*/  IADD3 R9, R6, 0x50, RZ ;  /* 0x0000005006097810 */ /* 0x000fc80007ffe0ff */
[----:B------:R-:W-:Y:S01]  /*c830*/  @!PT LDS RZ, [RZ] ;  /* 0x00000000fffff984 */ /* 0x000fe20000000800 */
[----:B------:R-:W-:Y:S01]  /*c840*/  @!PT LDS RZ, [RZ] ;  /* 0x00000000fffff984 */ /* 0x000fe20000000800 */
[----:B------:R-:W-:Y:S01]  /*c850*/  @!PT LDS RZ, [RZ] ;  /* 0x00000000fffff984 */ /* 0x000fe20000000800 */
[----:B------:R0:W-:Y:S01]  /*c860*/  @!P1 LDGSTS.E.BYPASS.LTC128B.128 [R20+0xa400], desc[UR38][R2.64], !P0 ;  /* 0x0a40000002149fae */ /* 0x0001e2000c101d66 */
[----:B------:R-:W-:Y:S01]  /*c870*/  ISETP.GE.AND P1, PT, R9, R4, PT ;  /* 0x000000040900720c */ /* 0x000fe20003f26270 */
[----:B------:R-:W-:Y:S02]  /*c880*/  VIADD R9, R6, 0x60 ;  /* 0x0000006006097836 */ /* 0x000fe40000000000 */
[----:B------:R-:W-:-:S10]  /*c890*/  IMAD.MOV.U32 R13, RZ, RZ, R5 ;  /* 0x000000ffff0d7224 */ /* 0x000fd400078e0005 */
[----:B------:R-:W-:Y:S02]  /*c8a0*/  @!P1 LEA R25, R22, UR45, 0x1 ;  /* 0x0000002d16199c11 */ /* 0x000fe4000f8e08ff */
[----:B0-----:R-:W-:-:S07]  /*c8b0*/  MOV R10, R14 ;  /* 0x0000000e000a7202 */ /* 0x001fce0000000f00 */
[----:B------:R-:W-:Y:S05]  /*c8c0*/  WARPSYNC.COLLECTIVE R15, `(.L_x_12905) ;  /* 0x000000000f087348 */ /* 0x000fea0003c00000 */
[----:B------:R0:W1:Y:S02]  /*c8d0*/  SHFL.IDX P6, R14, R13, R12, R11 ;  /* 0x0000000c0d0e7389 */ /* 0x00006400000c000b */
[----:B01----:R-:W-:Y:S01]  /*c8e0*/  ENDCOLLECTIVE ;  /* 0x000000000000791b */ /* 0x003fe20003800000 */
.L_x_12905:
[----:B------:R-:W-:Y:S01]  /*c8f0*/  IMAD.MOV.U32 R13, RZ, RZ, R8 ;  /* 0x000000ffff0d7224 */ /* 0x000fe200078e0008 */
[----:B------:R-:W-:Y:S01]  /*c900*/  MOV R12, 0x6 ;  /* 0x00000006000c7802 */ /* 0x000fe20000000f00 */
[----:B------:R-:W-:-:S07]  /*c910*/  IMAD.MOV.U32 R21, RZ, RZ, R14 ;  /* 0x000000ffff157224 */ /* 0x000fce00078e000e */
[----:B------:R-:W-:Y:S05]  /*c920*/  WARPSYNC.COLLECTIVE R15, `(.L_x_12906) ;  /* 0x000000000f087348 */ /* 0x000fea0003c00000 */
[----:B------:R0:W1:Y:S02]  /*c930*/  SHFL.IDX P6, R14, R13, R12, R11 ;  /* 0x0000000c0d0e7389 */ /* 0x00006400000c000b */
[----:B01----:R-:W-:Y:S01]  /*c940*/  ENDCOLLECTIVE ;  /* 0x000000000000791b */ /* 0x003fe20003800000 */
.L_x_12906:
[----:B------:R-:W-:-:S04]  /*c950*/  @!P1 LEA R2, P2, R16, R21, 0x1 ;  /* 0x0000001510029211 */ /* 0x000fc800078408ff */
[----:B------:R-:W-:-:S05]  /*c960*/  @!P1 IADD3.X R3, RZ, R10, RZ, P2, !PT ;  /* 0x0000000aff039210 */ /* 0x000fca00017fe4ff */
[----:B------:R-:W-:Y:S01]  /*c970*/  @!PT LDS RZ, [RZ] ;  /* 0x00000000fffff984 */ /* 0x000fe20000000800 */
[----:B------:R-:W-:Y:S01]  /*c980*/  @!PT LDS RZ, [RZ] ;  /* 0x00000000fffff984 */ /* 0x000fe20000000800 */
[----:B------:R-:W-:Y:S01]  /*c990*/  @!PT LDS RZ, [RZ] ;  /* 0x00000000fffff984 */ /* 0x000fe20000000800 */
[----:B------:R0:W-:Y:S01]  /*c9a0*/  @!P1 LDGSTS.E.BYPASS.LTC128B.128 [R25+0xac00], desc[UR38][R2.64], !P0 ;  /* 0x0ac0000002199fae */ /* 0x0001e2000c101d66 */
[----:B------:R-:W-:Y:S01]  /*c9b0*/  ISETP.GE.AND P1, PT, R9, R4, PT ;  /* 0x000000040900720c */ /* 0x000fe20003f26270 */
[----:B------:R-:W-:Y:S02]  /*c9c0*/  IMAD.MOV.U32 R13, RZ, RZ, R5 ;  /* 0x000000ffff0d7224 */ /* 0x000fe400078e0005 */
[----:B------:R-:W-:-:S10]  /*c9d0*/  IMAD.MOV.U32 R9, RZ, RZ, R14 ;  /* 0x000000ffff097224 */ /* 0x000fd400078e000e */
[----:B0-----:R-:W-:Y:S05]  /*c9e0*/  WARPSYNC.COLLECTIVE R15, `(.L_x_12907) ;  /* 0x000000000f087348 */ /* 0x001fea0003c00000 */
[----:B------:R1:W2:Y:S02]  /*c9f0*/  SHFL.IDX P6, R14, R13, R12, R11 ;  /* 0x0000000c0d0e7389 */ /* 0x0002a400000c000b */
[----:B012---:R-:W-:Y:S01]  /*ca00*/  ENDCOLLECTIVE ;  /* 0x000000000000791b */ /* 0x007fe20003800000 */
.L_x_12907:
[----:B------:R-:W-:Y:S01]  /*ca10*/  @!P1 LEA R10, R22, UR45, 0x1 ;  /* 0x0000002d160a9c11 */ /* 0x000fe2000f8e08ff */
[----:B------:R-:W-:Y:S02]  /*ca20*/  IMAD.MOV.U32 R13, RZ, RZ, R8 ;  /* 0x000000ffff0d7224 */ /* 0x000fe400078e0008 */
[----:B------:R-:W-:Y:S01]  /*ca30*/  IMAD.MOV.U32 R12, RZ, RZ, 0x7 ;  /* 0x00000007ff0c7424 */ /* 0x000fe200078e00ff */
[----:B------:R-:W-:-:S13]  /*ca40*/  @!P1 LEA R2, P2, R16, R14, 0x1 ;  /* 0x0000000e10029211 */ /* 0x000fda00078408ff */
[----:B------:R-:W-:Y:S05]  /*ca50*/  WARPSYNC.COLLECTIVE R15, `(.L_x_12908) ;  /* 0x000000000f087348 */ /* 0x000fea0003c00000 */
[----:B------:R0:W1:Y:S02]  /*ca60*/  SHFL.IDX P6, R14, R13, R12, R11 ;  /* 0x0000000c0d0e7389 */ /* 0x00006400000c000b */
[----:B01----:R-:W-:Y:S01]  /*ca70*/  ENDCOLLECTIVE ;  /* 0x000000000000791b */ /* 0x003fe20003800000 */
.L_x_12908:
[----:B------:R-:W-:-:S05]  /*ca80*/  @!P1 IADD3.X R3, RZ, R9, RZ, P2, !PT ;  /* 0x00000009ff039210 */ /* 0x000fca00017fe4ff */
[----:B------:R-:W-:Y:S01]  /*ca90*/  @!PT LDS RZ, [RZ] ;  /* 0x00000000fffff984 */ /* 0x000fe20000000800 */
[----:B------:R-:W-:Y:S01]  /*caa0*/  @!PT LDS RZ, [RZ] ;  /* 0x00000000fffff984 */ /* 0x000fe20000000800 */
[----:B------:R-:W-:Y:S01]  /*cab0*/  @!PT LDS RZ, [RZ] ;  /* 0x00000000fffff984 */ /* 0x000fe20000000800 */
[----:B------:R0:W-:Y:S01]  /*cac0*/  @!P1 LDGSTS.E.BYPASS.LTC128B.128 [R10+0xb400], desc[UR38][R2.64], !P0 ;  /* 0x0b400000020a9fae */ /* 0x0001e2000c101d66 */
[----:B------:R-:W-:Y:S02]  /*cad0*/  IMAD.MOV.U32 R13, RZ, RZ, R5 ;  /* 0x000000ffff0d7224 */ /* 0x000fe400078e0005 */
[C---:B------:R-:W-:Y:S02]  /*cae0*/  VIADD R5, R6.reuse, 0x80 ;  /* 0x0000008006057836 */ /* 0x040fe40000000000 */
[----:B0-----:R-:W-:Y:S01]  /*caf0*/  VIADD R3, R6, 0x70 ;  /* 0x0000007006037836 */ /* 0x001fe20000000000 */
[----:B------:R-:W-:-:S07]  /*cb00*/  MOV R8, R14 ;  /* 0x0000000e00087202 */ /* 0x000fce0000000f00 */
[----:B------:R-:W-:Y:S05]  /*cb10*/  WARPSYNC.COLLECTIVE R15, `(.L_x_12909) ;  /* 0x000000000f087348 */ /* 0x000fea0003c00000 */
[----:B------:R0:W1:Y:S02]  /*cb20*/  SHFL.IDX P6, R14, R13, R12, R11 ;  /* 0x0000000c0d0e7389 */ /* 0x00006400000c000b */
[----:B01----:R-:W-:Y:S01]  /*cb30*/  ENDCOLLECTIVE ;  /* 0x000000000000791b */ /* 0x003fe20003800000 */
.L_x_12909:
[----:B------:R-:W-:Y:S01]  /*cb40*/  ISETP.GE.AND P1, PT, R3, R4, PT ;  /* 0x000000040300720c */ /* 0x000fe20003f26270 */
[----:B------:R-:W-:Y:S01]  /*cb50*/  IMAD.MOV.U32 R13, RZ, RZ, R7 ;  /* 0x000000ffff0d7224 */ /* 0x000fe200078e0007 */
[----:B------:R-:W-:-:S11]  /*cb60*/  MOV R12, RZ ;  /* 0x000000ff000c7202 */ /* 0x000fd60000000f00 */
[----:B------:R-:W-:Y:S02]  /*cb70*/  @!P1 LEA R25, R22, UR45, 0x1 ;  /* 0x0000002d16199c11 */ /* 0x000fe4000f8e08ff */
[----:B------:R-:W-:-:S13]  /*cb80*/  @!P1 LEA R2, P2, R16, R14, 0x1 ;  /* 0x0000000e10029211 */ /* 0x000fda00078408ff */
[----:B------:R-:W-:Y:S05]  /*cb90*/  WARPSYNC.COLLECTIVE R15, `(.L_x_12910) ;  /* 0x000000000f087348 */ /* 0x000fea0003c00000 */
[----:B------:R0:W1:Y:S02]  /*cba0*/  SHFL.IDX P6, R14, R13, R12, R11 ;  /* 0x0000000c0d0e7389 */ /* 0x00006400000c000b */
[----:B01----:R-:W-:Y:S01]  /*cbb0*/  ENDCOLLECTIVE ;  /* 0x000000000000791b */ /* 0x003fe20003800000 */
.L_x_12910:
[----:B------:R-:W-:-:S05]  /*cbc0*/  @!P1 IADD3.X R3, RZ, R8, RZ, P2, !PT ;  /* 0x00000008ff039210 */ /* 0x000fca00017fe4ff */
[----:B------:R-:W-:Y:S01]  /*cbd0*/  @!PT LDS RZ, [RZ] ;  /* 0x00000000fffff984 */ /* 0x000fe20000000800 */
[----:B------:R-:W-:Y:S01]  /*cbe0*/  @!PT LDS RZ, [RZ] ;  /* 0x00000000fffff984 */ /* 0x000fe20000000800 */
[----:B------:R-:W-:Y:S01]  /*cbf0*/  @!PT LDS RZ, [RZ] ;  /* 0x00000000fffff984 */ /* 0x000fe20000000800 */
[----:B------:R0:W-:Y:S01]  /*cc00*/  @!P1 LDGSTS.E.BYPASS.LTC128B.128 [R25+0xbc00], desc[UR38][R2.64], !P0 ;  /* 0x0bc0000002199fae */ /* 0x0001e2000c101d66 */
[----:B------:R-:W-:Y:S01]  /*cc10*/  ISETP.GE.AND P1, PT, R5, R4, PT ;  /* 0x000000040500720c */ /* 0x000fe20003f26270 */
[----:B------:R-:W-:Y:S02]  /*cc20*/  VIADD R5, R6, 0x90 ;  /* 0x0000009006057836 */ /* 0x000fe40000000000 */
[----:B------:R-:W-:Y:S02]  /*cc30*/  IMAD.MOV.U32 R13, RZ, RZ, R0 ;  /* 0x000000ffff0d7224 */ /* 0x000fe400078e0000 */
[----:B------:R-:W-:-:S08]  /*cc40*/  IMAD.MOV.U32 R9, RZ, RZ, R14 ;  /* 0x000000ffff097224 */ /* 0x000fd000078e000e */
[----:B0-----:R-:W-:Y:S05]  /*cc50*/  WARPSYNC.COLLECTIVE R15, `(.L_x_12911) ;  /* 0x000000000f087348 */ /* 0x001fea0003c00000 */
[----:B------:R1:W2:Y:S02]  /*cc60*/  SHFL.IDX P6, R14, R13, R12, R11 ;  /* 0x0000000c0d0e7389 */ /* 0x0002a400000c000b */
[----:B012---:R-:W-:Y:S01]  /*cc70*/  ENDCOLLECTIVE ;  /* 0x000000000000791b */ /* 0x007fe20003800000 */
.L_x_12911:
[----:B------:R-:W-:Y:S01]  /*cc80*/  MOV R13, R7 ;  /* 0x00000007000d7202 */ /* 0x000fe20000000f00 */
[----:B------:R-:W-:Y:S01]  /*cc90*/  IMAD.MOV.U32 R12, RZ, RZ, 0x1 ;  /* 0x00000001ff0c7424 */ /* 0x000fe200078e00ff */
[----:B------:R-:W-:-:S07]  /*cca0*/  MOV R21, R14 ;  /* 0x0000000e00157202 */ /* 0x000fce0000000f00 */
[----:B------:R-:W-:Y:S05]  /*ccb0*/  WARPSYNC.COLLECTIVE R15, `(.L_x_12912) ;  /* 0x000000000f087348 */ /* 0x000fea0003c00000 */
[----:B------:R0:W1:Y:S02]  /*ccc0*/  SHFL.IDX P6, R14, R13, R12, R11 ;  /* 0x0000000c0d0e7389 */ /* 0x00006400000c000b */
[----:B01----:R-:W-:Y:S01]  /*ccd0*/  ENDCOLLECTIVE ;  /* 0x000000000000791b */ /* 0x003fe20003800000 */
.L_x_12912:
[----:B------:R-:W-:Y:S02]  /*cce0*/  @!P1 LEA R2, P2, R16, R21, 0x1 ;  /* 0x0000001510029211 */ /* 0x000fe400078408ff */
[----:B------:R-:W-:-:S03]  /*ccf0*/  @!P1 LEA R21, R22, UR45, 0x1 ;  /* 0x0000002d16159c11 */ /* 0x000fc6000f8e08ff */
        /* <DEDUP_REMOVED lines=11> */
.L_x_12913:
[----:B------:R-:W-:Y:S01]  /*cdb0*/  MOV R13, R7 ;  /* 0x00000007000d7202 */ /* 0x000fe20000000f00 */
[----:B------:R-:W-:Y:S02]  /*cdc0*/  IMAD.MOV.U32 R12, RZ, RZ, 0x2 ;  /* 0x00000002ff0c7424 */ /* 0x000fe400078e00ff */
[----:B------:R-:W-:-:S07]  /*cdd0*/  IMAD.MOV.U32 R9, RZ, RZ, R14 ;  /* 0x000000ffff097224 */ /* 0x000fce00078e000e */
[----:B------:R-:W-:Y:S05]  /*cde0*/  WARPSYNC.COLLECTIVE R15, `(.L_x_12914) ;  /* 0x000000000f087348 */ /* 0x000fea0003c00000 */
[----:B------:R0:W1:Y:S02]  /*cdf0*/  SHFL.IDX P6, R14, R13, R12, R11 ;  /* 0x0000000c0d0e7389 */ /* 0x00006400000c000b */
[----:B01----:R-:W-:Y:S01]  /*ce00*/  ENDCOLLECTIVE ;  /* 0x000000000000791b */ /* 0x003fe20003800000 */
.L_x_12914:
[----:B------:R-:W-:Y:S02]  /*ce10*/  @!P1 LEA R2, P2, R16, R9, 0x1 ;  /* 0x0000000910029211 */ /* 0x000fe400078408ff */
[----:B------:R-:W-:-:S03]  /*ce20*/  @!P1 LEA R9, R22, UR45, 0x1 ;  /* 0x0000002d16099c11 */ /* 0x000fc6000f8e08ff */
[----:B------:R-:W-:-:S05]  /*ce30*/  @!P1 IMAD.X R3, RZ, RZ, R8, P2 ;  /* 0x000000ffff039224 */ /* 0x000fca00010e0608 */
[----:B------:R-:W-:Y:S01]  /*ce40*/  @!PT LDS RZ, [RZ] ;  /* 0x00000000fffff984 */ /* 0x000fe20000000800 */
[----:B------:R-:W-:Y:S01]  /*ce50*/  @!PT LDS RZ, [RZ] ;  /* 0x00000000fffff984 */ /* 0x000fe20000000800 */
[----:B------:R-:W-:Y:S01]  /*ce60*/  @!PT LDS RZ, [RZ] ;  /* 0x00000000fffff984 */ /* 0x000fe20000000800 */
[----:B------:R0:W-:Y:S01]  /*ce70*/  @!P1 LDGSTS.E.BYPASS.LTC128B.128 [R9+0xcc00], desc[UR38][R2.64], !P0 ;  /* 0x0cc0000002099fae */ /* 0x0001e2000c101d66 */
[----:B------:R-:W-:Y:S01]  /*ce80*/  MOV R13, R0 ;  /* 0x00000000000d7202 */ /* 0x000fe20000000f00 */
[----:B------:R-:W-:-:S07]  /*ce90*/  IMAD.MOV.U32 R5, RZ, RZ, R14 ;  /* 0x000000ffff057224 */ /* 0x000fce00078e000e */
[----:B0-----:R-:W-:Y:S05]  /*cea0*/  WARPSYNC.COLLECTIVE R15, `(.L_x_12915) ;  /* 0x000000000f087348 */ /* 0x001fea0003c00000 */
[----:B------:R1:W2:Y:S02]  /*ceb0*/  SHFL.IDX P6, R14, R13, R12, R11 ;  /* 0x0000000c0d0e7389 */ /* 0x0002a400000c000b */
[----:B012---:R-:W-:Y:S01]  /*cec0*/  ENDCOLLECTIVE ;  /* 0x000000000000791b */ /* 0x007fe20003800000 */
.L_x_12915:
[----:B------:R-:W-:-:S05]  /*ced0*/  VIADD R3, R6, 0xa0 ;  /* 0x000000a006037836 */ /* 0x000fca0000000000 */
[----:B------:R-:W-:Y:S02]  /*cee0*/  ISETP.GE.AND P1, PT, R3, R4, PT ;  /* 0x000000040300720c */ /* 0x000fe40003f26270 */
[----:B------:R-:W-:Y:S01]  /*cef0*/  MOV R13, R7 ;  /* 0x00000007000d7202 */ /* 0x000fe20000000f00 */
[----:B------:R-:W-:-:S10]  /*cf00*/  IMAD.MOV.U32 R12, RZ, RZ, 0x3 ;  /* 0x00000003ff0c7424 */ /* 0x000fd400078e00ff */
[----:B------:R-:W-:-:S13]  /*cf10*/  @!P1 LEA R2, P2, R16, R14, 0x1 ;  /* 0x0000000e10029211 */ /* 0x000fda00078408ff */
[----:B------:R-:W-:Y:S05]  /*cf20*/  WARPSYNC.COLLECTIVE R15, `(.L_x_12916) ;  /* 0x000000000f087348 */ /* 0x000fea0003c00000 */
[----:B------:R0:W1:Y:S02]  /*cf30*/  SHFL.IDX P6, R14, R13, R12, R11 ;  /* 0x0000000c0d0e7389 */ /* 0x00006400000c000b */
[----:B01----:R-:W-:Y:S01]  /*cf40*/  ENDCOLLECTIVE ;  /* 0x000000000000791b */ /* 0x003fe20003800000 */
.L_x_12916:
[----:B------:R-:W-:Y:S01]  /*cf50*/  @!P1 IMAD.X R3, RZ, RZ, R5, P2 ;  /* 0x000000ffff039224 */ /* 0x000fe200010e0605 */
[----:B------:R-:W-:-:S05]  /*cf60*/  @!P1 LEA R5, R22, UR45, 0x1 ;  /* 0x0000002d16059c11 */ /* 0x000fca000f8e08ff */
        /* <DEDUP_REMOVED lines=9> */
.L_x_12917:
[----:B------:R-:W-:Y:S05]  /*d000*/  BRA `(.L_x_12918) ;  /* 0xffffffc800cc7947 */ /* 0x000fea000383ffff */
.L_x_12841:
[----:B0-----:R-:W-:-:S04]  /*d010*/  IMAD.U32 R3, RZ, RZ, UR45 ;  /* 0x0000002dff037e24 */ /* 0x001fc8000f8e00ff */
[----:B------:R0:W1:Y:S03]  /*d020*/  SYNCS.PHASECHK.TRANS64.TRYWAIT P0, [R3+URZ+0x16820], R0 ;  /* 0x01682000030075a7 */ /* 0x000066000800017f */
[----:B-1----:R-:W-:Y:S05]  /*d030*/  @!P0 NANOSLEEP.SYNCS 0x989680 ;  /* 0x009896800000895d */ /* 0x002fea0003900000 */
[----:B------:R-:W1:Y:S02]  /*d040*/  @!P0 SYNCS.PHASECHK.TRANS64 P0, [R3+URZ+0x16820], R0 ;  /* 0x01682000030085a7 */ /* 0x000e64000800007f */
[----:B-1----:R-:W-:Y:S05]  /*d050*/  @!P0 BRA `(.L_x_12841) ;  /* 0xfffffffc00ec8947 */ /* 0x002fea000383ffff */
[----:B------:R-:W-:Y:S05]  /*d060*/  BRA `(.L_x_12919) ;  /* 0xffffffc800fc7947 */ /* 0x000fea000383ffff */
.L_x_12845:
[----:B0-----:R0:W1:Y:S02]  /*d070*/  SYNCS.PHASECHK.TRANS64.TRYWAIT P0, [R7+URZ+0x16840], R2 ;  /* 0x01684002070075a7 */ /* 0x001064000800017f */
[----:B-1----:R-:W-:Y:S05]  /*d080*/  @!P0 NANOSLEEP.SYNCS 0x989680 ;  /* 0x009896800000895d */ /* 0x002fea0003900000 */
[----:B------:R-:W1:Y:S02]  /*d090*/  @!P0 SYNCS.PHASECHK.TRANS64 P0, [R7+URZ+0x16840], R2 ;  /* 0x01684002070085a7 */ /* 0x000e64000800007f */
[----:B-1----:R-:W-:Y:S05]  /*d0a0*/  @!P0 BRA `(.L_x_12845) ;  /* 0xfffffffc00f08947 */ /* 0x002fea000383ffff */
[----:B------:R-:W-:Y:S05]  /*d0b0*/  BRA `(.L_x_12920) ;  /* 0xffffffcc00e07947 */ /* 0x000fea000383ffff */
.L_x_12846:
        /* <DEDUP_REMOVED lines=8> */
.L_x_12922:
[----:B------:R-:W-:Y:S05]  /*d140*/  BSYNC B1 ;  /* 0x0000000000017941 */ /* 0x000fea0003800000 */
.L_x_12921:
[----:B------:R-:W-:Y:S01]  /*d150*/  IMAD.MOV.U32 R13, RZ, RZ, R10 ;  /* 0x000000ffff0d7224 */ /* 0x000fe200078e000a */
[----:B------:R-:W-:Y:S01]  /*d160*/  MOV R11, 0x181f ;  /* 0x0000181f000b7802 */ /* 0x000fe20000000f00 */
[----:B------:R-:W-:Y:S01]  /*d170*/  IMAD.MOV.U32 R12, RZ, RZ, RZ ;  /* 0x000000ffff0c7224 */ /* 0x000fe200078e00ff */
[----:B------:R-:W-:Y:S01]  /*d180*/  MOV R3, R14 ;  /* 0x0000000e00037202 */ /* 0x000fe20000000f00 */
[----:B------:R-:W-:Y:S01]  /*d190*/  IMAD.MOV.U32 R15, RZ, RZ, -0x1 ;  /* 0xffffffffff0f7424 */ /* 0x000fe200078e00ff */
[----:B------:R-:W-:-:S07]  /*d1a0*/  LEA R9, R9, UR45, 0x1 ;  /* 0x0000002d09097c11 */ /* 0x000fce000f8e08ff */
[----:B------:R-:W-:Y:S05]  /*d1b0*/  WARPSYNC.COLLECTIVE R15, `(.L_x_12923) ;  /* 0x000000000f087348 */ /* 0x000fea0003c00000 */
[----:B------:R0:W1:Y:S02]  /*d1c0*/  SHFL.IDX P6, R14, R13, R12, R11 ;  /* 0x0000000c0d0e7389 */ /* 0x00006400000c000b */
[----:B01----:R-:W-:Y:S01]  /*d1d0*/  ENDCOLLECTIVE ;  /* 0x000000000000791b */ /* 0x003fe20003800000 */
.L_x_12923:
[----:B------:R-:W-:Y:S01]  /*d1e0*/  IMAD.SHL.U32 R15, R16, 0x2, RZ ;  /* 0x00000002100f7824 */ /* 0x000fe200078e00ff */
[----:B------:R-:W-:Y:S01]  /*d1f0*/  MOV R12, 0x1 ;  /* 0x00000001000c7802 */ /* 0x000fe20000000f00 */
[----:B------:R-:W-:Y:S01]  /*d200*/  IMAD.MOV.U32 R13, RZ, RZ, R19 ;  /* 0x000000ffff0d7224 */ /* 0x000fe200078e0013 */
[----:B------:R-:W-:-:S04]  /*d210*/  MOV R2, R14 ;  /* 0x0000000e00027202 */ /* 0x000fc80000000f00 */
[----:B------:R-:W-:Y:S01]  /*d220*/  IADD3 R2, P0, R2, R15, RZ ;  /* 0x0000000f02027210 */ /* 0x000fe20007f1e0ff */
[----:B------:R-:W-:-:S04]  /*d230*/  IMAD.MOV.U32 R15, RZ, RZ, -0x1 ;  /* 0xffffffffff0f7424 */ /* 0x000fc800078e00ff */
[----:B------:R-:W-:-:S08]  /*d240*/  IMAD.X R3, RZ, RZ, R3, P0 ;  /* 0x000000ffff037224 */ /* 0x000fd000000e0603 */
[----:B------:R-:W-:Y:S05]  /*d250*/  WARPSYNC.COLLECTIVE R15, `(.L_x_12924) ;  /* 0x000000000f087348 */ /* 0x000fea0003c00000 */
[----:B------:R0:W1:Y:S02]  /*d260*/  SHFL.IDX P6, R14, R13, R12, R11 ;  /* 0x0000000c0d0e7389 */ /* 0x00006400000c000b */
[----:B01----:R-:W-:Y:S01]  /*d270*/  ENDCOLLECTIVE ;  /* 0x000000000000791b */ /* 0x003fe20003800000 */
.L_x_12924:
[----:B------:R-:W-:Y:S01]  /*d280*/  @!PT LDS RZ, [RZ] ;  /* 0x00000000fffff984 */ /* 0x000fe20000000800 */
[----:B------:R-:W-:Y:S01]  /*d290*/  @!PT LDS RZ, [RZ] ;  /* 0x00000000fffff984 */ /* 0x000fe20000000800 */
[----:B------:R-:W-:Y:S01]  /*d2a0*/  @!PT LDS RZ, [RZ] ;  /* 0x00000000fffff984 */ /* 0x000fe20000000800 */
[----:B------:R0:W-:Y:S01]  /*d2b0*/  LDGSTS.E.BYPASS.LTC128B.128 [R9+0xe400], desc[UR38][R2.64], !P2 ;  /* 0x0e40000002097fae */ /* 0x0001e2000d101d66 */
[----:B------:R-:W-:Y:S01]  /*d2c0*/  MOV R13, R10 ;  /* 0x0000000a000d7202 */ /* 0x000fe20000000f00 */
[----:B0-----:R-:W-:-:S07]  /*d2d0*/  IMAD.MOV.U32 R3, RZ, RZ, R14 ;  /* 0x000000ffff037224 */ /* 0x001fce00078e000e */
[----:B------:R-:W-:Y:S05]  /*d2e0*/  WARPSYNC.COLLECTIVE R15, `(.L_x_12925) ;  /* 0x000000000f087348 */ /* 0x000fea0003c00000 */
[----:B------:R0:W1:Y:S02]  /*d2f0*/  SHFL.IDX P6, R14, R13, R12, R11 ;  /* 0x0000000c0d0e7389 */ /* 0x00006400000c000b */
[----:B01----:R-:W-:Y:S01]  /*d300*/  ENDCOLLECTIVE ;  /* 0x000000000000791b */ /* 0x003fe20003800000 */
.L_x_12925:
[----:B------:R-:W-:Y:S02]  /*d310*/  IMAD.SHL.U32 R15, R16, 0x2, RZ ;  /* 0x00000002100f7824 */ /* 0x000fe400078e00ff */
[----:B------:R-:W-:Y:S02]  /*d320*/  IMAD.MOV.U32 R13, RZ, RZ, R19 ;  /* 0x000000ffff0d7224 */ /* 0x000fe400078e0013 */
[----:B------:R-:W-:Y:S02]  /*d330*/  IMAD.MOV.U32 R12, RZ, RZ, 0x2 ;  /* 0x00000002ff0c7424 */ /* 0x000fe400078e00ff */
[----:B------:R-:W-:-:S05]  /*d340*/  IMAD.MOV.U32 R2, RZ, RZ, R14 ;  /* 0x000000ffff027224 */ /* 0x000fca00078e000e */
[----:B------:R-:W-:Y:S02]  /*d350*/  IADD3 R2, P0, R2, R15, RZ ;  /* 0x0000000f02027210 */ /* 0x000fe40007f1e0ff */
[----:B------:R-:W-:Y:S02]  /*d360*/  MOV R15, 0xffffffff ;  /* 0xffffffff000f7802 */ /* 0x000fe40000000f00 */
[----:B------:R-:W-:-:S09]  /*d370*/  IADD3.X R3, RZ, R3, RZ, P0, !PT ;  /* 0x00000003ff037210 */ /* 0x000fd200007fe4ff */
[----:B------:R-:W-:Y:S05]  /*d380*/  WARPSYNC.COLLECTIVE R15, `(.L_x_12926) ;  /* 0x000000000f087348 */ /* 0x000fea0003c00000 */
[----:B------:R0:W1:Y:S02]  /*d390*/  SHFL.IDX P6, R14, R13, R12, R11 ;  /* 0x0000000c0d0e7389 */ /* 0x00006400000c000b */
[----:B01----:R-:W-:Y:S01]  /*d3a0*/  ENDCOLLECTIVE ;  /* 0x000000000000791b */ /* 0x003fe20003800000 */
.L_x_12926:
[----:B------:R-:W-:Y:S01]  /*d3b0*/  @!PT LDS RZ, [RZ] ;  /* 0x00000000fffff984 */ /* 0x000fe20000000800 */
[----:B------:R-:W-:Y:S01]  /*d3c0*/  @!PT LDS RZ, [RZ] ;  /* 0x00000000fffff984 */ /* 0x000fe20000000800 */
[----:B------:R-:W-:Y:S01]  /*d3d0*/  @!PT LDS RZ, [RZ] ;  /* 0x00000000fffff984 */ /* 0x000fe20000000800 */
[----:B------:R0:W-:Y:S01]  /*d3e0*/  LDGSTS.E.BYPASS.LTC128B.128 [R9+0xec00], desc[UR38][R2.64], !P2 ;  /* 0x0ec0000002097fae */ /* 0x0001e2000d101d66 */
[----:B------:R-:W-:Y:S02]  /*d3f0*/  IMAD.MOV.U32 R13, RZ, RZ, R10 ;  /* 0x000000ffff0d7224 */ /* 0x000fe400078e000a */
[----:B0-----:R-:W-:-:S07]  /*d400*/  IMAD.MOV.U32 R3, RZ, RZ, R14 ;  /* 0x000000ffff037224 */ /* 0x001fce00078e000e */
[----:B------:R-:W-:Y:S05]  /*d410*/  WARPSYNC.COLLECTIVE R15, `(.L_x_12927) ;  /* 0x000000000f087348 */ /* 0x000fea0003c00000 */
[----:B------:R0:W1:Y:S02]  /*d420*/  SHFL.IDX P6, R14, R13, R12, R11 ;  /* 0x0000000c0d0e7389 */ /* 0x00006400000c000b */
[----:B01----:R-:W-:Y:S01]  /*d430*/  ENDCOLLECTIVE ;  /* 0x000000000000791b */ /* 0x003fe20003800000 */
.L_x_12927:
[----:B------:R-:W-:Y:S01]  /*d440*/  SHF.L.U32 R15, R16, 0x1, RZ ;  /* 0x00000001100f7819 */ /* 0x000fe200000006ff */
[----:B------:R-:W-:Y:S01]  /*d450*/  IMAD.MOV.U32 R12, RZ, RZ, 0x3 ;  /* 0x00000003ff0c7424 */ /* 0x000fe200078e00ff */
[----:B------:R-:W-:Y:S01]  /*d460*/  MOV R13, R19 ;  /* 0x00000013000d7202 */ /* 0x000fe20000000f00 */
[----:B------:R-:W-:-:S05]  /*d470*/  IMAD.MOV.U32 R2, RZ, RZ, R14 ;  /* 0x000000ffff027224 */ /* 0x000fca00078e000e */
[----:B------:R-:W-:Y:S01]  /*d480*/  IADD3 R2, P0, R2, R15, RZ ;  /* 0x0000000f02027210 */ /* 0x000fe20007f1e0ff */
[----:B------:R-:W-:-:S04]  /*d490*/  IMAD.MOV.U32 R15, RZ, RZ, -0x1 ;  /* 0xffffffffff0f7424 */ /* 0x000fc800078e00ff */
[----:B------:R-:W-:-:S08]  /*d4a0*/  IMAD.X R3, RZ, RZ, R3, P0 ;  /* 0x000000ffff037224 */ /* 0x000fd000000e0603 */
[----:B------:R-:W-:Y:S05]  /*d4b0*/  WARPSYNC.COLLECTIVE R15, `(.L_x_12928) ;  /* 0x000000000f087348 */ /* 0x000fea0003c00000 */
[----:B------:R0:W1:Y:S02]  /*d4c0*/  SHFL.IDX P6, R14, R13, R12, R11 ;  /* 0x0000000c0d0e7389 */ /* 0x00006400000c000b */
[----:B01----:R-:W-:Y:S01]  /*d4d0*/  ENDCOLLECTIVE ;  /* 0x000000000000791b */ /* 0x003fe20003800000 */
.L_x_12928:
[----:B------:R-:W-:Y:S01]  /*d4e0*/  @!PT LDS RZ, [RZ] ;  /* 0x00000000fffff984 */ /* 0x000fe20000000800 */
[----:B------:R-:W-:Y:S01]  /*d4f0*/  @!PT LDS RZ, [RZ] ;  /* 0x00000000fffff984 */ /* 0x000fe20000000800 */
[----:B------:R-:W-:Y:S01]  /*d500*/  @!PT LDS RZ, [RZ] ;  /* 0x00000000fffff984 */ /* 0x000fe20000000800 */
[----:B------:R0:W-:Y:S01]  /*d510*/  LDGSTS.E.BYPASS.LTC128B.128 [R9+0xf400], desc[UR38][R2.64], !P2 ;  /* 0x0f40000002097fae */ /* 0x0001e2000d101d66 */
[----:B------:R-:W-:Y:S01]  /*d520*/  IMAD.MOV.U32 R13, RZ, RZ, R10 ;  /* 0x000000ffff0d7224 */ /* 0x000fe200078e000a */
[----:B0-----:R-:W-:-:S07]  /*d530*/  MOV R3, R14 ;  /* 0x0000000e00037202 */ /* 0x001fce0000000f00 */
[----:B------:R-:W-:Y:S05]  /*d540*/  WARPSYNC.COLLECTIVE R15, `(.L_x_12929) ;  /* 0x000000000f087348 */ /* 0x000fea0003c00000 */
[----:B------:R0:W1:Y:S02]  /*d550*/  SHFL.IDX P6, R14, R13, R12, R11 ;  /* 0x0000000c0d0e7389 */ /* 0x00006400000c000b */
[----:B01----:R-:W-:Y:S01]  /*d560*/  ENDCOLLECTIVE ;  /* 0x000000000000791b */ /* 0x003fe20003800000 */
.L_x_12929:
        /* <DEDUP_REMOVED lines=10> */
.L_x_12930:
        /* <DEDUP_REMOVED lines=9> */
.L_x_12931:
        /* <DEDUP_REMOVED lines=10> */
.L_x_12932:
        /* <DEDUP_REMOVED lines=9> */
.L_x_12933:
        /* <DEDUP_REMOVED lines=10> */
.L_x_12934:
        /* <DEDUP_REMOVED lines=9> */
.L_x_12935:
        /* <DEDUP_REMOVED lines=10> */
.L_x_12936:
[----:B------:R-:W-:Y:S01]  /*d9a0*/  @!PT LDS RZ, [RZ] ;  /* 0x00000000fffff984 */ /* 0x000fe20000000800 */
[----:B------:R-:W-:Y:S01]  /*d9b0*/  @!PT LDS RZ, [RZ] ;  /* 0x00000000fffff984 */ /* 0x000fe20000000800 */
[----:B------:R-:W-:Y:S01]  /*d9c0*/  @!PT LDS RZ, [RZ] ;  /* 0x00000000fffff984 */ /* 0x000fe20000000800 */
[----:B------:R0:W-:Y:S01]  /*d9d0*/  LDGSTS.E.BYPASS.LTC128B.128 [R9+0x11400], desc[UR38][R2.64], !P2 ;  /* 0x1140000002097fae */ /* 0x0001e2000d101d66 */
[----:B------:R-:W-:Y:S01]  /*d9e0*/  MOV R13, R10 ;  /* 0x0000000a000d7202 */ /* 0x000fe20000000f00 */
[----:B------:R-:W-:-:S07]  /*d9f0*/  IMAD.MOV.U32 R19, RZ, RZ, R14 ;  /* 0x000000ffff137224 */ /* 0x000fce00078e000e */
[----:B0-----:R-:W-:Y:S05]  /*da00*/  WARPSYNC.COLLECTIVE R15, `(.L_x_12937) ;  /* 0x000000000f087348 */ /* 0x001fea0003c00000 */
[----:B------:R1:W2:Y:S02]  /*da10*/  SHFL.IDX P6, R14, R13, R12, R11 ;  /* 0x0000000c0d0e7389 */ /* 0x0002a400000c000b */
[----:B012---:R-:W-:Y:S01]  /*da20*/  ENDCOLLECTIVE ;  /* 0x000000000000791b */ /* 0x007fe20003800000 */
.L_x_12937:
[----:B------:R-:W-:Y:S05]  /*da30*/  BRA `(.L_x_12938) ;  /* 0xffffffc800907947 */ /* 0x000fea000383ffff */
.L_x_12851:
[----:B0-----:R0:W1:Y:S02]  /*da40*/  SYNCS.PHASECHK.TRANS64.TRYWAIT P0, [R7+URZ+0x16860], R2 ;  /* 0x01686002070075a7 */ /* 0x001064000800017f */
[----:B-1----:R-:W-:Y:S05]  /*da50*/  @!P0 NANOSLEEP.SYNCS 0x989680 ;  /* 0x009896800000895d */ /* 0x002fea0003900000 */
[----:B------:R-:W1:Y:S02]  /*da60*/  @!P0 SYNCS.PHASECHK.TRANS64 P0, [R7+URZ+0x16860], R2 ;  /* 0x01686002070085a7 */ /* 0x000e64000800007f */
[----:B-1----:R-:W-:Y:S05]  /*da70*/  @!P0 BRA `(.L_x_12851) ;  /* 0xfffffffc00f08947 */ /* 0x002fea000383ffff */
[----:B------:R-:W-:Y:S05]  /*da80*/  BRA `(.L_x_12939) ;  /* 0xffffffc800f07947 */ /* 0x000fea000383ffff */
.L_x_12852:
        /* <DEDUP_REMOVED lines=8> */
.L_x_12941:
[----:B------:R-:W-:Y:S05]  /*db10*/  BSYNC B1 ;  /* 0x0000000000017941 */ /* 0x000fea0003800000 */
.L_x_12940:
[----:B------:R-:W-:Y:S01]  /*db20*/  MOV R13, R17 ;  /* 0x00000011000d7202 */ /* 0x000fe20000000f00 */
[----:B------:R-:W-:Y:S01]  /*db30*/  IMAD.MOV.U32 R12, RZ, RZ, RZ ;  /* 0x000000ffff0c7224 */ /* 0x000fe200078e00ff */
[----:B------:R-:W-:Y:S01]  /*db40*/  MOV R15, 0xffffffff ;  /* 0xffffffff000f7802 */ /* 0x000fe20000000f00 */
[----:B------:R-:W-:Y:S01]  /*db50*/  IMAD.MOV.U32 R11, RZ, RZ, 0x181f ;  /* 0x0000181fff0b7424 */ /* 0x000fe200078e00ff */
[----:B------:R-:W-:Y:S01]  /*db60*/  ISETP.LT.OR P2, PT, R4, 0x1, P1 ;  /* 0x000000010400780c */ /* 0x000fe20000f41670 */
[----:B------:R-:W-:Y:S01]  /*db70*/  IMAD.MOV.U32 R3, RZ, RZ, R14 ;  /* 0x000000ffff037224 */ /* 0x000fe200078e000e */
[----:B------:R-:W-:-:S11]  /*db80*/  LEA R8, R8, UR45, 0x1 ;  /* 0x0000002d08087c11 */ /* 0x000fd6000f8e08ff */
[----:B------:R-:W-:Y:S05]  /*db90*/  WARPSYNC.COLLECTIVE R15, `(.L_x_12942) ;  /* 0x000000000f087348 */ /* 0x000fea0003c00000 */
[----:B------:R0:W1:Y:S02]  /*dba0*/  SHFL.IDX P6, R14, R13, R12, R11 ;  /* 0x0000000c0d0e7389 */ /* 0x00006400000c000b */
[----:B01----:R-:W-:Y:S01]  /*dbb0*/  ENDCOLLECTIVE ;  /* 0x000000000000791b */ /* 0x003fe20003800000 */
.L_x_12942:
[----:B------:R-:W-:Y:S01]  /*dbc0*/  IMAD.MOV.U32 R13, RZ, RZ, R18 ;  /* 0x000000ffff0d7224 */ /* 0x000fe200078e0012 */
[----:B------:R-:W-:Y:S02]  /*dbd0*/  MOV R12, 0x1 ;  /* 0x00000001000c7802 */ /* 0x000fe40000000f00 */
[----:B------:R-:W-:-:S13]  /*dbe0*/  IADD3 R2, P0, R14, R19, RZ ;  /* 0x000000130e027210 */ /* 0x000fda0007f1e0ff */
[----:B------:R-:W-:Y:S05]  /*dbf0*/  WARPSYNC.COLLECTIVE R15, `(.L_x_12943) ;  /* 0x000000000f087348 */ /* 0x000fea0003c00000 */
[----:B------:R0:W1:Y:S02]  /*dc00*/  SHFL.IDX P6, R14, R13, R12, R11 ;  /* 0x0000000c0d0e7389 */ /* 0x00006400000c000b */
[----:B01----:R-:W-:Y:S01]  /*dc10*/  ENDCOLLECTIVE ;  /* 0x000000000000791b */ /* 0x003fe20003800000 */
.L_x_12943:
[----:B------:R-:W-:-:S05]  /*dc20*/  IMAD.X R3, RZ, RZ, R3, P0 ;  /* 0x000000ffff037224 */ /* 0x000fca00000e0603 */
[----:B------:R-:W-:Y:S01]  /*dc30*/  @!PT LDS RZ, [RZ] ;  /* 0x00000000fffff984 */ /* 0x000fe20000000800 */
[----:B------:R-:W-:Y:S01]  /*dc40*/  @!PT LDS RZ, [RZ] ;  /* 0x00000000fffff984 */ /* 0x000fe20000000800 */
[----:B------:R-:W-:Y:S01]  /*dc50*/  @!PT LDS RZ, [RZ] ;  /* 0x00000000fffff984 */ /* 0x000fe20000000800 */
[----:B------:R0:W-:Y:S01]  /*dc60*/  LDGSTS.E.BYPASS.LTC128B.128 [R8+0x400], desc[UR38][R2.64], !P2 ;  /* 0x0040000002087fae */ /* 0x0001e2000d101d66 */
[----:B------:R-:W-:Y:S01]  /*dc70*/  ISETP.LT.OR P2, PT, R4, 0x11, P1 ;  /* 0x000000110400780c */ /* 0x000fe20000f41670 */
[----:B------:R-:W-:Y:S02]  /*dc80*/  IMAD.MOV.U32 R13, RZ, RZ, R17 ;  /* 0x000000ffff0d7224 */ /* 0x000fe400078e0011 */
[----:B------:R-:W-:-:S10]  /*dc90*/  IMAD.MOV.U32 R9, RZ, RZ, R14 ;  /* 0x000000ffff097224 */ /* 0x000fd400078e000e */
[----:B0-----:R-:W-:Y:S05]  /*dca0*/  WARPSYNC.COLLECTIVE R15, `(.L_x_12944) ;  /* 0x000000000f087348 */ /* 0x001fea0003c00000 */
[----:B------:R1:W2:Y:S02]  /*dcb0*/  SHFL.IDX P6, R14, R13, R12, R11 ;  /* 0x0000000c0d0e7389 */ /* 0x0002a400000c000b */
[----:B012---:R-:W-:Y:S01]  /*dcc0*/  ENDCOLLECTIVE ;  /* 0x000000000000791b */ /* 0x007fe20003800000 */
.L_x_12944:
[----:B------:R-:W-:Y:S01]  /*dcd0*/  IMAD.MOV.U32 R13, RZ, RZ, R18 ;  /* 0x000000ffff0d7224 */ /* 0x000fe200078e0012 */
[----:B------:R-:W-:Y:S02]  /*dce0*/  MOV R12, 0x2 ;  /* 0x00000002000c7802 */ /* 0x000fe40000000f00 */
[----:B------:R-:W-:-:S04]  /*dcf0*/  MOV R11, R14 ;  /* 0x0000000e000b7202 */ /* 0x000fc80000000f00 */
[----:B------:R-:W-:Y:S01]  /*dd00*/  IADD3 R2, P0, R11, R19, RZ ;  /* 0x000000130b027210 */ /* 0x000fe20007f1e0ff */
[----:B------:R-:W-:-:S04]  /*dd10*/  IMAD.MOV.U32 R11, RZ, RZ, 0x181f ;  /* 0x0000181fff0b7424 */ /* 0x000fc800078e00ff */
[----:B------:R-:W-:-:S08]  /*dd20*/  IMAD.X R3, RZ, RZ, R9, P0 ;  /* 0x000000ffff037224 */ /* 0x000fd000000e0609 */
[----:B------:R-:W-:Y:S05]  /*dd30*/  WARPSYNC.COLLECTIVE R15, `(.L_x_12945) ;  /* 0x000000000f087348 */ /* 0x000fea0003c00000 */
[----:B------:R0:W1:Y:S02]  /*dd40*/  SHFL.IDX P6, R14, R13, R12, R11 ;  /* 0x0000000c0d0e7389 */ /* 0x00006400000c000b */
[----:B01----:R-:W-:Y:S01]  /*dd50*/  ENDCOLLECTIVE ;  /* 0x000000000000791b */ /* 0x003fe20003800000 */
.L_x_12945:
[----:B------:R-:W-:Y:S01]  /*dd60*/  @!PT LDS RZ, [RZ] ;  /* 0x00000000fffff984 */ /* 0x000fe20000000800 */
[----:B------:R-:W-:Y:S01]  /*dd70*/  @!PT LDS RZ, [RZ] ;  /* 0x00000000fffff984 */ /* 0x000fe20000000800 */
[----:B------:R-:W-:Y:S01]  /*dd80*/  @!PT LDS RZ, [RZ] ;  /* 0x00000000fffff984 */ /* 0x000fe20000000800 */
[----:B------:R0:W-:Y:S01]  /*dd90*/  LDGSTS.E.BYPASS.LTC128B.128 [R8+0xc00], desc[UR38][R2.64], !P2 ;  /* 0x00c0000002087fae */ /* 0x0001e2000d101d66 */
[----:B------:R-:W-:Y:S02]  /*dda0*/  ISETP.LT.OR P2, PT, R4, 0x21, P1 ;  /* 0x000000210400780c */ /* 0x000fe40000f41670 */
[----:B------:R-:W-:Y:S01]  /*ddb0*/  MOV R13, R17 ;  /* 0x00000011000d7202 */ /* 0x000fe20000000f00 */
[----:B------:R-:W-:-:S10]  /*ddc0*/  IMAD.MOV.U32 R10, RZ, RZ, R14 ;  /* 0x000000ffff0a7224 */ /* 0x000fd400078e000e */
[----:B0-----:R-:W-:Y:S05]  /*ddd0*/  WARPSYNC.COLLECTIVE R15, `(.L_x_12946) ;  /* 0x000000000f087348 */ /* 0x001fea0003c00000 */
[----:B------:R1:W2:Y:S02]  /*dde0*/  SHFL.IDX P6, R14, R13, R12, R11 ;  /* 0x0000000c0d0e7389 */ /* 0x0002a400000c000b */
[----:B012---:R-:W-:Y:S01]  /*ddf0*/  ENDCOLLECTIVE ;  /* 0x000000000000791b */ /* 0x007fe20003800000 */
.L_x_12946:
[----:B------:R-:W-:Y:S01]  /*de00*/  MOV R13, R18 ;  /* 0x00000012000d7202 */ /* 0x000fe20000000f00 */
[----:B------:R-:W-:-:S05]  /*de10*/  IMAD.MOV.U32 R12, RZ, RZ, R14 ;  /* 0x000000ffff0c7224 */ /* 0x000fca00078e000e */
[----:B------:R-:W-:Y:S01]  /*de20*/  IADD3 R2, P0, R12, R19, RZ ;  /* 0x000000130c027210 */ /* 0x000fe20007f1e0ff */
[----:B------:R-:W-:-:S04]  /*de30*/  IMAD.MOV.U32 R12, RZ, RZ, 0x3 ;  /* 0x00000003ff0c7424 */ /* 0x000fc800078e00ff */
[----:B------:R-:W-:-:S08]  /*de40*/  IMAD.X R3, RZ, RZ, R10, P0 ;  /* 0x000000ffff037224 */ /* 0x000fd000000e060a */
[----:B------:R-:W-:Y:S05]  /*de50*/  WARPSYNC.COLLECTIVE R15, `(.L_x_12947) ;  /* 0x000000000f087348 */ /* 0x000fea0003c00000 */
[----:B------:R0:W1:Y:S02]  /*de60*/  SHFL.IDX P6, R14, R13, R12, R11 ;  /* 0x0000000c0d0e7389 */ /* 0x00006400000c000b */
[----:B01----:R-:W-:Y:S01]  /*de70*/  ENDCOLLECTIVE ;  /* 0x000000000000791b */ /* 0x003fe20003800000 */
.L_x_12947:
        /* <DEDUP_REMOVED lines=10> */
.L_x_12948:
[----:B------:R-:W-:Y:S01]  /*df20*/  MOV R13, R18 ;  /* 0x00000012000d7202 */ /* 0x000fe20000000f00 */
[----:B------:R-:W-:Y:S02]  /*df30*/  IMAD.MOV.U32 R12, RZ, RZ, 0x4 ;  /* 0x00000004ff0c7424 */ /* 0x000fe400078e00ff */
[----:B------:R-:W-:-:S05]  /*df40*/  IMAD.MOV.U32 R11, RZ, RZ, R14 ;  /* 0x000000ffff0b7224 */ /* 0x000fca00078e000e */
[----:B------:R-:W-:Y:S01]  /*df50*/  IADD3 R2, P0, R11, R19, RZ ;  /* 0x000000130b027210 */ /* 0x000fe20007f1e0ff */
[----:B------:R-:W-:-:S04]  /*df60*/  IMAD.MOV.U32 R11, RZ, RZ, 0x181f ;  /* 0x0000181fff0b7424 */ /* 0x000fc800078e00ff */
[----:B------:R-:W-:-:S08]  /*df70*/  IMAD.X R3, RZ, RZ, R9, P0 ;  /* 0x000000ffff037224 */ /* 0x000fd000000e0609 */
[----:B------:R-:W-:Y:S05]  /*df80*/  WARPSYNC.COLLECTIVE R15, `(.L_x_12949) ;  /* 0x000000000f087348 */ /* 0x000fea0003c00000 */
[----:B------:R0:W1:Y:S02]  /*df90*/  SHFL.IDX P6, R14, R13, R12, R11 ;  /* 0x0000000c0d0e7389 */ /* 0x00006400000c000b */
[----:B01----:R-:W-:Y:S01]  /*dfa0*/  ENDCOLLECTIVE ;  /* 0x000000000000791b */ /* 0x003fe20003800000 */
.L_x_12949:
[----:B------:R-:W-:Y:S01]  /*dfb0*/  @!PT LDS RZ, [RZ] ;  /* 0x00000000fffff984 */ /* 0x000fe20000000800 */
[----:B------:R-:W-:Y:S01]  /*dfc0*/  @!PT LDS RZ, [RZ] ;  /* 0x00000000fffff984 */ /* 0x000fe20000000800 */
[----:B------:R-:W-:Y:S01]  /*dfd0*/  @!PT LDS RZ, [RZ] ;  /* 0x00000000fffff984 */ /* 0x000fe20000000800 */
[----:B------:R0:W-:Y:S01]  /*dfe0*/  LDGSTS.E.BYPASS.LTC128B.128 [R8+0x1c00], desc[UR38][R2.64], !P2 ;  /* 0x01c0000002087fae */ /* 0x0001e2000d101d66 */
[----:B------:R-:W-:Y:S01]  /*dff0*/  ISETP.LT.OR P2, PT, R4, 0x41, P1 ;  /* 0x000000410400780c */ /* 0x000fe20000f41670 */
[----:B------:R-:W-:Y:S01]  /*e000*/  IMAD.MOV.U32 R13, RZ, RZ, R17 ;  /* 0x000000ffff0d7224 */ /* 0x000fe200078e0011 */
[----:B------:R-:W-:-:S11]  /*e010*/  MOV R10, R14 ;  /* 0x0000000e000a7202 */ /* 0x000fd60000000f00 */
[----:B0-----:R-:W-:Y:S05]  /*e020*/  WARPSYNC.COLLECTIVE R15, `(.L_x_12950) ;  /* 0x000000000f087348 */ /* 0x001fea0003c00000 */
[----:B------:R1:W2:Y:S02]  /*e030*/  SHFL.IDX P6, R14, R13, R12, R11 ;  /* 0x0000000c0d0e7389 */ /* 0x0002a400000c000b */
[----:B012---:R-:W-:Y:S01]  /*e040*/  ENDCOLLECTIVE ;  /* 0x000000000000791b */ /* 0x007fe20003800000 */
.L_x_12950:
[----:B------:R-:W-:Y:S02]  /*e050*/  IMAD.MOV.U32 R13, RZ, RZ, R18 ;  /* 0x000000ffff0d7224 */ /* 0x000fe400078e0012 */
[----:B------:R-:W-:-:S05]  /*e060*/  IMAD.MOV.U32 R12, RZ, RZ, R14 ;  /* 0x000000ffff0c7224 */ /* 0x000fca00078e000e */
[----:B------:R-:W-:Y:S01]  /*e070*/  IADD3 R2, P0, R12, R19, RZ ;  /* 0x000000130c027210 */ /* 0x000fe20007f1e0ff */
[----:B------:R-:W-:-:S03]  /*e080*/  IMAD.MOV.U32 R12, RZ, RZ, 0x5 ;  /* 0x00000005ff0c7424 */ /* 0x000fc600078e00ff */
[----:B------:R-:W-:-:S09]  /*e090*/  IADD3.X R3, RZ, R10, RZ, P0, !PT ;  /* 0x0000000aff037210 */ /* 0x000fd200007fe4ff */
[----:B------:R-:W-:Y:S05]  /*e0a0*/  WARPSYNC.COLLECTIVE R15, `(.L_x_12951) ;  /* 0x000000000f087348 */ /* 0x000fea0003c00000 */
[----:B------:R0:W1:Y:S02]  /*e0b0*/  SHFL.IDX P6, R14, R13, R12, R11 ;  /* 0x0000000c0d0e7389 */ /* 0x00006400000c000b */
[----:B01----:R-:W-:Y:S01]  /*e0c0*/  ENDCOLLECTIVE ;  /* 0x000000000000791b */ /* 0x003fe20003800000 */
.L_x_12951:
        /* <DEDUP_REMOVED lines=10> */
.L_x_12952:
        /* <DEDUP_REMOVED lines=9> */
.L_x_12953:
        /* <DEDUP_REMOVED lines=10> */
.L_x_12954:
[----:B------:R-:W-:Y:S01]  /*e2a0*/  IMAD.MOV.U32 R13, RZ, RZ, R18 ;  /* 0x000000ffff0d7224 */ /* 0x000fe200078e0012 */
[----:B------:R-:W-:-:S04]  /*e2b0*/  MOV R12, R14 ;  /* 0x0000000e000c7202 */ /* 0x000fc80000000f00 */
[----:B------:R-:W-:Y:S02]  /*e2c0*/  IADD3 R2, P0, R12, R19, RZ ;  /* 0x000000130c027210 */ /* 0x000fe40007f1e0ff */
[----:B------:R-:W-:-:S03]  /*e2d0*/  MOV R12, 0x7 ;  /* 0x00000007000c7802 */ /* 0x000fc60000000f00 */
[----:B------:R-:W-:-:S08]  /*e2e0*/  IMAD.X R3, RZ, RZ, R10, P0 ;  /* 0x000000ffff037224 */ /* 0x000fd000000e060a */
[----:B------:R-:W-:Y:S05]  /*e2f0*/  WARPSYNC.COLLECTIVE R15, `(.L_x_12955) ;  /* 0x000000000f087348 */ /* 0x000fea0003c00000 */
[----:B------:R0:W1:Y:S02]  /*e300*/  SHFL.IDX P6, R14, R13, R12, R11 ;  /* 0x0000000c0d0e7389 */ /* 0x00006400000c000b */
[----:B01----:R-:W-:Y:S01]  /*e310*/  ENDCOLLECTIVE ;  /* 0x000000000000791b */ /* 0x003fe20003800000 */
.L_x_12955:
        /* <DEDUP_REMOVED lines=9> */
.L_x_12956:
[----:B------:R-:W-:Y:S05]  /*e3b0*/  BRA `(.L_x_12957) ;  /* 0xffffffc4006c7947 */ /* 0x000fea000383ffff */
.L_x_12858:
[----:B0-----:R0:W1:Y:S02]  /*e3c0*/  SYNCS.PHASECHK.TRANS64.TRYWAIT P0, [R0+URZ+0x16860], R3 ;  /* 0x01686003000075a7 */ /* 0x001064000800017f */
[----:B-1----:R-:W-:Y:S05]  /*e3d0*/  @!P0 NANOSLEEP.SYNCS 0x989680 ;  /* 0x009896800000895d */ /* 0x002fea0003900000 */
[----:B------:R-:W1:Y:S02]  /*e3e0*/  @!P0 SYNCS.PHASECHK.TRANS64 P0, [R0+URZ+0x16860], R3 ;  /* 0x01686003000085a7 */ /* 0x000e64000800007f */
[----:B-1----:R-:W-:Y:S05]  /*e3f0*/  @!P0 BRA `(.L_x_12858) ;  /* 0xfffffffc00f08947 */ /* 0x002fea000383ffff */
[----:B------:R-:W-:Y:S05]  /*e400*/  BRA `(.L_x_12958) ;  /* 0xffffffc800687947 */ /* 0x000fea000383ffff */
.L_x_12859:
        /* <DEDUP_REMOVED lines=8> */
.L_x_12960:
[----:B------:R-:W-:Y:S05]  /*e490*/  BSYNC B0 ;  /* 0x0000000000007941 */ /* 0x000fea0003800000 */
.L_x_12959:
        /* <DEDUP_REMOVED lines=9> */
.L_x_12961:
[----:B------:R-:W-:Y:S02]  /*e530*/  ULDC UR4, c[0x0][0x2f4] ;  /* 0x0000bd0000047ab9 */ /* 0x000fe40000000800 */
[C---:B------:R-:W-:Y:S02]  /*e540*/  ISETP.GE.AND P0, PT, R16.reuse, UR4, PT ;  /* 0x0000000410007c0c */ /* 0x040fe4000bf06270 */
[----:B------:R-:W-:Y:S02]  /*e550*/  SHF.L.U32 R16, R16, 0x1, RZ ;  /* 0x0000000110107819 */ /* 0x000fe400000006ff */
[----:B------:R-:W-:Y:S01]  /*e560*/  ISETP.LT.OR P2, PT, R5, 0x1, P0 ;  /* 0x000000010500780c */ /* 0x000fe20000741670 */
[----:B------:R-:W-:Y:S01]  /*e570*/  IMAD.MOV.U32 R13, RZ, RZ, R18 ;  /* 0x000000ffff0d7224 */ /* 0x000fe200078e0012 */
[----:B------:R-:W-:Y:S02]  /*e580*/  MOV R12, 0x1 ;  /* 0x00000001000c7802 */ /* 0x000fe40000000f00 */
[----:B------:R-:W-:-:S13]  /*e590*/  IADD3 R2, P1, R14, R16, RZ ;  /* 0x000000100e027210 */ /* 0x000fda0007f3e0ff */
[----:B------:R-:W-:Y:S05]  /*e5a0*/  WARPSYNC.COLLECTIVE R15, `(.L_x_12962) ;  /* 0x000000000f087348 */ /* 0x000fea0003c00000 */
[----:B------:R0:W1:Y:S02]  /*e5b0*/  SHFL.IDX P6, R14, R13, R12, R11 ;  /* 0x0000000c0d0e7389 */ /* 0x00006400000c000b */
[----:B01----:R-:W-:Y:S01]  /*e5c0*/  ENDCOLLECTIVE ;  /* 0x000000000000791b */ /* 0x003fe20003800000 */
.L_x_12962:
        /* <DEDUP_REMOVED lines=11> */
.L_x_12963:
[----:B------:R-:W-:Y:S01]  /*e680*/  IMAD.MOV.U32 R13, RZ, RZ, R18 ;  /* 0x000000ffff0d7224 */ /* 0x000fe200078e0012 */
[----:B------:R-:W-:Y:S02]  /*e690*/  MOV R12, 0x2 ;  /* 0x00000002000c7802 */ /* 0x000fe40000000f00 */
[----:B------:R-:W-:-:S07]  /*e6a0*/  MOV R9, R14 ;  /* 0x0000000e00097202 */ /* 0x000fce0000000f00 */
[----:B------:R-:W-:Y:S05]  /*e6b0*/  WARPSYNC.COLLECTIVE R15, `(.L_x_12964) ;  /* 0x000000000f087348 */ /* 0x000fea0003c00000 */
[----:B------:R0:W1:Y:S02]  /*e6c0*/  SHFL.IDX P6, R14, R13, R12, R11 ;  /* 0x0000000c0d0e7389 */ /* 0x00006400000c000b */
[----:B01----:R-:W-:Y:S01]  /*e6d0*/  ENDCOLLECTIVE ;  /* 0x000000000000791b */ /* 0x003fe20003800000 */
.L_x_12964:
[----:B------:R-:W-:-:S05]  /*e6e0*/  IADD3 R2, P1, R9, R16, RZ ;  /* 0x0000001009027210 */ /* 0x000fca0007f3e0ff */
        /* <DEDUP_REMOVED lines=11> */
.L_x_12965:
[----:B------:R-:W-:Y:S01]  /*e7a0*/  IMAD.MOV.U32 R13, RZ, RZ, R18 ;  /* 0x000000ffff0d7224 */ /* 0x000fe200078e0012 */
[----:B------:R-:W-:Y:S02]  /*e7b0*/  MOV R12, 0x3 ;  /* 0x00000003000c7802 */ /* 0x000fe40000000f00 */
[----:B------:R-:W-:-:S07]  /*e7c0*/  MOV R21, R14 ;  /* 0x0000000e00157202 */ /* 0x000fce0000000f00 */
[----:B------:R-:W-:Y:S05]  /*e7d0*/  WARPSYNC.COLLECTIVE R15, `(.L_x_12966) ;  /* 0x000000000f087348 */ /* 0x000fea0003c00000 */
[----:B------:R0:W1:Y:S02]  /*e7e0*/  SHFL.IDX P6, R14, R13, R12, R11 ;  /* 0x0000000c0d0e7389 */ /* 0x00006400000c000b */
[----:B01----:R-:W-:Y:S01]  /*e7f0*/  ENDCOLLECTIVE ;  /* 0x000000000000791b */ /* 0x003fe20003800000 */
.L_x_12966:
        /* <DEDUP_REMOVED lines=12> */
.L_x_12967:
[----:B------:R-:W-:Y:S02]  /*e8c0*/  IMAD.MOV.U32 R13, RZ, RZ, R18 ;  /* 0x000000ffff0d7224 */ /* 0x000fe400078e0012 */
[----:B------:R-:W-:Y:S01]  /*e8d0*/  IMAD.MOV.U32 R12, RZ, RZ, 0x4 ;  /* 0x00000004ff0c7424 */ /* 0x000fe200078e00ff */
[----:B------:R-:W-:-:S13]  /*e8e0*/  IADD3 R2, P1, R14, R16, RZ ;  /* 0x000000100e027210 */ /* 0x000fda0007f3e0ff */
[----:B------:R-:W-:Y:S05]  /*e8f0*/  WARPSYNC.COLLECTIVE R15, `(.L_x_12968) ;  /* 0x000000000f087348 */ /* 0x000fea0003c00000 */
[----:B------:R0:W1:Y:S02]  /*e900*/  SHFL.IDX P6, R14, R13, R12, R11 ;  /* 0x0000000c0d0e7389 */ /* 0x00006400000c000b */
[----:B01----:R-:W-:Y:S01]  /*e910*/  ENDCOLLECTIVE ;  /* 0x000000000000791b */ /* 0x003fe20003800000 */
.L_x_12968:
[----:B------:R-:W-:Y:S01]  /*e920*/  IADD3.X R3, RZ, R10, RZ, P1, !PT ;  /* 0x0000000aff037210 */ /* 0x000fe20000ffe4ff */
[----:B------:R-:W-:-:S04]  /*e930*/  IMAD.MOV.U32 R10, RZ, RZ, RZ ;  /* 0x000000ffff0a7224 */ /* 0x000fc800078e00ff */
        /* <DEDUP_REMOVED lines=10> */
.L_x_12969:
[----:B------:R-:W-:Y:S02]  /*e9e0*/  IMAD.MOV.U32 R13, RZ, RZ, R18 ;  /* 0x000000ffff0d7224 */ /* 0x000fe400078e0012 */
[----:B------:R-:W-:Y:S02]  /*e9f0*/  IMAD.MOV.U32 R12, RZ, RZ, 0x5 ;  /* 0x00000005ff0c7424 */ /* 0x000fe400078e00ff */
[----:B------:R-:W-:-:S07]  /*ea00*/  IMAD.MOV.U32 R23, RZ, RZ, R14 ;  /* 0x000000ffff177224 */ /* 0x000fce00078e000e */
[----:B------:R-:W-:Y:S05]  /*ea10*/  WARPSYNC.COLLECTIVE R15, `(.L_x_12970) ;  /* 0x000000000f087348 */ /* 0x000fea0003c00000 */
[----:B------:R0:W1:Y:S02]  /*ea20*/  SHFL.IDX P6, R14, R13, R12, R11 ;  /* 0x0000000c0d0e7389 */ /* 0x00006400000c000b */
[----:B01----:R-:W-:Y:S01]  /*ea30*/  ENDCOLLECTIVE ;  /* 0x000000000000791b */ /* 0x003fe20003800000 */
.L_x_12970:
[----:B------:R-:W-:-:S04]  /*ea40*/  IADD3 R2, P1, R23, R16, RZ ;  /* 0x0000001017027210 */ /* 0x000fc80007f3e0ff */
[----:B------:R-:W-:-:S05]  /*ea50*/  IADD3.X R3, RZ, R19, RZ, P1, !PT ;  /* 0x00000013ff037210 */ /* 0x000fca0000ffe4ff */
        /* <DEDUP_REMOVED lines=10> */
.L_x_12971:
[----:B------:R-:W-:Y:S02]  /*eb00*/  IMAD.MOV.U32 R13, RZ, RZ, R18 ;  /* 0x000000ffff0d7224 */ /* 0x000fe400078e0012 */
[----:B------:R-:W-:Y:S02]  /*eb10*/  IMAD.MOV.U32 R12, RZ, RZ, 0x6 ;  /* 0x00000006ff0c7424 */ /* 0x000fe400078e00ff */
[----:B------:R-:W-:-:S07]  /*eb20*/  IMAD.MOV.U32 R25, RZ, RZ, R14 ;  /* 0x000000ffff197224 */ /* 0x000fce00078e000e */
[----:B------:R-:W-:Y:S05]  /*eb30*/  WARPSYNC.COLLECTIVE R15, `(.L_x_12972) ;  /* 0x000000000f087348 */ /* 0x000fea0003c00000 */
[----:B------:R0:W1:Y:S02]  /*eb40*/  SHFL.IDX P6, R14, R13, R12, R11 ;  /* 0x0000000c0d0e7389 */ /* 0x00006400000c000b */
[----:B01----:R-:W-:Y:S01]  /*eb50*/  ENDCOLLECTIVE ;  /* 0x000000000000791b */ /* 0x003fe20003800000 */
.L_x_12972:
        /* <DEDUP_REMOVED lines=12> */
.L_x_12973:
[----:B------:R-:W-:Y:S02]  /*ec20*/  IMAD.MOV.U32 R13, RZ, RZ, R18 ;  /* 0x000000ffff0d7224 */ /* 0x000fe400078e0012 */
[----:B------:R-:W-:Y:S02]  /*ec30*/  IMAD.MOV.U32 R12, RZ, RZ, 0x7 ;  /* 0x00000007ff0c7424 */ /* 0x000fe400078e00ff */
[----:B------:R-:W-:-:S07]  /*ec40*/  IMAD.MOV.U32 R27, RZ, RZ, R14 ;  /* 0x000000ffff1b7224 */ /* 0x000fce00078e000e */
[----:B------:R-:W-:Y:S05]  /*ec50*/  WARPSYNC.COLLECTIVE R15, `(.L_x_12974) ;  /* 0x000000000f087348 */ /* 0x000fea0003c00000 */
[----:B------:R0:W1:Y:S02]  /*ec60*/  SHFL.IDX P6, R14, R13, R12, R11 ;  /* 0x0000000c0d0e7389 */ /* 0x00006400000c000b */
[----:B01----:R-:W-:Y:S01]  /*ec70*/  ENDCOLLECTIVE ;  /* 0x000000000000791b */ /* 0x003fe20003800000 */
.L_x_12974:
[----:B------:R-:W-:-:S04]  /*ec80*/  IADD3 R2, P1, R27, R16, RZ ;  /* 0x000000101b027210 */ /* 0x000fc80007f3e0ff */
[----:B------:R-:W-:-:S05]  /*ec90*/  IADD3.X R3, RZ, R22, RZ, P1, !PT ;  /* 0x00000016ff037210 */ /* 0x000fca0000ffe4ff */
        /* <DEDUP_REMOVED lines=9> */
.L_x_12975:
[----:B------:R-:W-:Y:S05]  /*ed30*/  BRA `(.L_x_12976) ;  /* 0xffffffc000ec7947 */ /* 0x000fea000383ffff */
.L_x_12862:
[----:B0-----:R0:W1:Y:S02]  /*ed40*/  SYNCS.PHASECHK.TRANS64.TRYWAIT P0, [R7+URZ+0x16820], R10 ;  /* 0x0168200a070075a7 */ /* 0x001064000800017f */
[----:B-1----:R-:W-:Y:S05]  /*ed50*/  @!P0 NANOSLEEP.SYNCS 0x989680 ;  /* 0x009896800000895d */ /* 0x002fea0003900000 */
[----:B------:R-:W1:Y:S02]  /*ed60*/  @!P0 SYNCS.PHASECHK.TRANS64 P0, [R7+URZ+0x16820], R10 ;  /* 0x0168200a070085a7 */ /* 0x000e64000800007f */
[----:B-1----:R-:W-:Y:S05]  /*ed70*/  @!P0 BRA `(.L_x_12862) ;  /* 0xfffffffc00f08947 */ /* 0x002fea000383ffff */
[----:B------:R-:W-:Y:S05]  /*ed80*/  BRA `(.L_x_12977) ;  /* 0xffffffc4005c7947 */ /* 0x000fea000383ffff */
.L_x_12863:
        /* <DEDUP_REMOVED lines=11> */
.L_x_12979:
[----:B------:R-:W-:Y:S05]  /*ee40*/  BSYNC B0 ;  /* 0x0000000000007941 */ /* 0x000fea0003800000 */
.L_x_12978:
[----:B------:R-:W-:Y:S05]  /*ee50*/  BRA `(.L_x_12980) ;  /* 0xffffffc400407947 */ /* 0x000fea000383ffff */
.L_x_12864:
[----:B------:R-:W-:Y:S01]  /*ee60*/  BSSY B0, `(.L_x_12981) ;  /* 0x0000006000007945 */ /* 0x000fe20003800000 */
[----:B------:R-:W-:-:S07]  /*ee70*/  IMAD.MOV.U32 R15, RZ, RZ, -0x1 ;  /* 0xffffffffff0f7424 */ /* 0x000fce00078e00ff */
[----:B01---5:R-:W-:Y:S05]  /*ee80*/  WARPSYNC.COLLECTIVE R15, `(.L_x_12982) ;  /* 0x000000000f0c7348 */ /* 0x023fea0003c00000 */
[----:B------:R-:W-:Y:S02]  /*ee90*/  ELECT P6, UR62, PT ;  /* 0x00000000003e782f */ /* 0x000fe400038c0000 */
[----:B------:R-:W-:Y:S01]  /*eea0*/  MOV R14, UR62 ;  /* 0x0000003e000e7c02 */ /* 0x000fe20008000f00 */
[----:B01---5:R-:W-:Y:S10]  /*eeb0*/  ENDCOLLECTIVE ;  /* 0x000000000000791b */ /* 0x023ff40003800000 */
.L_x_12982:
[----:B------:R-:W-:Y:S05]  /*eec0*/  BSYNC B0 ;  /* 0x0000000000007941 */ /* 0x000fea0003800000 */
.L_x_12981:
[----:B------:R-:W-:Y:S05]  /*eed0*/  BRA `(.L_x_12983) ;  /* 0xffffffc400347947 */ /* 0x000fea000383ffff */
.L_x_12866:
[----:B-1----:R1:W2:Y:S02]  /*eee0*/  SYNCS.PHASECHK.TRANS64.TRYWAIT P1, [R5+URZ+0x16840], R4 ;  /* 0x01684004050075a7 */ /* 0x0022a4000802017f */
[----:B--2---:R-:W-:Y:S05]  /*eef0*/  @!P1 NANOSLEEP.SYNCS 0x989680 ;  /* 0x009896800000995d */ /* 0x004fea0003900000 */
[----:B------:R-:W2:Y:S02]  /*ef00*/  @!P1 SYNCS.PHASECHK.TRANS64 P1, [R5+URZ+0x16840], R4 ;  /* 0x01684004050095a7 */ /* 0x000ea4000802007f */
[----:B--2---:R-:W-:Y:S05]  /*ef10*/  @!P1 BRA `(.L_x_12866) ;  /* 0xfffffffc00f09947 */ /* 0x004fea000383ffff */
[----:B------:R-:W-:Y:S05]  /*ef20*/  BRA `(.L_x_12984) ;  /* 0xffffffc400547947 */ /* 0x000fea000383ffff */
.L_x_12868:
[----:B--2---:R2:W3:Y:S02]  /*ef30*/  SYNCS.PHASECHK.TRANS64.TRYWAIT P1, [R3+URZ+0x16840], R0 ;  /* 0x01684000030075a7 */ /* 0x0044e4000802017f */
[----:B---3--:R-:W-:Y:S05]  /*ef40*/  @!P1 NANOSLEEP.SYNCS 0x989680 ;  /* 0x009896800000995d */ /* 0x008fea0003900000 */
[----:B------:R-:W3:Y:S02]  /*ef50*/  @!P1 SYNCS.PHASECHK.TRANS64 P1, [R3+URZ+0x16840], R0 ;  /* 0x01684000030095a7 */ /* 0x000ee4000802007f */
[----:B---3--:R-:W-:Y:S05]  /*ef60*/  @!P1 BRA `(.L_x_12868) ;  /* 0xfffffffc00f09947 */ /* 0x008fea000383ffff */
[----:B------:R-:W-:Y:S05]  /*ef70*/  BRA `(.L_x_12985) ;  /* 0xffffffc400607947 */ /* 0x000fea000383ffff */
.L_x_12870:
[----:B---3--:R3:W4:Y:S02]  /*ef80*/  SYNCS.PHASECHK.TRANS64.TRYWAIT P1, [R5+URZ+0x16860], R4 ;  /* 0x01686004050075a7 */ /* 0x008724000802017f */
[----:B----4-:R-:W-:Y:S05]  /*ef90*/  @!P1 NANOSLEEP.SYNCS 0x989680 ;  /* 0x009896800000995d */ /* 0x010fea0003900000 */
[----:B------:R-:W4:Y:S02]  /*efa0*/  @!P1 SYNCS.PHASECHK.TRANS64 P1, [R5+URZ+0x16860], R4 ;  /* 0x01686004050095a7 */ /* 0x000f24000802007f */
[----:B----4-:R-:W-:Y:S05]  /*efb0*/  @!P1 BRA `(.L_x_12870) ;  /* 0xfffffffc00f09947 */ /* 0x010fea000383ffff */
[----:B------:R-:W-:Y:S05]  /*efc0*/  BRA `(.L_x_12986) ;  /* 0xffffffc4005c7947 */ /* 0x000fea000383ffff */
.L_x_12987:
        /* <DEDUP_REMOVED lines=11> */
.L_x_15992:


//--------------------- .text._ZN7cutlass13device_kernelIN5flash11enable_sm90INS1_16FlashAttnFwdSm90INS1_25CollectiveMainloopFwdSm90ILi2EN4cute5tupleIJNS5_1CILi1EEES8_S8_EEENS6_IJNS7_ILi192EEENS7_ILi128EEENS7_ILi64EEEEEELi64ENS_10bfloat16_tEfNS_4arch4Sm90ELb0ELb0ELb1ELb1ELb1ELb0ELb0ELb1ELb1ELb1ELb1ELb0EEENS1_21CollectiveEpilogueFwdINS6_IJSA_SC_SB_EEES9_SE_SG_Li384ELb1ELb1ELb1ELb0EEENS1_36VarlenDynamicPersistentTileSchedulerILi192ELi128ELi384ELi128ELb1ELb1ELb1ELb0ELb1ELb1EEEEEEEEEvNT_6ParamsE --------------------------
	.section	.text._ZN7cutlass13device_kernelIN5flash11enable_sm90INS1_16FlashAttnFwdSm90INS1_25CollectiveMainloopFwdSm90ILi2EN4cute5tupleIJNS5_1CILi1EEES8_S8_EEENS6_IJNS7_ILi192EEENS7_ILi128EEENS7_ILi64EEEEEELi64ENS_10bfloat16_tEfNS_4arch4Sm90ELb0ELb0ELb1ELb1ELb1ELb0ELb0ELb1ELb1ELb1ELb1ELb0EEENS1_21CollectiveEpilogueFwdINS6_IJSA_SC_SB_EEES9_SE_SG_Li384ELb1ELb1ELb1ELb0EEENS1_36VarlenDynamicPersistentTileSchedulerILi192ELi128ELi384ELi128ELb1ELb1ELb1ELb0ELb1ELb1EEEEEEEEEvNT_6ParamsE,"ax",@progbits
	.align	128
.text._ZN7cutlass13device_kernelIN5flash11enable_sm90INS1_16FlashAttnFwdSm90INS1_25CollectiveMainloopFwdSm90ILi2EN4cute5tupleIJNS5_1CILi1EEES8_S8_EEENS6_IJNS7_ILi192EEENS7_ILi128EEENS7_ILi64EEEEEELi64ENS_10bfloat16_tEfNS_4arch4Sm90ELb0ELb0ELb1ELb1ELb1ELb0ELb0ELb1ELb1ELb1ELb1ELb0EEENS1_21CollectiveEpilogueFwdINS6_IJSA_SC_SB_EEES9_SE_SG_Li384ELb1ELb1ELb1ELb0EEENS1_36VarlenDynamicPersistentTileSchedulerILi192ELi128ELi384ELi128ELb1ELb1ELb1ELb0ELb1ELb1EEEEEEEEEvNT_6ParamsE:
        .type           _ZN7cutlass13device_kernelIN5flash11enable_sm90INS1_16FlashAttnFwdSm90INS1_25CollectiveMainloopFwdSm90ILi2EN4cute5tupleIJNS5_1CILi1EEES8_S8_EEENS6_IJNS7_ILi192EEENS7_ILi128EEENS7_ILi64EEEEEELi64ENS_10bfloat16_tEfNS_4arch4Sm90ELb0ELb0ELb1ELb1ELb1ELb0ELb0ELb1ELb1ELb1ELb1ELb0EEENS1_21CollectiveEpilogueFwdINS6_IJSA_SC_SB_EEES9_SE_SG_Li384ELb1ELb1ELb1ELb0EEENS1_36VarlenDynamicPersistentTileSchedulerILi192ELi128ELi384ELi128ELb1ELb1ELb1ELb0ELb1ELb1EEEEEEEEEvNT_6ParamsE,@function
        .size           _ZN7cutlass13device_kernelIN5flash11enable_sm90INS1_16FlashAttnFwdSm90INS1_25CollectiveMainloopFwdSm90ILi2EN4cute5tupleIJNS5_1CILi1EEES8_S8_EEENS6_IJNS7_ILi192EEENS7_ILi128EEENS7_ILi64EEEEEELi64ENS_10bfloat16_tEfNS_4arch4Sm90ELb0ELb0ELb1ELb1ELb1ELb0ELb0ELb1ELb1ELb1ELb1ELb0EEENS1_21CollectiveEpilogueFwdINS6_IJSA_SC_SB_EEES9_SE_SG_Li384ELb1ELb1ELb1ELb0EEENS1_36VarlenDynamicPersistentTileSchedulerILi192ELi128ELi384ELi128ELb1ELb1ELb1ELb0ELb1ELb1EEEEEEEEEvNT_6ParamsE,(.L_x_15993 - _ZN7cutlass13device_kernelIN5flash11enable_sm90INS1_16FlashAttnFwdSm90INS1_25CollectiveMainloopFwdSm90ILi2EN4cute5tupleIJNS5_1CILi1EEES8_S8_EEENS6_IJNS7_ILi192EEENS7_ILi128EEENS7_ILi64EEEEEELi64ENS_10bfloat16_tEfNS_4arch4Sm90ELb0ELb0ELb1ELb1ELb1ELb0ELb0ELb1ELb1ELb1ELb1ELb0EEENS1_21CollectiveEpilogueFwdINS6_IJSA_SC_SB_EEES9_SE_SG_Li384ELb1ELb1ELb1ELb0EEENS1_36VarlenDynamicPersistentTileSchedulerILi192ELi128ELi384ELi128ELb1ELb1ELb1ELb0ELb1ELb1EEEEEEEEEvNT_6ParamsE)
        .other          _ZN7cutlass13device_kernelIN5flash11enable_sm90INS1_16FlashAttnFwdSm90INS1_25CollectiveMainloopFwdSm90ILi2EN4cute5tupleIJNS5_1CILi1EEES8_S8_EEENS6_IJNS7_ILi192EEENS7_ILi128EEENS7_ILi64EEEEEELi64ENS_10bfloat16_tEfNS_4arch4Sm90ELb0ELb0ELb1ELb1ELb1ELb0ELb0ELb1ELb1ELb1ELb1ELb0EEENS1_21CollectiveEpilogueFwdINS6_IJSA_SC_SB_EEES9_SE_SG_Li384ELb1ELb1ELb1ELb0EEENS1_36VarlenDynamicPersistentTileSchedulerILi192ELi128ELi384ELi128ELb1ELb1ELb1ELb0ELb1ELb1EEEEEEEEEvNT_6ParamsE,@"STO_CUDA_ENTRY STV_DEFAULT"
_ZN7cutlass13device_kernelIN5flash11enable_sm90INS1_16FlashAttnFwdSm90INS1_25CollectiveMainloopFwdSm90ILi2EN4cute5tupleIJNS5_1CILi1EEES8_S8_EEENS6_IJNS7_ILi192EEENS7_ILi128EEENS7_ILi64EEEEEELi64ENS_10bfloat16_tEfNS_4arch4Sm90ELb0ELb0ELb1ELb1ELb1ELb0ELb0ELb1ELb1ELb1ELb1ELb0EEENS1_21CollectiveEpilogueFwdINS6_IJSA_SC_SB_EEES9_SE_SG_Li384ELb1ELb1ELb1ELb0EEENS1_36VarlenDynamicPersistentTileSchedulerILi192ELi128ELi384ELi128ELb1ELb1ELb1ELb0ELb1ELb1EEEEEEEEEvNT_6ParamsE:
        /* <DEDUP_REMOVED lines=45> */
.L_x_12988:
        /* <DEDUP_REMOVED lines=22> */
.L_x_12989:
        /* <DEDUP_REMOVED lines=18> */
.L_x_12990:
        /* <DEDUP_REMOVED lines=22> */
.L_x_12991:
        /* <DEDUP_REMOVED lines=22> */
.L_x_12992:
        /* <DEDUP_REMOVED lines=8> */
.L_x_12994:
        /* <DEDUP_REMOVED lines=19> */
[----:B------:R-:W-:-:S05]  /*09c0*/  VIADD R17, R2, 0xffffff80 ;  /* 0xffffff8002117836 */ /* 0x000fca0000000000 */
[----:B------:R-:W-:-:S04]  /*09d0*/  SHF.R.S32.HI R0, RZ, 0x1f, R17 ;  /* 0x0000001fff007819 */ /* 0x000fc80000011411 */
[----:B------:R-:W-:-:S04]  /*09e0*/  LEA.HI R2, R0, R17, RZ, 0x7 ;  /* 0x0000001100027211 */ /* 0x000fc800078f38ff */
[----:B------:R-:W-:-:S05]  /*09f0*/  LOP3.LUT R3, R2, 0xffffff80, RZ, 0xc0, !PT ;  /* 0xffffff8002037812 */ /* 0x000fca00078ec0ff */
[----:B------:R-:W-:Y:S01]  /*0a00*/  IMAD.IADD R16, R17, 0x1, -R3 ;  /* 0x0000000111107824 */ /* 0x000fe200078e0a03 */
[CC--:B------:R-:W-:Y:S02]  /*0a10*/  LEA.HI R4, R0.reuse, R17.reuse, RZ, 0x5 ;  /* 0x0000001100047211 */ /* 0x0c0fe400078f28ff */
[----:B------:R-:W-:Y:S02]  /*0a20*/  LEA.HI R3, R0, R17, RZ, 0x4 ;  /* 0x0000001100037211 */ /* 0x000fe400078f20ff */
[----:B------:R-:W-:Y:S01]  /*0a30*/  SHF.R.S32.HI R6, RZ, 0x1f, R16 ;  /* 0x0000001fff067819 */ /* 0x000fe20000011410 */
[----:B------:R-:W-:Y:S01]  /*0a40*/  IMAD.SHL.U32 R5, R4, 0x20, RZ ;  /* 0x0000002004057824 */ /* 0x000fe200078e00ff */
[----:B------:R-:W-:Y:S02]  /*0a50*/  SHF.R.S32.HI R11, RZ, 0x7, R2 ;  /* 0x00000007ff0b7819 */ /* 0x000fe40000011402 */
[----:B------:R-:W-:Y:S02]  /*0a60*/  LEA.HI R7, R6, R16, RZ, 0x2 ;  /* 0x0000001006077211 */ /* 0x000fe400078f10ff */
[----:B------:R-:W-:-:S02]  /*0a70*/  SHF.R.S32.HI R2, RZ, 0x4, R3 ;  /* 0x00000004ff027819 */ /* 0x000fc40000011403 */
[C---:B------:R-:W-:Y:S02]  /*0a80*/  LOP3.LUT R4, R3.reuse, 0x3fffff0, RZ, 0xc0, !PT ;  /* 0x03fffff003047812 */ /* 0x040fe400078ec0ff */
[--C-:B------:R-:W-:Y:S02]  /*0a90*/  SHF.R.S32.HI R8, RZ, 0x2, R7.reuse ;  /* 0x00000002ff087819 */ /* 0x100fe40000011407 */
[----:B------:R-:W-:Y:S02]  /*0aa0*/  SHF.R.S32.HI R9, RZ, 0x1f, R7 ;  /* 0x0000001fff097819 */ /* 0x000fe40000011407 */
[----:B------:R-:W-:Y:S02]  /*0ab0*/  LEA.HI R3, R3, R2, RZ, 0x1 ;  /* 0x0000000203037211 */ /* 0x000fe400078f08ff */
[----:B------:R-:W-:Y:S02]  /*0ac0*/  LOP3.LUT R5, R5, 0xfffffc00, RZ, 0xc0, !PT ;  /* 0xfffffc0005057812 */ /* 0x000fe400078ec0ff */
[----:B------:R-:W-:-:S02]  /*0ad0*/  IADD3 R4, R17, -R4, RZ ;  /* 0x8000000411047210 */ /* 0x000fc40007ffe0ff */
[-C--:B------:R-:W-:Y:S02]  /*0ae0*/  LEA.HI R10, R0, R17.reuse, RZ, 0x2 ;  /* 0x00000011000a7211 */ /* 0x080fe400078f10ff */
[----:B------:R-:W-:Y:S02]  /*0af0*/  LEA.HI R9, R9, R8, RZ, 0x3 ;  /* 0x0000000809097211 */ /* 0x000fe400078f18ff */
[----:B------:R-:W-:Y:S01]  /*0b00*/  LOP3.LUT R3, R3, 0x1ffffffe, RZ, 0xc0, !PT ;  /* 0x1ffffffe03037812 */ /* 0x000fe200078ec0ff */
[----:B------:R-:W-:Y:S01]  /*0b10*/  IMAD R4, R4, 0x40, R5 ;  /* 0x0000004004047824 */ /* 0x000fe200078e0205 */
[----:B------:R-:W-:Y:S01]  /*0b20*/  LOP3.LUT R10, R10, 0xfffffffc, RZ, 0xc0, !PT ;  /* 0xfffffffc0a0a7812 */ /* 0x000fe200078ec0ff */
[----:B------:R-:W-:Y:S01]  /*0b30*/  IMAD.HI R5, R11, 0x55555556, RZ ;  /* 0x555555560b057827 */ /* 0x000fe200078e02ff */
[----:B------:R-:W-:Y:S02]  /*0b40*/  LEA.HI R0, R0, R17, RZ, 0x3 ;  /* 0x0000001100007211 */ /* 0x000fe400078f18ff */
[----:B------:R-:W-:Y:S01]  /*0b50*/  LOP3.LUT R9, R9, 0xfffffff8, RZ, 0xc0, !PT ;  /* 0xfffffff809097812 */ /* 0x000fe200078ec0ff */
[----:B------:R-:W-:Y:S01]  /*0b60*/  IMAD.IADD R3, R2, 0x1, -R3 ;  /* 0x0000000102037824 */ /* 0x000fe200078e0a03 */
[----:B------:R-:W-:Y:S01]  /*0b70*/  LEA.HI R6, R6, R16, RZ, 0x5 ;  /* 0x0000001006067211 */ /* 0x000fe200078f28ff */
[----:B------:R-:W-:Y:S01]  /*0b80*/  IMAD.IADD R10, R17, 0x1, -R10 ;  /* 0x00000001110a7824 */ /* 0x000fe200078e0a0a */
[----:B------:R-:W-:-:S02]  /*0b90*/  LOP3.LUT R22, R0, 0xfffffff8, RZ, 0xc0, !PT ;  /* 0xfffffff800167812 */ /* 0x000fc400078ec0ff */
[----:B------:R-:W-:Y:S01]  /*0ba0*/  LOP3.LUT R7, R7, 0x7ffffffc, RZ, 0xc0, !PT ;  /* 0x7ffffffc07077812 */ /* 0x000fe200078ec0ff */
[----:B------:R-:W-:Y:S01]  /*0bb0*/  IMAD.IADD R9, R8, 0x1, -R9 ;  /* 0x0000000108097824 */ /* 0x000fe200078e0a09 */
[----:B------:R-:W-:Y:S02]  /*0bc0*/  LEA.HI R5, R5, R5, RZ, 0x1 ;  /* 0x0000000505057211 */ /* 0x000fe400078f08ff */
[----:B------:R-:W-:Y:S02]  /*0bd0*/  SHF.R.S32.HI R6, RZ, 0x5, R6 ;  /* 0x00000005ff067819 */ /* 0x000fe40000011406 */
[----:B------:R-:W-:Y:S01]  /*0be0*/  LEA R2, R3, R4, 0x3 ;  /* 0x0000000403027211 */ /* 0x000fe200078e18ff */
[----:B------:R-:W-:Y:S01]  /*0bf0*/  IMAD.IADD R22, R17, 0x1, -R22 ;  /* 0x0000000111167824 */ /* 0x000fe200078e0a16 */
[----:B------:R-:W-:Y:S01]  /*0c00*/  IADD3 R3, R16, -R7, RZ ;  /* 0x8000000710037210 */ /* 0x000fe20007ffe0ff */
[----:B------:R-:W-:Y:S01]  /*0c10*/  IMAD R5, R5, -0x3, R11 ;  /* 0xfffffffd05057824 */ /* 0x000fe200078e020b */
[----:B------:R-:W-:Y:S01]  /*0c20*/  LEA.HI R8, R10, R10, RZ, 0x1 ;  /* 0x0000000a0a087211 */ /* 0x000fe200078f08ff */
[----:B------:R-:W-:-:S02]  /*0c30*/  IMAD R6, R6, 0x10, R9 ;  /* 0x0000001006067824 */ /* 0x000fc400078e0209 */
[----:B------:R-:W-:Y:S01]  /*0c40*/  IMAD.SHL.U32 R152, R22, 0x8, RZ ;  /* 0x0000000816987824 */ /* 0x000fe200078e00ff */
[----:B------:R-:W-:Y:S01]  /*0c50*/  LOP3.LUT R11, R8, 0x1ffffffe, RZ, 0xc0, !PT ;  /* 0x1ffffffe080b7812 */ /* 0x000fe200078ec0ff */
[----:B------:R-:W-:Y:S02]  /*0c60*/  IMAD.SHL.U32 R9, R3, 0x2, RZ ;  /* 0x0000000203097824 */ /* 0x000fe400078e00ff */
[----:B------:R-:W-:Y:S01]  /*0c70*/  IMAD R8, R5, 0x40, R6 ;  /* 0x0000004005087824 */ /* 0x000fe200078e0206 */
[----:B------:R-:W-:Y:S01]  /*0c80*/  SHF.R.S32.HI R3, RZ, 0x3, R0 ;  /* 0x00000003ff037819 */ /* 0x000fe20000011400 */
[C---:B------:R-:W-:Y:S01]  /*0c90*/  VIADD R4, R9.reuse, 0x8 ;  /* 0x0000000809047836 */ /* 0x040fe20000000000 */
[----:B------:R-:W-:Y:S01]  /*0ca0*/  STL [R1+0x48], R2 ;  /* 0x0000480201007387 */ /* 0x000fe20000100800 */
[----:B------:R-:W-:Y:S01]  /*0cb0*/  SHF.R.S32.HI R0, RZ, 0x1f, R152 ;  /* 0x0000001fff007819 */ /* 0x000fe20000011498 */
[C---:B------:R-:W-:Y:S01]  /*0cc0*/  VIADD R3, R9.reuse, 0x10 ;  /* 0x0000001009037836 */ /* 0x040fe20000000000 */
[C---:B------:R-:W-:Y:S01]  /*0cd0*/  IADD3 R0, R9.reuse, 0x18, RZ ;  /* 0x0000001809007810 */ /* 0x040fe20007ffe0ff */
[----:B------:R-:W-:Y:S01]  /*0ce0*/  STL [R1+0x40], R8 ;  /* 0x0000400801007387 */ /* 0x000fe20000100800 */
[----:B------:R-:W-:-:S03]  /*0cf0*/  VIADD R156, R9, 0x28 ;  /* 0x00000028099c7836 */ /* 0x000fc60000000000 */
[----:B------:R-:W-:Y:S01]  /*0d00*/  STL [R1+0x18], RZ ;  /* 0x000018ff01007387 */ /* 0x000fe20000100800 */
[----:B------:R-:W-:Y:S01]  /*0d10*/  IMAD.IADD R11, R10, 0x1, -R11 ;  /* 0x000000010a0b7824 */ /* 0x000fe200078e0a0b */
[----:B------:R-:W-:Y:S02]  /*0d20*/  SHF.R.S32.HI R10, RZ, 0x1f, R4 ;  /* 0x0000001fff0a7819 */ /* 0x000fe40000011404 */
[----:B------:R0:W-:Y:S01]  /*0d30*/  STL [R1+0x10], R9 ;  /* 0x0000100901007387 */ /* 0x0001e20000100800 */
[C---:B------:R-:W-:Y:S02]  /*0d40*/  VIADD R157, R9.reuse, 0x20 ;  /* 0x00000020099d7836 */ /* 0x040fe40000000000 */
[C---:B------:R-:W-:Y:S01]  /*0d50*/  VIADD R155, R9.reuse, 0x30 ;  /* 0x00000030099b7836 */ /* 0x040fe20000000000 */
[----:B------:R1:W-:Y:S01]  /*0d60*/  STL [R1+0x8], R4 ;  /* 0x0000080401007387 */ /* 0x0003e20000100800 */
[----:B------:R-:W-:-:S03]  /*0d70*/  VIADD R154, R9, 0x38 ;  /* 0x00000038099a7836 */ /* 0x000fc60000000000 */
[----:B------:R-:W-:Y:S01]  /*0d80*/  STL [R1+0x4], R3 ;  /* 0x0000040301007387 */ /* 0x000fe20000100800 */
[----:B0-----:R-:W-:-:S03]  /*0d90*/  SHF.R.S32.HI R9, RZ, 0x1f, R3 ;  /* 0x0000001fff097819 */ /* 0x001fc60000011403 */
[----:B------:R0:W-:Y:S01]  /*0da0*/  STL [R1], R0 ;  /* 0x0000000001007387 */ /* 0x0001e20000100800 */
[----:B-1----:R-:W-:-:S03]  /*0db0*/  SHF.R.S32.HI R4, RZ, 0x1f, R0 ;  /* 0x0000001fff047819 */ /* 0x002fc60000011400 */
[----:B------:R-:W-:Y:S01]  /*0dc0*/  STL [R1+0x38], R10 ;  /* 0x0000380a01007387 */ /* 0x000fe20000100800 */
[----:B0-----:R-:W-:Y:S01]  /*0dd0*/  SHF.R.S32.HI R0, RZ, 0x1f, R156 ;  /* 0x0000001fff007819 */ /* 0x001fe2000001149c */
[----:B------:R-:W-:Y:S02]  /*0de0*/  IMAD R0, R11, 0x8, R8 ;  /* 0x000000080b007824 */ /* 0x000fe400078e0208 */
[----:B------:R-:W-:Y:S04]  /*0df0*/  STL [R1+0x34], R9 ;  /* 0x0000340901007387 */ /* 0x000fe80000100800 */
[----:B------:R0:W-:Y:S04]  /*0e00*/  STL [R1+0x30], R4 ;  /* 0x0000300401007387 */ /* 0x0001e80000100800 */
[----:B------:R1:W-:Y:S01]  /*0e10*/  STL [R1+0x44], R0 ;  /* 0x0000440001007387 */ /* 0x0003e20000100800 */
[----:B------:R-:W-:Y:S01]  /*0e20*/  SHF.R.S32.HI R3, RZ, 0x1f, R157 ;  /* 0x0000001fff037819 */ /* 0x000fe2000001149d */
[----:B------:R-:W-:Y:S01]  /*0e30*/  IMAD.MOV.U32 R5, RZ, RZ, R13 ;  /* 0x000000ffff057224 */ /* 0x000fe200078e000d */
[----:B------:R-:W-:Y:S01]  /*0e40*/  SHF.R.S32.HI R3, RZ, 0x1f, R154 ;  /* 0x0000001fff037819 */ /* 0x000fe2000001149a */
[----:B------:R-:W-:-:S02]  /*0e50*/  IMAD.MOV.U32 R6, RZ, RZ, R14 ;  /* 0x000000ffff067224 */ /* 0x000fc400078e000e */
[----:B------:R-:W-:Y:S01]  /*0e60*/  IMAD.MOV.U32 R7, RZ, RZ, R15 ;  /* 0x000000ffff077224 */ /* 0x000fe200078e000f */
[----:B0-----:R-:W-:Y:S01]  /*0e70*/  SHF.R.S32.HI R4, RZ, 0x1f, R155 ;  /* 0x0000001fff047819 */ /* 0x001fe2000001149b */
[----:B------:R-:W-:Y:S01]  /*0e80*/  UMOV UR38, URZ ;  /* 0x0000003f00267c82 */ /* 0x000fe20008000000 */
[----:B------:R-:W-:Y:S01]  /*0e90*/  UMOV UR39, URZ ;  /* 0x0000003f00277c82 */ /* 0x000fe20008000000 */
[----:B-12---:R-:W-:-:S07]  /*0ea0*/  LOP3.LUT R2, R12, 0x1, RZ, 0xfc, !PT ;  /* 0x000000010c027812 */ /* 0x006fce00078efcff */
.L_x_13032:
[----:B012345:R-:W0:Y:S01]  /*0eb0*/  LDC.64 R8, c[0x0][0xc88] ;  /* 0x00032200ff087b82 */ /* 0x03fe220000000a00 */
[----:B------:R-:W-:-:S07]  /*0ec0*/  ULDC.64 UR4, c[0x0][0xa28] ;  /* 0x00028a0000047ab9 */ /* 0x000fce0000000a00 */
[----:B------:R-:W1:Y:S08]  /*0ed0*/  LDC.64 R12, c[0x0][0x418] ;  /* 0x00010600ff0c7b82 */ /* 0x000e700000000a00 */
[----:B------:R-:W2:Y:S01]  /*0ee0*/  LDC R0, c[0x0][0x424] ;  /* 0x00010900ff007b82 */ /* 0x000ea20000000800 */
[----:B0-----:R-:W-:Y:S01]  /*0ef0*/  IMAD.WIDE R8, R7, 0x4, R8 ;  /* 0x0000000407087825 */ /* 0x001fe200078e0208 */
[----:B------:R-:W-:-:S06]  /*0f00*/  ISETP.NE.U32.AND P0, PT, RZ, UR4, PT ;  /* 0x00000004ff007c0c */ /* 0x000fcc000bf05070 */
[----:B------:R-:W0:Y:S01]  /*0f10*/  LDC R7, c[0x0][0x2f0] ;  /* 0x0000bc00ff077b82 */ /* 0x000e220000000800 */
[----:B------:R-:W3:Y:S01]  /*0f20*/  LDG.E R17, desc[UR36][R8.64] ;  /* 0x0000002408117981 */ /* 0x000ee2000c1e1900 */
[----:B------:R-:W-:Y:S02]  /*0f30*/  ISETP.NE.AND.EX P0, PT, RZ, UR5, PT, P0 ;  /* 0x00000005ff007c0c */ /* 0x000fe4000bf05300 */
[----:B------:R-:W-:Y:S02]  /*0f40*/  MOV R3, RZ ;  /* 0x000000ff00037202 */ /* 0x000fe40000000f00 */
[----:B---3--:R-:W-:-:S09]  /*0f50*/  SHF.R.S32.HI R153, RZ, 0x1f, R17 ;  /* 0x0000001fff997819 */ /* 0x008fd20000011411 */
        /* <DEDUP_REMOVED lines=23> */
.L_x_12995:
[----:B-----5:R-:W-:Y:S01]  /*10d0*/  IMAD.IADD R88, R88, 0x1, -R3 ;  /* 0x0000000158587824 */ /* 0x020fe200078e0a03 */
[C---:B------:R-:W-:Y:S01]  /*10e0*/  LOP3.LUT R3, R6.reuse, 0xff000000, RZ, 0xc0, !PT ;  /* 0xff00000006037812 */ /* 0x040fe200078ec0ff */
[----:B------:R-:W-:Y:S01]  /*10f0*/  IMAD.MOV.U32 R89, RZ, RZ, RZ ;  /* 0x000000ffff597224 */ /* 0x000fe200078e00ff */
[----:B------:R-:W-:Y:S01]  /*1100*/  LOP3.LUT R0, R6, 0xff0000, RZ, 0xc0, !PT ;  /* 0x00ff000006007812 */ /* 0x000fe200078ec0ff */
[C---:B------:R-:W-:Y:S01]  /*1110*/  VIADD R4, R88.reuse, 0x7f ;  /* 0x0000007f58047836 */ /* 0x040fe20000000000 */
[----:B------:R-:W-:Y:S02]  /*1120*/  SHF.R.U32.HI R3, RZ, 0x8, R3 ;  /* 0x00000008ff037819 */ /* 0x000fe40000011603 */
[----:B------:R-:W-:Y:S02]  /*1130*/  ISETP.GE.AND P0, PT, R88, 0x1, PT ;  /* 0x000000015800780c */ /* 0x000fe40003f06270 */
[----:B------:R-:W-:Y:S02]  /*1140*/  LEA.HI R0, R0, R3, RZ, 0x10 ;  /* 0x0000000300007211 */ /* 0x000fe400078f80ff */
[----:B------:R-:W-:-:S02]  /*1150*/  SHF.R.S32.HI R7, RZ, 0x1f, R4 ;  /* 0x0000001fff077819 */ /* 0x000fc40000011404 */
[----:B------:R-:W-:Y:S02]  /*1160*/  LOP3.LUT R14, R0, 0xff, RZ, 0xc0, !PT ;  /* 0x000000ff000e7812 */ /* 0x000fe400078ec0ff */
[----:B------:R-:W-:Y:S02]  /*1170*/  LEA.HI R7, R7, R4, RZ, 0x7 ;  /* 0x0000000407077211 */ /* 0x000fe400078f38ff */
[----:B------:R-:W-:Y:S01]  /*1180*/  SHF.R.U32.HI R19, RZ, 0x10, R0 ;  /* 0x00000010ff137819 */ /* 0x000fe20000011600 */
[----:B------:R0:W-:Y:S01]  /*1190*/  STL [R1+0xc], R14 ;  /* 0x00000c0e01007387 */ /* 0x0001e20000100800 */
[----:B---3--:R-:W-:Y:S01]  /*11a0*/  SHF.R.S32.HI R11, RZ, 0x7, R7 ;  /* 0x00000007ff0b7819 */ /* 0x008fe20000011407 */
[----:B------:R-:W-:Y:S06]  /*11b0*/  @!P0 BRA `(.L_x_12996) ;  /* 0x0000000000748947 */ /* 0x000fec0003800000 */
[----:B------:R-:W1:Y:S01]  /*11c0*/  LDC R0, c[0x0][0x9f0] ;  /* 0x00027c00ff007b82 */ /* 0x000e620000000800 */
[----:B------:R-:W-:-:S04]  /*11d0*/  ISETP.NE.AND P0, PT, R19, RZ, PT ;  /* 0x000000ff1300720c */ /* 0x000fc80003f05270 */
[----:B-1----:R-:W-:-:S04]  /*11e0*/  SEL R12, R19, R0, P0 ;  /* 0x00000000130c7207 */ /* 0x002fc80000000000 */
        /* <DEDUP_REMOVED lines=11> */
[----:B-1----:R-:W-:Y:S01]  /*12a0*/  IMAD.MOV.U32 R8, RZ, RZ, RZ ;  /* 0x000000ffff087224 */ /* 0x002fe200078e00ff */
[----:B--2---:R-:W-:-:S05]  /*12b0*/  IADD3 R7, RZ, -R9, RZ ;  /* 0x80000009ff077210 */ /* 0x004fca0007ffe0ff */
        /* <DEDUP_REMOVED lines=11> */
[----:B------:R-:W-:-:S05]  /*1370*/  @!P1 LOP3.LUT R9, RZ, R12, RZ, 0x33, !PT ;  /* 0x0000000cff099212 */ /* 0x000fca00078e33ff */
[----:B------:R-:W-:-:S07]  /*1380*/  IMAD.MOV.U32 R89, RZ, RZ, R9 ;  /* 0x000000ffff597224 */ /* 0x000fce00078e0009 */
.L_x_12996:
[-C--:B------:R-:W-:Y:S01]  /*1390*/  IMAD R16, R14, R89.reuse, RZ ;  /* 0x000000590e107224 */ /* 0x080fe200078e02ff */
[----:B------:R-:W-:Y:S01]  /*13a0*/  LOP3.LUT R18, R6, 0xffff, RZ, 0xc0, !PT ;  /* 0x0000ffff06127812 */ /* 0x000fe200078ec0ff */
[----:B------:R-:W-:Y:S01]  /*13b0*/  IMAD.MOV.U32 R23, RZ, RZ, R5 ;  /* 0x000000ffff177224 */ /* 0x000fe200078e0005 */
[----:B------:R-:W-:Y:S01]  /*13c0*/  PLOP3.LUT P0, PT, PT, PT, PT, 0x80, 0x0 ;  /* 0x000000000000781c */ /* 0x000fe20003f0f070 */
[----:B------:R-:W-:Y:S01]  /*13d0*/  IMAD.MOV.U32 R0, RZ, RZ, RZ ;  /* 0x000000ffff007224 */ /* 0x000fe200078e00ff */
[----:B------:R-:W-:Y:S01]  /*13e0*/  VIADDMNMX R89, R16, R89, R11, PT ;  /* 0x0000005910597246 */ /* 0x000fe2000380010b */
[----:B------:R-:W-:Y:S01]  /*13f0*/  IMAD.MOV.U32 R3, RZ, RZ, RZ ;  /* 0x000000ffff037224 */ /* 0x000fe200078e00ff */
[----:B------:R-:W-:Y:S02]  /*1400*/  CS2R R118, SRZ ;  /* 0x0000000000767805 */ /* 0x000fe4000001ff00 */
[----:B------:R-:W-:Y:S02]  /*1410*/  CS2R R40, SRZ ;  /* 0x0000000000287805 */ /* 0x000fe4000001ff00 */
[----:B------:R-:W-:-:S02]  /*1420*/  ISETP.GT.AND P1, PT, R89, R16, PT ;  /* 0x000000105900720c */ /* 0x000fc40003f24270 */
        /* <DEDUP_REMOVED lines=15> */
[----:B------:R-:W1:Y:S01]  /*1520*/  S2R R4, SR_TID.X ;  /* 0x0000000000047919 */ /* 0x000e620000002100 */
[----:B------:R-:W2:Y:S01]  /*1530*/  S2UR UR40, SR_CgaCtaId ;  /* 0x00000000002879c3 */ /* 0x000ea20000008800 */
[----:B------:R-:W-:Y:S02]  /*1540*/  UMOV UR6, 0x400 ;  /* 0x0000040000067882 */ /* 0x000fe40000000000 */
[----:B--2---:R-:W-:Y:S01]  /*1550*/  ULEA UR43, UR40, UR6, 0x18 ;  /* 0x00000006282b7291 */ /* 0x004fe2000f8ec03f */
[----:B-1----:R-:W-:-:S05]  /*1560*/  VIADD R7, R4, 0xffffff80 ;  /* 0xffffff8004077836 */ /* 0x002fca0000000000 */
[----:B------:R-:W-:-:S04]  /*1570*/  SHF.R.S32.HI R4, RZ, 0x1f, R7 ;  /* 0x0000001fff047819 */ /* 0x000fc80000011407 */
[----:B------:R-:W-:-:S04]  /*1580*/  LEA.HI R4, R4, R7, RZ, 0x7 ;  /* 0x0000000704047211 */ /* 0x000fc800078f38ff */
[----:B------:R-:W-:-:S05]  /*1590*/  SHF.R.S32.HI R4, RZ, 0x7, R4 ;  /* 0x00000007ff047819 */ /* 0x000fca0000011404 */
[----:B------:R-:W1:Y:S02]  /*15a0*/  SHFL.IDX PT, R0, R4, RZ, 0x1f ;  /* 0x00001fff04007589 */ /* 0x000e6400000e0000 */
        /* <DEDUP_REMOVED lines=15> */
[----:B0-----:R0:W1:Y:S01]  /*16a0*/  LDC.64 R14, c[0x4][R0] ;  /* 0x01000000000e7b82 */ /* 0x0010620000000a00 */
        /* <DEDUP_REMOVED lines=11> */
.L_x_12998:
[----:B------:R-:W2:Y:S01]  /*1760*/  LDL R20, [R1+0x18] ;  /* 0x0000180001147983 */ /* 0x000ea20000100800 */
[----:B------:R-:W-:Y:S02]  /*1770*/  ISETP.NE.AND P0, PT, R2, 0x3, PT ;  /* 0x000000030200780c */ /* 0x000fe40003f05270 */
[----:B--2---:R-:W-:-:S04]  /*1780*/  LEA.HI R0, R20, R20, RZ, 0x1 ;  /* 0x0000001414007211 */ /* 0x004fc800078f08ff */
[----:B------:R-:W-:-:S05]  /*1790*/  LOP3.LUT R0, R0, 0xfffffffe, RZ, 0xc0, !PT ;  /* 0xfffffffe00007812 */ /* 0x000fca00078ec0ff */
[----:B------:R-:W-:-:S05]  /*17a0*/  IMAD.IADD R0, R20, 0x1, -R0 ;  /* 0x0000000114007824 */ /* 0x000fca00078e0a00 */
[----:B------:R-:W-:-:S04]  /*17b0*/  SHF.L.U32 R0, R0, 0x1f, RZ ;  /* 0x0000001f00007819 */ /* 0x000fc800000006ff */
[----:B------:R-:W1:Y:S02]  /*17c0*/  SYNCS.PHASECHK.TRANS64.TRYWAIT P1, [UR43+0x16800], R0 ;  /* 0x01680000ff0075a7 */ /* 0x000e64000802016b */
[----:B-1----:R-:W-:Y:S05]  /*17d0*/  @!P1 BRA `(.L_x_12999) ;  /* 0x000000d400b89947 */ /* 0x002fea0003800000 */
.L_x_13115:
[----:B------:R-:W-:Y:S05]  /*17e0*/  @!P0 BRA `(.L_x_13000) ;  /* 0x0000000000048947 */ /* 0x000fea0003800000 */
[----:B------:R-:W-:Y:S01]  /*17f0*/  BPT.TRAP 0x1 ;  /* 0x000000040000795c */ /* 0x000fe20000300000 */
.L_x_13000:
[----:B-1----:R-:W-:Y:S02]  /*1800*/  IMAD.U32 R0, RZ, RZ, UR39 ;  /* 0x00000027ff007e24 */ /* 0x002fe4000f8e00ff */
[----:B------:R-:W-:-:S03]  /*1810*/  IMAD.U32 R3, RZ, RZ, UR38 ;  /* 0x00000026ff037e24 */ /* 0x000fc6000f8e00ff */
[----:B------:R-:W-:Y:S02]  /*1820*/  LEA R0, R0, UR43, 0x3 ;  /* 0x0000002b00007c11 */ /* 0x000fe4000f8e18ff */
[----:B------:R-:W-:-:S04]  /*1830*/  SHF.L.U32 R3, R3, 0x1f, RZ ;  /* 0x0000001f03037819 */ /* 0x000fc800000006ff */
[----:B------:R1:W2:Y:S01]  /*1840*/  SYNCS.PHASECHK.TRANS64.TRYWAIT P1, [R0+URZ+0x16830], R3 ;  /* 0x01683003000075a7 */ /* 0x0002a2000802017f */
[----:B------:R-:W-:Y:S05]  /*1850*/  @!P0 BRA `(.L_x_13001) ;  /* 0x0000000000048947 */ /* 0x000fea0003800000 */
[----:B------:R-:W-:Y:S01]  /*1860*/  BPT.TRAP 0x1 ;  /* 0x000000040000795c */ /* 0x000fe20000300000 */
.L_x_13001:
[----:B------:R-:W-:Y:S01]  /*1870*/  MOV R119, RZ ;  /* 0x000000ff00777202 */ /* 0x000fe20000000f00 */
[----:B--2---:R-:W-:Y:S06]  /*1880*/  @P1 BRA `(.L_x_13002) ;  /* 0x0000000000081947 */ /* 0x004fec0003800000 */
[----:B------:R-:W2:Y:S02]  /*1890*/  SYNCS.PHASECHK.TRANS64.TRYWAIT P1, [R0+URZ+0x16830], R3 ;  /* 0x01683003000075a7 */ /* 0x000ea4000802017f */
[----:B--2---:R-:W-:Y:S05]  /*18a0*/  @!P1 BRA `(.L_x_13003) ;  /* 0x000000d4009c9947 */ /* 0x004fea0003800000 */
.L_x_13002:
        /* <DEDUP_REMOVED lines=13> */
[----:B------:R-:W-:Y:S02]  /*1980*/  ULEA UR6, UR39, UR20, 0xa ;  /* 0x0000001427067291 */ /* 0x000fe4000f8e503f */
        /* <DEDUP_REMOVED lines=21> */
.L_x_13004:
[----:B------:R-:W3:Y:S01]  /*1ae0*/  LDL R91, [R1+0x10] ;  /* 0x00001000015b7983 */ /* 0x000ee20000100800 */
[----:B------:R-:W-:Y:S01]  /*1af0*/  ULDC UR6, c[0x0][0x9d8] ;  /* 0x0002760000067ab9 */ /* 0x000fe20000000800 */
[----:B------:R-:W-:Y:S01]  /*1b00*/  ULDC UR7, c[0x0][0x988] ;  /* 0x0002620000077ab9 */ /* 0x000fe20000000800 */
[----:B-12---:R-:W-:Y:S01]  /*1b10*/  FMUL.FTZ R3, R24, UR6 ;  /* 0x0000000618037c20 */ /* 0x006fe20008410000 */
        /* <DEDUP_REMOVED lines=9> */
[----:B0-----:R-:W-:Y:S01]  /*1bb0*/  FMUL.FTZ R14, R33, UR6 ;  /* 0x00000006210e7c20 */ /* 0x001fe20008410000 */
        /* <DEDUP_REMOVED lines=55> */
[----:B------:R-:W-:Y:S01]  /*1f30*/  P2R R90, PR, RZ, 0x1 ;  /* 0x00000001ff5a7803 */ /* 0x000fe20000000000 */
[--C-:B------:R-:W-:Y:S01]  /*1f40*/  IMAD.MOV.U32 R117, RZ, RZ, R119.reuse ;  /* 0x000000ffff757224 */ /* 0x100fe200078e0077 */
[-C--:B------:R-:W-:Y:S01]  /*1f50*/  MOV R115, R119.reuse ;  /* 0x0000007700737202 */ /* 0x080fe20000000f00 */
[--C-:B------:R-:W-:Y:S01]  /*1f60*/  IMAD.MOV.U32 R113, RZ, RZ, R119.reuse ;  /* 0x000000ffff717224 */ /* 0x100fe200078e0077 */
[----:B------:R-:W5:Y:S01]  /*1f70*/  MUFU.TANH R25, R25 ;  /* 0x0000001900197308 */ /* 0x000f620000002400 */
[--C-:B------:R-:W-:Y:S01]  /*1f80*/  IMAD.MOV.U32 R111, RZ, RZ, R119.reuse ;  /* 0x000000ffff6f7224 */ /* 0x100fe200078e0077 */
[-C--:B------:R-:W-:Y:S01]  /*1f90*/  MOV R109, R119.reuse ;  /* 0x00000077006d7202 */ /* 0x080fe20000000f00 */
[--C-:B------:R-:W-:Y:S01]  /*1fa0*/  IMAD.MOV.U32 R107, RZ, RZ, R119.reuse ;  /* 0x000000ffff6b7224 */ /* 0x100fe200078e0077 */
[-C--:B------:R-:W-:Y:S01]  /*1fb0*/  MOV R103, R119.reuse ;  /* 0x0000007700677202 */ /* 0x080fe20000000f00 */
[--C-:B------:R-:W-:Y:S01]  /*1fc0*/  IMAD.MOV.U32 R105, RZ, RZ, R119.reuse ;  /* 0x000000ffff697224 */ /* 0x100fe200078e0077 */
[----:B------:R-:W-:Y:S01]  /*1fd0*/  MOV R97, R119 ;  /* 0x0000007700617202 */ /* 0x000fe20000000f00 */
[--C-:B------:R-:W-:Y:S01]  /*1fe0*/  IMAD.MOV.U32 R101, RZ, RZ, R119.reuse ;  /* 0x000000ffff657224 */ /* 0x100fe200078e0077 */
[----:B------:R-:W5:Y:S01]  /*1ff0*/  MUFU.TANH R7, R7 ;  /* 0x0000000700077308 */ /* 0x000f620000002400 */
[----:B------:R-:W-:-:S02]  /*2000*/  IMAD.MOV.U32 R99, RZ, RZ, R119 ;  /* 0x000000ffff637224 */ /* 0x000fc400078e0077 */
[--C-:B------:R-:W-:Y:S02]  /*2010*/  IMAD.MOV.U32 R95, RZ, RZ, R119.reuse ;  /* 0x000000ffff5f7224 */ /* 0x100fe400078e0077 */
[----:B------:R-:W-:-:S03]  /*2020*/  IMAD.MOV.U32 R93, RZ, RZ, R119 ;  /* 0x000000ffff5d7224 */ /* 0x000fc600078e0077 */
        /* <DEDUP_REMOVED lines=27> */
[----:B---3--:R-:W-:-:S02]  /*21e0*/  IADD3 R88, R88, 0x80, -R91 ;  /* 0x0000008058587810 */ /* 0x008fc40007ffe85b */
[----:B------:R-:W-:-:S03]  /*21f0*/  MOV R91, R119 ;  /* 0x00000077005b7202 */ /* 0x000fc60000000f00 */
[----:B------:R-:W-:Y:S02]  /*2200*/  IMAD R61, R89, -0x80, R88 ;  /* 0xffffff80593d7824 */ /* 0x000fe400078e0258 */
[----:B------:R-:W3:Y:S03]  /*2210*/  MUFU.TANH R42, R42 ;  /* 0x0000002a002a7308 */ /* 0x000ee60000002400 */
[C---:B------:R-:W-:Y:S02]  /*2220*/  ISETP.GT.AND P2, PT, R61.reuse, RZ, PT ;  /* 0x000000ff3d00720c */ /* 0x040fe40003f44270 */
[C---:B------:R-:W-:Y:S02]  /*2230*/  ISETP.GT.AND P1, PT, R61.reuse, 0x1, PT ;  /* 0x000000013d00780c */ /* 0x040fe40003f24270 */
[----:B------:R-:W-:Y:S01]  /*2240*/  ISETP.GT.AND P6, PT, R61, 0x8, PT ;  /* 0x000000083d00780c */ /* 0x000fe20003fc4270 */
[----:B------:R-:W3:Y:S01]  /*2250*/  MUFU.TANH R50, R50 ;  /* 0x0000003200327308 */ /* 0x000ee20000002400 */
[----:B-1----:R-:W-:-:S02]  /*2260*/  FSEL R3, R3, -INF , P2 ;  /* 0xff80000003037808 */ /* 0x002fc40001000000 */
[----:B0-----:R-:W-:Y:S02]  /*2270*/  FSEL R62, R5, -INF , P1 ;  /* 0xff800000053e7808 */ /* 0x001fe40000800000 */
[----:B------:R-:W-:Y:S02]  /*2280*/  ISETP.GT.AND P5, PT, R61, 0x9, PT ;  /* 0x000000093d00780c */ /* 0x000fe40003fa4270 */
[----:B--2---:R-:W-:Y:S01]  /*2290*/  FSEL R64, R10, -INF , P6 ;  /* 0xff8000000a407808 */ /* 0x004fe20003000000 */
[----:B------:R0:W-:Y:S01]  /*22a0*/  MUFU.TANH R5, R84 ;  /* 0x0000005400057308 */ /* 0x0001e20000002400 */
[----:B------:R-:W-:Y:S02]  /*22b0*/  FMNMX.FTZ R71, R3, R62, !PT ;  /* 0x0000003e03477209 */ /* 0x000fe40007810000 */
[----:B------:R-:W-:Y:S02]  /*22c0*/  ISETP.GT.AND P4, PT, R61, 0x10, PT ;  /* 0x000000103d00780c */ /* 0x000fe40003f84270 */
[----:B----4-:R-:W-:-:S02]  /*22d0*/  FSEL R66, R12, -INF , P5 ;  /* 0xff8000000c427808 */ /* 0x010fc40002800000 */
[----:B------:R-:W-:Y:S01]  /*22e0*/  FMNMX.FTZ R71, R64, R71, !PT ;  /* 0x0000004740477209 */ /* 0x000fe20007810000 */
[----:B------:R-:W1:Y:S01]  /*22f0*/  MUFU.TANH R39, R39 ;  /* 0x0000002700277308 */ /* 0x000e620000002400 */
[C---:B------:R-:W-:Y:S02]  /*2300*/  ISETP.GT.AND P3, PT, R61.reuse, 0x11, PT ;  /* 0x000000113d00780c */ /* 0x040fe40003f64270 */
[----:B-----5:R-:W-:Y:S02]  /*2310*/  FSEL R24, R24, -INF , P4 ;  /* 0xff80000018187808 */ /* 0x020fe40002000000 */
[----:B------:R-:W-:Y:S02]  /*2320*/  FMNMX.FTZ R71, R66, R71, !PT ;  /* 0x0000004742477209 */ /* 0x000fe40007810000 */
[----:B------:R-:W-:Y:S01]  /*2330*/  FSEL R4, R4, -INF , P2 ;  /* 0xff80000004047808 */ /* 0x000fe20001000000 */
[----:B------:R-:W2:Y:S01]  /*2340*/  MUFU.TANH R53, R53 ;  /* 0x0000003500357308 */ /* 0x000ea20000002400 */
        /* <DEDUP_REMOVED lines=21> */
[----:B------:R-:W-:Y:S01]  /*24a0*/  FSEL R80, R27, -INF , P5 ;  /* 0xff8000001b507808 */ /* 0x000fe20002800000 */
[----:B------:R-:W-:Y:S01]  /*24b0*/  FMUL.FTZ R27, R87, UR6 ;  /* 0x00000006571b7c20 */ /* 0x000fe20008410000 */
[----:B------:R-:W-:-:S02]  /*24c0*/  FMNMX.FTZ R71, R76, R71, !PT ;  /* 0x000000474c477209 */ /* 0x000fc40007810000 */
[----:B------:R-:W-:Y:S01]  /*24d0*/  FSEL R14, R11, -INF , P3 ;  /* 0xff8000000b0e7808 */ /* 0x000fe20001800000 */
[----:B------:R-:W5:Y:S01]  /*24e0*/  MUFU.TANH R49, R49 ;  /* 0x0000003100317308 */ /* 0x000f620000002400 */
[----:B------:R-:W-:Y:S02]  /*24f0*/  ISETP.GT.AND P3, PT, R61, 0x29, PT ;  /* 0x000000293d00780c */ /* 0x000fe40003f64270 */
[----:B0-----:R-:W-:Y:S02]  /*2500*/  FSEL R84, R32, -INF , P4 ;  /* 0xff80000020547808 */ /* 0x001fe40002000000 */
[----:B------:R-:W-:Y:S02]  /*2510*/  FMNMX.FTZ R71, R80, R71, !PT ;  /* 0x0000004750477209 */ /* 0x000fe40007810000 */
[----:B------:R-:W-:Y:S01]  /*2520*/  FSEL R20, R13, -INF , P2 ;  /* 0xff8000000d147808 */ /* 0x000fe20001000000 */
[----:B------:R-:W0:Y:S01]  /*2530*/  MUFU.TANH R58, R58 ;  /* 0x0000003a003a7308 */ /* 0x000e220000002400 */
[----:B------:R-:W-:-:S02]  /*2540*/  ISETP.GT.AND P2, PT, R61, 0x30, PT ;  /* 0x000000303d00780c */ /* 0x000fc40003f44270 */
[----:B------:R-:W-:Y:S01]  /*2550*/  FSEL R88, R31, -INF , P3 ;  /* 0xff8000001f587808 */ /* 0x000fe20001800000 */
[----:B------:R-:W-:Y:S01]  /*2560*/  FMUL.FTZ R31, R82, UR6 ;  /* 0x00000006521f7c20 */ /* 0x000fe20008410000 */
[----:B------:R-:W-:Y:S02]  /*2570*/  FMNMX.FTZ R71, R84, R71, !PT ;  /* 0x0000004754477209 */ /* 0x000fe40007810000 */
[----:B------:R-:W-:Y:S01]  /*2580*/  FSEL R28, R15, -INF , P1 ;  /* 0xff8000000f1c7808 */ /* 0x000fe20000800000 */
[----:B------:R-:W0:Y:S01]  /*2590*/  MUFU.TANH R52, R52 ;  /* 0x0000003400347308 */ /* 0x000e220000002400 */
[----:B------:R-:W-:Y:S02]  /*25a0*/  ISETP.GT.AND P1, PT, R61, 0x31, PT ;  /* 0x000000313d00780c */ /* 0x000fe40003f24270 */
[----:B------:R-:W-:Y:S01]  /*25b0*/  FSEL R94, R35, -INF , P2 ;  /* 0xff800000235e7808 */ /* 0x000fe20001000000 */
[----:B------:R-:W-:Y:S01]  /*25c0*/  FMUL.FTZ R35, R79, UR6 ;  /* 0x000000064f237c20 */ /* 0x000fe20008410000 */
[----:B------:R-:W-:-:S02]  /*25d0*/  FMNMX.FTZ R71, R88, R71, !PT ;  /* 0x0000004758477209 */ /* 0x000fc40007810000 */
[----:B------:R-:W-:Y:S01]  /*25e0*/  FSEL R32, R21, -INF , P6 ;  /* 0xff80000015207808 */ /* 0x000fe20003000000 */
[----:B------:R-:W0:Y:S01]  /*25f0*/  MUFU.TANH R63, R63 ;  /* 0x0000003f003f7308 */ /* 0x000e220000002400 */
[C---:B------:R-:W-:Y:S01]  /*2600*/  ISETP.GT.AND P6, PT, R61.reuse, 0x38, PT ;  /* 0x000000383d00780c */ /* 0x040fe20003fc4270 */
[----:B------:R-:W-:Y:S01]  /*2610*/  FMUL.FTZ R21, R78, UR6 ;  /* 0x000000064e157c20 */ /* 0x000fe20008410000 */
[----:B------:R-:W-:Y:S02]  /*2620*/  FSEL R100, R34, -INF , P1 ;  /* 0xff80000022647808 */ /* 0x000fe40000800000 */
[----:B------:R-:W-:Y:S02]  /*2630*/  FMNMX.FTZ R71, R94, R71, !PT ;  /* 0x000000475e477209 */ /* 0x000fe40007810000 */
[----:B------:R-:W-:Y:S01]  /*2640*/  FSEL R26, R26, -INF , P5 ;  /* 0xff8000001a1a7808 */ /* 0x000fe20002800000 */
[----:B------:R-:W0:Y:S01]  /*2650*/  MUFU.TANH R55, R55 ;  /* 0x0000003700377308 */ /* 0x000e220000002400 */
[----:B------:R-:W-:-:S02]  /*2660*/  ISETP.GT.AND P5, PT, R61, 0x39, PT ;  /* 0x000000393d00780c */ /* 0x000fc40003fa4270 */
[----:B------:R-:W-:Y:S02]  /*2670*/  FSEL R106, R41, -INF , P6 ;  /* 0xff800000296a7808 */ /* 0x000fe40003000000 */
[----:B------:R-:W-:Y:S02]  /*2680*/  FMNMX.FTZ R71, R100, R71, !PT ;  /* 0x0000004764477209 */ /* 0x000fe40007810000 */
[----:B------:R-:W-:Y:S01]  /*2690*/  FSEL R34, R29, -INF , P4 ;  /* 0xff8000001d227808 */ /* 0x000fe20002000000 */
[----:B------:R-:W0:Y:S01]  /*26a0*/  MUFU.TANH R65, R65 ;  /* 0x0000004100417308 */ /* 0x000e220000002400 */
[----:B------:R-:W-:Y:S01]  /*26b0*/  ISETP.GT.AND P4, PT, R61, 0x40, PT ;  /* 0x000000403d00780c */ /* 0x000fe20003f84270 */
[----:B------:R-:W-:Y:S01]  /*26c0*/  FMUL.FTZ R29, R86, UR6 ;  /* 0x00000006561d7c20 */ /* 0x000fe20008410000 */
[----:B------:R-:W-:Y:S02]  /*26d0*/  FSEL R104, R40, -INF , P5 ;  /* 0xff80000028687808 */ /* 0x000fe40002800000 */
[----:B------:R-:W-:-:S02]  /*26e0*/  FMNMX.FTZ R71, R106, R71, !PT ;  /* 0x000000476a477209 */ /* 0x000fc40007810000 */
[----:B------:R-:W-:Y:S01]  /*26f0*/  FSEL R30, R30, -INF , P3 ;  /* 0xff8000001e1e7808 */ /* 0x000fe20001800000 */
[----:B------:R-:W0:Y:S01]  /*2700*/  MUFU.TANH R56, R56 ;  /* 0x0000003800387308 */ /* 0x000e220000002400 */
[----:B------:R-:W-:Y:S02]  /*2710*/  ISETP.GT.AND P3, PT, R61, 0x41, PT ;  /* 0x000000413d00780c */ /* 0x000fe40003f64270 */
[----:B------:R-:W-:Y:S02]  /*2720*/  FSEL R98, R48, -INF , P4 ;  /* 0xff80000030627808 */ /* 0x000fe40002000000 */
[----:B------:R-:W-:Y:S02]  /*2730*/  FMNMX.FTZ R71, R104, R71, !PT ;  /* 0x0000004768477209 */ /* 0x000fe40007810000 */
[----:B------:R-:W-:Y:S01]  /*2740*/  FSEL R40, R33, -INF , P2 ;  /* 0xff80000021287808 */ /* 0x000fe20001000000 */
[----:B------:R-:W0:Y:S01]  /*2750*/  MUFU.TANH R68, R68 ;  /* 0x0000004400447308 */ /* 0x000e220000002400 */
[----:B------:R-:W-:Y:S01]  /*2760*/  ISETP.GT.AND P2, PT, R61, 0x48, PT ;  /* 0x000000483d00780c */ /* 0x000fe20003f44270 */
[----:B------:R-:W-:Y:S01]  /*2770*/  FMUL.FTZ R33, R83, UR6 ;  /* 0x0000000653217c20 */ /* 0x000fe20008410000 */
[----:B------:R-:W-:-:S02]  /*2780*/  FSEL R96, R43, -INF , P3 ;  /* 0xff8000002b607808 */ /* 0x000fc40001800000 */
[----:B------:R-:W-:Y:S02]  /*2790*/  FMNMX.FTZ R71, R98, R71, !PT ;  /* 0x0000004762477209 */ /* 0x000fe40007810000 */
[----:B------:R-:W-:Y:S01]  /*27a0*/  FSEL R36, R36, -INF , P1 ;  /* 0xff80000024247808 */ /* 0x000fe20000800000 */
[----:B------:R-:W0:Y:S01]  /*27b0*/  MUFU.TANH R59, R59 ;  /* 0x0000003b003b7308 */ /* 0x000e220000002400 */
[----:B------:R-:W-:Y:S02]  /*27c0*/  ISETP.GT.AND P1, PT, R61, 0x49, PT ;  /* 0x000000493d00780c */ /* 0x000fe40003f24270 */
        /* <DEDUP_REMOVED lines=9> */
[----:B------:R-:W-:Y:S02]  /*2860*/  ISETP.GT.AND P5, PT, R61, 0x51, PT ;  /* 0x000000513d00780c */ /* 0x000fe40003fa4270 */
[----:B------:R-:W-:Y:S02]  /*2870*/  FSEL R110, R51, -INF , P6 ;  /* 0xff800000336e7808 */ /* 0x000fe40003000000 */
[----:B------:R-:W-:-:S02]  /*2880*/  FMNMX.FTZ R71, R108, R71, !PT ;  /* 0x000000476c477209 */ /* 0x000fc40007810000 */
[----:B---3--:R-:W-:Y:S01]  /*2890*/  FSEL R42, R42, -INF , P4 ;  /* 0xff8000002a2a7808 */ /* 0x008fe20002000000 */
[----:B------:R-:W3:Y:S01]  /*28a0*/  MUFU.TANH R69, R69 ;  /* 0x0000004500457308 */ /* 0x000ee20000002400 */
[----:B------:R-:W-:Y:S02]  /*28b0*/  ISETP.GT.AND P4, PT, R61, 0x58, PT ;  /* 0x000000583d00780c */ /* 0x000fe40003f84270 */
[----:B------:R-:W-:Y:S02]  /*28c0*/  FSEL R112, R50, -INF , P5 ;  /* 0xff80000032707808 */ /* 0x000fe40002800000 */
[----:B------:R-:W-:Y:S02]  /*28d0*/  FMNMX.FTZ R71, R110, R71, !PT ;  /* 0x000000476e477209 */ /* 0x000fe40007810000 */
[----:B-1----:R-:W-:Y:S01]  /*28e0*/  FSEL R50, R39, -INF , P3 ;  /* 0xff80000027327808 */ /* 0x002fe20001800000 */
[----:B------:R-:W-:Y:S01]  /*28f0*/  MUFU.TANH R21, R21 ;  /* 0x0000001500157308 */ /* 0x000fe20000002400 */
[----:B------:R-:W-:Y:S01]  /*2900*/  ISETP.GT.AND P3, PT, R61, 0x59, PT ;  /* 0x000000593d00780c */ /* 0x000fe20003f64270 */
[----:B------:R-:W-:Y:S01]  /*2910*/  IMAD.U32 R39, RZ, RZ, UR7 ;  /* 0x00000007ff277e24 */ /* 0x000fe2000f8e00ff */
[----:B--2---:R-:W-:-:S02]  /*2920*/  FSEL R114, R53, -INF , P4 ;  /* 0xff80000035727808 */ /* 0x004fc40002000000 */
[----:B------:R-:W-:Y:S02]  /*2930*/  FMNMX.FTZ R71, R112, R71, !PT ;  /* 0x0000004770477209 */ /* 0x000fe40007810000 */
[----:B----4-:R-:W-:Y:S01]  /*2940*/  FSEL R44, R44, -INF , P2 ;  /* 0xff8000002c2c7808 */ /* 0x010fe20001000000 */
[----:B------:R-:W-:Y:S01]  /*2950*/  MUFU.TANH R35, R35 ;  /* 0x0000002300237308 */ /* 0x000fe20000002400 */
[C---:B------:R-:W-:Y:S02]  /*2960*/  ISETP.GT.AND P2, PT, R61.reuse, 0x60, PT ;  /* 0x000000603d00780c */ /* 0x040fe40003f44270 */
[----:B-----5:R-:W-:Y:S02]  /*2970*/  FSEL R116, R54, -INF , P3 ;  /* 0xff80000036747808 */ /* 0x020fe40001800000 */
[----:B------:R-:W-:Y:S02]  /*2980*/  FMNMX.FTZ R71, R114, R71, !PT ;  /* 0x0000004772477209 */ /* 0x000fe40007810000 */
[----:B------:R-:W-:Y:S01]  /*2990*/  FSEL R54, R46, -INF , P1 ;  /* 0xff8000002e367808 */ /* 0x000fe20000800000 */
[----:B------:R-:W-:Y:S01]  /*29a0*/  MUFU.TANH R31, R31 ;  /* 0x0000001f001f7308 */ /* 0x000fe20000002400 */
[----:B------:R-:W-:-:S02]  /*29b0*/  ISETP.GT.AND P1, PT, R61, 0x61, PT ;  /* 0x000000613d00780c */ /* 0x000fc40003f24270 */
[----:B------:R-:W-:Y:S02]  /*29c0*/  FSEL R46, R57, -INF , P2 ;  /* 0xff800000392e7808 */ /* 0x000fe40001000000 */
[----:B------:R-:W-:Y:S02]  /*29d0*/  FMNMX.FTZ R71, R116, R71, !PT ;  /* 0x0000004774477209 */ /* 0x000fe40007810000 */
[----:B------:R-:W-:Y:S01]  /*29e0*/  FSEL R118, R49, -INF , P6 ;  /* 0xff80000031767808 */ /* 0x000fe20003000000 */
[----:B------:R-:W-:Y:S01]  /*29f0*/  MUFU.TANH R33, R33 ;  /* 0x0000002100217308 */ /* 0x000fe20000002400 */
[----:B------:R-:W-:Y:S02]  /*2a00*/  ISETP.GT.AND P6, PT, R61, 0x68, PT ;  /* 0x000000683d00780c */ /* 0x000fe40003fc4270 */
[----:B0-----:R-:W-:Y:S02]  /*2a10*/  FSEL R138, R58, -INF , P1 ;  /* 0xff8000003a8a7808 */ /* 0x001fe40000800000 */
[----:B------:R-:W-:-:S02]  /*2a20*/  FMNMX.FTZ R71, R46, R71, !PT ;  /* 0x000000472e477209 */ /* 0x000fc40007810000 */
[----:B------:R-:W-:Y:S01]  /*2a30*/  FSEL R52, R52, -INF , P5 ;  /* 0xff80000034347808 */ /* 0x000fe20002800000 */
[----:B------:R-:W-:Y:S01]  /*2a40*/  MUFU.TANH R29, R29 ;  /* 0x0000001d001d7308 */ /* 0x000fe20000002400 */
[----:B------:R-:W-:Y:S02]  /*2a50*/  ISETP.GT.AND P5, PT, R61, 0x69, PT ;  /* 0x000000693d00780c */ /* 0x000fe40003fa4270 */
[----:B------:R-:W-:Y:S02]  /*2a60*/  FSEL R140, R63, -INF , P6 ;  /* 0xff8000003f8c7808 */ /* 0x000fe40003000000 */
[----:B------:R-:W-:Y:S02]  /*2a70*/  FMNMX.FTZ R71, R138, R71, !PT ;  /* 0x000000478a477209 */ /* 0x000fe40007810000 */
[----:B------:R-:W-:Y:S01]  /*2a80*/  FMNMX.FTZ R7, R4, R6, !PT ;  /* 0x0000000604077209 */ /* 0x000fe20007810000 */
[----:B------:R-:W0:Y:S01]  /*2a90*/  MUFU.TANH R27, R27 ;  /* 0x0000001b001b7308 */ /* 0x000e220000002400 */
[----:B------:R-:W-:-:S02]  /*2aa0*/  FSEL R58, R55, -INF , P4 ;  /* 0xff800000373a7808 */ /* 0x000fc40002000000 */
[----:B------:R-:W-:Y:S02]  /*2ab0*/  ISETP.GT.AND P4, PT, R61, 0x70, PT ;  /* 0x000000703d00780c */ /* 0x000fe40003f84270 */
[----:B------:R-:W-:Y:S02]  /*2ac0*/  FSEL R142, R65, -INF , P5 ;  /* 0xff800000418e7808 */ /* 0x000fe40002800000 */
[----:B------:R-:W-:Y:S02]  /*2ad0*/  FMNMX.FTZ R71, R140, R71, !PT ;  /* 0x000000478c477209 */ /* 0x000fe40007810000 */
[----:B------:R-:W-:Y:S02]  /*2ae0*/  FMNMX.FTZ R7, R10, R7, !PT ;  /* 0x000000070a077209 */ /* 0x000fe40007810000 */
[----:B------:R-:W-:Y:S02]  /*2af0*/  FSEL R56, R56, -INF , P3 ;  /* 0xff80000038387808 */ /* 0x000fe40001800000 */
[----:B------:R-:W-:-:S02]  /*2b00*/  ISETP.GT.AND P3, PT, R61, 0x71, PT ;  /* 0x000000713d00780c */ /* 0x000fc40003f64270 */
[----:B------:R-:W-:Y:S02]  /*2b10*/  FSEL R144, R68, -INF , P4 ;  /* 0xff80000044907808 */ /* 0x000fe40002000000 */
[----:B------:R-:W-:Y:S02]  /*2b20*/  FMNMX.FTZ R71, R142, R71, !PT ;  /* 0x000000478e477209 */ /* 0x000fe40007810000 */
[----:B------:R-:W-:Y:S02]  /*2b30*/  FMNMX.FTZ R7, R8, R7, !PT ;  /* 0x0000000708077209 */ /* 0x000fe40007810000 */
[----:B------:R-:W-:Y:S02]  /*2b40*/  FSEL R68, R59, -INF , P2 ;  /* 0xff8000003b447808 */ /* 0x000fe40001000000 */
[----:B------:R-:W-:Y:S02]  /*2b50*/  ISETP.GT.AND P2, PT, R61, 0x78, PT ;  /* 0x000000783d00780c */ /* 0x000fe40003f44270 */
[----:B------:R-:W-:-:S02]  /*2b60*/  FSEL R146, R67, -INF , P3 ;  /* 0xff80000043927808 */ /* 0x000fc40001800000 */
[----:B------:R-:W-:Y:S02]  /*2b70*/  FMNMX.FTZ R71, R144, R71, !PT ;  /* 0x0000004790477209 */ /* 0x000fe40007810000 */
[----:B------:R-:W-:Y:S02]  /*2b80*/  FMNMX.FTZ R7, R12, R7, !PT ;  /* 0x000000070c077209 */ /* 0x000fe40007810000 */
[----:B------:R-:W-:Y:S02]  /*2b90*/  FSEL R60, R60, -INF , P1 ;  /* 0xff8000003c3c7808 */ /* 0x000fe40000800000 */
[----:B------:R-:W-:Y:S02]  /*2ba0*/  ISETP.GT.AND P1, PT, R61, 0x79, PT ;  /* 0x000000793d00780c */ /* 0x000fe40003f24270 */
[----:B------:R-:W-:Y:S02]  /*2bb0*/  FSEL R150, R5, -INF , P2 ;  /* 0xff80000005967808 */ /* 0x000fe40001000000 */
[----:B------:R-:W-:-:S02]  /*2bc0*/  FMNMX.FTZ R71, R146, R71, !PT ;  /* 0x0000004792477209 */ /* 0x000fc40007810000 */
[----:B------:R-:W-:Y:S02]  /*2bd0*/  FMNMX.FTZ R9, R14, R7, !PT ;  /* 0x000000070e097209 */ /* 0x000fe40007810000 */
[----:B---3--:R-:W-:Y:S02]  /*2be0*/  FSEL R148, R69, -INF , P1 ;  /* 0xff80000045947808 */ /* 0x008fe40000800000 */
[----:B------:R-:W-:Y:S02]  /*2bf0*/  FMNMX.FTZ R71, R150, R71, !PT ;  /* 0x0000004796477209 */ /* 0x000fe40007810000 */
[----:B------:R-:W-:Y:S02]  /*2c00*/  FMNMX.FTZ R9, R20, R9, !PT ;  /* 0x0000000914097209 */ /* 0x000fe40007810000 */
[----:B------:R-:W-:Y:S02]  /*2c10*/  FMNMX.FTZ R71, R148, R71, !PT ;  /* 0x0000004794477209 */ /* 0x000fe40007810000 */
[----:B------:R-:W-:-:S02]  /*2c20*/  FMNMX.FTZ R9, R28, R9, !PT ;  /* 0x000000091c097209 */ /* 0x000fc40007810000 */
[----:B0-----:R-:W-:Y:S01]  /*2c30*/  FSEL R78, R27, -INF , P1 ;  /* 0xff8000001b4e7808 */ /* 0x001fe20000800000 */
[----:B------:R-:W0:Y:S01]  /*2c40*/  SHFL.BFLY PT, R38, R71, 0x2, 0x1f ;  /* 0x0c401f0047267f89 */ /* 0x000e2200000e0000 */
[----:B------:R-:W-:Y:S02]  /*2c50*/  FMNMX.FTZ R9, R32, R9, !PT ;  /* 0x0000000920097209 */ /* 0x000fe40007810000 */
[----:B------:R-:W-:Y:S02]  /*2c60*/  R2UR UR6, R0 ;  /* 0x00000000000672ca */ /* 0x000fe400000e0000 */
[----:B------:R-:W-:-:S04]  /*2c70*/  FMNMX.FTZ R11, R26, R9, !PT ;  /* 0x000000091a0b7209 */ /* 0x000fc80007810000 */
[----:B------:R-:W-:-:S04]  /*2c80*/  FMNMX.FTZ R11, R34, R11, !PT ;  /* 0x0000000b220b7209 */ /* 0x000fc80007810000 */
[----:B------:R-:W-:-:S03]  /*2c90*/  FMNMX.FTZ R11, R30, R11, !PT ;  /* 0x0000000b1e0b7209 */ /* 0x000fc60007810000 */
[----:B------:R-:W-:Y:S01]  /*2ca0*/  UIADD3 UR6, UR6, 0x16840, URZ ;  /* 0x0001684006067890 */ /* 0x000fe2000fffe03f */
[----:B------:R-:W-:-:S03]  /*2cb0*/  FMNMX.FTZ R11, R40, R11, !PT ;  /* 0x0000000b280b7209 */ /* 0x000fc60007810000 */
[----:B------:R-:W-:Y:S01]  /*2cc0*/  UPRMT UR6, UR40, 0x654, UR6 ;  /* 0x0000065428067896 */ /* 0x000fe20008000006 */
[----:B------:R-:W-:Y:S02]  /*2cd0*/  FMNMX.FTZ R13, R36, R11, !PT ;  /* 0x0000000b240d7209 */ /* 0x000fe40007810000 */
[----:B0-----:R-:W-:Y:S02]  /*2ce0*/  FMNMX.FTZ R5, R71, R38, !PT ;  /* 0x0000002647057209 */ /* 0x001fe40007810000 */
[----:B------:R-:W-:-:S03]  /*2cf0*/  FMNMX.FTZ R13, R48, R13, !PT ;  /* 0x0000000d300d7209 */ /* 0x000fc60007810000 */
[----:B------:R-:W0:Y:S01]  /*2d00*/  SHFL.BFLY PT, R38, R5, 0x1, 0x1f ;  /* 0x0c201f0005267f89 */ /* 0x000e2200000e0000 */
[----:B------:R-:W-:Y:S01]  /*2d10*/  FMNMX.FTZ R13, R92, R13, !PT ;  /* 0x0000000d5c0d7209 */ /* 0x000fe20007810000 */
[----:B------:R-:W-:Y:S03]  /*2d20*/  SYNCS.ARRIVE.TRANS64.RED.A1T0 RZ, [UR6], RZ ;  /* 0x000000ffffff79a7 */ /* 0x000fe60008100406 */
        /* <DEDUP_REMOVED lines=26> */
[----:B------:R0:W-:Y:S01]  /*2ed0*/  MUFU.EX2 R9, R74 ;  /* 0x0000004a00097308 */ /* 0x0001e20000000800 */
[----:B------:R-:W-:Y:S01]  /*2ee0*/  FSEL R76, R29, -INF , P2 ;  /* 0xff8000001d4c7808 */ /* 0x000fe20001000000 */
[--C-:B------:R-:W-:Y:S01]  /*2ef0*/  FFMA.FTZ R80, R80, R39, -R25.reuse ;  /* 0x0000002750507223 */ /* 0x100fe20000010819 */
[----:B------:R-:W-:Y:S01]  /*2f00*/  FMNMX.FTZ R37, R64, R37, !PT ;  /* 0x0000002540257209 */ /* 0x000fe20007810000 */
[-CC-:B------:R-:W-:Y:S01]  /*2f10*/  FFMA.FTZ R35, R46, R39.reuse, -R25.reuse ;  /* 0x000000272e237223 */ /* 0x180fe20000010819 */
[-CC-:B------:R-:W-:Y:S01]  /*2f20*/  FFMA.FTZ R5, R66, R39.reuse, -R25.reuse ;  /* 0x0000002742057223 */ /* 0x180fe20000010819 */
[-CC-:B------:R-:W-:Y:S01]  /*2f30*/  FFMA.FTZ R70, R70, R39.reuse, -R25.reuse ;  /* 0x0000002746467223 */ /* 0x180fe20000010819 */
[-CC-:B------:R-:W-:Y:S01]  /*2f40*/  FFMA.FTZ R126, R72, R39.reuse, -R25.reuse ;  /* 0x00000027487e7223 */ /* 0x180fe20000010819 */
[----:B------:R1:W-:Y:S01]  /*2f50*/  MUFU.EX2 R11, R80 ;  /* 0x00000050000b7308 */ /* 0x0003e20000000800 */
[----:B0-----:R-:W-:Y:S01]  /*2f60*/  FSEL R74, R33, -INF , P3 ;  /* 0xff800000214a7808 */ /* 0x001fe20001800000 */
        /* <DEDUP_REMOVED lines=14> */
[----:B------:R-:W0:Y:S01]  /*3050*/  MUFU.EX2 R3, R3 ;  /* 0x0000000300037308 */ /* 0x000e220000000800 */
[-CC-:B------:R-:W-:Y:S01]  /*3060*/  FFMA.FTZ R31, R110, R39.reuse, -R25.reuse ;  /* 0x000000276e1f7223 */ /* 0x180fe20000010819 */
[----:B-1----:R-:W1:Y:S01]  /*3070*/  SHFL.BFLY PT, R80, R37, 0x2, 0x1f ;  /* 0x0c401f0025507f89 */ /* 0x002e6200000e0000 */
[-CC-:B------:R-:W-:Y:S01]  /*3080*/  FFMA.FTZ R33, R114, R39.reuse, -R25.reuse ;  /* 0x0000002772217223 */ /* 0x180fe20000010819 */
[-CC-:B------:R-:W-:Y:S01]  /*3090*/  FFMA.FTZ R72, R116, R39.reuse, -R25.reuse ;  /* 0x0000002774487223 */ /* 0x180fe20000010819 */
[-CC-:B------:R-:W-:Y:S01]  /*30a0*/  FFMA.FTZ R82, R142, R39.reuse, -R25.reuse ;  /* 0x000000278e527223 */ /* 0x180fe20000010819 */
[-CC-:B------:R-:W-:Y:S01]  /*30b0*/  FFMA.FTZ R41, R144, R39.reuse, -R25.reuse ;  /* 0x0000002790297223 */ /* 0x180fe20000010819 */
[-CC-:B------:R-:W-:Y:S01]  /*30c0*/  FFMA.FTZ R84, R146, R39.reuse, -R25.reuse ;  /* 0x0000002792547223 */ /* 0x180fe20000010819 */
[----:B------:R-:W2:Y:S01]  /*30d0*/  MUFU.EX2 R122, R122 ;  /* 0x0000007a007a7308 */ /* 0x000ea20000000800 */
[----:B------:R-:W-:Y:S01]  /*30e0*/  FFMA.FTZ R150, R150, R39, -R25 ;  /* 0x0000002796967223 */ /* 0x000fe20000010819 */
[----:B------:R-:W-:-:S02]  /*30f0*/  IMAD.MOV.U32 R116, RZ, RZ, R119 ;  /* 0x000000ffff747224 */ /* 0x000fc400078e0077 */
[--C-:B------:R-:W-:Y:S02]  /*3100*/  IMAD.MOV.U32 R114, RZ, RZ, R119.reuse ;  /* 0x000000ffff727224 */ /* 0x100fe400078e0077 */
[----:B------:R-:W-:Y:S02]  /*3110*/  IMAD.MOV.U32 R110, RZ, RZ, R119 ;  /* 0x000000ffff6e7224 */ /* 0x000fe400078e0077 */
[----:B------:R-:W3:Y:S01]  /*3120*/  MUFU.EX2 R5, R5 ;  /* 0x0000000500057308 */ /* 0x000ee20000000800 */
[----:B0-----:R-:W-:Y:S01]  /*3130*/  FADD.FTZ R45, R120, R3 ;  /* 0x00000003782d7221 */ /* 0x001fe20000010000 */
[----:B------:R-:W-:Y:S01]  /*3140*/  F2FP.BF16.F32.PACK_AB R120, R3, R120 ;  /* 0x000000780378723e */ /* 0x000fe200000010ff */
[--C-:B------:R-:W-:Y:S02]  /*3150*/  IMAD.MOV.U32 R108, RZ, RZ, R119.reuse ;  /* 0x000000ffff6c7224 */ /* 0x100fe400078e0077 */
[--C-:B------:R-:W-:Y:S02]  /*3160*/  IMAD.MOV.U32 R106, RZ, RZ, R119.reuse ;  /* 0x000000ffff6a7224 */ /* 0x100fe400078e0077 */
[--C-:B------:R-:W-:Y:S01]  /*3170*/  IMAD.MOV.U32 R104, RZ, RZ, R119.reuse ;  /* 0x000000ffff687224 */ /* 0x100fe200078e0077 */
[----:B------:R-:W0:Y:S01]  /*3180*/  MUFU.EX2 R124, R124 ;  /* 0x0000007c007c7308 */ /* 0x000e220000000800 */
[----:B------:R-:W-:Y:S01]  /*3190*/  IMAD.MOV.U32 R102, RZ, RZ, R119 ;  /* 0x000000ffff667224 */ /* 0x000fe200078e0077 */
[----:B-1----:R-:W-:Y:S01]  /*31a0*/  FMNMX.FTZ R43, R37, R80, !PT ;  /* 0x00000050252b7209 */ /* 0x002fe20007810000 */
[-CC-:B------:R-:W-:Y:S01]  /*31b0*/  FFMA.FTZ R80, R138, R39.reuse, -R25.reuse ;  /* 0x000000278a507223 */ /* 0x180fe20000010819 */
[----:B------:R-:W-:Y:S01]  /*31c0*/  FFMA.FTZ R37, R140, R39, -R25 ;  /* 0x000000278c257223 */ /* 0x000fe20000010819 */
[----:B------:R-:W-:-:S02]  /*31d0*/  IMAD.MOV.U32 R98, RZ, RZ, R119 ;  /* 0x000000ffff627224 */ /* 0x000fc400078e0077 */
[----:B------:R-:W1:Y:S01]  /*31e0*/  SHFL.BFLY PT, R46, R43, 0x1, 0x1f ;  /* 0x0c201f002b2e7f89 */ /* 0x000e6200000e0000 */
[----:B------:R4:W5:Y:S01]  /*31f0*/  MUFU.EX2 R7, R70 ;  /* 0x0000004600077308 */ /* 0x0009620000000800 */
[--C-:B------:R-:W-:Y:S02]  /*3200*/  IMAD.MOV.U32 R94, RZ, RZ, R119.reuse ;  /* 0x000000ffff5e7224 */ /* 0x100fe400078e0077 */
[----:B------:R-:W-:-:S05]  /*3210*/  IMAD.MOV.U32 R90, RZ, RZ, R119 ;  /* 0x000000ffff5a7224 */ /* 0x000fca00078e0077 */
[----:B------:R-:W5:Y:S01]  /*3220*/  MUFU.EX2 R126, R126 ;  /* 0x0000007e007e7308 */ /* 0x000f620000000800 */
[-CC-:B----4-:R-:W-:Y:S01]  /*3230*/  FFMA.FTZ R70, R112, R39.reuse, -R25.reuse ;  /* 0x0000002770467223 */ /* 0x190fe20000010819 */
[----:B------:R-:W-:Y:S01]  /*3240*/  FFMA.FTZ R25, R148, R39, -R25 ;  /* 0x0000002794197223 */ /* 0x000fe20000010819 */
[----:B------:R-:W-:-:S05]  /*3250*/  IMAD.MOV.U32 R112, RZ, RZ, R119 ;  /* 0x000000ffff707224 */ /* 0x000fca00078e0077 */
[----:B------:R-:W4:Y:S01]  /*3260*/  MUFU.EX2 R128, R128 ;  /* 0x0000008000807308 */ /* 0x000f220000000800 */
        /* <DEDUP_REMOVED lines=9> */
[-C--:B------:R-:W-:Y:S01]  /*3300*/  FFMA.FTZ R10, R28, R39.reuse, -R43 ;  /* 0x000000271c0a7223 */ /* 0x080fe2000001082b */
[----:B--2---:R-:W-:Y:S01]  /*3310*/  FADD.FTZ R28, R122, R45 ;  /* 0x0000002d7a1c7221 */ /* 0x004fe20000010000 */
[-CC-:B------:R-:W-:Y:S01]  /*3320*/  FFMA.FTZ R6, R8, R39.reuse, -R43.reuse ;  /* 0x0000002708067223 */ /* 0x180fe2000001082b */
[----:B------:R-:W-:Y:S01]  /*3330*/  MUFU.EX2 R121, R121 ;  /* 0x0000007900797308 */ /* 0x000fe20000000800 */
[-CC-:B------:R-:W-:Y:S01]  /*3340*/  FFMA.FTZ R125, R12, R39.reuse, -R43.reuse ;  /* 0x000000270c7d7223 */ /* 0x180fe2000001082b */
[----:B---3--:R-:W-:Y:S01]  /*3350*/  FADD.FTZ R45, R5, R28 ;  /* 0x0000001c052d7221 */ /* 0x008fe20000010000 */
[-CC-:B------:R-:W-:Y:S01]  /*3360*/  FFMA.FTZ R8, R14, R39.reuse, -R43.reuse ;  /* 0x000000270e087223 */ /* 0x180fe2000001082b */
[-CC-:B------:R-:W-:Y:S01]  /*3370*/  FFMA.FTZ R14, R30, R39.reuse, -R43.reuse ;  /* 0x000000271e0e7223 */ /* 0x180fe2000001082b */
[-C--:B------:R-:W-:Y:S01]  /*3380*/  FFMA.FTZ R127, R20, R39.reuse, -R43 ;  /* 0x00000027147f7223 */ /* 0x080fe2000001082b */
[----:B0-----:R-:W-:Y:S01]  /*3390*/  FADD.FTZ R30, R124, R45 ;  /* 0x0000002d7c1e7221 */ /* 0x001fe20000010000 */
[-CC-:B------:R-:W-:Y:S01]  /*33a0*/  FFMA.FTZ R129, R32, R39.reuse, -R43.reuse ;  /* 0x0000002720817223 */ /* 0x180fe2000001082b */
[----:B------:R-:W0:Y:S01]  /*33b0*/  MUFU.EX2 R4, R4 ;  /* 0x0000000400047308 */ /* 0x000e220000000800 */
[-CC-:B------:R-:W-:Y:S01]  /*33c0*/  FFMA.FTZ R131, R34, R39.reuse, -R43.reuse ;  /* 0x0000002722837223 */ /* 0x180fe2000001082b */
[----:B-----5:R-:W-:Y:S01]  /*33d0*/  FADD.FTZ R45, R7, R30 ;  /* 0x0000001e072d7221 */ /* 0x020fe20000010000 */
[-CC-:B------:R-:W-:Y:S01]  /*33e0*/  FFMA.FTZ R12, R26, R39.reuse, -R43.reuse ;  /* 0x000000271a0c7223 */ /* 0x180fe2000001082b */
[-CC-:B------:R-:W-:Y:S01]  /*33f0*/  FFMA.FTZ R133, R40, R39.reuse, -R43.reuse ;  /* 0x0000002728857223 */ /* 0x180fe2000001082b */
[-C--:B------:R-:W-:Y:S01]  /*3400*/  FFMA.FTZ R20, R36, R39.reuse, -R43 ;  /* 0x0000002724147223 */ /* 0x080fe2000001082b */
[----:B------:R-:W-:Y:S01]  /*3410*/  FADD.FTZ R30, R126, R45 ;  /* 0x0000002d7e1e7221 */ /* 0x000fe20000010000 */
[-CC-:B------:R-:W-:Y:S01]  /*3420*/  FFMA.FTZ R135, R48, R39.reuse, -R43.reuse ;  /* 0x0000002730877223 */ /* 0x180fe2000001082b */
[----:B------:R-:W1:Y:S01]  /*3430*/  MUFU.EX2 R123, R123 ;  /* 0x0000007b007b7308 */ /* 0x000e620000000800 */
[-CC-:B------:R-:W-:Y:S01]  /*3440*/  FFMA.FTZ R26, R92, R39.reuse, -R43.reuse ;  /* 0x000000275c1a7223 */ /* 0x180fe2000001082b */
[----:B------:R-:W-:Y:S01]  /*3450*/  FADD.FTZ R47, R9, R30 ;  /* 0x0000001e092f7221 */ /* 0x000fe20000010000 */
[-CC-:B------:R-:W-:Y:S01]  /*3460*/  FFMA.FTZ R137, R42, R39.reuse, -R43.reuse ;  /* 0x000000272a897223 */ /* 0x180fe2000001082b */
[-CC-:B------:R-:W-:Y:S01]  /*3470*/  FFMA.FTZ R28, R50, R39.reuse, -R43.reuse ;  /* 0x00000027321c7223 */ /* 0x180fe2000001082b */
[-C--:B------:R-:W-:Y:S01]  /*3480*/  FFMA.FTZ R139, R44, R39.reuse, -R43 ;  /* 0x000000272c8b7223 */ /* 0x080fe2000001082b */
[----:B----4-:R-:W-:Y:S01]  /*3490*/  FADD.FTZ R34, R128, R47 ;  /* 0x0000002f80227221 */ /* 0x010fe20000010000 */
[-CC-:B------:R-:W-:Y:S01]  /*34a0*/  FFMA.FTZ R147, R24, R39.reuse, -R43.reuse ;  /* 0x0000002718937223 */ /* 0x180fe2000001082b */
[----:B------:R-:W2:Y:S01]  /*34b0*/  MUFU.EX2 R6, R6 ;  /* 0x0000000600067308 */ /* 0x000ea20000000800 */
[----:B0-----:R-:W-:Y:S01]  /*34c0*/  FADD.FTZ R32, R121, R4 ;  /* 0x0000000479207221 */ /* 0x001fe20000010000 */
[----:B------:R-:W-:Y:S01]  /*34d0*/  FADD.FTZ R47, R11, R34 ;  /* 0x000000220b2f7221 */ /* 0x000fe20000010000 */
[-CC-:B------:R-:W-:Y:S01]  /*34e0*/  FFMA.FTZ R30, R54, R39.reuse, -R43.reuse ;  /* 0x00000027361e7223 */ /* 0x180fe2000001082b */
[-CC-:B------:R-:W-:Y:S01]  /*34f0*/  FFMA.FTZ R141, R118, R39.reuse, -R43.reuse ;  /* 0x00000027768d7223 */ /* 0x180fe2000001082b */
[-CC-:B------:R-:W-:Y:S01]  /*3500*/  FFMA.FTZ R143, R58, R39.reuse, -R43.reuse ;  /* 0x000000273a8f7223 */ /* 0x180fe2000001082b */
[-CC-:B------:R-:W-:Y:S01]  /*3510*/  FFMA.FTZ R0, R56, R39.reuse, -R43.reuse ;  /* 0x0000002738007223 */ /* 0x180fe2000001082b */
[----:B------:R-:W-:Y:S01]  /*3520*/  F2FP.BF16.F32.PACK_AB R122, R5, R122 ;  /* 0x0000007a057a723e */ /* 0x000fe200000010ff */
[----:B------:R-:W0:Y:S01]  /*3530*/  MUFU.EX2 R125, R125 ;  /* 0x0000007d007d7308 */ /* 0x000e220000000800 */
[----:B-1----:R-:W-:Y:S01]  /*3540*/  FADD.FTZ R45, R123, R32 ;  /* 0x000000207b2d7221 */ /* 0x002fe20000010000 */
[-CC-:B------:R-:W-:Y:S01]  /*3550*/  FFMA.FTZ R145, R68, R39.reuse, -R43.reuse ;  /* 0x0000002744917223 */ /* 0x180fe2000001082b */
[-CC-:B------:R-:W-:Y:S01]  /*3560*/  FFMA.FTZ R60, R60, R39.reuse, -R43.reuse ;  /* 0x000000273c3c7223 */ /* 0x180fe2000001082b */
[-CC-:B------:R-:W-:Y:S01]  /*3570*/  FFMA.FTZ R62, R62, R39.reuse, -R43.reuse ;  /* 0x000000273e3e7223 */ /* 0x180fe2000001082b */
[-CC-:B------:R-:W-:Y:S01]  /*3580*/  FFMA.FTZ R64, R64, R39.reuse, -R43.reuse ;  /* 0x0000002740407223 */ /* 0x180fe2000001082b */
[-CC-:B------:R-:W-:Y:S01]  /*3590*/  FFMA.FTZ R74, R74, R39.reuse, -R43.reuse ;  /* 0x000000274a4a7223 */ /* 0x180fe2000001082b */
[----:B------:R-:W-:Y:S01]  /*35a0*/  FFMA.FTZ R76, R76, R39, -R43 ;  /* 0x000000274c4c7223 */ /* 0x000fe2000001082b */
[----:B------:R-:W1:Y:S01]  /*35b0*/  MUFU.EX2 R8, R8 ;  /* 0x0000000800087308 */ /* 0x000e620000000800 */
[----:B--2---:R-:W-:Y:S01]  /*35c0*/  FADD.FTZ R32, R6, R45 ;  /* 0x0000002d06207221 */ /* 0x004fe20000010000 */
[----:B------:R-:W-:Y:S01]  /*35d0*/  F2FP.BF16.F32.PACK_AB R121, R4, R121 ;  /* 0x000000790479723e */ /* 0x000fe200000010ff */
[--C-:B------:R-:W-:Y:S01]  /*35e0*/  IMAD.MOV.U32 R118, RZ, RZ, R119.reuse ;  /* 0x000000ffff767224 */ /* 0x100fe200078e0077 */
[----:B------:R-:W-:Y:S01]  /*35f0*/  F2FP.BF16.F32.PACK_AB R123, R6, R123 ;  /* 0x0000007b067b723e */ /* 0x000fe200000010ff */
[--C-:B------:R-:W-:Y:S01]  /*3600*/  IMAD.MOV.U32 R92, RZ, RZ, R119.reuse ;  /* 0x000000ffff5c7224 */ /* 0x100fe200078e0077 */
[----:B------:R-:W-:Y:S01]  /*3610*/  F2FP.BF16.F32.PACK_AB R124, R7, R124 ;  /* 0x0000007c077c723e */ /* 0x000fe200000010ff */
[----:B------:R-:W-:Y:S01]  /*3620*/  IMAD.MOV.U32 R88, RZ, RZ, R119 ;  /* 0x000000ffff587224 */ /* 0x000fe200078e0077 */
[----:B------:R-:W2:Y:S01]  /*3630*/  MUFU.EX2 R127, R127 ;  /* 0x0000007f007f7308 */ /* 0x000ea20000000800 */
[----:B0-----:R-:W-:Y:S01]  /*3640*/  FADD.FTZ R45, R125, R32 ;  /* 0x000000207d2d7221 */ /* 0x001fe20000010000 */
[----:B------:R-:W-:Y:S01]  /*3650*/  FADD.FTZ R32, R130, R47 ;  /* 0x0000002f82207221 */ /* 0x000fe20000010000 */
[----:B------:R-:W-:-:S02]  /*3660*/  F2FP.BF16.F32.PACK_AB R126, R9, R126 ;  /* 0x0000007e097e723e */ /* 0x000fc400000010ff */
[----:B------:R-:W-:Y:S01]  /*3670*/  F2FP.BF16.F32.PACK_AB R128, R11, R128 ;  /* 0x000000800b80723e */ /* 0x000fe200000010ff */
[C---:B------:R-:W-:Y:S01]  /*3680*/  FADD.FTZ R47, R13.reuse, R32 ;  /* 0x000000200d2f7221 */ /* 0x040fe20000010000 */
[-C--:B------:R-:W-:Y:S01]  /*3690*/  FFMA.FTZ R32, R52, R39.reuse, -R43 ;  /* 0x0000002734207223 */ /* 0x080fe2000001082b */
[----:B------:R-:W0:Y:S01]  /*36a0*/  MUFU.EX2 R132, R132 ;  /* 0x0000008400847308 */ /* 0x000e220000000800 */
[----:B-1----:R-:W-:Y:S01]  /*36b0*/  FADD.FTZ R34, R8, R45 ;  /* 0x0000002d08227221 */ /* 0x002fe20000010000 */
[----:B------:R-:W-:Y:S01]  /*36c0*/  FFMA.FTZ R43, R78, R39, -R43 ;  /* 0x000000274e2b7223 */ /* 0x000fe2000001082b */
[----:B------:R-:W-:Y:S02]  /*36d0*/  F2FP.BF16.F32.PACK_AB R130, R13, R130 ;  /* 0x000000820d82723e */ /* 0x000fe400000010ff */
[----:B------:R-:W-:-:S03]  /*36e0*/  F2FP.BF16.F32.PACK_AB R125, R8, R125 ;  /* 0x0000007d087d723e */ /* 0x000fc600000010ff */
        /* <DEDUP_REMOVED lines=23> */
[----:B------:R1:W3:Y:S01]  /*3860*/  MUFU.EX2 R27, R96 ;  /* 0x00000060001b7308 */ /* 0x0002e20000000800 */
[----:B--2---:R-:W-:-:S07]  /*3870*/  FADD.FTZ R36, R136, R47 ;  /* 0x0000002f88247221 */ /* 0x004fce0000010000 */
[----:B------:R-:W2:Y:S01]  /*3880*/  MUFU.EX2 R133, R133 ;  /* 0x0000008500857308 */ /* 0x000ea20000000800 */
[C---:B0-----:R-:W-:Y:S01]  /*3890*/  FADD.FTZ R34, R14.reuse, R45 ;  /* 0x0000002d0e227221 */ /* 0x041fe20000010000 */
[----:B------:R-:W-:Y:S01]  /*38a0*/  F2FP.BF16.F32.PACK_AB R131, R14, R131 ;  /* 0x000000830e83723e */ /* 0x000fe200000010ff */
[----:B-1----:R-:W-:-:S05]  /*38b0*/  IMAD.MOV.U32 R96, RZ, RZ, R119 ;  /* 0x000000ffff607224 */ /* 0x002fca00078e0077 */
[----:B------:R-:W0:Y:S01]  /*38c0*/  MUFU.EX2 R29, R29 ;  /* 0x0000001d001d7308 */ /* 0x000e220000000800 */
[C---:B---3--:R-:W-:Y:S01]  /*38d0*/  FADD.FTZ R36, R27.reuse, R36 ;  /* 0x000000241b247221 */ /* 0x048fe20000010000 */
        /* <DEDUP_REMOVED lines=76> */
[----:B--2---:R-:W-:Y:S01]  /*3da0*/  FADD.FTZ R5, R149, R4 ;  /* 0x0000000495057221 */ /* 0x004fe20000010000 */
[----:B------:R-:W-:Y:S01]  /*3db0*/  VIADD R4, R89, 0xfffffffe ;  /* 0xfffffffe59047836 */ /* 0x000fe20000000000 */
[----:B------:R-:W-:Y:S01]  /*3dc0*/  F2FP.BF16.F32.PACK_AB R149, R149, R64 ;  /* 0x000000409595723e */ /* 0x000fe200000010ff */
[----:B------:R-:W-:-:S03]  /*3dd0*/  IMAD.MOV.U32 R89, RZ, RZ, R119 ;  /* 0x000000ffff597224 */ /* 0x000fc600078e0077 */
[----:B------:R-:W-:Y:S01]  /*3de0*/  ISETP.GE.AND P1, PT, R4, R16, PT ;  /* 0x000000100400720c */ /* 0x000fe20003f26270 */
[----:B------:R-:W2:Y:S01]  /*3df0*/  MUFU.EX2 R43, R43 ;  /* 0x0000002b002b7308 */ /* 0x000ea20000000800 */
[----:B0-----:R-:W-:Y:S01]  /*3e00*/  FADD.FTZ R6, R76, R5 ;  /* 0x000000054c067221 */ /* 0x001fe20000010000 */
[C---:B-1----:R-:W-:Y:S01]  /*3e10*/  FADD.FTZ R3, R25.reuse, R36 ;  /* 0x0000002419037221 */ /* 0x042fe20000010000 */
[----:B------:R-:W-:Y:S02]  /*3e20*/  F2FP.BF16.F32.PACK_AB R150, R25, R150 ;  /* 0x000000961996723e */ /* 0x000fe400000010ff */
[C---:B--2---:R-:W-:Y:S01]  /*3e30*/  FADD.FTZ R6, R43.reuse, R6 ;  /* 0x000000062b067221 */ /* 0x044fe20000010000 */
[----:B------:R-:W-:-:S06]  /*3e40*/  F2FP.BF16.F32.PACK_AB R151, R43, R76 ;  /* 0x0000004c2b97723e */ /* 0x000fcc00000010ff */
[----:B------:R-:W-:Y:S05]  /*3e50*/  @!P1 BRA `(.L_x_13005) ;  /* 0x0000002400dc9947 */ /* 0x000fea0003800000 */
        /* <DEDUP_REMOVED lines=18> */
[----:B------:R-:W-:Y:S01]  /*3f80*/  UMOV UR7, UR38 ;  /* 0x0000002600077c82 */ /* 0x000fe20008000000 */
[----:B------:R-:W-:Y:S01]  /*3f90*/  UMOV UR6, UR39 ;  /* 0x0000002700067c82 */ /* 0x000fe20008000000 */
[----:B------:R-:W-:-:S05]  /*3fa0*/  ULDC UR21, c[0x0][0x9d8] ;  /* 0x0002760000157ab9 */ /* 0x000fca0000000800 */
.L_x_13016:
[----:B------:R-:W-:Y:S01]  /*3fb0*/  ISETP.NE.AND P2, PT, RZ, UR41, PT ;  /* 0x00000029ff007c0c */ /* 0x000fe2000bf45270 */
[----:B------:R-:W-:-:S04]  /*3fc0*/  UISETP.NE.AND UP0, UPT, UR6, 0x1, UPT ;  /* 0x000000010600788c */ /* 0x000fc8000bf05270 */
[----:B------:R-:W-:-:S04]  /*3fd0*/  USEL UR38, URZ, 0x1, UP0 ;  /* 0x000000013f267887 */ /* 0x000fc80008000000 */
[----:B------:R-:W-:-:S04]  /*3fe0*/  ULOP3.LUT UR38, UR7, UR38, URZ, 0x3c, !UPT ;  /* 0x0000002607267292 */ /* 0x000fc8000f8e3c3f */
[----:B------:R-:W-:Y:S08]  /*3ff0*/  @P2 BRA `(.L_x_13006) ;  /* 0x0000000000442947 */ /* 0x000ff00003800000 */
[----:B------:R-:W-:Y:S05]  /*4000*/  @!P0 BRA `(.L_x_13007) ;  /* 0x0000000000048947 */ /* 0x000fea0003800000 */
[----:B------:R-:W-:Y:S01]  /*4010*/  BPT.TRAP 0x1 ;  /* 0x000000040000795c */ /* 0x000fe20000300000 */
.L_x_13007:
[----:B------:R-:W0:Y:S01]  /*4020*/  S2UR UR14, SR_CgaCtaId ;  /* 0x00000000000e79c3 */ /* 0x000e220000008800 */
[----:B------:R-:W-:Y:S01]  /*4030*/  UIADD3 UR10, UR6, 0x1, URZ ;  /* 0x00000001060a7890 */ /* 0x000fe2000fffe03f */
[----:B------:R-:W-:Y:S01]  /*4040*/  MOV R7, UR38 ;  /* 0x0000002600077c02 */ /* 0x000fe20008000f00 */
[----:B------:R-:W-:Y:S02]  /*4050*/  UMOV UR11, 0x400 ;  /* 0x00000400000b7882 */ /* 0x000fe40000000000 */
[----:B------:R-:W-:Y:S01]  /*4060*/  UISETP.NE.AND UP0, UPT, UR10, 0x2, UPT ;  /* 0x000000020a00788c */ /* 0x000fe2000bf05270 */
[----:B------:R-:W-:-:S03]  /*4070*/  SHF.L.U32 R7, R7, 0x1f, RZ ;  /* 0x0000001f07077819 */ /* 0x000fc600000006ff */
[----:B------:R-:W-:Y:S02]  /*4080*/  USEL UR10, UR10, URZ, UP0 ;  /* 0x0000003f0a0a7287 */ /* 0x000fe40008000000 */
[----:B0-----:R-:W-:-:S04]  /*4090*/  ULEA UR11, UR14, UR11, 0x18 ;  /* 0x0000000b0e0b7291 */ /* 0x001fc8000f8ec03f */
[----:B------:R-:W-:-:S09]  /*40a0*/  ULEA UR10, UR10, UR11, 0x3 ;  /* 0x0000000b0a0a7291 */ /* 0x000fd2000f8e183f */
[----:B------:R0:W1:Y:S01]  /*40b0*/  SYNCS.PHASECHK.TRANS64.TRYWAIT P1, [UR10+0x16830], R7 ;  /* 0x01683007ff0075a7 */ /* 0x000062000802014a */
[----:B------:R-:W-:Y:S05]  /*40c0*/  @!P0 BRA `(.L_x_13008) ;  /* 0x0000000000048947 */ /* 0x000fea0003800000 */
[----:B------:R-:W-:Y:S01]  /*40d0*/  BPT.TRAP 0x1 ;  /* 0x000000040000795c */ /* 0x000fe20000300000 */
.L_x_13008:
[----:B-1----:R-:W-:Y:S05]  /*40e0*/  @P1 BRA `(.L_x_13006) ;  /* 0x0000000000081947 */ /* 0x002fea0003800000 */
[----:B------:R-:W1:Y:S02]  /*40f0*/  SYNCS.PHASECHK.TRANS64.TRYWAIT P1, [UR10+0x16830], R7 ;  /* 0x01683007ff0075a7 */ /* 0x000e64000802014a */
[----:B-1----:R-:W-:Y:S05]  /*4100*/  @!P1 BRA `(.L_x_13009) ;  /* 0x000000ac00989947 */ /* 0x002fea0003800000 */
.L_x_13006:
[----:B-1----:R-:W1:Y:S01]  /*4110*/  S2R R8, SR_TID.X ;  /* 0x0000000000087919 */ /* 0x002e620000002100 */
[----:B------:R-:W-:Y:S01]  /*4120*/  UIADD3 UR39, UR6, 0x1, URZ ;  /* 0x0000000106277890 */ /* 0x000fe2000fffe03f */
[----:B------:R-:W-:Y:S01]  /*4130*/  UMOV UR24, UR4 ;  /* 0x0000000400187c82 */ /* 0x000fe20008000000 */
[----:B------:R-:W-:Y:S02]  /*4140*/  UMOV UR25, UR5 ;  /* 0x0000000500197c82 */ /* 0x000fe40008000000 */
[----:B------:R-:W-:Y:S01]  /*4150*/  UISETP.NE.AND UP0, UPT, UR39, 0x2, UPT ;  /* 0x000000022700788c */ /* 0x000fe2000bf05270 */
[----:B------:R-:W-:Y:S01]  /*4160*/  UMOV UR27, 0x40000040 ;  /* 0x40000040001b7882 */ /* 0x000fe20000000000 */
[----:B------:R-:W-:Y:S02]  /*4170*/  UMOV UR11, 0x40000040 ;  /* 0x40000040000b7882 */ /* 0x000fe40000000000 */
[----:B------:R-:W-:Y:S01]  /*4180*/  USEL UR39, UR39, URZ, UP0 ;  /* 0x0000003f27277287 */ /* 0x000fe20008000000 */
[----:B------:R-:W-:Y:S01]  /*4190*/  UMOV UR15, 0x40000040 ;  /* 0x40000040000f7882 */ /* 0x000fe20000000000 */
[----:B------:R-:W-:-:S02]  /*41a0*/  UMOV UR19, 0x40000040 ;  /* 0x4000004000137882 */ /* 0x000fc40000000000 */
[----:B------:R-:W-:-:S04]  /*41b0*/  ULEA UR26, UR39, UR20, 0xa ;  /* 0x00000014271a7291 */ /* 0x000fc8000f8e503f */
        /* <DEDUP_REMOVED lines=21> */
.L_x_13011:
        /* <DEDUP_REMOVED lines=9> */
.L_x_13012:
[----:B-1----:R-:W-:Y:S05]  /*43a0*/  @P1 BRA `(.L_x_13010) ;  /* 0x0000000000081947 */ /* 0x002fea0003800000 */
[----:B------:R-:W1:Y:S02]  /*43b0*/  SYNCS.PHASECHK.TRANS64.TRYWAIT P1, [UR10+0x16850], R7 ;  /* 0x01685007ff0075a7 */ /* 0x000e64000802014a */
[----:B-1----:R-:W-:Y:S05]  /*43c0*/  @!P1 BRA `(.L_x_13013) ;  /* 0x000000ac00009947 */ /* 0x002fea0003800000 */
.L_x_13010:
[----:B------:R-:W2:Y:S01]  /*43d0*/  S2UR UR11, SR_CgaCtaId ;  /* 0x00000000000b79c3 */ /* 0x000ea20000008800 */
[----:B------:R-:W-:Y:S01]  /*43e0*/  UMOV UR7, 0x400 ;  /* 0x0000040000077882 */ /* 0x000fe20000000000 */
[----:B------:R-:W-:Y:S01]  /*43f0*/  WARPGROUP.ARRIVE ;  /* 0x00000000000079c5 */ /* 0x000fe20000000000 */
[----:B------:R-:W-:-:S05]  /*4400*/  UMOV UR19, 0x40000040 ;  /* 0x4000004000137882 */ /* 0x000fca0000000000 */
[----:B------:R-:W1:Y:S01]  /*4410*/  S2R R9, SR_TID.X ;  /* 0x0000000000097919 */ /* 0x000e620000002100 */
[----:B--2---:R-:W-:-:S04]  /*4420*/  ULEA UR15, UR11, UR7, 0x18 ;  /* 0x000000070b0f7291 */ /* 0x004fc8000f8ec03f */
[----:B------:R-:W-:-:S04]  /*4430*/  UIADD3 UR7, UR15, 0x400, URZ ;  /* 0x000004000f077890 */ /* 0x000fc8000fffe03f */
[----:B------:R-:W-:-:S04]  /*4440*/  USHF.R.U32.HI UR7, URZ, 0x4, UR7 ;  /* 0x000000043f077899 */ /* 0x000fc80008011607 */
[----:B------:R-:W-:Y:S01]  /*4450*/  ULOP3.LUT UR7, UR7, 0x3fff, URZ, 0xc0, !UPT ;  /* 0x00003fff07077892 */ /* 0x000fe2000f8ec03f */
[----:B-1----:R-:W-:Y:S02]  /*4460*/  SHF.R.U32.HI R8, RZ, 0x7, R9 ;  /* 0x00000007ff087819 */ /* 0x002fe40000011609 */
[----:B------:R-:W-:Y:S01]  /*4470*/  ISETP.GE.U32.AND P1, PT, R9, 0x180, PT ;  /* 0x000001800900780c */ /* 0x000fe20003f26070 */
[----:B------:R-:W-:Y:S02]  /*4480*/  ULEA UR10, UR6, UR7, 0xa ;  /* 0x00000007060a7291 */ /* 0x000fe4000f8e503f */
[----:B0-----:R-:W-:Y:S02]  /*4490*/  VIADD R7, R8, 0x9 ;  /* 0x0000000908077836 */ /* 0x001fe40000000000 */
[----:B------:R-:W-:-:S03]  /*44a0*/  UIADD3 UR14, UR10, 0x80, URZ ;  /* 0x000000800a0e7890 */ /* 0x000fc6000fffe03f */
[----:B------:R-:W-:Y:S01]  /*44b0*/  UMOV UR18, UR10 ;  /* 0x0000000a00127c82 */ /* 0x000fe20008000000 */
[----:B------:R-:W-:Y:S01]  /*44c0*/  SEL R7, R7, 0x9, !P1 ;  /* 0x0000000907077807 */ /* 0x000fe20004800000 */
[----:B------:R-:W-:Y:S01]  /*44d0*/  HGMMA.64x64x16.F32.BF16 R88, R120, gdesc[UR16].tnspB, R88, gsb0 ;  /* 0x40e0001078587df0 */ /* 0x000fe20008001858 */
[----:B------:R-:W-:Y:S01]  /*44e0*/  UMOV UR19, 0x40000040 ;  /* 0x4000004000137882 */ /* 0x000fe20000000000 */
[----:B------:R-:W-:Y:S01]  /*44f0*/  UMOV UR18, UR14 ;  /* 0x0000000e00127c82 */ /* 0x000fe20008000000 */
        /* <DEDUP_REMOVED lines=43> */
.L_x_13014:
        /* <DEDUP_REMOVED lines=198> */
[----:B-1----:R-:W-:Y:S02]  /*5410*/  FMNMX.FTZ R82, R80, R39, !PT ;  /* 0x0000002750527209 */ /* 0x002fe40007810000 */
[----:B------:R-:W1:Y:S03]  /*5420*/  LDC R39, c[0x0][0x988] ;  /* 0x00026200ff277b82 */ /* 0x000e660000000800 */
[----:B------:R-:W2:Y:S01]  /*5430*/  SHFL.BFLY PT, R83, R82, 0x1, 0x1f ;  /* 0x0c201f0052537f89 */ /* 0x000ea200000e0000 */
[----:B0-----:R-:W-:-:S05]  /*5440*/  FMNMX.FTZ R84, R81, R38, !PT ;  /* 0x0000002651547209 */ /* 0x001fca0007810000 */
[----:B------:R-:W0:Y:S01]  /*5450*/  SHFL.BFLY PT, R85, R84, 0x1, 0x1f ;  /* 0x0c201f0054557f89 */ /* 0x000e2200000e0000 */
[----:B--2---:R-:W-:-:S05]  /*5460*/  FMNMX.FTZ R38, R82, R83, !PT ;  /* 0x0000005352267209 */ /* 0x004fca0007810000 */
[C---:B-1----:R-:W-:Y:S01]  /*5470*/  FMUL.FTZ R80, R38.reuse, R39 ;  /* 0x0000002726507220 */ /* 0x042fe20000410000 */
[----:B------:R-:W-:-:S03]  /*5480*/  FADD.FTZ R0, -R38, R0 ;  /* 0x0000000026007221 */ /* 0x000fc60000010100 */
[-CC-:B------:R-:W-:Y:S01]  /*5490*/  FFMA.FTZ R81, R30, R39.reuse, -R80.reuse ;  /* 0x000000271e517223 */ /* 0x180fe20000010850 */
[-C--:B------:R-:W-:Y:S01]  /*54a0*/  FMUL.FTZ R83, R0, R39.reuse ;  /* 0x0000002700537220 */ /* 0x080fe20000410000 */
[-CC-:B------:R-:W-:Y:S01]  /*54b0*/  FFMA.FTZ R30, R34, R39.reuse, -R80.reuse ;  /* 0x00000027221e7223 */ /* 0x180fe20000010850 */
[-CC-:B------:R-:W-:Y:S01]  /*54c0*/  FFMA.FTZ R120, R7, R39.reuse, -R80.reuse ;  /* 0x0000002707787223 */ /* 0x180fe20000010850 */
[-CC-:B------:R-:W-:Y:S01]  /*54d0*/  FFMA.FTZ R136, R48, R39.reuse, -R80.reuse ;  /* 0x0000002730887223 */ /* 0x180fe20000010850 */
[-CC-:B------:R-:W-:Y:S01]  /*54e0*/  FFMA.FTZ R122, R11, R39.reuse, -R80.reuse ;  /* 0x000000270b7a7223 */ /* 0x180fe20000010850 */
[--C-:B------:R-:W-:Y:S01]  /*54f0*/  FFMA.FTZ R82, R26, R39, -R80.reuse ;  /* 0x000000271a527223 */ /* 0x100fe20000010850 */
        /* <DEDUP_REMOVED lines=18> */
[-C--:B------:R-:W-:Y:S01]  /*5620*/  FFMA.FTZ R127, R27, R39.reuse, -R34 ;  /* 0x000000271b7f7223 */ /* 0x080fe20000010822 */
[-CC-:B------:R-:W-:Y:S01]  /*5630*/  FFMA.FTZ R128, R29, R39.reuse, -R80.reuse ;  /* 0x000000271d807223 */ /* 0x180fe20000010850 */
[----:B------:R-:W-:Y:S01]  /*5640*/  MUFU.EX2 R0, R0 ;  /* 0x0000000000007308 */ /* 0x000fe20000000800 */
[-CC-:B0-----:R-:W-:Y:S01]  /*5650*/  FFMA.FTZ R83, R20, R39.reuse, -R80.reuse ;  /* 0x0000002714537223 */ /* 0x181fe20000010850 */
[-C--:B------:R-:W-:Y:S01]  /*5660*/  FFMA.FTZ R29, R40, R39.reuse, -R80 ;  /* 0x00000027281d7223 */ /* 0x080fe20000010850 */
[-CC-:B------:R-:W-:Y:S01]  /*5670*/  FFMA.FTZ R40, R28, R39.reuse, -R34.reuse ;  /* 0x000000271c287223 */ /* 0x180fe20000010822 */
[-C--:B------:R-:W-:Y:S01]  /*5680*/  FFMA.FTZ R129, R31, R39.reuse, -R34 ;  /* 0x000000271f817223 */ /* 0x080fe20000010822 */
[-C--:B------:R-:W-:Y:S01]  /*5690*/  FFMA.FTZ R132, R37, R39.reuse, -R80 ;  /* 0x0000002725847223 */ /* 0x080fe20000010850 */
[-C--:B------:R-:W-:Y:S01]  /*56a0*/  FFMA.FTZ R37, R32, R39.reuse, -R34 ;  /* 0x0000002720257223 */ /* 0x080fe20000010822 */
[----:B------:R-:W-:Y:S01]  /*56b0*/  FFMA.FTZ R130, R33, R39, -R80 ;  /* 0x0000002721827223 */ /* 0x000fe20000010850 */
        /* <DEDUP_REMOVED lines=33> */
[----:B--2---:R-:W-:Y:S01]  /*58d0*/  FADD.FTZ R6, R48, R3 ;  /* 0x0000000330067221 */ /* 0x004fe20000010000 */
[-C--:B------:R-:W-:Y:S01]  /*58e0*/  FFMA.FTZ R146, R68, R39.reuse, -R80 ;  /* 0x0000002744927223 */ /* 0x080fe20000010850 */
[-C--:B------:R-:W-:Y:S01]  /*58f0*/  FFMA.FTZ R147, R70, R39.reuse, -R34 ;  /* 0x0000002746937223 */ /* 0x080fe20000010822 */
[-CC-:B------:R-:W-:Y:S01]  /*5900*/  FFMA.FTZ R8, R69, R39.reuse, -R80.reuse ;  /* 0x0000002745087223 */ /* 0x180fe20000010850 */
[-C--:B------:R-:W-:Y:S01]  /*5910*/  FFMA.FTZ R148, R72, R39.reuse, -R80 ;  /* 0x0000002748947223 */ /* 0x080fe20000010850 */
[-C--:B------:R-:W-:Y:S01]  /*5920*/  FFMA.FTZ R149, R74, R39.reuse, -R34 ;  /* 0x000000274a957223 */ /* 0x080fe20000010822 */
[-CC-:B------:R-:W-:Y:S01]  /*5930*/  FFMA.FTZ R7, R73, R39.reuse, -R80.reuse ;  /* 0x0000002749077223 */ /* 0x180fe20000010850 */
[----:B------:R-:W2:Y:S01]  /*5940*/  MUFU.EX2 R84, R84 ;  /* 0x0000005400547308 */ /* 0x000ea20000000800 */
[----:B0-----:R-:W-:Y:S01]  /*5950*/  FADD.FTZ R9, R122, R9 ;  /* 0x000000097a097221 */ /* 0x001fe20000010000 */
[-C--:B------:R-:W-:Y:S01]  /*5960*/  FFMA.FTZ R150, R76, R39.reuse, -R80 ;  /* 0x000000274c967223 */ /* 0x080fe20000010850 */
[-C--:B------:R-:W-:Y:S01]  /*5970*/  FFMA.FTZ R151, R78, R39.reuse, -R34 ;  /* 0x000000274e977223 */ /* 0x080fe20000010822 */
[----:B------:R-:W-:-:S04]  /*5980*/  FFMA.FTZ R33, R77, R39, -R80 ;  /* 0x000000274d217223 */ /* 0x000fc80000010850 */
        /* <DEDUP_REMOVED lines=71> */
[-CC-:B------:R-:W-:Y:S01]  /*5e00*/  FFMA.FTZ R9, R75, R39.reuse, -R34.reuse ;  /* 0x000000274b097223 */ /* 0x180fe20000010822 */
[----:B------:R-:W-:-:S05]  /*5e10*/  FFMA.FTZ R34, R79, R39, -R34 ;  /* 0x000000274f227223 */ /* 0x000fca0000010822 */
        /* <DEDUP_REMOVED lines=48> */
.L_x_13015:
[----:B------:R-:W-:Y:S01]  /*6120*/  ULEA UR6, UR6, UR15, 0x3 ;  /* 0x0000000f06067291 */ /* 0x000fe2000f8e183f */
[----:B------:R-:W-:Y:S01]  /*6130*/  ISETP.GT.AND P1, PT, R4, R16, PT ;  /* 0x000000100400720c */ /* 0x000fe20003f24270 */
[----:B------:R-:W-:Y:S01]  /*6140*/  UMOV UR7, UR38 ;  /* 0x0000002600077c82 */ /* 0x000fe20008000000 */
[-C--:B------:R-:W-:Y:S01]  /*6150*/  FMUL.FTZ R88, R88, R5.reuse ;  /* 0x0000000558587220 */ /* 0x080fe20000410000 */
        /* <DEDUP_REMOVED lines=69> */
[----:B------:R-:W-:Y:S01]  /*65b0*/  MOV R0, R38 ;  /* 0x0000002600007202 */ /* 0x000fe20000000f00 */
[----:B------:R-:W-:Y:S06]  /*65c0*/  @P1 BRA `(.L_x_13016) ;  /* 0xffffffd800781947 */ /* 0x000fec000383ffff */
.L_x_13005:
[----:B------:R-:W-:Y:S06]  /*65d0*/  BAR.ARV 0x8, 0x200 ;  /* 0x0208000000007b1d */ /* 0x000fec0000002000 */
[----:B------:R-:W-:Y:S05]  /*65e0*/  @!P0 BRA `(.L_x_13017) ;  /* 0x0000000000048947 */ /* 0x000fea0003800000 */
[----:B------:R-:W-:Y:S01]  /*65f0*/  BPT.TRAP 0x1 ;  /* 0x000000040000795c */ /* 0x000fe20000300000 */
.L_x_13017:
        /* <DEDUP_REMOVED lines=9> */
.L_x_13018:
[----:B-1----:R-:W-:Y:S05]  /*6690*/  @P1 BRA `(.L_x_13019) ;  /* 0x0000000000081947 */ /* 0x002fea0003800000 */
[----:B------:R-:W1:Y:S02]  /*66a0*/  SYNCS.PHASECHK.TRANS64.TRYWAIT P1, [UR5+0x16850], R0 ;  /* 0x01685000ff0075a7 */ /* 0x000e640008020145 */
[----:B-1----:R-:W-:Y:S05]  /*66b0*/  @!P1 BRA `(.L_x_13020) ;  /* 0x00000088005c9947 */ /* 0x002fea0003800000 */
.L_x_13019:
[----:B------:R-:W-:Y:S01]  /*66c0*/  UIADD3 UR4, UR4, 0x400, URZ ;  /* 0x0000040004047890 */ /* 0x000fe2000fffe03f */
[----:B------:R-:W-:Y:S01]  /*66d0*/  WARPGROUP.ARRIVE ;  /* 0x00000000000079c5 */ /* 0x000fe20000000000 */
[----:B------:R-:W-:Y:S01]  /*66e0*/  UMOV UR11, 0x40000040 ;  /* 0x40000040000b7882 */ /* 0x000fe20000000000 */
[----:B01----:R-:W0:Y:S01]  /*66f0*/  SHFL.BFLY PT, R0, R3, 0x2, 0x1f ;  /* 0x0c401f0003007f89 */ /* 0x003e2200000e0000 */
[----:B------:R-:W-:Y:S01]  /*6700*/  USHF.R.U32.HI UR4, URZ, 0x4, UR4 ;  /* 0x000000043f047899 */ /* 0x000fe20008011604 */
[----:B------:R-:W-:Y:S02]  /*6710*/  IMAD.MOV.U32 R41, RZ, RZ, RZ ;  /* 0x000000ffff297224 */ /* 0x000fe400078e00ff */
[----:B------:R-:W1:Y:S01]  /*6720*/  SHFL.BFLY PT, R5, R6, 0x2, 0x1f ;  /* 0x0c401f0006057f89 */ /* 0x000e6200000e0000 */
[----:B------:R-:W-:-:S04]  /*6730*/  ULOP3.LUT UR4, UR4, 0x3fff, URZ, 0xc0, !UPT ;  /* 0x00003fff04047892 */ /* 0x000fc8000f8ec03f */
[----:B------:R-:W-:-:S04]  /*6740*/  ULEA UR4, UR39, UR4, 0xa ;  /* 0x0000000427047291 */ /* 0x000fc8000f8e503f */
[----:B------:R-:W-:-:S03]  /*6750*/  UIADD3 UR6, UR4, 0x80, URZ ;  /* 0x0000008004067890 */ /* 0x000fc6000fffe03f */
[----:B------:R-:W-:Y:S02]  /*6760*/  UMOV UR10, UR4 ;  /* 0x00000004000a7c82 */ /* 0x000fe40008000000 */
[----:B------:R-:W-:Y:S01]  /*6770*/  HGMMA.64x64x16.F32.BF16 R88, R120, gdesc[UR8].tnspB, R88, gsb0 ;  /* 0x40e0000878587df0 */ /* 0x000fe20008001858 */
[----:B------:R-:W-:Y:S01]  /*6780*/  UMOV UR11, 0x40000040 ;  /* 0x40000040000b7882 */ /* 0x000fe20000000000 */
[----:B------:R-:W-:Y:S01]  /*6790*/  UMOV UR10, UR6 ;  /* 0x00000006000a7c82 */ /* 0x000fe20008000000 */
[----:B------:R-:W-:Y:S01]  /*67a0*/  UIADD3 UR6, UR4, 0x100, URZ ;  /* 0x0000010004067890 */ /* 0x000fe2000fffe03f */
[----:B0-----:R-:W-:Y:S01]  /*67b0*/  FADD.FTZ R0, R0, R3 ;  /* 0x0000000300007221 */ /* 0x001fe20000010000 */
[----:B------:R-:W-:Y:S02]  /*67c0*/  IMAD.MOV.U32 R3, RZ, RZ, -0x800000 ;  /* 0xff800000ff037424 */ /* 0x000fe400078e00ff */
[----:B-1----:R-:W-:Y:S02]  /*67d0*/  FADD.FTZ R4, R5, R6 ;  /* 0x0000000605047221 */ /* 0x002fe40000010000 */
[----:B------:R-:W0:Y:S04]  /*67e0*/  SHFL.BFLY PT, R5, R0, 0x1, 0x1f ;  /* 0x0c201f0000057f89 */ /* 0x000e2800000e0000 */
[----:B------:R-:W1:Y:S01]  /*67f0*/  SHFL.BFLY PT, R7, R4, 0x1, 0x1f ;  /* 0x0c201f0004077f89 */ /* 0x000e6200000e0000 */
[----:B0-----:R-:W-:Y:S01]  /*6800*/  FADD.FTZ R8, R0, R5 ;  /* 0x0000000500087221 */ /* 0x001fe20000010000 */
[----:B------:R-:W-:-:S02]  /*6810*/  IMAD.MOV.U32 R0, RZ, RZ, -0x800000 ;  /* 0xff800000ff007424 */ /* 0x000fc400078e00ff */
        /* <DEDUP_REMOVED lines=10> */
[----:B------:R-:W-:Y:S01]  /*68c0*/  @P1 FFMA.FTZ R3, R5, R38, R6 ;  /* 0x0000002605031223 */ /* 0x000fe20000010006 */
[----:B------:R-:W-:Y:S02]  /*68d0*/  WARPGROUP.DEPBAR.LE gsb0, 0x0 ;  /* 0x00008000000079c5 */ /* 0x000fe40000010000 */
[----:B------:R-:W-:Y:S01]  /*68e0*/  WARPGROUP.ARRIVE ;  /* 0x00000000000079c5 */ /* 0x000fe20000000000 */
[----:B------:R2:W0:Y:S01]  /*68f0*/  @P2 MUFU.RCP R4, R9 ;  /* 0x0000000900042308 */ /* 0x0004220000001000 */
[----:B-1----:R-:W-:-:S04]  /*6900*/  @P2 FMUL.FTZ R7, R7, 0.69314718246459960938 ;  /* 0x3f31721807072820 */ /* 0x002fc80000410000 */
[----:B------:R-:W-:Y:S01]  /*6910*/  HGMMA.64x64x16.F32.BF16 R88, R124, gdesc[UR8].tnspB, R88, gsb0 ;  /* 0x40e000087c587df0 */ /* 0x000fe20008001858 */
[----:B------:R-:W-:Y:S01]  /*6920*/  UMOV UR10, UR6 ;  /* 0x00000006000a7c82 */ /* 0x000fe20008000000 */
[----:B------:R-:W-:Y:S01]  /*6930*/  UMOV UR11, 0x40000040 ;  /* 0x40000040000b7882 */ /* 0x000fe20000000000 */
[----:B------:R-:W-:Y:S01]  /*6940*/  UIADD3 UR6, UR4, 0x180, URZ ;  /* 0x0000018004067890 */ /* 0x000fe2000fffe03f */
[----:B------:R-:W-:Y:S01]  /*6950*/  @P2 FFMA.FTZ R0, R10, R46, R7 ;  /* 0x0000002e0a002223 */ /* 0x000fe20000010007 */
        /* <DEDUP_REMOVED lines=35> */
.L_x_13021:
        /* <DEDUP_REMOVED lines=42> */
[----:B--2---:R-:W-:-:S05]  /*6e30*/  IADD3 R5, R5, 0x1, RZ ;  /* 0x0000000105057810 */ /* 0x004fca0007ffe0ff */
[----:B------:R1:W-:Y:S06]  /*6e40*/  STL [R1+0x18], R5 ;  /* 0x0000180501007387 */ /* 0x0003ec0000100800 */
.L_x_12997:
[----:B-1----:R-:W1:Y:S01]  /*6e50*/  S2R R5, SR_CgaCtaId ;  /* 0x0000000000057919 */ /* 0x002e620000008800 */
[----:B------:R-:W-:Y:S01]  /*6e60*/  MOV R16, 0x400 ;  /* 0x0000040000107802 */ /* 0x000fe20000000f00 */
[----:B------:R-:W-:Y:S01]  /*6e70*/  BSSY B0, `(.L_x_13022) ;  /* 0x0000222000007945 */ /* 0x000fe20003800000 */
[----:B------:R-:W-:Y:S02]  /*6e80*/  BAR.SYNC.DEFER_BLOCKING 0x5, 0x200 ;  /* 0x0148000000007b1d */ /* 0x000fe40000010000 */
[----:B-1----:R-:W-:-:S05]  /*6e90*/  LEA R16, R5, R16, 0x18 ;  /* 0x0000001005107211 */ /* 0x002fca00078ec0ff */
[----:B------:R1:W2:Y:S01]  /*6ea0*/  LDS.128 R4, [R16+0x168d0] ;  /* 0x0168d00010047984 */ /* 0x0002a20000000c00 */
[----:B------:R-:W-:Y:S06]  /*6eb0*/  BAR.ARV 0x4, 0x200 ;  /* 0x0108000000007b1d */ /* 0x000fec0000002000 */
[----:B------:R-:W-:Y:S05]  /*6ec0*/  @P0 BRA `(.L_x_13023) ;  /* 0x0000001400fc0947 */ /* 0x000fea0003800000 */
[----:B------:R-:W3:Y:S01]  /*6ed0*/  LDL R8, [R1+0x48] ;  /* 0x0000480001087983 */ /* 0x000ee20000100800 */
[----:B------:R-:W4:Y:S01]  /*6ee0*/  LDC.64 R60, c[0x0][0xc00] ;  /* 0x00030000ff3c7b82 */ /* 0x000f220000000a00 */
[----:B------:R-:W0:Y:S01]  /*6ef0*/  S2R R9, SR_SWINHI ;  /* 0x0000000000097919 */ /* 0x000e220000002f00 */
[----:B------:R-:W-:Y:S02]  /*6f00*/  F2FP.BF16.F32.PACK_AB R24, R21, R20 ;  /* 0x000000141518723e */ /* 0x000fe400000010ff */
[----:B------:R-:W-:Y:S01]  /*6f10*/  F2FP.BF16.F32.PACK_AB R25, R43, R42 ;  /* 0x0000002a2b19723e */ /* 0x000fe200000010ff */
[----:B------:R-:W4:Y:S01]  /*6f20*/  LDL R69, [R1+0x44] ;  /* 0x0000440001457983 */ /* 0x000f220000100800 */
[----:B------:R-:W-:Y:S02]  /*6f30*/  F2FP.BF16.F32.PACK_AB R26, R29, R28 ;  /* 0x0000001c1d1a723e */ /* 0x000fe400000010ff */
[----:B------:R-:W-:Y:S01]  /*6f40*/  F2FP.BF16.F32.PACK_AB R27, R45, R44 ;  /* 0x0000002c2d1b723e */ /* 0x000fe200000010ff */
[C---:B------:R-:W-:Y:S01]  /*6f50*/  IMAD.SHL.U32 R65, R17.reuse, 0x4, RZ ;  /* 0x0000000411417824 */ /* 0x040fe200078e00ff */
[----:B------:R-:W-:Y:S01]  /*6f60*/  SHF.L.U64.HI R68, R17, 0x2, R153 ;  /* 0x0000000211447819 */ /* 0x000fe20000010299 */
[----:B------:R-:W4:Y:S01]  /*6f70*/  LDL R67, [R1+0xc] ;  /* 0x00000c0001437983 */ /* 0x000f220000100800 */
[----:B------:R-:W-:Y:S01]  /*6f80*/  MOV R62, RZ ;  /* 0x000000ff003e7202 */ /* 0x000fe20000000f00 */
[----:B------:R-:W-:Y:S01]  /*6f90*/  ULDC.64 UR4, c[0x0][0xc08] ;  /* 0x0003020000047ab9 */ /* 0x000fe20000000a00 */
[----:B------:R-:W-:-:S02]  /*6fa0*/  MOV R56, R16 ;  /* 0x0000001000387202 */ /* 0x000fc40000000f00 */
[----:B0-----:R-:W-:Y:S01]  /*6fb0*/  MOV R57, R9 ;  /* 0x0000000900397202 */ /* 0x001fe20000000f00 */
[----:B------:R-:W-:Y:S02]  /*6fc0*/  BAR.SYNC.DEFER_BLOCKING 0x1, 0x180 ;  /* 0x0046000000007b1d */ /* 0x000fe40000010000 */
[----:B---3--:R-:W-:-:S03]  /*6fd0*/  IMAD.WIDE R8, R8, 0x2, R56 ;  /* 0x0000000208087825 */ /* 0x008fc600078e0238 */
[----:B------:R-:W-:-:S04]  /*6fe0*/  LOP3.LUT R11, R8, 0x380, RZ, 0xc0, !PT ;  /* 0x00000380080b7812 */ /* 0x000fc800078ec0ff */
[----:B------:R-:W-:Y:S02]  /*6ff0*/  SHF.R.U64 R11, R11, 0x3, RZ ;  /* 0x000000030b0b7819 */ /* 0x000fe400000012ff */
[C---:B------:R-:W-:Y:S02]  /*7000*/  IADD3 R10, P0, R8.reuse, 0x60, RZ ;  /* 0x00000060080a7810 */ /* 0x040fe40007f1e0ff */
[C---:B------:R-:W-:Y:S02]  /*7010*/  IADD3 R63, P1, R8.reuse, 0x40, RZ ;  /* 0x00000040083f7810 */ /* 0x040fe40007f3e0ff */
[----:B------:R-:W-:Y:S02]  /*7020*/  IADD3 R59, P2, R8, 0x20, RZ ;  /* 0x00000020083b7810 */ /* 0x000fe40007f5e0ff */
[----:B------:R-:W-:Y:S01]  /*7030*/  LOP3.LUT R8, R11, R8, RZ, 0x3c, !PT ;  /* 0x000000080b087212 */ /* 0x000fe200078e3cff */
[--C-:B------:R-:W-:Y:S02]  /*7040*/  IMAD.X R11, RZ, RZ, R9.reuse, P0 ;  /* 0x000000ffff0b7224 */ /* 0x100fe400000e0609 */
[--C-:B------:R-:W-:Y:S01]  /*7050*/  IMAD.X R13, RZ, RZ, R9.reuse, P1 ;  /* 0x000000ffff0d7224 */ /* 0x100fe200008e0609 */
[----:B------:R-:W-:Y:S01]  /*7060*/  MOV R58, R8 ;  /* 0x00000008003a7202 */ /* 0x000fe20000000f00 */
[----:B------:R-:W-:Y:S01]  /*7070*/  IMAD.X R15, RZ, RZ, R9, P2 ;  /* 0x000000ffff0f7224 */ /* 0x000fe200010e0609 */
[----:B------:R-:W-:-:S02]  /*7080*/  LOP3.LUT R9, R10, 0x380, RZ, 0xc0, !PT ;  /* 0x000003800a097812 */ /* 0x000fc400078ec0ff */
[----:B------:R-:W-:Y:S02]  /*7090*/  LOP3.LUT R8, R63, 0x380, RZ, 0xc0, !PT ;  /* 0x000003803f087812 */ /* 0x000fe400078ec0ff */
[----:B--2---:R-:W-:Y:S02]  /*70a0*/  LOP3.LUT R4, R59, 0x380, RZ, 0xc0, !PT ;  /* 0x000003803b047812 */ /* 0x004fe400078ec0ff */
[----:B------:R-:W-:Y:S02]  /*70b0*/  SHF.R.U64 R9, R9, 0x3, RZ ;  /* 0x0000000309097819 */ /* 0x000fe400000012ff */
[----:B------:R-:W-:Y:S02]  /*70c0*/  SHF.R.U64 R8, R8, 0x3, RZ ;  /* 0x0000000308087819 */ /* 0x000fe400000012ff */
[----:B------:R-:W-:Y:S02]  /*70d0*/  SHF.R.U64 R4, R4, 0x3, RZ ;  /* 0x0000000304047819 */ /* 0x000fe400000012ff */
[----:B------:R-:W-:-:S02]  /*70e0*/  LOP3.LUT R10, R9, R10, RZ, 0x3c, !PT ;  /* 0x0000000a090a7212 */ /* 0x000fc400078e3cff */
[----:B------:R-:W-:Y:S02]  /*70f0*/  LOP3.LUT R12, R8, R63, RZ, 0x3c, !PT ;  /* 0x0000003f080c7212 */ /* 0x000fe400078e3cff */
[----:B------:R-:W-:Y:S02]  /*7100*/  LOP3.LUT R14, R4, R59, RZ, 0x3c, !PT ;  /* 0x0000003b040e7212 */ /* 0x000fe400078e3cff */
[----:B------:R-:W-:Y:S01]  /*7110*/  MOV R4, R10 ;  /* 0x0000000a00047202 */ /* 0x000fe20000000f00 */
[----:B------:R0:W-:Y:S01]  /*7120*/  STSM.16.M88.4 [R58], R24 ;  /* 0x000000183a007844 */ /* 0x0001e20000000200 */
[----:B------:R-:W-:Y:S02]  /*7130*/  MOV R66, R12 ;  /* 0x0000000c00427202 */ /* 0x000fe40000000f00 */
[----:B------:R-:W-:Y:S02]  /*7140*/  MOV R63, R14 ;  /* 0x0000000e003f7202 */ /* 0x000fe40000000f00 */
        /* <DEDUP_REMOVED lines=8> */
[----:B0-----:R-:W-:Y:S02]  /*71d0*/  F2FP.BF16.F32.PACK_AB R24, R39, R38 ;  /* 0x000000262718723e */ /* 0x001fe400000010ff */
[----:B------:R-:W-:Y:S02]  /*71e0*/  F2FP.BF16.F32.PACK_AB R25, R55, R54 ;  /* 0x000000363719723e */ /* 0x000fe400000010ff */
[----:B------:R-:W-:Y:S02]  /*71f0*/  F2FP.BF16.F32.PACK_AB R26, R41, R40 ;  /* 0x00000028291a723e */ /* 0x000fe400000010ff */
[----:B------:R-:W-:Y:S01]  /*7200*/  F2FP.BF16.F32.PACK_AB R27, R119, R118 ;  /* 0x00000076771b723e */ /* 0x000fe200000010ff */
[----:B------:R0:W-:Y:S04]  /*7210*/  STSM.16.M88.4 [R63], R8 ;  /* 0x000000083f007844 */ /* 0x0001e80000000200 */
[----:B------:R-:W-:Y:S04]  /*7220*/  STSM.16.M88.4 [R66], R12 ;  /* 0x0000000c42007844 */ /* 0x000fe80000000200 */
[----:B------:R2:W-:Y:S01]  /*7230*/  STSM.16.M88.4 [R4], R24 ;  /* 0x0000001804007844 */ /* 0x0005e20000000200 */
[----:B------:R-:W-:Y:S01]  /*7240*/  BAR.SYNC.DEFER_BLOCKING 0x1, 0x180 ;  /* 0x0046000000007b1d */ /* 0x000fe20000010000 */
[----:B----4-:R-:W-:-:S04]  /*7250*/  ISETP.NE.U32.AND P0, PT, R60, RZ, PT ;  /* 0x000000ff3c00720c */ /* 0x010fc80003f05070 */
[----:B------:R-:W-:-:S03]  /*7260*/  ISETP.NE.AND.EX P0, PT, R61, RZ, PT, P0 ;  /* 0x000000ff3d00720c */ /* 0x000fc60003f05300 */
[----:B0-----:R-:W0:Y:S01]  /*7270*/  LDC R8, c[0x0][0xad4] ;  /* 0x0002b500ff087b82 */ /* 0x001e220000000800 */
[----:B------:R-:W-:-:S05]  /*7280*/  IADD3 R58, P1, R65, R60, RZ ;  /* 0x0000003c413a7210 */ /* 0x000fca0007f3e0ff */
[----:B------:R-:W-:Y:S02]  /*7290*/  IMAD.X R59, R68, 0x1, R61, P1 ;  /* 0x00000001443b7824 */ /* 0x000fe400008e063d */
[----:B--2---:R-:W2:Y:S03]  /*72a0*/  LDC R4, c[0x0][0xbe8] ;  /* 0x0002fa00ff047b82 */ /* 0x004ea60000000800 */
[----:B------:R-:W3:Y:S01]  /*72b0*/  @P0 LDG.E R62, desc[UR36][R58.64] ;  /* 0x000000243a3e0981 */ /* 0x000ee2000c1e1900 */
[----:B------:R-:W-:-:S04]  /*72c0*/  ISETP.NE.U32.AND P1, PT, RZ, UR4, PT ;  /* 0x00000004ff007c0c */ /* 0x000fc8000bf25070 */
[----:B------:R-:W-:Y:S01]  /*72d0*/  ISETP.NE.AND.EX P1, PT, RZ, UR5, PT, P1 ;  /* 0x00000005ff007c0c */ /* 0x000fe2000bf25310 */
[----:B------:R-:W-:-:S12]  /*72e0*/  IMAD.MOV.U32 R26, RZ, RZ, 0x9b8 ;  /* 0x000009b8ff1a7424 */ /* 0x000fd800078e00ff */
[----:B------:R-:W-:-:S04]  /*72f0*/  @P1 IADD3 R64, P2, R65, UR4, RZ ;  /* 0x0000000441401c10 */ /* 0x000fc8000ff5e0ff */
[----:B------:R-:W-:Y:S02]  /*7300*/  @P1 IADD3.X R65, R68, UR5, RZ, P2, !PT ;  /* 0x0000000544411c10 */ /* 0x000fe400097fe4ff */
[----:B------:R-:W-:-:S04]  /*7310*/  ISETP.NE.AND P2, PT, R19, RZ, PT ;  /* 0x000000ff1300720c */ /* 0x000fc80003f45270 */
[----:B0-----:R-:W-:-:S04]  /*7320*/  SEL R8, R19, R8, P2 ;  /* 0x0000000813087207 */ /* 0x001fc80001000000 */
[----:B------:R-:W-:Y:S02]  /*7330*/  ISETP.GT.AND P3, PT, R8, 0x1, PT ;  /* 0x000000010800780c */ /* 0x000fe40003f64270 */
[----:B--2---:R-:W-:Y:S01]  /*7340*/  ISETP.NE.AND P4, PT, R4, 0x1, PT ;  /* 0x000000010400780c */ /* 0x004fe20003f85270 */
[----:B------:R-:W0:Y:S01]  /*7350*/  LDC.64 R8, c[0x0][0xba8] ;  /* 0x0002ea00ff087b82 */ /* 0x000e220000000a00 */
[----:B------:R-:W-:-:S07]  /*7360*/  SEL R26, R26, 0x978, P3 ;  /* 0x000009781a1a7807 */ /* 0x000fce0001800000 */
[----:B------:R-:W2:Y:S01]  /*7370*/  LDC.64 R14, c[0x0][R26+0x220] ;  /* 0x000088001a0e7b82 */ /* 0x000ea20000000a00 */
[----:B------:R-:W-:-:S07]  /*7380*/  ISETP.NE.U32.AND P2, PT, R60, RZ, PT ;  /* 0x000000ff3c00720c */ /* 0x000fce0003f45070 */
[----:B------:R-:W4:Y:S01]  /*7390*/  LDC.64 R12, c[0x0][R26+0x218] ;  /* 0x000086001a0c7b82 */ /* 0x000f220000000a00 */
[----:B------:R-:W-:-:S07]  /*73a0*/  ISETP.NE.AND.EX P2, PT, R61, RZ, PT, P2 ;  /* 0x000000ff3d00720c */ /* 0x000fce0003f45320 */
[----:B------:R-:W1:Y:S01]  /*73b0*/  @P4 LDC R60, c[0x0][0xbec] ;  /* 0x0002fb00ff3c4b82 */ /* 0x000e620000000800 */
[----:B------:R-:W-:Y:S01]  /*73c0*/  SEL R17, R17, RZ, !P2 ;  /* 0x000000ff11117207 */ /* 0x000fe20005000000 */
[----:B------:R-:W-:-:S06]  /*73d0*/  ULDC UR4, c[0x0][0xa88] ;  /* 0x0002a20000047ab9 */ /* 0x000fcc0000000800 */
[----:B------:R-:W1:Y:S01]  /*73e0*/  @P4 LDC R61, c[0x0][0xbf0] ;  /* 0x0002fc00ff3d4b82 */ /* 0x000e620000000800 */
[----:B------:R-:W-:Y:S01]  /*73f0*/  SEL R153, R153, RZ, !P2 ;  /* 0x000000ff99997207 */ /* 0x000fe20005000000 */
[----:B------:R-:W-:-:S06]  /*7400*/  IMAD.U32 R63, RZ, RZ, UR4 ;  /* 0x00000004ff3f7e24 */ /* 0x000fcc000f8e00ff */
[----:B------:R-:W1:Y:S01]  /*7410*/  LDC.64 R10, c[0x0][R26+0x228] ;  /* 0x00008a001a0a7b82 */ /* 0x000e620000000a00 */
[----:B--2---:R-:W-:Y:S01]  /*7420*/  IMAD R15, R15, R17, RZ ;  /* 0x000000110f0f7224 */ /* 0x004fe200078e02ff */
[----:B------:R2:W5:Y:S01]  /*7430*/  @P1 LDG.E R63, desc[UR36][R64.64] ;  /* 0x00000024403f1981 */ /* 0x000562000c1e1900 */
[----:B----4-:R-:W-:-:S04]  /*7440*/  IMAD.WIDE.U32 R24, R12, R18, RZ ;  /* 0x000000120c187225 */ /* 0x010fc800078e00ff */
[C---:B------:R-:W-:Y:S01]  /*7450*/  IMAD R153, R14.reuse, R153, R15 ;  /* 0x000000990e997224 */ /* 0x040fe200078e020f */
[----:B------:R-:W-:Y:S01]  /*7460*/  SEL R19, R67, RZ, P3 ;  /* 0x000000ff43137207 */ /* 0x000fe20001800000 */
[----:B------:R-:W-:Y:S01]  /*7470*/  IMAD.WIDE.U32 R14, R14, R17, RZ ;  /* 0x000000110e0e7225 */ /* 0x000fe200078e00ff */
[----:B0-----:R-:W0:Y:S03]  /*7480*/  @!P3 LDC R8, c[0x0][0xb50] ;  /* 0x0002d400ff08bb82 */ /* 0x001e260000000800 */
[----:B------:R-:W-:Y:S02]  /*7490*/  IMAD R27, R13, R18, RZ ;  /* 0x000000120d1b7224 */ /* 0x000fe400078e02ff */
[----:B--2---:R-:W-:-:S03]  /*74a0*/  IMAD R65, R23, 0xc0, R69 ;  /* 0x000000c017417824 */ /* 0x004fc600078e0245 */
[----:B------:R-:W2:Y:S01]  /*74b0*/  LDC.64 R12, c[0x0][R26+0x210] ;  /* 0x000084001a0c7b82 */ /* 0x000ea20000000a00 */
[----:B------:R-:W-:Y:S02]  /*74c0*/  IMAD.IADD R153, R15, 0x1, R153 ;  /* 0x000000010f997824 */ /* 0x000fe400078e0299 */
[----:B------:R-:W-:Y:S02]  /*74d0*/  IMAD.MOV.U32 R15, RZ, RZ, R65 ;  /* 0x000000ffff0f7224 */ /* 0x000fe400078e0041 */
[----:B------:R-:W-:Y:S02]  /*74e0*/  IMAD.IADD R27, R25, 0x1, R27 ;  /* 0x00000001191b7824 */ /* 0x000fe400078e021b */
[-C--:B-1----:R-:W-:Y:S01]  /*74f0*/  IMAD R25, R11, R19.reuse, RZ ;  /* 0x000000130b197224 */ /* 0x082fe200078e02ff */
[----:B------:R-:W1:Y:S01]  /*7500*/  @!P3 LDC R9, c[0x0][0xb54] ;  /* 0x0002d500ff09bb82 */ /* 0x000e620000000800 */
[----:B------:R-:W-:-:S04]  /*7510*/  IMAD.WIDE.U32 R10, R10, R19, RZ ;  /* 0x000000130a0a7225 */ /* 0x000fc800078e00ff */
[----:B------:R-:W-:Y:S01]  /*7520*/  IMAD.IADD R25, R11, 0x1, R25 ;  /* 0x000000010b197824 */ /* 0x000fe200078e0219 */
[--C-:B---3--:R-:W-:Y:S01]  /*7530*/  IADD3 R24, P2, P5, R14, R24, R62.reuse ;  /* 0x000000180e187210 */ /* 0x108fe20007d5e03e */
[----:B------:R-:W-:Y:S01]  /*7540*/  @P4 IMAD.HI.U32 R14, R65, R60, RZ ;  /* 0x0000003c410e4227 */ /* 0x000fe200078e00ff */
[----:B------:R-:W-:-:S04]  /*7550*/  SHF.R.S32.HI R60, RZ, 0x1f, R62 ;  /* 0x0000001fff3c7819 */ /* 0x000fc8000001143e */
[----:B------:R-:W-:-:S04]  /*7560*/  @P4 SHF.R.U32.HI R15, RZ, R61, R14 ;  /* 0x0000003dff0f4219 */ /* 0x000fc8000001160e */
[----:B------:R-:W-:Y:S02]  /*7570*/  IADD3 R19, -R15, RZ, RZ ;  /* 0x000000ff0f137210 */ /* 0x000fe40007ffe1ff */
[----:B------:R-:W-:Y:S02]  /*7580*/  IADD3.X R14, R153, R27, R60, P2, P5 ;  /* 0x0000001b990e7210 */ /* 0x000fe400017ea43c */
[----:B------:R-:W-:Y:S02]  /*7590*/  IADD3 R10, P2, P5, R15, R24, R10 ;  /* 0x000000180f0a7210 */ /* 0x000fe40007d5e00a */
[----:B------:R-:W-:Y:S01]  /*75a0*/  SHF.R.S32.HI R11, RZ, 0x1f, R15 ;  /* 0x0000001fff0b7819 */ /* 0x000fe2000001140f */
[----:B------:R-:W-:-:S03]  /*75b0*/  IMAD R15, R4, R19, R65 ;  /* 0x00000013040f7224 */ /* 0x000fc600078e0241 */
[----:B------:R-:W-:Y:S01]  /*75c0*/  IADD3.X R11, R11, R14, R25, P2, P5 ;  /* 0x0000000e0b0b7210 */ /* 0x000fe200017ea419 */
[----:B--2---:R-:W-:Y:S01]  /*75d0*/  IMAD R13, R13, R15, RZ ;  /* 0x0000000f0d0d7224 */ /* 0x004fe200078e02ff */
[----:B------:R-:W-:-:S05]  /*75e0*/  SHF.R.S32.HI R19, RZ, 0x1f, R15 ;  /* 0x0000001fff137819 */ /* 0x000fca000001140f */
[C---:B------:R-:W-:Y:S02]  /*75f0*/  IMAD R19, R12.reuse, R19, R13 ;  /* 0x000000130c137224 */ /* 0x040fe400078e020d */
[----:B------:R-:W-:-:S04]  /*7600*/  IMAD.WIDE.U32 R12, R12, R15, R10 ;  /* 0x0000000f0c0c7225 */ /* 0x000fc800078e000a */
[----:B------:R-:W-:Y:S01]  /*7610*/  IMAD.IADD R10, R13, 0x1, R19 ;  /* 0x000000010d0a7824 */ /* 0x000fe200078e0213 */
[----:B0-----:R-:W-:-:S04]  /*7620*/  LEA R13, P2, R12, R8, 0x2 ;  /* 0x000000080c0d7211 */ /* 0x001fc800078410ff */
[----:B-1----:R-:W-:Y:S01]  /*7630*/  LEA.HI.X R14, R12, R9, R10, 0x2, P2 ;  /* 0x000000090c0e7211 */ /* 0x002fe200010f140a */
[----:B------:R-:W-:Y:S08]  /*7640*/  @P1 BRA `(.L_x_13024) ;  /* 0x0000000000101947 */ /* 0x000ff00003800000 */
[----:B------:R-:W-:Y:S05]  /*7650*/  @!P0 BRA `(.L_x_13024) ;  /* 0x00000000000c8947 */ /* 0x000fea0003800000 */
[----:B------:R-:W2:Y:S04]  /*7660*/  LDG.E R8, desc[UR36][R58.64] ;  /* 0x000000243a087981 */ /* 0x000ea8000c1e1900 */
[----:B-----5:R-:W2:Y:S02]  /*7670*/  LDG.E R63, desc[UR36][R58.64+0x4] ;  /* 0x000004243a3f7981 */ /* 0x020ea4000c1e1900 */
[----:B--2---:R-:W-:-:S07]  /*7680*/  IMAD.IADD R63, R63, 0x1, -R8 ;  /* 0x000000013f3f7824 */ /* 0x004fce00078e0a08 */
.L_x_13024:
        /* <DEDUP_REMOVED lines=9> */
[----:B------:R-:W-:-:S05]  /*7720*/  LOP3.LUT R12, R12, 0xffffff80, RZ, 0xc0, !PT ;  /* 0xffffff800c0c7812 */ /* 0x000fca00078ec0ff */
[----:B------:R-:W-:Y:S02]  /*7730*/  IMAD.IADD R12, R19, 0x1, -R12 ;  /* 0x00000001130c7824 */ /* 0x000fe400078e0a0c */
[----:B-----5:R-:W-:-:S03]  /*7740*/  IMAD R19, R63, R4, RZ ;  /* 0x000000043f137224 */ /* 0x020fc600078e02ff */
[----:B------:R-:W-:Y:S01]  /*7750*/  LOP3.LUT P0, RZ, R12, 0x3, RZ, 0xc0, !PT ;  /* 0x000000030cff7812 */ /* 0x000fe2000780c0ff */
[----:B--2---:R-:W-:-:S05]  /*7760*/  IMAD R24, R23, 0xc0, R15 ;  /* 0x000000c017187824 */ /* 0x004fca00078e020f */
[C---:B------:R-:W-:Y:S02]  /*7770*/  IADD3 R12, R24.reuse, 0x8, RZ ;  /* 0x00000008180c7810 */ /* 0x040fe40007ffe0ff */
[-C--:B------:R-:W-:Y:S02]  /*7780*/  ISETP.GE.OR P1, PT, R24, R19.reuse, P0 ;  /* 0x000000131800720c */ /* 0x080fe40000726670 */
[-C--:B------:R-:W-:Y:S02]  /*7790*/  ISETP.GE.OR P0, PT, R12, R19.reuse, P0 ;  /* 0x000000130c00720c */ /* 0x080fe40000706670 */
[----:B------:R-:W-:-:S09]  /*77a0*/  ISETP.GE.AND P2, PT, R24, R19, PT ;  /* 0x000000131800720c */ /* 0x000fd20003f46270 */
[----:B0-----:R0:W-:Y:S04]  /*77b0*/  @!P1 ST.E desc[UR36][R8.64], R3 ;  /* 0x0000000308009985 */ /* 0x0011e8000c101924 */
[----:B------:R0:W-:Y:S01]  /*77c0*/  @!P0 ST.E desc[UR36][R10.64], R0 ;  /* 0x000000000a008985 */ /* 0x0001e2000c101924 */
[----:B------:R-:W-:Y:S01]  /*77d0*/  ISETP.GE.AND P0, PT, R12, R19, PT ;  /* 0x000000130c00720c */ /* 0x000fe20003f06270 */
[----:B------:R-:W-:-:S12]  /*77e0*/  @P3 BRA `(.L_x_13025) ;  /* 0x0000000400b83947 */ /* 0x000fd80003800000 */
[----:B------:R-:W1:Y:S01]  /*77f0*/  S2R R15, SR_TID.X ;  /* 0x00000000000f7919 */ /* 0x000e620000002100 */
[----:B------:R-:W2:Y:S01]  /*7800*/  @P4 LDC R33, c[0x0][0xbec] ;  /* 0x0002fb00ff214b82 */ /* 0x000ea20000000800 */
[----:B------:R-:W-:-:S07]  /*7810*/  ULDC.64 UR4, c[0x0][0xaa0] ;  /* 0x0002a80000047ab9 */ /* 0x000fce0000000a00 */
[----:B------:R-:W3:Y:S01]  /*7820*/  @P4 LDC R35, c[0x0][0xbf0] ;  /* 0x0002fc00ff234b82 */ /* 0x000ee20000000800 */
[----:B-1----:R-:W-:-:S05]  /*7830*/  VIADD R15, R15, 0xffffff80 ;  /* 0xffffff800f0f7836 */ /* 0x002fca0000000000 */
[----:B------:R-:W-:-:S04]  /*7840*/  SHF.R.S32.HI R58, RZ, 0x1f, R15 ;  /* 0x0000001fff3a7819 */ /* 0x000fc8000001140f */
[----:B------:R-:W-:-:S04]  /*7850*/  LEA.HI R58, R58, R15, RZ, 0x3 ;  /* 0x0000000f3a3a7211 */ /* 0x000fc800078f18ff */
[----:B------:R-:W-:-:S05]  /*7860*/  SHF.R.S32.HI R58, RZ, 0x3, R58 ;  /* 0x00000003ff3a7819 */ /* 0x000fca000001143a */
[----:B0-----:R-:W-:-:S04]  /*7870*/  IMAD R3, R58, 0x40, R152 ;  /* 0x000000403a037824 */ /* 0x001fc800078e0298 */
[----:B------:R-:W-:-:S03]  /*7880*/  IMAD.WIDE R56, R3, 0x2, R56 ;  /* 0x0000000203387825 */ /* 0x000fc600078e0238 */
[C---:B------:R-:W-:Y:S02]  /*7890*/  IADD3 R25, P0, R56.reuse, 0x1800, RZ ;  /* 0x0000180038197810 */ /* 0x040fe40007f1e0ff */
[C---:B------:R-:W-:Y:S02]  /*78a0*/  IADD3 R29, P1, R56.reuse, 0x3000, RZ ;  /* 0x00003000381d7810 */ /* 0x040fe40007f3e0ff */
[----:B------:R-:W-:Y:S02]  /*78b0*/  LOP3.LUT R13, R56, 0x380, RZ, 0xc0, !PT ;  /* 0x00000380380d7812 */ /* 0x000fe400078ec0ff */
[----:B------:R-:W-:Y:S02]  /*78c0*/  LOP3.LUT R24, R25, 0x380, RZ, 0xc0, !PT ;  /* 0x0000038019187812 */ /* 0x000fe400078ec0ff */
[----:B------:R-:W-:Y:S02]  /*78d0*/  LOP3.LUT R28, R29, 0x380, RZ, 0xc0, !PT ;  /* 0x000003801d1c7812 */ /* 0x000fe400078ec0ff */
[----:B------:R-:W-:-:S02]  /*78e0*/  SHF.R.U64 R13, R13, 0x3, RZ ;  /* 0x000000030d0d7819 */ /* 0x000fc400000012ff */
[----:B------:R-:W-:Y:S02]  /*78f0*/  SHF.R.U64 R24, R24, 0x3, RZ ;  /* 0x0000000318187819 */ /* 0x000fe400000012ff */
[----:B------:R-:W-:Y:S02]  /*7900*/  SHF.R.U64 R28, R28, 0x3, RZ ;  /* 0x000000031c1c7819 */ /* 0x000fe400000012ff */
[----:B------:R-:W-:Y:S01]  /*7910*/  LOP3.LUT R12, R13, R56, RZ, 0x3c, !PT ;  /* 0x000000380d0c7212 */ /* 0x000fe200078e3cff */
[--C-:B------:R-:W-:Y:S01]  /*7920*/  IMAD.MOV.U32 R13, RZ, RZ, R57.reuse ;  /* 0x000000ffff0d7224 */ /* 0x100fe200078e0039 */
[----:B------:R-:W-:Y:S01]  /*7930*/  LOP3.LUT R24, R24, R25, RZ, 0x3c, !PT ;  /* 0x0000001918187212 */ /* 0x000fe200078e3cff */
[--C-:B------:R-:W-:Y:S01]  /*7940*/  IMAD.X R25, RZ, RZ, R57.reuse, P0 ;  /* 0x000000ffff197224 */ /* 0x100fe200000e0639 */
[----:B------:R-:W-:Y:S01]  /*7950*/  LOP3.LUT R28, R28, R29, RZ, 0x3c, !PT ;  /* 0x0000001d1c1c7212 */ /* 0x000fe200078e3cff */
[----:B------:R-:W-:Y:S02]  /*7960*/  IMAD.X R29, RZ, RZ, R57, P1 ;  /* 0x000000ffff1d7224 */ /* 0x000fe400008e0639 */
[----:B------:R-:W4:Y:S04]  /*7970*/  LD.E.128 R12, desc[UR36][R12.64] ;  /* 0x000000240c0c7980 */ /* 0x000f28000c101d00 */
[----:B------:R-:W4:Y:S04]  /*7980*/  LD.E.128 R24, desc[UR36][R24.64] ;  /* 0x0000002418187980 */ /* 0x000f28000c101d00 */
[----:B------:R-:W4:Y:S01]  /*7990*/  LD.E.128 R28, desc[UR36][R28.64] ;  /* 0x000000241c1c7980 */ /* 0x000f22000c101d00 */
[----:B------:R-:W-:-:S04]  /*79a0*/  IADD3 R3, P0, R56, 0x4800, RZ ;  /* 0x0000480038037810 */ /* 0x000fc80007f1e0ff */
[----:B------:R-:W-:Y:S01]  /*79b0*/  LOP3.LUT R0, R3, 0x380, RZ, 0xc0, !PT ;  /* 0x0000038003007812 */ /* 0x000fe200078ec0ff */
[----:B------:R-:W-:Y:S01]  /*79c0*/  IMAD.WIDE.U32 R20, R62, UR4, RZ ;  /* 0x000000043e147c25 */ /* 0x000fe2000f8e00ff */
[----:B------:R-:W-:Y:S02]  /*79d0*/  SHF.R.S32.HI R32, RZ, 0x1f, R17 ;  /* 0x0000001fff207819 */ /* 0x000fe40000011411 */
[----:B------:R-:W-:Y:S02]  /*79e0*/  SHF.R.U64 R0, R0, 0x3, RZ ;  /* 0x0000000300007819 */ /* 0x000fe400000012ff */
[----:B------:R-:W-:Y:S02]  /*79f0*/  IADD3.X R9, RZ, R57, RZ, P0, !PT ;  /* 0x00000039ff097210 */ /* 0x000fe400007fe4ff */
[----:B------:R-:W-:Y:S01]  /*7a00*/  LOP3.LUT R8, R0, R3, RZ, 0x3c, !PT ;  /* 0x0000000300087212 */ /* 0x000fe200078e3cff */
[----:B------:R-:W-:Y:S02]  /*7a10*/  IMAD R3, R60, UR4, RZ ;  /* 0x000000043c037c24 */ /* 0x000fe4000f8e02ff */
[----:B------:R-:W-:-:S02]  /*7a20*/  IMAD R0, R22, 0x30, R58 ;  /* 0x0000003016007824 */ /* 0x000fc400078e023a */
[----:B------:R-:W-:Y:S01]  /*7a30*/  IMAD R3, R62, UR5, R3 ;  /* 0x000000053e037c24 */ /* 0x000fe2000f8e0203 */
[----:B------:R-:W-:Y:S01]  /*7a40*/  ULDC.64 UR4, c[0x0][0xae8] ;  /* 0x0002ba0000047ab9 */ /* 0x000fe20000000a00 */
[----:B------:R-:W-:Y:S01]  /*7a50*/  IMAD R34, R23, 0xc0, R0 ;  /* 0x000000c017227824 */ /* 0x000fe200078e0200 */
[----:B------:R-:W5:Y:S01]  /*7a60*/  LD.E.128 R8, desc[UR36][R8.64] ;  /* 0x0000002408087980 */ /* 0x000f62000c101d00 */
[----:B------:R-:W-:Y:S02]  /*7a70*/  IMAD.IADD R21, R21, 0x1, R3 ;  /* 0x0000000115157824 */ /* 0x000fe400078e0203 */
[----:B--2---:R-:W-:Y:S01]  /*7a80*/  @P4 IMAD.HI.U32 R0, R34, R33, RZ ;  /* 0x0000002122004227 */ /* 0x004fe200078e00ff */
        /* <DEDUP_REMOVED lines=25> */
[----:B------:R-:W-:Y:S02]  /*7c20*/  IMAD R0, R0, UR4, RZ ;  /* 0x0000000400007c24 */ /* 0x000fe4000f8e02ff */
[----:B------:R-:W-:-:S04]  /*7c30*/  IMAD.WIDE.U32 R20, R17, UR4, R20 ;  /* 0x0000000411147c25 */ /* 0x000fc8000f8e0014 */
[----:B------:R-:W-:Y:S01]  /*7c40*/  IMAD R3, R17, UR5, R0 ;  /* 0x0000000511037c24 */ /* 0x000fe2000f8e0200 */
[----:B------:R-:W-:Y:S01]  /*7c50*/  ULDC.64 UR4, c[0x0][0xa80] ;  /* 0x0002a00000047ab9 */ /* 0x000fe20000000a00 */
[----:B------:R-:W-:Y:S01]  /*7c60*/  IMAD R34, R23, 0xc0, R58 ;  /* 0x000000c017227824 */ /* 0x000fe200078e023a */
[----:B------:R-:W-:Y:S01]  /*7c70*/  LEA R18, P0, R20, UR4, 0x1 ;  /* 0x0000000414127c11 */ /* 0x000fe2000f8008ff */
[----:B------:R-:W-:Y:S01]  /*7c80*/  ULDC UR4, c[0x0][0xac8] ;  /* 0x0002b20000047ab9 */ /* 0x000fe20000000800 */
[----:B------:R-:W-:Y:S01]  /*7c90*/  IADD3 R3, R21, R3, RZ ;  /* 0x0000000315037210 */ /* 0x000fe20007ffe0ff */
[----:B------:R-:W-:Y:S01]  /*7ca0*/  VIADD R0, R34, 0x30 ;  /* 0x0000003022007836 */ /* 0x000fe20000000000 */
[----:B------:R-:W-:Y:S01]  /*7cb0*/  SHF.R.S32.HI R58, RZ, 0x1f, R152 ;  /* 0x0000001fff3a7819 */ /* 0x000fe20000011498 */
[----:B0-----:R-:W0:Y:S01]  /*7cc0*/  SHFL.IDX PT, R21, R18, RZ, 0x181f ;  /* 0x00181fff12157589 */ /* 0x001e2200000e0000 */
[----:B------:R-:W-:Y:S01]  /*7cd0*/  LEA.HI.X R3, R20, UR5, R3, 0x1, P0 ;  /* 0x0000000514037c11 */ /* 0x000fe200080f0c03 */
[----:B------:R-:W-:Y:S01]  /*7ce0*/  VIADD R4, R34, 0x60 ;  /* 0x0000006022047836 */ /* 0x000fe20000000000 */
[----:B------:R-:W-:Y:S01]  /*7cf0*/  ISETP.GE.AND P0, PT, R152, UR4, PT ;  /* 0x0000000498007c0c */ /* 0x000fe2000bf06270 */
[----:B------:R-:W1:Y:S03]  /*7d00*/  SHFL.IDX PT, R33, R18, 0x1, 0x181f ;  /* 0x00381f0012217f89 */ /* 0x000e6600000e0000 */
[-C--:B------:R-:W-:Y:S01]  /*7d10*/  ISETP.GE.OR P1, PT, R34, R19.reuse, P0 ;  /* 0x000000132200720c */ /* 0x080fe20000726670 */
[----:B------:R-:W2:Y:S01]  /*7d20*/  SHFL.IDX PT, R37, R18, 0x2, 0x181f ;  /* 0x00581f0012257f89 */ /* 0x000ea200000e0000 */
[-C--:B------:R-:W-:Y:S01]  /*7d30*/  ISETP.GE.OR P2, PT, R0, R19.reuse, P0 ;  /* 0x000000130000720c */ /* 0x080fe20000746670 */
[----:B------:R-:W-:Y:S01]  /*7d40*/  VIADD R0, R16, 0x16820 ;  /* 0x0001682010007836 */ /* 0x000fe20000000000 */
[----:B------:R-:W-:Y:S01]  /*7d50*/  ISETP.GE.OR P3, PT, R4, R19, P0 ;  /* 0x000000130400720c */ /* 0x000fe20000766670 */
[----:B------:R-:W3:Y:S03]  /*7d60*/  SHFL.IDX PT, R17, R3, RZ, 0x181f ;  /* 0x00181fff03117589 */ /* 0x000ee600000e0000 */
[----:B------:R-:W-:Y:S01]  /*7d70*/  PRMT R0, RZ, 0x654, R0 ;  /* 0x00000654ff007816 */ /* 0x000fe20000000000 */
[----:B------:R-:W3:Y:S03]  /*7d80*/  SHFL.IDX PT, R23, R3, 0x1, 0x181f ;  /* 0x00381f0003177f89 */ /* 0x000ee600000e0000 */
[----:B------:R1:W-:Y:S01]  /*7d90*/  SYNCS.ARRIVE.TRANS64.RED.A1T0 RZ, [R0+URZ], RZ ;  /* 0x000000ff00ff79a7 */ /* 0x0003e2000810043f */
[----:B------:R-:W3:Y:S01]  /*7da0*/  SHFL.IDX PT, R35, R3, 0x2, 0x181f ;  /* 0x00581f0003237f89 */ /* 0x000ee200000e0000 */
[----:B0-----:R-:W-:-:S03]  /*7db0*/  @!P1 LEA R16, P4, R152, R21, 0x1 ;  /* 0x0000001598109211 */ /* 0x001fc600078808ff */
[----:B------:R-:W0:Y:S01]  /*7dc0*/  SHFL.IDX PT, R3, R3, 0x3, 0x181f ;  /* 0x00781f0003037f89 */ /* 0x000e2200000e0000 */
[----:B-1----:R-:W-:Y:S01]  /*7dd0*/  VIADD R0, R34, 0x90 ;  /* 0x0000009022007836 */ /* 0x002fe20000000000 */
[C---:B------:R-:W-:Y:S02]  /*7de0*/  @!P2 LEA R20, P5, R152.reuse, R33, 0x1 ;  /* 0x000000219814a211 */ /* 0x040fe400078a08ff */
[----:B--2---:R-:W-:Y:S02]  /*7df0*/  @!P3 LEA R32, P6, R152, R37, 0x1 ;  /* 0x000000259820b211 */ /* 0x004fe400078c08ff */
[----:B------:R-:W-:Y:S02]  /*7e00*/  ISETP.GE.OR P0, PT, R0, R19, P0 ;  /* 0x000000130000720c */ /* 0x000fe40000706670 */
[C-C-:B---3--:R-:W-:Y:S02]  /*7e10*/  @!P1 LEA.HI.X R17, R152.reuse, R17, R58.reuse, 0x1, P4 ;  /* 0x0000001198119211 */ /* 0x148fe400020f0c3a */
[----:B------:R-:W-:-:S02]  /*7e20*/  @!P2 LEA.HI.X R21, R152, R23, R58, 0x1, P5 ;  /* 0x000000179815a211 */ /* 0x000fc400028f0c3a */
[----:B------:R1:W2:Y:S01]  /*7e30*/  SHFL.IDX PT, R23, R18, 0x3, 0x181f ;  /* 0x00781f0012177f89 */ /* 0x0002a200000e0000 */
[----:B------:R-:W-:-:S03]  /*7e40*/  @!P3 LEA.HI.X R33, R152, R35, R58, 0x1, P6 ;  /* 0x000000239821b211 */ /* 0x000fc600030f0c3a */
[----:B----4-:R1:W-:Y:S04]  /*7e50*/  @!P1 ST.E.128 desc[UR36][R16.64], R12 ;  /* 0x0000000c10009985 */ /* 0x0103e8000c101d24 */
[----:B------:R1:W-:Y:S04]  /*7e60*/  @!P2 ST.E.128 desc[UR36][R20.64], R24 ;  /* 0x000000181400a985 */ /* 0x0003e8000c101d24 */
[----:B------:R1:W-:Y:S01]  /*7e70*/  @!P3 ST.E.128 desc[UR36][R32.64], R28 ;  /* 0x0000001c2000b985 */ /* 0x0003e2000c101d24 */
[----:B0-2---:R-:W-:Y:S05]  /*7e80*/  @P0 BRA `(.L_x_13026) ;  /* 0x0000001000800947 */ /* 0x005fea0003800000 */
[----:B-1----:R-:W-:-:S04]  /*7e90*/  LEA R12, P0, R152, R23, 0x1 ;  /* 0x00000017980c7211 */ /* 0x002fc800078008ff */
[----:B------:R-:W-:-:S05]  /*7ea0*/  LEA.HI.X R13, R152, R3, R58, 0x1, P0 ;  /* 0x00000003980d7211 */ /* 0x000fca00000f0c3a */
[----:B-----5:R0:W-:Y:S01]  /*7eb0*/  ST.E.128 desc[UR36][R12.64], R8 ;  /* 0x000000080c007985 */ /* 0x0201e2000c101d24 */
[----:B------:R-:W-:Y:S05]  /*7ec0*/  BRA `(.L_x_13026) ;  /* 0x0000001000707947 */ /* 0x000fea0003800000 */
.L_x_13025:
[----:B------:R-:W-:Y:S01]  /*7ed0*/  ULDC.64 UR4, c[0x0][0xb08] ;  /* 0x0002c20000047ab9 */ /* 0x000fe20000000a00 */
[----:B------:R1:W5:Y:S01]  /*7ee0*/  LDL R59, [R1+0x38] ;  /* 0x00003800013b7983 */ /* 0x0003620000100800 */
[----:B0-----:R-:W-:Y:S01]  /*7ef0*/  IMAD R3, R60, UR4, RZ ;  /* 0x000000043c037c24 */ /* 0x001fe2000f8e02ff */
[----:B------:R-:W0:Y:S01]  /*7f00*/  @P4 LDC R10, c[0x0][0xbec] ;  /* 0x0002fb00ff0a4b82 */ /* 0x000e220000000800 */
[C---:B------:R-:W-:Y:S01]  /*7f10*/  IMAD.WIDE.U32 R8, R62.reuse, UR4, RZ ;  /* 0x000000043e087c25 */ /* 0x040fe2000f8e00ff */
[----:B------:R1:W5:Y:S01]  /*7f20*/  LDL R60, [R1+0x10] ;  /* 0x00001000013c7983 */ /* 0x0003620000100800 */
[----:B------:R-:W-:Y:S01]  /*7f30*/  SHF.R.S32.HI R0, RZ, 0x1f, R17 ;  /* 0x0000001fff007819 */ /* 0x000fe20000011411 */
[----:B------:R-:W-:Y:S01]  /*7f40*/  ULDC.64 UR6, c[0x0][0xb30] ;  /* 0x0002cc0000067ab9 */ /* 0x000fe20000000a00 */
[----:B------:R-:W-:Y:S01]  /*7f50*/  IMAD R3, R62, UR5, R3 ;  /* 0x000000053e037c24 */ /* 0x000fe2000f8e0203 */
[----:B------:R1:W5:Y:S01]  /*7f60*/  LDL R58, [R1+0x8] ;  /* 0x00000800013a7983 */ /* 0x0003620000100800 */
[----:B------:R-:W-:Y:S01]  /*7f70*/  ULDC.64 UR4, c[0x0][0xb38] ;  /* 0x0002ce0000047ab9 */ /* 0x000fe20000000a00 */
[----:B------:R-:W2:Y:S01]  /*7f80*/  @P4 LDC R13, c[0x0][0xbf0] ;  /* 0x0002fc00ff0d4b82 */ /* 0x000ea20000000800 */
[----:B------:R-:W-:Y:S01]  /*7f90*/  IMAD.IADD R9, R9, 0x1, R3 ;  /* 0x0000000109097824 */ /* 0x000fe200078e0203 */
[----:B------:R1:W5:Y:S01]  /*7fa0*/  LDL R57, [R1+0x34] ;  /* 0x0000340001397983 */ /* 0x0003620000100800 */
[----:B------:R-:W-:Y:S01]  /*7fb0*/  MOV R3, R65 ;  /* 0x0000004100037202 */ /* 0x000fe20000000f00 */
[----:B------:R-:W-:-:S02]  /*7fc0*/  IMAD.WIDE.U32 R8, R18, UR4, R8 ;  /* 0x0000000412087c25 */ /* 0x000fc4000f8e0008 */
[----:B------:R1:W5:Y:S02]  /*7fd0*/  LDL R56, [R1+0x4] ;  /* 0x0000040001387983 */ /* 0x0003640000100800 */
[----:B------:R-:W-:Y:S02]  /*7fe0*/  IMAD R9, R18, UR5, R9 ;  /* 0x0000000512097c24 */ /* 0x000fe4000f8e0209 */
[----:B------:R1:W5:Y:S01]  /*7ff0*/  LDL R27, [R1+0x30] ;  /* 0x00003000011b7983 */ /* 0x0003620000100800 */
[----:B------:R-:W-:Y:S02]  /*8000*/  ULDC.64 UR4, c[0x0][0xb40] ;  /* 0x0002d00000047ab9 */ /* 0x000fe40000000a00 */
[----:B------:R-:W-:Y:S01]  /*8010*/  IMAD R0, R0, UR4, RZ ;  /* 0x0000000400007c24 */ /* 0x000fe2000f8e02ff */
[----:B------:R1:W5:Y:S01]  /*8020*/  LDL R26, [R1] ;  /* 0x00000000011a7983 */ /* 0x0003620000100800 */
[----:B------:R-:W-:-:S04]  /*8030*/  IMAD.WIDE.U32 R8, R17, UR4, R8 ;  /* 0x0000000411087c25 */ /* 0x000fc8000f8e0008 */
[----:B0-----:R-:W-:-:S04]  /*8040*/  @P4 IMAD.HI.U32 R10, R65, R10, RZ ;  /* 0x0000000a410a4227 */ /* 0x001fc800078e00ff */
[----:B------:R-:W-:Y:S01]  /*8050*/  IMAD R11, R17, UR5, R0 ;  /* 0x00000005110b7c24 */ /* 0x000fe2000f8e0200 */
[----:B--2---:R-:W-:Y:S01]  /*8060*/  @P4 SHF.R.U32.HI R3, RZ, R13, R10 ;  /* 0x0000000dff034219 */ /* 0x004fe2000001160a */
[----:B------:R-:W-:Y:S02]  /*8070*/  ULDC.64 UR4, c[0x0][0xb48] ;  /* 0x0002d20000047ab9 */ /* 0x000fe40000000a00 */
[----:B------:R-:W-:Y:S01]  /*8080*/  IMAD.IADD R9, R9, 0x1, R11 ;  /* 0x0000000109097824 */ /* 0x000fe200078e020b */
        /* <DEDUP_REMOVED lines=24> */
[----:B------:R-:W-:Y:S02]  /*8210*/  SHF.R.S32.HI R4, RZ, 0x1f, R154 ;  /* 0x0000001fff047819 */ /* 0x000fe4000001149a */
[----:B------:R-:W-:-:S02]  /*8220*/  SHF.R.S32.HI R23, RZ, 0x1f, R155 ;  /* 0x0000001fff177819 */ /* 0x000fc4000001149b */
[----:B------:R-:W-:Y:S02]  /*8230*/  SHF.R.S32.HI R24, RZ, 0x1f, R156 ;  /* 0x0000001fff187819 */ /* 0x000fe4000001149c */
[----:B------:R-:W-:Y:S01]  /*8240*/  SHF.R.S32.HI R25, RZ, 0x1f, R157 ;  /* 0x0000001fff197819 */ /* 0x000fe2000001149d */
[----:B-1----:R-:W-:Y:S06]  /*8250*/  @P2 BRA `(.L_x_13028) ;  /* 0x0000000000802947 */ /* 0x002fec0003800000 */
[----:B------:R-:W-:Y:S02]  /*8260*/  ULDC UR4, c[0x0][0xac8] ;  /* 0x0002b20000047ab9 */ /* 0x000fe40000000800 */
[----:B-----5:R-:W-:Y:S02]  /*8270*/  ISETP.GE.AND P4, PT, R60, UR4, PT ;  /* 0x000000043c007c0c */ /* 0x020fe4000bf86270 */
[----:B------:R-:W-:Y:S02]  /*8280*/  ISETP.GE.AND P2, PT, R58, UR4, PT ;  /* 0x000000043a007c0c */ /* 0x000fe4000bf46270 */
[----:B------:R-:W-:Y:S02]  /*8290*/  ISETP.GE.AND P1, PT, R56, UR4, PT ;  /* 0x0000000438007c0c */ /* 0x000fe4000bf26270 */
[----:B------:R-:W-:-:S07]  /*82a0*/  ISETP.GE.AND P5, PT, R26, UR4, PT ;  /* 0x000000041a007c0c */ /* 0x000fce000bfa6270 */
[----:B0-2---:R-:W-:Y:S02]  /*82b0*/  @!P4 IMAD.WIDE R8, R60, 0x4, R10 ;  /* 0x000000043c08c825 */ /* 0x005fe400078e020a */
[-C--:B------:R-:W-:Y:S02]  /*82c0*/  @!P2 LEA R12, P6, R58, R10.reuse, 0x2 ;  /* 0x0000000a3a0ca211 */ /* 0x080fe400078c10ff */
[----:B------:R-:W-:Y:S01]  /*82d0*/  @!P1 LEA R14, P3, R56, R10, 0x2 ;  /* 0x0000000a380e9211 */ /* 0x000fe200078610ff */
[----:B------:R0:W-:Y:S01]  /*82e0*/  @!P4 ST.E.64 desc[UR36][R8.64], R20 ;  /* 0x000000140800c985 */ /* 0x0001e2000c101b24 */
[-C--:B------:R-:W-:Y:S02]  /*82f0*/  @!P2 LEA.HI.X R13, R58, R11.reuse, R59, 0x2, P6 ;  /* 0x0000000b3a0da211 */ /* 0x080fe400030f143b */
[----:B------:R-:W-:Y:S02]  /*8300*/  ISETP.GE.AND P4, PT, R157, UR4, PT ;  /* 0x000000049d007c0c */ /* 0x000fe4000bf86270 */
[----:B------:R-:W-:Y:S01]  /*8310*/  @!P1 LEA.HI.X R15, R56, R11, R57, 0x2, P3 ;  /* 0x0000000b380f9211 */ /* 0x000fe200018f1439 */
[----:B------:R1:W-:Y:S01]  /*8320*/  @!P2 ST.E.64 desc[UR36][R12.64], R28 ;  /* 0x0000001c0c00a985 */ /* 0x0003e2000c101b24 */
[----:B------:R-:W-:-:S02]  /*8330*/  ISETP.GE.AND P3, PT, R156, UR4, PT ;  /* 0x000000049c007c0c */ /* 0x000fc4000bf66270 */
[-C--:B------:R-:W-:Y:S01]  /*8340*/  @!P5 LEA R16, P6, R26, R10.reuse, 0x2 ;  /* 0x0000000a1a10d211 */ /* 0x080fe200078c10ff */
[----:B------:R3:W-:Y:S01]  /*8350*/  @!P1 ST.E.64 desc[UR36][R14.64], R30 ;  /* 0x0000001e0e009985 */ /* 0x0007e2000c101b24 */
[----:B------:R-:W-:Y:S02]  /*8360*/  ISETP.GE.AND P2, PT, R155, UR4, PT ;  /* 0x000000049b007c0c */ /* 0x000fe4000bf46270 */
[----:B------:R-:W-:Y:S02]  /*8370*/  ISETP.GE.AND P1, PT, R154, UR4, PT ;  /* 0x000000049a007c0c */ /* 0x000fe4000bf26270 */
[----:B------:R-:W-:Y:S02]  /*8380*/  @!P5 LEA.HI.X R17, R26, R11, R27, 0x2, P6 ;  /* 0x0000000b1a11d211 */ /* 0x000fe400030f141b */
[----:B------:R-:W-:-:S03]  /*8390*/  @!P4 LEA R18, P6, R157, R10, 0x2 ;  /* 0x0000000a9d12c211 */ /* 0x000fc600078c10ff */
        /* <DEDUP_REMOVED lines=12> */
.L_x_13028:
[----:B------:R-:W-:Y:S05]  /*8460*/  BSYNC B1 ;  /* 0x0000000000017941 */ /* 0x000fea0003800000 */
.L_x_13027:
[----:B--23--:R1:W2:Y:S04]  /*8470*/  SHFL.IDX PT, R11, R3, 0x1, 0x1c1f ;  /* 0x003c1f00030b7f89 */ /* 0x00c2a800000e0000 */
[----:B0-----:R1:W0:Y:S01]  /*8480*/  SHFL.IDX PT, R10, R0, 0x1, 0x1c1f ;  /* 0x003c1f00000a7f89 */ /* 0x00122200000e0000 */
[----:B------:R-:W-:Y:S05]  /*8490*/  @P0 BRA `(.L_x_13026) ;  /* 0x0000000800fc0947 */ /* 0x000fea0003800000 */
[----:B------:R-:W-:Y:S02]  /*84a0*/  ULDC UR4, c[0x0][0xac8] ;  /* 0x0002b20000047ab9 */ /* 0x000fe40000000800 */
[----:B-----5:R-:W-:Y:S02]  /*84b0*/  ISETP.GE.AND P0, PT, R60, UR4, PT ;  /* 0x000000043c007c0c */ /* 0x020fe4000bf06270 */
[----:B------:R-:W-:Y:S02]  /*84c0*/  ISETP.GE.AND P5, PT, R58, UR4, PT ;  /* 0x000000043a007c0c */ /* 0x000fe4000bfa6270 */
[----:B------:R-:W-:Y:S02]  /*84d0*/  ISETP.GE.AND P3, PT, R56, UR4, PT ;  /* 0x0000000438007c0c */ /* 0x000fe4000bf66270 */
[----:B------:R-:W-:Y:S02]  /*84e0*/  ISETP.GE.AND P2, PT, R26, UR4, PT ;  /* 0x000000041a007c0c */ /* 0x000fe4000bf46270 */
[----:B------:R-:W-:-:S05]  /*84f0*/  ISETP.GE.AND P1, PT, R157, UR4, PT ;  /* 0x000000049d007c0c */ /* 0x000fca000bf26270 */
[----:B0-2---:R-:W-:Y:S02]  /*8500*/  @!P0 IMAD.WIDE R8, R60, 0x4, R10 ;  /* 0x000000043c088825 */ /* 0x005fe400078e020a */
[-C--:B------:R-:W-:Y:S02]  /*8510*/  @!P5 LEA R12, P4, R58, R10.reuse, 0x2 ;  /* 0x0000000a3a0cd211 */ /* 0x080fe400078810ff */
[----:B------:R-:W-:Y:S01]  /*8520*/  @!P3 LEA R14, P6, R56, R10, 0x2 ;  /* 0x0000000a380eb211 */ /* 0x000fe200078c10ff */
[----:B------:R0:W-:Y:S01]  /*8530*/  @!P0 ST.E.64 desc[UR36][R8.64], R42 ;  /* 0x0000002a08008985 */ /* 0x0001e2000c101b24 */
[----:B------:R-:W-:Y:S02]  /*8540*/  ISETP.GE.AND P0, PT, R156, UR4, PT ;  /* 0x000000049c007c0c */ /* 0x000fe4000bf06270 */
[----:B------:R-:W-:Y:S02]  /*8550*/  @!P5 LEA.HI.X R13, R58, R11, R59, 0x2, P4 ;  /* 0x0000000b3a0dd211 */ /* 0x000fe400020f143b */
[----:B------:R-:W-:-:S02]  /*8560*/  ISETP.GE.AND P4, PT, R155, UR4, PT ;  /* 0x000000049b007c0c */ /* 0x000fc4000bf86270 */
[----:B------:R-:W-:Y:S01]  /*8570*/  @!P3 LEA.HI.X R15, R56, R11, R57, 0x2, P6 ;  /* 0x0000000b380fb211 */ /* 0x000fe200030f1439 */
[----:B------:R3:W-:Y:S01]  /*8580*/  @!P5 ST.E.64 desc[UR36][R12.64], R44 ;  /* 0x0000002c0c00d985 */ /* 0x0007e2000c101b24 */
[----:B------:R-:W-:-:S03]  /*8590*/  @!P2 LEA R16, P5, R26, R10, 0x2 ;  /* 0x0000000a1a10a211 */ /* 0x000fc600078a10ff */
[----:B------:R3:W-:Y:S01]  /*85a0*/  @!P3 ST.E.64 desc[UR36][R14.64], R46 ;  /* 0x0000002e0e00b985 */ /* 0x0007e2000c101b24 */
[-C--:B------:R-:W-:Y:S02]  /*85b0*/  @!P2 LEA.HI.X R17, R26, R11.reuse, R27, 0x2, P5 ;  /* 0x0000000b1a11a211 */ /* 0x080fe400028f141b */
[-C--:B0-----:R-:W-:Y:S02]  /*85c0*/  @!P1 LEA R8, P6, R157, R10.reuse, 0x2 ;  /* 0x0000000a9d089211 */ /* 0x081fe400078c10ff */
[CC--:B------:R-:W-:Y:S01]  /*85d0*/  @!P0 LEA R18, P3, R156.reuse, R10.reuse, 0x2 ;  /* 0x0000000a9c128211 */ /* 0x0c0fe200078610ff */
[----:B------:R3:W-:Y:S01]  /*85e0*/  @!P2 ST.E.64 desc[UR36][R16.64], R48 ;  /* 0x000000301000a985 */ /* 0x0007e2000c101b24 */
[----:B------:R-:W-:Y:S02]  /*85f0*/  @!P4 LEA R20, P5, R155, R10, 0x2 ;  /* 0x0000000a9b14c211 */ /* 0x000fe400078a10ff */
[-C--:B------:R-:W-:Y:S02]  /*8600*/  @!P1 LEA.HI.X R9, R157, R11.reuse, R25, 0x2, P6 ;  /* 0x0000000b9d099211 */ /* 0x080fe400030f1419 */
[----:B------:R-:W-:-:S02]  /*8610*/  @!P0 LEA.HI.X R19, R156, R11, R24, 0x2, P3 ;  /* 0x0000000b9c138211 */ /* 0x000fc400018f1418 */
[----:B------:R-:W-:Y:S01]  /*8620*/  @!P4 LEA.HI.X R21, R155, R11, R23, 0x2, P5 ;  /* 0x0000000b9b15c211 */ /* 0x000fe200028f1417 */
[----:B------:R3:W-:Y:S04]  /*8630*/  @!P1 ST.E.64 desc[UR36][R8.64], R50 ;  /* 0x0000003208009985 */ /* 0x0007e8000c101b24 */
[----:B------:R3:W-:Y:S01]  /*8640*/  @!P0 ST.E.64 desc[UR36][R18.64], R52 ;  /* 0x0000003412008985 */ /* 0x0007e2000c101b24 */
[----:B------:R-:W-:-:S03]  /*8650*/  ISETP.GE.AND P0, PT, R154, UR4, PT ;  /* 0x000000049a007c0c */ /* 0x000fc6000bf06270 */
[----:B------:R3:W-:Y:S10]  /*8660*/  @!P4 ST.E.64 desc[UR36][R20.64], R54 ;  /* 0x000000361400c985 */ /* 0x0007f4000c101b24 */
[----:B------:R-:W-:Y:S05]  /*8670*/  @P0 BRA `(.L_x_13026) ;  /* 0x0000000800840947 */ /* 0x000fea0003800000 */
[----:B---3--:R-:W-:-:S04]  /*8680*/  LEA R8, P0, R154, R10, 0x2 ;  /* 0x0000000a9a087211 */ /* 0x008fc800078010ff */
[----:B------:R-:W-:-:S05]  /*8690*/  LEA.HI.X R9, R154, R11, R4, 0x2, P0 ;  /* 0x0000000b9a097211 */ /* 0x000fca00000f1404 */
[----:B------:R4:W-:Y:S01]  /*86a0*/  ST.E.64 desc[UR36][R8.64], R118 ;  /* 0x0000007608007985 */ /* 0x0009e2000c101b24 */
[----:B------:R-:W-:Y:S05]  /*86b0*/  BRA `(.L_x_13026) ;  /* 0x0000000800747947 */ /* 0x000fea0003800000 */
.L_x_13023:
[----:B------:R-:W3:Y:S01]  /*86c0*/  LDC.64 R10, c[0x0][0xc00] ;  /* 0x00030000ff0a7b82 */ /* 0x000ee20000000a00 */
[----:B------:R-:W-:Y:S01]  /*86d0*/  ULDC.64 UR4, c[0x0][0xc08] ;  /* 0x0003020000047ab9 */ /* 0x000fe20000000a00 */
[----:B------:R-:W-:Y:S02]  /*86e0*/  MOV R3, RZ ;  /* 0x000000ff00037202 */ /* 0x000fe40000000f00 */
[----:B------:R-:W-:-:S04]  /*86f0*/  ISETP.NE.U32.AND P1, PT, RZ, UR4, PT ;  /* 0x00000004ff007c0c */ /* 0x000fc8000bf25070 */
[----:B------:R-:W4:Y:S01]  /*8700*/  LDC.64 R8, c[0x0][0xc00] ;  /* 0x00030000ff087b82 */ /* 0x000f220000000a00 */
[----:B------:R-:W-:Y:S02]  /*8710*/  ISETP.NE.AND.EX P1, PT, RZ, UR5, PT, P1 ;  /* 0x00000005ff007c0c */ /* 0x000fe4000bf25310 */
[----:B---3--:R-:W-:-:S04]  /*8720*/  ISETP.NE.U32.AND P0, PT, R10, RZ, PT ;  /* 0x000000ff0a00720c */ /* 0x008fc80003f05070 */
[----:B------:R-:W-:Y:S01]  /*8730*/  ISETP.NE.AND.EX P0, PT, R11, RZ, PT, P0 ;  /* 0x000000ff0b00720c */ /* 0x000fe20003f05300 */
[----:B----4-:R-:W-:-:S06]  /*8740*/  IMAD.WIDE R10, R17, 0x4, R8 ;  /* 0x00000004110a7825 */ /* 0x010fcc00078e0208 */
[C---:B------:R-:W-:Y:S01]  /*8750*/  @P1 LEA R8, P2, R17.reuse, UR4, 0x2 ;  /* 0x0000000411081c11 */ /* 0x040fe2000f8410ff */
[----:B------:R-:W-:Y:S02]  /*8760*/  ULDC UR4, c[0x0][0xa88] ;  /* 0x0002a20000047ab9 */ /* 0x000fe40000000800 */
[----:B------:R-:W-:Y:S01]  /*8770*/  IMAD.U32 R0, RZ, RZ, UR4 ;  /* 0x00000004ff007e24 */ /* 0x000fe2000f8e00ff */
[----:B------:R-:W-:Y:S02]  /*8780*/  @P1 LEA.HI.X R9, R17, UR5, R153, 0x2, P2 ;  /* 0x0000000511091c11 */ /* 0x000fe400090f1499 */
[----:B------:R3:W5:Y:S04]  /*8790*/  @P0 LDG.E R3, desc[UR36][R10.64] ;  /* 0x000000240a030981 */ /* 0x000768000c1e1900 */
[----:B------:R3:W5:Y:S01]  /*87a0*/  @P1 LDG.E R0, desc[UR36][R8.64] ;  /* 0x0000002408001981 */ /* 0x000762000c1e1900 */
[----:B------:R-:W-:Y:S01]  /*87b0*/  ISETP.NE.AND P2, PT, R19, RZ, PT ;  /* 0x000000ff1300720c */ /* 0x000fe20003f45270 */
[----:B--2---:R-:W2:-:S12]  /*87c0*/  S2R R4, SR_TID.X ;  /* 0x0000000000047919 */ /* 0x004e980000002100 */
[----:B------:R-:W4:Y:S01]  /*87d0*/  @!P2 LDC R19, c[0x0][0xad4] ;  /* 0x0002b500ff13ab82 */ /* 0x000f220000000800 */
[----:B--2---:R-:W-:Y:S01]  /*87e0*/  VIADD R26, R4, 0xffffff80 ;  /* 0xffffff80041a7836 */ /* 0x004fe20000000000 */
[----:B----4-:R-:W-:-:S04]  /*87f0*/  ISETP.GT.AND P2, PT, R19, 0x1, PT ;  /* 0x000000011300780c */ /* 0x010fc80003f44270 */
[----:B------:R-:W-:Y:S01]  /*8800*/  ISETP.GT.AND P3, PT, R26, 0xbf, PT ;  /* 0x000000bf1a00780c */ /* 0x000fe20003f64270 */
[----:B---3--:R-:W-:-:S12]  /*8810*/  @P1 BRA `(.L_x_13029) ;  /* 0x0000000000101947 */ /* 0x008fd80003800000 */
[----:B------:R-:W-:Y:S05]  /*8820*/  @!P0 BRA `(.L_x_13029) ;  /* 0x00000000000c8947 */ /* 0x000fea0003800000 */
[----:B------:R-:W2:Y:S04]  /*8830*/  LDG.E R9, desc[UR36][R10.64] ;  /* 0x000000240a097981 */ /* 0x000ea8000c1e1900 */
[----:B-----5:R-:W2:Y:S02]  /*8840*/  LDG.E R0, desc[UR36][R10.64+0x4] ;  /* 0x000004240a007981 */ /* 0x020ea4000c1e1900 */
[----:B--2---:R-:W-:-:S07]  /*8850*/  IMAD.IADD R0, R0, 0x1, -R9 ;  /* 0x0000000100007824 */ /* 0x004fce00078e0a09 */
.L_x_13029:
[----:B------:R-:W-:Y:S01]  /*8860*/  BSSY B1, `(.L_x_13030) ;  /* 0x0000037000017945 */ /* 0x000fe20003800000 */
[----:B------:R-:W-:Y:S02]  /*8870*/  SEL R27, R17, RZ, !P0 ;  /* 0x000000ff111b7207 */ /* 0x000fe40004000000 */
[----:B------:R-:W-:Y:S02]  /*8880*/  SEL R153, R153, RZ, !P0 ;  /* 0x000000ff99997207 */ /* 0x000fe40004000000 */
[----:B-----5:R-:W-:Y:S01]  /*8890*/  SHF.R.S32.HI R24, RZ, 0x1f, R3 ;  /* 0x0000001fff187819 */ /* 0x020fe20000011403 */
[----:B------:R-:W-:Y:S06]  /*88a0*/  @P3 BRA `(.L_x_13031) ;  /* 0x0000000000c83947 */ /* 0x000fec0003800000 */
[----:B------:R-:W2:Y:S01]  /*88b0*/  LDC R33, c[0x0][0xbe8] ;  /* 0x0002fa00ff217b82 */ /* 0x000ea20000000800 */
[----:B------:R-:W-:-:S04]  /*88c0*/  IMAD R4, R23, 0xc0, R4 ;  /* 0x000000c017047824 */ /* 0x000fc800078e0204 */
[----:B------:R-:W-:Y:S02]  /*88d0*/  VIADD R29, R4, 0xffffff80 ;  /* 0xffffff80041d7836 */ /* 0x000fe40000000000 */
[----:B--2---:R-:W-:-:S05]  /*88e0*/  IMAD R8, R0, R33, RZ ;  /* 0x0000002100087224 */ /* 0x004fca00078e02ff */
[----:B------:R-:W-:-:S13]  /*88f0*/  ISETP.GE.AND P0, PT, R29, R8, PT ;  /* 0x000000081d00720c */ /* 0x000fda0003f06270 */
[----:B------:R-:W-:Y:S05]  /*8900*/  @P0 BRA `(.L_x_13031) ;  /* 0x0000000000b00947 */ /* 0x000fea0003800000 */
[----:B------:R-:W2:Y:S01]  /*8910*/  LDL.LU R28, [R1+0xc] ;  /* 0x00000c00011c7983 */ /* 0x000ea20000300800 */
[----:B------:R-:W-:Y:S01]  /*8920*/  ISETP.NE.AND P1, PT, R33, 0x1, PT ;  /* 0x000000012100780c */ /* 0x000fe20003f25270 */
[----:B------:R-:W-:Y:S01]  /*8930*/  IMAD.MOV.U32 R20, RZ, RZ, 0x9b8 ;  /* 0x000009b8ff147424 */ /* 0x000fe200078e00ff */
[----:B------:R-:W-:Y:S01]  /*8940*/  ISETP.GT.AND P0, PT, R19, 0x1, PT ;  /* 0x000000011300780c */ /* 0x000fe20003f04270 */
[----:B------:R-:W3:Y:S01]  /*8950*/  LDC.64 R30, c[0x0][0xba8] ;  /* 0x0002ea00ff1e7b82 */ /* 0x000ee20000000a00 */
[----:B------:R-:W-:Y:S02]  /*8960*/  MOV R19, R29 ;  /* 0x0000001d00137202 */ /* 0x000fe40000000f00 */
[----:B------:R-:W-:-:S05]  /*8970*/  SEL R20, R20, 0x978, P0 ;  /* 0x0000097814147807 */ /* 0x000fca0000000000 */
[----:B------:R-:W4:Y:S08]  /*8980*/  LDC.64 R10, c[0x0][R20+0x220] ;  /* 0x00008800140a7b82 */ /* 0x000f300000000a00 */
[----:B------:R-:W5:Y:S08]  /*8990*/  @P1 LDC R4, c[0x0][0xbec] ;  /* 0x0002fb00ff041b82 */ /* 0x000f700000000800 */
[----:B------:R-:W3:Y:S08]  /*89a0*/  LDC.64 R8, c[0x0][R20+0x218] ;  /* 0x0000860014087b82 */ /* 0x000ef00000000a00 */
[----:B------:R-:W3:Y:S01]  /*89b0*/  @P1 LDC R25, c[0x0][0xbf0] ;  /* 0x0002fc00ff191b82 */ /* 0x000ee20000000800 */
[----:B----4-:R-:W-:-:S02]  /*89c0*/  IMAD R11, R11, R27, RZ ;  /* 0x0000001b0b0b7224 */ /* 0x010fc400078e02ff */
[----:B-1----:R-:W-:-:S05]  /*89d0*/  IMAD.WIDE.U32 R16, R10, R27, RZ ;  /* 0x0000001b0a107225 */ /* 0x002fca00078e00ff */
[----:B------:R-:W1:Y:S01]  /*89e0*/  LDC.64 R12, c[0x0][R20+0x228] ;  /* 0x00008a00140c7b82 */ /* 0x000e620000000a00 */
[----:B-----5:R-:W-:-:S07]  /*89f0*/  @P1 IMAD.HI.U32 R4, R29, R4, RZ ;  /* 0x000000041d041227 */ /* 0x020fce00078e00ff */
[----:B0-----:R-:W0:Y:S01]  /*8a00*/  LDC.64 R14, c[0x0][R20+0x210] ;  /* 0x00008400140e7b82 */ /* 0x001e220000000a00 */
[-C--:B---3--:R-:W-:Y:S02]  /*8a10*/  IMAD R21, R9, R18.reuse, RZ ;  /* 0x0000001209157224 */ /* 0x088fe400078e02ff */
[----:B------:R-:W-:-:S04]  /*8a20*/  IMAD.WIDE.U32 R8, R8, R18, RZ ;  /* 0x0000001208087225 */ /* 0x000fc800078e00ff */
[----:B------:R-:W-:Y:S01]  /*8a30*/  IMAD.IADD R21, R9, 0x1, R21 ;  /* 0x0000000109157824 */ /* 0x000fe200078e0215 */
[----:B------:R-:W-:Y:S01]  /*8a40*/  @P1 SHF.R.U32.HI R19, RZ, R25, R4 ;  /* 0x00000019ff131219 */ /* 0x000fe20000011604 */
[----:B------:R-:W-:Y:S01]  /*8a50*/  IMAD R25, R10, R153, R11 ;  /* 0x000000990a197224 */ /* 0x000fe200078e020b */
[----:B------:R-:W3:Y:S01]  /*8a60*/  @!P0 LDC R30, c[0x0][0xb50] ;  /* 0x0002d400ff1e8b82 */ /* 0x000ee20000000800 */
[----:B------:R-:W-:Y:S02]  /*8a70*/  IADD3 R4, P1, P3, R16, R8, R3 ;  /* 0x0000000810047210 */ /* 0x000fe40007b3e003 */
[----:B------:R-:W-:Y:S02]  /*8a80*/  IMAD.MOV R10, RZ, RZ, -R19 ;  /* 0x000000ffff0a7224 */ /* 0x000fe400078e0a13 */
[----:B------:R-:W-:-:S03]  /*8a90*/  IMAD.IADD R25, R17, 0x1, R25 ;  /* 0x0000000111197824 */ /* 0x000fc600078e0219 */
[----:B------:R-:W4:Y:S01]  /*8aa0*/  @!P0 LDC R31, c[0x0][0xb54] ;  /* 0x0002d500ff1f8b82 */ /* 0x000f220000000800 */
[----:B--2---:R-:W-:-:S05]  /*8ab0*/  SEL R11, R28, RZ, P0 ;  /* 0x000000ff1c0b7207 */ /* 0x004fca0000000000 */
[----:B-1----:R-:W-:-:S04]  /*8ac0*/  IMAD.WIDE.U32 R8, R12, R11, RZ ;  /* 0x0000000b0c087225 */ /* 0x002fc800078e00ff */
        /* <DEDUP_REMOVED lines=11> */
[----:B---3--:R-:W-:-:S03]  /*8b80*/  LEA R10, P0, R8, R30, 0x2 ;  /* 0x0000001e080a7211 */ /* 0x008fc600078010ff */
[----:B------:R-:W-:Y:S01]  /*8b90*/  IMAD.IADD R4, R9, 0x1, R13 ;  /* 0x0000000109047824 */ /* 0x000fe200078e020d */
[----:B------:R-:W-:-:S04]  /*8ba0*/  MOV R9, 0xff800000 ;  /* 0xff80000000097802 */ /* 0x000fc80000000f00 */
[----:B----4-:R-:W-:-:S05]  /*8bb0*/  LEA.HI.X R11, R8, R31, R4, 0x2, P0 ;  /* 0x0000001f080b7211 */ /* 0x010fca00000f1404 */
[----:B------:R2:W-:Y:S02]  /*8bc0*/  STG.E desc[UR36][R10.64], R9 ;  /* 0x000000090a007986 */ /* 0x0005e4000c101924 */
.L_x_13031:
[----:B------:R-:W-:Y:S05]  /*8bd0*/  BSYNC B1 ;  /* 0x0000000000017941 */ /* 0x000fea0003800000 */
.L_x_13030:
[----:B------:R-:W-:Y:S05]  /*8be0*/  @P2 BRA `(.L_x_13026) ;  /* 0x0000000400282947 */ /* 0x000fea0003800000 */
[----:B------:R-:W3:Y:S01]  /*8bf0*/  LDC R15, c[0x0][0xbe8] ;  /* 0x0002fa00ff0f7b82 */ /* 0x000ee20000000800 */
[----:B-1----:R-:W-:Y:S01]  /*8c00*/  SHF.R.S32.HI R16, RZ, 0x1f, R26 ;  /* 0x0000001fff107819 */ /* 0x002fe2000001141a */
[----:B------:R-:W-:Y:S01]  /*8c10*/  ULDC.64 UR4, c[0x0][0xaa0] ;  /* 0x0002a80000047ab9 */ /* 0x000fe20000000a00 */
[----:B------:R-:W-:Y:S01]  /*8c20*/  ULDC.64 UR6, c[0x0][0xaf0] ;  /* 0x0002bc0000067ab9 */ /* 0x000fe20000000a00 */
[----:B------:R-:W-:Y:S01]  /*8c30*/  IMAD R4, R24, UR4, RZ ;  /* 0x0000000418047c24 */ /* 0x000fe2000f8e02ff */
[----:B------:R-:W-:Y:S01]  /*8c40*/  LEA.HI R16, R16, R26, RZ, 0x3 ;  /* 0x0000001a10107211 */ /* 0x000fe200078f18ff */
[----:B--2---:R-:W-:-:S03]  /*8c50*/  IMAD.WIDE.U32 R8, R3, UR4, RZ ;  /* 0x0000000403087c25 */ /* 0x004fc6000f8e00ff */
[----:B------:R-:W-:Y:S01]  /*8c60*/  SHF.R.S32.HI R16, RZ, 0x3, R16 ;  /* 0x00000003ff107819 */ /* 0x000fe20000011410 */
[----:B------:R-:W-:Y:S01]  /*8c70*/  IMAD R11, R3, UR5, R4 ;  /* 0x00000005030b7c24 */ /* 0x000fe2000f8e0204 */
[----:B------:R-:W-:Y:S01]  /*8c80*/  ULDC.64 UR4, c[0x0][0xae8] ;  /* 0x0002ba0000047ab9 */ /* 0x000fe20000000a00 */
[----:B------:R-:W-:Y:S02]  /*8c90*/  IMAD R10, R153, UR6, RZ ;  /* 0x00000006990a7c24 */ /* 0x000fe4000f8e02ff */
[----:B------:R-:W-:Y:S02]  /*8ca0*/  IMAD R4, R22, 0x30, R16 ;  /* 0x0000003016047824 */ /* 0x000fe400078e0210 */
[----:B------:R-:W-:Y:S02]  /*8cb0*/  IMAD.IADD R9, R9, 0x1, R11 ;  /* 0x0000000109097824 */ /* 0x000fe400078e020b */
[----:B------:R-:W-:Y:S02]  /*8cc0*/  IMAD R12, R23, 0xc0, R4 ;  /* 0x000000c0170c7824 */ /* 0x000fe400078e0204 */
[----:B------:R-:W-:Y:S01]  /*8cd0*/  IMAD.WIDE.U32 R8, R18, UR4, R8 ;  /* 0x0000000412087c25 */ /* 0x000fe2000f8e0008 */
[----:B---3--:R-:W-:-:S03]  /*8ce0*/  ISETP.NE.AND P0, PT, R15, 0x1, PT ;  /* 0x000000010f00780c */ /* 0x008fc60003f05270 */
[----:B------:R-:W-:Y:S02]  /*8cf0*/  IMAD.MOV.U32 R3, RZ, RZ, R12 ;  /* 0x000000ffff037224 */ /* 0x000fe400078e000c */
[----:B------:R-:W-:Y:S01]  /*8d00*/  IMAD R9, R18, UR5, R9 ;  /* 0x0000000512097c24 */ /* 0x000fe2000f8e0209 */
[----:B------:R-:W-:Y:S01]  /*8d10*/  ULDC.64 UR4, c[0x0][0xae0] ;  /* 0x0002b80000047ab9 */ /* 0x000fe20000000a00 */
[----:B------:R-:W-:-:S06]  /*8d20*/  IMAD.WIDE.U32 R8, R27, UR6, R8 ;  /* 0x000000061b087c25 */ /* 0x000fcc000f8e0008 */
[----:B------:R-:W1:Y:S08]  /*8d30*/  @P0 LDC R13, c[0x0][0xbec] ;  /* 0x0002fb00ff0d0b82 */ /* 0x000e700000000800 */
[----:B------:R-:W2:Y:S01]  /*8d40*/  @P0 LDC R17, c[0x0][0xbf0] ;  /* 0x0002fc00ff110b82 */ /* 0x000ea20000000800 */
[----:B-1----:R-:W-:-:S04]  /*8d50*/  @P0 IMAD.HI.U32 R4, R12, R13, RZ ;  /* 0x0000000d0c040227 */ /* 0x002fc800078e00ff */
[----:B------:R-:W-:Y:S02]  /*8d60*/  IMAD R13, R27, UR7, R10 ;  /* 0x000000071b0d7c24 */ /* 0x000fe4000f8e020a */
[----:B------:R-:W-:Y:S01]  /*8d70*/  IMAD R27, R0, R15, RZ ;  /* 0x0000000f001b7224 */ /* 0x000fe200078e02ff */
[----:B--2---:R-:W-:Y:S01]  /*8d80*/  @P0 SHF.R.U32.HI R3, RZ, R17, R4 ;  /* 0x00000011ff030219 */ /* 0x004fe20000011604 */
[----:B------:R-:W-:-:S03]  /*8d90*/  IMAD.IADD R9, R9, 0x1, R13 ;  /* 0x0000000109097824 */ /* 0x000fc600078e020d */
[--C-:B------:R-:W-:Y:S01]  /*8da0*/  SHF.R.S32.HI R4, RZ, 0x1f, R3.reuse ;  /* 0x0000001fff047819 */ /* 0x100fe20000011403 */
[----:B------:R-:W-:Y:S02]  /*8db0*/  IMAD.MOV R11, RZ, RZ, -R3 ;  /* 0x000000ffff0b7224 */ /* 0x000fe400078e0a03 */
[----:B------:R-:W-:-:S04]  /*8dc0*/  IMAD.WIDE.U32 R8, R3, UR4, R8 ;  /* 0x0000000403087c25 */ /* 0x000fc8000f8e0008 */
[----:B------:R-:W-:Y:S02]  /*8dd0*/  IMAD R11, R15, R11, R12 ;  /* 0x0000000b0f0b7224 */ /* 0x000fe400078e020c */
        /* <DEDUP_REMOVED lines=8> */
[----:B------:R-:W-:Y:S01]  /*8e60*/  ULDC.64 UR4, c[0x0][0xa80] ;  /* 0x0002a00000047ab9 */ /* 0x000fe20000000a00 */
[----:B------:R-:W-:Y:S01]  /*8e70*/  IMAD R4, R23, 0xc0, R16 ;  /* 0x000000c017047824 */ /* 0x000fe200078e0210 */
[----:B------:R-:W-:Y:S02]  /*8e80*/  SHF.R.S32.HI R16, RZ, 0x1f, R152 ;  /* 0x0000001fff107819 */ /* 0x000fe40000011498 */
[----:B------:R-:W-:Y:S01]  /*8e90*/  IADD3 R3, R9, R3, RZ ;  /* 0x0000000309037210 */ /* 0x000fe20007ffe0ff */
[----:B------:R-:W-:Y:S01]  /*8ea0*/  VIADD R0, R4, 0x30 ;  /* 0x0000003004007836 */ /* 0x000fe20000000000 */
[----:B------:R-:W-:Y:S01]  /*8eb0*/  LEA R9, P0, R8, UR4, 0x1 ;  /* 0x0000000408097c11 */ /* 0x000fe2000f8008ff */
[----:B------:R-:W-:-:S03]  /*8ec0*/  ULDC UR4, c[0x0][0xac8] ;  /* 0x0002b20000047ab9 */ /* 0x000fc60000000800 */
[----:B0-----:R-:W-:Y:S01]  /*8ed0*/  LEA.HI.X R14, R8, UR5, R3, 0x1, P0 ;  /* 0x00000005080e7c11 */ /* 0x001fe200080f0c03 */
[----:B------:R-:W0:Y:S01]  /*8ee0*/  SHFL.IDX PT, R13, R9, RZ, 0x181f ;  /* 0x00181fff090d7589 */ /* 0x000e2200000e0000 */
[----:B------:R-:W-:Y:S01]  /*8ef0*/  ISETP.GE.AND P0, PT, R152, UR4, PT ;  /* 0x0000000498007c0c */ /* 0x000fe2000bf06270 */
[C---:B------:R-:W-:Y:S02]  /*8f00*/  VIADD R3, R4.reuse, 0x60 ;  /* 0x0000006004037836 */ /* 0x040fe40000000000 */
[----:B------:R-:W1:Y:S01]  /*8f10*/  SHFL.IDX PT, R17, R9, 0x1, 0x181f ;  /* 0x00381f0009117f89 */ /* 0x000e6200000e0000 */
[CC--:B------:R-:W-:Y:S01]  /*8f20*/  ISETP.GE.OR P3, PT, R4.reuse, R27.reuse, P0 ;  /* 0x0000001b0400720c */ /* 0x0c0fe20000766670 */
[----:B------:R-:W-:Y:S01]  /*8f30*/  VIADD R4, R4, 0x90 ;  /* 0x0000009004047836 */ /* 0x000fe20000000000 */
[-C--:B------:R-:W-:Y:S01]  /*8f40*/  ISETP.GE.OR P2, PT, R0, R27.reuse, P0 ;  /* 0x0000001b0000720c */ /* 0x080fe20000746670 */
[----:B------:R-:W2:Y:S01]  /*8f50*/  SHFL.IDX PT, R21, R9, 0x2, 0x181f ;  /* 0x00581f0009157f89 */ /* 0x000ea200000e0000 */
[----:B------:R-:W-:-:S02]  /*8f60*/  ISETP.GE.OR P1, PT, R3, R27, P0 ;  /* 0x0000001b0300720c */ /* 0x000fc40000726670 */
[----:B------:R-:W-:Y:S01]  /*8f70*/  ISETP.GE.OR P0, PT, R4, R27, P0 ;  /* 0x0000001b0400720c */ /* 0x000fe20000706670 */
[----:B------:R-:W3:Y:S04]  /*8f80*/  SHFL.IDX PT, R11, R14, RZ, 0x181f ;  /* 0x00181fff0e0b7589 */ /* 0x000ee800000e0000 */
[----:B------:R3:W4:Y:S04]  /*8f90*/  SHFL.IDX PT, R25, R9, 0x3, 0x181f ;  /* 0x00781f0009197f89 */ /* 0x00072800000e0000 */
[----:B------:R-:W5:Y:S04]  /*8fa0*/  SHFL.IDX PT, R15, R14, 0x1, 0x181f ;  /* 0x00381f000e0f7f89 */ /* 0x000f6800000e0000 */
[----:B------:R-:W5:Y:S01]  /*8fb0*/  SHFL.IDX PT, R19, R14, 0x2, 0x181f ;  /* 0x00581f000e137f89 */ /* 0x000f6200000e0000 */
[----:B0-----:R-:W-:-:S03]  /*8fc0*/  @!P3 LEA R8, P6, R152, R13, 0x1 ;  /* 0x0000000d9808b211 */ /* 0x001fc600078c08ff */
[----:B------:R4:W0:Y:S01]  /*8fd0*/  SHFL.IDX PT, R23, R14, 0x3, 0x181f ;  /* 0x00781f000e177f89 */ /* 0x00082200000e0000 */
[C---:B-1----:R-:W-:Y:S02]  /*8fe0*/  @!P2 LEA R10, P5, R152.reuse, R17, 0x1 ;  /* 0x00000011980aa211 */ /* 0x042fe400078a08ff */
[C---:B--2---:R-:W-:Y:S02]  /*8ff0*/  @!P1 LEA R12, P4, R152.reuse, R21, 0x1 ;  /* 0x00000015980c9211 */ /* 0x044fe400078808ff */
[C---:B---3--:R-:W-:Y:S02]  /*9000*/  @!P3 LEA.HI.X R9, R152.reuse, R11, R16, 0x1, P6 ;  /* 0x0000000b9809b211 */ /* 0x048fe400030f0c10 */
[----:B----4-:R-:W-:-:S03]  /*9010*/  @!P0 LEA R14, P6, R152, R25, 0x1 ;  /* 0x00000019980e8211 */ /* 0x010fc600078c08ff */
[----:B------:R1:W-:Y:S01]  /*9020*/  @!P3 ST.E.128 desc[UR36][R8.64], RZ ;  /* 0x000000ff0800b985 */ /* 0x0003e2000c101d24 */
[C-C-:B-----5:R-:W-:Y:S02]  /*9030*/  @!P2 LEA.HI.X R11, R152.reuse, R15, R16.reuse, 0x1, P5 ;  /* 0x0000000f980ba211 */ /* 0x160fe400028f0c10 */
[----:B------:R-:W-:-:S03]  /*9040*/  @!P1 LEA.HI.X R13, R152, R19, R16, 0x1, P4 ;  /* 0x00000013980d9211 */ /* 0x000fc600020f0c10 */
[----:B------:R1:W-:Y:S01]  /*9050*/  @!P2 ST.E.128 desc[UR36][R10.64], RZ ;  /* 0x000000ff0a00a985 */ /* 0x0003e2000c101d24 */
[----:B0-----:R-:W-:-:S03]  /*9060*/  @!P0 LEA.HI.X R15, R152, R23, R16, 0x1, P6 ;  /* 0x00000017980f8211 */ /* 0x001fc600030f0c10 */
[----:B------:R1:W-:Y:S04]  /*9070*/  @!P1 ST.E.128 desc[UR36][R12.64], RZ ;  /* 0x000000ff0c009985 */ /* 0x0003e8000c101d24 */
[----:B------:R1:W-:Y:S02]  /*9080*/  @!P0 ST.E.128 desc[UR36][R14.64], RZ ;  /* 0x000000ff0e008985 */ /* 0x0003e4000c101d24 */
.L_x_13026:
[----:B------:R-:W-:Y:S05]  /*9090*/  BSYNC B0 ;  /* 0x0000000000007941 */ /* 0x000fea0003800000 */
.L_x_13022:
[----:B------:R-:W-:Y:S02]  /*90a0*/  ULDC UR4, c[0x0][0xc3c] ;  /* 0x00030f0000047ab9 */ /* 0x000fe40000000800 */
[----:B------:R-:W-:-:S13]  /*90b0*/  ISETP.GE.AND P0, PT, R7, UR4, PT ;  /* 0x0000000407007c0c */ /* 0x000fda000bf06270 */
[----:B------:R-:W-:Y:S05]  /*90c0*/  @!P0 BRA `(.L_x_13032) ;  /* 0xffffff7c00788947 */ /* 0x000fea000383ffff */
[----:B------:R-:W-:Y:S05]  /*90d0*/  EXIT ;  /* 0x000000000000794d */ /* 0x000fea0003800000 */
.L_x_12993:
[----:B------:R-:W-:-:S08]  /*90e0*/  NOP ;  /* 0x0000000000007918 */ /* 0x000fd00000000000 */
[----:B------:R-:W0:-:S00]  /*90f0*/  USETMAXREG.DEALLOC.CTAPOOL 0x20 ;  /* 0x00000020000079c8 */ /* 0x000e0000080e0500 */
[----:B0-----:R-:W2:Y:S01]  /*9100*/  LDL.LU R2, [R1+0x4] ;  /* 0x0000040001027983 */ /* 0x001ea20000300800 */
[----:B------:R-:W-:-:S06]  /*9110*/  LOP3.LUT R0, R0, 0x3, RZ, 0xc0, !PT ;  /* 0x0000000300007812 */ /* 0x000fcc00078ec0ff */
[----:B------:R-:W0:Y:S02]  /*9120*/  SHFL.IDX PT, R0, R0, RZ, 0x1f ;  /* 0x00001fff00007589 */ /* 0x000e2400000e0000 */
[----:B0-----:R-:W-:Y:S01]  /*9130*/  ISETP.NE.AND P0, PT, R0, RZ, PT ;  /* 0x000000ff0000720c */ /* 0x001fe20003f05270 */
[----:B------:R-:W-:Y:S01]  /*9140*/  IMAD.MOV.U32 R0, RZ, RZ, RZ ;  /* 0x000000ffff007224 */ /* 0x000fe200078e00ff */
[----:B--2---:R-:W-:-:S11]  /*9150*/  LOP3.LUT R2, R2, 0xffffffef, RZ, 0xc0, !PT ;  /* 0xffffffef02027812 */ /* 0x004fd600078ec0ff */
[----:B------:R-:W-:-:S05]  /*9160*/  @P0 LOP3.LUT R2, R2, 0x10, RZ, 0xfc, !PT ;  /* 0x0000001002020812 */ /* 0x000fca00078efcff */
[----:B------:R0:W-:Y:S01]  /*9170*/  STL [R1+0x4], R2 ;  /* 0x0000040201007387 */ /* 0x0001e20000100800 */
        /* <DEDUP_REMOVED lines=8> */
.L_x_13033:
[----:B0-----:R-:W0:Y:S01]  /*9200*/  S2R R2, SR_TID.X ;  /* 0x0000000000027919 */ /* 0x001e220000002100 */
        /* <DEDUP_REMOVED lines=40> */
[----:B------:R-:W-:Y:S01]  /*9490*/  MOV R6, R3 ;  /* 0x0000000300067202 */ /* 0x000fe20000000f00 */
[----:B------:R-:W-:Y:S01]  /*94a0*/  UMOV UR4, URZ ;  /* 0x0000003f00047c82 */ /* 0x000fe20008000000 */
[----:B------:R-:W-:-:S05]  /*94b0*/  ULDC UR5, c[0x0][0xc38] ;  /* 0x00030e0000057ab9 */ /* 0x000fca0000000800 */
.L_x_13037:
        /* <DEDUP_REMOVED lines=35> */
.L_x_13035:
        /* <DEDUP_REMOVED lines=15> */
[----:B0-----:R-:W-:Y:S01]  /*97e0*/  IADD3 R13, RZ, -R3, RZ ;  /* 0x80000003ff0d7210 */ /* 0x001fe20007ffe0ff */
[----:B------:R-:W-:Y:S06]  /*97f0*/  @!P0 BRA `(.L_x_13038) ;  /* 0x0000000000088947 */ /* 0x000fec0003800000 */
[----:B------:R-:W-:-:S05]  /*9800*/  VIADD R5, R19, 0xffffffff ;  /* 0xffffffff13057836 */ /* 0x000fca0000000000 */
[----:B------:R0:W1:Y:S02]  /*9810*/  SHFL.IDX PT, R16, R2, R5, 0x1f ;  /* 0x00001f0502107589 */ /* 0x00006400000e0000 */
.L_x_13038:
[----:B-1----:R-:W-:Y:S01]  /*9820*/  IMAD R16, R16, UR5, R11 ;  /* 0x0000000510107c24 */ /* 0x002fe2000f8e020b */
[----:B------:R-:W-:Y:S01]  /*9830*/  IADD3 R19, R19, UR4, RZ ;  /* 0x0000000413137c10 */ /* 0x000fe2000fffe0ff */
        /* <DEDUP_REMOVED lines=10> */
[----:B------:R-:W-:-:S05]  /*98e0*/  IMAD R3, R2, R8, R3 ;  /* 0x0000000802037224 */ /* 0x000fca00078e0203 */
[----:B------:R-:W-:Y:S01]  /*98f0*/  ISETP.GT.U32.AND P1, PT, R4, R3, PT ;  /* 0x000000030400720c */ /* 0x000fe20003f24070 */
[----:B0-----:R-:W0:-:S12]  /*9900*/  MUFU.RCP R6, R6 ;  /* 0x0000000600067308 */ /* 0x001e180000001000 */
[-C--:B------:R-:W-:Y:S01]  /*9910*/  @!P1 IADD3 R3, R3, -R4.reuse, RZ ;  /* 0x8000000403039210 */ /* 0x080fe20007ffe0ff */
        /* <DEDUP_REMOVED lines=10> */
[----:B------:R-:W-:Y:S02]  /*99c0*/  IMAD.MOV R8, RZ, RZ, -R8 ;  /* 0x000000ffff087224 */ /* 0x000fe400078e0a08 */
[----:B-1----:R-:W-:Y:S01]  /*99d0*/  IMAD.MOV R2, RZ, RZ, -R3 ;  /* 0x000000ffff027224 */ /* 0x002fe200078e0a03 */
[----:B------:R-:W-:Y:S02]  /*99e0*/  @!P2 IADD3 R6, -R6, RZ, RZ ;  /* 0x000000ff0606a210 */ /* 0x000fe40007ffe1ff */
        /* <DEDUP_REMOVED lines=26> */
.L_x_13036:
[----:B------:R-:W-:Y:S01]  /*9b90*/  ULDC UR4, c[0x0][0xc3c] ;  /* 0x00030f0000047ab9 */ /* 0x000fe20000000800 */
[----:B------:R-:W-:Y:S02]  /*9ba0*/  IMAD.MOV.U32 R17, RZ, RZ, RZ ;  /* 0x000000ffff117224 */ /* 0x000fe400078e00ff */
[----:B------:R-:W-:Y:S02]  /*9bb0*/  IMAD.U32 R16, RZ, RZ, UR6 ;  /* 0x00000006ff107e24 */ /* 0x000fe4000f8e00ff */
[----:B------:R-:W-:Y:S02]  /*9bc0*/  IMAD.MOV.U32 R18, RZ, RZ, RZ ;  /* 0x000000ffff127224 */ /* 0x000fe400078e00ff */
[----:B------:R-:W-:-:S07]  /*9bd0*/  IMAD.U32 R19, RZ, RZ, UR4 ;  /* 0x00000004ff137e24 */ /* 0x000fce000f8e00ff */
.L_x_13039:
[----:B------:R-:W-:-:S13]  /*9be0*/  ISETP.NE.AND P0, PT, R7, RZ, PT ;  /* 0x000000ff0700720c */ /* 0x000fda0003f05270 */
[----:B------:R-:W0:Y:S01]  /*9bf0*/  @!P0 S2R R3, SR_CgaCtaId ;  /* 0x0000000000038919 */ /* 0x000e220000008800 */
[----:B------:R-:W-:-:S04]  /*9c00*/  @!P0 MOV R0, 0x400 ;  /* 0x0000040000008802 */ /* 0x000fc80000000f00 */
[----:B0-----:R-:W-:-:S05]  /*9c10*/  @!P0 LEA R0, R3, R0, 0x18 ;  /* 0x0000000003008211 */ /* 0x001fca00078ec0ff */
[----:B------:R0:W-:Y:S01]  /*9c20*/  @!P0 STS.128 [R0+0x168d0], R16 ;  /* 0x0168d01000008388 */ /* 0x0001e20000000c00 */
[----:B------:R-:W-:Y:S06]  /*9c30*/  BAR.ARV 0x5, 0x200 ;  /* 0x0148000000007b1d */ /* 0x000fec0000002000 */
.L_x_13034:
[----:B------:R2:W-:Y:S01]  /*9c40*/  STL [R1+0x3c], RZ ;  /* 0x00003cff01007387 */ /* 0x0005e20000100800 */
[----:B------:R-:W-:Y:S01]  /*9c50*/  ULDC UR4, c[0x0][0xc3c] ;  /* 0x00030f0000047ab9 */ /* 0x000fe20000000800 */
[----:B------:R-:W-:Y:S01]  /*9c60*/  MOV R27, 0x1 ;  /* 0x00000001001b7802 */ /* 0x000fe20000000f00 */
[----:B------:R-:W-:Y:S01]  /*9c70*/  IMAD.MOV.U32 R25, RZ, RZ, RZ ;  /* 0x000000ffff197224 */ /* 0x000fe200078e00ff */
[----:B-1----:R-:W-:-:S13]  /*9c80*/  ISETP.GE.AND P0, PT, R19, UR4, PT ;  /* 0x0000000413007c0c */ /* 0x002fda000bf06270 */
[----:B--2---:R-:W-:Y:S05]  /*9c90*/  @P0 BRA `(.L_x_13040) ;  /* 0x0000004c00a00947 */ /* 0x004fea0003800000 */
[----:B------:R-:W2:Y:S01]  /*9ca0*/  LDL R5, [R1+0x28] ;  /* 0x0000280001057983 */ /* 0x000ea20000100800 */
[----:B------:R-:W1:Y:S01]  /*9cb0*/  S2R R3, SR_TID.X ;  /* 0x0000000000037919 */ /* 0x000e620000002100 */
[----:B------:R-:W3:Y:S01]  /*9cc0*/  S2UR UR5, SR_CgaCtaId ;  /* 0x00000000000579c3 */ /* 0x000ee20000008800 */
[----:B------:R-:W-:Y:S01]  /*9cd0*/  UMOV UR4, 0x400 ;  /* 0x0000040000047882 */ /* 0x000fe20000000000 */
[C---:B-1----:R-:W-:Y:S01]  /*9ce0*/  IMAD.SHL.U32 R28, R3.reuse, 0x8, RZ ;  /* 0x00000008031c7824 */ /* 0x042fe200078e00ff */
[C---:B------:R-:W-:Y:S01]  /*9cf0*/  LOP3.LUT R4, R3.reuse, 0x7f, RZ, 0xc0, !PT ;  /* 0x0000007f03047812 */ /* 0x040fe200078ec0ff */
[----:B0-----:R-:W-:-:S03]  /*9d00*/  IMAD.SHL.U32 R2, R3, 0x10, RZ ;  /* 0x0000001003027824 */ /* 0x001fc600078e00ff */
[----:B------:R-:W-:Y:S01]  /*9d10*/  LOP3.LUT R0, R28, 0x1f8, RZ, 0xc0, !PT ;  /* 0x000001f81c007812 */ /* 0x000fe200078ec0ff */
[----:B---3--:R-:W-:-:S03]  /*9d20*/  ULEA UR4, UR5, UR4, 0x18 ;  /* 0x0000000405047291 */ /* 0x008fc6000f8ec03f */
[----:B------:R-:W-:-:S03]  /*9d30*/  LOP3.LUT R3, R0, 0x38, R3, 0x78, !PT ;  /* 0x0000003800037812 */ /* 0x000fc600078e7803 */
[----:B------:R-:W-:Y:S01]  /*9d40*/  IMAD.U32 R22, RZ, RZ, UR4 ;  /* 0x00000004ff167e24 */ /* 0x000fe2000f8e00ff */
[----:B------:R-:W-:Y:S02]  /*9d50*/  LOP3.LUT R2, R2, 0x70, RZ, 0xc0, !PT ;  /* 0x0000007002027812 */ /* 0x000fe400078ec0ff */
[----:B------:R-:W-:Y:S01]  /*9d60*/  SHF.R.U32.HI R4, RZ, 0x3, R4 ;  /* 0x00000003ff047819 */ /* 0x000fe20000011604 */
[----:B------:R-:W-:Y:S01]  /*9d70*/  BSSY B8, `(.L_x_13040) ;  /* 0x00004da000087945 */ /* 0x000fe20003800000 */
[----:B------:R-:W-:Y:S01]  /*9d80*/  IMAD.MOV.U32 R27, RZ, RZ, 0x1 ;  /* 0x00000001ff1b7424 */ /* 0x000fe200078e00ff */
[----:B------:R-:W-:Y:S02]  /*9d90*/  MOV R25, RZ ;  /* 0x000000ff00197202 */ /* 0x000fe40000000f00 */
[----:B------:R-:W-:Y:S01]  /*9da0*/  LOP3.LUT R2, R4, R2, RZ, 0xfc, !PT ;  /* 0x0000000204027212 */ /* 0x000fe200078efcff */
[----:B------:R-:W-:Y:S01]  /*9db0*/  ULDC UR38, c[0x0][0xc] ;  /* 0x0000030000267ab9 */ /* 0x000fe20000000800 */
[----:B--2---:R-:W-:-:S05]  /*9dc0*/  LOP3.LUT R0, R5, 0x2, RZ, 0xfc, !PT ;  /* 0x0000000205007812 */ /* 0x004fca00078efcff */
[----:B------:R0:W-:Y:S02]  /*9dd0*/  STL [R1+0x48], R0 ;  /* 0x0000480001007387 */ /* 0x0001e40000100800 */
[----:B0-----:R-:W-:Y:S02]  /*9de0*/  LOP3.LUT R0, R3, 0x200, R28, 0xf8, !PT ;  /* 0x0000020003007812 */ /* 0x001fe400078ef81c */
[----:B------:R0:W-:Y:S03]  /*9df0*/  STL [R1+0x3c], RZ ;  /* 0x00003cff01007387 */ /* 0x0001e60000100800 */
[----:B------:R-:W-:-:S05]  /*9e00*/  IMAD R0, R0, 0x2, R22 ;  /* 0x0000000200007824 */ /* 0x000fca00078e0216 */
[----:B------:R0:W-:Y:S01]  /*9e10*/  STL [R1+0x1c], R0 ;  /* 0x00001c0001007387 */ /* 0x0001e20000100800 */
[----:B------:R-:W-:-:S07]  /*9e20*/  LOP3.LUT R28, R28, 0x38, RZ, 0xc0, !PT ;  /* 0x000000381c1c7812 */ /* 0x000fce00078ec0ff */
.L_x_13101:
[----:B------:R-:W1:Y:S01]  /*9e30*/  LDC.64 R2, c[0x0][0xc88] ;  /* 0x00032200ff027b82 */ /* 0x000e620000000a00 */
[----:B0-2---:R-:W2:Y:S01]  /*9e40*/  LDL.LU R0, [R1+0x4] ;  /* 0x0000040001007983 */ /* 0x005ea20000300800 */
[----:B-1----:R-:W-:-:S05]  /*9e50*/  IMAD.WIDE R2, R19, 0x4, R2 ;  /* 0x0000000413027825 */ /* 0x002fca00078e0202 */
[----:B------:R-:W3:Y:S01]  /*9e60*/  LDG.E R29, desc[UR36][R2.64] ;  /* 0x00000024021d7981 */ /* 0x000ee2000c1e1900 */
[----:B------:R-:W-:Y:S05]  /*9e70*/  YIELD ;  /* 0x0000000000007946 */ /* 0x000fea0003800000 */
[----:B------:R-:W-:Y:S01]  /*9e80*/  ULDC.64 UR4, c[0x0][0xa28] ;  /* 0x00028a0000047ab9 */ /* 0x000fe20000000a00 */
[----:B------:R-:W-:Y:S01]  /*9e90*/  IMAD.MOV.U32 R6, RZ, RZ, RZ ;  /* 0x000000ffff067224 */ /* 0x000fe200078e00ff */
[----:B------:R-:W-:Y:S01]  /*9ea0*/  ISETP.NE.U32.AND P0, PT, RZ, UR4, PT ;  /* 0x00000004ff007c0c */ /* 0x000fe2000bf05070 */
[----:B------:R-:W-:-:S03]  /*9eb0*/  ULDC.64 UR6, c[0x0][0xa18] ;  /* 0x0002860000067ab9 */ /* 0x000fc60000000a00 */
[----:B------:R-:W-:Y:S02]  /*9ec0*/  ISETP.NE.AND.EX P0, PT, RZ, UR5, PT, P0 ;  /* 0x00000005ff007c0c */ /* 0x000fe4000bf05300 */
[----:B--2---:R-:W-:Y:S02]  /*9ed0*/  LOP3.LUT R0, R0, 0xfffffff7, RZ, 0xc0, !PT ;  /* 0xfffffff700007812 */ /* 0x004fe400078ec0ff */
[----:B---3--:R-:W-:-:S09]  /*9ee0*/  SHF.R.S32.HI R4, RZ, 0x1f, R29 ;  /* 0x0000001fff047819 */ /* 0x008fd2000001141d */
[C---:B------:R-:W-:Y:S01]  /*9ef0*/  @P0 LEA R2, P1, R29.reuse, UR4, 0x2 ;  /* 0x000000041d020c11 */ /* 0x040fe2000f8210ff */
[C---:B------:R-:W-:Y:S01]  /*9f00*/  IMAD.SHL.U32 R23, R29.reuse, 0x4, RZ ;  /* 0x000000041d177824 */ /* 0x040fe200078e00ff */
[C-C-:B------:R-:W-:Y:S01]  /*9f10*/  SHF.L.U64.HI R24, R29.reuse, 0x2, R4.reuse ;  /* 0x000000021d187819 */ /* 0x140fe20000010204 */
[----:B------:R0:W-:Y:S01]  /*9f20*/  STL [R1+0x2c], R4 ;  /* 0x00002c0401007387 */ /* 0x0001e20000100800 */
[----:B------:R-:W-:Y:S01]  /*9f30*/  @P0 LEA.HI.X R3, R29, UR5, R4, 0x2, P1 ;  /* 0x000000051d030c11 */ /* 0x000fe200088f1404 */
[----:B------:R-:W-:-:S04]  /*9f40*/  ULDC.64 UR4, c[0x0][0xa00] ;  /* 0x0002800000047ab9 */ /* 0x000fc80000000a00 */
[----:B------:R1:W2:Y:S01]  /*9f50*/  @P0 LDG.E R6, desc[UR36][R2.64] ;  /* 0x0000002402060981 */ /* 0x0002a2000c1e1900 */
[----:B------:R-:W-:-:S04]  /*9f60*/  ISETP.NE.U32.AND P0, PT, RZ, UR4, PT ;  /* 0x00000004ff007c0c */ /* 0x000fc8000bf05070 */
[----:B------:R-:W-:Y:S02]  /*9f70*/  ISETP.NE.AND.EX P2, PT, RZ, UR5, PT, P0 ;  /* 0x00000005ff007c0c */ /* 0x000fe4000bf45300 */
[----:B------:R-:W-:Y:S02]  /*9f80*/  ISETP.NE.U32.AND P0, PT, RZ, UR6, PT ;  /* 0x00000006ff007c0c */ /* 0x000fe4000bf05070 */
[----:B-1----:R-:W-:Y:S02]  /*9f90*/  IADD3 R2, P1, R23, UR4, RZ ;  /* 0x0000000417027c10 */ /* 0x002fe4000ff3e0ff */
[----:B------:R-:W-:Y:S02]  /*9fa0*/  ISETP.NE.AND.EX P0, PT, RZ, UR7, PT, P0 ;  /* 0x00000007ff007c0c */ /* 0x000fe4000bf05300 */
[----:B------:R-:W-:Y:S01]  /*9fb0*/  IADD3.X R3, R24, UR5, RZ, P1, !PT ;  /* 0x0000000518037c10 */ /* 0x000fe20008ffe4ff */
[----:B------:R-:W-:-:S04]  /*9fc0*/  ULDC.64 UR4, c[0x0][0x418] ;  /* 0x0001060000047ab9 */ /* 0x000fc80000000a00 */
[----:B------:R-:W-:-:S05]  /*9fd0*/  @P2 LOP3.LUT R0, R0, 0x8, RZ, 0xfc, !PT ;  /* 0x0000000800002812 */ /* 0x000fca00078efcff */
[----:B------:R1:W-:Y:S01]  /*9fe0*/  STL [R1+0x4], R0 ;  /* 0x0000040001007387 */ /* 0x0003e20000100800 */
[----:B0-----:R-:W-:-:S04]  /*9ff0*/  @P0 IADD3 R4, P1, R23, UR6, RZ ;  /* 0x0000000617040c10 */ /* 0x001fc8000ff3e0ff */
[----:B------:R-:W-:Y:S01]  /*a000*/  @P0 IADD3.X R5, R24, UR7, RZ, P1, !PT ;  /* 0x0000000718050c10 */ /* 0x000fe20008ffe4ff */
[----:B-1----:R-:W-:-:S04]  /*a010*/  IMAD.MOV.U32 R0, RZ, RZ, RZ ;  /* 0x000000ffff007224 */ /* 0x002fc800078e00ff */
[----:B------:R-:W3:Y:S04]  /*a020*/  @P0 LDG.E R4, desc[UR36][R4.64] ;  /* 0x0000002404040981 */ /* 0x000ee8000c1e1900 */
[----:B------:R-:W4:Y:S01]  /*a030*/  @P2 LDG.E R0, desc[UR36][R2.64] ;  /* 0x0000002402002981 */ /* 0x000f22000c1e1900 */
[----:B------:R-:W-:-:S03]  /*a040*/  UISETP.NE.U32.AND UP0, UPT, UR4, URZ, UPT ;  /* 0x0000003f0400728c */ /* 0x000fc6000bf05070 */
[----:B------:R-:W-:Y:S01]  /*a050*/  ULDC UR4, c[0x0][0x424] ;  /* 0x0001090000047ab9 */ /* 0x000fe20000000800 */
[----:B------:R-:W-:-:S03]  /*a060*/  UISETP.NE.AND.EX UP0, UPT, UR5, URZ, UPT, UP0 ;  /* 0x0000003f0500728c */ /* 0x000fc6000bf05300 */
[----:B------:R-:W-:Y:S01]  /*a070*/  ULDC UR5, c[0x0][0x2f0] ;  /* 0x0000bc0000057ab9 */ /* 0x000fe20000000800 */
[----:B------:R-:W-:-:S04]  /*a080*/  USEL UR4, UR4, 0x1, UP0 ;  /* 0x0000000104047887 */ /* 0x000fc80008000000 */
[----:B------:R-:W-:Y:S01]  /*a090*/  UIMAD UR4, UR4, UR5, URZ ;  /* 0x00000005040472a4 */ /* 0x000fe2000f8e023f */
[----:B----4-:R0:W-:Y:S04]  /*a0a0*/  STL [R1+0x20], R0 ;  /* 0x0000200001007387 */ /* 0x0101e80000100800 */
[----:B--2---:R1:W-:Y:S04]  /*a0b0*/  STL [R1+0x14], R6 ;  /* 0x0000140601007387 */ /* 0x0043e80000100800 */
[----:B---3--:R1:W-:Y:S01]  /*a0c0*/  @P0 STL [R1+0x30], R4 ;  /* 0x0000300401000387 */ /* 0x0083e20000100800 */
[----:B0-----:R-:W-:Y:S01]  /*a0d0*/  IMAD.U32 R0, RZ, RZ, UR4 ;  /* 0x00000004ff007e24 */ /* 0x001fe2000f8e00ff */
[----:B------:R-:W-:Y:S06]  /*a0e0*/  @P0 BRA `(.L_x_13041) ;  /* 0x0000000000200947 */ /* 0x000fec0003800000 */
[----:B------:R-:W-:Y:S02]  /*a0f0*/  ULDC UR4, c[0x0][0x288] ;  /* 0x0000a20000047ab9 */ /* 0x000fe40000000800 */
[----:B-1----:R-:W-:-:S05]  /*a100*/  MOV R4, UR4 ;  /* 0x0000000400047c02 */ /* 0x002fca0008000f00 */
[----:B------:R0:W-:Y:S01]  /*a110*/  STL [R1+0x30], R4 ;  /* 0x0000300401007387 */ /* 0x0001e20000100800 */
[----:B------:R-:W-:Y:S05]  /*a120*/  @!P2 BRA `(.L_x_13041) ;  /* 0x000000000010a947 */ /* 0x000fea0003800000 */
[----:B0-----:R-:W2:Y:S04]  /*a130*/  LDG.E R4, desc[UR36][R2.64] ;  /* 0x0000002402047981 */ /* 0x001ea8000c1e1900 */
[----:B------:R-:W2:Y:S02]  /*a140*/  LDG.E R5, desc[UR36][R2.64+0x4] ;  /* 0x0000042402057981 */ /* 0x000ea4000c1e1900 */
[----:B--2---:R-:W-:-:S05]  /*a150*/  IMAD.IADD R2, R5, 0x1, -R4 ;  /* 0x0000000105027824 */ /* 0x004fca00078e0a04 */
[----:B------:R2:W-:Y:S02]  /*a160*/  STL [R1+0x30], R2 ;  /* 0x0000300201007387 */ /* 0x0005e40000100800 */
.L_x_13041:
[----:B01----:R-:W-:Y:S01]  /*a170*/  IMAD.MOV.U32 R4, RZ, RZ, R29 ;  /* 0x000000ffff047224 */ /* 0x003fe200078e001d */
[----:B------:R-:W-:Y:S02]  /*a180*/  ULDC.64 UR4, c[0x0][0xa20] ;  /* 0x0002880000047ab9 */ /* 0x000fe40000000a00 */
[----:B------:R-:W-:Y:S02]  /*a190*/  ISETP.NE.U32.AND P0, PT, RZ, UR4, PT ;  /* 0x00000004ff007c0c */ /* 0x000fe4000bf05070 */
[----:B------:R0:W-:Y:S02]  /*a1a0*/  STL [R1], R4 ;  /* 0x0000000401007387 */ /* 0x0001e40000100800 */
[----:B------:R-:W-:-:S13]  /*a1b0*/  ISETP.NE.AND.EX P0, PT, RZ, UR5, PT, P0 ;  /* 0x00000005ff007c0c */ /* 0x000fda000bf05300 */
[----:B0-----:R-:W-:Y:S05]  /*a1c0*/  @!P0 BRA `(.L_x_13042) ;  /* 0x0000000000108947 */ /* 0x001fea0003800000 */
[----:B--2---:R-:W-:-:S04]  /*a1d0*/  IADD3 R2, P0, R23, UR4, RZ ;  /* 0x0000000417027c10 */ /* 0x004fc8000ff1e0ff */
[----:B------:R-:W-:-:S05]  /*a1e0*/  IADD3.X R3, R24, UR5, RZ, P0, !PT ;  /* 0x0000000518037c10 */ /* 0x000fca00087fe4ff */
[----:B------:R0:W5:Y:S01]  /*a1f0*/  LDG.E R0, desc[UR36][R2.64] ;  /* 0x0000002402007981 */ /* 0x000162000c1e1900 */
[----:B------:R-:W-:Y:S05]  /*a200*/  BRA `(.L_x_13043) ;  /* 0x0000000000247947 */ /* 0x000fea0003800000 */
.L_x_13042:
        /* <DEDUP_REMOVED lines=9> */
.L_x_13043:
[----:B0----5:R-:W-:Y:S01]  /*a2a0*/  IMAD.IADD R3, R0, 0x1, -R6 ;  /* 0x0000000100037824 */ /* 0x021fe200078e0a06 */
[C---:B--2---:R-:W-:Y:S01]  /*a2b0*/  LOP3.LUT R2, R18.reuse, 0xff000000, RZ, 0xc0, !PT ;  /* 0xff00000012027812 */ /* 0x044fe200078ec0ff */
[----:B------:R-:W-:Y:S01]  /*a2c0*/  BSSY B0, `(.L_x_13044) ;  /* 0x0000029000007945 */ /* 0x000fe20003800000 */
[----:B------:R-:W-:Y:S01]  /*a2d0*/  LOP3.LUT R4, R18, 0xff0000, RZ, 0xc0, !PT ;  /* 0x00ff000012047812 */ /* 0x000fe200078ec0ff */
[C---:B------:R-:W-:Y:S01]  /*a2e0*/  VIADD R0, R3.reuse, 0x7f ;  /* 0x0000007f03007836 */ /* 0x040fe20000000000 */
[----:B------:R0:W-:Y:S01]  /*a2f0*/  STL [R1+0xc], R3 ;  /* 0x00000c0301007387 */ /* 0x0001e20000100800 */
[----:B------:R-:W-:Y:S02]  /*a300*/  ISETP.GE.AND P0, PT, R3, 0x1, PT ;  /* 0x000000010300780c */ /* 0x000fe40003f06270 */
[----:B------:R-:W-:-:S04]  /*a310*/  SHF.R.U32.HI R2, RZ, 0x8, R2 ;  /* 0x00000008ff027819 */ /* 0x000fc80000011602 */
[----:B------:R-:W-:Y:S02]  /*a320*/  LEA.HI R4, R4, R2, RZ, 0x10 ;  /* 0x0000000204047211 */ /* 0x000fe400078f80ff */
[----:B------:R-:W-:-:S04]  /*a330*/  SHF.R.S32.HI R2, RZ, 0x1f, R0 ;  /* 0x0000001fff027819 */ /* 0x000fc80000011400 */
[----:B------:R-:W-:Y:S02]  /*a340*/  LEA.HI R0, R2, R0, RZ, 0x7 ;  /* 0x0000000002007211 */ /* 0x000fe400078f38ff */
[----:B------:R-:W-:Y:S02]  /*a350*/  MOV R2, RZ ;  /* 0x000000ff00027202 */ /* 0x000fe40000000f00 */
        /* <DEDUP_REMOVED lines=31> */
.L_x_13045:
[----:B------:R-:W-:Y:S05]  /*a550*/  BSYNC B0 ;  /* 0x0000000000007941 */ /* 0x000fea0003800000 */
.L_x_13044:
        /* <DEDUP_REMOVED lines=25> */
.L_x_13047:
        /* <DEDUP_REMOVED lines=20> */
.L_x_13050:
[----:B------:R-:W-:Y:S05]  /*a830*/  BSYNC B6 ;  /* 0x0000000000067941 */ /* 0x000fea0003800000 */
.L_x_13049:
        /* <DEDUP_REMOVED lines=20> */
.L_x_13053:
        /* <DEDUP_REMOVED lines=15> */
.L_x_13052:
[----:B------:R-:W-:Y:S05]  /*aa70*/  BSYNC B6 ;  /* 0x0000000000067941 */ /* 0x000fea0003800000 */
.L_x_13051:
[----:B------:R-:W2:Y:S01]  /*aa80*/  LDL R21, [R1] ;  /* 0x0000000001157983 */ /* 0x000ea20000100800 */
[----:B------:R-:W-:Y:S01]  /*aa90*/  ULDC.64 UR4, c[0x0][0x9f8] ;  /* 0x00027e0000047ab9 */ /* 0x000fe20000000a00 */
[----:B------:R-:W0:Y:S01]  /*aaa0*/  LDC R6, c[0x0][0x430] ;  /* 0x00010c00ff067b82 */ /* 0x000e220000000800 */
[----:B------:R-:W-:Y:S01]  /*aab0*/  ISETP.NE.U32.AND P0, PT, RZ, UR4, PT ;  /* 0x00000004ff007c0c */ /* 0x000fe2000bf05070 */
[----:B------:R-:W3:Y:S03]  /*aac0*/  LDL R26, [R1+0x34] ;  /* 0x00003400011a7983 */ /* 0x000ee60000100800 */
[----:B------:R-:W-:Y:S01]  /*aad0*/  ISETP.NE.AND.EX P0, PT, RZ, UR5, PT, P0 ;  /* 0x00000005ff007c0c */ /* 0x000fe2000bf05300 */
[----:B------:R-:W4:Y:S04]  /*aae0*/  LDL R5, [R1+0xc] ;  /* 0x00000c0001057983 */ /* 0x000f280000100800 */
[----:B------:R-:W4:Y:S01]  /*aaf0*/  LDL R4, [R1+0x14] ;  /* 0x0000140001047983 */ /* 0x000f220000100800 */
[----:B------:R-:W1:Y:S07]  /*ab00*/  S2R R7, SR_TID.X ;  /* 0x0000000000077919 */ /* 0x000e6e0000002100 */
[----:B------:R-:W-:Y:S01]  /*ab10*/  @P0 IADD3 R2, P1, R23, UR4, RZ ;  /* 0x0000000417020c10 */ /* 0x000fe2000ff3e0ff */
[----:B------:R-:W1:Y:S03]  /*ab20*/  S2R R0, SR_TID.X ;  /* 0x0000000000007919 */ /* 0x000e660000002100 */
[----:B------:R-:W-:Y:S01]  /*ab30*/  @P0 IADD3.X R3, R24, UR5, RZ, P1, !PT ;  /* 0x0000000518030c10 */ /* 0x000fe20008ffe4ff */
[----:B------:R-:W4:Y:S01]  /*ab40*/  LDL.LU R20, [R1+0x4] ;  /* 0x0000040001147983 */ /* 0x000f220000300800 */
[----:B0-----:R-:W-:-:S03]  /*ab50*/  ISETP.NE.AND P2, PT, R6, 0x1, PT ;  /* 0x000000010600780c */ /* 0x001fc60003f45270 */
[----:B------:R-:W4:Y:S04]  /*ab60*/  LDL R9, [R1+0x48] ;  /* 0x0000480001097983 */ /* 0x000f280000100800 */
[----:B--2---:R0:W2:Y:S01]  /*ab70*/  @P0 LDG.E R21, desc[UR36][R2.64] ;  /* 0x0000002402150981 */ /* 0x0040a2000c1e1900 */
[----:B-1----:R-:W-:Y:S01]  /*ab80*/  IMAD.SHL.U32 R7, R7, 0x10, RZ ;  /* 0x0000001007077824 */ /* 0x002fe200078e00ff */
[----:B------:R-:W-:Y:S01]  /*ab90*/  LOP3.LUT R0, R0, 0x7f, RZ, 0xc0, !PT ;  /* 0x0000007f00007812 */ /* 0x000fe200078ec0ff */
[----:B---3--:R-:W-:-:S03]  /*aba0*/  VIADD R26, R26, 0xffffffff ;  /* 0xffffffff1a1a7836 */ /* 0x008fc60000000000 */
[----:B0-----:R-:W0:Y:S01]  /*abb0*/  @P2 LDC R3, c[0x0][0x434] ;  /* 0x00010d00ff032b82 */ /* 0x001e220000000800 */
[----:B------:R-:W-:Y:S01]  /*abc0*/  IMAD.SHL.U32 R8, R26, 0x80, RZ ;  /* 0x000000801a087824 */ /* 0x000fe200078e00ff */
[----:B------:R-:W-:Y:S02]  /*abd0*/  SHF.R.U32.HI R0, RZ, 0x3, R0 ;  /* 0x00000003ff007819 */ /* 0x000fe40000011600 */
[----:B------:R-:W-:-:S04]  /*abe0*/  LOP3.LUT R7, R7, 0x70, RZ, 0xc0, !PT ;  /* 0x0000007007077812 */ /* 0x000fc800078ec0ff */
[----:B------:R-:W1:Y:S01]  /*abf0*/  @P2 LDC R2, c[0x0][0x438] ;  /* 0x00010e00ff022b82 */ /* 0x000e620000000800 */
[----:B------:R-:W-:Y:S01]  /*ac00*/  LOP3.LUT R0, R8, R0, R7, 0xfe, !PT ;  /* 0x0000000008007212 */ /* 0x000fe200078efe07 */
[----:B--2---:R-:W-:Y:S03]  /*ac10*/  @P0 STL [R1], R21 ;  /* 0x0000001501000387 */ /* 0x004fe60000100800 */
[C---:B----4-:R-:W-:Y:S02]  /*ac20*/  ISETP.GE.AND P0, PT, R0.reuse, R5, PT ;  /* 0x000000050000720c */ /* 0x050fe40003f06270 */
[----:B------:R-:W-:-:S05]  /*ac30*/  IADD3 R0, R0, R4, RZ ;  /* 0x0000000400007210 */ /* 0x000fca0007ffe0ff */
[----:B0-----:R-:W-:-:S04]  /*ac40*/  @P2 IMAD.HI.U32 R3, R0, R3, RZ ;  /* 0x0000000300032227 */ /* 0x001fc800078e00ff */
[----:B------:R-:W-:Y:S01]  /*ac50*/  IMAD.MOV.U32 R4, RZ, RZ, R0 ;  /* 0x000000ffff047224 */ /* 0x000fe200078e0000 */
[----:B-1----:R-:W-:Y:S02]  /*ac60*/  @P2 SHF.R.U32.HI R4, RZ, R2, R3 ;  /* 0x00000002ff042219 */ /* 0x002fe40000011603 */
[----:B------:R-:W0:Y:S03]  /*ac70*/  @!P0 LDC.64 R2, c[0x0][0x428] ;  /* 0x00010a00ff028b82 */ /* 0x000e260000000a00 */
[----:B------:R-:W-:-:S04]  /*ac80*/  IMAD.MOV R5, RZ, RZ, -R4 ;  /* 0x000000ffff057224 */ /* 0x000fc800078e0a04 */
[----:B------:R-:W-:Y:S01]  /*ac90*/  IMAD R0, R6, R5, R0 ;  /* 0x0000000506007224 */ /* 0x000fe200078e0200 */
[----:B------:R-:W-:Y:S02]  /*aca0*/  SHF.R.S32.HI R6, RZ, 0x1f, R21 ;  /* 0x0000001fff067819 */ /* 0x000fe40000011415 */
[----:B------:R-:W-:-:S03]  /*acb0*/  @!P0 SHF.R.S32.HI R5, RZ, 0x1f, R4 ;  /* 0x0000001fff058819 */ /* 0x000fc60000011404 */
[-C--:B0-----:R-:W-:Y:S02]  /*acc0*/  @!P0 IMAD R7, R6, R2.reuse, RZ ;  /* 0x0000000206078224 */ /* 0x081fe400078e02ff */
[----:B------:R-:W-:-:S04]  /*acd0*/  @!P0 IMAD.WIDE.U32 R4, R21, R2, R4 ;  /* 0x0000000215048225 */ /* 0x000fc800078e0004 */
[----:B------:R-:W-:Y:S02]  /*ace0*/  @!P0 IMAD R7, R21, R3, R7 ;  /* 0x0000000315078224 */ /* 0x000fe400078e0207 */
[----:B------:R-:W0:Y:S01]  /*acf0*/  @!P0 LDC.64 R2, c[0x0][0x418] ;  /* 0x00010600ff028b82 */ /* 0x000e220000000a00 */
[----:B------:R0:W-:Y:S01]  /*ad00*/  STL [R1+0x18], R6 ;  /* 0x0000180601007387 */ /* 0x0001e20000100800 */
[----:B------:R-:W-:Y:S01]  /*ad10*/  @!P0 IMAD.IADD R7, R5, 0x1, R7 ;  /* 0x0000000105078824 */ /* 0x000fe200078e0207 */
[----:B0-----:R-:W-:Y:S01]  /*ad20*/  @!P0 LEA R6, P1, R4, R2, 0x2 ;  /* 0x0000000204068211 */ /* 0x001fe200078210ff */
[----:B------:R-:W-:-:S03]  /*ad30*/  IMAD.MOV.U32 R2, RZ, RZ, RZ ;  /* 0x000000ffff027224 */ /* 0x000fc600078e00ff */
[----:B------:R-:W-:-:S05]  /*ad40*/  @!P0 LEA.HI.X R7, R4, R3, R7, 0x2, P1 ;  /* 0x0000000304078211 */ /* 0x000fca00008f1407 */
[----:B------:R0:W5:Y:S01]  /*ad50*/  @!P0 LDG.E R2, desc[UR36][R6.64] ;  /* 0x0000002406028981 */ /* 0x000162000c1e1900 */
[----:B------:R-:W-:-:S04]  /*ad60*/  LOP3.LUT R20, R20, 0xfffffffb, RZ, 0xc0, !PT ;  /* 0xfffffffb14147812 */ /* 0x000fc800078ec0ff */
[----:B------:R-:W-:Y:S02]  /*ad70*/  @P2 LOP3.LUT R20, R20, 0x4, RZ, 0xfc, !PT ;  /* 0x0000000414142812 */ /* 0x000fe400078efcff */
[----:B------:R-:W-:Y:S02]  /*ad80*/  ISETP.NE.AND P2, PT, R9, 0x3, PT ;  /* 0x000000030900780c */ /* 0x000fe40003f45270 */
[----:B------:R-:W-:-:S11]  /*ad90*/  LOP3.LUT R20, R20, 0xfffffffd, RZ, 0xc0, !PT ;  /* 0xfffffffd14147812 */ /* 0x000fd600078ec0ff */
[----:B------:R-:W-:-:S05]  /*ada0*/  @P2 LOP3.LUT R20, R20, 0x2, RZ, 0xfc, !PT ;  /* 0x0000000214142812 */ /* 0x000fca00078efcff */
[----:B------:R0:W-:Y:S01]  /*adb0*/  STL [R1+0x4], R20 ;  /* 0x0000041401007387 */ /* 0x0001e20000100800 */
[----:B------:R-:W-:-:S03]  /*adc0*/  UMOV UR4, 0xffffffff ;  /* 0xffffffff00047882 */ /* 0x000fc60000000000 */
[----:B------:R-:W-:Y:S05]  /*add0*/  BRA.DIV UR4, `(.L_x_13054) ;  /* 0x0000004204ac7947 */ /* 0x000fea000b800000 */
.L_x_13118:
[----:B------:R-:W-:Y:S01]  /*ade0*/  LOP3.LUT R24, R18, 0xffff, RZ, 0xc0, !PT ;  /* 0x0000ffff12187812 */ /* 0x000fe200078ec0ff */
[----:B------:R-:W-:Y:S06]  /*adf0*/  @!P2 BRA `(.L_x_13055) ;  /* 0x000000000004a947 */ /* 0x000fec0003800000 */
[----:B------:R-:W-:Y:S01]  /*ae00*/  BPT.TRAP 0x1 ;  /* 0x000000040000795c */ /* 0x000fe20000300000 */
.L_x_13055:
[----:B0-----:R-:W-:Y:S01]  /*ae10*/  SHF.R.S32.HI R6, RZ, 0x1f, R0 ;  /* 0x0000001fff067819 */ /* 0x001fe20000011400 */
        /* <DEDUP_REMOVED lines=12> */
[----:B------:R-:W-:-:S04]  /*aee0*/  ULDC.64 UR4, c[0x0][0x330] ;  /* 0x0000cc0000047ab9 */ /* 0x000fc80000000a00 */
[----:B------:R-:W-:Y:S01]  /*aef0*/  IADD3 R5, R5, R3, RZ ;  /* 0x0000000305057210 */ /* 0x000fe20007ffe0ff */
        /* <DEDUP_REMOVED lines=8> */
.L_x_13119:
[----:B------:R-:W-:Y:S05]  /*af80*/  BSYNC B0 ;  /* 0x0000000000007941 */ /* 0x000fea0003800000 */
.L_x_13056:
[----:B------:R-:W2:Y:S01]  /*af90*/  LDL R11, [R1+0xc] ;  /* 0x00000c00010b7983 */ /* 0x000ea20000100800 */
[----:B------:R-:W-:Y:S01]  /*afa0*/  ULDC.64 UR4, c[0x0][0x300] ;  /* 0x0000c00000047ab9 */ /* 0x000fe20000000a00 */
[----:B------:R-:W-:Y:S02]  /*afb0*/  ULDC.64 UR6, c[0x0][0x2e8] ;  /* 0x0000ba0000067ab9 */ /* 0x000fe40000000a00 */
[----:B------:R-:W3:Y:S01]  /*afc0*/  LDL.LU R9, [R1+0x4] ;  /* 0x0000040001097983 */ /* 0x000ee20000300800 */
[----:B------:R-:W-:Y:S02]  /*afd0*/  IMAD R6, R6, UR4, RZ ;  /* 0x0000000406067c24 */ /* 0x000fe4000f8e02ff */
[C---:B0-----:R-:W-:Y:S01]  /*afe0*/  IMAD.WIDE.U32 R4, R0.reuse, UR4, RZ ;  /* 0x0000000400047c25 */ /* 0x041fe2000f8e00ff */
[----:B------:R-:W0:Y:S03]  /*aff0*/  S2R R10, SR_TID.X ;  /* 0x00000000000a7919 */ /* 0x000e260000002100 */
[----:B------:R-:W-:Y:S01]  /*b000*/  IMAD R6, R0, UR5, R6 ;  /* 0x0000000500067c24 */ /* 0x000fe2000f8e0206 */
[----:B------:R-:W-:Y:S01]  /*b010*/  ULDC.64 UR4, c[0x0][0x310] ;  /* 0x0000c40000047ab9 */ /* 0x000fe20000000a00 */
[----:B------:R-:W1:Y:S01]  /*b020*/  S2R R12, SR_TID.X ;  /* 0x00000000000c7919 */ /* 0x000e620000002100 */
[----:B------:R-:W-:-:S02]  /*b030*/  IMAD R7, R7, UR4, RZ ;  /* 0x0000000407077c24 */ /* 0x000fc4000f8e02ff */
[----:B------:R-:W-:Y:S02]  /*b040*/  IMAD.IADD R5, R5, 0x1, R6 ;  /* 0x0000000105057824 */ /* 0x000fe400078e0206 */
[C---:B------:R-:W-:Y:S02]  /*b050*/  IMAD R7, R2.reuse, UR5, R7 ;  /* 0x0000000502077c24 */ /* 0x040fe4000f8e0207 */
[----:B------:R-:W-:Y:S01]  /*b060*/  IMAD.WIDE.U32 R4, R2, UR4, R4 ;  /* 0x0000000402047c25 */ /* 0x000fe2000f8e0004 */
[----:B------:R-:W-:-:S03]  /*b070*/  ULDC.64 UR4, c[0x0][0x308] ;  /* 0x0000c20000047ab9 */ /* 0x000fc60000000a00 */
[----:B------:R-:W-:Y:S02]  /*b080*/  IMAD.IADD R5, R5, 0x1, R7 ;  /* 0x0000000105057824 */ /* 0x000fe400078e0207 */
[----:B------:R-:W-:Y:S01]  /*b090*/  IMAD.WIDE.U32 R4, R24, UR4, R4 ;  /* 0x0000000418047c25 */ /* 0x000fe2000f8e0004 */
[----:B------:R-:W-:Y:S02]  /*b0a0*/  ULDC UR4, c[0x0][0x2f4] ;  /* 0x0000bd0000047ab9 */ /* 0x000fe40000000800 */
[----:B------:R-:W-:Y:S01]  /*b0b0*/  ISETP.GE.AND P2, PT, R28, UR4, PT ;  /* 0x000000041c007c0c */ /* 0x000fe2000bf46270 */
[----:B------:R-:W-:Y:S01]  /*b0c0*/  IMAD R2, R24, UR5, R5 ;  /* 0x0000000518027c24 */ /* 0x000fe2000f8e0205 */
[----:B------:R-:W-:Y:S01]  /*b0d0*/  LEA R0, P0, R4, UR6, 0x1 ;  /* 0x0000000604007c11 */ /* 0x000fe2000f8008ff */
[----:B------:R-:W-:-:S03]  /*b0e0*/  UMOV UR4, 0xffffffff ;  /* 0xffffffff00047882 */ /* 0x000fc60000000000 */
[----:B------:R-:W-:Y:S02]  /*b0f0*/  LEA.HI.X R2, R4, UR7, R2, 0x1, P0 ;  /* 0x0000000704027c11 */ /* 0x000fe400080f0c02 */
[----:B0-----:R-:W-:-:S04]  /*b100*/  LOP3.LUT R10, R10, 0x7f, RZ, 0xc0, !PT ;  /* 0x0000007f0a0a7812 */ /* 0x001fc800078ec0ff */
[----:B------:R-:W-:-:S04]  /*b110*/  SHF.R.U32.HI R10, RZ, 0x3, R10 ;  /* 0x00000003ff0a7819 */ /* 0x000fc8000001160a */
[----:B--2---:R-:W-:Y:S01]  /*b120*/  IADD3 R4, -R10, R11, -R8 ;  /* 0x0000000b0a047210 */ /* 0x004fe20007ffe908 */
[C---:B-1----:R-:W-:Y:S02]  /*b130*/  IMAD.SHL.U32 R10, R12.reuse, 0x8, RZ ;  /* 0x000000080c0a7824 */ /* 0x042fe400078e00ff */
[----:B------:R-:W-:Y:S01]  /*b140*/  IMAD.SHL.U32 R11, R12, 0x8, RZ ;  /* 0x000000080c0b7824 */ /* 0x000fe200078e00ff */
[----:B---3--:R-:W-:Y:S02]  /*b150*/  LOP3.LUT R9, R9, 0xfffffffe, RZ, 0xc0, !PT ;  /* 0xfffffffe09097812 */ /* 0x008fe400078ec0ff */
[----:B------:R-:W-:Y:S02]  /*b160*/  LOP3.LUT R10, R10, 0x1f8, RZ, 0xc0, !PT ;  /* 0x000001f80a0a7812 */ /* 0x000fe400078ec0ff */
[----:B------:R-:W-:Y:S02]  /*b170*/  @P2 LOP3.LUT R9, R9, 0x1, RZ, 0xfc, !PT ;  /* 0x0000000109092812 */ /* 0x000fe400078efcff */
[----:B------:R-:W-:-:S02]  /*b180*/  LOP3.LUT R10, R10, 0x38, R12, 0x78, !PT ;  /* 0x000000380a0a7812 */ /* 0x000fc400078e780c */
[----:B------:R-:W-:Y:S01]  /*b190*/  ISETP.GE.AND P0, PT, R4, 0x1, PT ;  /* 0x000000010400780c */ /* 0x000fe20003f06270 */
[----:B------:R0:W-:Y:S01]  /*b1a0*/  STL [R1+0x4], R9 ;  /* 0x0000040901007387 */ /* 0x0001e20000100800 */
[----:B------:R-:W-:-:S04]  /*b1b0*/  LOP3.LUT R10, R10, 0x200, R11, 0xf8, !PT ;  /* 0x000002000a0a7812 */ /* 0x000fc800078ef80b */
[----:B------:R-:W-:Y:S01]  /*b1c0*/  LEA R5, R25, R10, 0xd ;  /* 0x0000000a19057211 */ /* 0x000fe200078e68ff */
[----:B------:R-:W-:Y:S06]  /*b1d0*/  BRA.DIV UR4, `(.L_x_13058) ;  /* 0x0000003e04f47947 */ /* 0x000fec000b800000 */
[----:B------:R-:W1:Y:S01]  /*b1e0*/  SHFL.IDX PT, R7, R0, RZ, 0x181f ;  /* 0x00181fff00077589 */ /* 0x000e6200000e0000 */
[----:B------:R-:W-:-:S03]  /*b1f0*/  @P0 IMAD R8, R5, 0x2, R22 ;  /* 0x0000000205080824 */ /* 0x000fc600078e0216 */
[----:B------:R-:W2:Y:S01]  /*b200*/  SHFL.IDX PT, R6, R2, RZ, 0x181f ;  /* 0x00181fff02067589 */ /* 0x000ea200000e0000 */
[----:B-1----:R-:W-:-:S05]  /*b210*/  @P0 LEA R7, P1, R28, R7, 0x1 ;  /* 0x000000071c070211 */ /* 0x002fca00078208ff */
[----:B--2---:R-:W-:Y:S01]  /*b220*/  @P0 IMAD.X R6, RZ, RZ, R6, P1 ;  /* 0x000000ffff060224 */ /* 0x004fe200008e0606 */
[----:B------:R-:W-:-:S04]  /*b230*/  ISETP.GE.AND P1, PT, R4, 0x11, PT ;  /* 0x000000110400780c */ /* 0x000fc80003f26270 */
[----:B------:R-:W-:-:S04]  /*b240*/  @P0 LOP3.LUT R7, R7, R6, RZ, 0x3c, !PT ;  /* 0x0000000607070212 */ /* 0x000fc800078e3cff */
[----:B------:R-:W-:-:S04]  /*b250*/  @P0 LOP3.LUT R6, R7, R6, RZ, 0x3c, !PT ;  /* 0x0000000607060212 */ /* 0x000fc800078e3cff */
[----:B------:R-:W-:-:S05]  /*b260*/  @P0 LOP3.LUT R7, R7, R6, RZ, 0x3c, !PT ;  /* 0x0000000607070212 */ /* 0x000fca00078e3cff */
[----:B------:R-:W-:Y:S01]  /*b270*/  @!PT LDS RZ, [RZ] ;  /* 0x00000000fffff984 */ /* 0x000fe20000000800 */
[----:B------:R1:W-:Y:S04]  /*b280*/  @P0 LDGSTS.E.BYPASS.LTC128B.128 [R8+0xe400], desc[UR36][R6.64], !P2 ;  /* 0x0e40000006080fae */ /* 0x0003e8000d101d64 */
[----:B-1----:R-:W1:Y:S01]  /*b290*/  SHFL.IDX PT, R7, R0, 0x1, 0x181f ;  /* 0x00381f0000077f89 */ /* 0x002e6200000e0000 */
[----:B------:R-:W-:-:S03]  /*b2a0*/  @P1 IMAD R8, R5, 0x2, R22 ;  /* 0x0000000205081824 */ /* 0x000fc600078e0216 */
[----:B------:R-:W2:Y:S01]  /*b2b0*/  SHFL.IDX PT, R6, R2, 0x1, 0x181f ;  /* 0x00381f0002067f89 */ /* 0x000ea200000e0000 */
[----:B-1----:R-:W-:-:S05]  /*b2c0*/  @P1 LEA R7, P0, R28, R7, 0x1 ;  /* 0x000000071c071211 */ /* 0x002fca00078008ff */
[----:B--2---:R-:W-:-:S05]  /*b2d0*/  @P1 IMAD.X R6, RZ, RZ, R6, P0 ;  /* 0x000000ffff061224 */ /* 0x004fca00000e0606 */
[----:B------:R-:W-:-:S04]  /*b2e0*/  @P1 LOP3.LUT R7, R7, R6, RZ, 0x3c, !PT ;  /* 0x0000000607071212 */ /* 0x000fc800078e3cff */
[----:B------:R-:W-:-:S04]  /*b2f0*/  @P1 LOP3.LUT R6, R7, R6, RZ, 0x3c, !PT ;  /* 0x0000000607061212 */ /* 0x000fc800078e3cff */
[----:B------:R-:W-:-:S05]  /*b300*/  @P1 LOP3.LUT R7, R7, R6, RZ, 0x3c, !PT ;  /* 0x0000000607071212 */ /* 0x000fca00078e3cff */
[----:B------:R1:W-:Y:S01]  /*b310*/  @P1 LDGSTS.E.BYPASS.LTC128B.128 [R8+0xec00], desc[UR36][R6.64], !P2 ;  /* 0x0ec0000006081fae */ /* 0x0003e2000d101d64 */
[----:B------:R-:W-:-:S03]  /*b320*/  ISETP.GE.AND P1, PT, R4, 0x21, PT ;  /* 0x000000210400780c */ /* 0x000fc60003f26270 */
[----:B-1----:R-:W1:Y:S10]  /*b330*/  SHFL.IDX PT, R7, R0, 0x2, 0x181f ;  /* 0x00581f0000077f89 */ /* 0x002e7400000e0000 */
[----:B------:R-:W-:Y:S01]  /*b340*/  @P1 LEA R8, R5, R22, 0x1 ;  /* 0x0000001605081211 */ /* 0x000fe200078e08ff */
        /* <DEDUP_REMOVED lines=9> */
[----:B------:R-:W-:Y:S01]  /*b3e0*/  @P1 IMAD R8, R5, 0x2, R22 ;  /* 0x0000000205081824 */ /* 0x000fe200078e0216 */
        /* <DEDUP_REMOVED lines=30> */
[----:B------:R-:W2:Y:S04]  /*b5d0*/  SHFL.IDX PT, R6, R2, 0x6, 0x181f ;  /* 0x00d81f0002067f89 */ /* 0x000ea800000e0000 */
[----:B------:R-:W3:Y:S04]  /*b5e0*/  SHFL.IDX PT, R2, R2, 0x7, 0x181f ;  /* 0x00f81f0002027f89 */ /* 0x000ee800000e0000 */
[----:B------:R-:W4:Y:S01]  /*b5f0*/  SHFL.IDX PT, R0, R0, 0x7, 0x181f ;  /* 0x00f81f0000007f89 */ /* 0x000f2200000e0000 */
[----:B-1----:R-:W-:-:S05]  /*b600*/  @P1 LEA R7, P0, R28, R7, 0x1 ;  /* 0x000000071c071211 */ /* 0x002fca00078008ff */
[----:B--2---:R-:W-:-:S05]  /*b610*/  @P1 IMAD.X R6, RZ, RZ, R6, P0 ;  /* 0x000000ffff061224 */ /* 0x004fca00000e0606 */
[----:B------:R-:W-:-:S04]  /*b620*/  @P1 LOP3.LUT R7, R7, R6, RZ, 0x3c, !PT ;  /* 0x0000000607071212 */ /* 0x000fc800078e3cff */
[----:B------:R-:W-:-:S04]  /*b630*/  @P1 LOP3.LUT R6, R7, R6, RZ, 0x3c, !PT ;  /* 0x0000000607061212 */ /* 0x000fc800078e3cff */
[----:B------:R-:W-:-:S05]  /*b640*/  @P1 LOP3.LUT R7, R7, R6, RZ, 0x3c, !PT ;  /* 0x0000000607071212 */ /* 0x000fca00078e3cff */
[----:B---34-:R1:W-:Y:S02]  /*b650*/  @P1 LDGSTS.E.BYPASS.LTC128B.128 [R8+0x11400], desc[UR36][R6.64], !P2 ;  /* 0x1140000006081fae */ /* 0x0183e4000d101d64 */
.L_x_13137:
[----:B------:R-:W-:-:S13]  /*b660*/  ISETP.GE.AND P0, PT, R4, 0x71, PT ;  /* 0x000000710400780c */ /* 0x000fda0003f06270 */
[----:B-1----:R-:W-:Y:S01]  /*b670*/  @P0 LEA R6, P1, R28, R0, 0x1 ;  /* 0x000000001c060211 */ /* 0x002fe200078208ff */
[----:B------:R-:W-:-:S04]  /*b680*/  @P0 IMAD R5, R5, 0x2, R22 ;  /* 0x0000000205050824 */ /* 0x000fc800078e0216 */
[----:B------:R-:W-:-:S05]  /*b690*/  @P0 IMAD.X R7, RZ, RZ, R2, P1 ;  /* 0x000000ffff070224 */ /* 0x000fca00008e0602 */
[----:B------:R-:W-:Y:S01]  /*b6a0*/  @!PT LDS RZ, [RZ] ;  /* 0x00000000fffff984 */ /* 0x000fe20000000800 */
[----:B------:R-:W-:Y:S01]  /*b6b0*/  @!PT LDS RZ, [RZ] ;  /* 0x00000000fffff984 */ /* 0x000fe20000000800 */
[----:B------:R-:W-:Y:S01]  /*b6c0*/  @!PT LDS RZ, [RZ] ;  /* 0x00000000fffff984 */ /* 0x000fe20000000800 */
[----:B------:R1:W-:Y:S01]  /*b6d0*/  @P0 LDGSTS.E.BYPASS.LTC128B.128 [R5+0x11c00], desc[UR36][R6.64], !P2 ;  /* 0x11c0000006050fae */ /* 0x0003e2000d101d64 */
[----:B------:R-:W-:Y:S01]  /*b6e0*/  PLOP3.LUT P0, PT, PT, PT, PT, 0x80, 0x0 ;  /* 0x000000000000781c */ /* 0x000fe20003f0f070 */
[----:B------:R-:W-:-:S12]  /*b6f0*/  NOP ;  /* 0x0000000000007918 */ /* 0x000fd80000000000 */
.L_x_13059:
        /* <DEDUP_REMOVED lines=11> */
.L_x_13060:
[----:B------:R2:W5:Y:S01]  /*b7b0*/  LDL R0, [R1+0x4] ;  /* 0x0000040001007983 */ /* 0x0005620000100800 */
[----:B------:R2:W-:Y:S03]  /*b7c0*/  SYNCS.ARRIVE.TRANS64.A1T0 RZ, [R3+URZ+0x16830], RZ ;  /* 0x016830ff03ff79a7 */ /* 0x0005e6000810003f */
[----:B-1----:R2:W5:Y:S04]  /*b7d0*/  LDL.LU R5, [R1+0x20] ;  /* 0x0000200001057983 */ /* 0x0025680000300800 */
[----:B------:R2:W5:Y:S02]  /*b7e0*/  LDL.LU R4, [R1+0x2c] ;  /* 0x00002c0001047983 */ /* 0x0005640000300800 */
[----:B------:R-:W-:Y:S05]  /*b7f0*/  WARPSYNC.ALL ;  /* 0x0000000000007948 */ /* 0x000fea0003800000 */
[----:B------:R-:W-:Y:S01]  /*b800*/  ULDC.64 UR4, c[0x0][0x298] ;  /* 0x0000a60000047ab9 */ /* 0x000fe20000000a00 */
[----:B------:R-:W-:Y:S01]  /*b810*/  VIADD R2, R22, 0x8400 ;  /* 0x0000840016027836 */ /* 0x000fe20000000000 */
[----:B------:R-:W-:Y:S01]  /*b820*/  BSSY B6, `(.L_x_13061) ;  /* 0x000001f000067945 */ /* 0x000fe20003800000 */
[----:B------:R-:W-:Y:S03]  /*b830*/  BAR.SYNC.DEFER_BLOCKING 0x8, 0x200 ;  /* 0x0208000000007b1d */ /* 0x000fe60000010000 */
[----:B------:R-:W-:-:S02]  /*b840*/  LOP3.LUT P0, RZ, R2, 0x3ff, RZ, 0xc0, !PT ;  /* 0x000003ff02ff7812 */ /* 0x000fc4000780c0ff */
[----:B-----5:R-:W-:Y:S02]  /*b850*/  LOP3.LUT P1, RZ, R0, 0x8, RZ, 0xc0, !PT ;  /* 0x0000000800ff7812 */ /* 0x020fe4000782c0ff */
[----:B------:R-:W-:Y:S01]  /*b860*/  SHF.R.S32.HI R0, RZ, 0x1f, R5 ;  /* 0x0000001fff007819 */ /* 0x000fe20000011405 */
[----:B--2---:R-:W-:Y:S01]  /*b870*/  IMAD.WIDE.U32 R2, R5, UR4, RZ ;  /* 0x0000000405027c25 */ /* 0x004fe2000f8e00ff */
[----:B------:R-:W-:Y:S02]  /*b880*/  SEL R29, R29, RZ, !P1 ;  /* 0x000000ff1d1d7207 */ /* 0x000fe40004800000 */
[----:B------:R-:W-:Y:S01]  /*b890*/  SEL R4, R4, RZ, !P1 ;  /* 0x000000ff04047207 */ /* 0x000fe20004800000 */
[----:B------:R-:W-:Y:S01]  /*b8a0*/  IMAD R0, R0, UR4, RZ ;  /* 0x0000000400007c24 */ /* 0x000fe2000f8e02ff */
[----:B------:R1:W-:Y:S03]  /*b8b0*/  STL.64 [R1+0x20], R2 ;  /* 0x0000200201007387 */ /* 0x0003e60000100a00 */
[----:B------:R-:W-:Y:S01]  /*b8c0*/  IMAD R0, R5, UR5, R0 ;  /* 0x0000000505007c24 */ /* 0x000fe2000f8e0200 */
[----:B------:R1:W-:Y:S04]  /*b8d0*/  STL [R1+0x38], R4 ;  /* 0x0000380401007387 */ /* 0x0003e80000100800 */
[----:B------:R-:W-:-:S05]  /*b8e0*/  IADD3 R0, R3, R0, RZ ;  /* 0x0000000003007210 */ /* 0x000fca0007ffe0ff */
[----:B------:R1:W-:Y:S01]  /*b8f0*/  STL [R1+0x2c], R0 ;  /* 0x00002c0001007387 */ /* 0x0003e20000100800 */
[----:B------:R-:W-:Y:S05]  /*b900*/  @!P0 BRA `(.L_x_13062) ;  /* 0x0000000000408947 */ /* 0x000fea0003800000 */
[----:B-1----:R-:W-:Y:S01]  /*b910*/  MOV R2, 0x0 ;  /* 0x0000000000027802 */ /* 0x002fe20000000f00 */
[----:B------:R-:W-:Y:S01]  /*b920*/  ULDC.64 UR6, c[0x4][0x138] ;  /* 0x01004e0000067ab9 */ /* 0x000fe20000000a00 */
[----:B------:R-:W-:Y:S01]  /*b930*/  ULDC.64 UR8, c[0x4][0x140] ;  /* 0x0100500000087ab9 */ /* 0x000fe20000000a00 */
[----:B------:R-:W-:Y:S01]  /*b940*/  ULDC.64 UR4, c[0x4][0x20] ;  /* 0x0100080000047ab9 */ /* 0x000fe20000000a00 */
[----:B------:R-:W-:Y:S01]  /*b950*/  IMAD.U32 R4, RZ, RZ, UR6 ;  /* 0x00000006ff047e24 */ /* 0x000fe2000f8e00ff */
[----:B------:R-:W-:Y:S01]  /*b960*/  MOV R11, UR5 ;  /* 0x00000005000b7c02 */ /* 0x000fe20008000f00 */
[----:B------:R-:W1:Y:S01]  /*b970*/  LDC.64 R2, c[0x4][R2] ;  /* 0x0100000002027b82 */ /* 0x000e620000000a00 */
        /* <DEDUP_REMOVED lines=8> */
[----:B01----:R-:W-:Y:S05]  /*ba00*/  CALL.ABS.NOINC R2 ;  /* 0x0000000002007343 */ /* 0x003fea0003c00000 */
.L_x_13062:
[----:B------:R-:W-:Y:S05]  /*ba10*/  BSYNC B6 ;  /* 0x0000000000067941 */ /* 0x000fea0003800000 */
.L_x_13061:
[----:B-1----:R-:W2:Y:S01]  /*ba20*/  LDL.LU R2, [R1+0x2c] ;  /* 0x00002c0001027983 */ /* 0x002ea20000300800 */
[----:B0-----:R-:W0:Y:S01]  /*ba30*/  LDC R9, c[0x0][0x448] ;  /* 0x00011200ff097b82 */ /* 0x001e220000000800 */
[----:B------:R-:W-:Y:S01]  /*ba40*/  ULDC.64 UR4, c[0x0][0x2d8] ;  /* 0x0000b60000047ab9 */ /* 0x000fe20000000a00 */
[----:B------:R-:W-:Y:S01]  /*ba50*/  ULDC.64 UR6, c[0x0][0x2e0] ;  /* 0x0000b80000067ab9 */ /* 0x000fe20000000a00 */
[----:B------:R-:W3:Y:S01]  /*ba60*/  LDL.LU.64 R20, [R1+0x20] ;  /* 0x0000200001147983 */ /* 0x000ee20000300a00 */
[----:B------:R-:W-:-:S03]  /*ba70*/  ULDC.64 UR8, c[0x0][0x280] ;  /* 0x0000a00000087ab9 */ /* 0x000fc60000000a00 */
[----:B------:R-:W4:Y:S04]  /*ba80*/  LDL.LU R0, [R1+0x38] ;  /* 0x0000380001007983 */ /* 0x000f280000300800 */
[----:B------:R1:W5:Y:S01]  /*ba90*/  LDL R10, [R1+0x1c] ;  /* 0x00001c00010a7983 */ /* 0x0003620000100800 */
        /* <DEDUP_REMOVED lines=15> */
[----:B------:R-:W-:Y:S01]  /*bb90*/  IMAD.IADD R3, R3, 0x1, R0 ;  /* 0x0000000103037824 */ /* 0x000fe200078e0200 */
[----:B--2---:R-:W-:Y:S02]  /*bba0*/  SHF.L.U32 R21, R21, 0x4, RZ ;  /* 0x0000000415157819 */ /* 0x004fe400000006ff */
[----:B---3--:R-:W-:Y:S02]  /*bbb0*/  LOP3.LUT R20, R20, 0x7f, RZ, 0xc0, !PT ;  /* 0x0000007f14147812 */ /* 0x008fe400078ec0ff */
        /* <DEDUP_REMOVED lines=15> */
[----:B------:R-:W-:-:S05]  /*bcb0*/  SHF.R.S32.HI R7, RZ, 0x1f, R0 ;  /* 0x0000001fff077819 */ /* 0x000fca0000011400 */
[----:B------:R-:W-:Y:S02]  /*bcc0*/  IMAD R7, R7, UR6, RZ ;  /* 0x0000000607077c24 */ /* 0x000fe4000f8e02ff */
[----:B------:R-:W-:-:S04]  /*bcd0*/  IMAD.WIDE.U32 R4, R0, UR6, R4 ;  /* 0x0000000600047c25 */ /* 0x000fc8000f8e0004 */
[----:B------:R-:W-:-:S04]  /*bce0*/  IMAD R7, R0, UR7, R7 ;  /* 0x0000000700077c24 */ /* 0x000fc8000f8e0207 */
[----:B------:R-:W-:Y:S02]  /*bcf0*/  IMAD.IADD R5, R5, 0x1, R7 ;  /* 0x0000000105057824 */ /* 0x000fe400078e0207 */
[----:B------:R-:W0:Y:S01]  /*bd00*/  @P0 LDC R7, c[0x0][0x44c] ;  /* 0x00011300ff070b82 */ /* 0x000e220000000800 */
[----:B------:R-:W-:-:S04]  /*bd10*/  LEA R0, P1, R4, UR8, 0x1 ;  /* 0x0000000804007c11 */ /* 0x000fc8000f8208ff */
[----:B------:R-:W-:Y:S02]  /*bd20*/  LEA.HI.X R4, R4, UR9, R5, 0x1, P1 ;  /* 0x0000000904047c11 */ /* 0x000fe400088f0c05 */
[----:B------:R-:W-:-:S05]  /*bd30*/  IADD3 R5, R6, 0x80, RZ ;  /* 0x0000008006057810 */ /* 0x000fca0007ffe0ff */
[----:B------:R-:W-:Y:S01]  /*bd40*/  IMAD.MOV.U32 R6, RZ, RZ, R5 ;  /* 0x000000ffff067224 */ /* 0x000fe200078e0005 */
[----:B------:R-:W1:Y:S01]  /*bd50*/  S2R R20, SR_TID.X ;  /* 0x0000000000147919 */ /* 0x000e620000002100 */
[----:B0-----:R-:W-:-:S05]  /*bd60*/  @P0 IMAD.HI.U32 R7, R5, R7, RZ ;  /* 0x0000000705070227 */ /* 0x001fca00078e00ff */
[----:B------:R-:W-:-:S05]  /*bd70*/  @P0 SHF.R.U32.HI R6, RZ, R8, R7 ;  /* 0x00000008ff060219 */ /* 0x000fca0000011607 */
        /* <DEDUP_REMOVED lines=12> */
[----:B------:R-:W-:-:S03]  /*be40*/  LEA R5, P1, R2, UR8, 0x1 ;  /* 0x0000000802057c11 */ /* 0x000fc6000f8208ff */
[----:B------:R-:W-:Y:S01]  /*be50*/  IMAD.IADD R6, R3, 0x1, R6 ;  /* 0x0000000103067824 */ /* 0x000fe200078e0206 */
[----:B------:R-:W-:Y:S01]  /*be60*/  ISETP.GE.AND P0, PT, R28, UR4, PT ;  /* 0x000000041c007c0c */ /* 0x000fe2000bf06270 */
[----:B------:R-:W-:Y:S01]  /*be70*/  UMOV UR4, 0xffffffff ;  /* 0xffffffff00047882 */ /* 0x000fe20000000000 */
[----:B-1----:R-:W-:Y:S02]  /*be80*/  LOP3.LUT R20, R20, 0x7f, RZ, 0xc0, !PT ;  /* 0x0000007f14147812 */ /* 0x002fe400078ec0ff */
[----:B------:R-:W-:Y:S02]  /*be90*/  LEA.HI.X R2, R2, UR9, R6, 0x1, P1 ;  /* 0x0000000902027c11 */ /* 0x000fe400088f0c06 */
[----:B------:R-:W-:Y:S01]  /*bea0*/  SHF.R.U32.HI R20, RZ, 0x3, R20 ;  /* 0x00000003ff147819 */ /* 0x000fe20000011614 */
[----:B--2---:R-:W-:Y:S06]  /*beb0*/  BRA.DIV UR4, `(.L_x_13063) ;  /* 0x0000003e046c7947 */ /* 0x004fec000b800000 */
        /* <DEDUP_REMOVED lines=11> */
[----:B------:R0:W-:Y:S02]  /*bf70*/  @!P2 LDGSTS.E.BYPASS.LTC128B.128 [R10+0x8400], desc[UR36][R6.64], !P0 ;  /* 0x08400000060aafae */ /* 0x0001e4000c101d64 */
[----:B0-----:R-:W-:Y:S02]  /*bf80*/  IADD3 R6, R17, 0x10, RZ ;  /* 0x0000001011067810 */ /* 0x001fe40007ffe0ff */
[----:B------:R-:W0:Y:S02]  /*bf90*/  SHFL.IDX PT, R7, R0, 0x1, 0x181f ;  /* 0x00381f0000077f89 */ /* 0x000e2400000e0000 */
[----:B------:R-:W-:Y:S02]  /*bfa0*/  ISETP.GE.AND P1, PT, R6, R3, PT ;  /* 0x000000030600720c */ /* 0x000fe40003f26270 */
[----:B------:R-:W1:Y:S11]  /*bfb0*/  SHFL.IDX PT, R6, R4, 0x1, 0x181f ;  /* 0x00381f0004067f89 */ /* 0x000e7600000e0000 */
[----:B0-----:R-:W-:-:S05]  /*bfc0*/  @!P1 LEA R7, P2, R28, R7, 0x1 ;  /* 0x000000071c079211 */ /* 0x001fca00078408ff */
[----:B-1----:R-:W-:-:S05]  /*bfd0*/  @!P1 IMAD.X R6, RZ, RZ, R6, P2 ;  /* 0x000000ffff069224 */ /* 0x002fca00010e0606 */
[----:B------:R-:W-:-:S04]  /*bfe0*/  @!P1 LOP3.LUT R7, R7, R6, RZ, 0x3c, !PT ;  /* 0x0000000607079212 */ /* 0x000fc800078e3cff */
[----:B------:R-:W-:-:S04]  /*bff0*/  @!P1 LOP3.LUT R6, R7, R6, RZ, 0x3c, !PT ;  /* 0x0000000607069212 */ /* 0x000fc800078e3cff */
[----:B------:R-:W-:-:S05]  /*c000*/  @!P1 LOP3.LUT R7, R7, R6, RZ, 0x3c, !PT ;  /* 0x0000000607079212 */ /* 0x000fca00078e3cff */
[----:B------:R0:W-:Y:S02]  /*c010*/  @!P1 LDGSTS.E.BYPASS.LTC128B.128 [R10+0x8c00], desc[UR36][R6.64], !P0 ;  /* 0x08c00000060a9fae */ /* 0x0001e4000c101d64 */
[----:B0-----:R-:W-:Y:S02]  /*c020*/  VIADD R6, R17, 0x20 ;  /* 0x0000002011067836 */ /* 0x001fe40000000000 */
        /* <DEDUP_REMOVED lines=42> */
[----:B------:R-:W1:Y:S04]  /*c2d0*/  SHFL.IDX PT, R6, R4, 0x6, 0x181f ;  /* 0x00d81f0004067f89 */ /* 0x000e6800000e0000 */
[----:B------:R-:W-:Y:S07]  /*c2e0*/  SHFL.IDX PT, R4, R4, 0x7, 0x181f ;  /* 0x00f81f0004047f89 */ /* 0x000fee00000e0000 */
[----:B0-----:R-:W-:-:S05]  /*c2f0*/  @!P1 LEA R7, P2, R28, R7, 0x1 ;  /* 0x000000071c079211 */ /* 0x001fca00078408ff */
[----:B-1----:R-:W-:-:S05]  /*c300*/  @!P1 IMAD.X R6, RZ, RZ, R6, P2 ;  /* 0x000000ffff069224 */ /* 0x002fca00010e0606 */
[----:B------:R-:W-:-:S04]  /*c310*/  @!P1 LOP3.LUT R7, R7, R6, RZ, 0x3c, !PT ;  /* 0x0000000607079212 */ /* 0x000fc800078e3cff */
[----:B------:R-:W-:-:S04]  /*c320*/  @!P1 LOP3.LUT R6, R7, R6, RZ, 0x3c, !PT ;  /* 0x0000000607069212 */ /* 0x000fc800078e3cff */
[----:B------:R-:W-:-:S05]  /*c330*/  @!P1 LOP3.LUT R7, R7, R6, RZ, 0x3c, !PT ;  /* 0x0000000607079212 */ /* 0x000fca00078e3cff */
[----:B------:R0:W-:Y:S04]  /*c340*/  @!P1 LDGSTS.E.BYPASS.LTC128B.128 [R10+0xb400], desc[UR36][R6.64], !P0 ;  /* 0x0b400000060a9fae */ /* 0x0001e8000c101d64 */
[----:B0-----:R0:W1:Y:S02]  /*c350*/  SHFL.IDX PT, R6, R0, 0x7, 0x181f ;  /* 0x00f81f0000067f89 */ /* 0x00106400000e0000 */
[----:B0-----:R-:W-:-:S04]  /*c360*/  IADD3 R0, R17, 0x80, RZ ;  /* 0x0000008011007810 */ /* 0x001fc80007ffe0ff */
[----:B------:R-:W-:Y:S01]  /*c370*/  ISETP.GE.AND P1, PT, R0, R3, PT ;  /* 0x000000030000720c */ /* 0x000fe20003f26270 */
[----:B------:R-:W-:-:S05]  /*c380*/  VIADD R0, R17, 0x70 ;  /* 0x0000007011007836 */ /* 0x000fca0000000000 */
[----:B------:R-:W-:Y:S02]  /*c390*/  ISETP.GE.AND P2, PT, R0, R3, PT ;  /* 0x000000030000720c */ /* 0x000fe40003f46270 */
[----:B------:R-:W-:Y:S11]  /*c3a0*/  SHFL.IDX PT, R0, R2, RZ, 0x181f ;  /* 0x00181fff02007589 */ /* 0x000ff600000e0000 */
[----:B-1----:R-:W-:-:S05]  /*c3b0*/  @!P2 LEA R6, P3, R28, R6, 0x1 ;  /* 0x000000061c06a211 */ /* 0x002fca00078608ff */
[----:B------:R-:W-:Y:S02]  /*c3c0*/  @!P2 IMAD.X R7, RZ, RZ, R4, P3 ;  /* 0x000000ffff07a224 */ /* 0x000fe400018e0604 */
[----:B------:R-:W0:Y:S04]  /*c3d0*/  SHFL.IDX PT, R4, R5, RZ, 0x181f ;  /* 0x00181fff05047589 */ /* 0x000e2800000e0000 */
[----:B------:R1:W-:Y:S01]  /*c3e0*/  @!P2 LDGSTS.E.BYPASS.LTC128B.128 [R10+0xbc00], desc[UR36][R6.64], !P0 ;  /* 0x0bc00000060aafae */ /* 0x0003e2000c101d64 */
[----:B0-----:R-:W-:-:S05]  /*c3f0*/  @!P1 LEA R4, P3, R28, R4, 0x1 ;  /* 0x000000041c049211 */ /* 0x001fca00078608ff */
[----:B------:R-:W-:Y:S02]  /*c400*/  @!P1 IMAD.X R0, RZ, RZ, R0, P3 ;  /* 0x000000ffff009224 */ /* 0x000fe400018e0600 */
[----:B-1----:R-:W-:Y:S02]  /*c410*/  @!P1 IMAD.MOV.U32 R6, RZ, RZ, R4 ;  /* 0x000000ffff069224 */ /* 0x002fe400078e0004 */
[----:B------:R-:W-:Y:S01]  /*c420*/  @!P1 IMAD.MOV.U32 R7, RZ, RZ, R0 ;  /* 0x000000ffff079224 */ /* 0x000fe200078e0000 */
[----:B------:R-:W-:-:S04]  /*c430*/  IADD3 R0, R17, 0x90, RZ ;  /* 0x0000009011007810 */ /* 0x000fc80007ffe0ff */
[----:B------:R0:W-:Y:S01]  /*c440*/  @!P1 LDGSTS.E.BYPASS.LTC128B.128 [R10+0xc400], desc[UR36][R6.64], !P0 ;  /* 0x0c400000060a9fae */ /* 0x0001e2000c101d64 */
[----:B------:R-:W-:-:S03]  /*c450*/  ISETP.GE.AND P1, PT, R0, R3, PT ;  /* 0x000000030000720c */ /* 0x000fc60003f26270 */
[----:B------:R-:W-:Y:S04]  /*c460*/  SHFL.IDX PT, R0, R2, 0x1, 0x181f ;  /* 0x00381f0002007f89 */ /* 0x000fe800000e0000 */
[----:B0-----:R-:W0:Y:S06]  /*c470*/  SHFL.IDX PT, R6, R5, 0x1, 0x181f ;  /* 0x00381f0005067f89 */ /* 0x001e2c00000e0000 */
[----:B0-----:R-:W-:-:S05]  /*c480*/  @!P1 LEA R6, P2, R28, R6, 0x1 ;  /* 0x000000061c069211 */ /* 0x001fca00078408ff */
[----:B------:R-:W-:-:S04]  /*c490*/  @!P1 IMAD.X R0, RZ, RZ, R0, P2 ;  /* 0x000000ffff009224 */ /* 0x000fc800010e0600 */
[----:B------:R-:W-:Y:S02]  /*c4a0*/  @!P1 IMAD.MOV.U32 R7, RZ, RZ, R0 ;  /* 0x000000ffff079224 */ /* 0x000fe400078e0000 */
[----:B------:R-:W-:-:S03]  /*c4b0*/  VIADD R0, R17, 0xa0 ;  /* 0x000000a011007836 */ /* 0x000fc60000000000 */
[----:B------:R0:W-:Y:S02]  /*c4c0*/  @!P1 LDGSTS.E.BYPASS.LTC128B.128 [R10+0xcc00], desc[UR36][R6.64], !P0 ;  /* 0x0cc00000060a9fae */ /* 0x0001e4000c101d64 */
[----:B------:R-:W-:Y:S02]  /*c4d0*/  ISETP.GE.AND P2, PT, R0, R3, PT ;  /* 0x000000030000720c */ /* 0x000fe40003f46270 */
[----:B------:R-:W-:Y:S04]  /*c4e0*/  SHFL.IDX PT, R0, R2, 0x2, 0x181f ;  /* 0x00581f0002007f89 */ /* 0x000fe800000e0000 */
[----:B0-----:R-:W0:Y:S07]  /*c4f0*/  SHFL.IDX PT, R6, R5, 0x2, 0x181f ;  /* 0x00581f0005067f89 */ /* 0x001e2e00000e0000 */
[----:B0-----:R-:W-:-:S05]  /*c500*/  @!P2 LEA R6, P1, R28, R6, 0x1 ;  /* 0x000000061c06a211 */ /* 0x001fca00078208ff */
[----:B------:R-:W-:-:S04]  /*c510*/  @!P2 IMAD.X R0, RZ, RZ, R0, P1 ;  /* 0x000000ffff00a224 */ /* 0x000fc800008e0600 */
[----:B------:R-:W-:Y:S02]  /*c520*/  @!P2 IMAD.MOV.U32 R7, RZ, RZ, R0 ;  /* 0x000000ffff07a224 */ /* 0x000fe400078e0000 */
[----:B------:R0:W1:Y:S04]  /*c530*/  SHFL.IDX PT, R0, R2, 0x3, 0x181f ;  /* 0x00781f0002007f89 */ /* 0x00006800000e0000 */
[----:B------:R0:W-:Y:S04]  /*c540*/  @!P2 LDGSTS.E.BYPASS.LTC128B.128 [R10+0xd400], desc[UR36][R6.64], !P0 ;  /* 0x0d400000060aafae */ /* 0x0001e8000c101d64 */
[----:B------:R0:W2:Y:S02]  /*c550*/  SHFL.IDX PT, R2, R5, 0x3, 0x181f ;  /* 0x00781f0005027f89 */ /* 0x0000a400000e0000 */
.L_x_13162:
[----:B------:R-:W-:-:S04]  /*c560*/  IADD3 R17, R17, 0xb0, RZ ;  /* 0x000000b011117810 */ /* 0x000fc80007ffe0ff */
[----:B------:R-:W-:-:S13]  /*c570*/  ISETP.GE.AND P1, PT, R17, R3, PT ;  /* 0x000000031100720c */ /* 0x000fda0003f26270 */
[----:B0-2---:R-:W-:-:S05]  /*c580*/  @!P1 LEA R2, P2, R28, R2, 0x1 ;  /* 0x000000021c029211 */ /* 0x005fca00078408ff */
[----:B-1----:R-:W-:-:S05]  /*c590*/  @!P1 IMAD.X R3, RZ, RZ, R0, P2 ;  /* 0x000000ffff039224 */ /* 0x002fca00010e0600 */
[----:B------:R-:W-:Y:S01]  /*c5a0*/  @!PT LDS RZ, [RZ] ;  /* 0x00000000fffff984 */ /* 0x000fe20000000800 */
[----:B------:R-:W-:Y:S01]  /*c5b0*/  @!PT LDS RZ, [RZ] ;  /* 0x00000000fffff984 */ /* 0x000fe20000000800 */
[----:B------:R-:W-:Y:S01]  /*c5c0*/  @!PT LDS RZ, [RZ] ;  /* 0x00000000fffff984 */ /* 0x000fe20000000800 */
[----:B------:R0:W-:Y:S01]  /*c5d0*/  @!P1 LDGSTS.E.BYPASS.LTC128B.128 [R10+0xdc00], desc[UR36][R2.64], !P0 ;  /* 0x0dc00000020a9fae */ /* 0x0001e2000c101d64 */
[----:B------:R-:W-:Y:S01]  /*c5e0*/  PLOP3.LUT P0, PT, PT, PT, PT, 0x80, 0x0 ;  /* 0x000000000000781c */ /* 0x000fe20003f0f070 */
[----:B------:R-:W-:-:S12]  /*c5f0*/  NOP ;  /* 0x0000000000007918 */ /* 0x000fd80000000000 */
.L_x_13064:
[----:B------:R-:W-:Y:S02]  /*c600*/  PLOP3.LUT P1, PT, P1, P0, PT, 0xa2, 0x0 ;  /* 0x000000000000781c */ /* 0x000fe40000f21472 */
[----:B------:R-:W-:-:S08]  /*c610*/  @P0 R2UR P1, UR4, R22 ;  /* 0x00000000160402ca */ /* 0x000fd00000020000 */
[----:B------:R-:W-:-:S05]  /*c620*/  @P0 PLOP3.LUT P0, PT, P1, PT, PT, 0x80, 0x0 ;  /* 0x000000000000081c */ /* 0x000fca0000f0f070 */
[----:B------:R-:W-:Y:S01]  /*c630*/  @!P1 SYNCS.ARRIVE.TRANS64.RED.A0T1 RZ, [UR4+0x16800], RZ ;  /* 0x016800ffffff99a7 */ /* 0x000fe20008200404 */
[----:B------:R-:W-:Y:S07]  /*c640*/  @!P1 ARRIVES.LDGSTSBAR.64.TRANSCNT [UR4+0x16800] ;  /* 0x01680000ff0099b0 */ /* 0x000fee0008000a84 */
[----:B------:R-:W-:Y:S05]  /*c650*/  @P0 BRA.U.ANY `(.L_x_13064) ;  /* 0xfffffffd00e80947 */ /* 0x000fea000393ffff */
[----:B0-----:R-:W2:Y:S02]  /*c660*/  LDL.LU R2, [R1+0x3c] ;  /* 0x00003c0001027983 */ /* 0x001ea40000300800 */
        /* <DEDUP_REMOVED lines=11> */
.L_x_13163:
[----:B------:R-:W-:Y:S05]  /*c720*/  BSYNC B0 ;  /* 0x0000000000007941 */ /* 0x000fea0003800000 */
.L_x_13065:
[----:B------:R-:W2:Y:S04]  /*c730*/  LDL.LU R3, [R1+0x34] ;  /* 0x0000340001037983 */ /* 0x000ea80000300800 */
[----:B------:R-:W3:Y:S01]  /*c740*/  LDL R2, [R1+0x10] ;  /* 0x0000100001027983 */ /* 0x000ee20000100800 */
[----:B------:R-:W-:Y:S01]  /*c750*/  BSSY B0, `(.L_x_13067) ;  /* 0x0000102000007945 */ /* 0x000fe20003800000 */
[----:B--2---:R-:W-:-:S05]  /*c760*/  VIADD R7, R3, 0xfffffffe ;  /* 0xfffffffe03077836 */ /* 0x004fca0000000000 */
[----:B---3--:R-:W-:-:S13]  /*c770*/  ISETP.GE.AND P0, PT, R7, R2, PT ;  /* 0x000000020700720c */ /* 0x008fda0003f06270 */
[----:B------:R-:W-:Y:S05]  /*c780*/  @!P0 BRA `(.L_x_13068) ;  /* 0x0000000c00f88947 */ /* 0x000fea0003800000 */
[----:B------:R-:W-:Y:S01]  /*c790*/  ULDC UR4, c[0x0][0x2f4] ;  /* 0x0000bd0000047ab9 */ /* 0x000fe20000000800 */
[----:B------:R-:W-:Y:S01]  /*c7a0*/  IMAD.MOV.U32 R6, RZ, RZ, R25 ;  /* 0x000000ffff067224 */ /* 0x000fe200078e0019 */
[----:B------:R-:W-:Y:S01]  /*c7b0*/  ISETP.GE.AND P1, PT, R28, UR4, PT ;  /* 0x000000041c007c0c */ /* 0x000fe2000bf26270 */
[----:B------:R-:W-:Y:S01]  /*c7c0*/  IMAD.MOV.U32 R29, RZ, RZ, R26 ;  /* 0x000000ffff1d7224 */ /* 0x000fe200078e001a */
[----:B------:R-:W-:-:S11]  /*c7d0*/  MOV R17, R27 ;  /* 0x0000001b00117202 */ /* 0x000fd60000000f00 */
.L_x_13081:
[----:B------:R-:W2:Y:S01]  /*c7e0*/  LDL R10, [R1+0x14] ;  /* 0x00001400010a7983 */ /* 0x000ea20000100800 */
[----:B------:R-:W1:Y:S03]  /*c7f0*/  LDC R3, c[0x0][0x430] ;  /* 0x00010c00ff037b82 */ /* 0x000e660000000800 */
[----:B------:R-:W3:Y:S04]  /*c800*/  LDL R9, [R1+0x18] ;  /* 0x0000180001097983 */ /* 0x000ee80000100800 */
[----:B------:R-:W4:Y:S01]  /*c810*/  LDL R5, [R1] ;  /* 0x0000000001057983 */ /* 0x000f220000100800 */
[----:B------:R-:W0:Y:S03]  /*c820*/  S2R R2, SR_TID.X ;  /* 0x0000000000027919 */ /* 0x000e260000002100 */
[----:B------:R-:W5:Y:S01]  /*c830*/  LDL R8, [R1+0x48] ;  /* 0x0000480001087983 */ /* 0x000f620000100800 */
        /* <DEDUP_REMOVED lines=9> */
[----:B------:R-:W-:Y:S01]  /*c8d0*/  ULDC UR4, c[0x0][0x430] ;  /* 0x00010c0000047ab9 */ /* 0x000fe20000000800 */
[----:B--2---:R-:W-:-:S05]  /*c8e0*/  IADD3 R3, R2, R3, R10 ;  /* 0x0000000302037210 */ /* 0x004fca0007ffe00a */
[----:B-1----:R-:W-:-:S04]  /*c8f0*/  @P0 IMAD.HI.U32 R4, R3, R4, RZ ;  /* 0x0000000403040227 */ /* 0x002fc800078e00ff */
[----:B------:R-:W-:Y:S01]  /*c900*/  IMAD.MOV.U32 R2, RZ, RZ, R3 ;  /* 0x000000ffff027224 */ /* 0x000fe200078e0003 */
[----:B0-----:R-:W-:-:S05]  /*c910*/  @P0 SHF.R.U32.HI R2, RZ, R0, R4 ;  /* 0x00000000ff020219 */ /* 0x001fca0000011604 */
[----:B------:R-:W-:-:S04]  /*c920*/  IMAD.MOV R0, RZ, RZ, -R2 ;  /* 0x000000ffff007224 */ /* 0x000fc800078e0a02 */
[----:B------:R-:W-:Y:S01]  /*c930*/  IMAD R0, R0, UR4, R3 ;  /* 0x0000000400007c24 */ /* 0x000fe2000f8e0203 */
[----:B------:R-:W-:Y:S01]  /*c940*/  ULDC.64 UR4, c[0x0][0x428] ;  /* 0x00010a0000047ab9 */ /* 0x000fe20000000a00 */
[----:B------:R-:W-:Y:S01]  /*c950*/  SHF.R.S32.HI R3, RZ, 0x1f, R2 ;  /* 0x0000001fff037819 */ /* 0x000fe20000011402 */
[----:B---3--:R-:W-:-:S04]  /*c960*/  IMAD R4, R9, UR4, RZ ;  /* 0x0000000409047c24 */ /* 0x008fc8000f8e02ff */
[C---:B----4-:R-:W-:Y:S02]  /*c970*/  IMAD R4, R5.reuse, UR5, R4 ;  /* 0x0000000505047c24 */ /* 0x050fe4000f8e0204 */
[----:B------:R-:W-:Y:S01]  /*c980*/  IMAD.WIDE.U32 R2, R5, UR4, R2 ;  /* 0x0000000405027c25 */ /* 0x000fe2000f8e0002 */
        /* <DEDUP_REMOVED lines=15> */
.L_x_13069:
[----:B------:R-:W-:Y:S01]  /*ca80*/  IMAD R5, R25, 0x8, R22 ;  /* 0x0000000819057824 */ /* 0x000fe200078e0216 */
[----:B------:R-:W-:Y:S01]  /*ca90*/  SHF.L.U32 R2, R27, 0x1f, RZ ;  /* 0x0000001f1b027819 */ /* 0x000fe200000006ff */
[----:B------:R-:W-:Y:S03]  /*caa0*/  BSSY B1, `(.L_x_13070) ;  /* 0x0000003000017945 */ /* 0x000fe60003800000 */
[----:B------:R-:W0:Y:S02]  /*cab0*/  SYNCS.PHASECHK.TRANS64.TRYWAIT P0, [R5+URZ+0x16840], R2 ;  /* 0x01684002050075a7 */ /* 0x000e24000800017f */
[----:B0-----:R-:W-:Y:S05]  /*cac0*/  @!P0 BRA `(.L_x_13071) ;  /* 0x0000004000608947 */ /* 0x001fea0003800000 */
.L_x_13164:
[----:B------:R-:W-:Y:S05]  /*cad0*/  BSYNC B1 ;  /* 0x0000000000017941 */ /* 0x000fea0003800000 */
.L_x_13070:
[----:B------:R-:W2:Y:S01]  /*cae0*/  LDL R3, [R1+0x4] ;  /* 0x0000040001037983 */ /* 0x000ea20000100800 */
[----:B------:R-:W-:Y:S01]  /*caf0*/  SHF.R.S32.HI R20, RZ, 0x1f, R0 ;  /* 0x0000001fff147819 */ /* 0x000fe20000011400 */
[----:B------:R-:W-:Y:S01]  /*cb00*/  ULDC.64 UR4, c[0x0][0x300] ;  /* 0x0000c00000047ab9 */ /* 0x000fe20000000a00 */
[----:B------:R-:W-:Y:S01]  /*cb10*/  ULDC.64 UR6, c[0x0][0x2e8] ;  /* 0x0000ba0000067ab9 */ /* 0x000fe20000000a00 */
[----:B------:R-:W1:Y:S02]  /*cb20*/  S2R R8, SR_TID.X ;  /* 0x0000000000087919 */ /* 0x000e640000002100 */
[----:B------:R-:W-:-:S04]  /*cb30*/  IMAD R7, R20, UR4, RZ ;  /* 0x0000000414077c24 */ /* 0x000fc8000f8e02ff */
[----:B------:R-:W-:Y:S02]  /*cb40*/  IMAD R7, R0, UR5, R7 ;  /* 0x0000000500077c24 */ /* 0x000fe4000f8e0207 */
[C---:B-1----:R-:W-:Y:S01]  /*cb50*/  IMAD.SHL.U32 R9, R8.reuse, 0x8, RZ ;  /* 0x0000000808097824 */ /* 0x042fe200078e00ff */
[----:B------:R-:W-:-:S04]  /*cb60*/  SHF.L.U32 R11, R8, 0x3, RZ ;  /* 0x00000003080b7819 */ /* 0x000fc800000006ff */
[----:B------:R-:W-:-:S04]  /*cb70*/  LOP3.LUT R9, R9, 0x1f8, RZ, 0xc0, !PT ;  /* 0x000001f809097812 */ /* 0x000fc800078ec0ff */
[----:B------:R-:W-:-:S04]  /*cb80*/  LOP3.LUT R9, R9, 0x38, R8, 0x78, !PT ;  /* 0x0000003809097812 */ /* 0x000fc800078e7808 */
[----:B------:R-:W-:-:S05]  /*cb90*/  LOP3.LUT R9, R9, 0x200, R11, 0xf8, !PT ;  /* 0x0000020009097812 */ /* 0x000fca00078ef80b */
[----:B------:R-:W-:Y:S01]  /*cba0*/  IMAD R9, R25, 0x2000, R9 ;  /* 0x0000200019097824 */ /* 0x000fe200078e0209 */
[----:B--2---:R-:W-:Y:S01]  /*cbb0*/  LOP3.LUT P2, RZ, R3, 0x1, RZ, 0xc0, !PT ;  /* 0x0000000103ff7812 */ /* 0x004fe2000784c0ff */
        /* <DEDUP_REMOVED lines=48> */
[----:B------:R-:W1:Y:S04]  /*cec0*/  SHFL.IDX PT, R3, R10, 0x6, 0x181f ;  /* 0x00d81f000a037f89 */ /* 0x000e6800000e0000 */
[----:B------:R-:W2:Y:S01]  /*ced0*/  SHFL.IDX PT, R10, R10, 0x7, 0x181f ;  /* 0x00f81f000a0a7f89 */ /* 0x000ea200000e0000 */
[----:B0-----:R-:W-:-:S05]  /*cee0*/  IADD3 R2, P0, R2, R7, RZ ;  /* 0x0000000702027210 */ /* 0x001fca0007f1e0ff */
[----:B-1----:R-:W-:-:S05]  /*cef0*/  IMAD.X R3, RZ, RZ, R3, P0 ;  /* 0x000000ffff037224 */ /* 0x002fca00000e0603 */
[----:B------:R0:W-:Y:S04]  /*cf00*/  LDGSTS.E.BYPASS.LTC128B.128 [R9+0x11400], desc[UR36][R2.64], !P2 ;  /* 0x1140000002097fae */ /* 0x0001e8000d101d64 */
[----:B0-2---:R0:W1:Y:S02]  /*cf10*/  SHFL.IDX PT, R2, R8, 0x7, 0x181f ;  /* 0x00f81f0008027f89 */ /* 0x00506400000e0000 */
.L_x_13182:
[----:B-1----:R-:W-:-:S04]  /*cf20*/  IADD3 R2, P0, R2, R7, RZ ;  /* 0x0000000702027210 */ /* 0x002fc80007f1e0ff */
[----:B------:R-:W-:Y:S02]  /*cf30*/  IADD3.X R3, RZ, R10, RZ, P0, !PT ;  /* 0x0000000aff037210 */ /* 0x000fe400007fe4ff */
[----:B------:R-:W-:-:S03]  /*cf40*/  PLOP3.LUT P0, PT, PT, PT, PT, 0x80, 0x0 ;  /* 0x000000000000781c */ /* 0x000fc60003f0f070 */
[----:B------:R-:W-:Y:S01]  /*cf50*/  @!PT LDS RZ, [RZ] ;  /* 0x00000000fffff984 */ /* 0x000fe20000000800 */
[----:B------:R-:W-:Y:S01]  /*cf60*/  @!PT LDS RZ, [RZ] ;  /* 0x00000000fffff984 */ /* 0x000fe20000000800 */
[----:B------:R-:W-:Y:S01]  /*cf70*/  @!PT LDS RZ, [RZ] ;  /* 0x00000000fffff984 */ /* 0x000fe20000000800 */
[----:B------:R1:W-:Y:S01]  /*cf80*/  LDGSTS.E.BYPASS.LTC128B.128 [R9+0x11c00], desc[UR36][R2.64], !P2 ;  /* 0x11c0000002097fae */ /* 0x0003e2000d101d64 */
[----:B------:R-:W-:-:S09]  /*cf90*/  NOP ;  /* 0x0000000000007918 */ /* 0x000fd20000000000 */
.L_x_13073:
        /* <DEDUP_REMOVED lines=11> */
.L_x_13074:
[----:B------:R1:W-:Y:S01]  /*d050*/  SYNCS.ARRIVE.TRANS64.A1T0 RZ, [R5+URZ+0x16830], RZ ;  /* 0x016830ff05ff79a7 */ /* 0x0003e2000810003f */
[----:B------:R-:W-:Y:S05]  /*d060*/  @!P3 BRA `(.L_x_13075) ;  /* 0x000000000004b947 */ /* 0x000fea0003800000 */
[----:B------:R-:W-:Y:S01]  /*d070*/  BPT.TRAP 0x1 ;  /* 0x000000040000795c */ /* 0x000fe20000300000 */
.L_x_13075:
[----:B------:R-:W-:Y:S01]  /*d080*/  SHF.L.U32 R2, R17, 0x1f, RZ ;  /* 0x0000001f11027819 */ /* 0x000fe200000006ff */
[----:B-1----:R-:W-:Y:S01]  /*d090*/  IMAD R5, R6, 0x8, R22 ;  /* 0x0000000806057824 */ /* 0x002fe200078e0216 */
[----:B------:R-:W-:Y:S03]  /*d0a0*/  BSSY B1, `(.L_x_13076) ;  /* 0x0000003000017945 */ /* 0x000fe60003800000 */
[----:B------:R-:W1:Y:S02]  /*d0b0*/  SYNCS.PHASECHK.TRANS64.TRYWAIT P0, [R5+URZ+0x16860], R2 ;  /* 0x01686002050075a7 */ /* 0x000e64000800017f */
[----:B-1----:R-:W-:Y:S05]  /*d0c0*/  @!P0 BRA `(.L_x_13077) ;  /* 0x0000004400248947 */ /* 0x002fea0003800000 */
.L_x_13183:
[----:B------:R-:W-:Y:S05]  /*d0d0*/  BSYNC B1 ;  /* 0x0000000000017941 */ /* 0x000fea0003800000 */
.L_x_13076:
[----:B0-----:R-:W2:Y:S01]  /*d0e0*/  LDL R8, [R1+0xc] ;  /* 0x00000c0001087983 */ /* 0x001ea20000100800 */
        /* <DEDUP_REMOVED lines=14> */
[----:B------:R-:W-:Y:S01]  /*d1d0*/  ISETP.LT.OR P0, PT, R8, 0x1, P1 ;  /* 0x000000010800780c */ /* 0x000fe20000f01670 */
[----:B------:R-:W-:Y:S02]  /*d1e0*/  IMAD R6, R6, 0x2, R22 ;  /* 0x0000000206067824 */ /* 0x000fe400078e0216 */
[----:B------:R-:W1:Y:S01]  /*d1f0*/  SHFL.IDX PT, R3, R23, RZ, 0x181f ;  /* 0x00181fff17037589 */ /* 0x000e6200000e0000 */
[----:B0-----:R-:W-:-:S04]  /*d200*/  IADD3 R2, P2, R2, R7, RZ ;  /* 0x0000000702027210 */ /* 0x001fc80007f5e0ff */
[----:B-1----:R-:W-:-:S05]  /*d210*/  IADD3.X R3, RZ, R3, RZ, P2, !PT ;  /* 0x00000003ff037210 */ /* 0x002fca00017fe4ff */
[----:B------:R-:W-:Y:S01]  /*d220*/  @!PT LDS RZ, [RZ] ;  /* 0x00000000fffff984 */ /* 0x000fe20000000800 */
[----:B------:R0:W-:Y:S01]  /*d230*/  LDGSTS.E.BYPASS.LTC128B.128 [R6+0x400], desc[UR36][R2.64], !P0 ;  /* 0x0040000002067fae */ /* 0x0001e2000c101d64 */
[----:B------:R-:W-:-:S03]  /*d240*/  ISETP.LT.OR P0, PT, R8, 0x11, P1 ;  /* 0x000000110800780c */ /* 0x000fc60000f01670 */
[----:B0-----:R-:W0:Y:S04]  /*d250*/  SHFL.IDX PT, R2, R18, 0x1, 0x181f ;  /* 0x00381f0012027f89 */ /* 0x001e2800000e0000 */
[----:B------:R-:W1:Y:S01]  /*d260*/  SHFL.IDX PT, R3, R23, 0x1, 0x181f ;  /* 0x00381f0017037f89 */ /* 0x000e6200000e0000 */
[----:B0-----:R-:W-:-:S05]  /*d270*/  IADD3 R2, P2, R2, R7, RZ ;  /* 0x0000000702027210 */ /* 0x001fca0007f5e0ff */
[----:B-1----:R-:W-:-:S05]  /*d280*/  IMAD.X R3, RZ, RZ, R3, P2 ;  /* 0x000000ffff037224 */ /* 0x002fca00010e0603 */
        /* <DEDUP_REMOVED lines=22> */
[----:B0-----:R-:W-:-:S04]  /*d3f0*/  IADD3 R2, P2, R2, R7, RZ ;  /* 0x0000000702027210 */ /* 0x001fc80007f5e0ff */
[----:B-1----:R-:W-:-:S05]  /*d400*/  IADD3.X R3, RZ, R3, RZ, P2, !PT ;  /* 0x00000003ff037210 */ /* 0x002fca00017fe4ff */
[----:B------:R0:W-:Y:S01]  /*d410*/  LDGSTS.E.BYPASS.LTC128B.128 [R6+0x2c00], desc[UR36][R2.64], !P0 ;  /* 0x02c0000002067fae */ /* 0x0001e2000c101d64 */
[----:B------:R-:W-:-:S03]  /*d420*/  ISETP.LT.OR P0, PT, R8, 0x61, P1 ;  /* 0x000000610800780c */ /* 0x000fc60000f01670 */
[----:B0-----:R-:W0:Y:S04]  /*d430*/  SHFL.IDX PT, R2, R18, 0x6, 0x181f ;  /* 0x00d81f0012027f89 */ /* 0x001e2800000e0000 */
[----:B------:R-:W1:Y:S04]  /*d440*/  SHFL.IDX PT, R3, R23, 0x6, 0x181f ;  /* 0x00d81f0017037f89 */ /* 0x000e6800000e0000 */
[----:B------:R-:W2:Y:S01]  /*d450*/  SHFL.IDX PT, R23, R23, 0x7, 0x181f ;  /* 0x00f81f0017177f89 */ /* 0x000ea200000e0000 */
[----:B0-----:R-:W-:-:S05]  /*d460*/  IADD3 R2, P2, R2, R7, RZ ;  /* 0x0000000702027210 */ /* 0x001fca0007f5e0ff */
[----:B-1----:R-:W-:-:S05]  /*d470*/  IMAD.X R3, RZ, RZ, R3, P2 ;  /* 0x000000ffff037224 */ /* 0x002fca00010e0603 */
[----:B------:R0:W-:Y:S04]  /*d480*/  LDGSTS.E.BYPASS.LTC128B.128 [R6+0x3400], desc[UR36][R2.64], !P0 ;  /* 0x0340000002067fae */ /* 0x0001e8000c101d64 */
[----:B0-2---:R0:W1:Y:S02]  /*d490*/  SHFL.IDX PT, R2, R18, 0x7, 0x181f ;  /* 0x00f81f0012027f89 */ /* 0x00506400000e0000 */
.L_x_13201:
[----:B------:R-:W-:Y:S01]  /*d4a0*/  ISETP.LT.OR P0, PT, R8, 0x71, P1 ;  /* 0x000000710800780c */ /* 0x000fe20000f01670 */
[----:B------:R-:W-:Y:S01]  /*d4b0*/  ULDC.64 UR4, c[0x0][0x328] ;  /* 0x0000ca0000047ab9 */ /* 0x000fe20000000a00 */
[----:B-1----:R-:W-:Y:S01]  /*d4c0*/  IADD3 R2, P2, R2, R7, RZ ;  /* 0x0000000702027210 */ /* 0x002fe20007f5e0ff */
[----:B------:R-:W-:-:S04]  /*d4d0*/  ULDC.64 UR6, c[0x0][0x318] ;  /* 0x0000c60000067ab9 */ /* 0x000fc80000000a00 */
[----:B------:R-:W-:-:S06]  /*d4e0*/  IMAD.X R3, RZ, RZ, R23, P2 ;  /* 0x000000ffff037224 */ /* 0x000fcc00010e0617 */
[----:B------:R-:W-:Y:S01]  /*d4f0*/  @!PT LDS RZ, [RZ] ;  /* 0x00000000fffff984 */ /* 0x000fe20000000800 */
[----:B------:R-:W-:Y:S01]  /*d500*/  @!PT LDS RZ, [RZ] ;  /* 0x00000000fffff984 */ /* 0x000fe20000000800 */
[----:B------:R-:W-:Y:S01]  /*d510*/  @!PT LDS RZ, [RZ] ;  /* 0x00000000fffff984 */ /* 0x000fe20000000800 */
[----:B------:R1:W-:Y:S01]  /*d520*/  LDGSTS.E.BYPASS.LTC128B.128 [R6+0x3c00], desc[UR36][R2.64], !P0 ;  /* 0x03c0000002067fae */ /* 0x0003e2000c101d64 */
[----:B------:R-:W-:Y:S01]  /*d530*/  PLOP3.LUT P0, PT, PT, PT, PT, 0x80, 0x0 ;  /* 0x000000000000781c */ /* 0x000fe20003f0f070 */
[----:B-1----:R-:W-:Y:S02]  /*d540*/  IMAD R6, R20, UR4, RZ ;  /* 0x0000000414067c24 */ /* 0x002fe4000f8e02ff */
[----:B------:R-:W-:-:S04]  /*d550*/  IMAD.WIDE.U32 R2, R0, UR4, RZ ;  /* 0x0000000400027c25 */ /* 0x000fc8000f8e00ff */
[----:B------:R-:W-:Y:S01]  /*d560*/  IMAD R6, R0, UR5, R6 ;  /* 0x0000000500067c24 */ /* 0x000fe2000f8e0206 */
[----:B------:R-:W-:Y:S01]  /*d570*/  ULDC.64 UR4, c[0x0][0x338] ;  /* 0x0000ce0000047ab9 */ /* 0x000fe20000000a00 */
[----:B------:R-:W-:Y:S02]  /*d580*/  NOP ;  /* 0x0000000000007918 */ /* 0x000fe40000000000 */
[----:B------:R-:W-:Y:S02]  /*d590*/  IMAD.IADD R3, R3, 0x1, R6 ;  /* 0x0000000103037824 */ /* 0x000fe400078e0206 */
[----:B------:R-:W-:-:S04]  /*d5a0*/  IMAD.WIDE.U32 R2, R4, UR4, R2 ;  /* 0x0000000404027c25 */ /* 0x000fc8000f8e0002 */
[----:B------:R-:W-:-:S04]  /*d5b0*/  IMAD R0, R21, UR4, RZ ;  /* 0x0000000415007c24 */ /* 0x000fc8000f8e02ff */
[----:B------:R-:W-:Y:S01]  /*d5c0*/  IMAD R0, R4, UR5, R0 ;  /* 0x0000000504007c24 */ /* 0x000fe2000f8e0200 */
[----:B------:R-:W-:-:S03]  /*d5d0*/  ULDC.64 UR4, c[0x0][0x330] ;  /* 0x0000cc0000047ab9 */ /* 0x000fc60000000a00 */
[----:B------:R-:W-:Y:S02]  /*d5e0*/  IMAD.IADD R3, R3, 0x1, R0 ;  /* 0x0000000103037824 */ /* 0x000fe400078e0200 */
[----:B------:R-:W-:-:S04]  /*d5f0*/  IMAD.WIDE.U32 R2, R24, UR4, R2 ;  /* 0x0000000418027c25 */ /* 0x000fc8000f8e0002 */
[----:B------:R-:W-:Y:S01]  /*d600*/  IMAD R0, R24, UR5, R3 ;  /* 0x0000000518007c24 */ /* 0x000fe2000f8e0203 */
[----:B0-----:R-:W-:-:S04]  /*d610*/  LEA R18, P2, R2, UR6, 0x1 ;  /* 0x0000000602127c11 */ /* 0x001fc8000f8408ff */
[----:B------:R-:W-:-:S09]  /*d620*/  LEA.HI.X R0, R2, UR7, R0, 0x1, P2 ;  /* 0x0000000702007c11 */ /* 0x000fd200090f0c00 */
.L_x_13079:
        /* <DEDUP_REMOVED lines=12> */
.L_x_13080:
[----:B------:R-:W2:Y:S01]  /*d6f0*/  LDL R0, [R1+0x10] ;  /* 0x0000100001007983 */ /* 0x000ea20000100800 */
[----:B------:R1:W-:Y:S01]  /*d700*/  SYNCS.ARRIVE.TRANS64.A1T0 RZ, [R5+URZ+0x16850], RZ ;  /* 0x016850ff05ff79a7 */ /* 0x0003e2000810003f */
[C---:B------:R-:W-:Y:S01]  /*d710*/  IADD3 R7, R26.reuse, -0x1, RZ ;  /* 0xffffffff1a077810 */ /* 0x040fe20007ffe0ff */
[----:B------:R-:W-:Y:S02]  /*d720*/  IMAD.MOV.U32 R6, RZ, RZ, R25 ;  /* 0x000000ffff067224 */ /* 0x000fe400078e0019 */
[----:B------:R-:W-:Y:S02]  /*d730*/  IMAD.MOV.U32 R17, RZ, RZ, R27 ;  /* 0x000000ffff117224 */ /* 0x000fe400078e001b */
[----:B------:R-:W-:Y:S01]  /*d740*/  IMAD.MOV.U32 R29, RZ, RZ, R26 ;  /* 0x000000ffff1d7224 */ /* 0x000fe200078e001a */
[----:B--2---:R-:W-:-:S13]  /*d750*/  ISETP.GT.AND P0, PT, R26, R0, PT ;  /* 0x000000001a00720c */ /* 0x004fda0003f04270 */
[----:B-1----:R-:W-:Y:S05]  /*d760*/  @P0 BRA `(.L_x_13081) ;  /* 0xfffffff0001c0947 */ /* 0x002fea000383ffff */
.L_x_13068:
[----:B------:R-:W-:Y:S05]  /*d770*/  BSYNC B0 ;  /* 0x0000000000007941 */ /* 0x000fea0003800000 */
.L_x_13067:
        /* <DEDUP_REMOVED lines=17> */
.L_x_13083:
[----:B------:R-:W-:Y:S05]  /*d890*/  BSYNC B0 ;  /* 0x0000000000007941 */ /* 0x000fea0003800000 */
.L_x_13082:
[----:B------:R-:W2:Y:S02]  /*d8a0*/  LDL R0, [R1+0x48] ;  /* 0x0000480001007983 */ /* 0x000ea40000100800 */
[----:B--2---:R-:W-:-:S13]  /*d8b0*/  ISETP.NE.AND P0, PT, R0, 0x3, PT ;  /* 0x000000030000780c */ /* 0x004fda0003f05270 */
[----:B------:R-:W-:Y:S05]  /*d8c0*/  @!P0 BRA `(.L_x_13084) ;  /* 0x0000000000048947 */ /* 0x000fea0003800000 */
[----:B------:R-:W-:Y:S01]  /*d8d0*/  BPT.TRAP 0x1 ;  /* 0x000000040000795c */ /* 0x000fe20000300000 */
.L_x_13084:
[----:B------:R-:W2:Y:S01]  /*d8e0*/  LDL.LU R2, [R1+0xc] ;  /* 0x00000c0001027983 */ /* 0x000ea20000300800 */
[----:B------:R-:W-:Y:S01]  /*d8f0*/  IMAD R0, R25, 0x8, R22 ;  /* 0x0000000819007824 */ /* 0x000fe200078e0216 */
[----:B------:R-:W-:Y:S01]  /*d900*/  SHF.L.U32 R3, R27, 0x1f, RZ ;  /* 0x0000001f1b037819 */ /* 0x000fe200000006ff */
[----:B------:R-:W-:Y:S03]  /*d910*/  BSSY B0, `(.L_x_13085) ;  /* 0x0000004000007945 */ /* 0x000fe60003800000 */
[----:B------:R-:W0:Y:S01]  /*d920*/  SYNCS.PHASECHK.TRANS64.TRYWAIT P0, [R0+URZ+0x16860], R3 ;  /* 0x01686003000075a7 */ /* 0x000e22000800017f */
[----:B--2---:R-:W-:Y:S01]  /*d930*/  IMAD R6, R26, -0x80, R2 ;  /* 0xffffff801a067824 */ /* 0x004fe200078e0202 */
[----:B0-----:R-:W-:Y:S06]  /*d940*/  @!P0 BRA `(.L_x_13086) ;  /* 0x0000004400608947 */ /* 0x001fec0003800000 */
.L_x_13202:
[----:B------:R-:W-:Y:S05]  /*d950*/  BSYNC B0 ;  /* 0x0000000000007941 */ /* 0x000fea0003800000 */
.L_x_13085:
[----:B------:R-:W1:Y:S01]  /*d960*/  S2R R2, SR_TID.X ;  /* 0x0000000000027919 */ /* 0x000e620000002100 */
[----:B------:R-:W-:Y:S01]  /*d970*/  UMOV UR4, 0xffffffff ;  /* 0xffffffff00047882 */ /* 0x000fe20000000000 */
[----:B------:R-:W2:Y:S01]  /*d980*/  S2R R7, SR_TID.X ;  /* 0x0000000000077919 */ /* 0x000ea20000002100 */
[----:B-1----:R-:W-:Y:S02]  /*d990*/  LOP3.LUT R5, R2, 0x7f, RZ, 0xc0, !PT ;  /* 0x0000007f02057812 */ /* 0x002fe400078ec0ff */
        /* <DEDUP_REMOVED lines=9> */
[----:B------:R-:W1:Y:S01]  /*da30*/  SHFL.IDX PT, R14, R18, RZ, 0x181f ;  /* 0x00181fff120e7589 */ /* 0x000e6200000e0000 */
[----:B------:R-:W-:Y:S01]  /*da40*/  ULDC UR4, c[0x0][0x2f4] ;  /* 0x0000bd0000047ab9 */ /* 0x000fe20000000800 */
[C---:B------:R-:W-:Y:S01]  /*da50*/  IMAD.SHL.U32 R5, R28.reuse, 0x2, RZ ;  /* 0x000000021c057824 */ /* 0x040fe200078e00ff */
[----:B------:R-:W-:Y:S01]  /*da60*/  ISETP.GE.AND P0, PT, R28, UR4, PT ;  /* 0x000000041c007c0c */ /* 0x000fe2000bf06270 */
[----:B0-----:R-:W0:Y:S01]  /*da70*/  SHFL.IDX PT, R3, R23, RZ, 0x181f ;  /* 0x00181fff17037589 */ /* 0x001e2200000e0000 */
[----:B------:R-:W-:Y:S02]  /*da80*/  IMAD R4, R4, 0x2, R22 ;  /* 0x0000000204047824 */ /* 0x000fe400078e0216 */
[----:B------:R-:W-:Y:S02]  /*da90*/  ISETP.LT.OR P1, PT, R6, 0x1, P0 ;  /* 0x000000010600780c */ /* 0x000fe40000721670 */
[----:B-1----:R-:W-:Y:S02]  /*daa0*/  IADD3 R2, P2, R14, R5, RZ ;  /* 0x000000050e027210 */ /* 0x002fe40007f5e0ff */
[----:B------:R-:W1:Y:S03]  /*dab0*/  SHFL.IDX PT, R14, R18, 0x1, 0x181f ;  /* 0x00381f00120e7f89 */ /* 0x000e6600000e0000 */
[----:B0-----:R-:W-:-:S06]  /*dac0*/  IMAD.X R3, RZ, RZ, R3, P2 ;  /* 0x000000ffff037224 */ /* 0x001fcc00010e0603 */
[----:B------:R0:W-:Y:S01]  /*dad0*/  LDGSTS.E.BYPASS.LTC128B.128 [R4+0x400], desc[UR36][R2.64], !P1 ;  /* 0x0040000002047fae */ /* 0x0001e2000c901d64 */
[----:B------:R-:W-:-:S03]  /*dae0*/  ISETP.LT.OR P1, PT, R6, 0x11, P0 ;  /* 0x000000110600780c */ /* 0x000fc60000721670 */
[----:B0-----:R-:W0:Y:S01]  /*daf0*/  SHFL.IDX PT, R3, R23, 0x1, 0x181f ;  /* 0x00381f0017037f89 */ /* 0x001e2200000e0000 */
[----:B-1----:R-:W-:-:S03]  /*db00*/  IADD3 R2, P2, R14, R5, RZ ;  /* 0x000000050e027210 */ /* 0x002fc60007f5e0ff */
[----:B------:R-:W1:Y:S01]  /*db10*/  SHFL.IDX PT, R14, R18, 0x2, 0x181f ;  /* 0x00581f00120e7f89 */ /* 0x000e6200000e0000 */
[----:B0-----:R-:W-:-:S05]  /*db20*/  IADD3.X R3, RZ, R3, RZ, P2, !PT ;  /* 0x00000003ff037210 */ /* 0x001fca00017fe4ff */
[----:B------:R0:W-:Y:S01]  /*db30*/  LDGSTS.E.BYPASS.LTC128B.128 [R4+0xc00], desc[UR36][R2.64], !P1 ;  /* 0x00c0000002047fae */ /* 0x0001e2000c901d64 */
[----:B------:R-:W-:-:S03]  /*db40*/  ISETP.LT.OR P1, PT, R6, 0x21, P0 ;  /* 0x000000210600780c */ /* 0x000fc60000721670 */
[----:B0-----:R-:W0:Y:S01]  /*db50*/  SHFL.IDX PT, R3, R23, 0x2, 0x181f ;  /* 0x00581f0017037f89 */ /* 0x001e2200000e0000 */
[----:B-1----:R-:W-:-:S03]  /*db60*/  IADD3 R2, P2, R14, R5, RZ ;  /* 0x000000050e027210 */ /* 0x002fc60007f5e0ff */
[----:B------:R-:W1:Y:S02]  /*db70*/  SHFL.IDX PT, R14, R18, 0x3, 0x181f ;  /* 0x00781f00120e7f89 */ /* 0x000e6400000e0000 */
[----:B0-----:R-:W-:-:S05]  /*db80*/  IMAD.X R3, RZ, RZ, R3, P2 ;  /* 0x000000ffff037224 */ /* 0x001fca00010e0603 */
        /* <DEDUP_REMOVED lines=22> */
[----:B------:R-:W1:Y:S04]  /*dcf0*/  SHFL.IDX PT, R23, R23, 0x7, 0x181f ;  /* 0x00f81f0017177f89 */ /* 0x000e6800000e0000 */
[----:B------:R2:W3:Y:S01]  /*dd00*/  SHFL.IDX PT, R14, R18, 0x7, 0x181f ;  /* 0x00f81f00120e7f89 */ /* 0x0004e200000e0000 */
[----:B0-----:R-:W-:-:S05]  /*dd10*/  IMAD.X R3, RZ, RZ, R3, P2 ;  /* 0x000000ffff037224 */ /* 0x001fca00010e0603 */
[----:B-1----:R2:W-:Y:S02]  /*dd20*/  LDGSTS.E.BYPASS.LTC128B.128 [R4+0x3400], desc[UR36][R2.64], !P1 ;  /* 0x0340000002047fae */ /* 0x0025e4000c901d64 */
.L_x_13220:
[----:B------:R-:W-:Y:S02]  /*dd30*/  ISETP.LT.OR P0, PT, R6, 0x71, P0 ;  /* 0x000000710600780c */ /* 0x000fe40000701670 */
[----:B--23--:R-:W-:-:S04]  /*dd40*/  IADD3 R2, P1, R14, R5, RZ ;  /* 0x000000050e027210 */ /* 0x00cfc80007f3e0ff */
[----:B------:R-:W-:-:S07]  /*dd50*/  IADD3.X R3, RZ, R23, RZ, P1, !PT ;  /* 0x00000017ff037210 */ /* 0x000fce0000ffe4ff */
[----:B------:R-:W-:Y:S01]  /*dd60*/  @!PT LDS RZ, [RZ] ;  /* 0x00000000fffff984 */ /* 0x000fe20000000800 */
[----:B------:R-:W-:Y:S01]  /*dd70*/  @!PT LDS RZ, [RZ] ;  /* 0x00000000fffff984 */ /* 0x000fe20000000800 */
[----:B------:R-:W-:Y:S01]  /*dd80*/  @!PT LDS RZ, [RZ] ;  /* 0x00000000fffff984 */ /* 0x000fe20000000800 */
[----:B------:R0:W-:Y:S01]  /*dd90*/  LDGSTS.E.BYPASS.LTC128B.128 [R4+0x3c00], desc[UR36][R2.64], !P0 ;  /* 0x03c0000002047fae */ /* 0x0001e2000c101d64 */
[----:B------:R-:W-:Y:S01]  /*dda0*/  PLOP3.LUT P0, PT, PT, PT, PT, 0x80, 0x0 ;  /* 0x000000000000781c */ /* 0x000fe20003f0f070 */
[----:B------:R-:W-:-:S12]  /*ddb0*/  NOP ;  /* 0x0000000000007918 */ /* 0x000fd80000000000 */
.L_x_13088:
        /* <DEDUP_REMOVED lines=11> */
.L_x_13089:
[----:B------:R-:W-:Y:S01]  /*de70*/  VIADD R25, R25, 0x1 ;  /* 0x0000000119197836 */ /* 0x000fe20000000000 */
[----:B------:R0:W-:Y:S04]  /*de80*/  SYNCS.ARRIVE.TRANS64.A1T0 RZ, [R0+URZ+0x16850], RZ ;  /* 0x016850ff00ff79a7 */ /* 0x0001e8000810003f */
[----:B------:R-:W-:-:S04]  /*de90*/  ISETP.NE.AND P0, PT, R25, 0x2, PT ;  /* 0x000000021900780c */ /* 0x000fc80003f05270 */
[----:B0-----:R-:W-:Y:S02]  /*dea0*/  SEL R0, RZ, 0x1, P0 ;  /* 0x00000001ff007807 */ /* 0x001fe40000000000 */
[----:B------:R-:W-:Y:S02]  /*deb0*/  SEL R25, R25, RZ, P0 ;  /* 0x000000ff19197207 */ /* 0x000fe40000000000 */
[----:B------:R-:W-:-:S07]  /*dec0*/  LOP3.LUT R27, R27, R0, RZ, 0x3c, !PT ;  /* 0x000000001b1b7212 */ /* 0x000fce00078e3cff */
.L_x_13048:
[----:B------:R-:W-:Y:S05]  /*ded0*/  BSYNC B7 ;  /* 0x0000000000077941 */ /* 0x000fea0003800000 */
.L_x_13046:
[----:B------:R-:W2:Y:S02]  /*dee0*/  LDL R0, [R1+0x4] ;  /* 0x0000040001007983 */ /* 0x000ea40000100800 */
        /* <DEDUP_REMOVED lines=11> */
.L_x_13090:
        /* <DEDUP_REMOVED lines=20> */
[----:B------:R0:W-:Y:S01]  /*e0e0*/  SHFL.IDX PT, R6, R16, 0x1, 0x1f ;  /* 0x00201f0010067f89 */ /* 0x0001e200000e0000 */
[----:B------:R-:W-:Y:S01]  /*e0f0*/  ISETP.GE.U32.AND P5, PT, R9, 0x10, PT ;  /* 0x000000100900780c */ /* 0x000fe20003fa6070 */
        /* <DEDUP_REMOVED lines=21> */
.L_x_13230:
[----:B------:R-:W-:Y:S02]  /*e250*/  ULDC UR4, c[0x0][0xc38] ;  /* 0x00030e0000047ab9 */ /* 0x000fe40000000800 */
[----:B------:R-:W-:-:S04]  /*e260*/  IMAD.U32 R2, RZ, RZ, UR4 ;  /* 0x00000004ff027e24 */ /* 0x000fc8000f8e00ff */
[----:B-1----:R-:W-:-:S04]  /*e270*/  IMAD R5, R14, R2, RZ ;  /* 0x000000020e057224 */ /* 0x002fc800078e02ff */
[----:B------:R-:W-:-:S05]  /*e280*/  IMAD.IADD R6, R6, 0x1, R5 ;  /* 0x0000000106067824 */ /* 0x000fca00078e0205 */
[----:B------:R-:W-:-:S13]  /*e290*/  ISETP.GT.AND P6, PT, R6, R0, PT ;  /* 0x000000000600720c */ /* 0x000fda0003fc4270 */
[----:B------:R-:W-:Y:S05]  /*e2a0*/  @P6 BRA `(.L_x_13093) ;  /* 0x0000000000a46947 */ /* 0x000fea0003800000 */
.L_x_13096:
[----:B------:R-:W1:Y:S01]  /*e2b0*/  LDC R2, c[0x0][0xc3c] ;  /* 0x00030f00ff027b82 */ /* 0x000e620000000800 */
[----:B------:R-:W-:-:S05]  /*e2c0*/  VIADD R19, R19, 0x1f ;  /* 0x0000001f13137836 */ /* 0x000fca0000000000 */
[----:B-1----:R-:W-:-:S13]  /*e2d0*/  ISETP.GE.AND P6, PT, R19, R2, PT ;  /* 0x000000021300720c */ /* 0x002fda0003fc6270 */
[----:B------:R-:W-:Y:S05]  /*e2e0*/  @P6 BRA `(.L_x_13094) ;  /* 0x0000000400b86947 */ /* 0x000fea0003800000 */
[----:B0-----:R-:W0:Y:S01]  /*e2f0*/  S2R R3, SR_TID.X ;  /* 0x0000000000037919 */ /* 0x001e220000002100 */
[----:B------:R-:W-:Y:S02]  /*e300*/  MOV R7, RZ ;  /* 0x000000ff00077202 */ /* 0x000fe40000000f00 */
        /* <DEDUP_REMOVED lines=29> */
.L_x_13238:
[----:B------:R-:W-:Y:S02]  /*e4e0*/  ULDC UR4, c[0x0][0xc38] ;  /* 0x00030e0000047ab9 */ /* 0x000fe40000000800 */
[----:B------:R-:W-:-:S04]  /*e4f0*/  IMAD.U32 R2, RZ, RZ, UR4 ;  /* 0x00000004ff027e24 */ /* 0x000fc8000f8e00ff */
[----:B-1----:R-:W-:-:S04]  /*e500*/  IMAD R5, R14, R2, RZ ;  /* 0x000000020e057224 */ /* 0x002fc800078e02ff */
[----:B------:R-:W-:-:S05]  /*e510*/  IMAD.IADD R6, R5, 0x1, R6 ;  /* 0x0000000105067824 */ /* 0x000fca00078e0206 */
[----:B------:R-:W-:-:S13]  /*e520*/  ISETP.GT.AND P6, PT, R6, R0, PT ;  /* 0x000000000600720c */ /* 0x000fda0003fc4270 */
[----:B------:R-:W-:Y:S05]  /*e530*/  @!P6 BRA `(.L_x_13096) ;  /* 0xfffffffc005ce947 */ /* 0x000fea000383ffff */
.L_x_13093:
        /* <DEDUP_REMOVED lines=9> */
.L_x_13243:
[----:B------:R-:W-:-:S13]  /*e5d0*/  ISETP.NE.AND P0, PT, R8, RZ, PT ;  /* 0x000000ff0800720c */ /* 0x000fda0003f05270 */
[----:B------:R-:W-:Y:S05]  /*e5e0*/  @!P0 BRA `(.L_x_13098) ;  /* 0x0000000000108947 */ /* 0x000fea0003800000 */
[----:B------:R-:W-:Y:S01]  /*e5f0*/  UMOV UR4, 0xffffffff ;  /* 0xffffffff00047882 */ /* 0x000fe20000000000 */
[----:B------:R-:W-:Y:S02]  /*e600*/  VIADD R12, R5, 0xffffffff ;  /* 0xffffffff050c7836 */ /* 0x000fe40000000000 */
[----:B------:R-:W-:Y:S05]  /*e610*/  BRA.DIV UR4, `(.L_x_13099) ;  /* 0x0000004a04c47947 */ /* 0x000fea000b800000 */
[----:B------:R4:W0:Y:S02]  /*e620*/  SHFL.IDX PT, R16, R3, R12, 0x1f ;  /* 0x00001f0c03107589 */ /* 0x00082400000e0000 */
.L_x_13098:
[-C--:B--2---:R-:W-:Y:S01]  /*e630*/  IABS R8, R7.reuse ;  /* 0x0000000700087213 */ /* 0x084fe20000000000 */
[----:B0-----:R-:W-:Y:S01]  /*e640*/  IMAD R16, R16, R2, R6 ;  /* 0x0000000210107224 */ /* 0x001fe200078e0206 */
[----:B------:R-:W-:Y:S01]  /*e650*/  IABS R6, R7 ;  /* 0x0000000700067213 */ /* 0x000fe20000000000 */
[----:B------:R-:W-:Y:S01]  /*e660*/  IMAD.MOV.U32 R2, RZ, RZ, RZ ;  /* 0x000000ffff027224 */ /* 0x000fe200078e00ff */
[----:B------:R-:W0:Y:S01]  /*e670*/  I2F.RP R9, R8 ;  /* 0x0000000800097306 */ /* 0x000e220000209400 */
[----:B------:R-:W-:Y:S01]  /*e680*/  IMAD.IADD R0, R0, 0x1, -R16 ;  /* 0x0000000100007824 */ /* 0x000fe200078e0a10 */
[----:B------:R-:W-:Y:S01]  /*e690*/  IADD3 R19, R5, R19, RZ ;  /* 0x0000001305137210 */ /* 0x000fe20007ffe0ff */
[----:B------:R-:W-:Y:S01]  /*e6a0*/  IMAD.MOV R10, RZ, RZ, -R6 ;  /* 0x000000ffff0a7224 */ /* 0x000fe200078e0a06 */
[----:B---3--:R-:W-:-:S04]  /*e6b0*/  IABS R6, R4 ;  /* 0x0000000400067213 */ /* 0x008fc80000000000 */
[----:B0-----:R-:W4:Y:S02]  /*e6c0*/  MUFU.RCP R9, R9 ;  /* 0x0000000900097308 */ /* 0x001f240000001000 */
[----:B----4-:R-:W-:-:S06]  /*e6d0*/  VIADD R3, R9, 0xffffffe ;  /* 0x0ffffffe09037836 */ /* 0x010fcc0000000000 */
[----:B------:R-:W0:Y:S02]  /*e6e0*/  F2I.FTZ.U32.TRUNC.NTZ R3, R3 ;  /* 0x0000000300037305 */ /* 0x000e24000021f000 */
[----:B0-----:R-:W-:-:S05]  /*e6f0*/  IADD3 R11, RZ, -R3, RZ ;  /* 0x80000003ff0b7210 */ /* 0x001fca0007ffe0ff */
[----:B------:R-:W-:-:S04]  /*e700*/  IMAD R11, R11, R8, RZ ;  /* 0x000000080b0b7224 */ /* 0x000fc800078e02ff */
[----:B------:R-:W-:Y:S01]  /*e710*/  IMAD.HI.U32 R2, R3, R11, R2 ;  /* 0x0000000b03027227 */ /* 0x000fe200078e0002 */
[----:B------:R-:W-:-:S05]  /*e720*/  IABS R11, R0 ;  /* 0x00000000000b7213 */ /* 0x000fca0000000000 */
[----:B------:R-:W-:-:S04]  /*e730*/  IMAD.HI.U32 R9, R2, R11, RZ ;  /* 0x0000000b02097227 */ /* 0x000fc800078e00ff */
[----:B------:R-:W-:Y:S02]  /*e740*/  IMAD R11, R9, R10, R11 ;  /* 0x0000000a090b7224 */ /* 0x000fe400078e020b */
[----:B------:R-:W0:Y:S01]  /*e750*/  I2F.RP R10, R6 ;  /* 0x00000006000a7306 */ /* 0x000e220000209400 */
[----:B------:R-:W-:Y:S02]  /*e760*/  IMAD.MOV.U32 R2, RZ, RZ, RZ ;  /* 0x000000ffff027224 */ /* 0x000fe400078e00ff */
[----:B------:R-:W-:-:S05]  /*e770*/  ISETP.GT.U32.AND P1, PT, R8, R11, PT ;  /* 0x0000000b0800720c */ /* 0x000fca0003f24070 */
[----:B0-----:R-:W0:Y:S08]  /*e780*/  MUFU.RCP R10, R10 ;  /* 0x0000000a000a7308 */ /* 0x001e300000001000 */
[----:B------:R-:W-:Y:S02]  /*e790*/  @!P1 IMAD.IADD R11, R11, 0x1, -R8 ;  /* 0x000000010b0b9824 */ /* 0x000fe400078e0a08 */
[----:B------:R-:W-:Y:S01]  /*e7a0*/  @!P1 VIADD R9, R9, 0x1 ;  /* 0x0000000109099836 */ /* 0x000fe20000000000 */
[----:B------:R-:W-:-:S02]  /*e7b0*/  ISETP.NE.AND P1, PT, R7, RZ, PT ;  /* 0x000000ff0700720c */ /* 0x000fc40003f25270 */
[----:B------:R-:W-:Y:S02]  /*e7c0*/  ISETP.GE.U32.AND P0, PT, R11, R8, PT ;  /* 0x000000080b00720c */ /* 0x000fe40003f06070 */
[----:B------:R-:W-:-:S05]  /*e7d0*/  IABS R8, R4 ;  /* 0x0000000400087213 */ /* 0x000fca0000000000 */
[----:B------:R-:W-:Y:S02]  /*e7e0*/  IMAD.MOV R8, RZ, RZ, -R8 ;  /* 0x000000ffff087224 */ /* 0x000fe400078e0a08 */
[----:B0-----:R-:W-:-:S04]  /*e7f0*/  VIADD R12, R10, 0xffffffe ;  /* 0x0ffffffe0a0c7836 */ /* 0x001fc80000000000 */
[----:B------:R-:W-:Y:S01]  /*e800*/  @P0 VIADD R9, R9, 0x1 ;  /* 0x0000000109090836 */ /* 0x000fe20000000000 */
[----:B------:R-:W0:Y:S02]  /*e810*/  F2I.FTZ.U32.TRUNC.NTZ R3, R12 ;  /* 0x0000000c00037305 */ /* 0x000e24000021f000 */
[----:B0-----:R-:W-:-:S05]  /*e820*/  IADD3 R11, RZ, -R3, RZ ;  /* 0x80000003ff0b7210 */ /* 0x001fca0007ffe0ff */
        /* <DEDUP_REMOVED lines=26> */
.L_x_13094:
[----:B------:R-:W-:Y:S01]  /*e9d0*/  UMOV UR4, URZ ;  /* 0x0000003f00047c82 */ /* 0x000fe20008000000 */
[----:B------:R-:W-:Y:S01]  /*e9e0*/  UMOV UR5, URZ ;  /* 0x0000003f00057c82 */ /* 0x000fe20008000000 */
[----:B------:R-:W-:Y:S01]  /*e9f0*/  ULDC UR6, c[0x0][0xc3c] ;  /* 0x00030f0000067ab9 */ /* 0x000fe20000000800 */
[----:B------:R-:W-:Y:S01]  /*ea00*/  IMAD.MOV.U32 R16, RZ, RZ, R0 ;  /* 0x000000ffff107224 */ /* 0x000fe200078e0000 */
[----:B------:R-:W-:Y:S01]  /*ea10*/  MOV R19, UR6 ;  /* 0x0000000600137c02 */ /* 0x000fe20008000f00 */
[----:B------:R-:W-:Y:S02]  /*ea20*/  IMAD.U32 R17, RZ, RZ, UR4 ;  /* 0x00000004ff117e24 */ /* 0x000fe4000f8e00ff */
[----:B------:R-:W-:-:S07]  /*ea30*/  IMAD.U32 R18, RZ, RZ, UR5 ;  /* 0x00000005ff127e24 */ /* 0x000fce000f8e00ff */
.L_x_13100:
        /* <DEDUP_REMOVED lines=10> */
.L_x_13091:
[----:B------:R-:W-:Y:S02]  /*eae0*/  ULDC UR4, c[0x0][0xc3c] ;  /* 0x00030f0000047ab9 */ /* 0x000fe40000000800 */
[----:B-1----:R-:W-:-:S13]  /*eaf0*/  ISETP.GE.AND P0, PT, R19, UR4, PT ;  /* 0x0000000413007c0c */ /* 0x002fda000bf06270 */
[----:B------:R-:W-:Y:S05]  /*eb00*/  @!P0 BRA `(.L_x_13101) ;  /* 0xffffffb000c88947 */ /* 0x000fea000383ffff */
[----:B------:R-:W-:Y:S05]  /*eb10*/  BSYNC B8 ;  /* 0x0000000000087941 */ /* 0x000fea0003800000 */
.L_x_13040:
        /* <DEDUP_REMOVED lines=12> */
.L_x_13246:
[----:B------:R-:W-:Y:S05]  /*ebe0*/  BSYNC B0 ;  /* 0x0000000000007941 */ /* 0x000fea0003800000 */
.L_x_13102:
[----:B------:R-:W-:-:S03]  /*ebf0*/  UMOV UR4, 0xffffffff ;  /* 0xffffffff00047882 */ /* 0x000fc60000000000 */
[----:B------:R-:W-:Y:S05]  /*ec00*/  BRA.DIV UR4, `(.L_x_13104) ;  /* 0x0000004604847947 */ /* 0x000fea000b800000 */
[----:B0-----:R-:W0:Y:S02]  /*ec10*/  S2R R0, SR_TID.X ;  /* 0x0000000000007919 */ /* 0x001e240000002100 */
[----:B0-----:R-:W-:-:S04]  /*ec20*/  SHF.R.U32.HI R0, RZ, 0x5, R0 ;  /* 0x00000005ff007819 */ /* 0x001fc80000011600 */
[----:B------:R-:W-:-:S05]  /*ec30*/  LOP3.LUT R0, R0, 0x3, RZ, 0xc0, !PT ;  /* 0x0000000300007812 */ /* 0x000fca00078ec0ff */
[----:B------:R0:W1:Y:S02]  /*ec40*/  SHFL.IDX PT, R14, R0, RZ, 0x1f ;  /* 0x00001fff000e7589 */ /* 0x00006400000e0000 */
.L_x_13249:
[----:B-1----:R-:W-:Y:S01]  /*ec50*/  ISETP.NE.AND P0, PT, R14, RZ, PT ;  /* 0x000000ff0e00720c */ /* 0x002fe20003f05270 */
[----:B------:R-:W-:-:S12]  /*ec60*/  BSSY B0, `(.L_x_13105) ;  /* 0x0000024000007945 */ /* 0x000fd80003800000 */
[----:B------:R-:W-:Y:S05]  /*ec70*/  @P0 BRA `(.L_x_13106) ;  /* 0x0000000000880947 */ /* 0x000fea0003800000 */
[----:B------:R-:W-:-:S03]  /*ec80*/  UMOV UR4, 0xffffffff ;  /* 0xffffffff00047882 */ /* 0x000fc60000000000 */
[----:B------:R-:W-:Y:S05]  /*ec90*/  BRA.DIV UR4, `(.L_x_13107) ;  /* 0x0000004604947947 */ /* 0x000fea000b800000 */
[----:B------:R-:W-:-:S13]  /*eca0*/  ELECT P6, URZ, PT ;  /* 0x00000000003f782f */ /* 0x000fda00038c0000 */
.L_x_13252:
[----:B------:R-:W-:Y:S05]  /*ecb0*/  @!P6 BRA `(.L_x_13106) ;  /* 0x000000000078e947 */ /* 0x000fea0003800000 */
[----:B0-----:R-:W3:Y:S02]  /*ecc0*/  LDL.LU R0, [R1+0x28] ;  /* 0x0000280001007983 */ /* 0x001ee40000300800 */
[----:B---3--:R-:W-:-:S04]  /*ecd0*/  LOP3.LUT R0, R0, 0x2, RZ, 0xfc, !PT ;  /* 0x0000000200007812 */ /* 0x008fc800078efcff */
[----:B------:R-:W-:-:S13]  /*ece0*/  ISETP.NE.AND P0, PT, R0, 0x3, PT ;  /* 0x000000030000780c */ /* 0x000fda0003f05270 */
[----:B------:R-:W-:Y:S05]  /*ecf0*/  @!P0 BRA `(.L_x_13108) ;  /* 0x0000000000048947 */ /* 0x000fea0003800000 */
[----:B------:R-:W-:Y:S01]  /*ed00*/  BPT.TRAP 0x1 ;  /* 0x000000040000795c */ /* 0x000fe20000300000 */
.L_x_13108:
[----:B------:R-:W-:Y:S01]  /*ed10*/  IMAD R3, R25, 0x8, R5 ;  /* 0x0000000819037824 */ /* 0x000fe200078e0205 */
[----:B------:R-:W-:Y:S01]  /*ed20*/  SHF.L.U32 R2, R27, 0x1f, RZ ;  /* 0x0000001f1b027819 */ /* 0x000fe200000006ff */
[----:B------:R-:W-:-:S03]  /*ed30*/  VIADD R25, R25, 0x1 ;  /* 0x0000000119197836 */ /* 0x000fc60000000000 */
[----:B------:R-:W0:Y:S02]  /*ed40*/  SYNCS.PHASECHK.TRANS64.TRYWAIT P1, [R3+URZ+0x16840], R2 ;  /* 0x01684002030075a7 */ /* 0x000e24000802017f */
[----:B------:R-:W-:-:S04]  /*ed50*/  ISETP.NE.AND P2, PT, R25, 0x2, PT ;  /* 0x000000021900780c */ /* 0x000fc80003f45270 */
[----:B------:R-:W-:Y:S01]  /*ed60*/  SEL R0, RZ, 0x1, P2 ;  /* 0x00000001ff007807 */ /* 0x000fe20001000000 */
[----:B0-----:R-:W-:Y:S08]  /*ed70*/  @!P1 BRA `(.L_x_13109) ;  /* 0x00000044007c9947 */ /* 0x001ff00003800000 */
.L_x_13253:
[----:B------:R-:W-:Y:S02]  /*ed80*/  SEL R25, R25, RZ, P2 ;  /* 0x000000ff19197207 */ /* 0x000fe40001000000 */
[----:B------:R-:W-:Y:S01]  /*ed90*/  LOP3.LUT R0, R27, R0, RZ, 0x3c, !PT ;  /* 0x000000001b007212 */ /* 0x000fe200078e3cff */
[----:B------:R-:W-:Y:S06]  /*eda0*/  @!P0 BRA `(.L_x_13110) ;  /* 0x0000000000048947 */ /* 0x000fec0003800000 */
[----:B------:R-:W-:Y:S01]  /*edb0*/  BPT.TRAP 0x1 ;  /* 0x000000040000795c */ /* 0x000fe20000300000 */
.L_x_13110:
[----:B------:R-:W-:Y:S01]  /*edc0*/  IMAD R25, R25, 0x8, R5 ;  /* 0x0000000819197824 */ /* 0x000fe200078e0205 */
[----:B------:R-:W-:-:S04]  /*edd0*/  SHF.L.U32 R0, R0, 0x1f, RZ ;  /* 0x0000001f00007819 */ /* 0x000fc800000006ff */
[----:B------:R-:W1:Y:S02]  /*ede0*/  SYNCS.PHASECHK.TRANS64.TRYWAIT P1, [R25+URZ+0x16840], R0 ;  /* 0x01684000190075a7 */ /* 0x000e64000802017f */
[----:B-1----:R-:W-:Y:S05]  /*edf0*/  @!P1 BRA `(.L_x_13111) ;  /* 0x0000004400709947 */ /* 0x002fea0003800000 */
.L_x_13254:
[----:B------:R-:W-:Y:S05]  /*ee00*/  @!P0 BRA `(.L_x_13112) ;  /* 0x0000000000048947 */ /* 0x000fea0003800000 */
[----:B------:R-:W-:Y:S01]  /*ee10*/  BPT.TRAP 0x1 ;  /* 0x000000040000795c */ /* 0x000fe20000300000 */
.L_x_13112:
[----:B------:R-:W3:Y:S02]  /*ee20*/  SYNCS.PHASECHK.TRANS64.TRYWAIT P1, [R3+URZ+0x16860], R2 ;  /* 0x01686002030075a7 */ /* 0x000ee4000802017f */
[----:B---3--:R-:W-:Y:S05]  /*ee30*/  @!P1 BRA `(.L_x_13113) ;  /* 0x0000004400749947 */ /* 0x008fea0003800000 */
.L_x_13255:
[----:B------:R-:W-:Y:S05]  /*ee40*/  @!P0 BRA `(.L_x_13114) ;  /* 0x0000000000048947 */ /* 0x000fea0003800000 */
[----:B------:R-:W-:Y:S01]  /*ee50*/  BPT.TRAP 0x1 ;  /* 0x000000040000795c */ /* 0x000fe20000300000 */
.L_x_13114:
[----:B----4-:R4:W0:Y:S02]  /*ee60*/  SYNCS.PHASECHK.TRANS64.TRYWAIT P0, [R25+URZ+0x16860], R0 ;  /* 0x01686000190075a7 */ /* 0x010824000800017f */
[----:B0-----:R-:W-:Y:S05]  /*ee70*/  @!P0 NANOSLEEP.SYNCS 0x989680 ;  /* 0x009896800000895d */ /* 0x001fea0003900000 */
[----:B------:R-:W0:Y:S02]  /*ee80*/  @!P0 SYNCS.PHASECHK.TRANS64 P0, [R25+URZ+0x16860], R0 ;  /* 0x01686000190085a7 */ /* 0x000e24000800007f */
[----:B0-----:R-:W-:Y:S05]  /*ee90*/  @!P0 BRA `(.L_x_13114) ;  /* 0xfffffffc00f08947 */ /* 0x001fea000383ffff */
.L_x_13106:
[----:B------:R-:W-:Y:S05]  /*eea0*/  BSYNC B0 ;  /* 0x0000000000007941 */ /* 0x000fea0003800000 */
.L_x_13105:
[----:B------:R-:W-:Y:S05]  /*eeb0*/  EXIT ;  /* 0x000000000000794d */ /* 0x000fea0003800000 */
.L_x_12999:
[----:B-1----:R-:W-:-:S04]  /*eec0*/  MOV R3, UR43 ;  /* 0x0000002b00037c02 */ /* 0x002fc80008000f00 */
[----:B------:R1:W2:Y:S03]  /*eed0*/  SYNCS.PHASECHK.TRANS64.TRYWAIT P1, [R3+URZ+0x16800], R0 ;  /* 0x01680000030075a7 */ /* 0x0002a6000802017f */
[----:B--2---:R-:W-:Y:S05]  /*eee0*/  @!P1 NANOSLEEP.SYNCS 0x989680 ;  /* 0x009896800000995d */ /* 0x004fea0003900000 */
[----:B------:R-:W2:Y:S02]  /*eef0*/  @!P1 SYNCS.PHASECHK.TRANS64 P1, [R3+URZ+0x16800], R0 ;  /* 0x01680000030095a7 */ /* 0x000ea4000802007f */
[----:B--2---:R-:W-:Y:S05]  /*ef00*/  @!P1 BRA `(.L_x_12999) ;  /* 0xfffffffc00ec9947 */ /* 0x004fea000383ffff */
[----:B------:R-:W-:Y:S05]  /*ef10*/  BRA `(.L_x_13115) ;  /* 0xffffff2800307947 */ /* 0x000fea000383ffff */
.L_x_13003:
[----:B--2---:R2:W3:Y:S02]  /*ef20*/  SYNCS.PHASECHK.TRANS64.TRYWAIT P1, [R0+URZ+0x16830], R3 ;  /* 0x01683003000075a7 */ /* 0x0044e4000802017f */
[----:B---3--:R-:W-:Y:S05]  /*ef30*/  @!P1 NANOSLEEP.SYNCS 0x989680 ;  /* 0x009896800000995d */ /* 0x008fea0003900000 */
[----:B------:R-:W3:Y:S02]  /*ef40*/  @!P1 SYNCS.PHASECHK.TRANS64 P1, [R0+URZ+0x16830], R3 ;  /* 0x01683003000095a7 */ /* 0x000ee4000802007f */
[----:B---3--:R-:W-:Y:S05]  /*ef50*/  @!P1 BRA `(.L_x_13003) ;  /* 0xfffffffc00f09947 */ /* 0x008fea000383ffff */
[----:B------:R-:W-:Y:S05]  /*ef60*/  BRA `(.L_x_13002) ;  /* 0xffffff2800507947 */ /* 0x000fea000383ffff */
.L_x_13009:
[----:B-1----:R-:W-:-:S04]  /*ef70*/  IMAD.U32 R8, RZ, RZ, UR10 ;  /* 0x0000000aff087e24 */ /* 0x002fc8000f8e00ff */
[----:B------:R1:W2:Y:S03]  /*ef80*/  SYNCS.PHASECHK.TRANS64.TRYWAIT P1, [R8+URZ+0x16830], R7 ;  /* 0x01683007080075a7 */ /* 0x0002a6000802017f */
[----:B--2---:R-:W-:Y:S05]  /*ef90*/  @!P1 NANOSLEEP.SYNCS 0x989680 ;  /* 0x009896800000995d */ /* 0x004fea0003900000 */
[----:B------:R-:W2:Y:S02]  /*efa0*/  @!P1 SYNCS.PHASECHK.TRANS64 P1, [R8+URZ+0x16830], R7 ;  /* 0x01683007080095a7 */ /* 0x000ea4000802007f */
[----:B--2---:R-:W-:Y:S05]  /*efb0*/  @!P1 BRA `(.L_x_13009) ;  /* 0xfffffffc00ec9947 */ /* 0x004fea000383ffff */
[----:B------:R-:W-:Y:S05]  /*efc0*/  BRA `(.L_x_13006) ;  /* 0xffffff5000507947 */ /* 0x000fea000383ffff */
.L_x_13013:
[----:B-1----:R-:W-:-:S04]  /*efd0*/  IMAD.U32 R8, RZ, RZ, UR10 ;  /* 0x0000000aff087e24 */ /* 0x002fc8000f8e00ff */
[----:B------:R1:W2:Y:S03]  /*efe0*/  SYNCS.PHASECHK.TRANS64.TRYWAIT P1, [R8+URZ+0x16850], R7 ;  /* 0x01685007080075a7 */ /* 0x0002a6000802017f */
[----:B--2---:R-:W-:Y:S05]  /*eff0*/  @!P1 NANOSLEEP.SYNCS 0x989680 ;  /* 0x009896800000995d */ /* 0x004fea0003900000 */
[----:B------:R-:W2:Y:S02]  /*f000*/  @!P1 SYNCS.PHASECHK.TRANS64 P1, [R8+URZ+0x16850], R7 ;  /* 0x01685007080095a7 */ /* 0x000ea4000802007f */
[----:B--2---:R-:W-:Y:S05]  /*f010*/  @!P1 BRA `(.L_x_13013) ;  /* 0xfffffffc00ec9947 */ /* 0x004fea000383ffff */
[----:B------:R-:W-:Y:S05]  /*f020*/  BRA `(.L_x_13010) ;  /* 0xffffff5000e87947 */ /* 0x000fea000383ffff */
.L_x_13020:
[----:B-1----:R-:W-:-:S04]  /*f030*/  IMAD.U32 R5, RZ, RZ, UR5 ;  /* 0x00000005ff057e24 */ /* 0x002fc8000f8e00ff */
[----:B------:R1:W2:Y:S03]  /*f040*/  SYNCS.PHASECHK.TRANS64.TRYWAIT P1, [R5+URZ+0x16850], R0 ;  /* 0x01685000050075a7 */ /* 0x0002a6000802017f */
[----:B--2---:R-:W-:Y:S05]  /*f050*/  @!P1 NANOSLEEP.SYNCS 0x989680 ;  /* 0x009896800000995d */ /* 0x004fea0003900000 */
[----:B------:R-:W2:Y:S02]  /*f060*/  @!P1 SYNCS.PHASECHK.TRANS64 P1, [R5+URZ+0x16850], R0 ;  /* 0x01685000050095a7 */ /* 0x000ea4000802007f */
[----:B--2---:R-:W-:Y:S05]  /*f070*/  @!P1 BRA `(.L_x_13020) ;  /* 0xfffffffc00ec9947 */ /* 0x004fea000383ffff */
[----:B------:R-:W-:Y:S05]  /*f080*/  BRA `(.L_x_13019) ;  /* 0xffffff74008c7947 */ /* 0x000fea000383ffff */
.L_x_13054:
[----:B0-----:R-:W0:Y:S01]  /*f090*/  S2R R20, SR_TID.X ;  /* 0x0000000000147919 */ /* 0x001e220000002100 */
        /* <DEDUP_REMOVED lines=10> */
.L_x_13117:
[----:B------:R-:W-:Y:S05]  /*f140*/  BSYNC B0 ;  /* 0x0000000000007941 */ /* 0x000fea0003800000 */
.L_x_13116:
[----:B------:R-:W-:Y:S05]  /*f150*/  BRA `(.L_x_13118) ;  /* 0xffffffbc00207947 */ /* 0x000fea000383ffff */
.L_x_13057:
[----:B0-----:R0:W1:Y:S02]  /*f160*/  SYNCS.PHASECHK.TRANS64.TRYWAIT P0, [R3+URZ+0x16840], R4 ;  /* 0x01684004030075a7 */ /* 0x001064000800017f */
[----:B-1----:R-:W-:Y:S05]  /*f170*/  @!P0 NANOSLEEP.SYNCS 0x989680 ;  /* 0x009896800000895d */ /* 0x002fea0003900000 */
[----:B------:R-:W1:Y:S02]  /*f180*/  @!P0 SYNCS.PHASECHK.TRANS64 P0, [R3+URZ+0x16840], R4 ;  /* 0x01684004030085a7 */ /* 0x000e64000800007f */
[----:B-1----:R-:W-:Y:S05]  /*f190*/  @!P0 BRA `(.L_x_13057) ;  /* 0xfffffffc00f08947 */ /* 0x002fea000383ffff */
[----:B------:R-:W-:Y:S05]  /*f1a0*/  BRA `(.L_x_13119) ;  /* 0xffffffbc00747947 */ /* 0x000fea000383ffff */
.L_x_13058:
        /* <DEDUP_REMOVED lines=8> */
.L_x_13121:
[----:B------:R-:W-:Y:S05]  /*f230*/  BSYNC B0 ;  /* 0x0000000000007941 */ /* 0x000fea0003800000 */
.L_x_13120:
        /* <DEDUP_REMOVED lines=9> */
.L_x_13122:
[----:B------:R-:W-:Y:S02]  /*f2d0*/  IMAD.MOV.U32 R13, RZ, RZ, R2 ;  /* 0x000000ffff0d7224 */ /* 0x000fe400078e0002 */
[----:B------:R-:W-:Y:S02]  /*f2e0*/  IMAD.MOV.U32 R12, RZ, RZ, 0x1 ;  /* 0x00000001ff0c7424 */ /* 0x000fe400078e00ff */
[----:B------:R-:W-:-:S07]  /*f2f0*/  IMAD.MOV.U32 R7, RZ, RZ, R14 ;  /* 0x000000ffff077224 */ /* 0x000fce00078e000e */
[----:B------:R-:W-:Y:S05]  /*f300*/  WARPSYNC.COLLECTIVE R15, `(.L_x_13123) ;  /* 0x000000000f087348 */ /* 0x000fea0003c00000 */
[----:B------:R0:W1:Y:S02]  /*f310*/  SHFL.IDX P6, R14, R13, R12, R11 ;  /* 0x0000000c0d0e7389 */ /* 0x00006400000c000b */
[----:B01----:R-:W-:Y:S01]  /*f320*/  ENDCOLLECTIVE ;  /* 0x000000000000791b */ /* 0x003fe20003800000 */
.L_x_13123:
[----:B------:R-:W-:-:S04]  /*f330*/  @P0 LEA R7, P1, R28, R7, 0x1 ;  /* 0x000000071c070211 */ /* 0x000fc800078208ff */
[----:B------:R-:W-:Y:S02]  /*f340*/  @P0 IADD3.X R6, RZ, R6, RZ, P1, !PT ;  /* 0x00000006ff060210 */ /* 0x000fe40000ffe4ff */
[----:B------:R-:W-:Y:S02]  /*f350*/  ISETP.GE.AND P1, PT, R4, 0x11, PT ;  /* 0x000000110400780c */ /* 0x000fe40003f26270 */
[----:B------:R-:W-:Y:S01]  /*f360*/  @P0 LOP3.LUT R7, R7, R6, RZ, 0x3c, !PT ;  /* 0x0000000607070212 */ /* 0x000fe200078e3cff */
[----:B------:R-:W-:-:S03]  /*f370*/  IMAD.MOV.U32 R13, RZ, RZ, R0 ;  /* 0x000000ffff0d7224 */ /* 0x000fc600078e0000 */
[----:B------:R-:W-:-:S04]  /*f380*/  @P0 LOP3.LUT R6, R7, R6, RZ, 0x3c, !PT ;  /* 0x0000000607060212 */ /* 0x000fc800078e3cff */
[----:B------:R-:W-:-:S05]  /*f390*/  @P0 LOP3.LUT R7, R7, R6, RZ, 0x3c, !PT ;  /* 0x0000000607070212 */ /* 0x000fca00078e3cff */
[----:B------:R-:W-:Y:S01]  /*f3a0*/  @!PT LDS RZ, [RZ] ;  /* 0x00000000fffff984 */ /* 0x000fe20000000800 */
[----:B------:R-:W-:Y:S01]  /*f3b0*/  @!PT LDS RZ, [RZ] ;  /* 0x00000000fffff984 */ /* 0x000fe20000000800 */
[----:B------:R-:W-:Y:S01]  /*f3c0*/  @!PT LDS RZ, [RZ] ;  /* 0x00000000fffff984 */ /* 0x000fe20000000800 */
[----:B------:R0:W-:Y:S02]  /*f3d0*/  @P0 LDGSTS.E.BYPASS.LTC128B.128 [R8+0xe400], desc[UR36][R6.64], !P2 ;  /* 0x0e40000006080fae */ /* 0x0001e4000d101d64 */
[----:B0-----:R-:W-:-:S07]  /*f3e0*/  IMAD.MOV.U32 R6, RZ, RZ, R14 ;  /* 0x000000ffff067224 */ /* 0x001fce00078e000e */
[----:B------:R-:W-:Y:S05]  /*f3f0*/  WARPSYNC.COLLECTIVE R15, `(.L_x_13124) ;  /* 0x000000000f087348 */ /* 0x000fea0003c00000 */
[----:B------:R0:W1:Y:S02]  /*f400*/  SHFL.IDX P6, R14, R13, R12, R11 ;  /* 0x0000000c0d0e7389 */ /* 0x00006400000c000b */
[----:B01----:R-:W-:Y:S01]  /*f410*/  ENDCOLLECTIVE ;  /* 0x000000000000791b */ /* 0x003fe20003800000 */
.L_x_13124:
[----:B------:R-:W-:Y:S02]  /*f420*/  @P1 IMAD R8, R5, 0x2, R22 ;  /* 0x0000000205081824 */ /* 0x000fe400078e0216 */
[----:B------:R-:W-:Y:S02]  /*f430*/  IMAD.MOV.U32 R13, RZ, RZ, R2 ;  /* 0x000000ffff0d7224 */ /* 0x000fe400078e0002 */
[----:B------:R-:W-:Y:S01]  /*f440*/  IMAD.MOV.U32 R12, RZ, RZ, 0x2 ;  /* 0x00000002ff0c7424 */ /* 0x000fe200078e00ff */
[----:B------:R-:W-:-:S07]  /*f450*/  MOV R7, R14 ;  /* 0x0000000e00077202 */ /* 0x000fce0000000f00 */
[----:B------:R-:W-:Y:S05]  /*f460*/  WARPSYNC.COLLECTIVE R15, `(.L_x_13125) ;  /* 0x000000000f087348 */ /* 0x000fea0003c00000 */
[----:B------:R0:W1:Y:S02]  /*f470*/  SHFL.IDX P6, R14, R13, R12, R11 ;  /* 0x0000000c0d0e7389 */ /* 0x00006400000c000b */
[----:B01----:R-:W-:Y:S01]  /*f480*/  ENDCOLLECTIVE ;  /* 0x000000000000791b */ /* 0x003fe20003800000 */
.L_x_13125:
        /* <DEDUP_REMOVED lines=9> */
[----:B------:R0:W-:Y:S01]  /*f520*/  @P1 LDGSTS.E.BYPASS.LTC128B.128 [R8+0xec00], desc[UR36][R6.64], !P2 ;  /* 0x0ec0000006081fae */ /* 0x0001e2000d101d64 */
[----:B------:R-:W-:Y:S01]  /*f530*/  ISETP.GE.AND P1, PT, R4, 0x21, PT ;  /* 0x000000210400780c */ /* 0x000fe20003f26270 */
[----:B0-----:R-:W-:-:S12]  /*f540*/  IMAD.MOV.U32 R6, RZ, RZ, R14 ;  /* 0x000000ffff067224 */ /* 0x001fd800078e000e */
[----:B------:R-:W-:Y:S05]  /*f550*/  WARPSYNC.COLLECTIVE R15, `(.L_x_13126) ;  /* 0x000000000f087348 */ /* 0x000fea0003c00000 */
[----:B------:R0:W1:Y:S02]  /*f560*/  SHFL.IDX P6, R14, R13, R12, R11 ;  /* 0x0000000c0d0e7389 */ /* 0x00006400000c000b */
[----:B01----:R-:W-:Y:S01]  /*f570*/  ENDCOLLECTIVE ;  /* 0x000000000000791b */ /* 0x003fe20003800000 */
.L_x_13126:
[----:B------:R-:W-:Y:S02]  /*f580*/  @P1 IMAD R8, R5, 0x2, R22 ;  /* 0x0000000205081824 */ /* 0x000fe400078e0216 */
[----:B------:R-:W-:Y:S02]  /*f590*/  IMAD.MOV.U32 R13, RZ, RZ, R2 ;  /* 0x000000ffff0d7224 */ /* 0x000fe400078e0002 */
[----:B------:R-:W-:Y:S02]  /*f5a0*/  IMAD.MOV.U32 R12, RZ, RZ, 0x3 ;  /* 0x00000003ff0c7424 */ /* 0x000fe400078e00ff */
[----:B------:R-:W-:-:S07]  /*f5b0*/  IMAD.MOV.U32 R7, RZ, RZ, R14 ;  /* 0x000000ffff077224 */ /* 0x000fce00078e000e */
[----:B------:R-:W-:Y:S05]  /*f5c0*/  WARPSYNC.COLLECTIVE R15, `(.L_x_13127) ;  /* 0x000000000f087348 */ /* 0x000fea0003c00000 */
[----:B------:R0:W1:Y:S02]  /*f5d0*/  SHFL.IDX P6, R14, R13, R12, R11 ;  /* 0x0000000c0d0e7389 */ /* 0x00006400000c000b */
[----:B01----:R-:W-:Y:S01]  /*f5e0*/  ENDCOLLECTIVE ;  /* 0x000000000000791b */ /* 0x003fe20003800000 */
.L_x_13127:
        /* <DEDUP_REMOVED lines=9> */
[----:B------:R0:W-:Y:S01]  /*f680*/  @P1 LDGSTS.E.BYPASS.LTC128B.128 [R8+0xf400], desc[UR36][R6.64], !P2 ;  /* 0x0f40000006081fae */ /* 0x0001e2000d101d64 */
[----:B------:R-:W-:Y:S02]  /*f690*/  ISETP.GE.AND P1, PT, R4, 0x31, PT ;  /* 0x000000310400780c */ /* 0x000fe40003f26270 */
[----:B0-----:R-:W-:-:S11]  /*f6a0*/  MOV R6, R14 ;  /* 0x0000000e00067202 */ /* 0x001fd60000000f00 */
[----:B------:R-:W-:Y:S05]  /*f6b0*/  WARPSYNC.COLLECTIVE R15, `(.L_x_13128) ;  /* 0x000000000f087348 */ /* 0x000fea0003c00000 */
[----:B------:R0:W1:Y:S02]  /*f6c0*/  SHFL.IDX P6, R14, R13, R12, R11 ;  /* 0x0000000c0d0e7389 */ /* 0x00006400000c000b */
[----:B01----:R-:W-:Y:S01]  /*f6d0*/  ENDCOLLECTIVE ;  /* 0x000000000000791b */ /* 0x003fe20003800000 */
.L_x_13128:
[----:B------:R-:W-:Y:S02]  /*f6e0*/  @P1 IMAD R8, R5, 0x2, R22 ;  /* 0x0000000205081824 */ /* 0x000fe400078e0216 */
[----:B------:R-:W-:Y:S01]  /*f6f0*/  IMAD.MOV.U32 R13, RZ, RZ, R2 ;  /* 0x000000ffff0d7224 */ /* 0x000fe200078e0002 */
[----:B------:R-:W-:Y:S01]  /*f700*/  MOV R12, 0x4 ;  /* 0x00000004000c7802 */ /* 0x000fe20000000f00 */
[----:B------:R-:W-:-:S07]  /*f710*/  IMAD.MOV.U32 R7, RZ, RZ, R14 ;  /* 0x000000ffff077224 */ /* 0x000fce00078e000e */
[----:B------:R-:W-:Y:S05]  /*f720*/  WARPSYNC.COLLECTIVE R15, `(.L_x_13129) ;  /* 0x000000000f087348 */ /* 0x000fea0003c00000 */
[----:B------:R0:W1:Y:S02]  /*f730*/  SHFL.IDX P6, R14, R13, R12, R11 ;  /* 0x0000000c0d0e7389 */ /* 0x00006400000c000b */
[----:B01----:R-:W-:Y:S01]  /*f740*/  ENDCOLLECTIVE ;  /* 0x000000000000791b */ /* 0x003fe20003800000 */
.L_x_13129:
        /* <DEDUP_REMOVED lines=15> */
.L_x_13130:
[----:B------:R-:W-:Y:S01]  /*f840*/  @P1 IMAD R8, R5, 0x2, R22 ;  /* 0x0000000205081824 */ /* 0x000fe200078e0216 */
[----:B------:R-:W-:Y:S01]  /*f850*/  MOV R13, R2 ;  /* 0x00000002000d7202 */ /* 0x000fe20000000f00 */
[----:B------:R-:W-:Y:S02]  /*f860*/  IMAD.MOV.U32 R12, RZ, RZ, 0x5 ;  /* 0x00000005ff0c7424 */ /* 0x000fe400078e00ff */
[----:B------:R-:W-:-:S07]  /*f870*/  IMAD.MOV.U32 R7, RZ, RZ, R14 ;  /* 0x000000ffff077224 */ /* 0x000fce00078e000e */
[----:B------:R-:W-:Y:S05]  /*f880*/  WARPSYNC.COLLECTIVE R15, `(.L_x_13131) ;  /* 0x000000000f087348 */ /* 0x000fea0003c00000 */
[----:B------:R0:W1:Y:S02]  /*f890*/  SHFL.IDX P6, R14, R13, R12, R11 ;  /* 0x0000000c0d0e7389 */ /* 0x00006400000c000b */
[----:B01----:R-:W-:Y:S01]  /*f8a0*/  ENDCOLLECTIVE ;  /* 0x000000000000791b */ /* 0x003fe20003800000 */
.L_x_13131:
        /* <DEDUP_REMOVED lines=15> */
.L_x_13132:
[----:B------:R-:W-:Y:S01]  /*f9a0*/  @P1 LEA R8, R5, R22, 0x1 ;  /* 0x0000001605081211 */ /* 0x000fe200078e08ff */
[----:B------:R-:W-:Y:S02]  /*f9b0*/  IMAD.MOV.U32 R13, RZ, RZ, R2 ;  /* 0x000000ffff0d7224 */ /* 0x000fe400078e0002 */
[----:B------:R-:W-:Y:S02]  /*f9c0*/  IMAD.MOV.U32 R12, RZ, RZ, 0x6 ;  /* 0x00000006ff0c7424 */ /* 0x000fe400078e00ff */
[----:B------:R-:W-:-:S07]  /*f9d0*/  IMAD.MOV.U32 R7, RZ, RZ, R14 ;  /* 0x000000ffff077224 */ /* 0x000fce00078e000e */
[----:B------:R-:W-:Y:S05]  /*f9e0*/  WARPSYNC.COLLECTIVE R15, `(.L_x_13133) ;  /* 0x000000000f087348 */ /* 0x000fea0003c00000 */
[----:B------:R0:W1:Y:S02]  /*f9f0*/  SHFL.IDX P6, R14, R13, R12, R11 ;  /* 0x0000000c0d0e7389 */ /* 0x00006400000c000b */
[----:B01----:R-:W-:Y:S01]  /*fa00*/  ENDCOLLECTIVE ;  /* 0x000000000000791b */ /* 0x003fe20003800000 */
.L_x_13133:
        /* <DEDUP_REMOVED lines=15> */
.L_x_13134:
[----:B------:R-:W-:Y:S02]  /*fb00*/  @P1 IMAD R8, R5, 0x2, R22 ;  /* 0x0000000205081824 */ /* 0x000fe400078e0216 */
[----:B------:R-:W-:Y:S02]  /*fb10*/  IMAD.MOV.U32 R13, RZ, RZ, R2 ;  /* 0x000000ffff0d7224 */ /* 0x000fe400078e0002 */
[----:B------:R-:W-:Y:S02]  /*fb20*/  IMAD.MOV.U32 R12, RZ, RZ, 0x7 ;  /* 0x00000007ff0c7424 */ /* 0x000fe400078e00ff */
[----:B------:R-:W-:-:S07]  /*fb30*/  IMAD.MOV.U32 R7, RZ, RZ, R14 ;  /* 0x000000ffff077224 */ /* 0x000fce00078e000e */
[----:B------:R-:W-:Y:S05]  /*fb40*/  WARPSYNC.COLLECTIVE R15, `(.L_x_13135) ;  /* 0x000000000f087348 */ /* 0x000fea0003c00000 */
[----:B------:R0:W1:Y:S02]  /*fb50*/  SHFL.IDX P6, R14, R13, R12, R11 ;  /* 0x0000000c0d0e7389 */ /* 0x00006400000c000b */
[----:B01----:R-:W-:Y:S01]  /*fb60*/  ENDCOLLECTIVE ;  /* 0x000000000000791b */ /* 0x003fe20003800000 */
.L_x_13135:
[----:B------:R-:W-:-:S04]  /*fb70*/  @P1 LEA R7, P0, R28, R7, 0x1 ;  /* 0x000000071c071211 */ /* 0x000fc800078008ff */
[----:B------:R-:W-:-:S04]  /*fb80*/  @P1 IADD3.X R6, RZ, R6, RZ, P0, !PT ;  /* 0x00000006ff061210 */ /* 0x000fc800007fe4ff */
[----:B------:R-:W-:Y:S01]  /*fb90*/  @P1 LOP3.LUT R7, R7, R6, RZ, 0x3c, !PT ;  /* 0x0000000607071212 */ /* 0x000fe200078e3cff */
[----:B------:R-:W-:-:S03]  /*fba0*/  IMAD.MOV.U32 R13, RZ, RZ, R0 ;  /* 0x000000ffff0d7224 */ /* 0x000fc600078e0000 */
[----:B------:R-:W-:-:S04]  /*fbb0*/  @P1 LOP3.LUT R6, R7, R6, RZ, 0x3c, !PT ;  /* 0x0000000607061212 */ /* 0x000fc800078e3cff */
[----:B------:R-:W-:Y:S01]  /*fbc0*/  @P1 LOP3.LUT R7, R7, R6, RZ, 0x3c, !PT ;  /* 0x0000000607071212 */ /* 0x000fe200078e3cff */
[----:B------:R-:W-:-:S04]  /*fbd0*/  IMAD.MOV.U32 R2, RZ, RZ, R14 ;  /* 0x000000ffff027224 */ /* 0x000fc800078e000e */
[----:B------:R-:W-:Y:S01]  /*fbe0*/  @!PT LDS RZ, [RZ] ;  /* 0x00000000fffff984 */ /* 0x000fe20000000800 */
[----:B------:R-:W-:Y:S01]  /*fbf0*/  @!PT LDS RZ, [RZ] ;  /* 0x00000000fffff984 */ /* 0x000fe20000000800 */
[----:B------:R-:W-:Y:S01]  /*fc00*/  @!PT LDS RZ, [RZ] ;  /* 0x00000000fffff984 */ /* 0x000fe20000000800 */
[----:B------:R0:W-:Y:S03]  /*fc10*/  @P1 LDGSTS.E.BYPASS.LTC128B.128 [R8+0x11400], desc[UR36][R6.64], !P2 ;  /* 0x1140000006081fae */ /* 0x0001e6000d101d64 */
[----:B0-----:R-:W-:Y:S05]  /*fc20*/  WARPSYNC.COLLECTIVE R15, `(.L_x_13136) ;  /* 0x000000000f087348 */ /* 0x001fea0003c00000 */
[----:B------:R1:W2:Y:S02]  /*fc30*/  SHFL.IDX P6, R14, R13, R12, R11 ;  /* 0x0000000c0d0e7389 */ /* 0x0002a400000c000b */
[----:B012---:R-:W-:Y:S01]  /*fc40*/  ENDCOLLECTIVE ;  /* 0x000000000000791b */ /* 0x007fe20003800000 */
.L_x_13136:
[----:B------:R-:W-:Y:S01]  /*fc50*/  MOV R0, R14 ;  /* 0x0000000e00007202 */ /* 0x000fe20000000f00 */
[----:B------:R-:W-:Y:S06]  /*fc60*/  BRA `(.L_x_13137) ;  /* 0xffffffb8007c7947 */ /* 0x000fec000383ffff */
.L_x_13063:
        /* <DEDUP_REMOVED lines=9> */
.L_x_13138:
[C---:B------:R-:W-:Y:S01]  /*fd00*/  VIADD R8, R17.reuse, 0x10 ;  /* 0x0000001011087836 */ /* 0x040fe20000000000 */
[----:B------:R-:W-:Y:S02]  /*fd10*/  ISETP.GE.AND P2, PT, R17, R3, PT ;  /* 0x000000031100720c */ /* 0x000fe40003f46270 */
[----:B------:R-:W-:Y:S01]  /*fd20*/  MOV R13, R0 ;  /* 0x00000000000d7202 */ /* 0x000fe20000000f00 */
[----:B------:R-:W-:-:S10]  /*fd30*/  IMAD.MOV.U32 R6, RZ, RZ, R14 ;  /* 0x000000ffff067224 */ /* 0x000fd400078e000e */
[----:B------:R-:W-:Y:S05]  /*fd40*/  WARPSYNC.COLLECTIVE R15, `(.L_x_13139) ;  /* 0x000000000f087348 */ /* 0x000fea0003c00000 */
[----:B------:R0:W1:Y:S02]  /*fd50*/  SHFL.IDX P6, R14, R13, R12, R11 ;  /* 0x0000000c0d0e7389 */ /* 0x00006400000c000b */
[----:B01----:R-:W-:Y:S01]  /*fd60*/  ENDCOLLECTIVE ;  /* 0x000000000000791b */ /* 0x003fe20003800000 */
.L_x_13139:
[----:B------:R-:W-:Y:S02]  /*fd70*/  IMAD.MOV.U32 R13, RZ, RZ, R4 ;  /* 0x000000ffff0d7224 */ /* 0x000fe400078e0004 */
[----:B------:R-:W-:Y:S02]  /*fd80*/  IMAD.MOV.U32 R12, RZ, RZ, 0x1 ;  /* 0x00000001ff0c7424 */ /* 0x000fe400078e00ff */
[----:B------:R-:W-:-:S07]  /*fd90*/  IMAD.MOV.U32 R7, RZ, RZ, R14 ;  /* 0x000000ffff077224 */ /* 0x000fce00078e000e */
[----:B------:R-:W-:Y:S05]  /*fda0*/  WARPSYNC.COLLECTIVE R15, `(.L_x_13140) ;  /* 0x000000000f087348 */ /* 0x000fea0003c00000 */
[----:B------:R0:W1:Y:S02]  /*fdb0*/  SHFL.IDX P6, R14, R13, R12, R11 ;  /* 0x0000000c0d0e7389 */ /* 0x00006400000c000b */
[----:B01----:R-:W-:Y:S01]  /*fdc0*/  ENDCOLLECTIVE ;  /* 0x000000000000791b */ /* 0x003fe20003800000 */
.L_x_13140:
[----:B------:R-:W-:-:S05]  /*fdd0*/  @!P2 LEA R7, P1, R28, R7, 0x1 ;  /* 0x000000071c07a211 */ /* 0x000fca00078208ff */
[----:B------:R-:W-:Y:S01]  /*fde0*/  @!P2 IMAD.X R6, RZ, RZ, R6, P1 ;  /* 0x000000ffff06a224 */ /* 0x000fe200008e0606 */
[----:B------:R-:W-:-:S04]  /*fdf0*/  ISETP.GE.AND P1, PT, R8, R3, PT ;  /* 0x000000030800720c */ /* 0x000fc80003f26270 */
[----:B------:R-:W-:Y:S01]  /*fe00*/  @!P2 LOP3.LUT R7, R7, R6, RZ, 0x3c, !PT ;  /* 0x000000060707a212 */ /* 0x000fe200078e3cff */
[----:B------:R-:W-:-:S03]  /*fe10*/  IMAD.MOV.U32 R13, RZ, RZ, R0 ;  /* 0x000000ffff0d7224 */ /* 0x000fc600078e0000 */
[----:B------:R-:W-:-:S04]  /*fe20*/  @!P2 LOP3.LUT R6, R7, R6, RZ, 0x3c, !PT ;  /* 0x000000060706a212 */ /* 0x000fc800078e3cff */
[----:B------:R-:W-:-:S05]  /*fe30*/  @!P2 LOP3.LUT R7, R7, R6, RZ, 0x3c, !PT ;  /* 0x000000060707a212 */ /* 0x000fca00078e3cff */
[----:B------:R-:W-:Y:S01]  /*fe40*/  @!PT LDS RZ, [RZ] ;  /* 0x00000000fffff984 */ /* 0x000fe20000000800 */
[----:B------:R-:W-:Y:S01]  /*fe50*/  @!PT LDS RZ, [RZ] ;  /* 0x00000000fffff984 */ /* 0x000fe20000000800 */
[----:B------:R-:W-:Y:S01]  /*fe60*/  @!PT LDS RZ, [RZ] ;  /* 0x00000000fffff984 */ /* 0x000fe20000000800 */
[----:B------:R0:W-:Y:S02]  /*fe70*/  @!P2 LDGSTS.E.BYPASS.LTC128B.128 [R10+0x8400], desc[UR36][R6.64], !P0 ;  /* 0x08400000060aafae */ /* 0x0001e4000c101d64 */
[----:B0-----:R-:W-:-:S07]  /*fe80*/  MOV R6, R14 ;  /* 0x0000000e00067202 */ /* 0x001fce0000000f00 */
[----:B------:R-:W-:Y:S05]  /*fe90*/  WARPSYNC.COLLECTIVE R15, `(.L_x_13141) ;  /* 0x000000000f087348 */ /* 0x000fea0003c00000 */
[----:B------:R0:W1:Y:S02]  /*fea0*/  SHFL.IDX P6, R14, R13, R12, R11 ;  /* 0x0000000c0d0e7389 */ /* 0x00006400000c000b */
[----:B01----:R-:W-:Y:S01]  /*feb0*/  ENDCOLLECTIVE ;  /* 0x000000000000791b */ /* 0x003fe20003800000 */
.L_x_13141:
[----:B------:R-:W-:Y:S01]  /*fec0*/  IMAD.MOV.U32 R13, RZ, RZ, R4 ;  /* 0x000000ffff0d7224 */ /* 0x000fe200078e0004 */
[----:B------:R-:W-:Y:S01]  /*fed0*/  MOV R12, 0x2 ;  /* 0x00000002000c7802 */ /* 0x000fe20000000f00 */
[----:B------:R-:W-:-:S07]  /*fee0*/  IMAD.MOV.U32 R7, RZ, RZ, R14 ;  /* 0x000000ffff077224 */ /* 0x000fce00078e000e */
[----:B------:R-:W-:Y:S05]  /*fef0*/  WARPSYNC.COLLECTIVE R15, `(.L_x_13142) ;  /* 0x000000000f087348 */ /* 0x000fea0003c00000 */
[----:B------:R0:W1:Y:S02]  /*ff00*/  SHFL.IDX P6, R14, R13, R12, R11 ;  /* 0x0000000c0d0e7389 */ /* 0x00006400000c000b */
[----:B01----:R-:W-:Y:S01]  /*ff10*/  ENDCOLLECTIVE ;  /* 0x000000000000791b */ /* 0x003fe20003800000 */
.L_x_13142:
        /* <DEDUP_REMOVED lines=10> */
[----:B0-----:R-:W-:-:S05]  /*ffc0*/  VIADD R6, R17, 0x20 ;  /* 0x0000002011067836 */ /* 0x001fca0000000000 */
[----:B------:R-:W-:Y:S01]  /*ffd0*/  ISETP.GE.AND P1, PT, R6, R3, PT ;  /* 0x000000030600720c */ /* 0x000fe20003f26270 */
[----:B------:R-:W-:-:S12]  /*ffe0*/  IMAD.MOV.U32 R6, RZ, RZ, R14 ;  /* 0x000000ffff067224 */ /* 0x000fd800078e000e */
[----:B------:R-:W-:Y:S05]  /*fff0*/  WARPSYNC.COLLECTIVE R15, `(.L_x_13143) ;  /* 0x000000000f087348 */ /* 0x000fea0003c00000 */
[----:B------:R0:W1:Y:S02]  /*10000*/  SHFL.IDX P6, R14, R13, R12, R11 ;  /* 0x0000000c0d0e7389 */ /* 0x00006400000c000b */
[----:B01----:R-:W-:Y:S01]  /*10010*/  ENDCOLLECTIVE ;  /* 0x000000000000791b */ /* 0x003fe20003800000 */
.L_x_13143:
[----:B------:R-:W-:Y:S01]  /*10020*/  MOV R13, R4 ;  /* 0x00000004000d7202 */ /* 0x000fe20000000f00 */
[----:B------:R-:W-:Y:S02]  /*10030*/  IMAD.MOV.U32 R12, RZ, RZ, 0x3 ;  /* 0x00000003ff0c7424 */ /* 0x000fe400078e00ff */
[----:B------:R-:W-:-:S07]  /*10040*/  IMAD.MOV.U32 R7, RZ, RZ, R14 ;  /* 0x000000ffff077224 */ /* 0x000fce00078e000e */
[----:B------:R-:W-:Y:S05]  /*10050*/  WARPSYNC.COLLECTIVE R15, `(.L_x_13144) ;  /* 0x000000000f087348 */ /* 0x000fea0003c00000 */
[----:B------:R0:W1:Y:S02]  /*10060*/  SHFL.IDX P6, R14, R13, R12, R11 ;  /* 0x0000000c0d0e7389 */ /* 0x00006400000c000b */
[----:B01----:R-:W-:Y:S01]  /*10070*/  ENDCOLLECTIVE ;  /* 0x000000000000791b */ /* 0x003fe20003800000 */
.L_x_13144:
        /* <DEDUP_REMOVED lines=16> */
.L_x_13145:
[----:B------:R-:W-:Y:S02]  /*10180*/  IMAD.MOV.U32 R13, RZ, RZ, R4 ;  /* 0x000000ffff0d7224 */ /* 0x000fe400078e0004 */
[----:B------:R-:W-:Y:S02]  /*10190*/  IMAD.MOV.U32 R12, RZ, RZ, 0x4 ;  /* 0x00000004ff0c7424 */ /* 0x000fe400078e00ff */
[----:B------:R-:W-:-:S07]  /*101a0*/  IMAD.MOV.U32 R7, RZ, RZ, R14 ;  /* 0x000000ffff077224 */ /* 0x000fce00078e000e */
[----:B------:R-:W-:Y:S05]  /*101b0*/  WARPSYNC.COLLECTIVE R15, `(.L_x_13146) ;  /* 0x000000000f087348 */ /* 0x000fea0003c00000 */
[----:B------:R0:W1:Y:S02]  /*101c0*/  SHFL.IDX P6, R14, R13, R12, R11 ;  /* 0x0000000c0d0e7389 */ /* 0x00006400000c000b */
[----:B01----:R-:W-:Y:S01]  /*101d0*/  ENDCOLLECTIVE ;  /* 0x000000000000791b */ /* 0x003fe20003800000 */
.L_x_13146:
        /* <DEDUP_REMOVED lines=10> */
[----:B0-----:R-:W-:-:S04]  /*10280*/  IADD3 R6, R17, 0x40, RZ ;  /* 0x0000004011067810 */ /* 0x001fc80007ffe0ff */
[----:B------:R-:W-:Y:S01]  /*10290*/  ISETP.GE.AND P1, PT, R6, R3, PT ;  /* 0x000000030600720c */ /* 0x000fe20003f26270 */
[----:B------:R-:W-:-:S12]  /*102a0*/  IMAD.MOV.U32 R6, RZ, RZ, R14 ;  /* 0x000000ffff067224 */ /* 0x000fd800078e000e */
[----:B------:R-:W-:Y:S05]  /*102b0*/  WARPSYNC.COLLECTIVE R15, `(.L_x_13147) ;  /* 0x000000000f087348 */ /* 0x000fea0003c00000 */
[----:B------:R0:W1:Y:S02]  /*102c0*/  SHFL.IDX P6, R14, R13, R12, R11 ;  /* 0x0000000c0d0e7389 */ /* 0x00006400000c000b */
[----:B01----:R-:W-:Y:S01]  /*102d0*/  ENDCOLLECTIVE ;  /* 0x000000000000791b */ /* 0x003fe20003800000 */
.L_x_13147:
[----:B------:R-:W-:Y:S02]  /*102e0*/  IMAD.MOV.U32 R13, RZ, RZ, R4 ;  /* 0x000000ffff0d7224 */ /* 0x000fe400078e0004 */
[----:B------:R-:W-:Y:S02]  /*102f0*/  IMAD.MOV.U32 R12, RZ, RZ, 0x5 ;  /* 0x00000005ff0c7424 */ /* 0x000fe400078e00ff */
[----:B------:R-:W-:-:S07]  /*10300*/  IMAD.MOV.U32 R7, RZ, RZ, R14 ;  /* 0x000000ffff077224 */ /* 0x000fce00078e000e */
[----:B------:R-:W-:Y:S05]  /*10310*/  WARPSYNC.COLLECTIVE R15, `(.L_x_13148) ;  /* 0x000000000f087348 */ /* 0x000fea0003c00000 */
[----:B------:R0:W1:Y:S02]  /*10320*/  SHFL.IDX P6, R14, R13, R12, R11 ;  /* 0x0000000c0d0e7389 */ /* 0x00006400000c000b */
[----:B01----:R-:W-:Y:S01]  /*10330*/  ENDCOLLECTIVE ;  /* 0x000000000000791b */ /* 0x003fe20003800000 */
.L_x_13148:
        /* <DEDUP_REMOVED lines=16> */
.L_x_13149:
[----:B------:R-:W-:Y:S02]  /*10440*/  IMAD.MOV.U32 R13, RZ, RZ, R4 ;  /* 0x000000ffff0d7224 */ /* 0x000fe400078e0004 */
[----:B------:R-:W-:Y:S01]  /*10450*/  IMAD.MOV.U32 R12, RZ, RZ, 0x6 ;  /* 0x00000006ff0c7424 */ /* 0x000fe200078e00ff */
[----:B------:R-:W-:-:S07]  /*10460*/  MOV R7, R14 ;  /* 0x0000000e00077202 */ /* 0x000fce0000000f00 */
[----:B------:R-:W-:Y:S05]  /*10470*/  WARPSYNC.COLLECTIVE R15, `(.L_x_13150) ;  /* 0x000000000f087348 */ /* 0x000fea0003c00000 */
[----:B------:R0:W1:Y:S02]  /*10480*/  SHFL.IDX P6, R14, R13, R12, R11 ;  /* 0x0000000c0d0e7389 */ /* 0x00006400000c000b */
[----:B01----:R-:W-:Y:S01]  /*10490*/  ENDCOLLECTIVE ;  /* 0x000000000000791b */ /* 0x003fe20003800000 */
.L_x_13150:
[----:B------:R-:W-:-:S05]  /*104a0*/  @!P1 LEA R7, P2, R28, R7, 0x1 ;  /* 0x000000071c079211 */ /* 0x000fca00078408ff */
[----:B------:R-:W-:-:S05]  /*104b0*/  @!P1 IMAD.X R6, RZ, RZ, R6, P2 ;  /* 0x000000ffff069224 */ /* 0x000fca00010e0606 */
[----:B------:R-:W-:Y:S02]  /*104c0*/  @!P1 LOP3.LUT R7, R7, R6, RZ, 0x3c, !PT ;  /* 0x0000000607079212 */ /* 0x000fe400078e3cff */
[----:B------:R-:W-:Y:S02]  /*104d0*/  MOV R13, R0 ;  /* 0x00000000000d7202 */ /* 0x000fe40000000f00 */
        /* <DEDUP_REMOVED lines=12> */
.L_x_13151:
[----:B------:R-:W-:Y:S02]  /*105a0*/  IMAD.MOV.U32 R13, RZ, RZ, R4 ;  /* 0x000000ffff0d7224 */ /* 0x000fe400078e0004 */
[----:B------:R-:W-:Y:S02]  /*105b0*/  IMAD.MOV.U32 R12, RZ, RZ, 0x7 ;  /* 0x00000007ff0c7424 */ /* 0x000fe400078e00ff */
[----:B------:R-:W-:-:S07]  /*105c0*/  IMAD.MOV.U32 R7, RZ, RZ, R14 ;  /* 0x000000ffff077224 */ /* 0x000fce00078e000e */
[----:B------:R-:W-:Y:S05]  /*105d0*/  WARPSYNC.COLLECTIVE R15, `(.L_x_13152) ;  /* 0x000000000f087348 */ /* 0x000fea0003c00000 */
[----:B------:R0:W1:Y:S02]  /*105e0*/  SHFL.IDX P6, R14, R13, R12, R11 ;  /* 0x0000000c0d0e7389 */ /* 0x00006400000c000b */
[----:B01----:R-:W-:Y:S01]  /*105f0*/  ENDCOLLECTIVE ;  /* 0x000000000000791b */ /* 0x003fe20003800000 */
.L_x_13152:
[----:B------:R-:W-:-:S05]  /*10600*/  @!P1 LEA R7, P2, R28, R7, 0x1 ;  /* 0x000000071c079211 */ /* 0x000fca00078408ff */
[----:B------:R-:W-:-:S05]  /*10610*/  @!P1 IMAD.X R6, RZ, RZ, R6, P2 ;  /* 0x000000ffff069224 */ /* 0x000fca00010e0606 */
[----:B------:R-:W-:Y:S02]  /*10620*/  @!P1 LOP3.LUT R7, R7, R6, RZ, 0x3c, !PT ;  /* 0x0000000607079212 */ /* 0x000fe400078e3cff */
[----:B------:R-:W-:Y:S01]  /*10630*/  MOV R13, R0 ;  /* 0x00000000000d7202 */ /* 0x000fe20000000f00 */
[----:B------:R-:W-:Y:S01]  /*10640*/  VIADD R0, R17, 0x70 ;  /* 0x0000007011007836 */ /* 0x000fe20000000000 */
[----:B------:R-:W-:-:S04]  /*10650*/  @!P1 LOP3.LUT R6, R7, R6, RZ, 0x3c, !PT ;  /* 0x0000000607069212 */ /* 0x000fc800078e3cff */
[----:B------:R-:W-:Y:S01]  /*10660*/  @!P1 LOP3.LUT R7, R7, R6, RZ, 0x3c, !PT ;  /* 0x0000000607079212 */ /* 0x000fe200078e3cff */
[----:B------:R-:W-:-:S07]  /*10670*/  IMAD.MOV.U32 R4, RZ, RZ, R14 ;  /* 0x000000ffff047224 */ /* 0x000fce00078e000e */
[----:B------:R-:W-:Y:S05]  /*10680*/  WARPSYNC.COLLECTIVE R15, `(.L_x_13153) ;  /* 0x000000000f087348 */ /* 0x000fea0003c00000 */
[----:B------:R0:W1:Y:S02]  /*10690*/  SHFL.IDX P6, R14, R13, R12, R11 ;  /* 0x0000000c0d0e7389 */ /* 0x00006400000c000b */
[----:B01----:R-:W-:Y:S01]  /*106a0*/  ENDCOLLECTIVE ;  /* 0x000000000000791b */ /* 0x003fe20003800000 */
.L_x_13153:
[----:B------:R-:W-:Y:S01]  /*106b0*/  @!PT LDS RZ, [RZ] ;  /* 0x00000000fffff984 */ /* 0x000fe20000000800 */
[----:B------:R-:W-:Y:S01]  /*106c0*/  @!PT LDS RZ, [RZ] ;  /* 0x00000000fffff984 */ /* 0x000fe20000000800 */
[----:B------:R-:W-:Y:S01]  /*106d0*/  @!PT LDS RZ, [RZ] ;  /* 0x00000000fffff984 */ /* 0x000fe20000000800 */
[----:B------:R0:W-:Y:S01]  /*106e0*/  @!P1 LDGSTS.E.BYPASS.LTC128B.128 [R10+0xb400], desc[UR36][R6.64], !P0 ;  /* 0x0b400000060a9fae */ /* 0x0001e2000c101d64 */
[----:B------:R-:W-:Y:S01]  /*106f0*/  ISETP.GE.AND P1, PT, R0, R3, PT ;  /* 0x000000030000720c */ /* 0x000fe20003f26270 */
[----:B------:R-:W-:Y:S02]  /*10700*/  VIADD R0, R17, 0x80 ;  /* 0x0000008011007836 */ /* 0x000fe40000000000 */
[----:B------:R-:W-:Y:S01]  /*10710*/  IMAD.MOV.U32 R13, RZ, RZ, R2 ;  /* 0x000000ffff0d7224 */ /* 0x000fe200078e0002 */
[----:B------:R-:W-:Y:S01]  /*10720*/  MOV R12, RZ ;  /* 0x000000ff000c7202 */ /* 0x000fe20000000f00 */
[----:B0-----:R-:W-:-:S08]  /*10730*/  IMAD.MOV.U32 R6, RZ, RZ, R14 ;  /* 0x000000ffff067224 */ /* 0x001fd000078e000e */
[----:B------:R-:W-:Y:S05]  /*10740*/  WARPSYNC.COLLECTIVE R15, `(.L_x_13154) ;  /* 0x000000000f087348 */ /* 0x000fea0003c00000 */
[----:B------:R0:W1:Y:S02]  /*10750*/  SHFL.IDX P6, R14, R13, R12, R11 ;  /* 0x0000000c0d0e7389 */ /* 0x00006400000c000b */
[----:B01----:R-:W-:Y:S01]  /*10760*/  ENDCOLLECTIVE ;  /* 0x000000000000791b */ /* 0x003fe20003800000 */
.L_x_13154:
[----:B------:R-:W-:-:S05]  /*10770*/  @!P1 LEA R6, P3, R28, R6, 0x1 ;  /* 0x000000061c069211 */ /* 0x000fca00078608ff */
[----:B------:R-:W-:-:S05]  /*10780*/  @!P1 IMAD.X R7, RZ, RZ, R4, P3 ;  /* 0x000000ffff079224 */ /* 0x000fca00018e0604 */
[----:B------:R-:W-:Y:S01]  /*10790*/  @!PT LDS RZ, [RZ] ;  /* 0x00000000fffff984 */ /* 0x000fe20000000800 */
[----:B------:R-:W-:Y:S01]  /*107a0*/  @!PT LDS RZ, [RZ] ;  /* 0x00000000fffff984 */ /* 0x000fe20000000800 */
[----:B------:R-:W-:Y:S01]  /*107b0*/  @!PT LDS RZ, [RZ] ;  /* 0x00000000fffff984 */ /* 0x000fe20000000800 */
[----:B------:R0:W-:Y:S01]  /*107c0*/  @!P1 LDGSTS.E.BYPASS.LTC128B.128 [R10+0xbc00], desc[UR36][R6.64], !P0 ;  /* 0x0bc00000060a9fae */ /* 0x0001e2000c101d64 */
[----:B------:R-:W-:Y:S01]  /*107d0*/  IMAD.MOV.U32 R13, RZ, RZ, R5 ;  /* 0x000000ffff0d7224 */ /* 0x000fe200078e0005 */
[----:B------:R-:W-:Y:S01]  /*107e0*/  ISETP.GE.AND P1, PT, R0, R3, PT ;  /* 0x000000030000720c */ /* 0x000fe20003f26270 */
[----:B------:R-:W-:-:S12]  /*107f0*/  IMAD.MOV.U32 R0, RZ, RZ, R14 ;  /* 0x000000ffff007224 */ /* 0x000fd800078e000e */
[----:B0-----:R-:W-:Y:S05]  /*10800*/  WARPSYNC.COLLECTIVE R15, `(.L_x_13155) ;  /* 0x000000000f087348 */ /* 0x001fea0003c00000 */
[----:B------:R1:W2:Y:S02]  /*10810*/  SHFL.IDX P6, R14, R13, R12, R11 ;  /* 0x0000000c0d0e7389 */ /* 0x0002a400000c000b */
[----:B012---:R-:W-:Y:S01]  /*10820*/  ENDCOLLECTIVE ;  /* 0x000000000000791b */ /* 0x007fe20003800000 */
.L_x_13155:
[----:B------:R-:W-:Y:S02]  /*10830*/  IMAD.MOV.U32 R13, RZ, RZ, R2 ;  /* 0x000000ffff0d7224 */ /* 0x000fe400078e0002 */
[----:B------:R-:W-:Y:S02]  /*10840*/  IMAD.MOV.U32 R12, RZ, RZ, 0x1 ;  /* 0x00000001ff0c7424 */ /* 0x000fe400078e00ff */
[----:B------:R-:W-:-:S07]  /*10850*/  IMAD.MOV.U32 R4, RZ, RZ, R14 ;  /* 0x000000ffff047224 */ /* 0x000fce00078e000e */
[----:B------:R-:W-:Y:S05]  /*10860*/  WARPSYNC.COLLECTIVE R15, `(.L_x_13156) ;  /* 0x000000000f087348 */ /* 0x000fea0003c00000 */
[----:B------:R0:W1:Y:S02]  /*10870*/  SHFL.IDX P6, R14, R13, R12, R11 ;  /* 0x0000000c0d0e7389 */ /* 0x00006400000c000b */
[----:B01----:R-:W-:Y:S01]  /*10880*/  ENDCOLLECTIVE ;  /* 0x000000000000791b */ /* 0x003fe20003800000 */
.L_x_13156:
[----:B------:R-:W-:-:S05]  /*10890*/  @!P1 LEA R4, P3, R28, R4, 0x1 ;  /* 0x000000041c049211 */ /* 0x000fca00078608ff */
[----:B------:R-:W-:Y:S02]  /*108a0*/  @!P1 IMAD.X R0, RZ, RZ, R0, P3 ;  /* 0x000000ffff009224 */ /* 0x000fe400018e0600 */
[----:B------:R-:W-:Y:S02]  /*108b0*/  @!P1 IMAD.MOV.U32 R6, RZ, RZ, R4 ;  /* 0x000000ffff069224 */ /* 0x000fe400078e0004 */
[C---:B------:R-:W-:Y:S01]  /*108c0*/  VIADD R4, R17.reuse, 0xa0 ;  /* 0x000000a011047836 */ /* 0x040fe20000000000 */
[----:B------:R-:W-:Y:S01]  /*108d0*/  @!P1 MOV R7, R0 ;  /* 0x0000000000079202 */ /* 0x000fe20000000f00 */
[----:B------:R-:W-:Y:S02]  /*108e0*/  VIADD R0, R17, 0x90 ;  /* 0x0000009011007836 */ /* 0x000fe40000000000 */
[----:B------:R-:W-:Y:S02]  /*108f0*/  IMAD.MOV.U32 R13, RZ, RZ, R5 ;  /* 0x000000ffff0d7224 */ /* 0x000fe400078e0005 */
[----:B------:R-:W-:Y:S01]  /*10900*/  @!PT LDS RZ, [RZ] ;  /* 0x00000000fffff984 */ /* 0x000fe20000000800 */
[----:B------:R-:W-:Y:S01]  /*10910*/  @!PT LDS RZ, [RZ] ;  /* 0x00000000fffff984 */ /* 0x000fe20000000800 */
[----:B------:R-:W-:Y:S01]  /*10920*/  @!PT LDS RZ, [RZ] ;  /* 0x00000000fffff984 */ /* 0x000fe20000000800 */
[----:B------:R0:W-:Y:S01]  /*10930*/  @!P1 LDGSTS.E.BYPASS.LTC128B.128 [R10+0xc400], desc[UR36][R6.64], !P0 ;  /* 0x0c400000060a9fae */ /* 0x0001e2000c101d64 */
[----:B------:R-:W-:Y:S01]  /*10940*/  ISETP.GE.AND P1, PT, R0, R3, PT ;  /* 0x000000030000720c */ /* 0x000fe20003f26270 */
[----:B------:R-:W-:-:S12]  /*10950*/  IMAD.MOV.U32 R0, RZ, RZ, R14 ;  /* 0x000000ffff007224 */ /* 0x000fd800078e000e */
[----:B0-----:R-:W-:Y:S05]  /*10960*/  WARPSYNC.COLLECTIVE R15, `(.L_x_13157) ;  /* 0x000000000f087348 */ /* 0x001fea0003c00000 */
[----:B------:R1:W2:Y:S02]  /*10970*/  SHFL.IDX P6, R14, R13, R12, R11 ;  /* 0x0000000c0d0e7389 */ /* 0x0002a400000c000b */
[----:B012---:R-:W-:Y:S01]  /*10980*/  ENDCOLLECTIVE ;  /* 0x000000000000791b */ /* 0x007fe20003800000 */
.L_x_13157:
[----:B------:R-:W-:Y:S02]  /*10990*/  IMAD.MOV.U32 R13, RZ, RZ, R2 ;  /* 0x000000ffff0d7224 */ /* 0x000fe400078e0002 */
[----:B------:R-:W-:Y:S01]  /*109a0*/  IMAD.MOV.U32 R12, RZ, RZ, 0x2 ;  /* 0x00000002ff0c7424 */ /* 0x000fe200078e00ff */
[----:B------:R-:W-:-:S07]  /*109b0*/  MOV R6, R14 ;  /* 0x0000000e00067202 */ /* 0x000fce0000000f00 */
[----:B------:R-:W-:Y:S05]  /*109c0*/  WARPSYNC.COLLECTIVE R15, `(.L_x_13158) ;  /* 0x000000000f087348 */ /* 0x000fea0003c00000 */
[----:B------:R0:W1:Y:S02]  /*109d0*/  SHFL.IDX P6, R14, R13, R12, R11 ;  /* 0x0000000c0d0e7389 */ /* 0x00006400000c000b */
[----:B01----:R-:W-:Y:S01]  /*109e0*/  ENDCOLLECTIVE ;  /* 0x000000000000791b */ /* 0x003fe20003800000 */
.L_x_13158:
[----:B------:R-:W-:-:S05]  /*109f0*/  @!P1 LEA R6, P2, R28, R6, 0x1 ;  /* 0x000000061c069211 */ /* 0x000fca00078408ff */
[----:B------:R-:W-:Y:S01]  /*10a00*/  @!P1 IMAD.X R0, RZ, RZ, R0, P2 ;  /* 0x000000ffff009224 */ /* 0x000fe200010e0600 */
[----:B------:R-:W-:-:S03]  /*10a10*/  ISETP.GE.AND P2, PT, R4, R3, PT ;  /* 0x000000030400720c */ /* 0x000fc60003f46270 */
[----:B------:R-:W-:Y:S01]  /*10a20*/  @!P1 IMAD.MOV.U32 R7, RZ, RZ, R0 ;  /* 0x000000ffff079224 */ /* 0x000fe200078e0000 */
[----:B------:R-:W-:-:S04]  /*10a30*/  MOV R13, R5 ;  /* 0x00000005000d7202 */ /* 0x000fc80000000f00 */
[----:B------:R-:W-:Y:S01]  /*10a40*/  @!PT LDS RZ, [RZ] ;  /* 0x00000000fffff984 */ /* 0x000fe20000000800 */
[----:B------:R-:W-:Y:S01]  /*10a50*/  @!PT LDS RZ, [RZ] ;  /* 0x00000000fffff984 */ /* 0x000fe20000000800 */
[----:B------:R-:W-:Y:S01]  /*10a60*/  @!PT LDS RZ, [RZ] ;  /* 0x00000000fffff984 */ /* 0x000fe20000000800 */
[----:B------:R0:W-:Y:S01]  /*10a70*/  @!P1 LDGSTS.E.BYPASS.LTC128B.128 [R10+0xcc00], desc[UR36][R6.64], !P0 ;  /* 0x0cc00000060a9fae */ /* 0x0001e2000c101d64 */
[----:B------:R-:W-:-:S07]  /*10a80*/  IMAD.MOV.U32 R0, RZ, RZ, R14 ;  /* 0x000000ffff007224 */ /* 0x000fce00078e000e */
[----:B0-----:R-:W-:Y:S05]  /*10a90*/  WARPSYNC.COLLECTIVE R15, `(.L_x_13159) ;  /* 0x000000000f087348 */ /* 0x001fea0003c00000 */
[----:B------:R1:W2:Y:S02]  /*10aa0*/  SHFL.IDX P6, R14, R13, R12, R11 ;  /* 0x0000000c0d0e7389 */ /* 0x0002a400000c000b */
[----:B012---:R-:W-:Y:S01]  /*10ab0*/  ENDCOLLECTIVE ;  /* 0x000000000000791b */ /* 0x007fe20003800000 */
.L_x_13159:
[----:B------:R-:W-:Y:S01]  /*10ac0*/  MOV R13, R2 ;  /* 0x00000002000d7202 */ /* 0x000fe20000000f00 */
[----:B------:R-:W-:Y:S02]  /*10ad0*/  IMAD.MOV.U32 R12, RZ, RZ, 0x3 ;  /* 0x00000003ff0c7424 */ /* 0x000fe400078e00ff */
[----:B------:R-:W-:-:S07]  /*10ae0*/  IMAD.MOV.U32 R6, RZ, RZ, R14 ;  /* 0x000000ffff067224 */ /* 0x000fce00078e000e */
[----:B------:R-:W-:Y:S05]  /*10af0*/  WARPSYNC.COLLECTIVE R15, `(.L_x_13160) ;  /* 0x000000000f087348 */ /* 0x000fea0003c00000 */
[----:B------:R0:W1:Y:S02]  /*10b00*/  SHFL.IDX P6, R14, R13, R12, R11 ;  /* 0x0000000c0d0e7389 */ /* 0x00006400000c000b */
[----:B01----:R-:W-:Y:S01]  /*10b10*/  ENDCOLLECTIVE ;  /* 0x000000000000791b */ /* 0x003fe20003800000 */
.L_x_13160:
[----:B------:R-:W-:-:S05]  /*10b20*/  @!P2 LEA R6, P1, R28, R6, 0x1 ;  /* 0x000000061c06a211 */ /* 0x000fca00078208ff */
[----:B------:R-:W-:-:S04]  /*10b30*/  @!P2 IMAD.X R0, RZ, RZ, R0, P1 ;  /* 0x000000ffff00a224 */ /* 0x000fc800008e0600 */
[----:B------:R-:W-:Y:S02]  /*10b40*/  @!P2 IMAD.MOV.U32 R7, RZ, RZ, R0 ;  /* 0x000000ffff07a224 */ /* 0x000fe400078e0000 */
[----:B------:R-:W-:-:S03]  /*10b50*/  IMAD.MOV.U32 R13, RZ, RZ, R5 ;  /* 0x000000ffff0d7224 */ /* 0x000fc600078e0005 */
        /* <DEDUP_REMOVED lines=8> */
.L_x_13161:
[----:B------:R-:W-:Y:S01]  /*10be0*/  IMAD.MOV.U32 R2, RZ, RZ, R14 ;  /* 0x000000ffff027224 */ /* 0x000fe200078e000e */
[----:B------:R-:W-:Y:S06]  /*10bf0*/  BRA `(.L_x_13162) ;  /* 0xffffffb800587947 */ /* 0x000fec000383ffff */
.L_x_13066:
[----:B0-----:R0:W1:Y:S02]  /*10c00*/  SYNCS.PHASECHK.TRANS64.TRYWAIT P0, [R22+URZ+0x16820], R0 ;  /* 0x01682000160075a7 */ /* 0x001064000800017f */
[----:B-1----:R-:W-:Y:S05]  /*10c10*/  @!P0 NANOSLEEP.SYNCS 0x989680 ;  /* 0x009896800000895d */ /* 0x002fea0003900000 */
[----:B------:R-:W1:Y:S02]  /*10c20*/  @!P0 SYNCS.PHASECHK.TRANS64 P0, [R22+URZ+0x16820], R0 ;  /* 0x01682000160085a7 */ /* 0x000e64000800007f */
[----:B-1----:R-:W-:Y:S05]  /*10c30*/  @!P0 BRA `(.L_x_13066) ;  /* 0xfffffffc00f08947 */ /* 0x002fea000383ffff */
[----:B------:R-:W-:Y:S05]  /*10c40*/  BRA `(.L_x_13163) ;  /* 0xffffffb800b47947 */ /* 0x000fea000383ffff */
.L_x_13071:
[----:B0-----:R0:W1:Y:S02]  /*10c50*/  SYNCS.PHASECHK.TRANS64.TRYWAIT P0, [R5+URZ+0x16840], R2 ;  /* 0x01684002050075a7 */ /* 0x001064000800017f */
[----:B-1----:R-:W-:Y:S05]  /*10c60*/  @!P0 NANOSLEEP.SYNCS 0x989680 ;  /* 0x009896800000895d */ /* 0x002fea0003900000 */
[----:B------:R-:W1:Y:S02]  /*10c70*/  @!P0 SYNCS.PHASECHK.TRANS64 P0, [R5+URZ+0x16840], R2 ;  /* 0x01684002050085a7 */ /* 0x000e64000800007f */
[----:B-1----:R-:W-:Y:S05]  /*10c80*/  @!P0 BRA `(.L_x_13071) ;  /* 0xfffffffc00f08947 */ /* 0x002fea000383ffff */
[----:B------:R-:W-:Y:S05]  /*10c90*/  BRA `(.L_x_13164) ;  /* 0xffffffbc008c7947 */ /* 0x000fea000383ffff */
.L_x_13072:
        /* <DEDUP_REMOVED lines=8> */
.L_x_13166:
[----:B------:R-:W-:Y:S05]  /*10d20*/  BSYNC B1 ;  /* 0x0000000000017941 */ /* 0x000fea0003800000 */
.L_x_13165:
[----:B------:R-:W-:Y:S01]  /*10d30*/  MOV R13, R8 ;  /* 0x00000008000d7202 */ /* 0x000fe20000000f00 */
[----:B------:R-:W-:Y:S01]  /*10d40*/  IMAD.MOV.U32 R12, RZ, RZ, RZ ;  /* 0x000000ffff0c7224 */ /* 0x000fe200078e00ff */
[----:B------:R-:W-:Y:S01]  /*10d50*/  SHF.L.U32 R7, R28, 0x1, RZ ;  /* 0x000000011c077819 */ /* 0x000fe200000006ff */
[----:B------:R-:W-:Y:S02]  /*10d60*/  IMAD.MOV.U32 R11, RZ, RZ, 0x181f ;  /* 0x0000181fff0b7424 */ /* 0x000fe400078e00ff */
[----:B------:R-:W-:Y:S02]  /*10d70*/  IMAD.MOV.U32 R15, RZ, RZ, -0x1 ;  /* 0xffffffffff0f7424 */ /* 0x000fe400078e00ff */
[----:B------:R-:W-:Y:S02]  /*10d80*/  IMAD.MOV.U32 R3, RZ, RZ, R14 ;  /* 0x000000ffff037224 */ /* 0x000fe400078e000e */
[----:B------:R-:W-:-:S07]  /*10d90*/  IMAD R9, R9, 0x2, R22 ;  /* 0x0000000209097824 */ /* 0x000fce00078e0216 */
[----:B------:R-:W-:Y:S05]  /*10da0*/  WARPSYNC.COLLECTIVE R15, `(.L_x_13167) ;  /* 0x000000000f087348 */ /* 0x000fea0003c00000 */
[----:B------:R0:W1:Y:S02]  /*10db0*/  SHFL.IDX P6, R14, R13, R12, R11 ;  /* 0x0000000c0d0e7389 */ /* 0x00006400000c000b */
[----:B01----:R-:W-:Y:S01]  /*10dc0*/  ENDCOLLECTIVE ;  /* 0x000000000000791b */ /* 0x003fe20003800000 */
.L_x_13167:
[----:B------:R-:W-:Y:S02]  /*10dd0*/  IMAD.MOV.U32 R13, RZ, RZ, R10 ;  /* 0x000000ffff0d7224 */ /* 0x000fe400078e000a */
[----:B------:R-:W-:Y:S02]  /*10de0*/  IMAD.MOV.U32 R12, RZ, RZ, 0x1 ;  /* 0x00000001ff0c7424 */ /* 0x000fe400078e00ff */
[----:B------:R-:W-:-:S07]  /*10df0*/  IMAD.MOV.U32 R2, RZ, RZ, R14 ;  /* 0x000000ffff027224 */ /* 0x000fce00078e000e */
[----:B------:R-:W-:Y:S05]  /*10e00*/  WARPSYNC.COLLECTIVE R15, `(.L_x_13168) ;  /* 0x000000000f087348 */ /* 0x000fea0003c00000 */
[----:B------:R0:W1:Y:S02]  /*10e10*/  SHFL.IDX P6, R14, R13, R12, R11 ;  /* 0x0000000c0d0e7389 */ /* 0x00006400000c000b */
[----:B01----:R-:W-:Y:S01]  /*10e20*/  ENDCOLLECTIVE ;  /* 0x000000000000791b */ /* 0x003fe20003800000 */
.L_x_13168:
[----:B------:R-:W-:-:S05]  /*10e30*/  IADD3 R2, P0, R2, R7, RZ ;  /* 0x0000000702027210 */ /* 0x000fca0007f1e0ff */
[----:B------:R-:W-:-:S05]  /*10e40*/  IMAD.X R3, RZ, RZ, R3, P0 ;  /* 0x000000ffff037224 */ /* 0x000fca00000e0603 */
        /* <DEDUP_REMOVED lines=9> */
.L_x_13169:
[----:B------:R-:W-:Y:S01]  /*10ee0*/  IMAD.MOV.U32 R13, RZ, RZ, R10 ;  /* 0x000000ffff0d7224 */ /* 0x000fe200078e000a */
[----:B------:R-:W-:Y:S01]  /*10ef0*/  MOV R12, 0x2 ;  /* 0x00000002000c7802 */ /* 0x000fe20000000f00 */
[----:B------:R-:W-:-:S07]  /*10f00*/  IMAD.MOV.U32 R2, RZ, RZ, R14 ;  /* 0x000000ffff027224 */ /* 0x000fce00078e000e */
[----:B------:R-:W-:Y:S05]  /*10f10*/  WARPSYNC.COLLECTIVE R15, `(.L_x_13170) ;  /* 0x000000000f087348 */ /* 0x000fea0003c00000 */
[----:B------:R0:W1:Y:S02]  /*10f20*/  SHFL.IDX P6, R14, R13, R12, R11 ;  /* 0x0000000c0d0e7389 */ /* 0x00006400000c000b */
[----:B01----:R-:W-:Y:S01]  /*10f30*/  ENDCOLLECTIVE ;  /* 0x000000000000791b */ /* 0x003fe20003800000 */
.L_x_13170:
[----:B------:R-:W-:-:S05]  /*10f40*/  IADD3 R2, P0, R2, R7, RZ ;  /* 0x0000000702027210 */ /* 0x000fca0007f1e0ff */
[----:B------:R-:W-:-:S05]  /*10f50*/  IMAD.X R3, RZ, RZ, R3, P0 ;  /* 0x000000ffff037224 */ /* 0x000fca00000e0603 */
        /* <DEDUP_REMOVED lines=9> */
.L_x_13171:
[----:B------:R-:W-:Y:S01]  /*10ff0*/  MOV R13, R10 ;  /* 0x0000000a000d7202 */ /* 0x000fe20000000f00 */
[----:B------:R-:W-:Y:S02]  /*11000*/  IMAD.MOV.U32 R12, RZ, RZ, 0x3 ;  /* 0x00000003ff0c7424 */ /* 0x000fe400078e00ff */
[----:B------:R-:W-:-:S07]  /*11010*/  IMAD.MOV.U32 R2, RZ, RZ, R14 ;  /* 0x000000ffff027224 */ /* 0x000fce00078e000e */
[----:B------:R-:W-:Y:S05]  /*11020*/  WARPSYNC.COLLECTIVE R15, `(.L_x_13172) ;  /* 0x000000000f087348 */ /* 0x000fea0003c00000 */
[----:B------:R0:W1:Y:S02]  /*11030*/  SHFL.IDX P6, R14, R13, R12, R11 ;  /* 0x0000000c0d0e7389 */ /* 0x00006400000c000b */
[----:B01----:R-:W-:Y:S01]  /*11040*/  ENDCOLLECTIVE ;  /* 0x000000000000791b */ /* 0x003fe20003800000 */
.L_x_13172:
        /* <DEDUP_REMOVED lines=11> */
.L_x_13173:
[----:B------:R-:W-:Y:S02]  /*11100*/  IMAD.MOV.U32 R13, RZ, RZ, R10 ;  /* 0x000000ffff0d7224 */ /* 0x000fe400078e000a */
[----:B------:R-:W-:Y:S02]  /*11110*/  IMAD.MOV.U32 R12, RZ, RZ, 0x4 ;  /* 0x00000004ff0c7424 */ /* 0x000fe400078e00ff */
[----:B------:R-:W-:-:S07]  /*11120*/  IMAD.MOV.U32 R2, RZ, RZ, R14 ;  /* 0x000000ffff027224 */ /* 0x000fce00078e000e */
[----:B------:R-:W-:Y:S05]  /*11130*/  WARPSYNC.COLLECTIVE R15, `(.L_x_13174) ;  /* 0x000000000f087348 */ /* 0x000fea0003c00000 */
[----:B------:R0:W1:Y:S02]  /*11140*/  SHFL.IDX P6, R14, R13, R12, R11 ;  /* 0x0000000c0d0e7389 */ /* 0x00006400000c000b */
[----:B01----:R-:W-:Y:S01]  /*11150*/  ENDCOLLECTIVE ;  /* 0x000000000000791b */ /* 0x003fe20003800000 */
.L_x_13174:
[----:B------:R-:W-:-:S04]  /*11160*/  IADD3 R2, P0, R2, R7, RZ ;  /* 0x0000000702027210 */ /* 0x000fc80007f1e0ff */
[----:B------:R-:W-:-:S05]  /*11170*/  IADD3.X R3, RZ, R3, RZ, P0, !PT ;  /* 0x00000003ff037210 */ /* 0x000fca00007fe4ff */
        /* <DEDUP_REMOVED lines=9> */
.L_x_13175:
[----:B------:R-:W-:Y:S02]  /*11210*/  IMAD.MOV.U32 R13, RZ, RZ, R10 ;  /* 0x000000ffff0d7224 */ /* 0x000fe400078e000a */
[----:B------:R-:W-:Y:S01]  /*11220*/  IMAD.MOV.U32 R12, RZ, RZ, 0x5 ;  /* 0x00000005ff0c7424 */ /* 0x000fe200078e00ff */
[----:B------:R-:W-:-:S07]  /*11230*/  MOV R2, R14 ;  /* 0x0000000e00027202 */ /* 0x000fce0000000f00 */
[----:B------:R-:W-:Y:S05]  /*11240*/  WARPSYNC.COLLECTIVE R15, `(.L_x_13176) ;  /* 0x000000000f087348 */ /* 0x000fea0003c00000 */
[----:B------:R0:W1:Y:S02]  /*11250*/  SHFL.IDX P6, R14, R13, R12, R11 ;  /* 0x0000000c0d0e7389 */ /* 0x00006400000c000b */
[----:B01----:R-:W-:Y:S01]  /*11260*/  ENDCOLLECTIVE ;  /* 0x000000000000791b */ /* 0x003fe20003800000 */
.L_x_13176:
[----:B------:R-:W-:-:S05]  /*11270*/  IADD3 R2, P0, R2, R7, RZ ;  /* 0x0000000702027210 */ /* 0x000fca0007f1e0ff */
[----:B------:R-:W-:-:S05]  /*11280*/  IMAD.X R3, RZ, RZ, R3, P0 ;  /* 0x000000ffff037224 */ /* 0x000fca00000e0603 */
        /* <DEDUP_REMOVED lines=9> */
.L_x_13177:
[----:B------:R-:W-:Y:S02]  /*11320*/  IMAD.MOV.U32 R13, RZ, RZ, R10 ;  /* 0x000000ffff0d7224 */ /* 0x000fe400078e000a */
[----:B------:R-:W-:Y:S02]  /*11330*/  IMAD.MOV.U32 R12, RZ, RZ, 0x6 ;  /* 0x00000006ff0c7424 */ /* 0x000fe400078e00ff */
[----:B------:R-:W-:-:S07]  /*11340*/  IMAD.MOV.U32 R2, RZ, RZ, R14 ;  /* 0x000000ffff027224 */ /* 0x000fce00078e000e */
[----:B------:R-:W-:Y:S05]  /*11350*/  WARPSYNC.COLLECTIVE R15, `(.L_x_13178) ;  /* 0x000000000f087348 */ /* 0x000fea0003c00000 */
[----:B------:R0:W1:Y:S02]  /*11360*/  SHFL.IDX P6, R14, R13, R12, R11 ;  /* 0x0000000c0d0e7389 */ /* 0x00006400000c000b */
[----:B01----:R-:W-:Y:S01]  /*11370*/  ENDCOLLECTIVE ;  /* 0x000000000000791b */ /* 0x003fe20003800000 */
.L_x_13178:
        /* <DEDUP_REMOVED lines=11> */
.L_x_13179:
[----:B------:R-:W-:Y:S01]  /*11430*/  IMAD.MOV.U32 R13, RZ, RZ, R10 ;  /* 0x000000ffff0d7224 */ /* 0x000fe200078e000a */
[----:B------:R-:W-:Y:S01]  /*11440*/  MOV R12, 0x7 ;  /* 0x00000007000c7802 */ /* 0x000fe20000000f00 */
[----:B------:R-:W-:-:S07]  /*11450*/  IMAD.MOV.U32 R2, RZ, RZ, R14 ;  /* 0x000000ffff027224 */ /* 0x000fce00078e000e */
[----:B------:R-:W-:Y:S05]  /*11460*/  WARPSYNC.COLLECTIVE R15, `(.L_x_13180) ;  /* 0x000000000f087348 */ /* 0x000fea0003c00000 */
[----:B------:R0:W1:Y:S02]  /*11470*/  SHFL.IDX P6, R14, R13, R12, R11 ;  /* 0x0000000c0d0e7389 */ /* 0x00006400000c000b */
[----:B01----:R-:W-:Y:S01]  /*11480*/  ENDCOLLECTIVE ;  /* 0x000000000000791b */ /* 0x003fe20003800000 */
.L_x_13180:
[----:B------:R-:W-:-:S05]  /*11490*/  IADD3 R2, P0, R2, R7, RZ ;  /* 0x0000000702027210 */ /* 0x000fca0007f1e0ff */
[----:B------:R-:W-:-:S05]  /*114a0*/  IMAD.X R3, RZ, RZ, R3, P0 ;  /* 0x000000ffff037224 */ /* 0x000fca00000e0603 */
        /* <DEDUP_REMOVED lines=9> */
.L_x_13181:
[----:B------:R-:W-:Y:S01]  /*11540*/  IMAD.MOV.U32 R2, RZ, RZ, R14 ;  /* 0x000000ffff027224 */ /* 0x000fe200078e000e */
[----:B------:R-:W-:Y:S06]  /*11550*/  BRA `(.L_x_13182) ;  /* 0xffffffb800707947 */ /* 0x000fec000383ffff */
.L_x_13077:
[----:B-1----:R1:W2:Y:S02]  /*11560*/  SYNCS.PHASECHK.TRANS64.TRYWAIT P0, [R5+URZ+0x16860], R2 ;  /* 0x01686002050075a7 */ /* 0x0022a4000800017f */
[----:B--2---:R-:W-:Y:S05]  /*11570*/  @!P0 NANOSLEEP.SYNCS 0x989680 ;  /* 0x009896800000895d */ /* 0x004fea0003900000 */
[----:B------:R-:W2:Y:S02]  /*11580*/  @!P0 SYNCS.PHASECHK.TRANS64 P0, [R5+URZ+0x16860], R2 ;  /* 0x01686002050085a7 */ /* 0x000ea4000800007f */
[----:B--2---:R-:W-:Y:S05]  /*11590*/  @!P0 BRA `(.L_x_13077) ;  /* 0xfffffffc00f08947 */ /* 0x004fea000383ffff */
[----:B------:R-:W-:Y:S05]  /*115a0*/  BRA `(.L_x_13183) ;  /* 0xffffffb800c87947 */ /* 0x000fea000383ffff */
.L_x_13078:
        /* <DEDUP_REMOVED lines=8> */
.L_x_13185:
[----:B------:R-:W-:Y:S05]  /*11630*/  BSYNC B1 ;  /* 0x0000000000017941 */ /* 0x000fea0003800000 */
.L_x_13184:
[----:B------:R-:W-:Y:S01]  /*11640*/  IMAD.MOV.U32 R13, RZ, RZ, R18 ;  /* 0x000000ffff0d7224 */ /* 0x000fe200078e0012 */
[----:B------:R-:W-:Y:S01]  /*11650*/  MOV R12, RZ ;  /* 0x000000ff000c7202 */ /* 0x000fe20000000f00 */
[----:B------:R-:W-:Y:S01]  /*11660*/  IMAD.MOV.U32 R11, RZ, RZ, 0x181f ;  /* 0x0000181fff0b7424 */ /* 0x000fe200078e00ff */
[----:B------:R-:W-:Y:S01]  /*11670*/  ISETP.LT.OR P2, PT, R8, 0x1, P1 ;  /* 0x000000010800780c */ /* 0x000fe20000f41670 */
[----:B------:R-:W-:Y:S01]  /*11680*/  IMAD.MOV.U32 R15, RZ, RZ, -0x1 ;  /* 0xffffffffff0f7424 */ /* 0x000fe200078e00ff */
[----:B------:R-:W-:Y:S01]  /*11690*/  LEA R6, R6, R22, 0x1 ;  /* 0x0000001606067211 */ /* 0x000fe200078e08ff */
[----:B------:R-:W-:-:S10]  /*116a0*/  IMAD.MOV.U32 R3, RZ, RZ, R14 ;  /* 0x000000ffff037224 */ /* 0x000fd400078e000e */
[----:B------:R-:W-:Y:S05]  /*116b0*/  WARPSYNC.COLLECTIVE R15, `(.L_x_13186) ;  /* 0x000000000f087348 */ /* 0x000fea0003c00000 */
[----:B------:R0:W1:Y:S02]  /*116c0*/  SHFL.IDX P6, R14, R13, R12, R11 ;  /* 0x0000000c0d0e7389 */ /* 0x00006400000c000b */
[----:B01----:R-:W-:Y:S01]  /*116d0*/  ENDCOLLECTIVE ;  /* 0x000000000000791b */ /* 0x003fe20003800000 */
.L_x_13186:
[----:B------:R-:W-:Y:S02]  /*116e0*/  IMAD.MOV.U32 R13, RZ, RZ, R23 ;  /* 0x000000ffff0d7224 */ /* 0x000fe400078e0017 */
[----:B------:R-:W-:Y:S02]  /*116f0*/  IMAD.MOV.U32 R12, RZ, RZ, 0x1 ;  /* 0x00000001ff0c7424 */ /* 0x000fe400078e00ff */
[----:B------:R-:W-:-:S07]  /*11700*/  IMAD.MOV.U32 R2, RZ, RZ, R14 ;  /* 0x000000ffff027224 */ /* 0x000fce00078e000e */
[----:B------:R-:W-:Y:S05]  /*11710*/  WARPSYNC.COLLECTIVE R15, `(.L_x_13187) ;  /* 0x000000000f087348 */ /* 0x000fea0003c00000 */
[----:B------:R0:W1:Y:S02]  /*11720*/  SHFL.IDX P6, R14, R13, R12, R11 ;  /* 0x0000000c0d0e7389 */ /* 0x00006400000c000b */
[----:B01----:R-:W-:Y:S01]  /*11730*/  ENDCOLLECTIVE ;  /* 0x000000000000791b */ /* 0x003fe20003800000 */
.L_x_13187:
[----:B------:R-:W-:-:S05]  /*11740*/  IADD3 R2, P0, R2, R7, RZ ;  /* 0x0000000702027210 */ /* 0x000fca0007f1e0ff */
[----:B------:R-:W-:-:S05]  /*11750*/  IMAD.X R3, RZ, RZ, R3, P0 ;  /* 0x000000ffff037224 */ /* 0x000fca00000e0603 */
[----:B------:R-:W-:Y:S01]  /*11760*/  @!PT LDS RZ, [RZ] ;  /* 0x00000000fffff984 */ /* 0x000fe20000000800 */
[----:B------:R-:W-:Y:S01]  /*11770*/  @!PT LDS RZ, [RZ] ;  /* 0x00000000fffff984 */ /* 0x000fe20000000800 */
[----:B------:R-:W-:Y:S01]  /*11780*/  @!PT LDS RZ, [RZ] ;  /* 0x00000000fffff984 */ /* 0x000fe20000000800 */
[----:B------:R0:W-:Y:S01]  /*11790*/  LDGSTS.E.BYPASS.LTC128B.128 [R6+0x400], desc[UR36][R2.64], !P2 ;  /* 0x0040000002067fae */ /* 0x0001e2000d101d64 */
[----:B------:R-:W-:Y:S01]  /*117a0*/  IMAD.MOV.U32 R13, RZ, RZ, R18 ;  /* 0x000000ffff0d7224 */ /* 0x000fe200078e0012 */
[----:B------:R-:W-:Y:S01]  /*117b0*/  ISETP.LT.OR P2, PT, R8, 0x11, P1 ;  /* 0x000000110800780c */ /* 0x000fe20000f41670 */
[----:B0-----:R-:W-:-:S12]  /*117c0*/  IMAD.MOV.U32 R3, RZ, RZ, R14 ;  /* 0x000000ffff037224 */ /* 0x001fd800078e000e */
[----:B------:R-:W-:Y:S05]  /*117d0*/  WARPSYNC.COLLECTIVE R15, `(.L_x_13188) ;  /* 0x000000000f087348 */ /* 0x000fea0003c00000 */
[----:B------:R0:W1:Y:S02]  /*117e0*/  SHFL.IDX P6, R14, R13, R12, R11 ;  /* 0x0000000c0d0e7389 */ /* 0x00006400000c000b */
[----:B01----:R-:W-:Y:S01]  /*117f0*/  ENDCOLLECTIVE ;  /* 0x000000000000791b */ /* 0x003fe20003800000 */
.L_x_13188:
[----:B------:R-:W-:Y:S02]  /*11800*/  IMAD.MOV.U32 R13, RZ, RZ, R23 ;  /* 0x000000ffff0d7224 */ /* 0x000fe400078e0017 */
[----:B------:R-:W-:Y:S01]  /*11810*/  IMAD.MOV.U32 R12, RZ, RZ, 0x2 ;  /* 0x00000002ff0c7424 */ /* 0x000fe200078e00ff */
[----:B------:R-:W-:-:S07]  /*11820*/  MOV R2, R14 ;  /* 0x0000000e00027202 */ /* 0x000fce0000000f00 */
[----:B------:R-:W-:Y:S05]  /*11830*/  WARPSYNC.COLLECTIVE R15, `(.L_x_13189) ;  /* 0x000000000f087348 */ /* 0x000fea0003c00000 */
[----:B------:R0:W1:Y:S02]  /*11840*/  SHFL.IDX P6, R14, R13, R12, R11 ;  /* 0x0000000c0d0e7389 */ /* 0x00006400000c000b */
[----:B01----:R-:W-:Y:S01]  /*11850*/  ENDCOLLECTIVE ;  /* 0x000000000000791b */ /* 0x003fe20003800000 */
.L_x_13189:
[----:B------:R-:W-:-:S05]  /*11860*/  IADD3 R2, P0, R2, R7, RZ ;  /* 0x0000000702027210 */ /* 0x000fca0007f1e0ff */
[----:B------:R-:W-:-:S05]  /*11870*/  IMAD.X R3, RZ, RZ, R3, P0 ;  /* 0x000000ffff037224 */ /* 0x000fca00000e0603 */
[----:B------:R-:W-:Y:S01]  /*11880*/  @!PT LDS RZ, [RZ] ;  /* 0x00000000fffff984 */ /* 0x000fe20000000800 */
[----:B------:R-:W-:Y:S01]  /*11890*/  @!PT LDS RZ, [RZ] ;  /* 0x00000000fffff984 */ /* 0x000fe20000000800 */
[----:B------:R-:W-:Y:S01]  /*118a0*/  @!PT LDS RZ, [RZ] ;  /* 0x00000000fffff984 */ /* 0x000fe20000000800 */
[----:B------:R0:W-:Y:S01]  /*118b0*/  LDGSTS.E.BYPASS.LTC128B.128 [R6+0xc00], desc[UR36][R2.64], !P2 ;  /* 0x00c0000002067fae */ /* 0x0001e2000d101d64 */
[----:B------:R-:W-:Y:S02]  /*118c0*/  ISETP.LT.OR P2, PT, R8, 0x21, P1 ;  /* 0x000000210800780c */ /* 0x000fe40000f41670 */
[----:B------:R-:W-:Y:S01]  /*118d0*/  MOV R13, R18 ;  /* 0x00000012000d7202 */ /* 0x000fe20000000f00 */
[----:B0-----:R-:W-:-:S10]  /*118e0*/  IMAD.MOV.U32 R3, RZ, RZ, R14 ;  /* 0x000000ffff037224 */ /* 0x001fd400078e000e */
[----:B------:R-:W-:Y:S05]  /*118f0*/  WARPSYNC.COLLECTIVE R15, `(.L_x_13190) ;  /* 0x000000000f087348 */ /* 0x000fea0003c00000 */
[----:B------:R0:W1:Y:S02]  /*11900*/  SHFL.IDX P6, R14, R13, R12, R11 ;  /* 0x0000000c0d0e7389 */ /* 0x00006400000c000b */
[----:B01----:R-:W-:Y:S01]  /*11910*/  ENDCOLLECTIVE ;  /* 0x000000000000791b */ /* 0x003fe20003800000 */
.L_x_13190:
[----:B------:R-:W-:Y:S02]  /*11920*/  IMAD.MOV.U32 R13, RZ, RZ, R23 ;  /* 0x000000ffff0d7224 */ /* 0x000fe400078e0017 */
[----:B------:R-:W-:Y:S02]  /*11930*/  IMAD.MOV.U32 R12, RZ, RZ, 0x3 ;  /* 0x00000003ff0c7424 */ /* 0x000fe400078e00ff */
[----:B------:R-:W-:-:S07]  /*11940*/  IMAD.MOV.U32 R2, RZ, RZ, R14 ;  /* 0x000000ffff027224 */ /* 0x000fce00078e000e */
[----:B------:R-:W-:Y:S05]  /*11950*/  WARPSYNC.COLLECTIVE R15, `(.L_x_13191) ;  /* 0x000000000f087348 */ /* 0x000fea0003c00000 */
[----:B------:R0:W1:Y:S02]  /*11960*/  SHFL.IDX P6, R14, R13, R12, R11 ;  /* 0x0000000c0d0e7389 */ /* 0x00006400000c000b */
[----:B01----:R-:W-:Y:S01]  /*11970*/  ENDCOLLECTIVE ;  /* 0x000000000000791b */ /* 0x003fe20003800000 */
.L_x_13191:
[----:B------:R-:W-:-:S05]  /*11980*/  IADD3 R2, P0, R2, R7, RZ ;  /* 0x0000000702027210 */ /* 0x000fca0007f1e0ff */
[----:B------:R-:W-:-:S05]  /*11990*/  IMAD.X R3, RZ, RZ, R3, P0 ;  /* 0x000000ffff037224 */ /* 0x000fca00000e0603 */
[----:B------:R-:W-:Y:S01]  /*119a0*/  @!PT LDS RZ, [RZ] ;  /* 0x00000000fffff984 */ /* 0x000fe20000000800 */
[----:B------:R-:W-:Y:S01]  /*119b0*/  @!PT LDS RZ, [RZ] ;  /* 0x00000000fffff984 */ /* 0x000fe20000000800 */
[----:B------:R-:W-:Y:S01]  /*119c0*/  @!PT LDS RZ, [RZ] ;  /* 0x00000000fffff984 */ /* 0x000fe20000000800 */
[----:B------:R0:W-:Y:S01]  /*119d0*/  LDGSTS.E.BYPASS.LTC128B.128 [R6+0x1400], desc[UR36][R2.64], !P2 ;  /* 0x0140000002067fae */ /* 0x0001e2000d101d64 */
[----:B------:R-:W-:Y:S01]  /*119e0*/  IMAD.MOV.U32 R13, RZ, RZ, R18 ;  /* 0x000000ffff0d7224 */ /* 0x000fe200078e0012 */
[----:B------:R-:W-:Y:S02]  /*119f0*/  ISETP.LT.OR P2, PT, R8, 0x31, P1 ;  /* 0x000000310800780c */ /* 0x000fe40000f41670 */
[----:B0-----:R-:W-:-:S11]  /*11a00*/  MOV R3, R14 ;  /* 0x0000000e00037202 */ /* 0x001fd60000000f00 */
[----:B------:R-:W-:Y:S05]  /*11a10*/  WARPSYNC.COLLECTIVE R15, `(.L_x_13192) ;  /* 0x000000000f087348 */ /* 0x000fea0003c00000 */
[----:B------:R0:W1:Y:S02]  /*11a20*/  SHFL.IDX P6, R14, R13, R12, R11 ;  /* 0x0000000c0d0e7389 */ /* 0x00006400000c000b */
[----:B01----:R-:W-:Y:S01]  /*11a30*/  ENDCOLLECTIVE ;  /* 0x000000000000791b */ /* 0x003fe20003800000 */
.L_x_13192:
[----:B------:R-:W-:Y:S01]  /*11a40*/  IMAD.MOV.U32 R13, RZ, RZ, R23 ;  /* 0x000000ffff0d7224 */ /* 0x000fe200078e0017 */
[----:B------:R-:W-:Y:S01]  /*11a50*/  MOV R12, 0x4 ;  /* 0x00000004000c7802 */ /* 0x000fe20000000f00 */
[----:B------:R-:W-:-:S07]  /*11a60*/  IMAD.MOV.U32 R2, RZ, RZ, R14 ;  /* 0x000000ffff027224 */ /* 0x000fce00078e000e */
[----:B------:R-:W-:Y:S05]  /*11a70*/  WARPSYNC.COLLECTIVE R15, `(.L_x_13193) ;  /* 0x000000000f087348 */ /* 0x000fea0003c00000 */
[----:B------:R0:W1:Y:S02]  /*11a80*/  SHFL.IDX P6, R14, R13, R12, R11 ;  /* 0x0000000c0d0e7389 */ /* 0x00006400000c000b */
[----:B01----:R-:W-:Y:S01]  /*11a90*/  ENDCOLLECTIVE ;  /* 0x000000000000791b */ /* 0x003fe20003800000 */
.L_x_13193:
        /* <DEDUP_REMOVED lines=12> */
.L_x_13194:
[----:B------:R-:W-:Y:S01]  /*11b60*/  MOV R13, R23 ;  /* 0x00000017000d7202 */ /* 0x000fe20000000f00 */
[----:B------:R-:W-:Y:S02]  /*11b70*/  IMAD.MOV.U32 R12, RZ, RZ, 0x5 ;  /* 0x00000005ff0c7424 */ /* 0x000fe400078e00ff */
[----:B------:R-:W-:-:S07]  /*11b80*/  IMAD.MOV.U32 R2, RZ, RZ, R14 ;  /* 0x000000ffff027224 */ /* 0x000fce00078e000e */
[----:B------:R-:W-:Y:S05]  /*11b90*/  WARPSYNC.COLLECTIVE R15, `(.L_x_13195) ;  /* 0x000000000f087348 */ /* 0x000fea0003c00000 */
[----:B------:R0:W1:Y:S02]  /*11ba0*/  SHFL.IDX P6, R14, R13, R12, R11 ;  /* 0x0000000c0d0e7389 */ /* 0x00006400000c000b */
[----:B01----:R-:W-:Y:S01]  /*11bb0*/  ENDCOLLECTIVE ;  /* 0x000000000000791b */ /* 0x003fe20003800000 */
.L_x_13195:
        /* <DEDUP_REMOVED lines=12> */
.L_x_13196:
[----:B------:R-:W-:Y:S02]  /*11c80*/  IMAD.MOV.U32 R13, RZ, RZ, R23 ;  /* 0x000000ffff0d7224 */ /* 0x000fe400078e0017 */
[----:B------:R-:W-:Y:S02]  /*11c90*/  IMAD.MOV.U32 R12, RZ, RZ, 0x6 ;  /* 0x00000006ff0c7424 */ /* 0x000fe400078e00ff */
[----:B------:R-:W-:-:S07]  /*11ca0*/  IMAD.MOV.U32 R2, RZ, RZ, R14 ;  /* 0x000000ffff027224 */ /* 0x000fce00078e000e */
[----:B------:R-:W-:Y:S05]  /*11cb0*/  WARPSYNC.COLLECTIVE R15, `(.L_x_13197) ;  /* 0x000000000f087348 */ /* 0x000fea0003c00000 */
[----:B------:R0:W1:Y:S02]  /*11cc0*/  SHFL.IDX P6, R14, R13, R12, R11 ;  /* 0x0000000c0d0e7389 */ /* 0x00006400000c000b */
[----:B01----:R-:W-:Y:S01]  /*11cd0*/  ENDCOLLECTIVE ;  /* 0x000000000000791b */ /* 0x003fe20003800000 */
.L_x_13197:
[----:B------:R-:W-:-:S04]  /*11ce0*/  IADD3 R2, P0, R2, R7, RZ ;  /* 0x0000000702027210 */ /* 0x000fc80007f1e0ff */
[----:B------:R-:W-:-:S05]  /*11cf0*/  IADD3.X R3, RZ, R3, RZ, P0, !PT ;  /* 0x00000003ff037210 */ /* 0x000fca00007fe4ff */
[----:B------:R-:W-:Y:S01]  /*11d00*/  @!PT LDS RZ, [RZ] ;  /* 0x00000000fffff984 */ /* 0x000fe20000000800 */
[----:B------:R-:W-:Y:S01]  /*11d10*/  @!PT LDS RZ, [RZ] ;  /* 0x00000000fffff984 */ /* 0x000fe20000000800 */
[----:B------:R-:W-:Y:S01]  /*11d20*/  @!PT LDS RZ, [RZ] ;  /* 0x00000000fffff984 */ /* 0x000fe20000000800 */
[----:B------:R0:W-:Y:S01]  /*11d30*/  LDGSTS.E.BYPASS.LTC128B.128 [R6+0x2c00], desc[UR36][R2.64], !P2 ;  /* 0x02c0000002067fae */ /* 0x0001e2000d101d64 */
[----:B------:R-:W-:Y:S01]  /*11d40*/  ISETP.LT.OR P2, PT, R8, 0x61, P1 ;  /* 0x000000610800780c */ /* 0x000fe20000f41670 */
[----:B------:R-:W-:Y:S02]  /*11d50*/  IMAD.MOV.U32 R13, RZ, RZ, R18 ;  /* 0x000000ffff0d7224 */ /* 0x000fe400078e0012 */
[----:B0-----:R-:W-:-:S10]  /*11d60*/  IMAD.MOV.U32 R3, RZ, RZ, R14 ;  /* 0x000000ffff037224 */ /* 0x001fd400078e000e */
[----:B------:R-:W-:Y:S05]  /*11d70*/  WARPSYNC.COLLECTIVE R15, `(.L_x_13198) ;  /* 0x000000000f087348 */ /* 0x000fea0003c00000 */
[----:B------:R0:W1:Y:S02]  /*11d80*/  SHFL.IDX P6, R14, R13, R12, R11 ;  /* 0x0000000c0d0e7389 */ /* 0x00006400000c000b */
[----:B01----:R-:W-:Y:S01]  /*11d90*/  ENDCOLLECTIVE ;  /* 0x000000000000791b */ /* 0x003fe20003800000 */
.L_x_13198:
[----:B------:R-:W-:Y:S02]  /*11da0*/  IMAD.MOV.U32 R13, RZ, RZ, R23 ;  /* 0x000000ffff0d7224 */ /* 0x000fe400078e0017 */
[----:B------:R-:W-:Y:S01]  /*11db0*/  IMAD.MOV.U32 R12, RZ, RZ, 0x7 ;  /* 0x00000007ff0c7424 */ /* 0x000fe200078e00ff */
[----:B------:R-:W-:-:S07]  /*11dc0*/  MOV R2, R14 ;  /* 0x0000000e00027202 */ /* 0x000fce0000000f00 */
[----:B------:R-:W-:Y:S05]  /*11dd0*/  WARPSYNC.COLLECTIVE R15, `(.L_x_13199) ;  /* 0x000000000f087348 */ /* 0x000fea0003c00000 */
[----:B------:R0:W1:Y:S02]  /*11de0*/  SHFL.IDX P6, R14, R13, R12, R11 ;  /* 0x0000000c0d0e7389 */ /* 0x00006400000c000b */
[----:B01----:R-:W-:Y:S01]  /*11df0*/  ENDCOLLECTIVE ;  /* 0x000000000000791b */ /* 0x003fe20003800000 */
.L_x_13199:
[----:B------:R-:W-:-:S05]  /*11e00*/  IADD3 R2, P0, R2, R7, RZ ;  /* 0x0000000702027210 */ /* 0x000fca0007f1e0ff */
[----:B------:R-:W-:-:S05]  /*11e10*/  IMAD.X R3, RZ, RZ, R3, P0 ;  /* 0x000000ffff037224 */ /* 0x000fca00000e0603 */
        /* <DEDUP_REMOVED lines=9> */
.L_x_13200:
[----:B------:R-:W-:Y:S01]  /*11eb0*/  IMAD.MOV.U32 R2, RZ, RZ, R14 ;  /* 0x000000ffff027224 */ /* 0x000fe200078e000e */
[----:B------:R-:W-:Y:S06]  /*11ec0*/  BRA `(.L_x_13201) ;  /* 0xffffffb400747947 */ /* 0x000fec000383ffff */
.L_x_13086:
[----:B0-----:R0:W1:Y:S02]  /*11ed0*/  SYNCS.PHASECHK.TRANS64.TRYWAIT P0, [R0+URZ+0x16860], R3 ;  /* 0x01686003000075a7 */ /* 0x001064000800017f */
[----:B-1----:R-:W-:Y:S05]  /*11ee0*/  @!P0 NANOSLEEP.SYNCS 0x989680 ;  /* 0x009896800000895d */ /* 0x002fea0003900000 */
[----:B------:R-:W1:Y:S02]  /*11ef0*/  @!P0 SYNCS.PHASECHK.TRANS64 P0, [R0+URZ+0x16860], R3 ;  /* 0x01686003000085a7 */ /* 0x000e64000800007f */
[----:B-1----:R-:W-:Y:S05]  /*11f00*/  @!P0 BRA `(.L_x_13086) ;  /* 0xfffffffc00f08947 */ /* 0x002fea000383ffff */
[----:B------:R-:W-:Y:S05]  /*11f10*/  BRA `(.L_x_13202) ;  /* 0xffffffb8008c7947 */ /* 0x000fea000383ffff */
.L_x_13087:
        /* <DEDUP_REMOVED lines=8> */
.L_x_13204:
[----:B------:R-:W-:Y:S05]  /*11fa0*/  BSYNC B0 ;  /* 0x0000000000007941 */ /* 0x000fea0003800000 */
.L_x_13203:
        /* <DEDUP_REMOVED lines=9> */
.L_x_13205:
[----:B------:R-:W-:Y:S01]  /*12040*/  ULDC UR4, c[0x0][0x2f4] ;  /* 0x0000bd0000047ab9 */ /* 0x000fe20000000800 */
[----:B------:R-:W-:Y:S01]  /*12050*/  IMAD R4, R4, 0x2, R22 ;  /* 0x0000000204047824 */ /* 0x000fe200078e0216 */
[----:B------:R-:W-:-:S04]  /*12060*/  ISETP.GE.AND P0, PT, R28, UR4, PT ;  /* 0x000000041c007c0c */ /* 0x000fc8000bf06270 */
[----:B------:R-:W-:Y:S01]  /*12070*/  ISETP.LT.OR P2, PT, R6, 0x1, P0 ;  /* 0x000000010600780c */ /* 0x000fe20000741670 */
[----:B------:R-:W-:Y:S01]  /*12080*/  IMAD.MOV.U32 R13, RZ, RZ, R23 ;  /* 0x000000ffff0d7224 */ /* 0x000fe200078e0017 */
[----:B------:R-:W-:Y:S02]  /*12090*/  MOV R12, 0x1 ;  /* 0x00000001000c7802 */ /* 0x000fe40000000f00 */
[----:B------:R-:W-:-:S13]  /*120a0*/  IADD3 R2, P1, R14, R5, RZ ;  /* 0x000000050e027210 */ /* 0x000fda0007f3e0ff */
[----:B------:R-:W-:Y:S05]  /*120b0*/  WARPSYNC.COLLECTIVE R15, `(.L_x_13206) ;  /* 0x000000000f087348 */ /* 0x000fea0003c00000 */
[----:B------:R0:W1:Y:S02]  /*120c0*/  SHFL.IDX P6, R14, R13, R12, R11 ;  /* 0x0000000c0d0e7389 */ /* 0x00006400000c000b */
[----:B01----:R-:W-:Y:S01]  /*120d0*/  ENDCOLLECTIVE ;  /* 0x000000000000791b */ /* 0x003fe20003800000 */
.L_x_13206:
[----:B------:R-:W-:-:S05]  /*120e0*/  IMAD.X R3, RZ, RZ, R3, P1 ;  /* 0x000000ffff037224 */ /* 0x000fca00008e0603 */
        /* <DEDUP_REMOVED lines=10> */
.L_x_13207:
[----:B------:R-:W-:Y:S01]  /*12190*/  IMAD.MOV.U32 R13, RZ, RZ, R23 ;  /* 0x000000ffff0d7224 */ /* 0x000fe200078e0017 */
[----:B------:R-:W-:Y:S02]  /*121a0*/  MOV R12, 0x2 ;  /* 0x00000002000c7802 */ /* 0x000fe40000000f00 */
[----:B------:R-:W-:-:S13]  /*121b0*/  IADD3 R2, P1, R14, R5, RZ ;  /* 0x000000050e027210 */ /* 0x000fda0007f3e0ff */
[----:B------:R-:W-:Y:S05]  /*121c0*/  WARPSYNC.COLLECTIVE R15, `(.L_x_13208) ;  /* 0x000000000f087348 */ /* 0x000fea0003c00000 */
[----:B------:R0:W1:Y:S02]  /*121d0*/  SHFL.IDX P6, R14, R13, R12, R11 ;  /* 0x0000000c0d0e7389 */ /* 0x00006400000c000b */
[----:B01----:R-:W-:Y:S01]  /*121e0*/  ENDCOLLECTIVE ;  /* 0x000000000000791b */ /* 0x003fe20003800000 */
.L_x_13208:
        /* <DEDUP_REMOVED lines=11> */
.L_x_13209:
[----:B------:R-:W-:Y:S01]  /*122a0*/  IMAD.MOV.U32 R13, RZ, RZ, R23 ;  /* 0x000000ffff0d7224 */ /* 0x000fe200078e0017 */
[----:B------:R-:W-:Y:S02]  /*122b0*/  MOV R12, 0x3 ;  /* 0x00000003000c7802 */ /* 0x000fe40000000f00 */
[----:B------:R-:W-:-:S13]  /*122c0*/  IADD3 R2, P1, R14, R5, RZ ;  /* 0x000000050e027210 */ /* 0x000fda0007f3e0ff */
[----:B------:R-:W-:Y:S05]  /*122d0*/  WARPSYNC.COLLECTIVE R15, `(.L_x_13210) ;  /* 0x000000000f087348 */ /* 0x000fea0003c00000 */
[----:B------:R0:W1:Y:S02]  /*122e0*/  SHFL.IDX P6, R14, R13, R12, R11 ;  /* 0x0000000c0d0e7389 */ /* 0x00006400000c000b */
[----:B01----:R-:W-:Y:S01]  /*122f0*/  ENDCOLLECTIVE ;  /* 0x000000000000791b */ /* 0x003fe20003800000 */
.L_x_13210:
        /* <DEDUP_REMOVED lines=11> */
.L_x_13211:
[----:B------:R-:W-:Y:S01]  /*123b0*/  IMAD.MOV.U32 R13, RZ, RZ, R23 ;  /* 0x000000ffff0d7224 */ /* 0x000fe200078e0017 */
[----:B------:R-:W-:Y:S02]  /*123c0*/  MOV R12, 0x4 ;  /* 0x00000004000c7802 */ /* 0x000fe40000000f00 */
[----:B------:R-:W-:-:S13]  /*123d0*/  IADD3 R2, P1, R14, R5, RZ ;  /* 0x000000050e027210 */ /* 0x000fda0007f3e0ff */
[----:B------:R-:W-:Y:S05]  /*123e0*/  WARPSYNC.COLLECTIVE R15, `(.L_x_13212) ;  /* 0x000000000f087348 */ /* 0x000fea0003c00000 */
[----:B------:R0:W1:Y:S02]  /*123f0*/  SHFL.IDX P6, R14, R13, R12, R11 ;  /* 0x0000000c0d0e7389 */ /* 0x00006400000c000b */
[----:B01----:R-:W-:Y:S01]  /*12400*/  ENDCOLLECTIVE ;  /* 0x000000000000791b */ /* 0x003fe20003800000 */
.L_x_13212:
        /* <DEDUP_REMOVED lines=11> */
.L_x_13213:
[----:B------:R-:W-:Y:S01]  /*124c0*/  IMAD.MOV.U32 R13, RZ, RZ, R23 ;  /* 0x000000ffff0d7224 */ /* 0x000fe200078e0017 */
[----:B------:R-:W-:Y:S02]  /*124d0*/  MOV R12, 0x5 ;  /* 0x00000005000c7802 */ /* 0x000fe40000000f00 */
[----:B------:R-:W-:-:S13]  /*124e0*/  IADD3 R2, P1, R14, R5, RZ ;  /* 0x000000050e027210 */ /* 0x000fda0007f3e0ff */
[----:B------:R-:W-:Y:S05]  /*124f0*/  WARPSYNC.COLLECTIVE R15, `(.L_x_13214) ;  /* 0x000000000f087348 */ /* 0x000fea0003c00000 */
[----:B------:R0:W1:Y:S02]  /*12500*/  SHFL.IDX P6, R14, R13, R12, R11 ;  /* 0x0000000c0d0e7389 */ /* 0x00006400000c000b */
[----:B01----:R-:W-:Y:S01]  /*12510*/  ENDCOLLECTIVE ;  /* 0x000000000000791b */ /* 0x003fe20003800000 */
.L_x_13214:
        /* <DEDUP_REMOVED lines=11> */
.L_x_13215:
[----:B------:R-:W-:Y:S01]  /*125d0*/  IMAD.MOV.U32 R13, RZ, RZ, R23 ;  /* 0x000000ffff0d7224 */ /* 0x000fe200078e0017 */
[----:B------:R-:W-:Y:S02]  /*125e0*/  MOV R12, 0x6 ;  /* 0x00000006000c7802 */ /* 0x000fe40000000f00 */
[----:B------:R-:W-:-:S13]  /*125f0*/  IADD3 R2, P1, R14, R5, RZ ;  /* 0x000000050e027210 */ /* 0x000fda0007f3e0ff */
[----:B------:R-:W-:Y:S05]  /*12600*/  WARPSYNC.COLLECTIVE R15, `(.L_x_13216) ;  /* 0x000000000f087348 */ /* 0x000fea0003c00000 */
[----:B------:R0:W1:Y:S02]  /*12610*/  SHFL.IDX P6, R14, R13, R12, R11 ;  /* 0x0000000c0d0e7389 */ /* 0x00006400000c000b */
[----:B01----:R-:W-:Y:S01]  /*12620*/  ENDCOLLECTIVE ;  /* 0x000000000000791b */ /* 0x003fe20003800000 */
.L_x_13216:
        /* <DEDUP_REMOVED lines=11> */
.L_x_13217:
[----:B------:R-:W-:Y:S01]  /*126e0*/  IMAD.MOV.U32 R13, RZ, RZ, R23 ;  /* 0x000000ffff0d7224 */ /* 0x000fe200078e0017 */
[----:B------:R-:W-:Y:S02]  /*126f0*/  MOV R12, 0x7 ;  /* 0x00000007000c7802 */ /* 0x000fe40000000f00 */
[----:B------:R-:W-:-:S13]  /*12700*/  IADD3 R2, P1, R14, R5, RZ ;  /* 0x000000050e027210 */ /* 0x000fda0007f3e0ff */
[----:B------:R-:W-:Y:S05]  /*12710*/  WARPSYNC.COLLECTIVE R15, `(.L_x_13218) ;  /* 0x000000000f087348 */ /* 0x000fea0003c00000 */
[----:B------:R0:W1:Y:S02]  /*12720*/  SHFL.IDX P6, R14, R13, R12, R11 ;  /* 0x0000000c0d0e7389 */ /* 0x00006400000c000b */
[----:B01----:R-:W-:Y:S01]  /*12730*/  ENDCOLLECTIVE ;  /* 0x000000000000791b */ /* 0x003fe20003800000 */
.L_x_13218:
        /* <DEDUP_REMOVED lines=10> */
.L_x_13219:
[----:B------:R-:W-:Y:S05]  /*127e0*/  BRA `(.L_x_13220) ;  /* 0xffffffb400507947 */ /* 0x000fea000383ffff */
.L_x_13092:
        /* <DEDUP_REMOVED lines=8> */
.L_x_13222:
[----:B------:R-:W-:Y:S05]  /*12870*/  BSYNC B0 ;  /* 0x0000000000007941 */ /* 0x000fea0003800000 */
.L_x_13221:
        /* <DEDUP_REMOVED lines=9> */
.L_x_13223:
        /* <DEDUP_REMOVED lines=15> */
[----:B------:R-:W-:Y:S02]  /*12a00*/  ISETP.GE.U32.AND P5, PT, R9, 0x10, PT ;  /* 0x000000100900780c */ /* 0x000fe40003fa6070 */
[----:B------:R-:W-:-:S02]  /*12a10*/  MOV R16, RZ ;  /* 0x000000ff00107202 */ /* 0x000fc40000000f00 */
[----:B--2---:R-:W-:Y:S01]  /*12a20*/  @!P1 MOV R7, R8 ;  /* 0x0000000800079202 */ /* 0x004fe20000000f00 */
[----:B---3--:R-:W-:Y:S01]  /*12a30*/  @!P1 IMAD.MOV.U32 R4, RZ, RZ, R5 ;  /* 0x000000ffff049224 */ /* 0x008fe200078e0005 */
[----:B------:R-:W-:-:S03]  /*12a40*/  ISETP.NE.AND P1, PT, R9, RZ, PT ;  /* 0x000000ff0900720c */ /* 0x000fc60003f25270 */
[----:B------:R-:W-:-:S10]  /*12a50*/  IMAD R13, R4, R7, RZ ;  /* 0x00000007040d7224 */ /* 0x000fd400078e02ff */
[----:B------:R-:W-:Y:S05]  /*12a60*/  WARPSYNC.COLLECTIVE R15, `(.L_x_13224) ;  /* 0x000000000f087348 */ /* 0x000fea0003c00000 */
[----:B------:R0:W1:Y:S02]  /*12a70*/  SHFL.UP P6, R14, R13, R12, R11 ;  /* 0x0400000c0d0e7389 */ /* 0x00006400000c000b */
[----:B01----:R-:W-:Y:S01]  /*12a80*/  ENDCOLLECTIVE ;  /* 0x000000000000791b */ /* 0x003fe20003800000 */
.L_x_13224:
[----:B------:R-:W-:Y:S01]  /*12a90*/  IMAD.MOV.U32 R12, RZ, RZ, 0x2 ;  /* 0x00000002ff0c7424 */ /* 0x000fe200078e00ff */
[----:B------:R-:W-:-:S05]  /*12aa0*/  SEL R14, R14, RZ, P1 ;  /* 0x000000ff0e0e7207 */ /* 0x000fca0000800000 */
[----:B------:R-:W-:-:S05]  /*12ab0*/  IMAD.IADD R5, R13, 0x1, R14 ;  /* 0x000000010d057824 */ /* 0x000fca00078e020e */
[----:B------:R-:W-:-:S07]  /*12ac0*/  MOV R13, R5 ;  /* 0x00000005000d7202 */ /* 0x000fce0000000f00 */
[----:B------:R-:W-:Y:S05]  /*12ad0*/  WARPSYNC.COLLECTIVE R15, `(.L_x_13225) ;  /* 0x000000000f087348 */ /* 0x000fea0003c00000 */
[----:B------:R0:W1:Y:S02]  /*12ae0*/  SHFL.UP P6, R14, R13, R12, R11 ;  /* 0x0400000c0d0e7389 */ /* 0x00006400000c000b */
[----:B01----:R-:W-:Y:S01]  /*12af0*/  ENDCOLLECTIVE ;  /* 0x000000000000791b */ /* 0x003fe20003800000 */
.L_x_13225:
[----:B------:R-:W-:Y:S01]  /*12b00*/  IMAD.MOV.U32 R12, RZ, RZ, 0x4 ;  /* 0x00000004ff0c7424 */ /* 0x000fe200078e00ff */
[----:B------:R-:W-:-:S05]  /*12b10*/  SEL R2, R14, RZ, P2 ;  /* 0x000000ff0e027207 */ /* 0x000fca0001000000 */
[----:B------:R-:W-:-:S04]  /*12b20*/  IMAD.IADD R2, R5, 0x1, R2 ;  /* 0x0000000105027824 */ /* 0x000fc800078e0202 */
[----:B------:R-:W-:-:S07]  /*12b30*/  IMAD.MOV.U32 R13, RZ, RZ, R2 ;  /* 0x000000ffff0d7224 */ /* 0x000fce00078e0002 */
[----:B------:R-:W-:Y:S05]  /*12b40*/  WARPSYNC.COLLECTIVE R15, `(.L_x_13226) ;  /* 0x000000000f087348 */ /* 0x000fea0003c00000 */
[----:B------:R0:W1:Y:S02]  /*12b50*/  SHFL.UP P6, R14, R13, R12, R11 ;  /* 0x0400000c0d0e7389 */ /* 0x00006400000c000b */
[----:B01----:R-:W-:Y:S01]  /*12b60*/  ENDCOLLECTIVE ;  /* 0x000000000000791b */ /* 0x003fe20003800000 */
.L_x_13226:
[----:B------:R-:W-:Y:S01]  /*12b70*/  IMAD.MOV.U32 R12, RZ, RZ, 0x8 ;  /* 0x00000008ff0c7424 */ /* 0x000fe200078e00ff */
[----:B------:R-:W-:-:S04]  /*12b80*/  SEL R3, R14, RZ, P3 ;  /* 0x000000ff0e037207 */ /* 0x000fc80001800000 */
[----:B------:R-:W-:-:S05]  /*12b90*/  IADD3 R8, R2, R3, RZ ;  /* 0x0000000302087210 */ /* 0x000fca0007ffe0ff */
[----:B------:R-:W-:-:S07]  /*12ba0*/  IMAD.MOV.U32 R13, RZ, RZ, R8 ;  /* 0x000000ffff0d7224 */ /* 0x000fce00078e0008 */
[----:B------:R-:W-:Y:S05]  /*12bb0*/  WARPSYNC.COLLECTIVE R15, `(.L_x_13227) ;  /* 0x000000000f087348 */ /* 0x000fea0003c00000 */
[----:B------:R0:W1:Y:S02]  /*12bc0*/  SHFL.UP P6, R14, R13, R12, R11 ;  /* 0x0400000c0d0e7389 */ /* 0x00006400000c000b */
[----:B01----:R-:W-:Y:S01]  /*12bd0*/  ENDCOLLECTIVE ;  /* 0x000000000000791b */ /* 0x003fe20003800000 */
.L_x_13227:
[----:B------:R-:W-:Y:S02]  /*12be0*/  MOV R12, 0x10 ;  /* 0x00000010000c7802 */ /* 0x000fe40000000f00 */
[----:B------:R-:W-:-:S05]  /*12bf0*/  SEL R5, R14, RZ, P4 ;  /* 0x000000ff0e057207 */ /* 0x000fca0002000000 */
[----:B------:R-:W-:-:S04]  /*12c00*/  IMAD.IADD R5, R8, 0x1, R5 ;  /* 0x0000000108057824 */ /* 0x000fc800078e0205 */
[----:B------:R-:W-:-:S07]  /*12c10*/  IMAD.MOV.U32 R13, RZ, RZ, R5 ;  /* 0x000000ffff0d7224 */ /* 0x000fce00078e0005 */
[----:B------:R-:W-:Y:S05]  /*12c20*/  WARPSYNC.COLLECTIVE R15, `(.L_x_13228) ;  /* 0x000000000f087348 */ /* 0x000fea0003c00000 */
[----:B------:R0:W1:Y:S02]  /*12c30*/  SHFL.UP P6, R14, R13, R12, R11 ;  /* 0x0400000c0d0e7389 */ /* 0x00006400000c000b */
[----:B01----:R-:W-:Y:S01]  /*12c40*/  ENDCOLLECTIVE ;  /* 0x000000000000791b */ /* 0x003fe20003800000 */
.L_x_13228:
        /* <DEDUP_REMOVED lines=8> */
.L_x_13229:
[----:B------:R-:W-:Y:S05]  /*12cd0*/  BRA `(.L_x_13230) ;  /* 0xffffffb4005c7947 */ /* 0x000fea000383ffff */
.L_x_13095:
[----:B------:R-:W-:Y:S01]  /*12ce0*/  BSSY B0, `(.L_x_13231) ;  /* 0x0000007000007945 */ /* 0x000fe20003800000 */
[----:B------:R-:W-:Y:S02]  /*12cf0*/  IMAD.MOV.U32 R12, RZ, RZ, 0x1 ;  /* 0x00000001ff0c7424 */ /* 0x000fe400078e00ff */
[----:B------:R-:W-:Y:S02]  /*12d00*/  IMAD.MOV.U32 R11, RZ, RZ, RZ ;  /* 0x000000ffff0b7224 */ /* 0x000fe400078e00ff */
[----:B------:R-:W-:-:S07]  /*12d10*/  IMAD.MOV.U32 R15, RZ, RZ, -0x1 ;  /* 0xffffffffff0f7424 */ /* 0x000fce00078e00ff */
[----:B------:R-:W-:Y:S05]  /*12d20*/  WARPSYNC.COLLECTIVE R15, `(.L_x_13232) ;  /* 0x000000000f087348 */ /* 0x000fea0003c00000 */
[----:B------:R0:W1:Y:S02]  /*12d30*/  SHFL.UP P6, R14, R13, R12, R11 ;  /* 0x0400000c0d0e7389 */ /* 0x00006400000c000b */
[----:B01----:R-:W-:Y:S01]  /*12d40*/  ENDCOLLECTIVE ;  /* 0x000000000000791b */ /* 0x003fe20003800000 */
.L_x_13232:
[----:B------:R-:W-:Y:S05]  /*12d50*/  BSYNC B0 ;  /* 0x0000000000007941 */ /* 0x000fea0003800000 */
.L_x_13231:
        /* <DEDUP_REMOVED lines=8> */
.L_x_13233:
[----:B------:R-:W-:Y:S02]  /*12de0*/  MOV R12, 0x4 ;  /* 0x00000004000c7802 */ /* 0x000fe40000000f00 */
[----:B------:R-:W-:-:S05]  /*12df0*/  SEL R2, R14, RZ, P2 ;  /* 0x000000ff0e027207 */ /* 0x000fca0001000000 */
[----:B------:R-:W-:-:S04]  /*12e00*/  IMAD.IADD R2, R13, 0x1, R2 ;  /* 0x000000010d027824 */ /* 0x000fc800078e0202 */
[----:B------:R-:W-:-:S07]  /*12e10*/  IMAD.MOV.U32 R13, RZ, RZ, R2 ;  /* 0x000000ffff0d7224 */ /* 0x000fce00078e0002 */
[----:B------:R-:W-:Y:S05]  /*12e20*/  WARPSYNC.COLLECTIVE R15, `(.L_x_13234) ;  /* 0x000000000f087348 */ /* 0x000fea0003c00000 */
[----:B------:R0:W1:Y:S02]  /*12e30*/  SHFL.UP P6, R14, R13, R12, R11 ;  /* 0x0400000c0d0e7389 */ /* 0x00006400000c000b */
[----:B01----:R-:W-:Y:S01]  /*12e40*/  ENDCOLLECTIVE ;  /* 0x000000000000791b */ /* 0x003fe20003800000 */
.L_x_13234:
[----:B------:R-:W-:Y:S01]  /*12e50*/  IMAD.MOV.U32 R12, RZ, RZ, 0x8 ;  /* 0x00000008ff0c7424 */ /* 0x000fe200078e00ff */
[----:B------:R-:W-:-:S05]  /*12e60*/  SEL R3, R14, RZ, P3 ;  /* 0x000000ff0e037207 */ /* 0x000fca0001800000 */
[----:B------:R-:W-:-:S04]  /*12e70*/  IMAD.IADD R3, R2, 0x1, R3 ;  /* 0x0000000102037824 */ /* 0x000fc800078e0203 */
[----:B------:R-:W-:-:S07]  /*12e80*/  IMAD.MOV.U32 R13, RZ, RZ, R3 ;  /* 0x000000ffff0d7224 */ /* 0x000fce00078e0003 */
[----:B------:R-:W-:Y:S05]  /*12e90*/  WARPSYNC.COLLECTIVE R15, `(.L_x_13235) ;  /* 0x000000000f087348 */ /* 0x000fea0003c00000 */
[----:B------:R0:W1:Y:S02]  /*12ea0*/  SHFL.UP P6, R14, R13, R12, R11 ;  /* 0x0400000c0d0e7389 */ /* 0x00006400000c000b */
[----:B01----:R-:W-:Y:S01]  /*12eb0*/  ENDCOLLECTIVE ;  /* 0x000000000000791b */ /* 0x003fe20003800000 */
.L_x_13235:
[----:B------:R-:W-:Y:S01]  /*12ec0*/  IMAD.MOV.U32 R12, RZ, RZ, 0x10 ;  /* 0x00000010ff0c7424 */ /* 0x000fe200078e00ff */
[----:B------:R-:W-:-:S05]  /*12ed0*/  SEL R14, R14, RZ, P4 ;  /* 0x000000ff0e0e7207 */ /* 0x000fca0002000000 */
[----:B------:R-:W-:-:S05]  /*12ee0*/  IMAD.IADD R5, R3, 0x1, R14 ;  /* 0x0000000103057824 */ /* 0x000fca00078e020e */
[----:B------:R-:W-:-:S07]  /*12ef0*/  MOV R13, R5 ;  /* 0x00000005000d7202 */ /* 0x000fce0000000f00 */
[----:B------:R-:W-:Y:S05]  /*12f00*/  WARPSYNC.COLLECTIVE R15, `(.L_x_13236) ;  /* 0x000000000f087348 */ /* 0x000fea0003c00000 */
[----:B------:R0:W1:Y:S02]  /*12f10*/  SHFL.UP P6, R14, R13, R12, R11 ;  /* 0x0400000c0d0e7389 */ /* 0x00006400000c000b */
[----:B01----:R-:W-:Y:S01]  /*12f20*/  ENDCOLLECTIVE ;  /* 0x000000000000791b */ /* 0x003fe20003800000 */
.L_x_13236:
        /* <DEDUP_REMOVED lines=8> */
.L_x_13237:
[----:B------:R-:W-:Y:S05]  /*12fb0*/  BRA `(.L_x_13238) ;  /* 0xffffffb400487947 */ /* 0x000fea000383ffff */
.L_x_13097:
[----:B------:R-:W-:Y:S01]  /*12fc0*/  BSSY B0, `(.L_x_13239) ;  /* 0x0000006000007945 */ /* 0x000fe20003800000 */
[----:B------:R-:W-:Y:S01]  /*12fd0*/  PLOP3.LUT P6, PT, P6, PT, PT, 0x8, 0x0 ;  /* 0x000000000000781c */ /* 0x000fe200037ce170 */
[----:B------:R-:W-:-:S12]  /*12fe0*/  IMAD.MOV.U32 R15, RZ, RZ, -0x1 ;  /* 0xffffffffff0f7424 */ /* 0x000fd800078e00ff */
[----:B0-----:R-:W-:Y:S05]  /*12ff0*/  WARPSYNC.COLLECTIVE R15, `(.L_x_13240) ;  /* 0x000000000f087348 */ /* 0x001fea0003c00000 */
[----:B------:R-:W-:Y:S01]  /*13000*/  VOTE.ANY R14, PT, P6 ;  /* 0x00000000000e7806 */ /* 0x000fe200030e0100 */
[----:B0-----:R-:W-:Y:S06]  /*13010*/  ENDCOLLECTIVE ;  /* 0x000000000000791b */ /* 0x001fec0003800000 */
.L_x_13240:
[----:B------:R-:W-:Y:S05]  /*13020*/  BSYNC B0 ;  /* 0x0000000000007941 */ /* 0x000fea0003800000 */
.L_x_13239:
[----:B------:R-:W-:Y:S01]  /*13030*/  IMAD.MOV.U32 R8, RZ, RZ, R14 ;  /* 0x000000ffff087224 */ /* 0x000fe200078e000e */
[----:B------:R-:W-:Y:S01]  /*13040*/  MOV R11, 0x1f ;  /* 0x0000001f000b7802 */ /* 0x000fe20000000f00 */
[----:B------:R-:W-:Y:S02]  /*13050*/  IMAD.MOV.U32 R13, RZ, RZ, R7 ;  /* 0x000000ffff0d7224 */ /* 0x000fe400078e0007 */
[----:B------:R-:W0:Y:S01]  /*13060*/  POPC R5, R8 ;  /* 0x0000000800057309 */ /* 0x000e220000000000 */
[----:B------:R-:W-:Y:S02]  /*13070*/  IMAD.MOV.U32 R15, RZ, RZ, -0x1 ;  /* 0xffffffffff0f7424 */ /* 0x000fe400078e00ff */
[----:B0-----:R-:W-:-:S07]  /*13080*/  IMAD.MOV.U32 R12, RZ, RZ, R5 ;  /* 0x000000ffff0c7224 */ /* 0x001fce00078e0005 */
[----:B------:R-:W-:Y:S05]  /*13090*/  WARPSYNC.COLLECTIVE R15, `(.L_x_13241) ;  /* 0x000000000f087348 */ /* 0x000fea0003c00000 */
[----:B------:R0:W1:Y:S02]  /*130a0*/  SHFL.IDX P6, R14, R13, R12, R11 ;  /* 0x0000000c0d0e7389 */ /* 0x00006400000c000b */
[----:B01----:R-:W-:Y:S01]  /*130b0*/  ENDCOLLECTIVE ;  /* 0x000000000000791b */ /* 0x003fe20003800000 */
.L_x_13241:
[----:B------:R-:W-:Y:S02]  /*130c0*/  IMAD.MOV.U32 R13, RZ, RZ, R4 ;  /* 0x000000ffff0d7224 */ /* 0x000fe400078e0004 */
[----:B------:R-:W-:-:S07]  /*130d0*/  IMAD.MOV.U32 R7, RZ, RZ, R14 ;  /* 0x000000ffff077224 */ /* 0x000fce00078e000e */
[----:B------:R-:W-:Y:S05]  /*130e0*/  WARPSYNC.COLLECTIVE R15, `(.L_x_13242) ;  /* 0x000000000f087348 */ /* 0x000fea0003c00000 */
[----:B------:R0:W1:Y:S02]  /*130f0*/  SHFL.IDX P6, R14, R13, R12, R11 ;  /* 0x0000000c0d0e7389 */ /* 0x00006400000c000b */
[----:B01----:R-:W-:Y:S01]  /*13100*/  ENDCOLLECTIVE ;  /* 0x000000000000791b */ /* 0x003fe20003800000 */
.L_x_13242:
[----:B------:R-:W-:Y:S01]  /*13110*/  IMAD.MOV.U32 R4, RZ, RZ, R14 ;  /* 0x000000ffff047224 */ /* 0x000fe200078e000e */
[----:B------:R-:W-:Y:S06]  /*13120*/  BRA `(.L_x_13243) ;  /* 0xffffffb400287947 */ /* 0x000fec000383ffff */
.L_x_13099:
[----:B------:R-:W-:Y:S01]  /*13130*/  BSSY B0, `(.L_x_13244) ;  /* 0x0000007000007945 */ /* 0x000fe20003800000 */
[----:B------:R-:W-:Y:S01]  /*13140*/  MOV R13, R3 ;  /* 0x00000003000d7202 */ /* 0x000fe20000000f00 */
[----:B------:R-:W-:Y:S02]  /*13150*/  IMAD.MOV.U32 R11, RZ, RZ, 0x1f ;  /* 0x0000001fff0b7424 */ /* 0x000fe400078e00ff */
[----:B------:R-:W-:-:S07]  /*13160*/  IMAD.MOV.U32 R15, RZ, RZ, -0x1 ;  /* 0xffffffffff0f7424 */ /* 0x000fce00078e00ff */
[----:B0123--:R-:W-:Y:S05]  /*13170*/  WARPSYNC.COLLECTIVE R15, `(.L_x_13245) ;  /* 0x000000000f087348 */ /* 0x00ffea0003c00000 */
[----:B------:R4:W0:Y:S02]  /*13180*/  SHFL.IDX P6, R14, R13, R12, R11 ;  /* 0x0000000c0d0e7389 */ /* 0x00082400000c000b */
[----:B01234-:R-:W-:Y:S01]  /*13190*/  ENDCOLLECTIVE ;  /* 0x000000000000791b */ /* 0x01ffe20003800000 */
.L_x_13245:
[----:B------:R-:W-:Y:S05]  /*131a0*/  BSYNC B0 ;  /* 0x0000000000007941 */ /* 0x000fea0003800000 */
.L_x_13244:
[----:B------:R-:W-:Y:S01]  /*131b0*/  IMAD.MOV.U32 R16, RZ, RZ, R14 ;  /* 0x000000ffff107224 */ /* 0x000fe200078e000e */
[----:B------:R-:W-:Y:S06]  /*131c0*/  BRA `(.L_x_13098) ;  /* 0xffffffb400187947 */ /* 0x000fec000383ffff */
.L_x_13103:
[----:B0-----:R0:W1:Y:S02]  /*131d0*/  SYNCS.PHASECHK.TRANS64.TRYWAIT P0, [R5+URZ+0x16820], R0 ;  /* 0x01682000050075a7 */ /* 0x001064000800017f */
[----:B-1----:R-:W-:Y:S05]  /*131e0*/  @!P0 NANOSLEEP.SYNCS 0x989680 ;  /* 0x009896800000895d */ /* 0x002fea0003900000 */
[----:B------:R-:W1:Y:S02]  /*131f0*/  @!P0 SYNCS.PHASECHK.TRANS64 P0, [R5+URZ+0x16820], R0 ;  /* 0x01682000050085a7 */ /* 0x000e64000800007f */
[----:B-1----:R-:W-:Y:S05]  /*13200*/  @!P0 BRA `(.L_x_13103) ;  /* 0xfffffffc00f08947 */ /* 0x002fea000383ffff */
[----:B------:R-:W-:Y:S05]  /*13210*/  BRA `(.L_x_13246) ;  /* 0xffffffb800707947 */ /* 0x000fea000383ffff */
.L_x_13104:
[----:B------:R-:W1:Y:S01]  /*13220*/  S2R R2, SR_TID.X ;  /* 0x0000000000027919 */ /* 0x000e620000002100 */
[----:B------:R-:W-:Y:S01]  /*13230*/  BSSY B0, `(.L_x_13247) ;  /* 0x000000a000007945 */ /* 0x000fe20003800000 */
[----:B------:R-:W-:Y:S01]  /*13240*/  MOV R12, RZ ;  /* 0x000000ff000c7202 */ /* 0x000fe20000000f00 */
        /* <DEDUP_REMOVED lines=8> */
.L_x_13248:
[----:B------:R-:W-:Y:S05]  /*132d0*/  BSYNC B0 ;  /* 0x0000000000007941 */ /* 0x000fea0003800000 */
.L_x_13247:
[----:B------:R-:W-:Y:S05]  /*132e0*/  BRA `(.L_x_13249) ;  /* 0xffffffb800587947 */ /* 0x000fea000383ffff */
.L_x_13107:
[----:B------:R-:W-:Y:S01]  /*132f0*/  BSSY B1, `(.L_x_13250) ;  /* 0x0000006000017945 */ /* 0x000fe20003800000 */
[----:B------:R-:W-:-:S07]  /*13300*/  IMAD.MOV.U32 R15, RZ, RZ, -0x1 ;  /* 0xffffffffff0f7424 */ /* 0x000fce00078e00ff */
[----:B0-2---:R-:W-:Y:S05]  /*13310*/  WARPSYNC.COLLECTIVE R15, `(.L_x_13251) ;  /* 0x000000000f0c7348 */ /* 0x005fea0003c00000 */
[----:B------:R-:W-:Y:S02]  /*13320*/  ELECT P6, UR62, PT ;  /* 0x00000000003e782f */ /* 0x000fe400038c0000 */
[----:B------:R-:W-:Y:S01]  /*13330*/  MOV R14, UR62 ;  /* 0x0000003e000e7c02 */ /* 0x000fe20008000f00 */
[----:B0-2---:R-:W-:Y:S10]  /*13340*/  ENDCOLLECTIVE ;  /* 0x000000000000791b */ /* 0x005ff40003800000 */
.L_x_13251:
[----:B------:R-:W-:Y:S05]  /*13350*/  BSYNC B1 ;  /* 0x0000000000017941 */ /* 0x000fea0003800000 */
.L_x_13250:
[----:B------:R-:W-:Y:S05]  /*13360*/  BRA `(.L_x_13252) ;  /* 0xffffffb800507947 */ /* 0x000fea000383ffff */
.L_x_13109:
[----:B0-----:R0:W1:Y:S02]  /*13370*/  SYNCS.PHASECHK.TRANS64.TRYWAIT P1, [R3+URZ+0x16840], R2 ;  /* 0x01684002030075a7 */ /* 0x001064000802017f */
[----:B-1----:R-:W-:Y:S05]  /*13380*/  @!P1 NANOSLEEP.SYNCS 0x989680 ;  /* 0x009896800000995d */ /* 0x002fea0003900000 */
[----:B------:R-:W1:Y:S02]  /*13390*/  @!P1 SYNCS.PHASECHK.TRANS64 P1, [R3+URZ+0x16840], R2 ;  /* 0x01684002030095a7 */ /* 0x000e64000802007f */
[----:B-1----:R-:W-:Y:S05]  /*133a0*/  @!P1 BRA `(.L_x_13109) ;  /* 0xfffffffc00f09947 */ /* 0x002fea000383ffff */
[----:B------:R-:W-:Y:S05]  /*133b0*/  BRA `(.L_x_13253) ;  /* 0xffffffb800707947 */ /* 0x000fea000383ffff */
.L_x_13111:
[----:B-1----:R1:W3:Y:S02]  /*133c0*/  SYNCS.PHASECHK.TRANS64.TRYWAIT P1, [R25+URZ+0x16840], R0 ;  /* 0x01684000190075a7 */ /* 0x0022e4000802017f */
[----:B---3--:R-:W-:Y:S05]  /*133d0*/  @!P1 NANOSLEEP.SYNCS 0x989680 ;  /* 0x009896800000995d */ /* 0x008fea0003900000 */
[----:B------:R-:W3:Y:S02]  /*133e0*/  @!P1 SYNCS.PHASECHK.TRANS64 P1, [R25+URZ+0x16840], R0 ;  /* 0x01684000190095a7 */ /* 0x000ee4000802007f */
[----:B---3--:R-:W-:Y:S05]  /*133f0*/  @!P1 BRA `(.L_x_13111) ;  /* 0xfffffffc00f09947 */ /* 0x008fea000383ffff */
[----:B------:R-:W-:Y:S05]  /*13400*/  BRA `(.L_x_13254) ;  /* 0xffffffb8007c7947 */ /* 0x000fea000383ffff */
.L_x_13113:
[----:B---3--:R3:W4:Y:S02]  /*13410*/  SYNCS.PHASECHK.TRANS64.TRYWAIT P1, [R3+URZ+0x16860], R2 ;  /* 0x01686002030075a7 */ /* 0x008724000802017f */
[----:B----4-:R-:W-:Y:S05]  /*13420*/  @!P1 NANOSLEEP.SYNCS 0x989680 ;  /* 0x009896800000995d */ /* 0x010fea0003900000 */
[----:B------:R-:W4:Y:S02]  /*13430*/  @!P1 SYNCS.PHASECHK.TRANS64 P1, [R3+URZ+0x16860], R2 ;  /* 0x01686002030095a7 */ /* 0x000f24000802007f */
[----:B----4-:R-:W-:Y:S05]  /*13440*/  @!P1 BRA `(.L_x_13113) ;  /* 0xfffffffc00f09947 */ /* 0x010fea000383ffff */
[----:B------:R-:W-:Y:S05]  /*13450*/  BRA `(.L_x_13255) ;  /* 0xffffffb800787947 */ /* 0x000fea000383ffff */
.L_x_13256:
        /* <DEDUP_REMOVED lines=10> */
.L_x_15993:


//--------------------- .text._ZN7cutlass13device_kernelIN5flash11enable_sm90INS1_16FlashAttnFwdSm90INS1_25CollectiveMainloopFwdSm90ILi2EN4cute5tupleIJNS5_1CILi1EEES8_S8_EEENS6_IJNS7_ILi192EEENS7_ILi128EEENS7_ILi64EEEEEELi64ENS_10bfloat16_tEfNS_4arch4Sm90ELb0ELb0ELb1ELb1ELb1ELb1ELb0ELb1ELb1ELb1ELb1ELb0EEENS1_21CollectiveEpilogueFwdINS6_IJSA_SC_SB_EEES9_SE_SG_Li384ELb1ELb1ELb1ELb0EEENS1_36VarlenDynamicPersistentTileSchedulerILi192ELi128ELi384ELi128ELb1ELb1ELb1ELb0ELb1ELb1EEEEEEEEEvNT_6ParamsE --------------------------
	.section	.text._ZN7cutlass13device_kernelIN5flash11enable_sm90INS1_16FlashAttnFwdSm90INS1_25CollectiveMainloopFwdSm90ILi2EN4cute5tupleIJNS5_1CILi1EEES8_S8_EEENS6_IJNS7_ILi192EEENS7_ILi128EEENS7_ILi64EEEEEELi64ENS_10bfloat16_tEfNS_4arch4Sm90ELb0ELb0ELb1ELb1ELb1ELb1ELb0ELb1ELb1ELb1ELb1ELb0EEENS1_21CollectiveEpilogueFwdINS6_IJSA_SC_SB_EEES9_SE_SG_Li384ELb1ELb1ELb1ELb0EEENS1_36VarlenDynamicPersistentTileSchedulerILi192ELi128ELi384ELi128ELb1ELb1ELb1ELb0ELb1ELb1EEEEEEEEEvNT_6ParamsE,"ax",@progbits
	.align	128
.text._ZN7cutlass13device_kernelIN5flash11enable_sm90INS1_16FlashAttnFwdSm90INS1_25CollectiveMainloopFwdSm90ILi2EN4cute5tupleIJNS5_1CILi1EEES8_S8_EEENS6_IJNS7_ILi192EEENS7_ILi128EEENS7_ILi64EEEEEELi64ENS_10bfloat16_tEfNS_4arch4Sm90ELb0ELb0ELb1ELb1ELb1ELb1ELb0ELb1ELb1ELb1ELb1ELb0EEENS1_21CollectiveEpilogueFwdINS6_IJSA_SC_SB_EEES9_SE_SG_Li384ELb1ELb1ELb1ELb0EEENS1_36VarlenDynamicPersistentTileSchedulerILi192ELi128ELi384ELi128ELb1ELb1ELb1ELb0ELb1ELb1EEEEEEEEEvNT_6ParamsE:
        .type           _ZN7cutlass13device_kernelIN5flash11enable_sm90INS1_16FlashAttnFwdSm90INS1_25CollectiveMainloopFwdSm90ILi2EN4cute5tupleIJNS5_1CILi1EEES8_S8_EEENS6_IJNS7_ILi192EEENS7_ILi128EEENS7_ILi64EEEEEELi64ENS_10bfloat16_tEfNS_4arch4Sm90ELb0ELb0ELb1ELb1ELb1ELb1ELb0ELb1ELb1ELb1ELb1ELb0EEENS1_21CollectiveEpilogueFwdINS6_IJSA_SC_SB_EEES9_SE_SG_Li384ELb1ELb1ELb1ELb0EEENS1_36VarlenDynamicPersistentTileSchedulerILi192ELi128ELi384ELi128ELb1ELb1ELb1ELb0ELb1ELb1EEEEEEEEEvNT_6ParamsE,@function
        .size           _ZN7cutlass13device_kernelIN5flash11enable_sm90INS1_16FlashAttnFwdSm90INS1_25CollectiveMainloopFwdSm90ILi2EN4cute5tupleIJNS5_1CILi1EEES8_S8_EEENS6_IJNS7_ILi192EEENS7_ILi128EEENS7_ILi64EEEEEELi64ENS_10bfloat16_tEfNS_4arch4Sm90ELb0ELb0ELb1ELb1ELb1ELb1ELb0ELb1ELb1ELb1ELb1ELb0EEENS1_21CollectiveEpilogueFwdINS6_IJSA_SC_SB_EEES9_SE_SG_Li384ELb1ELb1ELb1ELb0EEENS1_36VarlenDynamicPersistentTileSchedulerILi192ELi128ELi384ELi128ELb1ELb1ELb1ELb0ELb1ELb1EEEEEEEEEvNT_6ParamsE,(.L_x_15994 - _ZN7cutlass13device_kernelIN5flash11enable_sm90INS1_16FlashAttnFwdSm90INS1_25CollectiveMainloopFwdSm90ILi2EN4cute5tupleIJNS5_1CILi1EEES8_S8_EEENS6_IJNS7_ILi192EEENS7_ILi128EEENS7_ILi64EEEEEELi64ENS_10bfloat16_tEfNS_4arch4Sm90ELb0ELb0ELb1ELb1ELb1ELb1ELb0ELb1ELb1ELb1ELb1ELb0EEENS1_21CollectiveEpilogueFwdINS6_IJSA_SC_SB_EEES9_SE_SG_Li384ELb1ELb1ELb1ELb0EEENS1_36VarlenDynamicPersistentTileSchedulerILi192ELi128ELi384ELi128ELb1ELb1ELb1ELb0ELb1ELb1EEEEEEEEEvNT_6ParamsE)
        .other          _ZN7cutlass13device_kernelIN5flash11enable_sm90INS1_16FlashAttnFwdSm90INS1_25CollectiveMainloopFwdSm90ILi2EN4cute5tupleIJNS5_1CILi1EEES8_S8_EEENS6_IJNS7_ILi192EEENS7_ILi128EEENS7_ILi64EEEEEELi64ENS_10bfloat16_tEfNS_4arch4Sm90ELb0ELb0ELb1ELb1ELb1ELb1ELb0ELb1ELb1ELb1ELb1ELb0EEENS1_21CollectiveEpilogueFwdINS6_IJSA_SC_SB_EEES9_SE_SG_Li384ELb1ELb1ELb1ELb0EEENS1_36VarlenDynamicPersistentTileSchedulerILi192ELi128ELi384ELi128ELb1ELb1ELb1ELb0ELb1ELb1EEEEEEEEEvNT_6ParamsE,@"STO_CUDA_ENTRY STV_DEFAULT"
_ZN7cutlass13device_kernelIN5flash11enable_sm90INS1_16FlashAttnFwdSm90INS1_25CollectiveMainloopFwdSm90ILi2EN4cute5tupleIJNS5_1CILi1EEES8_S8_EEENS6_IJNS7_ILi192EEENS7_ILi128EEENS7_ILi64EEEEEELi64ENS_10bfloat16_tEfNS_4arch4Sm90ELb0ELb0ELb1ELb1ELb1ELb1ELb0ELb1ELb1ELb1ELb1ELb0EEENS1_21CollectiveEpilogueFwdINS6_IJSA_SC_SB_EEES9_SE_SG_Li384ELb1ELb1ELb1ELb0EEENS1_36VarlenDynamicPersistentTileSchedulerILi192ELi128ELi384ELi128ELb1ELb1ELb1ELb0ELb1ELb1EEEEEEEEEvNT_6ParamsE:
        /* <DEDUP_REMOVED lines=18> */
.L_x_13258:
[----:B------:R-:W-:Y:S05]  /*0120*/  BSYNC B0 ;  /* 0x0000000000007941 */ /* 0x000fea0003800000 */
.L_x_13257:
        /* <DEDUP_REMOVED lines=41> */
.L_x_13259:
        /* <DEDUP_REMOVED lines=22> */
.L_x_13260:
        /* <DEDUP_REMOVED lines=18> */
.L_x_13261:
        /* <DEDUP_REMOVED lines=22> */
.L_x_13262:
        /* <DEDUP_REMOVED lines=22> */
.L_x_13263:
        /* <DEDUP_REMOVED lines=8> */
.L_x_13266:
[----:B------:R-:W-:-:S08]  /*0980*/  NOP ;  /* 0x0000000000007918 */ /* 0x000fd00000000000 */
[----:B------:R-:W0:Y:S02]  /*0990*/  USETMAXREG.TRY_ALLOC.CTAPOOL UP0, 0xa0 ;  /* 0x000000a0000079c8 */ /* 0x000e240008000600 */
[----:B0-----:R-:W-:-:S13]  /*09a0*/  PLOP3.LUT P0, PT, PT, PT, UP0, 0x80, 0x0 ;  /* 0x000000000000781c */ /* 0x001fda0003f0f008 */
[----:B------:R-:W-:Y:S05]  /*09b0*/  @!P0 BRA `(.L_x_13266) ;  /* 0xfffffffc00f08947 */ /* 0x000fea000383ffff */
[----:B------:R-:W2:Y:S01]  /*09c0*/  LDL.LU R0, [R1] ;  /* 0x0000000001007983 */ /* 0x000ea20000300800 */
[----:B------:R-:W0:Y:S01]  /*09d0*/  S2R R2, SR_TID.X ;  /* 0x0000000000027919 */ /* 0x000e220000002100 */
[----:B------:R-:W1:Y:S01]  /*09e0*/  S2UR UR38, SR_CgaCtaId ;  /* 0x00000000002679c3 */ /* 0x000e620000008800 */
[----:B------:R-:W-:Y:S01]  /*09f0*/  UMOV UR4, 0x400 ;  /* 0x0000040000047882 */ /* 0x000fe20000000000 */
[----:B0-----:R-:W-:-:S06]  /*0a00*/  SHF.R.U32.HI R2, RZ, 0x7, R2 ;  /* 0x00000007ff027819 */ /* 0x001fcc0000011602 */
[----:B------:R-:W-:Y:S06]  /*0a10*/  BAR.ARV 0x8, 0x200 ;  /* 0x0208000000007b1d */ /* 0x000fec0000002000 */
[----:B------:R-:W-:-:S13]  /*0a20*/  ISETP.NE.AND P0, PT, R2, 0x1, PT ;  /* 0x000000010200780c */ /* 0x000fda0003f05270 */
[----:B------:R-:W-:Y:S08]  /*0a30*/  @!P0 BAR.ARV 0x9, 0x100 ;  /* 0x0244000000008b1d */ /* 0x000ff00000002000 */
[----:B------:R-:W-:Y:S01]  /*0a40*/  BAR.SYNC.DEFER_BLOCKING 0x5, 0x200 ;  /* 0x0148000000007b1d */ /* 0x000fe20000010000 */
[----:B-1----:R-:W-:-:S06]  /*0a50*/  ULEA UR4, UR38, UR4, 0x18 ;  /* 0x0000000426047291 */ /* 0x002fcc000f8ec03f */
[----:B------:R-:W-:Y:S01]  /*0a60*/  IMAD.U32 R18, RZ, RZ, UR4 ;  /* 0x00000004ff127e24 */ /* 0x000fe2000f8e00ff */
[----:B------:R-:W-:-:S04]  /*0a70*/  ULDC UR4, c[0x0][0xc3c] ;  /* 0x00030f0000047ab9 */ /* 0x000fc80000000800 */
[----:B------:R-:W0:Y:S01]  /*0a80*/  LDS.128 R32, [R18+0x168d0] ;  /* 0x0168d00012207984 */ /* 0x000e220000000c00 */
[----:B------:R-:W-:Y:S06]  /*0a90*/  BAR.ARV 0x4, 0x200 ;  /* 0x0108000000007b1d */ /* 0x000fec0000002000 */
[----:B--2---:R-:W-:-:S04]  /*0aa0*/  LOP3.LUT R0, R0, 0xfffffff7, RZ, 0xc0, !PT ;  /* 0xfffffff700007812 */ /* 0x004fc800078ec0ff */
[----:B------:R-:W-:-:S05]  /*0ab0*/  @P0 LOP3.LUT R0, R0, 0x8, RZ, 0xfc, !PT ;  /* 0x0000000800000812 */ /* 0x000fca00078efcff */
[----:B------:R1:W-:Y:S01]  /*0ac0*/  STL [R1], R0 ;  /* 0x0000000001007387 */ /* 0x0003e20000100800 */
[----:B0-----:R-:W-:-:S13]  /*0ad0*/  ISETP.GE.AND P0, PT, R35, UR4, PT ;  /* 0x0000000423007c0c */ /* 0x001fda000bf06270 */
[----:B-1----:R-:W-:Y:S05]  /*0ae0*/  @P0 BRA `(.L_x_13267) ;  /* 0x0000016800c40947 */ /* 0x002fea0003800000 */
[----:B------:R-:W0:Y:S01]  /*0af0*/  S2R R0, SR_TID.X ;  /* 0x0000000000007919 */ /* 0x000e220000002100 */
[----:B------:R-:W-:Y:S01]  /*0b00*/  IMAD.MOV.U32 R19, RZ, RZ, RZ ;  /* 0x000000ffff137224 */ /* 0x000fe200078e00ff */
[----:B------:R-:W-:Y:S01]  /*0b10*/  MOV R156, RZ ;  /* 0x000000ff009c7202 */ /* 0x000fe20000000f00 */
[----:B------:R-:W-:Y:S01]  /*0b20*/  IMAD.MOV.U32 R155, RZ, RZ, RZ ;  /* 0x000000ffff9b7224 */ /* 0x000fe200078e00ff */
[----:B------:R-:W-:Y:S01]  /*0b30*/  ULOP3.LUT UR39, UR36, 0x1, URZ, 0xfc, !UPT ;  /* 0x0000000124277892 */ /* 0x000fe2000f8efc3f */
[----:B------:R-:W-:Y:S01]  /*0b40*/  UMOV UR37, URZ ;  /* 0x0000003f00257c82 */ /* 0x000fe20008000000 */
[----:B0-----:R-:W-:-:S05]  /*0b50*/  VIADD R11, R0, 0xffffff80 ;  /* 0xffffff80000b7836 */ /* 0x001fca0000000000 */
[----:B------:R-:W-:-:S04]  /*0b60*/  SHF.R.S32.HI R0, RZ, 0x1f, R11 ;  /* 0x0000001fff007819 */ /* 0x000fc8000001140b */
[CC--:B------:R-:W-:Y:S02]  /*0b70*/  LEA.HI R2, R0.reuse, R11.reuse, RZ, 0x7 ;  /* 0x0000000b00027211 */ /* 0x0c0fe400078f38ff */
[-C--:B------:R-:W-:Y:S02]  /*0b80*/  LEA.HI R4, R0, R11.reuse, RZ, 0x5 ;  /* 0x0000000b00047211 */ /* 0x080fe400078f28ff */
[----:B------:R-:W-:Y:S02]  /*0b90*/  LOP3.LUT R3, R2, 0xffffff80, RZ, 0xc0, !PT ;  /* 0xffffff8002037812 */ /* 0x000fe400078ec0ff */
[----:B------:R-:W-:Y:S02]  /*0ba0*/  SHF.R.S32.HI R12, RZ, 0x7, R2 ;  /* 0x00000007ff0c7819 */ /* 0x000fe40000011402 */
[----:B------:R-:W-:Y:S01]  /*0bb0*/  SHF.R.S32.HI R13, RZ, 0x5, R4 ;  /* 0x00000005ff0d7819 */ /* 0x000fe20000011404 */
[----:B------:R-:W-:Y:S01]  /*0bc0*/  IMAD.IADD R10, R11, 0x1, -R3 ;  /* 0x000000010b0a7824 */ /* 0x000fe200078e0a03 */
[----:B------:R-:W-:Y:S01]  /*0bd0*/  LEA.HI R3, R0, R11, RZ, 0x4 ;  /* 0x0000000b00037211 */ /* 0x000fe200078f20ff */
[----:B------:R-:W-:-:S03]  /*0be0*/  IMAD.HI R4, R12, 0x55555556, RZ ;  /* 0x555555560c047827 */ /* 0x000fc600078e02ff */
[----:B------:R-:W-:Y:S02]  /*0bf0*/  SHF.R.S32.HI R5, RZ, 0x1f, R10 ;  /* 0x0000001fff057819 */ /* 0x000fe4000001140a */
[----:B------:R-:W-:Y:S02]  /*0c00*/  SHF.R.S32.HI R6, RZ, 0x4, R3 ;  /* 0x00000004ff067819 */ /* 0x000fe40000011403 */
[----:B------:R-:W-:Y:S02]  /*0c10*/  LEA.HI R7, R5, R10, RZ, 0x2 ;  /* 0x0000000a05077211 */ /* 0x000fe400078f10ff */
[C---:B------:R-:W-:Y:S02]  /*0c20*/  LOP3.LUT R2, R3.reuse, 0x3fffff0, RZ, 0xc0, !PT ;  /* 0x03fffff003027812 */ /* 0x040fe400078ec0ff */
[----:B------:R-:W-:Y:S02]  /*0c30*/  LEA.HI R3, R3, R6, RZ, 0x1 ;  /* 0x0000000603037211 */ /* 0x000fe400078f08ff */
[--C-:B------:R-:W-:Y:S01]  /*0c40*/  SHF.R.S32.HI R8, RZ, 0x2, R7.reuse ;  /* 0x00000002ff087819 */ /* 0x100fe20000011407 */
[----:B------:R-:W-:Y:S01]  /*0c50*/  IMAD.IADD R2, R11, 0x1, -R2 ;  /* 0x000000010b027824 */ /* 0x000fe200078e0a02 */
[----:B------:R-:W-:-:S02]  /*0c60*/  SHF.R.S32.HI R9, RZ, 0x1f, R7 ;  /* 0x0000001fff097819 */ /* 0x000fc40000011407 */
[----:B------:R-:W-:Y:S01]  /*0c70*/  LOP3.LUT R3, R3, 0x1ffffffe, RZ, 0xc0, !PT ;  /* 0x1ffffffe03037812 */ /* 0x000fe200078ec0ff */
[----:B------:R-:W-:Y:S01]  /*0c80*/  IMAD R2, R13, 0x10, R2 ;  /* 0x000000100d027824 */ /* 0x000fe200078e0202 */
[----:B------:R-:W-:Y:S02]  /*0c90*/  LEA.HI R9, R9, R8, RZ, 0x3 ;  /* 0x0000000809097211 */ /* 0x000fe400078f18ff */
[----:B------:R-:W-:Y:S02]  /*0ca0*/  IADD3 R3, R6, -R3, RZ ;  /* 0x8000000306037210 */ /* 0x000fe40007ffe0ff */
[----:B------:R-:W-:Y:S02]  /*0cb0*/  LOP3.LUT R9, R9, 0xfffffff8, RZ, 0xc0, !PT ;  /* 0xfffffff809097812 */ /* 0x000fe400078ec0ff */
[----:B------:R-:W-:Y:S01]  /*0cc0*/  LEA.HI R5, R5, R10, RZ, 0x5 ;  /* 0x0000000a05057211 */ /* 0x000fe200078f28ff */
[----:B------:R-:W-:Y:S01]  /*0cd0*/  IMAD R6, R2, 0x8, R3 ;  /* 0x0000000802067824 */ /* 0x000fe200078e0203 */
[----:B------:R-:W-:Y:S01]  /*0ce0*/  LEA.HI R4, R4, R4, RZ, 0x1 ;  /* 0x0000000404047211 */ /* 0x000fe200078f08ff */
[----:B------:R-:W-:Y:S01]  /*0cf0*/  IMAD.IADD R8, R8, 0x1, -R9 ;  /* 0x0000000108087824 */ /* 0x000fe200078e0a09 */
[----:B------:R-:W-:-:S02]  /*0d00*/  SHF.R.S32.HI R5, RZ, 0x5, R5 ;  /* 0x00000005ff057819 */ /* 0x000fc40000011405 */
[-C--:B------:R-:W-:Y:S01]  /*0d10*/  LEA.HI R2, R0, R11.reuse, RZ, 0x2 ;  /* 0x0000000b00027211 */ /* 0x080fe200078f10ff */
[----:B------:R-:W-:Y:S01]  /*0d20*/  IMAD R4, R4, -0x3, R12 ;  /* 0xfffffffd04047824 */ /* 0x000fe200078e020c */
[----:B------:R-:W-:Y:S01]  /*0d30*/  LEA.HI R3, R0, R11, RZ, 0x3 ;  /* 0x0000000b00037211 */ /* 0x000fe200078f18ff */
[----:B------:R-:W-:Y:S01]  /*0d40*/  IMAD R5, R5, 0x10, R8 ;  /* 0x0000001005057824 */ /* 0x000fe200078e0208 */
[--C-:B------:R-:W-:Y:S02]  /*0d50*/  SHF.R.S32.HI R153, RZ, 0x2, R2.reuse ;  /* 0x00000002ff997819 */ /* 0x100fe40000011402 */
[----:B------:R-:W-:Y:S01]  /*0d60*/  SHF.R.S32.HI R0, RZ, 0x1f, R2 ;  /* 0x0000001fff007819 */ /* 0x000fe20000011402 */
[----:B------:R-:W-:Y:S01]  /*0d70*/  IMAD R9, R4, 0x40, R5 ;  /* 0x0000004004097824 */ /* 0x000fe200078e0205 */
[----:B------:R-:W-:Y:S01]  /*0d80*/  LOP3.LUT R2, R2, 0xfffffffc, RZ, 0xc0, !PT ;  /* 0xfffffffc02027812 */ /* 0x000fe200078ec0ff */
[----:B------:R-:W-:Y:S01]  /*0d90*/  VIADD R8, R153, 0x60 ;  /* 0x0000006099087836 */ /* 0x000fe20000000000 */
[----:B------:R-:W-:-:S02]  /*0da0*/  SHF.R.S32.HI R4, RZ, 0x3, R3 ;  /* 0x00000003ff047819 */ /* 0x000fc40000011403 */
[----:B------:R-:W-:Y:S01]  /*0db0*/  LOP3.LUT R3, R3, 0xfffffff8, RZ, 0xc0, !PT ;  /* 0xfffffff803037812 */ /* 0x000fe200078ec0ff */
[C---:B------:R-:W-:Y:S01]  /*0dc0*/  IMAD.IADD R5, R11.reuse, 0x1, -R2 ;  /* 0x000000010b057824 */ /* 0x040fe200078e0a02 */
[----:B------:R-:W-:Y:S01]  /*0dd0*/  LEA.HI R0, R0, R153, RZ, 0x3 ;  /* 0x0000009900007211 */ /* 0x000fe200078f18ff */
[----:B------:R-:W-:Y:S01]  /*0de0*/  STL [R1+0x5c], R9 ;  /* 0x00005c0901007387 */ /* 0x000fe20000100800 */
[----:B------:R-:W-:Y:S01]  /*0df0*/  SHF.R.S32.HI R4, RZ, 0x1f, R8 ;  /* 0x0000001fff047819 */ /* 0x000fe20000011408 */
[----:B------:R-:W-:Y:S01]  /*0e00*/  IMAD.IADD R2, R11, 0x1, -R3 ;  /* 0x000000010b027824 */ /* 0x000fe200078e0a03 */
[----:B------:R-:W-:Y:S01]  /*0e10*/  LOP3.LUT R0, R0, 0xfffffff8, RZ, 0xc0, !PT ;  /* 0xfffffff800007812 */ /* 0x000fe200078ec0ff */
[----:B------:R-:W-:Y:S01]  /*0e20*/  IMAD.SHL.U32 R3, R8, 0x40, RZ ;  /* 0x0000004008037824 */ /* 0x000fe200078e00ff */
[C---:B------:R-:W-:Y:S01]  /*0e30*/  LEA.HI R2, R5.reuse, R5, RZ, 0x1 ;  /* 0x0000000505027211 */ /* 0x040fe200078f08ff */
[C---:B------:R-:W-:Y:S01]  /*0e40*/  IMAD.SHL.U32 R22, R5.reuse, 0x4, RZ ;  /* 0x0000000405167824 */ /* 0x040fe200078e00ff */
[----:B------:R-:W-:Y:S01]  /*0e50*/  LEA.HI R4, R4, R8, RZ, 0x3 ;  /* 0x0000000804047211 */ /* 0x000fe200078f18ff */
[----:B------:R-:W-:Y:S01]  /*0e60*/  IMAD.SHL.U32 R16, R5, 0x8, RZ ;  /* 0x0000000805107824 */ /* 0x000fe200078e00ff */
[----:B------:R-:W-:Y:S01]  /*0e70*/  IADD3 R11, R153, -R0, RZ ;  /* 0x80000000990b7210 */ /* 0x000fe20007ffe0ff */
[----:B------:R-:W-:Y:S01]  /*0e80*/  VIADD R157, R22, 0x10 ;  /* 0x00000010169d7836 */ /* 0x000fe20000000000 */
[----:B------:R-:W-:Y:S01]  /*0e90*/  LOP3.LUT R0, R2, 0x1ffffffe, RZ, 0xc0, !PT ;  /* 0x1ffffffe02007812 */ /* 0x000fe200078ec0ff */
[----:B------:R-:W-:Y:S01]  /*0ea0*/  IMAD.SHL.U32 R4, R4, 0x40, RZ ;  /* 0x0000004004047824 */ /* 0x000fe200078e00ff */
[----:B------:R-:W-:Y:S01]  /*0eb0*/  LOP3.LUT R3, R3, 0x1c0, RZ, 0xc0, !PT ;  /* 0x000001c003037812 */ /* 0x000fe200078ec0ff */
[----:B------:R-:W-:Y:S01]  /*0ec0*/  STL [R1+0x4], RZ ;  /* 0x000004ff01007387 */ /* 0x000fe20000100800 */
[----:B------:R-:W-:Y:S01]  /*0ed0*/  LOP3.LUT R7, R7, 0x7ffffffc, RZ, 0xc0, !PT ;  /* 0x7ffffffc07077812 */ /* 0x000fe200078ec0ff */
[----:B------:R-:W-:Y:S01]  /*0ee0*/  IMAD.IADD R0, R5, 0x1, -R0 ;  /* 0x0000000105007824 */ /* 0x000fe200078e0a00 */
[----:B------:R-:W-:Y:S01]  /*0ef0*/  SHF.R.U32.HI R5, RZ, 0x3, R3 ;  /* 0x00000003ff057819 */ /* 0x000fe20000011603 */
[----:B------:R0:W-:Y:S01]  /*0f00*/  STL [R1+0x14], R11 ;  /* 0x0000140b01007387 */ /* 0x0001e20000100800 */
[----:B------:R-:W-:Y:S01]  /*0f10*/  LOP3.LUT R3, R3, 0x38, R16, 0xf8, !PT ;  /* 0x0000003803037812 */ /* 0x000fe200078ef810 */
[----:B------:R-:W-:Y:S01]  /*0f20*/  IMAD.IADD R7, R10, 0x1, -R7 ;  /* 0x000000010a077824 */ /* 0x000fe200078e0a07 */
[----:B------:R-:W-:Y:S01]  /*0f30*/  LOP3.LUT R4, R4, 0xfffffe00, RZ, 0xc0, !PT ;  /* 0xfffffe0004047812 */ /* 0x000fe200078ec0ff */
[----:B------:R-:W-:Y:S01]  /*0f40*/  IMAD R0, R0, 0x8, R9 ;  /* 0x0000000800007824 */ /* 0x000fe200078e0209 */
[----:B------:R-:W-:Y:S01]  /*0f50*/  SHF.R.S32.HI R8, RZ, 0x1f, R157 ;  /* 0x0000001fff087819 */ /* 0x000fe2000001149d */
[----:B------:R-:W-:Y:S01]  /*0f60*/  VIADD R2, R16, 0x20 ;  /* 0x0000002010027836 */ /* 0x000fe20000000000 */
[----:B------:R-:W-:Y:S01]  /*0f70*/  LOP3.LUT R3, R4, R3, R5, 0xf6, !PT ;  /* 0x0000000304037212 */ /* 0x000fe200078ef605 */
[----:B------:R1:W-:Y:S01]  /*0f80*/  STL [R1+0x24], R4 ;  /* 0x0000240401007387 */ /* 0x0003e20000100800 */
[----:B------:R-:W-:Y:S01]  /*0f90*/  SHF.L.U32 R6, R6, 0x3, RZ ;  /* 0x0000000306067819 */ /* 0x000fe200000006ff */
[C---:B0-----:R-:W-:Y:S01]  /*0fa0*/  IMAD.SHL.U32 R11, R157.reuse, 0x2, RZ ;  /* 0x000000029d0b7824 */ /* 0x041fe200078e00ff */
[----:B------:R-:W-:Y:S01]  /*0fb0*/  SHF.L.U64.HI R5, R157, 0x1, R8 ;  /* 0x000000019d057819 */ /* 0x000fe20000010208 */
[----:B------:R-:W-:Y:S01]  /*0fc0*/  IMAD R3, R3, 0x2, R18 ;  /* 0x0000000203037824 */ /* 0x000fe200078e0212 */
[----:B------:R-:W-:-:S02]  /*0fd0*/  SHF.R.S32.HI R17, RZ, 0x1f, R16 ;  /* 0x0000001fff117819 */ /* 0x000fc40000011410 */
[----:B------:R0:W-:Y:S01]  /*0fe0*/  STL [R1+0x54], R11 ;  /* 0x0000540b01007387 */ /* 0x0001e20000100800 */
[----:B------:R-:W-:Y:S01]  /*0ff0*/  SHF.R.S32.HI R154, RZ, 0x1f, R2 ;  /* 0x0000001fff9a7819 */ /* 0x000fe20000011402 */
[----:B-1----:R-:W-:Y:S02]  /*1000*/  IMAD.SHL.U32 R4, R7, 0x2, RZ ;  /* 0x0000000207047824 */ /* 0x002fe400078e00ff */
[----:B------:R0:W-:Y:S04]  /*1010*/  STL [R1+0x64], R6 ;  /* 0x0000640601007387 */ /* 0x0001e80000100800 */
[----:B------:R0:W-:Y:S04]  /*1020*/  STL [R1+0x50], R5 ;  /* 0x0000500501007387 */ /* 0x0001e80000100800 */
[----:B------:R0:W-:Y:S04]  /*1030*/  STL [R1+0x28], R4 ;  /* 0x0000280401007387 */ /* 0x0001e80000100800 */
[----:B------:R0:W-:Y:S04]  /*1040*/  STL [R1+0x58], R3 ;  /* 0x0000580301007387 */ /* 0x0001e80000100800 */
[----:B------:R0:W-:Y:S02]  /*1050*/  STL [R1+0x60], R0 ;  /* 0x0000600001007387 */ /* 0x0001e40000100800 */
.L_x_13406:
[----:B01-3--:R-:W0:Y:S02]  /*1060*/  LDC.64 R4, c[0x0][0xc88] ;  /* 0x00032200ff047b82 */ /* 0x00be240000000a00 */
[----:B0-----:R-:W-:-:S05]  /*1070*/  IMAD.WIDE R4, R35, 0x4, R4 ;  /* 0x0000000423047825 */ /* 0x001fca00078e0204 */
[----:B--2-4-:R-:W2:Y:S01]  /*1080*/  LDG.E R36, desc[UR42][R4.64] ;  /* 0x0000002a04247981 */ /* 0x014ea2000c1e1900 */
        /* <DEDUP_REMOVED lines=11> */
[----:B------:R-:W-:-:S08]  /*1140*/  IMAD.SHL.U32 R38, R36, 0x4, RZ ;  /* 0x0000000424267824 */ /* 0x000fd000078e00ff */
[C---:B------:R-:W-:Y:S01]  /*1150*/  @P1 LEA R6, P2, R36.reuse, UR4, 0x2 ;  /* 0x0000000424061c11 */ /* 0x040fe2000f8410ff */
[----:B------:R0:W-:Y:S01]  /*1160*/  STL [R1+0x34], R36 ;  /* 0x0000342401007387 */ /* 0x0001e20000100800 */
[C-C-:B------:R-:W-:Y:S02]  /*1170*/  SHF.L.U64.HI R37, R36.reuse, 0x2, R0.reuse ;  /* 0x0000000224257819 */ /* 0x140fe40000010200 */
[----:B------:R-:W-:Y:S01]  /*1180*/  @P1 LEA.HI.X R7, R36, UR5, R0, 0x2, P2 ;  /* 0x0000000524071c11 */ /* 0x000fe200090f1400 */
[----:B------:R-:W-:Y:S01]  /*1190*/  ULDC UR4, c[0x0][0x288] ;  /* 0x0000a20000047ab9 */ /* 0x000fe20000000800 */
[----:B------:R-:W-:Y:S01]  /*11a0*/  ISETP.NE.U32.AND P2, PT, RZ, UR8, PT ;  /* 0x00000008ff007c0c */ /* 0x000fe2000bf45070 */
[----:B------:R0:W-:Y:S01]  /*11b0*/  STL [R1+0x4c], R0 ;  /* 0x00004c0001007387 */ /* 0x0001e20000100800 */
[C---:B------:R-:W-:Y:S02]  /*11c0*/  IADD3 R8, P3, R38.reuse, UR6, RZ ;  /* 0x0000000626087c10 */ /* 0x040fe4000ff7e0ff */
[----:B------:R-:W-:Y:S01]  /*11d0*/  ISETP.NE.AND.EX P2, PT, RZ, UR9, PT, P2 ;  /* 0x00000009ff007c0c */ /* 0x000fe2000bf45320 */
[----:B------:R0:W5:Y:S01]  /*11e0*/  @P1 LDG.E R10, desc[UR42][R6.64] ;  /* 0x0000002a060a1981 */ /* 0x000162000c1e1900 */
[----:B------:R-:W-:Y:S01]  /*11f0*/  MOV R24, UR4 ;  /* 0x0000000400187c02 */ /* 0x000fe20008000f00 */
[----:B------:R-:W-:Y:S01]  /*1200*/  ULDC.64 UR4, c[0x0][0x418] ;  /* 0x0001060000047ab9 */ /* 0x000fe20000000a00 */
[C---:B------:R-:W-:Y:S01]  /*1210*/  IADD3.X R9, R37.reuse, UR7, RZ, P3, !PT ;  /* 0x0000000725097c10 */ /* 0x040fe20009ffe4ff */
        /* <DEDUP_REMOVED lines=25> */
.L_x_13268:
        /* <DEDUP_REMOVED lines=14> */
.L_x_13269:
[----:B------:R-:W-:Y:S05]  /*1490*/  @!P0 BRA `(.L_x_13270) ;  /* 0x00000000000c8947 */ /* 0x000fea0003800000 */
[----:B------:R-:W2:Y:S04]  /*14a0*/  LDG.E R0, desc[UR42][R8.64] ;  /* 0x0000002a08007981 */ /* 0x000ea8000c1e1900 */
[----:B------:R-:W2:Y:S02]  /*14b0*/  LDG.E R31, desc[UR42][R8.64+0x4] ;  /* 0x0000042a081f7981 */ /* 0x000ea4000c1e1900 */
[----:B--2---:R-:W-:-:S07]  /*14c0*/  IMAD.IADD R31, R31, 0x1, -R0 ;  /* 0x000000011f1f7824 */ /* 0x004fce00078e0a00 */
.L_x_13270:
        /* <DEDUP_REMOVED lines=9> */
[----:B------:R0:W3:Y:S01]  /*1560*/  @P0 LDG.E R3, desc[UR42][R4.64+0x4] ;  /* 0x0000042a04030981 */ /* 0x0000e2000c1e1900 */
[----:B------:R-:W-:Y:S01]  /*1570*/  ISETP.NE.AND.EX P1, PT, RZ, UR5, PT, P1 ;  /* 0x00000005ff007c0c */ /* 0x000fe2000bf25310 */
[----:B-----5:R-:W-:-:S12]  /*1580*/  IMAD.MOV.U32 R25, RZ, RZ, R31 ;  /* 0x000000ffff197224 */ /* 0x020fd800078e001f */
[----:B------:R-:W-:-:S04]  /*1590*/  @P1 IADD3 R6, P2, R38, UR4, RZ ;  /* 0x0000000426061c10 */ /* 0x000fc8000ff5e0ff */
[----:B------:R-:W-:-:S05]  /*15a0*/  @P1 IADD3.X R7, R37, UR5, RZ, P2, !PT ;  /* 0x0000000525071c10 */ /* 0x000fca00097fe4ff */
[----:B------:R1:W5:Y:S01]  /*15b0*/  @P1 LDG.E R25, desc[UR42][R6.64] ;  /* 0x0000002a06191981 */ /* 0x000362000c1e1900 */
[----:B------:R-:W-:Y:S01]  /*15c0*/  IMAD.IADD R10, R31, 0x1, -R10 ;  /* 0x000000011f0a7824 */ /* 0x000fe200078e0a0a */
[----:B------:R-:W-:Y:S01]  /*15d0*/  LOP3.LUT R12, R11, 0xff, RZ, 0xc0, !PT ;  /* 0x000000ff0b0c7812 */ /* 0x000fe200078ec0ff */
[----:B------:R-:W-:Y:S01]  /*15e0*/  BSSY B0, `(.L_x_13271) ;  /* 0x000002c000007945 */ /* 0x000fe20003800000 */
[----:B------:R-:W-:Y:S01]  /*15f0*/  SHF.R.U32.HI R8, RZ, 0x10, R11 ;  /* 0x00000010ff087819 */ /* 0x000fe2000001160b */
[----:B0-----:R-:W-:Y:S02]  /*1600*/  IMAD.MOV.U32 R5, RZ, RZ, RZ ;  /* 0x000000ffff057224 */ /* 0x001fe400078e00ff */
[----:B------:R1:W-:Y:S04]  /*1610*/  STL [R1+0x48], R12 ;  /* 0x0000480c01007387 */ /* 0x0003e80000100800 */
[----:B------:R1:W-:Y:S01]  /*1620*/  STL [R1+0x30], R8 ;  /* 0x0000300801007387 */ /* 0x0003e20000100800 */
[----:B--2---:R-:W-:-:S02]  /*1630*/  LOP3.LUT R32, R32, 0xfffffffb, RZ, 0xc0, !PT ;  /* 0xfffffffb20207812 */ /* 0x004fc400078ec0ff */
[----:B---3--:R-:W-:-:S05]  /*1640*/  @P0 IADD3 R27, -R0, R3, RZ ;  /* 0x00000003001b0210 */ /* 0x008fca0007ffe1ff */
[----:B------:R-:W-:-:S04]  /*1650*/  IMAD.IADD R89, R10, 0x1, R27 ;  /* 0x000000010a597824 */ /* 0x000fc800078e021b */
[C---:B------:R-:W-:Y:S01]  /*1660*/  VIADD R0, R89.reuse, 0x7f ;  /* 0x0000007f59007836 */ /* 0x040fe20000000000 */
[----:B------:R-:W-:-:S04]  /*1670*/  ISETP.GE.AND P3, PT, R89, 0x1, PT ;  /* 0x000000015900780c */ /* 0x000fc80003f66270 */
[----:B------:R-:W-:-:S04]  /*1680*/  SHF.R.S32.HI R3, RZ, 0x1f, R0 ;  /* 0x0000001fff037819 */ /* 0x000fc80000011400 */
[----:B------:R-:W-:-:S04]  /*1690*/  LEA.HI R3, R3, R0, RZ, 0x7 ;  /* 0x0000000003037211 */ /* 0x000fc800078f38ff */
[----:B------:R-:W-:Y:S02]  /*16a0*/  SHF.R.S32.HI R26, RZ, 0x7, R3 ;  /* 0x00000007ff1a7819 */ /* 0x000fe40000011403 */
[----:B------:R-:W-:-:S05]  /*16b0*/  @P3 LOP3.LUT R32, R32, 0x4, RZ, 0xfc, !PT ;  /* 0x0000000420203812 */ /* 0x000fca00078efcff */
[----:B------:R1:W-:Y:S01]  /*16c0*/  STL [R1], R32 ;  /* 0x0000002001007387 */ /* 0x0003e20000100800 */
[----:B------:R-:W-:Y:S05]  /*16d0*/  @!P3 BRA `(.L_x_13272) ;  /* 0x000000000070b947 */ /* 0x000fea0003800000 */
[----:B------:R-:W-:Y:S01]  /*16e0*/  ISETP.NE.AND P0, PT, R8, RZ, PT ;  /* 0x000000ff0800720c */ /* 0x000fe20003f05270 */
[----:B------:R-:W-:-:S03]  /*16f0*/  ULDC UR4, c[0x0][0x9f0] ;  /* 0x00027c0000047ab9 */ /* 0x000fc60000000800 */
[----:B------:R-:W-:-:S04]  /*1700*/  SEL R9, R8, UR4, P0 ;  /* 0x0000000408097c07 */ /* 0x000fc80008000000 */
[-C--:B-1----:R-:W-:Y:S02]  /*1710*/  IABS R6, R9.reuse ;  /* 0x0000000900067213 */ /* 0x082fe40000000000 */
        /* <DEDUP_REMOVED lines=24> */
.L_x_13272:
[----:B------:R-:W-:Y:S05]  /*18a0*/  BSYNC B0 ;  /* 0x0000000000007941 */ /* 0x000fea0003800000 */
.L_x_13271:
        /* <DEDUP_REMOVED lines=9> */
[----:B------:R-:W-:-:S04]  /*1940*/  @P0 IADD3 R3, R3, 0x7f, RZ ;  /* 0x0000007f03030810 */ /* 0x000fc80007ffe0ff */
        /* <DEDUP_REMOVED lines=17> */
[----:B------:R-:W-:Y:S01]  /*1a60*/  MOV R10, UR6 ;  /* 0x00000006000a7c02 */ /* 0x000fe20008000f00 */
[----:B-1----:R-:W-:Y:S02]  /*1a70*/  IMAD.U32 R6, RZ, RZ, UR4 ;  /* 0x00000004ff067e24 */ /* 0x002fe4000f8e00ff */
[----:B------:R-:W-:-:S02]  /*1a80*/  IMAD.U32 R7, RZ, RZ, UR5 ;  /* 0x00000005ff077e24 */ /* 0x000fc4000f8e00ff */
[----:B------:R-:W-:Y:S02]  /*1a90*/  IMAD.U32 R11, RZ, RZ, UR7 ;  /* 0x00000007ff0b7e24 */ /* 0x000fe4000f8e00ff */
[----:B------:R-:W-:Y:S02]  /*1aa0*/  IMAD.MOV.U32 R8, RZ, RZ, 0x70 ;  /* 0x00000070ff087424 */ /* 0x000fe400078e00ff */
[----:B------:R-:W-:Y:S02]  /*1ab0*/  IMAD.MOV.U32 R12, RZ, RZ, 0x1 ;  /* 0x00000001ff0c7424 */ /* 0x000fe400078e00ff */
[----:B0-----:R-:W-:-:S07]  /*1ac0*/  IMAD.MOV.U32 R13, RZ, RZ, RZ ;  /* 0x000000ffff0d7224 */ /* 0x001fce00078e00ff */
[----:B------:R-:W-:-:S07]  /*1ad0*/  LEPC R20, `(.L_x_13275) ;  /* 0x000000001014794e */ /* 0x000fce0000000000 */
[----:B--2--5:R-:W-:Y:S05]  /*1ae0*/  CALL.ABS.NOINC R14 ;  /* 0x000000000e007343 */ /* 0x024fea0003c00000 */
.L_x_13275:
[----:B------:R-:W-:Y:S05]  /*1af0*/  BSYNC B6 ;  /* 0x0000000000067941 */ /* 0x000fea0003800000 */
.L_x_13274:
        /* <DEDUP_REMOVED lines=9> */
[----:B------:R-:W-:Y:S01]  /*1b90*/  MOV R5, UR5 ;  /* 0x0000000500057c02 */ /* 0x000fe20008000f00 */
[----:B------:R-:W-:Y:S01]  /*1ba0*/  ULDC.64 UR4, c[0x4][0x140] ;  /* 0x0100500000047ab9 */ /* 0x000fe20000000a00 */
[----:B------:R-:W-:Y:S01]  /*1bb0*/  IMAD.U32 R10, RZ, RZ, UR6 ;  /* 0x00000006ff0a7e24 */ /* 0x000fe2000f8e00ff */
[----:B------:R-:W-:Y:S01]  /*1bc0*/  MOV R13, RZ ;  /* 0x000000ff000d7202 */ /* 0x000fe20000000f00 */
[----:B-1----:R-:W-:Y:S02]  /*1bd0*/  IMAD.U32 R6, RZ, RZ, UR4 ;  /* 0x00000004ff067e24 */ /* 0x002fe4000f8e00ff */
[----:B------:R-:W-:-:S02]  /*1be0*/  IMAD.U32 R7, RZ, RZ, UR5 ;  /* 0x00000005ff077e24 */ /* 0x000fc4000f8e00ff */
[----:B------:R-:W-:Y:S02]  /*1bf0*/  IMAD.U32 R11, RZ, RZ, UR7 ;  /* 0x00000007ff0b7e24 */ /* 0x000fe4000f8e00ff */
[----:B------:R-:W-:Y:S02]  /*1c00*/  IMAD.MOV.U32 R8, RZ, RZ, 0x70 ;  /* 0x00000070ff087424 */ /* 0x000fe400078e00ff */
[----:B0-----:R-:W-:-:S07]  /*1c10*/  IMAD.MOV.U32 R12, RZ, RZ, 0x1 ;  /* 0x00000001ff0c7424 */ /* 0x001fce00078e00ff */
[----:B------:R-:W-:-:S07]  /*1c20*/  LEPC R20, `(.L_x_13277) ;  /* 0x000000001014794e */ /* 0x000fce0000000000 */
[----:B--2--5:R-:W-:Y:S05]  /*1c30*/  CALL.ABS.NOINC R14 ;  /* 0x000000000e007343 */ /* 0x024fea0003c00000 */
.L_x_13277:
[----:B------:R-:W-:Y:S05]  /*1c40*/  BSYNC B6 ;  /* 0x0000000000067941 */ /* 0x000fea0003800000 */
.L_x_13276:
[----:B------:R-:W-:Y:S01]  /*1c50*/  ULDC.64 UR4, c[0x0][0x9f8] ;  /* 0x00027e0000047ab9 */ /* 0x000fe20000000a00 */
[----:B------:R-:W-:Y:S01]  /*1c60*/  IMAD.MOV.U32 R69, RZ, RZ, R36 ;  /* 0x000000ffff457224 */ /* 0x000fe200078e0024 */
[----:B------:R-:W-:Y:S01]  /*1c70*/  ISETP.NE.U32.AND P0, PT, RZ, UR4, PT ;  /* 0x00000004ff007c0c */ /* 0x000fe2000bf05070 */
[----:B------:R-:W2:Y:S01]  /*1c80*/  LDL R14, [R1+0x24] ;  /* 0x00002400010e7983 */ /* 0x000ea20000100800 */
[----:B------:R-:W0:Y:S02]  /*1c90*/  LDC.64 R4, c[0x0][0x3f8] ;  /* 0x0000fe00ff047b82 */ /* 0x000e240000000a00 */
[----:B------:R-:W-:-:S06]  /*1ca0*/  ISETP.NE.AND.EX P0, PT, RZ, UR5, PT, P0 ;  /* 0x00000005ff007c0c */ /* 0x000fcc000bf05300 */
[----:B------:R-:W3:Y:S07]  /*1cb0*/  LDC R59, c[0x0][0x3f4] ;  /* 0x0000fd00ff3b7b82 */ /* 0x000eee0000000800 */
[----:B-1----:R-:W-:Y:S01]  /*1cc0*/  @P0 IADD3 R6, P1, R38, UR4, RZ ;  /* 0x0000000426060c10 */ /* 0x002fe2000ff3e0ff */
[----:B------:R-:W1:Y:S01]  /*1cd0*/  LDC.64 R62, c[0x0][0x408] ;  /* 0x00010200ff3e7b82 */ /* 0x000e620000000a00 */
[----:B------:R-:W4:Y:S02]  /*1ce0*/  LDL R38, [R1+0x14] ;  /* 0x0000140001267983 */ /* 0x000f240000100800 */
[----:B------:R-:W-:-:S05]  /*1cf0*/  @P0 IADD3.X R7, R37, UR5, RZ, P1, !PT ;  /* 0x0000000525070c10 */ /* 0x000fca0008ffe4ff */
[----:B------:R1:W2:Y:S01]  /*1d00*/  @P0 LDG.E R69, desc[UR42][R6.64] ;  /* 0x0000002a06450981 */ /* 0x0002a2000c1e1900 */
[----:B------:R-:W1:Y:S01]  /*1d10*/  S2R R36, SR_TID.X ;  /* 0x0000000000247919 */ /* 0x000e620000002100 */
[----:B------:R-:W-:Y:S02]  /*1d20*/  SHF.R.S32.HI R3, RZ, 0x1f, R153 ;  /* 0x0000001fff037819 */ /* 0x000fe40000011499 */
[----:B------:R-:W-:-:S03]  /*1d30*/  SHF.R.S32.HI R23, RZ, 0x1f, R22 ;  /* 0x0000001fff177819 */ /* 0x000fc60000011416 */
[----:B0-----:R-:W-:Y:S01]  /*1d40*/  IMAD R0, R3, R4, RZ ;  /* 0x0000000403007224 */ /* 0x001fe200078e02ff */
[----:B---3--:R-:W-:-:S03]  /*1d50*/  ISETP.GE.AND P0, PT, R16, R59, PT ;  /* 0x0000003b1000720c */ /* 0x008fc60003f06270 */
[----:B------:R-:W-:Y:S02]  /*1d60*/  IMAD R13, R153, R5, R0 ;  /* 0x00000005990d7224 */ /* 0x000fe400078e0200 */
[----:B-1----:R-:W-:Y:S01]  /*1d70*/  IMAD R0, R3, R62, RZ ;  /* 0x0000003e03007224 */ /* 0x002fe200078e02ff */
[----:B------:R-:W-:Y:S01]  /*1d80*/  SEL R3, R59, RZ, P0 ;  /* 0x000000ff3b037207 */ /* 0x000fe20000000000 */
[----:B------:R-:W-:-:S04]  /*1d90*/  IMAD.WIDE.U32 R8, R153, R4, R22 ;  /* 0x0000000499087225 */ /* 0x000fc800078e0016 */
[----:B------:R-:W-:-:S04]  /*1da0*/  IMAD.WIDE.U32 R10, R153, R4, R16 ;  /* 0x00000004990a7225 */ /* 0x000fc800078e0010 */
[----:B------:R-:W-:Y:S02]  /*1db0*/  IMAD.IADD R9, R9, 0x1, R13 ;  /* 0x0000000109097824 */ /* 0x000fe400078e020d */
[----:B------:R-:W-:Y:S01]  /*1dc0*/  IMAD.IADD R11, R13, 0x1, R11 ;  /* 0x000000010d0b7824 */ /* 0x000fe200078e020b */
[----:B-----5:R-:W-:Y:S01]  /*1dd0*/  SHF.R.S32.HI R13, RZ, 0x1f, R25 ;  /* 0x0000001fff0d7819 */ /* 0x020fe20000011419 */
[----:B------:R-:W-:Y:S02]  /*1de0*/  IMAD.IADD R3, R16, 0x1, R3 ;  /* 0x0000000110037824 */ /* 0x000fe400078e0203 */
[----:B------:R-:W-:Y:S02]  /*1df0*/  IMAD R15, R153, R63, R0 ;  /* 0x0000003f990f7224 */ /* 0x000fe400078e0200 */
[----:B------:R-:W-:Y:S01]  /*1e00*/  IMAD R12, R13, R4, RZ ;  /* 0x000000040d0c7224 */ /* 0x000fe200078e02ff */
[----:B------:R-:W-:Y:S02]  /*1e10*/  SHF.R.S32.HI R0, RZ, 0x1f, R3 ;  /* 0x0000001fff007819 */ /* 0x000fe40000011403 */
[----:B------:R-:W-:-:S02]  /*1e20*/  SHF.R.U32.HI R37, RZ, 0x7, R36 ;  /* 0x00000007ff257819 */ /* 0x000fc40000011624 */
[----:B------:R-:W-:Y:S01]  /*1e30*/  LEA.HI R0, R0, R3, RZ, 0x3 ;  /* 0x0000000300007211 */ /* 0x000fe200078f18ff */
[----:B------:R-:W-:Y:S02]  /*1e40*/  IMAD R3, R25, R5, R12 ;  /* 0x0000000519037224 */ /* 0x000fe400078e020c */
[-C--:B------:R-:W-:Y:S01]  /*1e50*/  IMAD R12, R13, R62.reuse, RZ ;  /* 0x0000003e0d0c7224 */ /* 0x080fe200078e02ff */
[C---:B------:R-:W-:Y:S01]  /*1e60*/  ISETP.NE.AND P6, PT, R37.reuse, 0x1, PT ;  /* 0x000000012500780c */ /* 0x040fe20003fc5270 */
[----:B------:R-:W-:Y:S01]  /*1e70*/  VIADD R61, R37, 0x8 ;  /* 0x00000008253d7836 */ /* 0x000fe20000000000 */
[----:B------:R-:W-:Y:S01]  /*1e80*/  SHF.L.U64.HI R66, R4, 0x7, R5 ;  /* 0x0000000704427819 */ /* 0x000fe20000010205 */
[----:B------:R-:W-:Y:S01]  /*1e90*/  IMAD.IADD R68, R68, 0x1, R31 ;  /* 0x0000000144447824 */ /* 0x000fe200078e021f */
[----:B------:R-:W-:Y:S01]  /*1ea0*/  SHF.L.U64.HI R64, R62, 0x7, R63 ;  /* 0x000000073e407819 */ /* 0x000fe2000001023f */
[C---:B------:R-:W-:Y:S02]  /*1eb0*/  VIADD R37, R153.reuse, 0x60 ;  /* 0x0000006099257836 */ /* 0x040fe40000000000 */
[----:B------:R-:W-:-:S04]  /*1ec0*/  IMAD.WIDE.U32 R6, R153, R62, R16 ;  /* 0x0000003e99067225 */ /* 0x000fc800078e0010 */
[----:B------:R-:W-:-:S04]  /*1ed0*/  IMAD.WIDE.U32 R20, R25, R4, R8 ;  /* 0x0000000419147225 */ /* 0x000fc800078e0008 */
[----:B------:R-:W-:-:S04]  /*1ee0*/  IMAD.WIDE.U32 R34, R25, R4, R10 ;  /* 0x0000000419227225 */ /* 0x000fc800078e000a */
[----:B------:R-:W-:Y:S02]  /*1ef0*/  IMAD.SHL.U32 R65, R4, 0x80, RZ ;  /* 0x0000008004417824 */ /* 0x000fe400078e00ff */
[----:B------:R-:W-:Y:S01]  /*1f00*/  IMAD R31, R25, R63, R12 ;  /* 0x0000003f191f7224 */ /* 0x000fe200078e020c */
[----:B------:R-:W-:Y:S02]  /*1f10*/  SHF.L.U32 R37, R37, 0x6, RZ ;  /* 0x0000000625257819 */ /* 0x000fe400000006ff */
[----:B------:R-:W-:Y:S02]  /*1f20*/  IADD3 R7, R15, R7, RZ ;  /* 0x000000070f077210 */ /* 0x000fe40007ffe0ff */
[----:B------:R-:W-:Y:S02]  /*1f30*/  LOP3.LUT R32, R32, 0xfffffffd, RZ, 0xc0, !PT ;  /* 0xfffffffd20207812 */ /* 0x000fe400078ec0ff */
[----:B------:R-:W-:Y:S01]  /*1f40*/  LOP3.LUT R37, R37, 0x1c0, RZ, 0xc0, !PT ;  /* 0x000001c025257812 */ /* 0x000fe200078ec0ff */
[----:B------:R-:W-:Y:S01]  /*1f50*/  IMAD.WIDE.U32 R54, R25, R62, R6 ;  /* 0x0000003e19367225 */ /* 0x000fe200078e0006 */
[----:B------:R-:W-:-:S02]  /*1f60*/  SHF.R.S32.HI R7, RZ, 0x3, R0 ;  /* 0x00000003ff077819 */ /* 0x000fc40000011400 */
[----:B------:R-:W-:Y:S01]  /*1f70*/  LOP3.LUT R6, R0, 0xfffffff8, RZ, 0xc0, !PT ;  /* 0xfffffff800067812 */ /* 0x000fe200078ec0ff */
[----:B------:R-:W-:Y:S05]  /*1f80*/  @!P6 WARPSYNC.ALL ;  /* 0x000000000000e948 */ /* 0x000fea0003800000 */
[----:B------:R-:W-:Y:S01]  /*1f90*/  IMAD.WIDE.U32 R52, R153, R62, R22 ;  /* 0x0000003e99347225 */ /* 0x000fe200078e0016 */
[----:B------:R-:W-:-:S03]  /*1fa0*/  ULDC UR4, c[0x0][0x2f4] ;  /* 0x0000bd0000047ab9 */ /* 0x000fc60000000800 */
[----:B------:R-:W-:Y:S02]  /*1fb0*/  IMAD.IADD R53, R53, 0x1, R15 ;  /* 0x0000000135357824 */ /* 0x000fe400078e020f */
[----:B------:R-:W-:Y:S02]  /*1fc0*/  IMAD.IADD R57, R21, 0x1, R3 ;  /* 0x0000000115397824 */ /* 0x000fe400078e0203 */
[----:B------:R-:W-:Y:S02]  /*1fd0*/  IMAD.IADD R56, R3, 0x1, R35 ;  /* 0x0000000103387824 */ /* 0x000fe400078e0223 */
[----:B------:R-:W-:Y:S01]  /*1fe0*/  IMAD.WIDE.U32 R52, R25, R62, R52 ;  /* 0x0000003e19347225 */ /* 0x000fe200078e0034 */
[----:B------:R-:W-:Y:S01]  /*1ff0*/  SHF.L.U32 R59, R59, 0x1, RZ ;  /* 0x000000013b3b7819 */ /* 0x000fe200000006ff */
[----:B------:R-:W-:Y:S01]  /*2000*/  @!P6 BAR.SYNC.DEFER_BLOCKING 0x9, 0x100 ;  /* 0x024400000000eb1d */ /* 0x000fe20000010000 */
[----:B------:R-:W-:Y:S01]  /*2010*/  ISETP.GE.AND P2, PT, R2, UR4, PT ;  /* 0x0000000402007c0c */ /* 0x000fe2000bf46270 */
[----:B------:R-:W-:-:S02]  /*2020*/  IMAD.SHL.U32 R62, R62, 0x80, RZ ;  /* 0x000000803e3e7824 */ /* 0x000fc400078e00ff */
[C---:B----4-:R-:W-:Y:S01]  /*2030*/  IMAD.SHL.U32 R67, R38.reuse, 0x40, RZ ;  /* 0x0000004026437824 */ /* 0x050fe200078e00ff */
[----:B------:R-:W-:Y:S01]  /*2040*/  LOP3.LUT P1, RZ, R38, 0x4, RZ, 0xc0, !PT ;  /* 0x0000000426ff7812 */ /* 0x000fe2000782c0ff */
[----:B------:R-:W-:-:S03]  /*2050*/  VIADD R38, R36, 0xffffff80 ;  /* 0xffffff8024267836 */ /* 0x000fc60000000000 */
[----:B------:R-:W-:Y:S02]  /*2060*/  LOP3.LUT R67, R67, 0x1c0, RZ, 0xc0, !PT ;  /* 0x000001c043437812 */ /* 0x000fe400078ec0ff */
[----:B------:R-:W-:Y:S02]  /*2070*/  SHF.R.S32.HI R36, RZ, 0x1f, R38 ;  /* 0x0000001fff247819 */ /* 0x000fe40000011426 */
[----:B------:R-:W-:Y:S02]  /*2080*/  SHF.R.U32.HI R63, RZ, 0x3, R67 ;  /* 0x00000003ff3f7819 */ /* 0x000fe40000011643 */
[----:B------:R-:W-:Y:S02]  /*2090*/  LOP3.LUT R4, R67, 0x18, R16, 0xf8, !PT ;  /* 0x0000001843047812 */ /* 0x000fe400078ef810 */
[----:B------:R-:W-:Y:S02]  /*20a0*/  LEA.HI R36, R36, R38, RZ, 0x5 ;  /* 0x0000002624247211 */ /* 0x000fe400078f28ff */
[----:B------:R-:W-:-:S02]  /*20b0*/  LOP3.LUT R4, R4, R63, RZ, 0x3c, !PT ;  /* 0x0000003f04047212 */ /* 0x000fc400078e3cff */
[----:B------:R-:W-:Y:S02]  /*20c0*/  SHF.R.S32.HI R36, RZ, 0x5, R36 ;  /* 0x00000005ff247819 */ /* 0x000fe40000011424 */
[----:B------:R-:W-:-:S03]  /*20d0*/  @P1 LOP3.LUT R32, R32, 0x2, RZ, 0xfc, !PT ;  /* 0x0000000220201812 */ /* 0x000fc600078efcff */
[----:B------:R-:W-:Y:S01]  /*20e0*/  IMAD R58, R36, 0x200, R4 ;  /* 0x00000200243a7824 */ /* 0x000fe200078e0204 */
[--C-:B------:R-:W-:Y:S02]  /*20f0*/  LOP3.LUT R4, R67, 0x38, R0.reuse, 0xf8, !PT ;  /* 0x0000003843047812 */ /* 0x100fe400078ef800 */
[----:B------:R-:W-:Y:S01]  /*2100*/  LOP3.LUT R0, R37, 0x38, R0, 0xf8, !PT ;  /* 0x0000003825007812 */ /* 0x000fe200078ef800 */
[----:B------:R-:W-:Y:S01]  /*2110*/  VIADD R37, R153, 0x60 ;  /* 0x0000006099257836 */ /* 0x000fe20000000000 */
[----:B------:R0:W-:Y:S03]  /*2120*/  STL [R1], R32 ;  /* 0x0000002001007387 */ /* 0x0001e60000100800 */
[----:B------:R-:W-:Y:S01]  /*2130*/  IMAD.SHL.U32 R37, R37, 0x40, RZ ;  /* 0x0000004025257824 */ /* 0x000fe200078e00ff */
[----:B0-----:R-:W-:-:S04]  /*2140*/  SHF.R.S32.HI R32, RZ, 0x1f, R38 ;  /* 0x0000001fff207819 */ /* 0x001fc80000011426 */
[----:B------:R-:W-:Y:S02]  /*2150*/  LOP3.LUT R37, R37, 0x1c0, RZ, 0xc0, !PT ;  /* 0x000001c025257812 */ /* 0x000fe400078ec0ff */
[----:B------:R-:W-:Y:S02]  /*2160*/  LEA.HI R32, R32, R38, RZ, 0x2 ;  /* 0x0000002620207211 */ /* 0x000fe400078f10ff */
[----:B------:R-:W-:Y:S02]  /*2170*/  SHF.R.U32.HI R37, RZ, 0x3, R37 ;  /* 0x00000003ff257819 */ /* 0x000fe40000011625 */
[----:B------:R-:W-:Y:S02]  /*2180*/  LOP3.LUT R32, R32, 0xfffffffc, RZ, 0xc0, !PT ;  /* 0xfffffffc20207812 */ /* 0x000fe400078ec0ff */
[----:B------:R-:W-:Y:S02]  /*2190*/  LOP3.LUT R3, R4, R63, RZ, 0x3c, !PT ;  /* 0x0000003f04037212 */ /* 0x000fe400078e3cff */
[----:B------:R-:W-:Y:S01]  /*21a0*/  LOP3.LUT R0, R0, R37, RZ, 0x3c, !PT ;  /* 0x0000002500007212 */ /* 0x000fe200078e3cff */
[----:B------:R-:W-:Y:S01]  /*21b0*/  IMAD.IADD R32, R38, 0x1, -R32 ;  /* 0x0000000126207824 */ /* 0x000fe200078e0a20 */
[----:B------:R-:W-:Y:S01]  /*21c0*/  ISETP.GE.AND P1, PT, R16, UR4, PT ;  /* 0x0000000410007c0c */ /* 0x000fe2000bf26270 */
[----:B------:R-:W-:-:S02]  /*21d0*/  IMAD R3, R36, 0x200, R3 ;  /* 0x0000020024037824 */ /* 0x000fc400078e0203 */
[----:B------:R-:W-:Y:S01]  /*21e0*/  IMAD R60, R32, 0x60, R153 ;  /* 0x00000060203c7824 */ /* 0x000fe200078e0299 */
[----:B--2---:R-:W-:Y:S01]  /*21f0*/  SHF.R.S32.HI R5, RZ, 0x1f, R69 ;  /* 0x0000001fff057819 */ /* 0x004fe20000011445 */
[----:B------:R-:W-:Y:S01]  /*2200*/  IMAD.IADD R32, R53, 0x1, R31 ;  /* 0x0000000135207824 */ /* 0x000fe200078e021f */
[----:B------:R-:W-:Y:S01]  /*2210*/  SHF.R.S32.HI R4, RZ, 0x1f, R6 ;  /* 0x0000001fff047819 */ /* 0x000fe20000011406 */
[----:B------:R-:W-:Y:S02]  /*2220*/  IMAD.IADD R31, R31, 0x1, R55 ;  /* 0x000000011f1f7824 */ /* 0x000fe400078e0237 */
[----:B------:R-:W-:-:S07]  /*2230*/  IMAD.IADD R0, R14, 0x1, R0 ;  /* 0x000000010e007824 */ /* 0x000fce00078e0200 */
.L_x_13333:
[----:B--2---:R-:W2:Y:S01]  /*2240*/  LDL R38, [R1+0x14] ;  /* 0x0000140001267983 */ /* 0x004ea20000100800 */
[----:B------:R-:W0:Y:S03]  /*2250*/  LDC R74, c[0x0][0x430] ;  /* 0x00010c00ff4a7b82 */ /* 0x000e260000000800 */
[----:B---3--:R-:W3:Y:S01]  /*2260*/  LDL.LU R36, [R1] ;  /* 0x0000000001247983 */ /* 0x008ee20000300800 */
[----:B------:R-:W-:Y:S02]  /*2270*/  VIADD R29, R29, 0xffffffff ;  /* 0xffffffff1d1d7836 */ /* 0x000fe40000000000 */
[----:B------:R-:W-:Y:S02]  /*2280*/  IMAD.MOV.U32 R73, RZ, RZ, RZ ;  /* 0x000000ffff497224 */ /* 0x000fe400078e00ff */
[----:B------:R-:W-:Y:S01]  /*2290*/  IMAD R10, R29, 0x80, R60 ;  /* 0x000000801d0a7824 */ /* 0x000fe200078e023c */
[----:B------:R-:W1:Y:S04]  /*22a0*/  LDC R80, c[0x0][0x3f4] ;  /* 0x0000fd00ff507b82 */ /* 0x000e680000000800 */
[----:B----4-:R-:W-:-:S05]  /*22b0*/  IADD3 R37, R68, R10, RZ ;  /* 0x0000000a44257210 */ /* 0x010fca0007ffe0ff */
[----:B------:R-:W-:Y:S01]  /*22c0*/  IMAD.MOV.U32 R12, RZ, RZ, R37 ;  /* 0x000000ffff0c7224 */ /* 0x000fe200078e0025 */
[----:B0-----:R-:W-:-:S13]  /*22d0*/  ISETP.NE.AND P3, PT, R74, 0x1, PT ;  /* 0x000000014a00780c */ /* 0x001fda0003f65270 */
[----:B------:R-:W0:Y:S08]  /*22e0*/  @P3 LDC R8, c[0x0][0x434] ;  /* 0x00010d00ff083b82 */ /* 0x000e300000000800 */
[----:B------:R-:W4:Y:S01]  /*22f0*/  @P3 LDC R9, c[0x0][0x438] ;  /* 0x00010e00ff093b82 */ /* 0x000f220000000800 */
[----:B0-----:R-:W-:-:S05]  /*2300*/  @P3 IMAD.HI.U32 R8, R37, R8, RZ ;  /* 0x0000000825083227 */ /* 0x001fca00078e00ff */
[----:B----4-:R-:W-:Y:S02]  /*2310*/  @P3 SHF.R.U32.HI R12, RZ, R9, R8 ;  /* 0x00000009ff0c3219 */ /* 0x010fe40000011608 */
[----:B------:R-:W-:-:S04]  /*2320*/  ISETP.GE.AND P3, PT, R10, R27, PT ;  /* 0x0000001b0a00720c */ /* 0x000fc80003f66270 */
[----:B------:R-:W-:-:S13]  /*2330*/  ISETP.GT.OR P3, PT, R60, 0x7f, P3 ;  /* 0x0000007f3c00780c */ /* 0x000fda0001f64670 */
[----:B------:R-:W0:Y:S01]  /*2340*/  @!P3 LDC.64 R10, c[0x0][0x428] ;  /* 0x00010a00ff0abb82 */ /* 0x000e220000000a00 */
[----:B------:R-:W-:-:S07]  /*2350*/  @!P3 SHF.R.S32.HI R13, RZ, 0x1f, R12 ;  /* 0x0000001fff0db819 */ /* 0x000fce000001140c */
[----:B------:R-:W4:Y:S01]  /*2360*/  @!P3 LDC.64 R8, c[0x0][0x418] ;  /* 0x00010600ff08bb82 */ /* 0x000f220000000a00 */
[----:B0-----:R-:W-:-:S04]  /*2370*/  @!P3 IMAD R14, R5, R10, RZ ;  /* 0x0000000a050eb224 */ /* 0x001fc800078e02ff */
[C---:B------:R-:W-:Y:S02]  /*2380*/  @!P3 IMAD R15, R69.reuse, R11, R14 ;  /* 0x0000000b450fb224 */ /* 0x040fe400078e020e */
[----:B------:R-:W-:-:S04]  /*2390*/  @!P3 IMAD.WIDE.U32 R10, R69, R10, R12 ;  /* 0x0000000a450ab225 */ /* 0x000fc800078e000c */
[----:B------:R-:W-:Y:S01]  /*23a0*/  @!P3 IMAD.IADD R11, R11, 0x1, R15 ;  /* 0x000000010b0bb824 */ /* 0x000fe200078e020f */
[----:B----4-:R-:W-:-:S04]  /*23b0*/  @!P3 LEA R8, P4, R10, R8, 0x2 ;  /* 0x000000080a08b211 */ /* 0x010fc800078810ff */
        /* <DEDUP_REMOVED lines=13> */
[----:B-1----:R-:W-:-:S03]  /*2490*/  ISETP.GE.AND P3, PT, R80, 0x1, PT ;  /* 0x000000015000780c */ /* 0x002fc60003f66270 */
[----:B------:R0:W-:Y:S02]  /*24a0*/  STL [R1], R36 ;  /* 0x0000002401007387 */ /* 0x0001e40000100800 */
[----:B------:R-:W-:-:S05]  /*24b0*/  @P5 IADD3 R71, R11, -0x20, RZ ;  /* 0xffffffe00b475810 */ /* 0x000fca0007ffe0ff */
[----:B------:R-:W-:-:S03]  /*24c0*/  IMAD R71, R71, 0x2, R28 ;  /* 0x0000000247477824 */ /* 0x000fc600078e021c */
[----:B0-----:R-:W-:Y:S05]  /*24d0*/  @!P3 BRA `(.L_x_13279) ;  /* 0x0000002c0070b947 */ /* 0x001fea0003800000 */
        /* <DEDUP_REMOVED lines=17> */
[C---:B------:R-:W-:Y:S01]  /*25f0*/  IMAD.WIDE.U32 R84, R152.reuse, UR4, R8 ;  /* 0x0000000498547c25 */ /* 0x040fe2000f8e0008 */
[----:B------:R-:W-:Y:S01]  /*2600*/  ULDC.U8 UR4, c[0x0][0x410] ;  /* 0x0001040000047ab9 */ /* 0x000fe20000000000 */
[----:B------:R-:W-:Y:S02]  /*2610*/  SHF.R.S32.HI R8, RZ, 0x1f, R29 ;  /* 0x0000001fff087819 */ /* 0x000fe4000001141d */
[----:B------:R-:W-:Y:S01]  /*2620*/  IMAD R9, R152, UR5, R85 ;  /* 0x0000000598097c24 */ /* 0x000fe2000f8e0255 */
[----:B------:R-:W-:Y:S02]  /*2630*/  LEA R79, P3, R84, UR6, 0x1 ;  /* 0x00000006544f7c11 */ /* 0x000fe4000f8608ff */
[----:B------:R-:W-:-:S02]  /*2640*/  IMAD R81, R8, R62, R11 ;  /* 0x0000003e08517224 */ /* 0x000fc400078e020b */
[----:B------:R-:W-:Y:S01]  /*2650*/  LEA.HI.X R84, R84, UR7, R9, 0x1, P3 ;  /* 0x0000000754547c11 */ /* 0x000fe200098f0c09 */
[-C--:B------:R-:W-:Y:S01]  /*2660*/  IMAD R9, R66, R29.reuse, RZ ;  /* 0x0000001d42097224 */ /* 0x080fe200078e02ff */
[----:B------:R-:W-:Y:S01]  /*2670*/  ISETP.NE.AND P3, PT, RZ, UR4, PT ;  /* 0x00000004ff007c0c */ /* 0x000fe2000bf65270 */
[----:B------:R-:W-:-:S04]  /*2680*/  IMAD.WIDE.U32 R10, R65, R29, RZ ;  /* 0x0000001d410a7225 */ /* 0x000fc800078e00ff */
[----:B------:R-:W-:Y:S02]  /*2690*/  IMAD R13, R8, R65, R9 ;  /* 0x00000041080d7224 */ /* 0x000fe400078e0209 */
        /* <DEDUP_REMOVED lines=14> */
[----:B------:R-:W-:Y:S06]  /*2780*/  @P3 BRA `(.L_x_13282) ;  /* 0x0000000000503947 */ /* 0x000fec0003800000 */
[----:B------:R-:W-:Y:S01]  /*2790*/  IADD3 R13, P4, R20, R10, RZ ;  /* 0x0000000a140d7210 */ /* 0x000fe20007f9e0ff */
[----:B------:R-:W-:Y:S01]  /*27a0*/  ULDC.64 UR4, c[0x0][0x3e8] ;  /* 0x0000fa0000047ab9 */ /* 0x000fe20000000a00 */
[----:B------:R-:W-:Y:S02]  /*27b0*/  CS2R R48, SRZ ;  /* 0x0000000000307805 */ /* 0x000fe4000001ff00 */
[----:B------:R-:W-:Y:S02]  /*27c0*/  CS2R R50, SRZ ;  /* 0x0000000000327805 */ /* 0x000fe4000001ff00 */
[----:B------:R-:W-:Y:S02]  /*27d0*/  IADD3.X R14, R83, R57, RZ, P4, !PT ;  /* 0x00000039530e7210 */ /* 0x000fe400027fe4ff */
        /* <DEDUP_REMOVED lines=15> */
.L_x_13282:
[----:B------:R-:W-:Y:S05]  /*28d0*/  BSYNC B1 ;  /* 0x0000000000017941 */ /* 0x000fea0003800000 */
.L_x_13281:
[----:B0-----:R-:W-:Y:S01]  /*28e0*/  VIADD R12, R153, 0x60 ;  /* 0x00000060990c7836 */ /* 0x001fe20000000000 */
[----:B------:R-:W-:Y:S01]  /*28f0*/  BSSY B1, `(.L_x_13283) ;  /* 0x0000021000017945 */ /* 0x000fe20003800000 */
[----:B-----5:R-:W-:Y:S02]  /*2900*/  IMAD.MOV.U32 R70, RZ, RZ, R44 ;  /* 0x000000ffff467224 */ /* 0x020fe400078e002c */
[----:B------:R-:W-:Y:S01]  /*2910*/  IMAD.MOV.U32 R78, RZ, RZ, R45 ;  /* 0x000000ffff4e7224 */ /* 0x000fe200078e002d */
        /* <DEDUP_REMOVED lines=30> */
.L_x_13284:
[----:B------:R-:W-:Y:S05]  /*2b00*/  BSYNC B1 ;  /* 0x0000000000017941 */ /* 0x000fea0003800000 */
.L_x_13283:
        /* <DEDUP_REMOVED lines=11> */
[----:B-----5:R-:W-:Y:S01]  /*2bc0*/  IMAD.MOV.U32 R8, RZ, RZ, R36 ;  /* 0x000000ffff087224 */ /* 0x020fe200078e0024 */
        /* <DEDUP_REMOVED lines=17> */
[----:B------:R-:W-:Y:S02]  /*2ce0*/  PRMT R86, R9, 0x7610, R86 ;  /* 0x0000761009567816 */ /* 0x000fe40000000056 */
[----:B------:R-:W-:Y:S02]  /*2cf0*/  PRMT R90, R10, 0x7610, R90 ;  /* 0x000076100a5a7816 */ /* 0x000fe4000000005a */
[----:B------:R-:W-:Y:S01]  /*2d00*/  PRMT R91, R11, 0x7610, R91 ;  /* 0x000076100b5b7816 */ /* 0x000fe2000000005b */
[----:B------:R-:W-:Y:S06]  /*2d10*/  @!P5 BRA `(.L_x_13285) ;  /* 0x000000000004d947 */ /* 0x000fec0003800000 */
[----:B------:R-:W-:Y:S01]  /*2d20*/  BPT.TRAP 0x1 ;  /* 0x000000040000795c */ /* 0x000fe20000300000 */
.L_x_13285:
[----:B------:R-:W-:Y:S01]  /*2d30*/  LEA R70, R19, R18, 0x3 ;  /* 0x0000001213467211 */ /* 0x000fe200078e18ff */
[----:B------:R-:W-:Y:S01]  /*2d40*/  BSSY B1, `(.L_x_13286) ;  /* 0x0000004000017945 */ /* 0x000fe20003800000 */
[----:B------:R-:W-:-:S04]  /*2d50*/  SHF.L.U32 R78, R155, 0x1f, RZ ;  /* 0x0000001f9b4e7819 */ /* 0x000fc800000006ff */
[----:B------:R-:W0:Y:S02]  /*2d60*/  SYNCS.PHASECHK.TRANS64.TRYWAIT P6, [R70+URZ+0x16890], R78 ;  /* 0x0168904e460075a7 */ /* 0x000e2400080c017f */
[----:B0-----:R-:W-:Y:S05]  /*2d70*/  @!P6 BRA `(.L_x_13287) ;  /* 0x000001480028e947 */ /* 0x001fea0003800000 */
.L_x_13521:
[----:B------:R-:W-:Y:S05]  /*2d80*/  BSYNC B1 ;  /* 0x0000000000017941 */ /* 0x000fea0003800000 */
.L_x_13286:
[----:B------:R-:W-:-:S03]  /*2d90*/  UMOV UR4, 0xffffffff ;  /* 0xffffffff00047882 */ /* 0x000fc60000000000 */
[----:B------:R-:W-:Y:S05]  /*2da0*/  BRA.DIV UR4, `(.L_x_13288) ;  /* 0x0000014a04307947 */ /* 0x000fea000b800000 */
[----:B------:R1:W2:Y:S04]  /*2db0*/  SHFL.IDX PT, R81, R84, RZ, 0x1c1f ;  /* 0x001c1fff54517589 */ /* 0x0002a800000e0000 */
[----:B------:R1:W3:Y:S02]  /*2dc0*/  SHFL.IDX PT, R14, R79, RZ, 0x1c1f ;  /* 0x001c1fff4f0e7589 */ /* 0x0002e400000e0000 */
.L_x_13525:
[----:B------:R-:W-:Y:S04]  /*2dd0*/  BSSY B1, `(.L_x_13289) ;  /* 0x0000071000017945 */ /* 0x000fe80003800000 */
        /* <DEDUP_REMOVED lines=13> */
[----:B------:R-:W-:Y:S02]  /*2eb0*/  PRMT R98, R83, 0x5432, R98 ;  /* 0x0000543253627816 */ /* 0x000fe40000000062 */
[----:B------:R-:W-:Y:S02]  /*2ec0*/  SHF.R.U32.HI R97, RZ, 0x10, R49 ;  /* 0x00000010ff617819 */ /* 0x000fe40000011631 */
[----:B------:R-:W-:-:S02]  /*2ed0*/  PRMT R51, R82, 0x5432, R96 ;  /* 0x0000543252337816 */ /* 0x000fc40000000060 */
[----:B------:R-:W-:Y:S02]  /*2ee0*/  PRMT R101, R100, 0x5410, R101 ;  /* 0x0000541064657816 */ /* 0x000fe40000000065 */
[----:B------:R-:W-:Y:S02]  /*2ef0*/  LOP3.LUT R49, R9, 0xffff0000, RZ, 0xc0, !PT ;  /* 0xffff000009317812 */ /* 0x000fe400078ec0ff */
[----:B------:R-:W-:Y:S01]  /*2f00*/  LOP3.LUT R100, R98, 0xffff0000, RZ, 0xc0, !PT ;  /* 0xffff000062647812 */ /* 0x000fe200078ec0ff */
[----:B------:R-:W-:Y:S01]  /*2f10*/  IMAD.U32 R103, R101, 0x10000, RZ ;  /* 0x0001000065677824 */ /* 0x000fe200078e00ff */
[----:B------:R-:W-:Y:S02]  /*2f20*/  PRMT R97, R99, 0x5410, R97 ;  /* 0x0000541063617816 */ /* 0x000fe40000000061 */
[----:B------:R-:W-:Y:S01]  /*2f30*/  LOP3.LUT R96, R51, 0xffff0000, RZ, 0xc0, !PT ;  /* 0xffff000033607812 */ /* 0x000fe200078ec0ff */
[----:B------:R-:W-:Y:S01]  /*2f40*/  FMUL.FTZ R102, R49, R100 ;  /* 0x0000006431667220 */ /* 0x000fe20000410000 */
[----:B------:R-:W-:Y:S01]  /*2f50*/  LOP3.LUT R50, R10, 0xffff0000, RZ, 0xc0, !PT ;  /* 0xffff00000a327812 */ /* 0x000fe200078ec0ff */
[C---:B------:R-:W-:Y:S01]  /*2f60*/  IMAD.U32 R10, R11.reuse, 0x10000, RZ ;  /* 0x000100000b0a7824 */ /* 0x040fe200078e00ff */
[----:B------:R-:W-:Y:S01]  /*2f70*/  LOP3.LUT R15, R11, 0xffff0000, RZ, 0xc0, !PT ;  /* 0xffff00000b0f7812 */ /* 0x000fe200078ec0ff */
[----:B------:R-:W-:-:S02]  /*2f80*/  IMAD.U32 R11, R9, 0x10000, RZ ;  /* 0x00010000090b7824 */ /* 0x000fc400078e00ff */
[-C--:B------:R-:W-:Y:S01]  /*2f90*/  FMUL.FTZ R49, R49, R96.reuse ;  /* 0x0000006031317220 */ /* 0x080fe20000410000 */
[----:B------:R-:W-:Y:S02]  /*2fa0*/  IMAD.U32 R99, R97, 0x10000, RZ ;  /* 0x0001000061637824 */ /* 0x000fe400078e00ff */
[----:B------:R-:W-:Y:S01]  /*2fb0*/  FMUL.FTZ R105, R50, R103 ;  /* 0x0000006732697220 */ /* 0x000fe20000410000 */
[----:B------:R-:W-:Y:S01]  /*2fc0*/  LOP3.LUT R101, R101, 0xffff0000, RZ, 0xc0, !PT ;  /* 0xffff000065657812 */ /* 0x000fe200078ec0ff */
[C---:B------:R-:W-:Y:S01]  /*2fd0*/  IMAD.U32 R9, R8.reuse, 0x10000, RZ ;  /* 0x0001000008097824 */ /* 0x040fe200078e00ff */
[----:B------:R-:W-:Y:S01]  /*2fe0*/  LOP3.LUT R97, R97, 0xffff0000, RZ, 0xc0, !PT ;  /* 0xffff000061617812 */ /* 0x000fe200078ec0ff */
[C---:B------:R-:W-:Y:S01]  /*2ff0*/  FFMA.FTZ R102, R11.reuse, R96, -R102 ;  /* 0x000000600b667223 */ /* 0x040fe20000010866 */
[----:B------:R-:W-:Y:S01]  /*3000*/  FFMA.FTZ R49, R11, R100, R49 ;  /* 0x000000640b317223 */ /* 0x000fe20000010031 */
[----:B------:R-:W-:Y:S01]  /*3010*/  LOP3.LUT R8, R8, 0xffff0000, RZ, 0xc0, !PT ;  /* 0xffff000008087812 */ /* 0x000fe200078ec0ff */
[-C--:B------:R-:W-:Y:S01]  /*3020*/  FMUL.FTZ R11, R50, R99.reuse ;  /* 0x00000063320b7220 */ /* 0x080fe20000410000 */
[----:B------:R-:W-:Y:S01]  /*3030*/  FFMA.FTZ R105, R48, R99, -R105 ;  /* 0x0000006330697223 */ /* 0x000fe20000010869 */
[----:B------:R-:W-:Y:S01]  /*3040*/  SHF.L.U32 R98, R98, 0x10, RZ ;  /* 0x0000001062627819 */ /* 0x000fe200000006ff */
[----:B------:R-:W-:-:S02]  /*3050*/  IMAD.U32 R51, R51, 0x10000, RZ ;  /* 0x0001000033337824 */ /* 0x000fc400078e00ff */
[C---:B------:R-:W-:Y:S01]  /*3060*/  FMUL.FTZ R99, R15.reuse, R101 ;  /* 0x000000650f637220 */ /* 0x040fe20000410000 */
[----:B------:R-:W-:Y:S01]  /*3070*/  FMUL.FTZ R96, R15, R97 ;  /* 0x000000610f607220 */ /* 0x000fe20000410000 */
[----:B------:R-:W-:Y:S01]  /*3080*/  FFMA.FTZ R50, R48, R103, R11 ;  /* 0x0000006730327223 */ /* 0x000fe2000001000b */
[CC--:B------:R-:W-:Y:S01]  /*3090*/  FMUL.FTZ R48, R8.reuse, R98.reuse ;  /* 0x0000006208307220 */ /* 0x0c0fe20000410000 */
        /* <DEDUP_REMOVED lines=8> */
[----:B------:R-:W-:Y:S01]  /*3120*/  F2FP.BF16.F32.PACK_AB R10, R50, R105 ;  /* 0x00000069320a723e */ /* 0x000fe200000010ff */
[----:B------:R-:W-:-:S07]  /*3130*/  IMAD.MOV.U32 R11, RZ, RZ, R96 ;  /* 0x000000ffff0b7224 */ /* 0x000fce00078e0060 */
.L_x_13294:
[----:B------:R-:W-:Y:S05]  /*3140*/  BSYNC B3 ;  /* 0x0000000000037941 */ /* 0x000fea0003800000 */
.L_x_13293:
[----:B0-----:R4:W-:Y:S02]  /*3150*/  ST.E.128 desc[UR42][R12.64], R8 ;  /* 0x000000080c007985 */ /* 0x0019e4000c101d2a */
.L_x_13292:
[----:B------:R-:W-:Y:S05]  /*3160*/  BSYNC B2 ;  /* 0x0000000000027941 */ /* 0x000fea0003800000 */
.L_x_13291:
        /* <DEDUP_REMOVED lines=17> */
[----:B------:R-:W-:Y:S02]  /*3280*/  PRMT R94, R94, 0x5410, R49 ;  /* 0x000054105e5e7816 */ /* 0x000fe40000000031 */
[----:B------:R-:W-:Y:S02]  /*3290*/  LOP3.LUT R11, R9, 0xffff0000, RZ, 0xc0, !PT ;  /* 0xffff0000090b7812 */ /* 0x000fe400078ec0ff */
[----:B------:R-:W-:Y:S01]  /*32a0*/  LOP3.LUT R48, R93, 0xffff0000, RZ, 0xc0, !PT ;  /* 0xffff00005d307812 */ /* 0x000fe200078ec0ff */
[----:B------:R-:W-:Y:S01]  /*32b0*/  IMAD.U32 R47, R94, 0x10000, RZ ;  /* 0x000100005e2f7824 */ /* 0x000fe200078e00ff */
[----:B------:R-:W-:Y:S01]  /*32c0*/  LOP3.LUT R46, R95, 0xffff0000, RZ, 0xc0, !PT ;  /* 0xffff00005f2e7812 */ /* 0x000fe200078ec0ff */
[----:B------:R-:W-:Y:S01]  /*32d0*/  IMAD.U32 R93, R93, 0x10000, RZ ;  /* 0x000100005d5d7824 */ /* 0x000fe200078e00ff */
[----:B------:R-:W-:Y:S01]  /*32e0*/  LOP3.LUT R15, R10, 0xffff0000, RZ, 0xc0, !PT ;  /* 0xffff00000a0f7812 */ /* 0x000fe200078ec0ff */
[----:B------:R-:W-:Y:S01]  /*32f0*/  IMAD.U32 R10, R9, 0x10000, RZ ;  /* 0x00010000090a7824 */ /* 0x000fe200078e00ff */
[----:B------:R-:W-:Y:S01]  /*3300*/  SHF.L.U32 R49, R92, 0x10, RZ ;  /* 0x000000105c317819 */ /* 0x000fe200000006ff */
[----:B------:R-:W-:-:S02]  /*3310*/  IMAD.U32 R9, R8, 0x10000, RZ ;  /* 0x0001000008097824 */ /* 0x000fc400078e00ff */
[C---:B------:R-:W-:Y:S01]  /*3320*/  FMUL.FTZ R51, R11.reuse, R48 ;  /* 0x000000300b337220 */ /* 0x040fe20000410000 */
        /* <DEDUP_REMOVED lines=25> */
.L_x_13296:
[----:B------:R-:W-:Y:S05]  /*34c0*/  BSYNC B2 ;  /* 0x0000000000027941 */ /* 0x000fea0003800000 */
.L_x_13295:
[----:B0-----:R0:W-:Y:S02]  /*34d0*/  ST.E.128 desc[UR42][R12.64], R8 ;  /* 0x000000080c007985 */ /* 0x0011e4000c101d2a */
.L_x_13290:
[----:B------:R-:W-:Y:S05]  /*34e0*/  BSYNC B1 ;  /* 0x0000000000017941 */ /* 0x000fea0003800000 */
.L_x_13289:
[----:B------:R-:W-:-:S03]  /*34f0*/  UMOV UR4, 0xffffffff ;  /* 0xffffffff00047882 */ /* 0x000fc60000000000 */
[----:B------:R-:W-:Y:S05]  /*3500*/  BRA.DIV UR4, `(.L_x_13297) ;  /* 0x0000014204a07947 */ /* 0x000fea000b800000 */
[----:B------:R0:W0:Y:S04]  /*3510*/  SHFL.IDX PT, R45, R84, 0x1, 0x1c1f ;  /* 0x003c1f00542d7f89 */ /* 0x00002800000e0000 */
[----:B---3--:R3:W0:Y:S02]  /*3520*/  SHFL.IDX PT, R14, R79, 0x1, 0x1c1f ;  /* 0x003c1f004f0e7f89 */ /* 0x00862400000e0000 */
.L_x_13529:
        /* <DEDUP_REMOVED lines=9> */
[----:B------:R-:W-:Y:S01]  /*35c0*/  SHF.R.U32.HI R44, RZ, 0x10, R43 ;  /* 0x00000010ff2c7819 */ /* 0x000fe2000001162b */
[----:B----4-:R-:W-:Y:S01]  /*35d0*/  IMAD.U32 R15, R10, 0x10000, RZ ;  /* 0x000100000a0f7824 */ /* 0x010fe200078e00ff */
[----:B------:R-:W-:Y:S02]  /*35e0*/  SHF.R.U32.HI R49, RZ, 0x10, R41 ;  /* 0x00000010ff317819 */ /* 0x000fe40000011629 */
[----:B------:R-:W-:Y:S02]  /*35f0*/  SHF.R.U64 R47, R42, 0x10, R43 ;  /* 0x000000102a2f7819 */ /* 0x000fe4000000122b */
[----:B------:R-:W-:Y:S02]  /*3600*/  PRMT R91, R91, 0x5410, R44 ;  /* 0x000054105b5b7816 */ /* 0x000fe4000000002c */
[----:B------:R-:W-:Y:S02]  /*3610*/  PRMT R88, R88, 0x5410, R49 ;  /* 0x0000541058587816 */ /* 0x000fe40000000031 */
[----:B------:R-:W-:-:S02]  /*3620*/  SHF.R.U64 R46, R40, 0x10, R41 ;  /* 0x00000010282e7819 */ /* 0x000fc40000001229 */
[----:B------:R-:W-:Y:S01]  /*3630*/  LOP3.LUT R40, R10, 0xffff0000, RZ, 0xc0, !PT ;  /* 0xffff00000a287812 */ /* 0x000fe200078ec0ff */
[----:B------:R-:W-:Y:S01]  /*3640*/  IMAD.U32 R44, R88, 0x10000, RZ ;  /* 0x00010000582c7824 */ /* 0x000fe200078e00ff */
[----:B------:R-:W-:Y:S01]  /*3650*/  PRMT R90, R90, 0x5410, R47 ;  /* 0x000054105a5a7816 */ /* 0x000fe2000000002f */
[----:B------:R-:W-:Y:S01]  /*3660*/  IMAD.U32 R47, R91, 0x10000, RZ ;  /* 0x000100005b2f7824 */ /* 0x000fe200078e00ff */
[----:B------:R-:W-:Y:S01]  /*3670*/  PRMT R87, R87, 0x5410, R46 ;  /* 0x0000541057577816 */ /* 0x000fe2000000002e */
[----:B------:R-:W-:Y:S01]  /*3680*/  IMAD.U32 R10, R9, 0x10000, RZ ;  /* 0x00010000090a7824 */ /* 0x000fe200078e00ff */
[C---:B------:R-:W-:Y:S01]  /*3690*/  LOP3.LUT R42, R11.reuse, 0xffff0000, RZ, 0xc0, !PT ;  /* 0xffff00000b2a7812 */ /* 0x040fe200078ec0ff */
[CC--:B------:R-:W-:Y:S01]  /*36a0*/  FMUL.FTZ R48, R40.reuse, R47.reuse ;  /* 0x0000002f28307220 */ /* 0x0c0fe20000410000 */
[----:B------:R-:W-:Y:S01]  /*36b0*/  SHF.L.U32 R41, R11, 0x10, RZ ;  /* 0x000000100b297819 */ /* 0x000fe200000006ff */
[-C--:B------:R-:W-:Y:S01]  /*36c0*/  FMUL.FTZ R40, R40, R44.reuse ;  /* 0x0000002c28287220 */ /* 0x080fe20000410000 */
[----:B------:R-:W-:Y:S01]  /*36d0*/  LOP3.LUT R11, R9, 0xffff0000, RZ, 0xc0, !PT ;  /* 0xffff0000090b7812 */ /* 0x000fe200078ec0ff */
[----:B------:R-:W-:Y:S01]  /*36e0*/  FFMA.FTZ R48, R15, R44, -R48 ;  /* 0x0000002c0f307223 */ /* 0x000fe20000010830 */
[----:B------:R-:W-:Y:S01]  /*36f0*/  LOP3.LUT R46, R90, 0xffff0000, RZ, 0xc0, !PT ;  /* 0xffff00005a2e7812 */ /* 0x000fe200078ec0ff */
[----:B------:R-:W-:Y:S01]  /*3700*/  IMAD.U32 R9, R8, 0x10000, RZ ;  /* 0x0001000008097824 */ /* 0x000fe200078e00ff */
[----:B------:R-:W-:Y:S01]  /*3710*/  LOP3.LUT R43, R87, 0xffff0000, RZ, 0xc0, !PT ;  /* 0xffff0000572b7812 */ /* 0x000fe200078ec0ff */
[----:B------:R-:W-:Y:S01]  /*3720*/  FFMA.FTZ R15, R15, R47, R40 ;  /* 0x0000002f0f0f7223 */ /* 0x000fe20000010028 */
[----:B------:R-:W-:Y:S01]  /*3730*/  LOP3.LUT R91, R91, 0xffff0000, RZ, 0xc0, !PT ;  /* 0xffff00005b5b7812 */ /* 0x000fe200078ec0ff */
[C---:B------:R-:W-:Y:S01]  /*3740*/  FMUL.FTZ R49, R11.reuse, R46 ;  /* 0x0000002e0b317220 */ /* 0x040fe20000410000 */
        /* <DEDUP_REMOVED lines=18> */
[----:B------:R-:W-:Y:S02]  /*3870*/  F2FP.BF16.F32.PACK_AB R8, R11, R10 ;  /* 0x0000000a0b08723e */ /* 0x000fe400000010ff */
[----:B------:R-:W-:Y:S01]  /*3880*/  MOV R10, R15 ;  /* 0x0000000f000a7202 */ /* 0x000fe20000000f00 */
[----:B------:R-:W-:-:S07]  /*3890*/  IMAD.MOV.U32 R11, RZ, RZ, R40 ;  /* 0x000000ffff0b7224 */ /* 0x000fce00078e0028 */
.L_x_13302:
[----:B------:R-:W-:Y:S05]  /*38a0*/  BSYNC B2 ;  /* 0x0000000000027941 */ /* 0x000fea0003800000 */
.L_x_13301:
[----:B----4-:R0:W-:Y:S02]  /*38b0*/  ST.E.128 desc[UR42][R12.64], R8 ;  /* 0x000000080c007985 */ /* 0x0101e4000c101d2a */
.L_x_13300:
[----:B------:R-:W-:Y:S05]  /*38c0*/  BSYNC B1 ;  /* 0x0000000000017941 */ /* 0x000fea0003800000 */
.L_x_13299:
        /* <DEDUP_REMOVED lines=22> */
[C---:B------:R-:W-:Y:S01]  /*3a30*/  LOP3.LUT R38, R82.reuse, 0xffff0000, RZ, 0xc0, !PT ;  /* 0xffff000052267812 */ /* 0x040fe200078ec0ff */
        /* <DEDUP_REMOVED lines=30> */
.L_x_13304:
[----:B------:R-:W-:Y:S05]  /*3c20*/  BSYNC B1 ;  /* 0x0000000000017941 */ /* 0x000fea0003800000 */
.L_x_13303:
[----:B----4-:R0:W-:Y:S01]  /*3c30*/  ST.E.128 desc[UR42][R12.64], R8 ;  /* 0x000000080c007985 */ /* 0x0101e2000c101d2a */
[----:B------:R-:W-:Y:S05]  /*3c40*/  BRA `(.L_x_13298) ;  /* 0x0000001800a07947 */ /* 0x000fea0003800000 */
.L_x_13280:
[C---:B------:R-:W-:Y:S02]  /*3c50*/  ISETP.GE.AND P3, PT, R153.reuse, R77, PT ;  /* 0x0000004d9900720c */ /* 0x040fe40003f66270 */
[----:B------:R-:W-:Y:S02]  /*3c60*/  CS2R R38, SRZ ;  /* 0x0000000000267805 */ /* 0x000fe4000001ff00 */
[----:B------:R-:W-:Y:S02]  /*3c70*/  CS2R R42, SRZ ;  /* 0x00000000002a7805 */ /* 0x000fe4000001ff00 */
[----:B------:R-:W-:Y:S02]  /*3c80*/  CS2R R40, SRZ ;  /* 0x0000000000287805 */ /* 0x000fe4000001ff00 */
[----:B------:R-:W-:Y:S02]  /*3c90*/  ISETP.GE.OR P3, PT, R16, R80, P3 ;  /* 0x000000501000720c */ /* 0x000fe40001f66670 */
[----:B------:R-:W-:-:S11]  /*3ca0*/  IADD3 R44, R153, 0x60, RZ ;  /* 0x00000060992c7810 */ /* 0x000fd60007ffe0ff */
[----:B------:R-:W0:Y:S01]  /*3cb0*/  @!P3 LDC.64 R12, c[0x0][0x3e8] ;  /* 0x0000fa00ff0cbb82 */ /* 0x000e220000000a00 */
[----:B------:R-:W-:-:S05]  /*3cc0*/  @!P3 IADD3 R14, P4, R34, R10, RZ ;  /* 0x0000000a220eb210 */ /* 0x000fca0007f9e0ff */
[----:B------:R-:W-:Y:S01]  /*3cd0*/  @!P3 IMAD.X R15, R83, 0x1, R56, P4 ;  /* 0x00000001530fb824 */ /* 0x000fe200020e0638 */
[----:B------:R-:W-:-:S05]  /*3ce0*/  @!P3 IADD3 R36, P4, R54, R8, RZ ;  /* 0x000000083624b210 */ /* 0x000fca0007f9e0ff */
[----:B------:R-:W-:Y:S01]  /*3cf0*/  @!P3 IMAD.X R37, R81, 0x1, R31, P4 ;  /* 0x000000015125b824 */ /* 0x000fe200020e061f */
[----:B0-----:R-:W-:-:S04]  /*3d00*/  @!P3 LEA R12, P4, R14, R12, 0x1 ;  /* 0x0000000c0e0cb211 */ /* 0x001fc800078808ff */
[----:B------:R-:W-:Y:S02]  /*3d10*/  @!P3 LEA.HI.X R13, R14, R13, R15, 0x1, P4 ;  /* 0x0000000d0e0db211 */ /* 0x000fe400020f0c0f */
[----:B------:R-:W0:Y:S02]  /*3d20*/  @!P3 LDC.64 R14, c[0x0][0x400] ;  /* 0x00010000ff0ebb82 */ /* 0x000e240000000a00 */
[----:B0-----:R-:W-:-:S04]  /*3d30*/  @!P3 LEA R14, P4, R36, R14, 0x1 ;  /* 0x0000000e240eb211 */ /* 0x001fc800078808ff */
[----:B------:R-:W-:Y:S02]  /*3d40*/  @!P3 LEA.HI.X R15, R36, R15, R37, 0x1, P4 ;  /* 0x0000000f240fb211 */ /* 0x000fe400020f0c25 */
[----:B------:R-:W-:-:S03]  /*3d50*/  CS2R R36, SRZ ;  /* 0x0000000000247805 */ /* 0x000fc6000001ff00 */
[----:B------:R0:W5:Y:S04]  /*3d60*/  @!P3 LDG.E.128 R40, desc[UR42][R14.64] ;  /* 0x0000002a0e28b981 */ /* 0x000168000c1e1d00 */
[----:B------:R0:W5:Y:S01]  /*3d70*/  @!P3 LDG.E.128 R36, desc[UR42][R12.64] ;  /* 0x0000002a0c24b981 */ /* 0x000162000c1e1d00 */
[----:B------:R-:W-:-:S04]  /*3d80*/  ISETP.GE.AND P3, PT, R44, R77, PT ;  /* 0x0000004d2c00720c */ /* 0x000fc80003f66270 */
[----:B------:R-:W-:Y:S01]  /*3d90*/  ISETP.GE.OR P3, PT, R16, R80, P3 ;  /* 0x000000501000720c */ /* 0x000fe20001f66670 */
[----:B------:R-:W-:Y:S01]  /*3da0*/  BSSY B1, `(.L_x_13305) ;  /* 0x000001a000017945 */ /* 0x000fe20003800000 */
[----:B------:R-:W-:Y:S02]  /*3db0*/  CS2R R46, SRZ ;  /* 0x00000000002e7805 */ /* 0x000fe4000001ff00 */
[----:B------:R-:W-:Y:S02]  /*3dc0*/  CS2R R44, SRZ ;  /* 0x00000000002c7805 */ /* 0x000fe4000001ff00 */
[----:B------:R-:W-:Y:S02]  /*3dd0*/  CS2R R50, SRZ ;  /* 0x0000000000327805 */ /* 0x000fe4000001ff00 */
[----:B------:R-:W-:-:S05]  /*3de0*/  CS2R R48, SRZ ;  /* 0x0000000000307805 */ /* 0x000fca000001ff00 */
[----:B0-----:R-:W-:Y:S05]  /*3df0*/  @P3 BRA `(.L_x_13306) ;  /* 0x0000000000503947 */ /* 0x001fea0003800000 */
        /* <DEDUP_REMOVED lines=20> */
.L_x_13306:
[----:B------:R-:W-:Y:S05]  /*3f40*/  BSYNC B1 ;  /* 0x0000000000017941 */ /* 0x000fea0003800000 */
.L_x_13305:
[----:B-----5:R-:W-:Y:S01]  /*3f50*/  IMAD.MOV.U32 R9, RZ, RZ, R47 ;  /* 0x000000ffff097224 */ /* 0x020fe200078e002f */
[----:B------:R-:W-:Y:S01]  /*3f60*/  UISETP.NE.AND UP0, UPT, UR39, 0x3, UPT ;  /* 0x000000032700788c */ /* 0x000fe2000bf05270 */
        /* <DEDUP_REMOVED lines=12> */
[----:B------:R-:W-:Y:S02]  /*4030*/  PLOP3.LUT P5, PT, PT, PT, UP0, 0x80, 0x0 ;  /* 0x000000000000781c */ /* 0x000fe40003faf008 */
[----:B------:R-:W-:Y:S01]  /*4040*/  PRMT R92, R8, 0x7610, R92 ;  /* 0x00007610085c7816 */ /* 0x000fe2000000005c */
[----:B------:R-:W-:Y:S01]  /*4050*/  IMAD.MOV.U32 R8, RZ, RZ, R38 ;  /* 0x000000ffff087224 */ /* 0x000fe200078e0026 */
[----:B------:R-:W-:Y:S01]  /*4060*/  PRMT R91, R9, 0x7610, R91 ;  /* 0x00007610095b7816 */ /* 0x000fe2000000005b */
[----:B------:R-:W-:Y:S01]  /*4070*/  IMAD.MOV.U32 R9, RZ, RZ, R39 ;  /* 0x000000ffff097224 */ /* 0x000fe200078e0027 */
[----:B------:R-:W-:Y:S01]  /*4080*/  PRMT R90, R10, 0x7610, R90 ;  /* 0x000076100a5a7816 */ /* 0x000fe2000000005a */
[----:B------:R-:W-:Y:S01]  /*4090*/  IMAD.MOV.U32 R10, RZ, RZ, R36 ;  /* 0x000000ffff0a7224 */ /* 0x000fe200078e0024 */
[----:B------:R-:W-:Y:S02]  /*40a0*/  PRMT R87, R11, 0x7610, R87 ;  /* 0x000076100b577816 */ /* 0x000fe40000000057 */
        /* <DEDUP_REMOVED lines=11> */
[----:B------:R-:W-:Y:S02]  /*4160*/  PRMT R109, R10, 0x7610, R109 ;  /* 0x000076100a6d7816 */ /* 0x000fe4000000006d */
[----:B------:R-:W-:Y:S01]  /*4170*/  PRMT R106, R106, 0x5410, R11 ;  /* 0x000054106a6a7816 */ /* 0x000fe2000000000b */
[----:B------:R-:W-:Y:S06]  /*4180*/  @!P5 BRA `(.L_x_13307) ;  /* 0x000000000004d947 */ /* 0x000fec0003800000 */
[----:B------:R-:W-:Y:S01]  /*4190*/  BPT.TRAP 0x1 ;  /* 0x000000040000795c */ /* 0x000fe20000300000 */
.L_x_13307:
[----:B------:R-:W-:Y:S01]  /*41a0*/  IMAD R70, R19, 0x8, R18 ;  /* 0x0000000813467824 */ /* 0x000fe200078e0212 */
[----:B------:R-:W-:Y:S01]  /*41b0*/  SHF.L.U32 R78, R155, 0x1f, RZ ;  /* 0x0000001f9b4e7819 */ /* 0x000fe200000006ff */
[----:B------:R-:W0:Y:S01]  /*41c0*/  LDC R86, c[0x0][0x2f4] ;  /* 0x0000bd00ff567b82 */ /* 0x000e220000000800 */
[----:B------:R-:W-:Y:S02]  /*41d0*/  BSSY B1, `(.L_x_13308) ;  /* 0x0000003000017945 */ /* 0x000fe40003800000 */
[----:B------:R-:W1:Y:S02]  /*41e0*/  SYNCS.PHASECHK.TRANS64.TRYWAIT P4, [R70+URZ+0x16890], R78 ;  /* 0x0168904e460075a7 */ /* 0x000e64000808017f */
[----:B-1----:R-:W-:Y:S05]  /*41f0*/  @!P4 BRA `(.L_x_13309) ;  /* 0x0000013400acc947 */ /* 0x002fea0003800000 */
.L_x_13530:
[----:B------:R-:W-:Y:S05]  /*4200*/  BSYNC B1 ;  /* 0x0000000000017941 */ /* 0x000fea0003800000 */
.L_x_13308:
[----:B------:R-:W-:Y:S01]  /*4210*/  UMOV UR4, 0xffffffff ;  /* 0xffffffff00047882 */ /* 0x000fe20000000000 */
[----:B0-----:R-:W-:Y:S02]  /*4220*/  IMAD.IADD R88, R86, 0x1, -R59 ;  /* 0x0000000156587824 */ /* 0x001fe400078e0a3b */
[----:B------:R-:W-:Y:S05]  /*4230*/  BRA.DIV UR4, `(.L_x_13310) ;  /* 0x0000013604b07947 */ /* 0x000fea000b800000 */
[----:B------:R0:W2:Y:S04]  /*4240*/  SHFL.IDX PT, R83, R84, RZ, 0x1c1f ;  /* 0x001c1fff54537589 */ /* 0x0000a800000e0000 */
[----:B------:R0:W3:Y:S02]  /*4250*/  SHFL.IDX PT, R82, R79, RZ, 0x1c1f ;  /* 0x001c1fff4f527589 */ /* 0x0000e400000e0000 */
.L_x_13534:
[----:B------:R-:W-:Y:S01]  /*4260*/  ISETP.GE.OR P4, PT, R153, R77, P1 ;  /* 0x0000004d9900720c */ /* 0x000fe20000f86670 */
[----:B------:R-:W-:-:S12]  /*4270*/  BSSY B1, `(.L_x_13311) ;  /* 0x000007a000017945 */ /* 0x000fd80003800000 */
[----:B------:R-:W-:Y:S05]  /*4280*/  @P4 BRA `(.L_x_13312) ;  /* 0x0000000400e04947 */ /* 0x000fea0003800000 */
[----:B------:R-:W4:Y:S01]  /*4290*/  S2R R9, SR_TID.X ;  /* 0x0000000000097919 */ /* 0x000f220000002100 */
[----:B------:R-:W-:Y:S01]  /*42a0*/  SEL R8, R59, R88, !P0 ;  /* 0x000000583b087207 */ /* 0x000fe20004000000 */
[----:B------:R-:W-:Y:S01]  /*42b0*/  BSSY B2, `(.L_x_13313) ;  /* 0x0000071000027945 */ /* 0x000fe20003800000 */
[----:B---3--:R-:W-:-:S04]  /*42c0*/  LEA R80, P4, R6, R82, 0x1 ;  /* 0x0000005206507211 */ /* 0x008fc800078808ff */
[----:B--2---:R-:W-:Y:S02]  /*42d0*/  LEA.HI.X R81, R6, R83, R4, 0x1, P4 ;  /* 0x0000005306517211 */ /* 0x004fe400020f0c04 */
[----:B----4-:R-:W-:Y:S02]  /*42e0*/  IADD3 R11, R9, -0x80, RZ ;  /* 0xffffff80090b7810 */ /* 0x010fe40007ffe0ff */
[----:B------:R-:W-:Y:S02]  /*42f0*/  SHF.R.S32.HI R9, RZ, 0x1f, R8 ;  /* 0x0000001fff097819 */ /* 0x000fe40000011408 */
[----:B------:R-:W-:Y:S02]  /*4300*/  SHF.R.S32.HI R10, RZ, 0x1f, R11 ;  /* 0x0000001fff0a7819 */ /* 0x000fe4000001140b */
[----:B------:R-:W-:Y:S01]  /*4310*/  LEA.HI R8, R9, R8, RZ, 0x4 ;  /* 0x0000000809087211 */ /* 0x000fe200078f20ff */
[----:B------:R-:W-:Y:S01]  /*4320*/  IMAD R9, R19, 0x2000, R3 ;  /* 0x0000200013097824 */ /* 0x000fe200078e0203 */
[----:B------:R-:W-:-:S02]  /*4330*/  LEA.HI R10, R10, R11, RZ, 0x5 ;  /* 0x0000000b0a0a7211 */ /* 0x000fc400078f28ff */
[----:B------:R-:W-:Y:S01]  /*4340*/  LEA.HI.SX32 R8, R8, R7, 0x1c ;  /* 0x0000000708087211 */ /* 0x000fe200078fe2ff */
[----:B------:R-:W-:Y:S01]  /*4350*/  IMAD R9, R9, 0x2, R18 ;  /* 0x0000000209097824 */ /* 0x000fe200078e0212 */
[----:B------:R-:W-:-:S03]  /*4360*/  SHF.R.S32.HI R10, RZ, 0x5, R10 ;  /* 0x00000005ff0a7819 */ /* 0x000fc6000001140a */
[----:B------:R-:W-:-:S05]  /*4370*/  IMAD.SHL.U32 R85, R8, 0x8, RZ ;  /* 0x0000000808557824 */ /* 0x000fca00078e00ff */
[----:B------:R-:W-:-:S04]  /*4380*/  LOP3.LUT R8, R67, 0x38, R85, 0xf8, !PT ;  /* 0x0000003843087812 */ /* 0x000fc800078ef855 */
[----:B------:R-:W-:-:S05]  /*4390*/  LOP3.LUT R8, R8, R63, RZ, 0x3c, !PT ;  /* 0x0000003f08087212 */ /* 0x000fca00078e3cff */
[----:B------:R-:W-:-:S04]  /*43a0*/  IMAD R8, R10, 0x200, R8 ;  /* 0x000002000a087824 */ /* 0x000fc800078e0208 */
[----:B------:R-:W-:-:S04]  /*43b0*/  IMAD R11, R19, 0x2000, R8 ;  /* 0x00002000130b7824 */ /* 0x000fc800078e0208 */
[----:B------:R-:W-:Y:S02]  /*43c0*/  IMAD R12, R11, 0x2, R18 ;  /* 0x000000020b0c7824 */ /* 0x000fe400078e0212 */
[----:B------:R-:W2:Y:S04]  /*43d0*/  LDS.128 R8, [R9+0xe400] ;  /* 0x00e4000009087984 */ /* 0x000ea80000000c00 */
[----:B------:R-:W3:Y:S01]  /*43e0*/  LDS.128 R12, [R12+0xe400] ;  /* 0x00e400000c0c7984 */ /* 0x000ee20000000c00 */
[----:B------:R-:W-:Y:S05]  /*43f0*/  @P3 BRA `(.L_x_13314) ;  /* 0x0000000400703947 */ /* 0x000fea0003800000 */
[----:B------:R-:W-:Y:S01]  /*4400*/  SHF.R.U64 R97, R36, 0x10, R37 ;  /* 0x0000001024617819 */ /* 0x000fe20000001225 */
[----:B---3--:R-:W-:Y:S01]  /*4410*/  IMAD.U32 R103, R13, 0x10000, RZ ;  /* 0x000100000d677824 */ /* 0x008fe200078e00ff */
[----:B------:R-:W-:Y:S01]  /*4420*/  SHF.R.U32.HI R104, RZ, 0x10, R41 ;  /* 0x00000010ff687819 */ /* 0x000fe20000011629 */
[----:B------:R-:W-:Y:S01]  /*4430*/  IMAD.U32 R102, R15, 0x10000, RZ ;  /* 0x000100000f667824 */ /* 0x000fe200078e00ff */
[----:B------:R-:W-:Y:S02]  /*4440*/  SHF.R.U32.HI R99, RZ, 0x10, R37 ;  /* 0x00000010ff637819 */ /* 0x000fe40000011625 */
[----:B------:R-:W-:Y:S02]  /*4450*/  PRMT R97, R106, 0x5410, R97 ;  /* 0x000054106a617816 */ /* 0x000fe40000000061 */
[--C-:B------:R-:W-:Y:S02]  /*4460*/  SHF.R.U64 R98, R38, 0x10, R39.reuse ;  /* 0x0000001026627819 */ /* 0x100fe40000001227 */
[----:B------:R-:W-:-:S02]  /*4470*/  SHF.R.U32.HI R100, RZ, 0x10, R39 ;  /* 0x00000010ff647819 */ /* 0x000fc40000011627 */
[----:B------:R-:W-:Y:S02]  /*4480*/  PRMT R106, R106, 0x5432, R104 ;  /* 0x000054326a6a7816 */ /* 0x000fe40000000068 */
[----:B------:R-:W-:Y:S02]  /*4490*/  SHF.R.U64 R39, R40, 0x10, R41 ;  /* 0x0000001028277819 */ /* 0x000fe40000001229 */
[----:B------:R-:W-:Y:S01]  /*44a0*/  SHF.R.U64 R40, R42, 0x10, R43 ;  /* 0x000000102a287819 */ /* 0x000fe2000000122b */
[----:B------:R-:W-:Y:S01]  /*44b0*/  IMAD.U32 R108, R106, 0x10000, RZ ;  /* 0x000100006a6c7824 */ /* 0x000fe200078e00ff */
[----:B------:R-:W-:Y:S01]  /*44c0*/  PRMT R99, R107, 0x5410, R99 ;  /* 0x000054106b637816 */ /* 0x000fe20000000063 */
[----:B--2---:R-:W-:Y:S01]  /*44d0*/  IMAD.U32 R42, R11, 0x10000, RZ ;  /* 0x000100000b2a7824 */ /* 0x004fe200078e00ff */
[----:B------:R-:W-:Y:S01]  /*44e0*/  SHF.R.U32.HI R43, RZ, 0x10, R43 ;  /* 0x00000010ff2b7819 */ /* 0x000fe2000001162b */
[----:B------:R-:W-:Y:S01]  /*44f0*/  FMUL.FTZ R110, R103, R108 ;  /* 0x0000006c676e7220 */ /* 0x000fe20000410000 */
[----:B------:R-:W-:Y:S01]  /*4500*/  LOP3.LUT R101, R13, 0xffff0000, RZ, 0xc0, !PT ;  /* 0xffff00000d657812 */ /* 0x000fe200078ec0ff */
[----:B------:R-:W-:Y:S01]  /*4510*/  IMAD.U32 R13, R12, 0x10000, RZ ;  /* 0x000100000c0d7824 */ /* 0x000fe200078e00ff */
[----:B------:R-:W-:Y:S01]  /*4520*/  PRMT R104, R90, 0x5432, R100 ;  /* 0x000054325a687816 */ /* 0x000fe20000000064 */
[----:B------:R-:W-:Y:S01]  /*4530*/  IMAD.U32 R100, R99, 0x10000, RZ ;  /* 0x0001000063647824 */ /* 0x000fe200078e00ff */
[----:B------:R-:W-:-:S02]  /*4540*/  LOP3.LUT R106, R106, 0xffff0000, RZ, 0xc0, !PT ;  /* 0xffff00006a6a7812 */ /* 0x000fc400078ec0ff */
[----:B------:R-:W-:Y:S01]  /*4550*/  PRMT R105, R105, 0x5410, R43 ;  /* 0x0000541069697816 */ /* 0x000fe2000000002b */
[-C--:B------:R-:W-:Y:S01]  /*4560*/  FMUL.FTZ R112, R103, R100.reuse ;  /* 0x0000006467707220 */ /* 0x080fe20000410000 */
[----:B------:R-:W-:Y:S01]  /*4570*/  SHF.L.U32 R41, R9, 0x10, RZ ;  /* 0x0000001009297819 */ /* 0x000fe200000006ff */
[----:B------:R-:W-:Y:S01]  /*4580*/  IMAD.U32 R103, R104, 0x10000, RZ ;  /* 0x0001000068677824 */ /* 0x000fe200078e00ff */
[----:B------:R-:W-:Y:S01]  /*4590*/  LOP3.LUT R99, R99, 0xffff0000, RZ, 0xc0, !PT ;  /* 0xffff000063637812 */ /* 0x000fe200078ec0ff */
[----:B------:R-:W-:Y:S01]  /*45a0*/  IMAD.U32 R107, R105, 0x10000, RZ ;  /* 0x00010000696b7824 */ /* 0x000fe200078e00ff */
[----:B------:R-:W-:Y:S01]  /*45b0*/  LOP3.LUT R38, R9, 0xffff0000, RZ, 0xc0, !PT ;  /* 0xffff000009267812 */ /* 0x000fe200078ec0ff */
[----:B------:R-:W-:Y:S01]  /*45c0*/  FFMA.FTZ R43, R41, R100, -R110 ;  /* 0x00000064292b7223 */ /* 0x000fe2000001086e */
[----:B------:R-:W-:Y:S01]  /*45d0*/  PRMT R39, R109, 0x5410, R39 ;  /* 0x000054106d277816 */ /* 0x000fe20000000027 */
[----:B------:R-:W-:Y:S01]  /*45e0*/  FMUL.FTZ R109, R101, R106 ;  /* 0x0000006a656d7220 */ /* 0x000fe20000410000 */
[----:B------:R-:W-:Y:S01]  /*45f0*/  LOP3.LUT R15, R15, 0xffff0000, RZ, 0xc0, !PT ;  /* 0xffff00000f0f7812 */ /* 0x000fe200078ec0ff */
[-C--:B------:R-:W-:Y:S01]  /*4600*/  FMUL.FTZ R101, R101, R99.reuse ;  /* 0x0000006365657220 */ /* 0x080fe20000410000 */
[----:B------:R-:W-:Y:S01]  /*4610*/  LOP3.LUT R105, R105, 0xffff0000, RZ, 0xc0, !PT ;  /* 0xffff000069697812 */ /* 0x000fe200078ec0ff */
[----:B------:R-:W-:Y:S01]  /*4620*/  FFMA.FTZ R41, R41, R108, R112 ;  /* 0x0000006c29297223 */ /* 0x000fe20000010070 */
[----:B------:R-:W-:Y:S01]  /*4630*/  FFMA.FTZ R100, R38, R99, -R109 ;  /* 0x0000006326647223 */ /* 0x000fe2000001086d */
[C---:B------:R-:W-:Y:S01]  /*4640*/  FMUL.FTZ R99, R102.reuse, R107 ;  /* 0x0000006b66637220 */ /* 0x040fe20000410000 */
[----:B------:R-:W-:Y:S01]  /*4650*/  FMUL.FTZ R108, R102, R103 ;  /* 0x00000067666c7220 */ /* 0x000fe20000410000 */
[----:B------:R-:W-:Y:S01]  /*4660*/  LOP3.LUT R102, R104, 0xffff0000, RZ, 0xc0, !PT ;  /* 0xffff000068667812 */ /* 0x000fe200078ec0ff */
[----:B------:R-:W-:Y:S01]  /*4670*/  FFMA.FTZ R38, R38, R106, R101 ;  /* 0x0000006a26267223 */ /* 0x000fe20000010065 */
[----:B------:R-:W-:Y:S01]  /*4680*/  LOP3.LUT R36, R11, 0xffff0000, RZ, 0xc0, !PT ;  /* 0xffff00000b247812 */ /* 0x000fe200078ec0ff */
[----:B------:R-:W-:Y:S01]  /*4690*/  FMUL.FTZ R101, R15, R105 ;  /* 0x000000690f657220 */ /* 0x000fe20000410000 */
[----:B------:R-:W-:-:S02]  /*46a0*/  IMAD.U32 R104, R97, 0x10000, RZ ;  /* 0x0001000061687824 */ /* 0x000fc400078e00ff */
[----:B------:R-:W-:Y:S01]  /*46b0*/  FFMA.FTZ R99, R42, R103, -R99 ;  /* 0x000000672a637223 */ /* 0x000fe20000010863 */
[----:B------:R-:W-:Y:S02]  /*46c0*/  IMAD.U32 R106, R39, 0x10000, RZ ;  /* 0x00010000276a7824 */ /* 0x000fe400078e00ff */
[-C--:B------:R-:W-:Y:S01]  /*46d0*/  FMUL.FTZ R15, R15, R102.reuse ;  /* 0x000000660f0f7220 */ /* 0x080fe20000410000 */
[----:B------:R-:W-:Y:S01]  /*46e0*/  LOP3.LUT R12, R12, 0xffff0000, RZ, 0xc0, !PT ;  /* 0xffff00000c0c7812 */ /* 0x000fe200078ec0ff */
[----:B------:R-:W-:Y:S01]  /*46f0*/  FFMA.FTZ R42, R42, R107, R108 ;  /* 0x0000006b2a2a7223 */ /* 0x000fe2000001006c */
[----:B------:R-:W-:Y:S01]  /*4700*/  FFMA.FTZ R102, R36, R102, -R101 ;  /* 0x0000006624667223 */ /* 0x000fe20000010865 */
[----:B------:R-:W-:Y:S01]  /*4710*/  LOP3.LUT R39, R39, 0xffff0000, RZ, 0xc0, !PT ;  /* 0xffff000027277812 */ /* 0x000fe200078ec0ff */
[----:B------:R-:W-:Y:S01]  /*4720*/  IMAD.U32 R9, R8, 0x10000, RZ ;  /* 0x0001000008097824 */ /* 0x000fe200078e00ff */
[----:B------:R-:W-:Y:S01]  /*4730*/  LOP3.LUT R97, R97, 0xffff0000, RZ, 0xc0, !PT ;  /* 0xffff000061617812 */ /* 0x000fe200078ec0ff */
[----:B------:R-:W-:Y:S01]  /*4740*/  FMUL.FTZ R108, R13, R106 ;  /* 0x0000006a0d6c7220 */ /* 0x000fe20000410000 */
[----:B------:R-:W-:Y:S01]  /*4750*/  PRMT R98, R91, 0x5432, R98 ;  /* 0x000054325b627816 */ /* 0x000fe20000000062 */
[-C--:B------:R-:W-:Y:S01]  /*4760*/  FMUL.FTZ R101, R13, R104.reuse ;  /* 0x000000680d657220 */ /* 0x080fe20000410000 */
[----:B------:R-:W-:Y:S01]  /*4770*/  PRMT R40, R87, 0x5432, R40 ;  /* 0x0000543257287816 */ /* 0x000fe20000000028 */
[----:B------:R-:W-:Y:S01]  /*4780*/  FFMA.FTZ R13, R36, R105, R15 ;  /* 0x00000069240d7223 */ /* 0x000fe2000001000f */
[----:B------:R-:W-:Y:S01]  /*4790*/  LOP3.LUT R8, R8, 0xffff0000, RZ, 0xc0, !PT ;  /* 0xffff000008087812 */ /* 0x000fe200078ec0ff */
[C---:B------:R-:W-:Y:S01]  /*47a0*/  IMAD.U32 R11, R10.reuse, 0x10000, RZ ;  /* 0x000100000a0b7824 */ /* 0x040fe200078e00ff */
[----:B------:R-:W-:Y:S01]  /*47b0*/  LOP3.LUT R37, R10, 0xffff0000, RZ, 0xc0, !PT ;  /* 0xffff00000a257812 */ /* 0x000fe200078ec0ff */
[C---:B------:R-:W-:Y:S01]  /*47c0*/  FMUL.FTZ R103, R12.reuse, R39 ;  /* 0x000000270c677220 */ /* 0x040fe20000410000 */
[C---:B------:R-:W-:Y:S01]  /*47d0*/  FFMA.FTZ R15, R9.reuse, R104, -R108 ;  /* 0x00000068090f7223 */ /* 0x040fe2000001086c */
[----:B------:R-:W-:Y:S01]  /*47e0*/  FFMA.FTZ R101, R9, R106, R101 ;  /* 0x0000006a09657223 */ /* 0x000fe20000010065 */
[-C--:B------:R-:W-:Y:S01]  /*47f0*/  FMUL.FTZ R105, R12, R97.reuse ;  /* 0x000000610c697220 */ /* 0x080fe20000410000 */
[----:B------:R-:W-:Y:S01]  /*4800*/  SHF.L.U32 R10, R14, 0x10, RZ ;  /* 0x000000100e0a7819 */ /* 0x000fe200000006ff */
[----:B------:R-:W-:Y:S01]  /*4810*/  IMAD.U32 R9, R98, 0x10000, RZ ;  /* 0x0001000062097824 */ /* 0x000fe200078e00ff */
[----:B------:R-:W-:Y:S01]  /*4820*/  SHF.L.U32 R12, R40, 0x10, RZ ;  /* 0x00000010280c7819 */ /* 0x000fe200000006ff */
[----:B------:R-:W-:Y:S01]  /*4830*/  FFMA.FTZ R36, R8, R97, -R103 ;  /* 0x0000006108247223 */ /* 0x000fe20000010867 */
        /* <DEDUP_REMOVED lines=9> */
[----:B------:R-:W-:Y:S01]  /*48d0*/  FMUL.FTZ R97, R14, R98 ;  /* 0x000000620e617220 */ /* 0x000fe20000410000 */
[----:B------:R-:W-:Y:S01]  /*48e0*/  FFMA.FTZ R39, R11, R12, R39 ;  /* 0x0000000c0b277223 */ /* 0x000fe20000010027 */
        /* <DEDUP_REMOVED lines=13> */
.L_x_13314:
[----:B------:R-:W-:Y:S05]  /*49c0*/  BSYNC B2 ;  /* 0x0000000000027941 */ /* 0x000fea0003800000 */
.L_x_13313:
[----:B------:R-:W-:Y:S01]  /*49d0*/  ISETP.GE.AND P4, PT, R85, R86, PT ;  /* 0x000000565500720c */ /* 0x000fe20003f86270 */
[----:B--2---:R4:W-:-:S12]  /*49e0*/  ST.E.128 desc[UR42][R80.64], R8 ;  /* 0x0000000850007985 */ /* 0x0049d8000c101d2a */
[----:B------:R-:W-:-:S05]  /*49f0*/  @!P4 IMAD.WIDE R82, R85, 0x2, R82 ;  /* 0x000000025552c825 */ /* 0x000fca00078e0252 */
[----:B---3--:R4:W-:Y:S02]  /*4a00*/  @!P4 ST.E.128 desc[UR42][R82.64], R12 ;  /* 0x0000000c5200c985 */ /* 0x0089e4000c101d2a */
.L_x_13312:
[----:B------:R-:W-:Y:S05]  /*4a10*/  BSYNC B1 ;  /* 0x0000000000017941 */ /* 0x000fea0003800000 */
.L_x_13311:
[----:B------:R-:W-:-:S03]  /*4a20*/  UMOV UR4, 0xffffffff ;  /* 0xffffffff00047882 */ /* 0x000fc60000000000 */
[----:B------:R-:W-:Y:S05]  /*4a30*/  BRA.DIV UR4, `(.L_x_13315) ;  /* 0x0000012e04fc7947 */ /* 0x000fea000b800000 */
[----:B------:R0:W0:Y:S04]  /*4a40*/  SHFL.IDX PT, R39, R84, 0x1, 0x1c1f ;  /* 0x003c1f0054277f89 */ /* 0x00002800000e0000 */
[----:B------:R0:W0:Y:S02]  /*4a50*/  SHFL.IDX PT, R38, R79, 0x1, 0x1c1f ;  /* 0x003c1f004f267f89 */ /* 0x00002400000e0000 */
.L_x_13538:
[----:B----4-:R-:W-:-:S05]  /*4a60*/  VIADD R8, R153, 0x60 ;  /* 0x0000006099087836 */ /* 0x010fca0000000000 */
[----:B------:R-:W-:-:S13]  /*4a70*/  ISETP.GE.OR P4, PT, R8, R77, P1 ;  /* 0x0000004d0800720c */ /* 0x000fda0000f86670 */
[----:B------:R-:W-:Y:S05]  /*4a80*/  @P4 BRA `(.L_x_13298) ;  /* 0x0000000c00104947 */ /* 0x000fea0003800000 */
[----:B------:R-:W4:Y:S01]  /*4a90*/  LDL R10, [R1+0x24] ;  /* 0x00002400010a7983 */ /* 0x000f220000100800 */
[----:B------:R-:W-:Y:S01]  /*4aa0*/  SEL R88, R59, R88, !P0 ;  /* 0x000000583b587207 */ /* 0x000fe20004000000 */
[C---:B------:R-:W-:Y:S01]  /*4ab0*/  VIADD R8, R153.reuse, 0x60 ;  /* 0x0000006099087836 */ /* 0x040fe20000000000 */
[----:B------:R-:W-:Y:S01]  /*4ac0*/  IADD3 R11, R153, 0x60, RZ ;  /* 0x00000060990b7810 */ /* 0x000fe20007ffe0ff */
[----:B------:R-:W-:Y:S01]  /*4ad0*/  BSSY B1, `(.L_x_13316) ;  /* 0x0000074000017945 */ /* 0x000fe20003800000 */
[----:B------:R-:W-:Y:S01]  /*4ae0*/  SHF.R.S32.HI R9, RZ, 0x1f, R88 ;  /* 0x0000001fff097819 */ /* 0x000fe20000011458 */
[----:B------:R-:W-:Y:S01]  /*4af0*/  IMAD.SHL.U32 R8, R8, 0x40, RZ ;  /* 0x0000004008087824 */ /* 0x000fe200078e00ff */
[----:B0-----:R-:W-:Y:S01]  /*4b00*/  LEA R36, P4, R6, R38, 0x1 ;  /* 0x0000002606247211 */ /* 0x001fe200078808ff */
[----:B------:R-:W-:Y:S01]  /*4b10*/  IMAD.SHL.U32 R11, R11, 0x40, RZ ;  /* 0x000000400b0b7824 */ /* 0x000fe200078e00ff */
[----:B------:R-:W-:Y:S01]  /*4b20*/  LEA.HI R88, R9, R88, RZ, 0x4 ;  /* 0x0000005809587211 */ /* 0x000fe200078f20ff */
[----:B------:R-:W-:Y:S01]  /*4b30*/  IMAD R9, R19, 0x2000, R0 ;  /* 0x0000200013097824 */ /* 0x000fe200078e0200 */
[----:B------:R-:W-:-:S02]  /*4b40*/  LOP3.LUT R8, R8, 0x1c0, RZ, 0xc0, !PT ;  /* 0x000001c008087812 */ /* 0x000fc400078ec0ff */
[----:B------:R-:W-:Y:S01]  /*4b50*/  LEA.HI.SX32 R41, R88, R7, 0x1c ;  /* 0x0000000758297211 */ /* 0x000fe200078fe2ff */
[----:B------:R-:W-:Y:S01]  /*4b60*/  IMAD R9, R9, 0x2, R18 ;  /* 0x0000000209097824 */ /* 0x000fe200078e0212 */
[----:B------:R-:W-:Y:S02]  /*4b70*/  LOP3.LUT R11, R11, 0x1c0, RZ, 0xc0, !PT ;  /* 0x000001c00b0b7812 */ /* 0x000fe400078ec0ff */
[----:B------:R-:W-:Y:S01]  /*4b80*/  LEA.HI.X R37, R6, R39, R4, 0x1, P4 ;  /* 0x0000002706257211 */ /* 0x000fe200020f0c04 */
[----:B------:R-:W-:Y:S01]  /*4b90*/  IMAD.SHL.U32 R41, R41, 0x8, RZ ;  /* 0x0000000829297824 */ /* 0x000fe200078e00ff */
[----:B------:R-:W-:-:S04]  /*4ba0*/  SHF.R.U32.HI R11, RZ, 0x3, R11 ;  /* 0x00000003ff0b7819 */ /* 0x000fc8000001160b */
[----:B------:R-:W-:-:S04]  /*4bb0*/  LOP3.LUT R8, R8, 0x38, R41, 0xf8, !PT ;  /* 0x0000003808087812 */ /* 0x000fc800078ef829 */
[----:B------:R-:W-:-:S05]  /*4bc0*/  LOP3.LUT R8, R8, R11, RZ, 0x3c, !PT ;  /* 0x0000000b08087212 */ /* 0x000fca00078e3cff */
[----:B----4-:R-:W-:-:S05]  /*4bd0*/  IMAD.IADD R8, R10, 0x1, R8 ;  /* 0x000000010a087824 */ /* 0x010fca00078e0208 */
[----:B------:R-:W-:-:S05]  /*4be0*/  LEA R11, R19, R8, 0xd ;  /* 0x00000008130b7211 */ /* 0x000fca00078e68ff */
[----:B------:R-:W-:Y:S02]  /*4bf0*/  IMAD R12, R11, 0x2, R18 ;  /* 0x000000020b0c7824 */ /* 0x000fe400078e0212 */
[----:B------:R-:W0:Y:S04]  /*4c00*/  LDS.128 R8, [R9+0xe400] ;  /* 0x00e4000009087984 */ /* 0x000e280000000c00 */
[----:B------:R-:W4:Y:S01]  /*4c10*/  LDS.128 R12, [R12+0xe400] ;  /* 0x00e400000c0c7984 */ /* 0x000f220000000c00 */
[----:B------:R-:W-:Y:S05]  /*4c20*/  @P3 BRA `(.L_x_13317) ;  /* 0x0000000400783947 */ /* 0x000fea0003800000 */
[----:B---3--:R-:W-:Y:S01]  /*4c30*/  SHF.R.U32.HI R82, RZ, 0x10, R49 ;  /* 0x00000010ff527819 */ /* 0x008fe20000011631 */
[----:B----4-:R-:W-:Y:S01]  /*4c40*/  IMAD.U32 R42, R12, 0x10000, RZ ;  /* 0x000100000c2a7824 */ /* 0x010fe200078e00ff */
[--C-:B------:R-:W-:Y:S01]  /*4c50*/  SHF.R.U32.HI R88, RZ, 0x10, R45.reuse ;  /* 0x00000010ff587819 */ /* 0x100fe2000001162d */
[----:B0-----:R-:W-:Y:S01]  /*4c60*/  IMAD.U32 R40, R8, 0x10000, RZ ;  /* 0x0001000008287824 */ /* 0x001fe200078e00ff */
[----:B------:R-:W-:Y:S02]  /*4c70*/  PRMT R87, R87, 0x5410, R82 ;  /* 0x0000541057577816 */ /* 0x000fe40000000052 */
[----:B------:R-:W-:Y:S01]  /*4c80*/  SHF.R.U64 R85, R44, 0x10, R45 ;  /* 0x000000102c557819 */ /* 0x000fe2000000122d */
[----:B------:R-:W-:Y:S01]  /*4c90*/  IMAD.U32 R44, R9, 0x10000, RZ ;  /* 0x00010000092c7824 */ /* 0x000fe200078e00ff */
[----:B------:R-:W-:Y:S01]  /*4ca0*/  SHF.R.U64 R79, R50, 0x10, R51 ;  /* 0x00000010324f7819 */ /* 0x000fe20000001233 */
[----:B------:R-:W-:Y:S01]  /*4cb0*/  IMAD.U32 R50, R15, 0x10000, RZ ;  /* 0x000100000f327824 */ /* 0x000fe200078e00ff */
[----:B------:R-:W-:-:S02]  /*4cc0*/  PRMT R93, R93, 0x5410, R88 ;  /* 0x000054105d5d7816 */ /* 0x000fc40000000058 */
[----:B------:R-:W-:Y:S01]  /*4cd0*/  SHF.R.U64 R81, R48, 0x10, R49 ;  /* 0x0000001030517819 */ /* 0x000fe20000001231 */
[----:B------:R-:W-:Y:S01]  /*4ce0*/  IMAD.U32 R48, R13, 0x10000, RZ ;  /* 0x000100000d307824 */ /* 0x000fe200078e00ff */
[----:B------:R-:W-:Y:S01]  /*4cf0*/  LOP3.LUT R45, R15, 0xffff0000, RZ, 0xc0, !PT ;  /* 0xffff00000f2d7812 */ /* 0x000fe200078ec0ff */
[----:B------:R-:W-:Y:S01]  /*4d00*/  IMAD.U32 R15, R87, 0x10000, RZ ;  /* 0x00010000570f7824 */ /* 0x000fe200078e00ff */
[----:B------:R-:W-:Y:S02]  /*4d10*/  SHF.R.U32.HI R84, RZ, 0x10, R47 ;  /* 0x00000010ff547819 */ /* 0x000fe4000001162f */
[----:B------:R-:W-:Y:S01]  /*4d20*/  SHF.R.U32.HI R80, RZ, 0x10, R51 ;  /* 0x00000010ff507819 */ /* 0x000fe20000011633 */
[----:B------:R-:W-:Y:S01]  /*4d30*/  FMUL.FTZ R51, R48, R15 ;  /* 0x0000000f30337220 */ /* 0x000fe20000410000 */
[----:B------:R-:W-:Y:S01]  /*4d40*/  LOP3.LUT R49, R13, 0xffff0000, RZ, 0xc0, !PT ;  /* 0xffff00000d317812 */ /* 0x000fe200078ec0ff */
[----:B------:R-:W-:Y:S01]  /*4d50*/  IMAD.U32 R13, R93, 0x10000, RZ ;  /* 0x000100005d0d7824 */ /* 0x000fe200078e00ff */
[----:B------:R-:W-:-:S02]  /*4d60*/  PRMT R95, R95, 0x5410, R84 ;  /* 0x000054105f5f7816 */ /* 0x000fc40000000054 */
[----:B------:R-:W-:Y:S02]  /*4d70*/  PRMT R91, R91, 0x5410, R80 ;  /* 0x000054105b5b7816 */ /* 0x000fe40000000050 */
[----:B------:R-:W-:Y:S02]  /*4d80*/  LOP3.LUT R87, R87, 0xffff0000, RZ, 0xc0, !PT ;  /* 0xffff000057577812 */ /* 0x000fe400078ec0ff */
[----:B------:R-:W-:Y:S02]  /*4d90*/  LOP3.LUT R93, R93, 0xffff0000, RZ, 0xc0, !PT ;  /* 0xffff00005d5d7812 */ /* 0x000fe400078ec0ff */
[----:B------:R-:W-:Y:S01]  /*4da0*/  PRMT R92, R92, 0x5410, R79 ;  /* 0x000054105c5c7816 */ /* 0x000fe2000000004f */
[-C--:B------:R-:W-:Y:S01]  /*4db0*/  FMUL.FTZ R79, R48, R13.reuse ;  /* 0x0000000d304f7220 */ /* 0x080fe20000410000 */
[----:B--2---:R-:W-:Y:S01]  /*4dc0*/  SHF.R.U64 R83, R46, 0x10, R47 ;  /* 0x000000102e537819 */ /* 0x004fe2000000122f */
[----:B------:R-:W-:Y:S01]  /*4dd0*/  FFMA.FTZ R13, R44, R13, -R51 ;  /* 0x0000000d2c0d7223 */ /* 0x000fe20000010833 */
[----:B------:R-:W-:Y:S01]  /*4de0*/  PRMT R90, R90, 0x5410, R81 ;  /* 0x000054105a5a7816 */ /* 0x000fe20000000051 */
[----:B------:R-:W-:Y:S01]  /*4df0*/  IMAD.U32 R51, R91, 0x10000, RZ ;  /* 0x000100005b337824 */ /* 0x000fe200078e00ff */
[----:B------:R-:W-:Y:S01]  /*4e00*/  SHF.L.U32 R48, R95, 0x10, RZ ;  /* 0x000000105f307819 */ /* 0x000fe200000006ff */
[----:B------:R-:W-:Y:S01]  /*4e10*/  FMUL.FTZ R81, R49, R87 ;  /* 0x0000005731517220 */ /* 0x000fe20000410000 */
[----:B------:R-:W-:Y:S01]  /*4e20*/  LOP3.LUT R46, R9, 0xffff0000, RZ, 0xc0, !PT ;  /* 0xffff0000092e7812 */ /* 0x000fe200078ec0ff */
[----:B------:R-:W-:Y:S01]  /*4e30*/  FMUL.FTZ R49, R49, R93 ;  /* 0x0000005d31317220 */ /* 0x000fe20000410000 */
[----:B------:R-:W-:Y:S01]  /*4e40*/  FFMA.FTZ R15, R44, R15, R79 ;  /* 0x0000000f2c0f7223 */ /* 0x000fe2000001004f */
[C---:B------:R-:W-:Y:S01]  /*4e50*/  FMUL.FTZ R82, R50.reuse, R51 ;  /* 0x0000003332527220 */ /* 0x040fe20000410000 */
[-C--:B------:R-:W-:Y:S01]  /*4e60*/  FMUL.FTZ R84, R50, R48.reuse ;  /* 0x0000003032547220 */ /* 0x080fe20000410000 */
[----:B------:R-:W-:Y:S01]  /*4e70*/  SHF.L.U32 R47, R11, 0x10, RZ ;  /* 0x000000100b2f7819 */ /* 0x000fe200000006ff */
[C---:B------:R-:W-:Y:S01]  /*4e80*/  FFMA.FTZ R44, R46.reuse, R93, -R81 ;  /* 0x0000005d2e2c7223 */ /* 0x040fe20000010851 */
[----:B------:R-:W-:Y:S01]  /*4e90*/  FFMA.FTZ R50, R46, R87, R49 ;  /* 0x000000572e327223 */ /* 0x000fe20000010031 */
[----:B------:R-:W-:Y:S01]  /*4ea0*/  PRMT R94, R94, 0x5410, R85 ;  /* 0x000054105e5e7816 */ /* 0x000fe20000000055 */
[----:B------:R-:W-:Y:S01]  /*4eb0*/  IMAD.U32 R49, R90, 0x10000, RZ ;  /* 0x000100005a317824 */ /* 0x000fe200078e00ff */
[----:B------:R-:W-:Y:S01]  /*4ec0*/  LOP3.LUT R80, R91, 0xffff0000, RZ, 0xc0, !PT ;  /* 0xffff00005b507812 */ /* 0x000fe200078ec0ff */
[----:B------:R-:W-:Y:S01]  /*4ed0*/  FFMA.FTZ R82, R47, R48, -R82 ;  /* 0x000000302f527223 */ /* 0x000fe20000010852 */
[----:B------:R-:W-:Y:S01]  /*4ee0*/  LOP3.LUT R46, R95, 0xffff0000, RZ, 0xc0, !PT ;  /* 0xffff00005f2e7812 */ /* 0x000fe200078ec0ff */
[----:B------:R-:W-:Y:S01]  /*4ef0*/  FFMA.FTZ R84, R47, R51, R84 ;  /* 0x000000332f547223 */ /* 0x000fe20000010054 */
[----:B------:R-:W-:Y:S01]  /*4f00*/  LOP3.LUT R43, R11, 0xffff0000, RZ, 0xc0, !PT ;  /* 0xffff00000b2b7812 */ /* 0x000fe200078ec0ff */
[----:B------:R-:W-:Y:S01]  /*4f10*/  FMUL.FTZ R48, R45, R80 ;  /* 0x000000502d307220 */ /* 0x000fe20000410000 */
[----:B------:R-:W-:-:S02]  /*4f20*/  IMAD.U32 R47, R94, 0x10000, RZ ;  /* 0x000100005e2f7824 */ /* 0x000fc400078e00ff */
[-C--:B------:R-:W-:Y:S01]  /*4f30*/  FMUL.FTZ R88, R45, R46.reuse ;  /* 0x0000002e2d587220 */ /* 0x080fe20000410000 */
[----:B------:R-:W-:Y:S01]  /*4f40*/  LOP3.LUT R12, R12, 0xffff0000, RZ, 0xc0, !PT ;  /* 0xffff00000c0c7812 */ /* 0x000fe200078ec0ff */
[----:B------:R-:W-:Y:S01]  /*4f50*/  FMUL.FTZ R79, R42, R49 ;  /* 0x000000312a4f7220 */ /* 0x000fe20000410000 */
[----:B------:R-:W-:Y:S01]  /*4f60*/  LOP3.LUT R51, R90, 0xffff0000, RZ, 0xc0, !PT ;  /* 0xffff00005a337812 */ /* 0x000fe200078ec0ff */
[-C--:B------:R-:W-:Y:S01]  /*4f70*/  FMUL.FTZ R42, R42, R47.reuse ;  /* 0x0000002f2a2a7220 */ /* 0x080fe20000410000 */
[----:B------:R-:W-:Y:S01]  /*4f80*/  LOP3.LUT R45, R94, 0xffff0000, RZ, 0xc0, !PT ;  /* 0xffff00005e2d7812 */ /* 0x000fe200078ec0ff */
[C---:B------:R-:W-:Y:S01]  /*4f90*/  FFMA.FTZ R81, R43.reuse, R46, -R48 ;  /* 0x0000002e2b517223 */ /* 0x040fe20000010830 */
[----:B------:R-:W-:Y:S01]  /*4fa0*/  PRMT R96, R96, 0x5410, R83 ;  /* 0x0000541060607816 */ /* 0x000fe20000000053 */
[----:B------:R-:W-:Y:S01]  /*4fb0*/  FFMA.FTZ R83, R43, R80, R88 ;  /* 0x000000502b537223 */ /* 0x000fe20000010058 */
[----:B------:R-:W-:Y:S01]  /*4fc0*/  FFMA.FTZ R79, R40, R47, -R79 ;  /* 0x0000002f284f7223 */ /* 0x000fe2000001084f */
[C---:B------:R-:W-:Y:S01]  /*4fd0*/  IMAD.U32 R9, R10.reuse, 0x10000, RZ ;  /* 0x000100000a097824 */ /* 0x040fe200078e00ff */
[----:B------:R-:W-:Y:S01]  /*4fe0*/  LOP3.LUT R11, R10, 0xffff0000, RZ, 0xc0, !PT ;  /* 0xffff00000a0b7812 */ /* 0x000fe200078ec0ff */
[C---:B------:R-:W-:Y:S01]  /*4ff0*/  FMUL.FTZ R43, R12.reuse, R51 ;  /* 0x000000330c2b7220 */ /* 0x040fe20000410000 */
[----:B------:R-:W-:Y:S01]  /*5000*/  FMUL.FTZ R47, R12, R45 ;  /* 0x0000002d0c2f7220 */ /* 0x000fe20000410000 */
[----:B------:R-:W-:Y:S01]  /*5010*/  LOP3.LUT R8, R8, 0xffff0000, RZ, 0xc0, !PT ;  /* 0xffff000008087812 */ /* 0x000fe200078ec0ff */
[C---:B------:R-:W-:Y:S01]  /*5020*/  IMAD.U32 R10, R14.reuse, 0x10000, RZ ;  /* 0x000100000e0a7824 */ /* 0x040fe200078e00ff */
[----:B------:R-:W-:Y:S01]  /*5030*/  LOP3.LUT R14, R14, 0xffff0000, RZ, 0xc0, !PT ;  /* 0xffff00000e0e7812 */ /* 0x000fe200078ec0ff */
[----:B------:R-:W-:-:S02]  /*5040*/  IMAD.U32 R12, R96, 0x10000, RZ ;  /* 0x00010000600c7824 */ /* 0x000fc400078e00ff */
[----:B------:R-:W-:Y:S01]  /*5050*/  FFMA.FTZ R42, R40, R49, R42 ;  /* 0x00000031282a7223 */ /* 0x000fe2000001002a */
[----:B------:R-:W-:Y:S01]  /*5060*/  LOP3.LUT R96, R96, 0xffff0000, RZ, 0xc0, !PT ;  /* 0xffff000060607812 */ /* 0x000fe200078ec0ff */
[C---:B------:R-:W-:Y:S01]  /*5070*/  IMAD.U32 R40, R92.reuse, 0x10000, RZ ;  /* 0x000100005c287824 */ /* 0x040fe200078e00ff */
[----:B------:R-:W-:Y:S01]  /*5080*/  LOP3.LUT R92, R92, 0xffff0000, RZ, 0xc0, !PT ;  /* 0xffff00005c5c7812 */ /* 0x000fe200078ec0ff */
[C---:B------:R-:W-:Y:S01]  /*5090*/  FFMA.FTZ R46, R8.reuse, R45, -R43 ;  /* 0x0000002d082e7223 */ /* 0x040fe2000001082b */
        /* <DEDUP_REMOVED lines=17> */
[----:B------:R-:W-:Y:S01]  /*51b0*/  IMAD.MOV.U32 R8, RZ, RZ, R12 ;  /* 0x000000ffff087224 */ /* 0x000fe200078e000c */
[----:B------:R-:W-:Y:S01]  /*51c0*/  MOV R12, R14 ;  /* 0x0000000e000c7202 */ /* 0x000fe20000000f00 */
[----:B------:R-:W-:Y:S02]  /*51d0*/  IMAD.MOV.U32 R9, RZ, RZ, R13 ;  /* 0x000000ffff097224 */ /* 0x000fe400078e000d */
[----:B------:R-:W-:Y:S02]  /*51e0*/  IMAD.MOV.U32 R13, RZ, RZ, R15 ;  /* 0x000000ffff0d7224 */ /* 0x000fe400078e000f */
[----:B------:R-:W-:Y:S02]  /*51f0*/  IMAD.MOV.U32 R14, RZ, RZ, R82 ;  /* 0x000000ffff0e7224 */ /* 0x000fe400078e0052 */
[----:B------:R-:W-:-:S07]  /*5200*/  IMAD.MOV.U32 R15, RZ, RZ, R83 ;  /* 0x000000ffff0f7224 */ /* 0x000fce00078e0053 */
.L_x_13317:
[----:B------:R-:W-:Y:S05]  /*5210*/  BSYNC B1 ;  /* 0x0000000000017941 */ /* 0x000fea0003800000 */
.L_x_13316:
        /* <DEDUP_REMOVED lines=8> */
.L_x_13279:
[----:B------:R-:W-:-:S06]  /*52a0*/  UISETP.NE.AND UP0, UPT, UR39, 0x3, UPT ;  /* 0x000000032700788c */ /* 0x000fcc000bf05270 */
[----:B------:R-:W-:-:S13]  /*52b0*/  PLOP3.LUT P5, PT, PT, PT, UP0, 0x80, 0x0 ;  /* 0x000000000000781c */ /* 0x000fda0003faf008 */
[----:B------:R-:W-:Y:S05]  /*52c0*/  @!P5 BRA `(.L_x_13318) ;  /* 0x000000000004d947 */ /* 0x000fea0003800000 */
[----:B------:R-:W-:Y:S01]  /*52d0*/  BPT.TRAP 0x1 ;  /* 0x000000040000795c */ /* 0x000fe20000300000 */
.L_x_13318:
[----:B------:R-:W-:Y:S01]  /*52e0*/  IMAD R70, R19, 0x8, R18 ;  /* 0x0000000813467824 */ /* 0x000fe200078e0212 */
[----:B------:R-:W-:Y:S01]  /*52f0*/  SHF.L.U32 R78, R155, 0x1f, RZ ;  /* 0x0000001f9b4e7819 */ /* 0x000fe200000006ff */
[----:B------:R-:W-:Y:S01]  /*5300*/  BSSY B1, `(.L_x_13319) ;  /* 0x0000004000017945 */ /* 0x000fe20003800000 */
[----:B------:R-:W-:Y:S02]  /*5310*/  SHF.R.S32.HI R75, RZ, 0x1f, R74 ;  /* 0x0000001fff4b7819 */ /* 0x000fe4000001144a */
[----:B------:R-:W0:Y:S02]  /*5320*/  SYNCS.PHASECHK.TRANS64.TRYWAIT P3, [R70+URZ+0x16890], R78 ;  /* 0x0168904e460075a7 */ /* 0x000e24000806017f */
[----:B0-----:R-:W-:Y:S05]  /*5330*/  @!P3 BRA `(.L_x_13320) ;  /* 0x000001280008b947 */ /* 0x001fea0003800000 */
.L_x_13539:
[----:B------:R-:W-:Y:S05]  /*5340*/  BSYNC B1 ;  /* 0x0000000000017941 */ /* 0x000fea0003800000 */
.L_x_13319:
        /* <DEDUP_REMOVED lines=25> */
.L_x_13543:
[----:B------:R-:W-:Y:S04]  /*54e0*/  BSSY B1, `(.L_x_13322) ;  /* 0x000000d000017945 */ /* 0x000fe80003800000 */
[----:B------:R-:W-:Y:S05]  /*54f0*/  @!P3 BRA `(.L_x_13323) ;  /* 0x00000000002cb947 */ /* 0x000fea0003800000 */
[----:B------:R-:W-:Y:S02]  /*5500*/  ULDC UR4, c[0x0][0x2f4] ;  /* 0x0000bd0000047ab9 */ /* 0x000fe40000000800 */
[----:B------:R-:W-:-:S13]  /*5510*/  ISETP.GE.AND P3, PT, R16, UR4, PT ;  /* 0x0000000410007c0c */ /* 0x000fda000bf66270 */
[----:B---3--:R-:W-:-:S04]  /*5520*/  @!P3 LEA R14, P4, R16, R37, 0x1 ;  /* 0x00000025100eb211 */ /* 0x008fc800078808ff */
[----:B--2---:R-:W-:Y:S02]  /*5530*/  @!P3 LEA.HI.X R15, R16, R9, R17, 0x1, P4 ;  /* 0x00000009100fb211 */ /* 0x004fe400020f0c11 */
[----:B------:R-:W-:-:S13]  /*5540*/  ISETP.GE.AND P4, PT, R2, UR4, PT ;  /* 0x0000000402007c0c */ /* 0x000fda000bf86270 */
[----:B------:R-:W-:-:S04]  /*5550*/  @!P4 LEA R12, P6, R2, R37, 0x1 ;  /* 0x00000025020cc211 */ /* 0x000fc800078c08ff */
[----:B------:R-:W-:Y:S02]  /*5560*/  @!P4 LEA.HI.X R13, R2, R9, R154, 0x1, P6 ;  /* 0x00000009020dc211 */ /* 0x000fe400030f0c9a */
[----:B------:R-:W2:Y:S04]  /*5570*/  @!P3 LDS.128 R8, [R72+0xe000] ;  /* 0x00e000004808b984 */ /* 0x000ea80000000c00 */
[----:B--2---:R-:W-:Y:S04]  /*5580*/  @!P3 ST.E.128 desc[UR42][R14.64], R8 ;  /* 0x000000080e00b985 */ /* 0x004fe8000c101d2a */
[----:B------:R-:W2:Y:S04]  /*5590*/  @!P4 LDS.128 R8, [R71+0xe000] ;  /* 0x00e000004708c984 */ /* 0x000ea80000000c00 */
[----:B--2---:R4:W-:Y:S02]  /*55a0*/  @!P4 ST.E.128 desc[UR42][R12.64], R8 ;  /* 0x000000080c00c985 */ /* 0x0049e4000c101d2a */
.L_x_13323:
[----:B------:R-:W-:Y:S05]  /*55b0*/  BSYNC B1 ;  /* 0x0000000000017941 */ /* 0x000fea0003800000 */
.L_x_13322:
[----:B------:R-:W-:-:S03]  /*55c0*/  UMOV UR4, 0xffffffff ;  /* 0xffffffff00047882 */ /* 0x000fc60000000000 */
[----:B------:R-:W-:Y:S05]  /*55d0*/  BRA.DIV UR4, `(.L_x_13324) ;  /* 0x0000012604c07947 */ /* 0x000fea000b800000 */
[----:B--2-4-:R2:W4:Y:S04]  /*55e0*/  SHFL.IDX PT, R9, R38, 0x1, 0x1c1f ;  /* 0x003c1f0026097f89 */ /* 0x01452800000e0000 */
[----:B---3--:R2:W3:Y:S02]  /*55f0*/  SHFL.IDX PT, R37, R36, 0x1, 0x1c1f ;  /* 0x003c1f0024257f89 */ /* 0x0084e400000e0000 */
.L_x_13547:
[----:B------:R-:W-:-:S13]  /*5600*/  ISETP.GE.AND P3, PT, R39, 0x61, PT ;  /* 0x000000612700780c */ /* 0x000fda0003f66270 */
[----:B------:R-:W-:Y:S05]  /*5610*/  @!P3 BRA `(.L_x_13298) ;  /* 0x00000000002cb947 */ /* 0x000fea0003800000 */
[----:B------:R-:W-:Y:S02]  /*5620*/  ULDC UR4, c[0x0][0x2f4] ;  /* 0x0000bd0000047ab9 */ /* 0x000fe40000000800 */
[----:B------:R-:W-:-:S13]  /*5630*/  ISETP.GE.AND P3, PT, R16, UR4, PT ;  /* 0x0000000410007c0c */ /* 0x000fda000bf66270 */
[----:B---3--:R-:W-:-:S04]  /*5640*/  @!P3 LEA R14, P4, R16, R37, 0x1 ;  /* 0x00000025100eb211 */ /* 0x008fc800078808ff */
[----:B----4-:R-:W-:Y:S02]  /*5650*/  @!P3 LEA.HI.X R15, R16, R9, R17, 0x1, P4 ;  /* 0x00000009100fb211 */ /* 0x010fe400020f0c11 */
[----:B------:R-:W-:-:S13]  /*5660*/  ISETP.GE.AND P4, PT, R2, UR4, PT ;  /* 0x0000000402007c0c */ /* 0x000fda000bf86270 */
[----:B------:R-:W-:-:S04]  /*5670*/  @!P4 LEA R12, P6, R2, R37, 0x1 ;  /* 0x00000025020cc211 */ /* 0x000fc800078c08ff */
[----:B------:R-:W-:Y:S02]  /*5680*/  @!P4 LEA.HI.X R13, R2, R9, R154, 0x1, P6 ;  /* 0x00000009020dc211 */ /* 0x000fe400030f0c9a */
[----:B------:R-:W3:Y:S04]  /*5690*/  @!P3 LDS.128 R8, [R72+0x11000] ;  /* 0x011000004808b984 */ /* 0x000ee80000000c00 */
[----:B---3--:R-:W-:Y:S04]  /*56a0*/  @!P3 ST.E.128 desc[UR42][R14.64], R8 ;  /* 0x000000080e00b985 */ /* 0x008fe8000c101d2a */
[----:B------:R-:W3:Y:S04]  /*56b0*/  @!P4 LDS.128 R8, [R71+0x11000] ;  /* 0x011000004708c984 */ /* 0x000ee80000000c00 */
[----:B---3--:R3:W-:Y:S02]  /*56c0*/  @!P4 ST.E.128 desc[UR42][R12.64], R8 ;  /* 0x000000080c00c985 */ /* 0x0087e4000c101d2a */
.L_x_13298:
[----:B------:R-:W-:Y:S05]  /*56d0*/  BSYNC B0 ;  /* 0x0000000000007941 */ /* 0x000fea0003800000 */
.L_x_13278:
[----:B0--34-:R-:W0:Y:S01]  /*56e0*/  S2R R8, SR_TID.X ;  /* 0x0000000000087919 */ /* 0x019e220000002100 */
        /* <DEDUP_REMOVED lines=8> */
[----:B---3--:R3:W-:Y:S01]  /*5770*/  BAR.SYNC.DEFER_BLOCKING R61, 0x80 ;  /* 0x0002003d0000751d */ /* 0x0087e20000010000 */
[----:B0-----:R-:W-:-:S13]  /*5780*/  LOP3.LUT P3, RZ, R8, 0x7f, RZ, 0xc0, !PT ;  /* 0x0000007f08ff7812 */ /* 0x001fda000786c0ff */
[----:B------:R-:W-:-:S05]  /*5790*/  @!P3 VIADD R8, R70, 0x168a0 ;  /* 0x000168a04608b836 */ /* 0x000fca0000000000 */
[----:B------:R-:W-:-:S04]  /*57a0*/  @!P3 PRMT R8, RZ, 0x654, R8 ;  /* 0x00000654ff08b816 */ /* 0x000fc80000000008 */
[----:B------:R3:W-:Y:S01]  /*57b0*/  @!P3 SYNCS.ARRIVE.TRANS64.RED.A1T0 RZ, [R8+URZ], RZ ;  /* 0x000000ff08ffb9a7 */ /* 0x0007e2000810043f */
[----:B------:R-:W-:Y:S05]  /*57c0*/  @!P5 BRA `(.L_x_13326) ;  /* 0x000000000004d947 */ /* 0x000fea0003800000 */
[----:B------:R-:W-:Y:S01]  /*57d0*/  BPT.TRAP 0x1 ;  /* 0x000000040000795c */ /* 0x000fe20000300000 */
.L_x_13326:
[----:B------:R-:W-:Y:S05]  /*57e0*/  BSYNC B0 ;  /* 0x0000000000007941 */ /* 0x000fea0003800000 */
.L_x_13325:
[----:B------:R-:W0:Y:S01]  /*57f0*/  SYNCS.PHASECHK.TRANS64.TRYWAIT P4, [R70+URZ+0x168b0], R78 ;  /* 0x0168b04e460075a7 */ /* 0x000e22000808017f */
[----:B------:R-:W-:Y:S01]  /*5800*/  ULDC UR40, c[0x0][0x2f4] ;  /* 0x0000bd0000287ab9 */ /* 0x000fe20000000800 */
[----:B------:R-:W-:Y:S04]  /*5810*/  BSSY B0, `(.L_x_13327) ;  /* 0x0000002000007945 */ /* 0x000fe80003800000 */
[----:B0-----:R-:W-:Y:S05]  /*5820*/  @!P4 BRA `(.L_x_13328) ;  /* 0x000001240078c947 */ /* 0x001fea0003800000 */
.L_x_13548:
[----:B------:R-:W-:Y:S05]  /*5830*/  BSYNC B0 ;  /* 0x0000000000007941 */ /* 0x000fea0003800000 */
.L_x_13327:
[----:B------:R-:W-:Y:S01]  /*5840*/  ULDC.64 UR4, c[0x0][0x328] ;  /* 0x0000ca0000047ab9 */ /* 0x000fe20000000a00 */
[----:B------:R-:W-:Y:S01]  /*5850*/  ULDC.64 UR6, c[0x0][0x318] ;  /* 0x0000c60000067ab9 */ /* 0x000fe20000000a00 */
[----:B------:R-:W-:Y:S01]  /*5860*/  IMAD R75, R75, UR4, RZ ;  /* 0x000000044b4b7c24 */ /* 0x000fe2000f8e02ff */
[----:B------:R-:W-:Y:S01]  /*5870*/  BSSY B0, `(.L_x_13329) ;  /* 0x000001d000007945 */ /* 0x000fe20003800000 */
[----:B---3--:R-:W-:-:S04]  /*5880*/  IMAD.WIDE.U32 R8, R74, UR4, RZ ;  /* 0x000000044a087c25 */ /* 0x008fc8000f8e00ff */
        /* <DEDUP_REMOVED lines=11> */
[----:B-12---:R-:W-:-:S04]  /*5940*/  LEA R36, P4, R8, UR6, 0x1 ;  /* 0x0000000608247c11 */ /* 0x006fc8000f8808ff */
[----:B------:R-:W-:Y:S01]  /*5950*/  LEA.HI.X R37, R8, UR7, R9, 0x1, P4 ;  /* 0x0000000708257c11 */ /* 0x000fe2000a0f0c09 */
[----:B------:R1:W2:Y:S01]  /*5960*/  SHFL.IDX PT, R13, R36, RZ, 0x1c1f ;  /* 0x001c1fff240d7589 */ /* 0x0002a200000e0000 */
[----:B------:R-:W-:-:S03]  /*5970*/  ISETP.GE.AND P4, PT, R77, 0x1, PT ;  /* 0x000000014d00780c */ /* 0x000fc60003f86270 */
[----:B------:R1:W3:Y:S10]  /*5980*/  SHFL.IDX PT, R9, R37, RZ, 0x1c1f ;  /* 0x001c1fff25097589 */ /* 0x0002f400000e0000 */
[----:B-1----:R-:W-:Y:S05]  /*5990*/  @!P4 BRA `(.L_x_13330) ;  /* 0x000000000028c947 */ /* 0x002fea0003800000 */
[----:B------:R-:W-:-:S13]  /*59a0*/  ISETP.GE.AND P4, PT, R16, UR40, PT ;  /* 0x0000002810007c0c */ /* 0x000fda000bf86270 */
[----:B--2---:R-:W-:-:S04]  /*59b0*/  @!P4 LEA R14, P5, R16, R13, 0x1 ;  /* 0x0000000d100ec211 */ /* 0x004fc800078a08ff */
[----:B---3--:R-:W-:Y:S02]  /*59c0*/  @!P4 LEA.HI.X R15, R16, R9, R17, 0x1, P5 ;  /* 0x00000009100fc211 */ /* 0x008fe400028f0c11 */
[----:B------:R-:W-:-:S13]  /*59d0*/  ISETP.GE.AND P5, PT, R2, UR40, PT ;  /* 0x0000002802007c0c */ /* 0x000fda000bfa6270 */
[----:B------:R-:W-:-:S04]  /*59e0*/  @!P5 LEA R12, P6, R2, R13, 0x1 ;  /* 0x0000000d020cd211 */ /* 0x000fc800078c08ff */
[----:B------:R-:W-:Y:S02]  /*59f0*/  @!P5 LEA.HI.X R13, R2, R9, R154, 0x1, P6 ;  /* 0x00000009020dd211 */ /* 0x000fe400030f0c9a */
[----:B------:R-:W1:Y:S04]  /*5a00*/  @!P4 LDS.128 R8, [R72] ;  /* 0x000000004808c984 */ /* 0x000e680000000c00 */
[----:B-1----:R-:W-:Y:S04]  /*5a10*/  @!P4 ST.E.128 desc[UR42][R14.64], R8 ;  /* 0x000000080e00c985 */ /* 0x002fe8000c101d2a */
[----:B------:R-:W1:Y:S04]  /*5a20*/  @!P5 LDS.128 R8, [R71] ;  /* 0x000000004708d984 */ /* 0x000e680000000c00 */
[----:B-1----:R1:W-:Y:S02]  /*5a30*/  @!P5 ST.E.128 desc[UR42][R12.64], R8 ;  /* 0x000000080c00d985 */ /* 0x0023e4000c101d2a */
.L_x_13330:
[----:B------:R-:W-:Y:S05]  /*5a40*/  BSYNC B0 ;  /* 0x0000000000007941 */ /* 0x000fea0003800000 */
.L_x_13329:
[----:B------:R-:W-:Y:S01]  /*5a50*/  ISETP.GE.AND P4, PT, R77, 0x61, PT ;  /* 0x000000614d00780c */ /* 0x000fe20003f86270 */
[----:B------:R-:W4:Y:S01]  /*5a60*/  SHFL.IDX PT, R37, R37, 0x1, 0x1c1f ;  /* 0x003c1f0025257f89 */ /* 0x000f2200000e0000 */
[----:B------:R-:W-:Y:S03]  /*5a70*/  BSSY B0, `(.L_x_13331) ;  /* 0x000000d000007945 */ /* 0x000fe60003800000 */
[----:B-12---:R1:W2:Y:S08]  /*5a80*/  SHFL.IDX PT, R13, R36, 0x1, 0x1c1f ;  /* 0x003c1f00240d7f89 */ /* 0x0062b000000e0000 */
[----:B-1----:R-:W-:Y:S05]  /*5a90*/  @!P4 BRA `(.L_x_13332) ;  /* 0x000000000028c947 */ /* 0x002fea0003800000 */
[----:B------:R-:W-:-:S13]  /*5aa0*/  ISETP.GE.AND P4, PT, R16, UR40, PT ;  /* 0x0000002810007c0c */ /* 0x000fda000bf86270 */
[----:B---3--:R-:W1:Y:S01]  /*5ab0*/  @!P4 LDS.128 R8, [R72+0x3000] ;  /* 0x003000004808c984 */ /* 0x008e620000000c00 */
[----:B--2---:R-:W-:-:S04]  /*5ac0*/  @!P4 LEA R14, P5, R16, R13, 0x1 ;  /* 0x0000000d100ec211 */ /* 0x004fc800078a08ff */
[----:B----4-:R-:W-:Y:S02]  /*5ad0*/  @!P4 LEA.HI.X R15, R16, R37, R17, 0x1, P5 ;  /* 0x00000025100fc211 */ /* 0x010fe400028f0c11 */
[----:B------:R-:W-:-:S13]  /*5ae0*/  ISETP.GE.AND P5, PT, R2, UR40, PT ;  /* 0x0000002802007c0c */ /* 0x000fda000bfa6270 */
[----:B------:R-:W-:-:S04]  /*5af0*/  @!P5 LEA R12, P6, R2, R13, 0x1 ;  /* 0x0000000d020cd211 */ /* 0x000fc800078c08ff */
[----:B------:R-:W-:Y:S01]  /*5b00*/  @!P5 LEA.HI.X R13, R2, R37, R154, 0x1, P6 ;  /* 0x00000025020dd211 */ /* 0x000fe200030f0c9a */
[----:B-1----:R-:W-:Y:S04]  /*5b10*/  @!P4 ST.E.128 desc[UR42][R14.64], R8 ;  /* 0x000000080e00c985 */ /* 0x002fe8000c101d2a */
[----:B------:R-:W1:Y:S04]  /*5b20*/  @!P5 LDS.128 R8, [R71+0x3000] ;  /* 0x003000004708d984 */ /* 0x000e680000000c00 */
[----:B-1----:R1:W-:Y:S02]  /*5b30*/  @!P5 ST.E.128 desc[UR42][R12.64], R8 ;  /* 0x000000080c00d985 */ /* 0x0023e4000c101d2a */
.L_x_13332:
[----:B------:R-:W-:Y:S05]  /*5b40*/  BSYNC B0 ;  /* 0x0000000000007941 */ /* 0x000fea0003800000 */
.L_x_13331:
[----:B-1----:R-:W5:Y:S01]  /*5b50*/  LDL R8, [R1] ;  /* 0x0000000001087983 */ /* 0x002f620000100800 */
[----:B0-----:R-:W-:Y:S01]  /*5b60*/  @!P3 IADD3 R70, R70, 0x168c0, RZ ;  /* 0x000168c04646b810 */ /* 0x001fe20007ffe0ff */
[----:B------:R-:W-:Y:S01]  /*5b70*/  VIADD R19, R19, 0x1 ;  /* 0x0000000113137836 */ /* 0x000fe20000000000 */
[----:B------:R-:W-:Y:S01]  /*5b80*/  @!PT LDS RZ, [RZ] ;  /* 0x00000000fffff984 */ /* 0x000fe20000000800 */
[----:B------:R-:W-:Y:S01]  /*5b90*/  @!PT LDS RZ, [RZ] ;  /* 0x00000000fffff984 */ /* 0x000fe20000000800 */
[----:B------:R-:W-:Y:S01]  /*5ba0*/  @!PT LDS RZ, [RZ] ;  /* 0x00000000fffff984 */ /* 0x000fe20000000800 */
[----:B------:R-:W-:Y:S01]  /*5bb0*/  @!PT LDS RZ, [RZ] ;  /* 0x00000000fffff984 */ /* 0x000fe20000000800 */
[----:B------:R0:W-:Y:S06]  /*5bc0*/  MEMBAR.ALL.CTA ;  /* 0x0000000000007992 */ /* 0x0001ec0000008000 */
[----:B0-----:R-:W0:Y:S01]  /*5bd0*/  FENCE.VIEW.ASYNC.S ;  /* 0x00000000000073c6 */ /* 0x001e220000000000 */
[----:B------:R-:W-:Y:S01]  /*5be0*/  @!P3 PRMT R70, RZ, 0x654, R70 ;  /* 0x00000654ff46b816 */ /* 0x000fe20000000046 */
[----:B0-----:R0:W-:Y:S06]  /*5bf0*/  BAR.SYNC.DEFER_BLOCKING R61, 0x80 ;  /* 0x0002003d0000751d */ /* 0x0011ec0000010000 */
[----:B------:R0:W-:Y:S01]  /*5c00*/  @!P3 SYNCS.ARRIVE.TRANS64.RED.A1T0 RZ, [R70+URZ], RZ ;  /* 0x000000ff46ffb9a7 */ /* 0x0001e2000810043f */
[----:B------:R-:W-:-:S04]  /*5c10*/  ISETP.NE.AND P3, PT, R19, 0x2, PT ;  /* 0x000000021300780c */ /* 0x000fc80003f65270 */
[----:B------:R-:W-:Y:S02]  /*5c20*/  SEL R19, R19, RZ, P3 ;  /* 0x000000ff13137207 */ /* 0x000fe40001800000 */
[----:B-----5:R-:W-:Y:S02]  /*5c30*/  LOP3.LUT P4, RZ, R8, 0x1, RZ, 0xc0, !PT ;  /* 0x0000000108ff7812 */ /* 0x020fe4000788c0ff */
[----:B------:R-:W-:-:S04]  /*5c40*/  SEL R8, RZ, 0x1, P3 ;  /* 0x00000001ff087807 */ /* 0x000fc80001800000 */
[----:B------:R-:W-:-:S07]  /*5c50*/  LOP3.LUT R155, R155, R8, RZ, 0x3c, !PT ;  /* 0x000000089b9b7212 */ /* 0x000fce00078e3cff */
[----:B0-----:R-:W-:Y:S05]  /*5c60*/  @P4 BRA `(.L_x_13333) ;  /* 0xffffffc400744947 */ /* 0x001fea000383ffff */
[----:B---3--:R-:W0:Y:S01]  /*5c70*/  S2R R9, SR_TID.X ;  /* 0x0000000000097919 */ /* 0x008e220000002100 */
[----:B------:R-:W-:Y:S02]  /*5c80*/  PLOP3.LUT P0, PT, PT, PT, PT, 0x8, 0x0 ;  /* 0x000000000000781c */ /* 0x000fe40003f0e170 */
[----:B0-----:R-:W-:-:S04]  /*5c90*/  SHF.R.U32.HI R9, RZ, 0x7, R9 ;  /* 0x00000007ff097819 */ /* 0x001fc80000011609 */
[----:B------:R-:W-:-:S13]  /*5ca0*/  ISETP.NE.AND P4, PT, R9, 0x1, PT ;  /* 0x000000010900780c */ /* 0x000fda0003f85270 */
[----:B------:R-:W-:Y:S06]  /*5cb0*/  @!P4 BAR.ARV 0x9, 0x100 ;  /* 0x024400000000cb1d */ /* 0x000fec0000002000 */
.L_x_13273:
[----:B------:R-:W-:Y:S01]  /*5cc0*/  IMAD.MOV.U32 R3, RZ, RZ, RZ ;  /* 0x000000ffff037224 */ /* 0x000fe200078e00ff */
[----:B------:R-:W-:Y:S06]  /*5cd0*/  @P0 BRA `(.L_x_13334) ;  /* 0x00000000000c0947 */ /* 0x000fec0003800000 */
[----:B------:R-:W0:Y:S01]  /*5ce0*/  FENCE.VIEW.ASYNC.G ;  /* 0x00000000000073c6 */ /* 0x000e220000000100 */
[----:B------:R-:W-:Y:S05]  /*5cf0*/  WARPSYNC.ALL ;  /* 0x0000000000007948 */ /* 0x000fea0003800000 */
[----:B0-----:R-:W-:Y:S06]  /*5d00*/  BAR.ARV 0xc, 0x200 ;  /* 0x0308000000007b1d */ /* 0x001fec0000002000 */
.L_x_13334:
[----:B------:R-:W3:Y:S01]  /*5d10*/  LDL R0, [R1] ;  /* 0x0000000001007983 */ /* 0x000ee20000100800 */
[----:B------:R-:W-:Y:S01]  /*5d20*/  BSSY B0, `(.L_x_13335) ;  /* 0x0000021000007945 */ /* 0x000fe20003800000 */
[----:B---3--:R-:W-:-:S13]  /*5d30*/  LOP3.LUT P0, RZ, R0, 0x4, RZ, 0xc0, !PT ;  /* 0x0000000400ff7812 */ /* 0x008fda000780c0ff */
[----:B------:R-:W-:Y:S05]  /*5d40*/  @!P0 BRA `(.L_x_13336) ;  /* 0x0000000000788947 */ /* 0x000fea0003800000 */
[----:B------:R-:W3:Y:S01]  /*5d50*/  LDL R0, [R1+0x30] ;  /* 0x0000300001007983 */ /* 0x000ee20000100800 */
[----:B------:R-:W-:Y:S01]  /*5d60*/  ULDC UR4, c[0x0][0x9f0] ;  /* 0x00027c0000047ab9 */ /* 0x000fe20000000800 */
[----:B---3--:R-:W-:-:S04]  /*5d70*/  ISETP.NE.AND P0, PT, R0, RZ, PT ;  /* 0x000000ff0000720c */ /* 0x008fc80003f05270 */
        /* <DEDUP_REMOVED lines=27> */
.L_x_13336:
[----:B------:R-:W-:Y:S05]  /*5f30*/  BSYNC B0 ;  /* 0x0000000000007941 */ /* 0x000fea0003800000 */
.L_x_13335:
        /* <DEDUP_REMOVED lines=11> */
[----:B------:R-:W-:Y:S02]  /*5ff0*/  CS2R R30, SRZ ;  /* 0x00000000001e7805 */ /* 0x000fe4000001ff00 */
[----:B------:R-:W-:-:S02]  /*6000*/  CS2R R48, SRZ ;  /* 0x0000000000307805 */ /* 0x000fc4000001ff00 */
[----:B------:R-:W-:Y:S02]  /*6010*/  CS2R R28, SRZ ;  /* 0x00000000001c7805 */ /* 0x000fe4000001ff00 */
[----:B------:R-:W-:Y:S02]  /*6020*/  CS2R R46, SRZ ;  /* 0x00000000002e7805 */ /* 0x000fe4000001ff00 */
[----:B------:R-:W-:Y:S02]  /*6030*/  CS2R R44, SRZ ;  /* 0x00000000002c7805 */ /* 0x000fe4000001ff00 */
[----:B------:R-:W-:Y:S01]  /*6040*/  CS2R R20, SRZ ;  /* 0x0000000000147805 */ /* 0x000fe2000001ff00 */
[----:B---3--:R-:W-:Y:S02]  /*6050*/  IMAD R4, R0, R3, RZ ;  /* 0x0000000300047224 */ /* 0x008fe400078e02ff */
[----:B------:R-:W-:-:S03]  /*6060*/  IMAD.MOV.U32 R0, RZ, RZ, RZ ;  /* 0x000000ffff007224 */ /* 0x000fc600078e00ff */
[----:B------:R0:W-:Y:S01]  /*6070*/  STL [R1+0x18], R4 ;  /* 0x0000180401007387 */ /* 0x0001e20000100800 */
[----:B------:R-:W-:Y:S01]  /*6080*/  VIADDMNMX R88, R4, R3, R26, PT ;  /* 0x0000000304587246 */ /* 0x000fe2000380011a */
[----:B------:R-:W-:Y:S01]  /*6090*/  IMAD.MOV.U32 R3, RZ, RZ, RZ ;  /* 0x000000ffff037224 */ /* 0x000fe200078e00ff */
[----:B------:R-:W-:Y:S02]  /*60a0*/  CS2R R26, SRZ ;  /* 0x00000000001a7805 */ /* 0x000fe4000001ff00 */
[----:B------:R-:W-:-:S13]  /*60b0*/  ISETP.GT.AND P1, PT, R88, R4, PT ;  /* 0x000000045800720c */ /* 0x000fda0003f24270 */
[----:B0-----:R-:W-:Y:S05]  /*60c0*/  @!P1 BRA `(.L_x_13337) ;  /* 0x0000008000389947 */ /* 0x001fea0003800000 */
[----:B------:R-:W-:-:S03]  /*60d0*/  UMOV UR4, 0xffffffff ;  /* 0xffffffff00047882 */ /* 0x000fc60000000000 */
[----:B------:R-:W-:Y:S05]  /*60e0*/  BRA.DIV UR4, `(.L_x_13338) ;  /* 0x0000011e045c7947 */ /* 0x000fea000b800000 */
[----:B------:R-:W0:Y:S02]  /*60f0*/  S2R R0, SR_TID.X ;  /* 0x0000000000007919 */ /* 0x000e240000002100 */
[----:B0-----:R-:W-:-:S04]  /*6100*/  IADD3 R3, R0, -0x80, RZ ;  /* 0xffffff8000037810 */ /* 0x001fc80007ffe0ff */
[----:B------:R-:W-:-:S04]  /*6110*/  SHF.R.S32.HI R0, RZ, 0x1f, R3 ;  /* 0x0000001fff007819 */ /* 0x000fc80000011403 */
[----:B------:R-:W-:-:S04]  /*6120*/  LEA.HI R0, R0, R3, RZ, 0x7 ;  /* 0x0000000300007211 */ /* 0x000fc800078f38ff */
[----:B------:R-:W-:-:S06]  /*6130*/  SHF.R.S32.HI R0, RZ, 0x7, R0 ;  /* 0x00000007ff007819 */ /* 0x000fcc0000011400 */
[----:B------:R-:W0:Y:S04]  /*6140*/  SHFL.IDX PT, R0, R0, RZ, 0x1f ;  /* 0x00001fff00007589 */ /* 0x000e2800000e0000 */
[----:B0-----:R0:W-:Y:S02]  /*6150*/  STL [R1+0x1c], R0 ;  /* 0x00001c0001007387 */ /* 0x0011e40000100800 */
.L_x_13551:
[----:B------:R-:W0:Y:S01]  /*6160*/  LDL R3, [R1+0x1c] ;  /* 0x00001c0001037983 */ /* 0x000e220000100800 */
[----:B------:R-:W-:Y:S01]  /*6170*/  BSSY B6, `(.L_x_13339) ;  /* 0x000001b000067945 */ /* 0x000fe20003800000 */
[----:B0-----:R-:W-:-:S05]  /*6180*/  IMAD.HI R0, R3, 0x55555556, RZ ;  /* 0x5555555603007827 */ /* 0x001fca00078e02ff */
[----:B------:R-:W-:-:S05]  /*6190*/  LEA.HI R0, R0, R0, RZ, 0x1 ;  /* 0x0000000000007211 */ /* 0x000fca00078f08ff */
[----:B------:R-:W-:Y:S02]  /*61a0*/  IMAD R0, R0, -0x3, R3 ;  /* 0xfffffffd00007824 */ /* 0x000fe400078e0203 */
[----:B------:R-:W-:-:S04]  /*61b0*/  VIADD R3, R18, 0x8400 ;  /* 0x0000840012037836 */ /* 0x000fc80000000000 */
[----:B------:R-:W-:Y:S01]  /*61c0*/  IMAD R0, R0, 0x2000, R3 ;  /* 0x0000200000007824 */ /* 0x000fe200078e0203 */
[----:B------:R-:W-:-:S04]  /*61d0*/  LOP3.LUT P0, RZ, R3, 0x3ff, RZ, 0xc0, !PT ;  /* 0x000003ff03ff7812 */ /* 0x000fc8000780c0ff */
[----:B------:R-:W-:Y:S02]  /*61e0*/  SHF.R.U32.HI R0, RZ, 0x4, R0 ;  /* 0x00000004ff007819 */ /* 0x000fe40000011600 */
[----:B------:R-:W-:Y:S02]  /*61f0*/  P2R R26, PR, RZ, 0x1 ;  /* 0x00000001ff1a7803 */ /* 0x000fe40000000000 */
[----:B------:R-:W-:-:S05]  /*6200*/  LOP3.LUT R29, R0, 0x3fff, RZ, 0xc0, !PT ;  /* 0x00003fff001d7812 */ /* 0x000fca00078ec0ff */
[----:B------:R-:W-:Y:S05]  /*6210*/  @!P0 BRA `(.L_x_13340) ;  /* 0x0000000000408947 */ /* 0x000fea0003800000 */
[----:B------:R-:W-:Y:S01]  /*6220*/  MOV R0, 0x0 ;  /* 0x0000000000007802 */ /* 0x000fe20000000f00 */
[----:B------:R-:W-:Y:S01]  /*6230*/  ULDC.64 UR4, c[0x4][0x138] ;  /* 0x01004e0000047ab9 */ /* 0x000fe20000000a00 */
[----:B------:R-:W-:Y:S01]  /*6240*/  ULDC.64 UR6, c[0x4][0x140] ;  /* 0x0100500000067ab9 */ /* 0x000fe20000000a00 */
[----:B------:R-:W-:Y:S01]  /*6250*/  IMAD.U32 R4, RZ, RZ, UR4 ;  /* 0x00000004ff047e24 */ /* 0x000fe2000f8e00ff */
[----:B---3--:R0:W3:Y:S01]  /*6260*/  LDC.64 R14, c[0x4][R0] ;  /* 0x01000000000e7b82 */ /* 0x0080e20000000a00 */
[----:B------:R-:W-:Y:S01]  /*6270*/  IMAD.U32 R5, RZ, RZ, UR5 ;  /* 0x00000005ff057e24 */ /* 0x000fe2000f8e00ff */
[----:B------:R-:W-:Y:S01]  /*6280*/  ULDC.64 UR4, c[0x4][0x28] ;  /* 0x01000a0000047ab9 */ /* 0x000fe20000000a00 */
[----:B-1----:R-:W-:Y:S01]  /*6290*/  IMAD.U32 R6, RZ, RZ, UR6 ;  /* 0x00000006ff067e24 */ /* 0x002fe2000f8e00ff */
[----:B------:R-:W-:Y:S01]  /*62a0*/  MOV R10, UR4 ;  /* 0x00000004000a7c02 */ /* 0x000fe20008000f00 */
[----:B------:R-:W-:Y:S02]  /*62b0*/  IMAD.U32 R7, RZ, RZ, UR7 ;  /* 0x00000007ff077e24 */ /* 0x000fe4000f8e00ff */
[----:B------:R-:W-:-:S02]  /*62c0*/  IMAD.U32 R11, RZ, RZ, UR5 ;  /* 0x00000005ff0b7e24 */ /* 0x000fc4000f8e00ff */
[----:B------:R-:W-:Y:S02]  /*62d0*/  IMAD.MOV.U32 R8, RZ, RZ, 0x70 ;  /* 0x00000070ff087424 */ /* 0x000fe400078e00ff */
[----:B------:R-:W-:Y:S02]  /*62e0*/  IMAD.MOV.U32 R12, RZ, RZ, 0x1 ;  /* 0x00000001ff0c7424 */ /* 0x000fe400078e00ff */
[----:B0-2---:R-:W-:-:S07]  /*62f0*/  IMAD.MOV.U32 R13, RZ, RZ, RZ ;  /* 0x000000ffff0d7224 */ /* 0x005fce00078e00ff */
[----:B------:R-:W-:-:S07]  /*6300*/  LEPC R20, `(.L_x_13340) ;  /* 0x000000001014794e */ /* 0x000fce0000000000 */
[----:B---3-5:R-:W-:Y:S05]  /*6310*/  CALL.ABS.NOINC R14 ;  /* 0x000000000e007343 */ /* 0x028fea0003c00000 */
.L_x_13340:
[----:B------:R-:W-:Y:S05]  /*6320*/  BSYNC B6 ;  /* 0x0000000000067941 */ /* 0x000fea0003800000 */
.L_x_13339:
        /* <DEDUP_REMOVED lines=8> */
[----:B------:R0:W4:Y:S03]  /*63b0*/  SYNCS.PHASECHK.TRANS64.TRYWAIT P0, [R18+URZ+0x16800], R3 ;  /* 0x01680003120075a7 */ /* 0x000126000800017f */
[----:B----4-:R-:W-:Y:S05]  /*63c0*/  @!P0 NANOSLEEP.SYNCS 0x989680 ;  /* 0x009896800000895d */ /* 0x010fea0003900000 */
[----:B------:R-:W4:Y:S01]  /*63d0*/  @!P0 SYNCS.PHASECHK.TRANS64 P0, [R18+URZ+0x16800], R3 ;  /* 0x01680003120085a7 */ /* 0x000f22000800007f */
[----:B------:R-:W-:Y:S04]  /*63e0*/  BSSY B0, `(.L_x_13342) ;  /* 0x0000006000007945 */ /* 0x000fe80003800000 */
[----:B----4-:R-:W-:Y:S05]  /*63f0*/  @P0 BRA `(.L_x_13343) ;  /* 0x0000000000100947 */ /* 0x010fea0003800000 */
.L_x_13344:
[----:B----4-:R4:W0:Y:S02]  /*6400*/  SYNCS.PHASECHK.TRANS64.TRYWAIT P0, [R18+URZ+0x16800], R3 ;  /* 0x01680003120075a7 */ /* 0x010824000800017f */
[----:B0-----:R-:W-:Y:S05]  /*6410*/  @!P0 NANOSLEEP.SYNCS 0x989680 ;  /* 0x009896800000895d */ /* 0x001fea0003900000 */
[----:B------:R-:W0:Y:S02]  /*6420*/  @!P0 SYNCS.PHASECHK.TRANS64 P0, [R18+URZ+0x16800], R3 ;  /* 0x01680003120085a7 */ /* 0x000e24000800007f */
[----:B0-----:R-:W-:Y:S05]  /*6430*/  @!P0 BRA `(.L_x_13344) ;  /* 0xfffffffc00f08947 */ /* 0x001fea000383ffff */
.L_x_13343:
[----:B------:R-:W-:Y:S05]  /*6440*/  BSYNC B0 ;  /* 0x0000000000007941 */ /* 0x000fea0003800000 */
.L_x_13342:
[----:B------:R-:W-:Y:S05]  /*6450*/  BRA `(.L_x_13345) ;  /* 0x0000002000ec7947 */ /* 0x000fea0003800000 */
.L_x_13341:
[----:B-----5:R-:W-:Y:S01]  /*6460*/  SHF.R.S32.HI R0, RZ, 0x1f, R25 ;  /* 0x0000001fff007819 */ /* 0x020fe20000011419 */
[----:B------:R-:W-:Y:S01]  /*6470*/  ULDC.64 UR4, c[0x0][0x3f8] ;  /* 0x0000fe0000047ab9 */ /* 0x000fe20000000a00 */
[----:B------:R-:W-:Y:S01]  /*6480*/  ULDC.64 UR6, c[0x0][0x408] ;  /* 0x0001020000067ab9 */ /* 0x000fe20000000a00 */
[----:B------:R-:W-:Y:S01]  /*6490*/  ISETP.NE.AND P2, PT, R26, RZ, PT ;  /* 0x000000ff1a00720c */ /* 0x000fe20003f45270 */
[----:B------:R-:W-:Y:S01]  /*64a0*/  IMAD.WIDE.U32 R4, R25, UR4, RZ ;  /* 0x0000000419047c25 */ /* 0x000fe2000f8e00ff */
[----:B------:R-:W-:Y:S03]  /*64b0*/  BSSY B6, `(.L_x_13346) ;  /* 0x000001f000067945 */ /* 0x000fe60003800000 */
[C---:B-1----:R-:W-:Y:S02]  /*64c0*/  IMAD R6, R0.reuse, UR4, RZ ;  /* 0x0000000400067c24 */ /* 0x042fe4000f8e02ff */
[----:B------:R-:W-:-:S02]  /*64d0*/  IMAD R0, R0, UR6, RZ ;  /* 0x0000000600007c24 */ /* 0x000fc4000f8e02ff */
[C---:B------:R-:W-:Y:S01]  /*64e0*/  IMAD R3, R25.reuse, UR5, R6 ;  /* 0x0000000519037c24 */ /* 0x040fe2000f8e0206 */
[----:B------:R-:W-:Y:S01]  /*64f0*/  ULDC.64 UR4, c[0x0][0x3e8] ;  /* 0x0000fa0000047ab9 */ /* 0x000fe20000000a00 */
[----:B------:R-:W-:-:S04]  /*6500*/  IMAD.WIDE.U32 R6, R25, UR6, RZ ;  /* 0x0000000619067c25 */ /* 0x000fc8000f8e00ff */
[----:B------:R-:W-:Y:S01]  /*6510*/  IMAD R9, R25, UR7, R0 ;  /* 0x0000000719097c24 */ /* 0x000fe2000f8e0200 */
[----:B------:R-:W-:Y:S01]  /*6520*/  ULDC.64 UR6, c[0x0][0x400] ;  /* 0x0001000000067ab9 */ /* 0x000fe20000000a00 */
[----:B------:R-:W-:Y:S01]  /*6530*/  IMAD.IADD R5, R3, 0x1, R5 ;  /* 0x0000000103057824 */ /* 0x000fe200078e0205 */
[----:B------:R-:W-:Y:S02]  /*6540*/  LEA R25, P0, R4, UR4, 0x1 ;  /* 0x0000000404197c11 */ /* 0x000fe4000f8008ff */
[----:B------:R-:W-:Y:S02]  /*6550*/  LEA R27, P1, R6, UR6, 0x1 ;  /* 0x00000006061b7c11 */ /* 0x000fe4000f8208ff */
[----:B------:R-:W-:Y:S02]  /*6560*/  IADD3 R3, R9, R7, RZ ;  /* 0x0000000709037210 */ /* 0x000fe40007ffe0ff */
[----:B------:R-:W-:Y:S02]  /*6570*/  LEA.HI.X R26, R4, UR5, R5, 0x1, P0 ;  /* 0x00000005041a7c11 */ /* 0x000fe400080f0c05 */
[----:B------:R-:W-:Y:S01]  /*6580*/  LEA.HI.X R28, R6, UR7, R3, 0x1, P1 ;  /* 0x00000007061c7c11 */ /* 0x000fe200088f0c03 */
[----:B------:R-:W-:Y:S06]  /*6590*/  @!P2 BRA `(.L_x_13347) ;  /* 0x000000000040a947 */ /* 0x000fec0003800000 */
[----:B------:R-:W-:Y:S01]  /*65a0*/  MOV R0, 0x0 ;  /* 0x0000000000007802 */ /* 0x000fe20000000f00 */
[----:B------:R-:W-:Y:S01]  /*65b0*/  ULDC.64 UR4, c[0x4][0x138] ;  /* 0x01004e0000047ab9 */ /* 0x000fe20000000a00 */
[----:B------:R-:W-:Y:S01]  /*65c0*/  ULDC.64 UR6, c[0x4][0x140] ;  /* 0x0100500000067ab9 */ /* 0x000fe20000000a00 */
[----:B------:R-:W-:Y:S01]  /*65d0*/  IMAD.U32 R4, RZ, RZ, UR4 ;  /* 0x00000004ff047e24 */ /* 0x000fe2000f8e00ff */
[----:B---3--:R0:W1:Y:S01]  /*65e0*/  LDC.64 R14, c[0x4][R0] ;  /* 0x01000000000e7b82 */ /* 0x0080620000000a00 */
        /* <DEDUP_REMOVED lines=8> */
[----:B0-2---:R-:W-:-:S07]  /*6670*/  IMAD.MOV.U32 R13, RZ, RZ, RZ ;  /* 0x000000ffff0d7224 */ /* 0x005fce00078e00ff */
[----:B------:R-:W-:-:S07]  /*6680*/  LEPC R20, `(.L_x_13347) ;  /* 0x000000001014794e */ /* 0x000fce0000000000 */
[----:B-1----:R-:W-:Y:S05]  /*6690*/  CALL.ABS.NOINC R14 ;  /* 0x000000000e007343 */ /* 0x002fea0003c00000 */
.L_x_13347:
[----:B------:R-:W-:Y:S05]  /*66a0*/  BSYNC B6 ;  /* 0x0000000000067941 */ /* 0x000fea0003800000 */
.L_x_13346:
        /* <DEDUP_REMOVED lines=8> */
[----:B------:R0:W4:Y:S04]  /*6730*/  SHFL.IDX PT, R0, R25, RZ, 0x1c1f ;  /* 0x001c1fff19007589 */ /* 0x00012800000e0000 */
[----:B------:R0:W0:Y:S04]  /*6740*/  SHFL.IDX PT, R5, R28, RZ, 0x1c1f ;  /* 0x001c1fff1c057589 */ /* 0x00002800000e0000 */
[----:B---3--:R3:W0:Y:S02]  /*6750*/  SHFL.IDX PT, R14, R27, RZ, 0x1c1f ;  /* 0x001c1fff1b0e7589 */ /* 0x00862400000e0000 */
.L_x_13557:
[----:B------:R-:W-:Y:S01]  /*6760*/  ULDC UR4, c[0x0][0x448] ;  /* 0x0001120000047ab9 */ /* 0x000fe20000000800 */
[----:B------:R-:W-:Y:S01]  /*6770*/  BSSY B1, `(.L_x_13351) ;  /* 0x000001e000017945 */ /* 0x000fe20003800000 */
[----:B0-----:R-:W-:Y:S01]  /*6780*/  IMAD R26, R24, UR4, RZ ;  /* 0x00000004181a7c24 */ /* 0x001fe2000f8e02ff */
[----:B------:R-:W-:Y:S02]  /*6790*/  CS2R R8, SRZ ;  /* 0x0000000000087805 */ /* 0x000fe4000001ff00 */
[----:B------:R-:W-:Y:S02]  /*67a0*/  CS2R R6, SRZ ;  /* 0x0000000000067805 */ /* 0x000fe4000001ff00 */
[----:B------:R-:W-:Y:S02]  /*67b0*/  CS2R R10, SRZ ;  /* 0x00000000000a7805 */ /* 0x000fe4000001ff00 */
[----:B--2---:R-:W-:Y:S02]  /*67c0*/  CS2R R12, SRZ ;  /* 0x00000000000c7805 */ /* 0x004fe4000001ff00 */
[----:B------:R-:W-:-:S13]  /*67d0*/  ISETP.GE.AND P0, PT, R4, R26, PT ;  /* 0x0000001a0400720c */ /* 0x000fda0003f06270 */
[----:B------:R-:W-:Y:S05]  /*67e0*/  @P0 BRA `(.L_x_13352) ;  /* 0x0000000000580947 */ /* 0x000fea0003800000 */
[----:B------:R-:W2:Y:S01]  /*67f0*/  LDL R28, [R1+0x54] ;  /* 0x00005400011c7983 */ /* 0x000ea20000100800 */
[----:B------:R-:W-:-:S03]  /*6800*/  ULDC UR4, c[0x0][0x3f4] ;  /* 0x0000fd0000047ab9 */ /* 0x000fc60000000800 */
[----:B---3--:R-:W3:Y:S01]  /*6810*/  LDL R27, [R1+0x50] ;  /* 0x00005000011b7983 */ /* 0x008ee20000100800 */
[----:B------:R-:W-:Y:S01]  /*6820*/  ISETP.GE.AND P3, PT, R157, UR4, PT ;  /* 0x000000049d007c0c */ /* 0x000fe2000bf66270 */
[----:B----4-:R-:W-:Y:S01]  /*6830*/  IMAD.MOV.U32 R6, RZ, RZ, R0 ;  /* 0x000000ffff067224 */ /* 0x010fe200078e0000 */
[----:B------:R-:W-:Y:S01]  /*6840*/  ISETP.GE.AND P2, PT, R22, UR4, PT ;  /* 0x0000000416007c0c */ /* 0x000fe2000bf46270 */
[----:B-1----:R-:W-:Y:S01]  /*6850*/  IMAD.MOV.U32 R7, RZ, RZ, R3 ;  /* 0x000000ffff077224 */ /* 0x002fe200078e0003 */
[----:B------:R-:W-:Y:S01]  /*6860*/  CS2R R10, SRZ ;  /* 0x00000000000a7805 */ /* 0x000fe2000001ff00 */
[----:B------:R-:W-:Y:S01]  /*6870*/  IMAD.MOV.U32 R15, RZ, RZ, R5 ;  /* 0x000000ffff0f7224 */ /* 0x000fe200078e0005 */
[----:B------:R-:W-:Y:S02]  /*6880*/  CS2R R8, SRZ ;  /* 0x0000000000087805 */ /* 0x000fe4000001ff00 */
[----:B------:R-:W-:-:S07]  /*6890*/  CS2R R12, SRZ ;  /* 0x00000000000c7805 */ /* 0x000fce000001ff00 */
[----:B------:R-:W-:Y:S01]  /*68a0*/  @!P2 IMAD.WIDE R20, R22, 0x2, R6 ;  /* 0x000000021614a825 */ /* 0x000fe200078e0206 */
[----:B------:R-:W-:-:S04]  /*68b0*/  CS2R R6, SRZ ;  /* 0x0000000000067805 */ /* 0x000fc8000001ff00 */
[----:B------:R0:W5:Y:S01]  /*68c0*/  @!P2 LD.E.64 R10, desc[UR42][R20.64] ;  /* 0x0000002a140aa980 */ /* 0x000162000c101b00 */
[-C--:B--2---:R-:W-:Y:S02]  /*68d0*/  @!P3 IADD3 R24, P0, R0, R28.reuse, RZ ;  /* 0x0000001c0018b210 */ /* 0x084fe40007f1e0ff */
[----:B------:R-:W-:Y:S01]  /*68e0*/  @!P3 IADD3 R4, P1, R14, R28, RZ ;  /* 0x0000001c0e04b210 */ /* 0x000fe20007f3e0ff */
[----:B------:R-:W-:-:S03]  /*68f0*/  @!P2 IMAD.WIDE R14, R22, 0x2, R14 ;  /* 0x00000002160ea825 */ /* 0x000fc600078e020e */
[----:B---3--:R-:W-:Y:S01]  /*6900*/  @!P3 IADD3.X R5, R5, R27, RZ, P1, !PT ;  /* 0x0000001b0505b210 */ /* 0x008fe20000ffe4ff */
[----:B------:R-:W-:Y:S01]  /*6910*/  @!P3 IMAD.X R25, R3, 0x1, R27, P0 ;  /* 0x000000010319b824 */ /* 0x000fe200000e061b */
[----:B------:R0:W5:Y:S04]  /*6920*/  @!P2 LD.E.64 R8, desc[UR42][R14.64] ;  /* 0x0000002a0e08a980 */ /* 0x000168000c101b00 */
[----:B------:R0:W5:Y:S04]  /*6930*/  @!P3 LD.E.64 R12, desc[UR42][R24.64] ;  /* 0x0000002a180cb980 */ /* 0x000168000c101b00 */
[----:B------:R0:W5:Y:S02]  /*6940*/  @!P3 LD.E.64 R6, desc[UR42][R4.64] ;  /* 0x0000002a0406b980 */ /* 0x000164000c101b00 */
.L_x_13352:
[----:B------:R-:W-:Y:S05]  /*6950*/  BSYNC B1 ;  /* 0x0000000000017941 */ /* 0x000fea0003800000 */
.L_x_13351:
[----:B------:R-:W4:Y:S01]  /*6960*/  LDL R30, [R1+0x14] ;  /* 0x00001400011e7983 */ /* 0x000f220000100800 */
[----:B------:R-:W-:Y:S01]  /*6970*/  ULEA.HI UR4, UR37, UR37, URZ, 0x1 ;  /* 0x0000002525047291 */ /* 0x000fe2000f8f083f */
[--C-:B-----5:R-:W-:Y:S01]  /*6980*/  SHF.R.U64 R31, R10, 0x10, R11.reuse ;  /* 0x000000100a1f7819 */ /* 0x120fe2000000120b */
[----:B0-----:R-:W-:Y:S01]  /*6990*/  IMAD R20, R33, -0xc0, R26 ;  /* 0xffffff4021147824 */ /* 0x001fe200078e021a */
[----:B------:R-:W0:Y:S01]  /*69a0*/  S2R R21, SR_TID.X ;  /* 0x0000000000157919 */ /* 0x000e220000002100 */
[----:B------:R-:W-:Y:S01]  /*69b0*/  ULOP3.LUT UR4, UR4, 0xfffffffe, URZ, 0xc0, !UPT ;  /* 0xfffffffe04047892 */ /* 0x000fe2000f8ec03f */
[----:B---3--:R-:W-:Y:S01]  /*69c0*/  SHF.R.U32.HI R27, RZ, 0x10, R11 ;  /* 0x00000010ff1b7819 */ /* 0x008fe2000001160b */
[--C-:B------:R-:W-:Y:S01]  /*69d0*/  IMAD.MOV.U32 R4, RZ, RZ, R13.reuse ;  /* 0x000000ffff047224 */ /* 0x100fe200078e000d */
[--C-:B------:R-:W-:Y:S01]  /*69e0*/  SHF.R.U32.HI R25, RZ, 0x10, R13.reuse ;  /* 0x00000010ff197819 */ /* 0x100fe2000001160d */
[----:B------:R-:W-:Y:S01]  /*69f0*/  UIADD3 UR4, UR37, -UR4, URZ ;  /* 0x8000000425047290 */ /* 0x000fe2000fffe03f */
[----:B------:R-:W-:Y:S01]  /*6a00*/  IMAD.MOV.U32 R14, RZ, RZ, R10 ;  /* 0x000000ffff0e7224 */ /* 0x000fe200078e000a */
[----:B------:R-:W-:Y:S01]  /*6a10*/  SHF.R.U64 R26, R12, 0x10, R13 ;  /* 0x000000100c1a7819 */ /* 0x000fe2000000120d */
[----:B------:R-:W-:Y:S01]  /*6a20*/  BSSY B1, `(.L_x_13353) ;  /* 0x0000024000017945 */ /* 0x000fe20003800000 */
[----:B------:R-:W-:Y:S01]  /*6a30*/  MOV R15, R8 ;  /* 0x00000008000f7202 */ /* 0x000fe20000000f00 */
[----:B------:R-:W-:Y:S01]  /*6a40*/  IMAD.MOV.U32 R10, RZ, RZ, R7 ;  /* 0x000000ffff0a7224 */ /* 0x000fe200078e0007 */
[----:B------:R-:W-:Y:S01]  /*6a50*/  SHF.R.U64 R24, R8, 0x10, R9 ;  /* 0x0000001008187819 */ /* 0x000fe20000001209 */
[----:B------:R-:W-:Y:S01]  /*6a60*/  IMAD.U32 R5, RZ, RZ, UR4 ;  /* 0x00000004ff057e24 */ /* 0x000fe2000f8e00ff */
[----:B------:R-:W-:-:S02]  /*6a70*/  VIMNMX R20, R20, 0xc0, PT ;  /* 0x000000c014147848 */ /* 0x000fc40003fe0100 */
[----:B------:R-:W-:Y:S02]  /*6a80*/  PRMT R8, R4, 0x5410, R25 ;  /* 0x0000541004087816 */ /* 0x000fe40000000019 */
[----:B------:R-:W-:Y:S02]  /*6a90*/  SHF.L.U32 R5, R5, 0x1f, RZ ;  /* 0x0000001f05057819 */ /* 0x000fe400000006ff */
[----:B------:R-:W-:Y:S02]  /*6aa0*/  PRMT R14, R14, 0x5410, R31 ;  /* 0x000054100e0e7816 */ /* 0x000fe4000000001f */
[----:B------:R-:W2:Y:S01]  /*6ab0*/  SYNCS.PHASECHK.TRANS64.TRYWAIT P0, [R18+URZ+0x16800], R5 ;  /* 0x01680005120075a7 */ /* 0x000ea2000800017f */
[----:B------:R-:W-:Y:S02]  /*6ac0*/  ISETP.GE.AND P1, PT, R153, R20, PT ;  /* 0x000000149900720c */ /* 0x000fe40003f26270 */
[----:B------:R-:W-:Y:S01]  /*6ad0*/  PRMT R15, R15, 0x5410, R24 ;  /* 0x000054100f0f7816 */ /* 0x000fe20000000018 */
[----:B0-----:R-:W-:Y:S01]  /*6ae0*/  VIADD R34, R21, 0xffffff80 ;  /* 0xffffff8015227836 */ /* 0x001fe20000000000 */
[----:B------:R-:W-:-:S04]  /*6af0*/  SHF.R.U32.HI R21, RZ, 0x10, R9 ;  /* 0x00000010ff157819 */ /* 0x000fc80000011609 */
[----:B------:R-:W-:-:S04]  /*6b00*/  SHF.R.S32.HI R32, RZ, 0x1f, R34 ;  /* 0x0000001fff207819 */ /* 0x000fc80000011422 */
[----:B------:R-:W-:-:S04]  /*6b10*/  LEA.HI R32, R32, R34, RZ, 0x5 ;  /* 0x0000002220207211 */ /* 0x000fc800078f28ff */
[----:B------:R-:W-:Y:S01]  /*6b20*/  SHF.R.S32.HI R32, RZ, 0x5, R32 ;  /* 0x00000005ff207819 */ /* 0x000fe20000011420 */
[C---:B----4-:R-:W-:Y:S01]  /*6b30*/  IMAD.SHL.U32 R0, R30.reuse, 0x40, RZ ;  /* 0x000000401e007824 */ /* 0x050fe200078e00ff */
[----:B------:R-:W-:-:S04]  /*6b40*/  LOP3.LUT P2, RZ, R30, 0x4, RZ, 0xc0, !PT ;  /* 0x000000041eff7812 */ /* 0x000fc8000784c0ff */
[----:B-1----:R-:W-:-:S04]  /*6b50*/  LOP3.LUT R3, R0, 0x1c0, RZ, 0xc0, !PT ;  /* 0x000001c000037812 */ /* 0x002fc800078ec0ff */
[----:B------:R-:W-:Y:S02]  /*6b60*/  LOP3.LUT R0, R3, 0x18, R16, 0xf8, !PT ;  /* 0x0000001803007812 */ /* 0x000fe400078ef810 */
[----:B------:R-:W-:-:S04]  /*6b70*/  SHF.R.U32.HI R3, RZ, 0x3, R3 ;  /* 0x00000003ff037819 */ /* 0x000fc80000011603 */
[----:B------:R-:W-:Y:S01]  /*6b80*/  LOP3.LUT R28, R0, R3, RZ, 0x3c, !PT ;  /* 0x00000003001c7212 */ /* 0x000fe200078e3cff */
[----:B------:R-:W-:Y:S02]  /*6b90*/  IMAD.MOV.U32 R0, RZ, RZ, R11 ;  /* 0x000000ffff007224 */ /* 0x000fe400078e000b */
[----:B------:R-:W-:Y:S02]  /*6ba0*/  IMAD.MOV.U32 R3, RZ, RZ, R12 ;  /* 0x000000ffff037224 */ /* 0x000fe400078e000c */
[----:B------:R-:W-:Y:S01]  /*6bb0*/  IMAD R11, R32, 0x200, R28 ;  /* 0x00000200200b7824 */ /* 0x000fe200078e021c */
[----:B------:R-:W-:Y:S01]  /*6bc0*/  PRMT R13, R0, 0x5410, R27 ;  /* 0x00005410000d7816 */ /* 0x000fe2000000001b */
[----:B------:R-:W-:Y:S01]  /*6bd0*/  IMAD.MOV.U32 R12, RZ, RZ, R9 ;  /* 0x000000ffff0c7224 */ /* 0x000fe200078e0009 */
[----:B------:R-:W-:Y:S01]  /*6be0*/  PRMT R3, R3, 0x5410, R26 ;  /* 0x0000541003037816 */ /* 0x000fe2000000001a */
[----:B------:R-:W-:Y:S02]  /*6bf0*/  IMAD R11, R11, 0x2, R18 ;  /* 0x000000020b0b7824 */ /* 0x000fe400078e0212 */
[----:B------:R-:W-:Y:S01]  /*6c00*/  IMAD.MOV.U32 R9, RZ, RZ, R6 ;  /* 0x000000ffff097224 */ /* 0x000fe200078e0006 */
[--C-:B------:R-:W-:Y:S01]  /*6c10*/  SHF.R.U64 R6, R6, 0x10, R7.reuse ;  /* 0x0000001006067819 */ /* 0x100fe20000001207 */
[----:B------:R-:W-:Y:S01]  /*6c20*/  VIADD R0, R11, 0x8440 ;  /* 0x000084400b007836 */ /* 0x000fe20000000000 */
[----:B------:R-:W-:-:S02]  /*6c30*/  SHF.R.U32.HI R7, RZ, 0x10, R7 ;  /* 0x00000010ff077819 */ /* 0x000fc40000011607 */
[----:B------:R-:W-:Y:S01]  /*6c40*/  IADD3 R4, R11, 0x8400, RZ ;  /* 0x000084000b047810 */ /* 0x000fe20007ffe0ff */
[----:B--2---:R-:W-:Y:S06]  /*6c50*/  @!P0 BRA `(.L_x_13354) ;  /* 0x0000011400308947 */ /* 0x004fec0003800000 */
.L_x_13558:
[----:B------:R-:W-:Y:S05]  /*6c60*/  BSYNC B1 ;  /* 0x0000000000017941 */ /* 0x000fea0003800000 */
.L_x_13353:
[----:B------:R-:W-:Y:S01]  /*6c70*/  BSSY B1, `(.L_x_13355) ;  /* 0x0000059000017945 */ /* 0x000fe20003800000 */
[----:B------:R-:W-:Y:S01]  /*6c80*/  PRMT R12, R12, 0x5410, R21 ;  /* 0x000054100c0c7816 */ /* 0x000fe20000000015 */
[----:B------:R-:W-:Y:S01]  /*6c90*/  @P2 VIADD R0, R4, 0xffffffc0 ;  /* 0xffffffc004002836 */ /* 0x000fe20000000000 */
        /* <DEDUP_REMOVED lines=8> */
[----:B0-----:R-:W0:Y:S01]  /*6d20*/  LDS.128 R4, [R11+0x8400] ;  /* 0x008400000b047984 */ /* 0x001e220000000c00 */
[C---:B------:R-:W-:Y:S01]  /*6d30*/  IMAD.U32 R30, R15.reuse, 0x10000, RZ ;  /* 0x000100000f1e7824 */ /* 0x040fe200078e00ff */
[C---:B------:R-:W-:Y:S01]  /*6d40*/  LOP3.LUT R28, R14.reuse, 0xffff0000, RZ, 0xc0, !PT ;  /* 0xffff00000e1c7812 */ /* 0x040fe200078ec0ff */
[----:B------:R-:W-:Y:S01]  /*6d50*/  IMAD.U32 R27, R14, 0x10000, RZ ;  /* 0x000100000e1b7824 */ /* 0x000fe200078e00ff */
        /* <DEDUP_REMOVED lines=8> */
[----:B------:R-:W-:Y:S01]  /*6de0*/  FMUL.FTZ R33, R4, R27 ;  /* 0x0000001b04217220 */ /* 0x000fe20000410000 */
[C---:B------:R-:W-:Y:S01]  /*6df0*/  FMUL.FTZ R35, R5.reuse, R31 ;  /* 0x0000001f05237220 */ /* 0x040fe20000410000 */
[----:B------:R-:W-:Y:S01]  /*6e00*/  FMUL.FTZ R37, R5, R28 ;  /* 0x0000001c05257220 */ /* 0x000fe20000410000 */
[C---:B------:R-:W-:Y:S01]  /*6e10*/  FFMA.FTZ R32, R21.reuse, R27, -R32 ;  /* 0x0000001b15207223 */ /* 0x040fe20000010820 */
[----:B------:R-:W-:Y:S01]  /*6e20*/  LOP3.LUT R6, R6, 0xffff0000, RZ, 0xc0, !PT ;  /* 0xffff000006067812 */ /* 0x000fe200078ec0ff */
[----:B------:R-:W-:Y:S01]  /*6e30*/  FFMA.FTZ R33, R21, R30, R33 ;  /* 0x0000001e15217223 */ /* 0x000fe20000010021 */
        /* <DEDUP_REMOVED lines=20> */
.L_x_13358:
[----:B------:R-:W-:Y:S05]  /*6f80*/  BSYNC B2 ;  /* 0x0000000000027941 */ /* 0x000fea0003800000 */
.L_x_13357:
[----:B------:R-:W-:Y:S05]  /*6f90*/  @P1 BRA `(.L_x_13356) ;  /* 0x0000000000981947 */ /* 0x000fea0003800000 */
[----:B01----:R-:W0:Y:S01]  /*6fa0*/  LDS.128 R4, [R0] ;  /* 0x0000000000047984 */ /* 0x003e220000000c00 */
[----:B------:R-:W-:Y:S01]  /*6fb0*/  SHF.L.U32 R30, R9, 0x10, RZ ;  /* 0x00000010091e7819 */ /* 0x000fe200000006ff */
        /* <DEDUP_REMOVED lines=14> */
[----:B------:R-:W-:Y:S01]  /*70a0*/  FMUL.FTZ R37, R5, R28 ;  /* 0x0000001c05257220 */ /* 0x000fe20000410000 */
        /* <DEDUP_REMOVED lines=21> */
.L_x_13356:
[----:B------:R-:W-:Y:S05]  /*7200*/  BSYNC B1 ;  /* 0x0000000000017941 */ /* 0x000fea0003800000 */
.L_x_13355:
        /* <DEDUP_REMOVED lines=15> */
[----:B------:R-:W-:Y:S01]  /*7300*/  IMAD.U32 R14, R6, 0x10000, RZ ;  /* 0x00010000060e7824 */ /* 0x000fe200078e00ff */
[----:B------:R-:W-:Y:S01]  /*7310*/  SHF.L.U32 R21, R5, 0x10, RZ ;  /* 0x0000001005157819 */ /* 0x000fe200000006ff */
[----:B------:R-:W-:Y:S01]  /*7320*/  IMAD.U32 R15, R7, 0x10000, RZ ;  /* 0x00010000070f7824 */ /* 0x000fe200078e00ff */
[----:B------:R-:W-:Y:S01]  /*7330*/  LOP3.LUT R5, R5, 0xffff0000, RZ, 0xc0, !PT ;  /* 0xffff000005057812 */ /* 0x000fe200078ec0ff */
[-C--:B------:R-:W-:Y:S01]  /*7340*/  FMUL.FTZ R25, R28, R4.reuse ;  /* 0x000000041c197220 */ /* 0x080fe20000410000 */
[----:B------:R-:W-:Y:S01]  /*7350*/  FMUL.FTZ R27, R26, R4 ;  /* 0x000000041a1b7220 */ /* 0x000fe20000410000 */
[----:B------:R-:W-:-:S02]  /*7360*/  LOP3.LUT R6, R6, 0xffff0000, RZ, 0xc0, !PT ;  /* 0xffff000006067812 */ /* 0x000fc400078ec0ff */
[-C--:B------:R-:W-:Y:S01]  /*7370*/  FMUL.FTZ R24, R33, R5.reuse ;  /* 0x0000000521187220 */ /* 0x080fe20000410000 */
[-C--:B------:R-:W-:Y:S01]  /*7380*/  FFMA.FTZ R4, R26, R20.reuse, -R25 ;  /* 0x000000141a047223 */ /* 0x080fe20000010819 */
[----:B------:R-:W-:Y:S01]  /*7390*/  FFMA.FTZ R27, R28, R20, R27 ;  /* 0x000000141c1b7223 */ /* 0x000fe2000001001b */
[C---:B------:R-:W-:Y:S01]  /*73a0*/  FMUL.FTZ R20, R31.reuse, R5 ;  /* 0x000000051f147220 */ /* 0x040fe20000410000 */
[-C--:B------:R-:W-:Y:S01]  /*73b0*/  FFMA.FTZ R5, R31, R21.reuse, -R24 ;  /* 0x000000151f057223 */ /* 0x080fe20000010818 */
[----:B------:R-:W-:Y:S01]  /*73c0*/  LOP3.LUT R7, R7, 0xffff0000, RZ, 0xc0, !PT ;  /* 0xffff000007077812 */ /* 0x000fe200078ec0ff */
[C---:B------:R-:W-:Y:S01]  /*73d0*/  IMAD.U32 R28, R12.reuse, 0x10000, RZ ;  /* 0x000100000c1c7824 */ /* 0x040fe200078e00ff */
[----:B------:R-:W-:Y:S01]  /*73e0*/  LOP3.LUT R31, R12, 0xffff0000, RZ, 0xc0, !PT ;  /* 0xffff00000c1f7812 */ /* 0x000fe200078ec0ff */
[C---:B------:R-:W-:Y:S01]  /*73f0*/  IMAD.U32 R26, R13.reuse, 0x10000, RZ ;  /* 0x000100000d1a7824 */ /* 0x040fe200078e00ff */
[----:B------:R-:W-:Y:S01]  /*7400*/  LOP3.LUT R25, R13, 0xffff0000, RZ, 0xc0, !PT ;  /* 0xffff00000d197812 */ /* 0x000fe200078ec0ff */
[----:B------:R-:W-:Y:S01]  /*7410*/  FFMA.FTZ R20, R33, R21, R20 ;  /* 0x0000001521147223 */ /* 0x000fe20000010014 */
[-C--:B------:R-:W-:Y:S01]  /*7420*/  FMUL.FTZ R13, R28, R6.reuse ;  /* 0x000000061c0d7220 */ /* 0x080fe20000410000 */
[C---:B------:R-:W-:Y:S01]  /*7430*/  FMUL.FTZ R21, R26.reuse, R6 ;  /* 0x000000061a157220 */ /* 0x040fe20000410000 */
[-C--:B------:R-:W-:Y:S01]  /*7440*/  FMUL.FTZ R12, R31, R7.reuse ;  /* 0x000000071f0c7220 */ /* 0x080fe20000410000 */
[C---:B------:R-:W-:Y:S01]  /*7450*/  FMUL.FTZ R24, R25.reuse, R7 ;  /* 0x0000000719187220 */ /* 0x040fe20000410000 */
        /* <DEDUP_REMOVED lines=9> */
.L_x_13361:
[----:B------:R-:W-:Y:S05]  /*74f0*/  BSYNC B1 ;  /* 0x0000000000017941 */ /* 0x000fea0003800000 */
.L_x_13360:
[----:B------:R-:W-:Y:S05]  /*7500*/  @P1 BRA `(.L_x_13359) ;  /* 0x00000010009c1947 */ /* 0x000fea0003800000 */
[----:B01----:R-:W0:Y:S01]  /*7510*/  LDS.128 R4, [R0+0x3000] ;  /* 0x0030000000047984 */ /* 0x003e220000000c00 */
[C---:B------:R-:W-:Y:S01]  /*7520*/  IMAD.U32 R21, R9.reuse, 0x10000, RZ ;  /* 0x0001000009157824 */ /* 0x040fe200078e00ff */
[----:B------:R-:W-:Y:S01]  /*7530*/  LOP3.LUT R26, R9, 0xffff0000, RZ, 0xc0, !PT ;  /* 0xffff0000091a7812 */ /* 0x000fe200078ec0ff */
        /* <DEDUP_REMOVED lines=11> */
[-C--:B------:R-:W-:Y:S01]  /*75f0*/  FMUL.FTZ R14, R21, R4.reuse ;  /* 0x00000004150e7220 */ /* 0x080fe20000410000 */
[----:B------:R-:W-:Y:S01]  /*7600*/  FMUL.FTZ R20, R15, R4 ;  /* 0x000000040f147220 */ /* 0x000fe20000410000 */
[----:B------:R-:W-:Y:S01]  /*7610*/  FMUL.FTZ R13, R26, R5 ;  /* 0x000000051a0d7220 */ /* 0x000fe20000410000 */
[----:B------:R-:W-:Y:S01]  /*7620*/  LOP3.LUT R7, R7, 0xffff0000, RZ, 0xc0, !PT ;  /* 0xffff000007077812 */ /* 0x000fe200078ec0ff */
[----:B------:R-:W-:Y:S01]  /*7630*/  FFMA.FTZ R4, R15, R11, -R14 ;  /* 0x0000000b0f047223 */ /* 0x000fe2000001080e */
[C---:B------:R-:W-:Y:S01]  /*7640*/  FMUL.FTZ R15, R24.reuse, R5 ;  /* 0x00000005180f7220 */ /* 0x040fe20000410000 */
[----:B------:R-:W-:Y:S01]  /*7650*/  FFMA.FTZ R11, R21, R11, R20 ;  /* 0x0000000b150b7223 */ /* 0x000fe20000010014 */
[----:B------:R-:W-:Y:S01]  /*7660*/  FFMA.FTZ R5, R24, R12, -R13 ;  /* 0x0000000c18057223 */ /* 0x000fe2000001080d */
[C---:B------:R-:W-:Y:S01]  /*7670*/  SHF.L.U32 R13, R8.reuse, 0x10, RZ ;  /* 0x00000010080d7819 */ /* 0x040fe200000006ff */
[-C--:B------:R-:W-:Y:S01]  /*7680*/  FMUL.FTZ R14, R27, R7.reuse ;  /* 0x000000071b0e7220 */ /* 0x080fe20000410000 */
[----:B------:R-:W-:Y:S01]  /*7690*/  LOP3.LUT R21, R8, 0xffff0000, RZ, 0xc0, !PT ;  /* 0xffff000008157812 */ /* 0x000fe200078ec0ff */
[----:B------:R-:W-:Y:S01]  /*76a0*/  FMUL.FTZ R8, R25, R6 ;  /* 0x0000000619087220 */ /* 0x000fe20000410000 */
[----:B------:R-:W-:Y:S01]  /*76b0*/  FFMA.FTZ R12, R26, R12, R15 ;  /* 0x0000000c1a0c7223 */ /* 0x000fe2000001000f */
[----:B------:R-:W-:Y:S01]  /*76c0*/  FMUL.FTZ R10, R13, R6 ;  /* 0x000000060d0a7220 */ /* 0x000fe20000410000 */
[----:B------:R-:W-:Y:S01]  /*76d0*/  F2FP.BF16.F32.PACK_AB R4, R11, R4 ;  /* 0x000000040b04723e */ /* 0x000fe200000010ff */
[----:B------:R-:W-:Y:S01]  /*76e0*/  FMUL.FTZ R20, R21, R7 ;  /* 0x0000000715147220 */ /* 0x000fe20000410000 */
[-C--:B------:R-:W-:Y:S01]  /*76f0*/  FFMA.FTZ R6, R13, R3.reuse, -R8 ;  /* 0x000000030d067223 */ /* 0x080fe20000010808 */
[----:B------:R-:W-:Y:S01]  /*7700*/  FFMA.FTZ R3, R25, R3, R10 ;  /* 0x0000000319037223 */ /* 0x000fe2000001000a */
[-C--:B------:R-:W-:Y:S01]  /*7710*/  FFMA.FTZ R7, R21, R9.reuse, -R14 ;  /* 0x0000000915077223 */ /* 0x080fe2000001080e */
[----:B------:R-:W-:Y:S01]  /*7720*/  FFMA.FTZ R20, R27, R9, R20 ;  /* 0x000000091b147223 */ /* 0x000fe20000010014 */
[----:B------:R-:W-:-:S02]  /*7730*/  F2FP.BF16.F32.PACK_AB R5, R12, R5 ;  /* 0x000000050c05723e */ /* 0x000fc400000010ff */
[----:B------:R-:W-:Y:S02]  /*7740*/  F2FP.BF16.F32.PACK_AB R6, R3, R6 ;  /* 0x000000060306723e */ /* 0x000fe400000010ff */
[----:B------:R-:W-:-:S05]  /*7750*/  F2FP.BF16.F32.PACK_AB R7, R20, R7 ;  /* 0x000000071407723e */ /* 0x000fca00000010ff */
[----:B------:R3:W-:Y:S01]  /*7760*/  STS.128 [R0+0x3000], R4 ;  /* 0x0030000400007388 */ /* 0x0007e20000000c00 */
[----:B------:R-:W-:Y:S05]  /*7770*/  BRA `(.L_x_13359) ;  /* 0x0000001000007947 */ /* 0x000fea0003800000 */
.L_x_13349:
[----:B------:R-:W-:-:S03]  /*7780*/  UMOV UR4, 0xffffffff ;  /* 0xffffffff00047882 */ /* 0x000fc60000000000 */
[----:B------:R-:W-:Y:S05]  /*7790*/  BRA.DIV UR4, `(.L_x_13362) ;  /* 0x0000010a04747947 */ /* 0x000fea000b800000 */
[----:B------:R0:W1:Y:S04]  /*77a0*/  SHFL.IDX PT, R0, R26, RZ, 0x1c1f ;  /* 0x001c1fff1a007589 */ /* 0x00006800000e0000 */
[----:B------:R0:W4:Y:S04]  /*77b0*/  SHFL.IDX PT, R3, R25, RZ, 0x1c1f ;  /* 0x001c1fff19037589 */ /* 0x00012800000e0000 */
[----:B------:R0:W0:Y:S04]  /*77c0*/  SHFL.IDX PT, R20, R28, RZ, 0x1c1f ;  /* 0x001c1fff1c147589 */ /* 0x00002800000e0000 */
[----:B---3--:R3:W0:Y:S02]  /*77d0*/  SHFL.IDX PT, R14, R27, RZ, 0x1c1f ;  /* 0x001c1fff1b0e7589 */ /* 0x00862400000e0000 */
.L_x_13564:
[----:B------:R-:W-:Y:S01]  /*77e0*/  ULDC UR4, c[0x0][0x448] ;  /* 0x0001120000047ab9 */ /* 0x000fe20000000800 */
[----:B------:R-:W-:Y:S01]  /*77f0*/  BSSY B1, `(.L_x_13363) ;  /* 0x0000014000017945 */ /* 0x000fe20003800000 */
[----:B------:R-:W-:Y:S01]  /*7800*/  IMAD R24, R24, UR4, RZ ;  /* 0x0000000418187c24 */ /* 0x000fe2000f8e02ff */
        /* <DEDUP_REMOVED lines=10> */
[-C--:B----4-:R-:W-:Y:S02]  /*78b0*/  IADD3 R12, P0, R3, R15.reuse, RZ ;  /* 0x0000000f030c7210 */ /* 0x090fe40007f1e0ff */
[----:B0-----:R-:W-:-:S03]  /*78c0*/  IADD3 R14, P1, R14, R15, RZ ;  /* 0x0000000f0e0e7210 */ /* 0x001fc60007f3e0ff */
[--C-:B-12---:R-:W-:Y:S02]  /*78d0*/  IMAD.X R13, R0, 0x1, R5.reuse, P0 ;  /* 0x00000001000d7824 */ /* 0x106fe400000e0605 */
[----:B------:R-:W-:Y:S01]  /*78e0*/  IMAD.X R15, R20, 0x1, R5, P1 ;  /* 0x00000001140f7824 */ /* 0x000fe200008e0605 */
[----:B------:R-:W-:Y:S01]  /*78f0*/  CS2R R4, SRZ ;  /* 0x0000000000047805 */ /* 0x000fe2000001ff00 */
[----:B------:R-:W-:Y:S06]  /*7900*/  @P2 BRA `(.L_x_13364) ;  /* 0x0000000000082947 */ /* 0x000fec0003800000 */
[----:B------:R0:W5:Y:S04]  /*7910*/  LD.E.128 R4, desc[UR42][R12.64] ;  /* 0x0000002a0c047980 */ /* 0x000168000c101d00 */
[----:B------:R0:W5:Y:S02]  /*7920*/  LD.E.128 R8, desc[UR42][R14.64] ;  /* 0x0000002a0e087980 */ /* 0x000164000c101d00 */
.L_x_13364:
[----:B------:R-:W-:Y:S05]  /*7930*/  BSYNC B1 ;  /* 0x0000000000017941 */ /* 0x000fea0003800000 */
.L_x_13363:
[----:B------:R-:W-:Y:S01]  /*7940*/  ULEA.HI UR4, UR37, UR37, URZ, 0x1 ;  /* 0x0000002525047291 */ /* 0x000fe2000f8f083f */
[----:B0-----:R-:W0:Y:S01]  /*7950*/  LDC R25, c[0x0][0x3f4] ;  /* 0x0000fd00ff197b82 */ /* 0x001e220000000800 */
[----:B-1----:R-:W-:Y:S01]  /*7960*/  IMAD R0, R33, -0xc0, R24 ;  /* 0xffffff4021007824 */ /* 0x002fe200078e0218 */
[----:B-----5:R-:W-:Y:S01]  /*7970*/  SHF.R.U64 R31, R8, 0x10, R9 ;  /* 0x00000010081f7819 */ /* 0x020fe20000001209 */
[----:B------:R-:W-:Y:S01]  /*7980*/  ULOP3.LUT UR4, UR4, 0xfffffffe, URZ, 0xc0, !UPT ;  /* 0xfffffffe04047892 */ /* 0x000fe2000f8ec03f */
[----:B------:R-:W-:Y:S01]  /*7990*/  IMAD.MOV.U32 R12, RZ, RZ, R8 ;  /* 0x000000ffff0c7224 */ /* 0x000fe200078e0008 */
[--C-:B------:R-:W-:Y:S01]  /*79a0*/  SHF.R.U64 R26, R4, 0x10, R5.reuse ;  /* 0x00000010041a7819 */ /* 0x100fe20000001205 */
[----:B------:R-:W-:Y:S01]  /*79b0*/  IMAD.MOV.U32 R21, RZ, RZ, R4 ;  /* 0x000000ffff157224 */ /* 0x000fe200078e0004 */
[----:B------:R-:W-:Y:S01]  /*79c0*/  UIADD3 UR4, UR37, -UR4, URZ ;  /* 0x8000000425047290 */ /* 0x000fe2000fffe03f */
[----:B----4-:R-:W-:Y:S01]  /*79d0*/  MOV R3, R6 ;  /* 0x0000000600037202 */ /* 0x010fe20000000f00 */
[----:B--2---:R-:W-:Y:S01]  /*79e0*/  IMAD.MOV.U32 R13, RZ, RZ, R5 ;  /* 0x000000ffff0d7224 */ /* 0x004fe200078e0005 */
[----:B------:R-:W-:Y:S01]  /*79f0*/  VIMNMX R8, R0, 0xc0, PT ;  /* 0x000000c000087848 */ /* 0x000fe20003fe0100 */
[----:B------:R-:W-:Y:S01]  /*7a00*/  IMAD.MOV.U32 R15, RZ, RZ, R7 ;  /* 0x000000ffff0f7224 */ /* 0x000fe200078e0007 */
[----:B------:R-:W-:Y:S01]  /*7a10*/  SHF.R.U32.HI R24, RZ, 0x10, R5 ;  /* 0x00000010ff187819 */ /* 0x000fe20000011605 */
[----:B---3--:R-:W-:Y:S01]  /*7a20*/  IMAD.U32 R27, RZ, RZ, UR4 ;  /* 0x00000004ff1b7e24 */ /* 0x008fe2000f8e00ff */
[----:B------:R-:W-:Y:S01]  /*7a30*/  SHF.R.U64 R6, R6, 0x10, R7 ;  /* 0x0000001006067819 */ /* 0x000fe20000001207 */
[----:B------:R-:W-:Y:S01]  /*7a40*/  IMAD.MOV.U32 R14, RZ, RZ, R9 ;  /* 0x000000ffff0e7224 */ /* 0x000fe200078e0009 */
[----:B------:R-:W-:Y:S01]  /*7a50*/  SHF.R.U32.HI R4, RZ, 0x10, R7 ;  /* 0x00000010ff047819 */ /* 0x000fe20000011607 */
[----:B------:R-:W-:Y:S01]  /*7a60*/  IMAD.MOV.U32 R20, RZ, RZ, R10 ;  /* 0x000000ffff147224 */ /* 0x000fe200078e000a */
[----:B------:R-:W-:Y:S01]  /*7a70*/  SHF.L.U32 R27, R27, 0x1f, RZ ;  /* 0x0000001f1b1b7819 */ /* 0x000fe200000006ff */
[----:B------:R-:W-:Y:S01]  /*7a80*/  IMAD.MOV.U32 R0, RZ, RZ, R11 ;  /* 0x000000ffff007224 */ /* 0x000fe200078e000b */
[----:B------:R-:W-:Y:S01]  /*7a90*/  SHF.R.U32.HI R9, RZ, 0x10, R9 ;  /* 0x00000010ff097819 */ /* 0x000fe20000011609 */
[----:B------:R-:W-:Y:S01]  /*7aa0*/  VIADD R28, R153, 0x60 ;  /* 0x00000060991c7836 */ /* 0x000fe20000000000 */
[----:B------:R-:W1:Y:S01]  /*7ab0*/  SYNCS.PHASECHK.TRANS64.TRYWAIT P1, [R18+URZ+0x16800], R27 ;  /* 0x0168001b120075a7 */ /* 0x000e62000802017f */
[----:B------:R-:W-:Y:S01]  /*7ac0*/  SHF.R.U64 R7, R10, 0x10, R11 ;  /* 0x000000100a077819 */ /* 0x000fe2000000120b */
[----:B------:R-:W-:Y:S01]  /*7ad0*/  BSSY B1, `(.L_x_13365) ;  /* 0x000000e000017945 */ /* 0x000fe20003800000 */
[----:B0-----:R-:W-:-:S02]  /*7ae0*/  ISETP.GE.AND P0, PT, R16, R25, PT ;  /* 0x000000191000720c */ /* 0x001fc40003f06270 */
[----:B------:R-:W-:Y:S02]  /*7af0*/  SHF.R.U32.HI R5, RZ, 0x10, R11 ;  /* 0x00000010ff057819 */ /* 0x000fe4000001160b */
[-C--:B------:R-:W-:Y:S02]  /*7b00*/  ISETP.GE.OR P2, PT, R153, R8.reuse, P0 ;  /* 0x000000089900720c */ /* 0x080fe40000746670 */
[----:B------:R-:W-:Y:S02]  /*7b10*/  PRMT R21, R21, 0x5410, R26 ;  /* 0x0000541015157816 */ /* 0x000fe4000000001a */
[----:B------:R-:W-:Y:S02]  /*7b20*/  ISETP.GE.OR P0, PT, R28, R8, P0 ;  /* 0x000000081c00720c */ /* 0x000fe40000706670 */
[----:B------:R-:W-:Y:S02]  /*7b30*/  PRMT R13, R13, 0x5410, R24 ;  /* 0x000054100d0d7816 */ /* 0x000fe40000000018 */
[----:B------:R-:W-:-:S02]  /*7b40*/  PRMT R3, R3, 0x5410, R6 ;  /* 0x0000541003037816 */ /* 0x000fc40000000006 */
[----:B------:R-:W-:Y:S02]  /*7b50*/  PRMT R15, R15, 0x5410, R4 ;  /* 0x000054100f0f7816 */ /* 0x000fe40000000004 */
[----:B------:R-:W-:Y:S02]  /*7b60*/  PRMT R12, R12, 0x5410, R31 ;  /* 0x000054100c0c7816 */ /* 0x000fe4000000001f */
[----:B------:R-:W-:Y:S02]  /*7b70*/  PRMT R14, R14, 0x5410, R9 ;  /* 0x000054100e0e7816 */ /* 0x000fe40000000009 */
[----:B------:R-:W-:Y:S02]  /*7b80*/  PRMT R20, R20, 0x5410, R7 ;  /* 0x0000541014147816 */ /* 0x000fe40000000007 */
[----:B------:R-:W-:Y:S01]  /*7b90*/  PRMT R0, R0, 0x5410, R5 ;  /* 0x0000541000007816 */ /* 0x000fe20000000005 */
[----:B-1----:R-:W-:Y:S06]  /*7ba0*/  @!P1 BRA `(.L_x_13366) ;  /* 0x0000010400e09947 */ /* 0x002fec0003800000 */
.L_x_13565:
[----:B------:R-:W-:Y:S05]  /*7bb0*/  BSYNC B1 ;  /* 0x0000000000017941 */ /* 0x000fea0003800000 */
.L_x_13365:
[----:B------:R-:W-:Y:S04]  /*7bc0*/  BSSY B1, `(.L_x_13367) ;  /* 0x0000060000017945 */ /* 0x000fe80003800000 */
[----:B------:R-:W-:Y:S05]  /*7bd0*/  @P2 BRA `(.L_x_13368) ;  /* 0x0000000400782947 */ /* 0x000fea0003800000 */
[----:B------:R-:W2:Y:S01]  /*7be0*/  LDL R4, [R1+0x14] ;  /* 0x0000140001047983 */ /* 0x000ea20000100800 */
[C---:B------:R-:W-:Y:S01]  /*7bf0*/  IMAD.U32 R37, R12.reuse, 0x10000, RZ ;  /* 0x000100000c257824 */ /* 0x040fe200078e00ff */
[----:B------:R-:W-:Y:S01]  /*7c00*/  SHF.L.U32 R35, R21, 0x10, RZ ;  /* 0x0000001015237819 */ /* 0x000fe200000006ff */
[----:B------:R-:W1:Y:S01]  /*7c10*/  S2R R5, SR_TID.X ;  /* 0x0000000000057919 */ /* 0x000e620000002100 */
[----:B------:R-:W-:Y:S01]  /*7c20*/  LOP3.LUT R39, R12, 0xffff0000, RZ, 0xc0, !PT ;  /* 0xffff00000c277812 */ /* 0x000fe200078ec0ff */
[----:B-1----:R-:W-:-:S05]  /*7c30*/  VIADD R5, R5, 0xffffff80 ;  /* 0xffffff8005057836 */ /* 0x002fca0000000000 */
[----:B------:R-:W-:-:S04]  /*7c40*/  SHF.R.S32.HI R8, RZ, 0x1f, R5 ;  /* 0x0000001fff087819 */ /* 0x000fc80000011405 */
[----:B------:R-:W-:Y:S01]  /*7c50*/  LEA.HI R8, R8, R5, RZ, 0x5 ;  /* 0x0000000508087211 */ /* 0x000fe200078f28ff */
[----:B------:R-:W-:-:S03]  /*7c60*/  IMAD.IADD R5, R16, 0x1, R25 ;  /* 0x0000000110057824 */ /* 0x000fc600078e0219 */
[----:B------:R-:W-:Y:S02]  /*7c70*/  SHF.R.S32.HI R8, RZ, 0x5, R8 ;  /* 0x00000005ff087819 */ /* 0x000fe40000011408 */
[----:B--2---:R-:W-:-:S04]  /*7c80*/  SHF.L.U32 R4, R4, 0x6, RZ ;  /* 0x0000000604047819 */ /* 0x004fc800000006ff */
[----:B------:R-:W-:-:S04]  /*7c90*/  LOP3.LUT R6, R4, 0x1c0, RZ, 0xc0, !PT ;  /* 0x000001c004067812 */ /* 0x000fc800078ec0ff */
[C---:B------:R-:W-:Y:S02]  /*7ca0*/  LOP3.LUT R4, R6.reuse, 0x38, R16, 0xf8, !PT ;  /* 0x0000003806047812 */ /* 0x040fe400078ef810 */
[----:B------:R-:W-:Y:S02]  /*7cb0*/  SHF.R.U32.HI R7, RZ, 0x3, R6 ;  /* 0x00000003ff077819 */ /* 0x000fe40000011606 */
[----:B------:R-:W-:Y:S02]  /*7cc0*/  LOP3.LUT R6, R6, 0x38, R5, 0xf8, !PT ;  /* 0x0000003806067812 */ /* 0x000fe400078ef805 */
[-C--:B------:R-:W-:Y:S02]  /*7cd0*/  LOP3.LUT R4, R4, R7.reuse, RZ, 0x3c, !PT ;  /* 0x0000000704047212 */ /* 0x080fe400078e3cff */
[----:B------:R-:W-:-:S03]  /*7ce0*/  LOP3.LUT R6, R6, R7, RZ, 0x3c, !PT ;  /* 0x0000000706067212 */ /* 0x000fc600078e3cff */
[C---:B------:R-:W-:Y:S02]  /*7cf0*/  IMAD R5, R8.reuse, 0x200, R4 ;  /* 0x0000020008057824 */ /* 0x040fe400078e0204 */
[----:B------:R-:W-:Y:S02]  /*7d00*/  IMAD R9, R8, 0x200, R6 ;  /* 0x0000020008097824 */ /* 0x000fe400078e0206 */
[--C-:B------:R-:W-:Y:S02]  /*7d10*/  IMAD R40, R5, 0x2, R18.reuse ;  /* 0x0000000205287824 */ /* 0x100fe400078e0212 */
[----:B------:R-:W-:-:S03]  /*7d20*/  IMAD R42, R9, 0x2, R18 ;  /* 0x00000002092a7824 */ /* 0x000fc600078e0212 */
[----:B------:R-:W1:Y:S04]  /*7d30*/  LDS.128 R4, [R40+0x8400] ;  /* 0x0084000028047984 */ /* 0x000e680000000c00 */
[----:B------:R-:W2:Y:S01]  /*7d40*/  LDS.128 R8, [R42+0x8400] ;  /* 0x008400002a087984 */ /* 0x000ea20000000c00 */
[----:B-1----:R-:W-:Y:S01]  /*7d50*/  SHF.L.U32 R24, R4, 0x10, RZ ;  /* 0x0000001004187819 */ /* 0x002fe200000006ff */
[----:B0-----:R-:W-:Y:S01]  /*7d60*/  IMAD.U32 R27, R6, 0x10000, RZ ;  /* 0x00010000061b7824 */ /* 0x001fe200078e00ff */
[----:B------:R-:W-:Y:S01]  /*7d70*/  LOP3.LUT R4, R4, 0xffff0000, RZ, 0xc0, !PT ;  /* 0xffff000004047812 */ /* 0x000fe200078ec0ff */
[----:B------:R-:W-:Y:S01]  /*7d80*/  IMAD.U32 R26, R5, 0x10000, RZ ;  /* 0x00010000051a7824 */ /* 0x000fe200078e00ff */
[----:B------:R-:W-:Y:S01]  /*7d90*/  LOP3.LUT R6, R6, 0xffff0000, RZ, 0xc0, !PT ;  /* 0xffff000006067812 */ /* 0x000fe200078ec0ff */
[C---:B--2---:R-:W-:Y:S01]  /*7da0*/  IMAD.U32 R30, R8.reuse, 0x10000, RZ ;  /* 0x00010000081e7824 */ /* 0x044fe200078e00ff */
        /* <DEDUP_REMOVED lines=10> */
[----:B------:R-:W-:Y:S01]  /*7e50*/  IMAD.U32 R24, R3, 0x10000, RZ ;  /* 0x0001000003187824 */ /* 0x000fe200078e00ff */
[----:B------:R-:W-:Y:S01]  /*7e60*/  LOP3.LUT R37, R20, 0xffff0000, RZ, 0xc0, !PT ;  /* 0xffff000014257812 */ /* 0x000fe200078ec0ff */
[----:B------:R-:W-:Y:S02]  /*7e70*/  IMAD.U32 R31, R9, 0x10000, RZ ;  /* 0x00010000091f7824 */ /* 0x000fe400078e00ff */
[-C--:B------:R-:W-:Y:S01]  /*7e80*/  FMUL.FTZ R47, R8, R35.reuse ;  /* 0x00000023082f7220 */ /* 0x080fe20000410000 */
[----:B------:R-:W-:Y:S01]  /*7e90*/  FFMA.FTZ R34, R4, R35, -R45 ;  /* 0x0000002304227223 */ /* 0x000fe2000001082d */
[C---:B------:R-:W-:Y:S01]  /*7ea0*/  FMUL.FTZ R8, R32.reuse, R30 ;  /* 0x0000001e20087220 */ /* 0x040fe20000410000 */
[-C--:B------:R-:W-:Y:S01]  /*7eb0*/  FMUL.FTZ R45, R32, R24.reuse ;  /* 0x00000018202d7220 */ /* 0x080fe20000410000 */
[----:B------:R-:W-:Y:S01]  /*7ec0*/  LOP3.LUT R35, R3, 0xffff0000, RZ, 0xc0, !PT ;  /* 0xffff000003237812 */ /* 0x000fe200078ec0ff */
[----:B------:R-:W-:Y:S01]  /*7ed0*/  FFMA.FTZ R32, R4, R39, R47 ;  /* 0x0000002704207223 */ /* 0x000fe2000001002f */
[C---:B------:R-:W-:Y:S01]  /*7ee0*/  FFMA.FTZ R36, R27.reuse, R24, -R8 ;  /* 0x000000181b247223 */ /* 0x040fe20000010808 */
[----:B------:R-:W-:Y:S01]  /*7ef0*/  FFMA.FTZ R45, R27, R30, R45 ;  /* 0x0000001e1b2d7223 */ /* 0x000fe2000001002d */
[C---:B------:R-:W-:Y:S01]  /*7f00*/  FMUL.FTZ R27, R10.reuse, R37 ;  /* 0x000000250a1b7220 */ /* 0x040fe20000410000 */
[----:B------:R-:W-:Y:S01]  /*7f10*/  FMUL.FTZ R39, R10, R35 ;  /* 0x000000230a277220 */ /* 0x000fe20000410000 */
[----:B------:R-:W-:Y:S01]  /*7f20*/  IMAD.U32 R24, R14, 0x10000, RZ ;  /* 0x000100000e187824 */ /* 0x000fe200078e00ff */
[----:B------:R-:W-:Y:S01]  /*7f30*/  SHF.L.U32 R10, R0, 0x10, RZ ;  /* 0x00000010000a7819 */ /* 0x000fe200000006ff */
[----:B------:R-:W-:-:S02]  /*7f40*/  IMAD.U32 R33, R11, 0x10000, RZ ;  /* 0x000100000b217824 */ /* 0x000fc400078e00ff */
[C---:B------:R-:W-:Y:S01]  /*7f50*/  FFMA.FTZ R35, R6.reuse, R35, -R27 ;  /* 0x0000002306237223 */ /* 0x040fe2000001081b */
[----:B------:R-:W-:Y:S02]  /*7f60*/  IMAD.U32 R4, R13, 0x10000, RZ ;  /* 0x000100000d047824 */ /* 0x000fe400078e00ff */
[----:B------:R-:W-:Y:S01]  /*7f70*/  FMUL.FTZ R27, R31, R24 ;  /* 0x000000181f1b7220 */ /* 0x000fe20000410000 */
[----:B------:R-:W-:Y:S01]  /*7f80*/  FFMA.FTZ R30, R6, R37, R39 ;  /* 0x00000025061e7223 */ /* 0x000fe20000010027 */
[----:B------:R-:W-:Y:S02]  /*7f90*/  IMAD.U32 R28, R7, 0x10000, RZ ;  /* 0x00010000071c7824 */ /* 0x000fe400078e00ff */
[----:B------:R-:W-:Y:S01]  /*7fa0*/  FMUL.FTZ R31, R31, R4 ;  /* 0x000000041f1f7220 */ /* 0x000fe20000410000 */
[----:B------:R-:W-:Y:S02]  /*7fb0*/  IMAD.U32 R8, R15, 0x10000, RZ ;  /* 0x000100000f087824 */ /* 0x000fe400078e00ff */
[----:B------:R-:W-:Y:S01]  /*7fc0*/  FMUL.FTZ R37, R33, R10 ;  /* 0x0000000a21257220 */ /* 0x000fe20000410000 */
[----:B------:R-:W-:Y:S01]  /*7fd0*/  LOP3.LUT R9, R9, 0xffff0000, RZ, 0xc0, !PT ;  /* 0xffff000009097812 */ /* 0x000fe200078ec0ff */
[----:B------:R-:W-:Y:S01]  /*7fe0*/  FFMA.FTZ R31, R26, R24, R31 ;  /* 0x000000181a1f7223 */ /* 0x000fe2000001001f */
[-C--:B------:R-:W-:Y:S01]  /*7ff0*/  FMUL.FTZ R33, R33, R8.reuse ;  /* 0x0000000821217220 */ /* 0x080fe20000410000 */
[----:B------:R-:W-:Y:S01]  /*8000*/  FFMA.FTZ R37, R28, R8, -R37 ;  /* 0x000000081c257223 */ /* 0x000fe20000010825 */
[----:B------:R-:W-:Y:S01]  /*8010*/  LOP3.LUT R11, R11, 0xffff0000, RZ, 0xc0, !PT ;  /* 0xffff00000b0b7812 */ /* 0x000fe200078ec0ff */
[----:B------:R-:W-:Y:S01]  /*8020*/  FFMA.FTZ R27, R26, R4, -R27 ;  /* 0x000000041a1b7223 */ /* 0x000fe2000001081b */
[----:B------:R-:W-:Y:S01]  /*8030*/  LOP3.LUT R8, R14, 0xffff0000, RZ, 0xc0, !PT ;  /* 0xffff00000e087812 */ /* 0x000fe200078ec0ff */
[----:B------:R-:W-:Y:S01]  /*8040*/  FFMA.FTZ R33, R28, R10, R33 ;  /* 0x0000000a1c217223 */ /* 0x000fe20000010021 */
[----:B------:R-:W-:-:S02]  /*8050*/  LOP3.LUT R24, R0, 0xffff0000, RZ, 0xc0, !PT ;  /* 0xffff000000187812 */ /* 0x000fc400078ec0ff */
[----:B------:R-:W-:Y:S01]  /*8060*/  LOP3.LUT R4, R13, 0xffff0000, RZ, 0xc0, !PT ;  /* 0xffff00000d047812 */ /* 0x000fe200078ec0ff */
[----:B------:R-:W-:Y:S01]  /*8070*/  FMUL.FTZ R10, R9, R8 ;  /* 0x00000008090a7220 */ /* 0x000fe20000410000 */
[----:B------:R-:W-:Y:S01]  /*8080*/  LOP3.LUT R6, R15, 0xffff0000, RZ, 0xc0, !PT ;  /* 0xffff00000f067812 */ /* 0x000fe200078ec0ff */
[----:B------:R-:W-:Y:S01]  /*8090*/  FMUL.FTZ R38, R11, R24 ;  /* 0x000000180b267220 */ /* 0x000fe20000410000 */
[----:B------:R-:W-:Y:S01]  /*80a0*/  LOP3.LUT R5, R5, 0xffff0000, RZ, 0xc0, !PT ;  /* 0xffff000005057812 */ /* 0x000fe200078ec0ff */
[----:B------:R-:W-:Y:S01]  /*80b0*/  FMUL.FTZ R9, R9, R4 ;  /* 0x0000000409097220 */ /* 0x000fe20000410000 */
[----:B------:R-:W-:Y:S01]  /*80c0*/  LOP3.LUT R7, R7, 0xffff0000, RZ, 0xc0, !PT ;  /* 0xffff000007077812 */ /* 0x000fe200078ec0ff */
[----:B------:R-:W-:Y:S02]  /*80d0*/  FMUL.FTZ R11, R11, R6 ;  /* 0x000000060b0b7220 */ /* 0x000fe40000410000 */
        /* <DEDUP_REMOVED lines=14> */
.L_x_13368:
[----:B------:R-:W-:Y:S05]  /*81c0*/  BSYNC B1 ;  /* 0x0000000000017941 */ /* 0x000fea0003800000 */
.L_x_13367:
[----:B------:R-:W-:Y:S05]  /*81d0*/  @P0 BRA `(.L_x_13359) ;  /* 0x0000000400680947 */ /* 0x000fea0003800000 */
[----:B-1----:R-:W2:Y:S01]  /*81e0*/  LDL R5, [R1+0x24] ;  /* 0x0000240001057983 */ /* 0x002ea20000100800 */
[C---:B------:R-:W-:Y:S02]  /*81f0*/  VIADD R6, R153.reuse, 0x60 ;  /* 0x0000006099067836 */ /* 0x040fe40000000000 */
[----:B------:R-:W-:Y:S01]  /*8200*/  VIADD R7, R153, 0x60 ;  /* 0x0000006099077836 */ /* 0x000fe20000000000 */
[----:B------:R-:W3:Y:S01]  /*8210*/  LDL R42, [R1+0x58] ;  /* 0x00005800012a7983 */ /* 0x000ee20000100800 */
[----:B------:R-:W-:Y:S02]  /*8220*/  IMAD.SHL.U32 R6, R6, 0x40, RZ ;  /* 0x0000004006067824 */ /* 0x000fe400078e00ff */
[----:B------:R-:W-:Y:S02]  /*8230*/  IMAD.SHL.U32 R7, R7, 0x40, RZ ;  /* 0x0000004007077824 */ /* 0x000fe400078e00ff */
[----:B------:R-:W-:Y:S01]  /*8240*/  IMAD.IADD R4, R16, 0x1, R25 ;  /* 0x0000000110047824 */ /* 0x000fe200078e0219 */
[----:B------:R-:W-:-:S02]  /*8250*/  LOP3.LUT R6, R6, 0x1c0, RZ, 0xc0, !PT ;  /* 0x000001c006067812 */ /* 0x000fc400078ec0ff */
[----:B------:R-:W-:Y:S02]  /*8260*/  LOP3.LUT R7, R7, 0x1c0, RZ, 0xc0, !PT ;  /* 0x000001c007077812 */ /* 0x000fe400078ec0ff */
[----:B------:R-:W-:Y:S02]  /*8270*/  SHF.R.U32.HI R6, RZ, 0x3, R6 ;  /* 0x00000003ff067819 */ /* 0x000fe40000011606 */
[----:B------:R-:W-:-:S04]  /*8280*/  LOP3.LUT R4, R7, 0x38, R4, 0xf8, !PT ;  /* 0x0000003807047812 */ /* 0x000fc800078ef804 */
[----:B------:R-:W-:Y:S01]  /*8290*/  LOP3.LUT R4, R4, R6, RZ, 0x3c, !PT ;  /* 0x0000000604047212 */ /* 0x000fe200078e3cff */
[C---:B------:R-:W-:Y:S02]  /*82a0*/  IMAD.U32 R37, R12.reuse, 0x10000, RZ ;  /* 0x000100000c257824 */ /* 0x040fe400078e00ff */
[C---:B------:R-:W-:Y:S01]  /*82b0*/  IMAD.U32 R35, R21.reuse, 0x10000, RZ ;  /* 0x0001000015237824 */ /* 0x040fe200078e00ff */
[----:B------:R-:W-:Y:S02]  /*82c0*/  LOP3.LUT R38, R12, 0xffff0000, RZ, 0xc0, !PT ;  /* 0xffff00000c267812 */ /* 0x000fe400078ec0ff */
[----:B------:R-:W-:Y:S02]  /*82d0*/  LOP3.LUT R12, R21, 0xffff0000, RZ, 0xc0, !PT ;  /* 0xffff0000150c7812 */ /* 0x000fe400078ec0ff */
[C---:B------:R-:W-:Y:S02]  /*82e0*/  SHF.L.U32 R41, R20.reuse, 0x10, RZ ;  /* 0x0000001014297819 */ /* 0x040fe400000006ff */
[----:B------:R-:W-:Y:S01]  /*82f0*/  LOP3.LUT R20, R20, 0xffff0000, RZ, 0xc0, !PT ;  /* 0xffff000014147812 */ /* 0x000fe200078ec0ff */
[C---:B------:R-:W-:Y:S01]  /*8300*/  IMAD.U32 R36, R13.reuse, 0x10000, RZ ;  /* 0x000100000d247824 */ /* 0x040fe200078e00ff */
[----:B------:R-:W-:Y:S01]  /*8310*/  LOP3.LUT R13, R13, 0xffff0000, RZ, 0xc0, !PT ;  /* 0xffff00000d0d7812 */ /* 0x000fe200078ec0ff */
[----:B------:R-:W-:Y:S01]  /*8320*/  IMAD.U32 R40, R14, 0x10000, RZ ;  /* 0x000100000e287824 */ /* 0x000fe200078e00ff */
[----:B--2---:R-:W-:-:S02]  /*8330*/  IADD3 R9, R5, R4, RZ ;  /* 0x0000000405097210 */ /* 0x004fc40007ffe0ff */
[----:B---3--:R-:W1:Y:S03]  /*8340*/  LDS.128 R4, [R42+0x8400] ;  /* 0x008400002a047984 */ /* 0x008e660000000c00 */
[----:B------:R-:W-:-:S05]  /*8350*/  IMAD R24, R9, 0x2, R18 ;  /* 0x0000000209187824 */ /* 0x000fca00078e0212 */
[----:B------:R-:W2:Y:S01]  /*8360*/  LDS.128 R8, [R24+0x8400] ;  /* 0x0084000018087984 */ /* 0x000ea20000000c00 */
[----:B-1----:R-:W-:Y:S02]  /*8370*/  IMAD.U32 R25, R4, 0x10000, RZ ;  /* 0x0001000004197824 */ /* 0x002fe400078e00ff */
[C---:B--2---:R-:W-:Y:S01]  /*8380*/  IMAD.U32 R30, R8.reuse, 0x10000, RZ ;  /* 0x00010000081e7824 */ /* 0x044fe200078e00ff */
[----:B------:R-:W-:-:S03]  /*8390*/  LOP3.LUT R8, R8, 0xffff0000, RZ, 0xc0, !PT ;  /* 0xffff000008087812 */ /* 0x000fc600078ec0ff */
[-C--:B------:R-:W-:Y:S01]  /*83a0*/  FMUL.FTZ R34, R37, R30.reuse ;  /* 0x0000001e25227220 */ /* 0x080fe20000410000 */
[C---:B------:R-:W-:Y:S01]  /*83b0*/  FMUL.FTZ R30, R35.reuse, R30 ;  /* 0x0000001e231e7220 */ /* 0x040fe20000410000 */
[----:B------:R-:W-:Y:S01]  /*83c0*/  LOP3.LUT R4, R4, 0xffff0000, RZ, 0xc0, !PT ;  /* 0xffff000004047812 */ /* 0x000fe200078ec0ff */
[-C--:B------:R-:W-:Y:S01]  /*83d0*/  FMUL.FTZ R21, R38, R8.reuse ;  /* 0x0000000826157220 */ /* 0x080fe20000410000 */
[-C--:B------:R-:W-:Y:S01]  /*83e0*/  FFMA.FTZ R34, R35, R25.reuse, -R34 ;  /* 0x0000001923227223 */ /* 0x080fe20000010822 */
[----:B------:R-:W-:Y:S01]  /*83f0*/  FFMA.FTZ R30, R37, R25, R30 ;  /* 0x00000019251e7223 */ /* 0x000fe2000001001e */
[----:B------:R-:W-:Y:S01]  /*8400*/  FMUL.FTZ R25, R12, R8 ;  /* 0x000000080c197220 */ /* 0x000fe20000410000 */
[----:B------:R-:W-:Y:S02]  /*8410*/  IMAD.U32 R32, R10, 0x10000, RZ ;  /* 0x000100000a207824 */ /* 0x000fe400078e00ff */
[----:B------:R-:W-:Y:S01]  /*8420*/  FFMA.FTZ R21, R12, R4, -R21 ;  /* 0x000000040c157223 */ /* 0x000fe20000010815 */
[----:B0-----:R-:W-:-:S02]  /*8430*/  IMAD.U32 R27, R6, 0x10000, RZ ;  /* 0x00010000061b7824 */ /* 0x001fc400078e00ff */
[----:B------:R-:W-:Y:S01]  /*8440*/  FFMA.FTZ R25, R38, R4, R25 ;  /* 0x0000000426197223 */ /* 0x000fe20000010019 */
[----:B------:R-:W-:Y:S01]  /*8450*/  LOP3.LUT R10, R10, 0xffff0000, RZ, 0xc0, !PT ;  /* 0xffff00000a0a7812 */ /* 0x000fe200078ec0ff */
[----:B------:R-:W-:Y:S02]  /*8460*/  IMAD.U32 R37, R3, 0x10000, RZ ;  /* 0x0001000003257824 */ /* 0x000fe400078e00ff */
[-C--:B------:R-:W-:Y:S01]  /*8470*/  FMUL.FTZ R4, R41, R32.reuse ;  /* 0x0000002029047220 */ /* 0x080fe20000410000 */
[----:B------:R-:W-:Y:S02]  /*8480*/  LOP3.LUT R8, R3, 0xffff0000, RZ, 0xc0, !PT ;  /* 0xffff000003087812 */ /* 0x000fe400078ec0ff */
[----:B------:R-:W-:Y:S01]  /*8490*/  LOP3.LUT R6, R6, 0xffff0000, RZ, 0xc0, !PT ;  /* 0xffff000006067812 */ /* 0x000fe200078ec0ff */
[C---:B------:R-:W-:Y:S01]  /*84a0*/  FMUL.FTZ R32, R37.reuse, R32 ;  /* 0x0000002025207220 */ /* 0x040fe20000410000 */
[----:B------:R-:W-:Y:S01]  /*84b0*/  FFMA.FTZ R3, R37, R27, -R4 ;  /* 0x0000001b25037223 */ /* 0x000fe20000010804 */
[----:B------:R-:W-:Y:S01]  /*84c0*/  FMUL.FTZ R37, R20, R10 ;  /* 0x0000000a14257220 */ /* 0x000fe20000410000 */
[----:B------:R-:W-:-:S02]  /*84d0*/  IMAD.U32 R33, R11, 0x10000, RZ ;  /* 0x000100000b217824 */ /* 0x000fc400078e00ff */
[----:B------:R-:W-:Y:S01]  /*84e0*/  FMUL.FTZ R39, R8, R10 ;  /* 0x0000000a08277220 */ /* 0x000fe20000410000 */
[----:B------:R-:W-:Y:S01]  /*84f0*/  IMAD.U32 R12, R0, 0x10000, RZ ;  /* 0x00010000000c7824 */ /* 0x000fe200078e00ff */
[----:B------:R-:W-:Y:S01]  /*8500*/  SHF.L.U32 R31, R9, 0x10, RZ ;  /* 0x00000010091f7819 */ /* 0x000fe200000006ff */
[----:B------:R-:W-:Y:S01]  /*8510*/  FFMA.FTZ R10, R41, R27, R32 ;  /* 0x0000001b290a7223 */ /* 0x000fe20000010020 */
[----:B------:R-:W-:Y:S01]  /*8520*/  FFMA.FTZ R8, R8, R6, -R37 ;  /* 0x0000000608087223 */ /* 0x000fe20000010825 */
[----:B------:R-:W-:Y:S01]  /*8530*/  LOP3.LUT R9, R9, 0xffff0000, RZ, 0xc0, !PT ;  /* 0xffff000009097812 */ /* 0x000fe200078ec0ff */
[----:B------:R-:W-:Y:S01]  /*8540*/  IMAD.U32 R4, R15, 0x10000, RZ ;  /* 0x000100000f047824 */ /* 0x000fe200078e00ff */
[----:B------:R-:W-:Y:S01]  /*8550*/  LOP3.LUT R11, R11, 0xffff0000, RZ, 0xc0, !PT ;  /* 0xffff00000b0b7812 */ /* 0x000fe200078ec0ff */
[----:B------:R-:W-:Y:S01]  /*8560*/  IMAD.U32 R28, R7, 0x10000, RZ ;  /* 0x00010000071c7824 */ /* 0x000fe200078e00ff */
[----:B------:R-:W-:Y:S01]  /*8570*/  LOP3.LUT R37, R14, 0xffff0000, RZ, 0xc0, !PT ;  /* 0xffff00000e257812 */ /* 0x000fe200078ec0ff */
[----:B------:R-:W-:Y:S01]  /*8580*/  FMUL.FTZ R27, R12, R33 ;  /* 0x000000210c1b7220 */ /* 0x000fe20000410000 */
[----:B------:R-:W-:-:S02]  /*8590*/  LOP3.LUT R41, R0, 0xffff0000, RZ, 0xc0, !PT ;  /* 0xffff000000297812 */ /* 0x000fc400078ec0ff */
[----:B------:R-:W-:Y:S01]  /*85a0*/  LOP3.LUT R15, R15, 0xffff0000, RZ, 0xc0, !PT ;  /* 0xffff00000f0f7812 */ /* 0x000fe200078ec0ff */
[C---:B------:R-:W-:Y:S01]  /*85b0*/  IMAD.U32 R26, R5.reuse, 0x10000, RZ ;  /* 0x00010000051a7824 */ /* 0x040fe200078e00ff */
[----:B------:R-:W-:Y:S01]  /*85c0*/  LOP3.LUT R5, R5, 0xffff0000, RZ, 0xc0, !PT ;  /* 0xffff000005057812 */ /* 0x000fe200078ec0ff */
[----:B------:R-:W-:Y:S01]  /*85d0*/  FFMA.FTZ R39, R20, R6, R39 ;  /* 0x0000000614277223 */ /* 0x000fe20000010027 */
[----:B------:R-:W-:Y:S01]  /*85e0*/  LOP3.LUT R7, R7, 0xffff0000, RZ, 0xc0, !PT ;  /* 0xffff000007077812 */ /* 0x000fe200078ec0ff */
[----:B------:R-:W-:Y:S01]  /*85f0*/  FMUL.FTZ R35, R40, R31 ;  /* 0x0000001f28237220 */ /* 0x000fe20000410000 */
[C---:B------:R-:W-:Y:S01]  /*8600*/  FMUL.FTZ R33, R4.reuse, R33 ;  /* 0x0000002104217220 */ /* 0x040fe20000410000 */
[----:B------:R-:W-:Y:S01]  /*8610*/  FFMA.FTZ R27, R4, R28, -R27 ;  /* 0x0000001c041b7223 */ /* 0x000fe2000001081b */
[----:B------:R-:W-:Y:S01]  /*8620*/  FMUL.FTZ R0, R37, R9 ;  /* 0x0000000925007220 */ /* 0x000fe20000410000 */
[----:B------:R-:W-:Y:S01]  /*8630*/  FMUL.FTZ R6, R41, R11 ;  /* 0x0000000b29067220 */ /* 0x000fe20000410000 */
[C---:B------:R-:W-:Y:S01]  /*8640*/  FMUL.FTZ R31, R36.reuse, R31 ;  /* 0x0000001f241f7220 */ /* 0x040fe20000410000 */
[----:B------:R-:W-:Y:S01]  /*8650*/  FMUL.FTZ R4, R13, R9 ;  /* 0x000000090d047220 */ /* 0x000fe20000410000 */
[----:B------:R-:W-:Y:S01]  /*8660*/  FMUL.FTZ R20, R15, R11 ;  /* 0x0000000b0f147220 */ /* 0x000fe20000410000 */
[----:B------:R-:W-:Y:S01]  /*8670*/  FFMA.FTZ R35, R36, R26, -R35 ;  /* 0x0000001a24237223 */ /* 0x000fe20000010823 */
[----:B------:R-:W-:Y:S01]  /*8680*/  FFMA.FTZ R33, R12, R28, R33 ;  /* 0x0000001c0c217223 */ /* 0x000fe20000010021 */
        /* <DEDUP_REMOVED lines=13> */
[----:B------:R2:W-:Y:S04]  /*8760*/  STS.128 [R42+0x8400], R4 ;  /* 0x008400042a007388 */ /* 0x0005e80000000c00 */
[----:B------:R2:W-:Y:S02]  /*8770*/  STS.128 [R24+0x8400], R8 ;  /* 0x0084000818007388 */ /* 0x0005e40000000c00 */
.L_x_13359:
[----:B------:R-:W-:Y:S05]  /*8780*/  BSYNC B0 ;  /* 0x0000000000007941 */ /* 0x000fea0003800000 */
.L_x_13348:
[----:B------:R-:W-:Y:S01]  /*8790*/  @!PT LDS RZ, [RZ] ;  /* 0x00000000fffff984 */ /* 0x000fe20000000800 */
[----:B------:R-:W-:Y:S01]  /*87a0*/  @!PT LDS RZ, [RZ] ;  /* 0x00000000fffff984 */ /* 0x000fe20000000800 */
[----:B------:R-:W-:Y:S01]  /*87b0*/  @!PT LDS RZ, [RZ] ;  /* 0x00000000fffff984 */ /* 0x000fe20000000800 */
[----:B------:R-:W-:Y:S01]  /*87c0*/  @!PT LDS RZ, [RZ] ;  /* 0x00000000fffff984 */ /* 0x000fe20000000800 */
[----:B------:R4:W-:Y:S06]  /*87d0*/  MEMBAR.ALL.CTA ;  /* 0x0000000000007992 */ /* 0x0009ec0000008000 */
[----:B----4-:R-:W4:Y:S01]  /*87e0*/  FENCE.VIEW.ASYNC.S ;  /* 0x00000000000073c6 */ /* 0x010f220000000000 */
[----:B------:R-:W-:Y:S05]  /*87f0*/  WARPSYNC.ALL ;  /* 0x0000000000007948 */ /* 0x000fea0003800000 */
[----:B----4-:R-:W-:Y:S06]  /*8800*/  BAR.SYNC.DEFER_BLOCKING 0xd, 0x180 ;  /* 0x0346000000007b1d */ /* 0x010fec0000010000 */
.L_x_13345:
[----:B---3--:R-:W-:-:S05]  /*8810*/  IMAD.U32 R0, RZ, RZ, UR39 ;  /* 0x00000027ff007e24 */ /* 0x008fca000f8e00ff */
[----:B------:R-:W-:-:S13]  /*8820*/  ISETP.NE.AND P0, PT, R0, 0x3, PT ;  /* 0x000000030000780c */ /* 0x000fda0003f05270 */
[----:B------:R-:W-:Y:S05]  /*8830*/  @!P0 BRA `(.L_x_13369) ;  /* 0x0000000000048947 */ /* 0x000fea0003800000 */
[----:B------:R-:W-:Y:S01]  /*8840*/  BPT.TRAP 0x1 ;  /* 0x000000040000795c */ /* 0x000fe20000300000 */
.L_x_13369:
[----:B0---4-:R-:W1:Y:S01]  /*8850*/  LDL R3, [R1+0x4] ;  /* 0x0000040001037983 */ /* 0x011e620000100800 */
[----:B------:R-:W-:Y:S01]  /*8860*/  IMAD R0, R156, 0x8, R18 ;  /* 0x000000089c007824 */ /* 0x000fe200078e0212 */
[----:B-12---:R-:W-:-:S04]  /*8870*/  SHF.L.U32 R5, R3, 0x1f, RZ ;  /* 0x0000001f03057819 */ /* 0x006fc800000006ff */
[----:B------:R0:W1:Y:S01]  /*8880*/  SYNCS.PHASECHK.TRANS64.TRYWAIT P1, [R0+URZ+0x16830], R5 ;  /* 0x01683005000075a7 */ /* 0x000062000802017f */
[----:B------:R-:W-:Y:S05]  /*8890*/  @!P0 BRA `(.L_x_13370) ;  /* 0x0000000000048947 */ /* 0x000fea0003800000 */
[----:B------:R-:W-:Y:S01]  /*88a0*/  BPT.TRAP 0x1 ;  /* 0x000000040000795c */ /* 0x000fe20000300000 */
.L_x_13370:
[----:B------:R-:W-:Y:S01]  /*88b0*/  VIADD R3, R18, 0xe400 ;  /* 0x0000e40012037836 */ /* 0x000fe20000000000 */
[----:B------:R-:W-:Y:S02]  /*88c0*/  LOP3.LUT R12, R29, 0x10000, RZ, 0xfc, !PT ;  /* 0x000100001d0c7812 */ /* 0x000fe400078efcff */
[----:B------:R-:W-:Y:S02]  /*88d0*/  MOV R13, 0x40000040 ;  /* 0x40000040000d7802 */ /* 0x000fe40000000f00 */
[----:B------:R-:W-:-:S04]  /*88e0*/  SHF.R.U32.HI R3, RZ, 0x4, R3 ;  /* 0x00000004ff037819 */ /* 0x000fc80000011603 */
[----:B------:R-:W-:-:S04]  /*88f0*/  LOP3.LUT R3, R3, 0x3fff, RZ, 0xc0, !PT ;  /* 0x00003fff03037812 */ /* 0x000fc800078ec0ff */
[----:B------:R-:W-:-:S05]  /*8900*/  LOP3.LUT R3, R3, 0x10000, RZ, 0xfc, !PT ;  /* 0x0001000003037812 */ /* 0x000fca00078efcff */
[----:B------:R2:W-:Y:S01]  /*8910*/  STL [R1+0x20], R3 ;  /* 0x0000200301007387 */ /* 0x0005e20000100800 */
[----:B-1----:R-:W-:Y:S05]  /*8920*/  @P1 BRA `(.L_x_13371) ;  /* 0x0000000000081947 */ /* 0x002fea0003800000 */
[----:B------:R-:W1:Y:S02]  /*8930*/  SYNCS.PHASECHK.TRANS64.TRYWAIT P1, [R0+URZ+0x16830], R5 ;  /* 0x01683005000075a7 */ /* 0x000e64000802017f */
[----:B-1----:R-:W-:Y:S05]  /*8940*/  @!P1 BRA `(.L_x_13372) ;  /* 0x000000f8008c9947 */ /* 0x002fea0003800000 */
.L_x_13371:
[----:B--2---:R-:W2:Y:S01]  /*8950*/  LDL R3, [R1+0x20] ;  /* 0x0000200001037983 */ /* 0x004ea20000100800 */
[----:B01----:R-:W-:Y:S01]  /*8960*/  IMAD.MOV.U32 R5, RZ, RZ, 0x40000040 ;  /* 0x40000040ff057424 */ /* 0x003fe200078e00ff */
[----:B------:R-:W-:Y:S05]  /*8970*/  WARPSYNC.ALL ;  /* 0x0000000000007948 */ /* 0x000fea0003800000 */
[C---:B------:R-:W-:Y:S01]  /*8980*/  R2UR UR4, R12.reuse ;  /* 0x000000000c0472ca */ /* 0x040fe200000e0000 */
[----:B-----5:R-:W-:Y:S01]  /*8990*/  WARPGROUP.ARRIVE ;  /* 0x00000000000079c5 */ /* 0x020fe20000000000 */
[----:B------:R-:W-:Y:S01]  /*89a0*/  R2UR UR5, R13 ;  /* 0x000000000d0572ca */ /* 0x000fe200000e0000 */
[C---:B------:R-:W-:Y:S01]  /*89b0*/  VIADD R8, R12.reuse, 0x2 ;  /* 0x000000020c087836 */ /* 0x040fe20000000000 */
[----:B------:R-:W-:Y:S01]  /*89c0*/  R2UR UR7, R5 ;  /* 0x00000000050772ca */ /* 0x000fe200000e0000 */
[----:B------:R-:W-:Y:S01]  /*89d0*/  IMAD.MOV.U32 R9, RZ, RZ, 0x40000040 ;  /* 0x40000040ff097424 */ /* 0x000fe200078e00ff */
[C---:B------:R-:W-:Y:S01]  /*89e0*/  IADD3 R20, R12.reuse, 0x4, RZ ;  /* 0x000000040c147810 */ /* 0x040fe20007ffe0ff */
[----:B------:R-:W-:Y:S01]  /*89f0*/  IMAD.MOV.U32 R7, RZ, RZ, 0x40000040 ;  /* 0x40000040ff077424 */ /* 0x000fe200078e00ff */
[----:B------:R-:W-:Y:S01]  /*8a00*/  MOV R5, 0x40000040 ;  /* 0x4000004000057802 */ /* 0x000fe20000000f00 */
[----:B------:R-:W-:Y:S01]  /*8a10*/  IMAD.MOV.U32 R21, RZ, RZ, 0x40000040 ;  /* 0x40000040ff157424 */ /* 0x000fe200078e00ff */
[----:B------:R0:W-:Y:S01]  /*8a20*/  STL.64 [R1+0x8], R8 ;  /* 0x0000080801007387 */ /* 0x0001e20000100a00 */
[----:B------:R-:W-:-:S02]  /*8a30*/  VIADD R14, R12, 0x6 ;  /* 0x000000060c0e7836 */ /* 0x000fc40000000000 */
[----:B------:R-:W-:Y:S02]  /*8a40*/  IMAD.MOV.U32 R15, RZ, RZ, 0x40000040 ;  /* 0x40000040ff0f7424 */ /* 0x000fe400078e00ff */
[----:B------:R-:W-:Y:S02]  /*8a50*/  IMAD.MOV.U32 R119, RZ, RZ, RZ ;  /* 0x000000ffff777224 */ /* 0x000fe400078e00ff */
[----:B--2---:R-:W-:-:S04]  /*8a60*/  IMAD R4, R156, 0x400, R3 ;  /* 0x000004009c047824 */ /* 0x004fc800078e0203 */
[C---:B------:R-:W-:Y:S01]  /*8a70*/  VIADD R6, R4.reuse, 0x2 ;  /* 0x0000000204067836 */ /* 0x040fe20000000000 */
[----:B------:R-:W-:-:S13]  /*8a80*/  R2UR UR6, R4 ;  /* 0x00000000040672ca */ /* 0x000fda00000e0000 */
[----:B------:R-:W-:Y:S01]  /*8a90*/  HGMMA.64x128x16.F32.BF16 R24, gdesc[UR4], RZ, !UPT, gsb0 ;  /* 0x01e00000041879f0 */ /* 0x000fe2000c0018ff */
        /* <DEDUP_REMOVED lines=12> */
[----:B------:R-:W-:Y:S02]  /*8b60*/  R2UR UR6, R6 ;  /* 0x00000000060672ca */ /* 0x000fe400000e0000 */
[----:B------:R-:W-:Y:S01]  /*8b70*/  R2UR UR7, R7 ;  /* 0x00000000070772ca */ /* 0x000fe200000e0000 */
[----:B------:R-:W-:Y:S02]  /*8b80*/  WARPGROUP.DEPBAR.LE gsb0, 0x0 ;  /* 0x00008000000079c5 */ /* 0x000fe40000010000 */
[----:B------:R-:W-:-:S10]  /*8b90*/  WARPGROUP.ARRIVE ;  /* 0x00000000000079c5 */ /* 0x000fd40000000000 */
        /* <DEDUP_REMOVED lines=11> */
.L_x_13373:
        /* <DEDUP_REMOVED lines=67> */
[----:B------:R-:W-:Y:S01]  /*9080*/  VIADD R0, R0, 0x16840 ;  /* 0x0001684000007836 */ /* 0x000fe20000000000 */
[----:B------:R-:W-:-:S05]  /*9090*/  ULDC UR6, c[0x0][0x9d8] ;  /* 0x0002760000067ab9 */ /* 0x000fca0000000800 */
        /* <DEDUP_REMOVED lines=29> */
[----:B--2---:R-:W-:-:S07]  /*9270*/  IADD3 R89, R89, 0x80, -R90 ;  /* 0x0000008059597810 */ /* 0x004fce0007ffe85a */
[----:B------:R-:W2:Y:S01]  /*9280*/  MUFU.TANH R55, R55 ;  /* 0x0000003700377308 */ /* 0x000ea20000002400 */
[----:B------:R-:W-:-:S07]  /*9290*/  IMAD R72, R88, -0x80, R89 ;  /* 0xffffff8058487824 */ /* 0x000fce00078e0259 */
[----:B------:R-:W2:Y:S01]  /*92a0*/  MUFU.TANH R50, R50 ;  /* 0x0000003200327308 */ /* 0x000ea20000002400 */
[----:B------:R-:W-:-:S07]  /*92b0*/  ISETP.GT.AND P4, PT, R72, RZ, PT ;  /* 0x000000ff4800720c */ /* 0x000fce0003f84270 */
[----:B------:R-:W2:Y:S01]  /*92c0*/  MUFU.TANH R56, R56 ;  /* 0x0000003800387308 */ /* 0x000ea20000002400 */
[----:B------:R-:W-:-:S07]  /*92d0*/  ISETP.GT.AND P5, PT, R72, 0x1, PT ;  /* 0x000000014800780c */ /* 0x000fce0003fa4270 */
[----:B------:R-:W2:Y:S01]  /*92e0*/  MUFU.TANH R53, R53 ;  /* 0x0000003500357308 */ /* 0x000ea20000002400 */
[----:B------:R-:W-:-:S07]  /*92f0*/  ISETP.GT.AND P1, PT, R72, 0x8, PT ;  /* 0x000000084800780c */ /* 0x000fce0003f24270 */
[----:B------:R-:W2:Y:S01]  /*9300*/  MUFU.TANH R59, R59 ;  /* 0x0000003b003b7308 */ /* 0x000ea20000002400 */
[----:B0-----:R-:W-:-:S07]  /*9310*/  FSEL R3, R3, -INF , P4 ;  /* 0xff80000003037808 */ /* 0x001fce0002000000 */
[----:B------:R-:W0:Y:S01]  /*9320*/  MUFU.TANH R54, R54 ;  /* 0x0000003600367308 */ /* 0x000e220000002400 */
[----:B-1----:R-:W-:-:S07]  /*9330*/  FSEL R4, R4, -INF , P5 ;  /* 0xff80000004047808 */ /* 0x002fce0002800000 */
[----:B------:R-:W1:Y:S01]  /*9340*/  MUFU.TANH R60, R60 ;  /* 0x0000003c003c7308 */ /* 0x000e620000002400 */
[----:B------:R-:W-:-:S07]  /*9350*/  ISETP.GT.AND P2, PT, R72, 0x9, PT ;  /* 0x000000094800780c */ /* 0x000fce0003f44270 */
[----:B------:R-:W1:Y:S01]  /*9360*/  MUFU.TANH R57, R57 ;  /* 0x0000003900397308 */ /* 0x000e620000002400 */
[----:B---3--:R-:W-:-:S07]  /*9370*/  FSEL R7, R7, -INF , P1 ;  /* 0xff80000007077808 */ /* 0x008fce0000800000 */
[----:B------:R-:W3:Y:S01]  /*9380*/  MUFU.TANH R63, R63 ;  /* 0x0000003f003f7308 */ /* 0x000ee20000002400 */
[----:B------:R-:W-:-:S07]  /*9390*/  FMNMX.FTZ R76, R3, R4, !PT ;  /* 0x00000004034c7209 */ /* 0x000fce0007810000 */
[----:B------:R-:W3:Y:S01]  /*93a0*/  MUFU.TANH R58, R58 ;  /* 0x0000003a003a7308 */ /* 0x000ee20000002400 */
[----:B------:R-:W-:-:S07]  /*93b0*/  ISETP.GT.AND P3, PT, R72, 0x10, PT ;  /* 0x000000104800780c */ /* 0x000fce0003f64270 */
[----:B------:R-:W3:Y:S01]  /*93c0*/  MUFU.TANH R64, R64 ;  /* 0x0000004000407308 */ /* 0x000ee20000002400 */
[----:B----4-:R-:W-:-:S07]  /*93d0*/  FSEL R8, R8, -INF , P2 ;  /* 0xff80000008087808 */ /* 0x010fce0001000000 */
[----:B------:R-:W4:Y:S01]  /*93e0*/  MUFU.TANH R61, R61 ;  /* 0x0000003d003d7308 */ /* 0x000f220000002400 */
[----:B------:R-:W-:Y:S01]  /*93f0*/  FMNMX.FTZ R75, R7, R76, !PT ;  /* 0x0000004c074b7209 */ /* 0x000fe20007810000 */
[----:B------:R-:W-:Y:S01]  /*9400*/  FMUL.FTZ R71, R81, UR5 ;  /* 0x0000000551477c20 */ /* 0x000fe20008410000 */
[----:B-----5:R-:W-:-:S05]  /*9410*/  FSEL R5, R5, -INF , P4 ;  /* 0xff80000005057808 */ /* 0x020fca0002000000 */
[----:B------:R-:W5:Y:S01]  /*9420*/  MUFU.TANH R67, R67 ;  /* 0x0000004300437308 */ /* 0x000f620000002400 */
[----:B------:R-:W-:-:S07]  /*9430*/  ISETP.GT.AND P4, PT, R72, 0x11, PT ;  /* 0x000000114800780c */ /* 0x000fce0003f84270 */
[----:B------:R-:W5:Y:S01]  /*9440*/  MUFU.TANH R62, R62 ;  /* 0x0000003e003e7308 */ /* 0x000f620000002400 */
[----:B------:R-:W-:Y:S01]  /*9450*/  FSEL R11, R11, -INF , P3 ;  /* 0xff8000000b0b7808 */ /* 0x000fe20001800000 */
[----:B------:R-:W-:Y:S01]  /*9460*/  FMUL.FTZ R73, R84, UR5 ;  /* 0x0000000554497c20 */ /* 0x000fe20008410000 */
[----:B------:R-:W-:-:S05]  /*9470*/  FMNMX.FTZ R76, R8, R75, !PT ;  /* 0x0000004b084c7209 */ /* 0x000fca0007810000 */
[----:B------:R-:W5:Y:S01]  /*9480*/  MUFU.TANH R68, R68 ;  /* 0x0000004400447308 */ /* 0x000f620000002400 */
[----:B------:R-:W-:Y:S01]  /*9490*/  FSEL R6, R6, -INF , P5 ;  /* 0xff80000006067808 */ /* 0x000fe20002800000 */
[----:B------:R-:W-:Y:S01]  /*94a0*/  FMUL.FTZ R74, R85, UR5 ;  /* 0x00000005554a7c20 */ /* 0x000fe20008410000 */
[----:B------:R-:W-:Y:S01]  /*94b0*/  ISETP.GT.AND P5, PT, R72, 0x18, PT ;  /* 0x000000184800780c */ /* 0x000fe20003fa4270 */
[----:B------:R-:W5:Y:S01]  /*94c0*/  LDL R90, [R1+0x18] ;  /* 0x00001800015a7983 */ /* 0x000f620000100800 */
[----:B------:R-:W-:Y:S02]  /*94d0*/  FSEL R24, R24, -INF , P4 ;  /* 0xff80000018187808 */ /* 0x000fe40002000000 */
[----:B------:R-:W-:Y:S01]  /*94e0*/  FMNMX.FTZ R75, R11, R76, !PT ;  /* 0x0000004c0b4b7209 */ /* 0x000fe20007810000 */
[----:B------:R-:W5:Y:S01]  /*94f0*/  MUFU.TANH R65, R65 ;  /* 0x0000004100417308 */ /* 0x000f620000002400 */
[----:B------:R-:W-:Y:S02]  /*9500*/  FSEL R9, R9, -INF , P1 ;  /* 0xff80000009097808 */ /* 0x000fe40000800000 */
[----:B------:R-:W-:-:S02]  /*9510*/  ISETP.GT.AND P1, PT, R72, 0x19, PT ;  /* 0x000000194800780c */ /* 0x000fc40003f24270 */
[----:B------:R-:W-:Y:S02]  /*9520*/  FSEL R27, R27, -INF , P5 ;  /* 0xff8000001b1b7808 */ /* 0x000fe40002800000 */
[----:B------:R-:W-:Y:S01]  /*9530*/  FMNMX.FTZ R76, R24, R75, !PT ;  /* 0x0000004b184c7209 */ /* 0x000fe20007810000 */
[----:B------:R-:W5:Y:S01]  /*9540*/  MUFU.TANH R70, R70 ;  /* 0x0000004600467308 */ /* 0x000f620000002400 */
[----:B------:R-:W-:Y:S02]  /*9550*/  FSEL R10, R10, -INF , P2 ;  /* 0xff8000000a0a7808 */ /* 0x000fe40001000000 */
[----:B------:R-:W-:Y:S02]  /*9560*/  ISETP.GT.AND P2, PT, R72, 0x20, PT ;  /* 0x000000204800780c */ /* 0x000fe40003f44270 */
[----:B------:R-:W-:Y:S02]  /*9570*/  FSEL R28, R28, -INF , P1 ;  /* 0xff8000001c1c7808 */ /* 0x000fe40000800000 */
[----:B------:R-:W-:Y:S01]  /*9580*/  FMNMX.FTZ R77, R27, R76, !PT ;  /* 0x0000004c1b4d7209 */ /* 0x000fe20007810000 */
[----:B------:R-:W5:Y:S01]  /*9590*/  MUFU.TANH R66, R66 ;  /* 0x0000004200427308 */ /* 0x000f620000002400 */
[----:B------:R-:W-:-:S02]  /*95a0*/  FSEL R25, R25, -INF , P3 ;  /* 0xff80000019197808 */ /* 0x000fc40001800000 */
[----:B------:R-:W-:Y:S02]  /*95b0*/  ISETP.GT.AND P3, PT, R72, 0x21, PT ;  /* 0x000000214800780c */ /* 0x000fe40003f64270 */
[----:B------:R-:W-:Y:S02]  /*95c0*/  FSEL R75, R31, -INF , P2 ;  /* 0xff8000001f4b7808 */ /* 0x000fe40001000000 */
[----:B------:R-:W-:Y:S01]  /*95d0*/  FMNMX.FTZ R76, R28, R77, !PT ;  /* 0x0000004d1c4c7209 */ /* 0x000fe20007810000 */
[----:B------:R-:W-:Y:S01]  /*95e0*/  MUFU.TANH R69, R69 ;  /* 0x0000004500457308 */ /* 0x000fe20000002400 */
[----:B------:R-:W-:Y:S02]  /*95f0*/  FSEL R26, R26, -INF , P4 ;  /* 0xff8000001a1a7808 */ /* 0x000fe40002000000 */
[----:B------:R-:W-:Y:S02]  /*9600*/  ISETP.GT.AND P4, PT, R72, 0x28, PT ;  /* 0x000000284800780c */ /* 0x000fe40003f84270 */
[----:B------:R-:W-:-:S02]  /*9610*/  FSEL R32, R32, -INF , P3 ;  /* 0xff80000020207808 */ /* 0x000fc40001800000 */
[----:B------:R-:W-:Y:S02]  /*9620*/  FMNMX.FTZ R31, R75, R76, !PT ;  /* 0x0000004c4b1f7209 */ /* 0x000fe40007810000 */
[----:B------:R-:W-:Y:S02]  /*9630*/  FSEL R29, R29, -INF , P5 ;  /* 0xff8000001d1d7808 */ /* 0x000fe40002800000 */
[----:B------:R-:W-:Y:S02]  /*9640*/  ISETP.GT.AND P5, PT, R72, 0x29, PT ;  /* 0x000000294800780c */ /* 0x000fe40003fa4270 */
[----:B------:R-:W-:Y:S02]  /*9650*/  FSEL R35, R35, -INF , P4 ;  /* 0xff80000023237808 */ /* 0x000fe40002000000 */
[----:B------:R-:W-:Y:S02]  /*9660*/  FMNMX.FTZ R76, R32, R31, !PT ;  /* 0x0000001f204c7209 */ /* 0x000fe40007810000 */
        /* <DEDUP_REMOVED lines=38> */
[----:B--2---:R-:W-:Y:S02]  /*98d0*/  FSEL R55, R55, -INF , P4 ;  /* 0xff80000037377808 */ /* 0x004fe40002000000 */
        /* <DEDUP_REMOVED lines=9> */
[----:B0-----:R-:W-:-:S02]  /*9970*/  FSEL R54, R54, -INF , P3 ;  /* 0xff80000036367808 */ /* 0x001fc40001800000 */
[----:B------:R-:W-:Y:S02]  /*9980*/  ISETP.GT.AND P3, PT, R72, 0x60, PT ;  /* 0x000000604800780c */ /* 0x000fe40003f64270 */
[----:B-1----:R-:W-:Y:S02]  /*9990*/  FSEL R60, R60, -INF , P2 ;  /* 0xff8000003c3c7808 */ /* 0x002fe40001000000 */
[----:B------:R-:W-:Y:S02]  /*99a0*/  FMNMX.FTZ R31, R59, R38, !PT ;  /* 0x000000263b1f7209 */ /* 0x000fe40007810000 */
[----:B------:R-:W-:Y:S02]  /*99b0*/  FSEL R57, R57, -INF , P4 ;  /* 0xff80000039397808 */ /* 0x000fe40002000000 */
[----:B------:R-:W-:Y:S02]  /*99c0*/  ISETP.GT.AND P4, PT, R72, 0x61, PT ;  /* 0x000000614800780c */ /* 0x000fe40003f84270 */
[----:B---3--:R-:W-:-:S02]  /*99d0*/  FSEL R63, R63, -INF , P3 ;  /* 0xff8000003f3f7808 */ /* 0x008fc40001800000 */
[----:B------:R-:W-:Y:S01]  /*99e0*/  FMNMX.FTZ R38, R60, R31, !PT ;  /* 0x0000001f3c267209 */ /* 0x000fe20007810000 */
[----:B------:R-:W0:Y:S01]  /*99f0*/  MUFU.TANH R71, R71 ;  /* 0x0000004700477308 */ /* 0x000e220000002400 */
[----:B------:R-:W-:Y:S02]  /*9a00*/  FSEL R58, R58, -INF , P5 ;  /* 0xff8000003a3a7808 */ /* 0x000fe40002800000 */
[----:B------:R-:W-:Y:S02]  /*9a10*/  ISETP.GT.AND P5, PT, R72, 0x68, PT ;  /* 0x000000684800780c */ /* 0x000fe40003fa4270 */
[----:B------:R-:W-:Y:S02]  /*9a20*/  FSEL R64, R64, -INF , P4 ;  /* 0xff80000040407808 */ /* 0x000fe40002000000 */
[----:B------:R-:W-:Y:S01]  /*9a30*/  FMNMX.FTZ R31, R63, R38, !PT ;  /* 0x000000263f1f7209 */ /* 0x000fe20007810000 */
[----:B------:R-:W1:Y:S01]  /*9a40*/  MUFU.TANH R73, R73 ;  /* 0x0000004900497308 */ /* 0x000e620000002400 */
[----:B----4-:R-:W-:-:S02]  /*9a50*/  FSEL R61, R61, -INF , P1 ;  /* 0xff8000003d3d7808 */ /* 0x010fc40000800000 */
[----:B------:R-:W-:Y:S02]  /*9a60*/  ISETP.GT.AND P1, PT, R72, 0x69, PT ;  /* 0x000000694800780c */ /* 0x000fe40003f24270 */
[----:B-----5:R-:W-:Y:S02]  /*9a70*/  FSEL R67, R67, -INF , P5 ;  /* 0xff80000043437808 */ /* 0x020fe40002800000 */
[----:B------:R-:W-:Y:S01]  /*9a80*/  FMNMX.FTZ R38, R64, R31, !PT ;  /* 0x0000001f40267209 */ /* 0x000fe20007810000 */
[----:B------:R-:W2:Y:S01]  /*9a90*/  MUFU.TANH R74, R74 ;  /* 0x0000004a004a7308 */ /* 0x000ea20000002400 */
        /* <DEDUP_REMOVED lines=10> */
[----:B0-----:R-:W-:Y:S02]  /*9b40*/  FSEL R71, R71, -INF , P3 ;  /* 0xff80000047477808 */ /* 0x001fe40001800000 */
[----:B------:R-:W-:Y:S02]  /*9b50*/  FMNMX.FTZ R38, R70, R31, !PT ;  /* 0x0000001f46267209 */ /* 0x000fe40007810000 */
[----:B------:R-:W-:Y:S02]  /*9b60*/  FSEL R69, R69, -INF , P5 ;  /* 0xff80000045457808 */ /* 0x000fe40002800000 */
[----:B------:R-:W-:Y:S02]  /*9b70*/  ISETP.GT.AND P5, PT, R72, 0x79, PT ;  /* 0x000000794800780c */ /* 0x000fe40003fa4270 */
[----:B-1----:R-:W-:-:S02]  /*9b80*/  FSEL R73, R73, -INF , P4 ;  /* 0xff80000049497808 */ /* 0x002fc40002000000 */
[----:B------:R-:W-:Y:S02]  /*9b90*/  FMNMX.FTZ R38, R71, R38, !PT ;  /* 0x0000002647267209 */ /* 0x000fe40007810000 */
[----:B--2---:R-:W-:Y:S02]  /*9ba0*/  FSEL R74, R74, -INF , P5 ;  /* 0xff8000004a4a7808 */ /* 0x004fe40002800000 */
        /* <DEDUP_REMOVED lines=8> */
[----:B------:R-:W-:-:S05]  /*9c30*/  FSEL R77, R77, RZ, P6 ;  /* 0x000000ff4d4d7208 */ /* 0x000fca0003000000 */
[--C-:B------:R-:W-:Y:S01]  /*9c40*/  FFMA.FTZ R148, R3, UR4, -R77.reuse ;  /* 0x0000000403947c23 */ /* 0x100fe2000801084d */
[----:B------:R-:W-:Y:S01]  /*9c50*/  FFMA.FTZ R3, R4, UR4, -R77 ;  /* 0x0000000404037c23 */ /* 0x000fe2000801084d */
[----:B------:R-:W-:Y:S01]  /*9c60*/  FMNMX.FTZ R4, R5, R6, !PT ;  /* 0x0000000605047209 */ /* 0x000fe20007810000 */
[----:B------:R-:W-:-:S03]  /*9c70*/  FMUL.FTZ R38, R79, UR5 ;  /* 0x000000054f267c20 */ /* 0x000fc60008410000 */
[----:B------:R-:W-:Y:S01]  /*9c80*/  FMNMX.FTZ R79, R9, R4, !PT ;  /* 0x00000004094f7209 */ /* 0x000fe20007810000 */
[----:B------:R-:W-:-:S03]  /*9c90*/  FFMA.FTZ R120, R11, UR4, -R77 ;  /* 0x000000040b787c23 */ /* 0x000fc6000801084d */
[----:B------:R-:W-:-:S04]  /*9ca0*/  FMNMX.FTZ R4, R10, R79, !PT ;  /* 0x0000004f0a047209 */ /* 0x000fc80007810000 */
[----:B------:R-:W-:-:S04]  /*9cb0*/  FMNMX.FTZ R11, R25, R4, !PT ;  /* 0x00000004190b7209 */ /* 0x000fc80007810000 */
[----:B------:R-:W-:-:S04]  /*9cc0*/  FMNMX.FTZ R4, R26, R11, !PT ;  /* 0x0000000b1a047209 */ /* 0x000fc80007810000 */
        /* <DEDUP_REMOVED lines=26> */
[----:B------:R-:W1:Y:S01]  /*9e70*/  MUFU.TANH R72, R72 ;  /* 0x0000004800487308 */ /* 0x000e620000002400 */
[----:B------:R-:W-:Y:S01]  /*9e80*/  FMUL.FTZ R81, R87, UR5 ;  /* 0x0000000557517c20 */ /* 0x000fe20008410000 */
[--C-:B------:R-:W-:Y:S01]  /*9e90*/  FFMA.FTZ R150, R7, UR4, -R77.reuse ;  /* 0x0000000407967c23 */ /* 0x100fe2000801084d */
[----:B------:R-:W-:Y:S01]  /*9ea0*/  FMNMX.FTZ R79, R65, R4, !PT ;  /* 0x00000004414f7209 */ /* 0x000fe20007810000 */
[--C-:B------:R-:W-:Y:S01]  /*9eb0*/  FFMA.FTZ R7, R8, UR4, -R77.reuse ;  /* 0x0000000408077c23 */ /* 0x100fe2000801084d */
[--C-:B------:R-:W-:Y:S01]  /*9ec0*/  FFMA.FTZ R28, R28, UR4, -R77.reuse ;  /* 0x000000041c1c7c23 */ /* 0x100fe2000801084d */
[--C-:B------:R-:W-:Y:S02]  /*9ed0*/  FFMA.FTZ R24, R24, UR4, -R77.reuse ;  /* 0x0000000418187c23 */ /* 0x100fe4000801084d */
[----:B------:R-:W2:Y:S01]  /*9ee0*/  MUFU.TANH R80, R80 ;  /* 0x0000005000507308 */ /* 0x000ea20000002400 */
[----:B------:R-:W-:Y:S01]  /*9ef0*/  FMNMX.FTZ R8, R66, R79, !PT ;  /* 0x0000004f42087209 */ /* 0x000fe20007810000 */
[--C-:B------:R-:W-:Y:S01]  /*9f00*/  FFMA.FTZ R32, R32, UR4, -R77.reuse ;  /* 0x0000000420207c23 */ /* 0x100fe2000801084d */
[----:B0-----:R-:W-:Y:S01]  /*9f10*/  FSEL R4, R38, -INF , P1 ;  /* 0xff80000026047808 */ /* 0x001fe20000800000 */
[----:B------:R-:W-:-:S04]  /*9f20*/  FFMA.FTZ R36, R36, UR4, -R77 ;  /* 0x0000000424247c23 */ /* 0x000fc8000801084d */
[----:B------:R-:W0:Y:S01]  /*9f30*/  MUFU.TANH R78, R78 ;  /* 0x0000004e004e7308 */ /* 0x000e220000002400 */
[----:B------:R-:W-:Y:S01]  /*9f40*/  FMNMX.FTZ R83, R69, R8, !PT ;  /* 0x0000000845537209 */ /* 0x000fe20007810000 */
[--C-:B------:R-:W-:Y:S01]  /*9f50*/  FFMA.FTZ R132, R47, UR4, -R77.reuse ;  /* 0x000000042f847c23 */ /* 0x100fe2000801084d */
[----:B-1----:R-:W-:Y:S01]  /*9f60*/  FSEL R8, R72, -INF , P2 ;  /* 0xff80000048087808 */ /* 0x002fe20001000000 */
[--C-:B------:R-:W-:Y:S01]  /*9f70*/  FFMA.FTZ R134, R51, UR4, -R77.reuse ;  /* 0x0000000433867c23 */ /* 0x100fe2000801084d */
[--C-:B------:R-:W-:Y:S01]  /*9f80*/  FFMA.FTZ R136, R55, UR4, -R77.reuse ;  /* 0x0000000437887c23 */ /* 0x100fe2000801084d */
        /* <DEDUP_REMOVED lines=10> */
[----:B------:R2:W-:Y:S01]  /*a030*/  MUFU.EX2 R27, R28 ;  /* 0x0000001c001b7308 */ /* 0x0005e20000000800 */
[--C-:B------:R-:W-:Y:S01]  /*a040*/  FFMA.FTZ R144, R70, UR4, -R77.reuse ;  /* 0x0000000446907c23 */ /* 0x100fe2000801084d */
[----:B------:R-:W-:Y:S01]  /*a050*/  FFMA.FTZ R71, R71, UR4, -R77 ;  /* 0x0000000447477c23 */ /* 0x000fe2000801084d */
[----:B------:R-:W-:Y:S01]  /*a060*/  ULDC UR5, c[0x0][0x988] ;  /* 0x0002620000057ab9 */ /* 0x000fe20000000800 */
[----:B--2---:R-:W-:-:S04]  /*a070*/  FSEL R28, R80, -INF , P3 ;  /* 0xff800000501c7808 */ /* 0x004fc80001800000 */
[----:B------:R0:W-:Y:S01]  /*a080*/  MUFU.EX2 R11, R24 ;  /* 0x00000018000b7308 */ /* 0x0001e20000000800 */
[----:B------:R-:W-:Y:S02]  /*a090*/  FMNMX.FTZ R83, R28, R83, !PT ;  /* 0x000000531c537209 */ /* 0x000fe40007810000 */
[----:B0-----:R-:W-:-:S05]  /*a0a0*/  FSEL R24, R78, -INF , P4 ;  /* 0xff8000004e187808 */ /* 0x001fca0002000000 */
[----:B------:R1:W-:Y:S01]  /*a0b0*/  MUFU.EX2 R75, R32 ;  /* 0x00000020004b7308 */ /* 0x0003e20000000800 */
[----:B------:R-:W-:Y:S02]  /*a0c0*/  FMNMX.FTZ R83, R24, R83, !PT ;  /* 0x0000005318537209 */ /* 0x000fe40007810000 */
[----:B-1----:R-:W-:-:S04]  /*a0d0*/  FSEL R32, R81, -INF , P5 ;  /* 0xff80000051207808 */ /* 0x002fc80002800000 */
[----:B------:R-:W-:Y:S01]  /*a0e0*/  FMNMX.FTZ R83, R32, R83, !PT ;  /* 0x0000005320537209 */ /* 0x000fe20007810000 */
[----:B------:R0:W-:Y:S04]  /*a0f0*/  MUFU.EX2 R35, R36 ;  /* 0x0000002400237308 */ /* 0x0001e80000000800 */
[----:B0-----:R-:W0:Y:S02]  /*a100*/  SHFL.BFLY PT, R36, R83, 0x2, 0x1f ;  /* 0x0c401f0053247f89 */ /* 0x001e2400000e0000 */
[----:B0-----:R-:W-:-:S05]  /*a110*/  FMNMX.FTZ R36, R83, R36, !PT ;  /* 0x0000002453247209 */ /* 0x001fca0007810000 */
[----:B------:R-:W0:Y:S01]  /*a120*/  SHFL.BFLY PT, R81, R36, 0x1, 0x1f ;  /* 0x0c201f0024517f89 */ /* 0x000e2200000e0000 */
        /* <DEDUP_REMOVED lines=18> */
[----:B------:R-:W-:Y:S01]  /*a250*/  FFMA.FTZ R151, R9, UR4, -R77 ;  /* 0x0000000409977c23 */ /* 0x000fe2000801084d */
[----:B-1----:R-:W-:Y:S01]  /*a260*/  FADD.FTZ R5, R148, R3 ;  /* 0x0000000394057221 */ /* 0x002fe20000010000 */
[----:B------:R-:W-:-:S03]  /*a270*/  FFMA.FTZ R10, R10, UR4, -R77 ;  /* 0x000000040a0a7c23 */ /* 0x000fc6000801084d */
[----:B------:R-:W-:Y:S01]  /*a280*/  MUFU.EX2 R149, R149 ;  /* 0x0000009500957308 */ /* 0x000fe20000000800 */
[----:B------:R-:W-:-:S07]  /*a290*/  FFMA.FTZ R121, R25, UR4, -R77 ;  /* 0x0000000419797c23 */ /* 0x000fce000801084d */
[----:B------:R-:W1:Y:S08]  /*a2a0*/  MUFU.EX2 R6, R6 ;  /* 0x0000000600067308 */ /* 0x000e700000000800 */
[----:B------:R-:W4:Y:S08]  /*a2b0*/  MUFU.EX2 R122, R122 ;  /* 0x0000007a007a7308 */ /* 0x000f300000000800 */
[----:B------:R2:W-:Y:S01]  /*a2c0*/  MUFU.EX2 R79, R44 ;  /* 0x0000002c004f7308 */ /* 0x0005e20000000800 */
[----:B------:R-:W-:-:S07]  /*a2d0*/  FFMA.FTZ R26, R26, UR4, -R77 ;  /* 0x000000041a1a7c23 */ /* 0x000fce000801084d */
[----:B------:R-:W5:Y:S01]  /*a2e0*/  MUFU.EX2 R151, R151 ;  /* 0x0000009700977308 */ /* 0x000f620000000800 */
[----:B--2---:R-:W-:-:S04]  /*a2f0*/  FADD.FTZ R44, R150, R5 ;  /* 0x00000005962c7221 */ /* 0x004fc80000010000 */
[----:B0-----:R-:W-:-:S03]  /*a300*/  FADD.FTZ R5, R7, R44 ;  /* 0x0000002c07057221 */ /* 0x001fc60000010000 */
[----:B------:R0:W-:Y:S01]  /*a310*/  MUFU.EX2 R39, R40 ;  /* 0x0000002800277308 */ /* 0x0001e20000000800 */
[----:B------:R-:W-:-:S07]  /*a320*/  FFMA.FTZ R123, R29, UR4, -R77 ;  /* 0x000000041d7b7c23 */ /* 0x000fce000801084d */
[----:B------:R-:W2:Y:S01]  /*a330*/  MUFU.EX2 R10, R10 ;  /* 0x0000000a000a7308 */ /* 0x000ea20000000800 */
[--C-:B0-----:R-:W-:Y:S01]  /*a340*/  FFMA.FTZ R40, R42, UR4, -R77.reuse ;  /* 0x000000042a287c23 */ /* 0x101fe2000801084d */
[----:B------:R-:W-:Y:S01]  /*a350*/  FFMA.FTZ R42, R46, UR4, -R77 ;  /* 0x000000042e2a7c23 */ /* 0x000fe2000801084d */
[----:B---3--:R-:W-:-:S05]  /*a360*/  FADD.FTZ R46, R120, R5 ;  /* 0x00000005782e7221 */ /* 0x008fca0000010000 */
[----:B------:R-:W0:Y:S01]  /*a370*/  MUFU.EX2 R124, R124 ;  /* 0x0000007c007c7308 */ /* 0x000e220000000800 */
[----:B------:R-:W-:Y:S01]  /*a380*/  FADD.FTZ R5, R11, R46 ;  /* 0x0000002e0b057221 */ /* 0x000fe20000010000 */
[----:B-1----:R-:W-:-:S06]  /*a390*/  FADD.FTZ R48, R149, R6 ;  /* 0x0000000695307221 */ /* 0x002fcc0000010000 */
[----:B------:R-:W1:Y:S01]  /*a3a0*/  MUFU.EX2 R121, R121 ;  /* 0x0000007900797308 */ /* 0x000e620000000800 */
[----:B------:R-:W-:Y:S01]  /*a3b0*/  FFMA.FTZ R30, R30, UR4, -R77 ;  /* 0x000000041e1e7c23 */ /* 0x000fe2000801084d */
[----:B----4-:R-:W-:Y:S01]  /*a3c0*/  FADD.FTZ R46, R122, R5 ;  /* 0x000000057a2e7221 */ /* 0x010fe20000010000 */
[----:B-----5:R-:W-:-:S05]  /*a3d0*/  FADD.FTZ R5, R151, R48 ;  /* 0x0000003097057221 */ /* 0x020fca0000010000 */
[----:B------:R-:W3:Y:S01]  /*a3e0*/  MUFU.EX2 R26, R26 ;  /* 0x0000001a001a7308 */ /* 0x000ee20000000800 */
[----:B------:R-:W-:Y:S01]  /*a3f0*/  FFMA.FTZ R125, R33, UR4, -R77 ;  /* 0x00000004217d7c23 */ /* 0x000fe2000801084d */
[----:B------:R-:W-:-:S06]  /*a400*/  FADD.FTZ R9, R27, R46 ;  /* 0x0000002e1b097221 */ /* 0x000fcc0000010000 */
[----:B------:R-:W4:Y:S01]  /*a410*/  MUFU.EX2 R126, R126 ;  /* 0x0000007e007e7308 */ /* 0x000f220000000800 */
[----:B--2---:R-:W-:Y:S01]  /*a420*/  FADD.FTZ R48, R10, R5 ;  /* 0x000000050a307221 */ /* 0x004fe20000010000 */
[----:B------:R-:W-:-:S06]  /*a430*/  FFMA.FTZ R34, R34, UR4, -R77 ;  /* 0x0000000422227c23 */ /* 0x000fcc000801084d */
[----:B------:R-:W2:Y:S01]  /*a440*/  MUFU.EX2 R123, R123 ;  /* 0x0000007b007b7308 */ /* 0x000ea20000000800 */
[----:B------:R-:W-:Y:S01]  /*a450*/  FFMA.FTZ R44, R50, UR4, -R77 ;  /* 0x00000004322c7c23 */ /* 0x000fe2000801084d */
[----:B0-----:R-:W-:Y:S01]  /*a460*/  FADD.FTZ R50, R124, R9 ;  /* 0x000000097c327221 */ /* 0x001fe20000010000 */
[----:B-1----:R-:W-:-:S05]  /*a470*/  FADD.FTZ R5, R121, R48 ;  /* 0x0000003079057221 */ /* 0x002fca0000010000 */
[----:B------:R-:W0:Y:S01]  /*a480*/  MUFU.EX2 R30, R30 ;  /* 0x0000001e001e7308 */ /* 0x000e220000000800 */
[----:B------:R-:W-:Y:S01]  /*a490*/  FFMA.FTZ R127, R37, UR4, -R77 ;  /* 0x00000004257f7c23 */ /* 0x000fe2000801084d */
[----:B------:R-:W-:-:S06]  /*a4a0*/  FADD.FTZ R9, R75, R50 ;  /* 0x000000324b097221 */ /* 0x000fcc0000010000 */
[----:B------:R-:W1:Y:S01]  /*a4b0*/  MUFU.EX2 R128, R128 ;  /* 0x0000008000807308 */ /* 0x000e620000000800 */
[----:B---3--:R-:W-:Y:S01]  /*a4c0*/  FADD.FTZ R50, R26, R5 ;  /* 0x000000051a327221 */ /* 0x008fe20000010000 */
[----:B------:R-:W-:-:S06]  /*a4d0*/  FFMA.FTZ R36, R43, UR4, -R77 ;  /* 0x000000042b247c23 */ /* 0x000fcc000801084d */
[----:B------:R-:W3:Y:S01]  /*a4e0*/  MUFU.EX2 R125, R125 ;  /* 0x0000007d007d7308 */ /* 0x000ee20000000800 */
[----:B----4-:R-:W-:Y:S01]  /*a4f0*/  FADD.FTZ R48, R126, R9 ;  /* 0x000000097e307221 */ /* 0x010fe20000010000 */
[----:B--2---:R-:W-:-:S06]  /*a500*/  FADD.FTZ R5, R123, R50 ;  /* 0x000000327b057221 */ /* 0x004fcc0000010000 */
[----:B------:R-:W-:Y:S01]  /*a510*/  MUFU.EX2 R34, R34 ;  /* 0x0000002200227308 */ /* 0x000fe20000000800 */
[----:B------:R-:W-:Y:S01]  /*a520*/  FFMA.FTZ R129, R41, UR4, -R77 ;  /* 0x0000000429817c23 */ /* 0x000fe2000801084d */
[----:B------:R-:W-:Y:S01]  /*a530*/  FADD.FTZ R9, R35, R48 ;  /* 0x0000003023097221 */ /* 0x000fe20000010000 */
[----:B------:R-:W-:-:S05]  /*a540*/  IMAD.U32 R25, RZ, RZ, UR38 ;  /* 0x00000026ff197e24 */ /* 0x000fca000f8e00ff */
[----:B------:R-:W2:Y:S01]  /*a550*/  MUFU.EX2 R130, R130 ;  /* 0x0000008200827308 */ /* 0x000ea20000000800 */
[----:B0-----:R-:W-:-:S07]  /*a560*/  FADD.FTZ R50, R30, R5 ;  /* 0x000000051e327221 */ /* 0x001fce0000010000 */
[----:B------:R-:W0:Y:S01]  /*a570*/  MUFU.EX2 R127, R127 ;  /* 0x0000007f007f7308 */ /* 0x000e220000000800 */
[----:B-1----:R-:W-:Y:S01]  /*a580*/  FADD.FTZ R52, R128, R9 ;  /* 0x0000000980347221 */ /* 0x002fe20000010000 */
[----:B------:R-:W-:Y:S01]  /*a590*/  PRMT R0, R25, 0x654, R0 ;  /* 0x0000065419007816 */ /* 0x000fe20000000000 */
[----:B---3--:R-:W-:-:S05]  /*a5a0*/  FADD.FTZ R5, R125, R50 ;  /* 0x000000327d057221 */ /* 0x008fca0000010000 */
[----:B------:R-:W1:Y:S01]  /*a5b0*/  MUFU.EX2 R36, R36 ;  /* 0x0000002400247308 */ /* 0x000e620000000800 */
[----:B------:R-:W-:Y:S01]  /*a5c0*/  FFMA.FTZ R131, R45, UR4, -R77 ;  /* 0x000000042d837c23 */ /* 0x000fe2000801084d */
[----:B------:R-:W-:Y:S01]  /*a5d0*/  FADD.FTZ R9, R39, R52 ;  /* 0x0000003427097221 */ /* 0x000fe20000010000 */
[----:B------:R3:W-:Y:S05]  /*a5e0*/  SYNCS.ARRIVE.TRANS64.RED.A1T0 RZ, [R0+URZ], RZ ;  /* 0x000000ff00ff79a7 */ /* 0x0007ea000810043f */
[----:B------:R-:W4:Y:S01]  /*a5f0*/  MUFU.EX2 R132, R132 ;  /* 0x0000008400847308 */ /* 0x000f220000000800 */
[----:B--2---:R-:W-:Y:S01]  /*a600*/  FADD.FTZ R50, R130, R9 ;  /* 0x0000000982327221 */ /* 0x004fe20000010000 */
[----:B---3--:R-:W-:-:S06]  /*a610*/  FADD.FTZ R0, R34, R5 ;  /* 0x0000000522007221 */ /* 0x008fcc0000010000 */
[----:B------:R-:W2:Y:S01]  /*a620*/  MUFU.EX2 R129, R129 ;  /* 0x0000008100817308 */ /* 0x000ea20000000800 */
[----:B0-----:R-:W-:-:S07]  /*a630*/  FADD.FTZ R5, R127, R0 ;  /* 0x000000007f057221 */ /* 0x001fce0000010000 */
[----:B------:R-:W0:Y:S01]  /*a640*/  MUFU.EX2 R47, R47 ;  /* 0x0000002f002f7308 */ /* 0x000e220000000800 */
[----:B------:R-:W-:-:S07]  /*a650*/  FFMA.FTZ R133, R49, UR4, -R77 ;  /* 0x0000000431857c23 */ /* 0x000fce000801084d */
[----:B------:R-:W3:Y:S01]  /*a660*/  MUFU.EX2 R40, R40 ;  /* 0x0000002800287308 */ /* 0x000ee20000000800 */
[----:B------:R-:W-:Y:S01]  /*a670*/  FADD.FTZ R9, R79, R50 ;  /* 0x000000324f097221 */ /* 0x000fe20000010000 */
[----:B-1----:R-:W-:-:S06]  /*a680*/  FADD.FTZ R52, R36, R5 ;  /* 0x0000000524347221 */ /* 0x002fcc0000010000 */
[----:B------:R-:W1:Y:S01]  /*a690*/  MUFU.EX2 R134, R134 ;  /* 0x0000008600867308 */ /* 0x000e620000000800 */
[----:B----4-:R-:W-:-:S07]  /*a6a0*/  FADD.FTZ R0, R132, R9 ;  /* 0x0000000984007221 */ /* 0x010fce0000010000 */
[----:B------:R-:W4:Y:S01]  /*a6b0*/  MUFU.EX2 R131, R131 ;  /* 0x0000008300837308 */ /* 0x000f220000000800 */
[----:B--2---:R-:W-:-:S07]  /*a6c0*/  FADD.FTZ R9, R129, R52 ;  /* 0x0000003481097221 */ /* 0x004fce0000010000 */
[----:B------:R-:W2:Y:S01]  /*a6d0*/  MUFU.EX2 R51, R51 ;  /* 0x0000003300337308 */ /* 0x000ea20000000800 */
[----:B------:R-:W-:-:S07]  /*a6e0*/  FFMA.FTZ R135, R53, UR4, -R77 ;  /* 0x0000000435877c23 */ /* 0x000fce000801084d */
[----:B------:R-:W5:Y:S01]  /*a6f0*/  MUFU.EX2 R42, R42 ;  /* 0x0000002a002a7308 */ /* 0x000f620000000800 */
[----:B0-----:R-:W-:Y:S01]  /*a700*/  FADD.FTZ R5, R47, R0 ;  /* 0x000000002f057221 */ /* 0x001fe20000010000 */
[----:B------:R-:W-:-:S06]  /*a710*/  FFMA.FTZ R0, R4, UR4, -R77 ;  /* 0x0000000404007c23 */ /* 0x000fcc000801084d */
[----:B------:R-:W0:Y:S01]  /*a720*/  MUFU.EX2 R136, R136 ;  /* 0x0000008800887308 */ /* 0x000e220000000800 */
[----:B---3--:R-:W-:Y:S01]  /*a730*/  FADD.FTZ R4, R40, R9 ;  /* 0x0000000928047221 */ /* 0x008fe20000010000 */
[----:B------:R-:W-:-:S06]  /*a740*/  FFMA.FTZ R46, R54, UR4, -R77 ;  /* 0x00000004362e7c23 */ /* 0x000fcc000801084d */
[----:B------:R-:W3:Y:S01]  /*a750*/  MUFU.EX2 R133, R133 ;  /* 0x0000008500857308 */ /* 0x000ee20000000800 */
[----:B-1----:R-:W-:Y:S01]  /*a760*/  FADD.FTZ R52, R134, R5 ;  /* 0x0000000586347221 */ /* 0x002fe20000010000 */
[----:B----4-:R-:W-:-:S06]  /*a770*/  FADD.FTZ R9, R131, R4 ;  /* 0x0000000483097221 */ /* 0x010fcc0000010000 */
[----:B------:R-:W1:Y:S01]  /*a780*/  MUFU.EX2 R55, R55 ;  /* 0x0000003700377308 */ /* 0x000e620000000800 */
[----:B------:R-:W-:-:S07]  /*a790*/  FFMA.FTZ R137, R57, UR4, -R77 ;  /* 0x0000000439897c23 */ /* 0x000fce000801084d */
[----:B------:R-:W4:Y:S01]  /*a7a0*/  MUFU.EX2 R44, R44 ;  /* 0x0000002c002c7308 */ /* 0x000f220000000800 */
[----:B------:R-:W-:Y:S01]  /*a7b0*/  FFMA.FTZ R5, R8, UR4, -R77 ;  /* 0x0000000408057c23 */ /* 0x000fe2000801084d */
[----:B--2---:R-:W-:-:S06]  /*a7c0*/  FADD.FTZ R25, R51, R52 ;  /* 0x0000003433197221 */ /* 0x004fcc0000010000 */
[----:B------:R-:W2:Y:S01]  /*a7d0*/  MUFU.EX2 R138, R138 ;  /* 0x0000008a008a7308 */ /* 0x000ea20000000800 */
[----:B-----5:R-:W-:Y:S01]  /*a7e0*/  FADD.FTZ R8, R42, R9 ;  /* 0x000000092a087221 */ /* 0x020fe20000010000 */
[----:B------:R-:W-:-:S06]  /*a7f0*/  FFMA.FTZ R48, R58, UR4, -R77 ;  /* 0x000000043a307c23 */ /* 0x000fcc000801084d */
[----:B------:R-:W5:Y:S01]  /*a800*/  MUFU.EX2 R135, R135 ;  /* 0x0000008700877308 */ /* 0x000f620000000800 */
[----:B0-----:R-:W-:Y:S01]  /*a810*/  FADD.FTZ R52, R136, R25 ;  /* 0x0000001988347221 */ /* 0x001fe20000010000 */
[----:B------:R-:W-:-:S06]  /*a820*/  F2FP.BF16.F32.PACK_AB R148, R3, R148 ;  /* 0x000000940394723e */ /* 0x000fcc00000010ff */
        /* <DEDUP_REMOVED lines=9> */
[----:B--2---:R-:W-:Y:S01]  /*a8c0*/  FADD.FTZ R52, R138, R9 ;  /* 0x000000098a347221 */ /* 0x004fe20000010000 */
[----:B-----5:R-:W-:-:S06]  /*a8d0*/  FADD.FTZ R3, R135, R8 ;  /* 0x0000000887037221 */ /* 0x020fcc0000010000 */
[----:B------:R-:W2:Y:S01]  /*a8e0*/  MUFU.EX2 R63, R63 ;  /* 0x0000003f003f7308 */ /* 0x000ea20000000800 */
[----:B------:R-:W-:-:S07]  /*a8f0*/  FFMA.FTZ R141, R65, UR4, -R77 ;  /* 0x00000004418d7c23 */ /* 0x000fce000801084d */
[----:B------:R-:W5:Y:S01]  /*a900*/  MUFU.EX2 R48, R48 ;  /* 0x0000003000307308 */ /* 0x000f620000000800 */
[----:B------:R-:W-:Y:S01]  /*a910*/  F2FP.BF16.F32.PACK_AB R150, R7, R150 ;  /* 0x000000960796723e */ /* 0x000fe200000010ff */
[----:B0-----:R-:W-:-:S06]  /*a920*/  FADD.FTZ R7, R59, R52 ;  /* 0x000000343b077221 */ /* 0x001fcc0000010000 */
[----:B------:R-:W0:Y:S01]  /*a930*/  MUFU.EX2 R142, R142 ;  /* 0x0000008e008e7308 */ /* 0x000e220000000800 */
[----:B---3--:R-:W-:-:S07]  /*a940*/  FADD.FTZ R52, R46, R3 ;  /* 0x000000032e347221 */ /* 0x008fce0000010000 */
[----:B------:R-:W3:Y:S01]  /*a950*/  MUFU.EX2 R139, R139 ;  /* 0x0000008b008b7308 */ /* 0x000ee20000000800 */
[----:B------:R-:W-:Y:S01]  /*a960*/  FFMA.FTZ R66, R66, UR4, -R77 ;  /* 0x0000000442427c23 */ /* 0x000fe2000801084d */
[----:B-1----:R-:W-:-:S06]  /*a970*/  FADD.FTZ R54, R140, R7 ;  /* 0x000000078c367221 */ /* 0x002fcc0000010000 */
[----:B------:R-:W1:Y:S01]  /*a980*/  MUFU.EX2 R67, R67 ;  /* 0x0000004300437308 */ /* 0x000e620000000800 */
[----:B----4-:R-:W-:Y:S01]  /*a990*/  FADD.FTZ R3, R137, R52 ;  /* 0x0000003489037221 */ /* 0x010fe20000010000 */
[----:B------:R-:W-:-:S06]  /*a9a0*/  FFMA.FTZ R143, R69, UR4, -R77 ;  /* 0x00000004458f7c23 */ /* 0x000fcc000801084d */
[----:B------:R-:W-:Y:S01]  /*a9b0*/  MUFU.EX2 R50, R50 ;  /* 0x0000003200327308 */ /* 0x000fe20000000800 */
[----:B--2---:R-:W-:Y:S01]  /*a9c0*/  FADD.FTZ R7, R63, R54 ;  /* 0x000000363f077221 */ /* 0x004fe20000010000 */
[----:B-----5:R-:W-:-:S06]  /*a9d0*/  FADD.FTZ R52, R48, R3 ;  /* 0x0000000330347221 */ /* 0x020fcc0000010000 */
[----:B------:R-:W2:Y:S08]  /*a9e0*/  MUFU.EX2 R144, R144 ;  /* 0x0000009000907308 */ /* 0x000eb00000000800 */
[----:B------:R-:W-:Y:S01]  /*a9f0*/  MUFU.EX2 R141, R141 ;  /* 0x0000008d008d7308 */ /* 0x000fe20000000800 */
[----:B0-----:R-:W-:Y:S01]  /*aa00*/  FADD.FTZ R54, R142, R7 ;  /* 0x000000078e367221 */ /* 0x001fe20000010000 */
[----:B---3--:R-:W-:-:S06]  /*aa10*/  FADD.FTZ R3, R139, R52 ;  /* 0x000000348b037221 */ /* 0x008fcc0000010000 */
[----:B------:R-:W0:Y:S08]  /*aa20*/  MUFU.EX2 R71, R71 ;  /* 0x0000004700477308 */ /* 0x000e300000000800 */
[----:B------:R-:W3:Y:S01]  /*aa30*/  MUFU.EX2 R4, R66 ;  /* 0x0000004200047308 */ /* 0x000ee20000000800 */
[----:B-1----:R-:W-:-:S07]  /*aa40*/  FADD.FTZ R7, R67, R54 ;  /* 0x0000003643077221 */ /* 0x002fce0000010000 */
[----:B------:R-:W1:Y:S01]  /*aa50*/  MUFU.EX2 R143, R143 ;  /* 0x0000008f008f7308 */ /* 0x000e620000000800 */
[----:B--2---:R-:W-:Y:S01]  /*aa60*/  FADD.FTZ R52, R144, R7 ;  /* 0x0000000790347221 */ /* 0x004fe20000010000 */
[----:B------:R-:W-:-:S06]  /*aa70*/  FFMA.FTZ R28, R28, UR4, -R77 ;  /* 0x000000041c1c7c23 */ /* 0x000fcc000801084d */
[----:B------:R2:W4:Y:S01]  /*aa80*/  MUFU.EX2 R8, R0 ;  /* 0x0000000000087308 */ /* 0x0005220000000800 */
[----:B0-----:R-:W-:Y:S01]  /*aa90*/  FADD.FTZ R7, R71, R52 ;  /* 0x0000003447077221 */ /* 0x001fe20000010000 */
[----:B--2---:R-:W-:-:S06]  /*aaa0*/  FADD.FTZ R0, R50, R3 ;  /* 0x0000000332007221 */ /* 0x004fcc0000010000 */
[----:B------:R-:W0:Y:S01]  /*aab0*/  MUFU.EX2 R5, R5 ;  /* 0x0000000500057308 */ /* 0x000e220000000800 */
[----:B------:R-:W-:Y:S01]  /*aac0*/  FADD.FTZ R3, R141, R0 ;  /* 0x000000008d037221 */ /* 0x000fe20000010000 */
[----:B------:R-:W-:-:S03]  /*aad0*/  FFMA.FTZ R24, R24, UR4, -R77 ;  /* 0x0000000418187c23 */ /* 0x000fc6000801084d */
[----:B---3--:R-:W-:-:S03]  /*aae0*/  FADD.FTZ R52, R4, R3 ;  /* 0x0000000304347221 */ /* 0x008fc60000010000 */
[----:B------:R-:W2:Y:S01]  /*aaf0*/  MUFU.EX2 R28, R28 ;  /* 0x0000001c001c7308 */ /* 0x000ea20000000800 */
[----:B-1----:R-:W-:Y:S01]  /*ab00*/  FADD.FTZ R3, R143, R52 ;  /* 0x000000348f037221 */ /* 0x002fe20000010000 */
[----:B------:R-:W-:Y:S01]  /*ab10*/  FFMA.FTZ R32, R32, UR4, -R77 ;  /* 0x0000000420207c23 */ /* 0x000fe2000801084d */
[----:B------:R-:W-:Y:S02]  /*ab20*/  F2FP.BF16.F32.PACK_AB R149, R6, R149 ;  /* 0x000000950695723e */ /* 0x000fe400000010ff */
[----:B----4-:R-:W-:-:S03]  /*ab30*/  FADD.FTZ R6, R8, R3 ;  /* 0x0000000308067221 */ /* 0x010fc60000010000 */
[----:B------:R-:W-:Y:S01]  /*ab40*/  MUFU.EX2 R24, R24 ;  /* 0x0000001800187308 */ /* 0x000fe20000000800 */
[----:B------:R-:W-:Y:S01]  /*ab50*/  F2FP.BF16.F32.PACK_AB R143, R8, R143 ;  /* 0x0000008f088f723e */ /* 0x000fe200000010ff */
[----:B------:R-:W-:-:S06]  /*ab60*/  VIADD R8, R88, 0xfffffffe ;  /* 0xfffffffe58087836 */ /* 0x000fcc0000000000 */
[----:B------:R-:W1:Y:S01]  /*ab70*/  MUFU.EX2 R146, R146 ;  /* 0x0000009200927308 */ /* 0x000e620000000800 */
[----:B------:R-:W-:Y:S01]  /*ab80*/  ISETP.GE.AND P1, PT, R8, R90, PT ;  /* 0x0000005a0800720c */ /* 0x000fe20003f26270 */
[----:B0-----:R-:W-:-:S06]  /*ab90*/  FADD.FTZ R3, R5, R6 ;  /* 0x0000000605037221 */ /* 0x001fcc0000010000 */
[----:B------:R-:W0:Y:S08]  /*aba0*/  MUFU.EX2 R147, R32 ;  /* 0x0000002000937308 */ /* 0x000e300000000800 */
[----:B------:R-:W3:Y:S01]  /*abb0*/  MUFU.EX2 R73, R73 ;  /* 0x0000004900497308 */ /* 0x000ee20000000800 */
[----:B--2---:R-:W-:Y:S01]  /*abc0*/  FADD.FTZ R3, R28, R3 ;  /* 0x000000031c037221 */ /* 0x004fe20000010000 */
[----:B-1----:R-:W-:-:S03]  /*abd0*/  FADD.FTZ R0, R146, R7 ;  /* 0x0000000792007221 */ /* 0x002fc60000010000 */
[----:B------:R-:W-:Y:S01]  /*abe0*/  FADD.FTZ R6, R24, R3 ;  /* 0x0000000318067221 */ /* 0x000fe20000010000 */
[----:B------:R-:W-:Y:S01]  /*abf0*/  F2FP.BF16.F32.PACK_AB R120, R11, R120 ;  /* 0x000000780b78723e */ /* 0x000fe200000010ff */
[--C-:B------:R-:W-:Y:S01]  /*ac00*/  IMAD.MOV.U32 R118, RZ, RZ, R119.reuse ;  /* 0x000000ffff767224 */ /* 0x100fe200078e0077 */
[----:B------:R-:W-:Y:S01]  /*ac10*/  F2FP.BF16.F32.PACK_AB R122, R27, R122 ;  /* 0x0000007a1b7a723e */ /* 0x000fe200000010ff */
[----:B0-----:R-:W-:Y:S01]  /*ac20*/  FADD.FTZ R3, R147, R6 ;  /* 0x0000000693037221 */ /* 0x001fe20000010000 */
[----:B------:R-:W-:Y:S01]  /*ac30*/  F2FP.BF16.F32.PACK_AB R124, R75, R124 ;  /* 0x0000007c4b7c723e */ /* 0x000fe200000010ff */
[--C-:B------:R-:W-:Y:S01]  /*ac40*/  IMAD.MOV.U32 R117, RZ, RZ, R119.reuse ;  /* 0x000000ffff757224 */ /* 0x100fe200078e0077 */
[----:B------:R-:W-:Y:S01]  /*ac50*/  F2FP.BF16.F32.PACK_AB R126, R35, R126 ;  /* 0x0000007e237e723e */ /* 0x000fe200000010ff */
[--C-:B------:R-:W-:Y:S01]  /*ac60*/  IMAD.MOV.U32 R115, RZ, RZ, R119.reuse ;  /* 0x000000ffff737224 */ /* 0x100fe200078e0077 */
[----:B------:R-:W-:Y:S01]  /*ac70*/  F2FP.BF16.F32.PACK_AB R128, R39, R128 ;  /* 0x000000802780723e */ /* 0x000fe200000010ff */
[--C-:B------:R-:W-:Y:S01]  /*ac80*/  IMAD.MOV.U32 R114, RZ, RZ, R119.reuse ;  /* 0x000000ffff727224 */ /* 0x100fe200078e0077 */
[----:B------:R-:W-:Y:S01]  /*ac90*/  F2FP.BF16.F32.PACK_AB R130, R79, R130 ;  /* 0x000000824f82723e */ /* 0x000fe200000010ff */
        /* <DEDUP_REMOVED lines=45> */
[----:B------:R-:W-:-:S02]  /*af70*/  MOV R116, R119 ;  /* 0x0000007700747202 */ /* 0x000fc40000000f00 */
[-C--:B------:R-:W-:Y:S02]  /*af80*/  MOV R109, R119.reuse ;  /* 0x00000077006d7202 */ /* 0x080fe40000000f00 */
[-C--:B------:R-:W-:Y:S02]  /*af90*/  MOV R102, R119.reuse ;  /* 0x0000007700667202 */ /* 0x080fe40000000f00 */
[-C--:B------:R-:W-:Y:S02]  /*afa0*/  MOV R95, R119.reuse ;  /* 0x00000077005f7202 */ /* 0x080fe40000000f00 */
[----:B------:R-:W-:Y:S01]  /*afb0*/  MOV R88, R119 ;  /* 0x0000007700587202 */ /* 0x000fe20000000f00 */
[----:B------:R-:W-:Y:S06]  /*afc0*/  @!P1 BRA `(.L_x_13374) ;  /* 0x0000002800309947 */ /* 0x000fec0003800000 */
[----:B------:R0:W5:Y:S01]  /*afd0*/  LDL.LU R4, [R1+0x4] ;  /* 0x0000040001047983 */ /* 0x0001620000300800 */
        /* <DEDUP_REMOVED lines=18> */
[----:B0-----:R-:W-:-:S07]  /*b100*/  CS2R R88, SRZ ;  /* 0x0000000000587805 */ /* 0x001fce000001ff00 */
.L_x_13386:
[----:B------:R-:W2:Y:S01]  /*b110*/  LDL R6, [R1+0x1c] ;  /* 0x00001c0001067983 */ /* 0x000ea20000100800 */
[----:B------:R-:W-:Y:S01]  /*b120*/  ISETP.NE.AND P1, PT, R11, 0x1, PT ;  /* 0x000000010b00780c */ /* 0x000fe20003f25270 */
[----:B------:R-:W-:Y:S05]  /*b130*/  YIELD ;  /* 0x0000000000007946 */ /* 0x000fea0003800000 */
[----:B------:R-:W-:Y:S02]  /*b140*/  SEL R5, RZ, 0x1, P1 ;  /* 0x00000001ff057807 */ /* 0x000fe40000800000 */
[----:B--2---:R-:W-:Y:S02]  /*b150*/  ISETP.NE.AND P1, PT, R6, RZ, PT ;  /* 0x000000ff0600720c */ /* 0x004fe40003f25270 */
[----:B-----5:R-:W-:-:S05]  /*b160*/  LOP3.LUT R6, R4, R5, RZ, 0x3c, !PT ;  /* 0x0000000504067212 */ /* 0x020fca00078e3cff */
[----:B------:R0:W-:Y:S06]  /*b170*/  STL [R1+0x4], R6 ;  /* 0x0000040601007387 */ /* 0x0001ec0000100800 */
[----:B------:R-:W-:Y:S05]  /*b180*/  @P1 BRA `(.L_x_13375) ;  /* 0x00000000003c1947 */ /* 0x000fea0003800000 */
[----:B------:R-:W-:Y:S05]  /*b190*/  @!P0 BRA `(.L_x_13376) ;  /* 0x0000000000048947 */ /* 0x000fea0003800000 */
[----:B------:R-:W-:Y:S01]  /*b1a0*/  BPT.TRAP 0x1 ;  /* 0x000000040000795c */ /* 0x000fe20000300000 */
.L_x_13376:
[----:B------:R-:W-:Y:S01]  /*b1b0*/  VIADD R5, R11, 0x1 ;  /* 0x000000010b057836 */ /* 0x000fe20000000000 */
[----:B0-----:R-:W-:-:S04]  /*b1c0*/  SHF.L.U32 R6, R6, 0x1f, RZ ;  /* 0x0000001f06067819 */ /* 0x001fc800000006ff */
[----:B------:R-:W-:-:S04]  /*b1d0*/  ISETP.NE.AND P2, PT, R5, 0x2, PT ;  /* 0x000000020500780c */ /* 0x000fc80003f45270 */
[----:B------:R-:W-:-:S05]  /*b1e0*/  SEL R5, R5, RZ, P2 ;  /* 0x000000ff05057207 */ /* 0x000fca0001000000 */
[----:B------:R-:W-:-:S04]  /*b1f0*/  IMAD R5, R5, 0x8, R18 ;  /* 0x0000000805057824 */ /* 0x000fc800078e0212 */
[----:B------:R0:W1:Y:S01]  /*b200*/  SYNCS.PHASECHK.TRANS64.TRYWAIT P2, [R5+URZ+0x16830], R6 ;  /* 0x01683006050075a7 */ /* 0x000062000804017f */
[----:B------:R-:W-:Y:S05]  /*b210*/  @!P0 BRA `(.L_x_13377) ;  /* 0x0000000000048947 */ /* 0x000fea0003800000 */
[----:B------:R-:W-:Y:S01]  /*b220*/  BPT.TRAP 0x1 ;  /* 0x000000040000795c */ /* 0x000fe20000300000 */
.L_x_13377:
[----:B------:R-:W-:Y:S04]  /*b230*/  BSSY B0, `(.L_x_13375) ;  /* 0x0000004000007945 */ /* 0x000fe80003800000 */
[----:B-1----:R-:W-:Y:S05]  /*b240*/  @P2 BRA `(.L_x_13378) ;  /* 0x0000000000082947 */ /* 0x002fea0003800000 */
[----:B------:R-:W1:Y:S02]  /*b250*/  SYNCS.PHASECHK.TRANS64.TRYWAIT P2, [R5+URZ+0x16830], R6 ;  /* 0x01683006050075a7 */ /* 0x000e64000804017f */
[----:B-1----:R-:W-:Y:S05]  /*b260*/  @!P2 BRA `(.L_x_13379) ;  /* 0x000000d00058a947 */ /* 0x002fea0003800000 */
.L_x_13378:
[----:B------:R-:W-:Y:S05]  /*b270*/  BSYNC B0 ;  /* 0x0000000000007941 */ /* 0x000fea0003800000 */
.L_x_13375:
[----:B01----:R-:W2:Y:S01]  /*b280*/  LDL R6, [R1+0x20] ;  /* 0x0000200001067983 */ /* 0x003ea20000100800 */
[----:B------:R-:W-:Y:S01]  /*b290*/  VIADD R156, R11, 0x1 ;  /* 0x000000010b9c7836 */ /* 0x000fe20000000000 */
[----:B------:R-:W0:Y:S04]  /*b2a0*/  S2R R5, SR_TID.X ;  /* 0x0000000000057919 */ /* 0x000e280000002100 */
[----:B------:R-:W-:-:S04]  /*b2b0*/  ISETP.NE.AND P2, PT, R156, 0x2, PT ;  /* 0x000000029c00780c */ /* 0x000fc80003f45270 */
[----:B------:R-:W-:Y:S02]  /*b2c0*/  SEL R156, R156, RZ, P2 ;  /* 0x000000ff9c9c7207 */ /* 0x000fe40001000000 */
[----:B------:R-:W-:Y:S01]  /*b2d0*/  MOV R7, 0x40000040 ;  /* 0x4000004000077802 */ /* 0x000fe20000000f00 */
[----:B------:R-:W-:Y:S05]  /*b2e0*/  WARPSYNC.ALL ;  /* 0x0000000000007948 */ /* 0x000fea0003800000 */
[----:B------:R-:W-:Y:S02]  /*b2f0*/  R2UR UR19, R7 ;  /* 0x00000000071372ca */ /* 0x000fe400000e0000 */
[----:B0-----:R-:W-:-:S05]  /*b300*/  SHF.R.U32.HI R5, RZ, 0x7, R5 ;  /* 0x00000007ff057819 */ /* 0x001fca0000011605 */
[----:B------:R-:W-:Y:S02]  /*b310*/  VIADD R5, R5, 0x8 ;  /* 0x0000000805057836 */ /* 0x000fe40000000000 */
[----:B------:R-:W-:Y:S01]  /*b320*/  IMAD.MOV.U32 R27, RZ, RZ, 0x40000040 ;  /* 0x40000040ff1b7424 */ /* 0x000fe200078e00ff */
[----:B------:R-:W-:Y:S01]  /*b330*/  R2UR UR8, R12 ;  /* 0x000000000c0872ca */ /* 0x000fe200000e0000 */
[----:B------:R-:W-:Y:S01]  /*b340*/  IMAD.MOV.U32 R25, RZ, RZ, 0x40000040 ;  /* 0x40000040ff197424 */ /* 0x000fe200078e00ff */
[----:B------:R-:W-:Y:S02]  /*b350*/  R2UR UR9, R13 ;  /* 0x000000000d0972ca */ /* 0x000fe400000e0000 */
[----:B------:R-:W-:Y:S02]  /*b360*/  R2UR UR11, R27 ;  /* 0x000000001b0b72ca */ /* 0x000fe400000e0000 */
[----:B------:R-:W-:Y:S02]  /*b370*/  R2UR UR15, R25 ;  /* 0x00000000190f72ca */ /* 0x000fe400000e0000 */
[----:B------:R-:W-:Y:S01]  /*b380*/  R2UR UR23, R27 ;  /* 0x000000001b1772ca */ /* 0x000fe200000e0000 */
[----:B------:R0:W-:Y:S01]  /*b390*/  BAR.SYNC.DEFER_BLOCKING R5, 0x100 ;  /* 0x000400050000751d */ /* 0x0001e20000010000 */
[----:B--2---:R-:W-:-:S05]  /*b3a0*/  LEA R26, R156, R6, 0xa ;  /* 0x000000069c1a7211 */ /* 0x004fca00078e50ff */
[----:B------:R-:W-:-:S05]  /*b3b0*/  VIADD R6, R26, 0x4 ;  /* 0x000000041a067836 */ /* 0x000fca0000000000 */
[----:B------:R-:W-:Y:S02]  /*b3c0*/  R2UR UR18, R6 ;  /* 0x00000000061272ca */ /* 0x000fe400000e0000 */
[----:B------:R-:W2:Y:S01]  /*b3d0*/  LDL.64 R6, [R1+0x8] ;  /* 0x0000080001067983 */ /* 0x000ea20000100a00 */
[C---:B------:R-:W-:Y:S01]  /*b3e0*/  R2UR UR10, R26.reuse ;  /* 0x000000001a0a72ca */ /* 0x040fe200000e0000 */
[C---:B------:R-:W-:Y:S02]  /*b3f0*/  VIADD R24, R26.reuse, 0x2 ;  /* 0x000000021a187836 */ /* 0x040fe40000000000 */
[----:B------:R-:W-:-:S03]  /*b400*/  VIADD R26, R26, 0x6 ;  /* 0x000000061a1a7836 */ /* 0x000fc60000000000 */
[----:B------:R-:W-:Y:S02]  /*b410*/  R2UR UR14, R24 ;  /* 0x00000000180e72ca */ /* 0x000fe400000e0000 */
[----:B------:R-:W-:Y:S02]  /*b420*/  R2UR UR22, R26 ;  /* 0x000000001a1672ca */ /* 0x000fe400000e0000 */
[----:B------:R-:W-:-:S06]  /*b430*/  WARPGROUP.ARRIVE ;  /* 0x00000000000079c5 */ /* 0x000fcc0000000000 */
[----:B------:R-:W-:Y:S01]  /*b440*/  HGMMA.64x128x16.F32.BF16 R24, gdesc[UR8], RZ, !UPT, gsb0 ;  /* 0x01e00000081879f0 */ /* 0x000fe2000c0018ff */
[----:B------:R-:W-:Y:S02]  /*b450*/  R2UR UR16, R20 ;  /* 0x00000000141072ca */ /* 0x000fe400000e0000 */
[----:B------:R-:W-:Y:S01]  /*b460*/  R2UR UR17, R21 ;  /* 0x00000000151172ca */ /* 0x000fe200000e0000 */
[----:B------:R-:W-:Y:S02]  /*b470*/  WARPGROUP.DEPBAR.LE gsb0, 0x0 ;  /* 0x00008000000079c5 */ /* 0x000fe40000010000 */
[----:B------:R-:W-:Y:S01]  /*b480*/  WARPGROUP.ARRIVE ;  /* 0x00000000000079c5 */ /* 0x000fe20000000000 */
[----:B--2---:R-:W-:Y:S02]  /*b490*/  R2UR UR12, R6 ;  /* 0x00000000060c72ca */ /* 0x004fe400000e0000 */
[----:B------:R-:W-:-:S13]  /*b4a0*/  R2UR UR13, R7 ;  /* 0x00000000070d72ca */ /* 0x000fda00000e0000 */
[----:B------:R-:W-:Y:S01]  /*b4b0*/  HGMMA.64x128x16.F32.BF16 R24, gdesc[UR12], R24, gsb0 ;  /* 0x01e000000c1879f0 */ /* 0x000fe20008001818 */
        /* <DEDUP_REMOVED lines=12> */
.L_x_13381:
[----:B------:R-:W-:Y:S01]  /*b580*/  SHF.L.U32 R4, R4, 0x1f, RZ ;  /* 0x0000001f04047819 */ /* 0x000fe200000006ff */
[----:B------:R-:W-:-:S04]  /*b590*/  IMAD R5, R11, 0x8, R18 ;  /* 0x000000080b057824 */ /* 0x000fc800078e0212 */
[----:B------:R0:W1:Y:S01]  /*b5a0*/  SYNCS.PHASECHK.TRANS64.TRYWAIT P1, [R5+URZ+0x16850], R4 ;  /* 0x01685004050075a7 */ /* 0x000062000802017f */
[----:B------:R-:W-:Y:S05]  /*b5b0*/  @!P0 BRA `(.L_x_13382) ;  /* 0x0000000000048947 */ /* 0x000fea0003800000 */
[----:B------:R-:W-:Y:S01]  /*b5c0*/  BPT.TRAP 0x1 ;  /* 0x000000040000795c */ /* 0x000fe20000300000 */
.L_x_13382:
[----:B-1----:R-:W-:Y:S05]  /*b5d0*/  @P1 BRA `(.L_x_13380) ;  /* 0x0000000000081947 */ /* 0x002fea0003800000 */
[----:B------:R-:W1:Y:S02]  /*b5e0*/  SYNCS.PHASECHK.TRANS64.TRYWAIT P1, [R5+URZ+0x16850], R4 ;  /* 0x01685004050075a7 */ /* 0x000e64000802017f */
[----:B-1----:R-:W-:Y:S05]  /*b5f0*/  @!P1 BRA `(.L_x_13383) ;  /* 0x000000cc00889947 */ /* 0x002fea0003800000 */
.L_x_13380:
[----:B01----:R-:W-:Y:S01]  /*b600*/  VIADD R4, R18, 0x400 ;  /* 0x0000040012047836 */ /* 0x003fe20000000000 */
[----:B------:R-:W-:Y:S05]  /*b610*/  WARPSYNC.ALL ;  /* 0x0000000000007948 */ /* 0x000fea0003800000 */
[----:B------:R-:W-:Y:S01]  /*b620*/  SHF.R.U32.HI R4, RZ, 0x4, R4 ;  /* 0x00000004ff047819 */ /* 0x000fe20000011604 */
[----:B------:R-:W-:Y:S01]  /*b630*/  IMAD.MOV.U32 R5, RZ, RZ, 0x40000040 ;  /* 0x40000040ff057424 */ /* 0x000fe200078e00ff */
[----:B------:R-:W-:Y:S01]  /*b640*/  WARPGROUP.ARRIVE ;  /* 0x00000000000079c5 */ /* 0x000fe20000000000 */
[----:B------:R-:W-:Y:S01]  /*b650*/  IMAD.MOV.U32 R7, RZ, RZ, 0x40000040 ;  /* 0x40000040ff077424 */ /* 0x000fe200078e00ff */
[----:B------:R-:W-:-:S02]  /*b660*/  LOP3.LUT R4, R4, 0x3fff, RZ, 0xc0, !PT ;  /* 0x00003fff04047812 */ /* 0x000fc400078ec0ff */
[----:B------:R-:W-:Y:S01]  /*b670*/  R2UR UR11, R5 ;  /* 0x00000000050b72ca */ /* 0x000fe200000e0000 */
[----:B------:R-:W-:Y:S02]  /*b680*/  IMAD.MOV.U32 R5, RZ, RZ, 0x40000040 ;  /* 0x40000040ff057424 */ /* 0x000fe400078e00ff */
[----:B------:R-:W-:-:S04]  /*b690*/  IMAD R4, R11, 0x400, R4 ;  /* 0x000004000b047824 */ /* 0x000fc800078e0204 */
[C---:B------:R-:W-:Y:S01]  /*b6a0*/  VIADD R6, R4.reuse, 0x80 ;  /* 0x0000008004067836 */ /* 0x040fe20000000000 */
[----:B------:R-:W-:-:S13]  /*b6b0*/  R2UR UR10, R4 ;  /* 0x00000000040a72ca */ /* 0x000fda00000e0000 */
[----:B------:R-:W-:Y:S01]  /*b6c0*/  HGMMA.64x64x16.F32.BF16 R88, R148, gdesc[UR8].tnspB, R88, gsb0 ;  /* 0x40e0000894587df0 */ /* 0x000fe20008001858 */
[----:B------:R-:W-:Y:S02]  /*b6d0*/  R2UR UR10, R6 ;  /* 0x00000000060a72ca */ /* 0x000fe400000e0000 */
[----:B------:R-:W-:Y:S01]  /*b6e0*/  R2UR UR11, R7 ;  /* 0x00000000070b72ca */ /* 0x000fe200000e0000 */
[----:B------:R-:W-:Y:S01]  /*b6f0*/  IMAD.MOV.U32 R7, RZ, RZ, 0x40000040 ;  /* 0x40000040ff077424 */ /* 0x000fe200078e00ff */
[----:B------:R-:W-:Y:S01]  /*b700*/  IADD3 R6, R4, 0x100, RZ ;  /* 0x0000010004067810 */ /* 0x000fe20007ffe0ff */
[----:B------:R-:W-:Y:S02]  /*b710*/  WARPGROUP.DEPBAR.LE gsb0, 0x0 ;  /* 0x00008000000079c5 */ /* 0x000fe40000010000 */
[----:B------:R-:W-:-:S06]  /*b720*/  WARPGROUP.ARRIVE ;  /* 0x00000000000079c5 */ /* 0x000fcc0000000000 */
[----:B------:R-:W0:Y:S02]  /*b730*/  S2R R150, SR_TID.X ;  /* 0x0000000000967919 */ /* 0x000e240000002100 */
[----:B------:R-:W-:Y:S01]  /*b740*/  HGMMA.64x64x16.F32.BF16 R88, R120, gdesc[UR8].tnspB, R88, gsb0 ;  /* 0x40e0000878587df0 */ /* 0x000fe20008001858 */
[----:B------:R-:W-:Y:S01]  /*b750*/  R2UR UR10, R6 ;  /* 0x00000000060a72ca */ /* 0x000fe200000e0000 */
[----:B------:R-:W-:Y:S01]  /*b760*/  VIADD R6, R4, 0x180 ;  /* 0x0000018004067836 */ /* 0x000fe20000000000 */
[----:B------:R-:W-:Y:S01]  /*b770*/  R2UR UR11, R7 ;  /* 0x00000000070b72ca */ /* 0x000fe200000e0000 */
[----:B------:R-:W-:Y:S01]  /*b780*/  IMAD.MOV.U32 R7, RZ, RZ, 0x40000040 ;  /* 0x40000040ff077424 */ /* 0x000fe200078e00ff */
[----:B0-----:R-:W-:Y:S02]  /*b790*/  SHF.R.U32.HI R151, RZ, 0x7, R150 ;  /* 0x00000007ff977819 */ /* 0x001fe40000011696 */
[----:B------:R-:W-:Y:S01]  /*b7a0*/  ISETP.GE.U32.AND P1, PT, R150, 0x180, PT ;  /* 0x000001809600780c */ /* 0x000fe20003f26070 */
[----:B------:R-:W-:-:S02]  /*b7b0*/  WARPGROUP.DEPBAR.LE gsb0, 0x0 ;  /* 0x00008000000079c5 */ /* 0x000fc40000010000 */
[----:B------:R-:W-:-:S06]  /*b7c0*/  WARPGROUP.ARRIVE ;  /* 0x00000000000079c5 */ /* 0x000fcc0000000000 */
[----:B------:R-:W-:Y:S01]  /*b7d0*/  HGMMA.64x64x16.F32.BF16 R88, R124, gdesc[UR8].tnspB, R88, gsb0 ;  /* 0x40e000087c587df0 */ /* 0x000fe20008001858 */
[----:B------:R-:W-:Y:S01]  /*b7e0*/  R2UR UR10, R6 ;  /* 0x00000000060a72ca */ /* 0x000fe200000e0000 */
[----:B------:R-:W-:Y:S01]  /*b7f0*/  VIADD R6, R4, 0x200 ;  /* 0x0000020004067836 */ /* 0x000fe20000000000 */
[----:B------:R-:W-:Y:S01]  /*b800*/  R2UR UR11, R7 ;  /* 0x00000000070b72ca */ /* 0x000fe200000e0000 */
[----:B------:R-:W-:Y:S01]  /*b810*/  IMAD.MOV.U32 R7, RZ, RZ, 0x40000040 ;  /* 0x40000040ff077424 */ /* 0x000fe200078e00ff */
[----:B------:R-:W-:Y:S02]  /*b820*/  WARPGROUP.DEPBAR.LE gsb0, 0x0 ;  /* 0x00008000000079c5 */ /* 0x000fe40000010000 */
[----:B------:R-:W-:-:S09]  /*b830*/  WARPGROUP.ARRIVE ;  /* 0x00000000000079c5 */ /* 0x000fd20000000000 */
[----:B------:R-:W-:Y:S01]  /*b840*/  HGMMA.64x64x16.F32.BF16 R88, R128, gdesc[UR8].tnspB, R88, gsb0 ;  /* 0x40e0000880587df0 */ /* 0x000fe20008001858 */
[----:B------:R-:W-:Y:S01]  /*b850*/  R2UR UR10, R6 ;  /* 0x00000000060a72ca */ /* 0x000fe200000e0000 */
[----:B------:R-:W-:Y:S01]  /*b860*/  VIADD R6, R4, 0x280 ;  /* 0x0000028004067836 */ /* 0x000fe20000000000 */
[----:B------:R-:W-:Y:S02]  /*b870*/  R2UR UR11, R7 ;  /* 0x00000000070b72ca */ /* 0x000fe400000e0000 */
[----:B------:R-:W-:Y:S01]  /*b880*/  MOV R7, 0x40000040 ;  /* 0x4000004000077802 */ /* 0x000fe20000000f00 */
[----:B------:R-:W-:Y:S02]  /*b890*/  WARPGROUP.DEPBAR.LE gsb0, 0x0 ;  /* 0x00008000000079c5 */ /* 0x000fe40000010000 */
[----:B------:R-:W-:-:S08]  /*b8a0*/  WARPGROUP.ARRIVE ;  /* 0x00000000000079c5 */ /* 0x000fd00000000000 */
[----:B------:R-:W-:Y:S01]  /*b8b0*/  HGMMA.64x64x16.F32.BF16 R88, R132, gdesc[UR8].tnspB, R88, gsb0 ;  /* 0x40e0000884587df0 */ /* 0x000fe20008001858 */
[----:B------:R-:W-:Y:S01]  /*b8c0*/  R2UR UR10, R6 ;  /* 0x00000000060a72ca */ /* 0x000fe200000e0000 */
[C---:B------:R-:W-:Y:S01]  /*b8d0*/  VIADD R6, R4.reuse, 0x300 ;  /* 0x0000030004067836 */ /* 0x040fe20000000000 */
[----:B------:R-:W-:Y:S01]  /*b8e0*/  R2UR UR11, R7 ;  /* 0x00000000070b72ca */ /* 0x000fe200000e0000 */
[----:B------:R-:W-:Y:S02]  /*b8f0*/  IMAD.MOV.U32 R7, RZ, RZ, 0x40000040 ;  /* 0x40000040ff077424 */ /* 0x000fe400078e00ff */
[----:B------:R-:W-:Y:S01]  /*b900*/  VIADD R4, R4, 0x380 ;  /* 0x0000038004047836 */ /* 0x000fe20000000000 */
[----:B------:R-:W-:Y:S02]  /*b910*/  WARPGROUP.DEPBAR.LE gsb0, 0x0 ;  /* 0x00008000000079c5 */ /* 0x000fe40000010000 */
[----:B------:R-:W-:-:S07]  /*b920*/  WARPGROUP.ARRIVE ;  /* 0x00000000000079c5 */ /* 0x000fce0000000000 */
[----:B------:R-:W-:Y:S01]  /*b930*/  HGMMA.64x64x16.F32.BF16 R88, R136, gdesc[UR8].tnspB, R88, gsb0 ;  /* 0x40e0000888587df0 */ /* 0x000fe20008001858 */
[----:B------:R-:W-:Y:S02]  /*b940*/  R2UR UR10, R6 ;  /* 0x00000000060a72ca */ /* 0x000fe400000e0000 */
[----:B------:R-:W-:Y:S01]  /*b950*/  R2UR UR11, R7 ;  /* 0x00000000070b72ca */ /* 0x000fe200000e0000 */
[----:B------:R-:W-:Y:S02]  /*b960*/  WARPGROUP.DEPBAR.LE gsb0, 0x0 ;  /* 0x00008000000079c5 */ /* 0x000fe40000010000 */
[----:B------:R-:W-:-:S10]  /*b970*/  WARPGROUP.ARRIVE ;  /* 0x00000000000079c5 */ /* 0x000fd40000000000 */
[----:B------:R-:W-:Y:S01]  /*b980*/  HGMMA.64x64x16.F32.BF16 R88, R140, gdesc[UR8].tnspB, R88, gsb0 ;  /* 0x40e000088c587df0 */ /* 0x000fe20008001858 */
[----:B------:R-:W-:Y:S01]  /*b990*/  R2UR UR10, R4 ;  /* 0x00000000040a72ca */ /* 0x000fe200000e0000 */
[----:B------:R-:W-:Y:S01]  /*b9a0*/  VIADD R4, R151, 0x9 ;  /* 0x0000000997047836 */ /* 0x000fe20000000000 */
[----:B------:R-:W-:-:S04]  /*b9b0*/  R2UR UR11, R5 ;  /* 0x00000000050b72ca */ /* 0x000fc800000e0000 */
[----:B------:R-:W-:Y:S01]  /*b9c0*/  SEL R4, R4, 0x9, !P1 ;  /* 0x0000000904047807 */ /* 0x000fe20004800000 */
[----:B------:R-:W-:Y:S02]  /*b9d0*/  WARPGROUP.DEPBAR.LE gsb0, 0x0 ;  /* 0x00008000000079c5 */ /* 0x000fe40000010000 */
[----:B------:R-:W-:-:S06]  /*b9e0*/  WARPGROUP.ARRIVE ;  /* 0x00000000000079c5 */ /* 0x000fcc0000000000 */
[----:B------:R-:W-:Y:S03]  /*b9f0*/  HGMMA.64x64x16.F32.BF16 R88, R144, gdesc[UR8].tnspB, R88, gsb0 ;  /* 0x40e0000890587df0 */ /* 0x000fe60008001858 */
[----:B------:R-:W-:Y:S02]  /*ba00*/  WARPGROUP.DEPBAR.LE gsb0, 0x0 ;  /* 0x00008000000079c5 */ /* 0x000fe40000010000 */
[----:B------:R0:W-:Y:S06]  /*ba10*/  BAR.ARV R4, 0x100 ;  /* 0x000400040000751d */ /* 0x0001ec0000002000 */
[----:B------:R-:W-:Y:S05]  /*ba20*/  @!P0 BRA `(.L_x_13384) ;  /* 0x0000000000048947 */ /* 0x000fea0003800000 */
[----:B------:R-:W-:Y:S01]  /*ba30*/  BPT.TRAP 0x1 ;  /* 0x000000040000795c */ /* 0x000fe20000300000 */
.L_x_13384:
        /* <DEDUP_REMOVED lines=9> */
[----:B------:R-:W-:Y:S02]  /*bad0*/  IMAD R31, R156, 0x8, R18 ;  /* 0x000000089c1f7824 */ /* 0x000fe400078e0212 */
[----:B------:R-:W-:Y:S01]  /*bae0*/  FMUL.FTZ R36, R41, UR6 ;  /* 0x0000000629247c20 */ /* 0x000fe20008410000 */
[----:B------:R-:W-:Y:S01]  /*baf0*/  FMUL.FTZ R41, R48, UR6 ;  /* 0x0000000630297c20 */ /* 0x000fe20008410000 */
[----:B------:R-:W-:Y:S01]  /*bb00*/  FMUL.FTZ R48, R53, UR6 ;  /* 0x0000000635307c20 */ /* 0x000fe20008410000 */
[----:B------:R-:W-:Y:S01]  /*bb10*/  IMAD.U32 R53, RZ, RZ, UR38 ;  /* 0x00000026ff357e24 */ /* 0x000fe2000f8e00ff */
[----:B------:R-:W1:Y:S01]  /*bb20*/  MUFU.TANH R5, R5 ;  /* 0x0000000500057308 */ /* 0x000e620000002400 */
[----:B------:R-:W-:Y:S01]  /*bb30*/  IADD3 R31, R31, 0x16840, RZ ;  /* 0x000168401f1f7810 */ /* 0x000fe20007ffe0ff */
[----:B------:R-:W-:Y:S01]  /*bb40*/  FMUL.FTZ R28, R32, UR6 ;  /* 0x00000006201c7c20 */ /* 0x000fe20008410000 */
[----:B------:R-:W-:Y:S01]  /*bb50*/  FMUL.FTZ R6, R26, UR6 ;  /* 0x000000061a067c20 */ /* 0x000fe20008410000 */
[----:B------:R-:W-:Y:S01]  /*bb60*/  FMUL.FTZ R26, R30, UR6 ;  /* 0x000000061e1a7c20 */ /* 0x000fe20008410000 */
[----:B------:R-:W-:Y:S01]  /*bb70*/  PRMT R31, R53, 0x654, R31 ;  /* 0x00000654351f7816 */ /* 0x000fe2000000001f */
[----:B------:R-:W-:Y:S01]  /*bb80*/  FMUL.FTZ R30, R34, UR6 ;  /* 0x00000006221e7c20 */ /* 0x000fe20008410000 */
[----:B------:R-:W-:Y:S01]  /*bb90*/  FMUL.FTZ R34, R37, UR6 ;  /* 0x0000000625227c20 */ /* 0x000fe20008410000 */
[----:B------:R-:W2:Y:S01]  /*bba0*/  MUFU.TANH R24, R24 ;  /* 0x0000001800187308 */ /* 0x000ea20000002400 */
[----:B------:R0:W-:Y:S01]  /*bbb0*/  SYNCS.ARRIVE.TRANS64.RED.A1T0 RZ, [R31+URZ], RZ ;  /* 0x000000ff1fff79a7 */ /* 0x0001e2000810043f */
        /* <DEDUP_REMOVED lines=11> */
[----:B-1----:R-:W-:Y:S01]  /*bc70*/  FMNMX.FTZ R31, R5, R31, !PT ;  /* 0x0000001f051f7209 */ /* 0x002fe20007810000 */
        /* <DEDUP_REMOVED lines=53> */
[----:B------:R-:W-:-:S05]  /*bfd0*/  UMOV UR4, UR5 ;  /* 0x0000000500047c82 */ /* 0x000fca0008000000 */
        /* <DEDUP_REMOVED lines=45> */
[----:B0-----:R-:W-:-:S05]  /*c2b0*/  FMNMX.FTZ R31, R80, R31, !PT ;  /* 0x0000001f501f7209 */ /* 0x001fca0007810000 */
        /* <DEDUP_REMOVED lines=27> */
[----:B-1----:R-:W-:-:S04]  /*c470*/  FMNMX.FTZ R38, R43, R38, !PT ;  /* 0x000000262b267209 */ /* 0x002fc80007810000 */
[----:B--2---:R-:W-:-:S03]  /*c480*/  FMNMX.FTZ R38, R46, R38, !PT ;  /* 0x000000262e267209 */ /* 0x004fc60007810000 */
[----:B------:R-:W1:Y:S01]  /*c490*/  MUFU.TANH R54, R54 ;  /* 0x0000003600367308 */ /* 0x000e620000002400 */
[----:B---3--:R-:W-:-:S04]  /*c4a0*/  FMNMX.FTZ R38, R47, R38, !PT ;  /* 0x000000262f267209 */ /* 0x008fc80007810000 */
[----:B0-----:R-:W-:-:S03]  /*c4b0*/  FMNMX.FTZ R38, R50, R38, !PT ;  /* 0x0000002632267209 */ /* 0x001fc60007810000 */
[----:B------:R-:W0:Y:S01]  /*c4c0*/  MUFU.TANH R55, R55 ;  /* 0x0000003700377308 */ /* 0x000e220000002400 */
[----:B----4-:R-:W-:-:S07]  /*c4d0*/  FMNMX.FTZ R38, R51, R38, !PT ;  /* 0x0000002633267209 */ /* 0x010fce0007810000 */
        /* <DEDUP_REMOVED lines=31> */
[----:B-1----:R-:W-:-:S04]  /*c6d0*/  FMNMX.FTZ R38, R83, R38, !PT ;  /* 0x0000002653267209 */ /* 0x002fc80007810000 */
[----:B0-----:R-:W-:-:S04]  /*c6e0*/  FMNMX.FTZ R38, R84, R38, !PT ;  /* 0x0000002654267209 */ /* 0x001fc80007810000 */
        /* <DEDUP_REMOVED lines=205> */
.L_x_13385:
[----:B------:R-:W2:Y:S01]  /*d3c0*/  LDL R84, [R1+0x18] ;  /* 0x0000180001547983 */ /* 0x000ea20000100800 */
        /* <DEDUP_REMOVED lines=16> */
[----:B------:R-:W-:Y:S01]  /*d4d0*/  IMAD R11, R11, 0x8, R18 ;  /* 0x000000080b0b7824 */ /* 0x000fe200078e0212 */
[----:B------:R0:W5:Y:S01]  /*d4e0*/  LDL R4, [R1+0x4] ;  /* 0x0000040001047983 */ /* 0x0001620000100800 */
        /* <DEDUP_REMOVED lines=10> */
[-C--:B------:R-:W-:Y:S01]  /*d590*/  FMUL.FTZ R95, R95, R5.reuse ;  /* 0x000000055f5f7220 */ /* 0x080fe20000410000 */
[----:B------:R1:W-:Y:S01]  /*d5a0*/  SYNCS.ARRIVE.TRANS64.RED.A1T0 RZ, [R11+URZ], RZ ;  /* 0x000000ff0bff79a7 */ /* 0x0003e2000810043f */
        /* <DEDUP_REMOVED lines=25> */
[----:B------:R-:W-:Y:S01]  /*d740*/  IMAD.MOV.U32 R9, RZ, RZ, R38 ;  /* 0x000000ffff097224 */ /* 0x000fe200078e0026 */
[----:B------:R-:W-:Y:S01]  /*d750*/  F2FP.BF16.F32.PACK_AB R132, R52, R49 ;  /* 0x000000313484723e */ /* 0x000fe200000010ff */
[----:B-1----:R-:W-:Y:S01]  /*d760*/  IMAD.MOV.U32 R11, RZ, RZ, R156 ;  /* 0x000000ffff0b7224 */ /* 0x002fe200078e009c */
        /* <DEDUP_REMOVED lines=14> */
[----:B------:R-:W-:Y:S02]  /*d850*/  MOV R10, R31 ;  /* 0x0000001f000a7202 */ /* 0x000fe40000000f00 */
[C---:B--2---:R-:W-:Y:S01]  /*d860*/  ISETP.GT.AND P1, PT, R8.reuse, R84, PT ;  /* 0x000000540800720c */ /* 0x044fe20003f24270 */
[----:B------:R-:W-:-:S12]  /*d870*/  VIADD R8, R8, 0xffffffff ;  /* 0xffffffff08087836 */ /* 0x000fd80000000000 */
[----:B0-----:R-:W-:Y:S05]  /*d880*/  @P1 BRA `(.L_x_13386) ;  /* 0xffffffd800201947 */ /* 0x001fea000383ffff */
.L_x_13374:
[----:B------:R-:W-:Y:S05]  /*d890*/  WARPSYNC.ALL ;  /* 0x0000000000007948 */ /* 0x000fea0003800000 */
[----:B------:R-:W-:Y:S06]  /*d8a0*/  BAR.ARV 0x8, 0x200 ;  /* 0x0208000000007b1d */ /* 0x000fec0000002000 */
[----:B------:R-:W-:Y:S05]  /*d8b0*/  @!P0 BRA `(.L_x_13387) ;  /* 0x0000000000048947 */ /* 0x000fea0003800000 */
[----:B------:R-:W-:Y:S01]  /*d8c0*/  BPT.TRAP 0x1 ;  /* 0x000000040000795c */ /* 0x000fe20000300000 */
.L_x_13387:
[----:B-----5:R-:W2:Y:S01]  /*d8d0*/  LDL R4, [R1+0x4] ;  /* 0x0000040001047983 */ /* 0x020ea20000100800 */
[----:B------:R-:W-:Y:S01]  /*d8e0*/  IMAD R11, R156, 0x8, R18 ;  /* 0x000000089c0b7824 */ /* 0x000fe200078e0212 */
[----:B--2---:R-:W-:-:S04]  /*d8f0*/  SHF.L.U32 R4, R4, 0x1f, RZ ;  /* 0x0000001f04047819 */ /* 0x004fc800000006ff */
[----:B------:R0:W1:Y:S01]  /*d900*/  SYNCS.PHASECHK.TRANS64.TRYWAIT P1, [R11+URZ+0x16850], R4 ;  /* 0x016850040b0075a7 */ /* 0x000062000802017f */
[----:B------:R-:W-:Y:S05]  /*d910*/  @!P0 BRA `(.L_x_13388) ;  /* 0x0000000000048947 */ /* 0x000fea0003800000 */
[----:B------:R-:W-:Y:S01]  /*d920*/  BPT.TRAP 0x1 ;  /* 0x000000040000795c */ /* 0x000fe20000300000 */
.L_x_13388:
[----:B------:R-:W-:-:S05]  /*d930*/  VIADD R18, R18, 0x400 ;  /* 0x0000040012127836 */ /* 0x000fca0000000000 */
[----:B------:R-:W-:-:S04]  /*d940*/  SHF.R.U32.HI R18, RZ, 0x4, R18 ;  /* 0x00000004ff127819 */ /* 0x000fc80000011612 */
[----:B------:R-:W-:Y:S01]  /*d950*/  LOP3.LUT R5, R18, 0x3fff, RZ, 0xc0, !PT ;  /* 0x00003fff12057812 */ /* 0x000fe200078ec0ff */
[----:B-1----:R-:W-:Y:S06]  /*d960*/  @P1 BRA `(.L_x_13389) ;  /* 0x0000000000081947 */ /* 0x002fec0003800000 */
[----:B------:R-:W1:Y:S02]  /*d970*/  SYNCS.PHASECHK.TRANS64.TRYWAIT P1, [R11+URZ+0x16850], R4 ;  /* 0x016850040b0075a7 */ /* 0x000e64000802017f */
[----:B-1----:R-:W-:Y:S05]  /*d980*/  @!P1 BRA `(.L_x_13390) ;  /* 0x000000a800b89947 */ /* 0x002fea0003800000 */
.L_x_13389:
[----:B01----:R-:W-:Y:S01]  /*d990*/  IMAD R4, R156, 0x400, R5 ;  /* 0x000004009c047824 */ /* 0x003fe200078e0205 */
[----:B------:R-:W-:Y:S05]  /*d9a0*/  WARPSYNC.ALL ;  /* 0x0000000000007948 */ /* 0x000fea0003800000 */
[----:B------:R-:W-:Y:S01]  /*d9b0*/  IMAD.MOV.U32 R5, RZ, RZ, 0x40000040 ;  /* 0x40000040ff057424 */ /* 0x000fe200078e00ff */
[C---:B------:R-:W-:Y:S01]  /*d9c0*/  R2UR UR6, R4.reuse ;  /* 0x00000000040672ca */ /* 0x040fe200000e0000 */
[----:B------:R-:W-:Y:S01]  /*d9d0*/  WARPGROUP.ARRIVE ;  /* 0x00000000000079c5 */ /* 0x000fe20000000000 */
[----:B------:R-:W-:Y:S01]  /*d9e0*/  VIADD R6, R4, 0x80 ;  /* 0x0000008004067836 */ /* 0x000fe20000000000 */
[----:B------:R-:W-:Y:S01]  /*d9f0*/  MOV R7, 0x40000040 ;  /* 0x4000004000077802 */ /* 0x000fe20000000f00 */
[----:B------:R-:W-:Y:S01]  /*da00*/  IMAD.MOV.U32 R43, RZ, RZ, RZ ;  /* 0x000000ffff2b7224 */ /* 0x000fe200078e00ff */
[----:B------:R-:W-:Y:S01]  /*da10*/  R2UR UR7, R5 ;  /* 0x00000000050772ca */ /* 0x000fe200000e0000 */
[----:B------:R-:W-:-:S12]  /*da20*/  IMAD.MOV.U32 R5, RZ, RZ, 0x40000040 ;  /* 0x40000040ff057424 */ /* 0x000fd800078e00ff */
        /* <DEDUP_REMOVED lines=22> */
[----:B------:R-:W-:Y:S02]  /*db90*/  R2UR UR6, R6 ;  /* 0x00000000060672ca */ /* 0x000fe400000e0000 */
[----:B------:R-:W-:Y:S01]  /*dba0*/  R2UR UR7, R7 ;  /* 0x00000000070772ca */ /* 0x000fe200000e0000 */
[----:B------:R-:W-:Y:S01]  /*dbb0*/  IMAD.MOV.U32 R7, RZ, RZ, 0x40000040 ;  /* 0x40000040ff077424 */ /* 0x000fe200078e00ff */
[----:B------:R-:W-:Y:S01]  /*dbc0*/  IADD3 R6, R4, 0x280, RZ ;  /* 0x0000028004067810 */ /* 0x000fe20007ffe0ff */
        /* <DEDUP_REMOVED lines=19> */
[----:B------:R-:W-:Y:S02]  /*dd00*/  WARPGROUP.DEPBAR.LE gsb0, 0x0 ;  /* 0x00008000000079c5 */ /* 0x000fe40000010000 */
[----:B------:R-:W-:-:S06]  /*dd10*/  WARPGROUP.ARRIVE ;  /* 0x00000000000079c5 */ /* 0x000fcc0000000000 */
[----:B------:R-:W-:Y:S01]  /*dd20*/  HGMMA.64x64x16.F32.BF16 R88, R140, gdesc[UR4].tnspB, R88, gsb0 ;  /* 0x40e000048c587df0 */ /* 0x000fe20008001858 */
[----:B------:R-:W-:Y:S02]  /*dd30*/  R2UR UR6, R4 ;  /* 0x00000000040672ca */ /* 0x000fe400000e0000 */
[----:B------:R-:W-:Y:S01]  /*dd40*/  R2UR UR7, R5 ;  /* 0x00000000050772ca */ /* 0x000fe200000e0000 */
[----:B------:R-:W0:Y:S04]  /*dd50*/  SHFL.BFLY PT, R4, R7, 0x1, 0x1f ;  /* 0x0c201f0007047f89 */ /* 0x000e2800000e0000 */
[----:B------:R-:W1:Y:S01]  /*dd60*/  SHFL.BFLY PT, R5, R6, 0x1, 0x1f ;  /* 0x0c201f0006057f89 */ /* 0x000e6200000e0000 */
[----:B0-----:R-:W-:Y:S01]  /*dd70*/  FADD.FTZ R10, R7, R4 ;  /* 0x00000004070a7221 */ /* 0x001fe20000010000 */
[----:B------:R-:W-:Y:S01]  /*dd80*/  MOV R7, RZ ;  /* 0x000000ff00077202 */ /* 0x000fe20000000f00 */
[----:B------:R-:W-:-:S02]  /*dd90*/  IMAD.U32 R4, RZ, RZ, UR4 ;  /* 0x00000004ff047e24 */ /* 0x000fc4000f8e00ff */
[----:B-1----:R-:W-:Y:S01]  /*dda0*/  FADD.FTZ R12, R6, R5 ;  /* 0x00000005060c7221 */ /* 0x002fe20000010000 */
[----:B------:R-:W-:Y:S01]  /*ddb0*/  FSETP.NE.FTZ.AND P1, PT, R10, RZ, PT ;  /* 0x000000ff0a00720b */ /* 0x000fe20003f35000 */
[----:B------:R-:W-:-:S03]  /*ddc0*/  IMAD.U32 R6, RZ, RZ, UR4 ;  /* 0x00000004ff067e24 */ /* 0x000fc6000f8e00ff */
        /* <DEDUP_REMOVED lines=13> */
[----:B------:R-:W-:Y:S03]  /*dea0*/  HGMMA.64x64x16.F32.BF16 R88, R144, gdesc[UR4].tnspB, R88, gsb0 ;  /* 0x40e0000490587df0 */ /* 0x000fe60008001858 */
[----:B------:R-:W-:Y:S02]  /*deb0*/  WARPGROUP.DEPBAR.LE gsb0, 0x0 ;  /* 0x00008000000079c5 */ /* 0x000fe40000010000 */
[----:B--23--:R-:W-:Y:S05]  /*dec0*/  @!P0 BRA `(.L_x_13391) ;  /* 0x0000000000048947 */ /* 0x00cfea0003800000 */
[----:B------:R-:W-:Y:S01]  /*ded0*/  BPT.TRAP 0x1 ;  /* 0x000000040000795c */ /* 0x000fe20000300000 */
.L_x_13391:
[----:B------:R-:W2:Y:S01]  /*dee0*/  LDL.LU R6, [R1+0x4] ;  /* 0x0000040001067983 */ /* 0x000ea20000300800 */
[----:B------:R-:W-:Y:S01]  /*def0*/  VIADD R4, R11, 0x16860 ;  /* 0x000168600b047836 */ /* 0x000fe20000000000 */
[----:B------:R-:W-:Y:S01]  /*df00*/  IADD3 R156, R156, 0x1, RZ ;  /* 0x000000019c9c7810 */ /* 0x000fe20007ffe0ff */
[----:B------:R-:W-:Y:S02]  /*df10*/  IMAD.U32 R5, RZ, RZ, UR38 ;  /* 0x00000026ff057e24 */ /* 0x000fe4000f8e00ff */
[-C--:B------:R-:W-:Y:S01]  /*df20*/  FMUL.FTZ R20, R88, R43.reuse ;  /* 0x0000002b58147220 */ /* 0x080fe20000410000 */
[-C--:B------:R-:W-:Y:S01]  /*df30*/  FMUL.FTZ R21, R89, R43.reuse ;  /* 0x0000002b59157220 */ /* 0x080fe20000410000 */
[----:B------:R-:W-:Y:S01]  /*df40*/  ISETP.NE.AND P1, PT, R156, 0x2, PT ;  /* 0x000000029c00780c */ /* 0x000fe20003f25270 */
        /* <DEDUP_REMOVED lines=37> */
[----:B------:R0:W-:Y:S06]  /*e1a0*/  STL [R1+0x4], R6 ;  /* 0x0000040601007387 */ /* 0x0001ec0000100800 */
.L_x_13337:
[----:B------:R-:W3:Y:S01]  /*e1b0*/  S2R R4, SR_TID.X ;  /* 0x0000000000047919 */ /* 0x000ee20000002100 */
[----:B------:R-:W-:Y:S05]  /*e1c0*/  WARPSYNC.ALL ;  /* 0x0000000000007948 */ /* 0x000fea0003800000 */
[----:B---3--:R-:W-:-:S05]  /*e1d0*/  VIADD R72, R4, 0xffffff80 ;  /* 0xffffff8004487836 */ /* 0x008fca0000000000 */
[----:B------:R-:W-:-:S04]  /*e1e0*/  SHF.R.S32.HI R74, RZ, 0x1f, R72 ;  /* 0x0000001fff4a7819 */ /* 0x000fc80000011448 */
[----:B------:R-:W-:-:S04]  /*e1f0*/  LEA.HI R74, R74, R72, RZ, 0x3 ;  /* 0x000000484a4a7211 */ /* 0x000fc800078f18ff */
[----:B------:R-:W-:-:S05]  /*e200*/  LOP3.LUT R74, R74, 0xfffffff8, RZ, 0xc0, !PT ;  /* 0xfffffff84a4a7812 */ /* 0x000fca00078ec0ff */
[----:B------:R-:W-:-:S04]  /*e210*/  IMAD.IADD R74, R72, 0x1, -R74 ;  /* 0x00000001484a7824 */ /* 0x000fc800078e0a4a */
[----:B------:R-:W-:-:S05]  /*e220*/  IMAD.SHL.U32 R59, R74, 0x8, RZ ;  /* 0x000000084a3b7824 */ /* 0x000fca00078e00ff */
[----:B------:R-:W-:Y:S01]  /*e230*/  SHF.R.S32.HI R58, RZ, 0x1f, R59 ;  /* 0x0000001fff3a7819 */ /* 0x000fe2000001143b */
[----:B------:R-:W3:Y:S08]  /*e240*/  S2UR UR38, SR_CgaCtaId ;  /* 0x00000000002679c3 */ /* 0x000ef00000008800 */
[----:B------:R-:W-:Y:S06]  /*e250*/  BAR.SYNC.DEFER_BLOCKING 0x5, 0x200 ;  /* 0x0148000000007b1d */ /* 0x000fec0000010000 */
[----:B------:R-:W-:Y:S01]  /*e260*/  UMOV UR4, 0x400 ;  /* 0x0000040000047882 */ /* 0x000fe20000000000 */
[----:B------:R-:W-:Y:S01]  /*e270*/  BSSY B0, `(.L_x_13392) ;  /* 0x000023f000007945 */ /* 0x000fe20003800000 */
[----:B---3--:R-:W-:-:S06]  /*e280*/  ULEA UR4, UR38, UR4, 0x18 ;  /* 0x0000000426047291 */ /* 0x008fcc000f8ec03f */
[----:B------:R-:W-:-:S05]  /*e290*/  IMAD.U32 R18, RZ, RZ, UR4 ;  /* 0x00000004ff127e24 */ /* 0x000fca000f8e00ff */
[----:B-1----:R1:W3:Y:S01]  /*e2a0*/  LDS.128 R32, [R18+0x168d0] ;  /* 0x0168d00012207984 */ /* 0x0022e20000000c00 */
[----:B------:R-:W-:Y:S06]  /*e2b0*/  BAR.ARV 0x4, 0x200 ;  /* 0x0108000000007b1d */ /* 0x000fec0000002000 */
[----:B------:R-:W-:Y:S05]  /*e2c0*/  @P0 BRA `(.L_x_13393) ;  /* 0x0000001800440947 */ /* 0x000fea0003800000 */
[----:B------:R-:W4:Y:S01]  /*e2d0*/  LDL R4, [R1+0x64] ;  /* 0x0000640001047983 */ /* 0x000f220000100800 */
[----:B------:R-:W-:-:S03]  /*e2e0*/  ULDC UR4, c[0x0][0xad4] ;  /* 0x0002b50000047ab9 */ /* 0x000fc60000000800 */
[----:B------:R-:W2:Y:S04]  /*e2f0*/  LDL.LU R60, [R1+0x30] ;  /* 0x00003000013c7983 */ /* 0x000ea80000300800 */
[----:B------:R-:W2:Y:S04]  /*e300*/  LDL.LU R62, [R1+0x3c] ;  /* 0x00003c00013e7983 */ /* 0x000ea80000300800 */
[----:B------:R-:W2:Y:S01]  /*e310*/  LDL.LU R68, [R1+0x40] ;  /* 0x0000400001447983 */ /* 0x000ea20000300800 */
[----:B------:R-:W0:Y:S01]  /*e320*/  S2R R5, SR_SWINHI ;  /* 0x0000000000057919 */ /* 0x000e220000002f00 */
[----:B------:R-:W-:-:S02]  /*e330*/  MOV R24, R18 ;  /* 0x0000001200187202 */ /* 0x000fc40000000f00 */
[----:B0----5:R-:W-:Y:S02]  /*e340*/  MOV R25, R5 ;  /* 0x0000000500197202 */ /* 0x021fe40000000f00 */
[----:B------:R-:W-:Y:S01]  /*e350*/  F2FP.BF16.F32.PACK_AB R14, R27, R26 ;  /* 0x0000001a1b0e723e */ /* 0x000fe200000010ff */
[----:B---3--:R-:W-:Y:S02]  /*e360*/  IMAD.MOV.U32 R32, RZ, RZ, RZ ;  /* 0x000000ffff207224 */ /* 0x008fe400078e00ff */
[----:B----4-:R-:W-:-:S03]  /*e370*/  IMAD.WIDE R10, R4, 0x2, R24 ;  /* 0x00000002040a7825 */ /* 0x010fc600078e0218 */
[----:B------:R-:W-:-:S05]  /*e380*/  IADD3 R61, P0, R10, 0x60, RZ ;  /* 0x000000600a3d7810 */ /* 0x000fca0007f1e0ff */
[----:B------:R-:W-:Y:S01]  /*e390*/  IMAD.X R5, RZ, RZ, R11, P0 ;  /* 0x000000ffff057224 */ /* 0x000fe200000e060b */
[----:B--2---:R-:W-:-:S04]  /*e3a0*/  ISETP.NE.AND P0, PT, R60, RZ, PT ;  /* 0x000000ff3c00720c */ /* 0x004fc80003f05270 */
[----:B------:R-:W-:Y:S01]  /*e3b0*/  SEL R67, R60, UR4, P0 ;  /* 0x000000043c437c07 */ /* 0x000fe20008000000 */
[----:B------:R-:W-:Y:S05]  /*e3c0*/  WARPSYNC.ALL ;  /* 0x0000000000007948 */ /* 0x000fea0003800000 */
[----:B------:R-:W-:Y:S01]  /*e3d0*/  BAR.SYNC.DEFER_BLOCKING 0x1, 0x180 ;  /* 0x0046000000007b1d */ /* 0x000fe20000010000 */
[C---:B------:R-:W-:Y:S02]  /*e3e0*/  IADD3 R13, P2, R10.reuse, 0x20, RZ ;  /* 0x000000200a0d7810 */ /* 0x040fe40007f5e0ff */
[C---:B------:R-:W-:Y:S02]  /*e3f0*/  IADD3 R15, P1, R10.reuse, 0x40, RZ ;  /* 0x000000400a0f7810 */ /* 0x040fe40007f3e0ff */
[----:B------:R-:W-:Y:S01]  /*e400*/  LOP3.LUT R9, R10, 0x380, RZ, 0xc0, !PT ;  /* 0x000003800a097812 */ /* 0x000fe200078ec0ff */
[----:B------:R-:W-:Y:S01]  /*e410*/  ULDC.64 UR6, c[0x0][0xc08] ;  /* 0x0003020000067ab9 */ /* 0x000fe20000000a00 */
[----:B------:R-:W-:Y:S01]  /*e420*/  LOP3.LUT R4, R13, 0x380, RZ, 0xc0, !PT ;  /* 0x000003800d047812 */ /* 0x000fe200078ec0ff */
[----:B------:R-:W-:Y:S01]  /*e430*/  ULDC.64 UR4, c[0x0][0xc00] ;  /* 0x0003000000047ab9 */ /* 0x000fe20000000a00 */
[----:B------:R-:W-:-:S02]  /*e440*/  LOP3.LUT R6, R15, 0x380, RZ, 0xc0, !PT ;  /* 0x000003800f067812 */ /* 0x000fc400078ec0ff */
[----:B------:R-:W-:Y:S02]  /*e450*/  LOP3.LUT R12, R61, 0x380, RZ, 0xc0, !PT ;  /* 0x000003803d0c7812 */ /* 0x000fe400078ec0ff */
[----:B------:R-:W-:Y:S02]  /*e460*/  SHF.R.U64 R9, R9, 0x3, RZ ;  /* 0x0000000309097819 */ /* 0x000fe400000012ff */
[----:B------:R-:W-:Y:S02]  /*e470*/  SHF.R.U64 R4, R4, 0x3, RZ ;  /* 0x0000000304047819 */ /* 0x000fe400000012ff */
[----:B------:R-:W-:Y:S02]  /*e480*/  SHF.R.U64 R6, R6, 0x3, RZ ;  /* 0x0000000306067819 */ /* 0x000fe400000012ff */
[----:B------:R-:W-:Y:S02]  /*e490*/  SHF.R.U64 R12, R12, 0x3, RZ ;  /* 0x000000030c0c7819 */ /* 0x000fe400000012ff */
[----:B------:R-:W-:Y:S01]  /*e4a0*/  LOP3.LUT R10, R9, R10, RZ, 0x3c, !PT ;  /* 0x0000000a090a7212 */ /* 0x000fe200078e3cff */
[----:B------:R-:W-:Y:S01]  /*e4b0*/  IMAD.X R7, RZ, RZ, R11, P1 ;  /* 0x000000ffff077224 */ /* 0x000fe200008e060b */
[----:B------:R-:W-:-:S02]  /*e4c0*/  LOP3.LUT R8, R4, R13, RZ, 0x3c, !PT ;  /* 0x0000000d04087212 */ /* 0x000fc400078e3cff */
[----:B------:R-:W-:Y:S02]  /*e4d0*/  LOP3.LUT R6, R6, R15, RZ, 0x3c, !PT ;  /* 0x0000000f06067212 */ /* 0x000fe400078e3cff */
[----:B------:R-:W-:Y:S02]  /*e4e0*/  LOP3.LUT R4, R12, R61, RZ, 0x3c, !PT ;  /* 0x0000003d0c047212 */ /* 0x000fe400078e3cff */
[----:B------:R-:W-:Y:S02]  /*e4f0*/  MOV R10, R10 ;  /* 0x0000000a000a7202 */ /* 0x000fe40000000f00 */
[----:B------:R-:W-:Y:S02]  /*e500*/  F2FP.BF16.F32.PACK_AB R12, R21, R20 ;  /* 0x00000014150c723e */ /* 0x000fe400000010ff */
[----:B------:R-:W-:Y:S02]  /*e510*/  F2FP.BF16.F32.PACK_AB R13, R45, R44 ;  /* 0x0000002c2d0d723e */ /* 0x000fe400000010ff */
[----:B------:R-:W-:-:S02]  /*e520*/  F2FP.BF16.F32.PACK_AB R15, R47, R46 ;  /* 0x0000002e2f0f723e */ /* 0x000fc400000010ff */
[----:B------:R-:W-:Y:S02]  /*e530*/  IADD3.X R9, RZ, R11, RZ, P2, !PT ;  /* 0x0000000bff097210 */ /* 0x000fe400017fe4ff */
[----:B------:R-:W-:Y:S01]  /*e540*/  MOV R66, R6 ;  /* 0x0000000600427202 */ /* 0x000fe20000000f00 */
[----:B------:R0:W-:Y:S01]  /*e550*/  STSM.16.M88.4 [R10], R12 ;  /* 0x0000000c0a007844 */ /* 0x0001e20000000200 */
[----:B------:R-:W-:Y:S02]  /*e560*/  MOV R64, R4 ;  /* 0x0000000400407202 */ /* 0x000fe40000000f00 */
[----:B------:R-:W-:Y:S02]  /*e570*/  MOV R65, R8 ;  /* 0x0000000800417202 */ /* 0x000fe40000000f00 */
[----:B------:R-:W-:Y:S02]  /*e580*/  F2FP.BF16.F32.PACK_AB R4, R29, R28 ;  /* 0x0000001c1d04723e */ /* 0x000fe400000010ff */
[----:B------:R-:W-:-:S02]  /*e590*/  F2FP.BF16.F32.PACK_AB R5, R49, R48 ;  /* 0x000000303105723e */ /* 0x000fc400000010ff */
[----:B------:R-:W-:Y:S02]  /*e5a0*/  F2FP.BF16.F32.PACK_AB R6, R31, R30 ;  /* 0x0000001e1f06723e */ /* 0x000fe400000010ff */
        /* <DEDUP_REMOVED lines=8> */
[----:B------:R-:W-:Y:S01]  /*e630*/  F2FP.BF16.F32.PACK_AB R15, R119, R118 ;  /* 0x00000076770f723e */ /* 0x000fe200000010ff */
[----:B------:R0:W-:Y:S01]  /*e640*/  STSM.16.M88.4 [R65], R4 ;  /* 0x0000000441007844 */ /* 0x0001e20000000200 */
[----:B------:R-:W-:-:S03]  /*e650*/  ISETP.NE.U32.AND P3, PT, RZ, UR6, PT ;  /* 0x00000006ff007c0c */ /* 0x000fc6000bf65070 */
[----:B------:R2:W-:Y:S01]  /*e660*/  STSM.16.M88.4 [R66], R8 ;  /* 0x0000000842007844 */ /* 0x0005e20000000200 */
[----:B------:R-:W-:-:S03]  /*e670*/  ISETP.NE.AND.EX P3, PT, RZ, UR7, PT, P3 ;  /* 0x00000007ff007c0c */ /* 0x000fc6000bf65330 */
[----:B------:R3:W-:Y:S01]  /*e680*/  STSM.16.M88.4 [R64], R12 ;  /* 0x0000000c40007844 */ /* 0x0007e20000000200 */
[----:B------:R-:W-:Y:S01]  /*e690*/  BAR.SYNC.DEFER_BLOCKING 0x1, 0x180 ;  /* 0x0046000000007b1d */ /* 0x000fe20000010000 */
[----:B------:R-:W-:Y:S02]  /*e6a0*/  ISETP.NE.U32.AND P0, PT, RZ, UR4, PT ;  /* 0x00000004ff007c0c */ /* 0x000fe4000bf05070 */
[----:B------:R-:W-:Y:S02]  /*e6b0*/  IADD3 R60, P1, R62, UR4, RZ ;  /* 0x000000043e3c7c10 */ /* 0x000fe4000ff3e0ff */
[----:B------:R-:W-:Y:S02]  /*e6c0*/  ISETP.NE.AND.EX P0, PT, RZ, UR5, PT, P0 ;  /* 0x00000005ff007c0c */ /* 0x000fe4000bf05300 */
[----:B------:R-:W-:Y:S01]  /*e6d0*/  IADD3.X R61, R68, UR5, RZ, P1, !PT ;  /* 0x00000005443d7c10 */ /* 0x000fe20008ffe4ff */
[----:B0-----:R-:W-:Y:S01]  /*e6e0*/  IMAD.MOV.U32 R6, RZ, RZ, 0x9b8 ;  /* 0x000009b8ff067424 */ /* 0x001fe200078e00ff */
[----:B------:R-:W-:Y:S01]  /*e6f0*/  @P3 IADD3 R62, P1, R62, UR6, RZ ;  /* 0x000000063e3e3c10 */ /* 0x000fe2000ff3e0ff */
[----:B------:R-:W-:Y:S01]  /*e700*/  ULDC UR6, c[0x0][0xa88] ;  /* 0x0002a20000067ab9 */ /* 0x000fe20000000800 */
[----:B------:R-:W-:Y:S01]  /*e710*/  ISETP.GT.AND P2, PT, R67, 0x1, PT ;  /* 0x000000014300780c */ /* 0x000fe20003f44270 */
[----:B------:R-:W-:Y:S01]  /*e720*/  IMAD.U32 R65, RZ, RZ, UR6 ;  /* 0x00000006ff417e24 */ /* 0x000fe2000f8e00ff */
[----:B------:R-:W-:Y:S01]  /*e730*/  @P3 IADD3.X R63, R68, UR7, RZ, P1, !PT ;  /* 0x00000007443f3c10 */ /* 0x000fe20008ffe4ff */
[----:B--2---:R-:W0:Y:S04]  /*e740*/  LDC R8, c[0x0][0xbe8] ;  /* 0x0002fa00ff087b82 */ /* 0x004e280000000800 */
[----:B------:R2:W5:Y:S04]  /*e750*/  @P0 LDG.E R32, desc[UR42][R60.64] ;  /* 0x0000002a3c200981 */ /* 0x000568000c1e1900 */
[----:B------:R2:W5:Y:S01]  /*e760*/  @P3 LDG.E R65, desc[UR42][R62.64] ;  /* 0x0000002a3e413981 */ /* 0x000562000c1e1900 */
[----:B------:R-:W-:-:S04]  /*e770*/  SEL R6, R6, 0x978, P2 ;  /* 0x0000097806067807 */ /* 0x000fc80001000000 */
[----:B---3--:R2:W3:Y:S08]  /*e780*/  LDC.64 R12, c[0x0][R6+0x220] ;  /* 0x00008800060c7b82 */ /* 0x0084f00000000a00 */
[----:B------:R2:W4:Y:S08]  /*e790*/  LDC.64 R14, c[0x0][R6+0x218] ;  /* 0x00008600060e7b82 */ /* 0x0005300000000a00 */
[----:B------:R2:W1:Y:S01]  /*e7a0*/  LDC.64 R10, c[0x0][R6+0x228] ;  /* 0x00008a00060a7b82 */ /* 0x0004620000000a00 */
[----:B0-----:R-:W-:Y:S01]  /*e7b0*/  ISETP.NE.AND P1, PT, R8, 0x1, PT ;  /* 0x000000010800780c */ /* 0x001fe20003f25270 */
[----:B--2---:R-:W-:-:S12]  /*e7c0*/  @P3 BRA `(.L_x_13394) ;  /* 0x0000000000103947 */ /* 0x004fd80003800000 */
[----:B------:R-:W-:Y:S05]  /*e7d0*/  @!P0 BRA `(.L_x_13394) ;  /* 0x00000000000c8947 */ /* 0x000fea0003800000 */
[----:B------:R-:W2:Y:S04]  /*e7e0*/  LDG.E R4, desc[UR42][R60.64] ;  /* 0x0000002a3c047981 */ /* 0x000ea8000c1e1900 */
[----:B-----5:R-:W2:Y:S02]  /*e7f0*/  LDG.E R65, desc[UR42][R60.64+0x4] ;  /* 0x0000042a3c417981 */ /* 0x020ea4000c1e1900 */
[----:B--2---:R-:W-:-:S07]  /*e800*/  IMAD.IADD R65, R65, 0x1, -R4 ;  /* 0x0000000141417824 */ /* 0x004fce00078e0a04 */
.L_x_13394:
[----:B------:R-:W2:Y:S01]  /*e810*/  LDL.LU R4, [R1+0x34] ;  /* 0x0000340001047983 */ /* 0x000ea20000300800 */
[----:B------:R-:W0:Y:S03]  /*e820*/  LDC.64 R6, c[0x0][R6+0x210] ;  /* 0x0000840006067b82 */ /* 0x000e260000000a00 */
[----:B------:R-:W3:Y:S04]  /*e830*/  LDL.LU R61, [R1+0x4c] ;  /* 0x00004c00013d7983 */ /* 0x000ee80000300800 */
[----:B------:R-:W3:Y:S01]  /*e840*/  LDL R60, [R1+0x60] ;  /* 0x00006000013c7983 */ /* 0x000ee20000100800 */
[----:B------:R-:W-:Y:S01]  /*e850*/  ISETP.NE.U32.AND P0, PT, RZ, UR4, PT ;  /* 0x00000004ff007c0c */ /* 0x000fe2000bf05070 */
[----:B------:R-:W1:Y:S02]  /*e860*/  @P1 LDC R62, c[0x0][0xbec] ;  /* 0x0002fb00ff3e1b82 */ /* 0x000e640000000800 */
[----:B------:R-:W3:Y:S04]  /*e870*/  LDL R68, [R1+0x44] ;  /* 0x0000440001447983 */ /* 0x000ee80000100800 */
[----:B------:R-:W3:Y:S01]  /*e880*/  LDL R66, [R1+0x48] ;  /* 0x0000480001427983 */ /* 0x000ee20000100800 */
[----:B------:R-:W-:Y:S01]  /*e890*/  ISETP.NE.AND.EX P0, PT, RZ, UR5, PT, P0 ;  /* 0x00000005ff007c0c */ /* 0x000fe2000bf05300 */
[----:B------:R-:W0:Y:S01]  /*e8a0*/  @P1 LDC R69, c[0x0][0xbf0] ;  /* 0x0002fc00ff451b82 */ /* 0x000e220000000800 */
[-C--:B----4-:R-:W-:Y:S01]  /*e8b0*/  IMAD R63, R15, R152.reuse, RZ ;  /* 0x000000980f3f7224 */ /* 0x090fe200078e02ff */
[----:B------:R-:W4:Y:S01]  /*e8c0*/  LDL R73, [R1+0x5c] ;  /* 0x00005c0001497983 */ /* 0x000f220000100800 */
[----:B------:R-:W-:Y:S01]  /*e8d0*/  IMAD.WIDE.U32 R14, R14, R152, RZ ;  /* 0x000000980e0e7225 */ /* 0x000fe200078e00ff */
[----:B------:R-:W1:Y:S03]  /*e8e0*/  S2R R70, SR_TID.X ;  /* 0x0000000000467919 */ /* 0x000e660000002100 */
[----:B------:R-:W-:-:S02]  /*e8f0*/  IMAD.IADD R64, R15, 0x1, R63 ;  /* 0x000000010f407824 */ /* 0x000fc400078e023f */
[----:B-1----:R-:W-:-:S05]  /*e900*/  VIADD R75, R70, 0xffffff80 ;  /* 0xffffff80464b7836 */ /* 0x002fca0000000000 */
[----:B------:R-:W-:-:S04]  /*e910*/  SHF.R.S32.HI R70, RZ, 0x1f, R75 ;  /* 0x0000001fff467819 */ /* 0x000fc8000001144b */
[----:B------:R-:W-:-:S04]  /*e920*/  LEA.HI R70, R70, R75, RZ, 0x7 ;  /* 0x0000004b46467211 */ /* 0x000fc800078f38ff */
[----:B------:R-:W-:-:S05]  /*e930*/  LOP3.LUT R70, R70, 0xffffff80, RZ, 0xc0, !PT ;  /* 0xffffff8046467812 */ /* 0x000fca00078ec0ff */
[----:B------:R-:W-:Y:S01]  /*e940*/  IMAD.IADD R70, R75, 0x1, -R70 ;  /* 0x000000014b467824 */ /* 0x000fe200078e0a46 */
[----:B--2---:R-:W-:Y:S02]  /*e950*/  SEL R9, R4, RZ, !P0 ;  /* 0x000000ff04097207 */ /* 0x004fe40004000000 */
[----:B------:R-:W1:Y:S01]  /*e960*/  LDC.64 R4, c[0x0][0xba8] ;  /* 0x0002ea00ff047b82 */ /* 0x000e620000000a00 */
[----:B---3--:R-:W-:Y:S02]  /*e970*/  SEL R61, R61, RZ, !P0 ;  /* 0x000000ff3d3d7207 */ /* 0x008fe40004000000 */
[----:B------:R-:W-:-:S04]  /*e980*/  IMAD R13, R13, R9, RZ ;  /* 0x000000090d0d7224 */ /* 0x000fc800078e02ff */
[C---:B------:R-:W-:Y:S02]  /*e990*/  IMAD R67, R12.reuse, R61, R13 ;  /* 0x0000003d0c437224 */ /* 0x040fe400078e020d */
[----:B------:R-:W-:-:S04]  /*e9a0*/  IMAD.WIDE.U32 R12, R12, R9, RZ ;  /* 0x000000090c0c7225 */ /* 0x000fc800078e00ff */
[----:B------:R-:W-:Y:S01]  /*e9b0*/  IMAD R71, R68, 0xc0, R60 ;  /* 0x000000c044477824 */ /* 0x000fe200078e023c */
[----:B------:R-:W-:Y:S02]  /*e9c0*/  SEL R61, R66, RZ, P2 ;  /* 0x000000ff423d7207 */ /* 0x000fe40001000000 */
[----:B-----5:R-:W-:Y:S01]  /*e9d0*/  IADD3 R60, P0, P3, R12, R14, R32 ;  /* 0x0000000e0c3c7210 */ /* 0x020fe20007b1e020 */
[----:B------:R-:W-:Y:S01]  /*e9e0*/  @P1 IMAD.HI.U32 R14, R71, R62, RZ ;  /* 0x0000003e470e1227 */ /* 0x000fe200078e00ff */
[----:B------:R-:W-:-:S03]  /*e9f0*/  MOV R15, R71 ;  /* 0x00000047000f7202 */ /* 0x000fc60000000f00 */
[----:B------:R-:W-:Y:S01]  /*ea00*/  IMAD.IADD R67, R13, 0x1, R67 ;  /* 0x000000010d437824 */ /* 0x000fe200078e0243 */
[----:B0-----:R-:W-:Y:S01]  /*ea10*/  @P1 SHF.R.U32.HI R15, RZ, R69, R14 ;  /* 0x00000045ff0f1219 */ /* 0x001fe2000001160e */
[-C--:B------:R-:W-:Y:S01]  /*ea20*/  IMAD R63, R11, R61.reuse, RZ ;  /* 0x0000003d0b3f7224 */ /* 0x080fe200078e02ff */
[----:B------:R-:W-:Y:S01]  /*ea30*/  SHF.R.S32.HI R11, RZ, 0x1f, R32 ;  /* 0x0000001fff0b7819 */ /* 0x000fe20000011420 */
[----:B-1----:R-:W0:Y:S01]  /*ea40*/  @!P2 LDC R4, c[0x0][0xb50] ;  /* 0x0002d400ff04ab82 */ /* 0x002e220000000800 */
[----:B------:R-:W-:Y:S02]  /*ea50*/  IMAD.WIDE.U32 R12, R10, R61, RZ ;  /* 0x0000003d0a0c7225 */ /* 0x000fe400078e00ff */
[----:B------:R-:W-:Y:S02]  /*ea60*/  IADD3.X R61, R67, R64, R11, P0, P3 ;  /* 0x00000040433d7210 */ /* 0x000fe400007e640b */
[----:B------:R-:W-:-:S03]  /*ea70*/  IMAD.MOV R67, RZ, RZ, -R15 ;  /* 0x000000ffff437224 */ /* 0x000fc600078e0a0f */
[----:B------:R-:W1:Y:S01]  /*ea80*/  @!P2 LDC R5, c[0x0][0xb54] ;  /* 0x0002d500ff05ab82 */ /* 0x000e620000000800 */
[----:B------:R-:W-:Y:S01]  /*ea90*/  IMAD.IADD R63, R13, 0x1, R63 ;  /* 0x000000010d3f7824 */ /* 0x000fe200078e023f */
[----:B------:R-:W-:Y:S02]  /*eaa0*/  IADD3 R12, P0, P3, R15, R60, R12 ;  /* 0x0000003c0f0c7210 */ /* 0x000fe40007b1e00c */
[----:B------:R-:W-:Y:S01]  /*eab0*/  SHF.R.S32.HI R10, RZ, 0x1f, R15 ;  /* 0x0000001fff0a7819 */ /* 0x000fe2000001140f */
[----:B------:R-:W-:-:S03]  /*eac0*/  IMAD R15, R8, R67, R71 ;  /* 0x00000043080f7224 */ /* 0x000fc600078e0247 */
[----:B------:R-:W-:Y:S01]  /*ead0*/  IADD3.X R13, R10, R61, R63, P0, P3 ;  /* 0x0000003d0a0d7210 */ /* 0x000fe200007e643f */
[----:B------:R-:W-:Y:S01]  /*eae0*/  IMAD R7, R7, R15, RZ ;  /* 0x0000000f07077224 */ /* 0x000fe200078e02ff */
[----:B------:R-:W-:-:S05]  /*eaf0*/  SHF.R.S32.HI R61, RZ, 0x1f, R15 ;  /* 0x0000001fff3d7819 */ /* 0x000fca000001140f */
[C---:B------:R-:W-:Y:S02]  /*eb00*/  IMAD R61, R6.reuse, R61, R7 ;  /* 0x0000003d063d7224 */ /* 0x040fe400078e0207 */
[----:B------:R-:W-:-:S04]  /*eb10*/  IMAD.WIDE.U32 R6, R6, R15, R12 ;  /* 0x0000000f06067225 */ /* 0x000fc800078e000c */
[----:B------:R-:W-:Y:S01]  /*eb20*/  IMAD.IADD R7, R7, 0x1, R61 ;  /* 0x0000000107077824 */ /* 0x000fe200078e023d */
[----:B0-----:R-:W-:-:S04]  /*eb30*/  LEA R10, P0, R6, R4, 0x2 ;  /* 0x00000004060a7211 */ /* 0x001fc800078010ff */
[----:B-1----:R-:W-:Y:S01]  /*eb40*/  LEA.HI.X R7, R6, R5, R7, 0x2, P0 ;  /* 0x0000000506077211 */ /* 0x002fe200000f1407 */
[----:B------:R-:W-:Y:S01]  /*eb50*/  SHFL.IDX PT, R4, R10, RZ, 0x1c1f ;  /* 0x001c1fff0a047589 */ /* 0x000fe200000e0000 */
[----:B----4-:R-:W-:-:S03]  /*eb60*/  IMAD R60, R68, 0xc0, R73 ;  /* 0x000000c0443c7824 */ /* 0x010fc600078e0249 */
[----:B------:R-:W0:Y:S04]  /*eb70*/  SHFL.IDX PT, R5, R7, RZ, 0x1c1f ;  /* 0x001c1fff07057589 */ /* 0x000e2800000e0000 */
[----:B------:R-:W-:Y:S04]  /*eb80*/  SHFL.IDX PT, R12, R10, 0x1, 0x1c1f ;  /* 0x003c1f000a0c7f89 */ /* 0x000fe800000e0000 */
        /* <DEDUP_REMOVED lines=9> */
[----:B------:R-:W-:Y:S01]  /*ec20*/  SHF.R.S32.HI R70, RZ, 0x1f, R72 ;  /* 0x0000001fff467819 */ /* 0x000fe20000011448 */
[----:B0-----:R-:W0:Y:S01]  /*ec30*/  @P1 LDC R13, c[0x0][0xbec] ;  /* 0x0002fb00ff0d1b82 */ /* 0x001e220000000800 */
[----:B------:R-:W-:Y:S02]  /*ec40*/  ULDC.64 UR4, c[0x0][0xaa0] ;  /* 0x0002a80000047ab9 */ /* 0x000fe40000000a00 */
[----:B------:R-:W-:-:S04]  /*ec50*/  LEA.HI R70, R70, R72, RZ, 0x3 ;  /* 0x0000004846467211 */ /* 0x000fc800078f18ff */
[----:B------:R-:W-:Y:S01]  /*ec60*/  SHF.R.S32.HI R70, RZ, 0x3, R70 ;  /* 0x00000003ff467819 */ /* 0x000fe20000011446 */
[----:B------:R-:W1:Y:S03]  /*ec70*/  @P1 LDC R15, c[0x0][0xbf0] ;  /* 0x0002fc00ff0f1b82 */ /* 0x000e660000000800 */
[----:B------:R-:W-:-:S05]  /*ec80*/  LEA R3, R70, R59, 0x6 ;  /* 0x0000003b46037211 */ /* 0x000fca00078e30ff */
[----:B------:R-:W-:-:S03]  /*ec90*/  IMAD.WIDE R24, R3, 0x2, R24 ;  /* 0x0000000203187825 */ /* 0x000fc600078e0218 */
[C---:B------:R-:W-:Y:S02]  /*eca0*/  IADD3 R27, P0, R24.reuse, 0x1800, RZ ;  /* 0x00001800181b7810 */ /* 0x040fe40007f1e0ff */
[C---:B------:R-:W-:Y:S02]  /*ecb0*/  IADD3 R29, P2, R24.reuse, 0x3000, RZ ;  /* 0x00003000181d7810 */ /* 0x040fe40007f5e0ff */
[----:B------:R-:W-:Y:S02]  /*ecc0*/  IADD3 R37, P3, R24, 0x4800, RZ ;  /* 0x0000480018257810 */ /* 0x000fe40007f7e0ff */
[----:B------:R-:W-:Y:S02]  /*ecd0*/  LOP3.LUT R26, R27, 0x380, RZ, 0xc0, !PT ;  /* 0x000003801b1a7812 */ /* 0x000fe400078ec0ff */
[----:B------:R-:W-:Y:S02]  /*ece0*/  LOP3.LUT R28, R29, 0x380, RZ, 0xc0, !PT ;  /* 0x000003801d1c7812 */ /* 0x000fe400078ec0ff */
[----:B------:R-:W-:-:S02]  /*ecf0*/  LOP3.LUT R36, R37, 0x380, RZ, 0xc0, !PT ;  /* 0x0000038025247812 */ /* 0x000fc400078ec0ff */
[----:B------:R-:W-:Y:S01]  /*ed00*/  LOP3.LUT R5, R24, 0x380, RZ, 0xc0, !PT ;  /* 0x0000038018057812 */ /* 0x000fe200078ec0ff */
[----:B------:R-:W-:Y:S01]  /*ed10*/  IMAD R11, R11, UR4, RZ ;  /* 0x000000040b0b7c24 */ /* 0x000fe2000f8e02ff */
[----:B------:R-:W-:Y:S02]  /*ed20*/  SHF.R.U64 R26, R26, 0x3, RZ ;  /* 0x000000031a1a7819 */ /* 0x000fe400000012ff */
[----:B------:R-:W-:Y:S02]  /*ed30*/  SHF.R.U64 R28, R28, 0x3, RZ ;  /* 0x000000031c1c7819 */ /* 0x000fe400000012ff */
[----:B------:R-:W-:Y:S02]  /*ed40*/  SHF.R.U64 R36, R36, 0x3, RZ ;  /* 0x0000000324247819 */ /* 0x000fe400000012ff */
[----:B------:R-:W-:Y:S01]  /*ed50*/  SHF.R.U64 R5, R5, 0x3, RZ ;  /* 0x0000000305057819 */ /* 0x000fe200000012ff */
[----:B------:R-:W-:Y:S01]  /*ed60*/  IMAD R3, R32, UR5, R11 ;  /* 0x0000000520037c24 */ /* 0x000fe2000f8e020b */
[----:B------:R-:W-:Y:S01]  /*ed70*/  LOP3.LUT R26, R26, R27, RZ, 0x3c, !PT ;  /* 0x0000001b1a1a7212 */ /* 0x000fe200078e3cff */
[----:B------:R-:W-:Y:S01]  /*ed80*/  IMAD.WIDE.U32 R10, R32, UR4, RZ ;  /* 0x00000004200a7c25 */ /* 0x000fe2000f8e00ff */
[----:B------:R-:W-:Y:S01]  /*ed90*/  LOP3.LUT R28, R28, R29, RZ, 0x3c, !PT ;  /* 0x0000001d1c1c7212 */ /* 0x000fe200078e3cff */
[----:B------:R-:W-:Y:S01]  /*eda0*/  ULDC.64 UR4, c[0x0][0xae8] ;  /* 0x0002ba0000047ab9 */ /* 0x000fe20000000a00 */
[----:B------:R-:W-:Y:S01]  /*edb0*/  LOP3.LUT R36, R36, R37, RZ, 0x3c, !PT ;  /* 0x0000002524247212 */ /* 0x000fe200078e3cff */
[--C-:B------:R-:W-:Y:S01]  /*edc0*/  IMAD.X R27, RZ, RZ, R25.reuse, P0 ;  /* 0x000000ffff1b7224 */ /* 0x100fe200000e0619 */
[----:B------:R-:W-:Y:S01]  /*edd0*/  LOP3.LUT R4, R5, R24, RZ, 0x3c, !PT ;  /* 0x0000001805047212 */ /* 0x000fe200078e3cff */
[----:B------:R-:W-:-:S02]  /*ede0*/  IMAD.X R29, RZ, RZ, R25, P2 ;  /* 0x000000ffff1d7224 */ /* 0x000fc400010e0619 */
[--C-:B------:R-:W-:Y:S02]  /*edf0*/  IMAD.X R37, RZ, RZ, R25.reuse, P3 ;  /* 0x000000ffff257224 */ /* 0x100fe400018e0619 */
[----:B------:R-:W-:Y:S02]  /*ee00*/  IMAD.MOV.U32 R5, RZ, RZ, R25 ;  /* 0x000000ffff057224 */ /* 0x000fe400078e0019 */
[----:B------:R-:W-:Y:S01]  /*ee10*/  IMAD.IADD R11, R11, 0x1, R3 ;  /* 0x000000010b0b7824 */ /* 0x000fe200078e0203 */
[----:B------:R-:W5:Y:S01]  /*ee20*/  LD.E.128 R24, desc[UR42][R26.64] ;  /* 0x0000002a1a187980 */ /* 0x000f62000c101d00 */
[----:B------:R-:W-:Y:S02]  /*ee30*/  IMAD R0, R74, 0x30, R70 ;  /* 0x000000304a007824 */ /* 0x000fe400078e0246 */
[----:B------:R-:W-:Y:S01]  /*ee40*/  IMAD.WIDE.U32 R10, R152, UR4, R10 ;  /* 0x00000004980a7c25 */ /* 0x000fe2000f8e000a */
[----:B------:R-:W5:Y:S01]  /*ee50*/  LD.E.128 R4, desc[UR42][R4.64] ;  /* 0x0000002a04047980 */ /* 0x000f62000c101d00 */
[----:B------:R-:W-:-:S03]  /*ee60*/  SHF.R.S32.HI R12, RZ, 0x1f, R9 ;  /* 0x0000001fff0c7819 */ /* 0x000fc60000011409 */
[----:B------:R-:W5:Y:S01]  /*ee70*/  LD.E.128 R28, desc[UR42][R28.64] ;  /* 0x0000002a1c1c7980 */ /* 0x000f62000c101d00 */
[----:B------:R-:W-:-:S03]  /*ee80*/  IMAD R14, R68, 0xc0, R0 ;  /* 0x000000c0440e7824 */ /* 0x000fc600078e0200 */
[----:B------:R-:W5:Y:S01]  /*ee90*/  LD.E.128 R36, desc[UR42][R36.64] ;  /* 0x0000002a24247980 */ /* 0x000f62000c101d00 */
[----:B------:R-:W-:Y:S01]  /*eea0*/  IMAD R11, R152, UR5, R11 ;  /* 0x00000005980b7c24 */ /* 0x000fe2000f8e020b */
[----:B------:R-:W-:Y:S01]  /*eeb0*/  ULDC.64 UR4, c[0x0][0xaf0] ;  /* 0x0002bc0000047ab9 */ /* 0x000fe20000000a00 */
[----:B------:R-:W-:Y:S01]  /*eec0*/  @!PT LDS RZ, [RZ] ;  /* 0x00000000fffff984 */ /* 0x000fe20000000800 */
[----:B------:R-:W-:Y:S01]  /*eed0*/  @!PT LDS RZ, [RZ] ;  /* 0x00000000fffff984 */ /* 0x000fe20000000800 */
[----:B------:R-:W-:Y:S01]  /*eee0*/  @!PT LDS RZ, [RZ] ;  /* 0x00000000fffff984 */ /* 0x000fe20000000800 */
[----:B------:R-:W-:Y:S01]  /*eef0*/  @!PT LDS RZ, [RZ] ;  /* 0x00000000fffff984 */ /* 0x000fe20000000800 */
[----:B------:R2:W-:Y:S06]  /*ef00*/  MEMBAR.ALL.CTA ;  /* 0x0000000000007992 */ /* 0x0005ec0000008000 */
[----:B--2---:R-:W2:Y:S01]  /*ef10*/  FENCE.VIEW.ASYNC.S ;  /* 0x00000000000073c6 */ /* 0x004ea20000000000 */
[----:B------:R-:W-:-:S02]  /*ef20*/  IMAD R12, R12, UR4, RZ ;  /* 0x000000040c0c7c24 */ /* 0x000fc4000f8e02ff */
[----:B0-----:R-:W-:-:S04]  /*ef30*/  @P1 IMAD.HI.U32 R0, R14, R13, RZ ;  /* 0x0000000d0e001227 */ /* 0x001fc800078e00ff */
[----:B------:R-:W-:Y:S01]  /*ef40*/  IMAD.MOV.U32 R3, RZ, RZ, R14 ;  /* 0x000000ffff037224 */ /* 0x000fe200078e000e */
[----:B-1----:R-:W-:Y:S01]  /*ef50*/  @P1 SHF.R.U32.HI R3, RZ, R15, R0 ;  /* 0x0000000fff031219 */ /* 0x002fe20000011600 */
[C---:B------:R-:W-:Y:S02]  /*ef60*/  IMAD R13, R9.reuse, UR5, R12 ;  /* 0x00000005090d7c24 */ /* 0x040fe4000f8e020c */
[----:B------:R-:W-:Y:S01]  /*ef70*/  IMAD.WIDE.U32 R10, R9, UR4, R10 ;  /* 0x00000004090a7c25 */ /* 0x000fe2000f8e000a */
[--C-:B------:R-:W-:Y:S01]  /*ef80*/  SHF.R.S32.HI R9, RZ, 0x1f, R3.reuse ;  /* 0x0000001fff097819 */ /* 0x100fe20000011403 */
[----:B------:R-:W-:Y:S02]  /*ef90*/  ULDC.64 UR4, c[0x0][0xae0] ;  /* 0x0002b80000047ab9 */ /* 0x000fe40000000a00 */
[----:B------:R-:W-:Y:S01]  /*efa0*/  VIADD R0, R18, 0x16820 ;  /* 0x0001682012007836 */ /* 0x000fe20000000000 */
[----:B------:R-:W-:Y:S01]  /*efb0*/  IADD3 R11, R11, R13, RZ ;  /* 0x0000000d0b0b7210 */ /* 0x000fe20007ffe0ff */
[----:B------:R-:W-:-:S03]  /*efc0*/  IMAD.MOV R13, RZ, RZ, -R3 ;  /* 0x000000ffff0d7224 */ /* 0x000fc600078e0a03 */
[----:B------:R-:W-:Y:S01]  /*efd0*/  PRMT R0, RZ, 0x654, R0 ;  /* 0x00000654ff007816 */ /* 0x000fe20000000000 */
[----:B------:R-:W-:Y:S02]  /*efe0*/  IMAD R13, R8, R13, R14 ;  /* 0x0000000d080d7224 */ /* 0x000fe400078e020e */
[----:B------:R-:W-:Y:S01]  /*eff0*/  IMAD R12, R9, UR4, RZ ;  /* 0x00000004090c7c24 */ /* 0x000fe2000f8e02ff */
[----:B--2---:R0:W-:Y:S01]  /*f000*/  SYNCS.ARRIVE.TRANS64.RED.A1T0 RZ, [R0+URZ], RZ ;  /* 0x000000ff00ff79a7 */ /* 0x0041e2000810043f */
        /* <DEDUP_REMOVED lines=14> */
[----:B------:R-:W0:Y:S01]  /*f0f0*/  SHFL.IDX PT, R3, R40, RZ, 0x181f ;  /* 0x00181fff28037589 */ /* 0x000e2200000e0000 */
[----:B------:R-:W-:Y:S01]  /*f100*/  ULDC UR4, c[0x0][0xac8] ;  /* 0x0002b20000047ab9 */ /* 0x000fe20000000800 */
[----:B------:R-:W-:Y:S01]  /*f110*/  IMAD R42, R68, 0xc0, R70 ;  /* 0x000000c0442a7824 */ /* 0x000fe200078e0246 */
[----:B------:R-:W-:Y:S01]  /*f120*/  ISETP.GE.AND P0, PT, R59, UR4, PT ;  /* 0x000000043b007c0c */ /* 0x000fe2000bf06270 */
[----:B------:R-:W1:Y:S02]  /*f130*/  SHFL.IDX PT, R9, R40, 0x1, 0x181f ;  /* 0x00381f0028097f89 */ /* 0x000e6400000e0000 */
[C---:B------:R-:W-:Y:S01]  /*f140*/  VIADD R12, R42.reuse, 0x30 ;  /* 0x000000302a0c7836 */ /* 0x040fe20000000000 */
[CC--:B------:R-:W-:Y:S01]  /*f150*/  ISETP.GE.OR P2, PT, R42.reuse, R61.reuse, P0 ;  /* 0x0000003d2a00720c */ /* 0x0c0fe20000746670 */
[----:B------:R-:W2:Y:S01]  /*f160*/  SHFL.IDX PT, R0, R41, RZ, 0x181f ;  /* 0x00181fff29007589 */ /* 0x000ea200000e0000 */
[----:B------:R-:W-:Y:S02]  /*f170*/  VIADD R20, R42, 0x60 ;  /* 0x000000602a147836 */ /* 0x000fe40000000000 */
[-C--:B------:R-:W-:Y:S01]  /*f180*/  ISETP.GE.OR P3, PT, R12, R61.reuse, P0 ;  /* 0x0000003d0c00720c */ /* 0x080fe20000766670 */
[----:B------:R-:W3:Y:S02]  /*f190*/  SHFL.IDX PT, R14, R40, 0x2, 0x181f ;  /* 0x00581f00280e7f89 */ /* 0x000ee400000e0000 */
[----:B------:R-:W-:-:S02]  /*f1a0*/  ISETP.GE.OR P4, PT, R20, R61, P0 ;  /* 0x0000003d1400720c */ /* 0x000fc40000786670 */
[----:B------:R-:W4:Y:S04]  /*f1b0*/  SHFL.IDX PT, R8, R41, 0x1, 0x181f ;  /* 0x00381f0029087f89 */ /* 0x000f2800000e0000 */
[----:B------:R-:W4:Y:S01]  /*f1c0*/  SHFL.IDX PT, R10, R41, 0x2, 0x181f ;  /* 0x00581f00290a7f89 */ /* 0x000f2200000e0000 */
[----:B0-----:R-:W-:-:S03]  /*f1d0*/  @!P2 LEA R32, P5, R59, R3, 0x1 ;  /* 0x000000033b20a211 */ /* 0x001fc600078a08ff */
[C---:B-1----:R-:W-:Y:S02]  /*f1e0*/  @!P3 LEA R20, P1, R59.reuse, R9, 0x1 ;  /* 0x000000093b14b211 */ /* 0x042fe400078208ff */
[C-C-:B--2---:R-:W-:Y:S02]  /*f1f0*/  @!P2 LEA.HI.X R3, R59.reuse, R0, R58.reuse, 0x1, P5 ;  /* 0x000000003b03a211 */ /* 0x144fe400028f0c3a */
[----:B------:R-:W0:Y:S01]  /*f200*/  SHFL.IDX PT, R0, R41, 0x3, 0x181f ;  /* 0x00781f0029007f89 */ /* 0x000e2200000e0000 */
[C---:B---3--:R-:W-:Y:S02]  /*f210*/  @!P4 LEA R43, P5, R59.reuse, R14, 0x1 ;  /* 0x0000000e3b2bc211 */ /* 0x048fe400078a08ff */
[----:B------:R-:W-:Y:S01]  /*f220*/  @!P2 IMAD.MOV.U32 R9, RZ, RZ, R3 ;  /* 0x000000ffff09a224 */ /* 0x000fe200078e0003 */
[----:B------:R-:W1:Y:S01]  /*f230*/  SHFL.IDX PT, R14, R40, 0x3, 0x181f ;  /* 0x00781f00280e7f89 */ /* 0x000e6200000e0000 */
[----:B----4-:R-:W-:Y:S02]  /*f240*/  @!P3 LEA.HI.X R21, R59, R8, R58, 0x1, P1 ;  /* 0x000000083b15b211 */ /* 0x010fe400008f0c3a */
[----:B------:R-:W-:-:S02]  /*f250*/  @!P2 MOV R8, R32 ;  /* 0x000000200008a202 */ /* 0x000fc40000000f00 */
[----:B------:R-:W-:-:S03]  /*f260*/  @!P4 LEA.HI.X R10, R59, R10, R58, 0x1, P5 ;  /* 0x0000000a3b0ac211 */ /* 0x000fc600028f0c3a */
[----:B-----5:R2:W-:Y:S04]  /*f270*/  @!P2 ST.E.128 desc[UR42][R8.64], R4 ;  /* 0x000000040800a985 */ /* 0x0205e8000c101d2a */
[----:B------:R3:W-:Y:S01]  /*f280*/  @!P3 ST.E.128 desc[UR42][R20.64], R24 ;  /* 0x000000181400b985 */ /* 0x0007e2000c101d2a */
[----:B--2---:R-:W-:Y:S02]  /*f290*/  @!P4 IMAD.MOV.U32 R4, RZ, RZ, R43 ;  /* 0x000000ffff04c224 */ /* 0x004fe400078e002b */
[----:B------:R-:W-:-:S05]  /*f2a0*/  @!P4 IMAD.MOV.U32 R5, RZ, RZ, R10 ;  /* 0x000000ffff05c224 */ /* 0x000fca00078e000a */
[----:B01----:R3:W-:Y:S02]  /*f2b0*/  @!P4 ST.E.128 desc[UR42][R4.64], R28 ;  /* 0x0000001c0400c985 */ /* 0x0037e4000c101d2a */
.L_x_13574:
[----:B------:R-:W-:-:S05]  /*f2c0*/  VIADD R42, R42, 0x90 ;  /* 0x000000902a2a7836 */ /* 0x000fca0000000000 */
[----:B------:R-:W-:-:S13]  /*f2d0*/  ISETP.GE.OR P0, PT, R42, R61, P0 ;  /* 0x0000003d2a00720c */ /* 0x000fda0000706670 */
[----:B------:R-:W-:Y:S05]  /*f2e0*/  @P0 BRA `(.L_x_13397) ;  /* 0x0000001000dc0947 */ /* 0x000fea0003800000 */
[----:B------:R-:W-:-:S04]  /*f2f0*/  LEA R14, P0, R59, R14, 0x1 ;  /* 0x0000000e3b0e7211 */ /* 0x000fc800078008ff */
[----:B------:R-:W-:-:S05]  /*f300*/  LEA.HI.X R15, R59, R0, R58, 0x1, P0 ;  /* 0x000000003b0f7211 */ /* 0x000fca00000f0c3a */
[----:B------:R4:W-:Y:S01]  /*f310*/  ST.E.128 desc[UR42][R14.64], R36 ;  /* 0x000000240e007985 */ /* 0x0009e2000c101d2a */
[----:B------:R-:W-:Y:S05]  /*f320*/  BRA `(.L_x_13397) ;  /* 0x0000001000cc7947 */ /* 0x000fea0003800000 */
.L_x_13395:
[----:B------:R-:W2:Y:S01]  /*f330*/  LDL R74, [R1+0x28] ;  /* 0x00002800014a7983 */ /* 0x000ea20000100800 */
[----:B------:R-:W1:Y:S01]  /*f340*/  @P1 LDC R10, c[0x0][0xbec] ;  /* 0x0002fb00ff0a1b82 */ /* 0x000e620000000800 */
[----:B------:R-:W-:Y:S01]  /*f350*/  ULDC.64 UR4, c[0x0][0xb08] ;  /* 0x0002c20000047ab9 */ /* 0x000fe20000000a00 */
[----:B0-----:R-:W-:Y:S01]  /*f360*/  SHF.R.S32.HI R0, RZ, 0x1f, R9 ;  /* 0x0000001fff007819 */ /* 0x001fe20000011409 */
[----:B------:R-:W-:Y:S01]  /*f370*/  IMAD R11, R11, UR4, RZ ;  /* 0x000000040b0b7c24 */ /* 0x000fe2000f8e02ff */
[----:B------:R-:W-:Y:S01]  /*f380*/  ULDC.64 UR6, c[0x0][0xb30] ;  /* 0x0002cc0000067ab9 */ /* 0x000fe20000000a00 */
[----:B------:R-:W-:-:S03]  /*f390*/  IMAD.WIDE.U32 R4, R32, UR4, RZ ;  /* 0x0000000420047c25 */ /* 0x000fc6000f8e00ff */
[----:B------:R-:W0:Y:S01]  /*f3a0*/  @P1 LDC R13, c[0x0][0xbf0] ;  /* 0x0002fc00ff0d1b82 */ /* 0x000e220000000800 */
[----:B------:R-:W-:Y:S01]  /*f3b0*/  IMAD R11, R32, UR5, R11 ;  /* 0x00000005200b7c24 */ /* 0x000fe2000f8e020b */
[----:B------:R-:W-:Y:S01]  /*f3c0*/  ULDC.64 UR4, c[0x0][0xb38] ;  /* 0x0002ce0000047ab9 */ /* 0x000fe20000000a00 */
[----:B------:R-:W-:Y:S02]  /*f3d0*/  IMAD.MOV.U32 R3, RZ, RZ, R71 ;  /* 0x000000ffff037224 */ /* 0x000fe400078e0047 */
[----:B------:R-:W-:Y:S02]  /*f3e0*/  IMAD.IADD R5, R5, 0x1, R11 ;  /* 0x0000000105057824 */ /* 0x000fe400078e020b */
[----:B------:R-:W-:-:S04]  /*f3f0*/  IMAD.WIDE.U32 R4, R152, UR4, R4 ;  /* 0x0000000498047c25 */ /* 0x000fc8000f8e0004 */
[----:B------:R-:W-:Y:S01]  /*f400*/  IMAD R5, R152, UR5, R5 ;  /* 0x0000000598057c24 */ /* 0x000fe2000f8e0205 */
[----:B------:R-:W-:Y:S02]  /*f410*/  ULDC.64 UR4, c[0x0][0xb40] ;  /* 0x0002d00000047ab9 */ /* 0x000fe40000000a00 */
[----:B------:R-:W-:Y:S02]  /*f420*/  IMAD R0, R0, UR4, RZ ;  /* 0x0000000400007c24 */ /* 0x000fe4000f8e02ff */
[----:B-1----:R-:W-:-:S04]  /*f430*/  @P1 IMAD.HI.U32 R10, R71, R10, RZ ;  /* 0x0000000a470a1227 */ /* 0x002fc800078e00ff */
[C---:B------:R-:W-:Y:S02]  /*f440*/  IMAD R7, R9.reuse, UR5, R0 ;  /* 0x0000000509077c24 */ /* 0x040fe4000f8e0200 */
[----:B------:R-:W-:Y:S01]  /*f450*/  IMAD.WIDE.U32 R4, R9, UR4, R4 ;  /* 0x0000000409047c25 */ /* 0x000fe2000f8e0004 */
[----:B0-----:R-:W-:Y:S01]  /*f460*/  @P1 SHF.R.U32.HI R3, RZ, R13, R10 ;  /* 0x0000000dff031219 */ /* 0x001fe2000001160a */
[----:B------:R-:W-:-:S03]  /*f470*/  ULDC.64 UR4, c[0x0][0xb48] ;  /* 0x0002d20000047ab9 */ /* 0x000fc60000000a00 */
[----:B------:R-:W-:Y:S01]  /*f480*/  IADD3 R5, R5, R7, RZ ;  /* 0x0000000705057210 */ /* 0x000fe20007ffe0ff */
[--C-:B------:R-:W-:Y:S01]  /*f490*/  IMAD.MOV R7, RZ, RZ, -R3.reuse ;  /* 0x000000ffff077224 */ /* 0x100fe200078e0a03 */
[----:B------:R-:W-:Y:S01]  /*f4a0*/  SHF.R.S32.HI R0, RZ, 0x1f, R3 ;  /* 0x0000001fff007819 */ /* 0x000fe20000011403 */
        /* <DEDUP_REMOVED lines=8> */
[----:B------:R-:W-:Y:S02]  /*f530*/  VIADD R3, R18, 0x16820 ;  /* 0x0001682012037836 */ /* 0x000fe40000000000 */
[----:B------:R-:W-:Y:S02]  /*f540*/  IMAD R0, R0, UR4, RZ ;  /* 0x0000000400007c24 */ /* 0x000fe4000f8e02ff */
[----:B------:R-:W-:Y:S01]  /*f550*/  IMAD.IADD R5, R5, 0x1, R9 ;  /* 0x0000000105057824 */ /* 0x000fe200078e0209 */
[----:B------:R-:W-:Y:S01]  /*f560*/  PRMT R8, RZ, 0x654, R3 ;  /* 0x00000654ff087816 */ /* 0x000fe20000000003 */
[C---:B------:R-:W-:Y:S02]  /*f570*/  IMAD R3, R7.reuse, UR5, R0 ;  /* 0x0000000507037c24 */ /* 0x040fe4000f8e0200 */
[----:B------:R-:W-:Y:S01]  /*f580*/  IMAD.WIDE.U32 R4, R7, UR4, R4 ;  /* 0x0000000407047c25 */ /* 0x000fe2000f8e0004 */
[----:B------:R-:W-:Y:S01]  /*f590*/  ULDC.64 UR4, c[0x0][0xb00] ;  /* 0x0002c00000047ab9 */ /* 0x000fe20000000a00 */
[----:B------:R0:W-:Y:S02]  /*f5a0*/  SYNCS.ARRIVE.TRANS64.RED.A1T0 RZ, [R8+URZ], RZ ;  /* 0x000000ff08ff79a7 */ /* 0x0001e4000810043f */
[----:B------:R-:W-:Y:S01]  /*f5b0*/  IMAD.IADD R3, R5, 0x1, R3 ;  /* 0x0000000105037824 */ /* 0x000fe200078e0203 */
[----:B------:R-:W-:Y:S01]  /*f5c0*/  LEA R0, P0, R4, UR4, 0x2 ;  /* 0x0000000404007c11 */ /* 0x000fe2000f8010ff */
[----:B------:R-:W-:-:S03]  /*f5d0*/  UMOV UR4, 0xffffffff ;  /* 0xffffffff00047882 */ /* 0x000fc60000000000 */
[----:B------:R-:W-:Y:S01]  /*f5e0*/  LEA.HI.X R4, R4, UR5, R3, 0x2, P0 ;  /* 0x0000000504047c11 */ /* 0x000fe200080f1403 */
[C---:B--2---:R-:W-:Y:S01]  /*f5f0*/  VIADD R7, R74.reuse, 0x8 ;  /* 0x000000084a077836 */ /* 0x044fe20000000000 */
[C---:B------:R-:W-:Y:S01]  /*f600*/  IADD3 R64, R74.reuse, 0x18, RZ ;  /* 0x000000184a407810 */ /* 0x040fe20007ffe0ff */
[C---:B------:R-:W-:Y:S02]  /*f610*/  VIADD R62, R74.reuse, 0x10 ;  /* 0x000000104a3e7836 */ /* 0x040fe40000000000 */
        /* <DEDUP_REMOVED lines=9> */
[----:B------:R-:W-:Y:S02]  /*f6b0*/  SHF.R.S32.HI R71, RZ, 0x1f, R70 ;  /* 0x0000001fff477819 */ /* 0x000fe40000011446 */
[----:B------:R-:W-:Y:S01]  /*f6c0*/  SHF.R.S32.HI R73, RZ, 0x1f, R72 ;  /* 0x0000001fff497819 */ /* 0x000fe20000011448 */
[----:B0-----:R-:W-:Y:S06]  /*f6d0*/  BRA.DIV UR4, `(.L_x_13398) ;  /* 0x0000009204807947 */ /* 0x001fec000b800000 */
[----:B------:R0:W1:Y:S04]  /*f6e0*/  SHFL.IDX PT, R3, R4, RZ, 0x1c1f ;  /* 0x001c1fff04037589 */ /* 0x00006800000e0000 */
[----:B------:R0:W2:Y:S02]  /*f6f0*/  SHFL.IDX PT, R14, R0, RZ, 0x1c1f ;  /* 0x001c1fff000e7589 */ /* 0x0000a400000e0000 */
.L_x_13577:
        /* <DEDUP_REMOVED lines=9> */
[CC--:B--2---:R-:W-:Y:S01]  /*f790*/  @!P1 LEA R10, P5, R7.reuse, R14.reuse, 0x2 ;  /* 0x0000000e070a9211 */ /* 0x0c4fe200078a10ff */
[----:B------:R-:W-:Y:S01]  /*f7a0*/  @!P3 IMAD.WIDE R8, R74, 0x4, R14 ;  /* 0x000000044a08b825 */ /* 0x000fe200078e020e */
[----:B------:R-:W-:Y:S02]  /*f7b0*/  @!P0 LEA R12, P2, R62, R14, 0x2 ;  /* 0x0000000e3e0c8211 */ /* 0x000fe400078410ff */
[-C--:B------:R-:W-:Y:S02]  /*f7c0*/  @!P1 LEA.HI.X R11, R7, R3.reuse, R32, 0x2, P5 ;  /* 0x00000003070b9211 */ /* 0x080fe400028f1420 */
[----:B------:R1:W-:Y:S01]  /*f7d0*/  @!P3 ST.E.64 desc[UR42][R8.64], R20 ;  /* 0x000000140800b985 */ /* 0x0003e2000c101b2a */
        /* <DEDUP_REMOVED lines=11> */
[-C--:B-1----:R-:W-:Y:S02]  /*f890*/  @!P2 LEA R8, P4, R68, R14.reuse, 0x2 ;  /* 0x0000000e4408a211 */ /* 0x082fe400078810ff */
[-C--:B------:R-:W-:Y:S02]  /*f8a0*/  @!P3 LEA.HI.X R59, R66, R3.reuse, R67, 0x2, P5 ;  /* 0x00000003423bb211 */ /* 0x080fe400028f1443 */
[-C--:B--2---:R-:W-:Y:S02]  /*f8b0*/  @!P1 LEA R10, P5, R70, R14.reuse, 0x2 ;  /* 0x0000000e460a9211 */ /* 0x084fe400078a10ff */
[-C--:B------:R-:W-:Y:S01]  /*f8c0*/  @!P2 LEA.HI.X R9, R68, R3.reuse, R69, 0x2, P4 ;  /* 0x000000034409a211 */ /* 0x080fe200020f1445 */
[----:B------:R3:W-:Y:S01]  /*f8d0*/  @!P3 ST.E.64 desc[UR42][R58.64], R36 ;  /* 0x000000243a00b985 */ /* 0x0007e2000c101b2a */
[----:B------:R-:W-:Y:S02]  /*f8e0*/  @!P0 LEA R14, P4, R72, R14, 0x2 ;  /* 0x0000000e480e8211 */ /* 0x000fe400078810ff */
[-C--:B------:R-:W-:Y:S01]  /*f8f0*/  @!P1 LEA.HI.X R11, R70, R3.reuse, R71, 0x2, P5 ;  /* 0x00000003460b9211 */ /* 0x080fe200028f1447 */
[----:B------:R3:W-:Y:S01]  /*f900*/  @!P2 ST.E.64 desc[UR42][R8.64], R38 ;  /* 0x000000260800a985 */ /* 0x0007e2000c101b2a */
[----:B------:R-:W-:-:S03]  /*f910*/  @!P0 LEA.HI.X R15, R72, R3, R73, 0x2, P4 ;  /* 0x00000003480f8211 */ /* 0x000fc600020f1449 */
[----:B------:R3:W-:Y:S04]  /*f920*/  @!P1 ST.E.64 desc[UR42][R10.64], R40 ;  /* 0x000000280a009985 */ /* 0x0007e8000c101b2a */
[----:B------:R3:W-:Y:S02]  /*f930*/  @!P0 ST.E.64 desc[UR42][R14.64], R42 ;  /* 0x0000002a0e008985 */ /* 0x0007e4000c101b2a */
.L_x_13400:
[----:B------:R-:W-:Y:S05]  /*f940*/  BSYNC B1 ;  /* 0x0000000000017941 */ /* 0x000fea0003800000 */
.L_x_13399:
[----:B------:R-:W-:-:S03]  /*f950*/  UMOV UR4, 0xffffffff ;  /* 0xffffffff00047882 */ /* 0x000fc60000000000 */
[----:B------:R-:W-:Y:S05]  /*f960*/  BRA.DIV UR4, `(.L_x_13401) ;  /* 0x0000009204107947 */ /* 0x000fea000b800000 */
[----:B-1----:R1:W4:Y:S04]  /*f970*/  SHFL.IDX PT, R3, R4, 0x1, 0x1c1f ;  /* 0x003c1f0004037f89 */ /* 0x00232800000e0000 */
[----:B--23--:R1:W2:Y:S02]  /*f980*/  SHFL.IDX PT, R14, R0, 0x1, 0x1c1f ;  /* 0x003c1f00000e7f89 */ /* 0x00c2a400000e0000 */
.L_x_13581:
[----:B------:R-:W-:-:S13]  /*f990*/  ISETP.GE.AND P0, PT, R6, R61, PT ;  /* 0x0000003d0600720c */ /* 0x000fda0003f06270 */
[----:B------:R-:W-:Y:S05]  /*f9a0*/  @P0 BRA `(.L_x_13397) ;  /* 0x0000000c002c0947 */ /* 0x000fea0003800000 */
[----:B------:R-:W-:Y:S02]  /*f9b0*/  ULDC UR4, c[0x0][0xac8] ;  /* 0x0002b20000047ab9 */ /* 0x000fe40000000800 */
[----:B------:R-:W-:Y:S02]  /*f9c0*/  ISETP.GE.AND P4, PT, R74, UR4, PT ;  /* 0x000000044a007c0c */ /* 0x000fe4000bf86270 */
[----:B------:R-:W-:Y:S02]  /*f9d0*/  ISETP.GE.AND P5, PT, R7, UR4, PT ;  /* 0x0000000407007c0c */ /* 0x000fe4000bfa6270 */
[----:B------:R-:W-:Y:S02]  /*f9e0*/  ISETP.GE.AND P0, PT, R62, UR4, PT ;  /* 0x000000043e007c0c */ /* 0x000fe4000bf06270 */
[----:B------:R-:W-:Y:S02]  /*f9f0*/  ISETP.GE.AND P1, PT, R64, UR4, PT ;  /* 0x0000000440007c0c */ /* 0x000fe4000bf26270 */
[----:B------:R-:W-:-:S05]  /*fa00*/  ISETP.GE.AND P2, PT, R66, UR4, PT ;  /* 0x0000000442007c0c */ /* 0x000fca000bf46270 */
[----:B----4-:R-:W-:Y:S02]  /*fa10*/  @!P4 IMAD.MOV.U32 R15, RZ, RZ, R3 ;  /* 0x000000ffff0fc224 */ /* 0x010fe400078e0003 */
[----:B--2---:R-:W-:Y:S01]  /*fa20*/  @!P5 LEA R6, P3, R7, R14, 0x2 ;  /* 0x0000000e0706d211 */ /* 0x004fe200078610ff */
[----:B01----:R-:W-:-:S03]  /*fa30*/  @!P4 IMAD.WIDE R4, R74, 0x4, R14 ;  /* 0x000000044a04c825 */ /* 0x003fc600078e020e */
[----:B------:R-:W-:Y:S02]  /*fa40*/  @!P5 LEA.HI.X R7, R7, R3, R32, 0x2, P3 ;  /* 0x000000030707d211 */ /* 0x000fe400018f1420 */
[----:B------:R-:W-:Y:S01]  /*fa50*/  ISETP.GE.AND P3, PT, R68, UR4, PT ;  /* 0x0000000444007c0c */ /* 0x000fe2000bf66270 */
[----:B------:R0:W-:Y:S01]  /*fa60*/  @!P4 ST.E.64 desc[UR42][R4.64], R44 ;  /* 0x0000002c0400c985 */ /* 0x0001e2000c101b2a */
[----:B------:R-:W-:-:S03]  /*fa70*/  @!P0 LEA R8, P4, R62, R14, 0x2 ;  /* 0x0000000e3e088211 */ /* 0x000fc600078810ff */
[----:B------:R1:W-:Y:S01]  /*fa80*/  @!P5 ST.E.64 desc[UR42][R6.64], R46 ;  /* 0x0000002e0600d985 */ /* 0x0003e2000c101b2a */
[-C--:B------:R-:W-:Y:S02]  /*fa90*/  @!P1 LEA R10, P5, R64, R14.reuse, 0x2 ;  /* 0x0000000e400a9211 */ /* 0x080fe400078a10ff */
        /* <DEDUP_REMOVED lines=8> */
[----:B------:R-:W-:-:S03]  /*fb20*/  @!P3 LEA R20, P5, R68, R14, 0x2 ;  /* 0x0000000e4414b211 */ /* 0x000fc600078a10ff */
[----:B------:R1:W-:Y:S01]  /*fb30*/  @!P2 ST.E.64 desc[UR42][R12.64], R52 ;  /* 0x000000340c00a985 */ /* 0x0003e2000c101b2a */
[----:B------:R-:W-:Y:S02]  /*fb40*/  @!P3 LEA.HI.X R21, R68, R3, R69, 0x2, P5 ;  /* 0x000000034415b211 */ /* 0x000fe400028f1445 */
[----:B0-----:R-:W-:-:S03]  /*fb50*/  @!P4 LEA R4, P5, R70, R14, 0x2 ;  /* 0x0000000e4604c211 */ /* 0x001fc600078a10ff */
[----:B------:R1:W-:Y:S01]  /*fb60*/  @!P3 ST.E.64 desc[UR42][R20.64], R54 ;  /* 0x000000361400b985 */ /* 0x0003e2000c101b2a */
[----:B------:R-:W-:-:S05]  /*fb70*/  @!P4 LEA.HI.X R5, R70, R3, R71, 0x2, P5 ;  /* 0x000000034605c211 */ /* 0x000fca00028f1447 */
[----:B------:R1:W-:Y:S01]  /*fb80*/  @!P4 ST.E.64 desc[UR42][R4.64], R56 ;  /* 0x000000380400c985 */ /* 0x0003e2000c101b2a */
[----:B------:R-:W-:Y:S05]  /*fb90*/  @P0 BRA `(.L_x_13397) ;  /* 0x0000000800b00947 */ /* 0x000fea0003800000 */
[----:B------:R-:W-:-:S04]  /*fba0*/  LEA R14, P0, R72, R14, 0x2 ;  /* 0x0000000e480e7211 */ /* 0x000fc800078010ff */
[----:B------:R-:W-:-:S05]  /*fbb0*/  LEA.HI.X R15, R72, R3, R73, 0x2, P0 ;  /* 0x00000003480f7211 */ /* 0x000fca00000f1449 */
[----:B------:R0:W-:Y:S01]  /*fbc0*/  ST.E.64 desc[UR42][R14.64], R118 ;  /* 0x000000760e007985 */ /* 0x0001e2000c101b2a */
[----:B------:R-:W-:Y:S05]  /*fbd0*/  BRA `(.L_x_13397) ;  /* 0x0000000800a07947 */ /* 0x000fea0003800000 */
.L_x_13393:
[----:B0-----:R-:W4:Y:S01]  /*fbe0*/  LDL.LU R6, [R1+0x3c] ;  /* 0x00003c0001067983 */ /* 0x001f220000300800 */
[----:B------:R-:W-:Y:S01]  /*fbf0*/  ULDC.64 UR6, c[0x0][0xc08] ;  /* 0x0003020000067ab9 */ /* 0x000fe20000000a00 */
[----:B------:R-:W-:Y:S02]  /*fc00*/  ULDC.64 UR4, c[0x0][0xc00] ;  /* 0x0003000000047ab9 */ /* 0x000fe40000000a00 */
[----:B------:R-:W2:Y:S04]  /*fc10*/  LDL.LU R0, [R1+0x40] ;  /* 0x0000400001007983 */ /* 0x000ea80000300800 */
[----:B------:R-:W3:Y:S01]  /*fc20*/  LDL R8, [R1+0x30] ;  /* 0x0000300001087983 */ /* 0x000ee20000100800 */
[----:B------:R-:W-:Y:S02]  /*fc30*/  ISETP.NE.U32.AND P1, PT, RZ, UR6, PT ;  /* 0x00000006ff007c0c */ /* 0x000fe4000bf25070 */
[----:B------:R-:W-:-:S02]  /*fc40*/  ISETP.NE.U32.AND P0, PT, RZ, UR4, PT ;  /* 0x00000004ff007c0c */ /* 0x000fc4000bf05070 */
[----:B------:R-:W-:Y:S02]  /*fc50*/  ISETP.NE.AND.EX P1, PT, RZ, UR7, PT, P1 ;  /* 0x00000007ff007c0c */ /* 0x000fe4000bf25310 */
[----:B------:R-:W-:Y:S02]  /*fc60*/  ISETP.NE.AND.EX P0, PT, RZ, UR5, PT, P0 ;  /* 0x00000005ff007c0c */ /* 0x000fe4000bf05300 */
[----:B------:R-:W-:Y:S01]  /*fc70*/  MOV R3, RZ ;  /* 0x000000ff00037202 */ /* 0x000fe20000000f00 */
[----:B------:R-:W0:Y:S01]  /*fc80*/  S2R R9, SR_TID.X ;  /* 0x0000000000097919 */ /* 0x000e220000002100 */
[----:B----4-:R-:W-:Y:S01]  /*fc90*/  IADD3 R4, P2, R6, UR4, RZ ;  /* 0x0000000406047c10 */ /* 0x010fe2000ff5e0ff */
[----:B------:R-:W-:-:S03]  /*fca0*/  ULDC UR4, c[0x0][0xa88] ;  /* 0x0002a20000047ab9 */ /* 0x000fc60000000800 */
[----:B--2---:R-:W-:-:S03]  /*fcb0*/  IADD3.X R5, R0, UR5, RZ, P2, !PT ;  /* 0x0000000500057c10 */ /* 0x004fc600097fe4ff */
[----:B------:R-:W-:Y:S01]  /*fcc0*/  @P1 IADD3 R6, P2, R6, UR6, RZ ;  /* 0x0000000606061c10 */ /* 0x000fe2000ff5e0ff */
[----:B-----5:R-:W-:Y:S01]  /*fcd0*/  IMAD.U32 R25, RZ, RZ, UR4 ;  /* 0x00000004ff197e24 */ /* 0x020fe2000f8e00ff */
[----:B------:R2:W5:Y:S02]  /*fce0*/  @P0 LDG.E R3, desc[UR42][R4.64] ;  /* 0x0000002a04030981 */ /* 0x000564000c1e1900 */
[----:B------:R-:W-:Y:S01]  /*fcf0*/  @P1 IADD3.X R7, R0, UR7, RZ, P2, !PT ;  /* 0x0000000700071c10 */ /* 0x000fe200097fe4ff */
[----:B0-----:R-:W-:-:S04]  /*fd00*/  VIADD R30, R9, 0xffffff80 ;  /* 0xffffff80091e7836 */ /* 0x001fc80000000000 */
[----:B------:R2:W5:Y:S01]  /*fd10*/  @P1 LDG.E R25, desc[UR42][R6.64] ;  /* 0x0000002a06191981 */ /* 0x000562000c1e1900 */
[----:B---3--:R-:W-:Y:S02]  /*fd20*/  ISETP.NE.AND P2, PT, R8, RZ, PT ;  /* 0x000000ff0800720c */ /* 0x008fe40003f45270 */
[----:B------:R-:W-:-:S11]  /*fd30*/  ISETP.GT.AND P3, PT, R30, 0xbf, PT ;  /* 0x000000bf1e00780c */ /* 0x000fd60003f64270 */
[----:B------:R-:W0:Y:S02]  /*fd40*/  @!P2 LDC R8, c[0x0][0xad4] ;  /* 0x0002b500ff08ab82 */ /* 0x000e240000000800 */
[----:B0-----:R2:W-:Y:S01]  /*fd50*/  @!P2 STL [R1+0x30], R8 ;  /* 0x000030080100a387 */ /* 0x0015e20000100800 */
[----:B------:R-:W-:Y:S01]  /*fd60*/  ISETP.GT.AND P2, PT, R8, 0x1, PT ;  /* 0x000000010800780c */ /* 0x000fe20003f44270 */
[----:B------:R-:W-:-:S12]  /*fd70*/  @P1 BRA `(.L_x_13402) ;  /* 0x0000000000101947 */ /* 0x000fd80003800000 */
[----:B------:R-:W-:Y:S05]  /*fd80*/  @!P0 BRA `(.L_x_13402) ;  /* 0x00000000000c8947 */ /* 0x000fea0003800000 */
[----:B------:R-:W3:Y:S04]  /*fd90*/  LDG.E R0, desc[UR42][R4.64] ;  /* 0x0000002a04007981 */ /* 0x000ee8000c1e1900 */
[----:B-----5:R-:W3:Y:S02]  /*fda0*/  LDG.E R25, desc[UR42][R4.64+0x4] ;  /* 0x0000042a04197981 */ /* 0x020ee4000c1e1900 */
[----:B---3--:R-:W-:-:S07]  /*fdb0*/  IMAD.IADD R25, R25, 0x1, -R0 ;  /* 0x0000000119197824 */ /* 0x008fce00078e0a00 */
.L_x_13402:
[----:B------:R-:W3:Y:S04]  /*fdc0*/  LDL.LU R0, [R1+0x4c] ;  /* 0x00004c0001007983 */ /* 0x000ee80000300800 */
[----:B--2---:R-:W2:Y:S01]  /*fdd0*/  LDL.LU R4, [R1+0x34] ;  /* 0x0000340001047983 */ /* 0x004ea20000300800 */
[----:B------:R-:W-:Y:S01]  /*fde0*/  BSSY B1, `(.L_x_13403) ;  /* 0x0000038000017945 */ /* 0x000fe20003800000 */
[----:B-----5:R-:W-:Y:S02]  /*fdf0*/  SHF.R.S32.HI R24, RZ, 0x1f, R3 ;  /* 0x0000001fff187819 */ /* 0x020fe40000011403 */
[----:B---3--:R-:W-:Y:S02]  /*fe00*/  SEL R26, R0, RZ, !P0 ;  /* 0x000000ff001a7207 */ /* 0x008fe40004000000 */
[----:B--2---:R-:W-:Y:S01]  /*fe10*/  SEL R31, R4, RZ, !P0 ;  /* 0x000000ff041f7207 */ /* 0x004fe20004000000 */
        /* <DEDUP_REMOVED lines=30> */
[----:B------:R-:W-:Y:S02]  /*10000*/  IADD3 R27, R7, R27, RZ ;  /* 0x0000001b071b7210 */ /* 0x000fe40007ffe0ff */
[----:B------:R-:W-:Y:S01]  /*10010*/  IADD3 R0, P1, P3, R14, R6, R3 ;  /* 0x000000060e007210 */ /* 0x000fe20007b3e003 */
[----:B------:R-:W-:Y:S02]  /*10020*/  IMAD.MOV R8, RZ, RZ, -R21 ;  /* 0x000000ffff087224 */ /* 0x000fe400078e0a15 */
[----:B------:R-:W-:Y:S01]  /*10030*/  IMAD.IADD R29, R15, 0x1, R29 ;  /* 0x000000010f1d7824 */ /* 0x000fe200078e021d */
[----:B--2---:R-:W-:-:S05]  /*10040*/  SEL R9, R32, RZ, P0 ;  /* 0x000000ff20097207 */ /* 0x004fca0000000000 */
[----:B------:R-:W-:-:S04]  /*10050*/  IMAD.WIDE.U32 R6, R10, R9, RZ ;  /* 0x000000090a067225 */ /* 0x000fc800078e00ff */
[----:B------:R-:W-:Y:S02]  /*10060*/  IMAD R11, R11, R9, RZ ;  /* 0x000000090b0b7224 */ /* 0x000fe400078e02ff */
[----:B------:R-:W-:Y:S01]  /*10070*/  IMAD R9, R28, R8, R37 ;  /* 0x000000081c097224 */ /* 0x000fe200078e0225 */
[----:B------:R-:W-:Y:S01]  /*10080*/  IADD3.X R8, R29, R27, R24, P1, P3 ;  /* 0x0000001b1d087210 */ /* 0x000fe20000fe6418 */
[----:B------:R-:W-:Y:S01]  /*10090*/  IMAD.IADD R11, R7, 0x1, R11 ;  /* 0x00000001070b7824 */ /* 0x000fe200078e020b */
[----:B------:R-:W-:Y:S01]  /*100a0*/  IADD3 R6, P0, P1, R21, R0, R6 ;  /* 0x0000000015067210 */ /* 0x000fe2000791e006 */
[----:B------:R-:W-:Y:S01]  /*100b0*/  IMAD R0, R13, R9, RZ ;  /* 0x000000090d007224 */ /* 0x000fe200078e02ff */
        /* <DEDUP_REMOVED lines=10> */
.L_x_13404:
[----:B------:R-:W-:Y:S05]  /*10160*/  BSYNC B1 ;  /* 0x0000000000017941 */ /* 0x000fea0003800000 */
.L_x_13403:
[----:B------:R-:W-:Y:S05]  /*10170*/  @P2 BRA `(.L_x_13397) ;  /* 0x0000000400382947 */ /* 0x000fea0003800000 */
[----:B------:R-:W2:Y:S01]  /*10180*/  LDL R27, [R1+0x44] ;  /* 0x00004400011b7983 */ /* 0x000ea20000100800 */
[----:B------:R-:W3:Y:S01]  /*10190*/  LDC R8, c[0x0][0xbe8] ;  /* 0x0002fa00ff087b82 */ /* 0x000ee20000000800 */
[----:B------:R-:W-:Y:S01]  /*101a0*/  SHF.R.S32.HI R28, RZ, 0x1f, R30 ;  /* 0x0000001fff1c7819 */ /* 0x000fe2000001141e */
[----:B------:R-:W-:Y:S01]  /*101b0*/  ULDC.64 UR4, c[0x0][0xaa0] ;  /* 0x0002a80000047ab9 */ /* 0x000fe20000000a00 */
[----:B------:R-:W-:Y:S01]  /*101c0*/  ULDC.64 UR6, c[0x0][0xaf0] ;  /* 0x0002bc0000067ab9 */ /* 0x000fe20000000a00 */
[----:B------:R-:W-:Y:S01]  /*101d0*/  IMAD R0, R24, UR4, RZ ;  /* 0x0000000418007c24 */ /* 0x000fe2000f8e02ff */
[----:B------:R-:W-:Y:S01]  /*101e0*/  LEA.HI R28, R28, R30, RZ, 0x3 ;  /* 0x0000001e1c1c7211 */ /* 0x000fe200078f18ff */
[----:B0-----:R-:W-:-:S03]  /*101f0*/  IMAD.WIDE.U32 R4, R3, UR4, RZ ;  /* 0x0000000403047c25 */ /* 0x001fc6000f8e00ff */
[----:B------:R-:W-:Y:S01]  /*10200*/  SHF.R.S32.HI R28, RZ, 0x3, R28 ;  /* 0x00000003ff1c7819 */ /* 0x000fe2000001141c */
[----:B------:R-:W-:Y:S01]  /*10210*/  IMAD R7, R3, UR5, R0 ;  /* 0x0000000503077c24 */ /* 0x000fe2000f8e0200 */
[----:B------:R-:W-:-:S03]  /*10220*/  ULDC.64 UR4, c[0x0][0xae8] ;  /* 0x0002ba0000047ab9 */ /* 0x000fc60000000a00 */
[----:B------:R-:W-:Y:S02]  /*10230*/  IMAD R0, R74, 0x30, R28 ;  /* 0x000000304a007824 */ /* 0x000fe400078e021c */
[----:B------:R-:W-:Y:S02]  /*10240*/  IMAD.IADD R5, R5, 0x1, R7 ;  /* 0x0000000105057824 */ /* 0x000fe400078e0207 */
[----:B------:R-:W-:Y:S01]  /*10250*/  IMAD.WIDE.U32 R4, R152, UR4, R4 ;  /* 0x0000000498047c25 */ /* 0x000fe2000f8e0004 */
[----:B---3--:R-:W-:-:S03]  /*10260*/  ISETP.NE.AND P0, PT, R8, 0x1, PT ;  /* 0x000000010800780c */ /* 0x008fc60003f05270 */
[----:B------:R-:W-:Y:S01]  /*10270*/  IMAD R5, R152, UR5, R5 ;  /* 0x0000000598057c24 */ /* 0x000fe2000f8e0205 */
[----:B------:R-:W-:Y:S01]  /*10280*/  ULDC.64 UR4, c[0x0][0xae0] ;  /* 0x0002b80000047ab9 */ /* 0x000fe20000000a00 */
[----:B------:R-:W-:-:S08]  /*10290*/  IMAD.WIDE.U32 R4, R31, UR6, R4 ;  /* 0x000000061f047c25 */ /* 0x000fd0000f8e0004 */
[----:B------:R-:W0:Y:S08]  /*102a0*/  @P0 LDC R6, c[0x0][0xbec] ;  /* 0x0002fb00ff060b82 */ /* 0x000e300000000800 */
[----:B------:R-:W3:Y:S01]  /*102b0*/  @P0 LDC R11, c[0x0][0xbf0] ;  /* 0x0002fc00ff0b0b82 */ /* 0x000ee20000000800 */
[----:B--2---:R-:W-:-:S04]  /*102c0*/  IMAD R9, R27, 0xc0, R0 ;  /* 0x000000c01b097824 */ /* 0x004fc800078e0200 */
[----:B0-----:R-:W-:Y:S01]  /*102d0*/  @P0 IMAD.HI.U32 R0, R9, R6, RZ ;  /* 0x0000000609000227 */ /* 0x001fe200078e00ff */
[----:B------:R-:W-:-:S03]  /*102e0*/  MOV R3, R9 ;  /* 0x0000000900037202 */ /* 0x000fc60000000f00 */
[----:B------:R-:W-:Y:S01]  /*102f0*/  IMAD R6, R26, UR6, RZ ;  /* 0x000000061a067c24 */ /* 0x000fe2000f8e02ff */
[----:B---3--:R-:W-:-:S03]  /*10300*/  @P0 SHF.R.U32.HI R3, RZ, R11, R0 ;  /* 0x0000000bff030219 */ /* 0x008fc60000011600 */
[----:B------:R-:W-:Y:S01]  /*10310*/  IMAD R7, R31, UR7, R6 ;  /* 0x000000071f077c24 */ /* 0x000fe2000f8e0206 */
[--C-:B------:R-:W-:Y:S01]  /*10320*/  SHF.R.S32.HI R0, RZ, 0x1f, R3.reuse ;  /* 0x0000001fff007819 */ /* 0x100fe20000011403 */
[----:B------:R-:W-:Y:S01]  /*10330*/  IMAD.MOV R6, RZ, RZ, -R3 ;  /* 0x000000ffff067224 */ /* 0x000fe200078e0a03 */
[----:B------:R-:W-:Y:S01]  /*10340*/  ULDC.64 UR6, c[0x0][0xa80] ;  /* 0x0002a00000067ab9 */ /* 0x000fe20000000a00 */
        /* <DEDUP_REMOVED lines=9> */
[----:B------:R-:W-:Y:S01]  /*103e0*/  IMAD.WIDE.U32 R20, R7, UR4, R4 ;  /* 0x0000000407147c25 */ /* 0x000fe2000f8e0004 */
[----:B------:R-:W-:Y:S02]  /*103f0*/  ULDC UR4, c[0x0][0xac8] ;  /* 0x0002b20000047ab9 */ /* 0x000fe40000000800 */
[----:B------:R-:W-:Y:S01]  /*10400*/  ISETP.GE.AND P0, PT, R59, UR4, PT ;  /* 0x000000043b007c0c */ /* 0x000fe2000bf06270 */
[----:B------:R-:W-:Y:S01]  /*10410*/  IMAD R3, R7, UR5, R0 ;  /* 0x0000000507037c24 */ /* 0x000fe2000f8e0200 */
[----:B------:R-:W-:Y:S01]  /*10420*/  LEA R7, P1, R20, UR6, 0x1 ;  /* 0x0000000614077c11 */ /* 0x000fe2000f8208ff */
[----:B------:R-:W-:-:S02]  /*10430*/  UMOV UR4, 0xffffffff ;  /* 0xffffffff00047882 */ /* 0x000fc40000000000 */
[----:B------:R-:W-:-:S05]  /*10440*/  IMAD.IADD R3, R21, 0x1, R3 ;  /* 0x0000000115037824 */ /* 0x000fca00078e0203 */
[----:B------:R-:W-:Y:S01]  /*10450*/  LEA.HI.X R20, R20, UR7, R3, 0x1, P1 ;  /* 0x0000000714147c11 */ /* 0x000fe200088f0c03 */
[----:B------:R-:W-:Y:S06]  /*10460*/  BRA.DIV UR4, `(.L_x_13405) ;  /* 0x0000008604987947 */ /* 0x000fec000b800000 */
[----:B------:R-:W0:Y:S01]  /*10470*/  SHFL.IDX PT, R3, R7, RZ, 0x181f ;  /* 0x00181fff07037589 */ /* 0x000e2200000e0000 */
[----:B------:R-:W-:Y:S02]  /*10480*/  IMAD R21, R25, R8, RZ ;  /* 0x0000000819157224 */ /* 0x000fe400078e02ff */
[----:B------:R-:W-:Y:S01]  /*10490*/  IMAD R24, R27, 0xc0, R28 ;  /* 0x000000c01b187824 */ /* 0x000fe200078e021c */
[----:B------:R-:W2:Y:S03]  /*104a0*/  SHFL.IDX PT, R0, R20, RZ, 0x181f ;  /* 0x00181fff14007589 */ /* 0x000ea600000e0000 */
[C---:B------:R-:W-:Y:S01]  /*104b0*/  VIADD R8, R24.reuse, 0x30 ;  /* 0x0000003018087836 */ /* 0x040fe20000000000 */
[----:B------:R-:W3:Y:S01]  /*104c0*/  SHFL.IDX PT, R5, R7, 0x1, 0x181f ;  /* 0x00381f0007057f89 */ /* 0x000ee200000e0000 */
[C---:B------:R-:W-:Y:S01]  /*104d0*/  ISETP.GE.OR P2, PT, R24.reuse, R21, P0 ;  /* 0x000000151800720c */ /* 0x040fe20000746670 */
[----:B------:R-:W-:-:S02]  /*104e0*/  VIADD R10, R24, 0x60 ;  /* 0x00000060180a7836 */ /* 0x000fc40000000000 */
[----:B------:R-:W4:Y:S01]  /*104f0*/  SHFL.IDX PT, R14, R7, 0x2, 0x181f ;  /* 0x00581f00070e7f89 */ /* 0x000f2200000e0000 */
[-C--:B------:R-:W-:Y:S02]  /*10500*/  ISETP.GE.OR P3, PT, R8, R21.reuse, P0 ;  /* 0x000000150800720c */ /* 0x080fe40000766670 */
[----:B------:R-:W-:Y:S01]  /*10510*/  ISETP.GE.OR P4, PT, R10, R21, P0 ;  /* 0x000000150a00720c */ /* 0x000fe20000786670 */
[----:B------:R-:W5:Y:S04]  /*10520*/  SHFL.IDX PT, R4, R20, 0x1, 0x181f ;  /* 0x00381f0014047f89 */ /* 0x000f6800000e0000 */
[----:B------:R-:W1:Y:S02]  /*10530*/  SHFL.IDX PT, R6, R20, 0x2, 0x181f ;  /* 0x00581f0014067f89 */ /* 0x000e6400000e0000 */
[----:B0-----:R-:W-:-:S04]  /*10540*/  @!P2 LEA R10, P5, R59, R3, 0x1 ;  /* 0x000000033b0aa211 */ /* 0x001fc800078a08ff */
[C-C-:B--2---:R-:W-:Y:S02]  /*10550*/  @!P2 LEA.HI.X R3, R59.reuse, R0, R58.reuse, 0x1, P5 ;  /* 0x000000003b03a211 */ /* 0x144fe400028f0c3a */
[----:B------:R0:W2:Y:S01]  /*10560*/  SHFL.IDX PT, R0, R20, 0x3, 0x181f ;  /* 0x00781f0014007f89 */ /* 0x0000a200000e0000 */
[C---:B---3--:R-:W-:Y:S02]  /*10570*/  @!P3 LEA R8, P1, R59.reuse, R5, 0x1 ;  /* 0x000000053b08b211 */ /* 0x048fe400078208ff */
[----:B------:R-:W-:Y:S02]  /*10580*/  @!P2 MOV R11, R3 ;  /* 0x00000003000ba202 */ /* 0x000fe40000000f00 */
[C---:B----4-:R-:W-:Y:S02]  /*10590*/  @!P4 LEA R25, P5, R59.reuse, R14, 0x1 ;  /* 0x0000000e3b19c211 */ /* 0x050fe400078a08ff */
[----:B------:R0:W3:Y:S01]  /*105a0*/  SHFL.IDX PT, R14, R7, 0x3, 0x181f ;  /* 0x00781f00070e7f89 */ /* 0x0000e200000e0000 */
[----:B-----5:R-:W-:-:S02]  /*105b0*/  @!P3 LEA.HI.X R9, R59, R4, R58, 0x1, P1 ;  /* 0x000000043b09b211 */ /* 0x020fc400008f0c3a */
[----:B------:R-:W-:Y:S01]  /*105c0*/  @!P4 IMAD.MOV.U32 R4, RZ, RZ, R25 ;  /* 0x000000ffff04c224 */ /* 0x000fe200078e0019 */
[----:B------:R0:W-:Y:S01]  /*105d0*/  @!P2 ST.E.128 desc[UR42][R10.64], RZ ;  /* 0x000000ff0a00a985 */ /* 0x0001e2000c101d2a */
[----:B-1----:R-:W-:-:S03]  /*105e0*/  @!P4 LEA.HI.X R5, R59, R6, R58, 0x1, P5 ;  /* 0x000000063b05c211 */ /* 0x002fc600028f0c3a */
[----:B------:R0:W-:Y:S04]  /*105f0*/  @!P3 ST.E.128 desc[UR42][R8.64], RZ ;  /* 0x000000ff0800b985 */ /* 0x0001e8000c101d2a */
[----:B------:R0:W-:Y:S02]  /*10600*/  @!P4 ST.E.128 desc[UR42][R4.64], RZ ;  /* 0x000000ff0400c985 */ /* 0x0001e4000c101d2a */
.L_x_13590:
[----:B------:R-:W-:-:S05]  /*10610*/  VIADD R24, R24, 0x90 ;  /* 0x0000009018187836 */ /* 0x000fca0000000000 */
[----:B------:R-:W-:-:S13]  /*10620*/  ISETP.GE.OR P0, PT, R24, R21, P0 ;  /* 0x000000151800720c */ /* 0x000fda0000706670 */
[----:B---3--:R-:W-:-:S04]  /*10630*/  @!P0 LEA R14, P1, R59, R14, 0x1 ;  /* 0x0000000e3b0e8211 */ /* 0x008fc800078208ff */
[----:B--2---:R-:W-:-:S05]  /*10640*/  @!P0 LEA.HI.X R15, R59, R0, R58, 0x1, P1 ;  /* 0x000000003b0f8211 */ /* 0x004fca00008f0c3a */
[----:B------:R2:W-:Y:S04]  /*10650*/  @!P0 ST.E.128 desc[UR42][R14.64], RZ ;  /* 0x000000ff0e008985 */ /* 0x0005e8000c101d2a */
.L_x_13397:
[----:B------:R-:W-:Y:S05]  /*10660*/  BSYNC B0 ;  /* 0x0000000000007941 */ /* 0x000fea0003800000 */
.L_x_13392:
[----:B------:R-:W-:Y:S02]  /*10670*/  ULDC UR4, c[0x0][0xc3c] ;  /* 0x00030f0000047ab9 */ /* 0x000fe40000000800 */
[----:B------:R-:W-:-:S13]  /*10680*/  ISETP.GE.AND P0, PT, R35, UR4, PT ;  /* 0x0000000423007c0c */ /* 0x000fda000bf06270 */
[----:B------:R-:W-:Y:S05]  /*10690*/  @!P0 BRA `(.L_x_13406) ;  /* 0xffffff0800708947 */ /* 0x000fea000383ffff */
[----:B------:R-:W-:Y:S05]  /*106a0*/  BRA `(.L_x_13267) ;  /* 0x0000006c00d47947 */ /* 0x000fea0003800000 */
.L_x_13265:
[----:B------:R-:W-:-:S08]  /*106b0*/  NOP ;  /* 0x0000000000007918 */ /* 0x000fd00000000000 */
[----:B------:R-:W0:-:S00]  /*106c0*/  USETMAXREG.DEALLOC.CTAPOOL 0x20 ;  /* 0x00000020000079c8 */ /* 0x000e0000080e0500 */
[----:B0-----:R-:W2:Y:S01]  /*106d0*/  LDL.LU R2, [R1] ;  /* 0x0000000001027983 */ /* 0x001ea20000300800 */
[----:B------:R-:W-:-:S06]  /*106e0*/  LOP3.LUT R0, R0, 0x3, RZ, 0xc0, !PT ;  /* 0x0000000300007812 */ /* 0x000fcc00078ec0ff */
[----:B------:R-:W0:Y:S02]  /*106f0*/  SHFL.IDX PT, R0, R0, RZ, 0x1f ;  /* 0x00001fff00007589 */ /* 0x000e2400000e0000 */
[----:B0-----:R-:W-:Y:S01]  /*10700*/  ISETP.NE.AND P0, PT, R0, RZ, PT ;  /* 0x000000ff0000720c */ /* 0x001fe20003f05270 */
[----:B------:R-:W-:Y:S01]  /*10710*/  IMAD.MOV.U32 R0, RZ, RZ, RZ ;  /* 0x000000ffff007224 */ /* 0x000fe200078e00ff */
        /* <DEDUP_REMOVED lines=11> */
.L_x_13407:
        /* <DEDUP_REMOVED lines=44> */
.L_x_13411:
[----:B------:R-:W0:Y:S01]  /*10a90*/  LDC R0, c[0x0][0xc3c] ;  /* 0x00030f00ff007b82 */ /* 0x000e220000000800 */
[----:B------:R-:W-:Y:S01]  /*10aa0*/  UIADD3 UR4, UR4, 0x1f, URZ ;  /* 0x0000001f04047890 */ /* 0x000fe2000fffe03f */
[----:B------:R-:W-:Y:S02]  /*10ab0*/  ULDC UR7, c[0x0][0xc3c] ;  /* 0x00030f0000077ab9 */ /* 0x000fe40000000800 */
[----:B------:R-:W-:-:S03]  /*10ac0*/  IMAD.U32 R27, RZ, RZ, UR7 ;  /* 0x00000007ff1b7e24 */ /* 0x000fc6000f8e00ff */
[----:B0-----:R-:W-:-:S13]  /*10ad0*/  ISETP.LE.AND P6, PT, R0, UR4, PT ;  /* 0x0000000400007c0c */ /* 0x001fda000bfc3270 */
[----:B------:R-:W-:Y:S05]  /*10ae0*/  @P6 BRA `(.L_x_13410) ;  /* 0x0000000400a46947 */ /* 0x000fea0003800000 */
[----:B------:R-:W-:-:S05]  /*10af0*/  VIADD R9, R7, UR4 ;  /* 0x0000000407097c36 */ /* 0x000fca0008000000 */
[----:B------:R-:W-:Y:S02]  /*10b00*/  ISETP.GE.OR P6, PT, R9, R0, !P0 ;  /* 0x000000000900720c */ /* 0x000fe400047c6670 */
[----:B------:R-:W-:-:S11]  /*10b10*/  MOV R0, RZ ;  /* 0x000000ff00007202 */ /* 0x000fd60000000f00 */
        /* <DEDUP_REMOVED lines=25> */
[----:B------:R-:W-:-:S04]  /*10cb0*/  IADD3 R6, R3, R6, RZ ;  /* 0x0000000603067210 */ /* 0x000fc80007ffe0ff */
[----:B------:R-:W-:-:S13]  /*10cc0*/  ISETP.GT.AND P6, PT, R6, UR6, PT ;  /* 0x0000000606007c0c */ /* 0x000fda000bfc4270 */
[----:B------:R-:W-:Y:S05]  /*10cd0*/  @!P6 BRA `(.L_x_13411) ;  /* 0xfffffffc006ce947 */ /* 0x000fea000383ffff */
.L_x_13409:
        /* <DEDUP_REMOVED lines=19> */
.L_x_13412:
[----:B-1----:R-:W-:Y:S01]  /*10e10*/  IMAD R24, R24, UR5, R11 ;  /* 0x0000000518187c24 */ /* 0x002fe2000f8e020b */
[----:B0-----:R-:W-:Y:S01]  /*10e20*/  MOV R2, RZ ;  /* 0x000000ff00027202 */ /* 0x001fe20000000f00 */
[----:B------:R-:W-:Y:S02]  /*10e30*/  IMAD R11, R13, R4, RZ ;  /* 0x000000040d0b7224 */ /* 0x000fe400078e02ff */
[----:B------:R-:W-:Y:S01]  /*10e40*/  IMAD.MOV.U32 R5, RZ, RZ, R8 ;  /* 0x000000ffff057224 */ /* 0x000fe200078e0008 */
[----:B------:R-:W-:Y:S01]  /*10e50*/  IADD3 R25, -R24, UR6, RZ ;  /* 0x0000000618197c10 */ /* 0x000fe2000fffe1ff */
[----:B------:R-:W-:Y:S01]  /*10e60*/  IMAD.HI.U32 R2, R3, R11, R2 ;  /* 0x0000000b03027227 */ /* 0x000fe200078e0002 */
[----:B------:R-:W-:Y:S01]  /*10e70*/  IABS R8, R0 ;  /* 0x0000000000087213 */ /* 0x000fe20000000000 */
[----:B------:R-:W0:Y:S01]  /*10e80*/  I2F.RP R6, R5 ;  /* 0x0000000500067306 */ /* 0x000e220000209400 */
[----:B------:R-:W-:Y:S01]  /*10e90*/  IABS R3, R25 ;  /* 0x0000001900037213 */ /* 0x000fe20000000000 */
[----:B------:R-:W-:-:S02]  /*10ea0*/  VIADD R27, R27, UR4 ;  /* 0x000000041b1b7c36 */ /* 0x000fc40008000000 */
[----:B------:R-:W-:Y:S02]  /*10eb0*/  IMAD.MOV R8, RZ, RZ, -R8 ;  /* 0x000000ffff087224 */ /* 0x000fe400078e0a08 */
[----:B------:R-:W-:-:S04]  /*10ec0*/  IMAD.HI.U32 R2, R2, R3, RZ ;  /* 0x0000000302027227 */ /* 0x000fc800078e00ff */
[----:B------:R-:W-:-:S05]  /*10ed0*/  IMAD R3, R2, R8, R3 ;  /* 0x0000000802037224 */ /* 0x000fca00078e0203 */
[----:B------:R-:W-:Y:S01]  /*10ee0*/  ISETP.GT.U32.AND P1, PT, R4, R3, PT ;  /* 0x000000030400720c */ /* 0x000fe20003f24070 */
[----:B0-----:R-:W0:-:S12]  /*10ef0*/  MUFU.RCP R6, R6 ;  /* 0x0000000600067308 */ /* 0x001e180000001000 */
        /* <DEDUP_REMOVED lines=10> */
[----:B------:R-:W-:Y:S01]  /*10fa0*/  IMAD.MOV.U32 R6, RZ, RZ, R2 ;  /* 0x000000ffff067224 */ /* 0x000fe200078e0002 */
[----:B-1----:R-:W-:Y:S01]  /*10fb0*/  IADD3 R2, RZ, -R3, RZ ;  /* 0x80000003ff027210 */ /* 0x002fe20007ffe0ff */
[----:B------:R-:W-:Y:S02]  /*10fc0*/  IMAD.MOV R8, RZ, RZ, -R8 ;  /* 0x000000ffff087224 */ /* 0x000fe400078e0a08 */
        /* <DEDUP_REMOVED lines=27> */
.L_x_13410:
[----:B------:R-:W-:Y:S02]  /*11180*/  IMAD.MOV.U32 R25, RZ, RZ, RZ ;  /* 0x000000ffff197224 */ /* 0x000fe400078e00ff */
[----:B------:R-:W-:Y:S02]  /*11190*/  IMAD.U32 R24, RZ, RZ, UR6 ;  /* 0x00000006ff187e24 */ /* 0x000fe4000f8e00ff */
[----:B------:R-:W-:-:S07]  /*111a0*/  IMAD.MOV.U32 R26, RZ, RZ, RZ ;  /* 0x000000ffff1a7224 */ /* 0x000fce00078e00ff */
.L_x_13413:
[----:B------:R-:W-:-:S13]  /*111b0*/  ISETP.NE.AND P0, PT, R7, RZ, PT ;  /* 0x000000ff0700720c */ /* 0x000fda0003f05270 */
[----:B------:R-:W0:Y:S01]  /*111c0*/  @!P0 S2R R3, SR_CgaCtaId ;  /* 0x0000000000038919 */ /* 0x000e220000008800 */
[----:B------:R-:W-:-:S04]  /*111d0*/  @!P0 MOV R0, 0x400 ;  /* 0x0000040000008802 */ /* 0x000fc80000000f00 */
[----:B0-----:R-:W-:-:S05]  /*111e0*/  @!P0 LEA R0, R3, R0, 0x18 ;  /* 0x0000000003008211 */ /* 0x001fca00078ec0ff */
[----:B------:R0:W-:Y:S01]  /*111f0*/  @!P0 STS.128 [R0+0x168d0], R24 ;  /* 0x0168d01800008388 */ /* 0x0001e20000000c00 */
[----:B------:R-:W-:Y:S06]  /*11200*/  BAR.ARV 0x5, 0x200 ;  /* 0x0148000000007b1d */ /* 0x000fec0000002000 */
.L_x_13408:
        /* <DEDUP_REMOVED lines=10> */
[----:B------:R-:W-:Y:S01]  /*112b0*/  STL [R1+0x44], RZ ;  /* 0x000044ff01007387 */ /* 0x000fe20000100800 */
[----:B------:R-:W-:Y:S01]  /*112c0*/  IMAD.MOV.U32 R28, RZ, RZ, RZ ;  /* 0x000000ffff1c7224 */ /* 0x000fe200078e00ff */
[----:B------:R-:W-:Y:S01]  /*112d0*/  ULDC.64 UR40, c[0x0][0x198] ;  /* 0x0000660000287ab9 */ /* 0x000fe20000000a00 */
[----:B------:R-:W-:Y:S01]  /*112e0*/  IMAD.MOV.U32 R22, RZ, RZ, RZ ;  /* 0x000000ffff167224 */ /* 0x000fe200078e00ff */
[----:B------:R-:W-:Y:S01]  /*112f0*/  ULOP3.LUT UR38, UR36, 0x2, URZ, 0xfc, !UPT ;  /* 0x0000000224267892 */ /* 0x000fe2000f8efc3f */
[----:B------:R-:W-:Y:S01]  /*11300*/  IMAD.MOV.U32 R29, RZ, RZ, 0x1 ;  /* 0x00000001ff1d7424 */ /* 0x000fe200078e00ff */
[----:B------:R-:W-:Y:S01]  /*11310*/  ULDC UR37, c[0x0][0xc] ;  /* 0x0000030000257ab9 */ /* 0x000fe20000000800 */
[----:B--2---:R-:W-:-:S06]  /*11320*/  ULEA UR4, UR5, UR4, 0x18 ;  /* 0x0000000405047291 */ /* 0x004fcc000f8ec03f */
[----:B------:R-:W-:Y:S01]  /*11330*/  IMAD.U32 R16, RZ, RZ, UR4 ;  /* 0x00000004ff107e24 */ /* 0x000fe2000f8e00ff */
[C---:B-1----:R-:W-:Y:S01]  /*11340*/  LOP3.LUT R5, R6.reuse, 0x7f, RZ, 0xc0, !PT ;  /* 0x0000007f06057812 */ /* 0x042fe200078ec0ff */
[----:B0-----:R-:W-:-:S03]  /*11350*/  IMAD.SHL.U32 R0, R6, 0x8, RZ ;  /* 0x0000000806007824 */ /* 0x001fc600078e00ff */
[----:B------:R-:W-:Y:S02]  /*11360*/  SHF.L.U32 R3, R5, 0x3, RZ ;  /* 0x0000000305037819 */ /* 0x000fe400000006ff */
[----:B------:R-:W-:Y:S01]  /*11370*/  LOP3.LUT R2, R0, 0x1f8, RZ, 0xc0, !PT ;  /* 0x000001f800027812 */ /* 0x000fe200078ec0ff */
[----:B------:R-:W-:-:S03]  /*11380*/  IMAD.MOV.U32 R0, RZ, RZ, 0x1 ;  /* 0x00000001ff007424 */ /* 0x000fc600078e00ff */
[----:B------:R-:W-:Y:S02]  /*11390*/  LOP3.LUT R2, R2, 0x38, R6, 0x78, !PT ;  /* 0x0000003802027812 */ /* 0x000fe400078e7806 */
[----:B------:R0:W-:Y:S02]  /*113a0*/  STL [R1+0x4], R0 ;  /* 0x0000040001007387 */ /* 0x0001e40000100800 */
[----:B------:R-:W-:Y:S01]  /*113b0*/  LOP3.LUT R4, R2, 0x200, R3, 0xf8, !PT ;  /* 0x0000020002047812 */ /* 0x000fe200078ef803 */
[----:B------:R-:W-:Y:S01]  /*113c0*/  IMAD.SHL.U32 R2, R6, 0x10, RZ ;  /* 0x0000001006027824 */ /* 0x000fe200078e00ff */
[----:B------:R-:W-:-:S04]  /*113d0*/  SHF.R.U32.HI R3, RZ, 0x3, R5 ;  /* 0x00000003ff037819 */ /* 0x000fc80000011605 */
[----:B------:R-:W-:Y:S02]  /*113e0*/  LOP3.LUT R2, R2, 0x70, RZ, 0xc0, !PT ;  /* 0x0000007002027812 */ /* 0x000fe400078ec0ff */
[----:B0-----:R-:W-:Y:S02]  /*113f0*/  LEA R0, R4, R16, 0x1 ;  /* 0x0000001004007211 */ /* 0x001fe400078e08ff */
[----:B------:R-:W-:-:S03]  /*11400*/  LOP3.LUT R2, R3, R2, RZ, 0xfc, !PT ;  /* 0x0000000203027212 */ /* 0x000fc600078efcff */
[----:B------:R0:W-:Y:S04]  /*11410*/  STL [R1+0x24], R0 ;  /* 0x0000240001007387 */ /* 0x0001e80000100800 */
.L_x_13509:
[----:B-1----:R-:W1:Y:S02]  /*11420*/  LDC.64 R2, c[0x0][0xc88] ;  /* 0x00032200ff027b82 */ /* 0x002e640000000a00 */
[----:B-1----:R-:W-:-:S05]  /*11430*/  IMAD.WIDE R2, R27, 0x4, R2 ;  /* 0x000000041b027825 */ /* 0x002fca00078e0202 */
[----:B0-----:R-:W0:Y:S01]  /*11440*/  LDG.E R10, desc[UR42][R2.64] ;  /* 0x0000002a020a7981 */ /* 0x001e22000c1e1900 */
        /* <DEDUP_REMOVED lines=42> */
[----:B------:R-:W-:Y:S01]  /*116f0*/  UIMAD UR4, UR4, UR5, URZ ;  /* 0x00000005040472a4 */ /* 0x000fe2000f8e023f */
[----:B--2---:R-:W-:Y:S02]  /*11700*/  STL [R1+0x18], R9 ;  /* 0x0000180901007387 */ /* 0x004fe40000100800 */
[----:B------:R-:W-:Y:S02]  /*11710*/  ULDC UR5, c[0x0][0x348] ;  /* 0x0000d20000057ab9 */ /* 0x000fe40000000800 */
[----:B0-----:R-:W-:Y:S01]  /*11720*/  IMAD.U32 R6, RZ, RZ, UR5 ;  /* 0x00000005ff067e24 */ /* 0x001fe2000f8e00ff */
[----:B---3--:R0:W-:Y:S02]  /*11730*/  STL [R1+0x40], R8 ;  /* 0x0000400801007387 */ /* 0x0081e40000100800 */
[----:B0-----:R-:W-:Y:S01]  /*11740*/  MOV R8, UR4 ;  /* 0x0000000400087c02 */ /* 0x001fe20008000f00 */
[----:B----4-:R-:W-:Y:S06]  /*11750*/  @P1 BRA `(.L_x_13415) ;  /* 0x0000000000141947 */ /* 0x010fec0003800000 */
[----:B------:R-:W-:Y:S05]  /*11760*/  @!P0 BRA `(.L_x_13415) ;  /* 0x0000000000108947 */ /* 0x000fea0003800000 */
[----:B------:R-:W2:Y:S04]  /*11770*/  LDG.E R7, desc[UR42][R2.64] ;  /* 0x0000002a02077981 */ /* 0x000ea8000c1e1900 */
[----:B------:R-:W2:Y:S02]  /*11780*/  LDG.E R2, desc[UR42][R2.64+0x4] ;  /* 0x0000042a02027981 */ /* 0x000ea4000c1e1900 */
[----:B--2---:R-:W-:-:S05]  /*11790*/  IMAD.IADD R2, R2, 0x1, -R7 ;  /* 0x0000000102027824 */ /* 0x004fca00078e0a07 */
[----:B------:R0:W-:Y:S02]  /*117a0*/  STL [R1+0x40], R2 ;  /* 0x0000400201007387 */ /* 0x0001e40000100800 */
.L_x_13415:
        /* <DEDUP_REMOVED lines=10> */
[----:B-1----:R-:W-:Y:S05]  /*11850*/  @!P0 BRA `(.L_x_13416) ;  /* 0x0000000000108947 */ /* 0x002fea0003800000 */
[----:B------:R-:W-:-:S04]  /*11860*/  IADD3 R2, P0, R18, UR4, RZ ;  /* 0x0000000412027c10 */ /* 0x000fc8000ff1e0ff */
[----:B------:R-:W-:-:S05]  /*11870*/  IADD3.X R3, R19, UR5, RZ, P0, !PT ;  /* 0x0000000513037c10 */ /* 0x000fca00087fe4ff */
[----:B------:R0:W5:Y:S01]  /*11880*/  LDG.E R8, desc[UR42][R2.64] ;  /* 0x0000002a02087981 */ /* 0x000162000c1e1900 */
[----:B------:R-:W-:Y:S05]  /*11890*/  BRA `(.L_x_13417) ;  /* 0x0000000000247947 */ /* 0x000fea0003800000 */
.L_x_13416:
        /* <DEDUP_REMOVED lines=9> */
.L_x_13417:
[----:B0-----:R-:W2:Y:S04]  /*11930*/  @P2 LDG.E R2, desc[UR42][R4.64] ;  /* 0x0000002a04022981 */ /* 0x001ea8000c1e1900 */
[----:B------:R0:W2:Y:S01]  /*11940*/  @P2 LDG.E R4, desc[UR42][R4.64+0x4] ;  /* 0x0000042a04042981 */ /* 0x0000a2000c1e1900 */
[----:B------:R-:W-:Y:S01]  /*11950*/  BSSY B0, `(.L_x_13418) ;  /* 0x000002c000007945 */ /* 0x000fe20003800000 */
[----:B------:R-:W-:Y:S01]  /*11960*/  LOP3.LUT R21, R7, 0xff, RZ, 0xc0, !PT ;  /* 0x000000ff07157812 */ /* 0x000fe200078ec0ff */
[----:B------:R-:W-:Y:S02]  /*11970*/  IMAD.MOV.U32 R3, RZ, RZ, RZ ;  /* 0x000000ffff037224 */ /* 0x000fe400078e00ff */
[----:B0----5:R-:W-:Y:S02]  /*11980*/  IMAD.IADD R5, R8, 0x1, -R9 ;  /* 0x0000000108057824 */ /* 0x021fe400078e0a09 */
[----:B--2---:R-:W-:Y:S01]  /*11990*/  @P2 IMAD.IADD R6, R4, 0x1, -R2 ;  /* 0x0000000104062824 */ /* 0x004fe200078e0a02 */
[----:B------:R-:W-:-:S03]  /*119a0*/  SHF.R.U32.HI R4, RZ, 0x10, R7 ;  /* 0x00000010ff047819 */ /* 0x000fc60000011607 */
[----:B------:R-:W-:-:S05]  /*119b0*/  IMAD.IADD R2, R5, 0x1, R6 ;  /* 0x0000000105027824 */ /* 0x000fca00078e0206 */
[C---:B------:R-:W-:Y:S01]  /*119c0*/  ISETP.GE.AND P1, PT, R2.reuse, 0x1, PT ;  /* 0x000000010200780c */ /* 0x040fe20003f26270 */
[----:B------:R0:W-:Y:S01]  /*119d0*/  STL [R1+0x10], R2 ;  /* 0x0000100201007387 */ /* 0x0001e20000100800 */
[----:B------:R-:W-:-:S04]  /*119e0*/  IADD3 R20, R2, 0x7f, RZ ;  /* 0x0000007f02147810 */ /* 0x000fc80007ffe0ff */
[----:B0-----:R-:W-:-:S04]  /*119f0*/  SHF.R.S32.HI R2, RZ, 0x1f, R20 ;  /* 0x0000001fff027819 */ /* 0x001fc80000011414 */
[----:B------:R-:W-:-:S04]  /*11a00*/  LEA.HI R20, R2, R20, RZ, 0x7 ;  /* 0x0000001402147211 */ /* 0x000fc800078f38ff */
[----:B------:R-:W-:Y:S01]  /*11a10*/  SHF.R.S32.HI R20, RZ, 0x7, R20 ;  /* 0x00000007ff147819 */ /* 0x000fe20000011414 */
        /* <DEDUP_REMOVED lines=28> */
[----:B------:R-:W-:Y:S01]  /*11be0*/  @!P4 IMAD.MOV R2, RZ, RZ, -R2 ;  /* 0x000000ffff02c224 */ /* 0x000fe200078e0a02 */
[----:B------:R-:W-:-:S05]  /*11bf0*/  @!P3 LOP3.LUT R2, RZ, R7, RZ, 0x33, !PT ;  /* 0x00000007ff02b212 */ /* 0x000fca00078e33ff */
[----:B------:R-:W-:-:S07]  /*11c00*/  IMAD.MOV.U32 R3, RZ, RZ, R2 ;  /* 0x000000ffff037224 */ /* 0x000fce00078e0002 */
.L_x_13419:
[----:B------:R-:W-:Y:S05]  /*11c10*/  BSYNC B0 ;  /* 0x0000000000007941 */ /* 0x000fea0003800000 */
.L_x_13418:
        /* <DEDUP_REMOVED lines=8> */
[----:B------:R-:W-:Y:S02]  /*11ca0*/  @P0 IADD3 R2, R3, 0x7f, RZ ;  /* 0x0000007f03020810 */ /* 0x000fe40007ffe0ff */
[----:B------:R-:W-:Y:S02]  /*11cb0*/  SHF.R.U32.HI R3, RZ, 0x7, R5 ;  /* 0x00000007ff037819 */ /* 0x000fe40000011605 */
        /* <DEDUP_REMOVED lines=14> */
.L_x_13593:
[----:B-1----:R-:W-:Y:S02]  /*11da0*/  ISETP.NE.AND P0, PT, R14, RZ, PT ;  /* 0x000000ff0e00720c */ /* 0x002fe40003f05270 */
[----:B------:R-:W-:-:S11]  /*11db0*/  PLOP3.LUT P6, PT, PT, PT, PT, 0x8, 0x0 ;  /* 0x000000000000781c */ /* 0x000fd60003fce170 */
[----:B------:R-:W-:Y:S05]  /*11dc0*/  @P0 BRA `(.L_x_13423) ;  /* 0x00000000000c0947 */ /* 0x000fea0003800000 */
[----:B------:R-:W-:-:S03]  /*11dd0*/  UMOV UR4, 0xffffffff ;  /* 0xffffffff00047882 */ /* 0x000fc60000000000 */
[----:B------:R-:W-:Y:S05]  /*11de0*/  BRA.DIV UR4, `(.L_x_13424) ;  /* 0x00000072046c7947 */ /* 0x000fea000b800000 */
[----:B------:R-:W-:-:S13]  /*11df0*/  ELECT P6, URZ, PT ;  /* 0x00000000003f782f */ /* 0x000fda00038c0000 */
.L_x_13423:
        /* <DEDUP_REMOVED lines=9> */
.L_x_13596:
[----:B------:R-:W-:Y:S05]  /*11e90*/  BSYNC B1 ;  /* 0x0000000000017941 */ /* 0x000fea0003800000 */
.L_x_13425:
[----:B------:R-:W-:Y:S04]  /*11ea0*/  BSSY B1, `(.L_x_13427) ;  /* 0x0000050000017945 */ /* 0x000fe80003800000 */
[----:B------:R-:W-:Y:S05]  /*11eb0*/  @!P6 BRA `(.L_x_13428) ;  /* 0x000000040038e947 */ /* 0x000fea0003800000 */
[----:B------:R-:W2:Y:S01]  /*11ec0*/  LDL R8, [R1+0x4] ;  /* 0x0000040001087983 */ /* 0x000ea20000100800 */
[----:B0-----:R-:W-:Y:S01]  /*11ed0*/  IMAD R6, R28, 0x8, R16 ;  /* 0x000000081c067824 */ /* 0x001fe200078e0210 */
[----:B------:R-:W0:Y:S01]  /*11ee0*/  S2R R7, SR_TID.X ;  /* 0x0000000000077919 */ /* 0x000e220000002100 */
[----:B------:R-:W-:Y:S01]  /*11ef0*/  BSSY B2, `(.L_x_13429) ;  /* 0x0000006000027945 */ /* 0x000fe20003800000 */
[----:B0-----:R-:W-:-:S04]  /*11f00*/  LOP3.LUT R7, R7, 0x7f, RZ, 0xc0, !PT ;  /* 0x0000007f07077812 */ /* 0x001fc800078ec0ff */
[----:B------:R-:W-:Y:S02]  /*11f10*/  ISETP.NE.AND P2, PT, R7, RZ, PT ;  /* 0x000000ff0700720c */ /* 0x000fe40003f45270 */
[----:B--2---:R-:W-:-:S04]  /*11f20*/  SHF.L.U32 R10, R8, 0x1f, RZ ;  /* 0x0000001f080a7819 */ /* 0x004fc800000006ff */
[----:B------:R-:W0:Y:S02]  /*11f30*/  SYNCS.PHASECHK.TRANS64.TRYWAIT P0, [R6+URZ+0x168a0], R10 ;  /* 0x0168a00a060075a7 */ /* 0x000e24000800017f */
[----:B0-----:R-:W-:Y:S05]  /*11f40*/  @!P0 BRA `(.L_x_13430) ;  /* 0x0000007000488947 */ /* 0x001fea0003800000 */
.L_x_13597:
[----:B------:R-:W-:Y:S05]  /*11f50*/  BSYNC B2 ;  /* 0x0000000000027941 */ /* 0x000fea0003800000 */
.L_x_13429:
        /* <DEDUP_REMOVED lines=9> */
.L_x_13432:
[----:B------:R-:W-:Y:S05]  /*11ff0*/  BSYNC B2 ;  /* 0x0000000000027941 */ /* 0x000fea0003800000 */
.L_x_13431:
[----:B------:R-:W-:Y:S01]  /*12000*/  IMAD.MOV.U32 R12, RZ, RZ, RZ ;  /* 0x000000ffff0c7224 */ /* 0x000fe200078e00ff */
[----:B------:R-:W-:Y:S01]  /*12010*/  LEA R7, R5, R0, 0x7 ;  /* 0x0000000005077211 */ /* 0x000fe200078e38ff */
[C---:B------:R-:W-:Y:S01]  /*12020*/  IMAD R8, R28.reuse, 0x4000, R16 ;  /* 0x000040001c087824 */ /* 0x040fe200078e0210 */
[----:B------:R-:W-:Y:S01]  /*12030*/  UIADD3 UR4, UP0, UR40, 0x570, URZ ;  /* 0x0000057028047890 */ /* 0x000fe2000ff1e03f */
[----:B------:R-:W-:Y:S01]  /*12040*/  PLOP3.LUT P0, PT, PT, PT, PT, 0x80, 0x0 ;  /* 0x000000000000781c */ /* 0x000fe20003f0f070 */
[----:B------:R-:W-:Y:S01]  /*12050*/  IMAD.SHL.U32 R11, R28, 0x2000, RZ ;  /* 0x000020001c0b7824 */ /* 0x000fe200078e00ff */
[----:B------:R-:W-:Y:S01]  /*12060*/  R2UR UR10, R12 ;  /* 0x000000000c0a72ca */ /* 0x000fe200000e0000 */
[----:B------:R-:W-:Y:S01]  /*12070*/  VIADD R7, R7, 0xffffff80 ;  /* 0xffffff8007077836 */ /* 0x000fe20000000000 */
[----:B------:R-:W-:Y:S01]  /*12080*/  UIADD3.X UR5, URZ, UR41, URZ, UP0, !UPT ;  /* 0x000000293f057290 */ /* 0x000fe200087fe43f */
[----:B------:R-:W-:Y:S01]  /*12090*/  VIADD R8, R8, 0xe400 ;  /* 0x0000e40008087836 */ /* 0x000fe20000000000 */
[----:B------:R-:W-:Y:S01]  /*120a0*/  UMOV UR6, 0x0 ;  /* 0x0000000000067882 */ /* 0x000fe20000000000 */
[----:B------:R-:W-:Y:S01]  /*120b0*/  VIADD R9, R6, 0x16890 ;  /* 0x0001689006097836 */ /* 0x000fe20000000000 */
[----:B------:R-:W-:-:S09]  /*120c0*/  UMOV UR7, 0x12f00000 ;  /* 0x12f0000000077882 */ /* 0x000fd20000000000 */
.L_x_13433:
        /* <DEDUP_REMOVED lines=13> */
.L_x_13598:
[----:B------:R-:W-:Y:S05]  /*121a0*/  BSYNC B2 ;  /* 0x0000000000027941 */ /* 0x000fea0003800000 */
.L_x_13434:
[----:B------:R-:W-:Y:S01]  /*121b0*/  BSSY B2, `(.L_x_13436) ;  /* 0x000000b000027945 */ /* 0x000fe20003800000 */
[----:B------:R-:W-:Y:S01]  /*121c0*/  IMAD.MOV.U32 R8, RZ, RZ, 0x0 ;  /* 0x00000000ff087424 */ /* 0x000fe200078e00ff */
[----:B------:R-:W-:Y:S02]  /*121d0*/  MOV R9, 0x12f00000 ;  /* 0x12f0000000097802 */ /* 0x000fe40000000f00 */
        /* <DEDUP_REMOVED lines=8> */
.L_x_13437:
[----:B------:R-:W-:Y:S05]  /*12260*/  BSYNC B2 ;  /* 0x0000000000027941 */ /* 0x000fea0003800000 */
.L_x_13436:
[----:B------:R-:W-:Y:S01]  /*12270*/  R2UR UR10, R12 ;  /* 0x000000000c0a72ca */ /* 0x000fe200000e0000 */
[----:B------:R-:W-:Y:S01]  /*12280*/  UIADD3 UR4, UP0, UR40, 0x670, URZ ;  /* 0x0000067028047890 */ /* 0x000fe2000ff1e03f */
[----:B------:R-:W-:Y:S01]  /*12290*/  R2UR UR7, R9 ;  /* 0x00000000090772ca */ /* 0x000fe200000e0000 */
[----:B01----:R-:W-:Y:S01]  /*122a0*/  VIADD R6, R6, 0x168b0 ;  /* 0x000168b006067836 */ /* 0x003fe20000000000 */
[----:B------:R-:W-:Y:S01]  /*122b0*/  R2UR UR6, R8 ;  /* 0x00000000080672ca */ /* 0x000fe200000e0000 */
[----:B------:R-:W-:Y:S01]  /*122c0*/  IMAD R8, R11, 0x2, R16 ;  /* 0x000000020b087824 */ /* 0x000fe200078e0210 */
[----:B------:R-:W-:Y:S01]  /*122d0*/  PLOP3.LUT P0, PT, PT, PT, PT, 0x80, 0x0 ;  /* 0x000000000000781c */ /* 0x000fe20003f0f070 */
[----:B------:R-:W-:Y:S02]  /*122e0*/  UIADD3.X UR5, URZ, UR41, URZ, UP0, !UPT ;  /* 0x000000293f057290 */ /* 0x000fe400087fe43f */
[----:B------:R-:W-:-:S10]  /*122f0*/  VIADD R8, R8, 0x400 ;  /* 0x0000040008087836 */ /* 0x000fd40000000000 */
.L_x_13438:
        /* <DEDUP_REMOVED lines=10> */
.L_x_13428:
[----:B------:R-:W-:Y:S05]  /*123a0*/  BSYNC B1 ;  /* 0x0000000000017941 */ /* 0x000fea0003800000 */
.L_x_13427:
[----:B------:R-:W2:Y:S01]  /*123b0*/  LDL.LU R9, [R1+0x4] ;  /* 0x0000040001097983 */ /* 0x000ea20000300800 */
[----:B------:R-:W-:Y:S01]  /*123c0*/  VIADD R28, R28, 0x1 ;  /* 0x000000011c1c7836 */ /* 0x000fe20000000000 */
[----:B------:R-:W-:Y:S01]  /*123d0*/  PLOP3.LUT P0, PT, PT, PT, PT, 0x8, 0x0 ;  /* 0x000000000000781c */ /* 0x000fe20003f0e170 */
[----:B------:R-:W-:-:S03]  /*123e0*/  VIADD R5, R5, 0xfffffffe ;  /* 0xfffffffe05057836 */ /* 0x000fc60000000000 */
[C---:B------:R-:W-:Y:S02]  /*123f0*/  ISETP.NE.AND P2, PT, R28.reuse, 0x2, PT ;  /* 0x000000021c00780c */ /* 0x040fe40003f45270 */
[----:B------:R-:W-:Y:S02]  /*12400*/  ISETP.GE.AND P3, PT, R5, R3, PT ;  /* 0x000000030500720c */ /* 0x000fe40003f66270 */
[----:B0-----:R-:W-:Y:S02]  /*12410*/  SEL R6, RZ, 0x1, P2 ;  /* 0x00000001ff067807 */ /* 0x001fe40001000000 */
[----:B------:R-:W-:Y:S02]  /*12420*/  SEL R28, R28, RZ, P2 ;  /* 0x000000ff1c1c7207 */ /* 0x000fe40001000000 */
[----:B--2---:R-:W-:-:S05]  /*12430*/  LOP3.LUT R9, R9, R6, RZ, 0x3c, !PT ;  /* 0x0000000609097212 */ /* 0x004fca00078e3cff */
[----:B------:R0:W-:Y:S02]  /*12440*/  STL [R1+0x4], R9 ;  /* 0x0000040901007387 */ /* 0x0001e40000100800 */
[----:B------:R-:W-:Y:S05]  /*12450*/  @!P3 BRA `(.L_x_13421) ;  /* 0x000000040064b947 */ /* 0x000fea0003800000 */
.L_x_13451:
[----:B------:R-:W-:Y:S05]  /*12460*/  YIELD ;  /* 0x0000000000007946 */ /* 0x000fea0003800000 */
[----:B------:R-:W-:Y:S04]  /*12470*/  BSSY B1, `(.L_x_13439) ;  /* 0x000004d000017945 */ /* 0x000fe80003800000 */
[----:B-1----:R-:W-:Y:S05]  /*12480*/  @!P6 BRA `(.L_x_13440) ;  /* 0x00000004002ce947 */ /* 0x002fea0003800000 */
[----:B------:R-:W2:Y:S01]  /*12490*/  LDL R7, [R1+0x4] ;  /* 0x0000040001077983 */ /* 0x000ea20000100800 */
[----:B------:R-:W1:Y:S02]  /*124a0*/  S2R R6, SR_TID.X ;  /* 0x0000000000067919 */ /* 0x000e640000002100 */
[----:B-1----:R-:W-:Y:S02]  /*124b0*/  LOP3.LUT R8, R6, 0x7f, RZ, 0xc0, !PT ;  /* 0x0000007f06087812 */ /* 0x002fe400078ec0ff */
[----:B------:R-:W-:Y:S01]  /*124c0*/  LEA R6, R28, R16, 0x3 ;  /* 0x000000101c067211 */ /* 0x000fe200078e18ff */
[----:B------:R-:W-:Y:S01]  /*124d0*/  BSSY B2, `(.L_x_13441) ;  /* 0x0000005000027945 */ /* 0x000fe20003800000 */
[----:B------:R-:W-:Y:S02]  /*124e0*/  ISETP.NE.AND P3, PT, R8, RZ, PT ;  /* 0x000000ff0800720c */ /* 0x000fe40003f65270 */
[----:B--2---:R-:W-:-:S04]  /*124f0*/  SHF.L.U32 R7, R7, 0x1f, RZ ;  /* 0x0000001f07077819 */ /* 0x004fc800000006ff */
[----:B------:R-:W1:Y:S02]  /*12500*/  SYNCS.PHASECHK.TRANS64.TRYWAIT P2, [R6+URZ+0x168a0], R7 ;  /* 0x0168a007060075a7 */ /* 0x000e64000804017f */
[----:B-1----:R-:W-:Y:S05]  /*12510*/  @!P2 BRA `(.L_x_13442) ;  /* 0x0000006800fca947 */ /* 0x002fea0003800000 */
.L_x_13599:
[----:B------:R-:W-:Y:S05]  /*12520*/  BSYNC B2 ;  /* 0x0000000000027941 */ /* 0x000fea0003800000 */
.L_x_13441:
[----:B------:R-:W-:Y:S04]  /*12530*/  BSSY B2, `(.L_x_13443) ;  /* 0x0000009000027945 */ /* 0x000fe80003800000 */
[----:B------:R-:W-:Y:S05]  /*12540*/  @P3 BRA `(.L_x_13444) ;  /* 0x00000000001c3947 */ /* 0x000fea0003800000 */
[----:B------:R-:W0:Y:S02]  /*12550*/  S2R R8, SR_TID.X ;  /* 0x0000000000087919 */ /* 0x000e240000002100 */
[----:B0-----:R-:W-:Y:S01]  /*12560*/  LOP3.LUT R9, R8, 0x1f, RZ, 0xc0, !PT ;  /* 0x0000001f08097812 */ /* 0x001fe200078ec0ff */
[----:B------:R-:W-:-:S03]  /*12570*/  IMAD.MOV.U32 R8, RZ, RZ, 0x4000 ;  /* 0x00004000ff087424 */ /* 0x000fc600078e00ff */
[----:B------:R-:W-:Y:S01]  /*12580*/  ISETP.NE.AND P2, PT, R9, RZ, PT ;  /* 0x000000ff0900720c */ /* 0x000fe20003f45270 */
[----:B------:R2:W-:-:S12]  /*12590*/  SYNCS.ARRIVE.TRANS64 RZ, [R6+URZ+0x16890], R8 ;  /* 0x0168900806ff79a7 */ /* 0x0005d8000800003f */
[----:B--2---:R-:W-:Y:S05]  /*125a0*/  @!P2 BRA `(.L_x_13444) ;  /* 0x000000000004a947 */ /* 0x004fea0003800000 */
[----:B------:R-:W-:Y:S01]  /*125b0*/  BPT.TRAP 0x1 ;  /* 0x000000040000795c */ /* 0x000fe20000300000 */
.L_x_13444:
[----:B------:R-:W-:Y:S05]  /*125c0*/  BSYNC B2 ;  /* 0x0000000000027941 */ /* 0x000fea0003800000 */
.L_x_13443:
        /* <DEDUP_REMOVED lines=11> */
.L_x_13445:
        /* <DEDUP_REMOVED lines=13> */
.L_x_13600:
[----:B------:R-:W-:Y:S05]  /*12750*/  BSYNC B2 ;  /* 0x0000000000027941 */ /* 0x000fea0003800000 */
.L_x_13446:
        /* <DEDUP_REMOVED lines=11> */
.L_x_13449:
[----:B------:R-:W-:Y:S05]  /*12810*/  BSYNC B2 ;  /* 0x0000000000027941 */ /* 0x000fea0003800000 */
.L_x_13448:
[----:B------:R-:W-:Y:S01]  /*12820*/  R2UR UR10, R12 ;  /* 0x000000000c0a72ca */ /* 0x000fe200000e0000 */
[----:B------:R-:W-:Y:S01]  /*12830*/  UIADD3 UR4, UP0, UR40, 0x670, URZ ;  /* 0x0000067028047890 */ /* 0x000fe2000ff1e03f */
[----:B------:R-:W-:Y:S01]  /*12840*/  R2UR UR6, R10 ;  /* 0x000000000a0672ca */ /* 0x000fe200000e0000 */
[----:B------:R-:W-:Y:S01]  /*12850*/  VIADD R8, R8, 0x400 ;  /* 0x0000040008087836 */ /* 0x000fe20000000000 */
[----:B------:R-:W-:Y:S01]  /*12860*/  R2UR UR7, R11 ;  /* 0x000000000b0772ca */ /* 0x000fe200000e0000 */
[----:B01----:R-:W-:Y:S01]  /*12870*/  VIADD R6, R6, 0x168b0 ;  /* 0x000168b006067836 */ /* 0x003fe20000000000 */
[----:B------:R-:W-:Y:S01]  /*12880*/  PLOP3.LUT P2, PT, PT, PT, PT, 0x80, 0x0 ;  /* 0x000000000000781c */ /* 0x000fe20003f4f070 */
[----:B------:R-:W-:-:S12]  /*12890*/  UIADD3.X UR5, URZ, UR41, URZ, UP0, !UPT ;  /* 0x000000293f057290 */ /* 0x000fd800087fe43f */
.L_x_13450:
        /* <DEDUP_REMOVED lines=10> */
.L_x_13440:
[----:B------:R-:W-:Y:S05]  /*12940*/  BSYNC B1 ;  /* 0x0000000000017941 */ /* 0x000fea0003800000 */
.L_x_13439:
        /* <DEDUP_REMOVED lines=10> */
.L_x_13421:
[----:B------:R-:W-:Y:S05]  /*129f0*/  BSYNC B0 ;  /* 0x0000000000007941 */ /* 0x000fea0003800000 */
.L_x_13420:
[----:B------:R-:W-:Y:S05]  /*12a00*/  @!P0 WARPSYNC.ALL ;  /* 0x0000000000008948 */ /* 0x000fea0003800000 */
[----:B------:R-:W-:Y:S01]  /*12a10*/  @!P0 BAR.SYNC.DEFER_BLOCKING 0xc, 0x200 ;  /* 0x0308000000008b1d */ /* 0x000fe20000010000 */
[----:B------:R-:W-:-:S05]  /*12a20*/  MOV R0, RZ ;  /* 0x000000ff00007202 */ /* 0x000fca0000000f00 */
[----:B------:R-:W-:Y:S04]  /*12a30*/  BSSY B0, `(.L_x_13452) ;  /* 0x000001e000007945 */ /* 0x000fe80003800000 */
[----:B------:R-:W-:Y:S05]  /*12a40*/  @!P1 BRA `(.L_x_13453) ;  /* 0x0000000000709947 */ /* 0x000fea0003800000 */
[----:B------:R-:W-:-:S13]  /*12a50*/  ISETP.NE.AND P0, PT, R4, RZ, PT ;  /* 0x000000ff0400720c */ /* 0x000fda0003f05270 */
[----:B------:R-:W2:Y:S02]  /*12a60*/  @!P0 LDC R4, c[0x0][0x9f0] ;  /* 0x00027c00ff048b82 */ /* 0x000ea40000000800 */
[-C--:B--2---:R-:W-:Y:S02]  /*12a70*/  IABS R0, R4.reuse ;  /* 0x0000000400007213 */ /* 0x084fe40000000000 */
[----:B------:R-:W-:Y:S02]  /*12a80*/  IABS R6, R4 ;  /* 0x0000000400067213 */ /* 0x000fe40000000000 */
[----:B------:R-:W2:Y:S03]  /*12a90*/  I2F.RP R2, R0 ;  /* 0x0000000000027306 */ /* 0x000ea60000209400 */
[----:B------:R-:W-:-:S05]  /*12aa0*/  IMAD.MOV R6, RZ, RZ, -R6 ;  /* 0x000000ffff067224 */ /* 0x000fca00078e0a06 */
[----:B--2---:R-:W2:Y:S02]  /*12ab0*/  MUFU.RCP R2, R2 ;  /* 0x0000000200027308 */ /* 0x004ea40000001000 */
[----:B--2---:R-:W-:-:S06]  /*12ac0*/  VIADD R2, R2, 0xffffffe ;  /* 0x0ffffffe02027836 */ /* 0x004fcc0000000000 */
[----:B------:R-:W2:Y:S02]  /*12ad0*/  F2I.FTZ.U32.TRUNC.NTZ R3, R2 ;  /* 0x0000000200037305 */ /* 0x000ea4000021f000 */
[----:B--2---:R-:W-:-:S04]  /*12ae0*/  IMAD.MOV R2, RZ, RZ, -R3 ;  /* 0x000000ffff027224 */ /* 0x004fc800078e0a03 */
        /* <DEDUP_REMOVED lines=18> */
.L_x_13453:
[----:B------:R-:W-:Y:S05]  /*12c10*/  BSYNC B0 ;  /* 0x0000000000007941 */ /* 0x000fea0003800000 */
.L_x_13452:
        /* <DEDUP_REMOVED lines=20> */
[----:B-1----:R-:W1:Y:S01]  /*12d60*/  POPC R7, R4 ;  /* 0x0000000400077309 */ /* 0x002e620000000000 */
[----:B--2---:R-:W1:Y:S02]  /*12d70*/  SHFL.IDX PT, R0, R3, R0, 0x1f ;  /* 0x00001f0003007589 */ /* 0x004e6400000e0000 */
[----:B-1----:R-:W-:Y:S01]  /*12d80*/  IADD3 R24, R0, UR37, R7 ;  /* 0x0000002500187c10 */ /* 0x002fe2000fffe007 */
[----:B------:R-:W-:Y:S06]  /*12d90*/  BRA `(.L_x_13456) ;  /* 0x0000003800287947 */ /* 0x000fec0003800000 */
.L_x_13455:
        /* <DEDUP_REMOVED lines=9> */
[----:B-1----:R-:W-:Y:S01]  /*12e30*/  MOV R7, UR9 ;  /* 0x0000000900077c02 */ /* 0x002fe20008000f00 */
        /* <DEDUP_REMOVED lines=10> */
.L_x_13458:
[----:B------:R-:W-:Y:S05]  /*12ee0*/  BSYNC B6 ;  /* 0x0000000000067941 */ /* 0x000fea0003800000 */
.L_x_13457:
        /* <DEDUP_REMOVED lines=9> */
[----:B------:R-:W-:Y:S01]  /*12f80*/  MOV R4, UR6 ;  /* 0x0000000600047c02 */ /* 0x000fe20008000f00 */
[----:B------:R-:W-:Y:S01]  /*12f90*/  IMAD.U32 R5, RZ, RZ, UR7 ;  /* 0x00000007ff057e24 */ /* 0x000fe2000f8e00ff */
[----:B------:R-:W-:Y:S01]  /*12fa0*/  MOV R12, 0x1 ;  /* 0x00000001000c7802 */ /* 0x000fe20000000f00 */
[----:B------:R-:W-:Y:S02]  /*12fb0*/  IMAD.U32 R6, RZ, RZ, UR8 ;  /* 0x00000008ff067e24 */ /* 0x000fe4000f8e00ff */
[----:B-1----:R-:W-:-:S02]  /*12fc0*/  IMAD.U32 R7, RZ, RZ, UR9 ;  /* 0x00000009ff077e24 */ /* 0x002fc4000f8e00ff */
[----:B------:R-:W-:Y:S02]  /*12fd0*/  IMAD.U32 R10, RZ, RZ, UR4 ;  /* 0x00000004ff0a7e24 */ /* 0x000fe4000f8e00ff */
[----:B------:R-:W-:Y:S02]  /*12fe0*/  IMAD.U32 R11, RZ, RZ, UR5 ;  /* 0x00000005ff0b7e24 */ /* 0x000fe4000f8e00ff */
[----:B------:R-:W-:Y:S02]  /*12ff0*/  IMAD.MOV.U32 R8, RZ, RZ, 0x70 ;  /* 0x00000070ff087424 */ /* 0x000fe400078e00ff */
[----:B--2---:R-:W-:-:S07]  /*13000*/  IMAD.MOV.U32 R13, RZ, RZ, RZ ;  /* 0x000000ffff0d7224 */ /* 0x004fce00078e00ff */
[----:B------:R-:W-:-:S07]  /*13010*/  LEPC R20, `(.L_x_13461) ;  /* 0x000000001014794e */ /* 0x000fce0000000000 */
[----:B0--3--:R-:W-:Y:S05]  /*13020*/  CALL.ABS.NOINC R2 ;  /* 0x0000000002007343 */ /* 0x009fea0003c00000 */
.L_x_13461:
        /* <DEDUP_REMOVED lines=15> */
.L_x_13460:
[----:B------:R-:W-:Y:S05]  /*13120*/  BSYNC B6 ;  /* 0x0000000000067941 */ /* 0x000fea0003800000 */
.L_x_13459:
[----:B------:R2:W3:Y:S01]  /*13130*/  LDL R20, [R1+0xc] ;  /* 0x00000c0001147983 */ /* 0x0004e20000100800 */
[----:B------:R-:W-:Y:S01]  /*13140*/  ULDC.64 UR4, c[0x0][0x9f8] ;  /* 0x00027e0000047ab9 */ /* 0x000fe20000000a00 */
[----:B------:R-:W-:Y:S01]  /*13150*/  IMAD.MOV.U32 R2, RZ, RZ, R26 ;  /* 0x000000ffff027224 */ /* 0x000fe200078e001a */
[----:B------:R-:W-:Y:S01]  /*13160*/  ISETP.NE.U32.AND P0, PT, RZ, UR4, PT ;  /* 0x00000004ff007c0c */ /* 0x000fe2000bf05070 */
[----:B------:R-:W4:Y:S01]  /*13170*/  LDL R26, [R1+0x10] ;  /* 0x00001000011a7983 */ /* 0x000f220000100800 */
[----:B------:R-:W1:Y:S02]  /*13180*/  LDC R6, c[0x0][0x430] ;  /* 0x00010c00ff067b82 */ /* 0x000e640000000800 */
[----:B------:R-:W-:Y:S01]  /*13190*/  ISETP.NE.AND.EX P0, PT, RZ, UR5, PT, P0 ;  /* 0x00000005ff007c0c */ /* 0x000fe2000bf05300 */
[----:B------:R-:W2:Y:S01]  /*131a0*/  LDL R21, [R1+0x18] ;  /* 0x0000180001157983 */ /* 0x000ea20000100800 */
[----:B------:R-:W3:Y:S03]  /*131b0*/  S2R R23, SR_TID.X ;  /* 0x0000000000177919 */ /* 0x000ee60000002100 */
[----:B0-----:R-:W2:Y:S08]  /*131c0*/  LDL.LU R9, [R1] ;  /* 0x0000000001097983 */ /* 0x001eb00000300800 */
[----:B------:R-:W-:-:S04]  /*131d0*/  @P0 IADD3 R18, P1, R18, UR4, RZ ;  /* 0x0000000412120c10 */ /* 0x000fc8000ff3e0ff */
[----:B------:R-:W-:Y:S02]  /*131e0*/  @P0 IADD3.X R19, R19, UR5, RZ, P1, !PT ;  /* 0x0000000513130c10 */ /* 0x000fe40008ffe4ff */
[----:B-1----:R-:W-:-:S13]  /*131f0*/  ISETP.NE.AND P1, PT, R6, 0x1, PT ;  /* 0x000000010600780c */ /* 0x002fda0003f25270 */
[----:B------:R-:W0:Y:S01]  /*13200*/  @P1 LDC R3, c[0x0][0x434] ;  /* 0x00010d00ff031b82 */ /* 0x000e220000000800 */
[----:B---3--:R-:W3:Y:S01]  /*13210*/  @P0 LDG.E R20, desc[UR42][R18.64] ;  /* 0x0000002a12140981 */ /* 0x008ee2000c1e1900 */
[C---:B------:R-:W-:Y:S01]  /*13220*/  LOP3.LUT R0, R23.reuse, 0x7f, RZ, 0xc0, !PT ;  /* 0x0000007f17007812 */ /* 0x040fe200078ec0ff */
[----:B------:R-:W-:Y:S02]  /*13230*/  IMAD.SHL.U32 R4, R23, 0x10, RZ ;  /* 0x0000001017047824 */ /* 0x000fe400078e00ff */
[----:B------:R-:W-:-:S03]  /*13240*/  VIADD R23, R2, 0xffffffff ;  /* 0xffffffff02177836 */ /* 0x000fc60000000000 */
[----:B------:R-:W1:Y:S01]  /*13250*/  @P1 LDC R2, c[0x0][0x438] ;  /* 0x00010e00ff021b82 */ /* 0x000e620000000800 */
[----:B------:R-:W-:Y:S02]  /*13260*/  SHF.R.U32.HI R0, RZ, 0x3, R0 ;  /* 0x00000003ff007819 */ /* 0x000fe40000011600 */
[----:B------:R-:W-:Y:S02]  /*13270*/  LOP3.LUT R4, R4, 0x70, RZ, 0xc0, !PT ;  /* 0x0000007004047812 */ /* 0x000fe400078ec0ff */
[----:B------:R-:W-:-:S04]  /*13280*/  SHF.L.U32 R8, R23, 0x7, RZ ;  /* 0x0000000717087819 */ /* 0x000fc800000006ff */
[----:B------:R-:W-:Y:S01]  /*13290*/  LOP3.LUT R0, R8, R0, R4, 0xfe, !PT ;  /* 0x0000000008007212 */ /* 0x000fe200078efe04 */
[----:B---3--:R-:W-:Y:S03]  /*132a0*/  @P0 STL [R1+0xc], R20 ;  /* 0x00000c1401000387 */ /* 0x008fe60000100800 */
[C---:B----4-:R-:W-:Y:S01]  /*132b0*/  ISETP.GE.AND P0, PT, R0.reuse, R26, PT ;  /* 0x0000001a0000720c */ /* 0x050fe20003f06270 */
[----:B--2---:R-:W-:-:S04]  /*132c0*/  IMAD.IADD R0, R0, 0x1, R21 ;  /* 0x0000000100007824 */ /* 0x004fc800078e0215 */
[----:B0-----:R-:W-:-:S04]  /*132d0*/  @P1 IMAD.HI.U32 R3, R0, R3, RZ ;  /* 0x0000000300031227 */ /* 0x001fc800078e00ff */
[----:B------:R-:W-:Y:S01]  /*132e0*/  IMAD.MOV.U32 R4, RZ, RZ, R0 ;  /* 0x000000ffff047224 */ /* 0x000fe200078e0000 */
[----:B-1----:R-:W-:-:S03]  /*132f0*/  @P1 SHF.R.U32.HI R4, RZ, R2, R3 ;  /* 0x00000002ff041219 */ /* 0x002fc60000011603 */
[----:B------:R-:W0:Y:S01]  /*13300*/  @!P0 LDC.64 R2, c[0x0][0x428] ;  /* 0x00010a00ff028b82 */ /* 0x000e220000000a00 */
[----:B------:R-:W-:Y:S01]  /*13310*/  SHF.R.S32.HI R7, RZ, 0x1f, R20 ;  /* 0x0000001fff077819 */ /* 0x000fe20000011414 */
[----:B------:R-:W-:-:S04]  /*13320*/  IMAD.MOV R5, RZ, RZ, -R4 ;  /* 0x000000ffff057224 */ /* 0x000fc800078e0a04 */
[----:B------:R-:W-:Y:S01]  /*13330*/  IMAD R0, R6, R5, R0 ;  /* 0x0000000506007224 */ /* 0x000fe200078e0200 */
[--C-:B------:R-:W-:Y:S01]  /*13340*/  @!P0 SHF.R.S32.HI R5, RZ, 0x1f, R4.reuse ;  /* 0x0000001fff058819 */ /* 0x100fe20000011404 */
[----:B------:R0:W-:Y:S02]  /*13350*/  STL [R1+0x1c], R7 ;  /* 0x00001c0701007387 */ /* 0x0001e40000100800 */
[-C--:B0-----:R-:W-:Y:S02]  /*13360*/  @!P0 IMAD R7, R7, R2.reuse, RZ ;  /* 0x0000000207078224 */ /* 0x081fe400078e02ff */
[----:B------:R-:W-:-:S04]  /*13370*/  @!P0 IMAD.WIDE.U32 R4, R20, R2, R4 ;  /* 0x0000000214048225 */ /* 0x000fc800078e0004 */
[----:B------:R-:W-:Y:S02]  /*13380*/  @!P0 IMAD R7, R20, R3, R7 ;  /* 0x0000000314078224 */ /* 0x000fe400078e0207 */
[----:B------:R-:W0:Y:S02]  /*13390*/  @!P0 LDC.64 R2, c[0x0][0x418] ;  /* 0x00010600ff028b82 */ /* 0x000e240000000a00 */
[----:B------:R-:W-:Y:S01]  /*133a0*/  @!P0 IMAD.IADD R7, R5, 0x1, R7 ;  /* 0x0000000105078824 */ /* 0x000fe200078e0207 */
[----:B0-----:R-:W-:Y:S01]  /*133b0*/  @!P0 LEA R6, P1, R4, R2, 0x2 ;  /* 0x0000000204068211 */ /* 0x001fe200078210ff */
[----:B------:R-:W-:-:S03]  /*133c0*/  IMAD.MOV.U32 R2, RZ, RZ, RZ ;  /* 0x000000ffff027224 */ /* 0x000fc600078e00ff */
[----:B------:R-:W-:-:S05]  /*133d0*/  @!P0 LEA.HI.X R7, R4, R3, R7, 0x2, P1 ;  /* 0x0000000304078211 */ /* 0x000fca00008f1407 */
[----:B------:R0:W5:Y:S01]  /*133e0*/  @!P0 LDG.E R2, desc[UR42][R6.64] ;  /* 0x0000002a06028981 */ /* 0x000162000c1e1900 */
[----:B------:R-:W-:-:S05]  /*133f0*/  IMAD.U32 R10, RZ, RZ, UR38 ;  /* 0x00000026ff0a7e24 */ /* 0x000fca000f8e00ff */
[----:B------:R-:W-:Y:S02]  /*13400*/  ISETP.NE.AND P2, PT, R10, 0x3, PT ;  /* 0x000000030a00780c */ /* 0x000fe40003f45270 */
[----:B------:R-:W-:-:S11]  /*13410*/  LOP3.LUT R9, R9, 0xfffffffd, RZ, 0xc0, !PT ;  /* 0xfffffffd09097812 */ /* 0x000fd600078ec0ff */
[----:B------:R-:W-:-:S05]  /*13420*/  @P2 LOP3.LUT R9, R9, 0x2, RZ, 0xfc, !PT ;  /* 0x0000000209092812 */ /* 0x000fca00078efcff */
[----:B------:R0:W-:Y:S01]  /*13430*/  STL [R1], R9 ;  /* 0x0000000901007387 */ /* 0x0001e20000100800 */
[----:B------:R-:W-:-:S03]  /*13440*/  UMOV UR4, 0xffffffff ;  /* 0xffffffff00047882 */ /* 0x000fc60000000000 */
[----:B------:R-:W-:Y:S05]  /*13450*/  BRA.DIV UR4, `(.L_x_13462) ;  /* 0x0000005e04547947 */ /* 0x000fea000b800000 */
.L_x_13603:
[----:B------:R-:W-:Y:S05]  /*13460*/  @!P2 BRA `(.L_x_13463) ;  /* 0x000000000004a947 */ /* 0x000fea0003800000 */
[----:B------:R-:W-:Y:S01]  /*13470*/  BPT.TRAP 0x1 ;  /* 0x000000040000795c */ /* 0x000fe20000300000 */
.L_x_13463:
        /* <DEDUP_REMOVED lines=23> */
.L_x_13604:
[----:B------:R-:W-:Y:S05]  /*135f0*/  BSYNC B0 ;  /* 0x0000000000007941 */ /* 0x000fea0003800000 */
.L_x_13464:
[----:B------:R-:W2:Y:S01]  /*13600*/  LDL R14, [R1+0x10] ;  /* 0x00001000010e7983 */ /* 0x000ea20000100800 */
[----:B------:R-:W-:Y:S01]  /*13610*/  ULDC.64 UR4, c[0x0][0x300] ;  /* 0x0000c00000047ab9 */ /* 0x000fe20000000a00 */
[----:B------:R-:W-:Y:S02]  /*13620*/  ULDC.64 UR6, c[0x0][0x2e8] ;  /* 0x0000ba0000067ab9 */ /* 0x000fe40000000a00 */
[----:B------:R-:W3:Y:S01]  /*13630*/  LDL.LU R10, [R1] ;  /* 0x00000000010a7983 */ /* 0x000ee20000300800 */
[----:B------:R-:W-:Y:S02]  /*13640*/  IMAD R6, R6, UR4, RZ ;  /* 0x0000000406067c24 */ /* 0x000fe4000f8e02ff */
[C---:B0-----:R-:W-:Y:S01]  /*13650*/  IMAD.WIDE.U32 R4, R0.reuse, UR4, RZ ;  /* 0x0000000400047c25 */ /* 0x041fe2000f8e00ff */
[----:B------:R-:W0:Y:S03]  /*13660*/  S2R R9, SR_TID.X ;  /* 0x0000000000097919 */ /* 0x000e260000002100 */
[----:B------:R-:W-:Y:S01]  /*13670*/  IMAD R6, R0, UR5, R6 ;  /* 0x0000000500067c24 */ /* 0x000fe2000f8e0206 */
[----:B------:R-:W1:Y:S01]  /*13680*/  S2R R13, SR_TID.X ;  /* 0x00000000000d7919 */ /* 0x000e620000002100 */
[----:B------:R-:W-:-:S02]  /*13690*/  ULDC.64 UR4, c[0x0][0x310] ;  /* 0x0000c40000047ab9 */ /* 0x000fc40000000a00 */
[----:B------:R-:W-:Y:S02]  /*136a0*/  IMAD.IADD R5, R5, 0x1, R6 ;  /* 0x0000000105057824 */ /* 0x000fe400078e0206 */
[----:B------:R-:W-:Y:S02]  /*136b0*/  IMAD R7, R7, UR4, RZ ;  /* 0x0000000407077c24 */ /* 0x000fe4000f8e02ff */
[----:B------:R-:W-:-:S04]  /*136c0*/  IMAD.WIDE.U32 R4, R2, UR4, R4 ;  /* 0x0000000402047c25 */ /* 0x000fc8000f8e0004 */
[----:B------:R-:W-:Y:S01]  /*136d0*/  IMAD R7, R2, UR5, R7 ;  /* 0x0000000502077c24 */ /* 0x000fe2000f8e0207 */
[----:B------:R-:W-:-:S03]  /*136e0*/  ULDC.64 UR4, c[0x0][0x308] ;  /* 0x0000c20000047ab9 */ /* 0x000fc60000000a00 */
[----:B------:R-:W-:Y:S02]  /*136f0*/  IMAD.IADD R5, R5, 0x1, R7 ;  /* 0x0000000105057824 */ /* 0x000fe400078e0207 */
[----:B------:R-:W-:Y:S01]  /*13700*/  IMAD.WIDE.U32 R4, R17, UR4, R4 ;  /* 0x0000000411047c25 */ /* 0x000fe2000f8e0004 */
[----:B------:R-:W-:-:S03]  /*13710*/  ULDC UR4, c[0x0][0x2f4] ;  /* 0x0000bd0000047ab9 */ /* 0x000fc60000000800 */
[----:B------:R-:W-:Y:S01]  /*13720*/  IMAD R2, R17, UR5, R5 ;  /* 0x0000000511027c24 */ /* 0x000fe2000f8e0205 */
[C---:B------:R-:W-:Y:S02]  /*13730*/  LEA R0, P0, R4.reuse, UR6, 0x1 ;  /* 0x0000000604007c11 */ /* 0x040fe4000f8008ff */
[----:B0-----:R-:W-:Y:S02]  /*13740*/  LOP3.LUT R11, R9, 0x7f, RZ, 0xc0, !PT ;  /* 0x0000007f090b7812 */ /* 0x001fe400078ec0ff */
[----:B------:R-:W-:Y:S01]  /*13750*/  LEA.HI.X R2, R4, UR7, R2, 0x1, P0 ;  /* 0x0000000704027c11 */ /* 0x000fe200080f0c02 */
[----:B-1----:R-:W-:Y:S01]  /*13760*/  IMAD.SHL.U32 R9, R13, 0x8, RZ ;  /* 0x000000080d097824 */ /* 0x002fe200078e00ff */
[----:B------:R-:W-:-:S04]  /*13770*/  SHF.R.U32.HI R12, RZ, 0x3, R11 ;  /* 0x00000003ff0c7819 */ /* 0x000fc8000001160b */
[----:B------:R-:W-:-:S04]  /*13780*/  LOP3.LUT R9, R9, 0x38, RZ, 0xc0, !PT ;  /* 0x0000003809097812 */ /* 0x000fc800078ec0ff */
[----:B------:R-:W-:Y:S01]  /*13790*/  ISETP.GE.AND P2, PT, R9, UR4, PT ;  /* 0x0000000409007c0c */ /* 0x000fe2000bf46270 */
[----:B------:R-:W-:Y:S01]  /*137a0*/  UMOV UR4, 0xffffffff ;  /* 0xffffffff00047882 */ /* 0x000fe20000000000 */
[----:B--2---:R-:W-:Y:S01]  /*137b0*/  IADD3 R4, -R12, R14, -R8 ;  /* 0x0000000e0c047210 */ /* 0x004fe20007ffe908 */
[----:B------:R-:W-:Y:S01]  /*137c0*/  IMAD.SHL.U32 R12, R11, 0x8, RZ ;  /* 0x000000080b0c7824 */ /* 0x000fe200078e00ff */
[----:B------:R-:W-:Y:S02]  /*137d0*/  SHF.L.U32 R11, R13, 0x3, RZ ;  /* 0x000000030d0b7819 */ /* 0x000fe400000006ff */
[----:B---3--:R-:W-:Y:S02]  /*137e0*/  LOP3.LUT R10, R10, 0xfffffffe, RZ, 0xc0, !PT ;  /* 0xfffffffe0a0a7812 */ /* 0x008fe400078ec0ff */
[----:B------:R-:W-:-:S05]  /*137f0*/  LOP3.LUT R11, R11, 0x1f8, RZ, 0xc0, !PT ;  /* 0x000001f80b0b7812 */ /* 0x000fca00078ec0ff */
[----:B------:R-:W-:Y:S02]  /*13800*/  @P2 LOP3.LUT R10, R10, 0x1, RZ, 0xfc, !PT ;  /* 0x000000010a0a2812 */ /* 0x000fe400078efcff */
[----:B------:R-:W-:Y:S02]  /*13810*/  LOP3.LUT R11, R11, 0x38, R13, 0x78, !PT ;  /* 0x000000380b0b7812 */ /* 0x000fe400078e780d */
[----:B------:R-:W-:Y:S01]  /*13820*/  ISETP.GE.AND P0, PT, R4, 0x1, PT ;  /* 0x000000010400780c */ /* 0x000fe20003f06270 */
[----:B------:R0:W-:Y:S01]  /*13830*/  STL [R1], R10 ;  /* 0x0000000a01007387 */ /* 0x0001e20000100800 */
[----:B------:R-:W-:-:S05]  /*13840*/  LOP3.LUT R11, R11, 0x200, R12, 0xf8, !PT ;  /* 0x000002000b0b7812 */ /* 0x000fca00078ef80c */
[----:B------:R-:W-:Y:S01]  /*13850*/  IMAD R5, R22, 0x2000, R11 ;  /* 0x0000200016057824 */ /* 0x000fe200078e020b */
[----:B------:R-:W-:Y:S06]  /*13860*/  BRA.DIV UR4, `(.L_x_13466) ;  /* 0x0000005a04987947 */ /* 0x000fec000b800000 */
[----:B------:R-:W1:Y:S01]  /*13870*/  SHFL.IDX PT, R7, R0, RZ, 0x181f ;  /* 0x00181fff00077589 */ /* 0x000e6200000e0000 */
[----:B------:R-:W-:-:S03]  /*13880*/  @P0 IMAD R8, R5, 0x2, R16 ;  /* 0x0000000205080824 */ /* 0x000fc600078e0210 */
[----:B------:R-:W2:Y:S01]  /*13890*/  SHFL.IDX PT, R6, R2, RZ, 0x181f ;  /* 0x00181fff02067589 */ /* 0x000ea200000e0000 */
[----:B-1----:R-:W-:-:S05]  /*138a0*/  @P0 LEA R7, P1, R9, R7, 0x1 ;  /* 0x0000000709070211 */ /* 0x002fca00078208ff */
[----:B--2---:R-:W-:-:S05]  /*138b0*/  @P0 IMAD.X R6, RZ, RZ, R6, P1 ;  /* 0x000000ffff060224 */ /* 0x004fca00008e0606 */
[----:B------:R-:W-:-:S04]  /*138c0*/  @P0 LOP3.LUT R7, R7, R6, RZ, 0x3c, !PT ;  /* 0x0000000607070212 */ /* 0x000fc800078e3cff */
[----:B------:R-:W-:-:S04]  /*138d0*/  @P0 LOP3.LUT R6, R7, R6, RZ, 0x3c, !PT ;  /* 0x0000000607060212 */ /* 0x000fc800078e3cff */
[----:B------:R-:W-:-:S05]  /*138e0*/  @P0 LOP3.LUT R7, R7, R6, RZ, 0x3c, !PT ;  /* 0x0000000607070212 */ /* 0x000fca00078e3cff */
[----:B------:R-:W-:Y:S01]  /*138f0*/  @!PT LDS RZ, [RZ] ;  /* 0x00000000fffff984 */ /* 0x000fe20000000800 */
        /* <DEDUP_REMOVED lines=57> */
[----:B-1----:R-:W-:-:S04]  /*13c90*/  @P0 LEA R7, P1, R9, R7, 0x1 ;  /* 0x0000000709070211 */ /* 0x002fc800078208ff */
[----:B--2---:R-:W-:-:S04]  /*13ca0*/  @P0 IADD3.X R6, RZ, R6, RZ, P1, !PT ;  /* 0x00000006ff060210 */ /* 0x004fc80000ffe4ff */
[----:B------:R-:W-:-:S04]  /*13cb0*/  @P0 LOP3.LUT R7, R7, R6, RZ, 0x3c, !PT ;  /* 0x0000000607070212 */ /* 0x000fc800078e3cff */
[----:B------:R-:W-:-:S04]  /*13cc0*/  @P0 LOP3.LUT R6, R7, R6, RZ, 0x3c, !PT ;  /* 0x0000000607060212 */ /* 0x000fc800078e3cff */
[----:B------:R-:W-:-:S05]  /*13cd0*/  @P0 LOP3.LUT R7, R7, R6, RZ, 0x3c, !PT ;  /* 0x0000000607070212 */ /* 0x000fca00078e3cff */
[----:B---34-:R1:W-:Y:S02]  /*13ce0*/  @P0 LDGSTS.E.BYPASS.LTC128B.128 [R8+0x11400], desc[UR42][R6.64], !P2 ;  /* 0x1140000006080fae */ /* 0x0183e4000d101d6a */
.L_x_13622:
[----:B------:R-:W-:-:S13]  /*13cf0*/  ISETP.GE.AND P0, PT, R4, 0x71, PT ;  /* 0x000000710400780c */ /* 0x000fda0003f06270 */
[----:B01----:R-:W-:Y:S01]  /*13d00*/  @P0 LEA R6, P1, R9, R0, 0x1 ;  /* 0x0000000009060211 */ /* 0x003fe200078208ff */
        /* <DEDUP_REMOVED lines=8> */
.L_x_13467:
        /* <DEDUP_REMOVED lines=11> */
.L_x_13468:
[----:B------:R1:W5:Y:S01]  /*13e40*/  LDL.LU R4, [R1+0x28] ;  /* 0x0000280001047983 */ /* 0x0003620000300800 */
[----:B------:R1:W-:Y:S03]  /*13e50*/  SYNCS.ARRIVE.TRANS64.A1T0 RZ, [R3+URZ+0x16830], RZ ;  /* 0x016830ff03ff79a7 */ /* 0x0003e6000810003f */
[----:B0-----:R1:W5:Y:S04]  /*13e60*/  LDL.LU R7, [R1+0x20] ;  /* 0x0000200001077983 */ /* 0x0013680000300800 */
[----:B------:R1:W5:Y:S02]  /*13e70*/  LDL.LU R6, [R1+0x38] ;  /* 0x0000380001067983 */ /* 0x0003640000300800 */
[----:B------:R-:W-:Y:S05]  /*13e80*/  WARPSYNC.ALL ;  /* 0x0000000000007948 */ /* 0x000fea0003800000 */
[----:B------:R-:W-:Y:S01]  /*13e90*/  ULDC.64 UR4, c[0x0][0x298] ;  /* 0x0000a60000047ab9 */ /* 0x000fe20000000a00 */
[----:B------:R-:W-:Y:S01]  /*13ea0*/  ULDC.64 UR6, c[0x0][0xa00] ;  /* 0x0002800000067ab9 */ /* 0x000fe20000000a00 */
[----:B------:R-:W-:Y:S01]  /*13eb0*/  VIADD R0, R16, 0x8400 ;  /* 0x0000840010007836 */ /* 0x000fe20000000000 */
        /* <DEDUP_REMOVED lines=8> */
[----:B------:R-:W-:Y:S01]  /*13f40*/  IMAD R0, R4, UR5, R2 ;  /* 0x0000000504007c24 */ /* 0x000fe2000f8e0202 */
        /* <DEDUP_REMOVED lines=11> */
[----:B------:R-:W-:Y:S01]  /*14000*/  MOV R4, UR4 ;  /* 0x0000000400047c02 */ /* 0x000fe20008000f00 */
[----:B------:R-:W-:Y:S01]  /*14010*/  IMAD.U32 R5, RZ, RZ, UR5 ;  /* 0x00000005ff057e24 */ /* 0x000fe2000f8e00ff */
[----:B-1----:R-:W0:Y:S01]  /*14020*/  LDC.64 R2, c[0x4][R2] ;  /* 0x0100000002027b82 */ /* 0x002e220000000a00 */
        /* <DEDUP_REMOVED lines=9> */
.L_x_13470:
[----:B------:R-:W-:Y:S05]  /*140c0*/  BSYNC B6 ;  /* 0x0000000000067941 */ /* 0x000fea0003800000 */
.L_x_13469:
[----:B0-----:R-:W1:Y:S01]  /*140d0*/  LDL.LU R2, [R1+0x20] ;  /* 0x0000200001027983 */ /* 0x001e620000300800 */
[----:B------:R-:W-:Y:S01]  /*140e0*/  ULDC.64 UR4, c[0x0][0x2d8] ;  /* 0x0000b60000047ab9 */ /* 0x000fe20000000a00 */
[----:B------:R-:W-:Y:S01]  /*140f0*/  ULDC.64 UR6, c[0x0][0x2e0] ;  /* 0x0000b80000067ab9 */ /* 0x000fe20000000a00 */
[----:B------:R-:W0:Y:S01]  /*14100*/  LDC R10, c[0x0][0x448] ;  /* 0x00011200ff0a7b82 */ /* 0x000e220000000800 */
[----:B------:R-:W2:Y:S01]  /*14110*/  LDL.LU.64 R20, [R1+0x30] ;  /* 0x0000300001147983 */ /* 0x000ea20000300a00 */
[----:B------:R-:W-:-:S03]  /*14120*/  ULDC.64 UR8, c[0x0][0x280] ;  /* 0x0000a00000087ab9 */ /* 0x000fc60000000a00 */
[----:B------:R-:W3:Y:S01]  /*14130*/  LDL.LU R0, [R1+0x28] ;  /* 0x0000280001007983 */ /* 0x000ee20000300800 */
[----:B0-----:R-:W-:-:S13]  /*14140*/  ISETP.NE.AND P0, PT, R10, 0x1, PT ;  /* 0x000000010a00780c */ /* 0x001fda0003f05270 */
[----:B------:R-:W0:Y:S08]  /*14150*/  @P0 LDC R7, c[0x0][0x44c] ;  /* 0x00011300ff070b82 */ /* 0x000e300000000800 */
[----:B------:R-:W4:Y:S01]  /*14160*/  @P0 LDC R8, c[0x0][0x450] ;  /* 0x00011400ff080b82 */ /* 0x000f220000000800 */
[----:B-1----:R-:W-:Y:S02]  /*14170*/  IMAD.MOV.U32 R3, RZ, RZ, R2 ;  /* 0x000000ffff037224 */ /* 0x002fe400078e0002 */
[----:B--2---:R-:W-:Y:S01]  /*14180*/  IMAD.MOV.U32 R2, RZ, RZ, R20 ;  /* 0x000000ffff027224 */ /* 0x004fe200078e0014 */
[----:B------:R-:W1:Y:S03]  /*14190*/  S2R R21, SR_TID.X ;  /* 0x0000000000157919 */ /* 0x000e660000002100 */
[C---:B------:R-:W-:Y:S01]  /*141a0*/  IMAD.WIDE.U32 R2, R17.reuse, UR4, R2 ;  /* 0x0000000411027c25 */ /* 0x040fe2000f8e0002 */
[----:B------:R-:W2:Y:S03]  /*141b0*/  S2R R20, SR_TID.X ;  /* 0x0000000000147919 */ /* 0x000ea60000002100 */
[----:B------:R-:W-:Y:S01]  /*141c0*/  IMAD R3, R17, UR5, R3 ;  /* 0x0000000511037c24 */ /* 0x000fe2000f8e0203 */
[----:B------:R-:W-:Y:S01]  /*141d0*/  ULDC.64 UR4, c[0x0][0x2d0] ;  /* 0x0000b40000047ab9 */ /* 0x000fe20000000a00 */
[----:B---3--:R-:W-:-:S02]  /*141e0*/  IMAD R0, R0, UR6, RZ ;  /* 0x0000000600007c24 */ /* 0x008fc4000f8e02ff */
[----:B------:R-:W-:-:S04]  /*141f0*/  IMAD.WIDE.U32 R2, R26, UR6, R2 ;  /* 0x000000061a027c25 */ /* 0x000fc8000f8e0002 */
[----:B------:R-:W-:Y:S01]  /*14200*/  IMAD R0, R26, UR7, R0 ;  /* 0x000000071a007c24 */ /* 0x000fe2000f8e0200 */
[----:B------:R-:W-:Y:S01]  /*14210*/  ULDC.64 UR6, c[0x0][0x2c8] ;  /* 0x0000b20000067ab9 */ /* 0x000fe20000000a00 */
[----:B------:R3:W5:Y:S01]  /*14220*/  LDL R26, [R1+0x40] ;  /* 0x00004000011a7983 */ /* 0x0007620000100800 */
[----:B------:R-:W-:Y:S02]  /*14230*/  IMAD.MOV.U32 R4, RZ, RZ, R2 ;  /* 0x000000ffff047224 */ /* 0x000fe400078e0002 */
[----:B------:R-:W-:Y:S02]  /*14240*/  IMAD.IADD R5, R3, 0x1, R0 ;  /* 0x0000000103057824 */ /* 0x000fe400078e0200 */
[----:B-1----:R-:W-:Y:S01]  /*14250*/  IMAD.SHL.U32 R21, R21, 0x10, RZ ;  /* 0x0000001015157824 */ /* 0x002fe200078e00ff */
[----:B--2---:R-:W-:-:S04]  /*14260*/  LOP3.LUT R20, R20, 0x7f, RZ, 0xc0, !PT ;  /* 0x0000007f14147812 */ /* 0x004fc800078ec0ff */
[----:B------:R-:W-:Y:S02]  /*14270*/  LOP3.LUT R21, R21, 0x70, RZ, 0xc0, !PT ;  /* 0x0000007015157812 */ /* 0x000fe400078ec0ff */
[----:B------:R-:W-:-:S04]  /*14280*/  SHF.R.U32.HI R20, RZ, 0x3, R20 ;  /* 0x00000003ff147819 */ /* 0x000fc80000011614 */
[----:B------:R-:W-:-:S05]  /*14290*/  LOP3.LUT R20, R20, R21, RZ, 0xfc, !PT ;  /* 0x0000001514147212 */ /* 0x000fca00078efcff */
[----:B------:R-:W-:Y:S02]  /*142a0*/  IMAD R6, R25, 0xc0, R20 ;  /* 0x000000c019067824 */ /* 0x000fe400078e0214 */
[----:B------:R3:W5:Y:S02]  /*142b0*/  LDL R20, [R1+0x24] ;  /* 0x0000240001147983 */ /* 0x0007640000100800 */
[----:B0-----:R-:W-:Y:S01]  /*142c0*/  @P0 IMAD.HI.U32 R7, R6, R7, RZ ;  /* 0x0000000706070227 */ /* 0x001fe200078e00ff */
[----:B------:R-:W-:-:S04]  /*142d0*/  MOV R2, R6 ;  /* 0x0000000600027202 */ /* 0x000fc80000000f00 */
[----:B----4-:R-:W-:-:S04]  /*142e0*/  @P0 SHF.R.U32.HI R2, RZ, R8, R7 ;  /* 0x00000008ff020219 */ /* 0x010fc80000011607 */
        /* <DEDUP_REMOVED lines=20> */
[----:B-1----:R-:W-:-:S05]  /*14430*/  @P0 SHF.R.U32.HI R6, RZ, R8, R7 ;  /* 0x00000008ff060219 */ /* 0x002fca0000011607 */
[----:B------:R-:W-:-:S04]  /*14440*/  IMAD.MOV R7, RZ, RZ, -R6 ;  /* 0x000000ffff077224 */ /* 0x000fc800078e0a06 */
[----:B------:R-:W-:Y:S01]  /*14450*/  IMAD R3, R10, R7, R3 ;  /* 0x000000070a037224 */ /* 0x000fe200078e0203 */
[----:B------:R-:W-:Y:S01]  /*14460*/  SHF.R.S32.HI R7, RZ, 0x1f, R6 ;  /* 0x0000001fff077819 */ /* 0x000fe20000011406 */
[----:B------:R-:W-:-:S04]  /*14470*/  IMAD.WIDE.U32 R4, R6, UR4, R4 ;  /* 0x0000000406047c25 */ /* 0x000fc8000f8e0004 */
[----:B------:R-:W-:Y:S01]  /*14480*/  IMAD R7, R7, UR4, RZ ;  /* 0x0000000407077c24 */ /* 0x000fe2000f8e02ff */
[----:B------:R-:W-:Y:S01]  /*14490*/  SHF.R.S32.HI R8, RZ, 0x1f, R3 ;  /* 0x0000001fff087819 */ /* 0x000fe20000011403 */
[----:B--2---:R-:W-:Y:S01]  /*144a0*/  IMAD.SHL.U32 R21, R11, 0x8, RZ ;  /* 0x000000080b157824 */ /* 0x004fe200078e00ff */
[----:B------:R-:W-:Y:S01]  /*144b0*/  ULDC UR4, c[0x0][0x2b8] ;  /* 0x0000ae0000047ab9 */ /* 0x000fe20000000800 */
[----:B------:R-:W-:Y:S02]  /*144c0*/  IMAD R7, R6, UR5, R7 ;  /* 0x0000000506077c24 */ /* 0x000fe4000f8e0207 */
[----:B------:R-:W-:-:S03]  /*144d0*/  IMAD R8, R8, UR6, RZ ;  /* 0x0000000608087c24 */ /* 0x000fc6000f8e02ff */
[----:B------:R-:W-:Y:S01]  /*144e0*/  IADD3 R5, R5, R7, RZ ;  /* 0x0000000705057210 */ /* 0x000fe20007ffe0ff */
[----:B------:R-:W-:Y:S01]  /*144f0*/  IMAD R8, R3, UR7, R8 ;  /* 0x0000000703087c24 */ /* 0x000fe2000f8e0208 */
[----:B------:R-:W-:Y:S01]  /*14500*/  LOP3.LUT R21, R21, 0x38, RZ, 0xc0, !PT ;  /* 0x0000003815157812 */ /* 0x000fe200078ec0ff */
[----:B------:R-:W-:-:S03]  /*14510*/  IMAD.WIDE.U32 R6, R3, UR6, R4 ;  /* 0x0000000603067c25 */ /* 0x000fc6000f8e0004 */
[----:B------:R-:W-:Y:S01]  /*14520*/  ISETP.GE.AND P0, PT, R21, UR4, PT ;  /* 0x0000000415007c0c */ /* 0x000fe2000bf06270 */
[----:B------:R-:W-:Y:S01]  /*14530*/  IMAD.IADD R4, R7, 0x1, R8 ;  /* 0x0000000107047824 */ /* 0x000fe200078e0208 */
[C---:B------:R-:W-:Y:S01]  /*14540*/  LEA R5, P1, R6.reuse, UR8, 0x1 ;  /* 0x0000000806057c11 */ /* 0x040fe2000f8208ff */
[----:B------:R-:W-:Y:S01]  /*14550*/  UMOV UR4, 0xffffffff ;  /* 0xffffffff00047882 */ /* 0x000fe20000000000 */
[----:B------:R-:W-:Y:S02]  /*14560*/  LOP3.LUT R11, R11, 0x7f, RZ, 0xc0, !PT ;  /* 0x0000007f0b0b7812 */ /* 0x000fe400078ec0ff */
[----:B------:R-:W-:Y:S02]  /*14570*/  LEA.HI.X R4, R6, UR9, R4, 0x1, P1 ;  /* 0x0000000906047c11 */ /* 0x000fe400088f0c04 */
[----:B------:R-:W-:Y:S01]  /*14580*/  SHF.R.U32.HI R9, RZ, 0x3, R11 ;  /* 0x00000003ff097819 */ /* 0x000fe2000001160b */
[----:B---3--:R-:W-:Y:S06]  /*14590*/  BRA.DIV UR4, `(.L_x_13471) ;  /* 0x0000005604fc7947 */ /* 0x008fec000b800000 */
[----:B------:R-:W0:Y:S01]  /*145a0*/  SHFL.IDX PT, R7, R2, RZ, 0x181f ;  /* 0x00181fff02077589 */ /* 0x000e2200000e0000 */
[----:B-----5:R-:W-:Y:S02]  /*145b0*/  IMAD R3, R26, R10, RZ ;  /* 0x0000000a1a037224 */ /* 0x020fe400078e02ff */
[----:B------:R-:W-:Y:S01]  /*145c0*/  IMAD R25, R25, 0xc0, R9 ;  /* 0x000000c019197824 */ /* 0x000fe200078e0209 */
[----:B------:R-:W1:Y:S04]  /*145d0*/  SHFL.IDX PT, R6, R0, RZ, 0x181f ;  /* 0x00181fff00067589 */ /* 0x000e6800000e0000 */
[----:B------:R-:W-:Y:S01]  /*145e0*/  ISETP.GE.AND P1, PT, R25, R3, PT ;  /* 0x000000031900720c */ /* 0x000fe20003f26270 */
[----:B------:R-:W-:-:S12]  /*145f0*/  SHFL.IDX PT, R8, R5, RZ, 0x181f ;  /* 0x00181fff05087589 */ /* 0x000fd800000e0000 */
        /* <DEDUP_REMOVED lines=20> */
[----:B0-----:R-:W-:-:S04]  /*14740*/  @!P1 LEA R7, P2, R21, R7, 0x1 ;  /* 0x0000000715079211 */ /* 0x001fc800078408ff */
[----:B-1----:R-:W-:-:S04]  /*14750*/  @!P1 IADD3.X R6, RZ, R6, RZ, P2, !PT ;  /* 0x00000006ff069210 */ /* 0x002fc800017fe4ff */
        /* <DEDUP_REMOVED lines=46> */
[----:B0-----:R-:W-:-:S05]  /*14a40*/  VIADD R2, R25, 0x80 ;  /* 0x0000008019027836 */ /* 0x001fca0000000000 */
[----:B------:R-:W-:Y:S01]  /*14a50*/  ISETP.GE.AND P1, PT, R2, R3, PT ;  /* 0x000000030200720c */ /* 0x000fe20003f26270 */
[----:B------:R-:W-:-:S05]  /*14a60*/  VIADD R2, R25, 0x70 ;  /* 0x0000007019027836 */ /* 0x000fca0000000000 */
[----:B------:R-:W-:Y:S02]  /*14a70*/  ISETP.GE.AND P3, PT, R2, R3, PT ;  /* 0x000000030200720c */ /* 0x000fe40003f66270 */
[----:B------:R-:W0:Y:S11]  /*14a80*/  SHFL.IDX PT, R2, R4, RZ, 0x181f ;  /* 0x00181fff04027589 */ /* 0x000e3600000e0000 */
[----:B-1----:R-:W-:-:S05]  /*14a90*/  @!P3 LEA R6, P2, R21, R6, 0x1 ;  /* 0x000000061506b211 */ /* 0x002fca00078408ff */
[----:B------:R-:W-:-:S04]  /*14aa0*/  @!P3 IMAD.X R0, RZ, RZ, R0, P2 ;  /* 0x000000ffff00b224 */ /* 0x000fc800010e0600 */
[----:B------:R-:W-:Y:S02]  /*14ab0*/  @!P3 IMAD.MOV.U32 R7, RZ, RZ, R0 ;  /* 0x000000ffff07b224 */ /* 0x000fe400078e0000 */
[----:B------:R-:W-:-:S03]  /*14ac0*/  VIADD R0, R25, 0x90 ;  /* 0x0000009019007836 */ /* 0x000fc60000000000 */
[----:B------:R1:W-:Y:S02]  /*14ad0*/  @!P3 LDGSTS.E.BYPASS.LTC128B.128 [R20+0xbc00], desc[UR42][R6.64], !P0 ;  /* 0x0bc000000614bfae */ /* 0x0003e4000c101d6a */
[----:B-1----:R-:W-:-:S05]  /*14ae0*/  @!P1 LEA R6, P2, R21, R8, 0x1 ;  /* 0x0000000815069211 */ /* 0x002fca00078408ff */
[----:B0-----:R-:W-:-:S05]  /*14af0*/  @!P1 IMAD.X R2, RZ, RZ, R2, P2 ;  /* 0x000000ffff029224 */ /* 0x001fca00010e0602 */
[----:B------:R-:W-:Y:S02]  /*14b00*/  @!P1 MOV R7, R2 ;  /* 0x0000000200079202 */ /* 0x000fe40000000f00 */
[----:B------:R-:W-:Y:S04]  /*14b10*/  SHFL.IDX PT, R2, R5, 0x3, 0x181f ;  /* 0x00781f0005027f89 */ /* 0x000fe800000e0000 */
        /* <DEDUP_REMOVED lines=11> */
[----:B------:R-:W-:Y:S04]  /*14bd0*/  SHFL.IDX PT, R4, R4, 0x3, 0x181f ;  /* 0x00781f0004047f89 */ /* 0x000fe800000e0000 */
[----:B0-----:R-:W0:Y:S03]  /*14be0*/  SHFL.IDX PT, R6, R5, 0x2, 0x181f ;  /* 0x00581f0005067f89 */ /* 0x001e2600000e0000 */
[----:B0-----:R-:W-:-:S05]  /*14bf0*/  @!P1 LEA R6, P2, R21, R6, 0x1 ;  /* 0x0000000615069211 */ /* 0x001fca00078408ff */
[----:B------:R-:W-:-:S04]  /*14c00*/  @!P1 IMAD.X R0, RZ, RZ, R0, P2 ;  /* 0x000000ffff009224 */ /* 0x000fc800010e0600 */
[----:B------:R-:W-:-:S05]  /*14c10*/  @!P1 IMAD.MOV.U32 R7, RZ, RZ, R0 ;  /* 0x000000ffff079224 */ /* 0x000fca00078e0000 */
[----:B------:R0:W-:Y:S02]  /*14c20*/  @!P1 LDGSTS.E.BYPASS.LTC128B.128 [R20+0xd400], desc[UR42][R6.64], !P0 ;  /* 0x0d40000006149fae */ /* 0x0001e4000c101d6a */
.L_x_13647:
[----:B------:R-:W-:-:S04]  /*14c30*/  IADD3 R25, R25, 0xb0, RZ ;  /* 0x000000b019197810 */ /* 0x000fc80007ffe0ff */
[----:B------:R-:W-:-:S13]  /*14c40*/  ISETP.GE.AND P1, PT, R25, R3, PT ;  /* 0x000000031900720c */ /* 0x000fda0003f26270 */
[----:B------:R-:W-:-:S05]  /*14c50*/  @!P1 LEA R2, P2, R21, R2, 0x1 ;  /* 0x0000000215029211 */ /* 0x000fca00078408ff */
[----:B------:R-:W-:-:S05]  /*14c60*/  @!P1 IMAD.X R3, RZ, RZ, R4, P2 ;  /* 0x000000ffff039224 */ /* 0x000fca00010e0604 */
[----:B------:R-:W-:Y:S01]  /*14c70*/  @!PT LDS RZ, [RZ] ;  /* 0x00000000fffff984 */ /* 0x000fe20000000800 */
[----:B------:R-:W-:Y:S01]  /*14c80*/  @!PT LDS RZ, [RZ] ;  /* 0x00000000fffff984 */ /* 0x000fe20000000800 */
[----:B------:R-:W-:Y:S01]  /*14c90*/  @!PT LDS RZ, [RZ] ;  /* 0x00000000fffff984 */ /* 0x000fe20000000800 */
[----:B------:R1:W-:Y:S01]  /*14ca0*/  @!P1 LDGSTS.E.BYPASS.LTC128B.128 [R20+0xdc00], desc[UR42][R2.64], !P0 ;  /* 0x0dc0000002149fae */ /* 0x0003e2000c101d6a */
[----:B------:R-:W-:Y:S01]  /*14cb0*/  PLOP3.LUT P0, PT, PT, PT, PT, 0x80, 0x0 ;  /* 0x000000000000781c */ /* 0x000fe20003f0f070 */
[----:B------:R-:W-:-:S12]  /*14cc0*/  NOP ;  /* 0x0000000000007918 */ /* 0x000fd80000000000 */
.L_x_13472:
        /* <DEDUP_REMOVED lines=18> */
.L_x_13648:
[----:B------:R-:W-:Y:S05]  /*14df0*/  BSYNC B0 ;  /* 0x0000000000007941 */ /* 0x000fea0003800000 */
.L_x_13473:
[----:B------:R-:W0:Y:S04]  /*14e00*/  LDL.LU R3, [R1+0x3c] ;  /* 0x00003c0001037983 */ /* 0x000e280000300800 */
[----:B------:R-:W2:Y:S01]  /*14e10*/  LDL R2, [R1+0x14] ;  /* 0x0000140001027983 */ /* 0x000ea20000100800 */
[----:B------:R-:W-:Y:S01]  /*14e20*/  BSSY B0, `(.L_x_13475) ;  /* 0x0000109000007945 */ /* 0x000fe20003800000 */
[----:B0-----:R-:W-:-:S05]  /*14e30*/  VIADD R7, R3, 0xfffffffe ;  /* 0xfffffffe03077836 */ /* 0x001fca0000000000 */
[----:B--2---:R-:W-:-:S13]  /*14e40*/  ISETP.GE.AND P0, PT, R7, R2, PT ;  /* 0x000000020700720c */ /* 0x004fda0003f06270 */
[----:B------:R-:W-:Y:S05]  /*14e50*/  @!P0 BRA `(.L_x_13476) ;  /* 0x0000001000148947 */ /* 0x000fea0003800000 */
[----:B------:R-:W0:Y:S01]  /*14e60*/  S2R R2, SR_TID.X ;  /* 0x0000000000027919 */ /* 0x000e220000002100 */
[----:B------:R-:W-:Y:S01]  /*14e70*/  ULDC UR4, c[0x0][0x2f4] ;  /* 0x0000bd0000047ab9 */ /* 0x000fe20000000800 */
[----:B------:R-:W-:Y:S01]  /*14e80*/  IMAD.MOV.U32 R6, RZ, RZ, R22 ;  /* 0x000000ffff067224 */ /* 0x000fe200078e0016 */
[----:B------:R-:W-:Y:S01]  /*14e90*/  MOV R20, R29 ;  /* 0x0000001d00147202 */ /* 0x000fe20000000f00 */
[----:B------:R-:W-:Y:S02]  /*14ea0*/  IMAD.MOV.U32 R26, RZ, RZ, R23 ;  /* 0x000000ffff1a7224 */ /* 0x000fe400078e0017 */
[----:B0-----:R-:W-:-:S05]  /*14eb0*/  IMAD.SHL.U32 R2, R2, 0x8, RZ ;  /* 0x0000000802027824 */ /* 0x001fca00078e00ff */
[----:B------:R-:W-:-:S04]  /*14ec0*/  LOP3.LUT R2, R2, 0x38, RZ, 0xc0, !PT ;  /* 0x0000003802027812 */ /* 0x000fc800078ec0ff */
[----:B------:R-:W-:-:S13]  /*14ed0*/  ISETP.GE.AND P1, PT, R2, UR4, PT ;  /* 0x0000000402007c0c */ /* 0x000fda000bf26270 */
.L_x_13489:
[----:B------:R-:W2:Y:S01]  /*14ee0*/  LDL R10, [R1+0x18] ;  /* 0x00001800010a7983 */ /* 0x000ea20000100800 */
[----:B-1----:R-:W0:Y:S03]  /*14ef0*/  LDC R0, c[0x0][0x430] ;  /* 0x00010c00ff007b82 */ /* 0x002e260000000800 */
        /* <DEDUP_REMOVED lines=12> */
[----:B------:R-:W-:Y:S01]  /*14fc0*/  ULDC.64 UR4, c[0x0][0x428] ;  /* 0x00010a0000047ab9 */ /* 0x000fe20000000a00 */
[----:B--2---:R-:W-:-:S05]  /*14fd0*/  IADD3 R4, R2, R4, R10 ;  /* 0x0000000402047210 */ /* 0x004fca0007ffe00a */
[----:B0-----:R-:W-:-:S04]  /*14fe0*/  @P0 IMAD.HI.U32 R5, R4, R5, RZ ;  /* 0x0000000504050227 */ /* 0x001fc800078e00ff */
[----:B------:R-:W-:Y:S01]  /*14ff0*/  IMAD.MOV.U32 R2, RZ, RZ, R4 ;  /* 0x000000ffff027224 */ /* 0x000fe200078e0004 */
[----:B-1----:R-:W-:-:S05]  /*15000*/  @P0 SHF.R.U32.HI R2, RZ, R3, R5 ;  /* 0x00000003ff020219 */ /* 0x002fca0000011605 */
        /* <DEDUP_REMOVED lines=11> */
[----:B------:R-:W-:Y:S01]  /*150c0*/  IMAD.U32 R8, RZ, RZ, UR38 ;  /* 0x00000026ff087e24 */ /* 0x000fe2000f8e00ff */
[----:B------:R-:W-:-:S04]  /*150d0*/  IADD3 R22, R6, 0x1, RZ ;  /* 0x0000000106167810 */ /* 0x000fc80007ffe0ff */
        /* <DEDUP_REMOVED lines=9> */
.L_x_13477:
[----:B------:R-:W-:Y:S01]  /*15170*/  IMAD R5, R22, 0x8, R16 ;  /* 0x0000000816057824 */ /* 0x000fe200078e0210 */
[----:B------:R-:W-:Y:S01]  /*15180*/  SHF.L.U32 R2, R29, 0x1f, RZ ;  /* 0x0000001f1d027819 */ /* 0x000fe200000006ff */
[----:B------:R-:W-:Y:S03]  /*15190*/  BSSY B1, `(.L_x_13478) ;  /* 0x0000003000017945 */ /* 0x000fe60003800000 */
[----:B------:R-:W0:Y:S02]  /*151a0*/  SYNCS.PHASECHK.TRANS64.TRYWAIT P0, [R5+URZ+0x16840], R2 ;  /* 0x01684002050075a7 */ /* 0x000e24000800017f */
[----:B0-----:R-:W-:Y:S05]  /*151b0*/  @!P0 BRA `(.L_x_13479) ;  /* 0x0000005800ec8947 */ /* 0x001fea0003800000 */
.L_x_13649:
[----:B------:R-:W-:Y:S05]  /*151c0*/  BSYNC B1 ;  /* 0x0000000000017941 */ /* 0x000fea0003800000 */
.L_x_13478:
[----:B------:R-:W2:Y:S01]  /*151d0*/  LDL R3, [R1] ;  /* 0x0000000001037983 */ /* 0x000ea20000100800 */
[----:B------:R-:W-:Y:S01]  /*151e0*/  SHF.R.S32.HI R21, RZ, 0x1f, R0 ;  /* 0x0000001fff157819 */ /* 0x000fe20000011400 */
[----:B------:R-:W-:Y:S01]  /*151f0*/  ULDC.64 UR4, c[0x0][0x300] ;  /* 0x0000c00000047ab9 */ /* 0x000fe20000000a00 */
[----:B------:R-:W-:Y:S01]  /*15200*/  ULDC.64 UR6, c[0x0][0x2e8] ;  /* 0x0000ba0000067ab9 */ /* 0x000fe20000000a00 */
[----:B------:R-:W1:Y:S02]  /*15210*/  S2R R8, SR_TID.X ;  /* 0x0000000000087919 */ /* 0x000e640000002100 */
[----:B------:R-:W-:Y:S01]  /*15220*/  IMAD R7, R21, UR4, RZ ;  /* 0x0000000415077c24 */ /* 0x000fe2000f8e02ff */
[----:B------:R-:W3:Y:S03]  /*15230*/  S2R R9, SR_TID.X ;  /* 0x0000000000097919 */ /* 0x000ee60000002100 */
[----:B------:R-:W-:Y:S01]  /*15240*/  IMAD R7, R0, UR5, R7 ;  /* 0x0000000500077c24 */ /* 0x000fe2000f8e0207 */
[----:B-1----:R-:W-:-:S05]  /*15250*/  LOP3.LUT R8, R8, 0x7f, RZ, 0xc0, !PT ;  /* 0x0000007f08087812 */ /* 0x002fca00078ec0ff */
[----:B------:R-:W-:Y:S01]  /*15260*/  IMAD.SHL.U32 R11, R8, 0x8, RZ ;  /* 0x00000008080b7824 */ /* 0x000fe200078e00ff */
[----:B---3--:R-:W-:-:S04]  /*15270*/  SHF.L.U32 R8, R9, 0x3, RZ ;  /* 0x0000000309087819 */ /* 0x008fc800000006ff */
        /* <DEDUP_REMOVED lines=19> */
[----:B------:R-:W0:Y:S01]  /*153b0*/  S2R R3, SR_TID.X ;  /* 0x0000000000037919 */ /* 0x000e220000002100 */
[----:B------:R-:W-:Y:S01]  /*153c0*/  IMAD R8, R8, 0x2, R16 ;  /* 0x0000000208087824 */ /* 0x000fe200078e0210 */
[----:B------:R-:W1:Y:S01]  /*153d0*/  SHFL.IDX PT, R2, R9, RZ, 0x181f ;  /* 0x00181fff09027589 */ /* 0x000e6200000e0000 */
[----:B0-----:R-:W-:-:S03]  /*153e0*/  IMAD.SHL.U32 R11, R3, 0x8, RZ ;  /* 0x00000008030b7824 */ /* 0x001fc600078e00ff */
[----:B------:R-:W0:Y:S02]  /*153f0*/  SHFL.IDX PT, R3, R10, RZ, 0x181f ;  /* 0x00181fff0a037589 */ /* 0x000e2400000e0000 */
[----:B------:R-:W-:-:S05]  /*15400*/  LOP3.LUT R11, R11, 0x38, RZ, 0xc0, !PT ;  /* 0x000000380b0b7812 */ /* 0x000fca00078ec0ff */
[----:B------:R-:W-:-:S05]  /*15410*/  IMAD.SHL.U32 R7, R11, 0x2, RZ ;  /* 0x000000020b077824 */ /* 0x000fca00078e00ff */
[----:B-1----:R-:W-:-:S05]  /*15420*/  IADD3 R2, P0, R2, R7, RZ ;  /* 0x0000000702027210 */ /* 0x002fca0007f1e0ff */
[----:B0-----:R-:W-:-:S05]  /*15430*/  IMAD.X R3, RZ, RZ, R3, P0 ;  /* 0x000000ffff037224 */ /* 0x001fca00000e0603 */
[----:B------:R-:W-:Y:S01]  /*15440*/  @!PT LDS RZ, [RZ] ;  /* 0x00000000fffff984 */ /* 0x000fe20000000800 */
        /* <DEDUP_REMOVED lines=33> */
.L_x_13667:
[----:B-1----:R-:W-:-:S05]  /*15660*/  IADD3 R2, P0, R2, R7, RZ ;  /* 0x0000000702027210 */ /* 0x002fca0007f1e0ff */
[----:B------:R-:W-:Y:S01]  /*15670*/  IMAD.X R3, RZ, RZ, R10, P0 ;  /* 0x000000ffff037224 */ /* 0x000fe200000e060a */
[----:B------:R-:W-:-:S04]  /*15680*/  PLOP3.LUT P0, PT, PT, PT, PT, 0x80, 0x0 ;  /* 0x000000000000781c */ /* 0x000fc80003f0f070 */
[----:B------:R-:W-:Y:S01]  /*15690*/  @!PT LDS RZ, [RZ] ;  /* 0x00000000fffff984 */ /* 0x000fe20000000800 */
[----:B------:R-:W-:Y:S01]  /*156a0*/  @!PT LDS RZ, [RZ] ;  /* 0x00000000fffff984 */ /* 0x000fe20000000800 */
[----:B------:R-:W-:Y:S01]  /*156b0*/  @!PT LDS RZ, [RZ] ;  /* 0x00000000fffff984 */ /* 0x000fe20000000800 */
[----:B------:R1:W-:Y:S01]  /*156c0*/  LDGSTS.E.BYPASS.LTC128B.128 [R8+0x11c00], desc[UR42][R2.64], !P2 ;  /* 0x11c0000002087fae */ /* 0x0003e2000d101d6a */
[----:B------:R-:W-:-:S08]  /*156d0*/  NOP ;  /* 0x0000000000007918 */ /* 0x000fd00000000000 */
.L_x_13481:
        /* <DEDUP_REMOVED lines=11> */
.L_x_13482:
[----:B------:R1:W-:Y:S01]  /*15790*/  SYNCS.ARRIVE.TRANS64.A1T0 RZ, [R5+URZ+0x16830], RZ ;  /* 0x016830ff05ff79a7 */ /* 0x0003e2000810003f */
[----:B------:R-:W-:Y:S05]  /*157a0*/  @!P3 BRA `(.L_x_13483) ;  /* 0x000000000004b947 */ /* 0x000fea0003800000 */
[----:B------:R-:W-:Y:S01]  /*157b0*/  BPT.TRAP 0x1 ;  /* 0x000000040000795c */ /* 0x000fe20000300000 */
.L_x_13483:
[----:B------:R-:W-:Y:S01]  /*157c0*/  SHF.L.U32 R2, R20, 0x1f, RZ ;  /* 0x0000001f14027819 */ /* 0x000fe200000006ff */
[----:B------:R-:W-:Y:S01]  /*157d0*/  BSSY B1, `(.L_x_13484) ;  /* 0x0000004000017945 */ /* 0x000fe20003800000 */
[----:B-1----:R-:W-:-:S04]  /*157e0*/  LEA R5, R6, R16, 0x3 ;  /* 0x0000001006057211 */ /* 0x002fc800078e18ff */
[----:B------:R-:W1:Y:S02]  /*157f0*/  SYNCS.PHASECHK.TRANS64.TRYWAIT P0, [R5+URZ+0x16860], R2 ;  /* 0x01686002050075a7 */ /* 0x000e64000800017f */
[----:B-1----:R-:W-:Y:S05]  /*15800*/  @!P0 BRA `(.L_x_13485) ;  /* 0x0000005c00a88947 */ /* 0x002fea0003800000 */
.L_x_13668:
[----:B------:R-:W-:Y:S05]  /*15810*/  BSYNC B1 ;  /* 0x0000000000017941 */ /* 0x000fea0003800000 */
.L_x_13484:
[----:B------:R-:W2:Y:S01]  /*15820*/  LDL R8, [R1+0x10] ;  /* 0x0000100001087983 */ /* 0x000ea20000100800 */
[----:B------:R-:W0:Y:S01]  /*15830*/  S2R R11, SR_TID.X ;  /* 0x00000000000b7919 */ /* 0x000e220000002100 */
[----:B------:R-:W-:Y:S01]  /*15840*/  UMOV UR4, 0xffffffff ;  /* 0xffffffff00047882 */ /* 0x000fe20000000000 */
[C---:B0-----:R-:W-:Y:S01]  /*15850*/  IMAD.SHL.U32 R9, R11.reuse, 0x8, RZ ;  /* 0x000000080b097824 */ /* 0x041fe200078e00ff */
[----:B------:R-:W-:-:S04]  /*15860*/  LOP3.LUT R3, R11, 0x7f, RZ, 0xc0, !PT ;  /* 0x0000007f0b037812 */ /* 0x000fc800078ec0ff */
[----:B------:R-:W-:Y:S01]  /*15870*/  LOP3.LUT R9, R9, 0x1f8, RZ, 0xc0, !PT ;  /* 0x000001f809097812 */ /* 0x000fe200078ec0ff */
[----:B------:R-:W-:-:S03]  /*15880*/  IMAD.SHL.U32 R10, R3, 0x8, RZ ;  /* 0x00000008030a7824 */ /* 0x000fc600078e00ff */
        /* <DEDUP_REMOVED lines=11> */
[----:B0-----:R-:W-:-:S05]  /*15940*/  IADD3 R2, P2, R2, R7, RZ ;  /* 0x0000000702027210 */ /* 0x001fca0007f5e0ff */
[----:B-1----:R-:W-:-:S05]  /*15950*/  IMAD.X R3, RZ, RZ, R3, P2 ;  /* 0x000000ffff037224 */ /* 0x002fca00010e0603 */
[----:B------:R-:W-:Y:S01]  /*15960*/  @!PT LDS RZ, [RZ] ;  /* 0x00000000fffff984 */ /* 0x000fe20000000800 */
        /* <DEDUP_REMOVED lines=39> */
.L_x_13686:
        /* <DEDUP_REMOVED lines=14> */
[----:B------:R-:W-:-:S03]  /*15cc0*/  NOP ;  /* 0x0000000000007918 */ /* 0x000fc60000000000 */
[----:B------:R-:W-:-:S03]  /*15cd0*/  IADD3 R3, R3, R6, RZ ;  /* 0x0000000603037210 */ /* 0x000fc60007ffe0ff */
        /* <DEDUP_REMOVED lines=9> */
.L_x_13487:
        /* <DEDUP_REMOVED lines=12> */
.L_x_13488:
[----:B------:R-:W2:Y:S01]  /*15e30*/  LDL R0, [R1+0x14] ;  /* 0x0000140001007983 */ /* 0x000ea20000100800 */
[----:B------:R0:W-:Y:S01]  /*15e40*/  SYNCS.ARRIVE.TRANS64.A1T0 RZ, [R5+URZ+0x16850], RZ ;  /* 0x016850ff05ff79a7 */ /* 0x0001e2000810003f */
[C---:B------:R-:W-:Y:S01]  /*15e50*/  VIADD R7, R23.reuse, 0xffffffff ;  /* 0xffffffff17077836 */ /* 0x040fe20000000000 */
[----:B------:R-:W-:Y:S01]  /*15e60*/  MOV R26, R23 ;  /* 0x00000017001a7202 */ /* 0x000fe20000000f00 */
[----:B------:R-:W-:Y:S02]  /*15e70*/  IMAD.MOV.U32 R6, RZ, RZ, R22 ;  /* 0x000000ffff067224 */ /* 0x000fe400078e0016 */
[----:B------:R-:W-:Y:S01]  /*15e80*/  IMAD.MOV.U32 R20, RZ, RZ, R29 ;  /* 0x000000ffff147224 */ /* 0x000fe200078e001d */
[----:B--2---:R-:W-:-:S13]  /*15e90*/  ISETP.GT.AND P0, PT, R23, R0, PT ;  /* 0x000000001700720c */ /* 0x004fda0003f04270 */
[----:B0-----:R-:W-:Y:S05]  /*15ea0*/  @P0 BRA `(.L_x_13489) ;  /* 0xfffffff0000c0947 */ /* 0x001fea000383ffff */
.L_x_13476:
[----:B------:R-:W-:Y:S05]  /*15eb0*/  BSYNC B0 ;  /* 0x0000000000007941 */ /* 0x000fea0003800000 */
.L_x_13475:
[----:B-1----:R-:W0:Y:S01]  /*15ec0*/  S2R R0, SR_TID.X ;  /* 0x0000000000007919 */ /* 0x002e220000002100 */
        /* <DEDUP_REMOVED lines=16> */
.L_x_13491:
[----:B------:R-:W-:Y:S05]  /*15fd0*/  BSYNC B0 ;  /* 0x0000000000007941 */ /* 0x000fea0003800000 */
.L_x_13490:
[----:B------:R-:W-:-:S05]  /*15fe0*/  IMAD.U32 R0, RZ, RZ, UR38 ;  /* 0x00000026ff007e24 */ /* 0x000fca000f8e00ff */
[----:B------:R-:W-:-:S13]  /*15ff0*/  ISETP.NE.AND P0, PT, R0, 0x3, PT ;  /* 0x000000030000780c */ /* 0x000fda0003f05270 */
[----:B------:R-:W-:Y:S05]  /*16000*/  @!P0 BRA `(.L_x_13492) ;  /* 0x0000000000048947 */ /* 0x000fea0003800000 */
[----:B------:R-:W-:Y:S01]  /*16010*/  BPT.TRAP 0x1 ;  /* 0x000000040000795c */ /* 0x000fe20000300000 */
.L_x_13492:
[----:B------:R-:W2:Y:S01]  /*16020*/  LDL.LU R2, [R1+0x10] ;  /* 0x0000100001027983 */ /* 0x000ea20000300800 */
[----:B------:R-:W-:Y:S01]  /*16030*/  IMAD R0, R22, 0x8, R16 ;  /* 0x0000000816007824 */ /* 0x000fe200078e0210 */
[----:B------:R-:W-:Y:S01]  /*16040*/  SHF.L.U32 R3, R29, 0x1f, RZ ;  /* 0x0000001f1d037819 */ /* 0x000fe200000006ff */
[----:B------:R-:W-:Y:S03]  /*16050*/  BSSY B0, `(.L_x_13493) ;  /* 0x0000004000007945 */ /* 0x000fe60003800000 */
[----:B------:R-:W0:Y:S01]  /*16060*/  SYNCS.PHASECHK.TRANS64.TRYWAIT P0, [R0+URZ+0x16860], R3 ;  /* 0x01686003000075a7 */ /* 0x000e22000800017f */
[----:B--2---:R-:W-:Y:S01]  /*16070*/  IMAD R6, R23, -0x80, R2 ;  /* 0xffffff8017067824 */ /* 0x004fe200078e0202 */
[----:B0-----:R-:W-:Y:S06]  /*16080*/  @!P0 BRA `(.L_x_13494) ;  /* 0x0000005c00e48947 */ /* 0x001fec0003800000 */
.L_x_13687:
[----:B------:R-:W-:Y:S05]  /*16090*/  BSYNC B0 ;  /* 0x0000000000007941 */ /* 0x000fea0003800000 */
.L_x_13493:
[----:B------:R-:W1:Y:S01]  /*160a0*/  S2R R2, SR_TID.X ;  /* 0x0000000000027919 */ /* 0x000e620000002100 */
[----:B------:R-:W-:Y:S01]  /*160b0*/  UMOV UR4, 0xffffffff ;  /* 0xffffffff00047882 */ /* 0x000fe20000000000 */
[----:B------:R-:W2:Y:S01]  /*160c0*/  S2R R7, SR_TID.X ;  /* 0x0000000000077919 */ /* 0x000ea20000002100 */
[----:B-1----:R-:W-:Y:S01]  /*160d0*/  LOP3.LUT R5, R2, 0x7f, RZ, 0xc0, !PT ;  /* 0x0000007f02057812 */ /* 0x002fe200078ec0ff */
[----:B--2---:R-:W-:-:S04]  /*160e0*/  IMAD.SHL.U32 R2, R7, 0x8, RZ ;  /* 0x0000000807027824 */ /* 0x004fc800078e00ff */
        /* <DEDUP_REMOVED lines=8> */
[----:B------:R-:W1:Y:S01]  /*16170*/  S2R R2, SR_TID.X ;  /* 0x0000000000027919 */ /* 0x000e620000002100 */
[----:B------:R-:W-:Y:S01]  /*16180*/  ULDC UR4, c[0x0][0x2f4] ;  /* 0x0000bd0000047ab9 */ /* 0x000fe20000000800 */
[----:B------:R-:W-:Y:S01]  /*16190*/  IMAD R4, R4, 0x2, R16 ;  /* 0x0000000204047824 */ /* 0x000fe200078e0210 */
[----:B------:R-:W2:Y:S04]  /*161a0*/  SHFL.IDX PT, R14, R18, RZ, 0x181f ;  /* 0x00181fff120e7589 */ /* 0x000ea800000e0000 */
[----:B0-----:R-:W0:Y:S01]  /*161b0*/  SHFL.IDX PT, R3, R19, RZ, 0x181f ;  /* 0x00181fff13037589 */ /* 0x001e2200000e0000 */
[----:B-1----:R-:W-:-:S04]  /*161c0*/  SHF.L.U32 R2, R2, 0x3, RZ ;  /* 0x0000000302027819 */ /* 0x002fc800000006ff */
[----:B------:R-:W-:-:S04]  /*161d0*/  LOP3.LUT R2, R2, 0x38, RZ, 0xc0, !PT ;  /* 0x0000003802027812 */ /* 0x000fc800078ec0ff */
[C---:B------:R-:W-:Y:S01]  /*161e0*/  ISETP.GE.AND P0, PT, R2.reuse, UR4, PT ;  /* 0x0000000402007c0c */ /* 0x040fe2000bf06270 */
[----:B------:R-:W-:-:S03]  /*161f0*/  IMAD.SHL.U32 R5, R2, 0x2, RZ ;  /* 0x0000000202057824 */ /* 0x000fc600078e00ff */
[----:B------:R-:W-:Y:S02]  /*16200*/  ISETP.LT.OR P1, PT, R6, 0x1, P0 ;  /* 0x000000010600780c */ /* 0x000fe40000721670 */
[----:B--2---:R-:W-:Y:S02]  /*16210*/  IADD3 R2, P2, R14, R5, RZ ;  /* 0x000000050e027210 */ /* 0x004fe40007f5e0ff */
[----:B------:R-:W1:Y:S03]  /*16220*/  SHFL.IDX PT, R14, R18, 0x1, 0x181f ;  /* 0x00381f00120e7f89 */ /* 0x000e6600000e0000 */
[----:B0-----:R-:W-:-:S06]  /*16230*/  IMAD.X R3, RZ, RZ, R3, P2 ;  /* 0x000000ffff037224 */ /* 0x001fcc00010e0603 */
        /* <DEDUP_REMOVED lines=38> */
.L_x_13705:
[----:B------:R-:W-:Y:S02]  /*164a0*/  ISETP.LT.OR P0, PT, R6, 0x71, P0 ;  /* 0x000000710600780c */ /* 0x000fe40000701670 */
[----:B--23--:R-:W-:-:S05]  /*164b0*/  IADD3 R2, P1, R14, R5, RZ ;  /* 0x000000050e027210 */ /* 0x00cfca0007f3e0ff */
[----:B------:R-:W-:-:S06]  /*164c0*/  IMAD.X R3, RZ, RZ, R19, P1 ;  /* 0x000000ffff037224 */ /* 0x000fcc00008e0613 */
[----:B------:R-:W-:Y:S01]  /*164d0*/  @!PT LDS RZ, [RZ] ;  /* 0x00000000fffff984 */ /* 0x000fe20000000800 */
[----:B------:R-:W-:Y:S01]  /*164e0*/  @!PT LDS RZ, [RZ] ;  /* 0x00000000fffff984 */ /* 0x000fe20000000800 */
[----:B------:R-:W-:Y:S01]  /*164f0*/  @!PT LDS RZ, [RZ] ;  /* 0x00000000fffff984 */ /* 0x000fe20000000800 */
[----:B------:R0:W-:Y:S01]  /*16500*/  LDGSTS.E.BYPASS.LTC128B.128 [R4+0x3c00], desc[UR42][R2.64], !P0 ;  /* 0x03c0000002047fae */ /* 0x0001e2000c101d6a */
[----:B------:R-:W-:Y:S01]  /*16510*/  PLOP3.LUT P0, PT, PT, PT, PT, 0x80, 0x0 ;  /* 0x000000000000781c */ /* 0x000fe20003f0f070 */
[----:B------:R-:W-:-:S12]  /*16520*/  NOP ;  /* 0x0000000000007918 */ /* 0x000fd80000000000 */
.L_x_13496:
        /* <DEDUP_REMOVED lines=11> */
.L_x_13497:
[----:B------:R-:W-:Y:S01]  /*165e0*/  VIADD R22, R22, 0x1 ;  /* 0x0000000116167836 */ /* 0x000fe20000000000 */
[----:B------:R0:W-:Y:S04]  /*165f0*/  SYNCS.ARRIVE.TRANS64.A1T0 RZ, [R0+URZ+0x16850], RZ ;  /* 0x016850ff00ff79a7 */ /* 0x0001e8000810003f */
[----:B------:R-:W-:-:S04]  /*16600*/  ISETP.NE.AND P0, PT, R22, 0x2, PT ;  /* 0x000000021600780c */ /* 0x000fc80003f05270 */
[----:B0-----:R-:W-:Y:S02]  /*16610*/  SEL R0, RZ, 0x1, P0 ;  /* 0x00000001ff007807 */ /* 0x001fe40000000000 */
[----:B------:R-:W-:Y:S02]  /*16620*/  SEL R22, R22, RZ, P0 ;  /* 0x000000ff16167207 */ /* 0x000fe40000000000 */
[----:B------:R-:W-:-:S07]  /*16630*/  LOP3.LUT R29, R29, R0, RZ, 0x3c, !PT ;  /* 0x000000001d1d7212 */ /* 0x000fce00078e3cff */
.L_x_13456:
[----:B------:R-:W-:Y:S05]  /*16640*/  BSYNC B7 ;  /* 0x0000000000077941 */ /* 0x000fea0003800000 */
.L_x_13454:
        /* <DEDUP_REMOVED lines=12> */
.L_x_13498:
[----:B------:R-:W0:Y:S01]  /*16710*/  S2R R0, SR_TID.X ;  /* 0x0000000000007919 */ /* 0x000e220000002100 */
[----:B------:R-:W-:Y:S01]  /*16720*/  UMOV UR4, 0xffffffff ;  /* 0xffffffff00047882 */ /* 0x000fe20000000000 */
[----:B0-----:R-:W-:-:S04]  /*16730*/  LOP3.LUT R9, R0, 0x1f, RZ, 0xc0, !PT ;  /* 0x0000001f00097812 */ /* 0x001fc800078ec0ff */
[----:B------:R-:W-:Y:S01]  /*16740*/  ISETP.NE.AND P0, PT, R9, 0x1f, PT ;  /* 0x0000001f0900780c */ /* 0x000fe20003f05270 */
[----:B------:R-:W-:-:S12]  /*16750*/  BRA.DIV UR4, `(.L_x_13500) ;  /* 0x0000006204847947 */ /* 0x000fd8000b800000 */
[----:B-1----:R-:W-:Y:S01]  /*16760*/  IADD3 R7, R27, R9, RZ ;  /* 0x000000091b077210 */ /* 0x002fe20007ffe0ff */
        /* <DEDUP_REMOVED lines=37> */
.L_x_13715:
[----:B------:R-:W-:Y:S02]  /*169c0*/  ULDC UR4, c[0x0][0xc38] ;  /* 0x00030e0000047ab9 */ /* 0x000fe40000000800 */
[----:B------:R-:W-:-:S04]  /*169d0*/  IMAD.U32 R2, RZ, RZ, UR4 ;  /* 0x00000004ff027e24 */ /* 0x000fc8000f8e00ff */
[----:B-1----:R-:W-:-:S04]  /*169e0*/  IMAD R5, R14, R2, RZ ;  /* 0x000000020e057224 */ /* 0x002fc800078e02ff */
[----:B------:R-:W-:-:S05]  /*169f0*/  IMAD.IADD R6, R6, 0x1, R5 ;  /* 0x0000000106067824 */ /* 0x000fca00078e0205 */
[----:B------:R-:W-:-:S13]  /*16a00*/  ISETP.GT.AND P6, PT, R6, R0, PT ;  /* 0x000000000600720c */ /* 0x000fda0003fc4270 */
[----:B------:R-:W-:Y:S05]  /*16a10*/  @P6 BRA `(.L_x_13501) ;  /* 0x0000000000a46947 */ /* 0x000fea0003800000 */
.L_x_13504:
[----:B------:R-:W1:Y:S01]  /*16a20*/  LDC R2, c[0x0][0xc3c] ;  /* 0x00030f00ff027b82 */ /* 0x000e620000000800 */
[----:B------:R-:W-:-:S05]  /*16a30*/  VIADD R27, R27, 0x1f ;  /* 0x0000001f1b1b7836 */ /* 0x000fca0000000000 */
[----:B-1----:R-:W-:-:S13]  /*16a40*/  ISETP.GE.AND P6, PT, R27, R2, PT ;  /* 0x000000021b00720c */ /* 0x002fda0003fc6270 */
[----:B------:R-:W-:Y:S05]  /*16a50*/  @P6 BRA `(.L_x_13502) ;  /* 0x0000000400b86947 */ /* 0x000fea0003800000 */
[----:B0-----:R-:W0:Y:S01]  /*16a60*/  S2R R3, SR_TID.X ;  /* 0x0000000000037919 */ /* 0x001e220000002100 */
[----:B------:R-:W-:Y:S01]  /*16a70*/  IMAD.MOV.U32 R7, RZ, RZ, RZ ;  /* 0x000000ffff077224 */ /* 0x000fe200078e00ff */
[----:B0-----:R-:W-:-:S04]  /*16a80*/  LOP3.LUT R3, R3, 0x1f, RZ, 0xc0, !PT ;  /* 0x0000001f03037812 */ /* 0x001fc800078ec0ff */
[----:B------:R-:W-:-:S04]  /*16a90*/  IADD3 R9, R27, R3, RZ ;  /* 0x000000031b097210 */ /* 0x000fc80007ffe0ff */
        /* <DEDUP_REMOVED lines=27> */
.L_x_13723:
[----:B------:R-:W-:Y:S02]  /*16c50*/  ULDC UR4, c[0x0][0xc38] ;  /* 0x00030e0000047ab9 */ /* 0x000fe40000000800 */
[----:B------:R-:W-:-:S04]  /*16c60*/  IMAD.U32 R2, RZ, RZ, UR4 ;  /* 0x00000004ff027e24 */ /* 0x000fc8000f8e00ff */
[----:B-1----:R-:W-:-:S04]  /*16c70*/  IMAD R5, R14, R2, RZ ;  /* 0x000000020e057224 */ /* 0x002fc800078e02ff */
[----:B------:R-:W-:-:S05]  /*16c80*/  IMAD.IADD R6, R5, 0x1, R6 ;  /* 0x0000000105067824 */ /* 0x000fca00078e0206 */
[----:B------:R-:W-:-:S13]  /*16c90*/  ISETP.GT.AND P6, PT, R6, R0, PT ;  /* 0x000000000600720c */ /* 0x000fda0003fc4270 */
[----:B------:R-:W-:Y:S05]  /*16ca0*/  @!P6 BRA `(.L_x_13504) ;  /* 0xfffffffc005ce947 */ /* 0x000fea000383ffff */
.L_x_13501:
        /* <DEDUP_REMOVED lines=9> */
.L_x_13728:
[----:B------:R-:W-:-:S13]  /*16d40*/  ISETP.NE.AND P0, PT, R8, RZ, PT ;  /* 0x000000ff0800720c */ /* 0x000fda0003f05270 */
[----:B------:R-:W-:Y:S05]  /*16d50*/  @!P0 BRA `(.L_x_13506) ;  /* 0x0000000000108947 */ /* 0x000fea0003800000 */
[----:B------:R-:W-:Y:S01]  /*16d60*/  UMOV UR4, 0xffffffff ;  /* 0xffffffff00047882 */ /* 0x000fe20000000000 */
[----:B------:R-:W-:Y:S02]  /*16d70*/  VIADD R12, R5, 0xffffffff ;  /* 0xffffffff050c7836 */ /* 0x000fe40000000000 */
[----:B------:R-:W-:Y:S05]  /*16d80*/  BRA.DIV UR4, `(.L_x_13507) ;  /* 0x0000006604487947 */ /* 0x000fea000b800000 */
[----:B------:R4:W0:Y:S02]  /*16d90*/  SHFL.IDX PT, R24, R3, R12, 0x1f ;  /* 0x00001f0c03187589 */ /* 0x00082400000e0000 */
.L_x_13506:
[-C--:B--2---:R-:W-:Y:S01]  /*16da0*/  IABS R8, R7.reuse ;  /* 0x0000000700087213 */ /* 0x084fe20000000000 */
[----:B0-----:R-:W-:Y:S01]  /*16db0*/  IMAD R24, R24, R2, R6 ;  /* 0x0000000218187224 */ /* 0x001fe200078e0206 */
[----:B------:R-:W-:Y:S01]  /*16dc0*/  MOV R2, RZ ;  /* 0x000000ff00027202 */ /* 0x000fe20000000f00 */
[----:B------:R-:W-:Y:S01]  /*16dd0*/  IMAD.IADD R27, R5, 0x1, R27 ;  /* 0x00000001051b7824 */ /* 0x000fe200078e021b */
[----:B------:R-:W0:Y:S01]  /*16de0*/  I2F.RP R9, R8 ;  /* 0x0000000800097306 */ /* 0x000e220000209400 */
[----:B------:R-:W-:Y:S01]  /*16df0*/  IMAD.IADD R0, R0, 0x1, -R24 ;  /* 0x0000000100007824 */ /* 0x000fe200078e0a18 */
[----:B------:R-:W-:-:S05]  /*16e00*/  IABS R6, R7 ;  /* 0x0000000700067213 */ /* 0x000fca0000000000 */
[----:B------:R-:W-:Y:S01]  /*16e10*/  IMAD.MOV R10, RZ, RZ, -R6 ;  /* 0x000000ffff0a7224 */ /* 0x000fe200078e0a06 */
[----:B---3--:R-:W-:Y:S01]  /*16e20*/  IABS R6, R4 ;  /* 0x0000000400067213 */ /* 0x008fe20000000000 */
[----:B0-----:R-:W4:Y:S02]  /*16e30*/  MUFU.RCP R9, R9 ;  /* 0x0000000900097308 */ /* 0x001f240000001000 */
[----:B----4-:R-:W-:-:S06]  /*16e40*/  VIADD R3, R9, 0xffffffe ;  /* 0x0ffffffe09037836 */ /* 0x010fcc0000000000 */
[----:B------:R-:W0:Y:S02]  /*16e50*/  F2I.FTZ.U32.TRUNC.NTZ R3, R3 ;  /* 0x0000000300037305 */ /* 0x000e24000021f000 */
[----:B0-----:R-:W-:-:S04]  /*16e60*/  IMAD.MOV R11, RZ, RZ, -R3 ;  /* 0x000000ffff0b7224 */ /* 0x001fc800078e0a03 */
        /* <DEDUP_REMOVED lines=9> */
[----:B------:R-:W-:Y:S01]  /*16f00*/  @!P1 IMAD.IADD R11, R11, 0x1, -R8 ;  /* 0x000000010b0b9824 */ /* 0x000fe200078e0a08 */
[----:B------:R-:W-:Y:S02]  /*16f10*/  @!P1 IADD3 R9, R9, 0x1, RZ ;  /* 0x0000000109099810 */ /* 0x000fe40007ffe0ff */
[----:B------:R-:W-:-:S02]  /*16f20*/  ISETP.NE.AND P1, PT, R7, RZ, PT ;  /* 0x000000ff0700720c */ /* 0x000fc40003f25270 */
[----:B------:R-:W-:Y:S02]  /*16f30*/  ISETP.GE.U32.AND P0, PT, R11, R8, PT ;  /* 0x000000080b00720c */ /* 0x000fe40003f06070 */
[----:B------:R-:W-:-:S05]  /*16f40*/  IABS R8, R4 ;  /* 0x0000000400087213 */ /* 0x000fca0000000000 */
[----:B------:R-:W-:Y:S02]  /*16f50*/  IMAD.MOV R8, RZ, RZ, -R8 ;  /* 0x000000ffff087224 */ /* 0x000fe400078e0a08 */
[----:B0-----:R-:W-:-:S04]  /*16f60*/  VIADD R12, R10, 0xffffffe ;  /* 0x0ffffffe0a0c7836 */ /* 0x001fc80000000000 */
[----:B------:R-:W-:Y:S01]  /*16f70*/  @P0 VIADD R9, R9, 0x1 ;  /* 0x0000000109090836 */ /* 0x000fe20000000000 */
[----:B------:R-:W0:Y:S02]  /*16f80*/  F2I.FTZ.U32.TRUNC.NTZ R3, R12 ;  /* 0x0000000c00037305 */ /* 0x000e24000021f000 */
        /* <DEDUP_REMOVED lines=22> */
[--C-:B------:R-:W-:Y:S02]  /*170f0*/  IMAD.MOV R3, RZ, RZ, -R2.reuse ;  /* 0x000000ffff037224 */ /* 0x100fe400078e0a02 */
[C---:B------:R-:W-:Y:S02]  /*17100*/  IMAD R2, R4.reuse, 0x1000000, R2 ;  /* 0x0100000004027824 */ /* 0x040fe400078e0202 */
[----:B------:R-:W-:-:S04]  /*17110*/  IMAD R9, R4, R3, R9 ;  /* 0x0000000304097224 */ /* 0x000fc800078e0209 */
[----:B------:R-:W-:Y:S01]  /*17120*/  IMAD R26, R9, 0x10000, R2 ;  /* 0x00010000091a7824 */ /* 0x000fe200078e0202 */
[----:B------:R-:W-:Y:S06]  /*17130*/  BRA `(.L_x_13508) ;  /* 0x00000000001c7947 */ /* 0x000fec0003800000 */
.L_x_13502:
[----:B------:R-:W-:Y:S01]  /*17140*/  UMOV UR4, URZ ;  /* 0x0000003f00047c82 */ /* 0x000fe20008000000 */
[----:B------:R-:W-:Y:S01]  /*17150*/  UMOV UR5, URZ ;  /* 0x0000003f00057c82 */ /* 0x000fe20008000000 */
[----:B------:R-:W-:Y:S01]  /*17160*/  ULDC UR6, c[0x0][0xc3c] ;  /* 0x00030f0000067ab9 */ /* 0x000fe20000000800 */
[----:B------:R-:W-:Y:S01]  /*17170*/  IMAD.MOV.U32 R24, RZ, RZ, R0 ;  /* 0x000000ffff187224 */ /* 0x000fe200078e0000 */
[----:B------:R-:W-:Y:S01]  /*17180*/  MOV R25, UR4 ;  /* 0x0000000400197c02 */ /* 0x000fe20008000f00 */
[----:B------:R-:W-:Y:S02]  /*17190*/  IMAD.U32 R26, RZ, RZ, UR5 ;  /* 0x00000005ff1a7e24 */ /* 0x000fe4000f8e00ff */
[----:B------:R-:W-:-:S07]  /*171a0*/  IMAD.U32 R27, RZ, RZ, UR6 ;  /* 0x00000006ff1b7e24 */ /* 0x000fce000f8e00ff */
.L_x_13508:
        /* <DEDUP_REMOVED lines=10> */
.L_x_13499:
[----:B------:R-:W-:Y:S02]  /*17250*/  ULDC UR4, c[0x0][0xc3c] ;  /* 0x00030f0000047ab9 */ /* 0x000fe40000000800 */
[----:B---3--:R-:W-:-:S13]  /*17260*/  ISETP.GE.AND P0, PT, R27, UR4, PT ;  /* 0x000000041b007c0c */ /* 0x008fda000bf06270 */
[----:B------:R-:W-:Y:S05]  /*17270*/  @!P0 BRA `(.L_x_13509) ;  /* 0xffffffa000688947 */ /* 0x000fea000383ffff */
[----:B------:R-:W-:Y:S05]  /*17280*/  BSYNC B8 ;  /* 0x0000000000087941 */ /* 0x000fea0003800000 */
.L_x_13414:
[----:B0-----:R-:W3:Y:S01]  /*17290*/  LDL.LU R0, [R1+0x44] ;  /* 0x0000440001007983 */ /* 0x001ee20000300800 */
[----:B------:R-:W-:Y:S01]  /*172a0*/  BSSY B0, `(.L_x_13510) ;  /* 0x000000b000007945 */ /* 0x000fe20003800000 */
[----:B-1----:R-:W0:Y:S01]  /*172b0*/  S2R R5, SR_CgaCtaId ;  /* 0x0000000000057919 */ /* 0x002e220000008800 */
        /* <DEDUP_REMOVED lines=9> */
.L_x_13731:
[----:B------:R-:W-:Y:S05]  /*17350*/  BSYNC B0 ;  /* 0x0000000000007941 */ /* 0x000fea0003800000 */
.L_x_13510:
[----:B------:R-:W-:-:S03]  /*17360*/  UMOV UR4, 0xffffffff ;  /* 0xffffffff00047882 */ /* 0x000fc60000000000 */
[----:B------:R-:W-:Y:S05]  /*17370*/  BRA.DIV UR4, `(.L_x_13512) ;  /* 0x0000006204087947 */ /* 0x000fea000b800000 */
[----:B0-----:R-:W0:Y:S02]  /*17380*/  S2R R0, SR_TID.X ;  /* 0x0000000000007919 */ /* 0x001e240000002100 */
[----:B0-----:R-:W-:-:S04]  /*17390*/  SHF.R.U32.HI R0, RZ, 0x5, R0 ;  /* 0x00000005ff007819 */ /* 0x001fc80000011600 */
[----:B------:R-:W-:-:S05]  /*173a0*/  LOP3.LUT R0, R0, 0x3, RZ, 0xc0, !PT ;  /* 0x0000000300007812 */ /* 0x000fca00078ec0ff */
[----:B------:R0:W1:Y:S02]  /*173b0*/  SHFL.IDX PT, R14, R0, RZ, 0x1f ;  /* 0x00001fff000e7589 */ /* 0x00006400000e0000 */
.L_x_13734:
[----:B-1----:R-:W-:-:S13]  /*173c0*/  ISETP.NE.AND P0, PT, R14, RZ, PT ;  /* 0x000000ff0e00720c */ /* 0x002fda0003f05270 */
[----:B------:R-:W-:Y:S05]  /*173d0*/  @P0 BRA `(.L_x_13267) ;  /* 0x0000000000880947 */ /* 0x000fea0003800000 */
[----:B------:R-:W-:-:S03]  /*173e0*/  UMOV UR4, 0xffffffff ;  /* 0xffffffff00047882 */ /* 0x000fc60000000000 */
[----:B------:R-:W-:Y:S05]  /*173f0*/  BRA.DIV UR4, `(.L_x_13513) ;  /* 0x00000062041c7947 */ /* 0x000fea000b800000 */
[----:B------:R-:W-:-:S13]  /*17400*/  ELECT P6, URZ, PT ;  /* 0x00000000003f782f */ /* 0x000fda00038c0000 */
.L_x_13737:
[----:B------:R-:W-:Y:S05]  /*17410*/  @!P6 BRA `(.L_x_13267) ;  /* 0x000000000078e947 */ /* 0x000fea0003800000 */
[----:B------:R-:W-:-:S06]  /*17420*/  ULOP3.LUT UR4, UR36, 0x2, URZ, 0xfc, !UPT ;  /* 0x0000000224047892 */ /* 0x000fcc000f8efc3f */
[----:B0-----:R-:W-:-:S05]  /*17430*/  IMAD.U32 R0, RZ, RZ, UR4 ;  /* 0x00000004ff007e24 */ /* 0x001fca000f8e00ff */
[----:B------:R-:W-:-:S13]  /*17440*/  ISETP.NE.AND P0, PT, R0, 0x3, PT ;  /* 0x000000030000780c */ /* 0x000fda0003f05270 */
[----:B------:R-:W-:Y:S05]  /*17450*/  @!P0 BRA `(.L_x_13514) ;  /* 0x0000000000048947 */ /* 0x000fea0003800000 */
[----:B------:R-:W-:Y:S01]  /*17460*/  BPT.TRAP 0x1 ;  /* 0x000000040000795c */ /* 0x000fe20000300000 */
.L_x_13514:
[C---:B------:R-:W-:Y:S01]  /*17470*/  IMAD R3, R22.reuse, 0x8, R5 ;  /* 0x0000000816037824 */ /* 0x040fe200078e0205 */
[----:B------:R-:W-:Y:S02]  /*17480*/  SHF.L.U32 R2, R29, 0x1f, RZ ;  /* 0x0000001f1d027819 */ /* 0x000fe400000006ff */
[----:B------:R-:W-:Y:S02]  /*17490*/  IADD3 R22, R22, 0x1, RZ ;  /* 0x0000000116167810 */ /* 0x000fe40007ffe0ff */
[----:B------:R-:W0:Y:S02]  /*174a0*/  SYNCS.PHASECHK.TRANS64.TRYWAIT P1, [R3+URZ+0x16840], R2 ;  /* 0x01684002030075a7 */ /* 0x000e24000802017f */
[----:B------:R-:W-:-:S04]  /*174b0*/  ISETP.NE.AND P2, PT, R22, 0x2, PT ;  /* 0x000000021600780c */ /* 0x000fc80003f45270 */
[----:B------:R-:W-:Y:S01]  /*174c0*/  SEL R0, RZ, 0x1, P2 ;  /* 0x00000001ff007807 */ /* 0x000fe20001000000 */
[----:B0-----:R-:W-:Y:S08]  /*174d0*/  @!P1 BRA `(.L_x_13515) ;  /* 0x0000006000049947 */ /* 0x001ff00003800000 */
.L_x_13738:
[----:B------:R-:W-:Y:S02]  /*174e0*/  SEL R22, R22, RZ, P2 ;  /* 0x000000ff16167207 */ /* 0x000fe40001000000 */
[----:B------:R-:W-:Y:S01]  /*174f0*/  LOP3.LUT R0, R29, R0, RZ, 0x3c, !PT ;  /* 0x000000001d007212 */ /* 0x000fe200078e3cff */
[----:B------:R-:W-:Y:S06]  /*17500*/  @!P0 BRA `(.L_x_13516) ;  /* 0x0000000000048947 */ /* 0x000fec0003800000 */
[----:B------:R-:W-:Y:S01]  /*17510*/  BPT.TRAP 0x1 ;  /* 0x000000040000795c */ /* 0x000fe20000300000 */
.L_x_13516:
[----:B------:R-:W-:Y:S01]  /*17520*/  IMAD R5, R22, 0x8, R5 ;  /* 0x0000000816057824 */ /* 0x000fe200078e0205 */
[----:B------:R-:W-:-:S04]  /*17530*/  SHF.L.U32 R0, R0, 0x1f, RZ ;  /* 0x0000001f00007819 */ /* 0x000fc800000006ff */
[----:B------:R-:W1:Y:S02]  /*17540*/  SYNCS.PHASECHK.TRANS64.TRYWAIT P1, [R5+URZ+0x16840], R0 ;  /* 0x01684000050075a7 */ /* 0x000e64000802017f */
[----:B-1----:R-:W-:Y:S05]  /*17550*/  @!P1 BRA `(.L_x_13517) ;  /* 0x0000005c00f89947 */ /* 0x002fea0003800000 */
.L_x_13739:
[----:B------:R-:W-:Y:S05]  /*17560*/  @!P0 BRA `(.L_x_13518) ;  /* 0x0000000000048947 */ /* 0x000fea0003800000 */
[----:B------:R-:W-:Y:S01]  /*17570*/  BPT.TRAP 0x1 ;  /* 0x000000040000795c */ /* 0x000fe20000300000 */
.L_x_13518:
[----:B------:R-:W3:Y:S02]  /*17580*/  SYNCS.PHASECHK.TRANS64.TRYWAIT P1, [R3+URZ+0x16860], R2 ;  /* 0x01686002030075a7 */ /* 0x000ee4000802017f */
[----:B---3--:R-:W-:Y:S05]  /*17590*/  @!P1 BRA `(.L_x_13519) ;  /* 0x0000005c00fc9947 */ /* 0x008fea0003800000 */
.L_x_13740:
[----:B------:R-:W-:Y:S05]  /*175a0*/  @!P0 BRA `(.L_x_13520) ;  /* 0x0000000000048947 */ /* 0x000fea0003800000 */
[----:B------:R-:W-:Y:S01]  /*175b0*/  BPT.TRAP 0x1 ;  /* 0x000000040000795c */ /* 0x000fe20000300000 */
.L_x_13520:
[----:B------:R0:W0:Y:S02]  /*175c0*/  SYNCS.PHASECHK.TRANS64.TRYWAIT P0, [R5+URZ+0x16860], R0 ;  /* 0x01686000050075a7 */ /* 0x000024000800017f */
[----:B0-----:R-:W-:Y:S05]  /*175d0*/  @!P0 NANOSLEEP.SYNCS 0x989680 ;  /* 0x009896800000895d */ /* 0x001fea0003900000 */
[----:B------:R-:W0:Y:S02]  /*175e0*/  @!P0 SYNCS.PHASECHK.TRANS64 P0, [R5+URZ+0x16860], R0 ;  /* 0x01686000050085a7 */ /* 0x000e24000800007f */
[----:B0-----:R-:W-:Y:S05]  /*175f0*/  @!P0 BRA `(.L_x_13520) ;  /* 0xfffffffc00f08947 */ /* 0x001fea000383ffff */
.L_x_13267:
[----:B------:R-:W-:Y:S05]  /*17600*/  BSYNC B9 ;  /* 0x0000000000097941 */ /* 0x000fea0003800000 */
.L_x_13264:
[----:B------:R-:W-:Y:S05]  /*17610*/  EXIT ;  /* 0x000000000000794d */ /* 0x000fea0003800000 */
.L_x_13287:
[----:B0-----:R0:W1:Y:S02]  /*17620*/  SYNCS.PHASECHK.TRANS64.TRYWAIT P6, [R70+URZ+0x16890], R78 ;  /* 0x0168904e460075a7 */ /* 0x00106400080c017f */
[----:B-1----:R-:W-:Y:S05]  /*17630*/  @!P6 NANOSLEEP.SYNCS 0x989680 ;  /* 0x009896800000e95d */ /* 0x002fea0003900000 */
[----:B------:R-:W1:Y:S02]  /*17640*/  @!P6 SYNCS.PHASECHK.TRANS64 P6, [R70+URZ+0x16890], R78 ;  /* 0x0168904e4600e5a7 */ /* 0x000e6400080c007f */
[----:B-1----:R-:W-:Y:S05]  /*17650*/  @!P6 BRA `(.L_x_13287) ;  /* 0xfffffffc00f0e947 */ /* 0x002fea000383ffff */
[----:B------:R-:W-:Y:S05]  /*17660*/  BRA `(.L_x_13521) ;  /* 0xfffffeb400c47947 */ /* 0x000fea000383ffff */
.L_x_13288:
        /* <DEDUP_REMOVED lines=8> */
.L_x_13523:
[----:B------:R-:W-:Y:S05]  /*176f0*/  BSYNC B1 ;  /* 0x0000000000017941 */ /* 0x000fea0003800000 */
.L_x_13522:
        /* <DEDUP_REMOVED lines=8> */
.L_x_13524:
[----:B------:R-:W-:Y:S05]  /*17780*/  BRA `(.L_x_13525) ;  /* 0xfffffeb400907947 */ /* 0x000fea000383ffff */
.L_x_13297:
[----:B------:R-:W-:Y:S01]  /*17790*/  BSSY B1, `(.L_x_13526) ;  /* 0x0000008000017945 */ /* 0x000fe20003800000 */
[----:B0---4-:R-:W-:Y:S01]  /*177a0*/  IMAD.MOV.U32 R13, RZ, RZ, R84 ;  /* 0x000000ffff0d7224 */ /* 0x011fe200078e0054 */
[----:B------:R-:W-:Y:S01]  /*177b0*/  MOV R15, 0xffffffff ;  /* 0xffffffff000f7802 */ /* 0x000fe20000000f00 */
[----:B------:R-:W-:Y:S02]  /*177c0*/  IMAD.MOV.U32 R12, RZ, RZ, 0x1 ;  /* 0x00000001ff0c7424 */ /* 0x000fe400078e00ff */
[----:B------:R-:W-:-:S07]  /*177d0*/  IMAD.MOV.U32 R11, RZ, RZ, 0x1c1f ;  /* 0x00001c1fff0b7424 */ /* 0x000fce00078e00ff */
[----:B-123--:R-:W-:Y:S05]  /*177e0*/  WARPSYNC.COLLECTIVE R15, `(.L_x_13527) ;  /* 0x000000000f087348 */ /* 0x00efea0003c00000 */
[----:B---3--:R0:W3:Y:S02]  /*177f0*/  SHFL.IDX P6, R14, R13, R12, R11 ;  /* 0x0000000c0d0e7389 */ /* 0x0080e400000c000b */
[----:B0123--:R-:W-:Y:S01]  /*17800*/  ENDCOLLECTIVE ;  /* 0x000000000000791b */ /* 0x00ffe20003800000 */
.L_x_13527:
[----:B------:R-:W-:Y:S05]  /*17810*/  BSYNC B1 ;  /* 0x0000000000017941 */ /* 0x000fea0003800000 */
.L_x_13526:
        /* <DEDUP_REMOVED lines=8> */
.L_x_13528:
[----:B------:R-:W-:Y:S05]  /*178a0*/  BRA `(.L_x_13529) ;  /* 0xfffffebc00207947 */ /* 0x000fea000383ffff */
.L_x_13309:
[----:B-1----:R1:W2:Y:S02]  /*178b0*/  SYNCS.PHASECHK.TRANS64.TRYWAIT P4, [R70+URZ+0x16890], R78 ;  /* 0x0168904e460075a7 */ /* 0x0022a4000808017f */
[----:B--2---:R-:W-:Y:S05]  /*178c0*/  @!P4 NANOSLEEP.SYNCS 0x989680 ;  /* 0x009896800000c95d */ /* 0x004fea0003900000 */
[----:B------:R-:W2:Y:S02]  /*178d0*/  @!P4 SYNCS.PHASECHK.TRANS64 P4, [R70+URZ+0x16890], R78 ;  /* 0x0168904e4600c5a7 */ /* 0x000ea4000808007f */
[----:B--2---:R-:W-:Y:S05]  /*178e0*/  @!P4 BRA `(.L_x_13309) ;  /* 0xfffffffc00f0c947 */ /* 0x004fea000383ffff */
[----:B------:R-:W-:Y:S05]  /*178f0*/  BRA `(.L_x_13530) ;  /* 0xfffffec800407947 */ /* 0x000fea000383ffff */
.L_x_13310:
        /* <DEDUP_REMOVED lines=8> */
.L_x_13532:
[----:B------:R-:W-:Y:S05]  /*17980*/  BSYNC B1 ;  /* 0x0000000000017941 */ /* 0x000fea0003800000 */
.L_x_13531:
        /* <DEDUP_REMOVED lines=8> */
.L_x_13533:
[----:B------:R-:W-:Y:S01]  /*17a10*/  IMAD.MOV.U32 R82, RZ, RZ, R14 ;  /* 0x000000ffff527224 */ /* 0x000fe200078e000e */
[----:B------:R-:W-:Y:S06]  /*17a20*/  BRA `(.L_x_13534) ;  /* 0xfffffec8000c7947 */ /* 0x000fec000383ffff */
.L_x_13315:
        /* <DEDUP_REMOVED lines=8> */
.L_x_13536:
[----:B------:R-:W-:Y:S05]  /*17ab0*/  BSYNC B1 ;  /* 0x0000000000017941 */ /* 0x000fea0003800000 */
.L_x_13535:
        /* <DEDUP_REMOVED lines=8> */
.L_x_13537:
[----:B------:R-:W-:Y:S01]  /*17b40*/  IMAD.MOV.U32 R38, RZ, RZ, R14 ;  /* 0x000000ffff267224 */ /* 0x000fe200078e000e */
[----:B------:R-:W-:Y:S06]  /*17b50*/  BRA `(.L_x_13538) ;  /* 0xfffffecc00c07947 */ /* 0x000fec000383ffff */
.L_x_13320:
[----:B0-----:R0:W1:Y:S02]  /*17b60*/  SYNCS.PHASECHK.TRANS64.TRYWAIT P3, [R70+URZ+0x16890], R78 ;  /* 0x0168904e460075a7 */ /* 0x001064000806017f */
[----:B-1----:R-:W-:Y:S05]  /*17b70*/  @!P3 NANOSLEEP.SYNCS 0x989680 ;  /* 0x009896800000b95d */ /* 0x002fea0003900000 */
[----:B------:R-:W1:Y:S02]  /*17b80*/  @!P3 SYNCS.PHASECHK.TRANS64 P3, [R70+URZ+0x16890], R78 ;  /* 0x0168904e4600b5a7 */ /* 0x000e64000806007f */
[----:B-1----:R-:W-:Y:S05]  /*17b90*/  @!P3 BRA `(.L_x_13320) ;  /* 0xfffffffc00f0b947 */ /* 0x002fea000383ffff */
[----:B------:R-:W-:Y:S05]  /*17ba0*/  BRA `(.L_x_13539) ;  /* 0xfffffed400e47947 */ /* 0x000fea000383ffff */
.L_x_13321:
        /* <DEDUP_REMOVED lines=8> */
.L_x_13541:
[----:B------:R-:W-:Y:S05]  /*17c30*/  BSYNC B1 ;  /* 0x0000000000017941 */ /* 0x000fea0003800000 */
.L_x_13540:
        /* <DEDUP_REMOVED lines=8> */
.L_x_13542:
[----:B------:R-:W-:Y:S01]  /*17cc0*/  MOV R37, R14 ;  /* 0x0000000e00257202 */ /* 0x000fe20000000f00 */
[----:B------:R-:W-:Y:S06]  /*17cd0*/  BRA `(.L_x_13543) ;  /* 0xfffffed800007947 */ /* 0x000fec000383ffff */
.L_x_13324:
        /* <DEDUP_REMOVED lines=8> */
.L_x_13545:
[----:B------:R-:W-:Y:S05]  /*17d60*/  BSYNC B1 ;  /* 0x0000000000017941 */ /* 0x000fea0003800000 */
.L_x_13544:
        /* <DEDUP_REMOVED lines=8> */
.L_x_13546:
[----:B------:R-:W-:Y:S01]  /*17df0*/  IMAD.MOV.U32 R37, RZ, RZ, R14 ;  /* 0x000000ffff257224 */ /* 0x000fe200078e000e */
[----:B------:R-:W-:Y:S06]  /*17e00*/  BRA `(.L_x_13547) ;  /* 0xfffffed400fc7947 */ /* 0x000fec000383ffff */
.L_x_13328:
[----:B0-----:R0:W4:Y:S02]  /*17e10*/  SYNCS.PHASECHK.TRANS64.TRYWAIT P4, [R70+URZ+0x168b0], R78 ;  /* 0x0168b04e460075a7 */ /* 0x001124000808017f */
[----:B----4-:R-:W-:Y:S05]  /*17e20*/  @!P4 NANOSLEEP.SYNCS 0x989680 ;  /* 0x009896800000c95d */ /* 0x010fea0003900000 */
[----:B------:R-:W4:Y:S02]  /*17e30*/  @!P4 SYNCS.PHASECHK.TRANS64 P4, [R70+URZ+0x168b0], R78 ;  /* 0x0168b04e4600c5a7 */ /* 0x000f24000808007f */
[----:B----4-:R-:W-:Y:S05]  /*17e40*/  @!P4 BRA `(.L_x_13328) ;  /* 0xfffffffc00f0c947 */ /* 0x010fea000383ffff */
[----:B------:R-:W-:Y:S05]  /*17e50*/  BRA `(.L_x_13548) ;  /* 0xfffffed800747947 */ /* 0x000fea000383ffff */
.L_x_13338:
[----:B------:R-:W0:Y:S01]  /*17e60*/  S2R R4, SR_TID.X ;  /* 0x0000000000047919 */ /* 0x000e220000002100 */
[----:B------:R-:W-:Y:S01]  /*17e70*/  BSSY B0, `(.L_x_13549) ;  /* 0x000000c000007945 */ /* 0x000fe20003800000 */
[----:B-1----:R-:W-:Y:S01]  /*17e80*/  IMAD.MOV.U32 R12, RZ, RZ, RZ ;  /* 0x000000ffff0c7224 */ /* 0x002fe200078e00ff */
[----:B------:R-:W-:Y:S01]  /*17e90*/  MOV R11, 0x1f ;  /* 0x0000001f000b7802 */ /* 0x000fe20000000f00 */
[----:B------:R-:W-:Y:S02]  /*17ea0*/  IMAD.MOV.U32 R15, RZ, RZ, -0x1 ;  /* 0xffffffffff0f7424 */ /* 0x000fe400078e00ff */
[----:B0-----:R-:W-:-:S05]  /*17eb0*/  VIADD R5, R4, 0xffffff80 ;  /* 0xffffff8004057836 */ /* 0x001fca0000000000 */
[----:B------:R-:W-:-:S04]  /*17ec0*/  SHF.R.S32.HI R4, RZ, 0x1f, R5 ;  /* 0x0000001fff047819 */ /* 0x000fc80000011405 */
[----:B------:R-:W-:-:S04]  /*17ed0*/  LEA.HI R4, R4, R5, RZ, 0x7 ;  /* 0x0000000504047211 */ /* 0x000fc800078f38ff */
[----:B------:R-:W-:-:S05]  /*17ee0*/  SHF.R.S32.HI R4, RZ, 0x7, R4 ;  /* 0x00000007ff047819 */ /* 0x000fca0000011404 */
[----:B--2---:R-:W-:-:S07]  /*17ef0*/  IMAD.MOV.U32 R13, RZ, RZ, R4 ;  /* 0x000000ffff0d7224 */ /* 0x004fce00078e0004 */
[----:B-----5:R-:W-:Y:S05]  /*17f00*/  WARPSYNC.COLLECTIVE R15, `(.L_x_13550) ;  /* 0x000000000f087348 */ /* 0x020fea0003c00000 */
[----:B------:R0:W1:Y:S02]  /*17f10*/  SHFL.IDX P6, R14, R13, R12, R11 ;  /* 0x0000000c0d0e7389 */ /* 0x00006400000c000b */
[----:B01---5:R-:W-:Y:S01]  /*17f20*/  ENDCOLLECTIVE ;  /* 0x000000000000791b */ /* 0x023fe20003800000 */
.L_x_13550:
[----:B------:R-:W-:Y:S05]  /*17f30*/  BSYNC B0 ;  /* 0x0000000000007941 */ /* 0x000fea0003800000 */
.L_x_13549:
[----:B------:R3:W-:Y:S01]  /*17f40*/  STL [R1+0x1c], R14 ;  /* 0x00001c0e01007387 */ /* 0x0007e20000100800 */
[----:B------:R-:W-:Y:S05]  /*17f50*/  BRA `(.L_x_13551) ;  /* 0xfffffee000807947 */ /* 0x000fea000383ffff */
.L_x_13350:
[----:B------:R-:W-:Y:S01]  /*17f60*/  BSSY B1, `(.L_x_13552) ;  /* 0x0000008000017945 */ /* 0x000fe20003800000 */
[----:B--2---:R-:W-:Y:S02]  /*17f70*/  IMAD.MOV.U32 R13, RZ, RZ, R26 ;  /* 0x000000ffff0d7224 */ /* 0x004fe400078e001a */
[----:B------:R-:W-:Y:S02]  /*17f80*/  IMAD.MOV.U32 R12, RZ, RZ, RZ ;  /* 0x000000ffff0c7224 */ /* 0x000fe400078e00ff */
[----:B------:R-:W-:Y:S02]  /*17f90*/  IMAD.MOV.U32 R11, RZ, RZ, 0x1c1f ;  /* 0x00001c1fff0b7424 */ /* 0x000fe400078e00ff */
[----:B------:R-:W-:-:S07]  /*17fa0*/  IMAD.MOV.U32 R15, RZ, RZ, -0x1 ;  /* 0xffffffffff0f7424 */ /* 0x000fce00078e00ff */
[----:B---3--:R-:W-:Y:S05]  /*17fb0*/  WARPSYNC.COLLECTIVE R15, `(.L_x_13553) ;  /* 0x000000000f087348 */ /* 0x008fea0003c00000 */
[----:B---3--:R0:W1:Y:S02]  /*17fc0*/  SHFL.IDX P6, R14, R13, R12, R11 ;  /* 0x0000000c0d0e7389 */ /* 0x00806400000c000b */
[----:B01----:R-:W-:Y:S01]  /*17fd0*/  ENDCOLLECTIVE ;  /* 0x000000000000791b */ /* 0x003fe20003800000 */
.L_x_13553:
[----:B------:R-:W-:Y:S05]  /*17fe0*/  BSYNC B1 ;  /* 0x0000000000017941 */ /* 0x000fea0003800000 */
.L_x_13552:
        /* <DEDUP_REMOVED lines=8> */
.L_x_13554:
[----:B------:R-:W-:Y:S02]  /*18070*/  IMAD.MOV.U32 R13, RZ, RZ, R28 ;  /* 0x000000ffff0d7224 */ /* 0x000fe400078e001c */
[----:B------:R-:W-:-:S07]  /*18080*/  IMAD.MOV.U32 R0, RZ, RZ, R14 ;  /* 0x000000ffff007224 */ /* 0x000fce00078e000e */
[----:B------:R-:W-:Y:S05]  /*18090*/  WARPSYNC.COLLECTIVE R15, `(.L_x_13555) ;  /* 0x000000000f087348 */ /* 0x000fea0003c00000 */
[----:B------:R0:W1:Y:S02]  /*180a0*/  SHFL.IDX P6, R14, R13, R12, R11 ;  /* 0x0000000c0d0e7389 */ /* 0x00006400000c000b */
[----:B01----:R-:W-:Y:S01]  /*180b0*/  ENDCOLLECTIVE ;  /* 0x000000000000791b */ /* 0x003fe20003800000 */
.L_x_13555:
[----:B------:R-:W-:Y:S01]  /*180c0*/  MOV R13, R27 ;  /* 0x0000001b000d7202 */ /* 0x000fe20000000f00 */
[----:B------:R-:W-:-:S07]  /*180d0*/  IMAD.MOV.U32 R5, RZ, RZ, R14 ;  /* 0x000000ffff057224 */ /* 0x000fce00078e000e */
[----:B------:R-:W-:Y:S05]  /*180e0*/  WARPSYNC.COLLECTIVE R15, `(.L_x_13556) ;  /* 0x000000000f087348 */ /* 0x000fea0003c00000 */
[----:B------:R0:W1:Y:S02]  /*180f0*/  SHFL.IDX P6, R14, R13, R12, R11 ;  /* 0x0000000c0d0e7389 */ /* 0x00006400000c000b */
[----:B01----:R-:W-:Y:S01]  /*18100*/  ENDCOLLECTIVE ;  /* 0x000000000000791b */ /* 0x003fe20003800000 */
.L_x_13556:
[----:B------:R-:W-:Y:S05]  /*18110*/  BRA `(.L_x_13557) ;  /* 0xfffffee400907947 */ /* 0x000fea000383ffff */
.L_x_13354:
[----:B0-----:R0:W1:Y:S02]  /*18120*/  SYNCS.PHASECHK.TRANS64.TRYWAIT P0, [R18+URZ+0x16800], R5 ;  /* 0x01680005120075a7 */ /* 0x001064000800017f */
[----:B-1----:R-:W-:Y:S05]  /*18130*/  @!P0 NANOSLEEP.SYNCS 0x989680 ;  /* 0x009896800000895d */ /* 0x002fea0003900000 */
[----:B------:R-:W1:Y:S02]  /*18140*/  @!P0 SYNCS.PHASECHK.TRANS64 P0, [R18+URZ+0x16800], R5 ;  /* 0x01680005120085a7 */ /* 0x000e64000800007f */
[----:B-1----:R-:W-:Y:S05]  /*18150*/  @!P0 BRA `(.L_x_13354) ;  /* 0xfffffffc00f08947 */ /* 0x002fea000383ffff */
[----:B------:R-:W-:Y:S05]  /*18160*/  BRA `(.L_x_13558) ;  /* 0xfffffee800bc7947 */ /* 0x000fea000383ffff */
.L_x_13362:
        /* <DEDUP_REMOVED lines=8> */
.L_x_13560:
[----:B------:R-:W-:Y:S05]  /*181f0*/  BSYNC B1 ;  /* 0x0000000000017941 */ /* 0x000fea0003800000 */
.L_x_13559:
        /* <DEDUP_REMOVED lines=8> */
.L_x_13561:
[----:B------:R-:W-:Y:S02]  /*18280*/  IMAD.MOV.U32 R13, RZ, RZ, R28 ;  /* 0x000000ffff0d7224 */ /* 0x000fe400078e001c */
[----:B------:R-:W-:-:S07]  /*18290*/  IMAD.MOV.U32 R3, RZ, RZ, R14 ;  /* 0x000000ffff037224 */ /* 0x000fce00078e000e */
[----:B------:R-:W-:Y:S05]  /*182a0*/  WARPSYNC.COLLECTIVE R15, `(.L_x_13562) ;  /* 0x000000000f087348 */ /* 0x000fea0003c00000 */
[----:B------:R0:W1:Y:S02]  /*182b0*/  SHFL.IDX P6, R14, R13, R12, R11 ;  /* 0x0000000c0d0e7389 */ /* 0x00006400000c000b */
[----:B01----:R-:W-:Y:S01]  /*182c0*/  ENDCOLLECTIVE ;  /* 0x000000000000791b */ /* 0x003fe20003800000 */
.L_x_13562:
[----:B------:R-:W-:Y:S02]  /*182d0*/  IMAD.MOV.U32 R13, RZ, RZ, R27 ;  /* 0x000000ffff0d7224 */ /* 0x000fe400078e001b */
[----:B------:R-:W-:-:S07]  /*182e0*/  IMAD.MOV.U32 R20, RZ, RZ, R14 ;  /* 0x000000ffff147224 */ /* 0x000fce00078e000e */
[----:B------:R-:W-:Y:S05]  /*182f0*/  WARPSYNC.COLLECTIVE R15, `(.L_x_13563) ;  /* 0x000000000f087348 */ /* 0x000fea0003c00000 */
[----:B------:R0:W1:Y:S02]  /*18300*/  SHFL.IDX P6, R14, R13, R12, R11 ;  /* 0x0000000c0d0e7389 */ /* 0x00006400000c000b */
[----:B01----:R-:W-:Y:S01]  /*18310*/  ENDCOLLECTIVE ;  /* 0x000000000000791b */ /* 0x003fe20003800000 */
.L_x_13563:
[----:B------:R-:W-:Y:S05]  /*18320*/  BRA `(.L_x_13564) ;  /* 0xfffffef4002c7947 */ /* 0x000fea000383ffff */
.L_x_13366:
[----:B0-----:R0:W1:Y:S02]  /*18330*/  SYNCS.PHASECHK.TRANS64.TRYWAIT P1, [R18+URZ+0x16800], R27 ;  /* 0x0168001b120075a7 */ /* 0x001064000802017f */
[----:B-1----:R-:W-:Y:S05]  /*18340*/  @!P1 NANOSLEEP.SYNCS 0x989680 ;  /* 0x009896800000995d */ /* 0x002fea0003900000 */
[----:B------:R-:W1:Y:S02]  /*18350*/  @!P1 SYNCS.PHASECHK.TRANS64 P1, [R18+URZ+0x16800], R27 ;  /* 0x0168001b120095a7 */ /* 0x000e64000802007f */
[----:B-1----:R-:W-:Y:S05]  /*18360*/  @!P1 BRA `(.L_x_13366) ;  /* 0xfffffffc00f09947 */ /* 0x002fea000383ffff */
[----:B------:R-:W-:Y:S05]  /*18370*/  BRA `(.L_x_13565) ;  /* 0xfffffef8000c7947 */ /* 0x000fea000383ffff */
.L_x_13372:
[----:B-1----:R1:W3:Y:S02]  /*18380*/  SYNCS.PHASECHK.TRANS64.TRYWAIT P1, [R0+URZ+0x16830], R5 ;  /* 0x01683005000075a7 */ /* 0x0022e4000802017f */
[----:B---3--:R-:W-:Y:S05]  /*18390*/  @!P1 NANOSLEEP.SYNCS 0x989680 ;  /* 0x009896800000995d */ /* 0x008fea0003900000 */
[----:B------:R-:W3:Y:S02]  /*183a0*/  @!P1 SYNCS.PHASECHK.TRANS64 P1, [R0+URZ+0x16830], R5 ;  /* 0x01683005000095a7 */ /* 0x000ee4000802007f */
[----:B---3--:R-:W-:Y:S05]  /*183b0*/  @!P1 BRA `(.L_x_13372) ;  /* 0xfffffffc00f09947 */ /* 0x008fea000383ffff */
[----:B------:R-:W-:Y:S05]  /*183c0*/  BRA `(.L_x_13371) ;  /* 0xffffff0400607947 */ /* 0x000fea000383ffff */
.L_x_13379:
[----:B-1----:R1:W2:Y:S02]  /*183d0*/  SYNCS.PHASECHK.TRANS64.TRYWAIT P2, [R5+URZ+0x16830], R6 ;  /* 0x01683006050075a7 */ /* 0x0022a4000804017f */
[----:B--2---:R-:W-:Y:S05]  /*183e0*/  @!P2 NANOSLEEP.SYNCS 0x989680 ;  /* 0x009896800000a95d */ /* 0x004fea0003900000 */
[----:B------:R-:W2:Y:S02]  /*183f0*/  @!P2 SYNCS.PHASECHK.TRANS64 P2, [R5+URZ+0x16830], R6 ;  /* 0x016830060500a5a7 */ /* 0x000ea4000804007f */
[----:B--2---:R-:W-:Y:S05]  /*18400*/  @!P2 BRA `(.L_x_13379) ;  /* 0xfffffffc00f0a947 */ /* 0x004fea000383ffff */
[----:B------:R-:W-:Y:S05]  /*18410*/  BRA `(.L_x_13378) ;  /* 0xffffff2c00947947 */ /* 0x000fea000383ffff */
.L_x_13383:
[----:B-1----:R1:W2:Y:S02]  /*18420*/  SYNCS.PHASECHK.TRANS64.TRYWAIT P1, [R5+URZ+0x16850], R4 ;  /* 0x01685004050075a7 */ /* 0x0022a4000802017f */
[----:B--2---:R-:W-:Y:S05]  /*18430*/  @!P1 NANOSLEEP.SYNCS 0x989680 ;  /* 0x009896800000995d */ /* 0x004fea0003900000 */
[----:B------:R-:W2:Y:S02]  /*18440*/  @!P1 SYNCS.PHASECHK.TRANS64 P1, [R5+URZ+0x16850], R4 ;  /* 0x01685004050095a7 */ /* 0x000ea4000802007f */
[----:B--2---:R-:W-:Y:S05]  /*18450*/  @!P1 BRA `(.L_x_13383) ;  /* 0xfffffffc00f09947 */ /* 0x004fea000383ffff */
[----:B------:R-:W-:Y:S05]  /*18460*/  BRA `(.L_x_13380) ;  /* 0xffffff3000647947 */ /* 0x000fea000383ffff */
.L_x_13390:
[----:B-1----:R1:W2:Y:S02]  /*18470*/  SYNCS.PHASECHK.TRANS64.TRYWAIT P1, [R11+URZ+0x16850], R4 ;  /* 0x016850040b0075a7 */ /* 0x0022a4000802017f */
[----:B--2---:R-:W-:Y:S05]  /*18480*/  @!P1 NANOSLEEP.SYNCS 0x989680 ;  /* 0x009896800000995d */ /* 0x004fea0003900000 */
[----:B------:R-:W2:Y:S02]  /*18490*/  @!P1 SYNCS.PHASECHK.TRANS64 P1, [R11+URZ+0x16850], R4 ;  /* 0x016850040b0095a7 */ /* 0x000ea4000802007f */
[----:B--2---:R-:W-:Y:S05]  /*184a0*/  @!P1 BRA `(.L_x_13390) ;  /* 0xfffffffc00f09947 */ /* 0x004fea000383ffff */
[----:B------:R-:W-:Y:S05]  /*184b0*/  BRA `(.L_x_13389) ;  /* 0xffffff5400347947 */ /* 0x000fea000383ffff */
.L_x_13396:
[----:B------:R-:W-:Y:S01]  /*184c0*/  MOV R13, R41 ;  /* 0x00000029000d7202 */ /* 0x000fe20000000f00 */
[----:B------:R-:W-:Y:S02]  /*184d0*/  IMAD.MOV.U32 R12, RZ, RZ, RZ ;  /* 0x000000ffff0c7224 */ /* 0x000fe400078e00ff */
[----:B------:R-:W-:Y:S02]  /*184e0*/  IMAD.MOV.U32 R11, RZ, RZ, 0x181f ;  /* 0x0000181fff0b7424 */ /* 0x000fe400078e00ff */
[----:B------:R-:W-:Y:S02]  /*184f0*/  IMAD.MOV.U32 R15, RZ, RZ, -0x1 ;  /* 0xffffffffff0f7424 */ /* 0x000fe400078e00ff */
[----:B------:R-:W-:-:S07]  /*18500*/  IMAD R42, R68, 0xc0, R70 ;  /* 0x000000c0442a7824 */ /* 0x000fce00078e0246 */
[----:B-----5:R-:W-:Y:S05]  /*18510*/  WARPSYNC.COLLECTIVE R15, `(.L_x_13566) ;  /* 0x000000000f087348 */ /* 0x020fea0003c00000 */
[----:B------:R0:W1:Y:S02]  /*18520*/  SHFL.IDX P6, R14, R13, R12, R11 ;  /* 0x0000000c0d0e7389 */ /* 0x00006400000c000b */
[----:B01---5:R-:W-:Y:S01]  /*18530*/  ENDCOLLECTIVE ;  /* 0x000000000000791b */ /* 0x023fe20003800000 */
.L_x_13566:
[----:B------:R-:W-:Y:S02]  /*18540*/  VIADD R20, R42, 0x30 ;  /* 0x000000302a147836 */ /* 0x000fe40000000000 */
[----:B------:R-:W-:Y:S02]  /*18550*/  IMAD.MOV.U32 R13, RZ, RZ, R40 ;  /* 0x000000ffff0d7224 */ /* 0x000fe400078e0028 */
[----:B------:R-:W-:-:S07]  /*18560*/  IMAD.MOV.U32 R0, RZ, RZ, R14 ;  /* 0x000000ffff007224 */ /* 0x000fce00078e000e */
[----:B------:R-:W-:Y:S05]  /*18570*/  WARPSYNC.COLLECTIVE R15, `(.L_x_13567) ;  /* 0x000000000f087348 */ /* 0x000fea0003c00000 */
[----:B------:R0:W1:Y:S02]  /*18580*/  SHFL.IDX P6, R14, R13, R12, R11 ;  /* 0x0000000c0d0e7389 */ /* 0x00006400000c000b */
[----:B01----:R-:W-:Y:S01]  /*18590*/  ENDCOLLECTIVE ;  /* 0x000000000000791b */ /* 0x003fe20003800000 */
.L_x_13567:
[----:B------:R-:W-:Y:S02]  /*185a0*/  ULDC UR4, c[0x0][0xac8] ;  /* 0x0002b20000047ab9 */ /* 0x000fe40000000800 */
[----:B------:R-:W-:-:S04]  /*185b0*/  ISETP.GE.AND P0, PT, R59, UR4, PT ;  /* 0x000000043b007c0c */ /* 0x000fc8000bf06270 */
[-C--:B------:R-:W-:Y:S01]  /*185c0*/  ISETP.GE.OR P4, PT, R20, R61.reuse, P0 ;  /* 0x0000003d1400720c */ /* 0x080fe20000786670 */
[C---:B------:R-:W-:Y:S01]  /*185d0*/  VIADD R20, R42.reuse, 0x60 ;  /* 0x000000602a147836 */ /* 0x040fe20000000000 */
[----:B------:R-:W-:-:S04]  /*185e0*/  ISETP.GE.OR P3, PT, R42, R61, P0 ;  /* 0x0000003d2a00720c */ /* 0x000fc80000766670 */
[----:B------:R-:W-:Y:S01]  /*185f0*/  ISETP.GE.OR P2, PT, R20, R61, P0 ;  /* 0x0000003d1400720c */ /* 0x000fe20000746670 */
[----:B------:R-:W-:Y:S01]  /*18600*/  IMAD.MOV.U32 R12, RZ, RZ, 0x1 ;  /* 0x00000001ff0c7424 */ /* 0x000fe200078e00ff */
[----:B------:R-:W-:Y:S01]  /*18610*/  MOV R13, R41 ;  /* 0x00000029000d7202 */ /* 0x000fe20000000f00 */
[----:B------:R-:W-:-:S10]  /*18620*/  IMAD.MOV.U32 R3, RZ, RZ, R14 ;  /* 0x000000ffff037224 */ /* 0x000fd400078e000e */
[----:B------:R-:W-:Y:S05]  /*18630*/  WARPSYNC.COLLECTIVE R15, `(.L_x_13568) ;  /* 0x000000000f087348 */ /* 0x000fea0003c00000 */
[----:B------:R0:W1:Y:S02]  /*18640*/  SHFL.IDX P6, R14, R13, R12, R11 ;  /* 0x0000000c0d0e7389 */ /* 0x00006400000c000b */
[----:B01----:R-:W-:Y:S01]  /*18650*/  ENDCOLLECTIVE ;  /* 0x000000000000791b */ /* 0x003fe20003800000 */
.L_x_13568:
[----:B------:R-:W-:-:S04]  /*18660*/  @!P3 LEA R32, P5, R59, R3, 0x1 ;  /* 0x000000033b20b211 */ /* 0x000fc800078a08ff */
[----:B------:R-:W-:Y:S01]  /*18670*/  @!P3 LEA.HI.X R3, R59, R0, R58, 0x1, P5 ;  /* 0x000000003b03b211 */ /* 0x000fe200028f0c3a */
[----:B------:R-:W-:Y:S02]  /*18680*/  IMAD.MOV.U32 R13, RZ, RZ, R40 ;  /* 0x000000ffff0d7224 */ /* 0x000fe400078e0028 */
[----:B------:R-:W-:-:S07]  /*18690*/  IMAD.MOV.U32 R8, RZ, RZ, R14 ;  /* 0x000000ffff087224 */ /* 0x000fce00078e000e */
[----:B------:R-:W-:Y:S05]  /*186a0*/  WARPSYNC.COLLECTIVE R15, `(.L_x_13569) ;  /* 0x000000000f087348 */ /* 0x000fea0003c00000 */
[----:B------:R0:W1:Y:S02]  /*186b0*/  SHFL.IDX P6, R14, R13, R12, R11 ;  /* 0x0000000c0d0e7389 */ /* 0x00006400000c000b */
[----:B01----:R-:W-:Y:S01]  /*186c0*/  ENDCOLLECTIVE ;  /* 0x000000000000791b */ /* 0x003fe20003800000 */
.L_x_13569:
[----:B------:R-:W-:Y:S02]  /*186d0*/  IMAD.MOV.U32 R13, RZ, RZ, R41 ;  /* 0x000000ffff0d7224 */ /* 0x000fe400078e0029 */
[----:B------:R-:W-:Y:S02]  /*186e0*/  IMAD.MOV.U32 R12, RZ, RZ, 0x2 ;  /* 0x00000002ff0c7424 */ /* 0x000fe400078e00ff */
[----:B------:R-:W-:-:S07]  /*186f0*/  IMAD.MOV.U32 R9, RZ, RZ, R14 ;  /* 0x000000ffff097224 */ /* 0x000fce00078e000e */
[----:B------:R-:W-:Y:S05]  /*18700*/  WARPSYNC.COLLECTIVE R15, `(.L_x_13570) ;  /* 0x000000000f087348 */ /* 0x000fea0003c00000 */
[----:B------:R0:W1:Y:S02]  /*18710*/  SHFL.IDX P6, R14, R13, R12, R11 ;  /* 0x0000000c0d0e7389 */ /* 0x00006400000c000b */
[----:B01----:R-:W-:Y:S01]  /*18720*/  ENDCOLLECTIVE ;  /* 0x000000000000791b */ /* 0x003fe20003800000 */
.L_x_13570:
[----:B------:R-:W-:Y:S01]  /*18730*/  @!P4 LEA R20, P1, R59, R9, 0x1 ;  /* 0x000000093b14c211 */ /* 0x000fe200078208ff */
[----:B------:R-:W-:-:S03]  /*18740*/  @!P3 IMAD.MOV.U32 R9, RZ, RZ, R3 ;  /* 0x000000ffff09b224 */ /* 0x000fc600078e0003 */
[----:B------:R-:W-:Y:S01]  /*18750*/  @!P4 LEA.HI.X R21, R59, R8, R58, 0x1, P1 ;  /* 0x000000083b15c211 */ /* 0x000fe200008f0c3a */
[----:B------:R-:W-:-:S05]  /*18760*/  @!P3 IMAD.MOV.U32 R8, RZ, RZ, R32 ;  /* 0x000000ffff08b224 */ /* 0x000fca00078e0020 */
[----:B------:R0:W-:Y:S01]  /*18770*/  @!P3 ST.E.128 desc[UR42][R8.64], R4 ;  /* 0x000000040800b985 */ /* 0x0001e2000c101d2a */
[----:B------:R-:W-:-:S03]  /*18780*/  IMAD.MOV.U32 R13, RZ, RZ, R40 ;  /* 0x000000ffff0d7224 */ /* 0x000fc600078e0028 */
[----:B------:R0:W-:Y:S01]  /*18790*/  @!P4 ST.E.128 desc[UR42][R20.64], R24 ;  /* 0x000000181400c985 */ /* 0x0001e2000c101d2a */
[----:B------:R-:W-:-:S07]  /*187a0*/  MOV R10, R14 ;  /* 0x0000000e000a7202 */ /* 0x000fce0000000f00 */
[----:B0-----:R-:W-:Y:S05]  /*187b0*/  WARPSYNC.COLLECTIVE R15, `(.L_x_13571) ;  /* 0x000000000f087348 */ /* 0x001fea0003c00000 */
[----:B------:R1:W2:Y:S02]  /*187c0*/  SHFL.IDX P6, R14, R13, R12, R11 ;  /* 0x0000000c0d0e7389 */ /* 0x0002a400000c000b */
[----:B012---:R-:W-:Y:S01]  /*187d0*/  ENDCOLLECTIVE ;  /* 0x000000000000791b */ /* 0x007fe20003800000 */
.L_x_13571:
[----:B------:R-:W-:Y:S01]  /*187e0*/  IMAD.MOV.U32 R13, RZ, RZ, R41 ;  /* 0x000000ffff0d7224 */ /* 0x000fe200078e0029 */
[----:B------:R-:W-:Y:S02]  /*187f0*/  MOV R12, 0x3 ;  /* 0x00000003000c7802 */ /* 0x000fe40000000f00 */
[----:B------:R-:W-:-:S13]  /*18800*/  @!P2 LEA R43, P5, R59, R14, 0x1 ;  /* 0x0000000e3b2ba211 */ /* 0x000fda00078a08ff */
[----:B------:R-:W-:Y:S05]  /*18810*/  WARPSYNC.COLLECTIVE R15, `(.L_x_13572) ;  /* 0x000000000f087348 */ /* 0x000fea0003c00000 */
[----:B------:R0:W1:Y:S02]  /*18820*/  SHFL.IDX P6, R14, R13, R12, R11 ;  /* 0x0000000c0d0e7389 */ /* 0x00006400000c000b */
[----:B01----:R-:W-:Y:S01]  /*18830*/  ENDCOLLECTIVE ;  /* 0x000000000000791b */ /* 0x003fe20003800000 */
.L_x_13572:
[----:B------:R-:W-:Y:S01]  /*18840*/  @!P2 LEA.HI.X R10, R59, R10, R58, 0x1, P5 ;  /* 0x0000000a3b0aa211 */ /* 0x000fe200028f0c3a */
[----:B------:R-:W-:-:S04]  /*18850*/  @!P2 IMAD.MOV.U32 R4, RZ, RZ, R43 ;  /* 0x000000ffff04a224 */ /* 0x000fc800078e002b */
[----:B------:R-:W-:-:S05]  /*18860*/  @!P2 IMAD.MOV.U32 R5, RZ, RZ, R10 ;  /* 0x000000ffff05a224 */ /* 0x000fca00078e000a */
[----:B------:R0:W-:Y:S01]  /*18870*/  @!P2 ST.E.128 desc[UR42][R4.64], R28 ;  /* 0x0000001c0400a985 */ /* 0x0001e2000c101d2a */
[----:B------:R-:W-:Y:S02]  /*18880*/  IMAD.MOV.U32 R13, RZ, RZ, R40 ;  /* 0x000000ffff0d7224 */ /* 0x000fe400078e0028 */
[----:B------:R-:W-:-:S07]  /*18890*/  IMAD.MOV.U32 R0, RZ, RZ, R14 ;  /* 0x000000ffff007224 */ /* 0x000fce00078e000e */
[----:B0-----:R-:W-:Y:S05]  /*188a0*/  WARPSYNC.COLLECTIVE R15, `(.L_x_13573) ;  /* 0x000000000f087348 */ /* 0x001fea0003c00000 */
[----:B------:R1:W2:Y:S02]  /*188b0*/  SHFL.IDX P6, R14, R13, R12, R11 ;  /* 0x0000000c0d0e7389 */ /* 0x0002a400000c000b */
[----:B012---:R-:W-:Y:S01]  /*188c0*/  ENDCOLLECTIVE ;  /* 0x000000000000791b */ /* 0x007fe20003800000 */
.L_x_13573:
[----:B------:R-:W-:Y:S05]  /*188d0*/  BRA `(.L_x_13574) ;  /* 0xffffff6800787947 */ /* 0x000fea000383ffff */
.L_x_13398:
[----:B------:R-:W-:Y:S01]  /*188e0*/  IMAD.MOV.U32 R13, RZ, RZ, R4 ;  /* 0x000000ffff0d7224 */ /* 0x000fe200078e0004 */
[----:B------:R-:W-:Y:S01]  /*188f0*/  MOV R11, 0x1c1f ;  /* 0x00001c1f000b7802 */ /* 0x000fe20000000f00 */
[----:B------:R-:W-:Y:S02]  /*18900*/  IMAD.MOV.U32 R12, RZ, RZ, RZ ;  /* 0x000000ffff0c7224 */ /* 0x000fe400078e00ff */
[----:B------:R-:W-:-:S07]  /*18910*/  IMAD.MOV.U32 R15, RZ, RZ, -0x1 ;  /* 0xffffffffff0f7424 */ /* 0x000fce00078e00ff */
[----:B------:R-:W-:Y:S05]  /*18920*/  WARPSYNC.COLLECTIVE R15, `(.L_x_13575) ;  /* 0x000000000f087348 */ /* 0x000fea0003c00000 */
[----:B------:R0:W1:Y:S02]  /*18930*/  SHFL.IDX P6, R14, R13, R12, R11 ;  /* 0x0000000c0d0e7389 */ /* 0x00006400000c000b */
[----:B01----:R-:W-:Y:S01]  /*18940*/  ENDCOLLECTIVE ;  /* 0x000000000000791b */ /* 0x003fe20003800000 */
.L_x_13575:
[----:B------:R-:W-:Y:S02]  /*18950*/  IMAD.MOV.U32 R13, RZ, RZ, R0 ;  /* 0x000000ffff0d7224 */ /* 0x000fe400078e0000 */
[----:B------:R-:W-:-:S07]  /*18960*/  IMAD.MOV.U32 R3, RZ, RZ, R14 ;  /* 0x000000ffff037224 */ /* 0x000fce00078e000e */
[----:B------:R-:W-:Y:S05]  /*18970*/  WARPSYNC.COLLECTIVE R15, `(.L_x_13576) ;  /* 0x000000000f087348 */ /* 0x000fea0003c00000 */
[----:B------:R0:W1:Y:S02]  /*18980*/  SHFL.IDX P6, R14, R13, R12, R11 ;  /* 0x0000000c0d0e7389 */ /* 0x00006400000c000b */
[----:B01----:R-:W-:Y:S01]  /*18990*/  ENDCOLLECTIVE ;  /* 0x000000000000791b */ /* 0x003fe20003800000 */
.L_x_13576:
[----:B------:R-:W-:Y:S05]  /*189a0*/  BRA `(.L_x_13577) ;  /* 0xffffff6c00547947 */ /* 0x000fea000383ffff */
.L_x_13401:
[----:B------:R-:W-:Y:S01]  /*189b0*/  BSSY B1, `(.L_x_13578) ;  /* 0x0000008000017945 */ /* 0x000fe20003800000 */
[----:B---3--:R-:W-:Y:S01]  /*189c0*/  IMAD.MOV.U32 R13, RZ, RZ, R4 ;  /* 0x000000ffff0d7224 */ /* 0x008fe200078e0004 */
[----:B------:R-:W-:Y:S01]  /*189d0*/  MOV R15, 0xffffffff ;  /* 0xffffffff000f7802 */ /* 0x000fe20000000f00 */
[----:B------:R-:W-:Y:S02]  /*189e0*/  IMAD.MOV.U32 R12, RZ, RZ, 0x1 ;  /* 0x00000001ff0c7424 */ /* 0x000fe400078e00ff */
[----:B------:R-:W-:-:S07]  /*189f0*/  IMAD.MOV.U32 R11, RZ, RZ, 0x1c1f ;  /* 0x00001c1fff0b7424 */ /* 0x000fce00078e00ff */
[----:B012---:R-:W-:Y:S05]  /*18a00*/  WARPSYNC.COLLECTIVE R15, `(.L_x_13579) ;  /* 0x000000000f087348 */ /* 0x007fea0003c00000 */
[----:B--2---:R2:W3:Y:S02]  /*18a10*/  SHFL.IDX P6, R14, R13, R12, R11 ;  /* 0x0000000c0d0e7389 */ /* 0x0044e400000c000b */
[----:B0123--:R-:W-:Y:S01]  /*18a20*/  ENDCOLLECTIVE ;  /* 0x000000000000791b */ /* 0x00ffe20003800000 */
.L_x_13579:
[----:B------:R-:W-:Y:S05]  /*18a30*/  BSYNC B1 ;  /* 0x0000000000017941 */ /* 0x000fea0003800000 */
.L_x_13578:
        /* <DEDUP_REMOVED lines=8> */
.L_x_13580:
[----:B------:R-:W-:Y:S05]  /*18ac0*/  BRA `(.L_x_13581) ;  /* 0xffffff6c00b07947 */ /* 0x000fea000383ffff */
.L_x_13405:
[----:B------:R-:W-:Y:S01]  /*18ad0*/  IMAD.MOV.U32 R13, RZ, RZ, R20 ;  /* 0x000000ffff0d7224 */ /* 0x000fe200078e0014 */
[----:B------:R-:W-:Y:S01]  /*18ae0*/  MOV R12, RZ ;  /* 0x000000ff000c7202 */ /* 0x000fe20000000f00 */
[----:B------:R-:W-:Y:S02]  /*18af0*/  IMAD.MOV.U32 R11, RZ, RZ, 0x181f ;  /* 0x0000181fff0b7424 */ /* 0x000fe400078e00ff */
[----:B------:R-:W-:Y:S02]  /*18b00*/  IMAD.MOV.U32 R15, RZ, RZ, -0x1 ;  /* 0xffffffffff0f7424 */ /* 0x000fe400078e00ff */
[----:B------:R-:W-:Y:S02]  /*18b10*/  IMAD R24, R27, 0xc0, R28 ;  /* 0x000000c01b187824 */ /* 0x000fe400078e021c */
[----:B------:R-:W-:-:S07]  /*18b20*/  IMAD R21, R25, R8, RZ ;  /* 0x0000000819157224 */ /* 0x000fce00078e02ff */
[----:B-1----:R-:W-:Y:S05]  /*18b30*/  WARPSYNC.COLLECTIVE R15, `(.L_x_13582) ;  /* 0x000000000f087348 */ /* 0x002fea0003c00000 */
[----:B------:R0:W2:Y:S02]  /*18b40*/  SHFL.IDX P6, R14, R13, R12, R11 ;  /* 0x0000000c0d0e7389 */ /* 0x0000a400000c000b */
[----:B012---:R-:W-:Y:S01]  /*18b50*/  ENDCOLLECTIVE ;  /* 0x000000000000791b */ /* 0x007fe20003800000 */
.L_x_13582:
[C---:B------:R-:W-:Y:S01]  /*18b60*/  VIADD R8, R24.reuse, 0x30 ;  /* 0x0000003018087836 */ /* 0x040fe20000000000 */
[----:B------:R-:W-:-:S04]  /*18b70*/  ISETP.GE.OR P3, PT, R24, R21, P0 ;  /* 0x000000151800720c */ /* 0x000fc80000766670 */
[----:B------:R-:W-:Y:S01]  /*18b80*/  ISETP.GE.OR P4, PT, R8, R21, P0 ;  /* 0x000000150800720c */ /* 0x000fe20000786670 */
[----:B------:R-:W-:-:S05]  /*18b90*/  VIADD R8, R24, 0x60 ;  /* 0x0000006018087836 */ /* 0x000fca0000000000 */
[----:B------:R-:W-:Y:S01]  /*18ba0*/  ISETP.GE.OR P2, PT, R8, R21, P0 ;  /* 0x000000150800720c */ /* 0x000fe20000746670 */
[----:B------:R-:W-:Y:S02]  /*18bb0*/  IMAD.MOV.U32 R13, RZ, RZ, R7 ;  /* 0x000000ffff0d7224 */ /* 0x000fe400078e0007 */
[----:B------:R-:W-:-:S10]  /*18bc0*/  IMAD.MOV.U32 R0, RZ, RZ, R14 ;  /* 0x000000ffff007224 */ /* 0x000fd400078e000e */
[----:B------:R-:W-:Y:S05]  /*18bd0*/  WARPSYNC.COLLECTIVE R15, `(.L_x_13583) ;  /* 0x000000000f087348 */ /* 0x000fea0003c00000 */
[----:B------:R0:W1:Y:S02]  /*18be0*/  SHFL.IDX P6, R14, R13, R12, R11 ;  /* 0x0000000c0d0e7389 */ /* 0x00006400000c000b */
[----:B01----:R-:W-:Y:S01]  /*18bf0*/  ENDCOLLECTIVE ;  /* 0x000000000000791b */ /* 0x003fe20003800000 */
.L_x_13583:
[----:B------:R-:W-:Y:S01]  /*18c00*/  IMAD.MOV.U32 R13, RZ, RZ, R20 ;  /* 0x000000ffff0d7224 */ /* 0x000fe200078e0014 */
[----:B------:R-:W-:Y:S01]  /*18c10*/  MOV R12, 0x1 ;  /* 0x00000001000c7802 */ /* 0x000fe20000000f00 */
[----:B------:R-:W-:-:S07]  /*18c20*/  IMAD.MOV.U32 R3, RZ, RZ, R14 ;  /* 0x000000ffff037224 */ /* 0x000fce00078e000e */
[----:B------:R-:W-:Y:S05]  /*18c30*/  WARPSYNC.COLLECTIVE R15, `(.L_x_13584) ;  /* 0x000000000f087348 */ /* 0x000fea0003c00000 */
[----:B------:R0:W1:Y:S02]  /*18c40*/  SHFL.IDX P6, R14, R13, R12, R11 ;  /* 0x0000000c0d0e7389 */ /* 0x00006400000c000b */
[----:B01----:R-:W-:Y:S01]  /*18c50*/  ENDCOLLECTIVE ;  /* 0x000000000000791b */ /* 0x003fe20003800000 */
.L_x_13584:
[----:B------:R-:W-:-:S04]  /*18c60*/  @!P3 LEA R10, P5, R59, R3, 0x1 ;  /* 0x000000033b0ab211 */ /* 0x000fc800078a08ff */
[----:B------:R-:W-:Y:S01]  /*18c70*/  @!P3 LEA.HI.X R3, R59, R0, R58, 0x1, P5 ;  /* 0x000000003b03b211 */ /* 0x000fe200028f0c3a */
[----:B------:R-:W-:Y:S02]  /*18c80*/  IMAD.MOV.U32 R13, RZ, RZ, R7 ;  /* 0x000000ffff0d7224 */ /* 0x000fe400078e0007 */
[----:B------:R-:W-:-:S07]  /*18c90*/  IMAD.MOV.U32 R4, RZ, RZ, R14 ;  /* 0x000000ffff047224 */ /* 0x000fce00078e000e */
[----:B------:R-:W-:Y:S05]  /*18ca0*/  WARPSYNC.COLLECTIVE R15, `(.L_x_13585) ;  /* 0x000000000f087348 */ /* 0x000fea0003c00000 */
[----:B------:R0:W1:Y:S02]  /*18cb0*/  SHFL.IDX P6, R14, R13, R12, R11 ;  /* 0x0000000c0d0e7389 */ /* 0x00006400000c000b */
[----:B01----:R-:W-:Y:S01]  /*18cc0*/  ENDCOLLECTIVE ;  /* 0x000000000000791b */ /* 0x003fe20003800000 */
.L_x_13585:
[----:B------:R-:W-:Y:S02]  /*18cd0*/  IMAD.MOV.U32 R13, RZ, RZ, R20 ;  /* 0x000000ffff0d7224 */ /* 0x000fe400078e0014 */
[----:B------:R-:W-:Y:S02]  /*18ce0*/  IMAD.MOV.U32 R12, RZ, RZ, 0x2 ;  /* 0x00000002ff0c7424 */ /* 0x000fe400078e00ff */
[----:B------:R-:W-:-:S07]  /*18cf0*/  IMAD.MOV.U32 R5, RZ, RZ, R14 ;  /* 0x000000ffff057224 */ /* 0x000fce00078e000e */
[----:B------:R-:W-:Y:S05]  /*18d00*/  WARPSYNC.COLLECTIVE R15, `(.L_x_13586) ;  /* 0x000000000f087348 */ /* 0x000fea0003c00000 */
[----:B------:R0:W1:Y:S02]  /*18d10*/  SHFL.IDX P6, R14, R13, R12, R11 ;  /* 0x0000000c0d0e7389 */ /* 0x00006400000c000b */
[----:B01----:R-:W-:Y:S01]  /*18d20*/  ENDCOLLECTIVE ;  /* 0x000000000000791b */ /* 0x003fe20003800000 */
.L_x_13586:
[----:B------:R-:W-:-:S04]  /*18d30*/  @!P4 LEA R8, P1, R59, R5, 0x1 ;  /* 0x000000053b08c211 */ /* 0x000fc800078208ff */
[----:B------:R-:W-:Y:S02]  /*18d40*/  @!P4 LEA.HI.X R9, R59, R4, R58, 0x1, P1 ;  /* 0x000000043b09c211 */ /* 0x000fe400008f0c3a */
[----:B------:R-:W-:Y:S01]  /*18d50*/  MOV R13, R7 ;  /* 0x00000007000d7202 */ /* 0x000fe20000000f00 */
[----:B------:R-:W-:-:S07]  /*18d60*/  IMAD.MOV.U32 R6, RZ, RZ, R14 ;  /* 0x000000ffff067224 */ /* 0x000fce00078e000e */
[----:B------:R-:W-:Y:S05]  /*18d70*/  WARPSYNC.COLLECTIVE R15, `(.L_x_13587) ;  /* 0x000000000f087348 */ /* 0x000fea0003c00000 */
[----:B------:R0:W1:Y:S02]  /*18d80*/  SHFL.IDX P6, R14, R13, R12, R11 ;  /* 0x0000000c0d0e7389 */ /* 0x00006400000c000b */
[----:B01----:R-:W-:Y:S01]  /*18d90*/  ENDCOLLECTIVE ;  /* 0x000000000000791b */ /* 0x003fe20003800000 */
.L_x_13587:
[----:B------:R-:W-:Y:S02]  /*18da0*/  @!P3 IMAD.MOV.U32 R11, RZ, RZ, R3 ;  /* 0x000000ffff0bb224 */ /* 0x000fe400078e0003 */
[----:B------:R-:W-:Y:S02]  /*18db0*/  IMAD.MOV.U32 R13, RZ, RZ, R20 ;  /* 0x000000ffff0d7224 */ /* 0x000fe400078e0014 */
[----:B------:R-:W-:Y:S01]  /*18dc0*/  IMAD.MOV.U32 R12, RZ, RZ, 0x3 ;  /* 0x00000003ff0c7424 */ /* 0x000fe200078e00ff */
[----:B------:R0:W-:Y:S04]  /*18dd0*/  @!P3 ST.E.128 desc[UR42][R10.64], RZ ;  /* 0x000000ff0a00b985 */ /* 0x0001e8000c101d2a */
[----:B------:R1:W-:Y:S01]  /*18de0*/  @!P4 ST.E.128 desc[UR42][R8.64], RZ ;  /* 0x000000ff0800c985 */ /* 0x0003e2000c101d2a */
[----:B------:R-:W-:-:S04]  /*18df0*/  @!P2 LEA R25, P5, R59, R14, 0x1 ;  /* 0x0000000e3b19a211 */ /* 0x000fc800078a08ff */
[----:B------:R-:W-:Y:S01]  /*18e00*/  @!P2 LEA.HI.X R5, R59, R6, R58, 0x1, P5 ;  /* 0x000000063b05a211 */ /* 0x000fe200028f0c3a */
[----:B0-----:R-:W-:Y:S02]  /*18e10*/  IMAD.MOV.U32 R11, RZ, RZ, 0x181f ;  /* 0x0000181fff0b7424 */ /* 0x001fe400078e00ff */
[----:B------:R-:W-:-:S07]  /*18e20*/  @!P2 IMAD.MOV.U32 R4, RZ, RZ, R25 ;  /* 0x000000ffff04a224 */ /* 0x000fce00078e0019 */
[----:B-1----:R-:W-:Y:S05]  /*18e30*/  WARPSYNC.COLLECTIVE R15, `(.L_x_13588) ;  /* 0x000000000f087348 */ /* 0x002fea0003c00000 */
[----:B------:R0:W2:Y:S02]  /*18e40*/  SHFL.IDX P6, R14, R13, R12, R11 ;  /* 0x0000000c0d0e7389 */ /* 0x0000a400000c000b */
[----:B012---:R-:W-:Y:S01]  /*18e50*/  ENDCOLLECTIVE ;  /* 0x000000000000791b */ /* 0x007fe20003800000 */
.L_x_13588:
[----:B------:R0:W-:Y:S01]  /*18e60*/  @!P2 ST.E.128 desc[UR42][R4.64], RZ ;  /* 0x000000ff0400a985 */ /* 0x0001e2000c101d2a */
[----:B------:R-:W-:Y:S01]  /*18e70*/  IMAD.MOV.U32 R13, RZ, RZ, R7 ;  /* 0x000000ffff0d7224 */ /* 0x000fe200078e0007 */
[----:B------:R-:W-:-:S07]  /*18e80*/  MOV R0, R14 ;  /* 0x0000000e00007202 */ /* 0x000fce0000000f00 */
[----:B0-----:R-:W-:Y:S05]  /*18e90*/  WARPSYNC.COLLECTIVE R15, `(.L_x_13589) ;  /* 0x000000000f087348 */ /* 0x001fea0003c00000 */
[----:B------:R1:W2:Y:S02]  /*18ea0*/  SHFL.IDX P6, R14, R13, R12, R11 ;  /* 0x0000000c0d0e7389 */ /* 0x0002a400000c000b */
[----:B012---:R-:W-:Y:S01]  /*18eb0*/  ENDCOLLECTIVE ;  /* 0x000000000000791b */ /* 0x007fe20003800000 */
.L_x_13589:
[----:B------:R-:W-:Y:S05]  /*18ec0*/  BRA `(.L_x_13590) ;  /* 0xffffff7400d07947 */ /* 0x000fea000383ffff */
.L_x_13422:
        /* <DEDUP_REMOVED lines=11> */
.L_x_13592:
[----:B------:R-:W-:Y:S05]  /*18f80*/  BSYNC B1 ;  /* 0x0000000000017941 */ /* 0x000fea0003800000 */
.L_x_13591:
[----:B------:R-:W-:Y:S05]  /*18f90*/  BRA `(.L_x_13593) ;  /* 0xffffff8c00807947 */ /* 0x000fea000383ffff */
.L_x_13424:
[----:B------:R-:W-:Y:S01]  /*18fa0*/  BSSY B1, `(.L_x_13594) ;  /* 0x0000006000017945 */ /* 0x000fe20003800000 */
[----:B------:R-:W-:-:S07]  /*18fb0*/  MOV R15, 0xffffffff ;  /* 0xffffffff000f7802 */ /* 0x000fce0000000f00 */
[----:B0-----:R-:W-:Y:S05]  /*18fc0*/  WARPSYNC.COLLECTIVE R15, `(.L_x_13595) ;  /* 0x000000000f0c7348 */ /* 0x001fea0003c00000 */
[----:B------:R-:W-:Y:S02]  /*18fd0*/  ELECT P6, UR62, PT ;  /* 0x00000000003e782f */ /* 0x000fe400038c0000 */
[----:B------:R-:W-:Y:S01]  /*18fe0*/  MOV R14, UR62 ;  /* 0x0000003e000e7c02 */ /* 0x000fe20008000f00 */
[----:B0-----:R-:W-:Y:S10]  /*18ff0*/  ENDCOLLECTIVE ;  /* 0x000000000000791b */ /* 0x001ff40003800000 */
.L_x_13595:
[----:B------:R-:W-:Y:S05]  /*19000*/  BSYNC B1 ;  /* 0x0000000000017941 */ /* 0x000fea0003800000 */
.L_x_13594:
[----:B------:R-:W-:Y:S05]  /*19010*/  BRA `(.L_x_13423) ;  /* 0xffffff8c00787947 */ /* 0x000fea000383ffff */
.L_x_13426:
[----:B0-----:R0:W1:Y:S02]  /*19020*/  SYNCS.PHASECHK.TRANS64.TRYWAIT P0, [R16+URZ+0x16820], R6 ;  /* 0x01682006100075a7 */ /* 0x001064000800017f */
[----:B-1----:R-:W-:Y:S05]  /*19030*/  @!P0 NANOSLEEP.SYNCS 0x989680 ;  /* 0x009896800000895d */ /* 0x002fea0003900000 */
[----:B------:R-:W1:Y:S02]  /*19040*/  @!P0 SYNCS.PHASECHK.TRANS64 P0, [R16+URZ+0x16820], R6 ;  /* 0x01682006100085a7 */ /* 0x000e64000800007f */
[----:B-1----:R-:W-:Y:S05]  /*19050*/  @!P0 BRA `(.L_x_13426) ;  /* 0xfffffffc00f08947 */ /* 0x002fea000383ffff */
[----:B------:R-:W-:Y:S05]  /*19060*/  BRA `(.L_x_13596) ;  /* 0xffffff8c00887947 */ /* 0x000fea000383ffff */
.L_x_13430:
[----:B0-----:R0:W1:Y:S02]  /*19070*/  SYNCS.PHASECHK.TRANS64.TRYWAIT P0, [R6+URZ+0x168a0], R10 ;  /* 0x0168a00a060075a7 */ /* 0x001064000800017f */
[----:B-1----:R-:W-:Y:S05]  /*19080*/  @!P0 NANOSLEEP.SYNCS 0x989680 ;  /* 0x009896800000895d */ /* 0x002fea0003900000 */
[----:B------:R-:W1:Y:S02]  /*19090*/  @!P0 SYNCS.PHASECHK.TRANS64 P0, [R6+URZ+0x168a0], R10 ;  /* 0x0168a00a060085a7 */ /* 0x000e64000800007f */
[----:B-1----:R-:W-:Y:S05]  /*190a0*/  @!P0 BRA `(.L_x_13430) ;  /* 0xfffffffc00f08947 */ /* 0x002fea000383ffff */
[----:B------:R-:W-:Y:S05]  /*190b0*/  BRA `(.L_x_13597) ;  /* 0xffffff8c00a47947 */ /* 0x000fea000383ffff */
.L_x_13435:
[----:B-1----:R1:W2:Y:S02]  /*190c0*/  SYNCS.PHASECHK.TRANS64.TRYWAIT P0, [R6+URZ+0x168c0], R10 ;  /* 0x0168c00a060075a7 */ /* 0x0022a4000800017f */
[----:B--2---:R-:W-:Y:S05]  /*190d0*/  @!P0 NANOSLEEP.SYNCS 0x989680 ;  /* 0x009896800000895d */ /* 0x004fea0003900000 */
[----:B------:R-:W2:Y:S02]  /*190e0*/  @!P0 SYNCS.PHASECHK.TRANS64 P0, [R6+URZ+0x168c0], R10 ;  /* 0x0168c00a060085a7 */ /* 0x000ea4000800007f */
[----:B--2---:R-:W-:Y:S05]  /*190f0*/  @!P0 BRA `(.L_x_13435) ;  /* 0xfffffffc00f08947 */ /* 0x004fea000383ffff */
[----:B------:R-:W-:Y:S05]  /*19100*/  BRA `(.L_x_13598) ;  /* 0xffffff9000247947 */ /* 0x000fea000383ffff */
.L_x_13442:
[----:B-1----:R1:W2:Y:S02]  /*19110*/  SYNCS.PHASECHK.TRANS64.TRYWAIT P2, [R6+URZ+0x168a0], R7 ;  /* 0x0168a007060075a7 */ /* 0x0022a4000804017f */
[----:B--2---:R-:W-:Y:S05]  /*19120*/  @!P2 NANOSLEEP.SYNCS 0x989680 ;  /* 0x009896800000a95d */ /* 0x004fea0003900000 */
[----:B------:R-:W2:Y:S02]  /*19130*/  @!P2 SYNCS.PHASECHK.TRANS64 P2, [R6+URZ+0x168a0], R7 ;  /* 0x0168a0070600a5a7 */ /* 0x000ea4000804007f */
[----:B--2---:R-:W-:Y:S05]  /*19140*/  @!P2 BRA `(.L_x_13442) ;  /* 0xfffffffc00f0a947 */ /* 0x004fea000383ffff */
[----:B------:R-:W-:Y:S05]  /*19150*/  BRA `(.L_x_13599) ;  /* 0xffffff9000f07947 */ /* 0x000fea000383ffff */
.L_x_13447:
[----:B0-----:R0:W2:Y:S02]  /*19160*/  SYNCS.PHASECHK.TRANS64.TRYWAIT P2, [R6+URZ+0x168c0], R7 ;  /* 0x0168c007060075a7 */ /* 0x0010a4000804017f */
[----:B--2---:R-:W-:Y:S05]  /*19170*/  @!P2 NANOSLEEP.SYNCS 0x989680 ;  /* 0x009896800000a95d */ /* 0x004fea0003900000 */
[----:B------:R-:W2:Y:S02]  /*19180*/  @!P2 SYNCS.PHASECHK.TRANS64 P2, [R6+URZ+0x168c0], R7 ;  /* 0x0168c0070600a5a7 */ /* 0x000ea4000804007f */
[----:B--2---:R-:W-:Y:S05]  /*19190*/  @!P2 BRA `(.L_x_13447) ;  /* 0xfffffffc00f0a947 */ /* 0x004fea000383ffff */
[----:B------:R-:W-:Y:S05]  /*191a0*/  BRA `(.L_x_13600) ;  /* 0xffffff9400687947 */ /* 0x000fea000383ffff */
.L_x_13462:
        /* <DEDUP_REMOVED lines=11> */
.L_x_13602:
[----:B------:R-:W-:Y:S05]  /*19260*/  BSYNC B0 ;  /* 0x0000000000007941 */ /* 0x000fea0003800000 */
.L_x_13601:
[----:B------:R-:W-:Y:S05]  /*19270*/  BRA `(.L_x_13603) ;  /* 0xffffffa000787947 */ /* 0x000fea000383ffff */
.L_x_13465:
[----:B0-----:R0:W1:Y:S02]  /*19280*/  SYNCS.PHASECHK.TRANS64.TRYWAIT P0, [R3+URZ+0x16840], R4 ;  /* 0x01684004030075a7 */ /* 0x001064000800017f */
[----:B-1----:R-:W-:Y:S05]  /*19290*/  @!P0 NANOSLEEP.SYNCS 0x989680 ;  /* 0x009896800000895d */ /* 0x002fea0003900000 */
[----:B------:R-:W1:Y:S02]  /*192a0*/  @!P0 SYNCS.PHASECHK.TRANS64 P0, [R3+URZ+0x16840], R4 ;  /* 0x01684004030085a7 */ /* 0x000e64000800007f */
[----:B-1----:R-:W-:Y:S05]  /*192b0*/  @!P0 BRA `(.L_x_13465) ;  /* 0xfffffffc00f08947 */ /* 0x002fea000383ffff */
[----:B------:R-:W-:Y:S05]  /*192c0*/  BRA `(.L_x_13604) ;  /* 0xffffffa000c87947 */ /* 0x000fea000383ffff */
.L_x_13466:
        /* <DEDUP_REMOVED lines=8> */
.L_x_13606:
[----:B------:R-:W-:Y:S05]  /*19350*/  BSYNC B0 ;  /* 0x0000000000007941 */ /* 0x000fea0003800000 */
.L_x_13605:
[----:B------:R-:W-:Y:S01]  /*19360*/  IMAD.MOV.U32 R13, RZ, RZ, R0 ;  /* 0x000000ffff0d7224 */ /* 0x000fe200078e0000 */
[----:B------:R-:W-:Y:S01]  /*19370*/  MOV R11, 0x181f ;  /* 0x0000181f000b7802 */ /* 0x000fe20000000f00 */
[----:B------:R-:W-:Y:S02]  /*19380*/  IMAD.MOV.U32 R12, RZ, RZ, RZ ;  /* 0x000000ffff0c7224 */ /* 0x000fe400078e00ff */
[----:B------:R-:W-:Y:S02]  /*19390*/  IMAD.MOV.U32 R15, RZ, RZ, -0x1 ;  /* 0xffffffffff0f7424 */ /* 0x000fe400078e00ff */
[----:B------:R-:W-:Y:S02]  /*193a0*/  IMAD.MOV.U32 R6, RZ, RZ, R14 ;  /* 0x000000ffff067224 */ /* 0x000fe400078e000e */
[----:B------:R-:W-:-:S07]  /*193b0*/  @P0 IMAD R8, R5, 0x2, R16 ;  /* 0x0000000205080824 */ /* 0x000fce00078e0210 */
[----:B------:R-:W-:Y:S05]  /*193c0*/  WARPSYNC.COLLECTIVE R15, `(.L_x_13607) ;  /* 0x000000000f087348 */ /* 0x000fea0003c00000 */
[----:B------:R0:W1:Y:S02]  /*193d0*/  SHFL.IDX P6, R14, R13, R12, R11 ;  /* 0x0000000c0d0e7389 */ /* 0x00006400000c000b */
[----:B01----:R-:W-:Y:S01]  /*193e0*/  ENDCOLLECTIVE ;  /* 0x000000000000791b */ /* 0x003fe20003800000 */
.L_x_13607:
[----:B------:R-:W-:Y:S01]  /*193f0*/  IMAD.MOV.U32 R13, RZ, RZ, R2 ;  /* 0x000000ffff0d7224 */ /* 0x000fe200078e0002 */
[----:B------:R-:W-:Y:S01]  /*19400*/  MOV R12, 0x1 ;  /* 0x00000001000c7802 */ /* 0x000fe20000000f00 */
[----:B------:R-:W-:-:S07]  /*19410*/  IMAD.MOV.U32 R7, RZ, RZ, R14 ;  /* 0x000000ffff077224 */ /* 0x000fce00078e000e */
[----:B------:R-:W-:Y:S05]  /*19420*/  WARPSYNC.COLLECTIVE R15, `(.L_x_13608) ;  /* 0x000000000f087348 */ /* 0x000fea0003c00000 */
[----:B------:R0:W1:Y:S02]  /*19430*/  SHFL.IDX P6, R14, R13, R12, R11 ;  /* 0x0000000c0d0e7389 */ /* 0x00006400000c000b */
[----:B01----:R-:W-:Y:S01]  /*19440*/  ENDCOLLECTIVE ;  /* 0x000000000000791b */ /* 0x003fe20003800000 */
.L_x_13608:
        /* <DEDUP_REMOVED lines=15> */
.L_x_13609:
[----:B------:R-:W-:Y:S01]  /*19540*/  @P0 IMAD R8, R5, 0x2, R16 ;  /* 0x0000000205080824 */ /* 0x000fe200078e0210 */
[----:B------:R-:W-:Y:S01]  /*19550*/  MOV R13, R2 ;  /* 0x00000002000d7202 */ /* 0x000fe20000000f00 */
[----:B------:R-:W-:Y:S02]  /*19560*/  IMAD.MOV.U32 R12, RZ, RZ, 0x2 ;  /* 0x00000002ff0c7424 */ /* 0x000fe400078e00ff */
[----:B------:R-:W-:-:S07]  /*19570*/  IMAD.MOV.U32 R7, RZ, RZ, R14 ;  /* 0x000000ffff077224 */ /* 0x000fce00078e000e */
[----:B------:R-:W-:Y:S05]  /*19580*/  WARPSYNC.COLLECTIVE R15, `(.L_x_13610) ;  /* 0x000000000f087348 */ /* 0x000fea0003c00000 */
[----:B------:R0:W1:Y:S02]  /*19590*/  SHFL.IDX P6, R14, R13, R12, R11 ;  /* 0x0000000c0d0e7389 */ /* 0x00006400000c000b */
[----:B01----:R-:W-:Y:S01]  /*195a0*/  ENDCOLLECTIVE ;  /* 0x000000000000791b */ /* 0x003fe20003800000 */
.L_x_13610:
        /* <DEDUP_REMOVED lines=15> */
.L_x_13611:
[----:B------:R-:W-:Y:S01]  /*196a0*/  @P0 LEA R8, R5, R16, 0x1 ;  /* 0x0000001005080211 */ /* 0x000fe200078e08ff */
[----:B------:R-:W-:Y:S02]  /*196b0*/  IMAD.MOV.U32 R13, RZ, RZ, R2 ;  /* 0x000000ffff0d7224 */ /* 0x000fe400078e0002 */
[----:B------:R-:W-:Y:S02]  /*196c0*/  IMAD.MOV.U32 R12, RZ, RZ, 0x3 ;  /* 0x00000003ff0c7424 */ /* 0x000fe400078e00ff */
[----:B------:R-:W-:-:S07]  /*196d0*/  IMAD.MOV.U32 R7, RZ, RZ, R14 ;  /* 0x000000ffff077224 */ /* 0x000fce00078e000e */
[----:B------:R-:W-:Y:S05]  /*196e0*/  WARPSYNC.COLLECTIVE R15, `(.L_x_13612) ;  /* 0x000000000f087348 */ /* 0x000fea0003c00000 */
[----:B------:R0:W1:Y:S02]  /*196f0*/  SHFL.IDX P6, R14, R13, R12, R11 ;  /* 0x0000000c0d0e7389 */ /* 0x00006400000c000b */
[----:B01----:R-:W-:Y:S01]  /*19700*/  ENDCOLLECTIVE ;  /* 0x000000000000791b */ /* 0x003fe20003800000 */
.L_x_13612:
        /* <DEDUP_REMOVED lines=15> */
.L_x_13613:
[----:B------:R-:W-:Y:S02]  /*19800*/  @P0 IMAD R8, R5, 0x2, R16 ;  /* 0x0000000205080824 */ /* 0x000fe400078e0210 */
[----:B------:R-:W-:Y:S02]  /*19810*/  IMAD.MOV.U32 R13, RZ, RZ, R2 ;  /* 0x000000ffff0d7224 */ /* 0x000fe400078e0002 */
[----:B------:R-:W-:Y:S02]  /*19820*/  IMAD.MOV.U32 R12, RZ, RZ, 0x4 ;  /* 0x00000004ff0c7424 */ /* 0x000fe400078e00ff */
[----:B------:R-:W-:-:S07]  /*19830*/  IMAD.MOV.U32 R7, RZ, RZ, R14 ;  /* 0x000000ffff077224 */ /* 0x000fce00078e000e */
[----:B------:R-:W-:Y:S05]  /*19840*/  WARPSYNC.COLLECTIVE R15, `(.L_x_13614) ;  /* 0x000000000f087348 */ /* 0x000fea0003c00000 */
[----:B------:R0:W1:Y:S02]  /*19850*/  SHFL.IDX P6, R14, R13, R12, R11 ;  /* 0x0000000c0d0e7389 */ /* 0x00006400000c000b */
[----:B01----:R-:W-:Y:S01]  /*19860*/  ENDCOLLECTIVE ;  /* 0x000000000000791b */ /* 0x003fe20003800000 */
.L_x_13614:
        /* <DEDUP_REMOVED lines=15> */
.L_x_13615:
[----:B------:R-:W-:Y:S02]  /*19960*/  @P0 IMAD R8, R5, 0x2, R16 ;  /* 0x0000000205080824 */ /* 0x000fe400078e0210 */
[----:B------:R-:W-:Y:S02]  /*19970*/  IMAD.MOV.U32 R13, RZ, RZ, R2 ;  /* 0x000000ffff0d7224 */ /* 0x000fe400078e0002 */
[----:B------:R-:W-:Y:S01]  /*19980*/  IMAD.MOV.U32 R12, RZ, RZ, 0x5 ;  /* 0x00000005ff0c7424 */ /* 0x000fe200078e00ff */
[----:B------:R-:W-:-:S07]  /*19990*/  MOV R7, R14 ;  /* 0x0000000e00077202 */ /* 0x000fce0000000f00 */
[----:B------:R-:W-:Y:S05]  /*199a0*/  WARPSYNC.COLLECTIVE R15, `(.L_x_13616) ;  /* 0x000000000f087348 */ /* 0x000fea0003c00000 */
[----:B------:R0:W1:Y:S02]  /*199b0*/  SHFL.IDX P6, R14, R13, R12, R11 ;  /* 0x0000000c0d0e7389 */ /* 0x00006400000c000b */
[----:B01----:R-:W-:Y:S01]  /*199c0*/  ENDCOLLECTIVE ;  /* 0x000000000000791b */ /* 0x003fe20003800000 */
.L_x_13616:
        /* <DEDUP_REMOVED lines=15> */
.L_x_13617:
[----:B------:R-:W-:Y:S02]  /*19ac0*/  @P0 IMAD R8, R5, 0x2, R16 ;  /* 0x0000000205080824 */ /* 0x000fe400078e0210 */
[----:B------:R-:W-:Y:S02]  /*19ad0*/  IMAD.MOV.U32 R13, RZ, RZ, R2 ;  /* 0x000000ffff0d7224 */ /* 0x000fe400078e0002 */
[----:B------:R-:W-:Y:S02]  /*19ae0*/  IMAD.MOV.U32 R12, RZ, RZ, 0x6 ;  /* 0x00000006ff0c7424 */ /* 0x000fe400078e00ff */
[----:B------:R-:W-:-:S07]  /*19af0*/  IMAD.MOV.U32 R7, RZ, RZ, R14 ;  /* 0x000000ffff077224 */ /* 0x000fce00078e000e */
[----:B------:R-:W-:Y:S05]  /*19b00*/  WARPSYNC.COLLECTIVE R15, `(.L_x_13618) ;  /* 0x000000000f087348 */ /* 0x000fea0003c00000 */
[----:B------:R0:W1:Y:S02]  /*19b10*/  SHFL.IDX P6, R14, R13, R12, R11 ;  /* 0x0000000c0d0e7389 */ /* 0x00006400000c000b */
[----:B01----:R-:W-:Y:S01]  /*19b20*/  ENDCOLLECTIVE ;  /* 0x000000000000791b */ /* 0x003fe20003800000 */
.L_x_13618:
        /* <DEDUP_REMOVED lines=15> */
.L_x_13619:
[----:B------:R-:W-:Y:S02]  /*19c20*/  @P0 IMAD R8, R5, 0x2, R16 ;  /* 0x0000000205080824 */ /* 0x000fe400078e0210 */
[----:B------:R-:W-:Y:S01]  /*19c30*/  IMAD.MOV.U32 R13, RZ, RZ, R2 ;  /* 0x000000ffff0d7224 */ /* 0x000fe200078e0002 */
[----:B------:R-:W-:Y:S01]  /*19c40*/  MOV R12, 0x7 ;  /* 0x00000007000c7802 */ /* 0x000fe20000000f00 */
[----:B------:R-:W-:-:S07]  /*19c50*/  IMAD.MOV.U32 R7, RZ, RZ, R14 ;  /* 0x000000ffff077224 */ /* 0x000fce00078e000e */
[----:B------:R-:W-:Y:S05]  /*19c60*/  WARPSYNC.COLLECTIVE R15, `(.L_x_13620) ;  /* 0x000000000f087348 */ /* 0x000fea0003c00000 */
[----:B------:R0:W1:Y:S02]  /*19c70*/  SHFL.IDX P6, R14, R13, R12, R11 ;  /* 0x0000000c0d0e7389 */ /* 0x00006400000c000b */
[----:B01----:R-:W-:Y:S01]  /*19c80*/  ENDCOLLECTIVE ;  /* 0x000000000000791b */ /* 0x003fe20003800000 */
.L_x_13620:
        /* <DEDUP_REMOVED lines=10> */
.L_x_13621:
[----:B------:R-:W-:Y:S01]  /*19d30*/  @!PT LDS RZ, [RZ] ;  /* 0x00000000fffff984 */ /* 0x000fe20000000800 */
[----:B------:R-:W-:Y:S01]  /*19d40*/  @!PT LDS RZ, [RZ] ;  /* 0x00000000fffff984 */ /* 0x000fe20000000800 */
[----:B------:R-:W-:Y:S01]  /*19d50*/  @!PT LDS RZ, [RZ] ;  /* 0x00000000fffff984 */ /* 0x000fe20000000800 */
[----:B------:R0:W-:Y:S01]  /*19d60*/  @P0 LDGSTS.E.BYPASS.LTC128B.128 [R8+0x11400], desc[UR42][R6.64], !P2 ;  /* 0x1140000006080fae */ /* 0x0001e2000d101d6a */
[----:B------:R-:W-:Y:S01]  /*19d70*/  IMAD.MOV.U32 R0, RZ, RZ, R14 ;  /* 0x000000ffff007224 */ /* 0x000fe200078e000e */
[----:B------:R-:W-:Y:S06]  /*19d80*/  BRA `(.L_x_13622) ;  /* 0xffffff9c00d87947 */ /* 0x000fec000383ffff */
.L_x_13471:
        /* <DEDUP_REMOVED lines=9> */
.L_x_13623:
[C---:B------:R-:W-:Y:S02]  /*19e20*/  ISETP.GE.AND P1, PT, R25.reuse, R3, PT ;  /* 0x000000031900720c */ /* 0x040fe40003f26270 */
[----:B------:R-:W-:Y:S01]  /*19e30*/  IADD3 R8, R25, 0x10, RZ ;  /* 0x0000001019087810 */ /* 0x000fe20007ffe0ff */
[----:B------:R-:W-:Y:S02]  /*19e40*/  IMAD.MOV.U32 R13, RZ, RZ, R2 ;  /* 0x000000ffff0d7224 */ /* 0x000fe400078e0002 */
[----:B------:R-:W-:-:S08]  /*19e50*/  IMAD.MOV.U32 R6, RZ, RZ, R14 ;  /* 0x000000ffff067224 */ /* 0x000fd000078e000e */
[----:B------:R-:W-:Y:S05]  /*19e60*/  WARPSYNC.COLLECTIVE R15, `(.L_x_13624) ;  /* 0x000000000f087348 */ /* 0x000fea0003c00000 */
[----:B------:R0:W1:Y:S02]  /*19e70*/  SHFL.IDX P6, R14, R13, R12, R11 ;  /* 0x0000000c0d0e7389 */ /* 0x00006400000c000b */
[----:B01----:R-:W-:Y:S01]  /*19e80*/  ENDCOLLECTIVE ;  /* 0x000000000000791b */ /* 0x003fe20003800000 */
.L_x_13624:
[----:B------:R-:W-:Y:S02]  /*19e90*/  IMAD.MOV.U32 R13, RZ, RZ, R0 ;  /* 0x000000ffff0d7224 */ /* 0x000fe400078e0000 */
[----:B------:R-:W-:Y:S02]  /*19ea0*/  IMAD.MOV.U32 R12, RZ, RZ, 0x1 ;  /* 0x00000001ff0c7424 */ /* 0x000fe400078e00ff */
[----:B------:R-:W-:-:S07]  /*19eb0*/  IMAD.MOV.U32 R7, RZ, RZ, R14 ;  /* 0x000000ffff077224 */ /* 0x000fce00078e000e */
[----:B------:R-:W-:Y:S05]  /*19ec0*/  WARPSYNC.COLLECTIVE R15, `(.L_x_13625) ;  /* 0x000000000f087348 */ /* 0x000fea0003c00000 */
[----:B------:R0:W1:Y:S02]  /*19ed0*/  SHFL.IDX P6, R14, R13, R12, R11 ;  /* 0x0000000c0d0e7389 */ /* 0x00006400000c000b */
[----:B01----:R-:W-:Y:S01]  /*19ee0*/  ENDCOLLECTIVE ;  /* 0x000000000000791b */ /* 0x003fe20003800000 */
.L_x_13625:
        /* <DEDUP_REMOVED lines=9> */
[----:B------:R0:W-:Y:S01]  /*19f80*/  @!P1 LDGSTS.E.BYPASS.LTC128B.128 [R20+0x8400], desc[UR42][R6.64], !P0 ;  /* 0x0840000006149fae */ /* 0x0001e2000c101d6a */
[----:B------:R-:W-:Y:S01]  /*19f90*/  ISETP.GE.AND P1, PT, R8, R3, PT ;  /* 0x000000030800720c */ /* 0x000fe20003f26270 */
[----:B0-----:R-:W-:-:S12]  /*19fa0*/  IMAD.MOV.U32 R6, RZ, RZ, R14 ;  /* 0x000000ffff067224 */ /* 0x001fd800078e000e */
[----:B------:R-:W-:Y:S05]  /*19fb0*/  WARPSYNC.COLLECTIVE R15, `(.L_x_13626) ;  /* 0x000000000f087348 */ /* 0x000fea0003c00000 */
[----:B------:R0:W1:Y:S02]  /*19fc0*/  SHFL.IDX P6, R14, R13, R12, R11 ;  /* 0x0000000c0d0e7389 */ /* 0x00006400000c000b */
[----:B01----:R-:W-:Y:S01]  /*19fd0*/  ENDCOLLECTIVE ;  /* 0x000000000000791b */ /* 0x003fe20003800000 */
.L_x_13626:
[----:B------:R-:W-:Y:S02]  /*19fe0*/  IMAD.MOV.U32 R13, RZ, RZ, R0 ;  /* 0x000000ffff0d7224 */ /* 0x000fe400078e0000 */
[----:B------:R-:W-:Y:S02]  /*19ff0*/  IMAD.MOV.U32 R12, RZ, RZ, 0x2 ;  /* 0x00000002ff0c7424 */ /* 0x000fe400078e00ff */
[----:B------:R-:W-:-:S07]  /*1a000*/  IMAD.MOV.U32 R7, RZ, RZ, R14 ;  /* 0x000000ffff077224 */ /* 0x000fce00078e000e */
[----:B------:R-:W-:Y:S05]  /*1a010*/  WARPSYNC.COLLECTIVE R15, `(.L_x_13627) ;  /* 0x000000000f087348 */ /* 0x000fea0003c00000 */
[----:B------:R0:W1:Y:S02]  /*1a020*/  SHFL.IDX P6, R14, R13, R12, R11 ;  /* 0x0000000c0d0e7389 */ /* 0x00006400000c000b */
[----:B01----:R-:W-:Y:S01]  /*1a030*/  ENDCOLLECTIVE ;  /* 0x000000000000791b */ /* 0x003fe20003800000 */
.L_x_13627:
        /* <DEDUP_REMOVED lines=16> */
.L_x_13628:
[----:B------:R-:W-:Y:S02]  /*1a140*/  IMAD.MOV.U32 R13, RZ, RZ, R0 ;  /* 0x000000ffff0d7224 */ /* 0x000fe400078e0000 */
[----:B------:R-:W-:Y:S01]  /*1a150*/  IMAD.MOV.U32 R12, RZ, RZ, 0x3 ;  /* 0x00000003ff0c7424 */ /* 0x000fe200078e00ff */
[----:B------:R-:W-:-:S07]  /*1a160*/  MOV R7, R14 ;  /* 0x0000000e00077202 */ /* 0x000fce0000000f00 */
[----:B------:R-:W-:Y:S05]  /*1a170*/  WARPSYNC.COLLECTIVE R15, `(.L_x_13629) ;  /* 0x000000000f087348 */ /* 0x000fea0003c00000 */
[----:B------:R0:W1:Y:S02]  /*1a180*/  SHFL.IDX P6, R14, R13, R12, R11 ;  /* 0x0000000c0d0e7389 */ /* 0x00006400000c000b */
[----:B01----:R-:W-:Y:S01]  /*1a190*/  ENDCOLLECTIVE ;  /* 0x000000000000791b */ /* 0x003fe20003800000 */
.L_x_13629:
        /* <DEDUP_REMOVED lines=16> */
.L_x_13630:
[----:B------:R-:W-:Y:S02]  /*1a2a0*/  IMAD.MOV.U32 R13, RZ, RZ, R0 ;  /* 0x000000ffff0d7224 */ /* 0x000fe400078e0000 */
[----:B------:R-:W-:Y:S02]  /*1a2b0*/  IMAD.MOV.U32 R12, RZ, RZ, 0x4 ;  /* 0x00000004ff0c7424 */ /* 0x000fe400078e00ff */
[----:B------:R-:W-:-:S07]  /*1a2c0*/  IMAD.MOV.U32 R7, RZ, RZ, R14 ;  /* 0x000000ffff077224 */ /* 0x000fce00078e000e */
[----:B------:R-:W-:Y:S05]  /*1a2d0*/  WARPSYNC.COLLECTIVE R15, `(.L_x_13631) ;  /* 0x000000000f087348 */ /* 0x000fea0003c00000 */
[----:B------:R0:W1:Y:S02]  /*1a2e0*/  SHFL.IDX P6, R14, R13, R12, R11 ;  /* 0x0000000c0d0e7389 */ /* 0x00006400000c000b */
[----:B01----:R-:W-:Y:S01]  /*1a2f0*/  ENDCOLLECTIVE ;  /* 0x000000000000791b */ /* 0x003fe20003800000 */
.L_x_13631:
        /* <DEDUP_REMOVED lines=11> */
[----:B------:R-:W-:Y:S02]  /*1a3b0*/  ISETP.GE.AND P1, PT, R6, R3, PT ;  /* 0x000000030600720c */ /* 0x000fe40003f26270 */
[----:B------:R-:W-:-:S11]  /*1a3c0*/  MOV R6, R14 ;  /* 0x0000000e00067202 */ /* 0x000fd60000000f00 */
[----:B------:R-:W-:Y:S05]  /*1a3d0*/  WARPSYNC.COLLECTIVE R15, `(.L_x_13632) ;  /* 0x000000000f087348 */ /* 0x000fea0003c00000 */
[----:B------:R0:W1:Y:S02]  /*1a3e0*/  SHFL.IDX P6, R14, R13, R12, R11 ;  /* 0x0000000c0d0e7389 */ /* 0x00006400000c000b */
[----:B01----:R-:W-:Y:S01]  /*1a3f0*/  ENDCOLLECTIVE ;  /* 0x000000000000791b */ /* 0x003fe20003800000 */
.L_x_13632:
[----:B------:R-:W-:Y:S01]  /*1a400*/  IMAD.MOV.U32 R13, RZ, RZ, R0 ;  /* 0x000000ffff0d7224 */ /* 0x000fe200078e0000 */
[----:B------:R-:W-:Y:S01]  /*1a410*/  MOV R12, 0x5 ;  /* 0x00000005000c7802 */ /* 0x000fe20000000f00 */
[----:B------:R-:W-:-:S07]  /*1a420*/  IMAD.MOV.U32 R7, RZ, RZ, R14 ;  /* 0x000000ffff077224 */ /* 0x000fce00078e000e */
[----:B------:R-:W-:Y:S05]  /*1a430*/  WARPSYNC.COLLECTIVE R15, `(.L_x_13633) ;  /* 0x000000000f087348 */ /* 0x000fea0003c00000 */
[----:B------:R0:W1:Y:S02]  /*1a440*/  SHFL.IDX P6, R14, R13, R12, R11 ;  /* 0x0000000c0d0e7389 */ /* 0x00006400000c000b */
[----:B01----:R-:W-:Y:S01]  /*1a450*/  ENDCOLLECTIVE ;  /* 0x000000000000791b */ /* 0x003fe20003800000 */
.L_x_13633:
        /* <DEDUP_REMOVED lines=16> */
.L_x_13634:
[----:B------:R-:W-:Y:S01]  /*1a560*/  MOV R13, R0 ;  /* 0x00000000000d7202 */ /* 0x000fe20000000f00 */
[----:B------:R-:W-:Y:S02]  /*1a570*/  IMAD.MOV.U32 R12, RZ, RZ, 0x6 ;  /* 0x00000006ff0c7424 */ /* 0x000fe400078e00ff */
[----:B------:R-:W-:-:S07]  /*1a580*/  IMAD.MOV.U32 R7, RZ, RZ, R14 ;  /* 0x000000ffff077224 */ /* 0x000fce00078e000e */
[----:B------:R-:W-:Y:S05]  /*1a590*/  WARPSYNC.COLLECTIVE R15, `(.L_x_13635) ;  /* 0x000000000f087348 */ /* 0x000fea0003c00000 */
[----:B------:R0:W1:Y:S02]  /*1a5a0*/  SHFL.IDX P6, R14, R13, R12, R11 ;  /* 0x0000000c0d0e7389 */ /* 0x00006400000c000b */
[----:B01----:R-:W-:Y:S01]  /*1a5b0*/  ENDCOLLECTIVE ;  /* 0x000000000000791b */ /* 0x003fe20003800000 */
.L_x_13635:
        /* <DEDUP_REMOVED lines=16> */
.L_x_13636:
[----:B------:R-:W-:Y:S01]  /*1a6c0*/  MOV R13, R0 ;  /* 0x00000000000d7202 */ /* 0x000fe20000000f00 */
[----:B------:R-:W-:Y:S02]  /*1a6d0*/  IMAD.MOV.U32 R12, RZ, RZ, 0x7 ;  /* 0x00000007ff0c7424 */ /* 0x000fe400078e00ff */
[----:B------:R-:W-:-:S07]  /*1a6e0*/  IMAD.MOV.U32 R7, RZ, RZ, R14 ;  /* 0x000000ffff077224 */ /* 0x000fce00078e000e */
[----:B------:R-:W-:Y:S05]  /*1a6f0*/  WARPSYNC.COLLECTIVE R15, `(.L_x_13637) ;  /* 0x000000000f087348 */ /* 0x000fea0003c00000 */
[----:B------:R0:W1:Y:S02]  /*1a700*/  SHFL.IDX P6, R14, R13, R12, R11 ;  /* 0x0000000c0d0e7389 */ /* 0x00006400000c000b */
[----:B01----:R-:W-:Y:S01]  /*1a710*/  ENDCOLLECTIVE ;  /* 0x000000000000791b */ /* 0x003fe20003800000 */
.L_x_13637:
[----:B------:R-:W-:-:S05]  /*1a720*/  @!P1 LEA R7, P2, R21, R7, 0x1 ;  /* 0x0000000715079211 */ /* 0x000fca00078408ff */
[----:B------:R-:W-:-:S05]  /*1a730*/  @!P1 IMAD.X R6, RZ, RZ, R6, P2 ;  /* 0x000000ffff069224 */ /* 0x000fca00010e0606 */
[-C--:B------:R-:W-:Y:S01]  /*1a740*/  @!P1 LOP3.LUT R7, R7, R6.reuse, RZ, 0x3c, !PT ;  /* 0x0000000607079212 */ /* 0x080fe200078e3cff */
[----:B------:R-:W-:Y:S02]  /*1a750*/  IMAD.MOV.U32 R13, RZ, RZ, R2 ;  /* 0x000000ffff0d7224 */ /* 0x000fe400078e0002 */
[----:B------:R-:W-:Y:S01]  /*1a760*/  VIADD R2, R25, 0x70 ;  /* 0x0000007019027836 */ /* 0x000fe20000000000 */
[----:B------:R-:W-:-:S04]  /*1a770*/  @!P1 LOP3.LUT R6, R7, R6, RZ, 0x3c, !PT ;  /* 0x0000000607069212 */ /* 0x000fc800078e3cff */
[----:B------:R-:W-:Y:S01]  /*1a780*/  @!P1 LOP3.LUT R7, R7, R6, RZ, 0x3c, !PT ;  /* 0x0000000607079212 */ /* 0x000fe200078e3cff */
[----:B------:R-:W-:-:S07]  /*1a790*/  IMAD.MOV.U32 R0, RZ, RZ, R14 ;  /* 0x000000ffff007224 */ /* 0x000fce00078e000e */
[----:B------:R-:W-:Y:S05]  /*1a7a0*/  WARPSYNC.COLLECTIVE R15, `(.L_x_13638) ;  /* 0x000000000f087348 */ /* 0x000fea0003c00000 */
[----:B------:R0:W1:Y:S02]  /*1a7b0*/  SHFL.IDX P6, R14, R13, R12, R11 ;  /* 0x0000000c0d0e7389 */ /* 0x00006400000c000b */
[----:B01----:R-:W-:Y:S01]  /*1a7c0*/  ENDCOLLECTIVE ;  /* 0x000000000000791b */ /* 0x003fe20003800000 */
.L_x_13638:
[----:B------:R-:W-:Y:S01]  /*1a7d0*/  @!PT LDS RZ, [RZ] ;  /* 0x00000000fffff984 */ /* 0x000fe20000000800 */
[----:B------:R-:W-:Y:S01]  /*1a7e0*/  @!PT LDS RZ, [RZ] ;  /* 0x00000000fffff984 */ /* 0x000fe20000000800 */
[----:B------:R-:W-:Y:S01]  /*1a7f0*/  @!PT LDS RZ, [RZ] ;  /* 0x00000000fffff984 */ /* 0x000fe20000000800 */
[----:B------:R0:W-:Y:S01]  /*1a800*/  @!P1 LDGSTS.E.BYPASS.LTC128B.128 [R20+0xb400], desc[UR42][R6.64], !P0 ;  /* 0x0b40000006149fae */ /* 0x0001e2000c101d6a */
[----:B------:R-:W-:Y:S01]  /*1a810*/  ISETP.GE.AND P1, PT, R2, R3, PT ;  /* 0x000000030200720c */ /* 0x000fe20003f26270 */
[----:B------:R-:W-:Y:S02]  /*1a820*/  IMAD.MOV.U32 R13, RZ, RZ, R4 ;  /* 0x000000ffff0d7224 */ /* 0x000fe400078e0004 */
[----:B------:R-:W-:Y:S02]  /*1a830*/  IMAD.MOV.U32 R12, RZ, RZ, RZ ;  /* 0x000000ffff0c7224 */ /* 0x000fe400078e00ff */
[----:B0-----:R-:W-:-:S08]  /*1a840*/  IMAD.MOV.U32 R6, RZ, RZ, R14 ;  /* 0x000000ffff067224 */ /* 0x001fd000078e000e */
[----:B------:R-:W-:Y:S05]  /*1a850*/  WARPSYNC.COLLECTIVE R15, `(.L_x_13639) ;  /* 0x000000000f087348 */ /* 0x000fea0003c00000 */
[----:B------:R0:W1:Y:S02]  /*1a860*/  SHFL.IDX P6, R14, R13, R12, R11 ;  /* 0x0000000c0d0e7389 */ /* 0x00006400000c000b */
[----:B01----:R-:W-:Y:S01]  /*1a870*/  ENDCOLLECTIVE ;  /* 0x000000000000791b */ /* 0x003fe20003800000 */
.L_x_13639:
[----:B------:R-:W-:-:S04]  /*1a880*/  @!P1 LEA R6, P2, R21, R6, 0x1 ;  /* 0x0000000615069211 */ /* 0x000fc800078408ff */
[----:B------:R-:W-:-:S05]  /*1a890*/  @!P1 IADD3.X R0, RZ, R0, RZ, P2, !PT ;  /* 0x00000000ff009210 */ /* 0x000fca00017fe4ff */
[----:B------:R-:W-:Y:S01]  /*1a8a0*/  @!P1 IMAD.MOV.U32 R7, RZ, RZ, R0 ;  /* 0x000000ffff079224 */ /* 0x000fe200078e0000 */
[----:B------:R-:W-:Y:S01]  /*1a8b0*/  MOV R13, R5 ;  /* 0x00000005000d7202 */ /* 0x000fe20000000f00 */
[----:B------:R-:W-:-:S03]  /*1a8c0*/  VIADD R0, R25, 0x80 ;  /* 0x0000008019007836 */ /* 0x000fc60000000000 */
[----:B------:R-:W-:Y:S01]  /*1a8d0*/  @!PT LDS RZ, [RZ] ;  /* 0x00000000fffff984 */ /* 0x000fe20000000800 */
[----:B------:R-:W-:Y:S01]  /*1a8e0*/  @!PT LDS RZ, [RZ] ;  /* 0x00000000fffff984 */ /* 0x000fe20000000800 */
[----:B------:R-:W-:Y:S01]  /*1a8f0*/  @!PT LDS RZ, [RZ] ;  /* 0x00000000fffff984 */ /* 0x000fe20000000800 */
[----:B------:R0:W-:Y:S02]  /*1a900*/  @!P1 LDGSTS.E.BYPASS.LTC128B.128 [R20+0xbc00], desc[UR42][R6.64], !P0 ;  /* 0x0bc0000006149fae */ /* 0x0001e4000c101d6a */
[----:B------:R-:W-:Y:S01]  /*1a910*/  ISETP.GE.AND P1, PT, R0, R3, PT ;  /* 0x000000030000720c */ /* 0x000fe20003f26270 */
[----:B------:R-:W-:Y:S02]  /*1a920*/  VIADD R0, R25, 0x90 ;  /* 0x0000009019007836 */ /* 0x000fe40000000000 */
[----:B------:R-:W-:-:S10]  /*1a930*/  IMAD.MOV.U32 R2, RZ, RZ, R14 ;  /* 0x000000ffff027224 */ /* 0x000fd400078e000e */
[----:B0-----:R-:W-:Y:S05]  /*1a940*/  WARPSYNC.COLLECTIVE R15, `(.L_x_13640) ;  /* 0x000000000f087348 */ /* 0x001fea0003c00000 */
[----:B------:R1:W2:Y:S02]  /*1a950*/  SHFL.IDX P6, R14, R13, R12, R11 ;  /* 0x0000000c0d0e7389 */ /* 0x0002a400000c000b */
[----:B012---:R-:W-:Y:S01]  /*1a960*/  ENDCOLLECTIVE ;  /* 0x000000000000791b */ /* 0x007fe20003800000 */
.L_x_13640:
[----:B------:R-:W-:Y:S01]  /*1a970*/  IMAD.MOV.U32 R13, RZ, RZ, R4 ;  /* 0x000000ffff0d7224 */ /* 0x000fe200078e0004 */
[----:B------:R-:W-:Y:S01]  /*1a980*/  MOV R12, 0x1 ;  /* 0x00000001000c7802 */ /* 0x000fe20000000f00 */
[----:B------:R-:W-:-:S07]  /*1a990*/  IMAD.MOV.U32 R8, RZ, RZ, R14 ;  /* 0x000000ffff087224 */ /* 0x000fce00078e000e */
[----:B------:R-:W-:Y:S05]  /*1a9a0*/  WARPSYNC.COLLECTIVE R15, `(.L_x_13641) ;  /* 0x000000000f087348 */ /* 0x000fea0003c00000 */
[----:B------:R0:W1:Y:S02]  /*1a9b0*/  SHFL.IDX P6, R14, R13, R12, R11 ;  /* 0x0000000c0d0e7389 */ /* 0x00006400000c000b */
[----:B01----:R-:W-:Y:S01]  /*1a9c0*/  ENDCOLLECTIVE ;  /* 0x000000000000791b */ /* 0x003fe20003800000 */
.L_x_13641:
[----:B------:R-:W-:-:S05]  /*1a9d0*/  @!P1 LEA R6, P2, R21, R8, 0x1 ;  /* 0x0000000815069211 */ /* 0x000fca00078408ff */
[----:B------:R-:W-:-:S04]  /*1a9e0*/  @!P1 IMAD.X R2, RZ, RZ, R2, P2 ;  /* 0x000000ffff029224 */ /* 0x000fc800010e0602 */
[----:B------:R-:W-:Y:S02]  /*1a9f0*/  @!P1 IMAD.MOV.U32 R7, RZ, RZ, R2 ;  /* 0x000000ffff079224 */ /* 0x000fe400078e0002 */
[----:B------:R-:W-:Y:S02]  /*1aa00*/  IMAD.MOV.U32 R13, RZ, RZ, R5 ;  /* 0x000000ffff0d7224 */ /* 0x000fe400078e0005 */
[----:B------:R-:W-:Y:S01]  /*1aa10*/  VIADD R2, R25, 0xa0 ;  /* 0x000000a019027836 */ /* 0x000fe20000000000 */
        /* <DEDUP_REMOVED lines=9> */
.L_x_13642:
[----:B------:R-:W-:Y:S01]  /*1aab0*/  MOV R13, R4 ;  /* 0x00000004000d7202 */ /* 0x000fe20000000f00 */
[----:B------:R-:W-:Y:S02]  /*1aac0*/  IMAD.MOV.U32 R12, RZ, RZ, 0x2 ;  /* 0x00000002ff0c7424 */ /* 0x000fe400078e00ff */
[----:B------:R-:W-:-:S07]  /*1aad0*/  IMAD.MOV.U32 R6, RZ, RZ, R14 ;  /* 0x000000ffff067224 */ /* 0x000fce00078e000e */
[----:B------:R-:W-:Y:S05]  /*1aae0*/  WARPSYNC.COLLECTIVE R15, `(.L_x_13643) ;  /* 0x000000000f087348 */ /* 0x000fea0003c00000 */
[----:B------:R0:W1:Y:S02]  /*1aaf0*/  SHFL.IDX P6, R14, R13, R12, R11 ;  /* 0x0000000c0d0e7389 */ /* 0x00006400000c000b */
[----:B01----:R-:W-:Y:S01]  /*1ab00*/  ENDCOLLECTIVE ;  /* 0x000000000000791b */ /* 0x003fe20003800000 */
.L_x_13643:
        /* <DEDUP_REMOVED lines=13> */
.L_x_13644:
[----:B------:R-:W-:Y:S02]  /*1abe0*/  IMAD.MOV.U32 R13, RZ, RZ, R4 ;  /* 0x000000ffff0d7224 */ /* 0x000fe400078e0004 */
[----:B------:R-:W-:Y:S02]  /*1abf0*/  IMAD.MOV.U32 R12, RZ, RZ, 0x3 ;  /* 0x00000003ff0c7424 */ /* 0x000fe400078e00ff */
[----:B------:R-:W-:-:S07]  /*1ac00*/  IMAD.MOV.U32 R6, RZ, RZ, R14 ;  /* 0x000000ffff067224 */ /* 0x000fce00078e000e */
[----:B------:R-:W-:Y:S05]  /*1ac10*/  WARPSYNC.COLLECTIVE R15, `(.L_x_13645) ;  /* 0x000000000f087348 */ /* 0x000fea0003c00000 */
[----:B------:R0:W1:Y:S02]  /*1ac20*/  SHFL.IDX P6, R14, R13, R12, R11 ;  /* 0x0000000c0d0e7389 */ /* 0x00006400000c000b */
[----:B01----:R-:W-:Y:S01]  /*1ac30*/  ENDCOLLECTIVE ;  /* 0x000000000000791b */ /* 0x003fe20003800000 */
.L_x_13645:
[----:B------:R-:W-:-:S04]  /*1ac40*/  @!P1 LEA R6, P2, R21, R6, 0x1 ;  /* 0x0000000615069211 */ /* 0x000fc800078408ff */
[----:B------:R-:W-:-:S05]  /*1ac50*/  @!P1 IADD3.X R0, RZ, R0, RZ, P2, !PT ;  /* 0x00000000ff009210 */ /* 0x000fca00017fe4ff */
        /* <DEDUP_REMOVED lines=10> */
.L_x_13646:
[----:B------:R-:W-:Y:S01]  /*1ad00*/  MOV R2, R14 ;  /* 0x0000000e00027202 */ /* 0x000fe20000000f00 */
[----:B------:R-:W-:Y:S06]  /*1ad10*/  BRA `(.L_x_13647) ;  /* 0xffffff9c00c47947 */ /* 0x000fec000383ffff */
.L_x_13474:
[----:B-1----:R1:W2:Y:S02]  /*1ad20*/  SYNCS.PHASECHK.TRANS64.TRYWAIT P0, [R16+URZ+0x16820], R0 ;  /* 0x01682000100075a7 */ /* 0x0022a4000800017f */
[----:B--2---:R-:W-:Y:S05]  /*1ad30*/  @!P0 NANOSLEEP.SYNCS 0x989680 ;  /* 0x009896800000895d */ /* 0x004fea0003900000 */
[----:B------:R-:W2:Y:S02]  /*1ad40*/  @!P0 SYNCS.PHASECHK.TRANS64 P0, [R16+URZ+0x16820], R0 ;  /* 0x01682000100085a7 */ /* 0x000ea4000800007f */
[----:B--2---:R-:W-:Y:S05]  /*1ad50*/  @!P0 BRA `(.L_x_13474) ;  /* 0xfffffffc00f08947 */ /* 0x004fea000383ffff */
[----:B------:R-:W-:Y:S05]  /*1ad60*/  BRA `(.L_x_13648) ;  /* 0xffffffa000207947 */ /* 0x000fea000383ffff */
.L_x_13479:
[----:B0-----:R0:W1:Y:S02]  /*1ad70*/  SYNCS.PHASECHK.TRANS64.TRYWAIT P0, [R5+URZ+0x16840], R2 ;  /* 0x01684002050075a7 */ /* 0x001064000800017f */
[----:B-1----:R-:W-:Y:S05]  /*1ad80*/  @!P0 NANOSLEEP.SYNCS 0x989680 ;  /* 0x009896800000895d */ /* 0x002fea0003900000 */
[----:B------:R-:W1:Y:S02]  /*1ad90*/  @!P0 SYNCS.PHASECHK.TRANS64 P0, [R5+URZ+0x16840], R2 ;  /* 0x01684002050085a7 */ /* 0x000e64000800007f */
[----:B-1----:R-:W-:Y:S05]  /*1ada0*/  @!P0 BRA `(.L_x_13479) ;  /* 0xfffffffc00f08947 */ /* 0x002fea000383ffff */
[----:B------:R-:W-:Y:S05]  /*1adb0*/  BRA `(.L_x_13649) ;  /* 0xffffffa400007947 */ /* 0x000fea000383ffff */
.L_x_13480:
        /* <DEDUP_REMOVED lines=8> */
.L_x_13651:
[----:B------:R-:W-:Y:S05]  /*1ae40*/  BSYNC B1 ;  /* 0x0000000000017941 */ /* 0x000fea0003800000 */
.L_x_13650:
[----:B------:R-:W0:Y:S01]  /*1ae50*/  S2R R7, SR_TID.X ;  /* 0x0000000000077919 */ /* 0x000e220000002100 */
[----:B------:R-:W-:Y:S01]  /*1ae60*/  MOV R13, R9 ;  /* 0x00000009000d7202 */ /* 0x000fe20000000f00 */
        /* <DEDUP_REMOVED lines=8> */
.L_x_13652:
[----:B------:R-:W-:Y:S02]  /*1aef0*/  IMAD.MOV.U32 R13, RZ, RZ, R10 ;  /* 0x000000ffff0d7224 */ /* 0x000fe400078e000a */
[----:B------:R-:W-:Y:S02]  /*1af00*/  IMAD.MOV.U32 R12, RZ, RZ, 0x1 ;  /* 0x00000001ff0c7424 */ /* 0x000fe400078e00ff */
[----:B------:R-:W-:Y:S02]  /*1af10*/  IMAD.SHL.U32 R7, R7, 0x8, RZ ;  /* 0x0000000807077824 */ /* 0x000fe400078e00ff */
[----:B------:R-:W-:-:S07]  /*1af20*/  IMAD.MOV.U32 R2, RZ, RZ, R14 ;  /* 0x000000ffff027224 */ /* 0x000fce00078e000e */
[----:B------:R-:W-:Y:S05]  /*1af30*/  WARPSYNC.COLLECTIVE R15, `(.L_x_13653) ;  /* 0x000000000f087348 */ /* 0x000fea0003c00000 */
[----:B------:R0:W1:Y:S02]  /*1af40*/  SHFL.IDX P6, R14, R13, R12, R11 ;  /* 0x0000000c0d0e7389 */ /* 0x00006400000c000b */
[----:B01----:R-:W-:Y:S01]  /*1af50*/  ENDCOLLECTIVE ;  /* 0x000000000000791b */ /* 0x003fe20003800000 */
.L_x_13653:
[----:B------:R-:W-:-:S04]  /*1af60*/  LOP3.LUT R7, R7, 0x38, RZ, 0xc0, !PT ;  /* 0x0000003807077812 */ /* 0x000fc800078ec0ff */
[----:B------:R-:W-:-:S04]  /*1af70*/  SHF.L.U32 R7, R7, 0x1, RZ ;  /* 0x0000000107077819 */ /* 0x000fc800000006ff */
[----:B------:R-:W-:-:S05]  /*1af80*/  IADD3 R2, P0, R2, R7, RZ ;  /* 0x0000000702027210 */ /* 0x000fca0007f1e0ff */
[----:B------:R-:W-:Y:S01]  /*1af90*/  IMAD.X R3, RZ, RZ, R3, P0 ;  /* 0x000000ffff037224 */ /* 0x000fe200000e0603 */
[----:B------:R-:W-:-:S04]  /*1afa0*/  MOV R13, R9 ;  /* 0x00000009000d7202 */ /* 0x000fc80000000f00 */
[----:B------:R-:W-:Y:S01]  /*1afb0*/  @!PT LDS RZ, [RZ] ;  /* 0x00000000fffff984 */ /* 0x000fe20000000800 */
[----:B------:R-:W-:Y:S01]  /*1afc0*/  @!PT LDS RZ, [RZ] ;  /* 0x00000000fffff984 */ /* 0x000fe20000000800 */
[----:B------:R-:W-:Y:S01]  /*1afd0*/  @!PT LDS RZ, [RZ] ;  /* 0x00000000fffff984 */ /* 0x000fe20000000800 */
[----:B------:R0:W-:Y:S02]  /*1afe0*/  LDGSTS.E.BYPASS.LTC128B.128 [R8+0xe400], desc[UR42][R2.64], !P2 ;  /* 0x0e40000002087fae */ /* 0x0001e4000d101d6a */
[----:B0-----:R-:W-:-:S07]  /*1aff0*/  IMAD.MOV.U32 R3, RZ, RZ, R14 ;  /* 0x000000ffff037224 */ /* 0x001fce00078e000e */
[----:B------:R-:W-:Y:S05]  /*1b000*/  WARPSYNC.COLLECTIVE R15, `(.L_x_13654) ;  /* 0x000000000f087348 */ /* 0x000fea0003c00000 */
[----:B------:R0:W1:Y:S02]  /*1b010*/  SHFL.IDX P6, R14, R13, R12, R11 ;  /* 0x0000000c0d0e7389 */ /* 0x00006400000c000b */
[----:B01----:R-:W-:Y:S01]  /*1b020*/  ENDCOLLECTIVE ;  /* 0x000000000000791b */ /* 0x003fe20003800000 */
.L_x_13654:
[----:B------:R-:W-:Y:S02]  /*1b030*/  IMAD.MOV.U32 R13, RZ, RZ, R10 ;  /* 0x000000ffff0d7224 */ /* 0x000fe400078e000a */
[----:B------:R-:W-:Y:S02]  /*1b040*/  IMAD.MOV.U32 R12, RZ, RZ, 0x2 ;  /* 0x00000002ff0c7424 */ /* 0x000fe400078e00ff */
[----:B------:R-:W-:-:S07]  /*1b050*/  IMAD.MOV.U32 R2, RZ, RZ, R14 ;  /* 0x000000ffff027224 */ /* 0x000fce00078e000e */
[----:B------:R-:W-:Y:S05]  /*1b060*/  WARPSYNC.COLLECTIVE R15, `(.L_x_13655) ;  /* 0x000000000f087348 */ /* 0x000fea0003c00000 */
[----:B------:R0:W1:Y:S02]  /*1b070*/  SHFL.IDX P6, R14, R13, R12, R11 ;  /* 0x0000000c0d0e7389 */ /* 0x00006400000c000b */
[----:B01----:R-:W-:Y:S01]  /*1b080*/  ENDCOLLECTIVE ;  /* 0x000000000000791b */ /* 0x003fe20003800000 */
.L_x_13655:
        /* <DEDUP_REMOVED lines=11> */
.L_x_13656:
[----:B------:R-:W-:Y:S02]  /*1b140*/  IMAD.MOV.U32 R13, RZ, RZ, R10 ;  /* 0x000000ffff0d7224 */ /* 0x000fe400078e000a */
[----:B------:R-:W-:Y:S02]  /*1b150*/  IMAD.MOV.U32 R12, RZ, RZ, 0x3 ;  /* 0x00000003ff0c7424 */ /* 0x000fe400078e00ff */
[----:B------:R-:W-:-:S07]  /*1b160*/  IMAD.MOV.U32 R2, RZ, RZ, R14 ;  /* 0x000000ffff027224 */ /* 0x000fce00078e000e */
[----:B------:R-:W-:Y:S05]  /*1b170*/  WARPSYNC.COLLECTIVE R15, `(.L_x_13657) ;  /* 0x000000000f087348 */ /* 0x000fea0003c00000 */
[----:B------:R0:W1:Y:S02]  /*1b180*/  SHFL.IDX P6, R14, R13, R12, R11 ;  /* 0x0000000c0d0e7389 */ /* 0x00006400000c000b */
[----:B01----:R-:W-:Y:S01]  /*1b190*/  ENDCOLLECTIVE ;  /* 0x000000000000791b */ /* 0x003fe20003800000 */
.L_x_13657:
        /* <DEDUP_REMOVED lines=11> */
.L_x_13658:
[----:B------:R-:W-:Y:S02]  /*1b250*/  IMAD.MOV.U32 R13, RZ, RZ, R10 ;  /* 0x000000ffff0d7224 */ /* 0x000fe400078e000a */
[----:B------:R-:W-:Y:S02]  /*1b260*/  IMAD.MOV.U32 R12, RZ, RZ, 0x4 ;  /* 0x00000004ff0c7424 */ /* 0x000fe400078e00ff */
[----:B------:R-:W-:-:S07]  /*1b270*/  IMAD.MOV.U32 R2, RZ, RZ, R14 ;  /* 0x000000ffff027224 */ /* 0x000fce00078e000e */
[----:B------:R-:W-:Y:S05]  /*1b280*/  WARPSYNC.COLLECTIVE R15, `(.L_x_13659) ;  /* 0x000000000f087348 */ /* 0x000fea0003c00000 */
[----:B------:R0:W1:Y:S02]  /*1b290*/  SHFL.IDX P6, R14, R13, R12, R11 ;  /* 0x0000000c0d0e7389 */ /* 0x00006400000c000b */
[----:B01----:R-:W-:Y:S01]  /*1b2a0*/  ENDCOLLECTIVE ;  /* 0x000000000000791b */ /* 0x003fe20003800000 */
.L_x_13659:
        /* <DEDUP_REMOVED lines=11> */
.L_x_13660:
[----:B------:R-:W-:Y:S02]  /*1b360*/  IMAD.MOV.U32 R13, RZ, RZ, R10 ;  /* 0x000000ffff0d7224 */ /* 0x000fe400078e000a */
[----:B------:R-:W-:Y:S02]  /*1b370*/  IMAD.MOV.U32 R12, RZ, RZ, 0x5 ;  /* 0x00000005ff0c7424 */ /* 0x000fe400078e00ff */
[----:B------:R-:W-:-:S07]  /*1b380*/  IMAD.MOV.U32 R2, RZ, RZ, R14 ;  /* 0x000000ffff027224 */ /* 0x000fce00078e000e */
[----:B------:R-:W-:Y:S05]  /*1b390*/  WARPSYNC.COLLECTIVE R15, `(.L_x_13661) ;  /* 0x000000000f087348 */ /* 0x000fea0003c00000 */
[----:B------:R0:W1:Y:S02]  /*1b3a0*/  SHFL.IDX P6, R14, R13, R12, R11 ;  /* 0x0000000c0d0e7389 */ /* 0x00006400000c000b */
[----:B01----:R-:W-:Y:S01]  /*1b3b0*/  ENDCOLLECTIVE ;  /* 0x000000000000791b */ /* 0x003fe20003800000 */
.L_x_13661:
        /* <DEDUP_REMOVED lines=11> */
.L_x_13662:
[----:B------:R-:W-:Y:S02]  /*1b470*/  IMAD.MOV.U32 R13, RZ, RZ, R10 ;  /* 0x000000ffff0d7224 */ /* 0x000fe400078e000a */
[----:B------:R-:W-:Y:S02]  /*1b480*/  IMAD.MOV.U32 R12, RZ, RZ, 0x6 ;  /* 0x00000006ff0c7424 */ /* 0x000fe400078e00ff */
[----:B------:R-:W-:-:S07]  /*1b490*/  IMAD.MOV.U32 R2, RZ, RZ, R14 ;  /* 0x000000ffff027224 */ /* 0x000fce00078e000e */
[----:B------:R-:W-:Y:S05]  /*1b4a0*/  WARPSYNC.COLLECTIVE R15, `(.L_x_13663) ;  /* 0x000000000f087348 */ /* 0x000fea0003c00000 */
[----:B------:R0:W1:Y:S02]  /*1b4b0*/  SHFL.IDX P6, R14, R13, R12, R11 ;  /* 0x0000000c0d0e7389 */ /* 0x00006400000c000b */
[----:B01----:R-:W-:Y:S01]  /*1b4c0*/  ENDCOLLECTIVE ;  /* 0x000000000000791b */ /* 0x003fe20003800000 */
.L_x_13663:
        /* <DEDUP_REMOVED lines=11> */
.L_x_13664:
[----:B------:R-:W-:Y:S02]  /*1b580*/  IMAD.MOV.U32 R13, RZ, RZ, R10 ;  /* 0x000000ffff0d7224 */ /* 0x000fe400078e000a */
[----:B------:R-:W-:Y:S02]  /*1b590*/  IMAD.MOV.U32 R12, RZ, RZ, 0x7 ;  /* 0x00000007ff0c7424 */ /* 0x000fe400078e00ff */
[----:B------:R-:W-:-:S07]  /*1b5a0*/  IMAD.MOV.U32 R2, RZ, RZ, R14 ;  /* 0x000000ffff027224 */ /* 0x000fce00078e000e */
[----:B------:R-:W-:Y:S05]  /*1b5b0*/  WARPSYNC.COLLECTIVE R15, `(.L_x_13665) ;  /* 0x000000000f087348 */ /* 0x000fea0003c00000 */
[----:B------:R0:W1:Y:S02]  /*1b5c0*/  SHFL.IDX P6, R14, R13, R12, R11 ;  /* 0x0000000c0d0e7389 */ /* 0x00006400000c000b */
[----:B01----:R-:W-:Y:S01]  /*1b5d0*/  ENDCOLLECTIVE ;  /* 0x000000000000791b */ /* 0x003fe20003800000 */
.L_x_13665:
        /* <DEDUP_REMOVED lines=11> */
.L_x_13666:
[----:B------:R-:W-:Y:S01]  /*1b690*/  IMAD.MOV.U32 R2, RZ, RZ, R14 ;  /* 0x000000ffff027224 */ /* 0x000fe200078e000e */
[----:B------:R-:W-:Y:S06]  /*1b6a0*/  BRA `(.L_x_13667) ;  /* 0xffffff9c00ec7947 */ /* 0x000fec000383ffff */
.L_x_13485:
[----:B-1----:R1:W2:Y:S02]  /*1b6b0*/  SYNCS.PHASECHK.TRANS64.TRYWAIT P0, [R5+URZ+0x16860], R2 ;  /* 0x01686002050075a7 */ /* 0x0022a4000800017f */
[----:B--2---:R-:W-:Y:S05]  /*1b6c0*/  @!P0 NANOSLEEP.SYNCS 0x989680 ;  /* 0x009896800000895d */ /* 0x004fea0003900000 */
[----:B------:R-:W2:Y:S02]  /*1b6d0*/  @!P0 SYNCS.PHASECHK.TRANS64 P0, [R5+URZ+0x16860], R2 ;  /* 0x01686002050085a7 */ /* 0x000ea4000800007f */
[----:B--2---:R-:W-:Y:S05]  /*1b6e0*/  @!P0 BRA `(.L_x_13485) ;  /* 0xfffffffc00f08947 */ /* 0x004fea000383ffff */
[----:B------:R-:W-:Y:S05]  /*1b6f0*/  BRA `(.L_x_13668) ;  /* 0xffffffa000447947 */ /* 0x000fea000383ffff */
.L_x_13486:
        /* <DEDUP_REMOVED lines=8> */
.L_x_13670:
[----:B------:R-:W-:Y:S05]  /*1b780*/  BSYNC B1 ;  /* 0x0000000000017941 */ /* 0x000fea0003800000 */
.L_x_13669:
[----:B------:R-:W-:Y:S01]  /*1b790*/  IMAD.MOV.U32 R13, RZ, RZ, R18 ;  /* 0x000000ffff0d7224 */ /* 0x000fe200078e0012 */
[----:B------:R-:W-:Y:S01]  /*1b7a0*/  MOV R3, R14 ;  /* 0x0000000e00037202 */ /* 0x000fe20000000f00 */
[----:B------:R-:W-:Y:S01]  /*1b7b0*/  IMAD.MOV.U32 R12, RZ, RZ, RZ ;  /* 0x000000ffff0c7224 */ /* 0x000fe200078e00ff */
[----:B------:R-:W-:Y:S01]  /*1b7c0*/  ISETP.LT.OR P2, PT, R8, 0x1, P1 ;  /* 0x000000010800780c */ /* 0x000fe20000f41670 */
[----:B------:R-:W-:Y:S02]  /*1b7d0*/  IMAD.MOV.U32 R11, RZ, RZ, 0x181f ;  /* 0x0000181fff0b7424 */ /* 0x000fe400078e00ff */
[----:B------:R-:W-:Y:S02]  /*1b7e0*/  IMAD.MOV.U32 R15, RZ, RZ, -0x1 ;  /* 0xffffffffff0f7424 */ /* 0x000fe400078e00ff */
[----:B------:R-:W-:-:S08]  /*1b7f0*/  IMAD R6, R6, 0x2, R16 ;  /* 0x0000000206067824 */ /* 0x000fd000078e0210 */
[----:B------:R-:W-:Y:S05]  /*1b800*/  WARPSYNC.COLLECTIVE R15, `(.L_x_13671) ;  /* 0x000000000f087348 */ /* 0x000fea0003c00000 */
[----:B------:R0:W1:Y:S02]  /*1b810*/  SHFL.IDX P6, R14, R13, R12, R11 ;  /* 0x0000000c0d0e7389 */ /* 0x00006400000c000b */
[----:B01----:R-:W-:Y:S01]  /*1b820*/  ENDCOLLECTIVE ;  /* 0x000000000000791b */ /* 0x003fe20003800000 */
.L_x_13671:
[----:B------:R-:W-:Y:S02]  /*1b830*/  IMAD.MOV.U32 R13, RZ, RZ, R19 ;  /* 0x000000ffff0d7224 */ /* 0x000fe400078e0013 */
[----:B------:R-:W-:Y:S02]  /*1b840*/  IMAD.MOV.U32 R12, RZ, RZ, 0x1 ;  /* 0x00000001ff0c7424 */ /* 0x000fe400078e00ff */
[----:B------:R-:W-:-:S07]  /*1b850*/  IMAD.MOV.U32 R2, RZ, RZ, R14 ;  /* 0x000000ffff027224 */ /* 0x000fce00078e000e */
[----:B------:R-:W-:Y:S05]  /*1b860*/  WARPSYNC.COLLECTIVE R15, `(.L_x_13672) ;  /* 0x000000000f087348 */ /* 0x000fea0003c00000 */
[----:B------:R0:W1:Y:S02]  /*1b870*/  SHFL.IDX P6, R14, R13, R12, R11 ;  /* 0x0000000c0d0e7389 */ /* 0x00006400000c000b */
[----:B01----:R-:W-:Y:S01]  /*1b880*/  ENDCOLLECTIVE ;  /* 0x000000000000791b */ /* 0x003fe20003800000 */
.L_x_13672:
        /* <DEDUP_REMOVED lines=12> */
.L_x_13673:
[----:B------:R-:W-:Y:S02]  /*1b950*/  IMAD.MOV.U32 R13, RZ, RZ, R19 ;  /* 0x000000ffff0d7224 */ /* 0x000fe400078e0013 */
[----:B------:R-:W-:Y:S01]  /*1b960*/  IMAD.MOV.U32 R12, RZ, RZ, 0x2 ;  /* 0x00000002ff0c7424 */ /* 0x000fe200078e00ff */
[----:B------:R-:W-:-:S07]  /*1b970*/  MOV R2, R14 ;  /* 0x0000000e00027202 */ /* 0x000fce0000000f00 */
[----:B------:R-:W-:Y:S05]  /*1b980*/  WARPSYNC.COLLECTIVE R15, `(.L_x_13674) ;  /* 0x000000000f087348 */ /* 0x000fea0003c00000 */
[----:B------:R0:W1:Y:S02]  /*1b990*/  SHFL.IDX P6, R14, R13, R12, R11 ;  /* 0x0000000c0d0e7389 */ /* 0x00006400000c000b */
[----:B01----:R-:W-:Y:S01]  /*1b9a0*/  ENDCOLLECTIVE ;  /* 0x000000000000791b */ /* 0x003fe20003800000 */
.L_x_13674:
        /* <DEDUP_REMOVED lines=12> */
.L_x_13675:
[----:B------:R-:W-:Y:S02]  /*1ba70*/  IMAD.MOV.U32 R13, RZ, RZ, R19 ;  /* 0x000000ffff0d7224 */ /* 0x000fe400078e0013 */
[----:B------:R-:W-:Y:S01]  /*1ba80*/  IMAD.MOV.U32 R12, RZ, RZ, 0x3 ;  /* 0x00000003ff0c7424 */ /* 0x000fe200078e00ff */
[----:B------:R-:W-:-:S07]  /*1ba90*/  MOV R2, R14 ;  /* 0x0000000e00027202 */ /* 0x000fce0000000f00 */
[----:B------:R-:W-:Y:S05]  /*1baa0*/  WARPSYNC.COLLECTIVE R15, `(.L_x_13676) ;  /* 0x000000000f087348 */ /* 0x000fea0003c00000 */
[----:B------:R0:W1:Y:S02]  /*1bab0*/  SHFL.IDX P6, R14, R13, R12, R11 ;  /* 0x0000000c0d0e7389 */ /* 0x00006400000c000b */
[----:B01----:R-:W-:Y:S01]  /*1bac0*/  ENDCOLLECTIVE ;  /* 0x000000000000791b */ /* 0x003fe20003800000 */
.L_x_13676:
        /* <DEDUP_REMOVED lines=12> */
.L_x_13677:
[----:B------:R-:W-:Y:S02]  /*1bb90*/  IMAD.MOV.U32 R13, RZ, RZ, R19 ;  /* 0x000000ffff0d7224 */ /* 0x000fe400078e0013 */
[----:B------:R-:W-:Y:S01]  /*1bba0*/  IMAD.MOV.U32 R12, RZ, RZ, 0x4 ;  /* 0x00000004ff0c7424 */ /* 0x000fe200078e00ff */
[----:B------:R-:W-:-:S07]  /*1bbb0*/  MOV R2, R14 ;  /* 0x0000000e00027202 */ /* 0x000fce0000000f00 */
[----:B------:R-:W-:Y:S05]  /*1bbc0*/  WARPSYNC.COLLECTIVE R15, `(.L_x_13678) ;  /* 0x000000000f087348 */ /* 0x000fea0003c00000 */
[----:B------:R0:W1:Y:S02]  /*1bbd0*/  SHFL.IDX P6, R14, R13, R12, R11 ;  /* 0x0000000c0d0e7389 */ /* 0x00006400000c000b */
[----:B01----:R-:W-:Y:S01]  /*1bbe0*/  ENDCOLLECTIVE ;  /* 0x000000000000791b */ /* 0x003fe20003800000 */
.L_x_13678:
        /* <DEDUP_REMOVED lines=12> */
.L_x_13679:
[----:B------:R-:W-:Y:S02]  /*1bcb0*/  IMAD.MOV.U32 R13, RZ, RZ, R19 ;  /* 0x000000ffff0d7224 */ /* 0x000fe400078e0013 */
[----:B------:R-:W-:Y:S01]  /*1bcc0*/  IMAD.MOV.U32 R12, RZ, RZ, 0x5 ;  /* 0x00000005ff0c7424 */ /* 0x000fe200078e00ff */
[----:B------:R-:W-:-:S07]  /*1bcd0*/  MOV R2, R14 ;  /* 0x0000000e00027202 */ /* 0x000fce0000000f00 */
[----:B------:R-:W-:Y:S05]  /*1bce0*/  WARPSYNC.COLLECTIVE R15, `(.L_x_13680) ;  /* 0x000000000f087348 */ /* 0x000fea0003c00000 */
[----:B------:R0:W1:Y:S02]  /*1bcf0*/  SHFL.IDX P6, R14, R13, R12, R11 ;  /* 0x0000000c0d0e7389 */ /* 0x00006400000c000b */
[----:B01----:R-:W-:Y:S01]  /*1bd00*/  ENDCOLLECTIVE ;  /* 0x000000000000791b */ /* 0x003fe20003800000 */
.L_x_13680:
        /* <DEDUP_REMOVED lines=12> */
.L_x_13681:
[----:B------:R-:W-:Y:S02]  /*1bdd0*/  IMAD.MOV.U32 R13, RZ, RZ, R19 ;  /* 0x000000ffff0d7224 */ /* 0x000fe400078e0013 */
[----:B------:R-:W-:Y:S01]  /*1bde0*/  IMAD.MOV.U32 R12, RZ, RZ, 0x6 ;  /* 0x00000006ff0c7424 */ /* 0x000fe200078e00ff */
[----:B------:R-:W-:-:S07]  /*1bdf0*/  MOV R2, R14 ;  /* 0x0000000e00027202 */ /* 0x000fce0000000f00 */
[----:B------:R-:W-:Y:S05]  /*1be00*/  WARPSYNC.COLLECTIVE R15, `(.L_x_13682) ;  /* 0x000000000f087348 */ /* 0x000fea0003c00000 */
[----:B------:R0:W1:Y:S02]  /*1be10*/  SHFL.IDX P6, R14, R13, R12, R11 ;  /* 0x0000000c0d0e7389 */ /* 0x00006400000c000b */
[----:B01----:R-:W-:Y:S01]  /*1be20*/  ENDCOLLECTIVE ;  /* 0x000000000000791b */ /* 0x003fe20003800000 */
.L_x_13682:
        /* <DEDUP_REMOVED lines=12> */
.L_x_13683:
[----:B------:R-:W-:Y:S02]  /*1bef0*/  IMAD.MOV.U32 R13, RZ, RZ, R19 ;  /* 0x000000ffff0d7224 */ /* 0x000fe400078e0013 */
[----:B------:R-:W-:Y:S01]  /*1bf00*/  IMAD.MOV.U32 R12, RZ, RZ, 0x7 ;  /* 0x00000007ff0c7424 */ /* 0x000fe200078e00ff */
[----:B------:R-:W-:-:S07]  /*1bf10*/  MOV R2, R14 ;  /* 0x0000000e00027202 */ /* 0x000fce0000000f00 */
[----:B------:R-:W-:Y:S05]  /*1bf20*/  WARPSYNC.COLLECTIVE R15, `(.L_x_13684) ;  /* 0x000000000f087348 */ /* 0x000fea0003c00000 */
[----:B------:R0:W1:Y:S02]  /*1bf30*/  SHFL.IDX P6, R14, R13, R12, R11 ;  /* 0x0000000c0d0e7389 */ /* 0x00006400000c000b */
[----:B01----:R-:W-:Y:S01]  /*1bf40*/  ENDCOLLECTIVE ;  /* 0x000000000000791b */ /* 0x003fe20003800000 */
.L_x_13684:
        /* <DEDUP_REMOVED lines=11> */
.L_x_13685:
[----:B------:R-:W-:Y:S01]  /*1c000*/  MOV R2, R14 ;  /* 0x0000000e00027202 */ /* 0x000fe20000000f00 */
[----:B------:R-:W-:Y:S06]  /*1c010*/  BRA `(.L_x_13686) ;  /* 0xffffff9800f07947 */ /* 0x000fec000383ffff */
.L_x_13494:
[----:B0-----:R0:W1:Y:S02]  /*1c020*/  SYNCS.PHASECHK.TRANS64.TRYWAIT P0, [R0+URZ+0x16860], R3 ;  /* 0x01686003000075a7 */ /* 0x001064000800017f */
[----:B-1----:R-:W-:Y:S05]  /*1c030*/  @!P0 NANOSLEEP.SYNCS 0x989680 ;  /* 0x009896800000895d */ /* 0x002fea0003900000 */
[----:B------:R-:W1:Y:S02]  /*1c040*/  @!P0 SYNCS.PHASECHK.TRANS64 P0, [R0+URZ+0x16860], R3 ;  /* 0x01686003000085a7 */ /* 0x000e64000800007f */
[----:B-1----:R-:W-:Y:S05]  /*1c050*/  @!P0 BRA `(.L_x_13494) ;  /* 0xfffffffc00f08947 */ /* 0x002fea000383ffff */
[----:B------:R-:W-:Y:S05]  /*1c060*/  BRA `(.L_x_13687) ;  /* 0xffffffa000087947 */ /* 0x000fea000383ffff */
.L_x_13495:
        /* <DEDUP_REMOVED lines=8> */
.L_x_13689:
[----:B------:R-:W-:Y:S05]  /*1c0f0*/  BSYNC B0 ;  /* 0x0000000000007941 */ /* 0x000fea0003800000 */
.L_x_13688:
        /* <DEDUP_REMOVED lines=10> */
.L_x_13690:
[----:B------:R-:W-:Y:S01]  /*1c1a0*/  ULDC UR4, c[0x0][0x2f4] ;  /* 0x0000bd0000047ab9 */ /* 0x000fe20000000800 */
[----:B------:R-:W-:Y:S02]  /*1c1b0*/  IMAD.MOV.U32 R13, RZ, RZ, R19 ;  /* 0x000000ffff0d7224 */ /* 0x000fe400078e0013 */
[----:B------:R-:W-:Y:S02]  /*1c1c0*/  IMAD.MOV.U32 R12, RZ, RZ, 0x1 ;  /* 0x00000001ff0c7424 */ /* 0x000fe400078e00ff */
[----:B------:R-:W-:-:S05]  /*1c1d0*/  IMAD.SHL.U32 R2, R2, 0x8, RZ ;  /* 0x0000000802027824 */ /* 0x000fca00078e00ff */
[----:B------:R-:W-:-:S04]  /*1c1e0*/  LOP3.LUT R2, R2, 0x38, RZ, 0xc0, !PT ;  /* 0x0000003802027812 */ /* 0x000fc800078ec0ff */
[C---:B------:R-:W-:Y:S01]  /*1c1f0*/  ISETP.GE.AND P0, PT, R2.reuse, UR4, PT ;  /* 0x0000000402007c0c */ /* 0x040fe2000bf06270 */
[----:B------:R-:W-:-:S03]  /*1c200*/  IMAD.SHL.U32 R5, R2, 0x2, RZ ;  /* 0x0000000202057824 */ /* 0x000fc600078e00ff */
[----:B------:R-:W-:Y:S02]  /*1c210*/  ISETP.LT.OR P2, PT, R6, 0x1, P0 ;  /* 0x000000010600780c */ /* 0x000fe40000741670 */
[----:B------:R-:W-:-:S13]  /*1c220*/  IADD3 R2, P1, R14, R5, RZ ;  /* 0x000000050e027210 */ /* 0x000fda0007f3e0ff */
[----:B------:R-:W-:Y:S05]  /*1c230*/  WARPSYNC.COLLECTIVE R15, `(.L_x_13691) ;  /* 0x000000000f087348 */ /* 0x000fea0003c00000 */
[----:B------:R0:W1:Y:S02]  /*1c240*/  SHFL.IDX P6, R14, R13, R12, R11 ;  /* 0x0000000c0d0e7389 */ /* 0x00006400000c000b */
[----:B01----:R-:W-:Y:S01]  /*1c250*/  ENDCOLLECTIVE ;  /* 0x000000000000791b */ /* 0x003fe20003800000 */
.L_x_13691:
        /* <DEDUP_REMOVED lines=11> */
.L_x_13692:
[----:B------:R-:W-:Y:S02]  /*1c310*/  IMAD.MOV.U32 R13, RZ, RZ, R19 ;  /* 0x000000ffff0d7224 */ /* 0x000fe400078e0013 */
[----:B------:R-:W-:Y:S01]  /*1c320*/  IMAD.MOV.U32 R12, RZ, RZ, 0x2 ;  /* 0x00000002ff0c7424 */ /* 0x000fe200078e00ff */
[----:B------:R-:W-:-:S13]  /*1c330*/  IADD3 R2, P1, R14, R5, RZ ;  /* 0x000000050e027210 */ /* 0x000fda0007f3e0ff */
[----:B------:R-:W-:Y:S05]  /*1c340*/  WARPSYNC.COLLECTIVE R15, `(.L_x_13693) ;  /* 0x000000000f087348 */ /* 0x000fea0003c00000 */
[----:B------:R0:W1:Y:S02]  /*1c350*/  SHFL.IDX P6, R14, R13, R12, R11 ;  /* 0x0000000c0d0e7389 */ /* 0x00006400000c000b */
[----:B01----:R-:W-:Y:S01]  /*1c360*/  ENDCOLLECTIVE ;  /* 0x000000000000791b */ /* 0x003fe20003800000 */
.L_x_13693:
        /* <DEDUP_REMOVED lines=11> */
.L_x_13694:
[----:B------:R-:W-:Y:S01]  /*1c420*/  MOV R13, R19 ;  /* 0x00000013000d7202 */ /* 0x000fe20000000f00 */
[----:B------:R-:W-:Y:S01]  /*1c430*/  IMAD.MOV.U32 R12, RZ, RZ, 0x3 ;  /* 0x00000003ff0c7424 */ /* 0x000fe200078e00ff */
[----:B------:R-:W-:-:S13]  /*1c440*/  IADD3 R2, P1, R14, R5, RZ ;  /* 0x000000050e027210 */ /* 0x000fda0007f3e0ff */
[----:B------:R-:W-:Y:S05]  /*1c450*/  WARPSYNC.COLLECTIVE R15, `(.L_x_13695) ;  /* 0x000000000f087348 */ /* 0x000fea0003c00000 */
[----:B------:R0:W1:Y:S02]  /*1c460*/  SHFL.IDX P6, R14, R13, R12, R11 ;  /* 0x0000000c0d0e7389 */ /* 0x00006400000c000b */
[----:B01----:R-:W-:Y:S01]  /*1c470*/  ENDCOLLECTIVE ;  /* 0x000000000000791b */ /* 0x003fe20003800000 */
.L_x_13695:
        /* <DEDUP_REMOVED lines=11> */
.L_x_13696:
[----:B------:R-:W-:Y:S01]  /*1c530*/  IMAD.MOV.U32 R13, RZ, RZ, R19 ;  /* 0x000000ffff0d7224 */ /* 0x000fe200078e0013 */
[----:B------:R-:W-:Y:S02]  /*1c540*/  MOV R12, 0x4 ;  /* 0x00000004000c7802 */ /* 0x000fe40000000f00 */
[----:B------:R-:W-:-:S13]  /*1c550*/  IADD3 R2, P1, R14, R5, RZ ;  /* 0x000000050e027210 */ /* 0x000fda0007f3e0ff */
[----:B------:R-:W-:Y:S05]  /*1c560*/  WARPSYNC.COLLECTIVE R15, `(.L_x_13697) ;  /* 0x000000000f087348 */ /* 0x000fea0003c00000 */
[----:B------:R0:W1:Y:S02]  /*1c570*/  SHFL.IDX P6, R14, R13, R12, R11 ;  /* 0x0000000c0d0e7389 */ /* 0x00006400000c000b */
[----:B01----:R-:W-:Y:S01]  /*1c580*/  ENDCOLLECTIVE ;  /* 0x000000000000791b */ /* 0x003fe20003800000 */
.L_x_13697:
        /* <DEDUP_REMOVED lines=11> */
.L_x_13698:
[----:B------:R-:W-:Y:S02]  /*1c640*/  IMAD.MOV.U32 R13, RZ, RZ, R19 ;  /* 0x000000ffff0d7224 */ /* 0x000fe400078e0013 */
[----:B------:R-:W-:Y:S01]  /*1c650*/  IMAD.MOV.U32 R12, RZ, RZ, 0x5 ;  /* 0x00000005ff0c7424 */ /* 0x000fe200078e00ff */
[----:B------:R-:W-:-:S13]  /*1c660*/  IADD3 R2, P1, R14, R5, RZ ;  /* 0x000000050e027210 */ /* 0x000fda0007f3e0ff */
[----:B------:R-:W-:Y:S05]  /*1c670*/  WARPSYNC.COLLECTIVE R15, `(.L_x_13699) ;  /* 0x000000000f087348 */ /* 0x000fea0003c00000 */
[----:B------:R0:W1:Y:S02]  /*1c680*/  SHFL.IDX P6, R14, R13, R12, R11 ;  /* 0x0000000c0d0e7389 */ /* 0x00006400000c000b */
[----:B01----:R-:W-:Y:S01]  /*1c690*/  ENDCOLLECTIVE ;  /* 0x000000000000791b */ /* 0x003fe20003800000 */
.L_x_13699:
[----:B------:R-:W-:-:S05]  /*1c6a0*/  IMAD.X R3, RZ, RZ, R3, P1 ;  /* 0x000000ffff037224 */ /* 0x000fca00008e0603 */
[----:B------:R-:W-:Y:S01]  /*1c6b0*/  @!PT LDS RZ, [RZ] ;  /* 0x00000000fffff984 */ /* 0x000fe20000000800 */
[----:B------:R-:W-:Y:S01]  /*1c6c0*/  @!PT LDS RZ, [RZ] ;  /* 0x00000000fffff984 */ /* 0x000fe20000000800 */
[----:B------:R-:W-:Y:S01]  /*1c6d0*/  @!PT LDS RZ, [RZ] ;  /* 0x00000000fffff984 */ /* 0x000fe20000000800 */
[----:B------:R0:W-:Y:S01]  /*1c6e0*/  LDGSTS.E.BYPASS.LTC128B.128 [R4+0x2400], desc[UR42][R2.64], !P2 ;  /* 0x0240000002047fae */ /* 0x0001e2000d101d6a */
[----:B------:R-:W-:Y:S01]  /*1c6f0*/  ISETP.LT.OR P2, PT, R6, 0x51, P0 ;  /* 0x000000510600780c */ /* 0x000fe20000741670 */
[----:B------:R-:W-:Y:S01]  /*1c700*/  IMAD.MOV.U32 R13, RZ, RZ, R18 ;  /* 0x000000ffff0d7224 */ /* 0x000fe200078e0012 */
[----:B0-----:R-:W-:-:S11]  /*1c710*/  MOV R3, R14 ;  /* 0x0000000e00037202 */ /* 0x001fd60000000f00 */
[----:B------:R-:W-:Y:S05]  /*1c720*/  WARPSYNC.COLLECTIVE R15, `(.L_x_13700) ;  /* 0x000000000f087348 */ /* 0x000fea0003c00000 */
[----:B------:R0:W1:Y:S02]  /*1c730*/  SHFL.IDX P6, R14, R13, R12, R11 ;  /* 0x0000000c0d0e7389 */ /* 0x00006400000c000b */
[----:B01----:R-:W-:Y:S01]  /*1c740*/  ENDCOLLECTIVE ;  /* 0x000000000000791b */ /* 0x003fe20003800000 */
.L_x_13700:
[----:B------:R-:W-:Y:S02]  /*1c750*/  IMAD.MOV.U32 R13, RZ, RZ, R19 ;  /* 0x000000ffff0d7224 */ /* 0x000fe400078e0013 */
[----:B------:R-:W-:Y:S01]  /*1c760*/  IMAD.MOV.U32 R12, RZ, RZ, 0x6 ;  /* 0x00000006ff0c7424 */ /* 0x000fe200078e00ff */
[----:B------:R-:W-:-:S13]  /*1c770*/  IADD3 R2, P1, R14, R5, RZ ;  /* 0x000000050e027210 */ /* 0x000fda0007f3e0ff */
[----:B------:R-:W-:Y:S05]  /*1c780*/  WARPSYNC.COLLECTIVE R15, `(.L_x_13701) ;  /* 0x000000000f087348 */ /* 0x000fea0003c00000 */
[----:B------:R0:W1:Y:S02]  /*1c790*/  SHFL.IDX P6, R14, R13, R12, R11 ;  /* 0x0000000c0d0e7389 */ /* 0x00006400000c000b */
[----:B01----:R-:W-:Y:S01]  /*1c7a0*/  ENDCOLLECTIVE ;  /* 0x000000000000791b */ /* 0x003fe20003800000 */
.L_x_13701:
        /* <DEDUP_REMOVED lines=11> */
.L_x_13702:
[----:B------:R-:W-:Y:S02]  /*1c860*/  IMAD.MOV.U32 R13, RZ, RZ, R19 ;  /* 0x000000ffff0d7224 */ /* 0x000fe400078e0013 */
[----:B------:R-:W-:Y:S01]  /*1c870*/  IMAD.MOV.U32 R12, RZ, RZ, 0x7 ;  /* 0x00000007ff0c7424 */ /* 0x000fe200078e00ff */
[----:B------:R-:W-:-:S13]  /*1c880*/  IADD3 R2, P1, R14, R5, RZ ;  /* 0x000000050e027210 */ /* 0x000fda0007f3e0ff */
[----:B------:R-:W-:Y:S05]  /*1c890*/  WARPSYNC.COLLECTIVE R15, `(.L_x_13703) ;  /* 0x000000000f087348 */ /* 0x000fea0003c00000 */
[----:B------:R0:W1:Y:S02]  /*1c8a0*/  SHFL.IDX P6, R14, R13, R12, R11 ;  /* 0x0000000c0d0e7389 */ /* 0x00006400000c000b */
[----:B01----:R-:W-:Y:S01]  /*1c8b0*/  ENDCOLLECTIVE ;  /* 0x000000000000791b */ /* 0x003fe20003800000 */
.L_x_13703:
        /* <DEDUP_REMOVED lines=10> */
.L_x_13704:
[----:B------:R-:W-:Y:S05]  /*1c960*/  BRA `(.L_x_13705) ;  /* 0xffffff9800cc7947 */ /* 0x000fea000383ffff */
.L_x_13500:
        /* <DEDUP_REMOVED lines=8> */
.L_x_13707:
[----:B------:R-:W-:Y:S05]  /*1c9f0*/  BSYNC B0 ;  /* 0x0000000000007941 */ /* 0x000fea0003800000 */
.L_x_13706:
        /* <DEDUP_REMOVED lines=9> */
.L_x_13708:
        /* <DEDUP_REMOVED lines=14> */
[----:B------:R-:W-:Y:S01]  /*1cb70*/  IMAD.MOV.U32 R24, RZ, RZ, RZ ;  /* 0x000000ffff187224 */ /* 0x000fe200078e00ff */
        /* <DEDUP_REMOVED lines=9> */
.L_x_13709:
[----:B------:R-:W-:Y:S02]  /*1cc10*/  MOV R12, 0x2 ;  /* 0x00000002000c7802 */ /* 0x000fe40000000f00 */
[----:B------:R-:W-:-:S05]  /*1cc20*/  SEL R14, R14, RZ, P1 ;  /* 0x000000ff0e0e7207 */ /* 0x000fca0000800000 */
[----:B------:R-:W-:-:S04]  /*1cc30*/  IMAD.IADD R5, R13, 0x1, R14 ;  /* 0x000000010d057824 */ /* 0x000fc800078e020e */
[----:B------:R-:W-:-:S07]  /*1cc40*/  IMAD.MOV.U32 R13, RZ, RZ, R5 ;  /* 0x000000ffff0d7224 */ /* 0x000fce00078e0005 */
[----:B------:R-:W-:Y:S05]  /*1cc50*/  WARPSYNC.COLLECTIVE R15, `(.L_x_13710) ;  /* 0x000000000f087348 */ /* 0x000fea0003c00000 */
[----:B------:R0:W1:Y:S02]  /*1cc60*/  SHFL.UP P6, R14, R13, R12, R11 ;  /* 0x0400000c0d0e7389 */ /* 0x00006400000c000b */
[----:B01----:R-:W-:Y:S01]  /*1cc70*/  ENDCOLLECTIVE ;  /* 0x000000000000791b */ /* 0x003fe20003800000 */
.L_x_13710:
[----:B------:R-:W-:Y:S01]  /*1cc80*/  IMAD.MOV.U32 R12, RZ, RZ, 0x4 ;  /* 0x00000004ff0c7424 */ /* 0x000fe200078e00ff */
[----:B------:R-:W-:-:S05]  /*1cc90*/  SEL R2, R14, RZ, P2 ;  /* 0x000000ff0e027207 */ /* 0x000fca0001000000 */
[----:B------:R-:W-:-:S04]  /*1cca0*/  IMAD.IADD R2, R5, 0x1, R2 ;  /* 0x0000000105027824 */ /* 0x000fc800078e0202 */
[----:B------:R-:W-:-:S07]  /*1ccb0*/  IMAD.MOV.U32 R13, RZ, RZ, R2 ;  /* 0x000000ffff0d7224 */ /* 0x000fce00078e0002 */
[----:B------:R-:W-:Y:S05]  /*1ccc0*/  WARPSYNC.COLLECTIVE R15, `(.L_x_13711) ;  /* 0x000000000f087348 */ /* 0x000fea0003c00000 */
[----:B------:R0:W1:Y:S02]  /*1ccd0*/  SHFL.UP P6, R14, R13, R12, R11 ;  /* 0x0400000c0d0e7389 */ /* 0x00006400000c000b */
[----:B01----:R-:W-:Y:S01]  /*1cce0*/  ENDCOLLECTIVE ;  /* 0x000000000000791b */ /* 0x003fe20003800000 */
.L_x_13711:
[----:B------:R-:W-:Y:S02]  /*1ccf0*/  MOV R12, 0x8 ;  /* 0x00000008000c7802 */ /* 0x000fe40000000f00 */
[----:B------:R-:W-:-:S05]  /*1cd00*/  SEL R3, R14, RZ, P3 ;  /* 0x000000ff0e037207 */ /* 0x000fca0001800000 */
[----:B------:R-:W-:-:S04]  /*1cd10*/  IMAD.IADD R8, R2, 0x1, R3 ;  /* 0x0000000102087824 */ /* 0x000fc800078e0203 */
[----:B------:R-:W-:-:S07]  /*1cd20*/  IMAD.MOV.U32 R13, RZ, RZ, R8 ;  /* 0x000000ffff0d7224 */ /* 0x000fce00078e0008 */
[----:B------:R-:W-:Y:S05]  /*1cd30*/  WARPSYNC.COLLECTIVE R15, `(.L_x_13712) ;  /* 0x000000000f087348 */ /* 0x000fea0003c00000 */
[----:B------:R0:W1:Y:S02]  /*1cd40*/  SHFL.UP P6, R14, R13, R12, R11 ;  /* 0x0400000c0d0e7389 */ /* 0x00006400000c000b */
[----:B01----:R-:W-:Y:S01]  /*1cd50*/  ENDCOLLECTIVE ;  /* 0x000000000000791b */ /* 0x003fe20003800000 */
.L_x_13712:
[----:B------:R-:W-:Y:S01]  /*1cd60*/  IMAD.MOV.U32 R12, RZ, RZ, 0x10 ;  /* 0x00000010ff0c7424 */ /* 0x000fe200078e00ff */
[----:B------:R-:W-:-:S05]  /*1cd70*/  SEL R5, R14, RZ, P4 ;  /* 0x000000ff0e057207 */ /* 0x000fca0002000000 */
[----:B------:R-:W-:-:S04]  /*1cd80*/  IMAD.IADD R5, R8, 0x1, R5 ;  /* 0x0000000108057824 */ /* 0x000fc800078e0205 */
[----:B------:R-:W-:-:S07]  /*1cd90*/  IMAD.MOV.U32 R13, RZ, RZ, R5 ;  /* 0x000000ffff0d7224 */ /* 0x000fce00078e0005 */
[----:B------:R-:W-:Y:S05]  /*1cda0*/  WARPSYNC.COLLECTIVE R15, `(.L_x_13713) ;  /* 0x000000000f087348 */ /* 0x000fea0003c00000 */
[----:B------:R0:W1:Y:S02]  /*1cdb0*/  SHFL.UP P6, R14, R13, R12, R11 ;  /* 0x0400000c0d0e7389 */ /* 0x00006400000c000b */
[----:B01----:R-:W-:Y:S01]  /*1cdc0*/  ENDCOLLECTIVE ;  /* 0x000000000000791b */ /* 0x003fe20003800000 */
.L_x_13713:
        /* <DEDUP_REMOVED lines=8> */
.L_x_13714:
[----:B------:R-:W-:Y:S05]  /*1ce50*/  BRA `(.L_x_13715) ;  /* 0xffffff9800d87947 */ /* 0x000fea000383ffff */
.L_x_13503:
[----:B------:R-:W-:Y:S01]  /*1ce60*/  BSSY B0, `(.L_x_13716) ;  /* 0x0000007000007945 */ /* 0x000fe20003800000 */
[----:B------:R-:W-:Y:S02]  /*1ce70*/  IMAD.MOV.U32 R12, RZ, RZ, 0x1 ;  /* 0x00000001ff0c7424 */ /* 0x000fe400078e00ff */
[----:B------:R-:W-:Y:S02]  /*1ce80*/  IMAD.MOV.U32 R11, RZ, RZ, RZ ;  /* 0x000000ffff0b7224 */ /* 0x000fe400078e00ff */
[----:B------:R-:W-:-:S07]  /*1ce90*/  IMAD.MOV.U32 R15, RZ, RZ, -0x1 ;  /* 0xffffffffff0f7424 */ /* 0x000fce00078e00ff */
[----:B------:R-:W-:Y:S05]  /*1cea0*/  WARPSYNC.COLLECTIVE R15, `(.L_x_13717) ;  /* 0x000000000f087348 */ /* 0x000fea0003c00000 */
[----:B------:R0:W1:Y:S02]  /*1ceb0*/  SHFL.UP P6, R14, R13, R12, R11 ;  /* 0x0400000c0d0e7389 */ /* 0x00006400000c000b */
[----:B01----:R-:W-:Y:S01]  /*1cec0*/  ENDCOLLECTIVE ;  /* 0x000000000000791b */ /* 0x003fe20003800000 */
.L_x_13717:
[----:B------:R-:W-:Y:S05]  /*1ced0*/  BSYNC B0 ;  /* 0x0000000000007941 */ /* 0x000fea0003800000 */
.L_x_13716:
        /* <DEDUP_REMOVED lines=8> */
.L_x_13718:
[----:B------:R-:W-:Y:S02]  /*1cf60*/  MOV R12, 0x4 ;  /* 0x00000004000c7802 */ /* 0x000fe40000000f00 */
[----:B------:R-:W-:-:S05]  /*1cf70*/  SEL R2, R14, RZ, P2 ;  /* 0x000000ff0e027207 */ /* 0x000fca0001000000 */
[----:B------:R-:W-:-:S04]  /*1cf80*/  IMAD.IADD R2, R13, 0x1, R2 ;  /* 0x000000010d027824 */ /* 0x000fc800078e0202 */
[----:B------:R-:W-:-:S07]  /*1cf90*/  IMAD.MOV.U32 R13, RZ, RZ, R2 ;  /* 0x000000ffff0d7224 */ /* 0x000fce00078e0002 */
[----:B------:R-:W-:Y:S05]  /*1cfa0*/  WARPSYNC.COLLECTIVE R15, `(.L_x_13719) ;  /* 0x000000000f087348 */ /* 0x000fea0003c00000 */
[----:B------:R0:W1:Y:S02]  /*1cfb0*/  SHFL.UP P6, R14, R13, R12, R11 ;  /* 0x0400000c0d0e7389 */ /* 0x00006400000c000b */
[----:B01----:R-:W-:Y:S01]  /*1cfc0*/  ENDCOLLECTIVE ;  /* 0x000000000000791b */ /* 0x003fe20003800000 */
.L_x_13719:
[----:B------:R-:W-:Y:S01]  /*1cfd0*/  IMAD.MOV.U32 R12, RZ, RZ, 0x8 ;  /* 0x00000008ff0c7424 */ /* 0x000fe200078e00ff */
[----:B------:R-:W-:-:S05]  /*1cfe0*/  SEL R3, R14, RZ, P3 ;  /* 0x000000ff0e037207 */ /* 0x000fca0001800000 */
[----:B------:R-:W-:-:S04]  /*1cff0*/  IMAD.IADD R3, R2, 0x1, R3 ;  /* 0x0000000102037824 */ /* 0x000fc800078e0203 */
[----:B------:R-:W-:-:S07]  /*1d000*/  IMAD.MOV.U32 R13, RZ, RZ, R3 ;  /* 0x000000ffff0d7224 */ /* 0x000fce00078e0003 */
[----:B------:R-:W-:Y:S05]  /*1d010*/  WARPSYNC.COLLECTIVE R15, `(.L_x_13720) ;  /* 0x000000000f087348 */ /* 0x000fea0003c00000 */
[----:B------:R0:W1:Y:S02]  /*1d020*/  SHFL.UP P6, R14, R13, R12, R11 ;  /* 0x0400000c0d0e7389 */ /* 0x00006400000c000b */
[----:B01----:R-:W-:Y:S01]  /*1d030*/  ENDCOLLECTIVE ;  /* 0x000000000000791b */ /* 0x003fe20003800000 */
.L_x_13720:
[----:B------:R-:W-:Y:S02]  /*1d040*/  MOV R12, 0x10 ;  /* 0x00000010000c7802 */ /* 0x000fe40000000f00 */
[----:B------:R-:W-:-:S05]  /*1d050*/  SEL R14, R14, RZ, P4 ;  /* 0x000000ff0e0e7207 */ /* 0x000fca0002000000 */
[----:B------:R-:W-:-:S04]  /*1d060*/  IMAD.IADD R5, R3, 0x1, R14 ;  /* 0x0000000103057824 */ /* 0x000fc800078e020e */
[----:B------:R-:W-:-:S07]  /*1d070*/  IMAD.MOV.U32 R13, RZ, RZ, R5 ;  /* 0x000000ffff0d7224 */ /* 0x000fce00078e0005 */
[----:B------:R-:W-:Y:S05]  /*1d080*/  WARPSYNC.COLLECTIVE R15, `(.L_x_13721) ;  /* 0x000000000f087348 */ /* 0x000fea0003c00000 */
[----:B------:R0:W1:Y:S02]  /*1d090*/  SHFL.UP P6, R14, R13, R12, R11 ;  /* 0x0400000c0d0e7389 */ /* 0x00006400000c000b */
[----:B01----:R-:W-:Y:S01]  /*1d0a0*/  ENDCOLLECTIVE ;  /* 0x000000000000791b */ /* 0x003fe20003800000 */
.L_x_13721:
        /* <DEDUP_REMOVED lines=8> */
.L_x_13722:
[----:B------:R-:W-:Y:S05]  /*1d130*/  BRA `(.L_x_13723) ;  /* 0xffffff9800c47947 */ /* 0x000fea000383ffff */
.L_x_13505:
[----:B------:R-:W-:Y:S01]  /*1d140*/  BSSY B0, `(.L_x_13724) ;  /* 0x0000006000007945 */ /* 0x000fe20003800000 */
[----:B------:R-:W-:Y:S01]  /*1d150*/  PLOP3.LUT P6, PT, P6, PT, PT, 0x8, 0x0 ;  /* 0x000000000000781c */ /* 0x000fe200037ce170 */
[----:B------:R-:W-:-:S12]  /*1d160*/  IMAD.MOV.U32 R15, RZ, RZ, -0x1 ;  /* 0xffffffffff0f7424 */ /* 0x000fd800078e00ff */
[----:B0-----:R-:W-:Y:S05]  /*1d170*/  WARPSYNC.COLLECTIVE R15, `(.L_x_13725) ;  /* 0x000000000f087348 */ /* 0x001fea0003c00000 */
[----:B------:R-:W-:Y:S01]  /*1d180*/  VOTE.ANY R14, PT, P6 ;  /* 0x00000000000e7806 */ /* 0x000fe200030e0100 */
[----:B0-----:R-:W-:Y:S06]  /*1d190*/  ENDCOLLECTIVE ;  /* 0x000000000000791b */ /* 0x001fec0003800000 */
.L_x_13725:
[----:B------:R-:W-:Y:S05]  /*1d1a0*/  BSYNC B0 ;  /* 0x0000000000007941 */ /* 0x000fea0003800000 */
.L_x_13724:
[----:B------:R-:W-:Y:S01]  /*1d1b0*/  MOV R8, R14 ;  /* 0x0000000e00087202 */ /* 0x000fe20000000f00 */
[----:B------:R-:W-:Y:S02]  /*1d1c0*/  IMAD.MOV.U32 R13, RZ, RZ, R7 ;  /* 0x000000ffff0d7224 */ /* 0x000fe400078e0007 */
[----:B------:R-:W-:Y:S01]  /*1d1d0*/  IMAD.MOV.U32 R11, RZ, RZ, 0x1f ;  /* 0x0000001fff0b7424 */ /* 0x000fe200078e00ff */
[----:B------:R-:W0:Y:S01]  /*1d1e0*/  POPC R5, R8 ;  /* 0x0000000800057309 */ /* 0x000e220000000000 */
[----:B------:R-:W-:Y:S02]  /*1d1f0*/  IMAD.MOV.U32 R15, RZ, RZ, -0x1 ;  /* 0xffffffffff0f7424 */ /* 0x000fe400078e00ff */
[----:B0-----:R-:W-:-:S07]  /*1d200*/  IMAD.MOV.U32 R12, RZ, RZ, R5 ;  /* 0x000000ffff0c7224 */ /* 0x001fce00078e0005 */
[----:B------:R-:W-:Y:S05]  /*1d210*/  WARPSYNC.COLLECTIVE R15, `(.L_x_13726) ;  /* 0x000000000f087348 */ /* 0x000fea0003c00000 */
[----:B------:R0:W1:Y:S02]  /*1d220*/  SHFL.IDX P6, R14, R13, R12, R11 ;  /* 0x0000000c0d0e7389 */ /* 0x00006400000c000b */
[----:B01----:R-:W-:Y:S01]  /*1d230*/  ENDCOLLECTIVE ;  /* 0x000000000000791b */ /* 0x003fe20003800000 */
.L_x_13726:
[----:B------:R-:W-:Y:S01]  /*1d240*/  MOV R13, R4 ;  /* 0x00000004000d7202 */ /* 0x000fe20000000f00 */
[----:B------:R-:W-:-:S07]  /*1d250*/  IMAD.MOV.U32 R7, RZ, RZ, R14 ;  /* 0x000000ffff077224 */ /* 0x000fce00078e000e */
[----:B------:R-:W-:Y:S05]  /*1d260*/  WARPSYNC.COLLECTIVE R15, `(.L_x_13727) ;  /* 0x000000000f087348 */ /* 0x000fea0003c00000 */
[----:B------:R0:W1:Y:S02]  /*1d270*/  SHFL.IDX P6, R14, R13, R12, R11 ;  /* 0x0000000c0d0e7389 */ /* 0x00006400000c000b */
[----:B01----:R-:W-:Y:S01]  /*1d280*/  ENDCOLLECTIVE ;  /* 0x000000000000791b */ /* 0x003fe20003800000 */
.L_x_13727:
[----:B------:R-:W-:Y:S01]  /*1d290*/  IMAD.MOV.U32 R4, RZ, RZ, R14 ;  /* 0x000000ffff047224 */ /* 0x000fe200078e000e */
[----:B------:R-:W-:Y:S06]  /*1d2a0*/  BRA `(.L_x_13728) ;  /* 0xffffff9800a47947 */ /* 0x000fec000383ffff */
.L_x_13507:
[----:B------:R-:W-:Y:S01]  /*1d2b0*/  BSSY B0, `(.L_x_13729) ;  /* 0x0000007000007945 */ /* 0x000fe20003800000 */
[----:B------:R-:W-:Y:S02]  /*1d2c0*/  IMAD.MOV.U32 R13, RZ, RZ, R3 ;  /* 0x000000ffff0d7224 */ /* 0x000fe400078e0003 */
[----:B------:R-:W-:Y:S02]  /*1d2d0*/  IMAD.MOV.U32 R11, RZ, RZ, 0x1f ;  /* 0x0000001fff0b7424 */ /* 0x000fe400078e00ff */
[----:B------:R-:W-:-:S07]  /*1d2e0*/  IMAD.MOV.U32 R15, RZ, RZ, -0x1 ;  /* 0xffffffffff0f7424 */ /* 0x000fce00078e00ff */
[----:B0123--:R-:W-:Y:S05]  /*1d2f0*/  WARPSYNC.COLLECTIVE R15, `(.L_x_13730) ;  /* 0x000000000f087348 */ /* 0x00ffea0003c00000 */
[----:B------:R4:W0:Y:S02]  /*1d300*/  SHFL.IDX P6, R14, R13, R12, R11 ;  /* 0x0000000c0d0e7389 */ /* 0x00082400000c000b */
[----:B01234-:R-:W-:Y:S01]  /*1d310*/  ENDCOLLECTIVE ;  /* 0x000000000000791b */ /* 0x01ffe20003800000 */
.L_x_13730:
[----:B------:R-:W-:Y:S05]  /*1d320*/  BSYNC B0 ;  /* 0x0000000000007941 */ /* 0x000fea0003800000 */
.L_x_13729:
[----:B------:R-:W-:Y:S01]  /*1d330*/  IMAD.MOV.U32 R24, RZ, RZ, R14 ;  /* 0x000000ffff187224 */ /* 0x000fe200078e000e */
[----:B------:R-:W-:Y:S06]  /*1d340*/  BRA `(.L_x_13506) ;  /* 0xffffff9800947947 */ /* 0x000fec000383ffff */
.L_x_13511:
[----:B0-----:R0:W1:Y:S02]  /*1d350*/  SYNCS.PHASECHK.TRANS64.TRYWAIT P0, [R5+URZ+0x16820], R0 ;  /* 0x01682000050075a7 */ /* 0x001064000800017f */
[----:B-1----:R-:W-:Y:S05]  /*1d360*/  @!P0 NANOSLEEP.SYNCS 0x989680 ;  /* 0x009896800000895d */ /* 0x002fea0003900000 */
[----:B------:R-:W1:Y:S02]  /*1d370*/  @!P0 SYNCS.PHASECHK.TRANS64 P0, [R5+URZ+0x16820], R0 ;  /* 0x01682000050085a7 */ /* 0x000e64000800007f */
[----:B-1----:R-:W-:Y:S05]  /*1d380*/  @!P0 BRA `(.L_x_13511) ;  /* 0xfffffffc00f08947 */ /* 0x002fea000383ffff */
[----:B------:R-:W-:Y:S05]  /*1d390*/  BRA `(.L_x_13731) ;  /* 0xffffff9c00ec7947 */ /* 0x000fea000383ffff */
.L_x_13512:
        /* <DEDUP_REMOVED lines=8> */
[----:B0-2-4-:R-:W-:Y:S05]  /*1d420*/  WARPSYNC.COLLECTIVE R15, `(.L_x_13733) ;  /* 0x000000000f087348 */ /* 0x015fea0003c00000 */
[----:B------:R1:W3:Y:S02]  /*1d430*/  SHFL.IDX P6, R14, R13, R12, R11 ;  /* 0x0000000c0d0e7389 */ /* 0x0002e400000c000b */
[----:B01234-:R-:W-:Y:S01]  /*1d440*/  ENDCOLLECTIVE ;  /* 0x000000000000791b */ /* 0x01ffe20003800000 */
.L_x_13733:
[----:B------:R-:W-:Y:S05]  /*1d450*/  BSYNC B0 ;  /* 0x0000000000007941 */ /* 0x000fea0003800000 */
.L_x_13732:
[----:B------:R-:W-:Y:S05]  /*1d460*/  BRA `(.L_x_13734) ;  /* 0xffffff9c00d47947 */ /* 0x000fea000383ffff */
.L_x_13513:
[----:B------:R-:W-:Y:S01]  /*1d470*/  BSSY B0, `(.L_x_13735) ;  /* 0x0000006000007945 */ /* 0x000fe20003800000 */
[----:B------:R-:W-:-:S07]  /*1d480*/  IMAD.MOV.U32 R15, RZ, RZ, -0x1 ;  /* 0xffffffffff0f7424 */ /* 0x000fce00078e00ff */
[----:B0-2-4-:R-:W-:Y:S05]  /*1d490*/  WARPSYNC.COLLECTIVE R15, `(.L_x_13736) ;  /* 0x000000000f0c7348 */ /* 0x015fea0003c00000 */
[----:B------:R-:W-:Y:S02]  /*1d4a0*/  ELECT P6, UR62, PT ;  /* 0x00000000003e782f */ /* 0x000fe400038c0000 */
[----:B------:R-:W-:Y:S01]  /*1d4b0*/  MOV R14, UR62 ;  /* 0x0000003e000e7c02 */ /* 0x000fe20008000f00 */
[----:B0-2-4-:R-:W-:Y:S10]  /*1d4c0*/  ENDCOLLECTIVE ;  /* 0x000000000000791b */ /* 0x015ff40003800000 */
.L_x_13736:
[----:B------:R-:W-:Y:S05]  /*1d4d0*/  BSYNC B0 ;  /* 0x0000000000007941 */ /* 0x000fea0003800000 */
.L_x_13735:
[----:B------:R-:W-:Y:S05]  /*1d4e0*/  BRA `(.L_x_13737) ;  /* 0xffffff9c00c87947 */ /* 0x000fea000383ffff */
.L_x_13515:
[----:B0-----:R0:W1:Y:S02]  /*1d4f0*/  SYNCS.PHASECHK.TRANS64.TRYWAIT P1, [R3+URZ+0x16840], R2 ;  /* 0x01684002030075a7 */ /* 0x001064000802017f */
[----:B-1----:R-:W-:Y:S05]  /*1d500*/  @!P1 NANOSLEEP.SYNCS 0x989680 ;  /* 0x009896800000995d */ /* 0x002fea0003900000 */
[----:B------:R-:W1:Y:S02]  /*1d510*/  @!P1 SYNCS.PHASECHK.TRANS64 P1, [R3+URZ+0x16840], R2 ;  /* 0x01684002030095a7 */ /* 0x000e64000802007f */
[----:B-1----:R-:W-:Y:S05]  /*1d520*/  @!P1 BRA `(.L_x_13515) ;  /* 0xfffffffc00f09947 */ /* 0x002fea000383ffff */
[----:B------:R-:W-:Y:S05]  /*1d530*/  BRA `(.L_x_13738) ;  /* 0xffffff9c00e87947 */ /* 0x000fea000383ffff */
.L_x_13517:
[----:B-1----:R1:W3:Y:S02]  /*1d540*/  SYNCS.PHASECHK.TRANS64.TRYWAIT P1, [R5+URZ+0x16840], R0 ;  /* 0x01684000050075a7 */ /* 0x0022e4000802017f */
[----:B---3--:R-:W-:Y:S05]  /*1d550*/  @!P1 NANOSLEEP.SYNCS 0x989680 ;  /* 0x009896800000995d */ /* 0x008fea0003900000 */
[----:B------:R-:W3:Y:S02]  /*1d560*/  @!P1 SYNCS.PHASECHK.TRANS64 P1, [R5+URZ+0x16840], R0 ;  /* 0x01684000050095a7 */ /* 0x000ee4000802007f */
[----:B---3--:R-:W-:Y:S05]  /*1d570*/  @!P1 BRA `(.L_x_13517) ;  /* 0xfffffffc00f09947 */ /* 0x008fea000383ffff */
[----:B------:R-:W-:Y:S05]  /*1d580*/  BRA `(.L_x_13739) ;  /* 0xffffff9c00f47947 */ /* 0x000fea000383ffff */
.L_x_13519:
[----:B---3--:R3:W0:Y:S02]  /*1d590*/  SYNCS.PHASECHK.TRANS64.TRYWAIT P1, [R3+URZ+0x16860], R2 ;  /* 0x01686002030075a7 */ /* 0x008624000802017f */
[----:B0-----:R-:W-:Y:S05]  /*1d5a0*/  @!P1 NANOSLEEP.SYNCS 0x989680 ;  /* 0x009896800000995d */ /* 0x001fea0003900000 */
[----:B------:R-:W0:Y:S02]  /*1d5b0*/  @!P1 SYNCS.PHASECHK.TRANS64 P1, [R3+URZ+0x16860], R2 ;  /* 0x01686002030095a7 */ /* 0x000e24000802007f */
[----:B0-----:R-:W-:Y:S05]  /*1d5c0*/  @!P1 BRA `(.L_x_13519) ;  /* 0xfffffffc00f09947 */ /* 0x001fea000383ffff */
[----:B------:R-:W-:Y:S05]  /*1d5d0*/  BRA `(.L_x_13740) ;  /* 0xffffff9c00f07947 */ /* 0x000fea000383ffff */
.L_x_13741:
        /* <DEDUP_REMOVED lines=10> */
.L_x_15994:


//--------------------- .text._ZN7cutlass13device_kernelIN5flash11enable_sm90INS1_16FlashAttnFwdSm90INS1_25CollectiveMainloopFwdSm90ILi2EN4cute5tupleIJNS5_1CILi1EEES8_S8_EEENS6_IJNS7_ILi192EEENS7_ILi128EEENS7_ILi64EEEEEELi64ENS_10bfloat16_tEfNS_4arch4Sm90ELb0ELb1ELb1ELb0ELb1ELb0ELb0ELb1ELb1ELb1ELb1ELb0EEENS1_21CollectiveEpilogueFwdINS6_IJSA_SC_SB_EEES9_SE_SG_Li384ELb0ELb1ELb1ELb0EEENS1_19SingleTileSchedulerILb0ELb1ELb1ELi192EEEEEEEEEvNT_6ParamsE --------------------------
	.section	.text._ZN7cutlass13device_kernelIN5flash11enable_sm90INS1_16FlashAttnFwdSm90INS1_25CollectiveMainloopFwdSm90ILi2EN4cute5tupleIJNS5_1CILi1EEES8_S8_EEENS6_IJNS7_ILi192EEENS7_ILi128EEENS7_ILi64EEEEEELi64ENS_10bfloat16_tEfNS_4arch4Sm90ELb0ELb1ELb1ELb0ELb1ELb0ELb0ELb1ELb1ELb1ELb1ELb0EEENS1_21CollectiveEpilogueFwdINS6_IJSA_SC_SB_EEES9_SE_SG_Li384ELb0ELb1ELb1ELb0EEENS1_19SingleTileSchedulerILb0ELb1ELb1ELi192EEEEEEEEEvNT_6ParamsE,"ax",@progbits
	.align	128
.text._ZN7cutlass13device_kernelIN5flash11enable_sm90INS1_16FlashAttnFwdSm90INS1_25CollectiveMainloopFwdSm90ILi2EN4cute5tupleIJNS5_1CILi1EEES8_S8_EEENS6_IJNS7_ILi192EEENS7_ILi128EEENS7_ILi64EEEEEELi64ENS_10bfloat16_tEfNS_4arch4Sm90ELb0ELb1ELb1ELb0ELb1ELb0ELb0ELb1ELb1ELb1ELb1ELb0EEENS1_21CollectiveEpilogueFwdINS6_IJSA_SC_SB_EEES9_SE_SG_Li384ELb0ELb1ELb1ELb0EEENS1_19SingleTileSchedulerILb0ELb1ELb1ELi192EEEEEEEEEvNT_6ParamsE:
        .type           _ZN7cutlass13device_kernelIN5flash11enable_sm90INS1_16FlashAttnFwdSm90INS1_25CollectiveMainloopFwdSm90ILi2EN4cute5tupleIJNS5_1CILi1EEES8_S8_EEENS6_IJNS7_ILi192EEENS7_ILi128EEENS7_ILi64EEEEEELi64ENS_10bfloat16_tEfNS_4arch4Sm90ELb0ELb1ELb1ELb0ELb1ELb0ELb0ELb1ELb1ELb1ELb1ELb0EEENS1_21CollectiveEpilogueFwdINS6_IJSA_SC_SB_EEES9_SE_SG_Li384ELb0ELb1ELb1ELb0EEENS1_19SingleTileSchedulerILb0ELb1ELb1ELi192EEEEEEEEEvNT_6ParamsE,@function
        .size           _ZN7cutlass13device_kernelIN5flash11enable_sm90INS1_16FlashAttnFwdSm90INS1_25CollectiveMainloopFwdSm90ILi2EN4cute5tupleIJNS5_1CILi1EEES8_S8_EEENS6_IJNS7_ILi192EEENS7_ILi128EEENS7_ILi64EEEEEELi64ENS_10bfloat16_tEfNS_4arch4Sm90ELb0ELb1ELb1ELb0ELb1ELb0ELb0ELb1ELb1ELb1ELb1ELb0EEENS1_21CollectiveEpilogueFwdINS6_IJSA_SC_SB_EEES9_SE_SG_Li384ELb0ELb1ELb1ELb0EEENS1_19SingleTileSchedulerILb0ELb1ELb1ELi192EEEEEEEEEvNT_6ParamsE,(.L_x_15995 - _ZN7cutlass13device_kernelIN5flash11enable_sm90INS1_16FlashAttnFwdSm90INS1_25CollectiveMainloopFwdSm90ILi2EN4cute5tupleIJNS5_1CILi1EEES8_S8_EEENS6_IJNS7_ILi192EEENS7_ILi128EEENS7_ILi64EEEEEELi64ENS_10bfloat16_tEfNS_4arch4Sm90ELb0ELb1ELb1ELb0ELb1ELb0ELb0ELb1ELb1ELb1ELb1ELb0EEENS1_21CollectiveEpilogueFwdINS6_IJSA_SC_SB_EEES9_SE_SG_Li384ELb0ELb1ELb1ELb0EEENS1_19SingleTileSchedulerILb0ELb1ELb1ELi192EEEEEEEEEvNT_6ParamsE)
        .other          _ZN7cutlass13device_kernelIN5flash11enable_sm90INS1_16FlashAttnFwdSm90INS1_25CollectiveMainloopFwdSm90ILi2EN4cute5tupleIJNS5_1CILi1EEES8_S8_EEENS6_IJNS7_ILi192EEENS7_ILi128EEENS7_ILi64EEEEEELi64ENS_10bfloat16_tEfNS_4arch4Sm90ELb0ELb1ELb1ELb0ELb1ELb0ELb0ELb1ELb1ELb1ELb1ELb0EEENS1_21CollectiveEpilogueFwdINS6_IJSA_SC_SB_EEES9_SE_SG_Li384ELb0ELb1ELb1ELb0EEENS1_19SingleTileSchedulerILb0ELb1ELb1ELi192EEEEEEEEEvNT_6ParamsE,@"STO_CUDA_ENTRY STV_DEFAULT"
_ZN7cutlass13device_kernelIN5flash11enable_sm90INS1_16FlashAttnFwdSm90INS1_25CollectiveMainloopFwdSm90ILi2EN4cute5tupleIJNS5_1CILi1EEES8_S8_EEENS6_IJNS7_ILi192EEENS7_ILi128EEENS7_ILi64EEEEEELi64ENS_10bfloat16_tEfNS_4arch4Sm90ELb0ELb1ELb1ELb0ELb1ELb0ELb0ELb1ELb1ELb1ELb1ELb0EEENS1_21CollectiveEpilogueFwdINS6_IJSA_SC_SB_EEES9_SE_SG_Li384ELb0ELb1ELb1ELb0EEENS1_19SingleTileSchedulerILb0ELb1ELb1ELi192EEEEEEEEEvNT_6ParamsE:
        /* <DEDUP_REMOVED lines=45> */
.L_x_13742:
        /* <DEDUP_REMOVED lines=22> */
.L_x_13743:
        /* <DEDUP_REMOVED lines=18> */
.L_x_13744:
        /* <DEDUP_REMOVED lines=22> */
.L_x_13745:
        /* <DEDUP_REMOVED lines=23> */
.L_x_13746:
        /* <DEDUP_REMOVED lines=9> */
.L_x_13749:
        /* <DEDUP_REMOVED lines=61> */
.L_x_13752:
[----:B------:R-:W-:-:S11]  /*0c80*/  UISETP.NE.AND UP0, UPT, UR5, 0x1, UPT ;  /* 0x000000010500788c */ /* 0x000fd6000bf05270 */
[----:B------:R-:W-:Y:S02]  /*0c90*/  @UP0 ULDC.64 UR10, c[0x0][0x9e8] ;  /* 0x00027a00000a0ab9 */ /* 0x000fe40000000a00 */
[----:B------:R-:W-:-:S04]  /*0ca0*/  UIMAD.WIDE.U32 UR8, UR4, UR10, URZ ;  /* 0x0000000a040872a5 */ /* 0x000fc8000f8e003f */
[----:B------:R-:W-:-:S12]  /*0cb0*/  @UP0 USHF.R.U32.HI UR4, URZ, UR11, UR9 ;  /* 0x0000000b3f040299 */ /* 0x000fd80008011609 */
.L_x_13753:
[----:B------:R-:W-:-:S06]  /*0cc0*/  UIMAD UR4, UR4, UR5, UR5 ;  /* 0x00000005040472a4 */ /* 0x000fcc000f8e0205 */
[----:B------:R-:W-:-:S07]  /*0cd0*/  VIMNMX R0, R0, UR4, PT ;  /* 0x0000000400007c48 */ /* 0x000fce000bfe0100 */
.L_x_13751:
        /* <DEDUP_REMOVED lines=33> */
.L_x_13755:
[----:B------:R-:W-:-:S11]  /*0ef0*/  UISETP.NE.AND UP0, UPT, UR5, 0x1, UPT ;  /* 0x000000010500788c */ /* 0x000fd6000bf05270 */
[----:B------:R-:W-:Y:S02]  /*0f00*/  @UP0 ULDC.64 UR10, c[0x0][0x9e8] ;  /* 0x00027a00000a0ab9 */ /* 0x000fe40000000a00 */
[----:B------:R-:W-:-:S04]  /*0f10*/  UIMAD.WIDE.U32 UR8, UR4, UR10, URZ ;  /* 0x0000000a040872a5 */ /* 0x000fc8000f8e003f */
[----:B------:R-:W-:-:S12]  /*0f20*/  @UP0 USHF.R.U32.HI UR4, URZ, UR11, UR9 ;  /* 0x0000000b3f040299 */ /* 0x000fd80008011609 */
.L_x_13756:
[----:B------:R-:W-:-:S04]  /*0f30*/  UIMAD UR4, UR4, UR5, URZ ;  /* 0x00000005040472a4 */ /* 0x000fc8000f8e023f */
[----:B------:R-:W-:-:S04]  /*0f40*/  UISETP.LT.AND UP0, UPT, UR7, UR4, UPT ;  /* 0x000000040700728c */ /* 0x000fc8000bf01270 */
[----:B------:R-:W-:-:S12]  /*0f50*/  USEL UR7, UR7, UR4, !UP0 ;  /* 0x0000000407077287 */ /* 0x000fd8000c000000 */
.L_x_13754:
        /* <DEDUP_REMOVED lines=47> */
.L_x_13757:
        /* <DEDUP_REMOVED lines=8> */
[----:B------:R-:W-:-:S02]  /*12d0*/  CS2R R114, SRZ ;  /* 0x0000000000727805 */ /* 0x000fc4000001ff00 */
        /* <DEDUP_REMOVED lines=49> */
.L_x_13759:
[----:B------:R-:W-:-:S04]  /*15f0*/  SHF.L.U32 R0, RZ, 0x1f, RZ ;  /* 0x0000001fff007819 */ /* 0x000fc800000006ff */
[----:B------:R-:W0:Y:S02]  /*1600*/  SYNCS.PHASECHK.TRANS64.TRYWAIT P0, [UR43+0x16800], R0 ;  /* 0x01680000ff0075a7 */ /* 0x000e24000800016b */
[----:B0-----:R-:W-:Y:S05]  /*1610*/  @!P0 BRA `(.L_x_13760) ;  /* 0x0000012800d48947 */ /* 0x001fea0003800000 */
.L_x_13891:
[----:B------:R-:W-:-:S06]  /*1620*/  ULOP3.LUT UR4, UR38, 0x1, URZ, 0xfc, !UPT ;  /* 0x0000000126047892 */ /* 0x000fcc000f8efc3f */
[----:B------:R-:W-:-:S05]  /*1630*/  IMAD.U32 R2, RZ, RZ, UR4 ;  /* 0x00000004ff027e24 */ /* 0x000fca000f8e00ff */
[----:B------:R-:W-:-:S13]  /*1640*/  ISETP.NE.AND P0, PT, R2, 0x3, PT ;  /* 0x000000030200780c */ /* 0x000fda0003f05270 */
[----:B------:R-:W-:Y:S05]  /*1650*/  @!P0 BRA `(.L_x_13761) ;  /* 0x0000000000048947 */ /* 0x000fea0003800000 */
[----:B------:R-:W-:Y:S01]  /*1660*/  BPT.TRAP 0x1 ;  /* 0x000000040000795c */ /* 0x000fe20000300000 */
.L_x_13761:
[----:B------:R1:W2:Y:S01]  /*1670*/  SYNCS.PHASECHK.TRANS64.TRYWAIT P1, [UR43+0x16830], R0 ;  /* 0x01683000ff0075a7 */ /* 0x0002a2000802016b */
[----:B------:R-:W-:Y:S05]  /*1680*/  @!P0 BRA `(.L_x_13762) ;  /* 0x0000000000048947 */ /* 0x000fea0003800000 */
[----:B------:R-:W-:Y:S01]  /*1690*/  BPT.TRAP 0x1 ;  /* 0x000000040000795c */ /* 0x000fe20000300000 */
.L_x_13762:
[----:B------:R-:W-:-:S05]  /*16a0*/  IMAD.U32 R4, RZ, RZ, UR46 ;  /* 0x0000002eff047e24 */ /* 0x000fca000f8e00ff */
[----:B------:R-:W-:Y:S01]  /*16b0*/  LOP3.LUT R4, R4, 0x10000, RZ, 0xfc, !PT ;  /* 0x0001000004047812 */ /* 0x000fe200078efcff */
[----:B--2---:R-:W-:Y:S06]  /*16c0*/  @P1 BRA `(.L_x_13763) ;  /* 0x0000000000081947 */ /* 0x004fec0003800000 */
[----:B------:R-:W2:Y:S02]  /*16d0*/  SYNCS.PHASECHK.TRANS64.TRYWAIT P1, [UR43+0x16830], R0 ;  /* 0x01683000ff0075a7 */ /* 0x000ea4000802016b */
[----:B--2---:R-:W-:Y:S05]  /*16e0*/  @!P1 BRA `(.L_x_13764) ;  /* 0x0000012800b89947 */ /* 0x004fea0003800000 */
.L_x_13763:
        /* <DEDUP_REMOVED lines=38> */
.L_x_13765:
[----:B------:R-:W-:Y:S01]  /*1950*/  ULDC UR7, c[0x0][0x9d8] ;  /* 0x0002760000077ab9 */ /* 0x000fe20000000800 */
[----:B------:R-:W-:Y:S01]  /*1960*/  LEA.HI R89, R89, R18, RZ, 0x2 ;  /* 0x0000001259597211 */ /* 0x000fe200078f10ff */
[----:B0-----:R-:W-:Y:S01]  /*1970*/  FMUL.FTZ R3, R27, UR7 ;  /* 0x000000071b037c20 */ /* 0x001fe20008410000 */
[----:B------:R-:W-:Y:S01]  /*1980*/  LOP3.LUT R27, R90, 0xffffff80, RZ, 0xc0, !PT ;  /* 0xffffff805a1b7812 */ /* 0x000fe200078ec0ff */
[----:B------:R-:W-:Y:S01]  /*1990*/  FMUL.FTZ R95, R33, UR7 ;  /* 0x00000007215f7c20 */ /* 0x000fe20008410000 */
[----:B------:R-:W-:Y:S01]  /*19a0*/  LOP3.LUT R89, R89, 0xfffffffc, RZ, 0xc0, !PT ;  /* 0xfffffffc59597812 */ /* 0x000fe200078ec0ff */
[----:B------:R-:W-:Y:S01]  /*19b0*/  FMUL.FTZ R9, R31, UR7 ;  /* 0x000000071f097c20 */ /* 0x000fe20008410000 */
[----:B------:R-:W-:Y:S01]  /*19c0*/  FMUL.FTZ R94, R32, UR7 ;  /* 0x00000007205e7c20 */ /* 0x000fe20008410000 */
[----:B------:R-:W-:Y:S02]  /*19d0*/  IMAD.IADD R27, R18, 0x1, -R27 ;  /* 0x00000001121b7824 */ /* 0x000fe400078e0a1b */
[----:B------:R-:W-:Y:S01]  /*19e0*/  FMUL.FTZ R7, R24, UR7 ;  /* 0x0000000718077c20 */ /* 0x000fe20008410000 */
[----:B------:R-:W-:-:S04]  /*19f0*/  IMAD.HI R32, R88, 0x55555556, RZ ;  /* 0x5555555658207827 */ /* 0x000fc800078e02ff */
[----:B------:R-:W-:Y:S01]  /*1a00*/  FMUL.FTZ R24, R51, UR7 ;  /* 0x0000000733187c20 */ /* 0x000fe20008410000 */
[----:B------:R-:W-:Y:S01]  /*1a10*/  FMUL.FTZ R51, R53, UR7 ;  /* 0x0000000735337c20 */ /* 0x000fe20008410000 */
[----:B-1----:R-:W-:Y:S01]  /*1a20*/  SHF.R.S32.HI R0, RZ, 0x1f, R27 ;  /* 0x0000001fff007819 */ /* 0x002fe2000001141b */
[----:B------:R-:W-:Y:S01]  /*1a30*/  IMAD.IADD R89, R18, 0x1, -R89 ;  /* 0x0000000112597824 */ /* 0x000fe200078e0a59 */
[----:B------:R-:W-:Y:S01]  /*1a40*/  UISETP.NE.AND UP1, UPT, UR40, URZ, UPT ;  /* 0x0000003f2800728c */ /* 0x000fe2000bf25270 */
[----:B------:R-:W-:Y:S01]  /*1a50*/  FMUL.FTZ R12, R39, UR7 ;  /* 0x00000007270c7c20 */ /* 0x000fe20008410000 */
[CC--:B------:R-:W-:Y:S01]  /*1a60*/  LEA.HI R33, R0.reuse, R27.reuse, RZ, 0x2 ;  /* 0x0000001b00217211 */ /* 0x0c0fe200078f10ff */
[----:B------:R-:W-:Y:S01]  /*1a70*/  FMUL.FTZ R53, R57, UR7 ;  /* 0x0000000739357c20 */ /* 0x000fe20008410000 */
[----:B------:R-:W-:Y:S01]  /*1a80*/  LEA.HI R6, R0, R27, RZ, 0x5 ;  /* 0x0000001b00067211 */ /* 0x000fe200078f28ff */
[----:B------:R-:W-:Y:S01]  /*1a90*/  FMUL.FTZ R57, R65, UR7 ;  /* 0x0000000741397c20 */ /* 0x000fe20008410000 */
[--C-:B------:R-:W-:Y:S01]  /*1aa0*/  SHF.R.S32.HI R0, RZ, 0x2, R33.reuse ;  /* 0x00000002ff007819 */ /* 0x100fe20000011421 */
[----:B------:R-:W-:Y:S01]  /*1ab0*/  FMUL.FTZ R39, R67, UR7 ;  /* 0x0000000743277c20 */ /* 0x000fe20008410000 */
[----:B------:R-:W-:Y:S01]  /*1ac0*/  SHF.R.S32.HI R31, RZ, 0x1f, R33 ;  /* 0x0000001fff1f7819 */ /* 0x000fe20000011421 */
[----:B------:R-:W-:Y:S01]  /*1ad0*/  FMUL.FTZ R15, R42, UR7 ;  /* 0x000000072a0f7c20 */ /* 0x000fe20008410000 */
[----:B------:R-:W-:Y:S01]  /*1ae0*/  SHF.R.S32.HI R6, RZ, 0x5, R6 ;  /* 0x00000005ff067819 */ /* 0x000fe20000011406 */
[----:B------:R-:W-:Y:S01]  /*1af0*/  @UP1 ULDC UR4, c[0x0][0x44c] ;  /* 0x0001130000041ab9 */ /* 0x000fe20000000800 */
[----:B------:R-:W-:Y:S01]  /*1b00*/  LEA.HI R31, R31, R0, RZ, 0x3 ;  /* 0x000000001f1f7211 */ /* 0x000fe200078f18ff */
[----:B------:R-:W-:Y:S01]  /*1b10*/  FMUL.FTZ R42, R44, UR7 ;  /* 0x000000072c2a7c20 */ /* 0x000fe20008410000 */
[----:B------:R-:W-:Y:S01]  /*1b20*/  LEA R18, R6, UR45, 0x4 ;  /* 0x0000002d06127c11 */ /* 0x000fe2000f8e20ff */
[----:B------:R-:W-:Y:S01]  /*1b30*/  FMUL.FTZ R10, R34, UR7 ;  /* 0x00000007220a7c20 */ /* 0x000fe20008410000 */
[----:B------:R-:W-:Y:S01]  /*1b40*/  LEA.HI R67, R32, R32, RZ, 0x1 ;  /* 0x0000002020437211 */ /* 0x000fe200078f08ff */
[----:B------:R-:W-:Y:S01]  /*1b50*/  FMUL.FTZ R44, R70, UR7 ;  /* 0x00000007462c7c20 */ /* 0x000fe20008410000 */
[----:B------:R-:W-:Y:S01]  /*1b60*/  LOP3.LUT R65, R31, 0xfffffff8, RZ, 0xc0, !PT ;  /* 0xfffffff81f417812 */ /* 0x000fe200078ec0ff */
[----:B------:R-:W-:Y:S01]  /*1b70*/  @UP1 ULDC UR10, c[0x0][0x450] ;  /* 0x00011400000a1ab9 */ /* 0x000fe20000000800 */
[----:B------:R-:W-:Y:S01]  /*1b80*/  LEA.HI R6, R89, R89, RZ, 0x1 ;  /* 0x0000005959067211 */ /* 0x000fe200078f08ff */
[----:B------:R-:W-:Y:S01]  /*1b90*/  IMAD R67, R67, -0x3, R88 ;  /* 0xfffffffd43437824 */ /* 0x000fe200078e0258 */
[----:B------:R-:W-:Y:S01]  /*1ba0*/  IADD3 R18, R18, R0, -R65 ;  /* 0x0000000012127210 */ /* 0x000fe20007ffe841 */
[----:B------:R-:W-:Y:S01]  /*1bb0*/  IMAD.MOV.U32 R34, RZ, RZ, -0x80 ;  /* 0xffffff80ff227424 */ /* 0x000fe200078e00ff */
[----:B------:R-:W-:Y:S01]  /*1bc0*/  LOP3.LUT R6, R6, 0x1ffffffe, RZ, 0xc0, !PT ;  /* 0x1ffffffe06067812 */ /* 0x000fe200078ec0ff */
[----:B------:R-:W-:Y:S01]  /*1bd0*/  FMUL.FTZ R91, R25, UR7 ;  /* 0x00000007195b7c20 */ /* 0x000fe20008410000 */
[----:B------:R-:W-:Y:S01]  /*1be0*/  PLOP3.LUT P1, PT, PT, PT, UP1, 0x80, 0x0 ;  /* 0x000000000000781c */ /* 0x000fe20003f2f018 */
[----:B------:R-:W-:Y:S01]  /*1bf0*/  IMAD R67, R67, 0x40, R18 ;  /* 0x0000004043437824 */ /* 0x000fe200078e0212 */
[----:B------:R-:W-:Y:S01]  /*1c00*/  PLOP3.LUT P2, PT, PT, PT, UP1, 0x80, 0x0 ;  /* 0x000000000000781c */ /* 0x000fe20003f4f018 */
[----:B------:R-:W-:Y:S01]  /*1c10*/  IMAD.IADD R6, R89, 0x1, -R6 ;  /* 0x0000000159067824 */ /* 0x000fe200078e0a06 */
[----:B------:R-:W-:Y:S01]  /*1c20*/  LOP3.LUT R0, R33, 0x7ffffffc, RZ, 0xc0, !PT ;  /* 0x7ffffffc21007812 */ /* 0x000fe200078ec0ff */
[----:B------:R-:W-:-:S02]  /*1c30*/  IMAD R99, R19, R34, 0x80 ;  /* 0x0000008013637424 */ /* 0x000fc400078e0222 */
[----:B------:R-:W-:Y:S01]  /*1c40*/  FMUL.FTZ R25, R50, UR7 ;  /* 0x0000000732197c20 */ /* 0x000fe20008410000 */
[----:B------:R-:W-:Y:S01]  /*1c50*/  IMAD R6, R6, 0x8, R67 ;  /* 0x0000000806067824 */ /* 0x000fe200078e0243 */
[----:B------:R-:W-:Y:S01]  /*1c60*/  UISETP.NE.AND UP0, UPT, UR44, URZ, UPT ;  /* 0x0000003f2c00728c */ /* 0x000fe2000bf05270 */
[----:B------:R-:W-:Y:S02]  /*1c70*/  IMAD.IADD R0, R27, 0x1, -R0 ;  /* 0x000000011b007824 */ /* 0x000fe400078e0a00 */
[----:B------:R-:W-:Y:S01]  /*1c80*/  FMUL.FTZ R2, R26, UR7 ;  /* 0x000000071a027c20 */ /* 0x000fe20008410000 */
[----:B------:R-:W-:Y:S02]  /*1c90*/  IMAD.MOV.U32 R70, RZ, RZ, R6 ;  /* 0x000000ffff467224 */ /* 0x000fe400078e0006 */
[----:B------:R-:W-:Y:S01]  /*1ca0*/  FMUL.FTZ R92, R28, UR7 ;  /* 0x000000071c5c7c20 */ /* 0x000fe20008410000 */
[----:B------:R-:W-:Y:S01]  /*1cb0*/  @P1 IMAD.HI.U32 R18, R6, UR4, RZ ;  /* 0x0000000406121c27 */ /* 0x000fe2000f8e00ff */
[----:B------:R-:W-:-:S03]  /*1cc0*/  UIADD3 UR4, UR43, 0x16840, URZ ;  /* 0x000168402b047890 */ /* 0x000fc6000fffe03f */
[----:B------:R-:W-:Y:S01]  /*1cd0*/  FMUL.FTZ R11, R35, UR7 ;  /* 0x00000007230b7c20 */ /* 0x000fe20008410000 */
[----:B------:R-:W-:Y:S01]  /*1ce0*/  FMUL.FTZ R50, R52, UR7 ;  /* 0x0000000734327c20 */ /* 0x000fe20008410000 */
[----:B------:R-:W-:Y:S01]  /*1cf0*/  VIADD R27, R99, 0x1 ;  /* 0x00000001631b7836 */ /* 0x000fe20000000000 */
        /* <DEDUP_REMOVED lines=47> */
[----:B------:R-:W-:Y:S01]  /*1ff0*/  ULDC UR28, c[0x0][0x2f0] ;  /* 0x0000bc00001c7ab9 */ /* 0x000fe20000000800 */
[----:B------:R-:W-:Y:S01]  /*2000*/  SYNCS.ARRIVE.TRANS64.RED.A1T0 RZ, [UR4], RZ ;  /* 0x000000ffffff79a7 */ /* 0x000fe20008100404 */
[----:B------:R-:W-:Y:S01]  /*2010*/  ULDC UR4, c[0x0][0x288] ;  /* 0x0000a20000047ab9 */ /* 0x000fe20000000800 */
[----:B------:R-:W-:Y:S01]  /*2020*/  PLOP3.LUT P1, PT, PT, PT, UP0, 0x40, 0x0 ;  /* 0x000000000000781c */ /* 0x000fe20003f2e808 */
[C---:B------:R-:W-:Y:S01]  /*2030*/  IMAD R18, R16.reuse, UR28, R27 ;  /* 0x0000001c10127c24 */ /* 0x040fe2000f8e021b */
[----:B------:R-:W1:Y:S01]  /*2040*/  MUFU.TANH R7, R7 ;  /* 0x0000000700077308 */ /* 0x000e620000002400 */
[----:B------:R-:W-:Y:S01]  /*2050*/  IMAD.U32 R27, RZ, RZ, UR4 ;  /* 0x00000004ff1b7e24 */ /* 0x000fe2000f8e00ff */
[----:B------:R-:W-:Y:S01]  /*2060*/  ULDC UR24, c[0x0][0x9dc] ;  /* 0x0002770000187ab9 */ /* 0x000fe20000000800 */
[----:B------:R-:W-:Y:S01]  /*2070*/  IMAD R65, R16, UR28, R99 ;  /* 0x0000001c10417c24 */ /* 0x000fe2000f8e0263 */
[----:B------:R-:W-:Y:S01]  /*2080*/  ULOP3.LUT UR24, URZ, UR24, URZ, 0x33, !UPT ;  /* 0x000000183f187292 */ /* 0x000fe2000f8e333f */
[----:B------:R-:W-:Y:S01]  /*2090*/  IMAD.IADD R18, R18, 0x1, -R27 ;  /* 0x0000000112127824 */ /* 0x000fe200078e0a1b */
[----:B------:R-:W-:Y:S01]  /*20a0*/  ULDC UR4, c[0x0][0x9e0] ;  /* 0x0002780000047ab9 */ /* 0x000fe20000000800 */
[----:B------:R-:W-:Y:S01]  /*20b0*/  IMAD R80, R0, -0x2, R65 ;  /* 0xfffffffe00507824 */ /* 0x000fe200078e0241 */
[----:B------:R-:W2:Y:S01]  /*20c0*/  MUFU.TANH R91, R91 ;  /* 0x0000005b005b7308 */ /* 0x000ea20000002400 */
[C---:B------:R-:W-:Y:S01]  /*20d0*/  VIADD R101, R18.reuse, UR4 ;  /* 0x0000000412657c36 */ /* 0x040fe20008000000 */
[----:B------:R-:W-:Y:S01]  /*20e0*/  LEA R78, R19, 0xffffff80, 0x7 ;  /* 0xffffff80134e7811 */ /* 0x000fe200078e38ff */
[----:B------:R-:W-:-:S03]  /*20f0*/  VIADD R82, R18, UR24 ;  /* 0x0000001812527c36 */ /* 0x000fc60008000000 */
[----:B0-----:R-:W-:Y:S01]  /*2100*/  VIADDMNMX R72, R67, R101, R80, PT ;  /* 0x0000006543487246 */ /* 0x001fe20003800150 */
[----:B------:R-:W-:Y:S01]  /*2110*/  IMAD.IADD R74, R82, 0x1, R67 ;  /* 0x00000001524a7824 */ /* 0x000fe200078e0243 */
        /* <DEDUP_REMOVED lines=77> */
.L_x_13768:
[----:B------:R-:W-:Y:S02]  /*25f0*/  ULDC UR7, c[0x0][0x9e4] ;  /* 0x0002790000077ab9 */ /* 0x000fe40000000800 */
[----:B------:R-:W-:-:S05]  /*2600*/  IMAD.U32 R18, RZ, RZ, UR7 ;  /* 0x00000007ff127e24 */ /* 0x000fca000f8e00ff */
[----:B------:R-:W-:-:S13]  /*2610*/  ISETP.NE.AND P1, PT, R18, 0x1, PT ;  /* 0x000000011200780c */ /* 0x000fda0003f25270 */
[----:B------:R-:W1:Y:S02]  /*2620*/  @P1 LDC.64 R66, c[0x0][0x9e8] ;  /* 0x00027a00ff421b82 */ /* 0x000e640000000a00 */
[----:B-1----:R-:W-:-:S05]  /*2630*/  @P1 IMAD.HI.U32 R66, R65, R66, RZ ;  /* 0x0000004241421227 */ /* 0x002fca00078e00ff */
[----:B------:R-:W-:-:S07]  /*2640*/  @P1 SHF.R.U32.HI R65, RZ, R67, R66 ;  /* 0x00000043ff411219 */ /* 0x000fce0000011642 */
.L_x_13769:
[----:B------:R-:W-:Y:S05]  /*2650*/  BSYNC B0 ;  /* 0x0000000000007941 */ /* 0x000fea0003800000 */
.L_x_13767:
[----:B------:R-:W-:-:S04]  /*2660*/  IMAD R65, R65, R18, -R78 ;  /* 0x0000001241417224 */ /* 0x000fc800078e0a4e */
[----:B------:R-:W-:-:S05]  /*2670*/  IMAD R65, R0, -0x2, R65 ;  /* 0xfffffffe00417824 */ /* 0x000fca00078e0241 */
[----:B------:R-:W-:Y:S02]  /*2680*/  VIADDMNMX R72, R65, R18, R72, PT ;  /* 0x0000001241487246 */ /* 0x000fe40003800148 */
[----:B------:R-:W-:-:S07]  /*2690*/  VIMNMX R74, R74, R65, !PT ;  /* 0x000000414a4a7248 */ /* 0x000fce0007fe0100 */
.L_x_13766:
        /* <DEDUP_REMOVED lines=65> */
[----:B------:R-:W-:Y:S01]  /*2ab0*/  ISETP.GT.AND P3, PT, R74, 0x30, !P4 ;  /* 0x000000304a00780c */ /* 0x000fe20006764270 */
[----:B------:R-:W0:Y:S03]  /*2ac0*/  SHFL.IDX PT, R43, R70, 0x1, 0x1c1f ;  /* 0x003c1f00462b7f89 */ /* 0x000e2600000e0000 */
        /* <DEDUP_REMOVED lines=12> */
[----:B0-----:R-:W-:-:S02]  /*2b90*/  VIADDMNMX R46, R43, R101, R80, PT ;  /* 0x000000652b2e7246 */ /* 0x001fc40003800150 */
[----:B------:R-:W-:-:S03]  /*2ba0*/  ISETP.LT.OR P3, PT, R72, 0x39, P3 ;  /* 0x000000394800780c */ /* 0x000fc60001f61670 */
[----:B------:R-:W-:Y:S02]  /*2bb0*/  @P4 LOP3.LUT R18, R18, 0x20000, RZ, 0xfc, !PT ;  /* 0x0002000012124812 */ /* 0x000fe400078efcff */
[----:B------:R-:W-:Y:S02]  /*2bc0*/  ISETP.GE.AND P4, PT, R99, 0x3a, PT ;  /* 0x0000003a6300780c */ /* 0x000fe40003f86270 */
[----:B------:R-:W-:Y:S02]  /*2bd0*/  LOP3.LUT R18, R18, 0xfffeffff, RZ, 0xc0, !PT ;  /* 0xfffeffff12127812 */ /* 0x000fe400078ec0ff */
[----:B------:R-:W-:Y:S01]  /*2be0*/  FSEL R83, R50, -INF , !P3 ;  /* 0xff80000032537808 */ /* 0x000fe20005800000 */
[----:B------:R-:W-:Y:S01]  /*2bf0*/  IMAD.IADD R50, R82, 0x1, R43 ;  /* 0x0000000152327824 */ /* 0x000fe200078e022b */
        /* <DEDUP_REMOVED lines=116> */
.L_x_13772:
[----:B------:R-:W-:Y:S02]  /*3340*/  ULDC UR7, c[0x0][0x9e4] ;  /* 0x0002790000077ab9 */ /* 0x000fe40000000800 */
[----:B------:R-:W-:-:S05]  /*3350*/  IMAD.U32 R52, RZ, RZ, UR7 ;  /* 0x00000007ff347e24 */ /* 0x000fca000f8e00ff */
[----:B------:R-:W-:-:S13]  /*3360*/  ISETP.NE.AND P6, PT, R52, 0x1, PT ;  /* 0x000000013400780c */ /* 0x000fda0003fc5270 */
[----:B------:R-:W0:Y:S02]  /*3370*/  @P6 LDC.64 R42, c[0x0][0x9e8] ;  /* 0x00027a00ff2a6b82 */ /* 0x000e240000000a00 */
[----:B0-----:R-:W-:-:S05]  /*3380*/  @P6 IMAD.HI.U32 R42, R99, R42, RZ ;  /* 0x0000002a632a6227 */ /* 0x001fca00078e00ff */
[----:B------:R-:W-:-:S07]  /*3390*/  @P6 SHF.R.U32.HI R99, RZ, R43, R42 ;  /* 0x0000002bff636219 */ /* 0x000fce000001162a */
.L_x_13773:
[----:B------:R-:W-:Y:S05]  /*33a0*/  BSYNC B0 ;  /* 0x0000000000007941 */ /* 0x000fea0003800000 */
.L_x_13771:
[----:B------:R-:W-:-:S04]  /*33b0*/  IMAD R99, R99, R52, -R78 ;  /* 0x0000003463637224 */ /* 0x000fc800078e0a4e */
[----:B------:R-:W-:-:S05]  /*33c0*/  IMAD R99, R0, -0x2, R99 ;  /* 0xfffffffe00637824 */ /* 0x000fca00078e0263 */
[----:B------:R-:W-:Y:S02]  /*33d0*/  VIADDMNMX R46, R99, R52, R46, PT ;  /* 0x00000034632e7246 */ /* 0x000fe4000380012e */
[----:B------:R-:W-:-:S07]  /*33e0*/  VIMNMX R50, R50, R99, !PT ;  /* 0x0000006332327248 */ /* 0x000fce0007fe0100 */
.L_x_13770:
[----:B------:R-:W-:Y:S01]  /*33f0*/  ISETP.GT.AND P1, PT, R50, 0x1, !P1 ;  /* 0x000000013200780c */ /* 0x000fe20004f24270 */
[----:B------:R-:W-:Y:S01]  /*3400*/  ULDC UR7, c[0x0][0x988] ;  /* 0x0002620000077ab9 */ /* 0x000fe20000000800 */
[----:B------:R-:W-:Y:S01]  /*3410*/  LOP3.LUT P6, RZ, R18, 0x4, RZ, 0xc0, !PT ;  /* 0x0000000412ff7812 */ /* 0x000fe200078cc0ff */
[----:B------:R-:W-:Y:S01]  /*3420*/  UISETP.NE.AND UP1, UPT, UR40, URZ, UPT ;  /* 0x0000003f2800728c */ /* 0x000fe2000bf25270 */
[----:B------:R-:W-:Y:S01]  /*3430*/  ISETP.LT.OR P1, PT, R46, 0x2, P1 ;  /* 0x000000022e00780c */ /* 0x000fe20000f21670 */
[----:B------:R-:W-:Y:S01]  /*3440*/  UISETP.NE.AND UP0, UPT, UR44, URZ, UPT ;  /* 0x0000003f2c00728c */ /* 0x000fe2000bf05270 */
[C---:B------:R-:W-:Y:S02]  /*3450*/  ISETP.GT.AND P2, PT, R50.reuse, 0x8, !P2 ;  /* 0x000000083200780c */ /* 0x040fe40005744270 */
        /* <DEDUP_REMOVED lines=9> */
[----:B------:R-:W-:Y:S01]  /*34f0*/  LOP3.LUT P1, RZ, R18, 0x8, RZ, 0xc0, !PT ;  /* 0x0000000812ff7812 */ /* 0x000fe2000782c0ff */
[----:B------:R-:W-:Y:S01]  /*3500*/  @UP1 USHF.R.U32.HI UR45, URZ, UR14, UR11 ;  /* 0x0000000e3f2d1299 */ /* 0x000fe2000801160b */
        /* <DEDUP_REMOVED lines=16> */
[----:B------:R-:W-:Y:S02]  /*3610*/  LOP3.LUT P2, RZ, R18, 0x40000, RZ, 0xc0, !PT ;  /* 0x0004000012ff7812 */ /* 0x000fe4000784c0ff */
[----:B------:R-:W-:Y:S02]  /*3620*/  ISETP.LT.OR P1, PT, R46, 0x19, P1 ;  /* 0x000000192e00780c */ /* 0x000fe40000f21670 */
[----:B------:R-:W-:-:S02]  /*3630*/  FMNMX.FTZ R8, R89, R8, !PT ;  /* 0x0000000859087209 */ /* 0x000fc40007810000 */
[----:B------:R-:W-:Y:S02]  /*3640*/  FSEL R13, R13, -INF , !P1 ;  /* 0xff8000000d0d7808 */ /* 0x000fe40004800000 */
[----:B------:R-:W-:Y:S02]  /*3650*/  LOP3.LUT P1, RZ, R18, 0x1000000, RZ, 0xc0, !PT ;  /* 0x0100000012ff7812 */ /* 0x000fe4000782c0ff */
[----:B------:R-:W-:Y:S02]  /*3660*/  FMNMX.FTZ R8, R81, R8, !PT ;  /* 0x0000000851087209 */ /* 0x000fe40007810000 */
[----:B------:R-:W-:Y:S02]  /*3670*/  ISETP.GT.AND P1, PT, R50, 0x19, !P1 ;  /* 0x000000193200780c */ /* 0x000fe40004f24270 */
[----:B------:R-:W-:Y:S02]  /*3680*/  LOP3.LUT P6, RZ, R18, 0x20000, RZ, 0xc0, !PT ;  /* 0x0002000012ff7812 */ /* 0x000fe400078cc0ff */
        /* <DEDUP_REMOVED lines=16> */
[----:B------:R-:W-:Y:S01]  /*3790*/  FSEL R113, R14, -INF , !P1 ;  /* 0xff8000000e717808 */ /* 0x000fe20004800000 */
[----:B------:R-:W-:Y:S01]  /*37a0*/  IMAD.U32 R14, RZ, RZ, UR7 ;  /* 0x00000007ff0e7e24 */ /* 0x000fe2000f8e00ff */
        /* <DEDUP_REMOVED lines=36> */
[----:B------:R-:W-:Y:S01]  /*39f0*/  LOP3.LUT P2, RZ, R18, 0x80, RZ, 0xc0, !PT ;  /* 0x0000008012ff7812 */ /* 0x000fe2000784c0ff */
[----:B------:R-:W0:Y:S01]  /*3a00*/  SHFL.BFLY PT, R11, R10, 0x2, 0x1f ;  /* 0x0c401f000a0b7f89 */ /* 0x000e2200000e0000 */
[----:B------:R-:W-:-:S02]  /*3a10*/  FSEL R21, R26, -INF , !P1 ;  /* 0xff8000001a157808 */ /* 0x000fc40004800000 */
[C---:B------:R-:W-:Y:S02]  /*3a20*/  LOP3.LUT P1, RZ, R18.reuse, 0x8000, RZ, 0xc0, !PT ;  /* 0x0000800012ff7812 */ /* 0x040fe4000782c0ff */
[----:B------:R-:W-:Y:S02]  /*3a30*/  LOP3.LUT P6, RZ, R18, 0x40, RZ, 0xc0, !PT ;  /* 0x0000004012ff7812 */ /* 0x000fe400078cc0ff */
[C---:B------:R-:W-:Y:S02]  /*3a40*/  ISETP.GT.AND P1, PT, R50.reuse, 0x40, !P1 ;  /* 0x000000403200780c */ /* 0x040fe40004f24270 */
[----:B------:R-:W-:Y:S02]  /*3a50*/  ISETP.GT.AND P3, PT, R50, 0x70, !P3 ;  /* 0x000000703200780c */ /* 0x000fe40005f64270 */
[----:B------:R-:W-:Y:S02]  /*3a60*/  ISETP.LT.OR P1, PT, R46, 0x41, P1 ;  /* 0x000000412e00780c */ /* 0x000fe40000f21670 */
[----:B------:R-:W-:-:S02]  /*3a70*/  ISETP.GT.AND P4, PT, R50, 0x71, !P4 ;  /* 0x000000713200780c */ /* 0x000fc40006784270 */
[----:B------:R-:W-:Y:S02]  /*3a80*/  FSEL R107, R35, -INF , !P1 ;  /* 0xff800000236b7808 */ /* 0x000fe40004800000 */
[----:B------:R-:W-:Y:S02]  /*3a90*/  LOP3.LUT P1, RZ, R18, 0x4000, RZ, 0xc0, !PT ;  /* 0x0000400012ff7812 */ /* 0x000fe4000782c0ff */
[----:B------:R-:W-:Y:S02]  /*3aa0*/  ISETP.LT.OR P3, PT, R46, 0x71, P3 ;  /* 0x000000712e00780c */ /* 0x000fe40001f61670 */
[C---:B------:R-:W-:Y:S02]  /*3ab0*/  ISETP.GT.AND P1, PT, R50.reuse, 0x41, !P1 ;  /* 0x000000413200780c */ /* 0x040fe40004f24270 */
[----:B------:R-:W-:Y:S02]  /*3ac0*/  ISETP.GT.AND P5, PT, R50, 0x78, !P5 ;  /* 0x000000783200780c */ /* 0x000fe40006fa4270 */
[----:B------:R-:W-:-:S02]  /*3ad0*/  ISETP.LT.OR P1, PT, R46, 0x42, P1 ;  /* 0x000000422e00780c */ /* 0x000fc40000f21670 */
[----:B0-----:R-:W-:Y:S02]  /*3ae0*/  FMNMX.FTZ R11, R10, R11, !PT ;  /* 0x0000000b0a0b7209 */ /* 0x001fe40007810000 */
[----:B------:R-:W-:Y:S02]  /*3af0*/  FSEL R101, R36, -INF , !P1 ;  /* 0xff80000024657808 */ /* 0x000fe40004800000 */
[----:B------:R-:W-:Y:S01]  /*3b00*/  LOP3.LUT P1, RZ, R18, 0x2000, RZ, 0xc0, !PT ;  /* 0x0000200012ff7812 */ /* 0x000fe2000782c0ff */
[----:B------:R-:W0:Y:S01]  /*3b10*/  SHFL.BFLY PT, R8, R11, 0x1, 0x1f ;  /* 0x0c201f000b087f89 */ /* 0x000e2200000e0000 */
[----:B------:R-:W-:Y:S02]  /*3b20*/  ISETP.LT.OR P4, PT, R46, 0x72, P4 ;  /* 0x000000722e00780c */ /* 0x000fe40002781670 */
[----:B------:R-:W-:Y:S02]  /*3b30*/  ISETP.GT.AND P1, PT, R50, 0x48, !P1 ;  /* 0x000000483200780c */ /* 0x000fe40004f24270 */
[----:B------:R-:W-:-:S02]  /*3b40*/  ISETP.LT.OR P5, PT, R46, 0x79, P5 ;  /* 0x000000792e00780c */ /* 0x000fc40002fa1670 */
[----:B------:R-:W-:Y:S02]  /*3b50*/  ISETP.LT.OR P1, PT, R46, 0x49, P1 ;  /* 0x000000492e00780c */ /* 0x000fe40000f21670 */
[----:B------:R-:W-:Y:S02]  /*3b60*/  R2UR UR7, R22 ;  /* 0x00000000160772ca */ /* 0x000fe400000e0000 */
[----:B------:R-:W-:Y:S02]  /*3b70*/  FSEL R105, R37, -INF , !P1 ;  /* 0xff80000025697808 */ /* 0x000fe40004800000 */
[----:B------:R-:W-:-:S04]  /*3b80*/  LOP3.LUT P1, RZ, R18, 0x1000, RZ, 0xc0, !PT ;  /* 0x0000100012ff7812 */ /* 0x000fc8000782c0ff */
[----:B------:R-:W-:-:S04]  /*3b90*/  ISETP.GT.AND P1, PT, R50, 0x49, !P1 ;  /* 0x000000493200780c */ /* 0x000fc80004f24270 */
[----:B------:R-:W-:Y:S01]  /*3ba0*/  ISETP.LT.OR P1, PT, R46, 0x4a, P1 ;  /* 0x0000004a2e00780c */ /* 0x000fe20000f21670 */
[----:B------:R-:W-:Y:S01]  /*3bb0*/  UIADD3 UR45, UR7, UR45, URZ ;  /* 0x0000002d072d7290 */ /* 0x000fe2000fffe03f */
[----:B0-----:R-:W-:Y:S02]  /*3bc0*/  FMNMX.FTZ R15, R11, R8, !PT ;  /* 0x000000080b0f7209 */ /* 0x001fe40007810000 */
[----:B------:R-:W-:Y:S01]  /*3bd0*/  FSEL R35, R38, -INF , !P1 ;  /* 0xff80000026237808 */ /* 0x000fe20004800000 */
[----:B------:R-:W-:Y:S01]  /*3be0*/  UIADD3 UR4, UR45, UR4, URZ ;  /* 0x000000042d047290 */ /* 0x000fe2000fffe03f */
[----:B------:R-:W-:Y:S01]  /*3bf0*/  LOP3.LUT P1, RZ, R18, 0x800, RZ, 0xc0, !PT ;  /* 0x0000080012ff7812 */ /* 0x000fe2000782c0ff */
[----:B------:R-:W-:-:S03]  /*3c00*/  FMUL.FTZ R8, R15, R14 ;  /* 0x0000000e0f087220 */ /* 0x000fc60000410000 */
        /* <DEDUP_REMOVED lines=24> */
[----:B------:R-:W-:Y:S02]  /*3d90*/  FSEL R49, R49, -INF , !P1 ;  /* 0xff80000031317808 */ /* 0x000fe40004800000 */
[----:B------:R-:W-:-:S04]  /*3da0*/  FSETP.NEU.FTZ.AND P1, PT, R15, -INF , PT ;  /* 0xff8000000f00780b */ /* 0x000fc80003f3d000 */
[----:B------:R-:W-:Y:S02]  /*3db0*/  FSEL R8, R8, RZ, P1 ;  /* 0x000000ff08087208 */ /* 0x000fe40000800000 */
[----:B------:R-:W-:Y:S02]  /*3dc0*/  ISETP.GT.AND P1, PT, R50, RZ, !P6 ;  /* 0x000000ff3200720c */ /* 0x000fe40007724270 */
[----:B------:R-:W-:Y:S01]  /*3dd0*/  LOP3.LUT P6, RZ, R18, 0x1, RZ, 0xc0, !PT ;  /* 0x0000000112ff7812 */ /* 0x000fe200078cc0ff */
[-CC-:B------:R-:W-:Y:S01]  /*3de0*/  FFMA.FTZ R138, R83, R14.reuse, -R8.reuse ;  /* 0x0000000e538a7223 */ /* 0x180fe20000010808 */
[----:B------:R-:W-:Y:S01]  /*3df0*/  ISETP.LT.OR P1, PT, R46, 0x1, P1 ;  /* 0x000000012e00780c */ /* 0x000fe20000f21670 */
[-CC-:B------:R-:W-:Y:S01]  /*3e00*/  FFMA.FTZ R136, R85, R14.reuse, -R8.reuse ;  /* 0x0000000e55887223 */ /* 0x180fe20000010808 */
[----:B------:R-:W-:Y:S01]  /*3e10*/  FSEL R85, R30, -INF , !P2 ;  /* 0xff8000001e557808 */ /* 0x000fe20005000000 */
[-CC-:B------:R-:W-:Y:S01]  /*3e20*/  FFMA.FTZ R132, R75, R14.reuse, -R8.reuse ;  /* 0x0000000e4b847223 */ /* 0x180fe20000010808 */
[----:B------:R-:W-:Y:S01]  /*3e30*/  FSEL R2, R2, -INF , !P1 ;  /* 0xff80000002027808 */ /* 0x000fe20004800000 */
[-CC-:B------:R-:W-:Y:S01]  /*3e40*/  FFMA.FTZ R142, R87, R14.reuse, -R8.reuse ;  /* 0x0000000e578e7223 */ /* 0x180fe20000010808 */
[----:B------:R-:W-:Y:S01]  /*3e50*/  LOP3.LUT P1, RZ, R18, 0x4000000, RZ, 0xc0, !PT ;  /* 0x0400000012ff7812 */ /* 0x000fe2000782c0ff */
[-CC-:B------:R-:W-:Y:S01]  /*3e60*/  FFMA.FTZ R140, R89, R14.reuse, -R8.reuse ;  /* 0x0000000e598c7223 */ /* 0x180fe20000010808 */
[----:B------:R-:W-:Y:S01]  /*3e70*/  FMNMX.FTZ R10, R2, R121, !PT ;  /* 0x00000079020a7209 */ /* 0x000fe20007810000 */
[-CC-:B------:R-:W-:Y:S01]  /*3e80*/  FFMA.FTZ R148, R135, R14.reuse, -R8.reuse ;  /* 0x0000000e87947223 */ /* 0x180fe20000010808 */
[----:B------:R-:W-:Y:S01]  /*3e90*/  ISETP.GT.AND P1, PT, R50, 0x68, !P1 ;  /* 0x000000683200780c */ /* 0x000fe20004f24270 */
[--C-:B------:R-:W-:Y:S01]  /*3ea0*/  FFMA.FTZ R133, R133, R14, -R8.reuse ;  /* 0x0000000e85857223 */ /* 0x100fe20000010808 */
[----:B------:R-:W-:Y:S01]  /*3eb0*/  FMNMX.FTZ R10, R3, R10, !PT ;  /* 0x0000000a030a7209 */ /* 0x000fe20007810000 */
[--C-:B------:R-:W-:Y:S01]  /*3ec0*/  FFMA.FTZ R150, R129, R14, -R8.reuse ;  /* 0x0000000e81967223 */ /* 0x100fe20000010808 */
[----:B------:R-:W-:Y:S01]  /*3ed0*/  ISETP.LT.OR P1, PT, R46, 0x69, P1 ;  /* 0x000000692e00780c */ /* 0x000fe20000f21670 */
[----:B------:R-:W-:Y:S01]  /*3ee0*/  MUFU.EX2 R148, R148 ;  /* 0x0000009400947308 */ /* 0x000fe20000000800 */
[----:B------:R-:W-:Y:S01]  /*3ef0*/  FMNMX.FTZ R10, R119, R10, !PT ;  /* 0x0000000a770a7209 */ /* 0x000fe20007810000 */
        /* <DEDUP_REMOVED lines=8> */
[----:B------:R-:W0:Y:S01]  /*3f80*/  MUFU.EX2 R133, R133 ;  /* 0x0000008500857308 */ /* 0x000e220000000800 */
[----:B------:R-:W-:Y:S01]  /*3f90*/  ISETP.GT.AND P6, PT, R50, 0x79, !P6 ;  /* 0x000000793200780c */ /* 0x000fe200077c4270 */
[--C-:B------:R-:W-:Y:S01]  /*3fa0*/  FFMA.FTZ R146, R91, R14, -R8.reuse ;  /* 0x0000000e5b927223 */ /* 0x100fe20000010808 */
[----:B------:R-:W-:Y:S01]  /*3fb0*/  FMNMX.FTZ R10, R13, R10, !PT ;  /* 0x0000000a0d0a7209 */ /* 0x000fe20007810000 */
[-CC-:B------:R-:W-:Y:S01]  /*3fc0*/  FFMA.FTZ R91, R97, R14.reuse, -R8.reuse ;  /* 0x0000000e615b7223 */ /* 0x180fe20000010808 */
[----:B------:R-:W-:Y:S01]  /*3fd0*/  FSEL R87, R32, -INF , !P4 ;  /* 0xff80000020577808 */ /* 0x000fe20006000000 */
[--C-:B------:R-:W-:Y:S01]  /*3fe0*/  FFMA.FTZ R81, R81, R14, -R8.reuse ;  /* 0x0000000e51517223 */ /* 0x100fe20000010808 */
[----:B------:R-:W-:Y:S01]  /*3ff0*/  FMNMX.FTZ R10, R115, R10, !PT ;  /* 0x0000000a730a7209 */ /* 0x000fe20007810000 */
[----:B------:R-:W1:Y:S01]  /*4000*/  MUFU.EX2 R150, R150 ;  /* 0x0000009600967308 */ /* 0x000e620000000800 */
[----:B------:R-:W-:Y:S01]  /*4010*/  ISETP.LT.OR P6, PT, R46, 0x7a, P6 ;  /* 0x0000007a2e00780c */ /* 0x000fe200037c1670 */
[--C-:B------:R-:W-:Y:S01]  /*4020*/  FFMA.FTZ R128, R51, R14, -R8.reuse ;  /* 0x0000000e33807223 */ /* 0x100fe20000010808 */
[----:B------:R-:W-:Y:S01]  /*4030*/  FMNMX.FTZ R10, R9, R10, !PT ;  /* 0x0000000a090a7209 */ /* 0x000fe20007810000 */
[-CC-:B------:R-:W-:Y:S01]  /*4040*/  FFMA.FTZ R124, R47, R14.reuse, -R8.reuse ;  /* 0x0000000e2f7c7223 */ /* 0x180fe20000010808 */
[----:B------:R-:W-:Y:S01]  /*4050*/  FSEL R73, R34, -INF , !P5 ;  /* 0xff80000022497808 */ /* 0x000fe20006800000 */
[--C-:B------:R-:W-:Y:S01]  /*4060*/  FFMA.FTZ R126, R53, R14, -R8.reuse ;  /* 0x0000000e357e7223 */ /* 0x100fe20000010808 */
[----:B------:R-:W-:Y:S01]  /*4070*/  FMNMX.FTZ R10, R113, R10, !PT ;  /* 0x0000000a710a7209 */ /* 0x000fe20007810000 */
[----:B------:R-:W2:Y:S01]  /*4080*/  MUFU.EX2 R129, R129 ;  /* 0x0000008100817308 */ /* 0x000ea20000000800 */
[----:B------:R-:W-:Y:S01]  /*4090*/  FSEL R89, R33, -INF , !P6 ;  /* 0xff80000021597808 */ /* 0x000fe20007000000 */
[--C-:B------:R-:W-:Y:S01]  /*40a0*/  FFMA.FTZ R33, R55, R14, -R8.reuse ;  /* 0x0000000e37217223 */ /* 0x100fe20000010808 */
[----:B------:R-:W-:Y:S01]  /*40b0*/  FMNMX.FTZ R10, R103, R10, !PT ;  /* 0x0000000a670a7209 */ /* 0x000fe20007810000 */
[-CC-:B------:R-:W-:Y:S01]  /*40c0*/  FFMA.FTZ R120, R57, R14.reuse, -R8.reuse ;  /* 0x0000000e39787223 */ /* 0x180fe20000010808 */
[-CC-:B------:R-:W-:Y:S01]  /*40d0*/  FFMA.FTZ R77, R77, R14.reuse, -R8.reuse ;  /* 0x0000000e4d4d7223 */ /* 0x180fe20000010808 */
[--C-:B------:R-:W-:Y:S01]  /*40e0*/  FFMA.FTZ R79, R79, R14, -R8.reuse ;  /* 0x0000000e4f4f7223 */ /* 0x100fe20000010808 */
[----:B------:R-:W-:Y:S01]  /*40f0*/  FMNMX.FTZ R10, R111, R10, !PT ;  /* 0x0000000a6f0a7209 */ /* 0x000fe20007810000 */
[----:B------:R-:W3:Y:S01]  /*4100*/  MUFU.EX2 R144, R144 ;  /* 0x0000009000907308 */ /* 0x000ee20000000800 */
[-CC-:B------:R-:W-:Y:S01]  /*4110*/  FFMA.FTZ R93, R93, R14.reuse, -R8.reuse ;  /* 0x0000000e5d5d7223 */ /* 0x180fe20000010808 */
[--C-:B------:R-:W-:Y:S01]  /*4120*/  FFMA.FTZ R134, R67, R14, -R8.reuse ;  /* 0x0000000e43867223 */ /* 0x100fe20000010808 */
[----:B------:R-:W-:Y:S01]  /*4130*/  FMNMX.FTZ R10, R25, R10, !PT ;  /* 0x0000000a190a7209 */ /* 0x000fe20007810000 */
[-CC-:B------:R-:W-:Y:S01]  /*4140*/  FFMA.FTZ R51, R71, R14.reuse, -R8.reuse ;  /* 0x0000000e47337223 */ /* 0x180fe20000010808 */
[-CC-:B------:R-:W-:Y:S01]  /*4150*/  FFMA.FTZ R130, R65, R14.reuse, -R8.reuse ;  /* 0x0000000e41827223 */ /* 0x180fe20000010808 */
[--C-:B------:R-:W-:Y:S01]  /*4160*/  FFMA.FTZ R55, R69, R14, -R8.reuse ;  /* 0x0000000e45377223 */ /* 0x100fe20000010808 */
[----:B------:R-:W-:Y:S01]  /*4170*/  FMNMX.FTZ R10, R109, R10, !PT ;  /* 0x0000000a6d0a7209 */ /* 0x000fe20007810000 */
[----:B------:R-:W4:Y:S01]  /*4180*/  MUFU.EX2 R95, R95 ;  /* 0x0000005f005f7308 */ /* 0x000f220000000800 */
[-CC-:B------:R-:W-:Y:S01]  /*4190*/  FFMA.FTZ R47, R61, R14.reuse, -R8.reuse ;  /* 0x0000000e3d2f7223 */ /* 0x180fe20000010808 */
[--C-:B------:R-:W-:Y:S01]  /*41a0*/  FFMA.FTZ R53, R63, R14, -R8.reuse ;  /* 0x0000000e3f357223 */ /* 0x100fe20000010808 */
[----:B------:R-:W-:Y:S01]  /*41b0*/  FMNMX.FTZ R10, R99, R10, !PT ;  /* 0x0000000a630a7209 */ /* 0x000fe20007810000 */
[-CC-:B------:R-:W-:Y:S01]  /*41c0*/  FFMA.FTZ R57, R59, R14.reuse, -R8.reuse ;  /* 0x0000000e3b397223 */ /* 0x180fe20000010808 */
[-CC-:B------:R-:W-:Y:S01]  /*41d0*/  FFMA.FTZ R122, R41, R14.reuse, -R8.reuse ;  /* 0x0000000e297a7223 */ /* 0x180fe20000010808 */
[----:B------:R-:W-:Y:S01]  /*41e0*/  FFMA.FTZ R7, R7, R14, -R8 ;  /* 0x0000000e07077223 */ /* 0x000fe20000010808 */
        /* <DEDUP_REMOVED lines=43> */
[----:B------:R-:W-:Y:S01]  /*44a0*/  FADD.FTZ R3, R148, R133 ;  /* 0x0000008594037221 */ /* 0x000fe20000010000 */
[-CC-:B------:R-:W-:Y:S01]  /*44b0*/  FFMA.FTZ R149, R2, R14.reuse, -R26.reuse ;  /* 0x0000000e02957223 */ /* 0x180fe2000001081a */
[-CC-:B------:R-:W-:Y:S01]  /*44c0*/  FFMA.FTZ R2, R121, R14.reuse, -R26.reuse ;  /* 0x0000000e79027223 */ /* 0x180fe2000001081a */
[-CC-:B------:R-:W-:Y:S01]  /*44d0*/  FFMA.FTZ R8, R119, R14.reuse, -R26.reuse ;  /* 0x0000000e77087223 */ /* 0x180fe2000001081a */
[----:B-1----:R-:W-:Y:S01]  /*44e0*/  FADD.FTZ R30, R150, R3 ;  /* 0x00000003961e7221 */ /* 0x002fe20000010000 */
[----:B------:R-:W-:Y:S01]  /*44f0*/  MUFU.EX2 R151, R151 ;  /* 0x0000009700977308 */ /* 0x000fe20000000800 */
[-CC-:B------:R-:W-:Y:S01]  /*4500*/  FFMA.FTZ R145, R43, R14.reuse, -R26.reuse ;  /* 0x0000000e2b917223 */ /* 0x180fe2000001081a */
[-C--:B------:R-:W-:Y:S01]  /*4510*/  FFMA.FTZ R10, R117, R14.reuse, -R26 ;  /* 0x0000000e750a7223 */ /* 0x080fe2000001081a */
[----:B--2---:R-:W-:Y:S01]  /*4520*/  FADD.FTZ R3, R129, R30 ;  /* 0x0000001e81037221 */ /* 0x004fe20000010000 */
[-CC-:B------:R-:W-:Y:S01]  /*4530*/  FFMA.FTZ R147, R13, R14.reuse, -R26.reuse ;  /* 0x0000000e0d937223 */ /* 0x180fe2000001081a */
[-CC-:B------:R-:W-:Y:S01]  /*4540*/  FFMA.FTZ R12, R115, R14.reuse, -R26.reuse ;  /* 0x0000000e730c7223 */ /* 0x180fe2000001081a */
[-CC-:B------:R-:W-:Y:S01]  /*4550*/  FFMA.FTZ R141, R9, R14.reuse, -R26.reuse ;  /* 0x0000000e098d7223 */ /* 0x180fe2000001081a */
[----:B---3--:R-:W-:Y:S01]  /*4560*/  FADD.FTZ R30, R144, R3 ;  /* 0x00000003901e7221 */ /* 0x008fe20000010000 */
[----:B------:R-:W-:Y:S01]  /*4570*/  MUFU.EX2 R149, R149 ;  /* 0x0000009500957308 */ /* 0x000fe20000000800 */
[-CC-:B------:R-:W-:Y:S01]  /*4580*/  FFMA.FTZ R18, R113, R14.reuse, -R26.reuse ;  /* 0x0000000e71127223 */ /* 0x180fe2000001081a */
[-C--:B------:R-:W-:Y:S01]  /*4590*/  FFMA.FTZ R143, R103, R14.reuse, -R26 ;  /* 0x0000000e678f7223 */ /* 0x080fe2000001081a */
[----:B----4-:R-:W-:Y:S01]  /*45a0*/  FADD.FTZ R3, R95, R30 ;  /* 0x0000001e5f037221 */ /* 0x010fe20000010000 */
[-CC-:B------:R-:W-:Y:S01]  /*45b0*/  FFMA.FTZ R28, R21, R14.reuse, -R26.reuse ;  /* 0x0000000e151c7223 */ /* 0x180fe2000001081a */
[-CC-:B------:R-:W-:Y:S01]  /*45c0*/  FFMA.FTZ R20, R111, R14.reuse, -R26.reuse ;  /* 0x0000000e6f147223 */ /* 0x180fe2000001081a */
[-CC-:B------:R-:W-:Y:S01]  /*45d0*/  FFMA.FTZ R137, R25, R14.reuse, -R26.reuse ;  /* 0x0000000e19897223 */ /* 0x180fe2000001081a */
[----:B-----5:R-:W-:Y:S01]  /*45e0*/  FADD.FTZ R32, R146, R3 ;  /* 0x0000000392207221 */ /* 0x020fe20000010000 */
[----:B------:R-:W0:Y:S01]  /*45f0*/  MUFU.EX2 R2, R2 ;  /* 0x0000000200027308 */ /* 0x000e220000000800 */
[-CC-:B------:R-:W-:Y:S01]  /*4600*/  FFMA.FTZ R24, R109, R14.reuse, -R26.reuse ;  /* 0x0000000e6d187223 */ /* 0x180fe2000001081a */
[-C--:B------:R-:W-:Y:S01]  /*4610*/  FFMA.FTZ R139, R99, R14.reuse, -R26 ;  /* 0x0000000e638b7223 */ /* 0x080fe2000001081a */
[----:B------:R-:W-:Y:S01]  /*4620*/  FADD.FTZ R3, R91, R32 ;  /* 0x000000205b037221 */ /* 0x000fe20000010000 */
[-CC-:B------:R-:W-:Y:S01]  /*4630*/  FFMA.FTZ R9, R107, R14.reuse, -R26.reuse ;  /* 0x0000000e6b097223 */ /* 0x180fe2000001081a */
[-CC-:B------:R-:W-:Y:S01]  /*4640*/  FFMA.FTZ R30, R101, R14.reuse, -R26.reuse ;  /* 0x0000000e651e7223 */ /* 0x180fe2000001081a */
[-CC-:B------:R-:W-:Y:S01]  /*4650*/  FFMA.FTZ R135, R105, R14.reuse, -R26.reuse ;  /* 0x0000000e69877223 */ /* 0x180fe2000001081a */
[----:B------:R-:W-:Y:S01]  /*4660*/  FADD.FTZ R32, R140, R3 ;  /* 0x000000038c207221 */ /* 0x000fe20000010000 */
[----:B------:R-:W1:Y:S01]  /*4670*/  MUFU.EX2 R8, R8 ;  /* 0x0000000800087308 */ /* 0x000e620000000800 */
[-CC-:B------:R-:W-:Y:S01]  /*4680*/  FFMA.FTZ R22, R39, R14.reuse, -R26.reuse ;  /* 0x0000000e27167223 */ /* 0x180fe2000001081a */
[-C--:B------:R-:W-:Y:S01]  /*4690*/  FFMA.FTZ R123, R123, R14.reuse, -R26 ;  /* 0x0000000e7b7b7223 */ /* 0x080fe2000001081a */
[----:B------:R-:W-:Y:S01]  /*46a0*/  FADD.FTZ R3, R81, R32 ;  /* 0x0000002051037221 */ /* 0x000fe20000010000 */
[-CC-:B------:R-:W-:Y:S01]  /*46b0*/  FFMA.FTZ R32, R35, R14.reuse, -R26.reuse ;  /* 0x0000000e23207223 */ /* 0x180fe2000001081a */
[-CC-:B------:R-:W-:Y:S01]  /*46c0*/  FFMA.FTZ R45, R45, R14.reuse, -R26.reuse ;  /* 0x0000000e2d2d7223 */ /* 0x180fe2000001081a */
[-C--:B------:R-:W-:Y:S01]  /*46d0*/  FFMA.FTZ R127, R127, R14.reuse, -R26 ;  /* 0x0000000e7f7f7223 */ /* 0x080fe2000001081a */
[----:B------:R-:W-:Y:S01]  /*46e0*/  FADD.FTZ R36, R142, R3 ;  /* 0x000000038e247221 */ /* 0x000fe20000010000 */
[----:B------:R-:W2:Y:S01]  /*46f0*/  MUFU.EX2 R145, R145 ;  /* 0x0000009100917308 */ /* 0x000ea20000000800 */
[----:B0-----:R-:W-:Y:S01]  /*4700*/  FADD.FTZ R34, R149, R2 ;  /* 0x0000000295227221 */ /* 0x001fe20000010000 */
[-C--:B------:R-:W-:Y:S01]  /*4710*/  FFMA.FTZ R49, R49, R14.reuse, -R26 ;  /* 0x0000000e31317223 */ /* 0x080fe2000001081a */
[----:B------:R-:W-:Y:S01]  /*4720*/  FADD.FTZ R13, R77, R36 ;  /* 0x000000244d0d7221 */ /* 0x000fe20000010000 */
[-C--:B------:R-:W-:Y:S01]  /*4730*/  FFMA.FTZ R83, R83, R14.reuse, -R26 ;  /* 0x0000000e53537223 */ /* 0x080fe2000001081a */
[----:B------:R-:W-:Y:S01]  /*4740*/  FADD.FTZ R3, R151, R34 ;  /* 0x0000002297037221 */ /* 0x000fe20000010000 */
[-CC-:B------:R-:W-:Y:S01]  /*4750*/  FFMA.FTZ R85, R85, R14.reuse, -R26.reuse ;  /* 0x0000000e55557223 */ /* 0x180fe2000001081a */
[----:B------:R-:W-:Y:S01]  /*4760*/  FADD.FTZ R36, R136, R13 ;  /* 0x0000000d88247221 */ /* 0x000fe20000010000 */
[----:B------:R-:W0:Y:S01]  /*4770*/  MUFU.EX2 R10, R10 ;  /* 0x0000000a000a7308 */ /* 0x000e220000000800 */
[----:B-1----:R-:W-:Y:S01]  /*4780*/  FADD.FTZ R34, R8, R3 ;  /* 0x0000000308227221 */ /* 0x002fe20000010000 */
[-C--:B------:R-:W-:Y:S01]  /*4790*/  FFMA.FTZ R13, R37, R14.reuse, -R26 ;  /* 0x0000000e250d7223 */ /* 0x080fe2000001081a */
[----:B------:R-:W-:Y:S01]  /*47a0*/  FADD.FTZ R21, R79, R36 ;  /* 0x000000244f157221 */ /* 0x000fe20000010000 */
[-CC-:B------:R-:W-:Y:S01]  /*47b0*/  FFMA.FTZ R75, R75, R14.reuse, -R26.reuse ;  /* 0x0000000e4b4b7223 */ /* 0x180fe2000001081a */
[-CC-:B------:R-:W-:Y:S01]  /*47c0*/  FFMA.FTZ R87, R87, R14.reuse, -R26.reuse ;  /* 0x0000000e57577223 */ /* 0x180fe2000001081a */
[-C--:B------:R-:W-:Y:S01]  /*47d0*/  FFMA.FTZ R73, R73, R14.reuse, -R26 ;  /* 0x0000000e49497223 */ /* 0x080fe2000001081a */
[----:B------:R-:W-:Y:S01]  /*47e0*/  FADD.FTZ R36, R138, R21 ;  /* 0x000000158a247221 */ /* 0x000fe20000010000 */
[----:B------:R-:W1:Y:S01]  /*47f0*/  MUFU.EX2 R147, R147 ;  /* 0x0000009300937308 */ /* 0x000e620000000800 */
[----:B--2---:R-:W-:Y:S01]  /*4800*/  FADD.FTZ R3, R145, R34 ;  /* 0x0000002291037221 */ /* 0x004fe20000010000 */
[----:B------:R-:W-:Y:S01]  /*4810*/  FFMA.FTZ R89, R89, R14, -R26 ;  /* 0x0000000e59597223 */ /* 0x000fe2000001081a */
[----:B------:R-:W-:Y:S01]  /*4820*/  FADD.FTZ R21, R29, R36 ;  /* 0x000000241d157221 */ /* 0x000fe20000010000 */
[----:B------:R-:W-:-:S02]  /*4830*/  F2FP.BF16.F32.PACK_AB R149, R2, R149 ;  /* 0x000000950295723e */ /* 0x000fc400000010ff */
[----:B------:R-:W-:Y:S01]  /*4840*/  F2FP.BF16.F32.PACK_AB R151, R8, R151 ;  /* 0x000000970897723e */ /* 0x000fe200000010ff */
[----:B------:R-:W-:Y:S01]  /*4850*/  FADD.FTZ R36, R132, R21 ;  /* 0x0000001584247221 */ /* 0x000fe20000010000 */
[----:B------:R-:W2:Y:S01]  /*4860*/  MUFU.EX2 R12, R12 ;  /* 0x0000000c000c7308 */ /* 0x000ea20000000800 */
[C---:B0-----:R-:W-:Y:S01]  /*4870*/  FADD.FTZ R34, R10.reuse, R3 ;  /* 0x000000030a227221 */ /* 0x041fe20000010000 */
[----:B------:R-:W-:Y:S01]  /*4880*/  F2FP.BF16.F32.PACK_AB R145, R10, R145 ;  /* 0x000000910a91723e */ /* 0x000fe200000010ff */
[----:B------:R-:W-:Y:S01]  /*4890*/  FADD.FTZ R21, R31, R36 ;  /* 0x000000241f157221 */ /* 0x000fe20000010000 */
[----:B------:R-:W-:Y:S02]  /*48a0*/  F2FP.BF16.F32.PACK_AB R148, R133, R148 ;  /* 0x000000948594723e */ /* 0x000fe400000010ff */
[----:B------:R-:W-:Y:S01]  /*48b0*/  F2FP.BF16.F32.PACK_AB R150, R129, R150 ;  /* 0x000000968196723e */ /* 0x000fe200000010ff */
[----:B------:R-:W-:Y:S01]  /*48c0*/  FADD.FTZ R36, R134, R21 ;  /* 0x0000001586247221 */ /* 0x000fe20000010000 */
[----:B------:R-:W0:Y:S01]  /*48d0*/  MUFU.EX2 R141, R141 ;  /* 0x0000008d008d7308 */ /* 0x000e220000000800 */
[----:B-1----:R-:W-:Y:S01]  /*48e0*/  FADD.FTZ R3, R147, R34 ;  /* 0x0000002293037221 */ /* 0x002fe20000010000 */
[----:B------:R-:W-:Y:S01]  /*48f0*/  F2FP.BF16.F32.PACK_AB R144, R95, R144 ;  /* 0x000000905f90723e */ /* 0x000fe200000010ff */
[----:B------:R-:W-:Y:S01]  /*4900*/  FADD.FTZ R21, R33, R36 ;  /* 0x0000002421157221 */ /* 0x000fe20000010000 */
[----:B------:R-:W-:-:S02]  /*4910*/  F2FP.BF16.F32.PACK_AB R146, R91, R146 ;  /* 0x000000925b92723e */ /* 0x000fc400000010ff */
[----:B------:R-:W-:Y:S01]  /*4920*/  F2FP.BF16.F32.PACK_AB R140, R81, R140 ;  /* 0x0000008c518c723e */ /* 0x000fe200000010ff */
[----:B------:R-:W-:Y:S01]  /*4930*/  FADD.FTZ R38, R128, R21 ;  /* 0x0000001580267221 */ /* 0x000fe20000010000 */
[----:B------:R-:W1:Y:S01]  /*4940*/  MUFU.EX2 R18, R18 ;  /* 0x0000001200127308 */ /* 0x000e620000000800 */
[----:B--2---:R-:W-:Y:S01]  /*4950*/  FADD.FTZ R34, R12, R3 ;  /* 0x000000030c227221 */ /* 0x004fe20000010000 */
[----:B------:R-:W-:Y:S01]  /*4960*/  F2FP.BF16.F32.PACK_AB R142, R77, R142 ;  /* 0x0000008e4d8e723e */ /* 0x000fe200000010ff */
[----:B------:R-:W-:Y:S01]  /*4970*/  FADD.FTZ R21, R51, R38 ;  /* 0x0000002633157221 */ /* 0x000fe20000010000 */
[----:B------:R-:W-:Y:S02]  /*4980*/  F2FP.BF16.F32.PACK_AB R136, R79, R136 ;  /* 0x000000884f88723e */ /* 0x000fe400000010ff */
[----:B------:R-:W-:Y:S02]  /*4990*/  F2FP.BF16.F32.PACK_AB R138, R29, R138 ;  /* 0x0000008a1d8a723e */ /* 0x000fe400000010ff */
[----:B------:R-:W2:Y:S01]  /*49a0*/  MUFU.EX2 R143, R143 ;  /* 0x0000008f008f7308 */ /* 0x000ea20000000800 */
[----:B0-----:R-:W-:Y:S01]  /*49b0*/  FADD.FTZ R3, R141, R34 ;  /* 0x000000228d037221 */ /* 0x001fe20000010000 */
[----:B------:R-:W-:-:S02]  /*49c0*/  F2FP.BF16.F32.PACK_AB R132, R31, R132 ;  /* 0x000000841f84723e */ /* 0x000fc400000010ff */
[----:B------:R-:W-:Y:S02]  /*49d0*/  F2FP.BF16.F32.PACK_AB R134, R33, R134 ;  /* 0x000000862186723e */ /* 0x000fe400000010ff */
[----:B------:R-:W-:Y:S02]  /*49e0*/  F2FP.BF16.F32.PACK_AB R128, R51, R128 ;  /* 0x000000803380723e */ /* 0x000fe400000010ff */
        /* <DEDUP_REMOVED lines=32> */
[----:B------:R-:W-:Y:S01]  /*4bf0*/  F2FP.BF16.F32.PACK_AB R133, R30, R9 ;  /* 0x000000091e85723e */ /* 0x000fe200000010ff */
[----:B------:R-:W-:-:S05]  /*4c00*/  VIADD R9, R19, 0xfffffffe ;  /* 0xfffffffe13097836 */ /* 0x000fca0000000000 */
        /* <DEDUP_REMOVED lines=44> */
[----:B------:R-:W-:-:S03]  /*4ed0*/  F2FP.BF16.F32.PACK_AB R121, R2, R75 ;  /* 0x0000004b0279723e */ /* 0x000fc600000010ff */
[----:B-1----:R-:W-:-:S04]  /*4ee0*/  FADD.FTZ R7, R73, R10 ;  /* 0x0000000a49077221 */ /* 0x002fc80000010000 */
        /* <DEDUP_REMOVED lines=14> */
.L_x_13775:
[----:B------:R-:W-:Y:S02]  /*4fd0*/  ULDC UR14, c[0x0][0x9e4] ;  /* 0x00027900000e7ab9 */ /* 0x000fe40000000800 */
[----:B------:R-:W-:-:S11]  /*4fe0*/  UISETP.NE.AND UP0, UPT, UR14, 0x1, UPT ;  /* 0x000000010e00788c */ /* 0x000fd6000bf05270 */
[----:B------:R-:W-:Y:S02]  /*4ff0*/  @UP0 ULDC.64 UR18, c[0x0][0x9e8] ;  /* 0x00027a0000120ab9 */ /* 0x000fe40000000a00 */
[----:B------:R-:W-:-:S04]  /*5000*/  UIMAD.WIDE.U32 UR10, UR7, UR18, URZ ;  /* 0x00000012070a72a5 */ /* 0x000fc8000f8e003f */
[----:B------:R-:W-:-:S12]  /*5010*/  @UP0 USHF.R.U32.HI UR7, URZ, UR19, UR11 ;  /* 0x000000133f070299 */ /* 0x000fd8000801160b */
.L_x_13776:
[----:B------:R-:W-:-:S04]  /*5020*/  UIMAD UR7, UR7, UR14, UR14 ;  /* 0x0000000e070772a4 */ /* 0x000fc8000f8e020e */
[----:B------:R-:W-:-:S04]  /*5030*/  UISETP.LT.AND UP0, UPT, UR4, UR7, UPT ;  /* 0x000000070400728c */ /* 0x000fc8000bf01270 */
[----:B------:R-:W-:-:S12]  /*5040*/  USEL UR4, UR4, UR7, UP0 ;  /* 0x0000000704047287 */ /* 0x000fd80008000000 */
.L_x_13774:
[----:B------:R-:W-:Y:S01]  /*5050*/  USHF.R.S32.HI UR7, URZ, 0x1f, UR4 ;  /* 0x0000001f3f077899 */ /* 0x000fe20008011404 */
[----:B------:R-:W-:Y:S02]  /*5060*/  CS2R R118, SRZ ;  /* 0x0000000000767805 */ /* 0x000fe4000001ff00 */
[----:B------:R-:W-:Y:S02]  /*5070*/  CS2R R116, SRZ ;  /* 0x0000000000747805 */ /* 0x000fe4000001ff00 */
[----:B------:R-:W-:Y:S01]  /*5080*/  CS2R R114, SRZ ;  /* 0x0000000000727805 */ /* 0x000fe2000001ff00 */
[----:B------:R-:W-:Y:S01]  /*5090*/  ULEA.HI UR7, UR7, UR4, URZ, 0x7 ;  /* 0x0000000407077291 */ /* 0x000fe2000f8f383f */
[----:B------:R-:W-:Y:S02]  /*50a0*/  CS2R R112, SRZ ;  /* 0x0000000000707805 */ /* 0x000fe4000001ff00 */
[----:B------:R-:W-:Y:S01]  /*50b0*/  CS2R R110, SRZ ;  /* 0x00000000006e7805 */ /* 0x000fe2000001ff00 */
[----:B------:R-:W-:Y:S01]  /*50c0*/  UMOV UR4, URZ ;  /* 0x0000003f00047c82 */ /* 0x000fe20008000000 */
        /* <DEDUP_REMOVED lines=15> */
[----:B------:R-:W-:-:S11]  /*51c0*/  CS2R R88, SRZ ;  /* 0x0000000000587805 */ /* 0x000fd6000001ff00 */
[----:B------:R-:W-:Y:S05]  /*51d0*/  @!P1 BRA `(.L_x_13777) ;  /* 0x0000003400a09947 */ /* 0x000fea0003800000 */
[----:B------:R-:W-:Y:S01]  /*51e0*/  IMAD.MOV.U32 R8, RZ, RZ, R11 ;  /* 0x000000ffff087224 */ /* 0x000fe200078e000b */
[----:B------:R-:W-:Y:S01]  /*51f0*/  UMOV UR26, URZ ;  /* 0x0000003f001a7c82 */ /* 0x000fe20008000000 */
[----:B------:R-:W-:Y:S01]  /*5200*/  IMAD.MOV.U32 R7, RZ, RZ, R15 ;  /* 0x000000ffff077224 */ /* 0x000fe200078e000f */
[----:B------:R-:W-:Y:S01]  /*5210*/  UMOV UR25, URZ ;  /* 0x0000003f00197c82 */ /* 0x000fe20008000000 */
[----:B------:R-:W-:Y:S01]  /*5220*/  IMAD.MOV.U32 R119, RZ, RZ, RZ ;  /* 0x000000ffff777224 */ /* 0x000fe200078e00ff */
[----:B------:R-:W-:Y:S01]  /*5230*/  ULDC UR29, c[0x0][0x9e4] ;  /* 0x00027900001d7ab9 */ /* 0x000fe20000000800 */
[----:B------:R-:W-:Y:S01]  /*5240*/  ULDC UR28, c[0x0][0x2f0] ;  /* 0x0000bc00001c7ab9 */ /* 0x000fe20000000800 */
[----:B------:R-:W-:Y:S01]  /*5250*/  ULDC UR30, c[0x0][0x9d8] ;  /* 0x00027600001e7ab9 */ /* 0x000fe20000000800 */
[----:B------:R-:W-:-:S05]  /*5260*/  ULDC UR31, c[0x0][0x9e0] ;  /* 0x00027800001f7ab9 */ /* 0x000fca0000000800 */
.L_x_13796:
[----:B------:R-:W-:Y:S01]  /*5270*/  ISETP.NE.AND P2, PT, RZ, UR42, PT ;  /* 0x0000002aff007c0c */ /* 0x000fe2000bf45270 */
[----:B------:R-:W-:-:S04]  /*5280*/  UISETP.NE.AND UP0, UPT, UR25, 0x1, UPT ;  /* 0x000000011900788c */ /* 0x000fc8000bf05270 */
[----:B------:R-:W-:-:S04]  /*5290*/  USEL UR4, URZ, 0x1, UP0 ;  /* 0x000000013f047887 */ /* 0x000fc80008000000 */
[----:B------:R-:W-:-:S04]  /*52a0*/  ULOP3.LUT UR4, UR26, UR4, URZ, 0x3c, !UPT ;  /* 0x000000041a047292 */ /* 0x000fc8000f8e3c3f */
[----:B------:R-:W-:Y:S08]  /*52b0*/  @P2 BRA `(.L_x_13778) ;  /* 0x0000000000382947 */ /* 0x000ff00003800000 */
[----:B------:R-:W-:Y:S05]  /*52c0*/  @!P0 BRA `(.L_x_13779) ;  /* 0x0000000000048947 */ /* 0x000fea0003800000 */
[----:B------:R-:W-:Y:S01]  /*52d0*/  BPT.TRAP 0x1 ;  /* 0x000000040000795c */ /* 0x000fe20000300000 */
.L_x_13779:
        /* <DEDUP_REMOVED lines=9> */
.L_x_13780:
[----:B-1----:R-:W-:Y:S05]  /*5370*/  @P1 BRA `(.L_x_13778) ;  /* 0x0000000000081947 */ /* 0x002fea0003800000 */
[----:B------:R-:W1:Y:S02]  /*5380*/  SYNCS.PHASECHK.TRANS64.TRYWAIT P1, [UR7+0x16830], R10 ;  /* 0x0168300aff0075a7 */ /* 0x000e640008020147 */
[----:B-1----:R-:W-:Y:S05]  /*5390*/  @!P1 BRA `(.L_x_13781) ;  /* 0x000000ec00a49947 */ /* 0x002fea0003800000 */
.L_x_13778:
        /* <DEDUP_REMOVED lines=11> */
[----:B------:R-:W-:-:S03]  /*5450*/  UMOV UR19, 0x40000040 ;  /* 0x4000004000137882 */ /* 0x000fc60000000000 */
[----:B------:R-:W-:Y:S02]  /*5460*/  UIADD3 UR10, UR22, 0x2, URZ ;  /* 0x00000002160a7890 */ /* 0x000fe4000fffe03f */
[----:B------:R-:W-:Y:S02]  /*5470*/  UIADD3 UR14, UR22, 0x4, URZ ;  /* 0x00000004160e7890 */ /* 0x000fe4000fffe03f */
        /* <DEDUP_REMOVED lines=16> */
.L_x_13783:
[----:B------:R-:W-:Y:S01]  /*5580*/  ULEA UR10, UR25, UR43, 0x3 ;  /* 0x0000002b190a7291 */ /* 0x000fe2000f8e183f */
[----:B------:R-:W-:-:S05]  /*5590*/  IMAD.U32 R10, RZ, RZ, UR26 ;  /* 0x0000001aff0a7e24 */ /* 0x000fca000f8e00ff */
[----:B------:R-:W-:-:S04]  /*55a0*/  SHF.L.U32 R10, R10, 0x1f, RZ ;  /* 0x0000001f0a0a7819 */ /* 0x000fc800000006ff */
[----:B------:R0:W1:Y:S01]  /*55b0*/  SYNCS.PHASECHK.TRANS64.TRYWAIT P1, [UR10+0x16850], R10 ;  /* 0x0168500aff0075a7 */ /* 0x000062000802014a */
[----:B------:R-:W-:Y:S05]  /*55c0*/  @!P0 BRA `(.L_x_13784) ;  /* 0x0000000000048947 */ /* 0x000fea0003800000 */
[----:B------:R-:W-:Y:S01]  /*55d0*/  BPT.TRAP 0x1 ;  /* 0x000000040000795c */ /* 0x000fe20000300000 */
.L_x_13784:
[----:B-1----:R-:W-:Y:S05]  /*55e0*/  @P1 BRA `(.L_x_13782) ;  /* 0x0000000000081947 */ /* 0x002fea0003800000 */
[----:B------:R-:W1:Y:S02]  /*55f0*/  SYNCS.PHASECHK.TRANS64.TRYWAIT P1, [UR10+0x16850], R10 ;  /* 0x0168500aff0075a7 */ /* 0x000e64000802014a */
[----:B-1----:R-:W-:Y:S05]  /*5600*/  @!P1 BRA `(.L_x_13785) ;  /* 0x000000ec00209947 */ /* 0x002fea0003800000 */
.L_x_13782:
        /* <DEDUP_REMOVED lines=50> */
.L_x_13786:
        /* <DEDUP_REMOVED lines=9> */
[----:B------:R-:W1:Y:S01]  /*59c0*/  LDC R27, c[0x0][0x288] ;  /* 0x0000a200ff1b7b82 */ /* 0x000e620000000800 */
[----:B------:R-:W-:Y:S01]  /*59d0*/  FMUL.FTZ R18, R34, UR30 ;  /* 0x0000001e22127c20 */ /* 0x000fe20008410000 */
[----:B------:R-:W-:Y:S01]  /*59e0*/  @UP1 ULDC UR11, c[0x0][0x44c] ;  /* 0x00011300000b1ab9 */ /* 0x000fe20000000800 */
[----:B------:R-:W-:Y:S01]  /*59f0*/  FMUL.FTZ R65, R69, UR30 ;  /* 0x0000001e45417c20 */ /* 0x000fe20008410000 */
[----:B------:R-:W-:Y:S01]  /*5a00*/  FMUL.FTZ R34, R62, UR30 ;  /* 0x0000001e3e227c20 */ /* 0x000fe20008410000 */
[----:B------:R-:W-:-:S02]  /*5a10*/  IMAD.MOV.U32 R69, RZ, RZ, R6 ;  /* 0x000000ffff457224 */ /* 0x000fc400078e0006 */
[----:B0-----:R-:W-:Y:S01]  /*5a20*/  FMUL.FTZ R10, R26, UR30 ;  /* 0x0000001e1a0a7c20 */ /* 0x001fe20008410000 */
[----:B------:R-:W-:Y:S02]  /*5a30*/  IMAD.SHL.U32 R62, R9, 0x80, RZ ;  /* 0x00000080093e7824 */ /* 0x000fe400078e00ff */
[----:B------:R-:W-:Y:S01]  /*5a40*/  FMUL.FTZ R21, R39, UR30 ;  /* 0x0000001e27157c20 */ /* 0x000fe20008410000 */
[----:B------:R-:W-:Y:S01]  /*5a50*/  FMUL.FTZ R26, R47, UR30 ;  /* 0x0000001e2f1a7c20 */ /* 0x000fe20008410000 */
[----:B------:R-:W-:Y:S01]  /*5a60*/  @P1 IMAD.HI.U32 R46, R6, UR11, RZ ;  /* 0x0000000b062e1c27 */ /* 0x000fe2000f8e00ff */
[----:B------:R-:W-:-:S03]  /*5a70*/  @UP1 ULDC UR11, c[0x0][0x450] ;  /* 0x00011400000b1ab9 */ /* 0x000fc60000000800 */
[----:B------:R-:W-:Y:S01]  /*5a80*/  FMUL.FTZ R39, R71, UR30 ;  /* 0x0000001e47277c20 */ /* 0x000fe20008410000 */
[----:B------:R-:W-:Y:S01]  /*5a90*/  IADD3 R47, -R62, 0x1, RZ ;  /* 0x000000013e2f7810 */ /* 0x000fe20007ffe1ff */
[----:B------:R-:W-:Y:S01]  /*5aa0*/  FMUL.FTZ R120, R28, UR30 ;  /* 0x0000001e1c787c20 */ /* 0x000fe20008410000 */
[----:B------:R-:W-:Y:S01]  /*5ab0*/  @P2 SHF.R.U32.HI R69, RZ, UR11, R46 ;  /* 0x0000000bff452c19 */ /* 0x000fe2000801162e */
[----:B------:R-:W-:Y:S01]  /*5ac0*/  FMUL.FTZ R121, R29, UR30 ;  /* 0x0000001e1d797c20 */ /* 0x000fe20008410000 */
[----:B------:R-:W-:Y:S01]  /*5ad0*/  UISETP.NE.AND UP0, UPT, UR44, URZ, UPT ;  /* 0x0000003f2c00728c */ /* 0x000fe2000bf05270 */
        /* <DEDUP_REMOVED lines=54> */
[----:B------:R-:W2:Y:S01]  /*5e40*/  MUFU.TANH R14, R14 ;  /* 0x0000000e000e7308 */ /* 0x000ea20000002400 */
[----:B------:R-:W-:Y:S01]  /*5e50*/  IMAD R48, R16, UR28, R49 ;  /* 0x0000001c10307c24 */ /* 0x000fe2000f8e0231 */
[----:B------:R-:W-:-:S03]  /*5e60*/  UPRMT UR10, UR5, 0x654, UR10 ;  /* 0x00000654050a7896 */ /* 0x000fc6000800000a */
[----:B-1----:R-:W-:-:S03]  /*5e70*/  IMAD.IADD R48, R48, 0x1, -R27 ;  /* 0x0000000130307824 */ /* 0x002fc600078e0a1b */
[----:B------:R-:W1:Y:S01]  /*5e80*/  MUFU.TANH R15, R15 ;  /* 0x0000000f000f7308 */ /* 0x000e620000002400 */
[C---:B------:R-:W-:Y:S02]  /*5e90*/  VIADD R68, R48.reuse, UR31 ;  /* 0x0000001f30447c36 */ /* 0x040fe40008000000 */
[----:B------:R-:W-:Y:S01]  /*5ea0*/  VIADD R67, R48, UR24 ;  /* 0x0000001830437c36 */ /* 0x000fe20008000000 */
[----:B------:R-:W-:Y:S01]  /*5eb0*/  SYNCS.ARRIVE.TRANS64.RED.A1T0 RZ, [UR10], RZ ;  /* 0x000000ffffff79a7 */ /* 0x000fe2000810040a */
[--C-:B0-----:R-:W-:Y:S02]  /*5ec0*/  IMAD.IADD R70, R68, 0x1, R71.reuse ;  /* 0x0000000144467824 */ /* 0x101fe400078e0247 */
        /* <DEDUP_REMOVED lines=77> */
.L_x_13789:
[----:B------:R-:W-:-:S05]  /*63a0*/  IMAD.U32 R73, RZ, RZ, UR29 ;  /* 0x0000001dff497e24 */ /* 0x000fca000f8e00ff */
[----:B------:R-:W-:-:S13]  /*63b0*/  ISETP.NE.AND P1, PT, R73, 0x1, PT ;  /* 0x000000014900780c */ /* 0x000fda0003f25270 */
[----:B------:R-:W1:Y:S02]  /*63c0*/  @P1 LDC.64 R48, c[0x0][0x9e8] ;  /* 0x00027a00ff301b82 */ /* 0x000e640000000a00 */
[----:B-1----:R-:W-:-:S05]  /*63d0*/  @P1 IMAD.HI.U32 R48, R71, R48, RZ ;  /* 0x0000003047301227 */ /* 0x002fca00078e00ff */
[----:B------:R-:W-:-:S07]  /*63e0*/  @P1 SHF.R.U32.HI R71, RZ, R49, R48 ;  /* 0x00000031ff471219 */ /* 0x000fce0000011630 */
.L_x_13790:
[----:B------:R-:W-:Y:S05]  /*63f0*/  BSYNC B0 ;  /* 0x0000000000007941 */ /* 0x000fea0003800000 */
.L_x_13788:
[----:B------:R-:W-:-:S04]  /*6400*/  IMAD R71, R71, R73, -R62 ;  /* 0x0000004947477224 */ /* 0x000fc800078e0a3e */
[----:B------:R-:W-:-:S05]  /*6410*/  IMAD R71, R0, -0x2, R71 ;  /* 0xfffffffe00477824 */ /* 0x000fca00078e0247 */
[----:B------:R-:W-:Y:S02]  /*6420*/  VIADDMNMX R70, R71, R73, R70, PT ;  /* 0x0000004947467246 */ /* 0x000fe40003800146 */
[----:B------:R-:W-:-:S07]  /*6430*/  VIMNMX R72, R72, R71, !PT ;  /* 0x0000004748487248 */ /* 0x000fce0007fe0100 */
.L_x_13787:
[----:B------:R-:W-:Y:S01]  /*6440*/  ISETP.GT.AND P1, PT, R9, -0x1, PT ;  /* 0xffffffff0900780c */ /* 0x000fe20003f24270 */
[----:B------:R-:W1:Y:S01]  /*6450*/  SHFL.IDX PT, R73, R69, 0x1, 0x1c1f ;  /* 0x003c1f0045497f89 */ /* 0x000e6200000e0000 */
        /* <DEDUP_REMOVED lines=12> */
[----:B-1----:R-:W-:Y:S01]  /*6520*/  IMAD.IADD R48, R68, 0x1, R73 ;  /* 0x0000000144307824 */ /* 0x002fe200078e0249 */
        /* <DEDUP_REMOVED lines=43> */
[----:B------:R-:W-:Y:S01]  /*67e0*/  FSEL R125, R50, -INF , !P6 ;  /* 0xff800000327d7808 */ /* 0x000fe20007000000 */
[----:B------:R-:W-:Y:S01]  /*67f0*/  IMAD.IADD R50, R67, 0x1, R73 ;  /* 0x0000000143327824 */ /* 0x000fe200078e0249 */
        /* <DEDUP_REMOVED lines=56> */
.L_x_13793:
[----:B------:R-:W-:-:S05]  /*6b80*/  IMAD.U32 R52, RZ, RZ, UR29 ;  /* 0x0000001dff347e24 */ /* 0x000fca000f8e00ff */
[----:B------:R-:W-:-:S13]  /*6b90*/  ISETP.NE.AND P2, PT, R52, 0x1, PT ;  /* 0x000000013400780c */ /* 0x000fda0003f45270 */
[----:B------:R-:W0:Y:S02]  /*6ba0*/  @P2 LDC.64 R14, c[0x0][0x9e8] ;  /* 0x00027a00ff0e2b82 */ /* 0x000e240000000a00 */
[----:B0-----:R-:W-:-:S05]  /*6bb0*/  @P2 IMAD.HI.U32 R14, R67, R14, RZ ;  /* 0x0000000e430e2227 */ /* 0x001fca00078e00ff */
[----:B------:R-:W-:-:S07]  /*6bc0*/  @P2 SHF.R.U32.HI R67, RZ, R15, R14 ;  /* 0x0000000fff432219 */ /* 0x000fce000001160e */
.L_x_13794:
[----:B------:R-:W-:Y:S05]  /*6bd0*/  BSYNC B0 ;  /* 0x0000000000007941 */ /* 0x000fea0003800000 */
.L_x_13792:
[----:B------:R-:W-:-:S04]  /*6be0*/  IMAD R67, R67, R52, -R62 ;  /* 0x0000003443437224 */ /* 0x000fc800078e0a3e */
[----:B------:R-:W-:-:S05]  /*6bf0*/  IMAD R67, R0, -0x2, R67 ;  /* 0xfffffffe00437824 */ /* 0x000fca00078e0243 */
[----:B------:R-:W-:Y:S02]  /*6c00*/  VIADDMNMX R48, R67, R52, R48, PT ;  /* 0x0000003443307246 */ /* 0x000fe40003800130 */
[----:B------:R-:W-:-:S07]  /*6c10*/  VIMNMX R50, R50, R67, !PT ;  /* 0x0000004332327248 */ /* 0x000fce0007fe0100 */
.L_x_13791:
[----:B------:R-:W-:Y:S02]  /*6c20*/  FMNMX.FTZ R14, R77, R7, !PT ;  /* 0x000000074d0e7209 */ /* 0x000fe40007810000 */
[C---:B------:R-:W-:Y:S02]  /*6c30*/  ISETP.GT.AND P6, PT, R50.reuse, 0x1, P1 ;  /* 0x000000013200780c */ /* 0x040fe40000fc4270 */
        /* <DEDUP_REMOVED lines=27> */
[----:B------:R-:W-:-:S02]  /*6df0*/  ISETP.GT.AND P5, PT, R50, RZ, P1 ;  /* 0x000000ff3200720c */ /* 0x000fc40000fa4270 */
        /* <DEDUP_REMOVED lines=21> */
[----:B------:R-:W-:Y:S02]  /*6f50*/  ISETP.LT.OR P2, PT, R48, 0x22, P2 ;  /* 0x000000223000780c */ /* 0x000fe40001741670 */
[----:B------:R-:W-:-:S04]  /*6f60*/  FMNMX.FTZ R14, R59, R14, !PT ;  /* 0x0000000e3b0e7209 */ /* 0x000fc80007810000 */
[----:B------:R-:W-:-:S04]  /*6f70*/  FMNMX.FTZ R14, R57, R14, !PT ;  /* 0x0000000e390e7209 */ /* 0x000fc80007810000 */
[----:B------:R-:W-:-:S04]  /*6f80*/  FMNMX.FTZ R14, R55, R14, !PT ;  /* 0x0000000e370e7209 */ /* 0x000fc80007810000 */
        /* <DEDUP_REMOVED lines=9> */
[----:B0-----:R-:W-:-:S03]  /*7020*/  FMUL.FTZ R11, R15, R14 ;  /* 0x0000000e0f0b7220 */ /* 0x001fc60000410000 */
[----:B------:R-:W-:Y:S02]  /*7030*/  FSEL R18, R15, RZ, P6 ;  /* 0x000000ff0f127208 */ /* 0x000fe40003000000 */
[----:B------:R-:W-:-:S03]  /*7040*/  FSEL R12, R11, RZ, P6 ;  /* 0x000000ff0b0c7208 */ /* 0x000fc60003000000 */
[----:B------:R-:W-:Y:S02]  /*7050*/  FADD.FTZ R7, -R18, R7 ;  /* 0x0000000712077221 */ /* 0x000fe40000010100 */
[-CC-:B------:R-:W-:Y:S01]  /*7060*/  FFMA.FTZ R148, R77, R14.reuse, -R12.reuse ;  /* 0x0000000e4d947223 */ /* 0x180fe2000001080c */
[----:B------:R-:W-:Y:S01]  /*7070*/  FSEL R77, R20, -INF , !P3 ;  /* 0xff800000144d7808 */ /* 0x000fe20005800000 */
[-CC-:B------:R-:W-:Y:S01]  /*7080*/  FFMA.FTZ R11, R79, R14.reuse, -R12.reuse ;  /* 0x0000000e4f0b7223 */ /* 0x180fe2000001080c */
[----:B------:R-:W-:Y:S01]  /*7090*/  ISETP.GT.AND P3, PT, R50, 0x28, P1 ;  /* 0x000000283200780c */ /* 0x000fe20000f64270 */
[-CC-:B------:R-:W-:Y:S01]  /*70a0*/  FFMA.FTZ R150, R87, R14.reuse, -R12.reuse ;  /* 0x0000000e57967223 */ /* 0x180fe2000001080c */
[----:B------:R-:W-:Y:S01]  /*70b0*/  FSEL R79, R21, -INF , !P4 ;  /* 0xff800000154f7808 */ /* 0x000fe20006000000 */
[-CC-:B------:R-:W-:Y:S01]  /*70c0*/  FFMA.FTZ R144, R139, R14.reuse, -R12.reuse ;  /* 0x0000000e8b907223 */ /* 0x180fe2000001080c */
[----:B------:R-:W-:Y:S01]  /*70d0*/  ISETP.LT.OR P3, PT, R48, 0x29, P3 ;  /* 0x000000293000780c */ /* 0x000fe20001f61670 */
[-CC-:B------:R-:W-:Y:S01]  /*70e0*/  FFMA.FTZ R146, R145, R14.reuse, -R12.reuse ;  /* 0x0000000e91927223 */ /* 0x180fe2000001080c */
[----:B------:R-:W-:Y:S01]  /*70f0*/  ISETP.GT.AND P4, PT, R50, 0x29, P1 ;  /* 0x000000293200780c */ /* 0x000fe20000f84270 */
[----:B------:R0:W-:Y:S01]  /*7100*/  MUFU.EX2 R21, R11 ;  /* 0x0000000b00157308 */ /* 0x0001e20000000800 */
[----:B------:R-:W-:Y:S01]  /*7110*/  FSEL R133, R25, -INF , !P3 ;  /* 0xff80000019857808 */ /* 0x000fe20005800000 */
[-CC-:B------:R-:W-:Y:S01]  /*7120*/  FFMA.FTZ R25, R137, R14.reuse, -R12.reuse ;  /* 0x0000000e89197223 */ /* 0x180fe2000001080c */
[----:B------:R-:W-:Y:S01]  /*7130*/  FSEL R137, R10, -INF , !P5 ;  /* 0xff8000000a897808 */ /* 0x000fe20006800000 */
[-CC-:B------:R-:W-:Y:S01]  /*7140*/  FFMA.FTZ R140, R155, R14.reuse, -R12.reuse ;  /* 0x0000000e9b8c7223 */ /* 0x180fe2000001080c */
[----:B------:R-:W-:Y:S01]  /*7150*/  FSEL R87, R22, -INF , !P2 ;  /* 0xff80000016577808 */ /* 0x000fe20005000000 */
[--C-:B------:R-:W-:Y:S01]  /*7160*/  FFMA.FTZ R142, R151, R14, -R12.reuse ;  /* 0x0000000e978e7223 */ /* 0x100fe2000001080c */
[----:B------:R-:W-:Y:S01]  /*7170*/  FMNMX.FTZ R10, R137, R8, !PT ;  /* 0x00000008890a7209 */ /* 0x000fe20007810000 */
[-CC-:B------:R-:W-:Y:S01]  /*7180*/  FFMA.FTZ R136, R147, R14.reuse, -R12.reuse ;  /* 0x0000000e93887223 */ /* 0x180fe2000001080c */
[----:B------:R-:W-:Y:S01]  /*7190*/  ISETP.GT.AND P2, PT, R50, 0x30, P1 ;  /* 0x000000303200780c */ /* 0x000fe20000f44270 */
[--C-:B------:R-:W-:Y:S01]  /*71a0*/  FFMA.FTZ R138, R123, R14, -R12.reuse ;  /* 0x0000000e7b8a7223 */ /* 0x100fe2000001080c */
[----:B------:R-:W-:Y:S01]  /*71b0*/  FMNMX.FTZ R10, R67, R10, !PT ;  /* 0x0000000a430a7209 */ /* 0x000fe20007810000 */
[-CC-:B------:R-:W-:Y:S01]  /*71c0*/  FFMA.FTZ R132, R131, R14.reuse, -R12.reuse ;  /* 0x0000000e83847223 */ /* 0x180fe2000001080c */
[----:B------:R-:W-:Y:S01]  /*71d0*/  ISETP.LT.OR P4, PT, R48, 0x2a, P4 ;  /* 0x0000002a3000780c */ /* 0x000fe20002781670 */
        /* <DEDUP_REMOVED lines=19> */
[----:B------:R-:W-:Y:S01]  /*7310*/  FSEL R141, R28, -INF , !P2 ;  /* 0xff8000001c8d7808 */ /* 0x000fe20005000000 */
[----:B------:R-:W-:Y:S01]  /*7320*/  FFMA.FTZ R49, R49, R14, -R12 ;  /* 0x0000000e31317223 */ /* 0x000fe2000001080c */
[----:B------:R-:W-:Y:S01]  /*7330*/  FMNMX.FTZ R10, R79, R10, !PT ;  /* 0x0000000a4f0a7209 */ /* 0x000fe20007810000 */
[----:B------:R-:W-:Y:S01]  /*7340*/  FMUL.FTZ R7, R7, R14 ;  /* 0x0000000e07077220 */ /* 0x000fe20000410000 */
[----:B------:R-:W-:Y:S01]  /*7350*/  ISETP.LT.OR P3, PT, R48, 0x32, P3 ;  /* 0x000000323000780c */ /* 0x000fe20001f61670 */
[----:B------:R-:W-:Y:S01]  /*7360*/  MUFU.EX2 R148, R148 ;  /* 0x0000009400947308 */ /* 0x000fe20000000800 */
[----:B------:R-:W-:-:S02]  /*7370*/  FMNMX.FTZ R10, R81, R10, !PT ;  /* 0x0000000a510a7209 */ /* 0x000fc40007810000 */
[----:B------:R-:W-:Y:S02]  /*7380*/  ISETP.GT.AND P4, PT, R50, 0x39, P1 ;  /* 0x000000393200780c */ /* 0x000fe40000f84270 */
[----:B------:R-:W-:Y:S02]  /*7390*/  FMNMX.FTZ R10, R87, R10, !PT ;  /* 0x0000000a570a7209 */ /* 0x000fe40007810000 */
[----:B------:R-:W-:Y:S01]  /*73a0*/  ISETP.LT.OR P5, PT, R48, 0x39, P5 ;  /* 0x000000393000780c */ /* 0x000fe20002fa1670 */
[----:B------:R-:W1:Y:S01]  /*73b0*/  MUFU.EX2 R7, R7 ;  /* 0x0000000700077308 */ /* 0x000e620000000800 */
[----:B------:R-:W-:Y:S02]  /*73c0*/  FMNMX.FTZ R10, R133, R10, !PT ;  /* 0x0000000a850a7209 */ /* 0x000fe40007810000 */
[----:B------:R-:W-:Y:S01]  /*73d0*/  FSEL R143, R29, -INF , !P3 ;  /* 0xff8000001d8f7808 */ /* 0x000fe20005800000 */
[----:B------:R-:W-:Y:S01]  /*73e0*/  FFMA.FTZ R29, R157, R14, -R12 ;  /* 0x0000000e9d1d7223 */ /* 0x000fe2000001080c */
[----:B------:R-:W-:-:S02]  /*73f0*/  FMNMX.FTZ R10, R139, R10, !PT ;  /* 0x0000000a8b0a7209 */ /* 0x000fc40007810000 */
[----:B------:R-:W-:Y:S01]  /*7400*/  ISETP.GT.AND P2, PT, R50, 0x40, P1 ;  /* 0x000000403200780c */ /* 0x000fe20000f44270 */
[----:B------:R-:W-:Y:S01]  /*7410*/  MUFU.EX2 R150, R150 ;  /* 0x0000009600967308 */ /* 0x000fe20000000800 */
[----:B------:R-:W-:Y:S02]  /*7420*/  FMNMX.FTZ R10, R141, R10, !PT ;  /* 0x0000000a8d0a7209 */ /* 0x000fe40007810000 */
[----:B------:R-:W-:Y:S02]  /*7430*/  FSEL R145, R30, -INF , !P5 ;  /* 0xff8000001e917808 */ /* 0x000fe40006800000 */
[----:B------:R-:W-:Y:S02]  /*7440*/  ISETP.LT.OR P4, PT, R48, 0x3a, P4 ;  /* 0x0000003a3000780c */ /* 0x000fe40002781670 */
[----:B------:R-:W-:Y:S01]  /*7450*/  FMNMX.FTZ R10, R143, R10, !PT ;  /* 0x0000000a8f0a7209 */ /* 0x000fe20007810000 */
[----:B------:R-:W-:Y:S01]  /*7460*/  MUFU.EX2 R25, R25 ;  /* 0x0000001900197308 */ /* 0x000fe20000000800 */
[----:B------:R-:W-:-:S02]  /*7470*/  ISETP.GT.AND P3, PT, R50, 0x41, P1 ;  /* 0x000000413200780c */ /* 0x000fc40000f64270 */
[----:B------:R-:W-:Y:S02]  /*7480*/  ISETP.LT.OR P2, PT, R48, 0x41, P2 ;  /* 0x000000413000780c */ /* 0x000fe40001741670 */
[----:B------:R-:W-:Y:S01]  /*7490*/  FSEL R157, R31, -INF , !P4 ;  /* 0xff8000001f9d7808 */ /* 0x000fe20006000000 */
[----:B------:R-:W-:Y:S01]  /*74a0*/  FFMA.FTZ R31, R153, R14, -R12 ;  /* 0x0000000e991f7223 */ /* 0x000fe2000001080c */
[----:B------:R-:W-:Y:S01]  /*74b0*/  FMNMX.FTZ R10, R145, R10, !PT ;  /* 0x0000000a910a7209 */ /* 0x000fe20007810000 */
[----:B------:R-:W-:Y:S01]  /*74c0*/  MUFU.EX2 R144, R144 ;  /* 0x0000009000907308 */ /* 0x000fe20000000800 */
[----:B------:R-:W-:Y:S02]  /*74d0*/  ISETP.GT.AND P5, PT, R50, 0x48, P1 ;  /* 0x000000483200780c */ /* 0x000fe40000fa4270 */
[----:B------:R-:W-:Y:S02]  /*74e0*/  FSEL R32, R32, -INF , !P2 ;  /* 0xff80000020207808 */ /* 0x000fe40005000000 */
[----:B------:R-:W-:-:S02]  /*74f0*/  ISETP.LT.OR P3, PT, R48, 0x42, P3 ;  /* 0x000000423000780c */ /* 0x000fc40001f61670 */
[----:B0-----:R-:W-:Y:S01]  /*7500*/  FMNMX.FTZ R11, R157, R10, !PT ;  /* 0x0000000a9d0b7209 */ /* 0x001fe20007810000 */
[----:B------:R-:W-:Y:S01]  /*7510*/  MUFU.EX2 R135, R135 ;  /* 0x0000008700877308 */ /* 0x000fe20000000800 */
[----:B------:R-:W-:Y:S02]  /*7520*/  ISETP.GT.AND P4, PT, R50, 0x49, P1 ;  /* 0x000000493200780c */ /* 0x000fe40000f84270 */
[----:B------:R-:W-:Y:S02]  /*7530*/  ISETP.LT.OR P5, PT, R48, 0x49, P5 ;  /* 0x000000493000780c */ /* 0x000fe40002fa1670 */
[----:B------:R-:W-:Y:S01]  /*7540*/  FSEL R155, R33, -INF , !P3 ;  /* 0xff800000219b7808 */ /* 0x000fe20005800000 */
[----:B------:R-:W-:Y:S01]  /*7550*/  FFMA.FTZ R33, R149, R14, -R12 ;  /* 0x0000000e95217223 */ /* 0x000fe2000001080c */
[----:B------:R-:W-:Y:S01]  /*7560*/  FMNMX.FTZ R10, R32, R11, !PT ;  /* 0x0000000b200a7209 */ /* 0x000fe20007810000 */
[----:B------:R-:W-:Y:S01]  /*7570*/  MUFU.EX2 R146, R146 ;  /* 0x0000009200927308 */ /* 0x000fe20000000800 */
[----:B------:R-:W-:-:S02]  /*7580*/  ISETP.GT.AND P2, PT, R50, 0x50, P1 ;  /* 0x000000503200780c */ /* 0x000fc40000f44270 */
[----:B------:R-:W-:Y:S01]  /*7590*/  FSEL R153, R34, -INF , !P5 ;  /* 0xff80000022997808 */ /* 0x000fe20006800000 */
[----:B-1----:R-:W-:Y:S01]  /*75a0*/  FFMA.FTZ R34, R7, R3, R148 ;  /* 0x0000000307227223 */ /* 0x002fe20000010094 */
[----:B------:R-:W-:Y:S02]  /*75b0*/  ISETP.LT.OR P4, PT, R48, 0x4a, P4 ;  /* 0x0000004a3000780c */ /* 0x000fe40002781670 */
[----:B------:R-:W-:Y:S01]  /*75c0*/  FMNMX.FTZ R10, R155, R10, !PT ;  /* 0x0000000a9b0a7209 */ /* 0x000fe20007810000 */
[----:B------:R-:W-:Y:S01]  /*75d0*/  FADD.FTZ R3, R21, R34 ;  /* 0x0000002215037221 */ /* 0x000fe20000010000 */
[----:B------:R-:W-:Y:S01]  /*75e0*/  ISETP.GT.AND P3, PT, R50, 0x51, P1 ;  /* 0x000000513200780c */ /* 0x000fe20000f64270 */
[----:B------:R-:W-:Y:S01]  /*75f0*/  MUFU.EX2 R29, R29 ;  /* 0x0000001d001d7308 */ /* 0x000fe20000000800 */
[----:B------:R-:W-:Y:S02]  /*7600*/  ISETP.LT.OR P2, PT, R48, 0x51, P2 ;  /* 0x000000513000780c */ /* 0x000fe40001741670 */
[----:B------:R-:W-:Y:S01]  /*7610*/  FSEL R151, R35, -INF , !P4 ;  /* 0xff80000023977808 */ /* 0x000fe20006000000 */
[----:B------:R-:W-:Y:S01]  /*7620*/  FFMA.FTZ R35, R121, R14, -R12 ;  /* 0x0000000e79237223 */ /* 0x000fe2000001080c */
[----:B------:R-:W-:-:S02]  /*7630*/  FMNMX.FTZ R10, R153, R10, !PT ;  /* 0x0000000a990a7209 */ /* 0x000fc40007810000 */
[----:B------:R-:W-:Y:S01]  /*7640*/  ISETP.GT.AND P5, PT, R50, 0x58, P1 ;  /* 0x000000583200780c */ /* 0x000fe20000fa4270 */
[----:B------:R-:W-:Y:S01]  /*7650*/  MUFU.EX2 R140, R140 ;  /* 0x0000008c008c7308 */ /* 0x000fe20000000800 */
[----:B------:R-:W-:Y:S02]  /*7660*/  FSEL R36, R36, -INF , !P2 ;  /* 0xff80000024247808 */ /* 0x000fe40005000000 */
[----:B------:R-:W-:Y:S02]  /*7670*/  ISETP.LT.OR P3, PT, R48, 0x52, P3 ;  /* 0x000000523000780c */ /* 0x000fe40001f61670 */
[----:B------:R-:W-:Y:S02]  /*7680*/  FMNMX.FTZ R11, R151, R10, !PT ;  /* 0x0000000a970b7209 */ /* 0x000fe40007810000 */
[----:B------:R-:W-:Y:S01]  /*7690*/  ISETP.GT.AND P4, PT, R50, 0x59, P1 ;  /* 0x000000593200780c */ /* 0x000fe20000f84270 */
[----:B------:R-:W-:Y:S01]  /*76a0*/  MUFU.EX2 R31, R31 ;  /* 0x0000001f001f7308 */ /* 0x000fe20000000800 */
[----:B------:R-:W-:-:S02]  /*76b0*/  ISETP.LT.OR P5, PT, R48, 0x59, P5 ;  /* 0x000000593000780c */ /* 0x000fc40002fa1670 */
[----:B------:R-:W-:Y:S01]  /*76c0*/  FSEL R149, R37, -INF , !P3 ;  /* 0xff80000025957808 */ /* 0x000fe20005800000 */
[----:B------:R-:W-:Y:S01]  /*76d0*/  FFMA.FTZ R37, R125, R14, -R12 ;  /* 0x0000000e7d257223 */ /* 0x000fe2000001080c */
[----:B------:R-:W-:Y:S02]  /*76e0*/  FMNMX.FTZ R10, R36, R11, !PT ;  /* 0x0000000b240a7209 */ /* 0x000fe40007810000 */
[----:B------:R-:W-:Y:S01]  /*76f0*/  ISETP.GT.AND P2, PT, R50, 0x60, P1 ;  /* 0x000000603200780c */ /* 0x000fe20000f44270 */
[----:B------:R-:W-:Y:S01]  /*7700*/  MUFU.EX2 R142, R142 ;  /* 0x0000008e008e7308 */ /* 0x000fe20000000800 */
[----:B------:R-:W-:Y:S02]  /*7710*/  FSEL R147, R38, -INF , !P5 ;  /* 0xff80000026937808 */ /* 0x000fe40006800000 */
[----:B------:R-:W-:Y:S02]  /*7720*/  ISETP.LT.OR P4, PT, R48, 0x5a, P4 ;  /* 0x0000005a3000780c */ /* 0x000fe40002781670 */
[----:B------:R-:W-:-:S02]  /*7730*/  FMNMX.FTZ R10, R149, R10, !PT ;  /* 0x0000000a950a7209 */ /* 0x000fc40007810000 */
[----:B------:R-:W-:Y:S01]  /*7740*/  ISETP.GT.AND P3, PT, R50, 0x61, P1 ;  /* 0x000000613200780c */ /* 0x000fe20000f64270 */
[----:B------:R-:W-:Y:S01]  /*7750*/  MUFU.EX2 R33, R33 ;  /* 0x0000002100217308 */ /* 0x000fe20000000800 */
[----:B------:R-:W-:Y:S02]  /*7760*/  ISETP.LT.OR P2, PT, R48, 0x61, P2 ;  /* 0x000000613000780c */ /* 0x000fe40001741670 */
[----:B------:R-:W-:Y:S01]  /*7770*/  FSEL R121, R39, -INF , !P4 ;  /* 0xff80000027797808 */ /* 0x000fe20006000000 */
[----:B------:R-:W-:Y:S01]  /*7780*/  FFMA.FTZ R39, R127, R14, -R12 ;  /* 0x0000000e7f277223 */ /* 0x000fe2000001080c */
[----:B------:R-:W-:Y:S02]  /*7790*/  FMNMX.FTZ R10, R147, R10, !PT ;  /* 0x0000000a930a7209 */ /* 0x000fe40007810000 */
[----:B------:R-:W-:Y:S01]  /*77a0*/  ISETP.GT.AND P5, PT, R50, 0x68, P1 ;  /* 0x000000683200780c */ /* 0x000fe20000fa4270 */
[----:B------:R-:W-:Y:S01]  /*77b0*/  MUFU.EX2 R136, R136 ;  /* 0x0000008800887308 */ /* 0x000fe20000000800 */
[----:B------:R-:W-:-:S02]  /*77c0*/  FSEL R40, R40, -INF , !P2 ;  /* 0xff80000028287808 */ /* 0x000fc40005000000 */
[----:B------:R-:W-:Y:S02]  /*77d0*/  ISETP.LT.OR P3, PT, R48, 0x62, P3 ;  /* 0x000000623000780c */ /* 0x000fe40001f61670 */
[----:B------:R-:W-:Y:S02]  /*77e0*/  FMNMX.FTZ R11, R121, R10, !PT ;  /* 0x0000000a790b7209 */ /* 0x000fe40007810000 */
        /* <DEDUP_REMOVED lines=19> */
[----:B------:R-:W-:Y:S02]  /*7920*/  ISETP.LT.OR P3, PT, R48, 0x72, P3 ;  /* 0x000000723000780c */ /* 0x000fe40001f61670 */
[----:B------:R-:W-:Y:S02]  /*7930*/  FSEL R44, R44, -INF , !P2 ;  /* 0xff8000002c2c7808 */ /* 0x000fe40005000000 */
[----:B------:R-:W-:-:S02]  /*7940*/  FMNMX.FTZ R11, R131, R10, !PT ;  /* 0x0000000a830b7209 */ /* 0x000fc40007810000 */
[----:B------:R-:W-:Y:S01]  /*7950*/  ISETP.GT.AND P1, PT, R50, 0x79, P1 ;  /* 0x000000793200780c */ /* 0x000fe20000f24270 */
[----:B------:R-:W-:Y:S01]  /*7960*/  MUFU.EX2 R39, R39 ;  /* 0x0000002700277308 */ /* 0x000fe20000000800 */
[----:B------:R-:W-:Y:S02]  /*7970*/  ISETP.LT.OR P5, PT, R48, 0x79, P5 ;  /* 0x000000793000780c */ /* 0x000fe40002fa1670 */
[----:B------:R-:W-:Y:S01]  /*7980*/  FSEL R127, R45, -INF , !P3 ;  /* 0xff8000002d7f7808 */ /* 0x000fe20005800000 */
[----:B------:R-:W-:Y:S01]  /*7990*/  FFMA.FTZ R45, R61, R14, -R12 ;  /* 0x0000000e3d2d7223 */ /* 0x000fe2000001080c */
[----:B------:R-:W-:Y:S02]  /*79a0*/  FMNMX.FTZ R10, R44, R11, !PT ;  /* 0x0000000b2c0a7209 */ /* 0x000fe40007810000 */
[----:B------:R-:W-:Y:S01]  /*79b0*/  ISETP.LT.OR P1, PT, R48, 0x7a, P1 ;  /* 0x0000007a3000780c */ /* 0x000fe20000f21670 */
[----:B------:R-:W-:Y:S01]  /*79c0*/  MUFU.EX2 R134, R134 ;  /* 0x0000008600867308 */ /* 0x000fe20000000800 */
[----:B------:R-:W-:-:S02]  /*79d0*/  FSEL R46, R46, -INF , !P5 ;  /* 0xff8000002e2e7808 */ /* 0x000fc40006800000 */
[----:B------:R-:W-:Y:S02]  /*79e0*/  FMNMX.FTZ R11, R127, R10, !PT ;  /* 0x0000000a7f0b7209 */ /* 0x000fe40007810000 */
[----:B------:R-:W-:Y:S01]  /*79f0*/  FSEL R129, R47, -INF , !P1 ;  /* 0xff8000002f817808 */ /* 0x000fe20004800000 */
[----:B------:R-:W-:Y:S01]  /*7a00*/  FFMA.FTZ R47, R65, R14, -R12 ;  /* 0x0000000e412f7223 */ /* 0x000fe2000001080c */
        /* <DEDUP_REMOVED lines=54> */
[----:B------:R-:W-:-:S03]  /*7d70*/  FADD.FTZ R2, R144, R3 ;  /* 0x0000000390027221 */ /* 0x000fc60000010000 */
[----:B------:R-:W-:Y:S01]  /*7d80*/  FADD.FTZ R63, R53, R34 ;  /* 0x00000022353f7221 */ /* 0x000fe20000010000 */
[-C--:B------:R-:W-:Y:S01]  /*7d90*/  FFMA.FTZ R34, R36, R14.reuse, -R10 ;  /* 0x0000000e24227223 */ /* 0x080fe2000001080a */
[----:B------:R-:W-:Y:S01]  /*7da0*/  FADD.FTZ R3, R135, R2 ;  /* 0x0000000287037221 */ /* 0x000fe20000010000 */
[----:B------:R-:W2:Y:S01]  /*7db0*/  MUFU.EX2 R22, R22 ;  /* 0x0000001600167308 */ /* 0x000ea20000000800 */
[----:B0-----:R-:W-:Y:S01]  /*7dc0*/  FADD.FTZ R36, R20, R63 ;  /* 0x0000003f14247221 */ /* 0x001fe20000010000 */
[----:B------:R-:W-:Y:S01]  /*7dd0*/  FFMA.FTZ R63, R149, R14, -R10 ;  /* 0x0000000e953f7223 */ /* 0x000fe2000001080a */
        /* <DEDUP_REMOVED lines=11> */
[----:B0-----:R-:W-:Y:S01]  /*7e90*/  FADD.FTZ R65, R55, R36 ;  /* 0x0000002437417221 */ /* 0x001fe20000010000 */
[----:B------:R-:W-:-:S06]  /*7ea0*/  FFMA.FTZ R36, R147, R14, -R10 ;  /* 0x0000000e93247223 */ /* 0x000fcc000001080a */
[----:B------:R-:W0:Y:S01]  /*7eb0*/  MUFU.EX2 R26, R26 ;  /* 0x0000001a001a7308 */ /* 0x000e220000000800 */
[----:B-1----:R-:W-:Y:S01]  /*7ec0*/  FADD.FTZ R38, R24, R65 ;  /* 0x0000004118267221 */ /* 0x002fe20000010000 */
[-CC-:B------:R-:W-:Y:S01]  /*7ed0*/  FFMA.FTZ R65, R121, R14.reuse, -R10.reuse ;  /* 0x0000000e79417223 */ /* 0x180fe2000001080a */
[----:B------:R-:W-:-:S05]  /*7ee0*/  FFMA.FTZ R121, R44, R14, -R10 ;  /* 0x0000000e2c797223 */ /* 0x000fca000001080a */
[----:B------:R-:W1:Y:S01]  /*7ef0*/  MUFU.EX2 R59, R59 ;  /* 0x0000003b003b7308 */ /* 0x000e620000000800 */
[----:B--2---:R-:W-:-:S07]  /*7f00*/  FADD.FTZ R67, R57, R38 ;  /* 0x0000002639437221 */ /* 0x004fce0000010000 */
[----:B------:R-:W2:Y:S01]  /*7f10*/  MUFU.EX2 R137, R137 ;  /* 0x0000008900897308 */ /* 0x000ea20000000800 */
[----:B0-----:R-:W-:Y:S01]  /*7f20*/  FADD.FTZ R38, R26, R67 ;  /* 0x000000431a267221 */ /* 0x001fe20000010000 */
[-CC-:B------:R-:W-:Y:S01]  /*7f30*/  FFMA.FTZ R67, R123, R14.reuse, -R10.reuse ;  /* 0x0000000e7b437223 */ /* 0x180fe2000001080a */
[----:B------:R-:W-:-:S05]  /*7f40*/  FFMA.FTZ R123, R46, R14, -R10 ;  /* 0x0000000e2e7b7223 */ /* 0x000fca000001080a */
[----:B------:R-:W0:Y:S01]  /*7f50*/  MUFU.EX2 R28, R28 ;  /* 0x0000001c001c7308 */ /* 0x000e220000000800 */
[----:B-1----:R-:W-:Y:S01]  /*7f60*/  FADD.FTZ R2, R59, R38 ;  /* 0x000000263b027221 */ /* 0x002fe20000010000 */
[----:B------:R-:W-:Y:S01]  /*7f70*/  FFMA.FTZ R38, R40, R14, -R10 ;  /* 0x0000000e28267223 */ /* 0x000fe2000001080a */
        /* <DEDUP_REMOVED lines=8> */
[-CC-:B------:R-:W-:Y:S01]  /*8000*/  FFMA.FTZ R40, R125, R14.reuse, -R10.reuse ;  /* 0x0000000e7d287223 */ /* 0x180fe2000001080a */
[----:B------:R-:W-:Y:S01]  /*8010*/  FADD.FTZ R42, R132, R69 ;  /* 0x00000045842a7221 */ /* 0x000fe20000010000 */
[----:B------:R-:W-:-:S03]  /*8020*/  FFMA.FTZ R69, R131, R14, -R10 ;  /* 0x0000000e83457223 */ /* 0x000fc6000001080a */
[----:B------:R-:W-:Y:S01]  /*8030*/  FADD.FTZ R73, R39, R42 ;  /* 0x0000002a27497221 */ /* 0x000fe20000010000 */
        /* <DEDUP_REMOVED lines=23> */
[-C--:B------:R-:W-:Y:S01]  /*81b0*/  FFMA.FTZ R42, R127, R14.reuse, -R10 ;  /* 0x0000000e7f2a7223 */ /* 0x080fe2000001080a */
[----:B------:R-:W-:Y:S01]  /*81c0*/  FADD.FTZ R3, R45, R2 ;  /* 0x000000022d037221 */ /* 0x000fe20000010000 */
[----:B------:R-:W-:-:S03]  /*81d0*/  FFMA.FTZ R10, R129, R14, -R10 ;  /* 0x0000000e810a7223 */ /* 0x000fc6000001080a */
[----:B------:R-:W-:Y:S01]  /*81e0*/  FADD.FTZ R2, R126, R3 ;  /* 0x000000037e027221 */ /* 0x000fe20000010000 */
[----:B------:R-:W2:Y:S01]  /*81f0*/  MUFU.EX2 R38, R38 ;  /* 0x0000002600267308 */ /* 0x000ea20000000800 */
[----:B0-----:R-:W-:Y:S02]  /*8200*/  FADD.FTZ R44, R36, R73 ;  /* 0x00000049242c7221 */ /* 0x001fe40000010000 */
[----:B------:R-:W-:-:S04]  /*8210*/  FADD.FTZ R3, R43, R2 ;  /* 0x000000022b037221 */ /* 0x000fc80000010000 */
[----:B------:R-:W-:Y:S01]  /*8220*/  FADD.FTZ R2, R120, R3 ;  /* 0x0000000378027221 */ /* 0x000fe20000010000 */
        /* <DEDUP_REMOVED lines=24> */
.L_x_13795:
        /* <DEDUP_REMOVED lines=75> */
.L_x_13777:
[----:B------:R-:W0:Y:S01]  /*8860*/  S2UR UR10, SR_CTAID.X ;  /* 0x00000000000a79c3 */ /* 0x000e220000002500 */
[----:B------:R-:W-:Y:S01]  /*8870*/  IADD3 R27, -R27, 0x1, RZ ;  /* 0x000000011b1b7810 */ /* 0x000fe20007ffe1ff */
[----:B------:R-:W-:Y:S02]  /*8880*/  UISETP.NE.AND UP1, UPT, UR40, URZ, UPT ;  /* 0x0000003f2800728c */ /* 0x000fe4000bf25270 */
[----:B------:R-:W-:Y:S02]  /*8890*/  UISETP.NE.AND UP0, UPT, UR44, URZ, UPT ;  /* 0x0000003f2c00728c */ /* 0x000fe4000bf05270 */
[----:B------:R-:W-:Y:S01]  /*88a0*/  IMAD R27, R16, UR28, R27 ;  /* 0x0000001c101b7c24 */ /* 0x000fe2000f8e021b */
[----:B------:R-:W-:-:S03]  /*88b0*/  UMOV UR14, 0xc0 ;  /* 0x000000c0000e7882 */ /* 0x000fc60000000000 */
[----:B------:R-:W-:Y:S02]  /*88c0*/  PLOP3.LUT P1, PT, PT, PT, UP0, 0x40, 0x0 ;  /* 0x000000000000781c */ /* 0x000fe40003f2e808 */
[----:B------:R-:W-:Y:S01]  /*88d0*/  R2UR UR15, R27 ;  /* 0x000000001b0f72ca */ /* 0x000fe200000e0000 */
[----:B------:R-:W-:Y:S01]  /*88e0*/  @UP1 ULDC UR18, c[0x0][0x450] ;  /* 0x0001140000121ab9 */ /* 0x000fe20000000800 */
[----:B0-----:R-:W-:-:S03]  /*88f0*/  UIMAD UR14, UR10, UR14, 0xbf ;  /* 0x000000bf0a0e74a4 */ /* 0x001fc6000f8e020e */
        /* <DEDUP_REMOVED lines=18> */
.L_x_13798:
[----:B------:R-:W-:Y:S02]  /*8a20*/  ULDC UR18, c[0x0][0x9e4] ;  /* 0x0002790000127ab9 */ /* 0x000fe40000000800 */
[----:B------:R-:W-:-:S11]  /*8a30*/  UISETP.NE.AND UP0, UPT, UR18, 0x1, UPT ;  /* 0x000000011200788c */ /* 0x000fd6000bf05270 */
[----:B------:R-:W-:Y:S02]  /*8a40*/  @UP0 ULDC.64 UR20, c[0x0][0x9e8] ;  /* 0x00027a0000140ab9 */ /* 0x000fe40000000a00 */
[----:B------:R-:W-:-:S04]  /*8a50*/  UIMAD.WIDE.U32 UR10, UR14, UR20, URZ ;  /* 0x000000140e0a72a5 */ /* 0x000fc8000f8e003f */
[----:B------:R-:W-:-:S12]  /*8a60*/  @UP0 USHF.R.U32.HI UR14, URZ, UR21, UR11 ;  /* 0x000000153f0e0299 */ /* 0x000fd8000801160b */
.L_x_13799:
[----:B------:R-:W-:-:S04]  /*8a70*/  UIMAD UR14, UR14, UR18, URZ ;  /* 0x000000120e0e72a4 */ /* 0x000fc8000f8e023f */
[----:B------:R-:W-:-:S04]  /*8a80*/  UISETP.LT.AND UP0, UPT, UR15, UR14, UPT ;  /* 0x0000000e0f00728c */ /* 0x000fc8000bf01270 */
[----:B------:R-:W-:-:S12]  /*8a90*/  USEL UR15, UR15, UR14, !UP0 ;  /* 0x0000000e0f0f7287 */ /* 0x000fd8000c000000 */
.L_x_13797:
        /* <DEDUP_REMOVED lines=13> */
.L_x_13811:
[----:B------:R-:W-:Y:S01]  /*8b70*/  ISETP.NE.AND P2, PT, RZ, UR42, PT ;  /* 0x0000002aff007c0c */ /* 0x000fe2000bf45270 */
[----:B------:R-:W-:-:S04]  /*8b80*/  UISETP.NE.AND UP0, UPT, UR26, 0x1, UPT ;  /* 0x000000011a00788c */ /* 0x000fc8000bf05270 */
[----:B------:R-:W-:-:S04]  /*8b90*/  USEL UR4, URZ, 0x1, UP0 ;  /* 0x000000013f047887 */ /* 0x000fc80008000000 */
[----:B------:R-:W-:-:S04]  /*8ba0*/  ULOP3.LUT UR4, UR27, UR4, URZ, 0x3c, !UPT ;  /* 0x000000041b047292 */ /* 0x000fc8000f8e3c3f */
[----:B------:R-:W-:Y:S08]  /*8bb0*/  @P2 BRA `(.L_x_13801) ;  /* 0x0000000000382947 */ /* 0x000ff00003800000 */
[----:B------:R-:W-:Y:S05]  /*8bc0*/  @!P0 BRA `(.L_x_13802) ;  /* 0x0000000000048947 */ /* 0x000fea0003800000 */
[----:B------:R-:W-:Y:S01]  /*8bd0*/  BPT.TRAP 0x1 ;  /* 0x000000040000795c */ /* 0x000fe20000300000 */
.L_x_13802:
        /* <DEDUP_REMOVED lines=9> */
.L_x_13803:
[----:B-1----:R-:W-:Y:S05]  /*8c70*/  @P1 BRA `(.L_x_13801) ;  /* 0x0000000000081947 */ /* 0x002fea0003800000 */
[----:B------:R-:W1:Y:S02]  /*8c80*/  SYNCS.PHASECHK.TRANS64.TRYWAIT P1, [UR7+0x16830], R10 ;  /* 0x0168300aff0075a7 */ /* 0x000e640008020147 */
[----:B-1----:R-:W-:Y:S05]  /*8c90*/  @!P1 BRA `(.L_x_13804) ;  /* 0x000000b400949947 */ /* 0x002fea0003800000 */
.L_x_13801:
        /* <DEDUP_REMOVED lines=30> */
.L_x_13806:
[----:B------:R-:W-:Y:S01]  /*8e80*/  ULEA UR10, UR26, UR43, 0x3 ;  /* 0x0000002b1a0a7291 */ /* 0x000fe2000f8e183f */
[----:B------:R-:W-:-:S05]  /*8e90*/  IMAD.U32 R10, RZ, RZ, UR27 ;  /* 0x0000001bff0a7e24 */ /* 0x000fca000f8e00ff */
[----:B------:R-:W-:-:S04]  /*8ea0*/  SHF.L.U32 R10, R10, 0x1f, RZ ;  /* 0x0000001f0a0a7819 */ /* 0x000fc800000006ff */
[----:B------:R0:W1:Y:S01]  /*8eb0*/  SYNCS.PHASECHK.TRANS64.TRYWAIT P1, [UR10+0x16850], R10 ;  /* 0x0168500aff0075a7 */ /* 0x000062000802014a */
[----:B------:R-:W-:Y:S05]  /*8ec0*/  @!P0 BRA `(.L_x_13807) ;  /* 0x0000000000048947 */ /* 0x000fea0003800000 */
[----:B------:R-:W-:Y:S01]  /*8ed0*/  BPT.TRAP 0x1 ;  /* 0x000000040000795c */ /* 0x000fe20000300000 */
.L_x_13807:
[----:B-1----:R-:W-:Y:S05]  /*8ee0*/  @P1 BRA `(.L_x_13805) ;  /* 0x0000000000081947 */ /* 0x002fea0003800000 */
[----:B------:R-:W1:Y:S02]  /*8ef0*/  SYNCS.PHASECHK.TRANS64.TRYWAIT P1, [UR10+0x16850], R10 ;  /* 0x0168500aff0075a7 */ /* 0x000e64000802014a */
[----:B-1----:R-:W-:Y:S05]  /*8f00*/  @!P1 BRA `(.L_x_13808) ;  /* 0x000000b400109947 */ /* 0x002fea0003800000 */
.L_x_13805:
        /* <DEDUP_REMOVED lines=50> */
.L_x_13809:
        /* <DEDUP_REMOVED lines=196> */
[----:B0-----:R-:W-:Y:S02]  /*9e70*/  FMNMX.FTZ R42, R87, R14, !PT ;  /* 0x0000000e572a7209 */ /* 0x001fe40007810000 */
[----:B------:R-:W0:Y:S03]  /*9e80*/  LDC R14, c[0x0][0x988] ;  /* 0x00026200ff0e7b82 */ /* 0x000e260000000800 */
[----:B------:R-:W2:Y:S01]  /*9e90*/  SHFL.BFLY PT, R15, R42, 0x2, 0x1f ;  /* 0x0c401f002a0f7f89 */ /* 0x000ea200000e0000 */
[----:B-1----:R-:W-:Y:S02]  /*9ea0*/  FMNMX.FTZ R44, R12, R11, !PT ;  /* 0x0000000b0c2c7209 */ /* 0x002fe40007810000 */
[----:B--2---:R-:W-:-:S03]  /*9eb0*/  FMNMX.FTZ R46, R42, R15, !PT ;  /* 0x0000000f2a2e7209 */ /* 0x004fc60007810000 */
[----:B------:R-:W1:Y:S04]  /*9ec0*/  SHFL.BFLY PT, R15, R44, 0x1, 0x1f ;  /* 0x0c201f002c0f7f89 */ /* 0x000e6800000e0000 */
[----:B------:R-:W2:Y:S01]  /*9ed0*/  SHFL.BFLY PT, R11, R46, 0x1, 0x1f ;  /* 0x0c201f002e0b7f89 */ /* 0x000ea200000e0000 */
[----:B-1----:R-:W-:Y:S02]  /*9ee0*/  FMNMX.FTZ R15, R44, R15, !PT ;  /* 0x0000000f2c0f7209 */ /* 0x002fe40007810000 */
[----:B--2---:R-:W-:-:S03]  /*9ef0*/  FMNMX.FTZ R11, R46, R11, !PT ;  /* 0x0000000b2e0b7209 */ /* 0x004fc60007810000 */
[C---:B0-----:R-:W-:Y:S01]  /*9f00*/  FMUL.FTZ R42, R15.reuse, R14 ;  /* 0x0000000e0f2a7220 */ /* 0x041fe20000410000 */
[----:B------:R-:W-:-:S03]  /*9f10*/  FADD.FTZ R153, -R15, R8 ;  /* 0x000000080f997221 */ /* 0x000fc60000010100 */
[-CC-:B------:R-:W-:Y:S01]  /*9f20*/  FFMA.FTZ R157, R123, R14.reuse, -R42.reuse ;  /* 0x0000000e7b9d7223 */ /* 0x180fe2000001082a */
[-CC-:B------:R-:W-:Y:S01]  /*9f30*/  FFMA.FTZ R123, R20, R14.reuse, -R42.reuse ;  /* 0x0000000e147b7223 */ /* 0x180fe2000001082a */
[C---:B------:R-:W-:Y:S01]  /*9f40*/  FADD.FTZ R7, -R11.reuse, R7 ;  /* 0x000000070b077221 */ /* 0x040fe20000010100 */
[-C--:B------:R-:W-:Y:S01]  /*9f50*/  FMUL.FTZ R20, R11, R14.reuse ;  /* 0x0000000e0b147220 */ /* 0x080fe20000410000 */
[-C--:B------:R-:W-:Y:S01]  /*9f60*/  FMUL.FTZ R8, R153, R14.reuse ;  /* 0x0000000e99087220 */ /* 0x080fe20000410000 */
[-C--:B------:R-:W-:Y:S01]  /*9f70*/  FFMA.FTZ R13, R13, R14.reuse, -R42 ;  /* 0x0000000e0d0d7223 */ /* 0x080fe2000001082a */
[-C--:B------:R-:W-:Y:S01]  /*9f80*/  FMUL.FTZ R7, R7, R14.reuse ;  /* 0x0000000e07077220 */ /* 0x080fe20000410000 */
[-C--:B------:R-:W-:Y:S01]  /*9f90*/  FFMA.FTZ R10, R10, R14.reuse, -R20 ;  /* 0x0000000e0a0a7223 */ /* 0x080fe20000010814 */
[-CC-:B------:R-:W-:Y:S01]  /*9fa0*/  FFMA.FTZ R148, R19, R14.reuse, -R42.reuse ;  /* 0x0000000e13947223 */ /* 0x180fe2000001082a */
[-C--:B------:R-:W-:Y:S01]  /*9fb0*/  FFMA.FTZ R134, R149, R14.reuse, -R42 ;  /* 0x0000000e95867223 */ /* 0x080fe2000001082a */
[-C--:B------:R-:W-:Y:S01]  /*9fc0*/  FFMA.FTZ R149, R21, R14.reuse, -R20 ;  /* 0x0000000e15957223 */ /* 0x080fe20000010814 */
[----:B------:R-:W-:Y:S01]  /*9fd0*/  MUFU.EX2 R8, R8 ;  /* 0x0000000800087308 */ /* 0x000fe20000000800 */
[-CC-:B------:R-:W-:Y:S01]  /*9fe0*/  FFMA.FTZ R146, R125, R14.reuse, -R42.reuse ;  /* 0x0000000e7d927223 */ /* 0x180fe2000001082a */
[-CC-:B------:R-:W-:Y:S01]  /*9ff0*/  FFMA.FTZ R150, R25, R14.reuse, -R42.reuse ;  /* 0x0000000e19967223 */ /* 0x180fe2000001082a */
[-C--:B------:R-:W-:Y:S01]  /*a000*/  FFMA.FTZ R125, R151, R14.reuse, -R42 ;  /* 0x0000000e977d7223 */ /* 0x080fe2000001082a */
[-C--:B------:R-:W-:Y:S01]  /*a010*/  FFMA.FTZ R151, R29, R14.reuse, -R20 ;  /* 0x0000000e1d977223 */ /* 0x080fe20000010814 */
[-CC-:B------:R-:W-:Y:S01]  /*a020*/  FFMA.FTZ R12, R27, R14.reuse, -R42.reuse ;  /* 0x0000000e1b0c7223 */ /* 0x180fe2000001082a */
[-C--:B------:R-:W-:Y:S01]  /*a030*/  FFMA.FTZ R130, R22, R14.reuse, -R42 ;  /* 0x0000000e16827223 */ /* 0x080fe2000001082a */
[-C--:B------:R-:W-:Y:S01]  /*a040*/  FFMA.FTZ R22, R31, R14.reuse, -R20 ;  /* 0x0000000e1f167223 */ /* 0x080fe20000010814 */
[----:B------:R-:W0:Y:S01]  /*a050*/  MUFU.EX2 R13, R13 ;  /* 0x0000000d000d7308 */ /* 0x000e220000000800 */
[-CC-:B------:R-:W-:Y:S01]  /*a060*/  FFMA.FTZ R144, R121, R14.reuse, -R42.reuse ;  /* 0x0000000e79907223 */ /* 0x180fe2000001082a */
[-C--:B------:R-:W-:Y:S01]  /*a070*/  FFMA.FTZ R132, R145, R14.reuse, -R42 ;  /* 0x0000000e91847223 */ /* 0x080fe2000001082a */
[-C--:B------:R-:W-:Y:S01]  /*a080*/  FFMA.FTZ R145, R33, R14.reuse, -R20 ;  /* 0x0000000e21917223 */ /* 0x080fe20000010814 */
[-C--:B------:R-:W-:Y:S01]  /*a090*/  FFMA.FTZ R121, R24, R14.reuse, -R42 ;  /* 0x0000000e18797223 */ /* 0x080fe2000001082a */
[-C--:B------:R-:W-:Y:S01]  /*a0a0*/  FFMA.FTZ R24, R35, R14.reuse, -R20 ;  /* 0x0000000e23187223 */ /* 0x080fe20000010814 */
[-CC-:B------:R-:W-:Y:S01]  /*a0b0*/  FFMA.FTZ R155, R127, R14.reuse, -R42.reuse ;  /* 0x0000000e7f9b7223 */ /* 0x180fe2000001082a */
[-C--:B------:R-:W-:Y:S01]  /*a0c0*/  FFMA.FTZ R127, R147, R14.reuse, -R42 ;  /* 0x0000000e937f7223 */ /* 0x080fe2000001082a */
[----:B------:R-:W-:Y:S01]  /*a0d0*/  MUFU.EX2 R7, R7 ;  /* 0x0000000700077308 */ /* 0x000fe20000000800 */
[-C--:B------:R-:W-:Y:S01]  /*a0e0*/  FFMA.FTZ R147, R37, R14.reuse, -R20 ;  /* 0x0000000e25937223 */ /* 0x080fe20000010814 */
[-C--:B------:R-:W-:Y:S01]  /*a0f0*/  FFMA.FTZ R124, R26, R14.reuse, -R42 ;  /* 0x0000000e1a7c7223 */ /* 0x080fe2000001082a */
[-C--:B------:R-:W-:Y:S01]  /*a100*/  FFMA.FTZ R26, R39, R14.reuse, -R20 ;  /* 0x0000000e271a7223 */ /* 0x080fe20000010814 */
[-CC-:B------:R-:W-:Y:S01]  /*a110*/  FFMA.FTZ R138, R141, R14.reuse, -R42.reuse ;  /* 0x0000000e8d8a7223 */ /* 0x180fe2000001082a */
[-C--:B------:R-:W-:Y:S01]  /*a120*/  FFMA.FTZ R140, R129, R14.reuse, -R42 ;  /* 0x0000000e818c7223 */ /* 0x080fe2000001082a */
[-C--:B------:R-:W-:Y:S01]  /*a130*/  FFMA.FTZ R141, R41, R14.reuse, -R20 ;  /* 0x0000000e298d7223 */ /* 0x080fe20000010814 */
[-CC-:B------:R-:W-:Y:S01]  /*a140*/  FFMA.FTZ R27, R28, R14.reuse, -R42.reuse ;  /* 0x0000000e1c1b7223 */ /* 0x180fe2000001082a */
[----:B------:R-:W1:Y:S01]  /*a150*/  MUFU.EX2 R10, R10 ;  /* 0x0000000a000a7308 */ /* 0x000e620000000800 */
[----:B0-----:R-:W-:Y:S01]  /*a160*/  FFMA.FTZ R3, R8, R3, R13 ;  /* 0x0000000308037223 */ /* 0x001fe2000001000d */
[-CC-:B------:R-:W-:Y:S01]  /*a170*/  FFMA.FTZ R153, R131, R14.reuse, -R42.reuse ;  /* 0x0000000e83997223 */ /* 0x180fe2000001082a */
[-C--:B------:R-:W-:Y:S01]  /*a180*/  FFMA.FTZ R128, R18, R14.reuse, -R42 ;  /* 0x0000000e12807223 */ /* 0x080fe2000001082a */
[-C--:B------:R-:W-:Y:S01]  /*a190*/  FFMA.FTZ R28, R43, R14.reuse, -R20 ;  /* 0x0000000e2b1c7223 */ /* 0x080fe20000010814 */
[-CC-:B------:R-:W-:Y:S01]  /*a1a0*/  FFMA.FTZ R18, R40, R14.reuse, -R42.reuse ;  /* 0x0000000e28127223 */ /* 0x180fe2000001082a */
[-CC-:B------:R-:W-:Y:S01]  /*a1b0*/  FFMA.FTZ R129, R143, R14.reuse, -R42.reuse ;  /* 0x0000000e8f817223 */ /* 0x180fe2000001082a */
[-C--:B------:R-:W-:Y:S01]  /*a1c0*/  FFMA.FTZ R142, R133, R14.reuse, -R42 ;  /* 0x0000000e858e7223 */ /* 0x080fe2000001082a */
[----:B------:R-:W0:Y:S01]  /*a1d0*/  MUFU.EX2 R148, R148 ;  /* 0x0000009400947308 */ /* 0x000e220000000800 */
[-C--:B------:R-:W-:Y:S01]  /*a1e0*/  FFMA.FTZ R143, R45, R14.reuse, -R20 ;  /* 0x0000000e2d8f7223 */ /* 0x080fe20000010814 */
[-CC-:B------:R-:W-:Y:S01]  /*a1f0*/  FFMA.FTZ R126, R30, R14.reuse, -R42.reuse ;  /* 0x0000000e1e7e7223 */ /* 0x180fe2000001082a */
[-C--:B------:R-:W-:Y:S01]  /*a200*/  FFMA.FTZ R133, R135, R14.reuse, -R42 ;  /* 0x0000000e87857223 */ /* 0x080fe2000001082a */
[-C--:B------:R-:W-:Y:S01]  /*a210*/  FFMA.FTZ R30, R47, R14.reuse, -R20 ;  /* 0x0000000e2f1e7223 */ /* 0x080fe20000010814 */
[-CC-:B------:R-:W-:Y:S01]  /*a220*/  FFMA.FTZ R136, R137, R14.reuse, -R42.reuse ;  /* 0x0000000e89887223 */ /* 0x180fe2000001082a */
[-CC-:B------:R-:W-:Y:S01]  /*a230*/  FFMA.FTZ R131, R139, R14.reuse, -R42.reuse ;  /* 0x0000000e8b837223 */ /* 0x180fe2000001082a */
[----:B------:R-:W-:Y:S01]  /*a240*/  FFMA.FTZ R25, R32, R14, -R42 ;  /* 0x0000000e20197223 */ /* 0x000fe2000001082a */
[----:B------:R-:W2:Y:S01]  /*a250*/  MUFU.EX2 R149, R149 ;  /* 0x0000009500957308 */ /* 0x000ea20000000800 */
[----:B-1----:R-:W-:Y:S01]  /*a260*/  FFMA.FTZ R2, R7, R2, R10 ;  /* 0x0000000207027223 */ /* 0x002fe2000001000a */
[-CC-:B------:R-:W-:Y:S01]  /*a270*/  FFMA.FTZ R120, R34, R14.reuse, -R42.reuse ;  /* 0x0000000e22787223 */ /* 0x180fe2000001082a */
[-CC-:B------:R-:W-:Y:S01]  /*a280*/  FFMA.FTZ R19, R36, R14.reuse, -R42.reuse ;  /* 0x0000000e24137223 */ /* 0x180fe2000001082a */
[-C--:B------:R-:W-:Y:S01]  /*a290*/  FFMA.FTZ R122, R38, R14.reuse, -R42 ;  /* 0x0000000e267a7223 */ /* 0x080fe2000001082a */
[-CC-:B------:R-:W-:Y:S01]  /*a2a0*/  FFMA.FTZ R137, R49, R14.reuse, -R20.reuse ;  /* 0x0000000e31897223 */ /* 0x180fe20000010814 */
[-CC-:B------:R-:W-:Y:S01]  /*a2b0*/  FFMA.FTZ R32, R51, R14.reuse, -R20.reuse ;  /* 0x0000000e33207223 */ /* 0x180fe20000010814 */
[-CC-:B------:R-:W-:Y:S01]  /*a2c0*/  FFMA.FTZ R139, R53, R14.reuse, -R20.reuse ;  /* 0x0000000e358b7223 */ /* 0x180fe20000010814 */
[----:B------:R-:W1:Y:S01]  /*a2d0*/  MUFU.EX2 R150, R150 ;  /* 0x0000009600967308 */ /* 0x000e620000000800 */
[----:B0-----:R-:W-:Y:S01]  /*a2e0*/  FADD.FTZ R3, R148, R3 ;  /* 0x0000000394037221 */ /* 0x001fe20000010000 */
[-CC-:B------:R-:W-:Y:S01]  /*a2f0*/  FFMA.FTZ R34, R55, R14.reuse, -R20.reuse ;  /* 0x0000000e37227223 */ /* 0x180fe20000010814 */
[-CC-:B------:R-:W-:Y:S01]  /*a300*/  FFMA.FTZ R21, R57, R14.reuse, -R20.reuse ;  /* 0x0000000e39157223 */ /* 0x180fe20000010814 */
[-CC-:B------:R-:W-:Y:S01]  /*a310*/  FFMA.FTZ R36, R59, R14.reuse, -R20.reuse ;  /* 0x0000000e3b247223 */ /* 0x180fe20000010814 */
[-CC-:B------:R-:W-:Y:S01]  /*a320*/  FFMA.FTZ R135, R61, R14.reuse, -R20.reuse ;  /* 0x0000000e3d877223 */ /* 0x180fe20000010814 */
[----:B------:R-:W-:-:S02]  /*a330*/  FFMA.FTZ R38, R63, R14, -R20 ;  /* 0x0000000e3f267223 */ /* 0x000fc40000010814 */
        /* <DEDUP_REMOVED lines=134> */
.L_x_13810:
        /* <DEDUP_REMOVED lines=75> */
.L_x_13800:
[----:B------:R-:W-:-:S13]  /*b050*/  ISETP.GE.AND P1, PT, R9, UR41, PT ;  /* 0x0000002909007c0c */ /* 0x000fda000bf26270 */
[----:B------:R-:W-:Y:S05]  /*b060*/  @!P1 BRA `(.L_x_13812) ;  /* 0x00000034008c9947 */ /* 0x000fea0003800000 */
[----:B------:R-:W-:Y:S01]  /*b070*/  VIADD R10, R17, 0x9 ;  /* 0x00000009110a7836 */ /* 0x000fe20000000000 */
[----:B------:R-:W-:Y:S01]  /*b080*/  ISETP.GE.U32.AND P1, PT, R23, 0x180, PT ;  /* 0x000001801700780c */ /* 0x000fe20003f26070 */
[----:B------:R-:W-:Y:S01]  /*b090*/  IMAD.MOV.U32 R8, RZ, RZ, R11 ;  /* 0x000000ffff087224 */ /* 0x000fe200078e000b */
[----:B------:R-:W-:Y:S01]  /*b0a0*/  UMOV UR31, UR4 ;  /* 0x00000004001f7c82 */ /* 0x000fe20008000000 */
[----:B------:R-:W-:Y:S01]  /*b0b0*/  IMAD.MOV.U32 R7, RZ, RZ, R15 ;  /* 0x000000ffff077224 */ /* 0x000fe200078e000f */
[----:B------:R-:W-:Y:S01]  /*b0c0*/  SEL R10, R10, 0x9, !P1 ;  /* 0x000000090a0a7807 */ /* 0x000fe20004800000 */
[----:B------:R-:W-:Y:S01]  /*b0d0*/  VIADD R17, R17, 0x8 ;  /* 0x0000000811117836 */ /* 0x000fe20000000000 */
[----:B------:R-:W-:Y:S01]  /*b0e0*/  UMOV UR25, UR7 ;  /* 0x0000000700197c82 */ /* 0x000fe20008000000 */
[----:B------:R-:W-:Y:S01]  /*b0f0*/  ULDC UR26, c[0x0][0x9e4] ;  /* 0x00027900001a7ab9 */ /* 0x000fe20000000800 */
[----:B------:R-:W-:Y:S01]  /*b100*/  ULDC UR27, c[0x0][0x288] ;  /* 0x0000a200001b7ab9 */ /* 0x000fe20000000800 */
[----:B------:R-:W-:Y:S01]  /*b110*/  ULDC UR28, c[0x0][0x2f0] ;  /* 0x0000bc00001c7ab9 */ /* 0x000fe20000000800 */
[----:B------:R-:W-:Y:S01]  /*b120*/  ULDC UR29, c[0x0][0x9d8] ;  /* 0x00027600001d7ab9 */ /* 0x000fe20000000800 */
[----:B------:R-:W-:-:S05]  /*b130*/  ULDC UR30, c[0x0][0x9e0] ;  /* 0x00027800001e7ab9 */ /* 0x000fca0000000800 */
.L_x_13831:
        /* <DEDUP_REMOVED lines=9> */
.L_x_13814:
[----:B------:R-:W-:Y:S01]  /*b1d0*/  ULEA UR10, UR7, UR43, 0x3 ;  /* 0x0000002b070a7291 */ /* 0x000fe2000f8e183f */
[----:B------:R-:W-:-:S05]  /*b1e0*/  IMAD.U32 R11, RZ, RZ, UR4 ;  /* 0x00000004ff0b7e24 */ /* 0x000fca000f8e00ff */
[----:B------:R-:W-:-:S04]  /*b1f0*/  SHF.L.U32 R11, R11, 0x1f, RZ ;  /* 0x0000001f0b0b7819 */ /* 0x000fc800000006ff */
[----:B------:R0:W1:Y:S01]  /*b200*/  SYNCS.PHASECHK.TRANS64.TRYWAIT P1, [UR10+0x16830], R11 ;  /* 0x0168300bff0075a7 */ /* 0x000062000802014a */
[----:B------:R-:W-:Y:S05]  /*b210*/  @!P0 BRA `(.L_x_13815) ;  /* 0x0000000000048947 */ /* 0x000fea0003800000 */
[----:B------:R-:W-:Y:S01]  /*b220*/  BPT.TRAP 0x1 ;  /* 0x000000040000795c */ /* 0x000fe20000300000 */
.L_x_13815:
[----:B-1----:R-:W-:Y:S05]  /*b230*/  @P1 BRA `(.L_x_13813) ;  /* 0x0000000000081947 */ /* 0x002fea0003800000 */
[----:B------:R-:W1:Y:S02]  /*b240*/  SYNCS.PHASECHK.TRANS64.TRYWAIT P1, [UR10+0x16830], R11 ;  /* 0x0168300bff0075a7 */ /* 0x000e64000802014a */
[----:B-1----:R-:W-:Y:S05]  /*b250*/  @!P1 BRA `(.L_x_13816) ;  /* 0x0000009000549947 */ /* 0x002fea0003800000 */
.L_x_13813:
        /* <DEDUP_REMOVED lines=26> */
.L_x_13818:
[----:B------:R-:W-:Y:S01]  /*b400*/  ULEA UR10, UR25, UR43, 0x3 ;  /* 0x0000002b190a7291 */ /* 0x000fe2000f8e183f */
[----:B01----:R-:W-:-:S05]  /*b410*/  IMAD.U32 R11, RZ, RZ, UR31 ;  /* 0x0000001fff0b7e24 */ /* 0x003fca000f8e00ff */
[----:B------:R-:W-:-:S04]  /*b420*/  SHF.L.U32 R11, R11, 0x1f, RZ ;  /* 0x0000001f0b0b7819 */ /* 0x000fc800000006ff */
[----:B------:R0:W1:Y:S01]  /*b430*/  SYNCS.PHASECHK.TRANS64.TRYWAIT P1, [UR10+0x16850], R11 ;  /* 0x0168500bff0075a7 */ /* 0x000062000802014a */
[----:B------:R-:W-:Y:S05]  /*b440*/  @!P0 BRA `(.L_x_13819) ;  /* 0x0000000000048947 */ /* 0x000fea0003800000 */
[----:B------:R-:W-:Y:S01]  /*b450*/  BPT.TRAP 0x1 ;  /* 0x000000040000795c */ /* 0x000fe20000300000 */
.L_x_13819:
[----:B-1----:R-:W-:Y:S05]  /*b460*/  @P1 BRA `(.L_x_13817) ;  /* 0x0000000000081947 */ /* 0x002fea0003800000 */
[----:B------:R-:W1:Y:S02]  /*b470*/  SYNCS.PHASECHK.TRANS64.TRYWAIT P1, [UR10+0x16850], R11 ;  /* 0x0168500bff0075a7 */ /* 0x000e64000802014a */
[----:B-1----:R-:W-:Y:S05]  /*b480*/  @!P1 BRA `(.L_x_13820) ;  /* 0x0000008c00e09947 */ /* 0x002fea0003800000 */
.L_x_13817:
[----:B------:R-:W-:Y:S01]  /*b490*/  UIADD3 UR10, UR43, 0x400, URZ ;  /* 0x000004002b0a7890 */ /* 0x000fe2000fffe03f */
[----:B------:R-:W-:Y:S01]  /*b4a0*/  WARPGROUP.ARRIVE ;  /* 0x00000000000079c5 */ /* 0x000fe20000000000 */
[----:B------:R-:W-:Y:S02]  /*b4b0*/  UMOV UR11, 0x40000040 ;  /* 0x40000040000b7882 */ /* 0x000fe40000000000 */
[----:B------:R-:W-:-:S04]  /*b4c0*/  USHF.R.U32.HI UR10, URZ, 0x4, UR10 ;  /* 0x000000043f0a7899 */ /* 0x000fc8000801160a */
[----:B------:R-:W-:-:S04]  /*b4d0*/  ULOP3.LUT UR10, UR10, 0x3fff, URZ, 0xc0, !UPT ;  /* 0x00003fff0a0a7892 */ /* 0x000fc8000f8ec03f */
        /* <DEDUP_REMOVED lines=42> */
.L_x_13821:
[----:B------:R-:W-:Y:S01]  /*b780*/  UISETP.NE.AND UP1, UPT, UR40, URZ, UPT ;  /* 0x0000003f2800728c */ /* 0x000fe2000bf25270 */
[----:B01----:R-:W-:Y:S01]  /*b790*/  FMUL.FTZ R11, R26, UR29 ;  /* 0x0000001d1a0b7c20 */ /* 0x003fe20008410000 */
        /* <DEDUP_REMOVED lines=16> */
[----:B------:R-:W-:Y:S01]  /*b8a0*/  FMUL.FTZ R120, R28, UR29 ;  /* 0x0000001d1c787c20 */ /* 0x000fe20008410000 */
[----:B------:R-:W-:Y:S01]  /*b8b0*/  @P1 IMAD.HI.U32 R46, R6, UR11, RZ ;  /* 0x0000000b062e1c27 */ /* 0x000fe2000f8e00ff */
[----:B------:R-:W-:Y:S01]  /*b8c0*/  @UP1 ULDC UR11, c[0x0][0x450] ;  /* 0x00011400000b1ab9 */ /* 0x000fe20000000800 */
[----:B------:R-:W-:Y:S02]  /*b8d0*/  IADD3 R47, -R64, 0x1, RZ ;  /* 0x00000001402f7810 */ /* 0x000fe40007ffe1ff */
[----:B------:R-:W-:Y:S01]  /*b8e0*/  FMUL.FTZ R121, R29, UR29 ;  /* 0x0000001d1d797c20 */ /* 0x000fe20008410000 */
[----:B------:R-:W-:Y:S01]  /*b8f0*/  UISETP.NE.AND UP0, UPT, UR44, URZ, UPT ;  /* 0x0000003f2c00728c */ /* 0x000fe2000bf05270 */
        /* <DEDUP_REMOVED lines=56> */
[----:B------:R-:W1:Y:S01]  /*bc80*/  MUFU.TANH R14, R14 ;  /* 0x0000000e000e7308 */ /* 0x000e620000002400 */
[----:B------:R-:W-:Y:S01]  /*bc90*/  IMAD R49, R16, UR28, R49 ;  /* 0x0000001c10317c24 */ /* 0x000fe2000f8e0231 */
[----:B------:R-:W-:-:S03]  /*bca0*/  UPRMT UR10, UR5, 0x654, UR10 ;  /* 0x00000654050a7896 */ /* 0x000fc6000800000a */
[----:B------:R-:W-:-:S03]  /*bcb0*/  VIADD R49, R49, -UR27 ;  /* 0x8000001b31317c36 */ /* 0x000fc60008000000 */
[----:B------:R-:W3:Y:S01]  /*bcc0*/  MUFU.TANH R15, R15 ;  /* 0x0000000f000f7308 */ /* 0x000ee20000002400 */
[C---:B------:R-:W-:Y:S02]  /*bcd0*/  VIADD R70, R49.reuse, UR30 ;  /* 0x0000001e31467c36 */ /* 0x040fe40008000000 */
[----:B------:R-:W-:Y:S01]  /*bce0*/  VIADD R68, R49, UR24 ;  /* 0x0000001831447c36 */ /* 0x000fe20008000000 */
[----:B------:R-:W-:Y:S01]  /*bcf0*/  SYNCS.ARRIVE.TRANS64.RED.A1T0 RZ, [UR10], RZ ;  /* 0x000000ffffff79a7 */ /* 0x000fe2000810040a */
[--C-:B0-----:R-:W-:Y:S02]  /*bd00*/  IMAD.IADD R72, R70, 0x1, R71.reuse ;  /* 0x0000000146487824 */ /* 0x101fe400078e0247 */
[----:B------:R-:W-:Y:S01]  /*bd10*/  IMAD.IADD R73, R68, 0x1, R71 ;  /* 0x0000000144497824 */ /* 0x000fe200078e0247 */
        /* <DEDUP_REMOVED lines=76> */
.L_x_13824:
[----:B------:R-:W-:-:S05]  /*c1e0*/  IMAD.U32 R74, RZ, RZ, UR26 ;  /* 0x0000001aff4a7e24 */ /* 0x000fca000f8e00ff */
[----:B------:R-:W-:-:S13]  /*c1f0*/  ISETP.NE.AND P1, PT, R74, 0x1, PT ;  /* 0x000000014a00780c */ /* 0x000fda0003f25270 */
[----:B------:R-:W1:Y:S02]  /*c200*/  @P1 LDC.64 R48, c[0x0][0x9e8] ;  /* 0x00027a00ff301b82 */ /* 0x000e640000000a00 */
[----:B-1----:R-:W-:-:S05]  /*c210*/  @P1 IMAD.HI.U32 R48, R71, R48, RZ ;  /* 0x0000003047301227 */ /* 0x002fca00078e00ff */
[----:B------:R-:W-:-:S07]  /*c220*/  @P1 SHF.R.U32.HI R71, RZ, R49, R48 ;  /* 0x00000031ff471219 */ /* 0x000fce0000011630 */
.L_x_13825:
[----:B------:R-:W-:Y:S05]  /*c230*/  BSYNC B0 ;  /* 0x0000000000007941 */ /* 0x000fea0003800000 */
.L_x_13823:
[----:B------:R-:W-:-:S04]  /*c240*/  IMAD R71, R71, R74, -R64 ;  /* 0x0000004a47477224 */ /* 0x000fc800078e0a40 */
[----:B------:R-:W-:-:S05]  /*c250*/  IMAD R71, R0, -0x2, R71 ;  /* 0xfffffffe00477824 */ /* 0x000fca00078e0247 */
[----:B------:R-:W-:Y:S02]  /*c260*/  VIADDMNMX R72, R71, R74, R72, PT ;  /* 0x0000004a47487246 */ /* 0x000fe40003800148 */
[----:B------:R-:W-:-:S07]  /*c270*/  VIMNMX R73, R73, R71, !PT ;  /* 0x0000004749497248 */ /* 0x000fce0007fe0100 */
.L_x_13822:
        /* <DEDUP_REMOVED lines=116> */
.L_x_13828:
[----:B------:R-:W-:-:S05]  /*c9c0*/  IMAD.U32 R52, RZ, RZ, UR26 ;  /* 0x0000001aff347e24 */ /* 0x000fca000f8e00ff */
[----:B------:R-:W-:-:S13]  /*c9d0*/  ISETP.NE.AND P2, PT, R52, 0x1, PT ;  /* 0x000000013400780c */ /* 0x000fda0003f45270 */
[----:B------:R-:W0:Y:S02]  /*c9e0*/  @P2 LDC.64 R14, c[0x0][0x9e8] ;  /* 0x00027a00ff0e2b82 */ /* 0x000e240000000a00 */
[----:B0-----:R-:W-:-:S05]  /*c9f0*/  @P2 IMAD.HI.U32 R14, R67, R14, RZ ;  /* 0x0000000e430e2227 */ /* 0x001fca00078e00ff */
[----:B------:R-:W-:-:S07]  /*ca00*/  @P2 SHF.R.U32.HI R67, RZ, R15, R14 ;  /* 0x0000000fff432219 */ /* 0x000fce000001160e */
.L_x_13829:
[----:B------:R-:W-:Y:S05]  /*ca10*/  BSYNC B0 ;  /* 0x0000000000007941 */ /* 0x000fea0003800000 */
.L_x_13827:
[----:B------:R-:W-:-:S04]  /*ca20*/  IMAD R67, R67, R52, -R64 ;  /* 0x0000003443437224 */ /* 0x000fc800078e0a40 */
[----:B------:R-:W-:-:S05]  /*ca30*/  IMAD R67, R0, -0x2, R67 ;  /* 0xfffffffe00437824 */ /* 0x000fca00078e0243 */
[----:B------:R-:W-:Y:S02]  /*ca40*/  VIADDMNMX R48, R67, R52, R48, PT ;  /* 0x0000003443307246 */ /* 0x000fe40003800130 */
[----:B------:R-:W-:-:S07]  /*ca50*/  VIMNMX R50, R50, R67, !PT ;  /* 0x0000004332327248 */ /* 0x000fce0007fe0100 */
.L_x_13826:
        /* <DEDUP_REMOVED lines=29> */
[----:B------:R-:W-:-:S02]  /*cc30*/  FSEL R73, R18, -INF , !P4 ;  /* 0xff80000012497808 */ /* 0x000fc40006000000 */
[----:B------:R-:W-:Y:S02]  /*cc40*/  FMNMX.FTZ R14, R123, R14, !PT ;  /* 0x0000000e7b0e7209 */ /* 0x000fe40007810000 */
[----:B------:R-:W-:Y:S02]  /*cc50*/  ISETP.LT.OR P3, PT, R48, 0x9, P3 ;  /* 0x000000093000780c */ /* 0x000fe40001f61670 */
[----:B------:R-:W-:Y:S02]  /*cc60*/  FMNMX.FTZ R14, R129, R14, !PT ;  /* 0x0000000e810e7209 */ /* 0x000fe40007810000 */
[----:B------:R-:W-:Y:S02]  /*cc70*/  FSEL R67, R12, -INF , !P6 ;  /* 0xff8000000c437808 */ /* 0x000fe40007000000 */
[----:B------:R-:W-:Y:S02]  /*cc80*/  FMNMX.FTZ R14, R125, R14, !PT ;  /* 0x0000000e7d0e7209 */ /* 0x000fe40007810000 */
[----:B------:R-:W-:-:S02]  /*cc90*/  FMNMX.FTZ R18, R135, R8, !PT ;  /* 0x0000000887127209 */ /* 0x000fc40007810000 */
[----:B------:R-:W-:Y:S02]  /*cca0*/  FMNMX.FTZ R14, R127, R14, !PT ;  /* 0x0000000e7f0e7209 */ /* 0x000fe40007810000 */
[----:B------:R-:W-:Y:S02]  /*ccb0*/  FSEL R13, R13, -INF , !P3 ;  /* 0xff8000000d0d7808 */ /* 0x000fe40005800000 */
[----:B------:R-:W-:Y:S02]  /*ccc0*/  FMNMX.FTZ R14, R83, R14, !PT ;  /* 0x0000000e530e7209 */ /* 0x000fe40007810000 */
[----:B------:R-:W-:Y:S02]  /*ccd0*/  FMNMX.FTZ R18, R67, R18, !PT ;  /* 0x0000001243127209 */ /* 0x000fe40007810000 */
[----:B------:R-:W-:Y:S02]  /*cce0*/  FMNMX.FTZ R14, R81, R14, !PT ;  /* 0x0000000e510e7209 */ /* 0x000fe40007810000 */
[----:B------:R-:W-:-:S02]  /*ccf0*/  ISETP.GT.AND P2, PT, R50, 0x11, P1 ;  /* 0x000000113200780c */ /* 0x000fc40000f44270 */
[----:B------:R-:W-:Y:S02]  /*cd00*/  FMNMX.FTZ R14, R71, R14, !PT ;  /* 0x0000000e470e7209 */ /* 0x000fe40007810000 */
[----:B------:R-:W-:Y:S02]  /*cd10*/  FMNMX.FTZ R18, R13, R18, !PT ;  /* 0x000000120d127209 */ /* 0x000fe40007810000 */
[----:B------:R-:W-:Y:S02]  /*cd20*/  FMNMX.FTZ R14, R69, R14, !PT ;  /* 0x0000000e450e7209 */ /* 0x000fe40007810000 */
[----:B------:R-:W-:Y:S02]  /*cd30*/  ISETP.GT.AND P3, PT, R50, 0x18, P1 ;  /* 0x000000183200780c */ /* 0x000fe40000f64270 */
[----:B------:R-:W-:Y:S02]  /*cd40*/  FMNMX.FTZ R14, R65, R14, !PT ;  /* 0x0000000e410e7209 */ /* 0x000fe40007810000 */
[----:B------:R-:W-:-:S02]  /*cd50*/  ISETP.LT.OR P2, PT, R48, 0x12, P2 ;  /* 0x000000123000780c */ /* 0x000fc40001741670 */
        /* <DEDUP_REMOVED lines=9> */
[----:B------:R-:W-:Y:S02]  /*cdf0*/  ISETP.LT.OR P4, PT, R48, 0x1a, P4 ;  /* 0x0000001a3000780c */ /* 0x000fe40002781670 */
[----:B------:R-:W-:Y:S02]  /*ce00*/  FMNMX.FTZ R14, R53, R14, !PT ;  /* 0x0000000e350e7209 */ /* 0x000fe40007810000 */
[----:B------:R-:W-:-:S02]  /*ce10*/  FSEL R21, R21, -INF , !P3 ;  /* 0xff80000015157808 */ /* 0x000fc40005800000 */
[----:B------:R-:W-:Y:S02]  /*ce20*/  FMNMX.FTZ R14, R51, R14, !PT ;  /* 0x0000000e330e7209 */ /* 0x000fe40007810000 */
[----:B------:R-:W-:Y:S02]  /*ce30*/  FSEL R79, R22, -INF , !P4 ;  /* 0xff800000164f7808 */ /* 0x000fe40006000000 */
[----:B------:R-:W-:Y:S02]  /*ce40*/  FMNMX.FTZ R52, R49, R14, !PT ;  /* 0x0000000e31347209 */ /* 0x000fe40007810000 */
[----:B------:R-:W0:Y:S01]  /*ce50*/  LDC R14, c[0x0][0x988] ;  /* 0x00026200ff0e7b82 */ /* 0x000e220000000800 */
[C---:B------:R-:W-:Y:S02]  /*ce60*/  ISETP.GT.AND P3, PT, R50.reuse, 0x28, P1 ;  /* 0x000000283200780c */ /* 0x040fe40000f64270 */
[----:B------:R-:W1:Y:S01]  /*ce70*/  SHFL.BFLY PT, R15, R52, 0x2, 0x1f ;  /* 0x0c401f00340f7f89 */ /* 0x000e6200000e0000 */
[----:B------:R-:W-:-:S02]  /*ce80*/  ISETP.GT.AND P4, PT, R50, 0x29, P1 ;  /* 0x000000293200780c */ /* 0x000fc40000f84270 */
[C---:B------:R-:W-:Y:S02]  /*ce90*/  ISETP.LT.OR P3, PT, R48.reuse, 0x29, P3 ;  /* 0x000000293000780c */ /* 0x040fe40001f61670 */
[----:B------:R-:W-:Y:S02]  /*cea0*/  ISETP.LT.OR P4, PT, R48, 0x2a, P4 ;  /* 0x0000002a3000780c */ /* 0x000fe40002781670 */
[----:B------:R-:W-:Y:S02]  /*ceb0*/  FSEL R133, R26, -INF , !P3 ;  /* 0xff8000001a857808 */ /* 0x000fe40005800000 */
[C---:B------:R-:W-:Y:S02]  /*cec0*/  ISETP.GT.AND P3, PT, R50.reuse, 0x31, P1 ;  /* 0x000000313200780c */ /* 0x040fe40000f64270 */
[----:B------:R-:W-:Y:S02]  /*ced0*/  ISETP.GT.AND P5, PT, R50, 0x38, P1 ;  /* 0x000000383200780c */ /* 0x000fe40000fa4270 */
[----:B------:R-:W-:-:S02]  /*cee0*/  ISETP.LT.OR P3, PT, R48, 0x32, P3 ;  /* 0x000000323000780c */ /* 0x000fc40001f61670 */
[----:B------:R-:W-:Y:S02]  /*cef0*/  ISETP.LT.OR P5, PT, R48, 0x39, P5 ;  /* 0x000000393000780c */ /* 0x000fe40002fa1670 */
        /* <DEDUP_REMOVED lines=36> */
[-CC-:B------:R-:W-:Y:S01]  /*d140*/  FFMA.FTZ R71, R71, R14.reuse, -R12.reuse ;  /* 0x0000000e47477223 */ /* 0x180fe2000001080c */
[C---:B------:R-:W-:Y:S01]  /*d150*/  ISETP.GT.AND P4, PT, R50.reuse, 0x39, P1 ;  /* 0x000000393200780c */ /* 0x040fe20000f84270 */
[-CC-:B------:R-:W-:Y:S01]  /*d160*/  FFMA.FTZ R130, R69, R14.reuse, -R12.reuse ;  /* 0x0000000e45827223 */ /* 0x180fe2000001080c */
[----:B------:R-:W-:Y:S01]  /*d170*/  FSEL R141, R29, -INF , !P3 ;  /* 0xff8000001d8d7808 */ /* 0x000fe20005800000 */
[--C-:B------:R-:W-:Y:S01]  /*d180*/  FFMA.FTZ R29, R155, R14, -R12.reuse ;  /* 0x0000000e9b1d7223 */ /* 0x100fe2000001080c */
[----:B------:R-:W-:Y:S01]  /*d190*/  FMNMX.FTZ R18, R139, R18, !PT ;  /* 0x000000128b127209 */ /* 0x000fe20007810000 */
[-CC-:B------:R-:W-:Y:S01]  /*d1a0*/  FFMA.FTZ R124, R63, R14.reuse, -R12.reuse ;  /* 0x0000000e3f7c7223 */ /* 0x180fe2000001080c */
[----:B------:R-:W-:Y:S01]  /*d1b0*/  ISETP.GT.AND P2, PT, R50, 0x40, P1 ;  /* 0x000000403200780c */ /* 0x000fe20000f44270 */
[-CC-:B------:R-:W-:Y:S01]  /*d1c0*/  FFMA.FTZ R126, R59, R14.reuse, -R12.reuse ;  /* 0x0000000e3b7e7223 */ /* 0x180fe2000001080c */
[----:B------:R-:W-:Y:S01]  /*d1d0*/  FSEL R143, R30, -INF , !P5 ;  /* 0xff8000001e8f7808 */ /* 0x000fe20006800000 */
[-CC-:B------:R-:W-:Y:S01]  /*d1e0*/  FFMA.FTZ R120, R55, R14.reuse, -R12.reuse ;  /* 0x0000000e37787223 */ /* 0x180fe2000001080c */
[----:B------:R-:W-:Y:S01]  /*d1f0*/  ISETP.LT.OR P4, PT, R48, 0x3a, P4 ;  /* 0x0000003a3000780c */ /* 0x000fe20002781670 */
[--C-:B------:R-:W-:Y:S01]  /*d200*/  FFMA.FTZ R122, R51, R14, -R12.reuse ;  /* 0x0000000e337a7223 */ /* 0x100fe2000001080c */
[----:B------:R-:W-:Y:S01]  /*d210*/  FMNMX.FTZ R18, R141, R18, !PT ;  /* 0x000000128d127209 */ /* 0x000fe20007810000 */
[----:B------:R-:W-:Y:S01]  /*d220*/  FFMA.FTZ R49, R49, R14, -R12 ;  /* 0x0000000e31317223 */ /* 0x000fe2000001080c */
        /* <DEDUP_REMOVED lines=90> */
[----:B------:R-:W-:Y:S01]  /*d7d0*/  MUFU.EX2 R132, R132 ;  /* 0x0000008400847308 */ /* 0x000fe20000000800 */
[----:B------:R-:W-:Y:S02]  /*d7e0*/  FSEL R20, R15, RZ, P6 ;  /* 0x000000ff0f147208 */ /* 0x000fe40003000000 */
[----:B------:R-:W-:-:S03]  /*d7f0*/  FMNMX.FTZ R18, R127, R18, !PT ;  /* 0x000000127f127209 */ /* 0x000fc60007810000 */
[----:B------:R-:W-:Y:S02]  /*d800*/  FADD.FTZ R7, -R20, R7 ;  /* 0x0000000714077221 */ /* 0x000fe40000010100 */
[----:B------:R-:W0:Y:S01]  /*d810*/  SHFL.BFLY PT, R11, R18, 0x2, 0x1f ;  /* 0x0c401f00120b7f89 */ /* 0x000e2200000e0000 */
[----:B------:R-:W-:Y:S01]  /*d820*/  MUFU.EX2 R39, R39 ;  /* 0x0000002700277308 */ /* 0x000fe20000000800 */
[----:B------:R-:W-:-:S07]  /*d830*/  FMUL.FTZ R7, R7, R14 ;  /* 0x0000000e07077220 */ /* 0x000fce0000410000 */
[----:B------:R-:W1:Y:S08]  /*d840*/  MUFU.EX2 R7, R7 ;  /* 0x0000000700077308 */ /* 0x000e700000000800 */
[----:B------:R-:W-:Y:S01]  /*d850*/  MUFU.EX2 R134, R134 ;  /* 0x0000008600867308 */ /* 0x000fe20000000800 */
[----:B0-----:R-:W-:-:S07]  /*d860*/  FMNMX.FTZ R11, R18, R11, !PT ;  /* 0x0000000b120b7209 */ /* 0x001fce0007810000 */
[----:B------:R-:W-:Y:S01]  /*d870*/  MUFU.EX2 R83, R83 ;  /* 0x0000005300537308 */ /* 0x000fe20000000800 */
[----:B-1----:R-:W-:Y:S01]  /*d880*/  FFMA.FTZ R34, R7, R3, R148 ;  /* 0x0000000307227223 */ /* 0x002fe20000010094 */
[----:B------:R-:W0:Y:S03]  /*d890*/  SHFL.BFLY PT, R18, R11, 0x1, 0x1f ;  /* 0x0c201f000b127f89 */ /* 0x000e2600000e0000 */
[----:B------:R-:W-:-:S03]  /*d8a0*/  FADD.FTZ R3, R77, R34 ;  /* 0x000000224d037221 */ /* 0x000fc60000010000 */
        /* <DEDUP_REMOVED lines=37> */
[----:B------:R-:W1:Y:S08]  /*db00*/  MUFU.EX2 R51, R51 ;  /* 0x0000003300337308 */ /* 0x000e700000000800 */
[----:B------:R-:W3:Y:S01]  /*db10*/  MUFU.EX2 R53, R53 ;  /* 0x0000003500357308 */ /* 0x000ee20000000800 */
[----:B0-----:R-:W-:-:S07]  /*db20*/  FFMA.FTZ R2, R13, R2, R18 ;  /* 0x000000020d027223 */ /* 0x001fce0000010012 */
[----:B------:R-:W0:Y:S01]  /*db30*/  MUFU.EX2 R19, R19 ;  /* 0x0000001300137308 */ /* 0x000e220000000800 */
[----:B-1----:R-:W-:Y:S01]  /*db40*/  FADD.FTZ R57, R51, R2 ;  /* 0x0000000233397221 */ /* 0x002fe20000010000 */
[----:B------:R-:W-:-:S03]  /*db50*/  FADD.FTZ R2, R150, R3 ;  /* 0x0000000396027221 */ /* 0x000fc60000010000 */
[----:B------:R-:W-:Y:S01]  /*db60*/  FADD.FTZ R38, R20, R57 ;  /* 0x0000003914267221 */ /* 0x000fe20000010000 */
[----:B------:R-:W-:Y:S01]  /*db70*/  FADD.FTZ R3, R131, R2 ;  /* 0x0000000283037221 */ /* 0x000fe20000010000 */
[----:B------:R-:W-:Y:S01]  /*db80*/  FFMA.FTZ R57, R147, R14, -R12 ;  /* 0x0000000e93397223 */ /* 0x000fe2000001080c */
[----:B------:R-:W1:Y:S01]  /*db90*/  MUFU.EX2 R22, R22 ;  /* 0x0000001600167308 */ /* 0x000e620000000800 */
[----:B---3--:R-:W-:Y:S01]  /*dba0*/  FADD.FTZ R38, R53, R38 ;  /* 0x0000002635267221 */ /* 0x008fe20000010000 */
[----:B------:R-:W-:-:S04]  /*dbb0*/  FADD.FTZ R2, R144, R3 ;  /* 0x0000000390027221 */ /* 0x000fc80000010000 */
[----:B------:R-:W-:Y:S02]  /*dbc0*/  FADD.FTZ R59, R27, R2 ;  /* 0x000000021b3b7221 */ /* 0x000fe40000010000 */
[----:B------:R-:W3:Y:S01]  /*dbd0*/  MUFU.EX2 R21, R21 ;  /* 0x0000001500157308 */ /* 0x000ee20000000800 */
[----:B0-----:R-:W-:Y:S01]  /*dbe0*/  FADD.FTZ R3, R19, R38 ;  /* 0x0000002613037221 */ /* 0x001fe20000010000 */
[----:B------:R-:W-:-:S04]  /*dbf0*/  FADD.FTZ R38, R146, R59 ;  /* 0x0000003b92267221 */ /* 0x000fc80000010000 */
[----:B------:R-:W-:Y:S01]  /*dc00*/  FADD.FTZ R59, R29, R38 ;  /* 0x000000261d3b7221 */ /* 0x000fe20000010000 */
[-CC-:B------:R-:W-:Y:S01]  /*dc10*/  FFMA.FTZ R38, R145, R14.reuse, -R12.reuse ;  /* 0x0000000e91267223 */ /* 0x180fe2000001080c */
[----:B------:R-:W0:Y:S01]  /*dc20*/  MUFU.EX2 R24, R24 ;  /* 0x0000001800187308 */ /* 0x000e220000000800 */
[----:B-1----:R-:W-:Y:S01]  /*dc30*/  FADD.FTZ R2, R22, R3 ;  /* 0x0000000316027221 */ /* 0x002fe20000010000 */
[----:B------:R-:W-:Y:S01]  /*dc40*/  FADD.FTZ R42, R140, R59 ;  /* 0x0000003b8c2a7221 */ /* 0x000fe20000010000 */
[----:B------:R-:W-:-:S03]  /*dc50*/  FFMA.FTZ R59, R87, R14, -R12 ;  /* 0x0000000e573b7223 */ /* 0x000fc6000001080c */
[----:B------:R-:W-:Y:S02]  /*dc60*/  FADD.FTZ R61, R31, R42 ;  /* 0x0000002a1f3d7221 */ /* 0x000fe40000010000 */
[----:B------:R-:W1:Y:S01]  /*dc70*/  MUFU.EX2 R25, R25 ;  /* 0x0000001900197308 */ /* 0x000e620000000800 */
[----:B---3--:R-:W-:-:S07]  /*dc80*/  FADD.FTZ R3, R21, R2 ;  /* 0x0000000215037221 */ /* 0x008fce0000010000 */
[----:B------:R-:W3:Y:S01]  /*dc90*/  MUFU.EX2 R26, R26 ;  /* 0x0000001a001a7308 */ /* 0x000ee20000000800 */
[----:B0-----:R-:W-:-:S07]  /*dca0*/  FADD.FTZ R2, R24, R3 ;  /* 0x0000000318027221 */ /* 0x001fce0000010000 */
[----:B------:R-:W0:Y:S01]  /*dcb0*/  MUFU.EX2 R28, R28 ;  /* 0x0000001c001c7308 */ /* 0x000e220000000800 */
[----:B-1----:R-:W-:Y:S01]  /*dcc0*/  FADD.FTZ R3, R25, R2 ;  /* 0x0000000219037221 */ /* 0x002fe20000010000 */
[----:B------:R-:W-:Y:S01]  /*dcd0*/  FADD.FTZ R2, R142, R61 ;  /* 0x0000003d8e027221 */ /* 0x000fe20000010000 */
[-CC-:B------:R-:W-:Y:S01]  /*dce0*/  FFMA.FTZ R61, R121, R14.reuse, -R12.reuse ;  /* 0x0000000e793d7223 */ /* 0x180fe2000001080c */
[----:B------:R-:W-:-:S04]  /*dcf0*/  FFMA.FTZ R121, R44, R14, -R12 ;  /* 0x0000000e2c797223 */ /* 0x000fc8000001080c */
[----:B------:R-:W1:Y:S01]  /*dd00*/  MUFU.EX2 R55, R55 ;  /* 0x0000003700377308 */ /* 0x000e620000000800 */
[----:B---3--:R-:W-:-:S07]  /*dd10*/  FADD.FTZ R3, R26, R3 ;  /* 0x000000031a037221 */ /* 0x008fce0000010000 */
[----:B------:R-:W3:Y:S01]  /*dd20*/  MUFU.EX2 R137, R137 ;  /* 0x0000008900897308 */ /* 0x000ee20000000800 */
[----:B0-----:R-:W-:Y:S01]  /*dd30*/  FADD.FTZ R42, R28, R3 ;  /* 0x000000031c2a7221 */ /* 0x001fe20000010000 */
[----:B------:R-:W-:-:S04]  /*dd40*/  FADD.FTZ R3, R33, R2 ;  /* 0x0000000221037221 */ /* 0x000fc80000010000 */
[----:B------:R-:W-:Y:S02]  /*dd50*/  FADD.FTZ R2, R136, R3 ;  /* 0x0000000388027221 */ /* 0x000fe40000010000 */
[----:B------:R-:W0:Y:S01]  /*dd60*/  MUFU.EX2 R30, R30 ;  /* 0x0000001e001e7308 */ /* 0x000e220000000800 */
[----:B-1----:R-:W-:Y:S01]  /*dd70*/  FADD.FTZ R42, R55, R42 ;  /* 0x0000002a372a7221 */ /* 0x002fe20000010000 */
[----:B------:R-:W-:-:S06]  /*dd80*/  FADD.FTZ R63, R35, R2 ;  /* 0x00000002233f7221 */ /* 0x000fcc0000010000 */
[----:B------:R-:W1:Y:S01]  /*dd90*/  MUFU.EX2 R139, R139 ;  /* 0x0000008b008b7308 */ /* 0x000e620000000800 */
[----:B---3--:R-:W-:Y:S01]  /*dda0*/  FADD.FTZ R3, R137, R42 ;  /* 0x0000002a89037221 */ /* 0x008fe20000010000 */
[----:B------:R-:W-:-:S04]  /*ddb0*/  FADD.FTZ R42, R138, R63 ;  /* 0x0000003f8a2a7221 */ /* 0x000fc80000010000 */
[----:B------:R-:W-:Y:S01]  /*ddc0*/  FADD.FTZ R63, R37, R42 ;  /* 0x0000002a253f7221 */ /* 0x000fe20000010000 */
[-CC-:B------:R-:W-:Y:S01]  /*ddd0*/  FFMA.FTZ R42, R123, R14.reuse, -R12.reuse ;  /* 0x0000000e7b2a7223 */ /* 0x180fe2000001080c */
[----:B------:R-:W3:Y:S01]  /*dde0*/  MUFU.EX2 R8, R8 ;  /* 0x0000000800087308 */ /* 0x000ee20000000800 */
[----:B0-----:R-:W-:Y:S01]  /*ddf0*/  FADD.FTZ R2, R30, R3 ;  /* 0x000000031e027221 */ /* 0x001fe20000010000 */
[----:B------:R-:W-:Y:S01]  /*de00*/  FADD.FTZ R48, R132, R63 ;  /* 0x0000003f84307221 */ /* 0x000fe20000010000 */
[-CC-:B------:R-:W-:Y:S01]  /*de10*/  FFMA.FTZ R63, R129, R14.reuse, -R12.reuse ;  /* 0x0000000e813f7223 */ /* 0x180fe2000001080c */
[----:B------:R-:W-:Y:S02]  /*de20*/  FFMA.FTZ R123, R46, R14, -R12 ;  /* 0x0000000e2e7b7223 */ /* 0x000fe4000001080c */
[----:B------:R-:W-:Y:S02]  /*de30*/  FADD.FTZ R65, R39, R48 ;  /* 0x0000003027417221 */ /* 0x000fe40000010000 */
        /* <DEDUP_REMOVED lines=21> */
[----:B------:R-:W-:Y:S01]  /*df90*/  FADD.FTZ R3, R47, R2 ;  /* 0x000000022f037221 */ /* 0x000fe20000010000 */
[-CC-:B------:R-:W-:Y:S01]  /*dfa0*/  FFMA.FTZ R44, R125, R14.reuse, -R12.reuse ;  /* 0x0000000e7d2c7223 */ /* 0x180fe2000001080c */
[----:B------:R-:W-:Y:S02]  /*dfb0*/  FFMA.FTZ R12, R127, R14, -R12 ;  /* 0x0000000e7f0c7223 */ /* 0x000fe4000001080c */
        /* <DEDUP_REMOVED lines=31> */
[----:B0-----:R-:W-:-:S03]  /*e1b0*/  FADD.FTZ R3, R49, R46 ;  /* 0x0000002e31037221 */ /* 0x001fc60000010000 */
[----:B-1----:R-:W-:Y:S01]  /*e1c0*/  FADD.FTZ R2, R12, R2 ;  /* 0x000000020c027221 */ /* 0x002fe20000010000 */
[----:B------:R-:W-:Y:S06]  /*e1d0*/  @!P0 BRA `(.L_x_13830) ;  /* 0x0000000000048947 */ /* 0x000fec0003800000 */
[----:B------:R-:W-:Y:S01]  /*e1e0*/  BPT.TRAP 0x1 ;  /* 0x000000040000795c */ /* 0x000fe20000300000 */
.L_x_13830:
        /* <DEDUP_REMOVED lines=75> */
.L_x_13812:
[----:B------:R-:W-:Y:S06]  /*e6a0*/  BAR.ARV 0x8, 0x200 ;  /* 0x0208000000007b1d */ /* 0x000fec0000002000 */
[----:B------:R-:W-:Y:S05]  /*e6b0*/  @!P0 BRA `(.L_x_13832) ;  /* 0x0000000000048947 */ /* 0x000fea0003800000 */
[----:B------:R-:W-:Y:S01]  /*e6c0*/  BPT.TRAP 0x1 ;  /* 0x000000040000795c */ /* 0x000fe20000300000 */
.L_x_13832:
[----:B------:R-:W-:Y:S01]  /*e6d0*/  ULEA UR8, UR7, UR43, 0x3 ;  /* 0x0000002b07087291 */ /* 0x000fe2000f8e183f */
[----:B------:R-:W-:-:S05]  /*e6e0*/  IMAD.U32 R0, RZ, RZ, UR4 ;  /* 0x00000004ff007e24 */ /* 0x000fca000f8e00ff */
[----:B------:R-:W-:-:S04]  /*e6f0*/  SHF.L.U32 R0, R0, 0x1f, RZ ;  /* 0x0000001f00007819 */ /* 0x000fc800000006ff */
[----:B------:R0:W1:Y:S01]  /*e700*/  SYNCS.PHASECHK.TRANS64.TRYWAIT P1, [UR8+0x16850], R0 ;  /* 0x01685000ff0075a7 */ /* 0x0000620008020148 */
[----:B------:R-:W-:Y:S05]  /*e710*/  @!P0 BRA `(.L_x_13833) ;  /* 0x0000000000048947 */ /* 0x000fea0003800000 */
[----:B------:R-:W-:Y:S01]  /*e720*/  BPT.TRAP 0x1 ;  /* 0x000000040000795c */ /* 0x000fe20000300000 */
.L_x_13833:
[----:B-1----:R-:W-:Y:S05]  /*e730*/  @P1 BRA `(.L_x_13834) ;  /* 0x0000000000081947 */ /* 0x002fea0003800000 */
[----:B------:R-:W1:Y:S02]  /*e740*/  SYNCS.PHASECHK.TRANS64.TRYWAIT P1, [UR8+0x16850], R0 ;  /* 0x01685000ff0075a7 */ /* 0x000e640008020148 */
[----:B-1----:R-:W-:Y:S05]  /*e750*/  @!P1 BRA `(.L_x_13835) ;  /* 0x0000005c00449947 */ /* 0x002fea0003800000 */
.L_x_13834:
[----:B------:R-:W-:Y:S01]  /*e760*/  UIADD3 UR43, UR43, 0x400, URZ ;  /* 0x000004002b2b7890 */ /* 0x000fe2000fffe03f */
[----:B------:R-:W-:Y:S01]  /*e770*/  WARPGROUP.ARRIVE ;  /* 0x00000000000079c5 */ /* 0x000fe20000000000 */
[----:B01----:R-:W0:Y:S01]  /*e780*/  SHFL.BFLY PT, R0, R3, 0x2, 0x1f ;  /* 0x0c401f0003007f89 */ /* 0x003e2200000e0000 */
[----:B------:R-:W-:Y:S01]  /*e790*/  IMAD.MOV.U32 R6, RZ, RZ, RZ ;  /* 0x000000ffff067224 */ /* 0x000fe200078e00ff */
[----:B------:R-:W-:Y:S02]  /*e7a0*/  USHF.R.U32.HI UR43, URZ, 0x4, UR43 ;  /* 0x000000043f2b7899 */ /* 0x000fe4000801162b */
[----:B------:R-:W1:Y:S02]  /*e7b0*/  SHFL.BFLY PT, R5, R2, 0x2, 0x1f ;  /* 0x0c401f0002057f89 */ /* 0x000e6400000e0000 */
[----:B------:R-:W-:-:S04]  /*e7c0*/  ULOP3.LUT UR4, UR43, 0x3fff, URZ, 0xc0, !UPT ;  /* 0x00003fff2b047892 */ /* 0x000fc8000f8ec03f */
[----:B------:R-:W-:-:S03]  /*e7d0*/  ULEA UR4, UR7, UR4, 0xa ;  /* 0x0000000407047291 */ /* 0x000fc6000f8e503f */
[----:B------:R-:W-:-:S04]  /*e7e0*/  UMOV UR7, 0x40000040 ;  /* 0x4000004000077882 */ /* 0x000fc80000000000 */
[----:B------:R-:W-:Y:S02]  /*e7f0*/  UMOV UR6, UR4 ;  /* 0x0000000400067c82 */ /* 0x000fe40008000000 */
[----:B------:R-:W-:Y:S01]  /*e800*/  HGMMA.64x64x16.F32.BF16 R88, R148, gdesc[UR4].tnspB, R88, gsb0 ;  /* 0x40e0000494587df0 */ /* 0x000fe20008001858 */
[----:B------:R-:W-:Y:S01]  /*e810*/  UIADD3 UR6, UR4, 0x80, URZ ;  /* 0x0000008004067890 */ /* 0x000fe2000fffe03f */
[----:B------:R-:W-:Y:S01]  /*e820*/  UMOV UR7, 0x40000040 ;  /* 0x4000004000077882 */ /* 0x000fe20000000000 */
[----:B0-----:R-:W-:Y:S01]  /*e830*/  FADD.FTZ R0, R0, R3 ;  /* 0x0000000300007221 */ /* 0x001fe20000010000 */
[----:B------:R-:W-:Y:S02]  /*e840*/  IMAD.MOV.U32 R3, RZ, RZ, RZ ;  /* 0x000000ffff037224 */ /* 0x000fe400078e00ff */
[----:B-1----:R-:W-:Y:S01]  /*e850*/  FADD.FTZ R4, R5, R2 ;  /* 0x0000000205047221 */ /* 0x002fe20000010000 */
[----:B------:R-:W-:Y:S01]  /*e860*/  IMAD.MOV.U32 R2, RZ, RZ, -0x800000 ;  /* 0xff800000ff027424 */ /* 0x000fe200078e00ff */
[----:B------:R-:W0:Y:S04]  /*e870*/  SHFL.BFLY PT, R5, R0, 0x1, 0x1f ;  /* 0x0c201f0000057f89 */ /* 0x000e2800000e0000 */
[----:B------:R-:W2:Y:S01]  /*e880*/  SHFL.BFLY PT, R7, R4, 0x1, 0x1f ;  /* 0x0c201f0004077f89 */ /* 0x000ea200000e0000 */
[----:B0-----:R-:W-:Y:S01]  /*e890*/  FADD.FTZ R9, R0, R5 ;  /* 0x0000000500097221 */ /* 0x001fe20000010000 */
[----:B------:R-:W-:-:S02]  /*e8a0*/  IMAD.MOV.U32 R0, RZ, RZ, -0x800000 ;  /* 0xff800000ff007424 */ /* 0x000fc400078e00ff */
[----:B--2---:R-:W-:Y:S02]  /*e8b0*/  FADD.FTZ R10, R4, R7 ;  /* 0x00000007040a7221 */ /* 0x004fe40000010000 */
[----:B------:R-:W-:-:S03]  /*e8c0*/  FSETP.NE.FTZ.AND P1, PT, R9, RZ, PT ;  /* 0x000000ff0900720b */ /* 0x000fc60003f35000 */
        /* <DEDUP_REMOVED lines=48> */
.L_x_13836:
        /* <DEDUP_REMOVED lines=36> */
.L_x_13758:
        /* <DEDUP_REMOVED lines=17> */
[----:B------:R-:W-:Y:S01]  /*ef20*/  LOP3.LUT R12, R7, 0xfffffffc, RZ, 0xc0, !PT ;  /* 0xfffffffc070c7812 */ /* 0x000fe200078ec0ff */
[----:B------:R-:W-:Y:S01]  /*ef30*/  IMAD.IADD R21, R23, 0x1, -R6 ;  /* 0x0000000117157824 */ /* 0x000fe200078e0a06 */
[----:B------:R-:W3:Y:S01]  /*ef40*/  S2UR UR11, SR_CTAID.Y ;  /* 0x00000000000b79c3 */ /* 0x000ee20000002600 */
[----:B------:R-:W-:Y:S01]  /*ef50*/  IMAD.HI R4, R3, 0x55555556, RZ ;  /* 0x5555555603047827 */ /* 0x000fe200078e02ff */
[----:B------:R-:W-:Y:S02]  /*ef60*/  UIADD3 UR6, UR5, UR6, URZ ;  /* 0x0000000605067290 */ /* 0x000fe4000fffe03f */
[----:B------:R-:W-:Y:S01]  /*ef70*/  SHF.R.S32.HI R8, RZ, 0x1f, R21 ;  /* 0x0000001fff087819 */ /* 0x000fe20000011415 */
[----:B------:R-:W-:Y:S01]  /*ef80*/  IMAD.IADD R12, R23, 0x1, -R12 ;  /* 0x00000001170c7824 */ /* 0x000fe200078e0a0c */
[----:B------:R-:W-:Y:S01]  /*ef90*/  LEA.HI R4, R4, R4, RZ, 0x1 ;  /* 0x0000000404047211 */ /* 0x000fe200078f08ff */
[----:B------:R-:W-:Y:S01]  /*efa0*/  ULDC.64 UR8, c[0x0][0xb38] ;  /* 0x0002ce0000087ab9 */ /* 0x000fe20000000a00 */
[----:B------:R-:W-:Y:S01]  /*efb0*/  LEA.HI R22, R8, R21, RZ, 0x2 ;  /* 0x0000001508167211 */ /* 0x000fe200078f10ff */
[----:B------:R-:W3:Y:S01]  /*efc0*/  LDC R19, c[0x0][0xc50] ;  /* 0x00031400ff137b82 */ /* 0x000ee20000000800 */
[----:B0-----:R-:W-:Y:S01]  /*efd0*/  ISETP.NE.AND P0, PT, R17, 0x1, PT ;  /* 0x000000011100780c */ /* 0x001fe20003f05270 */
[----:B------:R-:W-:Y:S01]  /*efe0*/  UIMAD UR7, UR7, UR8, URZ ;  /* 0x00000008070772a4 */ /* 0x000fe2000f8e023f */
[----:B------:R-:W-:-:S02]  /*eff0*/  SHF.R.S32.HI R5, RZ, 0x2, R22 ;  /* 0x00000002ff057819 */ /* 0x000fc40000011416 */
[----:B------:R-:W-:Y:S01]  /*f000*/  SHF.R.S32.HI R6, RZ, 0x1f, R22 ;  /* 0x0000001fff067819 */ /* 0x000fe20000011416 */
[----:B--2---:R-:W-:Y:S01]  /*f010*/  USHF.R.S32.HI UR10, URZ, 0x1f, UR12 ;  /* 0x0000001f3f0a7899 */ /* 0x004fe2000801140c */
[----:B------:R-:W-:Y:S01]  /*f020*/  LEA.HI R8, R8, R21, RZ, 0x5 ;  /* 0x0000001508087211 */ /* 0x000fe200078f28ff */
[----:B------:R-:W0:Y:S01]  /*f030*/  LDC.64 R14, c[0x0][0xb40] ;  /* 0x0002d000ff0e7b82 */ /* 0x000e220000000a00 */
[----:B------:R-:W-:Y:S02]  /*f040*/  LEA.HI R6, R6, R5, RZ, 0x3 ;  /* 0x0000000506067211 */ /* 0x000fe400078f18ff */
[----:B------:R-:W-:Y:S02]  /*f050*/  SHF.R.S32.HI R8, RZ, 0x5, R8 ;  /* 0x00000005ff087819 */ /* 0x000fe40000011408 */
[----:B------:R-:W-:Y:S01]  /*f060*/  LOP3.LUT R10, R6, 0xfffffff8, RZ, 0xc0, !PT ;  /* 0xfffffff8060a7812 */ /* 0x000fe200078ec0ff */
[----:B------:R-:W-:Y:S01]  /*f070*/  IMAD R6, R4, -0x3, R3 ;  /* 0xfffffffd04067824 */ /* 0x000fe200078e0203 */
[----:B------:R-:W-:Y:S01]  /*f080*/  LEA.HI R4, R12, R12, RZ, 0x1 ;  /* 0x0000000c0c047211 */ /* 0x000fe200078f08ff */
[----:B------:R-:W2:Y:S01]  /*f090*/  @P0 LDC R9, c[0x0][0xbec] ;  /* 0x0002fb00ff090b82 */ /* 0x000ea20000000800 */
[----:B------:R-:W-:Y:S01]  /*f0a0*/  LOP3.LUT R22, R22, 0x7ffffffc, RZ, 0xc0, !PT ;  /* 0x7ffffffc16167812 */ /* 0x000fe200078ec0ff */
[----:B------:R-:W-:Y:S01]  /*f0b0*/  IMAD.IADD R3, R5, 0x1, -R10 ;  /* 0x0000000105037824 */ /* 0x000fe200078e0a0a */
[----:B------:R-:W-:Y:S01]  /*f0c0*/  LOP3.LUT R5, R4, 0x1ffffffe, RZ, 0xc0, !PT ;  /* 0x1ffffffe04057812 */ /* 0x000fe200078ec0ff */
[----:B------:R-:W-:-:S02]  /*f0d0*/  IMAD.U32 R4, RZ, RZ, UR4 ;  /* 0x00000004ff047e24 */ /* 0x000fc4000f8e00ff */
[----:B------:R-:W-:Y:S02]  /*f0e0*/  IMAD R3, R8, 0x10, R3 ;  /* 0x0000001008037824 */ /* 0x000fe400078e0203 */
[----:B------:R-:W4:Y:S01]  /*f0f0*/  LDC.64 R10, c[0x0][0xbd8] ;  /* 0x0002f600ff0a7b82 */ /* 0x000f220000000a00 */
[----:B------:R-:W-:Y:S02]  /*f100*/  IMAD.IADD R12, R12, 0x1, -R5 ;  /* 0x000000010c0c7824 */ /* 0x000fe400078e0a05 */
[----:B------:R-:W-:Y:S02]  /*f110*/  IMAD R3, R6, 0x40, R3 ;  /* 0x0000004006037824 */ /* 0x000fe400078e0203 */
[----:B------:R-:W-:Y:S01]  /*f120*/  IMAD.U32 R5, RZ, RZ, UR5 ;  /* 0x00000005ff057e24 */ /* 0x000fe2000f8e00ff */
[----:B------:R-:W-:Y:S01]  /*f130*/  UIMAD.WIDE.U32 UR4, UR39, UR8, URZ ;  /* 0x00000008270472a5 */ /* 0x000fe2000f8e003f */
[----:B------:R-:W-:Y:S01]  /*f140*/  IMAD.U32 R5, RZ, RZ, UR6 ;  /* 0x00000006ff057e24 */ /* 0x000fe2000f8e00ff */
[----:B------:R-:W5:Y:S01]  /*f150*/  @P0 LDC R13, c[0x0][0xbf0] ;  /* 0x0002fc00ff0d0b82 */ /* 0x000f620000000800 */
[----:B------:R-:W-:Y:S01]  /*f160*/  IMAD R6, R12, 0x8, R3 ;  /* 0x000000080c067824 */ /* 0x000fe200078e0203 */
[----:B------:R-:W-:Y:S01]  /*f170*/  UIMAD UR6, UR39, UR9, UR7 ;  /* 0x00000009270672a4 */ /* 0x000fe2000f8e0207 */
[----:B0-----:R-:W-:-:S02]  /*f180*/  IMAD R12, R14, UR10, RZ ;  /* 0x0000000a0e0c7c24 */ /* 0x001fc4000f8e02ff */
[----:B------:R-:W-:Y:S01]  /*f190*/  IMAD.U32 R7, RZ, RZ, UR5 ;  /* 0x00000005ff077e24 */ /* 0x000fe2000f8e00ff */
[----:B------:R-:W-:Y:S01]  /*f1a0*/  UIADD3 UR6, UR5, UR6, URZ ;  /* 0x0000000605067290 */ /* 0x000fe2000fffe03f */
[----:B---3--:R-:W-:Y:S01]  /*f1b0*/  IMAD R19, R19, R18, UR11 ;  /* 0x0000000b13137e24 */ /* 0x008fe2000f8e0212 */
[----:B------:R-:W0:Y:S01]  /*f1c0*/  @P0 LDC R23, c[0x0][0xbec] ;  /* 0x0002fb00ff170b82 */ /* 0x000e220000000800 */
[----:B------:R-:W-:Y:S01]  /*f1d0*/  ULDC.64 UR8, c[0x0][0xb28] ;  /* 0x0002ca0000087ab9 */ /* 0x000fe20000000a00 */
[----:B-1----:R-:W-:Y:S02]  /*f1e0*/  IMAD R3, R16, 0xc0, R3 ;  /* 0x000000c010037824 */ /* 0x002fe400078e0203 */
[----:B------:R-:W-:Y:S01]  /*f1f0*/  IMAD.U32 R7, RZ, RZ, UR6 ;  /* 0x00000006ff077e24 */ /* 0x000fe2000f8e00ff */
[----:B------:R-:W-:Y:S01]  /*f200*/  ULDC.64 UR6, c[0x0][0xb48] ;  /* 0x0002d20000067ab9 */ /* 0x000fe20000000a00 */
[C---:B----4-:R-:W-:Y:S02]  /*f210*/  IMAD R8, R10.reuse, UR10, RZ ;  /* 0x0000000a0a087c24 */ /* 0x050fe4000f8e02ff */
[----:B------:R-:W1:Y:S01]  /*f220*/  @P0 LDC R20, c[0x0][0xbf0] ;  /* 0x0002fc00ff140b82 */ /* 0x000e620000000800 */
[----:B------:R-:W-:-:S04]  /*f230*/  IMAD.WIDE.U32 R4, R10, UR12, R4 ;  /* 0x0000000c0a047c25 */ /* 0x000fc8000f8e0004 */
[----:B------:R-:W-:Y:S02]  /*f240*/  IMAD R11, R11, UR12, R8 ;  /* 0x0000000c0b0b7c24 */ /* 0x000fe4000f8e0208 */
[----:B------:R-:W-:Y:S02]  /*f250*/  IMAD R8, R16, 0xc0, R6 ;  /* 0x000000c010087824 */ /* 0x000fe400078e0206 */
[----:B------:R-:W-:Y:S01]  /*f260*/  IMAD.U32 R6, RZ, RZ, UR4 ;  /* 0x00000004ff067e24 */ /* 0x000fe2000f8e00ff */
[----:B------:R-:W-:Y:S01]  /*f270*/  ULDC.64 UR4, c[0x0][0xbe0] ;  /* 0x0002f80000047ab9 */ /* 0x000fe20000000a00 */
[----:B--2---:R-:W-:-:S04]  /*f280*/  @P0 IMAD.HI.U32 R10, R8, R9, RZ ;  /* 0x00000009080a0227 */ /* 0x004fc800078e00ff */
[----:B------:R-:W-:Y:S01]  /*f290*/  IMAD.MOV.U32 R9, RZ, RZ, R8 ;  /* 0x000000ffff097224 */ /* 0x000fe200078e0008 */
[----:B-----5:R-:W-:Y:S01]  /*f2a0*/  @P0 SHF.R.U32.HI R9, RZ, R13, R10 ;  /* 0x0000000dff090219 */ /* 0x020fe2000001160a */
[----:B------:R-:W-:Y:S01]  /*f2b0*/  IMAD R13, R15, UR12, R12 ;  /* 0x0000000c0f0d7c24 */ /* 0x000fe2000f8e020c */
[----:B------:R-:W-:Y:S01]  /*f2c0*/  SHF.R.S32.HI R12, RZ, 0x1f, R19 ;  /* 0x0000001fff0c7819 */ /* 0x000fe20000011413 */
[----:B------:R-:W-:-:S04]  /*f2d0*/  IMAD.WIDE.U32 R6, R14, UR12, R6 ;  /* 0x0000000c0e067c25 */ /* 0x000fc8000f8e0006 */
[----:B------:R-:W-:Y:S02]  /*f2e0*/  IMAD.IADD R5, R5, 0x1, R11 ;  /* 0x0000000105057824 */ /* 0x000fe400078e020b */
[----:B0-----:R-:W-:-:S04]  /*f2f0*/  @P0 IMAD.HI.U32 R23, R8, R23, RZ ;  /* 0x0000001708170227 */ /* 0x001fc800078e00ff */
[----:B------:R-:W-:Y:S02]  /*f300*/  IMAD.IADD R7, R7, 0x1, R13 ;  /* 0x0000000107077824 */ /* 0x000fe400078e020d */
[----:B------:R-:W-:Y:S02]  /*f310*/  IMAD R13, R12, UR6, RZ ;  /* 0x000000060c0d7c24 */ /* 0x000fe4000f8e02ff */
[----:B------:R-:W-:-:S04]  /*f320*/  IMAD.WIDE.U32 R4, R19, UR4, R4 ;  /* 0x0000000413047c25 */ /* 0x000fc8000f8e0004 */
[----:B------:R-:W-:Y:S01]  /*f330*/  IMAD.MOV.U32 R11, RZ, RZ, R8 ;  /* 0x000000ffff0b7224 */ /* 0x000fe200078e0008 */
[----:B-1----:R-:W-:Y:S01]  /*f340*/  @P0 SHF.R.U32.HI R11, RZ, R20, R23 ;  /* 0x00000014ff0b0219 */ /* 0x002fe20000011617 */
[----:B------:R-:W-:Y:S01]  /*f350*/  IMAD R10, R12, UR4, RZ ;  /* 0x000000040c0a7c24 */ /* 0x000fe2000f8e02ff */
[----:B------:R-:W-:Y:S01]  /*f360*/  BAR.SYNC.DEFER_BLOCKING 0x1, 0x180 ;  /* 0x0046000000007b1d */ /* 0x000fe20000010000 */
[C---:B------:R-:W-:Y:S01]  /*f370*/  IMAD R15, R19.reuse, UR7, R13 ;  /* 0x00000007130f7c24 */ /* 0x040fe2000f8e020d */
[--C-:B------:R-:W-:Y:S01]  /*f380*/  SHF.R.S32.HI R13, RZ, 0x1f, R9.reuse ;  /* 0x0000001fff0d7819 */ /* 0x100fe20000011409 */
[----:B------:R-:W-:Y:S01]  /*f390*/  IMAD R12, R19, UR5, R10 ;  /* 0x00000005130c7c24 */ /* 0x000fe2000f8e020a */
[----:B------:R-:W-:Y:S01]  /*f3a0*/  IADD3 R4, P0, R9, R4, RZ ;  /* 0x0000000409047210 */ /* 0x000fe20007f1e0ff */
[----:B------:R-:W-:Y:S01]  /*f3b0*/  IMAD.MOV R9, RZ, RZ, -R9 ;  /* 0x000000ffff097224 */ /* 0x000fe200078e0a09 */
        /* <DEDUP_REMOVED lines=33> */
[----:B------:R-:W-:Y:S01]  /*f5d0*/  VIADD R17, R3, 0x8 ;  /* 0x0000000803117836 */ /* 0x000fe20000000000 */
        /* <DEDUP_REMOVED lines=19> */
[----:B------:R-:W-:Y:S01]  /*f710*/  ULDC UR4, c[0x0][0xac8] ;  /* 0x0002b20000047ab9 */ /* 0x000fe20000000800 */
[C---:B--2---:R-:W-:Y:S01]  /*f720*/  VIADD R0, R19.reuse, 0x8 ;  /* 0x0000000813007836 */ /* 0x044fe20000000000 */
[C---:B------:R-:W-:Y:S01]  /*f730*/  ISETP.GE.AND P0, PT, R19.reuse, UR4, PT ;  /* 0x0000000413007c0c */ /* 0x040fe2000bf06270 */
[C---:B------:R-:W-:Y:S02]  /*f740*/  VIADD R4, R19.reuse, 0x10 ;  /* 0x0000001013047836 */ /* 0x040fe40000000000 */
[C---:B------:R-:W-:Y:S02]  /*f750*/  VIADD R5, R19.reuse, 0x18 ;  /* 0x0000001813057836 */ /* 0x040fe40000000000 */
[C---:B------:R-:W-:Y:S01]  /*f760*/  VIADD R6, R19.reuse, 0x20 ;  /* 0x0000002013067836 */ /* 0x040fe20000000000 */
[----:B------:R-:W-:Y:S01]  /*f770*/  ISETP.GE.AND P1, PT, R4, UR4, PT ;  /* 0x0000000404007c0c */ /* 0x000fe2000bf26270 */
[----:B------:R-:W-:Y:S01]  /*f780*/  VIADD R7, R19, 0x28 ;  /* 0x0000002813077836 */ /* 0x000fe20000000000 */
[----:B------:R-:W-:Y:S01]  /*f790*/  ISETP.GE.AND P2, PT, R5, UR4, PT ;  /* 0x0000000405007c0c */ /* 0x000fe2000bf46270 */
[C---:B------:R-:W-:Y:S01]  /*f7a0*/  VIADD R9, R19.reuse, 0x30 ;  /* 0x0000003013097836 */ /* 0x040fe20000000000 */
[----:B------:R-:W-:Y:S01]  /*f7b0*/  ISETP.GE.AND P3, PT, R6, UR4, PT ;  /* 0x0000000406007c0c */ /* 0x000fe2000bf66270 */
[----:B------:R-:W-:Y:S01]  /*f7c0*/  VIADD R11, R19, 0x38 ;  /* 0x00000038130b7836 */ /* 0x000fe20000000000 */
[----:B------:R-:W-:Y:S01]  /*f7d0*/  ISETP.GE.AND P4, PT, R7, UR4, PT ;  /* 0x0000000407007c0c */ /* 0x000fe2000bf86270 */
[----:B---34-:R-:W-:Y:S01]  /*f7e0*/  @!P0 IMAD.WIDE R2, R19, 0x4, R14 ;  /* 0x0000000413028825 */ /* 0x018fe200078e020e */
[----:B------:R-:W-:-:S02]  /*f7f0*/  ISETP.GE.AND P5, PT, R9, UR4, PT ;  /* 0x0000000409007c0c */ /* 0x000fc4000bfa6270 */
[----:B------:R-:W-:Y:S02]  /*f800*/  ISETP.GE.AND P6, PT, R11, UR4, PT ;  /* 0x000000040b007c0c */ /* 0x000fe4000bfc6270 */
[----:B------:R0:W-:Y:S01]  /*f810*/  @!P0 ST.E.64 desc[UR36][R2.64], R88 ;  /* 0x0000005802008985 */ /* 0x0001e2000c101b24 */
[----:B------:R-:W-:Y:S02]  /*f820*/  ISETP.GE.AND P0, PT, R0, UR4, PT ;  /* 0x0000000400007c0c */ /* 0x000fe4000bf06270 */
[----:B------:R-:W-:Y:S02]  /*f830*/  @!P1 LEA.HI R4, R4, R4, RZ, 0x1 ;  /* 0x0000000404049211 */ /* 0x000fe400078f08ff */
[----:B------:R-:W-:Y:S02]  /*f840*/  @!P3 LEA.HI R6, R6, R6, RZ, 0x1 ;  /* 0x000000060606b211 */ /* 0x000fe400078f08ff */
[----:B------:R-:W-:Y:S02]  /*f850*/  @!P4 LEA.HI R8, R7, R7, RZ, 0x1 ;  /* 0x000000070708c211 */ /* 0x000fe400078f08ff */
[----:B------:R-:W-:-:S02]  /*f860*/  @!P5 LEA.HI R10, R9, R9, RZ, 0x1 ;  /* 0x00000009090ad211 */ /* 0x000fc400078f08ff */
[----:B------:R-:W-:Y:S02]  /*f870*/  @!P6 LEA.HI R12, R11, R11, RZ, 0x1 ;  /* 0x0000000b0b0ce211 */ /* 0x000fe400078f08ff */
[----:B------:R-:W-:Y:S02]  /*f880*/  @!P3 LOP3.LUT R9, R6, 0xfffffffe, RZ, 0xc0, !PT ;  /* 0xfffffffe0609b812 */ /* 0x000fe400078ec0ff */
[----:B------:R-:W-:Y:S02]  /*f890*/  @!P0 LEA.HI R0, R0, R0, RZ, 0x1 ;  /* 0x0000000000008211 */ /* 0x000fe400078f08ff */
[----:B0-----:R-:W-:Y:S02]  /*f8a0*/  @!P2 LEA.HI R2, R5, R5, RZ, 0x1 ;  /* 0x000000050502a211 */ /* 0x001fe400078f08ff */
[----:B------:R-:W-:Y:S02]  /*f8b0*/  @!P0 LOP3.LUT R3, R0, 0xfffffffe, RZ, 0xc0, !PT ;  /* 0xfffffffe00038812 */ /* 0x000fe400078ec0ff */
[----:B------:R-:W-:-:S02]  /*f8c0*/  @!P1 LOP3.LUT R5, R4, 0xfffffffe, RZ, 0xc0, !PT ;  /* 0xfffffffe04059812 */ /* 0x000fc400078ec0ff */
[----:B------:R-:W-:Y:S01]  /*f8d0*/  @!P2 LOP3.LUT R7, R2, 0xfffffffe, RZ, 0xc0, !PT ;  /* 0xfffffffe0207a812 */ /* 0x000fe200078ec0ff */
[--C-:B------:R-:W-:Y:S01]  /*f8e0*/  @!P0 IMAD.WIDE R2, R3, 0x4, R14.reuse ;  /* 0x0000000403028825 */ /* 0x100fe200078e020e */
[----:B------:R-:W-:Y:S02]  /*f8f0*/  @!P4 LOP3.LUT R11, R8, 0xfffffffe, RZ, 0xc0, !PT ;  /* 0xfffffffe080bc812 */ /* 0x000fe400078ec0ff */
[----:B------:R-:W-:Y:S01]  /*f900*/  @!P5 LOP3.LUT R13, R10, 0xfffffffe, RZ, 0xc0, !PT ;  /* 0xfffffffe0a0dd812 */ /* 0x000fe200078ec0ff */
[--C-:B------:R-:W-:Y:S01]  /*f910*/  @!P1 IMAD.WIDE R4, R5, 0x4, R14.reuse ;  /* 0x0000000405049825 */ /* 0x100fe200078e020e */
[----:B------:R-:W-:Y:S01]  /*f920*/  @!P6 LOP3.LUT R21, R12, 0xfffffffe, RZ, 0xc0, !PT ;  /* 0xfffffffe0c15e812 */ /* 0x000fe200078ec0ff */
[----:B------:R0:W-:Y:S02]  /*f930*/  @!P0 ST.E.64 desc[UR36][R2.64], R92 ;  /* 0x0000005c02008985 */ /* 0x0001e4000c101b24 */
[--C-:B------:R-:W-:Y:S02]  /*f940*/  @!P2 IMAD.WIDE R6, R7, 0x4, R14.reuse ;  /* 0x000000040706a825 */ /* 0x100fe400078e020e */
        /* <DEDUP_REMOVED lines=8> */
[----:B------:R0:W-:Y:S04]  /*f9d0*/  @!P5 ST.E.64 desc[UR36][R12.64], R112 ;  /* 0x000000700c00d985 */ /* 0x0001e8000c101b24 */
[----:B------:R0:W-:Y:S02]  /*f9e0*/  @!P6 ST.E.64 desc[UR36][R14.64], R116 ;  /* 0x000000740e00e985 */ /* 0x0001e4000c101b24 */
.L_x_13839:
[----:B------:R-:W-:Y:S05]  /*f9f0*/  BSYNC B0 ;  /* 0x0000000000007941 */ /* 0x000fea0003800000 */
.L_x_13838:
        /* <DEDUP_REMOVED lines=14> */
[----:B------:R-:W-:Y:S01]  /*fae0*/  VIADD R11, R19, 0x30 ;  /* 0x00000030130b7836 */ /* 0x000fe20000000000 */
[----:B------:R-:W-:-:S02]  /*faf0*/  ISETP.GE.AND P4, PT, R8, UR4, PT ;  /* 0x0000000408007c0c */ /* 0x000fc4000bf86270 */
[----:B------:R-:W-:Y:S02]  /*fb00*/  ISETP.GE.AND P5, PT, R9, UR4, PT ;  /* 0x0000000409007c0c */ /* 0x000fe4000bfa6270 */
[----:B------:R-:W-:Y:S01]  /*fb10*/  ISETP.GE.AND P6, PT, R11, UR4, PT ;  /* 0x000000040b007c0c */ /* 0x000fe2000bfc6270 */
[C---:B01----:R-:W-:Y:S02]  /*fb20*/  @!P0 IMAD.WIDE R2, R19.reuse, 0x4, R12 ;  /* 0x0000000413028825 */ /* 0x043fe400078e020c */
[----:B------:R-:W-:Y:S02]  /*fb30*/  @!P1 LEA.HI R0, R0, R0, RZ, 0x1 ;  /* 0x0000000000009211 */ /* 0x000fe400078f08ff */
[----:B------:R-:W-:Y:S01]  /*fb40*/  @!P2 LEA.HI R6, R6, R6, RZ, 0x1 ;  /* 0x000000060606a211 */ /* 0x000fe200078f08ff */
[----:B------:R0:W-:Y:S01]  /*fb50*/  @!P0 ST.E.64 desc[UR36][R2.64], R90 ;  /* 0x0000005a02008985 */ /* 0x0001e2000c101b24 */
[----:B------:R-:W-:Y:S01]  /*fb60*/  @!P1 LOP3.LUT R5, R0, 0xfffffffe, RZ, 0xc0, !PT ;  /* 0xfffffffe00059812 */ /* 0x000fe200078ec0ff */
[----:B------:R-:W-:Y:S01]  /*fb70*/  VIADD R19, R19, 0x38 ;  /* 0x0000003813137836 */ /* 0x000fe20000000000 */
[----:B------:R-:W-:-:S02]  /*fb80*/  @!P3 LEA.HI R0, R7, R7, RZ, 0x1 ;  /* 0x000000070700b211 */ /* 0x000fc400078f08ff */
[----:B------:R-:W-:Y:S01]  /*fb90*/  @!P4 LEA.HI R8, R8, R8, RZ, 0x1 ;  /* 0x000000080808c211 */ /* 0x000fe200078f08ff */
[--C-:B------:R-:W-:Y:S01]  /*fba0*/  @!P1 IMAD.WIDE R4, R5, 0x4, R12.reuse ;  /* 0x0000000405049825 */ /* 0x100fe200078e020c */
[----:B------:R-:W-:Y:S02]  /*fbb0*/  @!P5 LEA.HI R10, R9, R9, RZ, 0x1 ;  /* 0x00000009090ad211 */ /* 0x000fe400078f08ff */
[----:B---3--:R-:W-:Y:S02]  /*fbc0*/  @!P6 LEA.HI R14, R11, R11, RZ, 0x1 ;  /* 0x0000000b0b0ee211 */ /* 0x008fe400078f08ff */
[----:B------:R-:W-:Y:S01]  /*fbd0*/  @!P2 LOP3.LUT R7, R6, 0xfffffffe, RZ, 0xc0, !PT ;  /* 0xfffffffe0607a812 */ /* 0x000fe200078ec0ff */
[----:B------:R1:W-:Y:S01]  /*fbe0*/  @!P1 ST.E.64 desc[UR36][R4.64], R94 ;  /* 0x0000005e04009985 */ /* 0x0003e2000c101b24 */
[----:B------:R-:W-:Y:S02]  /*fbf0*/  @!P3 LOP3.LUT R9, R0, 0xfffffffe, RZ, 0xc0, !PT ;  /* 0xfffffffe0009b812 */ /* 0x000fe400078ec0ff */
[----:B------:R-:W-:Y:S01]  /*fc00*/  @!P4 LOP3.LUT R11, R8, 0xfffffffe, RZ, 0xc0, !PT ;  /* 0xfffffffe080bc812 */ /* 0x000fe200078ec0ff */
[----:B0-----:R-:W-:Y:S01]  /*fc10*/  @!P2 IMAD.WIDE R2, R7, 0x4, R12 ;  /* 0x000000040702a825 */ /* 0x001fe200078e020c */
[----:B----4-:R-:W-:-:S02]  /*fc20*/  @!P5 LOP3.LUT R15, R10, 0xfffffffe, RZ, 0xc0, !PT ;  /* 0xfffffffe0a0fd812 */ /* 0x010fc400078ec0ff */
[----:B------:R-:W-:Y:S01]  /*fc30*/  @!P6 LOP3.LUT R17, R14, 0xfffffffe, RZ, 0xc0, !PT ;  /* 0xfffffffe0e11e812 */ /* 0x000fe200078ec0ff */
[--C-:B------:R-:W-:Y:S01]  /*fc40*/  @!P4 IMAD.WIDE R6, R11, 0x4, R12.reuse ;  /* 0x000000040b06c825 */ /* 0x100fe200078e020c */
[----:B------:R0:W-:Y:S01]  /*fc50*/  @!P2 ST.E.64 desc[UR36][R2.64], R98 ;  /* 0x000000620200a985 */ /* 0x0001e2000c101b24 */
[----:B------:R-:W-:Y:S02]  /*fc60*/  ISETP.GE.AND P0, PT, R19, UR4, PT ;  /* 0x0000000413007c0c */ /* 0x000fe4000bf06270 */
[----:B------:R-:W-:-:S04]  /*fc70*/  @!P6 IMAD.WIDE R10, R17, 0x4, R12 ;  /* 0x00000004110ae825 */ /* 0x000fc800078e020c */
[----:B-1----:R-:W-:-:S04]  /*fc80*/  @!P3 IMAD.WIDE R4, R9, 0x4, R12 ;  /* 0x000000040904b825 */ /* 0x002fc800078e020c */
[----:B------:R-:W-:Y:S01]  /*fc90*/  @!P5 IMAD.WIDE R8, R15, 0x4, R12 ;  /* 0x000000040f08d825 */ /* 0x000fe200078e020c */
[----:B------:R0:W-:Y:S04]  /*fca0*/  @!P3 ST.E.64 desc[UR36][R4.64], R102 ;  /* 0x000000660400b985 */ /* 0x0001e8000c101b24 */
[----:B------:R0:W-:Y:S04]  /*fcb0*/  @!P4 ST.E.64 desc[UR36][R6.64], R106 ;  /* 0x0000006a0600c985 */ /* 0x0001e8000c101b24 */
        /* <DEDUP_REMOVED lines=8> */
.L_x_13837:
        /* <DEDUP_REMOVED lines=59> */
.L_x_13748:
        /* <DEDUP_REMOVED lines=18> */
.L_x_13840:
[----:B------:R-:W-:Y:S01]  /*10210*/  ULDC UR7, c[0x0][0xc50] ;  /* 0x0003140000077ab9 */ /* 0x000fe20000000800 */
[----:B------:R-:W-:Y:S01]  /*10220*/  UMOV UR42, UR6 ;  /* 0x00000006002a7c82 */ /* 0x000fe20008000000 */
[----:B------:R-:W-:-:S11]  /*10230*/  UISETP.NE.AND UP0, UPT, UR7, 0x1, UPT ;  /* 0x000000010700788c */ /* 0x000fd6000bf05270 */
[----:B------:R-:W-:Y:S01]  /*10240*/  @UP0 ULDC UR4, c[0x0][0xc54] ;  /* 0x0003150000040ab9 */ /* 0x000fe20000000800 */
[----:B------:R-:W-:Y:S01]  /*10250*/  @UP0 ULDC UR8, c[0x0][0xc58] ;  /* 0x0003160000080ab9 */ /* 0x000fe20000000800 */
[----:B------:R-:W-:-:S04]  /*10260*/  UIMAD.WIDE.U32 UR4, UR6, UR4, URZ ;  /* 0x00000004060472a5 */ /* 0x000fc8000f8e003f */
[----:B------:R-:W-:-:S12]  /*10270*/  @UP0 USHF.R.U32.HI UR42, URZ, UR8, UR5 ;  /* 0x000000083f2a0299 */ /* 0x000fd80008011605 */
.L_x_13841:
        /* <DEDUP_REMOVED lines=53> */
.L_x_13844:
[----:B------:R-:W-:-:S11]  /*105d0*/  UISETP.NE.AND UP0, UPT, UR5, 0x1, UPT ;  /* 0x000000010500788c */ /* 0x000fd6000bf05270 */
[----:B------:R-:W-:Y:S02]  /*105e0*/  @UP0 ULDC.64 UR12, c[0x0][0x9e8] ;  /* 0x00027a00000c0ab9 */ /* 0x000fe40000000a00 */
[----:B------:R-:W-:-:S04]  /*105f0*/  UIMAD.WIDE.U32 UR6, UR8, UR12, URZ ;  /* 0x0000000c080672a5 */ /* 0x000fc8000f8e003f */
[----:B------:R-:W-:-:S12]  /*10600*/  @UP0 USHF.R.U32.HI UR8, URZ, UR13, UR7 ;  /* 0x0000000d3f080299 */ /* 0x000fd80008011607 */
.L_x_13845:
[----:B------:R-:W-:-:S04]  /*10610*/  UIMAD UR8, UR8, UR5, UR5 ;  /* 0x00000005080872a4 */ /* 0x000fc8000f8e0205 */
[----:B------:R-:W-:-:S04]  /*10620*/  UISETP.LT.AND UP0, UPT, UR4, UR8, UPT ;  /* 0x000000080400728c */ /* 0x000fc8000bf01270 */
[----:B------:R-:W-:-:S12]  /*10630*/  USEL UR4, UR4, UR8, UP0 ;  /* 0x0000000804047287 */ /* 0x000fd80008000000 */
.L_x_13843:
        /* <DEDUP_REMOVED lines=26> */
.L_x_13847:
[----:B------:R-:W-:-:S11]  /*107e0*/  UISETP.NE.AND UP0, UPT, UR5, 0x1, UPT ;  /* 0x000000010500788c */ /* 0x000fd6000bf05270 */
[----:B------:R-:W-:Y:S02]  /*107f0*/  @UP0 ULDC.64 UR10, c[0x0][0x9e8] ;  /* 0x00027a00000a0ab9 */ /* 0x000fe40000000a00 */
[----:B------:R-:W-:-:S04]  /*10800*/  UIMAD.WIDE.U32 UR6, UR4, UR10, URZ ;  /* 0x0000000a040672a5 */ /* 0x000fc8000f8e003f */
[----:B------:R-:W-:-:S12]  /*10810*/  @UP0 USHF.R.U32.HI UR4, URZ, UR11, UR7 ;  /* 0x0000000b3f040299 */ /* 0x000fd80008011607 */
.L_x_13848:
[----:B------:R-:W-:-:S04]  /*10820*/  UIMAD UR4, UR4, UR5, URZ ;  /* 0x00000005040472a4 */ /* 0x000fc8000f8e023f */
[----:B------:R-:W-:-:S04]  /*10830*/  UISETP.LT.AND UP0, UPT, UR8, UR4, UPT ;  /* 0x000000040800728c */ /* 0x000fc8000bf01270 */
[----:B------:R-:W-:-:S12]  /*10840*/  USEL UR8, UR8, UR4, !UP0 ;  /* 0x0000000408087287 */ /* 0x000fd8000c000000 */
.L_x_13846:
        /* <DEDUP_REMOVED lines=44> */
.L_x_13849:
        /* <DEDUP_REMOVED lines=32> */
.L_x_13850:
        /* <DEDUP_REMOVED lines=20> */
.L_x_13852:
        /* <DEDUP_REMOVED lines=15> */
.L_x_13851:
        /* <DEDUP_REMOVED lines=8> */
[C---:B------:R-:W-:Y:S01]  /*10fc0*/  LOP3.LUT R20, R23.reuse, 0x7f, RZ, 0xc0, !PT ;  /* 0x0000007f17147812 */ /* 0x040fe200078ec0ff */
[----:B------:R-:W-:Y:S01]  /*10fd0*/  IMAD.SHL.U32 R26, R23, 0x10, RZ ;  /* 0x00000010171a7824 */ /* 0x000fe200078e00ff */
[----:B-1----:R-:W-:Y:S01]  /*10fe0*/  ISETP.NE.AND P1, PT, R16, 0x1, PT ;  /* 0x000000011000780c */ /* 0x002fe20003f25270 */
[----:B------:R-:W-:Y:S01]  /*10ff0*/  VIADD R0, R22, 0xffffffff ;  /* 0xffffffff16007836 */ /* 0x000fe20000000000 */
[----:B------:R-:W-:Y:S02]  /*11000*/  SHF.R.U32.HI R4, RZ, 0x3, R20 ;  /* 0x00000003ff047819 */ /* 0x000fe40000011614 */
[----:B------:R-:W-:Y:S02]  /*11010*/  LOP3.LUT R26, R26, 0x70, RZ, 0xc0, !PT ;  /* 0x000000701a1a7812 */ /* 0x000fe400078ec0ff */
[----:B------:R-:W-:Y:S01]  /*11020*/  LOP3.LUT R18, R18, 0xfffffffb, RZ, 0xc0, !PT ;  /* 0xfffffffb12127812 */ /* 0x000fe200078ec0ff */
        /* <DEDUP_REMOVED lines=8> */
[----:B------:R-:W3:Y:S01]  /*110b0*/  @!P0 LDC.64 R8, c[0x0][0x428] ;  /* 0x00010a00ff088b82 */ /* 0x000ee20000000a00 */
[----:B-1----:R-:W-:-:S07]  /*110c0*/  @P1 IMAD.HI.U32 R2, R7, R4, RZ ;  /* 0x0000000407021227 */ /* 0x002fce00078e00ff */
[----:B------:R-:W1:Y:S01]  /*110d0*/  @!P0 LDC.64 R4, c[0x0][0x418] ;  /* 0x00010600ff048b82 */ /* 0x000e620000000a00 */
[----:B0-----:R-:W-:-:S04]  /*110e0*/  @P1 SHF.R.U32.HI R10, RZ, R3, R2 ;  /* 0x00000003ff0a1219 */ /* 0x001fc80000011602 */
[----:B------:R-:W-:Y:S02]  /*110f0*/  @!P0 SHF.R.S32.HI R3, RZ, 0x1f, R10 ;  /* 0x0000001fff038819 */ /* 0x000fe4000001140a */
[----:B--2---:R-:W-:-:S05]  /*11100*/  SHF.R.S32.HI R6, RZ, 0x1f, R29 ;  /* 0x0000001fff067819 */ /* 0x004fca000001141d */
[----:B---3--:R-:W-:Y:S01]  /*11110*/  @!P0 IMAD R2, R6, R8, RZ ;  /* 0x0000000806028224 */ /* 0x008fe200078e02ff */
[----:B------:R0:W-:Y:S03]  /*11120*/  STL [R1], R6 ;  /* 0x0000000601007387 */ /* 0x0001e60000100800 */
[----:B------:R-:W-:Y:S02]  /*11130*/  @!P0 IMAD R9, R29, R9, R2 ;  /* 0x000000091d098224 */ /* 0x000fe400078e0202 */
[----:B------:R-:W-:-:S04]  /*11140*/  @!P0 IMAD.MOV.U32 R2, RZ, RZ, R10 ;  /* 0x000000ffff028224 */ /* 0x000fc800078e000a */
[----:B------:R-:W-:-:S04]  /*11150*/  @!P0 IMAD.WIDE.U32 R2, R29, R8, R2 ;  /* 0x000000081d028225 */ /* 0x000fc800078e0002 */
[----:B------:R-:W-:Y:S01]  /*11160*/  @!P0 IMAD.IADD R3, R3, 0x1, R9 ;  /* 0x0000000103038824 */ /* 0x000fe200078e0209 */
[----:B-1----:R-:W-:Y:S01]  /*11170*/  @!P0 LEA R4, P1, R2, R4, 0x2 ;  /* 0x0000000402048211 */ /* 0x002fe200078210ff */
[----:B0-----:R-:W-:-:S03]  /*11180*/  IMAD.MOV.U32 R6, RZ, RZ, RZ ;  /* 0x000000ffff067224 */ /* 0x001fc600078e00ff */
[----:B------:R-:W-:-:S05]  /*11190*/  @!P0 LEA.HI.X R5, R2, R5, R3, 0x2, P1 ;  /* 0x0000000502058211 */ /* 0x000fca00008f1403 */
[----:B------:R0:W5:Y:S01]  /*111a0*/  @!P0 LDG.E R6, desc[UR36][R4.64] ;  /* 0x0000002404068981 */ /* 0x000162000c1e1900 */
[----:B------:R-:W-:-:S03]  /*111b0*/  UMOV UR4, 0xffffffff ;  /* 0xffffffff00047882 */ /* 0x000fc60000000000 */
[----:B------:R-:W-:Y:S05]  /*111c0*/  BRA.DIV UR4, `(.L_x_13853) ;  /* 0x0000003204c07947 */ /* 0x000fea000b800000 */
.L_x_13893:
[----:B------:R-:W-:Y:S01]  /*111d0*/  ULOP3.LUT UR4, UR38, 0x2, URZ, 0xfc, !UPT ;  /* 0x0000000226047892 */ /* 0x000fe2000f8efc3f */
[----:B------:R-:W-:Y:S01]  /*111e0*/  IMAD.U32 R28, RZ, RZ, UR42 ;  /* 0x0000002aff1c7e24 */ /* 0x000fe2000f8e00ff */
[----:B------:R-:W-:Y:S01]  /*111f0*/  LOP3.LUT R18, R18, 0xfffffffd, RZ, 0xc0, !PT ;  /* 0xfffffffd12127812 */ /* 0x000fe200078ec0ff */
[----:B------:R-:W-:Y:S02]  /*11200*/  IMAD.SHL.U32 R8, R23, 0x8, RZ ;  /* 0x0000000817087824 */ /* 0x000fe400078e00ff */
[----:B------:R-:W-:Y:S01]  /*11210*/  IMAD.MOV R2, RZ, RZ, -R10 ;  /* 0x000000ffff027224 */ /* 0x000fe200078e0a0a */
[----:B------:R-:W-:Y:S01]  /*11220*/  SHF.R.S32.HI R28, RZ, 0x1f, R28 ;  /* 0x0000001fff1c7819 */ /* 0x000fe2000001141c */
[----:B------:R-:W-:Y:S01]  /*11230*/  IMAD.U32 R3, RZ, RZ, UR4 ;  /* 0x00000004ff037e24 */ /* 0x000fe2000f8e00ff */
[----:B------:R-:W-:Y:S01]  /*11240*/  LOP3.LUT R17, R8, 0x38, RZ, 0xc0, !PT ;  /* 0x0000003808117812 */ /* 0x000fe200078ec0ff */
[----:B0-----:R-:W-:Y:S02]  /*11250*/  IMAD R5, R16, R2, R7 ;  /* 0x0000000210057224 */ /* 0x001fe400078e0207 */
[----:B------:R-:W-:Y:S01]  /*11260*/  IMAD.MOV.U32 R27, RZ, RZ, R0 ;  /* 0x000000ffff1b7224 */ /* 0x000fe200078e0000 */
[----:B------:R-:W-:-:S13]  /*11270*/  ISETP.NE.AND P0, PT, R3, 0x3, PT ;  /* 0x000000030300780c */ /* 0x000fda0003f05270 */
[----:B------:R-:W-:Y:S01]  /*11280*/  @P0 LOP3.LUT R18, R18, 0x2, RZ, 0xfc, !PT ;  /* 0x0000000212120812 */ /* 0x000fe200078efcff */
[----:B------:R-:W-:Y:S06]  /*11290*/  @!P0 BRA `(.L_x_13854) ;  /* 0x0000000000048947 */ /* 0x000fec0003800000 */
[----:B------:R-:W-:Y:S01]  /*112a0*/  BPT.TRAP 0x1 ;  /* 0x000000040000795c */ /* 0x000fe20000300000 */
.L_x_13854:
        /* <DEDUP_REMOVED lines=26> */
.L_x_13894:
        /* <DEDUP_REMOVED lines=8> */
[----:B------:R-:W-:Y:S02]  /*114d0*/  IMAD.IADD R3, R3, 0x1, R7 ;  /* 0x0000000103037824 */ /* 0x000fe400078e0207 */
[----:B------:R-:W-:Y:S02]  /*114e0*/  IMAD R5, R4, UR4, RZ ;  /* 0x0000000404057c24 */ /* 0x000fe4000f8e02ff */
[----:B------:R-:W-:-:S04]  /*114f0*/  IMAD.WIDE.U32 R2, R6, UR4, R2 ;  /* 0x0000000406027c25 */ /* 0x000fc8000f8e0002 */
[----:B------:R-:W-:Y:S01]  /*11500*/  IMAD R5, R6, UR5, R5 ;  /* 0x0000000506057c24 */ /* 0x000fe2000f8e0205 */
[----:B------:R-:W-:Y:S01]  /*11510*/  ULDC.64 UR4, c[0x0][0x308] ;  /* 0x0000c20000047ab9 */ /* 0x000fe20000000a00 */
[----:B------:R-:W-:Y:S02]  /*11520*/  IMAD.MOV.U32 R7, RZ, RZ, -0x80 ;  /* 0xffffff80ff077424 */ /* 0x000fe400078e00ff */
[----:B------:R-:W-:Y:S02]  /*11530*/  IMAD.IADD R3, R3, 0x1, R5 ;  /* 0x0000000103037824 */ /* 0x000fe400078e0205 */
[----:B------:R-:W-:Y:S01]  /*11540*/  IMAD.U32 R5, RZ, RZ, UR4 ;  /* 0x00000004ff057e24 */ /* 0x000fe2000f8e00ff */
[----:B------:R-:W-:-:S03]  /*11550*/  UIMAD UR4, UR6, UR4, URZ ;  /* 0x00000004060472a4 */ /* 0x000fc6000f8e023f */
[----:B------:R-:W-:Y:S01]  /*11560*/  IMAD.WIDE.U32 R2, R5, UR42, R2 ;  /* 0x0000002a05027c25 */ /* 0x000fe2000f8e0002 */
[----:B------:R-:W-:Y:S01]  /*11570*/  UIMAD UR4, UR42, UR5, UR4 ;  /* 0x000000052a0472a4 */ /* 0x000fe2000f8e0204 */
[----:B------:R-:W-:Y:S01]  /*11580*/  LOP3.LUT R5, R8, 0x1c0, RZ, 0xc0, !PT ;  /* 0x000001c008057812 */ /* 0x000fe200078ec0ff */
[----:B------:R-:W-:-:S03]  /*11590*/  ULDC.64 UR6, c[0x0][0x2e8] ;  /* 0x0000ba0000067ab9 */ /* 0x000fc60000000a00 */
[----:B------:R-:W-:Y:S01]  /*115a0*/  LOP3.LUT R8, R5, 0x38, R8, 0xf8, !PT ;  /* 0x0000003805087812 */ /* 0x000fe200078ef808 */
[----:B------:R-:W-:Y:S01]  /*115b0*/  VIADD R3, R3, UR4 ;  /* 0x0000000403037c36 */ /* 0x000fe20008000000 */
[----:B------:R-:W-:Y:S01]  /*115c0*/  ULDC UR4, c[0x0][0x2f4] ;  /* 0x0000bd0000047ab9 */ /* 0x000fe20000000800 */
[----:B------:R-:W-:Y:S01]  /*115d0*/  IMAD R5, R0, R7, UR50 ;  /* 0x0000003200057e24 */ /* 0x000fe2000f8e0207 */
[----:B------:R-:W-:Y:S01]  /*115e0*/  ISETP.GE.AND P3, PT, R17, UR4, PT ;  /* 0x0000000411007c0c */ /* 0x000fe2000bf66270 */
[----:B------:R-:W-:Y:S01]  /*115f0*/  UMOV UR4, 0xffffffff ;  /* 0xffffffff00047882 */ /* 0x000fe20000000000 */
[----:B------:R-:W-:Y:S01]  /*11600*/  LEA R0, P0, R2, UR6, 0x1 ;  /* 0x0000000602007c11 */ /* 0x000fe2000f8008ff */
[----:B------:R-:W-:Y:S01]  /*11610*/  IMAD.IADD R5, R5, 0x1, -R10 ;  /* 0x0000000105057824 */ /* 0x000fe200078e0a0a */
[----:B------:R-:W-:Y:S01]  /*11620*/  LOP3.LUT R8, R8, 0x38, R23, 0x78, !PT ;  /* 0x0000003808087812 */ /* 0x000fe200078e7817 */
[----:B------:R-:W-:Y:S01]  /*11630*/  IMAD.SHL.U32 R23, R20, 0x8, RZ ;  /* 0x0000000814177824 */ /* 0x000fe200078e00ff */
[----:B------:R-:W-:-:S02]  /*11640*/  LEA.HI.X R4, R2, UR7, R3, 0x1, P0 ;  /* 0x0000000702047c11 */ /* 0x000fc400080f0c03 */
[----:B------:R-:W-:Y:S02]  /*11650*/  ISETP.GE.AND P0, PT, R5, 0x1, PT ;  /* 0x000000010500780c */ /* 0x000fe40003f06270 */
[----:B------:R-:W-:-:S03]  /*11660*/  LOP3.LUT R23, R8, 0x200, R23, 0xf8, !PT ;  /* 0x0000020008177812 */ /* 0x000fc600078ef817 */
[----:B------:R-:W-:Y:S01]  /*11670*/  @P3 LOP3.LUT R18, R18, 0x1, RZ, 0xfc, !PT ;  /* 0x0000000112123812 */ /* 0x000fe200078efcff */
[----:B------:R-:W-:Y:S07]  /*11680*/  BRA.DIV UR4, `(.L_x_13856) ;  /* 0x0000002e04c87947 */ /* 0x000fee000b800000 */
        /* <DEDUP_REMOVED lines=8> */
[C---:B------:R-:W-:Y:S01]  /*11710*/  ISETP.GE.AND P1, PT, R5.reuse, 0x21, PT ;  /* 0x000000210500780c */ /* 0x040fe20003f26270 */
[----:B------:R-:W-:Y:S02]  /*11720*/  @P0 IMAD.MOV.U32 R2, RZ, RZ, R14 ;  /* 0x000000ffff020224 */ /* 0x000fe400078e000e */
[----:B------:R-:W0:Y:S04]  /*11730*/  SHFL.IDX PT, R14, R0, 0x1, 0x181f ;  /* 0x00381f00000e7f89 */ /* 0x000e2800000e0000 */
[----:B------:R1:W-:Y:S01]  /*11740*/  @P0 LDGSTS.E.BYPASS.LTC128B.128 [R9+0xe400], desc[UR36][R2.64], !P3 ;  /* 0x0e40000002090fae */ /* 0x0003e2000d901d64 */
[----:B------:R-:W-:-:S05]  /*11750*/  ISETP.GE.AND P0, PT, R5, 0x11, PT ;  /* 0x000000110500780c */ /* 0x000fca0003f06270 */
[----:B-1----:R-:W-:-:S08]  /*11760*/  @P1 LEA R9, R23, UR48, 0x1 ;  /* 0x0000003017091c11 */ /* 0x002fd0000f8e08ff */
[----:B------:R-:W-:Y:S02]  /*11770*/  @P0 LEA R21, R23, UR48, 0x1 ;  /* 0x0000003017150c11 */ /* 0x000fe4000f8e08ff */
[C---:B0-----:R-:W-:Y:S02]  /*11780*/  @P0 LEA R2, P2, R17.reuse, R14, 0x1 ;  /* 0x0000000e11020211 */ /* 0x041fe400078408ff */
[----:B------:R-:W0:Y:S03]  /*11790*/  SHFL.IDX PT, R14, R0, 0x3, 0x181f ;  /* 0x00781f00000e7f89 */ /* 0x000e2600000e0000 */
[----:B------:R-:W-:Y:S02]  /*117a0*/  @P0 IMAD.X R3, RZ, RZ, R7, P2 ;  /* 0x000000ffff030224 */ /* 0x000fe400010e0607 */
[----:B------:R-:W1:Y:S04]  /*117b0*/  SHFL.IDX PT, R7, R4, 0x3, 0x181f ;  /* 0x00781f0004077f89 */ /* 0x000e6800000e0000 */
[----:B------:R2:W-:Y:S02]  /*117c0*/  @P0 LDGSTS.E.BYPASS.LTC128B.128 [R21+0xec00], desc[UR36][R2.64], !P3 ;  /* 0x0ec0000002150fae */ /* 0x0005e4000d901d64 */
[----:B--2---:R-:W-:-:S02]  /*117d0*/  @P1 LEA R2, P0, R17, R8, 0x1 ;  /* 0x0000000811021211 */ /* 0x004fc400078008ff */
[----:B------:R-:W2:Y:S03]  /*117e0*/  SHFL.IDX PT, R8, R0, 0x4, 0x181f ;  /* 0x00981f0000087f89 */ /* 0x000ea600000e0000 */
[----:B------:R-:W-:Y:S01]  /*117f0*/  @P1 IMAD.X R3, RZ, RZ, R6, P0 ;  /* 0x000000ffff031224 */ /* 0x000fe200000e0606 */
[C---:B------:R-:W-:Y:S01]  /*11800*/  ISETP.GE.AND P0, PT, R5.reuse, 0x31, PT ;  /* 0x000000310500780c */ /* 0x040fe20003f06270 */
[----:B------:R-:W3:Y:S04]  /*11810*/  SHFL.IDX PT, R6, R4, 0x4, 0x181f ;  /* 0x00981f0004067f89 */ /* 0x000ee800000e0000 */
        /* <DEDUP_REMOVED lines=9> */
[----:B--2---:R-:W-:-:S02]  /*118b0*/  @P1 LEA R2, P0, R17, R8, 0x1 ;  /* 0x0000000811021211 */ /* 0x004fc400078008ff */
[----:B------:R-:W2:Y:S03]  /*118c0*/  SHFL.IDX PT, R8, R0, 0x6, 0x181f ;  /* 0x00d81f0000087f89 */ /* 0x000ea600000e0000 */
[----:B---3--:R-:W-:Y:S01]  /*118d0*/  @P1 IMAD.X R3, RZ, RZ, R6, P0 ;  /* 0x000000ffff031224 */ /* 0x008fe200000e0606 */
[C---:B------:R-:W-:Y:S01]  /*118e0*/  ISETP.GE.AND P0, PT, R5.reuse, 0x51, PT ;  /* 0x000000510500780c */ /* 0x040fe20003f06270 */
[----:B------:R-:W3:Y:S04]  /*118f0*/  SHFL.IDX PT, R6, R4, 0x6, 0x181f ;  /* 0x00d81f0004067f89 */ /* 0x000ee800000e0000 */
[----:B------:R0:W-:Y:S01]  /*11900*/  @P1 LDGSTS.E.BYPASS.LTC128B.128 [R9+0x10400], desc[UR36][R2.64], !P3 ;  /* 0x1040000002091fae */ /* 0x0001e2000d901d64 */
[----:B------:R-:W-:-:S03]  /*11910*/  ISETP.GE.AND P1, PT, R5, 0x61, PT ;  /* 0x000000610500780c */ /* 0x000fc60003f26270 */
[----:B------:R-:W4:Y:S04]  /*11920*/  SHFL.IDX PT, R4, R4, 0x7, 0x181f ;  /* 0x00f81f0004047f89 */ /* 0x000f2800000e0000 */
[----:B0-----:R-:W-:-:S06]  /*11930*/  @P0 LEA R2, P2, R17, R14, 0x1 ;  /* 0x0000000e11020211 */ /* 0x001fcc00078408ff */
[C---:B------:R-:W-:Y:S01]  /*11940*/  @P1 LEA R9, R23.reuse, UR48, 0x1 ;  /* 0x0000003017091c11 */ /* 0x040fe2000f8e08ff */
[----:B------:R0:W0:Y:S01]  /*11950*/  SHFL.IDX PT, R14, R0, 0x7, 0x181f ;  /* 0x00f81f00000e7f89 */ /* 0x00002200000e0000 */
[----:B-1----:R-:W-:Y:S01]  /*11960*/  @P0 IMAD.X R3, RZ, RZ, R7, P2 ;  /* 0x000000ffff030224 */ /* 0x002fe200010e0607 */
[----:B------:R-:W-:-:S05]  /*11970*/  @P0 LEA R7, R23, UR48, 0x1 ;  /* 0x0000003017070c11 */ /* 0x000fca000f8e08ff */
[----:B------:R2:W-:Y:S02]  /*11980*/  @P0 LDGSTS.E.BYPASS.LTC128B.128 [R7+0x10c00], desc[UR36][R2.64], !P3 ;  /* 0x10c0000002070fae */ /* 0x0005e4000d901d64 */
[----:B--2---:R-:W-:-:S05]  /*11990*/  @P1 LEA R2, P0, R17, R8, 0x1 ;  /* 0x0000000811021211 */ /* 0x004fca00078008ff */
[----:B---3--:R-:W-:-:S05]  /*119a0*/  @P1 IMAD.X R3, RZ, RZ, R6, P0 ;  /* 0x000000ffff031224 */ /* 0x008fca00000e0606 */
[----:B0---4-:R1:W-:Y:S03]  /*119b0*/  @P1 LDGSTS.E.BYPASS.LTC128B.128 [R9+0x11400], desc[UR36][R2.64], !P3 ;  /* 0x1140000002091fae */ /* 0x0113e6000d901d64 */
.L_x_13912:
[----:B------:R-:W-:-:S13]  /*119c0*/  ISETP.GE.AND P0, PT, R5, 0x71, PT ;  /* 0x000000710500780c */ /* 0x000fda0003f06270 */
[----:B-1----:R-:W-:Y:S02]  /*119d0*/  @P0 LEA R2, P1, R17, R14, 0x1 ;  /* 0x0000000e11020211 */ /* 0x002fe400078208ff */
[----:B------:R-:W-:-:S03]  /*119e0*/  @P0 LEA R5, R23, UR48, 0x1 ;  /* 0x0000003017050c11 */ /* 0x000fc6000f8e08ff */
[----:B------:R-:W-:-:S05]  /*119f0*/  @P0 IMAD.X R3, RZ, RZ, R4, P1 ;  /* 0x000000ffff030224 */ /* 0x000fca00008e0604 */
        /* <DEDUP_REMOVED lines=13> */
.L_x_13857:
[----:B------:R-:W-:Y:S01]  /*11ad0*/  SYNCS.ARRIVE.TRANS64.A1T0 RZ, [UR48+0x16830], RZ ;  /* 0x016830ffffff79a7 */ /* 0x000fe20008100030 */
[----:B------:R-:W-:Y:S05]  /*11ae0*/  WARPSYNC.ALL ;  /* 0x0000000000007948 */ /* 0x000fea0003800000 */
[----:B------:R-:W-:Y:S01]  /*11af0*/  UIADD3 UR5, UR48, 0x8400, URZ ;  /* 0x0000840030057890 */ /* 0x000fe2000fffe03f */
[----:B------:R-:W-:Y:S01]  /*11b00*/  R2UR UR4, R28 ;  /* 0x000000001c0472ca */ /* 0x000fe200000e0000 */
[----:B------:R-:W-:Y:S02]  /*11b10*/  ULDC.64 UR6, c[0x0][0x2d8] ;  /* 0x0000b60000067ab9 */ /* 0x000fe40000000a00 */
        /* <DEDUP_REMOVED lines=24> */
.L_x_13858:
[----:B------:R-:W-:Y:S01]  /*11ca0*/  SHF.R.S32.HI R20, RZ, 0x1f, R25 ;  /* 0x0000001fff147819 */ /* 0x000fe20000011419 */
[----:B------:R-:W-:Y:S01]  /*11cb0*/  ULDC.64 UR4, c[0x0][0x2e0] ;  /* 0x0000b80000047ab9 */ /* 0x000fe20000000a00 */
[----:B------:R-:W-:Y:S01]  /*11cc0*/  UISETP.NE.AND UP0, UPT, UR51, URZ, UPT ;  /* 0x0000003f3300728c */ /* 0x000fe2000bf05270 */
[----:B------:R-:W-:Y:S01]  /*11cd0*/  IMAD.U32 R4, RZ, RZ, UR40 ;  /* 0x00000028ff047e24 */ /* 0x000fe2000f8e00ff */
[----:B------:R-:W0:Y:S01]  /*11ce0*/  LDC R9, c[0x0][0x448] ;  /* 0x00011200ff097b82 */ /* 0x000e220000000800 */
[----:B------:R-:W-:Y:S02]  /*11cf0*/  IMAD R0, R20, UR4, RZ ;  /* 0x0000000414007c24 */ /* 0x000fe4000f8e02ff */
[----:B------:R-:W1:Y:S01]  /*11d00*/  S2R R20, SR_TID.X ;  /* 0x0000000000147919 */ /* 0x000e620000002100 */
[----:B------:R-:W-:Y:S01]  /*11d10*/  PLOP3.LUT P0, PT, PT, PT, UP0, 0x80, 0x0 ;  /* 0x000000000000781c */ /* 0x000fe20003f0f008 */
[----:B------:R-:W-:Y:S01]  /*11d20*/  IMAD.U32 R3, RZ, RZ, UR49 ;  /* 0x00000031ff037e24 */ /* 0x000fe2000f8e00ff */
[----:B------:R-:W-:Y:S01]  /*11d30*/  PLOP3.LUT P1, PT, PT, PT, UP0, 0x80, 0x0 ;  /* 0x000000000000781c */ /* 0x000fe20003f2f008 */
[----:B------:R-:W-:Y:S01]  /*11d40*/  IMAD.MOV.U32 R2, RZ, RZ, R4 ;  /* 0x000000ffff027224 */ /* 0x000fe200078e0004 */
[----:B------:R-:W-:Y:S01]  /*11d50*/  PLOP3.LUT P2, PT, PT, PT, UP0, 0x80, 0x0 ;  /* 0x000000000000781c */ /* 0x000fe20003f4f008 */
[----:B------:R-:W-:-:S02]  /*11d60*/  IMAD.U32 R5, RZ, RZ, UR41 ;  /* 0x00000029ff057e24 */ /* 0x000fc4000f8e00ff */
[----:B------:R-:W-:Y:S01]  /*11d70*/  IMAD.WIDE.U32 R2, R25, UR4, R2 ;  /* 0x0000000419027c25 */ /* 0x000fe2000f8e0002 */
[----:B------:R-:W-:-:S03]  /*11d80*/  @UP0 ULDC UR4, c[0x0][0x44c] ;  /* 0x0001130000040ab9 */ /* 0x000fc60000000800 */
[----:B------:R-:W-:Y:S01]  /*11d90*/  IMAD R5, R25, UR5, R0 ;  /* 0x0000000519057c24 */ /* 0x000fe2000f8e0200 */
[----:B------:R-:W-:-:S03]  /*11da0*/  @UP0 ULDC UR5, c[0x0][0x450] ;  /* 0x0001140000050ab9 */ /* 0x000fc60000000800 */
[----:B------:R-:W-:Y:S01]  /*11db0*/  IMAD.IADD R3, R3, 0x1, R5 ;  /* 0x0000000103037824 */ /* 0x000fe200078e0205 */
[----:B-1----:R-:W-:-:S04]  /*11dc0*/  LOP3.LUT R20, R20, 0x7f, RZ, 0xc0, !PT ;  /* 0x0000007f14147812 */ /* 0x002fc800078ec0ff */
[----:B------:R-:W-:-:S04]  /*11dd0*/  SHF.R.U32.HI R20, RZ, 0x3, R20 ;  /* 0x00000003ff147819 */ /* 0x000fc80000011614 */
[----:B------:R-:W-:-:S05]  /*11de0*/  IADD3 R4, R20, UR43, R26 ;  /* 0x0000002b14047c10 */ /* 0x000fca000fffe01a */
[C---:B------:R-:W-:Y:S01]  /*11df0*/  @P0 IMAD.HI.U32 R0, R4.reuse, UR4, RZ ;  /* 0x0000000404000c27 */ /* 0x040fe2000f8e00ff */
[----:B------:R-:W-:Y:S01]  /*11e00*/  PLOP3.LUT P0, PT, PT, PT, UP0, 0x80, 0x0 ;  /* 0x000000000000781c */ /* 0x000fe20003f0f008 */
[----:B------:R-:W-:Y:S02]  /*11e10*/  @UP0 ULDC UR4, c[0x0][0x44c] ;  /* 0x0001130000040ab9 */ /* 0x000fe40000000800 */
[----:B------:R-:W-:Y:S01]  /*11e20*/  IMAD.MOV.U32 R5, RZ, RZ, R4 ;  /* 0x000000ffff057224 */ /* 0x000fe200078e0004 */
[----:B------:R-:W-:Y:S01]  /*11e30*/  @P1 SHF.R.U32.HI R5, RZ, UR5, R0 ;  /* 0x00000005ff051c19 */ /* 0x000fe20008011600 */
[----:B------:R-:W-:-:S04]  /*11e40*/  VIADD R0, R4, 0x80 ;  /* 0x0000008004007836 */ /* 0x000fc80000000000 */
[----:B------:R-:W-:Y:S01]  /*11e50*/  @P2 IMAD.HI.U32 R6, R0, UR4, RZ ;  /* 0x0000000400062c27 */ /* 0x000fe2000f8e00ff */
[----:B------:R-:W-:-:S03]  /*11e60*/  @UP0 ULDC UR4, c[0x0][0x450] ;  /* 0x0001140000040ab9 */ /* 0x000fc60000000800 */
[--C-:B------:R-:W-:Y:S02]  /*11e70*/  IMAD.MOV R15, RZ, RZ, -R5.reuse ;  /* 0x000000ffff0f7224 */ /* 0x100fe400078e0a05 */
[----:B------:R-:W-:Y:S01]  /*11e80*/  IMAD.MOV.U32 R21, RZ, RZ, R0 ;  /* 0x000000ffff157224 */ /* 0x000fe200078e0000 */
[----:B------:R-:W-:Y:S01]  /*11e90*/  @P0 SHF.R.U32.HI R21, RZ, UR4, R6 ;  /* 0x00000004ff150c19 */ /* 0x000fe20008011606 */
[----:B0-----:R-:W-:Y:S01]  /*11ea0*/  IMAD R15, R9, R15, R4 ;  /* 0x0000000f090f7224 */ /* 0x001fe200078e0204 */
[----:B------:R-:W-:Y:S01]  /*11eb0*/  SHF.R.S32.HI R4, RZ, 0x1f, R5 ;  /* 0x0000001fff047819 */ /* 0x000fe20000011405 */
[----:B------:R-:W-:Y:S01]  /*11ec0*/  ULDC.64 UR4, c[0x0][0x2d0] ;  /* 0x0000b40000047ab9 */ /* 0x000fe20000000a00 */
[--C-:B------:R-:W-:Y:S01]  /*11ed0*/  SHF.R.S32.HI R8, RZ, 0x1f, R21.reuse ;  /* 0x0000001fff087819 */ /* 0x100fe20000011415 */
[----:B------:R-:W-:Y:S02]  /*11ee0*/  IMAD.MOV R11, RZ, RZ, -R21 ;  /* 0x000000ffff0b7224 */ /* 0x000fe400078e0a15 */
[----:B------:R-:W-:-:S02]  /*11ef0*/  IMAD R4, R4, UR4, RZ ;  /* 0x0000000404047c24 */ /* 0x000fc4000f8e02ff */
[----:B------:R-:W-:Y:S02]  /*11f00*/  IMAD R8, R8, UR4, RZ ;  /* 0x0000000408087c24 */ /* 0x000fe4000f8e02ff */
[----:B------:R-:W-:Y:S01]  /*11f10*/  IMAD R11, R9, R11, R0 ;  /* 0x0000000b090b7224 */ /* 0x000fe200078e0200 */
[----:B------:R-:W-:Y:S01]  /*11f20*/  SHF.R.S32.HI R0, RZ, 0x1f, R15 ;  /* 0x0000001fff007819 */ /* 0x000fe2000001140f */
[----:B------:R-:W-:Y:S02]  /*11f30*/  IMAD R13, R5, UR5, R4 ;  /* 0x00000005050d7c24 */ /* 0x000fe4000f8e0204 */
[----:B------:R-:W-:-:S04]  /*11f40*/  IMAD.WIDE.U32 R6, R21, UR4, R2 ;  /* 0x0000000415067c25 */ /* 0x000fc8000f8e0002 */
[----:B------:R-:W-:-:S04]  /*11f50*/  IMAD.WIDE.U32 R4, R5, UR4, R2 ;  /* 0x0000000405047c25 */ /* 0x000fc8000f8e0002 */
[----:B------:R-:W-:Y:S01]  /*11f60*/  IMAD R21, R21, UR5, R8 ;  /* 0x0000000515157c24 */ /* 0x000fe2000f8e0208 */
[----:B------:R-:W-:Y:S01]  /*11f70*/  ULDC.64 UR4, c[0x0][0x2c8] ;  /* 0x0000b20000047ab9 */ /* 0x000fe20000000a00 */
[----:B------:R-:W-:Y:S02]  /*11f80*/  IMAD.IADD R3, R5, 0x1, R13 ;  /* 0x0000000105037824 */ /* 0x000fe400078e020d */
[----:B------:R-:W-:Y:S02]  /*11f90*/  IMAD R0, R0, UR4, RZ ;  /* 0x0000000400007c24 */ /* 0x000fe4000f8e02ff */
[----:B------:R-:W-:Y:S02]  /*11fa0*/  IMAD.MOV.U32 R2, RZ, RZ, R4 ;  /* 0x000000ffff027224 */ /* 0x000fe400078e0004 */
[C---:B------:R-:W-:Y:S01]  /*11fb0*/  IMAD R13, R15.reuse, UR5, R0 ;  /* 0x000000050f0d7c24 */ /* 0x040fe2000f8e0200 */
[----:B------:R-:W-:Y:S01]  /*11fc0*/  SHF.R.S32.HI R0, RZ, 0x1f, R11 ;  /* 0x0000001fff007819 */ /* 0x000fe2000001140b */
[----:B------:R-:W-:-:S04]  /*11fd0*/  IMAD.WIDE.U32 R4, R15, UR4, R2 ;  /* 0x000000040f047c25 */ /* 0x000fc8000f8e0002 */
        /* <DEDUP_REMOVED lines=10> */
[----:B------:R-:W-:Y:S01]  /*12080*/  LEA R0, P0, R2, UR4, 0x1 ;  /* 0x0000000402007c11 */ /* 0x000fe2000f8008ff */
[----:B------:R-:W-:-:S03]  /*12090*/  ULDC UR4, c[0x0][0x2b8] ;  /* 0x0000ae0000047ab9 */ /* 0x000fc60000000800 */
[----:B------:R-:W-:Y:S02]  /*120a0*/  LEA.HI.X R6, R2, UR5, R3, 0x1, P0 ;  /* 0x0000000502067c11 */ /* 0x000fe400080f0c03 */
[----:B------:R-:W-:Y:S01]  /*120b0*/  ISETP.GE.AND P0, PT, R17, UR4, PT ;  /* 0x0000000411007c0c */ /* 0x000fe2000bf06270 */
[----:B------:R-:W-:-:S03]  /*120c0*/  UMOV UR4, 0xffffffff ;  /* 0xffffffff00047882 */ /* 0x000fc60000000000 */
[----:B------:R-:W-:Y:S09]  /*120d0*/  BRA.DIV UR4, `(.L_x_13859) ;  /* 0x0000002e04807947 */ /* 0x000ff2000b800000 */
[----:B------:R-:W0:Y:S01]  /*120e0*/  S2R R3, SR_TID.X ;  /* 0x0000000000037919 */ /* 0x000e220000002100 */
[----:B------:R-:W-:Y:S02]  /*120f0*/  ULDC UR4, c[0x0][0x288] ;  /* 0x0000a20000047ab9 */ /* 0x000fe40000000800 */
[----:B------:R-:W-:Y:S01]  /*12100*/  IMAD R5, R9, UR4, RZ ;  /* 0x0000000409057c24 */ /* 0x000fe2000f8e02ff */
[----:B------:R-:W1:Y:S04]  /*12110*/  SHFL.IDX PT, R14, R7, RZ, 0x181f ;  /* 0x00181fff070e7589 */ /* 0x000e6800000e0000 */
[----:B------:R-:W2:Y:S04]  /*12120*/  SHFL.IDX PT, R2, R8, RZ, 0x181f ;  /* 0x00181fff08027589 */ /* 0x000ea800000e0000 */
[----:B------:R-:W3:Y:S04]  /*12130*/  SHFL.IDX PT, R20, R7, 0x1, 0x181f ;  /* 0x00381f0007147f89 */ /* 0x000ee800000e0000 */
[----:B------:R-:W4:Y:S04]  /*12140*/  SHFL.IDX PT, R10, R8, 0x1, 0x181f ;  /* 0x00381f00080a7f89 */ /* 0x000f2800000e0000 */
[----:B------:R-:W-:Y:S01]  /*12150*/  SHFL.IDX PT, R9, R8, 0x2, 0x181f ;  /* 0x00581f0008097f89 */ /* 0x000fe200000e0000 */
[----:B0-----:R-:W-:-:S04]  /*12160*/  LOP3.LUT R3, R3, 0x7f, RZ, 0xc0, !PT ;  /* 0x0000007f03037812 */ /* 0x001fc800078ec0ff */
[----:B------:R-:W-:-:S05]  /*12170*/  SHF.R.U32.HI R3, RZ, 0x3, R3 ;  /* 0x00000003ff037819 */ /* 0x000fca0000011603 */
[----:B------:R-:W-:-:S04]  /*12180*/  VIADD R4, R3, UR43 ;  /* 0x0000002b03047c36 */ /* 0x000fc80008000000 */
[C---:B------:R-:W-:Y:S01]  /*12190*/  VIADD R12, R4.reuse, 0x10 ;  /* 0x00000010040c7836 */ /* 0x040fe20000000000 */
[----:B------:R-:W-:-:S04]  /*121a0*/  ISETP.GE.AND P1, PT, R4, R5, PT ;  /* 0x000000050400720c */ /* 0x000fc80003f26270 */
[----:B------:R-:W-:Y:S01]  /*121b0*/  ISETP.GE.AND P3, PT, R12, R5, PT ;  /* 0x000000050c00720c */ /* 0x000fe20003f66270 */
[----:B------:R-:W-:-:S08]  /*121c0*/  VIADD R12, R4, 0x20 ;  /* 0x00000020040c7836 */ /* 0x000fd00000000000 */
[----:B-1----:R-:W-:Y:S02]  /*121d0*/  @!P1 LEA R14, P2, R17, R14, 0x1 ;  /* 0x0000000e110e9211 */ /* 0x002fe400078408ff */
[----:B------:R-:W-:-:S03]  /*121e0*/  @!P1 LEA R21, R23, UR48, 0x1 ;  /* 0x0000003017159c11 */ /* 0x000fc6000f8e08ff */
[----:B--2---:R-:W-:Y:S02]  /*121f0*/  @!P1 IMAD.X R3, RZ, RZ, R2, P2 ;  /* 0x000000ffff039224 */ /* 0x004fe400010e0602 */
[----:B------:R-:W-:Y:S02]  /*12200*/  @!P1 IMAD.MOV.U32 R2, RZ, RZ, R14 ;  /* 0x000000ffff029224 */ /* 0x000fe400078e000e */
[----:B------:R-:W0:Y:S04]  /*12210*/  SHFL.IDX PT, R14, R7, 0x2, 0x181f ;  /* 0x00581f00070e7f89 */ /* 0x000e2800000e0000 */
[----:B------:R3:W-:Y:S01]  /*12220*/  @!P1 LDGSTS.E.BYPASS.LTC128B.128 [R21+0x8400], desc[UR36][R2.64], !P0 ;  /* 0x0840000002159fae */ /* 0x0007e2000c101d64 */
[----:B------:R-:W-:Y:S01]  /*12230*/  ISETP.GE.AND P1, PT, R12, R5, PT ;  /* 0x000000050c00720c */ /* 0x000fe20003f26270 */
[----:B------:R-:W-:Y:S01]  /*12240*/  VIADD R12, R4, 0x30 ;  /* 0x00000030040c7836 */ /* 0x000fe20000000000 */
[----:B---3--:R-:W-:-:S02]  /*12250*/  @!P3 LEA R2, P2, R17, R20, 0x1 ;  /* 0x000000141102b211 */ /* 0x008fc400078408ff */
[----:B------:R-:W1:Y:S01]  /*12260*/  SHFL.IDX PT, R20, R7, 0x3, 0x181f ;  /* 0x00781f0007147f89 */ /* 0x000e6200000e0000 */
[----:B------:R-:W-:Y:S02]  /*12270*/  @!P3 LEA R21, R23, UR48, 0x1 ;  /* 0x000000301715bc11 */ /* 0x000fe4000f8e08ff */
[----:B----4-:R-:W-:-:S06]  /*12280*/  @!P3 IMAD.X R3, RZ, RZ, R10, P2 ;  /* 0x000000ffff03b224 */ /* 0x010fcc00010e060a */
[----:B------:R-:W-:Y:S01]  /*12290*/  @!P1 LEA R25, R23, UR48, 0x1 ;  /* 0x0000003017199c11 */ /* 0x000fe2000f8e08ff */
[----:B------:R-:W2:Y:S04]  /*122a0*/  SHFL.IDX PT, R10, R8, 0x3, 0x181f ;  /* 0x00781f00080a7f89 */ /* 0x000ea800000e0000 */
[----:B------:R0:W-:Y:S01]  /*122b0*/  @!P3 LDGSTS.E.BYPASS.LTC128B.128 [R21+0x8c00], desc[UR36][R2.64], !P0 ;  /* 0x08c000000215bfae */ /* 0x0001e2000c101d64 */
[----:B------:R-:W-:Y:S01]  /*122c0*/  ISETP.GE.AND P3, PT, R12, R5, PT ;  /* 0x000000050c00720c */ /* 0x000fe20003f66270 */
[----:B------:R-:W-:Y:S01]  /*122d0*/  VIADD R12, R4, 0x40 ;  /* 0x00000040040c7836 */ /* 0x000fe20000000000 */
[----:B0-----:R-:W-:Y:S02]  /*122e0*/  @!P1 LEA R2, P2, R17, R14, 0x1 ;  /* 0x0000000e11029211 */ /* 0x001fe400078408ff */
[----:B------:R-:W0:Y:S09]  /*122f0*/  SHFL.IDX PT, R14, R7, 0x4, 0x181f ;  /* 0x00981f00070e7f89 */ /* 0x000e3200000e0000 */
[----:B------:R-:W-:Y:S01]  /*12300*/  @!P3 LEA R21, R23, UR48, 0x1 ;  /* 0x000000301715bc11 */ /* 0x000fe2000f8e08ff */
[----:B------:R-:W-:-:S02]  /*12310*/  @!P1 IMAD.X R3, RZ, RZ, R9, P2 ;  /* 0x000000ffff039224 */ /* 0x000fc400010e0609 */
[----:B------:R-:W3:Y:S04]  /*12320*/  SHFL.IDX PT, R9, R8, 0x4, 0x181f ;  /* 0x00981f0008097f89 */ /* 0x000ee800000e0000 */
[----:B------:R1:W-:Y:S01]  /*12330*/  @!P1 LDGSTS.E.BYPASS.LTC128B.128 [R25+0x9400], desc[UR36][R2.64], !P0 ;  /* 0x0940000002199fae */ /* 0x0003e2000c101d64 */
[----:B------:R-:W-:Y:S01]  /*12340*/  ISETP.GE.AND P1, PT, R12, R5, PT ;  /* 0x000000050c00720c */ /* 0x000fe20003f26270 */
[----:B------:R-:W-:Y:S01]  /*12350*/  VIADD R12, R4, 0x50 ;  /* 0x00000050040c7836 */ /* 0x000fe20000000000 */
[----:B-1----:R-:W-:Y:S02]  /*12360*/  @!P3 LEA R2, P2, R17, R20, 0x1 ;  /* 0x000000141102b211 */ /* 0x002fe400078408ff */
[----:B------:R-:W1:Y:S09]  /*12370*/  SHFL.IDX PT, R20, R7, 0x5, 0x181f ;  /* 0x00b81f0007147f89 */ /* 0x000e7200000e0000 */
[----:B------:R-:W-:Y:S01]  /*12380*/  @!P1 LEA R25, R23, UR48, 0x1 ;  /* 0x0000003017199c11 */ /* 0x000fe2000f8e08ff */
[----:B--2---:R-:W-:-:S02]  /*12390*/  @!P3 IMAD.X R3, RZ, RZ, R10, P2 ;  /* 0x000000ffff03b224 */ /* 0x004fc400010e060a */
[----:B------:R-:W2:Y:S04]  /*123a0*/  SHFL.IDX PT, R10, R8, 0x5, 0x181f ;  /* 0x00b81f00080a7f89 */ /* 0x000ea800000e0000 */
[----:B------:R0:W-:Y:S01]  /*123b0*/  @!P3 LDGSTS.E.BYPASS.LTC128B.128 [R21+0x9c00], desc[UR36][R2.64], !P0 ;  /* 0x09c000000215bfae */ /* 0x0001e2000c101d64 */
[----:B------:R-:W-:Y:S01]  /*123c0*/  ISETP.GE.AND P3, PT, R12, R5, PT ;  /* 0x000000050c00720c */ /* 0x000fe20003f66270 */
[----:B------:R-:W-:Y:S01]  /*123d0*/  VIADD R12, R4, 0x60 ;  /* 0x00000060040c7836 */ /* 0x000fe20000000000 */
[----:B0-----:R-:W-:Y:S02]  /*123e0*/  @!P1 LEA R2, P2, R17, R14, 0x1 ;  /* 0x0000000e11029211 */ /* 0x001fe400078408ff */
[----:B------:R-:W0:Y:S09]  /*123f0*/  SHFL.IDX PT, R14, R7, 0x6, 0x181f ;  /* 0x00d81f00070e7f89 */ /* 0x000e3200000e0000 */
[----:B------:R-:W-:Y:S01]  /*12400*/  @!P3 LEA R21, R23, UR48, 0x1 ;  /* 0x000000301715bc11 */ /* 0x000fe2000f8e08ff */
[----:B---3--:R-:W-:-:S02]  /*12410*/  @!P1 IMAD.X R3, RZ, RZ, R9, P2 ;  /* 0x000000ffff039224 */ /* 0x008fc400010e0609 */
[----:B------:R-:W3:Y:S04]  /*12420*/  SHFL.IDX PT, R9, R8, 0x6, 0x181f ;  /* 0x00d81f0008097f89 */ /* 0x000ee800000e0000 */
[----:B------:R1:W-:Y:S01]  /*12430*/  @!P1 LDGSTS.E.BYPASS.LTC128B.128 [R25+0xa400], desc[UR36][R2.64], !P0 ;  /* 0x0a40000002199fae */ /* 0x0003e2000c101d64 */
[----:B------:R-:W-:Y:S01]  /*12440*/  ISETP.GE.AND P1, PT, R12, R5, PT ;  /* 0x000000050c00720c */ /* 0x000fe20003f26270 */
[----:B------:R-:W-:Y:S02]  /*12450*/  VIADD R12, R4, 0x70 ;  /* 0x00000070040c7836 */ /* 0x000fe40000000000 */
[----:B------:R-:W-:Y:S01]  /*12460*/  SHFL.IDX PT, R8, R8, 0x7, 0x181f ;  /* 0x00f81f0008087f89 */ /* 0x000fe200000e0000 */
[----:B-1----:R-:W-:-:S09]  /*12470*/  @!P3 LEA R2, P2, R17, R20, 0x1 ;  /* 0x000000141102b211 */ /* 0x002fd200078408ff */
[----:B------:R-:W-:Y:S01]  /*12480*/  @!P1 LEA R25, R23, UR48, 0x1 ;  /* 0x0000003017199c11 */ /* 0x000fe2000f8e08ff */
[----:B--2---:R-:W-:Y:S02]  /*12490*/  @!P3 IMAD.X R3, RZ, RZ, R10, P2 ;  /* 0x000000ffff03b224 */ /* 0x004fe400010e060a */
[----:B------:R-:W1:Y:S04]  /*124a0*/  SHFL.IDX PT, R10, R7, 0x7, 0x181f ;  /* 0x00f81f00070a7f89 */ /* 0x000e6800000e0000 */
[----:B------:R0:W-:Y:S01]  /*124b0*/  @!P3 LDGSTS.E.BYPASS.LTC128B.128 [R21+0xac00], desc[UR36][R2.64], !P0 ;  /* 0x0ac000000215bfae */ /* 0x0001e2000c101d64 */
[----:B------:R-:W-:Y:S01]  /*124c0*/  ISETP.GE.AND P3, PT, R12, R5, PT ;  /* 0x000000050c00720c */ /* 0x000fe20003f66270 */
[----:B------:R-:W-:Y:S02]  /*124d0*/  VIADD R12, R4, 0x80 ;  /* 0x00000080040c7836 */ /* 0x000fe40000000000 */
[----:B------:R-:W-:Y:S01]  /*124e0*/  SHFL.IDX PT, R7, R6, 0x2, 0x181f ;  /* 0x00581f0006077f89 */ /* 0x000fe200000e0000 */
[----:B0-----:R-:W-:-:S03]  /*124f0*/  @!P1 LEA R2, P2, R17, R14, 0x1 ;  /* 0x0000000e11029211 */ /* 0x001fc600078408ff */
[----:B------:R-:W0:Y:S06]  /*12500*/  SHFL.IDX PT, R14, R0, RZ, 0x181f ;  /* 0x00181fff000e7589 */ /* 0x000e2c00000e0000 */
[----:B------:R-:W-:Y:S01]  /*12510*/  @!P3 LEA R21, R23, UR48, 0x1 ;  /* 0x000000301715bc11 */ /* 0x000fe2000f8e08ff */
[----:B---3--:R-:W-:Y:S02]  /*12520*/  @!P1 IMAD.X R3, RZ, RZ, R9, P2 ;  /* 0x000000ffff039224 */ /* 0x008fe400010e0609 */
[----:B------:R-:W2:Y:S04]  /*12530*/  SHFL.IDX PT, R9, R6, RZ, 0x181f ;  /* 0x00181fff06097589 */ /* 0x000ea800000e0000 */
[----:B------:R1:W-:Y:S01]  /*12540*/  @!P1 LDGSTS.E.BYPASS.LTC128B.128 [R25+0xb400], desc[UR36][R2.64], !P0 ;  /* 0x0b40000002199fae */ /* 0x0003e2000c101d64 */
[----:B------:R-:W-:Y:S01]  /*12550*/  ISETP.GE.AND P1, PT, R12, R5, PT ;  /* 0x000000050c00720c */ /* 0x000fe20003f26270 */
[----:B------:R-:W-:Y:S01]  /*12560*/  VIADD R12, R4, 0x90 ;  /* 0x00000090040c7836 */ /* 0x000fe20000000000 */
[----:B-1----:R-:W-:-:S02]  /*12570*/  @!P3 LEA R2, P2, R17, R10, 0x1 ;  /* 0x0000000a1102b211 */ /* 0x002fc400078408ff */
[----:B------:R-:W1:Y:S03]  /*12580*/  SHFL.IDX PT, R10, R0, 0x1, 0x181f ;  /* 0x00381f00000a7f89 */ /* 0x000e6600000e0000 */
[----:B------:R-:W-:Y:S02]  /*12590*/  @!P3 IMAD.X R3, RZ, RZ, R8, P2 ;  /* 0x000000ffff03b224 */ /* 0x000fe400010e0608 */
[----:B------:R-:W3:Y:S04]  /*125a0*/  SHFL.IDX PT, R8, R6, 0x1, 0x181f ;  /* 0x00381f0006087f89 */ /* 0x000ee800000e0000 */
[----:B------:R0:W-:Y:S01]  /*125b0*/  @!P3 LDGSTS.E.BYPASS.LTC128B.128 [R21+0xbc00], desc[UR36][R2.64], !P0 ;  /* 0x0bc000000215bfae */ /* 0x0001e2000c101d64 */
[----:B------:R-:W-:Y:S01]  /*125c0*/  ISETP.GE.AND P3, PT, R12, R5, PT ;  /* 0x000000050c00720c */ /* 0x000fe20003f66270 */
[----:B------:R-:W-:-:S02]  /*125d0*/  VIADD R12, R4, 0xa0 ;  /* 0x000000a0040c7836 */ /* 0x000fc40000000000 */
[----:B------:R-:W-:Y:S01]  /*125e0*/  SHFL.IDX PT, R6, R6, 0x3, 0x181f ;  /* 0x00781f0006067f89 */ /* 0x000fe200000e0000 */
[----:B0-----:R-:W-:-:S03]  /*125f0*/  @!P1 LEA R2, P2, R17, R14, 0x1 ;  /* 0x0000000e11029211 */ /* 0x001fc600078408ff */
[----:B------:R-:W0:Y:S02]  /*12600*/  SHFL.IDX PT, R14, R0, 0x2, 0x181f ;  /* 0x00581f00000e7f89 */ /* 0x000e2400000e0000 */
[----:B--2---:R-:W-:Y:S01]  /*12610*/  @!P1 IMAD.X R3, RZ, RZ, R9, P2 ;  /* 0x000000ffff039224 */ /* 0x004fe200010e0609 */
[----:B------:R-:W-:-:S05]  /*12620*/  @!P1 LEA R9, R23, UR48, 0x1 ;  /* 0x0000003017099c11 */ /* 0x000fca000f8e08ff */
[----:B------:R1:W-:Y:S01]  /*12630*/  @!P1 LDGSTS.E.BYPASS.LTC128B.128 [R9+0xc400], desc[UR36][R2.64], !P0 ;  /* 0x0c40000002099fae */ /* 0x0003e2000c101d64 */
[----:B------:R-:W-:Y:S02]  /*12640*/  ISETP.GE.AND P1, PT, R12, R5, PT ;  /* 0x000000050c00720c */ /* 0x000fe40003f26270 */
[----:B-1----:R-:W-:Y:S02]  /*12650*/  @!P3 LEA R2, P2, R17, R10, 0x1 ;  /* 0x0000000a1102b211 */ /* 0x002fe400078408ff */
[----:B------:R-:W-:-:S03]  /*12660*/  @!P3 LEA R9, R23, UR48, 0x1 ;  /* 0x000000301709bc11 */ /* 0x000fc6000f8e08ff */
[----:B---3--:R-:W-:-:S05]  /*12670*/  @!P3 IMAD.X R3, RZ, RZ, R8, P2 ;  /* 0x000000ffff03b224 */ /* 0x008fca00010e0608 */
[----:B------:R0:W-:Y:S02]  /*12680*/  @!P3 LDGSTS.E.BYPASS.LTC128B.128 [R9+0xcc00], desc[UR36][R2.64], !P0 ;  /* 0x0cc000000209bfae */ /* 0x0001e4000c101d64 */
[----:B0-----:R-:W-:Y:S02]  /*12690*/  @!P1 LEA R2, P2, R17, R14, 0x1 ;  /* 0x0000000e11029211 */ /* 0x001fe400078408ff */
[----:B------:R0:W1:Y:S03]  /*126a0*/  SHFL.IDX PT, R14, R0, 0x3, 0x181f ;  /* 0x00781f00000e7f89 */ /* 0x00006600000e0000 */
[----:B------:R-:W-:Y:S01]  /*126b0*/  @!P1 IMAD.X R3, RZ, RZ, R7, P2 ;  /* 0x000000ffff039224 */ /* 0x000fe200010e0607 */
[----:B------:R-:W-:-:S05]  /*126c0*/  @!P1 LEA R7, R23, UR48, 0x1 ;  /* 0x0000003017079c11 */ /* 0x000fca000f8e08ff */
[----:B------:R0:W-:Y:S02]  /*126d0*/  @!P1 LDGSTS.E.BYPASS.LTC128B.128 [R7+0xd400], desc[UR36][R2.64], !P0 ;  /* 0x0d40000002079fae */ /* 0x0001e4000c101d64 */
.L_x_13937:
[----:B------:R-:W-:Y:S02]  /*126e0*/  VIADD R4, R4, 0xb0 ;  /* 0x000000b004047836 */ /* 0x000fe40000000000 */
[----:B0-----:R-:W-:-:S03]  /*126f0*/  IMAD.MOV.U32 R0, RZ, RZ, 0x1 ;  /* 0x00000001ff007424 */ /* 0x001fc600078e00ff */
        /* <DEDUP_REMOVED lines=14> */
[----:B------:R-:W-:-:S05]  /*127e0*/  VIADD R22, R22, 0xfffffffe ;  /* 0xfffffffe16167836 */ /* 0x000fca0000000000 */
[----:B------:R-:W-:Y:S01]  /*127f0*/  ISETP.GE.AND P1, PT, R22, UR52, PT ;  /* 0x0000003416007c0c */ /* 0x000fe2000bf26270 */
[----:B------:R-:W1:Y:S02]  /*12800*/  SYNCS.PHASECHK.TRANS64.TRYWAIT P0, [UR48+0x16820], R0 ;  /* 0x01682000ff0075a7 */ /* 0x000e640008000170 */
[----:B01----:R-:W-:Y:S10]  /*12810*/  @!P0 BRA `(.L_x_13860) ;  /* 0x0000003400488947 */ /* 0x003ff40003800000 */
.L_x_13938:
[----:B------:R-:W-:Y:S02]  /*12820*/  IMAD.MOV.U32 R25, RZ, RZ, 0x1 ;  /* 0x00000001ff197424 */ /* 0x000fe400078e00ff */
[----:B------:R-:W-:Y:S01]  /*12830*/  IMAD.MOV.U32 R21, RZ, RZ, RZ ;  /* 0x000000ffff157224 */ /* 0x000fe200078e00ff */
[----:B------:R-:W-:Y:S06]  /*12840*/  @!P1 BRA `(.L_x_13861) ;  /* 0x0000001000009947 */ /* 0x000fec0003800000 */
[----:B------:R-:W1:Y:S01]  /*12850*/  S2R R2, SR_TID.X ;  /* 0x0000000000027919 */ /* 0x000e620000002100 */
[----:B------:R-:W-:Y:S01]  /*12860*/  UIADD3 UR4, UR47, 0x1, URZ ;  /* 0x000000012f047890 */ /* 0x000fe2000fffe03f */
[----:B0-----:R-:W-:Y:S01]  /*12870*/  LOP3.LUT R3, RZ, UR45, RZ, 0x33, !PT ;  /* 0x0000002dff037c12 */ /* 0x001fe2000f8e33ff */
[----:B------:R-:W-:Y:S01]  /*12880*/  BSSY B0, `(.L_x_13861) ;  /* 0x00000fc000007945 */ /* 0x000fe20003800000 */
[----:B------:R-:W-:Y:S01]  /*12890*/  LOP3.LUT R5, RZ, UR44, RZ, 0x33, !PT ;  /* 0x0000002cff057c12 */ /* 0x000fe2000f8e33ff */
[----:B------:R-:W-:Y:S01]  /*128a0*/  UIMAD UR4, UR4, UR39, URZ ;  /* 0x00000027040472a4 */ /* 0x000fe2000f8e023f */
[----:B------:R-:W-:Y:S02]  /*128b0*/  IMAD.MOV.U32 R22, RZ, RZ, 0x1 ;  /* 0x00000001ff167424 */ /* 0x000fe400078e00ff */
[----:B------:R-:W-:-:S03]  /*128c0*/  IMAD.MOV.U32 R8, RZ, RZ, RZ ;  /* 0x000000ffff087224 */ /* 0x000fc600078e00ff */
[----:B------:R-:W-:Y:S01]  /*128d0*/  LOP3.LUT R0, RZ, UR4, RZ, 0x33, !PT ;  /* 0x00000004ff007c12 */ /* 0x000fe2000f8e33ff */
[----:B------:R-:W-:Y:S02]  /*128e0*/  ULDC UR4, c[0x0][0x2f4] ;  /* 0x0000bd0000047ab9 */ /* 0x000fe40000000800 */
[----:B------:R-:W-:Y:S02]  /*128f0*/  ISETP.GE.AND P1, PT, R17, UR4, PT ;  /* 0x0000000411007c0c */ /* 0x000fe4000bf26270 */
[----:B------:R-:W-:-:S04]  /*12900*/  VIADDMNMX R0, R0, -UR46, R3, !PT ;  /* 0x8000002e00007c46 */ /* 0x000fc8000f800103 */
[----:B------:R-:W-:-:S04]  /*12910*/  VIMNMX R5, R0, R5, !PT ;  /* 0x0000000500057248 */ /* 0x000fc80007fe0100 */
[----:B------:R-:W-:Y:S02]  /*12920*/  IADD3 R27, -R5, -0x2, RZ ;  /* 0xfffffffe051b7810 */ /* 0x000fe40007ffe1ff */
[----:B-1----:R-:W-:-:S04]  /*12930*/  LOP3.LUT R2, R2, 0x7f, RZ, 0xc0, !PT ;  /* 0x0000007f02027812 */ /* 0x002fc800078ec0ff */
        /* <DEDUP_REMOVED lines=8> */
.L_x_13874:
        /* <DEDUP_REMOVED lines=11> */
[----:B------:R-:W-:Y:S02]  /*12a70*/  IMAD R5, R29, UR5, R2 ;  /* 0x000000051d057c24 */ /* 0x000fe4000f8e0202 */
[----:B------:R-:W-:-:S04]  /*12a80*/  IMAD.MOV.U32 R2, RZ, RZ, R9 ;  /* 0x000000ffff027224 */ /* 0x000fc800078e0009 */
[----:B------:R-:W-:Y:S01]  /*12a90*/  IMAD.WIDE.U32 R2, R29, UR4, R2 ;  /* 0x000000041d027c25 */ /* 0x000fe2000f8e0002 */
[----:B------:R-:W-:-:S03]  /*12aa0*/  ULDC.64 UR4, c[0x0][0x418] ;  /* 0x0001060000047ab9 */ /* 0x000fc60000000a00 */
[----:B------:R-:W-:Y:S01]  /*12ab0*/  IMAD.IADD R3, R5, 0x1, R3 ;  /* 0x0000000105037824 */ /* 0x000fe200078e0203 */
        /* <DEDUP_REMOVED lines=14> */
.L_x_13862:
[----:B------:R-:W-:Y:S01]  /*12ba0*/  LEA R7, R21, UR48, 0x3 ;  /* 0x0000003015077c11 */ /* 0x000fe2000f8e18ff */
[----:B------:R-:W-:Y:S01]  /*12bb0*/  BSSY B1, `(.L_x_13863) ;  /* 0x0000004000017945 */ /* 0x000fe20003800000 */
[----:B------:R-:W-:-:S04]  /*12bc0*/  SHF.L.U32 R2, R25, 0x1f, RZ ;  /* 0x0000001f19027819 */ /* 0x000fc800000006ff */
[----:B------:R-:W0:Y:S02]  /*12bd0*/  SYNCS.PHASECHK.TRANS64.TRYWAIT P0, [R7+URZ+0x16840], R2 ;  /* 0x01684002070075a7 */ /* 0x000e24000800017f */
[----:B0-----:R-:W-:Y:S05]  /*12be0*/  @!P0 BRA `(.L_x_13864) ;  /* 0x00000030006c8947 */ /* 0x001fea0003800000 */
.L_x_13939:
[----:B------:R-:W-:Y:S05]  /*12bf0*/  BSYNC B1 ;  /* 0x0000000000017941 */ /* 0x000fea0003800000 */
.L_x_13863:
        /* <DEDUP_REMOVED lines=29> */
[----:B------:R-:W-:Y:S01]  /*12dd0*/  IMAD.SHL.U32 R11, R17, 0x2, RZ ;  /* 0x00000002110b7824 */ /* 0x000fe200078e00ff */
[----:B------:R-:W-:Y:S02]  /*12de0*/  LEA R10, R10, UR48, 0x1 ;  /* 0x000000300a0a7c11 */ /* 0x000fe4000f8e08ff */
        /* <DEDUP_REMOVED lines=35> */
[----:B--2---:R0:W-:Y:S03]  /*13020*/  LDGSTS.E.BYPASS.LTC128B.128 [R10+0x11400], desc[UR36][R2.64], !P2 ;  /* 0x11400000020a7fae */ /* 0x0041e6000d101d64 */
.L_x_13957:
[----:B0-----:R-:W-:-:S05]  /*13030*/  IMAD.SHL.U32 R2, R17, 0x2, RZ ;  /* 0x0000000211027824 */ /* 0x001fca00078e00ff */
[----:B------:R-:W-:-:S05]  /*13040*/  IADD3 R2, P0, R14, R2, RZ ;  /* 0x000000020e027210 */ /* 0x000fca0007f1e0ff */
[----:B------:R-:W-:Y:S01]  /*13050*/  IMAD.X R3, RZ, RZ, R20, P0 ;  /* 0x000000ffff037224 */ /* 0x000fe200000e0614 */
[----:B------:R-:W-:-:S04]  /*13060*/  PLOP3.LUT P0, PT, PT, PT, PT, 0x80, 0x0 ;  /* 0x000000000000781c */ /* 0x000fc80003f0f070 */
[----:B------:R-:W-:Y:S01]  /*13070*/  @!PT LDS RZ, [RZ] ;  /* 0x00000000fffff984 */ /* 0x000fe20000000800 */
[----:B------:R-:W-:Y:S01]  /*13080*/  @!PT LDS RZ, [RZ] ;  /* 0x00000000fffff984 */ /* 0x000fe20000000800 */
[----:B------:R-:W-:Y:S01]  /*13090*/  @!PT LDS RZ, [RZ] ;  /* 0x00000000fffff984 */ /* 0x000fe20000000800 */
[----:B------:R0:W-:Y:S01]  /*130a0*/  LDGSTS.E.BYPASS.LTC128B.128 [R10+0x11c00], desc[UR36][R2.64], !P2 ;  /* 0x11c00000020a7fae */ /* 0x0001e2000d101d64 */
[----:B------:R-:W-:-:S08]  /*130b0*/  NOP ;  /* 0x0000000000007918 */ /* 0x000fd00000000000 */
.L_x_13866:
        /* <DEDUP_REMOVED lines=12> */
.L_x_13867:
[----:B------:R0:W-:Y:S01]  /*13180*/  SYNCS.ARRIVE.TRANS64.A1T0 RZ, [R7+URZ+0x16830], RZ ;  /* 0x016830ff07ff79a7 */ /* 0x0001e2000810003f */
[----:B------:R-:W-:Y:S05]  /*13190*/  @!P3 BRA `(.L_x_13868) ;  /* 0x000000000004b947 */ /* 0x000fea0003800000 */
[----:B------:R-:W-:Y:S01]  /*131a0*/  BPT.TRAP 0x1 ;  /* 0x000000040000795c */ /* 0x000fe20000300000 */
.L_x_13868:
[----:B------:R-:W-:Y:S01]  /*131b0*/  SHF.L.U32 R2, R22, 0x1f, RZ ;  /* 0x0000001f16027819 */ /* 0x000fe200000006ff */
[----:B------:R-:W-:Y:S01]  /*131c0*/  BSSY B1, `(.L_x_13869) ;  /* 0x0000004000017945 */ /* 0x000fe20003800000 */
[----:B0-----:R-:W-:-:S04]  /*131d0*/  LEA R7, R8, UR48, 0x3 ;  /* 0x0000003008077c11 */ /* 0x001fc8000f8e18ff */
[----:B------:R-:W0:Y:S02]  /*131e0*/  SYNCS.PHASECHK.TRANS64.TRYWAIT P0, [R7+URZ+0x16860], R2 ;  /* 0x01686002070075a7 */ /* 0x000e24000800017f */
[----:B0-----:R-:W-:Y:S05]  /*131f0*/  @!P0 BRA `(.L_x_13870) ;  /* 0x00000034005c8947 */ /* 0x001fea0003800000 */
.L_x_13958:
[----:B------:R-:W-:Y:S05]  /*13200*/  BSYNC B1 ;  /* 0x0000000000017941 */ /* 0x000fea0003800000 */
.L_x_13869:
[----:B------:R-:W-:Y:S01]  /*13210*/  UMOV UR4, 0xffffffff ;  /* 0xffffffff00047882 */ /* 0x000fe20000000000 */
[----:B------:R-:W-:Y:S02]  /*13220*/  IMAD R8, R8, 0x2000, R23 ;  /* 0x0000200008087824 */ /* 0x000fe400078e0217 */
[----:B------:R-:W-:Y:S01]  /*13230*/  IMAD.SHL.U32 R20, R17, 0x2, RZ ;  /* 0x0000000211147824 */ /* 0x000fe200078e00ff */
        /* <DEDUP_REMOVED lines=21> */
[----:B------:R-:W2:Y:S03]  /*13390*/  SHFL.IDX PT, R12, R16, 0x4, 0x181f ;  /* 0x00981f00100c7f89 */ /* 0x000ea600000e0000 */
[----:B-----5:R-:W-:Y:S02]  /*133a0*/  IMAD.X R3, RZ, RZ, R10, P2 ;  /* 0x000000ffff037224 */ /* 0x020fe400010e060a */
[----:B------:R-:W3:Y:S04]  /*133b0*/  SHFL.IDX PT, R10, R19, 0x4, 0x181f ;  /* 0x00981f00130a7f89 */ /* 0x000ee800000e0000 */
        /* <DEDUP_REMOVED lines=15> */
[----:B0-----:R-:W-:-:S05]  /*134b0*/  IADD3 R2, P2, R11, R20, RZ ;  /* 0x000000140b027210 */ /* 0x001fca0007f5e0ff */
[----:B-1----:R-:W-:-:S05]  /*134c0*/  IMAD.X R3, RZ, RZ, R9, P2 ;  /* 0x000000ffff037224 */ /* 0x002fca00010e0609 */
[----:B------:R2:W-:Y:S01]  /*134d0*/  LDGSTS.E.BYPASS.LTC128B.128 [R8+0x2c00], desc[UR36][R2.64], !P0 ;  /* 0x02c0000002087fae */ /* 0x0005e2000c101d64 */
[----:B------:R-:W-:Y:S02]  /*134e0*/  ISETP.LT.OR P0, PT, R4, 0x61, P1 ;  /* 0x000000610400780c */ /* 0x000fe40000f01670 */
[----:B--2---:R-:W-:-:S05]  /*134f0*/  IADD3 R2, P2, R12, R20, RZ ;  /* 0x000000140c027210 */ /* 0x004fca0007f5e0ff */
[----:B---3--:R-:W-:-:S06]  /*13500*/  IMAD.X R3, RZ, RZ, R10, P2 ;  /* 0x000000ffff037224 */ /* 0x008fcc00010e060a */
[----:B----4-:R0:W-:Y:S02]  /*13510*/  LDGSTS.E.BYPASS.LTC128B.128 [R8+0x3400], desc[UR36][R2.64], !P0 ;  /* 0x0340000002087fae */ /* 0x0101e4000c101d64 */
.L_x_13976:
        /* <DEDUP_REMOVED lines=19> */
.L_x_13872:
        /* <DEDUP_REMOVED lines=12> */
.L_x_13873:
[----:B------:R-:W-:Y:S01]  /*13710*/  R2UR UR4, R28 ;  /* 0x000000001c0472ca */ /* 0x000fe200000e0000 */
[----:B------:R-:W-:Y:S01]  /*13720*/  ULDC.64 UR6, c[0x0][0x330] ;  /* 0x0000cc0000067ab9 */ /* 0x000fe20000000a00 */
[----:B------:R-:W-:Y:S01]  /*13730*/  VIADD R27, R27, 0xffffffff ;  /* 0xffffffff1b1b7836 */ /* 0x000fe20000000000 */
[----:B------:R0:W-:Y:S01]  /*13740*/  SYNCS.ARRIVE.TRANS64.A1T0 RZ, [R7+URZ+0x16850], RZ ;  /* 0x016850ff07ff79a7 */ /* 0x0001e2000810003f */
[----:B------:R-:W-:Y:S02]  /*13750*/  IMAD.U32 R5, RZ, RZ, UR6 ;  /* 0x00000006ff057e24 */ /* 0x000fe4000f8e00ff */
[----:B------:R-:W-:Y:S01]  /*13760*/  IMAD.MOV.U32 R3, RZ, RZ, R9 ;  /* 0x000000ffff037224 */ /* 0x000fe200078e0009 */
[----:B------:R-:W-:Y:S01]  /*13770*/  ISETP.GT.AND P0, PT, R27, UR52, PT ;  /* 0x000000341b007c0c */ /* 0x000fe2000bf04270 */
[----:B------:R-:W-:Y:S02]  /*13780*/  VIADD R4, R4, 0x80 ;  /* 0x0000008004047836 */ /* 0x000fe40000000000 */
[----:B------:R-:W-:-:S03]  /*13790*/  IMAD.WIDE.U32 R2, R5, UR42, R2 ;  /* 0x0000002a05027c25 */ /* 0x000fc6000f8e0002 */
[----:B------:R-:W-:Y:S01]  /*137a0*/  UIMAD UR4, UR4, UR6, URZ ;  /* 0x00000006040472a4 */ /* 0x000fe2000f8e023f */
[----:B------:R-:W-:Y:S02]  /*137b0*/  VIADD R0, R0, 0xffffff80 ;  /* 0xffffff8000007836 */ /* 0x000fe40000000000 */
[----:B------:R-:W-:Y:S01]  /*137c0*/  IMAD.MOV.U32 R22, RZ, RZ, R25 ;  /* 0x000000ffff167224 */ /* 0x000fe200078e0019 */
[----:B------:R-:W-:Y:S01]  /*137d0*/  UIMAD UR4, UR42, UR7, UR4 ;  /* 0x000000072a0472a4 */ /* 0x000fe2000f8e0204 */
[----:B------:R-:W-:Y:S02]  /*137e0*/  IMAD.MOV.U32 R8, RZ, RZ, R21 ;  /* 0x000000ffff087224 */ /* 0x000fe400078e0015 */
[----:B------:R-:W-:Y:S02]  /*137f0*/  ULDC.64 UR6, c[0x0][0x318] ;  /* 0x0000c60000067ab9 */ /* 0x000fe40000000a00 */
[----:B------:R-:W-:Y:S01]  /*13800*/  LEA R16, P2, R2, UR6, 0x1 ;  /* 0x0000000602107c11 */ /* 0x000fe2000f8408ff */
[----:B------:R-:W-:-:S05]  /*13810*/  VIADD R19, R3, UR4 ;  /* 0x0000000403137c36 */ /* 0x000fca0008000000 */
[----:B------:R-:W-:Y:S01]  /*13820*/  LEA.HI.X R19, R2, UR7, R19, 0x1, P2 ;  /* 0x0000000702137c11 */ /* 0x000fe200090f0c13 */
[----:B0-----:R-:W-:Y:S06]  /*13830*/  @P0 BRA `(.L_x_13874) ;  /* 0xfffffff000600947 */ /* 0x001fec000383ffff */
[----:B------:R-:W-:Y:S05]  /*13840*/  BSYNC B0 ;  /* 0x0000000000007941 */ /* 0x000fea0003800000 */
.L_x_13861:
[----:B------:R-:W-:-:S06]  /*13850*/  ULOP3.LUT UR4, UR38, 0x2, URZ, 0xfc, !UPT ;  /* 0x0000000226047892 */ /* 0x000fcc000f8efc3f */
[----:B0-----:R-:W-:-:S05]  /*13860*/  IMAD.U32 R0, RZ, RZ, UR4 ;  /* 0x00000004ff007e24 */ /* 0x001fca000f8e00ff */
[----:B------:R-:W-:-:S13]  /*13870*/  ISETP.NE.AND P0, PT, R0, 0x3, PT ;  /* 0x000000030000780c */ /* 0x000fda0003f05270 */
[----:B------:R-:W-:Y:S05]  /*13880*/  @!P0 BRA `(.L_x_13875) ;  /* 0x0000000000048947 */ /* 0x000fea0003800000 */
[----:B------:R-:W-:Y:S01]  /*13890*/  BPT.TRAP 0x1 ;  /* 0x000000040000795c */ /* 0x000fe20000300000 */
.L_x_13875:
[----:B------:R-:W-:Y:S01]  /*138a0*/  LEA R0, R21, UR48, 0x3 ;  /* 0x0000003015007c11 */ /* 0x000fe2000f8e18ff */
        /* <DEDUP_REMOVED lines=11> */
.L_x_13977:
[----:B------:R-:W-:Y:S05]  /*13960*/  BSYNC B0 ;  /* 0x0000000000007941 */ /* 0x000fea0003800000 */
.L_x_13876:
[----:B------:R-:W-:-:S03]  /*13970*/  UMOV UR4, 0xffffffff ;  /* 0xffffffff00047882 */ /* 0x000fc60000000000 */
[----:B------:R-:W-:Y:S05]  /*13980*/  BRA.DIV UR4, `(.L_x_13878) ;  /* 0x0000003604ec7947 */ /* 0x000fea000b800000 */
[----:B------:R-:W1:Y:S01]  /*13990*/  SHFL.IDX PT, R14, R16, RZ, 0x181f ;  /* 0x00181fff100e7589 */ /* 0x000e6200000e0000 */
[----:B------:R-:W-:Y:S01]  /*139a0*/  ULDC UR4, c[0x0][0x2f4] ;  /* 0x0000bd0000047ab9 */ /* 0x000fe20000000800 */
[----:B------:R-:W-:Y:S02]  /*139b0*/  LEA R4, R4, UR48, 0x1 ;  /* 0x0000003004047c11 */ /* 0x000fe4000f8e08ff */
[----:B------:R-:W2:Y:S01]  /*139c0*/  SHFL.IDX PT, R2, R16, 0x1, 0x181f ;  /* 0x00381f0010027f89 */ /* 0x000ea200000e0000 */
[C---:B------:R-:W-:Y:S01]  /*139d0*/  ISETP.GE.AND P0, PT, R17.reuse, UR4, PT ;  /* 0x0000000411007c0c */ /* 0x040fe2000bf06270 */
[----:B------:R-:W-:Y:S02]  /*139e0*/  IMAD.SHL.U32 R17, R17, 0x2, RZ ;  /* 0x0000000211117824 */ /* 0x000fe400078e00ff */
        /* <DEDUP_REMOVED lines=15> */
[----:B----4-:R-:W-:-:S03]  /*13ae0*/  IMAD.X R3, RZ, RZ, R18, P5 ;  /* 0x000000ffff037224 */ /* 0x010fc600028e0612 */
        /* <DEDUP_REMOVED lines=14> */
[----:B-----5:R-:W-:Y:S01]  /*13bd0*/  IADD3 R2, P2, R14, R17, RZ ;  /* 0x000000110e027210 */ /* 0x020fe20007f5e0ff */
[----:B---3--:R-:W-:Y:S01]  /*13be0*/  IMAD.X R7, RZ, RZ, R20, P3 ;  /* 0x000000ffff077224 */ /* 0x008fe200018e0614 */
[----:B------:R1:W2:Y:S03]  /*13bf0*/  SHFL.IDX PT, R14, R16, 0x7, 0x181f ;  /* 0x00f81f00100e7f89 */ /* 0x0002a600000e0000 */
        /* <DEDUP_REMOVED lines=10> */
.L_x_13995:
[----:B------:R-:W-:Y:S02]  /*13ca0*/  ISETP.LT.OR P0, PT, R5, 0x71, P0 ;  /* 0x000000710500780c */ /* 0x000fe40000701670 */
[----:B-1----:R-:W-:-:S05]  /*13cb0*/  IADD3 R2, P1, R14, R17, RZ ;  /* 0x000000110e027210 */ /* 0x002fca0007f3e0ff */
[----:B------:R-:W-:-:S06]  /*13cc0*/  IMAD.X R3, RZ, RZ, R19, P1 ;  /* 0x000000ffff037224 */ /* 0x000fcc00008e0613 */
[----:B------:R-:W-:Y:S01]  /*13cd0*/  @!PT LDS RZ, [RZ] ;  /* 0x00000000fffff984 */ /* 0x000fe20000000800 */
[----:B------:R-:W-:Y:S01]  /*13ce0*/  @!PT LDS RZ, [RZ] ;  /* 0x00000000fffff984 */ /* 0x000fe20000000800 */
[----:B------:R-:W-:Y:S01]  /*13cf0*/  @!PT LDS RZ, [RZ] ;  /* 0x00000000fffff984 */ /* 0x000fe20000000800 */
[----:B------:R0:W-:Y:S01]  /*13d00*/  LDGSTS.E.BYPASS.LTC128B.128 [R4+0x3c00], desc[UR36][R2.64], !P0 ;  /* 0x03c0000002047fae */ /* 0x0001e2000c101d64 */
[----:B------:R-:W-:Y:S01]  /*13d10*/  PLOP3.LUT P0, PT, PT, PT, PT, 0x80, 0x0 ;  /* 0x000000000000781c */ /* 0x000fe20003f0f070 */
[----:B------:R-:W-:-:S12]  /*13d20*/  NOP ;  /* 0x0000000000007918 */ /* 0x000fd80000000000 */
.L_x_13879:
        /* <DEDUP_REMOVED lines=12> */
.L_x_13880:
[----:B------:R-:W-:Y:S01]  /*13df0*/  VIADD R2, R21, 0x1 ;  /* 0x0000000115027836 */ /* 0x000fe20000000000 */
[----:B------:R0:W-:Y:S04]  /*13e00*/  SYNCS.ARRIVE.TRANS64.A1T0 RZ, [R0+URZ+0x16850], RZ ;  /* 0x016850ff00ff79a7 */ /* 0x0001e8000810003f */
[----:B------:R-:W-:-:S04]  /*13e10*/  ISETP.NE.AND P0, PT, R2, 0x2, PT ;  /* 0x000000020200780c */ /* 0x000fc80003f05270 */
[----:B0-----:R-:W-:Y:S02]  /*13e20*/  SEL R0, RZ, 0x1, P0 ;  /* 0x00000001ff007807 */ /* 0x001fe40000000000 */
[----:B------:R-:W-:Y:S02]  /*13e30*/  SEL R2, R2, RZ, P0 ;  /* 0x000000ff02027207 */ /* 0x000fe40000000000 */
[----:B------:R-:W-:-:S07]  /*13e40*/  LOP3.LUT R0, R25, R0, RZ, 0x3c, !PT ;  /* 0x0000000019007212 */ /* 0x000fce00078e3cff */
.L_x_13842:
[----:B------:R-:W0:Y:S01]  /*13e50*/  S2R R4, SR_CgaCtaId ;  /* 0x0000000000047919 */ /* 0x000e220000008800 */
[----:B------:R-:W-:Y:S02]  /*13e60*/  MOV R3, 0x400 ;  /* 0x0000040000037802 */ /* 0x000fe40000000f00 */
[----:B------:R-:W-:Y:S02]  /*13e70*/  SHF.L.U32 R10, R10, 0x1f, RZ ;  /* 0x0000001f0a0a7819 */ /* 0x000fe400000006ff */
[----:B0-----:R-:W-:-:S04]  /*13e80*/  LEA R7, R4, R3, 0x18 ;  /* 0x0000000304077211 */ /* 0x001fc800078ec0ff */
[----:B------:R-:W0:Y:S02]  /*13e90*/  SYNCS.PHASECHK.TRANS64.TRYWAIT P0, [R7+URZ+0x16820], R10 ;  /* 0x0168200a070075a7 */ /* 0x000e24000800017f */
[----:B0-----:R-:W-:Y:S05]  /*13ea0*/  @!P0 BRA `(.L_x_13881) ;  /* 0x0000003800f08947 */ /* 0x001fea0003800000 */
.L_x_13996:
[----:B------:R-:W-:-:S03]  /*13eb0*/  UMOV UR4, 0xffffffff ;  /* 0xffffffff00047882 */ /* 0x000fc60000000000 */
[----:B------:R-:W-:Y:S05]  /*13ec0*/  BRA.DIV UR4, `(.L_x_13882) ;  /* 0x0000003a04fc7947 */ /* 0x000fea000b800000 */
[----:B------:R-:W1:Y:S02]  /*13ed0*/  S2R R3, SR_TID.X ;  /* 0x0000000000037919 */ /* 0x000e640000002100 */
[----:B-1----:R-:W-:-:S04]  /*13ee0*/  SHF.R.U32.HI R3, RZ, 0x5, R3 ;  /* 0x00000005ff037819 */ /* 0x002fc80000011603 */
[----:B------:R-:W-:-:S05]  /*13ef0*/  LOP3.LUT R3, R3, 0x3, RZ, 0xc0, !PT ;  /* 0x0000000303037812 */ /* 0x000fca00078ec0ff */
[----:B------:R1:W2:Y:S02]  /*13f00*/  SHFL.IDX PT, R14, R3, RZ, 0x1f ;  /* 0x00001fff030e7589 */ /* 0x0002a400000e0000 */
.L_x_13999:
[----:B--2---:R-:W-:-:S13]  /*13f10*/  ISETP.NE.AND P0, PT, R14, RZ, PT ;  /* 0x000000ff0e00720c */ /* 0x004fda0003f05270 */
[----:B------:R-:W-:Y:S05]  /*13f20*/  @P0 BRA `(.L_x_13750) ;  /* 0x0000000000880947 */ /* 0x000fea0003800000 */
[----:B------:R-:W-:-:S03]  /*13f30*/  UMOV UR4, 0xffffffff ;  /* 0xffffffff00047882 */ /* 0x000fc60000000000 */
[----:B------:R-:W-:Y:S05]  /*13f40*/  BRA.DIV UR4, `(.L_x_13883) ;  /* 0x0000003e04107947 */ /* 0x000fea000b800000 */
[----:B------:R-:W-:-:S13]  /*13f50*/  ELECT P6, URZ, PT ;  /* 0x00000000003f782f */ /* 0x000fda00038c0000 */
.L_x_14002:
[----:B------:R-:W-:Y:S05]  /*13f60*/  @!P6 BRA `(.L_x_13750) ;  /* 0x000000000078e947 */ /* 0x000fea0003800000 */
[----:B------:R-:W-:-:S06]  /*13f70*/  ULOP3.LUT UR4, UR38, 0x2, URZ, 0xfc, !UPT ;  /* 0x0000000226047892 */ /* 0x000fcc000f8efc3f */
[----:B-1----:R-:W-:-:S05]  /*13f80*/  IMAD.U32 R3, RZ, RZ, UR4 ;  /* 0x00000004ff037e24 */ /* 0x002fca000f8e00ff */
[----:B------:R-:W-:-:S13]  /*13f90*/  ISETP.NE.AND P0, PT, R3, 0x3, PT ;  /* 0x000000030300780c */ /* 0x000fda0003f05270 */
[----:B------:R-:W-:Y:S05]  /*13fa0*/  @!P0 BRA `(.L_x_13884) ;  /* 0x0000000000048947 */ /* 0x000fea0003800000 */
[----:B------:R-:W-:Y:S01]  /*13fb0*/  BPT.TRAP 0x1 ;  /* 0x000000040000795c */ /* 0x000fe20000300000 */
.L_x_13884:
[----:B------:R-:W-:Y:S01]  /*13fc0*/  IMAD R5, R2, 0x8, R7 ;  /* 0x0000000802057824 */ /* 0x000fe200078e0207 */
[----:B------:R-:W-:Y:S01]  /*13fd0*/  SHF.L.U32 R4, R0, 0x1f, RZ ;  /* 0x0000001f00047819 */ /* 0x000fe200000006ff */
[----:B------:R-:W-:-:S03]  /*13fe0*/  VIADD R2, R2, 0x1 ;  /* 0x0000000102027836 */ /* 0x000fc60000000000 */
[----:B------:R-:W1:Y:S02]  /*13ff0*/  SYNCS.PHASECHK.TRANS64.TRYWAIT P1, [R5+URZ+0x16840], R4 ;  /* 0x01684004050075a7 */ /* 0x000e64000802017f */
[----:B------:R-:W-:-:S04]  /*14000*/  ISETP.NE.AND P2, PT, R2, 0x2, PT ;  /* 0x000000020200780c */ /* 0x000fc80003f45270 */
[----:B------:R-:W-:Y:S01]  /*14010*/  SEL R3, RZ, 0x1, P2 ;  /* 0x00000001ff037807 */ /* 0x000fe20001000000 */
[----:B-1----:R-:W-:Y:S08]  /*14020*/  @!P1 BRA `(.L_x_13885) ;  /* 0x0000003800f89947 */ /* 0x002ff00003800000 */
.L_x_14003:
[----:B------:R-:W-:Y:S02]  /*14030*/  SEL R2, R2, RZ, P2 ;  /* 0x000000ff02027207 */ /* 0x000fe40001000000 */
[----:B------:R-:W-:Y:S01]  /*14040*/  LOP3.LUT R0, R0, R3, RZ, 0x3c, !PT ;  /* 0x0000000300007212 */ /* 0x000fe200078e3cff */
[----:B------:R-:W-:Y:S06]  /*14050*/  @!P0 BRA `(.L_x_13886) ;  /* 0x0000000000048947 */ /* 0x000fec0003800000 */
[----:B------:R-:W-:Y:S01]  /*14060*/  BPT.TRAP 0x1 ;  /* 0x000000040000795c */ /* 0x000fe20000300000 */
.L_x_13886:
[----:B------:R-:W-:Y:S01]  /*14070*/  IMAD R3, R2, 0x8, R7 ;  /* 0x0000000802037824 */ /* 0x000fe200078e0207 */
[----:B------:R-:W-:-:S04]  /*14080*/  SHF.L.U32 R0, R0, 0x1f, RZ ;  /* 0x0000001f00007819 */ /* 0x000fc800000006ff */
[----:B------:R-:W2:Y:S02]  /*14090*/  SYNCS.PHASECHK.TRANS64.TRYWAIT P1, [R3+URZ+0x16840], R0 ;  /* 0x01684000030075a7 */ /* 0x000ea4000802017f */
[----:B--2---:R-:W-:Y:S05]  /*140a0*/  @!P1 BRA `(.L_x_13887) ;  /* 0x0000003800ec9947 */ /* 0x004fea0003800000 */
.L_x_14004:
[----:B------:R-:W-:Y:S05]  /*140b0*/  @!P0 BRA `(.L_x_13888) ;  /* 0x0000000000048947 */ /* 0x000fea0003800000 */
[----:B------:R-:W-:Y:S01]  /*140c0*/  BPT.TRAP 0x1 ;  /* 0x000000040000795c */ /* 0x000fe20000300000 */
.L_x_13888:
[----:B------:R-:W3:Y:S02]  /*140d0*/  SYNCS.PHASECHK.TRANS64.TRYWAIT P1, [R5+URZ+0x16860], R4 ;  /* 0x01686004050075a7 */ /* 0x000ee4000802017f */
[----:B---3--:R-:W-:Y:S05]  /*140e0*/  @!P1 BRA `(.L_x_13889) ;  /* 0x0000003800f09947 */ /* 0x008fea0003800000 */
.L_x_14005:
[----:B------:R-:W-:Y:S05]  /*140f0*/  @!P0 BRA `(.L_x_13890) ;  /* 0x0000000000048947 */ /* 0x000fea0003800000 */
[----:B------:R-:W-:Y:S01]  /*14100*/  BPT.TRAP 0x1 ;  /* 0x000000040000795c */ /* 0x000fe20000300000 */
.L_x_13890:
[----:B----4-:R4:W0:Y:S02]  /*14110*/  SYNCS.PHASECHK.TRANS64.TRYWAIT P0, [R3+URZ+0x16860], R0 ;  /* 0x01686000030075a7 */ /* 0x010824000800017f */
[----:B0-----:R-:W-:Y:S05]  /*14120*/  @!P0 NANOSLEEP.SYNCS 0x989680 ;  /* 0x009896800000895d */ /* 0x001fea0003900000 */
[----:B------:R-:W0:Y:S02]  /*14130*/  @!P0 SYNCS.PHASECHK.TRANS64 P0, [R3+URZ+0x16860], R0 ;  /* 0x01686000030085a7 */ /* 0x000e24000800007f */
[----:B0-----:R-:W-:Y:S05]  /*14140*/  @!P0 BRA `(.L_x_13890) ;  /* 0xfffffffc00f08947 */ /* 0x001fea000383ffff */
.L_x_13750:
[----:B------:R-:W-:Y:S05]  /*14150*/  BSYNC B6 ;  /* 0x0000000000067941 */ /* 0x000fea0003800000 */
.L_x_13747:
[----:B------:R-:W-:Y:S05]  /*14160*/  EXIT ;  /* 0x000000000000794d */ /* 0x000fea0003800000 */
.L_x_13760:
[----:B0-----:R-:W-:-:S04]  /*14170*/  IMAD.U32 R3, RZ, RZ, UR43 ;  /* 0x0000002bff037e24 */ /* 0x001fc8000f8e00ff */
[----:B------:R0:W1:Y:S03]  /*14180*/  SYNCS.PHASECHK.TRANS64.TRYWAIT P0, [R3+URZ+0x16800], R0 ;  /* 0x01680000030075a7 */ /* 0x000066000800017f */
[----:B-1----:R-:W-:Y:S05]  /*14190*/  @!P0 NANOSLEEP.SYNCS 0x989680 ;  /* 0x009896800000895d */ /* 0x002fea0003900000 */
[----:B------:R-:W1:Y:S02]  /*141a0*/  @!P0 SYNCS.PHASECHK.TRANS64 P0, [R3+URZ+0x16800], R0 ;  /* 0x01680000030085a7 */ /* 0x000e64000800007f */
[----:B-1----:R-:W-:Y:S05]  /*141b0*/  @!P0 BRA `(.L_x_13760) ;  /* 0xfffffffc00ec8947 */ /* 0x002fea000383ffff */
[----:B------:R-:W-:Y:S05]  /*141c0*/  BRA `(.L_x_13891) ;  /* 0xfffffed400147947 */ /* 0x000fea000383ffff */
.L_x_13764:
[----:B0-----:R-:W-:-:S04]  /*141d0*/  IMAD.U32 R3, RZ, RZ, UR43 ;  /* 0x0000002bff037e24 */ /* 0x001fc8000f8e00ff */
[----:B------:R0:W2:Y:S03]  /*141e0*/  SYNCS.PHASECHK.TRANS64.TRYWAIT P1, [R3+URZ+0x16830], R0 ;  /* 0x01683000030075a7 */ /* 0x0000a6000802017f */
[----:B--2---:R-:W-:Y:S05]  /*141f0*/  @!P1 NANOSLEEP.SYNCS 0x989680 ;  /* 0x009896800000995d */ /* 0x004fea0003900000 */
[----:B------:R-:W2:Y:S02]  /*14200*/  @!P1 SYNCS.PHASECHK.TRANS64 P1, [R3+URZ+0x16830], R0 ;  /* 0x01683000030095a7 */ /* 0x000ea4000802007f */
[----:B--2---:R-:W-:Y:S05]  /*14210*/  @!P1 BRA `(.L_x_13764) ;  /* 0xfffffffc00ec9947 */ /* 0x004fea000383ffff */
[----:B------:R-:W-:Y:S05]  /*14220*/  BRA `(.L_x_13763) ;  /* 0xfffffed400307947 */ /* 0x000fea000383ffff */
.L_x_13781:
[----:B-1----:R-:W-:-:S04]  /*14230*/  IMAD.U32 R11, RZ, RZ, UR7 ;  /* 0x00000007ff0b7e24 */ /* 0x002fc8000f8e00ff */
[----:B------:R1:W2:Y:S03]  /*14240*/  SYNCS.PHASECHK.TRANS64.TRYWAIT P1, [R11+URZ+0x16830], R10 ;  /* 0x0168300a0b0075a7 */ /* 0x0002a6000802017f */
[----:B--2---:R-:W-:Y:S05]  /*14250*/  @!P1 NANOSLEEP.SYNCS 0x989680 ;  /* 0x009896800000995d */ /* 0x004fea0003900000 */
[----:B------:R-:W2:Y:S02]  /*14260*/  @!P1 SYNCS.PHASECHK.TRANS64 P1, [R11+URZ+0x16830], R10 ;  /* 0x0168300a0b0095a7 */ /* 0x000ea4000802007f */
[----:B--2---:R-:W-:Y:S05]  /*14270*/  @!P1 BRA `(.L_x_13781) ;  /* 0xfffffffc00ec9947 */ /* 0x004fea000383ffff */
[----:B------:R-:W-:Y:S05]  /*14280*/  BRA `(.L_x_13778) ;  /* 0xffffff1000447947 */ /* 0x000fea000383ffff */
.L_x_13785:
[----:B-1----:R-:W-:-:S04]  /*14290*/  IMAD.U32 R11, RZ, RZ, UR10 ;  /* 0x0000000aff0b7e24 */ /* 0x002fc8000f8e00ff */
[----:B------:R1:W2:Y:S03]  /*142a0*/  SYNCS.PHASECHK.TRANS64.TRYWAIT P1, [R11+URZ+0x16850], R10 ;  /* 0x0168500a0b0075a7 */ /* 0x0002a6000802017f */
[----:B--2---:R-:W-:Y:S05]  /*142b0*/  @!P1 NANOSLEEP.SYNCS 0x989680 ;  /* 0x009896800000995d */ /* 0x004fea0003900000 */
[----:B------:R-:W2:Y:S02]  /*142c0*/  @!P1 SYNCS.PHASECHK.TRANS64 P1, [R11+URZ+0x16850], R10 ;  /* 0x0168500a0b0095a7 */ /* 0x000ea4000802007f */
[----:B--2---:R-:W-:Y:S05]  /*142d0*/  @!P1 BRA `(.L_x_13785) ;  /* 0xfffffffc00ec9947 */ /* 0x004fea000383ffff */
[----:B------:R-:W-:Y:S05]  /*142e0*/  BRA `(.L_x_13782) ;  /* 0xffffff1000c87947 */ /* 0x000fea000383ffff */
.L_x_13804:
[----:B-1----:R-:W-:-:S04]  /*142f0*/  IMAD.U32 R11, RZ, RZ, UR7 ;  /* 0x00000007ff0b7e24 */ /* 0x002fc8000f8e00ff */
[----:B------:R1:W2:Y:S03]  /*14300*/  SYNCS.PHASECHK.TRANS64.TRYWAIT P1, [R11+URZ+0x16830], R10 ;  /* 0x0168300a0b0075a7 */ /* 0x0002a6000802017f */
[----:B--2---:R-:W-:Y:S05]  /*14310*/  @!P1 NANOSLEEP.SYNCS 0x989680 ;  /* 0x009896800000995d */ /* 0x004fea0003900000 */
[----:B------:R-:W2:Y:S02]  /*14320*/  @!P1 SYNCS.PHASECHK.TRANS64 P1, [R11+URZ+0x16830], R10 ;  /* 0x0168300a0b0095a7 */ /* 0x000ea4000802007f */
[----:B--2---:R-:W-:Y:S05]  /*14330*/  @!P1 BRA `(.L_x_13804) ;  /* 0xfffffffc00ec9947 */ /* 0x004fea000383ffff */
[----:B------:R-:W-:Y:S05]  /*14340*/  BRA `(.L_x_13801) ;  /* 0xffffff4800547947 */ /* 0x000fea000383ffff */
.L_x_13808:
[----:B-1----:R-:W-:-:S04]  /*14350*/  IMAD.U32 R11, RZ, RZ, UR10 ;  /* 0x0000000aff0b7e24 */ /* 0x002fc8000f8e00ff */
[----:B------:R1:W2:Y:S03]  /*14360*/  SYNCS.PHASECHK.TRANS64.TRYWAIT P1, [R11+URZ+0x16850], R10 ;  /* 0x0168500a0b0075a7 */ /* 0x0002a6000802017f */
[----:B--2---:R-:W-:Y:S05]  /*14370*/  @!P1 NANOSLEEP.SYNCS 0x989680 ;  /* 0x009896800000995d */ /* 0x004fea0003900000 */
[----:B------:R-:W2:Y:S02]  /*14380*/  @!P1 SYNCS.PHASECHK.TRANS64 P1, [R11+URZ+0x16850], R10 ;  /* 0x0168500a0b0095a7 */ /* 0x000ea4000802007f */
[----:B--2---:R-:W-:Y:S05]  /*14390*/  @!P1 BRA `(.L_x_13808) ;  /* 0xfffffffc00ec9947 */ /* 0x004fea000383ffff */
[----:B------:R-:W-:Y:S05]  /*143a0*/  BRA `(.L_x_13805) ;  /* 0xffffff4800d87947 */ /* 0x000fea000383ffff */
.L_x_13816:
[----:B-1----:R-:W-:-:S04]  /*143b0*/  IMAD.U32 R12, RZ, RZ, UR10 ;  /* 0x0000000aff0c7e24 */ /* 0x002fc8000f8e00ff */
[----:B------:R1:W2:Y:S03]  /*143c0*/  SYNCS.PHASECHK.TRANS64.TRYWAIT P1, [R12+URZ+0x16830], R11 ;  /* 0x0168300b0c0075a7 */ /* 0x0002a6000802017f */
[----:B--2---:R-:W-:Y:S05]  /*143d0*/  @!P1 NANOSLEEP.SYNCS 0x989680 ;  /* 0x009896800000995d */ /* 0x004fea0003900000 */
[----:B------:R-:W2:Y:S02]  /*143e0*/  @!P1 SYNCS.PHASECHK.TRANS64 P1, [R12+URZ+0x16830], R11 ;  /* 0x0168300b0c0095a7 */ /* 0x000ea4000802007f */
[----:B--2---:R-:W-:Y:S05]  /*143f0*/  @!P1 BRA `(.L_x_13816) ;  /* 0xfffffffc00ec9947 */ /* 0x004fea000383ffff */
[----:B------:R-:W-:Y:S05]  /*14400*/  BRA `(.L_x_13813) ;  /* 0xffffff6c00947947 */ /* 0x000fea000383ffff */
.L_x_13820:
[----:B-1----:R-:W-:-:S04]  /*14410*/  IMAD.U32 R12, RZ, RZ, UR10 ;  /* 0x0000000aff0c7e24 */ /* 0x002fc8000f8e00ff */
[----:B------:R1:W2:Y:S03]  /*14420*/  SYNCS.PHASECHK.TRANS64.TRYWAIT P1, [R12+URZ+0x16850], R11 ;  /* 0x0168500b0c0075a7 */ /* 0x0002a6000802017f */
[----:B--2---:R-:W-:Y:S05]  /*14430*/  @!P1 NANOSLEEP.SYNCS 0x989680 ;  /* 0x009896800000995d */ /* 0x004fea0003900000 */
[----:B------:R-:W2:Y:S02]  /*14440*/  @!P1 SYNCS.PHASECHK.TRANS64 P1, [R12+URZ+0x16850], R11 ;  /* 0x0168500b0c0095a7 */ /* 0x000ea4000802007f */
[----:B--2---:R-:W-:Y:S05]  /*14450*/  @!P1 BRA `(.L_x_13820) ;  /* 0xfffffffc00ec9947 */ /* 0x004fea000383ffff */
[----:B------:R-:W-:Y:S05]  /*14460*/  BRA `(.L_x_13817) ;  /* 0xffffff7000087947 */ /* 0x000fea000383ffff */
.L_x_13835:
[----:B-1----:R-:W-:-:S04]  /*14470*/  IMAD.U32 R5, RZ, RZ, UR8 ;  /* 0x00000008ff057e24 */ /* 0x002fc8000f8e00ff */
[----:B------:R1:W3:Y:S03]  /*14480*/  SYNCS.PHASECHK.TRANS64.TRYWAIT P1, [R5+URZ+0x16850], R0 ;  /* 0x01685000050075a7 */ /* 0x0002e6000802017f */
[----:B---3--:R-:W-:Y:S05]  /*14490*/  @!P1 NANOSLEEP.SYNCS 0x989680 ;  /* 0x009896800000995d */ /* 0x008fea0003900000 */
[----:B------:R-:W3:Y:S02]  /*144a0*/  @!P1 SYNCS.PHASECHK.TRANS64 P1, [R5+URZ+0x16850], R0 ;  /* 0x01685000050095a7 */ /* 0x000ee4000802007f */
[----:B---3--:R-:W-:Y:S05]  /*144b0*/  @!P1 BRA `(.L_x_13835) ;  /* 0xfffffffc00ec9947 */ /* 0x008fea000383ffff */
[----:B------:R-:W-:Y:S05]  /*144c0*/  BRA `(.L_x_13834) ;  /* 0xffffffa000a47947 */ /* 0x000fea000383ffff */
.L_x_13853:
[----:B------:R-:W-:Y:S02]  /*144d0*/  IMAD.MOV.U32 R13, RZ, RZ, R17 ;  /* 0x000000ffff0d7224 */ /* 0x000fe400078e0011 */
[----:B------:R-:W-:Y:S02]  /*144e0*/  IMAD.MOV.U32 R12, RZ, RZ, RZ ;  /* 0x000000ffff0c7224 */ /* 0x000fe400078e00ff */
[----:B------:R-:W-:Y:S02]  /*144f0*/  IMAD.MOV.U32 R11, RZ, RZ, 0x1f ;  /* 0x0000001fff0b7424 */ /* 0x000fe400078e00ff */
[----:B------:R-:W-:-:S07]  /*14500*/  IMAD.MOV.U32 R15, RZ, RZ, -0x1 ;  /* 0xffffffffff0f7424 */ /* 0x000fce00078e00ff */
[----:B0----5:R-:W-:Y:S05]  /*14510*/  WARPSYNC.COLLECTIVE R15, `(.L_x_13892) ;  /* 0x000000000f087348 */ /* 0x021fea0003c00000 */
[----:B------:R1:W2:Y:S02]  /*14520*/  SHFL.IDX P6, R14, R13, R12, R11 ;  /* 0x0000000c0d0e7389 */ /* 0x0002a400000c000b */
[----:B012--5:R-:W-:Y:S01]  /*14530*/  ENDCOLLECTIVE ;  /* 0x000000000000791b */ /* 0x027fe20003800000 */
.L_x_13892:
[----:B------:R-:W-:Y:S05]  /*14540*/  BRA `(.L_x_13893) ;  /* 0xffffffcc00207947 */ /* 0x000fea000383ffff */
.L_x_13855:
[----:B0-----:R-:W-:-:S04]  /*14550*/  IMAD.U32 R2, RZ, RZ, UR48 ;  /* 0x00000030ff027e24 */ /* 0x001fc8000f8e00ff */
[----:B------:R0:W1:Y:S03]  /*14560*/  SYNCS.PHASECHK.TRANS64.TRYWAIT P0, [R2+URZ+0x16840], R9 ;  /* 0x01684009020075a7 */ /* 0x000066000800017f */
[----:B-1----:R-:W-:Y:S05]  /*14570*/  @!P0 NANOSLEEP.SYNCS 0x989680 ;  /* 0x009896800000895d */ /* 0x002fea0003900000 */
[----:B------:R-:W1:Y:S02]  /*14580*/  @!P0 SYNCS.PHASECHK.TRANS64 P0, [R2+URZ+0x16840], R9 ;  /* 0x01684009020085a7 */ /* 0x000e64000800007f */
[----:B-1----:R-:W-:Y:S05]  /*14590*/  @!P0 BRA `(.L_x_13855) ;  /* 0xfffffffc00ec8947 */ /* 0x002fea000383ffff */
[----:B------:R-:W-:Y:S05]  /*145a0*/  BRA `(.L_x_13894) ;  /* 0xffffffcc00a87947 */ /* 0x000fea000383ffff */
.L_x_13856:
        /* <DEDUP_REMOVED lines=8> */
.L_x_13896:
[----:B------:R-:W-:Y:S05]  /*14630*/  BSYNC B0 ;  /* 0x0000000000007941 */ /* 0x000fea0003800000 */
.L_x_13895:
        /* <DEDUP_REMOVED lines=9> */
.L_x_13897:
[----:B------:R-:W-:Y:S02]  /*146d0*/  IMAD.MOV.U32 R13, RZ, RZ, R4 ;  /* 0x000000ffff0d7224 */ /* 0x000fe400078e0004 */
[----:B------:R-:W-:Y:S01]  /*146e0*/  IMAD.MOV.U32 R12, RZ, RZ, 0x1 ;  /* 0x00000001ff0c7424 */ /* 0x000fe200078e00ff */
[----:B------:R-:W-:-:S05]  /*146f0*/  @P0 LEA R14, P1, R17, R14, 0x1 ;  /* 0x0000000e110e0211 */ /* 0x000fca00078208ff */
[----:B------:R-:W-:Y:S01]  /*14700*/  @P0 IMAD.X R3, RZ, RZ, R2, P1 ;  /* 0x000000ffff030224 */ /* 0x000fe200008e0602 */
[----:B------:R-:W-:Y:S01]  /*14710*/  ISETP.GE.AND P1, PT, R5, 0x21, PT ;  /* 0x000000210500780c */ /* 0x000fe20003f26270 */
[----:B------:R-:W-:-:S12]  /*14720*/  @P0 IMAD.MOV.U32 R2, RZ, RZ, R14 ;  /* 0x000000ffff020224 */ /* 0x000fd800078e000e */
[----:B------:R-:W-:Y:S05]  /*14730*/  WARPSYNC.COLLECTIVE R15, `(.L_x_13898) ;  /* 0x000000000f087348 */ /* 0x000fea0003c00000 */
[----:B------:R0:W1:Y:S02]  /*14740*/  SHFL.IDX P6, R14, R13, R12, R11 ;  /* 0x0000000c0d0e7389 */ /* 0x00006400000c000b */
[----:B01----:R-:W-:Y:S01]  /*14750*/  ENDCOLLECTIVE ;  /* 0x000000000000791b */ /* 0x003fe20003800000 */
.L_x_13898:
[----:B------:R-:W-:Y:S01]  /*14760*/  @!PT LDS RZ, [RZ] ;  /* 0x00000000fffff984 */ /* 0x000fe20000000800 */
[----:B------:R-:W-:Y:S01]  /*14770*/  @!PT LDS RZ, [RZ] ;  /* 0x00000000fffff984 */ /* 0x000fe20000000800 */
[----:B------:R-:W-:Y:S01]  /*14780*/  @!PT LDS RZ, [RZ] ;  /* 0x00000000fffff984 */ /* 0x000fe20000000800 */
[----:B------:R0:W-:Y:S01]  /*14790*/  @P0 LDGSTS.E.BYPASS.LTC128B.128 [R9+0xe400], desc[UR36][R2.64], !P3 ;  /* 0x0e40000002090fae */ /* 0x0001e2000d901d64 */
[----:B------:R-:W-:Y:S01]  /*147a0*/  ISETP.GE.AND P0, PT, R5, 0x11, PT ;  /* 0x000000110500780c */ /* 0x000fe20003f06270 */
[----:B------:R-:W-:Y:S01]  /*147b0*/  IMAD.MOV.U32 R13, RZ, RZ, R0 ;  /* 0x000000ffff0d7224 */ /* 0x000fe200078e0000 */
[----:B0-----:R-:W-:-:S11]  /*147c0*/  @P1 LEA R9, R23, UR48, 0x1 ;  /* 0x0000003017091c11 */ /* 0x001fd6000f8e08ff */
[----:B------:R-:W-:Y:S01]  /*147d0*/  @P0 LEA R21, R23, UR48, 0x1 ;  /* 0x0000003017150c11 */ /* 0x000fe2000f8e08ff */
[----:B------:R-:W-:-:S07]  /*147e0*/  IMAD.MOV.U32 R7, RZ, RZ, R14 ;  /* 0x000000ffff077224 */ /* 0x000fce00078e000e */
[----:B------:R-:W-:Y:S05]  /*147f0*/  WARPSYNC.COLLECTIVE R15, `(.L_x_13899) ;  /* 0x000000000f087348 */ /* 0x000fea0003c00000 */
[----:B------:R0:W1:Y:S02]  /*14800*/  SHFL.IDX P6, R14, R13, R12, R11 ;  /* 0x0000000c0d0e7389 */ /* 0x00006400000c000b */
[----:B01----:R-:W-:Y:S01]  /*14810*/  ENDCOLLECTIVE ;  /* 0x000000000000791b */ /* 0x003fe20003800000 */
.L_x_13899:
[----:B------:R-:W-:Y:S02]  /*14820*/  IMAD.MOV.U32 R13, RZ, RZ, R4 ;  /* 0x000000ffff0d7224 */ /* 0x000fe400078e0004 */
[----:B------:R-:W-:Y:S01]  /*14830*/  IMAD.MOV.U32 R12, RZ, RZ, 0x2 ;  /* 0x00000002ff0c7424 */ /* 0x000fe200078e00ff */
[----:B------:R-:W-:-:S13]  /*14840*/  @P0 LEA R2, P2, R17, R14, 0x1 ;  /* 0x0000000e11020211 */ /* 0x000fda00078408ff */
[----:B------:R-:W-:Y:S05]  /*14850*/  WARPSYNC.COLLECTIVE R15, `(.L_x_13900) ;  /* 0x000000000f087348 */ /* 0x000fea0003c00000 */
[----:B------:R0:W1:Y:S02]  /*14860*/  SHFL.IDX P6, R14, R13, R12, R11 ;  /* 0x0000000c0d0e7389 */ /* 0x00006400000c000b */
[----:B01----:R-:W-:Y:S01]  /*14870*/  ENDCOLLECTIVE ;  /* 0x000000000000791b */ /* 0x003fe20003800000 */
.L_x_13900:
        /* <DEDUP_REMOVED lines=10> */
.L_x_13901:
[----:B------:R-:W-:Y:S02]  /*14920*/  IMAD.MOV.U32 R13, RZ, RZ, R4 ;  /* 0x000000ffff0d7224 */ /* 0x000fe400078e0004 */
[----:B------:R-:W-:Y:S02]  /*14930*/  IMAD.MOV.U32 R12, RZ, RZ, 0x3 ;  /* 0x00000003ff0c7424 */ /* 0x000fe400078e00ff */
[----:B------:R-:W-:-:S07]  /*14940*/  IMAD.MOV.U32 R8, RZ, RZ, R14 ;  /* 0x000000ffff087224 */ /* 0x000fce00078e000e */
[----:B------:R-:W-:Y:S05]  /*14950*/  WARPSYNC.COLLECTIVE R15, `(.L_x_13902) ;  /* 0x000000000f087348 */ /* 0x000fea0003c00000 */
[----:B------:R0:W1:Y:S02]  /*14960*/  SHFL.IDX P6, R14, R13, R12, R11 ;  /* 0x0000000c0d0e7389 */ /* 0x00006400000c000b */
[----:B01----:R-:W-:Y:S01]  /*14970*/  ENDCOLLECTIVE ;  /* 0x000000000000791b */ /* 0x003fe20003800000 */
.L_x_13902:
[----:B------:R-:W-:-:S05]  /*14980*/  @P1 LEA R2, P0, R17, R8, 0x1 ;  /* 0x0000000811021211 */ /* 0x000fca00078008ff */
[----:B------:R-:W-:Y:S01]  /*14990*/  @P1 IMAD.X R3, RZ, RZ, R6, P0 ;  /* 0x000000ffff031224 */ /* 0x000fe200000e0606 */
[----:B------:R-:W-:-:S04]  /*149a0*/  ISETP.GE.AND P0, PT, R5, 0x31, PT ;  /* 0x000000310500780c */ /* 0x000fc80003f06270 */
[----:B------:R-:W-:Y:S01]  /*149b0*/  @!PT LDS RZ, [RZ] ;  /* 0x00000000fffff984 */ /* 0x000fe20000000800 */
[----:B------:R-:W-:Y:S01]  /*149c0*/  @!PT LDS RZ, [RZ] ;  /* 0x00000000fffff984 */ /* 0x000fe20000000800 */
[----:B------:R-:W-:Y:S01]  /*149d0*/  @!PT LDS RZ, [RZ] ;  /* 0x00000000fffff984 */ /* 0x000fe20000000800 */
[----:B------:R0:W-:Y:S01]  /*149e0*/  @P1 LDGSTS.E.BYPASS.LTC128B.128 [R9+0xf400], desc[UR36][R2.64], !P3 ;  /* 0x0f40000002091fae */ /* 0x0001e2000d901d64 */
[----:B------:R-:W-:Y:S01]  /*149f0*/  IMAD.MOV.U32 R13, RZ, RZ, R0 ;  /* 0x000000ffff0d7224 */ /* 0x000fe200078e0000 */
[----:B------:R-:W-:-:S07]  /*14a00*/  ISETP.GE.AND P1, PT, R5, 0x41, PT ;  /* 0x000000410500780c */ /* 0x000fce0003f26270 */
[----:B------:R-:W-:Y:S01]  /*14a10*/  @P0 LEA R21, R23, UR48, 0x1 ;  /* 0x0000003017150c11 */ /* 0x000fe2000f8e08ff */
[----:B------:R-:W-:-:S07]  /*14a20*/  IMAD.MOV.U32 R7, RZ, RZ, R14 ;  /* 0x000000ffff077224 */ /* 0x000fce00078e000e */
[----:B0-----:R-:W-:Y:S05]  /*14a30*/  WARPSYNC.COLLECTIVE R15, `(.L_x_13903) ;  /* 0x000000000f087348 */ /* 0x001fea0003c00000 */
[----:B------:R1:W2:Y:S02]  /*14a40*/  SHFL.IDX P6, R14, R13, R12, R11 ;  /* 0x0000000c0d0e7389 */ /* 0x0002a400000c000b */
[----:B012---:R-:W-:Y:S01]  /*14a50*/  ENDCOLLECTIVE ;  /* 0x000000000000791b */ /* 0x007fe20003800000 */
.L_x_13903:
[----:B------:R-:W-:Y:S01]  /*14a60*/  @P1 LEA R9, R23, UR48, 0x1 ;  /* 0x0000003017091c11 */ /* 0x000fe2000f8e08ff */
[----:B------:R-:W-:Y:S02]  /*14a70*/  IMAD.MOV.U32 R13, RZ, RZ, R4 ;  /* 0x000000ffff0d7224 */ /* 0x000fe400078e0004 */
[----:B------:R-:W-:Y:S01]  /*14a80*/  IMAD.MOV.U32 R12, RZ, RZ, 0x4 ;  /* 0x00000004ff0c7424 */ /* 0x000fe200078e00ff */
[----:B------:R-:W-:-:S13]  /*14a90*/  @P0 LEA R2, P2, R17, R14, 0x1 ;  /* 0x0000000e11020211 */ /* 0x000fda00078408ff */
[----:B------:R-:W-:Y:S05]  /*14aa0*/  WARPSYNC.COLLECTIVE R15, `(.L_x_13904) ;  /* 0x000000000f087348 */ /* 0x000fea0003c00000 */
[----:B------:R0:W1:Y:S02]  /*14ab0*/  SHFL.IDX P6, R14, R13, R12, R11 ;  /* 0x0000000c0d0e7389 */ /* 0x00006400000c000b */
[----:B01----:R-:W-:Y:S01]  /*14ac0*/  ENDCOLLECTIVE ;  /* 0x000000000000791b */ /* 0x003fe20003800000 */
.L_x_13904:
        /* <DEDUP_REMOVED lines=10> */
.L_x_13905:
[----:B------:R-:W-:Y:S02]  /*14b70*/  IMAD.MOV.U32 R13, RZ, RZ, R4 ;  /* 0x000000ffff0d7224 */ /* 0x000fe400078e0004 */
[----:B------:R-:W-:Y:S02]  /*14b80*/  IMAD.MOV.U32 R12, RZ, RZ, 0x5 ;  /* 0x00000005ff0c7424 */ /* 0x000fe400078e00ff */
[----:B------:R-:W-:-:S07]  /*14b90*/  IMAD.MOV.U32 R8, RZ, RZ, R14 ;  /* 0x000000ffff087224 */ /* 0x000fce00078e000e */
[----:B------:R-:W-:Y:S05]  /*14ba0*/  WARPSYNC.COLLECTIVE R15, `(.L_x_13906) ;  /* 0x000000000f087348 */ /* 0x000fea0003c00000 */
[----:B------:R0:W1:Y:S02]  /*14bb0*/  SHFL.IDX P6, R14, R13, R12, R11 ;  /* 0x0000000c0d0e7389 */ /* 0x00006400000c000b */
[----:B01----:R-:W-:Y:S01]  /*14bc0*/  ENDCOLLECTIVE ;  /* 0x000000000000791b */ /* 0x003fe20003800000 */
.L_x_13906:
        /* <DEDUP_REMOVED lines=8> */
[----:B------:R-:W-:Y:S01]  /*14c50*/  ISETP.GE.AND P1, PT, R5, 0x61, PT ;  /* 0x000000610500780c */ /* 0x000fe20003f26270 */
[----:B------:R-:W-:-:S12]  /*14c60*/  IMAD.MOV.U32 R7, RZ, RZ, R14 ;  /* 0x000000ffff077224 */ /* 0x000fd800078e000e */
[----:B0-----:R-:W-:Y:S05]  /*14c70*/  WARPSYNC.COLLECTIVE R15, `(.L_x_13907) ;  /* 0x000000000f087348 */ /* 0x001fea0003c00000 */
[----:B------:R1:W2:Y:S02]  /*14c80*/  SHFL.IDX P6, R14, R13, R12, R11 ;  /* 0x0000000c0d0e7389 */ /* 0x0002a400000c000b */
[----:B012---:R-:W-:Y:S01]  /*14c90*/  ENDCOLLECTIVE ;  /* 0x000000000000791b */ /* 0x007fe20003800000 */
.L_x_13907:
[----:B------:R-:W-:Y:S01]  /*14ca0*/  @P1 LEA R9, R23, UR48, 0x1 ;  /* 0x0000003017091c11 */ /* 0x000fe2000f8e08ff */
[----:B------:R-:W-:Y:S02]  /*14cb0*/  IMAD.MOV.U32 R13, RZ, RZ, R4 ;  /* 0x000000ffff0d7224 */ /* 0x000fe400078e0004 */
[----:B------:R-:W-:Y:S01]  /*14cc0*/  IMAD.MOV.U32 R12, RZ, RZ, 0x6 ;  /* 0x00000006ff0c7424 */ /* 0x000fe200078e00ff */
[----:B------:R-:W-:-:S13]  /*14cd0*/  @P0 LEA R2, P2, R17, R14, 0x1 ;  /* 0x0000000e11020211 */ /* 0x000fda00078408ff */
[----:B------:R-:W-:Y:S05]  /*14ce0*/  WARPSYNC.COLLECTIVE R15, `(.L_x_13908) ;  /* 0x000000000f087348 */ /* 0x000fea0003c00000 */
[----:B------:R0:W1:Y:S02]  /*14cf0*/  SHFL.IDX P6, R14, R13, R12, R11 ;  /* 0x0000000c0d0e7389 */ /* 0x00006400000c000b */
[----:B01----:R-:W-:Y:S01]  /*14d00*/  ENDCOLLECTIVE ;  /* 0x000000000000791b */ /* 0x003fe20003800000 */
.L_x_13908:
[----:B------:R-:W-:Y:S01]  /*14d10*/  @P0 IMAD.X R3, RZ, RZ, R7, P2 ;  /* 0x000000ffff030224 */ /* 0x000fe200010e0607 */
[----:B------:R-:W-:-:S05]  /*14d20*/  @P0 LEA R7, R23, UR48, 0x1 ;  /* 0x0000003017070c11 */ /* 0x000fca000f8e08ff */
        /* <DEDUP_REMOVED lines=9> */
.L_x_13909:
[----:B------:R-:W-:Y:S02]  /*14dc0*/  IMAD.MOV.U32 R13, RZ, RZ, R4 ;  /* 0x000000ffff0d7224 */ /* 0x000fe400078e0004 */
[----:B------:R-:W-:Y:S02]  /*14dd0*/  IMAD.MOV.U32 R12, RZ, RZ, 0x7 ;  /* 0x00000007ff0c7424 */ /* 0x000fe400078e00ff */
[----:B------:R-:W-:-:S07]  /*14de0*/  IMAD.MOV.U32 R8, RZ, RZ, R14 ;  /* 0x000000ffff087224 */ /* 0x000fce00078e000e */
[----:B------:R-:W-:Y:S05]  /*14df0*/  WARPSYNC.COLLECTIVE R15, `(.L_x_13910) ;  /* 0x000000000f087348 */ /* 0x000fea0003c00000 */
[----:B------:R0:W1:Y:S02]  /*14e00*/  SHFL.IDX P6, R14, R13, R12, R11 ;  /* 0x0000000c0d0e7389 */ /* 0x00006400000c000b */
[----:B01----:R-:W-:Y:S01]  /*14e10*/  ENDCOLLECTIVE ;  /* 0x000000000000791b */ /* 0x003fe20003800000 */
.L_x_13910:
[----:B------:R-:W-:-:S05]  /*14e20*/  @P1 LEA R2, P0, R17, R8, 0x1 ;  /* 0x0000000811021211 */ /* 0x000fca00078008ff */
        /* <DEDUP_REMOVED lines=10> */
.L_x_13911:
[----:B------:R-:W-:Y:S05]  /*14ed0*/  BRA `(.L_x_13912) ;  /* 0xffffffc800b87947 */ /* 0x000fea000383ffff */
.L_x_13859:
[----:B------:R-:W-:Y:S02]  /*14ee0*/  IMAD.MOV.U32 R13, RZ, RZ, R8 ;  /* 0x000000ffff0d7224 */ /* 0x000fe400078e0008 */
[----:B------:R-:W-:Y:S02]  /*14ef0*/  IMAD.MOV.U32 R12, RZ, RZ, RZ ;  /* 0x000000ffff0c7224 */ /* 0x000fe400078e00ff */
[----:B------:R-:W-:Y:S02]  /*14f00*/  IMAD.MOV.U32 R11, RZ, RZ, 0x181f ;  /* 0x0000181fff0b7424 */ /* 0x000fe400078e00ff */
[----:B------:R-:W-:Y:S02]  /*14f10*/  IMAD.MOV.U32 R15, RZ, RZ, -0x1 ;  /* 0xffffffffff0f7424 */ /* 0x000fe400078e00ff */
[----:B------:R-:W-:-:S07]  /*14f20*/  VIADD R4, R20, UR43 ;  /* 0x0000002b14047c36 */ /* 0x000fce0008000000 */
[----:B------:R-:W-:Y:S05]  /*14f30*/  WARPSYNC.COLLECTIVE R15, `(.L_x_13913) ;  /* 0x000000000f087348 */ /* 0x000fea0003c00000 */
[----:B------:R0:W1:Y:S02]  /*14f40*/  SHFL.IDX P6, R14, R13, R12, R11 ;  /* 0x0000000c0d0e7389 */ /* 0x00006400000c000b */
[----:B01----:R-:W-:Y:S01]  /*14f50*/  ENDCOLLECTIVE ;  /* 0x000000000000791b */ /* 0x003fe20003800000 */
.L_x_13913:
[----:B------:R-:W-:Y:S02]  /*14f60*/  VIADD R10, R4, 0x10 ;  /* 0x00000010040a7836 */ /* 0x000fe40000000000 */
[----:B------:R-:W-:Y:S02]  /*14f70*/  IMAD.MOV.U32 R13, RZ, RZ, R7 ;  /* 0x000000ffff0d7224 */ /* 0x000fe400078e0007 */
[----:B------:R-:W-:-:S07]  /*14f80*/  IMAD.MOV.U32 R2, RZ, RZ, R14 ;  /* 0x000000ffff027224 */ /* 0x000fce00078e000e */
[----:B------:R-:W-:Y:S05]  /*14f90*/  WARPSYNC.COLLECTIVE R15, `(.L_x_13914) ;  /* 0x000000000f087348 */ /* 0x000fea0003c00000 */
[----:B------:R0:W1:Y:S02]  /*14fa0*/  SHFL.IDX P6, R14, R13, R12, R11 ;  /* 0x0000000c0d0e7389 */ /* 0x00006400000c000b */
[----:B01----:R-:W-:Y:S01]  /*14fb0*/  ENDCOLLECTIVE ;  /* 0x000000000000791b */ /* 0x003fe20003800000 */
.L_x_13914:
[----:B------:R-:W-:Y:S02]  /*14fc0*/  ULDC UR4, c[0x0][0x288] ;  /* 0x0000a20000047ab9 */ /* 0x000fe40000000800 */
[----:B------:R-:W-:-:S05]  /*14fd0*/  IMAD R5, R9, UR4, RZ ;  /* 0x0000000409057c24 */ /* 0x000fca000f8e02ff */
[----:B------:R-:W-:Y:S01]  /*14fe0*/  ISETP.GE.AND P1, PT, R4, R5, PT ;  /* 0x000000050400720c */ /* 0x000fe20003f26270 */
[----:B------:R-:W-:Y:S02]  /*14ff0*/  IMAD.MOV.U32 R13, RZ, RZ, R8 ;  /* 0x000000ffff0d7224 */ /* 0x000fe400078e0008 */
[----:B------:R-:W-:-:S10]  /*15000*/  IMAD.MOV.U32 R12, RZ, RZ, 0x1 ;  /* 0x00000001ff0c7424 */ /* 0x000fd400078e00ff */
[----:B------:R-:W-:Y:S02]  /*15010*/  @!P1 LEA R21, R23, UR48, 0x1 ;  /* 0x0000003017159c11 */ /* 0x000fe4000f8e08ff */
[----:B------:R-:W-:-:S05]  /*15020*/  @!P1 LEA R14, P2, R17, R14, 0x1 ;  /* 0x0000000e110e9211 */ /* 0x000fca00078408ff */
[----:B------:R-:W-:Y:S02]  /*15030*/  @!P1 IMAD.X R3, RZ, RZ, R2, P2 ;  /* 0x000000ffff039224 */ /* 0x000fe400010e0602 */
[----:B------:R-:W-:-:S07]  /*15040*/  @!P1 IMAD.MOV.U32 R2, RZ, RZ, R14 ;  /* 0x000000ffff029224 */ /* 0x000fce00078e000e */
[----:B------:R-:W-:Y:S05]  /*15050*/  WARPSYNC.COLLECTIVE R15, `(.L_x_13915) ;  /* 0x000000000f087348 */ /* 0x000fea0003c00000 */
[----:B------:R0:W1:Y:S02]  /*15060*/  SHFL.IDX P6, R14, R13, R12, R11 ;  /* 0x0000000c0d0e7389 */ /* 0x00006400000c000b */
[----:B01----:R-:W-:Y:S01]  /*15070*/  ENDCOLLECTIVE ;  /* 0x000000000000791b */ /* 0x003fe20003800000 */
.L_x_13915:
[----:B------:R-:W-:Y:S01]  /*15080*/  @!PT LDS RZ, [RZ] ;  /* 0x00000000fffff984 */ /* 0x000fe20000000800 */
[----:B------:R-:W-:Y:S01]  /*15090*/  @!PT LDS RZ, [RZ] ;  /* 0x00000000fffff984 */ /* 0x000fe20000000800 */
[----:B------:R-:W-:Y:S01]  /*150a0*/  @!PT LDS RZ, [RZ] ;  /* 0x00000000fffff984 */ /* 0x000fe20000000800 */
[----:B------:R0:W-:Y:S01]  /*150b0*/  @!P1 LDGSTS.E.BYPASS.LTC128B.128 [R21+0x8400], desc[UR36][R2.64], !P0 ;  /* 0x0840000002159fae */ /* 0x0001e2000c101d64 */
[----:B------:R-:W-:Y:S01]  /*150c0*/  ISETP.GE.AND P1, PT, R10, R5, PT ;  /* 0x000000050a00720c */ /* 0x000fe20003f26270 */
[----:B------:R-:W-:-:S12]  /*150d0*/  IMAD.MOV.U32 R13, RZ, RZ, R7 ;  /* 0x000000ffff0d7224 */ /* 0x000fd800078e0007 */
[----:B0-----:R-:W-:Y:S01]  /*150e0*/  @!P1 LEA R21, R23, UR48, 0x1 ;  /* 0x0000003017159c11 */ /* 0x001fe2000f8e08ff */
[----:B------:R-:W-:-:S07]  /*150f0*/  IMAD.MOV.U32 R10, RZ, RZ, R14 ;  /* 0x000000ffff0a7224 */ /* 0x000fce00078e000e */
[----:B------:R-:W-:Y:S05]  /*15100*/  WARPSYNC.COLLECTIVE R15, `(.L_x_13916) ;  /* 0x000000000f087348 */ /* 0x000fea0003c00000 */
[----:B------:R0:W1:Y:S02]  /*15110*/  SHFL.IDX P6, R14, R13, R12, R11 ;  /* 0x0000000c0d0e7389 */ /* 0x00006400000c000b */
[----:B01----:R-:W-:Y:S01]  /*15120*/  ENDCOLLECTIVE ;  /* 0x000000000000791b */ /* 0x003fe20003800000 */
.L_x_13916:
[----:B------:R-:W-:Y:S02]  /*15130*/  IMAD.MOV.U32 R13, RZ, RZ, R8 ;  /* 0x000000ffff0d7224 */ /* 0x000fe400078e0008 */
[----:B------:R-:W-:Y:S02]  /*15140*/  IMAD.MOV.U32 R12, RZ, RZ, 0x2 ;  /* 0x00000002ff0c7424 */ /* 0x000fe400078e00ff */
[----:B------:R-:W-:-:S07]  /*15150*/  IMAD.MOV.U32 R20, RZ, RZ, R14 ;  /* 0x000000ffff147224 */ /* 0x000fce00078e000e */
[----:B------:R-:W-:Y:S05]  /*15160*/  WARPSYNC.COLLECTIVE R15, `(.L_x_13917) ;  /* 0x000000000f087348 */ /* 0x000fea0003c00000 */
[----:B------:R0:W1:Y:S02]  /*15170*/  SHFL.IDX P6, R14, R13, R12, R11 ;  /* 0x0000000c0d0e7389 */ /* 0x00006400000c000b */
[----:B01----:R-:W-:Y:S01]  /*15180*/  ENDCOLLECTIVE ;  /* 0x000000000000791b */ /* 0x003fe20003800000 */
.L_x_13917:
[----:B------:R-:W-:-:S05]  /*15190*/  @!P1 LEA R2, P2, R17, R20, 0x1 ;  /* 0x0000001411029211 */ /* 0x000fca00078408ff */
[----:B------:R-:W-:Y:S02]  /*151a0*/  @!P1 IMAD.X R3, RZ, RZ, R10, P2 ;  /* 0x000000ffff039224 */ /* 0x000fe400010e060a */
[----:B------:R-:W-:-:S03]  /*151b0*/  VIADD R10, R4, 0x20 ;  /* 0x00000020040a7836 */ /* 0x000fc60000000000 */
[----:B------:R-:W-:Y:S01]  /*151c0*/  @!PT LDS RZ, [RZ] ;  /* 0x00000000fffff984 */ /* 0x000fe20000000800 */
[----:B------:R-:W-:Y:S01]  /*151d0*/  @!PT LDS RZ, [RZ] ;  /* 0x00000000fffff984 */ /* 0x000fe20000000800 */
[----:B------:R-:W-:Y:S01]  /*151e0*/  @!PT LDS RZ, [RZ] ;  /* 0x00000000fffff984 */ /* 0x000fe20000000800 */
[----:B------:R0:W-:Y:S01]  /*151f0*/  @!P1 LDGSTS.E.BYPASS.LTC128B.128 [R21+0x8c00], desc[UR36][R2.64], !P0 ;  /* 0x08c0000002159fae */ /* 0x0001e2000c101d64 */
[----:B------:R-:W-:Y:S01]  /*15200*/  IMAD.MOV.U32 R13, RZ, RZ, R7 ;  /* 0x000000ffff0d7224 */ /* 0x000fe200078e0007 */
[----:B------:R-:W-:Y:S01]  /*15210*/  ISETP.GE.AND P1, PT, R10, R5, PT ;  /* 0x000000050a00720c */ /* 0x000fe20003f26270 */
[----:B------:R-:W-:Y:S02]  /*15220*/  VIADD R10, R4, 0x30 ;  /* 0x00000030040a7836 */ /* 0x000fe40000000000 */
[----:B------:R-:W-:-:S10]  /*15230*/  IMAD.MOV.U32 R9, RZ, RZ, R14 ;  /* 0x000000ffff097224 */ /* 0x000fd400078e000e */
[----:B0-----:R-:W-:Y:S05]  /*15240*/  WARPSYNC.COLLECTIVE R15, `(.L_x_13918) ;  /* 0x000000000f087348 */ /* 0x001fea0003c00000 */
[----:B------:R1:W2:Y:S02]  /*15250*/  SHFL.IDX P6, R14, R13, R12, R11 ;  /* 0x0000000c0d0e7389 */ /* 0x0002a400000c000b */
[----:B012---:R-:W-:Y:S01]  /*15260*/  ENDCOLLECTIVE ;  /* 0x000000000000791b */ /* 0x007fe20003800000 */
.L_x_13918:
[----:B------:R-:W-:Y:S01]  /*15270*/  @!P1 LEA R25, R23, UR48, 0x1 ;  /* 0x0000003017199c11 */ /* 0x000fe2000f8e08ff */
[----:B------:R-:W-:Y:S02]  /*15280*/  IMAD.MOV.U32 R13, RZ, RZ, R8 ;  /* 0x000000ffff0d7224 */ /* 0x000fe400078e0008 */
[----:B------:R-:W-:Y:S01]  /*15290*/  IMAD.MOV.U32 R12, RZ, RZ, 0x3 ;  /* 0x00000003ff0c7424 */ /* 0x000fe200078e00ff */
[----:B------:R-:W-:-:S13]  /*152a0*/  @!P1 LEA R2, P2, R17, R14, 0x1 ;  /* 0x0000000e11029211 */ /* 0x000fda00078408ff */
[----:B------:R-:W-:Y:S05]  /*152b0*/  WARPSYNC.COLLECTIVE R15, `(.L_x_13919) ;  /* 0x000000000f087348 */ /* 0x000fea0003c00000 */
[----:B------:R0:W1:Y:S02]  /*152c0*/  SHFL.IDX P6, R14, R13, R12, R11 ;  /* 0x0000000c0d0e7389 */ /* 0x00006400000c000b */
[----:B01----:R-:W-:Y:S01]  /*152d0*/  ENDCOLLECTIVE ;  /* 0x000000000000791b */ /* 0x003fe20003800000 */
.L_x_13919:
[----:B------:R-:W-:-:S05]  /*152e0*/  @!P1 IMAD.X R3, RZ, RZ, R9, P2 ;  /* 0x000000ffff039224 */ /* 0x000fca00010e0609 */
[----:B------:R-:W-:Y:S01]  /*152f0*/  @!PT LDS RZ, [RZ] ;  /* 0x00000000fffff984 */ /* 0x000fe20000000800 */
[----:B------:R-:W-:Y:S01]  /*15300*/  @!PT LDS RZ, [RZ] ;  /* 0x00000000fffff984 */ /* 0x000fe20000000800 */
[----:B------:R-:W-:Y:S01]  /*15310*/  @!PT LDS RZ, [RZ] ;  /* 0x00000000fffff984 */ /* 0x000fe20000000800 */
[----:B------:R0:W-:Y:S01]  /*15320*/  @!P1 LDGSTS.E.BYPASS.LTC128B.128 [R25+0x9400], desc[UR36][R2.64], !P0 ;  /* 0x0940000002199fae */ /* 0x0001e2000c101d64 */
[----:B------:R-:W-:Y:S01]  /*15330*/  ISETP.GE.AND P1, PT, R10, R5, PT ;  /* 0x000000050a00720c */ /* 0x000fe20003f26270 */
[----:B------:R-:W-:-:S12]  /*15340*/  IMAD.MOV.U32 R13, RZ, RZ, R7 ;  /* 0x000000ffff0d7224 */ /* 0x000fd800078e0007 */
[----:B------:R-:W-:Y:S01]  /*15350*/  @!P1 LEA R21, R23, UR48, 0x1 ;  /* 0x0000003017159c11 */ /* 0x000fe2000f8e08ff */
[----:B0-----:R-:W-:-:S07]  /*15360*/  IMAD.MOV.U32 R10, RZ, RZ, R14 ;  /* 0x000000ffff0a7224 */ /* 0x001fce00078e000e */
[----:B------:R-:W-:Y:S05]  /*15370*/  WARPSYNC.COLLECTIVE R15, `(.L_x_13920) ;  /* 0x000000000f087348 */ /* 0x000fea0003c00000 */
[----:B------:R0:W1:Y:S02]  /*15380*/  SHFL.IDX P6, R14, R13, R12, R11 ;  /* 0x0000000c0d0e7389 */ /* 0x00006400000c000b */
[----:B01----:R-:W-:Y:S01]  /*15390*/  ENDCOLLECTIVE ;  /* 0x000000000000791b */ /* 0x003fe20003800000 */
.L_x_13920:
[----:B------:R-:W-:Y:S02]  /*153a0*/  IMAD.MOV.U32 R13, RZ, RZ, R8 ;  /* 0x000000ffff0d7224 */ /* 0x000fe400078e0008 */
[----:B------:R-:W-:Y:S02]  /*153b0*/  IMAD.MOV.U32 R12, RZ, RZ, 0x4 ;  /* 0x00000004ff0c7424 */ /* 0x000fe400078e00ff */
[----:B------:R-:W-:-:S07]  /*153c0*/  IMAD.MOV.U32 R20, RZ, RZ, R14 ;  /* 0x000000ffff147224 */ /* 0x000fce00078e000e */
[----:B------:R-:W-:Y:S05]  /*153d0*/  WARPSYNC.COLLECTIVE R15, `(.L_x_13921) ;  /* 0x000000000f087348 */ /* 0x000fea0003c00000 */
[----:B------:R0:W1:Y:S02]  /*153e0*/  SHFL.IDX P6, R14, R13, R12, R11 ;  /* 0x0000000c0d0e7389 */ /* 0x00006400000c000b */
[----:B01----:R-:W-:Y:S01]  /*153f0*/  ENDCOLLECTIVE ;  /* 0x000000000000791b */ /* 0x003fe20003800000 */
.L_x_13921:
        /* <DEDUP_REMOVED lines=14> */
.L_x_13922:
[----:B------:R-:W-:Y:S01]  /*154e0*/  @!P1 LEA R25, R23, UR48, 0x1 ;  /* 0x0000003017199c11 */ /* 0x000fe2000f8e08ff */
[----:B------:R-:W-:Y:S02]  /*154f0*/  IMAD.MOV.U32 R13, RZ, RZ, R8 ;  /* 0x000000ffff0d7224 */ /* 0x000fe400078e0008 */
[----:B------:R-:W-:Y:S01]  /*15500*/  IMAD.MOV.U32 R12, RZ, RZ, 0x5 ;  /* 0x00000005ff0c7424 */ /* 0x000fe200078e00ff */
[----:B------:R-:W-:-:S13]  /*15510*/  @!P1 LEA R2, P2, R17, R14, 0x1 ;  /* 0x0000000e11029211 */ /* 0x000fda00078408ff */
[----:B------:R-:W-:Y:S05]  /*15520*/  WARPSYNC.COLLECTIVE R15, `(.L_x_13923) ;  /* 0x000000000f087348 */ /* 0x000fea0003c00000 */
[----:B------:R0:W1:Y:S02]  /*15530*/  SHFL.IDX P6, R14, R13, R12, R11 ;  /* 0x0000000c0d0e7389 */ /* 0x00006400000c000b */
[----:B01----:R-:W-:Y:S01]  /*15540*/  ENDCOLLECTIVE ;  /* 0x000000000000791b */ /* 0x003fe20003800000 */
.L_x_13923:
        /* <DEDUP_REMOVED lines=12> */
.L_x_13924:
[----:B------:R-:W-:Y:S02]  /*15610*/  IMAD.MOV.U32 R13, RZ, RZ, R8 ;  /* 0x000000ffff0d7224 */ /* 0x000fe400078e0008 */
[----:B------:R-:W-:Y:S02]  /*15620*/  IMAD.MOV.U32 R12, RZ, RZ, 0x6 ;  /* 0x00000006ff0c7424 */ /* 0x000fe400078e00ff */
[----:B------:R-:W-:-:S07]  /*15630*/  IMAD.MOV.U32 R20, RZ, RZ, R14 ;  /* 0x000000ffff147224 */ /* 0x000fce00078e000e */
[----:B------:R-:W-:Y:S05]  /*15640*/  WARPSYNC.COLLECTIVE R15, `(.L_x_13925) ;  /* 0x000000000f087348 */ /* 0x000fea0003c00000 */
[----:B------:R0:W1:Y:S02]  /*15650*/  SHFL.IDX P6, R14, R13, R12, R11 ;  /* 0x0000000c0d0e7389 */ /* 0x00006400000c000b */
[----:B01----:R-:W-:Y:S01]  /*15660*/  ENDCOLLECTIVE ;  /* 0x000000000000791b */ /* 0x003fe20003800000 */
.L_x_13925:
        /* <DEDUP_REMOVED lines=13> */
.L_x_13926:
[----:B------:R-:W-:Y:S01]  /*15740*/  @!P1 LEA R25, R23, UR48, 0x1 ;  /* 0x0000003017199c11 */ /* 0x000fe2000f8e08ff */
[----:B------:R-:W-:Y:S02]  /*15750*/  IMAD.MOV.U32 R13, RZ, RZ, R8 ;  /* 0x000000ffff0d7224 */ /* 0x000fe400078e0008 */
[----:B------:R-:W-:Y:S01]  /*15760*/  IMAD.MOV.U32 R12, RZ, RZ, 0x7 ;  /* 0x00000007ff0c7424 */ /* 0x000fe200078e00ff */
[----:B------:R-:W-:-:S13]  /*15770*/  @!P1 LEA R2, P2, R17, R14, 0x1 ;  /* 0x0000000e11029211 */ /* 0x000fda00078408ff */
[----:B------:R-:W-:Y:S05]  /*15780*/  WARPSYNC.COLLECTIVE R15, `(.L_x_13927) ;  /* 0x000000000f087348 */ /* 0x000fea0003c00000 */
[----:B------:R0:W1:Y:S02]  /*15790*/  SHFL.IDX P6, R14, R13, R12, R11 ;  /* 0x0000000c0d0e7389 */ /* 0x00006400000c000b */
[----:B01----:R-:W-:Y:S01]  /*157a0*/  ENDCOLLECTIVE ;  /* 0x000000000000791b */ /* 0x003fe20003800000 */
.L_x_13927:
[----:B------:R-:W-:-:S05]  /*157b0*/  @!P1 IMAD.X R3, RZ, RZ, R9, P2 ;  /* 0x000000ffff039224 */ /* 0x000fca00010e0609 */
[----:B------:R-:W-:Y:S01]  /*157c0*/  @!PT LDS RZ, [RZ] ;  /* 0x00000000fffff984 */ /* 0x000fe20000000800 */
[----:B------:R-:W-:Y:S01]  /*157d0*/  @!PT LDS RZ, [RZ] ;  /* 0x00000000fffff984 */ /* 0x000fe20000000800 */
[----:B------:R-:W-:Y:S01]  /*157e0*/  @!PT LDS RZ, [RZ] ;  /* 0x00000000fffff984 */ /* 0x000fe20000000800 */
[----:B------:R0:W-:Y:S01]  /*157f0*/  @!P1 LDGSTS.E.BYPASS.LTC128B.128 [R25+0xb400], desc[UR36][R2.64], !P0 ;  /* 0x0b40000002199fae */ /* 0x0001e2000c101d64 */
[----:B------:R-:W-:Y:S02]  /*15800*/  IMAD.MOV.U32 R13, RZ, RZ, R7 ;  /* 0x000000ffff0d7224 */ /* 0x000fe400078e0007 */
[----:B0-----:R-:W-:Y:S02]  /*15810*/  VIADD R2, R4, 0x70 ;  /* 0x0000007004027836 */ /* 0x001fe40000000000 */
[----:B------:R-:W-:-:S03]  /*15820*/  IMAD.MOV.U32 R8, RZ, RZ, R14 ;  /* 0x000000ffff087224 */ /* 0x000fc600078e000e */
[----:B------:R-:W-:-:S13]  /*15830*/  ISETP.GE.AND P1, PT, R2, R5, PT ;  /* 0x000000050200720c */ /* 0x000fda0003f26270 */
[----:B------:R-:W-:Y:S05]  /*15840*/  WARPSYNC.COLLECTIVE R15, `(.L_x_13928) ;  /* 0x000000000f087348 */ /* 0x000fea0003c00000 */
[----:B------:R0:W1:Y:S02]  /*15850*/  SHFL.IDX P6, R14, R13, R12, R11 ;  /* 0x0000000c0d0e7389 */ /* 0x00006400000c000b */
[----:B01----:R-:W-:Y:S01]  /*15860*/  ENDCOLLECTIVE ;  /* 0x000000000000791b */ /* 0x003fe20003800000 */
.L_x_13928:
[----:B------:R-:W-:Y:S01]  /*15870*/  @!P1 LEA R21, R23, UR48, 0x1 ;  /* 0x0000003017159c11 */ /* 0x000fe2000f8e08ff */
[----:B------:R-:W-:Y:S02]  /*15880*/  IMAD.MOV.U32 R13, RZ, RZ, R6 ;  /* 0x000000ffff0d7224 */ /* 0x000fe400078e0006 */
[----:B------:R-:W-:Y:S02]  /*15890*/  IMAD.MOV.U32 R12, RZ, RZ, RZ ;  /* 0x000000ffff0c7224 */ /* 0x000fe400078e00ff */
[----:B------:R-:W-:-:S07]  /*158a0*/  IMAD.MOV.U32 R10, RZ, RZ, R14 ;  /* 0x000000ffff0a7224 */ /* 0x000fce00078e000e */
[----:B------:R-:W-:Y:S05]  /*158b0*/  WARPSYNC.COLLECTIVE R15, `(.L_x_13929) ;  /* 0x000000000f087348 */ /* 0x000fea0003c00000 */
[----:B------:R0:W1:Y:S02]  /*158c0*/  SHFL.IDX P6, R14, R13, R12, R11 ;  /* 0x0000000c0d0e7389 */ /* 0x00006400000c000b */
[----:B01----:R-:W-:Y:S01]  /*158d0*/  ENDCOLLECTIVE ;  /* 0x000000000000791b */ /* 0x003fe20003800000 */
.L_x_13929:
        /* <DEDUP_REMOVED lines=14> */
.L_x_13930:
[----:B------:R-:W-:Y:S02]  /*159c0*/  IMAD.MOV.U32 R13, RZ, RZ, R6 ;  /* 0x000000ffff0d7224 */ /* 0x000fe400078e0006 */
[----:B------:R-:W-:Y:S01]  /*159d0*/  IMAD.MOV.U32 R12, RZ, RZ, 0x1 ;  /* 0x00000001ff0c7424 */ /* 0x000fe200078e00ff */
[----:B------:R-:W-:-:S13]  /*159e0*/  @!P1 LEA R2, P2, R17, R14, 0x1 ;  /* 0x0000000e11029211 */ /* 0x000fda00078408ff */
[----:B------:R-:W-:Y:S05]  /*159f0*/  WARPSYNC.COLLECTIVE R15, `(.L_x_13931) ;  /* 0x000000000f087348 */ /* 0x000fea0003c00000 */
[----:B------:R0:W1:Y:S02]  /*15a00*/  SHFL.IDX P6, R14, R13, R12, R11 ;  /* 0x0000000c0d0e7389 */ /* 0x00006400000c000b */
[----:B01----:R-:W-:Y:S01]  /*15a10*/  ENDCOLLECTIVE ;  /* 0x000000000000791b */ /* 0x003fe20003800000 */
.L_x_13931:
[----:B------:R-:W-:Y:S01]  /*15a20*/  @!P1 IMAD.X R3, RZ, RZ, R9, P2 ;  /* 0x000000ffff039224 */ /* 0x000fe200010e0609 */
[----:B------:R-:W-:-:S05]  /*15a30*/  @!P1 LEA R9, R23, UR48, 0x1 ;  /* 0x0000003017099c11 */ /* 0x000fca000f8e08ff */
        /* <DEDUP_REMOVED lines=11> */
.L_x_13932:
[----:B------:R-:W-:Y:S02]  /*15af0*/  IMAD.MOV.U32 R13, RZ, RZ, R6 ;  /* 0x000000ffff0d7224 */ /* 0x000fe400078e0006 */
[----:B------:R-:W-:Y:S02]  /*15b00*/  IMAD.MOV.U32 R12, RZ, RZ, 0x2 ;  /* 0x00000002ff0c7424 */ /* 0x000fe400078e00ff */
[----:B------:R-:W-:-:S07]  /*15b10*/  IMAD.MOV.U32 R10, RZ, RZ, R14 ;  /* 0x000000ffff0a7224 */ /* 0x000fce00078e000e */
[----:B------:R-:W-:Y:S05]  /*15b20*/  WARPSYNC.COLLECTIVE R15, `(.L_x_13933) ;  /* 0x000000000f087348 */ /* 0x000fea0003c00000 */
[----:B------:R0:W1:Y:S02]  /*15b30*/  SHFL.IDX P6, R14, R13, R12, R11 ;  /* 0x0000000c0d0e7389 */ /* 0x00006400000c000b */
[----:B01----:R-:W-:Y:S01]  /*15b40*/  ENDCOLLECTIVE ;  /* 0x000000000000791b */ /* 0x003fe20003800000 */
.L_x_13933:
[----:B------:R-:W-:-:S05]  /*15b50*/  @!P1 LEA R2, P2, R17, R10, 0x1 ;  /* 0x0000000a11029211 */ /* 0x000fca00078408ff */
[----:B------:R-:W-:-:S05]  /*15b60*/  @!P1 IMAD.X R3, RZ, RZ, R8, P2 ;  /* 0x000000ffff039224 */ /* 0x000fca00010e0608 */
[----:B------:R-:W-:Y:S01]  /*15b70*/  @!PT LDS RZ, [RZ] ;  /* 0x00000000fffff984 */ /* 0x000fe20000000800 */
[----:B------:R-:W-:Y:S01]  /*15b80*/  @!PT LDS RZ, [RZ] ;  /* 0x00000000fffff984 */ /* 0x000fe20000000800 */
[----:B------:R-:W-:Y:S01]  /*15b90*/  @!PT LDS RZ, [RZ] ;  /* 0x00000000fffff984 */ /* 0x000fe20000000800 */
[----:B------:R0:W-:Y:S01]  /*15ba0*/  @!P1 LDGSTS.E.BYPASS.LTC128B.128 [R9+0xcc00], desc[UR36][R2.64], !P0 ;  /* 0x0cc0000002099fae */ /* 0x0001e2000c101d64 */
[----:B------:R-:W-:Y:S02]  /*15bb0*/  IMAD.MOV.U32 R13, RZ, RZ, R0 ;  /* 0x000000ffff0d7224 */ /* 0x000fe400078e0000 */
[----:B------:R-:W-:-:S07]  /*15bc0*/  IMAD.MOV.U32 R7, RZ, RZ, R14 ;  /* 0x000000ffff077224 */ /* 0x000fce00078e000e */
[----:B0-----:R-:W-:Y:S05]  /*15bd0*/  WARPSYNC.COLLECTIVE R15, `(.L_x_13934) ;  /* 0x000000000f087348 */ /* 0x001fea0003c00000 */
[----:B------:R1:W2:Y:S02]  /*15be0*/  SHFL.IDX P6, R14, R13, R12, R11 ;  /* 0x0000000c0d0e7389 */ /* 0x0002a400000c000b */
[----:B012---:R-:W-:Y:S01]  /*15bf0*/  ENDCOLLECTIVE ;  /* 0x000000000000791b */ /* 0x007fe20003800000 */
.L_x_13934:
[----:B------:R-:W-:-:S05]  /*15c00*/  VIADD R2, R4, 0xa0 ;  /* 0x000000a004027836 */ /* 0x000fca0000000000 */
[----:B------:R-:W-:Y:S01]  /*15c10*/  ISETP.GE.AND P1, PT, R2, R5, PT ;  /* 0x000000050200720c */ /* 0x000fe20003f26270 */
[----:B------:R-:W-:Y:S02]  /*15c20*/  IMAD.MOV.U32 R13, RZ, RZ, R6 ;  /* 0x000000ffff0d7224 */ /* 0x000fe400078e0006 */
[----:B------:R-:W-:-:S10]  /*15c30*/  IMAD.MOV.U32 R12, RZ, RZ, 0x3 ;  /* 0x00000003ff0c7424 */ /* 0x000fd400078e00ff */
[----:B------:R-:W-:-:S13]  /*15c40*/  @!P1 LEA R2, P2, R17, R14, 0x1 ;  /* 0x0000000e11029211 */ /* 0x000fda00078408ff */
[----:B------:R-:W-:Y:S05]  /*15c50*/  WARPSYNC.COLLECTIVE R15, `(.L_x_13935) ;  /* 0x000000000f087348 */ /* 0x000fea0003c00000 */
[----:B------:R0:W1:Y:S02]  /*15c60*/  SHFL.IDX P6, R14, R13, R12, R11 ;  /* 0x0000000c0d0e7389 */ /* 0x00006400000c000b */
[----:B01----:R-:W-:Y:S01]  /*15c70*/  ENDCOLLECTIVE ;  /* 0x000000000000791b */ /* 0x003fe20003800000 */
.L_x_13935:
[----:B------:R-:W-:Y:S01]  /*15c80*/  @!P1 IMAD.X R3, RZ, RZ, R7, P2 ;  /* 0x000000ffff039224 */ /* 0x000fe200010e0607 */
[----:B------:R-:W-:-:S05]  /*15c90*/  @!P1 LEA R7, R23, UR48, 0x1 ;  /* 0x0000003017079c11 */ /* 0x000fca000f8e08ff */
        /* <DEDUP_REMOVED lines=9> */
.L_x_13936:
[----:B------:R-:W-:Y:S05]  /*15d30*/  BRA `(.L_x_13937) ;  /* 0xffffffc800687947 */ /* 0x000fea000383ffff */
.L_x_13860:
[----:B0-----:R-:W-:-:S04]  /*15d40*/  IMAD.U32 R3, RZ, RZ, UR48 ;  /* 0x00000030ff037e24 */ /* 0x001fc8000f8e00ff */
[----:B------:R0:W1:Y:S03]  /*15d50*/  SYNCS.PHASECHK.TRANS64.TRYWAIT P0, [R3+URZ+0x16820], R0 ;  /* 0x01682000030075a7 */ /* 0x000066000800017f */
[----:B-1----:R-:W-:Y:S05]  /*15d60*/  @!P0 NANOSLEEP.SYNCS 0x989680 ;  /* 0x009896800000895d */ /* 0x002fea0003900000 */
[----:B------:R-:W1:Y:S02]  /*15d70*/  @!P0 SYNCS.PHASECHK.TRANS64 P0, [R3+URZ+0x16820], R0 ;  /* 0x01682000030085a7 */ /* 0x000e64000800007f */
[----:B-1----:R-:W-:Y:S05]  /*15d80*/  @!P0 BRA `(.L_x_13860) ;  /* 0xfffffffc00ec8947 */ /* 0x002fea000383ffff */
[----:B------:R-:W-:Y:S05]  /*15d90*/  BRA `(.L_x_13938) ;  /* 0xffffffc800a07947 */ /* 0x000fea000383ffff */
.L_x_13864:
[----:B0-----:R0:W1:Y:S02]  /*15da0*/  SYNCS.PHASECHK.TRANS64.TRYWAIT P0, [R7+URZ+0x16840], R2 ;  /* 0x01684002070075a7 */ /* 0x001064000800017f */
[----:B-1----:R-:W-:Y:S05]  /*15db0*/  @!P0 NANOSLEEP.SYNCS 0x989680 ;  /* 0x009896800000895d */ /* 0x002fea0003900000 */
[----:B------:R-:W1:Y:S02]  /*15dc0*/  @!P0 SYNCS.PHASECHK.TRANS64 P0, [R7+URZ+0x16840], R2 ;  /* 0x01684002070085a7 */ /* 0x000e64000800007f */
[----:B-1----:R-:W-:Y:S05]  /*15dd0*/  @!P0 BRA `(.L_x_13864) ;  /* 0xfffffffc00f08947 */ /* 0x002fea000383ffff */
[----:B------:R-:W-:Y:S05]  /*15de0*/  BRA `(.L_x_13939) ;  /* 0xffffffcc00807947 */ /* 0x000fea000383ffff */
.L_x_13865:
        /* <DEDUP_REMOVED lines=8> */
.L_x_13941:
[----:B------:R-:W-:Y:S05]  /*15e70*/  BSYNC B1 ;  /* 0x0000000000017941 */ /* 0x000fea0003800000 */
.L_x_13940:
        /* <DEDUP_REMOVED lines=9> */
.L_x_13942:
[----:B------:R-:W-:Y:S02]  /*15f10*/  IMAD.SHL.U32 R15, R17, 0x2, RZ ;  /* 0x00000002110f7824 */ /* 0x000fe400078e00ff */
[----:B------:R-:W-:Y:S02]  /*15f20*/  IMAD.MOV.U32 R13, RZ, RZ, R20 ;  /* 0x000000ffff0d7224 */ /* 0x000fe400078e0014 */
[----:B------:R-:W-:Y:S02]  /*15f30*/  IMAD.MOV.U32 R12, RZ, RZ, 0x1 ;  /* 0x00000001ff0c7424 */ /* 0x000fe400078e00ff */
[----:B------:R-:W-:-:S05]  /*15f40*/  IMAD.MOV.U32 R2, RZ, RZ, R14 ;  /* 0x000000ffff027224 */ /* 0x000fca00078e000e */
[----:B------:R-:W-:Y:S01]  /*15f50*/  IADD3 R2, P0, R2, R15, RZ ;  /* 0x0000000f02027210 */ /* 0x000fe20007f1e0ff */
[----:B------:R-:W-:-:S04]  /*15f60*/  IMAD.MOV.U32 R15, RZ, RZ, -0x1 ;  /* 0xffffffffff0f7424 */ /* 0x000fc800078e00ff */
[----:B------:R-:W-:-:S08]  /*15f70*/  IMAD.X R3, RZ, RZ, R3, P0 ;  /* 0x000000ffff037224 */ /* 0x000fd000000e0603 */
[----:B------:R-:W-:Y:S05]  /*15f80*/  WARPSYNC.COLLECTIVE R15, `(.L_x_13943) ;  /* 0x000000000f087348 */ /* 0x000fea0003c00000 */
[----:B------:R0:W1:Y:S02]  /*15f90*/  SHFL.IDX P6, R14, R13, R12, R11 ;  /* 0x0000000c0d0e7389 */ /* 0x00006400000c000b */
[----:B01----:R-:W-:Y:S01]  /*15fa0*/  ENDCOLLECTIVE ;  /* 0x000000000000791b */ /* 0x003fe20003800000 */
.L_x_13943:
        /* <DEDUP_REMOVED lines=9> */
.L_x_13944:
        /* <DEDUP_REMOVED lines=10> */
.L_x_13945:
        /* <DEDUP_REMOVED lines=9> */
.L_x_13946:
        /* <DEDUP_REMOVED lines=10> */
.L_x_13947:
        /* <DEDUP_REMOVED lines=9> */
.L_x_13948:
        /* <DEDUP_REMOVED lines=10> */
.L_x_13949:
        /* <DEDUP_REMOVED lines=9> */
.L_x_13950:
        /* <DEDUP_REMOVED lines=10> */
.L_x_13951:
        /* <DEDUP_REMOVED lines=9> */
.L_x_13952:
        /* <DEDUP_REMOVED lines=10> */
.L_x_13953:
        /* <DEDUP_REMOVED lines=9> */
.L_x_13954:
        /* <DEDUP_REMOVED lines=10> */
.L_x_13955:
        /* <DEDUP_REMOVED lines=9> */
.L_x_13956:
[----:B------:R-:W-:Y:S05]  /*16760*/  BRA `(.L_x_13957) ;  /* 0xffffffc800307947 */ /* 0x000fea000383ffff */
.L_x_13870:
[----:B0-----:R0:W1:Y:S02]  /*16770*/  SYNCS.PHASECHK.TRANS64.TRYWAIT P0, [R7+URZ+0x16860], R2 ;  /* 0x01686002070075a7 */ /* 0x001064000800017f */
[----:B-1----:R-:W-:Y:S05]  /*16780*/  @!P0 NANOSLEEP.SYNCS 0x989680 ;  /* 0x009896800000895d */ /* 0x002fea0003900000 */
[----:B------:R-:W1:Y:S02]  /*16790*/  @!P0 SYNCS.PHASECHK.TRANS64 P0, [R7+URZ+0x16860], R2 ;  /* 0x01686002070085a7 */ /* 0x000e64000800007f */
[----:B-1----:R-:W-:Y:S05]  /*167a0*/  @!P0 BRA `(.L_x_13870) ;  /* 0xfffffffc00f08947 */ /* 0x002fea000383ffff */
[----:B------:R-:W-:Y:S05]  /*167b0*/  BRA `(.L_x_13958) ;  /* 0xffffffc800907947 */ /* 0x000fea000383ffff */
.L_x_13871:
        /* <DEDUP_REMOVED lines=8> */
.L_x_13960:
[----:B------:R-:W-:Y:S05]  /*16840*/  BSYNC B1 ;  /* 0x0000000000017941 */ /* 0x000fea0003800000 */
.L_x_13959:
[----:B------:R-:W-:Y:S01]  /*16850*/  IMAD.MOV.U32 R13, RZ, RZ, R16 ;  /* 0x000000ffff0d7224 */ /* 0x000fe200078e0010 */
[----:B------:R-:W-:Y:S01]  /*16860*/  ISETP.LT.OR P2, PT, R4, 0x1, P1 ;  /* 0x000000010400780c */ /* 0x000fe20000f41670 */
        /* <DEDUP_REMOVED lines=8> */
.L_x_13961:
[----:B------:R-:W-:Y:S02]  /*168f0*/  IMAD.MOV.U32 R13, RZ, RZ, R19 ;  /* 0x000000ffff0d7224 */ /* 0x000fe400078e0013 */
[----:B------:R-:W-:Y:S01]  /*16900*/  IMAD.MOV.U32 R12, RZ, RZ, 0x1 ;  /* 0x00000001ff0c7424 */ /* 0x000fe200078e00ff */
[----:B------:R-:W-:-:S13]  /*16910*/  IADD3 R2, P0, R14, R20, RZ ;  /* 0x000000140e027210 */ /* 0x000fda0007f1e0ff */
[----:B------:R-:W-:Y:S05]  /*16920*/  WARPSYNC.COLLECTIVE R15, `(.L_x_13962) ;  /* 0x000000000f087348 */ /* 0x000fea0003c00000 */
[----:B------:R0:W1:Y:S02]  /*16930*/  SHFL.IDX P6, R14, R13, R12, R11 ;  /* 0x0000000c0d0e7389 */ /* 0x00006400000c000b */
[----:B01----:R-:W-:Y:S01]  /*16940*/  ENDCOLLECTIVE ;  /* 0x000000000000791b */ /* 0x003fe20003800000 */
.L_x_13962:
        /* <DEDUP_REMOVED lines=11> */
.L_x_13963:
[----:B------:R-:W-:Y:S02]  /*16a00*/  IMAD.MOV.U32 R13, RZ, RZ, R19 ;  /* 0x000000ffff0d7224 */ /* 0x000fe400078e0013 */
        /* <DEDUP_REMOVED lines=8> */
.L_x_13964:
        /* <DEDUP_REMOVED lines=10> */
.L_x_13965:
[----:B------:R-:W-:Y:S02]  /*16b30*/  IMAD.MOV.U32 R13, RZ, RZ, R19 ;  /* 0x000000ffff0d7224 */ /* 0x000fe400078e0013 */
[----:B------:R-:W-:-:S05]  /*16b40*/  IMAD.MOV.U32 R12, RZ, RZ, R14 ;  /* 0x000000ffff0c7224 */ /* 0x000fca00078e000e */
[----:B------:R-:W-:Y:S01]  /*16b50*/  IADD3 R2, P0, R12, R20, RZ ;  /* 0x000000140c027210 */ /* 0x000fe20007f1e0ff */
[----:B------:R-:W-:-:S04]  /*16b60*/  IMAD.MOV.U32 R12, RZ, RZ, 0x3 ;  /* 0x00000003ff0c7424 */ /* 0x000fc800078e00ff */
[----:B------:R-:W-:-:S08]  /*16b70*/  IMAD.X R3, RZ, RZ, R10, P0 ;  /* 0x000000ffff037224 */ /* 0x000fd000000e060a */
[----:B------:R-:W-:Y:S05]  /*16b80*/  WARPSYNC.COLLECTIVE R15, `(.L_x_13966) ;  /* 0x000000000f087348 */ /* 0x000fea0003c00000 */
[----:B------:R0:W1:Y:S02]  /*16b90*/  SHFL.IDX P6, R14, R13, R12, R11 ;  /* 0x0000000c0d0e7389 */ /* 0x00006400000c000b */
[----:B01----:R-:W-:Y:S01]  /*16ba0*/  ENDCOLLECTIVE ;  /* 0x000000000000791b */ /* 0x003fe20003800000 */
.L_x_13966:
        /* <DEDUP_REMOVED lines=10> */
.L_x_13967:
        /* <DEDUP_REMOVED lines=9> */
.L_x_13968:
        /* <DEDUP_REMOVED lines=10> */
.L_x_13969:
        /* <DEDUP_REMOVED lines=8> */
.L_x_13970:
        /* <DEDUP_REMOVED lines=10> */
.L_x_13971:
        /* <DEDUP_REMOVED lines=9> */
.L_x_13972:
        /* <DEDUP_REMOVED lines=10> */
.L_x_13973:
        /* <DEDUP_REMOVED lines=8> */
.L_x_13974:
        /* <DEDUP_REMOVED lines=9> */
.L_x_13975:
[----:B------:R-:W-:Y:S05]  /*170e0*/  BRA `(.L_x_13976) ;  /* 0xffffffc4000c7947 */ /* 0x000fea000383ffff */
.L_x_13877:
[----:B0-----:R0:W1:Y:S02]  /*170f0*/  SYNCS.PHASECHK.TRANS64.TRYWAIT P0, [R0+URZ+0x16860], R3 ;  /* 0x01686003000075a7 */ /* 0x001064000800017f */
[----:B-1----:R-:W-:Y:S05]  /*17100*/  @!P0 NANOSLEEP.SYNCS 0x989680 ;  /* 0x009896800000895d */ /* 0x002fea0003900000 */
[----:B------:R-:W1:Y:S02]  /*17110*/  @!P0 SYNCS.PHASECHK.TRANS64 P0, [R0+URZ+0x16860], R3 ;  /* 0x01686003000085a7 */ /* 0x000e64000800007f */
[----:B-1----:R-:W-:Y:S05]  /*17120*/  @!P0 BRA `(.L_x_13877) ;  /* 0xfffffffc00f08947 */ /* 0x002fea000383ffff */
[----:B------:R-:W-:Y:S05]  /*17130*/  BRA `(.L_x_13977) ;  /* 0xffffffc800087947 */ /* 0x000fea000383ffff */
.L_x_13878:
        /* <DEDUP_REMOVED lines=8> */
.L_x_13979:
[----:B------:R-:W-:Y:S05]  /*171c0*/  BSYNC B0 ;  /* 0x0000000000007941 */ /* 0x000fea0003800000 */
.L_x_13978:
        /* <DEDUP_REMOVED lines=9> */
.L_x_13980:
[----:B------:R-:W-:Y:S02]  /*17260*/  ULDC UR4, c[0x0][0x2f4] ;  /* 0x0000bd0000047ab9 */ /* 0x000fe40000000800 */
[C---:B------:R-:W-:Y:S01]  /*17270*/  ISETP.GE.AND P0, PT, R17.reuse, UR4, PT ;  /* 0x0000000411007c0c */ /* 0x040fe2000bf06270 */
[----:B------:R-:W-:-:S03]  /*17280*/  IMAD.SHL.U32 R17, R17, 0x2, RZ ;  /* 0x0000000211117824 */ /* 0x000fc600078e00ff */
[----:B------:R-:W-:Y:S01]  /*17290*/  ISETP.LT.OR P2, PT, R5, 0x1, P0 ;  /* 0x000000010500780c */ /* 0x000fe20000741670 */
[----:B------:R-:W-:Y:S02]  /*172a0*/  IMAD.MOV.U32 R13, RZ, RZ, R19 ;  /* 0x000000ffff0d7224 */ /* 0x000fe400078e0013 */
[----:B------:R-:W-:Y:S01]  /*172b0*/  IMAD.MOV.U32 R12, RZ, RZ, 0x1 ;  /* 0x00000001ff0c7424 */ /* 0x000fe200078e00ff */
[----:B------:R-:W-:-:S13]  /*172c0*/  IADD3 R2, P1, R14, R17, RZ ;  /* 0x000000110e027210 */ /* 0x000fda0007f3e0ff */
[----:B------:R-:W-:Y:S05]  /*172d0*/  WARPSYNC.COLLECTIVE R15, `(.L_x_13981) ;  /* 0x000000000f087348 */ /* 0x000fea0003c00000 */
[----:B------:R0:W1:Y:S02]  /*172e0*/  SHFL.IDX P6, R14, R13, R12, R11 ;  /* 0x0000000c0d0e7389 */ /* 0x00006400000c000b */
[----:B01----:R-:W-:Y:S01]  /*172f0*/  ENDCOLLECTIVE ;  /* 0x000000000000791b */ /* 0x003fe20003800000 */
.L_x_13981:
        /* <DEDUP_REMOVED lines=11> */
.L_x_13982:
[----:B------:R-:W-:Y:S02]  /*173b0*/  IMAD.MOV.U32 R13, RZ, RZ, R19 ;  /* 0x000000ffff0d7224 */ /* 0x000fe400078e0013 */
[----:B------:R-:W-:Y:S02]  /*173c0*/  IMAD.MOV.U32 R12, RZ, RZ, 0x2 ;  /* 0x00000002ff0c7424 */ /* 0x000fe400078e00ff */
[----:B------:R-:W-:-:S07]  /*173d0*/  IMAD.MOV.U32 R2, RZ, RZ, R14 ;  /* 0x000000ffff027224 */ /* 0x000fce00078e000e */
[----:B------:R-:W-:Y:S05]  /*173e0*/  WARPSYNC.COLLECTIVE R15, `(.L_x_13983) ;  /* 0x000000000f087348 */ /* 0x000fea0003c00000 */
[----:B------:R0:W1:Y:S02]  /*173f0*/  SHFL.IDX P6, R14, R13, R12, R11 ;  /* 0x0000000c0d0e7389 */ /* 0x00006400000c000b */
[----:B01----:R-:W-:Y:S01]  /*17400*/  ENDCOLLECTIVE ;  /* 0x000000000000791b */ /* 0x003fe20003800000 */
.L_x_13983:
        /* <DEDUP_REMOVED lines=8> */
[----:B------:R-:W-:-:S12]  /*17490*/  IMAD.MOV.U32 R18, RZ, RZ, R14 ;  /* 0x000000ffff127224 */ /* 0x000fd800078e000e */
[----:B0-----:R-:W-:Y:S05]  /*174a0*/  WARPSYNC.COLLECTIVE R15, `(.L_x_13984) ;  /* 0x000000000f087348 */ /* 0x001fea0003c00000 */
[----:B------:R1:W2:Y:S02]  /*174b0*/  SHFL.IDX P6, R14, R13, R12, R11 ;  /* 0x0000000c0d0e7389 */ /* 0x0002a400000c000b */
[----:B012---:R-:W-:Y:S01]  /*174c0*/  ENDCOLLECTIVE ;  /* 0x000000000000791b */ /* 0x007fe20003800000 */
.L_x_13984:
[----:B------:R-:W-:Y:S02]  /*174d0*/  IMAD.MOV.U32 R13, RZ, RZ, R19 ;  /* 0x000000ffff0d7224 */ /* 0x000fe400078e0013 */
[----:B------:R-:W-:Y:S02]  /*174e0*/  IMAD.MOV.U32 R12, RZ, RZ, 0x3 ;  /* 0x00000003ff0c7424 */ /* 0x000fe400078e00ff */
[----:B------:R-:W-:-:S07]  /*174f0*/  IMAD.MOV.U32 R20, RZ, RZ, R14 ;  /* 0x000000ffff147224 */ /* 0x000fce00078e000e */
[----:B------:R-:W-:Y:S05]  /*17500*/  WARPSYNC.COLLECTIVE R15, `(.L_x_13985) ;  /* 0x000000000f087348 */ /* 0x000fea0003c00000 */
[----:B------:R0:W1:Y:S02]  /*17510*/  SHFL.IDX P6, R14, R13, R12, R11 ;  /* 0x0000000c0d0e7389 */ /* 0x00006400000c000b */
[----:B01----:R-:W-:Y:S01]  /*17520*/  ENDCOLLECTIVE ;  /* 0x000000000000791b */ /* 0x003fe20003800000 */
.L_x_13985:
        /* <DEDUP_REMOVED lines=12> */
.L_x_13986:
[----:B------:R-:W-:Y:S02]  /*175f0*/  IMAD.MOV.U32 R13, RZ, RZ, R19 ;  /* 0x000000ffff0d7224 */ /* 0x000fe400078e0013 */
[----:B------:R-:W-:Y:S01]  /*17600*/  IMAD.MOV.U32 R12, RZ, RZ, 0x4 ;  /* 0x00000004ff0c7424 */ /* 0x000fe200078e00ff */
[----:B------:R-:W-:-:S13]  /*17610*/  IADD3 R2, P1, R14, R17, RZ ;  /* 0x000000110e027210 */ /* 0x000fda0007f3e0ff */
[----:B------:R-:W-:Y:S05]  /*17620*/  WARPSYNC.COLLECTIVE R15, `(.L_x_13987) ;  /* 0x000000000f087348 */ /* 0x000fea0003c00000 */
[----:B------:R0:W1:Y:S02]  /*17630*/  SHFL.IDX P6, R14, R13, R12, R11 ;  /* 0x0000000c0d0e7389 */ /* 0x00006400000c000b */
[----:B01----:R-:W-:Y:S01]  /*17640*/  ENDCOLLECTIVE ;  /* 0x000000000000791b */ /* 0x003fe20003800000 */
.L_x_13987:
[----:B------:R-:W-:Y:S02]  /*17650*/  IMAD.X R3, RZ, RZ, R10, P1 ;  /* 0x000000ffff037224 */ /* 0x000fe400008e060a */
[----:B------:R-:W-:-:S03]  /*17660*/  IMAD.MOV.U32 R10, RZ, RZ, RZ ;  /* 0x000000ffff0a7224 */ /* 0x000fc600078e00ff */
        /* <DEDUP_REMOVED lines=10> */
.L_x_13988:
[----:B------:R-:W-:Y:S02]  /*17710*/  IMAD.MOV.U32 R13, RZ, RZ, R19 ;  /* 0x000000ffff0d7224 */ /* 0x000fe400078e0013 */
[----:B------:R-:W-:Y:S02]  /*17720*/  IMAD.MOV.U32 R12, RZ, RZ, 0x5 ;  /* 0x00000005ff0c7424 */ /* 0x000fe400078e00ff */
[----:B------:R-:W-:-:S07]  /*17730*/  IMAD.MOV.U32 R24, RZ, RZ, R14 ;  /* 0x000000ffff187224 */ /* 0x000fce00078e000e */
[----:B------:R-:W-:Y:S05]  /*17740*/  WARPSYNC.COLLECTIVE R15, `(.L_x_13989) ;  /* 0x000000000f087348 */ /* 0x000fea0003c00000 */
[----:B------:R0:W1:Y:S02]  /*17750*/  SHFL.IDX P6, R14, R13, R12, R11 ;  /* 0x0000000c0d0e7389 */ /* 0x00006400000c000b */
[----:B01----:R-:W-:Y:S01]  /*17760*/  ENDCOLLECTIVE ;  /* 0x000000000000791b */ /* 0x003fe20003800000 */
.L_x_13989:
        /* <DEDUP_REMOVED lines=12> */
.L_x_13990:
[----:B------:R-:W-:Y:S02]  /*17830*/  IMAD.MOV.U32 R13, RZ, RZ, R19 ;  /* 0x000000ffff0d7224 */ /* 0x000fe400078e0013 */
[----:B------:R-:W-:Y:S02]  /*17840*/  IMAD.MOV.U32 R12, RZ, RZ, 0x6 ;  /* 0x00000006ff0c7424 */ /* 0x000fe400078e00ff */
[----:B------:R-:W-:-:S07]  /*17850*/  IMAD.MOV.U32 R26, RZ, RZ, R14 ;  /* 0x000000ffff1a7224 */ /* 0x000fce00078e000e */
[----:B------:R-:W-:Y:S05]  /*17860*/  WARPSYNC.COLLECTIVE R15, `(.L_x_13991) ;  /* 0x000000000f087348 */ /* 0x000fea0003c00000 */
[----:B------:R0:W1:Y:S02]  /*17870*/  SHFL.IDX P6, R14, R13, R12, R11 ;  /* 0x0000000c0d0e7389 */ /* 0x00006400000c000b */
[----:B01----:R-:W-:Y:S01]  /*17880*/  ENDCOLLECTIVE ;  /* 0x000000000000791b */ /* 0x003fe20003800000 */
.L_x_13991:
        /* <DEDUP_REMOVED lines=12> */
.L_x_13992:
[----:B------:R-:W-:Y:S02]  /*17950*/  IMAD.MOV.U32 R13, RZ, RZ, R19 ;  /* 0x000000ffff0d7224 */ /* 0x000fe400078e0013 */
[----:B------:R-:W-:Y:S02]  /*17960*/  IMAD.MOV.U32 R12, RZ, RZ, 0x7 ;  /* 0x00000007ff0c7424 */ /* 0x000fe400078e00ff */
[----:B------:R-:W-:-:S07]  /*17970*/  IMAD.MOV.U32 R28, RZ, RZ, R14 ;  /* 0x000000ffff1c7224 */ /* 0x000fce00078e000e */
[----:B------:R-:W-:Y:S05]  /*17980*/  WARPSYNC.COLLECTIVE R15, `(.L_x_13993) ;  /* 0x000000000f087348 */ /* 0x000fea0003c00000 */
[----:B------:R0:W1:Y:S02]  /*17990*/  SHFL.IDX P6, R14, R13, R12, R11 ;  /* 0x0000000c0d0e7389 */ /* 0x00006400000c000b */
[----:B01----:R-:W-:Y:S01]  /*179a0*/  ENDCOLLECTIVE ;  /* 0x000000000000791b */ /* 0x003fe20003800000 */
.L_x_13993:
        /* <DEDUP_REMOVED lines=11> */
.L_x_13994:
[----:B------:R-:W-:Y:S05]  /*17a60*/  BRA `(.L_x_13995) ;  /* 0xffffffc0008c7947 */ /* 0x000fea000383ffff */
.L_x_13881:
[----:B0-----:R0:W1:Y:S02]  /*17a70*/  SYNCS.PHASECHK.TRANS64.TRYWAIT P0, [R7+URZ+0x16820], R10 ;  /* 0x0168200a070075a7 */ /* 0x001064000800017f */
[----:B-1----:R-:W-:Y:S05]  /*17a80*/  @!P0 NANOSLEEP.SYNCS 0x989680 ;  /* 0x009896800000895d */ /* 0x002fea0003900000 */
[----:B------:R-:W1:Y:S02]  /*17a90*/  @!P0 SYNCS.PHASECHK.TRANS64 P0, [R7+URZ+0x16820], R10 ;  /* 0x0168200a070085a7 */ /* 0x000e64000800007f */
[----:B-1----:R-:W-:Y:S05]  /*17aa0*/  @!P0 BRA `(.L_x_13881) ;  /* 0xfffffffc00f08947 */ /* 0x002fea000383ffff */
[----:B------:R-:W-:Y:S05]  /*17ab0*/  BRA `(.L_x_13996) ;  /* 0xffffffc000fc7947 */ /* 0x000fea000383ffff */
.L_x_13882:
        /* <DEDUP_REMOVED lines=11> */
.L_x_13998:
[----:B------:R-:W-:Y:S05]  /*17b70*/  BSYNC B0 ;  /* 0x0000000000007941 */ /* 0x000fea0003800000 */
.L_x_13997:
[----:B------:R-:W-:Y:S05]  /*17b80*/  BRA `(.L_x_13999) ;  /* 0xffffffc000e07947 */ /* 0x000fea000383ffff */
.L_x_13883:
[----:B------:R-:W-:Y:S01]  /*17b90*/  BSSY B0, `(.L_x_14000) ;  /* 0x0000006000007945 */ /* 0x000fe20003800000 */
[----:B------:R-:W-:-:S07]  /*17ba0*/  IMAD.MOV.U32 R15, RZ, RZ, -0x1 ;  /* 0xffffffffff0f7424 */ /* 0x000fce00078e00ff */
[----:B01---5:R-:W-:Y:S05]  /*17bb0*/  WARPSYNC.COLLECTIVE R15, `(.L_x_14001) ;  /* 0x000000000f0c7348 */ /* 0x023fea0003c00000 */
[----:B------:R-:W-:Y:S02]  /*17bc0*/  ELECT P6, UR62, PT ;  /* 0x00000000003e782f */ /* 0x000fe400038c0000 */
[----:B------:R-:W-:Y:S01]  /*17bd0*/  MOV R14, UR62 ;  /* 0x0000003e000e7c02 */ /* 0x000fe20008000f00 */
[----:B01---5:R-:W-:Y:S10]  /*17be0*/  ENDCOLLECTIVE ;  /* 0x000000000000791b */ /* 0x023ff40003800000 */
.L_x_14001:
[----:B------:R-:W-:Y:S05]  /*17bf0*/  BSYNC B0 ;  /* 0x0000000000007941 */ /* 0x000fea0003800000 */
.L_x_14000:
[----:B------:R-:W-:Y:S05]  /*17c00*/  BRA `(.L_x_14002) ;  /* 0xffffffc000d47947 */ /* 0x000fea000383ffff */
.L_x_13885:
[----:B-1----:R1:W2:Y:S02]  /*17c10*/  SYNCS.PHASECHK.TRANS64.TRYWAIT P1, [R5+URZ+0x16840], R4 ;  /* 0x01684004050075a7 */ /* 0x0022a4000802017f */
[----:B--2---:R-:W-:Y:S05]  /*17c20*/  @!P1 NANOSLEEP.SYNCS 0x989680 ;  /* 0x009896800000995d */ /* 0x004fea0003900000 */
[----:B------:R-:W2:Y:S02]  /*17c30*/  @!P1 SYNCS.PHASECHK.TRANS64 P1, [R5+URZ+0x16840], R4 ;  /* 0x01684004050095a7 */ /* 0x000ea4000802007f */
[----:B--2---:R-:W-:Y:S05]  /*17c40*/  @!P1 BRA `(.L_x_13885) ;  /* 0xfffffffc00f09947 */ /* 0x004fea000383ffff */
[----:B------:R-:W-:Y:S05]  /*17c50*/  BRA `(.L_x_14003) ;  /* 0xffffffc000f47947 */ /* 0x000fea000383ffff */
.L_x_13887:
[----:B--2---:R2:W3:Y:S02]  /*17c60*/  SYNCS.PHASECHK.TRANS64.TRYWAIT P1, [R3+URZ+0x16840], R0 ;  /* 0x01684000030075a7 */ /* 0x0044e4000802017f */
[----:B---3--:R-:W-:Y:S05]  /*17c70*/  @!P1 NANOSLEEP.SYNCS 0x989680 ;  /* 0x009896800000995d */ /* 0x008fea0003900000 */
[----:B------:R-:W3:Y:S02]  /*17c80*/  @!P1 SYNCS.PHASECHK.TRANS64 P1, [R3+URZ+0x16840], R0 ;  /* 0x01684000030095a7 */ /* 0x000ee4000802007f */
[----:B---3--:R-:W-:Y:S05]  /*17c90*/  @!P1 BRA `(.L_x_13887) ;  /* 0xfffffffc00f09947 */ /* 0x008fea000383ffff */
[----:B------:R-:W-:Y:S05]  /*17ca0*/  BRA `(.L_x_14004) ;  /* 0xffffffc400007947 */ /* 0x000fea000383ffff */
.L_x_13889:
[----:B---3--:R3:W4:Y:S02]  /*17cb0*/  SYNCS.PHASECHK.TRANS64.TRYWAIT P1, [R5+URZ+0x16860], R4 ;  /* 0x01686004050075a7 */ /* 0x008724000802017f */
[----:B----4-:R-:W-:Y:S05]  /*17cc0*/  @!P1 NANOSLEEP.SYNCS 0x989680 ;  /* 0x009896800000995d */ /* 0x010fea0003900000 */
[----:B------:R-:W4:Y:S02]  /*17cd0*/  @!P1 SYNCS.PHASECHK.TRANS64 P1, [R5+URZ+0x16860], R4 ;  /* 0x01686004050095a7 */ /* 0x000f24000802007f */
[----:B----4-:R-:W-:Y:S05]  /*17ce0*/  @!P1 BRA `(.L_x_13889) ;  /* 0xfffffffc00f09947 */ /* 0x010fea000383ffff */
[----:B------:R-:W-:Y:S05]  /*17cf0*/  BRA `(.L_x_14005) ;  /* 0xffffffc000fc7947 */ /* 0x000fea000383ffff */
.L_x_14006:
        /* <DEDUP_REMOVED lines=16> */
.L_x_15995:


//--------------------- .text._ZN7cutlass13device_kernelIN5flash11enable_sm90INS1_16FlashAttnFwdSm90INS1_25CollectiveMainloopFwdSm90ILi2EN4cute5tupleIJNS5_1CILi1EEES8_S8_EEENS6_IJNS7_ILi192EEENS7_ILi128EEENS7_ILi64EEEEEELi64ENS_10bfloat16_tEfNS_4arch4Sm90ELb0ELb1ELb1ELb1ELb1ELb0ELb0ELb1ELb1ELb1ELb1ELb0EEENS1_21CollectiveEpilogueFwdINS6_IJSA_SC_SB_EEES9_SE_SG_Li384ELb1ELb1ELb1ELb0EEENS1_36VarlenDynamicPersistentTileSchedulerILi192ELi128ELi384ELi128ELb1ELb1ELb1ELb1ELb0ELb1EEEEEEEEEvNT_6ParamsE --------------------------
	.section	.text._ZN7cutlass13device_kernelIN5flash11enable_sm90INS1_16FlashAttnFwdSm90INS1_25CollectiveMainloopFwdSm90ILi2EN4cute5tupleIJNS5_1CILi1EEES8_S8_EEENS6_IJNS7_ILi192EEENS7_ILi128EEENS7_ILi64EEEEEELi64ENS_10bfloat16_tEfNS_4arch4Sm90ELb0ELb1ELb1ELb1ELb1ELb0ELb0ELb1ELb1ELb1ELb1ELb0EEENS1_21CollectiveEpilogueFwdINS6_IJSA_SC_SB_EEES9_SE_SG_Li384ELb1ELb1ELb1ELb0EEENS1_36VarlenDynamicPersistentTileSchedulerILi192ELi128ELi384ELi128ELb1ELb1ELb1ELb1ELb0ELb1EEEEEEEEEvNT_6ParamsE,"ax",@progbits
	.align	128
.text._ZN7cutlass13device_kernelIN5flash11enable_sm90INS1_16FlashAttnFwdSm90INS1_25CollectiveMainloopFwdSm90ILi2EN4cute5tupleIJNS5_1CILi1EEES8_S8_EEENS6_IJNS7_ILi192EEENS7_ILi128EEENS7_ILi64EEEEEELi64ENS_10bfloat16_tEfNS_4arch4Sm90ELb0ELb1ELb1ELb1ELb1ELb0ELb0ELb1ELb1ELb1ELb1ELb0EEENS1_21CollectiveEpilogueFwdINS6_IJSA_SC_SB_EEES9_SE_SG_Li384ELb1ELb1ELb1ELb0EEENS1_36VarlenDynamicPersistentTileSchedulerILi192ELi128ELi384ELi128ELb1ELb1ELb1ELb1ELb0ELb1EEEEEEEEEvNT_6ParamsE:
        .type           _ZN7cutlass13device_kernelIN5flash11enable_sm90INS1_16FlashAttnFwdSm90INS1_25CollectiveMainloopFwdSm90ILi2EN4cute5tupleIJNS5_1CILi1EEES8_S8_EEENS6_IJNS7_ILi192EEENS7_ILi128EEENS7_ILi64EEEEEELi64ENS_10bfloat16_tEfNS_4arch4Sm90ELb0ELb1ELb1ELb1ELb1ELb0ELb0ELb1ELb1ELb1ELb1ELb0EEENS1_21CollectiveEpilogueFwdINS6_IJSA_SC_SB_EEES9_SE_SG_Li384ELb1ELb1ELb1ELb0EEENS1_36VarlenDynamicPersistentTileSchedulerILi192ELi128ELi384ELi128ELb1ELb1ELb1ELb1ELb0ELb1EEEEEEEEEvNT_6ParamsE,@function
        .size           _ZN7cutlass13device_kernelIN5flash11enable_sm90INS1_16FlashAttnFwdSm90INS1_25CollectiveMainloopFwdSm90ILi2EN4cute5tupleIJNS5_1CILi1EEES8_S8_EEENS6_IJNS7_ILi192EEENS7_ILi128EEENS7_ILi64EEEEEELi64ENS_10bfloat16_tEfNS_4arch4Sm90ELb0ELb1ELb1ELb1ELb1ELb0ELb0ELb1ELb1ELb1ELb1ELb0EEENS1_21CollectiveEpilogueFwdINS6_IJSA_SC_SB_EEES9_SE_SG_Li384ELb1ELb1ELb1ELb0EEENS1_36VarlenDynamicPersistentTileSchedulerILi192ELi128ELi384ELi128ELb1ELb1ELb1ELb1ELb0ELb1EEEEEEEEEvNT_6ParamsE,(.L_x_15996 - _ZN7cutlass13device_kernelIN5flash11enable_sm90INS1_16FlashAttnFwdSm90INS1_25CollectiveMainloopFwdSm90ILi2EN4cute5tupleIJNS5_1CILi1EEES8_S8_EEENS6_IJNS7_ILi192EEENS7_ILi128EEENS7_ILi64EEEEEELi64ENS_10bfloat16_tEfNS_4arch4Sm90ELb0ELb1ELb1ELb1ELb1ELb0ELb0ELb1ELb1ELb1ELb1ELb0EEENS1_21CollectiveEpilogueFwdINS6_IJSA_SC_SB_EEES9_SE_SG_Li384ELb1ELb1ELb1ELb0EEENS1_36VarlenDynamicPersistentTileSchedulerILi192ELi128ELi384ELi128ELb1ELb1ELb1ELb1ELb0ELb1EEEEEEEEEvNT_6ParamsE)
        .other          _ZN7cutlass13device_kernelIN5flash11enable_sm90INS1_16FlashAttnFwdSm90INS1_25CollectiveMainloopFwdSm90ILi2EN4cute5tupleIJNS5_1CILi1EEES8_S8_EEENS6_IJNS7_ILi192EEENS7_ILi128EEENS7_ILi64EEEEEELi64ENS_10bfloat16_tEfNS_4arch4Sm90ELb0ELb1ELb1ELb1ELb1ELb0ELb0ELb1ELb1ELb1ELb1ELb0EEENS1_21CollectiveEpilogueFwdINS6_IJSA_SC_SB_EEES9_SE_SG_Li384ELb1ELb1ELb1ELb0EEENS1_36VarlenDynamicPersistentTileSchedulerILi192ELi128ELi384ELi128ELb1ELb1ELb1ELb1ELb0ELb1EEEEEEEEEvNT_6ParamsE,@"STO_CUDA_ENTRY STV_DEFAULT"
_ZN7cutlass13device_kernelIN5flash11enable_sm90INS1_16FlashAttnFwdSm90INS1_25CollectiveMainloopFwdSm90ILi2EN4cute5tupleIJNS5_1CILi1EEES8_S8_EEENS6_IJNS7_ILi192EEENS7_ILi128EEENS7_ILi64EEEEEELi64ENS_10bfloat16_tEfNS_4arch4Sm90ELb0ELb1ELb1ELb1ELb1ELb0ELb0ELb1ELb1ELb1ELb1ELb0EEENS1_21CollectiveEpilogueFwdINS6_IJSA_SC_SB_EEES9_SE_SG_Li384ELb1ELb1ELb1ELb0EEENS1_36VarlenDynamicPersistentTileSchedulerILi192ELi128ELi384ELi128ELb1ELb1ELb1ELb1ELb0ELb1EEEEEEEEEvNT_6ParamsE:
        /* <DEDUP_REMOVED lines=45> */
.L_x_14007:
        /* <DEDUP_REMOVED lines=22> */
.L_x_14008:
        /* <DEDUP_REMOVED lines=18> */
.L_x_14009:
        /* <DEDUP_REMOVED lines=22> */
.L_x_14010:
        /* <DEDUP_REMOVED lines=23> */
.L_x_14011:
        /* <DEDUP_REMOVED lines=8> */
.L_x_14013:
        /* <DEDUP_REMOVED lines=18> */
[----:B------:R-:W-:Y:S01]  /*09c0*/  VIADD R13, R2, 0xffffff80 ;  /* 0xffffff80020d7836 */ /* 0x000fe20000000000 */
[----:B------:R-:W-:Y:S01]  /*09d0*/  R2UR UR6, R9 ;  /* 0x00000000090672ca */ /* 0x000fe200000e0000 */
[----:B------:R-:W-:Y:S01]  /*09e0*/  ULOP3.LUT UR51, UR36, 0x1, URZ, 0xfc, !UPT ;  /* 0x0000000124337892 */ /* 0x000fe2000f8efc3f */
[----:B------:R-:W-:Y:S01]  /*09f0*/  R2UR UR5, R10 ;  /* 0x000000000a0572ca */ /* 0x000fe200000e0000 */
[----:B------:R-:W-:Y:S01]  /*0a00*/  UMOV UR50, URZ ;  /* 0x0000003f00327c82 */ /* 0x000fe20008000000 */
[----:B------:R-:W-:Y:S01]  /*0a10*/  SHF.R.S32.HI R0, RZ, 0x1f, R13 ;  /* 0x0000001fff007819 */ /* 0x000fe2000001140d */
[----:B------:R-:W-:Y:S01]  /*0a20*/  UMOV UR49, URZ ;  /* 0x0000003f00317c82 */ /* 0x000fe20008000000 */
[----:B------:R-:W-:Y:S01]  /*0a30*/  R2UR UR7, R11 ;  /* 0x000000000b0772ca */ /* 0x000fe200000e0000 */
[----:B------:R-:W-:Y:S01]  /*0a40*/  UMOV UR48, URZ ;  /* 0x0000003f00307c82 */ /* 0x000fe20008000000 */
[CC--:B------:R-:W-:Y:S02]  /*0a50*/  LEA.HI R2, R0.reuse, R13.reuse, RZ, 0x7 ;  /* 0x0000000d00027211 */ /* 0x0c0fe400078f38ff */
[----:B------:R-:W-:-:S02]  /*0a60*/  LEA.HI R4, R0, R13, RZ, 0x5 ;  /* 0x0000000d00047211 */ /* 0x000fc400078f28ff */
[----:B------:R-:W-:Y:S02]  /*0a70*/  LEA.HI R3, R0, R13, RZ, 0x4 ;  /* 0x0000000d00037211 */ /* 0x000fe400078f20ff */
[----:B------:R-:W-:Y:S01]  /*0a80*/  LOP3.LUT R6, R2, 0xffffff80, RZ, 0xc0, !PT ;  /* 0xffffff8002067812 */ /* 0x000fe200078ec0ff */
[----:B------:R-:W-:Y:S01]  /*0a90*/  IMAD.SHL.U32 R5, R4, 0x20, RZ ;  /* 0x0000002004057824 */ /* 0x000fe200078e00ff */
[----:B------:R-:W-:Y:S02]  /*0aa0*/  LOP3.LUT R4, R3, 0x3fffff0, RZ, 0xc0, !PT ;  /* 0x03fffff003047812 */ /* 0x000fe400078ec0ff */
[----:B------:R-:W-:Y:S01]  /*0ab0*/  SHF.R.S32.HI R14, RZ, 0x7, R2 ;  /* 0x00000007ff0e7819 */ /* 0x000fe20000011402 */
[----:B------:R-:W-:Y:S01]  /*0ac0*/  IMAD.IADD R12, R13, 0x1, -R6 ;  /* 0x000000010d0c7824 */ /* 0x000fe200078e0a06 */
[----:B------:R-:W-:Y:S01]  /*0ad0*/  LOP3.LUT R5, R5, 0xfffffc00, RZ, 0xc0, !PT ;  /* 0xfffffc0005057812 */ /* 0x000fe200078ec0ff */
[----:B------:R-:W-:Y:S01]  /*0ae0*/  IMAD.IADD R4, R13, 0x1, -R4 ;  /* 0x000000010d047824 */ /* 0x000fe200078e0a04 */
[----:B------:R-:W-:Y:S01]  /*0af0*/  SHF.R.S32.HI R6, RZ, 0x4, R3 ;  /* 0x00000004ff067819 */ /* 0x000fe20000011403 */
[----:B------:R-:W-:Y:S01]  /*0b00*/  IMAD.HI R2, R14, 0x55555556, RZ ;  /* 0x555555560e027827 */ /* 0x000fe200078e02ff */
[----:B------:R-:W-:-:S02]  /*0b10*/  SHF.R.S32.HI R7, RZ, 0x1f, R12 ;  /* 0x0000001fff077819 */ /* 0x000fc4000001140c */
[----:B------:R-:W-:Y:S01]  /*0b20*/  LEA.HI R3, R3, R6, RZ, 0x1 ;  /* 0x0000000603037211 */ /* 0x000fe200078f08ff */
[----:B------:R-:W-:Y:S01]  /*0b30*/  IMAD R4, R4, 0x40, R5 ;  /* 0x0000004004047824 */ /* 0x000fe200078e0205 */
[CC--:B------:R-:W-:Y:S02]  /*0b40*/  LEA.HI R5, R7.reuse, R12.reuse, RZ, 0x2 ;  /* 0x0000000c07057211 */ /* 0x0c0fe400078f10ff */
[----:B------:R-:W-:Y:S02]  /*0b50*/  LEA.HI R7, R7, R12, RZ, 0x5 ;  /* 0x0000000c07077211 */ /* 0x000fe400078f28ff */
[--C-:B------:R-:W-:Y:S02]  /*0b60*/  SHF.R.S32.HI R8, RZ, 0x2, R5.reuse ;  /* 0x00000002ff087819 */ /* 0x100fe40000011405 */
[----:B------:R-:W-:Y:S02]  /*0b70*/  SHF.R.S32.HI R9, RZ, 0x1f, R5 ;  /* 0x0000001fff097819 */ /* 0x000fe40000011405 */
[----:B------:R-:W-:-:S02]  /*0b80*/  LOP3.LUT R3, R3, 0x1ffffffe, RZ, 0xc0, !PT ;  /* 0x1ffffffe03037812 */ /* 0x000fc400078ec0ff */
[----:B------:R-:W-:Y:S02]  /*0b90*/  LEA.HI R9, R9, R8, RZ, 0x3 ;  /* 0x0000000809097211 */ /* 0x000fe400078f18ff */
[----:B------:R-:W-:Y:S01]  /*0ba0*/  LEA.HI R2, R2, R2, RZ, 0x1 ;  /* 0x0000000202027211 */ /* 0x000fe200078f08ff */
[----:B------:R-:W-:Y:S01]  /*0bb0*/  IMAD.IADD R3, R6, 0x1, -R3 ;  /* 0x0000000106037824 */ /* 0x000fe200078e0a03 */
[----:B------:R-:W-:Y:S02]  /*0bc0*/  LOP3.LUT R9, R9, 0xfffffff8, RZ, 0xc0, !PT ;  /* 0xfffffff809097812 */ /* 0x000fe400078ec0ff */
[----:B------:R-:W-:Y:S01]  /*0bd0*/  SHF.R.S32.HI R7, RZ, 0x5, R7 ;  /* 0x00000005ff077819 */ /* 0x000fe20000011407 */
[----:B------:R-:W-:Y:S01]  /*0be0*/  IMAD R2, R2, -0x3, R14 ;  /* 0xfffffffd02027824 */ /* 0x000fe200078e020e */
[-C--:B------:R-:W-:Y:S01]  /*0bf0*/  LEA.HI R10, R0, R13.reuse, RZ, 0x2 ;  /* 0x0000000d000a7211 */ /* 0x080fe200078f10ff */
[----:B------:R-:W-:Y:S01]  /*0c00*/  IMAD.IADD R8, R8, 0x1, -R9 ;  /* 0x0000000108087824 */ /* 0x000fe200078e0a09 */
[----:B------:R-:W-:Y:S01]  /*0c10*/  LEA.HI R0, R0, R13, RZ, 0x3 ;  /* 0x0000000d00007211 */ /* 0x000fe200078f18ff */
[----:B------:R-:W-:Y:S01]  /*0c20*/  IMAD R3, R3, 0x8, R4 ;  /* 0x0000000803037824 */ /* 0x000fe200078e0204 */
[----:B------:R-:W-:Y:S01]  /*0c30*/  LOP3.LUT R10, R10, 0xfffffffc, RZ, 0xc0, !PT ;  /* 0xfffffffc0a0a7812 */ /* 0x000fe200078ec0ff */
[----:B------:R-:W-:Y:S01]  /*0c40*/  IMAD R7, R7, 0x10, R8 ;  /* 0x0000001007077824 */ /* 0x000fe200078e0208 */
[----:B------:R-:W-:-:S02]  /*0c50*/  LOP3.LUT R5, R5, 0x7ffffffc, RZ, 0xc0, !PT ;  /* 0x7ffffffc05057812 */ /* 0x000fc400078ec0ff */
[----:B------:R0:W-:Y:S01]  /*0c60*/  STL [R1+0x38], R3 ;  /* 0x0000380301007387 */ /* 0x0001e20000100800 */
[----:B------:R-:W-:Y:S01]  /*0c70*/  IMAD R2, R2, 0x40, R7 ;  /* 0x0000004002027824 */ /* 0x000fe200078e0207 */
[----:B------:R-:W-:Y:S01]  /*0c80*/  LOP3.LUT R18, R0, 0xfffffff8, RZ, 0xc0, !PT ;  /* 0xfffffff800127812 */ /* 0x000fe200078ec0ff */
[C---:B------:R-:W-:Y:S02]  /*0c90*/  IMAD.IADD R10, R13.reuse, 0x1, -R10 ;  /* 0x000000010d0a7824 */ /* 0x040fe400078e0a0a */
[----:B------:R-:W-:Y:S01]  /*0ca0*/  IMAD.IADD R5, R12, 0x1, -R5 ;  /* 0x000000010c057824 */ /* 0x000fe200078e0a05 */
[----:B------:R1:W-:Y:S01]  /*0cb0*/  STL [R1+0x34], R2 ;  /* 0x0000340201007387 */ /* 0x0003e20000100800 */
[----:B------:R-:W-:Y:S02]  /*0cc0*/  IMAD.IADD R18, R13, 0x1, -R18 ;  /* 0x000000010d127824 */ /* 0x000fe400078e0a12 */
[----:B------:R-:W-:Y:S01]  /*0cd0*/  IMAD.SHL.U32 R16, R5, 0x2, RZ ;  /* 0x0000000205107824 */ /* 0x000fe200078e00ff */
[----:B0-----:R-:W-:Y:S01]  /*0ce0*/  LEA.HI R3, R10, R10, RZ, 0x1 ;  /* 0x0000000a0a037211 */ /* 0x001fe200078f08ff */
[----:B------:R-:W-:Y:S01]  /*0cf0*/  IMAD.SHL.U32 R19, R18, 0x8, RZ ;  /* 0x0000000812137824 */ /* 0x000fe200078e00ff */
[----:B------:R-:W-:Y:S01]  /*0d00*/  SHF.R.S32.HI R5, RZ, 0x3, R0 ;  /* 0x00000003ff057819 */ /* 0x000fe20000011400 */
[C---:B------:R-:W-:Y:S01]  /*0d10*/  VIADD R157, R16.reuse, 0x8 ;  /* 0x00000008109d7836 */ /* 0x040fe20000000000 */
[----:B------:R-:W-:Y:S01]  /*0d20*/  LOP3.LUT R3, R3, 0x1ffffffe, RZ, 0xc0, !PT ;  /* 0x1ffffffe03037812 */ /* 0x000fe200078ec0ff */
        /* <DEDUP_REMOVED lines=15> */
[----:B------:R-:W-:Y:S01]  /*0e20*/  IMAD R17, R3, 0x8, R2 ;  /* 0x0000000803117824 */ /* 0x000fe200078e0202 */
[----:B-1----:R-:W-:-:S07]  /*0e30*/  SHF.R.S32.HI R0, RZ, 0x1f, R22 ;  /* 0x0000001fff007819 */ /* 0x002fce0000011416 */
.L_x_14113:
        /* <DEDUP_REMOVED lines=11> */
[----:B0123--:R-:W-:Y:S02]  /*0ef0*/  IMAD.U32 R2, RZ, RZ, UR8 ;  /* 0x00000008ff027e24 */ /* 0x00ffe4000f8e00ff */
[----:B------:R-:W-:Y:S01]  /*0f00*/  IMAD.U32 R3, RZ, RZ, UR9 ;  /* 0x00000009ff037e24 */ /* 0x000fe2000f8e00ff */
[----:B------:R-:W-:Y:S02]  /*0f10*/  @UP1 ULDC.64 UR8, c[0x0][0xa18] ;  /* 0x0002860000081ab9 */ /* 0x000fe40000000a00 */
[----:B------:R-:W-:Y:S02]  /*0f20*/  @UP1 UIMAD.WIDE UR8, UR7, 0x4, UR8 ;  /* 0x00000004070818a5 */ /* 0x000fe4000f8e0208 */
[----:B------:R-:W2:Y:S04]  /*0f30*/  @P0 LDG.E R2, desc[UR54][R2.64] ;  /* 0x0000003602020981 */ /* 0x000ea8000c1e1900 */
        /* <DEDUP_REMOVED lines=31> */
.L_x_14014:
        /* <DEDUP_REMOVED lines=9> */
.L_x_14015:
        /* <DEDUP_REMOVED lines=13> */
.L_x_14016:
        /* <DEDUP_REMOVED lines=28> */
.L_x_14018:
[----:B------:R-:W-:-:S11]  /*1450*/  UISETP.NE.AND UP0, UPT, UR7, 0x1, UPT ;  /* 0x000000010700788c */ /* 0x000fd6000bf05270 */
[----:B------:R-:W-:Y:S02]  /*1460*/  @UP0 ULDC.64 UR10, c[0x0][0x9e8] ;  /* 0x00027a00000a0ab9 */ /* 0x000fe40000000a00 */
[----:B------:R-:W-:-:S04]  /*1470*/  UIMAD.WIDE.U32 UR8, UR4, UR10, URZ ;  /* 0x0000000a040872a5 */ /* 0x000fc8000f8e003f */
[----:B------:R-:W-:-:S12]  /*1480*/  @UP0 USHF.R.U32.HI UR4, URZ, UR11, UR9 ;  /* 0x0000000b3f040299 */ /* 0x000fd80008011609 */
.L_x_14019:
[----:B------:R-:W-:-:S04]  /*1490*/  UIMAD UR4, UR4, UR7, UR7 ;  /* 0x00000007040472a4 */ /* 0x000fc8000f8e0207 */
[----:B------:R-:W-:-:S04]  /*14a0*/  UISETP.LT.AND UP0, UPT, UR6, UR4, UPT ;  /* 0x000000040600728c */ /* 0x000fc8000bf01270 */
[----:B------:R-:W-:-:S12]  /*14b0*/  USEL UR6, UR6, UR4, UP0 ;  /* 0x0000000406067287 */ /* 0x000fd80008000000 */
.L_x_14017:
        /* <DEDUP_REMOVED lines=33> */
.L_x_14021:
[----:B------:R-:W-:-:S11]  /*16d0*/  UISETP.NE.AND UP0, UPT, UR7, 0x1, UPT ;  /* 0x000000010700788c */ /* 0x000fd6000bf05270 */
[----:B------:R-:W-:Y:S02]  /*16e0*/  @UP0 ULDC.64 UR12, c[0x0][0x9e8] ;  /* 0x00027a00000c0ab9 */ /* 0x000fe40000000a00 */
[----:B------:R-:W-:-:S04]  /*16f0*/  UIMAD.WIDE.U32 UR8, UR4, UR12, URZ ;  /* 0x0000000c040872a5 */ /* 0x000fc8000f8e003f */
[----:B------:R-:W-:-:S12]  /*1700*/  @UP0 USHF.R.U32.HI UR4, URZ, UR13, UR9 ;  /* 0x0000000d3f040299 */ /* 0x000fd80008011609 */
.L_x_14022:
[----:B------:R-:W-:-:S04]  /*1710*/  UIMAD UR4, UR4, UR7, URZ ;  /* 0x00000007040472a4 */ /* 0x000fc8000f8e023f */
[----:B------:R-:W-:-:S04]  /*1720*/  UISETP.LT.AND UP0, UPT, UR10, UR4, UPT ;  /* 0x000000040a00728c */ /* 0x000fc8000bf01270 */
[----:B------:R-:W-:-:S12]  /*1730*/  USEL UR10, UR10, UR4, !UP0 ;  /* 0x000000040a0a7287 */ /* 0x000fd8000c000000 */
.L_x_14020:
        /* <DEDUP_REMOVED lines=52> */
.L_x_14023:
[----:B------:R-:W-:Y:S01]  /*1a80*/  UIMAD UR42, UR41, UR4, UR42 ;  /* 0x00000004292a72a4 */ /* 0x000fe2000f8e022a */
[----:B------:R-:W-:Y:S01]  /*1a90*/  IMAD.U32 R88, RZ, RZ, UR6 ;  /* 0x00000006ff587e24 */ /* 0x000fe2000f8e00ff */
[----:B------:R-:W-:Y:S01]  /*1aa0*/  PLOP3.LUT P0, PT, PT, PT, PT, 0x80, 0x0 ;  /* 0x000000000000781c */ /* 0x000fe20003f0f070 */
[----:B------:R-:W-:Y:S01]  /*1ab0*/  IMAD.U32 R3, RZ, RZ, UR4 ;  /* 0x00000004ff037e24 */ /* 0x000fe2000f8e00ff */
[----:B------:R-:W-:Y:S02]  /*1ac0*/  CS2R R20, SRZ ;  /* 0x0000000000147805 */ /* 0x000fe4000001ff00 */
[----:B------:R-:W-:Y:S02]  /*1ad0*/  CS2R R118, SRZ ;  /* 0x0000000000767805 */ /* 0x000fe4000001ff00 */
[----:B------:R-:W-:Y:S02]  /*1ae0*/  CS2R R116, SRZ ;  /* 0x0000000000747805 */ /* 0x000fe4000001ff00 */
[----:B------:R-:W-:-:S02]  /*1af0*/  CS2R R114, SRZ ;  /* 0x0000000000727805 */ /* 0x000fc4000001ff00 */
[----:B------:R-:W-:Y:S02]  /*1b00*/  VIADDMNMX R88, R3, UR42, R88, PT ;  /* 0x0000002a03587c46 */ /* 0x000fe4000b800158 */
[----:B------:R-:W-:Y:S02]  /*1b10*/  CS2R R112, SRZ ;  /* 0x0000000000707805 */ /* 0x000fe4000001ff00 */
[----:B------:R-:W-:Y:S02]  /*1b20*/  CS2R R110, SRZ ;  /* 0x00000000006e7805 */ /* 0x000fe4000001ff00 */
[----:B------:R-:W-:Y:S02]  /*1b30*/  CS2R R108, SRZ ;  /* 0x00000000006c7805 */ /* 0x000fe4000001ff00 */
[----:B------:R-:W-:Y:S02]  /*1b40*/  ISETP.GT.AND P1, PT, R88, UR42, PT ;  /* 0x0000002a58007c0c */ /* 0x000fe4000bf24270 */
        /* <DEDUP_REMOVED lines=11> */
[----:B------:R-:W0:Y:S01]  /*1c00*/  S2R R0, SR_TID.X ;  /* 0x0000000000007919 */ /* 0x000e220000002100 */
[----:B------:R-:W1:Y:S01]  /*1c10*/  S2UR UR43, SR_CgaCtaId ;  /* 0x00000000002b79c3 */ /* 0x000e620000008800 */
[----:B------:R-:W-:Y:S02]  /*1c20*/  UMOV UR45, 0x400 ;  /* 0x00000400002d7882 */ /* 0x000fe40000000000 */
[----:B-1----:R-:W-:Y:S01]  /*1c30*/  ULEA UR45, UR43, UR45, 0x18 ;  /* 0x0000002d2b2d7291 */ /* 0x002fe2000f8ec03f */
[----:B0-----:R-:W-:-:S05]  /*1c40*/  VIADD R4, R0, 0xffffff80 ;  /* 0xffffff8000047836 */ /* 0x001fca0000000000 */
[----:B------:R-:W-:-:S04]  /*1c50*/  SHF.R.S32.HI R0, RZ, 0x1f, R4 ;  /* 0x0000001fff007819 */ /* 0x000fc80000011404 */
[----:B------:R-:W-:-:S04]  /*1c60*/  LEA.HI R0, R0, R4, RZ, 0x7 ;  /* 0x0000000400007211 */ /* 0x000fc800078f38ff */
[----:B------:R-:W-:-:S06]  /*1c70*/  SHF.R.S32.HI R0, RZ, 0x7, R0 ;  /* 0x00000007ff007819 */ /* 0x000fcc0000011400 */
[----:B------:R-:W0:Y:S02]  /*1c80*/  SHFL.IDX PT, R0, R0, RZ, 0x1f ;  /* 0x00001fff00007589 */ /* 0x000e2400000e0000 */
[----:B0-----:R-:W-:-:S13]  /*1c90*/  R2UR UR44, R0 ;  /* 0x00000000002c72ca */ /* 0x001fda00000e0000 */
        /* <DEDUP_REMOVED lines=26> */
.L_x_14025:
        /* <DEDUP_REMOVED lines=9> */
.L_x_14208:
[----:B------:R-:W-:Y:S05]  /*1ed0*/  @!P0 BRA `(.L_x_14027) ;  /* 0x0000000000048947 */ /* 0x000fea0003800000 */
[----:B------:R-:W-:Y:S01]  /*1ee0*/  BPT.TRAP 0x1 ;  /* 0x000000040000795c */ /* 0x000fe20000300000 */
.L_x_14027:
[----:B------:R-:W-:Y:S02]  /*1ef0*/  IMAD.U32 R91, RZ, RZ, UR48 ;  /* 0x00000030ff5b7e24 */ /* 0x000fe4000f8e00ff */
[----:B0-----:R-:W-:-:S03]  /*1f00*/  IMAD.U32 R0, RZ, RZ, UR49 ;  /* 0x00000031ff007e24 */ /* 0x001fc6000f8e00ff */
[----:B------:R-:W-:Y:S02]  /*1f10*/  LEA R91, R91, UR45, 0x3 ;  /* 0x0000002d5b5b7c11 */ /* 0x000fe4000f8e18ff */
[----:B------:R-:W-:-:S04]  /*1f20*/  SHF.L.U32 R0, R0, 0x1f, RZ ;  /* 0x0000001f00007819 */ /* 0x000fc800000006ff */
[----:B------:R0:W1:Y:S01]  /*1f30*/  SYNCS.PHASECHK.TRANS64.TRYWAIT P1, [R91+URZ+0x16830], R0 ;  /* 0x016830005b0075a7 */ /* 0x000062000802017f */
[----:B------:R-:W-:Y:S05]  /*1f40*/  @!P0 BRA `(.L_x_14028) ;  /* 0x0000000000048947 */ /* 0x000fea0003800000 */
[----:B------:R-:W-:Y:S01]  /*1f50*/  BPT.TRAP 0x1 ;  /* 0x000000040000795c */ /* 0x000fe20000300000 */
.L_x_14028:
[----:B-1----:R-:W-:Y:S05]  /*1f60*/  @P1 BRA `(.L_x_14029) ;  /* 0x0000000000081947 */ /* 0x002fea0003800000 */
[----:B------:R-:W1:Y:S02]  /*1f70*/  SYNCS.PHASECHK.TRANS64.TRYWAIT P1, [R91+URZ+0x16830], R0 ;  /* 0x016830005b0075a7 */ /* 0x000e64000802017f */
[----:B-1----:R-:W-:Y:S05]  /*1f80*/  @!P1 BRA `(.L_x_14030) ;  /* 0x0000016000c49947 */ /* 0x002fea0003800000 */
.L_x_14029:
        /* <DEDUP_REMOVED lines=35> */
.L_x_14031:
[----:B------:R-:W-:Y:S01]  /*21c0*/  UISETP.NE.AND UP1, UPT, UR53, URZ, UPT ;  /* 0x0000003f3500728c */ /* 0x000fe2000bf25270 */
[----:B------:R-:W-:Y:S01]  /*21d0*/  R2UR UR6, R91 ;  /* 0x000000005b0672ca */ /* 0x000fe200000e0000 */
[----:B------:R-:W-:Y:S01]  /*21e0*/  ULDC UR7, c[0x0][0x9d8] ;  /* 0x0002760000077ab9 */ /* 0x000fe20000000800 */
[----:B------:R-:W-:Y:S01]  /*21f0*/  UISETP.NE.AND UP0, UPT, UR52, URZ, UPT ;  /* 0x0000003f3400728c */ /* 0x000fe2000bf05270 */
[----:B------:R-:W-:Y:S01]  /*2200*/  FMUL.FTZ R10, R39, UR7 ;  /* 0x00000007270a7c20 */ /* 0x000fe20008410000 */
[----:B------:R-:W-:Y:S01]  /*2210*/  FMUL.FTZ R39, R75, UR7 ;  /* 0x000000074b277c20 */ /* 0x000fe20008410000 */
[----:B------:R-:W-:Y:S01]  /*2220*/  PLOP3.LUT P1, PT, PT, PT, UP1, 0x80, 0x0 ;  /* 0x000000000000781c */ /* 0x000fe20003f2f018 */
[----:B------:R-:W-:Y:S01]  /*2230*/  FMUL.FTZ R75, R77, UR7 ;  /* 0x000000074d4b7c20 */ /* 0x000fe20008410000 */
[----:B------:R-:W-:Y:S01]  /*2240*/  PLOP3.LUT P2, PT, PT, PT, UP1, 0x80, 0x0 ;  /* 0x000000000000781c */ /* 0x000fe20003f4f018 */
[----:B------:R-:W-:Y:S02]  /*2250*/  VIADD R77, R17, UR39 ;  /* 0x00000027114d7c36 */ /* 0x000fe40008000000 */
[----:B------:R-:W-:Y:S01]  /*2260*/  FMUL.FTZ R8, R34, UR7 ;  /* 0x0000000722087c20 */ /* 0x000fe20008410000 */
[----:B------:R-:W-:Y:S01]  /*2270*/  @UP1 ULDC UR10, c[0x0][0x44c] ;  /* 0x00011300000a1ab9 */ /* 0x000fe20000000800 */
[----:B------:R-:W-:Y:S01]  /*2280*/  FMUL.FTZ R13, R46, UR7 ;  /* 0x000000072e0d7c20 */ /* 0x000fe20008410000 */
[----:B------:R-:W-:Y:S01]  /*2290*/  FMUL.FTZ R46, R49, UR7 ;  /* 0x00000007312e7c20 */ /* 0x000fe20008410000 */
[----:B------:R-:W-:Y:S01]  /*22a0*/  FMUL.FTZ R49, R57, UR7 ;  /* 0x0000000739317c20 */ /* 0x000fe20008410000 */
[----:B------:R-:W-:Y:S01]  /*22b0*/  FMUL.FTZ R7, R35, UR7 ;  /* 0x0000000723077c20 */ /* 0x000fe20008410000 */
[----:B------:R-:W-:Y:S01]  /*22c0*/  UIADD3 UR6, UR6, 0x16840, URZ ;  /* 0x0001684006067890 */ /* 0x000fe2000fffe03f */
[----:B------:R-:W-:Y:S01]  /*22d0*/  FMUL.FTZ R12, R43, UR7 ;  /* 0x000000072b0c7c20 */ /* 0x000fe20008410000 */
[----:B------:R-:W-:-:S02]  /*22e0*/  IMAD.MOV.U32 R35, RZ, RZ, -0x80 ;  /* 0xffffff80ff237424 */ /* 0x000fc400078e00ff */
        /* <DEDUP_REMOVED lines=11> */
[----:B------:R-:W2:Y:S01]  /*23a0*/  SHFL.IDX PT, R57, R77, RZ, 0x1c1f ;  /* 0x001c1fff4d397589 */ /* 0x000ea200000e0000 */
[----:B------:R-:W-:Y:S01]  /*23b0*/  FMUL.FTZ R38, R74, UR7 ;  /* 0x000000074a267c20 */ /* 0x000fe20008410000 */
[----:B------:R-:W-:Y:S01]  /*23c0*/  FMUL.FTZ R40, R83, UR7 ;  /* 0x0000000753287c20 */ /* 0x000fe20008410000 */
[----:B------:R-:W-:Y:S01]  /*23d0*/  UPRMT UR6, UR43, 0x654, UR6 ;  /* 0x000006542b067896 */ /* 0x000fe20008000006 */
[----:B------:R-:W-:Y:S01]  /*23e0*/  FMUL.FTZ R3, R25, UR7 ;  /* 0x0000000719037c20 */ /* 0x000fe20008410000 */
        /* <DEDUP_REMOVED lines=47> */
[----:B------:R-:W0:Y:S01]  /*26e0*/  MUFU.TANH R2, R2 ;  /* 0x0000000200027308 */ /* 0x000e220000002400 */
[C-C-:B------:R-:W-:Y:S01]  /*26f0*/  IADD3 R34, -R16.reuse, 0x1, R83.reuse ;  /* 0x0000000110227810 */ /* 0x140fe20007ffe153 */
[----:B------:R-:W-:Y:S01]  /*2700*/  ULDC UR23, c[0x0][0x9dc] ;  /* 0x0002770000177ab9 */ /* 0x000fe20000000800 */
[----:B------:R-:W-:Y:S01]  /*2710*/  SYNCS.ARRIVE.TRANS64.RED.A1T0 RZ, [UR6], RZ ;  /* 0x000000ffffff79a7 */ /* 0x000fe20008100406 */
[----:B------:R-:W-:Y:S01]  /*2720*/  ULOP3.LUT UR6, URZ, UR23, URZ, 0x33, !UPT ;  /* 0x000000173f067292 */ /* 0x000fe2000f8e333f */
[----:B------:R-:W-:Y:S01]  /*2730*/  IADD3 R34, -R35, UR40, R34 ;  /* 0x0000002823227c10 */ /* 0x000fe2000fffe122 */
[----:B------:R-:W-:Y:S01]  /*2740*/  ULDC UR14, c[0x0][0x9e0] ;  /* 0x00027800000e7ab9 */ /* 0x000fe20000000800 */
[----:B------:R-:W-:Y:S01]  /*2750*/  IADD3 R82, -R16, UR40, R83 ;  /* 0x0000002810527c10 */ /* 0x000fe2000fffe153 */
[----:B------:R-:W1:Y:S01]  /*2760*/  MUFU.TANH R3, R3 ;  /* 0x0000000300037308 */ /* 0x000e620000002400 */
[----:B------:R-:W-:Y:S01]  /*2770*/  LEA R79, R88, 0xffffff80, 0x7 ;  /* 0xffffff80584f7811 */ /* 0x000fe200078e38ff */
[----:B------:R-:W-:-:S02]  /*2780*/  VIADD R87, R34, UR14 ;  /* 0x0000000e22577c36 */ /* 0x000fc40008000000 */
[----:B------:R-:W-:-:S03]  /*2790*/  VIADD R86, R34, UR6 ;  /* 0x0000000622567c36 */ /* 0x000fc60008000000 */
[----:B--2---:R-:W-:Y:S01]  /*27a0*/  VIADDMNMX R80, R57, R87, R82, PT ;  /* 0x0000005739507246 */ /* 0x004fe20003800152 */
[----:B------:R-:W2:Y:S01]  /*27b0*/  MUFU.TANH R0, R0 ;  /* 0x0000000000007308 */ /* 0x000ea20000002400 */
        /* <DEDUP_REMOVED lines=77> */
.L_x_14034:
[----:B------:R-:W-:Y:S02]  /*2c90*/  ULDC UR6, c[0x0][0x9e4] ;  /* 0x0002790000067ab9 */ /* 0x000fe40000000800 */
[----:B------:R-:W-:-:S05]  /*2ca0*/  IMAD.U32 R58, RZ, RZ, UR6 ;  /* 0x00000006ff3a7e24 */ /* 0x000fca000f8e00ff */
[----:B------:R-:W-:-:S13]  /*2cb0*/  ISETP.NE.AND P1, PT, R58, 0x1, PT ;  /* 0x000000013a00780c */ /* 0x000fda0003f25270 */
[----:B------:R-:W1:Y:S02]  /*2cc0*/  @P1 LDC.64 R34, c[0x0][0x9e8] ;  /* 0x00027a00ff221b82 */ /* 0x000e640000000a00 */
[----:B-1----:R-:W-:-:S05]  /*2cd0*/  @P1 IMAD.HI.U32 R34, R57, R34, RZ ;  /* 0x0000002239221227 */ /* 0x002fca00078e00ff */
[----:B------:R-:W-:-:S07]  /*2ce0*/  @P1 SHF.R.U32.HI R57, RZ, R35, R34 ;  /* 0x00000023ff391219 */ /* 0x000fce0000011622 */
.L_x_14035:
[----:B------:R-:W-:Y:S05]  /*2cf0*/  BSYNC B0 ;  /* 0x0000000000007941 */ /* 0x000fea0003800000 */
.L_x_14033:
[----:B------:R-:W-:-:S04]  /*2d00*/  IMAD R57, R57, R58, -R79 ;  /* 0x0000003a39397224 */ /* 0x000fc800078e0a4f */
[----:B------:R-:W-:-:S05]  /*2d10*/  IMAD.IADD R57, R57, 0x1, -R16 ;  /* 0x0000000139397824 */ /* 0x000fca00078e0a10 */
[----:B------:R-:W-:Y:S02]  /*2d20*/  VIADDMNMX R80, R57, R58, R80, PT ;  /* 0x0000003a39507246 */ /* 0x000fe40003800150 */
[----:B------:R-:W-:-:S07]  /*2d30*/  VIMNMX R81, R81, R57, !PT ;  /* 0x0000003951517248 */ /* 0x000fce0007fe0100 */
.L_x_14032:
        /* <DEDUP_REMOVED lines=158> */
[----:B------:R-:W-:Y:S01]  /*3720*/  ISETP.GE.AND P3, PT, R83, 0x71, PT ;  /* 0x000000715300780c */ /* 0x000fe20003f66270 */
[----:B------:R-:W0:Y:S01]  /*3730*/  SHFL.IDX PT, R75, R77, 0x1, 0x1c1f ;  /* 0x003c1f004d4b7f89 */ /* 0x000e2200000e0000 */
[----:B------:R-:W-:Y:S02]  /*3740*/  @P4 LOP3.LUT R23, R23, 0x20, RZ, 0xfc, !PT ;  /* 0x0000002017174812 */ /* 0x000fe400078efcff */
[----:B------:R-:W-:Y:S02]  /*3750*/  ISETP.GT.AND P4, PT, R81, 0x70, !P3 ;  /* 0x000000705100780c */ /* 0x000fe40005f84270 */
[----:B------:R-:W-:Y:S02]  /*3760*/  LOP3.LUT R23, R23, 0xfffffffd, RZ, 0xc0, !PT ;  /* 0xfffffffd17177812 */ /* 0x000fe400078ec0ff */
[----:B------:R-:W-:-:S04]  /*3770*/  ISETP.LT.OR P4, PT, R80, 0x71, P4 ;  /* 0x000000715000780c */ /* 0x000fc80002781670 */
[----:B------:R-:W-:Y:S02]  /*3780*/  FSEL R51, R76, -INF , !P4 ;  /* 0xff8000004c337808 */ /* 0x000fe40006000000 */
[----:B------:R-:W-:-:S04]  /*3790*/  ISETP.GE.AND P4, PT, R83, 0x72, PT ;  /* 0x000000725300780c */ /* 0x000fc80003f86270 */
[----:B------:R-:W-:-:S04]  /*37a0*/  ISETP.GT.AND P5, PT, R81, 0x71, !P4 ;  /* 0x000000715100780c */ /* 0x000fc800067a4270 */
[----:B------:R-:W-:Y:S02]  /*37b0*/  ISETP.LT.OR P5, PT, R80, 0x72, P5 ;  /* 0x000000725000780c */ /* 0x000fe40002fa1670 */
[----:B0-----:R-:W-:Y:S01]  /*37c0*/  VIADDMNMX R72, R75, R87, R82, PT ;  /* 0x000000574b487246 */ /* 0x001fe20003800152 */
[----:B------:R-:W-:Y:S01]  /*37d0*/  IMAD.IADD R73, R86, 0x1, R75 ;  /* 0x0000000156497824 */ /* 0x000fe200078e024b */
        /* <DEDUP_REMOVED lines=32> */
.L_x_14038:
[----:B------:R-:W-:Y:S02]  /*39e0*/  ULDC UR6, c[0x0][0x9e4] ;  /* 0x0002790000067ab9 */ /* 0x000fe40000000800 */
[----:B------:R-:W-:-:S05]  /*39f0*/  IMAD.U32 R76, RZ, RZ, UR6 ;  /* 0x00000006ff4c7e24 */ /* 0x000fca000f8e00ff */
[----:B------:R-:W-:-:S13]  /*3a00*/  ISETP.NE.AND P6, PT, R76, 0x1, PT ;  /* 0x000000014c00780c */ /* 0x000fda0003fc5270 */
[----:B------:R-:W0:Y:S02]  /*3a10*/  @P6 LDC.64 R2, c[0x0][0x9e8] ;  /* 0x00027a00ff026b82 */ /* 0x000e240000000a00 */
[----:B0-----:R-:W-:-:S05]  /*3a20*/  @P6 IMAD.HI.U32 R2, R75, R2, RZ ;  /* 0x000000024b026227 */ /* 0x001fca00078e00ff */
[----:B------:R-:W-:-:S07]  /*3a30*/  @P6 SHF.R.U32.HI R75, RZ, R3, R2 ;  /* 0x00000003ff4b6219 */ /* 0x000fce0000011602 */
.L_x_14039:
[----:B------:R-:W-:Y:S05]  /*3a40*/  BSYNC B0 ;  /* 0x0000000000007941 */ /* 0x000fea0003800000 */
.L_x_14037:
[----:B------:R-:W-:-:S04]  /*3a50*/  IMAD R75, R75, R76, -R79 ;  /* 0x0000004c4b4b7224 */ /* 0x000fc800078e0a4f */
[----:B------:R-:W-:-:S05]  /*3a60*/  IMAD.IADD R75, R75, 0x1, -R16 ;  /* 0x000000014b4b7824 */ /* 0x000fca00078e0a10 */
[----:B------:R-:W-:Y:S02]  /*3a70*/  VIADDMNMX R72, R75, R76, R72, PT ;  /* 0x0000004c4b487246 */ /* 0x000fe40003800148 */
[----:B------:R-:W-:-:S07]  /*3a80*/  VIMNMX R73, R73, R75, !PT ;  /* 0x0000004b49497248 */ /* 0x000fce0007fe0100 */
.L_x_14036:
[----:B------:R-:W-:Y:S01]  /*3a90*/  ISETP.GT.AND P1, PT, R73, 0x1, !P1 ;  /* 0x000000014900780c */ /* 0x000fe20004f24270 */
[----:B------:R-:W-:Y:S01]  /*3aa0*/  ULDC UR21, c[0x0][0x988] ;  /* 0x0002620000157ab9 */ /* 0x000fe20000000800 */
[----:B------:R-:W-:Y:S01]  /*3ab0*/  LOP3.LUT P6, RZ, R23, 0x4, RZ, 0xc0, !PT ;  /* 0x0000000417ff7812 */ /* 0x000fe200078cc0ff */
        /* <DEDUP_REMOVED lines=27> */
[C---:B------:R-:W-:Y:S02]  /*3c70*/  ISETP.LT.OR P3, PT, R72.reuse, 0x71, P3 ;  /* 0x000000714800780c */ /* 0x040fe40001f61670 */
[----:B------:R-:W-:Y:S02]  /*3c80*/  ISETP.LT.OR P1, PT, R72, 0x12, P1 ;  /* 0x000000124800780c */ /* 0x000fe40000f21670 */
[----:B------:R-:W-:Y:S02]  /*3c90*/  ISETP.GT.AND P5, PT, R73, 0x78, !P5 ;  /* 0x000000784900780c */ /* 0x000fe40006fa4270 */
        /* <DEDUP_REMOVED lines=74> */
[C---:B------:R-:W-:Y:S01]  /*4140*/  LOP3.LUT P1, RZ, R23.reuse, 0x4000, RZ, 0xc0, !PT ;  /* 0x0000400017ff7812 */ /* 0x040fe2000782c0ff */
[----:B------:R-:W0:Y:S01]  /*4150*/  SHFL.BFLY PT, R6, R7, 0x2, 0x1f ;  /* 0x0c401f0007067f89 */ /* 0x000e2200000e0000 */
[----:B------:R-:W-:Y:S02]  /*4160*/  LOP3.LUT P2, RZ, R23, 0x80, RZ, 0xc0, !PT ;  /* 0x0000008017ff7812 */ /* 0x000fe4000784c0ff */
[----:B------:R-:W-:Y:S02]  /*4170*/  ISETP.GT.AND P1, PT, R73, 0x41, !P1 ;  /* 0x000000414900780c */ /* 0x000fe40004f24270 */
[----:B------:R-:W-:Y:S02]  /*4180*/  LOP3.LUT P6, RZ, R23, 0x40, RZ, 0xc0, !PT ;  /* 0x0000004017ff7812 */ /* 0x000fe400078cc0ff */
[----:B------:R-:W-:-:S02]  /*4190*/  ISETP.LT.OR P1, PT, R72, 0x42, P1 ;  /* 0x000000424800780c */ /* 0x000fc40000f21670 */
[----:B------:R-:W-:Y:S02]  /*41a0*/  ISETP.LT.OR P4, PT, R72, 0x72, P4 ;  /* 0x000000724800780c */ /* 0x000fe40002781670 */
[----:B------:R-:W-:Y:S02]  /*41b0*/  FSEL R26, R26, -INF , !P1 ;  /* 0xff8000001a1a7808 */ /* 0x000fe40004800000 */
[----:B------:R-:W-:Y:S02]  /*41c0*/  LOP3.LUT P1, RZ, R23, 0x2000, RZ, 0xc0, !PT ;  /* 0x0000200017ff7812 */ /* 0x000fe4000782c0ff */
[----:B------:R-:W-:Y:S02]  /*41d0*/  FSEL R37, R37, -INF , !P3 ;  /* 0xff80000025257808 */ /* 0x000fe40005800000 */
[----:B------:R-:W-:Y:S02]  /*41e0*/  ISETP.GT.AND P1, PT, R73, 0x48, !P1 ;  /* 0x000000484900780c */ /* 0x000fe40004f24270 */
[----:B------:R-:W-:-:S02]  /*41f0*/  ISETP.LT.OR P5, PT, R72, 0x79, P5 ;  /* 0x000000794800780c */ /* 0x000fc40002fa1670 */
[----:B------:R-:W-:Y:S02]  /*4200*/  ISETP.LT.OR P1, PT, R72, 0x49, P1 ;  /* 0x000000494800780c */ /* 0x000fe40000f21670 */
[----:B------:R-:W-:Y:S02]  /*4210*/  FSEL R40, R40, -INF , !P4 ;  /* 0xff80000028287808 */ /* 0x000fe40006000000 */
[----:B------:R-:W-:Y:S02]  /*4220*/  FSEL R27, R27, -INF , !P1 ;  /* 0xff8000001b1b7808 */ /* 0x000fe40004800000 */
[----:B------:R-:W-:Y:S02]  /*4230*/  LOP3.LUT P1, RZ, R23, 0x1000, RZ, 0xc0, !PT ;  /* 0x0000100017ff7812 */ /* 0x000fe4000782c0ff */
[----:B0-----:R-:W-:Y:S02]  /*4240*/  FMNMX.FTZ R77, R7, R6, !PT ;  /* 0x00000006074d7209 */ /* 0x001fe40007810000 */
[----:B------:R-:W-:-:S03]  /*4250*/  ISETP.GT.AND P1, PT, R73, 0x49, !P1 ;  /* 0x000000494900780c */ /* 0x000fc60004f24270 */
[----:B------:R-:W0:Y:S01]  /*4260*/  SHFL.BFLY PT, R6, R77, 0x1, 0x1f ;  /* 0x0c201f004d067f89 */ /* 0x000e2200000e0000 */
[----:B------:R-:W-:-:S04]  /*4270*/  ISETP.LT.OR P1, PT, R72, 0x4a, P1 ;  /* 0x0000004a4800780c */ /* 0x000fc80000f21670 */
[----:B------:R-:W-:Y:S02]  /*4280*/  FSEL R28, R28, -INF , !P1 ;  /* 0xff8000001c1c7808 */ /* 0x000fe40004800000 */
[----:B------:R-:W-:-:S04]  /*4290*/  LOP3.LUT P1, RZ, R23, 0x800, RZ, 0xc0, !PT ;  /* 0x0000080017ff7812 */ /* 0x000fc8000782c0ff */
[----:B------:R-:W-:-:S04]  /*42a0*/  ISETP.GT.AND P1, PT, R73, 0x50, !P1 ;  /* 0x000000504900780c */ /* 0x000fc80004f24270 */
[----:B------:R-:W-:-:S04]  /*42b0*/  ISETP.LT.OR P1, PT, R72, 0x51, P1 ;  /* 0x000000514800780c */ /* 0x000fc80000f21670 */
[----:B------:R-:W-:Y:S02]  /*42c0*/  FSEL R31, R31, -INF , !P1 ;  /* 0xff8000001f1f7808 */ /* 0x000fe40004800000 */
[----:B------:R-:W-:Y:S02]  /*42d0*/  LOP3.LUT P1, RZ, R23, 0x400, RZ, 0xc0, !PT ;  /* 0x0000040017ff7812 */ /* 0x000fe4000782c0ff */
[----:B0-----:R-:W-:Y:S02]  /*42e0*/  FMNMX.FTZ R6, R77, R6, !PT ;  /* 0x000000064d067209 */ /* 0x001fe40007810000 */
[----:B------:R-:W-:-:S03]  /*42f0*/  ISETP.GT.AND P1, PT, R73, 0x51, !P1 ;  /* 0x000000514900780c */ /* 0x000fc60004f24270 */
[----:B------:R-:W-:Y:S01]  /*4300*/  FMUL.FTZ R76, R6, UR21 ;  /* 0x00000015064c7c20 */ /* 0x000fe20008410000 */
        /* <DEDUP_REMOVED lines=20> */
[----:B------:R-:W-:-:S02]  /*4450*/  FSETP.NEU.FTZ.AND P1, PT, R6, -INF , PT ;  /* 0xff8000000600780b */ /* 0x000fc40003f3d000 */
[----:B------:R-:W-:Y:S02]  /*4460*/  FSEL R30, R30, -INF , !P2 ;  /* 0xff8000001e1e7808 */ /* 0x000fe40005000000 */
[----:B------:R-:W-:Y:S02]  /*4470*/  FSEL R76, R76, RZ, P1 ;  /* 0x000000ff4c4c7208 */ /* 0x000fe40000800000 */
[----:B------:R-:W-:Y:S02]  /*4480*/  ISETP.GT.AND P1, PT, R73, RZ, !P6 ;  /* 0x000000ff4900720c */ /* 0x000fe40007724270 */
[----:B------:R-:W-:Y:S01]  /*4490*/  LOP3.LUT P6, RZ, R23, 0x1, RZ, 0xc0, !PT ;  /* 0x0000000117ff7812 */ /* 0x000fe200078cc0ff */
[--C-:B------:R-:W-:Y:S01]  /*44a0*/  FFMA.FTZ R150, R58, UR21, -R76.reuse ;  /* 0x000000153a967c23 */ /* 0x100fe2000801084c */
[----:B------:R-:W-:Y:S01]  /*44b0*/  ISETP.LT.OR P1, PT, R72, 0x1, P1 ;  /* 0x000000014800780c */ /* 0x000fe20000f21670 */
[--C-:B------:R-:W-:Y:S01]  /*44c0*/  FFMA.FTZ R132, R56, UR21, -R76.reuse ;  /* 0x0000001538847c23 */ /* 0x100fe2000801084c */
[----:B------:R-:W-:Y:S01]  /*44d0*/  ISETP.GT.AND P6, PT, R73, 0x79, !P6 ;  /* 0x000000794900780c */ /* 0x000fe200077c4270 */
        /* <DEDUP_REMOVED lines=15> */
[----:B------:R-:W-:Y:S01]  /*45d0*/  ISETP.LT.OR P6, PT, R72, 0x7a, P6 ;  /* 0x0000007a4800780c */ /* 0x000fe200037c1670 */
[----:B------:R-:W0:Y:S01]  /*45e0*/  MUFU.EX2 R57, R57 ;  /* 0x0000003900397308 */ /* 0x000e220000000800 */
[----:B------:R-:W-:Y:S01]  /*45f0*/  FMNMX.FTZ R0, R8, R7, !PT ;  /* 0x0000000708007209 */ /* 0x000fe20007810000 */
[--C-:B------:R-:W-:Y:S01]  /*4600*/  FFMA.FTZ R63, R63, UR21, -R76.reuse ;  /* 0x000000153f3f7c23 */ /* 0x100fe2000801084c */
[----:B------:R-:W-:Y:S01]  /*4610*/  FSEL R42, R42, -INF , !P6 ;  /* 0xff8000002a2a7808 */ /* 0x000fe20007000000 */
[--C-:B------:R-:W-:Y:S01]  /*4620*/  FFMA.FTZ R140, R64, UR21, -R76.reuse ;  /* 0x00000015408c7c23 */ /* 0x100fe2000801084c */
[----:B------:R-:W-:Y:S01]  /*4630*/  FMNMX.FTZ R0, R3, R0, !PT ;  /* 0x0000000003007209 */ /* 0x000fe20007810000 */
[--C-:B------:R-:W-:Y:S01]  /*4640*/  FFMA.FTZ R65, R65, UR21, -R76.reuse ;  /* 0x0000001541417c23 */ /* 0x100fe2000801084c */
[--C-:B------:R-:W-:Y:S01]  /*4650*/  FFMA.FTZ R142, R66, UR21, -R76.reuse ;  /* 0x00000015428e7c23 */ /* 0x100fe2000801084c */
[----:B------:R-:W1:Y:S01]  /*4660*/  MUFU.EX2 R150, R150 ;  /* 0x0000009600967308 */ /* 0x000e620000000800 */
[----:B------:R-:W-:Y:S01]  /*4670*/  FMNMX.FTZ R7, R9, R0, !PT ;  /* 0x0000000009077209 */ /* 0x000fe20007810000 */
[--C-:B------:R-:W-:Y:S01]  /*4680*/  FFMA.FTZ R67, R67, UR21, -R76.reuse ;  /* 0x0000001543437c23 */ /* 0x100fe2000801084c */
[--C-:B------:R-:W-:Y:S01]  /*4690*/  FFMA.FTZ R136, R68, UR21, -R76.reuse ;  /* 0x0000001544887c23 */ /* 0x100fe2000801084c */
[--C-:B------:R-:W-:Y:S01]  /*46a0*/  FFMA.FTZ R69, R69, UR21, -R76.reuse ;  /* 0x0000001545457c23 */ /* 0x100fe2000801084c */
[----:B------:R-:W-:Y:S01]  /*46b0*/  FMNMX.FTZ R0, R10, R7, !PT ;  /* 0x000000070a007209 */ /* 0x000fe20007810000 */
[--C-:B------:R-:W-:Y:S01]  /*46c0*/  FFMA.FTZ R138, R70, UR21, -R76.reuse ;  /* 0x00000015468a7c23 */ /* 0x100fe2000801084c */
[--C-:B------:R-:W-:Y:S01]  /*46d0*/  FFMA.FTZ R71, R71, UR21, -R76.reuse ;  /* 0x0000001547477c23 */ /* 0x100fe2000801084c */
[----:B------:R-:W2:Y:S01]  /*46e0*/  MUFU.EX2 R59, R59 ;  /* 0x0000003b003b7308 */ /* 0x000ea20000000800 */
[----:B------:R-:W-:Y:S01]  /*46f0*/  FMNMX.FTZ R7, R11, R0, !PT ;  /* 0x000000000b077209 */ /* 0x000fe20007810000 */
[--C-:B------:R-:W-:Y:S01]  /*4700*/  FFMA.FTZ R128, R44, UR21, -R76.reuse ;  /* 0x000000152c807c23 */ /* 0x100fe2000801084c */
[--C-:B------:R-:W-:Y:S01]  /*4710*/  FFMA.FTZ R35, R35, UR21, -R76.reuse ;  /* 0x0000001523237c23 */ /* 0x100fe2000801084c */
[--C-:B------:R-:W-:Y:S01]  /*4720*/  FFMA.FTZ R130, R46, UR21, -R76.reuse ;  /* 0x000000152e827c23 */ /* 0x100fe2000801084c */
[----:B------:R-:W-:Y:S01]  /*4730*/  FMNMX.FTZ R0, R12, R7, !PT ;  /* 0x000000070c007209 */ /* 0x000fe20007810000 */
[--C-:B------:R-:W-:Y:S01]  /*4740*/  FFMA.FTZ R124, R49, UR21, -R76.reuse ;  /* 0x00000015317c7c23 */ /* 0x100fe2000801084c */
[--C-:B------:R-:W-:Y:S01]  /*4750*/  FFMA.FTZ R126, R50, UR21, -R76.reuse ;  /* 0x00000015327e7c23 */ /* 0x100fe2000801084c */
[----:B------:R-:W3:Y:S01]  /*4760*/  MUFU.EX2 R144, R144 ;  /* 0x0000009000907308 */ /* 0x000ee20000000800 */
[----:B------:R-:W-:Y:S01]  /*4770*/  FMNMX.FTZ R7, R13, R0, !PT ;  /* 0x000000000d077209 */ /* 0x000fe20007810000 */
[--C-:B------:R-:W-:Y:S01]  /*4780*/  FFMA.FTZ R49, R54, UR21, -R76.reuse ;  /* 0x0000001536317c23 */ /* 0x100fe2000801084c */
[--C-:B------:R-:W-:Y:S01]  /*4790*/  FFMA.FTZ R120, R51, UR21, -R76.reuse ;  /* 0x0000001533787c23 */ /* 0x100fe2000801084c */
[--C-:B------:R-:W-:Y:S01]  /*47a0*/  FFMA.FTZ R51, R53, UR21, -R76.reuse ;  /* 0x0000001535337c23 */ /* 0x100fe2000801084c */
[----:B------:R-:W-:Y:S01]  /*47b0*/  FMNMX.FTZ R0, R14, R7, !PT ;  /* 0x000000070e007209 */ /* 0x000fe20007810000 */
[--C-:B------:R-:W-:Y:S01]  /*47c0*/  FFMA.FTZ R122, R48, UR21, -R76.reuse ;  /* 0x00000015307a7c23 */ /* 0x100fe2000801084c */
[----:B------:R-:W-:Y:S01]  /*47d0*/  FFMA.FTZ R53, R52, UR21, -R76 ;  /* 0x0000001534357c23 */ /* 0x000fe2000801084c */
[----:B------:R-:W4:Y:S01]  /*47e0*/  MUFU.EX2 R61, R61 ;  /* 0x0000003d003d7308 */ /* 0x000f220000000800 */
[----:B------:R-:W-:-:S04]  /*47f0*/  FMNMX.FTZ R7, R15, R0, !PT ;  /* 0x000000000f077209 */ /* 0x000fc80007810000 */
[----:B------:R-:W-:-:S03]  /*4800*/  FMNMX.FTZ R0, R20, R7, !PT ;  /* 0x0000000714007209 */ /* 0x000fc60007810000 */
[----:B------:R-:W5:Y:S01]  /*4810*/  MUFU.EX2 R146, R146 ;  /* 0x0000009200927308 */ /* 0x000f620000000800 */
        /* <DEDUP_REMOVED lines=12> */
[----:B------:R-:W-:Y:S02]  /*48e0*/  FMNMX.FTZ R7, R33, R0, !PT ;  /* 0x0000000021077209 */ /* 0x000fe40007810000 */
[----:B------:R-:W-:Y:S02]  /*48f0*/  FSEL R0, R29, -INF , !P1 ;  /* 0xff8000001d007808 */ /* 0x000fe40004800000 */
        /* <DEDUP_REMOVED lines=10> */
[--C-:B------:R-:W-:Y:S01]  /*49a0*/  FFMA.FTZ R41, R43, UR21, -R76.reuse ;  /* 0x000000152b297c23 */ /* 0x100fe2000801084c */
[----:B------:R-:W-:Y:S01]  /*49b0*/  FMNMX.FTZ R7, R40, R7, !PT ;  /* 0x0000000728077209 */ /* 0x000fe20007810000 */
[--C-:B------:R-:W-:Y:S01]  /*49c0*/  FFMA.FTZ R43, R45, UR21, -R76.reuse ;  /* 0x000000152d2b7c23 */ /* 0x100fe2000801084c */
[--C-:B------:R-:W-:Y:S01]  /*49d0*/  FFMA.FTZ R45, R47, UR21, -R76.reuse ;  /* 0x000000152f2d7c23 */ /* 0x100fe2000801084c */
[----:B------:R-:W-:Y:S01]  /*49e0*/  FFMA.FTZ R47, R55, UR21, -R76 ;  /* 0x00000015372f7c23 */ /* 0x000fe2000801084c */
        /* <DEDUP_REMOVED lines=67> */
[----:B------:R-:W-:Y:S01]  /*4e20*/  F2FP.BF16.F32.PACK_AB R149, R4, R149 ;  /* 0x000000950495723e */ /* 0x000fe200000010ff */
[----:B------:R-:W0:Y:S01]  /*4e30*/  MUFU.EX2 R8, R8 ;  /* 0x0000000800087308 */ /* 0x000e220000000800 */
        /* <DEDUP_REMOVED lines=11> */
[----:B------:R-:W-:Y:S01]  /*4ef0*/  FADD.FTZ R3, R145, R2 ;  /* 0x0000000291037221 */ /* 0x000fe20000010000 */
[----:B------:R-:W-:Y:S02]  /*4f00*/  F2FP.BF16.F32.PACK_AB R146, R63, R146 ;  /* 0x000000923f92723e */ /* 0x000fe400000010ff */
[----:B------:R-:W2:Y:S01]  /*4f10*/  MUFU.EX2 R10, R10 ;  /* 0x0000000a000a7308 */ /* 0x000ea20000000800 */
[----:B0-----:R-:W-:Y:S01]  /*4f20*/  FADD.FTZ R2, R8, R3 ;  /* 0x0000000308027221 */ /* 0x001fe20000010000 */
[----:B------:R-:W-:Y:S02]  /*4f30*/  F2FP.BF16.F32.PACK_AB R140, R65, R140 ;  /* 0x0000008c418c723e */ /* 0x000fe400000010ff */
[----:B------:R-:W-:Y:S02]  /*4f40*/  F2FP.BF16.F32.PACK_AB R142, R67, R142 ;  /* 0x0000008e438e723e */ /* 0x000fe400000010ff */
[----:B------:R-:W-:Y:S02]  /*4f50*/  F2FP.BF16.F32.PACK_AB R136, R69, R136 ;  /* 0x000000884588723e */ /* 0x000fe400000010ff */
[----:B------:R-:W0:Y:S01]  /*4f60*/  MUFU.EX2 R141, R141 ;  /* 0x0000008d008d7308 */ /* 0x000e220000000800 */
[----:B-1----:R-:W-:Y:S01]  /*4f70*/  FADD.FTZ R3, R147, R2 ;  /* 0x0000000293037221 */ /* 0x002fe20000010000 */
[----:B------:R-:W-:Y:S01]  /*4f80*/  FADD.FTZ R2, R132, R5 ;  /* 0x0000000584027221 */ /* 0x000fe20000010000 */
[----:B------:R-:W-:-:S02]  /*4f90*/  F2FP.BF16.F32.PACK_AB R138, R29, R138 ;  /* 0x0000008a1d8a723e */ /* 0x000fc400000010ff */
[C---:B------:R-:W-:Y:S01]  /*4fa0*/  F2FP.BF16.F32.PACK_AB R132, R35.reuse, R132 ;  /* 0x000000842384723e */ /* 0x040fe200000010ff */
[----:B------:R-:W-:Y:S01]  /*4fb0*/  FADD.FTZ R5, R35, R2 ;  /* 0x0000000223057221 */ /* 0x000fe20000010000 */
[----:B------:R-:W-:Y:S01]  /*4fc0*/  FFMA.FTZ R2, R0, UR21, -R55 ;  /* 0x0000001500027c23 */ /* 0x000fe20008010837 */
[----:B------:R-:W1:Y:S01]  /*4fd0*/  MUFU.EX2 R12, R12 ;  /* 0x0000000c000c7308 */ /* 0x000e620000000800 */
[----:B--2---:R-:W-:Y:S01]  /*4fe0*/  FADD.FTZ R44, R10, R3 ;  /* 0x000000030a2c7221 */ /* 0x004fe20000010000 */
[----:B------:R-:W-:Y:S02]  /*4ff0*/  F2FP.BF16.F32.PACK_AB R151, R34, R151 ;  /* 0x000000972297723e */ /* 0x000fe400000010ff */
[----:B------:R-:W-:Y:S02]  /*5000*/  F2FP.BF16.F32.PACK_AB R145, R8, R145 ;  /* 0x000000910891723e */ /* 0x000fe400000010ff */
[----:B------:R-:W-:Y:S02]  /*5010*/  F2FP.BF16.F32.PACK_AB R147, R10, R147 ;  /* 0x000000930a93723e */ /* 0x000fe400000010ff */
[----:B------:R-:W2:Y:S01]  /*5020*/  MUFU.EX2 R143, R143 ;  /* 0x0000008f008f7308 */ /* 0x000ea20000000800 */
[----:B0-----:R-:W-:Y:S01]  /*5030*/  FADD.FTZ R3, R141, R44 ;  /* 0x0000002c8d037221 */ /* 0x001fe20000010000 */
[----:B------:R-:W-:Y:S01]  /*5040*/  FADD.FTZ R44, R134, R5 ;  /* 0x00000005862c7221 */ /* 0x000fe20000010000 */
[----:B------:R-:W-:-:S03]  /*5050*/  F2FP.BF16.F32.PACK_AB R134, R41, R134 ;  /* 0x000000862986723e */ /* 0x000fc600000010ff */
[----:B------:R-:W-:Y:S02]  /*5060*/  FADD.FTZ R5, R41, R44 ;  /* 0x0000002c29057221 */ /* 0x000fe40000010000 */
[----:B------:R-:W0:Y:S01]  /*5070*/  MUFU.EX2 R14, R14 ;  /* 0x0000000e000e7308 */ /* 0x000e220000000800 */
[----:B-1----:R-:W-:Y:S01]  /*5080*/  FADD.FTZ R0, R12, R3 ;  /* 0x000000030c007221 */ /* 0x002fe20000010000 */
[----:B------:R-:W-:Y:S01]  /*5090*/  FADD.FTZ R46, R128, R5 ;  /* 0x00000005802e7221 */ /* 0x000fe20000010000 */
[C---:B------:R-:W-:Y:S02]  /*50a0*/  F2FP.BF16.F32.PACK_AB R128, R43.reuse, R128 ;  /* 0x000000802b80723e */ /* 0x040fe400000010ff */
        /* <DEDUP_REMOVED lines=18> */
[----:B-1----:R-:W-:-:S07]  /*51d0*/  F2FP.BF16.F32.PACK_AB R139, R24, R139 ;  /* 0x0000008b188b723e */ /* 0x002fce00000010ff */
[----:B------:R-:W1:Y:S08]  /*51e0*/  MUFU.EX2 R135, R135 ;  /* 0x0000008700877308 */ /* 0x000e700000000800 */
[----:B------:R-:W3:Y:S08]  /*51f0*/  MUFU.EX2 R28, R28 ;  /* 0x0000001c001c7308 */ /* 0x000ef00000000800 */
[----:B------:R4:W-:Y:S08]  /*5200*/  MUFU.EX2 R0, R36 ;  /* 0x0000002400007308 */ /* 0x0009f00000000800 */
[----:B------:R-:W5:Y:S01]  /*5210*/  MUFU.EX2 R129, R129 ;  /* 0x0000008100817308 */ /* 0x000f620000000800 */
[----:B----4-:R-:W-:-:S04]  /*5220*/  FADD.FTZ R36, R24, R3 ;  /* 0x0000000318247221 */ /* 0x010fc80000010000 */
[----:B--2---:R-:W-:Y:S01]  /*5230*/  FADD.FTZ R3, R133, R36 ;  /* 0x0000002485037221 */ /* 0x004fe20000010000 */
[C---:B0-----:R-:W-:Y:S02]  /*5240*/  F2FP.BF16.F32.PACK_AB R133, R26.reuse, R133 ;  /* 0x000000851a85723e */ /* 0x041fe400000010ff */
[----:B------:R-:W0:Y:S01]  /*5250*/  MUFU.EX2 R32, R32 ;  /* 0x0000002000207308 */ /* 0x000e220000000800 */
[----:B------:R-:W-:-:S04]  /*5260*/  FADD.FTZ R36, R26, R3 ;  /* 0x000000031a247221 */ /* 0x000fc80000010000 */
[----:B-1----:R-:W-:Y:S01]  /*5270*/  FADD.FTZ R3, R135, R36 ;  /* 0x0000002487037221 */ /* 0x002fe20000010000 */
[C---:B---3--:R-:W-:Y:S02]  /*5280*/  F2FP.BF16.F32.PACK_AB R135, R28.reuse, R135 ;  /* 0x000000871c87723e */ /* 0x048fe400000010ff */
[----:B------:R-:W1:Y:S01]  /*5290*/  MUFU.EX2 R131, R131 ;  /* 0x0000008300837308 */ /* 0x000e620000000800 */
[----:B------:R-:W-:-:S04]  /*52a0*/  FADD.FTZ R36, R28, R3 ;  /* 0x000000031c247221 */ /* 0x000fc80000010000 */
[----:B-----5:R-:W-:-:S03]  /*52b0*/  FADD.FTZ R3, R129, R36 ;  /* 0x0000002481037221 */ /* 0x020fc60000010000 */
[----:B------:R-:W2:Y:S01]  /*52c0*/  MUFU.EX2 R38, R38 ;  /* 0x0000002600267308 */ /* 0x000ea20000000800 */
[C---:B0-----:R-:W-:Y:S01]  /*52d0*/  FADD.FTZ R36, R32.reuse, R3 ;  /* 0x0000000320247221 */ /* 0x041fe20000010000 */
[----:B------:R-:W-:-:S06]  /*52e0*/  F2FP.BF16.F32.PACK_AB R129, R32, R129 ;  /* 0x000000812081723e */ /* 0x000fcc00000010ff */
[----:B------:R-:W0:Y:S01]  /*52f0*/  MUFU.EX2 R124, R124 ;  /* 0x0000007c007c7308 */ /* 0x000e220000000800 */
[----:B-1----:R-:W-:Y:S01]  /*5300*/  FADD.FTZ R3, R131, R36 ;  /* 0x0000002483037221 */ /* 0x002fe20000010000 */
[----:B------:R-:W-:-:S03]  /*5310*/  F2FP.BF16.F32.PACK_AB R131, R0, R131 ;  /* 0x000000830083723e */ /* 0x000fc600000010ff */
[----:B------:R-:W-:-:S03]  /*5320*/  FADD.FTZ R3, R0, R3 ;  /* 0x0000000300037221 */ /* 0x000fc60000010000 */
        /* <DEDUP_REMOVED lines=31> */
[----:B--2---:R-:W-:Y:S01]  /*5520*/  FADD.FTZ R0, R56, R3 ;  /* 0x0000000338007221 */ /* 0x004fe20000010000 */
[----:B------:R-:W-:-:S06]  /*5530*/  VIADD R3, R88, 0xfffffffe ;  /* 0xfffffffe58037836 */ /* 0x000fcc0000000000 */
        /* <DEDUP_REMOVED lines=18> */
.L_x_14041:
[----:B------:R-:W-:Y:S02]  /*5660*/  ULDC UR18, c[0x0][0x9e4] ;  /* 0x0002790000127ab9 */ /* 0x000fe40000000800 */
[----:B------:R-:W-:-:S11]  /*5670*/  UISETP.NE.AND UP0, UPT, UR18, 0x1, UPT ;  /* 0x000000011200788c */ /* 0x000fd6000bf05270 */
[----:B------:R-:W-:Y:S02]  /*5680*/  @UP0 ULDC.64 UR6, c[0x0][0x9e8] ;  /* 0x00027a0000060ab9 */ /* 0x000fe40000000a00 */
[----:B------:R-:W-:-:S04]  /*5690*/  UIMAD.WIDE.U32 UR10, UR15, UR6, URZ ;  /* 0x000000060f0a72a5 */ /* 0x000fc8000f8e003f */
[----:B------:R-:W-:-:S12]  /*56a0*/  @UP0 USHF.R.U32.HI UR15, URZ, UR7, UR11 ;  /* 0x000000073f0f0299 */ /* 0x000fd8000801160b */
.L_x_14042:
[----:B------:R-:W-:-:S04]  /*56b0*/  UIMAD UR15, UR15, UR18, UR18 ;  /* 0x000000120f0f72a4 */ /* 0x000fc8000f8e0212 */
[----:B------:R-:W-:-:S04]  /*56c0*/  UISETP.LT.AND UP0, UPT, UR14, UR15, UPT ;  /* 0x0000000f0e00728c */ /* 0x000fc8000bf01270 */
[----:B------:R-:W-:-:S12]  /*56d0*/  USEL UR14, UR14, UR15, UP0 ;  /* 0x0000000f0e0e7287 */ /* 0x000fd80008000000 */
.L_x_14040:
        /* <DEDUP_REMOVED lines=21> */
[----:B------:R-:W-:-:S13]  /*5830*/  ISETP.GE.AND P1, PT, R3, UR26, PT ;  /* 0x0000001a03007c0c */ /* 0x000fda000bf26270 */
[----:B------:R-:W-:Y:S05]  /*5840*/  @!P1 BRA `(.L_x_14043) ;  /* 0x0000003400a49947 */ /* 0x000fea0003800000 */
        /* <DEDUP_REMOVED lines=10> */
.L_x_14062:
[----:B------:R-:W-:Y:S01]  /*58f0*/  ISETP.NE.AND P2, PT, RZ, UR44, PT ;  /* 0x0000002cff007c0c */ /* 0x000fe2000bf45270 */
[----:B------:R-:W-:-:S04]  /*5900*/  UISETP.NE.AND UP0, UPT, UR27, 0x1, UPT ;  /* 0x000000011b00788c */ /* 0x000fc8000bf05270 */
[----:B------:R-:W-:-:S04]  /*5910*/  USEL UR49, URZ, 0x1, UP0 ;  /* 0x000000013f317887 */ /* 0x000fc80008000000 */
[----:B------:R-:W-:-:S04]  /*5920*/  ULOP3.LUT UR49, UR28, UR49, URZ, 0x3c, !UPT ;  /* 0x000000311c317292 */ /* 0x000fc8000f8e3c3f */
[----:B------:R-:W-:Y:S08]  /*5930*/  @P2 BRA `(.L_x_14044) ;  /* 0x0000000000382947 */ /* 0x000ff00003800000 */
[----:B------:R-:W-:Y:S05]  /*5940*/  @!P0 BRA `(.L_x_14045) ;  /* 0x0000000000048947 */ /* 0x000fea0003800000 */
[----:B------:R-:W-:Y:S01]  /*5950*/  BPT.TRAP 0x1 ;  /* 0x000000040000795c */ /* 0x000fe20000300000 */
.L_x_14045:
        /* <DEDUP_REMOVED lines=9> */
.L_x_14046:
[----:B-1----:R-:W-:Y:S05]  /*59f0*/  @P1 BRA `(.L_x_14044) ;  /* 0x0000000000081947 */ /* 0x002fea0003800000 */
[----:B------:R-:W1:Y:S02]  /*5a00*/  SYNCS.PHASECHK.TRANS64.TRYWAIT P1, [UR6+0x16830], R6 ;  /* 0x01683006ff0075a7 */ /* 0x000e640008020146 */
[----:B-1----:R-:W-:Y:S05]  /*5a10*/  @!P1 BRA `(.L_x_14047) ;  /* 0x0000012800349947 */ /* 0x002fea0003800000 */
.L_x_14044:
[----:B-1----:R-:W1:Y:S01]  /*5a20*/  S2R R7, SR_TID.X ;  /* 0x0000000000077919 */ /* 0x002e620000002100 */
[----:B------:R-:W-:Y:S01]  /*5a30*/  UIADD3 UR48, UR27, 0x1, URZ ;  /* 0x000000011b307890 */ /* 0x000fe2000fffe03f */
[----:B------:R-:W-:Y:S01]  /*5a40*/  UMOV UR19, 0x40000040 ;  /* 0x4000004000137882 */ /* 0x000fe20000000000 */
[----:B------:R-:W-:Y:S02]  /*5a50*/  UMOV UR7, 0x40000040 ;  /* 0x4000004000077882 */ /* 0x000fe40000000000 */
[----:B------:R-:W-:Y:S01]  /*5a60*/  UISETP.NE.AND UP0, UPT, UR48, 0x2, UPT ;  /* 0x000000023000788c */ /* 0x000fe2000bf05270 */
[----:B------:R-:W-:Y:S01]  /*5a70*/  UMOV UR11, 0x40000040 ;  /* 0x40000040000b7882 */ /* 0x000fe20000000000 */
[----:B------:R-:W-:Y:S02]  /*5a80*/  UMOV UR15, 0x40000040 ;  /* 0x40000040000f7882 */ /* 0x000fe40000000000 */
[----:B------:R-:W-:-:S04]  /*5a90*/  USEL UR48, UR48, URZ, UP0 ;  /* 0x0000003f30307287 */ /* 0x000fc80008000000 */
        /* <DEDUP_REMOVED lines=22> */
.L_x_14049:
[----:B------:R-:W-:Y:S01]  /*5c00*/  ULEA UR6, UR27, UR45, 0x3 ;  /* 0x0000002d1b067291 */ /* 0x000fe2000f8e183f */
[----:B------:R-:W-:-:S05]  /*5c10*/  IMAD.U32 R6, RZ, RZ, UR28 ;  /* 0x0000001cff067e24 */ /* 0x000fca000f8e00ff */
[----:B------:R-:W-:-:S04]  /*5c20*/  SHF.L.U32 R6, R6, 0x1f, RZ ;  /* 0x0000001f06067819 */ /* 0x000fc800000006ff */
[----:B------:R0:W1:Y:S01]  /*5c30*/  SYNCS.PHASECHK.TRANS64.TRYWAIT P1, [UR6+0x16850], R6 ;  /* 0x01685006ff0075a7 */ /* 0x0000620008020146 */
[----:B------:R-:W-:Y:S05]  /*5c40*/  @!P0 BRA `(.L_x_14050) ;  /* 0x0000000000048947 */ /* 0x000fea0003800000 */
[----:B------:R-:W-:Y:S01]  /*5c50*/  BPT.TRAP 0x1 ;  /* 0x000000040000795c */ /* 0x000fe20000300000 */
.L_x_14050:
[----:B-1----:R-:W-:Y:S05]  /*5c60*/  @P1 BRA `(.L_x_14048) ;  /* 0x0000000000081947 */ /* 0x002fea0003800000 */
[----:B------:R-:W1:Y:S02]  /*5c70*/  SYNCS.PHASECHK.TRANS64.TRYWAIT P1, [UR6+0x16850], R6 ;  /* 0x01685006ff0075a7 */ /* 0x000e640008020146 */
[----:B-1----:R-:W-:Y:S05]  /*5c80*/  @!P1 BRA `(.L_x_14051) ;  /* 0x0000012400b09947 */ /* 0x002fea0003800000 */
.L_x_14048:
[----:B------:R-:W-:Y:S01]  /*5c90*/  UIADD3 UR6, UR45, 0x400, URZ ;  /* 0x000004002d067890 */ /* 0x000fe2000fffe03f */
[----:B------:R-:W-:Y:S01]  /*5ca0*/  WARPGROUP.ARRIVE ;  /* 0x00000000000079c5 */ /* 0x000fe20000000000 */
[----:B------:R-:W-:-:S05]  /*5cb0*/  UMOV UR7, 0x40000040 ;  /* 0x4000004000077882 */ /* 0x000fca0000000000 */
[----:B------:R-:W1:Y:S01]  /*5cc0*/  S2R R8, SR_TID.X ;  /* 0x0000000000087919 */ /* 0x000e620000002100 */
[----:B------:R-:W-:-:S04]  /*5cd0*/  USHF.R.U32.HI UR6, URZ, 0x4, UR6 ;  /* 0x000000043f067899 */ /* 0x000fc80008011606 */
[----:B------:R-:W-:-:S04]  /*5ce0*/  ULOP3.LUT UR6, UR6, 0x3fff, URZ, 0xc0, !UPT ;  /* 0x00003fff06067892 */ /* 0x000fc8000f8ec03f */
[----:B------:R-:W-:-:S07]  /*5cf0*/  ULEA UR10, UR27, UR6, 0xa ;  /* 0x000000061b0a7291 */ /* 0x000fce000f8e503f */
[----:B------:R-:W-:Y:S02]  /*5d00*/  UMOV UR6, UR10 ;  /* 0x0000000a00067c82 */ /* 0x000fe40008000000 */
[----:B------:R-:W-:Y:S01]  /*5d10*/  HGMMA.64x64x16.F32.BF16 R88, R148, gdesc[UR4].tnspB, R88, gsb0 ;  /* 0x40e0000494587df0 */ /* 0x000fe20008001858 */
[----:B------:R-:W-:Y:S01]  /*5d20*/  UIADD3 UR6, UR10, 0x80, URZ ;  /* 0x000000800a067890 */ /* 0x000fe2000fffe03f */
[----:B------:R-:W-:Y:S01]  /*5d30*/  UMOV UR7, 0x40000040 ;  /* 0x4000004000077882 */ /* 0x000fe20000000000 */
[----:B-1----:R-:W-:Y:S02]  /*5d40*/  SHF.R.U32.HI R7, RZ, 0x7, R8 ;  /* 0x00000007ff077819 */ /* 0x002fe40000011608 */
[----:B------:R-:W-:-:S03]  /*5d50*/  ISETP.GE.U32.AND P1, PT, R8, 0x180, PT ;  /* 0x000001800800780c */ /* 0x000fc60003f26070 */
[----:B0-----:R-:W-:-:S05]  /*5d60*/  VIADD R6, R7, 0x9 ;  /* 0x0000000907067836 */ /* 0x001fca0000000000 */
[----:B------:R-:W-:Y:S01]  /*5d70*/  SEL R6, R6, 0x9, !P1 ;  /* 0x0000000906067807 */ /* 0x000fe20004800000 */
        /* <DEDUP_REMOVED lines=37> */
.L_x_14052:
        /* <DEDUP_REMOVED lines=16> */
[----:B------:R-:W-:Y:S01]  /*60d0*/  ULEA UR6, UR48, UR45, 0x3 ;  /* 0x0000002d30067291 */ /* 0x000fe2000f8e183f */
[----:B------:R-:W-:Y:S01]  /*60e0*/  FMUL.FTZ R54, R64, UR25 ;  /* 0x0000001940367c20 */ /* 0x000fe20008410000 */
[----:B------:R-:W-:Y:S01]  /*60f0*/  FMUL.FTZ R64, R74, UR25 ;  /* 0x000000194a407c20 */ /* 0x000fe20008410000 */
[----:B------:R-:W-:Y:S01]  /*6100*/  @P1 IMAD.HI.U32 R46, R83, UR7, RZ ;  /* 0x00000007532e1c27 */ /* 0x000fe2000f8e00ff */
[----:B------:R-:W-:-:S03]  /*6110*/  @UP1 ULDC UR7, c[0x0][0x450] ;  /* 0x0001140000071ab9 */ /* 0x000fc60000000800 */
[----:B------:R-:W-:Y:S01]  /*6120*/  FMUL.FTZ R74, R84, UR25 ;  /* 0x00000019544a7c20 */ /* 0x000fe20008410000 */
[----:B0-----:R-:W-:Y:S01]  /*6130*/  FMUL.FTZ R6, R24, UR25 ;  /* 0x0000001918067c20 */ /* 0x001fe20008410000 */
[----:B------:R-:W-:Y:S01]  /*6140*/  UIADD3 UR6, UR6, 0x16840, URZ ;  /* 0x0001684006067890 */ /* 0x000fe2000fffe03f */
        /* <DEDUP_REMOVED lines=142> */
.L_x_14055:
[----:B------:R-:W-:-:S05]  /*6a30*/  IMAD.U32 R86, RZ, RZ, UR22 ;  /* 0x00000016ff567e24 */ /* 0x000fca000f8e00ff */
[----:B------:R-:W-:-:S13]  /*6a40*/  ISETP.NE.AND P1, PT, R86, 0x1, PT ;  /* 0x000000015600780c */ /* 0x000fda0003f25270 */
[----:B------:R-:W1:Y:S02]  /*6a50*/  @P1 LDC.64 R46, c[0x0][0x9e8] ;  /* 0x00027a00ff2e1b82 */ /* 0x000e640000000a00 */
[----:B-1----:R-:W-:-:S05]  /*6a60*/  @P1 IMAD.HI.U32 R46, R84, R46, RZ ;  /* 0x0000002e542e1227 */ /* 0x002fca00078e00ff */
[----:B------:R-:W-:-:S07]  /*6a70*/  @P1 SHF.R.U32.HI R84, RZ, R47, R46 ;  /* 0x0000002fff541219 */ /* 0x000fce000001162e */
.L_x_14056:
[----:B------:R-:W-:Y:S05]  /*6a80*/  BSYNC B0 ;  /* 0x0000000000007941 */ /* 0x000fea0003800000 */
.L_x_14054:
[----:B------:R-:W-:-:S04]  /*6a90*/  IMAD R47, R84, R86, -R77 ;  /* 0x00000056542f7224 */ /* 0x000fc800078e0a4d */
[----:B------:R-:W-:-:S05]  /*6aa0*/  IMAD.IADD R47, R47, 0x1, -R16 ;  /* 0x000000012f2f7824 */ /* 0x000fca00078e0a10 */
[----:B------:R-:W-:Y:S02]  /*6ab0*/  VIADDMNMX R80, R47, R86, R80, PT ;  /* 0x000000562f507246 */ /* 0x000fe40003800150 */
[----:B------:R-:W-:-:S07]  /*6ac0*/  VIMNMX R79, R79, R47, !PT ;  /* 0x0000002f4f4f7248 */ /* 0x000fce0007fe0100 */
.L_x_14053:
        /* <DEDUP_REMOVED lines=116> */
.L_x_14059:
[----:B------:R-:W-:-:S05]  /*7210*/  IMAD.U32 R80, RZ, RZ, UR22 ;  /* 0x00000016ff507e24 */ /* 0x000fca000f8e00ff */
[----:B------:R-:W-:-:S13]  /*7220*/  ISETP.NE.AND P2, PT, R80, 0x1, PT ;  /* 0x000000015000780c */ /* 0x000fda0003f45270 */
[----:B------:R-:W0:Y:S02]  /*7230*/  @P2 LDC.64 R6, c[0x0][0x9e8] ;  /* 0x00027a00ff062b82 */ /* 0x000e240000000a00 */
[----:B0-----:R-:W-:-:S05]  /*7240*/  @P2 IMAD.HI.U32 R6, R83, R6, RZ ;  /* 0x0000000653062227 */ /* 0x001fca00078e00ff */
[----:B------:R-:W-:-:S07]  /*7250*/  @P2 SHF.R.U32.HI R83, RZ, R7, R6 ;  /* 0x00000007ff532219 */ /* 0x000fce0000011606 */
.L_x_14060:
[----:B------:R-:W-:Y:S05]  /*7260*/  BSYNC B0 ;  /* 0x0000000000007941 */ /* 0x000fea0003800000 */
.L_x_14058:
[----:B------:R-:W-:-:S04]  /*7270*/  IMAD R77, R83, R80, -R77 ;  /* 0x00000050534d7224 */ /* 0x000fc800078e0a4d */
[----:B------:R-:W-:-:S05]  /*7280*/  IMAD.IADD R77, R77, 0x1, -R16 ;  /* 0x000000014d4d7824 */ /* 0x000fca00078e0a10 */
[----:B------:R-:W-:Y:S02]  /*7290*/  VIADDMNMX R82, R77, R80, R82, PT ;  /* 0x000000504d527246 */ /* 0x000fe40003800152 */
[----:B------:R-:W-:-:S07]  /*72a0*/  VIMNMX R81, R81, R77, !PT ;  /* 0x0000004d51517248 */ /* 0x000fce0007fe0100 */
.L_x_14057:
        /* <DEDUP_REMOVED lines=15> */
[----:B------:R-:W-:Y:S02]  /*73a0*/  ISETP.LT.OR P2, PT, R82, 0x2, P2 ;  /* 0x000000025200780c */ /* 0x000fe40001741670 */
[----:B------:R-:W-:Y:S02]  /*73b0*/  FMNMX.FTZ R6, R28, R7, !PT ;  /* 0x000000071c067209 */ /* 0x000fe40007810000 */
[----:B------:R-:W-:-:S02]  /*73c0*/  ISETP.GT.AND P5, PT, R81, RZ, P1 ;  /* 0x000000ff5100720c */ /* 0x000fc40000fa4270 */
[----:B------:R-:W-:Y:S02]  /*73d0*/  FMNMX.FTZ R7, R29, R6, !PT ;  /* 0x000000061d077209 */ /* 0x000fe40007810000 */
[----:B------:R-:W-:Y:S02]  /*73e0*/  FSEL R9, R9, -INF , !P2 ;  /* 0xff80000009097808 */ /* 0x000fe40005000000 */
[----:B------:R-:W-:Y:S02]  /*73f0*/  FMNMX.FTZ R6, R32, R7, !PT ;  /* 0x0000000720067209 */ /* 0x000fe40007810000 */
[----:B------:R-:W-:Y:S02]  /*7400*/  ISETP.LT.OR P5, PT, R82, 0x1, P5 ;  /* 0x000000015200780c */ /* 0x000fe40002fa1670 */
[----:B------:R-:W-:Y:S02]  /*7410*/  FMNMX.FTZ R7, R33, R6, !PT ;  /* 0x0000000621077209 */ /* 0x000fe40007810000 */
[----:B------:R-:W-:-:S02]  /*7420*/  ISETP.GT.AND P2, PT, R81, 0x11, P1 ;  /* 0x000000115100780c */ /* 0x000fc40000f44270 */
        /* <DEDUP_REMOVED lines=9> */
[----:B------:R-:W-:Y:S02]  /*74c0*/  ISETP.LT.OR P4, PT, R82, 0xa, P4 ;  /* 0x0000000a5200780c */ /* 0x000fe40002781670 */
[----:B------:R-:W-:Y:S02]  /*74d0*/  FMNMX.FTZ R7, R45, R6, !PT ;  /* 0x000000062d077209 */ /* 0x000fe40007810000 */
[----:B------:R-:W-:-:S02]  /*74e0*/  FSEL R12, R12, -INF , !P3 ;  /* 0xff8000000c0c7808 */ /* 0x000fc40005800000 */
[----:B------:R-:W-:Y:S02]  /*74f0*/  FMNMX.FTZ R6, R50, R7, !PT ;  /* 0x0000000732067209 */ /* 0x000fe40007810000 */
[----:B------:R-:W-:Y:S02]  /*7500*/  FSEL R13, R13, -INF , !P4 ;  /* 0xff8000000d0d7808 */ /* 0x000fe40006000000 */
[----:B------:R-:W-:Y:S02]  /*7510*/  FMNMX.FTZ R7, R51, R6, !PT ;  /* 0x0000000633077209 */ /* 0x000fe40007810000 */
[C---:B------:R-:W-:Y:S02]  /*7520*/  ISETP.GT.AND P3, PT, R81.reuse, 0x18, P1 ;  /* 0x000000185100780c */ /* 0x040fe40000f64270 */
        /* <DEDUP_REMOVED lines=24> */
[----:B------:R-:W-:Y:S01]  /*76b0*/  ISETP.LT.OR P3, PT, R82, 0x32, P3 ;  /* 0x000000325200780c */ /* 0x000fe20001f61670 */
[----:B------:R-:W0:Y:S01]  /*76c0*/  SHFL.BFLY PT, R6, R7, 0x2, 0x1f ;  /* 0x0c401f0007067f89 */ /* 0x000e2200000e0000 */
[----:B------:R-:W-:-:S02]  /*76d0*/  ISETP.GT.AND P4, PT, R81, 0x39, P1 ;  /* 0x000000395100780c */ /* 0x000fc40000f84270 */
[----:B------:R-:W-:Y:S02]  /*76e0*/  FSEL R39, R39, -INF , !P3 ;  /* 0xff80000027277808 */ /* 0x000fe40005800000 */
[C---:B------:R-:W-:Y:S02]  /*76f0*/  ISETP.LT.OR P4, PT, R82.reuse, 0x3a, P4 ;  /* 0x0000003a5200780c */ /* 0x040fe40002781670 */
[----:B------:R-:W-:Y:S02]  /*7700*/  ISETP.GT.AND P3, PT, R81, 0x41, P1 ;  /* 0x000000415100780c */ /* 0x000fe40000f64270 */
[----:B------:R-:W-:Y:S02]  /*7710*/  FSEL R43, R43, -INF , !P4 ;  /* 0xff8000002b2b7808 */ /* 0x000fe40006000000 */
[----:B------:R-:W-:Y:S02]  /*7720*/  ISETP.LT.OR P3, PT, R82, 0x42, P3 ;  /* 0x000000425200780c */ /* 0x000fe40001f61670 */
[----:B------:R-:W-:-:S02]  /*7730*/  ISETP.GT.AND P4, PT, R81, 0x49, P1 ;  /* 0x000000495100780c */ /* 0x000fc40000f84270 */
[----:B------:R-:W-:Y:S02]  /*7740*/  FSEL R49, R49, -INF , !P3 ;  /* 0xff80000031317808 */ /* 0x000fe40005800000 */
[C---:B------:R-:W-:Y:S02]  /*7750*/  ISETP.LT.OR P4, PT, R82.reuse, 0x4a, P4 ;  /* 0x0000004a5200780c */ /* 0x040fe40002781670 */
[----:B------:R-:W-:Y:S02]  /*7760*/  ISETP.GT.AND P3, PT, R81, 0x51, P1 ;  /* 0x000000515100780c */ /* 0x000fe40000f64270 */
[----:B------:R-:W-:Y:S02]  /*7770*/  FSEL R53, R53, -INF , !P4 ;  /* 0xff80000035357808 */ /* 0x000fe40006000000 */
[----:B------:R-:W-:Y:S02]  /*7780*/  ISETP.LT.OR P3, PT, R82, 0x52, P3 ;  /* 0x000000525200780c */ /* 0x000fe40001f61670 */
[----:B0-----:R-:W-:-:S02]  /*7790*/  FMNMX.FTZ R77, R7, R6, !PT ;  /* 0x00000006074d7209 */ /* 0x001fc40007810000 */
[----:B------:R-:W-:Y:S02]  /*77a0*/  ISETP.GT.AND P4, PT, R81, 0x59, P1 ;  /* 0x000000595100780c */ /* 0x000fe40000f84270 */
[----:B------:R-:W-:Y:S01]  /*77b0*/  FSEL R57, R57, -INF , !P3 ;  /* 0xff80000039397808 */ /* 0x000fe20005800000 */
[----:B------:R-:W0:Y:S01]  /*77c0*/  SHFL.BFLY PT, R6, R77, 0x1, 0x1f ;  /* 0x0c201f004d067f89 */ /* 0x000e2200000e0000 */
[C---:B------:R-:W-:Y:S02]  /*77d0*/  ISETP.LT.OR P4, PT, R82.reuse, 0x5a, P4 ;  /* 0x0000005a5200780c */ /* 0x040fe40002781670 */
[----:B------:R-:W-:Y:S02]  /*77e0*/  ISETP.GT.AND P3, PT, R81, 0x61, P1 ;  /* 0x000000615100780c */ /* 0x000fe40000f64270 */
[----:B------:R-:W-:Y:S02]  /*77f0*/  FSEL R61, R61, -INF , !P4 ;  /* 0xff8000003d3d7808 */ /* 0x000fe40006000000 */
[----:B------:R-:W-:-:S02]  /*7800*/  ISETP.LT.OR P3, PT, R82, 0x62, P3 ;  /* 0x000000625200780c */ /* 0x000fc40001f61670 */
[----:B------:R-:W-:Y:S02]  /*7810*/  ISETP.GT.AND P4, PT, R81, 0x69, P1 ;  /* 0x000000695100780c */ /* 0x000fe40000f84270 */
[----:B------:R-:W-:Y:S02]  /*7820*/  FSEL R65, R65, -INF , !P3 ;  /* 0xff80000041417808 */ /* 0x000fe40005800000 */
[C---:B------:R-:W-:Y:S02]  /*7830*/  ISETP.LT.OR P4, PT, R82.reuse, 0x6a, P4 ;  /* 0x0000006a5200780c */ /* 0x040fe40002781670 */
[----:B------:R-:W-:Y:S02]  /*7840*/  ISETP.GT.AND P3, PT, R81, 0x71, P1 ;  /* 0x000000715100780c */ /* 0x000fe40000f64270 */
[----:B------:R-:W-:Y:S02]  /*7850*/  FSEL R69, R69, -INF , !P4 ;  /* 0xff80000045457808 */ /* 0x000fe40006000000 */
[----:B------:R-:W-:-:S04]  /*7860*/  ISETP.LT.OR P3, PT, R82, 0x72, P3 ;  /* 0x000000725200780c */ /* 0x000fc80001f61670 */
[----:B------:R-:W-:Y:S02]  /*7870*/  FSEL R73, R73, -INF , !P3 ;  /* 0xff80000049497808 */ /* 0x000fe40005800000 */
[----:B0-----:R-:W-:-:S04]  /*7880*/  FMNMX.FTZ R6, R77, R6, !PT ;  /* 0x000000064d067209 */ /* 0x001fc80007810000 */
[C---:B------:R-:W-:Y:S01]  /*7890*/  FSETP.NEU.FTZ.AND P6, PT, R6.reuse, -INF , PT ;  /* 0xff8000000600780b */ /* 0x040fe20003fdd000 */
[----:B------:R-:W-:-:S05]  /*78a0*/  FMUL.FTZ R79, R6, UR21 ;  /* 0x00000015064f7c20 */ /* 0x000fca0008410000 */
[----:B------:R-:W-:-:S05]  /*78b0*/  FSEL R7, R79, RZ, P6 ;  /* 0x000000ff4f077208 */ /* 0x000fca0003000000 */
[--C-:B------:R-:W-:Y:S01]  /*78c0*/  FFMA.FTZ R150, R10, UR21, -R7.reuse ;  /* 0x000000150a967c23 */ /* 0x100fe20008010807 */
[--C-:B------:R-:W-:Y:S01]  /*78d0*/  FFMA.FTZ R10, R11, UR21, -R7.reuse ;  /* 0x000000150b0a7c23 */ /* 0x100fe20008010807 */
[----:B------:R-:W-:Y:S01]  /*78e0*/  FSEL R11, R8, -INF , !P5 ;  /* 0xff800000080b7808 */ /* 0x000fe20006800000 */
[--C-:B------:R-:W-:Y:S01]  /*78f0*/  FFMA.FTZ R47, R47, UR21, -R7.reuse ;  /* 0x000000152f2f7c23 */ /* 0x100fe20008010807 */
[--C-:B------:R-:W-:Y:S01]  /*7900*/  FFMA.FTZ R148, R46, UR21, -R7.reuse ;  /* 0x000000152e947c23 */ /* 0x100fe20008010807 */
[----:B------:R-:W-:Y:S01]  /*7910*/  FSEL R46, R21, -INF , !P2 ;  /* 0xff800000152e7808 */ /* 0x000fe20005000000 */
[--C-:B------:R-:W-:Y:S01]  /*7920*/  FFMA.FTZ R144, R14, UR21, -R7.reuse ;  /* 0x000000150e907c23 */ /* 0x100fe20008010807 */
[----:B------:R-:W-:Y:S01]  /*7930*/  FMNMX.FTZ R8, R11, R5, !PT ;  /* 0x000000050b087209 */ /* 0x000fe20007810000 */
[----:B------:R0:W-:Y:S01]  /*7940*/  MUFU.EX2 R21, R47 ;  /* 0x0000002f00157308 */ /* 0x0001e20000000800 */
[--C-:B------:R-:W-:Y:S01]  /*7950*/  FFMA.FTZ R146, R24, UR21, -R7.reuse ;  /* 0x0000001518927c23 */ /* 0x100fe20008010807 */
[C---:B------:R-:W-:Y:S01]  /*7960*/  ISETP.GT.AND P2, PT, R81.reuse, 0x21, P1 ;  /* 0x000000215100780c */ /* 0x040fe20000f44270 */
[--C-:B------:R-:W-:Y:S01]  /*7970*/  FFMA.FTZ R140, R28, UR21, -R7.reuse ;  /* 0x000000151c8c7c23 */ /* 0x100fe20008010807 */
[----:B------:R-:W-:Y:S01]  /*7980*/  ISETP.GT.AND P5, PT, R81, 0x38, P1 ;  /* 0x000000385100780c */ /* 0x000fe20000fa4270 */
[--C-:B------:R-:W-:Y:S01]  /*7990*/  FFMA.FTZ R142, R32, UR21, -R7.reuse ;  /* 0x00000015208e7c23 */ /* 0x100fe20008010807 */
[C---:B------:R-:W-:Y:S01]  /*79a0*/  ISETP.LT.OR P2, PT, R82.reuse, 0x22, P2 ;  /* 0x000000225200780c */ /* 0x040fe20001741670 */
[--C-:B------:R-:W-:Y:S01]  /*79b0*/  FFMA.FTZ R33, R33, UR21, -R7.reuse ;  /* 0x0000001521217c23 */ /* 0x100fe20008010807 */
[----:B------:R-:W-:Y:S01]  /*79c0*/  ISETP.LT.OR P5, PT, R82, 0x39, P5 ;  /* 0x000000395200780c */ /* 0x000fe20002fa1670 */
[--C-:B0-----:R-:W-:Y:S01]  /*79d0*/  FFMA.FTZ R47, R15, UR21, -R7.reuse ;  /* 0x000000150f2f7c23 */ /* 0x101fe20008010807 */
        /* <DEDUP_REMOVED lines=30> */
[----:B------:R-:W-:Y:S01]  /*7bc0*/  ISETP.GT.AND P5, PT, R81, 0x48, P1 ;  /* 0x000000485100780c */ /* 0x000fe20000fa4270 */
[----:B------:R-:W-:Y:S01]  /*7bd0*/  FFMA.FTZ R75, R75, UR21, -R7 ;  /* 0x000000154b4b7c23 */ /* 0x000fe20008010807 */
[----:B------:R-:W-:Y:S01]  /*7be0*/  FMNMX.FTZ R25, R31, R24, !PT ;  /* 0x000000181f197209 */ /* 0x000fe20007810000 */
[----:B------:R-:W-:Y:S01]  /*7bf0*/  MUFU.EX2 R8, R47 ;  /* 0x0000002f00087308 */ /* 0x000fe20000000800 */
[----:B------:R-:W-:-:S02]  /*7c00*/  FSEL R48, R48, -INF , !P2 ;  /* 0xff80000030307808 */ /* 0x000fc40005000000 */
[----:B------:R-:W-:Y:S02]  /*7c10*/  FMNMX.FTZ R24, R34, R25, !PT ;  /* 0x0000001922187209 */ /* 0x000fe40007810000 */
[----:B------:R-:W-:Y:S02]  /*7c20*/  ISETP.LT.OR P5, PT, R82, 0x49, P5 ;  /* 0x000000495200780c */ /* 0x000fe40002fa1670 */
[----:B------:R-:W-:Y:S01]  /*7c30*/  FMNMX.FTZ R25, R35, R24, !PT ;  /* 0x0000001823197209 */ /* 0x000fe20007810000 */
[----:B------:R-:W-:Y:S01]  /*7c40*/  MUFU.EX2 R148, R148 ;  /* 0x0000009400947308 */ /* 0x000fe20000000800 */
[----:B------:R-:W-:Y:S02]  /*7c50*/  ISETP.GT.AND P2, PT, R81, 0x50, P1 ;  /* 0x000000505100780c */ /* 0x000fe40000f44270 */
[----:B------:R-:W-:Y:S02]  /*7c60*/  FMNMX.FTZ R24, R38, R25, !PT ;  /* 0x0000001926187209 */ /* 0x000fe40007810000 */
[----:B------:R-:W-:-:S02]  /*7c70*/  FSEL R52, R52, -INF , !P5 ;  /* 0xff80000034347808 */ /* 0x000fc40006800000 */
[----:B------:R-:W-:Y:S01]  /*7c80*/  FMNMX.FTZ R25, R39, R24, !PT ;  /* 0x0000001827197209 */ /* 0x000fe20007810000 */
[----:B------:R-:W-:Y:S01]  /*7c90*/  MUFU.EX2 R150, R150 ;  /* 0x0000009600967308 */ /* 0x000fe20000000800 */
[----:B------:R-:W-:Y:S02]  /*7ca0*/  ISETP.LT.OR P2, PT, R82, 0x51, P2 ;  /* 0x000000515200780c */ /* 0x000fe40001741670 */
[----:B------:R-:W-:Y:S02]  /*7cb0*/  FMNMX.FTZ R28, R42, R25, !PT ;  /* 0x000000192a1c7209 */ /* 0x000fe40007810000 */
[----:B------:R-:W-:Y:S02]  /*7cc0*/  ISETP.GT.AND P5, PT, R81, 0x58, P1 ;  /* 0x000000585100780c */ /* 0x000fe40000fa4270 */
[----:B------:R-:W-:Y:S01]  /*7cd0*/  FMNMX.FTZ R25, R43, R28, !PT ;  /* 0x0000001c2b197209 */ /* 0x000fe20007810000 */
[----:B------:R0:W-:Y:S01]  /*7ce0*/  MUFU.EX2 R24, R33 ;  /* 0x0000002100187308 */ /* 0x0001e20000000800 */
[----:B------:R-:W-:-:S02]  /*7cf0*/  FSEL R56, R56, -INF , !P2 ;  /* 0xff80000038387808 */ /* 0x000fc40005000000 */
[----:B------:R-:W-:Y:S01]  /*7d00*/  FMNMX.FTZ R28, R48, R25, !PT ;  /* 0x00000019301c7209 */ /* 0x000fe20007810000 */
[--C-:B------:R-:W-:Y:S01]  /*7d10*/  FFMA.FTZ R25, R37, UR21, -R7.reuse ;  /* 0x0000001525197c23 */ /* 0x100fe20008010807 */
[----:B------:R-:W-:Y:S01]  /*7d20*/  ISETP.LT.OR P5, PT, R82, 0x59, P5 ;  /* 0x000000595200780c */ /* 0x000fe20002fa1670 */
[----:B------:R-:W-:Y:S01]  /*7d30*/  FFMA.FTZ R37, R59, UR21, -R7 ;  /* 0x000000153b257c23 */ /* 0x000fe20008010807 */
        /* <DEDUP_REMOVED lines=11> */
[----:B------:R-:W-:Y:S01]  /*7df0*/  MUFU.EX2 R146, R146 ;  /* 0x0000009200927308 */ /* 0x000fe20000000800 */
[----:B------:R-:W-:-:S02]  /*7e00*/  FSEL R64, R64, -INF , !P2 ;  /* 0xff80000040407808 */ /* 0x000fc40005000000 */
[----:B------:R-:W-:Y:S02]  /*7e10*/  FMNMX.FTZ R32, R60, R29, !PT ;  /* 0x0000001d3c207209 */ /* 0x000fe40007810000 */
[----:B------:R-:W-:Y:S02]  /*7e20*/  ISETP.LT.OR P5, PT, R82, 0x69, P5 ;  /* 0x000000695200780c */ /* 0x000fe40002fa1670 */
[----:B------:R-:W-:Y:S01]  /*7e30*/  FMNMX.FTZ R29, R61, R32, !PT ;  /* 0x000000203d1d7209 */ /* 0x000fe20007810000 */
[----:B------:R1:W-:Y:S01]  /*7e40*/  MUFU.EX2 R28, R41 ;  /* 0x00000029001c7308 */ /* 0x0003e20000000800 */
[----:B------:R-:W-:Y:S02]  /*7e50*/  ISETP.GT.AND P2, PT, R81, 0x70, P1 ;  /* 0x000000705100780c */ /* 0x000fe40000f44270 */
[----:B------:R-:W-:Y:S01]  /*7e60*/  FMNMX.FTZ R32, R64, R29, !PT ;  /* 0x0000001d40207209 */ /* 0x000fe20007810000 */
[----:B------:R-:W-:Y:S01]  /*7e70*/  FFMA.FTZ R29, R45, UR21, -R7 ;  /* 0x000000152d1d7c23 */ /* 0x000fe20008010807 */
[----:B------:R-:W-:-:S02]  /*7e80*/  FSEL R68, R68, -INF , !P5 ;  /* 0xff80000044447808 */ /* 0x000fc40006800000 */
[----:B0-----:R-:W-:Y:S01]  /*7e90*/  FMNMX.FTZ R33, R65, R32, !PT ;  /* 0x0000002041217209 */ /* 0x001fe20007810000 */
[----:B------:R-:W-:Y:S01]  /*7ea0*/  MUFU.EX2 R14, R14 ;  /* 0x0000000e000e7308 */ /* 0x000fe20000000800 */
[----:B------:R-:W-:Y:S01]  /*7eb0*/  ISETP.LT.OR P2, PT, R82, 0x71, P2 ;  /* 0x000000715200780c */ /* 0x000fe20001741670 */
[----:B-1----:R-:W-:Y:S01]  /*7ec0*/  FFMA.FTZ R41, R51, UR21, -R7 ;  /* 0x0000001533297c23 */ /* 0x002fe20008010807 */
[----:B------:R-:W-:Y:S02]  /*7ed0*/  FMNMX.FTZ R32, R68, R33, !PT ;  /* 0x0000002144207209 */ /* 0x000fe40007810000 */
[----:B------:R-:W-:Y:S02]  /*7ee0*/  ISETP.GT.AND P5, PT, R81, 0x78, P1 ;  /* 0x000000785100780c */ /* 0x000fe40000fa4270 */
[----:B------:R-:W-:Y:S01]  /*7ef0*/  FSEL R72, R72, -INF , !P2 ;  /* 0xff80000048487808 */ /* 0x000fe20005000000 */
[----:B------:R-:W-:Y:S01]  /*7f00*/  MUFU.EX2 R140, R140 ;  /* 0x0000008c008c7308 */ /* 0x000fe20000000800 */
[----:B------:R-:W-:-:S02]  /*7f10*/  FMNMX.FTZ R33, R69, R32, !PT ;  /* 0x0000002045217209 */ /* 0x000fc40007810000 */
[----:B------:R-:W-:Y:S02]  /*7f20*/  ISETP.GT.AND P1, PT, R81, 0x79, P1 ;  /* 0x000000795100780c */ /* 0x000fe40000f24270 */
[----:B------:R-:W-:Y:S02]  /*7f30*/  ISETP.LT.OR P5, PT, R82, 0x79, P5 ;  /* 0x000000795200780c */ /* 0x000fe40002fa1670 */
[----:B------:R-:W-:Y:S01]  /*7f40*/  FMNMX.FTZ R32, R72, R33, !PT ;  /* 0x0000002148207209 */ /* 0x000fe20007810000 */
[----:B------:R-:W-:Y:S01]  /*7f50*/  MUFU.EX2 R15, R15 ;  /* 0x0000000f000f7308 */ /* 0x000fe20000000800 */
[----:B------:R-:W-:Y:S02]  /*7f60*/  ISETP.LT.OR P1, PT, R82, 0x7a, P1 ;  /* 0x0000007a5200780c */ /* 0x000fe40000f21670 */
[----:B------:R-:W-:Y:S02]  /*7f70*/  FSEL R76, R76, -INF , !P5 ;  /* 0xff8000004c4c7808 */ /* 0x000fe40006800000 */
[----:B------:R-:W-:-:S02]  /*7f80*/  FMNMX.FTZ R33, R73, R32, !PT ;  /* 0x0000002049217209 */ /* 0x000fc40007810000 */
[----:B------:R-:W-:Y:S01]  /*7f90*/  FSEL R78, R78, -INF , !P1 ;  /* 0xff8000004e4e7808 */ /* 0x000fe20004800000 */
[----:B------:R-:W-:Y:S01]  /*7fa0*/  MUFU.EX2 R142, R142 ;  /* 0x0000008e008e7308 */ /* 0x000fe20000000800 */
[----:B------:R-:W-:Y:S02]  /*7fb0*/  FMNMX.FTZ R33, R76, R33, !PT ;  /* 0x000000214c217209 */ /* 0x000fe40007810000 */
[----:B------:R-:W-:Y:S02]  /*7fc0*/  FSEL R47, R6, RZ, P6 ;  /* 0x000000ff062f7208 */ /* 0x000fe40003000000 */
[----:B------:R-:W-:-:S03]  /*7fd0*/  FMNMX.FTZ R33, R78, R33, !PT ;  /* 0x000000214e217209 */ /* 0x000fc60007810000 */
[----:B------:R-:W-:Y:S01]  /*7fe0*/  FADD.FTZ R47, -R47, R4 ;  /* 0x000000042f2f7221 */ /* 0x000fe20000010100 */
[----:B------:R-:W-:Y:S01]  /*7ff0*/  MUFU.EX2 R136, R136 ;  /* 0x0000008800887308 */ /* 0x000fe20000000800 */
[----:B------:R-:W0:Y:S02]  /*8000*/  SHFL.BFLY PT, R32, R33, 0x2, 0x1f ;  /* 0x0c401f0021207f89 */ /* 0x000e2400000e0000 */
[----:B------:R-:W-:-:S05]  /*8010*/  FMUL.FTZ R4, R47, UR21 ;  /* 0x000000152f047c20 */ /* 0x000fca0008410000 */
[----:B------:R-:W-:Y:S08]  /*8020*/  MUFU.EX2 R25, R25 ;  /* 0x0000001900197308 */ /* 0x000ff00000000800 */
[----:B------:R-:W1:Y:S08]  /*8030*/  MUFU.EX2 R4, R4 ;  /* 0x0000000400047308 */ /* 0x000e700000000800 */
[----:B------:R-:W-:Y:S01]  /*8040*/  MUFU.EX2 R138, R138 ;  /* 0x0000008a008a7308 */ /* 0x000fe20000000800 */
[----:B0-----:R-:W-:Y:S01]  /*8050*/  FMNMX.FTZ R44, R33, R32, !PT ;  /* 0x00000020212c7209 */ /* 0x001fe20007810000 */
[--C-:B------:R-:W-:Y:S01]  /*8060*/  FFMA.FTZ R33, R67, UR21, -R7.reuse ;  /* 0x0000001543217c23 */ /* 0x100fe20008010807 */
[----:B------:R-:W-:-:S03]  /*8070*/  FFMA.FTZ R32, R71, UR21, -R7 ;  /* 0x0000001547207c23 */ /* 0x000fc60008010807 */
[----:B------:R-:W0:Y:S02]  /*8080*/  SHFL.BFLY PT, R45, R44, 0x1, 0x1f ;  /* 0x0c201f002c2d7f89 */ /* 0x000e2400000e0000 */
[----:B------:R-:W-:Y:S01]  /*8090*/  MUFU.EX2 R132, R132 ;  /* 0x0000008400847308 */ /* 0x000fe20000000800 */
[----:B-1----:R-:W-:-:S07]  /*80a0*/  FFMA.FTZ R2, R4, R2, R148 ;  /* 0x0000000204027223 */ /* 0x002fce0000010094 */
        /* <DEDUP_REMOVED lines=13> */
[----:B------:R-:W-:Y:S01]  /*8180*/  FFMA.FTZ R47, R13, UR21, -R45 ;  /* 0x000000150d2f7c23 */ /* 0x000fe2000801082d */
[----:B------:R-:W-:Y:S01]  /*8190*/  FADD.FTZ R26, -R26, R5 ;  /* 0x000000051a1a7221 */ /* 0x000fe20000010100 */
[--C-:B------:R-:W-:Y:S01]  /*81a0*/  FFMA.FTZ R145, R20, UR21, -R45.reuse ;  /* 0x0000001514917c23 */ /* 0x100fe2000801082d */
[----:B------:R-:W-:Y:S01]  /*81b0*/  MUFU.EX2 R149, R149 ;  /* 0x0000009500957308 */ /* 0x000fe20000000800 */
[--C-:B------:R-:W-:Y:S01]  /*81c0*/  FFMA.FTZ R20, R46, UR21, -R45.reuse ;  /* 0x000000152e147c23 */ /* 0x100fe2000801082d */
[----:B------:R-:W-:Y:S01]  /*81d0*/  FMUL.FTZ R5, R26, UR21 ;  /* 0x000000151a057c20 */ /* 0x000fe20008410000 */
[--C-:B------:R-:W-:Y:S01]  /*81e0*/  FFMA.FTZ R13, R27, UR21, -R45.reuse ;  /* 0x000000151b0d7c23 */ /* 0x100fe2000801082d */
[--C-:B------:R-:W-:Y:S01]  /*81f0*/  FFMA.FTZ R12, R31, UR21, -R45.reuse ;  /* 0x000000151f0c7c23 */ /* 0x100fe2000801082d */
        /* <DEDUP_REMOVED lines=8> */
[----:B------:R-:W-:Y:S01]  /*8280*/  FADD.FTZ R31, R10, R31 ;  /* 0x0000001f0a1f7221 */ /* 0x000fe20000010000 */
[--C-:B------:R-:W-:Y:S01]  /*8290*/  FFMA.FTZ R139, R42, UR21, -R45.reuse ;  /* 0x000000152a8b7c23 */ /* 0x100fe2000801082d */
[----:B------:R-:W-:Y:S01]  /*82a0*/  FFMA.FTZ R39, R43, UR21, -R45 ;  /* 0x000000152b277c23 */ /* 0x000fe2000801082d */
[----:B------:R-:W1:Y:S01]  /*82b0*/  MUFU.EX2 R50, R50 ;  /* 0x0000003200327308 */ /* 0x000e620000000800 */
[----:B------:R-:W-:Y:S01]  /*82c0*/  FADD.FTZ R31, R144, R31 ;  /* 0x0000001f901f7221 */ /* 0x000fe20000010000 */
[--C-:B------:R-:W-:Y:S01]  /*82d0*/  FFMA.FTZ R133, R48, UR21, -R45.reuse ;  /* 0x0000001530857c23 */ /* 0x100fe2000801082d */
[--C-:B------:R-:W-:Y:S01]  /*82e0*/  FFMA.FTZ R38, R49, UR21, -R45.reuse ;  /* 0x0000001531267c23 */ /* 0x100fe2000801082d */
[----:B------:R-:W-:Y:S01]  /*82f0*/  FFMA.FTZ R135, R52, UR21, -R45 ;  /* 0x0000001534877c23 */ /* 0x000fe2000801082d */
        /* <DEDUP_REMOVED lines=8> */
[----:B------:R-:W-:Y:S01]  /*8380*/  FFMA.FTZ R125, R64, UR21, -R45 ;  /* 0x00000015407d7c23 */ /* 0x000fe2000801082d */
        /* <DEDUP_REMOVED lines=14> */
[----:B------:R-:W-:-:S02]  /*8470*/  FFMA.FTZ R42, R78, UR21, -R45 ;  /* 0x000000154e2a7c23 */ /* 0x000fc4000801082d */
        /* <DEDUP_REMOVED lines=91> */
.L_x_14061:
        /* <DEDUP_REMOVED lines=75> */
.L_x_14043:
        /* <DEDUP_REMOVED lines=24> */
.L_x_14064:
[----:B------:R-:W-:Y:S02]  /*9060*/  ULDC UR15, c[0x0][0x9e4] ;  /* 0x00027900000f7ab9 */ /* 0x000fe40000000800 */
[----:B------:R-:W-:-:S11]  /*9070*/  UISETP.NE.AND UP0, UPT, UR15, 0x1, UPT ;  /* 0x000000010f00788c */ /* 0x000fd6000bf05270 */
[----:B------:R-:W-:Y:S02]  /*9080*/  @UP0 ULDC.64 UR6, c[0x0][0x9e8] ;  /* 0x00027a0000060ab9 */ /* 0x000fe40000000a00 */
[----:B------:R-:W-:-:S04]  /*9090*/  UIMAD.WIDE.U32 UR10, UR14, UR6, URZ ;  /* 0x000000060e0a72a5 */ /* 0x000fc8000f8e003f */
[----:B------:R-:W-:-:S12]  /*90a0*/  @UP0 USHF.R.U32.HI UR14, URZ, UR7, UR11 ;  /* 0x000000073f0e0299 */ /* 0x000fd8000801160b */
.L_x_14065:
[----:B------:R-:W-:-:S04]  /*90b0*/  UIMAD UR14, UR14, UR15, URZ ;  /* 0x0000000f0e0e72a4 */ /* 0x000fc8000f8e023f */
[----:B------:R-:W-:-:S04]  /*90c0*/  UISETP.LT.AND UP0, UPT, UR23, UR14, UPT ;  /* 0x0000000e1700728c */ /* 0x000fc8000bf01270 */
[----:B------:R-:W-:-:S12]  /*90d0*/  USEL UR23, UR23, UR14, !UP0 ;  /* 0x0000000e17177287 */ /* 0x000fd8000c000000 */
.L_x_14063:
        /* <DEDUP_REMOVED lines=14> */
.L_x_14077:
[----:B------:R-:W-:Y:S01]  /*91c0*/  ISETP.NE.AND P2, PT, RZ, UR44, PT ;  /* 0x0000002cff007c0c */ /* 0x000fe2000bf45270 */
[----:B------:R-:W-:-:S04]  /*91d0*/  UISETP.NE.AND UP0, UPT, UR24, 0x1, UPT ;  /* 0x000000011800788c */ /* 0x000fc8000bf05270 */
[----:B------:R-:W-:-:S04]  /*91e0*/  USEL UR49, URZ, 0x1, UP0 ;  /* 0x000000013f317887 */ /* 0x000fc80008000000 */
[----:B------:R-:W-:-:S04]  /*91f0*/  ULOP3.LUT UR49, UR25, UR49, URZ, 0x3c, !UPT ;  /* 0x0000003119317292 */ /* 0x000fc8000f8e3c3f */
[----:B------:R-:W-:Y:S08]  /*9200*/  @P2 BRA `(.L_x_14067) ;  /* 0x0000000000382947 */ /* 0x000ff00003800000 */
[----:B------:R-:W-:Y:S05]  /*9210*/  @!P0 BRA `(.L_x_14068) ;  /* 0x0000000000048947 */ /* 0x000fea0003800000 */
[----:B------:R-:W-:Y:S01]  /*9220*/  BPT.TRAP 0x1 ;  /* 0x000000040000795c */ /* 0x000fe20000300000 */
.L_x_14068:
        /* <DEDUP_REMOVED lines=9> */
.L_x_14069:
[----:B-1----:R-:W-:Y:S05]  /*92c0*/  @P1 BRA `(.L_x_14067) ;  /* 0x0000000000081947 */ /* 0x002fea0003800000 */
[----:B------:R-:W1:Y:S02]  /*92d0*/  SYNCS.PHASECHK.TRANS64.TRYWAIT P1, [UR6+0x16830], R6 ;  /* 0x01683006ff0075a7 */ /* 0x000e640008020146 */
[----:B-1----:R-:W-:Y:S05]  /*92e0*/  @!P1 BRA `(.L_x_14070) ;  /* 0x000000f000309947 */ /* 0x002fea0003800000 */
.L_x_14067:
        /* <DEDUP_REMOVED lines=30> */
.L_x_14072:
[----:B------:R-:W-:Y:S01]  /*94d0*/  ULEA UR6, UR24, UR45, 0x3 ;  /* 0x0000002d18067291 */ /* 0x000fe2000f8e183f */
[----:B------:R-:W-:-:S05]  /*94e0*/  IMAD.U32 R6, RZ, RZ, UR25 ;  /* 0x00000019ff067e24 */ /* 0x000fca000f8e00ff */
[----:B------:R-:W-:-:S04]  /*94f0*/  SHF.L.U32 R6, R6, 0x1f, RZ ;  /* 0x0000001f06067819 */ /* 0x000fc800000006ff */
[----:B------:R0:W1:Y:S01]  /*9500*/  SYNCS.PHASECHK.TRANS64.TRYWAIT P1, [UR6+0x16850], R6 ;  /* 0x01685006ff0075a7 */ /* 0x0000620008020146 */
[----:B------:R-:W-:Y:S05]  /*9510*/  @!P0 BRA `(.L_x_14073) ;  /* 0x0000000000048947 */ /* 0x000fea0003800000 */
[----:B------:R-:W-:Y:S01]  /*9520*/  BPT.TRAP 0x1 ;  /* 0x000000040000795c */ /* 0x000fe20000300000 */
.L_x_14073:
[----:B-1----:R-:W-:Y:S05]  /*9530*/  @P1 BRA `(.L_x_14071) ;  /* 0x0000000000081947 */ /* 0x002fea0003800000 */
[----:B------:R-:W1:Y:S02]  /*9540*/  SYNCS.PHASECHK.TRANS64.TRYWAIT P1, [UR6+0x16850], R6 ;  /* 0x01685006ff0075a7 */ /* 0x000e640008020146 */
[----:B-1----:R-:W-:Y:S05]  /*9550*/  @!P1 BRA `(.L_x_14074) ;  /* 0x000000ec00ac9947 */ /* 0x002fea0003800000 */
.L_x_14071:
        /* <DEDUP_REMOVED lines=52> */
.L_x_14075:
        /* <DEDUP_REMOVED lines=66> */
[----:B------:R-:W-:-:S04]  /*9cc0*/  ULEA UR6, UR48, UR45, 0x3 ;  /* 0x0000002d30067291 */ /* 0x000fc8000f8e183f */
[----:B------:R-:W2:Y:S01]  /*9cd0*/  MUFU.TANH R20, R20 ;  /* 0x0000001400147308 */ /* 0x000ea20000002400 */
[----:B0-----:R-:W-:Y:S01]  /*9ce0*/  FMNMX.FTZ R7, R13, R6, !PT ;  /* 0x000000060d077209 */ /* 0x001fe20007810000 */
[----:B------:R-:W-:-:S04]  /*9cf0*/  UIADD3 UR6, UR6, 0x16840, URZ ;  /* 0x0001684006067890 */ /* 0x000fc8000fffe03f */
[----:B------:R-:W-:Y:S02]  /*9d00*/  UPRMT UR6, UR43, 0x654, UR6 ;  /* 0x000006542b067896 */ /* 0x000fe40008000006 */
[----:B------:R-:W0:Y:S01]  /*9d10*/  MUFU.TANH R24, R24 ;  /* 0x0000001800187308 */ /* 0x000e220000002400 */
[----:B-1----:R-:W-:Y:S01]  /*9d20*/  FMNMX.FTZ R67, R15, R66, !PT ;  /* 0x000000420f437209 */ /* 0x002fe20007810000 */
[----:B------:R-:W-:-:S05]  /*9d30*/  FMUL.FTZ R66, R76, UR22 ;  /* 0x000000164c427c20 */ /* 0x000fca0008410000 */
[----:B------:R-:W-:Y:S01]  /*9d40*/  SYNCS.ARRIVE.TRANS64.RED.A1T0 RZ, [UR6], RZ ;  /* 0x000000ffffff79a7 */ /* 0x000fe20008100406 */
        /* <DEDUP_REMOVED lines=207> */
[----:B-1----:R-:W-:Y:S01]  /*aa40*/  FADD.FTZ R15, R150, R15 ;  /* 0x0000000f960f7221 */ /* 0x002fe20000010000 */
[----:B------:R-:W-:Y:S01]  /*aa50*/  FFMA.FTZ R123, R76, UR21, -R35 ;  /* 0x000000154c7b7c23 */ /* 0x000fe20008010823 */
[----:B------:R-:W-:-:S05]  /*aa60*/  FFMA.FTZ R34, R75, UR21, -R78 ;  /* 0x000000154b227c23 */ /* 0x000fca000801084e */
        /* <DEDUP_REMOVED lines=61> */
[--C-:B------:R-:W-:Y:S01]  /*ae40*/  FFMA.FTZ R11, R69, UR21, -R35.reuse ;  /* 0x00000015450b7c23 */ /* 0x100fe20008010823 */
        /* <DEDUP_REMOVED lines=59> */
.L_x_14076:
        /* <DEDUP_REMOVED lines=75> */
.L_x_14066:
        /* <DEDUP_REMOVED lines=11> */
.L_x_14097:
        /* <DEDUP_REMOVED lines=9> */
.L_x_14080:
[----:B------:R-:W-:Y:S01]  /*b7f0*/  ULEA UR6, UR48, UR45, 0x3 ;  /* 0x0000002d30067291 */ /* 0x000fe2000f8e183f */
[----:B------:R-:W-:-:S05]  /*b800*/  IMAD.U32 R6, RZ, RZ, UR49 ;  /* 0x00000031ff067e24 */ /* 0x000fca000f8e00ff */
[----:B------:R-:W-:-:S04]  /*b810*/  SHF.L.U32 R6, R6, 0x1f, RZ ;  /* 0x0000001f06067819 */ /* 0x000fc800000006ff */
[----:B------:R0:W1:Y:S01]  /*b820*/  SYNCS.PHASECHK.TRANS64.TRYWAIT P1, [UR6+0x16830], R6 ;  /* 0x01683006ff0075a7 */ /* 0x0000620008020146 */
[----:B------:R-:W-:Y:S05]  /*b830*/  @!P0 BRA `(.L_x_14081) ;  /* 0x0000000000048947 */ /* 0x000fea0003800000 */
[----:B------:R-:W-:Y:S01]  /*b840*/  BPT.TRAP 0x1 ;  /* 0x000000040000795c */ /* 0x000fe20000300000 */
.L_x_14081:
[----:B-1----:R-:W-:Y:S05]  /*b850*/  @P1 BRA `(.L_x_14079) ;  /* 0x0000000000081947 */ /* 0x002fea0003800000 */
[----:B------:R-:W1:Y:S02]  /*b860*/  SYNCS.PHASECHK.TRANS64.TRYWAIT P1, [UR6+0x16830], R6 ;  /* 0x01683006ff0075a7 */ /* 0x000e640008020146 */
[----:B-1----:R-:W-:Y:S05]  /*b870*/  @!P1 BRA `(.L_x_14082) ;  /* 0x000000c800fc9947 */ /* 0x002fea0003800000 */
.L_x_14079:
[----:B-1----:R-:W1:Y:S01]  /*b880*/  S2R R7, SR_TID.X ;  /* 0x0000000000077919 */ /* 0x002e620000002100 */
[----:B------:R-:W-:Y:S01]  /*b890*/  ULEA UR18, UR48, UR20, 0xa ;  /* 0x0000001430127291 */ /* 0x000fe2000f8e503f */
[----:B------:R-:W-:Y:S01]  /*b8a0*/  UMOV UR19, 0x40000040 ;  /* 0x4000004000137882 */ /* 0x000fe20000000000 */
[----:B------:R-:W-:Y:S02]  /*b8b0*/  UMOV UR7, 0x40000040 ;  /* 0x4000004000077882 */ /* 0x000fe40000000000 */
[----:B------:R-:W-:Y:S02]  /*b8c0*/  UIADD3 UR6, UR18, 0x2, URZ ;  /* 0x0000000212067890 */ /* 0x000fe4000fffe03f */
        /* <DEDUP_REMOVED lines=22> */
.L_x_14084:
[----:B------:R-:W-:Y:S01]  /*ba30*/  ULEA UR6, UR26, UR45, 0x3 ;  /* 0x0000002d1a067291 */ /* 0x000fe2000f8e183f */
[----:B------:R-:W-:-:S05]  /*ba40*/  IMAD.U32 R6, RZ, RZ, UR27 ;  /* 0x0000001bff067e24 */ /* 0x000fca000f8e00ff */
[----:B------:R-:W-:-:S04]  /*ba50*/  SHF.L.U32 R6, R6, 0x1f, RZ ;  /* 0x0000001f06067819 */ /* 0x000fc800000006ff */
[----:B------:R0:W1:Y:S01]  /*ba60*/  SYNCS.PHASECHK.TRANS64.TRYWAIT P1, [UR6+0x16850], R6 ;  /* 0x01685006ff0075a7 */ /* 0x0000620008020146 */
[----:B------:R-:W-:Y:S05]  /*ba70*/  @!P0 BRA `(.L_x_14085) ;  /* 0x0000000000048947 */ /* 0x000fea0003800000 */
[----:B------:R-:W-:Y:S01]  /*ba80*/  BPT.TRAP 0x1 ;  /* 0x000000040000795c */ /* 0x000fe20000300000 */
.L_x_14085:
[----:B-1----:R-:W-:Y:S05]  /*ba90*/  @P1 BRA `(.L_x_14083) ;  /* 0x0000000000081947 */ /* 0x002fea0003800000 */
[----:B------:R-:W1:Y:S02]  /*baa0*/  SYNCS.PHASECHK.TRANS64.TRYWAIT P1, [UR6+0x16850], R6 ;  /* 0x01685006ff0075a7 */ /* 0x000e640008020146 */
[----:B-1----:R-:W-:Y:S05]  /*bab0*/  @!P1 BRA `(.L_x_14086) ;  /* 0x000000c800849947 */ /* 0x002fea0003800000 */
.L_x_14083:
        /* <DEDUP_REMOVED lines=52> */
.L_x_14087:
        /* <DEDUP_REMOVED lines=166> */
.L_x_14090:
[----:B------:R-:W-:-:S05]  /*c860*/  IMAD.U32 R84, RZ, RZ, UR22 ;  /* 0x00000016ff547e24 */ /* 0x000fca000f8e00ff */
[----:B------:R-:W-:-:S13]  /*c870*/  ISETP.NE.AND P1, PT, R84, 0x1, PT ;  /* 0x000000015400780c */ /* 0x000fda0003f25270 */
[----:B------:R-:W1:Y:S02]  /*c880*/  @P1 LDC.64 R46, c[0x0][0x9e8] ;  /* 0x00027a00ff2e1b82 */ /* 0x000e640000000a00 */
[----:B-1----:R-:W-:-:S05]  /*c890*/  @P1 IMAD.HI.U32 R46, R85, R46, RZ ;  /* 0x0000002e552e1227 */ /* 0x002fca00078e00ff */
[----:B------:R-:W-:-:S07]  /*c8a0*/  @P1 SHF.R.U32.HI R85, RZ, R47, R46 ;  /* 0x0000002fff551219 */ /* 0x000fce000001162e */
.L_x_14091:
[----:B------:R-:W-:Y:S05]  /*c8b0*/  BSYNC B0 ;  /* 0x0000000000007941 */ /* 0x000fea0003800000 */
.L_x_14089:
[----:B------:R-:W-:-:S04]  /*c8c0*/  IMAD R85, R85, R84, -R78 ;  /* 0x0000005455557224 */ /* 0x000fc800078e0a4e */
[----:B------:R-:W-:-:S05]  /*c8d0*/  IMAD.IADD R85, R85, 0x1, -R16 ;  /* 0x0000000155557824 */ /* 0x000fca00078e0a10 */
[----:B------:R-:W-:Y:S02]  /*c8e0*/  VIADDMNMX R80, R85, R84, R80, PT ;  /* 0x0000005455507246 */ /* 0x000fe40003800150 */
[----:B------:R-:W-:-:S07]  /*c8f0*/  VIMNMX R79, R79, R85, !PT ;  /* 0x000000554f4f7248 */ /* 0x000fce0007fe0100 */
.L_x_14088:
        /* <DEDUP_REMOVED lines=116> */
.L_x_14094:
[----:B------:R-:W-:-:S05]  /*d040*/  IMAD.U32 R79, RZ, RZ, UR22 ;  /* 0x00000016ff4f7e24 */ /* 0x000fca000f8e00ff */
[----:B------:R-:W-:-:S13]  /*d050*/  ISETP.NE.AND P2, PT, R79, 0x1, PT ;  /* 0x000000014f00780c */ /* 0x000fda0003f45270 */
[----:B------:R-:W0:Y:S02]  /*d060*/  @P2 LDC.64 R6, c[0x0][0x9e8] ;  /* 0x00027a00ff062b82 */ /* 0x000e240000000a00 */
[----:B0-----:R-:W-:-:S05]  /*d070*/  @P2 IMAD.HI.U32 R6, R83, R6, RZ ;  /* 0x0000000653062227 */ /* 0x001fca00078e00ff */
[----:B------:R-:W-:-:S07]  /*d080*/  @P2 SHF.R.U32.HI R83, RZ, R7, R6 ;  /* 0x00000007ff532219 */ /* 0x000fce0000011606 */
.L_x_14095:
[----:B------:R-:W-:Y:S05]  /*d090*/  BSYNC B0 ;  /* 0x0000000000007941 */ /* 0x000fea0003800000 */
.L_x_14093:
[----:B------:R-:W-:-:S04]  /*d0a0*/  IMAD R83, R83, R79, -R78 ;  /* 0x0000004f53537224 */ /* 0x000fc800078e0a4e */
[----:B------:R-:W-:-:S05]  /*d0b0*/  IMAD.IADD R83, R83, 0x1, -R16 ;  /* 0x0000000153537824 */ /* 0x000fca00078e0a10 */
[----:B------:R-:W-:Y:S02]  /*d0c0*/  VIADDMNMX R82, R83, R79, R82, PT ;  /* 0x0000004f53527246 */ /* 0x000fe40003800152 */
[----:B------:R-:W-:-:S07]  /*d0d0*/  VIMNMX R81, R81, R83, !PT ;  /* 0x0000005351517248 */ /* 0x000fce0007fe0100 */
.L_x_14092:
        /* <DEDUP_REMOVED lines=37> */
[----:B------:R-:W-:Y:S02]  /*d330*/  ISETP.LT.OR P2, PT, R82, 0x12, P2 ;  /* 0x000000125200780c */ /* 0x000fe40001741670 */
        /* <DEDUP_REMOVED lines=70> */
[----:B------:R0:W-:Y:S01]  /*d7a0*/  MUFU.EX2 R21, R47 ;  /* 0x0000002f00157308 */ /* 0x0001e20000000800 */
[----:B------:R-:W-:Y:S01]  /*d7b0*/  ISETP.GT.AND P2, PT, R81, 0x21, P1 ;  /* 0x000000215100780c */ /* 0x000fe20000f44270 */
[--C-:B------:R-:W-:Y:S01]  /*d7c0*/  FFMA.FTZ R140, R28, UR21, -R7.reuse ;  /* 0x000000151c8c7c23 */ /* 0x100fe20008010807 */
[----:B------:R-:W-:Y:S01]  /*d7d0*/  FMNMX.FTZ R14, R11, R14, !PT ;  /* 0x0000000e0b0e7209 */ /* 0x000fe20007810000 */
[--C-:B------:R-:W-:Y:S01]  /*d7e0*/  FFMA.FTZ R30, R30, UR21, -R7.reuse ;  /* 0x000000151e1e7c23 */ /* 0x100fe20008010807 */
[----:B------:R-:W-:Y:S01]  /*d7f0*/  ISETP.LT.OR P2, PT, R82, 0x22, P2 ;  /* 0x000000225200780c */ /* 0x000fe20001741670 */
[--C-:B------:R-:W-:Y:S01]  /*d800*/  FFMA.FTZ R142, R32, UR21, -R7.reuse ;  /* 0x00000015208e7c23 */ /* 0x100fe20008010807 */
[----:B------:R-:W-:Y:S01]  /*d810*/  FMNMX.FTZ R14, R13, R14, !PT ;  /* 0x0000000e0d0e7209 */ /* 0x000fe20007810000 */
[----:B------:R1:W-:Y:S01]  /*d820*/  MUFU.EX2 R8, R20 ;  /* 0x0000001400087308 */ /* 0x0003e20000000800 */
[----:B------:R-:W-:Y:S01]  /*d830*/  FSEL R31, R31, -INF , !P2 ;  /* 0xff8000001f1f7808 */ /* 0x000fe20005000000 */
[--C-:B------:R-:W-:Y:S01]  /*d840*/  FFMA.FTZ R132, R44, UR21, -R7.reuse ;  /* 0x000000152c847c23 */ /* 0x100fe20008010807 */
[----:B0-----:R-:W-:Y:S01]  /*d850*/  FMNMX.FTZ R47, R15, R14, !PT ;  /* 0x0000000e0f2f7209 */ /* 0x001fe20007810000 */
[--C-:B------:R-:W-:Y:S01]  /*d860*/  FFMA.FTZ R14, R26, UR21, -R7.reuse ;  /* 0x000000151a0e7c23 */ /* 0x100fe20008010807 */
[C---:B------:R-:W-:Y:S01]  /*d870*/  ISETP.GT.AND P2, PT, R81.reuse, 0x30, P1 ;  /* 0x000000305100780c */ /* 0x040fe20000f44270 */
[--C-:B------:R-:W-:Y:S01]  /*d880*/  FFMA.FTZ R34, R34, UR21, -R7.reuse ;  /* 0x0000001522227c23 */ /* 0x100fe20008010807 */
[----:B------:R-:W-:Y:S01]  /*d890*/  ISETP.GT.AND P5, PT, R81, 0x38, P1 ;  /* 0x000000385100780c */ /* 0x000fe20000fa4270 */
[--C-:B------:R-:W-:Y:S01]  /*d8a0*/  FFMA.FTZ R38, R38, UR21, -R7.reuse ;  /* 0x0000001526267c23 */ /* 0x100fe20008010807 */
[----:B-1----:R-:W-:Y:S01]  /*d8b0*/  FMNMX.FTZ R20, R46, R47, !PT ;  /* 0x0000002f2e147209 */ /* 0x002fe20007810000 */
        /* <DEDUP_REMOVED lines=18> */
[----:B------:R-:W-:Y:S01]  /*d9e0*/  MUFU.EX2 R20, R30 ;  /* 0x0000001e00147308 */ /* 0x000fe20000000800 */
        /* <DEDUP_REMOVED lines=9> */
[----:B------:R-:W-:Y:S01]  /*da80*/  FFMA.FTZ R76, R76, UR21, -R7 ;  /* 0x000000154c4c7c23 */ /* 0x000fe20008010807 */
[----:B------:R-:W-:Y:S01]  /*da90*/  FSEL R45, R45, -INF , !P2 ;  /* 0xff8000002d2d7808 */ /* 0x000fe20005000000 */
[----:B------:R-:W-:Y:S01]  /*daa0*/  MUFU.EX2 R148, R148 ;  /* 0x0000009400947308 */ /* 0x000fe20000000800 */
[----:B------:R-:W-:-:S02]  /*dab0*/  FMNMX.FTZ R26, R39, R24, !PT ;  /* 0x00000018271a7209 */ /* 0x000fc40007810000 */
[----:B------:R-:W-:Y:S02]  /*dac0*/  ISETP.LT.OR P5, PT, R82, 0x49, P5 ;  /* 0x000000495200780c */ /* 0x000fe40002fa1670 */
[----:B------:R-:W-:Y:S02]  /*dad0*/  FMNMX.FTZ R26, R41, R26, !PT ;  /* 0x0000001a291a7209 */ /* 0x000fe40007810000 */
[----:B------:R-:W-:Y:S01]  /*dae0*/  ISETP.GT.AND P2, PT, R81, 0x50, P1 ;  /* 0x000000505100780c */ /* 0x000fe20000f44270 */
[----:B------:R0:W-:Y:S01]  /*daf0*/  MUFU.EX2 R24, R34 ;  /* 0x0000002200187308 */ /* 0x0001e20000000800 */
[----:B------:R-:W-:Y:S02]  /*db00*/  FMNMX.FTZ R26, R43, R26, !PT ;  /* 0x0000001a2b1a7209 */ /* 0x000fe40007810000 */
[----:B------:R-:W-:Y:S02]  /*db10*/  FSEL R51, R51, -INF , !P5 ;  /* 0xff80000033337808 */ /* 0x000fe40006800000 */
[----:B------:R-:W-:-:S02]  /*db20*/  FMNMX.FTZ R26, R45, R26, !PT ;  /* 0x0000001a2d1a7209 */ /* 0x000fc40007810000 */
[----:B------:R-:W-:Y:S01]  /*db30*/  ISETP.LT.OR P2, PT, R82, 0x51, P2 ;  /* 0x000000515200780c */ /* 0x000fe20001741670 */
[----:B------:R-:W-:Y:S01]  /*db40*/  MUFU.EX2 R150, R150 ;  /* 0x0000009600967308 */ /* 0x000fe20000000800 */
[----:B------:R-:W-:Y:S01]  /*db50*/  FMNMX.FTZ R28, R49, R26, !PT ;  /* 0x0000001a311c7209 */ /* 0x000fe20007810000 */
[----:B0-----:R-:W-:Y:S01]  /*db60*/  FFMA.FTZ R34, R68, UR21, -R7 ;  /* 0x0000001544227c23 */ /* 0x001fe20008010807 */
[----:B------:R-:W-:Y:S02]  /*db70*/  ISETP.GT.AND P5, PT, R81, 0x58, P1 ;  /* 0x000000585100780c */ /* 0x000fe40000fa4270 */
[----:B------:R-:W-:Y:S02]  /*db80*/  FMNMX.FTZ R28, R51, R28, !PT ;  /* 0x0000001c331c7209 */ /* 0x000fe40007810000 */
[----:B------:R-:W-:Y:S01]  /*db90*/  FSEL R55, R55, -INF , !P2 ;  /* 0xff80000037377808 */ /* 0x000fe20005000000 */
[----:B------:R0:W-:Y:S01]  /*dba0*/  MUFU.EX2 R26, R38 ;  /* 0x00000026001a7308 */ /* 0x0001e20000000800 */
[----:B------:R-:W-:-:S02]  /*dbb0*/  FMNMX.FTZ R28, R53, R28, !PT ;  /* 0x0000001c351c7209 */ /* 0x000fc40007810000 */
[----:B------:R-:W-:Y:S02]  /*dbc0*/  ISETP.LT.OR P5, PT, R82, 0x59, P5 ;  /* 0x000000595200780c */ /* 0x000fe40002fa1670 */
[----:B------:R-:W-:Y:S02]  /*dbd0*/  FMNMX.FTZ R28, R55, R28, !PT ;  /* 0x0000001c371c7209 */ /* 0x000fe40007810000 */
[----:B------:R-:W-:Y:S01]  /*dbe0*/  ISETP.GT.AND P2, PT, R81, 0x60, P1 ;  /* 0x000000605100780c */ /* 0x000fe20000f44270 */
[----:B------:R-:W-:Y:S01]  /*dbf0*/  MUFU.EX2 R10, R10 ;  /* 0x0000000a000a7308 */ /* 0x000fe20000000800 */
[----:B------:R-:W-:Y:S01]  /*dc00*/  FSEL R59, R59, -INF , !P5 ;  /* 0xff8000003b3b7808 */ /* 0x000fe20006800000 */
[----:B0-----:R-:W-:Y:S01]  /*dc10*/  FFMA.FTZ R38, R60, UR21, -R7 ;  /* 0x000000153c267c23 */ /* 0x001fe20008010807 */
[----:B------:R-:W-:Y:S02]  /*dc20*/  FMNMX.FTZ R30, R57, R28, !PT ;  /* 0x0000001c391e7209 */ /* 0x000fe40007810000 */
[----:B------:R-:W-:-:S02]  /*dc30*/  ISETP.LT.OR P2, PT, R82, 0x61, P2 ;  /* 0x000000615200780c */ /* 0x000fc40001741670 */
[----:B------:R-:W-:Y:S01]  /*dc40*/  FMNMX.FTZ R30, R59, R30, !PT ;  /* 0x0000001e3b1e7209 */ /* 0x000fe20007810000 */
[----:B------:R0:W-:Y:S01]  /*dc50*/  MUFU.EX2 R28, R42 ;  /* 0x0000002a001c7308 */ /* 0x0001e20000000800 */
[----:B------:R-:W-:Y:S02]  /*dc60*/  ISETP.GT.AND P5, PT, R81, 0x68, P1 ;  /* 0x000000685100780c */ /* 0x000fe40000fa4270 */
[----:B------:R-:W-:Y:S02]  /*dc70*/  FSEL R63, R63, -INF , !P2 ;  /* 0xff8000003f3f7808 */ /* 0x000fe40005000000 */
[----:B------:R-:W-:Y:S02]  /*dc80*/  FMNMX.FTZ R30, R61, R30, !PT ;  /* 0x0000001e3d1e7209 */ /* 0x000fe40007810000 */
[----:B------:R-:W-:Y:S01]  /*dc90*/  ISETP.LT.OR P5, PT, R82, 0x69, P5 ;  /* 0x000000695200780c */ /* 0x000fe20002fa1670 */
[----:B------:R-:W-:Y:S01]  /*dca0*/  MUFU.EX2 R144, R144 ;  /* 0x0000009000907308 */ /* 0x000fe20000000800 */
[----:B------:R-:W-:Y:S01]  /*dcb0*/  FMNMX.FTZ R30, R63, R30, !PT ;  /* 0x0000001e3f1e7209 */ /* 0x000fe20007810000 */
[----:B0-----:R-:W-:Y:S01]  /*dcc0*/  FFMA.FTZ R42, R52, UR21, -R7 ;  /* 0x00000015342a7c23 */ /* 0x001fe20008010807 */
[----:B------:R-:W-:-:S02]  /*dcd0*/  ISETP.GT.AND P2, PT, R81, 0x70, P1 ;  /* 0x000000705100780c */ /* 0x000fc40000f44270 */
[----:B------:R-:W-:Y:S02]  /*dce0*/  FSEL R67, R67, -INF , !P5 ;  /* 0xff80000043437808 */ /* 0x000fe40006800000 */
[----:B------:R-:W-:Y:S01]  /*dcf0*/  FMNMX.FTZ R32, R65, R30, !PT ;  /* 0x0000001e41207209 */ /* 0x000fe20007810000 */
[----:B------:R-:W-:Y:S01]  /*dd00*/  MUFU.EX2 R146, R146 ;  /* 0x0000009200927308 */ /* 0x000fe20000000800 */
[----:B------:R-:W-:Y:S02]  /*dd10*/  ISETP.LT.OR P2, PT, R82, 0x71, P2 ;  /* 0x000000715200780c */ /* 0x000fe40001741670 */
[----:B------:R-:W-:Y:S02]  /*dd20*/  FMNMX.FTZ R32, R67, R32, !PT ;  /* 0x0000002043207209 */ /* 0x000fe40007810000 */
[----:B------:R-:W-:Y:S02]  /*dd30*/  ISETP.GT.AND P5, PT, R81, 0x78, P1 ;  /* 0x000000785100780c */ /* 0x000fe40000fa4270 */
[----:B------:R-:W-:Y:S01]  /*dd40*/  FSEL R71, R71, -INF , !P2 ;  /* 0xff80000047477808 */ /* 0x000fe20005000000 */
[----:B------:R0:W-:Y:S01]  /*dd50*/  MUFU.EX2 R30, R48 ;  /* 0x00000030001e7308 */ /* 0x0001e20000000800 */
[----:B------:R-:W-:-:S02]  /*dd60*/  FMNMX.FTZ R32, R69, R32, !PT ;  /* 0x0000002045207209 */ /* 0x000fc40007810000 */
[----:B------:R-:W-:Y:S02]  /*dd70*/  ISETP.GT.AND P1, PT, R81, 0x79, P1 ;  /* 0x000000795100780c */ /* 0x000fe40000f24270 */
[C---:B------:R-:W-:Y:S02]  /*dd80*/  ISETP.LT.OR P5, PT, R82.reuse, 0x79, P5 ;  /* 0x000000795200780c */ /* 0x040fe40002fa1670 */
        /* <DEDUP_REMOVED lines=8> */
[----:B0-----:R-:W-:Y:S02]  /*de10*/  FSEL R48, R6, RZ, P6 ;  /* 0x000000ff06307208 */ /* 0x001fe40003000000 */
        /* <DEDUP_REMOVED lines=9> */
[----:B------:R-:W-:-:S04]  /*deb0*/  FFMA.FTZ R32, R72, UR21, -R7 ;  /* 0x0000001548207c23 */ /* 0x000fc80008010807 */
        /* <DEDUP_REMOVED lines=22> */
[----:B------:R-:W-:Y:S01]  /*e020*/  FFMA.FTZ R13, R27, UR21, -R48 ;  /* 0x000000151b0d7c23 */ /* 0x000fe20008010830 */
[----:B------:R-:W-:Y:S01]  /*e030*/  FADD.FTZ R27, R21, R2 ;  /* 0x00000002151b7221 */ /* 0x000fe20000010000 */
[--C-:B------:R-:W-:Y:S01]  /*e040*/  FFMA.FTZ R141, R29, UR21, -R48.reuse ;  /* 0x000000151d8d7c23 */ /* 0x100fe20008010830 */
        /* <DEDUP_REMOVED lines=17> */
[--C-:B------:R-:W-:Y:S01]  /*e160*/  FFMA.FTZ R129, R55, UR21, -R48.reuse ;  /* 0x0000001537817c23 */ /* 0x100fe20008010830 */
[----:B------:R-:W2:Y:S01]  /*e170*/  MUFU.EX2 R151, R151 ;  /* 0x0000009700977308 */ /* 0x000ea20000000800 */
[----:B0-----:R-:W-:Y:S01]  /*e180*/  FFMA.FTZ R25, R4, R0, R149 ;  /* 0x0000000004197223 */ /* 0x001fe20000010095 */
[----:B------:R-:W-:Y:S01]  /*e190*/  FADD.FTZ R27, R146, R27 ;  /* 0x0000001b921b7221 */ /* 0x000fe20000010000 */
[--C-:B------:R-:W-:Y:S01]  /*e1a0*/  FFMA.FTZ R33, R57, UR21, -R48.reuse ;  /* 0x0000001539217c23 */ /* 0x100fe20008010830 */
[--C-:B------:R-:W-:Y:S01]  /*e1b0*/  FFMA.FTZ R131, R59, UR21, -R48.reuse ;  /* 0x000000153b837c23 */ /* 0x100fe20008010830 */
[--C-:B------:R-:W-:Y:S01]  /*e1c0*/  FFMA.FTZ R31, R61, UR21, -R48.reuse ;  /* 0x000000153d1f7c23 */ /* 0x100fe20008010830 */
[----:B------:R-:W-:Y:S01]  /*e1d0*/  FADD.FTZ R27, R14, R27 ;  /* 0x0000001b0e1b7221 */ /* 0x000fe20000010000 */
[--C-:B------:R-:W-:Y:S01]  /*e1e0*/  FFMA.FTZ R125, R63, UR21, -R48.reuse ;  /* 0x000000153f7d7c23 */ /* 0x100fe20008010830 */
        /* <DEDUP_REMOVED lines=103> */
.L_x_14096:
        /* <DEDUP_REMOVED lines=75> */
.L_x_14078:
[----:B------:R-:W-:Y:S06]  /*ed10*/  BAR.ARV 0x8, 0x200 ;  /* 0x0208000000007b1d */ /* 0x000fec0000002000 */
[----:B------:R-:W-:Y:S05]  /*ed20*/  @!P0 BRA `(.L_x_14098) ;  /* 0x0000000000048947 */ /* 0x000fea0003800000 */
[----:B------:R-:W-:Y:S01]  /*ed30*/  BPT.TRAP 0x1 ;  /* 0x000000040000795c */ /* 0x000fe20000300000 */
.L_x_14098:
[----:B------:R-:W-:Y:S01]  /*ed40*/  ULEA UR5, UR48, UR45, 0x3 ;  /* 0x0000002d30057291 */ /* 0x000fe2000f8e183f */
[----:B------:R-:W-:-:S05]  /*ed50*/  IMAD.U32 R3, RZ, RZ, UR49 ;  /* 0x00000031ff037e24 */ /* 0x000fca000f8e00ff */
[----:B------:R-:W-:-:S04]  /*ed60*/  SHF.L.U32 R3, R3, 0x1f, RZ ;  /* 0x0000001f03037819 */ /* 0x000fc800000006ff */
[----:B------:R0:W1:Y:S01]  /*ed70*/  SYNCS.PHASECHK.TRANS64.TRYWAIT P1, [UR5+0x16850], R3 ;  /* 0x01685003ff0075a7 */ /* 0x0000620008020145 */
[----:B------:R-:W-:Y:S05]  /*ed80*/  @!P0 BRA `(.L_x_14099) ;  /* 0x0000000000048947 */ /* 0x000fea0003800000 */
[----:B------:R-:W-:Y:S01]  /*ed90*/  BPT.TRAP 0x1 ;  /* 0x000000040000795c */ /* 0x000fe20000300000 */
.L_x_14099:
[----:B-1----:R-:W-:Y:S05]  /*eda0*/  @P1 BRA `(.L_x_14100) ;  /* 0x0000000000081947 */ /* 0x002fea0003800000 */
[----:B------:R-:W1:Y:S02]  /*edb0*/  SYNCS.PHASECHK.TRANS64.TRYWAIT P1, [UR5+0x16850], R3 ;  /* 0x01685003ff0075a7 */ /* 0x000e640008020145 */
[----:B-1----:R-:W-:Y:S05]  /*edc0*/  @!P1 BRA `(.L_x_14101) ;  /* 0x0000009400d89947 */ /* 0x002fea0003800000 */
.L_x_14100:
[----:B------:R-:W-:Y:S01]  /*edd0*/  UIADD3 UR45, UR45, 0x400, URZ ;  /* 0x000004002d2d7890 */ /* 0x000fe2000fffe03f */
[----:B------:R-:W-:Y:S01]  /*ede0*/  WARPGROUP.ARRIVE ;  /* 0x00000000000079c5 */ /* 0x000fe20000000000 */
[----:B------:R-:W-:Y:S01]  /*edf0*/  UMOV UR7, 0x40000040 ;  /* 0x4000004000077882 */ /* 0x000fe20000000000 */
[----:B01----:R-:W0:Y:S01]  /*ee00*/  SHFL.BFLY PT, R3, R2, 0x2, 0x1f ;  /* 0x0c401f0002037f89 */ /* 0x003e2200000e0000 */
[----:B------:R-:W-:Y:S01]  /*ee10*/  USHF.R.U32.HI UR45, URZ, 0x4, UR45 ;  /* 0x000000043f2d7899 */ /* 0x000fe2000801162d */
[----:B------:R-:W-:Y:S02]  /*ee20*/  IMAD.MOV.U32 R21, RZ, RZ, -0x800000 ;  /* 0xff800000ff157424 */ /* 0x000fe400078e00ff */
[----:B------:R-:W1:Y:S01]  /*ee30*/  SHFL.BFLY PT, R5, R0, 0x2, 0x1f ;  /* 0x0c401f0000057f89 */ /* 0x000e6200000e0000 */
[----:B------:R-:W-:Y:S01]  /*ee40*/  ULOP3.LUT UR4, UR45, 0x3fff, URZ, 0xc0, !UPT ;  /* 0x00003fff2d047892 */ /* 0x000fe2000f8ec03f */
[----:B------:R-:W-:-:S03]  /*ee50*/  IMAD.MOV.U32 R20, RZ, RZ, -0x800000 ;  /* 0xff800000ff147424 */ /* 0x000fc600078e00ff */
[----:B------:R-:W-:-:S07]  /*ee60*/  ULEA UR4, UR48, UR4, 0xa ;  /* 0x0000000430047291 */ /* 0x000fce000f8e503f */
[----:B------:R-:W-:Y:S02]  /*ee70*/  UMOV UR6, UR4 ;  /* 0x0000000400067c82 */ /* 0x000fe40008000000 */
[----:B------:R-:W-:Y:S01]  /*ee80*/  HGMMA.64x64x16.F32.BF16 R88, R148, gdesc[UR4].tnspB, R88, gsb0 ;  /* 0x40e0000494587df0 */ /* 0x000fe20008001858 */
[----:B------:R-:W-:Y:S01]  /*ee90*/  UIADD3 UR6, UR4, 0x80, URZ ;  /* 0x0000008004067890 */ /* 0x000fe2000fffe03f */
[----:B------:R-:W-:Y:S01]  /*eea0*/  UMOV UR7, 0x40000040 ;  /* 0x4000004000077882 */ /* 0x000fe20000000000 */
[----:B0-----:R-:W-:Y:S01]  /*eeb0*/  FADD.FTZ R3, R3, R2 ;  /* 0x0000000203037221 */ /* 0x001fe20000010000 */
[----:B-1----:R-:W-:-:S04]  /*eec0*/  FADD.FTZ R5, R5, R0 ;  /* 0x0000000005057221 */ /* 0x002fc80000010000 */
[----:B------:R-:W0:Y:S01]  /*eed0*/  SHFL.BFLY PT, R4, R3, 0x1, 0x1f ;  /* 0x0c201f0003047f89 */ /* 0x000e2200000e0000 */
[----:B------:R-:W-:-:S03]  /*eee0*/  IMAD.MOV.U32 R0, RZ, RZ, RZ ;  /* 0x000000ffff007224 */ /* 0x000fc600078e00ff */
[----:B------:R-:W1:Y:S01]  /*eef0*/  SHFL.BFLY PT, R8, R5, 0x1, 0x1f ;  /* 0x0c201f0005087f89 */ /* 0x000e6200000e0000 */
[----:B0-----:R-:W-:Y:S01]  /*ef00*/  FADD.FTZ R9, R3, R4 ;  /* 0x0000000403097221 */ /* 0x001fe20000010000 */
[----:B------:R-:W-:Y:S02]  /*ef10*/  IMAD.MOV.U32 R4, RZ, RZ, RZ ;  /* 0x000000ffff047224 */ /* 0x000fe400078e00ff */
[----:B------:R-:W-:Y:S02]  /*ef20*/  IMAD.U32 R3, RZ, RZ, UR21 ;  /* 0x00000015ff037e24 */ /* 0x000fe4000f8e00ff */
        /* <DEDUP_REMOVED lines=51> */
.L_x_14102:
        /* <DEDUP_REMOVED lines=42> */
.L_x_14024:
        /* <DEDUP_REMOVED lines=11> */
[----:B------:R-:W2:Y:S01]  /*f5b0*/  LDL R8, [R1+0x38] ;  /* 0x0000380001087983 */ /* 0x000ea20000100800 */
[----:B------:R-:W-:Y:S01]  /*f5c0*/  F2FP.BF16.F32.PACK_AB R12, R105, R104 ;  /* 0x00000068690c723e */ /* 0x000fe200000010ff */
[----:B------:R-:W-:Y:S01]  /*f5d0*/  ULDC.64 UR10, c[0x0][0xc00] ;  /* 0x00030000000a7ab9 */ /* 0x000fe20000000a00 */
[----:B------:R-:W-:Y:S01]  /*f5e0*/  F2FP.BF16.F32.PACK_AB R14, R109, R108 ;  /* 0x0000006c6d0e723e */ /* 0x000fe200000010ff */
[----:B------:R-:W0:Y:S01]  /*f5f0*/  S2R R5, SR_SWINHI ;  /* 0x0000000000057919 */ /* 0x000e220000002f00 */
[----:B------:R-:W-:Y:S01]  /*f600*/  F2FP.BF16.F32.PACK_AB R15, R111, R110 ;  /* 0x0000006e6f0f723e */ /* 0x000fe200000010ff */
[----:B------:R-:W-:Y:S01]  /*f610*/  ULDC.64 UR8, c[0x0][0xc00] ;  /* 0x0003000000087ab9 */ /* 0x000fe20000000a00 */
[----:B------:R-:W-:Y:S01]  /*f620*/  F2FP.BF16.F32.PACK_AB R24, R113, R112 ;  /* 0x000000707118723e */ /* 0x000fe200000010ff */
[----:B------:R-:W-:Y:S01]  /*f630*/  UIMAD.WIDE UR8, UR38, 0x4, UR8 ;  /* 0x00000004260878a5 */ /* 0x000fe2000f8e0208 */
[----:B------:R-:W-:Y:S02]  /*f640*/  F2FP.BF16.F32.PACK_AB R25, R115, R114 ;  /* 0x000000727319723e */ /* 0x000fe400000010ff */
[----:B------:R-:W-:-:S02]  /*f650*/  F2FP.BF16.F32.PACK_AB R26, R117, R116 ;  /* 0x00000074751a723e */ /* 0x000fc400000010ff */
[----:B------:R-:W-:Y:S01]  /*f660*/  F2FP.BF16.F32.PACK_AB R27, R119, R118 ;  /* 0x00000076771b723e */ /* 0x000fe200000010ff */
[----:B------:R-:W-:Y:S02]  /*f670*/  IMAD.U32 R30, RZ, RZ, UR8 ;  /* 0x00000008ff1e7e24 */ /* 0x000fe4000f8e00ff */
[----:B------:R-:W-:Y:S01]  /*f680*/  IMAD.U32 R31, RZ, RZ, UR9 ;  /* 0x00000009ff1f7e24 */ /* 0x000fe2000f8e00ff */
[----:B------:R-:W-:Y:S01]  /*f690*/  ULDC.64 UR8, c[0x0][0xc08] ;  /* 0x0003020000087ab9 */ /* 0x000fe20000000a00 */
[----:B------:R-:W-:Y:S02]  /*f6a0*/  MOV R28, R0 ;  /* 0x00000000001c7202 */ /* 0x000fe40000000f00 */
[----:B0-----:R-:W-:Y:S01]  /*f6b0*/  MOV R29, R5 ;  /* 0x00000005001d7202 */ /* 0x001fe20000000f00 */
[----:B------:R-:W-:Y:S02]  /*f6c0*/  BAR.SYNC.DEFER_BLOCKING 0x1, 0x180 ;  /* 0x0046000000007b1d */ /* 0x000fe40000010000 */
[----:B--2---:R-:W-:-:S03]  /*f6d0*/  IMAD.WIDE R4, R8, 0x2, R28 ;  /* 0x0000000208047825 */ /* 0x004fc600078e021c */
[C---:B------:R-:W-:Y:S02]  /*f6e0*/  IADD3 R9, P1, R4.reuse, 0x40, RZ ;  /* 0x0000004004097810 */ /* 0x040fe40007f3e0ff */
[C---:B------:R-:W-:Y:S02]  /*f6f0*/  IADD3 R11, P2, R4.reuse, 0x20, RZ ;  /* 0x00000020040b7810 */ /* 0x040fe40007f5e0ff */
[C---:B------:R-:W-:Y:S02]  /*f700*/  IADD3 R13, P0, R4.reuse, 0x60, RZ ;  /* 0x00000060040d7810 */ /* 0x040fe40007f1e0ff */
        /* <DEDUP_REMOVED lines=14> */
[----:B------:R-:W-:-:S02]  /*f7f0*/  LOP3.LUT R6, R6, R13, RZ, 0x3c, !PT ;  /* 0x0000000d06067212 */ /* 0x000fc400078e3cff */
[----:B------:R-:W-:Y:S02]  /*f800*/  MOV R36, R4 ;  /* 0x0000000400247202 */ /* 0x000fe40000000f00 */
[----:B------:R-:W-:Y:S02]  /*f810*/  MOV R32, R6 ;  /* 0x0000000600207202 */ /* 0x000fe40000000f00 */
[----:B------:R-:W-:Y:S02]  /*f820*/  MOV R34, R8 ;  /* 0x0000000800227202 */ /* 0x000fe40000000f00 */
[----:B------:R-:W-:Y:S02]  /*f830*/  MOV R35, R10 ;  /* 0x0000000a00237202 */ /* 0x000fe40000000f00 */
[----:B------:R-:W-:Y:S02]  /*f840*/  F2FP.BF16.F32.PACK_AB R4, R3, R2 ;  /* 0x000000020304723e */ /* 0x000fe400000010ff */
        /* <DEDUP_REMOVED lines=8> */
[----:B------:R-:W-:Y:S02]  /*f8d0*/  F2FP.BF16.F32.PACK_AB R13, R107, R106 ;  /* 0x0000006a6b0d723e */ /* 0x000fe400000010ff */
[----:B------:R-:W-:Y:S01]  /*f8e0*/  ISETP.NE.U32.AND P0, PT, RZ, UR10, PT ;  /* 0x0000000aff007c0c */ /* 0x000fe2000bf05070 */
[----:B------:R-:W-:Y:S03]  /*f8f0*/  STSM.16.M88.4 [R35], R8 ;  /* 0x0000000823007844 */ /* 0x000fe60000000200 */
[----:B------:R-:W-:Y:S01]  /*f900*/  ISETP.NE.AND.EX P0, PT, RZ, UR11, PT, P0 ;  /* 0x0000000bff007c0c */ /* 0x000fe2000bf05300 */
[----:B------:R-:W-:Y:S04]  /*f910*/  STSM.16.M88.4 [R34], R12 ;  /* 0x0000000c22007844 */ /* 0x000fe80000000200 */
[----:B------:R0:W-:Y:S01]  /*f920*/  STSM.16.M88.4 [R32], R24 ;  /* 0x0000001820007844 */ /* 0x0001e20000000200 */
[----:B------:R-:W-:Y:S08]  /*f930*/  BAR.SYNC.DEFER_BLOCKING 0x1, 0x180 ;  /* 0x0046000000007b1d */ /* 0x000ff00000010000 */
[----:B0-----:R-:W0:Y:S01]  /*f940*/  LDC R32, c[0x0][0xbe8] ;  /* 0x0002fa00ff207b82 */ /* 0x001e220000000800 */
        /* <DEDUP_REMOVED lines=8> */
[----:B------:R-:W-:Y:S02]  /*f9d0*/  @UP0 ULDC.64 UR8, c[0x0][0xc08] ;  /* 0x0003020000080ab9 */ /* 0x000fe40000000a00 */
[----:B------:R-:W-:Y:S02]  /*f9e0*/  @UP0 UIMAD.WIDE UR8, UR38, 0x4, UR8 ;  /* 0x00000004260808a5 */ /* 0x000fe4000f8e0208 */
[----:B------:R-:W-:-:S06]  /*f9f0*/  UISETP.NE.AND UP0, UPT, UR46, URZ, UPT ;  /* 0x0000003f2e00728c */ /* 0x000fcc000bf05270 */
[----:B------:R-:W0:Y:S01]  /*fa00*/  @P1 LDC R6, c[0x0][0xbec] ;  /* 0x0002fb00ff061b82 */ /* 0x000e220000000800 */
[----:B------:R-:W-:Y:S01]  /*fa10*/  USEL UR4, UR46, UR4, UP0 ;  /* 0x000000042e047287 */ /* 0x000fe20008000000 */
[----:B------:R-:W-:Y:S01]  /*fa20*/  IMAD.U32 R4, RZ, RZ, UR8 ;  /* 0x00000008ff047e24 */ /* 0x000fe2000f8e00ff */
[----:B------:R-:W-:Y:S01]  /*fa30*/  UMOV UR19, 0x9b8 ;  /* 0x000009b800137882 */ /* 0x000fe20000000000 */
[----:B------:R-:W-:Y:S01]  /*fa40*/  IMAD.U32 R5, RZ, RZ, UR9 ;  /* 0x00000009ff057e24 */ /* 0x000fe2000f8e00ff */
[----:B------:R-:W-:-:S03]  /*fa50*/  UISETP.GT.AND UP1, UPT, UR4, 0x1, UPT ;  /* 0x000000010400788c */ /* 0x000fc6000bf24270 */
[----:B------:R-:W1:Y:S01]  /*fa60*/  @P1 LDC R11, c[0x0][0xbf0] ;  /* 0x0002fc00ff0b1b82 */ /* 0x000e620000000800 */
[----:B------:R-:W-:Y:S01]  /*fa70*/  USEL UR19, UR19, 0x978, UP1 ;  /* 0x0000097813137887 */ /* 0x000fe20008800000 */
[----:B------:R-:W-:Y:S01]  /*fa80*/  VIADD R13, R17, UR39 ;  /* 0x00000027110d7c36 */ /* 0x000fe20008000000 */
[----:B------:R-:W-:Y:S01]  /*fa90*/  UISETP.NE.U32.AND UP0, UPT, UR10, URZ, UPT ;  /* 0x0000003f0a00728c */ /* 0x000fe2000bf05070 */
[----:B------:R0:W5:Y:S01]  /*faa0*/  @P4 LDG.E R9, desc[UR54][R4.64] ;  /* 0x0000003604094981 */ /* 0x000162000c1e1900 */
[----:B------:R-:W-:Y:S01]  /*fab0*/  UMOV UR4, URZ ;  /* 0x0000003f00047c82 */ /* 0x000fe20008000000 */
[----:B------:R-:W-:Y:S01]  /*fac0*/  USHF.R.S32.HI UR10, URZ, 0x1f, UR38 ;  /* 0x0000001f3f0a7899 */ /* 0x000fe20008011426 */
[----:B------:R-:W-:Y:S01]  /*fad0*/  IMAD.MOV.U32 R7, RZ, RZ, R13 ;  /* 0x000000ffff077224 */ /* 0x000fe200078e000d */
[----:B------:R-:W-:Y:S02]  /*fae0*/  UISETP.NE.AND.EX UP0, UPT, UR11, URZ, UPT, UP0 ;  /* 0x0000003f0b00728c */ /* 0x000fe4000bf05300 */
[----:B------:R-:W-:-:S02]  /*faf0*/  USEL UR9, UR41, URZ, UP1 ;  /* 0x0000003f29097287 */ /* 0x000fc40008800000 */
[----:B------:R-:W-:Y:S02]  /*fb00*/  USEL UR8, UR38, URZ, !UP0 ;  /* 0x0000003f26087287 */ /* 0x000fe4000c000000 */
[----:B------:R-:W-:Y:S01]  /*fb10*/  USEL UR18, UR10, URZ, !UP0 ;  /* 0x0000003f0a127287 */ /* 0x000fe2000c000000 */
[----:B------:R-:W-:Y:S02]  /*fb20*/  ULDC.64 UR12, c[0x0][UR19+0x220] ;  /* 0x00008800130c7abb */ /* 0x000fe40008000a00 */
[----:B------:R-:W-:Y:S01]  /*fb30*/  ULDC.64 UR10, c[0x0][UR19+0x218] ;  /* 0x00008600130a7abb */ /* 0x000fe20008000a00 */
[----:B0-----:R-:W-:Y:S01]  /*fb40*/  @P1 IMAD.HI.U32 R4, R13, R6, RZ ;  /* 0x000000060d041227 */ /* 0x001fe200078e00ff */
[----:B------:R-:W-:Y:S01]  /*fb50*/  ULDC.64 UR14, c[0x0][UR19+0x228] ;  /* 0x00008a00130e7abb */ /* 0x000fe20008000a00 */
[----:B------:R-:W-:Y:S02]  /*fb60*/  UIMAD UR13, UR13, UR8, URZ ;  /* 0x000000080d0d72a4 */ /* 0x000fe4000f8e023f */
[----:B------:R-:W-:-:S02]  /*fb70*/  UIMAD.WIDE.U32 UR16, UR10, UR37, URZ ;  /* 0x000000250a1072a5 */ /* 0x000fc4000f8e003f */
[----:B------:R-:W-:Y:S01]  /*fb80*/  UIMAD UR20, UR11, UR37, URZ ;  /* 0x000000250b1472a4 */ /* 0x000fe2000f8e023f */
[----:B-1----:R-:W-:Y:S01]  /*fb90*/  @P1 SHF.R.U32.HI R7, RZ, R11, R4 ;  /* 0x0000000bff071219 */ /* 0x002fe20000011604 */
[----:B------:R-:W-:Y:S02]  /*fba0*/  UIMAD.WIDE.U32 UR10, UR12, UR8, URZ ;  /* 0x000000080c0a72a5 */ /* 0x000fe4000f8e003f */
[----:B------:R-:W-:Y:S02]  /*fbb0*/  UIMAD.WIDE.U32 UR22, UR14, UR9, URZ ;  /* 0x000000090e1672a5 */ /* 0x000fe4000f8e003f */
[----:B------:R-:W-:Y:S01]  /*fbc0*/  UIMAD UR9, UR15, UR9, URZ ;  /* 0x000000090f0972a4 */ /* 0x000fe2000f8e023f */
[----:B------:R-:W-:Y:S01]  /*fbd0*/  IMAD.MOV R11, RZ, RZ, -R7 ;  /* 0x000000ffff0b7224 */ /* 0x000fe200078e0a07 */
[----:B------:R-:W-:Y:S02]  /*fbe0*/  UIMAD UR13, UR12, UR18, UR13 ;  /* 0x000000120c0d72a4 */ /* 0x000fe4000f8e020d */
[----:B------:R-:W-:Y:S01]  /*fbf0*/  UIADD3 UR20, UR17, UR20, URZ ;  /* 0x0000001411147290 */ /* 0x000fe2000fffe03f */
        /* <DEDUP_REMOVED lines=29> */
.L_x_14105:
        /* <DEDUP_REMOVED lines=11> */
[----:B------:R-:W-:Y:S01]  /*fe80*/  IMAD.IADD R12, R14, 0x1, -R12 ;  /* 0x000000010e0c7824 */ /* 0x000fe200078e0a0c */
[----:B------:R-:W-:-:S04]  /*fe90*/  PLOP3.LUT P3, PT, PT, PT, UP1, 0x80, 0x0 ;  /* 0x000000000000781c */ /* 0x000fc80003f6f018 */
[----:B------:R-:W-:Y:S01]  /*fea0*/  LOP3.LUT P0, RZ, R12, 0x3, RZ, 0xc0, !PT ;  /* 0x000000030cff7812 */ /* 0x000fe2000780c0ff */
[----:B--2---:R-:W-:-:S04]  /*feb0*/  VIADD R11, R11, UR39 ;  /* 0x000000270b0b7c36 */ /* 0x004fc80008000000 */
[C---:B------:R-:W-:Y:S01]  /*fec0*/  VIADD R9, R11.reuse, 0x8 ;  /* 0x000000080b097836 */ /* 0x040fe20000000000 */
[----:B------:R-:W-:-:S04]  /*fed0*/  ISETP.GE.OR P2, PT, R11, R30, P0 ;  /* 0x0000001e0b00720c */ /* 0x000fc80000746670 */
[----:B------:R-:W-:-:S09]  /*fee0*/  ISETP.GE.OR P0, PT, R9, R30, P0 ;  /* 0x0000001e0900720c */ /* 0x000fd20000706670 */
[----:B0-----:R0:W-:Y:S01]  /*fef0*/  @!P2 ST.E desc[UR54][R4.64], R21 ;  /* 0x000000150400a985 */ /* 0x0011e2000c101936 */
[----:B------:R-:W-:-:S03]  /*ff00*/  ISETP.GE.AND P2, PT, R11, R30, PT ;  /* 0x0000001e0b00720c */ /* 0x000fc60003f46270 */
[----:B------:R0:W-:Y:S01]  /*ff10*/  @!P0 ST.E desc[UR54][R6.64], R20 ;  /* 0x0000001406008985 */ /* 0x0001e2000c101936 */
[----:B------:R-:W-:Y:S01]  /*ff20*/  ISETP.GE.AND P0, PT, R9, R30, PT ;  /* 0x0000001e0900720c */ /* 0x000fe20003f06270 */
[----:B------:R-:W-:-:S12]  /*ff30*/  @P3 BRA `(.L_x_14106) ;  /* 0x0000000400c43947 */ /* 0x000fd80003800000 */
[----:B------:R-:W1:Y:S01]  /*ff40*/  S2R R12, SR_TID.X ;  /* 0x00000000000c7919 */ /* 0x000e620000002100 */
[----:B------:R-:W-:Y:S01]  /*ff50*/  ULDC.64 UR12, c[0x0][0xaa0] ;  /* 0x0002a800000c7ab9 */ /* 0x000fe20000000a00 */
[----:B-1----:R-:W-:-:S05]  /*ff60*/  VIADD R12, R12, 0xffffff80 ;  /* 0xffffff800c0c7836 */ /* 0x002fca0000000000 */
[----:B------:R-:W-:-:S04]  /*ff70*/  SHF.R.S32.HI R35, RZ, 0x1f, R12 ;  /* 0x0000001fff237819 */ /* 0x000fc8000001140c */
[----:B------:R-:W-:-:S04]  /*ff80*/  LEA.HI R35, R35, R12, RZ, 0x3 ;  /* 0x0000000c23237211 */ /* 0x000fc800078f18ff */
[----:B------:R-:W-:-:S05]  /*ff90*/  SHF.R.S32.HI R35, RZ, 0x3, R35 ;  /* 0x00000003ff237819 */ /* 0x000fca0000011423 */
[----:B------:R-:W-:-:S04]  /*ffa0*/  IMAD R3, R35, 0x40, R19 ;  /* 0x0000004023037824 */ /* 0x000fc800078e0213 */
[----:B------:R-:W-:-:S03]  /*ffb0*/  IMAD.WIDE R28, R3, 0x2, R28 ;  /* 0x00000002031c7825 */ /* 0x000fc600078e021c */
[C---:B------:R-:W-:Y:S02]  /*ffc0*/  IADD3 R9, P0, R28.reuse, 0x1800, RZ ;  /* 0x000018001c097810 */ /* 0x040fe40007f1e0ff */
[C---:B------:R-:W-:Y:S02]  /*ffd0*/  IADD3 R13, P2, R28.reuse, 0x3000, RZ ;  /* 0x000030001c0d7810 */ /* 0x040fe40007f5e0ff */
[----:B0-----:R-:W-:Y:S02]  /*ffe0*/  LOP3.LUT R5, R28, 0x380, RZ, 0xc0, !PT ;  /* 0x000003801c057812 */ /* 0x001fe400078ec0ff */
        /* <DEDUP_REMOVED lines=11> */
[----:B------:R-:W2:Y:S04]  /*100a0*/  LD.E.128 R4, desc[UR54][R4.64] ;  /* 0x0000003604047980 */ /* 0x000ea8000c101d00 */
[----:B------:R-:W3:Y:S04]  /*100b0*/  LD.E.128 R8, desc[UR54][R8.64] ;  /* 0x0000003608087980 */ /* 0x000ee8000c101d00 */
[----:B------:R-:W4:Y:S01]  /*100c0*/  LD.E.128 R12, desc[UR54][R12.64] ;  /* 0x000000360c0c7980 */ /* 0x000f22000c101d00 */
[----:B------:R-:W-:-:S04]  /*100d0*/  IADD3 R3, P0, R28, 0x4800, RZ ;  /* 0x000048001c037810 */ /* 0x000fc80007f1e0ff */
[----:B------:R-:W-:Y:S01]  /*100e0*/  LOP3.LUT R2, R3, 0x380, RZ, 0xc0, !PT ;  /* 0x0000038003027812 */ /* 0x000fe200078ec0ff */
[----:B------:R-:W-:Y:S01]  /*100f0*/  IMAD.X R25, RZ, RZ, R29, P0 ;  /* 0x000000ffff197224 */ /* 0x000fe200000e061d */
[----:B------:R-:W-:Y:S01]  /*10100*/  UIMAD UR9, UR14, UR12, URZ ;  /* 0x0000000c0e0972a4 */ /* 0x000fe2000f8e023f */
[----:B------:R-:W0:Y:S01]  /*10110*/  @P1 LDC R29, c[0x0][0xbf0] ;  /* 0x0002fc00ff1d1b82 */ /* 0x000e220000000800 */
[----:B------:R-:W-:-:S04]  /*10120*/  SHF.R.U64 R2, R2, 0x3, RZ ;  /* 0x0000000302027819 */ /* 0x000fc800000012ff */
[----:B------:R-:W-:-:S03]  /*10130*/  LOP3.LUT R24, R2, R3, RZ, 0x3c, !PT ;  /* 0x0000000302187212 */ /* 0x000fc600078e3cff */
[----:B------:R-:W1:Y:S01]  /*10140*/  @P1 LDC R3, c[0x0][0xbec] ;  /* 0x0002fb00ff031b82 */ /* 0x000e620000000800 */
[----:B------:R-:W-:Y:S02]  /*10150*/  UIMAD.WIDE.U32 UR10, UR4, UR12, URZ ;  /* 0x0000000c040a72a5 */ /* 0x000fe4000f8e003f */
[----:B------:R-:W-:Y:S01]  /*10160*/  UIMAD UR9, UR4, UR13, UR9 ;  /* 0x0000000d040972a4 */ /* 0x000fe2000f8e0209 */
[----:B------:R-:W-:Y:S01]  /*10170*/  IMAD R2, R18, 0x30, R35 ;  /* 0x0000003012027824 */ /* 0x000fe200078e0223 */
[----:B------:R-:W5:Y:S01]  /*10180*/  LD.E.128 R24, desc[UR54][R24.64] ;  /* 0x0000003618187980 */ /* 0x000f62000c101d00 */
[----:B------:R-:W-:Y:S01]  /*10190*/  ULDC.64 UR12, c[0x0][0xae8] ;  /* 0x0002ba00000c7ab9 */ /* 0x000fe20000000a00 */
[----:B------:R-:W-:Y:S01]  /*101a0*/  UIADD3 UR11, UR11, UR9, URZ ;  /* 0x000000090b0b7290 */ /* 0x000fe2000fffe03f */
[----:B------:R-:W-:Y:S01]  /*101b0*/  VIADD R28, R2, UR39 ;  /* 0x00000027021c7c36 */ /* 0x000fe20008000000 */
[----:B------:R-:W-:Y:S01]  /*101c0*/  USHF.R.S32.HI UR4, URZ, 0x1f, UR8 ;  /* 0x0000001f3f047899 */ /* 0x000fe20008011408 */
[----:B------:R-:W-:Y:S01]  /*101d0*/  @!PT LDS RZ, [RZ] ;  /* 0x00000000fffff984 */ /* 0x000fe20000000800 */
[----:B------:R-:W-:Y:S01]  /*101e0*/  @!PT LDS RZ, [RZ] ;  /* 0x00000000fffff984 */ /* 0x000fe20000000800 */
[----:B------:R-:W-:Y:S01]  /*101f0*/  @!PT LDS RZ, [RZ] ;  /* 0x00000000fffff984 */ /* 0x000fe20000000800 */
[----:B------:R-:W-:Y:S01]  /*10200*/  @!PT LDS RZ, [RZ] ;  /* 0x00000000fffff984 */ /* 0x000fe20000000800 */
[----:B------:R0:W-:Y:S06]  /*10210*/  MEMBAR.ALL.CTA ;  /* 0x0000000000007992 */ /* 0x0001ec0000008000 */
[----:B0-----:R-:W0:Y:S01]  /*10220*/  FENCE.VIEW.ASYNC.S ;  /* 0x00000000000073c6 */ /* 0x001e220000000000 */
[----:B------:R-:W-:Y:S01]  /*10230*/  UIMAD.WIDE.U32 UR10, UR37, UR12, UR10 ;  /* 0x0000000c250a72a5 */ /* 0x000fe2000f8e000a */
[----:B------:R-:W-:-:S02]  /*10240*/  IMAD.MOV.U32 R21, RZ, RZ, R28 ;  /* 0x000000ffff157224 */ /* 0x000fc400078e001c */
[----:B------:R-:W-:Y:S01]  /*10250*/  VIADD R0, R0, 0x16820 ;  /* 0x0001682000007836 */ /* 0x000fe20000000000 */
[----:B------:R-:W-:-:S03]  /*10260*/  UIMAD UR11, UR37, UR13, UR11 ;  /* 0x0000000d250b72a4 */ /* 0x000fc6000f8e020b */
[----:B------:R-:W-:Y:S01]  /*10270*/  ULDC.64 UR12, c[0x0][0xaf0] ;  /* 0x0002bc00000c7ab9 */ /* 0x000fe20000000a00 */
[----:B------:R-:W-:Y:S01]  /*10280*/  PRMT R0, RZ, 0x654, R0 ;  /* 0x00000654ff007816 */ /* 0x000fe20000000000 */
[----:B------:R-:W-:Y:S01]  /*10290*/  UIMAD UR4, UR4, UR12, URZ ;  /* 0x0000000c040472a4 */ /* 0x000fe2000f8e023f */
[----:B-1----:R-:W-:-:S03]  /*102a0*/  @P1 IMAD.HI.U32 R2, R28, R3, RZ ;  /* 0x000000031c021227 */ /* 0x002fc600078e00ff */
[----:B------:R-:W-:Y:S02]  /*102b0*/  UIMAD UR4, UR8, UR13, UR4 ;  /* 0x0000000d080472a4 */ /* 0x000fe4000f8e0204 */
[----:B------:R-:W-:Y:S01]  /*102c0*/  UIMAD.WIDE.U32 UR8, UR8, UR12, UR10 ;  /* 0x0000000c080872a5 */ /* 0x000fe2000f8e000a */
[----:B------:R-:W-:Y:S02]  /*102d0*/  @P1 SHF.R.U32.HI R21, RZ, R29, R2 ;  /* 0x0000001dff151219 */ /* 0x000fe40000011602 */
[----:B------:R-:W-:Y:S01]  /*102e0*/  ULDC.64 UR10, c[0x0][0xae0] ;  /* 0x0002b800000a7ab9 */ /* 0x000fe20000000a00 */
[----:B------:R-:W-:Y:S01]  /*102f0*/  UIADD3 UR4, UR9, UR4, URZ ;  /* 0x0000000409047290 */ /* 0x000fe2000fffe03f */
[--C-:B------:R-:W-:Y:S01]  /*10300*/  SHF.R.S32.HI R20, RZ, 0x1f, R21.reuse ;  /* 0x0000001fff147819 */ /* 0x100fe20000011415 */
[----:B------:R-:W-:Y:S01]  /*10310*/  IMAD.MOV R29, RZ, RZ, -R21 ;  /* 0x000000ffff1d7224 */ /* 0x000fe200078e0a15 */
[----:B0-----:R0:W-:Y:S01]  /*10320*/  SYNCS.ARRIVE.TRANS64.RED.A1T0 RZ, [R0+URZ], RZ ;  /* 0x000000ff00ff79a7 */ /* 0x0011e2000810043f */
[----:B------:R-:W-:-:S02]  /*10330*/  IMAD.U32 R3, RZ, RZ, UR9 ;  /* 0x00000009ff037e24 */ /* 0x000fc4000f8e00ff */
[----:B------:R-:W-:Y:S02]  /*10340*/  IMAD R20, R20, UR10, RZ ;  /* 0x0000000a14147c24 */ /* 0x000fe4000f8e02ff */
[----:B------:R-:W-:Y:S02]  /*10350*/  IMAD R29, R32, R29, R28 ;  /* 0x0000001d201d7224 */ /* 0x000fe400078e021c */
[----:B------:R-:W-:Y:S01]  /*10360*/  IMAD.U32 R2, RZ, RZ, UR8 ;  /* 0x00000008ff027e24 */ /* 0x000fe2000f8e00ff */
[----:B------:R-:W-:Y:S01]  /*10370*/  ULDC.64 UR8, c[0x0][0xad8] ;  /* 0x0002b60000087ab9 */ /* 0x000fe20000000a00 */
[----:B------:R-:W-:Y:S01]  /*10380*/  IMAD.U32 R3, RZ, RZ, UR4 ;  /* 0x00000004ff037e24 */ /* 0x000fe2000f8e00ff */
[----:B------:R-:W-:Y:S01]  /*10390*/  ULDC UR4, c[0x0][0xac8] ;  /* 0x0002b20000047ab9 */ /* 0x000fe20000000800 */
[C---:B------:R-:W-:Y:S01]  /*103a0*/  IMAD R31, R21.reuse, UR11, R20 ;  /* 0x0000000b151f7c24 */ /* 0x040fe2000f8e0214 */
[----:B------:R-:W-:Y:S01]  /*103b0*/  SHF.R.S32.HI R20, RZ, 0x1f, R29 ;  /* 0x0000001fff147819 */ /* 0x000fe2000001141d */
[----:B------:R-:W-:-:S04]  /*103c0*/  IMAD.WIDE.U32 R2, R21, UR10, R2 ;  /* 0x0000000a15027c25 */ /* 0x000fc8000f8e0002 */
[----:B------:R-:W-:Y:S02]  /*103d0*/  IMAD.IADD R3, R3, 0x1, R31 ;  /* 0x0000000103037824 */ /* 0x000fe400078e021f */
[----:B------:R-:W-:Y:S02]  /*103e0*/  IMAD R20, R20, UR8, RZ ;  /* 0x0000000814147c24 */ /* 0x000fe4000f8e02ff */
[----:B------:R-:W-:-:S04]  /*103f0*/  IMAD.WIDE.U32 R2, R29, UR8, R2 ;  /* 0x000000081d027c25 */ /* 0x000fc8000f8e0002 */
[----:B------:R-:W-:Y:S01]  /*10400*/  IMAD R21, R29, UR9, R20 ;  /* 0x000000091d157c24 */ /* 0x000fe2000f8e0214 */
[----:B------:R-:W-:Y:S01]  /*10410*/  ULDC.64 UR8, c[0x0][0xa80] ;  /* 0x0002a00000087ab9 */ /* 0x000fe20000000a00 */
[----:B------:R-:W-:Y:S01]  /*10420*/  VIADD R31, R35, UR39 ;  /* 0x00000027231f7c36 */ /* 0x000fe20008000000 */
[C---:B------:R-:W-:Y:S01]  /*10430*/  LEA R32, P0, R2.reuse, UR8, 0x1 ;  /* 0x0000000802207c11 */ /* 0x040fe2000f8008ff */
[----:B------:R-:W-:Y:S01]  /*10440*/  IMAD.IADD R3, R3, 0x1, R21 ;  /* 0x0000000103037824 */ /* 0x000fe200078e0215 */
[----:B------:R-:W-:Y:S01]  /*10450*/  SHF.R.S32.HI R35, RZ, 0x1f, R19 ;  /* 0x0000001fff237819 */ /* 0x000fe20000011413 */
[C---:B------:R-:W-:Y:S02]  /*10460*/  VIADD R21, R31.reuse, 0x60 ;  /* 0x000000601f157836 */ /* 0x040fe40000000000 */
[----:B------:R-:W1:Y:S01]  /*10470*/  SHFL.IDX PT, R20, R32, 0x1, 0x181f ;  /* 0x00381f0020147f89 */ /* 0x000e6200000e0000 */
[----:B------:R-:W-:Y:S01]  /*10480*/  LEA.HI.X R33, R2, UR9, R3, 0x1, P0 ;  /* 0x0000000902217c11 */ /* 0x000fe200080f0c03 */
[----:B------:R-:W-:Y:S01]  /*10490*/  VIADD R3, R31, 0x30 ;  /* 0x000000301f037836 */ /* 0x000fe20000000000 */
[----:B------:R-:W-:Y:S01]  /*104a0*/  ISETP.GE.AND P0, PT, R19, UR4, PT ;  /* 0x0000000413007c0c */ /* 0x000fe2000bf06270 */
[----:B------:R-:W0:Y:S03]  /*104b0*/  SHFL.IDX PT, R2, R32, RZ, 0x181f ;  /* 0x00181fff20027589 */ /* 0x000e2600000e0000 */
[-C--:B------:R-:W-:Y:S01]  /*104c0*/  ISETP.GE.OR P1, PT, R31, R30.reuse, P0 ;  /* 0x0000001e1f00720c */ /* 0x080fe20000726670 */
[----:B------:R-:W0:Y:S01]  /*104d0*/  SHFL.IDX PT, R28, R32, 0x2, 0x181f ;  /* 0x00581f00201c7f89 */ /* 0x000e2200000e0000 */
[-C--:B------:R-:W-:Y:S01]  /*104e0*/  ISETP.GE.OR P2, PT, R3, R30.reuse, P0 ;  /* 0x0000001e0300720c */ /* 0x080fe20000746670 */
[----:B------:R-:W-:Y:S01]  /*104f0*/  VIADD R31, R31, 0x90 ;  /* 0x000000901f1f7836 */ /* 0x000fe20000000000 */
[-C--:B------:R-:W-:Y:S01]  /*10500*/  ISETP.GE.OR P3, PT, R21, R30.reuse, P0 ;  /* 0x0000001e1500720c */ /* 0x080fe20000766670 */
[----:B------:R-:W0:Y:S03]  /*10510*/  SHFL.IDX PT, R34, R33, RZ, 0x181f ;  /* 0x00181fff21227589 */ /* 0x000e2600000e0000 */
[----:B------:R-:W-:Y:S01]  /*10520*/  ISETP.GE.OR P0, PT, R31, R30, P0 ;  /* 0x0000001e1f00720c */ /* 0x000fe20000706670 */
[----:B------:R-:W0:Y:S04]  /*10530*/  SHFL.IDX PT, R36, R33, 0x1, 0x181f ;  /* 0x00381f0021247f89 */ /* 0x000e2800000e0000 */
[----:B------:R-:W0:Y:S02]  /*10540*/  SHFL.IDX PT, R38, R33, 0x2, 0x181f ;  /* 0x00581f0021267f89 */ /* 0x000e2400000e0000 */
[----:B-1----:R-:W-:-:S02]  /*10550*/  @!P2 LEA R20, P5, R19, R20, 0x1 ;  /* 0x000000141314a211 */ /* 0x002fc400078a08ff */
[----:B------:R-:W1:Y:S01]  /*10560*/  SHFL.IDX PT, R32, R32, 0x3, 0x181f ;  /* 0x00781f0020207f89 */ /* 0x000e6200000e0000 */
[----:B0-----:R-:W-:-:S03]  /*10570*/  @!P1 LEA R2, P4, R19, R2, 0x1 ;  /* 0x0000000213029211 */ /* 0x001fc600078808ff */
[----:B------:R0:W0:Y:S01]  /*10580*/  SHFL.IDX PT, R0, R33, 0x3, 0x181f ;  /* 0x00781f0021007f89 */ /* 0x00002200000e0000 */
[C---:B------:R-:W-:Y:S02]  /*10590*/  @!P3 LEA R28, P6, R19.reuse, R28, 0x1 ;  /* 0x0000001c131cb211 */ /* 0x040fe400078c08ff */
[C-C-:B------:R-:W-:Y:S02]  /*105a0*/  @!P1 LEA.HI.X R3, R19.reuse, R34, R35.reuse, 0x1, P4 ;  /* 0x0000002213039211 */ /* 0x140fe400020f0c23 */
[C-C-:B------:R-:W-:Y:S02]  /*105b0*/  @!P2 LEA.HI.X R21, R19.reuse, R36, R35.reuse, 0x1, P5 ;  /* 0x000000241315a211 */ /* 0x140fe400028f0c23 */
[----:B------:R-:W-:Y:S01]  /*105c0*/  @!P3 LEA.HI.X R29, R19, R38, R35, 0x1, P6 ;  /* 0x00000026131db211 */ /* 0x000fe200030f0c23 */
[----:B--2---:R2:W-:Y:S04]  /*105d0*/  @!P1 ST.E.128 desc[UR54][R2.64], R4 ;  /* 0x0000000402009985 */ /* 0x0045e8000c101d36 */
[----:B---3--:R2:W-:Y:S04]  /*105e0*/  @!P2 ST.E.128 desc[UR54][R20.64], R8 ;  /* 0x000000081400a985 */ /* 0x0085e8000c101d36 */
[----:B----4-:R2:W-:Y:S01]  /*105f0*/  @!P3 ST.E.128 desc[UR54][R28.64], R12 ;  /* 0x0000000c1c00b985 */ /* 0x0105e2000c101d36 */
[----:B01----:R-:W-:Y:S05]  /*10600*/  @P0 BRA `(.L_x_14107) ;  /* 0x0000001000c00947 */ /* 0x003fea0003800000 */
[----:B--2---:R-:W-:-:S04]  /*10610*/  LEA R2, P0, R19, R32, 0x1 ;  /* 0x0000002013027211 */ /* 0x004fc800078008ff */
[----:B------:R-:W-:-:S05]  /*10620*/  LEA.HI.X R3, R19, R0, R35, 0x1, P0 ;  /* 0x0000000013037211 */ /* 0x000fca00000f0c23 */
[----:B-----5:R3:W-:Y:S01]  /*10630*/  ST.E.128 desc[UR54][R2.64], R24 ;  /* 0x0000001802007985 */ /* 0x0207e2000c101d36 */
[----:B------:R-:W-:Y:S05]  /*10640*/  BRA `(.L_x_14107) ;  /* 0x0000001000b07947 */ /* 0x000fea0003800000 */
.L_x_14106:
[----:B------:R-:W-:Y:S01]  /*10650*/  ULDC.64 UR12, c[0x0][0xb08] ;  /* 0x0002c200000c7ab9 */ /* 0x000fe20000000a00 */
[----:B0-----:R-:W0:Y:S01]  /*10660*/  @P1 LDC R4, c[0x0][0xbec] ;  /* 0x0002fb00ff041b82 */ /* 0x001e220000000800 */
[----:B------:R-:W-:Y:S01]  /*10670*/  UIMAD UR9, UR14, UR12, URZ ;  /* 0x0000000c0e0972a4 */ /* 0x000fe2000f8e023f */
[----:B------:R-:W-:Y:S01]  /*10680*/  IMAD.MOV.U32 R7, RZ, RZ, R13 ;  /* 0x000000ffff077224 */ /* 0x000fe200078e000d */
[----:B------:R-:W-:Y:S01]  /*10690*/  UIMAD.WIDE.U32 UR10, UR4, UR12, URZ ;  /* 0x0000000c040a72a5 */ /* 0x000fe2000f8e003f */
[----:B------:R-:W-:Y:S01]  /*106a0*/  BSSY B1, `(.L_x_14108) ;  /* 0x0000055000017945 */ /* 0x000fe20003800000 */
[----:B------:R-:W-:Y:S01]  /*106b0*/  UIMAD UR9, UR4, UR13, UR9 ;  /* 0x0000000d040972a4 */ /* 0x000fe2000f8e0209 */
[----:B------:R-:W-:Y:S01]  /*106c0*/  SHF.R.S32.HI R20, RZ, 0x1f, R22 ;  /* 0x0000001fff147819 */ /* 0x000fe20000011416 */
        /* <DEDUP_REMOVED lines=15> */
[----:B0-----:R-:W-:Y:S02]  /*107c0*/  @P1 IMAD.HI.U32 R4, R13, R4, RZ ;  /* 0x000000040d041227 */ /* 0x001fe400078e00ff */
[----:B------:R-:W-:-:S02]  /*107d0*/  UIMAD UR4, UR8, UR13, UR4 ;  /* 0x0000000d080472a4 */ /* 0x000fc4000f8e0204 */
        /* <DEDUP_REMOVED lines=23> */
[----:B------:R-:W-:Y:S01]  /*10950*/  VIADD R6, R0, 0x16820 ;  /* 0x0001682000067836 */ /* 0x000fe20000000000 */
[----:B------:R-:W-:Y:S01]  /*10960*/  LEA R0, P1, R4, UR8, 0x2 ;  /* 0x0000000804007c11 */ /* 0x000fe2000f8210ff */
[----:B------:R-:W-:-:S03]  /*10970*/  IMAD.IADD R5, R5, 0x1, R7 ;  /* 0x0000000105057824 */ /* 0x000fc600078e0207 */
[----:B------:R-:W-:Y:S01]  /*10980*/  PRMT R6, RZ, 0x654, R6 ;  /* 0x00000654ff067816 */ /* 0x000fe20000000006 */
[----:B------:R0:W1:Y:S01]  /*10990*/  SHFL.IDX PT, R21, R0, RZ, 0x1c1f ;  /* 0x001c1fff00157589 */ /* 0x00006200000e0000 */
[----:B------:R-:W-:Y:S02]  /*109a0*/  LEA.HI.X R14, R4, UR9, R5, 0x2, P1 ;  /* 0x00000009040e7c11 */ /* 0x000fe400088f1405 */
[----:B------:R0:W-:Y:S03]  /*109b0*/  SYNCS.ARRIVE.TRANS64.RED.A1T0 RZ, [R6+URZ], RZ ;  /* 0x000000ff06ff79a7 */ /* 0x0001e6000810043f */
        /* <DEDUP_REMOVED lines=8> */
[C---:B0-----:R-:W-:Y:S02]  /*10a40*/  @!P3 LEA R6, P5, R157.reuse, R21, 0x2 ;  /* 0x000000159d06b211 */ /* 0x041fe400078a10ff */
[-C--:B--2---:R-:W-:Y:S02]  /*10a50*/  @!P2 LEA.HI.X R5, R16, R15.reuse, R30, 0x2, P4 ;  /* 0x0000000f1005a211 */ /* 0x084fe400020f141e */
[----:B------:R-:W-:Y:S02]  /*10a60*/  @!P3 LEA.HI.X R7, R157, R15, R29, 0x2, P5 ;  /* 0x0000000f9d07b211 */ /* 0x000fe400028f141d */
[----:B------:R-:W-:Y:S01]  /*10a70*/  @!P6 LEA R8, P4, R156, R21, 0x2 ;  /* 0x000000159c08e211 */ /* 0x000fe200078810ff */
[----:B------:R0:W-:Y:S01]  /*10a80*/  @!P2 ST.E.64 desc[UR54][R4.64], R2 ;  /* 0x000000020400a985 */ /* 0x0001e2000c101b36 */
[----:B------:R-:W-:-:S02]  /*10a90*/  ISETP.GE.AND P2, PT, R154, UR4, PT ;  /* 0x000000049a007c0c */ /* 0x000fc4000bf46270 */
[----:B------:R-:W-:Y:S01]  /*10aa0*/  @!P6 LEA.HI.X R9, R156, R15, R28, 0x2, P4 ;  /* 0x0000000f9c09e211 */ /* 0x000fe200020f141c */
[----:B------:R1:W-:Y:S01]  /*10ab0*/  @!P3 ST.E.64 desc[UR54][R6.64], R92 ;  /* 0x0000005c0600b985 */ /* 0x0003e2000c101b36 */
[----:B------:R-:W-:Y:S02]  /*10ac0*/  ISETP.GE.AND P3, PT, R153, UR4, PT ;  /* 0x0000000499007c0c */ /* 0x000fe4000bf66270 */
[C---:B------:R-:W-:Y:S01]  /*10ad0*/  @!P1 LEA R10, P5, R155.reuse, R21, 0x2 ;  /* 0x000000159b0a9211 */ /* 0x040fe200078a10ff */
[----:B------:R3:W-:Y:S01]  /*10ae0*/  @!P6 ST.E.64 desc[UR54][R8.64], R96 ;  /* 0x000000600800e985 */ /* 0x0007e2000c101b36 */
[----:B------:R-:W-:Y:S02]  /*10af0*/  ISETP.GE.AND P4, PT, R152, UR4, PT ;  /* 0x0000000498007c0c */ /* 0x000fe4000bf86270 */
[----:B------:R-:W-:Y:S02]  /*10b00*/  ISETP.GE.AND P6, PT, R22, UR4, PT ;  /* 0x0000000416007c0c */ /* 0x000fe4000bfc6270 */
[----:B------:R-:W-:-:S02]  /*10b10*/  @!P1 LEA.HI.X R11, R155, R15, R27, 0x2, P5 ;  /* 0x0000000f9b0b9211 */ /* 0x000fc400028f141b */
[----:B------:R-:W-:-:S03]  /*10b20*/  @!P2 LEA R12, P5, R154, R21, 0x2 ;  /* 0x000000159a0ca211 */ /* 0x000fc600078a10ff */
[----:B------:R3:W-:Y:S01]  /*10b30*/  @!P1 ST.E.64 desc[UR54][R10.64], R100 ;  /* 0x000000640a009985 */ /* 0x0007e2000c101b36 */
[C---:B0-----:R-:W-:Y:S02]  /*10b40*/  @!P3 LEA R2, P1, R153.reuse, R21, 0x2 ;  /* 0x000000159902b211 */ /* 0x041fe400078210ff */
[----:B------:R-:W-:Y:S02]  /*10b50*/  @!P2 LEA.HI.X R13, R154, R15, R26, 0x2, P5 ;  /* 0x0000000f9a0da211 */ /* 0x000fe400028f141a */
[----:B------:R-:W-:Y:S02]  /*10b60*/  @!P4 LEA R4, P5, R152, R21, 0x2 ;  /* 0x000000159804c211 */ /* 0x000fe400078a10ff */
[----:B------:R-:W-:Y:S01]  /*10b70*/  @!P3 LEA.HI.X R3, R153, R15, R25, 0x2, P1 ;  /* 0x0000000f9903b211 */ /* 0x000fe200008f1419 */
[----:B------:R3:W-:Y:S01]  /*10b80*/  @!P2 ST.E.64 desc[UR54][R12.64], R104 ;  /* 0x000000680c00a985 */ /* 0x0007e2000c101b36 */
[----:B-1----:R-:W-:Y:S02]  /*10b90*/  @!P6 LEA R6, P1, R22, R21, 0x2 ;  /* 0x000000151606e211 */ /* 0x002fe400078210ff */
[-C--:B------:R-:W-:Y:S01]  /*10ba0*/  @!P4 LEA.HI.X R5, R152, R15.reuse, R24, 0x2, P5 ;  /* 0x0000000f9805c211 */ /* 0x080fe200028f1418 */
[----:B------:R3:W-:Y:S01]  /*10bb0*/  @!P3 ST.E.64 desc[UR54][R2.64], R108 ;  /* 0x0000006c0200b985 */ /* 0x0007e2000c101b36 */
[----:B------:R-:W-:-:S03]  /*10bc0*/  @!P6 LEA.HI.X R7, R22, R15, R20, 0x2, P1 ;  /* 0x0000000f1607e211 */ /* 0x000fc600008f1414 */
[----:B------:R3:W-:Y:S04]  /*10bd0*/  @!P4 ST.E.64 desc[UR54][R4.64], R112 ;  /* 0x000000700400c985 */ /* 0x0007e8000c101b36 */
[----:B------:R3:W-:Y:S02]  /*10be0*/  @!P6 ST.E.64 desc[UR54][R6.64], R116 ;  /* 0x000000740600e985 */ /* 0x0007e4000c101b36 */
.L_x_14109:
[----:B------:R-:W-:Y:S05]  /*10bf0*/  BSYNC B1 ;  /* 0x0000000000017941 */ /* 0x000fea0003800000 */
.L_x_14108:
[----:B--2---:R4:W2:Y:S04]  /*10c00*/  SHFL.IDX PT, R15, R14, 0x1, 0x1c1f ;  /* 0x003c1f000e0f7f89 */ /* 0x0048a800000e0000 */
[----:B-1----:R4:W1:Y:S01]  /*10c10*/  SHFL.IDX PT, R21, R0, 0x1, 0x1c1f ;  /* 0x003c1f0000157f89 */ /* 0x00286200000e0000 */
[----:B------:R-:W-:Y:S05]  /*10c20*/  @P0 BRA `(.L_x_14107) ;  /* 0x0000000c00380947 */ /* 0x000fea0003800000 */
[----:B------:R-:W-:Y:S02]  /*10c30*/  ULDC UR4, c[0x0][0xac8] ;  /* 0x0002b20000047ab9 */ /* 0x000fe40000000800 */
[----:B------:R-:W-:Y:S02]  /*10c40*/  ISETP.GE.AND P1, PT, R16, UR4, PT ;  /* 0x0000000410007c0c */ /* 0x000fe4000bf26270 */
[----:B------:R-:W-:Y:S02]  /*10c50*/  ISETP.GE.AND P5, PT, R157, UR4, PT ;  /* 0x000000049d007c0c */ /* 0x000fe4000bfa6270 */
[----:B------:R-:W-:Y:S02]  /*10c60*/  ISETP.GE.AND P3, PT, R156, UR4, PT ;  /* 0x000000049c007c0c */ /* 0x000fe4000bf66270 */
[----:B------:R-:W-:-:S07]  /*10c70*/  ISETP.GE.AND P2, PT, R155, UR4, PT ;  /* 0x000000049b007c0c */ /* 0x000fce000bf46270 */
[CC--:B-1-3--:R-:W-:Y:S02]  /*10c80*/  @!P1 LEA R2, P0, R16.reuse, R21.reuse, 0x2 ;  /* 0x0000001510029211 */ /* 0x0cafe400078010ff */
[----:B------:R-:W-:Y:S02]  /*10c90*/  @!P5 LEA R4, P4, R157, R21, 0x2 ;  /* 0x000000159d04d211 */ /* 0x000fe400078810ff */
[-C--:B--2---:R-:W-:Y:S02]  /*10ca0*/  @!P1 LEA.HI.X R3, R16, R15.reuse, R30, 0x2, P0 ;  /* 0x0000000f10039211 */ /* 0x084fe400000f141e */
[----:B------:R-:W-:Y:S02]  /*10cb0*/  ISETP.GE.AND P0, PT, R153, UR4, PT ;  /* 0x0000000499007c0c */ /* 0x000fe4000bf06270 */
[----:B------:R-:W-:Y:S01]  /*10cc0*/  @!P5 LEA.HI.X R5, R157, R15, R29, 0x2, P4 ;  /* 0x0000000f9d05d211 */ /* 0x000fe200020f141d */
[----:B------:R1:W-:Y:S01]  /*10cd0*/  @!P1 ST.E.64 desc[UR54][R2.64], R90 ;  /* 0x0000005a02009985 */ /* 0x0003e2000c101b36 */
[----:B------:R-:W-:-:S02]  /*10ce0*/  ISETP.GE.AND P1, PT, R154, UR4, PT ;  /* 0x000000049a007c0c */ /* 0x000fc4000bf26270 */
[----:B------:R-:W-:Y:S01]  /*10cf0*/  ISETP.GE.AND P4, PT, R152, UR4, PT ;  /* 0x0000000498007c0c */ /* 0x000fe2000bf86270 */
[----:B------:R2:W-:Y:S01]  /*10d00*/  @!P5 ST.E.64 desc[UR54][R4.64], R94 ;  /* 0x0000005e0400d985 */ /* 0x0005e2000c101b36 */
[CC--:B0-----:R-:W-:Y:S02]  /*10d10*/  @!P3 LEA R6, P6, R156.reuse, R21.reuse, 0x2 ;  /* 0x000000159c06b211 */ /* 0x0c1fe400078c10ff */
[C---:B------:R-:W-:Y:S02]  /*10d20*/  @!P2 LEA R8, P5, R155.reuse, R21, 0x2 ;  /* 0x000000159b08a211 */ /* 0x040fe400078a10ff */
[-C--:B------:R-:W-:Y:S02]  /*10d30*/  @!P3 LEA.HI.X R7, R156, R15.reuse, R28, 0x2, P6 ;  /* 0x0000000f9c07b211 */ /* 0x080fe400030f141c */
[----:B------:R-:W-:-:S03]  /*10d40*/  @!P2 LEA.HI.X R9, R155, R15, R27, 0x2, P5 ;  /* 0x0000000f9b09a211 */ /* 0x000fc600028f141b */
[----:B------:R2:W-:Y:S01]  /*10d50*/  @!P3 ST.E.64 desc[UR54][R6.64], R98 ;  /* 0x000000620600b985 */ /* 0x0005e2000c101b36 */
[-C--:B-1----:R-:W-:Y:S02]  /*10d60*/  @!P1 LEA R2, P6, R154, R21.reuse, 0x2 ;  /* 0x000000159a029211 */ /* 0x082fe400078c10ff */
[CC--:B------:R-:W-:Y:S01]  /*10d70*/  @!P0 LEA R10, P3, R153.reuse, R21.reuse, 0x2 ;  /* 0x00000015990a8211 */ /* 0x0c0fe200078610ff */
[----:B------:R2:W-:Y:S01]  /*10d80*/  @!P2 ST.E.64 desc[UR54][R8.64], R102 ;  /* 0x000000660800a985 */ /* 0x0005e2000c101b36 */
[----:B------:R-:W-:Y:S02]  /*10d90*/  @!P4 LEA R12, P5, R152, R21, 0x2 ;  /* 0x00000015980cc211 */ /* 0x000fe400078a10ff */
        /* <DEDUP_REMOVED lines=12> */
.L_x_14104:
        /* <DEDUP_REMOVED lines=32> */
.L_x_14110:
[----:B------:R-:W-:Y:S01]  /*11060*/  USHF.R.S32.HI UR13, URZ, 0x1f, UR38 ;  /* 0x0000001f3f0d7899 */ /* 0x000fe20008011426 */
[----:B------:R-:W-:Y:S01]  /*11070*/  BSSY B1, `(.L_x_14111) ;  /* 0x0000039000017945 */ /* 0x000fe20003800000 */
[----:B------:R-:W-:Y:S02]  /*11080*/  USHF.R.S32.HI UR21, URZ, 0x1f, UR4 ;  /* 0x0000001f3f157899 */ /* 0x000fe40008011404 */
        /* <DEDUP_REMOVED lines=55> */
.L_x_14112:
[----:B------:R-:W-:Y:S05]  /*11400*/  BSYNC B1 ;  /* 0x0000000000017941 */ /* 0x000fea0003800000 */
.L_x_14111:
[----:B------:R-:W-:-:S06]  /*11410*/  UISETP.GT.AND UP0, UPT, UR46, 0x1, UPT ;  /* 0x000000012e00788c */ /* 0x000fcc000bf04270 */
[----:B------:R-:W-:-:S13]  /*11420*/  PLOP3.LUT P0, PT, PT, PT, UP0, 0x80, 0x0 ;  /* 0x000000000000781c */ /* 0x000fda0003f0f008 */
[----:B------:R-:W-:Y:S05]  /*11430*/  @P0 BRA `(.L_x_14107) ;  /* 0x0000000400340947 */ /* 0x000fea0003800000 */
[----:B------:R-:W1:Y:S01]  /*11440*/  LDC R11, c[0x0][0xbe8] ;  /* 0x0002fa00ff0b7b82 */ /* 0x000e620000000800 */
[----:B------:R-:W-:Y:S01]  /*11450*/  SHF.R.S32.HI R6, RZ, 0x1f, R8 ;  /* 0x0000001fff067819 */ /* 0x000fe20000011408 */
[----:B------:R-:W-:Y:S01]  /*11460*/  ULDC.64 UR14, c[0x0][0xaa0] ;  /* 0x0002a800000e7ab9 */ /* 0x000fe20000000a00 */
[----:B------:R-:W-:Y:S01]  /*11470*/  SHF.R.S32.HI R13, RZ, 0x1f, R19 ;  /* 0x0000001fff0d7819 */ /* 0x000fe20000011413 */
[----:B------:R-:W-:Y:S01]  /*11480*/  UIMAD UR10, UR21, UR14, URZ ;  /* 0x0000000e150a72a4 */ /* 0x000fe2000f8e023f */
[----:B------:R-:W-:Y:S01]  /*11490*/  LEA.HI R6, R6, R8, RZ, 0x3 ;  /* 0x0000000806067211 */ /* 0x000fe200078f18ff */
[----:B------:R-:W-:Y:S02]  /*114a0*/  UIMAD.WIDE.U32 UR8, UR4, UR14, URZ ;  /* 0x0000000e040872a5 */ /* 0x000fe4000f8e003f */
[----:B------:R-:W-:Y:S01]  /*114b0*/  UIMAD UR10, UR4, UR15, UR10 ;  /* 0x0000000f040a72a4 */ /* 0x000fe2000f8e020a */
[----:B------:R-:W-:-:S03]  /*114c0*/  SHF.R.S32.HI R6, RZ, 0x3, R6 ;  /* 0x00000003ff067819 */ /* 0x000fc60000011406 */
[----:B------:R-:W-:Y:S02]  /*114d0*/  UIADD3 UR9, UR9, UR10, URZ ;  /* 0x0000000a09097290 */ /* 0x000fe4000fffe03f */
[----:B------:R-:W-:Y:S01]  /*114e0*/  IMAD R2, R18, 0x30, R6 ;  /* 0x0000003012027824 */ /* 0x000fe200078e0206 */
[----:B------:R-:W-:Y:S01]  /*114f0*/  ULDC.64 UR10, c[0x0][0xae8] ;  /* 0x0002ba00000a7ab9 */ /* 0x000fe20000000a00 */
[----:B------:R-:W-:Y:S01]  /*11500*/  VIADD R30, R6, UR39 ;  /* 0x00000027061e7c36 */ /* 0x000fe20008000000 */
[----:B------:R-:W-:Y:S01]  /*11510*/  UIMAD.WIDE.U32 UR8, UR37, UR10, UR8 ;  /* 0x0000000a250872a5 */ /* 0x000fe2000f8e0008 */
[----:B0-----:R-:W-:-:S03]  /*11520*/  VIADD R4, R2, UR39 ;  /* 0x0000002702047c36 */ /* 0x001fc60008000000 */
[----:B------:R-:W-:Y:S01]  /*11530*/  UIMAD UR9, UR37, UR11, UR9 ;  /* 0x0000000b250972a4 */ /* 0x000fe2000f8e0209 */
[----:B------:R-:W-:Y:S01]  /*11540*/  IMAD.MOV.U32 R5, RZ, RZ, R4 ;  /* 0x000000ffff057224 */ /* 0x000fe200078e0004 */
[----:B-1----:R-:W-:Y:S01]  /*11550*/  ISETP.NE.AND P0, PT, R11, 0x1, PT ;  /* 0x000000010b00780c */ /* 0x002fe20003f05270 */
[----:B------:R-:W-:Y:S02]  /*11560*/  ULDC.64 UR10, c[0x0][0xaf0] ;  /* 0x0002bc00000a7ab9 */ /* 0x000fe40000000a00 */
[----:B------:R-:W-:-:S04]  /*11570*/  UIMAD UR13, UR13, UR10, URZ ;  /* 0x0000000a0d0d72a4 */ /* 0x000fc8000f8e023f */
[----:B------:R-:W-:Y:S02]  /*11580*/  UIMAD UR4, UR12, UR11, UR13 ;  /* 0x0000000b0c0472a4 */ /* 0x000fe4000f8e020d */
[----:B------:R-:W-:-:S03]  /*11590*/  UIMAD.WIDE.U32 UR12, UR12, UR10, UR8 ;  /* 0x0000000a0c0c72a5 */ /* 0x000fc6000f8e0008 */
[----:B------:R-:W-:Y:S01]  /*115a0*/  ULDC.64 UR8, c[0x0][0xae0] ;  /* 0x0002b80000087ab9 */ /* 0x000fe20000000a00 */
[----:B------:R-:W0:Y:S01]  /*115b0*/  @P0 LDC R3, c[0x0][0xbec] ;  /* 0x0002fb00ff030b82 */ /* 0x000e220000000800 */
[----:B------:R-:W-:-:S07]  /*115c0*/  UIADD3 UR4, UR13, UR4, URZ ;  /* 0x000000040d047290 */ /* 0x000fce000fffe03f */
[----:B------:R-:W1:Y:S01]  /*115d0*/  @P0 LDC R7, c[0x0][0xbf0] ;  /* 0x0002fc00ff070b82 */ /* 0x000e620000000800 */
[----:B0-----:R-:W-:-:S04]  /*115e0*/  @P0 IMAD.HI.U32 R2, R4, R3, RZ ;  /* 0x0000000304020227 */ /* 0x001fc800078e00ff */
[----:B------:R-:W-:Y:S02]  /*115f0*/  IMAD.U32 R3, RZ, RZ, UR13 ;  /* 0x0000000dff037e24 */ /* 0x000fe4000f8e00ff */
[----:B------:R-:W-:Y:S01]  /*11600*/  IMAD.U32 R3, RZ, RZ, UR4 ;  /* 0x00000004ff037e24 */ /* 0x000fe2000f8e00ff */
[----:B------:R-:W-:Y:S01]  /*11610*/  ULDC UR4, c[0x0][0xac8] ;  /* 0x0002b20000047ab9 */ /* 0x000fe20000000800 */
        /* <DEDUP_REMOVED lines=15> */
[----:B------:R-:W-:Y:S01]  /*11710*/  IMAD.IADD R3, R3, 0x1, R5 ;  /* 0x0000000103037824 */ /* 0x000fe200078e0205 */
[----:B------:R-:W-:Y:S01]  /*11720*/  LEA R4, P0, R2, UR8, 0x1 ;  /* 0x0000000802047c11 */ /* 0x000fe2000f8008ff */
[----:B-----5:R-:W-:Y:S02]  /*11730*/  IMAD R11, R0, R11, RZ ;  /* 0x0000000b000b7224 */ /* 0x020fe400078e02ff */
[----:B------:R-:W-:Y:S01]  /*11740*/  VIADD R0, R30, 0x30 ;  /* 0x000000301e007836 */ /* 0x000fe20000000000 */
[----:B------:R-:W-:Y:S01]  /*11750*/  LEA.HI.X R8, R2, UR9, R3, 0x1, P0 ;  /* 0x0000000902087c11 */ /* 0x000fe200080f0c03 */
        /* <DEDUP_REMOVED lines=12> */
[----:B------:R-:W4:Y:S04]  /*11820*/  SHFL.IDX PT, R12, R8, 0x1, 0x181f ;  /* 0x00381f00080c7f89 */ /* 0x000f2800000e0000 */
[----:B------:R-:W4:Y:S01]  /*11830*/  SHFL.IDX PT, R20, R8, 0x2, 0x181f ;  /* 0x00581f0008147f89 */ /* 0x000f2200000e0000 */
[----:B0-----:R-:W-:-:S03]  /*11840*/  @!P3 LEA R2, P6, R19, R6, 0x1 ;  /* 0x000000061302b211 */ /* 0x001fc600078c08ff */
[----:B------:R4:W0:Y:S01]  /*11850*/  SHFL.IDX PT, R26, R8, 0x3, 0x181f ;  /* 0x00781f00081a7f89 */ /* 0x00082200000e0000 */
[C---:B-1----:R-:W-:Y:S02]  /*11860*/  @!P2 LEA R4, P5, R19.reuse, R14, 0x1 ;  /* 0x0000000e1304a211 */ /* 0x042fe400078a08ff */
[C---:B--2---:R-:W-:Y:S02]  /*11870*/  @!P1 LEA R6, P4, R19.reuse, R24, 0x1 ;  /* 0x0000001813069211 */ /* 0x044fe400078808ff */
[C---:B---3--:R-:W-:Y:S02]  /*11880*/  @!P3 LEA.HI.X R3, R19.reuse, R10, R13, 0x1, P6 ;  /* 0x0000000a1303b211 */ /* 0x048fe400030f0c0d */
[----:B----4-:R-:W-:-:S03]  /*11890*/  @!P0 LEA R8, P6, R19, R28, 0x1 ;  /* 0x0000001c13088211 */ /* 0x010fc600078c08ff */
[----:B------:R1:W-:Y:S01]  /*118a0*/  @!P3 ST.E.128 desc[UR54][R2.64], RZ ;  /* 0x000000ff0200b985 */ /* 0x0003e2000c101d36 */
[C-C-:B------:R-:W-:Y:S02]  /*118b0*/  @!P2 LEA.HI.X R5, R19.reuse, R12, R13.reuse, 0x1, P5 ;  /* 0x0000000c1305a211 */ /* 0x140fe400028f0c0d */
[----:B------:R-:W-:-:S03]  /*118c0*/  @!P1 LEA.HI.X R7, R19, R20, R13, 0x1, P4 ;  /* 0x0000001413079211 */ /* 0x000fc600020f0c0d */
[----:B------:R1:W-:Y:S01]  /*118d0*/  @!P2 ST.E.128 desc[UR54][R4.64], RZ ;  /* 0x000000ff0400a985 */ /* 0x0003e2000c101d36 */
[----:B0-----:R-:W-:-:S03]  /*118e0*/  @!P0 LEA.HI.X R9, R19, R26, R13, 0x1, P6 ;  /* 0x0000001a13098211 */ /* 0x001fc600030f0c0d */
[----:B------:R1:W-:Y:S04]  /*118f0*/  @!P1 ST.E.128 desc[UR54][R6.64], RZ ;  /* 0x000000ff06009985 */ /* 0x0003e8000c101d36 */
[----:B------:R1:W-:Y:S02]  /*11900*/  @!P0 ST.E.128 desc[UR54][R8.64], RZ ;  /* 0x000000ff08008985 */ /* 0x0003e4000c101d36 */
.L_x_14107:
[----:B------:R-:W-:Y:S05]  /*11910*/  BSYNC B0 ;  /* 0x0000000000007941 */ /* 0x000fea0003800000 */
.L_x_14103:
[----:B------:R-:W-:Y:S02]  /*11920*/  ULDC UR4, c[0x0][0xc3c] ;  /* 0x00030f0000047ab9 */ /* 0x000fe40000000800 */
[----:B------:R-:W-:-:S06]  /*11930*/  UISETP.GE.AND UP0, UPT, UR7, UR4, UPT ;  /* 0x000000040700728c */ /* 0x000fcc000bf06270 */
[----:B------:R-:W-:-:S13]  /*11940*/  PLOP3.LUT P0, PT, PT, PT, UP0, 0x80, 0x0 ;  /* 0x000000000000781c */ /* 0x000fda0003f0f008 */
[----:B------:R-:W-:Y:S05]  /*11950*/  @!P0 BRA `(.L_x_14113) ;  /* 0xfffffef400388947 */ /* 0x000fea000383ffff */
[----:B------:R-:W-:Y:S05]  /*11960*/  EXIT ;  /* 0x000000000000794d */ /* 0x000fea0003800000 */
.L_x_14012:
        /* <DEDUP_REMOVED lines=16> */
.L_x_14114:
        /* <DEDUP_REMOVED lines=44> */
.L_x_14118:
        /* <DEDUP_REMOVED lines=34> */
.L_x_14116:
        /* <DEDUP_REMOVED lines=13> */
.L_x_14119:
        /* <DEDUP_REMOVED lines=62> */
.L_x_14120:
        /* <DEDUP_REMOVED lines=61> */
.L_x_14121:
[----:B------:R-:W-:-:S05]  /*127d0*/  LOP3.LUT R17, RZ, R2, RZ, 0x33, !PT ;  /* 0x00000002ff117212 */ /* 0x000fca00078e33ff */
[----:B------:R-:W-:Y:S01]  /*127e0*/  IMAD.IADD R17, R6, 0x1, R17 ;  /* 0x0000000106117824 */ /* 0x000fe200078e0211 */
[----:B------:R-:W-:Y:S06]  /*127f0*/  BRA `(.L_x_14122) ;  /* 0x0000000000147947 */ /* 0x000fec0003800000 */
.L_x_14117:
[----:B------:R-:W-:Y:S01]  /*12800*/  ULDC UR4, c[0x0][0xc3c] ;  /* 0x00030f0000047ab9 */ /* 0x000fe20000000800 */
[----:B------:R-:W-:Y:S02]  /*12810*/  IMAD.MOV.U32 R17, RZ, RZ, RZ ;  /* 0x000000ffff117224 */ /* 0x000fe400078e00ff */
[----:B------:R-:W-:Y:S02]  /*12820*/  IMAD.U32 R16, RZ, RZ, UR6 ;  /* 0x00000006ff107e24 */ /* 0x000fe4000f8e00ff */
[----:B------:R-:W-:Y:S02]  /*12830*/  IMAD.MOV.U32 R18, RZ, RZ, RZ ;  /* 0x000000ffff127224 */ /* 0x000fe400078e00ff */
[----:B------:R-:W-:-:S07]  /*12840*/  IMAD.U32 R19, RZ, RZ, UR4 ;  /* 0x00000004ff137e24 */ /* 0x000fce000f8e00ff */
.L_x_14122:
[----:B------:R-:W-:-:S13]  /*12850*/  ISETP.NE.AND P0, PT, R0, RZ, PT ;  /* 0x000000ff0000720c */ /* 0x000fda0003f05270 */
[----:B------:R-:W0:Y:S01]  /*12860*/  @!P0 S2R R3, SR_CgaCtaId ;  /* 0x0000000000038919 */ /* 0x000e220000008800 */
[----:B------:R-:W-:-:S04]  /*12870*/  @!P0 MOV R0, 0x400 ;  /* 0x0000040000008802 */ /* 0x000fc80000000f00 */
[----:B0-----:R-:W-:-:S05]  /*12880*/  @!P0 LEA R0, R3, R0, 0x18 ;  /* 0x0000000003008211 */ /* 0x001fca00078ec0ff */
[----:B------:R0:W-:Y:S01]  /*12890*/  @!P0 STS.128 [R0+0x168d0], R16 ;  /* 0x0168d01000008388 */ /* 0x0001e20000000c00 */
[----:B------:R-:W-:Y:S06]  /*128a0*/  BAR.ARV 0x5, 0x200 ;  /* 0x0148000000007b1d */ /* 0x000fec0000002000 */
.L_x_14115:
        /* <DEDUP_REMOVED lines=18> */
[C---:B------:R-:W-:Y:S02]  /*129d0*/  IMAD.SHL.U32 R29, R4.reuse, 0x8, RZ ;  /* 0x00000008041d7824 */ /* 0x040fe400078e00ff */
[----:B------:R-:W-:Y:S01]  /*129e0*/  IMAD.SHL.U32 R2, R4, 0x10, RZ ;  /* 0x0000001004027824 */ /* 0x000fe200078e00ff */
[----:B------:R-:W-:Y:S02]  /*129f0*/  SHF.R.U32.HI R3, RZ, 0x3, R3 ;  /* 0x00000003ff037819 */ /* 0x000fe40000011603 */
[----:B0-----:R-:W-:Y:S02]  /*12a00*/  LOP3.LUT R0, R29, 0x1f8, RZ, 0xc0, !PT ;  /* 0x000001f81d007812 */ /* 0x001fe400078ec0ff */
[----:B------:R-:W-:Y:S02]  /*12a10*/  LOP3.LUT R2, R2, 0x70, RZ, 0xc0, !PT ;  /* 0x0000007002027812 */ /* 0x000fe400078ec0ff */
[----:B------:R-:W-:-:S02]  /*12a20*/  LOP3.LUT R0, R0, 0x38, R4, 0x78, !PT ;  /* 0x0000003800007812 */ /* 0x000fc400078e7804 */
[----:B------:R-:W-:Y:S02]  /*12a30*/  LOP3.LUT R2, R3, R2, RZ, 0xfc, !PT ;  /* 0x0000000203027212 */ /* 0x000fe400078efcff */
[----:B------:R-:W-:Y:S02]  /*12a40*/  LOP3.LUT R0, R0, 0x200, R29, 0xf8, !PT ;  /* 0x0000020000007812 */ /* 0x000fe400078ef81d */
[----:B------:R-:W-:-:S03]  /*12a50*/  LOP3.LUT R29, R29, 0x38, RZ, 0xc0, !PT ;  /* 0x000000381d1d7812 */ /* 0x000fc600078ec0ff */
[----:B------:R-:W-:-:S05]  /*12a60*/  IMAD R0, R0, 0x2, R22 ;  /* 0x0000000200007824 */ /* 0x000fca00078e0216 */
[----:B------:R3:W-:Y:S02]  /*12a70*/  STL [R1+0x1c], R0 ;  /* 0x00001c0001007387 */ /* 0x0007e40000100800 */
.L_x_14194:
        /* <DEDUP_REMOVED lines=8> */
[----:B------:R0:W2:Y:S01]  /*12b00*/  @P0 LDG.E R24, desc[UR54][R2.64] ;  /* 0x0000003602180981 */ /* 0x0000a2000c1e1900 */
        /* <DEDUP_REMOVED lines=9> */
[----:B-1----:R-:W1:Y:S07]  /*12ba0*/  @P1 LDC.64 R4, c[0x0][0xa18] ;  /* 0x00028600ff041b82 */ /* 0x002e6e0000000a00 */
[----:B------:R-:W-:Y:S01]  /*12bb0*/  @P2 LOP3.LUT R23, R23, 0x10, RZ, 0xfc, !PT ;  /* 0x0000001017172812 */ /* 0x000fe200078efcff */
[----:B0-----:R-:W-:-:S05]  /*12bc0*/  IMAD.WIDE R2, R19, 0x4, R2 ;  /* 0x0000000413027825 */ /* 0x001fca00078e0202 */
[----:B------:R-:W3:Y:S01]  /*12bd0*/  @P2 LDG.E R0, desc[UR54][R2.64] ;  /* 0x0000003602002981 */ /* 0x000ee2000c1e1900 */
[----:B-1----:R-:W-:-:S06]  /*12be0*/  @P1 IMAD.WIDE R4, R19, 0x4, R4 ;  /* 0x0000000413041825 */ /* 0x002fcc00078e0204 */
[----:B------:R-:W4:Y:S01]  /*12bf0*/  @P1 LDG.E R4, desc[UR54][R4.64] ;  /* 0x0000003604041981 */ /* 0x000f22000c1e1900 */
[----:B------:R-:W-:-:S03]  /*12c00*/  UISETP.NE.U32.AND UP0, UPT, UR4, URZ, UPT ;  /* 0x0000003f0400728c */ /* 0x000fc6000bf05070 */
[----:B------:R-:W-:Y:S01]  /*12c10*/  ULDC UR4, c[0x0][0x424] ;  /* 0x0001090000047ab9 */ /* 0x000fe20000000800 */
[----:B------:R-:W-:-:S03]  /*12c20*/  UISETP.NE.AND.EX UP0, UPT, UR5, URZ, UPT, UP0 ;  /* 0x0000003f0500728c */ /* 0x000fc6000bf05300 */
[----:B------:R-:W-:Y:S01]  /*12c30*/  ULDC UR5, c[0x0][0x2f0] ;  /* 0x0000bc0000057ab9 */ /* 0x000fe20000000800 */
[----:B------:R-:W-:-:S04]  /*12c40*/  USEL UR4, UR4, 0x1, UP0 ;  /* 0x0000000104047887 */ /* 0x000fc80008000000 */
[----:B------:R-:W-:Y:S01]  /*12c50*/  UIMAD UR4, UR4, UR5, URZ ;  /* 0x00000005040472a4 */ /* 0x000fe2000f8e023f */
[----:B---3--:R0:W-:Y:S04]  /*12c60*/  STL [R1+0x20], R0 ;  /* 0x0000200001007387 */ /* 0x0081e80000100800 */
[----:B--2---:R1:W-:Y:S04]  /*12c70*/  STL [R1+0x14], R24 ;  /* 0x0000141801007387 */ /* 0x0043e80000100800 */
[----:B----4-:R1:W-:Y:S01]  /*12c80*/  @P1 STL [R1], R4 ;  /* 0x0000000401001387 */ /* 0x0103e20000100800 */
[----:B0-----:R-:W-:Y:S01]  /*12c90*/  IMAD.U32 R0, RZ, RZ, UR4 ;  /* 0x00000004ff007e24 */ /* 0x001fe2000f8e00ff */
[----:B------:R-:W-:Y:S06]  /*12ca0*/  @P1 BRA `(.L_x_14124) ;  /* 0x0000000000201947 */ /* 0x000fec0003800000 */
[----:B------:R-:W-:Y:S02]  /*12cb0*/  ULDC UR4, c[0x0][0x288] ;  /* 0x0000a20000047ab9 */ /* 0x000fe40000000800 */
[----:B-1----:R-:W-:-:S05]  /*12cc0*/  IMAD.U32 R4, RZ, RZ, UR4 ;  /* 0x00000004ff047e24 */ /* 0x002fca000f8e00ff */
[----:B------:R0:W-:Y:S01]  /*12cd0*/  STL [R1], R4 ;  /* 0x0000000401007387 */ /* 0x0001e20000100800 */
[----:B------:R-:W-:Y:S05]  /*12ce0*/  @!P2 BRA `(.L_x_14124) ;  /* 0x000000000010a947 */ /* 0x000fea0003800000 */
[----:B------:R-:W2:Y:S04]  /*12cf0*/  LDG.E R5, desc[UR54][R2.64] ;  /* 0x0000003602057981 */ /* 0x000ea8000c1e1900 */
[----:B0-----:R-:W2:Y:S02]  /*12d00*/  LDG.E R4, desc[UR54][R2.64+0x4] ;  /* 0x0000043602047981 */ /* 0x001ea4000c1e1900 */
[----:B--2---:R-:W-:-:S05]  /*12d10*/  IMAD.IADD R2, R4, 0x1, -R5 ;  /* 0x0000000104027824 */ /* 0x004fca00078e0a05 */
[----:B------:R2:W-:Y:S02]  /*12d20*/  STL [R1], R2 ;  /* 0x0000000201007387 */ /* 0x0005e40000100800 */
.L_x_14124:
[----:B------:R-:W-:Y:S02]  /*12d30*/  ULDC.64 UR4, c[0x0][0xa20] ;  /* 0x0002880000047ab9 */ /* 0x000fe40000000a00 */
[----:B------:R-:W-:-:S04]  /*12d40*/  ISETP.NE.U32.AND P0, PT, RZ, UR4, PT ;  /* 0x00000004ff007c0c */ /* 0x000fc8000bf05070 */
[----:B------:R-:W-:-:S13]  /*12d50*/  ISETP.NE.AND.EX P0, PT, RZ, UR5, PT, P0 ;  /* 0x00000005ff007c0c */ /* 0x000fda000bf05300 */
[----:B------:R-:W-:Y:S05]  /*12d60*/  @!P0 BRA `(.L_x_14125) ;  /* 0x0000000000108947 */ /* 0x000fea0003800000 */
[----:B--2---:R-:W2:Y:S02]  /*12d70*/  LDC.64 R2, c[0x0][0xa20] ;  /* 0x00028800ff027b82 */ /* 0x004ea40000000a00 */
[----:B--2---:R-:W-:-:S05]  /*12d80*/  IMAD.WIDE R2, R19, 0x4, R2 ;  /* 0x0000000413027825 */ /* 0x004fca00078e0202 */
[----:B------:R2:W5:Y:S01]  /*12d90*/  LDG.E R0, desc[UR54][R2.64] ;  /* 0x0000003602007981 */ /* 0x000562000c1e1900 */
[----:B------:R-:W-:Y:S05]  /*12da0*/  BRA `(.L_x_14126) ;  /* 0x0000000000247947 */ /* 0x000fea0003800000 */
.L_x_14125:
[----:B------:R-:W-:Y:S02]  /*12db0*/  ULDC.64 UR4, c[0x0][0xa08] ;  /* 0x0002820000047ab9 */ /* 0x000fe40000000a00 */
[----:B------:R-:W-:-:S04]  /*12dc0*/  ISETP.NE.U32.AND P0, PT, RZ, UR4, PT ;  /* 0x00000004ff007c0c */ /* 0x000fc8000bf05070 */
[----:B------:R-:W-:-:S13]  /*12dd0*/  ISETP.NE.AND.EX P0, PT, RZ, UR5, PT, P0 ;  /* 0x00000005ff007c0c */ /* 0x000fda000bf05300 */
[----:B------:R-:W-:Y:S05]  /*12de0*/  @!P0 BRA `(.L_x_14126) ;  /* 0x0000000000148947 */ /* 0x000fea0003800000 */
[----:B--2---:R-:W2:Y:S02]  /*12df0*/  LDC.64 R2, c[0x0][0xa08] ;  /* 0x00028200ff027b82 */ /* 0x004ea40000000a00 */
[----:B--2---:R-:W-:-:S05]  /*12e00*/  IMAD.WIDE R2, R19, 0x4, R2 ;  /* 0x0000000413027825 */ /* 0x004fca00078e0202 */
[----:B------:R-:W2:Y:S04]  /*12e10*/  LDG.E R0, desc[UR54][R2.64] ;  /* 0x0000003602007981 */ /* 0x000ea8000c1e1900 */
[----:B------:R-:W2:Y:S02]  /*12e20*/  LDG.E R5, desc[UR54][R2.64+0x4] ;  /* 0x0000043602057981 */ /* 0x000ea4000c1e1900 */
[----:B--2---:R-:W-:-:S07]  /*12e30*/  IMAD.IADD R0, R5, 0x1, -R0 ;  /* 0x0000000105007824 */ /* 0x004fce00078e0a00 */
.L_x_14126:
[----:B------:R-:W3:Y:S01]  /*12e40*/  LDL R9, [R1] ;  /* 0x0000000001097983 */ /* 0x000ee20000100800 */
[----:B--2---:R-:W2:Y:S01]  /*12e50*/  LDC R2, c[0x0][0x448] ;  /* 0x00011200ff027b82 */ /* 0x004ea20000000800 */
[----:B-----5:R-:W-:Y:S01]  /*12e60*/  IMAD.IADD R8, R0, 0x1, -R24 ;  /* 0x0000000100087824 */ /* 0x020fe200078e0a18 */
[----:B------:R-:W-:Y:S01]  /*12e70*/  LOP3.LUT R23, R23, 0xfffffff7, RZ, 0xc0, !PT ;  /* 0xfffffff717177812 */ /* 0x000fe200078ec0ff */
[----:B------:R-:W-:-:S03]  /*12e80*/  IMAD R27, R17, 0xc0, RZ ;  /* 0x000000c0111b7824 */ /* 0x000fc600078e02ff */
[----:B------:R4:W-:Y:S01]  /*12e90*/  STL [R1+0xc], R8 ;  /* 0x00000c0801007387 */ /* 0x0009e20000100800 */
[----:B------:R-:W-:Y:S01]  /*12ea0*/  VIADD R7, R27, 0xbf ;  /* 0x000000bf1b077836 */ /* 0x000fe20000000000 */
[----:B--2---:R-:W-:Y:S02]  /*12eb0*/  ISETP.NE.AND P2, PT, R2, 0x1, PT ;  /* 0x000000010200780c */ /* 0x004fe40003f45270 */
[----:B------:R-:W2:Y:S11]  /*12ec0*/  LDC.64 R2, c[0x0][0x9e0] ;  /* 0x00027800ff027b82 */ /* 0x000eb60000000a00 */
[----:B------:R-:W4:Y:S01]  /*12ed0*/  @P2 LDC R6, c[0x0][0x44c] ;  /* 0x00011300ff062b82 */ /* 0x000f220000000800 */
[----:B------:R-:W-:-:S07]  /*12ee0*/  @P2 LOP3.LUT R23, R23, 0x8, RZ, 0xfc, !PT ;  /* 0x0000000817172812 */ /* 0x000fce00078efcff */
[----:B01----:R-:W0:Y:S01]  /*12ef0*/  @P2 LDC R4, c[0x0][0x450] ;  /* 0x00011400ff042b82 */ /* 0x003e220000000800 */
[----:B--2---:R-:W-:Y:S01]  /*12f00*/  ISETP.GE.AND P1, PT, R3, 0x1, PT ;  /* 0x000000010300780c */ /* 0x004fe20003f26270 */
[----:B----4-:R-:W-:-:S05]  /*12f10*/  @P2 IMAD.HI.U32 R5, R7, R6, RZ ;  /* 0x0000000607052227 */ /* 0x010fca00078e00ff */
[----:B0-----:R-:W-:Y:S02]  /*12f20*/  @P2 SHF.R.U32.HI R7, RZ, R4, R5 ;  /* 0x00000004ff072219 */ /* 0x001fe40000011605 */
[----:B---3--:R-:W-:-:S05]  /*12f30*/  IADD3 R0, R8, 0x1, -R9 ;  /* 0x0000000108007810 */ /* 0x008fca0007ffe809 */
        /* <DEDUP_REMOVED lines=14> */
.L_x_14129:
[----:B------:R-:W-:-:S13]  /*13020*/  ISETP.NE.AND P0, PT, R3, 0x1, PT ;  /* 0x000000010300780c */ /* 0x000fda0003f05270 */
[----:B------:R-:W0:Y:S02]  /*13030*/  @P0 LDC.64 R4, c[0x0][0x9e8] ;  /* 0x00027a00ff040b82 */ /* 0x000e240000000a00 */
[----:B0-----:R-:W-:-:S05]  /*13040*/  @P0 IMAD.HI.U32 R4, R0, R4, RZ ;  /* 0x0000000400040227 */ /* 0x001fca00078e00ff */
[----:B------:R-:W-:-:S07]  /*13050*/  @P0 SHF.R.U32.HI R0, RZ, R5, R4 ;  /* 0x00000005ff000219 */ /* 0x000fce0000011604 */
.L_x_14130:
[----:B------:R-:W-:Y:S05]  /*13060*/  BSYNC B0 ;  /* 0x0000000000007941 */ /* 0x000fea0003800000 */
.L_x_14128:
[----:B------:R-:W-:-:S05]  /*13070*/  IMAD R5, R0, R3, R3 ;  /* 0x0000000300057224 */ /* 0x000fca00078e0203 */
[----:B------:R-:W-:-:S07]  /*13080*/  VIMNMX R2, R2, R5, PT ;  /* 0x0000000502027248 */ /* 0x000fce0003fe0100 */
.L_x_14127:
        /* <DEDUP_REMOVED lines=28> */
.L_x_14133:
[----:B------:R-:W-:-:S13]  /*13250*/  ISETP.NE.AND P0, PT, R3, 0x1, PT ;  /* 0x000000010300780c */ /* 0x000fda0003f05270 */
[----:B------:R-:W0:Y:S02]  /*13260*/  @P0 LDC.64 R4, c[0x0][0x9e8] ;  /* 0x00027a00ff040b82 */ /* 0x000e240000000a00 */
[----:B0-----:R-:W-:-:S05]  /*13270*/  @P0 IMAD.HI.U32 R4, R6, R4, RZ ;  /* 0x0000000406040227 */ /* 0x001fca00078e00ff */
[----:B------:R-:W-:-:S07]  /*13280*/  @P0 SHF.R.U32.HI R6, RZ, R5, R4 ;  /* 0x00000005ff060219 */ /* 0x000fce0000011604 */
.L_x_14134:
[----:B------:R-:W-:Y:S05]  /*13290*/  BSYNC B0 ;  /* 0x0000000000007941 */ /* 0x000fea0003800000 */
.L_x_14132:
[----:B------:R-:W-:-:S05]  /*132a0*/  IMAD R3, R6, R3, RZ ;  /* 0x0000000306037224 */ /* 0x000fca00078e02ff */
[----:B------:R-:W-:-:S07]  /*132b0*/  VIMNMX R2, R2, R3, !PT ;  /* 0x0000000302027248 */ /* 0x000fce0007fe0100 */
.L_x_14131:
        /* <DEDUP_REMOVED lines=43> */
.L_x_14136:
[----:B------:R-:W-:Y:S05]  /*13570*/  BSYNC B0 ;  /* 0x0000000000007941 */ /* 0x000fea0003800000 */
.L_x_14135:
        /* <DEDUP_REMOVED lines=24> */
.L_x_14138:
        /* <DEDUP_REMOVED lines=20> */
.L_x_14141:
[----:B------:R-:W-:Y:S05]  /*13840*/  BSYNC B6 ;  /* 0x0000000000067941 */ /* 0x000fea0003800000 */
.L_x_14140:
        /* <DEDUP_REMOVED lines=20> */
.L_x_14144:
        /* <DEDUP_REMOVED lines=15> */
.L_x_14143:
[----:B------:R-:W-:Y:S05]  /*13a80*/  BSYNC B6 ;  /* 0x0000000000067941 */ /* 0x000fea0003800000 */
.L_x_14142:
[----:B------:R-:W-:Y:S01]  /*13a90*/  ULDC.64 UR4, c[0x0][0x9f8] ;  /* 0x00027e0000047ab9 */ /* 0x000fe20000000a00 */
[----:B------:R-:W2:Y:S01]  /*13aa0*/  LDL R17, [R1+0xc] ;  /* 0x00000c0001117983 */ /* 0x000ea20000100800 */
[----:B------:R-:W-:Y:S01]  /*13ab0*/  ISETP.NE.U32.AND P0, PT, RZ, UR4, PT ;  /* 0x00000004ff007c0c */ /* 0x000fe2000bf05070 */
[----:B------:R-:W-:Y:S01]  /*13ac0*/  IMAD.MOV.U32 R7, RZ, RZ, R19 ;  /* 0x000000ffff077224 */ /* 0x000fe200078e0013 */
[----:B------:R-:W0:Y:S02]  /*13ad0*/  LDC R6, c[0x0][0x430] ;  /* 0x00010c00ff067b82 */ /* 0x000e240000000800 */
[----:B------:R-:W-:-:S13]  /*13ae0*/  ISETP.NE.AND.EX P0, PT, RZ, UR5, PT, P0 ;  /* 0x00000005ff007c0c */ /* 0x000fda000bf05300 */
[----:B------:R-:W1:Y:S02]  /*13af0*/  @P0 LDC.64 R2, c[0x0][0x9f8] ;  /* 0x00027e00ff020b82 */ /* 0x000e640000000a00 */
[----:B-1----:R-:W-:-:S05]  /*13b00*/  @P0 IMAD.WIDE R2, R19, 0x4, R2 ;  /* 0x0000000413020825 */ /* 0x002fca00078e0202 */
[----:B------:R1:W3:Y:S01]  /*13b10*/  @P0 LDG.E R7, desc[UR54][R2.64] ;  /* 0x0000003602070981 */ /* 0x0002e2000c1e1900 */
[----:B0-----:R-:W-:Y:S01]  /*13b20*/  ISETP.NE.AND P1, PT, R6, 0x1, PT ;  /* 0x000000010600780c */ /* 0x001fe20003f25270 */
[----:B------:R-:W-:Y:S01]  /*13b30*/  VIADD R26, R26, 0xffffffff ;  /* 0xffffffff1a1a7836 */ /* 0x000fe20000000000 */
[----:B------:R-:W-:Y:S01]  /*13b40*/  LOP3.LUT R23, R23, 0xfffffffb, RZ, 0xc0, !PT ;  /* 0xfffffffb17177812 */ /* 0x000fe200078ec0ff */
[----:B------:R-:W0:Y:S02]  /*13b50*/  S2R R21, SR_TID.X ;  /* 0x0000000000157919 */ /* 0x000e240000002100 */
[----:B------:R-:W-:Y:S01]  /*13b60*/  IMAD.SHL.U32 R8, R26, 0x80, RZ ;  /* 0x000000801a087824 */ /* 0x000fe200078e00ff */
[----:B------:R-:W4:Y:S07]  /*13b70*/  S2R R20, SR_TID.X ;  /* 0x0000000000147919 */ /* 0x000f2e0000002100 */
[----:B-1----:R-:W1:Y:S01]  /*13b80*/  @P1 LDC R3, c[0x0][0x434] ;  /* 0x00010d00ff031b82 */ /* 0x002e620000000800 */
[----:B------:R-:W-:-:S07]  /*13b90*/  @P1 LOP3.LUT R23, R23, 0x4, RZ, 0xfc, !PT ;  /* 0x0000000417171812 */ /* 0x000fce00078efcff */
[----:B------:R-:W1:Y:S01]  /*13ba0*/  @P1 LDC R2, c[0x0][0x438] ;  /* 0x00010e00ff021b82 */ /* 0x000e620000000800 */
[----:B0-----:R-:W-:Y:S01]  /*13bb0*/  IMAD.SHL.U32 R21, R21, 0x10, RZ ;  /* 0x0000001015157824 */ /* 0x001fe200078e00ff */
[----:B----4-:R-:W-:-:S04]  /*13bc0*/  LOP3.LUT R20, R20, 0x7f, RZ, 0xc0, !PT ;  /* 0x0000007f14147812 */ /* 0x010fc800078ec0ff */
[----:B------:R-:W-:Y:S02]  /*13bd0*/  LOP3.LUT R21, R21, 0x70, RZ, 0xc0, !PT ;  /* 0x0000007015157812 */ /* 0x000fe400078ec0ff */
[----:B------:R-:W-:-:S04]  /*13be0*/  SHF.R.U32.HI R20, RZ, 0x3, R20 ;  /* 0x00000003ff147819 */ /* 0x000fc80000011614 */
[----:B------:R-:W-:-:S04]  /*13bf0*/  LOP3.LUT R0, R8, R20, R21, 0xfe, !PT ;  /* 0x0000001408007212 */ /* 0x000fc800078efe15 */
[C---:B--2---:R-:W-:Y:S01]  /*13c00*/  ISETP.GE.AND P0, PT, R0.reuse, R17, PT ;  /* 0x000000110000720c */ /* 0x044fe20003f06270 */
[----:B------:R-:W-:-:S04]  /*13c10*/  IMAD.IADD R0, R0, 0x1, R24 ;  /* 0x0000000100007824 */ /* 0x000fc800078e0218 */
[----:B-1----:R-:W-:-:S04]  /*13c20*/  @P1 IMAD.HI.U32 R3, R0, R3, RZ ;  /* 0x0000000300031227 */ /* 0x002fc800078e00ff */
[----:B------:R-:W-:Y:S01]  /*13c30*/  IMAD.MOV.U32 R4, RZ, RZ, R0 ;  /* 0x000000ffff047224 */ /* 0x000fe200078e0000 */
[----:B------:R-:W-:-:S03]  /*13c40*/  @P1 SHF.R.U32.HI R4, RZ, R2, R3 ;  /* 0x00000002ff041219 */ /* 0x000fc60000011603 */
[----:B------:R-:W0:Y:S02]  /*13c50*/  @!P0 LDC.64 R2, c[0x0][0x428] ;  /* 0x00010a00ff028b82 */ /* 0x000e240000000a00 */
[----:B------:R-:W-:-:S04]  /*13c60*/  IMAD.MOV R5, RZ, RZ, -R4 ;  /* 0x000000ffff057224 */ /* 0x000fc800078e0a04 */
[----:B------:R-:W-:Y:S01]  /*13c70*/  IMAD R0, R6, R5, R0 ;  /* 0x0000000506007224 */ /* 0x000fe200078e0200 */
[--C-:B------:R-:W-:Y:S02]  /*13c80*/  @!P0 SHF.R.S32.HI R5, RZ, 0x1f, R4.reuse ;  /* 0x0000001fff058819 */ /* 0x100fe40000011404 */
[----:B---3--:R-:W-:Y:S01]  /*13c90*/  SHF.R.S32.HI R6, RZ, 0x1f, R7 ;  /* 0x0000001fff067819 */ /* 0x008fe20000011407 */
[----:B------:R-:W-:Y:S01]  /*13ca0*/  STL [R1+0x4], R7 ;  /* 0x0000040701007387 */ /* 0x000fe20000100800 */
[----:B0-----:R-:W-:-:S03]  /*13cb0*/  @!P0 IMAD.WIDE.U32 R4, R7, R2, R4 ;  /* 0x0000000207048225 */ /* 0x001fc600078e0004 */
[----:B------:R0:W-:Y:S02]  /*13cc0*/  STL [R1+0x18], R6 ;  /* 0x0000180601007387 */ /* 0x0001e40000100800 */
[----:B0-----:R-:W-:-:S04]  /*13cd0*/  @!P0 IMAD R6, R6, R2, RZ ;  /* 0x0000000206068224 */ /* 0x001fc800078e02ff */
[----:B------:R-:W-:Y:S02]  /*13ce0*/  @!P0 IMAD R6, R7, R3, R6 ;  /* 0x0000000307068224 */ /* 0x000fe400078e0206 */
[----:B------:R-:W0:Y:S02]  /*13cf0*/  @!P0 LDC.64 R2, c[0x0][0x418] ;  /* 0x00010600ff028b82 */ /* 0x000e240000000a00 */
[----:B------:R-:W-:Y:S01]  /*13d00*/  @!P0 IMAD.IADD R5, R5, 0x1, R6 ;  /* 0x0000000105058824 */ /* 0x000fe200078e0206 */
[----:B0-----:R-:W-:-:S04]  /*13d10*/  @!P0 LEA R2, P1, R4, R2, 0x2 ;  /* 0x0000000204028211 */ /* 0x001fc800078210ff */
[----:B------:R-:W-:Y:S01]  /*13d20*/  @!P0 LEA.HI.X R3, R4, R3, R5, 0x2, P1 ;  /* 0x0000000304038211 */ /* 0x000fe200008f1405 */
[----:B------:R-:W-:-:S06]  /*13d30*/  IMAD.MOV.U32 R4, RZ, RZ, RZ ;  /* 0x000000ffff047224 */ /* 0x000fcc00078e00ff */
[----:B------:R0:W5:Y:S01]  /*13d40*/  @!P0 LDG.E R4, desc[UR54][R2.64] ;  /* 0x0000003602048981 */ /* 0x000162000c1e1900 */
[----:B------:R-:W-:Y:S01]  /*13d50*/  IMAD.U32 R7, RZ, RZ, UR37 ;  /* 0x00000025ff077e24 */ /* 0x000fe2000f8e00ff */
[----:B------:R-:W-:Y:S01]  /*13d60*/  UMOV UR4, 0xffffffff ;  /* 0xffffffff00047882 */ /* 0x000fe20000000000 */
[----:B------:R-:W-:-:S03]  /*13d70*/  LOP3.LUT R23, R23, 0xfffffffd, RZ, 0xc0, !PT ;  /* 0xfffffffd17177812 */ /* 0x000fc600078ec0ff */
[----:B------:R-:W-:-:S13]  /*13d80*/  ISETP.NE.AND P2, PT, R7, 0x3, PT ;  /* 0x000000030700780c */ /* 0x000fda0003f45270 */
[----:B------:R-:W-:Y:S01]  /*13d90*/  @P2 LOP3.LUT R23, R23, 0x2, RZ, 0xfc, !PT ;  /* 0x0000000217172812 */ /* 0x000fe200078efcff */
[----:B0-----:R-:W-:Y:S06]  /*13da0*/  BRA.DIV UR4, `(.L_x_14145) ;  /* 0x0000004604f87947 */ /* 0x001fec000b800000 */
.L_x_14211:
[----:B------:R-:W-:Y:S01]  /*13db0*/  LOP3.LUT R24, R18, 0xffff, RZ, 0xc0, !PT ;  /* 0x0000ffff12187812 */ /* 0x000fe200078ec0ff */
[----:B------:R-:W-:Y:S06]  /*13dc0*/  @!P2 BRA `(.L_x_14146) ;  /* 0x000000000004a947 */ /* 0x000fec0003800000 */
[----:B------:R-:W-:Y:S01]  /*13dd0*/  BPT.TRAP 0x1 ;  /* 0x000000040000795c */ /* 0x000fe20000300000 */
.L_x_14146:
        /* <DEDUP_REMOVED lines=23> */
.L_x_14212:
[----:B------:R-:W-:Y:S05]  /*13f50*/  BSYNC B0 ;  /* 0x0000000000007941 */ /* 0x000fea0003800000 */
.L_x_14147:
[----:B------:R-:W2:Y:S01]  /*13f60*/  LDL R10, [R1+0xc] ;  /* 0x00000c00010a7983 */ /* 0x000ea20000100800 */
[----:B------:R-:W-:Y:S01]  /*13f70*/  ULDC.64 UR4, c[0x0][0x300] ;  /* 0x0000c00000047ab9 */ /* 0x000fe20000000a00 */
[----:B------:R-:W-:Y:S01]  /*13f80*/  ULDC.64 UR6, c[0x0][0x2e8] ;  /* 0x0000ba0000067ab9 */ /* 0x000fe20000000a00 */
[----:B------:R-:W-:Y:S01]  /*13f90*/  IMAD R6, R6, UR4, RZ ;  /* 0x0000000406067c24 */ /* 0x000fe2000f8e02ff */
[----:B------:R-:W1:Y:S01]  /*13fa0*/  S2R R9, SR_TID.X ;  /* 0x0000000000097919 */ /* 0x000e620000002100 */
[C---:B0-----:R-:W-:Y:S01]  /*13fb0*/  IMAD.WIDE.U32 R2, R0.reuse, UR4, RZ ;  /* 0x0000000400027c25 */ /* 0x041fe2000f8e00ff */
[----:B------:R-:W-:Y:S01]  /*13fc0*/  LOP3.LUT R23, R23, 0xfffffffe, RZ, 0xc0, !PT ;  /* 0xfffffffe17177812 */ /* 0x000fe200078ec0ff */
[----:B------:R-:W0:Y:S02]  /*13fd0*/  S2R R11, SR_TID.X ;  /* 0x00000000000b7919 */ /* 0x000e240000002100 */
        /* <DEDUP_REMOVED lines=8> */
[C---:B------:R-:W-:Y:S01]  /*14060*/  IMAD.WIDE.U32 R2, R24.reuse, UR4, R2 ;  /* 0x0000000418027c25 */ /* 0x040fe2000f8e0002 */
[----:B------:R-:W-:Y:S02]  /*14070*/  ULDC UR4, c[0x0][0x2f4] ;  /* 0x0000bd0000047ab9 */ /* 0x000fe40000000800 */
[----:B------:R-:W-:Y:S01]  /*14080*/  ISETP.GE.AND P2, PT, R29, UR4, PT ;  /* 0x000000041d007c0c */ /* 0x000fe2000bf46270 */
[----:B------:R-:W-:Y:S01]  /*14090*/  IMAD R3, R24, UR5, R3 ;  /* 0x0000000518037c24 */ /* 0x000fe2000f8e0203 */
[----:B------:R-:W-:Y:S01]  /*140a0*/  LEA R0, P0, R2, UR6, 0x1 ;  /* 0x0000000602007c11 */ /* 0x000fe2000f8008ff */
[----:B------:R-:W-:-:S03]  /*140b0*/  UMOV UR4, 0xffffffff ;  /* 0xffffffff00047882 */ /* 0x000fc60000000000 */
[----:B------:R-:W-:Y:S02]  /*140c0*/  LEA.HI.X R2, R2, UR7, R3, 0x1, P0 ;  /* 0x0000000702027c11 */ /* 0x000fe400080f0c03 */
[----:B-1----:R-:W-:-:S04]  /*140d0*/  LOP3.LUT R9, R9, 0x7f, RZ, 0xc0, !PT ;  /* 0x0000007f09097812 */ /* 0x002fc800078ec0ff */
[----:B------:R-:W-:Y:S02]  /*140e0*/  SHF.R.U32.HI R9, RZ, 0x3, R9 ;  /* 0x00000003ff097819 */ /* 0x000fe40000011609 */
[----:B------:R-:W-:Y:S02]  /*140f0*/  @P2 LOP3.LUT R23, R23, 0x1, RZ, 0xfc, !PT ;  /* 0x0000000117172812 */ /* 0x000fe400078efcff */
[----:B--2---:R-:W-:Y:S01]  /*14100*/  IADD3 R4, -R9, R10, -R8 ;  /* 0x0000000a09047210 */ /* 0x004fe20007ffe908 */
[C---:B0-----:R-:W-:Y:S02]  /*14110*/  IMAD.SHL.U32 R9, R11.reuse, 0x8, RZ ;  /* 0x000000080b097824 */ /* 0x041fe400078e00ff */
[----:B------:R-:W-:Y:S01]  /*14120*/  IMAD.SHL.U32 R10, R11, 0x8, RZ ;  /* 0x000000080b0a7824 */ /* 0x000fe200078e00ff */
[----:B------:R-:W-:Y:S02]  /*14130*/  ISETP.GE.AND P0, PT, R4, 0x1, PT ;  /* 0x000000010400780c */ /* 0x000fe40003f06270 */
[----:B------:R-:W-:-:S04]  /*14140*/  LOP3.LUT R9, R9, 0x1f8, RZ, 0xc0, !PT ;  /* 0x000001f809097812 */ /* 0x000fc800078ec0ff */
[----:B------:R-:W-:-:S04]  /*14150*/  LOP3.LUT R9, R9, 0x38, R11, 0x78, !PT ;  /* 0x0000003809097812 */ /* 0x000fc800078e780b */
[----:B------:R-:W-:-:S05]  /*14160*/  LOP3.LUT R9, R9, 0x200, R10, 0xf8, !PT ;  /* 0x0000020009097812 */ /* 0x000fca00078ef80a */
        /* <DEDUP_REMOVED lines=73> */
[----:B--23--:R1:W-:Y:S02]  /*14600*/  @P1 LDGSTS.E.BYPASS.LTC128B.128 [R8+0x11400], desc[UR54][R6.64], !P2 ;  /* 0x1140000006081fae */ /* 0x00c3e4000d101d76 */
.L_x_14230:
        /* <DEDUP_REMOVED lines=10> */
.L_x_14150:
        /* <DEDUP_REMOVED lines=11> */
.L_x_14151:
[----:B0-----:R0:W5:Y:S01]  /*14760*/  LDL.LU R3, [R1+0x20] ;  /* 0x0000200001037983 */ /* 0x0011620000300800 */
[----:B------:R0:W-:Y:S02]  /*14770*/  SYNCS.ARRIVE.TRANS64.A1T0 RZ, [R5+URZ+0x16830], RZ ;  /* 0x016830ff05ff79a7 */ /* 0x0001e4000810003f */
[----:B------:R-:W-:Y:S05]  /*14780*/  WARPSYNC.ALL ;  /* 0x0000000000007948 */ /* 0x000fea0003800000 */
[----:B------:R-:W-:Y:S01]  /*14790*/  ULDC.64 UR4, c[0x0][0x298] ;  /* 0x0000a60000047ab9 */ /* 0x000fe20000000a00 */
[----:B------:R-:W-:Y:S01]  /*147a0*/  VIADD R2, R22, 0x8400 ;  /* 0x0000840016027836 */ /* 0x000fe20000000000 */
[----:B------:R-:W-:Y:S01]  /*147b0*/  BSSY B6, `(.L_x_14152) ;  /* 0x000001b000067945 */ /* 0x000fe20003800000 */
[----:B------:R-:W-:Y:S03]  /*147c0*/  BAR.SYNC.DEFER_BLOCKING 0x8, 0x200 ;  /* 0x0208000000007b1d */ /* 0x000fe60000010000 */
[----:B------:R-:W-:-:S02]  /*147d0*/  LOP3.LUT P0, RZ, R2, 0x3ff, RZ, 0xc0, !PT ;  /* 0x000003ff02ff7812 */ /* 0x000fc4000780c0ff */
[----:B-----5:R-:W-:-:S05]  /*147e0*/  SHF.R.S32.HI R0, RZ, 0x1f, R3 ;  /* 0x0000001fff007819 */ /* 0x020fca0000011403 */
[----:B------:R-:W-:-:S04]  /*147f0*/  IMAD R0, R0, UR4, RZ ;  /* 0x0000000400007c24 */ /* 0x000fc8000f8e02ff */
[C---:B------:R-:W-:Y:S02]  /*14800*/  IMAD R0, R3.reuse, UR5, R0 ;  /* 0x0000000503007c24 */ /* 0x040fe4000f8e0200 */
[----:B------:R-:W-:-:S04]  /*14810*/  IMAD.WIDE.U32 R2, R3, UR4, RZ ;  /* 0x0000000403027c25 */ /* 0x000fc8000f8e00ff */
[----:B------:R-:W-:Y:S01]  /*14820*/  IMAD.IADD R0, R3, 0x1, R0 ;  /* 0x0000000103007824 */ /* 0x000fe200078e0200 */
        /* <DEDUP_REMOVED lines=9> */
[----:B0-----:R-:W-:Y:S02]  /*148c0*/  IMAD.U32 R5, RZ, RZ, UR7 ;  /* 0x00000007ff057e24 */ /* 0x001fe4000f8e00ff */
        /* <DEDUP_REMOVED lines=9> */
.L_x_14153:
[----:B------:R-:W-:Y:S05]  /*14960*/  BSYNC B6 ;  /* 0x0000000000067941 */ /* 0x000fea0003800000 */
.L_x_14152:
[----:B-1----:R-:W2:Y:S01]  /*14970*/  LDL.LU R2, [R1+0x2c] ;  /* 0x00002c0001027983 */ /* 0x002ea20000300800 */
[----:B------:R-:W1:Y:S01]  /*14980*/  LDC R4, c[0x0][0x448] ;  /* 0x00011200ff047b82 */ /* 0x000e620000000800 */
[----:B------:R-:W-:Y:S01]  /*14990*/  LOP3.LUT P6, RZ, R23, 0x10, RZ, 0xc0, !PT ;  /* 0x0000001017ff7812 */ /* 0x000fe200078cc0ff */
[----:B------:R-:W-:Y:S01]  /*149a0*/  ULDC.64 UR4, c[0x0][0x2d8] ;  /* 0x0000b60000047ab9 */ /* 0x000fe20000000a00 */
[----:B------:R-:W3:Y:S01]  /*149b0*/  LDL.LU.64 R20, [R1+0x20] ;  /* 0x0000200001147983 */ /* 0x000ee20000300a00 */
[----:B0-----:R-:W-:Y:S01]  /*149c0*/  SHF.R.S32.HI R5, RZ, 0x1f, R19 ;  /* 0x0000001fff057819 */ /* 0x001fe20000011413 */
[----:B------:R-:W-:Y:S01]  /*149d0*/  ULDC.64 UR6, c[0x0][0x2e0] ;  /* 0x0000b80000067ab9 */ /* 0x000fe20000000a00 */
[----:B------:R-:W-:Y:S01]  /*149e0*/  SEL R0, R19, RZ, !P6 ;  /* 0x000000ff13007207 */ /* 0x000fe20007000000 */
[----:B------:R0:W5:Y:S01]  /*149f0*/  LDL R10, [R1+0x1c] ;  /* 0x00001c00010a7983 */ /* 0x0001620000100800 */
[----:B------:R-:W-:Y:S01]  /*14a00*/  SEL R5, R5, RZ, !P6 ;  /* 0x000000ff05057207 */ /* 0x000fe20007000000 */
[----:B------:R-:W4:Y:S01]  /*14a10*/  LDC R9, c[0x0][0x448] ;  /* 0x00011200ff097b82 */ /* 0x000f220000000800 */
[----:B------:R-:W-:-:S03]  /*14a20*/  ULDC.64 UR8, c[0x0][0x280] ;  /* 0x0000a00000087ab9 */ /* 0x000fc60000000a00 */
[----:B------:R-:W-:-:S04]  /*14a30*/  IMAD R5, R5, UR6, RZ ;  /* 0x0000000605057c24 */ /* 0x000fc8000f8e02ff */
[----:B------:R-:W-:Y:S01]  /*14a40*/  IMAD R5, R0, UR7, R5 ;  /* 0x0000000700057c24 */ /* 0x000fe2000f8e0205 */
[----:B-1----:R-:W-:-:S13]  /*14a50*/  ISETP.NE.AND P6, PT, R4, 0x1, PT ;  /* 0x000000010400780c */ /* 0x002fda0003fc5270 */
[----:B------:R-:W1:Y:S08]  /*14a60*/  @P6 LDC R4, c[0x0][0x450] ;  /* 0x00011400ff046b82 */ /* 0x000e700000000800 */
[----:B------:R-:W0:Y:S01]  /*14a70*/  @P6 LDC R8, c[0x0][0x44c] ;  /* 0x00011300ff086b82 */ /* 0x000e220000000800 */
[----:B--2---:R-:W-:Y:S01]  /*14a80*/  IMAD.MOV.U32 R3, RZ, RZ, R2 ;  /* 0x000000ffff037224 */ /* 0x004fe200078e0002 */
[----:B---3--:R-:W2:Y:S01]  /*14a90*/  S2R R21, SR_TID.X ;  /* 0x0000000000157919 */ /* 0x008ea20000002100 */
[----:B------:R-:W-:-:S02]  /*14aa0*/  IMAD.MOV.U32 R2, RZ, RZ, R20 ;  /* 0x000000ffff027224 */ /* 0x000fc400078e0014 */
[----:B------:R-:W3:Y:S02]  /*14ab0*/  S2R R20, SR_TID.X ;  /* 0x0000000000147919 */ /* 0x000ee40000002100 */
[----:B------:R-:W-:-:S04]  /*14ac0*/  IMAD.WIDE.U32 R2, R24, UR4, R2 ;  /* 0x0000000418027c25 */ /* 0x000fc8000f8e0002 */
[----:B------:R-:W-:Y:S01]  /*14ad0*/  IMAD R3, R24, UR5, R3 ;  /* 0x0000000518037c24 */ /* 0x000fe2000f8e0203 */
[----:B------:R-:W-:Y:S01]  /*14ae0*/  ULDC.64 UR4, c[0x0][0x2d0] ;  /* 0x0000b40000047ab9 */ /* 0x000fe20000000a00 */
[----:B------:R-:W-:Y:S01]  /*14af0*/  IMAD.WIDE.U32 R2, R0, UR6, R2 ;  /* 0x0000000600027c25 */ /* 0x000fe2000f8e0002 */
[----:B------:R-:W-:Y:S01]  /*14b00*/  ULDC.64 UR6, c[0x0][0x2c8] ;  /* 0x0000b20000067ab9 */ /* 0x000fe20000000a00 */
[----:B------:R-:W4:Y:S02]  /*14b10*/  @P6 LDC R0, c[0x0][0x44c] ;  /* 0x00011300ff006b82 */ /* 0x000f240000000800 */
[----:B------:R-:W-:Y:S02]  /*14b20*/  IMAD.IADD R3, R3, 0x1, R5 ;  /* 0x0000000103037824 */ /* 0x000fe400078e0205 */
[----:B--2---:R-:W-:Y:S01]  /*14b30*/  IMAD.SHL.U32 R21, R21, 0x10, RZ ;  /* 0x0000001015157824 */ /* 0x004fe200078e00ff */
[----:B---3--:R-:W-:-:S04]  /*14b40*/  LOP3.LUT R20, R20, 0x7f, RZ, 0xc0, !PT ;  /* 0x0000007f14147812 */ /* 0x008fc800078ec0ff */
[----:B------:R-:W-:Y:S02]  /*14b50*/  LOP3.LUT R21, R21, 0x70, RZ, 0xc0, !PT ;  /* 0x0000007015157812 */ /* 0x000fe400078ec0ff */
[----:B------:R-:W-:-:S04]  /*14b60*/  SHF.R.U32.HI R20, RZ, 0x3, R20 ;  /* 0x00000003ff147819 */ /* 0x000fc80000011614 */
[----:B------:R-:W-:Y:S02]  /*14b70*/  LOP3.LUT R20, R20, R21, RZ, 0xfc, !PT ;  /* 0x0000001514147212 */ /* 0x000fe400078efcff */
[----:B------:R2:W5:Y:S03]  /*14b80*/  LDL R21, [R1] ;  /* 0x0000000001157983 */ /* 0x0005660000100800 */
[----:B------:R-:W-:-:S04]  /*14b90*/  IMAD.IADD R6, R20, 0x1, R27 ;  /* 0x0000000114067824 */ /* 0x000fc800078e021b */
[----:B----4-:R-:W-:-:S04]  /*14ba0*/  @P6 IMAD.HI.U32 R0, R6, R0, RZ ;  /* 0x0000000006006227 */ /* 0x010fc800078e00ff */
        /* <DEDUP_REMOVED lines=13> */
[----:B------:R-:W-:-:S03]  /*14c80*/  LEA R0, P0, R4, UR8, 0x1 ;  /* 0x0000000804007c11 */ /* 0x000fc6000f8008ff */
[----:B------:R-:W-:-:S05]  /*14c90*/  IMAD.IADD R5, R5, 0x1, R7 ;  /* 0x0000000105057824 */ /* 0x000fca00078e0207 */
[----:B------:R-:W-:Y:S02]  /*14ca0*/  LEA.HI.X R4, R4, UR9, R5, 0x1, P0 ;  /* 0x0000000904047c11 */ /* 0x000fe400080f0c05 */
[----:B------:R-:W1:Y:S01]  /*14cb0*/  @P6 LDC R5, c[0x0][0x450] ;  /* 0x00011400ff056b82 */ /* 0x000e620000000800 */
[----:B------:R-:W-:-:S04]  /*14cc0*/  VIADD R7, R6, 0x80 ;  /* 0x0000008006077836 */ /* 0x000fc80000000000 */
[----:B0-----:R-:W-:-:S04]  /*14cd0*/  @P6 IMAD.HI.U32 R8, R7, R8, RZ ;  /* 0x0000000807086227 */ /* 0x001fc800078e00ff */
[----:B------:R-:W-:Y:S01]  /*14ce0*/  IMAD.MOV.U32 R6, RZ, RZ, R7 ;  /* 0x000000ffff067224 */ /* 0x000fe200078e0007 */
[----:B------:R-:W0:Y:S01]  /*14cf0*/  S2R R20, SR_TID.X ;  /* 0x0000000000147919 */ /* 0x000e220000002100 */
[----:B-1----:R-:W-:-:S05]  /*14d00*/  @P6 SHF.R.U32.HI R6, RZ, R5, R8 ;  /* 0x00000005ff066219 */ /* 0x002fca0000011608 */
        /* <DEDUP_REMOVED lines=16> */
[----:B0-----:R-:W-:Y:S02]  /*14e10*/  LOP3.LUT R20, R20, 0x7f, RZ, 0xc0, !PT ;  /* 0x0000007f14147812 */ /* 0x001fe400078ec0ff */
[----:B------:R-:W-:Y:S02]  /*14e20*/  LEA.HI.X R2, R2, UR9, R6, 0x1, P1 ;  /* 0x0000000902027c11 */ /* 0x000fe400088f0c06 */
[----:B------:R-:W-:Y:S01]  /*14e30*/  SHF.R.U32.HI R20, RZ, 0x3, R20 ;  /* 0x00000003ff147819 */ /* 0x000fe20000011614 */
[----:B--2---:R-:W-:Y:S06]  /*14e40*/  BRA.DIV UR4, `(.L_x_14154) ;  /* 0x0000004204c87947 */ /* 0x004fec000b800000 */
        /* <DEDUP_REMOVED lines=106> */
.L_x_14255:
[----:B------:R-:W-:-:S05]  /*154f0*/  VIADD R27, R27, 0xb0 ;  /* 0x000000b01b1b7836 */ /* 0x000fca0000000000 */
        /* <DEDUP_REMOVED lines=9> */
.L_x_14155:
        /* <DEDUP_REMOVED lines=14> */
[----:B------:R-:W2:Y:S01]  /*15670*/  LDL.LU R4, [R1+0x28] ;  /* 0x0000280001047983 */ /* 0x000ea20000300800 */
[----:B------:R1:W-:Y:S03]  /*15680*/  SYNCS.ARRIVE.TRANS64.A1T0 RZ, [R22+URZ+0x16800], RZ ;  /* 0x016800ff16ff79a7 */ /* 0x0003e6000810003f */
[----:B0-----:R-:W3:Y:S01]  /*15690*/  LDL R2, [R1+0x10] ;  /* 0x0000100001027983 */ /* 0x001ee20000100800 */
[----:B------:R-:W-:Y:S01]  /*156a0*/  BSSY B0, `(.L_x_14156) ;  /* 0x0000005000007945 */ /* 0x000fe20003800000 */
[----:B------:R-:W0:Y:S01]  /*156b0*/  SYNCS.PHASECHK.TRANS64.TRYWAIT P0, [R22+URZ+0x16820], R3 ;  /* 0x01682003160075a7 */ /* 0x000e22000800017f */
[----:B--2---:R-:W-:-:S05]  /*156c0*/  VIADD R7, R4, 0xfffffffe ;  /* 0xfffffffe04077836 */ /* 0x004fca0000000000 */
[----:B---3--:R-:W-:Y:S01]  /*156d0*/  ISETP.GE.AND P1, PT, R7, R2, PT ;  /* 0x000000020700720c */ /* 0x008fe20003f26270 */
[----:B01----:R-:W-:-:S12]  /*156e0*/  @!P0 BRA `(.L_x_14157) ;  /* 0x0000004800848947 */ /* 0x003fd80003800000 */
.L_x_14256:
[----:B------:R-:W-:Y:S05]  /*156f0*/  BSYNC B0 ;  /* 0x0000000000007941 */ /* 0x000fea0003800000 */
.L_x_14156:
[----:B------:R-:W-:Y:S04]  /*15700*/  BSSY B0, `(.L_x_14158) ;  /* 0x00000ff000007945 */ /* 0x000fe80003800000 */
[----:B------:R-:W-:Y:S05]  /*15710*/  @!P1 BRA `(.L_x_14159) ;  /* 0x0000000c00f49947 */ /* 0x000fea0003800000 */
[----:B------:R1:W-:Y:S01]  /*15720*/  STL [R1], R26 ;  /* 0x0000001a01007387 */ /* 0x0003e20000100800 */
[----:B------:R-:W-:Y:S01]  /*15730*/  ULDC UR4, c[0x0][0x2f4] ;  /* 0x0000bd0000047ab9 */ /* 0x000fe20000000800 */
[----:B------:R-:W-:Y:S01]  /*15740*/  IMAD.MOV.U32 R6, RZ, RZ, R25 ;  /* 0x000000ffff067224 */ /* 0x000fe200078e0019 */
[----:B------:R-:W-:Y:S01]  /*15750*/  ISETP.GE.AND P1, PT, R29, UR4, PT ;  /* 0x000000041d007c0c */ /* 0x000fe2000bf26270 */
[----:B------:R-:W-:-:S12]  /*15760*/  IMAD.MOV.U32 R20, RZ, RZ, R28 ;  /* 0x000000ffff147224 */ /* 0x000fd800078e001c */
.L_x_14172:
[----:B------:R-:W2:Y:S01]  /*15770*/  LDL R9, [R1+0x14] ;  /* 0x0000140001097983 */ /* 0x000ea20000100800 */
[----:B0-----:R-:W0:Y:S03]  /*15780*/  LDC R3, c[0x0][0x430] ;  /* 0x00010c00ff037b82 */ /* 0x001e260000000800 */
[----:B------:R-:W3:Y:S04]  /*15790*/  LDL R8, [R1+0x18] ;  /* 0x0000180001087983 */ /* 0x000ee80000100800 */
[----:B------:R-:W4:Y:S01]  /*157a0*/  LDL R5, [R1+0x4] ;  /* 0x0000040001057983 */ /* 0x000f220000100800 */
[----:B------:R-:W5:Y:S01]  /*157b0*/  S2R R2, SR_TID.X ;  /* 0x0000000000027919 */ /* 0x000f620000002100 */
[----:B0-----:R-:W-:-:S13]  /*157c0*/  ISETP.NE.AND P0, PT, R3, 0x1, PT ;  /* 0x000000010300780c */ /* 0x001fda0003f05270 */
[----:B------:R-:W0:Y:S01]  /*157d0*/  @P0 LDC R4, c[0x0][0x434] ;  /* 0x00010d00ff040b82 */ /* 0x000e220000000800 */
[----:B-----5:R-:W-:-:S04]  /*157e0*/  LOP3.LUT R0, R2, 0x7f, RZ, 0xc0, !PT ;  /* 0x0000007f02007812 */ /* 0x020fc800078ec0ff */
[----:B------:R-:W-:-:S03]  /*157f0*/  SHF.R.U32.HI R3, RZ, 0x3, R0 ;  /* 0x00000003ff037819 */ /* 0x000fc60000011600 */
[----:B------:R-:W5:Y:S01]  /*15800*/  @P0 LDC R0, c[0x0][0x438] ;  /* 0x00010e00ff000b82 */ /* 0x000f620000000800 */
        /* <DEDUP_REMOVED lines=8> */
[----:B-----5:R-:W-:-:S05]  /*15890*/  @P0 SHF.R.U32.HI R2, RZ, R0, R4 ;  /* 0x00000000ff020219 */ /* 0x020fca0000011604 */
[----:B------:R-:W-:-:S04]  /*158a0*/  IMAD.MOV R0, RZ, RZ, -R2 ;  /* 0x000000ffff007224 */ /* 0x000fc800078e0a02 */
[----:B------:R-:W-:Y:S01]  /*158b0*/  IMAD R0, R0, UR4, R3 ;  /* 0x0000000400007c24 */ /* 0x000fe2000f8e0203 */
[----:B------:R-:W-:Y:S01]  /*158c0*/  ULDC.64 UR4, c[0x0][0x428] ;  /* 0x00010a0000047ab9 */ /* 0x000fe20000000a00 */
        /* <DEDUP_REMOVED lines=14> */
[----:B-1----:R-:W-:Y:S01]  /*159b0*/  IMAD.MOV.U32 R26, RZ, RZ, R7 ;  /* 0x000000ffff1a7224 */ /* 0x002fe200078e0007 */
[----:B------:R-:W-:Y:S02]  /*159c0*/  SEL R25, R25, RZ, P0 ;  /* 0x000000ff19197207 */ /* 0x000fe40000000000 */
[----:B------:R-:W-:Y:S02]  /*159d0*/  LOP3.LUT R28, R20, R28, RZ, 0x3c, !PT ;  /* 0x0000001c141c7212 */ /* 0x000fe400078e3cff */
[----:B--2---:R-:W-:Y:S01]  /*159e0*/  SHF.R.S32.HI R27, RZ, 0x1f, R4 ;  /* 0x0000001fff1b7819 */ /* 0x004fe20000011404 */
[----:B------:R-:W-:Y:S06]  /*159f0*/  @!P2 BRA `(.L_x_14160) ;  /* 0x000000000004a947 */ /* 0x000fec0003800000 */
[----:B------:R-:W-:Y:S01]  /*15a00*/  BPT.TRAP 0x1 ;  /* 0x000000040000795c */ /* 0x000fe20000300000 */
.L_x_14160:
[----:B------:R-:W-:Y:S01]  /*15a10*/  IMAD R5, R25, 0x8, R22 ;  /* 0x0000000819057824 */ /* 0x000fe200078e0216 */
[----:B------:R-:W-:Y:S01]  /*15a20*/  SHF.L.U32 R2, R28, 0x1f, RZ ;  /* 0x0000001f1c027819 */ /* 0x000fe200000006ff */
[----:B------:R-:W-:Y:S03]  /*15a30*/  BSSY B1, `(.L_x_14161) ;  /* 0x0000003000017945 */ /* 0x000fe60003800000 */
[----:B------:R-:W0:Y:S02]  /*15a40*/  SYNCS.PHASECHK.TRANS64.TRYWAIT P0, [R5+URZ+0x16840], R2 ;  /* 0x01684002050075a7 */ /* 0x000e24000800017f */
[----:B0-----:R-:W-:Y:S05]  /*15a50*/  @!P0 BRA `(.L_x_14162) ;  /* 0x0000004400bc8947 */ /* 0x001fea0003800000 */
.L_x_14257:
[----:B------:R-:W-:Y:S05]  /*15a60*/  BSYNC B1 ;  /* 0x0000000000017941 */ /* 0x000fea0003800000 */
.L_x_14161:
[----:B------:R-:W1:Y:S01]  /*15a70*/  S2R R8, SR_TID.X ;  /* 0x0000000000087919 */ /* 0x000e620000002100 */
[----:B------:R-:W-:Y:S01]  /*15a80*/  SHF.R.S32.HI R21, RZ, 0x1f, R0 ;  /* 0x0000001fff157819 */ /* 0x000fe20000011400 */
[----:B------:R-:W-:Y:S01]  /*15a90*/  ULDC.64 UR4, c[0x0][0x300] ;  /* 0x0000c00000047ab9 */ /* 0x000fe20000000a00 */
[----:B------:R-:W-:Y:S01]  /*15aa0*/  ULDC.64 UR6, c[0x0][0x2e8] ;  /* 0x0000ba0000067ab9 */ /* 0x000fe20000000a00 */
[----:B0-----:R-:W-:Y:S01]  /*15ab0*/  IMAD.WIDE.U32 R2, R0, UR4, RZ ;  /* 0x0000000400027c25 */ /* 0x001fe2000f8e00ff */
[----:B------:R-:W-:-:S03]  /*15ac0*/  LOP3.LUT P2, RZ, R23, 0x1, RZ, 0xc0, !PT ;  /* 0x0000000117ff7812 */ /* 0x000fc6000784c0ff */
        /* <DEDUP_REMOVED lines=16> */
[C---:B------:R-:W-:Y:S02]  /*15bd0*/  LEA R8, P0, R2.reuse, UR6, 0x1 ;  /* 0x0000000602087c11 */ /* 0x040fe4000f8008ff */
[----:B------:R-:W-:Y:S02]  /*15be0*/  LOP3.LUT R9, R9, 0x200, R11, 0xf8, !PT ;  /* 0x0000020009097812 */ /* 0x000fe400078ef80b */
[----:B------:R-:W-:-:S03]  /*15bf0*/  LEA.HI.X R10, R2, UR7, R10, 0x1, P0 ;  /* 0x00000007020a7c11 */ /* 0x000fc600080f0c0a */
[----:B------:R-:W-:Y:S01]  /*15c00*/  IMAD R9, R25, 0x2000, R9 ;  /* 0x0000200019097824 */ /* 0x000fe200078e0209 */
[----:B------:R-:W-:Y:S06]  /*15c10*/  BRA.DIV UR4, `(.L_x_14163) ;  /* 0x0000004604607947 */ /* 0x000fec000b800000 */
        /* <DEDUP_REMOVED lines=40> */
.L_x_14275:
        /* <DEDUP_REMOVED lines=8> */
.L_x_14164:
        /* <DEDUP_REMOVED lines=11> */
.L_x_14165:
[----:B------:R1:W-:Y:S01]  /*15fd0*/  SYNCS.ARRIVE.TRANS64.A1T0 RZ, [R5+URZ+0x16830], RZ ;  /* 0x016830ff05ff79a7 */ /* 0x0003e2000810003f */
[----:B------:R-:W-:Y:S05]  /*15fe0*/  @!P3 BRA `(.L_x_14166) ;  /* 0x000000000004b947 */ /* 0x000fea0003800000 */
[----:B------:R-:W-:Y:S01]  /*15ff0*/  BPT.TRAP 0x1 ;  /* 0x000000040000795c */ /* 0x000fe20000300000 */
.L_x_14166:
[----:B------:R-:W-:Y:S01]  /*16000*/  SHF.L.U32 R2, R20, 0x1f, RZ ;  /* 0x0000001f14027819 */ /* 0x000fe200000006ff */
[----:B-1----:R-:W-:Y:S01]  /*16010*/  IMAD R5, R6, 0x8, R22 ;  /* 0x0000000806057824 */ /* 0x002fe200078e0216 */
[----:B------:R-:W-:Y:S03]  /*16020*/  BSSY B1, `(.L_x_14167) ;  /* 0x0000003000017945 */ /* 0x000fe60003800000 */
[----:B------:R-:W1:Y:S02]  /*16030*/  SYNCS.PHASECHK.TRANS64.TRYWAIT P0, [R5+URZ+0x16860], R2 ;  /* 0x01686002050075a7 */ /* 0x000e64000800017f */
[----:B-1----:R-:W-:Y:S05]  /*16040*/  @!P0 BRA `(.L_x_14168) ;  /* 0x0000004800848947 */ /* 0x002fea0003800000 */
.L_x_14276:
[----:B------:R-:W-:Y:S05]  /*16050*/  BSYNC B1 ;  /* 0x0000000000017941 */ /* 0x000fea0003800000 */
.L_x_14167:
        /* <DEDUP_REMOVED lines=61> */
.L_x_14294:
        /* <DEDUP_REMOVED lines=25> */
.L_x_14170:
        /* <DEDUP_REMOVED lines=11> */
.L_x_14171:
[----:B------:R-:W2:Y:S01]  /*16670*/  LDL R0, [R1+0x10] ;  /* 0x0000100001007983 */ /* 0x000ea20000100800 */
[----:B------:R3:W-:Y:S01]  /*16680*/  SYNCS.ARRIVE.TRANS64.A1T0 RZ, [R5+URZ+0x16850], RZ ;  /* 0x016850ff05ff79a7 */ /* 0x0007e2000810003f */
[C---:B------:R-:W-:Y:S02]  /*16690*/  VIADD R7, R26.reuse, 0xffffffff ;  /* 0xffffffff1a077836 */ /* 0x040fe40000000000 */
[----:B------:R3:W-:Y:S01]  /*166a0*/  STL [R1], R26 ;  /* 0x0000001a01007387 */ /* 0x0007e20000100800 */
[----:B------:R-:W-:Y:S02]  /*166b0*/  IMAD.MOV.U32 R6, RZ, RZ, R25 ;  /* 0x000000ffff067224 */ /* 0x000fe400078e0019 */
[----:B------:R-:W-:Y:S01]  /*166c0*/  IMAD.MOV.U32 R20, RZ, RZ, R28 ;  /* 0x000000ffff147224 */ /* 0x000fe200078e001c */
[----:B--2---:R-:W-:-:S13]  /*166d0*/  ISETP.GT.AND P0, PT, R26, R0, PT ;  /* 0x000000001a00720c */ /* 0x004fda0003f04270 */
[----:B---3--:R-:W-:Y:S05]  /*166e0*/  @P0 BRA `(.L_x_14172) ;  /* 0xfffffff000200947 */ /* 0x008fea000383ffff */
.L_x_14159:
[----:B------:R-:W-:Y:S05]  /*166f0*/  BSYNC B0 ;  /* 0x0000000000007941 */ /* 0x000fea0003800000 */
.L_x_14158:
        /* <DEDUP_REMOVED lines=17> */
.L_x_14174:
[----:B------:R-:W-:Y:S05]  /*16810*/  BSYNC B0 ;  /* 0x0000000000007941 */ /* 0x000fea0003800000 */
.L_x_14173:
[----:B------:R-:W-:-:S05]  /*16820*/  IMAD.U32 R0, RZ, RZ, UR37 ;  /* 0x00000025ff007e24 */ /* 0x000fca000f8e00ff */
[----:B------:R-:W-:-:S13]  /*16830*/  ISETP.NE.AND P0, PT, R0, 0x3, PT ;  /* 0x000000030000780c */ /* 0x000fda0003f05270 */
[----:B------:R-:W-:Y:S05]  /*16840*/  @!P0 BRA `(.L_x_14175) ;  /* 0x0000000000048947 */ /* 0x000fea0003800000 */
[----:B------:R-:W-:Y:S01]  /*16850*/  BPT.TRAP 0x1 ;  /* 0x000000040000795c */ /* 0x000fe20000300000 */
.L_x_14175:
[----:B------:R-:W2:Y:S01]  /*16860*/  LDL.LU R2, [R1+0xc] ;  /* 0x00000c0001027983 */ /* 0x000ea20000300800 */
[----:B------:R-:W-:Y:S01]  /*16870*/  IMAD R0, R25, 0x8, R22 ;  /* 0x0000000819007824 */ /* 0x000fe200078e0216 */
[----:B0-----:R-:W-:Y:S01]  /*16880*/  SHF.L.U32 R3, R28, 0x1f, RZ ;  /* 0x0000001f1c037819 */ /* 0x001fe200000006ff */
[----:B------:R-:W-:Y:S03]  /*16890*/  BSSY B0, `(.L_x_14176) ;  /* 0x0000004000007945 */ /* 0x000fe60003800000 */
[----:B------:R-:W0:Y:S01]  /*168a0*/  SYNCS.PHASECHK.TRANS64.TRYWAIT P0, [R0+URZ+0x16860], R3 ;  /* 0x01686003000075a7 */ /* 0x000e22000800017f */
[----:B--2---:R-:W-:Y:S01]  /*168b0*/  IMAD R6, R26, -0x80, R2 ;  /* 0xffffff801a067824 */ /* 0x004fe200078e0202 */
[----:B0-----:R-:W-:Y:S06]  /*168c0*/  @!P0 BRA `(.L_x_14177) ;  /* 0x0000004800c08947 */ /* 0x001fec0003800000 */
.L_x_14295:
[----:B------:R-:W-:Y:S05]  /*168d0*/  BSYNC B0 ;  /* 0x0000000000007941 */ /* 0x000fea0003800000 */
.L_x_14176:
[----:B------:R-:W1:Y:S01]  /*168e0*/  S2R R2, SR_TID.X ;  /* 0x0000000000027919 */ /* 0x000e620000002100 */
[----:B------:R-:W-:Y:S01]  /*168f0*/  UMOV UR4, 0xffffffff ;  /* 0xffffffff00047882 */ /* 0x000fe20000000000 */
[----:B------:R-:W2:Y:S01]  /*16900*/  S2R R7, SR_TID.X ;  /* 0x0000000000077919 */ /* 0x000ea20000002100 */
[----:B-1----:R-:W-:Y:S01]  /*16910*/  LOP3.LUT R5, R2, 0x7f, RZ, 0xc0, !PT ;  /* 0x0000007f02057812 */ /* 0x002fe200078ec0ff */
        /* <DEDUP_REMOVED lines=15> */
[----:B------:R-:W-:Y:S01]  /*16a10*/  ISETP.LT.OR P1, PT, R6, 0x1, P0 ;  /* 0x000000010600780c */ /* 0x000fe20000721670 */
[----:B------:R-:W2:Y:S04]  /*16a20*/  SHFL.IDX PT, R9, R17, 0x1, 0x181f ;  /* 0x00381f0011097f89 */ /* 0x000ea800000e0000 */
[----:B------:R-:W3:Y:S04]  /*16a30*/  SHFL.IDX PT, R7, R18, 0x1, 0x181f ;  /* 0x00381f0012077f89 */ /* 0x000ee800000e0000 */
[----:B------:R-:W4:Y:S04]  /*16a40*/  SHFL.IDX PT, R10, R17, 0x2, 0x181f ;  /* 0x00581f00110a7f89 */ /* 0x000f2800000e0000 */
[----:B------:R-:W5:Y:S01]  /*16a50*/  SHFL.IDX PT, R8, R18, 0x2, 0x181f ;  /* 0x00581f0012087f89 */ /* 0x000f6200000e0000 */
[----:B-1----:R-:W-:-:S03]  /*16a60*/  IADD3 R2, P2, R14, R5, RZ ;  /* 0x000000050e027210 */ /* 0x002fc60007f5e0ff */
[----:B------:R-:W-:Y:S02]  /*16a70*/  SHFL.IDX PT, R14, R17, 0x6, 0x181f ;  /* 0x00d81f00110e7f89 */ /* 0x000fe400000e0000 */
[----:B0-----:R-:W-:-:S05]  /*16a80*/  IMAD.X R3, RZ, RZ, R3, P2 ;  /* 0x000000ffff037224 */ /* 0x001fca00010e0603 */
        /* <DEDUP_REMOVED lines=20> */
[----:B--2---:R-:W-:-:S05]  /*16bd0*/  IADD3 R2, P2, R10, R5, RZ ;  /* 0x000000050a027210 */ /* 0x004fca0007f5e0ff */
[----:B---3--:R-:W-:Y:S02]  /*16be0*/  IMAD.X R3, RZ, RZ, R8, P2 ;  /* 0x000000ffff037224 */ /* 0x008fe400010e0608 */
[----:B------:R-:W2:Y:S04]  /*16bf0*/  SHFL.IDX PT, R8, R18, 0x6, 0x181f ;  /* 0x00d81f0012087f89 */ /* 0x000ea800000e0000 */
[----:B------:R0:W-:Y:S01]  /*16c00*/  LDGSTS.E.BYPASS.LTC128B.128 [R4+0x2400], desc[UR54][R2.64], !P1 ;  /* 0x0240000002047fae */ /* 0x0001e2000c901d76 */
[----:B------:R-:W-:-:S03]  /*16c10*/  ISETP.LT.OR P1, PT, R6, 0x51, P0 ;  /* 0x000000510600780c */ /* 0x000fc60000721670 */
[----:B------:R-:W3:Y:S01]  /*16c20*/  SHFL.IDX PT, R18, R18, 0x7, 0x181f ;  /* 0x00f81f0012127f89 */ /* 0x000ee200000e0000 */
[----:B0-----:R-:W-:-:S05]  /*16c30*/  IADD3 R2, P2, R9, R5, RZ ;  /* 0x0000000509027210 */ /* 0x001fca0007f5e0ff */
[----:B-1----:R-:W-:-:S05]  /*16c40*/  IMAD.X R3, RZ, RZ, R7, P2 ;  /* 0x000000ffff037224 */ /* 0x002fca00010e0607 */
[----:B------:R0:W-:Y:S01]  /*16c50*/  LDGSTS.E.BYPASS.LTC128B.128 [R4+0x2c00], desc[UR54][R2.64], !P1 ;  /* 0x02c0000002047fae */ /* 0x0001e2000c901d76 */
[----:B------:R-:W-:Y:S02]  /*16c60*/  ISETP.LT.OR P1, PT, R6, 0x61, P0 ;  /* 0x000000610600780c */ /* 0x000fe40000721670 */
[----:B0-----:R-:W-:Y:S02]  /*16c70*/  IADD3 R2, P2, R14, R5, RZ ;  /* 0x000000050e027210 */ /* 0x001fe40007f5e0ff */
[----:B------:R0:W1:Y:S03]  /*16c80*/  SHFL.IDX PT, R14, R17, 0x7, 0x181f ;  /* 0x00f81f00110e7f89 */ /* 0x00006600000e0000 */
[----:B--2---:R-:W-:-:S06]  /*16c90*/  IMAD.X R3, RZ, RZ, R8, P2 ;  /* 0x000000ffff037224 */ /* 0x004fcc00010e0608 */
[----:B---3--:R0:W-:Y:S02]  /*16ca0*/  LDGSTS.E.BYPASS.LTC128B.128 [R4+0x3400], desc[UR54][R2.64], !P1 ;  /* 0x0340000002047fae */ /* 0x0081e4000c901d76 */
.L_x_14313:
[----:B------:R-:W-:Y:S02]  /*16cb0*/  ISETP.LT.OR P0, PT, R6, 0x71, P0 ;  /* 0x000000710600780c */ /* 0x000fe40000701670 */
[----:B01----:R-:W-:-:S05]  /*16cc0*/  IADD3 R2, P1, R14, R5, RZ ;  /* 0x000000050e027210 */ /* 0x003fca0007f3e0ff */
[----:B------:R-:W-:-:S06]  /*16cd0*/  IMAD.X R3, RZ, RZ, R18, P1 ;  /* 0x000000ffff037224 */ /* 0x000fcc00008e0612 */
[----:B------:R-:W-:Y:S01]  /*16ce0*/  @!PT LDS RZ, [RZ] ;  /* 0x00000000fffff984 */ /* 0x000fe20000000800 */
[----:B------:R-:W-:Y:S01]  /*16cf0*/  @!PT LDS RZ, [RZ] ;  /* 0x00000000fffff984 */ /* 0x000fe20000000800 */
[----:B------:R-:W-:Y:S01]  /*16d00*/  @!PT LDS RZ, [RZ] ;  /* 0x00000000fffff984 */ /* 0x000fe20000000800 */
[----:B------:R0:W-:Y:S01]  /*16d10*/  LDGSTS.E.BYPASS.LTC128B.128 [R4+0x3c00], desc[UR54][R2.64], !P0 ;  /* 0x03c0000002047fae */ /* 0x0001e2000c101d76 */
[----:B------:R-:W-:Y:S01]  /*16d20*/  PLOP3.LUT P0, PT, PT, PT, PT, 0x80, 0x0 ;  /* 0x000000000000781c */ /* 0x000fe20003f0f070 */
[----:B------:R-:W-:-:S12]  /*16d30*/  NOP ;  /* 0x0000000000007918 */ /* 0x000fd80000000000 */
.L_x_14179:
        /* <DEDUP_REMOVED lines=11> */
.L_x_14180:
[----:B------:R0:W-:Y:S01]  /*16df0*/  SYNCS.ARRIVE.TRANS64.A1T0 RZ, [R0+URZ+0x16850], RZ ;  /* 0x016850ff00ff79a7 */ /* 0x0001e2000810003f */
[----:B------:R-:W-:-:S05]  /*16e00*/  VIADD R25, R25, 0x1 ;  /* 0x0000000119197836 */ /* 0x000fca0000000000 */
[----:B------:R-:W-:-:S04]  /*16e10*/  ISETP.NE.AND P0, PT, R25, 0x2, PT ;  /* 0x000000021900780c */ /* 0x000fc80003f05270 */
[----:B------:R-:W-:Y:S02]  /*16e20*/  SEL R3, RZ, 0x1, P0 ;  /* 0x00000001ff037807 */ /* 0x000fe40000000000 */
[----:B------:R-:W-:Y:S02]  /*16e30*/  SEL R25, R25, RZ, P0 ;  /* 0x000000ff19197207 */ /* 0x000fe40000000000 */
[----:B0-----:R-:W-:-:S07]  /*16e40*/  LOP3.LUT R28, R28, R3, RZ, 0x3c, !PT ;  /* 0x000000031c1c7212 */ /* 0x001fce00078e3cff */
.L_x_14139:
[----:B------:R-:W-:Y:S05]  /*16e50*/  BSYNC B7 ;  /* 0x0000000000077941 */ /* 0x000fea0003800000 */
.L_x_14137:
        /* <DEDUP_REMOVED lines=11> */
.L_x_14181:
        /* <DEDUP_REMOVED lines=43> */
.L_x_14323:
[----:B------:R-:W-:Y:S02]  /*171c0*/  ULDC UR4, c[0x0][0xc38] ;  /* 0x00030e0000047ab9 */ /* 0x000fe40000000800 */
[----:B------:R-:W-:-:S04]  /*171d0*/  IMAD.U32 R4, RZ, RZ, UR4 ;  /* 0x00000004ff047e24 */ /* 0x000fc8000f8e00ff */
[----:B-1----:R-:W-:-:S04]  /*171e0*/  IMAD R3, R14, R4, RZ ;  /* 0x000000040e037224 */ /* 0x002fc800078e02ff */
[----:B------:R-:W-:-:S05]  /*171f0*/  IMAD.IADD R6, R6, 0x1, R3 ;  /* 0x0000000106067824 */ /* 0x000fca00078e0203 */
[----:B------:R-:W-:-:S13]  /*17200*/  ISETP.GT.AND P6, PT, R6, R0, PT ;  /* 0x000000000600720c */ /* 0x000fda0003fc4270 */
[----:B------:R-:W-:Y:S05]  /*17210*/  @P6 BRA `(.L_x_14184) ;  /* 0x0000000000a46947 */ /* 0x000fea0003800000 */
.L_x_14187:
        /* <DEDUP_REMOVED lines=35> */
.L_x_14331:
[----:B------:R-:W-:Y:S02]  /*17450*/  ULDC UR4, c[0x0][0xc38] ;  /* 0x00030e0000047ab9 */ /* 0x000fe40000000800 */
[----:B------:R-:W-:-:S04]  /*17460*/  IMAD.U32 R4, RZ, RZ, UR4 ;  /* 0x00000004ff047e24 */ /* 0x000fc8000f8e00ff */
[----:B-1----:R-:W-:-:S04]  /*17470*/  IMAD R3, R14, R4, RZ ;  /* 0x000000040e037224 */ /* 0x002fc800078e02ff */
[----:B------:R-:W-:-:S05]  /*17480*/  IMAD.IADD R6, R3, 0x1, R6 ;  /* 0x0000000103067824 */ /* 0x000fca00078e0206 */
[----:B------:R-:W-:-:S13]  /*17490*/  ISETP.GT.AND P6, PT, R6, R0, PT ;  /* 0x000000000600720c */ /* 0x000fda0003fc4270 */
[----:B------:R-:W-:Y:S05]  /*174a0*/  @!P6 BRA `(.L_x_14187) ;  /* 0xfffffffc005ce947 */ /* 0x000fea000383ffff */
.L_x_14184:
        /* <DEDUP_REMOVED lines=10> */
.L_x_14336:
[----:B------:R-:W-:-:S13]  /*17550*/  ISETP.NE.AND P0, PT, R3, RZ, PT ;  /* 0x000000ff0300720c */ /* 0x000fda0003f05270 */
[----:B------:R-:W-:Y:S05]  /*17560*/  @!P0 BRA `(.L_x_14189) ;  /* 0x0000000000108947 */ /* 0x000fea0003800000 */
[----:B------:R-:W-:Y:S01]  /*17570*/  UMOV UR4, 0xffffffff ;  /* 0xffffffff00047882 */ /* 0x000fe20000000000 */
[----:B------:R-:W-:Y:S02]  /*17580*/  VIADD R12, R7, 0xffffffff ;  /* 0xffffffff070c7836 */ /* 0x000fe40000000000 */
[----:B------:R-:W-:Y:S05]  /*17590*/  BRA.DIV UR4, `(.L_x_14190) ;  /* 0x0000005204387947 */ /* 0x000fea000b800000 */
[----:B------:R4:W0:Y:S02]  /*175a0*/  SHFL.IDX PT, R16, R2, R12, 0x1f ;  /* 0x00001f0c02107589 */ /* 0x00082400000e0000 */
.L_x_14189:
        /* <DEDUP_REMOVED lines=10> */
[----:B0-----:R-:W-:-:S06]  /*17650*/  VIADD R3, R7, 0xffffffe ;  /* 0x0ffffffe07037836 */ /* 0x001fcc0000000000 */
[----:B------:R-:W0:Y:S02]  /*17660*/  F2I.FTZ.U32.TRUNC.NTZ R3, R3 ;  /* 0x0000000300037305 */ /* 0x000e24000021f000 */
[----:B0-----:R-:W-:-:S04]  /*17670*/  IMAD.MOV R9, RZ, RZ, -R3 ;  /* 0x000000ffff097224 */ /* 0x001fc800078e0a03 */
[----:B------:R-:W-:-:S04]  /*17680*/  IMAD R9, R9, R4, RZ ;  /* 0x0000000409097224 */ /* 0x000fc800078e02ff */
[----:B------:R-:W-:Y:S01]  /*17690*/  IMAD.HI.U32 R8, R3, R9, R2 ;  /* 0x0000000903087227 */ /* 0x000fe200078e0002 */
[----:B------:R-:W-:Y:S01]  /*176a0*/  IABS R9, R0 ;  /* 0x0000000000097213 */ /* 0x000fe20000000000 */
[----:B------:R-:W0:Y:S01]  /*176b0*/  MUFU.RCP R2, R10 ;  /* 0x0000000a00027308 */ /* 0x000e220000001000 */
[----:B------:R-:W-:-:S03]  /*176c0*/  IABS R3, R17 ;  /* 0x0000001100037213 */ /* 0x000fc60000000000 */
[----:B------:R-:W-:-:S04]  /*176d0*/  IMAD.HI.U32 R7, R8, R9, RZ ;  /* 0x0000000908077227 */ /* 0x000fc800078e00ff */
[----:B------:R-:W-:-:S04]  /*176e0*/  IMAD.MOV R12, RZ, RZ, -R3 ;  /* 0x000000ffff0c7224 */ /* 0x000fc800078e0a03 */
[----:B------:R-:W-:Y:S02]  /*176f0*/  IMAD R9, R7, R12, R9 ;  /* 0x0000000c07097224 */ /* 0x000fe400078e0209 */
[----:B0-----:R-:W-:-:S03]  /*17700*/  VIADD R3, R2, 0xffffffe ;  /* 0x0ffffffe02037836 */ /* 0x001fc60000000000 */
[----:B------:R-:W-:Y:S01]  /*17710*/  ISETP.GT.U32.AND P1, PT, R4, R9, PT ;  /* 0x000000090400720c */ /* 0x000fe20003f24070 */
[----:B------:R-:W-:Y:S02]  /*17720*/  IMAD.MOV.U32 R2, RZ, RZ, RZ ;  /* 0x000000ffff027224 */ /* 0x000fe400078e00ff */
[----:B------:R-:W0:Y:S10]  /*17730*/  F2I.FTZ.U32.TRUNC.NTZ R3, R3 ;  /* 0x0000000300037305 */ /* 0x000e34000021f000 */
[----:B------:R-:W-:-:S02]  /*17740*/  @!P1 IMAD.IADD R9, R9, 0x1, -R4 ;  /* 0x0000000109099824 */ /* 0x000fc400078e0a04 */
[----:B------:R-:W-:Y:S01]  /*17750*/  @!P1 VIADD R7, R7, 0x1 ;  /* 0x0000000107079836 */ /* 0x000fe20000000000 */
[----:B------:R-:W-:Y:S02]  /*17760*/  ISETP.NE.AND P1, PT, R17, RZ, PT ;  /* 0x000000ff1100720c */ /* 0x000fe40003f25270 */
[----:B------:R-:W-:Y:S01]  /*17770*/  ISETP.GE.U32.AND P0, PT, R9, R4, PT ;  /* 0x000000040900720c */ /* 0x000fe20003f06070 */
[----:B0-----:R-:W-:-:S04]  /*17780*/  IMAD.MOV R9, RZ, RZ, -R3 ;  /* 0x000000ffff097224 */ /* 0x001fc800078e0a03 */
[----:B------:R-:W-:-:S04]  /*17790*/  IMAD R9, R9, R6, RZ ;  /* 0x0000000609097224 */ /* 0x000fc800078e02ff */
[----:B------:R-:W-:Y:S01]  /*177a0*/  IMAD.HI.U32 R4, R3, R9, R2 ;  /* 0x0000000903047227 */ /* 0x000fe200078e0002 */
[----:B------:R-:W-:-:S03]  /*177b0*/  LOP3.LUT R2, R0, R17, RZ, 0x3c, !PT ;  /* 0x0000001100027212 */ /* 0x000fc600078e3cff */
[----:B------:R-:W-:Y:S01]  /*177c0*/  @P0 VIADD R7, R7, 0x1 ;  /* 0x0000000107070836 */ /* 0x000fe20000000000 */
[----:B------:R-:W-:Y:S02]  /*177d0*/  ISETP.GE.AND P2, PT, R2, RZ, PT ;  /* 0x000000ff0200720c */ /* 0x000fe40003f46270 */
[----:B------:R-:W-:-:S05]  /*177e0*/  IABS R2, R5 ;  /* 0x0000000500027213 */ /* 0x000fca0000000000 */
[----:B------:R-:W-:-:S06]  /*177f0*/  IMAD.MOV R2, RZ, RZ, -R2 ;  /* 0x000000ffff027224 */ /* 0x000fcc00078e0a02 */
        /* <DEDUP_REMOVED lines=12> */
[----:B------:R-:W-:-:S04]  /*178c0*/  IMAD.MOV R3, RZ, RZ, -R7 ;  /* 0x000000ffff037224 */ /* 0x000fc800078e0a07 */
[----:B------:R-:W-:-:S08]  /*178d0*/  IMAD R3, R17, R3, R0 ;  /* 0x0000000311037224 */ /* 0x000fd000078e0200 */
        /* <DEDUP_REMOVED lines=8> */
.L_x_14191:
        /* <DEDUP_REMOVED lines=32> */
[----:B------:R-:W-:-:S04]  /*17b60*/  VIADDMNMX R4, R3, R4, R6, PT ;  /* 0x0000000403047246 */ /* 0x000fc80003800106 */
[----:B------:R-:W-:-:S04]  /*17b70*/  IABS R6, R4 ;  /* 0x0000000400067213 */ /* 0x000fc80000000000 */
[----:B------:R-:W0:Y:S08]  /*17b80*/  I2F.RP R8, R6 ;  /* 0x0000000600087306 */ /* 0x000e300000209400 */
[----:B0-----:R-:W0:Y:S02]  /*17b90*/  MUFU.RCP R8, R8 ;  /* 0x0000000800087308 */ /* 0x001e240000001000 */
[----:B0-----:R-:W-:Y:S01]  /*17ba0*/  VIADD R2, R8, 0xffffffe ;  /* 0x0ffffffe08027836 */ /* 0x001fe20000000000 */
[----:B------:R-:W-:-:S05]  /*17bb0*/  IABS R8, R0 ;  /* 0x0000000000087213 */ /* 0x000fca0000000000 */
[----:B------:R0:W1:Y:S02]  /*17bc0*/  F2I.FTZ.U32.TRUNC.NTZ R3, R2 ;  /* 0x0000000200037305 */ /* 0x000064000021f000 */
[----:B0-----:R-:W-:Y:S02]  /*17bd0*/  IMAD.MOV.U32 R2, RZ, RZ, RZ ;  /* 0x000000ffff027224 */ /* 0x001fe400078e00ff */
[----:B-1----:R-:W-:-:S04]  /*17be0*/  IMAD.MOV R5, RZ, RZ, -R3 ;  /* 0x000000ffff057224 */ /* 0x002fc800078e0a03 */
[----:B------:R-:W-:-:S04]  /*17bf0*/  IMAD R5, R5, R6, RZ ;  /* 0x0000000605057224 */ /* 0x000fc800078e02ff */
[----:B------:R-:W-:Y:S01]  /*17c00*/  IMAD.HI.U32 R3, R3, R5, R2 ;  /* 0x0000000503037227 */ /* 0x000fe200078e0002 */
[-C--:B------:R-:W-:Y:S02]  /*17c10*/  IABS R5, R4.reuse ;  /* 0x0000000400057213 */ /* 0x080fe40000000000 */
[----:B------:R-:W-:Y:S02]  /*17c20*/  LOP3.LUT R2, R0, R4, RZ, 0x3c, !PT ;  /* 0x0000000400027212 */ /* 0x000fe400078e3cff */
[----:B------:R-:W-:Y:S01]  /*17c30*/  IADD3 R0, R7, 0x1000000, R0 ;  /* 0x0100000007007810 */ /* 0x000fe20007ffe000 */
[----:B------:R-:W-:Y:S01]  /*17c40*/  IMAD.MOV R5, RZ, RZ, -R5 ;  /* 0x000000ffff057224 */ /* 0x000fe200078e0a05 */
[----:B------:R-:W-:Y:S01]  /*17c50*/  ISETP.GE.AND P2, PT, R2, RZ, PT ;  /* 0x000000ff0200720c */ /* 0x000fe20003f46270 */
        /* <DEDUP_REMOVED lines=12> */
.L_x_14192:
[----:B------:R-:W-:-:S05]  /*17d20*/  LOP3.LUT R0, RZ, R3, RZ, 0x33, !PT ;  /* 0x00000003ff007212 */ /* 0x000fca00078e33ff */
[----:B------:R-:W-:Y:S01]  /*17d30*/  IMAD.IADD R17, R17, 0x1, R0 ;  /* 0x0000000111117824 */ /* 0x000fe200078e0200 */
[----:B------:R-:W-:Y:S06]  /*17d40*/  BRA `(.L_x_14193) ;  /* 0x00000000001c7947 */ /* 0x000fec0003800000 */
.L_x_14185:
[----:B------:R-:W-:Y:S01]  /*17d50*/  UMOV UR4, URZ ;  /* 0x0000003f00047c82 */ /* 0x000fe20008000000 */
[----:B------:R-:W-:Y:S01]  /*17d60*/  UMOV UR5, URZ ;  /* 0x0000003f00057c82 */ /* 0x000fe20008000000 */
[----:B------:R-:W-:Y:S01]  /*17d70*/  ULDC UR6, c[0x0][0xc3c] ;  /* 0x00030f0000067ab9 */ /* 0x000fe20000000800 */
[----:B------:R-:W-:Y:S02]  /*17d80*/  IMAD.MOV.U32 R16, RZ, RZ, R0 ;  /* 0x000000ffff107224 */ /* 0x000fe400078e0000 */
[----:B------:R-:W-:Y:S02]  /*17d90*/  IMAD.U32 R17, RZ, RZ, UR4 ;  /* 0x00000004ff117e24 */ /* 0x000fe4000f8e00ff */
[----:B------:R-:W-:Y:S02]  /*17da0*/  IMAD.U32 R18, RZ, RZ, UR5 ;  /* 0x00000005ff127e24 */ /* 0x000fe4000f8e00ff */
[----:B------:R-:W-:-:S07]  /*17db0*/  IMAD.U32 R19, RZ, RZ, UR6 ;  /* 0x00000006ff137e24 */ /* 0x000fce000f8e00ff */
.L_x_14193:
        /* <DEDUP_REMOVED lines=10> */
.L_x_14182:
[----:B------:R-:W-:Y:S02]  /*17e60*/  ULDC UR4, c[0x0][0xc3c] ;  /* 0x00030f0000047ab9 */ /* 0x000fe40000000800 */
[----:B--2---:R-:W-:-:S13]  /*17e70*/  ISETP.GE.AND P0, PT, R19, UR4, PT ;  /* 0x0000000413007c0c */ /* 0x004fda000bf06270 */
[----:B------:R-:W-:Y:S05]  /*17e80*/  @!P0 BRA `(.L_x_14194) ;  /* 0xffffffa800fc8947 */ /* 0x000fea000383ffff */
[----:B------:R-:W-:Y:S05]  /*17e90*/  BSYNC B8 ;  /* 0x0000000000087941 */ /* 0x000fea0003800000 */
.L_x_14123:
        /* <DEDUP_REMOVED lines=12> */
.L_x_14339:
[----:B------:R-:W-:Y:S05]  /*17f60*/  BSYNC B0 ;  /* 0x0000000000007941 */ /* 0x000fea0003800000 */
.L_x_14195:
[----:B------:R-:W-:-:S03]  /*17f70*/  UMOV UR4, 0xffffffff ;  /* 0xffffffff00047882 */ /* 0x000fc60000000000 */
[----:B------:R-:W-:Y:S05]  /*17f80*/  BRA.DIV UR4, `(.L_x_14197) ;  /* 0x0000004604f87947 */ /* 0x000fea000b800000 */
[----:B0-----:R-:W0:Y:S02]  /*17f90*/  S2R R0, SR_TID.X ;  /* 0x0000000000007919 */ /* 0x001e240000002100 */
[----:B0-----:R-:W-:-:S04]  /*17fa0*/  SHF.R.U32.HI R0, RZ, 0x5, R0 ;  /* 0x00000005ff007819 */ /* 0x001fc80000011600 */
[----:B------:R-:W-:-:S05]  /*17fb0*/  LOP3.LUT R0, R0, 0x3, RZ, 0xc0, !PT ;  /* 0x0000000300007812 */ /* 0x000fca00078ec0ff */
[----:B------:R0:W2:Y:S02]  /*17fc0*/  SHFL.IDX PT, R14, R0, RZ, 0x1f ;  /* 0x00001fff000e7589 */ /* 0x0000a400000e0000 */
.L_x_14342:
[----:B--2---:R-:W-:Y:S01]  /*17fd0*/  ISETP.NE.AND P0, PT, R14, RZ, PT ;  /* 0x000000ff0e00720c */ /* 0x004fe20003f05270 */
[----:B------:R-:W-:-:S12]  /*17fe0*/  BSSY B0, `(.L_x_14198) ;  /* 0x0000024000007945 */ /* 0x000fd80003800000 */
[----:B------:R-:W-:Y:S05]  /*17ff0*/  @P0 BRA `(.L_x_14199) ;  /* 0x0000000000880947 */ /* 0x000fea0003800000 */
[----:B------:R-:W-:-:S03]  /*18000*/  UMOV UR4, 0xffffffff ;  /* 0xffffffff00047882 */ /* 0x000fc60000000000 */
[----:B------:R-:W-:Y:S05]  /*18010*/  BRA.DIV UR4, `(.L_x_14200) ;  /* 0x0000004a04087947 */ /* 0x000fea000b800000 */
[----:B------:R-:W-:-:S13]  /*18020*/  ELECT P6, URZ, PT ;  /* 0x00000000003f782f */ /* 0x000fda00038c0000 */
.L_x_14345:
[----:B------:R-:W-:Y:S05]  /*18030*/  @!P6 BRA `(.L_x_14199) ;  /* 0x000000000078e947 */ /* 0x000fea0003800000 */
[----:B------:R-:W-:-:S06]  /*18040*/  ULOP3.LUT UR4, UR36, 0x2, URZ, 0xfc, !UPT ;  /* 0x0000000224047892 */ /* 0x000fcc000f8efc3f */
[----:B0-----:R-:W-:-:S05]  /*18050*/  IMAD.U32 R0, RZ, RZ, UR4 ;  /* 0x00000004ff007e24 */ /* 0x001fca000f8e00ff */
[----:B------:R-:W-:-:S13]  /*18060*/  ISETP.NE.AND P0, PT, R0, 0x3, PT ;  /* 0x000000030000780c */ /* 0x000fda0003f05270 */
[----:B------:R-:W-:Y:S05]  /*18070*/  @!P0 BRA `(.L_x_14201) ;  /* 0x0000000000048947 */ /* 0x000fea0003800000 */
[----:B------:R-:W-:Y:S01]  /*18080*/  BPT.TRAP 0x1 ;  /* 0x000000040000795c */ /* 0x000fe20000300000 */
.L_x_14201:
[C---:B------:R-:W-:Y:S01]  /*18090*/  IMAD R5, R25.reuse, 0x8, R4 ;  /* 0x0000000819057824 */ /* 0x040fe200078e0204 */
[----:B------:R-:W-:Y:S01]  /*180a0*/  SHF.L.U32 R0, R28, 0x1f, RZ ;  /* 0x0000001f1c007819 */ /* 0x000fe200000006ff */
[----:B------:R-:W-:-:S03]  /*180b0*/  VIADD R25, R25, 0x1 ;  /* 0x0000000119197836 */ /* 0x000fc60000000000 */
[----:B------:R-:W0:Y:S02]  /*180c0*/  SYNCS.PHASECHK.TRANS64.TRYWAIT P1, [R5+URZ+0x16840], R0 ;  /* 0x01684000050075a7 */ /* 0x000e24000802017f */
[----:B------:R-:W-:-:S04]  /*180d0*/  ISETP.NE.AND P2, PT, R25, 0x2, PT ;  /* 0x000000021900780c */ /* 0x000fc80003f45270 */
[----:B------:R-:W-:Y:S01]  /*180e0*/  SEL R3, RZ, 0x1, P2 ;  /* 0x00000001ff037807 */ /* 0x000fe20001000000 */
[----:B0-----:R-:W-:Y:S08]  /*180f0*/  @!P1 BRA `(.L_x_14202) ;  /* 0x0000004400f09947 */ /* 0x001ff00003800000 */
.L_x_14346:
[----:B------:R-:W-:Y:S02]  /*18100*/  SEL R25, R25, RZ, P2 ;  /* 0x000000ff19197207 */ /* 0x000fe40001000000 */
[----:B------:R-:W-:Y:S01]  /*18110*/  LOP3.LUT R2, R28, R3, RZ, 0x3c, !PT ;  /* 0x000000031c027212 */ /* 0x000fe200078e3cff */
[----:B------:R-:W-:Y:S06]  /*18120*/  @!P0 BRA `(.L_x_14203) ;  /* 0x0000000000048947 */ /* 0x000fec0003800000 */
[----:B------:R-:W-:Y:S01]  /*18130*/  BPT.TRAP 0x1 ;  /* 0x000000040000795c */ /* 0x000fe20000300000 */
.L_x_14203:
[----:B------:R-:W-:Y:S01]  /*18140*/  IMAD R25, R25, 0x8, R4 ;  /* 0x0000000819197824 */ /* 0x000fe200078e0204 */
[----:B------:R-:W-:-:S04]  /*18150*/  SHF.L.U32 R2, R2, 0x1f, RZ ;  /* 0x0000001f02027819 */ /* 0x000fc800000006ff */
[----:B------:R-:W2:Y:S02]  /*18160*/  SYNCS.PHASECHK.TRANS64.TRYWAIT P1, [R25+URZ+0x16840], R2 ;  /* 0x01684002190075a7 */ /* 0x000ea4000802017f */
[----:B--2---:R-:W-:Y:S05]  /*18170*/  @!P1 BRA `(.L_x_14204) ;  /* 0x0000004400e49947 */ /* 0x004fea0003800000 */
.L_x_14347:
[----:B------:R-:W-:Y:S05]  /*18180*/  @!P0 BRA `(.L_x_14205) ;  /* 0x0000000000048947 */ /* 0x000fea0003800000 */
[----:B------:R-:W-:Y:S01]  /*18190*/  BPT.TRAP 0x1 ;  /* 0x000000040000795c */ /* 0x000fe20000300000 */
.L_x_14205:
[----:B------:R-:W3:Y:S02]  /*181a0*/  SYNCS.PHASECHK.TRANS64.TRYWAIT P1, [R5+URZ+0x16860], R0 ;  /* 0x01686000050075a7 */ /* 0x000ee4000802017f */
[----:B---3--:R-:W-:Y:S05]  /*181b0*/  @!P1 BRA `(.L_x_14206) ;  /* 0x0000004400e89947 */ /* 0x008fea0003800000 */
.L_x_14348:
[----:B------:R-:W-:Y:S05]  /*181c0*/  @!P0 BRA `(.L_x_14207) ;  /* 0x0000000000048947 */ /* 0x000fea0003800000 */
[----:B------:R-:W-:Y:S01]  /*181d0*/  BPT.TRAP 0x1 ;  /* 0x000000040000795c */ /* 0x000fe20000300000 */
.L_x_14207:
[----:B----4-:R4:W0:Y:S02]  /*181e0*/  SYNCS.PHASECHK.TRANS64.TRYWAIT P0, [R25+URZ+0x16860], R2 ;  /* 0x01686002190075a7 */ /* 0x010824000800017f */
[----:B0-----:R-:W-:Y:S05]  /*181f0*/  @!P0 NANOSLEEP.SYNCS 0x989680 ;  /* 0x009896800000895d */ /* 0x001fea0003900000 */
[----:B------:R-:W0:Y:S02]  /*18200*/  @!P0 SYNCS.PHASECHK.TRANS64 P0, [R25+URZ+0x16860], R2 ;  /* 0x01686002190085a7 */ /* 0x000e24000800007f */
[----:B0-----:R-:W-:Y:S05]  /*18210*/  @!P0 BRA `(.L_x_14207) ;  /* 0xfffffffc00f08947 */ /* 0x001fea000383ffff */
.L_x_14199:
[----:B------:R-:W-:Y:S05]  /*18220*/  BSYNC B0 ;  /* 0x0000000000007941 */ /* 0x000fea0003800000 */
.L_x_14198:
[----:B------:R-:W-:Y:S05]  /*18230*/  EXIT ;  /* 0x000000000000794d */ /* 0x000fea0003800000 */
.L_x_14026:
[----:B0-----:R-:W-:-:S04]  /*18240*/  IMAD.U32 R3, RZ, RZ, UR45 ;  /* 0x0000002dff037e24 */ /* 0x001fc8000f8e00ff */
[----:B------:R0:W1:Y:S03]  /*18250*/  SYNCS.PHASECHK.TRANS64.TRYWAIT P1, [R3+URZ+0x16800], R0 ;  /* 0x01680000030075a7 */ /* 0x000066000802017f */
[----:B-1----:R-:W-:Y:S05]  /*18260*/  @!P1 NANOSLEEP.SYNCS 0x989680 ;  /* 0x009896800000995d */ /* 0x002fea0003900000 */
[----:B------:R-:W1:Y:S02]  /*18270*/  @!P1 SYNCS.PHASECHK.TRANS64 P1, [R3+URZ+0x16800], R0 ;  /* 0x01680000030095a7 */ /* 0x000e64000802007f */
[----:B-1----:R-:W-:Y:S05]  /*18280*/  @!P1 BRA `(.L_x_14026) ;  /* 0xfffffffc00ec9947 */ /* 0x002fea000383ffff */
[----:B------:R-:W-:Y:S05]  /*18290*/  BRA `(.L_x_14208) ;  /* 0xfffffe9c000c7947 */ /* 0x000fea000383ffff */
.L_x_14030:
[----:B-1----:R1:W2:Y:S02]  /*182a0*/  SYNCS.PHASECHK.TRANS64.TRYWAIT P1, [R91+URZ+0x16830], R0 ;  /* 0x016830005b0075a7 */ /* 0x0022a4000802017f */
[----:B--2---:R-:W-:Y:S05]  /*182b0*/  @!P1 NANOSLEEP.SYNCS 0x989680 ;  /* 0x009896800000995d */ /* 0x004fea0003900000 */
[----:B------:R-:W2:Y:S02]  /*182c0*/  @!P1 SYNCS.PHASECHK.TRANS64 P1, [R91+URZ+0x16830], R0 ;  /* 0x016830005b0095a7 */ /* 0x000ea4000802007f */
[----:B--2---:R-:W-:Y:S05]  /*182d0*/  @!P1 BRA `(.L_x_14030) ;  /* 0xfffffffc00f09947 */ /* 0x004fea000383ffff */
[----:B------:R-:W-:Y:S05]  /*182e0*/  BRA `(.L_x_14029) ;  /* 0xfffffe9c00287947 */ /* 0x000fea000383ffff */
.L_x_14047:
[----:B-1----:R-:W-:-:S04]  /*182f0*/  IMAD.U32 R7, RZ, RZ, UR6 ;  /* 0x00000006ff077e24 */ /* 0x002fc8000f8e00ff */
[----:B------:R1:W2:Y:S03]  /*18300*/  SYNCS.PHASECHK.TRANS64.TRYWAIT P1, [R7+URZ+0x16830], R6 ;  /* 0x01683006070075a7 */ /* 0x0002a6000802017f */
[----:B--2---:R-:W-:Y:S05]  /*18310*/  @!P1 NANOSLEEP.SYNCS 0x989680 ;  /* 0x009896800000995d */ /* 0x004fea0003900000 */
[----:B------:R-:W2:Y:S02]  /*18320*/  @!P1 SYNCS.PHASECHK.TRANS64 P1, [R7+URZ+0x16830], R6 ;  /* 0x01683006070095a7 */ /* 0x000ea4000802007f */
[----:B--2---:R-:W-:Y:S05]  /*18330*/  @!P1 BRA `(.L_x_14047) ;  /* 0xfffffffc00ec9947 */ /* 0x004fea000383ffff */
[----:B------:R-:W-:Y:S05]  /*18340*/  BRA `(.L_x_14044) ;  /* 0xfffffed400b47947 */ /* 0x000fea000383ffff */
.L_x_14051:
[----:B-1----:R-:W-:-:S04]  /*18350*/  IMAD.U32 R7, RZ, RZ, UR6 ;  /* 0x00000006ff077e24 */ /* 0x002fc8000f8e00ff */
[----:B------:R1:W2:Y:S03]  /*18360*/  SYNCS.PHASECHK.TRANS64.TRYWAIT P1, [R7+URZ+0x16850], R6 ;  /* 0x01685006070075a7 */ /* 0x0002a6000802017f */
[----:B--2---:R-:W-:Y:S05]  /*18370*/  @!P1 NANOSLEEP.SYNCS 0x989680 ;  /* 0x009896800000995d */ /* 0x004fea0003900000 */
[----:B------:R-:W2:Y:S02]  /*18380*/  @!P1 SYNCS.PHASECHK.TRANS64 P1, [R7+URZ+0x16850], R6 ;  /* 0x01685006070095a7 */ /* 0x000ea4000802007f */
[----:B--2---:R-:W-:Y:S05]  /*18390*/  @!P1 BRA `(.L_x_14051) ;  /* 0xfffffffc00ec9947 */ /* 0x004fea000383ffff */
[----:B------:R-:W-:Y:S05]  /*183a0*/  BRA `(.L_x_14048) ;  /* 0xfffffed800387947 */ /* 0x000fea000383ffff */
.L_x_14070:
[----:B-1----:R-:W-:-:S04]  /*183b0*/  IMAD.U32 R7, RZ, RZ, UR6 ;  /* 0x00000006ff077e24 */ /* 0x002fc8000f8e00ff */
[----:B------:R1:W2:Y:S03]  /*183c0*/  SYNCS.PHASECHK.TRANS64.TRYWAIT P1, [R7+URZ+0x16830], R6 ;  /* 0x01683006070075a7 */ /* 0x0002a6000802017f */
[----:B--2---:R-:W-:Y:S05]  /*183d0*/  @!P1 NANOSLEEP.SYNCS 0x989680 ;  /* 0x009896800000995d */ /* 0x004fea0003900000 */
[----:B------:R-:W2:Y:S02]  /*183e0*/  @!P1 SYNCS.PHASECHK.TRANS64 P1, [R7+URZ+0x16830], R6 ;  /* 0x01683006070095a7 */ /* 0x000ea4000802007f */
[----:B--2---:R-:W-:Y:S05]  /*183f0*/  @!P1 BRA `(.L_x_14070) ;  /* 0xfffffffc00ec9947 */ /* 0x004fea000383ffff */
[----:B------:R-:W-:Y:S05]  /*18400*/  BRA `(.L_x_14067) ;  /* 0xffffff0c00b87947 */ /* 0x000fea000383ffff */
.L_x_14074:
[----:B-1----:R-:W-:-:S04]  /*18410*/  IMAD.U32 R7, RZ, RZ, UR6 ;  /* 0x00000006ff077e24 */ /* 0x002fc8000f8e00ff */
[----:B------:R1:W2:Y:S03]  /*18420*/  SYNCS.PHASECHK.TRANS64.TRYWAIT P1, [R7+URZ+0x16850], R6 ;  /* 0x01685006070075a7 */ /* 0x0002a6000802017f */
[----:B--2---:R-:W-:Y:S05]  /*18430*/  @!P1 NANOSLEEP.SYNCS 0x989680 ;  /* 0x009896800000995d */ /* 0x004fea0003900000 */
[----:B------:R-:W2:Y:S02]  /*18440*/  @!P1 SYNCS.PHASECHK.TRANS64 P1, [R7+URZ+0x16850], R6 ;  /* 0x01685006070095a7 */ /* 0x000ea4000802007f */
[----:B--2---:R-:W-:Y:S05]  /*18450*/  @!P1 BRA `(.L_x_14074) ;  /* 0xfffffffc00ec9947 */ /* 0x004fea000383ffff */
[----:B------:R-:W-:Y:S05]  /*18460*/  BRA `(.L_x_14071) ;  /* 0xffffff10003c7947 */ /* 0x000fea000383ffff */
.L_x_14082:
[----:B-1----:R-:W-:-:S04]  /*18470*/  IMAD.U32 R7, RZ, RZ, UR6 ;  /* 0x00000006ff077e24 */ /* 0x002fc8000f8e00ff */
[----:B------:R1:W2:Y:S03]  /*18480*/  SYNCS.PHASECHK.TRANS64.TRYWAIT P1, [R7+URZ+0x16830], R6 ;  /* 0x01683006070075a7 */ /* 0x0002a6000802017f */
[----:B--2---:R-:W-:Y:S05]  /*18490*/  @!P1 NANOSLEEP.SYNCS 0x989680 ;  /* 0x009896800000995d */ /* 0x004fea0003900000 */
[----:B------:R-:W2:Y:S02]  /*184a0*/  @!P1 SYNCS.PHASECHK.TRANS64 P1, [R7+URZ+0x16830], R6 ;  /* 0x01683006070095a7 */ /* 0x000ea4000802007f */
[----:B--2---:R-:W-:Y:S05]  /*184b0*/  @!P1 BRA `(.L_x_14082) ;  /* 0xfffffffc00ec9947 */ /* 0x004fea000383ffff */
[----:B------:R-:W-:Y:S05]  /*184c0*/  BRA `(.L_x_14079) ;  /* 0xffffff3000ec7947 */ /* 0x000fea000383ffff */
.L_x_14086:
[----:B-1----:R-:W-:-:S04]  /*184d0*/  IMAD.U32 R7, RZ, RZ, UR6 ;  /* 0x00000006ff077e24 */ /* 0x002fc8000f8e00ff */
[----:B------:R1:W2:Y:S03]  /*184e0*/  SYNCS.PHASECHK.TRANS64.TRYWAIT P1, [R7+URZ+0x16850], R6 ;  /* 0x01685006070075a7 */ /* 0x0002a6000802017f */
[----:B--2---:R-:W-:Y:S05]  /*184f0*/  @!P1 NANOSLEEP.SYNCS 0x989680 ;  /* 0x009896800000995d */ /* 0x004fea0003900000 */
[----:B------:R-:W2:Y:S02]  /*18500*/  @!P1 SYNCS.PHASECHK.TRANS64 P1, [R7+URZ+0x16850], R6 ;  /* 0x01685006070095a7 */ /* 0x000ea4000802007f */
[----:B--2---:R-:W-:Y:S05]  /*18510*/  @!P1 BRA `(.L_x_14086) ;  /* 0xfffffffc00ec9947 */ /* 0x004fea000383ffff */
[----:B------:R-:W-:Y:S05]  /*18520*/  BRA `(.L_x_14083) ;  /* 0xffffff3400647947 */ /* 0x000fea000383ffff */
.L_x_14101:
[----:B-1----:R-:W-:-:S04]  /*18530*/  IMAD.U32 R4, RZ, RZ, UR5 ;  /* 0x00000005ff047e24 */ /* 0x002fc8000f8e00ff */
[----:B------:R1:W2:Y:S03]  /*18540*/  SYNCS.PHASECHK.TRANS64.TRYWAIT P1, [R4+URZ+0x16850], R3 ;  /* 0x01685003040075a7 */ /* 0x0002a6000802017f */
[----:B--2---:R-:W-:Y:S05]  /*18550*/  @!P1 NANOSLEEP.SYNCS 0x989680 ;  /* 0x009896800000995d */ /* 0x004fea0003900000 */
[----:B------:R-:W2:Y:S02]  /*18560*/  @!P1 SYNCS.PHASECHK.TRANS64 P1, [R4+URZ+0x16850], R3 ;  /* 0x01685003040095a7 */ /* 0x000ea4000802007f */
[----:B--2---:R-:W-:Y:S05]  /*18570*/  @!P1 BRA `(.L_x_14101) ;  /* 0xfffffffc00ec9947 */ /* 0x004fea000383ffff */
[----:B------:R-:W-:Y:S05]  /*18580*/  BRA `(.L_x_14100) ;  /* 0xffffff6800107947 */ /* 0x000fea000383ffff */
.L_x_14145:
        /* <DEDUP_REMOVED lines=11> */
.L_x_14210:
[----:B------:R-:W-:Y:S05]  /*18640*/  BSYNC B0 ;  /* 0x0000000000007941 */ /* 0x000fea0003800000 */
.L_x_14209:
[----:B------:R-:W-:Y:S05]  /*18650*/  BRA `(.L_x_14211) ;  /* 0xffffffb400d47947 */ /* 0x000fea000383ffff */
.L_x_14148:
[----:B0-----:R0:W1:Y:S02]  /*18660*/  SYNCS.PHASECHK.TRANS64.TRYWAIT P0, [R5+URZ+0x16840], R2 ;  /* 0x01684002050075a7 */ /* 0x001064000800017f */
[----:B-1----:R-:W-:Y:S05]  /*18670*/  @!P0 NANOSLEEP.SYNCS 0x989680 ;  /* 0x009896800000895d */ /* 0x002fea0003900000 */
[----:B------:R-:W1:Y:S02]  /*18680*/  @!P0 SYNCS.PHASECHK.TRANS64 P0, [R5+URZ+0x16840], R2 ;  /* 0x01684002050085a7 */ /* 0x000e64000800007f */
[----:B-1----:R-:W-:Y:S05]  /*18690*/  @!P0 BRA `(.L_x_14148) ;  /* 0xfffffffc00f08947 */ /* 0x002fea000383ffff */
[----:B------:R-:W-:Y:S05]  /*186a0*/  BRA `(.L_x_14212) ;  /* 0xffffffb800287947 */ /* 0x000fea000383ffff */
.L_x_14149:
        /* <DEDUP_REMOVED lines=8> */
.L_x_14214:
[----:B------:R-:W-:Y:S05]  /*18730*/  BSYNC B0 ;  /* 0x0000000000007941 */ /* 0x000fea0003800000 */
.L_x_14213:
        /* <DEDUP_REMOVED lines=9> */
.L_x_14215:
[----:B------:R-:W-:Y:S02]  /*187d0*/  IMAD.MOV.U32 R13, RZ, RZ, R2 ;  /* 0x000000ffff0d7224 */ /* 0x000fe400078e0002 */
[----:B------:R-:W-:Y:S02]  /*187e0*/  IMAD.MOV.U32 R12, RZ, RZ, 0x1 ;  /* 0x00000001ff0c7424 */ /* 0x000fe400078e00ff */
[----:B------:R-:W-:-:S07]  /*187f0*/  IMAD.MOV.U32 R7, RZ, RZ, R14 ;  /* 0x000000ffff077224 */ /* 0x000fce00078e000e */
[----:B------:R-:W-:Y:S05]  /*18800*/  WARPSYNC.COLLECTIVE R15, `(.L_x_14216) ;  /* 0x000000000f087348 */ /* 0x000fea0003c00000 */
[----:B------:R0:W1:Y:S02]  /*18810*/  SHFL.IDX P6, R14, R13, R12, R11 ;  /* 0x0000000c0d0e7389 */ /* 0x00006400000c000b */
[----:B01----:R-:W-:Y:S01]  /*18820*/  ENDCOLLECTIVE ;  /* 0x000000000000791b */ /* 0x003fe20003800000 */
.L_x_14216:
        /* <DEDUP_REMOVED lines=15> */
.L_x_14217:
[----:B------:R-:W-:Y:S02]  /*18920*/  @P1 IMAD R8, R3, 0x2, R22 ;  /* 0x0000000203081824 */ /* 0x000fe400078e0216 */
[----:B------:R-:W-:Y:S02]  /*18930*/  IMAD.MOV.U32 R13, RZ, RZ, R2 ;  /* 0x000000ffff0d7224 */ /* 0x000fe400078e0002 */
[----:B------:R-:W-:Y:S02]  /*18940*/  IMAD.MOV.U32 R12, RZ, RZ, 0x2 ;  /* 0x00000002ff0c7424 */ /* 0x000fe400078e00ff */
[----:B------:R-:W-:-:S07]  /*18950*/  IMAD.MOV.U32 R7, RZ, RZ, R14 ;  /* 0x000000ffff077224 */ /* 0x000fce00078e000e */
[----:B------:R-:W-:Y:S05]  /*18960*/  WARPSYNC.COLLECTIVE R15, `(.L_x_14218) ;  /* 0x000000000f087348 */ /* 0x000fea0003c00000 */
[----:B------:R0:W1:Y:S02]  /*18970*/  SHFL.IDX P6, R14, R13, R12, R11 ;  /* 0x0000000c0d0e7389 */ /* 0x00006400000c000b */
[----:B01----:R-:W-:Y:S01]  /*18980*/  ENDCOLLECTIVE ;  /* 0x000000000000791b */ /* 0x003fe20003800000 */
.L_x_14218:
        /* <DEDUP_REMOVED lines=15> */
.L_x_14219:
[----:B------:R-:W-:Y:S02]  /*18a80*/  @P1 IMAD R8, R3, 0x2, R22 ;  /* 0x0000000203081824 */ /* 0x000fe400078e0216 */
[----:B------:R-:W-:Y:S02]  /*18a90*/  IMAD.MOV.U32 R13, RZ, RZ, R2 ;  /* 0x000000ffff0d7224 */ /* 0x000fe400078e0002 */
[----:B------:R-:W-:Y:S02]  /*18aa0*/  IMAD.MOV.U32 R12, RZ, RZ, 0x3 ;  /* 0x00000003ff0c7424 */ /* 0x000fe400078e00ff */
[----:B------:R-:W-:-:S07]  /*18ab0*/  IMAD.MOV.U32 R7, RZ, RZ, R14 ;  /* 0x000000ffff077224 */ /* 0x000fce00078e000e */
[----:B------:R-:W-:Y:S05]  /*18ac0*/  WARPSYNC.COLLECTIVE R15, `(.L_x_14220) ;  /* 0x000000000f087348 */ /* 0x000fea0003c00000 */
[----:B------:R0:W1:Y:S02]  /*18ad0*/  SHFL.IDX P6, R14, R13, R12, R11 ;  /* 0x0000000c0d0e7389 */ /* 0x00006400000c000b */
[----:B01----:R-:W-:Y:S01]  /*18ae0*/  ENDCOLLECTIVE ;  /* 0x000000000000791b */ /* 0x003fe20003800000 */
.L_x_14220:
        /* <DEDUP_REMOVED lines=15> */
.L_x_14221:
[----:B------:R-:W-:Y:S02]  /*18be0*/  @P1 IMAD R8, R3, 0x2, R22 ;  /* 0x0000000203081824 */ /* 0x000fe400078e0216 */
[----:B------:R-:W-:Y:S02]  /*18bf0*/  IMAD.MOV.U32 R13, RZ, RZ, R2 ;  /* 0x000000ffff0d7224 */ /* 0x000fe400078e0002 */
[----:B------:R-:W-:Y:S02]  /*18c00*/  IMAD.MOV.U32 R12, RZ, RZ, 0x4 ;  /* 0x00000004ff0c7424 */ /* 0x000fe400078e00ff */
[----:B------:R-:W-:-:S07]  /*18c10*/  IMAD.MOV.U32 R7, RZ, RZ, R14 ;  /* 0x000000ffff077224 */ /* 0x000fce00078e000e */
[----:B------:R-:W-:Y:S05]  /*18c20*/  WARPSYNC.COLLECTIVE R15, `(.L_x_14222) ;  /* 0x000000000f087348 */ /* 0x000fea0003c00000 */
[----:B------:R0:W1:Y:S02]  /*18c30*/  SHFL.IDX P6, R14, R13, R12, R11 ;  /* 0x0000000c0d0e7389 */ /* 0x00006400000c000b */
[----:B01----:R-:W-:Y:S01]  /*18c40*/  ENDCOLLECTIVE ;  /* 0x000000000000791b */ /* 0x003fe20003800000 */
.L_x_14222:
        /* <DEDUP_REMOVED lines=15> */
.L_x_14223:
[----:B------:R-:W-:Y:S02]  /*18d40*/  @P1 IMAD R8, R3, 0x2, R22 ;  /* 0x0000000203081824 */ /* 0x000fe400078e0216 */
[----:B------:R-:W-:Y:S02]  /*18d50*/  IMAD.MOV.U32 R13, RZ, RZ, R2 ;  /* 0x000000ffff0d7224 */ /* 0x000fe400078e0002 */
[----:B------:R-:W-:Y:S02]  /*18d60*/  IMAD.MOV.U32 R12, RZ, RZ, 0x5 ;  /* 0x00000005ff0c7424 */ /* 0x000fe400078e00ff */
[----:B------:R-:W-:-:S07]  /*18d70*/  IMAD.MOV.U32 R7, RZ, RZ, R14 ;  /* 0x000000ffff077224 */ /* 0x000fce00078e000e */
[----:B------:R-:W-:Y:S05]  /*18d80*/  WARPSYNC.COLLECTIVE R15, `(.L_x_14224) ;  /* 0x000000000f087348 */ /* 0x000fea0003c00000 */
[----:B------:R0:W1:Y:S02]  /*18d90*/  SHFL.IDX P6, R14, R13, R12, R11 ;  /* 0x0000000c0d0e7389 */ /* 0x00006400000c000b */
[----:B01----:R-:W-:Y:S01]  /*18da0*/  ENDCOLLECTIVE ;  /* 0x000000000000791b */ /* 0x003fe20003800000 */
.L_x_14224:
        /* <DEDUP_REMOVED lines=15> */
.L_x_14225:
[----:B------:R-:W-:Y:S02]  /*18ea0*/  @P1 IMAD R8, R3, 0x2, R22 ;  /* 0x0000000203081824 */ /* 0x000fe400078e0216 */
[----:B------:R-:W-:Y:S02]  /*18eb0*/  IMAD.MOV.U32 R13, RZ, RZ, R2 ;  /* 0x000000ffff0d7224 */ /* 0x000fe400078e0002 */
[----:B------:R-:W-:Y:S02]  /*18ec0*/  IMAD.MOV.U32 R12, RZ, RZ, 0x6 ;  /* 0x00000006ff0c7424 */ /* 0x000fe400078e00ff */
[----:B------:R-:W-:-:S07]  /*18ed0*/  IMAD.MOV.U32 R7, RZ, RZ, R14 ;  /* 0x000000ffff077224 */ /* 0x000fce00078e000e */
[----:B------:R-:W-:Y:S05]  /*18ee0*/  WARPSYNC.COLLECTIVE R15, `(.L_x_14226) ;  /* 0x000000000f087348 */ /* 0x000fea0003c00000 */
[----:B------:R0:W1:Y:S02]  /*18ef0*/  SHFL.IDX P6, R14, R13, R12, R11 ;  /* 0x0000000c0d0e7389 */ /* 0x00006400000c000b */
[----:B01----:R-:W-:Y:S01]  /*18f00*/  ENDCOLLECTIVE ;  /* 0x000000000000791b */ /* 0x003fe20003800000 */
.L_x_14226:
        /* <DEDUP_REMOVED lines=15> */
.L_x_14227:
[----:B------:R-:W-:Y:S02]  /*19000*/  @P1 IMAD R8, R3, 0x2, R22 ;  /* 0x0000000203081824 */ /* 0x000fe400078e0216 */
[----:B------:R-:W-:Y:S02]  /*19010*/  IMAD.MOV.U32 R13, RZ, RZ, R2 ;  /* 0x000000ffff0d7224 */ /* 0x000fe400078e0002 */
[----:B------:R-:W-:Y:S02]  /*19020*/  IMAD.MOV.U32 R12, RZ, RZ, 0x7 ;  /* 0x00000007ff0c7424 */ /* 0x000fe400078e00ff */
[----:B------:R-:W-:-:S07]  /*19030*/  IMAD.MOV.U32 R7, RZ, RZ, R14 ;  /* 0x000000ffff077224 */ /* 0x000fce00078e000e */
[----:B------:R-:W-:Y:S05]  /*19040*/  WARPSYNC.COLLECTIVE R15, `(.L_x_14228) ;  /* 0x000000000f087348 */ /* 0x000fea0003c00000 */
[----:B------:R0:W1:Y:S02]  /*19050*/  SHFL.IDX P6, R14, R13, R12, R11 ;  /* 0x0000000c0d0e7389 */ /* 0x00006400000c000b */
[----:B01----:R-:W-:Y:S01]  /*19060*/  ENDCOLLECTIVE ;  /* 0x000000000000791b */ /* 0x003fe20003800000 */
.L_x_14228:
        /* <DEDUP_REMOVED lines=10> */
.L_x_14229:
[----:B------:R-:W-:Y:S01]  /*19110*/  @!PT LDS RZ, [RZ] ;  /* 0x00000000fffff984 */ /* 0x000fe20000000800 */
[----:B------:R-:W-:Y:S01]  /*19120*/  @!PT LDS RZ, [RZ] ;  /* 0x00000000fffff984 */ /* 0x000fe20000000800 */
[----:B------:R-:W-:Y:S01]  /*19130*/  @!PT LDS RZ, [RZ] ;  /* 0x00000000fffff984 */ /* 0x000fe20000000800 */
[----:B------:R0:W-:Y:S01]  /*19140*/  @P1 LDGSTS.E.BYPASS.LTC128B.128 [R8+0x11400], desc[UR54][R6.64], !P2 ;  /* 0x1140000006081fae */ /* 0x0001e2000d101d76 */
[----:B------:R-:W-:Y:S01]  /*19150*/  IMAD.MOV.U32 R0, RZ, RZ, R14 ;  /* 0x000000ffff007224 */ /* 0x000fe200078e000e */
[----:B------:R-:W-:Y:S06]  /*19160*/  BRA `(.L_x_14230) ;  /* 0xffffffb400287947 */ /* 0x000fec000383ffff */
.L_x_14154:
        /* <DEDUP_REMOVED lines=9> */
.L_x_14231:
[C---:B------:R-:W-:Y:S01]  /*19200*/  VIADD R8, R27.reuse, 0x10 ;  /* 0x000000101b087836 */ /* 0x040fe20000000000 */
[----:B------:R-:W-:Y:S01]  /*19210*/  ISETP.GE.AND P2, PT, R27, R3, PT ;  /* 0x000000031b00720c */ /* 0x000fe20003f46270 */
[----:B------:R-:W-:Y:S02]  /*19220*/  IMAD.MOV.U32 R13, RZ, RZ, R0 ;  /* 0x000000ffff0d7224 */ /* 0x000fe400078e0000 */
[----:B------:R-:W-:-:S10]  /*19230*/  IMAD.MOV.U32 R6, RZ, RZ, R14 ;  /* 0x000000ffff067224 */ /* 0x000fd400078e000e */
[----:B------:R-:W-:Y:S05]  /*19240*/  WARPSYNC.COLLECTIVE R15, `(.L_x_14232) ;  /* 0x000000000f087348 */ /* 0x000fea0003c00000 */
[----:B------:R0:W1:Y:S02]  /*19250*/  SHFL.IDX P6, R14, R13, R12, R11 ;  /* 0x0000000c0d0e7389 */ /* 0x00006400000c000b */
[----:B01----:R-:W-:Y:S01]  /*19260*/  ENDCOLLECTIVE ;  /* 0x000000000000791b */ /* 0x003fe20003800000 */
.L_x_14232:
[----:B------:R-:W-:Y:S02]  /*19270*/  IMAD.MOV.U32 R13, RZ, RZ, R4 ;  /* 0x000000ffff0d7224 */ /* 0x000fe400078e0004 */
[----:B------:R-:W-:Y:S02]  /*19280*/  IMAD.MOV.U32 R12, RZ, RZ, 0x1 ;  /* 0x00000001ff0c7424 */ /* 0x000fe400078e00ff */
[----:B------:R-:W-:-:S07]  /*19290*/  IMAD.MOV.U32 R7, RZ, RZ, R14 ;  /* 0x000000ffff077224 */ /* 0x000fce00078e000e */
[----:B------:R-:W-:Y:S05]  /*192a0*/  WARPSYNC.COLLECTIVE R15, `(.L_x_14233) ;  /* 0x000000000f087348 */ /* 0x000fea0003c00000 */
[----:B------:R0:W1:Y:S02]  /*192b0*/  SHFL.IDX P6, R14, R13, R12, R11 ;  /* 0x0000000c0d0e7389 */ /* 0x00006400000c000b */
[----:B01----:R-:W-:Y:S01]  /*192c0*/  ENDCOLLECTIVE ;  /* 0x000000000000791b */ /* 0x003fe20003800000 */
.L_x_14233:
        /* <DEDUP_REMOVED lines=11> */
[----:B0-----:R-:W-:-:S07]  /*19380*/  IMAD.MOV.U32 R6, RZ, RZ, R14 ;  /* 0x000000ffff067224 */ /* 0x001fce00078e000e */
[----:B------:R-:W-:Y:S05]  /*19390*/  WARPSYNC.COLLECTIVE R15, `(.L_x_14234) ;  /* 0x000000000f087348 */ /* 0x000fea0003c00000 */
[----:B------:R0:W1:Y:S02]  /*193a0*/  SHFL.IDX P6, R14, R13, R12, R11 ;  /* 0x0000000c0d0e7389 */ /* 0x00006400000c000b */
[----:B01----:R-:W-:Y:S01]  /*193b0*/  ENDCOLLECTIVE ;  /* 0x000000000000791b */ /* 0x003fe20003800000 */
.L_x_14234:
[----:B------:R-:W-:Y:S02]  /*193c0*/  IMAD.MOV.U32 R13, RZ, RZ, R4 ;  /* 0x000000ffff0d7224 */ /* 0x000fe400078e0004 */
[----:B------:R-:W-:Y:S02]  /*193d0*/  IMAD.MOV.U32 R12, RZ, RZ, 0x2 ;  /* 0x00000002ff0c7424 */ /* 0x000fe400078e00ff */
[----:B------:R-:W-:-:S07]  /*193e0*/  IMAD.MOV.U32 R7, RZ, RZ, R14 ;  /* 0x000000ffff077224 */ /* 0x000fce00078e000e */
[----:B------:R-:W-:Y:S05]  /*193f0*/  WARPSYNC.COLLECTIVE R15, `(.L_x_14235) ;  /* 0x000000000f087348 */ /* 0x000fea0003c00000 */
[----:B------:R0:W1:Y:S02]  /*19400*/  SHFL.IDX P6, R14, R13, R12, R11 ;  /* 0x0000000c0d0e7389 */ /* 0x00006400000c000b */
[----:B01----:R-:W-:Y:S01]  /*19410*/  ENDCOLLECTIVE ;  /* 0x000000000000791b */ /* 0x003fe20003800000 */
.L_x_14235:
        /* <DEDUP_REMOVED lines=16> */
.L_x_14236:
[----:B------:R-:W-:Y:S02]  /*19520*/  IMAD.MOV.U32 R13, RZ, RZ, R4 ;  /* 0x000000ffff0d7224 */ /* 0x000fe400078e0004 */
[----:B------:R-:W-:Y:S02]  /*19530*/  IMAD.MOV.U32 R12, RZ, RZ, 0x3 ;  /* 0x00000003ff0c7424 */ /* 0x000fe400078e00ff */
[----:B------:R-:W-:-:S07]  /*19540*/  IMAD.MOV.U32 R7, RZ, RZ, R14 ;  /* 0x000000ffff077224 */ /* 0x000fce00078e000e */
[----:B------:R-:W-:Y:S05]  /*19550*/  WARPSYNC.COLLECTIVE R15, `(.L_x_14237) ;  /* 0x000000000f087348 */ /* 0x000fea0003c00000 */
[----:B------:R0:W1:Y:S02]  /*19560*/  SHFL.IDX P6, R14, R13, R12, R11 ;  /* 0x0000000c0d0e7389 */ /* 0x00006400000c000b */
[----:B01----:R-:W-:Y:S01]  /*19570*/  ENDCOLLECTIVE ;  /* 0x000000000000791b */ /* 0x003fe20003800000 */
.L_x_14237:
        /* <DEDUP_REMOVED lines=16> */
.L_x_14238:
[----:B------:R-:W-:Y:S02]  /*19680*/  IMAD.MOV.U32 R13, RZ, RZ, R4 ;  /* 0x000000ffff0d7224 */ /* 0x000fe400078e0004 */
[----:B------:R-:W-:Y:S02]  /*19690*/  IMAD.MOV.U32 R12, RZ, RZ, 0x4 ;  /* 0x00000004ff0c7424 */ /* 0x000fe400078e00ff */
[----:B------:R-:W-:-:S07]  /*196a0*/  IMAD.MOV.U32 R7, RZ, RZ, R14 ;  /* 0x000000ffff077224 */ /* 0x000fce00078e000e */
[----:B------:R-:W-:Y:S05]  /*196b0*/  WARPSYNC.COLLECTIVE R15, `(.L_x_14239) ;  /* 0x000000000f087348 */ /* 0x000fea0003c00000 */
[----:B------:R0:W1:Y:S02]  /*196c0*/  SHFL.IDX P6, R14, R13, R12, R11 ;  /* 0x0000000c0d0e7389 */ /* 0x00006400000c000b */
[----:B01----:R-:W-:Y:S01]  /*196d0*/  ENDCOLLECTIVE ;  /* 0x000000000000791b */ /* 0x003fe20003800000 */
.L_x_14239:
        /* <DEDUP_REMOVED lines=16> */
.L_x_14240:
[----:B------:R-:W-:Y:S02]  /*197e0*/  IMAD.MOV.U32 R13, RZ, RZ, R4 ;  /* 0x000000ffff0d7224 */ /* 0x000fe400078e0004 */
[----:B------:R-:W-:Y:S02]  /*197f0*/  IMAD.MOV.U32 R12, RZ, RZ, 0x5 ;  /* 0x00000005ff0c7424 */ /* 0x000fe400078e00ff */
[----:B------:R-:W-:-:S07]  /*19800*/  IMAD.MOV.U32 R7, RZ, RZ, R14 ;  /* 0x000000ffff077224 */ /* 0x000fce00078e000e */
[----:B------:R-:W-:Y:S05]  /*19810*/  WARPSYNC.COLLECTIVE R15, `(.L_x_14241) ;  /* 0x000000000f087348 */ /* 0x000fea0003c00000 */
[----:B------:R0:W1:Y:S02]  /*19820*/  SHFL.IDX P6, R14, R13, R12, R11 ;  /* 0x0000000c0d0e7389 */ /* 0x00006400000c000b */
[----:B01----:R-:W-:Y:S01]  /*19830*/  ENDCOLLECTIVE ;  /* 0x000000000000791b */ /* 0x003fe20003800000 */
.L_x_14241:
        /* <DEDUP_REMOVED lines=16> */
.L_x_14242:
[----:B------:R-:W-:Y:S02]  /*19940*/  IMAD.MOV.U32 R13, RZ, RZ, R4 ;  /* 0x000000ffff0d7224 */ /* 0x000fe400078e0004 */
[----:B------:R-:W-:Y:S02]  /*19950*/  IMAD.MOV.U32 R12, RZ, RZ, 0x6 ;  /* 0x00000006ff0c7424 */ /* 0x000fe400078e00ff */
[----:B------:R-:W-:-:S07]  /*19960*/  IMAD.MOV.U32 R7, RZ, RZ, R14 ;  /* 0x000000ffff077224 */ /* 0x000fce00078e000e */
[----:B------:R-:W-:Y:S05]  /*19970*/  WARPSYNC.COLLECTIVE R15, `(.L_x_14243) ;  /* 0x000000000f087348 */ /* 0x000fea0003c00000 */
[----:B------:R0:W1:Y:S02]  /*19980*/  SHFL.IDX P6, R14, R13, R12, R11 ;  /* 0x0000000c0d0e7389 */ /* 0x00006400000c000b */
[----:B01----:R-:W-:Y:S01]  /*19990*/  ENDCOLLECTIVE ;  /* 0x000000000000791b */ /* 0x003fe20003800000 */
.L_x_14243:
        /* <DEDUP_REMOVED lines=16> */
.L_x_14244:
[----:B------:R-:W-:Y:S02]  /*19aa0*/  IMAD.MOV.U32 R13, RZ, RZ, R4 ;  /* 0x000000ffff0d7224 */ /* 0x000fe400078e0004 */
[----:B------:R-:W-:Y:S02]  /*19ab0*/  IMAD.MOV.U32 R12, RZ, RZ, 0x7 ;  /* 0x00000007ff0c7424 */ /* 0x000fe400078e00ff */
[----:B------:R-:W-:-:S07]  /*19ac0*/  IMAD.MOV.U32 R7, RZ, RZ, R14 ;  /* 0x000000ffff077224 */ /* 0x000fce00078e000e */
[----:B------:R-:W-:Y:S05]  /*19ad0*/  WARPSYNC.COLLECTIVE R15, `(.L_x_14245) ;  /* 0x000000000f087348 */ /* 0x000fea0003c00000 */
[----:B------:R0:W1:Y:S02]  /*19ae0*/  SHFL.IDX P6, R14, R13, R12, R11 ;  /* 0x0000000c0d0e7389 */ /* 0x00006400000c000b */
[----:B01----:R-:W-:Y:S01]  /*19af0*/  ENDCOLLECTIVE ;  /* 0x000000000000791b */ /* 0x003fe20003800000 */
.L_x_14245:
        /* <DEDUP_REMOVED lines=11> */
.L_x_14246:
[----:B------:R-:W-:Y:S01]  /*19bb0*/  @!PT LDS RZ, [RZ] ;  /* 0x00000000fffff984 */ /* 0x000fe20000000800 */
[----:B------:R-:W-:Y:S01]  /*19bc0*/  @!PT LDS RZ, [RZ] ;  /* 0x00000000fffff984 */ /* 0x000fe20000000800 */
[----:B------:R-:W-:Y:S01]  /*19bd0*/  @!PT LDS RZ, [RZ] ;  /* 0x00000000fffff984 */ /* 0x000fe20000000800 */
[----:B------:R0:W-:Y:S01]  /*19be0*/  @!P1 LDGSTS.E.BYPASS.LTC128B.128 [R10+0xb400], desc[UR54][R6.64], !P0 ;  /* 0x0b400000060a9fae */ /* 0x0001e2000c101d76 */
[----:B------:R-:W-:Y:S01]  /*19bf0*/  ISETP.GE.AND P1, PT, R0, R3, PT ;  /* 0x000000030000720c */ /* 0x000fe20003f26270 */
[----:B------:R-:W-:Y:S02]  /*19c00*/  VIADD R0, R27, 0x80 ;  /* 0x000000801b007836 */ /* 0x000fe40000000000 */
[----:B------:R-:W-:Y:S02]  /*19c10*/  IMAD.MOV.U32 R13, RZ, RZ, R2 ;  /* 0x000000ffff0d7224 */ /* 0x000fe400078e0002 */
[----:B------:R-:W-:Y:S02]  /*19c20*/  IMAD.MOV.U32 R12, RZ, RZ, RZ ;  /* 0x000000ffff0c7224 */ /* 0x000fe400078e00ff */
[----:B0-----:R-:W-:-:S07]  /*19c30*/  IMAD.MOV.U32 R6, RZ, RZ, R14 ;  /* 0x000000ffff067224 */ /* 0x001fce00078e000e */
[----:B------:R-:W-:Y:S05]  /*19c40*/  WARPSYNC.COLLECTIVE R15, `(.L_x_14247) ;  /* 0x000000000f087348 */ /* 0x000fea0003c00000 */
[----:B------:R0:W1:Y:S02]  /*19c50*/  SHFL.IDX P6, R14, R13, R12, R11 ;  /* 0x0000000c0d0e7389 */ /* 0x00006400000c000b */
[----:B01----:R-:W-:Y:S01]  /*19c60*/  ENDCOLLECTIVE ;  /* 0x000000000000791b */ /* 0x003fe20003800000 */
.L_x_14247:
        /* <DEDUP_REMOVED lines=12> */
.L_x_14248:
[----:B------:R-:W-:Y:S02]  /*19d30*/  IMAD.MOV.U32 R13, RZ, RZ, R2 ;  /* 0x000000ffff0d7224 */ /* 0x000fe400078e0002 */
[----:B------:R-:W-:Y:S02]  /*19d40*/  IMAD.MOV.U32 R12, RZ, RZ, 0x1 ;  /* 0x00000001ff0c7424 */ /* 0x000fe400078e00ff */
[----:B------:R-:W-:-:S07]  /*19d50*/  IMAD.MOV.U32 R4, RZ, RZ, R14 ;  /* 0x000000ffff047224 */ /* 0x000fce00078e000e */
[----:B------:R-:W-:Y:S05]  /*19d60*/  WARPSYNC.COLLECTIVE R15, `(.L_x_14249) ;  /* 0x000000000f087348 */ /* 0x000fea0003c00000 */
[----:B------:R0:W1:Y:S02]  /*19d70*/  SHFL.IDX P6, R14, R13, R12, R11 ;  /* 0x0000000c0d0e7389 */ /* 0x00006400000c000b */
[----:B01----:R-:W-:Y:S01]  /*19d80*/  ENDCOLLECTIVE ;  /* 0x000000000000791b */ /* 0x003fe20003800000 */
.L_x_14249:
[----:B------:R-:W-:-:S05]  /*19d90*/  @!P1 LEA R4, P3, R29, R4, 0x1 ;  /* 0x000000041d049211 */ /* 0x000fca00078608ff */
[----:B------:R-:W-:Y:S02]  /*19da0*/  @!P1 IMAD.X R0, RZ, RZ, R0, P3 ;  /* 0x000000ffff009224 */ /* 0x000fe400018e0600 */
[----:B------:R-:W-:Y:S02]  /*19db0*/  @!P1 IMAD.MOV.U32 R6, RZ, RZ, R4 ;  /* 0x000000ffff069224 */ /* 0x000fe400078e0004 */
[----:B------:R-:W-:Y:S02]  /*19dc0*/  @!P1 IMAD.MOV.U32 R7, RZ, RZ, R0 ;  /* 0x000000ffff079224 */ /* 0x000fe400078e0000 */
[C---:B------:R-:W-:Y:S02]  /*19dd0*/  VIADD R0, R27.reuse, 0x90 ;  /* 0x000000901b007836 */ /* 0x040fe40000000000 */
[----:B------:R-:W-:Y:S01]  /*19de0*/  IMAD.MOV.U32 R13, RZ, RZ, R5 ;  /* 0x000000ffff0d7224 */ /* 0x000fe200078e0005 */
[----:B------:R-:W-:Y:S01]  /*19df0*/  @!PT LDS RZ, [RZ] ;  /* 0x00000000fffff984 */ /* 0x000fe20000000800 */
[----:B------:R-:W-:Y:S01]  /*19e00*/  @!PT LDS RZ, [RZ] ;  /* 0x00000000fffff984 */ /* 0x000fe20000000800 */
[----:B------:R-:W-:Y:S01]  /*19e10*/  @!PT LDS RZ, [RZ] ;  /* 0x00000000fffff984 */ /* 0x000fe20000000800 */
[----:B------:R0:W-:Y:S01]  /*19e20*/  @!P1 LDGSTS.E.BYPASS.LTC128B.128 [R10+0xc400], desc[UR54][R6.64], !P0 ;  /* 0x0c400000060a9fae */ /* 0x0001e2000c101d76 */
[----:B------:R-:W-:Y:S01]  /*19e30*/  VIADD R4, R27, 0xa0 ;  /* 0x000000a01b047836 */ /* 0x000fe20000000000 */
[----:B------:R-:W-:Y:S01]  /*19e40*/  ISETP.GE.AND P1, PT, R0, R3, PT ;  /* 0x000000030000720c */ /* 0x000fe20003f26270 */
[----:B------:R-:W-:-:S12]  /*19e50*/  IMAD.MOV.U32 R0, RZ, RZ, R14 ;  /* 0x000000ffff007224 */ /* 0x000fd800078e000e */
[----:B0-----:R-:W-:Y:S05]  /*19e60*/  WARPSYNC.COLLECTIVE R15, `(.L_x_14250) ;  /* 0x000000000f087348 */ /* 0x001fea0003c00000 */
[----:B------:R1:W2:Y:S02]  /*19e70*/  SHFL.IDX P6, R14, R13, R12, R11 ;  /* 0x0000000c0d0e7389 */ /* 0x0002a400000c000b */
[----:B012---:R-:W-:Y:S01]  /*19e80*/  ENDCOLLECTIVE ;  /* 0x000000000000791b */ /* 0x007fe20003800000 */
.L_x_14250:
[----:B------:R-:W-:Y:S02]  /*19e90*/  IMAD.MOV.U32 R13, RZ, RZ, R2 ;  /* 0x000000ffff0d7224 */ /* 0x000fe400078e0002 */
[----:B------:R-:W-:Y:S02]  /*19ea0*/  IMAD.MOV.U32 R12, RZ, RZ, 0x2 ;  /* 0x00000002ff0c7424 */ /* 0x000fe400078e00ff */
[----:B------:R-:W-:-:S07]  /*19eb0*/  IMAD.MOV.U32 R6, RZ, RZ, R14 ;  /* 0x000000ffff067224 */ /* 0x000fce00078e000e */
[----:B------:R-:W-:Y:S05]  /*19ec0*/  WARPSYNC.COLLECTIVE R15, `(.L_x_14251) ;  /* 0x000000000f087348 */ /* 0x000fea0003c00000 */
[----:B------:R0:W1:Y:S02]  /*19ed0*/  SHFL.IDX P6, R14, R13, R12, R11 ;  /* 0x0000000c0d0e7389 */ /* 0x00006400000c000b */
[----:B01----:R-:W-:Y:S01]  /*19ee0*/  ENDCOLLECTIVE ;  /* 0x000000000000791b */ /* 0x003fe20003800000 */
.L_x_14251:
[----:B------:R-:W-:-:S05]  /*19ef0*/  @!P1 LEA R6, P2, R29, R6, 0x1 ;  /* 0x000000061d069211 */ /* 0x000fca00078408ff */
[----:B------:R-:W-:Y:S01]  /*19f00*/  @!P1 IMAD.X R0, RZ, RZ, R0, P2 ;  /* 0x000000ffff009224 */ /* 0x000fe200010e0600 */
[----:B------:R-:W-:-:S03]  /*19f10*/  ISETP.GE.AND P2, PT, R4, R3, PT ;  /* 0x000000030400720c */ /* 0x000fc60003f46270 */
        /* <DEDUP_REMOVED lines=10> */
.L_x_14252:
[----:B------:R-:W-:Y:S02]  /*19fc0*/  IMAD.MOV.U32 R13, RZ, RZ, R2 ;  /* 0x000000ffff0d7224 */ /* 0x000fe400078e0002 */
[----:B------:R-:W-:Y:S02]  /*19fd0*/  IMAD.MOV.U32 R12, RZ, RZ, 0x3 ;  /* 0x00000003ff0c7424 */ /* 0x000fe400078e00ff */
[----:B------:R-:W-:-:S07]  /*19fe0*/  IMAD.MOV.U32 R6, RZ, RZ, R14 ;  /* 0x000000ffff067224 */ /* 0x000fce00078e000e */
[----:B------:R-:W-:Y:S05]  /*19ff0*/  WARPSYNC.COLLECTIVE R15, `(.L_x_14253) ;  /* 0x000000000f087348 */ /* 0x000fea0003c00000 */
[----:B------:R0:W1:Y:S02]  /*1a000*/  SHFL.IDX P6, R14, R13, R12, R11 ;  /* 0x0000000c0d0e7389 */ /* 0x00006400000c000b */
[----:B01----:R-:W-:Y:S01]  /*1a010*/  ENDCOLLECTIVE ;  /* 0x000000000000791b */ /* 0x003fe20003800000 */
.L_x_14253:
        /* <DEDUP_REMOVED lines=12> */
.L_x_14254:
[----:B------:R-:W-:Y:S01]  /*1a0e0*/  IMAD.MOV.U32 R2, RZ, RZ, R14 ;  /* 0x000000ffff027224 */ /* 0x000fe200078e000e */
[----:B------:R-:W-:Y:S06]  /*1a0f0*/  BRA `(.L_x_14255) ;  /* 0xffffffb000fc7947 */ /* 0x000fec000383ffff */
.L_x_14157:
[----:B0-----:R0:W1:Y:S02]  /*1a100*/  SYNCS.PHASECHK.TRANS64.TRYWAIT P0, [R22+URZ+0x16820], R3 ;  /* 0x01682003160075a7 */ /* 0x001064000800017f */
[----:B-1----:R-:W-:Y:S05]  /*1a110*/  @!P0 NANOSLEEP.SYNCS 0x989680 ;  /* 0x009896800000895d */ /* 0x002fea0003900000 */
[----:B------:R-:W1:Y:S02]  /*1a120*/  @!P0 SYNCS.PHASECHK.TRANS64 P0, [R22+URZ+0x16820], R3 ;  /* 0x01682003160085a7 */ /* 0x000e64000800007f */
[----:B-1----:R-:W-:Y:S05]  /*1a130*/  @!P0 BRA `(.L_x_14157) ;  /* 0xfffffffc00f08947 */ /* 0x002fea000383ffff */
[----:B------:R-:W-:Y:S05]  /*1a140*/  BRA `(.L_x_14256) ;  /* 0xffffffb400687947 */ /* 0x000fea000383ffff */
.L_x_14162:
[----:B0-----:R0:W1:Y:S02]  /*1a150*/  SYNCS.PHASECHK.TRANS64.TRYWAIT P0, [R5+URZ+0x16840], R2 ;  /* 0x01684002050075a7 */ /* 0x001064000800017f */
[----:B-1----:R-:W-:Y:S05]  /*1a160*/  @!P0 NANOSLEEP.SYNCS 0x989680 ;  /* 0x009896800000895d */ /* 0x002fea0003900000 */
[----:B------:R-:W1:Y:S02]  /*1a170*/  @!P0 SYNCS.PHASECHK.TRANS64 P0, [R5+URZ+0x16840], R2 ;  /* 0x01684002050085a7 */ /* 0x000e64000800007f */
[----:B-1----:R-:W-:Y:S05]  /*1a180*/  @!P0 BRA `(.L_x_14162) ;  /* 0xfffffffc00f08947 */ /* 0x002fea000383ffff */
[----:B------:R-:W-:Y:S05]  /*1a190*/  BRA `(.L_x_14257) ;  /* 0xffffffb800307947 */ /* 0x000fea000383ffff */
.L_x_14163:
        /* <DEDUP_REMOVED lines=8> */
.L_x_14259:
[----:B------:R-:W-:Y:S05]  /*1a220*/  BSYNC B1 ;  /* 0x0000000000017941 */ /* 0x000fea0003800000 */
.L_x_14258:
        /* <DEDUP_REMOVED lines=9> */
.L_x_14260:
[----:B------:R-:W-:Y:S02]  /*1a2c0*/  IMAD R9, R9, 0x2, R22 ;  /* 0x0000000209097824 */ /* 0x000fe400078e0216 */
[----:B------:R-:W-:Y:S02]  /*1a2d0*/  IMAD.MOV.U32 R13, RZ, RZ, R10 ;  /* 0x000000ffff0d7224 */ /* 0x000fe400078e000a */
[----:B------:R-:W-:Y:S02]  /*1a2e0*/  IMAD.MOV.U32 R12, RZ, RZ, 0x1 ;  /* 0x00000001ff0c7424 */ /* 0x000fe400078e00ff */
[----:B------:R-:W-:-:S07]  /*1a2f0*/  IMAD.MOV.U32 R2, RZ, RZ, R14 ;  /* 0x000000ffff027224 */ /* 0x000fce00078e000e */
[----:B------:R-:W-:Y:S05]  /*1a300*/  WARPSYNC.COLLECTIVE R15, `(.L_x_14261) ;  /* 0x000000000f087348 */ /* 0x000fea0003c00000 */
[----:B------:R0:W1:Y:S02]  /*1a310*/  SHFL.IDX P6, R14, R13, R12, R11 ;  /* 0x0000000c0d0e7389 */ /* 0x00006400000c000b */
[----:B01----:R-:W-:Y:S01]  /*1a320*/  ENDCOLLECTIVE ;  /* 0x000000000000791b */ /* 0x003fe20003800000 */
.L_x_14261:
        /* <DEDUP_REMOVED lines=11> */
.L_x_14262:
[----:B------:R-:W-:Y:S02]  /*1a3e0*/  IMAD.MOV.U32 R13, RZ, RZ, R10 ;  /* 0x000000ffff0d7224 */ /* 0x000fe400078e000a */
[----:B------:R-:W-:Y:S02]  /*1a3f0*/  IMAD.MOV.U32 R12, RZ, RZ, 0x2 ;  /* 0x00000002ff0c7424 */ /* 0x000fe400078e00ff */
[----:B------:R-:W-:-:S07]  /*1a400*/  IMAD.MOV.U32 R2, RZ, RZ, R14 ;  /* 0x000000ffff027224 */ /* 0x000fce00078e000e */
[----:B------:R-:W-:Y:S05]  /*1a410*/  WARPSYNC.COLLECTIVE R15, `(.L_x_14263) ;  /* 0x000000000f087348 */ /* 0x000fea0003c00000 */
[----:B------:R0:W1:Y:S02]  /*1a420*/  SHFL.IDX P6, R14, R13, R12, R11 ;  /* 0x0000000c0d0e7389 */ /* 0x00006400000c000b */
[----:B01----:R-:W-:Y:S01]  /*1a430*/  ENDCOLLECTIVE ;  /* 0x000000000000791b */ /* 0x003fe20003800000 */
.L_x_14263:
        /* <DEDUP_REMOVED lines=11> */
.L_x_14264:
[----:B------:R-:W-:Y:S02]  /*1a4f0*/  IMAD.MOV.U32 R13, RZ, RZ, R10 ;  /* 0x000000ffff0d7224 */ /* 0x000fe400078e000a */
[----:B------:R-:W-:Y:S02]  /*1a500*/  IMAD.MOV.U32 R12, RZ, RZ, 0x3 ;  /* 0x00000003ff0c7424 */ /* 0x000fe400078e00ff */
[----:B------:R-:W-:-:S07]  /*1a510*/  IMAD.MOV.U32 R2, RZ, RZ, R14 ;  /* 0x000000ffff027224 */ /* 0x000fce00078e000e */
[----:B------:R-:W-:Y:S05]  /*1a520*/  WARPSYNC.COLLECTIVE R15, `(.L_x_14265) ;  /* 0x000000000f087348 */ /* 0x000fea0003c00000 */
[----:B------:R0:W1:Y:S02]  /*1a530*/  SHFL.IDX P6, R14, R13, R12, R11 ;  /* 0x0000000c0d0e7389 */ /* 0x00006400000c000b */
[----:B01----:R-:W-:Y:S01]  /*1a540*/  ENDCOLLECTIVE ;  /* 0x000000000000791b */ /* 0x003fe20003800000 */
.L_x_14265:
        /* <DEDUP_REMOVED lines=11> */
.L_x_14266:
[----:B------:R-:W-:Y:S02]  /*1a600*/  IMAD.MOV.U32 R13, RZ, RZ, R10 ;  /* 0x000000ffff0d7224 */ /* 0x000fe400078e000a */
[----:B------:R-:W-:Y:S02]  /*1a610*/  IMAD.MOV.U32 R12, RZ, RZ, 0x4 ;  /* 0x00000004ff0c7424 */ /* 0x000fe400078e00ff */
[----:B------:R-:W-:-:S07]  /*1a620*/  IMAD.MOV.U32 R2, RZ, RZ, R14 ;  /* 0x000000ffff027224 */ /* 0x000fce00078e000e */
[----:B------:R-:W-:Y:S05]  /*1a630*/  WARPSYNC.COLLECTIVE R15, `(.L_x_14267) ;  /* 0x000000000f087348 */ /* 0x000fea0003c00000 */
[----:B------:R0:W1:Y:S02]  /*1a640*/  SHFL.IDX P6, R14, R13, R12, R11 ;  /* 0x0000000c0d0e7389 */ /* 0x00006400000c000b */
[----:B01----:R-:W-:Y:S01]  /*1a650*/  ENDCOLLECTIVE ;  /* 0x000000000000791b */ /* 0x003fe20003800000 */
.L_x_14267:
        /* <DEDUP_REMOVED lines=11> */
.L_x_14268:
[----:B------:R-:W-:Y:S02]  /*1a710*/  IMAD.MOV.U32 R13, RZ, RZ, R10 ;  /* 0x000000ffff0d7224 */ /* 0x000fe400078e000a */
[----:B------:R-:W-:Y:S02]  /*1a720*/  IMAD.MOV.U32 R12, RZ, RZ, 0x5 ;  /* 0x00000005ff0c7424 */ /* 0x000fe400078e00ff */
[----:B------:R-:W-:-:S07]  /*1a730*/  IMAD.MOV.U32 R2, RZ, RZ, R14 ;  /* 0x000000ffff027224 */ /* 0x000fce00078e000e */
[----:B------:R-:W-:Y:S05]  /*1a740*/  WARPSYNC.COLLECTIVE R15, `(.L_x_14269) ;  /* 0x000000000f087348 */ /* 0x000fea0003c00000 */
[----:B------:R0:W1:Y:S02]  /*1a750*/  SHFL.IDX P6, R14, R13, R12, R11 ;  /* 0x0000000c0d0e7389 */ /* 0x00006400000c000b */
[----:B01----:R-:W-:Y:S01]  /*1a760*/  ENDCOLLECTIVE ;  /* 0x000000000000791b */ /* 0x003fe20003800000 */
.L_x_14269:
        /* <DEDUP_REMOVED lines=11> */
.L_x_14270:
[----:B------:R-:W-:Y:S02]  /*1a820*/  IMAD.MOV.U32 R13, RZ, RZ, R10 ;  /* 0x000000ffff0d7224 */ /* 0x000fe400078e000a */
[----:B------:R-:W-:Y:S02]  /*1a830*/  IMAD.MOV.U32 R12, RZ, RZ, 0x6 ;  /* 0x00000006ff0c7424 */ /* 0x000fe400078e00ff */
[----:B------:R-:W-:-:S07]  /*1a840*/  IMAD.MOV.U32 R2, RZ, RZ, R14 ;  /* 0x000000ffff027224 */ /* 0x000fce00078e000e */
[----:B------:R-:W-:Y:S05]  /*1a850*/  WARPSYNC.COLLECTIVE R15, `(.L_x_14271) ;  /* 0x000000000f087348 */ /* 0x000fea0003c00000 */
[----:B------:R0:W1:Y:S02]  /*1a860*/  SHFL.IDX P6, R14, R13, R12, R11 ;  /* 0x0000000c0d0e7389 */ /* 0x00006400000c000b */
[----:B01----:R-:W-:Y:S01]  /*1a870*/  ENDCOLLECTIVE ;  /* 0x000000000000791b */ /* 0x003fe20003800000 */
.L_x_14271:
        /* <DEDUP_REMOVED lines=11> */
.L_x_14272:
[----:B------:R-:W-:Y:S02]  /*1a930*/  IMAD.MOV.U32 R13, RZ, RZ, R10 ;  /* 0x000000ffff0d7224 */ /* 0x000fe400078e000a */
[----:B------:R-:W-:Y:S02]  /*1a940*/  IMAD.MOV.U32 R12, RZ, RZ, 0x7 ;  /* 0x00000007ff0c7424 */ /* 0x000fe400078e00ff */
[----:B------:R-:W-:-:S07]  /*1a950*/  IMAD.MOV.U32 R2, RZ, RZ, R14 ;  /* 0x000000ffff027224 */ /* 0x000fce00078e000e */
[----:B------:R-:W-:Y:S05]  /*1a960*/  WARPSYNC.COLLECTIVE R15, `(.L_x_14273) ;  /* 0x000000000f087348 */ /* 0x000fea0003c00000 */
[----:B------:R0:W1:Y:S02]  /*1a970*/  SHFL.IDX P6, R14, R13, R12, R11 ;  /* 0x0000000c0d0e7389 */ /* 0x00006400000c000b */
[----:B01----:R-:W-:Y:S01]  /*1a980*/  ENDCOLLECTIVE ;  /* 0x000000000000791b */ /* 0x003fe20003800000 */
.L_x_14273:
        /* <DEDUP_REMOVED lines=11> */
.L_x_14274:
[----:B------:R-:W-:Y:S01]  /*1aa40*/  IMAD.MOV.U32 R2, RZ, RZ, R14 ;  /* 0x000000ffff027224 */ /* 0x000fe200078e000e */
[----:B------:R-:W-:Y:S06]  /*1aa50*/  BRA `(.L_x_14275) ;  /* 0xffffffb400107947 */ /* 0x000fec000383ffff */
.L_x_14168:
[----:B-1----:R1:W2:Y:S02]  /*1aa60*/  SYNCS.PHASECHK.TRANS64.TRYWAIT P0, [R5+URZ+0x16860], R2 ;  /* 0x01686002050075a7 */ /* 0x0022a4000800017f */
[----:B--2---:R-:W-:Y:S05]  /*1aa70*/  @!P0 NANOSLEEP.SYNCS 0x989680 ;  /* 0x009896800000895d */ /* 0x004fea0003900000 */
[----:B------:R-:W2:Y:S02]  /*1aa80*/  @!P0 SYNCS.PHASECHK.TRANS64 P0, [R5+URZ+0x16860], R2 ;  /* 0x01686002050085a7 */ /* 0x000ea4000800007f */
[----:B--2---:R-:W-:Y:S05]  /*1aa90*/  @!P0 BRA `(.L_x_14168) ;  /* 0xfffffffc00f08947 */ /* 0x004fea000383ffff */
[----:B------:R-:W-:Y:S05]  /*1aaa0*/  BRA `(.L_x_14276) ;  /* 0xffffffb400687947 */ /* 0x000fea000383ffff */
.L_x_14169:
        /* <DEDUP_REMOVED lines=8> */
.L_x_14278:
[----:B------:R-:W-:Y:S05]  /*1ab30*/  BSYNC B1 ;  /* 0x0000000000017941 */ /* 0x000fea0003800000 */
.L_x_14277:
[----:B------:R-:W-:Y:S01]  /*1ab40*/  IMAD.MOV.U32 R13, RZ, RZ, R17 ;  /* 0x000000ffff0d7224 */ /* 0x000fe200078e0011 */
[----:B------:R-:W-:Y:S01]  /*1ab50*/  ISETP.LT.OR P2, PT, R8, 0x1, P1 ;  /* 0x000000010800780c */ /* 0x000fe20000f41670 */
        /* <DEDUP_REMOVED lines=8> */
.L_x_14279:
[----:B------:R-:W-:Y:S02]  /*1abe0*/  IMAD.MOV.U32 R13, RZ, RZ, R18 ;  /* 0x000000ffff0d7224 */ /* 0x000fe400078e0012 */
[----:B------:R-:W-:Y:S02]  /*1abf0*/  IMAD.MOV.U32 R12, RZ, RZ, 0x1 ;  /* 0x00000001ff0c7424 */ /* 0x000fe400078e00ff */
[----:B------:R-:W-:-:S07]  /*1ac00*/  IMAD.MOV.U32 R2, RZ, RZ, R14 ;  /* 0x000000ffff027224 */ /* 0x000fce00078e000e */
[----:B------:R-:W-:Y:S05]  /*1ac10*/  WARPSYNC.COLLECTIVE R15, `(.L_x_14280) ;  /* 0x000000000f087348 */ /* 0x000fea0003c00000 */
[----:B------:R0:W1:Y:S02]  /*1ac20*/  SHFL.IDX P6, R14, R13, R12, R11 ;  /* 0x0000000c0d0e7389 */ /* 0x00006400000c000b */
[----:B01----:R-:W-:Y:S01]  /*1ac30*/  ENDCOLLECTIVE ;  /* 0x000000000000791b */ /* 0x003fe20003800000 */
.L_x_14280:
        /* <DEDUP_REMOVED lines=12> */
.L_x_14281:
[----:B------:R-:W-:Y:S02]  /*1ad00*/  IMAD.MOV.U32 R13, RZ, RZ, R18 ;  /* 0x000000ffff0d7224 */ /* 0x000fe400078e0012 */
[----:B------:R-:W-:Y:S02]  /*1ad10*/  IMAD.MOV.U32 R12, RZ, RZ, 0x2 ;  /* 0x00000002ff0c7424 */ /* 0x000fe400078e00ff */
[----:B------:R-:W-:-:S07]  /*1ad20*/  IMAD.MOV.U32 R2, RZ, RZ, R14 ;  /* 0x000000ffff027224 */ /* 0x000fce00078e000e */
[----:B------:R-:W-:Y:S05]  /*1ad30*/  WARPSYNC.COLLECTIVE R15, `(.L_x_14282) ;  /* 0x000000000f087348 */ /* 0x000fea0003c00000 */
[----:B------:R0:W1:Y:S02]  /*1ad40*/  SHFL.IDX P6, R14, R13, R12, R11 ;  /* 0x0000000c0d0e7389 */ /* 0x00006400000c000b */
[----:B01----:R-:W-:Y:S01]  /*1ad50*/  ENDCOLLECTIVE ;  /* 0x000000000000791b */ /* 0x003fe20003800000 */
.L_x_14282:
        /* <DEDUP_REMOVED lines=12> */
.L_x_14283:
[----:B------:R-:W-:Y:S02]  /*1ae20*/  IMAD.MOV.U32 R13, RZ, RZ, R18 ;  /* 0x000000ffff0d7224 */ /* 0x000fe400078e0012 */
[----:B------:R-:W-:Y:S02]  /*1ae30*/  IMAD.MOV.U32 R12, RZ, RZ, 0x3 ;  /* 0x00000003ff0c7424 */ /* 0x000fe400078e00ff */
[----:B------:R-:W-:-:S07]  /*1ae40*/  IMAD.MOV.U32 R2, RZ, RZ, R14 ;  /* 0x000000ffff027224 */ /* 0x000fce00078e000e */
[----:B------:R-:W-:Y:S05]  /*1ae50*/  WARPSYNC.COLLECTIVE R15, `(.L_x_14284) ;  /* 0x000000000f087348 */ /* 0x000fea0003c00000 */
[----:B------:R0:W1:Y:S02]  /*1ae60*/  SHFL.IDX P6, R14, R13, R12, R11 ;  /* 0x0000000c0d0e7389 */ /* 0x00006400000c000b */
[----:B01----:R-:W-:Y:S01]  /*1ae70*/  ENDCOLLECTIVE ;  /* 0x000000000000791b */ /* 0x003fe20003800000 */
.L_x_14284:
        /* <DEDUP_REMOVED lines=12> */
.L_x_14285:
[----:B------:R-:W-:Y:S02]  /*1af40*/  IMAD.MOV.U32 R13, RZ, RZ, R18 ;  /* 0x000000ffff0d7224 */ /* 0x000fe400078e0012 */
[----:B------:R-:W-:Y:S02]  /*1af50*/  IMAD.MOV.U32 R12, RZ, RZ, 0x4 ;  /* 0x00000004ff0c7424 */ /* 0x000fe400078e00ff */
[----:B------:R-:W-:-:S07]  /*1af60*/  IMAD.MOV.U32 R2, RZ, RZ, R14 ;  /* 0x000000ffff027224 */ /* 0x000fce00078e000e */
[----:B------:R-:W-:Y:S05]  /*1af70*/  WARPSYNC.COLLECTIVE R15, `(.L_x_14286) ;  /* 0x000000000f087348 */ /* 0x000fea0003c00000 */
[----:B------:R0:W1:Y:S02]  /*1af80*/  SHFL.IDX P6, R14, R13, R12, R11 ;  /* 0x0000000c0d0e7389 */ /* 0x00006400000c000b */
[----:B01----:R-:W-:Y:S01]  /*1af90*/  ENDCOLLECTIVE ;  /* 0x000000000000791b */ /* 0x003fe20003800000 */
.L_x_14286:
        /* <DEDUP_REMOVED lines=12> */
.L_x_14287:
[----:B------:R-:W-:Y:S02]  /*1b060*/  IMAD.MOV.U32 R13, RZ, RZ, R18 ;  /* 0x000000ffff0d7224 */ /* 0x000fe400078e0012 */
[----:B------:R-:W-:Y:S02]  /*1b070*/  IMAD.MOV.U32 R12, RZ, RZ, 0x5 ;  /* 0x00000005ff0c7424 */ /* 0x000fe400078e00ff */
[----:B------:R-:W-:-:S07]  /*1b080*/  IMAD.MOV.U32 R2, RZ, RZ, R14 ;  /* 0x000000ffff027224 */ /* 0x000fce00078e000e */
[----:B------:R-:W-:Y:S05]  /*1b090*/  WARPSYNC.COLLECTIVE R15, `(.L_x_14288) ;  /* 0x000000000f087348 */ /* 0x000fea0003c00000 */
[----:B------:R0:W1:Y:S02]  /*1b0a0*/  SHFL.IDX P6, R14, R13, R12, R11 ;  /* 0x0000000c0d0e7389 */ /* 0x00006400000c000b */
[----:B01----:R-:W-:Y:S01]  /*1b0b0*/  ENDCOLLECTIVE ;  /* 0x000000000000791b */ /* 0x003fe20003800000 */
.L_x_14288:
        /* <DEDUP_REMOVED lines=12> */
.L_x_14289:
[----:B------:R-:W-:Y:S02]  /*1b180*/  IMAD.MOV.U32 R13, RZ, RZ, R18 ;  /* 0x000000ffff0d7224 */ /* 0x000fe400078e0012 */
[----:B------:R-:W-:Y:S02]  /*1b190*/  IMAD.MOV.U32 R12, RZ, RZ, 0x6 ;  /* 0x00000006ff0c7424 */ /* 0x000fe400078e00ff */
[----:B------:R-:W-:-:S07]  /*1b1a0*/  IMAD.MOV.U32 R2, RZ, RZ, R14 ;  /* 0x000000ffff027224 */ /* 0x000fce00078e000e */
[----:B------:R-:W-:Y:S05]  /*1b1b0*/  WARPSYNC.COLLECTIVE R15, `(.L_x_14290) ;  /* 0x000000000f087348 */ /* 0x000fea0003c00000 */
[----:B------:R0:W1:Y:S02]  /*1b1c0*/  SHFL.IDX P6, R14, R13, R12, R11 ;  /* 0x0000000c0d0e7389 */ /* 0x00006400000c000b */
[----:B01----:R-:W-:Y:S01]  /*1b1d0*/  ENDCOLLECTIVE ;  /* 0x000000000000791b */ /* 0x003fe20003800000 */
.L_x_14290:
        /* <DEDUP_REMOVED lines=12> */
.L_x_14291:
[----:B------:R-:W-:Y:S02]  /*1b2a0*/  IMAD.MOV.U32 R13, RZ, RZ, R18 ;  /* 0x000000ffff0d7224 */ /* 0x000fe400078e0012 */
[----:B------:R-:W-:Y:S02]  /*1b2b0*/  IMAD.MOV.U32 R12, RZ, RZ, 0x7 ;  /* 0x00000007ff0c7424 */ /* 0x000fe400078e00ff */
[----:B------:R-:W-:-:S07]  /*1b2c0*/  IMAD.MOV.U32 R2, RZ, RZ, R14 ;  /* 0x000000ffff027224 */ /* 0x000fce00078e000e */
[----:B------:R-:W-:Y:S05]  /*1b2d0*/  WARPSYNC.COLLECTIVE R15, `(.L_x_14292) ;  /* 0x000000000f087348 */ /* 0x000fea0003c00000 */
[----:B------:R0:W1:Y:S02]  /*1b2e0*/  SHFL.IDX P6, R14, R13, R12, R11 ;  /* 0x0000000c0d0e7389 */ /* 0x00006400000c000b */
[----:B01----:R-:W-:Y:S01]  /*1b2f0*/  ENDCOLLECTIVE ;  /* 0x000000000000791b */ /* 0x003fe20003800000 */
.L_x_14292:
        /* <DEDUP_REMOVED lines=11> */
.L_x_14293:
[----:B------:R-:W-:Y:S01]  /*1b3b0*/  IMAD.MOV.U32 R2, RZ, RZ, R14 ;  /* 0x000000ffff027224 */ /* 0x000fe200078e000e */
[----:B------:R-:W-:Y:S06]  /*1b3c0*/  BRA `(.L_x_14294) ;  /* 0xffffffb000187947 */ /* 0x000fec000383ffff */
.L_x_14177:
[----:B0-----:R0:W1:Y:S02]  /*1b3d0*/  SYNCS.PHASECHK.TRANS64.TRYWAIT P0, [R0+URZ+0x16860], R3 ;  /* 0x01686003000075a7 */ /* 0x001064000800017f */
[----:B-1----:R-:W-:Y:S05]  /*1b3e0*/  @!P0 NANOSLEEP.SYNCS 0x989680 ;  /* 0x009896800000895d */ /* 0x002fea0003900000 */
[----:B------:R-:W1:Y:S02]  /*1b3f0*/  @!P0 SYNCS.PHASECHK.TRANS64 P0, [R0+URZ+0x16860], R3 ;  /* 0x01686003000085a7 */ /* 0x000e64000800007f */
[----:B-1----:R-:W-:Y:S05]  /*1b400*/  @!P0 BRA `(.L_x_14177) ;  /* 0xfffffffc00f08947 */ /* 0x002fea000383ffff */
[----:B------:R-:W-:Y:S05]  /*1b410*/  BRA `(.L_x_14295) ;  /* 0xffffffb4002c7947 */ /* 0x000fea000383ffff */
.L_x_14178:
        /* <DEDUP_REMOVED lines=8> */
.L_x_14297:
[----:B------:R-:W-:Y:S05]  /*1b4a0*/  BSYNC B0 ;  /* 0x0000000000007941 */ /* 0x000fea0003800000 */
.L_x_14296:
        /* <DEDUP_REMOVED lines=9> */
.L_x_14298:
[----:B------:R-:W-:Y:S01]  /*1b540*/  ULDC UR4, c[0x0][0x2f4] ;  /* 0x0000bd0000047ab9 */ /* 0x000fe20000000800 */
[----:B------:R-:W-:Y:S01]  /*1b550*/  IMAD R4, R4, 0x2, R22 ;  /* 0x0000000204047824 */ /* 0x000fe200078e0216 */
[----:B------:R-:W-:-:S04]  /*1b560*/  ISETP.GE.AND P0, PT, R29, UR4, PT ;  /* 0x000000041d007c0c */ /* 0x000fc8000bf06270 */
[----:B------:R-:W-:Y:S01]  /*1b570*/  ISETP.LT.OR P2, PT, R6, 0x1, P0 ;  /* 0x000000010600780c */ /* 0x000fe20000741670 */
[----:B------:R-:W-:Y:S02]  /*1b580*/  IMAD.MOV.U32 R13, RZ, RZ, R18 ;  /* 0x000000ffff0d7224 */ /* 0x000fe400078e0012 */
[----:B------:R-:W-:Y:S01]  /*1b590*/  IMAD.MOV.U32 R12, RZ, RZ, 0x1 ;  /* 0x00000001ff0c7424 */ /* 0x000fe200078e00ff */
[----:B------:R-:W-:-:S13]  /*1b5a0*/  IADD3 R2, P1, R14, R5, RZ ;  /* 0x000000050e027210 */ /* 0x000fda0007f3e0ff */
[----:B------:R-:W-:Y:S05]  /*1b5b0*/  WARPSYNC.COLLECTIVE R15, `(.L_x_14299) ;  /* 0x000000000f087348 */ /* 0x000fea0003c00000 */
[----:B------:R0:W1:Y:S02]  /*1b5c0*/  SHFL.IDX P6, R14, R13, R12, R11 ;  /* 0x0000000c0d0e7389 */ /* 0x00006400000c000b */
[----:B01----:R-:W-:Y:S01]  /*1b5d0*/  ENDCOLLECTIVE ;  /* 0x000000000000791b */ /* 0x003fe20003800000 */
.L_x_14299:
        /* <DEDUP_REMOVED lines=11> */
.L_x_14300:
[----:B------:R-:W-:Y:S02]  /*1b690*/  IMAD.MOV.U32 R13, RZ, RZ, R18 ;  /* 0x000000ffff0d7224 */ /* 0x000fe400078e0012 */
[----:B------:R-:W-:Y:S02]  /*1b6a0*/  IMAD.MOV.U32 R12, RZ, RZ, 0x2 ;  /* 0x00000002ff0c7424 */ /* 0x000fe400078e00ff */
[----:B------:R-:W-:-:S07]  /*1b6b0*/  IMAD.MOV.U32 R9, RZ, RZ, R14 ;  /* 0x000000ffff097224 */ /* 0x000fce00078e000e */
[----:B------:R-:W-:Y:S05]  /*1b6c0*/  WARPSYNC.COLLECTIVE R15, `(.L_x_14301) ;  /* 0x000000000f087348 */ /* 0x000fea0003c00000 */
[----:B------:R0:W1:Y:S02]  /*1b6d0*/  SHFL.IDX P6, R14, R13, R12, R11 ;  /* 0x0000000c0d0e7389 */ /* 0x00006400000c000b */
[----:B01----:R-:W-:Y:S01]  /*1b6e0*/  ENDCOLLECTIVE ;  /* 0x000000000000791b */ /* 0x003fe20003800000 */
.L_x_14301:
        /* <DEDUP_REMOVED lines=12> */
.L_x_14302:
[----:B------:R-:W-:Y:S02]  /*1b7b0*/  IMAD.MOV.U32 R13, RZ, RZ, R18 ;  /* 0x000000ffff0d7224 */ /* 0x000fe400078e0012 */
[----:B------:R-:W-:Y:S02]  /*1b7c0*/  IMAD.MOV.U32 R12, RZ, RZ, 0x3 ;  /* 0x00000003ff0c7424 */ /* 0x000fe400078e00ff */
[----:B------:R-:W-:-:S07]  /*1b7d0*/  IMAD.MOV.U32 R10, RZ, RZ, R14 ;  /* 0x000000ffff0a7224 */ /* 0x000fce00078e000e */
[----:B------:R-:W-:Y:S05]  /*1b7e0*/  WARPSYNC.COLLECTIVE R15, `(.L_x_14303) ;  /* 0x000000000f087348 */ /* 0x000fea0003c00000 */
[----:B------:R0:W1:Y:S02]  /*1b7f0*/  SHFL.IDX P6, R14, R13, R12, R11 ;  /* 0x0000000c0d0e7389 */ /* 0x00006400000c000b */
[----:B01----:R-:W-:Y:S01]  /*1b800*/  ENDCOLLECTIVE ;  /* 0x000000000000791b */ /* 0x003fe20003800000 */
.L_x_14303:
        /* <DEDUP_REMOVED lines=12> */
.L_x_14304:
[----:B------:R-:W-:Y:S02]  /*1b8d0*/  IMAD.MOV.U32 R13, RZ, RZ, R18 ;  /* 0x000000ffff0d7224 */ /* 0x000fe400078e0012 */
[----:B------:R-:W-:Y:S02]  /*1b8e0*/  IMAD.MOV.U32 R12, RZ, RZ, 0x4 ;  /* 0x00000004ff0c7424 */ /* 0x000fe400078e00ff */
[----:B------:R-:W-:-:S07]  /*1b8f0*/  IMAD.MOV.U32 R9, RZ, RZ, R14 ;  /* 0x000000ffff097224 */ /* 0x000fce00078e000e */
[----:B------:R-:W-:Y:S05]  /*1b900*/  WARPSYNC.COLLECTIVE R15, `(.L_x_14305) ;  /* 0x000000000f087348 */ /* 0x000fea0003c00000 */
[----:B------:R0:W1:Y:S02]  /*1b910*/  SHFL.IDX P6, R14, R13, R12, R11 ;  /* 0x0000000c0d0e7389 */ /* 0x00006400000c000b */
[----:B01----:R-:W-:Y:S01]  /*1b920*/  ENDCOLLECTIVE ;  /* 0x000000000000791b */ /* 0x003fe20003800000 */
.L_x_14305:
        /* <DEDUP_REMOVED lines=12> */
.L_x_14306:
[----:B------:R-:W-:Y:S02]  /*1b9f0*/  IMAD.MOV.U32 R13, RZ, RZ, R18 ;  /* 0x000000ffff0d7224 */ /* 0x000fe400078e0012 */
[----:B------:R-:W-:Y:S02]  /*1ba00*/  IMAD.MOV.U32 R12, RZ, RZ, 0x5 ;  /* 0x00000005ff0c7424 */ /* 0x000fe400078e00ff */
[----:B------:R-:W-:-:S07]  /*1ba10*/  IMAD.MOV.U32 R10, RZ, RZ, R14 ;  /* 0x000000ffff0a7224 */ /* 0x000fce00078e000e */
[----:B------:R-:W-:Y:S05]  /*1ba20*/  WARPSYNC.COLLECTIVE R15, `(.L_x_14307) ;  /* 0x000000000f087348 */ /* 0x000fea0003c00000 */
[----:B------:R0:W1:Y:S02]  /*1ba30*/  SHFL.IDX P6, R14, R13, R12, R11 ;  /* 0x0000000c0d0e7389 */ /* 0x00006400000c000b */
[----:B01----:R-:W-:Y:S01]  /*1ba40*/  ENDCOLLECTIVE ;  /* 0x000000000000791b */ /* 0x003fe20003800000 */
.L_x_14307:
        /* <DEDUP_REMOVED lines=12> */
.L_x_14308:
[----:B------:R-:W-:Y:S02]  /*1bb10*/  IMAD.MOV.U32 R13, RZ, RZ, R18 ;  /* 0x000000ffff0d7224 */ /* 0x000fe400078e0012 */
[----:B------:R-:W-:Y:S02]  /*1bb20*/  IMAD.MOV.U32 R12, RZ, RZ, 0x6 ;  /* 0x00000006ff0c7424 */ /* 0x000fe400078e00ff */
[----:B------:R-:W-:-:S07]  /*1bb30*/  IMAD.MOV.U32 R9, RZ, RZ, R14 ;  /* 0x000000ffff097224 */ /* 0x000fce00078e000e */
[----:B------:R-:W-:Y:S05]  /*1bb40*/  WARPSYNC.COLLECTIVE R15, `(.L_x_14309) ;  /* 0x000000000f087348 */ /* 0x000fea0003c00000 */
[----:B------:R0:W1:Y:S02]  /*1bb50*/  SHFL.IDX P6, R14, R13, R12, R11 ;  /* 0x0000000c0d0e7389 */ /* 0x00006400000c000b */
[----:B01----:R-:W-:Y:S01]  /*1bb60*/  ENDCOLLECTIVE ;  /* 0x000000000000791b */ /* 0x003fe20003800000 */
.L_x_14309:
        /* <DEDUP_REMOVED lines=12> */
.L_x_14310:
[----:B------:R-:W-:Y:S02]  /*1bc30*/  IMAD.MOV.U32 R13, RZ, RZ, R18 ;  /* 0x000000ffff0d7224 */ /* 0x000fe400078e0012 */
[----:B------:R-:W-:Y:S01]  /*1bc40*/  IMAD.MOV.U32 R12, RZ, RZ, 0x7 ;  /* 0x00000007ff0c7424 */ /* 0x000fe200078e00ff */
[----:B------:R-:W-:-:S13]  /*1bc50*/  IADD3 R2, P1, R14, R5, RZ ;  /* 0x000000050e027210 */ /* 0x000fda0007f3e0ff */
[----:B------:R-:W-:Y:S05]  /*1bc60*/  WARPSYNC.COLLECTIVE R15, `(.L_x_14311) ;  /* 0x000000000f087348 */ /* 0x000fea0003c00000 */
[----:B------:R0:W1:Y:S02]  /*1bc70*/  SHFL.IDX P6, R14, R13, R12, R11 ;  /* 0x0000000c0d0e7389 */ /* 0x00006400000c000b */
[----:B01----:R-:W-:Y:S01]  /*1bc80*/  ENDCOLLECTIVE ;  /* 0x000000000000791b */ /* 0x003fe20003800000 */
.L_x_14311:
        /* <DEDUP_REMOVED lines=10> */
.L_x_14312:
[----:B------:R-:W-:Y:S05]  /*1bd30*/  BRA `(.L_x_14313) ;  /* 0xffffffac00dc7947 */ /* 0x000fea000383ffff */
.L_x_14183:
        /* <DEDUP_REMOVED lines=8> */
.L_x_14315:
[----:B------:R-:W-:Y:S05]  /*1bdc0*/  BSYNC B0 ;  /* 0x0000000000007941 */ /* 0x000fea0003800000 */
.L_x_14314:
        /* <DEDUP_REMOVED lines=9> */
.L_x_14316:
        /* <DEDUP_REMOVED lines=23> */
.L_x_14317:
[----:B------:R-:W-:Y:S01]  /*1bfd0*/  IMAD.MOV.U32 R12, RZ, RZ, 0x2 ;  /* 0x00000002ff0c7424 */ /* 0x000fe200078e00ff */
[----:B------:R-:W-:-:S05]  /*1bfe0*/  SEL R4, R14, RZ, P1 ;  /* 0x000000ff0e047207 */ /* 0x000fca0000800000 */
[----:B------:R-:W-:-:S04]  /*1bff0*/  IMAD.IADD R4, R13, 0x1, R4 ;  /* 0x000000010d047824 */ /* 0x000fc800078e0204 */
[----:B------:R-:W-:-:S07]  /*1c000*/  IMAD.MOV.U32 R13, RZ, RZ, R4 ;  /* 0x000000ffff0d7224 */ /* 0x000fce00078e0004 */
[----:B------:R-:W-:Y:S05]  /*1c010*/  WARPSYNC.COLLECTIVE R15, `(.L_x_14318) ;  /* 0x000000000f087348 */ /* 0x000fea0003c00000 */
[----:B------:R0:W1:Y:S02]  /*1c020*/  SHFL.UP P6, R14, R13, R12, R11 ;  /* 0x0400000c0d0e7389 */ /* 0x00006400000c000b */
[----:B01----:R-:W-:Y:S01]  /*1c030*/  ENDCOLLECTIVE ;  /* 0x000000000000791b */ /* 0x003fe20003800000 */
.L_x_14318:
[----:B------:R-:W-:Y:S01]  /*1c040*/  IMAD.MOV.U32 R12, RZ, RZ, 0x4 ;  /* 0x00000004ff0c7424 */ /* 0x000fe200078e00ff */
[----:B------:R-:W-:-:S05]  /*1c050*/  SEL R3, R14, RZ, P2 ;  /* 0x000000ff0e037207 */ /* 0x000fca0001000000 */
[----:B------:R-:W-:-:S04]  /*1c060*/  IMAD.IADD R2, R4, 0x1, R3 ;  /* 0x0000000104027824 */ /* 0x000fc800078e0203 */
[----:B------:R-:W-:-:S07]  /*1c070*/  IMAD.MOV.U32 R13, RZ, RZ, R2 ;  /* 0x000000ffff0d7224 */ /* 0x000fce00078e0002 */
[----:B------:R-:W-:Y:S05]  /*1c080*/  WARPSYNC.COLLECTIVE R15, `(.L_x_14319) ;  /* 0x000000000f087348 */ /* 0x000fea0003c00000 */
[----:B------:R0:W1:Y:S02]  /*1c090*/  SHFL.UP P6, R14, R13, R12, R11 ;  /* 0x0400000c0d0e7389 */ /* 0x00006400000c000b */
[----:B01----:R-:W-:Y:S01]  /*1c0a0*/  ENDCOLLECTIVE ;  /* 0x000000000000791b */ /* 0x003fe20003800000 */
.L_x_14319:
[----:B------:R-:W-:Y:S01]  /*1c0b0*/  IMAD.MOV.U32 R12, RZ, RZ, 0x8 ;  /* 0x00000008ff0c7424 */ /* 0x000fe200078e00ff */
[----:B------:R-:W-:-:S05]  /*1c0c0*/  SEL R3, R14, RZ, P3 ;  /* 0x000000ff0e037207 */ /* 0x000fca0001800000 */
[----:B------:R-:W-:-:S04]  /*1c0d0*/  IMAD.IADD R3, R2, 0x1, R3 ;  /* 0x0000000102037824 */ /* 0x000fc800078e0203 */
[----:B------:R-:W-:-:S07]  /*1c0e0*/  IMAD.MOV.U32 R13, RZ, RZ, R3 ;  /* 0x000000ffff0d7224 */ /* 0x000fce00078e0003 */
[----:B------:R-:W-:Y:S05]  /*1c0f0*/  WARPSYNC.COLLECTIVE R15, `(.L_x_14320) ;  /* 0x000000000f087348 */ /* 0x000fea0003c00000 */
[----:B------:R0:W1:Y:S02]  /*1c100*/  SHFL.UP P6, R14, R13, R12, R11 ;  /* 0x0400000c0d0e7389 */ /* 0x00006400000c000b */
[----:B01----:R-:W-:Y:S01]  /*1c110*/  ENDCOLLECTIVE ;  /* 0x000000000000791b */ /* 0x003fe20003800000 */
.L_x_14320:
[----:B------:R-:W-:Y:S01]  /*1c120*/  IMAD.MOV.U32 R12, RZ, RZ, 0x10 ;  /* 0x00000010ff0c7424 */ /* 0x000fe200078e00ff */
[----:B------:R-:W-:-:S05]  /*1c130*/  SEL R4, R14, RZ, P4 ;  /* 0x000000ff0e047207 */ /* 0x000fca0002000000 */
[----:B------:R-:W-:-:S04]  /*1c140*/  IMAD.IADD R4, R3, 0x1, R4 ;  /* 0x0000000103047824 */ /* 0x000fc800078e0204 */
[----:B------:R-:W-:-:S07]  /*1c150*/  IMAD.MOV.U32 R13, RZ, RZ, R4 ;  /* 0x000000ffff0d7224 */ /* 0x000fce00078e0004 */
[----:B------:R-:W-:Y:S05]  /*1c160*/  WARPSYNC.COLLECTIVE R15, `(.L_x_14321) ;  /* 0x000000000f087348 */ /* 0x000fea0003c00000 */
[----:B------:R0:W1:Y:S02]  /*1c170*/  SHFL.UP P6, R14, R13, R12, R11 ;  /* 0x0400000c0d0e7389 */ /* 0x00006400000c000b */
[----:B01----:R-:W-:Y:S01]  /*1c180*/  ENDCOLLECTIVE ;  /* 0x000000000000791b */ /* 0x003fe20003800000 */
.L_x_14321:
        /* <DEDUP_REMOVED lines=8> */
.L_x_14322:
[----:B------:R-:W-:Y:S05]  /*1c210*/  BRA `(.L_x_14323) ;  /* 0xffffffac00e87947 */ /* 0x000fea000383ffff */
.L_x_14186:
[----:B------:R-:W-:Y:S01]  /*1c220*/  BSSY B0, `(.L_x_14324) ;  /* 0x0000007000007945 */ /* 0x000fe20003800000 */
[----:B------:R-:W-:Y:S02]  /*1c230*/  IMAD.MOV.U32 R12, RZ, RZ, 0x1 ;  /* 0x00000001ff0c7424 */ /* 0x000fe400078e00ff */
[----:B------:R-:W-:Y:S02]  /*1c240*/  IMAD.MOV.U32 R11, RZ, RZ, RZ ;  /* 0x000000ffff0b7224 */ /* 0x000fe400078e00ff */
[----:B------:R-:W-:-:S07]  /*1c250*/  IMAD.MOV.U32 R15, RZ, RZ, -0x1 ;  /* 0xffffffffff0f7424 */ /* 0x000fce00078e00ff */
[----:B------:R-:W-:Y:S05]  /*1c260*/  WARPSYNC.COLLECTIVE R15, `(.L_x_14325) ;  /* 0x000000000f087348 */ /* 0x000fea0003c00000 */
[----:B------:R0:W1:Y:S02]  /*1c270*/  SHFL.UP P6, R14, R13, R12, R11 ;  /* 0x0400000c0d0e7389 */ /* 0x00006400000c000b */
[----:B01----:R-:W-:Y:S01]  /*1c280*/  ENDCOLLECTIVE ;  /* 0x000000000000791b */ /* 0x003fe20003800000 */
.L_x_14325:
[----:B------:R-:W-:Y:S05]  /*1c290*/  BSYNC B0 ;  /* 0x0000000000007941 */ /* 0x000fea0003800000 */
.L_x_14324:
        /* <DEDUP_REMOVED lines=8> */
.L_x_14326:
[----:B------:R-:W-:Y:S01]  /*1c320*/  IMAD.MOV.U32 R12, RZ, RZ, 0x4 ;  /* 0x00000004ff0c7424 */ /* 0x000fe200078e00ff */
[----:B------:R-:W-:-:S05]  /*1c330*/  SEL R2, R14, RZ, P2 ;  /* 0x000000ff0e027207 */ /* 0x000fca0001000000 */
[----:B------:R-:W-:-:S04]  /*1c340*/  IMAD.IADD R2, R13, 0x1, R2 ;  /* 0x000000010d027824 */ /* 0x000fc800078e0202 */
[----:B------:R-:W-:-:S07]  /*1c350*/  IMAD.MOV.U32 R13, RZ, RZ, R2 ;  /* 0x000000ffff0d7224 */ /* 0x000fce00078e0002 */
[----:B------:R-:W-:Y:S05]  /*1c360*/  WARPSYNC.COLLECTIVE R15, `(.L_x_14327) ;  /* 0x000000000f087348 */ /* 0x000fea0003c00000 */
[----:B------:R0:W1:Y:S02]  /*1c370*/  SHFL.UP P6, R14, R13, R12, R11 ;  /* 0x0400000c0d0e7389 */ /* 0x00006400000c000b */
[----:B01----:R-:W-:Y:S01]  /*1c380*/  ENDCOLLECTIVE ;  /* 0x000000000000791b */ /* 0x003fe20003800000 */
.L_x_14327:
[----:B------:R-:W-:Y:S01]  /*1c390*/  IMAD.MOV.U32 R12, RZ, RZ, 0x8 ;  /* 0x00000008ff0c7424 */ /* 0x000fe200078e00ff */
[----:B------:R-:W-:-:S05]  /*1c3a0*/  SEL R3, R14, RZ, P3 ;  /* 0x000000ff0e037207 */ /* 0x000fca0001800000 */
[----:B------:R-:W-:-:S04]  /*1c3b0*/  IMAD.IADD R3, R2, 0x1, R3 ;  /* 0x0000000102037824 */ /* 0x000fc800078e0203 */
[----:B------:R-:W-:-:S07]  /*1c3c0*/  IMAD.MOV.U32 R13, RZ, RZ, R3 ;  /* 0x000000ffff0d7224 */ /* 0x000fce00078e0003 */
[----:B------:R-:W-:Y:S05]  /*1c3d0*/  WARPSYNC.COLLECTIVE R15, `(.L_x_14328) ;  /* 0x000000000f087348 */ /* 0x000fea0003c00000 */
[----:B------:R0:W1:Y:S02]  /*1c3e0*/  SHFL.UP P6, R14, R13, R12, R11 ;  /* 0x0400000c0d0e7389 */ /* 0x00006400000c000b */
[----:B01----:R-:W-:Y:S01]  /*1c3f0*/  ENDCOLLECTIVE ;  /* 0x000000000000791b */ /* 0x003fe20003800000 */
.L_x_14328:
[----:B------:R-:W-:Y:S01]  /*1c400*/  IMAD.MOV.U32 R12, RZ, RZ, 0x10 ;  /* 0x00000010ff0c7424 */ /* 0x000fe200078e00ff */
[----:B------:R-:W-:-:S05]  /*1c410*/  SEL R4, R14, RZ, P4 ;  /* 0x000000ff0e047207 */ /* 0x000fca0002000000 */
[----:B------:R-:W-:-:S04]  /*1c420*/  IMAD.IADD R4, R3, 0x1, R4 ;  /* 0x0000000103047824 */ /* 0x000fc800078e0204 */
[----:B------:R-:W-:-:S07]  /*1c430*/  IMAD.MOV.U32 R13, RZ, RZ, R4 ;  /* 0x000000ffff0d7224 */ /* 0x000fce00078e0004 */
[----:B------:R-:W-:Y:S05]  /*1c440*/  WARPSYNC.COLLECTIVE R15, `(.L_x_14329) ;  /* 0x000000000f087348 */ /* 0x000fea0003c00000 */
[----:B------:R0:W1:Y:S02]  /*1c450*/  SHFL.UP P6, R14, R13, R12, R11 ;  /* 0x0400000c0d0e7389 */ /* 0x00006400000c000b */
[----:B01----:R-:W-:Y:S01]  /*1c460*/  ENDCOLLECTIVE ;  /* 0x000000000000791b */ /* 0x003fe20003800000 */
.L_x_14329:
        /* <DEDUP_REMOVED lines=8> */
.L_x_14330:
[----:B------:R-:W-:Y:S05]  /*1c4f0*/  BRA `(.L_x_14331) ;  /* 0xffffffac00d47947 */ /* 0x000fea000383ffff */
.L_x_14188:
[----:B------:R-:W-:Y:S01]  /*1c500*/  BSSY B0, `(.L_x_14332) ;  /* 0x0000006000007945 */ /* 0x000fe20003800000 */
[----:B------:R-:W-:Y:S01]  /*1c510*/  PLOP3.LUT P6, PT, P6, PT, PT, 0x8, 0x0 ;  /* 0x000000000000781c */ /* 0x000fe200037ce170 */
[----:B------:R-:W-:-:S12]  /*1c520*/  IMAD.MOV.U32 R15, RZ, RZ, -0x1 ;  /* 0xffffffffff0f7424 */ /* 0x000fd800078e00ff */
[----:B0-----:R-:W-:Y:S05]  /*1c530*/  WARPSYNC.COLLECTIVE R15, `(.L_x_14333) ;  /* 0x000000000f087348 */ /* 0x001fea0003c00000 */
[----:B------:R-:W-:Y:S01]  /*1c540*/  VOTE.ANY R14, PT, P6 ;  /* 0x00000000000e7806 */ /* 0x000fe200030e0100 */
[----:B0-----:R-:W-:Y:S06]  /*1c550*/  ENDCOLLECTIVE ;  /* 0x000000000000791b */ /* 0x001fec0003800000 */
.L_x_14333:
[----:B------:R-:W-:Y:S05]  /*1c560*/  BSYNC B0 ;  /* 0x0000000000007941 */ /* 0x000fea0003800000 */
.L_x_14332:
        /* <DEDUP_REMOVED lines=10> */
.L_x_14334:
[----:B------:R-:W-:Y:S02]  /*1c610*/  IMAD.MOV.U32 R13, RZ, RZ, R5 ;  /* 0x000000ffff0d7224 */ /* 0x000fe400078e0005 */
[----:B------:R-:W-:-:S07]  /*1c620*/  IMAD.MOV.U32 R17, RZ, RZ, R14 ;  /* 0x000000ffff117224 */ /* 0x000fce00078e000e */
[----:B------:R-:W-:Y:S05]  /*1c630*/  WARPSYNC.COLLECTIVE R15, `(.L_x_14335) ;  /* 0x000000000f087348 */ /* 0x000fea0003c00000 */
[----:B------:R0:W1:Y:S02]  /*1c640*/  SHFL.IDX P6, R14, R13, R12, R11 ;  /* 0x0000000c0d0e7389 */ /* 0x00006400000c000b */
[----:B01----:R-:W-:Y:S01]  /*1c650*/  ENDCOLLECTIVE ;  /* 0x000000000000791b */ /* 0x003fe20003800000 */
.L_x_14335:
[----:B------:R-:W-:Y:S01]  /*1c660*/  IMAD.MOV.U32 R5, RZ, RZ, R14 ;  /* 0x000000ffff057224 */ /* 0x000fe200078e000e */
[----:B------:R-:W-:Y:S06]  /*1c670*/  BRA `(.L_x_14336) ;  /* 0xffffffac00b47947 */ /* 0x000fec000383ffff */
.L_x_14190:
[----:B------:R-:W-:Y:S01]  /*1c680*/  BSSY B0, `(.L_x_14337) ;  /* 0x0000007000007945 */ /* 0x000fe20003800000 */
[----:B------:R-:W-:Y:S02]  /*1c690*/  IMAD.MOV.U32 R13, RZ, RZ, R2 ;  /* 0x000000ffff0d7224 */ /* 0x000fe400078e0002 */
[----:B------:R-:W-:Y:S02]  /*1c6a0*/  IMAD.MOV.U32 R11, RZ, RZ, 0x1f ;  /* 0x0000001fff0b7424 */ /* 0x000fe400078e00ff */
[----:B------:R-:W-:-:S07]  /*1c6b0*/  IMAD.MOV.U32 R15, RZ, RZ, -0x1 ;  /* 0xffffffffff0f7424 */ /* 0x000fce00078e00ff */
[----:B0123--:R-:W-:Y:S05]  /*1c6c0*/  WARPSYNC.COLLECTIVE R15, `(.L_x_14338) ;  /* 0x000000000f087348 */ /* 0x00ffea0003c00000 */
[----:B------:R4:W0:Y:S02]  /*1c6d0*/  SHFL.IDX P6, R14, R13, R12, R11 ;  /* 0x0000000c0d0e7389 */ /* 0x00082400000c000b */
[----:B01234-:R-:W-:Y:S01]  /*1c6e0*/  ENDCOLLECTIVE ;  /* 0x000000000000791b */ /* 0x01ffe20003800000 */
.L_x_14338:
[----:B------:R-:W-:Y:S05]  /*1c6f0*/  BSYNC B0 ;  /* 0x0000000000007941 */ /* 0x000fea0003800000 */
.L_x_14337:
[----:B------:R-:W-:Y:S01]  /*1c700*/  IMAD.MOV.U32 R16, RZ, RZ, R14 ;  /* 0x000000ffff107224 */ /* 0x000fe200078e000e */
[----:B------:R-:W-:Y:S06]  /*1c710*/  BRA `(.L_x_14189) ;  /* 0xffffffac00a47947 */ /* 0x000fec000383ffff */
.L_x_14196:
[----:B0-----:R0:W2:Y:S02]  /*1c720*/  SYNCS.PHASECHK.TRANS64.TRYWAIT P0, [R4+URZ+0x16820], R0 ;  /* 0x01682000040075a7 */ /* 0x0010a4000800017f */
[----:B--2---:R-:W-:Y:S05]  /*1c730*/  @!P0 NANOSLEEP.SYNCS 0x989680 ;  /* 0x009896800000895d */ /* 0x004fea0003900000 */
[----:B------:R-:W2:Y:S02]  /*1c740*/  @!P0 SYNCS.PHASECHK.TRANS64 P0, [R4+URZ+0x16820], R0 ;  /* 0x01682000040085a7 */ /* 0x000ea4000800007f */
[----:B--2---:R-:W-:Y:S05]  /*1c750*/  @!P0 BRA `(.L_x_14196) ;  /* 0xfffffffc00f08947 */ /* 0x004fea000383ffff */
[----:B------:R-:W-:Y:S05]  /*1c760*/  BRA `(.L_x_14339) ;  /* 0xffffffb400fc7947 */ /* 0x000fea000383ffff */
.L_x_14197:
        /* <DEDUP_REMOVED lines=11> */
.L_x_14341:
[----:B------:R-:W-:Y:S05]  /*1c820*/  BSYNC B0 ;  /* 0x0000000000007941 */ /* 0x000fea0003800000 */
.L_x_14340:
[----:B------:R-:W-:Y:S05]  /*1c830*/  BRA `(.L_x_14342) ;  /* 0xffffffb400e47947 */ /* 0x000fea000383ffff */
.L_x_14200:
[----:B------:R-:W-:Y:S01]  /*1c840*/  BSSY B1, `(.L_x_14343) ;  /* 0x0000006000017945 */ /* 0x000fe20003800000 */
[----:B------:R-:W-:-:S07]  /*1c850*/  IMAD.MOV.U32 R15, RZ, RZ, -0x1 ;  /* 0xffffffffff0f7424 */ /* 0x000fce00078e00ff */
[----:B01----:R-:W-:Y:S05]  /*1c860*/  WARPSYNC.COLLECTIVE R15, `(.L_x_14344) ;  /* 0x000000000f0c7348 */ /* 0x003fea0003c00000 */
[----:B------:R-:W-:Y:S02]  /*1c870*/  ELECT P6, UR62, PT ;  /* 0x00000000003e782f */ /* 0x000fe400038c0000 */
[----:B------:R-:W-:Y:S01]  /*1c880*/  MOV R14, UR62 ;  /* 0x0000003e000e7c02 */ /* 0x000fe20008000f00 */
[----:B01----:R-:W-:Y:S10]  /*1c890*/  ENDCOLLECTIVE ;  /* 0x000000000000791b */ /* 0x003ff40003800000 */
.L_x_14344:
[----:B------:R-:W-:Y:S05]  /*1c8a0*/  BSYNC B1 ;  /* 0x0000000000017941 */ /* 0x000fea0003800000 */
.L_x_14343:
[----:B------:R-:W-:Y:S05]  /*1c8b0*/  BRA `(.L_x_14345) ;  /* 0xffffffb400dc7947 */ /* 0x000fea000383ffff */
.L_x_14202:
[----:B0-----:R0:W2:Y:S02]  /*1c8c0*/  SYNCS.PHASECHK.TRANS64.TRYWAIT P1, [R5+URZ+0x16840], R0 ;  /* 0x01684000050075a7 */ /* 0x0010a4000802017f */
[----:B--2---:R-:W-:Y:S05]  /*1c8d0*/  @!P1 NANOSLEEP.SYNCS 0x989680 ;  /* 0x009896800000995d */ /* 0x004fea0003900000 */
[----:B------:R-:W2:Y:S02]  /*1c8e0*/  @!P1 SYNCS.PHASECHK.TRANS64 P1, [R5+URZ+0x16840], R0 ;  /* 0x01684000050095a7 */ /* 0x000ea4000802007f */
[----:B--2---:R-:W-:Y:S05]  /*1c8f0*/  @!P1 BRA `(.L_x_14202) ;  /* 0xfffffffc00f09947 */ /* 0x004fea000383ffff */
[----:B------:R-:W-:Y:S05]  /*1c900*/  BRA `(.L_x_14346) ;  /* 0xffffffb400fc7947 */ /* 0x000fea000383ffff */
.L_x_14204:
[----:B--2---:R2:W3:Y:S02]  /*1c910*/  SYNCS.PHASECHK.TRANS64.TRYWAIT P1, [R25+URZ+0x16840], R2 ;  /* 0x01684002190075a7 */ /* 0x0044e4000802017f */
[----:B---3--:R-:W-:Y:S05]  /*1c920*/  @!P1 NANOSLEEP.SYNCS 0x989680 ;  /* 0x009896800000995d */ /* 0x008fea0003900000 */
[----:B------:R-:W3:Y:S02]  /*1c930*/  @!P1 SYNCS.PHASECHK.TRANS64 P1, [R25+URZ+0x16840], R2 ;  /* 0x01684002190095a7 */ /* 0x000ee4000802007f */
[----:B---3--:R-:W-:Y:S05]  /*1c940*/  @!P1 BRA `(.L_x_14204) ;  /* 0xfffffffc00f09947 */ /* 0x008fea000383ffff */
[----:B------:R-:W-:Y:S05]  /*1c950*/  BRA `(.L_x_14347) ;  /* 0xffffffb800087947 */ /* 0x000fea000383ffff */
.L_x_14206:
[----:B---3--:R3:W4:Y:S02]  /*1c960*/  SYNCS.PHASECHK.TRANS64.TRYWAIT P1, [R5+URZ+0x16860], R0 ;  /* 0x01686000050075a7 */ /* 0x008724000802017f */
[----:B----4-:R-:W-:Y:S05]  /*1c970*/  @!P1 NANOSLEEP.SYNCS 0x989680 ;  /* 0x009896800000995d */ /* 0x010fea0003900000 */
[----:B------:R-:W4:Y:S02]  /*1c980*/  @!P1 SYNCS.PHASECHK.TRANS64 P1, [R5+URZ+0x16860], R0 ;  /* 0x01686000050095a7 */ /* 0x000f24000802007f */
[----:B----4-:R-:W-:Y:S05]  /*1c990*/  @!P1 BRA `(.L_x_14206) ;  /* 0xfffffffc00f09947 */ /* 0x010fea000383ffff */
[----:B------:R-:W-:Y:S05]  /*1c9a0*/  BRA `(.L_x_14348) ;  /* 0xffffffb800047947 */ /* 0x000fea000383ffff */
.L_x_14349:
        /* <DEDUP_REMOVED lines=13> */
.L_x_15996:


//--------------------- .text._ZN7cutlass13device_kernelIN5flash11enable_sm90INS1_16FlashAttnFwdSm90INS1_25CollectiveMainloopFwdSm90ILi2EN4cute5tupleIJNS5_1CILi1EEES8_S8_EEENS6_IJNS7_ILi192EEENS7_ILi128EEENS7_ILi64EEEEEELi64ENS_10bfloat16_tEfNS_4arch4Sm90ELb0ELb1ELb1ELb1ELb1ELb1ELb0ELb1ELb1ELb1ELb1ELb0EEENS1_21CollectiveEpilogueFwdINS6_IJSA_SC_SB_EEES9_SE_SG_Li384ELb1ELb1ELb1ELb0EEENS1_36VarlenDynamicPersistentTileSchedulerILi192ELi128ELi384ELi128ELb1ELb1ELb1ELb1ELb0ELb1EEEEEEEEEvNT_6ParamsE --------------------------
	.section	.text._ZN7cutlass13device_kernelIN5flash11enable_sm90INS1_16FlashAttnFwdSm90INS1_25CollectiveMainloopFwdSm90ILi2EN4cute5tupleIJNS5_1CILi1EEES8_S8_EEENS6_IJNS7_ILi192EEENS7_ILi128EEENS7_ILi64EEEEEELi64ENS_10bfloat16_tEfNS_4arch4Sm90ELb0ELb1ELb1ELb1ELb1ELb1ELb0ELb1ELb1ELb1ELb1ELb0EEENS1_21CollectiveEpilogueFwdINS6_IJSA_SC_SB_EEES9_SE_SG_Li384ELb1ELb1ELb1ELb0EEENS1_36VarlenDynamicPersistentTileSchedulerILi192ELi128ELi384ELi128ELb1ELb1ELb1ELb1ELb0ELb1EEEEEEEEEvNT_6ParamsE,"ax",@progbits
	.align	128
.text._ZN7cutlass13device_kernelIN5flash11enable_sm90INS1_16FlashAttnFwdSm90INS1_25CollectiveMainloopFwdSm90ILi2EN4cute5tupleIJNS5_1CILi1EEES8_S8_EEENS6_IJNS7_ILi192EEENS7_ILi128EEENS7_ILi64EEEEEELi64ENS_10bfloat16_tEfNS_4arch4Sm90ELb0ELb1ELb1ELb1ELb1ELb1ELb0ELb1ELb1ELb1ELb1ELb0EEENS1_21CollectiveEpilogueFwdINS6_IJSA_SC_SB_EEES9_SE_SG_Li384ELb1ELb1ELb1ELb0EEENS1_36VarlenDynamicPersistentTileSchedulerILi192ELi128ELi384ELi128ELb1ELb1ELb1ELb1ELb0ELb1EEEEEEEEEvNT_6ParamsE:
        .type           _ZN7cutlass13device_kernelIN5flash11enable_sm90INS1_16FlashAttnFwdSm90INS1_25CollectiveMainloopFwdSm90ILi2EN4cute5tupleIJNS5_1CILi1EEES8_S8_EEENS6_IJNS7_ILi192EEENS7_ILi128EEENS7_ILi64EEEEEELi64ENS_10bfloat16_tEfNS_4arch4Sm90ELb0ELb1ELb1ELb1ELb1ELb1ELb0ELb1ELb1ELb1ELb1ELb0EEENS1_21CollectiveEpilogueFwdINS6_IJSA_SC_SB_EEES9_SE_SG_Li384ELb1ELb1ELb1ELb0EEENS1_36VarlenDynamicPersistentTileSchedulerILi192ELi128ELi384ELi128ELb1ELb1ELb1ELb1ELb0ELb1EEEEEEEEEvNT_6ParamsE,@function
        .size           _ZN7cutlass13device_kernelIN5flash11enable_sm90INS1_16FlashAttnFwdSm90INS1_25CollectiveMainloopFwdSm90ILi2EN4cute5tupleIJNS5_1CILi1EEES8_S8_EEENS6_IJNS7_ILi192EEENS7_ILi128EEENS7_ILi64EEEEEELi64ENS_10bfloat16_tEfNS_4arch4Sm90ELb0ELb1ELb1ELb1ELb1ELb1ELb0ELb1ELb1ELb1ELb1ELb0EEENS1_21CollectiveEpilogueFwdINS6_IJSA_SC_SB_EEES9_SE_SG_Li384ELb1ELb1ELb1ELb0EEENS1_36VarlenDynamicPersistentTileSchedulerILi192ELi128ELi384ELi128ELb1ELb1ELb1ELb1ELb0ELb1EEEEEEEEEvNT_6ParamsE,(.L_x_15997 - _ZN7cutlass13device_kernelIN5flash11enable_sm90INS1_16FlashAttnFwdSm90INS1_25CollectiveMainloopFwdSm90ILi2EN4cute5tupleIJNS5_1CILi1EEES8_S8_EEENS6_IJNS7_ILi192EEENS7_ILi128EEENS7_ILi64EEEEEELi64ENS_10bfloat16_tEfNS_4arch4Sm90ELb0ELb1ELb1ELb1ELb1ELb1ELb0ELb1ELb1ELb1ELb1ELb0EEENS1_21CollectiveEpilogueFwdINS6_IJSA_SC_SB_EEES9_SE_SG_Li384ELb1ELb1ELb1ELb0EEENS1_36VarlenDynamicPersistentTileSchedulerILi192ELi128ELi384ELi128ELb1ELb1ELb1ELb1ELb0ELb1EEEEEEEEEvNT_6ParamsE)
        .other          _ZN7cutlass13device_kernelIN5flash11enable_sm90INS1_16FlashAttnFwdSm90INS1_25CollectiveMainloopFwdSm90ILi2EN4cute5tupleIJNS5_1CILi1EEES8_S8_EEENS6_IJNS7_ILi192EEENS7_ILi128EEENS7_ILi64EEEEEELi64ENS_10bfloat16_tEfNS_4arch4Sm90ELb0ELb1ELb1ELb1ELb1ELb1ELb0ELb1ELb1ELb1ELb1ELb0EEENS1_21CollectiveEpilogueFwdINS6_IJSA_SC_SB_EEES9_SE_SG_Li384ELb1ELb1ELb1ELb0EEENS1_36VarlenDynamicPersistentTileSchedulerILi192ELi128ELi384ELi128ELb1ELb1ELb1ELb1ELb0ELb1EEEEEEEEEvNT_6ParamsE,@"STO_CUDA_ENTRY STV_DEFAULT"
_ZN7cutlass13device_kernelIN5flash11enable_sm90INS1_16FlashAttnFwdSm90INS1_25CollectiveMainloopFwdSm90ILi2EN4cute5tupleIJNS5_1CILi1EEES8_S8_EEENS6_IJNS7_ILi192EEENS7_ILi128EEENS7_ILi64EEEEEELi64ENS_10bfloat16_tEfNS_4arch4Sm90ELb0ELb1ELb1ELb1ELb1ELb1ELb0ELb1ELb1ELb1ELb1ELb0EEENS1_21CollectiveEpilogueFwdINS6_IJSA_SC_SB_EEES9_SE_SG_Li384ELb1ELb1ELb1ELb0EEENS1_36VarlenDynamicPersistentTileSchedulerILi192ELi128ELi384ELi128ELb1ELb1ELb1ELb1ELb0ELb1EEEEEEEEEvNT_6ParamsE:
        /* <DEDUP_REMOVED lines=18> */
.L_x_14351:
[----:B------:R-:W-:Y:S05]  /*0120*/  BSYNC B0 ;  /* 0x0000000000007941 */ /* 0x000fea0003800000 */
.L_x_14350:
        /* <DEDUP_REMOVED lines=41> */
.L_x_14352:
        /* <DEDUP_REMOVED lines=22> */
.L_x_14353:
        /* <DEDUP_REMOVED lines=18> */
.L_x_14354:
        /* <DEDUP_REMOVED lines=22> */
.L_x_14355:
        /* <DEDUP_REMOVED lines=22> */
.L_x_14356:
        /* <DEDUP_REMOVED lines=8> */
.L_x_14359:
        /* <DEDUP_REMOVED lines=22> */
[----:B------:R-:W-:Y:S01]  /*0ae0*/  IMAD.MOV.U32 R23, RZ, RZ, RZ ;  /* 0x000000ffff177224 */ /* 0x000fe200078e00ff */
[----:B------:R-:W-:Y:S01]  /*0af0*/  ULOP3.LUT UR39, UR37, 0x1, URZ, 0xfc, !UPT ;  /* 0x0000000125277892 */ /* 0x000fe2000f8efc3f */
[----:B------:R-:W-:Y:S01]  /*0b00*/  IMAD.MOV.U32 R154, RZ, RZ, RZ ;  /* 0x000000ffff9a7224 */ /* 0x000fe200078e00ff */
[----:B------:R-:W-:Y:S01]  /*0b10*/  UMOV UR36, URZ ;  /* 0x0000003f00247c82 */ /* 0x000fe20008000000 */
[----:B------:R-:W-:Y:S02]  /*0b20*/  IMAD.MOV.U32 R19, RZ, RZ, RZ ;  /* 0x000000ffff137224 */ /* 0x000fe400078e00ff */
[----:B0-----:R-:W-:-:S05]  /*0b30*/  VIADD R13, R0, 0xffffff80 ;  /* 0xffffff80000d7836 */ /* 0x001fca0000000000 */
[----:B------:R-:W-:-:S04]  /*0b40*/  SHF.R.S32.HI R0, RZ, 0x1f, R13 ;  /* 0x0000001fff007819 */ /* 0x000fc8000001140d */
[CC--:B------:R-:W-:Y:S02]  /*0b50*/  LEA.HI R3, R0.reuse, R13.reuse, RZ, 0x7 ;  /* 0x0000000d00037211 */ /* 0x0c0fe400078f38ff */
[CC--:B------:R-:W-:Y:S02]  /*0b60*/  LEA.HI R5, R0.reuse, R13.reuse, RZ, 0x4 ;  /* 0x0000000d00057211 */ /* 0x0c0fe400078f20ff */
[----:B------:R-:W-:Y:S02]  /*0b70*/  LOP3.LUT R4, R3, 0xffffff80, RZ, 0xc0, !PT ;  /* 0xffffff8003047812 */ /* 0x000fe400078ec0ff */
[----:B------:R-:W-:Y:S02]  /*0b80*/  SHF.R.S32.HI R12, RZ, 0x7, R3 ;  /* 0x00000007ff0c7819 */ /* 0x000fe40000011403 */
[----:B------:R-:W-:Y:S01]  /*0b90*/  SHF.R.S32.HI R6, RZ, 0x4, R5 ;  /* 0x00000004ff067819 */ /* 0x000fe20000011405 */
[----:B------:R-:W-:Y:S01]  /*0ba0*/  IMAD.IADD R11, R13, 0x1, -R4 ;  /* 0x000000010d0b7824 */ /* 0x000fe200078e0a04 */
[----:B------:R-:W-:-:S02]  /*0bb0*/  LEA.HI R4, R0, R13, RZ, 0x5 ;  /* 0x0000000d00047211 */ /* 0x000fc400078f28ff */
[----:B------:R-:W-:Y:S02]  /*0bc0*/  LOP3.LUT R3, R5, 0x3fffff0, RZ, 0xc0, !PT ;  /* 0x03fffff005037812 */ /* 0x000fe400078ec0ff */
[----:B------:R-:W-:Y:S02]  /*0bd0*/  SHF.R.S32.HI R7, RZ, 0x1f, R11 ;  /* 0x0000001fff077819 */ /* 0x000fe4000001140b */
[----:B------:R-:W-:Y:S01]  /*0be0*/  SHF.R.S32.HI R14, RZ, 0x5, R4 ;  /* 0x00000005ff0e7819 */ /* 0x000fe20000011404 */
[----:B------:R-:W-:Y:S01]  /*0bf0*/  IMAD.HI R4, R12, 0x55555556, RZ ;  /* 0x555555560c047827 */ /* 0x000fe200078e02ff */
[----:B------:R-:W-:Y:S02]  /*0c00*/  LEA.HI R8, R7, R11, RZ, 0x2 ;  /* 0x0000000b07087211 */ /* 0x000fe400078f10ff */
[----:B------:R-:W-:Y:S01]  /*0c10*/  LEA.HI R5, R5, R6, RZ, 0x1 ;  /* 0x0000000605057211 */ /* 0x000fe200078f08ff */
[----:B------:R-:W-:Y:S01]  /*0c20*/  IMAD.IADD R3, R13, 0x1, -R3 ;  /* 0x000000010d037824 */ /* 0x000fe200078e0a03 */
[----:B------:R-:W-:-:S02]  /*0c30*/  SHF.R.S32.HI R9, RZ, 0x2, R8 ;  /* 0x00000002ff097819 */ /* 0x000fc40000011408 */
[----:B------:R-:W-:Y:S02]  /*0c40*/  SHF.R.S32.HI R10, RZ, 0x1f, R8 ;  /* 0x0000001fff0a7819 */ /* 0x000fe40000011408 */
[----:B------:R-:W-:Y:S02]  /*0c50*/  LEA.HI R7, R7, R11, RZ, 0x5 ;  /* 0x0000000b07077211 */ /* 0x000fe400078f28ff */
[----:B------:R-:W-:Y:S02]  /*0c60*/  LEA.HI R10, R10, R9, RZ, 0x3 ;  /* 0x000000090a0a7211 */ /* 0x000fe400078f18ff */
[----:B------:R-:W-:Y:S02]  /*0c70*/  LOP3.LUT R5, R5, 0x1ffffffe, RZ, 0xc0, !PT ;  /* 0x1ffffffe05057812 */ /* 0x000fe400078ec0ff */
[----:B------:R-:W-:Y:S02]  /*0c80*/  LOP3.LUT R10, R10, 0xfffffff8, RZ, 0xc0, !PT ;  /* 0xfffffff80a0a7812 */ /* 0x000fe400078ec0ff */
[----:B------:R-:W-:Y:S01]  /*0c90*/  LEA.HI R4, R4, R4, RZ, 0x1 ;  /* 0x0000000404047211 */ /* 0x000fe200078f08ff */
[----:B------:R-:W-:Y:S01]  /*0ca0*/  IMAD.IADD R5, R6, 0x1, -R5 ;  /* 0x0000000106057824 */ /* 0x000fe200078e0a05 */
[----:B------:R-:W-:Y:S01]  /*0cb0*/  SHF.R.S32.HI R7, RZ, 0x5, R7 ;  /* 0x00000005ff077819 */ /* 0x000fe20000011407 */
[----:B------:R-:W-:Y:S01]  /*0cc0*/  IMAD.IADD R10, R9, 0x1, -R10 ;  /* 0x00000001090a7824 */ /* 0x000fe200078e0a0a */
[----:B------:R-:W-:Y:S01]  /*0cd0*/  LOP3.LUT R8, R8, 0x7ffffffc, RZ, 0xc0, !PT ;  /* 0x7ffffffc08087812 */ /* 0x000fe200078ec0ff */
[----:B------:R-:W-:Y:S01]  /*0ce0*/  IMAD R6, R14, 0x10, R3 ;  /* 0x000000100e067824 */ /* 0x000fe200078e0203 */
[----:B------:R-:W-:Y:S01]  /*0cf0*/  LEA.HI R3, R0, R13, RZ, 0x2 ;  /* 0x0000000d00037211 */ /* 0x000fe200078f10ff */
[----:B------:R-:W-:-:S02]  /*0d00*/  IMAD R4, R4, -0x3, R12 ;  /* 0xfffffffd04047824 */ /* 0x000fc400078e020c */
[----:B------:R-:W-:Y:S01]  /*0d10*/  IMAD R7, R7, 0x10, R10 ;  /* 0x0000001007077824 */ /* 0x000fe200078e020a */
[----:B------:R-:W-:Y:S01]  /*0d20*/  SHF.R.S32.HI R12, RZ, 0x2, R3 ;  /* 0x00000002ff0c7819 */ /* 0x000fe20000011403 */
[----:B------:R-:W-:Y:S02]  /*0d30*/  IMAD R6, R6, 0x8, R5 ;  /* 0x0000000806067824 */ /* 0x000fe400078e0205 */
[----:B------:R-:W-:Y:S01]  /*0d40*/  IMAD R9, R4, 0x40, R7 ;  /* 0x0000004004097824 */ /* 0x000fe200078e0207 */
[----:B------:R-:W-:Y:S01]  /*0d50*/  LEA.HI R4, R0, R13, RZ, 0x3 ;  /* 0x0000000d00047211 */ /* 0x000fe200078f18ff */
[----:B------:R-:W-:Y:S01]  /*0d60*/  VIADD R7, R12, 0x60 ;  /* 0x000000600c077836 */ /* 0x000fe20000000000 */
[----:B------:R-:W-:Y:S01]  /*0d70*/  SHF.R.S32.HI R0, RZ, 0x1f, R3 ;  /* 0x0000001fff007819 */ /* 0x000fe20000011403 */
[----:B------:R-:W-:Y:S01]  /*0d80*/  IMAD.IADD R8, R11, 0x1, -R8 ;  /* 0x000000010b087824 */ /* 0x000fe200078e0a08 */
[----:B------:R-:W-:Y:S01]  /*0d90*/  LOP3.LUT R3, R3, 0xfffffffc, RZ, 0xc0, !PT ;  /* 0xfffffffc03037812 */ /* 0x000fe200078ec0ff */
[----:B------:R-:W-:Y:S01]  /*0da0*/  STL [R1+0x5c], R9 ;  /* 0x00005c0901007387 */ /* 0x000fe20000100800 */
[----:B------:R-:W-:Y:S01]  /*0db0*/  LEA.HI R0, R0, R12, RZ, 0x3 ;  /* 0x0000000c00007211 */ /* 0x000fe200078f18ff */
[----:B------:R-:W-:Y:S01]  /*0dc0*/  IMAD.SHL.U32 R155, R8, 0x2, RZ ;  /* 0x00000002089b7824 */ /* 0x000fe200078e00ff */
[----:B------:R-:W-:Y:S01]  /*0dd0*/  LOP3.LUT R4, R4, 0xfffffff8, RZ, 0xc0, !PT ;  /* 0xfffffff804047812 */ /* 0x000fe200078ec0ff */
[C---:B------:R-:W-:Y:S01]  /*0de0*/  IMAD.IADD R10, R13.reuse, 0x1, -R3 ;  /* 0x000000010d0a7824 */ /* 0x040fe200078e0a03 */
[----:B------:R-:W-:Y:S01]  /*0df0*/  LOP3.LUT R0, R0, 0xfffffff8, RZ, 0xc0, !PT ;  /* 0xfffffff800007812 */ /* 0x000fe200078ec0ff */
[----:B------:R-:W-:Y:S01]  /*0e00*/  STL [R1+0x14], RZ ;  /* 0x000014ff01007387 */ /* 0x000fe20000100800 */
[----:B------:R-:W-:Y:S01]  /*0e10*/  SHF.R.S32.HI R5, RZ, 0x1f, R7 ;  /* 0x0000001fff057819 */ /* 0x000fe20000011407 */
[----:B------:R-:W-:Y:S01]  /*0e20*/  IMAD.IADD R3, R13, 0x1, -R4 ;  /* 0x000000010d037824 */ /* 0x000fe200078e0a04 */
[----:B------:R-:W-:Y:S01]  /*0e30*/  LEA.HI R3, R10, R10, RZ, 0x1 ;  /* 0x0000000a0a037211 */ /* 0x000fe200078f08ff */
[----:B------:R-:W-:Y:S01]  /*0e40*/  IMAD.IADD R0, R12, 0x1, -R0 ;  /* 0x000000010c007824 */ /* 0x000fe200078e0a00 */
[----:B------:R-:W-:Y:S01]  /*0e50*/  LEA.HI R5, R5, R7, RZ, 0x3 ;  /* 0x0000000705057211 */ /* 0x000fe200078f18ff */
[----:B------:R-:W-:Y:S01]  /*0e60*/  IMAD.SHL.U32 R4, R7, 0x40, RZ ;  /* 0x0000004007047824 */ /* 0x000fe200078e00ff */
[----:B------:R-:W-:Y:S01]  /*0e70*/  LOP3.LUT R3, R3, 0x1ffffffe, RZ, 0xc0, !PT ;  /* 0x1ffffffe03037812 */ /* 0x000fe200078ec0ff */
[----:B------:R-:W-:Y:S01]  /*0e80*/  IMAD.SHL.U32 R152, R10, 0x4, RZ ;  /* 0x000000040a987824 */ /* 0x000fe200078e00ff */
[----:B------:R0:W-:Y:S01]  /*0e90*/  STL [R1+0x44], R0 ;  /* 0x0000440001007387 */ /* 0x0001e20000100800 */
[----:B------:R-:W-:-:S02]  /*0ea0*/  IMAD.SHL.U32 R5, R5, 0x40, RZ ;  /* 0x0000004005057824 */ /* 0x000fc400078e00ff */
[C---:B------:R-:W-:Y:S02]  /*0eb0*/  IMAD.SHL.U32 R16, R10.reuse, 0x8, RZ ;  /* 0x000000080a107824 */ /* 0x040fe400078e00ff */
[----:B------:R-:W-:Y:S02]  /*0ec0*/  IMAD.IADD R3, R10, 0x1, -R3 ;  /* 0x000000010a037824 */ /* 0x000fe400078e0a03 */
[----:B------:R-:W-:Y:S01]  /*0ed0*/  VIADD R18, R16, 0x20 ;  /* 0x0000002010127836 */ /* 0x000fe20000000000 */
[----:B------:R-:W-:Y:S02]  /*0ee0*/  SHF.R.S32.HI R17, RZ, 0x1f, R16 ;  /* 0x0000001fff117819 */ /* 0x000fe40000011410 */
[----:B0-----:R-:W-:Y:S02]  /*0ef0*/  LOP3.LUT R0, R4, 0x1c0, RZ, 0xc0, !PT ;  /* 0x000001c004007812 */ /* 0x001fe400078ec0ff */
[----:B------:R-:W-:Y:S01]  /*0f00*/  LOP3.LUT R4, R5, 0xfffffe00, RZ, 0xc0, !PT ;  /* 0xfffffe0005047812 */ /* 0x000fe200078ec0ff */
[----:B------:R-:W-:Y:S01]  /*0f10*/  VIADD R5, R152, 0x10 ;  /* 0x0000001098057836 */ /* 0x000fe20000000000 */
[----:B------:R-:W-:Y:S01]  /*0f20*/  SHF.R.U32.HI R7, RZ, 0x3, R0 ;  /* 0x00000003ff077819 */ /* 0x000fe20000011600 */
[----:B------:R0:W-:Y:S04]  /*0f30*/  STL [R1+0x38], R0 ;  /* 0x0000380001007387 */ /* 0x0001e80000100800 */
[----:B------:R-:W-:Y:S04]  /*0f40*/  STL [R1+0x64], R7 ;  /* 0x0000640701007387 */ /* 0x000fe80000100800 */
[----:B------:R1:W-:Y:S01]  /*0f50*/  STL [R1+0x18], R5 ;  /* 0x0000180501007387 */ /* 0x0003e20000100800 */
[----:B0-----:R-:W-:-:S03]  /*0f60*/  LOP3.LUT R0, R0, 0x38, R16, 0xf8, !PT ;  /* 0x0000003800007812 */ /* 0x001fc600078ef810 */
[----:B------:R0:W-:Y:S01]  /*0f70*/  STL [R1+0x48], R4 ;  /* 0x0000480401007387 */ /* 0x0001e20000100800 */
[----:B-1----:R-:W-:Y:S01]  /*0f80*/  LOP3.LUT R5, R4, R0, R7, 0xf6, !PT ;  /* 0x0000000004057212 */ /* 0x002fe200078ef607 */
[----:B------:R-:W-:Y:S01]  /*0f90*/  IMAD.SHL.U32 R0, R6, 0x8, RZ ;  /* 0x0000000806007824 */ /* 0x000fe200078e00ff */
[----:B0-----:R-:W-:-:S05]  /*0fa0*/  SHF.R.S32.HI R4, RZ, 0x1f, R18 ;  /* 0x0000001fff047819 */ /* 0x001fca0000011412 */
[----:B------:R0:W-:Y:S04]  /*0fb0*/  STL [R1+0x10], R4 ;  /* 0x0000100401007387 */ /* 0x0001e80000100800 */
[----:B------:R1:W-:Y:S01]  /*0fc0*/  STL [R1+0x60], R0 ;  /* 0x0000600001007387 */ /* 0x0003e20000100800 */
[----:B0-----:R-:W-:Y:S02]  /*0fd0*/  IMAD R4, R5, 0x2, R2 ;  /* 0x0000000205047824 */ /* 0x001fe400078e0202 */
[----:B-1----:R-:W-:-:S03]  /*0fe0*/  IMAD R0, R3, 0x8, R9 ;  /* 0x0000000803007824 */ /* 0x002fc600078e0209 */
[----:B------:R0:W-:Y:S04]  /*0ff0*/  STL [R1+0x58], R4 ;  /* 0x0000580401007387 */ /* 0x0001e80000100800 */
[----:B------:R0:W-:Y:S02]  /*1000*/  STL [R1+0x34], R0 ;  /* 0x0000340001007387 */ /* 0x0001e40000100800 */
.L_x_14576:
[----:B------:R-:W-:Y:S05]  /*1010*/  YIELD ;  /* 0x0000000000007946 */ /* 0x000fea0003800000 */
[----:B------:R-:W-:Y:S01]  /*1020*/  ULDC.64 UR4, c[0x0][0xa28] ;  /* 0x00028a0000047ab9 */ /* 0x000fe20000000a00 */
[----:B--23--:R-:W1:Y:S01]  /*1030*/  LDC.64 R6, c[0x0][0xa08] ;  /* 0x00028200ff067b82 */ /* 0x00ce620000000a00 */
        /* <DEDUP_REMOVED lines=9> */
[----:B0-----:R-:W0:Y:S01]  /*10d0*/  @P1 LDC.64 R4, c[0x0][0xa28] ;  /* 0x00028a00ff041b82 */ /* 0x001e220000000a00 */
[----:B-1----:R-:W-:-:S07]  /*10e0*/  IMAD.WIDE R10, R35, 0x4, R6 ;  /* 0x00000004230a7825 */ /* 0x002fce00078e0206 */
[----:B------:R-:W1:Y:S01]  /*10f0*/  @P2 LDC.64 R8, c[0x0][0xa18] ;  /* 0x00028600ff082b82 */ /* 0x000e620000000a00 */
[----:B------:R-:W-:Y:S01]  /*1100*/  ULDC UR4, c[0x0][0x288] ;  /* 0x0000a20000047ab9 */ /* 0x000fe20000000800 */
[----:B------:R-:W-:Y:S01]  /*1110*/  ISETP.NE.AND.EX P0, PT, RZ, UR5, PT, P0 ;  /* 0x00000005ff007c0c */ /* 0x000fe2000bf05300 */
[----:B----4-:R-:W-:Y:S01]  /*1120*/  IMAD.U32 R0, RZ, RZ, UR4 ;  /* 0x00000004ff007e24 */ /* 0x010fe2000f8e00ff */
[----:B------:R-:W-:-:S11]  /*1130*/  ULDC.64 UR4, c[0x0][0x418] ;  /* 0x0001060000047ab9 */ /* 0x000fd60000000a00 */
[----:B------:R2:W5:Y:S01]  /*1140*/  @P0 LDG.E R67, desc[UR42][R10.64] ;  /* 0x0000002a0a430981 */ /* 0x000562000c1e1900 */
[----:B0-----:R-:W-:-:S05]  /*1150*/  @P1 IMAD.WIDE R4, R35, 0x4, R4 ;  /* 0x0000000423041825 */ /* 0x001fca00078e0204 */
[----:B------:R2:W5:Y:S01]  /*1160*/  @P1 LDG.E R13, desc[UR42][R4.64] ;  /* 0x0000002a040d1981 */ /* 0x000562000c1e1900 */
[----:B-1----:R-:W-:-:S05]  /*1170*/  @P2 IMAD.WIDE R6, R35, 0x4, R8 ;  /* 0x0000000423062825 */ /* 0x002fca00078e0208 */
[----:B------:R-:W3:Y:S01]  /*1180*/  @P2 LDG.E R0, desc[UR42][R6.64] ;  /* 0x0000002a06002981 */ /* 0x000ee2000c1e1900 */
        /* <DEDUP_REMOVED lines=9> */
[----:B---3--:R2:W-:Y:S01]  /*1220*/  STL [R1], R0 ;  /* 0x0000000001007387 */ /* 0x0085e20000100800 */
[----:B------:R-:W-:Y:S01]  /*1230*/  IMAD.MOV.U32 R20, RZ, RZ, R0 ;  /* 0x000000ffff147224 */ /* 0x000fe200078e0000 */
[----:B------:R-:W-:Y:S06]  /*1240*/  @P2 BRA `(.L_x_14361) ;  /* 0x0000000000282947 */ /* 0x000fec0003800000 */
        /* <DEDUP_REMOVED lines=8> */
[----:B--2---:R-:W-:-:S05]  /*12d0*/  IMAD.IADD R20, R3, 0x1, -R0 ;  /* 0x0000000103147824 */ /* 0x004fca00078e0a00 */
[----:B------:R0:W-:Y:S02]  /*12e0*/  STL [R1], R20 ;  /* 0x0000001401007387 */ /* 0x0001e40000100800 */
.L_x_14361:
[C---:B------:R-:W-:Y:S01]  /*12f0*/  LOP3.LUT R3, R34.reuse, 0xff000000, RZ, 0xc0, !PT ;  /* 0xff00000022037812 */ /* 0x040fe200078ec0ff */
[----:B------:R-:W-:Y:S01]  /*1300*/  ULDC.64 UR4, c[0x0][0xa20] ;  /* 0x0002880000047ab9 */ /* 0x000fe20000000a00 */
[----:B--2---:R-:W-:Y:S01]  /*1310*/  LOP3.LUT R0, R34, 0xff0000, RZ, 0xc0, !PT ;  /* 0x00ff000022007812 */ /* 0x004fe200078ec0ff */
[----:B------:R1:W-:Y:S01]  /*1320*/  STL [R1+0x50], R35 ;  /* 0x0000502301007387 */ /* 0x0003e20000100800 */
[----:B------:R-:W-:Y:S02]  /*1330*/  SHF.R.U32.HI R3, RZ, 0x8, R3 ;  /* 0x00000008ff037819 */ /* 0x000fe40000011603 */
[----:B------:R-:W-:Y:S02]  /*1340*/  ISETP.NE.U32.AND P1, PT, RZ, UR4, PT ;  /* 0x00000004ff007c0c */ /* 0x000fe4000bf25070 */
[----:B------:R-:W-:Y:S02]  /*1350*/  LEA.HI R12, R0, R3, RZ, 0x10 ;  /* 0x00000003000c7211 */ /* 0x000fe400078f80ff */
[----:B------:R-:W-:-:S02]  /*1360*/  LOP3.LUT R0, R34, 0xffff, RZ, 0xc0, !PT ;  /* 0x0000ffff22007812 */ /* 0x000fc400078ec0ff */
[----:B------:R-:W-:-:S03]  /*1370*/  ISETP.NE.AND.EX P1, PT, RZ, UR5, PT, P1 ;  /* 0x00000005ff007c0c */ /* 0x000fc6000bf25310 */
[----:B------:R1:W-:Y:S10]  /*1380*/  STL [R1+0x4], R0 ;  /* 0x0000040001007387 */ /* 0x0003f40000100800 */
[----:B-1----:R-:W-:Y:S05]  /*1390*/  @!P1 BRA `(.L_x_14362) ;  /* 0x0000000000109947 */ /* 0x002fea0003800000 */
[----:B------:R-:W1:Y:S02]  /*13a0*/  LDC.64 R30, c[0x0][0xa20] ;  /* 0x00028800ff1e7b82 */ /* 0x000e640000000a00 */
[----:B-1----:R-:W-:-:S06]  /*13b0*/  IMAD.WIDE R30, R35, 0x4, R30 ;  /* 0x00000004231e7825 */ /* 0x002fcc00078e021e */
[----:B------:R1:W5:Y:S01]  /*13c0*/  LDG.E R30, desc[UR42][R30.64] ;  /* 0x0000002a1e1e7981 */ /* 0x000362000c1e1900 */
[----:B------:R-:W-:Y:S05]  /*13d0*/  BRA `(.L_x_14363) ;  /* 0x0000000000107947 */ /* 0x000fea0003800000 */
.L_x_14362:
[----:B------:R-:W-:Y:S05]  /*13e0*/  @!P0 BRA `(.L_x_14363) ;  /* 0x00000000000c8947 */ /* 0x000fea0003800000 */
[----:B------:R-:W2:Y:S04]  /*13f0*/  LDG.E R3, desc[UR42][R10.64] ;  /* 0x0000002a0a037981 */ /* 0x000ea8000c1e1900 */
[----:B------:R-:W2:Y:S02]  /*1400*/  LDG.E R30, desc[UR42][R10.64+0x4] ;  /* 0x0000042a0a1e7981 */ /* 0x000ea4000c1e1900 */
[----:B--2---:R-:W-:-:S07]  /*1410*/  IMAD.IADD R30, R30, 0x1, -R3 ;  /* 0x000000011e1e7824 */ /* 0x004fce00078e0a03 */
.L_x_14363:
[----:B------:R-:W-:Y:S01]  /*1420*/  ULDC.64 UR4, c[0x0][0xa10] ;  /* 0x0002840000047ab9 */ /* 0x000fe20000000a00 */
[----:B------:R-:W2:Y:S01]  /*1430*/  LDC R4, c[0x0][0x448] ;  /* 0x00011200ff047b82 */ /* 0x000ea20000000800 */
[----:B------:R-:W-:-:S04]  /*1440*/  ISETP.NE.U32.AND P0, PT, RZ, UR4, PT ;  /* 0x00000004ff007c0c */ /* 0x000fc8000bf05070 */
[----:B------:R-:W-:Y:S01]  /*1450*/  ISETP.NE.AND.EX P0, PT, RZ, UR5, PT, P0 ;  /* 0x00000005ff007c0c */ /* 0x000fe2000bf05300 */
[----:B------:R-:W-:Y:S02]  /*1460*/  ULDC.64 UR4, c[0x0][0xa30] ;  /* 0x00028c0000047ab9 */ /* 0x000fe40000000a00 */
[----:B------:R-:W-:-:S04]  /*1470*/  ISETP.NE.U32.AND P1, PT, RZ, UR4, PT ;  /* 0x00000004ff007c0c */ /* 0x000fc8000bf25070 */
[----:B------:R-:W-:-:S06]  /*1480*/  ISETP.NE.AND.EX P1, PT, RZ, UR5, PT, P1 ;  /* 0x00000005ff007c0c */ /* 0x000fcc000bf25310 */
[----:B------:R-:W3:Y:S08]  /*1490*/  @P0 LDC.64 R6, c[0x0][0xa10] ;  /* 0x00028400ff060b82 */ /* 0x000ef00000000a00 */
[----:B------:R-:W4:Y:S01]  /*14a0*/  @P1 LDC.64 R8, c[0x0][0xa30] ;  /* 0x00028c00ff081b82 */ /* 0x000f220000000a00 */
[----:B---3--:R-:W-:-:S05]  /*14b0*/  @P0 IMAD.WIDE R6, R35, 0x4, R6 ;  /* 0x0000000423060825 */ /* 0x008fca00078e0206 */
[----:B------:R-:W3:Y:S04]  /*14c0*/  @P0 LDG.E R0, desc[UR42][R6.64] ;  /* 0x0000002a06000981 */ /* 0x000ee8000c1e1900 */
[----:B------:R-:W3:Y:S01]  /*14d0*/  @P0 LDG.E R3, desc[UR42][R6.64+0x4] ;  /* 0x0000042a06030981 */ /* 0x000ee2000c1e1900 */
[----:B-----5:R-:W-:Y:S02]  /*14e0*/  IMAD.MOV.U32 R24, RZ, RZ, R30 ;  /* 0x000000ffff187224 */ /* 0x020fe400078e001e */
[----:B----4-:R-:W-:-:S05]  /*14f0*/  @P1 IMAD.WIDE R8, R35, 0x4, R8 ;  /* 0x0000000423081825 */ /* 0x010fca00078e0208 */
[----:B------:R4:W5:Y:S01]  /*1500*/  @P1 LDG.E R24, desc[UR42][R8.64] ;  /* 0x0000002a08181981 */ /* 0x000962000c1e1900 */
[----:B--2---:R-:W-:Y:S01]  /*1510*/  ISETP.NE.AND P1, PT, R4, 0x1, PT ;  /* 0x000000010400780c */ /* 0x004fe20003f25270 */
[----:B------:R-:W-:Y:S01]  /*1520*/  IMAD.IADD R14, R30, 0x1, -R13 ;  /* 0x000000011e0e7824 */ /* 0x000fe200078e0a0d */
[----:B------:R-:W2:Y:S01]  /*1530*/  LDC.64 R4, c[0x0][0x9e0] ;  /* 0x00027800ff047b82 */ /* 0x000ea20000000a00 */
[----:B------:R-:W-:-:S05]  /*1540*/  IMAD R21, R33, 0xc0, RZ ;  /* 0x000000c021157824 */ /* 0x000fca00078e02ff */
[----:B------:R0:W-:Y:S05]  /*1550*/  STL [R1+0x28], R21 ;  /* 0x0000281501007387 */ /* 0x0001ea0000100800 */
[----:B------:R-:W1:Y:S08]  /*1560*/  @P1 LDC R11, c[0x0][0x44c] ;  /* 0x00011300ff0b1b82 */ /* 0x000e700000000800 */
[----:B------:R-:W4:Y:S01]  /*1570*/  @P1 LDC R10, c[0x0][0x450] ;  /* 0x00011400ff0a1b82 */ /* 0x000f220000000800 */
[----:B--2---:R-:W-:Y:S01]  /*1580*/  ISETP.GE.AND P2, PT, R5, 0x1, PT ;  /* 0x000000010500780c */ /* 0x004fe20003f46270 */
[----:B---3--:R-:W-:-:S02]  /*1590*/  @P0 IMAD.IADD R25, R3, 0x1, -R0 ;  /* 0x0000000103190824 */ /* 0x008fc400078e0a00 */
[----:B------:R-:W-:Y:S02]  /*15a0*/  VIADD R0, R21, 0xbf ;  /* 0x000000bf15007836 */ /* 0x000fe40000000000 */
[----:B------:R-:W-:Y:S02]  /*15b0*/  IMAD.IADD R15, R14, 0x1, R25 ;  /* 0x000000010e0f7824 */ /* 0x000fe400078e0219 */
[----:B-1----:R-:W-:-:S03]  /*15c0*/  @P1 IMAD.HI.U32 R3, R0, R11, RZ ;  /* 0x0000000b00031227 */ /* 0x002fc600078e00ff */
[----:B------:R0:W-:Y:S01]  /*15d0*/  STL [R1+0x8], R15 ;  /* 0x0000080f01007387 */ /* 0x0001e20000100800 */
[----:B------:R-:W-:Y:S01]  /*15e0*/  IMAD.MOV.U32 R6, RZ, RZ, R0 ;  /* 0x000000ffff067224 */ /* 0x000fe200078e0000 */
[----:B----4-:R-:W-:Y:S01]  /*15f0*/  @P1 SHF.R.U32.HI R6, RZ, R10, R3 ;  /* 0x0000000aff061219 */ /* 0x010fe20000011603 */
[C---:B------:R-:W-:Y:S01]  /*1600*/  VIADD R0, R15.reuse, 0x7f ;  /* 0x0000007f0f007836 */ /* 0x040fe20000000000 */
[----:B------:R-:W-:-:S04]  /*1610*/  IADD3 R7, R15, 0x1, -R20 ;  /* 0x000000010f077810 */ /* 0x000fc80007ffe814 */
[----:B------:R-:W-:Y:S01]  /*1620*/  SHF.R.S32.HI R3, RZ, 0x1f, R0 ;  /* 0x0000001fff037819 */ /* 0x000fe20000011400 */
[----:B------:R-:W-:-:S03]  /*1630*/  IMAD.IADD R9, R7, 0x1, R6 ;  /* 0x0000000107097824 */ /* 0x000fc600078e0206 */
[----:B------:R-:W-:Y:S01]  /*1640*/  LEA.HI R3, R3, R0, RZ, 0x7 ;  /* 0x0000000003037211 */ /* 0x000fe200078f38ff */
[----:B------:R-:W-:-:S03]  /*1650*/  IMAD.IADD R4, R9, 0x1, R4 ;  /* 0x0000000109047824 */ /* 0x000fc600078e0204 */
        /* <DEDUP_REMOVED lines=13> */
.L_x_14366:
[----:B------:R-:W-:-:S13]  /*1730*/  ISETP.NE.AND P0, PT, R5, 0x1, PT ;  /* 0x000000010500780c */ /* 0x000fda0003f05270 */
[----:B------:R-:W0:Y:S02]  /*1740*/  @P0 LDC.64 R6, c[0x0][0x9e8] ;  /* 0x00027a00ff060b82 */ /* 0x000e240000000a00 */
[----:B0-----:R-:W-:-:S05]  /*1750*/  @P0 IMAD.HI.U32 R6, R0, R6, RZ ;  /* 0x0000000600060227 */ /* 0x001fca00078e00ff */
[----:B------:R-:W-:-:S07]  /*1760*/  @P0 SHF.R.U32.HI R0, RZ, R7, R6 ;  /* 0x00000007ff000219 */ /* 0x000fce0000011606 */
.L_x_14367:
[----:B------:R-:W-:Y:S05]  /*1770*/  BSYNC B0 ;  /* 0x0000000000007941 */ /* 0x000fea0003800000 */
.L_x_14365:
[----:B------:R-:W-:-:S05]  /*1780*/  IMAD R3, R0, R5, R5 ;  /* 0x0000000500037224 */ /* 0x000fca00078e0205 */
[----:B------:R-:W-:-:S07]  /*1790*/  VIMNMX R4, R4, R3, PT ;  /* 0x0000000304047248 */ /* 0x000fce0003fe0100 */
.L_x_14364:
        /* <DEDUP_REMOVED lines=25> */
.L_x_14370:
[----:B------:R-:W-:-:S13]  /*1930*/  ISETP.NE.AND P0, PT, R5, 0x1, PT ;  /* 0x000000010500780c */ /* 0x000fda0003f05270 */
[----:B------:R-:W0:Y:S02]  /*1940*/  @P0 LDC.64 R6, c[0x0][0x9e8] ;  /* 0x00027a00ff060b82 */ /* 0x000e240000000a00 */
[----:B0-----:R-:W-:-:S05]  /*1950*/  @P0 IMAD.HI.U32 R4, R3, R6, RZ ;  /* 0x0000000603040227 */ /* 0x001fca00078e00ff */
[----:B------:R-:W-:-:S07]  /*1960*/  @P0 SHF.R.U32.HI R3, RZ, R7, R4 ;  /* 0x00000007ff030219 */ /* 0x000fce0000011604 */
.L_x_14371:
[----:B------:R-:W-:Y:S05]  /*1970*/  BSYNC B0 ;  /* 0x0000000000007941 */ /* 0x000fea0003800000 */
.L_x_14369:
[----:B------:R-:W-:-:S05]  /*1980*/  IMAD R3, R3, R5, RZ ;  /* 0x0000000503037224 */ /* 0x000fca00078e02ff */
[----:B------:R-:W-:-:S07]  /*1990*/  VIMNMX R0, R0, R3, !PT ;  /* 0x0000000300007248 */ /* 0x000fce0007fe0100 */
.L_x_14368:
        /* <DEDUP_REMOVED lines=43> */
.L_x_14373:
[----:B------:R-:W-:Y:S05]  /*1c50*/  BSYNC B0 ;  /* 0x0000000000007941 */ /* 0x000fea0003800000 */
.L_x_14372:
        /* <DEDUP_REMOVED lines=36> */
.L_x_14376:
[----:B------:R-:W-:Y:S05]  /*1ea0*/  BSYNC B6 ;  /* 0x0000000000067941 */ /* 0x000fea0003800000 */
.L_x_14375:
        /* <DEDUP_REMOVED lines=20> */
.L_x_14378:
[----:B------:R-:W-:Y:S05]  /*1ff0*/  BSYNC B6 ;  /* 0x0000000000067941 */ /* 0x000fea0003800000 */
.L_x_14377:
[----:B------:R-:W-:Y:S01]  /*2000*/  ULDC.64 UR4, c[0x0][0x9f8] ;  /* 0x00027e0000047ab9 */ /* 0x000fe20000000a00 */
[----:B------:R-:W2:Y:S01]  /*2010*/  LDL R41, [R1+0x44] ;  /* 0x0000440001297983 */ /* 0x000ea20000100800 */
[----:B------:R-:W-:-:S03]  /*2020*/  ISETP.NE.U32.AND P0, PT, RZ, UR4, PT ;  /* 0x00000004ff007c0c */ /* 0x000fc6000bf05070 */
[----:B------:R-:W3:Y:S01]  /*2030*/  LDL R40, [R1+0x38] ;  /* 0x0000380001287983 */ /* 0x000ee20000100800 */
[----:B------:R-:W-:Y:S01]  /*2040*/  ISETP.NE.AND.EX P0, PT, RZ, UR5, PT, P0 ;  /* 0x00000005ff007c0c */ /* 0x000fe2000bf05300 */
[----:B------:R-:W-:Y:S01]  /*2050*/  IMAD.MOV.U32 R68, RZ, RZ, R35 ;  /* 0x000000ffff447224 */ /* 0x000fe200078e0023 */
[----:B------:R-:W0:Y:S01]  /*2060*/  LDC R37, c[0x0][0x3f4] ;  /* 0x0000fd00ff257b82 */ /* 0x000e220000000800 */
[----:B------:R-:W4:Y:S04]  /*2070*/  LDL R39, [R1+0x64] ;  /* 0x0000640001277983 */ /* 0x000f280000100800 */
[----:B------:R-:W4:Y:S03]  /*2080*/  LDL R36, [R1+0x48] ;  /* 0x0000480001247983 */ /* 0x000f260000100800 */
[----:B------:R-:W1:Y:S01]  /*2090*/  LDC.64 R62, c[0x0][0x408] ;  /* 0x00010200ff3e7b82 */ /* 0x000e620000000a00 */
[----:B------:R-:W0:Y:S07]  /*20a0*/  S2R R32, SR_TID.X ;  /* 0x0000000000207919 */ /* 0x000e2e0000002100 */
[----:B------:R-:W0:Y:S02]  /*20b0*/  @P0 LDC.64 R4, c[0x0][0x9f8] ;  /* 0x00027e00ff040b82 */ /* 0x000e240000000a00 */
[----:B0-----:R-:W-:-:S06]  /*20c0*/  @P0 IMAD.WIDE R4, R35, 0x4, R4 ;  /* 0x0000000423040825 */ /* 0x001fcc00078e0204 */
[----:B------:R-:W0:Y:S01]  /*20d0*/  LDC.64 R34, c[0x0][0x3f8] ;  /* 0x0000fe00ff227b82 */ /* 0x000e220000000a00 */
[----:B------:R-:W-:Y:S01]  /*20e0*/  VIADD R42, R32, 0xffffff80 ;  /* 0xffffff80202a7836 */ /* 0x000fe20000000000 */
[----:B------:R1:W4:Y:S01]  /*20f0*/  @P0 LDG.E R68, desc[UR42][R4.64] ;  /* 0x0000002a04440981 */ /* 0x000322000c1e1900 */
[----:B------:R-:W-:Y:S01]  /*2100*/  ISETP.GE.AND P0, PT, R16, R37, PT ;  /* 0x000000251000720c */ /* 0x000fe20003f06270 */
[----:B------:R-:W-:Y:S01]  /*2110*/  IMAD.IADD R67, R67, 0x1, R30 ;  /* 0x0000000143437824 */ /* 0x000fe200078e021e */
[----:B------:R-:W-:Y:S01]  /*2120*/  SHF.R.S32.HI R153, RZ, 0x1f, R152 ;  /* 0x0000001fff997819 */ /* 0x000fe20000011498 */
[----:B------:R-:W-:Y:S01]  /*2130*/  IMAD.SHL.U32 R58, R37, 0x2, RZ ;  /* 0x00000002253a7824 */ /* 0x000fe200078e00ff */
[--C-:B------:R-:W-:Y:S02]  /*2140*/  SHF.R.S32.HI R38, RZ, 0x1f, R42.reuse ;  /* 0x0000001fff267819 */ /* 0x100fe4000001142a */
[----:B------:R-:W-:Y:S02]  /*2150*/  SHF.R.S32.HI R14, RZ, 0x1f, R42 ;  /* 0x0000001fff0e7819 */ /* 0x000fe4000001142a */
[----:B------:R-:W-:-:S02]  /*2160*/  LEA.HI R38, R38, R42, RZ, 0x2 ;  /* 0x0000002a26267211 */ /* 0x000fc400078f10ff */
[----:B------:R-:W-:Y:S02]  /*2170*/  LEA.HI R14, R14, R42, RZ, 0x2 ;  /* 0x0000002a0e0e7211 */ /* 0x000fe400078f10ff */
[----:B------:R-:W-:Y:S02]  /*2180*/  SHF.R.S32.HI R38, RZ, 0x2, R38 ;  /* 0x00000002ff267819 */ /* 0x000fe40000011426 */
[----:B------:R-:W-:Y:S02]  /*2190*/  LOP3.LUT R14, R14, 0xfffffffc, RZ, 0xc0, !PT ;  /* 0xfffffffc0e0e7812 */ /* 0x000fe400078ec0ff */
[----:B------:R-:W-:Y:S01]  /*21a0*/  SHF.R.S32.HI R3, RZ, 0x1f, R38 ;  /* 0x0000001fff037819 */ /* 0x000fe20000011426 */
[----:B-1----:R-:W-:Y:S01]  /*21b0*/  IMAD.WIDE.U32 R4, R38, R62, R152 ;  /* 0x0000003e26047225 */ /* 0x002fe200078e0098 */
[----:B------:R-:W-:Y:S02]  /*21c0*/  LOP3.LUT R22, R22, 0xfffffffd, RZ, 0xc0, !PT ;  /* 0xfffffffd16167812 */ /* 0x000fe400078ec0ff */
[----:B0-----:R-:W-:Y:S01]  /*21d0*/  SHF.L.U64.HI R66, R34, 0x7, R35 ;  /* 0x0000000722427819 */ /* 0x001fe20000010223 */
[----:B------:R-:W-:-:S02]  /*21e0*/  IMAD R0, R3, R34, RZ ;  /* 0x0000002203007224 */ /* 0x000fc400078e02ff */
[----:B------:R-:W-:Y:S02]  /*21f0*/  IMAD.IADD R14, R42, 0x1, -R14 ;  /* 0x000000012a0e7824 */ /* 0x000fe400078e0a0e */
[C---:B------:R-:W-:Y:S02]  /*2200*/  IMAD R13, R38.reuse, R35, R0 ;  /* 0x00000023260d7224 */ /* 0x040fe400078e0200 */
[----:B------:R-:W-:Y:S01]  /*2210*/  IMAD R0, R3, R62, RZ ;  /* 0x0000003e03007224 */ /* 0x000fe200078e02ff */
[----:B------:R-:W-:Y:S01]  /*2220*/  SEL R3, R37, RZ, P0 ;  /* 0x000000ff25037207 */ /* 0x000fe20000000000 */
[----:B------:R-:W-:-:S04]  /*2230*/  IMAD.WIDE.U32 R6, R38, R34, R152 ;  /* 0x0000002226067225 */ /* 0x000fc800078e0098 */
[----:B------:R-:W-:Y:S02]  /*2240*/  IMAD.IADD R3, R16, 0x1, R3 ;  /* 0x0000000110037824 */ /* 0x000fe400078e0203 */
[C---:B------:R-:W-:Y:S02]  /*2250*/  IMAD R15, R38.reuse, R63, R0 ;  /* 0x0000003f260f7224 */ /* 0x040fe400078e0200 */
[----:B------:R-:W-:Y:S01]  /*2260*/  IMAD.WIDE.U32 R8, R38, R34, R16 ;  /* 0x0000002226087225 */ /* 0x000fe200078e0010 */
[----:B------:R-:W-:-:S03]  /*2270*/  SHF.R.S32.HI R0, RZ, 0x1f, R3 ;  /* 0x0000001fff007819 */ /* 0x000fc60000011403 */
[----:B------:R-:W-:Y:S01]  /*2280*/  IMAD.WIDE.U32 R10, R38, R62, R16 ;  /* 0x0000003e260a7225 */ /* 0x000fe200078e0010 */
[----:B------:R-:W-:-:S03]  /*2290*/  LEA.HI R3, R0, R3, RZ, 0x3 ;  /* 0x0000000300037211 */ /* 0x000fc600078f18ff */
[----:B------:R-:W-:Y:S02]  /*22a0*/  IMAD R59, R14, 0x60, R38 ;  /* 0x000000600e3b7824 */ /* 0x000fe400078e0226 */
[----:B------:R-:W-:Y:S02]  /*22b0*/  IMAD.IADD R7, R7, 0x1, R13 ;  /* 0x0000000107077824 */ /* 0x000fe400078e020d */
[----:B------:R-:W-:Y:S01]  /*22c0*/  IMAD.IADD R9, R13, 0x1, R9 ;  /* 0x000000010d097824 */ /* 0x000fe200078e0209 */
[----:B-----5:R-:W-:Y:S01]  /*22d0*/  SHF.R.S32.HI R13, RZ, 0x1f, R24 ;  /* 0x0000001fff0d7819 */ /* 0x020fe20000011418 */
[----:B------:R-:W-:Y:S02]  /*22e0*/  IMAD.IADD R5, R5, 0x1, R15 ;  /* 0x0000000105057824 */ /* 0x000fe400078e020f */
[----:B------:R-:W-:Y:S02]  /*22f0*/  IMAD.IADD R11, R15, 0x1, R11 ;  /* 0x000000010f0b7824 */ /* 0x000fe400078e020b */
[----:B------:R-:W-:-:S02]  /*2300*/  IMAD R12, R13, R34, RZ ;  /* 0x000000220d0c7224 */ /* 0x000fc400078e02ff */
[----:B------:R-:W-:Y:S01]  /*2310*/  IMAD.WIDE.U32 R20, R24, R34, R6 ;  /* 0x0000002218147225 */ /* 0x000fe200078e0006 */
[----:B------:R-:W-:-:S03]  /*2320*/  LOP3.LUT R6, R3, 0xfffffff8, RZ, 0xc0, !PT ;  /* 0xfffffff803067812 */ /* 0x000fc600078ec0ff */
[C---:B------:R-:W-:Y:S02]  /*2330*/  IMAD R15, R24.reuse, R35, R12 ;  /* 0x00000023180f7224 */ /* 0x040fe400078e020c */
[----:B------:R-:W-:-:S04]  /*2340*/  IMAD.WIDE.U32 R30, R24, R34, R8 ;  /* 0x00000022181e7225 */ /* 0x000fc800078e0008 */
[----:B------:R-:W-:Y:S02]  /*2350*/  IMAD.SHL.U32 R65, R34, 0x80, RZ ;  /* 0x0000008022417824 */ /* 0x000fe400078e00ff */
[----:B------:R-:W-:Y:S01]  /*2360*/  IMAD.WIDE.U32 R34, R24, R62, R4 ;  /* 0x0000003e18227225 */ /* 0x000fe200078e0004 */
[----:B------:R-:W-:-:S03]  /*2370*/  SHF.R.S32.HI R5, RZ, 0x3, R3 ;  /* 0x00000003ff057819 */ /* 0x000fc60000011403 */
[-C--:B------:R-:W-:Y:S02]  /*2380*/  IMAD R13, R13, R62.reuse, RZ ;  /* 0x0000003e0d0d7224 */ /* 0x080fe400078e02ff */
[----:B------:R-:W-:-:S04]  /*2390*/  IMAD.WIDE.U32 R52, R24, R62, R10 ;  /* 0x0000003e18347225 */ /* 0x000fc800078e000a */
[----:B------:R-:W-:Y:S01]  /*23a0*/  IMAD R13, R24, R63, R13 ;  /* 0x0000003f180d7224 */ /* 0x000fe200078e020d */
[C---:B------:R-:W-:Y:S01]  /*23b0*/  SHF.L.U64.HI R63, R62.reuse, 0x7, R63 ;  /* 0x000000073e3f7819 */ /* 0x040fe2000001023f */
[----:B------:R-:W-:Y:S02]  /*23c0*/  IMAD.SHL.U32 R62, R62, 0x80, RZ ;  /* 0x000000803e3e7824 */ /* 0x000fe400078e00ff */
[----:B------:R-:W-:Y:S02]  /*23d0*/  IMAD.IADD R55, R21, 0x1, R15 ;  /* 0x0000000115377824 */ /* 0x000fe400078e020f */
[----:B------:R-:W-:Y:S02]  /*23e0*/  IMAD.IADD R54, R15, 0x1, R31 ;  /* 0x000000010f367824 */ /* 0x000fe400078e021f */
[----:B------:R-:W-:Y:S02]  /*23f0*/  IMAD.IADD R7, R13, 0x1, R53 ;  /* 0x000000010d077824 */ /* 0x000fe400078e0235 */
[C---:B--2---:R-:W-:Y:S01]  /*2400*/  IMAD.SHL.U32 R64, R41.reuse, 0x40, RZ ;  /* 0x0000004029407824 */ /* 0x044fe200078e00ff */
[----:B------:R-:W-:-:S02]  /*2410*/  LOP3.LUT P1, RZ, R41, 0x4, RZ, 0xc0, !PT ;  /* 0x0000000429ff7812 */ /* 0x000fc4000782c0ff */
[----:B------:R-:W-:Y:S01]  /*2420*/  SHF.R.U32.HI R41, RZ, 0x7, R32 ;  /* 0x00000007ff297819 */ /* 0x000fe20000011620 */
[----:B------:R-:W-:Y:S01]  /*2430*/  VIADD R32, R32, 0xffffff80 ;  /* 0xffffff8020207836 */ /* 0x000fe20000000000 */
[----:B------:R-:W-:Y:S02]  /*2440*/  LOP3.LUT R64, R64, 0x1c0, RZ, 0xc0, !PT ;  /* 0x000001c040407812 */ /* 0x000fe400078ec0ff */
[C---:B------:R-:W-:Y:S01]  /*2450*/  ISETP.NE.AND P6, PT, R41.reuse, 0x1, PT ;  /* 0x000000012900780c */ /* 0x040fe20003fc5270 */
[----:B------:R-:W-:Y:S01]  /*2460*/  VIADD R60, R41, 0x8 ;  /* 0x00000008293c7836 */ /* 0x000fe20000000000 */
[----:B------:R-:W-:Y:S02]  /*2470*/  SHF.R.S32.HI R38, RZ, 0x1f, R32 ;  /* 0x0000001fff267819 */ /* 0x000fe40000011420 */
[----:B------:R-:W-:Y:S02]  /*2480*/  SHF.R.U32.HI R61, RZ, 0x3, R64 ;  /* 0x00000003ff3d7819 */ /* 0x000fe40000011640 */
[----:B------:R-:W-:-:S02]  /*2490*/  LOP3.LUT R0, R64, 0x18, R16, 0xf8, !PT ;  /* 0x0000001840007812 */ /* 0x000fc400078ef810 */
[----:B------:R-:W-:Y:S01]  /*24a0*/  LEA.HI R38, R38, R32, RZ, 0x5 ;  /* 0x0000002026267211 */ /* 0x000fe200078f28ff */
[----:B------:R-:W-:Y:S01]  /*24b0*/  IMAD.IADD R32, R35, 0x1, R13 ;  /* 0x0000000123207824 */ /* 0x000fe200078e020d */
[----:B------:R-:W-:Y:S02]  /*24c0*/  LOP3.LUT R0, R0, R61, RZ, 0x3c, !PT ;  /* 0x0000003d00007212 */ /* 0x000fe400078e3cff */
[----:B------:R-:W-:Y:S01]  /*24d0*/  SHF.R.S32.HI R38, RZ, 0x5, R38 ;  /* 0x00000005ff267819 */ /* 0x000fe20000011426 */
[----:B------:R-:W-:Y:S05]  /*24e0*/  @!P6 WARPSYNC.ALL ;  /* 0x000000000000e948 */ /* 0x000fea0003800000 */
[----:B------:R-:W-:Y:S01]  /*24f0*/  IMAD R57, R38, 0x200, R0 ;  /* 0x0000020026397824 */ /* 0x000fe200078e0200 */
[--C-:B------:R-:W-:Y:S01]  /*2500*/  LOP3.LUT R0, R64, 0x38, R3.reuse, 0xf8, !PT ;  /* 0x0000003840007812 */ /* 0x100fe200078ef803 */
[----:B------:R-:W-:Y:S01]  /*2510*/  ULDC UR4, c[0x0][0x2f4] ;  /* 0x0000bd0000047ab9 */ /* 0x000fe20000000800 */
[----:B---3--:R-:W-:-:S02]  /*2520*/  LOP3.LUT R4, R40, 0x38, R3, 0xf8, !PT ;  /* 0x0000003828047812 */ /* 0x008fc400078ef803 */
[----:B------:R-:W-:Y:S02]  /*2530*/  LOP3.LUT R0, R0, R61, RZ, 0x3c, !PT ;  /* 0x0000003d00007212 */ /* 0x000fe400078e3cff */
[----:B----4-:R-:W-:Y:S02]  /*2540*/  LOP3.LUT R8, R4, R39, RZ, 0x3c, !PT ;  /* 0x0000002704087212 */ /* 0x010fe400078e3cff */
[----:B------:R-:W-:Y:S01]  /*2550*/  @P1 LOP3.LUT R22, R22, 0x2, RZ, 0xfc, !PT ;  /* 0x0000000216161812 */ /* 0x000fe200078efcff */
[----:B------:R-:W-:Y:S01]  /*2560*/  IMAD R3, R38, 0x200, R0 ;  /* 0x0000020026037824 */ /* 0x000fe200078e0200 */
[----:B------:R-:W-:Y:S01]  /*2570*/  @!P6 BAR.SYNC.DEFER_BLOCKING 0x9, 0x100 ;  /* 0x024400000000eb1d */ /* 0x000fe20000010000 */
[----:B------:R-:W-:Y:S01]  /*2580*/  ISETP.GE.AND P1, PT, R16, UR4, PT ;  /* 0x0000000410007c0c */ /* 0x000fe2000bf26270 */
[----:B------:R-:W-:Y:S01]  /*2590*/  IMAD.IADD R0, R36, 0x1, R8 ;  /* 0x0000000124007824 */ /* 0x000fe200078e0208 */
[----:B------:R-:W-:Y:S02]  /*25a0*/  ISETP.GE.AND P2, PT, R18, UR4, PT ;  /* 0x0000000412007c0c */ /* 0x000fe4000bf46270 */
[----:B------:R-:W-:-:S02]  /*25b0*/  SHF.R.S32.HI R4, RZ, 0x1f, R6 ;  /* 0x0000001fff047819 */ /* 0x000fc40000011406 */
[----:B------:R-:W-:-:S09]  /*25c0*/  SHF.R.S32.HI R56, RZ, 0x1f, R68 ;  /* 0x0000001fff387819 */ /* 0x000fd20000011444 */
.L_x_14434:
[----:B--2-4-:R-:W2:Y:S01]  /*25d0*/  LDL R37, [R1+0x44] ;  /* 0x0000440001257983 */ /* 0x014ea20000100800 */
        /* <DEDUP_REMOVED lines=24> */
[----:B------:R-:W-:Y:S01]  /*2760*/  ISETP.GT.AND P3, PT, R27, R28, PT ;  /* 0x0000001c1b00720c */ /* 0x000fe20003f64270 */
[----:B------:R-:W-:Y:S01]  /*2770*/  IMAD R71, R23, 0x2000, R57 ;  /* 0x0000200017477824 */ /* 0x000fe200078e0239 */
[----:B------:R-:W-:Y:S01]  /*2780*/  LOP3.LUT R22, R22, 0xfffffffe, RZ, 0xc0, !PT ;  /* 0xfffffffe16167812 */ /* 0x000fe200078ec0ff */
[----:B------:R-:W-:Y:S01]  /*2790*/  IMAD.MOV R10, RZ, RZ, -R12 ;  /* 0x000000ffff0a7224 */ /* 0x000fe200078e0a0c */
[----:B------:R-:W-:Y:S05]  /*27a0*/  YIELD ;  /* 0x0000000000007946 */ /* 0x000fea0003800000 */
[----:B------:R-:W-:Y:S01]  /*27b0*/  VIADD R11, R71, 0x20 ;  /* 0x00000020470b7836 */ /* 0x000fe20000000000 */
[----:B------:R-:W-:Y:S01]  /*27c0*/  BSSY B0, `(.L_x_14379) ;  /* 0x000034c000007945 */ /* 0x000fe20003800000 */
[----:B------:R-:W-:-:S02]  /*27d0*/  IMAD R73, R73, R10, R36 ;  /* 0x0000000a49497224 */ /* 0x000fc400078e0224 */
[----:B------:R-:W-:Y:S02]  /*27e0*/  @P3 LOP3.LUT R22, R22, 0x1, RZ, 0xfc, !PT ;  /* 0x0000000116163812 */ /* 0x000fe400078efcff */
[----:B------:R-:W-:Y:S02]  /*27f0*/  ISETP.GE.AND P3, PT, R78, 0x1, PT ;  /* 0x000000014e00780c */ /* 0x000fe40003f66270 */
[----:B--2---:R-:W-:-:S13]  /*2800*/  LOP3.LUT P5, RZ, R37, 0x4, RZ, 0xc0, !PT ;  /* 0x0000000425ff7812 */ /* 0x004fda00078ac0ff */
[C---:B------:R-:W-:Y:S02]  /*2810*/  @P5 VIADD R11, R71.reuse, 0xffffffe0 ;  /* 0xffffffe0470b5836 */ /* 0x040fe40000000000 */
[--C-:B------:R-:W-:Y:S02]  /*2820*/  IMAD R71, R71, 0x2, R26.reuse ;  /* 0x0000000247477824 */ /* 0x100fe400078e021a */
[----:B------:R-:W-:Y:S01]  /*2830*/  IMAD R70, R11, 0x2, R26 ;  /* 0x000000020b467824 */ /* 0x000fe200078e021a */
[----:B0-----:R-:W-:Y:S06]  /*2840*/  @!P3 BRA `(.L_x_14380) ;  /* 0x0000002c00dcb947 */ /* 0x001fec0003800000 */
[----:B------:R-:W2:Y:S01]  /*2850*/  LDL R37, [R1+0x4] ;  /* 0x0000040001257983 */ /* 0x000ea20000100800 */
        /* <DEDUP_REMOVED lines=16> */
[----:B------:R-:W-:-:S04]  /*2960*/  IMAD R11, R66, R27, RZ ;  /* 0x0000001b420b7224 */ /* 0x000fc800078e02ff */
[----:B------:R-:W-:Y:S02]  /*2970*/  IMAD R13, R10, R65, R11 ;  /* 0x000000410a0d7224 */ /* 0x000fe400078e020b */
[----:B--2---:R-:W-:-:S04]  /*2980*/  IMAD.WIDE.U32 R8, R37, UR4, R8 ;  /* 0x0000000425087c25 */ /* 0x004fc8000f8e0008 */
[----:B------:R-:W-:Y:S01]  /*2990*/  IMAD R83, R37, UR5, R9 ;  /* 0x0000000525537c24 */ /* 0x000fe2000f8e0209 */
[----:B------:R-:W-:Y:S01]  /*29a0*/  ULDC.64 UR4, c[0x0][0x2e8] ;  /* 0x0000ba0000047ab9 */ /* 0x000fe20000000a00 */
[-C--:B------:R-:W-:Y:S01]  /*29b0*/  IMAD R9, R63, R27.reuse, RZ ;  /* 0x0000001b3f097224 */ /* 0x080fe200078e02ff */
[----:B------:R-:W-:Y:S01]  /*29c0*/  LEA R82, P3, R8, UR4, 0x1 ;  /* 0x0000000408527c11 */ /* 0x000fe2000f8608ff */
[----:B------:R-:W-:Y:S02]  /*29d0*/  ULDC.U8 UR4, c[0x0][0x410] ;  /* 0x0001040000047ab9 */ /* 0x000fe40000000000 */
[----:B------:R-:W-:Y:S01]  /*29e0*/  IMAD R69, R10, R62, R9 ;  /* 0x0000003e0a457224 */ /* 0x000fe200078e0209 */
[----:B------:R-:W-:Y:S01]  /*29f0*/  LEA.HI.X R83, R8, UR5, R83, 0x1, P3 ;  /* 0x0000000508537c11 */ /* 0x000fe200098f0c53 */
[----:B------:R-:W-:Y:S01]  /*2a00*/  IMAD.WIDE.U32 R10, R65, R27, RZ ;  /* 0x0000001b410a7225 */ /* 0x000fe200078e00ff */
[----:B------:R-:W-:-:S03]  /*2a10*/  ISETP.NE.AND P3, PT, RZ, UR4, PT ;  /* 0x00000004ff007c0c */ /* 0x000fc6000bf65270 */
[----:B------:R-:W-:-:S04]  /*2a20*/  IMAD.WIDE.U32 R8, R62, R27, RZ ;  /* 0x0000001b3e087225 */ /* 0x000fc800078e00ff */
[----:B------:R-:W-:Y:S02]  /*2a30*/  IMAD.IADD R77, R11, 0x1, R13 ;  /* 0x000000010b4d7824 */ /* 0x000fe400078e020d */
[----:B------:R-:W-:-:S04]  /*2a40*/  IMAD.IADD R69, R9, 0x1, R69 ;  /* 0x0000000109457824 */ /* 0x000fc800078e0245 */
[----:B------:R-:W-:Y:S05]  /*2a50*/  @!P3 BRA `(.L_x_14381) ;  /* 0x00000014009cb947 */ /* 0x000fea0003800000 */
[----:B------:R0:W5:Y:S01]  /*2a60*/  LDL R81, [R1+0x18] ;  /* 0x0000180001517983 */ /* 0x0001620000100800 */
[----:B------:R-:W1:Y:S01]  /*2a70*/  S2R R12, SR_TID.X ;  /* 0x00000000000c7919 */ /* 0x000e620000002100 */
[----:B------:R-:W-:Y:S01]  /*2a80*/  BSSY B1, `(.L_x_14382) ;  /* 0x0000023000017945 */ /* 0x000fe20003800000 */
[----:B-1----:R-:W-:-:S05]  /*2a90*/  VIADD R37, R12, 0xffffff80 ;  /* 0xffffff800c257836 */ /* 0x002fca0000000000 */
[----:B------:R-:W-:-:S04]  /*2aa0*/  SHF.R.S32.HI R12, RZ, 0x1f, R37 ;  /* 0x0000001fff0c7819 */ /* 0x000fc80000011425 */
[----:B------:R-:W-:-:S04]  /*2ab0*/  LEA.HI R12, R12, R37, RZ, 0x2 ;  /* 0x000000250c0c7211 */ /* 0x000fc800078f10ff */
[----:B------:R-:W-:-:S04]  /*2ac0*/  SHF.R.S32.HI R12, RZ, 0x2, R12 ;  /* 0x00000002ff0c7819 */ /* 0x000fc8000001140c */
[----:B------:R-:W-:Y:S02]  /*2ad0*/  ISETP.GE.AND P3, PT, R12, R76, PT ;  /* 0x0000004c0c00720c */ /* 0x000fe40003f66270 */
        /* <DEDUP_REMOVED lines=8> */
[----:B0-----:R-:W-:Y:S06]  /*2b60*/  @P3 BRA `(.L_x_14383) ;  /* 0x0000000000503947 */ /* 0x001fec0003800000 */
        /* <DEDUP_REMOVED lines=16> */
[----:B------:R0:W5:Y:S02]  /*2c70*/  @!P4 LDG.E.64 R50, desc[UR42][R14.64] ;  /* 0x0000002a0e32c981 */ /* 0x000164000c1e1b00 */
[----:B-----5:R-:W-:-:S13]  /*2c80*/  ISETP.GE.AND P4, PT, R81, R78, PT ;  /* 0x0000004e5100720c */ /* 0x020fda0003f86270 */
[----:B------:R0:W5:Y:S04]  /*2c90*/  @!P4 LDG.E.64 R44, desc[UR42][R12.64+0x20] ;  /* 0x0000202a0c2cc981 */ /* 0x000168000c1e1b00 */
[----:B------:R0:W5:Y:S02]  /*2ca0*/  @!P4 LDG.E.64 R46, desc[UR42][R14.64+0x20] ;  /* 0x0000202a0e2ec981 */ /* 0x000164000c1e1b00 */
.L_x_14383:
[----:B------:R-:W-:Y:S05]  /*2cb0*/  BSYNC B1 ;  /* 0x0000000000017941 */ /* 0x000fea0003800000 */
.L_x_14382:
[----:B0-----:R-:W0:Y:S01]  /*2cc0*/  S2R R12, SR_TID.X ;  /* 0x00000000000c7919 */ /* 0x001e220000002100 */
[----:B------:R-:W-:Y:S01]  /*2cd0*/  BSSY B1, `(.L_x_14384) ;  /* 0x0000026000017945 */ /* 0x000fe20003800000 */
[----:B-----5:R-:W-:Y:S02]  /*2ce0*/  IMAD.MOV.U32 R79, RZ, RZ, R44 ;  /* 0x000000ffff4f7224 */ /* 0x020fe400078e002c */
[----:B------:R-:W-:Y:S02]  /*2cf0*/  IMAD.MOV.U32 R80, RZ, RZ, R45 ;  /* 0x000000ffff507224 */ /* 0x000fe400078e002d */
[----:B0-----:R-:W-:-:S05]  /*2d00*/  VIADD R13, R12, 0xffffff80 ;  /* 0xffffff800c0d7836 */ /* 0x001fca0000000000 */
[----:B------:R-:W-:-:S04]  /*2d10*/  SHF.R.S32.HI R12, RZ, 0x1f, R13 ;  /* 0x0000001fff0c7819 */ /* 0x000fc8000001140d */
[----:B------:R-:W-:-:S04]  /*2d20*/  LEA.HI R12, R12, R13, RZ, 0x2 ;  /* 0x0000000d0c0c7211 */ /* 0x000fc800078f10ff */
[----:B------:R-:W-:-:S05]  /*2d30*/  SHF.R.S32.HI R12, RZ, 0x2, R12 ;  /* 0x00000002ff0c7819 */ /* 0x000fca000001140c */
[----:B------:R-:W-:-:S05]  /*2d40*/  VIADD R12, R12, 0x60 ;  /* 0x000000600c0c7836 */ /* 0x000fca0000000000 */
        /* <DEDUP_REMOVED lines=30> */
.L_x_14385:
[----:B------:R-:W-:Y:S05]  /*2f30*/  BSYNC B1 ;  /* 0x0000000000017941 */ /* 0x000fea0003800000 */
.L_x_14384:
[----:B0-----:R-:W-:Y:S01]  /*2f40*/  IMAD.MOV.U32 R8, RZ, RZ, R48 ;  /* 0x000000ffff087224 */ /* 0x001fe200078e0030 */
[----:B------:R-:W-:Y:S01]  /*2f50*/  UISETP.NE.AND UP0, UPT, UR39, 0x3, UPT ;  /* 0x000000032700788c */ /* 0x000fe2000bf05270 */
[----:B------:R-:W-:Y:S01]  /*2f60*/  IMAD.MOV.U32 R9, RZ, RZ, R49 ;  /* 0x000000ffff097224 */ /* 0x000fe200078e0031 */
[C---:B------:R-:W-:Y:S01]  /*2f70*/  PRMT R93, R80.reuse, 0x7610, R93 ;  /* 0x00007610505d7816 */ /* 0x040fe2000000005d */
        /* <DEDUP_REMOVED lines=27> */
[----:B------:R-:W-:Y:S01]  /*3130*/  PRMT R90, R11, 0x7610, R90 ;  /* 0x000076100b5a7816 */ /* 0x000fe2000000005a */
[----:B------:R-:W-:Y:S06]  /*3140*/  @!P5 BRA `(.L_x_14386) ;  /* 0x000000000004d947 */ /* 0x000fec0003800000 */
[----:B------:R-:W-:Y:S01]  /*3150*/  BPT.TRAP 0x1 ;  /* 0x000000040000795c */ /* 0x000fe20000300000 */
.L_x_14386:
[----:B------:R-:W2:Y:S01]  /*3160*/  LDL R8, [R1+0x14] ;  /* 0x0000140001087983 */ /* 0x000ea20000100800 */
[----:B------:R-:W-:Y:S01]  /*3170*/  IMAD R69, R23, 0x8, R2 ;  /* 0x0000000817457824 */ /* 0x000fe200078e0202 */
[----:B------:R-:W-:Y:S01]  /*3180*/  BSSY B1, `(.L_x_14387) ;  /* 0x0000004000017945 */ /* 0x000fe20003800000 */
[----:B--2---:R-:W-:-:S04]  /*3190*/  SHF.L.U32 R77, R8, 0x1f, RZ ;  /* 0x0000001f084d7819 */ /* 0x004fc800000006ff */
[----:B------:R-:W0:Y:S02]  /*31a0*/  SYNCS.PHASECHK.TRANS64.TRYWAIT P6, [R69+URZ+0x16890], R77 ;  /* 0x0168904d450075a7 */ /* 0x000e2400080c017f */
[----:B0-----:R-:W-:Y:S05]  /*31b0*/  @!P6 BRA `(.L_x_14388) ;  /* 0x000001f00058e947 */ /* 0x001fea0003800000 */
.L_x_14711:
[----:B------:R-:W-:Y:S05]  /*31c0*/  BSYNC B1 ;  /* 0x0000000000017941 */ /* 0x000fea0003800000 */
.L_x_14387:
[----:B------:R-:W-:-:S03]  /*31d0*/  UMOV UR4, 0xffffffff ;  /* 0xffffffff00047882 */ /* 0x000fc60000000000 */
[----:B------:R-:W-:Y:S05]  /*31e0*/  BRA.DIV UR4, `(.L_x_14389) ;  /* 0x000001f204607947 */ /* 0x000fea000b800000 */
[----:B------:R1:W2:Y:S04]  /*31f0*/  SHFL.IDX PT, R79, R83, RZ, 0x1c1f ;  /* 0x001c1fff534f7589 */ /* 0x0002a800000e0000 */
[----:B------:R1:W3:Y:S02]  /*3200*/  SHFL.IDX PT, R14, R82, RZ, 0x1c1f ;  /* 0x001c1fff520e7589 */ /* 0x0002e400000e0000 */
.L_x_14715:
        /* <DEDUP_REMOVED lines=11> */
[----:B------:R-:W-:Y:S02]  /*32c0*/  SHF.R.U64 R48, R48, 0x10, R49 ;  /* 0x0000001030307819 */ /* 0x000fe40000001231 */
[----:B------:R-:W-:Y:S02]  /*32d0*/  SHF.R.U32.HI R100, RZ, 0x10, R51 ;  /* 0x00000010ff647819 */ /* 0x000fe40000011633 */
[----:B------:R-:W-:Y:S01]  /*32e0*/  SHF.R.U32.HI R96, RZ, 0x10, R49 ;  /* 0x00000010ff607819 */ /* 0x000fe20000011631 */
[----:B0-----:R-:W-:Y:S01]  /*32f0*/  IMAD.U32 R49, R10, 0x10000, RZ ;  /* 0x000100000a317824 */ /* 0x001fe200078e00ff */
        /* <DEDUP_REMOVED lines=9> */
[C---:B------:R-:W-:Y:S01]  /*3390*/  IMAD.U32 R10, R11.reuse, 0x10000, RZ ;  /* 0x000100000b0a7824 */ /* 0x040fe200078e00ff */
        /* <DEDUP_REMOVED lines=8> */
[----:B------:R-:W-:Y:S01]  /*3420*/  FFMA.FTZ R102, R11, R95, -R102 ;  /* 0x0000005f0b667223 */ /* 0x000fe20000010866 */
[----:B------:R-:W-:Y:S01]  /*3430*/  LOP3.LUT R8, R8, 0xffff0000, RZ, 0xc0, !PT ;  /* 0xffff000008087812 */ /* 0x000fe200078ec0ff */
[----:B------:R-:W-:Y:S01]  /*3440*/  FMUL.FTZ R95, R15, R100 ;  /* 0x000000640f5f7220 */ /* 0x000fe20000410000 */
[----:B------:R-:W-:-:S02]  /*3450*/  IMAD.U32 R98, R98, 0x10000, RZ ;  /* 0x0001000062627824 */ /* 0x000fc400078e00ff */
[-C--:B------:R-:W-:Y:S01]  /*3460*/  FMUL.FTZ R15, R15, R96.reuse ;  /* 0x000000600f0f7220 */ /* 0x080fe20000410000 */
[----:B------:R-:W-:Y:S02]  /*3470*/  IMAD.U32 R51, R51, 0x10000, RZ ;  /* 0x0001000033337824 */ /* 0x000fe400078e00ff */
[----:B------:R-:W-:Y:S01]  /*3480*/  FFMA.FTZ R99, R11, R99, R48 ;  /* 0x000000630b637223 */ /* 0x000fe20000010030 */
[----:B------:R-:W-:Y:S01]  /*3490*/  FFMA.FTZ R95, R10, R96, -R95 ;  /* 0x000000600a5f7223 */ /* 0x000fe2000001085f */
[----:B------:R-:W-:Y:S01]  /*34a0*/  FMUL.FTZ R104, R50, R101 ;  /* 0x0000006532687220 */ /* 0x000fe20000410000 */
[C---:B------:R-:W-:Y:S01]  /*34b0*/  FMUL.FTZ R48, R8.reuse, R98 ;  /* 0x0000006208307220 */ /* 0x040fe20000410000 */
[----:B------:R-:W-:Y:S01]  /*34c0*/  FMUL.FTZ R11, R8, R51 ;  /* 0x00000033080b7220 */ /* 0x000fe20000410000 */
[----:B------:R-:W-:Y:S01]  /*34d0*/  FFMA.FTZ R10, R10, R100, R15 ;  /* 0x000000640a0a7223 */ /* 0x000fe2000001000f */
        /* <DEDUP_REMOVED lines=9> */
[----:B------:R-:W-:-:S07]  /*3570*/  F2FP.BF16.F32.PACK_AB R10, R49, R104 ;  /* 0x00000068310a723e */ /* 0x000fce00000010ff */
.L_x_14395:
[----:B------:R-:W-:Y:S05]  /*3580*/  BSYNC B3 ;  /* 0x0000000000037941 */ /* 0x000fea0003800000 */
.L_x_14394:
[----:B0-----:R4:W-:Y:S02]  /*3590*/  ST.E.128 desc[UR42][R12.64], R8 ;  /* 0x000000080c007985 */ /* 0x0019e4000c101d2a */
.L_x_14393:
[----:B------:R-:W-:Y:S05]  /*35a0*/  BSYNC B2 ;  /* 0x0000000000027941 */ /* 0x000fea0003800000 */
.L_x_14392:
[----:B------:R-:W-:Y:S05]  /*35b0*/  @P2 BRA `(.L_x_14391) ;  /* 0x0000000000e02947 */ /* 0x000fea0003800000 */
[----:B----4-:R-:W2:Y:S04]  /*35c0*/  LDL R8, [R1+0x10] ;  /* 0x0000100001087983 */ /* 0x010ea80000100800 */
[----:B------:R-:W4:Y:S01]  /*35d0*/  LDL R15, [R1+0x18] ;  /* 0x00001800010f7983 */ /* 0x000f220000100800 */
[C---:B---3--:R-:W-:Y:S01]  /*35e0*/  LEA R12, P3, R18.reuse, R14, 0x1 ;  /* 0x0000000e120c7211 */ /* 0x048fe200078608ff */
[----:B------:R-:W-:Y:S03]  /*35f0*/  BSSY B2, `(.L_x_14396) ;  /* 0x0000033000027945 */ /* 0x000fe60003800000 */
[----:B--2---:R-:W-:Y:S02]  /*3600*/  LEA.HI.X R13, R18, R79, R8, 0x1, P3 ;  /* 0x0000004f120d7211 */ /* 0x004fe400018f0c08 */
[----:B------:R2:W3:Y:S01]  /*3610*/  LDS.128 R8, [R70+0xe000] ;  /* 0x00e0000046087984 */ /* 0x0004e20000000c00 */
[----:B----4-:R-:W-:-:S13]  /*3620*/  ISETP.GE.AND P3, PT, R15, R78, PT ;  /* 0x0000004e0f00720c */ /* 0x010fda0003f66270 */
[----:B--2---:R-:W-:Y:S05]  /*3630*/  @P3 BRA `(.L_x_14397) ;  /* 0x0000000000b83947 */ /* 0x004fea0003800000 */
[--C-:B------:R-:W-:Y:S01]  /*3640*/  SHF.R.U64 R49, R46, 0x10, R47.reuse ;  /* 0x000000102e317819 */ /* 0x100fe2000000122f */
[----:B---3--:R-:W-:Y:S01]  /*3650*/  IMAD.U32 R14, R10, 0x10000, RZ ;  /* 0x000100000a0e7824 */ /* 0x008fe200078e00ff */
[----:B------:R-:W-:Y:S02]  /*3660*/  SHF.R.U32.HI R46, RZ, 0x10, R47 ;  /* 0x00000010ff2e7819 */ /* 0x000fe4000001162f */
[--C-:B------:R-:W-:Y:S02]  /*3670*/  SHF.R.U32.HI R48, RZ, 0x10, R45.reuse ;  /* 0x00000010ff307819 */ /* 0x100fe4000001162d */
[----:B------:R-:W-:Y:S02]  /*3680*/  PRMT R91, R91, 0x5410, R46 ;  /* 0x000054105b5b7816 */ /* 0x000fe4000000002e */
[----:B------:R-:W-:Y:S01]  /*3690*/  SHF.R.U64 R51, R44, 0x10, R45 ;  /* 0x000000102c337819 */ /* 0x000fe2000000122d */
[----:B------:R-:W-:Y:S01]  /*36a0*/  IMAD.U32 R44, R11, 0x10000, RZ ;  /* 0x000100000b2c7824 */ /* 0x000fe200078e00ff */
        /* <DEDUP_REMOVED lines=39> */
.L_x_14397:
[----:B------:R-:W-:Y:S05]  /*3920*/  BSYNC B2 ;  /* 0x0000000000027941 */ /* 0x000fea0003800000 */
.L_x_14396:
[----:B---3--:R2:W-:Y:S02]  /*3930*/  ST.E.128 desc[UR42][R12.64], R8 ;  /* 0x000000080c007985 */ /* 0x0085e4000c101d2a */
.L_x_14391:
[----:B------:R-:W-:Y:S05]  /*3940*/  BSYNC B1 ;  /* 0x0000000000017941 */ /* 0x000fea0003800000 */
.L_x_14390:
[----:B------:R-:W-:-:S03]  /*3950*/  UMOV UR4, 0xffffffff ;  /* 0xffffffff00047882 */ /* 0x000fc60000000000 */
[----:B------:R-:W-:Y:S05]  /*3960*/  BRA.DIV UR4, `(.L_x_14398) ;  /* 0x000001ea04c87947 */ /* 0x000fea000b800000 */
[----:B-1----:R-:W1:Y:S04]  /*3970*/  SHFL.IDX PT, R83, R83, 0x1, 0x1c1f ;  /* 0x003c1f0053537f89 */ /* 0x002e6800000e0000 */
[----:B---3--:R3:W0:Y:S02]  /*3980*/  SHFL.IDX PT, R14, R82, 0x1, 0x1c1f ;  /* 0x003c1f00520e7f89 */ /* 0x00862400000e0000 */
.L_x_14719:
[----:B------:R-:W-:Y:S05]  /*3990*/  @P4 BRA `(.L_x_14399) ;  /* 0x0000002000b84947 */ /* 0x000fea0003800000 */
[----:B------:R-:W-:Y:S04]  /*39a0*/  BSSY B1, `(.L_x_14400) ;  /* 0x0000038000017945 */ /* 0x000fe80003800000 */
[----:B------:R-:W-:Y:S05]  /*39b0*/  @P1 BRA `(.L_x_14401) ;  /* 0x0000000000d81947 */ /* 0x000fea0003800000 */
[----:B--2-4-:R2:W4:Y:S01]  /*39c0*/  LDS.128 R8, [R71+0x11000] ;  /* 0x0110000047087984 */ /* 0x0145220000000c00 */
[C---:B0-----:R-:W-:Y:S01]  /*39d0*/  LEA R12, P3, R16.reuse, R14, 0x1 ;  /* 0x0000000e100c7211 */ /* 0x041fe200078608ff */
[----:B------:R-:W-:Y:S03]  /*39e0*/  BSSY B2, `(.L_x_14402) ;  /* 0x0000032000027945 */ /* 0x000fe60003800000 */
[----:B-1----:R-:W-:Y:S02]  /*39f0*/  LEA.HI.X R13, R16, R83, R17, 0x1, P3 ;  /* 0x00000053100d7211 */ /* 0x002fe400018f0c11 */
[----:B------:R-:W-:-:S13]  /*3a00*/  ISETP.GE.AND P3, PT, R152, R78, PT ;  /* 0x0000004e9800720c */ /* 0x000fda0003f66270 */
[----:B--2---:R-:W-:Y:S05]  /*3a10*/  @P3 BRA `(.L_x_14403) ;  /* 0x0000000000b83947 */ /* 0x004fea0003800000 */
[----:B------:R-:W-:Y:S01]  /*3a20*/  SHF.R.U64 R45, R40, 0x10, R41 ;  /* 0x00000010282d7819 */ /* 0x000fe20000001229 */
[----:B----4-:R-:W-:Y:S01]  /*3a30*/  IMAD.U32 R15, R10, 0x10000, RZ ;  /* 0x000100000a0f7824 */ /* 0x010fe200078e00ff */
[--C-:B------:R-:W-:Y:S02]  /*3a40*/  SHF.R.U64 R44, R42, 0x10, R43.reuse ;  /* 0x000000102a2c7819 */ /* 0x100fe4000000122b */
[----:B------:R-:W-:Y:S02]  /*3a50*/  SHF.R.U32.HI R43, RZ, 0x10, R43 ;  /* 0x00000010ff2b7819 */ /* 0x000fe4000001162b */
[----:B------:R-:W-:Y:S01]  /*3a60*/  SHF.R.U32.HI R46, RZ, 0x10, R41 ;  /* 0x00000010ff2e7819 */ /* 0x000fe20000011629 */
[----:B------:R-:W-:Y:S01]  /*3a70*/  IMAD.U32 R41, R11, 0x10000, RZ ;  /* 0x000100000b297824 */ /* 0x000fe200078e00ff */
        /* <DEDUP_REMOVED lines=19> */
[-C--:B------:R-:W-:Y:S01]  /*3bb0*/  FMUL.FTZ R40, R40, R44.reuse ;  /* 0x0000002c28287220 */ /* 0x080fe20000410000 */
[----:B------:R-:W-:Y:S01]  /*3bc0*/  LOP3.LUT R90, R90, 0xffff0000, RZ, 0xc0, !PT ;  /* 0xffff00005a5a7812 */ /* 0x000fe200078ec0ff */
[C---:B------:R-:W-:Y:S01]  /*3bd0*/  FFMA.FTZ R47, R10.reuse, R43, -R47 ;  /* 0x0000002b0a2f7223 */ /* 0x040fe2000001082f */
[----:B------:R-:W-:Y:S01]  /*3be0*/  LOP3.LUT R87, R87, 0xffff0000, RZ, 0xc0, !PT ;  /* 0xffff000057577812 */ /* 0x000fe200078ec0ff */
[----:B------:R-:W-:Y:S01]  /*3bf0*/  FFMA.FTZ R48, R10, R45, R48 ;  /* 0x0000002d0a307223 */ /* 0x000fe20000010030 */
[C---:B------:R-:W-:Y:S01]  /*3c00*/  FFMA.FTZ R50, R15.reuse, R44, -R50 ;  /* 0x0000002c0f327223 */ /* 0x040fe20000010832 */
[C---:B------:R-:W-:Y:S01]  /*3c10*/  FMUL.FTZ R10, R8.reuse, R89 ;  /* 0x00000059080a7220 */ /* 0x040fe20000410000 */
        /* <DEDUP_REMOVED lines=14> */
.L_x_14403:
[----:B------:R-:W-:Y:S05]  /*3d00*/  BSYNC B2 ;  /* 0x0000000000027941 */ /* 0x000fea0003800000 */
.L_x_14402:
[----:B----4-:R0:W-:Y:S02]  /*3d10*/  ST.E.128 desc[UR42][R12.64], R8 ;  /* 0x000000080c007985 */ /* 0x0101e4000c101d2a */
.L_x_14401:
[----:B------:R-:W-:Y:S05]  /*3d20*/  BSYNC B1 ;  /* 0x0000000000017941 */ /* 0x000fea0003800000 */
.L_x_14400:
[----:B------:R-:W-:Y:S05]  /*3d30*/  @P2 BRA `(.L_x_14399) ;  /* 0x0000001c00d02947 */ /* 0x000fea0003800000 */
[----:B0-2-4-:R-:W1:Y:S04]  /*3d40*/  LDL R8, [R1+0x10] ;  /* 0x0000100001087983 */ /* 0x015e680000100800 */
[----:B------:R-:W2:Y:S01]  /*3d50*/  LDL R15, [R1+0x18] ;  /* 0x00001800010f7983 */ /* 0x000ea20000100800 */
[C---:B------:R-:W-:Y:S01]  /*3d60*/  LEA R12, P3, R18.reuse, R14, 0x1 ;  /* 0x0000000e120c7211 */ /* 0x040fe200078608ff */
[----:B------:R-:W-:Y:S03]  /*3d70*/  BSSY B1, `(.L_x_14404) ;  /* 0x0000033000017945 */ /* 0x000fe60003800000 */
[----:B-1----:R-:W-:Y:S02]  /*3d80*/  LEA.HI.X R13, R18, R83, R8, 0x1, P3 ;  /* 0x00000053120d7211 */ /* 0x002fe400018f0c08 */
[----:B------:R0:W1:Y:S01]  /*3d90*/  LDS.128 R8, [R70+0x11000] ;  /* 0x0110000046087984 */ /* 0x0000620000000c00 */
[----:B--2---:R-:W-:-:S13]  /*3da0*/  ISETP.GE.AND P3, PT, R15, R78, PT ;  /* 0x0000004e0f00720c */ /* 0x004fda0003f66270 */
[----:B0-----:R-:W-:Y:S05]  /*3db0*/  @P3 BRA `(.L_x_14405) ;  /* 0x0000000000b83947 */ /* 0x001fea0003800000 */
[--C-:B------:R-:W-:Y:S01]  /*3dc0*/  SHF.R.U64 R41, R38, 0x10, R39.reuse ;  /* 0x0000001026297819 */ /* 0x100fe20000001227 */
[----:B-1----:R-:W-:Y:S01]  /*3dd0*/  IMAD.U32 R14, R10, 0x10000, RZ ;  /* 0x000100000a0e7824 */ /* 0x002fe200078e00ff */
        /* <DEDUP_REMOVED lines=44> */
.L_x_14405:
[----:B------:R-:W-:Y:S05]  /*40a0*/  BSYNC B1 ;  /* 0x0000000000017941 */ /* 0x000fea0003800000 */
.L_x_14404:
[----:B-1----:R0:W-:Y:S01]  /*40b0*/  ST.E.128 desc[UR42][R12.64], R8 ;  /* 0x000000080c007985 */ /* 0x0021e2000c101d2a */
[----:B------:R-:W-:Y:S05]  /*40c0*/  BRA `(.L_x_14399) ;  /* 0x0000001800ec7947 */ /* 0x000fea0003800000 */
.L_x_14381:
[----:B------:R-:W0:Y:S01]  /*40d0*/  S2R R12, SR_TID.X ;  /* 0x00000000000c7919 */ /* 0x000e220000002100 */
[----:B------:R-:W-:Y:S01]  /*40e0*/  CS2R R42, SRZ ;  /* 0x00000000002a7805 */ /* 0x000fe2000001ff00 */
[----:B------:R-:W1:Y:S01]  /*40f0*/  S2R R38, SR_TID.X ;  /* 0x0000000000267919 */ /* 0x000e620000002100 */
[----:B0-----:R-:W-:Y:S02]  /*4100*/  VIADD R13, R12, 0xffffff80 ;  /* 0xffffff800c0d7836 */ /* 0x001fe40000000000 */
[----:B-1----:R-:W-:-:S03]  /*4110*/  VIADD R40, R38, 0xffffff80 ;  /* 0xffffff8026287836 */ /* 0x002fc60000000000 */
[----:B------:R-:W-:Y:S02]  /*4120*/  SHF.R.S32.HI R12, RZ, 0x1f, R13 ;  /* 0x0000001fff0c7819 */ /* 0x000fe4000001140d */
[----:B------:R-:W-:Y:S02]  /*4130*/  CS2R R38, SRZ ;  /* 0x0000000000267805 */ /* 0x000fe4000001ff00 */
[----:B------:R-:W-:Y:S02]  /*4140*/  LEA.HI R12, R12, R13, RZ, 0x2 ;  /* 0x0000000d0c0c7211 */ /* 0x000fe400078f10ff */
[----:B------:R-:W-:Y:S02]  /*4150*/  SHF.R.S32.HI R44, RZ, 0x1f, R40 ;  /* 0x0000001fff2c7819 */ /* 0x000fe40000011428 */
[----:B------:R-:W-:Y:S02]  /*4160*/  SHF.R.S32.HI R12, RZ, 0x2, R12 ;  /* 0x00000002ff0c7819 */ /* 0x000fe4000001140c */
[----:B------:R-:W-:-:S02]  /*4170*/  LEA.HI R44, R44, R40, RZ, 0x2 ;  /* 0x000000282c2c7211 */ /* 0x000fc400078f10ff */
[----:B------:R-:W-:Y:S02]  /*4180*/  CS2R R40, SRZ ;  /* 0x0000000000287805 */ /* 0x000fe4000001ff00 */
[----:B------:R-:W-:Y:S02]  /*4190*/  ISETP.GE.AND P3, PT, R12, R76, PT ;  /* 0x0000004c0c00720c */ /* 0x000fe40003f66270 */
[----:B------:R-:W-:Y:S02]  /*41a0*/  SHF.R.S32.HI R44, RZ, 0x2, R44 ;  /* 0x00000002ff2c7819 */ /* 0x000fe4000001142c */
[----:B------:R-:W-:-:S03]  /*41b0*/  ISETP.GE.OR P3, PT, R16, R78, P3 ;  /* 0x0000004e1000720c */ /* 0x000fc60001f66670 */
[----:B------:R-:W-:-:S10]  /*41c0*/  VIADD R44, R44, 0x60 ;  /* 0x000000602c2c7836 */ /* 0x000fd40000000000 */
[----:B------:R-:W0:Y:S01]  /*41d0*/  @!P3 LDC.64 R12, c[0x0][0x3e8] ;  /* 0x0000fa00ff0cbb82 */ /* 0x000e220000000a00 */
[----:B------:R-:W-:-:S05]  /*41e0*/  @!P3 IADD3 R14, P4, R30, R10, RZ ;  /* 0x0000000a1e0eb210 */ /* 0x000fca0007f9e0ff */
[----:B------:R-:W-:Y:S01]  /*41f0*/  @!P3 IMAD.X R15, R77, 0x1, R54, P4 ;  /* 0x000000014d0fb824 */ /* 0x000fe200020e0636 */
[----:B------:R-:W-:-:S05]  /*4200*/  @!P3 IADD3 R36, P4, R52, R8, RZ ;  /* 0x000000083424b210 */ /* 0x000fca0007f9e0ff */
[----:B------:R-:W-:Y:S01]  /*4210*/  @!P3 IMAD.X R37, R69, 0x1, R7, P4 ;  /* 0x000000014525b824 */ /* 0x000fe200020e0607 */
[----:B0-----:R-:W-:-:S04]  /*4220*/  @!P3 LEA R12, P4, R14, R12, 0x1 ;  /* 0x0000000c0e0cb211 */ /* 0x001fc800078808ff */
[----:B------:R-:W-:Y:S02]  /*4230*/  @!P3 LEA.HI.X R13, R14, R13, R15, 0x1, P4 ;  /* 0x0000000d0e0db211 */ /* 0x000fe400020f0c0f */
[----:B------:R-:W0:Y:S01]  /*4240*/  @!P3 LDC.64 R14, c[0x0][0x400] ;  /* 0x00010000ff0ebb82 */ /* 0x000e220000000a00 */
[----:B------:R-:W-:Y:S01]  /*4250*/  BSSY B1, `(.L_x_14406) ;  /* 0x0000022000017945 */ /* 0x000fe20003800000 */
[----:B0-----:R-:W-:-:S04]  /*4260*/  @!P3 LEA R14, P4, R36, R14, 0x1 ;  /* 0x0000000e240eb211 */ /* 0x001fc800078808ff */
[----:B------:R-:W-:Y:S02]  /*4270*/  @!P3 LEA.HI.X R15, R36, R15, R37, 0x1, P4 ;  /* 0x0000000f240fb211 */ /* 0x000fe400020f0c25 */
[----:B------:R-:W-:Y:S02]  /*4280*/  CS2R R36, SRZ ;  /* 0x0000000000247805 */ /* 0x000fe4000001ff00 */
[----:B------:R-:W-:Y:S02]  /*4290*/  ISETP.GE.AND P4, PT, R44, R76, PT ;  /* 0x0000004c2c00720c */ /* 0x000fe40003f86270 */
[----:B------:R-:W-:Y:S02]  /*42a0*/  CS2R R46, SRZ ;  /* 0x00000000002e7805 */ /* 0x000fe4000001ff00 */
[----:B------:R-:W-:Y:S01]  /*42b0*/  CS2R R50, SRZ ;  /* 0x0000000000327805 */ /* 0x000fe2000001ff00 */
[----:B------:R0:W5:Y:S01]  /*42c0*/  @!P3 LDG.E.128 R40, desc[UR42][R14.64] ;  /* 0x0000002a0e28b981 */ /* 0x000162000c1e1d00 */
[----:B------:R-:W-:-:S02]  /*42d0*/  ISETP.GE.OR P4, PT, R16, R78, P4 ;  /* 0x0000004e1000720c */ /* 0x000fc40002786670 */
[----:B------:R-:W-:Y:S02]  /*42e0*/  CS2R R44, SRZ ;  /* 0x00000000002c7805 */ /* 0x000fe4000001ff00 */
[----:B------:R-:W-:Y:S01]  /*42f0*/  CS2R R48, SRZ ;  /* 0x0000000000307805 */ /* 0x000fe2000001ff00 */
[----:B------:R0:W5:Y:S01]  /*4300*/  @!P3 LDG.E.128 R36, desc[UR42][R12.64] ;  /* 0x0000002a0c24b981 */ /* 0x000162000c1e1d00 */
[----:B------:R-:W-:-:S07]  /*4310*/  ISETP.GE.AND P3, PT, R16, R78, PT ;  /* 0x0000004e1000720c */ /* 0x000fce0003f66270 */
[----:B------:R-:W-:Y:S06]  /*4320*/  @P4 BRA `(.L_x_14407) ;  /* 0x0000000000504947 */ /* 0x000fec0003800000 */
[----:B0-----:R-:W0:Y:S01]  /*4330*/  LDC.64 R12, c[0x0][0x3f8] ;  /* 0x0000fe00ff0c7b82 */ /* 0x001e220000000a00 */
        /* <DEDUP_REMOVED lines=19> */
.L_x_14407:
[----:B------:R-:W-:Y:S05]  /*4470*/  BSYNC B1 ;  /* 0x0000000000017941 */ /* 0x000fea0003800000 */
.L_x_14406:
        /* <DEDUP_REMOVED lines=36> */
.L_x_14408:
[----:B------:R-:W2:Y:S01]  /*46c0*/  LDL R8, [R1+0x14] ;  /* 0x0000140001087983 */ /* 0x000ea20000100800 */
[----:B------:R-:W-:Y:S01]  /*46d0*/  IMAD R69, R23, 0x8, R2 ;  /* 0x0000000817457824 */ /* 0x000fe200078e0202 */
[----:B------:R-:W1:Y:S01]  /*46e0*/  LDC R85, c[0x0][0x2f4] ;  /* 0x0000bd00ff557b82 */ /* 0x000e620000000800 */
[----:B------:R-:W-:Y:S01]  /*46f0*/  BSSY B1, `(.L_x_14409) ;  /* 0x0000004000017945 */ /* 0x000fe20003800000 */
[----:B--2---:R-:W-:-:S04]  /*4700*/  SHF.L.U32 R77, R8, 0x1f, RZ ;  /* 0x0000001f084d7819 */ /* 0x004fc800000006ff */
[----:B------:R-:W2:Y:S02]  /*4710*/  SYNCS.PHASECHK.TRANS64.TRYWAIT P4, [R69+URZ+0x16890], R77 ;  /* 0x0168904d450075a7 */ /* 0x000ea4000808017f */
[----:B-12---:R-:W-:Y:S05]  /*4720*/  @!P4 BRA `(.L_x_14410) ;  /* 0x000001dc00a0c947 */ /* 0x006fea0003800000 */
.L_x_14720:
[----:B------:R-:W-:Y:S05]  /*4730*/  BSYNC B1 ;  /* 0x0000000000017941 */ /* 0x000fea0003800000 */
.L_x_14409:
[----:B------:R-:W-:Y:S01]  /*4740*/  UMOV UR4, 0xffffffff ;  /* 0xffffffff00047882 */ /* 0x000fe20000000000 */
[----:B------:R-:W-:Y:S02]  /*4750*/  IMAD.IADD R87, R85, 0x1, -R58 ;  /* 0x0000000155577824 */ /* 0x000fe400078e0a3a */
[----:B------:R-:W-:Y:S05]  /*4760*/  BRA.DIV UR4, `(.L_x_14411) ;  /* 0x000001de04a47947 */ /* 0x000fea000b800000 */
[----:B------:R2:W3:Y:S04]  /*4770*/  SHFL.IDX PT, R81, R83, RZ, 0x1c1f ;  /* 0x001c1fff53517589 */ /* 0x0004e800000e0000 */
[----:B------:R2:W4:Y:S02]  /*4780*/  SHFL.IDX PT, R80, R82, RZ, 0x1c1f ;  /* 0x001c1fff52507589 */ /* 0x00052400000e0000 */
.L_x_14724:
[----:B------:R-:W5:Y:S01]  /*4790*/  S2R R8, SR_TID.X ;  /* 0x0000000000087919 */ /* 0x000f620000002100 */
[----:B------:R-:W-:Y:S01]  /*47a0*/  BSSY B1, `(.L_x_14412) ;  /* 0x000007d000017945 */ /* 0x000fe20003800000 */
[----:B-----5:R-:W-:-:S05]  /*47b0*/  VIADD R9, R8, 0xffffff80 ;  /* 0xffffff8008097836 */ /* 0x020fca0000000000 */
[----:B------:R-:W-:-:S04]  /*47c0*/  SHF.R.S32.HI R8, RZ, 0x1f, R9 ;  /* 0x0000001fff087819 */ /* 0x000fc80000011409 */
[----:B------:R-:W-:-:S04]  /*47d0*/  LEA.HI R8, R8, R9, RZ, 0x2 ;  /* 0x0000000908087211 */ /* 0x000fc800078f10ff */
[----:B------:R-:W-:-:S04]  /*47e0*/  SHF.R.S32.HI R8, RZ, 0x2, R8 ;  /* 0x00000002ff087819 */ /* 0x000fc80000011408 */
[----:B------:R-:W-:-:S13]  /*47f0*/  ISETP.GE.OR P4, PT, R8, R76, P1 ;  /* 0x0000004c0800720c */ /* 0x000fda0000f86670 */
[----:B------:R-:W-:Y:S05]  /*4800*/  @P4 BRA `(.L_x_14413) ;  /* 0x0000000400d84947 */ /* 0x000fea0003800000 */
[----:B------:R-:W5:Y:S01]  /*4810*/  S2R R9, SR_TID.X ;  /* 0x0000000000097919 */ /* 0x000f620000002100 */
[----:B------:R-:W-:Y:S01]  /*4820*/  SEL R8, R58, R87, !P0 ;  /* 0x000000573a087207 */ /* 0x000fe20004000000 */
[----:B------:R-:W-:Y:S01]  /*4830*/  BSSY B2, `(.L_x_14414) ;  /* 0x000006f000027945 */ /* 0x000fe20003800000 */
[----:B----4-:R-:W-:-:S04]  /*4840*/  LEA R78, P4, R6, R80, 0x1 ;  /* 0x00000050064e7211 */ /* 0x010fc800078808ff */
[----:B---3--:R-:W-:Y:S01]  /*4850*/  LEA.HI.X R79, R6, R81, R4, 0x1, P4 ;  /* 0x00000051064f7211 */ /* 0x008fe200020f0c04 */
[----:B-----5:R-:W-:Y:S01]  /*4860*/  VIADD R11, R9, 0xffffff80 ;  /* 0xffffff80090b7836 */ /* 0x020fe20000000000 */
[----:B------:R-:W-:-:S04]  /*4870*/  SHF.R.S32.HI R9, RZ, 0x1f, R8 ;  /* 0x0000001fff097819 */ /* 0x000fc80000011408 */
[----:B------:R-:W-:Y:S01]  /*4880*/  LEA.HI R8, R9, R8, RZ, 0x4 ;  /* 0x0000000809087211 */ /* 0x000fe200078f20ff */
[----:B------:R-:W-:Y:S01]  /*4890*/  IMAD R9, R23, 0x2000, R3 ;  /* 0x0000200017097824 */ /* 0x000fe200078e0203 */
[----:B------:R-:W-:Y:S02]  /*48a0*/  SHF.R.S32.HI R10, RZ, 0x1f, R11 ;  /* 0x0000001fff0a7819 */ /* 0x000fe4000001140b */
[----:B------:R-:W-:Y:S01]  /*48b0*/  LEA.HI.SX32 R8, R8, R5, 0x1c ;  /* 0x0000000508087211 */ /* 0x000fe200078fe2ff */
[----:B------:R-:W-:Y:S01]  /*48c0*/  IMAD R9, R9, 0x2, R2 ;  /* 0x0000000209097824 */ /* 0x000fe200078e0202 */
[----:B------:R-:W-:-:S03]  /*48d0*/  LEA.HI R10, R10, R11, RZ, 0x5 ;  /* 0x0000000b0a0a7211 */ /* 0x000fc600078f28ff */
[----:B------:R-:W-:Y:S01]  /*48e0*/  IMAD.SHL.U32 R89, R8, 0x8, RZ ;  /* 0x0000000808597824 */ /* 0x000fe200078e00ff */
[----:B------:R-:W-:-:S04]  /*48f0*/  SHF.R.S32.HI R10, RZ, 0x5, R10 ;  /* 0x00000005ff0a7819 */ /* 0x000fc8000001140a */
[----:B------:R-:W-:-:S04]  /*4900*/  LOP3.LUT R8, R64, 0x38, R89, 0xf8, !PT ;  /* 0x0000003840087812 */ /* 0x000fc800078ef859 */
[----:B------:R-:W-:-:S05]  /*4910*/  LOP3.LUT R8, R8, R61, RZ, 0x3c, !PT ;  /* 0x0000003d08087212 */ /* 0x000fca00078e3cff */
[----:B------:R-:W-:-:S04]  /*4920*/  IMAD R8, R10, 0x200, R8 ;  /* 0x000002000a087824 */ /* 0x000fc800078e0208 */
[----:B------:R-:W-:-:S04]  /*4930*/  IMAD R11, R23, 0x2000, R8 ;  /* 0x00002000170b7824 */ /* 0x000fc800078e0208 */
[----:B0-----:R-:W-:Y:S02]  /*4940*/  IMAD R12, R11, 0x2, R2 ;  /* 0x000000020b0c7824 */ /* 0x001fe400078e0202 */
[----:B------:R-:W0:Y:S04]  /*4950*/  LDS.128 R8, [R9+0xe400] ;  /* 0x00e4000009087984 */ /* 0x000e280000000c00 */
[----:B------:R-:W3:Y:S01]  /*4960*/  LDS.128 R12, [R12+0xe400] ;  /* 0x00e400000c0c7984 */ /* 0x000ee20000000c00 */
[----:B------:R-:W-:Y:S05]  /*4970*/  @P3 BRA `(.L_x_14415) ;  /* 0x0000000400683947 */ /* 0x000fea0003800000 */
[----:B------:R-:W-:Y:S01]  /*4980*/  SHF.R.U64 R102, R36, 0x10, R37 ;  /* 0x0000001024667819 */ /* 0x000fe20000001225 */
[----:B---3--:R-:W-:Y:S01]  /*4990*/  IMAD.U32 R98, R13, 0x10000, RZ ;  /* 0x000100000d627824 */ /* 0x008fe200078e00ff */
[----:B------:R-:W-:Y:S01]  /*49a0*/  SHF.R.U32.HI R106, RZ, 0x10, R41 ;  /* 0x00000010ff6a7819 */ /* 0x000fe20000011629 */
[----:B0-----:R-:W-:Y:S01]  /*49b0*/  IMAD.U32 R96, R9, 0x10000, RZ ;  /* 0x0001000009607824 */ /* 0x001fe200078e00ff */
[----:B------:R-:W-:Y:S01]  /*49c0*/  SHF.R.U32.HI R104, RZ, 0x10, R37 ;  /* 0x00000010ff687819 */ /* 0x000fe20000011625 */
[----:B------:R-:W-:Y:S01]  /*49d0*/  IMAD.U32 R100, R15, 0x10000, RZ ;  /* 0x000100000f647824 */ /* 0x000fe200078e00ff */
[----:B------:R-:W-:Y:S02]  /*49e0*/  SHF.R.U64 R99, R40, 0x10, R41 ;  /* 0x0000001028637819 */ /* 0x000fe40000001229 */
[----:B------:R-:W-:Y:S02]  /*49f0*/  PRMT R40, R84, 0x5432, R102 ;  /* 0x0000543254287816 */ /* 0x000fe40000000066 */
[----:B------:R-:W-:-:S02]  /*4a00*/  SHF.R.U64 R103, R38, 0x10, R39 ;  /* 0x0000001026677819 */ /* 0x000fc40000001227 */
[----:B------:R-:W-:Y:S02]  /*4a10*/  PRMT R102, R91, 0x5432, R106 ;  /* 0x000054325b667816 */ /* 0x000fe4000000006a */
[----:B------:R-:W-:Y:S02]  /*4a20*/  PRMT R104, R86, 0x5432, R104 ;  /* 0x0000543256687816 */ /* 0x000fe40000000068 */
[----:B------:R-:W-:Y:S02]  /*4a30*/  SHF.R.U32.HI R101, RZ, 0x10, R39 ;  /* 0x00000010ff657819 */ /* 0x000fe40000011627 */
[----:B------:R-:W-:Y:S02]  /*4a40*/  SHF.R.U64 R42, R42, 0x10, R43 ;  /* 0x000000102a2a7819 */ /* 0x000fe4000000122b */
[----:B------:R-:W-:Y:S01]  /*4a50*/  PRMT R39, R107, 0x5410, R103 ;  /* 0x000054106b277816 */ /* 0x000fe20000000067 */
[----:B------:R-:W-:Y:S01]  /*4a60*/  IMAD.U32 R107, R102, 0x10000, RZ ;  /* 0x00010000666b7824 */ /* 0x000fe200078e00ff */
[----:B------:R-:W-:Y:S01]  /*4a70*/  SHF.R.U32.HI R43, RZ, 0x10, R43 ;  /* 0x00000010ff2b7819 */ /* 0x000fe2000001162b */
[----:B------:R-:W-:Y:S01]  /*4a80*/  IMAD.U32 R103, R104, 0x10000, RZ ;  /* 0x0001000068677824 */ /* 0x000fe200078e00ff */
[----:B------:R-:W-:Y:S01]  /*4a90*/  PRMT R99, R109, 0x5410, R99 ;  /* 0x000054106d637816 */ /* 0x000fe20000000063 */
[C---:B------:R-:W-:Y:S01]  /*4aa0*/  FMUL.FTZ R109, R98.reuse, R107 ;  /* 0x0000006b626d7220 */ /* 0x040fe20000410000 */
[----:B------:R-:W-:Y:S01]  /*4ab0*/  PRMT R106, R105, 0x5410, R43 ;  /* 0x00005410696a7816 */ /* 0x000fe2000000002b */
[-C--:B------:R-:W-:Y:S01]  /*4ac0*/  FMUL.FTZ R111, R98, R103.reuse ;  /* 0x00000067626f7220 */ /* 0x080fe20000410000 */
[----:B------:R-:W-:Y:S01]  /*4ad0*/  PRMT R101, R108, 0x5410, R101 ;  /* 0x000054106c657816 */ /* 0x000fe20000000065 */
[----:B------:R-:W-:Y:S01]  /*4ae0*/  FFMA.FTZ R43, R96, R103, -R109 ;  /* 0x00000067602b7223 */ /* 0x000fe2000001086d */
        /* <DEDUP_REMOVED lines=8> */
[----:B------:R-:W-:Y:S01]  /*4b70*/  SHF.L.U32 R41, R11, 0x10, RZ ;  /* 0x000000100b297819 */ /* 0x000fe200000006ff */
[----:B------:R-:W-:Y:S01]  /*4b80*/  FMUL.FTZ R97, R97, R98 ;  /* 0x0000006261617220 */ /* 0x000fe20000410000 */
[----:B------:R-:W-:Y:S01]  /*4b90*/  LOP3.LUT R15, R15, 0xffff0000, RZ, 0xc0, !PT ;  /* 0xffff00000f0f7812 */ /* 0x000fe200078ec0ff */
[----:B------:R-:W-:Y:S01]  /*4ba0*/  FMUL.FTZ R100, R100, R102 ;  /* 0x0000006664647220 */ /* 0x000fe20000410000 */
[----:B------:R-:W-:Y:S01]  /*4bb0*/  LOP3.LUT R106, R106, 0xffff0000, RZ, 0xc0, !PT ;  /* 0xffff00006a6a7812 */ /* 0x000fe200078ec0ff */
[C---:B------:R-:W-:Y:S01]  /*4bc0*/  FFMA.FTZ R98, R38.reuse, R98, -R109 ;  /* 0x0000006226627223 */ /* 0x040fe2000001086d */
[----:B------:R-:W-:Y:S01]  /*4bd0*/  FFMA.FTZ R97, R38, R105, R97 ;  /* 0x0000006926617223 */ /* 0x000fe20000010061 */
[----:B------:R-:W-:Y:S01]  /*4be0*/  FFMA.FTZ R38, R41, R102, -R104 ;  /* 0x0000006629267223 */ /* 0x000fe20000010868 */
[----:B------:R-:W-:Y:S01]  /*4bf0*/  LOP3.LUT R101, R101, 0xffff0000, RZ, 0xc0, !PT ;  /* 0xffff000065657812 */ /* 0x000fe200078ec0ff */
[----:B------:R-:W-:Y:S01]  /*4c00*/  FFMA.FTZ R41, R41, R103, R100 ;  /* 0x0000006729297223 */ /* 0x000fe20000010064 */
[----:B------:R-:W-:Y:S01]  /*4c10*/  LOP3.LUT R36, R11, 0xffff0000, RZ, 0xc0, !PT ;  /* 0xffff00000b247812 */ /* 0x000fe200078ec0ff */
[----:B------:R-:W-:Y:S01]  /*4c20*/  FMUL.FTZ R103, R15, R106 ;  /* 0x0000006a0f677220 */ /* 0x000fe20000410000 */
[----:B------:R-:W-:-:S02]  /*4c30*/  IMAD.U32 R13, R12, 0x10000, RZ ;  /* 0x000100000c0d7824 */ /* 0x000fc400078e00ff */
[-C--:B------:R-:W-:Y:S01]  /*4c40*/  FMUL.FTZ R105, R15, R101.reuse ;  /* 0x000000650f697220 */ /* 0x080fe20000410000 */
[C---:B------:R-:W-:Y:S02]  /*4c50*/  IMAD.U32 R102, R99.reuse, 0x10000, RZ ;  /* 0x0001000063667824 */ /* 0x040fe400078e00ff */
[----:B------:R-:W-:Y:S01]  /*4c60*/  FFMA.FTZ R15, R36, R101, -R103 ;  /* 0x00000065240f7223 */ /* 0x000fe20000010867 */
[----:B------:R-:W-:Y:S01]  /*4c70*/  IMAD.U32 R100, R40, 0x10000, RZ ;  /* 0x0001000028647824 */ /* 0x000fe200078e00ff */
[----:B------:R-:W-:Y:S01]  /*4c80*/  LOP3.LUT R101, R99, 0xffff0000, RZ, 0xc0, !PT ;  /* 0xffff000063657812 */ /* 0x000fe200078ec0ff */
[----:B------:R-:W-:Y:S01]  /*4c90*/  IMAD.U32 R9, R8, 0x10000, RZ ;  /* 0x0001000008097824 */ /* 0x000fe200078e00ff */
[----:B------:R-:W-:Y:S01]  /*4ca0*/  LOP3.LUT R99, R40, 0xffff0000, RZ, 0xc0, !PT ;  /* 0xffff000028637812 */ /* 0x000fe200078ec0ff */
[C---:B------:R-:W-:Y:S01]  /*4cb0*/  FMUL.FTZ R40, R13.reuse, R102 ;  /* 0x000000660d287220 */ /* 0x040fe20000410000 */
[----:B------:R-:W-:Y:S01]  /*4cc0*/  LOP3.LUT R12, R12, 0xffff0000, RZ, 0xc0, !PT ;  /* 0xffff00000c0c7812 */ /* 0x000fe200078ec0ff */
[----:B------:R-:W-:Y:S01]  /*4cd0*/  FMUL.FTZ R13, R13, R100 ;  /* 0x000000640d0d7220 */ /* 0x000fe20000410000 */
        /* <DEDUP_REMOVED lines=15> */
[----:B------:R-:W-:Y:S01]  /*4dd0*/  FFMA.FTZ R103, R8, R99, -R103 ;  /* 0x0000006308677223 */ /* 0x000fe20000010867 */
[----:B------:R-:W-:Y:S01]  /*4de0*/  FFMA.FTZ R96, R96, R107, R111 ;  /* 0x0000006b60607223 */ /* 0x000fe2000001006f */
        /* <DEDUP_REMOVED lines=19> */
.L_x_14415:
[----:B------:R-:W-:Y:S05]  /*4f20*/  BSYNC B2 ;  /* 0x0000000000027941 */ /* 0x000fea0003800000 */
.L_x_14414:
[----:B------:R-:W-:Y:S01]  /*4f30*/  ISETP.GE.AND P4, PT, R89, R85, PT ;  /* 0x000000555900720c */ /* 0x000fe20003f86270 */
[----:B0-----:R0:W-:-:S12]  /*4f40*/  ST.E.128 desc[UR42][R78.64], R8 ;  /* 0x000000084e007985 */ /* 0x0011d8000c101d2a */
[----:B------:R-:W-:-:S05]  /*4f50*/  @!P4 IMAD.WIDE R80, R89, 0x2, R80 ;  /* 0x000000025950c825 */ /* 0x000fca00078e0250 */
[----:B---3--:R0:W-:Y:S02]  /*4f60*/  @!P4 ST.E.128 desc[UR42][R80.64], R12 ;  /* 0x0000000c5000c985 */ /* 0x0081e4000c101d2a */
.L_x_14413:
[----:B------:R-:W-:Y:S05]  /*4f70*/  BSYNC B1 ;  /* 0x0000000000017941 */ /* 0x000fea0003800000 */
.L_x_14412:
[----:B------:R-:W-:-:S03]  /*4f80*/  UMOV UR4, 0xffffffff ;  /* 0xffffffff00047882 */ /* 0x000fc60000000000 */
[----:B------:R-:W-:Y:S05]  /*4f90*/  BRA.DIV UR4, `(.L_x_14416) ;  /* 0x000001d604e47947 */ /* 0x000fea000b800000 */
[----:B--2---:R-:W2:Y:S04]  /*4fa0*/  SHFL.IDX PT, R83, R83, 0x1, 0x1c1f ;  /* 0x003c1f0053537f89 */ /* 0x004ea800000e0000 */
[----:B------:R-:W0:Y:S02]  /*4fb0*/  SHFL.IDX PT, R82, R82, 0x1, 0x1c1f ;  /* 0x003c1f0052527f89 */ /* 0x000e2400000e0000 */
.L_x_14728:
[----:B0-----:R-:W0:Y:S02]  /*4fc0*/  S2R R8, SR_TID.X ;  /* 0x0000000000087919 */ /* 0x001e240000002100 */
[----:B0-----:R-:W-:-:S05]  /*4fd0*/  VIADD R9, R8, 0xffffff80 ;  /* 0xffffff8008097836 */ /* 0x001fca0000000000 */
[----:B------:R-:W-:-:S04]  /*4fe0*/  SHF.R.S32.HI R8, RZ, 0x1f, R9 ;  /* 0x0000001fff087819 */ /* 0x000fc80000011409 */
[----:B------:R-:W-:-:S04]  /*4ff0*/  LEA.HI R8, R8, R9, RZ, 0x2 ;  /* 0x0000000908087211 */ /* 0x000fc800078f10ff */
[----:B------:R-:W-:-:S05]  /*5000*/  SHF.R.S32.HI R8, RZ, 0x2, R8 ;  /* 0x00000002ff087819 */ /* 0x000fca0000011408 */
[----:B------:R-:W-:-:S05]  /*5010*/  VIADD R8, R8, 0x60 ;  /* 0x0000006008087836 */ /* 0x000fca0000000000 */
[----:B------:R-:W-:-:S13]  /*5020*/  ISETP.GE.OR P4, PT, R8, R76, P1 ;  /* 0x0000004c0800720c */ /* 0x000fda0000f86670 */
[----:B------:R-:W-:Y:S05]  /*5030*/  @P4 BRA `(.L_x_14399) ;  /* 0x0000000c00104947 */ /* 0x000fea0003800000 */
[----:B------:R-:W5:Y:S04]  /*5040*/  LDL R11, [R1+0x38] ;  /* 0x00003800010b7983 */ /* 0x000f680000100800 */
[----:B------:R-:W3:Y:S04]  /*5050*/  LDL R10, [R1+0x64] ;  /* 0x00006400010a7983 */ /* 0x000ee80000100800 */
[----:B------:R-:W4:Y:S01]  /*5060*/  LDL R9, [R1+0x48] ;  /* 0x0000480001097983 */ /* 0x000f220000100800 */
[----:B------:R-:W-:Y:S01]  /*5070*/  SEL R87, R58, R87, !P0 ;  /* 0x000000573a577207 */ /* 0x000fe20004000000 */
[----:B------:R-:W-:Y:S01]  /*5080*/  BSSY B1, `(.L_x_14417) ;  /* 0x000006b000017945 */ /* 0x000fe20003800000 */
[----:B------:R-:W-:-:S02]  /*5090*/  LEA R36, P4, R6, R82, 0x1 ;  /* 0x0000005206247211 */ /* 0x000fc400078808ff */
[----:B------:R-:W-:Y:S02]  /*50a0*/  SHF.R.S32.HI R8, RZ, 0x1f, R87 ;  /* 0x0000001fff087819 */ /* 0x000fe40000011457 */
[----:B--2---:R-:W-:Y:S02]  /*50b0*/  LEA.HI.X R37, R6, R83, R4, 0x1, P4 ;  /* 0x0000005306257211 */ /* 0x004fe400020f0c04 */
[----:B------:R-:W-:-:S04]  /*50c0*/  LEA.HI R8, R8, R87, RZ, 0x4 ;  /* 0x0000005708087211 */ /* 0x000fc800078f20ff */
[----:B------:R-:W-:-:S05]  /*50d0*/  LEA.HI.SX32 R8, R8, R5, 0x1c ;  /* 0x0000000508087211 */ /* 0x000fca00078fe2ff */
[----:B------:R-:W-:-:S05]  /*50e0*/  IMAD.SHL.U32 R38, R8, 0x8, RZ ;  /* 0x0000000808267824 */ /* 0x000fca00078e00ff */
[----:B-----5:R-:W-:-:S04]  /*50f0*/  LOP3.LUT R8, R11, 0x38, R38, 0xf8, !PT ;  /* 0x000000380b087812 */ /* 0x020fc800078ef826 */
[----:B---3--:R-:W-:-:S05]  /*5100*/  LOP3.LUT R8, R8, R10, RZ, 0x3c, !PT ;  /* 0x0000000a08087212 */ /* 0x008fca00078e3cff */
[----:B----4-:R-:W-:Y:S02]  /*5110*/  IMAD.IADD R8, R9, 0x1, R8 ;  /* 0x0000000109087824 */ /* 0x010fe400078e0208 */
[C---:B------:R-:W-:Y:S02]  /*5120*/  IMAD R9, R23.reuse, 0x2000, R0 ;  /* 0x0000200017097824 */ /* 0x040fe400078e0200 */
[----:B------:R-:W-:Y:S02]  /*5130*/  IMAD R11, R23, 0x2000, R8 ;  /* 0x00002000170b7824 */ /* 0x000fe400078e0208 */
[--C-:B------:R-:W-:Y:S02]  /*5140*/  IMAD R9, R9, 0x2, R2.reuse ;  /* 0x0000000209097824 */ /* 0x100fe400078e0202 */
[----:B------:R-:W-:-:S04]  /*5150*/  IMAD R12, R11, 0x2, R2 ;  /* 0x000000020b0c7824 */ /* 0x000fc800078e0202 */
[----:B------:R-:W0:Y:S04]  /*5160*/  LDS.128 R8, [R9+0xe400] ;  /* 0x00e4000009087984 */ /* 0x000e280000000c00 */
[----:B------:R-:W2:Y:S01]  /*5170*/  LDS.128 R12, [R12+0xe400] ;  /* 0x00e400000c0c7984 */ /* 0x000ea20000000c00 */
[----:B------:R-:W-:Y:S05]  /*5180*/  @P3 BRA `(.L_x_14418) ;  /* 0x0000000400683947 */ /* 0x000fea0003800000 */
[----:B------:R-:W-:Y:S01]  /*5190*/  SHF.R.U32.HI R96, RZ, 0x10, R45 ;  /* 0x00000010ff607819 */ /* 0x000fe2000001162d */
[----:B0-----:R-:W-:Y:S01]  /*51a0*/  IMAD.U32 R42, R9, 0x10000, RZ ;  /* 0x00010000092a7824 */ /* 0x001fe200078e00ff */
[----:B------:R-:W-:Y:S01]  /*51b0*/  SHF.R.U32.HI R79, RZ, 0x10, R49 ;  /* 0x00000010ff4f7819 */ /* 0x000fe20000011631 */
[----:B--2---:R-:W-:Y:S01]  /*51c0*/  IMAD.U32 R40, R12, 0x10000, RZ ;  /* 0x000100000c287824 */ /* 0x004fe200078e00ff */
[----:B------:R-:W-:Y:S01]  /*51d0*/  PRMT R95, R95, 0x5410, R96 ;  /* 0x000054105f5f7816 */ /* 0x000fe20000000060 */
[----:B------:R-:W-:Y:S01]  /*51e0*/  IMAD.U32 R39, R8, 0x10000, RZ ;  /* 0x0001000008277824 */ /* 0x000fe200078e00ff */
[----:B------:R-:W-:Y:S02]  /*51f0*/  PRMT R92, R92, 0x5410, R79 ;  /* 0x000054105c5c7816 */ /* 0x000fe4000000004f */
[----:B------:R-:W-:Y:S02]  /*5200*/  SHF.R.U64 R78, R48, 0x10, R49 ;  /* 0x00000010304e7819 */ /* 0x000fe40000001231 */
[----:B------:R-:W-:Y:S01]  /*5210*/  SHF.R.U64 R87, R44, 0x10, R45 ;  /* 0x000000102c577819 */ /* 0x000fe2000000122d */
[----:B------:R-:W-:Y:S01]  /*5220*/  IMAD.U32 R45, R13, 0x10000, RZ ;  /* 0x000100000d2d7824 */ /* 0x000fe200078e00ff */
[--C-:B------:R-:W-:Y:S01]  /*5230*/  SHF.R.U64 R80, R46, 0x10, R47.reuse ;  /* 0x000000102e507819 */ /* 0x100fe2000000122f */
[----:B------:R-:W-:Y:S01]  /*5240*/  IMAD.U32 R44, R11, 0x10000, RZ ;  /* 0x000100000b2c7824 */ /* 0x000fe200078e00ff */
[----:B------:R-:W-:Y:S01]  /*5250*/  SHF.R.U32.HI R81, RZ, 0x10, R47 ;  /* 0x00000010ff517819 */ /* 0x000fe2000001162f */
[----:B------:R-:W-:Y:S01]  /*5260*/  IMAD.U32 R47, R15, 0x10000, RZ ;  /* 0x000100000f2f7824 */ /* 0x000fe200078e00ff */
[----:B------:R-:W-:-:S02]  /*5270*/  SHF.R.U64 R49, R50, 0x10, R51 ;  /* 0x0000001032317819 */ /* 0x000fc40000001233 */
[----:B------:R-:W-:Y:S02]  /*5280*/  SHF.R.U32.HI R51, RZ, 0x10, R51 ;  /* 0x00000010ff337819 */ /* 0x000fe40000011633 */
[----:B------:R-:W-:Y:S01]  /*5290*/  LOP3.LUT R46, R13, 0xffff0000, RZ, 0xc0, !PT ;  /* 0xffff00000d2e7812 */ /* 0x000fe200078ec0ff */
[----:B------:R-:W-:Y:S01]  /*52a0*/  IMAD.U32 R13, R95, 0x10000, RZ ;  /* 0x000100005f0d7824 */ /* 0x000fe200078e00ff */
[----:B------:R-:W-:Y:S01]  /*52b0*/  LOP3.LUT R48, R15, 0xffff0000, RZ, 0xc0, !PT ;  /* 0xffff00000f307812 */ /* 0x000fe200078ec0ff */
[----:B------:R-:W-:Y:S01]  /*52c0*/  IMAD.U32 R15, R92, 0x10000, RZ ;  /* 0x000100005c0f7824 */ /* 0x000fe200078e00ff */
[----:B------:R-:W-:Y:S02]  /*52d0*/  PRMT R86, R86, 0x5410, R49 ;  /* 0x0000541056567816 */ /* 0x000fe40000000031 */
[----:B------:R-:W-:Y:S01]  /*52e0*/  PRMT R90, R90, 0x5410, R51 ;  /* 0x000054105a5a7816 */ /* 0x000fe20000000033 */
[C---:B------:R-:W-:Y:S01]  /*52f0*/  FMUL.FTZ R49, R45.reuse, R15 ;  /* 0x0000000f2d317220 */ /* 0x040fe20000410000 */
[----:B------:R-:W-:Y:S01]  /*5300*/  PRMT R84, R84, 0x5410, R81 ;  /* 0x0000541054547816 */ /* 0x000fe20000000051 */
[-C--:B------:R-:W-:Y:S01]  /*5310*/  FMUL.FTZ R51, R45, R13.reuse ;  /* 0x0000000d2d337220 */ /* 0x080fe20000410000 */
[----:B------:R-:W-:Y:S01]  /*5320*/  LOP3.LUT R92, R92, 0xffff0000, RZ, 0xc0, !PT ;  /* 0xffff00005c5c7812 */ /* 0x000fe200078ec0ff */
[C---:B------:R-:W-:Y:S01]  /*5330*/  FFMA.FTZ R13, R42.reuse, R13, -R49 ;  /* 0x0000000d2a0d7223 */ /* 0x040fe20000010831 */
[----:B------:R-:W-:Y:S01]  /*5340*/  LOP3.LUT R95, R95, 0xffff0000, RZ, 0xc0, !PT ;  /* 0xffff00005f5f7812 */ /* 0x000fe200078ec0ff */
[----:B------:R-:W-:Y:S01]  /*5350*/  FFMA.FTZ R15, R42, R15, R51 ;  /* 0x0000000f2a0f7223 */ /* 0x000fe20000010033 */
[----:B------:R-:W-:Y:S01]  /*5360*/  IMAD.U32 R45, R90, 0x10000, RZ ;  /* 0x000100005a2d7824 */ /* 0x000fe200078e00ff */
[----:B------:R-:W-:Y:S01]  /*5370*/  LOP3.LUT R43, R9, 0xffff0000, RZ, 0xc0, !PT ;  /* 0xffff0000092b7812 */ /* 0x000fe200078ec0ff */
[----:B------:R-:W-:-:S02]  /*5380*/  IMAD.U32 R42, R84, 0x10000, RZ ;  /* 0x00010000542a7824 */ /* 0x000fc400078e00ff */
[C---:B------:R-:W-:Y:S01]  /*5390*/  FMUL.FTZ R50, R46.reuse, R92 ;  /* 0x0000005c2e327220 */ /* 0x040fe20000410000 */
[----:B------:R-:W-:Y:S01]  /*53a0*/  PRMT R91, R91, 0x5410, R78 ;  /* 0x000054105b5b7816 */ /* 0x000fe2000000004e */
[----:B------:R-:W-:Y:S01]  /*53b0*/  FMUL.FTZ R46, R46, R95 ;  /* 0x0000005f2e2e7220 */ /* 0x000fe20000410000 */
[----:B------:R-:W-:Y:S01]  /*53c0*/  LOP3.LUT R90, R90, 0xffff0000, RZ, 0xc0, !PT ;  /* 0xffff00005a5a7812 */ /* 0x000fe200078ec0ff */
[CC--:B------:R-:W-:Y:S01]  /*53d0*/  FMUL.FTZ R49, R47.reuse, R45.reuse ;  /* 0x0000002d2f317220 */ /* 0x0c0fe20000410000 */
[----:B------:R-:W-:Y:S01]  /*53e0*/  PRMT R94, R94, 0x5410, R87 ;  /* 0x000054105e5e7816 */ /* 0x000fe20000000057 */
[----:B------:R-:W-:Y:S01]  /*53f0*/  FMUL.FTZ R78, R47, R42 ;  /* 0x0000002a2f4e7220 */ /* 0x000fe20000410000 */
        /* <DEDUP_REMOVED lines=8> */
[----:B------:R-:W-:Y:S02]  /*5480*/  IMAD.U32 R44, R91, 0x10000, RZ ;  /* 0x000100005b2c7824 */ /* 0x000fe400078e00ff */
[----:B------:R-:W-:Y:S01]  /*5490*/  FFMA.FTZ R84, R41, R84, -R46 ;  /* 0x0000005429547223 */ /* 0x000fe2000001082e */
[C---:B------:R-:W-:Y:S01]  /*54a0*/  FMUL.FTZ R45, R40.reuse, R42 ;  /* 0x0000002a282d7220 */ /* 0x040fe20000410000 */
[----:B------:R-:W-:Y:S01]  /*54b0*/  FFMA.FTZ R50, R43, R95, -R50 ;  /* 0x0000005f2b327223 */ /* 0x000fe20000010832 */
[----:B------:R-:W-:Y:S01]  /*54c0*/  FMUL.FTZ R46, R40, R44 ;  /* 0x0000002c282e7220 */ /* 0x000fe20000410000 */
[----:B------:R-:W-:Y:S01]  /*54d0*/  LOP3.LUT R12, R12, 0xffff0000, RZ, 0xc0, !PT ;  /* 0xffff00000c0c7812 */ /* 0x000fe200078ec0ff */
[----:B------:R-:W-:Y:S01]  /*54e0*/  IMAD.U32 R9, R10, 0x10000, RZ ;  /* 0x000100000a097824 */ /* 0x000fe200078e00ff */
[----:B------:R-:W-:Y:S01]  /*54f0*/  LOP3.LUT R91, R91, 0xffff0000, RZ, 0xc0, !PT ;  /* 0xffff00005b5b7812 */ /* 0x000fe200078ec0ff */
[C---:B------:R-:W-:Y:S01]  /*5500*/  FFMA.FTZ R46, R39.reuse, R42, -R46 ;  /* 0x0000002a272e7223 */ /* 0x040fe2000001082e */
[----:B------:R-:W-:Y:S01]  /*5510*/  LOP3.LUT R43, R94, 0xffff0000, RZ, 0xc0, !PT ;  /* 0xffff00005e2b7812 */ /* 0x000fe200078ec0ff */
[----:B------:R-:W-:Y:S01]  /*5520*/  FFMA.FTZ R45, R39, R44, R45 ;  /* 0x0000002c272d7223 */ /* 0x000fe2000001002d */
[----:B------:R-:W-:Y:S01]  /*5530*/  PRMT R93, R93, 0x5410, R80 ;  /* 0x000054105d5d7816 */ /* 0x000fe20000000050 */
[----:B------:R-:W-:Y:S01]  /*5540*/  IMAD.U32 R39, R86, 0x10000, RZ ;  /* 0x0001000056277824 */ /* 0x000fe200078e00ff */
        /* <DEDUP_REMOVED lines=8> */
[C---:B------:R-:W-:Y:S01]  /*55d0*/  IMAD.U32 R12, R93.reuse, 0x10000, RZ ;  /* 0x000100005d0c7824 */ /* 0x040fe200078e00ff */
[----:B------:R-:W-:Y:S01]  /*55e0*/  LOP3.LUT R93, R93, 0xffff0000, RZ, 0xc0, !PT ;  /* 0xffff00005d5d7812 */ /* 0x000fe200078ec0ff */
[----:B------:R-:W-:Y:S01]  /*55f0*/  FMUL.FTZ R40, R10, R39 ;  /* 0x000000270a287220 */ /* 0x000fe20000410000 */
[----:B------:R-:W-:Y:S01]  /*5600*/  FMUL.FTZ R42, R14, R86 ;  /* 0x000000560e2a7220 */ /* 0x000fe20000410000 */
[----:B------:R-:W-:Y:S01]  /*5610*/  FFMA.FTZ R41, R8, R43, -R41 ;  /* 0x0000002b08297223 */ /* 0x000fe20000010829 */
        /* <DEDUP_REMOVED lines=15> */
[----:B------:R-:W-:-:S02]  /*5710*/  F2FP.BF16.F32.PACK_AB R11, R84, R49 ;  /* 0x00000031540b723e */ /* 0x000fc400000010ff */
[----:B------:R-:W-:-:S07]  /*5720*/  F2FP.BF16.F32.PACK_AB R15, R51, R78 ;  /* 0x0000004e330f723e */ /* 0x000fce00000010ff */
.L_x_14418:
[----:B------:R-:W-:Y:S05]  /*5730*/  BSYNC B1 ;  /* 0x0000000000017941 */ /* 0x000fea0003800000 */
.L_x_14417:
[----:B------:R-:W-:Y:S01]  /*5740*/  ISETP.GE.AND P3, PT, R38, R85, PT ;  /* 0x000000552600720c */ /* 0x000fe20003f66270 */
[----:B0-----:R0:W-:Y:S02]  /*5750*/  ST.E.128 desc[UR42][R36.64], R8 ;  /* 0x0000000824007985 */ /* 0x0011e4000c101d2a */
[----:B0-----:R-:W-:Y:S02]  /*5760*/  IMAD.MOV.U32 R8, RZ, RZ, R82 ;  /* 0x000000ffff087224 */ /* 0x001fe400078e0052 */
[----:B------:R-:W-:-:S08]  /*5770*/  IMAD.MOV.U32 R9, RZ, RZ, R83 ;  /* 0x000000ffff097224 */ /* 0x000fd000078e0053 */
[----:B------:R-:W-:Y:S05]  /*5780*/  @P3 BRA `(.L_x_14399) ;  /* 0x00000004003c3947 */ /* 0x000fea0003800000 */
[----:B------:R-:W-:-:S05]  /*5790*/  IMAD.WIDE R8, R38, 0x2, R8 ;  /* 0x0000000226087825 */ /* 0x000fca00078e0208 */
[----:B--2---:R0:W-:Y:S01]  /*57a0*/  ST.E.128 desc[UR42][R8.64], R12 ;  /* 0x0000000c08007985 */ /* 0x0041e2000c101d2a */
[----:B------:R-:W-:Y:S05]  /*57b0*/  BRA `(.L_x_14399) ;  /* 0x0000000400307947 */ /* 0x000fea0003800000 */
.L_x_14380:
[----:B------:R-:W-:-:S06]  /*57c0*/  UISETP.NE.AND UP0, UPT, UR39, 0x3, UPT ;  /* 0x000000032700788c */ /* 0x000fcc000bf05270 */
[----:B------:R-:W-:-:S13]  /*57d0*/  PLOP3.LUT P5, PT, PT, PT, UP0, 0x80, 0x0 ;  /* 0x000000000000781c */ /* 0x000fda0003faf008 */
[----:B------:R-:W-:Y:S05]  /*57e0*/  @!P5 BRA `(.L_x_14419) ;  /* 0x000000000004d947 */ /* 0x000fea0003800000 */
[----:B------:R-:W-:Y:S01]  /*57f0*/  BPT.TRAP 0x1 ;  /* 0x000000040000795c */ /* 0x000fe20000300000 */
.L_x_14419:
[----:B------:R-:W2:Y:S01]  /*5800*/  LDL R8, [R1+0x14] ;  /* 0x0000140001087983 */ /* 0x000ea20000100800 */
[----:B------:R-:W-:Y:S01]  /*5810*/  IMAD R69, R23, 0x8, R2 ;  /* 0x0000000817457824 */ /* 0x000fe200078e0202 */
[----:B------:R-:W-:Y:S01]  /*5820*/  BSSY B1, `(.L_x_14420) ;  /* 0x0000005000017945 */ /* 0x000fe20003800000 */
[----:B------:R-:W-:Y:S02]  /*5830*/  SHF.R.S32.HI R74, RZ, 0x1f, R73 ;  /* 0x0000001fff4a7819 */ /* 0x000fe40000011449 */
[----:B--2---:R-:W-:-:S04]  /*5840*/  SHF.L.U32 R77, R8, 0x1f, RZ ;  /* 0x0000001f084d7819 */ /* 0x004fc800000006ff */
[----:B------:R-:W0:Y:S02]  /*5850*/  SYNCS.PHASECHK.TRANS64.TRYWAIT P3, [R69+URZ+0x16890], R77 ;  /* 0x0168904d450075a7 */ /* 0x000e24000806017f */
[----:B0-----:R-:W-:Y:S05]  /*5860*/  @!P3 BRA `(.L_x_14421) ;  /* 0x000001cc00fcb947 */ /* 0x001fea0003800000 */
.L_x_14729:
[----:B------:R-:W-:Y:S05]  /*5870*/  BSYNC B1 ;  /* 0x0000000000017941 */ /* 0x000fea0003800000 */
.L_x_14420:
[----:B------:R-:W2:Y:S01]  /*5880*/  LDL R12, [R1+0x4] ;  /* 0x00000400010c7983 */ /* 0x000ea20000100800 */
[----:B------:R-:W-:Y:S01]  /*5890*/  ULDC.64 UR4, c[0x0][0x300] ;  /* 0x0000c00000047ab9 */ /* 0x000fe20000000a00 */
[----:B-----5:R-:W-:Y:S01]  /*58a0*/  SHF.R.S32.HI R75, RZ, 0x1f, R72 ;  /* 0x0000001fff4b7819 */ /* 0x020fe20000011448 */
[----:B------:R-:W-:Y:S01]  /*58b0*/  IMAD R10, R74, UR4, RZ ;  /* 0x000000044a0a7c24 */ /* 0x000fe2000f8e02ff */
[----:B------:R-:W1:Y:S01]  /*58c0*/  S2R R14, SR_TID.X ;  /* 0x00000000000e7919 */ /* 0x000e620000002100 */
[----:B------:R-:W-:Y:S01]  /*58d0*/  IMAD.WIDE.U32 R8, R73, UR4, RZ ;  /* 0x0000000449087c25 */ /* 0x000fe2000f8e00ff */
[----:B------:R-:W-:-:S03]  /*58e0*/  ULDC.64 UR6, c[0x0][0x2e8] ;  /* 0x0000ba0000067ab9 */ /* 0x000fc60000000a00 */
        /* <DEDUP_REMOVED lines=10> */
[----:B-1----:R-:W-:Y:S02]  /*5990*/  VIADD R14, R14, 0xffffff80 ;  /* 0xffffff800e0e7836 */ /* 0x002fe40000000000 */
[----:B--2---:R-:W-:Y:S01]  /*59a0*/  IMAD.WIDE.U32 R8, R12, UR4, R8 ;  /* 0x000000040c087c25 */ /* 0x004fe2000f8e0008 */
[----:B------:R-:W-:-:S03]  /*59b0*/  UMOV UR4, 0xffffffff ;  /* 0xffffffff00047882 */ /* 0x000fc60000000000 */
[----:B------:R-:W-:Y:S01]  /*59c0*/  IMAD R9, R12, UR5, R9 ;  /* 0x000000050c097c24 */ /* 0x000fe2000f8e0209 */
[----:B------:R-:W-:Y:S02]  /*59d0*/  SHF.R.S32.HI R12, RZ, 0x1f, R14 ;  /* 0x0000001fff0c7819 */ /* 0x000fe4000001140e */
[----:B------:R-:W-:Y:S02]  /*59e0*/  LEA R36, P3, R8, UR6, 0x1 ;  /* 0x0000000608247c11 */ /* 0x000fe4000f8608ff */
[----:B------:R-:W-:Y:S02]  /*59f0*/  LEA.HI R12, R12, R14, RZ, 0x2 ;  /* 0x0000000e0c0c7211 */ /* 0x000fe400078f10ff */
[----:B------:R-:W-:Y:S02]  /*5a00*/  LEA.HI.X R38, R8, UR7, R9, 0x1, P3 ;  /* 0x0000000708267c11 */ /* 0x000fe400098f0c09 */
[----:B------:R-:W-:-:S05]  /*5a10*/  SHF.R.S32.HI R12, RZ, 0x2, R12 ;  /* 0x00000002ff0c7819 */ /* 0x000fca000001140c */
[----:B------:R-:W-:-:S05]  /*5a20*/  IMAD.IADD R39, R76, 0x1, -R12 ;  /* 0x000000014c277824 */ /* 0x000fca00078e0a0c */
[----:B------:R-:W-:Y:S01]  /*5a30*/  ISETP.GE.AND P3, PT, R39, 0x1, PT ;  /* 0x000000012700780c */ /* 0x000fe20003f66270 */
[----:B------:R-:W-:-:S12]  /*5a40*/  BRA.DIV UR4, `(.L_x_14422) ;  /* 0x000001ce04987947 */ /* 0x000fd8000b800000 */
[----:B------:R1:W2:Y:S04]  /*5a50*/  SHFL.IDX PT, R9, R38, RZ, 0x1c1f ;  /* 0x001c1fff26097589 */ /* 0x0002a800000e0000 */
[----:B------:R1:W3:Y:S02]  /*5a60*/  SHFL.IDX PT, R37, R36, RZ, 0x1c1f ;  /* 0x001c1fff24257589 */ /* 0x0002e400000e0000 */
.L_x_14733:
[----:B------:R-:W-:Y:S04]  /*5a70*/  BSSY B1, `(.L_x_14423) ;  /* 0x000000e000017945 */ /* 0x000fe80003800000 */
[----:B------:R-:W-:Y:S05]  /*5a80*/  @!P3 BRA `(.L_x_14424) ;  /* 0x000000000030b947 */ /* 0x000fea0003800000 */
[----:B------:R-:W4:Y:S01]  /*5a90*/  LDL R8, [R1+0x10] ;  /* 0x0000100001087983 */ /* 0x000f220000100800 */
[----:B------:R-:W-:Y:S02]  /*5aa0*/  ULDC UR4, c[0x0][0x2f4] ;  /* 0x0000bd0000047ab9 */ /* 0x000fe40000000800 */
[----:B------:R-:W-:-:S13]  /*5ab0*/  ISETP.GE.AND P3, PT, R16, UR4, PT ;  /* 0x0000000410007c0c */ /* 0x000fda000bf66270 */
[----:B---3--:R-:W-:-:S04]  /*5ac0*/  @!P3 LEA R14, P4, R16, R37, 0x1 ;  /* 0x00000025100eb211 */ /* 0x008fc800078808ff */
[----:B--2---:R-:W-:Y:S02]  /*5ad0*/  @!P3 LEA.HI.X R15, R16, R9, R17, 0x1, P4 ;  /* 0x00000009100fb211 */ /* 0x004fe400020f0c11 */
[----:B------:R-:W-:-:S13]  /*5ae0*/  ISETP.GE.AND P4, PT, R18, UR4, PT ;  /* 0x0000000412007c0c */ /* 0x000fda000bf86270 */
[----:B------:R-:W-:-:S04]  /*5af0*/  @!P4 LEA R12, P6, R18, R37, 0x1 ;  /* 0x00000025120cc211 */ /* 0x000fc800078c08ff */
[----:B----4-:R-:W-:Y:S02]  /*5b00*/  @!P4 LEA.HI.X R13, R18, R9, R8, 0x1, P6 ;  /* 0x00000009120dc211 */ /* 0x010fe400030f0c08 */
[----:B------:R-:W2:Y:S04]  /*5b10*/  @!P3 LDS.128 R8, [R71+0xe000] ;  /* 0x00e000004708b984 */ /* 0x000ea80000000c00 */
[----:B--2---:R-:W-:Y:S04]  /*5b20*/  @!P3 ST.E.128 desc[UR42][R14.64], R8 ;  /* 0x000000080e00b985 */ /* 0x004fe8000c101d2a */
[----:B------:R-:W2:Y:S04]  /*5b30*/  @!P4 LDS.128 R8, [R70+0xe000] ;  /* 0x00e000004608c984 */ /* 0x000ea80000000c00 */
[----:B--2---:R4:W-:Y:S02]  /*5b40*/  @!P4 ST.E.128 desc[UR42][R12.64], R8 ;  /* 0x000000080c00c985 */ /* 0x0049e4000c101d2a */
.L_x_14424:
[----:B------:R-:W-:Y:S05]  /*5b50*/  BSYNC B1 ;  /* 0x0000000000017941 */ /* 0x000fea0003800000 */
.L_x_14423:
[----:B------:R-:W-:-:S03]  /*5b60*/  UMOV UR4, 0xffffffff ;  /* 0xffffffff00047882 */ /* 0x000fc60000000000 */
[----:B------:R-:W-:Y:S05]  /*5b70*/  BRA.DIV UR4, `(.L_x_14425) ;  /* 0x000001ce04987947 */ /* 0x000fea000b800000 */
[----:B--2-4-:R2:W4:Y:S04]  /*5b80*/  SHFL.IDX PT, R9, R38, 0x1, 0x1c1f ;  /* 0x003c1f0026097f89 */ /* 0x01452800000e0000 */
[----:B---3--:R2:W3:Y:S02]  /*5b90*/  SHFL.IDX PT, R37, R36, 0x1, 0x1c1f ;  /* 0x003c1f0024257f89 */ /* 0x0084e400000e0000 */
.L_x_14737:
[----:B------:R-:W-:-:S13]  /*5ba0*/  ISETP.GE.AND P3, PT, R39, 0x61, PT ;  /* 0x000000612700780c */ /* 0x000fda0003f66270 */
[----:B------:R-:W-:Y:S05]  /*5bb0*/  @!P3 BRA `(.L_x_14399) ;  /* 0x000000000030b947 */ /* 0x000fea0003800000 */
[----:B------:R-:W5:Y:S01]  /*5bc0*/  LDL R8, [R1+0x10] ;  /* 0x0000100001087983 */ /* 0x000f620000100800 */
[----:B------:R-:W-:Y:S02]  /*5bd0*/  ULDC UR4, c[0x0][0x2f4] ;  /* 0x0000bd0000047ab9 */ /* 0x000fe40000000800 */
[----:B------:R-:W-:-:S13]  /*5be0*/  ISETP.GE.AND P3, PT, R16, UR4, PT ;  /* 0x0000000410007c0c */ /* 0x000fda000bf66270 */
[----:B---3--:R-:W-:-:S04]  /*5bf0*/  @!P3 LEA R14, P4, R16, R37, 0x1 ;  /* 0x00000025100eb211 */ /* 0x008fc800078808ff */
[----:B----4-:R-:W-:Y:S02]  /*5c00*/  @!P3 LEA.HI.X R15, R16, R9, R17, 0x1, P4 ;  /* 0x00000009100fb211 */ /* 0x010fe400020f0c11 */
[----:B------:R-:W-:-:S13]  /*5c10*/  ISETP.GE.AND P4, PT, R18, UR4, PT ;  /* 0x0000000412007c0c */ /* 0x000fda000bf86270 */
[----:B------:R-:W-:-:S04]  /*5c20*/  @!P4 LEA R12, P6, R18, R37, 0x1 ;  /* 0x00000025120cc211 */ /* 0x000fc800078c08ff */
[----:B-----5:R-:W-:Y:S02]  /*5c30*/  @!P4 LEA.HI.X R13, R18, R9, R8, 0x1, P6 ;  /* 0x00000009120dc211 */ /* 0x020fe400030f0c08 */
[----:B------:R-:W3:Y:S04]  /*5c40*/  @!P3 LDS.128 R8, [R71+0x11000] ;  /* 0x011000004708b984 */ /* 0x000ee80000000c00 */
[----:B---3--:R-:W-:Y:S04]  /*5c50*/  @!P3 ST.E.128 desc[UR42][R14.64], R8 ;  /* 0x000000080e00b985 */ /* 0x008fe8000c101d2a */
[----:B------:R-:W3:Y:S04]  /*5c60*/  @!P4 LDS.128 R8, [R70+0x11000] ;  /* 0x011000004608c984 */ /* 0x000ee80000000c00 */
[----:B---3--:R3:W-:Y:S02]  /*5c70*/  @!P4 ST.E.128 desc[UR42][R12.64], R8 ;  /* 0x000000080c00c985 */ /* 0x0087e4000c101d2a */
.L_x_14399:
[----:B------:R-:W-:Y:S05]  /*5c80*/  BSYNC B0 ;  /* 0x0000000000007941 */ /* 0x000fea0003800000 */
.L_x_14379:
[----:B0-234-:R-:W0:Y:S01]  /*5c90*/  S2R R8, SR_TID.X ;  /* 0x0000000000087919 */ /* 0x01de220000002100 */
        /* <DEDUP_REMOVED lines=8> */
[----:B--2---:R2:W-:Y:S01]  /*5d20*/  BAR.SYNC.DEFER_BLOCKING R60, 0x80 ;  /* 0x0002003c0000751d */ /* 0x0045e20000010000 */
[----:B0-----:R-:W-:-:S13]  /*5d30*/  LOP3.LUT P3, RZ, R8, 0x7f, RZ, 0xc0, !PT ;  /* 0x0000007f08ff7812 */ /* 0x001fda000786c0ff */
[----:B------:R-:W-:-:S05]  /*5d40*/  @!P3 VIADD R8, R69, 0x168a0 ;  /* 0x000168a04508b836 */ /* 0x000fca0000000000 */
[----:B------:R-:W-:-:S04]  /*5d50*/  @!P3 PRMT R8, RZ, 0x654, R8 ;  /* 0x00000654ff08b816 */ /* 0x000fc80000000008 */
[----:B------:R2:W-:Y:S01]  /*5d60*/  @!P3 SYNCS.ARRIVE.TRANS64.RED.A1T0 RZ, [R8+URZ], RZ ;  /* 0x000000ff08ffb9a7 */ /* 0x0005e2000810043f */
[----:B------:R-:W-:Y:S05]  /*5d70*/  @!P5 BRA `(.L_x_14427) ;  /* 0x000000000004d947 */ /* 0x000fea0003800000 */
[----:B------:R-:W-:Y:S01]  /*5d80*/  BPT.TRAP 0x1 ;  /* 0x000000040000795c */ /* 0x000fe20000300000 */
.L_x_14427:
[----:B------:R-:W-:Y:S05]  /*5d90*/  BSYNC B0 ;  /* 0x0000000000007941 */ /* 0x000fea0003800000 */
.L_x_14426:
[----:B------:R-:W0:Y:S01]  /*5da0*/  SYNCS.PHASECHK.TRANS64.TRYWAIT P4, [R69+URZ+0x168b0], R77 ;  /* 0x0168b04d450075a7 */ /* 0x000e22000808017f */
[----:B------:R-:W-:Y:S01]  /*5db0*/  ULDC UR40, c[0x0][0x2f4] ;  /* 0x0000bd0000287ab9 */ /* 0x000fe20000000800 */
[----:B------:R-:W-:Y:S04]  /*5dc0*/  BSSY B0, `(.L_x_14428) ;  /* 0x0000002000007945 */ /* 0x000fe80003800000 */
[----:B0-----:R-:W-:Y:S05]  /*5dd0*/  @!P4 BRA `(.L_x_14429) ;  /* 0x000001cc004cc947 */ /* 0x001fea0003800000 */
.L_x_14738:
[----:B------:R-:W-:Y:S05]  /*5de0*/  BSYNC B0 ;  /* 0x0000000000007941 */ /* 0x000fea0003800000 */
.L_x_14428:
[----:B------:R-:W3:Y:S01]  /*5df0*/  LDL R11, [R1+0x4] ;  /* 0x00000400010b7983 */ /* 0x000ee20000100800 */
[----:B------:R-:W-:Y:S01]  /*5e00*/  ULDC.64 UR4, c[0x0][0x328] ;  /* 0x0000ca0000047ab9 */ /* 0x000fe20000000a00 */
[----:B------:R-:W-:Y:S02]  /*5e10*/  ULDC.64 UR6, c[0x0][0x318] ;  /* 0x0000c60000067ab9 */ /* 0x000fe40000000a00 */
[----:B-1----:R1:W5:Y:S01]  /*5e20*/  LDL R38, [R1+0x10] ;  /* 0x0000100001267983 */ /* 0x0023620000100800 */
[----:B------:R-:W-:Y:S01]  /*5e30*/  IMAD R74, R74, UR4, RZ ;  /* 0x000000044a4a7c24 */ /* 0x000fe2000f8e02ff */
[----:B------:R-:W-:Y:S01]  /*5e40*/  BSSY B0, `(.L_x_14430) ;  /* 0x0000022000007945 */ /* 0x000fe20003800000 */
[C---:B--2---:R-:W-:Y:S01]  /*5e50*/  IMAD.WIDE.U32 R8, R73.reuse, UR4, RZ ;  /* 0x0000000449087c25 */ /* 0x044fe2000f8e00ff */
[----:B------:R-:W2:Y:S03]  /*5e60*/  S2R R10, SR_TID.X ;  /* 0x00000000000a7919 */ /* 0x000ea60000002100 */
        /* <DEDUP_REMOVED lines=8> */
[----:B--2---:R-:W-:-:S05]  /*5ef0*/  VIADD R12, R10, 0xffffff80 ;  /* 0xffffff800a0c7836 */ /* 0x004fca0000000000 */
[----:B------:R-:W-:-:S04]  /*5f00*/  SHF.R.S32.HI R10, RZ, 0x1f, R12 ;  /* 0x0000001fff0a7819 */ /* 0x000fc8000001140c */
[----:B------:R-:W-:-:S04]  /*5f10*/  LEA.HI R10, R10, R12, RZ, 0x2 ;  /* 0x0000000c0a0a7211 */ /* 0x000fc800078f10ff */
[----:B------:R-:W-:-:S05]  /*5f20*/  SHF.R.S32.HI R10, RZ, 0x2, R10 ;  /* 0x00000002ff0a7819 */ /* 0x000fca000001140a */
[----:B------:R-:W-:Y:S02]  /*5f30*/  IMAD.IADD R76, R76, 0x1, -R10 ;  /* 0x000000014c4c7824 */ /* 0x000fe400078e0a0a */
[----:B---3--:R-:W-:-:S04]  /*5f40*/  IMAD.WIDE.U32 R8, R11, UR4, R8 ;  /* 0x000000040b087c25 */ /* 0x008fc8000f8e0008 */
[----:B------:R-:W-:Y:S01]  /*5f50*/  IMAD R9, R11, UR5, R9 ;  /* 0x000000050b097c24 */ /* 0x000fe2000f8e0209 */
[----:B------:R-:W-:-:S04]  /*5f60*/  LEA R36, P4, R8, UR6, 0x1 ;  /* 0x0000000608247c11 */ /* 0x000fc8000f8808ff */
        /* <DEDUP_REMOVED lines=10> */
[----:B-----5:R-:W-:Y:S02]  /*6010*/  @!P5 LEA.HI.X R13, R18, R9, R38, 0x1, P6 ;  /* 0x00000009120dd211 */ /* 0x020fe400030f0c26 */
[----:B------:R-:W1:Y:S04]  /*6020*/  @!P4 LDS.128 R8, [R71] ;  /* 0x000000004708c984 */ /* 0x000e680000000c00 */
[----:B-1----:R-:W-:Y:S04]  /*6030*/  @!P4 ST.E.128 desc[UR42][R14.64], R8 ;  /* 0x000000080e00c985 */ /* 0x002fe8000c101d2a */
[----:B------:R-:W1:Y:S04]  /*6040*/  @!P5 LDS.128 R8, [R70] ;  /* 0x000000004608d984 */ /* 0x000e680000000c00 */
[----:B-1----:R1:W-:Y:S02]  /*6050*/  @!P5 ST.E.128 desc[UR42][R12.64], R8 ;  /* 0x000000080c00d985 */ /* 0x0023e4000c101d2a */
.L_x_14431:
[----:B------:R-:W-:Y:S05]  /*6060*/  BSYNC B0 ;  /* 0x0000000000007941 */ /* 0x000fea0003800000 */
.L_x_14430:
        /* <DEDUP_REMOVED lines=11> */
[----:B-----5:R-:W-:Y:S01]  /*6120*/  @!P5 LEA.HI.X R13, R18, R37, R38, 0x1, P6 ;  /* 0x00000025120dd211 */ /* 0x020fe200030f0c26 */
[----:B-1----:R-:W-:Y:S04]  /*6130*/  @!P4 ST.E.128 desc[UR42][R14.64], R8 ;  /* 0x000000080e00c985 */ /* 0x002fe8000c101d2a */
[----:B------:R-:W1:Y:S04]  /*6140*/  @!P5 LDS.128 R8, [R70+0x3000] ;  /* 0x003000004608d984 */ /* 0x000e680000000c00 */
[----:B-1----:R1:W-:Y:S02]  /*6150*/  @!P5 ST.E.128 desc[UR42][R12.64], R8 ;  /* 0x000000080c00d985 */ /* 0x0023e4000c101d2a */
.L_x_14433:
[----:B------:R-:W-:Y:S05]  /*6160*/  BSYNC B0 ;  /* 0x0000000000007941 */ /* 0x000fea0003800000 */
.L_x_14432:
[----:B-1-3--:R-:W3:Y:S01]  /*6170*/  LDL.LU R9, [R1+0x14] ;  /* 0x0000140001097983 */ /* 0x00aee20000300800 */
[----:B0-----:R-:W-:Y:S01]  /*6180*/  @!P3 VIADD R69, R69, 0x168c0 ;  /* 0x000168c04545b836 */ /* 0x001fe20000000000 */
[----:B------:R-:W-:Y:S01]  /*6190*/  LOP3.LUT P4, RZ, R22, 0x1, RZ, 0xc0, !PT ;  /* 0x0000000116ff7812 */ /* 0x000fe2000788c0ff */
        /* <DEDUP_REMOVED lines=11> */
[----:B------:R-:W-:Y:S02]  /*6250*/  SEL R8, RZ, 0x1, P3 ;  /* 0x00000001ff087807 */ /* 0x000fe40001800000 */
[----:B------:R-:W-:Y:S02]  /*6260*/  SEL R23, R23, RZ, P3 ;  /* 0x000000ff17177207 */ /* 0x000fe40001800000 */
        /* <DEDUP_REMOVED lines=8> */
.L_x_14374:
[----:B------:R-:W3:Y:S01]  /*62f0*/  LDL R10, [R1+0x28] ;  /* 0x00002800010a7983 */ /* 0x000ee20000100800 */
[----:B------:R-:W0:Y:S03]  /*6300*/  LDC R0, c[0x0][0x448] ;  /* 0x00011200ff007b82 */ /* 0x000e260000000800 */
[----:B------:R-:W2:Y:S04]  /*6310*/  LDL R8, [R1] ;  /* 0x0000000001087983 */ /* 0x000ea80000100800 */
[----:B------:R-:W2:Y:S01]  /*6320*/  LDL R5, [R1+0x8] ;  /* 0x0000080001057983 */ /* 0x000ea20000100800 */
[----:B------:R-:W1:Y:S01]  /*6330*/  LDC.64 R6, c[0x0][0x9e0] ;  /* 0x00027800ff067b82 */ /* 0x000e620000000a00 */
[----:B0-----:R-:W-:-:S13]  /*6340*/  ISETP.NE.AND P1, PT, R0, 0x1, PT ;  /* 0x000000010000780c */ /* 0x001fda0003f25270 */
[----:B------:R-:W0:Y:S08]  /*6350*/  @P1 LDC R3, c[0x0][0x44c] ;  /* 0x00011300ff031b82 */ /* 0x000e300000000800 */
[----:B------:R-:W4:Y:S01]  /*6360*/  @P1 LDC R4, c[0x0][0x450] ;  /* 0x00011400ff041b82 */ /* 0x000f220000000800 */
[----:B-1----:R-:W-:Y:S01]  /*6370*/  ISETP.GE.AND P2, PT, R7, 0x1, PT ;  /* 0x000000010700780c */ /* 0x002fe20003f46270 */
[----:B---3--:R-:W-:-:S04]  /*6380*/  VIADD R0, R10, 0xbf ;  /* 0x000000bf0a007836 */ /* 0x008fc80000000000 */
[----:B0-----:R-:W-:Y:S01]  /*6390*/  @P1 IMAD.HI.U32 R3, R0, R3, RZ ;  /* 0x0000000300031227 */ /* 0x001fe200078e00ff */
[----:B--2---:R-:W-:-:S04]  /*63a0*/  IADD3 R5, R5, 0x1, -R8 ;  /* 0x0000000105057810 */ /* 0x004fc80007ffe808 */
[----:B----4-:R-:W-:-:S05]  /*63b0*/  @P1 SHF.R.U32.HI R0, RZ, R4, R3 ;  /* 0x00000004ff001219 */ /* 0x010fca0000011603 */
[----:B------:R-:W-:Y:S01]  /*63c0*/  IMAD.IADD R5, R5, 0x1, R0 ;  /* 0x0000000105057824 */ /* 0x000fe200078e0200 */
[----:B------:R-:W-:Y:S06]  /*63d0*/  @P0 BRA `(.L_x_14435) ;  /* 0x00000000000c0947 */ /* 0x000fec0003800000 */
[----:B------:R-:W0:Y:S01]  /*63e0*/  FENCE.VIEW.ASYNC.G ;  /* 0x00000000000073c6 */ /* 0x000e220000000100 */
[----:B------:R-:W-:Y:S05]  /*63f0*/  WARPSYNC.ALL ;  /* 0x0000000000007948 */ /* 0x000fea0003800000 */
[----:B0-----:R-:W-:Y:S06]  /*6400*/  BAR.ARV 0xc, 0x200 ;  /* 0x0308000000007b1d */ /* 0x001fec0000002000 */
.L_x_14435:
        /* <DEDUP_REMOVED lines=13> */
.L_x_14438:
[----:B------:R-:W-:-:S13]  /*64e0*/  ISETP.NE.AND P0, PT, R7, 0x1, PT ;  /* 0x000000010700780c */ /* 0x000fda0003f05270 */
[----:B------:R-:W0:Y:S02]  /*64f0*/  @P0 LDC.64 R4, c[0x0][0x9e8] ;  /* 0x00027a00ff040b82 */ /* 0x000e240000000a00 */
[----:B0-----:R-:W-:-:S05]  /*6500*/  @P0 IMAD.HI.U32 R4, R3, R4, RZ ;  /* 0x0000000403040227 */ /* 0x001fca00078e00ff */
[----:B------:R-:W-:-:S07]  /*6510*/  @P0 SHF.R.U32.HI R3, RZ, R5, R4 ;  /* 0x00000005ff030219 */ /* 0x000fce0000011604 */
.L_x_14439:
[----:B------:R-:W-:Y:S05]  /*6520*/  BSYNC B0 ;  /* 0x0000000000007941 */ /* 0x000fea0003800000 */
.L_x_14437:
[----:B------:R-:W-:-:S05]  /*6530*/  IMAD R3, R3, R7, R7 ;  /* 0x0000000703037224 */ /* 0x000fca00078e0207 */
[----:B------:R-:W-:-:S07]  /*6540*/  VIMNMX R0, R0, R3, PT ;  /* 0x0000000300007248 */ /* 0x000fce0003fe0100 */
.L_x_14436:
[----:B------:R-:W0:Y:S01]  /*6550*/  @P1 LDC R4, c[0x0][0x44c] ;  /* 0x00011300ff041b82 */ /* 0x000e220000000800 */
[----:B------:R-:W-:Y:S01]  /*6560*/  VIADD R0, R0, 0x7f ;  /* 0x0000007f00007836 */ /* 0x000fe20000000000 */
[----:B------:R-:W-:Y:S01]  /*6570*/  ULDC UR4, c[0x0][0x9dc] ;  /* 0x0002770000047ab9 */ /* 0x000fe20000000800 */
[----:B------:R-:W-:-:S03]  /*6580*/  IMAD.MOV.U32 R5, RZ, RZ, R10 ;  /* 0x000000ffff057224 */ /* 0x000fc600078e000a */
        /* <DEDUP_REMOVED lines=20> */
.L_x_14442:
[----:B------:R-:W-:-:S13]  /*66d0*/  ISETP.NE.AND P0, PT, R7, 0x1, PT ;  /* 0x000000010700780c */ /* 0x000fda0003f05270 */
[----:B------:R-:W0:Y:S02]  /*66e0*/  @P0 LDC.64 R4, c[0x0][0x9e8] ;  /* 0x00027a00ff040b82 */ /* 0x000e240000000a00 */
[----:B0-----:R-:W-:-:S05]  /*66f0*/  @P0 IMAD.HI.U32 R4, R3, R4, RZ ;  /* 0x0000000403040227 */ /* 0x001fca00078e00ff */
[----:B------:R-:W-:-:S07]  /*6700*/  @P0 SHF.R.U32.HI R3, RZ, R5, R4 ;  /* 0x00000005ff030219 */ /* 0x000fce0000011604 */
.L_x_14443:
[----:B------:R-:W-:Y:S05]  /*6710*/  BSYNC B0 ;  /* 0x0000000000007941 */ /* 0x000fea0003800000 */
.L_x_14441:
[----:B------:R-:W-:-:S05]  /*6720*/  IMAD R3, R3, R7, RZ ;  /* 0x0000000703037224 */ /* 0x000fca00078e02ff */
[----:B------:R-:W-:-:S07]  /*6730*/  VIMNMX R0, R0, R3, !PT ;  /* 0x0000000300007248 */ /* 0x000fce0007fe0100 */
.L_x_14440:
        /* <DEDUP_REMOVED lines=40> */
.L_x_14445:
[----:B------:R-:W-:Y:S05]  /*69c0*/  BSYNC B0 ;  /* 0x0000000000007941 */ /* 0x000fea0003800000 */
.L_x_14444:
[----:B------:R-:W2:Y:S01]  /*69d0*/  LDL R0, [R1+0x54] ;  /* 0x0000540001007983 */ /* 0x000ea20000100800 */
        /* <DEDUP_REMOVED lines=18> */
[----:B--2---:R-:W-:Y:S02]  /*6b00*/  IMAD R4, R0, R89, R9 ;  /* 0x0000005900047224 */ /* 0x004fe400078e0209 */
[----:B------:R-:W-:-:S03]  /*6b10*/  IMAD.MOV.U32 R0, RZ, RZ, RZ ;  /* 0x000000ffff007224 */ /* 0x000fc600078e00ff */
[----:B------:R0:W-:Y:S01]  /*6b20*/  STL [R1+0x3c], R4 ;  /* 0x00003c0401007387 */ /* 0x0001e20000100800 */
[----:B------:R-:W-:-:S04]  /*6b30*/  VIADDMNMX R89, R4, R89, R8, PT ;  /* 0x0000005904597246 */ /* 0x000fc80003800108 */
[----:B------:R-:W-:-:S13]  /*6b40*/  ISETP.GT.AND P1, PT, R89, R4, PT ;  /* 0x000000045900720c */ /* 0x000fda0003f24270 */
[----:B0-----:R-:W-:Y:S05]  /*6b50*/  @!P1 BRA `(.L_x_14446) ;  /* 0x0000011000ec9947 */ /* 0x001fea0003800000 */
[----:B------:R-:W-:-:S03]  /*6b60*/  UMOV UR4, 0xffffffff ;  /* 0xffffffff00047882 */ /* 0x000fc60000000000 */
[----:B------:R-:W-:Y:S05]  /*6b70*/  BRA.DIV UR4, `(.L_x_14447) ;  /* 0x000001be04f87947 */ /* 0x000fea000b800000 */
[----:B------:R-:W0:Y:S02]  /*6b80*/  S2R R0, SR_TID.X ;  /* 0x0000000000007919 */ /* 0x000e240000002100 */
[----:B0-----:R-:W-:-:S05]  /*6b90*/  VIADD R3, R0, 0xffffff80 ;  /* 0xffffff8000037836 */ /* 0x001fca0000000000 */
[----:B------:R-:W-:-:S04]  /*6ba0*/  SHF.R.S32.HI R0, RZ, 0x1f, R3 ;  /* 0x0000001fff007819 */ /* 0x000fc80000011403 */
[----:B------:R-:W-:-:S04]  /*6bb0*/  LEA.HI R0, R0, R3, RZ, 0x7 ;  /* 0x0000000300007211 */ /* 0x000fc800078f38ff */
[----:B------:R-:W-:-:S06]  /*6bc0*/  SHF.R.S32.HI R0, RZ, 0x7, R0 ;  /* 0x00000007ff007819 */ /* 0x000fcc0000011400 */
[----:B------:R-:W0:Y:S04]  /*6bd0*/  SHFL.IDX PT, R0, R0, RZ, 0x1f ;  /* 0x00001fff00007589 */ /* 0x000e2800000e0000 */
[----:B0-----:R1:W-:Y:S02]  /*6be0*/  STL [R1+0x2c], R0 ;  /* 0x00002c0001007387 */ /* 0x0013e40000100800 */
.L_x_14741:
        /* <DEDUP_REMOVED lines=16> */
[----:B0-----:R0:W1:Y:S01]  /*6cf0*/  LDC.64 R14, c[0x4][R0] ;  /* 0x01000000000e7b82 */ /* 0x0010620000000a00 */
        /* <DEDUP_REMOVED lines=11> */
.L_x_14449:
[----:B------:R-:W-:Y:S05]  /*6db0*/  BSYNC B6 ;  /* 0x0000000000067941 */ /* 0x000fea0003800000 */
.L_x_14448:
        /* <DEDUP_REMOVED lines=8> */
[----:B------:R1:W2:Y:S03]  /*6e40*/  SYNCS.PHASECHK.TRANS64.TRYWAIT P0, [R2+URZ+0x16800], R3 ;  /* 0x01680003020075a7 */ /* 0x0002a6000800017f */
[----:B--2---:R-:W-:Y:S05]  /*6e50*/  @!P0 NANOSLEEP.SYNCS 0x989680 ;  /* 0x009896800000895d */ /* 0x004fea0003900000 */
[----:B------:R-:W2:Y:S01]  /*6e60*/  @!P0 SYNCS.PHASECHK.TRANS64 P0, [R2+URZ+0x16800], R3 ;  /* 0x01680003020085a7 */ /* 0x000ea2000800007f */
[----:B------:R-:W-:Y:S04]  /*6e70*/  BSSY B0, `(.L_x_14451) ;  /* 0x0000006000007945 */ /* 0x000fe80003800000 */
[----:B--2---:R-:W-:Y:S05]  /*6e80*/  @P0 BRA `(.L_x_14452) ;  /* 0x0000000000100947 */ /* 0x004fea0003800000 */
.L_x_14453:
[----:B--2---:R2:W3:Y:S02]  /*6e90*/  SYNCS.PHASECHK.TRANS64.TRYWAIT P0, [R2+URZ+0x16800], R3 ;  /* 0x01680003020075a7 */ /* 0x0044e4000800017f */
[----:B---3--:R-:W-:Y:S05]  /*6ea0*/  @!P0 NANOSLEEP.SYNCS 0x989680 ;  /* 0x009896800000895d */ /* 0x008fea0003900000 */
[----:B------:R-:W3:Y:S02]  /*6eb0*/  @!P0 SYNCS.PHASECHK.TRANS64 P0, [R2+URZ+0x16800], R3 ;  /* 0x01680003020085a7 */ /* 0x000ee4000800007f */
[----:B---3--:R-:W-:Y:S05]  /*6ec0*/  @!P0 BRA `(.L_x_14453) ;  /* 0xfffffffc00f08947 */ /* 0x008fea000383ffff */
.L_x_14452:
[----:B------:R-:W-:Y:S05]  /*6ed0*/  BSYNC B0 ;  /* 0x0000000000007941 */ /* 0x000fea0003800000 */
.L_x_14451:
[----:B------:R-:W-:Y:S05]  /*6ee0*/  BRA `(.L_x_14454) ;  /* 0x0000003000607947 */ /* 0x000fea0003800000 */
.L_x_14450:
        /* <DEDUP_REMOVED lines=30> */
.L_x_14456:
[----:B------:R-:W-:Y:S05]  /*70d0*/  BSYNC B6 ;  /* 0x0000000000067941 */ /* 0x000fea0003800000 */
.L_x_14455:
[----:B------:R-:W2:Y:S01]  /*70e0*/  LDL R21, [R1+0x28] ;  /* 0x0000280001157983 */ /* 0x000ea20000100800 */
[----:B------:R-:W-:Y:S01]  /*70f0*/  ULDC.U8 UR4, c[0x0][0x410] ;  /* 0x0001040000047ab9 */ /* 0x000fe20000000000 */
[----:B------:R-:W-:Y:S01]  /*7100*/  BSSY B0, `(.L_x_14457) ;  /* 0x00002ee000007945 */ /* 0x000fe20003800000 */
[----:B------:R-:W-:Y:S01]  /*7110*/  ISETP.NE.AND P0, PT, RZ, UR4, PT ;  /* 0x00000004ff007c0c */ /* 0x000fe2000bf05270 */
[----:B------:R-:W1:Y:S02]  /*7120*/  S2R R20, SR_TID.X ;  /* 0x0000000000147919 */ /* 0x000e640000002100 */
[----:B-1----:R-:W-:-:S05]  /*7130*/  VIADD R46, R20, 0xffffff80 ;  /* 0xffffff80142e7836 */ /* 0x002fca0000000000 */
[----:B------:R-:W-:-:S04]  /*7140*/  SHF.R.S32.HI R42, RZ, 0x1f, R46 ;  /* 0x0000001fff2a7819 */ /* 0x000fc8000001142e */
[----:B------:R-:W-:-:S04]  /*7150*/  LEA.HI R42, R42, R46, RZ, 0x2 ;  /* 0x0000002e2a2a7211 */ /* 0x000fc800078f10ff */
[----:B------:R-:W-:-:S05]  /*7160*/  SHF.R.S32.HI R42, RZ, 0x2, R42 ;  /* 0x00000002ff2a7819 */ /* 0x000fca000001142a */
[----:B--2---:R-:W-:Y:S01]  /*7170*/  IMAD.IADD R41, R42, 0x1, R21 ;  /* 0x000000012a297824 */ /* 0x004fe200078e0215 */
[----:B------:R-:W-:Y:S06]  /*7180*/  @!P0 BRA `(.L_x_14458) ;  /* 0x0000001400f48947 */ /* 0x000fec0003800000 */
[----:B------:R-:W2:Y:S01]  /*7190*/  LDL R43, [R1+0x18] ;  /* 0x00001800012b7983 */ /* 0x000ea20000100800 */
[----:B------:R-:W1:Y:S01]  /*71a0*/  LDC R32, c[0x0][0x448] ;  /* 0x00011200ff207b82 */ /* 0x000e620000000800 */
[----:B------:R-:W-:Y:S01]  /*71b0*/  VIADD R21, R20, 0xffffff80 ;  /* 0xffffff8014157836 */ /* 0x000fe20000000000 */
[----:B------:R-:W-:Y:S01]  /*71c0*/  ULDC.64 UR4, c[0x0][0x3f8] ;  /* 0x0000fe0000047ab9 */ /* 0x000fe20000000a00 */
[----:B------:R-:W-:-:S03]  /*71d0*/  ULDC.64 UR6, c[0x0][0x408] ;  /* 0x0001020000067ab9 */ /* 0x000fc60000000a00 */
[----:B------:R-:W-:Y:S02]  /*71e0*/  SHF.R.S32.HI R20, RZ, 0x1f, R21 ;  /* 0x0000001fff147819 */ /* 0x000fe40000011415 */
[----:B-1----:R-:W-:Y:S02]  /*71f0*/  ISETP.NE.AND P0, PT, R32, 0x1, PT ;  /* 0x000000012000780c */ /* 0x002fe40003f05270 */
[----:B------:R-:W-:-:S11]  /*7200*/  LEA.HI R20, R20, R21, RZ, 0x2 ;  /* 0x0000001514147211 */ /* 0x000fd600078f10ff */
[----:B------:R-:W1:Y:S01]  /*7210*/  @P0 LDC R0, c[0x0][0x44c] ;  /* 0x00011300ff000b82 */ /* 0x000e620000000800 */
[----:B------:R-:W-:-:S07]  /*7220*/  LOP3.LUT R20, R20, 0xfffffffc, RZ, 0xc0, !PT ;  /* 0xfffffffc14147812 */ /* 0x000fce00078ec0ff */
[----:B------:R-:W3:Y:S01]  /*7230*/  @P0 LDC R5, c[0x0][0x450] ;  /* 0x00011400ff050b82 */ /* 0x000ee20000000800 */
[----:B------:R-:W-:-:S04]  /*7240*/  IMAD.IADD R20, R21, 0x1, -R20 ;  /* 0x0000000115147824 */ /* 0x000fc800078e0a14 */
[----:B------:R-:W-:-:S04]  /*7250*/  IMAD R3, R20, 0x60, R41 ;  /* 0x0000006014037824 */ /* 0x000fc800078e0229 */
[----:B-1----:R-:W-:-:S05]  /*7260*/  @P0 IMAD.HI.U32 R0, R3, R0, RZ ;  /* 0x0000000003000227 */ /* 0x002fca00078e00ff */
[----:B---3--:R-:W-:-:S04]  /*7270*/  @P0 SHF.R.U32.HI R3, RZ, R5, R0 ;  /* 0x00000005ff030219 */ /* 0x008fc80000011600 */
[----:B------:R-:W-:Y:S01]  /*7280*/  SHF.R.S32.HI R0, RZ, 0x1f, R3 ;  /* 0x0000001fff007819 */ /* 0x000fe20000011403 */
[----:B------:R-:W-:Y:S02]  /*7290*/  IMAD.MOV.U32 R8, RZ, RZ, R26 ;  /* 0x000000ffff087224 */ /* 0x000fe400078e001a */
[----:B------:R-:W-:Y:S02]  /*72a0*/  IMAD.MOV.U32 R9, RZ, RZ, R29 ;  /* 0x000000ffff097224 */ /* 0x000fe400078e001d */
[C---:B------:R-:W-:Y:S02]  /*72b0*/  IMAD R4, R0.reuse, UR4, RZ ;  /* 0x0000000400047c24 */ /* 0x040fe4000f8e02ff */
[----:B------:R-:W-:Y:S02]  /*72c0*/  IMAD.MOV.U32 R10, RZ, RZ, R24 ;  /* 0x000000ffff0a7224 */ /* 0x000fe400078e0018 */
[----:B------:R-:W-:Y:S02]  /*72d0*/  IMAD.MOV.U32 R11, RZ, RZ, R31 ;  /* 0x000000ffff0b7224 */ /* 0x000fe400078e001f */
[----:B------:R-:W-:-:S02]  /*72e0*/  IMAD R0, R0, UR6, RZ ;  /* 0x0000000600007c24 */ /* 0x000fc4000f8e02ff */
[----:B------:R-:W-:-:S04]  /*72f0*/  IMAD.WIDE.U32 R8, R3, UR4, R8 ;  /* 0x0000000403087c25 */ /* 0x000fc8000f8e0008 */
        /* <DEDUP_REMOVED lines=11> */
[----:B------:R-:W-:Y:S02]  /*73b0*/  LEA.HI.X R8, R10, UR7, R3, 0x1, P1 ;  /* 0x000000070a087c11 */ /* 0x000fe400088f0c03 */
[----:B--2---:R-:W-:Y:S01]  /*73c0*/  SHF.R.S32.HI R31, RZ, 0x1f, R43 ;  /* 0x0000001fff1f7819 */ /* 0x004fe2000001142b */
[----:B------:R-:W-:Y:S06]  /*73d0*/  BRA.DIV UR4, `(.L_x_14459) ;  /* 0x000001ba04207947 */ /* 0x000fec000b800000 */
[----:B------:R1:W2:Y:S04]  /*73e0*/  SHFL.IDX PT, R3, R6, RZ, 0x1c1f ;  /* 0x001c1fff06037589 */ /* 0x0002a800000e0000 */
[----:B------:R1:W3:Y:S04]  /*73f0*/  SHFL.IDX PT, R0, R4, RZ, 0x1c1f ;  /* 0x001c1fff04007589 */ /* 0x0002e800000e0000 */
[----:B------:R1:W4:Y:S04]  /*7400*/  SHFL.IDX PT, R5, R8, RZ, 0x1c1f ;  /* 0x001c1fff08057589 */ /* 0x00032800000e0000 */
[----:B0-----:R1:W0:Y:S02]  /*7410*/  SHFL.IDX PT, R14, R7, RZ, 0x1c1f ;  /* 0x001c1fff070e7589 */ /* 0x00122400000e0000 */
.L_x_14747:
[----:B------:R-:W5:Y:S01]  /*7420*/  LDL R9, [R1] ;  /* 0x0000000001097983 */ /* 0x000f620000100800 */
[----:B------:R-:W-:Y:S01]  /*7430*/  BSSY B1, `(.L_x_14460) ;  /* 0x000001e000017945 */ /* 0x000fe20003800000 */
[----:B------:R-:W-:Y:S02]  /*7440*/  CS2R R34, SRZ ;  /* 0x0000000000227805 */ /* 0x000fe4000001ff00 */
[----:B------:R-:W-:Y:S02]  /*7450*/  CS2R R26, SRZ ;  /* 0x00000000001a7805 */ /* 0x000fe4000001ff00 */
[----:B------:R-:W-:Y:S02]  /*7460*/  CS2R R28, SRZ ;  /* 0x00000000001c7805 */ /* 0x000fe4000001ff00 */
[----:B------:R-:W-:Y:S01]  /*7470*/  CS2R R24, SRZ ;  /* 0x0000000000187805 */ /* 0x000fe2000001ff00 */
[----:B-----5:R-:W-:-:S05]  /*7480*/  IMAD R32, R9, R32, RZ ;  /* 0x0000002009207224 */ /* 0x020fca00078e02ff */
[----:B------:R-:W-:-:S13]  /*7490*/  ISETP.GE.AND P0, PT, R41, R32, PT ;  /* 0x000000202900720c */ /* 0x000fda0003f06270 */
[----:B------:R-:W-:Y:S05]  /*74a0*/  @P0 BRA `(.L_x_14461) ;  /* 0x0000000000580947 */ /* 0x000fea0003800000 */
[----:B------:R-:W-:Y:S01]  /*74b0*/  ULDC UR4, c[0x0][0x3f4] ;  /* 0x0000fd0000047ab9 */ /* 0x000fe20000000800 */
[----:B---3--:R-:W-:Y:S01]  /*74c0*/  IMAD.MOV.U32 R10, RZ, RZ, R0 ;  /* 0x000000ffff0a7224 */ /* 0x008fe200078e0000 */
[----:B------:R-:W-:Y:S01]  /*74d0*/  ISETP.GE.AND P3, PT, R43, UR4, PT ;  /* 0x000000042b007c0c */ /* 0x000fe2000bf66270 */
[----:B--2---:R-:W-:Y:S01]  /*74e0*/  IMAD.MOV.U32 R11, RZ, RZ, R3 ;  /* 0x000000ffff0b7224 */ /* 0x004fe200078e0003 */
[----:B------:R-:W-:Y:S01]  /*74f0*/  ISETP.GE.AND P2, PT, R152, UR4, PT ;  /* 0x0000000498007c0c */ /* 0x000fe2000bf46270 */
[----:B----4-:R-:W-:Y:S01]  /*7500*/  IMAD.MOV.U32 R15, RZ, RZ, R5 ;  /* 0x000000ffff0f7224 */ /* 0x010fe200078e0005 */
[----:B------:R-:W-:-:S09]  /*7510*/  CS2R R28, SRZ ;  /* 0x00000000001c7805 */ /* 0x000fd2000001ff00 */
[C---:B------:R-:W-:Y:S01]  /*7520*/  @!P3 IMAD.SHL.U32 R37, R43.reuse, 0x2, RZ ;  /* 0x000000022b25b824 */ /* 0x040fe200078e00ff */
[----:B------:R-:W-:Y:S02]  /*7530*/  @!P3 SHF.L.U64.HI R26, R43, 0x1, R31 ;  /* 0x000000012b1ab819 */ /* 0x000fe4000001021f */
[----:B------:R-:W-:Y:S02]  /*7540*/  CS2R R34, SRZ ;  /* 0x0000000000227805 */ /* 0x000fe4000001ff00 */
[----:B------:R-:W-:Y:S01]  /*7550*/  CS2R R24, SRZ ;  /* 0x0000000000187805 */ /* 0x000fe2000001ff00 */
[----:B------:R-:W-:Y:S01]  /*7560*/  @!P2 IMAD.WIDE R10, R152, 0x2, R10 ;  /* 0x00000002980aa825 */ /* 0x000fe200078e020a */
[-C--:B------:R-:W-:Y:S02]  /*7570*/  @!P3 IADD3 R20, P0, R0, R37.reuse, RZ ;  /* 0x000000250014b210 */ /* 0x080fe40007f1e0ff */
[----:B0-----:R-:W-:Y:S01]  /*7580*/  @!P3 IADD3 R36, P1, R14, R37, RZ ;  /* 0x000000250e24b210 */ /* 0x001fe20007f3e0ff */
[----:B------:R-:W-:Y:S01]  /*7590*/  @!P2 IMAD.WIDE R12, R152, 0x2, R14 ;  /* 0x00000002980ca825 */ /* 0x000fe200078e020e */
[----:B------:R0:W5:Y:S03]  /*75a0*/  @!P2 LD.E.64 R28, desc[UR42][R10.64] ;  /* 0x0000002a0a1ca980 */ /* 0x000166000c101b00 */
[--C-:B------:R-:W-:Y:S01]  /*75b0*/  @!P3 IMAD.X R21, R3, 0x1, R26.reuse, P0 ;  /* 0x000000010315b824 */ /* 0x100fe200000e061a */
[----:B------:R0:W5:Y:S01]  /*75c0*/  @!P2 LD.E.64 R34, desc[UR42][R12.64] ;  /* 0x0000002a0c22a980 */ /* 0x000162000c101b00 */
[----:B------:R-:W-:Y:S01]  /*75d0*/  @!P3 IMAD.X R37, R5, 0x1, R26, P1 ;  /* 0x000000010525b824 */ /* 0x000fe200008e061a */
[----:B------:R-:W-:-:S02]  /*75e0*/  CS2R R26, SRZ ;  /* 0x00000000001a7805 */ /* 0x000fc4000001ff00 */
[----:B------:R0:W5:Y:S04]  /*75f0*/  @!P3 LD.E.64 R24, desc[UR42][R20.64] ;  /* 0x0000002a1418b980 */ /* 0x000168000c101b00 */
[----:B------:R0:W5:Y:S02]  /*7600*/  @!P3 LD.E.64 R26, desc[UR42][R36.64] ;  /* 0x0000002a241ab980 */ /* 0x000164000c101b00 */
.L_x_14461:
[----:B------:R-:W-:Y:S05]  /*7610*/  BSYNC B1 ;  /* 0x0000000000017941 */ /* 0x000fea0003800000 */
.L_x_14460:
[----:B---3-5:R-:W-:Y:S01]  /*7620*/  IMAD.MOV.U32 R0, RZ, RZ, R34 ;  /* 0x000000ffff007224 */ /* 0x028fe200078e0022 */
[----:B------:R-:W-:Y:S01]  /*7630*/  UMOV UR4, 0xffffffff ;  /* 0xffffffff00047882 */ /* 0x000fe20000000000 */
[----:B--2---:R-:W-:Y:S01]  /*7640*/  IMAD.MOV.U32 R3, RZ, RZ, R35 ;  /* 0x000000ffff037224 */ /* 0x004fe200078e0023 */
[----:B0-----:R-:W-:Y:S01]  /*7650*/  CS2R R20, SRZ ;  /* 0x0000000000147805 */ /* 0x001fe2000001ff00 */
        /* <DEDUP_REMOVED lines=18> */
[----:B------:R0:W0:Y:S02]  /*7780*/  SHFL.IDX PT, R14, R7, 0x1, 0x1c1f ;  /* 0x003c1f00070e7f89 */ /* 0x00002400000e0000 */
.L_x_14753:
[----:B------:R-:W-:Y:S01]  /*7790*/  VIADD R41, R41, 0x60 ;  /* 0x0000006029297836 */ /* 0x000fe20000000000 */
[----:B------:R-:W-:Y:S01]  /*77a0*/  BSSY B1, `(.L_x_14463) ;  /* 0x000001c000017945 */ /* 0x000fe20003800000 */
[----:B------:R-:W-:Y:S02]  /*77b0*/  CS2R R10, SRZ ;  /* 0x00000000000a7805 */ /* 0x000fe4000001ff00 */
[----:B------:R-:W-:Y:S02]  /*77c0*/  CS2R R12, SRZ ;  /* 0x00000000000c7805 */ /* 0x000fe4000001ff00 */
[----:B01----:R-:W-:Y:S02]  /*77d0*/  CS2R R8, SRZ ;  /* 0x0000000000087805 */ /* 0x003fe4000001ff00 */
        /* <DEDUP_REMOVED lines=11> */
[----:B------:R-:W-:Y:S01]  /*7890*/  CS2R R20, SRZ ;  /* 0x0000000000147805 */ /* 0x000fe2000001ff00 */
[----:B------:R-:W-:Y:S01]  /*78a0*/  @!P2 IMAD.WIDE R6, R152, 0x2, R6 ;  /* 0x000000029806a825 */ /* 0x000fe200078e0206 */
[-C--:B------:R-:W-:Y:S02]  /*78b0*/  @!P3 IADD3 R36, P0, R0, R9.reuse, RZ ;  /* 0x000000090024b210 */ /* 0x080fe40007f1e0ff */
[----:B------:R-:W-:Y:S02]  /*78c0*/  @!P3 IADD3 R4, P1, R14, R9, RZ ;  /* 0x000000090e04b210 */ /* 0x000fe40007f3e0ff */
[----:B------:R-:W-:Y:S01]  /*78d0*/  CS2R R8, SRZ ;  /* 0x0000000000087805 */ /* 0x000fe2000001ff00 */
[----:B------:R0:W5:Y:S01]  /*78e0*/  @!P2 LD.E.64 R12, desc[UR42][R6.64] ;  /* 0x0000002a060ca980 */ /* 0x000162000c101b00 */
[----:B------:R-:W-:-:S02]  /*78f0*/  @!P3 IMAD.X R37, R3, 0x1, R10, P0 ;  /* 0x000000010325b824 */ /* 0x000fc400000e060a */
[----:B------:R-:W-:Y:S01]  /*7900*/  @!P3 IMAD.X R5, R5, 0x1, R10, P1 ;  /* 0x000000010505b824 */ /* 0x000fe200008e060a */
[----:B------:R-:W-:Y:S01]  /*7910*/  CS2R R10, SRZ ;  /* 0x00000000000a7805 */ /* 0x000fe2000001ff00 */
[----:B------:R-:W-:Y:S01]  /*7920*/  @!P2 IMAD.WIDE R14, R152, 0x2, R14 ;  /* 0x00000002980ea825 */ /* 0x000fe200078e020e */
[----:B------:R0:W5:Y:S04]  /*7930*/  @!P3 LD.E.64 R8, desc[UR42][R36.64] ;  /* 0x0000002a2408b980 */ /* 0x000168000c101b00 */
[----:B------:R0:W5:Y:S04]  /*7940*/  @!P2 LD.E.64 R20, desc[UR42][R14.64] ;  /* 0x0000002a0e14a980 */ /* 0x000168000c101b00 */
[----:B------:R0:W5:Y:S02]  /*7950*/  @!P3 LD.E.64 R10, desc[UR42][R4.64] ;  /* 0x0000002a040ab980 */ /* 0x000164000c101b00 */
.L_x_14464:
[----:B------:R-:W-:Y:S05]  /*7960*/  BSYNC B1 ;  /* 0x0000000000017941 */ /* 0x000fea0003800000 */
.L_x_14463:
[----:B------:R-:W3:Y:S01]  /*7970*/  LDL R45, [R1+0x44] ;  /* 0x00004400012d7983 */ /* 0x000ee20000100800 */
[----:B------:R-:W-:Y:S01]  /*7980*/  ULEA.HI UR4, UR36, UR36, URZ, 0x1 ;  /* 0x0000002424047291 */ /* 0x000fe2000f8f083f */
[----:B------:R-:W-:Y:S01]  /*7990*/  SHF.R.S32.HI R43, RZ, 0x1f, R46 ;  /* 0x0000001fff2b7819 */ /* 0x000fe2000001142e */
[----:B0----5:R-:W-:Y:S01]  /*79a0*/  IMAD.MOV.U32 R4, RZ, RZ, R20 ;  /* 0x000000ffff047224 */ /* 0x021fe200078e0014 */
[----:B------:R-:W-:Y:S01]  /*79b0*/  BSSY B1, `(.L_x_14465) ;  /* 0x0000024000017945 */ /* 0x000fe20003800000 */
[----:B------:R-:W-:Y:S01]  /*79c0*/  ULOP3.LUT UR4, UR4, 0xfffffffe, URZ, 0xc0, !UPT ;  /* 0xfffffffe04047892 */ /* 0x000fe2000f8ec03f */
[----:B------:R-:W-:Y:S01]  /*79d0*/  LEA.HI R43, R43, R46, RZ, 0x5 ;  /* 0x0000002e2b2b7211 */ /* 0x000fe200078f28ff */
[----:B------:R-:W-:Y:S01]  /*79e0*/  IMAD R14, R33, -0xc0, R32 ;  /* 0xffffff40210e7824 */ /* 0x000fe200078e0220 */
[----:B------:R-:W-:Y:S01]  /*79f0*/  PRMT R37, R4, 0x7610, R37 ;  /* 0x0000761004257816 */ /* 0x000fe20000000025 */
[----:B------:R-:W-:Y:S01]  /*7a00*/  UIADD3 UR4, UR36, -UR4, URZ ;  /* 0x8000000424047290 */ /* 0x000fe2000fffe03f */
[----:B------:R-:W-:Y:S01]  /*7a10*/  SHF.R.S32.HI R43, RZ, 0x5, R43 ;  /* 0x00000005ff2b7819 */ /* 0x000fe2000001142b */
[----:B------:R-:W-:Y:S01]  /*7a20*/  IMAD.MOV.U32 R4, RZ, RZ, R10 ;  /* 0x000000ffff047224 */ /* 0x000fe200078e000a */
[----:B------:R-:W-:Y:S01]  /*7a30*/  VIMNMX R14, R14, 0xc0, PT ;  /* 0x000000c00e0e7848 */ /* 0x000fe20003fe0100 */
[----:B------:R-:W-:-:S02]  /*7a40*/  IMAD.MOV.U32 R6, RZ, RZ, R11 ;  /* 0x000000ffff067224 */ /* 0x000fc400078e000b */
[----:B----4-:R-:W-:Y:S01]  /*7a50*/  IMAD.U32 R5, RZ, RZ, UR4 ;  /* 0x00000004ff057e24 */ /* 0x010fe2000f8e00ff */
[----:B------:R-:W-:Y:S01]  /*7a60*/  PRMT R15, R4, 0x7610, R15 ;  /* 0x00007610040f7816 */ /* 0x000fe2000000000f */
[----:B------:R-:W-:Y:S01]  /*7a70*/  IMAD.MOV.U32 R4, RZ, RZ, R8 ;  /* 0x000000ffff047224 */ /* 0x000fe200078e0008 */
[----:B------:R-:W-:Y:S01]  /*7a80*/  PRMT R31, R6, 0x7610, R31 ;  /* 0x00007610061f7816 */ /* 0x000fe2000000001f */
[----:B------:R-:W-:Y:S01]  /*7a90*/  IMAD.MOV.U32 R7, RZ, RZ, R12 ;  /* 0x000000ffff077224 */ /* 0x000fe200078e000c */
[----:B------:R-:W-:Y:S01]  /*7aa0*/  SHF.L.U32 R5, R5, 0x1f, RZ ;  /* 0x0000001f05057819 */ /* 0x000fe200000006ff */
[----:B------:R-:W-:Y:S01]  /*7ab0*/  IMAD.MOV.U32 R6, RZ, RZ, R9 ;  /* 0x000000ffff067224 */ /* 0x000fe200078e0009 */
[----:B------:R-:W-:Y:S02]  /*7ac0*/  PRMT R32, R4, 0x7610, R32 ;  /* 0x0000761004207816 */ /* 0x000fe40000000020 */
[----:B------:R-:W0:Y:S01]  /*7ad0*/  SYNCS.PHASECHK.TRANS64.TRYWAIT P0, [R2+URZ+0x16800], R5 ;  /* 0x01680005020075a7 */ /* 0x000e22000800017f */
[----:B------:R-:W-:-:S02]  /*7ae0*/  PRMT R38, R7, 0x7610, R38 ;  /* 0x0000761007267816 */ /* 0x000fc40000000026 */
[----:B------:R-:W-:Y:S01]  /*7af0*/  ISETP.GE.AND P1, PT, R42, R14, PT ;  /* 0x0000000e2a00720c */ /* 0x000fe20003f26270 */
[C---:B---3--:R-:W-:Y:S01]  /*7b00*/  IMAD.SHL.U32 R0, R45.reuse, 0x40, RZ ;  /* 0x000000402d007824 */ /* 0x048fe200078e00ff */
[----:B------:R-:W-:-:S04]  /*7b10*/  LOP3.LUT P2, RZ, R45, 0x4, RZ, 0xc0, !PT ;  /* 0x000000042dff7812 */ /* 0x000fc8000784c0ff */
[----:B--2---:R-:W-:-:S04]  /*7b20*/  LOP3.LUT R3, R0, 0x1c0, RZ, 0xc0, !PT ;  /* 0x000001c000037812 */ /* 0x004fc800078ec0ff */
[----:B------:R-:W-:Y:S02]  /*7b30*/  LOP3.LUT R0, R3, 0x18, R16, 0xf8, !PT ;  /* 0x0000001803007812 */ /* 0x000fe400078ef810 */
[----:B------:R-:W-:-:S04]  /*7b40*/  SHF.R.U32.HI R3, RZ, 0x3, R3 ;  /* 0x00000003ff037819 */ /* 0x000fc80000011603 */
[----:B------:R-:W-:Y:S01]  /*7b50*/  LOP3.LUT R0, R0, R3, RZ, 0x3c, !PT ;  /* 0x0000000300007212 */ /* 0x000fe200078e3cff */
[----:B------:R-:W-:-:S05]  /*7b60*/  IMAD.MOV.U32 R3, RZ, RZ, R21 ;  /* 0x000000ffff037224 */ /* 0x000fca00078e0015 */
[----:B------:R-:W-:Y:S01]  /*7b70*/  PRMT R36, R3, 0x7610, R36 ;  /* 0x0000761003247816 */ /* 0x000fe20000000024 */
[----:B------:R-:W-:Y:S02]  /*7b80*/  IMAD R3, R43, 0x200, R0 ;  /* 0x000002002b037824 */ /* 0x000fe400078e0200 */
[----:B------:R-:W-:Y:S02]  /*7b90*/  IMAD.MOV.U32 R0, RZ, RZ, R13 ;  /* 0x000000ffff007224 */ /* 0x000fe400078e000d */
[----:B------:R-:W-:-:S03]  /*7ba0*/  IMAD R3, R3, 0x2, R2 ;  /* 0x0000000203037824 */ /* 0x000fc600078e0202 */
[----:B------:R-:W-:Y:S01]  /*7bb0*/  PRMT R41, R0, 0x7610, R41 ;  /* 0x0000761000297816 */ /* 0x000fe20000000029 */
[C---:B------:R-:W-:Y:S02]  /*7bc0*/  VIADD R4, R3.reuse, 0x8400 ;  /* 0x0000840003047836 */ /* 0x040fe40000000000 */
[----:B------:R-:W-:Y:S01]  /*7bd0*/  VIADD R0, R3, 0x8440 ;  /* 0x0000844003007836 */ /* 0x000fe20000000000 */
[----:B0-----:R-:W-:Y:S06]  /*7be0*/  @!P0 BRA `(.L_x_14466) ;  /* 0x000001b000fc8947 */ /* 0x001fec0003800000 */
.L_x_14754:
[----:B------:R-:W-:Y:S05]  /*7bf0*/  BSYNC B1 ;  /* 0x0000000000017941 */ /* 0x000fea0003800000 */
.L_x_14465:
[----:B------:R-:W-:Y:S01]  /*7c00*/  BSSY B1, `(.L_x_14467) ;  /* 0x0000068000017945 */ /* 0x000fe20003800000 */
[----:B------:R-:W-:Y:S01]  /*7c10*/  PRMT R33, R6, 0x7610, R33 ;  /* 0x0000761006217816 */ /* 0x000fe20000000021 */
[----:B------:R-:W-:Y:S02]  /*7c20*/  @P2 VIADD R0, R4, 0xffffffc0 ;  /* 0xffffffc004002836 */ /* 0x000fe40000000000 */
[----:B------:R-:W-:Y:S05]  /*7c30*/  @P1 BRA `(.L_x_14468) ;  /* 0x0000000400901947 */ /* 0x000fea0003800000 */
[----:B------:R-:W2:Y:S01]  /*7c40*/  LDL R7, [R1+0x18] ;  /* 0x0000180001077983 */ /* 0x000ea20000100800 */
[----:B0-----:R-:W0:Y:S01]  /*7c50*/  LDC R5, c[0x0][0x3f4] ;  /* 0x0000fd00ff057b82 */ /* 0x001e220000000800 */
[----:B------:R-:W-:Y:S01]  /*7c60*/  BSSY B2, `(.L_x_14469) ;  /* 0x0000032000027945 */ /* 0x000fe20003800000 */
[-C--:B0-----:R-:W-:Y:S02]  /*7c70*/  ISETP.GE.AND P0, PT, R152, R5.reuse, PT ;  /* 0x000000059800720c */ /* 0x081fe40003f06270 */
[----:B--2---:R-:W-:-:S11]  /*7c80*/  ISETP.GE.AND P1, PT, R7, R5, PT ;  /* 0x000000050700720c */ /* 0x004fd60003f26270 */
[----:B------:R-:W-:Y:S05]  /*7c90*/  @P0 BRA `(.L_x_14470) ;  /* 0x0000000000b80947 */ /* 0x000fea0003800000 */
[----:B------:R-:W0:Y:S01]  /*7ca0*/  LDS.128 R4, [R3+0x8400] ;  /* 0x0084000003047984 */ /* 0x000e220000000c00 */
        /* <DEDUP_REMOVED lines=45> */
.L_x_14470:
[----:B------:R-:W-:Y:S05]  /*7f80*/  BSYNC B2 ;  /* 0x0000000000027941 */ /* 0x000fea0003800000 */
.L_x_14469:
[----:B------:R-:W-:Y:S05]  /*7f90*/  @P1 BRA `(.L_x_14468) ;  /* 0x0000000000b81947 */ /* 0x000fea0003800000 */
[----:B0-----:R-:W0:Y:S01]  /*7fa0*/  LDS.128 R4, [R0] ;  /* 0x0000000000047984 */ /* 0x001e220000000c00 */
[----:B------:R-:W-:Y:S02]  /*7fb0*/  SHF.R.U64 R28, R24, 0x10, R25 ;  /* 0x00000010181c7819 */ /* 0x000fe40000001219 */
[--C-:B------:R-:W-:Y:S02]  /*7fc0*/  SHF.R.U64 R24, R26, 0x10, R27.reuse ;  /* 0x000000101a187819 */ /* 0x100fe4000000121b */
[----:B------:R-:W-:Y:S02]  /*7fd0*/  SHF.R.U32.HI R27, RZ, 0x10, R27 ;  /* 0x00000010ff1b7819 */ /* 0x000fe4000001161b */
[----:B------:R-:W-:Y:S02]  /*7fe0*/  SHF.R.U32.HI R29, RZ, 0x10, R25 ;  /* 0x00000010ff1d7819 */ /* 0x000fe40000011619 */
[C---:B------:R-:W-:Y:S02]  /*7ff0*/  PRMT R28, R40.reuse, 0x5432, R28 ;  /* 0x00005432281c7816 */ /* 0x040fe4000000001c */
        /* <DEDUP_REMOVED lines=8> */
[C---:B------:R-:W-:Y:S01]  /*8080*/  IMAD.U32 R26, R7.reuse, 0x10000, RZ ;  /* 0x00010000071a7824 */ /* 0x040fe200078e00ff */
[----:B------:R-:W-:Y:S01]  /*8090*/  LOP3.LUT R27, R7, 0xffff0000, RZ, 0xc0, !PT ;  /* 0xffff0000071b7812 */ /* 0x000fe200078ec0ff */
[----:B------:R-:W-:-:S02]  /*80a0*/  IMAD.U32 R24, R6, 0x10000, RZ ;  /* 0x0001000006187824 */ /* 0x000fc400078e00ff */
[C---:B------:R-:W-:Y:S01]  /*80b0*/  FMUL.FTZ R43, R25.reuse, R35 ;  /* 0x00000023192b7220 */ /* 0x040fe20000410000 */
[----:B------:R-:W-:Y:S01]  /*80c0*/  FMUL.FTZ R42, R25, R34 ;  /* 0x00000022192a7220 */ /* 0x000fe20000410000 */
[----:B------:R-:W-:Y:S01]  /*80d0*/  FMUL.FTZ R25, R27, R40 ;  /* 0x000000281b197220 */ /* 0x000fe20000410000 */
[----:B------:R-:W-:Y:S02]  /*80e0*/  IMAD.U32 R6, R4, 0x10000, RZ ;  /* 0x0001000004067824 */ /* 0x000fe400078e00ff */
        /* <DEDUP_REMOVED lines=25> */
.L_x_14468:
[----:B------:R-:W-:Y:S05]  /*8280*/  BSYNC B1 ;  /* 0x0000000000017941 */ /* 0x000fea0003800000 */
.L_x_14467:
[----:B01----:R-:W0:Y:S02]  /*8290*/  S2R R4, SR_TID.X ;  /* 0x0000000000047919 */ /* 0x003e240000002100 */
[----:B0-----:R-:W-:-:S05]  /*82a0*/  VIADD R5, R4, 0xffffff80 ;  /* 0xffffff8004057836 */ /* 0x001fca0000000000 */
[----:B------:R-:W-:-:S04]  /*82b0*/  SHF.R.S32.HI R4, RZ, 0x1f, R5 ;  /* 0x0000001fff047819 */ /* 0x000fc80000011405 */
[----:B------:R-:W-:-:S04]  /*82c0*/  LEA.HI R4, R4, R5, RZ, 0x2 ;  /* 0x0000000504047211 */ /* 0x000fc800078f10ff */
[----:B------:R-:W-:-:S05]  /*82d0*/  SHF.R.S32.HI R4, RZ, 0x2, R4 ;  /* 0x00000002ff047819 */ /* 0x000fca0000011404 */
[----:B------:R-:W-:-:S05]  /*82e0*/  VIADD R4, R4, 0x60 ;  /* 0x0000006004047836 */ /* 0x000fca0000000000 */
[----:B------:R-:W-:-:S13]  /*82f0*/  ISETP.GE.AND P0, PT, R4, R14, PT ;  /* 0x0000000e0400720c */ /* 0x000fda0003f06270 */
[----:B------:R-:W-:Y:S05]  /*8300*/  @P0 BRA `(.L_x_14471) ;  /* 0x0000001c00340947 */ /* 0x000fea0003800000 */
[----:B------:R-:W2:Y:S01]  /*8310*/  LDL R4, [R1+0x18] ;  /* 0x0000180001047983 */ /* 0x000ea20000100800 */
[----:B------:R-:W0:Y:S01]  /*8320*/  LDC R5, c[0x0][0x3f4] ;  /* 0x0000fd00ff057b82 */ /* 0x000e220000000800 */
[----:B------:R-:W-:Y:S01]  /*8330*/  BSSY B1, `(.L_x_14472) ;  /* 0x0000032000017945 */ /* 0x000fe20003800000 */
[-C--:B0-----:R-:W-:Y:S02]  /*8340*/  ISETP.GE.AND P0, PT, R152, R5.reuse, PT ;  /* 0x000000059800720c */ /* 0x081fe40003f06270 */
[----:B--2---:R-:W-:-:S11]  /*8350*/  ISETP.GE.AND P1, PT, R4, R5, PT ;  /* 0x000000050400720c */ /* 0x004fd60003f26270 */
[----:B------:R-:W-:Y:S05]  /*8360*/  @P0 BRA `(.L_x_14473) ;  /* 0x0000000000b80947 */ /* 0x000fea0003800000 */
[----:B------:R-:W0:Y:S01]  /*8370*/  LDS.128 R4, [R3+0xb400] ;  /* 0x00b4000003047984 */ /* 0x000e220000000c00 */
[----:B------:R-:W-:Y:S02]  /*8380*/  SHF.R.U64 R25, R12, 0x10, R13 ;  /* 0x000000100c197819 */ /* 0x000fe4000000120d */
[--C-:B------:R-:W-:Y:S02]  /*8390*/  SHF.R.U64 R12, R20, 0x10, R21.reuse ;  /* 0x00000010140c7819 */ /* 0x100fe40000001215 */
        /* <DEDUP_REMOVED lines=15> */
[-C--:B------:R-:W-:Y:S01]  /*8490*/  FMUL.FTZ R13, R13, R21.reuse ;  /* 0x000000150d0d7220 */ /* 0x080fe20000410000 */
[C---:B------:R-:W-:Y:S01]  /*84a0*/  IMAD.U32 R6, R4.reuse, 0x10000, RZ ;  /* 0x0001000004067824 */ /* 0x040fe200078e00ff */
[----:B------:R-:W-:Y:S01]  /*84b0*/  LOP3.LUT R4, R4, 0xffff0000, RZ, 0xc0, !PT ;  /* 0xffff000004047812 */ /* 0x000fe200078ec0ff */
[C---:B------:R-:W-:Y:S02]  /*84c0*/  IMAD.U32 R7, R5.reuse, 0x10000, RZ ;  /* 0x0001000005077824 */ /* 0x040fe400078e00ff */
[C---:B------:R-:W-:Y:S01]  /*84d0*/  FFMA.FTZ R29, R12.reuse, R24, R13 ;  /* 0x000000180c1d7223 */ /* 0x040fe2000001000d */
[----:B------:R-:W-:Y:S01]  /*84e0*/  FFMA.FTZ R26, R12, R21, -R27 ;  /* 0x000000150c1a7223 */ /* 0x000fe2000001081b */
[----:B------:R-:W-:Y:S01]  /*84f0*/  IMAD.U32 R13, R38, 0x10000, RZ ;  /* 0x00010000260d7824 */ /* 0x000fe200078e00ff */
[----:B------:R-:W-:Y:S01]  /*8500*/  LOP3.LUT R5, R5, 0xffff0000, RZ, 0xc0, !PT ;  /* 0xffff000005057812 */ /* 0x000fe200078ec0ff */
[C---:B------:R-:W-:Y:S01]  /*8510*/  FMUL.FTZ R35, R20.reuse, R25 ;  /* 0x0000001914237220 */ /* 0x040fe20000410000 */
[-C--:B------:R-:W-:Y:S01]  /*8520*/  FMUL.FTZ R27, R20, R41.reuse ;  /* 0x00000029141b7220 */ /* 0x080fe20000410000 */
[C---:B------:R-:W-:Y:S01]  /*8530*/  LOP3.LUT R12, R37.reuse, 0xffff0000, RZ, 0xc0, !PT ;  /* 0xffff0000250c7812 */ /* 0x040fe200078ec0ff */
[----:B------:R-:W-:Y:S01]  /*8540*/  IMAD.U32 R21, R37, 0x10000, RZ ;  /* 0x0001000025157824 */ /* 0x000fe200078e00ff */
        /* <DEDUP_REMOVED lines=16> */
.L_x_14473:
[----:B------:R-:W-:Y:S05]  /*8650*/  BSYNC B1 ;  /* 0x0000000000017941 */ /* 0x000fea0003800000 */
.L_x_14472:
[----:B------:R-:W-:Y:S05]  /*8660*/  @P1 BRA `(.L_x_14471) ;  /* 0x00000018005c1947 */ /* 0x000fea0003800000 */
[----:B0-----:R-:W0:Y:S01]  /*8670*/  LDS.128 R4, [R0+0x3000] ;  /* 0x0030000000047984 */ /* 0x001e220000000c00 */
        /* <DEDUP_REMOVED lines=46> */
.L_x_14458:
[----:B------:R-:W1:Y:S01]  /*8960*/  S2R R0, SR_TID.X ;  /* 0x0000000000007919 */ /* 0x000e620000002100 */
[----:B------:R-:W2:Y:S01]  /*8970*/  LDC R32, c[0x0][0x448] ;  /* 0x00011200ff207b82 */ /* 0x000ea20000000800 */
[----:B------:R-:W-:Y:S01]  /*8980*/  ULDC.64 UR4, c[0x0][0x3f8] ;  /* 0x0000fe0000047ab9 */ /* 0x000fe20000000a00 */
[----:B------:R-:W-:Y:S01]  /*8990*/  ULDC.64 UR6, c[0x0][0x408] ;  /* 0x0001020000067ab9 */ /* 0x000fe20000000a00 */
[----:B------:R-:W-:Y:S02]  /*89a0*/  IMAD.MOV.U32 R4, RZ, RZ, R26 ;  /* 0x000000ffff047224 */ /* 0x000fe400078e001a */
[----:B------:R-:W-:Y:S02]  /*89b0*/  IMAD.MOV.U32 R6, RZ, RZ, R24 ;  /* 0x000000ffff067224 */ /* 0x000fe400078e0018 */
[----:B------:R-:W-:Y:S01]  /*89c0*/  IMAD.MOV.U32 R7, RZ, RZ, R31 ;  /* 0x000000ffff077224 */ /* 0x000fe200078e001f */
[----:B--2---:R-:W-:Y:S01]  /*89d0*/  ISETP.NE.AND P0, PT, R32, 0x1, PT ;  /* 0x000000012000780c */ /* 0x004fe20003f05270 */
[----:B-1----:R-:W-:-:S05]  /*89e0*/  VIADD R0, R0, 0xffffff80 ;  /* 0xffffff8000007836 */ /* 0x002fca0000000000 */
[----:B------:R-:W-:-:S07]  /*89f0*/  SHF.R.S32.HI R3, RZ, 0x1f, R0 ;  /* 0x0000001fff037819 */ /* 0x000fce0000011400 */
[----:B------:R-:W1:Y:S01]  /*8a00*/  @P0 LDC R5, c[0x0][0x450] ;  /* 0x00011400ff050b82 */ /* 0x000e620000000800 */
[----:B------:R-:W-:-:S04]  /*8a10*/  LEA.HI R3, R3, R0, RZ, 0x2 ;  /* 0x0000000003037211 */ /* 0x000fc800078f10ff */
[----:B------:R-:W-:-:S05]  /*8a20*/  LOP3.LUT R3, R3, 0xfffffffc, RZ, 0xc0, !PT ;  /* 0xfffffffc03037812 */ /* 0x000fca00078ec0ff */
[----:B------:R-:W-:Y:S02]  /*8a30*/  IMAD.IADD R3, R0, 0x1, -R3 ;  /* 0x0000000100037824 */ /* 0x000fe400078e0a03 */
[----:B------:R-:W2:Y:S02]  /*8a40*/  @P0 LDC R0, c[0x0][0x44c] ;  /* 0x00011300ff000b82 */ /* 0x000ea40000000800 */
[----:B------:R-:W-:-:S04]  /*8a50*/  IMAD R3, R3, 0x60, R41 ;  /* 0x0000006003037824 */ /* 0x000fc800078e0229 */
[----:B--2---:R-:W-:-:S05]  /*8a60*/  @P0 IMAD.HI.U32 R0, R3, R0, RZ ;  /* 0x0000000003000227 */ /* 0x004fca00078e00ff */
        /* <DEDUP_REMOVED lines=19> */
[----:B------:R-:W2:Y:S01]  /*8ba0*/  LDL R6, [R1] ;  /* 0x0000000001067983 */ /* 0x000ea20000100800 */
[----:B------:R-:W1:Y:S03]  /*8bb0*/  LDC R35, c[0x0][0x3f4] ;  /* 0x0000fd00ff237b82 */ /* 0x000e660000000800 */
[----:B------:R-:W3:Y:S04]  /*8bc0*/  SHFL.IDX PT, R3, R25, RZ, 0x1c1f ;  /* 0x001c1fff19037589 */ /* 0x000ee800000e0000 */
[----:B------:R-:W4:Y:S04]  /*8bd0*/  SHFL.IDX PT, R0, R26, RZ, 0x1c1f ;  /* 0x001c1fff1a007589 */ /* 0x000f2800000e0000 */
[----:B0-----:R-:W0:Y:S04]  /*8be0*/  SHFL.IDX PT, R14, R27, RZ, 0x1c1f ;  /* 0x001c1fff1b0e7589 */ /* 0x001e2800000e0000 */
[----:B------:R-:W5:Y:S01]  /*8bf0*/  SHFL.IDX PT, R4, R24, RZ, 0x1c1f ;  /* 0x001c1fff18047589 */ /* 0x000f6200000e0000 */
[----:B-1----:R-:W-:Y:S01]  /*8c00*/  ISETP.GE.AND P0, PT, R16, R35, PT ;  /* 0x000000231000720c */ /* 0x002fe20003f06270 */
[----:B--2---:R-:W-:-:S05]  /*8c10*/  IMAD R32, R6, R32, RZ ;  /* 0x0000002006207224 */ /* 0x004fca00078e02ff */
[----:B------:R-:W-:-:S13]  /*8c20*/  ISETP.GE.OR P1, PT, R41, R32, P0 ;  /* 0x000000202900720c */ /* 0x000fda0000726670 */
[C---:B------:R-:W-:Y:S01]  /*8c30*/  @!P1 IMAD.SHL.U32 R5, R16.reuse, 0x2, RZ ;  /* 0x0000000210059824 */ /* 0x040fe200078e00ff */
[----:B------:R-:W-:-:S04]  /*8c40*/  @!P1 SHF.L.U64.HI R21, R16, 0x1, R17 ;  /* 0x0000000110159819 */ /* 0x000fc80000010211 */
[----:B---3--:R-:W-:-:S05]  /*8c50*/  @!P1 IADD3 R6, P2, R3, R5, RZ ;  /* 0x0000000503069210 */ /* 0x008fca0007f5e0ff */
[----:B----4-:R-:W-:-:S05]  /*8c60*/  @!P1 IMAD.X R7, R0, 0x1, R21, P2 ;  /* 0x0000000100079824 */ /* 0x010fca00010e0615 */
[----:B------:R-:W2:Y:S01]  /*8c70*/  @!P1 LD.E.128 R8, desc[UR42][R6.64] ;  /* 0x0000002a06089980 */ /* 0x000ea2000c101d00 */
[----:B0-----:R-:W-:-:S05]  /*8c80*/  @!P1 IADD3 R14, P2, R14, R5, RZ ;  /* 0x000000050e0e9210 */ /* 0x001fca0007f5e0ff */
[----:B-----5:R-:W-:-:S04]  /*8c90*/  @!P1 IMAD.X R3, R4, 0x1, R21, P2 ;  /* 0x0000000104039824 */ /* 0x020fc800010e0615 */
[----:B------:R-:W-:-:S05]  /*8ca0*/  @!P1 IMAD.MOV.U32 R15, RZ, RZ, R3 ;  /* 0x000000ffff0f9224 */ /* 0x000fca00078e0003 */
[----:B------:R0:W3:Y:S01]  /*8cb0*/  @!P1 LD.E.128 R4, desc[UR42][R14.64] ;  /* 0x0000002a0e049980 */ /* 0x0000e2000c101d00 */
[----:B------:R-:W-:Y:S02]  /*8cc0*/  CS2R R36, SRZ ;  /* 0x0000000000247805 */ /* 0x000fe4000001ff00 */
[----:B------:R-:W-:Y:S02]  /*8cd0*/  CS2R R38, SRZ ;  /* 0x0000000000267805 */ /* 0x000fe4000001ff00 */
[----:B------:R-:W-:Y:S01]  /*8ce0*/  CS2R R28, SRZ ;  /* 0x00000000001c7805 */ /* 0x000fe2000001ff00 */
[----:B------:R-:W1:Y:S01]  /*8cf0*/  SHFL.IDX PT, R24, R24, 0x1, 0x1c1f ;  /* 0x003c1f0018187f89 */ /* 0x000e6200000e0000 */
[----:B------:R-:W-:-:S03]  /*8d00*/  CS2R R20, SRZ ;  /* 0x0000000000147805 */ /* 0x000fc6000001ff00 */
[----:B0-----:R0:W4:Y:S01]  /*8d10*/  SHFL.IDX PT, R14, R27, 0x1, 0x1c1f ;  /* 0x003c1f001b0e7f89 */ /* 0x00112200000e0000 */
[----:B--2---:R-:W-:Y:S02]  /*8d20*/  @!P1 IMAD.MOV.U32 R36, RZ, RZ, R8 ;  /* 0x000000ffff249224 */ /* 0x004fe400078e0008 */
[----:B------:R-:W-:Y:S02]  /*8d30*/  @!P1 IMAD.MOV.U32 R37, RZ, RZ, R9 ;  /* 0x000000ffff259224 */ /* 0x000fe400078e0009 */
[----:B------:R-:W-:Y:S02]  /*8d40*/  IMAD.MOV.U32 R0, RZ, RZ, R36 ;  /* 0x000000ffff007224 */ /* 0x000fe400078e0024 */
[----:B------:R-:W-:Y:S02]  /*8d50*/  IMAD.MOV.U32 R3, RZ, RZ, R37 ;  /* 0x000000ffff037224 */ /* 0x000fe400078e0025 */
[----:B------:R-:W-:Y:S01]  /*8d60*/  @!P1 IMAD.MOV.U32 R38, RZ, RZ, R10 ;  /* 0x000000ffff269224 */ /* 0x000fe200078e000a */
[----:B------:R-:W-:Y:S01]  /*8d70*/  PRMT R48, R0, 0x7610, R48 ;  /* 0x0000761000307816 */ /* 0x000fe20000000030 */
[----:B------:R-:W-:Y:S01]  /*8d80*/  @!P1 IMAD.MOV.U32 R39, RZ, RZ, R11 ;  /* 0x000000ffff279224 */ /* 0x000fe200078e000b */
[----:B------:R-:W-:Y:S01]  /*8d90*/  PRMT R34, R34, 0x5410, R3 ;  /* 0x0000541022227816 */ /* 0x000fe20000000003 */
[----:B------:R0:W2:Y:S01]  /*8da0*/  SHFL.IDX PT, R0, R26, 0x1, 0x1c1f ;  /* 0x003c1f001a007f89 */ /* 0x0000a200000e0000 */
[----:B------:R-:W-:-:S02]  /*8db0*/  IMAD.MOV.U32 R8, RZ, RZ, R38 ;  /* 0x000000ffff087224 */ /* 0x000fc400078e0026 */
[----:B---3--:R-:W-:Y:S01]  /*8dc0*/  @!P1 IMAD.MOV.U32 R28, RZ, RZ, R4 ;  /* 0x000000ffff1c9224 */ /* 0x008fe200078e0004 */
[----:B------:R0:W3:Y:S01]  /*8dd0*/  SHFL.IDX PT, R3, R25, 0x1, 0x1c1f ;  /* 0x003c1f0019037f89 */ /* 0x0000e200000e0000 */
[----:B------:R-:W-:Y:S01]  /*8de0*/  @!P1 IMAD.MOV.U32 R29, RZ, RZ, R5 ;  /* 0x000000ffff1d9224 */ /* 0x000fe200078e0005 */
[----:B------:R-:W-:Y:S01]  /*8df0*/  MOV R9, R39 ;  /* 0x0000002700097202 */ /* 0x000fe20000000f00 */
[----:B------:R-:W-:Y:S01]  /*8e00*/  @!P1 IMAD.MOV.U32 R20, RZ, RZ, R6 ;  /* 0x000000ffff149224 */ /* 0x000fe200078e0006 */
[----:B------:R-:W-:Y:S01]  /*8e10*/  PRMT R31, R8, 0x7610, R31 ;  /* 0x00007610081f7816 */ /* 0x000fe2000000001f */
[----:B------:R-:W-:Y:S01]  /*8e20*/  @!P1 IMAD.MOV.U32 R21, RZ, RZ, R7 ;  /* 0x000000ffff159224 */ /* 0x000fe200078e0007 */
[----:B------:R-:W-:Y:S01]  /*8e30*/  PRMT R34, R9, 0x7610, R34 ;  /* 0x0000761009227816 */ /* 0x000fe20000000022 */
[----:B------:R-:W-:Y:S02]  /*8e40*/  IMAD.MOV.U32 R4, RZ, RZ, R28 ;  /* 0x000000ffff047224 */ /* 0x000fe400078e001c */
[----:B------:R-:W-:-:S02]  /*8e50*/  IMAD.MOV.U32 R5, RZ, RZ, R29 ;  /* 0x000000ffff057224 */ /* 0x000fc400078e001d */
[----:B------:R-:W-:Y:S01]  /*8e60*/  IMAD.MOV.U32 R6, RZ, RZ, R20 ;  /* 0x000000ffff067224 */ /* 0x000fe200078e0014 */
[----:B------:R-:W-:Y:S01]  /*8e70*/  PRMT R50, R4, 0x7610, R50 ;  /* 0x0000761004327816 */ /* 0x000fe20000000032 */
[----:B------:R-:W-:Y:S01]  /*8e80*/  IMAD.MOV.U32 R7, RZ, RZ, R21 ;  /* 0x000000ffff077224 */ /* 0x000fe200078e0015 */
[----:B------:R-:W-:Y:S02]  /*8e90*/  PRMT R54, R5, 0x7610, R54 ;  /* 0x0000761005367816 */ /* 0x000fe40000000036 */
[----:B------:R-:W-:Y:S02]  /*8ea0*/  CS2R R4, SRZ ;  /* 0x0000000000047805 */ /* 0x000fe4000001ff00 */
[----:B------:R-:W-:Y:S02]  /*8eb0*/  PRMT R31, R31, 0x5410, R6 ;  /* 0x000054101f1f7816 */ /* 0x000fe40000000006 */
[----:B012-4-:R-:W-:-:S07]  /*8ec0*/  PRMT R55, R7, 0x7610, R55 ;  /* 0x0000761007377816 */ /* 0x017fce0000000037 */
.L_x_14764:
        /* <DEDUP_REMOVED lines=13> */
[-C--:B---3--:R-:W-:Y:S02]  /*8fa0*/  IADD3 R8, P1, R3, R4.reuse, RZ ;  /* 0x0000000403087210 */ /* 0x088fe40007f3e0ff */
[----:B------:R-:W-:-:S03]  /*8fb0*/  IADD3 R4, P2, R14, R4, RZ ;  /* 0x000000040e047210 */ /* 0x000fc60007f5e0ff */
[--C-:B------:R-:W-:Y:S02]  /*8fc0*/  IMAD.X R9, R0, 0x1, R5.reuse, P1 ;  /* 0x0000000100097824 */ /* 0x100fe400008e0605 */
[----:B------:R-:W-:-:S04]  /*8fd0*/  IMAD.X R5, R24, 0x1, R5, P2 ;  /* 0x0000000118057824 */ /* 0x000fc800010e0605 */
[----:B------:R-:W5:Y:S04]  /*8fe0*/  LD.E.128 R8, desc[UR42][R8.64] ;  /* 0x0000002a08087980 */ /* 0x000f68000c101d00 */
[----:B------:R-:W5:Y:S02]  /*8ff0*/  LD.E.128 R4, desc[UR42][R4.64] ;  /* 0x0000002a04047980 */ /* 0x000f64000c101d00 */
.L_x_14476:
[----:B------:R-:W-:Y:S05]  /*9000*/  BSYNC B1 ;  /* 0x0000000000017941 */ /* 0x000fea0003800000 */
.L_x_14475:
[----:B------:R-:W-:Y:S01]  /*9010*/  ULEA.HI UR4, UR36, UR36, URZ, 0x1 ;  /* 0x0000002424047291 */ /* 0x000fe2000f8f083f */
[----:B------:R-:W0:Y:S01]  /*9020*/  S2R R0, SR_TID.X ;  /* 0x0000000000007919 */ /* 0x000e220000002100 */
[----:B------:R-:W-:Y:S01]  /*9030*/  IMAD R32, R33, -0xc0, R32 ;  /* 0xffffff4021207824 */ /* 0x000fe200078e0220 */
[----:B------:R-:W-:Y:S01]  /*9040*/  BSSY B1, `(.L_x_14477) ;  /* 0x0000020000017945 */ /* 0x000fe20003800000 */
[----:B------:R-:W-:Y:S01]  /*9050*/  ULOP3.LUT UR4, UR4, 0xfffffffe, URZ, 0xc0, !UPT ;  /* 0xfffffffe04047892 */ /* 0x000fe2000f8ec03f */
[----:B---3-5:R-:W-:Y:S02]  /*9060*/  IMAD.MOV.U32 R3, RZ, RZ, R5 ;  /* 0x000000ffff037224 */ /* 0x028fe400078e0005 */
[----:B------:R-:W-:Y:S01]  /*9070*/  VIMNMX R32, R32, 0xc0, PT ;  /* 0x000000c020207848 */ /* 0x000fe20003fe0100 */
[----:B------:R-:W-:Y:S02]  /*9080*/  UIADD3 UR4, UR36, -UR4, URZ ;  /* 0x8000000424047290 */ /* 0x000fe4000fffe03f */
[----:B------:R-:W-:Y:S01]  /*9090*/  PRMT R42, R3, 0x7610, R42 ;  /* 0x00007610032a7816 */ /* 0x000fe2000000002a */
[----:B------:R-:W-:-:S03]  /*90a0*/  IMAD.MOV.U32 R3, RZ, RZ, R7 ;  /* 0x000000ffff037224 */ /* 0x000fc600078e0007 */
[----:B------:R-:W-:Y:S02]  /*90b0*/  IMAD.U32 R13, RZ, RZ, UR4 ;  /* 0x00000004ff0d7e24 */ /* 0x000fe4000f8e00ff */
[----:B------:R-:W-:Y:S01]  /*90c0*/  PRMT R40, R3, 0x7610, R40 ;  /* 0x0000761003287816 */ /* 0x000fe20000000028 */
[----:B------:R-:W-:Y:S02]  /*90d0*/  IMAD.MOV.U32 R3, RZ, RZ, R11 ;  /* 0x000000ffff037224 */ /* 0x000fe400078e000b */
[----:B------:R-:W-:-:S04]  /*90e0*/  SHF.L.U32 R13, R13, 0x1f, RZ ;  /* 0x0000001f0d0d7819 */ /* 0x000fc800000006ff */
[----:B------:R-:W1:Y:S01]  /*90f0*/  SYNCS.PHASECHK.TRANS64.TRYWAIT P1, [R2+URZ+0x16800], R13 ;  /* 0x0168000d020075a7 */ /* 0x000e62000802017f */
[----:B0-----:R-:W-:-:S05]  /*9100*/  VIADD R0, R0, 0xffffff80 ;  /* 0xffffff8000007836 */ /* 0x001fca0000000000 */
[--C-:B------:R-:W-:Y:S02]  /*9110*/  SHF.R.S32.HI R12, RZ, 0x1f, R0.reuse ;  /* 0x0000001fff0c7819 */ /* 0x100fe40000011400 */
[----:B------:R-:W-:Y:S02]  /*9120*/  SHF.R.S32.HI R14, RZ, 0x1f, R0 ;  /* 0x0000001fff0e7819 */ /* 0x000fe40000011400 */
[-C--:B------:R-:W-:Y:S02]  /*9130*/  LEA.HI R12, R12, R0.reuse, RZ, 0x2 ;  /* 0x000000000c0c7211 */ /* 0x080fe400078f10ff */
[----:B------:R-:W-:Y:S01]  /*9140*/  LEA.HI R14, R14, R0, RZ, 0x2 ;  /* 0x000000000e0e7211 */ /* 0x000fe200078f10ff */
[----:B------:R-:W-:Y:S01]  /*9150*/  IMAD.MOV.U32 R0, RZ, RZ, R4 ;  /* 0x000000ffff007224 */ /* 0x000fe200078e0004 */
[----:B------:R-:W-:Y:S02]  /*9160*/  SHF.R.S32.HI R12, RZ, 0x2, R12 ;  /* 0x00000002ff0c7819 */ /* 0x000fe4000001140c */
[----:B------:R-:W-:-:S02]  /*9170*/  SHF.R.S32.HI R14, RZ, 0x2, R14 ;  /* 0x00000002ff0e7819 */ /* 0x000fc4000001140e */
[----:B------:R-:W-:Y:S01]  /*9180*/  PRMT R43, R0, 0x7610, R43 ;  /* 0x00007610002b7816 */ /* 0x000fe2000000002b */
[----:B------:R-:W-:Y:S01]  /*9190*/  VIADD R12, R12, 0x60 ;  /* 0x000000600c0c7836 */ /* 0x000fe20000000000 */
[-C--:B------:R-:W-:Y:S01]  /*91a0*/  ISETP.GE.OR P2, PT, R14, R32.reuse, P0 ;  /* 0x000000200e00720c */ /* 0x080fe20000746670 */
[----:B------:R-:W-:Y:S02]  /*91b0*/  IMAD.MOV.U32 R0, RZ, RZ, R6 ;  /* 0x000000ffff007224 */ /* 0x000fe400078e0006 */
[----:B------:R-:W-:Y:S01]  /*91c0*/  IMAD.MOV.U32 R14, RZ, RZ, R9 ;  /* 0x000000ffff0e7224 */ /* 0x000fe200078e0009 */
[----:B------:R-:W-:Y:S01]  /*91d0*/  ISETP.GE.OR P0, PT, R12, R32, P0 ;  /* 0x000000200c00720c */ /* 0x000fe20000706670 */
[----:B------:R-:W-:Y:S01]  /*91e0*/  IMAD.MOV.U32 R12, RZ, RZ, R8 ;  /* 0x000000ffff0c7224 */ /* 0x000fe200078e0008 */
[----:B------:R-:W-:Y:S01]  /*91f0*/  PRMT R41, R0, 0x7610, R41 ;  /* 0x0000761000297816 */ /* 0x000fe20000000029 */
[----:B------:R-:W-:Y:S01]  /*9200*/  IMAD.MOV.U32 R0, RZ, RZ, R10 ;  /* 0x000000ffff007224 */ /* 0x000fe200078e000a */
[----:B------:R-:W-:-:S02]  /*9210*/  PRMT R44, R14, 0x7610, R44 ;  /* 0x000076100e2c7816 */ /* 0x000fc4000000002c */
[----:B------:R-:W-:Y:S01]  /*9220*/  PRMT R45, R12, 0x7610, R45 ;  /* 0x000076100c2d7816 */ /* 0x000fe2000000002d */
[----:B-1----:R-:W-:Y:S06]  /*9230*/  @!P1 BRA `(.L_x_14478) ;  /* 0x000001a000f09947 */ /* 0x002fec0003800000 */
.L_x_14765:
[----:B------:R-:W-:Y:S05]  /*9240*/  BSYNC B1 ;  /* 0x0000000000017941 */ /* 0x000fea0003800000 */
.L_x_14477:
[----:B------:R-:W-:Y:S04]  /*9250*/  BSSY B1, `(.L_x_14479) ;  /* 0x0000070000017945 */ /* 0x000fe80003800000 */
[----:B------:R-:W-:Y:S05]  /*9260*/  @P2 BRA `(.L_x_14480) ;  /* 0x0000000400b82947 */ /* 0x000fea0003800000 */
[----:B------:R-:W2:Y:S01]  /*9270*/  LDL R12, [R1+0x44] ;  /* 0x00004400010c7983 */ /* 0x000ea20000100800 */
[----:B0-----:R-:W-:Y:S01]  /*9280*/  IMAD.IADD R13, R16, 0x1, R35 ;  /* 0x00000001100d7824 */ /* 0x001fe200078e0223 */
[----:B------:R-:W-:Y:S01]  /*9290*/  SHF.R.U64 R49, R28, 0x10, R29 ;  /* 0x000000101c317819 */ /* 0x000fe2000000121d */
[----:B------:R-:W0:Y:S01]  /*92a0*/  S2R R14, SR_TID.X ;  /* 0x00000000000e7919 */ /* 0x000e220000002100 */
[----:B------:R-:W-:Y:S02]  /*92b0*/  SHF.R.U64 R47, R36, 0x10, R37 ;  /* 0x00000010242f7819 */ /* 0x000fe40000001225 */
[----:B------:R-:W-:Y:S02]  /*92c0*/  SHF.R.U64 R36, R38, 0x10, R39 ;  /* 0x0000001026247819 */ /* 0x000fe40000001227 */
[----:B------:R-:W-:Y:S02]  /*92d0*/  SHF.R.U64 R52, R20, 0x10, R21 ;  /* 0x0000001014347819 */ /* 0x000fe40000001215 */
[----:B------:R-:W-:-:S02]  /*92e0*/  PRMT R49, R50, 0x5410, R49 ;  /* 0x0000541032317816 */ /* 0x000fc40000000031 */
[----:B------:R-:W-:Y:S02]  /*92f0*/  SHF.R.U32.HI R39, RZ, 0x10, R39 ;  /* 0x00000010ff277819 */ /* 0x000fe40000011627 */
[----:B------:R-:W-:Y:S01]  /*9300*/  PRMT R38, R48, 0x5410, R47 ;  /* 0x0000541030267816 */ /* 0x000fe2000000002f */
[----:B------:R-:W-:Y:S01]  /*9310*/  IMAD.U32 R50, R49, 0x10000, RZ ;  /* 0x0001000031327824 */ /* 0x000fe200078e00ff */
[----:B------:R-:W-:Y:S02]  /*9320*/  SHF.R.U32.HI R53, RZ, 0x10, R21 ;  /* 0x00000010ff357819 */ /* 0x000fe40000011615 */
[C---:B------:R-:W-:Y:S02]  /*9330*/  PRMT R47, R31.reuse, 0x5410, R36 ;  /* 0x000054101f2f7816 */ /* 0x040fe40000000024 */
[----:B------:R-:W-:Y:S02]  /*9340*/  PRMT R52, R31, 0x5432, R52 ;  /* 0x000054321f347816 */ /* 0x000fe40000000034 */
[----:B------:R-:W-:Y:S01]  /*9350*/  PRMT R48, R34, 0x5410, R39 ;  /* 0x0000541022307816 */ /* 0x000fe20000000027 */
[----:B------:R-:W-:Y:S01]  /*9360*/  IMAD.U32 R39, R38, 0x10000, RZ ;  /* 0x0001000026277824 */ /* 0x000fe200078e00ff */
[----:B------:R-:W-:-:S02]  /*9370*/  SHF.R.U32.HI R46, RZ, 0x10, R37 ;  /* 0x00000010ff2e7819 */ /* 0x000fc40000011625 */
[----:B------:R-:W-:Y:S02]  /*9380*/  SHF.R.U32.HI R51, RZ, 0x10, R29 ;  /* 0x00000010ff337819 */ /* 0x000fe4000001161d */
[----:B------:R-:W-:Y:S02]  /*9390*/  PRMT R53, R55, 0x5410, R53 ;  /* 0x0000541037357816 */ /* 0x000fe40000000035 */
[----:B------:R-:W-:Y:S02]  /*93a0*/  LOP3.LUT R49, R49, 0xffff0000, RZ, 0xc0, !PT ;  /* 0xffff000031317812 */ /* 0x000fe400078ec0ff */
[----:B------:R-:W-:Y:S02]  /*93b0*/  PRMT R46, R34, 0x5432, R46 ;  /* 0x00005432222e7816 */ /* 0x000fe4000000002e */
[----:B------:R-:W-:Y:S01]  /*93c0*/  PRMT R51, R54, 0x5410, R51 ;  /* 0x0000541036337816 */ /* 0x000fe20000000033 */
[----:B0-----:R-:W-:-:S05]  /*93d0*/  VIADD R25, R14, 0xffffff80 ;  /* 0xffffff800e197836 */ /* 0x001fca0000000000 */
[----:B------:R-:W-:-:S04]  /*93e0*/  SHF.R.S32.HI R24, RZ, 0x1f, R25 ;  /* 0x0000001fff187819 */ /* 0x000fc80000011419 */
[----:B------:R-:W-:-:S04]  /*93f0*/  LEA.HI R24, R24, R25, RZ, 0x5 ;  /* 0x0000001918187211 */ /* 0x000fc800078f28ff */
[----:B------:R-:W-:Y:S01]  /*9400*/  SHF.R.S32.HI R24, RZ, 0x5, R24 ;  /* 0x00000005ff187819 */ /* 0x000fe20000011418 */
[----:B--2---:R-:W-:-:S05]  /*9410*/  IMAD.SHL.U32 R12, R12, 0x40, RZ ;  /* 0x000000400c0c7824 */ /* 0x004fca00078e00ff */
        /* <DEDUP_REMOVED lines=10> */
[----:B------:R-:W0:Y:S04]  /*94c0*/  LDS.128 R12, [R32+0x8400] ;  /* 0x00840000200c7984 */ /* 0x000e280000000c00 */
        /* <DEDUP_REMOVED lines=11> */
[----:B------:R-:W-:Y:S01]  /*9580*/  LOP3.LUT R31, R38, 0xffff0000, RZ, 0xc0, !PT ;  /* 0xffff0000261f7812 */ /* 0x000fe200078ec0ff */
[----:B------:R-:W-:-:S02]  /*9590*/  IMAD.U32 R38, R51, 0x10000, RZ ;  /* 0x0001000033267824 */ /* 0x000fc400078e00ff */
[----:B------:R-:W-:Y:S01]  /*95a0*/  FFMA.FTZ R55, R20, R39, -R55 ;  /* 0x0000002714377223 */ /* 0x000fe20000010837 */
[----:B------:R-:W-:Y:S01]  /*95b0*/  FMUL.FTZ R39, R24, R49 ;  /* 0x0000003118277220 */ /* 0x000fe20000410000 */
[----:B------:R-:W-:Y:S01]  /*95c0*/  FFMA.FTZ R57, R20, R50, R57 ;  /* 0x0000003214397223 */ /* 0x000fe20000010039 */
[----:B------:R-:W-:Y:S02]  /*95d0*/  IMAD.U32 R20, R46, 0x10000, RZ ;  /* 0x000100002e147824 */ /* 0x000fe400078e00ff */
[-C--:B------:R-:W-:Y:S01]  /*95e0*/  FMUL.FTZ R59, R24, R31.reuse ;  /* 0x0000001f183b7220 */ /* 0x080fe20000410000 */
[----:B------:R-:W-:Y:S01]  /*95f0*/  FFMA.FTZ R50, R12, R31, -R39 ;  /* 0x0000001f0c327223 */ /* 0x000fe20000010827 */
[C---:B------:R-:W-:Y:S01]  /*9600*/  FMUL.FTZ R54, R34.reuse, R38 ;  /* 0x0000002622367220 */ /* 0x040fe20000410000 */
[----:B------:R-:W-:Y:S01]  /*9610*/  FMUL.FTZ R31, R34, R20 ;  /* 0x00000014221f7220 */ /* 0x000fe20000410000 */
[----:B------:R-:W-:Y:S01]  /*9620*/  LOP3.LUT R24, R51, 0xffff0000, RZ, 0xc0, !PT ;  /* 0xffff000033187812 */ /* 0x000fe200078ec0ff */
[----:B------:R-:W-:Y:S01]  /*9630*/  IMAD.U32 R36, R26, 0x10000, RZ ;  /* 0x000100001a247824 */ /* 0x000fe200078e00ff */
[----:B------:R-:W-:Y:S01]  /*9640*/  LOP3.LUT R46, R46, 0xffff0000, RZ, 0xc0, !PT ;  /* 0xffff00002e2e7812 */ /* 0x000fe200078ec0ff */
[C---:B------:R-:W-:Y:S01]  /*9650*/  FFMA.FTZ R38, R21.reuse, R38, R31 ;  /* 0x0000002615267223 */ /* 0x040fe2000001001f */
[----:B------:R-:W-:Y:S01]  /*9660*/  FFMA.FTZ R34, R12, R49, R59 ;  /* 0x000000310c227223 */ /* 0x000fe2000001003b */
[----:B------:R-:W-:Y:S01]  /*9670*/  FFMA.FTZ R54, R21, R20, -R54 ;  /* 0x0000001415367223 */ /* 0x000fe20000010836 */
[----:B------:R-:W-:-:S02]  /*9680*/  IMAD.U32 R31, R52, 0x10000, RZ ;  /* 0x00010000341f7824 */ /* 0x000fc400078e00ff */
[----:B------:R-:W-:Y:S01]  /*9690*/  FMUL.FTZ R12, R25, R24 ;  /* 0x00000018190c7220 */ /* 0x000fe20000410000 */
[----:B------:R-:W-:Y:S02]  /*96a0*/  IMAD.U32 R21, R47, 0x10000, RZ ;  /* 0x000100002f157824 */ /* 0x000fe400078e00ff */
[-C--:B------:R-:W-:Y:S01]  /*96b0*/  FMUL.FTZ R56, R25, R46.reuse ;  /* 0x0000002e19387220 */ /* 0x080fe20000410000 */
[----:B------:R-:W-:Y:S02]  /*96c0*/  IMAD.U32 R37, R27, 0x10000, RZ ;  /* 0x000100001b257824 */ /* 0x000fe400078e00ff */
[----:B------:R-:W-:Y:S01]  /*96d0*/  FMUL.FTZ R49, R36, R31 ;  /* 0x0000001f24317220 */ /* 0x000fe20000410000 */
[----:B------:R-:W-:Y:S02]  /*96e0*/  IMAD.U32 R20, R53, 0x10000, RZ ;  /* 0x0001000035147824 */ /* 0x000fe400078e00ff */
[----:B------:R-:W-:Y:S01]  /*96f0*/  FFMA.FTZ R25, R13, R46, -R12 ;  /* 0x0000002e0d197223 */ /* 0x000fe2000001080c */
[----:B------:R-:W-:-:S02]  /*9700*/  IMAD.U32 R28, R14, 0x10000, RZ ;  /* 0x000100000e1c7824 */ /* 0x000fc400078e00ff */
[-C--:B------:R-:W-:Y:S01]  /*9710*/  FMUL.FTZ R36, R36, R21.reuse ;  /* 0x0000001524247220 */ /* 0x080fe20000410000 */
[----:B------:R-:W-:Y:S01]  /*9720*/  FFMA.FTZ R39, R13, R24, R56 ;  /* 0x000000180d277223 */ /* 0x000fe20000010038 */
[----:B------:R-:W-:Y:S02]  /*9730*/  IMAD.U32 R29, R15, 0x10000, RZ ;  /* 0x000100000f1d7824 */ /* 0x000fe400078e00ff */
[C---:B------:R-:W-:Y:S01]  /*9740*/  FMUL.FTZ R24, R37.reuse, R20 ;  /* 0x0000001425187220 */ /* 0x040fe20000410000 */
[----:B------:R-:W-:Y:S02]  /*9750*/  IMAD.U32 R12, R48, 0x10000, RZ ;  /* 0x00010000300c7824 */ /* 0x000fe400078e00ff */
[C---:B------:R-:W-:Y:S01]  /*9760*/  FFMA.FTZ R49, R28.reuse, R21, -R49 ;  /* 0x000000151c317223 */ /* 0x040fe20000010831 */
[----:B------:R-:W-:Y:S01]  /*9770*/  FFMA.FTZ R36, R28, R31, R36 ;  /* 0x0000001f1c247223 */ /* 0x000fe20000010024 */
[----:B------:R-:W-:Y:S01]  /*9780*/  LOP3.LUT R26, R26, 0xffff0000, RZ, 0xc0, !PT ;  /* 0xffff00001a1a7812 */ /* 0x000fe200078ec0ff */
[-C--:B------:R-:W-:Y:S01]  /*9790*/  FMUL.FTZ R46, R37, R12.reuse ;  /* 0x0000000c252e7220 */ /* 0x080fe20000410000 */
[----:B------:R-:W-:Y:S01]  /*97a0*/  FFMA.FTZ R28, R29, R12, -R24 ;  /* 0x0000000c1d1c7223 */ /* 0x000fe20000010818 */
[----:B------:R-:W-:-:S02]  /*97b0*/  LOP3.LUT R27, R27, 0xffff0000, RZ, 0xc0, !PT ;  /* 0xffff00001b1b7812 */ /* 0x000fc400078ec0ff */
[----:B------:R-:W-:Y:S01]  /*97c0*/  LOP3.LUT R13, R52, 0xffff0000, RZ, 0xc0, !PT ;  /* 0xffff0000340d7812 */ /* 0x000fe200078ec0ff */
[----:B------:R-:W-:Y:S01]  /*97d0*/  FFMA.FTZ R46, R29, R20, R46 ;  /* 0x000000141d2e7223 */ /* 0x000fe2000001002e */
[----:B------:R-:W-:Y:S02]  /*97e0*/  LOP3.LUT R12, R53, 0xffff0000, RZ, 0xc0, !PT ;  /* 0xffff0000350c7812 */ /* 0x000fe400078ec0ff */
        /* <DEDUP_REMOVED lines=18> */
[----:B------:R1:W-:Y:S01]  /*9910*/  STS.128 [R32+0x8400], R12 ;  /* 0x0084000c20007388 */ /* 0x0003e20000000c00 */
[----:B------:R-:W-:Y:S02]  /*9920*/  F2FP.BF16.F32.PACK_AB R26, R21, R36 ;  /* 0x00000024151a723e */ /* 0x000fe400000010ff */
[----:B------:R-:W-:-:S05]  /*9930*/  F2FP.BF16.F32.PACK_AB R27, R29, R46 ;  /* 0x0000002e1d1b723e */ /* 0x000fca00000010ff */
[----:B------:R1:W-:Y:S02]  /*9940*/  STS.128 [R33+0x8400], R24 ;  /* 0x0084001821007388 */ /* 0x0003e40000000c00 */
.L_x_14480:
[----:B------:R-:W-:Y:S05]  /*9950*/  BSYNC B1 ;  /* 0x0000000000017941 */ /* 0x000fea0003800000 */
.L_x_14479:
[----:B------:R-:W-:Y:S02]  /*9960*/  PRMT R20, R0, 0x7610, R20 ;  /* 0x0000761000147816 */ /* 0x000fe40000000014 */
[----:B------:R-:W-:Y:S01]  /*9970*/  PRMT R21, R3, 0x7610, R21 ;  /* 0x0000761003157816 */ /* 0x000fe20000000015 */
[----:B------:R-:W-:Y:S06]  /*9980*/  @P0 BRA `(.L_x_14471) ;  /* 0x0000000400940947 */ /* 0x000fec0003800000 */
[----:B-1----:R-:W2:Y:S04]  /*9990*/  LDL R14, [R1+0x38] ;  /* 0x00003800010e7983 */ /* 0x002ea80000100800 */
[----:B0-----:R-:W3:Y:S04]  /*99a0*/  LDL R13, [R1+0x64] ;  /* 0x00006400010d7983 */ /* 0x001ee80000100800 */
[----:B------:R-:W4:Y:S04]  /*99b0*/  LDL R12, [R1+0x48] ;  /* 0x00004800010c7983 */ /* 0x000f280000100800 */
[----:B------:R-:W5:Y:S01]  /*99c0*/  LDL R36, [R1+0x58] ;  /* 0x0000580001247983 */ /* 0x000f620000100800 */
[----:B------:R-:W-:Y:S01]  /*99d0*/  IMAD.IADD R0, R16, 0x1, R35 ;  /* 0x0000000110007824 */ /* 0x000fe200078e0223 */
[----:B------:R-:W-:-:S02]  /*99e0*/  SHF.R.U64 R4, R4, 0x10, R5 ;  /* 0x0000001004047819 */ /* 0x000fc40000001205 */
[--C-:B------:R-:W-:Y:S02]  /*99f0*/  SHF.R.U64 R8, R8, 0x10, R9.reuse ;  /* 0x0000001008087819 */ /* 0x100fe40000001209 */
[----:B------:R-:W-:Y:S02]  /*9a00*/  SHF.R.U32.HI R9, RZ, 0x10, R9 ;  /* 0x00000010ff097819 */ /* 0x000fe40000011609 */
[----:B------:R-:W-:Y:S02]  /*9a10*/  PRMT R43, R43, 0x5410, R4 ;  /* 0x000054102b2b7816 */ /* 0x000fe40000000004 */
[--C-:B------:R-:W-:Y:S02]  /*9a20*/  SHF.R.U32.HI R31, RZ, 0x10, R11.reuse ;  /* 0x00000010ff1f7819 */ /* 0x100fe4000001160b */
[----:B------:R-:W-:Y:S02]  /*9a30*/  PRMT R45, R45, 0x5410, R8 ;  /* 0x000054102d2d7816 */ /* 0x000fe40000000008 */
[----:B------:R-:W-:-:S02]  /*9a40*/  SHF.R.U64 R29, R10, 0x10, R11 ;  /* 0x000000100a1d7819 */ /* 0x000fc4000000120b */
[----:B------:R-:W-:Y:S02]  /*9a50*/  PRMT R44, R44, 0x5410, R9 ;  /* 0x000054102c2c7816 */ /* 0x000fe40000000009 */
[----:B------:R-:W-:Y:S02]  /*9a60*/  SHF.R.U32.HI R5, RZ, 0x10, R5 ;  /* 0x00000010ff057819 */ /* 0x000fe40000011605 */
[----:B------:R-:W-:Y:S01]  /*9a70*/  PRMT R31, R21, 0x5410, R31 ;  /* 0x00005410151f7816 */ /* 0x000fe2000000001f */
[C---:B------:R-:W-:Y:S01]  /*9a80*/  IMAD.U32 R21, R45.reuse, 0x10000, RZ ;  /* 0x000100002d157824 */ /* 0x040fe200078e00ff */
[----:B------:R-:W-:Y:S01]  /*9a90*/  PRMT R42, R42, 0x5410, R5 ;  /* 0x000054102a2a7816 */ /* 0x000fe20000000005 */
[----:B------:R-:W-:Y:S01]  /*9aa0*/  IMAD.U32 R28, R44, 0x10000, RZ ;  /* 0x000100002c1c7824 */ /* 0x000fe200078e00ff */
[----:B------:R-:W-:Y:S02]  /*9ab0*/  PRMT R29, R20, 0x5410, R29 ;  /* 0x00005410141d7816 */ /* 0x000fe4000000001d */
[----:B------:R-:W-:Y:S01]  /*9ac0*/  LOP3.LUT R45, R45, 0xffff0000, RZ, 0xc0, !PT ;  /* 0xffff00002d2d7812 */ /* 0x000fe200078ec0ff */
[----:B------:R-:W-:Y:S01]  /*9ad0*/  IMAD.U32 R32, R42, 0x10000, RZ ;  /* 0x000100002a207824 */ /* 0x000fe200078e00ff */
[----:B--2---:R-:W-:-:S04]  /*9ae0*/  LOP3.LUT R0, R14, 0x38, R0, 0xf8, !PT ;  /* 0x000000380e007812 */ /* 0x004fc800078ef800 */
[----:B---3--:R-:W-:-:S05]  /*9af0*/  LOP3.LUT R0, R0, R13, RZ, 0x3c, !PT ;  /* 0x0000000d00007212 */ /* 0x008fca00078e3cff */
[----:B----4-:R-:W-:Y:S01]  /*9b00*/  IMAD.IADD R3, R12, 0x1, R0 ;  /* 0x000000010c037824 */ /* 0x010fe200078e0200 */
[--C-:B------:R-:W-:Y:S01]  /*9b10*/  SHF.R.U64 R0, R6, 0x10, R7.reuse ;  /* 0x0000001006007819 */ /* 0x100fe20000001207 */
[----:B-----5:R-:W0:Y:S02]  /*9b20*/  LDS.128 R12, [R36+0x8400] ;  /* 0x00840000240c7984 */ /* 0x020e240000000c00 */
[----:B------:R-:W-:Y:S01]  /*9b30*/  IMAD R3, R3, 0x2, R2 ;  /* 0x0000000203037824 */ /* 0x000fe200078e0202 */
[----:B------:R-:W-:Y:S02]  /*9b40*/  SHF.R.U32.HI R7, RZ, 0x10, R7 ;  /* 0x00000010ff077819 */ /* 0x000fe40000011607 */
[----:B------:R-:W-:Y:S02]  /*9b50*/  PRMT R41, R41, 0x5410, R0 ;  /* 0x0000541029297816 */ /* 0x000fe40000000000 */
[----:B------:R-:W1:Y:S01]  /*9b60*/  LDS.128 R24, [R3+0x8400] ;  /* 0x0084000003187984 */ /* 0x000e620000000c00 */
[----:B------:R-:W-:Y:S01]  /*9b70*/  PRMT R40, R40, 0x5410, R7 ;  /* 0x0000541028287816 */ /* 0x000fe20000000007 */
[C---:B0-----:R-:W-:Y:S01]  /*9b80*/  IMAD.U32 R0, R12.reuse, 0x10000, RZ ;  /* 0x000100000c007824 */ /* 0x041fe200078e00ff */
[----:B------:R-:W-:Y:S01]  /*9b90*/  LOP3.LUT R4, R12, 0xffff0000, RZ, 0xc0, !PT ;  /* 0xffff00000c047812 */ /* 0x000fe200078ec0ff */
[----:B------:R-:W-:Y:S01]  /*9ba0*/  IMAD.U32 R5, R13, 0x10000, RZ ;  /* 0x000100000d057824 */ /* 0x000fe200078e00ff */
[----:B------:R-:W-:Y:S01]  /*9bb0*/  LOP3.LUT R7, R14, 0xffff0000, RZ, 0xc0, !PT ;  /* 0xffff00000e077812 */ /* 0x000fe200078ec0ff */
[----:B------:R-:W-:Y:S01]  /*9bc0*/  IMAD.U32 R8, R15, 0x10000, RZ ;  /* 0x000100000f087824 */ /* 0x000fe200078e00ff */
[----:B------:R-:W-:Y:S01]  /*9bd0*/  LOP3.LUT R12, R13, 0xffff0000, RZ, 0xc0, !PT ;  /* 0xffff00000d0c7812 */ /* 0x000fe200078ec0ff */
[C---:B-1----:R-:W-:Y:S01]  /*9be0*/  IMAD.U32 R9, R24.reuse, 0x10000, RZ ;  /* 0x0001000018097824 */ /* 0x042fe200078e00ff */
[----:B------:R-:W-:Y:S01]  /*9bf0*/  LOP3.LUT R10, R24, 0xffff0000, RZ, 0xc0, !PT ;  /* 0xffff0000180a7812 */ /* 0x000fe200078ec0ff */
[C---:B------:R-:W-:Y:S01]  /*9c00*/  IMAD.U32 R11, R25.reuse, 0x10000, RZ ;  /* 0x00010000190b7824 */ /* 0x040fe200078e00ff */
[----:B------:R-:W-:Y:S01]  /*9c10*/  LOP3.LUT R24, R25, 0xffff0000, RZ, 0xc0, !PT ;  /* 0xffff000019187812 */ /* 0x000fe200078ec0ff */
[C---:B------:R-:W-:Y:S01]  /*9c20*/  IMAD.U32 R25, R43.reuse, 0x10000, RZ ;  /* 0x000100002b197824 */ /* 0x040fe200078e00ff */
[----:B------:R-:W-:Y:S01]  /*9c30*/  LOP3.LUT R43, R43, 0xffff0000, RZ, 0xc0, !PT ;  /* 0xffff00002b2b7812 */ /* 0x000fe200078ec0ff */
[----:B------:R-:W-:-:S02]  /*9c40*/  IMAD.U32 R20, R27, 0x10000, RZ ;  /* 0x000100001b147824 */ /* 0x000fc400078e00ff */
[----:B------:R-:W-:Y:S01]  /*9c50*/  FMUL.FTZ R34, R11, R32 ;  /* 0x000000200b227220 */ /* 0x000fe20000410000 */
[C---:B------:R-:W-:Y:S01]  /*9c60*/  FMUL.FTZ R33, R9.reuse, R25 ;  /* 0x0000001909217220 */ /* 0x040fe20000410000 */
[-C--:B------:R-:W-:Y:S01]  /*9c70*/  FMUL.FTZ R9, R9, R21.reuse ;  /* 0x0000001509097220 */ /* 0x080fe20000410000 */
[----:B------:R-:W-:Y:S01]  /*9c80*/  IMAD.U32 R6, R14, 0x10000, RZ ;  /* 0x000100000e067824 */ /* 0x000fe200078e00ff */
[----:B------:R-:W-:Y:S01]  /*9c90*/  LOP3.LUT R14, R15, 0xffff0000, RZ, 0xc0, !PT ;  /* 0xffff00000f0e7812 */ /* 0x000fe200078ec0ff */
[----:B------:R-:W-:Y:S01]  /*9ca0*/  FFMA.FTZ R33, R0, R21, -R33 ;  /* 0x0000001500217223 */ /* 0x000fe20000010821 */
[----:B------:R-:W-:Y:S02]  /*9cb0*/  IMAD.U32 R21, R40, 0x10000, RZ ;  /* 0x0001000028157824 */ /* 0x000fe400078e00ff */
[----:B------:R-:W-:Y:S01]  /*9cc0*/  FFMA.FTZ R25, R0, R25, R9 ;  /* 0x0000001900197223 */ /* 0x000fe20000010009 */
[----:B------:R-:W-:Y:S02]  /*9cd0*/  IMAD.U32 R9, R31, 0x10000, RZ ;  /* 0x000100001f097824 */ /* 0x000fe400078e00ff */
[----:B------:R-:W-:Y:S01]  /*9ce0*/  FMUL.FTZ R0, R11, R28 ;  /* 0x0000001c0b007220 */ /* 0x000fe20000410000 */
[----:B------:R-:W-:Y:S01]  /*9cf0*/  FMUL.FTZ R11, R20, R21 ;  /* 0x00000015140b7220 */ /* 0x000fe20000410000 */
[----:B------:R-:W-:-:S02]  /*9d00*/  IMAD.U32 R13, R26, 0x10000, RZ ;  /* 0x000100001a0d7824 */ /* 0x000fc400078e00ff */
[-C--:B------:R-:W-:Y:S01]  /*9d10*/  FMUL.FTZ R20, R20, R9.reuse ;  /* 0x0000000914147220 */ /* 0x080fe20000410000 */
[----:B------:R-:W-:Y:S01]  /*9d20*/  LOP3.LUT R15, R26, 0xffff0000, RZ, 0xc0, !PT ;  /* 0xffff00001a0f7812 */ /* 0x000fe200078ec0ff */
[----:B------:R-:W-:Y:S01]  /*9d30*/  FFMA.FTZ R34, R5, R28, -R34 ;  /* 0x0000001c05227223 */ /* 0x000fe20000010822 */
[----:B------:R-:W-:Y:S01]  /*9d40*/  LOP3.LUT R26, R27, 0xffff0000, RZ, 0xc0, !PT ;  /* 0xffff00001b1a7812 */ /* 0x000fe200078ec0ff */
[C---:B------:R-:W-:Y:S01]  /*9d50*/  FFMA.FTZ R27, R8.reuse, R9, -R11 ;  /* 0x00000009081b7223 */ /* 0x040fe2000001080b */
[----:B------:R-:W-:Y:S01]  /*9d60*/  FFMA.FTZ R28, R8, R21, R20 ;  /* 0x00000015081c7223 */ /* 0x000fe20000010014 */
[----:B------:R-:W-:Y:S01]  /*9d70*/  FMUL.FTZ R11, R10, R43 ;  /* 0x0000002b0a0b7220 */ /* 0x000fe20000410000 */
[----:B------:R-:W-:Y:S01]  /*9d80*/  LOP3.LUT R9, R42, 0xffff0000, RZ, 0xc0, !PT ;  /* 0xffff00002a097812 */ /* 0x000fe200078ec0ff */
[-C--:B------:R-:W-:Y:S01]  /*9d90*/  FMUL.FTZ R21, R10, R45.reuse ;  /* 0x0000002d0a157220 */ /* 0x080fe20000410000 */
[----:B------:R-:W-:Y:S02]  /*9da0*/  IMAD.U32 R8, R41, 0x10000, RZ ;  /* 0x0001000029087824 */ /* 0x000fe400078e00ff */
[----:B------:R-:W-:Y:S01]  /*9db0*/  FFMA.FTZ R32, R5, R32, R0 ;  /* 0x0000002005207223 */ /* 0x000fe20000010000 */
        /* <DEDUP_REMOVED lines=8> */
[----:B------:R-:W-:Y:S01]  /*9e40*/  FFMA.FTZ R11, R12, R5, -R11 ;  /* 0x000000050c0b7223 */ /* 0x000fe2000001080b */
[C---:B------:R-:W-:Y:S01]  /*9e50*/  FFMA.FTZ R21, R6.reuse, R0, -R21 ;  /* 0x0000000006157223 */ /* 0x040fe20000010815 */
[----:B------:R-:W-:Y:S01]  /*9e60*/  LOP3.LUT R4, R41, 0xffff0000, RZ, 0xc0, !PT ;  /* 0xffff000029047812 */ /* 0x000fe200078ec0ff */
[----:B------:R-:W-:Y:S01]  /*9e70*/  FFMA.FTZ R13, R6, R8, R13 ;  /* 0x00000008060d7223 */ /* 0x000fe2000001000d */
[----:B------:R-:W-:Y:S01]  /*9e80*/  LOP3.LUT R0, R29, 0xffff0000, RZ, 0xc0, !PT ;  /* 0xffff00001d007812 */ /* 0x000fe200078ec0ff */
[----:B------:R-:W-:Y:S01]  /*9e90*/  FFMA.FTZ R9, R12, R9, R24 ;  /* 0x000000090c097223 */ /* 0x000fe20000010018 */
[----:B------:R-:W-:Y:S01]  /*9ea0*/  LOP3.LUT R5, R40, 0xffff0000, RZ, 0xc0, !PT ;  /* 0xffff000028057812 */ /* 0x000fe200078ec0ff */
[----:B------:R-:W-:Y:S01]  /*9eb0*/  FMUL.FTZ R6, R15, R4 ;  /* 0x000000040f067220 */ /* 0x000fe20000410000 */
[----:B------:R-:W-:Y:S01]  /*9ec0*/  LOP3.LUT R31, R31, 0xffff0000, RZ, 0xc0, !PT ;  /* 0xffff00001f1f7812 */ /* 0x000fe200078ec0ff */
[-C--:B------:R-:W-:Y:S01]  /*9ed0*/  FMUL.FTZ R15, R15, R0.reuse ;  /* 0x000000000f0f7220 */ /* 0x080fe20000410000 */
[----:B------:R-:W-:Y:S01]  /*9ee0*/  F2FP.BF16.F32.PACK_AB R8, R20, R25 ;  /* 0x000000191408723e */ /* 0x000fe200000010ff */
        /* <DEDUP_REMOVED lines=13> */
[----:B------:R-:W-:-:S05]  /*9fc0*/  F2FP.BF16.F32.PACK_AB R11, R15, R28 ;  /* 0x0000001c0f0b723e */ /* 0x000fca00000010ff */
[----:B------:R2:W-:Y:S02]  /*9fd0*/  STS.128 [R3+0x8400], R8 ;  /* 0x0084000803007388 */ /* 0x0005e40000000c00 */
.L_x_14471:
[----:B------:R-:W-:Y:S05]  /*9fe0*/  BSYNC B0 ;  /* 0x0000000000007941 */ /* 0x000fea0003800000 */
.L_x_14457:
[----:B------:R-:W-:Y:S01]  /*9ff0*/  @!PT LDS RZ, [RZ] ;  /* 0x00000000fffff984 */ /* 0x000fe20000000800 */
[----:B------:R-:W-:Y:S01]  /*a000*/  @!PT LDS RZ, [RZ] ;  /* 0x00000000fffff984 */ /* 0x000fe20000000800 */
[----:B------:R-:W-:Y:S01]  /*a010*/  @!PT LDS RZ, [RZ] ;  /* 0x00000000fffff984 */ /* 0x000fe20000000800 */
[----:B------:R-:W-:Y:S01]  /*a020*/  @!PT LDS RZ, [RZ] ;  /* 0x00000000fffff984 */ /* 0x000fe20000000800 */
[----:B------:R3:W-:Y:S06]  /*a030*/  MEMBAR.ALL.CTA ;  /* 0x0000000000007992 */ /* 0x0007ec0000008000 */
[----:B---3--:R-:W3:Y:S01]  /*a040*/  FENCE.VIEW.ASYNC.S ;  /* 0x00000000000073c6 */ /* 0x008ee20000000000 */
[----:B------:R-:W-:Y:S05]  /*a050*/  WARPSYNC.ALL ;  /* 0x0000000000007948 */ /* 0x000fea0003800000 */
[----:B---3--:R-:W-:Y:S06]  /*a060*/  BAR.SYNC.DEFER_BLOCKING 0xd, 0x180 ;  /* 0x0346000000007b1d */ /* 0x008fec0000010000 */
.L_x_14454:
[----:B-1----:R-:W-:-:S05]  /*a070*/  IMAD.U32 R0, RZ, RZ, UR39 ;  /* 0x00000027ff007e24 */ /* 0x002fca000f8e00ff */
[----:B------:R-:W-:-:S13]  /*a080*/  ISETP.NE.AND P0, PT, R0, 0x3, PT ;  /* 0x000000030000780c */ /* 0x000fda0003f05270 */
[----:B------:R-:W-:Y:S05]  /*a090*/  @!P0 BRA `(.L_x_14481) ;  /* 0x0000000000048947 */ /* 0x000fea0003800000 */
[----:B------:R-:W-:Y:S01]  /*a0a0*/  BPT.TRAP 0x1 ;  /* 0x000000040000795c */ /* 0x000fe20000300000 */
.L_x_14481:
[----:B------:R-:W-:Y:S01]  /*a0b0*/  IMAD R0, R19, 0x8, R2 ;  /* 0x0000000813007824 */ /* 0x000fe200078e0202 */
[----:B0-2---:R-:W-:-:S04]  /*a0c0*/  SHF.L.U32 R5, R154, 0x1f, RZ ;  /* 0x0000001f9a057819 */ /* 0x005fc800000006ff */
[----:B------:R0:W1:Y:S01]  /*a0d0*/  SYNCS.PHASECHK.TRANS64.TRYWAIT P1, [R0+URZ+0x16830], R5 ;  /* 0x01683005000075a7 */ /* 0x000062000802017f */
[----:B------:R-:W-:Y:S05]  /*a0e0*/  @!P0 BRA `(.L_x_14482) ;  /* 0x0000000000048947 */ /* 0x000fea0003800000 */
[----:B------:R-:W-:Y:S01]  /*a0f0*/  BPT.TRAP 0x1 ;  /* 0x000000040000795c */ /* 0x000fe20000300000 */
.L_x_14482:
        /* <DEDUP_REMOVED lines=10> */
.L_x_14483:
[----:B--2---:R-:W2:Y:S01]  /*a1a0*/  LDL R3, [R1+0x30] ;  /* 0x0000300001037983 */ /* 0x004ea20000100800 */
[----:B01----:R-:W-:Y:S01]  /*a1b0*/  IMAD.MOV.U32 R5, RZ, RZ, 0x40000040 ;  /* 0x40000040ff057424 */ /* 0x003fe200078e00ff */
[----:B------:R-:W-:Y:S05]  /*a1c0*/  WARPSYNC.ALL ;  /* 0x0000000000007948 */ /* 0x000fea0003800000 */
[C---:B------:R-:W-:Y:S01]  /*a1d0*/  R2UR UR4, R6.reuse ;  /* 0x00000000060472ca */ /* 0x040fe200000e0000 */
[----:B-----5:R-:W-:Y:S01]  /*a1e0*/  WARPGROUP.ARRIVE ;  /* 0x00000000000079c5 */ /* 0x020fe20000000000 */
[----:B------:R-:W-:Y:S01]  /*a1f0*/  R2UR UR5, R7 ;  /* 0x00000000070572ca */ /* 0x000fe200000e0000 */
[----:B------:R-:W-:Y:S01]  /*a200*/  VIADD R12, R6, 0x2 ;  /* 0x00000002060c7836 */ /* 0x000fe20000000000 */
[----:B------:R-:W-:Y:S01]  /*a210*/  R2UR UR7, R5 ;  /* 0x00000000050772ca */ /* 0x000fe200000e0000 */
[----:B------:R-:W-:-:S02]  /*a220*/  IMAD.MOV.U32 R13, RZ, RZ, 0x40000040 ;  /* 0x40000040ff0d7424 */ /* 0x000fc400078e00ff */
[----:B------:R-:W-:Y:S02]  /*a230*/  IMAD.MOV.U32 R9, RZ, RZ, 0x40000040 ;  /* 0x40000040ff097424 */ /* 0x000fe400078e00ff */
[C---:B------:R-:W-:Y:S01]  /*a240*/  VIADD R156, R6.reuse, 0x4 ;  /* 0x00000004069c7836 */ /* 0x040fe20000000000 */
[----:B------:R0:W-:Y:S01]  /*a250*/  STL.64 [R1+0x20], R12 ;  /* 0x0000200c01007387 */ /* 0x0001e20000100a00 */
[----:B------:R-:W-:Y:S02]  /*a260*/  IMAD.MOV.U32 R157, RZ, RZ, 0x40000040 ;  /* 0x40000040ff9d7424 */ /* 0x000fe400078e00ff */
[----:B------:R-:W-:Y:S02]  /*a270*/  VIADD R10, R6, 0x6 ;  /* 0x00000006060a7836 */ /* 0x000fe40000000000 */
[----:B------:R-:W-:Y:S02]  /*a280*/  IMAD.MOV.U32 R11, RZ, RZ, 0x40000040 ;  /* 0x40000040ff0b7424 */ /* 0x000fe400078e00ff */
[----:B------:R-:W-:-:S02]  /*a290*/  IMAD.MOV.U32 R5, RZ, RZ, 0x40000040 ;  /* 0x40000040ff057424 */ /* 0x000fc400078e00ff */
        /* <DEDUP_REMOVED lines=31> */
.L_x_14485:
[----:B------:R-:W2:Y:S01]  /*a490*/  LDL R8, [R1+0x34] ;  /* 0x0000340001087983 */ /* 0x000ea20000100800 */
[----:B------:R-:W0:Y:S01]  /*a4a0*/  LDC R4, c[0x0][0x448] ;  /* 0x00011200ff047b82 */ /* 0x000e220000000800 */
[----:B------:R-:W-:Y:S02]  /*a4b0*/  ULDC UR4, c[0x0][0x9d8] ;  /* 0x0002760000047ab9 */ /* 0x000fe40000000800 */
[----:B------:R-:W2:Y:S04]  /*a4c0*/  LDL R92, [R1+0x28] ;  /* 0x00002800015c7983 */ /* 0x000ea80000100800 */
[----:B------:R-:W3:Y:S04]  /*a4d0*/  LDL R94, [R1+0x8] ;  /* 0x00000800015e7983 */ /* 0x000ee80000100800 */
[----:B------:R-:W3:Y:S01]  /*a4e0*/  LDL R93, [R1] ;  /* 0x00000000015d7983 */ /* 0x000ee20000100800 */
[----:B------:R-:W-:Y:S01]  /*a4f0*/  VIADD R0, R0, 0x16840 ;  /* 0x0001684000007836 */ /* 0x000fe20000000000 */
[----:B------:R-:W-:Y:S01]  /*a500*/  ULDC UR31, c[0x0][0x9dc] ;  /* 0x00027700001f7ab9 */ /* 0x000fe20000000800 */
[----:B0-----:R-:W-:Y:S01]  /*a510*/  ISETP.NE.AND P1, PT, R4, 0x1, PT ;  /* 0x000000010400780c */ /* 0x001fe20003f25270 */
[----:B------:R-:W-:-:S12]  /*a520*/  FMUL.FTZ R13, R24, UR4 ;  /* 0x00000004180d7c20 */ /* 0x000fd80008410000 */
[----:B------:R-:W0:Y:S01]  /*a530*/  @P1 LDC R5, c[0x0][0x44c] ;  /* 0x00011300ff051b82 */ /* 0x000e220000000800 */
[----:B------:R-:W-:-:S07]  /*a540*/  FMUL.FTZ R24, R29, UR4 ;  /* 0x000000041d187c20 */ /* 0x000fce0008410000 */
        /* <DEDUP_REMOVED lines=33> */
[----:B------:R-:W-:-:S02]  /*a760*/  IMAD.U32 R77, RZ, RZ, UR38 ;  /* 0x00000026ff4d7e24 */ /* 0x000fc4000f8e00ff */
        /* <DEDUP_REMOVED lines=31> */
[----:B------:R-:W-:-:S07]  /*a960*/  ULOP3.LUT UR31, URZ, UR31, URZ, 0x33, !UPT ;  /* 0x0000001f3f1f7292 */ /* 0x000fce000f8e333f */
        /* <DEDUP_REMOVED lines=19> */
[----:B--2---:R-:W-:-:S04]  /*aaa0*/  IMAD.IADD R80, R8, 0x1, R92 ;  /* 0x0000000108507824 */ /* 0x004fc800078e025c */
[----:B0-----:R-:W-:-:S05]  /*aab0*/  @P1 IMAD.HI.U32 R4, R80, R5, RZ ;  /* 0x0000000550041227 */ /* 0x001fca00078e00ff */
[----:B-1----:R-:W-:Y:S02]  /*aac0*/  @P1 SHF.R.U32.HI R80, RZ, R9, R4 ;  /* 0x00000009ff501219 */ /* 0x002fe40000011604 */
[----:B------:R-:W0:Y:S03]  /*aad0*/  LDC.64 R8, c[0x0][0x9e0] ;  /* 0x00027800ff087b82 */ /* 0x000e260000000a00 */
[----:B------:R-:W1:Y:S01]  /*aae0*/  SHFL.IDX PT, R91, R80, RZ, 0x1c1f ;  /* 0x001c1fff505b7589 */ /* 0x000e6200000e0000 */
[----:B------:R-:W-:Y:S01]  /*aaf0*/  PRMT R4, R77, 0x654, R0 ;  /* 0x000006544d047816 */ /* 0x000fe20000000000 */
[----:B------:R-:W-:Y:S01]  /*ab00*/  FMUL.FTZ R77, R87, UR4 ;  /* 0x00000004574d7c20 */ /* 0x000fe20008410000 */
[----:B------:R-:W-:Y:S02]  /*ab10*/  FMUL.FTZ R5, R86, UR4 ;  /* 0x0000000456057c20 */ /* 0x000fe40008410000 */
[----:B------:R2:W-:Y:S01]  /*ab20*/  SYNCS.ARRIVE.TRANS64.RED.A1T0 RZ, [R4+URZ], RZ ;  /* 0x000000ff04ff79a7 */ /* 0x0005e2000810043f */
[----:B------:R-:W0:Y:S01]  /*ab30*/  MUFU.TANH R39, R39 ;  /* 0x0000002700277308 */ /* 0x000e220000002400 */
[----:B--2---:R-:W-:-:S07]  /*ab40*/  IADD3 R4, -R155, 0x1, R82 ;  /* 0x000000019b047810 */ /* 0x004fce0007ffe152 */
[----:B------:R-:W2:Y:S01]  /*ab50*/  MUFU.TANH R40, R40 ;  /* 0x0000002800287308 */ /* 0x000ea20000002400 */
[----:B---3--:R-:W-:Y:S02]  /*ab60*/  IADD3 R85, -R93, R4, R94 ;  /* 0x000000045d557210 */ /* 0x008fe40007ffe15e */
[----:B0-----:R-:W-:-:S05]  /*ab70*/  ISETP.GE.AND P2, PT, R9, 0x1, PT ;  /* 0x000000010900780c */ /* 0x001fca0003f46270 */
[----:B------:R-:W0:Y:S01]  /*ab80*/  MUFU.TANH R37, R37 ;  /* 0x0000002500257308 */ /* 0x000e220000002400 */
[----:B------:R-:W-:-:S07]  /*ab90*/  VIADD R86, R85, UR31 ;  /* 0x0000001f55567c36 */ /* 0x000fce0008000000 */
[----:B------:R-:W3:Y:S01]  /*aba0*/  MUFU.TANH R38, R38 ;  /* 0x0000002600267308 */ /* 0x000ee20000002400 */
        /* <DEDUP_REMOVED lines=40> */
[----:B------:R-:W0:Y:S01]  /*ae30*/  MUFU.TANH R77, R77 ;  /* 0x0000004d004d7308 */ /* 0x000e220000002400 */
[----:B------:R-:W-:Y:S01]  /*ae40*/  IADD3 R90, -R155, R94, R82 ;  /* 0x0000005e9b5a7210 */ /* 0x000fe20007ffe152 */
[----:B-1----:R-:W-:Y:S01]  /*ae50*/  IMAD.IADD R83, R86, 0x1, R91 ;  /* 0x0000000156537824 */ /* 0x002fe200078e025b */
[----:B------:R-:W-:-:S02]  /*ae60*/  LEA R78, R89, 0xffffff80, 0x7 ;  /* 0xffffff80594e7811 */ /* 0x000fc400078e38ff */
[----:B------:R-:W-:Y:S01]  /*ae70*/  VIADDMNMX R84, R91, R85, R90, PT ;  /* 0x000000555b547246 */ /* 0x000fe2000380015a */
[----:B--234-:R-:W-:Y:S06]  /*ae80*/  @!P2 BRA `(.L_x_14486) ;  /* 0x000000000050a947 */ /* 0x01cfec0003800000 */
[----:B------:R-:W-:Y:S01]  /*ae90*/  IADD3 R87, -R93, R94, R91 ;  /* 0x0000005e5d577210 */ /* 0x000fe20007ffe15b */
[----:B------:R-:W-:Y:S03]  /*aea0*/  BSSY B0, `(.L_x_14487) ;  /* 0x000000e000007945 */ /* 0x000fe60003800000 */
[----:B------:R-:W-:-:S13]  /*aeb0*/  ISETP.GT.AND P3, PT, R87, -0x1, PT ;  /* 0xffffffff5700780c */ /* 0x000fda0003f64270 */
[----:B------:R-:W-:Y:S05]  /*aec0*/  @P3 BRA `(.L_x_14488) ;  /* 0x00000000001c3947 */ /* 0x000fea0003800000 */
[----:B------:R-:W-:Y:S02]  /*aed0*/  ISETP.NE.AND P3, PT, R9, 0x1, PT ;  /* 0x000000010900780c */ /* 0x000fe40003f65270 */
[----:B------:R-:W-:-:S11]  /*aee0*/  LOP3.LUT R87, RZ, R87, RZ, 0x33, !PT ;  /* 0x00000057ff577212 */ /* 0x000fd600078e33ff */
[----:B0-----:R-:W0:Y:S02]  /*aef0*/  @P3 LDC.64 R4, c[0x0][0x9e8] ;  /* 0x00027a00ff043b82 */ /* 0x001e240000000a00 */
[----:B0-----:R-:W-:-:S05]  /*af00*/  @P3 IMAD.HI.U32 R4, R87, R4, RZ ;  /* 0x0000000457043227 */ /* 0x001fca00078e00ff */
[----:B------:R-:W-:-:S04]  /*af10*/  @P3 SHF.R.U32.HI R87, RZ, R5, R4 ;  /* 0x00000005ff573219 */ /* 0x000fc80000011604 */
[----:B------:R-:W-:Y:S01]  /*af20*/  LOP3.LUT R87, RZ, R87, RZ, 0x33, !PT ;  /* 0x00000057ff577212 */ /* 0x000fe200078e33ff */
[----:B------:R-:W-:Y:S06]  /*af30*/  BRA `(.L_x_14489) ;  /* 0x0000000000107947 */ /* 0x000fec0003800000 */
.L_x_14488:
[----:B------:R-:W-:-:S13]  /*af40*/  ISETP.NE.AND P3, PT, R9, 0x1, PT ;  /* 0x000000010900780c */ /* 0x000fda0003f65270 */
[----:B0-----:R-:W0:Y:S02]  /*af50*/  @P3 LDC.64 R4, c[0x0][0x9e8] ;  /* 0x00027a00ff043b82 */ /* 0x001e240000000a00 */
[----:B0-----:R-:W-:-:S05]  /*af60*/  @P3 IMAD.HI.U32 R4, R87, R4, RZ ;  /* 0x0000000457043227 */ /* 0x001fca00078e00ff */
[----:B------:R-:W-:-:S07]  /*af70*/  @P3 SHF.R.U32.HI R87, RZ, R5, R4 ;  /* 0x00000005ff573219 */ /* 0x000fce0000011604 */
.L_x_14489:
[----:B------:R-:W-:Y:S05]  /*af80*/  BSYNC B0 ;  /* 0x0000000000007941 */ /* 0x000fea0003800000 */
.L_x_14487:
[----:B------:R-:W-:-:S04]  /*af90*/  IMAD R4, R87, R9, -R78 ;  /* 0x0000000957047224 */ /* 0x000fc800078e0a4e */
[----:B------:R-:W-:-:S05]  /*afa0*/  IMAD.IADD R4, R4, 0x1, -R155 ;  /* 0x0000000104047824 */ /* 0x000fca00078e0a9b */
[----:B------:R-:W-:Y:S02]  /*afb0*/  VIMNMX R83, R83, R4, !PT ;  /* 0x0000000453537248 */ /* 0x000fe40007fe0100 */
[----:B------:R-:W-:-:S07]  /*afc0*/  VIADDMNMX R84, R4, R9, R84, PT ;  /* 0x0000000904547246 */ /* 0x000fce0003800154 */
.L_x_14486:
[C---:B------:R-:W-:Y:S02]  /*afd0*/  ISETP.GE.AND P3, PT, R82.reuse, 0x2, PT ;  /* 0x000000025200780c */ /* 0x040fe40003f66270 */
[----:B------:R-:W-:Y:S02]  /*afe0*/  ISETP.GE.AND P5, PT, R82, 0x9, PT ;  /* 0x000000095200780c */ /* 0x000fe40003fa6270 */
[----:B------:R-:W-:Y:S02]  /*aff0*/  ISETP.GT.AND P4, PT, R83, 0x1, !P3 ;  /* 0x000000015300780c */ /* 0x000fe40005f84270 */
[----:B------:R-:W-:Y:S02]  /*b000*/  LOP3.LUT R22, R22, 0xfffffffd, RZ, 0xc0, !PT ;  /* 0xfffffffd16167812 */ /* 0x000fe400078ec0ff */
[----:B------:R-:W-:-:S04]  /*b010*/  ISETP.LT.OR P4, PT, R84, 0x2, P4 ;  /* 0x000000025400780c */ /* 0x000fc80002781670 */
[----:B------:R-:W-:Y:S02]  /*b020*/  FSEL R14, R14, -INF , !P4 ;  /* 0xff8000000e0e7808 */ /* 0x000fe40006000000 */
[----:B------:R-:W-:Y:S02]  /*b030*/  ISETP.GT.AND P4, PT, R83, 0x8, !P5 ;  /* 0x000000085300780c */ /* 0x000fe40006f84270 */
[----:B------:R-:W-:Y:S02]  /*b040*/  @P5 LOP3.LUT R22, R22, 0x2, RZ, 0xfc, !PT ;  /* 0x0000000216165812 */ /* 0x000fe400078efcff */
[----:B------:R-:W-:Y:S02]  /*b050*/  ISETP.GE.AND P5, PT, R82, 0xa, PT ;  /* 0x0000000a5200780c */ /* 0x000fe40003fa6270 */
[----:B------:R-:W-:Y:S02]  /*b060*/  ISETP.LT.OR P4, PT, R84, 0x9, P4 ;  /* 0x000000095400780c */ /* 0x000fe40002781670 */
[----:B------:R-:W-:-:S02]  /*b070*/  LOP3.LUT R22, R22, 0xfffffffb, RZ, 0xc0, !PT ;  /* 0xfffffffb16167812 */ /* 0x000fc400078ec0ff */
        /* <DEDUP_REMOVED lines=170> */
[----:B------:R-:W0:Y:S01]  /*bb20*/  SHFL.IDX PT, R13, R80, 0x1, 0x1c1f ;  /* 0x003c1f00500d7f89 */ /* 0x000e2200000e0000 */
[----:B------:R-:W-:-:S13]  /*bb30*/  ISETP.GE.AND P6, PT, R82, 0x7a, PT ;  /* 0x0000007a5200780c */ /* 0x000fda0003fc6270 */
[----:B------:R-:W-:Y:S02]  /*bb40*/  @P6 LOP3.LUT R22, R22, 0x10000000, RZ, 0xfc, !PT ;  /* 0x1000000016166812 */ /* 0x000fe400078efcff */
[----:B------:R-:W-:-:S04]  /*bb50*/  ISETP.GT.AND P6, PT, R83, 0x79, !P6 ;  /* 0x000000795300780c */ /* 0x000fc800077c4270 */
[----:B------:R-:W-:-:S04]  /*bb60*/  ISETP.LT.OR P6, PT, R84, 0x7a, P6 ;  /* 0x0000007a5400780c */ /* 0x000fc800037c1670 */
[----:B------:R-:W-:Y:S01]  /*bb70*/  FSEL R81, R81, -INF , !P6 ;  /* 0xff80000051517808 */ /* 0x000fe20007000000 */
[----:B0-----:R-:W-:Y:S01]  /*bb80*/  IMAD.IADD R86, R86, 0x1, R13 ;  /* 0x0000000156567824 */ /* 0x001fe200078e020d */
        /* <DEDUP_REMOVED lines=13> */
.L_x_14492:
[----:B------:R-:W-:-:S13]  /*bc60*/  ISETP.NE.AND P6, PT, R9, 0x1, PT ;  /* 0x000000010900780c */ /* 0x000fda0003fc5270 */
[----:B------:R-:W0:Y:S02]  /*bc70*/  @P6 LDC.64 R4, c[0x0][0x9e8] ;  /* 0x00027a00ff046b82 */ /* 0x000e240000000a00 */
[----:B0-----:R-:W-:-:S05]  /*bc80*/  @P6 IMAD.HI.U32 R4, R13, R4, RZ ;  /* 0x000000040d046227 */ /* 0x001fca00078e00ff */
[----:B------:R-:W-:-:S07]  /*bc90*/  @P6 SHF.R.U32.HI R13, RZ, R5, R4 ;  /* 0x00000005ff0d6219 */ /* 0x000fce0000011604 */
.L_x_14493:
[----:B------:R-:W-:Y:S05]  /*bca0*/  BSYNC B0 ;  /* 0x0000000000007941 */ /* 0x000fea0003800000 */
.L_x_14491:
[----:B------:R-:W-:-:S04]  /*bcb0*/  IMAD R78, R13, R9, -R78 ;  /* 0x000000090d4e7224 */ /* 0x000fc800078e0a4e */
[----:B------:R-:W-:-:S05]  /*bcc0*/  IMAD.IADD R5, R78, 0x1, -R155 ;  /* 0x000000014e057824 */ /* 0x000fca00078e0a9b */
[----:B------:R-:W-:Y:S02]  /*bcd0*/  VIMNMX R86, R86, R5, !PT ;  /* 0x0000000556567248 */ /* 0x000fe40007fe0100 */
[----:B------:R-:W-:-:S07]  /*bce0*/  VIADDMNMX R90, R5, R9, R90, PT ;  /* 0x00000009055a7246 */ /* 0x000fce000380015a */
.L_x_14490:
[----:B------:R-:W-:Y:S01]  /*bcf0*/  ISETP.GT.AND P3, PT, R86, 0x1, !P3 ;  /* 0x000000015600780c */ /* 0x000fe20005f64270 */
[----:B------:R-:W-:Y:S01]  /*bd00*/  ULDC UR30, c[0x0][0x988] ;  /* 0x00026200001e7ab9 */ /* 0x000fe20000000800 */
[----:B------:R-:W-:Y:S02]  /*bd10*/  LOP3.LUT P6, RZ, R22, 0x2000000, RZ, 0xc0, !PT ;  /* 0x0200000016ff7812 */ /* 0x000fe400078cc0ff */
[----:B------:R-:W-:Y:S02]  /*bd20*/  ISETP.LT.OR P3, PT, R90, 0x2, P3 ;  /* 0x000000025a00780c */ /* 0x000fe40001f61670 */
[----:B------:R-:W-:Y:S02]  /*bd30*/  ISETP.GT.AND P4, PT, R86, 0x71, !P4 ;  /* 0x000000715600780c */ /* 0x000fe40006784270 */
        /* <DEDUP_REMOVED lines=76> */
[----:B------:R-:W-:Y:S01]  /*c200*/  LOP3.LUT P3, RZ, R22, 0x40000, RZ, 0xc0, !PT ;  /* 0x0004000016ff7812 */ /* 0x000fe2000786c0ff */
[----:B------:R-:W0:Y:S01]  /*c210*/  SHFL.BFLY PT, R5, R12, 0x2, 0x1f ;  /* 0x0c401f000c057f89 */ /* 0x000e2200000e0000 */
[C---:B------:R-:W-:Y:S02]  /*c220*/  ISETP.GT.AND P5, PT, R86.reuse, 0x78, !P5 ;  /* 0x000000785600780c */ /* 0x040fe40006fa4270 */
[----:B------:R-:W-:Y:S02]  /*c230*/  ISETP.GT.AND P3, PT, R86, 0x31, !P3 ;  /* 0x000000315600780c */ /* 0x000fe40005f64270 */
[----:B------:R-:W-:-:S02]  /*c240*/  ISETP.LT.OR P4, PT, R90, 0x72, P4 ;  /* 0x000000725a00780c */ /* 0x000fc40002781670 */
[C---:B------:R-:W-:Y:S02]  /*c250*/  ISETP.LT.OR P3, PT, R90.reuse, 0x32, P3 ;  /* 0x000000325a00780c */ /* 0x040fe40001f61670 */
[----:B------:R-:W-:Y:S02]  /*c260*/  ISETP.LT.OR P5, PT, R90, 0x79, P5 ;  /* 0x000000795a00780c */ /* 0x000fe40002fa1670 */
[----:B------:R-:W-:Y:S02]  /*c270*/  FSEL R42, R42, -INF , !P3 ;  /* 0xff8000002a2a7808 */ /* 0x000fe40005800000 */
[----:B------:R-:W-:Y:S02]  /*c280*/  LOP3.LUT P3, RZ, R22, 0x20000, RZ, 0xc0, !PT ;  /* 0x0002000016ff7812 */ /* 0x000fe4000786c0ff */
[----:B------:R-:W-:Y:S02]  /*c290*/  FSEL R73, R73, -INF , !P4 ;  /* 0xff80000049497808 */ /* 0x000fe40006000000 */
[----:B------:R-:W-:-:S02]  /*c2a0*/  ISETP.GT.AND P3, PT, R86, 0x38, !P3 ;  /* 0x000000385600780c */ /* 0x000fc40005f64270 */
[----:B------:R-:W-:Y:S02]  /*c2b0*/  FSEL R0, R0, -INF , !P5 ;  /* 0xff80000000007808 */ /* 0x000fe40006800000 */
        /* <DEDUP_REMOVED lines=13> */
[----:B------:R-:W-:Y:S01]  /*c390*/  ISETP.GT.AND P3, PT, R86, 0x41, !P6 ;  /* 0x000000415600780c */ /* 0x000fe20007764270 */
[----:B------:R-:W-:Y:S01]  /*c3a0*/  FMUL.FTZ R78, R13, UR30 ;  /* 0x0000001e0d4e7c20 */ /* 0x000fe20008410000 */
[----:B------:R-:W-:Y:S02]  /*c3b0*/  LOP3.LUT P6, RZ, R22, 0x8, RZ, 0xc0, !PT ;  /* 0x0000000816ff7812 */ /* 0x000fe400078cc0ff */
        /* <DEDUP_REMOVED lines=46> */
[----:B------:R-:W-:-:S04]  /*c6a0*/  FSETP.NEU.FTZ.AND P3, PT, R13, -INF , PT ;  /* 0xff8000000d00780b */ /* 0x000fc80003f7d000 */
        /* <DEDUP_REMOVED lines=47> */
[----:B------:R-:W-:Y:S01]  /*c9a0*/  FFMA.FTZ R75, R81, UR30, -R78 ;  /* 0x0000001e514b7c23 */ /* 0x000fe2000801084e */
[----:B------:R-:W-:-:S04]  /*c9b0*/  FMNMX.FTZ R31, R37, R12, !PT ;  /* 0x0000000c251f7209 */ /* 0x000fc80007810000 */
[----:B------:R-:W-:Y:S01]  /*c9c0*/  FMNMX.FTZ R12, R38, R31, !PT ;  /* 0x0000001f260c7209 */ /* 0x000fe20007810000 */
[----:B------:R-:W3:Y:S01]  /*c9d0*/  MUFU.EX2 R144, R144 ;  /* 0x0000009000907308 */ /* 0x000ee20000000800 */
[----:B------:R-:W-:Y:S02]  /*c9e0*/  FFMA.FTZ R31, R36, UR30, -R78 ;  /* 0x0000001e241f7c23 */ /* 0x000fe4000801084e */
[----:B------:R-:W-:-:S04]  /*c9f0*/  FMNMX.FTZ R35, R41, R12, !PT ;  /* 0x0000000c29237209 */ /* 0x000fc80007810000 */
[----:B------:R-:W-:Y:S01]  /*ca00*/  FMNMX.FTZ R12, R42, R35, !PT ;  /* 0x000000232a0c7209 */ /* 0x000fe20007810000 */
[----:B------:R-:W4:Y:S03]  /*ca10*/  MUFU.EX2 R21, R21 ;  /* 0x0000001500157308 */ /* 0x000f260000000800 */
[----:B------:R-:W-:-:S04]  /*ca20*/  FMNMX.FTZ R35, R45, R12, !PT ;  /* 0x0000000c2d237209 */ /* 0x000fc80007810000 */
[----:B------:R-:W-:Y:S01]  /*ca30*/  FMNMX.FTZ R12, R46, R35, !PT ;  /* 0x000000232e0c7209 */ /* 0x000fe20007810000 */
[----:B------:R-:W5:Y:S01]  /*ca40*/  MUFU.EX2 R146, R146 ;  /* 0x0000009200927308 */ /* 0x000f620000000800 */
[----:B------:R-:W-:Y:S02]  /*ca50*/  FFMA.FTZ R35, R40, UR30, -R78 ;  /* 0x0000001e28237c23 */ /* 0x000fe4000801084e */
[----:B------:R-:W-:-:S04]  /*ca60*/  FMNMX.FTZ R39, R49, R12, !PT ;  /* 0x0000000c31277209 */ /* 0x000fc80007810000 */
[----:B------:R-:W-:Y:S01]  /*ca70*/  FMNMX.FTZ R12, R50, R39, !PT ;  /* 0x00000027320c7209 */ /* 0x000fe20007810000 */
[----:B------:R-:W5:Y:S03]  /*ca80*/  MUFU.EX2 R27, R27 ;  /* 0x0000001b001b7308 */ /* 0x000f660000000800 */
        /* <DEDUP_REMOVED lines=20> */
[----:B------:R-:W-:Y:S01]  /*cbd0*/  FMNMX.FTZ R12, R0, R51, !PT ;  /* 0x00000033000c7209 */ /* 0x000fe20007810000 */
[----:B------:R-:W-:-:S03]  /*cbe0*/  FFMA.FTZ R51, R56, UR30, -R78 ;  /* 0x0000001e38337c23 */ /* 0x000fc6000801084e */
        /* <DEDUP_REMOVED lines=20> */
[----:B------:R-:W-:Y:S01]  /*cd30*/  FADD.FTZ R15, R148, R3 ;  /* 0x00000003940f7221 */ /* 0x000fe20000010000 */
[--C-:B------:R-:W-:Y:S01]  /*cd40*/  FFMA.FTZ R20, R20, UR30, -R44.reuse ;  /* 0x0000001e14147c23 */ /* 0x100fe2000801082c */
[--C-:B------:R-:W-:Y:S01]  /*cd50*/  FFMA.FTZ R145, R25, UR30, -R44.reuse ;  /* 0x0000001e19917c23 */ /* 0x100fe2000801082c */
[----:B------:R-:W-:Y:S01]  /*cd60*/  MUFU.EX2 R149, R149 ;  /* 0x0000009500957308 */ /* 0x000fe20000000800 */
[----:B-1----:R-:W-:Y:S01]  /*cd70*/  FADD.FTZ R4, R150, R15 ;  /* 0x0000000f96047221 */ /* 0x002fe20000010000 */
[--C-:B------:R-:W-:Y:S01]  /*cd80*/  FFMA.FTZ R24, R26, UR30, -R44.reuse ;  /* 0x0000001e1a187c23 */ /* 0x100fe2000801082c */
[--C-:B------:R-:W-:Y:S01]  /*cd90*/  FFMA.FTZ R147, R29, UR30, -R44.reuse ;  /* 0x0000001e1d937c23 */ /* 0x100fe2000801082c */
[----:B------:R-:W-:Y:S01]  /*cda0*/  FFMA.FTZ R26, R30, UR30, -R44 ;  /* 0x0000001e1e1a7c23 */ /* 0x000fe2000801082c */
[----:B--2---:R-:W-:Y:S01]  /*cdb0*/  FADD.FTZ R15, R5, R4 ;  /* 0x00000004050f7221 */ /* 0x004fe20000010000 */
[--C-:B------:R-:W-:Y:S01]  /*cdc0*/  FFMA.FTZ R30, R38, UR30, -R44.reuse ;  /* 0x0000001e261e7c23 */ /* 0x100fe2000801082c */
[--C-:B------:R-:W-:Y:S01]  /*cdd0*/  FFMA.FTZ R141, R33, UR30, -R44.reuse ;  /* 0x0000001e218d7c23 */ /* 0x100fe2000801082c */
[----:B------:R-:W0:Y:S01]  /*cde0*/  MUFU.EX2 R14, R14 ;  /* 0x0000000e000e7308 */ /* 0x000e220000000800 */
[----:B---3--:R-:W-:Y:S01]  /*cdf0*/  FADD.FTZ R4, R144, R15 ;  /* 0x0000000f90047221 */ /* 0x008fe20000010000 */
[----:B------:R-:W1:Y:S01]  /*ce00*/  @P1 LDC R29, c[0x0][0x44c] ;  /* 0x00011300ff1d1b82 */ /* 0x000e620000000800 */
[--C-:B------:R-:W-:Y:S01]  /*ce10*/  FFMA.FTZ R28, R34, UR30, -R44.reuse ;  /* 0x0000001e221c7c23 */ /* 0x100fe2000801082c */
[----:B------:R-:W-:Y:S01]  /*ce20*/  FFMA.FTZ R34, R46, UR30, -R44 ;  /* 0x0000001e2e227c23 */ /* 0x000fe2000801082c */
[----:B----4-:R-:W-:Y:S01]  /*ce30*/  FADD.FTZ R15, R21, R4 ;  /* 0x00000004150f7221 */ /* 0x010fe20000010000 */
[--C-:B------:R-:W-:Y:S01]  /*ce40*/  FFMA.FTZ R143, R37, UR30, -R44.reuse ;  /* 0x0000001e258f7c23 */ /* 0x100fe2000801082c */
[--C-:B------:R-:W-:Y:S01]  /*ce50*/  FFMA.FTZ R137, R41, UR30, -R44.reuse ;  /* 0x0000001e29897c23 */ /* 0x100fe2000801082c */
[----:B------:R-:W2:Y:S01]  /*ce60*/  MUFU.EX2 R151, R151 ;  /* 0x0000009700977308 */ /* 0x000ea20000000800 */
[----:B-----5:R-:W-:Y:S01]  /*ce70*/  FADD.FTZ R38, R146, R15 ;  /* 0x0000000f92267221 */ /* 0x020fe20000010000 */
[----:B------:R-:W3:Y:S01]  /*ce80*/  @P1 LDC R46, c[0x0][0x450] ;  /* 0x00011400ff2e1b82 */ /* 0x000ee20000000800 */
[--C-:B------:R-:W-:Y:S01]  /*ce90*/  FFMA.FTZ R32, R42, UR30, -R44.reuse ;  /* 0x0000001e2a207c23 */ /* 0x100fe2000801082c */
[----:B------:R-:W-:Y:S01]  /*cea0*/  FFMA.FTZ R139, R45, UR30, -R44 ;  /* 0x0000001e2d8b7c23 */ /* 0x000fe2000801082c */
[----:B------:R-:W-:Y:S01]  /*ceb0*/  FADD.FTZ R25, R27, R38 ;  /* 0x000000261b197221 */ /* 0x000fe20000010000 */
[----:B------:R-:W-:-:S02]  /*cec0*/  IMAD.MOV.U32 R33, RZ, RZ, R92 ;  /* 0x000000ffff217224 */ /* 0x000fc400078e005c */
[----:B------:R-:W-:Y:S01]  /*ced0*/  FFMA.FTZ R133, R49, UR30, -R44 ;  /* 0x0000001e31857c23 */ /* 0x000fe2000801082c */
[----:B------:R-:W4:Y:S01]  /*cee0*/  MUFU.EX2 R20, R20 ;  /* 0x0000001400147308 */ /* 0x000f220000000800 */
[----:B0-----:R-:W-:Y:S01]  /*cef0*/  FADD.FTZ R4, R149, R14 ;  /* 0x0000000e95047221 */ /* 0x001fe20000010000 */
[----:B------:R-:W-:Y:S01]  /*cf00*/  FADD.FTZ R40, R140, R25 ;  /* 0x000000198c287221 */ /* 0x000fe20000010000 */
[--C-:B------:R-:W-:Y:S01]  /*cf10*/  FFMA.FTZ R36, R50, UR30, -R44.reuse ;  /* 0x0000001e32247c23 */ /* 0x100fe2000801082c */
[--C-:B------:R-:W-:Y:S01]  /*cf20*/  FFMA.FTZ R135, R53, UR30, -R44.reuse ;  /* 0x0000001e35877c23 */ /* 0x100fe2000801082c */
[----:B------:R-:W-:Y:S01]  /*cf30*/  FFMA.FTZ R38, R54, UR30, -R44 ;  /* 0x0000001e36267c23 */ /* 0x000fe2000801082c */
[----:B------:R-:W-:Y:S01]  /*cf40*/  FADD.FTZ R25, R31, R40 ;  /* 0x000000281f197221 */ /* 0x000fe20000010000 */
[----:B------:R-:W-:Y:S01]  /*cf50*/  FFMA.FTZ R129, R57, UR30, -R44 ;  /* 0x0000001e39817c23 */ /* 0x000fe2000801082c */
[----:B------:R-:W0:Y:S01]  /*cf60*/  MUFU.EX2 R145, R145 ;  /* 0x0000009100917308 */ /* 0x000e220000000800 */
[----:B--2---:R-:W-:Y:S01]  /*cf70*/  FADD.FTZ R15, R151, R4 ;  /* 0x00000004970f7221 */ /* 0x004fe20000010000 */
[----:B------:R-:W-:Y:S01]  /*cf80*/  FADD.FTZ R40, R142, R25 ;  /* 0x000000198e287221 */ /* 0x000fe20000010000 */
[----:B-1----:R-:W-:Y:S01]  /*cf90*/  @P1 IMAD.HI.U32 R29, R92, R29, RZ ;  /* 0x0000001d5c1d1227 */ /* 0x002fe200078e00ff */
[----:B------:R-:W-:-:S03]  /*cfa0*/  F2FP.BF16.F32.PACK_AB R148, R3, R148 ;  /* 0x000000940394723e */ /* 0x000fc600000010ff */
[----:B------:R-:W-:Y:S01]  /*cfb0*/  FFMA.FTZ R131, R61, UR30, -R44 ;  /* 0x0000001e3d837c23 */ /* 0x000fe2000801082c */
[----:B------:R-:W-:Y:S01]  /*cfc0*/  FADD.FTZ R25, R35, R40 ;  /* 0x0000002823197221 */ /* 0x000fe20000010000 */
[--C-:B------:R-:W-:Y:S01]  /*cfd0*/  FFMA.FTZ R40, R58, UR30, -R44.reuse ;  /* 0x0000001e3a287c23 */ /* 0x100fe2000801082c */
[----:B------:R-:W1:Y:S01]  /*cfe0*/  MUFU.EX2 R24, R24 ;  /* 0x0000001800187308 */ /* 0x000e620000000800 */
[----:B----4-:R-:W-:Y:S01]  /*cff0*/  FADD.FTZ R4, R20, R15 ;  /* 0x0000000f14047221 */ /* 0x010fe20000010000 */
[----:B------:R-:W-:Y:S01]  /*d000*/  FADD.FTZ R42, R136, R25 ;  /* 0x00000019882a7221 */ /* 0x000fe20000010000 */
[----:B---3--:R-:W-:Y:S01]  /*d010*/  @P1 SHF.R.U32.HI R33, RZ, R46, R29 ;  /* 0x0000002eff211219 */ /* 0x008fe2000001161d */
[----:B------:R-:W-:Y:S01]  /*d020*/  FFMA.FTZ R125, R65, UR30, -R44 ;  /* 0x0000001e417d7c23 */ /* 0x000fe2000801082c */
[----:B------:R-:W-:Y:S01]  /*d030*/  F2FP.BF16.F32.PACK_AB R150, R5, R150 ;  /* 0x000000960596723e */ /* 0x000fe200000010ff */
[----:B------:R-:W-:Y:S01]  /*d040*/  FADD.FTZ R25, R39, R42 ;  /* 0x0000002a27197221 */ /* 0x000fe20000010000 */
[----:B------:R-:W-:Y:S01]  /*d050*/  FFMA.FTZ R42, R62, UR30, -R44 ;  /* 0x0000001e3e2a7c23 */ /* 0x000fe2000801082c */
[----:B------:R-:W2:Y:S01]  /*d060*/  MUFU.EX2 R147, R147 ;  /* 0x0000009300937308 */ /* 0x000ea20000000800 */
        /* <DEDUP_REMOVED lines=13> */
[----:B------:R-:W-:Y:S01]  /*d140*/  FFMA.FTZ R46, R70, UR30, -R44 ;  /* 0x0000001e462e7c23 */ /* 0x000fe2000801082c */
[----:B------:R-:W1:Y:S01]  /*d150*/  MUFU.EX2 R141, R141 ;  /* 0x0000008d008d7308 */ /* 0x000e620000000800 */
[----:B--2---:R-:W-:Y:S01]  /*d160*/  FADD.FTZ R15, R147, R4 ;  /* 0x00000004930f7221 */ /* 0x004fe20000010000 */
[----:B------:R-:W-:Y:S01]  /*d170*/  FADD.FTZ R48, R134, R25 ;  /* 0x0000001986307221 */ /* 0x000fe20000010000 */
[--C-:B------:R-:W-:Y:S01]  /*d180*/  FFMA.FTZ R25, R0, UR30, -R44.reuse ;  /* 0x0000001e00197c23 */ /* 0x100fe2000801082c */
[----:B------:R-:W-:Y:S01]  /*d190*/  FFMA.FTZ R44, R77, UR30, -R44 ;  /* 0x0000001e4d2c7c23 */ /* 0x000fe2000801082c */
[----:B------:R-:W-:Y:S02]  /*d1a0*/  F2FP.BF16.F32.PACK_AB R146, R27, R146 ;  /* 0x000000921b92723e */ /* 0x000fe400000010ff */
[----:B------:R-:W-:Y:S01]  /*d1b0*/  F2FP.BF16.F32.PACK_AB R140, R31, R140 ;  /* 0x0000008c1f8c723e */ /* 0x000fe200000010ff */
        /* <DEDUP_REMOVED lines=8> */
[----:B------:R-:W-:Y:S02]  /*d240*/  F2FP.BF16.F32.PACK_AB R134, R51, R134 ;  /* 0x000000863386723e */ /* 0x000fe400000010ff */
[----:B------:R-:W-:-:S02]  /*d250*/  F2FP.BF16.F32.PACK_AB R151, R20, R151 ;  /* 0x000000971497723e */ /* 0x000fc400000010ff */
[----:B------:R-:W1:Y:S01]  /*d260*/  MUFU.EX2 R30, R30 ;  /* 0x0000001e001e7308 */ /* 0x000e620000000800 */
[----:B--2---:R-:W-:Y:S01]  /*d270*/  FADD.FTZ R4, R28, R15 ;  /* 0x0000000f1c047221 */ /* 0x004fe20000010000 */
        /* <DEDUP_REMOVED lines=12> */
[----:B------:R-:W-:Y:S01]  /*d340*/  FADD.FTZ R15, R51, R48 ;  /* 0x00000030330f7221 */ /* 0x000fe20000010000 */
[----:B------:R-:W-:-:S03]  /*d350*/  F2FP.BF16.F32.PACK_AB R137, R32, R137 ;  /* 0x000000892089723e */ /* 0x000fc600000010ff */
[----:B------:R-:W-:Y:S01]  /*d360*/  FADD.FTZ R48, R128, R15 ;  /* 0x0000000f80307221 */ /* 0x000fe20000010000 */
[----:B------:R-:W-:Y:S01]  /*d370*/  IMAD.IADD R15, R88, 0x1, R33 ;  /* 0x00000001580f7824 */ /* 0x000fe200078e0221 */
[----:B------:R-:W0:Y:S01]  /*d380*/  MUFU.EX2 R133, R133 ;  /* 0x0000008500857308 */ /* 0x000e220000000800 */
[----:B-1----:R-:W-:Y:S01]  /*d390*/  FADD.FTZ R29, R139, R4 ;  /* 0x000000048b1d7221 */ /* 0x002fe20000010000 */
[----:B------:R-:W-:Y:S01]  /*d3a0*/  F2FP.BF16.F32.PACK_AB R128, R55, R128 ;  /* 0x000000803780723e */ /* 0x000fe200000010ff */
[----:B------:R-:W-:-:S05]  /*d3b0*/  IMAD.IADD R8, R15, 0x1, R8 ;  /* 0x000000010f087824 */ /* 0x000fca00078e0208 */
[----:B------:R-:W1:Y:S01]  /*d3c0*/  MUFU.EX2 R36, R36 ;  /* 0x0000002400247308 */ /* 0x000e620000000800 */
[C---:B--2---:R-:W-:Y:S01]  /*d3d0*/  FADD.FTZ R4, R34.reuse, R29 ;  /* 0x0000001d22047221 */ /* 0x044fe20000010000 */
[----:B------:R-:W-:Y:S01]  /*d3e0*/  FADD.FTZ R29, R55, R48 ;  /* 0x00000030371d7221 */ /* 0x000fe20000010000 */
[----:B------:R-:W-:-:S03]  /*d3f0*/  F2FP.BF16.F32.PACK_AB R139, R34, R139 ;  /* 0x0000008b228b723e */ /* 0x000fc600000010ff */
        /* <DEDUP_REMOVED lines=43> */
[----:B------:R-:W-:Y:S01]  /*d6b0*/  F2FP.BF16.F32.PACK_AB R125, R0, R125 ;  /* 0x0000007d007d723e */ /* 0x000fe200000010ff */
[----:B------:R-:W-:-:S05]  /*d6c0*/  VIADD R0, R89, 0xfffffffe ;  /* 0xfffffffe59007836 */ /* 0x000fca0000000000 */
        /* <DEDUP_REMOVED lines=15> */
[----:B------:R-:W-:Y:S02]  /*d7c0*/  F2FP.BF16.F32.PACK_AB R122, R75, R122 ;  /* 0x0000007a4b7a723e */ /* 0x000fe400000010ff */
        /* <DEDUP_REMOVED lines=14> */
.L_x_14496:
[----:B------:R-:W-:-:S13]  /*d8b0*/  ISETP.NE.AND P3, PT, R9, 0x1, PT ;  /* 0x000000010900780c */ /* 0x000fda0003f65270 */
[----:B------:R-:W0:Y:S02]  /*d8c0*/  @P3 LDC.64 R14, c[0x0][0x9e8] ;  /* 0x00027a00ff0e3b82 */ /* 0x000e240000000a00 */
[----:B0-----:R-:W-:-:S05]  /*d8d0*/  @P3 IMAD.HI.U32 R14, R5, R14, RZ ;  /* 0x0000000e050e3227 */ /* 0x001fca00078e00ff */
[----:B------:R-:W-:-:S07]  /*d8e0*/  @P3 SHF.R.U32.HI R5, RZ, R15, R14 ;  /* 0x0000000fff053219 */ /* 0x000fce000001160e */
.L_x_14497:
[----:B------:R-:W-:Y:S05]  /*d8f0*/  BSYNC B0 ;  /* 0x0000000000007941 */ /* 0x000fea0003800000 */
.L_x_14495:
[----:B------:R-:W-:-:S05]  /*d900*/  IMAD R5, R5, R9, R9 ;  /* 0x0000000905057224 */ /* 0x000fca00078e0209 */
[----:B------:R-:W-:-:S07]  /*d910*/  VIMNMX R8, R8, R5, PT ;  /* 0x0000000508087248 */ /* 0x000fce0003fe0100 */
.L_x_14494:
        /* <DEDUP_REMOVED lines=30> */
[----:B--2---:R-:W-:-:S04]  /*db00*/  VIMNMX R9, R9, R5, !PT ;  /* 0x0000000509097248 */ /* 0x004fc80007fe0100 */
[----:B------:R-:W-:Y:S01]  /*db10*/  ISETP.GE.AND P3, PT, R0, R9, PT ;  /* 0x000000090000720c */ /* 0x000fe20003f66270 */
[----:B------:R0:W-:-:S12]  /*db20*/  STL [R1+0x1c], R9 ;  /* 0x00001c0901007387 */ /* 0x0001d80000100800 */
[----:B0-----:R-:W-:Y:S05]  /*db30*/  @!P3 BRA `(.L_x_14498) ;  /* 0x000000380004b947 */ /* 0x001fea0003800000 */
[----:B------:R-:W-:-:S07]  /*db40*/  IMAD.MOV.U32 R119, RZ, RZ, RZ ;  /* 0x000000ffff777224 */ /* 0x000fce00078e00ff */
.L_x_14518:
        /* <DEDUP_REMOVED lines=8> */
[----:B------:R-:W-:Y:S05]  /*dbd0*/  @P3 BRA `(.L_x_14499) ;  /* 0x0000000000303947 */ /* 0x000fea0003800000 */
[----:B------:R-:W-:Y:S05]  /*dbe0*/  @!P0 BRA `(.L_x_14500) ;  /* 0x0000000000048947 */ /* 0x000fea0003800000 */
[----:B------:R-:W-:Y:S01]  /*dbf0*/  BPT.TRAP 0x1 ;  /* 0x000000040000795c */ /* 0x000fe20000300000 */
.L_x_14500:
[----:B------:R-:W-:Y:S01]  /*dc00*/  IMAD R9, R5, 0x8, R2 ;  /* 0x0000000805097824 */ /* 0x000fe200078e0202 */
[----:B------:R-:W-:-:S04]  /*dc10*/  SHF.L.U32 R8, R20, 0x1f, RZ ;  /* 0x0000001f14087819 */ /* 0x000fc800000006ff */
[----:B------:R0:W1:Y:S01]  /*dc20*/  SYNCS.PHASECHK.TRANS64.TRYWAIT P4, [R9+URZ+0x16830], R8 ;  /* 0x01683008090075a7 */ /* 0x000062000808017f */
[----:B------:R-:W-:Y:S05]  /*dc30*/  @!P0 BRA `(.L_x_14501) ;  /* 0x0000000000048947 */ /* 0x000fea0003800000 */
[----:B------:R-:W-:Y:S01]  /*dc40*/  BPT.TRAP 0x1 ;  /* 0x000000040000795c */ /* 0x000fe20000300000 */
.L_x_14501:
[----:B------:R-:W-:Y:S04]  /*dc50*/  BSSY B0, `(.L_x_14499) ;  /* 0x0000004000007945 */ /* 0x000fe80003800000 */
[----:B-1----:R-:W-:Y:S05]  /*dc60*/  @P4 BRA `(.L_x_14502) ;  /* 0x0000000000084947 */ /* 0x002fea0003800000 */
[----:B------:R-:W1:Y:S02]  /*dc70*/  SYNCS.PHASECHK.TRANS64.TRYWAIT P4, [R9+URZ+0x16830], R8 ;  /* 0x01683008090075a7 */ /* 0x000e64000808017f */
[----:B-1----:R-:W-:Y:S05]  /*dc80*/  @!P4 BRA `(.L_x_14503) ;  /* 0x000001580084c947 */ /* 0x002fea0003800000 */
.L_x_14502:
[----:B------:R-:W-:Y:S05]  /*dc90*/  BSYNC B0 ;  /* 0x0000000000007941 */ /* 0x000fea0003800000 */
.L_x_14499:
[----:B------:R-:W2:Y:S01]  /*dca0*/  LDL R14, [R1+0x30] ;  /* 0x00003000010e7983 */ /* 0x000ea20000100800 */
[----:B------:R-:W-:Y:S01]  /*dcb0*/  IMAD.MOV.U32 R15, RZ, RZ, 0x40000040 ;  /* 0x40000040ff0f7424 */ /* 0x000fe200078e00ff */
[----:B------:R-:W-:Y:S05]  /*dcc0*/  WARPSYNC.ALL ;  /* 0x0000000000007948 */ /* 0x000fea0003800000 */
[----:B------:R-:W-:Y:S01]  /*dcd0*/  R2UR UR19, R15 ;  /* 0x000000000f1372ca */ /* 0x000fe200000e0000 */
[----:B01----:R-:W0:Y:S01]  /*dce0*/  S2R R8, SR_TID.X ;  /* 0x0000000000087919 */ /* 0x003e220000002100 */
[----:B------:R-:W-:Y:S01]  /*dcf0*/  IMAD.MOV.U32 R25, RZ, RZ, 0x40000040 ;  /* 0x40000040ff197424 */ /* 0x000fe200078e00ff */
[----:B------:R-:W-:-:S02]  /*dd00*/  R2UR UR12, R6 ;  /* 0x00000000060c72ca */ /* 0x000fc400000e0000 */
[----:B------:R-:W-:Y:S02]  /*dd10*/  R2UR UR13, R7 ;  /* 0x00000000070d72ca */ /* 0x000fe400000e0000 */
[----:B0-----:R-:W-:-:S05]  /*dd20*/  SHF.R.U32.HI R8, RZ, 0x7, R8 ;  /* 0x00000007ff087819 */ /* 0x001fca0000011608 */
[----:B------:R-:W-:Y:S01]  /*dd30*/  VIADD R21, R8, 0x8 ;  /* 0x0000000808157836 */ /* 0x000fe20000000000 */
[C---:B------:R-:W-:Y:S02]  /*dd40*/  R2UR UR15, R25.reuse ;  /* 0x00000000190f72ca */ /* 0x040fe400000e0000 */
[----:B------:R-:W-:Y:S02]  /*dd50*/  R2UR UR27, R25 ;  /* 0x00000000191b72ca */ /* 0x000fe400000e0000 */
[----:B------:R0:W-:Y:S01]  /*dd60*/  BAR.SYNC.DEFER_BLOCKING R21, 0x100 ;  /* 0x000400150000751d */ /* 0x0001e20000010000 */
[----:B--2---:R-:W-:-:S04]  /*dd70*/  IMAD R24, R5, 0x400, R14 ;  /* 0x0000040005187824 */ /* 0x004fc800078e020e */
[----:B------:R-:W-:-:S05]  /*dd80*/  VIADD R14, R24, 0x2 ;  /* 0x00000002180e7836 */ /* 0x000fca0000000000 */
[----:B------:R-:W-:Y:S02]  /*dd90*/  R2UR UR18, R14 ;  /* 0x000000000e1272ca */ /* 0x000fe400000e0000 */
[----:B------:R-:W2:Y:S01]  /*dda0*/  LDL.64 R14, [R1+0x20] ;  /* 0x00002000010e7983 */ /* 0x000ea20000100a00 */
[C---:B------:R-:W-:Y:S01]  /*ddb0*/  R2UR UR14, R24.reuse ;  /* 0x00000000180e72ca */ /* 0x040fe200000e0000 */
[C---:B------:R-:W-:Y:S02]  /*ddc0*/  VIADD R8, R24.reuse, 0x4 ;  /* 0x0000000418087836 */ /* 0x040fe40000000000 */
[----:B------:R-:W-:-:S05]  /*ddd0*/  VIADD R24, R24, 0x6 ;  /* 0x0000000618187836 */ /* 0x000fca0000000000 */
[----:B------:R-:W-:Y:S02]  /*dde0*/  R2UR UR26, R24 ;  /* 0x00000000181a72ca */ /* 0x000fe400000e0000 */
[----:B------:R-:W-:-:S06]  /*ddf0*/  WARPGROUP.ARRIVE ;  /* 0x00000000000079c5 */ /* 0x000fcc0000000000 */
[----:B------:R-:W-:Y:S01]  /*de00*/  HGMMA.64x128x16.F32.BF16 R24, gdesc[UR12], RZ, !UPT, gsb0 ;  /* 0x01e000000c1879f0 */ /* 0x000fe2000c0018ff */
[----:B------:R-:W-:Y:S01]  /*de10*/  IMAD.MOV.U32 R9, RZ, RZ, 0x40000040 ;  /* 0x40000040ff097424 */ /* 0x000fe200078e00ff */
[----:B------:R-:W-:Y:S02]  /*de20*/  R2UR UR22, R8 ;  /* 0x00000000081672ca */ /* 0x000fe400000e0000 */
[----:B------:R-:W-:Y:S02]  /*de30*/  R2UR UR20, R156 ;  /* 0x000000009c1472ca */ /* 0x000fe400000e0000 */
[----:B------:R-:W-:Y:S02]  /*de40*/  R2UR UR23, R9 ;  /* 0x00000000091772ca */ /* 0x000fe400000e0000 */
[----:B------:R-:W-:Y:S01]  /*de50*/  R2UR UR21, R157 ;  /* 0x000000009d1572ca */ /* 0x000fe200000e0000 */
[----:B------:R-:W-:Y:S02]  /*de60*/  WARPGROUP.DEPBAR.LE gsb0, 0x0 ;  /* 0x00008000000079c5 */ /* 0x000fe40000010000 */
[----:B------:R-:W-:Y:S01]  /*de70*/  WARPGROUP.ARRIVE ;  /* 0x00000000000079c5 */ /* 0x000fe20000000000 */
[----:B--2---:R-:W-:-:S02]  /*de80*/  R2UR UR16, R14 ;  /* 0x000000000e1072ca */ /* 0x004fc400000e0000 */
        /* <DEDUP_REMOVED lines=14> */
.L_x_14505:
[----:B------:R-:W-:Y:S01]  /*df70*/  SHF.L.U32 R8, R154, 0x1f, RZ ;  /* 0x0000001f9a087819 */ /* 0x000fe200000006ff */
[----:B------:R-:W-:-:S04]  /*df80*/  IMAD R9, R19, 0x8, R2 ;  /* 0x0000000813097824 */ /* 0x000fc800078e0202 */
[----:B------:R0:W1:Y:S01]  /*df90*/  SYNCS.PHASECHK.TRANS64.TRYWAIT P3, [R9+URZ+0x16850], R8 ;  /* 0x01685008090075a7 */ /* 0x000062000806017f */
[----:B------:R-:W-:Y:S05]  /*dfa0*/  @!P0 BRA `(.L_x_14506) ;  /* 0x0000000000048947 */ /* 0x000fea0003800000 */
[----:B------:R-:W-:Y:S01]  /*dfb0*/  BPT.TRAP 0x1 ;  /* 0x000000040000795c */ /* 0x000fe20000300000 */
.L_x_14506:
[----:B-1----:R-:W-:Y:S05]  /*dfc0*/  @P3 BRA `(.L_x_14504) ;  /* 0x0000000000083947 */ /* 0x002fea0003800000 */
[----:B------:R-:W1:Y:S02]  /*dfd0*/  SYNCS.PHASECHK.TRANS64.TRYWAIT P3, [R9+URZ+0x16850], R8 ;  /* 0x01685008090075a7 */ /* 0x000e64000806017f */
[----:B-1----:R-:W-:Y:S05]  /*dfe0*/  @!P3 BRA `(.L_x_14507) ;  /* 0x0000015400c0b947 */ /* 0x002fea0003800000 */
.L_x_14504:
        /* <DEDUP_REMOVED lines=9> */
[----:B------:R-:W-:Y:S02]  /*e080*/  IMAD.MOV.U32 R9, RZ, RZ, 0x40000040 ;  /* 0x40000040ff097424 */ /* 0x000fe400078e00ff */
[----:B------:R-:W-:-:S04]  /*e090*/  IMAD R8, R19, 0x400, R8 ;  /* 0x0000040013087824 */ /* 0x000fc800078e0208 */
[C---:B------:R-:W-:Y:S01]  /*e0a0*/  VIADD R14, R8.reuse, 0x80 ;  /* 0x00000080080e7836 */ /* 0x040fe20000000000 */
[----:B------:R-:W-:-:S13]  /*e0b0*/  R2UR UR14, R8 ;  /* 0x00000000080e72ca */ /* 0x000fda00000e0000 */
[----:B------:R-:W-:Y:S01]  /*e0c0*/  HGMMA.64x64x16.F32.BF16 R88, R148, gdesc[UR12].tnspB, R88, gsb0 ;  /* 0x40e0000c94587df0 */ /* 0x000fe20008001858 */
[----:B------:R-:W-:Y:S01]  /*e0d0*/  R2UR UR14, R14 ;  /* 0x000000000e0e72ca */ /* 0x000fe200000e0000 */
[----:B------:R-:W-:Y:S01]  /*e0e0*/  VIADD R14, R8, 0x100 ;  /* 0x00000100080e7836 */ /* 0x000fe20000000000 */
[----:B------:R-:W-:Y:S01]  /*e0f0*/  R2UR UR15, R15 ;  /* 0x000000000f0f72ca */ /* 0x000fe200000e0000 */
[----:B------:R-:W-:Y:S01]  /*e100*/  IMAD.MOV.U32 R15, RZ, RZ, 0x40000040 ;  /* 0x40000040ff0f7424 */ /* 0x000fe200078e00ff */
[----:B0-----:R-:W-:Y:S02]  /*e110*/  SHF.R.U32.HI R21, RZ, 0x7, R154 ;  /* 0x00000007ff157819 */ /* 0x001fe4000001169a */
[----:B------:R-:W-:Y:S01]  /*e120*/  ISETP.GE.U32.AND P3, PT, R154, 0x180, PT ;  /* 0x000001809a00780c */ /* 0x000fe20003f66070 */
[----:B------:R-:W-:Y:S02]  /*e130*/  WARPGROUP.DEPBAR.LE gsb0, 0x0 ;  /* 0x00008000000079c5 */ /* 0x000fe40000010000 */
        /* <DEDUP_REMOVED lines=47> */
.L_x_14508:
[----:B------:R-:W2:Y:S01]  /*e430*/  LDL R14, [R1+0x28] ;  /* 0x00002800010e7983 */ /* 0x000ea20000100800 */
[----:B------:R-:W1:Y:S03]  /*e440*/  @P1 LDC R15, c[0x0][0x44c] ;  /* 0x00011300ff0f1b82 */ /* 0x000e660000000800 */
[----:B0-----:R-:W2:Y:S04]  /*e450*/  LDL R8, [R1+0x34] ;  /* 0x0000340001087983 */ /* 0x001ea80000100800 */
[----:B------:R-:W3:Y:S01]  /*e460*/  LDL R126, [R1+0x8] ;  /* 0x00000800017e7983 */ /* 0x000ee20000100800 */
[----:B------:R-:W0:Y:S03]  /*e470*/  @P1 LDC R9, c[0x0][0x450] ;  /* 0x00011400ff091b82 */ /* 0x000e260000000800 */
[----:B------:R-:W3:Y:S01]  /*e480*/  LDL R125, [R1] ;  /* 0x00000000017d7983 */ /* 0x000ee20000100800 */
        /* <DEDUP_REMOVED lines=93> */
[----:B------:R-:W-:Y:S01]  /*ea60*/  IMAD R56, R5, 0x8, R2 ;  /* 0x0000000805387824 */ /* 0x000fe200078e0202 */
[----:B------:R-:W-:Y:S01]  /*ea70*/  IADD3 R121, -R155, 0x1, -R84 ;  /* 0x000000019b797810 */ /* 0x000fe20007ffe954 */
[----:B------:R-:W1:Y:S02]  /*ea80*/  MUFU.TANH R9, R9 ;  /* 0x0000000900097308 */ /* 0x000e640000002400 */
[----:B------:R-:W-:Y:S02]  /*ea90*/  VIADD R56, R56, 0x16840 ;  /* 0x0001684038387836 */ /* 0x000fe40000000000 */
[----:B------:R-:W-:Y:S01]  /*eaa0*/  IMAD.U32 R57, RZ, RZ, UR38 ;  /* 0x00000026ff397e24 */ /* 0x000fe2000f8e00ff */
[----:B---3--:R-:W-:-:S03]  /*eab0*/  IADD3 R121, -R125, R121, R126 ;  /* 0x000000797d797210 */ /* 0x008fc60007ffe17e */
[----:B------:R-:W2:Y:S01]  /*eac0*/  MUFU.TANH R14, R14 ;  /* 0x0000000e000e7308 */ /* 0x000ea20000002400 */
[----:B------:R-:W-:-:S07]  /*ead0*/  PRMT R56, R57, 0x654, R56 ;  /* 0x0000065439387816 */ /* 0x000fce0000000038 */
[----:B------:R-:W3:Y:S01]  /*eae0*/  MUFU.TANH R15, R15 ;  /* 0x0000000f000f7308 */ /* 0x000ee20000002400 */
[C---:B------:R-:W-:Y:S01]  /*eaf0*/  VIADD R122, R121.reuse, UR28 ;  /* 0x0000001c797a7c36 */ /* 0x040fe20008000000 */
        /* <DEDUP_REMOVED lines=36> */
[----:B------:R-:W1:Y:S08]  /*ed40*/  MUFU.TANH R80, R80 ;  /* 0x0000005000507308 */ /* 0x000e700000002400 */
[----:B------:R-:W1:Y:S01]  /*ed50*/  MUFU.TANH R82, R82 ;  /* 0x0000005200527308 */ /* 0x000e620000002400 */
[----:B------:R-:W-:-:S02]  /*ed60*/  VIADD R121, R121, UR31 ;  /* 0x0000001f79797c36 */ /* 0x000fc40008000000 */
[--C-:B0-----:R-:W-:Y:S02]  /*ed70*/  IMAD.IADD R120, R122, 0x1, R123.reuse ;  /* 0x000000017a787824 */ /* 0x101fe400078e027b */
[----:B------:R-:W-:Y:S01]  /*ed80*/  IMAD.IADD R87, R121, 0x1, R123 ;  /* 0x0000000179577824 */ /* 0x000fe200078e027b */
[----:B--234-:R-:W-:Y:S06]  /*ed90*/  @!P2 BRA `(.L_x_14509) ;  /* 0x000000000058a947 */ /* 0x01cfec0003800000 */
        /* <DEDUP_REMOVED lines=12> */
.L_x_14511:
[----:B------:R-:W-:-:S05]  /*ee60*/  IMAD.U32 R124, RZ, RZ, UR8 ;  /* 0x00000008ff7c7e24 */ /* 0x000fca000f8e00ff */
[----:B------:R-:W-:-:S13]  /*ee70*/  ISETP.NE.AND P3, PT, R124, 0x1, PT ;  /* 0x000000017c00780c */ /* 0x000fda0003f65270 */
[----:B------:R-:W0:Y:S02]  /*ee80*/  @P3 LDC.64 R56, c[0x0][0x9e8] ;  /* 0x00027a00ff383b82 */ /* 0x000e240000000a00 */
[----:B0-----:R-:W-:-:S05]  /*ee90*/  @P3 IMAD.HI.U32 R56, R123, R56, RZ ;  /* 0x000000387b383227 */ /* 0x001fca00078e00ff */
[----:B------:R-:W-:-:S07]  /*eea0*/  @P3 SHF.R.U32.HI R123, RZ, R57, R56 ;  /* 0x00000039ff7b3219 */ /* 0x000fce0000011638 */
.L_x_14512:
[----:B------:R-:W-:Y:S05]  /*eeb0*/  BSYNC B0 ;  /* 0x0000000000007941 */ /* 0x000fea0003800000 */
.L_x_14510:
[----:B------:R-:W-:-:S04]  /*eec0*/  IMAD R123, R123, R124, -R84 ;  /* 0x0000007c7b7b7224 */ /* 0x000fc800078e0a54 */
[----:B------:R-:W-:-:S05]  /*eed0*/  IMAD.IADD R123, R123, 0x1, -R155 ;  /* 0x000000017b7b7824 */ /* 0x000fca00078e0a9b */
[----:B------:R-:W-:Y:S02]  /*eee0*/  VIMNMX R87, R87, R123, !PT ;  /* 0x0000007b57577248 */ /* 0x000fe40007fe0100 */
[----:B------:R-:W-:-:S07]  /*eef0*/  VIADDMNMX R120, R123, R124, R120, PT ;  /* 0x0000007c7b787246 */ /* 0x000fce0003800178 */
.L_x_14509:
[----:B------:R-:W-:Y:S01]  /*ef00*/  ISETP.GT.AND P3, PT, R0, -0x1, PT ;  /* 0xffffffff0000780c */ /* 0x000fe20003f64270 */
[----:B------:R-:W0:Y:S03]  /*ef10*/  SHFL.IDX PT, R8, R8, 0x1, 0x1c1f ;  /* 0x003c1f0008087f89 */ /* 0x000e2600000e0000 */
[C---:B------:R-:W-:Y:S02]  /*ef20*/  ISETP.GT.AND P5, PT, R87.reuse, RZ, P3 ;  /* 0x000000ff5700720c */ /* 0x040fe40001fa4270 */
[----:B------:R-:W-:Y:S02]  /*ef30*/  ISETP.GT.AND P4, PT, R87, 0x1, P3 ;  /* 0x000000015700780c */ /* 0x000fe40001f84270 */
[C---:B------:R-:W-:Y:S02]  /*ef40*/  ISETP.LT.OR P5, PT, R120.reuse, 0x1, P5 ;  /* 0x000000017800780c */ /* 0x040fe40002fa1670 */
[----:B------:R-:W-:-:S02]  /*ef50*/  ISETP.LT.OR P4, PT, R120, 0x2, P4 ;  /* 0x000000027800780c */ /* 0x000fc40002781670 */
[----:B-1----:R-:W-:Y:S02]  /*ef60*/  FSEL R9, R9, -INF , !P5 ;  /* 0xff80000009097808 */ /* 0x002fe40006800000 */
[----:B------:R-:W-:Y:S02]  /*ef70*/  FSEL R14, R14, -INF , !P4 ;  /* 0xff8000000e0e7808 */ /* 0x000fe40006000000 */
[C---:B------:R-:W-:Y:S02]  /*ef80*/  ISETP.GT.AND P5, PT, R87.reuse, 0x8, P3 ;  /* 0x000000085700780c */ /* 0x040fe40001fa4270 */
[----:B------:R-:W-:Y:S02]  /*ef90*/  ISETP.GT.AND P4, PT, R87, 0x9, P3 ;  /* 0x000000095700780c */ /* 0x000fe40001f84270 */
[C---:B------:R-:W-:Y:S02]  /*efa0*/  ISETP.LT.OR P5, PT, R120.reuse, 0x9, P5 ;  /* 0x000000097800780c */ /* 0x040fe40002fa1670 */
[----:B------:R-:W-:-:S02]  /*efb0*/  ISETP.LT.OR P4, PT, R120, 0xa, P4 ;  /* 0x0000000a7800780c */ /* 0x000fc40002781670 */
[----:B------:R-:W-:Y:S01]  /*efc0*/  FSEL R24, R24, -INF , !P5 ;  /* 0xff80000018187808 */ /* 0x000fe20006800000 */
[--C-:B0-----:R-:W-:Y:S01]  /*efd0*/  IMAD.IADD R122, R122, 0x1, R8.reuse ;  /* 0x000000017a7a7824 */ /* 0x101fe200078e0208 */
        /* <DEDUP_REMOVED lines=99> */
.L_x_14515:
[----:B------:R-:W-:-:S05]  /*f610*/  IMAD.U32 R87, RZ, RZ, UR8 ;  /* 0x00000008ff577e24 */ /* 0x000fca000f8e00ff */
[----:B------:R-:W-:-:S13]  /*f620*/  ISETP.NE.AND P4, PT, R87, 0x1, PT ;  /* 0x000000015700780c */ /* 0x000fda0003f85270 */
[----:B------:R-:W0:Y:S02]  /*f630*/  @P4 LDC.64 R28, c[0x0][0x9e8] ;  /* 0x00027a00ff1c4b82 */ /* 0x000e240000000a00 */
[----:B0-----:R-:W-:-:S05]  /*f640*/  @P4 IMAD.HI.U32 R28, R8, R28, RZ ;  /* 0x0000001c081c4227 */ /* 0x001fca00078e00ff */
[----:B------:R-:W-:-:S07]  /*f650*/  @P4 SHF.R.U32.HI R8, RZ, R29, R28 ;  /* 0x0000001dff084219 */ /* 0x000fce000001161c */
.L_x_14516:
[----:B------:R-:W-:Y:S05]  /*f660*/  BSYNC B0 ;  /* 0x0000000000007941 */ /* 0x000fea0003800000 */
.L_x_14514:
[----:B------:R-:W-:-:S04]  /*f670*/  IMAD R8, R8, R87, -R84 ;  /* 0x0000005708087224 */ /* 0x000fc800078e0a54 */
[----:B------:R-:W-:-:S05]  /*f680*/  IMAD.IADD R8, R8, 0x1, -R155 ;  /* 0x0000000108087824 */ /* 0x000fca00078e0a9b */
[----:B------:R-:W-:Y:S02]  /*f690*/  VIADDMNMX R122, R8, R87, R122, PT ;  /* 0x00000057087a7246 */ /* 0x000fe4000380017a */
[----:B------:R-:W-:-:S07]  /*f6a0*/  VIMNMX R121, R121, R8, !PT ;  /* 0x0000000879797248 */ /* 0x000fce0007fe0100 */
.L_x_14513:
        /* <DEDUP_REMOVED lines=25> */
[----:B------:R-:W-:Y:S02]  /*f840*/  ISETP.GT.AND P5, PT, R121, 0x21, P3 ;  /* 0x000000217900780c */ /* 0x000fe40001fa4270 */
[----:B------:R-:W-:Y:S02]  /*f850*/  FMNMX.FTZ R8, R44, R29, !PT ;  /* 0x0000001d2c087209 */ /* 0x000fe40007810000 */
[----:B------:R-:W-:Y:S02]  /*f860*/  ISETP.LT.OR P5, PT, R122, 0x22, P5 ;  /* 0x000000227a00780c */ /* 0x000fe40002fa1670 */
[----:B------:R-:W-:Y:S02]  /*f870*/  FMNMX.FTZ R29, R45, R8, !PT ;  /* 0x000000082d1d7209 */ /* 0x000fe40007810000 */
[----:B------:R-:W-:Y:S02]  /*f880*/  FSEL R39, R39, -INF , !P5 ;  /* 0xff80000027277808 */ /* 0x000fe40006800000 */
[----:B------:R-:W-:-:S02]  /*f890*/  FMNMX.FTZ R8, R48, R29, !PT ;  /* 0x0000001d30087209 */ /* 0x000fc40007810000 */
[----:B------:R-:W-:Y:S02]  /*f8a0*/  ISETP.GT.AND P5, PT, R121, 0x29, P3 ;  /* 0x000000297900780c */ /* 0x000fe40001fa4270 */
[----:B------:R-:W-:Y:S02]  /*f8b0*/  FMNMX.FTZ R29, R49, R8, !PT ;  /* 0x00000008311d7209 */ /* 0x000fe40007810000 */
[----:B------:R-:W-:Y:S02]  /*f8c0*/  ISETP.LT.OR P5, PT, R122, 0x2a, P5 ;  /* 0x0000002a7a00780c */ /* 0x000fe40002fa1670 */
[----:B------:R-:W-:Y:S02]  /*f8d0*/  FMNMX.FTZ R8, R52, R29, !PT ;  /* 0x0000001d34087209 */ /* 0x000fe40007810000 */
[----:B------:R-:W-:Y:S02]  /*f8e0*/  FSEL R43, R43, -INF , !P5 ;  /* 0xff8000002b2b7808 */ /* 0x000fe40006800000 */
[----:B------:R-:W-:-:S02]  /*f8f0*/  ISETP.GT.AND P5, PT, R121, 0x31, P3 ;  /* 0x000000317900780c */ /* 0x000fc40001fa4270 */
[----:B------:R-:W-:Y:S02]  /*f900*/  FMNMX.FTZ R29, R53, R8, !PT ;  /* 0x00000008351d7209 */ /* 0x000fe40007810000 */
[----:B------:R-:W-:Y:S02]  /*f910*/  ISETP.LT.OR P5, PT, R122, 0x32, P5 ;  /* 0x000000327a00780c */ /* 0x000fe40002fa1670 */
[----:B------:R-:W-:Y:S02]  /*f920*/  FMNMX.FTZ R8, R58, R29, !PT ;  /* 0x0000001d3a087209 */ /* 0x000fe40007810000 */
[----:B------:R-:W-:Y:S02]  /*f930*/  FSEL R47, R47, -INF , !P5 ;  /* 0xff8000002f2f7808 */ /* 0x000fe40006800000 */
[----:B------:R-:W-:Y:S02]  /*f940*/  ISETP.GT.AND P5, PT, R121, 0x39, P3 ;  /* 0x000000397900780c */ /* 0x000fe40001fa4270 */
[----:B------:R-:W-:-:S02]  /*f950*/  FMNMX.FTZ R8, R59, R8, !PT ;  /* 0x000000083b087209 */ /* 0x000fc40007810000 */
[----:B------:R-:W-:Y:S02]  /*f960*/  ISETP.LT.OR P5, PT, R122, 0x3a, P5 ;  /* 0x0000003a7a00780c */ /* 0x000fe40002fa1670 */
[----:B------:R-:W-:Y:S02]  /*f970*/  FMNMX.FTZ R8, R62, R8, !PT ;  /* 0x000000083e087209 */ /* 0x000fe40007810000 */
[----:B------:R-:W-:Y:S02]  /*f980*/  FSEL R51, R51, -INF , !P5 ;  /* 0xff80000033337808 */ /* 0x000fe40006800000 */
[----:B------:R-:W-:Y:S02]  /*f990*/  ISETP.GT.AND P5, PT, R121, 0x41, P3 ;  /* 0x000000417900780c */ /* 0x000fe40001fa4270 */
[----:B------:R-:W-:Y:S02]  /*f9a0*/  FMNMX.FTZ R29, R63, R8, !PT ;  /* 0x000000083f1d7209 */ /* 0x000fe40007810000 */
[----:B------:R-:W-:-:S02]  /*f9b0*/  ISETP.LT.OR P5, PT, R122, 0x42, P5 ;  /* 0x000000427a00780c */ /* 0x000fc40002fa1670 */
[----:B------:R-:W-:Y:S02]  /*f9c0*/  FMNMX.FTZ R8, R66, R29, !PT ;  /* 0x0000001d42087209 */ /* 0x000fe40007810000 */
[----:B------:R-:W-:Y:S02]  /*f9d0*/  FSEL R55, R55, -INF , !P5 ;  /* 0xff80000037377808 */ /* 0x000fe40006800000 */
[----:B------:R-:W-:Y:S02]  /*f9e0*/  FMNMX.FTZ R29, R67, R8, !PT ;  /* 0x00000008431d7209 */ /* 0x000fe40007810000 */
[----:B------:R-:W-:Y:S02]  /*f9f0*/  ISETP.GT.AND P5, PT, R121, 0x49, P3 ;  /* 0x000000497900780c */ /* 0x000fe40001fa4270 */
[----:B------:R-:W-:Y:S02]  /*fa00*/  FMNMX.FTZ R8, R70, R29, !PT ;  /* 0x0000001d46087209 */ /* 0x000fe40007810000 */
[----:B------:R-:W-:-:S02]  /*fa10*/  ISETP.LT.OR P5, PT, R122, 0x4a, P5 ;  /* 0x0000004a7a00780c */ /* 0x000fc40002fa1670 */
[----:B------:R-:W-:Y:S02]  /*fa20*/  FMNMX.FTZ R29, R71, R8, !PT ;  /* 0x00000008471d7209 */ /* 0x000fe40007810000 */
[----:B------:R-:W-:Y:S02]  /*fa30*/  FSEL R61, R61, -INF , !P5 ;  /* 0xff8000003d3d7808 */ /* 0x000fe40006800000 */
[----:B------:R-:W-:Y:S02]  /*fa40*/  ISETP.GT.AND P5, PT, R121, 0x51, P3 ;  /* 0x000000517900780c */ /* 0x000fe40001fa4270 */
[----:B------:R-:W-:Y:S02]  /*fa50*/  FMNMX.FTZ R8, R74, R29, !PT ;  /* 0x0000001d4a087209 */ /* 0x000fe40007810000 */
[----:B------:R-:W-:Y:S02]  /*fa60*/  ISETP.LT.OR P5, PT, R122, 0x52, P5 ;  /* 0x000000527a00780c */ /* 0x000fe40002fa1670 */
[----:B------:R-:W-:-:S02]  /*fa70*/  FMNMX.FTZ R29, R75, R8, !PT ;  /* 0x000000084b1d7209 */ /* 0x000fc40007810000 */
[----:B------:R-:W-:Y:S02]  /*fa80*/  FSEL R65, R65, -INF , !P5 ;  /* 0xff80000041417808 */ /* 0x000fe40006800000 */
        /* <DEDUP_REMOVED lines=9> */
[----:B------:R-:W-:Y:S02]  /*fb20*/  ISETP.GT.AND P4, PT, R121, 0x8, P3 ;  /* 0x000000087900780c */ /* 0x000fe40001f84270 */
[----:B------:R-:W-:Y:S01]  /*fb30*/  FSEL R73, R73, -INF , !P5 ;  /* 0xff80000049497808 */ /* 0x000fe20006800000 */
[----:B------:R-:W0:Y:S01]  /*fb40*/  SHFL.BFLY PT, R29, R8, 0x2, 0x1f ;  /* 0x0c401f00081d7f89 */ /* 0x000e2200000e0000 */
[----:B------:R-:W-:-:S02]  /*fb50*/  ISETP.GT.AND P5, PT, R121, 0x69, P3 ;  /* 0x000000697900780c */ /* 0x000fc40001fa4270 */
[C---:B------:R-:W-:Y:S02]  /*fb60*/  ISETP.LT.OR P4, PT, R122.reuse, 0x9, P4 ;  /* 0x000000097a00780c */ /* 0x040fe40002781670 */
[----:B------:R-:W-:Y:S02]  /*fb70*/  ISETP.LT.OR P5, PT, R122, 0x6a, P5 ;  /* 0x0000006a7a00780c */ /* 0x000fe40002fa1670 */
[----:B------:R-:W-:Y:S02]  /*fb80*/  FSEL R26, R26, -INF , !P4 ;  /* 0xff8000001a1a7808 */ /* 0x000fe40006000000 */
[----:B------:R-:W-:Y:S02]  /*fb90*/  ISETP.GT.AND P4, PT, R121, 0x10, P3 ;  /* 0x000000107900780c */ /* 0x000fe40001f84270 */
[----:B------:R-:W-:Y:S02]  /*fba0*/  FSEL R77, R77, -INF , !P5 ;  /* 0xff8000004d4d7808 */ /* 0x000fe40006800000 */
[----:B------:R-:W-:-:S02]  /*fbb0*/  ISETP.GT.AND P5, PT, R121, RZ, P3 ;  /* 0x000000ff7900720c */ /* 0x000fc40001fa4270 */
[C---:B------:R-:W-:Y:S02]  /*fbc0*/  ISETP.LT.OR P4, PT, R122.reuse, 0x11, P4 ;  /* 0x000000117a00780c */ /* 0x040fe40002781670 */
[----:B------:R-:W-:Y:S02]  /*fbd0*/  ISETP.LT.OR P5, PT, R122, 0x1, P5 ;  /* 0x000000017a00780c */ /* 0x000fe40002fa1670 */
[----:B------:R-:W-:Y:S02]  /*fbe0*/  FSEL R30, R30, -INF , !P4 ;  /* 0xff8000001e1e7808 */ /* 0x000fe40006000000 */
[----:B------:R-:W-:Y:S02]  /*fbf0*/  ISETP.GT.AND P4, PT, R121, 0x18, P3 ;  /* 0x000000187900780c */ /* 0x000fe40001f84270 */
[----:B------:R-:W-:Y:S02]  /*fc00*/  FSEL R15, R15, -INF , !P5 ;  /* 0xff8000000f0f7808 */ /* 0x000fe40006800000 */
[----:B------:R-:W-:-:S02]  /*fc10*/  ISETP.LT.OR P4, PT, R122, 0x19, P4 ;  /* 0x000000197a00780c */ /* 0x000fc40002781670 */
[----:B------:R-:W-:Y:S02]  /*fc20*/  FMNMX.FTZ R84, R15, R12, !PT ;  /* 0x0000000c0f547209 */ /* 0x000fe40007810000 */
[----:B0-----:R-:W-:Y:S02]  /*fc30*/  FMNMX.FTZ R28, R8, R29, !PT ;  /* 0x0000001d081c7209 */ /* 0x001fe40007810000 */
[----:B------:R-:W-:Y:S02]  /*fc40*/  FSEL R34, R34, -INF , !P4 ;  /* 0xff80000022227808 */ /* 0x000fe40006000000 */
[----:B------:R-:W-:Y:S02]  /*fc50*/  FMNMX.FTZ R29, R21, R84, !PT ;  /* 0x00000054151d7209 */ /* 0x000fe40007810000 */
        /* <DEDUP_REMOVED lines=41> */
[----:B------:R-:W-:Y:S02]  /*fef0*/  FMNMX.FTZ R29, R61, R8, !PT ;  /* 0x000000083d1d7209 */ /* 0x000fe40007810000 */
[----:B------:R-:W-:Y:S02]  /*ff00*/  ISETP.GT.AND P4, PT, R121, 0x60, P3 ;  /* 0x000000607900780c */ /* 0x000fe40001f84270 */
[----:B------:R-:W-:-:S02]  /*ff10*/  FMNMX.FTZ R8, R64, R29, !PT ;  /* 0x0000001d40087209 */ /* 0x000fc40007810000 */
[----:B------:R-:W-:Y:S01]  /*ff20*/  ISETP.LT.OR P4, PT, R122, 0x61, P4 ;  /* 0x000000617a00780c */ /* 0x000fe20002781670 */
[----:B------:R-:W0:Y:S01]  /*ff30*/  SHFL.BFLY PT, R29, R28, 0x1, 0x1f ;  /* 0x0c201f001c1d7f89 */ /* 0x000e2200000e0000 */
        /* <DEDUP_REMOVED lines=12> */
[C---:B------:R-:W-:Y:S02]  /*10000*/  ISETP.GT.AND P4, PT, R121.reuse, 0x71, P3 ;  /* 0x000000717900780c */ /* 0x040fe40001f84270 */
[----:B------:R-:W-:Y:S02]  /*10010*/  FMNMX.FTZ R84, R76, R87, !PT ;  /* 0x000000574c547209 */ /* 0x000fe40007810000 */
[----:B0-----:R-:W-:Y:S02]  /*10020*/  FMNMX.FTZ R8, R28, R29, !PT ;  /* 0x0000001d1c087209 */ /* 0x001fe40007810000 */
[----:B------:R-:W-:Y:S02]  /*10030*/  ISETP.GT.AND P5, PT, R121, 0x78, P3 ;  /* 0x000000787900780c */ /* 0x000fe40001fa4270 */
[----:B------:R-:W-:Y:S01]  /*10040*/  ISETP.LT.OR P4, PT, R122, 0x72, P4 ;  /* 0x000000727a00780c */ /* 0x000fe20002781670 */
[----:B------:R-:W-:Y:S01]  /*10050*/  FMUL.FTZ R28, R8, UR30 ;  /* 0x0000001e081c7c20 */ /* 0x000fe20008410000 */
[----:B------:R-:W-:-:S02]  /*10060*/  FMNMX.FTZ R29, R77, R84, !PT ;  /* 0x000000544d1d7209 */ /* 0x000fc40007810000 */
[----:B------:R-:W-:Y:S02]  /*10070*/  ISETP.GT.AND P3, PT, R121, 0x79, P3 ;  /* 0x000000797900780c */ /* 0x000fe40001f64270 */
[----:B------:R-:W-:Y:S02]  /*10080*/  ISETP.LT.OR P5, PT, R122, 0x79, P5 ;  /* 0x000000797a00780c */ /* 0x000fe40002fa1670 */
[----:B------:R-:W-:Y:S02]  /*10090*/  FSEL R81, R81, -INF , !P4 ;  /* 0xff80000051517808 */ /* 0x000fe40006000000 */
[----:B------:R-:W-:Y:S02]  /*100a0*/  FMNMX.FTZ R84, R80, R29, !PT ;  /* 0x0000001d50547209 */ /* 0x000fe40007810000 */
[----:B------:R-:W-:Y:S02]  /*100b0*/  ISETP.LT.OR P3, PT, R122, 0x7a, P3 ;  /* 0x0000007a7a00780c */ /* 0x000fe40001f61670 */
[----:B------:R-:W-:-:S02]  /*100c0*/  FSEL R85, R85, -INF , !P5 ;  /* 0xff80000055557808 */ /* 0x000fc40006800000 */
[----:B------:R-:W-:Y:S02]  /*100d0*/  FMNMX.FTZ R84, R81, R84, !PT ;  /* 0x0000005451547209 */ /* 0x000fe40007810000 */
[----:B------:R-:W-:Y:S02]  /*100e0*/  FSETP.NEU.FTZ.AND P4, PT, R8, -INF , PT ;  /* 0xff8000000800780b */ /* 0x000fe40003f9d000 */
[----:B------:R-:W-:Y:S02]  /*100f0*/  FSEL R86, R86, -INF , !P3 ;  /* 0xff80000056567808 */ /* 0x000fe40005800000 */
[----:B------:R-:W-:Y:S02]  /*10100*/  FMNMX.FTZ R29, R85, R84, !PT ;  /* 0x00000054551d7209 */ /* 0x000fe40007810000 */
[----:B------:R-:W-:Y:S02]  /*10110*/  FSEL R28, R28, RZ, P4 ;  /* 0x000000ff1c1c7208 */ /* 0x000fe40002000000 */
[----:B------:R-:W-:-:S02]  /*10120*/  FMNMX.FTZ R29, R86, R29, !PT ;  /* 0x0000001d561d7209 */ /* 0x000fc40007810000 */
[----:B------:R-:W-:Y:S01]  /*10130*/  FSEL R84, R8, RZ, P4 ;  /* 0x000000ff08547208 */ /* 0x000fe20002000000 */
        /* <DEDUP_REMOVED lines=32> */
[----:B------:R0:W-:Y:S01]  /*10340*/  MUFU.EX2 R148, R9 ;  /* 0x0000000900947308 */ /* 0x0001e20000000800 */
[----:B------:R-:W0:Y:S01]  /*10350*/  SHFL.BFLY PT, R83, R29, 0x2, 0x1f ;  /* 0x0c401f001d537f89 */ /* 0x000e2200000e0000 */
[----:B------:R-:W-:-:S06]  /*10360*/  FADD.FTZ R13, -R84, R13 ;  /* 0x0000000d540d7221 */ /* 0x000fcc0000010100 */
        /* <DEDUP_REMOVED lines=15> */
[----:B------:R-:W-:Y:S01]  /*10460*/  FADD.FTZ R87, -R87, R12 ;  /* 0x0000000c57577221 */ /* 0x000fe20000010100 */
[----:B------:R-:W-:Y:S01]  /*10470*/  FMUL.FTZ R12, R13, UR30 ;  /* 0x0000001e0d0c7c20 */ /* 0x000fe20008410000 */
[--C-:B------:R-:W-:Y:S01]  /*10480*/  FFMA.FTZ R149, R15, UR30, -R120.reuse ;  /* 0x0000001e0f957c23 */ /* 0x100fe20008010878 */
[--C-:B------:R-:W-:Y:S01]  /*10490*/  FFMA.FTZ R84, R21, UR30, -R120.reuse ;  /* 0x0000001e15547c23 */ /* 0x100fe20008010878 */
[----:B------:R-:W-:Y:S01]  /*104a0*/  FMUL.FTZ R13, R87, UR30 ;  /* 0x0000001e570d7c20 */ /* 0x000fe20008410000 */
        /* <DEDUP_REMOVED lines=38> */
[----:B------:R-:W-:-:S04]  /*10710*/  FFMA.FTZ R31, R86, UR30, -R120 ;  /* 0x0000001e561f7c23 */ /* 0x000fc80008010878 */
        /* <DEDUP_REMOVED lines=114> */
.L_x_14517:
[----:B------:R-:W2:Y:S01]  /*10e40*/  LDL R47, [R1+0x1c] ;  /* 0x00001c00012f7983 */ /* 0x000ea20000100800 */
[----:B------:R-:W-:Y:S02]  /*10e50*/  IMAD R19, R19, 0x8, R2 ;  /* 0x0000000813137824 */ /* 0x000fe400078e0202 */
[-C--:B------:R-:W-:Y:S01]  /*10e60*/  FMUL.FTZ R88, R88, R12.reuse ;  /* 0x0000000c58587220 */ /* 0x080fe20000410000 */
[----:B------:R-:W-:Y:S02]  /*10e70*/  IMAD.U32 R50, RZ, RZ, UR38 ;  /* 0x00000026ff327e24 */ /* 0x000fe4000f8e00ff */
[-C--:B------:R-:W-:Y:S01]  /*10e80*/  FMUL.FTZ R89, R89, R12.reuse ;  /* 0x0000000c59597220 */ /* 0x080fe20000410000 */
        /* <DEDUP_REMOVED lines=69> */
[C---:B--2---:R-:W-:Y:S01]  /*112e0*/  ISETP.GT.AND P3, PT, R0.reuse, R47, PT ;  /* 0x0000002f0000720c */ /* 0x044fe20003f64270 */
[----:B------:R-:W-:-:S12]  /*112f0*/  VIADD R0, R0, 0xffffffff ;  /* 0xffffffff00007836 */ /* 0x000fd80000000000 */
[----:B------:R-:W-:Y:S05]  /*11300*/  @P3 BRA `(.L_x_14518) ;  /* 0xffffffc800103947 */ /* 0x000fea000383ffff */
[----:B------:R-:W-:Y:S02]  /*11310*/  IMAD.MOV.U32 R12, RZ, RZ, R9 ;  /* 0x000000ffff0c7224 */ /* 0x000fe400078e0009 */
[----:B------:R-:W-:Y:S02]  /*11320*/  IMAD.MOV.U32 R13, RZ, RZ, R8 ;  /* 0x000000ffff0d7224 */ /* 0x000fe400078e0008 */
[----:B------:R-:W-:Y:S02]  /*11330*/  IMAD.MOV.U32 R19, RZ, RZ, R5 ;  /* 0x000000ffff137224 */ /* 0x000fe400078e0005 */
[----:B------:R-:W-:-:S07]  /*11340*/  IMAD.MOV.U32 R154, RZ, RZ, R20 ;  /* 0x000000ffff9a7224 */ /* 0x000fce00078e0014 */
.L_x_14498:
[----:B------:R-:W2:Y:S01]  /*11350*/  LDL R21, [R1+0x28] ;  /* 0x0000280001157983 */ /* 0x000ea20000100800 */
[----:B------:R-:W0:Y:S01]  /*11360*/  LDC R5, c[0x0][0x448] ;  /* 0x00011200ff057b82 */ /* 0x000e220000000800 */
[----:B------:R-:W-:Y:S02]  /*11370*/  ULDC UR12, c[0x0][0x9dc] ;  /* 0x00027700000c7ab9 */ /* 0x000fe40000000800 */
[----:B------:R-:W3:Y:S04]  /*11380*/  LDL R15, [R1] ;  /* 0x00000000010f7983 */ /* 0x000ee80000100800 */
[----:B------:R-:W3:Y:S01]  /*11390*/  LDL R14, [R1+0x8] ;  /* 0x00000800010e7983 */ /* 0x000ee20000100800 */
[----:B------:R-:W1:Y:S01]  /*113a0*/  LDC R20, c[0x0][0x9e4] ;  /* 0x00027900ff147b82 */ /* 0x000e620000000800 */
[----:B0-----:R-:W-:-:S02]  /*113b0*/  ISETP.NE.AND P4, PT, R5, 0x1, PT ;  /* 0x000000010500780c */ /* 0x001fc40003f85270 */
[----:B-1----:R-:W-:-:S11]  /*113c0*/  ISETP.GE.AND P5, PT, R20, 0x1, PT ;  /* 0x000000011400780c */ /* 0x002fd60003fa6270 */
[----:B------:R-:W0:Y:S08]  /*113d0*/  @P4 LDC R8, c[0x0][0x44c] ;  /* 0x00011300ff084b82 */ /* 0x000e300000000800 */
[----:B------:R-:W1:Y:S01]  /*113e0*/  @P4 LDC R9, c[0x0][0x450] ;  /* 0x00011400ff094b82 */ /* 0x000e620000000800 */
[----:B--2---:R-:W-:-:S04]  /*113f0*/  VIADD R5, R21, 0xbf ;  /* 0x000000bf15057836 */ /* 0x004fc80000000000 */
[----:B0-----:R-:W-:Y:S01]  /*11400*/  @P4 IMAD.HI.U32 R8, R5, R8, RZ ;  /* 0x0000000805084227 */ /* 0x001fe200078e00ff */
[----:B---3--:R-:W-:-:S04]  /*11410*/  IADD3 R14, R14, 0x1, -R15 ;  /* 0x000000010e0e7810 */ /* 0x008fc80007ffe80f */
        /* <DEDUP_REMOVED lines=14> */
.L_x_14521:
[----:B------:R-:W-:-:S13]  /*11500*/  ISETP.NE.AND P1, PT, R20, 0x1, PT ;  /* 0x000000011400780c */ /* 0x000fda0003f25270 */
[----:B------:R-:W0:Y:S02]  /*11510*/  @P1 LDC.64 R8, c[0x0][0x9e8] ;  /* 0x00027a00ff081b82 */ /* 0x000e240000000a00 */
[----:B0-----:R-:W-:-:S05]  /*11520*/  @P1 IMAD.HI.U32 R8, R5, R8, RZ ;  /* 0x0000000805081227 */ /* 0x001fca00078e00ff */
[----:B------:R-:W-:-:S07]  /*11530*/  @P1 SHF.R.U32.HI R5, RZ, R9, R8 ;  /* 0x00000009ff051219 */ /* 0x000fce0000011608 */
.L_x_14522:
[----:B------:R-:W-:Y:S05]  /*11540*/  BSYNC B0 ;  /* 0x0000000000007941 */ /* 0x000fea0003800000 */
.L_x_14520:
[----:B------:R-:W-:-:S05]  /*11550*/  IMAD R5, R5, R20, RZ ;  /* 0x0000001405057224 */ /* 0x000fca00078e02ff */
[----:B------:R-:W-:-:S07]  /*11560*/  VIMNMX R14, R14, R5, !PT ;  /* 0x000000050e0e7248 */ /* 0x000fce0007fe0100 */
.L_x_14519:
        /* <DEDUP_REMOVED lines=8> */
[----:B0-----:R-:W-:Y:S05]  /*115f0*/  @!P1 BRA `(.L_x_14523) ;  /* 0x0000002400ec9947 */ /* 0x001fea0003800000 */
[----:B------:R-:W-:Y:S02]  /*11600*/  IMAD.MOV.U32 R5, RZ, RZ, R12 ;  /* 0x000000ffff057224 */ /* 0x000fe400078e000c */
[----:B------:R-:W-:Y:S02]  /*11610*/  IMAD.MOV.U32 R14, RZ, RZ, R13 ;  /* 0x000000ffff0e7224 */ /* 0x000fe400078e000d */
[----:B------:R-:W-:Y:S02]  /*11620*/  IMAD.MOV.U32 R8, RZ, RZ, R154 ;  /* 0x000000ffff087224 */ /* 0x000fe400078e009a */
[----:B------:R-:W-:-:S07]  /*11630*/  IMAD.MOV.U32 R15, RZ, RZ, R19 ;  /* 0x000000ffff0f7224 */ /* 0x000fce00078e0013 */
.L_x_14535:
        /* <DEDUP_REMOVED lines=9> */
.L_x_14525:
        /* <DEDUP_REMOVED lines=8> */
.L_x_14526:
[----:B------:R-:W-:Y:S04]  /*11750*/  BSSY B0, `(.L_x_14524) ;  /* 0x0000004000007945 */ /* 0x000fe80003800000 */
[----:B-1----:R-:W-:Y:S05]  /*11760*/  @P2 BRA `(.L_x_14527) ;  /* 0x0000000000082947 */ /* 0x002fea0003800000 */
[----:B------:R-:W1:Y:S02]  /*11770*/  SYNCS.PHASECHK.TRANS64.TRYWAIT P2, [R9+URZ+0x16830], R12 ;  /* 0x0168300c090075a7 */ /* 0x000e64000804017f */
[----:B-1----:R-:W-:Y:S05]  /*11780*/  @!P2 BRA `(.L_x_14528) ;  /* 0x0000011c00eca947 */ /* 0x002fea0003800000 */
.L_x_14527:
[----:B------:R-:W-:Y:S05]  /*11790*/  BSYNC B0 ;  /* 0x0000000000007941 */ /* 0x000fea0003800000 */
.L_x_14524:
[----:B01----:R-:W2:Y:S01]  /*117a0*/  LDL R12, [R1+0x30] ;  /* 0x00003000010c7983 */ /* 0x003ea20000100800 */
[----:B------:R-:W-:Y:S01]  /*117b0*/  VIADD R19, R15, 0x1 ;  /* 0x000000010f137836 */ /* 0x000fe20000000000 */
[----:B------:R-:W0:Y:S04]  /*117c0*/  S2R R9, SR_TID.X ;  /* 0x0000000000097919 */ /* 0x000e280000002100 */
[----:B------:R-:W-:-:S04]  /*117d0*/  ISETP.NE.AND P2, PT, R19, 0x2, PT ;  /* 0x000000021300780c */ /* 0x000fc80003f45270 */
[----:B------:R-:W-:Y:S01]  /*117e0*/  SEL R19, R19, RZ, P2 ;  /* 0x000000ff13137207 */ /* 0x000fe20001000000 */
[----:B------:R-:W-:Y:S01]  /*117f0*/  IMAD.MOV.U32 R21, RZ, RZ, 0x40000040 ;  /* 0x40000040ff157424 */ /* 0x000fe200078e00ff */
[----:B------:R-:W-:Y:S05]  /*11800*/  WARPSYNC.ALL ;  /* 0x0000000000007948 */ /* 0x000fea0003800000 */
[----:B------:R-:W-:Y:S02]  /*11810*/  R2UR UR19, R21 ;  /* 0x00000000151372ca */ /* 0x000fe400000e0000 */
[----:B0-----:R-:W-:-:S05]  /*11820*/  SHF.R.U32.HI R9, RZ, 0x7, R9 ;  /* 0x00000007ff097819 */ /* 0x001fca0000011609 */
[----:B------:R-:W-:Y:S02]  /*11830*/  VIADD R9, R9, 0x8 ;  /* 0x0000000809097836 */ /* 0x000fe40000000000 */
[----:B------:R-:W-:Y:S01]  /*11840*/  IMAD.MOV.U32 R25, RZ, RZ, 0x40000040 ;  /* 0x40000040ff197424 */ /* 0x000fe200078e00ff */
[----:B------:R-:W-:Y:S02]  /*11850*/  R2UR UR12, R6 ;  /* 0x00000000060c72ca */ /* 0x000fe400000e0000 */
[----:B------:R-:W-:Y:S02]  /*11860*/  R2UR UR13, R7 ;  /* 0x00000000070d72ca */ /* 0x000fe400000e0000 */
[C---:B------:R-:W-:Y:S02]  /*11870*/  R2UR UR15, R25.reuse ;  /* 0x00000000190f72ca */ /* 0x040fe400000e0000 */
[----:B------:R-:W-:Y:S01]  /*11880*/  R2UR UR27, R25 ;  /* 0x00000000191b72ca */ /* 0x000fe200000e0000 */
        /* <DEDUP_REMOVED lines=33> */
.L_x_14530:
[----:B------:R-:W-:Y:S01]  /*11aa0*/  SHF.L.U32 R8, R8, 0x1f, RZ ;  /* 0x0000001f08087819 */ /* 0x000fe200000006ff */
[----:B------:R-:W-:-:S04]  /*11ab0*/  IMAD R9, R15, 0x8, R2 ;  /* 0x000000080f097824 */ /* 0x000fc800078e0202 */
[----:B------:R0:W1:Y:S01]  /*11ac0*/  SYNCS.PHASECHK.TRANS64.TRYWAIT P1, [R9+URZ+0x16850], R8 ;  /* 0x01685008090075a7 */ /* 0x000062000802017f */
[----:B------:R-:W-:Y:S05]  /*11ad0*/  @!P0 BRA `(.L_x_14531) ;  /* 0x0000000000048947 */ /* 0x000fea0003800000 */
[----:B------:R-:W-:Y:S01]  /*11ae0*/  BPT.TRAP 0x1 ;  /* 0x000000040000795c */ /* 0x000fe20000300000 */
.L_x_14531:
[----:B-1----:R-:W-:Y:S05]  /*11af0*/  @P1 BRA `(.L_x_14529) ;  /* 0x0000000000081947 */ /* 0x002fea0003800000 */
[----:B------:R-:W1:Y:S02]  /*11b00*/  SYNCS.PHASECHK.TRANS64.TRYWAIT P1, [R9+URZ+0x16850], R8 ;  /* 0x01685008090075a7 */ /* 0x000e64000802017f */
[----:B-1----:R-:W-:Y:S05]  /*11b10*/  @!P1 BRA `(.L_x_14532) ;  /* 0x0000011c001c9947 */ /* 0x002fea0003800000 */
.L_x_14529:
        /* <DEDUP_REMOVED lines=68> */
.L_x_14533:
[----:B0-----:R-:W-:Y:S01]  /*11f60*/  FMUL.FTZ R8, R24, UR11 ;  /* 0x0000000b18087c20 */ /* 0x001fe20008410000 */
[----:B------:R-:W-:Y:S01]  /*11f70*/  FMUL.FTZ R9, R25, UR11 ;  /* 0x0000000b19097c20 */ /* 0x000fe20008410000 */
[----:B------:R-:W-:Y:S01]  /*11f80*/  FMUL.FTZ R21, R28, UR11 ;  /* 0x0000000b1c157c20 */ /* 0x000fe20008410000 */
[----:B------:R-:W-:Y:S02]  /*11f90*/  IMAD R12, R19, 0x8, R2 ;  /* 0x00000008130c7824 */ /* 0x000fe400078e0202 */
        /* <DEDUP_REMOVED lines=70> */
[----:B------:R-:W-:-:S04]  /*12400*/  UMOV UR30, UR4 ;  /* 0x00000004001e7c82 */ /* 0x000fc80008000000 */
        /* <DEDUP_REMOVED lines=97> */
[----:B0-----:R-:W-:-:S05]  /*12a20*/  FMNMX.FTZ R12, R76, R81, !PT ;  /* 0x000000514c0c7209 */ /* 0x001fca0007810000 */
[----:B------:R-:W0:Y:S02]  /*12a30*/  SHFL.BFLY PT, R13, R12, 0x2, 0x1f ;  /* 0x0c401f000c0d7f89 */ /* 0x000e2400000e0000 */
[----:B------:R-:W3:Y:S01]  /*12a40*/  MUFU.TANH R65, R65 ;  /* 0x0000004100417308 */ /* 0x000ee20000002400 */
[----:B-1----:R-:W-:Y:S01]  /*12a50*/  FMNMX.FTZ R81, R61, R80, !PT ;  /* 0x000000503d517209 */ /* 0x002fe20007810000 */
[----:B------:R-:W-:-:S06]  /*12a60*/  FMUL.FTZ R80, R83, UR11 ;  /* 0x0000000b53507c20 */ /* 0x000fcc0008410000 */
[----:B------:R-:W1:Y:S01]  /*12a70*/  MUFU.TANH R66, R66 ;  /* 0x0000004200427308 */ /* 0x000e620000002400 */
[----:B--2---:R-:W-:-:S07]  /*12a80*/  FMNMX.FTZ R82, R62, R81, !PT ;  /* 0x000000513e527209 */ /* 0x004fce0007810000 */
[----:B------:R-:W2:Y:S01]  /*12a90*/  MUFU.TANH R69, R69 ;  /* 0x0000004500457308 */ /* 0x000ea20000002400 */
[----:B---3--:R-:W-:Y:S02]  /*12aa0*/  FMNMX.FTZ R81, R65, R82, !PT ;  /* 0x0000005241517209 */ /* 0x008fe40007810000 */
[----:B0-----:R-:W-:-:S05]  /*12ab0*/  FMNMX.FTZ R12, R12, R13, !PT ;  /* 0x0000000d0c0c7209 */ /* 0x001fca0007810000 */
[----:B------:R-:W0:Y:S01]  /*12ac0*/  MUFU.TANH R75, R75 ;  /* 0x0000004b004b7308 */ /* 0x000e220000002400 */
[----:B-1----:R-:W-:Y:S01]  /*12ad0*/  FMNMX.FTZ R82, R66, R81, !PT ;  /* 0x0000005142527209 */ /* 0x002fe20007810000 */
[----:B------:R-:W-:Y:S01]  /*12ae0*/  FMUL.FTZ R81, R86, UR11 ;  /* 0x0000000b56517c20 */ /* 0x000fe20008410000 */
[----:B------:R-:W1:Y:S05]  /*12af0*/  SHFL.BFLY PT, R13, R12, 0x1, 0x1f ;  /* 0x0c201f000c0d7f89 */ /* 0x000e6a00000e0000 */
[----:B------:R-:W3:Y:S01]  /*12b00*/  MUFU.TANH R77, R77 ;  /* 0x0000004d004d7308 */ /* 0x000ee20000002400 */
[----:B--2---:R-:W-:-:S07]  /*12b10*/  FMNMX.FTZ R82, R69, R82, !PT ;  /* 0x0000005245527209 */ /* 0x004fce0007810000 */
[----:B------:R-:W2:Y:S01]  /*12b20*/  MUFU.TANH R78, R78 ;  /* 0x0000004e004e7308 */ /* 0x000ea20000002400 */
[----:B0-----:R-:W-:Y:S01]  /*12b30*/  FMNMX.FTZ R84, R75, R82, !PT ;  /* 0x000000524b547209 */ /* 0x001fe20007810000 */
[----:B------:R-:W-:-:S06]  /*12b40*/  FMUL.FTZ R82, R87, UR11 ;  /* 0x0000000b57527c20 */ /* 0x000fcc0008410000 */
[----:B------:R-:W0:Y:S01]  /*12b50*/  MUFU.TANH R79, R79 ;  /* 0x0000004f004f7308 */ /* 0x000e220000002400 */
[----:B---3--:R-:W-:Y:S02]  /*12b60*/  FMNMX.FTZ R83, R77, R84, !PT ;  /* 0x000000544d537209 */ /* 0x008fe40007810000 */
[----:B-1----:R-:W-:-:S05]  /*12b70*/  FMNMX.FTZ R13, R12, R13, !PT ;  /* 0x0000000d0c0d7209 */ /* 0x002fca0007810000 */
[----:B------:R-:W1:Y:S01]  /*12b80*/  MUFU.TANH R80, R80 ;  /* 0x0000005000507308 */ /* 0x000e620000002400 */
[----:B--2---:R-:W-:Y:S01]  /*12b90*/  FMNMX.FTZ R84, R78, R83, !PT ;  /* 0x000000534e547209 */ /* 0x004fe20007810000 */
[----:B------:R-:W-:-:S04]  /*12ba0*/  FADD.FTZ R14, -R13, R14 ;  /* 0x0000000e0d0e7221 */ /* 0x000fc80000010100 */
[----:B------:R-:W-:Y:S02]  /*12bb0*/  FMUL.FTZ R14, R14, UR30 ;  /* 0x0000001e0e0e7c20 */ /* 0x000fe40008410000 */
[----:B------:R-:W2:Y:S01]  /*12bc0*/  MUFU.TANH R81, R81 ;  /* 0x0000005100517308 */ /* 0x000ea20000002400 */
[----:B0-----:R-:W-:-:S07]  /*12bd0*/  FMNMX.FTZ R83, R79, R84, !PT ;  /* 0x000000544f537209 */ /* 0x001fce0007810000 */
[----:B------:R-:W0:Y:S01]  /*12be0*/  MUFU.TANH R82, R82 ;  /* 0x0000005200527308 */ /* 0x000e220000002400 */
[----:B-1----:R-:W-:-:S07]  /*12bf0*/  FMNMX.FTZ R84, R80, R83, !PT ;  /* 0x0000005350547209 */ /* 0x002fce0007810000 */
[----:B------:R-:W-:Y:S01]  /*12c00*/  MUFU.EX2 R14, R14 ;  /* 0x0000000e000e7308 */ /* 0x000fe20000000800 */
[----:B--2---:R-:W-:-:S04]  /*12c10*/  FMNMX.FTZ R83, R81, R84, !PT ;  /* 0x0000005451537209 */ /* 0x004fc80007810000 */
[----:B0-----:R-:W-:-:S05]  /*12c20*/  FMNMX.FTZ R83, R82, R83, !PT ;  /* 0x0000005352537209 */ /* 0x001fca0007810000 */
[----:B------:R-:W0:Y:S02]  /*12c30*/  SHFL.BFLY PT, R84, R83, 0x2, 0x1f ;  /* 0x0c401f0053547f89 */ /* 0x000e2400000e0000 */
[----:B0-----:R-:W-:Y:S01]  /*12c40*/  FMNMX.FTZ R84, R83, R84, !PT ;  /* 0x0000005453547209 */ /* 0x001fe20007810000 */
[----:B------:R-:W-:-:S04]  /*12c50*/  FMUL.FTZ R83, R13, UR30 ;  /* 0x0000001e0d537c20 */ /* 0x000fc80008410000 */
[----:B------:R-:W0:Y:S01]  /*12c60*/  SHFL.BFLY PT, R85, R84, 0x1, 0x1f ;  /* 0x0c201f0054557f89 */ /* 0x000e2200000e0000 */
        /* <DEDUP_REMOVED lines=23> */
[----:B0-----:R-:W-:Y:S01]  /*12de0*/  FMNMX.FTZ R12, R84, R85, !PT ;  /* 0x00000055540c7209 */ /* 0x001fe20007810000 */
[--C-:B------:R-:W-:Y:S01]  /*12df0*/  FFMA.FTZ R85, R32, UR30, -R83.reuse ;  /* 0x0000001e20557c23 */ /* 0x100fe20008010853 */
[--C-:B------:R-:W-:Y:S01]  /*12e00*/  FFMA.FTZ R32, R48, UR30, -R83.reuse ;  /* 0x0000001e30207c23 */ /* 0x100fe20008010853 */
[--C-:B------:R-:W-:Y:S01]  /*12e10*/  FFMA.FTZ R84, R36, UR30, -R83.reuse ;  /* 0x0000001e24547c23 */ /* 0x100fe20008010853 */
[----:B------:R-:W-:Y:S01]  /*12e20*/  FFMA.FTZ R36, R40, UR30, -R83 ;  /* 0x0000001e28247c23 */ /* 0x000fe20008010853 */
[C---:B------:R-:W-:Y:S01]  /*12e30*/  FADD.FTZ R5, -R12.reuse, R5 ;  /* 0x000000050c057221 */ /* 0x040fe20000010100 */
[----:B------:R-:W-:Y:S01]  /*12e40*/  FMUL.FTZ R48, R12, UR30 ;  /* 0x0000001e0c307c20 */ /* 0x000fe20008410000 */
[----:B------:R-:W-:Y:S01]  /*12e50*/  MUFU.EX2 R87, R87 ;  /* 0x0000005700577308 */ /* 0x000fe20000000800 */
[----:B-1----:R-:W-:Y:S01]  /*12e60*/  FFMA.FTZ R4, R14, R4, R148 ;  /* 0x000000040e047223 */ /* 0x002fe20000010094 */
        /* <DEDUP_REMOVED lines=9> */
[----:B------:R-:W-:Y:S01]  /*12f00*/  FFMA.FTZ R139, R49, UR30, -R48 ;  /* 0x0000001e318b7c23 */ /* 0x000fe20008010830 */
[----:B--2---:R-:W-:Y:S01]  /*12f10*/  FADD.FTZ R49, R121, R4 ;  /* 0x0000000479317221 */ /* 0x004fe20000010000 */
        /* <DEDUP_REMOVED lines=28> */
[----:B-1----:R-:W-:Y:S01]  /*130e0*/  FADD.FTZ R4, R44, R3 ;  /* 0x000000032c047221 */ /* 0x002fe20000010000 */
[----:B------:R-:W-:Y:S01]  /*130f0*/  FFMA.FTZ R33, R82, UR30, -R48 ;  /* 0x0000001e52217c23 */ /* 0x000fe20008010830 */
[----:B------:R-:W-:Y:S01]  /*13100*/  FADD.FTZ R48, R150, R49 ;  /* 0x0000003196307221 */ /* 0x000fe20000010000 */
[--C-:B------:R-:W-:Y:S01]  /*13110*/  FFMA.FTZ R124, R67, UR30, -R83.reuse ;  /* 0x0000001e437c7c23 */ /* 0x100fe20008010853 */
[--C-:B------:R-:W-:Y:S01]  /*13120*/  FFMA.FTZ R21, R68, UR30, -R83.reuse ;  /* 0x0000001e44157c23 */ /* 0x100fe20008010853 */
[--C-:B------:R-:W-:Y:S01]  /*13130*/  FFMA.FTZ R126, R70, UR30, -R83.reuse ;  /* 0x0000001e467e7c23 */ /* 0x100fe20008010853 */
[----:B------:R-:W-:Y:S01]  /*13140*/  FADD.FTZ R3, R87, R48 ;  /* 0x0000003057037221 */ /* 0x000fe20000010000 */
[----:B------:R-:W1:Y:S01]  /*13150*/  MUFU.EX2 R144, R144 ;  /* 0x0000009000907308 */ /* 0x000e620000000800 */
[----:B--2---:R-:W-:Y:S01]  /*13160*/  FADD.FTZ R4, R151, R4 ;  /* 0x0000000497047221 */ /* 0x004fe20000010000 */
[--C-:B------:R-:W-:Y:S01]  /*13170*/  FFMA.FTZ R9, R71, UR30, -R83.reuse ;  /* 0x0000001e47097c23 */ /* 0x100fe20008010853 */
[--C-:B------:R-:W-:Y:S01]  /*13180*/  FFMA.FTZ R120, R72, UR30, -R83.reuse ;  /* 0x0000001e48787c23 */ /* 0x100fe20008010853 */
[--C-:B------:R-:W-:Y:S01]  /*13190*/  FFMA.FTZ R8, R73, UR30, -R83.reuse ;  /* 0x0000001e49087c23 */ /* 0x100fe20008010853 */
[--C-:B------:R-:W-:Y:S01]  /*131a0*/  FFMA.FTZ R122, R74, UR30, -R83.reuse ;  /* 0x0000001e4a7a7c23 */ /* 0x100fe20008010853 */
[----:B------:R-:W-:-:S02]  /*131b0*/  FFMA.FTZ R39, R76, UR30, -R83 ;  /* 0x0000001e4c277c23 */ /* 0x000fc40008010853 */
        /* <DEDUP_REMOVED lines=114> */
.L_x_14534:
[----:B------:R-:W2:Y:S01]  /*138e0*/  LDL R49, [R1+0x1c] ;  /* 0x00001c0001317983 */ /* 0x000ea20000100800 */
[----:B------:R-:W-:Y:S01]  /*138f0*/  LEA R15, R15, R2, 0x3 ;  /* 0x000000020f0f7211 */ /* 0x000fe200078e18ff */
[----:B------:R-:W-:Y:S01]  /*13900*/  IMAD.U32 R48, RZ, RZ, UR38 ;  /* 0x00000026ff307e24 */ /* 0x000fe2000f8e00ff */
[----:B------:R-:W-:Y:S01]  /*13910*/  F2FP.BF16.F32.PACK_AB R148, R121, R148 ;  /* 0x000000947994723e */ /* 0x000fe200000010ff */
[----:B------:R-:W-:Y:S01]  /*13920*/  FMUL.FTZ R88, R88, R14 ;  /* 0x0000000e58587220 */ /* 0x000fe20000410000 */
        /* <DEDUP_REMOVED lines=69> */
[C---:B--2---:R-:W-:Y:S01]  /*13d80*/  ISETP.GT.AND P1, PT, R0.reuse, R49, PT ;  /* 0x000000310000720c */ /* 0x044fe20003f24270 */
[----:B------:R-:W-:-:S12]  /*13d90*/  VIADD R0, R0, 0xffffffff ;  /* 0xffffffff00007836 */ /* 0x000fd80000000000 */
[----:B------:R-:W-:Y:S05]  /*13da0*/  @P1 BRA `(.L_x_14535) ;  /* 0xffffffd800241947 */ /* 0x000fea000383ffff */
.L_x_14523:
[----:B------:R-:W2:Y:S02]  /*13db0*/  LDL R5, [R1+0x3c] ;  /* 0x00003c0001057983 */ /* 0x000ea40000100800 */
[----:B--2---:R-:W-:-:S13]  /*13dc0*/  ISETP.GE.AND P1, PT, R0, R5, PT ;  /* 0x000000050000720c */ /* 0x004fda0003f26270 */
[----:B------:R-:W-:Y:S05]  /*13dd0*/  @!P1 BRA `(.L_x_14536) ;  /* 0x0000003800109947 */ /* 0x000fea0003800000 */
[----:B------:R-:W-:Y:S02]  /*13de0*/  IMAD.MOV.U32 R5, RZ, RZ, R12 ;  /* 0x000000ffff057224 */ /* 0x000fe400078e000c */
[----:B------:R-:W-:Y:S02]  /*13df0*/  IMAD.MOV.U32 R14, RZ, RZ, R13 ;  /* 0x000000ffff0e7224 */ /* 0x000fe400078e000d */
[----:B------:R-:W-:Y:S02]  /*13e00*/  IMAD.MOV.U32 R8, RZ, RZ, R154 ;  /* 0x000000ffff087224 */ /* 0x000fe400078e009a */
[----:B------:R-:W-:-:S07]  /*13e10*/  IMAD.MOV.U32 R15, RZ, RZ, R19 ;  /* 0x000000ffff0f7224 */ /* 0x000fce00078e0013 */
.L_x_14556:
        /* <DEDUP_REMOVED lines=9> */
.L_x_14538:
        /* <DEDUP_REMOVED lines=8> */
.L_x_14539:
[----:B------:R-:W-:Y:S04]  /*13f30*/  BSSY B0, `(.L_x_14537) ;  /* 0x0000004000007945 */ /* 0x000fe80003800000 */
[----:B-1----:R-:W-:Y:S05]  /*13f40*/  @P2 BRA `(.L_x_14540) ;  /* 0x0000000000082947 */ /* 0x002fea0003800000 */
[----:B------:R-:W1:Y:S02]  /*13f50*/  SYNCS.PHASECHK.TRANS64.TRYWAIT P2, [R9+URZ+0x16830], R12 ;  /* 0x0168300c090075a7 */ /* 0x000e64000804017f */
[----:B-1----:R-:W-:Y:S05]  /*13f60*/  @!P2 BRA `(.L_x_14541) ;  /* 0x000000f8001ca947 */ /* 0x002fea0003800000 */
.L_x_14540:
[----:B------:R-:W-:Y:S05]  /*13f70*/  BSYNC B0 ;  /* 0x0000000000007941 */ /* 0x000fea0003800000 */
.L_x_14537:
        /* <DEDUP_REMOVED lines=48> */
.L_x_14543:
[----:B------:R-:W-:Y:S01]  /*14280*/  SHF.L.U32 R8, R8, 0x1f, RZ ;  /* 0x0000001f08087819 */ /* 0x000fe200000006ff */
[----:B------:R-:W-:-:S04]  /*14290*/  IMAD R9, R15, 0x8, R2 ;  /* 0x000000080f097824 */ /* 0x000fc800078e0202 */
[----:B------:R0:W1:Y:S01]  /*142a0*/  SYNCS.PHASECHK.TRANS64.TRYWAIT P1, [R9+URZ+0x16850], R8 ;  /* 0x01685008090075a7 */ /* 0x000062000802017f */
[----:B------:R-:W-:Y:S05]  /*142b0*/  @!P0 BRA `(.L_x_14544) ;  /* 0x0000000000048947 */ /* 0x000fea0003800000 */
[----:B------:R-:W-:Y:S01]  /*142c0*/  BPT.TRAP 0x1 ;  /* 0x000000040000795c */ /* 0x000fe20000300000 */
.L_x_14544:
[----:B-1----:R-:W-:Y:S05]  /*142d0*/  @P1 BRA `(.L_x_14542) ;  /* 0x0000000000081947 */ /* 0x002fea0003800000 */
[----:B------:R-:W1:Y:S02]  /*142e0*/  SYNCS.PHASECHK.TRANS64.TRYWAIT P1, [R9+URZ+0x16850], R8 ;  /* 0x01685008090075a7 */ /* 0x000e64000802017f */
[----:B-1----:R-:W-:Y:S05]  /*142f0*/  @!P1 BRA `(.L_x_14545) ;  /* 0x000000f4004c9947 */ /* 0x002fea0003800000 */
.L_x_14542:
        /* <DEDUP_REMOVED lines=68> */
.L_x_14546:
        /* <DEDUP_REMOVED lines=17> */
[----:B------:R-:W-:Y:S01]  /*14850*/  FMUL.FTZ R44, R50, UR10 ;  /* 0x0000000a322c7c20 */ /* 0x000fe20008410000 */
[----:B------:R-:W-:Y:S01]  /*14860*/  FMUL.FTZ R50, R55, UR10 ;  /* 0x0000000a37327c20 */ /* 0x000fe20008410000 */
[----:B------:R-:W-:Y:S02]  /*14870*/  VIADD R54, R54, 0x16840 ;  /* 0x0001684036367836 */ /* 0x000fe40000000000 */
[----:B------:R-:W-:-:S05]  /*14880*/  IMAD.U32 R55, RZ, RZ, UR38 ;  /* 0x00000026ff377e24 */ /* 0x000fca000f8e00ff */
[----:B------:R-:W-:Y:S01]  /*14890*/  PRMT R54, R55, 0x654, R54 ;  /* 0x0000065437367816 */ /* 0x000fe20000000036 */
[----:B------:R-:W4:Y:S03]  /*148a0*/  MUFU.TANH R20, R20 ;  /* 0x0000001400147308 */ /* 0x000f260000002400 */
[----:B------:R5:W-:Y:S05]  /*148b0*/  SYNCS.ARRIVE.TRANS64.RED.A1T0 RZ, [R54+URZ], RZ ;  /* 0x000000ff36ff79a7 */ /* 0x000bea000810043f */
        /* <DEDUP_REMOVED lines=68> */
[----:B------:R-:W1:Y:S02]  /*14d00*/  MUFU.TANH R9, R9 ;  /* 0x0000000900097308 */ /* 0x000e640000002400 */
[----:B-----5:R-:W-:-:S06]  /*14d10*/  IADD3 R54, -R155, 0x1, -R85 ;  /* 0x000000019b367810 */ /* 0x020fcc0007ffe955 */
[----:B------:R-:W2:Y:S01]  /*14d20*/  MUFU.TANH R13, R13 ;  /* 0x0000000d000d7308 */ /* 0x000ea20000002400 */
[----:B---3--:R-:W-:-:S07]  /*14d30*/  IADD3 R54, -R124, R54, R125 ;  /* 0x000000367c367210 */ /* 0x008fce0007ffe17d */
        /* <DEDUP_REMOVED lines=51> */
[----:B------:R-:W-:Y:S02]  /*15070*/  VIADD R120, R54, UR31 ;  /* 0x0000001f36787c36 */ /* 0x000fe40008000000 */
        /* <DEDUP_REMOVED lines=15> */
.L_x_14549:
[----:B------:R-:W-:-:S05]  /*15170*/  IMAD.U32 R123, RZ, RZ, UR7 ;  /* 0x00000007ff7b7e24 */ /* 0x000fca000f8e00ff */
[----:B------:R-:W-:-:S13]  /*15180*/  ISETP.NE.AND P1, PT, R123, 0x1, PT ;  /* 0x000000017b00780c */ /* 0x000fda0003f25270 */
[----:B------:R-:W0:Y:S02]  /*15190*/  @P1 LDC.64 R54, c[0x0][0x9e8] ;  /* 0x00027a00ff361b82 */ /* 0x000e240000000a00 */
[----:B0-----:R-:W-:-:S05]  /*151a0*/  @P1 IMAD.HI.U32 R54, R122, R54, RZ ;  /* 0x000000367a361227 */ /* 0x001fca00078e00ff */
[----:B------:R-:W-:-:S07]  /*151b0*/  @P1 SHF.R.U32.HI R122, RZ, R55, R54 ;  /* 0x00000037ff7a1219 */ /* 0x000fce0000011636 */
.L_x_14550:
[----:B------:R-:W-:Y:S05]  /*151c0*/  BSYNC B0 ;  /* 0x0000000000007941 */ /* 0x000fea0003800000 */
.L_x_14548:
[----:B------:R-:W-:-:S04]  /*151d0*/  IMAD R122, R122, R123, -R85 ;  /* 0x0000007b7a7a7224 */ /* 0x000fc800078e0a55 */
[----:B------:R-:W-:-:S05]  /*151e0*/  IMAD.IADD R122, R122, 0x1, -R155 ;  /* 0x000000017a7a7824 */ /* 0x000fca00078e0a9b */
[----:B------:R-:W-:Y:S02]  /*151f0*/  VIMNMX R86, R86, R122, !PT ;  /* 0x0000007a56567248 */ /* 0x000fe40007fe0100 */
[----:B------:R-:W-:-:S07]  /*15200*/  VIADDMNMX R87, R122, R123, R87, PT ;  /* 0x0000007b7a577246 */ /* 0x000fce0003800157 */
.L_x_14547:
        /* <DEDUP_REMOVED lines=113> */
.L_x_14553:
[----:B------:R-:W-:-:S05]  /*15920*/  IMAD.U32 R13, RZ, RZ, UR7 ;  /* 0x00000007ff0d7e24 */ /* 0x000fca000f8e00ff */
[----:B------:R-:W-:-:S13]  /*15930*/  ISETP.NE.AND P2, PT, R13, 0x1, PT ;  /* 0x000000010d00780c */ /* 0x000fda0003f45270 */
[----:B------:R-:W0:Y:S02]  /*15940*/  @P2 LDC.64 R86, c[0x0][0x9e8] ;  /* 0x00027a00ff562b82 */ /* 0x000e240000000a00 */
[----:B0-----:R-:W-:-:S05]  /*15950*/  @P2 IMAD.HI.U32 R86, R8, R86, RZ ;  /* 0x0000005608562227 */ /* 0x001fca00078e00ff */
[----:B------:R-:W-:-:S07]  /*15960*/  @P2 SHF.R.U32.HI R8, RZ, R87, R86 ;  /* 0x00000057ff082219 */ /* 0x000fce0000011656 */
.L_x_14554:
[----:B------:R-:W-:Y:S05]  /*15970*/  BSYNC B0 ;  /* 0x0000000000007941 */ /* 0x000fea0003800000 */
.L_x_14552:
[----:B------:R-:W-:-:S04]  /*15980*/  IMAD R8, R8, R13, -R85 ;  /* 0x0000000d08087224 */ /* 0x000fc800078e0a55 */
[----:B------:R-:W-:-:S05]  /*15990*/  IMAD.IADD R8, R8, 0x1, -R155 ;  /* 0x0000000108087824 */ /* 0x000fca00078e0a9b */
[----:B------:R-:W-:Y:S02]  /*159a0*/  VIADDMNMX R121, R8, R13, R121, PT ;  /* 0x0000000d08797246 */ /* 0x000fe40003800179 */
[----:B------:R-:W-:-:S07]  /*159b0*/  VIMNMX R120, R120, R8, !PT ;  /* 0x0000000878787248 */ /* 0x000fce0007fe0100 */
.L_x_14551:
        /* <DEDUP_REMOVED lines=51> */
[----:B------:R-:W-:Y:S02]  /*15cf0*/  FSEL R34, R34, -INF , !P2 ;  /* 0xff80000022227808 */ /* 0x000fe40005000000 */
[----:B------:R-:W-:Y:S02]  /*15d00*/  ISETP.GT.AND P2, PT, R120, 0x21, P1 ;  /* 0x000000217800780c */ /* 0x000fe40000f44270 */
[----:B------:R-:W-:Y:S02]  /*15d10*/  FMNMX.FTZ R8, R71, R8, !PT ;  /* 0x0000000847087209 */ /* 0x000fe40007810000 */
[----:B------:R-:W-:-:S02]  /*15d20*/  FSEL R40, R40, -INF , !P3 ;  /* 0xff80000028287808 */ /* 0x000fc40005800000 */
        /* <DEDUP_REMOVED lines=42> */
[----:B0-----:R-:W-:-:S02]  /*15fd0*/  FMNMX.FTZ R55, R8, R13, !PT ;  /* 0x0000000d08377209 */ /* 0x001fc40007810000 */
[----:B------:R-:W-:Y:S02]  /*15fe0*/  FSEL R66, R66, -INF , !P3 ;  /* 0xff80000042427808 */ /* 0x000fe40005800000 */
[----:B------:R-:W-:Y:S01]  /*15ff0*/  ISETP.GT.AND P3, PT, R120, 0x60, P1 ;  /* 0x000000607800780c */ /* 0x000fe20000f64270 */
        /* <DEDUP_REMOVED lines=18> */
[----:B0-----:R-:W-:Y:S02]  /*16120*/  FMNMX.FTZ R13, R55, R86, !PT ;  /* 0x00000056370d7209 */ /* 0x001fe40007810000 */
[----:B------:R-:W-:Y:S02]  /*16130*/  ISETP.GT.AND P3, PT, R120, 0x71, P1 ;  /* 0x000000717800780c */ /* 0x000fe40000f64270 */
[----:B------:R-:W-:Y:S01]  /*16140*/  ISETP.LT.OR P2, PT, R121, 0x6a, P2 ;  /* 0x0000006a7900780c */ /* 0x000fe20001741670 */
[----:B------:R-:W-:Y:S01]  /*16150*/  FMUL.FTZ R8, R13, UR30 ;  /* 0x0000001e0d087c20 */ /* 0x000fe20008410000 */
[----:B------:R-:W-:Y:S02]  /*16160*/  ISETP.LT.OR P3, PT, R121, 0x72, P3 ;  /* 0x000000727900780c */ /* 0x000fe40001f61670 */
[----:B------:R-:W-:-:S02]  /*16170*/  FSEL R76, R76, -INF , !P2 ;  /* 0xff8000004c4c7808 */ /* 0x000fc40005000000 */
[----:B------:R-:W-:Y:S02]  /*16180*/  FSETP.NEU.FTZ.AND P2, PT, R13, -INF , PT ;  /* 0xff8000000d00780b */ /* 0x000fe40003f5d000 */
[----:B------:R-:W-:Y:S02]  /*16190*/  FSEL R80, R80, -INF , !P3 ;  /* 0xff80000050507808 */ /* 0x000fe40005800000 */
[----:B------:R-:W-:Y:S02]  /*161a0*/  ISETP.GT.AND P3, PT, R120, RZ, P1 ;  /* 0x000000ff7800720c */ /* 0x000fe40000f64270 */
[----:B------:R-:W-:Y:S02]  /*161b0*/  FSEL R8, R8, RZ, P2 ;  /* 0x000000ff08087208 */ /* 0x000fe40001000000 */
[----:B------:R-:W-:-:S03]  /*161c0*/  ISETP.LT.OR P3, PT, R121, 0x1, P3 ;  /* 0x000000017900780c */ /* 0x000fc60001f61670 */
[--C-:B------:R-:W-:Y:S01]  /*161d0*/  FFMA.FTZ R148, R9, UR30, -R8.reuse ;  /* 0x0000001e09947c23 */ /* 0x100fe20008010808 */
[--C-:B------:R-:W-:Y:S01]  /*161e0*/  FFMA.FTZ R9, R54, UR30, -R8.reuse ;  /* 0x0000001e36097c23 */ /* 0x100fe20008010808 */
[----:B------:R-:W-:Y:S01]  /*161f0*/  FSEL R54, R12, -INF , !P3 ;  /* 0xff8000000c367808 */ /* 0x000fe20005800000 */
[--C-:B------:R-:W-:Y:S01]  /*16200*/  FFMA.FTZ R144, R27, UR30, -R8.reuse ;  /* 0x0000001e1b907c23 */ /* 0x100fe20008010808 */
        /* <DEDUP_REMOVED lines=88> */
[----:B-1----:R-:W-:-:S02]  /*16790*/  FMNMX.FTZ R12, R12, R47, !PT ;  /* 0x0000002f0c0c7209 */ /* 0x002fc40007810000 */
[----:B------:R-:W-:Y:S02]  /*167a0*/  FSEL R47, R13, RZ, P2 ;  /* 0x000000ff0d2f7208 */ /* 0x000fe40001000000 */
[C---:B------:R-:W-:Y:S01]  /*167b0*/  FSETP.NEU.FTZ.AND P1, PT, R12.reuse, -INF , PT ;  /* 0xff8000000c00780b */ /* 0x040fe20003f3d000 */
[----:B0-----:R-:W-:Y:S02]  /*167c0*/  FMUL.FTZ R49, R12, UR30 ;  /* 0x0000001e0c317c20 */ /* 0x001fe40008410000 */
[----:B------:R-:W-:Y:S01]  /*167d0*/  MUFU.EX2 R134, R134 ;  /* 0x0000008600867308 */ /* 0x000fe20000000800 */
[----:B------:R-:W-:-:S04]  /*167e0*/  FADD.FTZ R47, -R47, R14 ;  /* 0x0000000e2f2f7221 */ /* 0x000fc80000010100 */
[----:B------:R-:W-:Y:S01]  /*167f0*/  FMUL.FTZ R8, R47, UR30 ;  /* 0x0000001e2f087c20 */ /* 0x000fe20008410000 */
[----:B------:R-:W-:Y:S02]  /*16800*/  FSEL R47, R49, RZ, P1 ;  /* 0x000000ff312f7208 */ /* 0x000fe40000800000 */
[----:B------:R-:W-:Y:S03]  /*16810*/  MUFU.EX2 R45, R45 ;  /* 0x0000002d002d7308 */ /* 0x000fe60000000800 */
[--C-:B------:R-:W-:Y:S01]  /*16820*/  FFMA.FTZ R147, R32, UR30, -R47.reuse ;  /* 0x0000001e20937c23 */ /* 0x100fe2000801082f */
[----:B------:R-:W-:Y:S01]  /*16830*/  FSEL R32, R12, RZ, P1 ;  /* 0x000000ff0c207208 */ /* 0x000fe20000800000 */
[--C-:B------:R-:W-:Y:S01]  /*16840*/  FFMA.FTZ R149, R54, UR30, -R47.reuse ;  /* 0x0000001e36957c23 */ /* 0x100fe2000801082f */
[--C-:B------:R-:W-:Y:S01]  /*16850*/  FFMA.FTZ R51, R20, UR30, -R47.reuse ;  /* 0x0000001e14337c23 */ /* 0x100fe2000801082f */
[----:B------:R-:W-:Y:S01]  /*16860*/  FFMA.FTZ R151, R25, UR30, -R47 ;  /* 0x0000001e19977c23 */ /* 0x000fe2000801082f */
[----:B------:R-:W0:Y:S01]  /*16870*/  MUFU.EX2 R8, R8 ;  /* 0x0000000800087308 */ /* 0x000e220000000800 */
[----:B------:R-:W-:Y:S01]  /*16880*/  FADD.FTZ R5, -R32, R5 ;  /* 0x0000000520057221 */ /* 0x000fe20000010100 */
[--C-:B------:R-:W-:Y:S01]  /*16890*/  FFMA.FTZ R49, R26, UR30, -R47.reuse ;  /* 0x0000001e1a317c23 */ /* 0x100fe2000801082f */
[--C-:B------:R-:W-:Y:S01]  /*168a0*/  FFMA.FTZ R145, R28, UR30, -R47.reuse ;  /* 0x0000001e1c917c23 */ /* 0x100fe2000801082f */
[--C-:B------:R-:W-:Y:S01]  /*168b0*/  FFMA.FTZ R30, R30, UR30, -R47.reuse ;  /* 0x0000001e1e1e7c23 */ /* 0x100fe2000801082f */
[----:B------:R-:W-:Y:S01]  /*168c0*/  FMUL.FTZ R5, R5, UR30 ;  /* 0x0000001e05057c20 */ /* 0x000fe20008410000 */
        /* <DEDUP_REMOVED lines=32> */
[----:B------:R-:W-:-:S02]  /*16ad0*/  FADD.FTZ R4, R150, R3 ;  /* 0x0000000396047221 */ /* 0x000fc40000010000 */
        /* <DEDUP_REMOVED lines=103> */
.L_x_14555:
[----:B------:R-:W2:Y:S01]  /*17150*/  LDL R50, [R1+0x3c] ;  /* 0x00003c0001327983 */ /* 0x000ea20000100800 */
[----:B------:R-:W-:Y:S01]  /*17160*/  IMAD R15, R15, 0x8, R2 ;  /* 0x000000080f0f7824 */ /* 0x000fe200078e0202 */
[----:B------:R-:W-:Y:S01]  /*17170*/  F2FP.BF16.F32.PACK_AB R122, R14, R122 ;  /* 0x0000007a0e7a723e */ /* 0x000fe200000010ff */
        /* <DEDUP_REMOVED lines=71> */
[C---:B--2---:R-:W-:Y:S01]  /*175f0*/  ISETP.GT.AND P1, PT, R0.reuse, R50, PT ;  /* 0x000000320000720c */ /* 0x044fe20003f24270 */
[----:B------:R-:W-:-:S12]  /*17600*/  VIADD R0, R0, 0xffffffff ;  /* 0xffffffff00007836 */ /* 0x000fd80000000000 */
[----:B------:R-:W-:Y:S05]  /*17610*/  @P1 BRA `(.L_x_14556) ;  /* 0xffffffc800001947 */ /* 0x000fea000383ffff */
.L_x_14536:
[----:B------:R-:W-:Y:S05]  /*17620*/  WARPSYNC.ALL ;  /* 0x0000000000007948 */ /* 0x000fea0003800000 */
[----:B------:R-:W-:Y:S06]  /*17630*/  BAR.ARV 0x8, 0x200 ;  /* 0x0208000000007b1d */ /* 0x000fec0000002000 */
[----:B------:R-:W-:Y:S05]  /*17640*/  @!P0 BRA `(.L_x_14557) ;  /* 0x0000000000048947 */ /* 0x000fea0003800000 */
[----:B------:R-:W-:Y:S01]  /*17650*/  BPT.TRAP 0x1 ;  /* 0x000000040000795c */ /* 0x000fe20000300000 */
.L_x_14557:
[----:B------:R-:W-:Y:S01]  /*17660*/  IMAD R11, R19, 0x8, R2 ;  /* 0x00000008130b7824 */ /* 0x000fe200078e0202 */
[----:B------:R-:W-:-:S04]  /*17670*/  SHF.L.U32 R0, R154, 0x1f, RZ ;  /* 0x0000001f9a007819 */ /* 0x000fc800000006ff */
[----:B------:R0:W1:Y:S01]  /*17680*/  SYNCS.PHASECHK.TRANS64.TRYWAIT P1, [R11+URZ+0x16850], R0 ;  /* 0x016850000b0075a7 */ /* 0x000062000802017f */
[----:B------:R-:W-:Y:S05]  /*17690*/  @!P0 BRA `(.L_x_14558) ;  /* 0x0000000000048947 */ /* 0x000fea0003800000 */
[----:B------:R-:W-:Y:S01]  /*176a0*/  BPT.TRAP 0x1 ;  /* 0x000000040000795c */ /* 0x000fe20000300000 */
.L_x_14558:
[----:B------:R-:W-:-:S05]  /*176b0*/  VIADD R2, R2, 0x400 ;  /* 0x0000040002027836 */ /* 0x000fca0000000000 */
[----:B------:R-:W-:-:S04]  /*176c0*/  SHF.R.U32.HI R2, RZ, 0x4, R2 ;  /* 0x00000004ff027819 */ /* 0x000fc80000011602 */
[----:B------:R-:W-:Y:S01]  /*176d0*/  LOP3.LUT R2, R2, 0x3fff, RZ, 0xc0, !PT ;  /* 0x00003fff02027812 */ /* 0x000fe200078ec0ff */
[----:B-1----:R-:W-:Y:S06]  /*176e0*/  @P1 BRA `(.L_x_14559) ;  /* 0x0000000000081947 */ /* 0x002fec0003800000 */
[----:B------:R-:W1:Y:S02]  /*176f0*/  SYNCS.PHASECHK.TRANS64.TRYWAIT P1, [R11+URZ+0x16850], R0 ;  /* 0x016850000b0075a7 */ /* 0x000e64000802017f */
[----:B-1----:R-:W-:Y:S05]  /*17700*/  @!P1 BRA `(.L_x_14560) ;  /* 0x000000c0005c9947 */ /* 0x002fea0003800000 */
.L_x_14559:
[----:B------:R-:W-:Y:S01]  /*17710*/  IMAD R6, R19, 0x400, R2 ;  /* 0x0000040013067824 */ /* 0x000fe200078e0202 */
[----:B------:R-:W-:Y:S05]  /*17720*/  WARPSYNC.ALL ;  /* 0x0000000000007948 */ /* 0x000fea0003800000 */
[----:B------:R-:W-:Y:S01]  /*17730*/  IMAD.MOV.U32 R7, RZ, RZ, 0x40000040 ;  /* 0x40000040ff077424 */ /* 0x000fe200078e00ff */
[C---:B------:R-:W-:Y:S01]  /*17740*/  R2UR UR6, R6.reuse ;  /* 0x00000000060672ca */ /* 0x040fe200000e0000 */
[----:B------:R-:W-:Y:S01]  /*17750*/  WARPGROUP.ARRIVE ;  /* 0x00000000000079c5 */ /* 0x000fe20000000000 */
[----:B------:R-:W-:Y:S01]  /*17760*/  VIADD R8, R6, 0x80 ;  /* 0x0000008006087836 */ /* 0x000fe20000000000 */
[----:B------:R-:W2:Y:S01]  /*17770*/  SHFL.BFLY PT, R5, R4, 0x2, 0x1f ;  /* 0x0c401f0004057f89 */ /* 0x000ea200000e0000 */
[----:B------:R-:W-:Y:S01]  /*17780*/  R2UR UR7, R7 ;  /* 0x00000000070772ca */ /* 0x000fe200000e0000 */
[----:B------:R-:W-:-:S02]  /*17790*/  IMAD.MOV.U32 R9, RZ, RZ, 0x40000040 ;  /* 0x40000040ff097424 */ /* 0x000fc400078e00ff */
[----:B01----:R-:W0:Y:S01]  /*177a0*/  SHFL.BFLY PT, R0, R3, 0x2, 0x1f ;  /* 0x0c401f0003007f89 */ /* 0x003e2200000e0000 */
[----:B------:R-:W-:Y:S02]  /*177b0*/  IMAD.MOV.U32 R7, RZ, RZ, 0x40000040 ;  /* 0x40000040ff077424 */ /* 0x000fe400078e00ff */
[----:B------:R-:W-:-:S07]  /*177c0*/  IMAD.U32 R20, RZ, RZ, UR30 ;  /* 0x0000001eff147e24 */ /* 0x000fce000f8e00ff */
[----:B------:R-:W-:Y:S01]  /*177d0*/  HGMMA.64x64x16.F32.BF16 R88, R148, gdesc[UR4].tnspB, R88, gsb0 ;  /* 0x40e0000494587df0 */ /* 0x000fe20008001858 */
[----:B------:R-:W-:Y:S01]  /*177e0*/  R2UR UR6, R8 ;  /* 0x00000000080672ca */ /* 0x000fe200000e0000 */
[----:B------:R-:W-:Y:S01]  /*177f0*/  VIADD R8, R6, 0x100 ;  /* 0x0000010006087836 */ /* 0x000fe20000000000 */
[----:B------:R-:W-:Y:S01]  /*17800*/  R2UR UR7, R9 ;  /* 0x00000000090772ca */ /* 0x000fe200000e0000 */
[----:B------:R-:W-:Y:S02]  /*17810*/  IMAD.MOV.U32 R9, RZ, RZ, 0x40000040 ;  /* 0x40000040ff097424 */ /* 0x000fe400078e00ff */
[----:B--2---:R-:W-:Y:S01]  /*17820*/  FADD.FTZ R5, R5, R4 ;  /* 0x0000000405057221 */ /* 0x004fe20000010000 */
[----:B------:R-:W-:Y:S02]  /*17830*/  IMAD.MOV.U32 R4, RZ, RZ, RZ ;  /* 0x000000ffff047224 */ /* 0x000fe400078e00ff */
[----:B0-----:R-:W-:Y:S01]  /*17840*/  FADD.FTZ R2, R0, R3 ;  /* 0x0000000300027221 */ /* 0x001fe20000010000 */
[----:B------:R-:W-:Y:S01]  /*17850*/  IMAD.MOV.U32 R3, RZ, RZ, -0x800000 ;  /* 0xff800000ff037424 */ /* 0x000fe200078e00ff */
[----:B------:R-:W0:Y:S02]  /*17860*/  SHFL.BFLY PT, R0, R5, 0x1, 0x1f ;  /* 0x0c201f0005007f89 */ /* 0x000e2400000e0000 */
[----:B0-----:R-:W-:Y:S01]  /*17870*/  FADD.FTZ R10, R5, R0 ;  /* 0x00000000050a7221 */ /* 0x001fe20000010000 */
[----:B------:R-:W-:-:S04]  /*17880*/  IMAD.MOV.U32 R0, RZ, RZ, -0x800000 ;  /* 0xff800000ff007424 */ /* 0x000fc800078e00ff */
[----:B------:R-:W-:-:S13]  /*17890*/  FSETP.NE.FTZ.AND P1, PT, R10, RZ, PT ;  /* 0x000000ff0a00720b */ /* 0x000fda0003f35000 */
[----:B------:R-:W-:Y:S01]  /*178a0*/  @P1 MUFU.RCP R4, R10 ;  /* 0x0000000a00041308 */ /* 0x000fe20000001000 */
        /* <DEDUP_REMOVED lines=37> */
[----:B------:R-:W-:Y:S02]  /*17b00*/  R2UR UR6, R6 ;  /* 0x00000000060672ca */ /* 0x000fe400000e0000 */
[----:B------:R-:W-:Y:S01]  /*17b10*/  R2UR UR7, R7 ;  /* 0x00000000070772ca */ /* 0x000fe200000e0000 */
[----:B------:R-:W0:Y:S01]  /*17b20*/  @P1 MUFU.LG2 R6, R10 ;  /* 0x0000000a00061308 */ /* 0x000e220000000c00 */
[----:B------:R-:W1:Y:S01]  /*17b30*/  SHFL.BFLY PT, R7, R2, 0x1, 0x1f ;  /* 0x0c201f0002077f89 */ /* 0x000e6200000e0000 */
[----:B0-----:R-:W-:Y:S01]  /*17b40*/  @P1 FMUL.FTZ R5, R6, 0.69314718246459960938 ;  /* 0x3f31721806051820 */ /* 0x001fe20000410000 */
[----:B-1----:R-:W-:Y:S01]  /*17b50*/  FADD.FTZ R14, R2, R7 ;  /* 0x00000007020e7221 */ /* 0x002fe20000010000 */
[----:B------:R-:W-:Y:S02]  /*17b60*/  IMAD.MOV.U32 R7, RZ, RZ, RZ ;  /* 0x000000ffff077224 */ /* 0x000fe400078e00ff */
[----:B------:R-:W-:-:S02]  /*17b70*/  IMAD.U32 R2, RZ, RZ, UR30 ;  /* 0x0000001eff027e24 */ /* 0x000fc4000f8e00ff */
[----:B------:R-:W-:Y:S02]  /*17b80*/  FSETP.NE.FTZ.AND P2, PT, R14, RZ, PT ;  /* 0x000000ff0e00720b */ /* 0x000fe40003f55000 */
[----:B------:R-:W-:-:S04]  /*17b90*/  @P1 FMUL.FTZ R2, R2, 0.69314718246459960938 ;  /* 0x3f31721802021820 */ /* 0x000fc80000410000 */
[----:B------:R-:W-:-:S07]  /*17ba0*/  @P1 FFMA.FTZ R3, R2, R13, R5 ;  /* 0x0000000d02031223 */ /* 0x000fce0000010005 */
[----:B------:R-:W0:Y:S01]  /*17bb0*/  @P2 MUFU.LG2 R8, R14 ;  /* 0x0000000e00082308 */ /* 0x000e220000000c00 */
[----:B------:R-:W-:-:S07]  /*17bc0*/  @P2 FMUL.FTZ R20, R20, 0.69314718246459960938 ;  /* 0x3f31721814142820 */ /* 0x000fce0000410000 */
[----:B------:R1:W2:Y:S01]  /*17bd0*/  @P2 MUFU.RCP R7, R14 ;  /* 0x0000000e00072308 */ /* 0x0002a20000001000 */
[----:B0-----:R-:W-:-:S04]  /*17be0*/  @P2 FMUL.FTZ R9, R8, 0.69314718246459960938 ;  /* 0x3f31721808092820 */ /* 0x001fc80000410000 */
[----:B------:R-:W-:Y:S01]  /*17bf0*/  @P2 FFMA.FTZ R0, R20, R12, R9 ;  /* 0x0000000c14002223 */ /* 0x000fe20000010009 */
[----:B------:R-:W-:Y:S02]  /*17c00*/  WARPGROUP.DEPBAR.LE gsb0, 0x0 ;  /* 0x00008000000079c5 */ /* 0x000fe40000010000 */
[----:B------:R-:W-:-:S06]  /*17c10*/  WARPGROUP.ARRIVE ;  /* 0x00000000000079c5 */ /* 0x000fcc0000000000 */
[----:B------:R-:W-:Y:S03]  /*17c20*/  HGMMA.64x64x16.F32.BF16 R88, R120, gdesc[UR4].tnspB, R88, gsb0 ;  /* 0x40e0000478587df0 */ /* 0x000fe60008001858 */
[----:B------:R-:W-:Y:S02]  /*17c30*/  WARPGROUP.DEPBAR.LE gsb0, 0x0 ;  /* 0x00008000000079c5 */ /* 0x000fe40000010000 */
[----:B-12---:R-:W-:Y:S05]  /*17c40*/  @!P0 BRA `(.L_x_14561) ;  /* 0x0000000000048947 */ /* 0x006fea0003800000 */
[----:B------:R-:W-:Y:S01]  /*17c50*/  BPT.TRAP 0x1 ;  /* 0x000000040000795c */ /* 0x000fe20000300000 */
.L_x_14561:
        /* <DEDUP_REMOVED lines=42> */
[----:B0-----:R-:W-:-:S11]  /*17f00*/  SEL R19, R19, RZ, P1 ;  /* 0x000000ff13137207 */ /* 0x001fd60000800000 */
.L_x_14446:
[----:B------:R-:W0:Y:S01]  /*17f10*/  S2R R2, SR_TID.X ;  /* 0x0000000000027919 */ /* 0x000e220000002100 */
[----:B------:R-:W-:Y:S05]  /*17f20*/  WARPSYNC.ALL ;  /* 0x0000000000007948 */ /* 0x000fea0003800000 */
[----:B0-----:R-:W-:-:S05]  /*17f30*/  VIADD R49, R2, 0xffffff80 ;  /* 0xffffff8002317836 */ /* 0x001fca0000000000 */
[--C-:B------:R-:W-:Y:S02]  /*17f40*/  SHF.R.S32.HI R48, RZ, 0x1f, R49.reuse ;  /* 0x0000001fff307819 */ /* 0x100fe40000011431 */
[----:B------:R-:W-:Y:S02]  /*17f50*/  SHF.R.S32.HI R2, RZ, 0x1f, R49 ;  /* 0x0000001fff027819 */ /* 0x000fe40000011431 */
[-C--:B------:R-:W-:Y:S02]  /*17f60*/  LEA.HI R48, R48, R49.reuse, RZ, 0x3 ;  /* 0x0000003130307211 */ /* 0x080fe400078f18ff */
[----:B------:R-:W-:Y:S02]  /*17f70*/  LEA.HI R2, R2, R49, RZ, 0x3 ;  /* 0x0000003102027211 */ /* 0x000fe400078f18ff */
[----:B------:R-:W-:Y:S02]  /*17f80*/  LOP3.LUT R48, R48, 0xfffffff8, RZ, 0xc0, !PT ;  /* 0xfffffff830307812 */ /* 0x000fe400078ec0ff */
[----:B------:R-:W-:-:S03]  /*17f90*/  SHF.R.S32.HI R42, RZ, 0x3, R2 ;  /* 0x00000003ff2a7819 */ /* 0x000fc60000011402 */
[----:B------:R-:W-:-:S04]  /*17fa0*/  IMAD.IADD R48, R49, 0x1, -R48 ;  /* 0x0000000131307824 */ /* 0x000fc800078e0a30 */
[----:B------:R-:W-:-:S05]  /*17fb0*/  IMAD.SHL.U32 R43, R48, 0x8, RZ ;  /* 0x00000008302b7824 */ /* 0x000fca00078e00ff */
[----:B------:R-:W-:Y:S01]  /*17fc0*/  SHF.R.S32.HI R44, RZ, 0x1f, R43 ;  /* 0x0000001fff2c7819 */ /* 0x000fe2000001142b */
[----:B------:R-:W0:Y:S08]  /*17fd0*/  S2UR UR38, SR_CgaCtaId ;  /* 0x00000000002679c3 */ /* 0x000e300000008800 */
[----:B------:R-:W-:Y:S06]  /*17fe0*/  BAR.SYNC.DEFER_BLOCKING 0x5, 0x200 ;  /* 0x0148000000007b1d */ /* 0x000fec0000010000 */
[----:B------:R-:W-:Y:S01]  /*17ff0*/  UMOV UR4, 0x400 ;  /* 0x0000040000047882 */ /* 0x000fe20000000000 */
[----:B------:R-:W-:Y:S01]  /*18000*/  BSSY B0, `(.L_x_14562) ;  /* 0x0000237000007945 */ /* 0x000fe20003800000 */
[----:B0-----:R-:W-:-:S06]  /*18010*/  ULEA UR4, UR38, UR4, 0x18 ;  /* 0x0000000426047291 */ /* 0x001fcc000f8ec03f */
[----:B------:R-:W-:-:S05]  /*18020*/  IMAD.U32 R2, RZ, RZ, UR4 ;  /* 0x00000004ff027e24 */ /* 0x000fca000f8e00ff */
[----:B------:R0:W1:Y:S01]  /*18030*/  LDS.128 R32, [R2+0x168d0] ;  /* 0x0168d00002207984 */ /* 0x0000620000000c00 */
[----:B------:R-:W-:Y:S06]  /*18040*/  BAR.ARV 0x4, 0x200 ;  /* 0x0108000000007b1d */ /* 0x000fec0000002000 */
[----:B------:R-:W-:Y:S05]  /*18050*/  @P0 BRA `(.L_x_14563) ;  /* 0x0000001800340947 */ /* 0x000fea0003800000 */
[----:B------:R-:W2:Y:S01]  /*18060*/  LDL R4, [R1+0x60] ;  /* 0x0000600001047983 */ /* 0x000ea20000100800 */
[----:B------:R-:W-:-:S03]  /*18070*/  ULDC UR4, c[0x0][0xad4] ;  /* 0x0002b50000047ab9 */ /* 0x000fc60000000800 */
[----:B------:R-:W3:Y:S04]  /*18080*/  LDL.LU R28, [R1+0x4c] ;  /* 0x00004c00011c7983 */ /* 0x000ee80000300800 */
[----:B-----5:R-:W4:Y:S01]  /*18090*/  LDL R38, [R1+0x50] ;  /* 0x0000500001267983 */ /* 0x020f220000100800 */
[----:B------:R-:W0:Y:S01]  /*180a0*/  S2R R5, SR_SWINHI ;  /* 0x0000000000057919 */ /* 0x000e220000002f00 */
[----:B------:R-:W-:Y:S02]  /*180b0*/  MOV R24, R2 ;  /* 0x0000000200187202 */ /* 0x000fe40000000f00 */
[----:B0-----:R-:W-:Y:S02]  /*180c0*/  MOV R25, R5 ;  /* 0x0000000500197202 */ /* 0x001fe40000000f00 */
[----:B------:R-:W-:Y:S01]  /*180d0*/  F2FP.BF16.F32.PACK_AB R14, R93, R92 ;  /* 0x0000005c5d0e723e */ /* 0x000fe200000010ff */
[----:B-1----:R-:W-:-:S02]  /*180e0*/  IMAD.MOV.U32 R32, RZ, RZ, RZ ;  /* 0x000000ffff207224 */ /* 0x002fc400078e00ff */
[----:B--2---:R-:W-:-:S03]  /*180f0*/  IMAD.WIDE R8, R4, 0x2, R24 ;  /* 0x0000000204087825 */ /* 0x004fc600078e0218 */
[----:B------:R-:W-:-:S05]  /*18100*/  IADD3 R27, P0, R8, 0x60, RZ ;  /* 0x00000060081b7810 */ /* 0x000fca0007f1e0ff */
[----:B------:R-:W-:Y:S01]  /*18110*/  IMAD.X R5, RZ, RZ, R9, P0 ;  /* 0x000000ffff057224 */ /* 0x000fe200000e0609 */
[----:B---3--:R-:W-:-:S04]  /*18120*/  ISETP.NE.AND P0, PT, R28, RZ, PT ;  /* 0x000000ff1c00720c */ /* 0x008fc80003f05270 */
        /* <DEDUP_REMOVED lines=11> */
[----:B------:R-:W-:Y:S02]  /*181e0*/  ISETP.NE.U32.AND P0, PT, RZ, UR6, PT ;  /* 0x00000006ff007c0c */ /* 0x000fe4000bf05070 */
[----:B------:R-:W-:Y:S02]  /*181f0*/  SHF.R.U64 R11, R11, 0x3, RZ ;  /* 0x000000030b0b7819 */ /* 0x000fe400000012ff */
[----:B------:R-:W-:Y:S02]  /*18200*/  SHF.R.U64 R4, R4, 0x3, RZ ;  /* 0x0000000304047819 */ /* 0x000fe400000012ff */
[----:B------:R-:W-:Y:S02]  /*18210*/  SHF.R.U64 R6, R6, 0x3, RZ ;  /* 0x0000000306067819 */ /* 0x000fe400000012ff */
[----:B------:R-:W-:-:S02]  /*18220*/  SHF.R.U64 R12, R12, 0x3, RZ ;  /* 0x000000030c0c7819 */ /* 0x000fc400000012ff */
[----:B------:R-:W-:Y:S02]  /*18230*/  ISETP.NE.AND.EX P0, PT, RZ, UR7, PT, P0 ;  /* 0x00000007ff007c0c */ /* 0x000fe4000bf05300 */
[----:B------:R-:W-:Y:S01]  /*18240*/  LOP3.LUT R8, R11, R8, RZ, 0x3c, !PT ;  /* 0x000000080b087212 */ /* 0x000fe200078e3cff */
[--C-:B------:R-:W-:Y:S01]  /*18250*/  IMAD.X R7, RZ, RZ, R9.reuse, P1 ;  /* 0x000000ffff077224 */ /* 0x100fe200008e0609 */
[----:B------:R-:W-:Y:S01]  /*18260*/  LOP3.LUT R10, R4, R13, RZ, 0x3c, !PT ;  /* 0x0000000d040a7212 */ /* 0x000fe200078e3cff */
[----:B------:R-:W-:Y:S01]  /*18270*/  IMAD.X R11, RZ, RZ, R9, P2 ;  /* 0x000000ffff0b7224 */ /* 0x000fe200010e0609 */
[----:B------:R-:W-:Y:S02]  /*18280*/  LOP3.LUT R6, R6, R15, RZ, 0x3c, !PT ;  /* 0x0000000f06067212 */ /* 0x000fe400078e3cff */
[----:B------:R-:W-:Y:S02]  /*18290*/  LOP3.LUT R4, R12, R27, RZ, 0x3c, !PT ;  /* 0x0000001b0c047212 */ /* 0x000fe400078e3cff */
[----:B------:R-:W-:Y:S01]  /*182a0*/  MOV R9, R8 ;  /* 0x0000000800097202 */ /* 0x000fe20000000f00 */
[----:B------:R-:W4:Y:S01]  /*182b0*/  LDC.64 R26, c[0x0][0xc00] ;  /* 0x00030000ff1a7b82 */ /* 0x000f220000000a00 */
[----:B------:R-:W-:-:S02]  /*182c0*/  F2FP.BF16.F32.PACK_AB R12, R21, R20 ;  /* 0x00000014150c723e */ /* 0x000fc400000010ff */
[----:B------:R-:W-:Y:S02]  /*182d0*/  F2FP.BF16.F32.PACK_AB R13, R91, R90 ;  /* 0x0000005a5b0d723e */ /* 0x000fe400000010ff */
[----:B------:R-:W-:Y:S02]  /*182e0*/  F2FP.BF16.F32.PACK_AB R15, R95, R94 ;  /* 0x0000005e5f0f723e */ /* 0x000fe400000010ff */
[----:B------:R-:W-:Y:S01]  /*182f0*/  MOV R31, R6 ;  /* 0x00000006001f7202 */ /* 0x000fe20000000f00 */
[----:B------:R-:W0:Y:S01]  /*18300*/  @P0 LDC.64 R28, c[0x0][0xc08] ;  /* 0x00030200ff1c0b82 */ /* 0x000e220000000a00 */
[----:B------:R-:W-:Y:S01]  /*18310*/  MOV R30, R4 ;  /* 0x00000004001e7202 */ /* 0x000fe20000000f00 */
[----:B------:R1:W-:Y:S01]  /*18320*/  STSM.16.M88.4 [R9], R12 ;  /* 0x0000000c09007844 */ /* 0x0003e20000000200 */
        /* <DEDUP_REMOVED lines=8> */
[----:B-1----:R-:W-:Y:S02]  /*183b0*/  F2FP.BF16.F32.PACK_AB R9, R107, R106 ;  /* 0x0000006a6b09723e */ /* 0x002fe400000010ff */
[----:B------:R-:W-:Y:S02]  /*183c0*/  F2FP.BF16.F32.PACK_AB R12, R113, R112 ;  /* 0x00000070710c723e */ /* 0x000fe400000010ff */
[----:B------:R-:W-:Y:S02]  /*183d0*/  F2FP.BF16.F32.PACK_AB R13, R115, R114 ;  /* 0x00000072730d723e */ /* 0x000fe400000010ff */
[----:B------:R-:W-:Y:S02]  /*183e0*/  F2FP.BF16.F32.PACK_AB R14, R117, R116 ;  /* 0x00000074750e723e */ /* 0x000fe400000010ff */
[----:B------:R-:W-:Y:S01]  /*183f0*/  F2FP.BF16.F32.PACK_AB R15, R119, R118 ;  /* 0x00000076770f723e */ /* 0x000fe200000010ff */
[----:B------:R-:W-:Y:S04]  /*18400*/  STSM.16.M88.4 [R36], R4 ;  /* 0x0000000424007844 */ /* 0x000fe80000000200 */
[----:B------:R1:W-:Y:S04]  /*18410*/  STSM.16.M88.4 [R31], R8 ;  /* 0x000000081f007844 */ /* 0x0003e80000000200 */
[----:B------:R2:W-:Y:S01]  /*18420*/  STSM.16.M88.4 [R30], R12 ;  /* 0x0000000c1e007844 */ /* 0x0005e20000000200 */
[----:B------:R-:W-:Y:S01]  /*18430*/  BAR.SYNC.DEFER_BLOCKING 0x1, 0x180 ;  /* 0x0046000000007b1d */ /* 0x000fe20000010000 */
[----:B------:R-:W-:-:S04]  /*18440*/  ISETP.NE.U32.AND P3, PT, RZ, UR4, PT ;  /* 0x00000004ff007c0c */ /* 0x000fc8000bf65070 */
[----:B------:R-:W-:Y:S01]  /*18450*/  ISETP.NE.AND.EX P3, PT, RZ, UR5, PT, P3 ;  /* 0x00000005ff007c0c */ /* 0x000fe2000bf65330 */
[----:B------:R-:W-:Y:S01]  /*18460*/  ULDC UR6, c[0x0][0xa88] ;  /* 0x0002a20000067ab9 */ /* 0x000fe20000000800 */
[C---:B----4-:R-:W-:Y:S01]  /*18470*/  IMAD.WIDE R26, R38.reuse, 0x4, R26 ;  /* 0x00000004261a7825 */ /* 0x050fe200078e021a */
[----:B------:R-:W-:Y:S01]  /*18480*/  ISETP.GT.AND P1, PT, R37, 0x1, PT ;  /* 0x000000012500780c */ /* 0x000fe20003f24270 */
[----:B-1----:R-:W1:Y:S02]  /*18490*/  LDC R8, c[0x0][0xbe8] ;  /* 0x0002fa00ff087b82 */ /* 0x002e640000000800 */
[----:B------:R-:W-:Y:S02]  /*184a0*/  IMAD.U32 R45, RZ, RZ, UR6 ;  /* 0x00000006ff2d7e24 */ /* 0x000fe4000f8e00ff */
[----:B0-----:R-:W-:-:S05]  /*184b0*/  @P0 IMAD.WIDE R4, R38, 0x4, R28 ;  /* 0x0000000426040825 */ /* 0x001fca00078e021c */
[----:B------:R0:W5:Y:S04]  /*184c0*/  @P3 LDG.E R32, desc[UR42][R26.64] ;  /* 0x0000002a1a203981 */ /* 0x000168000c1e1900 */
[----:B------:R0:W5:Y:S01]  /*184d0*/  @P0 LDG.E R45, desc[UR42][R4.64] ;  /* 0x0000002a042d0981 */ /* 0x000162000c1e1900 */
[----:B------:R-:W-:-:S05]  /*184e0*/  IMAD.MOV.U32 R6, RZ, RZ, 0x9b8 ;  /* 0x000009b8ff067424 */ /* 0x000fca00078e00ff */
[----:B------:R-:W-:-:S04]  /*184f0*/  SEL R6, R6, 0x978, P1 ;  /* 0x0000097806067807 */ /* 0x000fc80000800000 */
[----:B--2---:R0:W2:Y:S08]  /*18500*/  LDC.64 R12, c[0x0][R6+0x220] ;  /* 0x00008800060c7b82 */ /* 0x0040b00000000a00 */
[----:B------:R0:W3:Y:S08]  /*18510*/  LDC.64 R14, c[0x0][R6+0x218] ;  /* 0x00008600060e7b82 */ /* 0x0000f00000000a00 */
[----:B------:R0:W4:Y:S01]  /*18520*/  LDC.64 R10, c[0x0][R6+0x228] ;  /* 0x00008a00060a7b82 */ /* 0x0001220000000a00 */
[----:B-1----:R-:W-:Y:S01]  /*18530*/  ISETP.NE.AND P2, PT, R8, 0x1, PT ;  /* 0x000000010800780c */ /* 0x002fe20003f45270 */
[----:B0-----:R-:W-:-:S12]  /*18540*/  @P0 BRA `(.L_x_14564) ;  /* 0x0000000000100947 */ /* 0x001fd80003800000 */
[----:B------:R-:W-:Y:S05]  /*18550*/  @!P3 BRA `(.L_x_14564) ;  /* 0x00000000000cb947 */ /* 0x000fea0003800000 */
[----:B------:R-:W2:Y:S04]  /*18560*/  LDG.E R4, desc[UR42][R26.64] ;  /* 0x0000002a1a047981 */ /* 0x000ea8000c1e1900 */
[----:B-----5:R-:W2:Y:S02]  /*18570*/  LDG.E R45, desc[UR42][R26.64+0x4] ;  /* 0x0000042a1a2d7981 */ /* 0x020ea4000c1e1900 */
[----:B--2---:R-:W-:-:S07]  /*18580*/  IMAD.IADD R45, R45, 0x1, -R4 ;  /* 0x000000012d2d7824 */ /* 0x004fce00078e0a04 */
.L_x_14564:
[----:B------:R-:W3:Y:S04]  /*18590*/  LDL R50, [R1+0x4] ;  /* 0x0000040001327983 */ /* 0x000ee80000100800 */
[----:B------:R-:W4:Y:S04]  /*185a0*/  LDL R30, [R1+0x34] ;  /* 0x00003400011e7983 */ /* 0x000f280000100800 */
[----:B------:R-:W4:Y:S04]  /*185b0*/  LDL R51, [R1+0x28] ;  /* 0x0000280001337983 */ /* 0x000f280000100800 */
[----:B------:R-:W4:Y:S01]  /*185c0*/  LDL R49, [R1+0x54] ;  /* 0x0000540001317983 */ /* 0x000f220000100800 */
[----:B------:R-:W-:Y:S01]  /*185d0*/  ISETP.NE.U32.AND P0, PT, RZ, UR4, PT ;  /* 0x00000004ff007c0c */ /* 0x000fe2000bf05070 */
[----:B------:R-:W0:Y:S03]  /*185e0*/  LDC.64 R6, c[0x0][R6+0x210] ;  /* 0x0000840006067b82 */ /* 0x000e260000000a00 */
[----:B------:R-:W-:-:S02]  /*185f0*/  ISETP.NE.AND.EX P0, PT, RZ, UR5, PT, P0 ;  /* 0x00000005ff007c0c */ /* 0x000fc4000bf05300 */
[----:B------:R-:W-:Y:S02]  /*18600*/  SHF.R.S32.HI R26, RZ, 0x1f, R38 ;  /* 0x0000001fff1a7819 */ /* 0x000fe40000011426 */
[----:B------:R-:W-:Y:S01]  /*18610*/  SEL R9, R38, RZ, !P0 ;  /* 0x000000ff26097207 */ /* 0x000fe20004000000 */
[----:B------:R-:W1:Y:S01]  /*18620*/  @P2 LDC R28, c[0x0][0xbec] ;  /* 0x0002fb00ff1c2b82 */ /* 0x000e620000000800 */
[----:B------:R-:W4:Y:S07]  /*18630*/  LDL R38, [R1+0x5c] ;  /* 0x00005c0001267983 */ /* 0x000f2e0000100800 */
[----:B------:R-:W0:Y:S01]  /*18640*/  @P2 LDC R37, c[0x0][0xbf0] ;  /* 0x0002fc00ff252b82 */ /* 0x000e220000000800 */
[----:B------:R-:W-:-:S07]  /*18650*/  SEL R27, R26, RZ, !P0 ;  /* 0x000000ff1a1b7207 */ /* 0x000fce0004000000 */
[----:B------:R-:W1:Y:S01]  /*18660*/  LDC.64 R4, c[0x0][0xba8] ;  /* 0x0002ea00ff047b82 */ /* 0x000e620000000a00 */
[----:B--2---:R-:W-:Y:S01]  /*18670*/  IMAD R13, R13, R9, RZ ;  /* 0x000000090d0d7224 */ /* 0x004fe200078e02ff */
[----:B------:R-:W2:Y:S03]  /*18680*/  S2R R36, SR_TID.X ;  /* 0x0000000000247919 */ /* 0x000ea60000002100 */
[C---:B------:R-:W-:Y:S02]  /*18690*/  IMAD R31, R12.reuse, R27, R13 ;  /* 0x0000001b0c1f7224 */ /* 0x040fe400078e020d */
[----:B------:R-:W-:-:S04]  /*186a0*/  IMAD.WIDE.U32 R12, R12, R9, RZ ;  /* 0x000000090c0c7225 */ /* 0x000fc800078e00ff */
[----:B------:R-:W-:Y:S01]  /*186b0*/  IMAD.IADD R31, R13, 0x1, R31 ;  /* 0x000000010d1f7824 */ /* 0x000fe200078e021f */
[----:B-1----:R-:W1:Y:S08]  /*186c0*/  @!P1 LDC R4, c[0x0][0xb50] ;  /* 0x0002d400ff049b82 */ /* 0x002e700000000800 */
[----:B------:R-:W1:Y:S01]  /*186d0*/  @!P1 LDC R5, c[0x0][0xb54] ;  /* 0x0002d500ff059b82 */ /* 0x000e620000000800 */
[----:B--2---:R-:W-:-:S05]  /*186e0*/  VIADD R40, R36, 0xffffff80 ;  /* 0xffffff8024287836 */ /* 0x004fca0000000000 */
[----:B------:R-:W-:-:S04]  /*186f0*/  SHF.R.S32.HI R36, RZ, 0x1f, R40 ;  /* 0x0000001fff247819 */ /* 0x000fc80000011428 */
[----:B------:R-:W-:-:S04]  /*18700*/  LEA.HI R36, R36, R40, RZ, 0x7 ;  /* 0x0000002824247211 */ /* 0x000fc800078f38ff */
[----:B------:R-:W-:Y:S01]  /*18710*/  LOP3.LUT R36, R36, 0xffffff80, RZ, 0xc0, !PT ;  /* 0xffffff8024247812 */ /* 0x000fe200078ec0ff */
[----:B-----5:R-:W-:-:S04]  /*18720*/  IMAD R45, R45, R8, RZ ;  /* 0x000000082d2d7224 */ /* 0x020fc800078e02ff */
[----:B------:R-:W-:Y:S02]  /*18730*/  IMAD.IADD R36, R40, 0x1, -R36 ;  /* 0x0000000128247824 */ /* 0x000fe400078e0a24 */
[-C--:B---3--:R-:W-:Y:S02]  /*18740*/  IMAD R29, R15, R50.reuse, RZ ;  /* 0x000000320f1d7224 */ /* 0x088fe400078e02ff */
[----:B------:R-:W-:-:S04]  /*18750*/  IMAD.WIDE.U32 R14, R14, R50, RZ ;  /* 0x000000320e0e7225 */ /* 0x000fc800078e00ff */
[----:B----4-:R-:W-:Y:S01]  /*18760*/  IMAD.IADD R39, R30, 0x1, R51 ;  /* 0x000000011e277824 */ /* 0x010fe200078e0233 */
[----:B------:R-:W-:Y:S02]  /*18770*/  IADD3 R26, P0, P3, R12, R14, R32 ;  /* 0x0000000e0c1a7210 */ /* 0x000fe40007b1e020 */
[----:B------:R-:W-:Y:S01]  /*18780*/  SEL R27, R49, RZ, P1 ;  /* 0x000000ff311b7207 */ /* 0x000fe20000800000 */
[----:B------:R-:W-:-:S04]  /*18790*/  @P2 IMAD.HI.U32 R14, R39, R28, RZ ;  /* 0x0000001c270e2227 */ /* 0x000fc800078e00ff */
[----:B------:R-:W-:Y:S02]  /*187a0*/  IMAD.IADD R30, R15, 0x1, R29 ;  /* 0x000000010f1e7824 */ /* 0x000fe400078e021d */
[----:B------:R-:W-:Y:S01]  /*187b0*/  IMAD.MOV.U32 R15, RZ, RZ, R39 ;  /* 0x000000ffff0f7224 */ /* 0x000fe200078e0027 */
[----:B0-----:R-:W-:Y:S01]  /*187c0*/  @P2 SHF.R.U32.HI R15, RZ, R37, R14 ;  /* 0x00000025ff0f2219 */ /* 0x001fe2000001160e */
[-C--:B------:R-:W-:Y:S01]  /*187d0*/  IMAD R29, R11, R27.reuse, RZ ;  /* 0x0000001b0b1d7224 */ /* 0x080fe200078e02ff */
[----:B------:R-:W-:Y:S01]  /*187e0*/  SHF.R.S32.HI R11, RZ, 0x1f, R32 ;  /* 0x0000001fff0b7819 */ /* 0x000fe20000011420 */
[----:B------:R-:W-:-:S03]  /*187f0*/  IMAD.WIDE.U32 R12, R10, R27, RZ ;  /* 0x0000001b0a0c7225 */ /* 0x000fc600078e00ff */
[----:B------:R-:W-:Y:S01]  /*18800*/  IADD3.X R27, R31, R30, R11, P0, P3 ;  /* 0x0000001e1f1b7210 */ /* 0x000fe200007e640b */
[----:B------:R-:W-:Y:S01]  /*18810*/  IMAD.MOV R31, RZ, RZ, -R15 ;  /* 0x000000ffff1f7224 */ /* 0x000fe200078e0a0f */
[----:B------:R-:W-:Y:S01]  /*18820*/  IADD3 R12, P0, P3, R15, R26, R12 ;  /* 0x0000001a0f0c7210 */ /* 0x000fe20007b1e00c */
[----:B------:R-:W-:Y:S01]  /*18830*/  IMAD.IADD R29, R13, 0x1, R29 ;  /* 0x000000010d1d7824 */ /* 0x000fe200078e021d */
        /* <DEDUP_REMOVED lines=8> */
[----:B-1----:R-:W-:-:S04]  /*188c0*/  LEA R10, P0, R6, R4, 0x2 ;  /* 0x00000004060a7211 */ /* 0x002fc800078010ff */
[----:B------:R-:W-:Y:S01]  /*188d0*/  LEA.HI.X R7, R6, R5, R7, 0x2, P0 ;  /* 0x0000000506077211 */ /* 0x000fe200000f1407 */
[----:B------:R-:W-:Y:S01]  /*188e0*/  SHFL.IDX PT, R4, R10, RZ, 0x1c1f ;  /* 0x001c1fff0a047589 */ /* 0x000fe200000e0000 */
[----:B------:R-:W-:-:S03]  /*188f0*/  IMAD.IADD R26, R38, 0x1, R51 ;  /* 0x00000001261a7824 */ /* 0x000fc600078e0233 */
[----:B------:R-:W0:Y:S04]  /*18900*/  SHFL.IDX PT, R5, R7, RZ, 0x1c1f ;  /* 0x001c1fff07057589 */ /* 0x000e2800000e0000 */
[----:B------:R-:W-:Y:S04]  /*18910*/  SHFL.IDX PT, R12, R10, 0x1, 0x1c1f ;  /* 0x003c1f000a0c7f89 */ /* 0x000fe800000e0000 */
        /* <DEDUP_REMOVED lines=8> */
[----:B0-----:R-:W-:Y:S01]  /*189a0*/  IMAD R3, R42, 0x40, R43 ;  /* 0x000000402a037824 */ /* 0x001fe200078e022b */
[----:B------:R-:W0:Y:S01]  /*189b0*/  @P2 LDC R13, c[0x0][0xbec] ;  /* 0x0002fb00ff0d2b82 */ /* 0x000e220000000800 */
[----:B------:R-:W-:Y:S02]  /*189c0*/  ULDC.64 UR4, c[0x0][0xaa0] ;  /* 0x0002a80000047ab9 */ /* 0x000fe40000000a00 */
[----:B------:R-:W-:-:S03]  /*189d0*/  IMAD.WIDE R24, R3, 0x2, R24 ;  /* 0x0000000203187825 */ /* 0x000fc600078e0218 */
[C---:B------:R-:W-:Y:S02]  /*189e0*/  IADD3 R27, P0, R24.reuse, 0x1800, RZ ;  /* 0x00001800181b7810 */ /* 0x040fe40007f1e0ff */
[----:B------:R-:W1:Y:S01]  /*189f0*/  @P2 LDC R15, c[0x0][0xbf0] ;  /* 0x0002fc00ff0f2b82 */ /* 0x000e620000000800 */
        /* <DEDUP_REMOVED lines=29> */
[----:B------:R-:W-:-:S03]  /*18bd0*/  IMAD.IADD R14, R51, 0x1, R0 ;  /* 0x00000001330e7824 */ /* 0x000fc600078e0200 */
        /* <DEDUP_REMOVED lines=9> */
[----:B0-----:R-:W-:-:S04]  /*18c70*/  @P2 IMAD.HI.U32 R0, R14, R13, RZ ;  /* 0x0000000d0e002227 */ /* 0x001fc800078e00ff */
[----:B------:R-:W-:Y:S02]  /*18c80*/  IMAD R12, R12, UR4, RZ ;  /* 0x000000040c0c7c24 */ /* 0x000fe4000f8e02ff */
[----:B------:R-:W-:Y:S01]  /*18c90*/  IMAD.MOV.U32 R3, RZ, RZ, R14 ;  /* 0x000000ffff037224 */ /* 0x000fe200078e000e */
[----:B-1----:R-:W-:Y:S01]  /*18ca0*/  @P2 SHF.R.U32.HI R3, RZ, R15, R0 ;  /* 0x0000000fff032219 */ /* 0x002fe20000011600 */
[C---:B------:R-:W-:Y:S02]  /*18cb0*/  IMAD R13, R9.reuse, UR5, R12 ;  /* 0x00000005090d7c24 */ /* 0x040fe4000f8e020c */
[----:B------:R-:W-:Y:S01]  /*18cc0*/  IMAD.WIDE.U32 R10, R9, UR4, R10 ;  /* 0x00000004090a7c25 */ /* 0x000fe2000f8e000a */
[----:B------:R-:W-:Y:S01]  /*18cd0*/  SHF.R.S32.HI R9, RZ, 0x1f, R3 ;  /* 0x0000001fff097819 */ /* 0x000fe20000011403 */
[----:B------:R-:W-:Y:S02]  /*18ce0*/  ULDC.64 UR4, c[0x0][0xae0] ;  /* 0x0002b80000047ab9 */ /* 0x000fe40000000a00 */
[----:B------:R-:W-:-:S02]  /*18cf0*/  IMAD.IADD R11, R11, 0x1, R13 ;  /* 0x000000010b0b7824 */ /* 0x000fc400078e020d */
[----:B------:R-:W-:Y:S02]  /*18d00*/  VIADD R0, R2, 0x16820 ;  /* 0x0001682002007836 */ /* 0x000fe40000000000 */
        /* <DEDUP_REMOVED lines=21> */
[----:B------:R-:W-:Y:S01]  /*18e60*/  IMAD.IADD R42, R42, 0x1, R51 ;  /* 0x000000012a2a7824 */ /* 0x000fe200078e0233 */
        /* <DEDUP_REMOVED lines=18> */
[C---:B----4-:R-:W-:Y:S01]  /*18f90*/  @!P3 LEA.HI.X R21, R43.reuse, R8, R44, 0x1, P1 ;  /* 0x000000082b15b211 */ /* 0x050fe200008f0c2c */
[----:B------:R-:W-:Y:S01]  /*18fa0*/  @!P2 IMAD.MOV.U32 R8, RZ, RZ, R32 ;  /* 0x000000ffff08a224 */ /* 0x000fe200078e0020 */
[----:B------:R-:W-:-:S04]  /*18fb0*/  @!P4 LEA.HI.X R47, R43, R10, R44, 0x1, P5 ;  /* 0x0000000a2b2fc211 */ /* 0x000fc800028f0c2c */
[----:B-----5:R2:W-:Y:S04]  /*18fc0*/  @!P2 ST.E.128 desc[UR42][R8.64], R4 ;  /* 0x000000040800a985 */ /* 0x0205e8000c101d2a */
[----:B------:R3:W-:Y:S01]  /*18fd0*/  @!P3 ST.E.128 desc[UR42][R20.64], R24 ;  /* 0x000000181400b985 */ /* 0x0007e2000c101d2a */
[----:B--2---:R-:W-:Y:S02]  /*18fe0*/  @!P4 IMAD.MOV.U32 R4, RZ, RZ, R46 ;  /* 0x000000ffff04c224 */ /* 0x004fe400078e002e */
[----:B------:R-:W-:-:S05]  /*18ff0*/  @!P4 IMAD.MOV.U32 R5, RZ, RZ, R47 ;  /* 0x000000ffff05c224 */ /* 0x000fca00078e002f */
[----:B01----:R3:W-:Y:S02]  /*19000*/  @!P4 ST.E.128 desc[UR42][R4.64], R28 ;  /* 0x0000001c0400c985 */ /* 0x0037e4000c101d2a */
.L_x_14774:
[----:B------:R-:W-:-:S05]  /*19010*/  VIADD R42, R42, 0x90 ;  /* 0x000000902a2a7836 */ /* 0x000fca0000000000 */
[----:B------:R-:W-:-:S13]  /*19020*/  ISETP.GE.OR P0, PT, R42, R45, P0 ;  /* 0x0000002d2a00720c */ /* 0x000fda0000706670 */
[----:B------:R-:W-:Y:S05]  /*19030*/  @P0 BRA `(.L_x_14567) ;  /* 0x0000001000cc0947 */ /* 0x000fea0003800000 */
[----:B------:R-:W-:-:S04]  /*19040*/  LEA R14, P0, R43, R14, 0x1 ;  /* 0x0000000e2b0e7211 */ /* 0x000fc800078008ff */
[----:B------:R-:W-:-:S05]  /*19050*/  LEA.HI.X R15, R43, R0, R44, 0x1, P0 ;  /* 0x000000002b0f7211 */ /* 0x000fca00000f0c2c */
[----:B------:R0:W-:Y:S01]  /*19060*/  ST.E.128 desc[UR42][R14.64], R36 ;  /* 0x000000240e007985 */ /* 0x0001e2000c101d2a */
[----:B------:R-:W-:Y:S05]  /*19070*/  BRA `(.L_x_14567) ;  /* 0x0000001000bc7947 */ /* 0x000fea0003800000 */
.L_x_14565:
        /* <DEDUP_REMOVED lines=11> */
[----:B------:R-:W-:Y:S02]  /*19130*/  VIADD R29, R155, 0x10 ;  /* 0x000000109b1d7836 */ /* 0x000fe40000000000 */
        /* <DEDUP_REMOVED lines=8> */
[C---:B------:R-:W-:Y:S01]  /*191c0*/  IMAD R7, R9.reuse, UR5, R0 ;  /* 0x0000000509077c24 */ /* 0x040fe2000f8e0200 */
[----:B0-----:R-:W-:Y:S01]  /*191d0*/  @P2 SHF.R.U32.HI R3, RZ, R13, R10 ;  /* 0x0000000dff032219 */ /* 0x001fe2000001160a */
        /* <DEDUP_REMOVED lines=27> */
[----:B------:R-:W-:Y:S01]  /*19390*/  LEA.HI.X R4, R4, UR5, R5, 0x2, P0 ;  /* 0x0000000504047c11 */ /* 0x000fe200080f1405 */
[C---:B------:R-:W-:Y:S01]  /*193a0*/  VIADD R41, R155.reuse, 0x30 ;  /* 0x000000309b297836 */ /* 0x040fe20000000000 */
[----:B------:R-:W-:Y:S01]  /*193b0*/  SHF.R.S32.HI R5, RZ, 0x1f, R155 ;  /* 0x0000001fff057819 */ /* 0x000fe2000001149b */
[----:B------:R-:W-:Y:S01]  /*193c0*/  VIADD R43, R155, 0x38 ;  /* 0x000000389b2b7836 */ /* 0x000fe20000000000 */
[----:B------:R-:W-:-:S02]  /*193d0*/  SHF.R.S32.HI R28, RZ, 0x1f, R7 ;  /* 0x0000001fff1c7819 */ /* 0x000fc40000011407 */
[----:B------:R-:W-:Y:S02]  /*193e0*/  SHF.R.S32.HI R36, RZ, 0x1f, R37 ;  /* 0x0000001fff247819 */ /* 0x000fe40000011425 */
[----:B------:R-:W-:Y:S02]  /*193f0*/  SHF.R.S32.HI R38, RZ, 0x1f, R39 ;  /* 0x0000001fff267819 */ /* 0x000fe40000011427 */
[----:B------:R-:W-:Y:S02]  /*19400*/  SHF.R.S32.HI R40, RZ, 0x1f, R41 ;  /* 0x0000001fff287819 */ /* 0x000fe40000011429 */
[----:B------:R-:W-:Y:S01]  /*19410*/  SHF.R.S32.HI R42, RZ, 0x1f, R43 ;  /* 0x0000001fff2a7819 */ /* 0x000fe2000001142b */
[----:B0-----:R-:W-:Y:S06]  /*19420*/  BRA.DIV UR4, `(.L_x_14568) ;  /* 0x000000aa04307947 */ /* 0x001fec000b800000 */
[----:B------:R0:W1:Y:S04]  /*19430*/  SHFL.IDX PT, R0, R4, RZ, 0x1c1f ;  /* 0x001c1fff04007589 */ /* 0x00006800000e0000 */
[----:B------:R0:W2:Y:S02]  /*19440*/  SHFL.IDX PT, R14, R3, RZ, 0x1c1f ;  /* 0x001c1fff030e7589 */ /* 0x0000a400000e0000 */
.L_x_14777:
        /* <DEDUP_REMOVED lines=8> */
[-C--:B--2---:R-:W-:Y:S02]  /*194d0*/  @!P1 LEA R8, P3, R155, R14.reuse, 0x2 ;  /* 0x0000000e9b089211 */ /* 0x084fe400078610ff */
[----:B------:R-:W-:Y:S02]  /*194e0*/  @!P2 LEA R10, P4, R7, R14, 0x2 ;  /* 0x0000000e070aa211 */ /* 0x000fe400078810ff */
[-C--:B-1----:R-:W-:Y:S02]  /*194f0*/  @!P1 LEA.HI.X R9, R155, R0.reuse, R5, 0x2, P3 ;  /* 0x000000009b099211 */ /* 0x082fe400018f1405 */
[----:B------:R-:W-:Y:S02]  /*19500*/  @!P2 LEA.HI.X R11, R7, R0, R28, 0x2, P4 ;  /* 0x00000000070ba211 */ /* 0x000fe400020f141c */
[----:B------:R-:W-:Y:S01]  /*19510*/  @!P5 LEA R12, P3, R29, R14, 0x2 ;  /* 0x0000000e1d0cd211 */ /* 0x000fe200078610ff */
[----:B------:R1:W-:Y:S01]  /*19520*/  @!P1 ST.E.64 desc[UR42][R8.64], R20 ;  /* 0x0000001408009985 */ /* 0x0003e2000c101b2a */
[----:B------:R-:W-:-:S02]  /*19530*/  ISETP.GE.AND P1, PT, R37, UR4, PT ;  /* 0x0000000425007c0c */ /* 0x000fc4000bf26270 */
[----:B------:R-:W-:Y:S01]  /*19540*/  @!P5 LEA.HI.X R13, R29, R0, R30, 0x2, P3 ;  /* 0x000000001d0dd211 */ /* 0x000fe200018f141e */
[----:B------:R2:W-:Y:S01]  /*19550*/  @!P2 ST.E.64 desc[UR42][R10.64], R92 ;  /* 0x0000005c0a00a985 */ /* 0x0005e2000c101b2a */
[----:B------:R-:W-:Y:S02]  /*19560*/  ISETP.GE.AND P2, PT, R39, UR4, PT ;  /* 0x0000000427007c0c */ /* 0x000fe4000bf46270 */
[----:B------:R-:W-:Y:S01]  /*19570*/  @!P0 LEA R24, P4, R31, R14, 0x2 ;  /* 0x0000000e1f188211 */ /* 0x000fe200078810ff */
[----:B------:R3:W-:Y:S01]  /*19580*/  @!P5 ST.E.64 desc[UR42][R12.64], R96 ;  /* 0x000000600c00d985 */ /* 0x0007e2000c101b2a */
[----:B------:R-:W-:Y:S02]  /*19590*/  ISETP.GE.AND P3, PT, R41, UR4, PT ;  /* 0x0000000429007c0c */ /* 0x000fe4000bf66270 */
[----:B------:R-:W-:Y:S02]  /*195a0*/  ISETP.GE.AND P5, PT, R43, UR4, PT ;  /* 0x000000042b007c0c */ /* 0x000fe4000bfa6270 */
[----:B------:R-:W-:-:S02]  /*195b0*/  @!P0 LEA.HI.X R25, R31, R0, R32, 0x2, P4 ;  /* 0x000000001f198211 */ /* 0x000fc400020f1420 */
[----:B------:R-:W-:-:S03]  /*195c0*/  @!P1 LEA R26, P4, R37, R14, 0x2 ;  /* 0x0000000e251a9211 */ /* 0x000fc600078810ff */
[----:B------:R3:W-:Y:S01]  /*195d0*/  @!P0 ST.E.64 desc[UR42][R24.64], R100 ;  /* 0x0000006418008985 */ /* 0x0007e2000c101b2a */
[----:B-1----:R-:W-:Y:S02]  /*195e0*/  @!P2 LEA R8, P0, R39, R14, 0x2 ;  /* 0x0000000e2708a211 */ /* 0x002fe400078010ff */
[----:B------:R-:W-:Y:S02]  /*195f0*/  @!P1 LEA.HI.X R27, R37, R0, R36, 0x2, P4 ;  /* 0x00000000251b9211 */ /* 0x000fe400020f1424 */
[----:B--2---:R-:W-:Y:S02]  /*19600*/  @!P3 LEA R10, P4, R41, R14, 0x2 ;  /* 0x0000000e290ab211 */ /* 0x004fe400078810ff */
[----:B------:R-:W-:Y:S01]  /*19610*/  @!P2 LEA.HI.X R9, R39, R0, R38, 0x2, P0 ;  /* 0x000000002709a211 */ /* 0x000fe200000f1426 */
[----:B------:R3:W-:Y:S01]  /*19620*/  @!P1 ST.E.64 desc[UR42][R26.64], R104 ;  /* 0x000000681a009985 */ /* 0x0007e2000c101b2a */
[----:B------:R-:W-:Y:S02]  /*19630*/  @!P5 LEA R14, P0, R43, R14, 0x2 ;  /* 0x0000000e2b0ed211 */ /* 0x000fe400078010ff */
[-C--:B------:R-:W-:Y:S01]  /*19640*/  @!P3 LEA.HI.X R11, R41, R0.reuse, R40, 0x2, P4 ;  /* 0x00000000290bb211 */ /* 0x080fe200020f1428 */
[----:B------:R3:W-:Y:S01]  /*19650*/  @!P2 ST.E.64 desc[UR42][R8.64], R108 ;  /* 0x0000006c0800a985 */ /* 0x0007e2000c101b2a */
[----:B------:R-:W-:-:S03]  /*19660*/  @!P5 LEA.HI.X R15, R43, R0, R42, 0x2, P0 ;  /* 0x000000002b0fd211 */ /* 0x000fc600000f142a */
[----:B------:R3:W-:Y:S04]  /*19670*/  @!P3 ST.E.64 desc[UR42][R10.64], R112 ;  /* 0x000000700a00b985 */ /* 0x0007e8000c101b2a */
[----:B------:R3:W-:Y:S02]  /*19680*/  @!P5 ST.E.64 desc[UR42][R14.64], R116 ;  /* 0x000000740e00d985 */ /* 0x0007e4000c101b2a */
.L_x_14570:
[----:B------:R-:W-:Y:S05]  /*19690*/  BSYNC B1 ;  /* 0x0000000000017941 */ /* 0x000fea0003800000 */
.L_x_14569:
[----:B------:R-:W-:-:S03]  /*196a0*/  UMOV UR4, 0xffffffff ;  /* 0xffffffff00047882 */ /* 0x000fc60000000000 */
[----:B------:R-:W-:Y:S05]  /*196b0*/  BRA.DIV UR4, `(.L_x_14571) ;  /* 0x000000a604c07947 */ /* 0x000fea000b800000 */
[----:B-1----:R1:W4:Y:S04]  /*196c0*/  SHFL.IDX PT, R0, R4, 0x1, 0x1c1f ;  /* 0x003c1f0004007f89 */ /* 0x00232800000e0000 */
[----:B--23--:R1:W2:Y:S02]  /*196d0*/  SHFL.IDX PT, R14, R3, 0x1, 0x1c1f ;  /* 0x003c1f00030e7f89 */ /* 0x00c2a400000e0000 */
.L_x_14781:
[----:B------:R-:W-:-:S13]  /*196e0*/  ISETP.GE.AND P0, PT, R6, R45, PT ;  /* 0x0000002d0600720c */ /* 0x000fda0003f06270 */
[----:B------:R-:W-:Y:S05]  /*196f0*/  @P0 BRA `(.L_x_14567) ;  /* 0x0000000c001c0947 */ /* 0x000fea0003800000 */
[----:B------:R-:W-:Y:S02]  /*19700*/  ULDC UR4, c[0x0][0xac8] ;  /* 0x0002b20000047ab9 */ /* 0x000fe40000000800 */
[----:B------:R-:W-:Y:S02]  /*19710*/  ISETP.GE.AND P0, PT, R155, UR4, PT ;  /* 0x000000049b007c0c */ /* 0x000fe4000bf06270 */
[----:B------:R-:W-:Y:S02]  /*19720*/  ISETP.GE.AND P5, PT, R7, UR4, PT ;  /* 0x0000000407007c0c */ /* 0x000fe4000bfa6270 */
[----:B------:R-:W-:Y:S02]  /*19730*/  ISETP.GE.AND P3, PT, R29, UR4, PT ;  /* 0x000000041d007c0c */ /* 0x000fe4000bf66270 */
[----:B------:R-:W-:-:S07]  /*19740*/  ISETP.GE.AND P2, PT, R31, UR4, PT ;  /* 0x000000041f007c0c */ /* 0x000fce000bf46270 */
[-C--:B012---:R-:W-:Y:S02]  /*19750*/  @!P0 LEA R4, P1, R155, R14.reuse, 0x2 ;  /* 0x0000000e9b048211 */ /* 0x087fe400078210ff */
[----:B------:R-:W-:Y:S02]  /*19760*/  @!P5 LEA R6, P4, R7, R14, 0x2 ;  /* 0x0000000e0706d211 */ /* 0x000fe400078810ff */
[-C--:B----4-:R-:W-:Y:S02]  /*19770*/  @!P0 LEA.HI.X R5, R155, R0.reuse, R5, 0x2, P1 ;  /* 0x000000009b058211 */ /* 0x090fe400008f1405 */
[----:B------:R-:W-:Y:S02]  /*19780*/  ISETP.GE.AND P1, PT, R37, UR4, PT ;  /* 0x0000000425007c0c */ /* 0x000fe4000bf26270 */
[----:B------:R-:W-:Y:S01]  /*19790*/  @!P5 LEA.HI.X R7, R7, R0, R28, 0x2, P4 ;  /* 0x000000000707d211 */ /* 0x000fe200020f141c */
[----:B------:R0:W-:Y:S01]  /*197a0*/  @!P0 ST.E.64 desc[UR42][R4.64], R90 ;  /* 0x0000005a04008985 */ /* 0x0001e2000c101b2a */
[----:B------:R-:W-:-:S02]  /*197b0*/  ISETP.GE.AND P0, PT, R39, UR4, PT ;  /* 0x0000000427007c0c */ /* 0x000fc4000bf06270 */
[-C--:B------:R-:W-:Y:S01]  /*197c0*/  @!P3 LEA R8, P4, R29, R14.reuse, 0x2 ;  /* 0x0000000e1d08b211 */ /* 0x080fe200078810ff */
[----:B------:R3:W-:Y:S01]  /*197d0*/  @!P5 ST.E.64 desc[UR42][R6.64], R94 ;  /* 0x0000005e0600d985 */ /* 0x0007e2000c101b2a */
[----:B------:R-:W-:Y:S02]  /*197e0*/  @!P2 LEA R10, P5, R31, R14, 0x2 ;  /* 0x0000000e1f0aa211 */ /* 0x000fe400078a10ff */
[-C--:B------:R-:W-:Y:S02]  /*197f0*/  @!P3 LEA.HI.X R9, R29, R0.reuse, R30, 0x2, P4 ;  /* 0x000000001d09b211 */ /* 0x080fe400020f141e */
[----:B------:R-:W-:Y:S02]  /*19800*/  ISETP.GE.AND P4, PT, R41, UR4, PT ;  /* 0x0000000429007c0c */ /* 0x000fe4000bf86270 */
[----:B------:R-:W-:Y:S01]  /*19810*/  @!P2 LEA.HI.X R11, R31, R0, R32, 0x2, P5 ;  /* 0x000000001f0ba211 */ /* 0x000fe200028f1420 */
[----:B------:R3:W-:Y:S01]  /*19820*/  @!P3 ST.E.64 desc[UR42][R8.64], R98 ;  /* 0x000000620800b985 */ /* 0x0007e2000c101b2a */
[----:B------:R-:W-:-:S03]  /*19830*/  @!P1 LEA R12, P5, R37, R14, 0x2 ;  /* 0x0000000e250c9211 */ /* 0x000fc600078a10ff */
[----:B------:R3:W-:Y:S01]  /*19840*/  @!P2 ST.E.64 desc[UR42][R10.64], R102 ;  /* 0x000000660a00a985 */ /* 0x0007e2000c101b2a */
[----:B------:R-:W-:Y:S02]  /*19850*/  @!P1 LEA.HI.X R13, R37, R0, R36, 0x2, P5 ;  /* 0x00000000250d9211 */ /* 0x000fe400028f1424 */
[----:B------:R-:W-:-:S03]  /*19860*/  @!P0 LEA R20, P5, R39, R14, 0x2 ;  /* 0x0000000e27148211 */ /* 0x000fc600078a10ff */
[----:B------:R3:W-:Y:S01]  /*19870*/  @!P1 ST.E.64 desc[UR42][R12.64], R106 ;  /* 0x0000006a0c009985 */ /* 0x0007e2000c101b2a */
[----:B------:R-:W-:Y:S02]  /*19880*/  @!P0 LEA.HI.X R21, R39, R0, R38, 0x2, P5 ;  /* 0x0000000027158211 */ /* 0x000fe400028f1426 */
[----:B0-----:R-:W-:-:S03]  /*19890*/  @!P4 LEA R4, P5, R41, R14, 0x2 ;  /* 0x0000000e2904c211 */ /* 0x001fc600078a10ff */
[----:B------:R3:W-:Y:S01]  /*198a0*/  @!P0 ST.E.64 desc[UR42][R20.64], R110 ;  /* 0x0000006e14008985 */ /* 0x0007e2000c101b2a */
[----:B------:R-:W-:Y:S02]  /*198b0*/  @!P4 LEA.HI.X R5, R41, R0, R40, 0x2, P5 ;  /* 0x000000002905c211 */ /* 0x000fe400028f1428 */
[----:B------:R-:W-:-:S03]  /*198c0*/  ISETP.GE.AND P0, PT, R43, UR4, PT ;  /* 0x000000042b007c0c */ /* 0x000fc6000bf06270 */
[----:B------:R3:W-:Y:S10]  /*198d0*/  @!P4 ST.E.64 desc[UR42][R4.64], R114 ;  /* 0x000000720400c985 */ /* 0x0007f4000c101b2a */
[----:B------:R-:W-:Y:S05]  /*198e0*/  @P0 BRA `(.L_x_14567) ;  /* 0x0000000800a00947 */ /* 0x000fea0003800000 */
[----:B------:R-:W-:-:S04]  /*198f0*/  LEA R14, P0, R43, R14, 0x2 ;  /* 0x0000000e2b0e7211 */ /* 0x000fc800078010ff */
[----:B------:R-:W-:-:S05]  /*19900*/  LEA.HI.X R15, R43, R0, R42, 0x2, P0 ;  /* 0x000000002b0f7211 */ /* 0x000fca00000f142a */
[----:B------:R0:W-:Y:S01]  /*19910*/  ST.E.64 desc[UR42][R14.64], R118 ;  /* 0x000000760e007985 */ /* 0x0001e2000c101b2a */
[----:B------:R-:W-:Y:S05]  /*19920*/  BRA `(.L_x_14567) ;  /* 0x0000000800907947 */ /* 0x000fea0003800000 */
.L_x_14563:
[----:B------:R-:W2:Y:S01]  /*19930*/  LDL R0, [R1+0x50] ;  /* 0x0000500001007983 */ /* 0x000ea20000100800 */
[----:B------:R-:W-:Y:S01]  /*19940*/  ULDC.64 UR4, c[0x0][0xc08] ;  /* 0x0003020000047ab9 */ /* 0x000fe20000000a00 */
[----:B------:R-:W2:Y:S01]  /*19950*/  LDC.64 R4, c[0x0][0xc00] ;  /* 0x00030000ff047b82 */ /* 0x000ea20000000a00 */
[----:B------:R-:W-:Y:S01]  /*19960*/  ISETP.NE.U32.AND P0, PT, RZ, UR4, PT ;  /* 0x00000004ff007c0c */ /* 0x000fe2000bf05070 */
[----:B------:R-:W3:Y:S01]  /*19970*/  LDL R8, [R1+0x4c] ;  /* 0x00004c0001087983 */ /* 0x000ee20000100800 */
[----:B------:R-:W-:Y:S02]  /*19980*/  IMAD.MOV.U32 R3, RZ, RZ, RZ ;  /* 0x000000ffff037224 */ /* 0x000fe400078e00ff */
[----:B------:R-:W-:Y:S01]  /*19990*/  ISETP.NE.AND.EX P1, PT, RZ, UR5, PT, P0 ;  /* 0x00000005ff007c0c */ /* 0x000fe2000bf25300 */
[----:B------:R-:W-:Y:S02]  /*199a0*/  ULDC.64 UR4, c[0x0][0xc00] ;  /* 0x0003000000047ab9 */ /* 0x000fe40000000a00 */
[----:B------:R-:W-:-:S04]  /*199b0*/  ISETP.NE.U32.AND P0, PT, RZ, UR4, PT ;  /* 0x00000004ff007c0c */ /* 0x000fc8000bf05070 */
[----:B------:R-:W-:-:S06]  /*199c0*/  ISETP.NE.AND.EX P0, PT, RZ, UR5, PT, P0 ;  /* 0x00000005ff007c0c */ /* 0x000fcc000bf05300 */
[----:B------:R-:W4:Y:S01]  /*199d0*/  @P1 LDC.64 R6, c[0x0][0xc08] ;  /* 0x00030200ff061b82 */ /* 0x000f220000000a00 */
[----:B------:R-:W-:Y:S02]  /*199e0*/  ULDC UR4, c[0x0][0xa88] ;  /* 0x0002a20000047ab9 */ /* 0x000fe40000000800 */
[----:B-----5:R-:W-:Y:S02]  /*199f0*/  IMAD.U32 R24, RZ, RZ, UR4 ;  /* 0x00000004ff187e24 */ /* 0x020fe4000f8e00ff */
[----:B--2---:R-:W-:-:S04]  /*19a00*/  IMAD.WIDE R4, R0, 0x4, R4 ;  /* 0x0000000400047825 */ /* 0x004fc800078e0204 */
[----:B----4-:R-:W-:Y:S01]  /*19a10*/  @P1 IMAD.WIDE R6, R0, 0x4, R6 ;  /* 0x0000000400061825 */ /* 0x010fe200078e0206 */
[----:B------:R2:W5:Y:S04]  /*19a20*/  @P0 LDG.E R3, desc[UR42][R4.64] ;  /* 0x0000002a04030981 */ /* 0x000568000c1e1900 */
[----:B------:R2:W5:Y:S01]  /*19a30*/  @P1 LDG.E R24, desc[UR42][R6.64] ;  /* 0x0000002a06181981 */ /* 0x000562000c1e1900 */
[----:B---3--:R-:W-:Y:S02]  /*19a40*/  ISETP.NE.AND P2, PT, R8, RZ, PT ;  /* 0x000000ff0800720c */ /* 0x008fe40003f45270 */
[----:B------:R-:W-:Y:S02]  /*19a50*/  ISETP.GT.AND P3, PT, R49, 0xbf, PT ;  /* 0x000000bf3100780c */ /* 0x000fe40003f64270 */
[----:B------:R-:W-:-:S09]  /*19a60*/  SHF.R.S32.HI R26, RZ, 0x1f, R0 ;  /* 0x0000001fff1a7819 */ /* 0x000fd20000011400 */
[----:B------:R-:W3:Y:S02]  /*19a70*/  @!P2 LDC R8, c[0x0][0xad4] ;  /* 0x0002b500ff08ab82 */ /* 0x000ee40000000800 */
[----:B---3--:R2:W-:Y:S01]  /*19a80*/  @!P2 STL [R1+0x4c], R8 ;  /* 0x00004c080100a387 */ /* 0x0085e20000100800 */
[----:B------:R-:W-:Y:S01]  /*19a90*/  ISETP.GT.AND P2, PT, R8, 0x1, PT ;  /* 0x000000010800780c */ /* 0x000fe20003f44270 */
[----:B------:R-:W-:-:S12]  /*19aa0*/  @P1 BRA `(.L_x_14572) ;  /* 0x0000000000101947 */ /* 0x000fd80003800000 */
[----:B------:R-:W-:Y:S05]  /*19ab0*/  @!P0 BRA `(.L_x_14572) ;  /* 0x00000000000c8947 */ /* 0x000fea0003800000 */
[----:B--2---:R-:W2:Y:S04]  /*19ac0*/  LDG.E R7, desc[UR42][R4.64] ;  /* 0x0000002a04077981 */ /* 0x004ea8000c1e1900 */
[----:B-----5:R-:W2:Y:S02]  /*19ad0*/  LDG.E R24, desc[UR42][R4.64+0x4] ;  /* 0x0000042a04187981 */ /* 0x020ea4000c1e1900 */
[----:B--2---:R-:W-:-:S07]  /*19ae0*/  IMAD.IADD R24, R24, 0x1, -R7 ;  /* 0x0000000118187824 */ /* 0x004fce00078e0a07 */
.L_x_14572:
[----:B------:R-:W-:Y:S01]  /*19af0*/  BSSY B1, `(.L_x_14573) ;  /* 0x000003a000017945 */ /* 0x000fe20003800000 */
[----:B------:R-:W-:Y:S02]  /*19b00*/  SEL R27, R0, RZ, !P0 ;  /* 0x000000ff001b7207 */ /* 0x000fe40004000000 */
[----:B------:R-:W-:Y:S02]  /*19b10*/  SEL R26, R26, RZ, !P0 ;  /* 0x000000ff1a1a7207 */ /* 0x000fe40004000000 */
[----:B-----5:R-:W-:Y:S01]  /*19b20*/  SHF.R.S32.HI R20, RZ, 0x1f, R3 ;  /* 0x0000001fff147819 */ /* 0x020fe20000011403 */
[----:B------:R-:W-:Y:S06]  /*19b30*/  @P3 BRA `(.L_x_14574) ;  /* 0x0000000000d43947 */ /* 0x000fec0003800000 */
[----:B------:R-:W3:Y:S01]  /*19b40*/  LDL R0, [R1+0x28] ;  /* 0x0000280001007983 */ /* 0x000ee20000100800 */
[----:B------:R-:W4:Y:S01]  /*19b50*/  LDC R37, c[0x0][0xbe8] ;  /* 0x0002fa00ff257b82 */ /* 0x000f220000000800 */
[----:B--2---:R-:W2:Y:S01]  /*19b60*/  S2R R5, SR_TID.X ;  /* 0x0000000000057919 */ /* 0x004ea20000002100 */
[----:B---3--:R-:W-:Y:S02]  /*19b70*/  IMAD.MOV.U32 R4, RZ, RZ, R0 ;  /* 0x000000ffff047224 */ /* 0x008fe400078e0000 */
[----:B----4-:R-:W-:-:S03]  /*19b80*/  IMAD R0, R24, R37, RZ ;  /* 0x0000002518007224 */ /* 0x010fc600078e02ff */
[----:B--2---:R-:W-:-:S04]  /*19b90*/  IADD3 R29, R4, -0x80, R5 ;  /* 0xffffff80041d7810 */ /* 0x004fc80007ffe005 */
[----:B------:R-:W-:-:S13]  /*19ba0*/  ISETP.GE.AND P0, PT, R29, R0, PT ;  /* 0x000000001d00720c */ /* 0x000fda0003f06270 */
[----:B------:R-:W-:Y:S05]  /*19bb0*/  @P0 BRA `(.L_x_14574) ;  /* 0x0000000000b40947 */ /* 0x000fea0003800000 */
[----:B------:R-:W2:Y:S01]  /*19bc0*/  LDL R12, [R1+0x4] ;  /* 0x00000400010c7983 */ /* 0x000ea20000100800 */
[----:B------:R-:W-:Y:S01]  /*19bd0*/  IMAD.MOV.U32 R14, RZ, RZ, 0x9b8 ;  /* 0x000009b8ff0e7424 */ /* 0x000fe200078e00ff */
[----:B------:R-:W-:Y:S01]  /*19be0*/  ISETP.GT.AND P0, PT, R8, 0x1, PT ;  /* 0x000000010800780c */ /* 0x000fe20003f04270 */
[----:B------:R-:W3:Y:S01]  /*19bf0*/  LDC.64 R30, c[0x0][0xba8] ;  /* 0x0002ea00ff1e7b82 */ /* 0x000ee20000000a00 */
[----:B------:R-:W4:Y:S01]  /*19c00*/  LDL.LU R28, [R1+0x54] ;  /* 0x00005400011c7983 */ /* 0x000f220000300800 */
[----:B------:R-:W-:Y:S01]  /*19c10*/  ISETP.NE.AND P1, PT, R37, 0x1, PT ;  /* 0x000000012500780c */ /* 0x000fe20003f25270 */
[----:B------:R-:W-:Y:S01]  /*19c20*/  IMAD.MOV.U32 R15, RZ, RZ, R29 ;  /* 0x000000ffff0f7224 */ /* 0x000fe200078e001d */
[----:B------:R-:W-:-:S04]  /*19c30*/  SEL R14, R14, 0x978, P0 ;  /* 0x000009780e0e7807 */ /* 0x000fc80000000000 */
[----:B------:R-:W5:Y:S08]  /*19c40*/  LDC.64 R6, c[0x0][R14+0x220] ;  /* 0x000088000e067b82 */ /* 0x000f700000000a00 */
[----:B------:R-:W2:Y:S08]  /*19c50*/  LDC.64 R4, c[0x0][R14+0x218] ;  /* 0x000086000e047b82 */ /* 0x000eb00000000a00 */
[----:B------:R-:W0:Y:S08]  /*19c60*/  LDC.64 R8, c[0x0][R14+0x228] ;  /* 0x00008a000e087b82 */ /* 0x000e300000000a00 */
[----:B------:R-:W1:Y:S08]  /*19c70*/  @P1 LDC R0, c[0x0][0xbec] ;  /* 0x0002fb00ff001b82 */ /* 0x000e700000000800 */
[----:B------:R-:W0:Y:S08]  /*19c80*/  LDC.64 R10, c[0x0][R14+0x210] ;  /* 0x000084000e0a7b82 */ /* 0x000e300000000a00 */
[----:B------:R-:W0:Y:S01]  /*19c90*/  @P1 LDC R25, c[0x0][0xbf0] ;  /* 0x0002fc00ff191b82 */ /* 0x000e220000000800 */
[----:B-1----:R-:W-:-:S07]  /*19ca0*/  @P1 IMAD.HI.U32 R0, R29, R0, RZ ;  /* 0x000000001d001227 */ /* 0x002fce00078e00ff */
[----:B---3--:R-:W1:Y:S01]  /*19cb0*/  @!P0 LDC R30, c[0x0][0xb50] ;  /* 0x0002d400ff1e8b82 */ /* 0x008e620000000800 */
[----:B-----5:R-:W-:-:S07]  /*19cc0*/  IMAD R7, R7, R27, RZ ;  /* 0x0000001b07077224 */ /* 0x020fce00078e02ff */
[----:B------:R-:W3:Y:S01]  /*19cd0*/  @!P0 LDC R31, c[0x0][0xb54] ;  /* 0x0002d500ff1f8b82 */ /* 0x000ee20000000800 */
[----:B0-----:R-:W-:Y:S01]  /*19ce0*/  @P1 SHF.R.U32.HI R15, RZ, R25, R0 ;  /* 0x00000019ff0f1219 */ /* 0x001fe20000011600 */
[----:B------:R-:W-:Y:S02]  /*19cf0*/  IMAD R25, R6, R26, R7 ;  /* 0x0000001a06197224 */ /* 0x000fe400078e0207 */
[-C--:B--2---:R-:W-:Y:S02]  /*19d00*/  IMAD R21, R5, R12.reuse, RZ ;  /* 0x0000000c05157224 */ /* 0x084fe400078e02ff */
[----:B------:R-:W-:Y:S01]  /*19d10*/  IMAD.WIDE.U32 R4, R4, R12, RZ ;  /* 0x0000000c04047225 */ /* 0x000fe200078e00ff */
[----:B----4-:R-:W-:-:S03]  /*19d20*/  SEL R7, R28, RZ, P0 ;  /* 0x000000ff1c077207 */ /* 0x010fc60000000000 */
[----:B------:R-:W-:-:S04]  /*19d30*/  IMAD.WIDE.U32 R12, R6, R27, RZ ;  /* 0x0000001b060c7225 */ /* 0x000fc800078e00ff */
[----:B------:R-:W-:Y:S01]  /*19d40*/  IMAD.IADD R21, R5, 0x1, R21 ;  /* 0x0000000105157824 */ /* 0x000fe200078e0215 */
[----:B------:R-:W-:Y:S01]  /*19d50*/  IADD3 R0, P1, P3, R12, R4, R3 ;  /* 0x000000040c007210 */ /* 0x000fe20007b3e003 */
[----:B------:R-:W-:Y:S02]  /*19d60*/  IMAD.MOV R6, RZ, RZ, -R15 ;  /* 0x000000ffff067224 */ /* 0x000fe400078e0a0f */
[----:B------:R-:W-:Y:S02]  /*19d70*/  IMAD.IADD R25, R13, 0x1, R25 ;  /* 0x000000010d197824 */ /* 0x000fe400078e0219 */
        /* <DEDUP_REMOVED lines=15> */
[----:B---3--:R-:W-:-:S05]  /*19e70*/  LEA.HI.X R7, R4, R31, R0, 0x2, P0 ;  /* 0x0000001f04077211 */ /* 0x008fca00000f1400 */
[----:B------:R3:W-:Y:S02]  /*19e80*/  STG.E desc[UR42][R6.64], R5 ;  /* 0x0000000506007986 */ /* 0x0007e4000c10192a */
.L_x_14574:
[----:B------:R-:W-:Y:S05]  /*19e90*/  BSYNC B1 ;  /* 0x0000000000017941 */ /* 0x000fea0003800000 */
.L_x_14573:
[----:B------:R-:W-:Y:S05]  /*19ea0*/  @P2 BRA `(.L_x_14567) ;  /* 0x0000000400302947 */ /* 0x000fea0003800000 */
[----:B--2---:R-:W2:Y:S01]  /*19eb0*/  LDL.LU R8, [R1+0x4] ;  /* 0x0000040001087983 */ /* 0x004ea20000300800 */
[----:B------:R-:W4:Y:S01]  /*19ec0*/  LDC R25, c[0x0][0xbe8] ;  /* 0x0002fa00ff197b82 */ /* 0x000f220000000800 */
[----:B------:R-:W-:Y:S01]  /*19ed0*/  ULDC.64 UR4, c[0x0][0xaa0] ;  /* 0x0002a80000047ab9 */ /* 0x000fe20000000a00 */
[----:B------:R-:W-:Y:S01]  /*19ee0*/  ULDC.64 UR6, c[0x0][0xaf0] ;  /* 0x0002bc0000067ab9 */ /* 0x000fe20000000a00 */
[----:B------:R-:W5:Y:S01]  /*19ef0*/  LDL R28, [R1+0x28] ;  /* 0x00002800011c7983 */ /* 0x000f620000100800 */
[----:B------:R-:W-:Y:S02]  /*19f00*/  IMAD R0, R20, UR4, RZ ;  /* 0x0000000414007c24 */ /* 0x000fe4000f8e02ff */
[----:B---3--:R-:W-:-:S04]  /*19f10*/  IMAD.WIDE.U32 R4, R3, UR4, RZ ;  /* 0x0000000403047c25 */ /* 0x008fc8000f8e00ff */
[----:B------:R-:W-:Y:S01]  /*19f20*/  IMAD R7, R3, UR5, R0 ;  /* 0x0000000503077c24 */ /* 0x000fe2000f8e0200 */
[----:B------:R-:W-:Y:S01]  /*19f30*/  ULDC.64 UR4, c[0x0][0xae8] ;  /* 0x0002ba0000047ab9 */ /* 0x000fe20000000a00 */
[----:B------:R-:W-:Y:S02]  /*19f40*/  IMAD R0, R48, 0x30, R42 ;  /* 0x0000003030007824 */ /* 0x000fe400078e022a */
[----:B------:R-:W-:Y:S01]  /*19f50*/  IMAD.IADD R5, R5, 0x1, R7 ;  /* 0x0000000105057824 */ /* 0x000fe200078e0207 */
[----:B----4-:R-:W-:-:S13]  /*19f60*/  ISETP.NE.AND P0, PT, R25, 0x1, PT ;  /* 0x000000011900780c */ /* 0x010fda0003f05270 */
[----:B------:R-:W3:Y:S08]  /*19f70*/  @P0 LDC R6, c[0x0][0xbec] ;  /* 0x0002fb00ff060b82 */ /* 0x000ef00000000800 */
[----:B------:R-:W4:Y:S01]  /*19f80*/  @P0 LDC R11, c[0x0][0xbf0] ;  /* 0x0002fc00ff0b0b82 */ /* 0x000f220000000800 */
[----:B--2---:R-:W-:-:S04]  /*19f90*/  IMAD.WIDE.U32 R4, R8, UR4, R4 ;  /* 0x0000000408047c25 */ /* 0x004fc8000f8e0004 */
[----:B-----5:R-:W-:Y:S02]  /*19fa0*/  IMAD.IADD R9, R28, 0x1, R0 ;  /* 0x000000011c097824 */ /* 0x020fe400078e0200 */
[----:B------:R-:W-:Y:S01]  /*19fb0*/  IMAD R5, R8, UR5, R5 ;  /* 0x0000000508057c24 */ /* 0x000fe2000f8e0205 */
[----:B------:R-:W-:Y:S01]  /*19fc0*/  ULDC.64 UR4, c[0x0][0xae0] ;  /* 0x0002b80000047ab9 */ /* 0x000fe20000000a00 */
[----:B---3--:R-:W-:-:S04]  /*19fd0*/  @P0 IMAD.HI.U32 R0, R9, R6, RZ ;  /* 0x0000000609000227 */ /* 0x008fc800078e00ff */
[----:B------:R-:W-:Y:S01]  /*19fe0*/  IMAD.MOV.U32 R3, RZ, RZ, R9 ;  /* 0x000000ffff037224 */ /* 0x000fe200078e0009 */
[----:B----4-:R-:W-:Y:S01]  /*19ff0*/  @P0 SHF.R.U32.HI R3, RZ, R11, R0 ;  /* 0x0000000bff030219 */ /* 0x010fe20000011600 */
        /* <DEDUP_REMOVED lines=24> */
[----:B------:R-:W2:Y:S01]  /*1a180*/  SHFL.IDX PT, R3, R7, RZ, 0x181f ;  /* 0x00181fff07037589 */ /* 0x000ea200000e0000 */
[----:B------:R-:W-:Y:S02]  /*1a190*/  IMAD R21, R24, R25, RZ ;  /* 0x0000001918157224 */ /* 0x000fe400078e02ff */
[----:B------:R-:W-:Y:S01]  /*1a1a0*/  IMAD.IADD R24, R42, 0x1, R28 ;  /* 0x000000012a187824 */ /* 0x000fe200078e021c */
[----:B------:R-:W3:Y:S03]  /*1a1b0*/  SHFL.IDX PT, R0, R20, RZ, 0x181f ;  /* 0x00181fff14007589 */ /* 0x000ee600000e0000 */
[C---:B------:R-:W-:Y:S01]  /*1a1c0*/  VIADD R8, R24.reuse, 0x30 ;  /* 0x0000003018087836 */ /* 0x040fe20000000000 */
[----:B------:R-:W4:Y:S01]  /*1a1d0*/  SHFL.IDX PT, R5, R7, 0x1, 0x181f ;  /* 0x00381f0007057f89 */ /* 0x000f2200000e0000 */
[C---:B------:R-:W-:Y:S01]  /*1a1e0*/  ISETP.GE.OR P2, PT, R24.reuse, R21, P0 ;  /* 0x000000151800720c */ /* 0x040fe20000746670 */
[----:B------:R-:W-:-:S02]  /*1a1f0*/  VIADD R10, R24, 0x60 ;  /* 0x00000060180a7836 */ /* 0x000fc40000000000 */
[----:B------:R-:W5:Y:S01]  /*1a200*/  SHFL.IDX PT, R14, R7, 0x2, 0x181f ;  /* 0x00581f00070e7f89 */ /* 0x000f6200000e0000 */
[-C--:B------:R-:W-:Y:S02]  /*1a210*/  ISETP.GE.OR P3, PT, R8, R21.reuse, P0 ;  /* 0x000000150800720c */ /* 0x080fe40000766670 */
[----:B------:R-:W-:Y:S01]  /*1a220*/  ISETP.GE.OR P4, PT, R10, R21, P0 ;  /* 0x000000150a00720c */ /* 0x000fe20000786670 */
[----:B------:R-:W0:Y:S04]  /*1a230*/  SHFL.IDX PT, R4, R20, 0x1, 0x181f ;  /* 0x00381f0014047f89 */ /* 0x000e2800000e0000 */
[----:B------:R-:W1:Y:S02]  /*1a240*/  SHFL.IDX PT, R6, R20, 0x2, 0x181f ;  /* 0x00581f0014067f89 */ /* 0x000e6400000e0000 */
[----:B--2---:R-:W-:-:S04]  /*1a250*/  @!P2 LEA R10, P5, R43, R3, 0x1 ;  /* 0x000000032b0aa211 */ /* 0x004fc800078a08ff */
[C---:B---3--:R-:W-:Y:S02]  /*1a260*/  @!P2 LEA.HI.X R3, R43.reuse, R0, R44, 0x1, P5 ;  /* 0x000000002b03a211 */ /* 0x048fe400028f0c2c */
[----:B------:R2:W3:Y:S01]  /*1a270*/  SHFL.IDX PT, R0, R20, 0x3, 0x181f ;  /* 0x00781f0014007f89 */ /* 0x0004e200000e0000 */
[C---:B----4-:R-:W-:Y:S02]  /*1a280*/  @!P3 LEA R8, P1, R43.reuse, R5, 0x1 ;  /* 0x000000052b08b211 */ /* 0x050fe400078208ff */
[----:B------:R-:W-:Y:S01]  /*1a290*/  @!P2 IMAD.MOV.U32 R11, RZ, RZ, R3 ;  /* 0x000000ffff0ba224 */ /* 0x000fe200078e0003 */
[----:B-----5:R-:W-:-:S04]  /*1a2a0*/  @!P4 LEA R25, P5, R43, R14, 0x1 ;  /* 0x0000000e2b19c211 */ /* 0x020fc800078a08ff */
[----:B------:R2:W-:Y:S01]  /*1a2b0*/  @!P2 ST.E.128 desc[UR42][R10.64], RZ ;  /* 0x000000ff0a00a985 */ /* 0x0005e2000c101d2a */
[C-C-:B0-----:R-:W-:Y:S01]  /*1a2c0*/  @!P3 LEA.HI.X R9, R43.reuse, R4, R44.reuse, 0x1, P1 ;  /* 0x000000042b09b211 */ /* 0x141fe200008f0c2c */
[----:B------:R-:W-:Y:S02]  /*1a2d0*/  @!P4 IMAD.MOV.U32 R4, RZ, RZ, R25 ;  /* 0x000000ffff04c224 */ /* 0x000fe400078e0019 */
[----:B------:R2:W0:Y:S01]  /*1a2e0*/  SHFL.IDX PT, R14, R7, 0x3, 0x181f ;  /* 0x00781f00070e7f89 */ /* 0x00042200000e0000 */
[----:B-1----:R-:W-:-:S03]  /*1a2f0*/  @!P4 LEA.HI.X R5, R43, R6, R44, 0x1, P5 ;  /* 0x000000062b05c211 */ /* 0x002fc600028f0c2c */
[----:B------:R2:W-:Y:S04]  /*1a300*/  @!P3 ST.E.128 desc[UR42][R8.64], RZ ;  /* 0x000000ff0800b985 */ /* 0x0005e8000c101d2a */
[----:B------:R2:W-:Y:S02]  /*1a310*/  @!P4 ST.E.128 desc[UR42][R4.64], RZ ;  /* 0x000000ff0400c985 */ /* 0x0005e4000c101d2a */
.L_x_14790:
[----:B------:R-:W-:-:S05]  /*1a320*/  VIADD R24, R24, 0x90 ;  /* 0x0000009018187836 */ /* 0x000fca0000000000 */
[----:B------:R-:W-:-:S13]  /*1a330*/  ISETP.GE.OR P0, PT, R24, R21, P0 ;  /* 0x000000151800720c */ /* 0x000fda0000706670 */
[----:B0-----:R-:W-:-:S04]  /*1a340*/  @!P0 LEA R14, P1, R43, R14, 0x1 ;  /* 0x0000000e2b0e8211 */ /* 0x001fc800078208ff */
[----:B---3--:R-:W-:-:S05]  /*1a350*/  @!P0 LEA.HI.X R15, R43, R0, R44, 0x1, P1 ;  /* 0x000000002b0f8211 */ /* 0x008fca00008f0c2c */
[----:B------:R0:W-:Y:S04]  /*1a360*/  @!P0 ST.E.128 desc[UR42][R14.64], RZ ;  /* 0x000000ff0e008985 */ /* 0x0001e8000c101d2a */
.L_x_14567:
[----:B------:R-:W-:Y:S05]  /*1a370*/  BSYNC B0 ;  /* 0x0000000000007941 */ /* 0x000fea0003800000 */
.L_x_14562:
[----:B------:R-:W-:Y:S02]  /*1a380*/  ULDC UR4, c[0x0][0xc3c] ;  /* 0x00030f0000047ab9 */ /* 0x000fe40000000800 */
[----:B-1----:R-:W-:-:S13]  /*1a390*/  ISETP.GE.AND P0, PT, R35, UR4, PT ;  /* 0x0000000423007c0c */ /* 0x002fda000bf06270 */
[----:B------:R-:W-:Y:S05]  /*1a3a0*/  @!P0 BRA `(.L_x_14576) ;  /* 0xfffffe6c00188947 */ /* 0x000fea000383ffff */
[----:B------:R-:W-:Y:S05]  /*1a3b0*/  BRA `(.L_x_14360) ;  /* 0x0000007c00d07947 */ /* 0x000fea0003800000 */
.L_x_14358:
        /* <DEDUP_REMOVED lines=16> */
.L_x_14577:
        /* <DEDUP_REMOVED lines=44> */
.L_x_14581:
        /* <DEDUP_REMOVED lines=37> */
.L_x_14579:
        /* <DEDUP_REMOVED lines=13> */
.L_x_14582:
        /* <DEDUP_REMOVED lines=11> */
[----:B0-----:R-:W-:Y:S01]  /*1ab50*/  IMAD.MOV.U32 R2, RZ, RZ, RZ ;  /* 0x000000ffff027224 */ /* 0x001fe200078e00ff */
[----:B-1----:R-:W-:-:S05]  /*1ab60*/  IADD3 R10, RZ, -R3, RZ ;  /* 0x80000003ff0a7210 */ /* 0x002fca0007ffe0ff */
        /* <DEDUP_REMOVED lines=49> */
.L_x_14583:
        /* <DEDUP_REMOVED lines=62> */
.L_x_14584:
[----:B------:R-:W-:-:S05]  /*1b260*/  LOP3.LUT R2, RZ, R2, RZ, 0x33, !PT ;  /* 0x00000002ff027212 */ /* 0x000fca00078e33ff */
[----:B------:R-:W-:Y:S01]  /*1b270*/  IMAD.IADD R25, R25, 0x1, R2 ;  /* 0x0000000119197824 */ /* 0x000fe200078e0202 */
[----:B------:R-:W-:Y:S06]  /*1b280*/  BRA `(.L_x_14585) ;  /* 0x00000000000c7947 */ /* 0x000fec0003800000 */
.L_x_14580:
[----:B------:R-:W-:Y:S02]  /*1b290*/  IMAD.MOV.U32 R25, RZ, RZ, RZ ;  /* 0x000000ffff197224 */ /* 0x000fe400078e00ff */
[----:B------:R-:W-:Y:S02]  /*1b2a0*/  IMAD.U32 R24, RZ, RZ, UR6 ;  /* 0x00000006ff187e24 */ /* 0x000fe4000f8e00ff */
[----:B------:R-:W-:-:S07]  /*1b2b0*/  IMAD.MOV.U32 R26, RZ, RZ, RZ ;  /* 0x000000ffff1a7224 */ /* 0x000fce00078e00ff */
.L_x_14585:
[----:B------:R-:W-:-:S13]  /*1b2c0*/  ISETP.NE.AND P0, PT, R0, RZ, PT ;  /* 0x000000ff0000720c */ /* 0x000fda0003f05270 */
[----:B------:R-:W0:Y:S01]  /*1b2d0*/  @!P0 S2R R3, SR_CgaCtaId ;  /* 0x0000000000038919 */ /* 0x000e220000008800 */
[----:B------:R-:W-:-:S04]  /*1b2e0*/  @!P0 MOV R0, 0x400 ;  /* 0x0000040000008802 */ /* 0x000fc80000000f00 */
[----:B0-----:R-:W-:-:S05]  /*1b2f0*/  @!P0 LEA R0, R3, R0, 0x18 ;  /* 0x0000000003008211 */ /* 0x001fca00078ec0ff */
[----:B------:R1:W-:Y:S01]  /*1b300*/  @!P0 STS.128 [R0+0x168d0], R24 ;  /* 0x0168d01800008388 */ /* 0x0003e20000000c00 */
[----:B------:R-:W-:Y:S06]  /*1b310*/  BAR.ARV 0x5, 0x200 ;  /* 0x0148000000007b1d */ /* 0x000fec0000002000 */
.L_x_14578:
        /* <DEDUP_REMOVED lines=11> */
[----:B------:R-:W-:Y:S01]  /*1b3d0*/  STL [R1+0x40], RZ ;  /* 0x000040ff01007387 */ /* 0x000fe20000100800 */
        /* <DEDUP_REMOVED lines=9> */
[----:B------:R-:W-:Y:S01]  /*1b470*/  LOP3.LUT R2, R0, 0x1f8, RZ, 0xc0, !PT ;  /* 0x000001f800027812 */ /* 0x000fe200078ec0ff */
[----:B------:R-:W-:-:S03]  /*1b480*/  IMAD.MOV.U32 R0, RZ, RZ, 0x1 ;  /* 0x00000001ff007424 */ /* 0x000fc600078e00ff */
[----:B------:R-:W-:Y:S02]  /*1b490*/  LOP3.LUT R2, R2, 0x38, R6, 0x78, !PT ;  /* 0x0000003802027812 */ /* 0x000fe400078e7806 */
[----:B------:R0:W-:Y:S02]  /*1b4a0*/  STL [R1+0x4], R0 ;  /* 0x0000040001007387 */ /* 0x0001e40000100800 */
[----:B------:R-:W-:Y:S01]  /*1b4b0*/  LOP3.LUT R4, R2, 0x200, R3, 0xf8, !PT ;  /* 0x0000020002047812 */ /* 0x000fe200078ef803 */
[----:B------:R-:W-:Y:S01]  /*1b4c0*/  IMAD.SHL.U32 R2, R6, 0x10, RZ ;  /* 0x0000001006027824 */ /* 0x000fe200078e00ff */
[----:B------:R-:W-:Y:S01]  /*1b4d0*/  SHF.R.U32.HI R3, RZ, 0x3, R5 ;  /* 0x00000003ff037819 */ /* 0x000fe20000011605 */
[----:B------:R-:W-:-:S03]  /*1b4e0*/  IMAD.MOV.U32 R5, RZ, RZ, 0x1 ;  /* 0x00000001ff057424 */ /* 0x000fc600078e00ff */
[----:B------:R-:W-:Y:S01]  /*1b4f0*/  LOP3.LUT R2, R2, 0x70, RZ, 0xc0, !PT ;  /* 0x0000007002027812 */ /* 0x000fe200078ec0ff */
[----:B0-----:R-:W-:Y:S01]  /*1b500*/  IMAD R0, R4, 0x2, R16 ;  /* 0x0000000204007824 */ /* 0x001fe200078e0210 */
[----:B------:R0:W-:Y:S02]  /*1b510*/  STL [R1], R5 ;  /* 0x0000000501007387 */ /* 0x0001e40000100800 */
[----:B------:R-:W-:Y:S02]  /*1b520*/  LOP3.LUT R2, R3, R2, RZ, 0xfc, !PT ;  /* 0x0000000203027212 */ /* 0x000fe400078efcff */
[----:B------:R0:W-:Y:S05]  /*1b530*/  STL [R1+0x24], R0 ;  /* 0x0000240001007387 */ /* 0x0001ea0000100800 */
.L_x_14699:
        /* <DEDUP_REMOVED lines=50> */
.L_x_14587:
[----:B------:R-:W-:Y:S01]  /*1b860*/  ULDC.64 UR4, c[0x0][0xa20] ;  /* 0x0002880000047ab9 */ /* 0x000fe20000000a00 */
[C---:B0-----:R-:W-:Y:S02]  /*1b870*/  LOP3.LUT R0, R26.reuse, 0xff000000, RZ, 0xc0, !PT ;  /* 0xff0000001a007812 */ /* 0x041fe400078ec0ff */
[----:B------:R-:W-:Y:S02]  /*1b880*/  ISETP.NE.U32.AND P0, PT, RZ, UR4, PT ;  /* 0x00000004ff007c0c */ /* 0x000fe4000bf05070 */
[----:B------:R-:W-:Y:S02]  /*1b890*/  SHF.R.U32.HI R0, RZ, 0x8, R0 ;  /* 0x00000008ff007819 */ /* 0x000fe40000011600 */
[----:B------:R-:W-:Y:S02]  /*1b8a0*/  ISETP.NE.AND.EX P0, PT, RZ, UR5, PT, P0 ;  /* 0x00000005ff007c0c */ /* 0x000fe4000bf05300 */
[C---:B------:R-:W-:Y:S02]  /*1b8b0*/  LOP3.LUT R4, R26.reuse, 0xff0000, RZ, 0xc0, !PT ;  /* 0x00ff00001a047812 */ /* 0x040fe400078ec0ff */
[----:B------:R-:W-:-:S02]  /*1b8c0*/  LOP3.LUT R17, R26, 0xffff, RZ, 0xc0, !PT ;  /* 0x0000ffff1a117812 */ /* 0x000fc400078ec0ff */
[----:B------:R-:W-:-:S07]  /*1b8d0*/  LEA.HI R0, R4, R0, RZ, 0x10 ;  /* 0x0000000004007211 */ /* 0x000fce00078f80ff */
[----:B------:R-:W-:Y:S05]  /*1b8e0*/  @!P0 BRA `(.L_x_14588) ;  /* 0x0000000000108947 */ /* 0x000fea0003800000 */
[----:B------:R-:W0:Y:S02]  /*1b8f0*/  LDC.64 R4, c[0x0][0xa20] ;  /* 0x00028800ff047b82 */ /* 0x000e240000000a00 */
[----:B0-----:R-:W-:-:S05]  /*1b900*/  IMAD.WIDE R4, R27, 0x4, R4 ;  /* 0x000000041b047825 */ /* 0x001fca00078e0204 */
[----:B------:R0:W5:Y:S01]  /*1b910*/  LDG.E R7, desc[UR42][R4.64] ;  /* 0x0000002a04077981 */ /* 0x000162000c1e1900 */
[----:B------:R-:W-:Y:S05]  /*1b920*/  BRA `(.L_x_14589) ;  /* 0x0000000000247947 */ /* 0x000fea0003800000 */
.L_x_14588:
        /* <DEDUP_REMOVED lines=9> */
.L_x_14589:
[----:B0-----:R-:W2:Y:S04]  /*1b9c0*/  @P1 LDG.E R4, desc[UR42][R2.64] ;  /* 0x0000002a02041981 */ /* 0x001ea8000c1e1900 */
[----:B------:R0:W2:Y:S01]  /*1b9d0*/  @P1 LDG.E R5, desc[UR42][R2.64+0x4] ;  /* 0x0000042a02051981 */ /* 0x0000a2000c1e1900 */
[----:B------:R-:W-:Y:S02]  /*1b9e0*/  IMAD R25, R25, 0xc0, RZ ;  /* 0x000000c019197824 */ /* 0x000fe400078e02ff */
[----:B-----5:R-:W-:Y:S02]  /*1b9f0*/  IMAD.IADD R7, R7, 0x1, -R10 ;  /* 0x0000000107077824 */ /* 0x020fe400078e0a0a */
[----:B------:R-:W-:Y:S01]  /*1ba00*/  VIADD R9, R25, 0xbf ;  /* 0x000000bf19097836 */ /* 0x000fe20000000000 */
[----:B0-----:R-:W0:Y:S02]  /*1ba10*/  LDC R2, c[0x0][0x448] ;  /* 0x00011200ff027b82 */ /* 0x001e240000000800 */
[----:B0-----:R-:W-:-:S13]  /*1ba20*/  ISETP.NE.AND P2, PT, R2, 0x1, PT ;  /* 0x000000010200780c */ /* 0x001fda0003f45270 */
[----:B------:R-:W0:Y:S08]  /*1ba30*/  @P2 LDC R3, c[0x0][0x44c] ;  /* 0x00011300ff032b82 */ /* 0x000e300000000800 */
[----:B------:R-:W3:Y:S01]  /*1ba40*/  @P2 LDC R2, c[0x0][0x450] ;  /* 0x00011400ff022b82 */ /* 0x000ee20000000800 */
[----:B0-----:R-:W-:-:S05]  /*1ba50*/  @P2 IMAD.HI.U32 R3, R9, R3, RZ ;  /* 0x0000000309032227 */ /* 0x001fca00078e00ff */
[----:B---3--:R-:W-:Y:S01]  /*1ba60*/  @P2 SHF.R.U32.HI R9, RZ, R2, R3 ;  /* 0x00000002ff092219 */ /* 0x008fe20000011603 */
[----:B--2---:R-:W-:-:S04]  /*1ba70*/  @P1 IMAD.IADD R8, R5, 0x1, -R4 ;  /* 0x0000000105081824 */ /* 0x004fc800078e0a04 */
[----:B------:R-:W-:-:S04]  /*1ba80*/  IMAD.IADD R12, R7, 0x1, R8 ;  /* 0x00000001070c7824 */ /* 0x000fc800078e0208 */
[C---:B------:R-:W-:Y:S01]  /*1ba90*/  VIADD R20, R12.reuse, 0x7f ;  /* 0x0000007f0c147836 */ /* 0x040fe20000000000 */
[----:B------:R0:W-:Y:S01]  /*1baa0*/  STL [R1+0x14], R12 ;  /* 0x0000140c01007387 */ /* 0x0001e20000100800 */
[----:B------:R-:W-:-:S03]  /*1bab0*/  IADD3 R10, R12, 0x1, -R13 ;  /* 0x000000010c0a7810 */ /* 0x000fc60007ffe80d */
[----:B------:R-:W-:Y:S02]  /*1bac0*/  SHF.R.S32.HI R2, RZ, 0x1f, R20 ;  /* 0x0000001fff027819 */ /* 0x000fe40000011414 */
[----:B------:R-:W-:Y:S02]  /*1bad0*/  IMAD.IADD R9, R10, 0x1, R9 ;  /* 0x000000010a097824 */ /* 0x000fe400078e0209 */
        /* <DEDUP_REMOVED lines=17> */
.L_x_14592:
[----:B------:R-:W-:-:S13]  /*1bbf0*/  ISETP.NE.AND P0, PT, R3, 0x1, PT ;  /* 0x000000010300780c */ /* 0x000fda0003f05270 */
[----:B------:R-:W0:Y:S02]  /*1bc00*/  @P0 LDC.64 R4, c[0x0][0x9e8] ;  /* 0x00027a00ff040b82 */ /* 0x000e240000000a00 */
[----:B0-----:R-:W-:-:S05]  /*1bc10*/  @P0 IMAD.HI.U32 R4, R11, R4, RZ ;  /* 0x000000040b040227 */ /* 0x001fca00078e00ff */
[----:B------:R-:W-:-:S07]  /*1bc20*/  @P0 SHF.R.U32.HI R11, RZ, R5, R4 ;  /* 0x00000005ff0b0219 */ /* 0x000fce0000011604 */
.L_x_14593:
[----:B------:R-:W-:Y:S05]  /*1bc30*/  BSYNC B0 ;  /* 0x0000000000007941 */ /* 0x000fea0003800000 */
.L_x_14591:
[----:B------:R-:W-:-:S05]  /*1bc40*/  IMAD R11, R11, R3, R3 ;  /* 0x000000030b0b7224 */ /* 0x000fca00078e0203 */
[----:B------:R-:W-:-:S07]  /*1bc50*/  VIMNMX R2, R2, R11, PT ;  /* 0x0000000b02027248 */ /* 0x000fce0003fe0100 */
.L_x_14590:
        /* <DEDUP_REMOVED lines=25> */
.L_x_14596:
[----:B------:R-:W-:-:S13]  /*1bdf0*/  ISETP.NE.AND P0, PT, R3, 0x1, PT ;  /* 0x000000010300780c */ /* 0x000fda0003f05270 */
[----:B------:R-:W0:Y:S02]  /*1be00*/  @P0 LDC.64 R4, c[0x0][0x9e8] ;  /* 0x00027a00ff040b82 */ /* 0x000e240000000a00 */
[----:B0-----:R-:W-:-:S05]  /*1be10*/  @P0 IMAD.HI.U32 R4, R11, R4, RZ ;  /* 0x000000040b040227 */ /* 0x001fca00078e00ff */
[----:B------:R-:W-:-:S07]  /*1be20*/  @P0 SHF.R.U32.HI R11, RZ, R5, R4 ;  /* 0x00000005ff0b0219 */ /* 0x000fce0000011604 */
.L_x_14597:
[----:B------:R-:W-:Y:S05]  /*1be30*/  BSYNC B0 ;  /* 0x0000000000007941 */ /* 0x000fea0003800000 */
.L_x_14595:
[----:B------:R-:W-:-:S05]  /*1be40*/  IMAD R3, R11, R3, RZ ;  /* 0x000000030b037224 */ /* 0x000fca00078e02ff */
[----:B------:R-:W-:-:S07]  /*1be50*/  VIMNMX R2, R2, R3, !PT ;  /* 0x0000000302027248 */ /* 0x000fce0007fe0100 */
.L_x_14594:
        /* <DEDUP_REMOVED lines=40> */
.L_x_14599:
[----:B------:R-:W-:Y:S05]  /*1c0e0*/  BSYNC B0 ;  /* 0x0000000000007941 */ /* 0x000fea0003800000 */
.L_x_14598:
        /* <DEDUP_REMOVED lines=24> */
.L_x_14793:
[----:B--2---:R-:W-:Y:S02]  /*1c270*/  ISETP.NE.AND P0, PT, R14, RZ, PT ;  /* 0x000000ff0e00720c */ /* 0x004fe40003f05270 */
[----:B------:R-:W-:-:S11]  /*1c280*/  PLOP3.LUT P6, PT, PT, PT, PT, 0x8, 0x0 ;  /* 0x000000000000781c */ /* 0x000fd60003fce170 */
[----:B------:R-:W-:Y:S05]  /*1c290*/  @P0 BRA `(.L_x_14603) ;  /* 0x00000000000c0947 */ /* 0x000fea0003800000 */
[----:B------:R-:W-:-:S03]  /*1c2a0*/  UMOV UR4, 0xffffffff ;  /* 0xffffffff00047882 */ /* 0x000fc60000000000 */
[----:B------:R-:W-:Y:S05]  /*1c2b0*/  BRA.DIV UR4, `(.L_x_14604) ;  /* 0x00000082043c7947 */ /* 0x000fea000b800000 */
[----:B------:R-:W-:-:S13]  /*1c2c0*/  ELECT P6, URZ, PT ;  /* 0x00000000003f782f */ /* 0x000fda00038c0000 */
.L_x_14603:
        /* <DEDUP_REMOVED lines=9> */
.L_x_14796:
[----:B------:R-:W-:Y:S05]  /*1c360*/  BSYNC B1 ;  /* 0x0000000000017941 */ /* 0x000fea0003800000 */
.L_x_14605:
        /* <DEDUP_REMOVED lines=11> */
.L_x_14797:
[----:B------:R-:W-:Y:S05]  /*1c420*/  BSYNC B2 ;  /* 0x0000000000027941 */ /* 0x000fea0003800000 */
.L_x_14609:
        /* <DEDUP_REMOVED lines=9> */
.L_x_14612:
[----:B------:R-:W-:Y:S05]  /*1c4c0*/  BSYNC B2 ;  /* 0x0000000000027941 */ /* 0x000fea0003800000 */
.L_x_14611:
[----:B-1----:R-:W-:Y:S01]  /*1c4d0*/  IMAD.MOV.U32 R13, RZ, RZ, RZ ;  /* 0x000000ffff0d7224 */ /* 0x002fe200078e00ff */
        /* <DEDUP_REMOVED lines=9> */
[----:B------:R-:W-:Y:S01]  /*1c570*/  IMAD.SHL.U32 R12, R29, 0x2000, RZ ;  /* 0x000020001d0c7824 */ /* 0x000fe200078e00ff */
[----:B------:R-:W-:Y:S01]  /*1c580*/  UMOV UR7, 0x12f00000 ;  /* 0x12f0000000077882 */ /* 0x000fe20000000000 */
[----:B------:R-:W-:-:S08]  /*1c590*/  VIADD R11, R5, 0x16890 ;  /* 0x00016890050b7836 */ /* 0x000fd00000000000 */
.L_x_14613:
        /* <DEDUP_REMOVED lines=13> */
.L_x_14798:
[----:B------:R-:W-:Y:S05]  /*1c670*/  BSYNC B2 ;  /* 0x0000000000027941 */ /* 0x000fea0003800000 */
.L_x_14614:
        /* <DEDUP_REMOVED lines=11> */
.L_x_14617:
[----:B------:R-:W-:Y:S05]  /*1c730*/  BSYNC B2 ;  /* 0x0000000000027941 */ /* 0x000fea0003800000 */
.L_x_14616:
        /* <DEDUP_REMOVED lines=9> */
.L_x_14618:
        /* <DEDUP_REMOVED lines=10> */
.L_x_14608:
[----:B------:R-:W-:Y:S05]  /*1c870*/  BSYNC B1 ;  /* 0x0000000000017941 */ /* 0x000fea0003800000 */
.L_x_14607:
        /* <DEDUP_REMOVED lines=11> */
.L_x_14631:
[----:B------:R-:W-:Y:S05]  /*1c930*/  YIELD ;  /* 0x0000000000007946 */ /* 0x000fea0003800000 */
[----:B------:R-:W-:Y:S04]  /*1c940*/  BSSY B1, `(.L_x_14619) ;  /* 0x000004d000017945 */ /* 0x000fe80003800000 */
[----:B--2---:R-:W-:Y:S05]  /*1c950*/  @!P6 BRA `(.L_x_14620) ;  /* 0x00000004002ce947 */ /* 0x004fea0003800000 */
[----:B0-----:R-:W2:Y:S01]  /*1c960*/  LDL R7, [R1+0x4] ;  /* 0x0000040001077983 */ /* 0x001ea20000100800 */
[----:B------:R-:W0:Y:S02]  /*1c970*/  S2R R5, SR_TID.X ;  /* 0x0000000000057919 */ /* 0x000e240000002100 */
[----:B0-----:R-:W-:Y:S01]  /*1c980*/  LOP3.LUT R8, R5, 0x7f, RZ, 0xc0, !PT ;  /* 0x0000007f05087812 */ /* 0x001fe200078ec0ff */
[----:B------:R-:W-:Y:S01]  /*1c990*/  IMAD R5, R29, 0x8, R16 ;  /* 0x000000081d057824 */ /* 0x000fe200078e0210 */
[----:B------:R-:W-:Y:S02]  /*1c9a0*/  BSSY B2, `(.L_x_14621) ;  /* 0x0000005000027945 */ /* 0x000fe40003800000 */
[----:B------:R-:W-:Y:S02]  /*1c9b0*/  ISETP.NE.AND P2, PT, R8, RZ, PT ;  /* 0x000000ff0800720c */ /* 0x000fe40003f45270 */
[----:B--2---:R-:W-:-:S04]  /*1c9c0*/  SHF.L.U32 R7, R7, 0x1f, RZ ;  /* 0x0000001f07077819 */ /* 0x004fc800000006ff */
[----:B------:R-:W0:Y:S02]  /*1c9d0*/  SYNCS.PHASECHK.TRANS64.TRYWAIT P1, [R5+URZ+0x168a0], R7 ;  /* 0x0168a007050075a7 */ /* 0x000e24000802017f */
[----:B0-----:R-:W-:Y:S05]  /*1c9e0*/  @!P1 BRA `(.L_x_14622) ;  /* 0x0000007800cc9947 */ /* 0x001fea0003800000 */
.L_x_14799:
[----:B------:R-:W-:Y:S05]  /*1c9f0*/  BSYNC B2 ;  /* 0x0000000000027941 */ /* 0x000fea0003800000 */
.L_x_14621:
        /* <DEDUP_REMOVED lines=9> */
.L_x_14624:
[----:B------:R-:W-:Y:S05]  /*1ca90*/  BSYNC B2 ;  /* 0x0000000000027941 */ /* 0x000fea0003800000 */
.L_x_14623:
        /* <DEDUP_REMOVED lines=11> */
.L_x_14625:
        /* <DEDUP_REMOVED lines=13> */
.L_x_14800:
[----:B------:R-:W-:Y:S05]  /*1cc20*/  BSYNC B2 ;  /* 0x0000000000027941 */ /* 0x000fea0003800000 */
.L_x_14626:
        /* <DEDUP_REMOVED lines=11> */
.L_x_14629:
[----:B------:R-:W-:Y:S05]  /*1cce0*/  BSYNC B2 ;  /* 0x0000000000027941 */ /* 0x000fea0003800000 */
.L_x_14628:
        /* <DEDUP_REMOVED lines=8> */
.L_x_14630:
        /* <DEDUP_REMOVED lines=10> */
.L_x_14620:
[----:B------:R-:W-:Y:S05]  /*1ce10*/  BSYNC B1 ;  /* 0x0000000000017941 */ /* 0x000fea0003800000 */
.L_x_14619:
[----:B0-----:R-:W2:Y:S01]  /*1ce20*/  LDL.LU R7, [R1+0x4] ;  /* 0x0000040001077983 */ /* 0x001ea20000300800 */
        /* <DEDUP_REMOVED lines=9> */
.L_x_14601:
[----:B------:R-:W-:Y:S05]  /*1cec0*/  BSYNC B0 ;  /* 0x0000000000007941 */ /* 0x000fea0003800000 */
.L_x_14600:
        /* <DEDUP_REMOVED lines=16> */
[----:B------:R-:W-:-:S11]  /*1cfd0*/  VIADD R6, R10, 0xffffffff ;  /* 0xffffffff0a067836 */ /* 0x000fd60000000000 */
[----:B------:R-:W-:Y:S05]  /*1cfe0*/  @P0 BRA `(.L_x_14634) ;  /* 0x00000000001c0947 */ /* 0x000fea0003800000 */
[----:B------:R-:W-:Y:S01]  /*1cff0*/  ISETP.NE.AND P0, PT, R3, 0x1, PT ;  /* 0x000000010300780c */ /* 0x000fe20003f05270 */
[----:B------:R-:W-:-:S12]  /*1d000*/  IMAD.MOV R6, RZ, RZ, -R10 ;  /* 0x000000ffff067224 */ /* 0x000fd800078e0a0a */
[----:B------:R-:W3:Y:S02]  /*1d010*/  @P0 LDC.64 R4, c[0x0][0x9e8] ;  /* 0x00027a00ff040b82 */ /* 0x000ee40000000a00 */
[----:B---3--:R-:W-:-:S05]  /*1d020*/  @P0 IMAD.HI.U32 R4, R6, R4, RZ ;  /* 0x0000000406040227 */ /* 0x008fca00078e00ff */
[----:B------:R-:W-:-:S04]  /*1d030*/  @P0 SHF.R.U32.HI R6, RZ, R5, R4 ;  /* 0x00000005ff060219 */ /* 0x000fc80000011604 */
[----:B------:R-:W-:Y:S01]  /*1d040*/  LOP3.LUT R6, RZ, R6, RZ, 0x33, !PT ;  /* 0x00000006ff067212 */ /* 0x000fe200078e33ff */
[----:B------:R-:W-:Y:S06]  /*1d050*/  BRA `(.L_x_14635) ;  /* 0x0000000000107947 */ /* 0x000fec0003800000 */
.L_x_14634:
[----:B------:R-:W-:-:S13]  /*1d060*/  ISETP.NE.AND P0, PT, R3, 0x1, PT ;  /* 0x000000010300780c */ /* 0x000fda0003f05270 */
[----:B------:R-:W3:Y:S02]  /*1d070*/  @P0 LDC.64 R4, c[0x0][0x9e8] ;  /* 0x00027a00ff040b82 */ /* 0x000ee40000000a00 */
[----:B---3--:R-:W-:-:S05]  /*1d080*/  @P0 IMAD.HI.U32 R4, R6, R4, RZ ;  /* 0x0000000406040227 */ /* 0x008fca00078e00ff */
[----:B------:R-:W-:-:S07]  /*1d090*/  @P0 SHF.R.U32.HI R6, RZ, R5, R4 ;  /* 0x00000005ff060219 */ /* 0x000fce0000011604 */
.L_x_14635:
[----:B------:R-:W-:Y:S05]  /*1d0a0*/  BSYNC B0 ;  /* 0x0000000000007941 */ /* 0x000fea0003800000 */
.L_x_14633:
[----:B------:R-:W-:-:S05]  /*1d0b0*/  IMAD R6, R6, R3, R3 ;  /* 0x0000000306067224 */ /* 0x000fca00078e0203 */
[----:B------:R-:W-:-:S07]  /*1d0c0*/  VIMNMX R2, R2, R6, PT ;  /* 0x0000000602027248 */ /* 0x000fce0003fe0100 */
.L_x_14632:
[----:B------:R-:W-:Y:S01]  /*1d0d0*/  VIADD R2, R2, 0x7f ;  /* 0x0000007f02027836 */ /* 0x000fe20000000000 */
[----:B------:R-:W-:Y:S01]  /*1d0e0*/  ULDC UR4, c[0x0][0x9dc] ;  /* 0x0002770000047ab9 */ /* 0x000fe20000000800 */
[----:B------:R-:W-:-:S03]  /*1d0f0*/  IMAD.MOV.U32 R5, RZ, RZ, R25 ;  /* 0x000000ffff057224 */ /* 0x000fc600078e0019 */
[----:B------:R-:W-:-:S04]  /*1d100*/  SHF.R.S32.HI R4, RZ, 0x1f, R2 ;  /* 0x0000001fff047819 */ /* 0x000fc80000011402 */
[----:B------:R-:W-:Y:S02]  /*1d110*/  LEA.HI R4, R4, R2, RZ, 0x7 ;  /* 0x0000000204047211 */ /* 0x000fe400078f38ff */
[----:B------:R-:W3:Y:S02]  /*1d120*/  @P1 LDC R2, c[0x0][0x450] ;  /* 0x00011400ff021b82 */ /* 0x000ee40000000800 */
[----:B------:R-:W-:-:S04]  /*1d130*/  SHF.R.S32.HI R4, RZ, 0x7, R4 ;  /* 0x00000007ff047819 */ /* 0x000fc80000011404 */
[----:B------:R-:W-:Y:S02]  /*1d140*/  VIMNMX R20, R20, R4, PT ;  /* 0x0000000414147248 */ /* 0x000fe40003fe0100 */
[----:B------:R-:W4:Y:S02]  /*1d150*/  @P1 LDC R4, c[0x0][0x44c] ;  /* 0x00011300ff041b82 */ /* 0x000f240000000800 */
[----:B----4-:R-:W-:-:S05]  /*1d160*/  @P1 IMAD.HI.U32 R4, R25, R4, RZ ;  /* 0x0000000419041227 */ /* 0x010fca00078e00ff */
        /* <DEDUP_REMOVED lines=9> */
[----:B------:R-:W3:Y:S02]  /*1d200*/  @P0 LDC.64 R4, c[0x0][0x9e8] ;  /* 0x00027a00ff040b82 */ /* 0x000ee40000000a00 */
[----:B---3--:R-:W-:-:S05]  /*1d210*/  @P0 IMAD.HI.U32 R4, R6, R4, RZ ;  /* 0x0000000406040227 */ /* 0x008fca00078e00ff */
[----:B------:R-:W-:-:S04]  /*1d220*/  @P0 SHF.R.U32.HI R6, RZ, R5, R4 ;  /* 0x00000005ff060219 */ /* 0x000fc80000011604 */
[----:B------:R-:W-:Y:S01]  /*1d230*/  LOP3.LUT R6, RZ, R6, RZ, 0x33, !PT ;  /* 0x00000006ff067212 */ /* 0x000fe200078e33ff */
[----:B------:R-:W-:Y:S06]  /*1d240*/  BRA `(.L_x_14639) ;  /* 0x0000000000107947 */ /* 0x000fec0003800000 */
.L_x_14638:
[----:B------:R-:W-:-:S13]  /*1d250*/  ISETP.NE.AND P0, PT, R3, 0x1, PT ;  /* 0x000000010300780c */ /* 0x000fda0003f05270 */
[----:B------:R-:W3:Y:S02]  /*1d260*/  @P0 LDC.64 R4, c[0x0][0x9e8] ;  /* 0x00027a00ff040b82 */ /* 0x000ee40000000a00 */
[----:B---3--:R-:W-:-:S05]  /*1d270*/  @P0 IMAD.HI.U32 R4, R6, R4, RZ ;  /* 0x0000000406040227 */ /* 0x008fca00078e00ff */
[----:B------:R-:W-:-:S07]  /*1d280*/  @P0 SHF.R.U32.HI R6, RZ, R5, R4 ;  /* 0x00000005ff060219 */ /* 0x000fce0000011604 */
.L_x_14639:
[----:B------:R-:W-:Y:S05]  /*1d290*/  BSYNC B0 ;  /* 0x0000000000007941 */ /* 0x000fea0003800000 */
.L_x_14637:
[----:B------:R-:W-:-:S05]  /*1d2a0*/  IMAD R3, R6, R3, RZ ;  /* 0x0000000306037224 */ /* 0x000fca00078e02ff */
[----:B------:R-:W-:-:S07]  /*1d2b0*/  VIMNMX R2, R2, R3, !PT ;  /* 0x0000000302027248 */ /* 0x000fce0007fe0100 */
.L_x_14636:
[----:B------:R-:W-:Y:S01]  /*1d2c0*/  ISETP.NE.AND P1, PT, R0, RZ, PT ;  /* 0x000000ff0000720c */ /* 0x000fe20003f25270 */
[----:B------:R-:W-:Y:S01]  /*1d2d0*/  BSSY B0, `(.L_x_14640) ;  /* 0x0000024000007945 */ /* 0x000fe20003800000 */
[----:B------:R-:W-:-:S04]  /*1d2e0*/  SHF.R.S32.HI R3, RZ, 0x1f, R2 ;  /* 0x0000001fff037819 */ /* 0x000fc80000011402 */
[----:B------:R-:W-:Y:S01]  /*1d2f0*/  LEA.HI R3, R3, R2, RZ, 0x7 ;  /* 0x0000000203037211 */ /* 0x000fe200078f38ff */
[----:B------:R-:W-:-:S03]  /*1d300*/  IMAD.MOV.U32 R2, RZ, RZ, RZ ;  /* 0x000000ffff027224 */ /* 0x000fc600078e00ff */
[----:B------:R-:W-:-:S03]  /*1d310*/  SHF.R.S32.HI R3, RZ, 0x7, R3 ;  /* 0x00000007ff037819 */ /* 0x000fc60000011403 */
[----:B------:R-:W3:Y:S01]  /*1d320*/  @!P1 LDC R0, c[0x0][0x9f0] ;  /* 0x00027c00ff009b82 */ /* 0x000ee20000000800 */
[----:B------:R-:W-:-:S04]  /*1d330*/  VIMNMX R4, RZ, R3, !PT ;  /* 0x00000003ff047248 */ /* 0x000fc80007fe0100 */
[----:B------:R-:W-:-:S13]  /*1d340*/  ISETP.GT.AND P0, PT, R20, R4, PT ;  /* 0x000000041400720c */ /* 0x000fda0003f04270 */
[----:B------:R-:W-:Y:S05]  /*1d350*/  @!P0 BRA `(.L_x_14641) ;  /* 0x00000000006c8947 */ /* 0x000fea0003800000 */
[-C--:B---3--:R-:W-:Y:S02]  /*1d360*/  IABS R5, R0.reuse ;  /* 0x0000000000057213 */ /* 0x088fe40000000000 */
[----:B0-2---:R-:W-:Y:S02]  /*1d370*/  IABS R7, R0 ;  /* 0x0000000000077213 */ /* 0x005fe40000000000 */
        /* <DEDUP_REMOVED lines=25> */
.L_x_14641:
[----:B------:R-:W-:Y:S05]  /*1d510*/  BSYNC B0 ;  /* 0x0000000000007941 */ /* 0x000fea0003800000 */
.L_x_14640:
[-C--:B---3--:R-:W-:Y:S01]  /*1d520*/  IMAD R0, R18, R2.reuse, R4 ;  /* 0x0000000212007224 */ /* 0x088fe200078e0204 */
        /* <DEDUP_REMOVED lines=19> */
[----:B0-2---:R-:W0:Y:S01]  /*1d660*/  POPC R7, R4 ;  /* 0x0000000400077309 */ /* 0x005e220000000000 */
[----:B---3--:R-:W0:Y:S02]  /*1d670*/  SHFL.IDX PT, R0, R3, R0, 0x1f ;  /* 0x00001f0003007589 */ /* 0x008e2400000e0000 */
[----:B0-----:R-:W-:Y:S01]  /*1d680*/  IADD3 R24, R0, UR36, R7 ;  /* 0x0000002400187c10 */ /* 0x001fe2000fffe007 */
[----:B------:R-:W-:Y:S06]  /*1d690*/  BRA `(.L_x_14644) ;  /* 0x00000038001c7947 */ /* 0x000fec0003800000 */
.L_x_14643:
        /* <DEDUP_REMOVED lines=11> */
[----:B------:R-:W-:Y:S02]  /*1d750*/  IMAD.U32 R6, RZ, RZ, UR8 ;  /* 0x00000008ff067e24 */ /* 0x000fe4000f8e00ff */
[----:B0-2---:R-:W-:-:S02]  /*1d760*/  IMAD.U32 R7, RZ, RZ, UR9 ;  /* 0x00000009ff077e24 */ /* 0x005fc4000f8e00ff */
[----:B------:R-:W-:Y:S02]  /*1d770*/  IMAD.U32 R10, RZ, RZ, UR4 ;  /* 0x00000004ff0a7e24 */ /* 0x000fe4000f8e00ff */
[----:B------:R-:W-:Y:S02]  /*1d780*/  IMAD.U32 R11, RZ, RZ, UR5 ;  /* 0x00000005ff0b7e24 */ /* 0x000fe4000f8e00ff */
[----:B------:R-:W-:Y:S02]  /*1d790*/  IMAD.MOV.U32 R8, RZ, RZ, 0x70 ;  /* 0x00000070ff087424 */ /* 0x000fe400078e00ff */
[----:B------:R-:W-:Y:S02]  /*1d7a0*/  IMAD.MOV.U32 R12, RZ, RZ, 0x1 ;  /* 0x00000001ff0c7424 */ /* 0x000fe400078e00ff */
[----:B-1----:R-:W-:-:S07]  /*1d7b0*/  IMAD.MOV.U32 R13, RZ, RZ, RZ ;  /* 0x000000ffff0d7224 */ /* 0x002fce00078e00ff */
[----:B------:R-:W-:-:S07]  /*1d7c0*/  LEPC R20, `(.L_x_14646) ;  /* 0x000000001014794e */ /* 0x000fce0000000000 */
[----:B---3--:R-:W-:Y:S05]  /*1d7d0*/  CALL.ABS.NOINC R2 ;  /* 0x0000000002007343 */ /* 0x008fea0003c00000 */
.L_x_14646:
[----:B------:R-:W-:Y:S05]  /*1d7e0*/  BSYNC B6 ;  /* 0x0000000000067941 */ /* 0x000fea0003800000 */
.L_x_14645:
        /* <DEDUP_REMOVED lines=11> */
[----:B------:R-:W-:Y:S02]  /*1d8a0*/  IMAD.U32 R6, RZ, RZ, UR8 ;  /* 0x00000008ff067e24 */ /* 0x000fe4000f8e00ff */
[----:B0-2---:R-:W-:-:S02]  /*1d8b0*/  IMAD.U32 R7, RZ, RZ, UR9 ;  /* 0x00000009ff077e24 */ /* 0x005fc4000f8e00ff */
[----:B------:R-:W-:Y:S02]  /*1d8c0*/  IMAD.U32 R10, RZ, RZ, UR4 ;  /* 0x00000004ff0a7e24 */ /* 0x000fe4000f8e00ff */
[----:B------:R-:W-:Y:S02]  /*1d8d0*/  IMAD.U32 R11, RZ, RZ, UR5 ;  /* 0x00000005ff0b7e24 */ /* 0x000fe4000f8e00ff */
[----:B------:R-:W-:Y:S02]  /*1d8e0*/  IMAD.MOV.U32 R8, RZ, RZ, 0x70 ;  /* 0x00000070ff087424 */ /* 0x000fe400078e00ff */
[----:B------:R-:W-:Y:S02]  /*1d8f0*/  IMAD.MOV.U32 R12, RZ, RZ, 0x1 ;  /* 0x00000001ff0c7424 */ /* 0x000fe400078e00ff */
[----:B-1-3--:R-:W-:-:S07]  /*1d900*/  IMAD.MOV.U32 R13, RZ, RZ, RZ ;  /* 0x000000ffff0d7224 */ /* 0x00afce00078e00ff */
[----:B------:R-:W-:-:S07]  /*1d910*/  LEPC R20, `(.L_x_14649) ;  /* 0x000000001014794e */ /* 0x000fce0000000000 */
[----:B----4-:R-:W-:Y:S05]  /*1d920*/  CALL.ABS.NOINC R2 ;  /* 0x0000000002007343 */ /* 0x010fea0003c00000 */
.L_x_14649:
        /* <DEDUP_REMOVED lines=15> */
.L_x_14648:
[----:B------:R-:W-:Y:S05]  /*1da20*/  BSYNC B6 ;  /* 0x0000000000067941 */ /* 0x000fea0003800000 */
.L_x_14647:
[----:B------:R-:W-:Y:S01]  /*1da30*/  ULDC.64 UR4, c[0x0][0x9f8] ;  /* 0x00027e0000047ab9 */ /* 0x000fe20000000a00 */
[----:B------:R-:W3:Y:S01]  /*1da40*/  LDL R19, [R1+0x14] ;  /* 0x0000140001137983 */ /* 0x000ee20000100800 */
[----:B------:R-:W-:-:S03]  /*1da50*/  ISETP.NE.U32.AND P0, PT, RZ, UR4, PT ;  /* 0x00000004ff007c0c */ /* 0x000fc6000bf05070 */
[----:B------:R-:W4:Y:S01]  /*1da60*/  LDL R18, [R1+0x1c] ;  /* 0x00001c0001127983 */ /* 0x000f220000100800 */
[----:B------:R-:W-:Y:S01]  /*1da70*/  ISETP.NE.AND.EX P0, PT, RZ, UR5, PT, P0 ;  /* 0x00000005ff007c0c */ /* 0x000fe2000bf05300 */
[----:B0-2---:R-:W-:Y:S01]  /*1da80*/  IMAD.MOV.U32 R7, RZ, RZ, R27 ;  /* 0x000000ffff077224 */ /* 0x005fe200078e001b */
[----:B------:R-:W0:Y:S01]  /*1da90*/  LDC R6, c[0x0][0x430] ;  /* 0x00010c00ff067b82 */ /* 0x000e220000000800 */
[----:B------:R-:W2:Y:S10]  /*1daa0*/  S2R R20, SR_TID.X ;  /* 0x0000000000147919 */ /* 0x000eb40000002100 */
[----:B------:R-:W1:Y:S02]  /*1dab0*/  @P0 LDC.64 R2, c[0x0][0x9f8] ;  /* 0x00027e00ff020b82 */ /* 0x000e640000000a00 */
[----:B-1----:R-:W-:-:S05]  /*1dac0*/  @P0 IMAD.WIDE R2, R27, 0x4, R2 ;  /* 0x000000041b020825 */ /* 0x002fca00078e0202 */
[----:B------:R1:W4:Y:S01]  /*1dad0*/  @P0 LDG.E R7, desc[UR42][R2.64] ;  /* 0x0000002a02070981 */ /* 0x000322000c1e1900 */
[----:B0-----:R-:W-:Y:S01]  /*1dae0*/  ISETP.NE.AND P1, PT, R6, 0x1, PT ;  /* 0x000000010600780c */ /* 0x001fe20003f25270 */
[----:B------:R-:W-:Y:S01]  /*1daf0*/  VIADD R23, R23, 0xffffffff ;  /* 0xffffffff17177836 */ /* 0x000fe20000000000 */
[----:B--2---:R-:W-:Y:S01]  /*1db00*/  LOP3.LUT R20, R20, 0x7f, RZ, 0xc0, !PT ;  /* 0x0000007f14147812 */ /* 0x004fe200078ec0ff */
[----:B------:R-:W0:Y:S02]  /*1db10*/  S2R R21, SR_TID.X ;  /* 0x0000000000157919 */ /* 0x000e240000002100 */
[----:B------:R-:W-:Y:S01]  /*1db20*/  IMAD.SHL.U32 R8, R23, 0x80, RZ ;  /* 0x0000008017087824 */ /* 0x000fe200078e00ff */
[----:B------:R-:W-:-:S07]  /*1db30*/  SHF.R.U32.HI R20, RZ, 0x3, R20 ;  /* 0x00000003ff147819 */ /* 0x000fce0000011614 */
[----:B-1----:R-:W1:Y:S08]  /*1db40*/  @P1 LDC R3, c[0x0][0x434] ;  /* 0x00010d00ff031b82 */ /* 0x002e700000000800 */
[----:B------:R-:W2:Y:S01]  /*1db50*/  @P1 LDC R2, c[0x0][0x438] ;  /* 0x00010e00ff021b82 */ /* 0x000ea20000000800 */
[----:B0-----:R-:W-:-:S05]  /*1db60*/  IMAD.SHL.U32 R21, R21, 0x10, RZ ;  /* 0x0000001015157824 */ /* 0x001fca00078e00ff */
[----:B------:R-:W-:-:S04]  /*1db70*/  LOP3.LUT R21, R21, 0x70, RZ, 0xc0, !PT ;  /* 0x0000007015157812 */ /* 0x000fc800078ec0ff */
[----:B------:R-:W-:-:S04]  /*1db80*/  LOP3.LUT R0, R8, R20, R21, 0xfe, !PT ;  /* 0x0000001408007212 */ /* 0x000fc800078efe15 */
[C---:B---3--:R-:W-:Y:S01]  /*1db90*/  ISETP.GE.AND P0, PT, R0.reuse, R19, PT ;  /* 0x000000130000720c */ /* 0x048fe20003f06270 */
[----:B----4-:R-:W-:-:S04]  /*1dba0*/  IMAD.IADD R0, R0, 0x1, R18 ;  /* 0x0000000100007824 */ /* 0x010fc800078e0212 */
[----:B-1----:R-:W-:-:S04]  /*1dbb0*/  @P1 IMAD.HI.U32 R3, R0, R3, RZ ;  /* 0x0000000300031227 */ /* 0x002fc800078e00ff */
[----:B------:R-:W-:Y:S01]  /*1dbc0*/  IMAD.MOV.U32 R4, RZ, RZ, R0 ;  /* 0x000000ffff047224 */ /* 0x000fe200078e0000 */
[----:B--2---:R-:W-:-:S03]  /*1dbd0*/  @P1 SHF.R.U32.HI R4, RZ, R2, R3 ;  /* 0x00000002ff041219 */ /* 0x004fc60000011603 */
[----:B------:R-:W0:Y:S02]  /*1dbe0*/  @!P0 LDC.64 R2, c[0x0][0x428] ;  /* 0x00010a00ff028b82 */ /* 0x000e240000000a00 */
[----:B------:R-:W-:-:S04]  /*1dbf0*/  IMAD.MOV R5, RZ, RZ, -R4 ;  /* 0x000000ffff057224 */ /* 0x000fc800078e0a04 */
[----:B------:R-:W-:Y:S01]  /*1dc00*/  IMAD R0, R6, R5, R0 ;  /* 0x0000000506007224 */ /* 0x000fe200078e0200 */
[--C-:B------:R-:W-:Y:S02]  /*1dc10*/  @!P0 SHF.R.S32.HI R5, RZ, 0x1f, R4.reuse ;  /* 0x0000001fff058819 */ /* 0x100fe40000011404 */
[----:B------:R-:W-:Y:S01]  /*1dc20*/  SHF.R.S32.HI R9, RZ, 0x1f, R7 ;  /* 0x0000001fff097819 */ /* 0x000fe20000011407 */
[-C--:B0-----:R-:W-:Y:S01]  /*1dc30*/  @!P0 IMAD.WIDE.U32 R4, R7, R2.reuse, R4 ;  /* 0x0000000207048225 */ /* 0x081fe200078e0004 */
[----:B------:R0:W-:Y:S03]  /*1dc40*/  STL [R1+0xc], R7 ;  /* 0x00000c0701007387 */ /* 0x0001e60000100800 */
[----:B------:R-:W-:Y:S01]  /*1dc50*/  @!P0 IMAD R6, R9, R2, RZ ;  /* 0x0000000209068224 */ /* 0x000fe200078e02ff */
[----:B------:R1:W-:Y:S03]  /*1dc60*/  STL [R1+0x20], R9 ;  /* 0x0000200901007387 */ /* 0x0003e60000100800 */
[----:B------:R-:W-:-:S02]  /*1dc70*/  @!P0 IMAD R6, R7, R3, R6 ;  /* 0x0000000307068224 */ /* 0x000fc400078e0206 */
[----:B------:R-:W2:Y:S02]  /*1dc80*/  @!P0 LDC.64 R2, c[0x0][0x418] ;  /* 0x00010600ff028b82 */ /* 0x000ea40000000a00 */
[----:B------:R-:W-:Y:S01]  /*1dc90*/  @!P0 IMAD.IADD R5, R5, 0x1, R6 ;  /* 0x0000000105058824 */ /* 0x000fe200078e0206 */
[----:B--2---:R-:W-:Y:S01]  /*1dca0*/  @!P0 LEA R6, P1, R4, R2, 0x2 ;  /* 0x0000000204068211 */ /* 0x004fe200078210ff */
[----:B------:R-:W-:-:S03]  /*1dcb0*/  IMAD.MOV.U32 R2, RZ, RZ, RZ ;  /* 0x000000ffff027224 */ /* 0x000fc600078e00ff */
[----:B0-----:R-:W-:-:S05]  /*1dcc0*/  @!P0 LEA.HI.X R7, R4, R3, R5, 0x2, P1 ;  /* 0x0000000304078211 */ /* 0x001fca00008f1405 */
[----:B------:R0:W5:Y:S01]  /*1dcd0*/  @!P0 LDG.E R2, desc[UR42][R6.64] ;  /* 0x0000002a06028981 */ /* 0x000162000c1e1900 */
[----:B-1----:R-:W-:Y:S01]  /*1dce0*/  IMAD.U32 R9, RZ, RZ, UR38 ;  /* 0x00000026ff097e24 */ /* 0x002fe2000f8e00ff */
[----:B------:R-:W-:Y:S01]  /*1dcf0*/  UMOV UR4, 0xffffffff ;  /* 0xffffffff00047882 */ /* 0x000fe20000000000 */
[----:B------:R-:W-:-:S03]  /*1dd00*/  LOP3.LUT R22, R22, 0xfffffffd, RZ, 0xc0, !PT ;  /* 0xfffffffd16167812 */ /* 0x000fc600078ec0ff */
[----:B------:R-:W-:-:S13]  /*1dd10*/  ISETP.NE.AND P2, PT, R9, 0x3, PT ;  /* 0x000000030900780c */ /* 0x000fda0003f45270 */
[----:B------:R-:W-:Y:S01]  /*1dd20*/  @P2 LOP3.LUT R22, R22, 0x2, RZ, 0xfc, !PT ;  /* 0x0000000216162812 */ /* 0x000fe200078efcff */
[----:B0-----:R-:W-:Y:S06]  /*1dd30*/  BRA.DIV UR4, `(.L_x_14650) ;  /* 0x0000006a04207947 */ /* 0x001fec000b800000 */
.L_x_14803:
[----:B------:R-:W-:Y:S05]  /*1dd40*/  @!P2 BRA `(.L_x_14651) ;  /* 0x000000000004a947 */ /* 0x000fea0003800000 */
[----:B------:R-:W-:Y:S01]  /*1dd50*/  BPT.TRAP 0x1 ;  /* 0x000000040000795c */ /* 0x000fe20000300000 */
.L_x_14651:
        /* <DEDUP_REMOVED lines=24> */
.L_x_14804:
[----:B------:R-:W-:Y:S05]  /*1dee0*/  BSYNC B0 ;  /* 0x0000000000007941 */ /* 0x000fea0003800000 */
.L_x_14652:
[----:B------:R-:W2:Y:S01]  /*1def0*/  LDL R13, [R1+0x14] ;  /* 0x00001400010d7983 */ /* 0x000ea20000100800 */
[----:B------:R-:W-:Y:S01]  /*1df00*/  ULDC.64 UR4, c[0x0][0x300] ;  /* 0x0000c00000047ab9 */ /* 0x000fe20000000a00 */
[----:B------:R-:W-:Y:S01]  /*1df10*/  ULDC.64 UR6, c[0x0][0x2e8] ;  /* 0x0000ba0000067ab9 */ /* 0x000fe20000000a00 */
[----:B------:R-:W-:Y:S01]  /*1df20*/  IMAD R6, R6, UR4, RZ ;  /* 0x0000000406067c24 */ /* 0x000fe2000f8e02ff */
[----:B------:R-:W1:Y:S01]  /*1df30*/  S2R R9, SR_TID.X ;  /* 0x0000000000097919 */ /* 0x000e620000002100 */
[----:B0-----:R-:W-:Y:S01]  /*1df40*/  IMAD.WIDE.U32 R4, R0, UR4, RZ ;  /* 0x0000000400047c25 */ /* 0x001fe2000f8e00ff */
        /* <DEDUP_REMOVED lines=10> */
[----:B------:R-:W-:Y:S01]  /*1dff0*/  IMAD.WIDE.U32 R4, R17, UR4, R4 ;  /* 0x0000000411047c25 */ /* 0x000fe2000f8e0004 */
[----:B------:R-:W-:-:S03]  /*1e000*/  ULDC UR4, c[0x0][0x2f4] ;  /* 0x0000bd0000047ab9 */ /* 0x000fc60000000800 */
[----:B------:R-:W-:Y:S01]  /*1e010*/  IMAD R2, R17, UR5, R5 ;  /* 0x0000000511027c24 */ /* 0x000fe2000f8e0205 */
[----:B------:R-:W-:-:S04]  /*1e020*/  LEA R0, P0, R4, UR6, 0x1 ;  /* 0x0000000604007c11 */ /* 0x000fc8000f8008ff */
[----:B------:R-:W-:Y:S02]  /*1e030*/  LEA.HI.X R2, R4, UR7, R2, 0x1, P0 ;  /* 0x0000000704027c11 */ /* 0x000fe400080f0c02 */
[----:B-1----:R-:W-:Y:S01]  /*1e040*/  LOP3.LUT R10, R9, 0x7f, RZ, 0xc0, !PT ;  /* 0x0000007f090a7812 */ /* 0x002fe200078ec0ff */
[----:B0-----:R-:W-:-:S03]  /*1e050*/  IMAD.SHL.U32 R9, R12, 0x8, RZ ;  /* 0x000000080c097824 */ /* 0x001fc600078e00ff */
[----:B------:R-:W-:Y:S02]  /*1e060*/  SHF.R.U32.HI R11, RZ, 0x3, R10 ;  /* 0x00000003ff0b7819 */ /* 0x000fe4000001160a */
[----:B------:R-:W-:-:S04]  /*1e070*/  LOP3.LUT R9, R9, 0x38, RZ, 0xc0, !PT ;  /* 0x0000003809097812 */ /* 0x000fc800078ec0ff */
[----:B------:R-:W-:Y:S01]  /*1e080*/  ISETP.GE.AND P2, PT, R9, UR4, PT ;  /* 0x0000000409007c0c */ /* 0x000fe2000bf46270 */
[----:B------:R-:W-:-:S12]  /*1e090*/  UMOV UR4, 0xffffffff ;  /* 0xffffffff00047882 */ /* 0x000fd80000000000 */
[----:B------:R-:W-:Y:S02]  /*1e0a0*/  @P2 LOP3.LUT R22, R22, 0x1, RZ, 0xfc, !PT ;  /* 0x0000000116162812 */ /* 0x000fe400078efcff */
[----:B--2---:R-:W-:Y:S01]  /*1e0b0*/  IADD3 R4, -R11, R13, -R8 ;  /* 0x0000000d0b047210 */ /* 0x004fe20007ffe908 */
[----:B------:R-:W-:Y:S02]  /*1e0c0*/  IMAD.SHL.U32 R11, R10, 0x8, RZ ;  /* 0x000000080a0b7824 */ /* 0x000fe400078e00ff */
[----:B------:R-:W-:Y:S01]  /*1e0d0*/  IMAD.SHL.U32 R10, R12, 0x8, RZ ;  /* 0x000000080c0a7824 */ /* 0x000fe200078e00ff */
[----:B------:R-:W-:-:S04]  /*1e0e0*/  ISETP.GE.AND P0, PT, R4, 0x1, PT ;  /* 0x000000010400780c */ /* 0x000fc80003f06270 */
        /* <DEDUP_REMOVED lines=77> */
.L_x_14822:
        /* <DEDUP_REMOVED lines=10> */
.L_x_14655:
        /* <DEDUP_REMOVED lines=11> */
.L_x_14656:
        /* <DEDUP_REMOVED lines=12> */
[----:B-----5:R-:W-:-:S05]  /*1e7d0*/  SHF.R.S32.HI R2, RZ, 0x1f, R4 ;  /* 0x0000001fff027819 */ /* 0x020fca0000011404 */
[----:B------:R-:W-:-:S04]  /*1e7e0*/  IMAD R2, R2, UR4, RZ ;  /* 0x0000000402027c24 */ /* 0x000fc8000f8e02ff */
[C---:B------:R-:W-:Y:S01]  /*1e7f0*/  IMAD R0, R4.reuse, UR5, R2 ;  /* 0x0000000504007c24 */ /* 0x040fe2000f8e0202 */
[----:B------:R-:W-:Y:S01]  /*1e800*/  SHF.R.S32.HI R2, RZ, 0x1f, R27 ;  /* 0x0000001fff027819 */ /* 0x000fe2000001141b */
[----:B0-----:R-:W-:-:S04]  /*1e810*/  IMAD.WIDE.U32 R4, R4, UR4, RZ ;  /* 0x0000000404047c25 */ /* 0x001fc8000f8e00ff */
[----:B-1----:R-:W-:Y:S01]  /*1e820*/  IMAD.IADD R3, R5, 0x1, R0 ;  /* 0x0000000105037824 */ /* 0x002fe200078e0200 */
[----:B------:R-:W-:Y:S01]  /*1e830*/  SEL R0, R2, RZ, !P0 ;  /* 0x000000ff02007207 */ /* 0x000fe20004000000 */
[----:B------:R0:W-:Y:S04]  /*1e840*/  STL.64 [R1+0x30], R4 ;  /* 0x0000300401007387 */ /* 0x0001e80000100a00 */
        /* <DEDUP_REMOVED lines=19> */
.L_x_14658:
[----:B------:R-:W-:Y:S05]  /*1e980*/  BSYNC B6 ;  /* 0x0000000000067941 */ /* 0x000fea0003800000 */
.L_x_14657:
[----:B------:R-:W2:Y:S01]  /*1e990*/  LDL.LU R2, [R1+0x2c] ;  /* 0x00002c0001027983 */ /* 0x000ea20000300800 */
[----:B------:R-:W-:Y:S01]  /*1e9a0*/  ULDC.64 UR4, c[0x0][0x2d8] ;  /* 0x0000b60000047ab9 */ /* 0x000fe20000000a00 */
[----:B------:R-:W-:Y:S01]  /*1e9b0*/  ULDC.64 UR6, c[0x0][0x2e0] ;  /* 0x0000b80000067ab9 */ /* 0x000fe20000000a00 */
[----:B------:R-:W1:Y:S01]  /*1e9c0*/  LDC R9, c[0x0][0x448] ;  /* 0x00011200ff097b82 */ /* 0x000e620000000800 */
[----:B------:R-:W3:Y:S01]  /*1e9d0*/  LDL.LU.64 R20, [R1+0x30] ;  /* 0x0000300001147983 */ /* 0x000ee20000300a00 */
[----:B------:R-:W-:-:S03]  /*1e9e0*/  ULDC.64 UR8, c[0x0][0x280] ;  /* 0x0000a00000087ab9 */ /* 0x000fc60000000a00 */
[----:B0-----:R-:W4:Y:S04]  /*1e9f0*/  LDL.LU R0, [R1+0x3c] ;  /* 0x00003c0001007983 */ /* 0x001f280000300800 */
[----:B------:R0:W5:Y:S01]  /*1ea00*/  LDL R10, [R1+0x24] ;  /* 0x00002400010a7983 */ /* 0x0001620000100800 */
[----:B-1----:R-:W-:-:S13]  /*1ea10*/  ISETP.NE.AND P1, PT, R9, 0x1, PT ;  /* 0x000000010900780c */ /* 0x002fda0003f25270 */
[----:B------:R-:W1:Y:S08]  /*1ea20*/  @P1 LDC R4, c[0x0][0x44c] ;  /* 0x00011300ff041b82 */ /* 0x000e700000000800 */
[----:B------:R-:W0:Y:S08]  /*1ea30*/  @P1 LDC R5, c[0x0][0x450] ;  /* 0x00011400ff051b82 */ /* 0x000e300000000800 */
[----:B------:R-:W0:Y:S01]  /*1ea40*/  @P1 LDC R8, c[0x0][0x450] ;  /* 0x00011400ff081b82 */ /* 0x000e220000000800 */
        /* <DEDUP_REMOVED lines=10> */
[----:B------:R-:W-:Y:S01]  /*1eaf0*/  ULDC.64 UR6, c[0x0][0x2c8] ;  /* 0x0000b20000067ab9 */ /* 0x000fe20000000a00 */
[----:B------:R4:W5:Y:S02]  /*1eb00*/  LDL R26, [R1+0x28] ;  /* 0x00002800011a7983 */ /* 0x0009640000100800 */
[----:B------:R-:W-:Y:S02]  /*1eb10*/  IMAD.IADD R3, R3, 0x1, R0 ;  /* 0x0000000103037824 */ /* 0x000fe400078e0200 */
[----:B--2---:R-:W-:Y:S01]  /*1eb20*/  IMAD.SHL.U32 R21, R21, 0x10, RZ ;  /* 0x0000001015157824 */ /* 0x004fe200078e00ff */
[----:B---3--:R-:W-:-:S04]  /*1eb30*/  LOP3.LUT R20, R20, 0x7f, RZ, 0xc0, !PT ;  /* 0x0000007f14147812 */ /* 0x008fc800078ec0ff */
[----:B------:R-:W-:Y:S02]  /*1eb40*/  LOP3.LUT R21, R21, 0x70, RZ, 0xc0, !PT ;  /* 0x0000007015157812 */ /* 0x000fe400078ec0ff */
[----:B------:R-:W-:-:S04]  /*1eb50*/  SHF.R.U32.HI R20, RZ, 0x3, R20 ;  /* 0x00000003ff147819 */ /* 0x000fc80000011614 */
[----:B------:R-:W-:-:S05]  /*1eb60*/  LOP3.LUT R20, R20, R21, RZ, 0xfc, !PT ;  /* 0x0000001514147212 */ /* 0x000fca00078efcff */
[----:B------:R-:W-:-:S04]  /*1eb70*/  IMAD.IADD R6, R20, 0x1, R25 ;  /* 0x0000000114067824 */ /* 0x000fc800078e0219 */
[----:B-1----:R-:W-:-:S04]  /*1eb80*/  @P1 IMAD.HI.U32 R0, R6, R4, RZ ;  /* 0x0000000406001227 */ /* 0x002fc800078e00ff */
[----:B------:R-:W-:Y:S01]  /*1eb90*/  IMAD.MOV.U32 R4, RZ, RZ, R6 ;  /* 0x000000ffff047224 */ /* 0x000fe200078e0006 */
[----:B0-----:R-:W-:-:S04]  /*1eba0*/  @P1 SHF.R.U32.HI R4, RZ, R5, R0 ;  /* 0x00000005ff041219 */ /* 0x001fc80000011600 */
        /* <DEDUP_REMOVED lines=14> */
[----:B------:R-:W-:Y:S01]  /*1ec90*/  LEA.HI.X R4, R4, UR9, R5, 0x1, P0 ;  /* 0x0000000904047c11 */ /* 0x000fe200080f0c05 */
[----:B------:R-:W-:Y:S01]  /*1eca0*/  VIADD R5, R6, 0x80 ;  /* 0x0000008006057836 */ /* 0x000fe20000000000 */
[----:B------:R-:W1:Y:S03]  /*1ecb0*/  S2R R11, SR_TID.X ;  /* 0x00000000000b7919 */ /* 0x000e660000002100 */
[----:B------:R-:W-:Y:S02]  /*1ecc0*/  IMAD.MOV.U32 R6, RZ, RZ, R5 ;  /* 0x000000ffff067224 */ /* 0x000fe400078e0005 */
        /* <DEDUP_REMOVED lines=9> */
[----:B------:R-:W-:Y:S01]  /*1ed60*/  SHF.R.S32.HI R6, RZ, 0x1f, R5 ;  /* 0x0000001fff067819 */ /* 0x000fe20000011405 */
[----:B-1----:R-:W-:Y:S02]  /*1ed70*/  IMAD.SHL.U32 R20, R11, 0x8, RZ ;  /* 0x000000080b147824 */ /* 0x002fe400078e00ff */
[----:B------:R-:W-:Y:S02]  /*1ed80*/  IMAD.IADD R3, R3, 0x1, R7 ;  /* 0x0000000103037824 */ /* 0x000fe400078e0207 */
[----:B------:R-:W-:Y:S02]  /*1ed90*/  IMAD R6, R6, UR6, RZ ;  /* 0x0000000606067c24 */ /* 0x000fe4000f8e02ff */
[----:B------:R-:W-:Y:S01]  /*1eda0*/  IMAD.WIDE.U32 R2, R5, UR6, R2 ;  /* 0x0000000605027c25 */ /* 0x000fe2000f8e0002 */
[----:B------:R-:W-:-:S03]  /*1edb0*/  LOP3.LUT R20, R20, 0x38, RZ, 0xc0, !PT ;  /* 0x0000003814147812 */ /* 0x000fc600078ec0ff */
[----:B------:R-:W-:Y:S01]  /*1edc0*/  IMAD R6, R5, UR7, R6 ;  /* 0x0000000705067c24 */ /* 0x000fe2000f8e0206 */
[----:B------:R-:W-:-:S03]  /*1edd0*/  LEA R5, P1, R2, UR8, 0x1 ;  /* 0x0000000802057c11 */ /* 0x000fc6000f8208ff */
[----:B------:R-:W-:Y:S01]  /*1ede0*/  IMAD.IADD R3, R3, 0x1, R6 ;  /* 0x0000000103037824 */ /* 0x000fe200078e0206 */
[----:B------:R-:W-:Y:S01]  /*1edf0*/  ISETP.GE.AND P0, PT, R20, UR4, PT ;  /* 0x0000000414007c0c */ /* 0x000fe2000bf06270 */
[----:B------:R-:W-:Y:S01]  /*1ee00*/  UMOV UR4, 0xffffffff ;  /* 0xffffffff00047882 */ /* 0x000fe20000000000 */
[----:B------:R-:W-:Y:S02]  /*1ee10*/  LOP3.LUT R21, R11, 0x7f, RZ, 0xc0, !PT ;  /* 0x0000007f0b157812 */ /* 0x000fe400078ec0ff */
[----:B------:R-:W-:Y:S02]  /*1ee20*/  LEA.HI.X R3, R2, UR9, R3, 0x1, P1 ;  /* 0x0000000902037c11 */ /* 0x000fe400088f0c03 */
[----:B------:R-:W-:Y:S01]  /*1ee30*/  SHF.R.U32.HI R21, RZ, 0x3, R21 ;  /* 0x00000003ff157819 */ /* 0x000fe20000011615 */
[----:B----4-:R-:W-:Y:S06]  /*1ee40*/  BRA.DIV UR4, `(.L_x_14659) ;  /* 0x0000006204d47947 */ /* 0x010fec000b800000 */
[----:B------:R-:W0:Y:S01]  /*1ee50*/  SHFL.IDX PT, R7, R0, RZ, 0x181f ;  /* 0x00181fff00077589 */ /* 0x000e2200000e0000 */
[----:B-----5:R-:W-:Y:S02]  /*1ee60*/  IMAD R2, R26, R9, RZ ;  /* 0x000000091a027224 */ /* 0x020fe400078e02ff */
[----:B------:R-:W-:Y:S01]  /*1ee70*/  IMAD.IADD R25, R21, 0x1, R25 ;  /* 0x0000000115197824 */ /* 0x000fe200078e0219 */
        /* <DEDUP_REMOVED lines=78> */
[----:B------:R-:W-:-:S05]  /*1f360*/  @!P3 IMAD.MOV.U32 R7, RZ, RZ, R4 ;  /* 0x000000ffff07b224 */ /* 0x000fca00078e0004 */
[----:B------:R1:W-:Y:S02]  /*1f370*/  @!P3 LDGSTS.E.BYPASS.LTC128B.128 [R10+0xbc00], desc[UR42][R6.64], !P0 ;  /* 0x0bc00000060abfae */ /* 0x0003e4000c101d6a */
[----:B-1----:R-:W-:-:S05]  /*1f380*/  @!P1 LEA R6, P2, R20, R8, 0x1 ;  /* 0x0000000814069211 */ /* 0x002fca00078408ff */
[----:B0-----:R-:W-:-:S04]  /*1f390*/  @!P1 IMAD.X R0, RZ, RZ, R0, P2 ;  /* 0x000000ffff009224 */ /* 0x001fc800010e0600 */
        /* <DEDUP_REMOVED lines=14> */
[----:B0-----:R-:W0:Y:S04]  /*1f480*/  SHFL.IDX PT, R6, R5, 0x2, 0x181f ;  /* 0x00581f0005067f89 */ /* 0x001e2800000e0000 */
[----:B------:R-:W1:Y:S01]  /*1f490*/  SHFL.IDX PT, R5, R5, 0x3, 0x181f ;  /* 0x00781f0005057f89 */ /* 0x000e6200000e0000 */
[----:B0-----:R-:W-:-:S05]  /*1f4a0*/  @!P1 LEA R6, P2, R20, R6, 0x1 ;  /* 0x0000000614069211 */ /* 0x001fca00078408ff */
[----:B------:R-:W-:-:S04]  /*1f4b0*/  @!P1 IMAD.X R0, RZ, RZ, R0, P2 ;  /* 0x000000ffff009224 */ /* 0x000fc800010e0600 */
[----:B------:R-:W-:-:S05]  /*1f4c0*/  @!P1 IMAD.MOV.U32 R7, RZ, RZ, R0 ;  /* 0x000000ffff079224 */ /* 0x000fca00078e0000 */
[----:B-1----:R0:W-:Y:S02]  /*1f4d0*/  @!P1 LDGSTS.E.BYPASS.LTC128B.128 [R10+0xd400], desc[UR42][R6.64], !P0 ;  /* 0x0d400000060a9fae */ /* 0x0021e4000c101d6a */
.L_x_14847:
[----:B------:R-:W-:-:S05]  /*1f4e0*/  VIADD R25, R25, 0xb0 ;  /* 0x000000b019197836 */ /* 0x000fca0000000000 */
        /* <DEDUP_REMOVED lines=9> */
.L_x_14660:
        /* <DEDUP_REMOVED lines=18> */
.L_x_14848:
[----:B------:R-:W-:Y:S05]  /*1f6a0*/  BSYNC B0 ;  /* 0x0000000000007941 */ /* 0x000fea0003800000 */
.L_x_14661:
[----:B------:R-:W0:Y:S04]  /*1f6b0*/  LDL.LU R3, [R1+0x38] ;  /* 0x0000380001037983 */ /* 0x000e280000300800 */
[----:B------:R-:W2:Y:S01]  /*1f6c0*/  LDL R2, [R1+0x18] ;  /* 0x0000180001027983 */ /* 0x000ea20000100800 */
[----:B------:R-:W-:Y:S01]  /*1f6d0*/  BSSY B0, `(.L_x_14663) ;  /* 0x0000108000007945 */ /* 0x000fe20003800000 */
[----:B0-----:R-:W-:-:S05]  /*1f6e0*/  VIADD R7, R3, 0xfffffffe ;  /* 0xfffffffe03077836 */ /* 0x001fca0000000000 */
[----:B--2---:R-:W-:-:S13]  /*1f6f0*/  ISETP.GE.AND P0, PT, R7, R2, PT ;  /* 0x000000020700720c */ /* 0x004fda0003f06270 */
[----:B------:R-:W-:Y:S05]  /*1f700*/  @!P0 BRA `(.L_x_14664) ;  /* 0x0000001000108947 */ /* 0x000fea0003800000 */
[----:B------:R0:W5:Y:S01]  /*1f710*/  LDL.LU R20, [R1] ;  /* 0x0000000001147983 */ /* 0x0001620000300800 */
[----:B------:R-:W-:Y:S01]  /*1f720*/  ULDC UR4, c[0x0][0x2f4] ;  /* 0x0000bd0000047ab9 */ /* 0x000fe20000000800 */
[----:B------:R-:W-:Y:S01]  /*1f730*/  IMAD.MOV.U32 R6, RZ, RZ, R28 ;  /* 0x000000ffff067224 */ /* 0x000fe200078e001c */
[----:B------:R-:W2:Y:S01]  /*1f740*/  S2R R2, SR_TID.X ;  /* 0x0000000000027919 */ /* 0x000ea20000002100 */
[----:B------:R-:W-:Y:S02]  /*1f750*/  IMAD.MOV.U32 R26, RZ, RZ, R23 ;  /* 0x000000ffff1a7224 */ /* 0x000fe400078e0017 */
[----:B--2---:R-:W-:-:S05]  /*1f760*/  IMAD.SHL.U32 R2, R2, 0x8, RZ ;  /* 0x0000000802027824 */ /* 0x004fca00078e00ff */
[----:B------:R-:W-:-:S04]  /*1f770*/  LOP3.LUT R2, R2, 0x38, RZ, 0xc0, !PT ;  /* 0x0000003802027812 */ /* 0x000fc800078ec0ff */
[----:B0-----:R-:W-:-:S13]  /*1f780*/  ISETP.GE.AND P1, PT, R2, UR4, PT ;  /* 0x0000000402007c0c */ /* 0x001fda000bf26270 */
.L_x_14677:
        /* <DEDUP_REMOVED lines=42> */
.L_x_14665:
[----:B------:R-:W-:Y:S01]  /*1fa30*/  IMAD R5, R28, 0x8, R16 ;  /* 0x000000081c057824 */ /* 0x000fe200078e0210 */
[----:B------:R-:W-:Y:S01]  /*1fa40*/  SHF.L.U32 R2, R2, 0x1f, RZ ;  /* 0x0000001f02027819 */ /* 0x000fe200000006ff */
[----:B------:R-:W-:Y:S03]  /*1fa50*/  BSSY B1, `(.L_x_14666) ;  /* 0x0000003000017945 */ /* 0x000fe60003800000 */
[----:B------:R-:W0:Y:S02]  /*1fa60*/  SYNCS.PHASECHK.TRANS64.TRYWAIT P0, [R5+URZ+0x16840], R2 ;  /* 0x01684002050075a7 */ /* 0x000e24000800017f */
[----:B0-----:R-:W-:Y:S05]  /*1fa70*/  @!P0 BRA `(.L_x_14667) ;  /* 0x0000006400c08947 */ /* 0x001fea0003800000 */
.L_x_14849:
[----:B------:R-:W-:Y:S05]  /*1fa80*/  BSYNC B1 ;  /* 0x0000000000017941 */ /* 0x000fea0003800000 */
.L_x_14666:
        /* <DEDUP_REMOVED lines=15> */
[----:B-1----:R-:W-:Y:S01]  /*1fb80*/  LOP3.LUT R9, R8, 0x7f, RZ, 0xc0, !PT ;  /* 0x0000007f08097812 */ /* 0x002fe200078ec0ff */
[----:B------:R-:W-:Y:S01]  /*1fb90*/  IMAD.WIDE.U32 R2, R17, UR4, R2 ;  /* 0x0000000411027c25 */ /* 0x000fe2000f8e0002 */
[----:B------:R-:W-:-:S03]  /*1fba0*/  UMOV UR4, 0xffffffff ;  /* 0xffffffff00047882 */ /* 0x000fc60000000000 */
[----:B------:R-:W-:Y:S02]  /*1fbb0*/  IMAD.SHL.U32 R11, R9, 0x8, RZ ;  /* 0x00000008090b7824 */ /* 0x000fe400078e00ff */
[----:B------:R-:W-:Y:S02]  /*1fbc0*/  IMAD.SHL.U32 R9, R8, 0x8, RZ ;  /* 0x0000000808097824 */ /* 0x000fe400078e00ff */
[----:B------:R-:W-:-:S03]  /*1fbd0*/  IMAD R10, R17, UR5, R3 ;  /* 0x00000005110a7c24 */ /* 0x000fc6000f8e0203 */
[----:B------:R-:W-:-:S04]  /*1fbe0*/  LOP3.LUT R9, R9, 0x1f8, RZ, 0xc0, !PT ;  /* 0x000001f809097812 */ /* 0x000fc800078ec0ff */
[----:B------:R-:W-:Y:S02]  /*1fbf0*/  LOP3.LUT R9, R9, 0x38, R8, 0x78, !PT ;  /* 0x0000003809097812 */ /* 0x000fe400078e7808 */
[C---:B------:R-:W-:Y:S02]  /*1fc00*/  LEA R8, P0, R2.reuse, UR6, 0x1 ;  /* 0x0000000602087c11 */ /* 0x040fe4000f8008ff */
[----:B------:R-:W-:Y:S02]  /*1fc10*/  LOP3.LUT R9, R9, 0x200, R11, 0xf8, !PT ;  /* 0x0000020009097812 */ /* 0x000fe400078ef80b */
[----:B------:R-:W-:-:S03]  /*1fc20*/  LEA.HI.X R10, R2, UR7, R10, 0x1, P0 ;  /* 0x00000007020a7c11 */ /* 0x000fc600080f0c0a */
[----:B------:R-:W-:Y:S01]  /*1fc30*/  IMAD R9, R28, 0x2000, R9 ;  /* 0x000020001c097824 */ /* 0x000fe200078e0209 */
[----:B------:R-:W-:Y:S06]  /*1fc40*/  BRA.DIV UR4, `(.L_x_14668) ;  /* 0x0000006604607947 */ /* 0x000fec000b800000 */
        /* <DEDUP_REMOVED lines=43> */
.L_x_14867:
        /* <DEDUP_REMOVED lines=8> */
.L_x_14669:
        /* <DEDUP_REMOVED lines=11> */
.L_x_14670:
[----:B------:R1:W-:Y:S01]  /*20030*/  SYNCS.ARRIVE.TRANS64.A1T0 RZ, [R5+URZ+0x16830], RZ ;  /* 0x016830ff05ff79a7 */ /* 0x0003e2000810003f */
[----:B------:R-:W-:Y:S05]  /*20040*/  @!P3 BRA `(.L_x_14671) ;  /* 0x000000000004b947 */ /* 0x000fea0003800000 */
[----:B------:R-:W-:Y:S01]  /*20050*/  BPT.TRAP 0x1 ;  /* 0x000000040000795c */ /* 0x000fe20000300000 */
.L_x_14671:
[----:B------:R-:W-:Y:S01]  /*20060*/  SHF.L.U32 R2, R20, 0x1f, RZ ;  /* 0x0000001f14027819 */ /* 0x000fe200000006ff */
[----:B-1----:R-:W-:Y:S01]  /*20070*/  IMAD R5, R6, 0x8, R16 ;  /* 0x0000000806057824 */ /* 0x002fe200078e0210 */
[----:B------:R-:W-:Y:S03]  /*20080*/  BSSY B1, `(.L_x_14672) ;  /* 0x0000003000017945 */ /* 0x000fe60003800000 */
[----:B------:R-:W1:Y:S02]  /*20090*/  SYNCS.PHASECHK.TRANS64.TRYWAIT P0, [R5+URZ+0x16860], R2 ;  /* 0x01686002050075a7 */ /* 0x000e64000800017f */
[----:B-1----:R-:W-:Y:S05]  /*200a0*/  @!P0 BRA `(.L_x_14673) ;  /* 0x0000006800848947 */ /* 0x002fea0003800000 */
.L_x_14868:
[----:B------:R-:W-:Y:S05]  /*200b0*/  BSYNC B1 ;  /* 0x0000000000017941 */ /* 0x000fea0003800000 */
.L_x_14672:
[----:B0-----:R-:W2:Y:S01]  /*200c0*/  LDL R8, [R1+0x14] ;  /* 0x0000140001087983 */ /* 0x001ea20000100800 */
        /* <DEDUP_REMOVED lines=59> */
.L_x_14886:
        /* <DEDUP_REMOVED lines=25> */
.L_x_14675:
        /* <DEDUP_REMOVED lines=12> */
.L_x_14676:
[----:B------:R-:W2:Y:S01]  /*206d0*/  LDL R0, [R1+0x18] ;  /* 0x0000180001007983 */ /* 0x000ea20000100800 */
[----:B------:R0:W-:Y:S01]  /*206e0*/  SYNCS.ARRIVE.TRANS64.A1T0 RZ, [R5+URZ+0x16850], RZ ;  /* 0x016850ff05ff79a7 */ /* 0x0001e2000810003f */
[C---:B------:R-:W-:Y:S02]  /*206f0*/  VIADD R7, R23.reuse, 0xffffffff ;  /* 0xffffffff17077836 */ /* 0x040fe40000000000 */
[----:B------:R0:W5:Y:S01]  /*20700*/  LDL R20, [R1] ;  /* 0x0000000001147983 */ /* 0x0001620000100800 */
[----:B------:R-:W-:Y:S02]  /*20710*/  IMAD.MOV.U32 R6, RZ, RZ, R28 ;  /* 0x000000ffff067224 */ /* 0x000fe400078e001c */
[----:B------:R-:W-:Y:S01]  /*20720*/  IMAD.MOV.U32 R26, RZ, RZ, R23 ;  /* 0x000000ffff1a7224 */ /* 0x000fe200078e0017 */
[----:B--2---:R-:W-:-:S13]  /*20730*/  ISETP.GT.AND P0, PT, R23, R0, PT ;  /* 0x000000001700720c */ /* 0x004fda0003f04270 */
[----:B0-----:R-:W-:Y:S05]  /*20740*/  @P0 BRA `(.L_x_14677) ;  /* 0xfffffff000100947 */ /* 0x001fea000383ffff */
.L_x_14664:
[----:B------:R-:W-:Y:S05]  /*20750*/  BSYNC B0 ;  /* 0x0000000000007941 */ /* 0x000fea0003800000 */
.L_x_14663:
        /* <DEDUP_REMOVED lines=17> */
.L_x_14679:
[----:B------:R-:W-:Y:S05]  /*20870*/  BSYNC B0 ;  /* 0x0000000000007941 */ /* 0x000fea0003800000 */
.L_x_14678:
[----:B------:R-:W-:-:S05]  /*20880*/  IMAD.U32 R0, RZ, RZ, UR38 ;  /* 0x00000026ff007e24 */ /* 0x000fca000f8e00ff */
[----:B------:R-:W-:-:S13]  /*20890*/  ISETP.NE.AND P0, PT, R0, 0x3, PT ;  /* 0x000000030000780c */ /* 0x000fda0003f05270 */
[----:B------:R-:W-:Y:S05]  /*208a0*/  @!P0 BRA `(.L_x_14680) ;  /* 0x0000000000048947 */ /* 0x000fea0003800000 */
[----:B------:R-:W-:Y:S01]  /*208b0*/  BPT.TRAP 0x1 ;  /* 0x000000040000795c */ /* 0x000fe20000300000 */
.L_x_14680:
[----:B------:R-:W2:Y:S04]  /*208c0*/  LDL R3, [R1] ;  /* 0x0000000001037983 */ /* 0x000ea80000100800 */
[----:B------:R-:W3:Y:S01]  /*208d0*/  LDL.LU R2, [R1+0x14] ;  /* 0x0000140001027983 */ /* 0x000ee20000300800 */
[----:B------:R-:W-:Y:S01]  /*208e0*/  IMAD R0, R28, 0x8, R16 ;  /* 0x000000081c007824 */ /* 0x000fe200078e0210 */
[----:B------:R-:W-:Y:S01]  /*208f0*/  BSSY B0, `(.L_x_14681) ;  /* 0x0000005000007945 */ /* 0x000fe20003800000 */
[----:B--2---:R-:W-:-:S04]  /*20900*/  SHF.L.U32 R3, R3, 0x1f, RZ ;  /* 0x0000001f03037819 */ /* 0x004fc800000006ff */
[----:B------:R-:W0:Y:S01]  /*20910*/  SYNCS.PHASECHK.TRANS64.TRYWAIT P0, [R0+URZ+0x16860], R3 ;  /* 0x01686003000075a7 */ /* 0x000e22000800017f */
[----:B---3--:R-:W-:Y:S01]  /*20920*/  IMAD R6, R23, -0x80, R2 ;  /* 0xffffff8017067824 */ /* 0x008fe200078e0202 */
[----:B0-----:R-:W-:Y:S06]  /*20930*/  @!P0 BRA `(.L_x_14682) ;  /* 0x0000006800bc8947 */ /* 0x001fec0003800000 */
.L_x_14887:
[----:B------:R-:W-:Y:S05]  /*20940*/  BSYNC B0 ;  /* 0x0000000000007941 */ /* 0x000fea0003800000 */
.L_x_14681:
        /* <DEDUP_REMOVED lines=18> */
[----:B-1----:R-:W-:-:S05]  /*20a70*/  IMAD.SHL.U32 R2, R2, 0x8, RZ ;  /* 0x0000000802027824 */ /* 0x002fca00078e00ff */
        /* <DEDUP_REMOVED lines=45> */
.L_x_14905:
        /* <DEDUP_REMOVED lines=9> */
.L_x_14684:
        /* <DEDUP_REMOVED lines=11> */
.L_x_14685:
        /* <DEDUP_REMOVED lines=8> */
.L_x_14644:
[----:B------:R-:W-:Y:S05]  /*20f10*/  BSYNC B7 ;  /* 0x0000000000077941 */ /* 0x000fea0003800000 */
.L_x_14642:
        /* <DEDUP_REMOVED lines=11> */
.L_x_14686:
[----:B------:R-:W3:Y:S01]  /*20fd0*/  S2R R0, SR_TID.X ;  /* 0x0000000000007919 */ /* 0x000ee20000002100 */
[----:B------:R-:W-:Y:S01]  /*20fe0*/  UMOV UR4, 0xffffffff ;  /* 0xffffffff00047882 */ /* 0x000fe20000000000 */
[----:B---3--:R-:W-:-:S04]  /*20ff0*/  LOP3.LUT R8, R0, 0x1f, RZ, 0xc0, !PT ;  /* 0x0000001f00087812 */ /* 0x008fc800078ec0ff */
[----:B------:R-:W-:Y:S01]  /*21000*/  ISETP.NE.AND P0, PT, R8, 0x1f, PT ;  /* 0x0000001f0800780c */ /* 0x000fe20003f05270 */
[----:B------:R-:W-:-:S12]  /*21010*/  BRA.DIV UR4, `(.L_x_14688) ;  /* 0x0000006e04587947 */ /* 0x000fd8000b800000 */
[----:B------:R-:W-:Y:S01]  /*21020*/  IMAD.IADD R9, R27, 0x1, R8 ;  /* 0x000000011b097824 */ /* 0x000fe200078e0208 */
[----:B------:R-:W-:-:S04]  /*21030*/  ULDC UR4, c[0x0][0xc3c] ;  /* 0x00030f0000047ab9 */ /* 0x000fc80000000800 */
[----:B------:R-:W-:-:S13]  /*21040*/  ISETP.GE.OR P1, PT, R9, UR4, !P0 ;  /* 0x0000000409007c0c */ /* 0x000fda000c726670 */
[----:B0-----:R-:W0:Y:S08]  /*21050*/  @!P1 LDC.64 R2, c[0x0][0xc80] ;  /* 0x00032000ff029b82 */ /* 0x001e300000000a00 */
[----:B------:R-:W3:Y:S01]  /*21060*/  @!P1 LDC.64 R4, c[0x0][0xc78] ;  /* 0x00031e00ff049b82 */ /* 0x000ee20000000a00 */
[----:B0-----:R-:W-:-:S05]  /*21070*/  @!P1 IMAD.WIDE R2, R9, 0x4, R2 ;  /* 0x0000000409029825 */ /* 0x001fca00078e0202 */
[----:B--2---:R3:W2:Y:S02]  /*21080*/  @!P1 LDG.E R7, desc[UR42][R2.64] ;  /* 0x0000002a02079981 */ /* 0x0046a4000c1e1900 */
        /* <DEDUP_REMOVED lines=14> */
[----:B-1----:R-:W-:-:S05]  /*21170*/  IMAD R13, R5, R25, RZ ;  /* 0x00000019050d7224 */ /* 0x002fca00078e02ff */
        /* <DEDUP_REMOVED lines=16> */
.L_x_14915:
[----:B------:R-:W-:Y:S02]  /*21280*/  ULDC UR4, c[0x0][0xc38] ;  /* 0x00030e0000047ab9 */ /* 0x000fe40000000800 */
[----:B------:R-:W-:-:S04]  /*21290*/  IMAD.U32 R4, RZ, RZ, UR4 ;  /* 0x00000004ff047e24 */ /* 0x000fc8000f8e00ff */
[----:B-1----:R-:W-:-:S04]  /*212a0*/  IMAD R3, R14, R4, RZ ;  /* 0x000000040e037224 */ /* 0x002fc800078e02ff */
[----:B------:R-:W-:-:S05]  /*212b0*/  IMAD.IADD R6, R6, 0x1, R3 ;  /* 0x0000000106067824 */ /* 0x000fca00078e0203 */
[----:B------:R-:W-:-:S13]  /*212c0*/  ISETP.GT.AND P6, PT, R6, R0, PT ;  /* 0x000000000600720c */ /* 0x000fda0003fc4270 */
[----:B------:R-:W-:Y:S05]  /*212d0*/  @P6 BRA `(.L_x_14689) ;  /* 0x0000000000a46947 */ /* 0x000fea0003800000 */
.L_x_14692:
        /* <DEDUP_REMOVED lines=35> */
.L_x_14923:
[----:B------:R-:W-:Y:S02]  /*21510*/  ULDC UR4, c[0x0][0xc38] ;  /* 0x00030e0000047ab9 */ /* 0x000fe40000000800 */
[----:B------:R-:W-:-:S04]  /*21520*/  IMAD.U32 R4, RZ, RZ, UR4 ;  /* 0x00000004ff047e24 */ /* 0x000fc8000f8e00ff */
[----:B-1----:R-:W-:-:S04]  /*21530*/  IMAD R3, R14, R4, RZ ;  /* 0x000000040e037224 */ /* 0x002fc800078e02ff */
[----:B------:R-:W-:-:S05]  /*21540*/  IMAD.IADD R6, R3, 0x1, R6 ;  /* 0x0000000103067824 */ /* 0x000fca00078e0206 */
[----:B------:R-:W-:-:S13]  /*21550*/  ISETP.GT.AND P6, PT, R6, R0, PT ;  /* 0x000000000600720c */ /* 0x000fda0003fc4270 */
[----:B------:R-:W-:Y:S05]  /*21560*/  @!P6 BRA `(.L_x_14692) ;  /* 0xfffffffc005ce947 */ /* 0x000fea000383ffff */
.L_x_14689:
        /* <DEDUP_REMOVED lines=10> */
.L_x_14928:
[----:B------:R-:W-:-:S13]  /*21610*/  ISETP.NE.AND P0, PT, R3, RZ, PT ;  /* 0x000000ff0300720c */ /* 0x000fda0003f05270 */
[----:B------:R-:W-:Y:S05]  /*21620*/  @!P0 BRA `(.L_x_14694) ;  /* 0x0000000000108947 */ /* 0x000fea0003800000 */
[----:B------:R-:W-:Y:S01]  /*21630*/  UMOV UR4, 0xffffffff ;  /* 0xffffffff00047882 */ /* 0x000fe20000000000 */
[----:B------:R-:W-:Y:S02]  /*21640*/  VIADD R12, R7, 0xffffffff ;  /* 0xffffffff070c7836 */ /* 0x000fe40000000000 */
[----:B------:R-:W-:Y:S05]  /*21650*/  BRA.DIV UR4, `(.L_x_14695) ;  /* 0x0000007204187947 */ /* 0x000fea000b800000 */
[----:B------:R4:W0:Y:S02]  /*21660*/  SHFL.IDX PT, R24, R2, R12, 0x1f ;  /* 0x00001f0c02187589 */ /* 0x00082400000e0000 */
.L_x_14694:
        /* <DEDUP_REMOVED lines=59> */
.L_x_14696:
        /* <DEDUP_REMOVED lines=32> */
[----:B------:R-:W-:Y:S01]  /*21c20*/  IMAD R5, R5, R2, R0 ;  /* 0x0000000205057224 */ /* 0x000fe200078e0200 */
[----:B------:R-:W-:Y:S02]  /*21c30*/  MOV R2, RZ ;  /* 0x000000ff00027202 */ /* 0x000fe40000000f00 */
        /* <DEDUP_REMOVED lines=27> */
.L_x_14697:
[----:B------:R-:W-:-:S05]  /*21df0*/  LOP3.LUT R2, RZ, R2, RZ, 0x33, !PT ;  /* 0x00000002ff027212 */ /* 0x000fca00078e33ff */
[----:B------:R-:W-:Y:S01]  /*21e00*/  IMAD.IADD R25, R25, 0x1, R2 ;  /* 0x0000000119197824 */ /* 0x000fe200078e0202 */
[----:B------:R-:W-:Y:S06]  /*21e10*/  BRA `(.L_x_14698) ;  /* 0x00000000001c7947 */ /* 0x000fec0003800000 */
.L_x_14690:
[----:B------:R-:W-:Y:S01]  /*21e20*/  UMOV UR4, URZ ;  /* 0x0000003f00047c82 */ /* 0x000fe20008000000 */
[----:B------:R-:W-:Y:S01]  /*21e30*/  UMOV UR5, URZ ;  /* 0x0000003f00057c82 */ /* 0x000fe20008000000 */
[----:B------:R-:W-:Y:S01]  /*21e40*/  ULDC UR6, c[0x0][0xc3c] ;  /* 0x00030f0000067ab9 */ /* 0x000fe20000000800 */
[----:B------:R-:W-:Y:S02]  /*21e50*/  IMAD.MOV.U32 R24, RZ, RZ, R0 ;  /* 0x000000ffff187224 */ /* 0x000fe400078e0000 */
[----:B------:R-:W-:Y:S02]  /*21e60*/  IMAD.U32 R25, RZ, RZ, UR4 ;  /* 0x00000004ff197e24 */ /* 0x000fe4000f8e00ff */
[----:B------:R-:W-:Y:S02]  /*21e70*/  IMAD.U32 R26, RZ, RZ, UR5 ;  /* 0x00000005ff1a7e24 */ /* 0x000fe4000f8e00ff */
[----:B------:R-:W-:-:S07]  /*21e80*/  IMAD.U32 R27, RZ, RZ, UR6 ;  /* 0x00000006ff1b7e24 */ /* 0x000fce000f8e00ff */
.L_x_14698:
        /* <DEDUP_REMOVED lines=10> */
.L_x_14687:
[----:B------:R-:W-:Y:S02]  /*21f30*/  ULDC UR4, c[0x0][0xc3c] ;  /* 0x00030f0000047ab9 */ /* 0x000fe40000000800 */
[----:B----4-:R-:W-:-:S13]  /*21f40*/  ISETP.GE.AND P0, PT, R27, UR4, PT ;  /* 0x000000041b007c0c */ /* 0x010fda000bf06270 */
[----:B------:R-:W-:Y:S05]  /*21f50*/  @!P0 BRA `(.L_x_14699) ;  /* 0xffffff9400788947 */ /* 0x000fea000383ffff */
[----:B------:R-:W-:Y:S05]  /*21f60*/  BSYNC B8 ;  /* 0x0000000000087941 */ /* 0x000fea0003800000 */
.L_x_14586:
        /* <DEDUP_REMOVED lines=12> */
.L_x_14931:
[----:B------:R-:W-:Y:S05]  /*22030*/  BSYNC B0 ;  /* 0x0000000000007941 */ /* 0x000fea0003800000 */
.L_x_14700:
[----:B------:R-:W-:-:S03]  /*22040*/  UMOV UR4, 0xffffffff ;  /* 0xffffffff00047882 */ /* 0x000fc60000000000 */
[----:B------:R-:W-:Y:S05]  /*22050*/  BRA.DIV UR4, `(.L_x_14702) ;  /* 0x0000006604d47947 */ /* 0x000fea000b800000 */
[----:B0-----:R-:W0:Y:S02]  /*22060*/  S2R R0, SR_TID.X ;  /* 0x0000000000007919 */ /* 0x001e240000002100 */
[----:B0-----:R-:W-:-:S04]  /*22070*/  SHF.R.U32.HI R0, RZ, 0x5, R0 ;  /* 0x00000005ff007819 */ /* 0x001fc80000011600 */
[----:B------:R-:W-:-:S05]  /*22080*/  LOP3.LUT R0, R0, 0x3, RZ, 0xc0, !PT ;  /* 0x0000000300007812 */ /* 0x000fca00078ec0ff */
[----:B------:R0:W4:Y:S02]  /*22090*/  SHFL.IDX PT, R14, R0, RZ, 0x1f ;  /* 0x00001fff000e7589 */ /* 0x00012400000e0000 */
.L_x_14934:
[----:B----4-:R-:W-:-:S13]  /*220a0*/  ISETP.NE.AND P0, PT, R14, RZ, PT ;  /* 0x000000ff0e00720c */ /* 0x010fda0003f05270 */
[----:B------:R-:W-:Y:S05]  /*220b0*/  @P0 BRA `(.L_x_14360) ;  /* 0x0000000000900947 */ /* 0x000fea0003800000 */
[----:B------:R-:W-:-:S03]  /*220c0*/  UMOV UR4, 0xffffffff ;  /* 0xffffffff00047882 */ /* 0x000fc60000000000 */
[----:B------:R-:W-:Y:S05]  /*220d0*/  BRA.DIV UR4, `(.L_x_14703) ;  /* 0x0000006604e87947 */ /* 0x000fea000b800000 */
[----:B------:R-:W-:-:S13]  /*220e0*/  ELECT P6, URZ, PT ;  /* 0x00000000003f782f */ /* 0x000fda00038c0000 */
.L_x_14937:
[----:B------:R-:W-:Y:S05]  /*220f0*/  @!P6 BRA `(.L_x_14360) ;  /* 0x000000000080e947 */ /* 0x000fea0003800000 */
[----:B------:R-:W-:-:S06]  /*22100*/  ULOP3.LUT UR4, UR37, 0x2, URZ, 0xfc, !UPT ;  /* 0x0000000225047892 */ /* 0x000fcc000f8efc3f */
[----:B0-----:R-:W-:-:S05]  /*22110*/  IMAD.U32 R0, RZ, RZ, UR4 ;  /* 0x00000004ff007e24 */ /* 0x001fca000f8e00ff */
[----:B------:R-:W-:-:S13]  /*22120*/  ISETP.NE.AND P0, PT, R0, 0x3, PT ;  /* 0x000000030000780c */ /* 0x000fda0003f05270 */
[----:B------:R-:W-:Y:S05]  /*22130*/  @!P0 BRA `(.L_x_14704) ;  /* 0x0000000000048947 */ /* 0x000fea0003800000 */
[----:B------:R-:W-:Y:S01]  /*22140*/  BPT.TRAP 0x1 ;  /* 0x000000040000795c */ /* 0x000fe20000300000 */
.L_x_14704:
        /* <DEDUP_REMOVED lines=8> */
.L_x_14938:
[----:B------:R-:W4:Y:S01]  /*221d0*/  LDL.LU R4, [R1] ;  /* 0x0000000001047983 */ /* 0x000f220000300800 */
[----:B------:R-:W-:Y:S02]  /*221e0*/  SEL R28, R28, RZ, P2 ;  /* 0x000000ff1c1c7207 */ /* 0x000fe40001000000 */
[----:B----4-:R-:W-:Y:S01]  /*221f0*/  LOP3.LUT R0, R4, R0, RZ, 0x3c, !PT ;  /* 0x0000000004007212 */ /* 0x010fe200078e3cff */
[----:B------:R-:W-:Y:S06]  /*22200*/  @!P0 BRA `(.L_x_14706) ;  /* 0x0000000000048947 */ /* 0x000fec0003800000 */
[----:B------:R-:W-:Y:S01]  /*22210*/  BPT.TRAP 0x1 ;  /* 0x000000040000795c */ /* 0x000fe20000300000 */
.L_x_14706:
[----:B------:R-:W-:Y:S01]  /*22220*/  IMAD R5, R28, 0x8, R5 ;  /* 0x000000081c057824 */ /* 0x000fe200078e0205 */
[----:B------:R-:W-:-:S04]  /*22230*/  SHF.L.U32 R0, R0, 0x1f, RZ ;  /* 0x0000001f00007819 */ /* 0x000fc800000006ff */
[----:B------:R-:W4:Y:S02]  /*22240*/  SYNCS.PHASECHK.TRANS64.TRYWAIT P1, [R5+URZ+0x16840], R0 ;  /* 0x01684000050075a7 */ /* 0x000f24000802017f */
[----:B----4-:R-:W-:Y:S05]  /*22250*/  @!P1 BRA `(.L_x_14707) ;  /* 0x0000006400bc9947 */ /* 0x010fea0003800000 */
.L_x_14939:
[----:B------:R-:W-:Y:S05]  /*22260*/  @!P0 BRA `(.L_x_14708) ;  /* 0x0000000000048947 */ /* 0x000fea0003800000 */
[----:B------:R-:W-:Y:S01]  /*22270*/  BPT.TRAP 0x1 ;  /* 0x000000040000795c */ /* 0x000fe20000300000 */
.L_x_14708:
[----:B------:R-:W0:Y:S02]  /*22280*/  SYNCS.PHASECHK.TRANS64.TRYWAIT P1, [R3+URZ+0x16860], R2 ;  /* 0x01686002030075a7 */ /* 0x000e24000802017f */
[----:B0-----:R-:W-:Y:S05]  /*22290*/  @!P1 BRA `(.L_x_14709) ;  /* 0x0000006400c09947 */ /* 0x001fea0003800000 */
.L_x_14940:
[----:B------:R-:W-:Y:S05]  /*222a0*/  @!P0 BRA `(.L_x_14710) ;  /* 0x0000000000048947 */ /* 0x000fea0003800000 */
[----:B------:R-:W-:Y:S01]  /*222b0*/  BPT.TRAP 0x1 ;  /* 0x000000040000795c */ /* 0x000fe20000300000 */
.L_x_14710:
[----:B------:R0:W0:Y:S02]  /*222c0*/  SYNCS.PHASECHK.TRANS64.TRYWAIT P0, [R5+URZ+0x16860], R0 ;  /* 0x01686000050075a7 */ /* 0x000024000800017f */
[----:B0-----:R-:W-:Y:S05]  /*222d0*/  @!P0 NANOSLEEP.SYNCS 0x989680 ;  /* 0x009896800000895d */ /* 0x001fea0003900000 */
[----:B------:R-:W0:Y:S02]  /*222e0*/  @!P0 SYNCS.PHASECHK.TRANS64 P0, [R5+URZ+0x16860], R0 ;  /* 0x01686000050085a7 */ /* 0x000e24000800007f */
[----:B0-----:R-:W-:Y:S05]  /*222f0*/  @!P0 BRA `(.L_x_14710) ;  /* 0xfffffffc00f08947 */ /* 0x001fea000383ffff */
.L_x_14360:
[----:B------:R-:W-:Y:S05]  /*22300*/  BSYNC B9 ;  /* 0x0000000000097941 */ /* 0x000fea0003800000 */
.L_x_14357:
[----:B------:R-:W-:Y:S05]  /*22310*/  EXIT ;  /* 0x000000000000794d */ /* 0x000fea0003800000 */
.L_x_14388:
[----:B0-----:R0:W1:Y:S02]  /*22320*/  SYNCS.PHASECHK.TRANS64.TRYWAIT P6, [R69+URZ+0x16890], R77 ;  /* 0x0168904d450075a7 */ /* 0x00106400080c017f */
[----:B-1----:R-:W-:Y:S05]  /*22330*/  @!P6 NANOSLEEP.SYNCS 0x989680 ;  /* 0x009896800000e95d */ /* 0x002fea0003900000 */
[----:B------:R-:W1:Y:S02]  /*22340*/  @!P6 SYNCS.PHASECHK.TRANS64 P6, [R69+URZ+0x16890], R77 ;  /* 0x0168904d4500e5a7 */ /* 0x000e6400080c007f */
[----:B-1----:R-:W-:Y:S05]  /*22350*/  @!P6 BRA `(.L_x_14388) ;  /* 0xfffffffc00f0e947 */ /* 0x002fea000383ffff */
[----:B------:R-:W-:Y:S05]  /*22360*/  BRA `(.L_x_14711) ;  /* 0xfffffe0c00947947 */ /* 0x000fea000383ffff */
.L_x_14389:
        /* <DEDUP_REMOVED lines=8> */
.L_x_14713:
[----:B------:R-:W-:Y:S05]  /*223f0*/  BSYNC B1 ;  /* 0x0000000000017941 */ /* 0x000fea0003800000 */
.L_x_14712:
        /* <DEDUP_REMOVED lines=8> */
.L_x_14714:
[----:B------:R-:W-:Y:S05]  /*22480*/  BRA `(.L_x_14715) ;  /* 0xfffffe0c00607947 */ /* 0x000fea000383ffff */
.L_x_14398:
[----:B------:R-:W-:Y:S01]  /*22490*/  BSSY B1, `(.L_x_14716) ;  /* 0x0000008000017945 */ /* 0x000fe20003800000 */
[----:B--2-4-:R-:W-:Y:S02]  /*224a0*/  IMAD.MOV.U32 R13, RZ, RZ, R83 ;  /* 0x000000ffff0d7224 */ /* 0x014fe400078e0053 */
[----:B------:R-:W-:Y:S02]  /*224b0*/  IMAD.MOV.U32 R12, RZ, RZ, 0x1 ;  /* 0x00000001ff0c7424 */ /* 0x000fe400078e00ff */
[----:B------:R-:W-:Y:S02]  /*224c0*/  IMAD.MOV.U32 R11, RZ, RZ, 0x1c1f ;  /* 0x00001c1fff0b7424 */ /* 0x000fe400078e00ff */
[----:B------:R-:W-:-:S07]  /*224d0*/  IMAD.MOV.U32 R15, RZ, RZ, -0x1 ;  /* 0xffffffffff0f7424 */ /* 0x000fce00078e00ff */
[----:B01-3--:R-:W-:Y:S05]  /*224e0*/  WARPSYNC.COLLECTIVE R15, `(.L_x_14717) ;  /* 0x000000000f087348 */ /* 0x00bfea0003c00000 */
[----:B---3--:R2:W3:Y:S02]  /*224f0*/  SHFL.IDX P6, R14, R13, R12, R11 ;  /* 0x0000000c0d0e7389 */ /* 0x0084e400000c000b */
[----:B0123--:R-:W-:Y:S01]  /*22500*/  ENDCOLLECTIVE ;  /* 0x000000000000791b */ /* 0x00ffe20003800000 */
.L_x_14717:
[----:B------:R-:W-:Y:S05]  /*22510*/  BSYNC B1 ;  /* 0x0000000000017941 */ /* 0x000fea0003800000 */
.L_x_14716:
        /* <DEDUP_REMOVED lines=8> */
.L_x_14718:
[----:B------:R-:W-:Y:S05]  /*225a0*/  BRA `(.L_x_14719) ;  /* 0xfffffe1000f87947 */ /* 0x000fea000383ffff */
.L_x_14410:
[----:B-1----:R1:W2:Y:S02]  /*225b0*/  SYNCS.PHASECHK.TRANS64.TRYWAIT P4, [R69+URZ+0x16890], R77 ;  /* 0x0168904d450075a7 */ /* 0x0022a4000808017f */
[----:B--2---:R-:W-:Y:S05]  /*225c0*/  @!P4 NANOSLEEP.SYNCS 0x989680 ;  /* 0x009896800000c95d */ /* 0x004fea0003900000 */
[----:B------:R-:W2:Y:S02]  /*225d0*/  @!P4 SYNCS.PHASECHK.TRANS64 P4, [R69+URZ+0x16890], R77 ;  /* 0x0168904d4500c5a7 */ /* 0x000ea4000808007f */
[----:B--2---:R-:W-:Y:S05]  /*225e0*/  @!P4 BRA `(.L_x_14410) ;  /* 0xfffffffc00f0c947 */ /* 0x004fea000383ffff */
[----:B------:R-:W-:Y:S05]  /*225f0*/  BRA `(.L_x_14720) ;  /* 0xfffffe20004c7947 */ /* 0x000fea000383ffff */
.L_x_14411:
[----:B------:R-:W-:Y:S01]  /*22600*/  BSSY B1, `(.L_x_14721) ;  /* 0x0000008000017945 */ /* 0x000fe20003800000 */
[----:B0-----:R-:W-:Y:S02]  /*22610*/  IMAD.MOV.U32 R13, RZ, RZ, R83 ;  /* 0x000000ffff0d7224 */ /* 0x001fe400078e0053 */
[----:B------:R-:W-:Y:S02]  /*22620*/  IMAD.MOV.U32 R12, RZ, RZ, RZ ;  /* 0x000000ffff0c7224 */ /* 0x000fe400078e00ff */
[----:B------:R-:W-:Y:S02]  /*22630*/  IMAD.MOV.U32 R11, RZ, RZ, 0x1c1f ;  /* 0x00001c1fff0b7424 */ /* 0x000fe400078e00ff */
[----:B------:R-:W-:-:S07]  /*22640*/  IMAD.MOV.U32 R15, RZ, RZ, -0x1 ;  /* 0xffffffffff0f7424 */ /* 0x000fce00078e00ff */
[----:B-1----:R-:W-:Y:S05]  /*22650*/  WARPSYNC.COLLECTIVE R15, `(.L_x_14722) ;  /* 0x000000000f087348 */ /* 0x002fea0003c00000 */
[----:B------:R0:W2:Y:S02]  /*22660*/  SHFL.IDX P6, R14, R13, R12, R11 ;  /* 0x0000000c0d0e7389 */ /* 0x0000a400000c000b */
[----:B012---:R-:W-:Y:S01]  /*22670*/  ENDCOLLECTIVE ;  /* 0x000000000000791b */ /* 0x007fe20003800000 */
.L_x_14722:
[----:B------:R-:W-:Y:S05]  /*22680*/  BSYNC B1 ;  /* 0x0000000000017941 */ /* 0x000fea0003800000 */
.L_x_14721:
        /* <DEDUP_REMOVED lines=8> */
.L_x_14723:
[----:B------:R-:W-:Y:S01]  /*22710*/  IMAD.MOV.U32 R80, RZ, RZ, R14 ;  /* 0x000000ffff507224 */ /* 0x000fe200078e000e */
[----:B------:R-:W-:Y:S06]  /*22720*/  BRA `(.L_x_14724) ;  /* 0xfffffe2000187947 */ /* 0x000fec000383ffff */
.L_x_14416:
        /* <DEDUP_REMOVED lines=8> */
.L_x_14726:
[----:B------:R-:W-:Y:S05]  /*227b0*/  BSYNC B1 ;  /* 0x0000000000017941 */ /* 0x000fea0003800000 */
.L_x_14725:
        /* <DEDUP_REMOVED lines=8> */
.L_x_14727:
[----:B------:R-:W-:Y:S01]  /*22840*/  IMAD.MOV.U32 R82, RZ, RZ, R14 ;  /* 0x000000ffff527224 */ /* 0x000fe200078e000e */
[----:B------:R-:W-:Y:S06]  /*22850*/  BRA `(.L_x_14728) ;  /* 0xfffffe2400d87947 */ /* 0x000fec000383ffff */
.L_x_14421:
[----:B0-----:R0:W1:Y:S02]  /*22860*/  SYNCS.PHASECHK.TRANS64.TRYWAIT P3, [R69+URZ+0x16890], R77 ;  /* 0x0168904d450075a7 */ /* 0x001064000806017f */
[----:B-1----:R-:W-:Y:S05]  /*22870*/  @!P3 NANOSLEEP.SYNCS 0x989680 ;  /* 0x009896800000b95d */ /* 0x002fea0003900000 */
[----:B------:R-:W1:Y:S02]  /*22880*/  @!P3 SYNCS.PHASECHK.TRANS64 P3, [R69+URZ+0x16890], R77 ;  /* 0x0168904d4500b5a7 */ /* 0x000e64000806007f */
[----:B-1----:R-:W-:Y:S05]  /*22890*/  @!P3 BRA `(.L_x_14421) ;  /* 0xfffffffc00f0b947 */ /* 0x002fea000383ffff */
[----:B------:R-:W-:Y:S05]  /*228a0*/  BRA `(.L_x_14729) ;  /* 0xfffffe2c00f07947 */ /* 0x000fea000383ffff */
.L_x_14422:
        /* <DEDUP_REMOVED lines=8> */
.L_x_14731:
[----:B------:R-:W-:Y:S05]  /*22930*/  BSYNC B1 ;  /* 0x0000000000017941 */ /* 0x000fea0003800000 */
.L_x_14730:
        /* <DEDUP_REMOVED lines=8> */
.L_x_14732:
[----:B------:R-:W-:Y:S01]  /*229c0*/  IMAD.MOV.U32 R37, RZ, RZ, R14 ;  /* 0x000000ffff257224 */ /* 0x000fe200078e000e */
[----:B------:R-:W-:Y:S06]  /*229d0*/  BRA `(.L_x_14733) ;  /* 0xfffffe3000247947 */ /* 0x000fec000383ffff */
.L_x_14425:
        /* <DEDUP_REMOVED lines=8> */
.L_x_14735:
[----:B------:R-:W-:Y:S05]  /*22a60*/  BSYNC B1 ;  /* 0x0000000000017941 */ /* 0x000fea0003800000 */
.L_x_14734:
        /* <DEDUP_REMOVED lines=8> */
.L_x_14736:
[----:B------:R-:W-:Y:S01]  /*22af0*/  IMAD.MOV.U32 R37, RZ, RZ, R14 ;  /* 0x000000ffff257224 */ /* 0x000fe200078e000e */
[----:B------:R-:W-:Y:S06]  /*22b00*/  BRA `(.L_x_14737) ;  /* 0xfffffe3000247947 */ /* 0x000fec000383ffff */
.L_x_14429:
[----:B0-----:R0:W3:Y:S02]  /*22b10*/  SYNCS.PHASECHK.TRANS64.TRYWAIT P4, [R69+URZ+0x168b0], R77 ;  /* 0x0168b04d450075a7 */ /* 0x0010e4000808017f */
[----:B---3--:R-:W-:Y:S05]  /*22b20*/  @!P4 NANOSLEEP.SYNCS 0x989680 ;  /* 0x009896800000c95d */ /* 0x008fea0003900000 */
[----:B------:R-:W3:Y:S02]  /*22b30*/  @!P4 SYNCS.PHASECHK.TRANS64 P4, [R69+URZ+0x168b0], R77 ;  /* 0x0168b04d4500c5a7 */ /* 0x000ee4000808007f */
[----:B---3--:R-:W-:Y:S05]  /*22b40*/  @!P4 BRA `(.L_x_14429) ;  /* 0xfffffffc00f0c947 */ /* 0x008fea000383ffff */
[----:B------:R-:W-:Y:S05]  /*22b50*/  BRA `(.L_x_14738) ;  /* 0xfffffe3000a07947 */ /* 0x000fea000383ffff */
.L_x_14447:
        /* <DEDUP_REMOVED lines=9> */
[----:B------:R-:W-:-:S07]  /*22bf0*/  IMAD.MOV.U32 R13, RZ, RZ, R4 ;  /* 0x000000ffff0d7224 */ /* 0x000fce00078e0004 */
[----:B-----5:R-:W-:Y:S05]  /*22c00*/  WARPSYNC.COLLECTIVE R15, `(.L_x_14740) ;  /* 0x000000000f087348 */ /* 0x020fea0003c00000 */
[----:B------:R0:W1:Y:S02]  /*22c10*/  SHFL.IDX P6, R14, R13, R12, R11 ;  /* 0x0000000c0d0e7389 */ /* 0x00006400000c000b */
[----:B01---5:R-:W-:Y:S01]  /*22c20*/  ENDCOLLECTIVE ;  /* 0x000000000000791b */ /* 0x023fe20003800000 */
.L_x_14740:
[----:B------:R-:W-:Y:S05]  /*22c30*/  BSYNC B0 ;  /* 0x0000000000007941 */ /* 0x000fea0003800000 */
.L_x_14739:
[----:B------:R0:W-:Y:S01]  /*22c40*/  STL [R1+0x2c], R14 ;  /* 0x00002c0e01007387 */ /* 0x0001e20000100800 */
[----:B------:R-:W-:Y:S05]  /*22c50*/  BRA `(.L_x_14741) ;  /* 0xfffffe3c00e47947 */ /* 0x000fea000383ffff */
.L_x_14459:
        /* <DEDUP_REMOVED lines=8> */
.L_x_14743:
[----:B------:R-:W-:Y:S05]  /*22ce0*/  BSYNC B1 ;  /* 0x0000000000017941 */ /* 0x000fea0003800000 */
.L_x_14742:
        /* <DEDUP_REMOVED lines=8> */
.L_x_14744:
[----:B------:R-:W-:Y:S02]  /*22d70*/  IMAD.MOV.U32 R13, RZ, RZ, R8 ;  /* 0x000000ffff0d7224 */ /* 0x000fe400078e0008 */
[----:B------:R-:W-:-:S07]  /*22d80*/  IMAD.MOV.U32 R0, RZ, RZ, R14 ;  /* 0x000000ffff007224 */ /* 0x000fce00078e000e */
[----:B------:R-:W-:Y:S05]  /*22d90*/  WARPSYNC.COLLECTIVE R15, `(.L_x_14745) ;  /* 0x000000000f087348 */ /* 0x000fea0003c00000 */
[----:B------:R0:W1:Y:S02]  /*22da0*/  SHFL.IDX P6, R14, R13, R12, R11 ;  /* 0x0000000c0d0e7389 */ /* 0x00006400000c000b */
[----:B01----:R-:W-:Y:S01]  /*22db0*/  ENDCOLLECTIVE ;  /* 0x000000000000791b */ /* 0x003fe20003800000 */
.L_x_14745:
[----:B------:R-:W-:Y:S02]  /*22dc0*/  IMAD.MOV.U32 R13, RZ, RZ, R7 ;  /* 0x000000ffff0d7224 */ /* 0x000fe400078e0007 */
[----:B------:R-:W-:-:S07]  /*22dd0*/  IMAD.MOV.U32 R5, RZ, RZ, R14 ;  /* 0x000000ffff057224 */ /* 0x000fce00078e000e */
[----:B------:R-:W-:Y:S05]  /*22de0*/  WARPSYNC.COLLECTIVE R15, `(.L_x_14746) ;  /* 0x000000000f087348 */ /* 0x000fea0003c00000 */
[----:B------:R0:W1:Y:S02]  /*22df0*/  SHFL.IDX P6, R14, R13, R12, R11 ;  /* 0x0000000c0d0e7389 */ /* 0x00006400000c000b */
[----:B01----:R-:W-:Y:S01]  /*22e00*/  ENDCOLLECTIVE ;  /* 0x000000000000791b */ /* 0x003fe20003800000 */
.L_x_14746:
[----:B------:R-:W-:Y:S05]  /*22e10*/  BRA `(.L_x_14747) ;  /* 0xfffffe4400807947 */ /* 0x000fea000383ffff */
.L_x_14462:
[----:B------:R-:W-:Y:S01]  /*22e20*/  BSSY B1, `(.L_x_14748) ;  /* 0x0000008000017945 */ /* 0x000fe20003800000 */
[----:B------:R-:W-:Y:S02]  /*22e30*/  IMAD.MOV.U32 R13, RZ, RZ, R6 ;  /* 0x000000ffff0d7224 */ /* 0x000fe400078e0006 */
[----:B------:R-:W-:Y:S02]  /*22e40*/  IMAD.MOV.U32 R12, RZ, RZ, 0x1 ;  /* 0x00000001ff0c7424 */ /* 0x000fe400078e00ff */
[----:B------:R-:W-:Y:S02]  /*22e50*/  IMAD.MOV.U32 R11, RZ, RZ, 0x1c1f ;  /* 0x00001c1fff0b7424 */ /* 0x000fe400078e00ff */
[----:B------:R-:W-:-:S07]  /*22e60*/  IMAD.MOV.U32 R15, RZ, RZ, -0x1 ;  /* 0xffffffffff0f7424 */ /* 0x000fce00078e00ff */
[----:B-1----:R-:W-:Y:S05]  /*22e70*/  WARPSYNC.COLLECTIVE R15, `(.L_x_14749) ;  /* 0x000000000f087348 */ /* 0x002fea0003c00000 */
[----:B------:R0:W2:Y:S02]  /*22e80*/  SHFL.IDX P6, R14, R13, R12, R11 ;  /* 0x0000000c0d0e7389 */ /* 0x0000a400000c000b */
[----:B012---:R-:W-:Y:S01]  /*22e90*/  ENDCOLLECTIVE ;  /* 0x000000000000791b */ /* 0x007fe20003800000 */
.L_x_14749:
[----:B------:R-:W-:Y:S05]  /*22ea0*/  BSYNC B1 ;  /* 0x0000000000017941 */ /* 0x000fea0003800000 */
.L_x_14748:
        /* <DEDUP_REMOVED lines=8> */
.L_x_14750:
[----:B------:R-:W-:Y:S02]  /*22f30*/  IMAD.MOV.U32 R13, RZ, RZ, R8 ;  /* 0x000000ffff0d7224 */ /* 0x000fe400078e0008 */
[----:B------:R-:W-:-:S07]  /*22f40*/  IMAD.MOV.U32 R0, RZ, RZ, R14 ;  /* 0x000000ffff007224 */ /* 0x000fce00078e000e */
[----:B------:R-:W-:Y:S05]  /*22f50*/  WARPSYNC.COLLECTIVE R15, `(.L_x_14751) ;  /* 0x000000000f087348 */ /* 0x000fea0003c00000 */
[----:B------:R0:W1:Y:S02]  /*22f60*/  SHFL.IDX P6, R14, R13, R12, R11 ;  /* 0x0000000c0d0e7389 */ /* 0x00006400000c000b */
[----:B01----:R-:W-:Y:S01]  /*22f70*/  ENDCOLLECTIVE ;  /* 0x000000000000791b */ /* 0x003fe20003800000 */
.L_x_14751:
[----:B------:R-:W-:Y:S02]  /*22f80*/  IMAD.MOV.U32 R13, RZ, RZ, R7 ;  /* 0x000000ffff0d7224 */ /* 0x000fe400078e0007 */
[----:B------:R-:W-:-:S07]  /*22f90*/  IMAD.MOV.U32 R5, RZ, RZ, R14 ;  /* 0x000000ffff057224 */ /* 0x000fce00078e000e */
[----:B------:R-:W-:Y:S05]  /*22fa0*/  WARPSYNC.COLLECTIVE R15, `(.L_x_14752) ;  /* 0x000000000f087348 */ /* 0x000fea0003c00000 */
[----:B------:R0:W1:Y:S02]  /*22fb0*/  SHFL.IDX P6, R14, R13, R12, R11 ;  /* 0x0000000c0d0e7389 */ /* 0x00006400000c000b */
[----:B01----:R-:W-:Y:S01]  /*22fc0*/  ENDCOLLECTIVE ;  /* 0x000000000000791b */ /* 0x003fe20003800000 */
.L_x_14752:
[----:B------:R-:W-:Y:S05]  /*22fd0*/  BRA `(.L_x_14753) ;  /* 0xfffffe4400ec7947 */ /* 0x000fea000383ffff */
.L_x_14466:
[----:B0-----:R0:W1:Y:S02]  /*22fe0*/  SYNCS.PHASECHK.TRANS64.TRYWAIT P0, [R2+URZ+0x16800], R5 ;  /* 0x01680005020075a7 */ /* 0x001064000800017f */
[----:B-1----:R-:W-:Y:S05]  /*22ff0*/  @!P0 NANOSLEEP.SYNCS 0x989680 ;  /* 0x009896800000895d */ /* 0x002fea0003900000 */
[----:B------:R-:W1:Y:S02]  /*23000*/  @!P0 SYNCS.PHASECHK.TRANS64 P0, [R2+URZ+0x16800], R5 ;  /* 0x01680005020085a7 */ /* 0x000e64000800007f */
[----:B-1----:R-:W-:Y:S05]  /*23010*/  @!P0 BRA `(.L_x_14466) ;  /* 0xfffffffc00f08947 */ /* 0x002fea000383ffff */
[----:B------:R-:W-:Y:S05]  /*23020*/  BRA `(.L_x_14754) ;  /* 0xfffffe4800f07947 */ /* 0x000fea000383ffff */
.L_x_14474:
[----:B------:R-:W1:Y:S01]  /*23030*/  LDC R35, c[0x0][0x3f4] ;  /* 0x0000fd00ff237b82 */ /* 0x000e620000000800 */
[----:B------:R-:W-:Y:S01]  /*23040*/  BSSY B1, `(.L_x_14755) ;  /* 0x0000008000017945 */ /* 0x000fe20003800000 */
[----:B------:R-:W-:Y:S02]  /*23050*/  IMAD.MOV.U32 R13, RZ, RZ, R26 ;  /* 0x000000ffff0d7224 */ /* 0x000fe400078e001a */
[----:B------:R-:W-:Y:S02]  /*23060*/  IMAD.MOV.U32 R12, RZ, RZ, RZ ;  /* 0x000000ffff0c7224 */ /* 0x000fe400078e00ff */
[----:B------:R-:W-:Y:S02]  /*23070*/  IMAD.MOV.U32 R11, RZ, RZ, 0x1c1f ;  /* 0x00001c1fff0b7424 */ /* 0x000fe400078e00ff */
[----:B------:R-:W-:-:S07]  /*23080*/  IMAD.MOV.U32 R15, RZ, RZ, -0x1 ;  /* 0xffffffffff0f7424 */ /* 0x000fce00078e00ff */
[----:B01----:R-:W-:Y:S05]  /*23090*/  WARPSYNC.COLLECTIVE R15, `(.L_x_14756) ;  /* 0x000000000f087348 */ /* 0x003fea0003c00000 */
[----:B0-----:R0:W2:Y:S02]  /*230a0*/  SHFL.IDX P6, R14, R13, R12, R11 ;  /* 0x0000000c0d0e7389 */ /* 0x0010a400000c000b */
[----:B012---:R-:W-:Y:S01]  /*230b0*/  ENDCOLLECTIVE ;  /* 0x000000000000791b */ /* 0x007fe20003800000 */
.L_x_14756:
[----:B------:R-:W-:Y:S05]  /*230c0*/  BSYNC B1 ;  /* 0x0000000000017941 */ /* 0x000fea0003800000 */
.L_x_14755:
[----:B------:R0:W5:Y:S01]  /*230d0*/  LDL R10, [R1] ;  /* 0x00000000010a7983 */ /* 0x0001620000100800 */
[----:B------:R-:W-:Y:S01]  /*230e0*/  IMAD.MOV.U32 R13, RZ, RZ, R25 ;  /* 0x000000ffff0d7224 */ /* 0x000fe200078e0019 */
[----:B------:R-:W-:Y:S01]  /*230f0*/  ISETP.GE.AND P0, PT, R16, R35, PT ;  /* 0x000000231000720c */ /* 0x000fe20003f06270 */
[----:B------:R-:W-:Y:S02]  /*23100*/  IMAD.MOV.U32 R12, RZ, RZ, RZ ;  /* 0x000000ffff0c7224 */ /* 0x000fe400078e00ff */
[----:B------:R-:W-:Y:S02]  /*23110*/  IMAD.MOV.U32 R11, RZ, RZ, 0x1c1f ;  /* 0x00001c1fff0b7424 */ /* 0x000fe400078e00ff */
[----:B------:R-:W-:Y:S02]  /*23120*/  IMAD.MOV.U32 R15, RZ, RZ, -0x1 ;  /* 0xffffffffff0f7424 */ /* 0x000fe400078e00ff */
[----:B0-----:R-:W-:-:S07]  /*23130*/  IMAD.MOV.U32 R0, RZ, RZ, R14 ;  /* 0x000000ffff007224 */ /* 0x001fce00078e000e */
[----:B-----5:R-:W-:Y:S05]  /*23140*/  WARPSYNC.COLLECTIVE R15, `(.L_x_14757) ;  /* 0x000000000f087348 */ /* 0x020fea0003c00000 */
[----:B------:R0:W1:Y:S02]  /*23150*/  SHFL.IDX P6, R14, R13, R12, R11 ;  /* 0x0000000c0d0e7389 */ /* 0x00006400000c000b */
[----:B01---5:R-:W-:Y:S01]  /*23160*/  ENDCOLLECTIVE ;  /* 0x000000000000791b */ /* 0x023fe20003800000 */
.L_x_14757:
[----:B------:R-:W-:Y:S02]  /*23170*/  IMAD.MOV.U32 R13, RZ, RZ, R24 ;  /* 0x000000ffff0d7224 */ /* 0x000fe400078e0018 */
[----:B------:R-:W-:-:S07]  /*23180*/  IMAD.MOV.U32 R3, RZ, RZ, R14 ;  /* 0x000000ffff037224 */ /* 0x000fce00078e000e */
[----:B------:R-:W-:Y:S05]  /*23190*/  WARPSYNC.COLLECTIVE R15, `(.L_x_14758) ;  /* 0x000000000f087348 */ /* 0x000fea0003c00000 */
[----:B------:R0:W1:Y:S02]  /*231a0*/  SHFL.IDX P6, R14, R13, R12, R11 ;  /* 0x0000000c0d0e7389 */ /* 0x00006400000c000b */
[----:B01----:R-:W-:Y:S01]  /*231b0*/  ENDCOLLECTIVE ;  /* 0x000000000000791b */ /* 0x003fe20003800000 */
.L_x_14758:
[----:B------:R-:W-:Y:S02]  /*231c0*/  IMAD.MOV.U32 R13, RZ, RZ, R27 ;  /* 0x000000ffff0d7224 */ /* 0x000fe400078e001b */
[----:B------:R-:W-:-:S07]  /*231d0*/  IMAD.MOV.U32 R4, RZ, RZ, R14 ;  /* 0x000000ffff047224 */ /* 0x000fce00078e000e */
[----:B------:R-:W-:Y:S05]  /*231e0*/  WARPSYNC.COLLECTIVE R15, `(.L_x_14759) ;  /* 0x000000000f087348 */ /* 0x000fea0003c00000 */
[----:B------:R0:W1:Y:S02]  /*231f0*/  SHFL.IDX P6, R14, R13, R12, R11 ;  /* 0x0000000c0d0e7389 */ /* 0x00006400000c000b */
[----:B01----:R-:W-:Y:S01]  /*23200*/  ENDCOLLECTIVE ;  /* 0x000000000000791b */ /* 0x003fe20003800000 */
.L_x_14759:
[----:B------:R-:W-:-:S05]  /*23210*/  IMAD R32, R10, R32, RZ ;  /* 0x000000200a207224 */ /* 0x000fca00078e02ff */
[----:B------:R-:W-:-:S13]  /*23220*/  ISETP.GE.OR P1, PT, R41, R32, P0 ;  /* 0x000000202900720c */ /* 0x000fda0000726670 */
[C---:B------:R-:W-:Y:S01]  /*23230*/  @!P1 IMAD.SHL.U32 R5, R16.reuse, 0x2, RZ ;  /* 0x0000000210059824 */ /* 0x040fe200078e00ff */
[----:B------:R-:W-:-:S04]  /*23240*/  @!P1 SHF.L.U64.HI R21, R16, 0x1, R17 ;  /* 0x0000000110159819 */ /* 0x000fc80000010211 */
[----:B------:R-:W-:-:S05]  /*23250*/  @!P1 IADD3 R6, P2, R3, R5, RZ ;  /* 0x0000000503069210 */ /* 0x000fca0007f5e0ff */
[----:B------:R-:W-:-:S05]  /*23260*/  @!P1 IMAD.X R7, R0, 0x1, R21, P2 ;  /* 0x0000000100079824 */ /* 0x000fca00010e0615 */
[----:B------:R-:W2:Y:S01]  /*23270*/  @!P1 LD.E.128 R8, desc[UR42][R6.64] ;  /* 0x0000002a06089980 */ /* 0x000ea2000c101d00 */
[----:B------:R-:W-:-:S05]  /*23280*/  @!P1 IADD3 R14, P2, R14, R5, RZ ;  /* 0x000000050e0e9210 */ /* 0x000fca0007f5e0ff */
[----:B------:R-:W-:-:S04]  /*23290*/  @!P1 IMAD.X R3, R4, 0x1, R21, P2 ;  /* 0x0000000104039824 */ /* 0x000fc800010e0615 */
[----:B------:R-:W-:-:S05]  /*232a0*/  @!P1 IMAD.MOV.U32 R15, RZ, RZ, R3 ;  /* 0x000000ffff0f9224 */ /* 0x000fca00078e0003 */
[----:B------:R0:W5:Y:S01]  /*232b0*/  @!P1 LD.E.128 R4, desc[UR42][R14.64] ;  /* 0x0000002a0e049980 */ /* 0x000162000c101d00 */
[----:B------:R-:W-:Y:S01]  /*232c0*/  CS2R R38, SRZ ;  /* 0x0000000000267805 */ /* 0x000fe2000001ff00 */
[----:B------:R-:W-:Y:S01]  /*232d0*/  IMAD.MOV.U32 R13, RZ, RZ, R26 ;  /* 0x000000ffff0d7224 */ /* 0x000fe200078e001a */
[----:B------:R-:W-:Y:S01]  /*232e0*/  CS2R R36, SRZ ;  /* 0x0000000000247805 */ /* 0x000fe2000001ff00 */
[----:B------:R-:W-:Y:S01]  /*232f0*/  IMAD.MOV.U32 R12, RZ, RZ, 0x1 ;  /* 0x00000001ff0c7424 */ /* 0x000fe200078e00ff */
[----:B------:R-:W-:Y:S02]  /*23300*/  CS2R R28, SRZ ;  /* 0x00000000001c7805 */ /* 0x000fe4000001ff00 */
[----:B------:R-:W-:Y:S01]  /*23310*/  CS2R R20, SRZ ;  /* 0x0000000000147805 */ /* 0x000fe2000001ff00 */
[----:B0-----:R-:W-:Y:S02]  /*23320*/  IMAD.MOV.U32 R15, RZ, RZ, -0x1 ;  /* 0xffffffffff0f7424 */ /* 0x001fe400078e00ff */
[----:B--2---:R-:W-:-:S02]  /*23330*/  @!P1 IMAD.MOV.U32 R39, RZ, RZ, R11 ;  /* 0x000000ffff279224 */ /* 0x004fc400078e000b */
[----:B------:R-:W-:Y:S02]  /*23340*/  IMAD.MOV.U32 R11, RZ, RZ, 0x1c1f ;  /* 0x00001c1fff0b7424 */ /* 0x000fe400078e00ff */
[----:B------:R-:W-:Y:S02]  /*23350*/  @!P1 IMAD.MOV.U32 R36, RZ, RZ, R8 ;  /* 0x000000ffff249224 */ /* 0x000fe400078e0008 */
[----:B------:R-:W-:-:S07]  /*23360*/  @!P1 IMAD.MOV.U32 R37, RZ, RZ, R9 ;  /* 0x000000ffff259224 */ /* 0x000fce00078e0009 */
[----:B-----5:R-:W-:Y:S05]  /*23370*/  WARPSYNC.COLLECTIVE R15, `(.L_x_14760) ;  /* 0x000000000f087348 */ /* 0x020fea0003c00000 */
[----:B------:R0:W1:Y:S02]  /*23380*/  SHFL.IDX P6, R14, R13, R12, R11 ;  /* 0x0000000c0d0e7389 */ /* 0x00006400000c000b */
[----:B01---5:R-:W-:Y:S01]  /*23390*/  ENDCOLLECTIVE ;  /* 0x000000000000791b */ /* 0x023fe20003800000 */
.L_x_14760:
[----:B------:R-:W-:Y:S02]  /*233a0*/  IMAD.MOV.U32 R0, RZ, RZ, R36 ;  /* 0x000000ffff007224 */ /* 0x000fe400078e0024 */
[----:B------:R-:W-:Y:S02]  /*233b0*/  IMAD.MOV.U32 R3, RZ, RZ, R37 ;  /* 0x000000ffff037224 */ /* 0x000fe400078e0025 */
[----:B------:R-:W-:Y:S01]  /*233c0*/  @!P1 IMAD.MOV.U32 R38, RZ, RZ, R10 ;  /* 0x000000ffff269224 */ /* 0x000fe200078e000a */
[----:B------:R-:W-:Y:S01]  /*233d0*/  PRMT R48, R0, 0x7610, R48 ;  /* 0x0000761000307816 */ /* 0x000fe20000000030 */
[----:B------:R-:W-:Y:S01]  /*233e0*/  IMAD.MOV.U32 R9, RZ, RZ, R39 ;  /* 0x000000ffff097224 */ /* 0x000fe200078e0027 */
[----:B------:R-:W-:Y:S01]  /*233f0*/  PRMT R34, R34, 0x5410, R3 ;  /* 0x0000541022227816 */ /* 0x000fe20000000003 */
[----:B------:R-:W-:Y:S02]  /*23400*/  @!P1 IMAD.MOV.U32 R28, RZ, RZ, R4 ;  /* 0x000000ffff1c9224 */ /* 0x000fe400078e0004 */
[----:B------:R-:W-:Y:S01]  /*23410*/  @!P1 IMAD.MOV.U32 R29, RZ, RZ, R5 ;  /* 0x000000ffff1d9224 */ /* 0x000fe200078e0005 */
[----:B------:R-:W-:Y:S01]  /*23420*/  PRMT R34, R9, 0x7610, R34 ;  /* 0x0000761009227816 */ /* 0x000fe20000000022 */
[----:B------:R-:W-:-:S02]  /*23430*/  IMAD.MOV.U32 R8, RZ, RZ, R38 ;  /* 0x000000ffff087224 */ /* 0x000fc400078e0026 */
[----:B------:R-:W-:Y:S02]  /*23440*/  IMAD.MOV.U32 R13, RZ, RZ, R25 ;  /* 0x000000ffff0d7224 */ /* 0x000fe400078e0019 */
[----:B------:R-:W-:Y:S01]  /*23450*/  @!P1 IMAD.MOV.U32 R20, RZ, RZ, R6 ;  /* 0x000000ffff149224 */ /* 0x000fe200078e0006 */
[----:B------:R-:W-:Y:S01]  /*23460*/  PRMT R31, R8, 0x7610, R31 ;  /* 0x00007610081f7816 */ /* 0x000fe2000000001f */
[----:B------:R-:W-:Y:S02]  /*23470*/  @!P1 IMAD.MOV.U32 R21, RZ, RZ, R7 ;  /* 0x000000ffff159224 */ /* 0x000fe400078e0007 */
[----:B------:R-:W-:Y:S02]  /*23480*/  IMAD.MOV.U32 R4, RZ, RZ, R28 ;  /* 0x000000ffff047224 */ /* 0x000fe400078e001c */
[----:B------:R-:W-:Y:S02]  /*23490*/  IMAD.MOV.U32 R5, RZ, RZ, R29 ;  /* 0x000000ffff057224 */ /* 0x000fe400078e001d */
[----:B------:R-:W-:Y:S01]  /*234a0*/  IMAD.MOV.U32 R0, RZ, RZ, R14 ;  /* 0x000000ffff007224 */ /* 0x000fe200078e000e */
[----:B------:R-:W-:-:S07]  /*234b0*/  PRMT R50, R4, 0x7610, R50 ;  /* 0x0000761004327816 */ /* 0x000fce0000000032 */
[----:B------:R-:W-:Y:S05]  /*234c0*/  WARPSYNC.COLLECTIVE R15, `(.L_x_14761) ;  /* 0x000000000f087348 */ /* 0x000fea0003c00000 */
[----:B------:R0:W1:Y:S02]  /*234d0*/  SHFL.IDX P6, R14, R13, R12, R11 ;  /* 0x0000000c0d0e7389 */ /* 0x00006400000c000b */
[----:B01----:R-:W-:Y:S01]  /*234e0*/  ENDCOLLECTIVE ;  /* 0x000000000000791b */ /* 0x003fe20003800000 */
.L_x_14761:
[----:B------:R-:W-:Y:S01]  /*234f0*/  IMAD.MOV.U32 R6, RZ, RZ, R20 ;  /* 0x000000ffff067224 */ /* 0x000fe200078e0014 */
[----:B------:R-:W-:Y:S01]  /*23500*/  PRMT R54, R5, 0x7610, R54 ;  /* 0x0000761005367816 */ /* 0x000fe20000000036 */
[----:B------:R-:W-:Y:S01]  /*23510*/  IMAD.MOV.U32 R7, RZ, RZ, R21 ;  /* 0x000000ffff077224 */ /* 0x000fe200078e0015 */
[----:B------:R-:W-:Y:S02]  /*23520*/  CS2R R4, SRZ ;  /* 0x0000000000047805 */ /* 0x000fe4000001ff00 */
[----:B------:R-:W-:Y:S02]  /*23530*/  PRMT R31, R31, 0x5410, R6 ;  /* 0x000054101f1f7816 */ /* 0x000fe40000000006 */
[----:B------:R-:W-:Y:S01]  /*23540*/  PRMT R55, R7, 0x7610, R55 ;  /* 0x0000761007377816 */ /* 0x000fe20000000037 */
[----:B------:R-:W-:Y:S02]  /*23550*/  IMAD.MOV.U32 R13, RZ, RZ, R24 ;  /* 0x000000ffff0d7224 */ /* 0x000fe400078e0018 */
[----:B------:R-:W-:-:S07]  /*23560*/  IMAD.MOV.U32 R3, RZ, RZ, R14 ;  /* 0x000000ffff037224 */ /* 0x000fce00078e000e */
[----:B------:R-:W-:Y:S05]  /*23570*/  WARPSYNC.COLLECTIVE R15, `(.L_x_14762) ;  /* 0x000000000f087348 */ /* 0x000fea0003c00000 */
[----:B------:R0:W1:Y:S02]  /*23580*/  SHFL.IDX P6, R14, R13, R12, R11 ;  /* 0x0000000c0d0e7389 */ /* 0x00006400000c000b */
[----:B01----:R-:W-:Y:S01]  /*23590*/  ENDCOLLECTIVE ;  /* 0x000000000000791b */ /* 0x003fe20003800000 */
.L_x_14762:
[----:B------:R-:W-:Y:S02]  /*235a0*/  IMAD.MOV.U32 R13, RZ, RZ, R27 ;  /* 0x000000ffff0d7224 */ /* 0x000fe400078e001b */
[----:B------:R-:W-:-:S07]  /*235b0*/  IMAD.MOV.U32 R24, RZ, RZ, R14 ;  /* 0x000000ffff187224 */ /* 0x000fce00078e000e */
[----:B------:R-:W-:Y:S05]  /*235c0*/  WARPSYNC.COLLECTIVE R15, `(.L_x_14763) ;  /* 0x000000000f087348 */ /* 0x000fea0003c00000 */
[----:B------:R0:W1:Y:S02]  /*235d0*/  SHFL.IDX P6, R14, R13, R12, R11 ;  /* 0x0000000c0d0e7389 */ /* 0x00006400000c000b */
[----:B01----:R-:W-:Y:S01]  /*235e0*/  ENDCOLLECTIVE ;  /* 0x000000000000791b */ /* 0x003fe20003800000 */
.L_x_14763:
[----:B------:R-:W-:Y:S05]  /*235f0*/  BRA `(.L_x_14764) ;  /* 0xfffffe5800347947 */ /* 0x000fea000383ffff */
.L_x_14478:
[----:B0-----:R0:W1:Y:S02]  /*23600*/  SYNCS.PHASECHK.TRANS64.TRYWAIT P1, [R2+URZ+0x16800], R13 ;  /* 0x0168000d020075a7 */ /* 0x001064000802017f */
[----:B-1----:R-:W-:Y:S05]  /*23610*/  @!P1 NANOSLEEP.SYNCS 0x989680 ;  /* 0x009896800000995d */ /* 0x002fea0003900000 */
[----:B------:R-:W1:Y:S02]  /*23620*/  @!P1 SYNCS.PHASECHK.TRANS64 P1, [R2+URZ+0x16800], R13 ;  /* 0x0168000d020095a7 */ /* 0x000e64000802007f */
[----:B-1----:R-:W-:Y:S05]  /*23630*/  @!P1 BRA `(.L_x_14478) ;  /* 0xfffffffc00f09947 */ /* 0x002fea000383ffff */
[----:B------:R-:W-:Y:S05]  /*23640*/  BRA `(.L_x_14765) ;  /* 0xfffffe5800fc7947 */ /* 0x000fea000383ffff */
.L_x_14484:
[----:B-1----:R1:W3:Y:S02]  /*23650*/  SYNCS.PHASECHK.TRANS64.TRYWAIT P1, [R0+URZ+0x16830], R5 ;  /* 0x01683005000075a7 */ /* 0x0022e4000802017f */
[----:B---3--:R-:W-:Y:S05]  /*23660*/  @!P1 NANOSLEEP.SYNCS 0x989680 ;  /* 0x009896800000995d */ /* 0x008fea0003900000 */
[----:B------:R-:W3:Y:S02]  /*23670*/  @!P1 SYNCS.PHASECHK.TRANS64 P1, [R0+URZ+0x16830], R5 ;  /* 0x01683005000095a7 */ /* 0x000ee4000802007f */
[----:B---3--:R-:W-:Y:S05]  /*23680*/  @!P1 BRA `(.L_x_14484) ;  /* 0xfffffffc00f09947 */ /* 0x008fea000383ffff */
[----:B------:R-:W-:Y:S05]  /*23690*/  BRA `(.L_x_14483) ;  /* 0xfffffe6800c07947 */ /* 0x000fea000383ffff */
.L_x_14503:
[----:B-1----:R1:W2:Y:S02]  /*236a0*/  SYNCS.PHASECHK.TRANS64.TRYWAIT P4, [R9+URZ+0x16830], R8 ;  /* 0x01683008090075a7 */ /* 0x0022a4000808017f */
[----:B--2---:R-:W-:Y:S05]  /*236b0*/  @!P4 NANOSLEEP.SYNCS 0x989680 ;  /* 0x009896800000c95d */ /* 0x004fea0003900000 */
[----:B------:R-:W2:Y:S02]  /*236c0*/  @!P4 SYNCS.PHASECHK.TRANS64 P4, [R9+URZ+0x16830], R8 ;  /* 0x016830080900c5a7 */ /* 0x000ea4000808007f */
[----:B--2---:R-:W-:Y:S05]  /*236d0*/  @!P4 BRA `(.L_x_14503) ;  /* 0xfffffffc00f0c947 */ /* 0x004fea000383ffff */
[----:B------:R-:W-:Y:S05]  /*236e0*/  BRA `(.L_x_14502) ;  /* 0xfffffea400687947 */ /* 0x000fea000383ffff */
.L_x_14507:
[----:B-1----:R1:W2:Y:S02]  /*236f0*/  SYNCS.PHASECHK.TRANS64.TRYWAIT P3, [R9+URZ+0x16850], R8 ;  /* 0x01685008090075a7 */ /* 0x0022a4000806017f */
[----:B--2---:R-:W-:Y:S05]  /*23700*/  @!P3 NANOSLEEP.SYNCS 0x989680 ;  /* 0x009896800000b95d */ /* 0x004fea0003900000 */
[----:B------:R-:W2:Y:S02]  /*23710*/  @!P3 SYNCS.PHASECHK.TRANS64 P3, [R9+URZ+0x16850], R8 ;  /* 0x016850080900b5a7 */ /* 0x000ea4000806007f */
[----:B--2---:R-:W-:Y:S05]  /*23720*/  @!P3 BRA `(.L_x_14507) ;  /* 0xfffffffc00f0b947 */ /* 0x004fea000383ffff */
[----:B------:R-:W-:Y:S05]  /*23730*/  BRA `(.L_x_14504) ;  /* 0xfffffea8002c7947 */ /* 0x000fea000383ffff */
.L_x_14528:
[----:B-1----:R1:W2:Y:S02]  /*23740*/  SYNCS.PHASECHK.TRANS64.TRYWAIT P2, [R9+URZ+0x16830], R12 ;  /* 0x0168300c090075a7 */ /* 0x0022a4000804017f */
[----:B--2---:R-:W-:Y:S05]  /*23750*/  @!P2 NANOSLEEP.SYNCS 0x989680 ;  /* 0x009896800000a95d */ /* 0x004fea0003900000 */
[----:B------:R-:W2:Y:S02]  /*23760*/  @!P2 SYNCS.PHASECHK.TRANS64 P2, [R9+URZ+0x16830], R12 ;  /* 0x0168300c0900a5a7 */ /* 0x000ea4000804007f */
[----:B--2---:R-:W-:Y:S05]  /*23770*/  @!P2 BRA `(.L_x_14528) ;  /* 0xfffffffc00f0a947 */ /* 0x004fea000383ffff */
[----:B------:R-:W-:Y:S05]  /*23780*/  BRA `(.L_x_14527) ;  /* 0xfffffee000007947 */ /* 0x000fea000383ffff */
.L_x_14532:
[----:B-1----:R1:W2:Y:S02]  /*23790*/  SYNCS.PHASECHK.TRANS64.TRYWAIT P1, [R9+URZ+0x16850], R8 ;  /* 0x01685008090075a7 */ /* 0x0022a4000802017f */
[----:B--2---:R-:W-:Y:S05]  /*237a0*/  @!P1 NANOSLEEP.SYNCS 0x989680 ;  /* 0x009896800000995d */ /* 0x004fea0003900000 */
[----:B------:R-:W2:Y:S02]  /*237b0*/  @!P1 SYNCS.PHASECHK.TRANS64 P1, [R9+URZ+0x16850], R8 ;  /* 0x01685008090095a7 */ /* 0x000ea4000802007f */
[----:B--2---:R-:W-:Y:S05]  /*237c0*/  @!P1 BRA `(.L_x_14532) ;  /* 0xfffffffc00f09947 */ /* 0x004fea000383ffff */
[----:B------:R-:W-:Y:S05]  /*237d0*/  BRA `(.L_x_14529) ;  /* 0xfffffee000d07947 */ /* 0x000fea000383ffff */
.L_x_14541:
[----:B-1----:R1:W2:Y:S02]  /*237e0*/  SYNCS.PHASECHK.TRANS64.TRYWAIT P2, [R9+URZ+0x16830], R12 ;  /* 0x0168300c090075a7 */ /* 0x0022a4000804017f */
[----:B--2---:R-:W-:Y:S05]  /*237f0*/  @!P2 NANOSLEEP.SYNCS 0x989680 ;  /* 0x009896800000a95d */ /* 0x004fea0003900000 */
[----:B------:R-:W2:Y:S02]  /*23800*/  @!P2 SYNCS.PHASECHK.TRANS64 P2, [R9+URZ+0x16830], R12 ;  /* 0x0168300c0900a5a7 */ /* 0x000ea4000804007f */
[----:B--2---:R-:W-:Y:S05]  /*23810*/  @!P2 BRA `(.L_x_14541) ;  /* 0xfffffffc00f0a947 */ /* 0x004fea000383ffff */
[----:B------:R-:W-:Y:S05]  /*23820*/  BRA `(.L_x_14540) ;  /* 0xffffff0400d07947 */ /* 0x000fea000383ffff */
.L_x_14545:
[----:B-1----:R1:W2:Y:S02]  /*23830*/  SYNCS.PHASECHK.TRANS64.TRYWAIT P1, [R9+URZ+0x16850], R8 ;  /* 0x01685008090075a7 */ /* 0x0022a4000802017f */
[----:B--2---:R-:W-:Y:S05]  /*23840*/  @!P1 NANOSLEEP.SYNCS 0x989680 ;  /* 0x009896800000995d */ /* 0x004fea0003900000 */
[----:B------:R-:W2:Y:S02]  /*23850*/  @!P1 SYNCS.PHASECHK.TRANS64 P1, [R9+URZ+0x16850], R8 ;  /* 0x01685008090095a7 */ /* 0x000ea4000802007f */
[----:B--2---:R-:W-:Y:S05]  /*23860*/  @!P1 BRA `(.L_x_14545) ;  /* 0xfffffffc00f09947 */ /* 0x004fea000383ffff */
[----:B------:R-:W-:Y:S05]  /*23870*/  BRA `(.L_x_14542) ;  /* 0xffffff0800a07947 */ /* 0x000fea000383ffff */
.L_x_14560:
[----:B-1----:R1:W2:Y:S02]  /*23880*/  SYNCS.PHASECHK.TRANS64.TRYWAIT P1, [R11+URZ+0x16850], R0 ;  /* 0x016850000b0075a7 */ /* 0x0022a4000802017f */
[----:B--2---:R-:W-:Y:S05]  /*23890*/  @!P1 NANOSLEEP.SYNCS 0x989680 ;  /* 0x009896800000995d */ /* 0x004fea0003900000 */
[----:B------:R-:W2:Y:S02]  /*238a0*/  @!P1 SYNCS.PHASECHK.TRANS64 P1, [R11+URZ+0x16850], R0 ;  /* 0x016850000b0095a7 */ /* 0x000ea4000802007f */
[----:B--2---:R-:W-:Y:S05]  /*238b0*/  @!P1 BRA `(.L_x_14560) ;  /* 0xfffffffc00f09947 */ /* 0x004fea000383ffff */
[----:B------:R-:W-:Y:S05]  /*238c0*/  BRA `(.L_x_14559) ;  /* 0xffffff3c00907947 */ /* 0x000fea000383ffff */
.L_x_14566:
[----:B------:R-:W-:Y:S02]  /*238d0*/  IMAD.MOV.U32 R13, RZ, RZ, R41 ;  /* 0x000000ffff0d7224 */ /* 0x000fe400078e0029 */
[----:B------:R-:W-:Y:S02]  /*238e0*/  IMAD.MOV.U32 R12, RZ, RZ, RZ ;  /* 0x000000ffff0c7224 */ /* 0x000fe400078e00ff */
[----:B------:R-:W-:Y:S02]  /*238f0*/  IMAD.MOV.U32 R11, RZ, RZ, 0x181f ;  /* 0x0000181fff0b7424 */ /* 0x000fe400078e00ff */
[----:B------:R-:W-:Y:S02]  /*23900*/  IMAD.MOV.U32 R15, RZ, RZ, -0x1 ;  /* 0xffffffffff0f7424 */ /* 0x000fe400078e00ff */
[----:B------:R-:W-:-:S07]  /*23910*/  IMAD.IADD R42, R42, 0x1, R51 ;  /* 0x000000012a2a7824 */ /* 0x000fce00078e0233 */
[----:B-----5:R-:W-:Y:S05]  /*23920*/  WARPSYNC.COLLECTIVE R15, `(.L_x_14766) ;  /* 0x000000000f087348 */ /* 0x020fea0003c00000 */
[----:B------:R0:W1:Y:S02]  /*23930*/  SHFL.IDX P6, R14, R13, R12, R11 ;  /* 0x0000000c0d0e7389 */ /* 0x00006400000c000b */
[----:B01---5:R-:W-:Y:S01]  /*23940*/  ENDCOLLECTIVE ;  /* 0x000000000000791b */ /* 0x023fe20003800000 */
.L_x_14766:
[----:B------:R-:W-:Y:S02]  /*23950*/  VIADD R20, R42, 0x30 ;  /* 0x000000302a147836 */ /* 0x000fe40000000000 */
[----:B------:R-:W-:Y:S02]  /*23960*/  IMAD.MOV.U32 R13, RZ, RZ, R40 ;  /* 0x000000ffff0d7224 */ /* 0x000fe400078e0028 */
[----:B------:R-:W-:-:S07]  /*23970*/  IMAD.MOV.U32 R0, RZ, RZ, R14 ;  /* 0x000000ffff007224 */ /* 0x000fce00078e000e */
[----:B------:R-:W-:Y:S05]  /*23980*/  WARPSYNC.COLLECTIVE R15, `(.L_x_14767) ;  /* 0x000000000f087348 */ /* 0x000fea0003c00000 */
[----:B------:R0:W1:Y:S02]  /*23990*/  SHFL.IDX P6, R14, R13, R12, R11 ;  /* 0x0000000c0d0e7389 */ /* 0x00006400000c000b */
[----:B01----:R-:W-:Y:S01]  /*239a0*/  ENDCOLLECTIVE ;  /* 0x000000000000791b */ /* 0x003fe20003800000 */
.L_x_14767:
[----:B------:R-:W-:Y:S02]  /*239b0*/  ULDC UR4, c[0x0][0xac8] ;  /* 0x0002b20000047ab9 */ /* 0x000fe40000000800 */
[----:B------:R-:W-:-:S04]  /*239c0*/  ISETP.GE.AND P0, PT, R43, UR4, PT ;  /* 0x000000042b007c0c */ /* 0x000fc8000bf06270 */
[-C--:B------:R-:W-:Y:S01]  /*239d0*/  ISETP.GE.OR P4, PT, R20, R45.reuse, P0 ;  /* 0x0000002d1400720c */ /* 0x080fe20000786670 */
[C---:B------:R-:W-:Y:S01]  /*239e0*/  VIADD R20, R42.reuse, 0x60 ;  /* 0x000000602a147836 */ /* 0x040fe20000000000 */
[----:B------:R-:W-:-:S04]  /*239f0*/  ISETP.GE.OR P3, PT, R42, R45, P0 ;  /* 0x0000002d2a00720c */ /* 0x000fc80000766670 */
[----:B------:R-:W-:Y:S01]  /*23a00*/  ISETP.GE.OR P2, PT, R20, R45, P0 ;  /* 0x0000002d1400720c */ /* 0x000fe20000746670 */
[----:B------:R-:W-:Y:S02]  /*23a10*/  IMAD.MOV.U32 R13, RZ, RZ, R41 ;  /* 0x000000ffff0d7224 */ /* 0x000fe400078e0029 */
[----:B------:R-:W-:Y:S02]  /*23a20*/  IMAD.MOV.U32 R12, RZ, RZ, 0x1 ;  /* 0x00000001ff0c7424 */ /* 0x000fe400078e00ff */
[----:B------:R-:W-:-:S08]  /*23a30*/  IMAD.MOV.U32 R3, RZ, RZ, R14 ;  /* 0x000000ffff037224 */ /* 0x000fd000078e000e */
[----:B------:R-:W-:Y:S05]  /*23a40*/  WARPSYNC.COLLECTIVE R15, `(.L_x_14768) ;  /* 0x000000000f087348 */ /* 0x000fea0003c00000 */
[----:B------:R0:W1:Y:S02]  /*23a50*/  SHFL.IDX P6, R14, R13, R12, R11 ;  /* 0x0000000c0d0e7389 */ /* 0x00006400000c000b */
[----:B01----:R-:W-:Y:S01]  /*23a60*/  ENDCOLLECTIVE ;  /* 0x000000000000791b */ /* 0x003fe20003800000 */
.L_x_14768:
[----:B------:R-:W-:-:S04]  /*23a70*/  @!P3 LEA R32, P5, R43, R3, 0x1 ;  /* 0x000000032b20b211 */ /* 0x000fc800078a08ff */
[----:B------:R-:W-:Y:S01]  /*23a80*/  @!P3 LEA.HI.X R3, R43, R0, R44, 0x1, P5 ;  /* 0x000000002b03b211 */ /* 0x000fe200028f0c2c */
[----:B------:R-:W-:Y:S02]  /*23a90*/  IMAD.MOV.U32 R13, RZ, RZ, R40 ;  /* 0x000000ffff0d7224 */ /* 0x000fe400078e0028 */
[----:B------:R-:W-:-:S07]  /*23aa0*/  IMAD.MOV.U32 R8, RZ, RZ, R14 ;  /* 0x000000ffff087224 */ /* 0x000fce00078e000e */
[----:B------:R-:W-:Y:S05]  /*23ab0*/  WARPSYNC.COLLECTIVE R15, `(.L_x_14769) ;  /* 0x000000000f087348 */ /* 0x000fea0003c00000 */
[----:B------:R0:W1:Y:S02]  /*23ac0*/  SHFL.IDX P6, R14, R13, R12, R11 ;  /* 0x0000000c0d0e7389 */ /* 0x00006400000c000b */
[----:B01----:R-:W-:Y:S01]  /*23ad0*/  ENDCOLLECTIVE ;  /* 0x000000000000791b */ /* 0x003fe20003800000 */
.L_x_14769:
[----:B------:R-:W-:Y:S02]  /*23ae0*/  IMAD.MOV.U32 R13, RZ, RZ, R41 ;  /* 0x000000ffff0d7224 */ /* 0x000fe400078e0029 */
[----:B------:R-:W-:Y:S02]  /*23af0*/  IMAD.MOV.U32 R12, RZ, RZ, 0x2 ;  /* 0x00000002ff0c7424 */ /* 0x000fe400078e00ff */
[----:B------:R-:W-:-:S07]  /*23b00*/  IMAD.MOV.U32 R9, RZ, RZ, R14 ;  /* 0x000000ffff097224 */ /* 0x000fce00078e000e */
[----:B------:R-:W-:Y:S05]  /*23b10*/  WARPSYNC.COLLECTIVE R15, `(.L_x_14770) ;  /* 0x000000000f087348 */ /* 0x000fea0003c00000 */
[----:B------:R0:W1:Y:S02]  /*23b20*/  SHFL.IDX P6, R14, R13, R12, R11 ;  /* 0x0000000c0d0e7389 */ /* 0x00006400000c000b */
[----:B01----:R-:W-:Y:S01]  /*23b30*/  ENDCOLLECTIVE ;  /* 0x000000000000791b */ /* 0x003fe20003800000 */
.L_x_14770:
[----:B------:R-:W-:Y:S01]  /*23b40*/  @!P4 LEA R20, P1, R43, R9, 0x1 ;  /* 0x000000092b14c211 */ /* 0x000fe200078208ff */
[----:B------:R-:W-:-:S03]  /*23b50*/  @!P3 IMAD.MOV.U32 R9, RZ, RZ, R3 ;  /* 0x000000ffff09b224 */ /* 0x000fc600078e0003 */
[----:B------:R-:W-:Y:S01]  /*23b60*/  @!P4 LEA.HI.X R21, R43, R8, R44, 0x1, P1 ;  /* 0x000000082b15c211 */ /* 0x000fe200008f0c2c */
[----:B------:R-:W-:-:S05]  /*23b70*/  @!P3 IMAD.MOV.U32 R8, RZ, RZ, R32 ;  /* 0x000000ffff08b224 */ /* 0x000fca00078e0020 */
[----:B------:R0:W-:Y:S01]  /*23b80*/  @!P3 ST.E.128 desc[UR42][R8.64], R4 ;  /* 0x000000040800b985 */ /* 0x0001e2000c101d2a */
[----:B------:R-:W-:-:S03]  /*23b90*/  IMAD.MOV.U32 R13, RZ, RZ, R40 ;  /* 0x000000ffff0d7224 */ /* 0x000fc600078e0028 */
[----:B------:R0:W-:Y:S01]  /*23ba0*/  @!P4 ST.E.128 desc[UR42][R20.64], R24 ;  /* 0x000000181400c985 */ /* 0x0001e2000c101d2a */
[----:B------:R-:W-:-:S07]  /*23bb0*/  IMAD.MOV.U32 R10, RZ, RZ, R14 ;  /* 0x000000ffff0a7224 */ /* 0x000fce00078e000e */
[----:B0-----:R-:W-:Y:S05]  /*23bc0*/  WARPSYNC.COLLECTIVE R15, `(.L_x_14771) ;  /* 0x000000000f087348 */ /* 0x001fea0003c00000 */
[----:B------:R1:W2:Y:S02]  /*23bd0*/  SHFL.IDX P6, R14, R13, R12, R11 ;  /* 0x0000000c0d0e7389 */ /* 0x0002a400000c000b */
[----:B012---:R-:W-:Y:S01]  /*23be0*/  ENDCOLLECTIVE ;  /* 0x000000000000791b */ /* 0x007fe20003800000 */
.L_x_14771:
[----:B------:R-:W-:Y:S02]  /*23bf0*/  IMAD.MOV.U32 R13, RZ, RZ, R41 ;  /* 0x000000ffff0d7224 */ /* 0x000fe400078e0029 */
[----:B------:R-:W-:Y:S01]  /*23c00*/  IMAD.MOV.U32 R12, RZ, RZ, 0x3 ;  /* 0x00000003ff0c7424 */ /* 0x000fe200078e00ff */
[----:B------:R-:W-:-:S13]  /*23c10*/  @!P2 LEA R46, P5, R43, R14, 0x1 ;  /* 0x0000000e2b2ea211 */ /* 0x000fda00078a08ff */
[----:B------:R-:W-:Y:S05]  /*23c20*/  WARPSYNC.COLLECTIVE R15, `(.L_x_14772) ;  /* 0x000000000f087348 */ /* 0x000fea0003c00000 */
[----:B------:R0:W1:Y:S02]  /*23c30*/  SHFL.IDX P6, R14, R13, R12, R11 ;  /* 0x0000000c0d0e7389 */ /* 0x00006400000c000b */
[----:B01----:R-:W-:Y:S01]  /*23c40*/  ENDCOLLECTIVE ;  /* 0x000000000000791b */ /* 0x003fe20003800000 */
.L_x_14772:
        /* <DEDUP_REMOVED lines=9> */
.L_x_14773:
[----:B------:R-:W-:Y:S05]  /*23ce0*/  BRA `(.L_x_14774) ;  /* 0xffffff5000c87947 */ /* 0x000fea000383ffff */
.L_x_14568:
[----:B------:R-:W-:Y:S02]  /*23cf0*/  IMAD.MOV.U32 R13, RZ, RZ, R4 ;  /* 0x000000ffff0d7224 */ /* 0x000fe400078e0004 */
[----:B------:R-:W-:Y:S02]  /*23d00*/  IMAD.MOV.U32 R12, RZ, RZ, RZ ;  /* 0x000000ffff0c7224 */ /* 0x000fe400078e00ff */
[----:B------:R-:W-:Y:S02]  /*23d10*/  IMAD.MOV.U32 R11, RZ, RZ, 0x1c1f ;  /* 0x00001c1fff0b7424 */ /* 0x000fe400078e00ff */
[----:B------:R-:W-:-:S07]  /*23d20*/  IMAD.MOV.U32 R15, RZ, RZ, -0x1 ;  /* 0xffffffffff0f7424 */ /* 0x000fce00078e00ff */
[----:B------:R-:W-:Y:S05]  /*23d30*/  WARPSYNC.COLLECTIVE R15, `(.L_x_14775) ;  /* 0x000000000f087348 */ /* 0x000fea0003c00000 */
[----:B------:R0:W1:Y:S02]  /*23d40*/  SHFL.IDX P6, R14, R13, R12, R11 ;  /* 0x0000000c0d0e7389 */ /* 0x00006400000c000b */
[----:B01----:R-:W-:Y:S01]  /*23d50*/  ENDCOLLECTIVE ;  /* 0x000000000000791b */ /* 0x003fe20003800000 */
.L_x_14775:
[----:B------:R-:W-:Y:S02]  /*23d60*/  IMAD.MOV.U32 R13, RZ, RZ, R3 ;  /* 0x000000ffff0d7224 */ /* 0x000fe400078e0003 */
[----:B------:R-:W-:-:S07]  /*23d70*/  IMAD.MOV.U32 R0, RZ, RZ, R14 ;  /* 0x000000ffff007224 */ /* 0x000fce00078e000e */
[----:B------:R-:W-:Y:S05]  /*23d80*/  WARPSYNC.COLLECTIVE R15, `(.L_x_14776) ;  /* 0x000000000f087348 */ /* 0x000fea0003c00000 */
[----:B------:R0:W1:Y:S02]  /*23d90*/  SHFL.IDX P6, R14, R13, R12, R11 ;  /* 0x0000000c0d0e7389 */ /* 0x00006400000c000b */
[----:B01----:R-:W-:Y:S01]  /*23da0*/  ENDCOLLECTIVE ;  /* 0x000000000000791b */ /* 0x003fe20003800000 */
.L_x_14776:
[----:B------:R-:W-:Y:S05]  /*23db0*/  BRA `(.L_x_14777) ;  /* 0xffffff5400a47947 */ /* 0x000fea000383ffff */
.L_x_14571:
        /* <DEDUP_REMOVED lines=8> */
.L_x_14779:
[----:B------:R-:W-:Y:S05]  /*23e40*/  BSYNC B1 ;  /* 0x0000000000017941 */ /* 0x000fea0003800000 */
.L_x_14778:
        /* <DEDUP_REMOVED lines=8> */
.L_x_14780:
[----:B------:R-:W-:Y:S05]  /*23ed0*/  BRA `(.L_x_14781) ;  /* 0xffffff5800007947 */ /* 0x000fea000383ffff */
.L_x_14575:
[----:B------:R-:W-:Y:S02]  /*23ee0*/  IMAD.MOV.U32 R13, RZ, RZ, R20 ;  /* 0x000000ffff0d7224 */ /* 0x000fe400078e0014 */
[----:B------:R-:W-:Y:S02]  /*23ef0*/  IMAD.MOV.U32 R12, RZ, RZ, RZ ;  /* 0x000000ffff0c7224 */ /* 0x000fe400078e00ff */
[----:B------:R-:W-:Y:S02]  /*23f00*/  IMAD.MOV.U32 R11, RZ, RZ, 0x181f ;  /* 0x0000181fff0b7424 */ /* 0x000fe400078e00ff */
[----:B------:R-:W-:Y:S02]  /*23f10*/  IMAD.MOV.U32 R15, RZ, RZ, -0x1 ;  /* 0xffffffffff0f7424 */ /* 0x000fe400078e00ff */
[----:B------:R-:W-:Y:S02]  /*23f20*/  IMAD R21, R24, R25, RZ ;  /* 0x0000001918157224 */ /* 0x000fe400078e02ff */
[----:B------:R-:W-:-:S07]  /*23f30*/  IMAD.IADD R24, R42, 0x1, R28 ;  /* 0x000000012a187824 */ /* 0x000fce00078e021c */
[----:B01----:R-:W-:Y:S05]  /*23f40*/  WARPSYNC.COLLECTIVE R15, `(.L_x_14782) ;  /* 0x000000000f087348 */ /* 0x003fea0003c00000 */
[----:B------:R2:W3:Y:S02]  /*23f50*/  SHFL.IDX P6, R14, R13, R12, R11 ;  /* 0x0000000c0d0e7389 */ /* 0x0004e400000c000b */
[----:B0123--:R-:W-:Y:S01]  /*23f60*/  ENDCOLLECTIVE ;  /* 0x000000000000791b */ /* 0x00ffe20003800000 */
.L_x_14782:
[C---:B------:R-:W-:Y:S01]  /*23f70*/  VIADD R8, R24.reuse, 0x30 ;  /* 0x0000003018087836 */ /* 0x040fe20000000000 */
[----:B------:R-:W-:-:S04]  /*23f80*/  ISETP.GE.OR P3, PT, R24, R21, P0 ;  /* 0x000000151800720c */ /* 0x000fc80000766670 */
[----:B------:R-:W-:Y:S01]  /*23f90*/  ISETP.GE.OR P4, PT, R8, R21, P0 ;  /* 0x000000150800720c */ /* 0x000fe20000786670 */
[----:B------:R-:W-:Y:S02]  /*23fa0*/  VIADD R8, R24, 0x60 ;  /* 0x0000006018087836 */ /* 0x000fe40000000000 */
[----:B------:R-:W-:-:S03]  /*23fb0*/  IMAD.MOV.U32 R13, RZ, RZ, R7 ;  /* 0x000000ffff0d7224 */ /* 0x000fc600078e0007 */
[----:B------:R-:W-:Y:S01]  /*23fc0*/  ISETP.GE.OR P2, PT, R8, R21, P0 ;  /* 0x000000150800720c */ /* 0x000fe20000746670 */
[----:B------:R-:W-:-:S12]  /*23fd0*/  IMAD.MOV.U32 R0, RZ, RZ, R14 ;  /* 0x000000ffff007224 */ /* 0x000fd800078e000e */
[----:B------:R-:W-:Y:S05]  /*23fe0*/  WARPSYNC.COLLECTIVE R15, `(.L_x_14783) ;  /* 0x000000000f087348 */ /* 0x000fea0003c00000 */
[----:B------:R0:W1:Y:S02]  /*23ff0*/  SHFL.IDX P6, R14, R13, R12, R11 ;  /* 0x0000000c0d0e7389 */ /* 0x00006400000c000b */
[----:B01----:R-:W-:Y:S01]  /*24000*/  ENDCOLLECTIVE ;  /* 0x000000000000791b */ /* 0x003fe20003800000 */
.L_x_14783:
[----:B------:R-:W-:Y:S01]  /*24010*/  IMAD.MOV.U32 R13, RZ, RZ, R20 ;  /* 0x000000ffff0d7224 */ /* 0x000fe200078e0014 */
[----:B------:R-:W-:Y:S01]  /*24020*/  MOV R12, 0x1 ;  /* 0x00000001000c7802 */ /* 0x000fe20000000f00 */
[----:B------:R-:W-:-:S07]  /*24030*/  IMAD.MOV.U32 R3, RZ, RZ, R14 ;  /* 0x000000ffff037224 */ /* 0x000fce00078e000e */
[----:B------:R-:W-:Y:S05]  /*24040*/  WARPSYNC.COLLECTIVE R15, `(.L_x_14784) ;  /* 0x000000000f087348 */ /* 0x000fea0003c00000 */
[----:B------:R0:W1:Y:S02]  /*24050*/  SHFL.IDX P6, R14, R13, R12, R11 ;  /* 0x0000000c0d0e7389 */ /* 0x00006400000c000b */
[----:B01----:R-:W-:Y:S01]  /*24060*/  ENDCOLLECTIVE ;  /* 0x000000000000791b */ /* 0x003fe20003800000 */
.L_x_14784:
[----:B------:R-:W-:-:S04]  /*24070*/  @!P3 LEA R10, P5, R43, R3, 0x1 ;  /* 0x000000032b0ab211 */ /* 0x000fc800078a08ff */
[----:B------:R-:W-:Y:S01]  /*24080*/  @!P3 LEA.HI.X R3, R43, R0, R44, 0x1, P5 ;  /* 0x000000002b03b211 */ /* 0x000fe200028f0c2c */
[----:B------:R-:W-:Y:S02]  /*24090*/  IMAD.MOV.U32 R13, RZ, RZ, R7 ;  /* 0x000000ffff0d7224 */ /* 0x000fe400078e0007 */
[----:B------:R-:W-:-:S07]  /*240a0*/  IMAD.MOV.U32 R4, RZ, RZ, R14 ;  /* 0x000000ffff047224 */ /* 0x000fce00078e000e */
[----:B------:R-:W-:Y:S05]  /*240b0*/  WARPSYNC.COLLECTIVE R15, `(.L_x_14785) ;  /* 0x000000000f087348 */ /* 0x000fea0003c00000 */
[----:B------:R0:W1:Y:S02]  /*240c0*/  SHFL.IDX P6, R14, R13, R12, R11 ;  /* 0x0000000c0d0e7389 */ /* 0x00006400000c000b */
[----:B01----:R-:W-:Y:S01]  /*240d0*/  ENDCOLLECTIVE ;  /* 0x000000000000791b */ /* 0x003fe20003800000 */
.L_x_14785:
[----:B------:R-:W-:Y:S02]  /*240e0*/  IMAD.MOV.U32 R13, RZ, RZ, R20 ;  /* 0x000000ffff0d7224 */ /* 0x000fe400078e0014 */
[----:B------:R-:W-:Y:S02]  /*240f0*/  IMAD.MOV.U32 R12, RZ, RZ, 0x2 ;  /* 0x00000002ff0c7424 */ /* 0x000fe400078e00ff */
[----:B------:R-:W-:-:S07]  /*24100*/  IMAD.MOV.U32 R5, RZ, RZ, R14 ;  /* 0x000000ffff057224 */ /* 0x000fce00078e000e */
[----:B------:R-:W-:Y:S05]  /*24110*/  WARPSYNC.COLLECTIVE R15, `(.L_x_14786) ;  /* 0x000000000f087348 */ /* 0x000fea0003c00000 */
[----:B------:R0:W1:Y:S02]  /*24120*/  SHFL.IDX P6, R14, R13, R12, R11 ;  /* 0x0000000c0d0e7389 */ /* 0x00006400000c000b */
[----:B01----:R-:W-:Y:S01]  /*24130*/  ENDCOLLECTIVE ;  /* 0x000000000000791b */ /* 0x003fe20003800000 */
.L_x_14786:
[----:B------:R-:W-:-:S04]  /*24140*/  @!P4 LEA R8, P1, R43, R5, 0x1 ;  /* 0x000000052b08c211 */ /* 0x000fc800078208ff */
[----:B------:R-:W-:Y:S01]  /*24150*/  @!P4 LEA.HI.X R9, R43, R4, R44, 0x1, P1 ;  /* 0x000000042b09c211 */ /* 0x000fe200008f0c2c */
[----:B------:R-:W-:Y:S02]  /*24160*/  IMAD.MOV.U32 R13, RZ, RZ, R7 ;  /* 0x000000ffff0d7224 */ /* 0x000fe400078e0007 */
[----:B------:R-:W-:-:S07]  /*24170*/  IMAD.MOV.U32 R6, RZ, RZ, R14 ;  /* 0x000000ffff067224 */ /* 0x000fce00078e000e */
[----:B------:R-:W-:Y:S05]  /*24180*/  WARPSYNC.COLLECTIVE R15, `(.L_x_14787) ;  /* 0x000000000f087348 */ /* 0x000fea0003c00000 */
[----:B------:R0:W1:Y:S02]  /*24190*/  SHFL.IDX P6, R14, R13, R12, R11 ;  /* 0x0000000c0d0e7389 */ /* 0x00006400000c000b */
[----:B01----:R-:W-:Y:S01]  /*241a0*/  ENDCOLLECTIVE ;  /* 0x000000000000791b */ /* 0x003fe20003800000 */
.L_x_14787:
        /* <DEDUP_REMOVED lines=12> */
.L_x_14788:
[----:B------:R0:W-:Y:S01]  /*24270*/  @!P2 ST.E.128 desc[UR42][R4.64], RZ ;  /* 0x000000ff0400a985 */ /* 0x0001e2000c101d2a */
[----:B------:R-:W-:Y:S02]  /*24280*/  IMAD.MOV.U32 R13, RZ, RZ, R7 ;  /* 0x000000ffff0d7224 */ /* 0x000fe400078e0007 */
[----:B------:R-:W-:-:S07]  /*24290*/  IMAD.MOV.U32 R0, RZ, RZ, R14 ;  /* 0x000000ffff007224 */ /* 0x000fce00078e000e */
[----:B0-----:R-:W-:Y:S05]  /*242a0*/  WARPSYNC.COLLECTIVE R15, `(.L_x_14789) ;  /* 0x000000000f087348 */ /* 0x001fea0003c00000 */
[----:B------:R1:W2:Y:S02]  /*242b0*/  SHFL.IDX P6, R14, R13, R12, R11 ;  /* 0x0000000c0d0e7389 */ /* 0x0002a400000c000b */
[----:B012---:R-:W-:Y:S01]  /*242c0*/  ENDCOLLECTIVE ;  /* 0x000000000000791b */ /* 0x007fe20003800000 */
.L_x_14789:
[----:B------:R-:W-:Y:S05]  /*242d0*/  BRA `(.L_x_14790) ;  /* 0xffffff6000107947 */ /* 0x000fea000383ffff */
.L_x_14602:
[----:B------:R-:W0:Y:S01]  /*242e0*/  S2R R5, SR_TID.X ;  /* 0x0000000000057919 */ /* 0x000e220000002100 */
[----:B------:R-:W-:Y:S01]  /*242f0*/  BSSY B1, `(.L_x_14791) ;  /* 0x000000a000017945 */ /* 0x000fe20003800000 */
[----:B------:R-:W-:Y:S02]  /*24300*/  IMAD.MOV.U32 R12, RZ, RZ, RZ ;  /* 0x000000ffff0c7224 */ /* 0x000fe400078e00ff */
[----:B------:R-:W-:Y:S02]  /*24310*/  IMAD.MOV.U32 R11, RZ, RZ, 0x1f ;  /* 0x0000001fff0b7424 */ /* 0x000fe400078e00ff */
[----:B------:R-:W-:Y:S01]  /*24320*/  IMAD.MOV.U32 R15, RZ, RZ, -0x1 ;  /* 0xffffffffff0f7424 */ /* 0x000fe200078e00ff */
[----:B0-----:R-:W-:-:S04]  /*24330*/  SHF.R.U32.HI R5, RZ, 0x5, R5 ;  /* 0x00000005ff057819 */ /* 0x001fc80000011605 */
[----:B------:R-:W-:-:S05]  /*24340*/  LOP3.LUT R5, R5, 0x3, RZ, 0xc0, !PT ;  /* 0x0000000305057812 */ /* 0x000fca00078ec0ff */
[----:B-1----:R-:W-:-:S07]  /*24350*/  IMAD.MOV.U32 R13, RZ, RZ, R5 ;  /* 0x000000ffff0d7224 */ /* 0x002fce00078e0005 */
[----:B------:R-:W-:Y:S05]  /*24360*/  WARPSYNC.COLLECTIVE R15, `(.L_x_14792) ;  /* 0x000000000f087348 */ /* 0x000fea0003c00000 */
[----:B------:R0:W1:Y:S02]  /*24370*/  SHFL.IDX P6, R14, R13, R12, R11 ;  /* 0x0000000c0d0e7389 */ /* 0x00006400000c000b */
[----:B01----:R-:W-:Y:S01]  /*24380*/  ENDCOLLECTIVE ;  /* 0x000000000000791b */ /* 0x003fe20003800000 */
.L_x_14792:
[----:B------:R-:W-:Y:S05]  /*24390*/  BSYNC B1 ;  /* 0x0000000000017941 */ /* 0x000fea0003800000 */
.L_x_14791:
[----:B------:R-:W-:Y:S05]  /*243a0*/  BRA `(.L_x_14793) ;  /* 0xffffff7c00b07947 */ /* 0x000fea000383ffff */
.L_x_14604:
[----:B------:R-:W-:Y:S01]  /*243b0*/  BSSY B1, `(.L_x_14794) ;  /* 0x0000006000017945 */ /* 0x000fe20003800000 */
[----:B------:R-:W-:-:S07]  /*243c0*/  IMAD.MOV.U32 R15, RZ, RZ, -0x1 ;  /* 0xffffffffff0f7424 */ /* 0x000fce00078e00ff */
[----:B01----:R-:W-:Y:S05]  /*243d0*/  WARPSYNC.COLLECTIVE R15, `(.L_x_14795) ;  /* 0x000000000f0c7348 */ /* 0x003fea0003c00000 */
[----:B------:R-:W-:Y:S02]  /*243e0*/  ELECT P6, UR62, PT ;  /* 0x00000000003e782f */ /* 0x000fe400038c0000 */
[----:B------:R-:W-:Y:S01]  /*243f0*/  MOV R14, UR62 ;  /* 0x0000003e000e7c02 */ /* 0x000fe20008000f00 */
[----:B01----:R-:W-:Y:S10]  /*24400*/  ENDCOLLECTIVE ;  /* 0x000000000000791b */ /* 0x003ff40003800000 */
.L_x_14795:
[----:B------:R-:W-:Y:S05]  /*24410*/  BSYNC B1 ;  /* 0x0000000000017941 */ /* 0x000fea0003800000 */
.L_x_14794:
[----:B------:R-:W-:Y:S05]  /*24420*/  BRA `(.L_x_14603) ;  /* 0xffffff7c00a87947 */ /* 0x000fea000383ffff */
.L_x_14606:
[----:B0-----:R0:W2:Y:S02]  /*24430*/  SYNCS.PHASECHK.TRANS64.TRYWAIT P0, [R16+URZ+0x16820], R5 ;  /* 0x01682005100075a7 */ /* 0x0010a4000800017f */
[----:B--2---:R-:W-:Y:S05]  /*24440*/  @!P0 NANOSLEEP.SYNCS 0x989680 ;  /* 0x009896800000895d */ /* 0x004fea0003900000 */
[----:B------:R-:W2:Y:S02]  /*24450*/  @!P0 SYNCS.PHASECHK.TRANS64 P0, [R16+URZ+0x16820], R5 ;  /* 0x01682005100085a7 */ /* 0x000ea4000800007f */
[----:B--2---:R-:W-:Y:S05]  /*24460*/  @!P0 BRA `(.L_x_14606) ;  /* 0xfffffffc00f08947 */ /* 0x004fea000383ffff */
[----:B------:R-:W-:Y:S05]  /*24470*/  BRA `(.L_x_14796) ;  /* 0xffffff7c00b87947 */ /* 0x000fea000383ffff */
.L_x_14610:
[----:B0-----:R0:W2:Y:S02]  /*24480*/  SYNCS.PHASECHK.TRANS64.TRYWAIT P0, [R5+URZ+0x168a0], R7 ;  /* 0x0168a007050075a7 */ /* 0x0010a4000800017f */
[----:B--2---:R-:W-:Y:S05]  /*24490*/  @!P0 NANOSLEEP.SYNCS 0x989680 ;  /* 0x009896800000895d */ /* 0x004fea0003900000 */
[----:B------:R-:W2:Y:S02]  /*244a0*/  @!P0 SYNCS.PHASECHK.TRANS64 P0, [R5+URZ+0x168a0], R7 ;  /* 0x0168a007050085a7 */ /* 0x000ea4000800007f */
[----:B--2---:R-:W-:Y:S05]  /*244b0*/  @!P0 BRA `(.L_x_14610) ;  /* 0xfffffffc00f08947 */ /* 0x004fea000383ffff */
[----:B------:R-:W-:Y:S05]  /*244c0*/  BRA `(.L_x_14797) ;  /* 0xffffff7c00d47947 */ /* 0x000fea000383ffff */
.L_x_14615:
[----:B-1----:R1:W2:Y:S02]  /*244d0*/  SYNCS.PHASECHK.TRANS64.TRYWAIT P0, [R5+URZ+0x168c0], R7 ;  /* 0x0168c007050075a7 */ /* 0x0022a4000800017f */
[----:B--2---:R-:W-:Y:S05]  /*244e0*/  @!P0 NANOSLEEP.SYNCS 0x989680 ;  /* 0x009896800000895d */ /* 0x004fea0003900000 */
[----:B------:R-:W2:Y:S02]  /*244f0*/  @!P0 SYNCS.PHASECHK.TRANS64 P0, [R5+URZ+0x168c0], R7 ;  /* 0x0168c007050085a7 */ /* 0x000ea4000800007f */
[----:B--2---:R-:W-:Y:S05]  /*24500*/  @!P0 BRA `(.L_x_14615) ;  /* 0xfffffffc00f08947 */ /* 0x004fea000383ffff */
[----:B------:R-:W-:Y:S05]  /*24510*/  BRA `(.L_x_14798) ;  /* 0xffffff8000547947 */ /* 0x000fea000383ffff */
.L_x_14622:
[----:B0-----:R0:W2:Y:S02]  /*24520*/  SYNCS.PHASECHK.TRANS64.TRYWAIT P1, [R5+URZ+0x168a0], R7 ;  /* 0x0168a007050075a7 */ /* 0x0010a4000802017f */
[----:B--2---:R-:W-:Y:S05]  /*24530*/  @!P1 NANOSLEEP.SYNCS 0x989680 ;  /* 0x009896800000995d */ /* 0x004fea0003900000 */
[----:B------:R-:W2:Y:S02]  /*24540*/  @!P1 SYNCS.PHASECHK.TRANS64 P1, [R5+URZ+0x168a0], R7 ;  /* 0x0168a007050095a7 */ /* 0x000ea4000802007f */
[----:B--2---:R-:W-:Y:S05]  /*24550*/  @!P1 BRA `(.L_x_14622) ;  /* 0xfffffffc00f09947 */ /* 0x004fea000383ffff */
[----:B------:R-:W-:Y:S05]  /*24560*/  BRA `(.L_x_14799) ;  /* 0xffffff8400207947 */ /* 0x000fea000383ffff */
.L_x_14627:
[----:B-1----:R1:W2:Y:S02]  /*24570*/  SYNCS.PHASECHK.TRANS64.TRYWAIT P1, [R5+URZ+0x168c0], R7 ;  /* 0x0168c007050075a7 */ /* 0x0022a4000802017f */
[----:B--2---:R-:W-:Y:S05]  /*24580*/  @!P1 NANOSLEEP.SYNCS 0x989680 ;  /* 0x009896800000995d */ /* 0x004fea0003900000 */
[----:B------:R-:W2:Y:S02]  /*24590*/  @!P1 SYNCS.PHASECHK.TRANS64 P1, [R5+URZ+0x168c0], R7 ;  /* 0x0168c007050095a7 */ /* 0x000ea4000802007f */
[----:B--2---:R-:W-:Y:S05]  /*245a0*/  @!P1 BRA `(.L_x_14627) ;  /* 0xfffffffc00f09947 */ /* 0x004fea000383ffff */
[----:B------:R-:W-:Y:S05]  /*245b0*/  BRA `(.L_x_14800) ;  /* 0xffffff8400987947 */ /* 0x000fea000383ffff */
.L_x_14650:
        /* <DEDUP_REMOVED lines=11> */
.L_x_14802:
[----:B------:R-:W-:Y:S05]  /*24670*/  BSYNC B0 ;  /* 0x0000000000007941 */ /* 0x000fea0003800000 */
.L_x_14801:
[----:B------:R-:W-:Y:S05]  /*24680*/  BRA `(.L_x_14803) ;  /* 0xffffff9400ac7947 */ /* 0x000fea000383ffff */
.L_x_14653:
[----:B0-----:R0:W1:Y:S02]  /*24690*/  SYNCS.PHASECHK.TRANS64.TRYWAIT P0, [R3+URZ+0x16840], R4 ;  /* 0x01684004030075a7 */ /* 0x001064000800017f */
[----:B-1----:R-:W-:Y:S05]  /*246a0*/  @!P0 NANOSLEEP.SYNCS 0x989680 ;  /* 0x009896800000895d */ /* 0x002fea0003900000 */
[----:B------:R-:W1:Y:S02]  /*246b0*/  @!P0 SYNCS.PHASECHK.TRANS64 P0, [R3+URZ+0x16840], R4 ;  /* 0x01684004030085a7 */ /* 0x000e64000800007f */
[----:B-1----:R-:W-:Y:S05]  /*246c0*/  @!P0 BRA `(.L_x_14653) ;  /* 0xfffffffc00f08947 */ /* 0x002fea000383ffff */
[----:B------:R-:W-:Y:S05]  /*246d0*/  BRA `(.L_x_14804) ;  /* 0xffffff9800007947 */ /* 0x000fea000383ffff */
.L_x_14654:
        /* <DEDUP_REMOVED lines=8> */
.L_x_14806:
[----:B------:R-:W-:Y:S05]  /*24760*/  BSYNC B0 ;  /* 0x0000000000007941 */ /* 0x000fea0003800000 */
.L_x_14805:
        /* <DEDUP_REMOVED lines=9> */
.L_x_14807:
[----:B------:R-:W-:Y:S02]  /*24800*/  IMAD.MOV.U32 R13, RZ, RZ, R2 ;  /* 0x000000ffff0d7224 */ /* 0x000fe400078e0002 */
[----:B------:R-:W-:Y:S02]  /*24810*/  IMAD.MOV.U32 R12, RZ, RZ, 0x1 ;  /* 0x00000001ff0c7424 */ /* 0x000fe400078e00ff */
[----:B------:R-:W-:-:S07]  /*24820*/  IMAD.MOV.U32 R7, RZ, RZ, R14 ;  /* 0x000000ffff077224 */ /* 0x000fce00078e000e */
[----:B------:R-:W-:Y:S05]  /*24830*/  WARPSYNC.COLLECTIVE R15, `(.L_x_14808) ;  /* 0x000000000f087348 */ /* 0x000fea0003c00000 */
[----:B------:R0:W1:Y:S02]  /*24840*/  SHFL.IDX P6, R14, R13, R12, R11 ;  /* 0x0000000c0d0e7389 */ /* 0x00006400000c000b */
[----:B01----:R-:W-:Y:S01]  /*24850*/  ENDCOLLECTIVE ;  /* 0x000000000000791b */ /* 0x003fe20003800000 */
.L_x_14808:
        /* <DEDUP_REMOVED lines=15> */
.L_x_14809:
[----:B------:R-:W-:Y:S02]  /*24950*/  @P0 IMAD R8, R5, 0x2, R16 ;  /* 0x0000000205080824 */ /* 0x000fe400078e0210 */
[----:B------:R-:W-:Y:S02]  /*24960*/  IMAD.MOV.U32 R13, RZ, RZ, R2 ;  /* 0x000000ffff0d7224 */ /* 0x000fe400078e0002 */
[----:B------:R-:W-:Y:S02]  /*24970*/  IMAD.MOV.U32 R12, RZ, RZ, 0x2 ;  /* 0x00000002ff0c7424 */ /* 0x000fe400078e00ff */
[----:B------:R-:W-:-:S07]  /*24980*/  IMAD.MOV.U32 R7, RZ, RZ, R14 ;  /* 0x000000ffff077224 */ /* 0x000fce00078e000e */
[----:B------:R-:W-:Y:S05]  /*24990*/  WARPSYNC.COLLECTIVE R15, `(.L_x_14810) ;  /* 0x000000000f087348 */ /* 0x000fea0003c00000 */
[----:B------:R0:W1:Y:S02]  /*249a0*/  SHFL.IDX P6, R14, R13, R12, R11 ;  /* 0x0000000c0d0e7389 */ /* 0x00006400000c000b */
[----:B01----:R-:W-:Y:S01]  /*249b0*/  ENDCOLLECTIVE ;  /* 0x000000000000791b */ /* 0x003fe20003800000 */
.L_x_14810:
        /* <DEDUP_REMOVED lines=15> */
.L_x_14811:
[----:B------:R-:W-:Y:S02]  /*24ab0*/  @P0 IMAD R8, R5, 0x2, R16 ;  /* 0x0000000205080824 */ /* 0x000fe400078e0210 */
[----:B------:R-:W-:Y:S02]  /*24ac0*/  IMAD.MOV.U32 R13, RZ, RZ, R2 ;  /* 0x000000ffff0d7224 */ /* 0x000fe400078e0002 */
[----:B------:R-:W-:Y:S02]  /*24ad0*/  IMAD.MOV.U32 R12, RZ, RZ, 0x3 ;  /* 0x00000003ff0c7424 */ /* 0x000fe400078e00ff */
[----:B------:R-:W-:-:S07]  /*24ae0*/  IMAD.MOV.U32 R7, RZ, RZ, R14 ;  /* 0x000000ffff077224 */ /* 0x000fce00078e000e */
[----:B------:R-:W-:Y:S05]  /*24af0*/  WARPSYNC.COLLECTIVE R15, `(.L_x_14812) ;  /* 0x000000000f087348 */ /* 0x000fea0003c00000 */
[----:B------:R0:W1:Y:S02]  /*24b00*/  SHFL.IDX P6, R14, R13, R12, R11 ;  /* 0x0000000c0d0e7389 */ /* 0x00006400000c000b */
[----:B01----:R-:W-:Y:S01]  /*24b10*/  ENDCOLLECTIVE ;  /* 0x000000000000791b */ /* 0x003fe20003800000 */
.L_x_14812:
        /* <DEDUP_REMOVED lines=15> */
.L_x_14813:
[----:B------:R-:W-:Y:S02]  /*24c10*/  @P0 IMAD R8, R5, 0x2, R16 ;  /* 0x0000000205080824 */ /* 0x000fe400078e0210 */
[----:B------:R-:W-:Y:S02]  /*24c20*/  IMAD.MOV.U32 R13, RZ, RZ, R2 ;  /* 0x000000ffff0d7224 */ /* 0x000fe400078e0002 */
[----:B------:R-:W-:Y:S02]  /*24c30*/  IMAD.MOV.U32 R12, RZ, RZ, 0x4 ;  /* 0x00000004ff0c7424 */ /* 0x000fe400078e00ff */
[----:B------:R-:W-:-:S07]  /*24c40*/  IMAD.MOV.U32 R7, RZ, RZ, R14 ;  /* 0x000000ffff077224 */ /* 0x000fce00078e000e */
[----:B------:R-:W-:Y:S05]  /*24c50*/  WARPSYNC.COLLECTIVE R15, `(.L_x_14814) ;  /* 0x000000000f087348 */ /* 0x000fea0003c00000 */
[----:B------:R0:W1:Y:S02]  /*24c60*/  SHFL.IDX P6, R14, R13, R12, R11 ;  /* 0x0000000c0d0e7389 */ /* 0x00006400000c000b */
[----:B01----:R-:W-:Y:S01]  /*24c70*/  ENDCOLLECTIVE ;  /* 0x000000000000791b */ /* 0x003fe20003800000 */
.L_x_14814:
        /* <DEDUP_REMOVED lines=15> */
.L_x_14815:
[----:B------:R-:W-:Y:S02]  /*24d70*/  @P0 IMAD R8, R5, 0x2, R16 ;  /* 0x0000000205080824 */ /* 0x000fe400078e0210 */
[----:B------:R-:W-:Y:S02]  /*24d80*/  IMAD.MOV.U32 R13, RZ, RZ, R2 ;  /* 0x000000ffff0d7224 */ /* 0x000fe400078e0002 */
[----:B------:R-:W-:Y:S02]  /*24d90*/  IMAD.MOV.U32 R12, RZ, RZ, 0x5 ;  /* 0x00000005ff0c7424 */ /* 0x000fe400078e00ff */
[----:B------:R-:W-:-:S07]  /*24da0*/  IMAD.MOV.U32 R7, RZ, RZ, R14 ;  /* 0x000000ffff077224 */ /* 0x000fce00078e000e */
[----:B------:R-:W-:Y:S05]  /*24db0*/  WARPSYNC.COLLECTIVE R15, `(.L_x_14816) ;  /* 0x000000000f087348 */ /* 0x000fea0003c00000 */
[----:B------:R0:W1:Y:S02]  /*24dc0*/  SHFL.IDX P6, R14, R13, R12, R11 ;  /* 0x0000000c0d0e7389 */ /* 0x00006400000c000b */
[----:B01----:R-:W-:Y:S01]  /*24dd0*/  ENDCOLLECTIVE ;  /* 0x000000000000791b */ /* 0x003fe20003800000 */
.L_x_14816:
        /* <DEDUP_REMOVED lines=15> */
.L_x_14817:
[----:B------:R-:W-:Y:S02]  /*24ed0*/  @P0 IMAD R8, R5, 0x2, R16 ;  /* 0x0000000205080824 */ /* 0x000fe400078e0210 */
[----:B------:R-:W-:Y:S02]  /*24ee0*/  IMAD.MOV.U32 R13, RZ, RZ, R2 ;  /* 0x000000ffff0d7224 */ /* 0x000fe400078e0002 */
[----:B------:R-:W-:Y:S02]  /*24ef0*/  IMAD.MOV.U32 R12, RZ, RZ, 0x6 ;  /* 0x00000006ff0c7424 */ /* 0x000fe400078e00ff */
[----:B------:R-:W-:-:S07]  /*24f00*/  IMAD.MOV.U32 R7, RZ, RZ, R14 ;  /* 0x000000ffff077224 */ /* 0x000fce00078e000e */
[----:B------:R-:W-:Y:S05]  /*24f10*/  WARPSYNC.COLLECTIVE R15, `(.L_x_14818) ;  /* 0x000000000f087348 */ /* 0x000fea0003c00000 */
[----:B------:R0:W1:Y:S02]  /*24f20*/  SHFL.IDX P6, R14, R13, R12, R11 ;  /* 0x0000000c0d0e7389 */ /* 0x00006400000c000b */
[----:B01----:R-:W-:Y:S01]  /*24f30*/  ENDCOLLECTIVE ;  /* 0x000000000000791b */ /* 0x003fe20003800000 */
.L_x_14818:
        /* <DEDUP_REMOVED lines=15> */
.L_x_14819:
[----:B------:R-:W-:Y:S02]  /*25030*/  @P0 IMAD R8, R5, 0x2, R16 ;  /* 0x0000000205080824 */ /* 0x000fe400078e0210 */
[----:B------:R-:W-:Y:S02]  /*25040*/  IMAD.MOV.U32 R13, RZ, RZ, R2 ;  /* 0x000000ffff0d7224 */ /* 0x000fe400078e0002 */
[----:B------:R-:W-:Y:S02]  /*25050*/  IMAD.MOV.U32 R12, RZ, RZ, 0x7 ;  /* 0x00000007ff0c7424 */ /* 0x000fe400078e00ff */
[----:B------:R-:W-:-:S07]  /*25060*/  IMAD.MOV.U32 R7, RZ, RZ, R14 ;  /* 0x000000ffff077224 */ /* 0x000fce00078e000e */
[----:B------:R-:W-:Y:S05]  /*25070*/  WARPSYNC.COLLECTIVE R15, `(.L_x_14820) ;  /* 0x000000000f087348 */ /* 0x000fea0003c00000 */
[----:B------:R0:W1:Y:S02]  /*25080*/  SHFL.IDX P6, R14, R13, R12, R11 ;  /* 0x0000000c0d0e7389 */ /* 0x00006400000c000b */
[----:B01----:R-:W-:Y:S01]  /*25090*/  ENDCOLLECTIVE ;  /* 0x000000000000791b */ /* 0x003fe20003800000 */
.L_x_14820:
        /* <DEDUP_REMOVED lines=10> */
.L_x_14821:
[----:B------:R-:W-:Y:S01]  /*25140*/  @!PT LDS RZ, [RZ] ;  /* 0x00000000fffff984 */ /* 0x000fe20000000800 */
[----:B------:R-:W-:Y:S01]  /*25150*/  @!PT LDS RZ, [RZ] ;  /* 0x00000000fffff984 */ /* 0x000fe20000000800 */
[----:B------:R-:W-:Y:S01]  /*25160*/  @!PT LDS RZ, [RZ] ;  /* 0x00000000fffff984 */ /* 0x000fe20000000800 */
[----:B------:R0:W-:Y:S01]  /*25170*/  @P0 LDGSTS.E.BYPASS.LTC128B.128 [R8+0x11400], desc[UR42][R6.64], !P2 ;  /* 0x1140000006080fae */ /* 0x0001e2000d101d6a */
[----:B------:R-:W-:Y:S01]  /*25180*/  IMAD.MOV.U32 R0, RZ, RZ, R14 ;  /* 0x000000ffff007224 */ /* 0x000fe200078e000e */
[----:B------:R-:W-:Y:S06]  /*25190*/  BRA `(.L_x_14822) ;  /* 0xffffff9400087947 */ /* 0x000fec000383ffff */
.L_x_14659:
        /* <DEDUP_REMOVED lines=9> */
.L_x_14823:
[C---:B------:R-:W-:Y:S01]  /*25230*/  VIADD R9, R25.reuse, 0x10 ;  /* 0x0000001019097836 */ /* 0x040fe20000000000 */
[----:B------:R-:W-:Y:S01]  /*25240*/  ISETP.GE.AND P1, PT, R25, R2, PT ;  /* 0x000000021900720c */ /* 0x000fe20003f26270 */
[----:B------:R-:W-:Y:S02]  /*25250*/  IMAD.MOV.U32 R13, RZ, RZ, R0 ;  /* 0x000000ffff0d7224 */ /* 0x000fe400078e0000 */
[----:B------:R-:W-:-:S10]  /*25260*/  IMAD.MOV.U32 R6, RZ, RZ, R14 ;  /* 0x000000ffff067224 */ /* 0x000fd400078e000e */
[----:B------:R-:W-:Y:S05]  /*25270*/  WARPSYNC.COLLECTIVE R15, `(.L_x_14824) ;  /* 0x000000000f087348 */ /* 0x000fea0003c00000 */
[----:B------:R0:W1:Y:S02]  /*25280*/  SHFL.IDX P6, R14, R13, R12, R11 ;  /* 0x0000000c0d0e7389 */ /* 0x00006400000c000b */
[----:B01----:R-:W-:Y:S01]  /*25290*/  ENDCOLLECTIVE ;  /* 0x000000000000791b */ /* 0x003fe20003800000 */
.L_x_14824:
[----:B------:R-:W-:Y:S02]  /*252a0*/  IMAD.MOV.U32 R13, RZ, RZ, R4 ;  /* 0x000000ffff0d7224 */ /* 0x000fe400078e0004 */
[----:B------:R-:W-:Y:S02]  /*252b0*/  IMAD.MOV.U32 R12, RZ, RZ, 0x1 ;  /* 0x00000001ff0c7424 */ /* 0x000fe400078e00ff */
[----:B------:R-:W-:-:S07]  /*252c0*/  IMAD.MOV.U32 R7, RZ, RZ, R14 ;  /* 0x000000ffff077224 */ /* 0x000fce00078e000e */
[----:B------:R-:W-:Y:S05]  /*252d0*/  WARPSYNC.COLLECTIVE R15, `(.L_x_14825) ;  /* 0x000000000f087348 */ /* 0x000fea0003c00000 */
[----:B------:R0:W1:Y:S02]  /*252e0*/  SHFL.IDX P6, R14, R13, R12, R11 ;  /* 0x0000000c0d0e7389 */ /* 0x00006400000c000b */
[----:B01----:R-:W-:Y:S01]  /*252f0*/  ENDCOLLECTIVE ;  /* 0x000000000000791b */ /* 0x003fe20003800000 */
.L_x_14825:
        /* <DEDUP_REMOVED lines=15> */
.L_x_14826:
[----:B------:R-:W-:Y:S02]  /*253f0*/  IMAD.MOV.U32 R13, RZ, RZ, R4 ;  /* 0x000000ffff0d7224 */ /* 0x000fe400078e0004 */
[----:B------:R-:W-:Y:S02]  /*25400*/  IMAD.MOV.U32 R12, RZ, RZ, 0x2 ;  /* 0x00000002ff0c7424 */ /* 0x000fe400078e00ff */
[----:B------:R-:W-:-:S07]  /*25410*/  IMAD.MOV.U32 R7, RZ, RZ, R14 ;  /* 0x000000ffff077224 */ /* 0x000fce00078e000e */
[----:B------:R-:W-:Y:S05]  /*25420*/  WARPSYNC.COLLECTIVE R15, `(.L_x_14827) ;  /* 0x000000000f087348 */ /* 0x000fea0003c00000 */
[----:B------:R0:W1:Y:S02]  /*25430*/  SHFL.IDX P6, R14, R13, R12, R11 ;  /* 0x0000000c0d0e7389 */ /* 0x00006400000c000b */
[----:B01----:R-:W-:Y:S01]  /*25440*/  ENDCOLLECTIVE ;  /* 0x000000000000791b */ /* 0x003fe20003800000 */
.L_x_14827:
        /* <DEDUP_REMOVED lines=16> */
.L_x_14828:
[----:B------:R-:W-:Y:S02]  /*25550*/  IMAD.MOV.U32 R13, RZ, RZ, R4 ;  /* 0x000000ffff0d7224 */ /* 0x000fe400078e0004 */
[----:B------:R-:W-:Y:S02]  /*25560*/  IMAD.MOV.U32 R12, RZ, RZ, 0x3 ;  /* 0x00000003ff0c7424 */ /* 0x000fe400078e00ff */
[----:B------:R-:W-:-:S07]  /*25570*/  IMAD.MOV.U32 R7, RZ, RZ, R14 ;  /* 0x000000ffff077224 */ /* 0x000fce00078e000e */
[----:B------:R-:W-:Y:S05]  /*25580*/  WARPSYNC.COLLECTIVE R15, `(.L_x_14829) ;  /* 0x000000000f087348 */ /* 0x000fea0003c00000 */
[----:B------:R0:W1:Y:S02]  /*25590*/  SHFL.IDX P6, R14, R13, R12, R11 ;  /* 0x0000000c0d0e7389 */ /* 0x00006400000c000b */
[----:B01----:R-:W-:Y:S01]  /*255a0*/  ENDCOLLECTIVE ;  /* 0x000000000000791b */ /* 0x003fe20003800000 */
.L_x_14829:
        /* <DEDUP_REMOVED lines=16> */
.L_x_14830:
[----:B------:R-:W-:Y:S02]  /*256b0*/  IMAD.MOV.U32 R13, RZ, RZ, R4 ;  /* 0x000000ffff0d7224 */ /* 0x000fe400078e0004 */
[----:B------:R-:W-:Y:S02]  /*256c0*/  IMAD.MOV.U32 R12, RZ, RZ, 0x4 ;  /* 0x00000004ff0c7424 */ /* 0x000fe400078e00ff */
[----:B------:R-:W-:-:S07]  /*256d0*/  IMAD.MOV.U32 R7, RZ, RZ, R14 ;  /* 0x000000ffff077224 */ /* 0x000fce00078e000e */
[----:B------:R-:W-:Y:S05]  /*256e0*/  WARPSYNC.COLLECTIVE R15, `(.L_x_14831) ;  /* 0x000000000f087348 */ /* 0x000fea0003c00000 */
[----:B------:R0:W1:Y:S02]  /*256f0*/  SHFL.IDX P6, R14, R13, R12, R11 ;  /* 0x0000000c0d0e7389 */ /* 0x00006400000c000b */
[----:B01----:R-:W-:Y:S01]  /*25700*/  ENDCOLLECTIVE ;  /* 0x000000000000791b */ /* 0x003fe20003800000 */
.L_x_14831:
        /* <DEDUP_REMOVED lines=16> */
.L_x_14832:
[----:B------:R-:W-:Y:S02]  /*25810*/  IMAD.MOV.U32 R13, RZ, RZ, R4 ;  /* 0x000000ffff0d7224 */ /* 0x000fe400078e0004 */
[----:B------:R-:W-:Y:S02]  /*25820*/  IMAD.MOV.U32 R12, RZ, RZ, 0x5 ;  /* 0x00000005ff0c7424 */ /* 0x000fe400078e00ff */
[----:B------:R-:W-:-:S07]  /*25830*/  IMAD.MOV.U32 R7, RZ, RZ, R14 ;  /* 0x000000ffff077224 */ /* 0x000fce00078e000e */
[----:B------:R-:W-:Y:S05]  /*25840*/  WARPSYNC.COLLECTIVE R15, `(.L_x_14833) ;  /* 0x000000000f087348 */ /* 0x000fea0003c00000 */
[----:B------:R0:W1:Y:S02]  /*25850*/  SHFL.IDX P6, R14, R13, R12, R11 ;  /* 0x0000000c0d0e7389 */ /* 0x00006400000c000b */
[----:B01----:R-:W-:Y:S01]  /*25860*/  ENDCOLLECTIVE ;  /* 0x000000000000791b */ /* 0x003fe20003800000 */
.L_x_14833:
        /* <DEDUP_REMOVED lines=16> */
.L_x_14834:
[----:B------:R-:W-:Y:S02]  /*25970*/  IMAD.MOV.U32 R13, RZ, RZ, R4 ;  /* 0x000000ffff0d7224 */ /* 0x000fe400078e0004 */
[----:B------:R-:W-:Y:S02]  /*25980*/  IMAD.MOV.U32 R12, RZ, RZ, 0x6 ;  /* 0x00000006ff0c7424 */ /* 0x000fe400078e00ff */
[----:B------:R-:W-:-:S07]  /*25990*/  IMAD.MOV.U32 R7, RZ, RZ, R14 ;  /* 0x000000ffff077224 */ /* 0x000fce00078e000e */
[----:B------:R-:W-:Y:S05]  /*259a0*/  WARPSYNC.COLLECTIVE R15, `(.L_x_14835) ;  /* 0x000000000f087348 */ /* 0x000fea0003c00000 */
[----:B------:R0:W1:Y:S02]  /*259b0*/  SHFL.IDX P6, R14, R13, R12, R11 ;  /* 0x0000000c0d0e7389 */ /* 0x00006400000c000b */
[----:B01----:R-:W-:Y:S01]  /*259c0*/  ENDCOLLECTIVE ;  /* 0x000000000000791b */ /* 0x003fe20003800000 */
.L_x_14835:
        /* <DEDUP_REMOVED lines=16> */
.L_x_14836:
[----:B------:R-:W-:Y:S02]  /*25ad0*/  IMAD.MOV.U32 R13, RZ, RZ, R4 ;  /* 0x000000ffff0d7224 */ /* 0x000fe400078e0004 */
[----:B------:R-:W-:Y:S02]  /*25ae0*/  IMAD.MOV.U32 R12, RZ, RZ, 0x7 ;  /* 0x00000007ff0c7424 */ /* 0x000fe400078e00ff */
[----:B------:R-:W-:-:S07]  /*25af0*/  IMAD.MOV.U32 R7, RZ, RZ, R14 ;  /* 0x000000ffff077224 */ /* 0x000fce00078e000e */
[----:B------:R-:W-:Y:S05]  /*25b00*/  WARPSYNC.COLLECTIVE R15, `(.L_x_14837) ;  /* 0x000000000f087348 */ /* 0x000fea0003c00000 */
[----:B------:R0:W1:Y:S02]  /*25b10*/  SHFL.IDX P6, R14, R13, R12, R11 ;  /* 0x0000000c0d0e7389 */ /* 0x00006400000c000b */
[----:B01----:R-:W-:Y:S01]  /*25b20*/  ENDCOLLECTIVE ;  /* 0x000000000000791b */ /* 0x003fe20003800000 */
.L_x_14837:
        /* <DEDUP_REMOVED lines=11> */
.L_x_14838:
        /* <DEDUP_REMOVED lines=12> */
.L_x_14839:
        /* <DEDUP_REMOVED lines=14> */
.L_x_14840:
[----:B------:R-:W-:Y:S02]  /*25d80*/  IMAD.MOV.U32 R13, RZ, RZ, R3 ;  /* 0x000000ffff0d7224 */ /* 0x000fe400078e0003 */
[----:B------:R-:W-:Y:S02]  /*25d90*/  IMAD.MOV.U32 R12, RZ, RZ, 0x1 ;  /* 0x00000001ff0c7424 */ /* 0x000fe400078e00ff */
[----:B------:R-:W-:-:S07]  /*25da0*/  IMAD.MOV.U32 R8, RZ, RZ, R14 ;  /* 0x000000ffff087224 */ /* 0x000fce00078e000e */
[----:B------:R-:W-:Y:S05]  /*25db0*/  WARPSYNC.COLLECTIVE R15, `(.L_x_14841) ;  /* 0x000000000f087348 */ /* 0x000fea0003c00000 */
[----:B------:R0:W1:Y:S02]  /*25dc0*/  SHFL.IDX P6, R14, R13, R12, R11 ;  /* 0x0000000c0d0e7389 */ /* 0x00006400000c000b */
[----:B01----:R-:W-:Y:S01]  /*25dd0*/  ENDCOLLECTIVE ;  /* 0x000000000000791b */ /* 0x003fe20003800000 */
.L_x_14841:
        /* <DEDUP_REMOVED lines=8> */
[----:B------:R0:W-:Y:S02]  /*25e60*/  @!P1 LDGSTS.E.BYPASS.LTC128B.128 [R10+0xc400], desc[UR42][R6.64], !P0 ;  /* 0x0c400000060a9fae */ /* 0x0001e4000c101d6a */
[----:B------:R-:W-:Y:S01]  /*25e70*/  ISETP.GE.AND P1, PT, R0, R2, PT ;  /* 0x000000020000720c */ /* 0x000fe20003f26270 */
[----:B------:R-:W-:-:S12]  /*25e80*/  IMAD.MOV.U32 R0, RZ, RZ, R14 ;  /* 0x000000ffff007224 */ /* 0x000fd800078e000e */
[----:B0-----:R-:W-:Y:S05]  /*25e90*/  WARPSYNC.COLLECTIVE R15, `(.L_x_14842) ;  /* 0x000000000f087348 */ /* 0x001fea0003c00000 */
[----:B------:R1:W2:Y:S02]  /*25ea0*/  SHFL.IDX P6, R14, R13, R12, R11 ;  /* 0x0000000c0d0e7389 */ /* 0x0002a400000c000b */
[----:B012---:R-:W-:Y:S01]  /*25eb0*/  ENDCOLLECTIVE ;  /* 0x000000000000791b */ /* 0x007fe20003800000 */
.L_x_14842:
[----:B------:R-:W-:Y:S02]  /*25ec0*/  IMAD.MOV.U32 R13, RZ, RZ, R3 ;  /* 0x000000ffff0d7224 */ /* 0x000fe400078e0003 */
[----:B------:R-:W-:Y:S02]  /*25ed0*/  IMAD.MOV.U32 R12, RZ, RZ, 0x2 ;  /* 0x00000002ff0c7424 */ /* 0x000fe400078e00ff */
[----:B------:R-:W-:-:S07]  /*25ee0*/  IMAD.MOV.U32 R6, RZ, RZ, R14 ;  /* 0x000000ffff067224 */ /* 0x000fce00078e000e */
[----:B------:R-:W-:Y:S05]  /*25ef0*/  WARPSYNC.COLLECTIVE R15, `(.L_x_14843) ;  /* 0x000000000f087348 */ /* 0x000fea0003c00000 */
[----:B------:R0:W1:Y:S02]  /*25f00*/  SHFL.IDX P6, R14, R13, R12, R11 ;  /* 0x0000000c0d0e7389 */ /* 0x00006400000c000b */
[----:B01----:R-:W-:Y:S01]  /*25f10*/  ENDCOLLECTIVE ;  /* 0x000000000000791b */ /* 0x003fe20003800000 */
.L_x_14843:
        /* <DEDUP_REMOVED lines=13> */
.L_x_14844:
[----:B------:R-:W-:Y:S02]  /*25ff0*/  IMAD.MOV.U32 R13, RZ, RZ, R3 ;  /* 0x000000ffff0d7224 */ /* 0x000fe400078e0003 */
[----:B------:R-:W-:Y:S02]  /*26000*/  IMAD.MOV.U32 R12, RZ, RZ, 0x3 ;  /* 0x00000003ff0c7424 */ /* 0x000fe400078e00ff */
[----:B------:R-:W-:-:S07]  /*26010*/  IMAD.MOV.U32 R6, RZ, RZ, R14 ;  /* 0x000000ffff067224 */ /* 0x000fce00078e000e */
[----:B------:R-:W-:Y:S05]  /*26020*/  WARPSYNC.COLLECTIVE R15, `(.L_x_14845) ;  /* 0x000000000f087348 */ /* 0x000fea0003c00000 */
[----:B------:R0:W1:Y:S02]  /*26030*/  SHFL.IDX P6, R14, R13, R12, R11 ;  /* 0x0000000c0d0e7389 */ /* 0x00006400000c000b */
[----:B01----:R-:W-:Y:S01]  /*26040*/  ENDCOLLECTIVE ;  /* 0x000000000000791b */ /* 0x003fe20003800000 */
.L_x_14845:
        /* <DEDUP_REMOVED lines=12> */
.L_x_14846:
[----:B------:R-:W-:Y:S01]  /*26110*/  IMAD.MOV.U32 R5, RZ, RZ, R14 ;  /* 0x000000ffff057224 */ /* 0x000fe200078e000e */
[----:B------:R-:W-:Y:S06]  /*26120*/  BRA `(.L_x_14847) ;  /* 0xffffff9000ec7947 */ /* 0x000fec000383ffff */
.L_x_14662:
[----:B-1----:R1:W2:Y:S02]  /*26130*/  SYNCS.PHASECHK.TRANS64.TRYWAIT P0, [R16+URZ+0x16820], R0 ;  /* 0x01682000100075a7 */ /* 0x0022a4000800017f */
[----:B--2---:R-:W-:Y:S05]  /*26140*/  @!P0 NANOSLEEP.SYNCS 0x989680 ;  /* 0x009896800000895d */ /* 0x004fea0003900000 */
[----:B------:R-:W2:Y:S02]  /*26150*/  @!P0 SYNCS.PHASECHK.TRANS64 P0, [R16+URZ+0x16820], R0 ;  /* 0x01682000100085a7 */ /* 0x000ea4000800007f */
[----:B--2---:R-:W-:Y:S05]  /*26160*/  @!P0 BRA `(.L_x_14662) ;  /* 0xfffffffc00f08947 */ /* 0x004fea000383ffff */
[----:B------:R-:W-:Y:S05]  /*26170*/  BRA `(.L_x_14848) ;  /* 0xffffff9400487947 */ /* 0x000fea000383ffff */
.L_x_14667:
[----:B0-----:R0:W1:Y:S02]  /*26180*/  SYNCS.PHASECHK.TRANS64.TRYWAIT P0, [R5+URZ+0x16840], R2 ;  /* 0x01684002050075a7 */ /* 0x001064000800017f */
[----:B-1----:R-:W-:Y:S05]  /*26190*/  @!P0 NANOSLEEP.SYNCS 0x989680 ;  /* 0x009896800000895d */ /* 0x002fea0003900000 */
[----:B------:R-:W1:Y:S02]  /*261a0*/  @!P0 SYNCS.PHASECHK.TRANS64 P0, [R5+URZ+0x16840], R2 ;  /* 0x01684002050085a7 */ /* 0x000e64000800007f */
[----:B-1----:R-:W-:Y:S05]  /*261b0*/  @!P0 BRA `(.L_x_14667) ;  /* 0xfffffffc00f08947 */ /* 0x002fea000383ffff */
[----:B------:R-:W-:Y:S05]  /*261c0*/  BRA `(.L_x_14849) ;  /* 0xffffff98002c7947 */ /* 0x000fea000383ffff */
.L_x_14668:
        /* <DEDUP_REMOVED lines=8> */
.L_x_14851:
[----:B------:R-:W-:Y:S05]  /*26250*/  BSYNC B1 ;  /* 0x0000000000017941 */ /* 0x000fea0003800000 */
.L_x_14850:
        /* <DEDUP_REMOVED lines=10> */
.L_x_14852:
        /* <DEDUP_REMOVED lines=8> */
.L_x_14853:
[----:B------:R-:W-:-:S05]  /*26380*/  IMAD.SHL.U32 R7, R7, 0x2, RZ ;  /* 0x0000000207077824 */ /* 0x000fca00078e00ff */
[----:B------:R-:W-:-:S05]  /*26390*/  IADD3 R2, P0, R2, R7, RZ ;  /* 0x0000000702027210 */ /* 0x000fca0007f1e0ff */
[----:B------:R-:W-:Y:S02]  /*263a0*/  IMAD.X R3, RZ, RZ, R3, P0 ;  /* 0x000000ffff037224 */ /* 0x000fe400000e0603 */
[----:B------:R-:W-:-:S03]  /*263b0*/  IMAD.MOV.U32 R13, RZ, RZ, R8 ;  /* 0x000000ffff0d7224 */ /* 0x000fc600078e0008 */
        /* <DEDUP_REMOVED lines=8> */
.L_x_14854:
[----:B------:R-:W-:Y:S02]  /*26440*/  IMAD.MOV.U32 R13, RZ, RZ, R10 ;  /* 0x000000ffff0d7224 */ /* 0x000fe400078e000a */
[----:B------:R-:W-:Y:S02]  /*26450*/  IMAD.MOV.U32 R12, RZ, RZ, 0x2 ;  /* 0x00000002ff0c7424 */ /* 0x000fe400078e00ff */
[----:B------:R-:W-:-:S07]  /*26460*/  IMAD.MOV.U32 R2, RZ, RZ, R14 ;  /* 0x000000ffff027224 */ /* 0x000fce00078e000e */
[----:B------:R-:W-:Y:S05]  /*26470*/  WARPSYNC.COLLECTIVE R15, `(.L_x_14855) ;  /* 0x000000000f087348 */ /* 0x000fea0003c00000 */
[----:B------:R0:W1:Y:S02]  /*26480*/  SHFL.IDX P6, R14, R13, R12, R11 ;  /* 0x0000000c0d0e7389 */ /* 0x00006400000c000b */
[----:B01----:R-:W-:Y:S01]  /*26490*/  ENDCOLLECTIVE ;  /* 0x000000000000791b */ /* 0x003fe20003800000 */
.L_x_14855:
        /* <DEDUP_REMOVED lines=11> */
.L_x_14856:
[----:B------:R-:W-:Y:S01]  /*26550*/  MOV R13, R10 ;  /* 0x0000000a000d7202 */ /* 0x000fe20000000f00 */
[----:B------:R-:W-:Y:S02]  /*26560*/  IMAD.MOV.U32 R12, RZ, RZ, 0x3 ;  /* 0x00000003ff0c7424 */ /* 0x000fe400078e00ff */
[----:B------:R-:W-:-:S07]  /*26570*/  IMAD.MOV.U32 R2, RZ, RZ, R14 ;  /* 0x000000ffff027224 */ /* 0x000fce00078e000e */
[----:B------:R-:W-:Y:S05]  /*26580*/  WARPSYNC.COLLECTIVE R15, `(.L_x_14857) ;  /* 0x000000000f087348 */ /* 0x000fea0003c00000 */
[----:B------:R0:W1:Y:S02]  /*26590*/  SHFL.IDX P6, R14, R13, R12, R11 ;  /* 0x0000000c0d0e7389 */ /* 0x00006400000c000b */
[----:B01----:R-:W-:Y:S01]  /*265a0*/  ENDCOLLECTIVE ;  /* 0x000000000000791b */ /* 0x003fe20003800000 */
.L_x_14857:
        /* <DEDUP_REMOVED lines=11> */
.L_x_14858:
[----:B------:R-:W-:Y:S02]  /*26660*/  IMAD.MOV.U32 R13, RZ, RZ, R10 ;  /* 0x000000ffff0d7224 */ /* 0x000fe400078e000a */
[----:B------:R-:W-:Y:S02]  /*26670*/  IMAD.MOV.U32 R12, RZ, RZ, 0x4 ;  /* 0x00000004ff0c7424 */ /* 0x000fe400078e00ff */
[----:B------:R-:W-:-:S07]  /*26680*/  IMAD.MOV.U32 R2, RZ, RZ, R14 ;  /* 0x000000ffff027224 */ /* 0x000fce00078e000e */
[----:B------:R-:W-:Y:S05]  /*26690*/  WARPSYNC.COLLECTIVE R15, `(.L_x_14859) ;  /* 0x000000000f087348 */ /* 0x000fea0003c00000 */
[----:B------:R0:W1:Y:S02]  /*266a0*/  SHFL.IDX P6, R14, R13, R12, R11 ;  /* 0x0000000c0d0e7389 */ /* 0x00006400000c000b */
[----:B01----:R-:W-:Y:S01]  /*266b0*/  ENDCOLLECTIVE ;  /* 0x000000000000791b */ /* 0x003fe20003800000 */
.L_x_14859:
        /* <DEDUP_REMOVED lines=11> */
.L_x_14860:
[----:B------:R-:W-:Y:S02]  /*26770*/  IMAD.MOV.U32 R13, RZ, RZ, R10 ;  /* 0x000000ffff0d7224 */ /* 0x000fe400078e000a */
[----:B------:R-:W-:Y:S02]  /*26780*/  IMAD.MOV.U32 R12, RZ, RZ, 0x5 ;  /* 0x00000005ff0c7424 */ /* 0x000fe400078e00ff */
[----:B------:R-:W-:-:S07]  /*26790*/  IMAD.MOV.U32 R2, RZ, RZ, R14 ;  /* 0x000000ffff027224 */ /* 0x000fce00078e000e */
[----:B------:R-:W-:Y:S05]  /*267a0*/  WARPSYNC.COLLECTIVE R15, `(.L_x_14861) ;  /* 0x000000000f087348 */ /* 0x000fea0003c00000 */
[----:B------:R0:W1:Y:S02]  /*267b0*/  SHFL.IDX P6, R14, R13, R12, R11 ;  /* 0x0000000c0d0e7389 */ /* 0x00006400000c000b */
[----:B01----:R-:W-:Y:S01]  /*267c0*/  ENDCOLLECTIVE ;  /* 0x000000000000791b */ /* 0x003fe20003800000 */
.L_x_14861:
        /* <DEDUP_REMOVED lines=11> */
.L_x_14862:
[----:B------:R-:W-:Y:S02]  /*26880*/  IMAD.MOV.U32 R13, RZ, RZ, R10 ;  /* 0x000000ffff0d7224 */ /* 0x000fe400078e000a */
[----:B------:R-:W-:Y:S02]  /*26890*/  IMAD.MOV.U32 R12, RZ, RZ, 0x6 ;  /* 0x00000006ff0c7424 */ /* 0x000fe400078e00ff */
[----:B------:R-:W-:-:S07]  /*268a0*/  IMAD.MOV.U32 R2, RZ, RZ, R14 ;  /* 0x000000ffff027224 */ /* 0x000fce00078e000e */
[----:B------:R-:W-:Y:S05]  /*268b0*/  WARPSYNC.COLLECTIVE R15, `(.L_x_14863) ;  /* 0x000000000f087348 */ /* 0x000fea0003c00000 */
[----:B------:R0:W1:Y:S02]  /*268c0*/  SHFL.IDX P6, R14, R13, R12, R11 ;  /* 0x0000000c0d0e7389 */ /* 0x00006400000c000b */
[----:B01----:R-:W-:Y:S01]  /*268d0*/  ENDCOLLECTIVE ;  /* 0x000000000000791b */ /* 0x003fe20003800000 */
.L_x_14863:
        /* <DEDUP_REMOVED lines=11> */
.L_x_14864:
[----:B------:R-:W-:Y:S02]  /*26990*/  IMAD.MOV.U32 R13, RZ, RZ, R10 ;  /* 0x000000ffff0d7224 */ /* 0x000fe400078e000a */
[----:B------:R-:W-:Y:S02]  /*269a0*/  IMAD.MOV.U32 R12, RZ, RZ, 0x7 ;  /* 0x00000007ff0c7424 */ /* 0x000fe400078e00ff */
[----:B------:R-:W-:-:S07]  /*269b0*/  IMAD.MOV.U32 R2, RZ, RZ, R14 ;  /* 0x000000ffff027224 */ /* 0x000fce00078e000e */
[----:B------:R-:W-:Y:S05]  /*269c0*/  WARPSYNC.COLLECTIVE R15, `(.L_x_14865) ;  /* 0x000000000f087348 */ /* 0x000fea0003c00000 */
[----:B------:R0:W1:Y:S02]  /*269d0*/  SHFL.IDX P6, R14, R13, R12, R11 ;  /* 0x0000000c0d0e7389 */ /* 0x00006400000c000b */
[----:B01----:R-:W-:Y:S01]  /*269e0*/  ENDCOLLECTIVE ;  /* 0x000000000000791b */ /* 0x003fe20003800000 */
.L_x_14865:
        /* <DEDUP_REMOVED lines=11> */
.L_x_14866:
[----:B------:R-:W-:Y:S01]  /*26aa0*/  IMAD.MOV.U32 R2, RZ, RZ, R14 ;  /* 0x000000ffff027224 */ /* 0x000fe200078e000e */
[----:B------:R-:W-:Y:S06]  /*26ab0*/  BRA `(.L_x_14867) ;  /* 0xffffff9400107947 */ /* 0x000fec000383ffff */
.L_x_14673:
[----:B-1----:R1:W2:Y:S02]  /*26ac0*/  SYNCS.PHASECHK.TRANS64.TRYWAIT P0, [R5+URZ+0x16860], R2 ;  /* 0x01686002050075a7 */ /* 0x0022a4000800017f */
[----:B--2---:R-:W-:Y:S05]  /*26ad0*/  @!P0 NANOSLEEP.SYNCS 0x989680 ;  /* 0x009896800000895d */ /* 0x004fea0003900000 */
[----:B------:R-:W2:Y:S02]  /*26ae0*/  @!P0 SYNCS.PHASECHK.TRANS64 P0, [R5+URZ+0x16860], R2 ;  /* 0x01686002050085a7 */ /* 0x000ea4000800007f */
[----:B--2---:R-:W-:Y:S05]  /*26af0*/  @!P0 BRA `(.L_x_14673) ;  /* 0xfffffffc00f08947 */ /* 0x004fea000383ffff */
[----:B------:R-:W-:Y:S05]  /*26b00*/  BRA `(.L_x_14868) ;  /* 0xffffff9400687947 */ /* 0x000fea000383ffff */
.L_x_14674:
        /* <DEDUP_REMOVED lines=8> */
.L_x_14870:
[----:B------:R-:W-:Y:S05]  /*26b90*/  BSYNC B1 ;  /* 0x0000000000017941 */ /* 0x000fea0003800000 */
.L_x_14869:
        /* <DEDUP_REMOVED lines=10> */
.L_x_14871:
[----:B------:R-:W-:Y:S02]  /*26c40*/  IMAD.MOV.U32 R13, RZ, RZ, R19 ;  /* 0x000000ffff0d7224 */ /* 0x000fe400078e0013 */
[----:B------:R-:W-:Y:S02]  /*26c50*/  IMAD.MOV.U32 R12, RZ, RZ, 0x1 ;  /* 0x00000001ff0c7424 */ /* 0x000fe400078e00ff */
[----:B------:R-:W-:-:S07]  /*26c60*/  IMAD.MOV.U32 R2, RZ, RZ, R14 ;  /* 0x000000ffff027224 */ /* 0x000fce00078e000e */
[----:B------:R-:W-:Y:S05]  /*26c70*/  WARPSYNC.COLLECTIVE R15, `(.L_x_14872) ;  /* 0x000000000f087348 */ /* 0x000fea0003c00000 */
[----:B------:R0:W1:Y:S02]  /*26c80*/  SHFL.IDX P6, R14, R13, R12, R11 ;  /* 0x0000000c0d0e7389 */ /* 0x00006400000c000b */
[----:B01----:R-:W-:Y:S01]  /*26c90*/  ENDCOLLECTIVE ;  /* 0x000000000000791b */ /* 0x003fe20003800000 */
.L_x_14872:
        /* <DEDUP_REMOVED lines=12> */
.L_x_14873:
[----:B------:R-:W-:Y:S02]  /*26d60*/  IMAD.MOV.U32 R13, RZ, RZ, R19 ;  /* 0x000000ffff0d7224 */ /* 0x000fe400078e0013 */
[----:B------:R-:W-:Y:S02]  /*26d70*/  IMAD.MOV.U32 R12, RZ, RZ, 0x2 ;  /* 0x00000002ff0c7424 */ /* 0x000fe400078e00ff */
[----:B------:R-:W-:-:S07]  /*26d80*/  IMAD.MOV.U32 R2, RZ, RZ, R14 ;  /* 0x000000ffff027224 */ /* 0x000fce00078e000e */
[----:B------:R-:W-:Y:S05]  /*26d90*/  WARPSYNC.COLLECTIVE R15, `(.L_x_14874) ;  /* 0x000000000f087348 */ /* 0x000fea0003c00000 */
[----:B------:R0:W1:Y:S02]  /*26da0*/  SHFL.IDX P6, R14, R13, R12, R11 ;  /* 0x0000000c0d0e7389 */ /* 0x00006400000c000b */
[----:B01----:R-:W-:Y:S01]  /*26db0*/  ENDCOLLECTIVE ;  /* 0x000000000000791b */ /* 0x003fe20003800000 */
.L_x_14874:
        /* <DEDUP_REMOVED lines=12> */
.L_x_14875:
[----:B------:R-:W-:Y:S02]  /*26e80*/  IMAD.MOV.U32 R13, RZ, RZ, R19 ;  /* 0x000000ffff0d7224 */ /* 0x000fe400078e0013 */
[----:B------:R-:W-:Y:S02]  /*26e90*/  IMAD.MOV.U32 R12, RZ, RZ, 0x3 ;  /* 0x00000003ff0c7424 */ /* 0x000fe400078e00ff */
[----:B------:R-:W-:-:S07]  /*26ea0*/  IMAD.MOV.U32 R2, RZ, RZ, R14 ;  /* 0x000000ffff027224 */ /* 0x000fce00078e000e */
[----:B------:R-:W-:Y:S05]  /*26eb0*/  WARPSYNC.COLLECTIVE R15, `(.L_x_14876) ;  /* 0x000000000f087348 */ /* 0x000fea0003c00000 */
[----:B------:R0:W1:Y:S02]  /*26ec0*/  SHFL.IDX P6, R14, R13, R12, R11 ;  /* 0x0000000c0d0e7389 */ /* 0x00006400000c000b */
[----:B01----:R-:W-:Y:S01]  /*26ed0*/  ENDCOLLECTIVE ;  /* 0x000000000000791b */ /* 0x003fe20003800000 */
.L_x_14876:
        /* <DEDUP_REMOVED lines=12> */
.L_x_14877:
[----:B------:R-:W-:Y:S02]  /*26fa0*/  IMAD.MOV.U32 R13, RZ, RZ, R19 ;  /* 0x000000ffff0d7224 */ /* 0x000fe400078e0013 */
[----:B------:R-:W-:Y:S02]  /*26fb0*/  IMAD.MOV.U32 R12, RZ, RZ, 0x4 ;  /* 0x00000004ff0c7424 */ /* 0x000fe400078e00ff */
[----:B------:R-:W-:-:S07]  /*26fc0*/  IMAD.MOV.U32 R2, RZ, RZ, R14 ;  /* 0x000000ffff027224 */ /* 0x000fce00078e000e */
[----:B------:R-:W-:Y:S05]  /*26fd0*/  WARPSYNC.COLLECTIVE R15, `(.L_x_14878) ;  /* 0x000000000f087348 */ /* 0x000fea0003c00000 */
[----:B------:R0:W1:Y:S02]  /*26fe0*/  SHFL.IDX P6, R14, R13, R12, R11 ;  /* 0x0000000c0d0e7389 */ /* 0x00006400000c000b */
[----:B01----:R-:W-:Y:S01]  /*26ff0*/  ENDCOLLECTIVE ;  /* 0x000000000000791b */ /* 0x003fe20003800000 */
.L_x_14878:
        /* <DEDUP_REMOVED lines=12> */
.L_x_14879:
[----:B------:R-:W-:Y:S02]  /*270c0*/  IMAD.MOV.U32 R13, RZ, RZ, R19 ;  /* 0x000000ffff0d7224 */ /* 0x000fe400078e0013 */
[----:B------:R-:W-:Y:S02]  /*270d0*/  IMAD.MOV.U32 R12, RZ, RZ, 0x5 ;  /* 0x00000005ff0c7424 */ /* 0x000fe400078e00ff */
[----:B------:R-:W-:-:S07]  /*270e0*/  IMAD.MOV.U32 R2, RZ, RZ, R14 ;  /* 0x000000ffff027224 */ /* 0x000fce00078e000e */
[----:B------:R-:W-:Y:S05]  /*270f0*/  WARPSYNC.COLLECTIVE R15, `(.L_x_14880) ;  /* 0x000000000f087348 */ /* 0x000fea0003c00000 */
[----:B------:R0:W1:Y:S02]  /*27100*/  SHFL.IDX P6, R14, R13, R12, R11 ;  /* 0x0000000c0d0e7389 */ /* 0x00006400000c000b */
[----:B01----:R-:W-:Y:S01]  /*27110*/  ENDCOLLECTIVE ;  /* 0x000000000000791b */ /* 0x003fe20003800000 */
.L_x_14880:
        /* <DEDUP_REMOVED lines=12> */
.L_x_14881:
[----:B------:R-:W-:Y:S02]  /*271e0*/  IMAD.MOV.U32 R13, RZ, RZ, R19 ;  /* 0x000000ffff0d7224 */ /* 0x000fe400078e0013 */
[----:B------:R-:W-:Y:S02]  /*271f0*/  IMAD.MOV.U32 R12, RZ, RZ, 0x6 ;  /* 0x00000006ff0c7424 */ /* 0x000fe400078e00ff */
[----:B------:R-:W-:-:S07]  /*27200*/  IMAD.MOV.U32 R2, RZ, RZ, R14 ;  /* 0x000000ffff027224 */ /* 0x000fce00078e000e */
[----:B------:R-:W-:Y:S05]  /*27210*/  WARPSYNC.COLLECTIVE R15, `(.L_x_14882) ;  /* 0x000000000f087348 */ /* 0x000fea0003c00000 */
[----:B------:R0:W1:Y:S02]  /*27220*/  SHFL.IDX P6, R14, R13, R12, R11 ;  /* 0x0000000c0d0e7389 */ /* 0x00006400000c000b */
[----:B01----:R-:W-:Y:S01]  /*27230*/  ENDCOLLECTIVE ;  /* 0x000000000000791b */ /* 0x003fe20003800000 */
.L_x_14882:
        /* <DEDUP_REMOVED lines=12> */
.L_x_14883:
[----:B------:R-:W-:Y:S02]  /*27300*/  IMAD.MOV.U32 R13, RZ, RZ, R19 ;  /* 0x000000ffff0d7224 */ /* 0x000fe400078e0013 */
[----:B------:R-:W-:Y:S02]  /*27310*/  IMAD.MOV.U32 R12, RZ, RZ, 0x7 ;  /* 0x00000007ff0c7424 */ /* 0x000fe400078e00ff */
[----:B------:R-:W-:-:S07]  /*27320*/  IMAD.MOV.U32 R2, RZ, RZ, R14 ;  /* 0x000000ffff027224 */ /* 0x000fce00078e000e */
[----:B------:R-:W-:Y:S05]  /*27330*/  WARPSYNC.COLLECTIVE R15, `(.L_x_14884) ;  /* 0x000000000f087348 */ /* 0x000fea0003c00000 */
[----:B------:R0:W1:Y:S02]  /*27340*/  SHFL.IDX P6, R14, R13, R12, R11 ;  /* 0x0000000c0d0e7389 */ /* 0x00006400000c000b */
[----:B01----:R-:W-:Y:S01]  /*27350*/  ENDCOLLECTIVE ;  /* 0x000000000000791b */ /* 0x003fe20003800000 */
.L_x_14884:
        /* <DEDUP_REMOVED lines=11> */
.L_x_14885:
[----:B------:R-:W-:Y:S01]  /*27410*/  IMAD.MOV.U32 R2, RZ, RZ, R14 ;  /* 0x000000ffff027224 */ /* 0x000fe200078e000e */
[----:B------:R-:W-:Y:S06]  /*27420*/  BRA `(.L_x_14886) ;  /* 0xffffff9000147947 */ /* 0x000fec000383ffff */
.L_x_14682:
[----:B0-----:R0:W1:Y:S02]  /*27430*/  SYNCS.PHASECHK.TRANS64.TRYWAIT P0, [R0+URZ+0x16860], R3 ;  /* 0x01686003000075a7 */ /* 0x001064000800017f */
[----:B-1----:R-:W-:Y:S05]  /*27440*/  @!P0 NANOSLEEP.SYNCS 0x989680 ;  /* 0x009896800000895d */ /* 0x002fea0003900000 */
[----:B------:R-:W1:Y:S02]  /*27450*/  @!P0 SYNCS.PHASECHK.TRANS64 P0, [R0+URZ+0x16860], R3 ;  /* 0x01686003000085a7 */ /* 0x000e64000800007f */
[----:B-1----:R-:W-:Y:S05]  /*27460*/  @!P0 BRA `(.L_x_14682) ;  /* 0xfffffffc00f08947 */ /* 0x002fea000383ffff */
[----:B------:R-:W-:Y:S05]  /*27470*/  BRA `(.L_x_14887) ;  /* 0xffffff9400307947 */ /* 0x000fea000383ffff */
.L_x_14683:
[----:B------:R-:W-:Y:S01]  /*27480*/  BSSY B0, `(.L_x_14888) ;  /* 0x0000008000007945 */ /* 0x000fe20003800000 */
[----:B------:R-:W-:Y:S02]  /*27490*/  IMAD.MOV.U32 R13, RZ, RZ, R19 ;  /* 0x000000ffff0d7224 */ /* 0x000fe400078e0013 */
[----:B------:R-:W-:Y:S02]  /*274a0*/  IMAD.MOV.U32 R12, RZ, RZ, RZ ;  /* 0x000000ffff0c7224 */ /* 0x000fe400078e00ff */
[----:B------:R-:W-:Y:S02]  /*274b0*/  IMAD.MOV.U32 R11, RZ, RZ, 0x181f ;  /* 0x0000181fff0b7424 */ /* 0x000fe400078e00ff */
[----:B------:R-:W-:-:S07]  /*274c0*/  IMAD.MOV.U32 R15, RZ, RZ, -0x1 ;  /* 0xffffffffff0f7424 */ /* 0x000fce00078e00ff */
[----:B0----5:R-:W-:Y:S05]  /*274d0*/  WARPSYNC.COLLECTIVE R15, `(.L_x_14889) ;  /* 0x000000000f087348 */ /* 0x021fea0003c00000 */
[----:B------:R1:W2:Y:S02]  /*274e0*/  SHFL.IDX P6, R14, R13, R12, R11 ;  /* 0x0000000c0d0e7389 */ /* 0x0002a400000c000b */
[----:B012--5:R-:W-:Y:S01]  /*274f0*/  ENDCOLLECTIVE ;  /* 0x000000000000791b */ /* 0x027fe20003800000 */
.L_x_14889:
[----:B------:R-:W-:Y:S05]  /*27500*/  BSYNC B0 ;  /* 0x0000000000007941 */ /* 0x000fea0003800000 */
.L_x_14888:
        /* <DEDUP_REMOVED lines=10> */
.L_x_14890:
        /* <DEDUP_REMOVED lines=12> */
.L_x_14891:
        /* <DEDUP_REMOVED lines=11> */
.L_x_14892:
[----:B------:R-:W-:Y:S02]  /*27720*/  IMAD.MOV.U32 R13, RZ, RZ, R19 ;  /* 0x000000ffff0d7224 */ /* 0x000fe400078e0013 */
[----:B------:R-:W-:Y:S01]  /*27730*/  IMAD.MOV.U32 R12, RZ, RZ, 0x2 ;  /* 0x00000002ff0c7424 */ /* 0x000fe200078e00ff */
[----:B------:R-:W-:-:S13]  /*27740*/  IADD3 R2, P1, R14, R5, RZ ;  /* 0x000000050e027210 */ /* 0x000fda0007f3e0ff */
[----:B------:R-:W-:Y:S05]  /*27750*/  WARPSYNC.COLLECTIVE R15, `(.L_x_14893) ;  /* 0x000000000f087348 */ /* 0x000fea0003c00000 */
[----:B------:R0:W1:Y:S02]  /*27760*/  SHFL.IDX P6, R14, R13, R12, R11 ;  /* 0x0000000c0d0e7389 */ /* 0x00006400000c000b */
[----:B01----:R-:W-:Y:S01]  /*27770*/  ENDCOLLECTIVE ;  /* 0x000000000000791b */ /* 0x003fe20003800000 */
.L_x_14893:
        /* <DEDUP_REMOVED lines=11> */
.L_x_14894:
[----:B------:R-:W-:Y:S02]  /*27830*/  IMAD.MOV.U32 R13, RZ, RZ, R19 ;  /* 0x000000ffff0d7224 */ /* 0x000fe400078e0013 */
[----:B------:R-:W-:Y:S01]  /*27840*/  IMAD.MOV.U32 R12, RZ, RZ, 0x3 ;  /* 0x00000003ff0c7424 */ /* 0x000fe200078e00ff */
[----:B------:R-:W-:-:S13]  /*27850*/  IADD3 R2, P1, R14, R5, RZ ;  /* 0x000000050e027210 */ /* 0x000fda0007f3e0ff */
[----:B------:R-:W-:Y:S05]  /*27860*/  WARPSYNC.COLLECTIVE R15, `(.L_x_14895) ;  /* 0x000000000f087348 */ /* 0x000fea0003c00000 */
[----:B------:R0:W1:Y:S02]  /*27870*/  SHFL.IDX P6, R14, R13, R12, R11 ;  /* 0x0000000c0d0e7389 */ /* 0x00006400000c000b */
[----:B01----:R-:W-:Y:S01]  /*27880*/  ENDCOLLECTIVE ;  /* 0x000000000000791b */ /* 0x003fe20003800000 */
.L_x_14895:
        /* <DEDUP_REMOVED lines=11> */
.L_x_14896:
[----:B------:R-:W-:Y:S02]  /*27940*/  IMAD.MOV.U32 R13, RZ, RZ, R19 ;  /* 0x000000ffff0d7224 */ /* 0x000fe400078e0013 */
[----:B------:R-:W-:Y:S01]  /*27950*/  IMAD.MOV.U32 R12, RZ, RZ, 0x4 ;  /* 0x00000004ff0c7424 */ /* 0x000fe200078e00ff */
[----:B------:R-:W-:-:S13]  /*27960*/  IADD3 R2, P1, R14, R5, RZ ;  /* 0x000000050e027210 */ /* 0x000fda0007f3e0ff */
[----:B------:R-:W-:Y:S05]  /*27970*/  WARPSYNC.COLLECTIVE R15, `(.L_x_14897) ;  /* 0x000000000f087348 */ /* 0x000fea0003c00000 */
[----:B------:R0:W1:Y:S02]  /*27980*/  SHFL.IDX P6, R14, R13, R12, R11 ;  /* 0x0000000c0d0e7389 */ /* 0x00006400000c000b */
[----:B01----:R-:W-:Y:S01]  /*27990*/  ENDCOLLECTIVE ;  /* 0x000000000000791b */ /* 0x003fe20003800000 */
.L_x_14897:
        /* <DEDUP_REMOVED lines=11> */
.L_x_14898:
[----:B------:R-:W-:Y:S02]  /*27a50*/  IMAD.MOV.U32 R13, RZ, RZ, R19 ;  /* 0x000000ffff0d7224 */ /* 0x000fe400078e0013 */
[----:B------:R-:W-:Y:S01]  /*27a60*/  IMAD.MOV.U32 R12, RZ, RZ, 0x5 ;  /* 0x00000005ff0c7424 */ /* 0x000fe200078e00ff */
[----:B------:R-:W-:-:S13]  /*27a70*/  IADD3 R2, P1, R14, R5, RZ ;  /* 0x000000050e027210 */ /* 0x000fda0007f3e0ff */
[----:B------:R-:W-:Y:S05]  /*27a80*/  WARPSYNC.COLLECTIVE R15, `(.L_x_14899) ;  /* 0x000000000f087348 */ /* 0x000fea0003c00000 */
[----:B------:R0:W1:Y:S02]  /*27a90*/  SHFL.IDX P6, R14, R13, R12, R11 ;  /* 0x0000000c0d0e7389 */ /* 0x00006400000c000b */
[----:B01----:R-:W-:Y:S01]  /*27aa0*/  ENDCOLLECTIVE ;  /* 0x000000000000791b */ /* 0x003fe20003800000 */
.L_x_14899:
        /* <DEDUP_REMOVED lines=11> */
.L_x_14900:
[----:B------:R-:W-:Y:S02]  /*27b60*/  IMAD.MOV.U32 R13, RZ, RZ, R19 ;  /* 0x000000ffff0d7224 */ /* 0x000fe400078e0013 */
[----:B------:R-:W-:Y:S01]  /*27b70*/  IMAD.MOV.U32 R12, RZ, RZ, 0x6 ;  /* 0x00000006ff0c7424 */ /* 0x000fe200078e00ff */
[----:B------:R-:W-:-:S13]  /*27b80*/  IADD3 R2, P1, R14, R5, RZ ;  /* 0x000000050e027210 */ /* 0x000fda0007f3e0ff */
[----:B------:R-:W-:Y:S05]  /*27b90*/  WARPSYNC.COLLECTIVE R15, `(.L_x_14901) ;  /* 0x000000000f087348 */ /* 0x000fea0003c00000 */
[----:B------:R0:W1:Y:S02]  /*27ba0*/  SHFL.IDX P6, R14, R13, R12, R11 ;  /* 0x0000000c0d0e7389 */ /* 0x00006400000c000b */
[----:B01----:R-:W-:Y:S01]  /*27bb0*/  ENDCOLLECTIVE ;  /* 0x000000000000791b */ /* 0x003fe20003800000 */
.L_x_14901:
        /* <DEDUP_REMOVED lines=11> */
.L_x_14902:
[----:B------:R-:W-:Y:S02]  /*27c70*/  IMAD.MOV.U32 R13, RZ, RZ, R19 ;  /* 0x000000ffff0d7224 */ /* 0x000fe400078e0013 */
[----:B------:R-:W-:Y:S01]  /*27c80*/  IMAD.MOV.U32 R12, RZ, RZ, 0x7 ;  /* 0x00000007ff0c7424 */ /* 0x000fe200078e00ff */
[----:B------:R-:W-:-:S13]  /*27c90*/  IADD3 R2, P1, R14, R5, RZ ;  /* 0x000000050e027210 */ /* 0x000fda0007f3e0ff */
[----:B------:R-:W-:Y:S05]  /*27ca0*/  WARPSYNC.COLLECTIVE R15, `(.L_x_14903) ;  /* 0x000000000f087348 */ /* 0x000fea0003c00000 */
[----:B------:R0:W1:Y:S02]  /*27cb0*/  SHFL.IDX P6, R14, R13, R12, R11 ;  /* 0x0000000c0d0e7389 */ /* 0x00006400000c000b */
[----:B01----:R-:W-:Y:S01]  /*27cc0*/  ENDCOLLECTIVE ;  /* 0x000000000000791b */ /* 0x003fe20003800000 */
.L_x_14903:
        /* <DEDUP_REMOVED lines=10> */
.L_x_14904:
[----:B------:R-:W-:Y:S05]  /*27d70*/  BRA `(.L_x_14905) ;  /* 0xffffff8c00f47947 */ /* 0x000fea000383ffff */
.L_x_14688:
[----:B------:R-:W-:Y:S01]  /*27d80*/  BSSY B0, `(.L_x_14906) ;  /* 0x0000008000007945 */ /* 0x000fe20003800000 */
[----:B-1----:R-:W-:Y:S02]  /*27d90*/  IMAD.MOV.U32 R13, RZ, RZ, R24 ;  /* 0x000000ffff0d7224 */ /* 0x002fe400078e0018 */
[----:B------:R-:W-:Y:S02]  /*27da0*/  IMAD.MOV.U32 R12, RZ, RZ, RZ ;  /* 0x000000ffff0c7224 */ /* 0x000fe400078e00ff */
[----:B------:R-:W-:Y:S02]  /*27db0*/  IMAD.MOV.U32 R11, RZ, RZ, 0x1f ;  /* 0x0000001fff0b7424 */ /* 0x000fe400078e00ff */
[----:B------:R-:W-:-:S07]  /*27dc0*/  IMAD.MOV.U32 R15, RZ, RZ, -0x1 ;  /* 0xffffffffff0f7424 */ /* 0x000fce00078e00ff */
[----:B0-2--5:R-:W-:Y:S05]  /*27dd0*/  WARPSYNC.COLLECTIVE R15, `(.L_x_14907) ;  /* 0x000000000f087348 */ /* 0x025fea0003c00000 */
[----:B------:R1:W3:Y:S02]  /*27de0*/  SHFL.IDX P6, R14, R13, R12, R11 ;  /* 0x0000000c0d0e7389 */ /* 0x0002e400000c000b */
[----:B0123-5:R-:W-:Y:S01]  /*27df0*/  ENDCOLLECTIVE ;  /* 0x000000000000791b */ /* 0x02ffe20003800000 */
.L_x_14907:
[----:B------:R-:W-:Y:S05]  /*27e00*/  BSYNC B0 ;  /* 0x0000000000007941 */ /* 0x000fea0003800000 */
.L_x_14906:
        /* <DEDUP_REMOVED lines=9> */
.L_x_14908:
        /* <DEDUP_REMOVED lines=23> */
.L_x_14909:
[----:B------:R-:W-:Y:S01]  /*28010*/  IMAD.MOV.U32 R12, RZ, RZ, 0x2 ;  /* 0x00000002ff0c7424 */ /* 0x000fe200078e00ff */
[----:B------:R-:W-:-:S05]  /*28020*/  SEL R4, R14, RZ, P1 ;  /* 0x000000ff0e047207 */ /* 0x000fca0000800000 */
[----:B------:R-:W-:-:S04]  /*28030*/  IMAD.IADD R4, R13, 0x1, R4 ;  /* 0x000000010d047824 */ /* 0x000fc800078e0204 */
[----:B------:R-:W-:-:S07]  /*28040*/  IMAD.MOV.U32 R13, RZ, RZ, R4 ;  /* 0x000000ffff0d7224 */ /* 0x000fce00078e0004 */
[----:B------:R-:W-:Y:S05]  /*28050*/  WARPSYNC.COLLECTIVE R15, `(.L_x_14910) ;  /* 0x000000000f087348 */ /* 0x000fea0003c00000 */
[----:B------:R0:W1:Y:S02]  /*28060*/  SHFL.UP P6, R14, R13, R12, R11 ;  /* 0x0400000c0d0e7389 */ /* 0x00006400000c000b */
[----:B01----:R-:W-:Y:S01]  /*28070*/  ENDCOLLECTIVE ;  /* 0x000000000000791b */ /* 0x003fe20003800000 */
.L_x_14910:
[----:B------:R-:W-:Y:S01]  /*28080*/  IMAD.MOV.U32 R12, RZ, RZ, 0x4 ;  /* 0x00000004ff0c7424 */ /* 0x000fe200078e00ff */
[----:B------:R-:W-:-:S05]  /*28090*/  SEL R3, R14, RZ, P2 ;  /* 0x000000ff0e037207 */ /* 0x000fca0001000000 */
[----:B------:R-:W-:-:S04]  /*280a0*/  IMAD.IADD R2, R4, 0x1, R3 ;  /* 0x0000000104027824 */ /* 0x000fc800078e0203 */
[----:B------:R-:W-:-:S07]  /*280b0*/  IMAD.MOV.U32 R13, RZ, RZ, R2 ;  /* 0x000000ffff0d7224 */ /* 0x000fce00078e0002 */
[----:B------:R-:W-:Y:S05]  /*280c0*/  WARPSYNC.COLLECTIVE R15, `(.L_x_14911) ;  /* 0x000000000f087348 */ /* 0x000fea0003c00000 */
[----:B------:R0:W1:Y:S02]  /*280d0*/  SHFL.UP P6, R14, R13, R12, R11 ;  /* 0x0400000c0d0e7389 */ /* 0x00006400000c000b */
[----:B01----:R-:W-:Y:S01]  /*280e0*/  ENDCOLLECTIVE ;  /* 0x000000000000791b */ /* 0x003fe20003800000 */
.L_x_14911:
[----:B------:R-:W-:Y:S01]  /*280f0*/  IMAD.MOV.U32 R12, RZ, RZ, 0x8 ;  /* 0x00000008ff0c7424 */ /* 0x000fe200078e00ff */
[----:B------:R-:W-:-:S05]  /*28100*/  SEL R3, R14, RZ, P3 ;  /* 0x000000ff0e037207 */ /* 0x000fca0001800000 */
[----:B------:R-:W-:-:S04]  /*28110*/  IMAD.IADD R3, R2, 0x1, R3 ;  /* 0x0000000102037824 */ /* 0x000fc800078e0203 */
[----:B------:R-:W-:-:S07]  /*28120*/  IMAD.MOV.U32 R13, RZ, RZ, R3 ;  /* 0x000000ffff0d7224 */ /* 0x000fce00078e0003 */
[----:B------:R-:W-:Y:S05]  /*28130*/  WARPSYNC.COLLECTIVE R15, `(.L_x_14912) ;  /* 0x000000000f087348 */ /* 0x000fea0003c00000 */
[----:B------:R0:W1:Y:S02]  /*28140*/  SHFL.UP P6, R14, R13, R12, R11 ;  /* 0x0400000c0d0e7389 */ /* 0x00006400000c000b */
[----:B01----:R-:W-:Y:S01]  /*28150*/  ENDCOLLECTIVE ;  /* 0x000000000000791b */ /* 0x003fe20003800000 */
.L_x_14912:
[----:B------:R-:W-:Y:S01]  /*28160*/  IMAD.MOV.U32 R12, RZ, RZ, 0x10 ;  /* 0x00000010ff0c7424 */ /* 0x000fe200078e00ff */
[----:B------:R-:W-:-:S05]  /*28170*/  SEL R4, R14, RZ, P4 ;  /* 0x000000ff0e047207 */ /* 0x000fca0002000000 */
[----:B------:R-:W-:-:S04]  /*28180*/  IMAD.IADD R4, R3, 0x1, R4 ;  /* 0x0000000103047824 */ /* 0x000fc800078e0204 */
[----:B------:R-:W-:-:S07]  /*28190*/  IMAD.MOV.U32 R13, RZ, RZ, R4 ;  /* 0x000000ffff0d7224 */ /* 0x000fce00078e0004 */
[----:B------:R-:W-:Y:S05]  /*281a0*/  WARPSYNC.COLLECTIVE R15, `(.L_x_14913) ;  /* 0x000000000f087348 */ /* 0x000fea0003c00000 */
[----:B------:R0:W1:Y:S02]  /*281b0*/  SHFL.UP P6, R14, R13, R12, R11 ;  /* 0x0400000c0d0e7389 */ /* 0x00006400000c000b */
[----:B01----:R-:W-:Y:S01]  /*281c0*/  ENDCOLLECTIVE ;  /* 0x000000000000791b */ /* 0x003fe20003800000 */
.L_x_14913:
        /* <DEDUP_REMOVED lines=8> */
.L_x_14914:
[----:B------:R-:W-:Y:S05]  /*28250*/  BRA `(.L_x_14915) ;  /* 0xffffff9000087947 */ /* 0x000fea000383ffff */
.L_x_14691:
[----:B------:R-:W-:Y:S01]  /*28260*/  BSSY B0, `(.L_x_14916) ;  /* 0x0000007000007945 */ /* 0x000fe20003800000 */
[----:B------:R-:W-:Y:S02]  /*28270*/  IMAD.MOV.U32 R12, RZ, RZ, 0x1 ;  /* 0x00000001ff0c7424 */ /* 0x000fe400078e00ff */
[----:B------:R-:W-:Y:S02]  /*28280*/  IMAD.MOV.U32 R11, RZ, RZ, RZ ;  /* 0x000000ffff0b7224 */ /* 0x000fe400078e00ff */
[----:B------:R-:W-:-:S07]  /*28290*/  IMAD.MOV.U32 R15, RZ, RZ, -0x1 ;  /* 0xffffffffff0f7424 */ /* 0x000fce00078e00ff */
[----:B-----5:R-:W-:Y:S05]  /*282a0*/  WARPSYNC.COLLECTIVE R15, `(.L_x_14917) ;  /* 0x000000000f087348 */ /* 0x020fea0003c00000 */
[----:B------:R0:W1:Y:S02]  /*282b0*/  SHFL.UP P6, R14, R13, R12, R11 ;  /* 0x0400000c0d0e7389 */ /* 0x00006400000c000b */
[----:B01---5:R-:W-:Y:S01]  /*282c0*/  ENDCOLLECTIVE ;  /* 0x000000000000791b */ /* 0x023fe20003800000 */
.L_x_14917:
[----:B------:R-:W-:Y:S05]  /*282d0*/  BSYNC B0 ;  /* 0x0000000000007941 */ /* 0x000fea0003800000 */
.L_x_14916:
        /* <DEDUP_REMOVED lines=8> */
.L_x_14918:
[----:B------:R-:W-:Y:S01]  /*28360*/  IMAD.MOV.U32 R12, RZ, RZ, 0x4 ;  /* 0x00000004ff0c7424 */ /* 0x000fe200078e00ff */
[----:B------:R-:W-:-:S05]  /*28370*/  SEL R2, R14, RZ, P2 ;  /* 0x000000ff0e027207 */ /* 0x000fca0001000000 */
[----:B------:R-:W-:-:S04]  /*28380*/  IMAD.IADD R2, R13, 0x1, R2 ;  /* 0x000000010d027824 */ /* 0x000fc800078e0202 */
[----:B------:R-:W-:-:S07]  /*28390*/  IMAD.MOV.U32 R13, RZ, RZ, R2 ;  /* 0x000000ffff0d7224 */ /* 0x000fce00078e0002 */
[----:B------:R-:W-:Y:S05]  /*283a0*/  WARPSYNC.COLLECTIVE R15, `(.L_x_14919) ;  /* 0x000000000f087348 */ /* 0x000fea0003c00000 */
[----:B------:R0:W1:Y:S02]  /*283b0*/  SHFL.UP P6, R14, R13, R12, R11 ;  /* 0x0400000c0d0e7389 */ /* 0x00006400000c000b */
[----:B01----:R-:W-:Y:S01]  /*283c0*/  ENDCOLLECTIVE ;  /* 0x000000000000791b */ /* 0x003fe20003800000 */
.L_x_14919:
[----:B------:R-:W-:Y:S01]  /*283d0*/  IMAD.MOV.U32 R12, RZ, RZ, 0x8 ;  /* 0x00000008ff0c7424 */ /* 0x000fe200078e00ff */
[----:B------:R-:W-:-:S05]  /*283e0*/  SEL R3, R14, RZ, P3 ;  /* 0x000000ff0e037207 */ /* 0x000fca0001800000 */
[----:B------:R-:W-:-:S04]  /*283f0*/  IMAD.IADD R3, R2, 0x1, R3 ;  /* 0x0000000102037824 */ /* 0x000fc800078e0203 */
[----:B------:R-:W-:-:S07]  /*28400*/  IMAD.MOV.U32 R13, RZ, RZ, R3 ;  /* 0x000000ffff0d7224 */ /* 0x000fce00078e0003 */
[----:B------:R-:W-:Y:S05]  /*28410*/  WARPSYNC.COLLECTIVE R15, `(.L_x_14920) ;  /* 0x000000000f087348 */ /* 0x000fea0003c00000 */
[----:B------:R0:W1:Y:S02]  /*28420*/  SHFL.UP P6, R14, R13, R12, R11 ;  /* 0x0400000c0d0e7389 */ /* 0x00006400000c000b */
[----:B01----:R-:W-:Y:S01]  /*28430*/  ENDCOLLECTIVE ;  /* 0x000000000000791b */ /* 0x003fe20003800000 */
.L_x_14920:
[----:B------:R-:W-:Y:S01]  /*28440*/  IMAD.MOV.U32 R12, RZ, RZ, 0x10 ;  /* 0x00000010ff0c7424 */ /* 0x000fe200078e00ff */
[----:B------:R-:W-:-:S05]  /*28450*/  SEL R4, R14, RZ, P4 ;  /* 0x000000ff0e047207 */ /* 0x000fca0002000000 */
[----:B------:R-:W-:-:S04]  /*28460*/  IMAD.IADD R4, R3, 0x1, R4 ;  /* 0x0000000103047824 */ /* 0x000fc800078e0204 */
[----:B------:R-:W-:-:S07]  /*28470*/  IMAD.MOV.U32 R13, RZ, RZ, R4 ;  /* 0x000000ffff0d7224 */ /* 0x000fce00078e0004 */
[----:B------:R-:W-:Y:S05]  /*28480*/  WARPSYNC.COLLECTIVE R15, `(.L_x_14921) ;  /* 0x000000000f087348 */ /* 0x000fea0003c00000 */
[----:B------:R0:W1:Y:S02]  /*28490*/  SHFL.UP P6, R14, R13, R12, R11 ;  /* 0x0400000c0d0e7389 */ /* 0x00006400000c000b */
[----:B01----:R-:W-:Y:S01]  /*284a0*/  ENDCOLLECTIVE ;  /* 0x000000000000791b */ /* 0x003fe20003800000 */
.L_x_14921:
        /* <DEDUP_REMOVED lines=8> */
.L_x_14922:
[----:B------:R-:W-:Y:S05]  /*28530*/  BRA `(.L_x_14923) ;  /* 0xffffff8c00f47947 */ /* 0x000fea000383ffff */
.L_x_14693:
[----:B------:R-:W-:Y:S01]  /*28540*/  BSSY B0, `(.L_x_14924) ;  /* 0x0000006000007945 */ /* 0x000fe20003800000 */
[----:B------:R-:W-:Y:S01]  /*28550*/  PLOP3.LUT P6, PT, P6, PT, PT, 0x8, 0x0 ;  /* 0x000000000000781c */ /* 0x000fe200037ce170 */
[----:B------:R-:W-:-:S12]  /*28560*/  IMAD.MOV.U32 R15, RZ, RZ, -0x1 ;  /* 0xffffffffff0f7424 */ /* 0x000fd800078e00ff */
[----:B0----5:R-:W-:Y:S05]  /*28570*/  WARPSYNC.COLLECTIVE R15, `(.L_x_14925) ;  /* 0x000000000f087348 */ /* 0x021fea0003c00000 */
[----:B------:R-:W-:Y:S01]  /*28580*/  VOTE.ANY R14, PT, P6 ;  /* 0x00000000000e7806 */ /* 0x000fe200030e0100 */
[----:B0----5:R-:W-:Y:S06]  /*28590*/  ENDCOLLECTIVE ;  /* 0x000000000000791b */ /* 0x021fec0003800000 */
.L_x_14925:
[----:B------:R-:W-:Y:S05]  /*285a0*/  BSYNC B0 ;  /* 0x0000000000007941 */ /* 0x000fea0003800000 */
.L_x_14924:
        /* <DEDUP_REMOVED lines=10> */
.L_x_14926:
[----:B------:R-:W-:Y:S02]  /*28650*/  IMAD.MOV.U32 R13, RZ, RZ, R5 ;  /* 0x000000ffff0d7224 */ /* 0x000fe400078e0005 */
[----:B------:R-:W-:-:S07]  /*28660*/  IMAD.MOV.U32 R25, RZ, RZ, R14 ;  /* 0x000000ffff197224 */ /* 0x000fce00078e000e */
[----:B------:R-:W-:Y:S05]  /*28670*/  WARPSYNC.COLLECTIVE R15, `(.L_x_14927) ;  /* 0x000000000f087348 */ /* 0x000fea0003c00000 */
[----:B------:R0:W1:Y:S02]  /*28680*/  SHFL.IDX P6, R14, R13, R12, R11 ;  /* 0x0000000c0d0e7389 */ /* 0x00006400000c000b */
[----:B01----:R-:W-:Y:S01]  /*28690*/  ENDCOLLECTIVE ;  /* 0x000000000000791b */ /* 0x003fe20003800000 */
.L_x_14927:
[----:B------:R-:W-:Y:S01]  /*286a0*/  IMAD.MOV.U32 R5, RZ, RZ, R14 ;  /* 0x000000ffff057224 */ /* 0x000fe200078e000e */
[----:B------:R-:W-:Y:S06]  /*286b0*/  BRA `(.L_x_14928) ;  /* 0xffffff8c00d47947 */ /* 0x000fec000383ffff */
.L_x_14695:
[----:B------:R-:W-:Y:S01]  /*286c0*/  BSSY B0, `(.L_x_14929) ;  /* 0x0000007000007945 */ /* 0x000fe20003800000 */
[----:B------:R-:W-:Y:S02]  /*286d0*/  IMAD.MOV.U32 R13, RZ, RZ, R2 ;  /* 0x000000ffff0d7224 */ /* 0x000fe400078e0002 */
[----:B------:R-:W-:Y:S02]  /*286e0*/  IMAD.MOV.U32 R11, RZ, RZ, 0x1f ;  /* 0x0000001fff0b7424 */ /* 0x000fe400078e00ff */
[----:B------:R-:W-:-:S07]  /*286f0*/  IMAD.MOV.U32 R15, RZ, RZ, -0x1 ;  /* 0xffffffffff0f7424 */ /* 0x000fce00078e00ff */
[----:B0123-5:R-:W-:Y:S05]  /*28700*/  WARPSYNC.COLLECTIVE R15, `(.L_x_14930) ;  /* 0x000000000f087348 */ /* 0x02ffea0003c00000 */
[----:B------:R4:W0:Y:S02]  /*28710*/  SHFL.IDX P6, R14, R13, R12, R11 ;  /* 0x0000000c0d0e7389 */ /* 0x00082400000c000b */
[----:B012345:R-:W-:Y:S01]  /*28720*/  ENDCOLLECTIVE ;  /* 0x000000000000791b */ /* 0x03ffe20003800000 */
.L_x_14930:
[----:B------:R-:W-:Y:S05]  /*28730*/  BSYNC B0 ;  /* 0x0000000000007941 */ /* 0x000fea0003800000 */
.L_x_14929:
[----:B------:R-:W-:Y:S01]  /*28740*/  IMAD.MOV.U32 R24, RZ, RZ, R14 ;  /* 0x000000ffff187224 */ /* 0x000fe200078e000e */
[----:B------:R-:W-:Y:S06]  /*28750*/  BRA `(.L_x_14694) ;  /* 0xffffff8c00c47947 */ /* 0x000fec000383ffff */
.L_x_14701:
[----:B0-----:R0:W4:Y:S02]  /*28760*/  SYNCS.PHASECHK.TRANS64.TRYWAIT P0, [R5+URZ+0x16820], R0 ;  /* 0x01682000050075a7 */ /* 0x001124000800017f */
[----:B----4-:R-:W-:Y:S05]  /*28770*/  @!P0 NANOSLEEP.SYNCS 0x989680 ;  /* 0x009896800000895d */ /* 0x010fea0003900000 */
[----:B------:R-:W4:Y:S02]  /*28780*/  @!P0 SYNCS.PHASECHK.TRANS64 P0, [R5+URZ+0x16820], R0 ;  /* 0x01682000050085a7 */ /* 0x000f24000800007f */
[----:B----4-:R-:W-:Y:S05]  /*28790*/  @!P0 BRA `(.L_x_14701) ;  /* 0xfffffffc00f08947 */ /* 0x010fea000383ffff */
[----:B------:R-:W-:Y:S05]  /*287a0*/  BRA `(.L_x_14931) ;  /* 0xffffff9800207947 */ /* 0x000fea000383ffff */
.L_x_14702:
[----:B------:R-:W4:Y:S01]  /*287b0*/  S2R R2, SR_TID.X ;  /* 0x0000000000027919 */ /* 0x000f220000002100 */
[----:B------:R-:W-:Y:S01]  /*287c0*/  BSSY B0, `(.L_x_14932) ;  /* 0x000000a000007945 */ /* 0x000fe20003800000 */
[----:B------:R-:W-:Y:S02]  /*287d0*/  IMAD.MOV.U32 R12, RZ, RZ, RZ ;  /* 0x000000ffff0c7224 */ /* 0x000fe400078e00ff */
[----:B------:R-:W-:Y:S02]  /*287e0*/  IMAD.MOV.U32 R11, RZ, RZ, 0x1f ;  /* 0x0000001fff0b7424 */ /* 0x000fe400078e00ff */
[----:B------:R-:W-:Y:S01]  /*287f0*/  IMAD.MOV.U32 R15, RZ, RZ, -0x1 ;  /* 0xffffffffff0f7424 */ /* 0x000fe200078e00ff */
[----:B----4-:R-:W-:-:S04]  /*28800*/  SHF.R.U32.HI R2, RZ, 0x5, R2 ;  /* 0x00000005ff027819 */ /* 0x010fc80000011602 */
[----:B------:R-:W-:-:S05]  /*28810*/  LOP3.LUT R2, R2, 0x3, RZ, 0xc0, !PT ;  /* 0x0000000302027812 */ /* 0x000fca00078ec0ff */
[----:B-1----:R-:W-:-:S07]  /*28820*/  IMAD.MOV.U32 R13, RZ, RZ, R2 ;  /* 0x000000ffff0d7224 */ /* 0x002fce00078e0002 */
[----:B0-23-5:R-:W-:Y:S05]  /*28830*/  WARPSYNC.COLLECTIVE R15, `(.L_x_14933) ;  /* 0x000000000f087348 */ /* 0x02dfea0003c00000 */
[----:B------:R1:W4:Y:S02]  /*28840*/  SHFL.IDX P6, R14, R13, R12, R11 ;  /* 0x0000000c0d0e7389 */ /* 0x00032400000c000b */
[----:B012345:R-:W-:Y:S01]  /*28850*/  ENDCOLLECTIVE ;  /* 0x000000000000791b */ /* 0x03ffe20003800000 */
.L_x_14933:
[----:B------:R-:W-:Y:S05]  /*28860*/  BSYNC B0 ;  /* 0x0000000000007941 */ /* 0x000fea0003800000 */
.L_x_14932:
[----:B------:R-:W-:Y:S05]  /*28870*/  BRA `(.L_x_14934) ;  /* 0xffffff9800087947 */ /* 0x000fea000383ffff */
.L_x_14703:
[----:B------:R-:W-:Y:S01]  /*28880*/  BSSY B0, `(.L_x_14935) ;  /* 0x0000006000007945 */ /* 0x000fe20003800000 */
[----:B------:R-:W-:-:S07]  /*28890*/  IMAD.MOV.U32 R15, RZ, RZ, -0x1 ;  /* 0xffffffffff0f7424 */ /* 0x000fce00078e00ff */
[----:B0123-5:R-:W-:Y:S05]  /*288a0*/  WARPSYNC.COLLECTIVE R15, `(.L_x_14936) ;  /* 0x000000000f0c7348 */ /* 0x02ffea0003c00000 */
[----:B------:R-:W-:Y:S02]  /*288b0*/  ELECT P6, UR62, PT ;  /* 0x00000000003e782f */ /* 0x000fe400038c0000 */
[----:B------:R-:W-:Y:S01]  /*288c0*/  MOV R14, UR62 ;  /* 0x0000003e000e7c02 */ /* 0x000fe20008000f00 */
[----:B0123-5:R-:W-:Y:S10]  /*288d0*/  ENDCOLLECTIVE ;  /* 0x000000000000791b */ /* 0x02fff40003800000 */
.L_x_14936:
[----:B------:R-:W-:Y:S05]  /*288e0*/  BSYNC B0 ;  /* 0x0000000000007941 */ /* 0x000fea0003800000 */
.L_x_14935:
[----:B------:R-:W-:Y:S05]  /*288f0*/  BRA `(.L_x_14937) ;  /* 0xffffff9400fc7947 */ /* 0x000fea000383ffff */
.L_x_14705:
[----:B0-----:R0:W4:Y:S02]  /*28900*/  SYNCS.PHASECHK.TRANS64.TRYWAIT P1, [R3+URZ+0x16840], R2 ;  /* 0x01684002030075a7 */ /* 0x001124000802017f */
[----:B----4-:R-:W-:Y:S05]  /*28910*/  @!P1 NANOSLEEP.SYNCS 0x989680 ;  /* 0x009896800000995d */ /* 0x010fea0003900000 */
[----:B------:R-:W4:Y:S02]  /*28920*/  @!P1 SYNCS.PHASECHK.TRANS64 P1, [R3+URZ+0x16840], R2 ;  /* 0x01684002030095a7 */ /* 0x000f24000802007f */
[----:B----4-:R-:W-:Y:S05]  /*28930*/  @!P1 BRA `(.L_x_14705) ;  /* 0xfffffffc00f09947 */ /* 0x010fea000383ffff */
[----:B------:R-:W-:Y:S05]  /*28940*/  BRA `(.L_x_14938) ;  /* 0xffffff9800207947 */ /* 0x000fea000383ffff */
.L_x_14707:
[----:B----4-:R4:W0:Y:S02]  /*28950*/  SYNCS.PHASECHK.TRANS64.TRYWAIT P1, [R5+URZ+0x16840], R0 ;  /* 0x01684000050075a7 */ /* 0x010824000802017f */
[----:B0-----:R-:W-:Y:S05]  /*28960*/  @!P1 NANOSLEEP.SYNCS 0x989680 ;  /* 0x009896800000995d */ /* 0x001fea0003900000 */
[----:B------:R-:W0:Y:S02]  /*28970*/  @!P1 SYNCS.PHASECHK.TRANS64 P1, [R5+URZ+0x16840], R0 ;  /* 0x01684000050095a7 */ /* 0x000e24000802007f */
[----:B0-----:R-:W-:Y:S05]  /*28980*/  @!P1 BRA `(.L_x_14707) ;  /* 0xfffffffc00f09947 */ /* 0x001fea000383ffff */
[----:B------:R-:W-:Y:S05]  /*28990*/  BRA `(.L_x_14939) ;  /* 0xffffff9800307947 */ /* 0x000fea000383ffff */
.L_x_14709:
[----:B------:R0:W0:Y:S02]  /*289a0*/  SYNCS.PHASECHK.TRANS64.TRYWAIT P1, [R3+URZ+0x16860], R2 ;  /* 0x01686002030075a7 */ /* 0x000024000802017f */
[----:B0-----:R-:W-:Y:S05]  /*289b0*/  @!P1 NANOSLEEP.SYNCS 0x989680 ;  /* 0x009896800000995d */ /* 0x001fea0003900000 */
[----:B------:R-:W0:Y:S02]  /*289c0*/  @!P1 SYNCS.PHASECHK.TRANS64 P1, [R3+URZ+0x16860], R2 ;  /* 0x01686002030095a7 */ /* 0x000e24000802007f */
[----:B0-----:R-:W-:Y:S05]  /*289d0*/  @!P1 BRA `(.L_x_14709) ;  /* 0xfffffffc00f09947 */ /* 0x001fea000383ffff */
[----:B------:R-:W-:Y:S05]  /*289e0*/  BRA `(.L_x_14940) ;  /* 0xffffff98002c7947 */ /* 0x000fea000383ffff */
.L_x_14941:
        /* <DEDUP_REMOVED lines=9> */
.L_x_15997:


//--------------------- .text._ZN7cutlass13device_kernelIN5flash11enable_sm90INS1_16FlashAttnFwdSm90INS1_25CollectiveMainloopFwdSm90ILi2EN4cute5tupleIJNS5_1CILi1EEES8_S8_EEENS6_IJNS7_ILi192EEENS7_ILi128EEENS7_ILi64EEEEEELi64ENS_10bfloat16_tEfNS_4arch4Sm90ELb1ELb0ELb1ELb0ELb1ELb0ELb0ELb1ELb1ELb1ELb1ELb0EEENS1_21CollectiveEpilogueFwdINS6_IJSA_SC_SB_EEES9_SE_SG_Li384ELb0ELb1ELb1ELb0EEENS1_19SingleTileSchedulerILb0ELb1ELb1ELi192EEEEEEEEEvNT_6ParamsE --------------------------
	.section	.text._ZN7cutlass13device_kernelIN5flash11enable_sm90INS1_16FlashAttnFwdSm90INS1_25CollectiveMainloopFwdSm90ILi2EN4cute5tupleIJNS5_1CILi1EEES8_S8_EEENS6_IJNS7_ILi192EEENS7_ILi128EEENS7_ILi64EEEEEELi64ENS_10bfloat16_tEfNS_4arch4Sm90ELb1ELb0ELb1ELb0ELb1ELb0ELb0ELb1ELb1ELb1ELb1ELb0EEENS1_21CollectiveEpilogueFwdINS6_IJSA_SC_SB_EEES9_SE_SG_Li384ELb0ELb1ELb1ELb0EEENS1_19SingleTileSchedulerILb0ELb1ELb1ELi192EEEEEEEEEvNT_6ParamsE,"ax",@progbits
	.align	128
.text._ZN7cutlass13device_kernelIN5flash11enable_sm90INS1_16FlashAttnFwdSm90INS1_25CollectiveMainloopFwdSm90ILi2EN4cute5tupleIJNS5_1CILi1EEES8_S8_EEENS6_IJNS7_ILi192EEENS7_ILi128EEENS7_ILi64EEEEEELi64ENS_10bfloat16_tEfNS_4arch4Sm90ELb1ELb0ELb1ELb0ELb1ELb0ELb0ELb1ELb1ELb1ELb1ELb0EEENS1_21CollectiveEpilogueFwdINS6_IJSA_SC_SB_EEES9_SE_SG_Li384ELb0ELb1ELb1ELb0EEENS1_19SingleTileSchedulerILb0ELb1ELb1ELi192EEEEEEEEEvNT_6ParamsE:
        .type           _ZN7cutlass13device_kernelIN5flash11enable_sm90INS1_16FlashAttnFwdSm90INS1_25CollectiveMainloopFwdSm90ILi2EN4cute5tupleIJNS5_1CILi1EEES8_S8_EEENS6_IJNS7_ILi192EEENS7_ILi128EEENS7_ILi64EEEEEELi64ENS_10bfloat16_tEfNS_4arch4Sm90ELb1ELb0ELb1ELb0ELb1ELb0ELb0ELb1ELb1ELb1ELb1ELb0EEENS1_21CollectiveEpilogueFwdINS6_IJSA_SC_SB_EEES9_SE_SG_Li384ELb0ELb1ELb1ELb0EEENS1_19SingleTileSchedulerILb0ELb1ELb1ELi192EEEEEEEEEvNT_6ParamsE,@function
        .size           _ZN7cutlass13device_kernelIN5flash11enable_sm90INS1_16FlashAttnFwdSm90INS1_25CollectiveMainloopFwdSm90ILi2EN4cute5tupleIJNS5_1CILi1EEES8_S8_EEENS6_IJNS7_ILi192EEENS7_ILi128EEENS7_ILi64EEEEEELi64ENS_10bfloat16_tEfNS_4arch4Sm90ELb1ELb0ELb1ELb0ELb1ELb0ELb0ELb1ELb1ELb1ELb1ELb0EEENS1_21CollectiveEpilogueFwdINS6_IJSA_SC_SB_EEES9_SE_SG_Li384ELb0ELb1ELb1ELb0EEENS1_19SingleTileSchedulerILb0ELb1ELb1ELi192EEEEEEEEEvNT_6ParamsE,(.L_x_15998 - _ZN7cutlass13device_kernelIN5flash11enable_sm90INS1_16FlashAttnFwdSm90INS1_25CollectiveMainloopFwdSm90ILi2EN4cute5tupleIJNS5_1CILi1EEES8_S8_EEENS6_IJNS7_ILi192EEENS7_ILi128EEENS7_ILi64EEEEEELi64ENS_10bfloat16_tEfNS_4arch4Sm90ELb1ELb0ELb1ELb0ELb1ELb0ELb0ELb1ELb1ELb1ELb1ELb0EEENS1_21CollectiveEpilogueFwdINS6_IJSA_SC_SB_EEES9_SE_SG_Li384ELb0ELb1ELb1ELb0EEENS1_19SingleTileSchedulerILb0ELb1ELb1ELi192EEEEEEEEEvNT_6ParamsE)
        .other          _ZN7cutlass13device_kernelIN5flash11enable_sm90INS1_16FlashAttnFwdSm90INS1_25CollectiveMainloopFwdSm90ILi2EN4cute5tupleIJNS5_1CILi1EEES8_S8_EEENS6_IJNS7_ILi192EEENS7_ILi128EEENS7_ILi64EEEEEELi64ENS_10bfloat16_tEfNS_4arch4Sm90ELb1ELb0ELb1ELb0ELb1ELb0ELb0ELb1ELb1ELb1ELb1ELb0EEENS1_21CollectiveEpilogueFwdINS6_IJSA_SC_SB_EEES9_SE_SG_Li384ELb0ELb1ELb1ELb0EEENS1_19SingleTileSchedulerILb0ELb1ELb1ELi192EEEEEEEEEvNT_6ParamsE,@"STO_CUDA_ENTRY STV_DEFAULT"
_ZN7cutlass13device_kernelIN5flash11enable_sm90INS1_16FlashAttnFwdSm90INS1_25CollectiveMainloopFwdSm90ILi2EN4cute5tupleIJNS5_1CILi1EEES8_S8_EEENS6_IJNS7_ILi192EEENS7_ILi128EEENS7_ILi64EEEEEELi64ENS_10bfloat16_tEfNS_4arch4Sm90ELb1ELb0ELb1ELb0ELb1ELb0ELb0ELb1ELb1ELb1ELb1ELb0EEENS1_21CollectiveEpilogueFwdINS6_IJSA_SC_SB_EEES9_SE_SG_Li384ELb0ELb1ELb1ELb0EEENS1_19SingleTileSchedulerILb0ELb1ELb1ELi192EEEEEEEEEvNT_6ParamsE:
        /* <DEDUP_REMOVED lines=45> */
.L_x_14942:
        /* <DEDUP_REMOVED lines=22> */
.L_x_14943:
        /* <DEDUP_REMOVED lines=18> */
.L_x_14944:
        /* <DEDUP_REMOVED lines=22> */
.L_x_14945:
        /* <DEDUP_REMOVED lines=23> */
.L_x_14946:
        /* <DEDUP_REMOVED lines=9> */
.L_x_14949:
        /* <DEDUP_REMOVED lines=37> */
[----:B0-----:R-:W-:-:S02]  /*0b00*/  UIMAD UR45, UR45, 0xc0, URZ ;  /* 0x000000c02d2d78a4 */ /* 0x001fc4000f8e023f */
        /* <DEDUP_REMOVED lines=54> */
.L_x_14951:
        /* <DEDUP_REMOVED lines=62> */
.L_x_14953:
[----:B------:R-:W-:-:S04]  /*1250*/  SHF.L.U32 R0, RZ, 0x1f, RZ ;  /* 0x0000001fff007819 */ /* 0x000fc800000006ff */
[----:B------:R-:W0:Y:S02]  /*1260*/  SYNCS.PHASECHK.TRANS64.TRYWAIT P0, [UR42+0x16800], R0 ;  /* 0x01680000ff0075a7 */ /* 0x000e24000800016a */
[----:B0-----:R-:W-:Y:S05]  /*1270*/  @!P0 BRA `(.L_x_14954) ;  /* 0x000000d400c88947 */ /* 0x001fea0003800000 */
.L_x_15037:
[----:B------:R-:W-:-:S06]  /*1280*/  ULOP3.LUT UR4, UR40, 0x1, URZ, 0xfc, !UPT ;  /* 0x0000000128047892 */ /* 0x000fcc000f8efc3f */
[----:B------:R-:W-:-:S05]  /*1290*/  IMAD.U32 R2, RZ, RZ, UR4 ;  /* 0x00000004ff027e24 */ /* 0x000fca000f8e00ff */
[----:B------:R-:W-:-:S13]  /*12a0*/  ISETP.NE.AND P0, PT, R2, 0x3, PT ;  /* 0x000000030200780c */ /* 0x000fda0003f05270 */
[----:B------:R-:W-:Y:S05]  /*12b0*/  @!P0 BRA `(.L_x_14955) ;  /* 0x0000000000048947 */ /* 0x000fea0003800000 */
[----:B------:R-:W-:Y:S01]  /*12c0*/  BPT.TRAP 0x1 ;  /* 0x000000040000795c */ /* 0x000fe20000300000 */
.L_x_14955:
[----:B------:R1:W2:Y:S01]  /*12d0*/  SYNCS.PHASECHK.TRANS64.TRYWAIT P1, [UR42+0x16830], R0 ;  /* 0x01683000ff0075a7 */ /* 0x0002a2000802016a */
[----:B------:R-:W-:Y:S05]  /*12e0*/  @!P0 BRA `(.L_x_14956) ;  /* 0x0000000000048947 */ /* 0x000fea0003800000 */
[----:B------:R-:W-:Y:S01]  /*12f0*/  BPT.TRAP 0x1 ;  /* 0x000000040000795c */ /* 0x000fe20000300000 */
.L_x_14956:
[----:B------:R-:W-:-:S05]  /*1300*/  IMAD.U32 R4, RZ, RZ, UR47 ;  /* 0x0000002fff047e24 */ /* 0x000fca000f8e00ff */
[----:B------:R-:W-:Y:S01]  /*1310*/  LOP3.LUT R4, R4, 0x10000, RZ, 0xfc, !PT ;  /* 0x0001000004047812 */ /* 0x000fe200078efcff */
[----:B--2---:R-:W-:Y:S06]  /*1320*/  @P1 BRA `(.L_x_14957) ;  /* 0x0000000000081947 */ /* 0x004fec0003800000 */
[----:B------:R-:W2:Y:S02]  /*1330*/  SYNCS.PHASECHK.TRANS64.TRYWAIT P1, [UR42+0x16830], R0 ;  /* 0x01683000ff0075a7 */ /* 0x000ea4000802016a */
[----:B--2---:R-:W-:Y:S05]  /*1340*/  @!P1 BRA `(.L_x_14958) ;  /* 0x000000d400ac9947 */ /* 0x004fea0003800000 */
.L_x_14957:
        /* <DEDUP_REMOVED lines=38> */
.L_x_14959:
[----:B------:R-:W-:Y:S01]  /*15b0*/  LOP3.LUT R6, R23, 0xffffff80, RZ, 0xc0, !PT ;  /* 0xffffff8017067812 */ /* 0x000fe200078ec0ff */
[----:B------:R-:W-:Y:S01]  /*15c0*/  ULDC UR6, c[0x0][0x9d8] ;  /* 0x0002760000067ab9 */ /* 0x000fe20000000800 */
[----:B------:R-:W-:Y:S01]  /*15d0*/  LEA.HI R94, R94, R17, RZ, 0x2 ;  /* 0x000000115e5e7211 */ /* 0x000fe200078f10ff */
[----:B------:R-:W-:Y:S01]  /*15e0*/  FMUL.FTZ R2, R26, UR6 ;  /* 0x000000061a027c20 */ /* 0x000fe20008410000 */
[----:B------:R-:W-:Y:S01]  /*15f0*/  IADD3 R6, R17, -R6, RZ ;  /* 0x8000000611067210 */ /* 0x000fe20007ffe0ff */
[----:B------:R-:W-:Y:S01]  /*1600*/  FMUL.FTZ R9, R25, UR6 ;  /* 0x0000000619097c20 */ /* 0x000fe20008410000 */
[----:B------:R-:W-:Y:S01]  /*1610*/  FMUL.FTZ R98, R40, UR6 ;  /* 0x0000000628627c20 */ /* 0x000fe20008410000 */
[----:B------:R-:W-:Y:S01]  /*1620*/  LOP3.LUT R94, R94, 0xfffffffc, RZ, 0xc0, !PT ;  /* 0xfffffffc5e5e7812 */ /* 0x000fe200078ec0ff */
[----:B01----:R-:W-:Y:S01]  /*1630*/  FMUL.FTZ R0, R27, UR6 ;  /* 0x000000061b007c20 */ /* 0x003fe20008410000 */
[----:B------:R-:W-:Y:S01]  /*1640*/  SHF.R.S32.HI R3, RZ, 0x1f, R6 ;  /* 0x0000001fff037819 */ /* 0x000fe20000011406 */
[----:B------:R-:W-:Y:S01]  /*1650*/  IMAD.HI R27, R88, 0x55555556, RZ ;  /* 0x55555556581b7827 */ /* 0x000fe200078e02ff */
[----:B------:R-:W-:-:S03]  /*1660*/  UISETP.NE.AND UP0, UPT, UR44, URZ, UPT ;  /* 0x0000003f2c00728c */ /* 0x000fc6000bf05270 */
[----:B------:R-:W-:Y:S01]  /*1670*/  FMUL.FTZ R8, R30, UR6 ;  /* 0x000000061e087c20 */ /* 0x000fe20008410000 */
[-C--:B------:R-:W-:Y:S01]  /*1680*/  LEA.HI R26, R3, R6.reuse, RZ, 0x2 ;  /* 0x00000006031a7211 */ /* 0x080fe200078f10ff */
[----:B------:R-:W-:Y:S01]  /*1690*/  IMAD.IADD R94, R17, 0x1, -R94 ;  /* 0x00000001115e7824 */ /* 0x000fe200078e0a5e */
        /* <DEDUP_REMOVED lines=9> */
[----:B------:R-:W-:Y:S01]  /*1730*/  @UP0 ULDC UR5, c[0x0][0x450] ;  /* 0x0001140000050ab9 */ /* 0x000fe20000000800 */
[----:B------:R-:W-:Y:S01]  /*1740*/  LEA R25, R25, UR45, 0x4 ;  /* 0x0000002d19197c11 */ /* 0x000fe2000f8e20ff */
[----:B------:R-:W-:Y:S01]  /*1750*/  ULDC UR7, c[0x0][0x2f0] ;  /* 0x0000bc0000077ab9 */ /* 0x000fe20000000800 */
[----:B------:R-:W-:Y:S01]  /*1760*/  LOP3.LUT R40, R40, 0xfffffff8, RZ, 0xc0, !PT ;  /* 0xfffffff828287812 */ /* 0x000fe200078ec0ff */
[----:B------:R-:W-:Y:S01]  /*1770*/  FMUL.FTZ R7, R24, UR6 ;  /* 0x0000000618077c20 */ /* 0x000fe20008410000 */
[----:B------:R-:W-:Y:S01]  /*1780*/  LEA.HI R27, R27, R27, RZ, 0x1 ;  /* 0x0000001b1b1b7211 */ /* 0x000fe200078f08ff */
[----:B------:R-:W-:Y:S01]  /*1790*/  FMUL.FTZ R10, R28, UR6 ;  /* 0x000000061c0a7c20 */ /* 0x000fe20008410000 */
[----:B------:R-:W-:Y:S01]  /*17a0*/  LEA.HI R17, R94, R94, RZ, 0x1 ;  /* 0x0000005e5e117211 */ /* 0x000fe200078f08ff */
[----:B------:R-:W-:Y:S01]  /*17b0*/  FMUL.FTZ R28, R29, UR6 ;  /* 0x000000061d1c7c20 */ /* 0x000fe20008410000 */
[----:B------:R-:W-:Y:S01]  /*17c0*/  IADD3 R40, R25, R3, -R40 ;  /* 0x0000000319287210 */ /* 0x000fe20007ffe828 */
[----:B------:R-:W-:Y:S01]  /*17d0*/  IMAD R27, R27, -0x3, R88 ;  /* 0xfffffffd1b1b7824 */ /* 0x000fe200078e0258 */
[----:B------:R-:W-:Y:S01]  /*17e0*/  LOP3.LUT R3, R17, 0x1ffffffe, RZ, 0xc0, !PT ;  /* 0x1ffffffe11037812 */ /* 0x000fe200078ec0ff */
[----:B------:R-:W-:Y:S01]  /*17f0*/  FMUL.FTZ R29, R32, UR6 ;  /* 0x00000006201d7c20 */ /* 0x000fe20008410000 */
[----:B------:R-:W-:Y:S01]  /*1800*/  PLOP3.LUT P1, PT, PT, PT, UP0, 0x80, 0x0 ;  /* 0x000000000000781c */ /* 0x000fe20003f2f008 */
[----:B------:R-:W-:Y:S01]  /*1810*/  IMAD R40, R27, 0x40, R40 ;  /* 0x000000401b287824 */ /* 0x000fe200078e0228 */
[----:B------:R-:W-:Y:S01]  /*1820*/  PLOP3.LUT P2, PT, PT, PT, UP0, 0x80, 0x0 ;  /* 0x000000000000781c */ /* 0x000fe20003f4f008 */
[----:B------:R-:W-:-:S02]  /*1830*/  IMAD.IADD R3, R94, 0x1, -R3 ;  /* 0x000000015e037824 */ /* 0x000fc400078e0a03 */
[----:B------:R-:W-:Y:S01]  /*1840*/  FMUL.FTZ R32, R37, UR6 ;  /* 0x0000000625207c20 */ /* 0x000fe20008410000 */
[----:B------:R-:W0:Y:S01]  /*1850*/  MUFU.TANH R7, R7 ;  /* 0x0000000700077308 */ /* 0x000e220000002400 */
[----:B------:R-:W-:Y:S01]  /*1860*/  ULDC UR10, c[0x0][0x288] ;  /* 0x0000a200000a7ab9 */ /* 0x000fe20000000800 */
[----:B------:R-:W-:Y:S01]  /*1870*/  FMUL.FTZ R11, R31, UR6 ;  /* 0x000000061f0b7c20 */ /* 0x000fe20008410000 */
[----:B------:R-:W-:Y:S01]  /*1880*/  LEA R3, R3, R40, 0x3 ;  /* 0x0000002803037211 */ /* 0x000fe200078e18ff */
[----:B------:R-:W-:Y:S01]  /*1890*/  FMUL.FTZ R31, R36, UR6 ;  /* 0x00000006241f7c20 */ /* 0x000fe20008410000 */
[----:B------:R-:W-:Y:S01]  /*18a0*/  MOV R40, UR7 ;  /* 0x0000000700287c02 */ /* 0x000fe20008000f00 */
[----:B------:R-:W-:Y:S01]  /*18b0*/  FMUL.FTZ R92, R41, UR6 ;  /* 0x00000006295c7c20 */ /* 0x000fe20008410000 */
[----:B------:R-:W-:Y:S01]  /*18c0*/  FMUL.FTZ R90, R44, UR6 ;  /* 0x000000062c5a7c20 */ /* 0x000fe20008410000 */
[----:B------:R-:W-:Y:S01]  /*18d0*/  @P1 IMAD.HI.U32 R27, R3, UR4, RZ ;  /* 0x00000004031b1c27 */ /* 0x000fe2000f8e00ff */
[----:B------:R-:W-:Y:S01]  /*18e0*/  UMOV UR4, 0xffffff80 ;  /* 0xffffff8000047882 */ /* 0x000fe20000000000 */
[----:B------:R-:W1:Y:S01]  /*18f0*/  MUFU.TANH R9, R9 ;  /* 0x0000000900097308 */ /* 0x000e620000002400 */
[----:B------:R-:W-:Y:S01]  /*1900*/  UIMAD UR4, UR46, UR4, 0x80 ;  /* 0x000000802e0474a4 */ /* 0x000fe2000f8e0204 */
[----:B------:R-:W-:Y:S01]  /*1910*/  IMAD.MOV.U32 R33, RZ, RZ, R3 ;  /* 0x000000ffff217224 */ /* 0x000fe200078e0003 */
[----:B------:R-:W-:Y:S01]  /*1920*/  @P2 SHF.R.U32.HI R33, RZ, UR5, R27 ;  /* 0x00000005ff212c19 */ /* 0x000fe2000801161b */
[----:B------:R-:W-:Y:S01]  /*1930*/  FMUL.FTZ R12, R34, UR6 ;  /* 0x00000006220c7c20 */ /* 0x000fe20008410000 */
[----:B------:R-:W-:Y:S01]  /*1940*/  UIADD3 UR5, UR4, 0x1, URZ ;  /* 0x0000000104057890 */ /* 0x000fe2000fffe03f */
[----:B------:R-:W-:Y:S01]  /*1950*/  LOP3.LUT R27, R26, 0x7ffffffc, RZ, 0xc0, !PT ;  /* 0x7ffffffc1a1b7812 */ /* 0x000fe200078ec0ff */
[----:B------:R-:W-:Y:S01]  /*1960*/  UIMAD UR4, UR37, UR7, UR4 ;  /* 0x00000007250472a4 */ /* 0x000fe2000f8e0204 */
[----:B------:R-:W2:Y:S01]  /*1970*/  SHFL.IDX PT, R39, R33, RZ, 0x1c1f ;  /* 0x001c1fff21277589 */ /* 0x000ea200000e0000 */
[----:B------:R-:W3:Y:S01]  /*1980*/  MUFU.TANH R10, R10 ;  /* 0x0000000a000a7308 */ /* 0x000ee20000002400 */
[----:B------:R-:W-:Y:S01]  /*1990*/  FMUL.FTZ R34, R45, UR6 ;  /* 0x000000062d227c20 */ /* 0x000fe20008410000 */
[----:B------:R-:W-:-:S02]  /*19a0*/  IMAD.IADD R6, R6, 0x1, -R27 ;  /* 0x0000000106067824 */ /* 0x000fc400078e0a1b */
[----:B------:R-:W-:Y:S01]  /*19b0*/  FMUL.FTZ R14, R38, UR6 ;  /* 0x00000006260e7c20 */ /* 0x000fe20008410000 */
[----:B------:R-:W-:Y:S02]  /*19c0*/  IMAD.U32 R35, RZ, RZ, UR5 ;  /* 0x00000005ff237e24 */ /* 0x000fe4000f8e00ff */
[----:B------:R-:W-:Y:S01]  /*19d0*/  FMUL.FTZ R38, R48, UR6 ;  /* 0x0000000630267c20 */ /* 0x000fe20008410000 */
[----:B------:R-:W-:Y:S02]  /*19e0*/  IMAD.U32 R37, RZ, RZ, UR4 ;  /* 0x00000004ff257e24 */ /* 0x000fe4000f8e00ff */
[----:B------:R-:W-:Y:S01]  /*19f0*/  FMUL.FTZ R36, R49, UR6 ;  /* 0x0000000631247c20 */ /* 0x000fe20008410000 */
[C---:B------:R-:W-:Y:S01]  /*1a00*/  IMAD R35, R6.reuse, -0x2, R35 ;  /* 0xfffffffe06237824 */ /* 0x040fe200078e0223 */
[----:B------:R-:W4:Y:S01]  /*1a10*/  MUFU.TANH R28, R28 ;  /* 0x0000001c001c7308 */ /* 0x000f220000002400 */
[----:B------:R-:W-:Y:S02]  /*1a20*/  IMAD R37, R6, -0x2, R37 ;  /* 0xfffffffe06257824 */ /* 0x000fe400078e0225 */
[----:B------:R-:W-:Y:S01]  /*1a30*/  FMUL.FTZ R52, R52, UR6 ;  /* 0x0000000634347c20 */ /* 0x000fe20008410000 */
[----:B------:R-:W-:-:S02]  /*1a40*/  IMAD R35, R40, UR37, R35 ;  /* 0x0000002528237c24 */ /* 0x000fc4000f8e0223 */
[----:B------:R-:W-:Y:S01]  /*1a50*/  FMUL.FTZ R53, R53, UR6 ;  /* 0x0000000635357c20 */ /* 0x000fe20008410000 */
[----:B------:R-:W-:Y:S01]  /*1a60*/  FMUL.FTZ R56, R56, UR6 ;  /* 0x0000000638387c20 */ /* 0x000fe20008410000 */
[----:B------:R-:W-:Y:S01]  /*1a70*/  FMUL.FTZ R57, R57, UR6 ;  /* 0x0000000639397c20 */ /* 0x000fe20008410000 */
[----:B------:R-:W-:Y:S01]  /*1a80*/  VIADD R40, R35, -UR10 ;  /* 0x8000000a23287c36 */ /* 0x000fe20008000000 */
[----:B------:R-:W5:Y:S01]  /*1a90*/  MUFU.TANH R29, R29 ;  /* 0x0000001d001d7308 */ /* 0x000f620000002400 */
[----:B------:R-:W-:Y:S01]  /*1aa0*/  FMUL.FTZ R68, R68, UR6 ;  /* 0x0000000644447c20 */ /* 0x000fe20008410000 */
[----:B------:R-:W-:Y:S01]  /*1ab0*/  FMUL.FTZ R50, R50, UR6 ;  /* 0x0000000632327c20 */ /* 0x000fe20008410000 */
[----:B------:R-:W-:Y:S01]  /*1ac0*/  FMUL.FTZ R20, R46, UR6 ;  /* 0x000000062e147c20 */ /* 0x000fe20008410000 */
[----:B------:R-:W-:Y:S01]  /*1ad0*/  FMUL.FTZ R60, R60, UR6 ;  /* 0x000000063c3c7c20 */ /* 0x000fe20008410000 */
[----:B------:R-:W-:Y:S01]  /*1ae0*/  FMUL.FTZ R64, R64, UR6 ;  /* 0x0000000640407c20 */ /* 0x000fe20008410000 */
[----:B--2---:R-:W-:Y:S01]  /*1af0*/  VIADDMNMX R39, R39, R40, R37, PT ;  /* 0x0000002827277246 */ /* 0x004fe20003800125 */
[----:B------:R-:W-:Y:S01]  /*1b00*/  FMUL.FTZ R61, R61, UR6 ;  /* 0x000000063d3d7c20 */ /* 0x000fe20008410000 */
[----:B------:R-:W2:Y:S01]  /*1b10*/  MUFU.TANH R30, R30 ;  /* 0x0000001e001e7308 */ /* 0x000ea20000002400 */
[----:B------:R-:W-:Y:S01]  /*1b20*/  FMUL.FTZ R17, R54, UR6 ;  /* 0x0000000636117c20 */ /* 0x000fe20008410000 */
[C---:B------:R-:W-:Y:S01]  /*1b30*/  ISETP.GT.AND P1, PT, R39.reuse, RZ, PT ;  /* 0x000000ff2700720c */ /* 0x040fe20003f24270 */
[----:B------:R-:W-:Y:S01]  /*1b40*/  FMUL.FTZ R26, R58, UR6 ;  /* 0x000000063a1a7c20 */ /* 0x000fe20008410000 */
[----:B------:R-:W-:Y:S01]  /*1b50*/  ISETP.GT.AND P2, PT, R39, 0x1, PT ;  /* 0x000000012700780c */ /* 0x000fe20003f44270 */
        /* <DEDUP_REMOVED lines=14> */
[----:B------:R-:W-:Y:S01]  /*1c40*/  FMUL.FTZ R80, R80, UR6 ;  /* 0x0000000650507c20 */ /* 0x000fe20008410000 */
[----:B----4-:R-:W-:Y:S01]  /*1c50*/  FSEL R104, R28, -INF , P1 ;  /* 0xff8000001c687808 */ /* 0x010fe20000800000 */
[----:B------:R-:W-:Y:S01]  /*1c60*/  FMUL.FTZ R18, R42, UR6 ;  /* 0x000000062a127c20 */ /* 0x000fe20008410000 */
[----:B------:R-:W-:Y:S01]  /*1c70*/  FMNMX.FTZ R9, R106, R9, !PT ;  /* 0x000000096a097209 */ /* 0x000fe20007810000 */
[----:B------:R-:W-:Y:S01]  /*1c80*/  FMUL.FTZ R81, R81, UR6 ;  /* 0x0000000651517c20 */ /* 0x000fe20008410000 */
[----:B------:R-:W-:Y:S01]  /*1c90*/  ISETP.GT.AND P1, PT, R39, 0x11, PT ;  /* 0x000000112700780c */ /* 0x000fe20003f24270 */
[----:B------:R-:W3:Y:S01]  /*1ca0*/  MUFU.TANH R98, R98 ;  /* 0x0000006200627308 */ /* 0x000ee20000002400 */
[----:B-----5:R-:W-:Y:S01]  /*1cb0*/  FSEL R102, R29, -INF , P2 ;  /* 0xff8000001d667808 */ /* 0x020fe20001000000 */
[----:B------:R-:W-:Y:S01]  /*1cc0*/  FMUL.FTZ R84, R84, UR6 ;  /* 0x0000000654547c20 */ /* 0x000fe20008410000 */
[----:B------:R-:W-:Y:S01]  /*1cd0*/  FMNMX.FTZ R9, R104, R9, !PT ;  /* 0x0000000968097209 */ /* 0x000fe20007810000 */
[----:B------:R-:W-:Y:S01]  /*1ce0*/  FMUL.FTZ R85, R85, UR6 ;  /* 0x0000000655557c20 */ /* 0x000fe20008410000 */
[----:B------:R-:W-:Y:S01]  /*1cf0*/  ISETP.GT.AND P2, PT, R39, 0x18, PT ;  /* 0x000000182700780c */ /* 0x000fe20003f44270 */
[----:B------:R-:W-:Y:S01]  /*1d00*/  ULDC UR4, c[0x0][0x988] ;  /* 0x0002620000047ab9 */ /* 0x000fe20000000800 */
        /* <DEDUP_REMOVED lines=10> */
[C---:B------:R-:W-:Y:S01]  /*1db0*/  ISETP.GT.AND P2, PT, R39.reuse, 0x20, PT ;  /* 0x000000202700780c */ /* 0x040fe20003f44270 */
[----:B------:R-:W4:Y:S01]  /*1dc0*/  SHFL.IDX PT, R62, R33, 0x1, 0x1c1f ;  /* 0x003c1f00213e7f89 */ /* 0x000f2200000e0000 */
        /* <DEDUP_REMOVED lines=29> */
[----:B------:R-:W-:Y:S01]  /*1fa0*/  MUFU.TANH R52, R52 ;  /* 0x0000003400347308 */ /* 0x000fe20000002400 */
[----:B--2---:R-:W-:Y:S01]  /*1fb0*/  FSEL R72, R38, -INF , P2 ;  /* 0xff80000026487808 */ /* 0x004fe20001000000 */
[----:B------:R-:W-:Y:S01]  /*1fc0*/  FMUL.FTZ R43, R83, UR6 ;  /* 0x00000006532b7c20 */ /* 0x000fe20008410000 */
[----:B------:R-:W-:Y:S01]  /*1fd0*/  FMNMX.FTZ R29, R88, R29, !PT ;  /* 0x0000001d581d7209 */ /* 0x000fe20007810000 */
[----:B------:R-:W-:Y:S01]  /*1fe0*/  FMUL.FTZ R63, R87, UR6 ;  /* 0x00000006573f7c20 */ /* 0x000fe20008410000 */
[----:B------:R-:W-:Y:S01]  /*1ff0*/  ISETP.GT.AND P2, PT, R39, 0x38, PT ;  /* 0x000000382700780c */ /* 0x000fe20003f44270 */
[----:B------:R-:W-:Y:S01]  /*2000*/  @UP0 ULDC UR11, c[0x0][0x450] ;  /* 0x00011400000b0ab9 */ /* 0x000fe20000000800 */
[----:B------:R-:W-:Y:S01]  /*2010*/  FMNMX.FTZ R29, R72, R29, !PT ;  /* 0x0000001d481d7209 */ /* 0x000fe20007810000 */
[----:B------:R-:W1:Y:S01]  /*2020*/  MUFU.TANH R53, R53 ;  /* 0x0000003500357308 */ /* 0x000e620000002400 */
[----:B----4-:R-:W-:Y:S01]  /*2030*/  IADD3 R62, R62, -UR10, R35 ;  /* 0x8000000a3e3e7c10 */ /* 0x010fe2000fffe023 */
[----:B------:R-:W-:Y:S01]  /*2040*/  UIMAD UR7, UR37, UR7, -UR10 ;  /* 0x00000007250772a4 */ /* 0x000fe2000f8e0a0a */
[----:B------:R-:W-:Y:S01]  /*2050*/  CS2R R118, SRZ ;  /* 0x0000000000767805 */ /* 0x000fe2000001ff00 */
[----:B------:R-:W-:Y:S01]  /*2060*/  UIADD3 UR27, UR46, -0x2, URZ ;  /* 0xfffffffe2e1b7890 */ /* 0x000fe2000fffe03f */
[----:B------:R-:W-:-:S02]  /*2070*/  VIMNMX R37, R37, R62, PT ;  /* 0x0000003e25257248 */ /* 0x000fc40003fe0100 */
[----:B------:R-:W-:Y:S02]  /*2080*/  CS2R R116, SRZ ;  /* 0x0000000000747805 */ /* 0x000fe4000001ff00 */
[----:B------:R-:W-:Y:S01]  /*2090*/  CS2R R114, SRZ ;  /* 0x0000000000727805 */ /* 0x000fe2000001ff00 */
[----:B------:R-:W2:Y:S01]  /*20a0*/  MUFU.TANH R56, R56 ;  /* 0x0000003800387308 */ /* 0x000ea20000002400 */
[----:B------:R-:W-:Y:S02]  /*20b0*/  ISETP.GT.AND P3, PT, R37, 0x8, PT ;  /* 0x000000082500780c */ /* 0x000fe40003f64270 */
[----:B------:R-:W-:Y:S02]  /*20c0*/  CS2R R112, SRZ ;  /* 0x0000000000707805 */ /* 0x000fe4000001ff00 */
[----:B------:R-:W-:-:S03]  /*20d0*/  CS2R R110, SRZ ;  /* 0x00000000006e7805 */ /* 0x000fc6000001ff00 */
[----:B------:R-:W3:Y:S08]  /*20e0*/  MUFU.TANH R57, R57 ;  /* 0x0000003900397308 */ /* 0x000ef00000002400 */
[----:B------:R0:W-:Y:S08]  /*20f0*/  MUFU.TANH R46, R68 ;  /* 0x00000044002e7308 */ /* 0x0001f00000002400 */
[----:B------:R-:W-:Y:S01]  /*2100*/  MUFU.TANH R23, R50 ;  /* 0x0000003200177308 */ /* 0x000fe20000002400 */
[----:B0-----:R-:W-:-:S02]  /*2110*/  FSEL R68, R36, -INF , P1 ;  /* 0xff80000024447808 */ /* 0x001fc40000800000 */
[----:B------:R-:W-:Y:S02]  /*2120*/  ISETP.GT.AND P1, PT, R39, 0x39, PT ;  /* 0x000000392700780c */ /* 0x000fe40003f24270 */
[----:B------:R-:W-:-:S03]  /*2130*/  FMNMX.FTZ R29, R68, R29, !PT ;  /* 0x0000001d441d7209 */ /* 0x000fc60007810000 */
[----:B------:R1:W0:Y:S08]  /*2140*/  MUFU.TANH R50, R60 ;  /* 0x0000003c00327308 */ /* 0x0002300000002400 */
[----:B------:R4:W-:Y:S01]  /*2150*/  MUFU.TANH R54, R64 ;  /* 0x0000004000367308 */ /* 0x0009e20000002400 */
[----:B-1----:R-:W-:Y:S01]  /*2160*/  FSEL R60, R53, -INF , P1 ;  /* 0xff800000353c7808 */ /* 0x002fe20000800000 */
[----:B------:R-:W-:Y:S01]  /*2170*/  FMUL.FTZ R53, R79, UR6 ;  /* 0x000000064f357c20 */ /* 0x000fe20008410000 */
[----:B------:R-:W-:-:S05]  /*2180*/  ISETP.GT.AND P1, PT, R39, 0x41, PT ;  /* 0x000000412700780c */ /* 0x000fca0003f24270 */
[----:B------:R-:W1:Y:S01]  /*2190*/  MUFU.TANH R61, R61 ;  /* 0x0000003d003d7308 */ /* 0x000e620000002400 */
[----:B----4-:R-:W-:Y:S02]  /*21a0*/  FSEL R64, R52, -INF , P2 ;  /* 0xff80000034407808 */ /* 0x010fe40001000000 */
[C---:B------:R-:W-:Y:S02]  /*21b0*/  ISETP.GT.AND P2, PT, R39.reuse, 0x40, PT ;  /* 0x000000402700780c */ /* 0x040fe40003f44270 */
[----:B------:R-:W-:Y:S02]  /*21c0*/  FMNMX.FTZ R29, R64, R29, !PT ;  /* 0x0000001d401d7209 */ /* 0x000fe40007810000 */
[----:B--2---:R-:W-:Y:S01]  /*21d0*/  FSEL R58, R56, -INF , P2 ;  /* 0xff800000383a7808 */ /* 0x004fe20001000000 */
[----:B------:R-:W2:Y:S01]  /*21e0*/  MUFU.TANH R48, R65 ;  /* 0x0000004100307308 */ /* 0x000ea20000002400 */
[----:B------:R-:W-:Y:S02]  /*21f0*/  FMNMX.FTZ R29, R60, R29, !PT ;  /* 0x0000001d3c1d7209 */ /* 0x000fe40007810000 */
[----:B------:R-:W-:-:S02]  /*2200*/  ISETP.GT.AND P2, PT, R39, 0x48, PT ;  /* 0x000000482700780c */ /* 0x000fc40003f44270 */
[----:B---3--:R-:W-:Y:S01]  /*2210*/  FSEL R56, R57, -INF , P1 ;  /* 0xff80000039387808 */ /* 0x008fe20000800000 */
[----:B------:R-:W-:Y:S01]  /*2220*/  FMUL.FTZ R57, R86, UR6 ;  /* 0x0000000656397c20 */ /* 0x000fe20008410000 */
[----:B------:R-:W-:Y:S01]  /*2230*/  FMNMX.FTZ R29, R58, R29, !PT ;  /* 0x0000001d3a1d7209 */ /* 0x000fe20007810000 */
[----:B------:R-:W3:Y:S01]  /*2240*/  MUFU.TANH R44, R69 ;  /* 0x00000045002c7308 */ /* 0x000ee20000002400 */
[C---:B------:R-:W-:Y:S02]  /*2250*/  ISETP.GT.AND P1, PT, R39.reuse, 0x49, PT ;  /* 0x000000492700780c */ /* 0x040fe40003f24270 */
[----:B0-----:R-:W-:Y:S02]  /*2260*/  FSEL R50, R50, -INF , P2 ;  /* 0xff80000032327808 */ /* 0x001fe40001000000 */
[----:B------:R-:W-:Y:S02]  /*2270*/  FMNMX.FTZ R29, R56, R29, !PT ;  /* 0x0000001d381d7209 */ /* 0x000fe40007810000 */
[----:B------:R-:W-:Y:S01]  /*2280*/  ISETP.GT.AND P2, PT, R39, 0x50, PT ;  /* 0x000000502700780c */ /* 0x000fe20003f44270 */
[----:B------:R-:W0:Y:S01]  /*2290*/  MUFU.TANH R9, R9 ;  /* 0x0000000900097308 */ /* 0x000e220000002400 */
[----:B-1----:R-:W-:Y:S01]  /*22a0*/  FSEL R52, R61, -INF , P1 ;  /* 0xff8000003d347808 */ /* 0x002fe20000800000 */
[----:B------:R-:W-:Y:S01]  /*22b0*/  FMUL.FTZ R61, R67, UR6 ;  /* 0x00000006433d7c20 */ /* 0x000fe20008410000 */
[----:B------:R-:W-:-:S02]  /*22c0*/  FMNMX.FTZ R29, R50, R29, !PT ;  /* 0x0000001d321d7209 */ /* 0x000fc40007810000 */
[C---:B------:R-:W-:Y:S02]  /*22d0*/  ISETP.GT.AND P1, PT, R39.reuse, 0x51, PT ;  /* 0x000000512700780c */ /* 0x040fe40003f24270 */
[----:B------:R-:W-:Y:S01]  /*22e0*/  FSEL R54, R54, -INF , P2 ;  /* 0xff80000036367808 */ /* 0x000fe20001000000 */
[----:B------:R-:W1:Y:S01]  /*22f0*/  MUFU.TANH R38, R73 ;  /* 0x0000004900267308 */ /* 0x000e620000002400 */
[----:B------:R-:W-:Y:S02]  /*2300*/  FMNMX.FTZ R29, R52, R29, !PT ;  /* 0x0000001d341d7209 */ /* 0x000fe40007810000 */
[C---:B------:R-:W-:Y:S02]  /*2310*/  ISETP.GT.AND P2, PT, R39.reuse, 0x58, PT ;  /* 0x000000582700780c */ /* 0x040fe40003f44270 */
[----:B--2---:R-:W-:Y:S02]  /*2320*/  FSEL R48, R48, -INF , P1 ;  /* 0xff80000030307808 */ /* 0x004fe40000800000 */
[----:B------:R-:W-:Y:S01]  /*2330*/  FMNMX.FTZ R29, R54, R29, !PT ;  /* 0x0000001d361d7209 */ /* 0x000fe20007810000 */
[----:B------:R-:W2:Y:S01]  /*2340*/  MUFU.TANH R40, R76 ;  /* 0x0000004c00287308 */ /* 0x000ea20000002400 */
[----:B------:R-:W-:-:S02]  /*2350*/  ISETP.GT.AND P1, PT, R39, 0x59, PT ;  /* 0x000000592700780c */ /* 0x000fc40003f24270 */
[----:B------:R-:W-:Y:S02]  /*2360*/  FSEL R46, R46, -INF , P2 ;  /* 0xff8000002e2e7808 */ /* 0x000fe40001000000 */
[----:B------:R-:W-:Y:S02]  /*2370*/  FMNMX.FTZ R29, R48, R29, !PT ;  /* 0x0000001d301d7209 */ /* 0x000fe40007810000 */
[C---:B------:R-:W-:Y:S01]  /*2380*/  ISETP.GT.AND P2, PT, R39.reuse, 0x60, PT ;  /* 0x000000602700780c */ /* 0x040fe20003f44270 */
[----:B------:R-:W4:Y:S01]  /*2390*/  MUFU.TANH R36, R77 ;  /* 0x0000004d00247308 */ /* 0x000f220000002400 */
[----:B---3--:R-:W-:Y:S02]  /*23a0*/  FSEL R44, R44, -INF , P1 ;  /* 0xff8000002c2c7808 */ /* 0x008fe40000800000 */
[----:B------:R-:W-:Y:S02]  /*23b0*/  FMNMX.FTZ R29, R46, R29, !PT ;  /* 0x0000001d2e1d7209 */ /* 0x000fe40007810000 */
[----:B------:R-:W-:-:S02]  /*23c0*/  ISETP.GT.AND P1, PT, R39, 0x61, PT ;  /* 0x000000612700780c */ /* 0x000fc40003f24270 */
[----:B0-----:R-:W-:Y:S01]  /*23d0*/  FSEL R42, R9, -INF , P2 ;  /* 0xff800000092a7808 */ /* 0x001fe20001000000 */
[----:B------:R-:W0:Y:S01]  /*23e0*/  MUFU.TANH R32, R80 ;  /* 0x0000005000207308 */ /* 0x000e220000002400 */
[----:B------:R-:W-:Y:S02]  /*23f0*/  FMNMX.FTZ R29, R44, R29, !PT ;  /* 0x0000001d2c1d7209 */ /* 0x000fe40007810000 */
[C---:B------:R-:W-:Y:S02]  /*2400*/  ISETP.GT.AND P2, PT, R39.reuse, 0x68, PT ;  /* 0x000000682700780c */ /* 0x040fe40003f44270 */
[----:B-1----:R-:W-:Y:S02]  /*2410*/  FSEL R38, R38, -INF , P1 ;  /* 0xff80000026267808 */ /* 0x002fe40000800000 */
[----:B------:R-:W-:Y:S01]  /*2420*/  FMNMX.FTZ R29, R42, R29, !PT ;  /* 0x0000001d2a1d7209 */ /* 0x000fe20007810000 */
[----:B------:R-:W1:Y:S01]  /*2430*/  MUFU.TANH R34, R81 ;  /* 0x0000005100227308 */ /* 0x000e620000002400 */
[----:B------:R-:W-:-:S02]  /*2440*/  ISETP.GT.AND P1, PT, R39, 0x69, PT ;  /* 0x000000692700780c */ /* 0x000fc40003f24270 */
[----:B--2---:R-:W-:Y:S02]  /*2450*/  FSEL R40, R40, -INF , P2 ;  /* 0xff80000028287808 */ /* 0x004fe40001000000 */
[----:B------:R-:W-:Y:S02]  /*2460*/  FMNMX.FTZ R29, R38, R29, !PT ;  /* 0x0000001d261d7209 */ /* 0x000fe40007810000 */
[C---:B------:R-:W-:Y:S01]  /*2470*/  ISETP.GT.AND P2, PT, R39.reuse, 0x70, PT ;  /* 0x000000702700780c */ /* 0x040fe20003f44270 */
[----:B------:R-:W2:Y:S01]  /*2480*/  MUFU.TANH R30, R84 ;  /* 0x00000054001e7308 */ /* 0x000ea20000002400 */
[----:B----4-:R-:W-:Y:S02]  /*2490*/  FSEL R36, R36, -INF , P1 ;  /* 0xff80000024247808 */ /* 0x010fe40000800000 */
        /* <DEDUP_REMOVED lines=8> */
[----:B------:R-:W-:Y:S01]  /*2520*/  MUFU.TANH R2, R2 ;  /* 0x0000000200027308 */ /* 0x000fe20000002400 */
[----:B------:R-:W-:Y:S01]  /*2530*/  ISETP.GT.AND P1, PT, R39, 0x79, PT ;  /* 0x000000792700780c */ /* 0x000fe20003f24270 */
[----:B------:R-:W-:Y:S01]  /*2540*/  FMUL.FTZ R39, R74, UR6 ;  /* 0x000000064a277c20 */ /* 0x000fe20008410000 */
[----:B--2---:R-:W-:Y:S01]  /*2550*/  FSEL R30, R30, -INF , P2 ;  /* 0xff8000001e1e7808 */ /* 0x004fe20001000000 */
[----:B------:R-:W-:Y:S01]  /*2560*/  UIADD3 UR6, UR42, 0x16840, URZ ;  /* 0x000168402a067890 */ /* 0x000fe2000fffe03f */
[----:B------:R-:W-:-:S02]  /*2570*/  FMNMX.FTZ R29, R34, R29, !PT ;  /* 0x0000001d221d7209 */ /* 0x000fc40007810000 */
[----:B------:R-:W-:Y:S01]  /*2580*/  ISETP.GT.AND P2, PT, R37, 0x1, PT ;  /* 0x000000012500780c */ /* 0x000fe20003f44270 */
[----:B------:R-:W1:Y:S01]  /*2590*/  MUFU.TANH R0, R0 ;  /* 0x0000000000007308 */ /* 0x000e620000002400 */
[----:B0-----:R-:W-:Y:S01]  /*25a0*/  FSEL R28, R28, -INF , P1 ;  /* 0xff8000001c1c7808 */ /* 0x001fe20000800000 */
[----:B------:R-:W-:Y:S01]  /*25b0*/  UPRMT UR6, UR25, 0x654, UR6 ;  /* 0x0000065419067896 */ /* 0x000fe20008000006 */
[----:B------:R-:W-:-:S04]  /*25c0*/  FMNMX.FTZ R29, R30, R29, !PT ;  /* 0x0000001d1e1d7209 */ /* 0x000fc80007810000 */
[----:B------:R-:W-:Y:S01]  /*25d0*/  FMNMX.FTZ R29, R28, R29, !PT ;  /* 0x0000001d1c1d7209 */ /* 0x000fe20007810000 */
[----:B------:R-:W0:Y:S03]  /*25e0*/  MUFU.TANH R8, R8 ;  /* 0x0000000800087308 */ /* 0x000e260000002400 */
[----:B------:R-:W-:Y:S01]  /*25f0*/  SYNCS.ARRIVE.TRANS64.RED.A1T0 RZ, [UR6], RZ ;  /* 0x000000ffffff79a7 */ /* 0x000fe20008100406 */
[----:B------:R-:W2:Y:S04]  /*2600*/  SHFL.BFLY PT, R10, R29, 0x2, 0x1f ;  /* 0x0c401f001d0a7f89 */ /* 0x000ea800000e0000 */
[----:B------:R-:W-:Y:S01]  /*2610*/  MUFU.TANH R11, R11 ;  /* 0x0000000b000b7308 */ /* 0x000fe20000002400 */
[----:B-1----:R-:W-:-:S02]  /*2620*/  FSEL R0, R0, -INF , P2 ;  /* 0xff80000000007808 */ /* 0x002fc40001000000 */
[----:B------:R-:W-:-:S05]  /*2630*/  ISETP.GT.AND P2, PT, R37, 0x10, PT ;  /* 0x000000102500780c */ /* 0x000fca0003f44270 */
[----:B------:R-:W1:Y:S01]  /*2640*/  MUFU.TANH R12, R12 ;  /* 0x0000000c000c7308 */ /* 0x000e620000002400 */
[----:B0-----:R-:W-:-:S07]  /*2650*/  FSEL R8, R8, -INF , P3 ;  /* 0xff80000008087808 */ /* 0x001fce0001800000 */
[----:B------:R-:W-:Y:S01]  /*2660*/  MUFU.TANH R13, R13 ;  /* 0x0000000d000d7308 */ /* 0x000fe20000002400 */
[----:B--2---:R-:W-:-:S07]  /*2670*/  FMNMX.FTZ R9, R29, R10, !PT ;  /* 0x0000000a1d097209 */ /* 0x004fce0007810000 */
[----:B------:R-:W0:Y:S01]  /*2680*/  MUFU.TANH R14, R14 ;  /* 0x0000000e000e7308 */ /* 0x000e220000002400 */
[----:B------:R-:W2:Y:S01]  /*2690*/  SHFL.BFLY PT, R10, R9, 0x1, 0x1f ;  /* 0x0c201f00090a7f89 */ /* 0x000ea200000e0000 */
[----:B-1----:R-:W-:Y:S02]  /*26a0*/  FSEL R66, R12, -INF , P2 ;  /* 0xff8000000c427808 */ /* 0x002fe40001000000 */
[----:B------:R-:W-:-:S04]  /*26b0*/  ISETP.GT.AND P2, PT, R37, 0x18, PT ;  /* 0x000000182500780c */ /* 0x000fc80003f44270 */
[----:B------:R-:W-:Y:S08]  /*26c0*/  MUFU.TANH R15, R15 ;  /* 0x0000000f000f7308 */ /* 0x000ff00000002400 */
[----:B------:R-:W1:Y:S01]  /*26d0*/  MUFU.TANH R18, R18 ;  /* 0x0000001200127308 */ /* 0x000e620000002400 */
[----:B0-----:R-:W-:Y:S02]  /*26e0*/  FSEL R14, R14, -INF , P2 ;  /* 0xff8000000e0e7808 */ /* 0x001fe40001000000 */
[----:B------:R-:W-:-:S05]  /*26f0*/  ISETP.GT.AND P2, PT, R37, 0x20, PT ;  /* 0x000000202500780c */ /* 0x000fca0003f44270 */
[----:B------:R-:W0:Y:S01]  /*2700*/  MUFU.TANH R19, R19 ;  /* 0x0000001300137308 */ /* 0x000e220000002400 */
[----:B--2---:R-:W-:Y:S01]  /*2710*/  FMNMX.FTZ R10, R9, R10, !PT ;  /* 0x0000000a090a7209 */ /* 0x004fe20007810000 */
[----:B------:R-:W-:Y:S01]  /*2720*/  IMAD.U32 R9, RZ, RZ, UR4 ;  /* 0x00000004ff097e24 */ /* 0x000fe2000f8e00ff */
[----:B------:R-:W-:Y:S02]  /*2730*/  @UP0 ULDC UR4, c[0x0][0x44c] ;  /* 0x0001130000040ab9 */ /* 0x000fe40000000800 */
[C---:B------:R-:W-:Y:S01]  /*2740*/  FSETP.NEU.FTZ.AND P1, PT, R10.reuse, -INF , PT ;  /* 0xff8000000a00780b */ /* 0x040fe20003f3d000 */
[----:B------:R-:W-:Y:S01]  /*2750*/  FMUL.FTZ R29, R10, R9 ;  /* 0x000000090a1d7220 */ /* 0x000fe20000410000 */
[----:B------:R-:W-:Y:S01]  /*2760*/  UIMAD.WIDE.U32 UR4, UR45, UR4, URZ ;  /* 0x000000042d0472a5 */ /* 0x000fe2000f8e003f */
[----:B------:R-:W2:Y:S01]  /*2770*/  MUFU.TANH R20, R20 ;  /* 0x0000001400147308 */ /* 0x000ea20000002400 */
[----:B-1----:R-:W-:Y:S02]  /*2780*/  FSEL R18, R18, -INF , P2 ;  /* 0xff80000012127808 */ /* 0x002fe40001000000 */
[----:B------:R-:W-:Y:S01]  /*2790*/  FSEL R29, R29, RZ, P1 ;  /* 0x000000ff1d1d7208 */ /* 0x000fe20000800000 */
[----:B------:R-:W-:Y:S01]  /*27a0*/  @UP0 USHF.R.U32.HI UR45, URZ, UR11, UR5 ;  /* 0x0000000b3f2d0299 */ /* 0x000fe20008011605 */
[----:B------:R-:W-:-:S02]  /*27b0*/  ISETP.GT.AND P1, PT, R37, RZ, PT ;  /* 0x000000ff2500720c */ /* 0x000fc40003f24270 */
[C---:B------:R-:W-:Y:S01]  /*27c0*/  ISETP.GT.AND P2, PT, R37.reuse, 0x28, PT ;  /* 0x000000282500780c */ /* 0x040fe20003f44270 */
[----:B------:R-:W1:Y:S01]  /*27d0*/  MUFU.TANH R21, R21 ;  /* 0x0000001500157308 */ /* 0x000e620000002400 */
[----:B------:R-:W-:Y:S01]  /*27e0*/  FSEL R2, R2, -INF , P1 ;  /* 0xff80000002027808 */ /* 0x000fe20000800000 */
[-CC-:B------:R-:W-:Y:S01]  /*27f0*/  FFMA.FTZ R142, R90, R9.reuse, -R29.reuse ;  /* 0x000000095a8e7223 */ /* 0x180fe2000001081d */
[----:B------:R-:W-:Y:S01]  /*2800*/  ISETP.GT.AND P1, PT, R37, 0x9, PT ;  /* 0x000000092500780c */ /* 0x000fe20003f24270 */
[-CC-:B------:R-:W-:Y:S01]  /*2810*/  FFMA.FTZ R136, R72, R9.reuse, -R29.reuse ;  /* 0x0000000948887223 */ /* 0x180fe2000001081d */
[----:B------:R-:W-:Y:S01]  /*2820*/  FMNMX.FTZ R33, R2, R0, !PT ;  /* 0x0000000002217209 */ /* 0x000fe20007810000 */
[--C-:B------:R-:W-:Y:S01]  /*2830*/  FFMA.FTZ R146, R94, R9, -R29.reuse ;  /* 0x000000095e927223 */ /* 0x100fe2000001081d */
[----:B------:R-:W-:Y:S01]  /*2840*/  FSEL R62, R11, -INF , P1 ;  /* 0xff8000000b3e7808 */ /* 0x000fe20000800000 */
[----:B------:R-:W3:Y:S01]  /*2850*/  MUFU.TANH R24, R24 ;  /* 0x0000001800187308 */ /* 0x000ee20000002400 */
[----:B------:R-:W-:Y:S01]  /*2860*/  FMNMX.FTZ R33, R8, R33, !PT ;  /* 0x0000002108217209 */ /* 0x000fe20007810000 */
[-CC-:B------:R-:W-:Y:S01]  /*2870*/  FFMA.FTZ R138, R64, R9.reuse, -R29.reuse ;  /* 0x00000009408a7223 */ /* 0x180fe2000001081d */
[----:B------:R-:W-:Y:S01]  /*2880*/  ISETP.GT.AND P1, PT, R37, 0x11, PT ;  /* 0x000000112500780c */ /* 0x000fe20003f24270 */
[--C-:B------:R-:W-:Y:S01]  /*2890*/  FFMA.FTZ R140, R98, R9, -R29.reuse ;  /* 0x00000009628c7223 */ /* 0x100fe2000001081d */
[----:B------:R-:W-:Y:S01]  /*28a0*/  FMNMX.FTZ R33, R62, R33, !PT ;  /* 0x000000213e217209 */ /* 0x000fe20007810000 */
[--C-:B------:R-:W-:Y:S01]  /*28b0*/  FFMA.FTZ R132, R58, R9, -R29.reuse ;  /* 0x000000093a847223 */ /* 0x100fe2000001081d */
[----:B------:R-:W-:Y:S01]  /*28c0*/  FSEL R70, R13, -INF , P1 ;  /* 0xff8000000d467808 */ /* 0x000fe20000800000 */
[----:B------:R-:W4:Y:S01]  /*28d0*/  MUFU.TANH R17, R17 ;  /* 0x0000001100117308 */ /* 0x000f220000002400 */
[----:B------:R-:W-:Y:S01]  /*28e0*/  FMNMX.FTZ R33, R66, R33, !PT ;  /* 0x0000002142217209 */ /* 0x000fe20007810000 */
[-CC-:B------:R-:W-:Y:S01]  /*28f0*/  FFMA.FTZ R13, R100, R9.reuse, -R29.reuse ;  /* 0x00000009640d7223 */ /* 0x180fe2000001081d */
[----:B------:R-:W-:Y:S01]  /*2900*/  ISETP.GT.AND P1, PT, R37, 0x19, PT ;  /* 0x000000192500780c */ /* 0x000fe20003f24270 */
[--C-:B------:R-:W-:Y:S01]  /*2910*/  FFMA.FTZ R144, R102, R9, -R29.reuse ;  /* 0x0000000966907223 */ /* 0x100fe2000001081d */
[----:B------:R-:W-:Y:S01]  /*2920*/  FMNMX.FTZ R33, R70, R33, !PT ;  /* 0x0000002146217209 */ /* 0x000fe20007810000 */
[--C-:B------:R-:W-:Y:S01]  /*2930*/  FFMA.FTZ R148, R7, R9, -R29.reuse ;  /* 0x0000000907947223 */ /* 0x100fe2000001081d */
[----:B------:R-:W-:Y:S01]  /*2940*/  FSEL R74, R15, -INF , P1 ;  /* 0xff8000000f4a7808 */ /* 0x000fe20000800000 */
[----:B------:R-:W5:Y:S01]  /*2950*/  MUFU.TANH R25, R25 ;  /* 0x0000001900197308 */ /* 0x000f620000002400 */
[----:B------:R-:W-:Y:S01]  /*2960*/  FMNMX.FTZ R33, R14, R33, !PT ;  /* 0x000000210e217209 */ /* 0x000fe20007810000 */
[-CC-:B------:R-:W-:Y:S01]  /*2970*/  FFMA.FTZ R15, R96, R9.reuse, -R29.reuse ;  /* 0x00000009600f7223 */ /* 0x180fe2000001081d */
[----:B------:R-:W-:Y:S01]  /*2980*/  ISETP.GT.AND P1, PT, R37, 0x21, PT ;  /* 0x000000212500780c */ /* 0x000fe20003f24270 */
[--C-:B------:R-:W-:Y:S01]  /*2990*/  FFMA.FTZ R7, R108, R9, -R29.reuse ;  /* 0x000000096c077223 */ /* 0x100fe2000001081d */
[----:B------:R-:W-:Y:S01]  /*29a0*/  FMNMX.FTZ R33, R74, R33, !PT ;  /* 0x000000214a217209 */ /* 0x000fe20007810000 */
[--C-:B------:R-:W-:Y:S01]  /*29b0*/  FFMA.FTZ R150, R106, R9, -R29.reuse ;  /* 0x000000096a967223 */ /* 0x100fe2000001081d */
[----:B0-----:R-:W-:Y:S01]  /*29c0*/  FSEL R76, R19, -INF , P1 ;  /* 0xff800000134c7808 */ /* 0x001fe20000800000 */
[----:B------:R-:W0:Y:S01]  /*29d0*/  MUFU.TANH R26, R26 ;  /* 0x0000001a001a7308 */ /* 0x000e220000002400 */
[----:B------:R-:W-:Y:S01]  /*29e0*/  FMNMX.FTZ R33, R18, R33, !PT ;  /* 0x0000002112217209 */ /* 0x000fe20007810000 */
[-CC-:B------:R-:W-:Y:S01]  /*29f0*/  FFMA.FTZ R19, R88, R9.reuse, -R29.reuse ;  /* 0x0000000958137223 */ /* 0x180fe2000001081d */
[C---:B------:R-:W-:Y:S01]  /*2a00*/  ISETP.GT.AND P1, PT, R37.reuse, 0x29, PT ;  /* 0x000000292500780c */ /* 0x040fe20003f24270 */
[-CC-:B------:R-:W-:Y:S01]  /*2a10*/  FFMA.FTZ R104, R104, R9.reuse, -R29.reuse ;  /* 0x0000000968687223 */ /* 0x180fe2000001081d */
[----:B--2---:R-:W-:Y:S01]  /*2a20*/  FSEL R20, R20, -INF , P2 ;  /* 0xff80000014147808 */ /* 0x004fe20001000000 */
[--C-:B------:R-:W-:Y:S01]  /*2a30*/  FFMA.FTZ R134, R50, R9, -R29.reuse ;  /* 0x0000000932867223 */ /* 0x100fe2000001081d */
[----:B------:R-:W-:Y:S01]  /*2a40*/  FMNMX.FTZ R33, R76, R33, !PT ;  /* 0x000000214c217209 */ /* 0x000fe20007810000 */
[----:B------:R-:W2:Y:S01]  /*2a50*/  MUFU.TANH R27, R27 ;  /* 0x0000001b001b7308 */ /* 0x000ea20000002400 */
[----:B------:R-:W-:Y:S01]  /*2a60*/  ISETP.GT.AND P2, PT, R37, 0x30, PT ;  /* 0x000000302500780c */ /* 0x000fe20003f44270 */
[-CC-:B------:R-:W-:Y:S01]  /*2a70*/  FFMA.FTZ R128, R54, R9.reuse, -R29.reuse ;  /* 0x0000000936807223 */ /* 0x180fe2000001081d */
[----:B-1----:R-:W-:Y:S01]  /*2a80*/  FSEL R78, R21, -INF , P1 ;  /* 0xff800000154e7808 */ /* 0x002fe20000800000 */
[--C-:B------:R-:W-:Y:S01]  /*2a90*/  FFMA.FTZ R21, R68, R9, -R29.reuse ;  /* 0x0000000944157223 */ /* 0x100fe2000001081d */
[----:B------:R-:W-:Y:S01]  /*2aa0*/  FMNMX.FTZ R33, R20, R33, !PT ;  /* 0x0000002114217209 */ /* 0x000fe20007810000 */
[-CC-:B------:R-:W-:Y:S01]  /*2ab0*/  FFMA.FTZ R130, R46, R9.reuse, -R29.reuse ;  /* 0x000000092e827223 */ /* 0x180fe2000001081d */
[----:B------:R-:W-:Y:S01]  /*2ac0*/  ISETP.GT.AND P1, PT, R37, 0x31, PT ;  /* 0x000000312500780c */ /* 0x000fe20003f24270 */
[----:B------:R-:W1:Y:S01]  /*2ad0*/  MUFU.TANH R31, R31 ;  /* 0x0000001f001f7308 */ /* 0x000e620000002400 */
[----:B------:R-:W-:Y:S01]  /*2ae0*/  FSEL R80, R23, -INF , P2 ;  /* 0xff80000017507808 */ /* 0x000fe20001000000 */
[--C-:B------:R-:W-:Y:S01]  /*2af0*/  FFMA.FTZ R23, R60, R9, -R29.reuse ;  /* 0x000000093c177223 */ /* 0x100fe2000001081d */
[----:B------:R-:W-:Y:S01]  /*2b00*/  FMNMX.FTZ R33, R78, R33, !PT ;  /* 0x000000214e217209 */ /* 0x000fe20007810000 */
[-CC-:B------:R-:W-:Y:S01]  /*2b10*/  FFMA.FTZ R124, R42, R9.reuse, -R29.reuse ;  /* 0x000000092a7c7223 */ /* 0x180fe2000001081d */
[C---:B------:R-:W-:Y:S01]  /*2b20*/  ISETP.GT.AND P2, PT, R37.reuse, 0x38, PT ;  /* 0x000000382500780c */ /* 0x040fe20003f44270 */
[--C-:B------:R-:W-:Y:S01]  /*2b30*/  FFMA.FTZ R126, R40, R9, -R29.reuse ;  /* 0x00000009287e7223 */ /* 0x100fe2000001081d */
[----:B---3--:R-:W-:Y:S01]  /*2b40*/  FSEL R24, R24, -INF , P1 ;  /* 0xff80000018187808 */ /* 0x008fe20000800000 */
[----:B------:R-:W3:Y:S01]  /*2b50*/  MUFU.TANH R45, R45 ;  /* 0x0000002d002d7308 */ /* 0x000ee20000002400 */
[----:B------:R-:W-:Y:S01]  /*2b60*/  FMNMX.FTZ R33, R80, R33, !PT ;  /* 0x0000002150217209 */ /* 0x000fe20007810000 */
[-CC-:B------:R-:W-:Y:S01]  /*2b70*/  FFMA.FTZ R120, R32, R9.reuse, -R29.reuse ;  /* 0x0000000920787223 */ /* 0x180fe2000001081d */
[----:B------:R-:W-:Y:S01]  /*2b80*/  ISETP.GT.AND P1, PT, R37, 0x39, PT ;  /* 0x000000392500780c */ /* 0x000fe20003f24270 */
[-CC-:B------:R-:W-:Y:S01]  /*2b90*/  FFMA.FTZ R34, R34, R9.reuse, -R29.reuse ;  /* 0x0000000922227223 */ /* 0x180fe2000001081d */
[----:B----4-:R-:W-:Y:S01]  /*2ba0*/  FSEL R82, R17, -INF , P2 ;  /* 0xff80000011527808 */ /* 0x010fe20001000000 */
[--C-:B------:R-:W-:Y:S01]  /*2bb0*/  FFMA.FTZ R17, R92, R9, -R29.reuse ;  /* 0x000000095c117223 */ /* 0x100fe2000001081d */
[----:B------:R-:W-:Y:S01]  /*2bc0*/  FMNMX.FTZ R33, R24, R33, !PT ;  /* 0x0000002118217209 */ /* 0x000fe20007810000 */
[----:B------:R-:W4:Y:S01]  /*2bd0*/  MUFU.TANH R55, R55 ;  /* 0x0000003700377308 */ /* 0x000f220000002400 */
[----:B------:R-:W-:Y:S01]  /*2be0*/  ISETP.GT.AND P2, PT, R37, 0x40, PT ;  /* 0x000000402500780c */ /* 0x000fe20003f44270 */
[-CC-:B------:R-:W-:Y:S01]  /*2bf0*/  FFMA.FTZ R122, R30, R9.reuse, -R29.reuse ;  /* 0x000000091e7a7223 */ /* 0x180fe2000001081d */
[----:B-----5:R-:W-:Y:S01]  /*2c00*/  FSEL R84, R25, -INF , P1 ;  /* 0xff80000019547808 */ /* 0x020fe20000800000 */
[--C-:B------:R-:W-:Y:S01]  /*2c10*/  FFMA.FTZ R25, R56, R9, -R29.reuse ;  /* 0x0000000938197223 */ /* 0x100fe2000001081d */
[----:B------:R-:W-:Y:S01]  /*2c20*/  FMNMX.FTZ R33, R82, R33, !PT ;  /* 0x0000002152217209 */ /* 0x000fe20007810000 */
[----:B------:R-:W-:Y:S01]  /*2c30*/  UIADD3 UR7, UR7, UR45, URZ ;  /* 0x0000002d07077290 */ /* 0x000fe2000fffe03f */
[C---:B------:R-:W-:Y:S01]  /*2c40*/  ISETP.GT.AND P1, PT, R37.reuse, 0x41, PT ;  /* 0x000000412500780c */ /* 0x040fe20003f24270 */
[----:B------:R-:W5:Y:S01]  /*2c50*/  MUFU.TANH R61, R61 ;  /* 0x0000003d003d7308 */ /* 0x000f620000002400 */
[----:B0-----:R-:W-:Y:S01]  /*2c60*/  FSEL R26, R26, -INF , P2 ;  /* 0xff8000001a1a7808 */ /* 0x001fe20001000000 */
[----:B------:R-:W-:Y:S01]  /*2c70*/  USHF.R.S32.HI UR4, URZ, 0x1f, UR7 ;  /* 0x0000001f3f047899 */ /* 0x000fe20008011407 */
[----:B------:R-:W-:Y:S01]  /*2c80*/  FMNMX.FTZ R33, R84, R33, !PT ;  /* 0x0000002154217209 */ /* 0x000fe20007810000 */
[----:B------:R-:W-:Y:S01]  /*2c90*/  UMOV UR5, URZ ;  /* 0x0000003f00057c82 */ /* 0x000fe20008000000 */
[----:B------:R-:W-:Y:S01]  /*2ca0*/  ISETP.GT.AND P2, PT, R37, 0x48, PT ;  /* 0x000000482500780c */ /* 0x000fe20003f44270 */
[----:B------:R-:W-:Y:S01]  /*2cb0*/  ULEA.HI UR4, UR4, UR7, URZ, 0x7 ;  /* 0x0000000704047291 */ /* 0x000fe2000f8f383f */
[----:B--2---:R-:W-:Y:S01]  /*2cc0*/  FSEL R86, R27, -INF , P1 ;  /* 0xff8000001b567808 */ /* 0x004fe20000800000 */
[----:B------:R-:W0:Y:S01]  /*2cd0*/  MUFU.TANH R49, R49 ;  /* 0x0000003100317308 */ /* 0x000e220000002400 */
[----:B------:R-:W-:Y:S01]  /*2ce0*/  FMNMX.FTZ R33, R26, R33, !PT ;  /* 0x000000211a217209 */ /* 0x000fe20007810000 */
[-CC-:B------:R-:W-:Y:S01]  /*2cf0*/  FFMA.FTZ R27, R52, R9.reuse, -R29.reuse ;  /* 0x00000009341b7223 */ /* 0x180fe2000001081d */
[----:B------:R-:W-:Y:S01]  /*2d00*/  ISETP.GT.AND P1, PT, R37, 0x49, PT ;  /* 0x000000492500780c */ /* 0x000fe20003f24270 */
[----:B------:R-:W-:Y:S01]  /*2d10*/  USHF.R.S32.HI UR4, URZ, 0x7, UR4 ;  /* 0x000000073f047899 */ /* 0x000fe20008011404 */
[----:B-1----:R-:W-:Y:S01]  /*2d20*/  FSEL R90, R31, -INF , P2 ;  /* 0xff8000001f5a7808 */ /* 0x002fe20001000000 */
[----:B------:R-:W-:Y:S01]  /*2d30*/  FFMA.FTZ R31, R48, R9, -R29 ;  /* 0x00000009301f7223 */ /* 0x000fe2000001081d */
[----:B------:R-:W-:Y:S01]  /*2d40*/  FMNMX.FTZ R33, R86, R33, !PT ;  /* 0x0000002156217209 */ /* 0x000fe20007810000 */
[----:B------:R-:W1:Y:S01]  /*2d50*/  MUFU.TANH R47, R47 ;  /* 0x0000002f002f7308 */ /* 0x000e620000002400 */
[----:B------:R-:W-:Y:S01]  /*2d60*/  ISETP.GT.AND P2, PT, R37, 0x50, PT ;  /* 0x000000502500780c */ /* 0x000fe20003f44270 */
[----:B------:R-:W-:Y:S01]  /*2d70*/  UISETP.LT.AND UP0, UPT, UR41, UR4, UPT ;  /* 0x000000042900728c */ /* 0x000fe2000bf01270 */
[----:B---3--:R-:W-:-:S02]  /*2d80*/  FSEL R88, R45, -INF , P1 ;  /* 0xff8000002d587808 */ /* 0x008fc40000800000 */
[----:B------:R-:W-:Y:S02]  /*2d90*/  CS2R R108, SRZ ;  /* 0x00000000006c7805 */ /* 0x000fe4000001ff00 */
[----:B------:R-:W-:Y:S01]  /*2da0*/  FMNMX.FTZ R33, R90, R33, !PT ;  /* 0x000000215a217209 */ /* 0x000fe20007810000 */
[----:B------:R-:W-:Y:S01]  /*2db0*/  USEL UR26, UR41, UR4, !UP0 ;  /* 0x00000004291a7287 */ /* 0x000fe2000c000000 */
[----:B------:R-:W-:Y:S01]  /*2dc0*/  ISETP.GT.AND P1, PT, R37, 0x51, PT ;  /* 0x000000512500780c */ /* 0x000fe20003f24270 */
[----:B------:R-:W2:Y:S01]  /*2dd0*/  MUFU.TANH R39, R39 ;  /* 0x0000002700277308 */ /* 0x000ea20000002400 */
[----:B----4-:R-:W-:Y:S01]  /*2de0*/  FSEL R92, R55, -INF , P2 ;  /* 0xff800000375c7808 */ /* 0x010fe20001000000 */
[----:B------:R-:W-:Y:S01]  /*2df0*/  UISETP.GE.AND UP0, UPT, UR27, UR26, UPT ;  /* 0x0000001a1b00728c */ /* 0x000fe2000bf06270 */
[----:B------:R-:W-:Y:S01]  /*2e00*/  FMNMX.FTZ R33, R88, R33, !PT ;  /* 0x0000002158217209 */ /* 0x000fe20007810000 */
[----:B------:R-:W-:Y:S01]  /*2e10*/  UMOV UR4, URZ ;  /* 0x0000003f00047c82 */ /* 0x000fe20008000000 */
[----:B------:R-:W-:-:S02]  /*2e20*/  ISETP.GT.AND P2, PT, R37, 0x58, PT ;  /* 0x000000582500780c */ /* 0x000fc40003f44270 */
[----:B------:R-:W-:Y:S02]  /*2e30*/  CS2R R106, SRZ ;  /* 0x00000000006a7805 */ /* 0x000fe4000001ff00 */
[----:B-----5:R-:W-:Y:S01]  /*2e40*/  FSEL R72, R61, -INF , P1 ;  /* 0xff8000003d487808 */ /* 0x020fe20000800000 */
[----:B------:R-:W3:Y:S01]  /*2e50*/  MUFU.TANH R59, R59 ;  /* 0x0000003b003b7308 */ /* 0x000ee20000002400 */
        /* <DEDUP_REMOVED lines=28> */
[----:B------:R-:W-:Y:S01]  /*3020*/  FMNMX.FTZ R33, R100, R33, !PT ;  /* 0x0000002164217209 */ /* 0x000fe20007810000 */
[----:B------:R-:W2:Y:S01]  /*3030*/  MUFU.TANH R63, R63 ;  /* 0x0000003f003f7308 */ /* 0x000ea20000002400 */
[----:B0-----:R-:W-:Y:S02]  /*3040*/  FSEL R58, R43, -INF , P1 ;  /* 0xff8000002b3a7808 */ /* 0x001fe40000800000 */
[----:B------:R-:W-:Y:S01]  /*3050*/  ISETP.GT.AND P1, PT, R37, 0x79, PT ;  /* 0x000000792500780c */ /* 0x000fe20003f24270 */
[----:B------:R-:W-:Y:S01]  /*3060*/  FFMA.FTZ R37, R36, R9, -R29 ;  /* 0x0000000924257223 */ /* 0x000fe2000001081d */
[----:B------:R-:W-:-:S03]  /*3070*/  FMNMX.FTZ R33, R58, R33, !PT ;  /* 0x000000213a217209 */ /* 0x000fc60007810000 */
[----:B------:R-:W-:Y:S01]  /*3080*/  MUFU.EX2 R148, R148 ;  /* 0x0000009400947308 */ /* 0x000fe20000000800 */
[----:B-1----:R-:W-:-:S04]  /*3090*/  FSEL R102, R57, -INF , P2 ;  /* 0xff80000039667808 */ /* 0x002fc80001000000 */
[----:B------:R-:W-:-:S03]  /*30a0*/  FMNMX.FTZ R33, R102, R33, !PT ;  /* 0x0000002166217209 */ /* 0x000fc60007810000 */
[----:B------:R-:W0:Y:S01]  /*30b0*/  MUFU.EX2 R7, R7 ;  /* 0x0000000700077308 */ /* 0x000e220000000800 */
[----:B--2---:R-:W-:-:S04]  /*30c0*/  FSEL R56, R63, -INF , P1 ;  /* 0xff8000003f387808 */ /* 0x004fc80000800000 */
[----:B------:R-:W-:Y:S01]  /*30d0*/  FMNMX.FTZ R12, R56, R33, !PT ;  /* 0x00000021380c7209 */ /* 0x000fe20007810000 */
[----:B------:R-:W-:Y:S02]  /*30e0*/  FFMA.FTZ R33, R44, R9, -R29 ;  /* 0x000000092c217223 */ /* 0x000fe4000001081d */
[----:B------:R-:W1:Y:S02]  /*30f0*/  MUFU.EX2 R150, R150 ;  /* 0x0000009600967308 */ /* 0x000e640000000800 */
[----:B------:R-:W2:Y:S06]  /*3100*/  SHFL.BFLY PT, R35, R12, 0x2, 0x1f ;  /* 0x0c401f000c237f89 */ /* 0x000eac00000e0000 */
[----:B------:R3:W4:Y:S01]  /*3110*/  MUFU.EX2 R11, R104 ;  /* 0x00000068000b7308 */ /* 0x0007220000000800 */
[----:B0-----:R-:W-:Y:S01]  /*3120*/  FADD.FTZ R43, R148, R7 ;  /* 0x00000007942b7221 */ /* 0x001fe20000010000 */
[----:B------:R-:W-:-:S06]  /*3130*/  F2FP.BF16.F32.PACK_AB R148, R7, R148 ;  /* 0x000000940794723e */ /* 0x000fcc00000010ff */
[----:B------:R-:W0:Y:S01]  /*3140*/  MUFU.EX2 R144, R144 ;  /* 0x0000009000907308 */ /* 0x000e220000000800 */
[----:B---3--:R-:W-:-:S07]  /*3150*/  CS2R R104, SRZ ;  /* 0x0000000000687805 */ /* 0x008fce000001ff00 */
[----:B------:R-:W3:Y:S01]  /*3160*/  MUFU.EX2 R13, R13 ;  /* 0x0000000d000d7308 */ /* 0x000ee20000000800 */
[----:B--2---:R-:W-:Y:S01]  /*3170*/  FMNMX.FTZ R39, R12, R35, !PT ;  /* 0x000000230c277209 */ /* 0x004fe20007810000 */
[-CC-:B------:R-:W-:Y:S01]  /*3180*/  FFMA.FTZ R35, R38, R9.reuse, -R29.reuse ;  /* 0x0000000926237223 */ /* 0x180fe2000001081d */
[----:B------:R-:W-:-:S03]  /*3190*/  FFMA.FTZ R29, R28, R9, -R29 ;  /* 0x000000091c1d7223 */ /* 0x000fc6000001081d */
[----:B------:R-:W2:Y:S02]  /*31a0*/  SHFL.BFLY PT, R12, R39, 0x1, 0x1f ;  /* 0x0c201f00270c7f89 */ /* 0x000ea400000e0000 */
[----:B------:R-:W5:Y:S08]  /*31b0*/  MUFU.EX2 R146, R146 ;  /* 0x0000009200927308 */ /* 0x000f700000000800 */
[----:B------:R-:W5:Y:S08]  /*31c0*/  MUFU.EX2 R15, R15 ;  /* 0x0000000f000f7308 */ /* 0x000f700000000800 */
[----:B------:R-:W5:Y:S01]  /*31d0*/  MUFU.EX2 R140, R140 ;  /* 0x0000008c008c7308 */ /* 0x000f620000000800 */
[----:B--2---:R-:W-:-:S07]  /*31e0*/  FMNMX.FTZ R12, R39, R12, !PT ;  /* 0x0000000c270c7209 */ /* 0x004fce0007810000 */
[----:B------:R-:W2:Y:S01]  /*31f0*/  MUFU.EX2 R17, R17 ;  /* 0x0000001100117308 */ /* 0x000ea20000000800 */
[C---:B------:R-:W-:Y:S01]  /*3200*/  FSETP.NEU.FTZ.AND P1, PT, R12.reuse, -INF , PT ;  /* 0xff8000000c00780b */ /* 0x040fe20003f3d000 */
[----:B------:R-:W-:-:S06]  /*3210*/  FMUL.FTZ R41, R12, R9 ;  /* 0x000000090c297220 */ /* 0x000fcc0000410000 */
[----:B------:R-:W-:Y:S01]  /*3220*/  MUFU.EX2 R142, R142 ;  /* 0x0000008e008e7308 */ /* 0x000fe20000000800 */
[----:B------:R-:W-:Y:S02]  /*3230*/  FSEL R41, R41, RZ, P1 ;  /* 0x000000ff29297208 */ /* 0x000fe40000800000 */
[----:B------:R-:W-:-:S03]  /*3240*/  PLOP3.LUT P1, PT, PT, PT, UP0, 0x80, 0x0 ;  /* 0x000000000000781c */ /* 0x000fc60003f2f008 */
[-C--:B------:R-:W-:Y:S01]  /*3250*/  FFMA.FTZ R149, R2, R9.reuse, -R41 ;  /* 0x0000000902957223 */ /* 0x080fe20000010829 */
[----:B-1----:R-:W-:Y:S01]  /*3260*/  FADD.FTZ R2, R150, R43 ;  /* 0x0000002b96027221 */ /* 0x002fe20000010000 */
[-CC-:B------:R-:W-:Y:S01]  /*3270*/  FFMA.FTZ R0, R0, R9.reuse, -R41.reuse ;  /* 0x0000000900007223 */ /* 0x180fe20000010829 */
[-CC-:B------:R-:W-:Y:S01]  /*3280*/  FFMA.FTZ R151, R8, R9.reuse, -R41.reuse ;  /* 0x0000000908977223 */ /* 0x180fe20000010829 */
[-CC-:B------:R-:W-:Y:S01]  /*3290*/  FFMA.FTZ R8, R62, R9.reuse, -R41.reuse ;  /* 0x000000093e087223 */ /* 0x180fe20000010829 */
[----:B----4-:R-:W-:Y:S01]  /*32a0*/  FADD.FTZ R43, R11, R2 ;  /* 0x000000020b2b7221 */ /* 0x010fe20000010000 */
[----:B------:R-:W-:Y:S01]  /*32b0*/  MUFU.EX2 R149, R149 ;  /* 0x0000009500957308 */ /* 0x000fe20000000800 */
[-CC-:B------:R-:W-:Y:S01]  /*32c0*/  FFMA.FTZ R145, R66, R9.reuse, -R41.reuse ;  /* 0x0000000942917223 */ /* 0x180fe20000010829 */
[-C--:B------:R-:W-:Y:S01]  /*32d0*/  FFMA.FTZ R28, R70, R9.reuse, -R41 ;  /* 0x00000009461c7223 */ /* 0x080fe20000010829 */
[----:B0-----:R-:W-:Y:S01]  /*32e0*/  FADD.FTZ R2, R144, R43 ;  /* 0x0000002b90027221 */ /* 0x001fe20000010000 */
[-CC-:B------:R-:W-:Y:S01]  /*32f0*/  FFMA.FTZ R147, R14, R9.reuse, -R41.reuse ;  /* 0x000000090e937223 */ /* 0x180fe20000010829 */
[-CC-:B------:R-:W-:Y:S01]  /*3300*/  FFMA.FTZ R14, R74, R9.reuse, -R41.reuse ;  /* 0x000000094a0e7223 */ /* 0x180fe20000010829 */
[-CC-:B------:R-:W-:Y:S01]  /*3310*/  FFMA.FTZ R141, R18, R9.reuse, -R41.reuse ;  /* 0x00000009128d7223 */ /* 0x180fe20000010829 */
[----:B---3--:R-:W-:Y:S01]  /*3320*/  FADD.FTZ R43, R13, R2 ;  /* 0x000000020d2b7221 */ /* 0x008fe20000010000 */
[----:B------:R-:W0:Y:S01]  /*3330*/  MUFU.EX2 R0, R0 ;  /* 0x0000000000007308 */ /* 0x000e220000000800 */
[-CC-:B------:R-:W-:Y:S01]  /*3340*/  FFMA.FTZ R18, R76, R9.reuse, -R41.reuse ;  /* 0x000000094c127223 */ /* 0x180fe20000010829 */
[-C--:B------:R-:W-:Y:S01]  /*3350*/  FFMA.FTZ R143, R20, R9.reuse, -R41 ;  /* 0x00000009148f7223 */ /* 0x080fe20000010829 */
[----:B-----5:R-:W-:Y:S01]  /*3360*/  FADD.FTZ R2, R146, R43 ;  /* 0x0000002b92027221 */ /* 0x020fe20000010000 */
        /* <DEDUP_REMOVED lines=10> */
[-CC-:B------:R-:W-:Y:S01]  /*3410*/  FFMA.FTZ R135, R90, R9.reuse, -R41.reuse ;  /* 0x000000095a877223 */ /* 0x180fe20000010829 */
[----:B--2---:R-:W-:Y:S01]  /*3420*/  FADD.FTZ R45, R17, R32 ;  /* 0x00000020112d7221 */ /* 0x004fe20000010000 */
[----:B------:R-:W2:Y:S01]  /*3430*/  MUFU.EX2 R8, R8 ;  /* 0x0000000800087308 */ /* 0x000ea20000000800 */
[----:B0-----:R-:W-:Y:S01]  /*3440*/  FADD.FTZ R2, R149, R0 ;  /* 0x0000000095027221 */ /* 0x001fe20000010000 */
[-CC-:B------:R-:W-:Y:S01]  /*3450*/  FFMA.FTZ R32, R88, R9.reuse, -R41.reuse ;  /* 0x0000000958207223 */ /* 0x180fe20000010829 */
[-CC-:B------:R-:W-:Y:S01]  /*3460*/  FFMA.FTZ R129, R92, R9.reuse, -R41.reuse ;  /* 0x000000095c817223 */ /* 0x180fe20000010829 */
[----:B------:R-:W-:Y:S01]  /*3470*/  F2FP.BF16.F32.PACK_AB R150, R11, R150 ;  /* 0x000000960b96723e */ /* 0x000fe200000010ff */
[-CC-:B------:R-:W-:Y:S01]  /*3480*/  FFMA.FTZ R94, R94, R9.reuse, -R41.reuse ;  /* 0x000000095e5e7223 */ /* 0x180fe20000010829 */
[-CC-:B------:R-:W-:Y:S01]  /*3490*/  FFMA.FTZ R68, R68, R9.reuse, -R41.reuse ;  /* 0x0000000944447223 */ /* 0x180fe20000010829 */
[-CC-:B------:R-:W-:Y:S01]  /*34a0*/  FFMA.FTZ R96, R96, R9.reuse, -R41.reuse ;  /* 0x0000000960607223 */ /* 0x180fe20000010829 */
[----:B------:R-:W-:Y:S01]  /*34b0*/  MUFU.EX2 R19, R19 ;  /* 0x0000001300137308 */ /* 0x000fe20000000800 */
[----:B-1----:R-:W-:Y:S01]  /*34c0*/  FADD.FTZ R43, R151, R2 ;  /* 0x00000002972b7221 */ /* 0x002fe20000010000 */
[-CC-:B------:R-:W-:Y:S01]  /*34d0*/  FFMA.FTZ R64, R64, R9.reuse, -R41.reuse ;  /* 0x0000000940407223 */ /* 0x180fe20000010829 */
[-CC-:B------:R-:W-:Y:S01]  /*34e0*/  FFMA.FTZ R98, R98, R9.reuse, -R41.reuse ;  /* 0x0000000962627223 */ /* 0x180fe20000010829 */
[-CC-:B------:R-:W-:Y:S01]  /*34f0*/  FFMA.FTZ R60, R60, R9.reuse, -R41.reuse ;  /* 0x000000093c3c7223 */ /* 0x180fe20000010829 */
[-CC-:B------:R-:W-:Y:S01]  /*3500*/  FFMA.FTZ R100, R100, R9.reuse, -R41.reuse ;  /* 0x0000000964647223 */ /* 0x180fe20000010829 */
[-CC-:B------:R-:W-:Y:S01]  /*3510*/  FFMA.FTZ R58, R58, R9.reuse, -R41.reuse ;  /* 0x000000093a3a7223 */ /* 0x180fe20000010829 */
[----:B------:R-:W-:Y:S01]  /*3520*/  FFMA.FTZ R102, R102, R9, -R41 ;  /* 0x0000000966667223 */ /* 0x000fe20000010829 */
[----:B------:R-:W0:Y:S01]  /*3530*/  MUFU.EX2 R145, R145 ;  /* 0x0000009100917308 */ /* 0x000e220000000800 */
[----:B--2---:R-:W-:Y:S01]  /*3540*/  FADD.FTZ R2, R8, R43 ;  /* 0x0000002b08027221 */ /* 0x004fe20000010000 */
[----:B------:R-:W-:-:S02]  /*3550*/  F2FP.BF16.F32.PACK_AB R149, R0, R149 ;  /* 0x000000950095723e */ /* 0x000fc400000010ff */
[----:B------:R-:W-:Y:S02]  /*3560*/  CS2R R92, SRZ ;  /* 0x00000000005c7805 */ /* 0x000fe4000001ff00 */
[----:B------:R-:W-:Y:S02]  /*3570*/  F2FP.BF16.F32.PACK_AB R144, R13, R144 ;  /* 0x000000900d90723e */ /* 0x000fe400000010ff */
[----:B------:R-:W-:Y:S02]  /*3580*/  CS2R R90, SRZ ;  /* 0x00000000005a7805 */ /* 0x000fe4000001ff00 */
[----:B------:R-:W-:Y:S02]  /*3590*/  F2FP.BF16.F32.PACK_AB R146, R15, R146 ;  /* 0x000000920f92723e */ /* 0x000fe400000010ff */
[----:B------:R-:W-:Y:S01]  /*35a0*/  CS2R R88, SRZ ;  /* 0x0000000000587805 */ /* 0x000fe2000001ff00 */
[----:B------:R-:W-:Y:S01]  /*35b0*/  MUFU.EX2 R136, R136 ;  /* 0x0000008800887308 */ /* 0x000fe20000000800 */
[----:B------:R-:W-:-:S02]  /*35c0*/  F2FP.BF16.F32.PACK_AB R140, R17, R140 ;  /* 0x0000008c118c723e */ /* 0x000fc400000010ff */
[----:B------:R-:W-:-:S05]  /*35d0*/  F2FP.BF16.F32.PACK_AB R151, R8, R151 ;  /* 0x000000970897723e */ /* 0x000fca00000010ff */
[----:B------:R-:W1:Y:S01]  /*35e0*/  MUFU.EX2 R28, R28 ;  /* 0x0000001c001c7308 */ /* 0x000e620000000800 */
[----:B0-----:R-:W-:-:S07]  /*35f0*/  FADD.FTZ R43, R145, R2 ;  /* 0x00000002912b7221 */ /* 0x001fce0000010000 */
[----:B------:R-:W-:Y:S08]  /*3600*/  MUFU.EX2 R21, R21 ;  /* 0x0000001500157308 */ /* 0x000ff00000000800 */
[----:B------:R-:W0:Y:S01]  /*3610*/  MUFU.EX2 R147, R147 ;  /* 0x0000009300937308 */ /* 0x000e220000000800 */
[C---:B-1----:R-:W-:Y:S01]  /*3620*/  FADD.FTZ R2, R28.reuse, R43 ;  /* 0x0000002b1c027221 */ /* 0x042fe20000010000 */
[----:B------:R-:W-:-:S06]  /*3630*/  F2FP.BF16.F32.PACK_AB R145, R28, R145 ;  /* 0x000000911c91723e */ /* 0x000fcc00000010ff */
[----:B------:R-:W1:Y:S08]  /*3640*/  MUFU.EX2 R138, R138 ;  /* 0x0000008a008a7308 */ /* 0x000e700000000800 */
[----:B------:R2:W-:Y:S01]  /*3650*/  MUFU.EX2 R39, R34 ;  /* 0x0000002200277308 */ /* 0x0005e20000000800 */
[----:B0-----:R-:W-:-:S07]  /*3660*/  FADD.FTZ R43, R147, R2 ;  /* 0x00000002932b7221 */ /* 0x001fce0000010000 */
[----:B------:R-:W0:Y:S01]  /*3670*/  MUFU.EX2 R14, R14 ;  /* 0x0000000e000e7308 */ /* 0x000e220000000800 */
[----:B--2---:R-:W-:Y:S01]  /*3680*/  FADD.FTZ R34, R142, R45 ;  /* 0x0000002d8e227221 */ /* 0x004fe20000010000 */
[----:B------:R-:W-:-:S03]  /*3690*/  F2FP.BF16.F32.PACK_AB R142, R19, R142 ;  /* 0x0000008e138e723e */ /* 0x000fc600000010ff */
[----:B------:R-:W-:-:S03]  /*36a0*/  FADD.FTZ R45, R19, R34 ;  /* 0x00000022132d7221 */ /* 0x000fc60000010000 */
[----:B------:R-:W2:Y:S01]  /*36b0*/  MUFU.EX2 R23, R23 ;  /* 0x0000001700177308 */ /* 0x000ea20000000800 */
[----:B------:R-:W-:Y:S01]  /*36c0*/  FADD.FTZ R34, R136, R45 ;  /* 0x0000002d88227221 */ /* 0x000fe20000010000 */
[----:B------:R-:W-:-:S03]  /*36d0*/  F2FP.BF16.F32.PACK_AB R136, R21, R136 ;  /* 0x000000881588723e */ /* 0x000fc600000010ff */
[----:B------:R-:W-:Y:S01]  /*36e0*/  FADD.FTZ R45, R21, R34 ;  /* 0x00000022152d7221 */ /* 0x000fe20000010000 */
[-CC-:B------:R-:W-:Y:S01]  /*36f0*/  FFMA.FTZ R34, R72, R9.reuse, -R41.reuse ;  /* 0x0000000948227223 */ /* 0x180fe20000010829 */
[----:B------:R-:W-:Y:S01]  /*3700*/  FFMA.FTZ R41, R56, R9, -R41 ;  /* 0x0000000938297223 */ /* 0x000fe20000010829 */
[----:B------:R-:W3:Y:S01]  /*3710*/  MUFU.EX2 R141, R141 ;  /* 0x0000008d008d7308 */ /* 0x000ee20000000800 */
[----:B-1----:R-:W-:Y:S01]  /*3720*/  FADD.FTZ R36, R138, R45 ;  /* 0x0000002d8a247221 */ /* 0x002fe20000010000 */
[C---:B0-----:R-:W-:Y:S01]  /*3730*/  FADD.FTZ R2, R14.reuse, R43 ;  /* 0x0000002b0e027221 */ /* 0x041fe20000010000 */
[----:B------:R-:W-:-:S05]  /*3740*/  F2FP.BF16.F32.PACK_AB R147, R14, R147 ;  /* 0x000000930e93723e */ /* 0x000fca00000010ff */
[----:B------:R-:W0:Y:S01]  /*3750*/  MUFU.EX2 R132, R132 ;  /* 0x0000008400847308 */ /* 0x000e220000000800 */
[C---:B--2---:R-:W-:Y:S01]  /*3760*/  FADD.FTZ R45, R23.reuse, R36 ;  /* 0x00000024172d7221 */ /* 0x044fe20000010000 */
[----:B------:R-:W-:-:S06]  /*3770*/  F2FP.BF16.F32.PACK_AB R138, R23, R138 ;  /* 0x0000008a178a723e */ /* 0x000fcc00000010ff */
[----:B------:R-:W1:Y:S01]  /*3780*/  MUFU.EX2 R18, R18 ;  /* 0x0000001200127308 */ /* 0x000e620000000800 */
[----:B---3--:R-:W-:-:S07]  /*3790*/  FADD.FTZ R43, R141, R2 ;  /* 0x000000028d2b7221 */ /* 0x008fce0000010000 */
        /* <DEDUP_REMOVED lines=61> */
[----:B0-----:R-:W-:Y:S01]  /*3b70*/  FADD.FTZ R2, R120, R11 ;  /* 0x0000000b78027221 */ /* 0x001fe20000010000 */
[----:B------:R-:W-:-:S03]  /*3b80*/  F2FP.BF16.F32.PACK_AB R120, R39, R120 ;  /* 0x000000782778723e */ /* 0x000fc600000010ff */
[----:B------:R-:W-:-:S03]  /*3b90*/  FADD.FTZ R11, R39, R2 ;  /* 0x00000002270b7221 */ /* 0x000fc60000010000 */
        /* <DEDUP_REMOVED lines=28> */
[----:B------:R-:W1:Y:S01]  /*3d60*/  MUFU.EX2 R41, R41 ;  /* 0x0000002900297308 */ /* 0x000e620000000800 */
[C---:B--2---:R-:W-:Y:S01]  /*3d70*/  FADD.FTZ R7, R121.reuse, R0 ;  /* 0x0000000079077221 */ /* 0x044fe20000010000 */
[----:B------:R-:W-:Y:S02]  /*3d80*/  F2FP.BF16.F32.PACK_AB R121, R121, R100 ;  /* 0x000000647979723e */ /* 0x000fe400000010ff */
[----:B------:R-:W-:Y:S01]  /*3d90*/  CS2R R100, SRZ ;  /* 0x0000000000647805 */ /* 0x000fe2000001ff00 */
[----:B0-----:R-:W-:Y:S01]  /*3da0*/  FADD.FTZ R0, R102, R7 ;  /* 0x0000000766007221 */ /* 0x001fe20000010000 */
[----:B-1----:R-:W-:-:S03]  /*3db0*/  F2FP.BF16.F32.PACK_AB R123, R41, R102 ;  /* 0x00000066297b723e */ /* 0x002fc600000010ff */
        /* <DEDUP_REMOVED lines=11> */
.L_x_14971:
[----:B------:R-:W-:Y:S01]  /*3e70*/  ISETP.NE.AND P2, PT, RZ, UR43, PT ;  /* 0x0000002bff007c0c */ /* 0x000fe2000bf45270 */
[----:B------:R-:W-:-:S04]  /*3e80*/  UISETP.NE.AND UP0, UPT, UR6, 0x1, UPT ;  /* 0x000000010600788c */ /* 0x000fc8000bf05270 */
[----:B------:R-:W-:-:S04]  /*3e90*/  USEL UR5, URZ, 0x1, UP0 ;  /* 0x000000013f057887 */ /* 0x000fc80008000000 */
[----:B------:R-:W-:-:S04]  /*3ea0*/  ULOP3.LUT UR5, UR7, UR5, URZ, 0x3c, !UPT ;  /* 0x0000000507057292 */ /* 0x000fc8000f8e3c3f */
[----:B------:R-:W-:Y:S08]  /*3eb0*/  @P2 BRA `(.L_x_14961) ;  /* 0x0000000000382947 */ /* 0x000ff00003800000 */
[----:B------:R-:W-:Y:S05]  /*3ec0*/  @!P0 BRA `(.L_x_14962) ;  /* 0x0000000000048947 */ /* 0x000fea0003800000 */
[----:B------:R-:W-:Y:S01]  /*3ed0*/  BPT.TRAP 0x1 ;  /* 0x000000040000795c */ /* 0x000fe20000300000 */
.L_x_14962:
        /* <DEDUP_REMOVED lines=9> */
.L_x_14963:
[----:B-1----:R-:W-:Y:S05]  /*3f70*/  @P1 BRA `(.L_x_14961) ;  /* 0x0000000000081947 */ /* 0x002fea0003800000 */
[----:B------:R-:W1:Y:S02]  /*3f80*/  SYNCS.PHASECHK.TRANS64.TRYWAIT P1, [UR4+0x16830], R9 ;  /* 0x01683009ff0075a7 */ /* 0x000e640008020144 */
[----:B-1----:R-:W-:Y:S05]  /*3f90*/  @!P1 BRA `(.L_x_14964) ;  /* 0x000000a800b09947 */ /* 0x002fea0003800000 */
.L_x_14961:
[----:B01----:R-:W-:Y:S01]  /*3fa0*/  IADD3 R9, R16, 0x8, RZ ;  /* 0x0000000810097810 */ /* 0x003fe20007ffe0ff */
        /* <DEDUP_REMOVED lines=29> */
.L_x_14966:
[----:B------:R-:W-:Y:S01]  /*4180*/  ULEA UR10, UR6, UR42, 0x3 ;  /* 0x0000002a060a7291 */ /* 0x000fe2000f8e183f */
[----:B------:R-:W-:-:S05]  /*4190*/  IMAD.U32 R9, RZ, RZ, UR7 ;  /* 0x00000007ff097e24 */ /* 0x000fca000f8e00ff */
[----:B------:R-:W-:-:S04]  /*41a0*/  SHF.L.U32 R9, R9, 0x1f, RZ ;  /* 0x0000001f09097819 */ /* 0x000fc800000006ff */
[----:B------:R0:W1:Y:S01]  /*41b0*/  SYNCS.PHASECHK.TRANS64.TRYWAIT P1, [UR10+0x16850], R9 ;  /* 0x01685009ff0075a7 */ /* 0x000062000802014a */
[----:B------:R-:W-:Y:S05]  /*41c0*/  @!P0 BRA `(.L_x_14967) ;  /* 0x0000000000048947 */ /* 0x000fea0003800000 */
[----:B------:R-:W-:Y:S01]  /*41d0*/  BPT.TRAP 0x1 ;  /* 0x000000040000795c */ /* 0x000fe20000300000 */
.L_x_14967:
[----:B-1----:R-:W-:Y:S05]  /*41e0*/  @P1 BRA `(.L_x_14965) ;  /* 0x0000000000081947 */ /* 0x002fea0003800000 */
[----:B------:R-:W1:Y:S02]  /*41f0*/  SYNCS.PHASECHK.TRANS64.TRYWAIT P1, [UR10+0x16850], R9 ;  /* 0x01685009ff0075a7 */ /* 0x000e64000802014a */
[----:B-1----:R-:W-:Y:S05]  /*4200*/  @!P1 BRA `(.L_x_14968) ;  /* 0x000000a8002c9947 */ /* 0x002fea0003800000 */
.L_x_14965:
        /* <DEDUP_REMOVED lines=50> */
.L_x_14969:
[----:B------:R-:W-:Y:S01]  /*4530*/  UISETP.NE.AND UP0, UPT, UR44, URZ, UPT ;  /* 0x0000003f2c00728c */ /* 0x000fe2000bf05270 */
[----:B------:R-:W-:Y:S02]  /*4540*/  IMAD.MOV.U32 R121, RZ, RZ, R3 ;  /* 0x000000ffff797224 */ /* 0x000fe400078e0003 */
        /* <DEDUP_REMOVED lines=8> */
[----:B------:R-:W-:Y:S01]  /*45d0*/  IMAD.U32 R32, RZ, RZ, UR29 ;  /* 0x0000001dff207e24 */ /* 0x000fe2000f8e00ff */
[----:B------:R-:W-:Y:S01]  /*45e0*/  @UP0 ULDC UR7, c[0x0][0x44c] ;  /* 0x0001130000070ab9 */ /* 0x000fe20000000800 */
[----:B------:R-:W-:Y:S01]  /*45f0*/  FMUL.FTZ R140, R28, UR30 ;  /* 0x0000001e1c8c7c20 */ /* 0x000fe20008410000 */
[----:B------:R-:W-:Y:S01]  /*4600*/  FMUL.FTZ R132, R33, UR30 ;  /* 0x0000001e21847c20 */ /* 0x000fe20008410000 */
[----:B------:R-:W-:Y:S01]  /*4610*/  FMUL.FTZ R130, R36, UR30 ;  /* 0x0000001e24827c20 */ /* 0x000fe20008410000 */
[----:B------:R-:W-:Y:S01]  /*4620*/  FMUL.FTZ R20, R43, UR30 ;  /* 0x0000001e2b147c20 */ /* 0x000fe20008410000 */
[----:B------:R-:W-:Y:S01]  /*4630*/  FMUL.FTZ R128, R37, UR30 ;  /* 0x0000001e25807c20 */ /* 0x000fe20008410000 */
[----:B------:R-:W2:Y:S01]  /*4640*/  MUFU.TANH R138, R138 ;  /* 0x0000008a008a7308 */ /* 0x000ea20000002400 */
        /* <DEDUP_REMOVED lines=9> */
[----:B------:R-:W-:Y:S01]  /*46e0*/  UIMAD UR7, UR27, UR7, 0x1 ;  /* 0x000000011b0774a4 */ /* 0x000fe2000f8e0207 */
[----:B------:R-:W-:Y:S01]  /*46f0*/  FMUL.FTZ R10, R48, UR30 ;  /* 0x0000001e300a7c20 */ /* 0x000fe20008410000 */
[----:B------:R-:W3:Y:S01]  /*4700*/  SHFL.IDX PT, R30, R121, RZ, 0x1c1f ;  /* 0x001c1fff791e7589 */ /* 0x000ee200000e0000 */
[----:B------:R-:W-:Y:S01]  /*4710*/  FMUL.FTZ R25, R49, UR30 ;  /* 0x0000001e31197c20 */ /* 0x000fe20008410000 */
[----:B------:R-:W-:Y:S01]  /*4720*/  FMUL.FTZ R12, R26, UR30 ;  /* 0x0000001e1a0c7c20 */ /* 0x000fe20008410000 */
[----:B------:R-:W-:Y:S01]  /*4730*/  FMUL.FTZ R26, R52, UR30 ;  /* 0x0000001e341a7c20 */ /* 0x000fe20008410000 */
[----:B------:R-:W-:Y:S01]  /*4740*/  MOV R29, UR7 ;  /* 0x00000007001d7c02 */ /* 0x000fe20008000f00 */
[----:B------:R-:W4:Y:S01]  /*4750*/  MUFU.TANH R136, R136 ;  /* 0x0000008800887308 */ /* 0x000f220000002400 */
[----:B------:R-:W-:Y:S01]  /*4760*/  FMUL.FTZ R11, R27, UR30 ;  /* 0x0000001e1b0b7c20 */ /* 0x000fe20008410000 */
        /* <DEDUP_REMOVED lines=17> */
[--C-:B---3--:R-:W-:Y:S01]  /*4880*/  IADD3 R9, R30, -UR28, R29.reuse ;  /* 0x8000001c1e097c10 */ /* 0x108fe2000fffe01d */
[----:B------:R-:W-:Y:S01]  /*4890*/  FMUL.FTZ R72, R72, UR30 ;  /* 0x0000001e48487c20 */ /* 0x000fe20008410000 */
[----:B------:R-:W-:Y:S01]  /*48a0*/  FMUL.FTZ R21, R42, UR30 ;  /* 0x0000001e2a157c20 */ /* 0x000fe20008410000 */
[----:B------:R-:W-:Y:S01]  /*48b0*/  FMUL.FTZ R73, R73, UR30 ;  /* 0x0000001e49497c20 */ /* 0x000fe20008410000 */
[C---:B------:R-:W-:Y:S01]  /*48c0*/  ISETP.GT.AND P1, PT, R9.reuse, RZ, PT ;  /* 0x000000ff0900720c */ /* 0x040fe20003f24270 */
[----:B------:R-:W-:Y:S01]  /*48d0*/  FMUL.FTZ R76, R76, UR30 ;  /* 0x0000001e4c4c7c20 */ /* 0x000fe20008410000 */
[C---:B------:R-:W-:Y:S01]  /*48e0*/  ISETP.GT.AND P2, PT, R9.reuse, 0x1, PT ;  /* 0x000000010900780c */ /* 0x040fe20003f44270 */
[----:B------:R-:W3:Y:S01]  /*48f0*/  MUFU.TANH R130, R130 ;  /* 0x0000008200827308 */ /* 0x000ee20000002400 */
        /* <DEDUP_REMOVED lines=16> */
[----:B----4-:R-:W-:Y:S01]  /*4a00*/  FSEL R136, R136, -INF , P2 ;  /* 0xff80000088887808 */ /* 0x010fe20001000000 */
[----:B------:R-:W-:Y:S01]  /*4a10*/  FMUL.FTZ R15, R35, UR30 ;  /* 0x0000001e230f7c20 */ /* 0x000fe20008410000 */
[----:B------:R-:W-:Y:S01]  /*4a20*/  FMNMX.FTZ R43, R140, R43, !PT ;  /* 0x0000002b8c2b7209 */ /* 0x000fe20007810000 */
[----:B------:R-:W-:Y:S01]  /*4a30*/  FMUL.FTZ R85, R85, UR30 ;  /* 0x0000001e55557c20 */ /* 0x000fe20008410000 */
[----:B------:R-:W-:Y:S01]  /*4a40*/  ISETP.GT.AND P2, PT, R9, 0x11, PT ;  /* 0x000000110900780c */ /* 0x000fe20003f44270 */
[----:B------:R-:W-:Y:S01]  /*4a50*/  FMUL.FTZ R35, R55, UR30 ;  /* 0x0000001e37237c20 */ /* 0x000fe20008410000 */
[----:B-----5:R-:W-:Y:S01]  /*4a60*/  FSEL R134, R134, -INF , P1 ;  /* 0xff80000086867808 */ /* 0x020fe20000800000 */
[----:B------:R-:W2:Y:S01]  /*4a70*/  MUFU.TANH R124, R124 ;  /* 0x0000007c007c7308 */ /* 0x000ea20000002400 */
[----:B------:R-:W-:Y:S01]  /*4a80*/  FMNMX.FTZ R43, R136, R43, !PT ;  /* 0x0000002b882b7209 */ /* 0x000fe20007810000 */
[----:B------:R-:W-:Y:S01]  /*4a90*/  FMUL.FTZ R55, R62, UR30 ;  /* 0x0000001e3e377c20 */ /* 0x000fe20008410000 */
[----:B------:R-:W-:Y:S01]  /*4aa0*/  ISETP.GT.AND P1, PT, R9, 0x18, PT ;  /* 0x000000180900780c */ /* 0x000fe20003f24270 */
[----:B------:R-:W4:Y:S01]  /*4ab0*/  SHFL.IDX PT, R62, R121, 0x1, 0x1c1f ;  /* 0x003c1f00793e7f89 */ /* 0x000f2200000e0000 */
[----:B------:R-:W-:Y:S01]  /*4ac0*/  FSEL R132, R132, -INF , P2 ;  /* 0xff80000084847808 */ /* 0x000fe20001000000 */
[----:B------:R-:W-:Y:S01]  /*4ad0*/  FMUL.FTZ R13, R31, UR30 ;  /* 0x0000001e1f0d7c20 */ /* 0x000fe20008410000 */
[----:B------:R-:W-:Y:S01]  /*4ae0*/  FMNMX.FTZ R43, R134, R43, !PT ;  /* 0x0000002b862b7209 */ /* 0x000fe20007810000 */
[----:B------:R-:W5:Y:S01]  /*4af0*/  MUFU.TANH R122, R122 ;  /* 0x0000007a007a7308 */ /* 0x000f620000002400 */
[----:B------:R-:W-:Y:S01]  /*4b00*/  ISETP.GT.AND P2, PT, R9, 0x19, PT ;  /* 0x000000190900780c */ /* 0x000fe20003f44270 */
[----:B------:R-:W-:Y:S01]  /*4b10*/  FMUL.FTZ R61, R67, UR30 ;  /* 0x0000001e433d7c20 */ /* 0x000fe20008410000 */
[----:B---3--:R-:W-:Y:S01]  /*4b20*/  FSEL R130, R130, -INF , P1 ;  /* 0xff80000082827808 */ /* 0x008fe20000800000 */
[----:B------:R-:W-:Y:S01]  /*4b30*/  FMUL.FTZ R18, R39, UR30 ;  /* 0x0000001e27127c20 */ /* 0x000fe20008410000 */
[----:B------:R-:W-:Y:S01]  /*4b40*/  FMNMX.FTZ R43, R132, R43, !PT ;  /* 0x0000002b842b7209 */ /* 0x000fe20007810000 */
[----:B------:R-:W-:Y:S01]  /*4b50*/  FMUL.FTZ R39, R59, UR30 ;  /* 0x0000001e3b277c20 */ /* 0x000fe20008410000 */
[C---:B------:R-:W-:Y:S01]  /*4b60*/  ISETP.GT.AND P1, PT, R9.reuse, 0x20, PT ;  /* 0x000000200900780c */ /* 0x040fe20003f24270 */
[----:B------:R-:W3:Y:S01]  /*4b70*/  MUFU.TANH R120, R120 ;  /* 0x0000007800787308 */ /* 0x000ee20000002400 */
[----:B-1----:R-:W-:Y:S01]  /*4b80*/  FSEL R128, R128, -INF , P2 ;  /* 0xff80000080807808 */ /* 0x002fe20001000000 */
[----:B------:R-:W-:Y:S01]  /*4b90*/  FMUL.FTZ R59, R66, UR30 ;  /* 0x0000001e423b7c20 */ /* 0x000fe20008410000 */
[----:B------:R-:W-:Y:S01]  /*4ba0*/  FMNMX.FTZ R43, R130, R43, !PT ;  /* 0x0000002b822b7209 */ /* 0x000fe20007810000 */
[----:B------:R-:W-:Y:S01]  /*4bb0*/  FMUL.FTZ R152, R70, UR30 ;  /* 0x0000001e46987c20 */ /* 0x000fe20008410000 */
[----:B------:R-:W-:Y:S01]  /*4bc0*/  ISETP.GT.AND P2, PT, R9, 0x21, PT ;  /* 0x000000210900780c */ /* 0x000fe20003f44270 */
[----:B------:R-:W-:Y:S01]  /*4bd0*/  FMUL.FTZ R24, R47, UR30 ;  /* 0x0000001e2f187c20 */ /* 0x000fe20008410000 */
[----:B0-----:R-:W-:Y:S01]  /*4be0*/  FSEL R126, R126, -INF , P1 ;  /* 0xff8000007e7e7808 */ /* 0x001fe20000800000 */
[----:B------:R-:W0:Y:S01]  /*4bf0*/  MUFU.TANH R10, R10 ;  /* 0x0000000a000a7308 */ /* 0x000e220000002400 */
[----:B------:R-:W-:Y:S01]  /*4c00*/  FMNMX.FTZ R43, R128, R43, !PT ;  /* 0x0000002b802b7209 */ /* 0x000fe20007810000 */
[----:B------:R-:W-:Y:S01]  /*4c10*/  FMUL.FTZ R154, R74, UR30 ;  /* 0x0000001e4a9a7c20 */ /* 0x000fe20008410000 */
[----:B------:R-:W-:Y:S01]  /*4c20*/  ISETP.GT.AND P1, PT, R9, 0x28, PT ;  /* 0x000000280900780c */ /* 0x000fe20003f24270 */
[----:B------:R-:W-:Y:S01]  /*4c30*/  FMUL.FTZ R31, R51, UR30 ;  /* 0x0000001e331f7c20 */ /* 0x000fe20008410000 */
[----:B--2---:R-:W-:Y:S01]  /*4c40*/  FSEL R124, R124, -INF , P2 ;  /* 0xff8000007c7c7808 */ /* 0x004fe20001000000 */
[----:B------:R-:W-:Y:S01]  /*4c50*/  FMUL.FTZ R53, R78, UR30 ;  /* 0x0000001e4e357c20 */ /* 0x000fe20008410000 */
[----:B------:R-:W-:Y:S01]  /*4c60*/  FMNMX.FTZ R43, R126, R43, !PT ;  /* 0x0000002b7e2b7209 */ /* 0x000fe20007810000 */
[----:B------:R-:W-:Y:S01]  /*4c70*/  MUFU.TANH R25, R25 ;  /* 0x0000001900197308 */ /* 0x000fe20000002400 */
[----:B------:R-:W-:Y:S01]  /*4c80*/  ISETP.GT.AND P2, PT, R9, 0x29, PT ;  /* 0x000000290900780c */ /* 0x000fe20003f44270 */
[----:B------:R-:W-:Y:S01]  /*4c90*/  FMUL.FTZ R57, R63, UR30 ;  /* 0x0000001e3f397c20 */ /* 0x000fe20008410000 */
[----:B-----5:R-:W-:Y:S01]  /*4ca0*/  FSEL R122, R122, -INF , P1 ;  /* 0xff8000007a7a7808 */ /* 0x020fe20000800000 */
        /* <DEDUP_REMOVED lines=11> */
[----:B------:R-:W-:Y:S01]  /*4d60*/  FMNMX.FTZ R43, R120, R43, !PT ;  /* 0x0000002b782b7209 */ /* 0x000fe20007810000 */
[----:B------:R-:W-:Y:S01]  /*4d70*/  MUFU.TANH R27, R27 ;  /* 0x0000001b001b7308 */ /* 0x000fe20000002400 */
[----:B----4-:R-:W-:Y:S01]  /*4d80*/  IADD3 R67, R62, -UR28, R29 ;  /* 0x8000001c3e437c10 */ /* 0x010fe2000fffe01d */
[----:B------:R-:W-:-:S03]  /*4d90*/  ULEA UR7, UR4, UR42, 0x3 ;  /* 0x0000002a04077291 */ /* 0x000fc6000f8e183f */
[----:B------:R-:W-:Y:S01]  /*4da0*/  ISETP.GT.AND P3, PT, R67, 0x1, PT ;  /* 0x000000014300780c */ /* 0x000fe20003f64270 */
[----:B------:R-:W-:Y:S02]  /*4db0*/  UIADD3 UR7, UR7, 0x16840, URZ ;  /* 0x0001684007077890 */ /* 0x000fe4000fffe03f */
[----:B------:R-:W2:Y:S02]  /*4dc0*/  MUFU.TANH R28, R28 ;  /* 0x0000001c001c7308 */ /* 0x000ea40000002400 */
[----:B------:R-:W-:-:S06]  /*4dd0*/  UPRMT UR7, UR25, 0x654, UR7 ;  /* 0x0000065419077896 */ /* 0x000fcc0008000007 */
[----:B------:R0:W-:Y:S03]  /*4de0*/  MUFU.TANH R46, R68 ;  /* 0x00000044002e7308 */ /* 0x0001e60000002400 */
[----:B------:R-:W-:Y:S05]  /*4df0*/  SYNCS.ARRIVE.TRANS64.RED.A1T0 RZ, [UR7], RZ ;  /* 0x000000ffffff79a7 */ /* 0x000fea0008100407 */
[----:B------:R-:W3:Y:S01]  /*4e00*/  MUFU.TANH R54, R54 ;  /* 0x0000003600367308 */ /* 0x000ee20000002400 */
[----:B0-----:R-:W-:Y:S02]  /*4e10*/  FSEL R68, R10, -INF , P1 ;  /* 0xff8000000a447808 */ /* 0x001fe40000800000 */
[----:B------:R-:W-:-:S02]  /*4e20*/  ISETP.GT.AND P1, PT, R9, 0x38, PT ;  /* 0x000000380900780c */ /* 0x000fc40003f24270 */
[----:B------:R-:W-:Y:S02]  /*4e30*/  FMNMX.FTZ R43, R68, R43, !PT ;  /* 0x0000002b442b7209 */ /* 0x000fe40007810000 */
[----:B-1----:R-:W-:Y:S01]  /*4e40*/  FSEL R60, R26, -INF , P1 ;  /* 0xff8000001a3c7808 */ /* 0x002fe20000800000 */
[----:B------:R0:W-:Y:S01]  /*4e50*/  MUFU.TANH R50, R64 ;  /* 0x0000004000327308 */ /* 0x0001e20000002400 */
[----:B------:R-:W-:-:S04]  /*4e60*/  ISETP.GT.AND P1, PT, R9, 0x40, PT ;  /* 0x000000400900780c */ /* 0x000fc80003f24270 */
[----:B--2---:R-:W-:Y:S02]  /*4e70*/  FSEL R58, R28, -INF , P1 ;  /* 0xff8000001c3a7808 */ /* 0x004fe40000800000 */
[----:B------:R-:W-:Y:S01]  /*4e80*/  ISETP.GT.AND P1, PT, R9, 0x48, PT ;  /* 0x000000480900780c */ /* 0x000fe20003f24270 */
[----:B------:R-:W1:Y:S01]  /*4e90*/  MUFU.TANH R52, R52 ;  /* 0x0000003400347308 */ /* 0x000e620000002400 */
[----:B0-----:R-:W-:Y:S02]  /*4ea0*/  FSEL R64, R25, -INF , P2 ;  /* 0xff80000019407808 */ /* 0x001fe40001000000 */
[----:B------:R-:W-:Y:S02]  /*4eb0*/  ISETP.GT.AND P2, PT, R9, 0x39, PT ;  /* 0x000000390900780c */ /* 0x000fe40003f44270 */
[----:B------:R-:W-:Y:S02]  /*4ec0*/  FMNMX.FTZ R43, R64, R43, !PT ;  /* 0x0000002b402b7209 */ /* 0x000fe40007810000 */
[----:B------:R-:W-:Y:S01]  /*4ed0*/  FSEL R56, R27, -INF , P2 ;  /* 0xff8000001b387808 */ /* 0x000fe20001000000 */
[----:B------:R-:W0:Y:S01]  /*4ee0*/  MUFU.TANH R48, R48 ;  /* 0x0000003000307308 */ /* 0x000e220000002400 */
[----:B------:R-:W-:-:S02]  /*4ef0*/  FMNMX.FTZ R43, R60, R43, !PT ;  /* 0x0000002b3c2b7209 */ /* 0x000fc40007810000 */
[C---:B------:R-:W-:Y:S02]  /*4f00*/  ISETP.GT.AND P2, PT, R9.reuse, 0x41, PT ;  /* 0x000000410900780c */ /* 0x040fe40003f44270 */
[----:B------:R-:W-:Y:S02]  /*4f10*/  FMNMX.FTZ R43, R56, R43, !PT ;  /* 0x0000002b382b7209 */ /* 0x000fe40007810000 */
[----:B---3--:R-:W-:Y:S01]  /*4f20*/  FSEL R54, R54, -INF , P2 ;  /* 0xff80000036367808 */ /* 0x008fe20001000000 */
[----:B------:R2:W3:Y:S01]  /*4f30*/  MUFU.TANH R44, R65 ;  /* 0x00000041002c7308 */ /* 0x0004e20000002400 */
[----:B------:R-:W-:Y:S02]  /*4f40*/  FMNMX.FTZ R43, R58, R43, !PT ;  /* 0x0000002b3a2b7209 */ /* 0x000fe40007810000 */
[----:B------:R-:W-:Y:S02]  /*4f50*/  ISETP.GT.AND P2, PT, R9, 0x49, PT ;  /* 0x000000490900780c */ /* 0x000fe40003f44270 */
[----:B-1----:R-:W-:-:S02]  /*4f60*/  FSEL R52, R52, -INF , P1 ;  /* 0xff80000034347808 */ /* 0x002fc40000800000 */
[----:B------:R-:W-:Y:S01]  /*4f70*/  FMNMX.FTZ R43, R54, R43, !PT ;  /* 0x0000002b362b7209 */ /* 0x000fe20007810000 */
[----:B------:R-:W1:Y:S01]  /*4f80*/  MUFU.TANH R40, R69 ;  /* 0x0000004500287308 */ /* 0x000e620000002400 */
[----:B------:R-:W-:Y:S01]  /*4f90*/  ISETP.GT.AND P1, PT, R9, 0x50, PT ;  /* 0x000000500900780c */ /* 0x000fe20003f24270 */
[----:B--2---:R-:W-:Y:S01]  /*4fa0*/  FMUL.FTZ R65, R75, UR30 ;  /* 0x0000001e4b417c20 */ /* 0x004fe20008410000 */
[----:B0-----:R-:W-:Y:S02]  /*4fb0*/  FSEL R48, R48, -INF , P2 ;  /* 0xff80000030307808 */ /* 0x001fe40001000000 */
[----:B------:R-:W-:Y:S02]  /*4fc0*/  FMNMX.FTZ R43, R52, R43, !PT ;  /* 0x0000002b342b7209 */ /* 0x000fe40007810000 */
[----:B------:R-:W-:Y:S01]  /*4fd0*/  ISETP.GT.AND P2, PT, R9, 0x51, PT ;  /* 0x000000510900780c */ /* 0x000fe20003f44270 */
[----:B------:R-:W0:Y:S01]  /*4fe0*/  MUFU.TANH R42, R72 ;  /* 0x00000048002a7308 */ /* 0x000e220000002400 */
[----:B------:R-:W-:-:S02]  /*4ff0*/  FSEL R50, R50, -INF , P1 ;  /* 0xff80000032327808 */ /* 0x000fc40000800000 */
[----:B------:R-:W-:Y:S02]  /*5000*/  FMNMX.FTZ R43, R48, R43, !PT ;  /* 0x0000002b302b7209 */ /* 0x000fe40007810000 */
[C---:B------:R-:W-:Y:S02]  /*5010*/  ISETP.GT.AND P1, PT, R9.reuse, 0x58, PT ;  /* 0x000000580900780c */ /* 0x040fe40003f24270 */
[----:B---3--:R-:W-:Y:S01]  /*5020*/  FSEL R44, R44, -INF , P2 ;  /* 0xff8000002c2c7808 */ /* 0x008fe20001000000 */
[----:B------:R-:W2:Y:S01]  /*5030*/  MUFU.TANH R36, R73 ;  /* 0x0000004900247308 */ /* 0x000ea20000002400 */
[----:B------:R-:W-:Y:S02]  /*5040*/  FMNMX.FTZ R43, R50, R43, !PT ;  /* 0x0000002b322b7209 */ /* 0x000fe40007810000 */
[----:B------:R-:W-:Y:S02]  /*5050*/  ISETP.GT.AND P2, PT, R9, 0x59, PT ;  /* 0x000000590900780c */ /* 0x000fe40003f44270 */
[----:B------:R-:W-:-:S02]  /*5060*/  FSEL R46, R46, -INF , P1 ;  /* 0xff8000002e2e7808 */ /* 0x000fc40000800000 */
[----:B------:R-:W-:Y:S01]  /*5070*/  FMNMX.FTZ R43, R44, R43, !PT ;  /* 0x0000002b2c2b7209 */ /* 0x000fe20007810000 */
[----:B------:R-:W3:Y:S01]  /*5080*/  MUFU.TANH R38, R76 ;  /* 0x0000004c00267308 */ /* 0x000ee20000002400 */
[C---:B------:R-:W-:Y:S02]  /*5090*/  ISETP.GT.AND P1, PT, R9.reuse, 0x60, PT ;  /* 0x000000600900780c */ /* 0x040fe40003f24270 */
[----:B-1----:R-:W-:Y:S02]  /*50a0*/  FSEL R40, R40, -INF , P2 ;  /* 0xff80000028287808 */ /* 0x002fe40001000000 */
[----:B------:R-:W-:Y:S02]  /*50b0*/  FMNMX.FTZ R43, R46, R43, !PT ;  /* 0x0000002b2e2b7209 */ /* 0x000fe40007810000 */
[----:B------:R-:W-:Y:S01]  /*50c0*/  ISETP.GT.AND P2, PT, R9, 0x61, PT ;  /* 0x000000610900780c */ /* 0x000fe20003f44270 */
[----:B------:R-:W1:Y:S01]  /*50d0*/  MUFU.TANH R32, R77 ;  /* 0x0000004d00207308 */ /* 0x000e620000002400 */
[----:B0-----:R-:W-:-:S02]  /*50e0*/  FSEL R42, R42, -INF , P1 ;  /* 0xff8000002a2a7808 */ /* 0x001fc40000800000 */
[----:B------:R-:W-:Y:S02]  /*50f0*/  FMNMX.FTZ R43, R40, R43, !PT ;  /* 0x0000002b282b7209 */ /* 0x000fe40007810000 */
[C---:B------:R-:W-:Y:S02]  /*5100*/  ISETP.GT.AND P1, PT, R9.reuse, 0x68, PT ;  /* 0x000000680900780c */ /* 0x040fe40003f24270 */
[----:B--2---:R-:W-:Y:S01]  /*5110*/  FSEL R36, R36, -INF , P2 ;  /* 0xff80000024247808 */ /* 0x004fe20001000000 */
[----:B------:R-:W0:Y:S01]  /*5120*/  MUFU.TANH R34, R80 ;  /* 0x0000005000227308 */ /* 0x000e220000002400 */
[----:B------:R-:W-:Y:S02]  /*5130*/  FMNMX.FTZ R43, R42, R43, !PT ;  /* 0x0000002b2a2b7209 */ /* 0x000fe40007810000 */
[----:B------:R-:W-:Y:S02]  /*5140*/  ISETP.GT.AND P2, PT, R9, 0x69, PT ;  /* 0x000000690900780c */ /* 0x000fe40003f44270 */
[----:B---3--:R-:W-:-:S02]  /*5150*/  FSEL R38, R38, -INF , P1 ;  /* 0xff80000026267808 */ /* 0x008fc40000800000 */
[----:B------:R-:W-:Y:S01]  /*5160*/  FMNMX.FTZ R43, R36, R43, !PT ;  /* 0x0000002b242b7209 */ /* 0x000fe20007810000 */
[----:B------:R-:W2:Y:S01]  /*5170*/  MUFU.TANH R30, R81 ;  /* 0x00000051001e7308 */ /* 0x000ea20000002400 */
        /* <DEDUP_REMOVED lines=8> */
[----:B------:R-:W-:Y:S01]  /*5200*/  FMNMX.FTZ R43, R34, R43, !PT ;  /* 0x0000002b222b7209 */ /* 0x000fe20007810000 */
[----:B------:R-:W0:Y:S01]  /*5210*/  MUFU.TANH R26, R85 ;  /* 0x00000055001a7308 */ /* 0x000e220000002400 */
[----:B--2---:R-:W-:Y:S02]  /*5220*/  FSEL R30, R30, -INF , P2 ;  /* 0xff8000001e1e7808 */ /* 0x004fe40001000000 */
[----:B------:R-:W-:Y:S02]  /*5230*/  ISETP.GT.AND P2, PT, R9, 0x79, PT ;  /* 0x000000790900780c */ /* 0x000fe40003f44270 */
[----:B------:R-:W-:Y:S01]  /*5240*/  FMNMX.FTZ R43, R30, R43, !PT ;  /* 0x0000002b1e2b7209 */ /* 0x000fe20007810000 */
[----:B------:R-:W2:Y:S02]  /*5250*/  LDC R9, c[0x0][0x988] ;  /* 0x00026200ff097b82 */ /* 0x000ea40000000800 */
[----:B------:R-:W3:Y:S01]  /*5260*/  MUFU.TANH R12, R12 ;  /* 0x0000000c000c7308 */ /* 0x000ee20000002400 */
[----:B-1----:R-:W-:-:S04]  /*5270*/  FSEL R28, R28, -INF , P1 ;  /* 0xff8000001c1c7808 */ /* 0x002fc80000800000 */
[----:B------:R-:W-:-:S03]  /*5280*/  FMNMX.FTZ R43, R28, R43, !PT ;  /* 0x0000002b1c2b7209 */ /* 0x000fc60007810000 */
[----:B------:R-:W1:Y:S01]  /*5290*/  MUFU.TANH R11, R11 ;  /* 0x0000000b000b7308 */ /* 0x000e620000002400 */
[----:B0-----:R-:W-:Y:S02]  /*52a0*/  FSEL R26, R26, -INF , P2 ;  /* 0xff8000001a1a7808 */ /* 0x001fe40001000000 */
[----:B------:R-:W-:Y:S02]  /*52b0*/  ISETP.GT.AND P2, PT, R67, RZ, PT ;  /* 0x000000ff4300720c */ /* 0x000fe40003f44270 */
[----:B------:R-:W-:-:S03]  /*52c0*/  FMNMX.FTZ R43, R26, R43, !PT ;  /* 0x0000002b1a2b7209 */ /* 0x000fc60007810000 */
[----:B------:R-:W0:Y:S01]  /*52d0*/  MUFU.TANH R14, R14 ;  /* 0x0000000e000e7308 */ /* 0x000e220000002400 */
[----:B---3--:R-:W-:Y:S01]  /*52e0*/  FSEL R29, R12, -INF , P2 ;  /* 0xff8000000c1d7808 */ /* 0x008fe20001000000 */
[----:B------:R-:W3:Y:S01]  /*52f0*/  SHFL.BFLY PT, R10, R43, 0x2, 0x1f ;  /* 0x0c401f002b0a7f89 */ /* 0x000ee200000e0000 */
[----:B------:R-:W-:-:S05]  /*5300*/  ISETP.GT.AND P2, PT, R67, 0x8, PT ;  /* 0x000000084300780c */ /* 0x000fca0003f44270 */
[----:B------:R-:W4:Y:S01]  /*5310*/  MUFU.TANH R13, R13 ;  /* 0x0000000d000d7308 */ /* 0x000f220000002400 */
[----:B-1----:R-:W-:Y:S02]  /*5320*/  FSEL R62, R11, -INF , P3 ;  /* 0xff8000000b3e7808 */ /* 0x002fe40001800000 */
[----:B------:R-:W-:Y:S02]  /*5330*/  FMNMX.FTZ R11, R29, R8, !PT ;  /* 0x000000081d0b7209 */ /* 0x000fe40007810000 */
[C---:B------:R-:W-:Y:S02]  /*5340*/  ISETP.GT.AND P3, PT, R67.reuse, 0x9, PT ;  /* 0x000000094300780c */ /* 0x040fe40003f64270 */
[----:B------:R-:W-:Y:S01]  /*5350*/  FMNMX.FTZ R69, R62, R11, !PT ;  /* 0x0000000b3e457209 */ /* 0x000fe20007810000 */
[----:B------:R-:W1:Y:S01]  /*5360*/  MUFU.TANH R17, R17 ;  /* 0x0000001100117308 */ /* 0x000e620000002400 */
[----:B0-----:R-:W-:Y:S02]  /*5370*/  FSEL R14, R14, -INF , P2 ;  /* 0xff8000000e0e7808 */ /* 0x001fe40001000000 */
[----:B------:R-:W-:-:S02]  /*5380*/  ISETP.GT.AND P2, PT, R67, 0x10, PT ;  /* 0x000000104300780c */ /* 0x000fc40003f44270 */
[----:B------:R-:W-:-:S03]  /*5390*/  FMNMX.FTZ R69, R14, R69, !PT ;  /* 0x000000450e457209 */ /* 0x000fc60007810000 */
[----:B------:R-:W0:Y:S01]  /*53a0*/  MUFU.TANH R15, R15 ;  /* 0x0000000f000f7308 */ /* 0x000e220000002400 */
[----:B----4-:R-:W-:Y:S02]  /*53b0*/  FSEL R66, R13, -INF , P3 ;  /* 0xff8000000d427808 */ /* 0x010fe40001800000 */
[----:B------:R-:W-:Y:S02]  /*53c0*/  ISETP.GT.AND P3, PT, R67, 0x11, PT ;  /* 0x000000114300780c */ /* 0x000fe40003f64270 */
[----:B------:R-:W-:Y:S02]  /*53d0*/  FMNMX.FTZ R69, R66, R69, !PT ;  /* 0x0000004542457209 */ /* 0x000fe40007810000 */
[----:B---3--:R-:W-:Y:S01]  /*53e0*/  FMNMX.FTZ R10, R43, R10, !PT ;  /* 0x0000000a2b0a7209 */ /* 0x008fe20007810000 */
[----:B------:R-:W3:Y:S01]  /*53f0*/  MUFU.TANH R19, R19 ;  /* 0x0000001300137308 */ /* 0x000ee20000002400 */
[----:B-1----:R-:W-:Y:S01]  /*5400*/  FSEL R70, R17, -INF , P2 ;  /* 0xff80000011467808 */ /* 0x002fe20001000000 */
[----:B------:R-:W-:Y:S01]  /*5410*/  FMUL.FTZ R43, R82, UR30 ;  /* 0x0000001e522b7c20 */ /* 0x000fe20008410000 */
[----:B------:R-:W-:Y:S01]  /*5420*/  ISETP.GT.AND P2, PT, R67, 0x18, PT ;  /* 0x000000184300780c */ /* 0x000fe20003f44270 */
[----:B------:R-:W1:Y:S01]  /*5430*/  SHFL.BFLY PT, R25, R10, 0x1, 0x1f ;  /* 0x0c201f000a197f89 */ /* 0x000e6200000e0000 */
[----:B------:R-:W-:-:S03]  /*5440*/  FMNMX.FTZ R69, R70, R69, !PT ;  /* 0x0000004546457209 */ /* 0x000fc60007810000 */
[----:B------:R-:W4:Y:S01]  /*5450*/  MUFU.TANH R18, R18 ;  /* 0x0000001200127308 */ /* 0x000f220000002400 */
[----:B0-----:R-:W-:Y:S02]  /*5460*/  FSEL R72, R15, -INF , P3 ;  /* 0xff8000000f487808 */ /* 0x001fe40001800000 */
[----:B------:R-:W-:Y:S02]  /*5470*/  ISETP.GT.AND P3, PT, R67, 0x19, PT ;  /* 0x000000194300780c */ /* 0x000fe40003f64270 */
[----:B------:R-:W-:-:S03]  /*5480*/  FMNMX.FTZ R69, R72, R69, !PT ;  /* 0x0000004548457209 */ /* 0x000fc60007810000 */
[----:B------:R-:W0:Y:S01]  /*5490*/  MUFU.TANH R21, R21 ;  /* 0x0000001500157308 */ /* 0x000e220000002400 */
[----:B---3--:R-:W-:Y:S02]  /*54a0*/  FSEL R74, R19, -INF , P2 ;  /* 0xff800000134a7808 */ /* 0x008fe40001000000 */
[----:B------:R-:W-:Y:S02]  /*54b0*/  ISETP.GT.AND P2, PT, R67, 0x20, PT ;  /* 0x000000204300780c */ /* 0x000fe40003f44270 */
[----:B------:R-:W-:-:S03]  /*54c0*/  FMNMX.FTZ R69, R74, R69, !PT ;  /* 0x000000454a457209 */ /* 0x000fc60007810000 */
[----:B------:R-:W3:Y:S01]  /*54d0*/  MUFU.TANH R20, R20 ;  /* 0x0000001400147308 */ /* 0x000ee20000002400 */
[----:B----4-:R-:W-:Y:S02]  /*54e0*/  FSEL R18, R18, -INF , P3 ;  /* 0xff80000012127808 */ /* 0x010fe40001800000 */
[----:B------:R-:W-:Y:S02]  /*54f0*/  ISETP.GT.AND P3, PT, R67, 0x21, PT ;  /* 0x000000214300780c */ /* 0x000fe40003f64270 */
[----:B------:R-:W-:Y:S02]  /*5500*/  FMNMX.FTZ R69, R18, R69, !PT ;  /* 0x0000004512457209 */ /* 0x000fe40007810000 */
[----:B-1----:R-:W-:Y:S01]  /*5510*/  FMNMX.FTZ R10, R10, R25, !PT ;  /* 0x000000190a0a7209 */ /* 0x002fe20007810000 */
[----:B------:R-:W1:Y:S01]  /*5520*/  MUFU.TANH R23, R23 ;  /* 0x0000001700177308 */ /* 0x000e620000002400 */
[----:B0-----:R-:W-:Y:S02]  /*5530*/  FSEL R76, R21, -INF , P2 ;  /* 0xff800000154c7808 */ /* 0x001fe40001000000 */
[----:B------:R-:W-:Y:S01]  /*5540*/  ISETP.GT.AND P2, PT, R67, 0x28, PT ;  /* 0x000000284300780c */ /* 0x000fe20003f44270 */
[----:B--2---:R-:W-:Y:S01]  /*5550*/  FMUL.FTZ R27, R10, R9 ;  /* 0x000000090a1b7220 */ /* 0x004fe20000410000 */
[----:B------:R-:W-:-:S02]  /*5560*/  FMNMX.FTZ R69, R76, R69, !PT ;  /* 0x000000454c457209 */ /* 0x000fc40007810000 */
[----:B------:R-:W-:Y:S01]  /*5570*/  FSETP.NEU.FTZ.AND P1, PT, R10, -INF , PT ;  /* 0xff8000000a00780b */ /* 0x000fe20003f3d000 */
[----:B------:R-:W0:Y:S01]  /*5580*/  MUFU.TANH R24, R24 ;  /* 0x0000001800187308 */ /* 0x000e220000002400 */
[----:B---3--:R-:W-:Y:S02]  /*5590*/  FSEL R20, R20, -INF , P3 ;  /* 0xff80000014147808 */ /* 0x008fe40001800000 */
[----:B------:R-:W-:Y:S02]  /*55a0*/  ISETP.GT.AND P3, PT, R67, 0x29, PT ;  /* 0x000000294300780c */ /* 0x000fe40003f64270 */
[----:B------:R-:W-:Y:S02]  /*55b0*/  FMNMX.FTZ R69, R20, R69, !PT ;  /* 0x0000004514457209 */ /* 0x000fe40007810000 */
[----:B------:R-:W-:Y:S01]  /*55c0*/  FSEL R27, R27, RZ, P1 ;  /* 0x000000ff1b1b7208 */ /* 0x000fe20000800000 */
[----:B------:R-:W2:Y:S01]  /*55d0*/  MUFU.TANH R33, R33 ;  /* 0x0000002100217308 */ /* 0x000ea20000002400 */
[----:B-1----:R-:W-:-:S02]  /*55e0*/  FSEL R78, R23, -INF , P2 ;  /* 0xff800000174e7808 */ /* 0x002fc40001000000 */
[C---:B------:R-:W-:Y:S01]  /*55f0*/  ISETP.GT.AND P2, PT, R67.reuse, 0x30, PT ;  /* 0x000000304300780c */ /* 0x040fe20003f44270 */
[--C-:B------:R-:W-:Y:S01]  /*5600*/  FFMA.FTZ R17, R124, R9, -R27.reuse ;  /* 0x000000097c117223 */ /* 0x100fe2000001081b */
[----:B------:R-:W-:Y:S01]  /*5610*/  FMNMX.FTZ R69, R78, R69, !PT ;  /* 0x000000454e457209 */ /* 0x000fe20007810000 */
        /* <DEDUP_REMOVED lines=52> */
[----:B------:R-:W-:Y:S01]  /*5960*/  FFMA.FTZ R39, R40, R9, -R27 ;  /* 0x0000000928277223 */ /* 0x000fe2000001081b */
[----:B------:R-:W-:-:S02]  /*5970*/  ISETP.GT.AND P3, PT, R67, 0x49, PT ;  /* 0x000000494300780c */ /* 0x000fc40003f64270 */
[----:B------:R-:W-:-:S03]  /*5980*/  FMNMX.FTZ R69, R122, R69, !PT ;  /* 0x000000457a457209 */ /* 0x000fc60007810000 */
[----:B------:R-:W0:Y:S01]  /*5990*/  MUFU.TANH R59, R59 ;  /* 0x0000003b003b7308 */ /* 0x000e220000002400 */
[----:B--2---:R-:W-:Y:S02]  /*59a0*/  FSEL R126, R55, -INF , P2 ;  /* 0xff800000377e7808 */ /* 0x004fe40001000000 */
[----:B------:R-:W-:Y:S02]  /*59b0*/  ISETP.GT.AND P2, PT, R67, 0x50, PT ;  /* 0x000000504300780c */ /* 0x000fe40003f44270 */
[----:B------:R-:W-:-:S03]  /*59c0*/  FMNMX.FTZ R69, R126, R69, !PT ;  /* 0x000000457e457209 */ /* 0x000fc60007810000 */
[----:B------:R-:W-:Y:S01]  /*59d0*/  MUFU.TANH R61, R61 ;  /* 0x0000003d003d7308 */ /* 0x000fe20000002400 */
[----:B-1----:R-:W-:Y:S02]  /*59e0*/  FSEL R120, R57, -INF , P3 ;  /* 0xff80000039787808 */ /* 0x002fe40001800000 */
[----:B------:R-:W-:Y:S02]  /*59f0*/  ISETP.GT.AND P3, PT, R67, 0x51, PT ;  /* 0x000000514300780c */ /* 0x000fe40003f64270 */
[----:B------:R-:W-:-:S03]  /*5a00*/  FMNMX.FTZ R69, R120, R69, !PT ;  /* 0x0000004578457209 */ /* 0x000fc60007810000 */
[----:B------:R-:W1:Y:S01]  /*5a10*/  MUFU.TANH R152, R152 ;  /* 0x0000009800987308 */ /* 0x000e620000002400 */
[----:B0-----:R-:W-:Y:S02]  /*5a20*/  FSEL R128, R59, -INF , P2 ;  /* 0xff8000003b807808 */ /* 0x001fe40001000000 */
[----:B------:R-:W-:Y:S02]  /*5a30*/  ISETP.GT.AND P2, PT, R67, 0x58, PT ;  /* 0x000000584300780c */ /* 0x000fe40003f44270 */
[----:B------:R-:W-:-:S03]  /*5a40*/  FMNMX.FTZ R69, R128, R69, !PT ;  /* 0x0000004580457209 */ /* 0x000fc60007810000 */
[----:B------:R-:W0:Y:S08]  /*5a50*/  MUFU.TANH R63, R63 ;  /* 0x0000003f003f7308 */ /* 0x000e300000002400 */
[----:B------:R-:W2:Y:S01]  /*5a60*/  MUFU.TANH R154, R154 ;  /* 0x0000009a009a7308 */ /* 0x000ea20000002400 */
[----:B-1----:R-:W-:Y:S02]  /*5a70*/  FSEL R152, R152, -INF , P2 ;  /* 0xff80000098987808 */ /* 0x002fe40001000000 */
[----:B------:R-:W-:-:S05]  /*5a80*/  ISETP.GT.AND P2, PT, R67, 0x60, PT ;  /* 0x000000604300780c */ /* 0x000fca0003f44270 */
[----:B------:R1:W-:Y:S08]  /*5a90*/  MUFU.EX2 R11, R136 ;  /* 0x00000088000b7308 */ /* 0x0003f00000000800 */
[----:B------:R-:W3:Y:S01]  /*5aa0*/  MUFU.TANH R65, R65 ;  /* 0x0000004100417308 */ /* 0x000ee20000002400 */
        /* <DEDUP_REMOVED lines=25> */
[----:B--2---:R-:W-:Y:S01]  /*5c40*/  FSEL R51, R43, -INF , P2 ;  /* 0xff8000002b337808 */ /* 0x004fe20001000000 */
[----:B------:R-:W-:Y:S01]  /*5c50*/  FFMA.FTZ R43, R54, R9, -R27 ;  /* 0x00000009362b7223 */ /* 0x000fe2000001081b */
[----:B------:R-:W-:-:S02]  /*5c60*/  ISETP.GT.AND P2, PT, R67, 0x78, PT ;  /* 0x000000784300780c */ /* 0x000fc40003f44270 */
[----:B------:R-:W-:-:S03]  /*5c70*/  FMNMX.FTZ R31, R51, R12, !PT ;  /* 0x0000000c331f7209 */ /* 0x000fc60007810000 */
[----:B------:R-:W2:Y:S01]  /*5c80*/  MUFU.TANH R49, R49 ;  /* 0x0000003100317308 */ /* 0x000ea20000002400 */
[----:B-1----:R-:W-:Y:S02]  /*5c90*/  FSEL R58, R45, -INF , P3 ;  /* 0xff8000002d3a7808 */ /* 0x002fe40001800000 */
[----:B------:R-:W-:Y:S02]  /*5ca0*/  ISETP.GT.AND P3, PT, R67, 0x79, PT ;  /* 0x000000794300780c */ /* 0x000fe40003f64270 */
[----:B------:R-:W-:-:S03]  /*5cb0*/  FMNMX.FTZ R12, R58, R31, !PT ;  /* 0x0000001f3a0c7209 */ /* 0x000fc60007810000 */
[----:B------:R-:W-:Y:S01]  /*5cc0*/  MUFU.EX2 R25, R25 ;  /* 0x0000001900197308 */ /* 0x000fe20000000800 */
[----:B0-----:R-:W-:-:S04]  /*5cd0*/  FSEL R47, R47, -INF , P2 ;  /* 0xff8000002f2f7808 */ /* 0x001fc80001000000 */
[----:B------:R-:W-:-:S03]  /*5ce0*/  FMNMX.FTZ R31, R47, R12, !PT ;  /* 0x0000000c2f1f7209 */ /* 0x000fc60007810000 */
[----:B------:R-:W-:Y:S01]  /*5cf0*/  MUFU.EX2 R148, R148 ;  /* 0x0000009400947308 */ /* 0x000fe20000000800 */
[----:B--2---:R-:W-:-:S04]  /*5d00*/  FSEL R54, R49, -INF , P3 ;  /* 0xff80000031367808 */ /* 0x004fc80001800000 */
[----:B------:R-:W-:-:S03]  /*5d10*/  FMNMX.FTZ R31, R54, R31, !PT ;  /* 0x0000001f361f7209 */ /* 0x000fc60007810000 */
[----:B------:R-:W-:Y:S02]  /*5d20*/  MUFU.EX2 R150, R150 ;  /* 0x0000009600967308 */ /* 0x000fe40000000800 */
[----:B------:R-:W0:Y:S06]  /*5d30*/  SHFL.BFLY PT, R12, R31, 0x2, 0x1f ;  /* 0x0c401f001f0c7f89 */ /* 0x000e2c00000e0000 */
[----:B------:R-:W-:Y:S08]  /*5d40*/  MUFU.EX2 R144, R144 ;  /* 0x0000009000907308 */ /* 0x000ff00000000800 */
[----:B------:R-:W-:Y:S08]  /*5d50*/  MUFU.EX2 R13, R13 ;  /* 0x0000000d000d7308 */ /* 0x000ff00000000800 */
[----:B------:R-:W-:Y:S01]  /*5d60*/  MUFU.EX2 R146, R146 ;  /* 0x0000009200927308 */ /* 0x000fe20000000800 */
[----:B0-----:R-:W-:Y:S01]  /*5d70*/  FMNMX.FTZ R40, R31, R12, !PT ;  /* 0x0000000c1f287209 */ /* 0x001fe20007810000 */
[-CC-:B------:R-:W-:Y:S01]  /*5d80*/  FFMA.FTZ R31, R34, R9.reuse, -R27.reuse ;  /* 0x00000009221f7223 */ /* 0x180fe2000001081b */
[----:B------:R-:W-:-:S03]  /*5d90*/  FFMA.FTZ R27, R26, R9, -R27 ;  /* 0x000000091a1b7223 */ /* 0x000fc6000001081b */
[----:B------:R-:W0:Y:S02]  /*5da0*/  SHFL.BFLY PT, R45, R40, 0x1, 0x1f ;  /* 0x0c201f00282d7f89 */ /* 0x000e2400000e0000 */
[----:B------:R-:W-:Y:S08]  /*5db0*/  MUFU.EX2 R15, R15 ;  /* 0x0000000f000f7308 */ /* 0x000ff00000000800 */
[----:B------:R-:W-:Y:S08]  /*5dc0*/  MUFU.EX2 R140, R140 ;  /* 0x0000008c008c7308 */ /* 0x000ff00000000800 */
[----:B------:R-:W-:Y:S01]  /*5dd0*/  MUFU.EX2 R17, R17 ;  /* 0x0000001100117308 */ /* 0x000fe20000000800 */
[----:B0-----:R-:W-:-:S07]  /*5de0*/  FMNMX.FTZ R12, R40, R45, !PT ;  /* 0x0000002d280c7209 */ /* 0x001fce0007810000 */
[----:B------:R-:W-:Y:S01]  /*5df0*/  MUFU.EX2 R142, R142 ;  /* 0x0000008e008e7308 */ /* 0x000fe20000000800 */
[C---:B------:R-:W-:Y:S01]  /*5e00*/  FSETP.NEU.FTZ.AND P2, PT, R12.reuse, -INF , PT ;  /* 0xff8000000c00780b */ /* 0x040fe20003f5d000 */
[----:B------:R-:W-:-:S06]  /*5e10*/  FMUL.FTZ R45, R12, R9 ;  /* 0x000000090c2d7220 */ /* 0x000fcc0000410000 */
[----:B------:R-:W-:Y:S01]  /*5e20*/  MUFU.EX2 R19, R19 ;  /* 0x0000001300137308 */ /* 0x000fe20000000800 */
[----:B------:R-:W-:-:S05]  /*5e30*/  FSEL R45, R45, RZ, P2 ;  /* 0x000000ff2d2d7208 */ /* 0x000fca0001000000 */
[-CC-:B------:R-:W-:Y:S01]  /*5e40*/  FFMA.FTZ R38, R18, R9.reuse, -R45.reuse ;  /* 0x0000000912267223 */ /* 0x180fe2000001082d */
[----:B------:R-:W-:Y:S01]  /*5e50*/  FSEL R18, R10, RZ, P1 ;  /* 0x000000ff0a127208 */ /* 0x000fe20000800000 */
[-CC-:B------:R-:W-:Y:S01]  /*5e60*/  FFMA.FTZ R149, R29, R9.reuse, -R45.reuse ;  /* 0x000000091d957223 */ /* 0x180fe2000001082d */
[----:B------:R-:W-:Y:S01]  /*5e70*/  FSEL R29, R12, RZ, P2 ;  /* 0x000000ff0c1d7208 */ /* 0x000fe20001000000 */
[-CC-:B------:R-:W-:Y:S01]  /*5e80*/  FFMA.FTZ R26, R62, R9.reuse, -R45.reuse ;  /* 0x000000093e1a7223 */ /* 0x180fe2000001082d */
[-C--:B------:R-:W-:Y:S01]  /*5e90*/  FFMA.FTZ R151, R14, R9.reuse, -R45 ;  /* 0x000000090e977223 */ /* 0x080fe2000001082d */
[----:B------:R-:W-:Y:S01]  /*5ea0*/  FADD.FTZ R18, -R18, R7 ;  /* 0x0000000712127221 */ /* 0x000fe20000010100 */
[-CC-:B------:R-:W-:Y:S01]  /*5eb0*/  FFMA.FTZ R14, R66, R9.reuse, -R45.reuse ;  /* 0x00000009420e7223 */ /* 0x180fe2000001082d */
[----:B------:R-:W-:Y:S01]  /*5ec0*/  MUFU.EX2 R149, R149 ;  /* 0x0000009500957308 */ /* 0x000fe20000000800 */
[-CC-:B------:R-:W-:Y:S01]  /*5ed0*/  FFMA.FTZ R145, R70, R9.reuse, -R45.reuse ;  /* 0x0000000946917223 */ /* 0x180fe2000001082d */
[-C--:B------:R-:W-:Y:S01]  /*5ee0*/  FMUL.FTZ R7, R18, R9.reuse ;  /* 0x0000000912077220 */ /* 0x080fe20000410000 */
[----:B------:R-:W-:Y:S01]  /*5ef0*/  FADD.FTZ R18, -R29, R8 ;  /* 0x000000081d127221 */ /* 0x000fe20000010100 */
[-CC-:B------:R-:W-:Y:S01]  /*5f00*/  FFMA.FTZ R34, R72, R9.reuse, -R45.reuse ;  /* 0x0000000948227223 */ /* 0x180fe2000001082d */
[-CC-:B------:R-:W-:Y:S01]  /*5f10*/  FFMA.FTZ R147, R74, R9.reuse, -R45.reuse ;  /* 0x000000094a937223 */ /* 0x180fe2000001082d */
[-CC-:B------:R-:W-:Y:S01]  /*5f20*/  FFMA.FTZ R141, R76, R9.reuse, -R45.reuse ;  /* 0x000000094c8d7223 */ /* 0x180fe2000001082d */
[-C--:B------:R-:W-:Y:S01]  /*5f30*/  FMUL.FTZ R18, R18, R9.reuse ;  /* 0x0000000912127220 */ /* 0x080fe20000410000 */
        /* <DEDUP_REMOVED lines=20> */
[-C--:B------:R-:W-:Y:S01]  /*6080*/  FFMA.FTZ R60, R60, R9.reuse, -R45 ;  /* 0x000000093c3c7223 */ /* 0x080fe2000001082d */
[----:B------:R-:W-:Y:S01]  /*6090*/  FADD.FTZ R29, R148, R29 ;  /* 0x0000001d941d7221 */ /* 0x000fe20000010000 */
[-CC-:B------:R-:W-:Y:S01]  /*60a0*/  FFMA.FTZ R127, R156, R9.reuse, -R45.reuse ;  /* 0x000000099c7f7223 */ /* 0x180fe2000001082d */
[-C--:B------:R-:W-:Y:S01]  /*60b0*/  FFMA.FTZ R56, R56, R9.reuse, -R45 ;  /* 0x0000000938387223 */ /* 0x080fe2000001082d */
[----:B------:R-:W0:Y:S01]  /*60c0*/  MUFU.EX2 R151, R151 ;  /* 0x0000009700977308 */ /* 0x000e220000000800 */
[----:B-1----:R-:W-:Y:S01]  /*60d0*/  FFMA.FTZ R7, R18, R0, R149 ;  /* 0x0000000012077223 */ /* 0x002fe20000010095 */
[----:B------:R-:W-:Y:S01]  /*60e0*/  FADD.FTZ R2, R150, R29 ;  /* 0x0000001d96027221 */ /* 0x000fe20000010000 */
[-CC-:B------:R-:W-:Y:S01]  /*60f0*/  FFMA.FTZ R121, R51, R9.reuse, -R45.reuse ;  /* 0x0000000933797223 */ /* 0x180fe2000001082d */
[-CC-:B------:R-:W-:Y:S01]  /*6100*/  FFMA.FTZ R58, R58, R9.reuse, -R45.reuse ;  /* 0x000000093a3a7223 */ /* 0x180fe2000001082d */
[-CC-:B------:R-:W-:Y:S01]  /*6110*/  FFMA.FTZ R47, R47, R9.reuse, -R45.reuse ;  /* 0x000000092f2f7223 */ /* 0x180fe2000001082d */
[----:B------:R-:W-:Y:S01]  /*6120*/  FADD.FTZ R29, R11, R2 ;  /* 0x000000020b1d7221 */ /* 0x000fe20000010000 */
[----:B------:R-:W-:Y:S01]  /*6130*/  FFMA.FTZ R45, R54, R9, -R45 ;  /* 0x00000009362d7223 */ /* 0x000fe2000001082d */
        /* <DEDUP_REMOVED lines=110> */
.L_x_14970:
        /* <DEDUP_REMOVED lines=77> */
[----:B------:R-:W-:-:S05]  /*6cf0*/  UMOV UR27, UR10 ;  /* 0x0000000a001b7c82 */ /* 0x000fca0008000000 */
.L_x_14960:
[----:B------:R-:W-:-:S06]  /*6d00*/  UISETP.GE.AND UP0, UPT, UR27, UR41, UPT ;  /* 0x000000291b00728c */ /* 0x000fcc000bf06270 */
[----:B------:R-:W-:-:S13]  /*6d10*/  PLOP3.LUT P1, PT, PT, PT, UP0, 0x80, 0x0 ;  /* 0x000000000000781c */ /* 0x000fda0003f2f008 */
[----:B------:R-:W-:Y:S05]  /*6d20*/  @!P1 BRA `(.L_x_14972) ;  /* 0x0000002400409947 */ /* 0x000fea0003800000 */
[----:B------:R-:W-:Y:S01]  /*6d30*/  VIADD R7, R16, 0x9 ;  /* 0x0000000910077836 */ /* 0x000fe20000000000 */
[----:B------:R-:W-:Y:S01]  /*6d40*/  ISETP.GE.U32.AND P1, PT, R22, 0x180, PT ;  /* 0x000001801600780c */ /* 0x000fe20003f26070 */
[----:B------:R-:W-:Y:S01]  /*6d50*/  IMAD.MOV.U32 R3, RZ, RZ, R10 ;  /* 0x000000ffff037224 */ /* 0x000fe200078e000a */
[----:B------:R-:W-:Y:S01]  /*6d60*/  MOV R6, R12 ;  /* 0x0000000c00067202 */ /* 0x000fe20000000f00 */
[----:B------:R-:W-:Y:S01]  /*6d70*/  VIADD R16, R16, 0x8 ;  /* 0x0000000810107836 */ /* 0x000fe20000000000 */
[----:B------:R-:W-:Y:S01]  /*6d80*/  SEL R7, R7, 0x9, !P1 ;  /* 0x0000000907077807 */ /* 0x000fe20004800000 */
[----:B------:R-:W-:Y:S01]  /*6d90*/  UMOV UR7, UR5 ;  /* 0x0000000500077c82 */ /* 0x000fe20008000000 */
[----:B------:R-:W-:Y:S01]  /*6da0*/  UMOV UR6, UR4 ;  /* 0x0000000400067c82 */ /* 0x000fe20008000000 */
[----:B------:R-:W-:-:S06]  /*6db0*/  ULDC UR26, c[0x0][0x9d8] ;  /* 0x00027600001a7ab9 */ /* 0x000fcc0000000800 */
.L_x_14983:
        /* <DEDUP_REMOVED lines=9> */
.L_x_14974:
[----:B------:R-:W-:Y:S01]  /*6e50*/  ULEA UR10, UR4, UR42, 0x3 ;  /* 0x0000002a040a7291 */ /* 0x000fe2000f8e183f */
[----:B------:R-:W-:-:S04]  /*6e60*/  MOV R8, UR5 ;  /* 0x0000000500087c02 */ /* 0x000fc80008000f00 */
[----:B------:R-:W-:-:S04]  /*6e70*/  SHF.L.U32 R8, R8, 0x1f, RZ ;  /* 0x0000001f08087819 */ /* 0x000fc800000006ff */
[----:B------:R0:W1:Y:S01]  /*6e80*/  SYNCS.PHASECHK.TRANS64.TRYWAIT P1, [UR10+0x16830], R8 ;  /* 0x01683008ff0075a7 */ /* 0x000062000802014a */
[----:B------:R-:W-:Y:S05]  /*6e90*/  @!P0 BRA `(.L_x_14975) ;  /* 0x0000000000048947 */ /* 0x000fea0003800000 */
[----:B------:R-:W-:Y:S01]  /*6ea0*/  BPT.TRAP 0x1 ;  /* 0x000000040000795c */ /* 0x000fe20000300000 */
.L_x_14975:
[----:B-1----:R-:W-:Y:S05]  /*6eb0*/  @P1 BRA `(.L_x_14973) ;  /* 0x0000000000081947 */ /* 0x002fea0003800000 */
[----:B------:R-:W1:Y:S02]  /*6ec0*/  SYNCS.PHASECHK.TRANS64.TRYWAIT P1, [UR10+0x16830], R8 ;  /* 0x01683008ff0075a7 */ /* 0x000e64000802014a */
[----:B-1----:R-:W-:Y:S05]  /*6ed0*/  @!P1 BRA `(.L_x_14976) ;  /* 0x0000007c00109947 */ /* 0x002fea0003800000 */
.L_x_14973:
        /* <DEDUP_REMOVED lines=26> */
.L_x_14978:
[----:B------:R-:W-:Y:S01]  /*7080*/  ULEA UR10, UR6, UR42, 0x3 ;  /* 0x0000002a060a7291 */ /* 0x000fe2000f8e183f */
[----:B01----:R-:W-:-:S05]  /*7090*/  IMAD.U32 R8, RZ, RZ, UR7 ;  /* 0x00000007ff087e24 */ /* 0x003fca000f8e00ff */
[----:B------:R-:W-:-:S04]  /*70a0*/  SHF.L.U32 R8, R8, 0x1f, RZ ;  /* 0x0000001f08087819 */ /* 0x000fc800000006ff */
[----:B------:R0:W1:Y:S01]  /*70b0*/  SYNCS.PHASECHK.TRANS64.TRYWAIT P1, [UR10+0x16850], R8 ;  /* 0x01685008ff0075a7 */ /* 0x000062000802014a */
[----:B------:R-:W-:Y:S05]  /*70c0*/  @!P0 BRA `(.L_x_14979) ;  /* 0x0000000000048947 */ /* 0x000fea0003800000 */
[----:B------:R-:W-:Y:S01]  /*70d0*/  BPT.TRAP 0x1 ;  /* 0x000000040000795c */ /* 0x000fe20000300000 */
.L_x_14979:
[----:B-1----:R-:W-:Y:S05]  /*70e0*/  @P1 BRA `(.L_x_14977) ;  /* 0x0000000000081947 */ /* 0x002fea0003800000 */
[----:B------:R-:W1:Y:S02]  /*70f0*/  SYNCS.PHASECHK.TRANS64.TRYWAIT P1, [UR10+0x16850], R8 ;  /* 0x01685008ff0075a7 */ /* 0x000e64000802014a */
[----:B-1----:R-:W-:Y:S05]  /*7100*/  @!P1 BRA `(.L_x_14980) ;  /* 0x00000078009c9947 */ /* 0x002fea0003800000 */
.L_x_14977:
[----:B------:R-:W-:Y:S01]  /*7110*/  UIADD3 UR7, UR42, 0x400, URZ ;  /* 0x000004002a077890 */ /* 0x000fe2000fffe03f */
[----:B------:R-:W-:Y:S01]  /*7120*/  WARPGROUP.ARRIVE ;  /* 0x00000000000079c5 */ /* 0x000fe20000000000 */
[----:B------:R-:W-:Y:S01]  /*7130*/  UMOV UR11, 0x40000040 ;  /* 0x40000040000b7882 */ /* 0x000fe20000000000 */
[----:B------:R-:W-:Y:S01]  /*7140*/  UMOV UR15, 0x40000040 ;  /* 0x40000040000f7882 */ /* 0x000fe20000000000 */
[----:B------:R-:W-:-:S04]  /*7150*/  USHF.R.U32.HI UR7, URZ, 0x4, UR7 ;  /* 0x000000043f077899 */ /* 0x000fc80008011607 */
[----:B------:R-:W-:-:S04]  /*7160*/  ULOP3.LUT UR7, UR7, 0x3fff, URZ, 0xc0, !UPT ;  /* 0x00003fff07077892 */ /* 0x000fc8000f8ec03f */
[----:B------:R-:W-:-:S04]  /*7170*/  ULEA UR10, UR6, UR7, 0xa ;  /* 0x00000007060a7291 */ /* 0x000fc8000f8e503f */
[----:B------:R-:W-:-:S05]  /*7180*/  UIADD3 UR14, UR10, 0x80, URZ ;  /* 0x000000800a0e7890 */ /* 0x000fca000fffe03f */
[----:B------:R-:W-:Y:S01]  /*7190*/  HGMMA.64x64x16.F32.BF16 R88, R148, gdesc[UR8].tnspB, R88, gsb0 ;  /* 0x40e0000894587df0 */ /* 0x000fe20008001858 */
[----:B------:R-:W-:Y:S02]  /*71a0*/  UMOV UR11, 0x40000040 ;  /* 0x40000040000b7882 */ /* 0x000fe40000000000 */
        /* <DEDUP_REMOVED lines=28> */
[----:B------:R-:W-:Y:S03]  /*7370*/  HGMMA.64x64x16.F32.BF16 R88, R124, gdesc[UR12].tnspB, R88, gsb0 ;  /* 0x40e0000c7c587df0 */ /* 0x000fe60008001858 */
[----:B------:R-:W-:Y:S02]  /*7380*/  WARPGROUP.DEPBAR.LE gsb0, 0x0 ;  /* 0x00008000000079c5 */ /* 0x000fe40000010000 */
[----:B------:R-:W-:-:S06]  /*7390*/  WARPGROUP.ARRIVE ;  /* 0x00000000000079c5 */ /* 0x000fcc0000000000 */
[----:B------:R-:W-:Y:S03]  /*73a0*/  HGMMA.64x64x16.F32.BF16 R88, R120, gdesc[UR8].tnspB, R88, gsb0 ;  /* 0x40e0000878587df0 */ /* 0x000fe60008001858 */
[----:B------:R-:W-:Y:S02]  /*73b0*/  WARPGROUP.DEPBAR.LE gsb0, 0x0 ;  /* 0x00008000000079c5 */ /* 0x000fe40000010000 */
[----:B------:R2:W-:Y:S06]  /*73c0*/  BAR.ARV R7, 0x100 ;  /* 0x000400070000751d */ /* 0x0005ec0000002000 */
[----:B------:R-:W-:Y:S05]  /*73d0*/  @!P0 BRA `(.L_x_14981) ;  /* 0x0000000000048947 */ /* 0x000fea0003800000 */
[----:B------:R-:W-:Y:S01]  /*73e0*/  BPT.TRAP 0x1 ;  /* 0x000000040000795c */ /* 0x000fe20000300000 */
.L_x_14981:
        /* <DEDUP_REMOVED lines=152> */
[----:B------:R-:W1:Y:S05]  /*7d70*/  LDC R9, c[0x0][0x988] ;  /* 0x00026200ff097b82 */ /* 0x000e6a0000000800 */
[----:B------:R-:W4:Y:S01]  /*7d80*/  MUFU.TANH R60, R60 ;  /* 0x0000003c003c7308 */ /* 0x000f220000002400 */
[----:B---3--:R-:W-:-:S07]  /*7d90*/  FMNMX.FTZ R13, R58, R13, !PT ;  /* 0x0000000d3a0d7209 */ /* 0x008fce0007810000 */
[----:B------:R-:W3:Y:S01]  /*7da0*/  MUFU.TANH R21, R21 ;  /* 0x0000001500157308 */ /* 0x000ee20000002400 */
[----:B0-----:R-:W-:-:S07]  /*7db0*/  FMNMX.FTZ R10, R19, R10, !PT ;  /* 0x0000000a130a7209 */ /* 0x001fce0007810000 */
[----:B------:R-:W0:Y:S01]  /*7dc0*/  MUFU.TANH R62, R62 ;  /* 0x0000003e003e7308 */ /* 0x000e220000002400 */
[----:B----4-:R-:W-:-:S07]  /*7dd0*/  FMNMX.FTZ R13, R60, R13, !PT ;  /* 0x0000000d3c0d7209 */ /* 0x010fce0007810000 */
        /* <DEDUP_REMOVED lines=35> */
[----:B----4-:R-:W-:Y:S02]  /*8010*/  FMNMX.FTZ R13, R78, R13, !PT ;  /* 0x0000000d4e0d7209 */ /* 0x010fe40007810000 */
[----:B---3--:R-:W-:-:S05]  /*8020*/  FMNMX.FTZ R15, R59, R10, !PT ;  /* 0x0000000a3b0f7209 */ /* 0x008fca0007810000 */
[----:B------:R-:W3:Y:S01]  /*8030*/  SHFL.BFLY PT, R10, R15, 0x2, 0x1f ;  /* 0x0c401f000f0a7f89 */ /* 0x000ee200000e0000 */
[----:B0-----:R-:W-:-:S05]  /*8040*/  FMNMX.FTZ R13, R80, R13, !PT ;  /* 0x0000000d500d7209 */ /* 0x001fca0007810000 */
[----:B------:R-:W0:Y:S01]  /*8050*/  SHFL.BFLY PT, R12, R13, 0x2, 0x1f ;  /* 0x0c401f000d0c7f89 */ /* 0x000e2200000e0000 */
[----:B---3--:R-:W-:-:S05]  /*8060*/  FMNMX.FTZ R17, R15, R10, !PT ;  /* 0x0000000a0f117209 */ /* 0x008fca0007810000 */
[----:B------:R-:W3:Y:S01]  /*8070*/  SHFL.BFLY PT, R10, R17, 0x1, 0x1f ;  /* 0x0c201f00110a7f89 */ /* 0x000ee200000e0000 */
[----:B0-----:R-:W-:-:S05]  /*8080*/  FMNMX.FTZ R25, R13, R12, !PT ;  /* 0x0000000c0d197209 */ /* 0x001fca0007810000 */
[----:B------:R-:W0:Y:S01]  /*8090*/  SHFL.BFLY PT, R12, R25, 0x1, 0x1f ;  /* 0x0c201f00190c7f89 */ /* 0x000e2200000e0000 */
[----:B---3--:R-:W-:-:S05]  /*80a0*/  FMNMX.FTZ R10, R17, R10, !PT ;  /* 0x0000000a110a7209 */ /* 0x008fca0007810000 */
[CC--:B-1----:R-:W-:Y:S01]  /*80b0*/  FMUL.FTZ R61, R10.reuse, R9.reuse ;  /* 0x000000090a3d7220 */ /* 0x0c2fe20000410000 */
[----:B------:R-:W-:Y:S01]  /*80c0*/  FADD.FTZ R82, -R10, R3 ;  /* 0x000000030a527221 */ /* 0x000fe20000010100 */
[----:B0-----:R-:W-:Y:S02]  /*80d0*/  FMNMX.FTZ R12, R25, R12, !PT ;  /* 0x0000000c190c7209 */ /* 0x001fe40007810000 */
[-CC-:B------:R-:W-:Y:S01]  /*80e0*/  FFMA.FTZ R25, R23, R9.reuse, -R61.reuse ;  /* 0x0000000917197223 */ /* 0x180fe2000001083d */
[-CC-:B------:R-:W-:Y:S01]  /*80f0*/  FFMA.FTZ R23, R47, R9.reuse, -R61.reuse ;  /* 0x000000092f177223 */ /* 0x180fe2000001083d */
[-C--:B------:R-:W-:Y:S01]  /*8100*/  FMUL.FTZ R27, R82, R9.reuse ;  /* 0x00000009521b7220 */ /* 0x080fe20000410000 */
[-CC-:B------:R-:W-:Y:S01]  /*8110*/  FFMA.FTZ R82, R8, R9.reuse, -R61.reuse ;  /* 0x0000000908527223 */ /* 0x180fe2000001083d */
[C---:B------:R-:W-:Y:S01]  /*8120*/  FADD.FTZ R6, -R12.reuse, R6 ;  /* 0x000000060c067221 */ /* 0x040fe20000010100 */
[-C--:B------:R-:W-:Y:S01]  /*8130*/  FMUL.FTZ R47, R12, R9.reuse ;  /* 0x000000090c2f7220 */ /* 0x080fe20000410000 */
[-CC-:B------:R-:W-:Y:S01]  /*8140*/  FFMA.FTZ R43, R14, R9.reuse, -R61.reuse ;  /* 0x000000090e2b7223 */ /* 0x180fe2000001083d */
[----:B------:R-:W-:Y:S01]  /*8150*/  MUFU.EX2 R13, R27 ;  /* 0x0000001b000d7308 */ /* 0x000fe20000000800 */
[-C--:B------:R-:W-:Y:S01]  /*8160*/  FMUL.FTZ R3, R6, R9.reuse ;  /* 0x0000000906037220 */ /* 0x080fe20000410000 */
[-CC-:B------:R-:W-:Y:S01]  /*8170*/  FFMA.FTZ R6, R136, R9.reuse, -R61.reuse ;  /* 0x0000000988067223 */ /* 0x180fe2000001083d */
[-C--:B------:R-:W-:Y:S01]  /*8180*/  FFMA.FTZ R136, R140, R9.reuse, -R61 ;  /* 0x000000098c887223 */ /* 0x080fe2000001083d */
[-CC-:B------:R-:W-:Y:S01]  /*8190*/  FFMA.FTZ R140, R11, R9.reuse, -R47.reuse ;  /* 0x000000090b8c7223 */ /* 0x180fe2000001082f */
        /* <DEDUP_REMOVED lines=18> */
[-C--:B------:R-:W-:Y:S01]  /*82c0*/  FFMA.FTZ R39, R134, R9.reuse, -R61 ;  /* 0x0000000986277223 */ /* 0x080fe2000001083d */
[----:B------:R-:W1:Y:S01]  /*82d0*/  MUFU.EX2 R140, R140 ;  /* 0x0000008c008c7308 */ /* 0x000e620000000800 */
[----:B0-----:R-:W-:Y:S01]  /*82e0*/  FFMA.FTZ R2, R13, R2, R82 ;  /* 0x000000020d027223 */ /* 0x001fe20000010052 */
[-CC-:B------:R-:W-:Y:S01]  /*82f0*/  FFMA.FTZ R26, R36, R9.reuse, -R47.reuse ;  /* 0x00000009241a7223 */ /* 0x180fe2000001082f */
[-C--:B------:R-:W-:Y:S01]  /*8300*/  FFMA.FTZ R143, R38, R9.reuse, -R47 ;  /* 0x00000009268f7223 */ /* 0x080fe2000001082f */
[-C--:B------:R-:W-:Y:S01]  /*8310*/  FFMA.FTZ R37, R138, R9.reuse, -R61 ;  /* 0x000000098a257223 */ /* 0x080fe2000001083d */
[-CC-:B------:R-:W-:Y:S01]  /*8320*/  FFMA.FTZ R28, R40, R9.reuse, -R47.reuse ;  /* 0x00000009281c7223 */ /* 0x180fe2000001082f */
        /* <DEDUP_REMOVED lines=10> */
[----:B------:R-:W3:Y:S01]  /*83d0*/  MUFU.EX2 R149, R149 ;  /* 0x0000009500957308 */ /* 0x000ee20000000800 */
        /* <DEDUP_REMOVED lines=14> */
[-CC-:B------:R-:W-:Y:S01]  /*84c0*/  FFMA.FTZ R131, R62, R9.reuse, -R47.reuse ;  /* 0x000000093e837223 */ /* 0x180fe2000001082f */
[----:B------:R-:W0:Y:S01]  /*84d0*/  MUFU.EX2 R151, R151 ;  /* 0x0000009700977308 */ /* 0x000e220000000800 */
[----:B---3--:R-:W-:Y:S01]  /*84e0*/  FADD.FTZ R0, R149, R0 ;  /* 0x0000000095007221 */ /* 0x008fe20000010000 */
[-C--:B------:R-:W-:Y:S01]  /*84f0*/  FFMA.FTZ R40, R64, R9.reuse, -R47 ;  /* 0x0000000940287223 */ /* 0x080fe2000001082f */
[-C--:B------:R-:W-:Y:S01]  /*8500*/  FFMA.FTZ R124, R45, R9.reuse, -R61 ;  /* 0x000000092d7c7223 */ /* 0x080fe2000001083d */
[-CC-:B------:R-:W-:Y:S01]  /*8510*/  FFMA.FTZ R125, R66, R9.reuse, -R47.reuse ;  /* 0x00000009427d7223 */ /* 0x180fe2000001082f */
[-CC-:B------:R-:W-:Y:S01]  /*8520*/  FFMA.FTZ R42, R68, R9.reuse, -R47.reuse ;  /* 0x00000009442a7223 */ /* 0x180fe2000001082f */
[-C--:B------:R-:W-:Y:S01]  /*8530*/  FFMA.FTZ R127, R70, R9.reuse, -R47 ;  /* 0x00000009467f7223 */ /* 0x080fe2000001082f */
[-C--:B------:R-:W-:Y:S01]  /*8540*/  FFMA.FTZ R21, R51, R9.reuse, -R61 ;  /* 0x0000000933157223 */ /* 0x080fe2000001083d */
[----:B------:R-:W3:Y:S01]  /*8550*/  MUFU.EX2 R86, R86 ;  /* 0x0000005600567308 */ /* 0x000ee20000000800 */
        /* <DEDUP_REMOVED lines=11> */
[----:B------:R-:W-:-:S04]  /*8610*/  FFMA.FTZ R47, R80, R9, -R47 ;  /* 0x00000009502f7223 */ /* 0x000fc8000001082f */
        /* <DEDUP_REMOVED lines=116> */
.L_x_14982:
[----:B------:R-:W-:Y:S01]  /*8d60*/  ULEA UR6, UR6, UR42, 0x3 ;  /* 0x0000002a06067291 */ /* 0x000fe2000f8e183f */
[----:B------:R-:W-:Y:S01]  /*8d70*/  F2FP.BF16.F32.PACK_AB R149, R149, R140 ;  /* 0x0000008c9595723e */ /* 0x000fe200000010ff */
[----:B------:R-:W-:Y:S01]  /*8d80*/  UISETP.GT.AND UP0, UPT, UR27, UR41, UPT ;  /* 0x000000291b00728c */ /* 0x000fe2000bf04270 */
[----:B------:R-:W-:Y:S01]  /*8d90*/  F2FP.BF16.F32.PACK_AB R142, R37, R6 ;  /* 0x00000006258e723e */ /* 0x000fe200000010ff */
        /* <DEDUP_REMOVED lines=73> */
.L_x_14972:
[----:B------:R-:W-:Y:S06]  /*9230*/  BAR.ARV 0x8, 0x200 ;  /* 0x0208000000007b1d */ /* 0x000fec0000002000 */
[----:B------:R-:W-:Y:S05]  /*9240*/  @!P0 BRA `(.L_x_14984) ;  /* 0x0000000000048947 */ /* 0x000fea0003800000 */
[----:B------:R-:W-:Y:S01]  /*9250*/  BPT.TRAP 0x1 ;  /* 0x000000040000795c */ /* 0x000fe20000300000 */
.L_x_14984:
[----:B------:R-:W-:Y:S01]  /*9260*/  ULEA UR7, UR4, UR42, 0x3 ;  /* 0x0000002a04077291 */ /* 0x000fe2000f8e183f */
[----:B------:R-:W-:-:S04]  /*9270*/  MOV R3, UR5 ;  /* 0x0000000500037c02 */ /* 0x000fc80008000f00 */
[----:B------:R-:W-:-:S04]  /*9280*/  SHF.L.U32 R3, R3, 0x1f, RZ ;  /* 0x0000001f03037819 */ /* 0x000fc800000006ff */
[----:B------:R0:W1:Y:S01]  /*9290*/  SYNCS.PHASECHK.TRANS64.TRYWAIT P1, [UR7+0x16850], R3 ;  /* 0x01685003ff0075a7 */ /* 0x0000620008020147 */
[----:B------:R-:W-:Y:S05]  /*92a0*/  @!P0 BRA `(.L_x_14985) ;  /* 0x0000000000048947 */ /* 0x000fea0003800000 */
[----:B------:R-:W-:Y:S01]  /*92b0*/  BPT.TRAP 0x1 ;  /* 0x000000040000795c */ /* 0x000fe20000300000 */
.L_x_14985:
[----:B-1----:R-:W-:Y:S05]  /*92c0*/  @P1 BRA `(.L_x_14986) ;  /* 0x0000000000081947 */ /* 0x002fea0003800000 */
[----:B------:R-:W1:Y:S02]  /*92d0*/  SYNCS.PHASECHK.TRANS64.TRYWAIT P1, [UR7+0x16850], R3 ;  /* 0x01685003ff0075a7 */ /* 0x000e640008020147 */
[----:B-1----:R-:W-:Y:S05]  /*92e0*/  @!P1 BRA `(.L_x_14987) ;  /* 0x00000058003c9947 */ /* 0x002fea0003800000 */
.L_x_14986:
[----:B------:R-:W-:Y:S01]  /*92f0*/  UIADD3 UR42, UR42, 0x400, URZ ;  /* 0x000004002a2a7890 */ /* 0x000fe2000fffe03f */
[----:B------:R-:W-:Y:S01]  /*9300*/  WARPGROUP.ARRIVE ;  /* 0x00000000000079c5 */ /* 0x000fe20000000000 */
[----:B------:R-:W-:Y:S01]  /*9310*/  UMOV UR11, 0x40000040 ;  /* 0x40000040000b7882 */ /* 0x000fe20000000000 */
[----:B01----:R-:W0:Y:S01]  /*9320*/  SHFL.BFLY PT, R3, R2, 0x2, 0x1f ;  /* 0x0c401f0002037f89 */ /* 0x003e2200000e0000 */
[----:B------:R-:W-:-:S03]  /*9330*/  USHF.R.U32.HI UR42, URZ, 0x4, UR42 ;  /* 0x000000043f2a7899 */ /* 0x000fc6000801162a */
        /* <DEDUP_REMOVED lines=12> */
[----:B------:R-:W0:Y:S01]  /*9400*/  SHFL.BFLY PT, R4, R3, 0x1, 0x1f ;  /* 0x0c201f0003047f89 */ /* 0x000e2200000e0000 */
[----:B------:R-:W-:-:S03]  /*9410*/  IMAD.MOV.U32 R0, RZ, RZ, -0x800000 ;  /* 0xff800000ff007424 */ /* 0x000fc600078e00ff */
[----:B------:R-:W1:Y:S01]  /*9420*/  SHFL.BFLY PT, R6, R5, 0x1, 0x1f ;  /* 0x0c201f0005067f89 */ /* 0x000e6200000e0000 */
[----:B0-----:R-:W-:Y:S01]  /*9430*/  FADD.FTZ R8, R3, R4 ;  /* 0x0000000403087221 */ /* 0x001fe20000010000 */
[----:B-1----:R-:W-:-:S04]  /*9440*/  FADD.FTZ R11, R5, R6 ;  /* 0x00000006050b7221 */ /* 0x002fc80000010000 */
[----:B------:R-:W-:Y:S02]  /*9450*/  FSETP.NE.FTZ.AND P1, PT, R8, RZ, PT ;  /* 0x000000ff0800720b */ /* 0x000fe40003f35000 */
[----:B------:R-:W-:Y:S02]  /*9460*/  CS2R R4, SRZ ;  /* 0x0000000000047805 */ /* 0x000fe4000001ff00 */
[----:B------:R-:W-:-:S09]  /*9470*/  FSETP.NE.FTZ.AND P2, PT, R11, RZ, PT ;  /* 0x000000ff0b00720b */ /* 0x000fd20003f55000 */
[----:B------:R-:W0:Y:S01]  /*9480*/  @P1 MUFU.LG2 R6, R8 ;  /* 0x0000000800061308 */ /* 0x000e220000000c00 */
[----:B------:R-:W-:-:S03]  /*9490*/  @P1 FMUL.FTZ R3, R9, 0.69314718246459960938 ;  /* 0x3f31721809031820 */ /* 0x000fc60000410000 */
[----:B------:R-:W-:-:S04]  /*94a0*/  @P2 FMUL.FTZ R14, R9, 0.69314718246459960938 ;  /* 0x3f317218090e2820 */ /* 0x000fc80000410000 */
[----:B--2---:R-:W1:Y:S08]  /*94b0*/  @P2 MUFU.LG2 R7, R11 ;  /* 0x0000000b00072308 */ /* 0x004e700000000c00 */
        /* <DEDUP_REMOVED lines=47> */
.L_x_14988:
        /* <DEDUP_REMOVED lines=36> */
.L_x_14952:
        /* <DEDUP_REMOVED lines=17> */
[----:B------:R-:W-:Y:S01]  /*9b00*/  IADD3 R21, R22, -R5, RZ ;  /* 0x8000000516157210 */ /* 0x000fe20007ffe0ff */
[----:B------:R-:W3:Y:S01]  /*9b10*/  S2UR UR11, SR_CTAID.Y ;  /* 0x00000000000b79c3 */ /* 0x000ee20000002600 */
[----:B------:R-:W-:Y:S01]  /*9b20*/  LOP3.LUT R7, R7, 0xfffffffc, RZ, 0xc0, !PT ;  /* 0xfffffffc07077812 */ /* 0x000fe200078ec0ff */
[----:B------:R-:W-:Y:S01]  /*9b30*/  IMAD.HI R3, R4, 0x55555556, RZ ;  /* 0x5555555604037827 */ /* 0x000fe200078e02ff */
[----:B------:R-:W-:Y:S01]  /*9b40*/  SHF.R.S32.HI R8, RZ, 0x1f, R21 ;  /* 0x0000001fff087819 */ /* 0x000fe20000011415 */
[----:B------:R-:W-:Y:S02]  /*9b50*/  UIADD3 UR6, UR5, UR6, URZ ;  /* 0x0000000605067290 */ /* 0x000fe4000fffe03f */
[----:B------:R-:W-:Y:S01]  /*9b60*/  IMAD.IADD R7, R22, 0x1, -R7 ;  /* 0x0000000116077824 */ /* 0x000fe200078e0a07 */
[----:B------:R-:W-:Y:S01]  /*9b70*/  LEA.HI R23, R8, R21, RZ, 0x2 ;  /* 0x0000001508177211 */ /* 0x000fe200078f10ff */
[----:B------:R-:W3:Y:S01]  /*9b80*/  LDC R19, c[0x0][0xc50] ;  /* 0x00031400ff137b82 */ /* 0x000ee20000000800 */
[----:B------:R-:W-:Y:S01]  /*9b90*/  LEA.HI R3, R3, R3, RZ, 0x1 ;  /* 0x0000000303037211 */ /* 0x000fe200078f08ff */
[----:B------:R-:W-:Y:S01]  /*9ba0*/  ULDC.64 UR8, c[0x0][0xb38] ;  /* 0x0002ce0000087ab9 */ /* 0x000fe20000000a00 */
[--C-:B------:R-:W-:Y:S01]  /*9bb0*/  SHF.R.S32.HI R5, RZ, 0x2, R23.reuse ;  /* 0x00000002ff057819 */ /* 0x100fe20000011417 */
[----:B------:R-:W-:Y:S01]  /*9bc0*/  UIMAD UR7, UR7, UR8, URZ ;  /* 0x00000008070772a4 */ /* 0x000fe2000f8e023f */
[----:B------:R-:W-:-:S03]  /*9bd0*/  SHF.R.S32.HI R6, RZ, 0x1f, R23 ;  /* 0x0000001fff067819 */ /* 0x000fc60000011417 */
[----:B------:R-:W-:Y:S01]  /*9be0*/  BAR.SYNC.DEFER_BLOCKING 0x1, 0x180 ;  /* 0x0046000000007b1d */ /* 0x000fe20000010000 */
[----:B0-----:R-:W-:Y:S01]  /*9bf0*/  ISETP.NE.AND P0, PT, R17, 0x1, PT ;  /* 0x000000011100780c */ /* 0x001fe20003f05270 */
[----:B--2---:R-:W-:Y:S01]  /*9c00*/  USHF.R.S32.HI UR10, URZ, 0x1f, UR12 ;  /* 0x0000001f3f0a7899 */ /* 0x004fe2000801140c */
[----:B------:R-:W-:Y:S02]  /*9c10*/  LEA.HI R6, R6, R5, RZ, 0x3 ;  /* 0x0000000506067211 */ /* 0x000fe400078f18ff */
[----:B------:R-:W-:-:S03]  /*9c20*/  LEA.HI R8, R8, R21, RZ, 0x5 ;  /* 0x0000001508087211 */ /* 0x000fc600078f28ff */
[----:B------:R-:W0:Y:S01]  /*9c30*/  LDC.64 R14, c[0x0][0xb40] ;  /* 0x0002d000ff0e7b82 */ /* 0x000e220000000a00 */
[----:B------:R-:W-:Y:S01]  /*9c40*/  LOP3.LUT R10, R6, 0xfffffff8, RZ, 0xc0, !PT ;  /* 0xfffffff8060a7812 */ /* 0x000fe200078ec0ff */
[----:B------:R-:W-:Y:S01]  /*9c50*/  IMAD R6, R3, -0x3, R4 ;  /* 0xfffffffd03067824 */ /* 0x000fe200078e0204 */
[----:B------:R-:W-:Y:S02]  /*9c60*/  LEA.HI R4, R7, R7, RZ, 0x1 ;  /* 0x0000000707047211 */ /* 0x000fe400078f08ff */
[----:B------:R-:W-:Y:S01]  /*9c70*/  SHF.R.S32.HI R8, RZ, 0x5, R8 ;  /* 0x00000005ff087819 */ /* 0x000fe20000011408 */
[----:B------:R-:W-:Y:S01]  /*9c80*/  IMAD.IADD R3, R5, 0x1, -R10 ;  /* 0x0000000105037824 */ /* 0x000fe200078e0a0a */
[----:B------:R-:W-:Y:S01]  /*9c90*/  LOP3.LUT R4, R4, 0x1ffffffe, RZ, 0xc0, !PT ;  /* 0x1ffffffe04047812 */ /* 0x000fe200078ec0ff */
[----:B------:R-:W2:Y:S01]  /*9ca0*/  LDC.64 R10, c[0x0][0xbd8] ;  /* 0x0002f600ff0a7b82 */ /* 0x000ea20000000a00 */
[----:B------:R-:W-:Y:S02]  /*9cb0*/  IMAD.U32 R5, RZ, RZ, UR5 ;  /* 0x00000005ff057e24 */ /* 0x000fe4000f8e00ff */
[----:B------:R-:W-:Y:S01]  /*9cc0*/  LEA R3, R8, R3, 0x4 ;  /* 0x0000000308037211 */ /* 0x000fe200078e20ff */
[----:B------:R-:W-:-:S02]  /*9cd0*/  IMAD.IADD R12, R7, 0x1, -R4 ;  /* 0x00000001070c7824 */ /* 0x000fc400078e0a04 */
[----:B------:R-:W-:Y:S01]  /*9ce0*/  IMAD.U32 R4, RZ, RZ, UR4 ;  /* 0x00000004ff047e24 */ /* 0x000fe2000f8e00ff */
[----:B------:R-:W-:Y:S01]  /*9cf0*/  LEA R3, R6, R3, 0x6 ;  /* 0x0000000306037211 */ /* 0x000fe200078e30ff */
[----:B------:R-:W4:Y:S01]  /*9d00*/  @P0 LDC R9, c[0x0][0xbec] ;  /* 0x0002fb00ff090b82 */ /* 0x000f220000000800 */
[----:B------:R-:W-:Y:S01]  /*9d10*/  IMAD.U32 R5, RZ, RZ, UR6 ;  /* 0x00000006ff057e24 */ /* 0x000fe2000f8e00ff */
[----:B------:R-:W-:Y:S01]  /*9d20*/  UIMAD.WIDE.U32 UR4, UR36, UR8, URZ ;  /* 0x00000008240472a5 */ /* 0x000fe2000f8e003f */
[----:B---3--:R-:W-:Y:S01]  /*9d30*/  IMAD R19, R19, R18, UR11 ;  /* 0x0000000b13137e24 */ /* 0x008fe2000f8e0212 */
[----:B------:R-:W-:Y:S01]  /*9d40*/  UIMAD UR6, UR36, UR9, UR7 ;  /* 0x00000009240672a4 */ /* 0x000fe2000f8e0207 */
[----:B------:R-:W-:Y:S02]  /*9d50*/  IMAD R6, R12, 0x8, R3 ;  /* 0x000000080c067824 */ /* 0x000fe400078e0203 */
[----:B------:R-:W-:Y:S01]  /*9d60*/  ULDC.64 UR8, c[0x0][0xb28] ;  /* 0x0002ca0000087ab9 */ /* 0x000fe20000000a00 */
[----:B------:R-:W3:Y:S01]  /*9d70*/  @P0 LDC R13, c[0x0][0xbf0] ;  /* 0x0002fc00ff0d0b82 */ /* 0x000ee20000000800 */
[----:B------:R-:W-:-:S02]  /*9d80*/  UIADD3 UR6, UR5, UR6, URZ ;  /* 0x0000000605067290 */ /* 0x000fc4000fffe03f */
[----:B------:R-:W-:Y:S02]  /*9d90*/  IMAD.U32 R7, RZ, RZ, UR5 ;  /* 0x00000005ff077e24 */ /* 0x000fe4000f8e00ff */
[----:B0-----:R-:W-:Y:S02]  /*9da0*/  IMAD R12, R14, UR10, RZ ;  /* 0x0000000a0e0c7c24 */ /* 0x001fe4000f8e02ff */
[----:B-1----:R-:W-:Y:S01]  /*9db0*/  IMAD R3, R16, 0xc0, R3 ;  /* 0x000000c010037824 */ /* 0x002fe200078e0203 */
[----:B------:R-:W-:Y:S01]  /*9dc0*/  MOV R7, UR6 ;  /* 0x0000000600077c02 */ /* 0x000fe20008000f00 */
[----:B------:R-:W0:Y:S01]  /*9dd0*/  @P0 LDC R25, c[0x0][0xbec] ;  /* 0x0002fb00ff190b82 */ /* 0x000e220000000800 */
[C---:B--2---:R-:W-:Y:S01]  /*9de0*/  IMAD R8, R10.reuse, UR10, RZ ;  /* 0x0000000a0a087c24 */ /* 0x044fe2000f8e02ff */
[----:B------:R-:W-:Y:S01]  /*9df0*/  ULDC.64 UR6, c[0x0][0xb48] ;  /* 0x0002d20000067ab9 */ /* 0x000fe20000000a00 */
[----:B------:R-:W-:-:S04]  /*9e00*/  IMAD.WIDE.U32 R4, R10, UR12, R4 ;  /* 0x0000000c0a047c25 */ /* 0x000fc8000f8e0004 */
[----:B------:R-:W-:Y:S01]  /*9e10*/  IMAD R11, R11, UR12, R8 ;  /* 0x0000000c0b0b7c24 */ /* 0x000fe2000f8e0208 */
[----:B------:R-:W1:Y:S01]  /*9e20*/  @P0 LDC R20, c[0x0][0xbf0] ;  /* 0x0002fc00ff140b82 */ /* 0x000e620000000800 */
[----:B------:R-:W-:Y:S02]  /*9e30*/  IMAD R8, R16, 0xc0, R6 ;  /* 0x000000c010087824 */ /* 0x000fe400078e0206 */
[----:B------:R-:W-:Y:S01]  /*9e40*/  IMAD.U32 R6, RZ, RZ, UR4 ;  /* 0x00000004ff067e24 */ /* 0x000fe2000f8e00ff */
[----:B------:R-:W-:Y:S01]  /*9e50*/  ULDC.64 UR4, c[0x0][0xbe0] ;  /* 0x0002f80000047ab9 */ /* 0x000fe20000000a00 */
[----:B----4-:R-:W-:-:S04]  /*9e60*/  @P0 IMAD.HI.U32 R10, R8, R9, RZ ;  /* 0x00000009080a0227 */ /* 0x010fc800078e00ff */
[----:B------:R-:W-:Y:S01]  /*9e70*/  IMAD.MOV.U32 R9, RZ, RZ, R8 ;  /* 0x000000ffff097224 */ /* 0x000fe200078e0008 */
[----:B---3--:R-:W-:Y:S01]  /*9e80*/  @P0 SHF.R.U32.HI R9, RZ, R13, R10 ;  /* 0x0000000dff090219 */ /* 0x008fe2000001160a */
[----:B------:R-:W-:Y:S01]  /*9e90*/  IMAD R13, R15, UR12, R12 ;  /* 0x0000000c0f0d7c24 */ /* 0x000fe2000f8e020c */
[----:B------:R-:W-:Y:S01]  /*9ea0*/  SHF.R.S32.HI R12, RZ, 0x1f, R19 ;  /* 0x0000001fff0c7819 */ /* 0x000fe20000011413 */
[----:B------:R-:W-:-:S04]  /*9eb0*/  IMAD.WIDE.U32 R6, R14, UR12, R6 ;  /* 0x0000000c0e067c25 */ /* 0x000fc8000f8e0006 */
[----:B------:R-:W-:Y:S01]  /*9ec0*/  IMAD.IADD R5, R5, 0x1, R11 ;  /* 0x0000000105057824 */ /* 0x000fe200078e020b */
[----:B------:R-:W-:Y:S01]  /*9ed0*/  MOV R11, R8 ;  /* 0x00000008000b7202 */ /* 0x000fe20000000f00 */
[----:B0-----:R-:W-:-:S04]  /*9ee0*/  @P0 IMAD.HI.U32 R25, R8, R25, RZ ;  /* 0x0000001908190227 */ /* 0x001fc800078e00ff */
[----:B------:R-:W-:Y:S01]  /*9ef0*/  IMAD.IADD R7, R7, 0x1, R13 ;  /* 0x0000000107077824 */ /* 0x000fe200078e020d */
[----:B-1----:R-:W-:Y:S01]  /*9f00*/  @P0 SHF.R.U32.HI R11, RZ, R20, R25 ;  /* 0x00000014ff0b0219 */ /* 0x002fe20000011619 */
[----:B------:R-:W-:Y:S02]  /*9f10*/  IMAD R13, R12, UR6, RZ ;  /* 0x000000060c0d7c24 */ /* 0x000fe4000f8e02ff */
[----:B------:R-:W-:-:S04]  /*9f20*/  IMAD.WIDE.U32 R4, R19, UR4, R4 ;  /* 0x0000000413047c25 */ /* 0x000fc8000f8e0004 */
        /* <DEDUP_REMOVED lines=39> */
[----:B------:R-:W-:Y:S01]  /*a1a0*/  SHFL.IDX PT, R14, R18, RZ, 0x1c1f ;  /* 0x001c1fff120e7589 */ /* 0x000fe200000e0000 */
[----:B------:R-:W-:Y:S01]  /*a1b0*/  LEA.HI.X R20, R6, UR9, R5, 0x2, P1 ;  /* 0x0000000906147c11 */ /* 0x000fe200088f1405 */
[----:B------:R-:W-:Y:S01]  /*a1c0*/  UIADD3 UR4, UR4, 0x16820, URZ ;  /* 0x0001682004047890 */ /* 0x000fe2000fffe03f */
[----:B------:R-:W-:Y:S01]  /*a1d0*/  LOP3.LUT P0, RZ, R21, 0x3, RZ, 0xc0, !PT ;  /* 0x0000000315ff7812 */ /* 0x000fe2000780c0ff */
[----:B------:R-:W-:Y:S01]  /*a1e0*/  SHFL.IDX PT, R4, R8, RZ, 0x1c1f ;  /* 0x001c1fff08047589 */ /* 0x000fe200000e0000 */
[C---:B------:R-:W-:Y:S01]  /*a1f0*/  IADD3 R17, R3.reuse, 0x8, RZ ;  /* 0x0000000803117810 */ /* 0x040fe20007ffe0ff */
[----:B------:R-:W-:Y:S01]  /*a200*/  UPRMT UR4, URZ, 0x654, UR4 ;  /* 0x000006543f047896 */ /* 0x000fe20008000004 */
[-C--:B------:R-:W-:Y:S01]  /*a210*/  ISETP.GE.OR P1, PT, R3, R16.reuse, P0 ;  /* 0x000000100300720c */ /* 0x080fe20000726670 */
[----:B------:R-:W0:Y:S01]  /*a220*/  SHFL.IDX PT, R5, R9, RZ, 0x1c1f ;  /* 0x001c1fff09057589 */ /* 0x000e2200000e0000 */
[----:B------:R-:W-:-:S02]  /*a230*/  ISETP.GE.OR P0, PT, R17, R16, P0 ;  /* 0x000000101100720c */ /* 0x000fc40000706670 */
[----:B------:R-:W-:Y:S01]  /*a240*/  ISETP.GE.AND P2, PT, R3, R16, PT ;  /* 0x000000100300720c */ /* 0x000fe20003f46270 */
[----:B------:R1:W-:Y:S03]  /*a250*/  SHFL.IDX PT, R6, R8, 0x1, 0x1c1f ;  /* 0x003c1f0008067f89 */ /* 0x0003e600000e0000 */
[----:B------:R-:W-:Y:S01]  /*a260*/  SYNCS.ARRIVE.TRANS64.RED.A1T0 RZ, [UR4], RZ ;  /* 0x000000ffffff79a7 */ /* 0x000fe20008100404 */
[----:B------:R-:W2:Y:S01]  /*a270*/  SHFL.IDX PT, R7, R9, 0x1, 0x1c1f ;  /* 0x003c1f0009077f89 */ /* 0x000ea200000e0000 */
[----:B-1----:R-:W-:-:S03]  /*a280*/  LOP3.LUT R8, R23, 0x7ffffffc, RZ, 0xc0, !PT ;  /* 0x7ffffffc17087812 */ /* 0x002fc600078ec0ff */
[----:B------:R1:W3:Y:S02]  /*a290*/  SHFL.IDX PT, R15, R20, RZ, 0x1c1f ;  /* 0x001c1fff140f7589 */ /* 0x0002e400000e0000 */
[----:B------:R-:W-:-:S04]  /*a2a0*/  IMAD.IADD R8, R21, 0x1, -R8 ;  /* 0x0000000115087824 */ /* 0x000fc800078e0a08 */
[----:B------:R-:W-:Y:S01]  /*a2b0*/  IMAD.SHL.U32 R19, R8, 0x2, RZ ;  /* 0x0000000208137824 */ /* 0x000fe200078e00ff */
[----:B0-----:R1:W-:Y:S04]  /*a2c0*/  @!P1 ST.E desc[UR38][R4.64], R2 ;  /* 0x0000000204009985 */ /* 0x0013e8000c101926 */
[----:B--2---:R1:W-:Y:S01]  /*a2d0*/  @!P0 ST.E desc[UR38][R6.64], R0 ;  /* 0x0000000006008985 */ /* 0x0043e2000c101926 */
[----:B------:R-:W-:Y:S05]  /*a2e0*/  @P2 BRA `(.L_x_14991) ;  /* 0x0000000000b82947 */ /* 0x000fea0003800000 */
[----:B------:R-:W-:Y:S01]  /*a2f0*/  ULDC UR4, c[0x0][0xac8] ;  /* 0x0002b20000047ab9 */ /* 0x000fe20000000800 */
[C---:B-1----:R-:W-:Y:S01]  /*a300*/  VIADD R0, R19.reuse, 0x8 ;  /* 0x0000000813007836 */ /* 0x042fe20000000000 */
[C---:B------:R-:W-:Y:S01]  /*a310*/  ISETP.GE.AND P0, PT, R19.reuse, UR4, PT ;  /* 0x0000000413007c0c */ /* 0x040fe2000bf06270 */
[C---:B------:R-:W-:Y:S01]  /*a320*/  VIADD R5, R19.reuse, 0x18 ;  /* 0x0000001813057836 */ /* 0x040fe20000000000 */
[C---:B------:R-:W-:Y:S01]  /*a330*/  IADD3 R4, R19.reuse, 0x10, RZ ;  /* 0x0000001013047810 */ /* 0x040fe20007ffe0ff */
[C---:B------:R-:W-:Y:S01]  /*a340*/  VIADD R6, R19.reuse, 0x20 ;  /* 0x0000002013067836 */ /* 0x040fe20000000000 */
[C---:B------:R-:W-:Y:S01]  /*a350*/  IADD3 R9, R19.reuse, 0x30, RZ ;  /* 0x0000003013097810 */ /* 0x040fe20007ffe0ff */
[C---:B------:R-:W-:Y:S01]  /*a360*/  VIADD R7, R19.reuse, 0x28 ;  /* 0x0000002813077836 */ /* 0x040fe20000000000 */
[----:B------:R-:W-:Y:S01]  /*a370*/  ISETP.GE.AND P1, PT, R4, UR4, PT ;  /* 0x0000000404007c0c */ /* 0x000fe2000bf26270 */
[----:B------:R-:W-:Y:S01]  /*a380*/  VIADD R11, R19, 0x38 ;  /* 0x00000038130b7836 */ /* 0x000fe20000000000 */
[----:B------:R-:W-:-:S02]  /*a390*/  ISETP.GE.AND P2, PT, R5, UR4, PT ;  /* 0x0000000405007c0c */ /* 0x000fc4000bf46270 */
[----:B------:R-:W-:Y:S02]  /*a3a0*/  ISETP.GE.AND P3, PT, R6, UR4, PT ;  /* 0x0000000406007c0c */ /* 0x000fe4000bf66270 */
[----:B------:R-:W-:Y:S01]  /*a3b0*/  ISETP.GE.AND P4, PT, R7, UR4, PT ;  /* 0x0000000407007c0c */ /* 0x000fe2000bf86270 */
[----:B---3--:R-:W-:Y:S01]  /*a3c0*/  @!P0 IMAD.WIDE R2, R19, 0x4, R14 ;  /* 0x0000000413028825 */ /* 0x008fe200078e020e */
[----:B------:R-:W-:Y:S02]  /*a3d0*/  ISETP.GE.AND P5, PT, R9, UR4, PT ;  /* 0x0000000409007c0c */ /* 0x000fe4000bfa6270 */
[----:B------:R-:W-:Y:S02]  /*a3e0*/  ISETP.GE.AND P6, PT, R11, UR4, PT ;  /* 0x000000040b007c0c */ /* 0x000fe4000bfc6270 */
[----:B------:R0:W-:Y:S01]  /*a3f0*/  @!P0 ST.E.64 desc[UR38][R2.64], R88 ;  /* 0x0000005802008985 */ /* 0x0001e2000c101b26 */
[----:B------:R-:W-:Y:S02]  /*a400*/  ISETP.GE.AND P0, PT, R0, UR4, PT ;  /* 0x0000000400007c0c */ /* 0x000fe4000bf06270 */
[----:B------:R-:W-:-:S02]  /*a410*/  @!P1 LEA.HI R4, R4, R4, RZ, 0x1 ;  /* 0x0000000404049211 */ /* 0x000fc400078f08ff */
[----:B------:R-:W-:Y:S02]  /*a420*/  @!P3 LEA.HI R6, R6, R6, RZ, 0x1 ;  /* 0x000000060606b211 */ /* 0x000fe400078f08ff */
[----:B------:R-:W-:Y:S02]  /*a430*/  @!P4 LEA.HI R8, R7, R7, RZ, 0x1 ;  /* 0x000000070708c211 */ /* 0x000fe400078f08ff */
[----:B------:R-:W-:Y:S02]  /*a440*/  @!P5 LEA.HI R10, R9, R9, RZ, 0x1 ;  /* 0x00000009090ad211 */ /* 0x000fe400078f08ff */
[----:B------:R-:W-:Y:S02]  /*a450*/  @!P6 LEA.HI R12, R11, R11, RZ, 0x1 ;  /* 0x0000000b0b0ce211 */ /* 0x000fe400078f08ff */
[----:B------:R-:W-:Y:S02]  /*a460*/  @!P3 LOP3.LUT R9, R6, 0xfffffffe, RZ, 0xc0, !PT ;  /* 0xfffffffe0609b812 */ /* 0x000fe400078ec0ff */
[----:B------:R-:W-:-:S02]  /*a470*/  @!P0 LEA.HI R0, R0, R0, RZ, 0x1 ;  /* 0x0000000000008211 */ /* 0x000fc400078f08ff */
[----:B0-----:R-:W-:Y:S02]  /*a480*/  @!P2 LEA.HI R2, R5, R5, RZ, 0x1 ;  /* 0x000000050502a211 */ /* 0x001fe400078f08ff */
        /* <DEDUP_REMOVED lines=20> */
.L_x_14991:
[----:B------:R-:W-:Y:S05]  /*a5d0*/  BSYNC B0 ;  /* 0x0000000000007941 */ /* 0x000fea0003800000 */
.L_x_14990:
[----:B------:R-:W-:Y:S01]  /*a5e0*/  ISETP.GE.AND P0, PT, R17, R16, PT ;  /* 0x000000101100720c */ /* 0x000fe20003f06270 */
[----:B0-----:R0:W2:Y:S04]  /*a5f0*/  SHFL.IDX PT, R13, R20, 0x1, 0x1c1f ;  /* 0x003c1f00140d7f89 */ /* 0x0010a800000e0000 */
[----:B------:R0:W4:Y:S08]  /*a600*/  SHFL.IDX PT, R12, R18, 0x1, 0x1c1f ;  /* 0x003c1f00120c7f89 */ /* 0x00013000000e0000 */
[----:B0-----:R-:W-:Y:S05]  /*a610*/  @P0 BRA `(.L_x_14950) ;  /* 0x0000004000d80947 */ /* 0x001fea0003800000 */
[C---:B-1----:R-:W-:Y:S01]  /*a620*/  VIADD R0, R19.reuse, 0x8 ;  /* 0x0000000813007836 */ /* 0x042fe20000000000 */
        /* <DEDUP_REMOVED lines=17> */
[--C-:B--2-4-:R-:W-:Y:S01]  /*a740*/  @!P0 IMAD.WIDE R2, R19, 0x4, R12.reuse ;  /* 0x0000000413028825 */ /* 0x114fe200078e020c */
[----:B------:R-:W-:Y:S02]  /*a750*/  @!P4 LEA.HI R8, R8, R8, RZ, 0x1 ;  /* 0x000000080808c211 */ /* 0x000fe400078f08ff */
[----:B------:R-:W-:Y:S01]  /*a760*/  @!P5 LEA.HI R10, R9, R9, RZ, 0x1 ;  /* 0x00000009090ad211 */ /* 0x000fe200078f08ff */
[----:B------:R-:W-:Y:S01]  /*a770*/  @!P1 IMAD.WIDE R4, R5, 0x4, R12 ;  /* 0x0000000405049825 */ /* 0x000fe200078e020c */
[----:B------:R-:W-:Y:S01]  /*a780*/  @!P6 LEA.HI R14, R11, R11, RZ, 0x1 ;  /* 0x0000000b0b0ee211 */ /* 0x000fe200078f08ff */
[----:B------:R0:W-:Y:S01]  /*a790*/  @!P0 ST.E.64 desc[UR38][R2.64], R90 ;  /* 0x0000005a02008985 */ /* 0x0001e2000c101b26 */
[----:B------:R-:W-:Y:S02]  /*a7a0*/  @!P2 LOP3.LUT R7, R6, 0xfffffffe, RZ, 0xc0, !PT ;  /* 0xfffffffe0607a812 */ /* 0x000fe400078ec0ff */
[----:B------:R-:W-:Y:S01]  /*a7b0*/  @!P3 LOP3.LUT R9, R0, 0xfffffffe, RZ, 0xc0, !PT ;  /* 0xfffffffe0009b812 */ /* 0x000fe200078ec0ff */
[----:B------:R1:W-:Y:S01]  /*a7c0*/  @!P1 ST.E.64 desc[UR38][R4.64], R94 ;  /* 0x0000005e04009985 */ /* 0x0003e2000c101b26 */
[----:B------:R-:W-:-:S02]  /*a7d0*/  @!P4 LOP3.LUT R11, R8, 0xfffffffe, RZ, 0xc0, !PT ;  /* 0xfffffffe080bc812 */ /* 0x000fc400078ec0ff */
        /* <DEDUP_REMOVED lines=20> */
.L_x_14989:
        /* <DEDUP_REMOVED lines=59> */
.L_x_14948:
        /* <DEDUP_REMOVED lines=18> */
.L_x_14992:
[----:B------:R-:W-:Y:S01]  /*adf0*/  ULDC UR45, c[0x0][0xc50] ;  /* 0x00031400002d7ab9 */ /* 0x000fe20000000800 */
[----:B------:R-:W-:Y:S01]  /*ae00*/  UMOV UR42, UR6 ;  /* 0x00000006002a7c82 */ /* 0x000fe20008000000 */
[----:B------:R-:W-:-:S11]  /*ae10*/  UISETP.NE.AND UP0, UPT, UR45, 0x1, UPT ;  /* 0x000000012d00788c */ /* 0x000fd6000bf05270 */
[----:B------:R-:W-:Y:S01]  /*ae20*/  @UP0 ULDC UR4, c[0x0][0xc54] ;  /* 0x0003150000040ab9 */ /* 0x000fe20000000800 */
[----:B------:R-:W-:Y:S01]  /*ae30*/  @UP0 ULDC UR7, c[0x0][0xc58] ;  /* 0x0003160000070ab9 */ /* 0x000fe20000000800 */
[----:B------:R-:W-:-:S04]  /*ae40*/  UIMAD.WIDE.U32 UR4, UR6, UR4, URZ ;  /* 0x00000004060472a5 */ /* 0x000fc8000f8e003f */
[----:B------:R-:W-:-:S12]  /*ae50*/  @UP0 USHF.R.U32.HI UR42, URZ, UR7, UR5 ;  /* 0x000000073f2a0299 */ /* 0x000fd80008011605 */
.L_x_14993:
        /* <DEDUP_REMOVED lines=81> */
.L_x_14995:
        /* <DEDUP_REMOVED lines=33> */
.L_x_14996:
        /* <DEDUP_REMOVED lines=20> */
.L_x_14998:
        /* <DEDUP_REMOVED lines=15> */
.L_x_14997:
        /* <DEDUP_REMOVED lines=8> */
[----:B------:R-:W-:Y:S01]  /*b830*/  IMAD.U32 R0, RZ, RZ, UR52 ;  /* 0x00000034ff007e24 */ /* 0x000fe2000f8e00ff */
[C---:B------:R-:W-:Y:S01]  /*b840*/  LOP3.LUT R9, R22.reuse, 0x7f, RZ, 0xc0, !PT ;  /* 0x0000007f16097812 */ /* 0x040fe200078ec0ff */
[----:B------:R-:W-:Y:S01]  /*b850*/  IMAD.SHL.U32 R23, R22, 0x10, RZ ;  /* 0x0000001016177824 */ /* 0x000fe200078e00ff */
[----:B-1----:R-:W-:Y:S01]  /*b860*/  ISETP.NE.AND P1, PT, R16, 0x1, PT ;  /* 0x000000011000780c */ /* 0x002fe20003f25270 */
[----:B------:R-:W-:Y:S01]  /*b870*/  IMAD.MOV.U32 R6, RZ, RZ, RZ ;  /* 0x000000ffff067224 */ /* 0x000fe200078e00ff */
[----:B------:R-:W-:Y:S02]  /*b880*/  IADD3 R0, R0, -0x1, RZ ;  /* 0xffffffff00007810 */ /* 0x000fe40007ffe0ff */
[----:B------:R-:W-:Y:S02]  /*b890*/  SHF.R.U32.HI R4, RZ, 0x3, R9 ;  /* 0x00000003ff047819 */ /* 0x000fe40000011609 */
[----:B------:R-:W-:-:S03]  /*b8a0*/  LOP3.LUT R23, R23, 0x70, RZ, 0xc0, !PT ;  /* 0x0000007017177812 */ /* 0x000fc600078ec0ff */
[----:B------:R-:W-:-:S04]  /*b8b0*/  IMAD R4, R0, 0x80, R4 ;  /* 0x0000008000047824 */ /* 0x000fc800078e0204 */
[----:B------:R-:W-:Y:S01]  /*b8c0*/  IMAD.IADD R4, R23, 0x1, R4 ;  /* 0x0000000117047824 */ /* 0x000fe200078e0204 */
[----:B0-----:R-:W0:Y:S03]  /*b8d0*/  @P1 LDC R2, c[0x0][0x434] ;  /* 0x00010d00ff021b82 */ /* 0x001e260000000800 */
[C---:B-----5:R-:W-:Y:S01]  /*b8e0*/  IMAD.IADD R7, R4.reuse, 0x1, R19 ;  /* 0x0000000104077824 */ /* 0x060fe200078e0213 */
[----:B------:R-:W-:-:S04]  /*b8f0*/  ISETP.GE.AND P0, PT, R4, UR43, PT ;  /* 0x0000002b04007c0c */ /* 0x000fc8000bf06270 */
[----:B------:R-:W1:Y:S01]  /*b900*/  @P1 LDC R3, c[0x0][0x438] ;  /* 0x00010e00ff031b82 */ /* 0x000e620000000800 */
[----:B------:R-:W-:-:S08]  /*b910*/  MOV R8, R7 ;  /* 0x0000000700087202 */ /* 0x000fd00000000f00 */
[----:B------:R-:W3:Y:S01]  /*b920*/  @!P0 LDC.64 R10, c[0x0][0x428] ;  /* 0x00010a00ff0a8b82 */ /* 0x000ee20000000a00 */
[----:B0-----:R-:W-:-:S07]  /*b930*/  @P1 IMAD.HI.U32 R2, R7, R2, RZ ;  /* 0x0000000207021227 */ /* 0x001fce00078e00ff */
[----:B------:R-:W0:Y:S01]  /*b940*/  @!P0 LDC.64 R4, c[0x0][0x418] ;  /* 0x00010600ff048b82 */ /* 0x000e220000000a00 */
[----:B-1----:R-:W-:-:S04]  /*b950*/  @P1 SHF.R.U32.HI R8, RZ, R3, R2 ;  /* 0x00000003ff081219 */ /* 0x002fc80000011602 */
[----:B------:R-:W-:Y:S02]  /*b960*/  @!P0 SHF.R.S32.HI R3, RZ, 0x1f, R8 ;  /* 0x0000001fff038819 */ /* 0x000fe40000011408 */
[----:B--2---:R-:W-:-:S05]  /*b970*/  SHF.R.S32.HI R29, RZ, 0x1f, R28 ;  /* 0x0000001fff1d7819 */ /* 0x004fca000001141c */
[----:B---3--:R-:W-:-:S04]  /*b980*/  @!P0 IMAD R2, R29, R10, RZ ;  /* 0x0000000a1d028224 */ /* 0x008fc800078e02ff */
[----:B------:R-:W-:Y:S02]  /*b990*/  @!P0 IMAD R11, R28, R11, R2 ;  /* 0x0000000b1c0b8224 */ /* 0x000fe400078e0202 */
[----:B------:R-:W-:-:S04]  /*b9a0*/  @!P0 IMAD.MOV.U32 R2, RZ, RZ, R8 ;  /* 0x000000ffff028224 */ /* 0x000fc800078e0008 */
[----:B------:R-:W-:-:S04]  /*b9b0*/  @!P0 IMAD.WIDE.U32 R2, R28, R10, R2 ;  /* 0x0000000a1c028225 */ /* 0x000fc800078e0002 */
[----:B------:R-:W-:Y:S01]  /*b9c0*/  @!P0 IMAD.IADD R3, R3, 0x1, R11 ;  /* 0x0000000103038824 */ /* 0x000fe200078e020b */
[----:B0-----:R-:W-:-:S04]  /*b9d0*/  @!P0 LEA R4, P1, R2, R4, 0x2 ;  /* 0x0000000402048211 */ /* 0x001fc800078210ff */
[----:B------:R-:W-:-:S05]  /*b9e0*/  @!P0 LEA.HI.X R5, R2, R5, R3, 0x2, P1 ;  /* 0x0000000502058211 */ /* 0x000fca00008f1403 */
[----:B------:R0:W5:Y:S01]  /*b9f0*/  @!P0 LDG.E R6, desc[UR38][R4.64] ;  /* 0x0000002604068981 */ /* 0x000162000c1e1900 */
[----:B------:R-:W-:-:S03]  /*ba00*/  UMOV UR4, 0xffffffff ;  /* 0xffffffff00047882 */ /* 0x000fc60000000000 */
[----:B------:R-:W-:Y:S05]  /*ba10*/  BRA.DIV UR4, `(.L_x_14999) ;  /* 0x0000003204887947 */ /* 0x000fea000b800000 */
.L_x_15039:
[----:B------:R-:W-:Y:S01]  /*ba20*/  ULOP3.LUT UR4, UR40, 0x2, URZ, 0xfc, !UPT ;  /* 0x0000000228047892 */ /* 0x000fe2000f8efc3f */
[----:B------:R-:W-:Y:S01]  /*ba30*/  IMAD.MOV R2, RZ, RZ, -R8 ;  /* 0x000000ffff027224 */ /* 0x000fe200078e0a08 */
[----:B------:R-:W-:Y:S01]  /*ba40*/  MOV R26, R0 ;  /* 0x00000000001a7202 */ /* 0x000fe20000000f00 */
[----:B------:R-:W-:Y:S02]  /*ba50*/  IMAD.U32 R27, RZ, RZ, UR42 ;  /* 0x0000002aff1b7e24 */ /* 0x000fe4000f8e00ff */
[----:B0-----:R-:W-:Y:S01]  /*ba60*/  IMAD.SHL.U32 R4, R22, 0x8, RZ ;  /* 0x0000000816047824 */ /* 0x001fe200078e00ff */
[----:B------:R-:W-:Y:S01]  /*ba70*/  MOV R3, UR4 ;  /* 0x0000000400037c02 */ /* 0x000fe20008000f00 */
[----:B------:R-:W-:Y:S01]  /*ba80*/  IMAD R7, R16, R2, R7 ;  /* 0x0000000210077224 */ /* 0x000fe200078e0207 */
[----:B------:R-:W-:Y:S02]  /*ba90*/  SHF.R.S32.HI R27, RZ, 0x1f, R27 ;  /* 0x0000001fff1b7819 */ /* 0x000fe4000001141b */
[----:B------:R-:W-:-:S02]  /*baa0*/  ISETP.NE.AND P0, PT, R3, 0x3, PT ;  /* 0x000000030300780c */ /* 0x000fc40003f05270 */
[----:B------:R-:W-:-:S11]  /*bab0*/  LOP3.LUT R16, R4, 0x38, RZ, 0xc0, !PT ;  /* 0x0000003804107812 */ /* 0x000fd600078ec0ff */
[----:B------:R-:W-:Y:S05]  /*bac0*/  @!P0 BRA `(.L_x_15000) ;  /* 0x0000000000048947 */ /* 0x000fea0003800000 */
[----:B------:R-:W-:Y:S01]  /*bad0*/  BPT.TRAP 0x1 ;  /* 0x000000040000795c */ /* 0x000fe20000300000 */
.L_x_15000:
[----:B------:R-:W-:Y:S01]  /*bae0*/  IMAD.MOV.U32 R10, RZ, RZ, 0x1 ;  /* 0x00000001ff0a7424 */ /* 0x000fe200078e00ff */
[----:B------:R-:W-:Y:S01]  /*baf0*/  SHF.R.S32.HI R8, RZ, 0x1f, R7 ;  /* 0x0000001fff087819 */ /* 0x000fe20000011407 */
[----:B------:R-:W-:Y:S01]  /*bb00*/  ULDC.64 UR4, c[0x0][0x328] ;  /* 0x0000ca0000047ab9 */ /* 0x000fe20000000a00 */
[----:B------:R-:W-:Y:S02]  /*bb10*/  R2UR UR6, R27 ;  /* 0x000000001b0672ca */ /* 0x000fe400000e0000 */
[----:B------:R-:W-:Y:S01]  /*bb20*/  SHF.L.U32 R10, R10, 0x1f, RZ ;  /* 0x0000001f0a0a7819 */ /* 0x000fe200000006ff */
[----:B------:R-:W-:-:S03]  /*bb30*/  IMAD R2, R8, UR4, RZ ;  /* 0x0000000408027c24 */ /* 0x000fc6000f8e02ff */
[----:B------:R-:W0:Y:S01]  /*bb40*/  SYNCS.PHASECHK.TRANS64.TRYWAIT P0, [UR47+0x16840], R10 ;  /* 0x0168400aff0075a7 */ /* 0x000e22000800016f */
        /* <DEDUP_REMOVED lines=19> */
.L_x_15040:
[----:B------:R-:W-:Y:S01]  /*bc80*/  ULDC.64 UR4, c[0x0][0x300] ;  /* 0x0000c00000047ab9 */ /* 0x000fe20000000a00 */
[----:B------:R-:W-:Y:S01]  /*bc90*/  R2UR UR6, R27 ;  /* 0x000000001b0672ca */ /* 0x000fe200000e0000 */
[----:B------:R-:W-:Y:S01]  /*bca0*/  IMAD R8, R8, UR4, RZ ;  /* 0x0000000408087c24 */ /* 0x000fe2000f8e02ff */
[----:B------:R-:W-:Y:S01]  /*bcb0*/  SHF.R.U32.HI R12, RZ, 0x3, R9 ;  /* 0x00000003ff0c7819 */ /* 0x000fe20000011609 */
[----:B0-----:R-:W-:-:S04]  /*bcc0*/  IMAD.WIDE.U32 R2, R7, UR4, RZ ;  /* 0x0000000407027c25 */ /* 0x001fc8000f8e00ff */
[----:B------:R-:W-:Y:S01]  /*bcd0*/  IMAD R11, R7, UR5, R8 ;  /* 0x00000005070b7c24 */ /* 0x000fe2000f8e0208 */
[----:B------:R-:W-:Y:S01]  /*bce0*/  ULDC.64 UR4, c[0x0][0x310] ;  /* 0x0000c40000047ab9 */ /* 0x000fe20000000a00 */
[----:B------:R-:W-:Y:S02]  /*bcf0*/  IMAD.MOV.U32 R7, RZ, RZ, -0x80 ;  /* 0xffffff80ff077424 */ /* 0x000fe400078e00ff */
[----:B------:R-:W-:Y:S02]  /*bd00*/  IMAD.IADD R3, R3, 0x1, R11 ;  /* 0x0000000103037824 */ /* 0x000fe400078e020b */
[----:B------:R-:W-:Y:S02]  /*bd10*/  IMAD R5, R5, UR4, RZ ;  /* 0x0000000405057c24 */ /* 0x000fe4000f8e02ff */
[----:B------:R-:W-:-:S04]  /*bd20*/  IMAD.WIDE.U32 R2, R6, UR4, R2 ;  /* 0x0000000406027c25 */ /* 0x000fc8000f8e0002 */
[----:B------:R-:W-:Y:S01]  /*bd30*/  IMAD R5, R6, UR5, R5 ;  /* 0x0000000506057c24 */ /* 0x000fe2000f8e0205 */
[----:B------:R-:W-:Y:S01]  /*bd40*/  ULDC.64 UR4, c[0x0][0x308] ;  /* 0x0000c20000047ab9 */ /* 0x000fe20000000a00 */
[----:B------:R-:W-:Y:S02]  /*bd50*/  IMAD R6, R0, R7, UR43 ;  /* 0x0000002b00067e24 */ /* 0x000fe4000f8e0207 */
[----:B------:R-:W-:Y:S01]  /*bd60*/  IMAD.IADD R3, R3, 0x1, R5 ;  /* 0x0000000103037824 */ /* 0x000fe200078e0205 */
[----:B------:R-:W-:Y:S01]  /*bd70*/  MOV R5, UR4 ;  /* 0x0000000400057c02 */ /* 0x000fe20008000f00 */
[----:B------:R-:W-:-:S03]  /*bd80*/  UIMAD UR4, UR6, UR4, URZ ;  /* 0x00000004060472a4 */ /* 0x000fc6000f8e023f */
[----:B------:R-:W-:Y:S01]  /*bd90*/  ULDC.64 UR6, c[0x0][0x2e8] ;  /* 0x0000ba0000067ab9 */ /* 0x000fe20000000a00 */
[----:B------:R-:W-:Y:S02]  /*bda0*/  UIMAD UR4, UR42, UR5, UR4 ;  /* 0x000000052a0472a4 */ /* 0x000fe4000f8e0204 */
[----:B------:R-:W-:Y:S01]  /*bdb0*/  IMAD.WIDE.U32 R2, R5, UR42, R2 ;  /* 0x0000002a05027c25 */ /* 0x000fe2000f8e0002 */
[----:B------:R-:W-:-:S03]  /*bdc0*/  LOP3.LUT R5, R4, 0x1c0, RZ, 0xc0, !PT ;  /* 0x000001c004057812 */ /* 0x000fc600078ec0ff */
[----:B------:R-:W-:Y:S01]  /*bdd0*/  VIADD R3, R3, UR4 ;  /* 0x0000000403037c36 */ /* 0x000fe20008000000 */
[----:B------:R-:W-:Y:S01]  /*bde0*/  ULDC UR4, c[0x0][0x2f4] ;  /* 0x0000bd0000047ab9 */ /* 0x000fe20000000800 */
[----:B------:R-:W-:Y:S02]  /*bdf0*/  LEA R0, P0, R2, UR6, 0x1 ;  /* 0x0000000602007c11 */ /* 0x000fe4000f8008ff */
[----:B------:R-:W-:Y:S01]  /*be00*/  ISETP.GE.AND P3, PT, R16, UR4, PT ;  /* 0x0000000410007c0c */ /* 0x000fe2000bf66270 */
[----:B------:R-:W-:Y:S01]  /*be10*/  UMOV UR4, 0xffffffff ;  /* 0xffffffff00047882 */ /* 0x000fe20000000000 */
[----:B------:R-:W-:Y:S02]  /*be20*/  LOP3.LUT R5, R5, 0x38, R4, 0xf8, !PT ;  /* 0x0000003805057812 */ /* 0x000fe400078ef804 */
[----:B------:R-:W-:Y:S02]  /*be30*/  LEA.HI.X R4, R2, UR7, R3, 0x1, P0 ;  /* 0x0000000702047c11 */ /* 0x000fe400080f0c03 */
[----:B------:R-:W-:-:S02]  /*be40*/  P2R R2, PR, RZ, 0x8 ;  /* 0x00000008ff027803 */ /* 0x000fc40000000000 */
[----:B------:R-:W-:Y:S01]  /*be50*/  LOP3.LUT R3, R5, 0x38, R22, 0x78, !PT ;  /* 0x0000003805037812 */ /* 0x000fe200078e7816 */
[----:B------:R-:W-:Y:S01]  /*be60*/  IMAD.IADD R5, R6, 0x1, -R12 ;  /* 0x0000000106057824 */ /* 0x000fe200078e0a0c */
[----:B------:R-:W-:Y:S01]  /*be70*/  SHF.L.U32 R22, R9, 0x3, RZ ;  /* 0x0000000309167819 */ /* 0x000fe200000006ff */
[----:B------:R0:W-:Y:S03]  /*be80*/  STL [R1], R2 ;  /* 0x0000000201007387 */ /* 0x0001e60000100800 */
[----:B------:R-:W-:Y:S02]  /*be90*/  ISETP.GE.AND P0, PT, R5, 0x1, PT ;  /* 0x000000010500780c */ /* 0x000fe40003f06270 */
[----:B------:R-:W-:Y:S01]  /*bea0*/  LOP3.LUT R22, R3, 0x200, R22, 0xf8, !PT ;  /* 0x0000020003167812 */ /* 0x000fe200078ef816 */
[----:B------:R-:W-:Y:S10]  /*beb0*/  BRA.DIV UR4, `(.L_x_15002) ;  /* 0x0000002e04987947 */ /* 0x000ff4000b800000 */
[----:B------:R-:W1:Y:S01]  /*bec0*/  SHFL.IDX PT, R14, R0, RZ, 0x181f ;  /* 0x00181fff000e7589 */ /* 0x000e6200000e0000 */
[----:B------:R-:W-:-:S03]  /*bed0*/  @P0 LEA R7, R22, UR47, 0x1 ;  /* 0x0000002f16070c11 */ /* 0x000fc6000f8e08ff */
[----:B0-----:R-:W0:Y:S04]  /*bee0*/  SHFL.IDX PT, R2, R4, RZ, 0x181f ;  /* 0x00181fff04027589 */ /* 0x001e2800000e0000 */
[----:B------:R-:W-:Y:S04]  /*bef0*/  SHFL.IDX PT, R8, R4, 0x1, 0x181f ;  /* 0x00381f0004087f89 */ /* 0x000fe800000e0000 */
[----:B------:R-:W-:Y:S04]  /*bf00*/  SHFL.IDX PT, R9, R0, 0x2, 0x181f ;  /* 0x00581f0000097f89 */ /* 0x000fe800000e0000 */
[----:B------:R-:W-:Y:S01]  /*bf10*/  SHFL.IDX PT, R6, R4, 0x2, 0x181f ;  /* 0x00581f0004067f89 */ /* 0x000fe200000e0000 */
[----:B-1----:R-:W-:-:S05]  /*bf20*/  @P0 LEA R14, P1, R16, R14, 0x1 ;  /* 0x0000000e100e0211 */ /* 0x002fca00078208ff */
[----:B0-----:R-:W-:Y:S01]  /*bf30*/  @P0 IMAD.X R3, RZ, RZ, R2, P1 ;  /* 0x000000ffff030224 */ /* 0x001fe200008e0602 */
[C---:B------:R-:W-:Y:S01]  /*bf40*/  ISETP.GE.AND P1, PT, R5.reuse, 0x21, PT ;  /* 0x000000210500780c */ /* 0x040fe20003f26270 */
[----:B------:R-:W-:Y:S02]  /*bf50*/  @P0 IMAD.MOV.U32 R2, RZ, RZ, R14 ;  /* 0x000000ffff020224 */ /* 0x000fe400078e000e */
[----:B------:R-:W0:Y:S04]  /*bf60*/  SHFL.IDX PT, R14, R0, 0x1, 0x181f ;  /* 0x00381f00000e7f89 */ /* 0x000e2800000e0000 */
[----:B------:R1:W-:Y:S01]  /*bf70*/  @P0 LDGSTS.E.BYPASS.LTC128B.128 [R7+0xe400], desc[UR38][R2.64], !P3 ;  /* 0x0e40000002070fae */ /* 0x0003e2000d901d66 */
[----:B------:R-:W-:-:S05]  /*bf80*/  ISETP.GE.AND P0, PT, R5, 0x11, PT ;  /* 0x000000110500780c */ /* 0x000fca0003f06270 */
[C---:B------:R-:W-:Y:S01]  /*bf90*/  @P1 LEA R25, R22.reuse, UR47, 0x1 ;  /* 0x0000002f16191c11 */ /* 0x040fe2000f8e08ff */
[----:B-1----:R-:W-:Y:S07]  /*bfa0*/  SHFL.IDX PT, R7, R4, 0x3, 0x181f ;  /* 0x00781f0004077f89 */ /* 0x002fee00000e0000 */
[----:B------:R-:W-:Y:S02]  /*bfb0*/  @P0 LEA R21, R22, UR47, 0x1 ;  /* 0x0000002f16150c11 */ /* 0x000fe4000f8e08ff */
[----:B0-----:R-:W-:-:S02]  /*bfc0*/  @P0 LEA R2, P2, R16, R14, 0x1 ;  /* 0x0000000e10020211 */ /* 0x001fc400078408ff */
[----:B------:R-:W0:Y:S03]  /*bfd0*/  SHFL.IDX PT, R14, R0, 0x3, 0x181f ;  /* 0x00781f00000e7f89 */ /* 0x000e2600000e0000 */
[----:B------:R-:W-:-:S05]  /*bfe0*/  @P0 IMAD.X R3, RZ, RZ, R8, P2 ;  /* 0x000000ffff030224 */ /* 0x000fca00010e0608 */
[----:B------:R1:W-:Y:S02]  /*bff0*/  @P0 LDGSTS.E.BYPASS.LTC128B.128 [R21+0xec00], desc[UR38][R2.64], !P3 ;  /* 0x0ec0000002150fae */ /* 0x0003e4000d901d66 */
[----:B-1----:R-:W-:Y:S02]  /*c000*/  @P1 LEA R2, P0, R16, R9, 0x1 ;  /* 0x0000000910021211 */ /* 0x002fe400078008ff */
[----:B------:R-:W1:Y:S02]  /*c010*/  SHFL.IDX PT, R9, R0, 0x4, 0x181f ;  /* 0x00981f0000097f89 */ /* 0x000e6400000e0000 */
[----:B------:R-:W-:Y:S02]  /*c020*/  @P1 IADD3.X R3, RZ, R6, RZ, P0, !PT ;  /* 0x00000006ff031210 */ /* 0x000fe400007fe4ff */
        /* <DEDUP_REMOVED lines=8> */
[----:B------:R-:W-:Y:S02]  /*c0b0*/  @P0 IMAD.X R3, RZ, RZ, R7, P2 ;  /* 0x000000ffff030224 */ /* 0x000fe400010e0607 */
[----:B------:R-:W3:Y:S04]  /*c0c0*/  SHFL.IDX PT, R7, R4, 0x5, 0x181f ;  /* 0x00b81f0004077f89 */ /* 0x000ee800000e0000 */
[----:B------:R1:W-:Y:S02]  /*c0d0*/  @P0 LDGSTS.E.BYPASS.LTC128B.128 [R21+0xfc00], desc[UR38][R2.64], !P3 ;  /* 0x0fc0000002150fae */ /* 0x0003e4000d901d66 */
[----:B-1----:R-:W-:-:S02]  /*c0e0*/  @P1 LEA R2, P0, R16, R9, 0x1 ;  /* 0x0000000910021211 */ /* 0x002fc400078008ff */
[----:B------:R-:W1:Y:S03]  /*c0f0*/  SHFL.IDX PT, R9, R0, 0x6, 0x181f ;  /* 0x00d81f0000097f89 */ /* 0x000e6600000e0000 */
[----:B--2---:R-:W-:Y:S01]  /*c100*/  @P1 IMAD.X R3, RZ, RZ, R6, P0 ;  /* 0x000000ffff031224 */ /* 0x004fe200000e0606 */
[C---:B------:R-:W-:Y:S01]  /*c110*/  ISETP.GE.AND P0, PT, R5.reuse, 0x51, PT ;  /* 0x000000510500780c */ /* 0x040fe20003f06270 */
[----:B------:R-:W2:Y:S04]  /*c120*/  SHFL.IDX PT, R6, R4, 0x6, 0x181f ;  /* 0x00d81f0004067f89 */ /* 0x000ea800000e0000 */
[----:B------:R0:W-:Y:S01]  /*c130*/  @P1 LDGSTS.E.BYPASS.LTC128B.128 [R25+0x10400], desc[UR38][R2.64], !P3 ;  /* 0x1040000002191fae */ /* 0x0001e2000d901d66 */
[----:B------:R-:W-:-:S03]  /*c140*/  ISETP.GE.AND P1, PT, R5, 0x61, PT ;  /* 0x000000610500780c */ /* 0x000fc60003f26270 */
[----:B------:R-:W4:Y:S04]  /*c150*/  SHFL.IDX PT, R4, R4, 0x7, 0x181f ;  /* 0x00f81f0004047f89 */ /* 0x000f2800000e0000 */
[----:B0-----:R-:W-:Y:S02]  /*c160*/  @P0 LEA R2, P2, R16, R14, 0x1 ;  /* 0x0000000e10020211 */ /* 0x001fe400078408ff */
[----:B------:R0:W0:Y:S03]  /*c170*/  SHFL.IDX PT, R14, R0, 0x7, 0x181f ;  /* 0x00f81f00000e7f89 */ /* 0x00002600000e0000 */
[----:B---3--:R-:W-:Y:S01]  /*c180*/  @P0 IMAD.X R3, RZ, RZ, R7, P2 ;  /* 0x000000ffff030224 */ /* 0x008fe200010e0607 */
[----:B------:R-:W-:-:S05]  /*c190*/  @P0 LEA R7, R22, UR47, 0x1 ;  /* 0x0000002f16070c11 */ /* 0x000fca000f8e08ff */
[----:B------:R1:W-:Y:S02]  /*c1a0*/  @P0 LDGSTS.E.BYPASS.LTC128B.128 [R7+0x10c00], desc[UR38][R2.64], !P3 ;  /* 0x10c0000002070fae */ /* 0x0003e4000d901d66 */
[----:B-1----:R-:W-:Y:S02]  /*c1b0*/  @P1 LEA R2, P0, R16, R9, 0x1 ;  /* 0x0000000910021211 */ /* 0x002fe400078008ff */
[----:B------:R-:W-:Y:S02]  /*c1c0*/  @P1 LEA R9, R22, UR47, 0x1 ;  /* 0x0000002f16091c11 */ /* 0x000fe4000f8e08ff */
[----:B--2---:R-:W-:-:S05]  /*c1d0*/  @P1 IADD3.X R3, RZ, R6, RZ, P0, !PT ;  /* 0x00000006ff031210 */ /* 0x004fca00007fe4ff */
[----:B0---4-:R1:W-:Y:S04]  /*c1e0*/  @P1 LDGSTS.E.BYPASS.LTC128B.128 [R9+0x11400], desc[UR38][R2.64], !P3 ;  /* 0x1140000002091fae */ /* 0x0113e8000d901d66 */
.L_x_15058:
        /* <DEDUP_REMOVED lines=17> */
.L_x_15003:
        /* <DEDUP_REMOVED lines=23> */
[----:B------:R-:W-:Y:S02]  /*c470*/  IMAD.U32 R7, RZ, RZ, UR9 ;  /* 0x00000009ff077e24 */ /* 0x000fe4000f8e00ff */
[----:B------:R-:W-:-:S02]  /*c480*/  IMAD.U32 R10, RZ, RZ, UR4 ;  /* 0x00000004ff0a7e24 */ /* 0x000fc4000f8e00ff */
[----:B------:R-:W-:Y:S02]  /*c490*/  IMAD.MOV.U32 R8, RZ, RZ, 0x70 ;  /* 0x00000070ff087424 */ /* 0x000fe400078e00ff */
[----:B------:R-:W-:Y:S02]  /*c4a0*/  IMAD.MOV.U32 R12, RZ, RZ, 0x1 ;  /* 0x00000001ff0c7424 */ /* 0x000fe400078e00ff */
[----:B------:R-:W-:-:S07]  /*c4b0*/  IMAD.MOV.U32 R13, RZ, RZ, RZ ;  /* 0x000000ffff0d7224 */ /* 0x000fce00078e00ff */
[----:B------:R-:W-:-:S07]  /*c4c0*/  LEPC R20, `(.L_x_15004) ;  /* 0x000000001014794e */ /* 0x000fce0000000000 */
[----:B0-----:R-:W-:Y:S05]  /*c4d0*/  CALL.ABS.NOINC R2 ;  /* 0x0000000002007343 */ /* 0x001fea0003c00000 */
.L_x_15004:
[----:B------:R-:W-:Y:S01]  /*c4e0*/  IMAD.U32 R4, RZ, RZ, UR36 ;  /* 0x00000024ff047e24 */ /* 0x000fe2000f8e00ff */
[----:B------:R-:W-:Y:S01]  /*c4f0*/  ULDC.64 UR4, c[0x0][0x2e0] ;  /* 0x0000b80000047ab9 */ /* 0x000fe20000000a00 */
[----:B------:R-:W-:Y:S01]  /*c500*/  MOV R3, UR48 ;  /* 0x0000003000037c02 */ /* 0x000fe20008000f00 */
[----:B------:R-:W-:Y:S01]  /*c510*/  IMAD R25, R25, UR4, RZ ;  /* 0x0000000419197c24 */ /* 0x000fe2000f8e02ff */
[----:B------:R-:W-:Y:S01]  /*c520*/  UISETP.NE.AND UP0, UPT, UR50, URZ, UPT ;  /* 0x0000003f3200728c */ /* 0x000fe2000bf05270 */
[----:B------:R-:W-:Y:S01]  /*c530*/  IMAD.MOV.U32 R2, RZ, RZ, R4 ;  /* 0x000000ffff027224 */ /* 0x000fe200078e0004 */
[----:B------:R-:W0:Y:S01]  /*c540*/  LDC R9, c[0x0][0x448] ;  /* 0x00011200ff097b82 */ /* 0x000e220000000800 */
[C---:B------:R-:W-:Y:S02]  /*c550*/  IMAD R25, R24.reuse, UR5, R25 ;  /* 0x0000000518197c24 */ /* 0x040fe4000f8e0219 */
[----:B------:R-:W-:Y:S01]  /*c560*/  IMAD.WIDE.U32 R2, R24, UR4, R2 ;  /* 0x0000000418027c25 */ /* 0x000fe2000f8e0002 */
[----:B------:R-:W-:Y:S01]  /*c570*/  PLOP3.LUT P0, PT, PT, PT, UP0, 0x80, 0x0 ;  /* 0x000000000000781c */ /* 0x000fe20003f0f008 */
[----:B------:R-:W1:Y:S01]  /*c580*/  S2R R24, SR_TID.X ;  /* 0x0000000000187919 */ /* 0x000e620000002100 */
[----:B------:R-:W-:Y:S01]  /*c590*/  PLOP3.LUT P1, PT, PT, PT, UP0, 0x80, 0x0 ;  /* 0x000000000000781c */ /* 0x000fe20003f2f008 */
[----:B------:R-:W-:Y:S01]  /*c5a0*/  IMAD.U32 R5, RZ, RZ, UR37 ;  /* 0x00000025ff057e24 */ /* 0x000fe2000f8e00ff */
[----:B------:R-:W-:Y:S01]  /*c5b0*/  PLOP3.LUT P2, PT, PT, PT, UP0, 0x80, 0x0 ;  /* 0x000000000000781c */ /* 0x000fe20003f4f008 */
[----:B------:R-:W-:Y:S01]  /*c5c0*/  IMAD.U32 R5, RZ, RZ, UR49 ;  /* 0x00000031ff057e24 */ /* 0x000fe2000f8e00ff */
[----:B------:R-:W-:Y:S01]  /*c5d0*/  @UP0 ULDC UR4, c[0x0][0x44c] ;  /* 0x0001130000040ab9 */ /* 0x000fe20000000800 */
[----:B------:R-:W-:Y:S01]  /*c5e0*/  @UP0 ULDC UR5, c[0x0][0x450] ;  /* 0x0001140000050ab9 */ /* 0x000fe20000000800 */
[----:B------:R-:W-:-:S02]  /*c5f0*/  IADD3 R3, R3, R25, RZ ;  /* 0x0000001903037210 */ /* 0x000fc40007ffe0ff */
[----:B-1----:R-:W-:-:S04]  /*c600*/  LOP3.LUT R24, R24, 0x7f, RZ, 0xc0, !PT ;  /* 0x0000007f18187812 */ /* 0x002fc800078ec0ff */
[----:B------:R-:W-:-:S05]  /*c610*/  SHF.R.U32.HI R24, RZ, 0x3, R24 ;  /* 0x00000003ff187819 */ /* 0x000fca0000011618 */
[----:B------:R-:W-:-:S04]  /*c620*/  IMAD.IADD R0, R23, 0x1, R24 ;  /* 0x0000000117007824 */ /* 0x000fc800078e0218 */
[----:B------:R-:W-:-:S04]  /*c630*/  IMAD R4, R5, 0xc0, R0 ;  /* 0x000000c005047824 */ /* 0x000fc800078e0200 */
[C---:B------:R-:W-:Y:S01]  /*c640*/  @P0 IMAD.HI.U32 R0, R4.reuse, UR4, RZ ;  /* 0x0000000404000c27 */ /* 0x040fe2000f8e00ff */
[----:B------:R-:W-:Y:S01]  /*c650*/  PLOP3.LUT P0, PT, PT, PT, UP0, 0x80, 0x0 ;  /* 0x000000000000781c */ /* 0x000fe20003f0f008 */
[----:B------:R-:W-:Y:S02]  /*c660*/  @UP0 ULDC UR4, c[0x0][0x44c] ;  /* 0x0001130000040ab9 */ /* 0x000fe40000000800 */
[----:B------:R-:W-:Y:S01]  /*c670*/  IMAD.MOV.U32 R5, RZ, RZ, R4 ;  /* 0x000000ffff057224 */ /* 0x000fe200078e0004 */
[----:B------:R-:W-:Y:S02]  /*c680*/  @P1 SHF.R.U32.HI R5, RZ, UR5, R0 ;  /* 0x00000005ff051c19 */ /* 0x000fe40008011600 */
[----:B------:R-:W-:-:S03]  /*c690*/  IADD3 R0, R4, 0x80, RZ ;  /* 0x0000008004007810 */ /* 0x000fc60007ffe0ff */
[----:B------:R-:W-:Y:S02]  /*c6a0*/  IMAD.MOV R15, RZ, RZ, -R5 ;  /* 0x000000ffff0f7224 */ /* 0x000fe400078e0a05 */
[----:B------:R-:W-:Y:S01]  /*c6b0*/  @P2 IMAD.HI.U32 R6, R0, UR4, RZ ;  /* 0x0000000400062c27 */ /* 0x000fe2000f8e00ff */
[----:B------:R-:W-:-:S03]  /*c6c0*/  @UP0 ULDC UR4, c[0x0][0x450] ;  /* 0x0001140000040ab9 */ /* 0x000fc60000000800 */
[----:B0-----:R-:W-:Y:S01]  /*c6d0*/  IMAD R15, R9, R15, R4 ;  /* 0x0000000f090f7224 */ /* 0x001fe200078e0204 */
[----:B------:R-:W-:Y:S01]  /*c6e0*/  SHF.R.S32.HI R4, RZ, 0x1f, R5 ;  /* 0x0000001fff047819 */ /* 0x000fe20000011405 */
[----:B------:R-:W-:Y:S01]  /*c6f0*/  IMAD.MOV.U32 R11, RZ, RZ, R0 ;  /* 0x000000ffff0b7224 */ /* 0x000fe200078e0000 */
[----:B------:R-:W-:Y:S01]  /*c700*/  @P0 SHF.R.U32.HI R11, RZ, UR4, R6 ;  /* 0x00000004ff0b0c19 */ /* 0x000fe20008011606 */
[----:B------:R-:W-:Y:S02]  /*c710*/  ULDC.64 UR4, c[0x0][0x2d0] ;  /* 0x0000b40000047ab9 */ /* 0x000fe40000000a00 */
[----:B------:R-:W-:Y:S01]  /*c720*/  IMAD R6, R4, UR4, RZ ;  /* 0x0000000404067c24 */ /* 0x000fe2000f8e02ff */
[--C-:B------:R-:W-:Y:S01]  /*c730*/  SHF.R.S32.HI R4, RZ, 0x1f, R11.reuse ;  /* 0x0000001fff047819 */ /* 0x100fe2000001140b */
[----:B------:R-:W-:Y:S02]  /*c740*/  IMAD.MOV R8, RZ, RZ, -R11 ;  /* 0x000000ffff087224 */ /* 0x000fe400078e0a0b */
[----:B------:R-:W-:-:S02]  /*c750*/  IMAD R13, R5, UR5, R6 ;  /* 0x00000005050d7c24 */ /* 0x000fc4000f8e0206 */
[----:B------:R-:W-:Y:S02]  /*c760*/  IMAD R10, R4, UR4, RZ ;  /* 0x00000004040a7c24 */ /* 0x000fe4000f8e02ff */
[----:B------:R-:W-:-:S04]  /*c770*/  IMAD.WIDE.U32 R6, R11, UR4, R2 ;  /* 0x000000040b067c25 */ /* 0x000fc8000f8e0002 */
[----:B------:R-:W-:Y:S02]  /*c780*/  IMAD R21, R11, UR5, R10 ;  /* 0x000000050b157c24 */ /* 0x000fe4000f8e020a */
[----:B------:R-:W-:Y:S01]  /*c790*/  IMAD R11, R9, R8, R0 ;  /* 0x00000008090b7224 */ /* 0x000fe200078e0200 */
[----:B------:R-:W-:Y:S01]  /*c7a0*/  SHF.R.S32.HI R0, RZ, 0x1f, R15 ;  /* 0x0000001fff007819 */ /* 0x000fe2000001140f */
[----:B------:R-:W-:Y:S01]  /*c7b0*/  IMAD.WIDE.U32 R4, R5, UR4, R2 ;  /* 0x0000000405047c25 */ /* 0x000fe2000f8e0002 */
[----:B------:R-:W-:-:S03]  /*c7c0*/  ULDC.64 UR4, c[0x0][0x2c8] ;  /* 0x0000b20000047ab9 */ /* 0x000fc60000000a00 */
[----:B------:R-:W-:Y:S01]  /*c7d0*/  IMAD R0, R0, UR4, RZ ;  /* 0x0000000400007c24 */ /* 0x000fe2000f8e02ff */
[----:B------:R-:W-:Y:S01]  /*c7e0*/  IADD3 R3, R5, R13, RZ ;  /* 0x0000000d05037210 */ /* 0x000fe20007ffe0ff */
[----:B------:R-:W-:Y:S02]  /*c7f0*/  IMAD.MOV.U32 R2, RZ, RZ, R4 ;  /* 0x000000ffff027224 */ /* 0x000fe400078e0004 */
[C---:B------:R-:W-:Y:S01]  /*c800*/  IMAD R13, R15.reuse, UR5, R0 ;  /* 0x000000050f0d7c24 */ /* 0x040fe2000f8e0200 */
[----:B------:R-:W-:Y:S01]  /*c810*/  SHF.R.S32.HI R0, RZ, 0x1f, R11 ;  /* 0x0000001fff007819 */ /* 0x000fe2000001140b */
[----:B------:R-:W-:-:S04]  /*c820*/  IMAD.WIDE.U32 R4, R15, UR4, R2 ;  /* 0x000000040f047c25 */ /* 0x000fc8000f8e0002 */
        /* <DEDUP_REMOVED lines=16> */
[----:B------:R-:W0:Y:S01]  /*c930*/  SHFL.IDX PT, R14, R7, RZ, 0x181f ;  /* 0x00181fff070e7589 */ /* 0x000e2200000e0000 */
[----:B------:R-:W-:Y:S01]  /*c940*/  IMAD.U32 R5, RZ, RZ, UR49 ;  /* 0x00000031ff057e24 */ /* 0x000fe2000f8e00ff */
[----:B------:R-:W-:Y:S02]  /*c950*/  ULDC UR4, c[0x0][0x288] ;  /* 0x0000a20000047ab9 */ /* 0x000fe40000000800 */
[----:B------:R-:W1:Y:S01]  /*c960*/  SHFL.IDX PT, R2, R8, RZ, 0x181f ;  /* 0x00181fff08027589 */ /* 0x000e6200000e0000 */
[----:B------:R-:W-:Y:S02]  /*c970*/  IMAD R4, R9, UR4, RZ ;  /* 0x0000000409047c24 */ /* 0x000fe4000f8e02ff */
[----:B------:R-:W-:Y:S01]  /*c980*/  IMAD R5, R5, 0xc0, R24 ;  /* 0x000000c005057824 */ /* 0x000fe200078e0218 */
[----:B------:R-:W2:Y:S03]  /*c990*/  SHFL.IDX PT, R21, R7, 0x1, 0x181f ;  /* 0x00381f0007157f89 */ /* 0x000ea600000e0000 */
[C---:B------:R-:W-:Y:S01]  /*c9a0*/  VIADD R9, R5.reuse, 0x10 ;  /* 0x0000001005097836 */ /* 0x040fe20000000000 */
[C---:B------:R-:W-:Y:S01]  /*c9b0*/  ISETP.GE.AND P1, PT, R5.reuse, R4, PT ;  /* 0x000000040500720c */ /* 0x040fe20003f26270 */
[----:B------:R-:W3:Y:S01]  /*c9c0*/  SHFL.IDX PT, R10, R8, 0x1, 0x181f ;  /* 0x00381f00080a7f89 */ /* 0x000ee200000e0000 */
[----:B------:R-:W-:-:S02]  /*c9d0*/  VIADD R11, R5, 0x20 ;  /* 0x00000020050b7836 */ /* 0x000fc40000000000 */
[----:B------:R-:W-:Y:S02]  /*c9e0*/  ISETP.GE.AND P3, PT, R9, R4, PT ;  /* 0x000000040900720c */ /* 0x000fe40003f66270 */
[----:B------:R-:W-:Y:S07]  /*c9f0*/  SHFL.IDX PT, R9, R8, 0x2, 0x181f ;  /* 0x00581f0008097f89 */ /* 0x000fee00000e0000 */
[----:B0-----:R-:W-:Y:S02]  /*ca00*/  @!P1 LEA R14, P2, R16, R14, 0x1 ;  /* 0x0000000e100e9211 */ /* 0x001fe400078408ff */
[----:B------:R-:W-:-:S03]  /*ca10*/  @!P1 LEA R25, R22, UR47, 0x1 ;  /* 0x0000002f16199c11 */ /* 0x000fc6000f8e08ff */
[----:B-1----:R-:W-:Y:S01]  /*ca20*/  @!P1 IMAD.X R3, RZ, RZ, R2, P2 ;  /* 0x000000ffff039224 */ /* 0x002fe200010e0602 */
[----:B------:R-:W-:Y:S02]  /*ca30*/  @!P1 MOV R2, R14 ;  /* 0x0000000e00029202 */ /* 0x000fe40000000f00 */
[----:B------:R-:W0:Y:S04]  /*ca40*/  SHFL.IDX PT, R14, R7, 0x2, 0x181f ;  /* 0x00581f00070e7f89 */ /* 0x000e2800000e0000 */
[----:B------:R2:W-:Y:S01]  /*ca50*/  @!P1 LDGSTS.E.BYPASS.LTC128B.128 [R25+0x8400], desc[UR38][R2.64], !P0 ;  /* 0x0840000002199fae */ /* 0x0005e2000c101d66 */
[----:B------:R-:W-:Y:S01]  /*ca60*/  ISETP.GE.AND P1, PT, R11, R4, PT ;  /* 0x000000040b00720c */ /* 0x000fe20003f26270 */
[----:B------:R-:W-:Y:S01]  /*ca70*/  VIADD R11, R5, 0x40 ;  /* 0x00000040050b7836 */ /* 0x000fe20000000000 */
[----:B--2---:R-:W-:-:S02]  /*ca80*/  @!P3 LEA R2, P2, R16, R21, 0x1 ;  /* 0x000000151002b211 */ /* 0x004fc400078408ff */
[C---:B------:R-:W-:Y:S01]  /*ca90*/  @!P3 LEA R25, R22.reuse, UR47, 0x1 ;  /* 0x0000002f1619bc11 */ /* 0x040fe2000f8e08ff */
[----:B------:R-:W1:Y:S08]  /*caa0*/  SHFL.IDX PT, R21, R7, 0x3, 0x181f ;  /* 0x00781f0007157f89 */ /* 0x000e7000000e0000 */
[----:B------:R-:W-:Y:S01]  /*cab0*/  @!P1 LEA R20, R22, UR47, 0x1 ;  /* 0x0000002f16149c11 */ /* 0x000fe2000f8e08ff */
[----:B---3--:R-:W-:-:S02]  /*cac0*/  @!P3 IMAD.X R3, RZ, RZ, R10, P2 ;  /* 0x000000ffff03b224 */ /* 0x008fc400010e060a */
[----:B------:R-:W2:Y:S04]  /*cad0*/  SHFL.IDX PT, R10, R8, 0x3, 0x181f ;  /* 0x00781f00080a7f89 */ /* 0x000ea800000e0000 */
[----:B------:R0:W-:Y:S02]  /*cae0*/  @!P3 LDGSTS.E.BYPASS.LTC128B.128 [R25+0x8c00], desc[UR38][R2.64], !P0 ;  /* 0x08c000000219bfae */ /* 0x0001e4000c101d66 */
[----:B0-----:R-:W-:Y:S02]  /*caf0*/  @!P1 LEA R2, P2, R16, R14, 0x1 ;  /* 0x0000000e10029211 */ /* 0x001fe400078408ff */
[----:B------:R-:W0:Y:S02]  /*cb00*/  SHFL.IDX PT, R14, R7, 0x4, 0x181f ;  /* 0x00981f00070e7f89 */ /* 0x000e2400000e0000 */
[----:B------:R-:W-:Y:S01]  /*cb10*/  @!P1 IADD3.X R3, RZ, R9, RZ, P2, !PT ;  /* 0x00000009ff039210 */ /* 0x000fe200017fe4ff */
[----:B------:R-:W-:-:S04]  /*cb20*/  VIADD R9, R5, 0x30 ;  /* 0x0000003005097836 */ /* 0x000fc80000000000 */
[----:B------:R1:W-:Y:S01]  /*cb30*/  @!P1 LDGSTS.E.BYPASS.LTC128B.128 [R20+0x9400], desc[UR38][R2.64], !P0 ;  /* 0x0940000002149fae */ /* 0x0003e2000c101d66 */
[-C--:B------:R-:W-:Y:S02]  /*cb40*/  ISETP.GE.AND P3, PT, R9, R4.reuse, PT ;  /* 0x000000040900720c */ /* 0x080fe40003f66270 */
[----:B------:R-:W-:Y:S01]  /*cb50*/  ISETP.GE.AND P1, PT, R11, R4, PT ;  /* 0x000000040b00720c */ /* 0x000fe20003f26270 */
[----:B------:R-:W3:Y:S01]  /*cb60*/  SHFL.IDX PT, R9, R8, 0x4, 0x181f ;  /* 0x00981f0008097f89 */ /* 0x000ee200000e0000 */
[----:B------:R-:W-:-:S09]  /*cb70*/  VIADD R11, R5, 0x60 ;  /* 0x00000060050b7836 */ /* 0x000fd20000000000 */
[----:B-1----:R-:W-:Y:S02]  /*cb80*/  @!P3 LEA R2, P2, R16, R21, 0x1 ;  /* 0x000000151002b211 */ /* 0x002fe400078408ff */
[C---:B------:R-:W-:Y:S01]  /*cb90*/  @!P3 LEA R25, R22.reuse, UR47, 0x1 ;  /* 0x0000002f1619bc11 */ /* 0x040fe2000f8e08ff */
[----:B------:R-:W1:Y:S01]  /*cba0*/  SHFL.IDX PT, R21, R7, 0x5, 0x181f ;  /* 0x00b81f0007157f89 */ /* 0x000e6200000e0000 */
[----:B------:R-:W-:Y:S01]  /*cbb0*/  @!P1 LEA R20, R22, UR47, 0x1 ;  /* 0x0000002f16149c11 */ /* 0x000fe2000f8e08ff */
[----:B--2---:R-:W-:Y:S02]  /*cbc0*/  @!P3 IMAD.X R3, RZ, RZ, R10, P2 ;  /* 0x000000ffff03b224 */ /* 0x004fe400010e060a */
[----:B------:R-:W2:Y:S04]  /*cbd0*/  SHFL.IDX PT, R10, R8, 0x5, 0x181f ;  /* 0x00b81f00080a7f89 */ /* 0x000ea800000e0000 */
[----:B------:R0:W-:Y:S02]  /*cbe0*/  @!P3 LDGSTS.E.BYPASS.LTC128B.128 [R25+0x9c00], desc[UR38][R2.64], !P0 ;  /* 0x09c000000219bfae */ /* 0x0001e4000c101d66 */
[----:B0-----:R-:W-:-:S02]  /*cbf0*/  @!P1 LEA R2, P2, R16, R14, 0x1 ;  /* 0x0000000e10029211 */ /* 0x001fc400078408ff */
[----:B------:R-:W0:Y:S02]  /*cc00*/  SHFL.IDX PT, R14, R7, 0x6, 0x181f ;  /* 0x00d81f00070e7f89 */ /* 0x000e2400000e0000 */
[----:B---3--:R-:W-:Y:S01]  /*cc10*/  @!P1 IADD3.X R3, RZ, R9, RZ, P2, !PT ;  /* 0x00000009ff039210 */ /* 0x008fe200017fe4ff */
[----:B------:R-:W-:-:S04]  /*cc20*/  VIADD R9, R5, 0x50 ;  /* 0x0000005005097836 */ /* 0x000fc80000000000 */
[----:B------:R1:W-:Y:S01]  /*cc30*/  @!P1 LDGSTS.E.BYPASS.LTC128B.128 [R20+0xa400], desc[UR38][R2.64], !P0 ;  /* 0x0a40000002149fae */ /* 0x0003e2000c101d66 */
[-C--:B------:R-:W-:Y:S02]  /*cc40*/  ISETP.GE.AND P3, PT, R9, R4.reuse, PT ;  /* 0x000000040900720c */ /* 0x080fe40003f66270 */
[----:B------:R-:W-:Y:S01]  /*cc50*/  ISETP.GE.AND P1, PT, R11, R4, PT ;  /* 0x000000040b00720c */ /* 0x000fe20003f26270 */
[----:B------:R-:W3:Y:S01]  /*cc60*/  SHFL.IDX PT, R9, R8, 0x6, 0x181f ;  /* 0x00d81f0008097f89 */ /* 0x000ee200000e0000 */
[----:B------:R-:W-:-:S03]  /*cc70*/  VIADD R11, R5, 0x80 ;  /* 0x00000080050b7836 */ /* 0x000fc60000000000 */
[----:B------:R-:W-:Y:S06]  /*cc80*/  SHFL.IDX PT, R8, R8, 0x7, 0x181f ;  /* 0x00f81f0008087f89 */ /* 0x000fec00000e0000 */
[----:B-1----:R-:W-:Y:S02]  /*cc90*/  @!P3 LEA R2, P2, R16, R21, 0x1 ;  /* 0x000000151002b211 */ /* 0x002fe400078408ff */
        /* <DEDUP_REMOVED lines=11> */
[----:B0-----:R-:W-:Y:S01]  /*cd50*/  VIADD R7, R5, 0x90 ;  /* 0x0000009005077836 */ /* 0x001fe20000000000 */
[----:B------:R-:W-:Y:S01]  /*cd60*/  ISETP.GE.AND P1, PT, R11, R4, PT ;  /* 0x000000040b00720c */ /* 0x000fe20003f26270 */
[----:B------:R-:W0:Y:S01]  /*cd70*/  SHFL.IDX PT, R9, R6, RZ, 0x181f ;  /* 0x00181fff06097589 */ /* 0x000e2200000e0000 */
[----:B------:R-:W-:-:S09]  /*cd80*/  VIADD R11, R5, 0xa0 ;  /* 0x000000a0050b7836 */ /* 0x000fd20000000000 */
[----:B------:R-:W-:Y:S02]  /*cd90*/  @!P3 LEA R25, R22, UR47, 0x1 ;  /* 0x0000002f1619bc11 */ /* 0x000fe4000f8e08ff */
[----:B-1----:R-:W-:Y:S02]  /*cda0*/  @!P3 LEA R2, P2, R16, R14, 0x1 ;  /* 0x0000000e1002b211 */ /* 0x002fe400078408ff */
[----:B------:R-:W-:Y:S03]  /*cdb0*/  SHFL.IDX PT, R14, R0, 0x2, 0x181f ;  /* 0x00581f00000e7f89 */ /* 0x000fe600000e0000 */
[----:B------:R-:W-:Y:S02]  /*cdc0*/  @!P3 IMAD.X R3, RZ, RZ, R8, P2 ;  /* 0x000000ffff03b224 */ /* 0x000fe400010e0608 */
[----:B------:R-:W-:Y:S04]  /*cdd0*/  SHFL.IDX PT, R8, R6, 0x1, 0x181f ;  /* 0x00381f0006087f89 */ /* 0x000fe800000e0000 */
[----:B------:R1:W-:Y:S01]  /*cde0*/  @!P3 LDGSTS.E.BYPASS.LTC128B.128 [R25+0xbc00], desc[UR38][R2.64], !P0 ;  /* 0x0bc000000219bfae */ /* 0x0003e2000c101d66 */
[----:B------:R-:W-:-:S03]  /*cdf0*/  ISETP.GE.AND P3, PT, R7, R4, PT ;  /* 0x000000040700720c */ /* 0x000fc60003f66270 */
[----:B------:R-:W-:Y:S04]  /*ce00*/  SHFL.IDX PT, R7, R6, 0x2, 0x181f ;  /* 0x00581f0006077f89 */ /* 0x000fe800000e0000 */
[----:B------:R-:W-:Y:S01]  /*ce10*/  SHFL.IDX PT, R6, R6, 0x3, 0x181f ;  /* 0x00781f0006067f89 */ /* 0x000fe200000e0000 */
[----:B-1----:R-:W-:Y:S02]  /*ce20*/  @!P1 LEA R2, P2, R16, R21, 0x1 ;  /* 0x0000001510029211 */ /* 0x002fe400078408ff */
[----:B------:R-:W-:Y:S02]  /*ce30*/  @!P1 LEA R21, R22, UR47, 0x1 ;  /* 0x0000002f16159c11 */ /* 0x000fe4000f8e08ff */
[----:B0-----:R-:W-:Y:S02]  /*ce40*/  @!P1 IADD3.X R3, RZ, R9, RZ, P2, !PT ;  /* 0x00000009ff039210 */ /* 0x001fe400017fe4ff */
[----:B------:R-:W0:Y:S04]  /*ce50*/  SHFL.IDX PT, R9, R0, 0x1, 0x181f ;  /* 0x00381f0000097f89 */ /* 0x000e2800000e0000 */
[----:B------:R0:W-:Y:S01]  /*ce60*/  @!P1 LDGSTS.E.BYPASS.LTC128B.128 [R21+0xc400], desc[UR38][R2.64], !P0 ;  /* 0x0c40000002159fae */ /* 0x0001e2000c101d66 */
[----:B------:R-:W-:-:S02]  /*ce70*/  ISETP.GE.AND P1, PT, R11, R4, PT ;  /* 0x000000040b00720c */ /* 0x000fc40003f26270 */
[----:B0-----:R-:W-:Y:S02]  /*ce80*/  @!P3 LEA R2, P2, R16, R9, 0x1 ;  /* 0x000000091002b211 */ /* 0x001fe400078408ff */
[----:B------:R-:W-:-:S03]  /*ce90*/  @!P3 LEA R9, R22, UR47, 0x1 ;  /* 0x0000002f1609bc11 */ /* 0x000fc6000f8e08ff */
[----:B------:R-:W-:-:S05]  /*cea0*/  @!P3 IMAD.X R3, RZ, RZ, R8, P2 ;  /* 0x000000ffff03b224 */ /* 0x000fca00010e0608 */
[----:B------:R0:W-:Y:S02]  /*ceb0*/  @!P3 LDGSTS.E.BYPASS.LTC128B.128 [R9+0xcc00], desc[UR38][R2.64], !P0 ;  /* 0x0cc000000209bfae */ /* 0x0001e4000c101d66 */
[----:B0-----:R-:W-:Y:S02]  /*cec0*/  @!P1 LEA R2, P2, R16, R14, 0x1 ;  /* 0x0000000e10029211 */ /* 0x001fe400078408ff */
[----:B------:R0:W1:Y:S02]  /*ced0*/  SHFL.IDX PT, R14, R0, 0x3, 0x181f ;  /* 0x00781f00000e7f89 */ /* 0x00006400000e0000 */
[----:B------:R-:W-:Y:S02]  /*cee0*/  @!P1 IADD3.X R3, RZ, R7, RZ, P2, !PT ;  /* 0x00000007ff039210 */ /* 0x000fe400017fe4ff */
[----:B------:R-:W-:-:S05]  /*cef0*/  @!P1 LEA R7, R22, UR47, 0x1 ;  /* 0x0000002f16079c11 */ /* 0x000fca000f8e08ff */
[----:B------:R0:W-:Y:S02]  /*cf00*/  @!P1 LDGSTS.E.BYPASS.LTC128B.128 [R7+0xd400], desc[UR38][R2.64], !P0 ;  /* 0x0d40000002079fae */ /* 0x0001e4000c101d66 */
.L_x_15083:
        /* <DEDUP_REMOVED lines=18> */
.L_x_15084:
        /* <DEDUP_REMOVED lines=9> */
[----:B------:R-:W-:Y:S01]  /*d0c0*/  ULOP3.LUT UR5, URZ, UR46, URZ, 0x33, !UPT ;  /* 0x0000002e3f057292 */ /* 0x000fe2000f8e333f */
[----:B------:R-:W-:Y:S01]  /*d0d0*/  IMAD.SHL.U32 R4, R16, 0x2, RZ ;  /* 0x0000000210047824 */ /* 0x000fe200078e00ff */
[----:B------:R-:W-:Y:S01]  /*d0e0*/  UIMAD UR4, UR4, UR41, URZ ;  /* 0x00000029040472a4 */ /* 0x000fe2000f8e023f */
[----:B------:R-:W-:Y:S01]  /*d0f0*/  BSSY B0, `(.L_x_15007) ;  /* 0x00000f8000007945 */ /* 0x000fe20003800000 */
[----:B------:R-:W-:Y:S01]  /*d100*/  MOV R21, 0x1 ;  /* 0x0000000100157802 */ /* 0x000fe20000000f00 */
[----:B------:R-:W-:-:S03]  /*d110*/  IMAD.MOV.U32 R8, RZ, RZ, RZ ;  /* 0x000000ffff087224 */ /* 0x000fc600078e00ff */
[----:B------:R-:W-:Y:S01]  /*d120*/  LOP3.LUT R3, RZ, UR4, RZ, 0x33, !PT ;  /* 0x00000004ff037c12 */ /* 0x000fe2000f8e33ff */
[----:B------:R-:W-:Y:S02]  /*d130*/  ULDC UR4, c[0x0][0x2f4] ;  /* 0x0000bd0000047ab9 */ /* 0x000fe40000000800 */
[----:B------:R-:W-:Y:S02]  /*d140*/  ISETP.GE.AND P1, PT, R16, UR4, PT ;  /* 0x0000000410007c0c */ /* 0x000fe4000bf26270 */
[----:B------:R-:W-:-:S04]  /*d150*/  VIMNMX3 R3, R0, UR5, R3, !PT ;  /* 0x0000000500037c0f */ /* 0x000fc8000f800103 */
[----:B------:R-:W-:Y:S02]  /*d160*/  IADD3 R26, -R3, -0x2, RZ ;  /* 0xfffffffe031a7810 */ /* 0x000fe40007ffe1ff */
[----:B-1----:R-:W-:-:S04]  /*d170*/  LOP3.LUT R2, R2, 0x7f, RZ, 0xc0, !PT ;  /* 0x0000007f02027812 */ /* 0x002fc800078ec0ff */
[----:B------:R-:W-:-:S04]  /*d180*/  SHF.R.U32.HI R2, RZ, 0x3, R2 ;  /* 0x00000003ff027819 */ /* 0x000fc80000011602 */
[----:B------:R-:W-:Y:S02]  /*d190*/  IADD3 R19, R23, R19, R2 ;  /* 0x0000001317137210 */ /* 0x000fe40007ffe002 */
[----:B------:R-:W-:-:S03]  /*d1a0*/  IADD3 R0, -R2, UR43, RZ ;  /* 0x0000002b02007c10 */ /* 0x000fc6000fffe1ff */
[----:B------:R-:W-:Y:S02]  /*d1b0*/  VIADD R2, R19, 0xfffffe80 ;  /* 0xfffffe8013027836 */ /* 0x000fe40000000000 */
[C---:B------:R-:W-:Y:S02]  /*d1c0*/  IMAD R4, R3.reuse, 0x80, R0 ;  /* 0x0000008003047824 */ /* 0x040fe400078e0200 */
[----:B------:R-:W-:Y:S02]  /*d1d0*/  IMAD R0, R3, -0x80, R2 ;  /* 0xffffff8003007824 */ /* 0x000fe400078e0202 */
[----:B------:R-:W-:-:S07]  /*d1e0*/  VIADD R4, R4, 0x100 ;  /* 0x0000010004047836 */ /* 0x000fce0000000000 */
.L_x_15020:
[----:B------:R-:W0:Y:S01]  /*d1f0*/  LDC R2, c[0x0][0x430] ;  /* 0x00010c00ff027b82 */ /* 0x000e220000000800 */
[----:B------:R-:W-:Y:S01]  /*d200*/  MOV R9, R0 ;  /* 0x0000000000097202 */ /* 0x000fe20000000f00 */
[----:B------:R-:W-:Y:S01]  /*d210*/  ULDC.64 UR4, c[0x0][0x428] ;  /* 0x00010a0000047ab9 */ /* 0x000fe20000000a00 */
[----:B0-----:R-:W-:-:S13]  /*d220*/  ISETP.NE.AND P0, PT, R2, 0x1, PT ;  /* 0x000000010200780c */ /* 0x001fda0003f05270 */
[----:B------:R-:W0:Y:S08]  /*d230*/  @P0 LDC R3, c[0x0][0x434] ;  /* 0x00010d00ff030b82 */ /* 0x000e300000000800 */
[----:B------:R-:W1:Y:S01]  /*d240*/  @P0 LDC R5, c[0x0][0x438] ;  /* 0x00010e00ff050b82 */ /* 0x000e620000000800 */
        /* <DEDUP_REMOVED lines=11> */
[----:B------:R-:W2:Y:S01]  /*d300*/  LDG.E R5, desc[UR38][R6.64] ;  /* 0x0000002606057981 */ /* 0x000ea2000c1e1900 */
[----:B------:R-:W-:Y:S01]  /*d310*/  ULOP3.LUT UR6, UR40, 0x2, URZ, 0xfc, !UPT ;  /* 0x0000000228067892 */ /* 0x000fe2000f8efc3f */
[----:B------:R-:W-:-:S04]  /*d320*/  IADD3 R20, R8, 0x1, RZ ;  /* 0x0000000108147810 */ /* 0x000fc80007ffe0ff */
[----:B------:R-:W-:Y:S01]  /*d330*/  ISETP.NE.AND P0, PT, R20, 0x2, PT ;  /* 0x000000021400780c */ /* 0x000fe20003f05270 */
[----:B------:R-:W-:-:S03]  /*d340*/  IMAD.U32 R10, RZ, RZ, UR6 ;  /* 0x00000006ff0a7e24 */ /* 0x000fc6000f8e00ff */
[----:B------:R-:W-:Y:S02]  /*d350*/  SEL R24, RZ, 0x1, P0 ;  /* 0x00000001ff187807 */ /* 0x000fe40000000000 */
[----:B------:R-:W-:Y:S02]  /*d360*/  ISETP.NE.AND P2, PT, R10, 0x3, PT ;  /* 0x000000030a00780c */ /* 0x000fe40003f45270 */
[----:B------:R-:W-:Y:S02]  /*d370*/  SEL R20, R20, RZ, P0 ;  /* 0x000000ff14147207 */ /* 0x000fe40000000000 */
[----:B------:R-:W-:Y:S02]  /*d380*/  LOP3.LUT R24, R21, R24, RZ, 0x3c, !PT ;  /* 0x0000001815187212 */ /* 0x000fe400078e3cff */
[----:B--2---:R-:W-:-:S07]  /*d390*/  SHF.R.S32.HI R25, RZ, 0x1f, R5 ;  /* 0x0000001fff197819 */ /* 0x004fce0000011405 */
[----:B------:R-:W-:Y:S05]  /*d3a0*/  @!P2 BRA `(.L_x_15008) ;  /* 0x000000000004a947 */ /* 0x000fea0003800000 */
[----:B------:R-:W-:Y:S01]  /*d3b0*/  BPT.TRAP 0x1 ;  /* 0x000000040000795c */ /* 0x000fe20000300000 */
.L_x_15008:
[----:B------:R-:W-:Y:S01]  /*d3c0*/  LEA R7, R20, UR47, 0x3 ;  /* 0x0000002f14077c11 */ /* 0x000fe2000f8e18ff */
[----:B------:R-:W-:Y:S01]  /*d3d0*/  BSSY B1, `(.L_x_15009) ;  /* 0x0000004000017945 */ /* 0x000fe20003800000 */
[----:B------:R-:W-:-:S04]  /*d3e0*/  SHF.L.U32 R2, R24, 0x1f, RZ ;  /* 0x0000001f18027819 */ /* 0x000fc800000006ff */
[----:B------:R-:W0:Y:S02]  /*d3f0*/  SYNCS.PHASECHK.TRANS64.TRYWAIT P0, [R7+URZ+0x16840], R2 ;  /* 0x01684002070075a7 */ /* 0x000e24000800017f */
[----:B0-----:R-:W-:Y:S05]  /*d400*/  @!P0 BRA `(.L_x_15010) ;  /* 0x0000003000448947 */ /* 0x001fea0003800000 */
.L_x_15085:
[----:B------:R-:W-:Y:S05]  /*d410*/  BSYNC B1 ;  /* 0x0000000000017941 */ /* 0x000fea0003800000 */
.L_x_15009:
[----:B------:R-:W2:Y:S01]  /*d420*/  LDL R3, [R1] ;  /* 0x0000000001037983 */ /* 0x000ea20000100800 */
[----:B------:R-:W-:Y:S01]  /*d430*/  ULDC UR4, c[0x0][0x430] ;  /* 0x00010c0000047ab9 */ /* 0x000fe20000000800 */
[----:B------:R-:W-:Y:S01]  /*d440*/  R2UR UR6, R27 ;  /* 0x000000001b0672ca */ /* 0x000fe200000e0000 */
[----:B------:R-:W-:-:S06]  /*d450*/  UIADD3 UR4, -UR4, URZ, URZ ;  /* 0x0000003f04047290 */ /* 0x000fcc000fffe13f */
[----:B------:R-:W-:Y:S01]  /*d460*/  IMAD R6, R9, UR4, R0 ;  /* 0x0000000409067c24 */ /* 0x000fe2000f8e0200 */
[----:B------:R-:W-:-:S04]  /*d470*/  ULDC.64 UR4, c[0x0][0x300] ;  /* 0x0000c00000047ab9 */ /* 0x000fc80000000a00 */
[----:B------:R-:W-:Y:S02]  /*d480*/  SHF.R.S32.HI R23, RZ, 0x1f, R6 ;  /* 0x0000001fff177819 */ /* 0x000fe40000011406 */
[----:B--2---:R-:W-:-:S03]  /*d490*/  ISETP.NE.AND P2, PT, R3, RZ, PT ;  /* 0x000000ff0300720c */ /* 0x004fc60003f45270 */
        /* <DEDUP_REMOVED lines=15> */
[----:B------:R-:W-:Y:S01]  /*d590*/  IMAD R9, R20, 0x2000, R22 ;  /* 0x0000200014097824 */ /* 0x000fe200078e0216 */
[----:B------:R-:W-:Y:S02]  /*d5a0*/  LEA R10, P0, R2, UR6, 0x1 ;  /* 0x00000006020a7c11 */ /* 0x000fe4000f8008ff */
[----:B------:R-:W-:Y:S01]  /*d5b0*/  IADD3 R19, R3, UR4, RZ ;  /* 0x0000000403137c10 */ /* 0x000fe2000fffe0ff */
[----:B------:R-:W-:-:S03]  /*d5c0*/  UMOV UR4, 0xffffffff ;  /* 0xffffffff00047882 */ /* 0x000fc60000000000 */
        /* <DEDUP_REMOVED lines=41> */
.L_x_15103:
        /* <DEDUP_REMOVED lines=9> */
.L_x_15012:
        /* <DEDUP_REMOVED lines=8> */
[----:B0-----:R-:W-:-:S04]  /*d970*/  MOV R2, UR5 ;  /* 0x0000000500027c02 */ /* 0x001fc80008000f00 */
[----:B------:R-:W-:-:S13]  /*d980*/  ISETP.NE.AND P3, PT, R2, 0x3, PT ;  /* 0x000000030200780c */ /* 0x000fda0003f65270 */
[----:B------:R-:W-:Y:S05]  /*d990*/  @!P3 BRA `(.L_x_15013) ;  /* 0x000000000004b947 */ /* 0x000fea0003800000 */
[----:B------:R-:W-:Y:S01]  /*d9a0*/  BPT.TRAP 0x1 ;  /* 0x000000040000795c */ /* 0x000fe20000300000 */
.L_x_15013:
[----:B------:R0:W-:Y:S01]  /*d9b0*/  SYNCS.ARRIVE.TRANS64.A1T0 RZ, [R7+URZ+0x16830], RZ ;  /* 0x016830ff07ff79a7 */ /* 0x0001e2000810003f */
[----:B------:R-:W-:Y:S05]  /*d9c0*/  @!P3 BRA `(.L_x_15014) ;  /* 0x000000000004b947 */ /* 0x000fea0003800000 */
[----:B------:R-:W-:Y:S01]  /*d9d0*/  BPT.TRAP 0x1 ;  /* 0x000000040000795c */ /* 0x000fe20000300000 */
.L_x_15014:
[----:B------:R-:W-:Y:S01]  /*d9e0*/  SHF.L.U32 R2, R21, 0x1f, RZ ;  /* 0x0000001f15027819 */ /* 0x000fe200000006ff */
[----:B------:R-:W-:Y:S01]  /*d9f0*/  BSSY B1, `(.L_x_15015) ;  /* 0x0000004000017945 */ /* 0x000fe20003800000 */
[----:B0-----:R-:W-:-:S04]  /*da00*/  LEA R7, R8, UR47, 0x3 ;  /* 0x0000002f08077c11 */ /* 0x001fc8000f8e18ff */
[----:B------:R-:W0:Y:S02]  /*da10*/  SYNCS.PHASECHK.TRANS64.TRYWAIT P0, [R7+URZ+0x16860], R2 ;  /* 0x01686002070075a7 */ /* 0x000e24000800017f */
[----:B0-----:R-:W-:Y:S05]  /*da20*/  @!P0 BRA `(.L_x_15016) ;  /* 0x0000003400308947 */ /* 0x001fea0003800000 */
.L_x_15104:
[----:B------:R-:W-:Y:S05]  /*da30*/  BSYNC B1 ;  /* 0x0000000000017941 */ /* 0x000fea0003800000 */
.L_x_15015:
        /* <DEDUP_REMOVED lines=18> */
[----:B------:R-:W0:Y:S02]  /*db60*/  SHFL.IDX PT, R11, R17, 0x3, 0x181f ;  /* 0x00781f00110b7f89 */ /* 0x000e2400000e0000 */
[----:B---3--:R-:W-:Y:S02]  /*db70*/  IADD3.X R3, RZ, R9, RZ, P2, !PT ;  /* 0x00000009ff037210 */ /* 0x008fe400017fe4ff */
[----:B------:R-:W1:Y:S05]  /*db80*/  SHFL.IDX PT, R9, R18, 0x3, 0x181f ;  /* 0x00781f0012097f89 */ /* 0x000e6a00000e0000 */
        /* <DEDUP_REMOVED lines=28> */
.L_x_15122:
        /* <DEDUP_REMOVED lines=19> */
.L_x_15018:
        /* <DEDUP_REMOVED lines=12> */
.L_x_15019:
[----:B------:R-:W-:Y:S01]  /*df40*/  R2UR UR4, R27 ;  /* 0x000000001b0472ca */ /* 0x000fe200000e0000 */
[----:B------:R-:W-:Y:S01]  /*df50*/  ULDC.64 UR6, c[0x0][0x330] ;  /* 0x0000cc0000067ab9 */ /* 0x000fe20000000a00 */
[----:B------:R-:W-:Y:S01]  /*df60*/  IADD3 R26, R26, -0x1, RZ ;  /* 0xffffffff1a1a7810 */ /* 0x000fe20007ffe0ff */
[----:B------:R-:W-:Y:S01]  /*df70*/  IMAD.U32 R3, RZ, RZ, UR6 ;  /* 0x00000006ff037e24 */ /* 0x000fe2000f8e00ff */
[----:B------:R0:W-:Y:S01]  /*df80*/  SYNCS.ARRIVE.TRANS64.A1T0 RZ, [R7+URZ+0x16850], RZ ;  /* 0x016850ff07ff79a7 */ /* 0x0001e2000810003f */
[----:B------:R-:W-:Y:S01]  /*df90*/  IMAD.MOV.U32 R18, RZ, RZ, R2 ;  /* 0x000000ffff127224 */ /* 0x000fe200078e0002 */
        /* <DEDUP_REMOVED lines=9> */
[----:B------:R-:W-:Y:S01]  /*e030*/  LEA R17, P2, R18, UR6, 0x1 ;  /* 0x0000000612117c11 */ /* 0x000fe2000f8408ff */
[----:B------:R-:W-:-:S05]  /*e040*/  VIADD R3, R19, UR4 ;  /* 0x0000000413037c36 */ /* 0x000fca0008000000 */
[----:B------:R-:W-:Y:S01]  /*e050*/  LEA.HI.X R18, R18, UR7, R3, 0x1, P2 ;  /* 0x0000000712127c11 */ /* 0x000fe200090f0c03 */
[----:B0-----:R-:W-:Y:S06]  /*e060*/  @P0 BRA `(.L_x_15020) ;  /* 0xfffffff000600947 */ /* 0x001fec000383ffff */
[----:B------:R-:W-:Y:S05]  /*e070*/  BSYNC B0 ;  /* 0x0000000000007941 */ /* 0x000fea0003800000 */
.L_x_15007:
[----:B------:R-:W-:-:S06]  /*e080*/  ULOP3.LUT UR4, UR40, 0x2, URZ, 0xfc, !UPT ;  /* 0x0000000228047892 */ /* 0x000fcc000f8efc3f */
[----:B0-----:R-:W-:-:S05]  /*e090*/  IMAD.U32 R0, RZ, RZ, UR4 ;  /* 0x00000004ff007e24 */ /* 0x001fca000f8e00ff */
[----:B------:R-:W-:-:S13]  /*e0a0*/  ISETP.NE.AND P0, PT, R0, 0x3, PT ;  /* 0x000000030000780c */ /* 0x000fda0003f05270 */
[----:B------:R-:W-:Y:S05]  /*e0b0*/  @!P0 BRA `(.L_x_15021) ;  /* 0x0000000000048947 */ /* 0x000fea0003800000 */
[----:B------:R-:W-:Y:S01]  /*e0c0*/  BPT.TRAP 0x1 ;  /* 0x000000040000795c */ /* 0x000fe20000300000 */
.L_x_15021:
[----:B------:R-:W-:Y:S01]  /*e0d0*/  LEA R0, R20, UR47, 0x3 ;  /* 0x0000002f14007c11 */ /* 0x000fe2000f8e18ff */
[----:B------:R-:W0:Y:S01]  /*e0e0*/  S2R R2, SR_TID.X ;  /* 0x0000000000027919 */ /* 0x000e220000002100 */
[----:B------:R-:W-:Y:S01]  /*e0f0*/  SHF.L.U32 R3, R24, 0x1f, RZ ;  /* 0x0000001f18037819 */ /* 0x000fe200000006ff */
[----:B------:R-:W-:Y:S01]  /*e100*/  IMAD.MOV.U32 R5, RZ, RZ, -0x80 ;  /* 0xffffff80ff057424 */ /* 0x000fe200078e00ff */
[----:B------:R-:W-:Y:S01]  /*e110*/  BSSY B0, `(.L_x_15022) ;  /* 0x0000008000007945 */ /* 0x000fe20003800000 */
[----:B------:R-:W-:Y:S01]  /*e120*/  LEA R4, R20, R22, 0xd ;  /* 0x0000001614047211 */ /* 0x000fe200078e68ff */
[----:B------:R-:W1:Y:S01]  /*e130*/  SYNCS.PHASECHK.TRANS64.TRYWAIT P0, [R0+URZ+0x16860], R3 ;  /* 0x01686003000075a7 */ /* 0x000e62000800017f */
[----:B------:R-:W-:Y:S01]  /*e140*/  IMAD R5, R26, R5, UR43 ;  /* 0x0000002b1a057e24 */ /* 0x000fe2000f8e0205 */
[----:B0-----:R-:W-:-:S04]  /*e150*/  LOP3.LUT R2, R2, 0x7f, RZ, 0xc0, !PT ;  /* 0x0000007f02027812 */ /* 0x001fc800078ec0ff */
[----:B------:R-:W-:-:S05]  /*e160*/  SHF.R.U32.HI R2, RZ, 0x3, R2 ;  /* 0x00000003ff027819 */ /* 0x000fca0000011602 */
[----:B------:R-:W-:Y:S01]  /*e170*/  IMAD.IADD R5, R5, 0x1, -R2 ;  /* 0x0000000105057824 */ /* 0x000fe200078e0a02 */
[----:B-1----:R-:W-:Y:S06]  /*e180*/  @!P0 BRA `(.L_x_15023) ;  /* 0x0000003400b88947 */ /* 0x002fec0003800000 */
.L_x_15123:
[----:B------:R-:W-:Y:S05]  /*e190*/  BSYNC B0 ;  /* 0x0000000000007941 */ /* 0x000fea0003800000 */
.L_x_15022:
        /* <DEDUP_REMOVED lines=25> */
[----:B-----5:R-:W-:-:S03]  /*e330*/  IADD3.X R7, RZ, R7, RZ, P3, !PT ;  /* 0x00000007ff077210 */ /* 0x020fc60001ffe4ff */
        /* <DEDUP_REMOVED lines=25> */
.L_x_15141:
        /* <DEDUP_REMOVED lines=9> */
.L_x_15025:
        /* <DEDUP_REMOVED lines=12> */
.L_x_15026:
[----:B------:R-:W-:Y:S01]  /*e620*/  VIADD R2, R20, 0x1 ;  /* 0x0000000114027836 */ /* 0x000fe20000000000 */
[----:B------:R0:W-:Y:S04]  /*e630*/  SYNCS.ARRIVE.TRANS64.A1T0 RZ, [R0+URZ+0x16850], RZ ;  /* 0x016850ff00ff79a7 */ /* 0x0001e8000810003f */
[----:B------:R-:W-:-:S04]  /*e640*/  ISETP.NE.AND P0, PT, R2, 0x2, PT ;  /* 0x000000020200780c */ /* 0x000fc80003f05270 */
[----:B------:R-:W-:Y:S02]  /*e650*/  SEL R3, RZ, 0x1, P0 ;  /* 0x00000001ff037807 */ /* 0x000fe40000000000 */
[----:B------:R-:W-:Y:S02]  /*e660*/  SEL R2, R2, RZ, P0 ;  /* 0x000000ff02027207 */ /* 0x000fe40000000000 */
[----:B0-----:R-:W-:-:S07]  /*e670*/  LOP3.LUT R0, R24, R3, RZ, 0x3c, !PT ;  /* 0x0000000318007212 */ /* 0x001fce00078e3cff */
.L_x_14994:
[----:B------:R-:W0:Y:S01]  /*e680*/  S2R R4, SR_CgaCtaId ;  /* 0x0000000000047919 */ /* 0x000e220000008800 */
[----:B------:R-:W-:Y:S02]  /*e690*/  MOV R3, 0x400 ;  /* 0x0000040000037802 */ /* 0x000fe40000000f00 */
[----:B------:R-:W-:Y:S02]  /*e6a0*/  SHF.L.U32 R10, R10, 0x1f, RZ ;  /* 0x0000001f0a0a7819 */ /* 0x000fe400000006ff */
[----:B0-----:R-:W-:-:S04]  /*e6b0*/  LEA R7, R4, R3, 0x18 ;  /* 0x0000000304077211 */ /* 0x001fc800078ec0ff */
[----:B------:R-:W0:Y:S02]  /*e6c0*/  SYNCS.PHASECHK.TRANS64.TRYWAIT P0, [R7+URZ+0x16820], R10 ;  /* 0x0168200a070075a7 */ /* 0x000e24000800017f */
[----:B0-----:R-:W-:Y:S05]  /*e6d0*/  @!P0 BRA `(.L_x_15027) ;  /* 0x0000003800c48947 */ /* 0x001fea0003800000 */
.L_x_15142:
[----:B------:R-:W-:-:S03]  /*e6e0*/  UMOV UR4, 0xffffffff ;  /* 0xffffffff00047882 */ /* 0x000fc60000000000 */
[----:B------:R-:W-:Y:S05]  /*e6f0*/  BRA.DIV UR4, `(.L_x_15028) ;  /* 0x0000003a04d07947 */ /* 0x000fea000b800000 */
[----:B------:R-:W1:Y:S02]  /*e700*/  S2R R3, SR_TID.X ;  /* 0x0000000000037919 */ /* 0x000e640000002100 */
[----:B-1----:R-:W-:-:S04]  /*e710*/  SHF.R.U32.HI R3, RZ, 0x5, R3 ;  /* 0x00000005ff037819 */ /* 0x002fc80000011603 */
[----:B------:R-:W-:-:S05]  /*e720*/  LOP3.LUT R3, R3, 0x3, RZ, 0xc0, !PT ;  /* 0x0000000303037812 */ /* 0x000fca00078ec0ff */
[----:B------:R1:W2:Y:S02]  /*e730*/  SHFL.IDX PT, R14, R3, RZ, 0x1f ;  /* 0x00001fff030e7589 */ /* 0x0002a400000e0000 */
.L_x_15145:
[----:B--2---:R-:W-:-:S13]  /*e740*/  ISETP.NE.AND P0, PT, R14, RZ, PT ;  /* 0x000000ff0e00720c */ /* 0x004fda0003f05270 */
[----:B------:R-:W-:Y:S05]  /*e750*/  @P0 BRA `(.L_x_14950) ;  /* 0x0000000000880947 */ /* 0x000fea0003800000 */
[----:B------:R-:W-:-:S03]  /*e760*/  UMOV UR4, 0xffffffff ;  /* 0xffffffff00047882 */ /* 0x000fc60000000000 */
[----:B------:R-:W-:Y:S05]  /*e770*/  BRA.DIV UR4, `(.L_x_15029) ;  /* 0x0000003a04e47947 */ /* 0x000fea000b800000 */
[----:B------:R-:W-:-:S13]  /*e780*/  ELECT P6, URZ, PT ;  /* 0x00000000003f782f */ /* 0x000fda00038c0000 */
.L_x_15148:
[----:B------:R-:W-:Y:S05]  /*e790*/  @!P6 BRA `(.L_x_14950) ;  /* 0x000000000078e947 */ /* 0x000fea0003800000 */
[----:B------:R-:W-:-:S06]  /*e7a0*/  ULOP3.LUT UR4, UR40, 0x2, URZ, 0xfc, !UPT ;  /* 0x0000000228047892 */ /* 0x000fcc000f8efc3f */
[----:B-1----:R-:W-:-:S05]  /*e7b0*/  IMAD.U32 R3, RZ, RZ, UR4 ;  /* 0x00000004ff037e24 */ /* 0x002fca000f8e00ff */
[----:B------:R-:W-:-:S13]  /*e7c0*/  ISETP.NE.AND P0, PT, R3, 0x3, PT ;  /* 0x000000030300780c */ /* 0x000fda0003f05270 */
[----:B------:R-:W-:Y:S05]  /*e7d0*/  @!P0 BRA `(.L_x_15030) ;  /* 0x0000000000048947 */ /* 0x000fea0003800000 */
[----:B------:R-:W-:Y:S01]  /*e7e0*/  BPT.TRAP 0x1 ;  /* 0x000000040000795c */ /* 0x000fe20000300000 */
.L_x_15030:
[----:B------:R-:W-:Y:S01]  /*e7f0*/  IMAD R5, R2, 0x8, R7 ;  /* 0x0000000802057824 */ /* 0x000fe200078e0207 */
[----:B------:R-:W-:Y:S02]  /*e800*/  SHF.L.U32 R4, R0, 0x1f, RZ ;  /* 0x0000001f00047819 */ /* 0x000fe400000006ff */
[----:B------:R-:W-:Y:S02]  /*e810*/  IADD3 R2, R2, 0x1, RZ ;  /* 0x0000000102027810 */ /* 0x000fe40007ffe0ff */
[----:B------:R-:W1:Y:S02]  /*e820*/  SYNCS.PHASECHK.TRANS64.TRYWAIT P1, [R5+URZ+0x16840], R4 ;  /* 0x01684004050075a7 */ /* 0x000e64000802017f */
[----:B------:R-:W-:-:S04]  /*e830*/  ISETP.NE.AND P2, PT, R2, 0x2, PT ;  /* 0x000000020200780c */ /* 0x000fc80003f45270 */
[----:B------:R-:W-:Y:S01]  /*e840*/  SEL R3, RZ, 0x1, P2 ;  /* 0x00000001ff037807 */ /* 0x000fe20001000000 */
[----:B-1----:R-:W-:Y:S08]  /*e850*/  @!P1 BRA `(.L_x_15031) ;  /* 0x0000003800cc9947 */ /* 0x002ff00003800000 */
.L_x_15149:
[----:B------:R-:W-:Y:S02]  /*e860*/  SEL R2, R2, RZ, P2 ;  /* 0x000000ff02027207 */ /* 0x000fe40001000000 */
[----:B------:R-:W-:Y:S01]  /*e870*/  LOP3.LUT R0, R0, R3, RZ, 0x3c, !PT ;  /* 0x0000000300007212 */ /* 0x000fe200078e3cff */
[----:B------:R-:W-:Y:S06]  /*e880*/  @!P0 BRA `(.L_x_15032) ;  /* 0x0000000000048947 */ /* 0x000fec0003800000 */
[----:B------:R-:W-:Y:S01]  /*e890*/  BPT.TRAP 0x1 ;  /* 0x000000040000795c */ /* 0x000fe20000300000 */
.L_x_15032:
[----:B------:R-:W-:Y:S01]  /*e8a0*/  IMAD R3, R2, 0x8, R7 ;  /* 0x0000000802037824 */ /* 0x000fe200078e0207 */
[----:B------:R-:W-:-:S04]  /*e8b0*/  SHF.L.U32 R0, R0, 0x1f, RZ ;  /* 0x0000001f00007819 */ /* 0x000fc800000006ff */
[----:B------:R-:W2:Y:S02]  /*e8c0*/  SYNCS.PHASECHK.TRANS64.TRYWAIT P1, [R3+URZ+0x16840], R0 ;  /* 0x01684000030075a7 */ /* 0x000ea4000802017f */
[----:B--2---:R-:W-:Y:S05]  /*e8d0*/  @!P1 BRA `(.L_x_15033) ;  /* 0x0000003800c09947 */ /* 0x004fea0003800000 */
.L_x_15150:
[----:B------:R-:W-:Y:S05]  /*e8e0*/  @!P0 BRA `(.L_x_15034) ;  /* 0x0000000000048947 */ /* 0x000fea0003800000 */
[----:B------:R-:W-:Y:S01]  /*e8f0*/  BPT.TRAP 0x1 ;  /* 0x000000040000795c */ /* 0x000fe20000300000 */
.L_x_15034:
[----:B------:R-:W3:Y:S02]  /*e900*/  SYNCS.PHASECHK.TRANS64.TRYWAIT P1, [R5+URZ+0x16860], R4 ;  /* 0x01686004050075a7 */ /* 0x000ee4000802017f */
[----:B---3--:R-:W-:Y:S05]  /*e910*/  @!P1 BRA `(.L_x_15035) ;  /* 0x0000003800c49947 */ /* 0x008fea0003800000 */
.L_x_15151:
[----:B------:R-:W-:Y:S05]  /*e920*/  @!P0 BRA `(.L_x_15036) ;  /* 0x0000000000048947 */ /* 0x000fea0003800000 */
[----:B------:R-:W-:Y:S01]  /*e930*/  BPT.TRAP 0x1 ;  /* 0x000000040000795c */ /* 0x000fe20000300000 */
.L_x_15036:
[----:B----4-:R4:W0:Y:S02]  /*e940*/  SYNCS.PHASECHK.TRANS64.TRYWAIT P0, [R3+URZ+0x16860], R0 ;  /* 0x01686000030075a7 */ /* 0x010824000800017f */
[----:B0-----:R-:W-:Y:S05]  /*e950*/  @!P0 NANOSLEEP.SYNCS 0x989680 ;  /* 0x009896800000895d */ /* 0x001fea0003900000 */
[----:B------:R-:W0:Y:S02]  /*e960*/  @!P0 SYNCS.PHASECHK.TRANS64 P0, [R3+URZ+0x16860], R0 ;  /* 0x01686000030085a7 */ /* 0x000e24000800007f */
[----:B0-----:R-:W-:Y:S05]  /*e970*/  @!P0 BRA `(.L_x_15036) ;  /* 0xfffffffc00f08947 */ /* 0x001fea000383ffff */
.L_x_14950:
[----:B------:R-:W-:Y:S05]  /*e980*/  BSYNC B6 ;  /* 0x0000000000067941 */ /* 0x000fea0003800000 */
.L_x_14947:
[----:B------:R-:W-:Y:S05]  /*e990*/  EXIT ;  /* 0x000000000000794d */ /* 0x000fea0003800000 */
.L_x_14954:
[----:B0-----:R-:W-:-:S04]  /*e9a0*/  IMAD.U32 R3, RZ, RZ, UR42 ;  /* 0x0000002aff037e24 */ /* 0x001fc8000f8e00ff */
[----:B------:R0:W1:Y:S03]  /*e9b0*/  SYNCS.PHASECHK.TRANS64.TRYWAIT P0, [R3+URZ+0x16800], R0 ;  /* 0x01680000030075a7 */ /* 0x000066000800017f */
[----:B-1----:R-:W-:Y:S05]  /*e9c0*/  @!P0 NANOSLEEP.SYNCS 0x989680 ;  /* 0x009896800000895d */ /* 0x002fea0003900000 */
[----:B------:R-:W1:Y:S02]  /*e9d0*/  @!P0 SYNCS.PHASECHK.TRANS64 P0, [R3+URZ+0x16800], R0 ;  /* 0x01680000030085a7 */ /* 0x000e64000800007f */
[----:B-1----:R-:W-:Y:S05]  /*e9e0*/  @!P0 BRA `(.L_x_14954) ;  /* 0xfffffffc00ec8947 */ /* 0x002fea000383ffff */
[----:B------:R-:W-:Y:S05]  /*e9f0*/  BRA `(.L_x_15037) ;  /* 0xffffff2800207947 */ /* 0x000fea000383ffff */
.L_x_14958:
[----:B0-----:R-:W-:-:S04]  /*ea00*/  IMAD.U32 R3, RZ, RZ, UR42 ;  /* 0x0000002aff037e24 */ /* 0x001fc8000f8e00ff */
[----:B------:R0:W2:Y:S03]  /*ea10*/  SYNCS.PHASECHK.TRANS64.TRYWAIT P1, [R3+URZ+0x16830], R0 ;  /* 0x01683000030075a7 */ /* 0x0000a6000802017f */
[----:B--2---:R-:W-:Y:S05]  /*ea20*/  @!P1 NANOSLEEP.SYNCS 0x989680 ;  /* 0x009896800000995d */ /* 0x004fea0003900000 */
[----:B------:R-:W2:Y:S02]  /*ea30*/  @!P1 SYNCS.PHASECHK.TRANS64 P1, [R3+URZ+0x16830], R0 ;  /* 0x01683000030095a7 */ /* 0x000ea4000802007f */
[----:B--2---:R-:W-:Y:S05]  /*ea40*/  @!P1 BRA `(.L_x_14958) ;  /* 0xfffffffc00ec9947 */ /* 0x004fea000383ffff */
[----:B------:R-:W-:Y:S05]  /*ea50*/  BRA `(.L_x_14957) ;  /* 0xffffff28003c7947 */ /* 0x000fea000383ffff */
.L_x_14964:
[----:B-1----:R-:W-:-:S04]  /*ea60*/  MOV R10, UR4 ;  /* 0x00000004000a7c02 */ /* 0x002fc80008000f00 */
[----:B------:R1:W2:Y:S03]  /*ea70*/  SYNCS.PHASECHK.TRANS64.TRYWAIT P1, [R10+URZ+0x16830], R9 ;  /* 0x016830090a0075a7 */ /* 0x0002a6000802017f */
[----:B--2---:R-:W-:Y:S05]  /*ea80*/  @!P1 NANOSLEEP.SYNCS 0x989680 ;  /* 0x009896800000995d */ /* 0x004fea0003900000 */
[----:B------:R-:W2:Y:S02]  /*ea90*/  @!P1 SYNCS.PHASECHK.TRANS64 P1, [R10+URZ+0x16830], R9 ;  /* 0x016830090a0095a7 */ /* 0x000ea4000802007f */
[----:B--2---:R-:W-:Y:S05]  /*eaa0*/  @!P1 BRA `(.L_x_14964) ;  /* 0xfffffffc00ec9947 */ /* 0x004fea000383ffff */
[----:B------:R-:W-:Y:S05]  /*eab0*/  BRA `(.L_x_14961) ;  /* 0xffffff5400387947 */ /* 0x000fea000383ffff */
.L_x_14968:
[----:B-1----:R-:W-:-:S04]  /*eac0*/  IMAD.U32 R10, RZ, RZ, UR10 ;  /* 0x0000000aff0a7e24 */ /* 0x002fc8000f8e00ff */
[----:B------:R1:W2:Y:S03]  /*ead0*/  SYNCS.PHASECHK.TRANS64.TRYWAIT P1, [R10+URZ+0x16850], R9 ;  /* 0x016850090a0075a7 */ /* 0x0002a6000802017f */
[----:B--2---:R-:W-:Y:S05]  /*eae0*/  @!P1 NANOSLEEP.SYNCS 0x989680 ;  /* 0x009896800000995d */ /* 0x004fea0003900000 */
[----:B------:R-:W2:Y:S02]  /*eaf0*/  @!P1 SYNCS.PHASECHK.TRANS64 P1, [R10+URZ+0x16850], R9 ;  /* 0x016850090a0095a7 */ /* 0x000ea4000802007f */
[----:B--2---:R-:W-:Y:S05]  /*eb00*/  @!P1 BRA `(.L_x_14968) ;  /* 0xfffffffc00ec9947 */ /* 0x004fea000383ffff */
[----:B------:R-:W-:Y:S05]  /*eb10*/  BRA `(.L_x_14965) ;  /* 0xffffff5400bc7947 */ /* 0x000fea000383ffff */
.L_x_14976:
[----:B-1----:R-:W-:-:S04]  /*eb20*/  IMAD.U32 R9, RZ, RZ, UR10 ;  /* 0x0000000aff097e24 */ /* 0x002fc8000f8e00ff */
[----:B------:R1:W2:Y:S03]  /*eb30*/  SYNCS.PHASECHK.TRANS64.TRYWAIT P1, [R9+URZ+0x16830], R8 ;  /* 0x01683008090075a7 */ /* 0x0002a6000802017f */
[----:B--2---:R-:W-:Y:S05]  /*eb40*/  @!P1 NANOSLEEP.SYNCS 0x989680 ;  /* 0x009896800000995d */ /* 0x004fea0003900000 */
[----:B------:R-:W2:Y:S02]  /*eb50*/  @!P1 SYNCS.PHASECHK.TRANS64 P1, [R9+URZ+0x16830], R8 ;  /* 0x01683008090095a7 */ /* 0x000ea4000802007f */
[----:B--2---:R-:W-:Y:S05]  /*eb60*/  @!P1 BRA `(.L_x_14976) ;  /* 0xfffffffc00ec9947 */ /* 0x004fea000383ffff */
[----:B------:R-:W-:Y:S05]  /*eb70*/  BRA `(.L_x_14973) ;  /* 0xffffff8000d87947 */ /* 0x000fea000383ffff */
.L_x_14980:
[----:B-1----:R-:W-:-:S04]  /*eb80*/  IMAD.U32 R9, RZ, RZ, UR10 ;  /* 0x0000000aff097e24 */ /* 0x002fc8000f8e00ff */
[----:B------:R1:W2:Y:S03]  /*eb90*/  SYNCS.PHASECHK.TRANS64.TRYWAIT P1, [R9+URZ+0x16850], R8 ;  /* 0x01685008090075a7 */ /* 0x0002a6000802017f */
[----:B--2---:R-:W-:Y:S05]  /*eba0*/  @!P1 NANOSLEEP.SYNCS 0x989680 ;  /* 0x009896800000995d */ /* 0x004fea0003900000 */
[----:B------:R-:W2:Y:S02]  /*ebb0*/  @!P1 SYNCS.PHASECHK.TRANS64 P1, [R9+URZ+0x16850], R8 ;  /* 0x01685008090095a7 */ /* 0x000ea4000802007f */
[----:B--2---:R-:W-:Y:S05]  /*ebc0*/  @!P1 BRA `(.L_x_14980) ;  /* 0xfffffffc00ec9947 */ /* 0x004fea000383ffff */
[----:B------:R-:W-:Y:S05]  /*ebd0*/  BRA `(.L_x_14977) ;  /* 0xffffff84004c7947 */ /* 0x000fea000383ffff */
.L_x_14987:
[----:B-1----:R-:W-:-:S04]  /*ebe0*/  MOV R4, UR7 ;  /* 0x0000000700047c02 */ /* 0x002fc80008000f00 */
[----:B------:R1:W3:Y:S03]  /*ebf0*/  SYNCS.PHASECHK.TRANS64.TRYWAIT P1, [R4+URZ+0x16850], R3 ;  /* 0x01685003040075a7 */ /* 0x0002e6000802017f */
[----:B---3--:R-:W-:Y:S05]  /*ec00*/  @!P1 NANOSLEEP.SYNCS 0x989680 ;  /* 0x009896800000995d */ /* 0x008fea0003900000 */
[----:B------:R-:W3:Y:S02]  /*ec10*/  @!P1 SYNCS.PHASECHK.TRANS64 P1, [R4+URZ+0x16850], R3 ;  /* 0x01685003040095a7 */ /* 0x000ee4000802007f */
[----:B---3--:R-:W-:Y:S05]  /*ec20*/  @!P1 BRA `(.L_x_14987) ;  /* 0xfffffffc00ec9947 */ /* 0x008fea000383ffff */
[----:B------:R-:W-:Y:S05]  /*ec30*/  BRA `(.L_x_14986) ;  /* 0xffffffa400ac7947 */ /* 0x000fea000383ffff */
.L_x_14999:
[----:B------:R-:W-:Y:S01]  /*ec40*/  IMAD.MOV.U32 R13, RZ, RZ, R17 ;  /* 0x000000ffff0d7224 */ /* 0x000fe200078e0011 */
[----:B------:R-:W-:Y:S01]  /*ec50*/  MOV R15, 0xffffffff ;  /* 0xffffffff000f7802 */ /* 0x000fe20000000f00 */
[----:B------:R-:W-:Y:S02]  /*ec60*/  IMAD.MOV.U32 R12, RZ, RZ, RZ ;  /* 0x000000ffff0c7224 */ /* 0x000fe400078e00ff */
[----:B------:R-:W-:-:S07]  /*ec70*/  IMAD.MOV.U32 R11, RZ, RZ, 0x1f ;  /* 0x0000001fff0b7424 */ /* 0x000fce00078e00ff */
[----:B0----5:R-:W-:Y:S05]  /*ec80*/  WARPSYNC.COLLECTIVE R15, `(.L_x_15038) ;  /* 0x000000000f087348 */ /* 0x021fea0003c00000 */
[----:B------:R1:W2:Y:S02]  /*ec90*/  SHFL.IDX P6, R14, R13, R12, R11 ;  /* 0x0000000c0d0e7389 */ /* 0x0002a400000c000b */
[----:B012--5:R-:W-:Y:S01]  /*eca0*/  ENDCOLLECTIVE ;  /* 0x000000000000791b */ /* 0x027fe20003800000 */
.L_x_15038:
[----:B------:R-:W-:Y:S05]  /*ecb0*/  BRA `(.L_x_15039) ;  /* 0xffffffcc00587947 */ /* 0x000fea000383ffff */
.L_x_15001:
[----:B0-----:R-:W-:-:S04]  /*ecc0*/  IMAD.U32 R3, RZ, RZ, UR47 ;  /* 0x0000002fff037e24 */ /* 0x001fc8000f8e00ff */
[----:B------:R0:W1:Y:S03]  /*ecd0*/  SYNCS.PHASECHK.TRANS64.TRYWAIT P0, [R3+URZ+0x16840], R10 ;  /* 0x0168400a030075a7 */ /* 0x000066000800017f */
[----:B-1----:R-:W-:Y:S05]  /*ece0*/  @!P0 NANOSLEEP.SYNCS 0x989680 ;  /* 0x009896800000895d */ /* 0x002fea0003900000 */
[----:B------:R-:W1:Y:S02]  /*ecf0*/  @!P0 SYNCS.PHASECHK.TRANS64 P0, [R3+URZ+0x16840], R10 ;  /* 0x0168400a030085a7 */ /* 0x000e64000800007f */
[----:B-1----:R-:W-:Y:S05]  /*ed00*/  @!P0 BRA `(.L_x_15001) ;  /* 0xfffffffc00ec8947 */ /* 0x002fea000383ffff */
[----:B------:R-:W-:Y:S05]  /*ed10*/  BRA `(.L_x_15040) ;  /* 0xffffffcc00d87947 */ /* 0x000fea000383ffff */
.L_x_15002:
        /* <DEDUP_REMOVED lines=8> */
.L_x_15042:
[----:B------:R-:W-:Y:S05]  /*eda0*/  BSYNC B0 ;  /* 0x0000000000007941 */ /* 0x000fea0003800000 */
.L_x_15041:
[----:B------:R-:W-:Y:S01]  /*edb0*/  IMAD.MOV.U32 R13, RZ, RZ, R0 ;  /* 0x000000ffff0d7224 */ /* 0x000fe200078e0000 */
[----:B------:R-:W-:Y:S01]  /*edc0*/  MOV R12, RZ ;  /* 0x000000ff000c7202 */ /* 0x000fe20000000f00 */
[----:B------:R-:W-:Y:S01]  /*edd0*/  IMAD.MOV.U32 R11, RZ, RZ, 0x181f ;  /* 0x0000181fff0b7424 */ /* 0x000fe200078e00ff */
[----:B------:R-:W-:Y:S01]  /*ede0*/  @P0 LEA R7, R22, UR47, 0x1 ;  /* 0x0000002f16070c11 */ /* 0x000fe2000f8e08ff */
[----:B------:R-:W-:Y:S02]  /*edf0*/  IMAD.MOV.U32 R15, RZ, RZ, -0x1 ;  /* 0xffffffffff0f7424 */ /* 0x000fe400078e00ff */
[----:B------:R-:W-:-:S07]  /*ee00*/  IMAD.MOV.U32 R2, RZ, RZ, R14 ;  /* 0x000000ffff027224 */ /* 0x000fce00078e000e */
[----:B------:R-:W-:Y:S05]  /*ee10*/  WARPSYNC.COLLECTIVE R15, `(.L_x_15043) ;  /* 0x000000000f087348 */ /* 0x000fea0003c00000 */
[----:B------:R0:W1:Y:S02]  /*ee20*/  SHFL.IDX P6, R14, R13, R12, R11 ;  /* 0x0000000c0d0e7389 */ /* 0x00006400000c000b */
[----:B01----:R-:W-:Y:S01]  /*ee30*/  ENDCOLLECTIVE ;  /* 0x000000000000791b */ /* 0x003fe20003800000 */
.L_x_15043:
        /* <DEDUP_REMOVED lines=8> */
.L_x_15044:
[C---:B------:R-:W-:Y:S01]  /*eec0*/  ISETP.GE.AND P1, PT, R5.reuse, 0x21, PT ;  /* 0x000000210500780c */ /* 0x040fe20003f26270 */
[----:B------:R-:W-:Y:S01]  /*eed0*/  @!PT LDS RZ, [RZ] ;  /* 0x00000000fffff984 */ /* 0x000fe20000000800 */
[----:B------:R-:W-:Y:S01]  /*eee0*/  @!PT LDS RZ, [RZ] ;  /* 0x00000000fffff984 */ /* 0x000fe20000000800 */
[----:B------:R-:W-:Y:S01]  /*eef0*/  @!PT LDS RZ, [RZ] ;  /* 0x00000000fffff984 */ /* 0x000fe20000000800 */
[----:B------:R0:W-:Y:S01]  /*ef00*/  @P0 LDGSTS.E.BYPASS.LTC128B.128 [R7+0xe400], desc[UR38][R2.64], !P3 ;  /* 0x0e40000002070fae */ /* 0x0001e2000d901d66 */
[----:B------:R-:W-:Y:S02]  /*ef10*/  ISETP.GE.AND P0, PT, R5, 0x11, PT ;  /* 0x000000110500780c */ /* 0x000fe40003f06270 */
[----:B------:R-:W-:-:S09]  /*ef20*/  MOV R13, R0 ;  /* 0x00000000000d7202 */ /* 0x000fd20000000f00 */
[C---:B------:R-:W-:Y:S02]  /*ef30*/  @P1 LEA R25, R22.reuse, UR47, 0x1 ;  /* 0x0000002f16191c11 */ /* 0x040fe4000f8e08ff */
[----:B------:R-:W-:Y:S01]  /*ef40*/  @P0 LEA R21, R22, UR47, 0x1 ;  /* 0x0000002f16150c11 */ /* 0x000fe2000f8e08ff */
[----:B0-----:R-:W-:-:S07]  /*ef50*/  IMAD.MOV.U32 R8, RZ, RZ, R14 ;  /* 0x000000ffff087224 */ /* 0x001fce00078e000e */
[----:B------:R-:W-:Y:S05]  /*ef60*/  WARPSYNC.COLLECTIVE R15, `(.L_x_15045) ;  /* 0x000000000f087348 */ /* 0x000fea0003c00000 */
[----:B------:R0:W1:Y:S02]  /*ef70*/  SHFL.IDX P6, R14, R13, R12, R11 ;  /* 0x0000000c0d0e7389 */ /* 0x00006400000c000b */
[----:B01----:R-:W-:Y:S01]  /*ef80*/  ENDCOLLECTIVE ;  /* 0x000000000000791b */ /* 0x003fe20003800000 */
.L_x_15045:
[----:B------:R-:W-:Y:S02]  /*ef90*/  IMAD.MOV.U32 R13, RZ, RZ, R4 ;  /* 0x000000ffff0d7224 */ /* 0x000fe400078e0004 */
[----:B------:R-:W-:Y:S01]  /*efa0*/  IMAD.MOV.U32 R12, RZ, RZ, 0x2 ;  /* 0x00000002ff0c7424 */ /* 0x000fe200078e00ff */
[----:B------:R-:W-:-:S13]  /*efb0*/  @P0 LEA R2, P2, R16, R14, 0x1 ;  /* 0x0000000e10020211 */ /* 0x000fda00078408ff */
[----:B------:R-:W-:Y:S05]  /*efc0*/  WARPSYNC.COLLECTIVE R15, `(.L_x_15046) ;  /* 0x000000000f087348 */ /* 0x000fea0003c00000 */
[----:B------:R0:W1:Y:S02]  /*efd0*/  SHFL.IDX P6, R14, R13, R12, R11 ;  /* 0x0000000c0d0e7389 */ /* 0x00006400000c000b */
[----:B01----:R-:W-:Y:S01]  /*efe0*/  ENDCOLLECTIVE ;  /* 0x000000000000791b */ /* 0x003fe20003800000 */
.L_x_15046:
[----:B------:R-:W-:-:S05]  /*eff0*/  @P0 IMAD.X R3, RZ, RZ, R8, P2 ;  /* 0x000000ffff030224 */ /* 0x000fca00010e0608 */
        /* <DEDUP_REMOVED lines=9> */
.L_x_15047:
[----:B------:R-:W-:Y:S01]  /*f090*/  MOV R13, R4 ;  /* 0x00000004000d7202 */ /* 0x000fe20000000f00 */
[----:B------:R-:W-:Y:S02]  /*f0a0*/  IMAD.MOV.U32 R12, RZ, RZ, 0x3 ;  /* 0x00000003ff0c7424 */ /* 0x000fe400078e00ff */
[----:B------:R-:W-:-:S07]  /*f0b0*/  IMAD.MOV.U32 R9, RZ, RZ, R14 ;  /* 0x000000ffff097224 */ /* 0x000fce00078e000e */
[----:B------:R-:W-:Y:S05]  /*f0c0*/  WARPSYNC.COLLECTIVE R15, `(.L_x_15048) ;  /* 0x000000000f087348 */ /* 0x000fea0003c00000 */
[----:B------:R0:W1:Y:S02]  /*f0d0*/  SHFL.IDX P6, R14, R13, R12, R11 ;  /* 0x0000000c0d0e7389 */ /* 0x00006400000c000b */
[----:B01----:R-:W-:Y:S01]  /*f0e0*/  ENDCOLLECTIVE ;  /* 0x000000000000791b */ /* 0x003fe20003800000 */
.L_x_15048:
        /* <DEDUP_REMOVED lines=14> */
.L_x_15049:
[----:B------:R-:W-:Y:S01]  /*f1d0*/  @P1 LEA R25, R22, UR47, 0x1 ;  /* 0x0000002f16191c11 */ /* 0x000fe2000f8e08ff */
[----:B------:R-:W-:Y:S02]  /*f1e0*/  IMAD.MOV.U32 R13, RZ, RZ, R4 ;  /* 0x000000ffff0d7224 */ /* 0x000fe400078e0004 */
[----:B------:R-:W-:Y:S01]  /*f1f0*/  IMAD.MOV.U32 R12, RZ, RZ, 0x4 ;  /* 0x00000004ff0c7424 */ /* 0x000fe200078e00ff */
[----:B------:R-:W-:-:S13]  /*f200*/  @P0 LEA R2, P2, R16, R14, 0x1 ;  /* 0x0000000e10020211 */ /* 0x000fda00078408ff */
[----:B------:R-:W-:Y:S05]  /*f210*/  WARPSYNC.COLLECTIVE R15, `(.L_x_15050) ;  /* 0x000000000f087348 */ /* 0x000fea0003c00000 */
[----:B------:R0:W1:Y:S02]  /*f220*/  SHFL.IDX P6, R14, R13, R12, R11 ;  /* 0x0000000c0d0e7389 */ /* 0x00006400000c000b */
[----:B01----:R-:W-:Y:S01]  /*f230*/  ENDCOLLECTIVE ;  /* 0x000000000000791b */ /* 0x003fe20003800000 */
.L_x_15050:
[----:B------:R-:W-:-:S05]  /*f240*/  @P0 IADD3.X R3, RZ, R7, RZ, P2, !PT ;  /* 0x00000007ff030210 */ /* 0x000fca00017fe4ff */
        /* <DEDUP_REMOVED lines=9> */
.L_x_15051:
[----:B------:R-:W-:Y:S01]  /*f2e0*/  IMAD.MOV.U32 R13, RZ, RZ, R4 ;  /* 0x000000ffff0d7224 */ /* 0x000fe200078e0004 */
[----:B------:R-:W-:Y:S01]  /*f2f0*/  MOV R12, 0x5 ;  /* 0x00000005000c7802 */ /* 0x000fe20000000f00 */
[----:B------:R-:W-:-:S07]  /*f300*/  IMAD.MOV.U32 R9, RZ, RZ, R14 ;  /* 0x000000ffff097224 */ /* 0x000fce00078e000e */
[----:B------:R-:W-:Y:S05]  /*f310*/  WARPSYNC.COLLECTIVE R15, `(.L_x_15052) ;  /* 0x000000000f087348 */ /* 0x000fea0003c00000 */
[----:B------:R0:W1:Y:S02]  /*f320*/  SHFL.IDX P6, R14, R13, R12, R11 ;  /* 0x0000000c0d0e7389 */ /* 0x00006400000c000b */
[----:B01----:R-:W-:Y:S01]  /*f330*/  ENDCOLLECTIVE ;  /* 0x000000000000791b */ /* 0x003fe20003800000 */
.L_x_15052:
        /* <DEDUP_REMOVED lines=13> */
.L_x_15053:
[----:B------:R-:W-:Y:S01]  /*f410*/  MOV R13, R4 ;  /* 0x00000004000d7202 */ /* 0x000fe20000000f00 */
[----:B------:R-:W-:Y:S01]  /*f420*/  IMAD.MOV.U32 R12, RZ, RZ, 0x6 ;  /* 0x00000006ff0c7424 */ /* 0x000fe200078e00ff */
[----:B------:R-:W-:-:S13]  /*f430*/  @P0 LEA R2, P2, R16, R14, 0x1 ;  /* 0x0000000e10020211 */ /* 0x000fda00078408ff */
[----:B------:R-:W-:Y:S05]  /*f440*/  WARPSYNC.COLLECTIVE R15, `(.L_x_15054) ;  /* 0x000000000f087348 */ /* 0x000fea0003c00000 */
[----:B------:R0:W1:Y:S02]  /*f450*/  SHFL.IDX P6, R14, R13, R12, R11 ;  /* 0x0000000c0d0e7389 */ /* 0x00006400000c000b */
[----:B01----:R-:W-:Y:S01]  /*f460*/  ENDCOLLECTIVE ;  /* 0x000000000000791b */ /* 0x003fe20003800000 */
.L_x_15054:
        /* <DEDUP_REMOVED lines=11> */
.L_x_15055:
[----:B------:R-:W-:Y:S02]  /*f520*/  IMAD.MOV.U32 R13, RZ, RZ, R4 ;  /* 0x000000ffff0d7224 */ /* 0x000fe400078e0004 */
[----:B------:R-:W-:Y:S01]  /*f530*/  IMAD.MOV.U32 R12, RZ, RZ, 0x7 ;  /* 0x00000007ff0c7424 */ /* 0x000fe200078e00ff */
[----:B------:R-:W-:-:S07]  /*f540*/  MOV R9, R14 ;  /* 0x0000000e00097202 */ /* 0x000fce0000000f00 */
[----:B------:R-:W-:Y:S05]  /*f550*/  WARPSYNC.COLLECTIVE R15, `(.L_x_15056) ;  /* 0x000000000f087348 */ /* 0x000fea0003c00000 */
[----:B------:R0:W1:Y:S02]  /*f560*/  SHFL.IDX P6, R14, R13, R12, R11 ;  /* 0x0000000c0d0e7389 */ /* 0x00006400000c000b */
[----:B01----:R-:W-:Y:S01]  /*f570*/  ENDCOLLECTIVE ;  /* 0x000000000000791b */ /* 0x003fe20003800000 */
.L_x_15056:
[----:B------:R-:W-:Y:S02]  /*f580*/  @P1 LEA R2, P0, R16, R9, 0x1 ;  /* 0x0000000910021211 */ /* 0x000fe400078008ff */
[----:B------:R-:W-:-:S03]  /*f590*/  @P1 LEA R9, R22, UR47, 0x1 ;  /* 0x0000002f16091c11 */ /* 0x000fc6000f8e08ff */
        /* <DEDUP_REMOVED lines=10> */
.L_x_15057:
[----:B------:R-:W-:Y:S05]  /*f640*/  BRA `(.L_x_15058) ;  /* 0xffffffc800e87947 */ /* 0x000fea000383ffff */
.L_x_15005:
[----:B------:R-:W-:Y:S01]  /*f650*/  IMAD.MOV.U32 R13, RZ, RZ, R8 ;  /* 0x000000ffff0d7224 */ /* 0x000fe200078e0008 */
[----:B------:R-:W-:Y:S01]  /*f660*/  MOV R11, 0x181f ;  /* 0x0000181f000b7802 */ /* 0x000fe20000000f00 */
[----:B------:R-:W-:Y:S02]  /*f670*/  IMAD.MOV.U32 R12, RZ, RZ, RZ ;  /* 0x000000ffff0c7224 */ /* 0x000fe400078e00ff */
[----:B------:R-:W-:Y:S02]  /*f680*/  IMAD.MOV.U32 R15, RZ, RZ, -0x1 ;  /* 0xffffffffff0f7424 */ /* 0x000fe400078e00ff */
[----:B------:R-:W-:-:S07]  /*f690*/  IMAD.U32 R5, RZ, RZ, UR49 ;  /* 0x00000031ff057e24 */ /* 0x000fce000f8e00ff */
[----:B------:R-:W-:Y:S05]  /*f6a0*/  WARPSYNC.COLLECTIVE R15, `(.L_x_15059) ;  /* 0x000000000f087348 */ /* 0x000fea0003c00000 */
[----:B------:R0:W1:Y:S02]  /*f6b0*/  SHFL.IDX P6, R14, R13, R12, R11 ;  /* 0x0000000c0d0e7389 */ /* 0x00006400000c000b */
[----:B01----:R-:W-:Y:S01]  /*f6c0*/  ENDCOLLECTIVE ;  /* 0x000000000000791b */ /* 0x003fe20003800000 */
.L_x_15059:
[----:B------:R-:W-:Y:S01]  /*f6d0*/  IMAD R5, R5, 0xc0, R24 ;  /* 0x000000c005057824 */ /* 0x000fe200078e0218 */
[----:B------:R-:W-:Y:S01]  /*f6e0*/  MOV R13, R7 ;  /* 0x00000007000d7202 */ /* 0x000fe20000000f00 */
[----:B------:R-:W-:-:S07]  /*f6f0*/  IMAD.MOV.U32 R2, RZ, RZ, R14 ;  /* 0x000000ffff027224 */ /* 0x000fce00078e000e */
[----:B------:R-:W-:Y:S05]  /*f700*/  WARPSYNC.COLLECTIVE R15, `(.L_x_15060) ;  /* 0x000000000f087348 */ /* 0x000fea0003c00000 */
[----:B------:R0:W1:Y:S02]  /*f710*/  SHFL.IDX P6, R14, R13, R12, R11 ;  /* 0x0000000c0d0e7389 */ /* 0x00006400000c000b */
[----:B01----:R-:W-:Y:S01]  /*f720*/  ENDCOLLECTIVE ;  /* 0x000000000000791b */ /* 0x003fe20003800000 */
.L_x_15060:
[----:B------:R-:W-:Y:S02]  /*f730*/  ULDC UR4, c[0x0][0x288] ;  /* 0x0000a20000047ab9 */ /* 0x000fe40000000800 */
[----:B------:R-:W-:Y:S02]  /*f740*/  IMAD R4, R9, UR4, RZ ;  /* 0x0000000409047c24 */ /* 0x000fe4000f8e02ff */
[----:B------:R-:W-:-:S03]  /*f750*/  VIADD R9, R5, 0x10 ;  /* 0x0000001005097836 */ /* 0x000fc60000000000 */
[----:B------:R-:W-:Y:S02]  /*f760*/  ISETP.GE.AND P1, PT, R5, R4, PT ;  /* 0x000000040500720c */ /* 0x000fe40003f26270 */
[----:B------:R-:W-:Y:S01]  /*f770*/  MOV R13, R8 ;  /* 0x00000008000d7202 */ /* 0x000fe20000000f00 */
        /* <DEDUP_REMOVED lines=8> */
.L_x_15061:
        /* <DEDUP_REMOVED lines=12> */
.L_x_15062:
[----:B------:R-:W-:Y:S01]  /*f8c0*/  IMAD.MOV.U32 R13, RZ, RZ, R8 ;  /* 0x000000ffff0d7224 */ /* 0x000fe200078e0008 */
[----:B------:R-:W-:Y:S02]  /*f8d0*/  MOV R12, 0x2 ;  /* 0x00000002000c7802 */ /* 0x000fe40000000f00 */
[----:B------:R-:W-:-:S07]  /*f8e0*/  MOV R21, R14 ;  /* 0x0000000e00157202 */ /* 0x000fce0000000f00 */
[----:B------:R-:W-:Y:S05]  /*f8f0*/  WARPSYNC.COLLECTIVE R15, `(.L_x_15063) ;  /* 0x000000000f087348 */ /* 0x000fea0003c00000 */
[----:B------:R0:W1:Y:S02]  /*f900*/  SHFL.IDX P6, R14, R13, R12, R11 ;  /* 0x0000000c0d0e7389 */ /* 0x00006400000c000b */
[----:B01----:R-:W-:Y:S01]  /*f910*/  ENDCOLLECTIVE ;  /* 0x000000000000791b */ /* 0x003fe20003800000 */
.L_x_15063:
[----:B------:R-:W-:-:S05]  /*f920*/  @!P1 LEA R2, P2, R16, R21, 0x1 ;  /* 0x0000001510029211 */ /* 0x000fca00078408ff */
[----:B------:R-:W-:-:S05]  /*f930*/  @!P1 IMAD.X R3, RZ, RZ, R10, P2 ;  /* 0x000000ffff039224 */ /* 0x000fca00010e060a */
        /* <DEDUP_REMOVED lines=10> */
.L_x_15064:
[----:B------:R-:W-:Y:S01]  /*f9e0*/  @!P1 LEA R20, R22, UR47, 0x1 ;  /* 0x0000002f16149c11 */ /* 0x000fe2000f8e08ff */
[----:B------:R-:W-:Y:S02]  /*f9f0*/  IMAD.MOV.U32 R13, RZ, RZ, R8 ;  /* 0x000000ffff0d7224 */ /* 0x000fe400078e0008 */
[----:B------:R-:W-:Y:S01]  /*fa00*/  IMAD.MOV.U32 R12, RZ, RZ, 0x3 ;  /* 0x00000003ff0c7424 */ /* 0x000fe200078e00ff */
[----:B------:R-:W-:-:S13]  /*fa10*/  @!P1 LEA R2, P2, R16, R14, 0x1 ;  /* 0x0000000e10029211 */ /* 0x000fda00078408ff */
[----:B------:R-:W-:Y:S05]  /*fa20*/  WARPSYNC.COLLECTIVE R15, `(.L_x_15065) ;  /* 0x000000000f087348 */ /* 0x000fea0003c00000 */
[----:B------:R0:W1:Y:S02]  /*fa30*/  SHFL.IDX P6, R14, R13, R12, R11 ;  /* 0x0000000c0d0e7389 */ /* 0x00006400000c000b */
[----:B01----:R-:W-:Y:S01]  /*fa40*/  ENDCOLLECTIVE ;  /* 0x000000000000791b */ /* 0x003fe20003800000 */
.L_x_15065:
[----:B------:R-:W-:Y:S01]  /*fa50*/  @!P1 IMAD.X R3, RZ, RZ, R9, P2 ;  /* 0x000000ffff039224 */ /* 0x000fe200010e0609 */
[----:B------:R-:W-:-:S04]  /*fa60*/  IADD3 R9, R5, 0x30, RZ ;  /* 0x0000003005097810 */ /* 0x000fc80007ffe0ff */
[----:B------:R-:W-:Y:S01]  /*fa70*/  @!PT LDS RZ, [RZ] ;  /* 0x00000000fffff984 */ /* 0x000fe20000000800 */
[----:B------:R-:W-:Y:S01]  /*fa80*/  @!PT LDS RZ, [RZ] ;  /* 0x00000000fffff984 */ /* 0x000fe20000000800 */
[----:B------:R-:W-:Y:S01]  /*fa90*/  @!PT LDS RZ, [RZ] ;  /* 0x00000000fffff984 */ /* 0x000fe20000000800 */
[----:B------:R0:W-:Y:S01]  /*faa0*/  @!P1 LDGSTS.E.BYPASS.LTC128B.128 [R20+0x9400], desc[UR38][R2.64], !P0 ;  /* 0x0940000002149fae */ /* 0x0001e2000c101d66 */
[----:B------:R-:W-:Y:S01]  /*fab0*/  ISETP.GE.AND P1, PT, R9, R4, PT ;  /* 0x000000040900720c */ /* 0x000fe20003f26270 */
[----:B------:R-:W-:Y:S01]  /*fac0*/  VIADD R9, R5, 0x40 ;  /* 0x0000004005097836 */ /* 0x000fe20000000000 */
[----:B------:R-:W-:-:S11]  /*fad0*/  MOV R13, R7 ;  /* 0x00000007000d7202 */ /* 0x000fd60000000f00 */
[----:B------:R-:W-:Y:S01]  /*fae0*/  @!P1 LEA R25, R22, UR47, 0x1 ;  /* 0x0000002f16199c11 */ /* 0x000fe2000f8e08ff */
[----:B0-----:R-:W-:-:S07]  /*faf0*/  IMAD.MOV.U32 R10, RZ, RZ, R14 ;  /* 0x000000ffff0a7224 */ /* 0x001fce00078e000e */
[----:B------:R-:W-:Y:S05]  /*fb00*/  WARPSYNC.COLLECTIVE R15, `(.L_x_15066) ;  /* 0x000000000f087348 */ /* 0x000fea0003c00000 */
[----:B------:R0:W1:Y:S02]  /*fb10*/  SHFL.IDX P6, R14, R13, R12, R11 ;  /* 0x0000000c0d0e7389 */ /* 0x00006400000c000b */
[----:B01----:R-:W-:Y:S01]  /*fb20*/  ENDCOLLECTIVE ;  /* 0x000000000000791b */ /* 0x003fe20003800000 */
.L_x_15066:
[----:B------:R-:W-:Y:S01]  /*fb30*/  MOV R13, R8 ;  /* 0x00000008000d7202 */ /* 0x000fe20000000f00 */
[----:B------:R-:W-:Y:S02]  /*fb40*/  IMAD.MOV.U32 R12, RZ, RZ, 0x4 ;  /* 0x00000004ff0c7424 */ /* 0x000fe400078e00ff */
[----:B------:R-:W-:-:S07]  /*fb50*/  IMAD.MOV.U32 R21, RZ, RZ, R14 ;  /* 0x000000ffff157224 */ /* 0x000fce00078e000e */
[----:B------:R-:W-:Y:S05]  /*fb60*/  WARPSYNC.COLLECTIVE R15, `(.L_x_15067) ;  /* 0x000000000f087348 */ /* 0x000fea0003c00000 */
[----:B------:R0:W1:Y:S02]  /*fb70*/  SHFL.IDX P6, R14, R13, R12, R11 ;  /* 0x0000000c0d0e7389 */ /* 0x00006400000c000b */
[----:B01----:R-:W-:Y:S01]  /*fb80*/  ENDCOLLECTIVE ;  /* 0x000000000000791b */ /* 0x003fe20003800000 */
.L_x_15067:
        /* <DEDUP_REMOVED lines=12> */
.L_x_15068:
[----:B------:R-:W-:Y:S01]  /*fc50*/  @!P1 LEA R20, R22, UR47, 0x1 ;  /* 0x0000002f16149c11 */ /* 0x000fe2000f8e08ff */
[----:B------:R-:W-:Y:S02]  /*fc60*/  IMAD.MOV.U32 R13, RZ, RZ, R8 ;  /* 0x000000ffff0d7224 */ /* 0x000fe400078e0008 */
[----:B------:R-:W-:Y:S01]  /*fc70*/  IMAD.MOV.U32 R12, RZ, RZ, 0x5 ;  /* 0x00000005ff0c7424 */ /* 0x000fe200078e00ff */
[----:B------:R-:W-:-:S13]  /*fc80*/  @!P1 LEA R2, P2, R16, R14, 0x1 ;  /* 0x0000000e10029211 */ /* 0x000fda00078408ff */
[----:B------:R-:W-:Y:S05]  /*fc90*/  WARPSYNC.COLLECTIVE R15, `(.L_x_15069) ;  /* 0x000000000f087348 */ /* 0x000fea0003c00000 */
[----:B------:R0:W1:Y:S02]  /*fca0*/  SHFL.IDX P6, R14, R13, R12, R11 ;  /* 0x0000000c0d0e7389 */ /* 0x00006400000c000b */
[----:B01----:R-:W-:Y:S01]  /*fcb0*/  ENDCOLLECTIVE ;  /* 0x000000000000791b */ /* 0x003fe20003800000 */
.L_x_15069:
[----:B------:R-:W-:Y:S01]  /*fcc0*/  @!P1 IADD3.X R3, RZ, R9, RZ, P2, !PT ;  /* 0x00000009ff039210 */ /* 0x000fe200017fe4ff */
[----:B------:R-:W-:-:S04]  /*fcd0*/  VIADD R9, R5, 0x50 ;  /* 0x0000005005097836 */ /* 0x000fc80000000000 */
[----:B------:R-:W-:Y:S01]  /*fce0*/  @!PT LDS RZ, [RZ] ;  /* 0x00000000fffff984 */ /* 0x000fe20000000800 */
[----:B------:R-:W-:Y:S01]  /*fcf0*/  @!PT LDS RZ, [RZ] ;  /* 0x00000000fffff984 */ /* 0x000fe20000000800 */
[----:B------:R-:W-:Y:S01]  /*fd00*/  @!PT LDS RZ, [RZ] ;  /* 0x00000000fffff984 */ /* 0x000fe20000000800 */
[----:B------:R0:W-:Y:S01]  /*fd10*/  @!P1 LDGSTS.E.BYPASS.LTC128B.128 [R20+0xa400], desc[UR38][R2.64], !P0 ;  /* 0x0a40000002149fae */ /* 0x0001e2000c101d66 */
[----:B------:R-:W-:Y:S02]  /*fd20*/  ISETP.GE.AND P1, PT, R9, R4, PT ;  /* 0x000000040900720c */ /* 0x000fe40003f26270 */
[----:B------:R-:W-:Y:S01]  /*fd30*/  IADD3 R9, R5, 0x60, RZ ;  /* 0x0000006005097810 */ /* 0x000fe20007ffe0ff */
[----:B------:R-:W-:-:S10]  /*fd40*/  IMAD.MOV.U32 R13, RZ, RZ, R7 ;  /* 0x000000ffff0d7224 */ /* 0x000fd400078e0007 */
[----:B------:R-:W-:Y:S02]  /*fd50*/  @!P1 LEA R25, R22, UR47, 0x1 ;  /* 0x0000002f16199c11 */ /* 0x000fe4000f8e08ff */
[----:B0-----:R-:W-:-:S07]  /*fd60*/  MOV R10, R14 ;  /* 0x0000000e000a7202 */ /* 0x001fce0000000f00 */
[----:B------:R-:W-:Y:S05]  /*fd70*/  WARPSYNC.COLLECTIVE R15, `(.L_x_15070) ;  /* 0x000000000f087348 */ /* 0x000fea0003c00000 */
[----:B------:R0:W1:Y:S02]  /*fd80*/  SHFL.IDX P6, R14, R13, R12, R11 ;  /* 0x0000000c0d0e7389 */ /* 0x00006400000c000b */
[----:B01----:R-:W-:Y:S01]  /*fd90*/  ENDCOLLECTIVE ;  /* 0x000000000000791b */ /* 0x003fe20003800000 */
.L_x_15070:
[----:B------:R-:W-:Y:S02]  /*fda0*/  IMAD.MOV.U32 R13, RZ, RZ, R8 ;  /* 0x000000ffff0d7224 */ /* 0x000fe400078e0008 */
[----:B------:R-:W-:Y:S02]  /*fdb0*/  IMAD.MOV.U32 R12, RZ, RZ, 0x6 ;  /* 0x00000006ff0c7424 */ /* 0x000fe400078e00ff */
[----:B------:R-:W-:-:S07]  /*fdc0*/  IMAD.MOV.U32 R21, RZ, RZ, R14 ;  /* 0x000000ffff157224 */ /* 0x000fce00078e000e */
[----:B------:R-:W-:Y:S05]  /*fdd0*/  WARPSYNC.COLLECTIVE R15, `(.L_x_15071) ;  /* 0x000000000f087348 */ /* 0x000fea0003c00000 */
[----:B------:R0:W1:Y:S02]  /*fde0*/  SHFL.IDX P6, R14, R13, R12, R11 ;  /* 0x0000000c0d0e7389 */ /* 0x00006400000c000b */
[----:B01----:R-:W-:Y:S01]  /*fdf0*/  ENDCOLLECTIVE ;  /* 0x000000000000791b */ /* 0x003fe20003800000 */
.L_x_15071:
[----:B------:R-:W-:-:S05]  /*fe00*/  @!P1 LEA R2, P2, R16, R21, 0x1 ;  /* 0x0000001510029211 */ /* 0x000fca00078408ff */
[----:B------:R-:W-:-:S05]  /*fe10*/  @!P1 IMAD.X R3, RZ, RZ, R10, P2 ;  /* 0x000000ffff039224 */ /* 0x000fca00010e060a */
[----:B------:R-:W-:Y:S01]  /*fe20*/  @!PT LDS RZ, [RZ] ;  /* 0x00000000fffff984 */ /* 0x000fe20000000800 */
[----:B------:R-:W-:Y:S01]  /*fe30*/  @!PT LDS RZ, [RZ] ;  /* 0x00000000fffff984 */ /* 0x000fe20000000800 */
[----:B------:R-:W-:Y:S01]  /*fe40*/  @!PT LDS RZ, [RZ] ;  /* 0x00000000fffff984 */ /* 0x000fe20000000800 */
[----:B------:R0:W-:Y:S01]  /*fe50*/  @!P1 LDGSTS.E.BYPASS.LTC128B.128 [R25+0xac00], desc[UR38][R2.64], !P0 ;  /* 0x0ac0000002199fae */ /* 0x0001e2000c101d66 */
[----:B------:R-:W-:Y:S02]  /*fe60*/  MOV R13, R7 ;  /* 0x00000007000d7202 */ /* 0x000fe40000000f00 */
[----:B------:R-:W-:Y:S01]  /*fe70*/  ISETP.GE.AND P1, PT, R9, R4, PT ;  /* 0x000000040900720c */ /* 0x000fe20003f26270 */
[----:B------:R-:W-:-:S12]  /*fe80*/  IMAD.MOV.U32 R9, RZ, RZ, R14 ;  /* 0x000000ffff097224 */ /* 0x000fd800078e000e */
[----:B0-----:R-:W-:Y:S05]  /*fe90*/  WARPSYNC.COLLECTIVE R15, `(.L_x_15072) ;  /* 0x000000000f087348 */ /* 0x001fea0003c00000 */
[----:B------:R1:W2:Y:S02]  /*fea0*/  SHFL.IDX P6, R14, R13, R12, R11 ;  /* 0x0000000c0d0e7389 */ /* 0x0002a400000c000b */
[----:B012---:R-:W-:Y:S01]  /*feb0*/  ENDCOLLECTIVE ;  /* 0x000000000000791b */ /* 0x007fe20003800000 */
.L_x_15072:
[----:B------:R-:W-:Y:S01]  /*fec0*/  @!P1 LEA R10, R22, UR47, 0x1 ;  /* 0x0000002f160a9c11 */ /* 0x000fe2000f8e08ff */
[----:B------:R-:W-:Y:S02]  /*fed0*/  IMAD.MOV.U32 R13, RZ, RZ, R8 ;  /* 0x000000ffff0d7224 */ /* 0x000fe400078e0008 */
[----:B------:R-:W-:Y:S01]  /*fee0*/  IMAD.MOV.U32 R12, RZ, RZ, 0x7 ;  /* 0x00000007ff0c7424 */ /* 0x000fe200078e00ff */
[----:B------:R-:W-:-:S13]  /*fef0*/  @!P1 LEA R2, P2, R16, R14, 0x1 ;  /* 0x0000000e10029211 */ /* 0x000fda00078408ff */
[----:B------:R-:W-:Y:S05]  /*ff00*/  WARPSYNC.COLLECTIVE R15, `(.L_x_15073) ;  /* 0x000000000f087348 */ /* 0x000fea0003c00000 */
[----:B------:R0:W1:Y:S02]  /*ff10*/  SHFL.IDX P6, R14, R13, R12, R11 ;  /* 0x0000000c0d0e7389 */ /* 0x00006400000c000b */
[----:B01----:R-:W-:Y:S01]  /*ff20*/  ENDCOLLECTIVE ;  /* 0x000000000000791b */ /* 0x003fe20003800000 */
.L_x_15073:
[----:B------:R-:W-:-:S05]  /*ff30*/  @!P1 IMAD.X R3, RZ, RZ, R9, P2 ;  /* 0x000000ffff039224 */ /* 0x000fca00010e0609 */
[----:B------:R-:W-:Y:S01]  /*ff40*/  @!PT LDS RZ, [RZ] ;  /* 0x00000000fffff984 */ /* 0x000fe20000000800 */
[----:B------:R-:W-:Y:S01]  /*ff50*/  @!PT LDS RZ, [RZ] ;  /* 0x00000000fffff984 */ /* 0x000fe20000000800 */
[----:B------:R-:W-:Y:S01]  /*ff60*/  @!PT LDS RZ, [RZ] ;  /* 0x00000000fffff984 */ /* 0x000fe20000000800 */
[----:B------:R0:W-:Y:S01]  /*ff70*/  @!P1 LDGSTS.E.BYPASS.LTC128B.128 [R10+0xb400], desc[UR38][R2.64], !P0 ;  /* 0x0b400000020a9fae */ /* 0x0001e2000c101d66 */
[----:B------:R-:W-:Y:S01]  /*ff80*/  IMAD.MOV.U32 R13, RZ, RZ, R7 ;  /* 0x000000ffff0d7224 */ /* 0x000fe200078e0007 */
[C---:B------:R-:W-:Y:S01]  /*ff90*/  IADD3 R7, R5.reuse, 0x80, RZ ;  /* 0x0000008005077810 */ /* 0x040fe20007ffe0ff */
[----:B0-----:R-:W-:Y:S01]  /*ffa0*/  VIADD R3, R5, 0x70 ;  /* 0x0000007005037836 */ /* 0x001fe20000000000 */
[----:B------:R-:W-:-:S07]  /*ffb0*/  MOV R8, R14 ;  /* 0x0000000e00087202 */ /* 0x000fce0000000f00 */
[----:B------:R-:W-:Y:S05]  /*ffc0*/  WARPSYNC.COLLECTIVE R15, `(.L_x_15074) ;  /* 0x000000000f087348 */ /* 0x000fea0003c00000 */
[----:B------:R0:W1:Y:S02]  /*ffd0*/  SHFL.IDX P6, R14, R13, R12, R11 ;  /* 0x0000000c0d0e7389 */ /* 0x00006400000c000b */
[----:B01----:R-:W-:Y:S01]  /*ffe0*/  ENDCOLLECTIVE ;  /* 0x000000000000791b */ /* 0x003fe20003800000 */
.L_x_15074:
[----:B------:R-:W-:Y:S01]  /*fff0*/  ISETP.GE.AND P1, PT, R3, R4, PT ;  /* 0x000000040300720c */ /* 0x000fe20003f26270 */
[----:B------:R-:W-:-:S12]  /*10000*/  IMAD.MOV.U32 R13, RZ, RZ, R6 ;  /* 0x000000ffff0d7224 */ /* 0x000fd800078e0006 */
[----:B------:R-:W-:Y:S01]  /*10010*/  @!P1 LEA R25, R22, UR47, 0x1 ;  /* 0x0000002f16199c11 */ /* 0x000fe2000f8e08ff */
[----:B------:R-:W-:Y:S01]  /*10020*/  IMAD.MOV.U32 R12, RZ, RZ, RZ ;  /* 0x000000ffff0c7224 */ /* 0x000fe200078e00ff */
[----:B------:R-:W-:-:S13]  /*10030*/  @!P1 LEA R2, P2, R16, R14, 0x1 ;  /* 0x0000000e10029211 */ /* 0x000fda00078408ff */
[----:B------:R-:W-:Y:S05]  /*10040*/  WARPSYNC.COLLECTIVE R15, `(.L_x_15075) ;  /* 0x000000000f087348 */ /* 0x000fea0003c00000 */
[----:B------:R0:W1:Y:S02]  /*10050*/  SHFL.IDX P6, R14, R13, R12, R11 ;  /* 0x0000000c0d0e7389 */ /* 0x00006400000c000b */
[----:B01----:R-:W-:Y:S01]  /*10060*/  ENDCOLLECTIVE ;  /* 0x000000000000791b */ /* 0x003fe20003800000 */
.L_x_15075:
[----:B------:R-:W-:-:S05]  /*10070*/  @!P1 IMAD.X R3, RZ, RZ, R8, P2 ;  /* 0x000000ffff039224 */ /* 0x000fca00010e0608 */
[----:B------:R-:W-:Y:S01]  /*10080*/  @!PT LDS RZ, [RZ] ;  /* 0x00000000fffff984 */ /* 0x000fe20000000800 */
[----:B------:R-:W-:Y:S01]  /*10090*/  @!PT LDS RZ, [RZ] ;  /* 0x00000000fffff984 */ /* 0x000fe20000000800 */
[----:B------:R-:W-:Y:S01]  /*100a0*/  @!PT LDS RZ, [RZ] ;  /* 0x00000000fffff984 */ /* 0x000fe20000000800 */
[----:B------:R0:W-:Y:S01]  /*100b0*/  @!P1 LDGSTS.E.BYPASS.LTC128B.128 [R25+0xbc00], desc[UR38][R2.64], !P0 ;  /* 0x0bc0000002199fae */ /* 0x0001e2000c101d66 */
[----:B------:R-:W-:Y:S01]  /*100c0*/  ISETP.GE.AND P1, PT, R7, R4, PT ;  /* 0x000000040700720c */ /* 0x000fe20003f26270 */
[----:B------:R-:W-:Y:S01]  /*100d0*/  VIADD R7, R5, 0x90 ;  /* 0x0000009005077836 */ /* 0x000fe20000000000 */
[----:B------:R-:W-:Y:S01]  /*100e0*/  MOV R13, R0 ;  /* 0x00000000000d7202 */ /* 0x000fe20000000f00 */
[----:B------:R-:W-:-:S10]  /*100f0*/  IMAD.MOV.U32 R9, RZ, RZ, R14 ;  /* 0x000000ffff097224 */ /* 0x000fd400078e000e */
[----:B0-----:R-:W-:Y:S05]  /*10100*/  WARPSYNC.COLLECTIVE R15, `(.L_x_15076) ;  /* 0x000000000f087348 */ /* 0x001fea0003c00000 */
[----:B------:R1:W2:Y:S02]  /*10110*/  SHFL.IDX P6, R14, R13, R12, R11 ;  /* 0x0000000c0d0e7389 */ /* 0x0002a400000c000b */
[----:B012---:R-:W-:Y:S01]  /*10120*/  ENDCOLLECTIVE ;  /* 0x000000000000791b */ /* 0x007fe20003800000 */
.L_x_15076:
[----:B------:R-:W-:Y:S01]  /*10130*/  MOV R13, R6 ;  /* 0x00000006000d7202 */ /* 0x000fe20000000f00 */
[----:B------:R-:W-:Y:S02]  /*10140*/  IMAD.MOV.U32 R12, RZ, RZ, 0x1 ;  /* 0x00000001ff0c7424 */ /* 0x000fe400078e00ff */
[----:B------:R-:W-:-:S07]  /*10150*/  IMAD.MOV.U32 R21, RZ, RZ, R14 ;  /* 0x000000ffff157224 */ /* 0x000fce00078e000e */
[----:B------:R-:W-:Y:S05]  /*10160*/  WARPSYNC.COLLECTIVE R15, `(.L_x_15077) ;  /* 0x000000000f087348 */ /* 0x000fea0003c00000 */
[----:B------:R0:W1:Y:S02]  /*10170*/  SHFL.IDX P6, R14, R13, R12, R11 ;  /* 0x0000000c0d0e7389 */ /* 0x00006400000c000b */
[----:B01----:R-:W-:Y:S01]  /*10180*/  ENDCOLLECTIVE ;  /* 0x000000000000791b */ /* 0x003fe20003800000 */
.L_x_15077:
[----:B------:R-:W-:Y:S02]  /*10190*/  @!P1 LEA R2, P2, R16, R21, 0x1 ;  /* 0x0000001510029211 */ /* 0x000fe400078408ff */
[----:B------:R-:W-:-:S03]  /*101a0*/  @!P1 LEA R21, R22, UR47, 0x1 ;  /* 0x0000002f16159c11 */ /* 0x000fc6000f8e08ff */
        /* <DEDUP_REMOVED lines=11> */
.L_x_15078:
[----:B------:R-:W-:Y:S02]  /*10260*/  IMAD.MOV.U32 R13, RZ, RZ, R6 ;  /* 0x000000ffff0d7224 */ /* 0x000fe400078e0006 */
[----:B------:R-:W-:Y:S01]  /*10270*/  IMAD.MOV.U32 R12, RZ, RZ, 0x2 ;  /* 0x00000002ff0c7424 */ /* 0x000fe200078e00ff */
[----:B------:R-:W-:-:S07]  /*10280*/  MOV R9, R14 ;  /* 0x0000000e00097202 */ /* 0x000fce0000000f00 */
[----:B------:R-:W-:Y:S05]  /*10290*/  WARPSYNC.COLLECTIVE R15, `(.L_x_15079) ;  /* 0x000000000f087348 */ /* 0x000fea0003c00000 */
[----:B------:R0:W1:Y:S02]  /*102a0*/  SHFL.IDX P6, R14, R13, R12, R11 ;  /* 0x0000000c0d0e7389 */ /* 0x00006400000c000b */
[----:B01----:R-:W-:Y:S01]  /*102b0*/  ENDCOLLECTIVE ;  /* 0x000000000000791b */ /* 0x003fe20003800000 */
.L_x_15079:
        /* <DEDUP_REMOVED lines=8> */
[----:B------:R-:W-:Y:S01]  /*10340*/  MOV R7, R14 ;  /* 0x0000000e00077202 */ /* 0x000fe20000000f00 */
[----:B0-----:R-:W-:-:S07]  /*10350*/  VIADD R3, R5, 0xa0 ;  /* 0x000000a005037836 */ /* 0x001fce0000000000 */
[----:B------:R-:W-:Y:S05]  /*10360*/  WARPSYNC.COLLECTIVE R15, `(.L_x_15080) ;  /* 0x000000000f087348 */ /* 0x000fea0003c00000 */
[----:B------:R0:W1:Y:S02]  /*10370*/  SHFL.IDX P6, R14, R13, R12, R11 ;  /* 0x0000000c0d0e7389 */ /* 0x00006400000c000b */
[----:B01----:R-:W-:Y:S01]  /*10380*/  ENDCOLLECTIVE ;  /* 0x000000000000791b */ /* 0x003fe20003800000 */
.L_x_15080:
[----:B------:R-:W-:Y:S02]  /*10390*/  ISETP.GE.AND P1, PT, R3, R4, PT ;  /* 0x000000040300720c */ /* 0x000fe40003f26270 */
[----:B------:R-:W-:Y:S01]  /*103a0*/  MOV R13, R6 ;  /* 0x00000006000d7202 */ /* 0x000fe20000000f00 */
[----:B------:R-:W-:-:S10]  /*103b0*/  IMAD.MOV.U32 R12, RZ, RZ, 0x3 ;  /* 0x00000003ff0c7424 */ /* 0x000fd400078e00ff */
[----:B------:R-:W-:-:S13]  /*103c0*/  @!P1 LEA R2, P2, R16, R14, 0x1 ;  /* 0x0000000e10029211 */ /* 0x000fda00078408ff */
[----:B------:R-:W-:Y:S05]  /*103d0*/  WARPSYNC.COLLECTIVE R15, `(.L_x_15081) ;  /* 0x000000000f087348 */ /* 0x000fea0003c00000 */
[----:B------:R0:W1:Y:S02]  /*103e0*/  SHFL.IDX P6, R14, R13, R12, R11 ;  /* 0x0000000c0d0e7389 */ /* 0x00006400000c000b */
[----:B01----:R-:W-:Y:S01]  /*103f0*/  ENDCOLLECTIVE ;  /* 0x000000000000791b */ /* 0x003fe20003800000 */
.L_x_15081:
        /* <DEDUP_REMOVED lines=11> */
.L_x_15082:
[----:B------:R-:W-:Y:S05]  /*104b0*/  BRA `(.L_x_15083) ;  /* 0xffffffc800947947 */ /* 0x000fea000383ffff */
.L_x_15006:
[----:B0-----:R-:W-:-:S04]  /*104c0*/  MOV R3, UR47 ;  /* 0x0000002f00037c02 */ /* 0x001fc80008000f00 */
[----:B------:R0:W1:Y:S03]  /*104d0*/  SYNCS.PHASECHK.TRANS64.TRYWAIT P0, [R3+URZ+0x16820], R0 ;  /* 0x01682000030075a7 */ /* 0x000066000800017f */
[----:B-1----:R-:W-:Y:S05]  /*104e0*/  @!P0 NANOSLEEP.SYNCS 0x989680 ;  /* 0x009896800000895d */ /* 0x002fea0003900000 */
[----:B------:R-:W1:Y:S02]  /*104f0*/  @!P0 SYNCS.PHASECHK.TRANS64 P0, [R3+URZ+0x16820], R0 ;  /* 0x01682000030085a7 */ /* 0x000e64000800007f */
[----:B-1----:R-:W-:Y:S05]  /*10500*/  @!P0 BRA `(.L_x_15006) ;  /* 0xfffffffc00ec8947 */ /* 0x002fea000383ffff */
[----:B------:R-:W-:Y:S05]  /*10510*/  BRA `(.L_x_15084) ;  /* 0xffffffc800c47947 */ /* 0x000fea000383ffff */
.L_x_15010:
[----:B0-----:R0:W1:Y:S02]  /*10520*/  SYNCS.PHASECHK.TRANS64.TRYWAIT P0, [R7+URZ+0x16840], R2 ;  /* 0x01684002070075a7 */ /* 0x001064000800017f */
[----:B-1----:R-:W-:Y:S05]  /*10530*/  @!P0 NANOSLEEP.SYNCS 0x989680 ;  /* 0x009896800000895d */ /* 0x002fea0003900000 */
[----:B------:R-:W1:Y:S02]  /*10540*/  @!P0 SYNCS.PHASECHK.TRANS64 P0, [R7+URZ+0x16840], R2 ;  /* 0x01684002070085a7 */ /* 0x000e64000800007f */
[----:B-1----:R-:W-:Y:S05]  /*10550*/  @!P0 BRA `(.L_x_15010) ;  /* 0xfffffffc00f08947 */ /* 0x002fea000383ffff */
[----:B------:R-:W-:Y:S05]  /*10560*/  BRA `(.L_x_15085) ;  /* 0xffffffcc00a87947 */ /* 0x000fea000383ffff */
.L_x_15011:
[----:B------:R-:W-:Y:S01]  /*10570*/  BSSY B1, `(.L_x_15086) ;  /* 0x0000008000017945 */ /* 0x000fe20003800000 */
[----:B------:R-:W-:Y:S01]  /*10580*/  IMAD.MOV.U32 R13, RZ, RZ, R19 ;  /* 0x000000ffff0d7224 */ /* 0x000fe200078e0013 */
[----:B------:R-:W-:Y:S01]  /*10590*/  MOV R15, 0xffffffff ;  /* 0xffffffff000f7802 */ /* 0x000fe20000000f00 */
[----:B------:R-:W-:Y:S02]  /*105a0*/  IMAD.MOV.U32 R12, RZ, RZ, RZ ;  /* 0x000000ffff0c7224 */ /* 0x000fe400078e00ff */
[----:B------:R-:W-:-:S07]  /*105b0*/  IMAD.MOV.U32 R11, RZ, RZ, 0x181f ;  /* 0x0000181fff0b7424 */ /* 0x000fce00078e00ff */
[----:B------:R-:W-:Y:S05]  /*105c0*/  WARPSYNC.COLLECTIVE R15, `(.L_x_15087) ;  /* 0x000000000f087348 */ /* 0x000fea0003c00000 */
[----:B------:R0:W1:Y:S02]  /*105d0*/  SHFL.IDX P6, R14, R13, R12, R11 ;  /* 0x0000000c0d0e7389 */ /* 0x00006400000c000b */
[----:B01----:R-:W-:Y:S01]  /*105e0*/  ENDCOLLECTIVE ;  /* 0x000000000000791b */ /* 0x003fe20003800000 */
.L_x_15087:
[----:B------:R-:W-:Y:S05]  /*105f0*/  BSYNC B1 ;  /* 0x0000000000017941 */ /* 0x000fea0003800000 */
.L_x_15086:
        /* <DEDUP_REMOVED lines=9> */
.L_x_15088:
[----:B------:R-:W-:Y:S02]  /*10690*/  IMAD.SHL.U32 R15, R16, 0x2, RZ ;  /* 0x00000002100f7824 */ /* 0x000fe400078e00ff */
[----:B------:R-:W-:Y:S02]  /*106a0*/  IMAD.MOV.U32 R13, RZ, RZ, R19 ;  /* 0x000000ffff0d7224 */ /* 0x000fe400078e0013 */
[----:B------:R-:W-:Y:S02]  /*106b0*/  IMAD.MOV.U32 R12, RZ, RZ, 0x1 ;  /* 0x00000001ff0c7424 */ /* 0x000fe400078e00ff */
[----:B------:R-:W-:-:S05]  /*106c0*/  IMAD.MOV.U32 R2, RZ, RZ, R14 ;  /* 0x000000ffff027224 */ /* 0x000fca00078e000e */
[----:B------:R-:W-:Y:S01]  /*106d0*/  IADD3 R2, P0, R2, R15, RZ ;  /* 0x0000000f02027210 */ /* 0x000fe20007f1e0ff */
[----:B------:R-:W-:-:S03]  /*106e0*/  IMAD.MOV.U32 R15, RZ, RZ, -0x1 ;  /* 0xffffffffff0f7424 */ /* 0x000fc600078e00ff */
[----:B------:R-:W-:-:S09]  /*106f0*/  IADD3.X R3, RZ, R3, RZ, P0, !PT ;  /* 0x00000003ff037210 */ /* 0x000fd200007fe4ff */
[----:B------:R-:W-:Y:S05]  /*10700*/  WARPSYNC.COLLECTIVE R15, `(.L_x_15089) ;  /* 0x000000000f087348 */ /* 0x000fea0003c00000 */
[----:B------:R0:W1:Y:S02]  /*10710*/  SHFL.IDX P6, R14, R13, R12, R11 ;  /* 0x0000000c0d0e7389 */ /* 0x00006400000c000b */
[----:B01----:R-:W-:Y:S01]  /*10720*/  ENDCOLLECTIVE ;  /* 0x000000000000791b */ /* 0x003fe20003800000 */
.L_x_15089:
        /* <DEDUP_REMOVED lines=9> */
.L_x_15090:
        /* <DEDUP_REMOVED lines=10> */
.L_x_15091:
        /* <DEDUP_REMOVED lines=9> */
.L_x_15092:
        /* <DEDUP_REMOVED lines=10> */
.L_x_15093:
        /* <DEDUP_REMOVED lines=9> */
.L_x_15094:
        /* <DEDUP_REMOVED lines=10> */
.L_x_15095:
        /* <DEDUP_REMOVED lines=9> */
.L_x_15096:
        /* <DEDUP_REMOVED lines=10> */
.L_x_15097:
        /* <DEDUP_REMOVED lines=9> */
.L_x_15098:
        /* <DEDUP_REMOVED lines=10> */
.L_x_15099:
        /* <DEDUP_REMOVED lines=9> */
.L_x_15100:
        /* <DEDUP_REMOVED lines=10> */
.L_x_15101:
        /* <DEDUP_REMOVED lines=9> */
.L_x_15102:
[----:B------:R-:W-:Y:S05]  /*10ee0*/  BRA `(.L_x_15103) ;  /* 0xffffffc8005c7947 */ /* 0x000fea000383ffff */
.L_x_15016:
[----:B0-----:R0:W1:Y:S02]  /*10ef0*/  SYNCS.PHASECHK.TRANS64.TRYWAIT P0, [R7+URZ+0x16860], R2 ;  /* 0x01686002070075a7 */ /* 0x001064000800017f */
[----:B-1----:R-:W-:Y:S05]  /*10f00*/  @!P0 NANOSLEEP.SYNCS 0x989680 ;  /* 0x009896800000895d */ /* 0x002fea0003900000 */
[----:B------:R-:W1:Y:S02]  /*10f10*/  @!P0 SYNCS.PHASECHK.TRANS64 P0, [R7+URZ+0x16860], R2 ;  /* 0x01686002070085a7 */ /* 0x000e64000800007f */
[----:B-1----:R-:W-:Y:S05]  /*10f20*/  @!P0 BRA `(.L_x_15016) ;  /* 0xfffffffc00f08947 */ /* 0x002fea000383ffff */
[----:B------:R-:W-:Y:S05]  /*10f30*/  BRA `(.L_x_15104) ;  /* 0xffffffc800bc7947 */ /* 0x000fea000383ffff */
.L_x_15017:
        /* <DEDUP_REMOVED lines=8> */
.L_x_15106:
[----:B------:R-:W-:Y:S05]  /*10fc0*/  BSYNC B1 ;  /* 0x0000000000017941 */ /* 0x000fea0003800000 */
.L_x_15105:
[----:B------:R-:W-:Y:S01]  /*10fd0*/  IMAD.MOV.U32 R13, RZ, RZ, R17 ;  /* 0x000000ffff0d7224 */ /* 0x000fe200078e0011 */
[----:B------:R-:W-:Y:S01]  /*10fe0*/  MOV R12, RZ ;  /* 0x000000ff000c7202 */ /* 0x000fe20000000f00 */
[----:B------:R-:W-:Y:S01]  /*10ff0*/  IMAD.MOV.U32 R11, RZ, RZ, 0x181f ;  /* 0x0000181fff0b7424 */ /* 0x000fe200078e00ff */
[----:B------:R-:W-:Y:S01]  /*11000*/  ISETP.LT.OR P2, PT, R4, 0x1, P1 ;  /* 0x000000010400780c */ /* 0x000fe20000f41670 */
[----:B------:R-:W-:Y:S01]  /*11010*/  IMAD.MOV.U32 R15, RZ, RZ, -0x1 ;  /* 0xffffffffff0f7424 */ /* 0x000fe200078e00ff */
[----:B------:R-:W-:Y:S01]  /*11020*/  LEA R8, R8, UR47, 0x1 ;  /* 0x0000002f08087c11 */ /* 0x000fe2000f8e08ff */
[----:B------:R-:W-:-:S10]  /*11030*/  IMAD.MOV.U32 R3, RZ, RZ, R14 ;  /* 0x000000ffff037224 */ /* 0x000fd400078e000e */
[----:B------:R-:W-:Y:S05]  /*11040*/  WARPSYNC.COLLECTIVE R15, `(.L_x_15107) ;  /* 0x000000000f087348 */ /* 0x000fea0003c00000 */
[----:B------:R0:W1:Y:S02]  /*11050*/  SHFL.IDX P6, R14, R13, R12, R11 ;  /* 0x0000000c0d0e7389 */ /* 0x00006400000c000b */
[----:B01----:R-:W-:Y:S01]  /*11060*/  ENDCOLLECTIVE ;  /* 0x000000000000791b */ /* 0x003fe20003800000 */
.L_x_15107:
[----:B------:R-:W-:Y:S01]  /*11070*/  MOV R13, R18 ;  /* 0x00000012000d7202 */ /* 0x000fe20000000f00 */
[----:B------:R-:W-:Y:S01]  /*11080*/  IMAD.MOV.U32 R12, RZ, RZ, 0x1 ;  /* 0x00000001ff0c7424 */ /* 0x000fe200078e00ff */
[----:B------:R-:W-:-:S13]  /*11090*/  IADD3 R2, P0, R14, R19, RZ ;  /* 0x000000130e027210 */ /* 0x000fda0007f1e0ff */
[----:B------:R-:W-:Y:S05]  /*110a0*/  WARPSYNC.COLLECTIVE R15, `(.L_x_15108) ;  /* 0x000000000f087348 */ /* 0x000fea0003c00000 */
[----:B------:R0:W1:Y:S02]  /*110b0*/  SHFL.IDX P6, R14, R13, R12, R11 ;  /* 0x0000000c0d0e7389 */ /* 0x00006400000c000b */
[----:B01----:R-:W-:Y:S01]  /*110c0*/  ENDCOLLECTIVE ;  /* 0x000000000000791b */ /* 0x003fe20003800000 */
.L_x_15108:
        /* <DEDUP_REMOVED lines=11> */
.L_x_15109:
[----:B------:R-:W-:Y:S02]  /*11180*/  IMAD.MOV.U32 R13, RZ, RZ, R18 ;  /* 0x000000ffff0d7224 */ /* 0x000fe400078e0012 */
[----:B------:R-:W-:Y:S01]  /*11190*/  IMAD.MOV.U32 R12, RZ, RZ, 0x2 ;  /* 0x00000002ff0c7424 */ /* 0x000fe200078e00ff */
[----:B------:R-:W-:-:S04]  /*111a0*/  MOV R11, R14 ;  /* 0x0000000e000b7202 */ /* 0x000fc80000000f00 */
[----:B------:R-:W-:Y:S02]  /*111b0*/  IADD3 R2, P0, R11, R19, RZ ;  /* 0x000000130b027210 */ /* 0x000fe40007f1e0ff */
[----:B------:R-:W-:-:S03]  /*111c0*/  MOV R11, 0x181f ;  /* 0x0000181f000b7802 */ /* 0x000fc60000000f00 */
[----:B------:R-:W-:-:S08]  /*111d0*/  IMAD.X R3, RZ, RZ, R9, P0 ;  /* 0x000000ffff037224 */ /* 0x000fd000000e0609 */
[----:B------:R-:W-:Y:S05]  /*111e0*/  WARPSYNC.COLLECTIVE R15, `(.L_x_15110) ;  /* 0x000000000f087348 */ /* 0x000fea0003c00000 */
[----:B------:R0:W1:Y:S02]  /*111f0*/  SHFL.IDX P6, R14, R13, R12, R11 ;  /* 0x0000000c0d0e7389 */ /* 0x00006400000c000b */
[----:B01----:R-:W-:Y:S01]  /*11200*/  ENDCOLLECTIVE ;  /* 0x000000000000791b */ /* 0x003fe20003800000 */
.L_x_15110:
        /* <DEDUP_REMOVED lines=10> */
.L_x_15111:
        /* <DEDUP_REMOVED lines=8> */
.L_x_15112:
        /* <DEDUP_REMOVED lines=10> */
.L_x_15113:
        /* <DEDUP_REMOVED lines=9> */
.L_x_15114:
        /* <DEDUP_REMOVED lines=10> */
.L_x_15115:
        /* <DEDUP_REMOVED lines=8> */
.L_x_15116:
        /* <DEDUP_REMOVED lines=10> */
.L_x_15117:
        /* <DEDUP_REMOVED lines=9> */
.L_x_15118:
        /* <DEDUP_REMOVED lines=10> */
.L_x_15119:
        /* <DEDUP_REMOVED lines=8> */
.L_x_15120:
        /* <DEDUP_REMOVED lines=9> */
.L_x_15121:
[----:B------:R-:W-:Y:S05]  /*11860*/  BRA `(.L_x_15122) ;  /* 0xffffffc400387947 */ /* 0x000fea000383ffff */
.L_x_15023:
[----:B0-----:R0:W1:Y:S02]  /*11870*/  SYNCS.PHASECHK.TRANS64.TRYWAIT P0, [R0+URZ+0x16860], R3 ;  /* 0x01686003000075a7 */ /* 0x001064000800017f */
[----:B-1----:R-:W-:Y:S05]  /*11880*/  @!P0 NANOSLEEP.SYNCS 0x989680 ;  /* 0x009896800000895d */ /* 0x002fea0003900000 */
[----:B------:R-:W1:Y:S02]  /*11890*/  @!P0 SYNCS.PHASECHK.TRANS64 P0, [R0+URZ+0x16860], R3 ;  /* 0x01686003000085a7 */ /* 0x000e64000800007f */
[----:B-1----:R-:W-:Y:S05]  /*118a0*/  @!P0 BRA `(.L_x_15023) ;  /* 0xfffffffc00f08947 */ /* 0x002fea000383ffff */
[----:B------:R-:W-:Y:S05]  /*118b0*/  BRA `(.L_x_15123) ;  /* 0xffffffc800347947 */ /* 0x000fea000383ffff */
.L_x_15024:
        /* <DEDUP_REMOVED lines=8> */
.L_x_15125:
[----:B------:R-:W-:Y:S05]  /*11940*/  BSYNC B0 ;  /* 0x0000000000007941 */ /* 0x000fea0003800000 */
.L_x_15124:
        /* <DEDUP_REMOVED lines=9> */
.L_x_15126:
        /* <DEDUP_REMOVED lines=10> */
.L_x_15127:
        /* <DEDUP_REMOVED lines=11> */
.L_x_15128:
[----:B------:R-:W-:Y:S01]  /*11b30*/  IMAD.MOV.U32 R13, RZ, RZ, R18 ;  /* 0x000000ffff0d7224 */ /* 0x000fe200078e0012 */
[----:B------:R-:W-:Y:S02]  /*11b40*/  MOV R12, 0x2 ;  /* 0x00000002000c7802 */ /* 0x000fe40000000f00 */
[----:B------:R-:W-:-:S07]  /*11b50*/  MOV R9, R14 ;  /* 0x0000000e00097202 */ /* 0x000fce0000000f00 */
[----:B------:R-:W-:Y:S05]  /*11b60*/  WARPSYNC.COLLECTIVE R15, `(.L_x_15129) ;  /* 0x000000000f087348 */ /* 0x000fea0003c00000 */
[----:B------:R0:W1:Y:S02]  /*11b70*/  SHFL.IDX P6, R14, R13, R12, R11 ;  /* 0x0000000c0d0e7389 */ /* 0x00006400000c000b */
[----:B01----:R-:W-:Y:S01]  /*11b80*/  ENDCOLLECTIVE ;  /* 0x000000000000791b */ /* 0x003fe20003800000 */
.L_x_15129:
        /* <DEDUP_REMOVED lines=12> */
.L_x_15130:
[----:B------:R-:W-:Y:S01]  /*11c50*/  IMAD.MOV.U32 R13, RZ, RZ, R18 ;  /* 0x000000ffff0d7224 */ /* 0x000fe200078e0012 */
[----:B------:R-:W-:Y:S02]  /*11c60*/  MOV R12, 0x3 ;  /* 0x00000003000c7802 */ /* 0x000fe40000000f00 */
[----:B------:R-:W-:-:S07]  /*11c70*/  MOV R21, R14 ;  /* 0x0000000e00157202 */ /* 0x000fce0000000f00 */
[----:B------:R-:W-:Y:S05]  /*11c80*/  WARPSYNC.COLLECTIVE R15, `(.L_x_15131) ;  /* 0x000000000f087348 */ /* 0x000fea0003c00000 */
[----:B------:R0:W1:Y:S02]  /*11c90*/  SHFL.IDX P6, R14, R13, R12, R11 ;  /* 0x0000000c0d0e7389 */ /* 0x00006400000c000b */
[----:B01----:R-:W-:Y:S01]  /*11ca0*/  ENDCOLLECTIVE ;  /* 0x000000000000791b */ /* 0x003fe20003800000 */
.L_x_15131:
        /* <DEDUP_REMOVED lines=12> */
.L_x_15132:
[----:B------:R-:W-:Y:S02]  /*11d70*/  IMAD.MOV.U32 R13, RZ, RZ, R18 ;  /* 0x000000ffff0d7224 */ /* 0x000fe400078e0012 */
[----:B------:R-:W-:Y:S01]  /*11d80*/  IMAD.MOV.U32 R12, RZ, RZ, 0x4 ;  /* 0x00000004ff0c7424 */ /* 0x000fe200078e00ff */
[----:B------:R-:W-:-:S13]  /*11d90*/  IADD3 R2, P1, R14, R16, RZ ;  /* 0x000000100e027210 */ /* 0x000fda0007f3e0ff */
[----:B------:R-:W-:Y:S05]  /*11da0*/  WARPSYNC.COLLECTIVE R15, `(.L_x_15133) ;  /* 0x000000000f087348 */ /* 0x000fea0003c00000 */
[----:B------:R0:W1:Y:S02]  /*11db0*/  SHFL.IDX P6, R14, R13, R12, R11 ;  /* 0x0000000c0d0e7389 */ /* 0x00006400000c000b */
[----:B01----:R-:W-:Y:S01]  /*11dc0*/  ENDCOLLECTIVE ;  /* 0x000000000000791b */ /* 0x003fe20003800000 */
.L_x_15133:
        /* <DEDUP_REMOVED lines=12> */
.L_x_15134:
[----:B------:R-:W-:Y:S02]  /*11e90*/  IMAD.MOV.U32 R13, RZ, RZ, R18 ;  /* 0x000000ffff0d7224 */ /* 0x000fe400078e0012 */
[----:B------:R-:W-:Y:S02]  /*11ea0*/  IMAD.MOV.U32 R12, RZ, RZ, 0x5 ;  /* 0x00000005ff0c7424 */ /* 0x000fe400078e00ff */
[----:B------:R-:W-:-:S07]  /*11eb0*/  IMAD.MOV.U32 R23, RZ, RZ, R14 ;  /* 0x000000ffff177224 */ /* 0x000fce00078e000e */
[----:B------:R-:W-:Y:S05]  /*11ec0*/  WARPSYNC.COLLECTIVE R15, `(.L_x_15135) ;  /* 0x000000000f087348 */ /* 0x000fea0003c00000 */
[----:B------:R0:W1:Y:S02]  /*11ed0*/  SHFL.IDX P6, R14, R13, R12, R11 ;  /* 0x0000000c0d0e7389 */ /* 0x00006400000c000b */
[----:B01----:R-:W-:Y:S01]  /*11ee0*/  ENDCOLLECTIVE ;  /* 0x000000000000791b */ /* 0x003fe20003800000 */
.L_x_15135:
        /* <DEDUP_REMOVED lines=12> */
.L_x_15136:
[----:B------:R-:W-:Y:S02]  /*11fb0*/  IMAD.MOV.U32 R13, RZ, RZ, R18 ;  /* 0x000000ffff0d7224 */ /* 0x000fe400078e0012 */
[----:B------:R-:W-:Y:S02]  /*11fc0*/  IMAD.MOV.U32 R12, RZ, RZ, 0x6 ;  /* 0x00000006ff0c7424 */ /* 0x000fe400078e00ff */
[----:B------:R-:W-:-:S07]  /*11fd0*/  IMAD.MOV.U32 R25, RZ, RZ, R14 ;  /* 0x000000ffff197224 */ /* 0x000fce00078e000e */
[----:B------:R-:W-:Y:S05]  /*11fe0*/  WARPSYNC.COLLECTIVE R15, `(.L_x_15137) ;  /* 0x000000000f087348 */ /* 0x000fea0003c00000 */
[----:B------:R0:W1:Y:S02]  /*11ff0*/  SHFL.IDX P6, R14, R13, R12, R11 ;  /* 0x0000000c0d0e7389 */ /* 0x00006400000c000b */
[----:B01----:R-:W-:Y:S01]  /*12000*/  ENDCOLLECTIVE ;  /* 0x000000000000791b */ /* 0x003fe20003800000 */
.L_x_15137:
        /* <DEDUP_REMOVED lines=12> */
.L_x_15138:
[----:B------:R-:W-:Y:S02]  /*120d0*/  IMAD.MOV.U32 R13, RZ, RZ, R18 ;  /* 0x000000ffff0d7224 */ /* 0x000fe400078e0012 */
[----:B------:R-:W-:Y:S02]  /*120e0*/  IMAD.MOV.U32 R12, RZ, RZ, 0x7 ;  /* 0x00000007ff0c7424 */ /* 0x000fe400078e00ff */
[----:B------:R-:W-:-:S07]  /*120f0*/  IMAD.MOV.U32 R27, RZ, RZ, R14 ;  /* 0x000000ffff1b7224 */ /* 0x000fce00078e000e */
[----:B------:R-:W-:Y:S05]  /*12100*/  WARPSYNC.COLLECTIVE R15, `(.L_x_15139) ;  /* 0x000000000f087348 */ /* 0x000fea0003c00000 */
[----:B------:R0:W1:Y:S02]  /*12110*/  SHFL.IDX P6, R14, R13, R12, R11 ;  /* 0x0000000c0d0e7389 */ /* 0x00006400000c000b */
[----:B01----:R-:W-:Y:S01]  /*12120*/  ENDCOLLECTIVE ;  /* 0x000000000000791b */ /* 0x003fe20003800000 */
.L_x_15139:
        /* <DEDUP_REMOVED lines=11> */
.L_x_15140:
[----:B------:R-:W-:Y:S05]  /*121e0*/  BRA `(.L_x_15141) ;  /* 0xffffffc000b87947 */ /* 0x000fea000383ffff */
.L_x_15027:
[----:B0-----:R0:W1:Y:S02]  /*121f0*/  SYNCS.PHASECHK.TRANS64.TRYWAIT P0, [R7+URZ+0x16820], R10 ;  /* 0x0168200a070075a7 */ /* 0x001064000800017f */
[----:B-1----:R-:W-:Y:S05]  /*12200*/  @!P0 NANOSLEEP.SYNCS 0x989680 ;  /* 0x009896800000895d */ /* 0x002fea0003900000 */
[----:B------:R-:W1:Y:S02]  /*12210*/  @!P0 SYNCS.PHASECHK.TRANS64 P0, [R7+URZ+0x16820], R10 ;  /* 0x0168200a070085a7 */ /* 0x000e64000800007f */
[----:B-1----:R-:W-:Y:S05]  /*12220*/  @!P0 BRA `(.L_x_15027) ;  /* 0xfffffffc00f08947 */ /* 0x002fea000383ffff */
[----:B------:R-:W-:Y:S05]  /*12230*/  BRA `(.L_x_15142) ;  /* 0xffffffc400287947 */ /* 0x000fea000383ffff */
.L_x_15028:
        /* <DEDUP_REMOVED lines=11> */
.L_x_15144:
[----:B------:R-:W-:Y:S05]  /*122f0*/  BSYNC B0 ;  /* 0x0000000000007941 */ /* 0x000fea0003800000 */
.L_x_15143:
[----:B------:R-:W-:Y:S05]  /*12300*/  BRA `(.L_x_15145) ;  /* 0xffffffc4000c7947 */ /* 0x000fea000383ffff */
.L_x_15029:
[----:B------:R-:W-:Y:S01]  /*12310*/  BSSY B0, `(.L_x_15146) ;  /* 0x0000006000007945 */ /* 0x000fe20003800000 */
[----:B------:R-:W-:-:S07]  /*12320*/  IMAD.MOV.U32 R15, RZ, RZ, -0x1 ;  /* 0xffffffffff0f7424 */ /* 0x000fce00078e00ff */
[----:B01---5:R-:W-:Y:S05]  /*12330*/  WARPSYNC.COLLECTIVE R15, `(.L_x_15147) ;  /* 0x000000000f0c7348 */ /* 0x023fea0003c00000 */
[----:B------:R-:W-:Y:S02]  /*12340*/  ELECT P6, UR62, PT ;  /* 0x00000000003e782f */ /* 0x000fe400038c0000 */
[----:B------:R-:W-:Y:S01]  /*12350*/  MOV R14, UR62 ;  /* 0x0000003e000e7c02 */ /* 0x000fe20008000f00 */
[----:B01---5:R-:W-:Y:S10]  /*12360*/  ENDCOLLECTIVE ;  /* 0x000000000000791b */ /* 0x023ff40003800000 */
.L_x_15147:
[----:B------:R-:W-:Y:S05]  /*12370*/  BSYNC B0 ;  /* 0x0000000000007941 */ /* 0x000fea0003800000 */
.L_x_15146:
[----:B------:R-:W-:Y:S05]  /*12380*/  BRA `(.L_x_15148) ;  /* 0xffffffc400007947 */ /* 0x000fea000383ffff */
.L_x_15031:
[----:B-1----:R1:W2:Y:S02]  /*12390*/  SYNCS.PHASECHK.TRANS64.TRYWAIT P1, [R5+URZ+0x16840], R4 ;  /* 0x01684004050075a7 */ /* 0x0022a4000802017f */
[----:B--2---:R-:W-:Y:S05]  /*123a0*/  @!P1 NANOSLEEP.SYNCS 0x989680 ;  /* 0x009896800000995d */ /* 0x004fea0003900000 */
[----:B------:R-:W2:Y:S02]  /*123b0*/  @!P1 SYNCS.PHASECHK.TRANS64 P1, [R5+URZ+0x16840], R4 ;  /* 0x01684004050095a7 */ /* 0x000ea4000802007f */
[----:B--2---:R-:W-:Y:S05]  /*123c0*/  @!P1 BRA `(.L_x_15031) ;  /* 0xfffffffc00f09947 */ /* 0x004fea000383ffff */
[----:B------:R-:W-:Y:S05]  /*123d0*/  BRA `(.L_x_15149) ;  /* 0xffffffc400207947 */ /* 0x000fea000383ffff */
.L_x_15033:
[----:B--2---:R2:W3:Y:S02]  /*123e0*/  SYNCS.PHASECHK.TRANS64.TRYWAIT P1, [R3+URZ+0x16840], R0 ;  /* 0x01684000030075a7 */ /* 0x0044e4000802017f */
[----:B---3--:R-:W-:Y:S05]  /*123f0*/  @!P1 NANOSLEEP.SYNCS 0x989680 ;  /* 0x009896800000995d */ /* 0x008fea0003900000 */
[----:B------:R-:W3:Y:S02]  /*12400*/  @!P1 SYNCS.PHASECHK.TRANS64 P1, [R3+URZ+0x16840], R0 ;  /* 0x01684000030095a7 */ /* 0x000ee4000802007f */
[----:B---3--:R-:W-:Y:S05]  /*12410*/  @!P1 BRA `(.L_x_15033) ;  /* 0xfffffffc00f09947 */ /* 0x008fea000383ffff */
[----:B------:R-:W-:Y:S05]  /*12420*/  BRA `(.L_x_15150) ;  /* 0xffffffc4002c7947 */ /* 0x000fea000383ffff */
.L_x_15035:
[----:B---3--:R3:W4:Y:S02]  /*12430*/  SYNCS.PHASECHK.TRANS64.TRYWAIT P1, [R5+URZ+0x16860], R4 ;  /* 0x01686004050075a7 */ /* 0x008724000802017f */
[----:B----4-:R-:W-:Y:S05]  /*12440*/  @!P1 NANOSLEEP.SYNCS 0x989680 ;  /* 0x009896800000995d */ /* 0x010fea0003900000 */
[----:B------:R-:W4:Y:S02]  /*12450*/  @!P1 SYNCS.PHASECHK.TRANS64 P1, [R5+URZ+0x16860], R4 ;  /* 0x01686004050095a7 */ /* 0x000f24000802007f */
[----:B----4-:R-:W-:Y:S05]  /*12460*/  @!P1 BRA `(.L_x_15035) ;  /* 0xfffffffc00f09947 */ /* 0x010fea000383ffff */
[----:B------:R-:W-:Y:S05]  /*12470*/  BRA `(.L_x_15151) ;  /* 0xffffffc400287947 */ /* 0x000fea000383ffff */
.L_x_15152:
        /* <DEDUP_REMOVED lines=16> */
.L_x_15998:


//--------------------- .text._ZN7cutlass13device_kernelIN5flash11enable_sm90INS1_16FlashAttnFwdSm90INS1_25CollectiveMainloopFwdSm90ILi2EN4cute5tupleIJNS5_1CILi1EEES8_S8_EEENS6_IJNS7_ILi192EEENS7_ILi128EEENS7_ILi64EEEEEELi64ENS_10bfloat16_tEfNS_4arch4Sm90ELb1ELb0ELb1ELb1ELb1ELb0ELb0ELb1ELb1ELb1ELb1ELb0EEENS1_21CollectiveEpilogueFwdINS6_IJSA_SC_SB_EEES9_SE_SG_Li384ELb1ELb1ELb1ELb0EEENS1_36VarlenDynamicPersistentTileSchedulerILi192ELi128ELi384ELi128ELb1ELb1ELb1ELb1ELb1ELb1EEEEEEEEEvNT_6ParamsE --------------------------
	.section	.text._ZN7cutlass13device_kernelIN5flash11enable_sm90INS1_16FlashAttnFwdSm90INS1_25CollectiveMainloopFwdSm90ILi2EN4cute5tupleIJNS5_1CILi1EEES8_S8_EEENS6_IJNS7_ILi192EEENS7_ILi128EEENS7_ILi64EEEEEELi64ENS_10bfloat16_tEfNS_4arch4Sm90ELb1ELb0ELb1ELb1ELb1ELb0ELb0ELb1ELb1ELb1ELb1ELb0EEENS1_21CollectiveEpilogueFwdINS6_IJSA_SC_SB_EEES9_SE_SG_Li384ELb1ELb1ELb1ELb0EEENS1_36VarlenDynamicPersistentTileSchedulerILi192ELi128ELi384ELi128ELb1ELb1ELb1ELb1ELb1ELb1EEEEEEEEEvNT_6ParamsE,"ax",@progbits
	.align	128
.text._ZN7cutlass13device_kernelIN5flash11enable_sm90INS1_16FlashAttnFwdSm90INS1_25CollectiveMainloopFwdSm90ILi2EN4cute5tupleIJNS5_1CILi1EEES8_S8_EEENS6_IJNS7_ILi192EEENS7_ILi128EEENS7_ILi64EEEEEELi64ENS_10bfloat16_tEfNS_4arch4Sm90ELb1ELb0ELb1ELb1ELb1ELb0ELb0ELb1ELb1ELb1ELb1ELb0EEENS1_21CollectiveEpilogueFwdINS6_IJSA_SC_SB_EEES9_SE_SG_Li384ELb1ELb1ELb1ELb0EEENS1_36VarlenDynamicPersistentTileSchedulerILi192ELi128ELi384ELi128ELb1ELb1ELb1ELb1ELb1ELb1EEEEEEEEEvNT_6ParamsE:
        .type           _ZN7cutlass13device_kernelIN5flash11enable_sm90INS1_16FlashAttnFwdSm90INS1_25CollectiveMainloopFwdSm90ILi2EN4cute5tupleIJNS5_1CILi1EEES8_S8_EEENS6_IJNS7_ILi192EEENS7_ILi128EEENS7_ILi64EEEEEELi64ENS_10bfloat16_tEfNS_4arch4Sm90ELb1ELb0ELb1ELb1ELb1ELb0ELb0ELb1ELb1ELb1ELb1ELb0EEENS1_21CollectiveEpilogueFwdINS6_IJSA_SC_SB_EEES9_SE_SG_Li384ELb1ELb1ELb1ELb0EEENS1_36VarlenDynamicPersistentTileSchedulerILi192ELi128ELi384ELi128ELb1ELb1ELb1ELb1ELb1ELb1EEEEEEEEEvNT_6ParamsE,@function
        .size           _ZN7cutlass13device_kernelIN5flash11enable_sm90INS1_16FlashAttnFwdSm90INS1_25CollectiveMainloopFwdSm90ILi2EN4cute5tupleIJNS5_1CILi1EEES8_S8_EEENS6_IJNS7_ILi192EEENS7_ILi128EEENS7_ILi64EEEEEELi64ENS_10bfloat16_tEfNS_4arch4Sm90ELb1ELb0ELb1ELb1ELb1ELb0ELb0ELb1ELb1ELb1ELb1ELb0EEENS1_21CollectiveEpilogueFwdINS6_IJSA_SC_SB_EEES9_SE_SG_Li384ELb1ELb1ELb1ELb0EEENS1_36VarlenDynamicPersistentTileSchedulerILi192ELi128ELi384ELi128ELb1ELb1ELb1ELb1ELb1ELb1EEEEEEEEEvNT_6ParamsE,(.L_x_15999 - _ZN7cutlass13device_kernelIN5flash11enable_sm90INS1_16FlashAttnFwdSm90INS1_25CollectiveMainloopFwdSm90ILi2EN4cute5tupleIJNS5_1CILi1EEES8_S8_EEENS6_IJNS7_ILi192EEENS7_ILi128EEENS7_ILi64EEEEEELi64ENS_10bfloat16_tEfNS_4arch4Sm90ELb1ELb0ELb1ELb1ELb1ELb0ELb0ELb1ELb1ELb1ELb1ELb0EEENS1_21CollectiveEpilogueFwdINS6_IJSA_SC_SB_EEES9_SE_SG_Li384ELb1ELb1ELb1ELb0EEENS1_36VarlenDynamicPersistentTileSchedulerILi192ELi128ELi384ELi128ELb1ELb1ELb1ELb1ELb1ELb1EEEEEEEEEvNT_6ParamsE)
        .other          _ZN7cutlass13device_kernelIN5flash11enable_sm90INS1_16FlashAttnFwdSm90INS1_25CollectiveMainloopFwdSm90ILi2EN4cute5tupleIJNS5_1CILi1EEES8_S8_EEENS6_IJNS7_ILi192EEENS7_ILi128EEENS7_ILi64EEEEEELi64ENS_10bfloat16_tEfNS_4arch4Sm90ELb1ELb0ELb1ELb1ELb1ELb0ELb0ELb1ELb1ELb1ELb1ELb0EEENS1_21CollectiveEpilogueFwdINS6_IJSA_SC_SB_EEES9_SE_SG_Li384ELb1ELb1ELb1ELb0EEENS1_36VarlenDynamicPersistentTileSchedulerILi192ELi128ELi384ELi128ELb1ELb1ELb1ELb1ELb1ELb1EEEEEEEEEvNT_6ParamsE,@"STO_CUDA_ENTRY STV_DEFAULT"
_ZN7cutlass13device_kernelIN5flash11enable_sm90INS1_16FlashAttnFwdSm90INS1_25CollectiveMainloopFwdSm90ILi2EN4cute5tupleIJNS5_1CILi1EEES8_S8_EEENS6_IJNS7_ILi192EEENS7_ILi128EEENS7_ILi64EEEEEELi64ENS_10bfloat16_tEfNS_4arch4Sm90ELb1ELb0ELb1ELb1ELb1ELb0ELb0ELb1ELb1ELb1ELb1ELb0EEENS1_21CollectiveEpilogueFwdINS6_IJSA_SC_SB_EEES9_SE_SG_Li384ELb1ELb1ELb1ELb0EEENS1_36VarlenDynamicPersistentTileSchedulerILi192ELi128ELi384ELi128ELb1ELb1ELb1ELb1ELb1ELb1EEEEEEEEEvNT_6ParamsE:
        /* <DEDUP_REMOVED lines=45> */
.L_x_15153:
        /* <DEDUP_REMOVED lines=22> */
.L_x_15154:
        /* <DEDUP_REMOVED lines=18> */
.L_x_15155:
        /* <DEDUP_REMOVED lines=22> */
.L_x_15156:
        /* <DEDUP_REMOVED lines=23> */
.L_x_15157:
        /* <DEDUP_REMOVED lines=8> */
.L_x_15159:
        /* <DEDUP_REMOVED lines=25> */
[----:B------:R-:W-:Y:S02]  /*0a30*/  UMOV UR47, URZ ;  /* 0x0000003f002f7c82 */ /* 0x000fe40008000000 */
[CC--:B------:R-:W-:Y:S02]  /*0a40*/  LEA.HI R2, R0.reuse, R13.reuse, RZ, 0x7 ;  /* 0x0000000d00027211 */ /* 0x0c0fe400078f38ff */
[----:B------:R-:W-:-:S02]  /*0a50*/  LEA.HI R3, R0, R13, RZ, 0x4 ;  /* 0x0000000d00037211 */ /* 0x000fc400078f20ff */
[----:B------:R-:W-:Y:S02]  /*0a60*/  LOP3.LUT R4, R2, 0xffffff80, RZ, 0xc0, !PT ;  /* 0xffffff8002047812 */ /* 0x000fe400078ec0ff */
[----:B------:R-:W-:Y:S02]  /*0a70*/  SHF.R.S32.HI R6, RZ, 0x4, R3 ;  /* 0x00000004ff067819 */ /* 0x000fe40000011403 */
[----:B------:R-:W-:Y:S01]  /*0a80*/  SHF.R.S32.HI R14, RZ, 0x7, R2 ;  /* 0x00000007ff0e7819 */ /* 0x000fe20000011402 */
[----:B------:R-:W-:Y:S01]  /*0a90*/  IMAD.IADD R12, R13, 0x1, -R4 ;  /* 0x000000010d0c7824 */ /* 0x000fe200078e0a04 */
[CC--:B------:R-:W-:Y:S02]  /*0aa0*/  LEA.HI R4, R0.reuse, R13.reuse, RZ, 0x5 ;  /* 0x0000000d00047211 */ /* 0x0c0fe400078f28ff */
[----:B------:R-:W-:Y:S01]  /*0ab0*/  LEA.HI R11, R0, R13, RZ, 0x2 ;  /* 0x0000000d000b7211 */ /* 0x000fe200078f10ff */
[----:B------:R-:W-:Y:S01]  /*0ac0*/  IMAD.HI R2, R14, 0x55555556, RZ ;  /* 0x555555560e027827 */ /* 0x000fe200078e02ff */
[----:B------:R-:W-:-:S02]  /*0ad0*/  SHF.R.S32.HI R7, RZ, 0x1f, R12 ;  /* 0x0000001fff077819 */ /* 0x000fc4000001140c */
[----:B------:R-:W-:Y:S01]  /*0ae0*/  LOP3.LUT R11, R11, 0xfffffffc, RZ, 0xc0, !PT ;  /* 0xfffffffc0b0b7812 */ /* 0x000fe200078ec0ff */
[----:B------:R-:W-:Y:S01]  /*0af0*/  IMAD.SHL.U32 R5, R4, 0x20, RZ ;  /* 0x0000002004057824 */ /* 0x000fe200078e00ff */
[----:B------:R-:W-:Y:S02]  /*0b00*/  LEA.HI R8, R7, R12, RZ, 0x2 ;  /* 0x0000000c07087211 */ /* 0x000fe400078f10ff */
[----:B------:R-:W-:Y:S01]  /*0b10*/  LOP3.LUT R4, R3, 0x3fffff0, RZ, 0xc0, !PT ;  /* 0x03fffff003047812 */ /* 0x000fe200078ec0ff */
[C---:B------:R-:W-:Y:S01]  /*0b20*/  IMAD.IADD R11, R13.reuse, 0x1, -R11 ;  /* 0x000000010d0b7824 */ /* 0x040fe200078e0a0b */
        /* <DEDUP_REMOVED lines=8> */
[----:B------:R-:W-:Y:S01]  /*0bb0*/  LOP3.LUT R3, R3, 0x1ffffffe, RZ, 0xc0, !PT ;  /* 0x1ffffffe03037812 */ /* 0x000fe200078ec0ff */
[----:B------:R-:W-:Y:S01]  /*0bc0*/  IMAD.IADD R10, R9, 0x1, -R10 ;  /* 0x00000001090a7824 */ /* 0x000fe200078e0a0a */
[----:B------:R-:W-:Y:S01]  /*0bd0*/  LEA.HI R2, R2, R2, RZ, 0x1 ;  /* 0x0000000202027211 */ /* 0x000fe200078f08ff */
[----:B------:R-:W-:Y:S01]  /*0be0*/  IMAD R4, R4, 0x40, R5 ;  /* 0x0000004004047824 */ /* 0x000fe200078e0205 */
[----:B------:R-:W-:Y:S01]  /*0bf0*/  SHF.R.S32.HI R7, RZ, 0x5, R7 ;  /* 0x00000005ff077819 */ /* 0x000fe20000011407 */
[----:B------:R-:W-:Y:S01]  /*0c00*/  IMAD.IADD R3, R6, 0x1, -R3 ;  /* 0x0000000106037824 */ /* 0x000fe200078e0a03 */
[----:B------:R-:W-:Y:S01]  /*0c10*/  LEA.HI R0, R0, R13, RZ, 0x3 ;  /* 0x0000000d00007211 */ /* 0x000fe200078f18ff */
[----:B------:R-:W-:Y:S01]  /*0c20*/  IMAD R2, R2, -0x3, R14 ;  /* 0xfffffffd02027824 */ /* 0x000fe200078e020e */
[----:B------:R-:W-:Y:S01]  /*0c30*/  LOP3.LUT R8, R8, 0x7ffffffc, RZ, 0xc0, !PT ;  /* 0x7ffffffc08087812 */ /* 0x000fe200078ec0ff */
[----:B------:R-:W-:Y:S01]  /*0c40*/  IMAD R7, R7, 0x10, R10 ;  /* 0x0000001007077824 */ /* 0x000fe200078e020a */
[----:B------:R-:W-:-:S02]  /*0c50*/  LEA R3, R3, R4, 0x3 ;  /* 0x0000000403037211 */ /* 0x000fc400078e18ff */
[----:B------:R-:W-:Y:S01]  /*0c60*/  LOP3.LUT R18, R0, 0xfffffff8, RZ, 0xc0, !PT ;  /* 0xfffffff800127812 */ /* 0x000fe200078ec0ff */
[----:B------:R-:W-:Y:S01]  /*0c70*/  IMAD R5, R2, 0x40, R7 ;  /* 0x0000004002057824 */ /* 0x000fe200078e0207 */
[----:B------:R-:W-:Y:S01]  /*0c80*/  SHF.R.S32.HI R157, RZ, 0x3, R0 ;  /* 0x00000003ff9d7819 */ /* 0x000fe20000011400 */
[----:B------:R0:W-:Y:S01]  /*0c90*/  STL [R1+0x2c], R3 ;  /* 0x00002c0301007387 */ /* 0x0001e20000100800 */
[----:B------:R-:W-:Y:S02]  /*0ca0*/  IMAD.IADD R8, R12, 0x1, -R8 ;  /* 0x000000010c087824 */ /* 0x000fe400078e0a08 */
[----:B------:R-:W-:Y:S01]  /*0cb0*/  IMAD.IADD R18, R13, 0x1, -R18 ;  /* 0x000000010d127824 */ /* 0x000fe200078e0a12 */
[----:B------:R1:W-:Y:S01]  /*0cc0*/  STL [R1+0x28], R5 ;  /* 0x0000280501007387 */ /* 0x0003e20000100800 */
[----:B------:R-:W-:-:S03]  /*0cd0*/  IMAD.SHL.U32 R16, R8, 0x2, RZ ;  /* 0x0000000208107824 */ /* 0x000fc600078e00ff */
[----:B------:R-:W-:Y:S01]  /*0ce0*/  SHF.L.U32 R19, R18, 0x3, RZ ;  /* 0x0000000312137819 */ /* 0x000fe200000006ff */
[C---:B------:R-:W-:Y:S01]  /*0cf0*/  VIADD R156, R16.reuse, 0x8 ;  /* 0x00000008109c7836 */ /* 0x040fe20000000000 */
[----:B0-----:R-:W-:Y:S01]  /*0d00*/  LEA.HI R3, R11, R11, RZ, 0x1 ;  /* 0x0000000b0b037211 */ /* 0x001fe200078f08ff */
[C---:B------:R-:W-:Y:S01]  /*0d10*/  VIADD R155, R16.reuse, 0x10 ;  /* 0x00000010109b7836 */ /* 0x040fe20000000000 */
[C---:B------:R-:W-:Y:S01]  /*0d20*/  IADD3 R22, R16.reuse, 0x38, RZ ;  /* 0x0000003810167810 */ /* 0x040fe20007ffe0ff */
[C---:B------:R-:W-:Y:S01]  /*0d30*/  VIADD R154, R16.reuse, 0x18 ;  /* 0x00000018109a7836 */ /* 0x040fe20000000000 */
[----:B------:R-:W-:Y:S01]  /*0d40*/  LOP3.LUT R4, R3, 0x1ffffffe, RZ, 0xc0, !PT ;  /* 0x1ffffffe03047812 */ /* 0x000fe200078ec0ff */
        /* <DEDUP_REMOVED lines=10> */
[----:B------:R-:W-:Y:S02]  /*0df0*/  SHF.R.S32.HI R3, RZ, 0x1f, R152 ;  /* 0x0000001fff037819 */ /* 0x000fe40000011498 */
[----:B------:R-:W-:Y:S02]  /*0e00*/  SHF.R.S32.HI R2, RZ, 0x1f, R23 ;  /* 0x0000001fff027819 */ /* 0x000fe40000011417 */
[----:B-1----:R-:W-:-:S07]  /*0e10*/  SHF.R.S32.HI R0, RZ, 0x1f, R22 ;  /* 0x0000001fff007819 */ /* 0x002fce0000011416 */
.L_x_15211:
[----:B01-34-:R-:W0:Y:S01]  /*0e20*/  LDC.64 R2, c[0x0][0xc88] ;  /* 0x00032200ff027b82 */ /* 0x01be220000000a00 */
[----:B------:R-:W-:Y:S01]  /*0e30*/  ULDC.64 UR8, c[0x0][0xa28] ;  /* 0x00028a0000087ab9 */ /* 0x000fe20000000a00 */
[----:B------:R-:W-:Y:S01]  /*0e40*/  ULDC.64 UR10, c[0x0][0xa18] ;  /* 0x00028600000a7ab9 */ /* 0x000fe20000000a00 */
[----:B------:R-:W-:Y:S01]  /*0e50*/  ULDC UR4, c[0x0][0x424] ;  /* 0x0001090000047ab9 */ /* 0x000fe20000000800 */
[----:B------:R-:W-:Y:S01]  /*0e60*/  ULDC UR7, c[0x0][0x2f0] ;  /* 0x0000bc0000077ab9 */ /* 0x000fe20000000800 */
[----:B0-----:R-:W-:-:S06]  /*0e70*/  IMAD.WIDE R2, R31, 0x4, R2 ;  /* 0x000000041f027825 */ /* 0x001fcc00078e0202 */
[----:B--2---:R-:W2:Y:S01]  /*0e80*/  LDG.E R2, desc[UR54][R2.64] ;  /* 0x0000003602027981 */ /* 0x004ea2000c1e1900 */
        /* <DEDUP_REMOVED lines=16> */
[----:B------:R-:W-:Y:S01]  /*0f90*/  IMAD.U32 R5, RZ, RZ, UR11 ;  /* 0x0000000bff057e24 */ /* 0x000fe2000f8e00ff */
        /* <DEDUP_REMOVED lines=28> */
.L_x_15160:
[----:B------:R-:W-:Y:S05]  /*1160*/  @!P1 BRA `(.L_x_15161) ;  /* 0x00000000001c9947 */ /* 0x000fea0003800000 */
[----:B------:R-:W-:-:S04]  /*1170*/  ULEA UR4, UP0, UR37, UR10, 0x2 ;  /* 0x0000000a25047291 */ /* 0x000fc8000f80103f */
[----:B------:R-:W-:Y:S02]  /*1180*/  ULEA.HI.X UR7, UR37, UR11, UR38, 0x2, UP0 ;  /* 0x0000000b25077291 */ /* 0x000fe400080f1426 */
[----:B------:R-:W-:-:S04]  /*1190*/  MOV R2, UR4 ;  /* 0x0000000400027c02 */ /* 0x000fc80008000f00 */
[----:B------:R-:W-:-:S05]  /*11a0*/  IMAD.U32 R3, RZ, RZ, UR7 ;  /* 0x00000007ff037e24 */ /* 0x000fca000f8e00ff */
[----:B------:R-:W2:Y:S02]  /*11b0*/  LDG.E R2, desc[UR54][R2.64] ;  /* 0x0000003602027981 */ /* 0x000ea4000c1e1900 */
[----:B--2---:R-:W-:Y:S01]  /*11c0*/  R2UR UR4, R2 ;  /* 0x00000000020472ca */ /* 0x004fe200000e0000 */
[----:B------:R-:W-:-:S14]  /*11d0*/  BRA `(.L_x_15162) ;  /* 0x0000000000347947 */ /* 0x000fdc0003800000 */
.L_x_15161:
        /* <DEDUP_REMOVED lines=13> */
.L_x_15162:
[----:B------:R-:W-:Y:S01]  /*12b0*/  ULDC UR7, c[0x0][0x448] ;  /* 0x0001120000077ab9 */ /* 0x000fe20000000800 */
[----:B------:R-:W-:Y:S02]  /*12c0*/  UIMAD UR40, UR6, 0xc0, URZ ;  /* 0x000000c0062878a4 */ /* 0x000fe4000f8e023f */
        /* <DEDUP_REMOVED lines=65> */
.L_x_15163:
        /* <DEDUP_REMOVED lines=12> */
[----:B------:R-:W-:Y:S02]  /*17a0*/  R2UR UR56, R0 ;  /* 0x00000000003872ca */ /* 0x000fe400000e0000 */
        /* <DEDUP_REMOVED lines=10> */
[----:B------:R-:W-:-:S06]  /*1850*/  UISETP.GT.AND UP0, UPT, UR56, UR42, UPT ;  /* 0x0000002a3800728c */ /* 0x000fcc000bf04270 */
[----:B------:R-:W-:-:S13]  /*1860*/  PLOP3.LUT P1, PT, PT, PT, UP0, 0x80, 0x0 ;  /* 0x000000000000781c */ /* 0x000fda0003f2f008 */
[----:B------:R-:W-:Y:S05]  /*1870*/  @!P1 BRA `(.L_x_15164) ;  /* 0x0000008800089947 */ /* 0x000fea0003800000 */
[----:B------:R-:W0:Y:S01]  /*1880*/  S2R R4, SR_TID.X ;  /* 0x0000000000047919 */ /* 0x000e220000002100 */
[----:B------:R-:W1:Y:S01]  /*1890*/  S2UR UR43, SR_CgaCtaId ;  /* 0x00000000002b79c3 */ /* 0x000e620000008800 */
[----:B------:R-:W-:Y:S02]  /*18a0*/  UMOV UR45, 0x400 ;  /* 0x00000400002d7882 */ /* 0x000fe40000000000 */
[----:B-1----:R-:W-:Y:S01]  /*18b0*/  ULEA UR45, UR43, UR45, 0x18 ;  /* 0x0000002d2b2d7291 */ /* 0x002fe2000f8ec03f */
[----:B0-----:R-:W-:-:S05]  /*18c0*/  VIADD R5, R4, 0xffffff80 ;  /* 0xffffff8004057836 */ /* 0x001fca0000000000 */
[----:B------:R-:W-:-:S04]  /*18d0*/  SHF.R.S32.HI R4, RZ, 0x1f, R5 ;  /* 0x0000001fff047819 */ /* 0x000fc80000011405 */
[----:B------:R-:W-:-:S04]  /*18e0*/  LEA.HI R4, R4, R5, RZ, 0x7 ;  /* 0x0000000504047211 */ /* 0x000fc800078f38ff */
[----:B------:R-:W-:-:S05]  /*18f0*/  SHF.R.S32.HI R4, RZ, 0x7, R4 ;  /* 0x00000007ff047819 */ /* 0x000fca0000011404 */
        /* <DEDUP_REMOVED lines=28> */
.L_x_15165:
        /* <DEDUP_REMOVED lines=9> */
.L_x_15298:
[----:B------:R-:W-:Y:S05]  /*1b50*/  @!P0 BRA `(.L_x_15167) ;  /* 0x0000000000048947 */ /* 0x000fea0003800000 */
[----:B------:R-:W-:Y:S01]  /*1b60*/  BPT.TRAP 0x1 ;  /* 0x000000040000795c */ /* 0x000fe20000300000 */
.L_x_15167:
[----:B0-----:R-:W-:Y:S01]  /*1b70*/  IMAD.U32 R0, RZ, RZ, UR47 ;  /* 0x0000002fff007e24 */ /* 0x001fe2000f8e00ff */
[----:B------:R-:W-:-:S04]  /*1b80*/  MOV R3, UR48 ;  /* 0x0000003000037c02 */ /* 0x000fc80008000f00 */
[----:B------:R-:W-:Y:S02]  /*1b90*/  LEA R0, R0, UR45, 0x3 ;  /* 0x0000002d00007c11 */ /* 0x000fe4000f8e18ff */
[----:B------:R-:W-:-:S04]  /*1ba0*/  SHF.L.U32 R3, R3, 0x1f, RZ ;  /* 0x0000001f03037819 */ /* 0x000fc800000006ff */
[----:B------:R0:W1:Y:S01]  /*1bb0*/  SYNCS.PHASECHK.TRANS64.TRYWAIT P1, [R0+URZ+0x16830], R3 ;  /* 0x01683003000075a7 */ /* 0x000062000802017f */
[----:B------:R-:W-:Y:S05]  /*1bc0*/  @!P0 BRA `(.L_x_15168) ;  /* 0x0000000000048947 */ /* 0x000fea0003800000 */
[----:B------:R-:W-:Y:S01]  /*1bd0*/  BPT.TRAP 0x1 ;  /* 0x000000040000795c */ /* 0x000fe20000300000 */
.L_x_15168:
[----:B-1----:R-:W-:Y:S05]  /*1be0*/  @P1 BRA `(.L_x_15169) ;  /* 0x0000000000081947 */ /* 0x002fea0003800000 */
[----:B------:R-:W1:Y:S02]  /*1bf0*/  SYNCS.PHASECHK.TRANS64.TRYWAIT P1, [R0+URZ+0x16830], R3 ;  /* 0x01683003000075a7 */ /* 0x000e64000802017f */
[----:B-1----:R-:W-:Y:S05]  /*1c00*/  @!P1 BRA `(.L_x_15170) ;  /* 0x0000010c00dc9947 */ /* 0x002fea0003800000 */
.L_x_15169:
        /* <DEDUP_REMOVED lines=35> */
.L_x_15171:
[----:B------:R-:W-:Y:S01]  /*1e40*/  UISETP.NE.AND UP0, UPT, UR53, URZ, UPT ;  /* 0x0000003f3500728c */ /* 0x000fe2000bf05270 */
[----:B------:R-:W-:Y:S01]  /*1e50*/  R2UR UR11, R0 ;  /* 0x00000000000b72ca */ /* 0x000fe200000e0000 */
[----:B------:R-:W-:Y:S01]  /*1e60*/  ULDC UR7, c[0x0][0x9d8] ;  /* 0x0002760000077ab9 */ /* 0x000fe20000000800 */
[----:B------:R-:W-:Y:S01]  /*1e70*/  ULDC UR21, c[0x0][0x988] ;  /* 0x0002620000157ab9 */ /* 0x000fe20000000800 */
        /* <DEDUP_REMOVED lines=13> */
[----:B------:R-:W2:Y:S01]  /*1f50*/  MUFU.TANH R99, R99 ;  /* 0x0000006300637308 */ /* 0x000ea20000002400 */
[----:B------:R-:W-:-:S02]  /*1f60*/  IMAD.U32 R33, RZ, RZ, UR52 ;  /* 0x00000034ff217e24 */ /* 0x000fc4000f8e00ff */
[----:B------:R-:W-:Y:S01]  /*1f70*/  FMUL.FTZ R91, R31, UR7 ;  /* 0x000000071f5b7c20 */ /* 0x000fe20008410000 */
        /* <DEDUP_REMOVED lines=10> */
[----:B------:R-:W4:Y:S01]  /*2020*/  SHFL.IDX PT, R28, R48, 0x1, 0x1c1f ;  /* 0x003c1f00301c7f89 */ /* 0x000f2200000e0000 */
[----:B------:R-:W-:Y:S01]  /*2030*/  FMUL.FTZ R2, R25, UR7 ;  /* 0x0000000719027c20 */ /* 0x000fe20008410000 */
[----:B------:R-:W-:Y:S01]  /*2040*/  FMUL.FTZ R25, R42, UR7 ;  /* 0x000000072a197c20 */ /* 0x000fe20008410000 */
[----:B01----:R-:W-:Y:S01]  /*2050*/  FMUL.FTZ R3, R24, UR7 ;  /* 0x0000000718037c20 */ /* 0x003fe20008410000 */
[----:B------:R-:W-:Y:S01]  /*2060*/  IMAD.U32 R93, RZ, RZ, UR6 ;  /* 0x00000006ff5d7e24 */ /* 0x000fe2000f8e00ff */
        /* <DEDUP_REMOVED lines=9> */
[C-C-:B0-----:R-:W-:Y:S01]  /*2100*/  IADD3 R50, -R16.reuse, 0x1, R93.reuse ;  /* 0x0000000110327810 */ /* 0x141fe20007ffe15d */
[----:B------:R-:W-:Y:S01]  /*2110*/  FMUL.FTZ R45, R57, UR7 ;  /* 0x00000007392d7c20 */ /* 0x000fe20008410000 */
[----:B------:R-:W-:Y:S01]  /*2120*/  IADD3 R93, -R16, UR51, R93 ;  /* 0x00000033105d7c10 */ /* 0x000fe2000fffe15d */
[----:B------:R-:W-:Y:S01]  /*2130*/  FMUL.FTZ R8, R32, UR7 ;  /* 0x0000000720087c20 */ /* 0x000fe20008410000 */
[----:B------:R-:W-:Y:S01]  /*2140*/  IADD3 R50, -R33, UR51, R50 ;  /* 0x0000003321327c10 */ /* 0x000fe2000fffe132 */
[----:B------:R-:W-:Y:S01]  /*2150*/  FMUL.FTZ R51, R51, UR7 ;  /* 0x0000000733337c20 */ /* 0x000fe20008410000 */
[----:B------:R-:W-:Y:S01]  /*2160*/  FMUL.FTZ R54, R54, UR7 ;  /* 0x0000000736367c20 */ /* 0x000fe20008410000 */
[----:B------:R-:W0:Y:S01]  /*2170*/  MUFU.TANH R91, R91 ;  /* 0x0000005b005b7308 */ /* 0x000e220000002400 */
[----:B------:R-:W-:Y:S01]  /*2180*/  FMUL.FTZ R43, R53, UR7 ;  /* 0x00000007352b7c20 */ /* 0x000fe20008410000 */
[----:B------:R-:W-:Y:S01]  /*2190*/  FMUL.FTZ R58, R58, UR7 ;  /* 0x000000073a3a7c20 */ /* 0x000fe20008410000 */
[----:B----4-:R-:W-:Y:S01]  /*21a0*/  VIADDMNMX R28, R28, R50, R93, PT ;  /* 0x000000321c1c7246 */ /* 0x010fe2000380015d */
        /* <DEDUP_REMOVED lines=9> */
[----:B--2---:R-:W-:Y:S01]  /*2240*/  FSEL R99, R99, -INF , P1 ;  /* 0xff80000063637808 */ /* 0x004fe20000800000 */
[----:B------:R-:W-:Y:S01]  /*2250*/  FMUL.FTZ R71, R71, UR7 ;  /* 0x0000000747477c20 */ /* 0x000fe20008410000 */
[----:B---3--:R-:W-:Y:S01]  /*2260*/  FSEL R97, R97, -INF , P2 ;  /* 0xff80000061617808 */ /* 0x008fe20001000000 */
[----:B------:R-:W2:Y:S01]  /*2270*/  MUFU.TANH R15, R15 ;  /* 0x0000000f000f7308 */ /* 0x000ea20000002400 */
        /* <DEDUP_REMOVED lines=8> */
[----:B0-----:R-:W-:Y:S01]  /*2300*/  FSEL R91, R91, -INF , P1 ;  /* 0xff8000005b5b7808 */ /* 0x001fe20000800000 */
[----:B------:R-:W-:Y:S01]  /*2310*/  FMUL.FTZ R79, R79, UR7 ;  /* 0x000000074f4f7c20 */ /* 0x000fe20008410000 */
[----:B------:R-:W-:Y:S01]  /*2320*/  FMNMX.FTZ R30, R95, R30, !PT ;  /* 0x0000001e5f1e7209 */ /* 0x000fe20007810000 */
[----:B------:R-:W-:Y:S01]  /*2330*/  FMUL.FTZ R82, R82, UR7 ;  /* 0x0000000752527c20 */ /* 0x000fe20008410000 */
[----:B------:R-:W-:Y:S01]  /*2340*/  ISETP.GT.AND P1, PT, R28, 0x11, PT ;  /* 0x000000111c00780c */ /* 0x000fe20003f24270 */
[----:B------:R-:W-:Y:S01]  /*2350*/  FMUL.FTZ R83, R83, UR7 ;  /* 0x0000000753537c20 */ /* 0x000fe20008410000 */
[----:B----4-:R-:W-:Y:S01]  /*2360*/  FSEL R89, R89, -INF , P2 ;  /* 0xff80000059597808 */ /* 0x010fe20001000000 */
        /* <DEDUP_REMOVED lines=11> */
[----:B------:R-:W-:Y:S01]  /*2420*/  FMNMX.FTZ R30, R63, R30, !PT ;  /* 0x0000001e3f1e7209 */ /* 0x000fe20007810000 */
[----:B------:R-:W-:Y:S01]  /*2430*/  FMUL.FTZ R12, R40, UR7 ;  /* 0x00000007280c7c20 */ /* 0x000fe20008410000 */
[----:B------:R-:W1:Y:S01]  /*2440*/  SHFL.IDX PT, R48, R48, RZ, 0x1c1f ;  /* 0x001c1fff30307589 */ /* 0x000e6200000e0000 */
[----:B------:R-:W-:Y:S01]  /*2450*/  FMUL.FTZ R13, R44, UR7 ;  /* 0x000000072c0d7c20 */ /* 0x000fe20008410000 */
[----:B------:R-:W-:Y:S01]  /*2460*/  FMUL.FTZ R44, R52, UR7 ;  /* 0x00000007342c7c20 */ /* 0x000fe20008410000 */
[----:B------:R-:W2:Y:S01]  /*2470*/  MUFU.TANH R24, R24 ;  /* 0x0000001800187308 */ /* 0x000ea20000002400 */
[----:B0-----:R-:W-:Y:S01]  /*2480*/  FSEL R57, R20, -INF , P1 ;  /* 0xff80000014397808 */ /* 0x001fe20000800000 */
[----:B------:R-:W-:Y:S01]  /*2490*/  @UP0 ULDC UR6, c[0x0][0x44c] ;  /* 0x0001130000060ab9 */ /* 0x000fe20000000800 */
[----:B------:R-:W-:Y:S01]  /*24a0*/  ISETP.GT.AND P1, PT, R28, 0x21, PT ;  /* 0x000000211c00780c */ /* 0x000fe20003f24270 */
[----:B------:R-:W-:Y:S01]  /*24b0*/  @UP0 ULDC UR14, c[0x0][0x450] ;  /* 0x00011400000e0ab9 */ /* 0x000fe20000000800 */
[----:B------:R-:W-:Y:S01]  /*24c0*/  UMOV UR10, UR40 ;  /* 0x00000028000a7c82 */ /* 0x000fe20008000000 */
[----:B------:R-:W-:Y:S01]  /*24d0*/  UIADD3 UR25, UR56, -0x2, URZ ;  /* 0xfffffffe38197890 */ /* 0x000fe2000fffe03f */
[----:B------:R-:W-:Y:S01]  /*24e0*/  CS2R R118, SRZ ;  /* 0x0000000000767805 */ /* 0x000fe2000001ff00 */
[----:B------:R0:W-:Y:S01]  /*24f0*/  MUFU.TANH R27, R46 ;  /* 0x0000002e001b7308 */ /* 0x0001e20000002400 */
[----:B------:R-:W-:-:S02]  /*2500*/  CS2R R116, SRZ ;  /* 0x0000000000747805 */ /* 0x000fc4000001ff00 */
[----:B------:R-:W-:Y:S02]  /*2510*/  CS2R R114, SRZ ;  /* 0x0000000000727805 */ /* 0x000fe4000001ff00 */
[----:B------:R-:W-:Y:S02]  /*2520*/  CS2R R112, SRZ ;  /* 0x0000000000707805 */ /* 0x000fe4000001ff00 */
[----:B------:R-:W-:Y:S02]  /*2530*/  CS2R R110, SRZ ;  /* 0x00000000006e7805 */ /* 0x000fe4000001ff00 */
[----:B------:R-:W-:Y:S02]  /*2540*/  CS2R R108, SRZ ;  /* 0x00000000006c7805 */ /* 0x000fe4000001ff00 */
[----:B------:R-:W-:Y:S02]  /*2550*/  CS2R R106, SRZ ;  /* 0x00000000006a7805 */ /* 0x000fe4000001ff00 */
[----:B------:R-:W-:Y:S01]  /*2560*/  CS2R R104, SRZ ;  /* 0x0000000000687805 */ /* 0x000fe2000001ff00 */
[----:B------:R3:W-:Y:S01]  /*2570*/  MUFU.TANH R33, R59 ;  /* 0x0000003b00217308 */ /* 0x0007e20000002400 */
[----:B--2---:R-:W-:Y:S01]  /*2580*/  FSEL R53, R24, -INF , P1 ;  /* 0xff80000018357808 */ /* 0x004fe20000800000 */
[----:B0-----:R-:W-:Y:S01]  /*2590*/  FMUL.FTZ R46, R56, UR7 ;  /* 0x00000007382e7c20 */ /* 0x001fe20008410000 */
[----:B------:R-:W-:Y:S01]  /*25a0*/  ISETP.GT.AND P1, PT, R28, 0x29, PT ;  /* 0x000000291c00780c */ /* 0x000fe20003f24270 */
[----:B------:R-:W-:Y:S01]  /*25b0*/  FMUL.FTZ R56, R60, UR7 ;  /* 0x000000073c387c20 */ /* 0x000fe20008410000 */
[----:B------:R-:W-:Y:S01]  /*25c0*/  FMUL.FTZ R60, R65, UR7 ;  /* 0x00000007413c7c20 */ /* 0x000fe20008410000 */
[----:B------:R-:W-:Y:S01]  /*25d0*/  FMUL.FTZ R65, R73, UR7 ;  /* 0x0000000749417c20 */ /* 0x000fe20008410000 */
[----:B-1----:R-:W-:Y:S01]  /*25e0*/  VIADDMNMX R93, R48, R50, R93, PT ;  /* 0x00000032305d7246 */ /* 0x002fe2000380015d */
[----:B------:R-:W0:Y:S01]  /*25f0*/  MUFU.TANH R47, R47 ;  /* 0x0000002f002f7308 */ /* 0x000e220000002400 */
[----:B---3--:R-:W-:-:S02]  /*2600*/  FSEL R59, R21, -INF , P2 ;  /* 0xff800000153b7808 */ /* 0x008fc40001000000 */
[----:B------:R-:W-:Y:S02]  /*2610*/  CS2R R102, SRZ ;  /* 0x0000000000667805 */ /* 0x000fe4000001ff00 */
[----:B------:R-:W-:Y:S02]  /*2620*/  ISETP.GT.AND P2, PT, R28, 0x20, PT ;  /* 0x000000201c00780c */ /* 0x000fe40003f44270 */
[----:B------:R-:W-:Y:S02]  /*2630*/  CS2R R100, SRZ ;  /* 0x0000000000647805 */ /* 0x000fe4000001ff00 */
[----:B------:R-:W-:Y:S02]  /*2640*/  FMNMX.FTZ R30, R59, R30, !PT ;  /* 0x0000001e3b1e7209 */ /* 0x000fe40007810000 */
[----:B------:R-:W-:Y:S01]  /*2650*/  ISETP.GT.AND P3, PT, R93, 0x8, PT ;  /* 0x000000085d00780c */ /* 0x000fe20003f64270 */
[----:B------:R1:W-:Y:S01]  /*2660*/  MUFU.TANH R32, R55 ;  /* 0x0000003700207308 */ /* 0x0003e20000002400 */
[----:B------:R-:W-:-:S07]  /*2670*/  FMNMX.FTZ R30, R57, R30, !PT ;  /* 0x0000001e391e7209 */ /* 0x000fce0007810000 */
[----:B------:R2:W3:Y:S01]  /*2680*/  MUFU.TANH R31, R51 ;  /* 0x00000033001f7308 */ /* 0x0004e20000002400 */
[----:B-1----:R-:W-:Y:S02]  /*2690*/  FSEL R55, R25, -INF , P2 ;  /* 0xff80000019377808 */ /* 0x002fe40001000000 */
[----:B------:R-:W-:Y:S02]  /*26a0*/  ISETP.GT.AND P2, PT, R28, 0x28, PT ;  /* 0x000000281c00780c */ /* 0x000fe40003f44270 */
[----:B------:R-:W-:Y:S02]  /*26b0*/  FMNMX.FTZ R30, R55, R30, !PT ;  /* 0x0000001e371e7209 */ /* 0x000fe40007810000 */
[----:B0-----:R-:W-:Y:S01]  /*26c0*/  FSEL R49, R47, -INF , P1 ;  /* 0xff8000002f317808 */ /* 0x001fe20000800000 */
[----:B------:R-:W0:Y:S01]  /*26d0*/  MUFU.TANH R54, R54 ;  /* 0x0000003600367308 */ /* 0x000e220000002400 */
[----:B--2---:R-:W-:Y:S02]  /*26e0*/  FSEL R51, R27, -INF , P2 ;  /* 0xff8000001b337808 */ /* 0x004fe40001000000 */
[----:B------:R-:W-:-:S02]  /*26f0*/  FMNMX.FTZ R30, R53, R30, !PT ;  /* 0x0000001e351e7209 */ /* 0x000fc40007810000 */
[C---:B------:R-:W-:Y:S02]  /*2700*/  ISETP.GT.AND P2, PT, R28.reuse, 0x30, PT ;  /* 0x000000301c00780c */ /* 0x040fe40003f44270 */
[----:B------:R-:W-:Y:S01]  /*2710*/  FMNMX.FTZ R30, R51, R30, !PT ;  /* 0x0000001e331e7209 */ /* 0x000fe20007810000 */
[----:B------:R-:W1:Y:S01]  /*2720*/  MUFU.TANH R58, R58 ;  /* 0x0000003a003a7308 */ /* 0x000e620000002400 */
[C---:B------:R-:W-:Y:S02]  /*2730*/  ISETP.GT.AND P1, PT, R28.reuse, 0x31, PT ;  /* 0x000000311c00780c */ /* 0x040fe40003f24270 */
[----:B------:R-:W-:Y:S02]  /*2740*/  FSEL R47, R29, -INF , P2 ;  /* 0xff8000001d2f7808 */ /* 0x000fe40001000000 */
[----:B------:R-:W-:Y:S02]  /*2750*/  FMNMX.FTZ R30, R49, R30, !PT ;  /* 0x0000001e311e7209 */ /* 0x000fe40007810000 */
[----:B------:R-:W-:Y:S01]  /*2760*/  ISETP.GT.AND P2, PT, R28, 0x38, PT ;  /* 0x000000381c00780c */ /* 0x000fe20003f44270 */
[----:B------:R-:W2:Y:S01]  /*2770*/  MUFU.TANH R62, R62 ;  /* 0x0000003e003e7308 */ /* 0x000ea20000002400 */
[----:B---3--:R-:W-:-:S02]  /*2780*/  FSEL R25, R31, -INF , P1 ;  /* 0xff8000001f197808 */ /* 0x008fc40000800000 */
[----:B------:R-:W-:Y:S02]  /*2790*/  FMNMX.FTZ R30, R47, R30, !PT ;  /* 0x0000001e2f1e7209 */ /* 0x000fe40007810000 */
[----:B------:R-:W-:Y:S02]  /*27a0*/  ISETP.GT.AND P1, PT, R28, 0x39, PT ;  /* 0x000000391c00780c */ /* 0x000fe40003f24270 */
[----:B0-----:R-:W-:Y:S01]  /*27b0*/  FSEL R24, R54, -INF , P2 ;  /* 0xff80000036187808 */ /* 0x001fe20001000000 */
[----:B------:R0:W3:Y:S01]  /*27c0*/  MUFU.TANH R34, R26 ;  /* 0x0000001a00227308 */ /* 0x0000e20000002400 */
[----:B------:R-:W-:Y:S02]  /*27d0*/  FMNMX.FTZ R21, R25, R30, !PT ;  /* 0x0000001e19157209 */ /* 0x000fe40007810000 */
[----:B------:R-:W-:Y:S02]  /*27e0*/  ISETP.GT.AND P2, PT, R28, 0x40, PT ;  /* 0x000000401c00780c */ /* 0x000fe40003f44270 */
[----:B------:R-:W-:-:S02]  /*27f0*/  FSEL R15, R32, -INF , P1 ;  /* 0xff800000200f7808 */ /* 0x000fc40000800000 */
[----:B------:R-:W-:Y:S01]  /*2800*/  FMNMX.FTZ R20, R24, R21, !PT ;  /* 0x0000001518147209 */ /* 0x000fe20007810000 */
[----:B------:R-:W4:Y:S01]  /*2810*/  MUFU.TANH R66, R66 ;  /* 0x0000004200427308 */ /* 0x000f220000002400 */
[----:B------:R-:W-:Y:S02]  /*2820*/  ISETP.GT.AND P1, PT, R28, 0x41, PT ;  /* 0x000000411c00780c */ /* 0x000fe40003f24270 */
[----:B-1----:R-:W-:Y:S01]  /*2830*/  FSEL R21, R58, -INF , P2 ;  /* 0xff8000003a157808 */ /* 0x002fe20001000000 */
[----:B------:R-:W-:Y:S01]  /*2840*/  FMUL.FTZ R58, R61, UR7 ;  /* 0x000000073d3a7c20 */ /* 0x000fe20008410000 */
[----:B0-----:R-:W-:Y:S01]  /*2850*/  FMNMX.FTZ R26, R15, R20, !PT ;  /* 0x000000140f1a7209 */ /* 0x001fe20007810000 */
[----:B------:R-:W-:Y:S01]  /*2860*/  FMUL.FTZ R61, R64, UR7 ;  /* 0x00000007403d7c20 */ /* 0x000fe20008410000 */
[C---:B------:R-:W-:Y:S01]  /*2870*/  ISETP.GT.AND P2, PT, R28.reuse, 0x48, PT ;  /* 0x000000481c00780c */ /* 0x040fe20003f44270 */
[----:B------:R-:W0:Y:S01]  /*2880*/  MUFU.TANH R67, R67 ;  /* 0x0000004300437308 */ /* 0x000e220000002400 */
[----:B------:R-:W-:Y:S01]  /*2890*/  FSEL R20, R33, -INF , P1 ;  /* 0xff80000021147808 */ /* 0x000fe20000800000 */
[----:B------:R-:W-:Y:S01]  /*28a0*/  FMUL.FTZ R64, R69, UR7 ;  /* 0x0000000745407c20 */ /* 0x000fe20008410000 */
[----:B------:R-:W-:Y:S01]  /*28b0*/  FMNMX.FTZ R27, R21, R26, !PT ;  /* 0x0000001a151b7209 */ /* 0x000fe20007810000 */
[----:B------:R-:W-:Y:S01]  /*28c0*/  FMUL.FTZ R69, R77, UR7 ;  /* 0x000000074d457c20 */ /* 0x000fe20008410000 */
[----:B------:R-:W-:-:S02]  /*28d0*/  ISETP.GT.AND P1, PT, R28, 0x49, PT ;  /* 0x000000491c00780c */ /* 0x000fc40003f24270 */
[----:B--2---:R-:W-:Y:S01]  /*28e0*/  FSEL R26, R62, -INF , P2 ;  /* 0xff8000003e1a7808 */ /* 0x004fe20001000000 */
[----:B------:R-:W1:Y:S01]  /*28f0*/  MUFU.TANH R70, R70 ;  /* 0x0000004600467308 */ /* 0x000e620000002400 */
[----:B------:R-:W-:Y:S01]  /*2900*/  FMNMX.FTZ R29, R20, R27, !PT ;  /* 0x0000001b141d7209 */ /* 0x000fe20007810000 */
[----:B------:R-:W-:Y:S01]  /*2910*/  FMUL.FTZ R62, R68, UR7 ;  /* 0x00000007443e7c20 */ /* 0x000fe20008410000 */
[----:B------:R-:W-:Y:S01]  /*2920*/  ISETP.GT.AND P2, PT, R28, 0x50, PT ;  /* 0x000000501c00780c */ /* 0x000fe20003f44270 */
[----:B------:R-:W-:Y:S01]  /*2930*/  FMUL.FTZ R68, R76, UR7 ;  /* 0x000000074c447c20 */ /* 0x000fe20008410000 */
[----:B---3--:R-:W-:Y:S02]  /*2940*/  FSEL R27, R34, -INF , P1 ;  /* 0xff800000221b7808 */ /* 0x008fe40000800000 */
[----:B------:R-:W-:Y:S01]  /*2950*/  FMNMX.FTZ R30, R26, R29, !PT ;  /* 0x0000001d1a1e7209 */ /* 0x000fe20007810000 */
[----:B------:R-:W2:Y:S01]  /*2960*/  MUFU.TANH R71, R71 ;  /* 0x0000004700477308 */ /* 0x000ea20000002400 */
[----:B------:R-:W-:-:S02]  /*2970*/  ISETP.GT.AND P1, PT, R28, 0x51, PT ;  /* 0x000000511c00780c */ /* 0x000fc40003f24270 */
[----:B----4-:R-:W-:Y:S02]  /*2980*/  FSEL R29, R66, -INF , P2 ;  /* 0xff800000421d7808 */ /* 0x010fe40001000000 */
[----:B------:R-:W-:Y:S02]  /*2990*/  FMNMX.FTZ R32, R27, R30, !PT ;  /* 0x0000001e1b207209 */ /* 0x000fe40007810000 */
[C---:B------:R-:W-:Y:S01]  /*29a0*/  ISETP.GT.AND P2, PT, R28.reuse, 0x58, PT ;  /* 0x000000581c00780c */ /* 0x040fe20003f44270 */
[----:B------:R-:W3:Y:S01]  /*29b0*/  MUFU.TANH R74, R74 ;  /* 0x0000004a004a7308 */ /* 0x000ee20000002400 */
[----:B0-----:R-:W-:Y:S02]  /*29c0*/  FSEL R30, R67, -INF , P1 ;  /* 0xff800000431e7808 */ /* 0x001fe40000800000 */
[----:B------:R-:W-:Y:S02]  /*29d0*/  FMNMX.FTZ R33, R29, R32, !PT ;  /* 0x000000201d217209 */ /* 0x000fe40007810000 */
[----:B------:R-:W-:-:S02]  /*29e0*/  ISETP.GT.AND P1, PT, R28, 0x59, PT ;  /* 0x000000591c00780c */ /* 0x000fc40003f24270 */
[----:B-1----:R-:W-:Y:S01]  /*29f0*/  FSEL R31, R70, -INF , P2 ;  /* 0xff800000461f7808 */ /* 0x002fe20001000000 */
[----:B------:R-:W0:Y:S01]  /*2a00*/  MUFU.TANH R75, R75 ;  /* 0x0000004b004b7308 */ /* 0x000e220000002400 */
[----:B------:R-:W-:Y:S02]  /*2a10*/  FMNMX.FTZ R34, R30, R33, !PT ;  /* 0x000000211e227209 */ /* 0x000fe40007810000 */
[C---:B------:R-:W-:Y:S02]  /*2a20*/  ISETP.GT.AND P2, PT, R28.reuse, 0x60, PT ;  /* 0x000000601c00780c */ /* 0x040fe40003f44270 */
[----:B--2---:R-:W-:Y:S02]  /*2a30*/  FSEL R32, R71, -INF , P1 ;  /* 0xff80000047207808 */ /* 0x004fe40000800000 */
[----:B------:R-:W-:Y:S01]  /*2a40*/  FMNMX.FTZ R35, R31, R34, !PT ;  /* 0x000000221f237209 */ /* 0x000fe20007810000 */
[----:B------:R-:W1:Y:S01]  /*2a50*/  MUFU.TANH R78, R78 ;  /* 0x0000004e004e7308 */ /* 0x000e620000002400 */
[----:B------:R-:W-:-:S02]  /*2a60*/  ISETP.GT.AND P1, PT, R28, 0x61, PT ;  /* 0x000000611c00780c */ /* 0x000fc40003f24270 */
[----:B---3--:R-:W-:Y:S01]  /*2a70*/  FSEL R33, R74, -INF , P2 ;  /* 0xff8000004a217808 */ /* 0x008fe20001000000 */
[----:B------:R-:W-:Y:S01]  /*2a80*/  FMUL.FTZ R74, R84, UR7 ;  /* 0x00000007544a7c20 */ /* 0x000fe20008410000 */
[----:B------:R-:W-:Y:S02]  /*2a90*/  FMNMX.FTZ R36, R32, R35, !PT ;  /* 0x0000002320247209 */ /* 0x000fe40007810000 */
        /* <DEDUP_REMOVED lines=26> */
[----:B------:R-:W1:Y:S01]  /*2c40*/  MUFU.TANH R2, R2 ;  /* 0x0000000200027308 */ /* 0x000e620000002400 */
[----:B0-----:R-:W-:-:S04]  /*2c50*/  FSEL R40, R87, -INF , P1 ;  /* 0xff80000057287808 */ /* 0x001fc80000800000 */
[----:B------:R-:W-:Y:S01]  /*2c60*/  FMNMX.FTZ R28, R40, R67, !PT ;  /* 0x00000043281c7209 */ /* 0x000fe20007810000 */
[----:B------:R-:W-:Y:S01]  /*2c70*/  FMUL.FTZ R67, R72, UR7 ;  /* 0x0000000748437c20 */ /* 0x000fe20008410000 */
[----:B------:R-:W-:Y:S01]  /*2c80*/  FMUL.FTZ R72, R81, UR7 ;  /* 0x0000000751487c20 */ /* 0x000fe20008410000 */
[----:B------:R-:W0:Y:S02]  /*2c90*/  MUFU.TANH R6, R6 ;  /* 0x0000000600067308 */ /* 0x000e240000002400 */
[----:B------:R-:W2:Y:S06]  /*2ca0*/  SHFL.BFLY PT, R71, R28, 0x2, 0x1f ;  /* 0x0c401f001c477f89 */ /* 0x000eac00000e0000 */
[----:B------:R-:W-:Y:S01]  /*2cb0*/  MUFU.TANH R4, R4 ;  /* 0x0000000400047308 */ /* 0x000fe20000002400 */
[----:B-1----:R-:W-:-:S02]  /*2cc0*/  FSEL R50, R2, -INF , P2 ;  /* 0xff80000002327808 */ /* 0x002fc40001000000 */
[----:B------:R-:W-:-:S05]  /*2cd0*/  ISETP.GT.AND P2, PT, R93, 0x10, PT ;  /* 0x000000105d00780c */ /* 0x000fca0003f44270 */
[----:B------:R-:W1:Y:S01]  /*2ce0*/  MUFU.TANH R8, R8 ;  /* 0x0000000800087308 */ /* 0x000e620000002400 */
[----:B0-----:R-:W-:-:S07]  /*2cf0*/  FSEL R48, R6, -INF , P3 ;  /* 0xff80000006307808 */ /* 0x001fce0001800000 */
[----:B------:R-:W-:Y:S01]  /*2d00*/  MUFU.TANH R5, R5 ;  /* 0x0000000500057308 */ /* 0x000fe20000002400 */
[----:B--2---:R-:W-:Y:S01]  /*2d10*/  FMNMX.FTZ R42, R28, R71, !PT ;  /* 0x000000471c2a7209 */ /* 0x004fe20007810000 */
[----:B------:R-:W-:-:S04]  /*2d20*/  FMUL.FTZ R71, R80, UR7 ;  /* 0x0000000750477c20 */ /* 0x000fc80008410000 */
[----:B------:R-:W0:Y:S02]  /*2d30*/  SHFL.BFLY PT, R73, R42, 0x1, 0x1f ;  /* 0x0c201f002a497f89 */ /* 0x000e2400000e0000 */
[----:B------:R-:W2:Y:S01]  /*2d40*/  MUFU.TANH R9, R9 ;  /* 0x0000000900097308 */ /* 0x000ea20000002400 */
[----:B-1----:R-:W-:Y:S02]  /*2d50*/  FSEL R54, R8, -INF , P2 ;  /* 0xff80000008367808 */ /* 0x002fe40001000000 */
[----:B------:R-:W-:-:S05]  /*2d60*/  ISETP.GT.AND P2, PT, R93, 0x18, PT ;  /* 0x000000185d00780c */ /* 0x000fca0003f44270 */
[----:B------:R-:W-:Y:S08]  /*2d70*/  MUFU.TANH R7, R7 ;  /* 0x0000000700077308 */ /* 0x000ff00000002400 */
[----:B------:R-:W1:Y:S01]  /*2d80*/  MUFU.TANH R12, R12 ;  /* 0x0000000c000c7308 */ /* 0x000e620000002400 */
[----:B--2---:R-:W-:Y:S02]  /*2d90*/  FSEL R9, R9, -INF , P2 ;  /* 0xff80000009097808 */ /* 0x004fe40001000000 */
[----:B------:R-:W-:-:S02]  /*2da0*/  ISETP.GT.AND P2, PT, R93, 0x20, PT ;  /* 0x000000205d00780c */ /* 0x000fc40003f44270 */
[----:B0-----:R-:W-:-:S03]  /*2db0*/  FMNMX.FTZ R28, R42, R73, !PT ;  /* 0x000000492a1c7209 */ /* 0x001fc60007810000 */
[----:B------:R-:W0:Y:S01]  /*2dc0*/  MUFU.TANH R10, R10 ;  /* 0x0000000a000a7308 */ /* 0x000e220000002400 */
[----:B------:R-:W-:Y:S01]  /*2dd0*/  FMUL.FTZ R73, R85, UR7 ;  /* 0x0000000755497c20 */ /* 0x000fe20008410000 */
[----:B------:R-:W-:Y:S01]  /*2de0*/  UIMAD.WIDE.U32 UR6, UR40, UR6, URZ ;  /* 0x00000006280672a5 */ /* 0x000fe2000f8e003f */
[C---:B------:R-:W-:Y:S01]  /*2df0*/  FSETP.NEU.FTZ.AND P1, PT, R28.reuse, -INF , PT ;  /* 0xff8000001c00780b */ /* 0x040fe20003f3d000 */
[----:B------:R-:W-:Y:S01]  /*2e00*/  FMUL.FTZ R42, R28, UR21 ;  /* 0x000000151c2a7c20 */ /* 0x000fe20008410000 */
[----:B------:R-:W-:Y:S02]  /*2e10*/  UIADD3 UR6, UR11, 0x16840, URZ ;  /* 0x000168400b067890 */ /* 0x000fe4000fffe03f */
[----:B------:R-:W-:Y:S01]  /*2e20*/  @UP0 USHF.R.U32.HI UR10, URZ, UR14, UR7 ;  /* 0x0000000e3f0a0299 */ /* 0x000fe20008011607 */
[----:B------:R-:W2:Y:S01]  /*2e30*/  MUFU.TANH R13, R13 ;  /* 0x0000000d000d7308 */ /* 0x000ea20000002400 */
[----:B------:R-:W-:Y:S01]  /*2e40*/  FSEL R42, R42, RZ, P1 ;  /* 0x000000ff2a2a7208 */ /* 0x000fe20000800000 */
[----:B------:R-:W-:Y:S01]  /*2e50*/  UPRMT UR6, UR43, 0x654, UR6 ;  /* 0x000006542b067896 */ /* 0x000fe20008000006 */
[----:B------:R-:W-:Y:S01]  /*2e60*/  ISETP.GT.AND P1, PT, R93, RZ, PT ;  /* 0x000000ff5d00720c */ /* 0x000fe20003f24270 */
[----:B------:R-:W-:Y:S01]  /*2e70*/  UIADD3 UR7, UR10, UR51, -UR52 ;  /* 0x000000330a077290 */ /* 0x000fe2000fffe834 */
[----:B-1----:R-:W-:Y:S01]  /*2e80*/  FSEL R66, R12, -INF , P2 ;  /* 0xff8000000c427808 */ /* 0x002fe20001000000 */
[--C-:B------:R-:W-:Y:S01]  /*2e90*/  FFMA.FTZ R12, R57, UR21, -R42.reuse ;  /* 0x00000015390c7c23 */ /* 0x100fe2000801082a */
[----:B------:R-:W-:Y:S01]  /*2ea0*/  FSEL R3, R3, -INF , P1 ;  /* 0xff80000003037808 */ /* 0x000fe20000800000 */
[----:B------:R-:W1:Y:S01]  /*2eb0*/  MUFU.TANH R11, R11 ;  /* 0x0000000b000b7308 */ /* 0x000e620000002400 */
[----:B------:R-:W-:Y:S01]  /*2ec0*/  ISETP.GT.AND P1, PT, R93, 0x9, PT ;  /* 0x000000095d00780c */ /* 0x000fe20003f24270 */
[--C-:B------:R-:W-:Y:S01]  /*2ed0*/  FFMA.FTZ R141, R55, UR21, -R42.reuse ;  /* 0x00000015378d7c23 */ /* 0x100fe2000801082a */
[----:B------:R-:W-:Y:S01]  /*2ee0*/  FMNMX.FTZ R75, R3, R50, !PT ;  /* 0x00000032034b7209 */ /* 0x000fe20007810000 */
[--C-:B------:R-:W-:Y:S01]  /*2ef0*/  FFMA.FTZ R137, R47, UR21, -R42.reuse ;  /* 0x000000152f897c23 */ /* 0x100fe2000801082a */
[----:B------:R-:W-:Y:S01]  /*2f00*/  FSEL R52, R4, -INF , P1 ;  /* 0xff80000004347808 */ /* 0x000fe20000800000 */
[--C-:B------:R-:W-:Y:S01]  /*2f10*/  FFMA.FTZ R47, R25, UR21, -R42.reuse ;  /* 0x00000015192f7c23 */ /* 0x100fe2000801082a */
[----:B------:R-:W-:Y:S01]  /*2f20*/  FMNMX.FTZ R75, R48, R75, !PT ;  /* 0x0000004b304b7209 */ /* 0x000fe20007810000 */
[----:B------:R-:W3:Y:S01]  /*2f30*/  MUFU.TANH R41, R41 ;  /* 0x0000002900297308 */ /* 0x000ee20000002400 */
[----:B------:R-:W-:Y:S01]  /*2f40*/  ISETP.GT.AND P1, PT, R93, 0x11, PT ;  /* 0x000000115d00780c */ /* 0x000fe20003f24270 */
[--C-:B------:R-:W-:Y:S01]  /*2f50*/  FFMA.FTZ R139, R24, UR21, -R42.reuse ;  /* 0x00000015188b7c23 */ /* 0x100fe2000801082a */
[----:B------:R-:W-:Y:S01]  /*2f60*/  FMNMX.FTZ R75, R52, R75, !PT ;  /* 0x0000004b344b7209 */ /* 0x000fe20007810000 */
[--C-:B------:R-:W-:Y:S01]  /*2f70*/  FFMA.FTZ R135, R26, UR21, -R42.reuse ;  /* 0x000000151a877c23 */ /* 0x100fe2000801082a */
[----:B------:R-:W-:Y:S01]  /*2f80*/  FSEL R5, R5, -INF , P1 ;  /* 0xff80000005057808 */ /* 0x000fe20000800000 */
[--C-:B------:R-:W-:Y:S01]  /*2f90*/  FFMA.FTZ R26, R30, UR21, -R42.reuse ;  /* 0x000000151e1a7c23 */ /* 0x100fe2000801082a */
[----:B------:R-:W-:Y:S01]  /*2fa0*/  FMNMX.FTZ R6, R54, R75, !PT ;  /* 0x0000004b36067209 */ /* 0x000fe20007810000 */
[----:B------:R-:W4:Y:S01]  /*2fb0*/  MUFU.TANH R14, R14 ;  /* 0x0000000e000e7308 */ /* 0x000f220000002400 */
[----:B------:R-:W-:Y:S01]  /*2fc0*/  ISETP.GT.AND P1, PT, R93, 0x19, PT ;  /* 0x000000195d00780c */ /* 0x000fe20003f24270 */
[--C-:B------:R-:W-:Y:S01]  /*2fd0*/  FFMA.FTZ R30, R34, UR21, -R42.reuse ;  /* 0x00000015221e7c23 */ /* 0x100fe2000801082a */
[----:B------:R-:W-:Y:S01]  /*2fe0*/  FMNMX.FTZ R6, R5, R6, !PT ;  /* 0x0000000605067209 */ /* 0x000fe20007810000 */
[--C-:B------:R-:W-:Y:S01]  /*2ff0*/  FFMA.FTZ R34, R38, UR21, -R42.reuse ;  /* 0x0000001526227c23 */ /* 0x100fe2000801082a */
[----:B------:R-:W-:Y:S01]  /*3000*/  FSEL R7, R7, -INF , P1 ;  /* 0xff80000007077808 */ /* 0x000fe20000800000 */
[--C-:B------:R-:W-:Y:S01]  /*3010*/  FFMA.FTZ R149, R99, UR21, -R42.reuse ;  /* 0x0000001563957c23 */ /* 0x100fe2000801082a */
[----:B------:R-:W-:Y:S01]  /*3020*/  FMNMX.FTZ R6, R9, R6, !PT ;  /* 0x0000000609067209 */ /* 0x000fe20007810000 */
[----:B------:R-:W5:Y:S01]  /*3030*/  MUFU.TANH R44, R44 ;  /* 0x0000002c002c7308 */ /* 0x000f620000002400 */
[----:B------:R-:W-:Y:S01]  /*3040*/  ISETP.GT.AND P1, PT, R93, 0x21, PT ;  /* 0x000000215d00780c */ /* 0x000fe20003f24270 */
        /* <DEDUP_REMOVED lines=29> */
[----:B----4-:R-:W-:Y:S01]  /*3220*/  FSEL R14, R14, -INF , P1 ;  /* 0xff8000000e0e7808 */ /* 0x010fe20000800000 */
[----:B------:R-:W3:Y:S01]  /*3230*/  MUFU.TANH R56, R56 ;  /* 0x0000003800387308 */ /* 0x000ee20000002400 */
[----:B------:R-:W-:Y:S01]  /*3240*/  FMNMX.FTZ R57, R41, R8, !PT ;  /* 0x0000000829397209 */ /* 0x000fe20007810000 */
[--C-:B------:R-:W-:Y:S01]  /*3250*/  FFMA.FTZ R129, R29, UR21, -R42.reuse ;  /* 0x000000151d817c23 */ /* 0x100fe2000801082a */
[----:B------:R-:W-:Y:S01]  /*3260*/  ISETP.GT.AND P1, PT, R93, 0x39, PT ;  /* 0x000000395d00780c */ /* 0x000fe20003f24270 */
[--C-:B------:R-:W-:Y:S01]  /*3270*/  FFMA.FTZ R32, R32, UR21, -R42.reuse ;  /* 0x0000001520207c23 */ /* 0x100fe2000801082a */
[----:B-----5:R-:W-:Y:S01]  /*3280*/  FSEL R44, R44, -INF , P2 ;  /* 0xff8000002c2c7808 */ /* 0x020fe20001000000 */
[--C-:B------:R-:W-:Y:S01]  /*3290*/  FFMA.FTZ R36, R37, UR21, -R42.reuse ;  /* 0x0000001525247c23 */ /* 0x100fe2000801082a */
[----:B------:R-:W-:Y:S01]  /*32a0*/  FMNMX.FTZ R57, R14, R57, !PT ;  /* 0x000000390e397209 */ /* 0x000fe20007810000 */
[----:B------:R-:W4:Y:S01]  /*32b0*/  MUFU.TANH R58, R58 ;  /* 0x0000003a003a7308 */ /* 0x000f220000002400 */
[----:B------:R-:W-:Y:S01]  /*32c0*/  ISETP.GT.AND P2, PT, R93, 0x40, PT ;  /* 0x000000405d00780c */ /* 0x000fe20003f44270 */
[--C-:B------:R-:W-:Y:S01]  /*32d0*/  FFMA.FTZ R123, R39, UR21, -R42.reuse ;  /* 0x00000015277b7c23 */ /* 0x100fe2000801082a */
[----:B0-----:R-:W-:Y:S01]  /*32e0*/  FSEL R43, R43, -INF , P1 ;  /* 0xff8000002b2b7808 */ /* 0x001fe20000800000 */
[--C-:B------:R-:W-:Y:S01]  /*32f0*/  FFMA.FTZ R40, R40, UR21, -R42.reuse ;  /* 0x0000001528287c23 */ /* 0x100fe2000801082a */
[----:B------:R-:W-:Y:S01]  /*3300*/  FMNMX.FTZ R10, R44, R57, !PT ;  /* 0x000000392c0a7209 */ /* 0x000fe20007810000 */
[----:B------:R-:W-:Y:S01]  /*3310*/  USHF.R.S32.HI UR10, URZ, 0x1f, UR7 ;  /* 0x0000001f3f0a7899 */ /* 0x000fe20008011407 */
[----:B------:R-:W-:Y:S01]  /*3320*/  ISETP.GT.AND P1, PT, R93, 0x41, PT ;  /* 0x000000415d00780c */ /* 0x000fe20003f24270 */
[----:B------:R-:W0:Y:S01]  /*3330*/  MUFU.TANH R61, R61 ;  /* 0x0000003d003d7308 */ /* 0x000e220000002400 */
[----:B--2---:R-:W-:Y:S01]  /*3340*/  FSEL R55, R46, -INF , P2 ;  /* 0xff8000002e377808 */ /* 0x004fe20001000000 */
[----:B------:R-:W-:Y:S01]  /*3350*/  FFMA.FTZ R46, R53, UR21, -R42 ;  /* 0x00000015352e7c23 */ /* 0x000fe2000801082a */
[----:B------:R-:W-:Y:S01]  /*3360*/  FMNMX.FTZ R10, R43, R10, !PT ;  /* 0x0000000a2b0a7209 */ /* 0x000fe20007810000 */
[----:B------:R-:W-:Y:S01]  /*3370*/  ULEA.HI UR10, UR10, UR7, URZ, 0x7 ;  /* 0x000000070a0a7291 */ /* 0x000fe2000f8f383f */
[----:B------:R-:W-:Y:S01]  /*3380*/  ISETP.GT.AND P2, PT, R93, 0x48, PT ;  /* 0x000000485d00780c */ /* 0x000fe20003f44270 */
[----:B------:R-:W-:Y:S01]  /*3390*/  SYNCS.ARRIVE.TRANS64.RED.A1T0 RZ, [UR6], RZ ;  /* 0x000000ffffff79a7 */ /* 0x000fe20008100406 */
[----:B-1----:R-:W-:Y:S01]  /*33a0*/  FSEL R45, R45, -INF , P1 ;  /* 0xff8000002d2d7808 */ /* 0x002fe20000800000 */
[----:B------:R-:W1:Y:S01]  /*33b0*/  MUFU.TANH R60, R60 ;  /* 0x0000003c003c7308 */ /* 0x000e620000002400 */
[----:B------:R-:W-:Y:S01]  /*33c0*/  ISETP.GT.AND P1, PT, R93, 0x49, PT ;  /* 0x000000495d00780c */ /* 0x000fe20003f24270 */
[----:B------:R-:W-:Y:S01]  /*33d0*/  USHF.R.S32.HI UR10, URZ, 0x7, UR10 ;  /* 0x000000073f0a7899 */ /* 0x000fe2000801140a */
[----:B---3--:R-:W-:-:S02]  /*33e0*/  FSEL R56, R56, -INF , P2 ;  /* 0xff80000038387808 */ /* 0x008fc40001000000 */
[----:B------:R-:W-:Y:S02]  /*33f0*/  CS2R R98, SRZ ;  /* 0x0000000000627805 */ /* 0x000fe4000001ff00 */
[C---:B------:R-:W-:Y:S01]  /*3400*/  ISETP.GT.AND P2, PT, R93.reuse, 0x50, PT ;  /* 0x000000505d00780c */ /* 0x040fe20003f44270 */
[----:B------:R-:W-:Y:S01]  /*3410*/  UISETP.LT.AND UP0, UPT, UR42, UR10, UPT ;  /* 0x0000000a2a00728c */ /* 0x000fe2000bf01270 */
[----:B----4-:R-:W-:Y:S01]  /*3420*/  FSEL R58, R58, -INF , P1 ;  /* 0xff8000003a3a7808 */ /* 0x010fe20000800000 */
[----:B------:R2:W-:Y:S01]  /*3430*/  MUFU.EX2 R8, R12 ;  /* 0x0000000c00087308 */ /* 0x0005e20000000800 */
[----:B------:R-:W-:Y:S01]  /*3440*/  ISETP.GT.AND P1, PT, R93, 0x51, PT ;  /* 0x000000515d00780c */ /* 0x000fe20003f24270 */
[----:B------:R-:W-:Y:S01]  /*3450*/  USEL UR23, UR42, UR10, !UP0 ;  /* 0x0000000a2a177287 */ /* 0x000fe2000c000000 */
[----:B0-----:R-:W-:Y:S02]  /*3460*/  FSEL R61, R61, -INF , P2 ;  /* 0xff8000003d3d7808 */ /* 0x001fe40001000000 */
[----:B------:R-:W-:-:S02]  /*3470*/  CS2R R94, SRZ ;  /* 0x00000000005e7805 */ /* 0x000fc4000001ff00 */
[----:B------:R-:W-:Y:S01]  /*3480*/  ISETP.GT.AND P2, PT, R93, 0x58, PT ;  /* 0x000000585d00780c */ /* 0x000fe20003f44270 */
[----:B------:R-:W-:Y:S01]  /*3490*/  UISETP.GE.AND UP0, UPT, UR25, UR23, UPT ;  /* 0x000000171900728c */ /* 0x000fe2000bf06270 */
[----:B------:R-:W-:Y:S01]  /*34a0*/  CS2R R90, SRZ ;  /* 0x00000000005a7805 */ /* 0x000fe2000001ff00 */
[----:B------:R-:W0:Y:S01]  /*34b0*/  MUFU.TANH R62, R62 ;  /* 0x0000003e003e7308 */ /* 0x000e220000002400 */
[----:B--2---:R-:W-:Y:S02]  /*34c0*/  FMNMX.FTZ R12, R55, R10, !PT ;  /* 0x0000000a370c7209 */ /* 0x004fe40007810000 */
[----:B------:R-:W-:Y:S02]  /*34d0*/  CS2R R88, SRZ ;  /* 0x0000000000587805 */ /* 0x000fe4000001ff00 */
[----:B-1----:R-:W-:Y:S02]  /*34e0*/  FSEL R60, R60, -INF , P1 ;  /* 0xff8000003c3c7808 */ /* 0x002fe40000800000 */
[----:B------:R-:W-:-:S02]  /*34f0*/  FMNMX.FTZ R53, R45, R12, !PT ;  /* 0x0000000c2d357209 */ /* 0x000fc40007810000 */
[----:B------:R-:W-:Y:S01]  /*3500*/  ISETP.GT.AND P1, PT, R93, 0x59, PT ;  /* 0x000000595d00780c */ /* 0x000fe20003f24270 */
[----:B------:R-:W1:Y:S01]  /*3510*/  MUFU.TANH R64, R64 ;  /* 0x0000004000407308 */ /* 0x000e620000002400 */
[----:B------:R-:W-:-:S04]  /*3520*/  FMNMX.FTZ R53, R56, R53, !PT ;  /* 0x0000003538357209 */ /* 0x000fc80007810000 */
[----:B------:R-:W-:-:S03]  /*3530*/  FMNMX.FTZ R12, R58, R53, !PT ;  /* 0x000000353a0c7209 */ /* 0x000fc60007810000 */
[----:B------:R-:W2:Y:S01]  /*3540*/  MUFU.TANH R67, R67 ;  /* 0x0000004300437308 */ /* 0x000ea20000002400 */
[----:B0-----:R-:W-:Y:S02]  /*3550*/  FSEL R62, R62, -INF , P2 ;  /* 0xff8000003e3e7808 */ /* 0x001fe40001000000 */
[----:B------:R-:W-:-:S05]  /*3560*/  ISETP.GT.AND P2, PT, R93, 0x60, PT ;  /* 0x000000605d00780c */ /* 0x000fca0003f44270 */
[----:B------:R0:W-:Y:S01]  /*3570*/  MUFU.EX2 R10, R46 ;  /* 0x0000002e000a7308 */ /* 0x0001e20000000800 */
[----:B-1----:R-:W-:Y:S02]  /*3580*/  FSEL R64, R64, -INF , P1 ;  /* 0xff80000040407808 */ /* 0x002fe40000800000 */
[----:B------:R-:W-:-:S05]  /*3590*/  ISETP.GT.AND P1, PT, R93, 0x61, PT ;  /* 0x000000615d00780c */ /* 0x000fca0003f24270 */
[----:B------:R-:W1:Y:S01]  /*35a0*/  MUFU.TANH R65, R65 ;  /* 0x0000004100417308 */ /* 0x000e620000002400 */
[----:B0-----:R-:W-:Y:S01]  /*35b0*/  FFMA.FTZ R46, R49, UR21, -R42 ;  /* 0x00000015312e7c23 */ /* 0x001fe2000801082a */
[----:B------:R-:W-:Y:S02]  /*35c0*/  FMNMX.FTZ R49, R61, R12, !PT ;  /* 0x0000000c3d317209 */ /* 0x000fe40007810000 */
[----:B--2---:R-:W-:Y:S02]  /*35d0*/  FSEL R67, R67, -INF , P2 ;  /* 0xff80000043437808 */ /* 0x004fe40001000000 */
[----:B------:R-:W-:Y:S02]  /*35e0*/  FMNMX.FTZ R49, R60, R49, !PT ;  /* 0x000000313c317209 */ /* 0x000fe40007810000 */
[----:B------:R-:W0:Y:S01]  /*35f0*/  MUFU.TANH R68, R68 ;  /* 0x0000004400447308 */ /* 0x000e220000002400 */
[----:B------:R-:W-:Y:S02]  /*3600*/  ISETP.GT.AND P2, PT, R93, 0x68, PT ;  /* 0x000000685d00780c */ /* 0x000fe40003f44270 */
[----:B------:R-:W-:-:S04]  /*3610*/  FMNMX.FTZ R49, R62, R49, !PT ;  /* 0x000000313e317209 */ /* 0x000fc80007810000 */
[----:B------:R-:W-:Y:S01]  /*3620*/  FMNMX.FTZ R12, R64, R49, !PT ;  /* 0x00000031400c7209 */ /* 0x000fe20007810000 */
[----:B------:R-:W2:Y:S01]  /*3630*/  MUFU.TANH R69, R69 ;  /* 0x0000004500457308 */ /* 0x000ea20000002400 */
[----:B-1----:R-:W-:Y:S02]  /*3640*/  FSEL R65, R65, -INF , P1 ;  /* 0xff80000041417808 */ /* 0x002fe40000800000 */
[----:B------:R-:W-:Y:S02]  /*3650*/  FMNMX.FTZ R76, R67, R12, !PT ;  /* 0x0000000c434c7209 */ /* 0x000fe40007810000 */
[----:B------:R-:W-:Y:S02]  /*3660*/  ISETP.GT.AND P1, PT, R93, 0x69, PT ;  /* 0x000000695d00780c */ /* 0x000fe40003f24270 */
[----:B------:R-:W-:Y:S01]  /*3670*/  FMNMX.FTZ R76, R65, R76, !PT ;  /* 0x0000004c414c7209 */ /* 0x000fe20007810000 */
[----:B------:R-:W1:Y:S01]  /*3680*/  MUFU.TANH R71, R71 ;  /* 0x0000004700477308 */ /* 0x000e620000002400 */
[----:B0-----:R-:W-:Y:S01]  /*3690*/  FSEL R25, R68, -INF , P2 ;  /* 0xff80000044197808 */ /* 0x001fe20001000000 */
[----:B------:R-:W-:Y:S01]  /*36a0*/  FFMA.FTZ R68, R15, UR21, -R42 ;  /* 0x000000150f447c23 */ /* 0x000fe2000801082a */
[----:B------:R-:W-:-:S02]  /*36b0*/  ISETP.GT.AND P2, PT, R93, 0x70, PT ;  /* 0x000000705d00780c */ /* 0x000fc40003f44270 */
[----:B------:R-:W-:-:S03]  /*36c0*/  FMNMX.FTZ R76, R25, R76, !PT ;  /* 0x0000004c194c7209 */ /* 0x000fc60007810000 */
[----:B------:R-:W-:Y:S01]  /*36d0*/  MUFU.TANH R72, R72 ;  /* 0x0000004800487308 */ /* 0x000fe20000002400 */
[----:B--2---:R-:W-:Y:S02]  /*36e0*/  FSEL R69, R69, -INF , P1 ;  /* 0xff80000045457808 */ /* 0x004fe40000800000 */
[----:B------:R-:W-:Y:S02]  /*36f0*/  ISETP.GT.AND P1, PT, R93, 0x71, PT ;  /* 0x000000715d00780c */ /* 0x000fe40003f24270 */
[----:B------:R-:W-:-:S03]  /*3700*/  FMNMX.FTZ R76, R69, R76, !PT ;  /* 0x0000004c454c7209 */ /* 0x000fc60007810000 */
[----:B------:R-:W0:Y:S01]  /*3710*/  MUFU.TANH R74, R74 ;  /* 0x0000004a004a7308 */ /* 0x000e220000002400 */
[----:B-1----:R-:W-:Y:S02]  /*3720*/  FSEL R71, R71, -INF , P2 ;  /* 0xff80000047477808 */ /* 0x002fe40001000000 */
[----:B------:R-:W-:Y:S02]  /*3730*/  ISETP.GT.AND P2, PT, R93, 0x78, PT ;  /* 0x000000785d00780c */ /* 0x000fe40003f44270 */
[----:B------:R-:W-:-:S03]  /*3740*/  FMNMX.FTZ R76, R71, R76, !PT ;  /* 0x0000004c474c7209 */ /* 0x000fc60007810000 */
[----:B------:R-:W1:Y:S08]  /*3750*/  MUFU.TANH R73, R73 ;  /* 0x0000004900497308 */ /* 0x000e700000002400 */
[----:B------:R2:W-:Y:S01]  /*3760*/  MUFU.EX2 R12, R47 ;  /* 0x0000002f000c7308 */ /* 0x0005e20000000800 */
[----:B0-----:R-:W-:-:S07]  /*3770*/  FSEL R74, R74, -INF , P2 ;  /* 0xff8000004a4a7808 */ /* 0x001fce0001000000 */
[----:B------:R-:W-:Y:S01]  /*3780*/  MUFU.EX2 R149, R149 ;  /* 0x0000009500957308 */ /* 0x000fe20000000800 */
[----:B--2---:R-:W-:Y:S01]  /*3790*/  FSEL R47, R72, -INF , P1 ;  /* 0xff800000482f7808 */ /* 0x004fe20000800000 */
[--C-:B------:R-:W-:Y:S01]  /*37a0*/  FFMA.FTZ R72, R20, UR21, -R42.reuse ;  /* 0x0000001514487c23 */ /* 0x100fe2000801082a */
[----:B------:R-:W-:Y:S01]  /*37b0*/  ISETP.GT.AND P1, PT, R93, 0x79, PT ;  /* 0x000000795d00780c */ /* 0x000fe20003f24270 */
[----:B------:R-:W-:Y:S01]  /*37c0*/  FFMA.FTZ R20, R27, UR21, -R42 ;  /* 0x000000151b147c23 */ /* 0x000fe2000801082a */
[----:B------:R-:W-:Y:S02]  /*37d0*/  FMNMX.FTZ R15, R47, R76, !PT ;  /* 0x0000004c2f0f7209 */ /* 0x000fe40007810000 */
[----:B------:R-:W-:Y:S02]  /*37e0*/  CS2R R92, SRZ ;  /* 0x00000000005c7805 */ /* 0x000fe4000001ff00 */
[----:B-1----:R-:W-:Y:S01]  /*37f0*/  FSEL R73, R73, -INF , P1 ;  /* 0xff80000049497808 */ /* 0x002fe20000800000 */
[----:B------:R0:W1:Y:S01]  /*3800*/  MUFU.EX2 R2, R97 ;  /* 0x0000006100027308 */ /* 0x0000620000000800 */
        /* <DEDUP_REMOVED lines=30> */
[----:B------:R-:W-:Y:S01]  /*39f0*/  FFMA.FTZ R7, R7, UR21, -R38 ;  /* 0x0000001507077c23 */ /* 0x000fe20008010826 */
[----:B-1----:R-:W-:Y:S01]  /*3a00*/  FADD.FTZ R14, R149, R2 ;  /* 0x00000002950e7221 */ /* 0x002fe20000010000 */
        /* <DEDUP_REMOVED lines=11> */
[----:B------:R-:W-:Y:S01]  /*3ac0*/  F2FP.BF16.F32.PACK_AB R149, R2, R149 ;  /* 0x000000950295723e */ /* 0x000fe200000010ff */
        /* <DEDUP_REMOVED lines=8> */
[----:B------:R-:W-:Y:S01]  /*3b50*/  F2FP.BF16.F32.PACK_AB R148, R3, R148 ;  /* 0x000000940394723e */ /* 0x000fe200000010ff */
[--C-:B------:R-:W-:Y:S01]  /*3b60*/  FFMA.FTZ R69, R69, UR21, -R38.reuse ;  /* 0x0000001545457c23 */ /* 0x100fe20008010826 */
[--C-:B------:R-:W-:Y:S01]  /*3b70*/  FFMA.FTZ R71, R71, UR21, -R38.reuse ;  /* 0x0000001547477c23 */ /* 0x100fe20008010826 */
[--C-:B------:R-:W-:Y:S01]  /*3b80*/  FFMA.FTZ R47, R47, UR21, -R38.reuse ;  /* 0x000000152f2f7c23 */ /* 0x100fe20008010826 */
[----:B------:R-:W-:-:S02]  /*3b90*/  FFMA.FTZ R74, R74, UR21, -R38 ;  /* 0x000000154a4a7c23 */ /* 0x000fc40008010826 */
[----:B------:R-:W0:Y:S01]  /*3ba0*/  MUFU.EX2 R144, R144 ;  /* 0x0000009000907308 */ /* 0x000e220000000800 */
[----:B-1----:R-:W-:Y:S01]  /*3bb0*/  FADD.FTZ R44, R150, R31 ;  /* 0x0000001f962c7221 */ /* 0x002fe20000010000 */
[----:B------:R-:W-:Y:S01]  /*3bc0*/  FADD.FTZ R31, R151, R14 ;  /* 0x0000000e971f7221 */ /* 0x000fe20000010000 */
[----:B------:R-:W-:-:S03]  /*3bd0*/  F2FP.BF16.F32.PACK_AB R151, R4, R151 ;  /* 0x000000970497723e */ /* 0x000fc600000010ff */
[----:B------:R-:W-:Y:S01]  /*3be0*/  FADD.FTZ R0, R4, R31 ;  /* 0x0000001f04007221 */ /* 0x000fe20000010000 */
[----:B------:R-:W-:Y:S01]  /*3bf0*/  FFMA.FTZ R31, R60, UR21, -R38 ;  /* 0x000000153c1f7c23 */ /* 0x000fe20008010826 */
[----:B------:R-:W1:Y:S01]  /*3c00*/  MUFU.EX2 R5, R5 ;  /* 0x0000000500057308 */ /* 0x000e620000000800 */
[C---:B--2---:R-:W-:Y:S01]  /*3c10*/  FADD.FTZ R33, R15.reuse, R44 ;  /* 0x0000002c0f217221 */ /* 0x044fe20000010000 */
[----:B------:R-:W-:-:S06]  /*3c20*/  F2FP.BF16.F32.PACK_AB R150, R15, R150 ;  /* 0x000000960f96723e */ /* 0x000fcc00000010ff */
        /* <DEDUP_REMOVED lines=8> */
[--C-:B------:R-:W-:Y:S01]  /*3cb0*/  FFMA.FTZ R0, R25, UR21, -R38.reuse ;  /* 0x0000001519007c23 */ /* 0x100fe20008010826 */
[----:B------:R-:W-:Y:S01]  /*3cc0*/  F2FP.BF16.F32.PACK_AB R144, R5, R144 ;  /* 0x000000900590723e */ /* 0x000fe200000010ff */
[----:B------:R-:W-:Y:S01]  /*3cd0*/  FFMA.FTZ R38, R73, UR21, -R38 ;  /* 0x0000001549267c23 */ /* 0x000fe20008010826 */
[----:B------:R-:W-:Y:S02]  /*3ce0*/  F2FP.BF16.F32.PACK_AB R147, R8, R147 ;  /* 0x000000930893723e */ /* 0x000fe400000010ff */
[----:B------:R-:W1:Y:S01]  /*3cf0*/  MUFU.EX2 R140, R140 ;  /* 0x0000008c008c7308 */ /* 0x000e620000000800 */
[----:B--2---:R-:W-:-:S07]  /*3d00*/  FADD.FTZ R14, R146, R35 ;  /* 0x00000023920e7221 */ /* 0x004fce0000010000 */
        /* <DEDUP_REMOVED lines=8> */
[----:B------:R-:W-:-:S04]  /*3d90*/  FADD.FTZ R14, R10, R33 ;  /* 0x000000210a0e7221 */ /* 0x000fc80000010000 */
[----:B------:R-:W-:Y:S01]  /*3da0*/  FADD.FTZ R33, R143, R14 ;  /* 0x0000000e8f217221 */ /* 0x000fe20000010000 */
[C---:B------:R-:W-:Y:S01]  /*3db0*/  F2FP.BF16.F32.PACK_AB R143, R46.reuse, R143 ;  /* 0x0000008f2e8f723e */ /* 0x040fe200000010ff */
        /* <DEDUP_REMOVED lines=8> */
[----:B------:R-:W-:-:S06]  /*3e40*/  FADD.FTZ R2, R12, R33 ;  /* 0x000000210c027221 */ /* 0x000fcc0000010000 */
        /* <DEDUP_REMOVED lines=104> */
.L_x_15183:
[----:B------:R-:W-:Y:S01]  /*44d0*/  ISETP.NE.AND P2, PT, RZ, UR44, PT ;  /* 0x0000002cff007c0c */ /* 0x000fe2000bf45270 */
[----:B------:R-:W-:-:S04]  /*44e0*/  UISETP.NE.AND UP0, UPT, UR24, 0x1, UPT ;  /* 0x000000011800788c */ /* 0x000fc8000bf05270 */
[----:B------:R-:W-:-:S04]  /*44f0*/  USEL UR48, URZ, 0x1, UP0 ;  /* 0x000000013f307887 */ /* 0x000fc80008000000 */
[----:B------:R-:W-:-:S04]  /*4500*/  ULOP3.LUT UR48, UR26, UR48, URZ, 0x3c, !UPT ;  /* 0x000000301a307292 */ /* 0x000fc8000f8e3c3f */
[----:B------:R-:W-:Y:S08]  /*4510*/  @P2 BRA `(.L_x_15173) ;  /* 0x0000000000382947 */ /* 0x000ff00003800000 */
[----:B------:R-:W-:Y:S05]  /*4520*/  @!P0 BRA `(.L_x_15174) ;  /* 0x0000000000048947 */ /* 0x000fea0003800000 */
[----:B------:R-:W-:Y:S01]  /*4530*/  BPT.TRAP 0x1 ;  /* 0x000000040000795c */ /* 0x000fe20000300000 */
.L_x_15174:
        /* <DEDUP_REMOVED lines=9> */
.L_x_15175:
[----:B-1----:R-:W-:Y:S05]  /*45d0*/  @P1 BRA `(.L_x_15173) ;  /* 0x0000000000081947 */ /* 0x002fea0003800000 */
[----:B------:R-:W1:Y:S02]  /*45e0*/  SYNCS.PHASECHK.TRANS64.TRYWAIT P1, [UR6+0x16830], R5 ;  /* 0x01683005ff0075a7 */ /* 0x000e640008020146 */
[----:B-1----:R-:W-:Y:S05]  /*45f0*/  @!P1 BRA `(.L_x_15176) ;  /* 0x000000e400749947 */ /* 0x002fea0003800000 */
.L_x_15173:
        /* <DEDUP_REMOVED lines=12> */
[----:B-1----:R-:W-:-:S04]  /*46c0*/  SHF.R.U32.HI R6, RZ, 0x7, R6 ;  /* 0x00000007ff067819 */ /* 0x002fc80000011606 */
[----:B0-----:R-:W-:-:S05]  /*46d0*/  IADD3 R5, R6, 0x8, RZ ;  /* 0x0000000806057810 */ /* 0x001fca0007ffe0ff */
        /* <DEDUP_REMOVED lines=16> */
.L_x_15178:
[----:B------:R-:W-:Y:S01]  /*47e0*/  ULEA UR6, UR24, UR45, 0x3 ;  /* 0x0000002d18067291 */ /* 0x000fe2000f8e183f */
[----:B------:R-:W-:-:S05]  /*47f0*/  IMAD.U32 R5, RZ, RZ, UR26 ;  /* 0x0000001aff057e24 */ /* 0x000fca000f8e00ff */
[----:B------:R-:W-:-:S04]  /*4800*/  SHF.L.U32 R5, R5, 0x1f, RZ ;  /* 0x0000001f05057819 */ /* 0x000fc800000006ff */
[----:B------:R0:W1:Y:S01]  /*4810*/  SYNCS.PHASECHK.TRANS64.TRYWAIT P1, [UR6+0x16850], R5 ;  /* 0x01685005ff0075a7 */ /* 0x0000620008020146 */
[----:B------:R-:W-:Y:S05]  /*4820*/  @!P0 BRA `(.L_x_15179) ;  /* 0x0000000000048947 */ /* 0x000fea0003800000 */
[----:B------:R-:W-:Y:S01]  /*4830*/  BPT.TRAP 0x1 ;  /* 0x000000040000795c */ /* 0x000fe20000300000 */
.L_x_15179:
[----:B-1----:R-:W-:Y:S05]  /*4840*/  @P1 BRA `(.L_x_15177) ;  /* 0x0000000000081947 */ /* 0x002fea0003800000 */
[----:B------:R-:W1:Y:S02]  /*4850*/  SYNCS.PHASECHK.TRANS64.TRYWAIT P1, [UR6+0x16850], R5 ;  /* 0x01685005ff0075a7 */ /* 0x000e640008020146 */
[----:B-1----:R-:W-:Y:S05]  /*4860*/  @!P1 BRA `(.L_x_15180) ;  /* 0x000000e000f09947 */ /* 0x002fea0003800000 */
.L_x_15177:
        /* <DEDUP_REMOVED lines=52> */
.L_x_15181:
[----:B------:R-:W-:Y:S01]  /*4bb0*/  UISETP.NE.AND UP0, UPT, UR53, URZ, UPT ;  /* 0x0000003f3500728c */ /* 0x000fe2000bf05270 */
[----:B------:R-:W-:Y:S01]  /*4bc0*/  FMUL.FTZ R125, R24, UR22 ;  /* 0x00000016187d7c20 */ /* 0x000fe20008410000 */
[----:B------:R-:W-:Y:S02]  /*4bd0*/  VIADD R24, R17, UR40 ;  /* 0x0000002811187c36 */ /* 0x000fe40008000000 */
[----:B------:R-:W-:Y:S01]  /*4be0*/  FMUL.FTZ R6, R27, UR22 ;  /* 0x000000161b067c20 */ /* 0x000fe20008410000 */
[----:B------:R-:W-:Y:S01]  /*4bf0*/  FMUL.FTZ R14, R43, UR22 ;  /* 0x000000162b0e7c20 */ /* 0x000fe20008410000 */
[----:B------:R-:W-:Y:S01]  /*4c00*/  FMUL.FTZ R121, R29, UR22 ;  /* 0x000000161d797c20 */ /* 0x000fe20008410000 */
[----:B------:R-:W-:Y:S01]  /*4c10*/  PLOP3.LUT P1, PT, PT, PT, UP0, 0x80, 0x0 ;  /* 0x000000000000781c */ /* 0x000fe20003f2f008 */
[----:B------:R-:W-:Y:S01]  /*4c20*/  IMAD.U32 R29, RZ, RZ, UR51 ;  /* 0x00000033ff1d7e24 */ /* 0x000fe2000f8e00ff */
[----:B------:R-:W-:Y:S01]  /*4c30*/  PLOP3.LUT P2, PT, PT, PT, UP0, 0x80, 0x0 ;  /* 0x000000000000781c */ /* 0x000fe20003f4f008 */
[----:B------:R-:W-:Y:S01]  /*4c40*/  FMUL.FTZ R124, R25, UR22 ;  /* 0x00000016197c7c20 */ /* 0x000fe20008410000 */
[----:B------:R-:W1:Y:S01]  /*4c50*/  MUFU.TANH R125, R125 ;  /* 0x0000007d007d7308 */ /* 0x000e620000002400 */
[----:B------:R-:W-:Y:S01]  /*4c60*/  @UP0 ULDC UR6, c[0x0][0x44c] ;  /* 0x0001130000060ab9 */ /* 0x000fe20000000800 */
[----:B------:R-:W-:Y:S01]  /*4c70*/  FMUL.FTZ R123, R28, UR22 ;  /* 0x000000161c7b7c20 */ /* 0x000fe20008410000 */
        /* <DEDUP_REMOVED lines=20> */
[----:B------:R-:W-:Y:S01]  /*4dc0*/  IADD3 R122, R29, UR6, -R16 ;  /* 0x000000061d7a7c10 */ /* 0x000fe2000fffe810 */
[----:B------:R-:W5:Y:S01]  /*4dd0*/  MUFU.TANH R121, R121 ;  /* 0x0000007900797308 */ /* 0x000f620000002400 */
[----:B------:R-:W-:Y:S01]  /*4de0*/  FMUL.FTZ R20, R47, UR22 ;  /* 0x000000162f147c20 */ /* 0x000fe20008410000 */
[----:B------:R-:W-:Y:S01]  /*4df0*/  FMUL.FTZ R10, R35, UR22 ;  /* 0x00000016230a7c20 */ /* 0x000fe20008410000 */
[----:B------:R-:W-:Y:S01]  /*4e00*/  FMUL.FTZ R35, R44, UR22 ;  /* 0x000000162c237c20 */ /* 0x000fe20008410000 */
[----:B------:R-:W-:-:S02]  /*4e10*/  VIADD R122, R122, -UR52 ;  /* 0x800000347a7a7c36 */ /* 0x000fc40008000000 */
        /* <DEDUP_REMOVED lines=24> */
[----:B0-----:R-:W-:Y:S01]  /*4fa0*/  FMUL.FTZ R5, R26, UR22 ;  /* 0x000000161a057c20 */ /* 0x001fe20008410000 */
[----:B------:R-:W-:Y:S01]  /*4fb0*/  ISETP.GT.AND P1, PT, R56, 0x8, PT ;  /* 0x000000083800780c */ /* 0x000fe20003f24270 */
[----:B------:R-:W-:Y:S01]  /*4fc0*/  FMUL.FTZ R26, R54, UR22 ;  /* 0x00000016361a7c20 */ /* 0x000fe20008410000 */
[----:B--2---:R-:W-:Y:S01]  /*4fd0*/  FSEL R124, R124, -INF , P2 ;  /* 0xff8000007c7c7808 */ /* 0x004fe20001000000 */
        /* <DEDUP_REMOVED lines=11> */
[----:B-----5:R-:W-:Y:S01]  /*5090*/  FSEL R121, R121, -INF , P2 ;  /* 0xff80000079797808 */ /* 0x020fe20001000000 */
        /* <DEDUP_REMOVED lines=11> */
[----:B------:R-:W-:Y:S01]  /*5150*/  FSEL R30, R30, -INF , P2 ;  /* 0xff8000001e1e7808 */ /* 0x000fe20001000000 */
[----:B------:R-:W3:Y:S01]  /*5160*/  MUFU.TANH R35, R35 ;  /* 0x0000002300237308 */ /* 0x000ee20000002400 */
[----:B------:R-:W-:Y:S01]  /*5170*/  FMNMX.FTZ R47, R120, R47, !PT ;  /* 0x0000002f782f7209 */ /* 0x000fe20007810000 */
[----:B------:R-:W-:Y:S01]  /*5180*/  ULEA UR6, UR47, UR45, 0x3 ;  /* 0x0000002d2f067291 */ /* 0x000fe2000f8e183f */
[----:B------:R-:W-:-:S02]  /*5190*/  ISETP.GT.AND P2, PT, R56, 0x19, PT ;  /* 0x000000193800780c */ /* 0x000fc40003f44270 */
[----:B----4-:R-:W-:Y:S01]  /*51a0*/  FSEL R32, R32, -INF , P1 ;  /* 0xff80000020207808 */ /* 0x010fe20000800000 */
[----:B------:R-:W-:Y:S01]  /*51b0*/  UIADD3 UR6, UR6, 0x16840, URZ ;  /* 0x0001684006067890 */ /* 0x000fe2000fffe03f */
[----:B------:R-:W-:Y:S01]  /*51c0*/  FMNMX.FTZ R47, R30, R47, !PT ;  /* 0x0000002f1e2f7209 */ /* 0x000fe20007810000 */
[----:B------:R-:W4:Y:S01]  /*51d0*/  MUFU.TANH R36, R36 ;  /* 0x0000002400247308 */ /* 0x000f220000002400 */
[----:B------:R-:W-:Y:S01]  /*51e0*/  ISETP.GT.AND P1, PT, R56, 0x20, PT ;  /* 0x000000203800780c */ /* 0x000fe20003f24270 */
[----:B------:R-:W-:Y:S01]  /*51f0*/  UPRMT UR6, UR43, 0x654, UR6 ;  /* 0x000006542b067896 */ /* 0x000fe20008000006 */
[----:B0-----:R-:W-:Y:S02]  /*5200*/  FSEL R31, R31, -INF , P2 ;  /* 0xff8000001f1f7808 */ /* 0x001fe40001000000 */
[----:B------:R-:W-:Y:S01]  /*5210*/  FMNMX.FTZ R48, R32, R47, !PT ;  /* 0x0000002f20307209 */ /* 0x000fe20007810000 */
[----:B------:R-:W-:Y:S01]  /*5220*/  FMUL.FTZ R47, R68, UR22 ;  /* 0x00000016442f7c20 */ /* 0x000fe20008410000 */
[C---:B------:R-:W-:Y:S01]  /*5230*/  ISETP.GT.AND P2, PT, R56.reuse, 0x21, PT ;  /* 0x000000213800780c */ /* 0x040fe20003f44270 */
[----:B------:R-:W0:Y:S01]  /*5240*/  MUFU.TANH R37, R37 ;  /* 0x0000002500257308 */ /* 0x000e220000002400 */
[----:B-1----:R-:W-:Y:S01]  /*5250*/  FSEL R33, R33, -INF , P1 ;  /* 0xff80000021217808 */ /* 0x002fe20000800000 */
[----:B------:R-:W-:Y:S01]  /*5260*/  FMUL.FTZ R68, R83, UR22 ;  /* 0x0000001653447c20 */ /* 0x000fe20008410000 */
[----:B------:R-:W-:Y:S01]  /*5270*/  FMNMX.FTZ R48, R31, R48, !PT ;  /* 0x000000301f307209 */ /* 0x000fe20007810000 */
[----:B------:R-:W-:Y:S01]  /*5280*/  SYNCS.ARRIVE.TRANS64.RED.A1T0 RZ, [UR6], RZ ;  /* 0x000000ffffff79a7 */ /* 0x000fe20008100406 */
[----:B------:R-:W-:-:S02]  /*5290*/  ISETP.GT.AND P1, PT, R56, 0x28, PT ;  /* 0x000000283800780c */ /* 0x000fc40003f24270 */
[----:B--2---:R-:W-:Y:S01]  /*52a0*/  FSEL R34, R34, -INF , P2 ;  /* 0xff80000022227808 */ /* 0x004fe20001000000 */
[----:B------:R-:W1:Y:S01]  /*52b0*/  MUFU.TANH R38, R38 ;  /* 0x0000002600267308 */ /* 0x000e620000002400 */
[----:B------:R-:W-:Y:S01]  /*52c0*/  FMNMX.FTZ R49, R33, R48, !PT ;  /* 0x0000003021317209 */ /* 0x000fe20007810000 */
[----:B------:R-:W-:Y:S01]  /*52d0*/  FMUL.FTZ R48, R69, UR22 ;  /* 0x0000001645307c20 */ /* 0x000fe20008410000 */
[----:B------:R-:W-:Y:S02]  /*52e0*/  ISETP.GT.AND P2, PT, R56, 0x29, PT ;  /* 0x000000293800780c */ /* 0x000fe40003f44270 */
[----:B---3--:R-:W-:Y:S02]  /*52f0*/  FSEL R35, R35, -INF , P1 ;  /* 0xff80000023237808 */ /* 0x008fe40000800000 */
[----:B------:R-:W-:Y:S01]  /*5300*/  FMNMX.FTZ R50, R34, R49, !PT ;  /* 0x0000003122327209 */ /* 0x000fe20007810000 */
[----:B------:R-:W2:Y:S01]  /*5310*/  MUFU.TANH R39, R39 ;  /* 0x0000002700277308 */ /* 0x000ea20000002400 */
[----:B------:R-:W-:-:S02]  /*5320*/  ISETP.GT.AND P1, PT, R56, 0x30, PT ;  /* 0x000000303800780c */ /* 0x000fc40003f24270 */
[----:B----4-:R-:W-:Y:S02]  /*5330*/  FSEL R36, R36, -INF , P2 ;  /* 0xff80000024247808 */ /* 0x010fe40001000000 */
[----:B------:R-:W-:Y:S01]  /*5340*/  FMNMX.FTZ R49, R35, R50, !PT ;  /* 0x0000003223317209 */ /* 0x000fe20007810000 */
[----:B------:R-:W-:Y:S01]  /*5350*/  FMUL.FTZ R50, R72, UR22 ;  /* 0x0000001648327c20 */ /* 0x000fe20008410000 */
[----:B------:R-:W-:Y:S01]  /*5360*/  ISETP.GT.AND P2, PT, R56, 0x31, PT ;  /* 0x000000313800780c */ /* 0x000fe20003f44270 */
[----:B------:R-:W3:Y:S01]  /*5370*/  MUFU.TANH R40, R40 ;  /* 0x0000002800287308 */ /* 0x000ee20000002400 */
[----:B0-----:R-:W-:Y:S01]  /*5380*/  FSEL R37, R37, -INF , P1 ;  /* 0xff80000025257808 */ /* 0x001fe20000800000 */
[----:B------:R-:W-:Y:S01]  /*5390*/  FMUL.FTZ R72, R87, UR22 ;  /* 0x0000001657487c20 */ /* 0x000fe20008410000 */
[----:B------:R-:W-:Y:S01]  /*53a0*/  FMNMX.FTZ R52, R36, R49, !PT ;  /* 0x0000003124347209 */ /* 0x000fe20007810000 */
[----:B------:R-:W-:Y:S01]  /*53b0*/  FMUL.FTZ R49, R73, UR22 ;  /* 0x0000001649317c20 */ /* 0x000fe20008410000 */
[----:B------:R-:W-:Y:S01]  /*53c0*/  ISETP.GT.AND P1, PT, R56, 0x38, PT ;  /* 0x000000383800780c */ /* 0x000fe20003f24270 */
[----:B------:R-:W0:Y:S01]  /*53d0*/  SHFL.IDX PT, R73, R24, 0x1, 0x1c1f ;  /* 0x003c1f0018497f89 */ /* 0x000e2200000e0000 */
[----:B-1----:R-:W-:Y:S01]  /*53e0*/  FSEL R38, R38, -INF , P2 ;  /* 0xff80000026267808 */ /* 0x002fe20001000000 */
[----:B------:R-:W1:Y:S01]  /*53f0*/  MUFU.TANH R41, R41 ;  /* 0x0000002900297308 */ /* 0x000e620000002400 */
[----:B------:R-:W-:-:S02]  /*5400*/  FMNMX.FTZ R51, R37, R52, !PT ;  /* 0x0000003425337209 */ /* 0x000fc40007810000 */
[----:B------:R-:W-:Y:S02]  /*5410*/  ISETP.GT.AND P2, PT, R56, 0x39, PT ;  /* 0x000000393800780c */ /* 0x000fe40003f44270 */
[----:B--2---:R-:W-:Y:S02]  /*5420*/  FSEL R39, R39, -INF , P1 ;  /* 0xff80000027277808 */ /* 0x004fe40000800000 */
[----:B------:R-:W-:Y:S01]  /*5430*/  FMNMX.FTZ R52, R38, R51, !PT ;  /* 0x0000003326347209 */ /* 0x000fe20007810000 */
[----:B------:R-:W2:Y:S01]  /*5440*/  MUFU.TANH R42, R42 ;  /* 0x0000002a002a7308 */ /* 0x000ea20000002400 */
[----:B------:R-:W-:Y:S01]  /*5450*/  ISETP.GT.AND P1, PT, R56, 0x40, PT ;  /* 0x000000403800780c */ /* 0x000fe20003f24270 */
[----:B------:R-:W-:Y:S01]  /*5460*/  FMUL.FTZ R51, R76, UR22 ;  /* 0x000000164c337c20 */ /* 0x000fe20008410000 */
[----:B---3--:R-:W-:Y:S02]  /*5470*/  FSEL R40, R40, -INF , P2 ;  /* 0xff80000028287808 */ /* 0x008fe40001000000 */
[----:B------:R-:W-:-:S02]  /*5480*/  FMNMX.FTZ R53, R39, R52, !PT ;  /* 0x0000003427357209 */ /* 0x000fc40007810000 */
[----:B------:R-:W-:Y:S01]  /*5490*/  ISETP.GT.AND P2, PT, R56, 0x41, PT ;  /* 0x000000413800780c */ /* 0x000fe20003f44270 */
[----:B------:R-:W3:Y:S01]  /*54a0*/  MUFU.TANH R44, R44 ;  /* 0x0000002c002c7308 */ /* 0x000ee20000002400 */
[----:B-1----:R-:W-:Y:S02]  /*54b0*/  FSEL R41, R41, -INF , P1 ;  /* 0xff80000029297808 */ /* 0x002fe40000800000 */
[----:B------:R-:W-:Y:S02]  /*54c0*/  FMNMX.FTZ R52, R40, R53, !PT ;  /* 0x0000003528347209 */ /* 0x000fe40007810000 */
[----:B------:R-:W-:Y:S01]  /*54d0*/  ISETP.GT.AND P1, PT, R56, 0x48, PT ;  /* 0x000000483800780c */ /* 0x000fe20003f24270 */
[----:B0-----:R-:W-:Y:S01]  /*54e0*/  IMAD.IADD R73, R122, 0x1, R73 ;  /* 0x000000017a497824 */ /* 0x001fe200078e0249 */
[----:B------:R-:W-:Y:S01]  /*54f0*/  FMNMX.FTZ R53, R41, R52, !PT ;  /* 0x0000003429357209 */ /* 0x000fe20007810000 */
[----:B------:R-:W0:Y:S01]  /*5500*/  MUFU.TANH R43, R43 ;  /* 0x0000002b002b7308 */ /* 0x000e220000002400 */
[----:B--2---:R-:W-:-:S02]  /*5510*/  FSEL R42, R42, -INF , P2 ;  /* 0xff8000002a2a7808 */ /* 0x004fc40001000000 */
[----:B------:R-:W-:Y:S02]  /*5520*/  ISETP.GT.AND P2, PT, R56, 0x49, PT ;  /* 0x000000493800780c */ /* 0x000fe40003f44270 */
[----:B------:R-:W-:Y:S02]  /*5530*/  FMNMX.FTZ R53, R42, R53, !PT ;  /* 0x000000352a357209 */ /* 0x000fe40007810000 */
[----:B------:R-:W-:Y:S01]  /*5540*/  ISETP.GT.AND P3, PT, R73, 0x1, PT ;  /* 0x000000014900780c */ /* 0x000fe20003f64270 */
[----:B------:R-:W1:Y:S01]  /*5550*/  MUFU.TANH R45, R45 ;  /* 0x0000002d002d7308 */ /* 0x000e620000002400 */
[----:B---3--:R-:W-:Y:S02]  /*5560*/  FSEL R44, R44, -INF , P1 ;  /* 0xff8000002c2c7808 */ /* 0x008fe40000800000 */
        /* <DEDUP_REMOVED lines=38> */
[----:B------:R-:W-:Y:S01]  /*57d0*/  FMUL.FTZ R57, R63, UR22 ;  /* 0x000000163f397c20 */ /* 0x000fe20008410000 */
[----:B------:R-:W-:Y:S01]  /*57e0*/  FMUL.FTZ R63, R74, UR22 ;  /* 0x000000164a3f7c20 */ /* 0x000fe20008410000 */
        /* <DEDUP_REMOVED lines=9> */
[----:B--2---:R-:W-:-:S04]  /*5880*/  FSEL R58, R84, -INF , P1 ;  /* 0xff800000543a7808 */ /* 0x004fc80000800000 */
[----:B------:R-:W-:Y:S01]  /*5890*/  FMNMX.FTZ R61, R58, R59, !PT ;  /* 0x0000003b3a3d7209 */ /* 0x000fe20007810000 */
[----:B------:R-:W-:Y:S01]  /*58a0*/  FMUL.FTZ R59, R66, UR22 ;  /* 0x00000016423b7c20 */ /* 0x000fe20008410000 */
[----:B------:R-:W-:Y:S01]  /*58b0*/  FMUL.FTZ R66, R79, UR22 ;  /* 0x000000164f427c20 */ /* 0x000fe20008410000 */
[----:B------:R-:W2:Y:S01]  /*58c0*/  MUFU.TANH R6, R6 ;  /* 0x0000000600067308 */ /* 0x000ea20000002400 */
[----:B0-----:R-:W-:Y:S02]  /*58d0*/  FSEL R56, R85, -INF , P2 ;  /* 0xff80000055387808 */ /* 0x001fe40001000000 */
[----:B------:R-:W-:Y:S02]  /*58e0*/  ISETP.GT.AND P2, PT, R73, RZ, PT ;  /* 0x000000ff4900720c */ /* 0x000fe40003f44270 */
[----:B------:R-:W-:Y:S01]  /*58f0*/  FMNMX.FTZ R65, R56, R61, !PT ;  /* 0x0000003d38417209 */ /* 0x000fe20007810000 */
[----:B------:R-:W-:Y:S02]  /*5900*/  FMUL.FTZ R61, R70, UR22 ;  /* 0x00000016463d7c20 */ /* 0x000fe40008410000 */
[----:B------:R-:W0:Y:S01]  /*5910*/  MUFU.TANH R7, R7 ;  /* 0x0000000700077308 */ /* 0x000e220000002400 */
[----:B-1----:R-:W-:Y:S01]  /*5920*/  FSEL R5, R5, -INF , P2 ;  /* 0xff80000005057808 */ /* 0x002fe20001000000 */
[----:B------:R-:W1:Y:S01]  /*5930*/  SHFL.BFLY PT, R64, R65, 0x2, 0x1f ;  /* 0x0c401f0041407f89 */ /* 0x000e6200000e0000 */
[----:B------:R-:W-:-:S05]  /*5940*/  ISETP.GT.AND P2, PT, R73, 0x8, PT ;  /* 0x000000084900780c */ /* 0x000fca0003f44270 */
[----:B------:R-:W3:Y:S01]  /*5950*/  MUFU.TANH R8, R8 ;  /* 0x0000000800087308 */ /* 0x000ee20000002400 */
[----:B--2---:R-:W-:Y:S02]  /*5960*/  FSEL R74, R6, -INF , P3 ;  /* 0xff800000064a7808 */ /* 0x004fe40001800000 */
[----:B------:R-:W-:-:S05]  /*5970*/  ISETP.GT.AND P3, PT, R73, 0x9, PT ;  /* 0x000000094900780c */ /* 0x000fca0003f64270 */
[----:B------:R-:W2:Y:S01]  /*5980*/  MUFU.TANH R9, R9 ;  /* 0x0000000900097308 */ /* 0x000ea20000002400 */
[----:B0-----:R-:W-:Y:S02]  /*5990*/  FSEL R7, R7, -INF , P2 ;  /* 0xff80000007077808 */ /* 0x001fe40001000000 */
[----:B------:R-:W-:-:S05]  /*59a0*/  ISETP.GT.AND P2, PT, R73, 0x10, PT ;  /* 0x000000104900780c */ /* 0x000fca0003f44270 */
[----:B------:R-:W0:Y:S01]  /*59b0*/  MUFU.TANH R10, R10 ;  /* 0x0000000a000a7308 */ /* 0x000e220000002400 */
[----:B---3--:R-:W-:Y:S02]  /*59c0*/  FSEL R8, R8, -INF , P3 ;  /* 0xff80000008087808 */ /* 0x008fe40001800000 */
[----:B-1----:R-:W-:Y:S01]  /*59d0*/  FMNMX.FTZ R69, R65, R64, !PT ;  /* 0x0000004041457209 */ /* 0x002fe20007810000 */
[----:B------:R-:W-:Y:S01]  /*59e0*/  FMUL.FTZ R64, R75, UR22 ;  /* 0x000000164b407c20 */ /* 0x000fe20008410000 */
[----:B------:R-:W-:Y:S01]  /*59f0*/  FMNMX.FTZ R75, R5, R4, !PT ;  /* 0x00000004054b7209 */ /* 0x000fe20007810000 */
[----:B------:R-:W-:Y:S01]  /*5a00*/  FMUL.FTZ R65, R78, UR22 ;  /* 0x000000164e417c20 */ /* 0x000fe20008410000 */
[----:B------:R-:W-:Y:S01]  /*5a10*/  ISETP.GT.AND P3, PT, R73, 0x11, PT ;  /* 0x000000114900780c */ /* 0x000fe20003f64270 */
[----:B------:R-:W1:Y:S01]  /*5a20*/  SHFL.BFLY PT, R70, R69, 0x1, 0x1f ;  /* 0x0c201f0045467f89 */ /* 0x000e6200000e0000 */
[----:B------:R-:W3:Y:S01]  /*5a30*/  MUFU.TANH R11, R11 ;  /* 0x0000000b000b7308 */ /* 0x000ee20000002400 */
[----:B------:R-:W-:-:S02]  /*5a40*/  FMNMX.FTZ R76, R74, R75, !PT ;  /* 0x0000004b4a4c7209 */ /* 0x000fc40007810000 */
[----:B--2---:R-:W-:Y:S02]  /*5a50*/  FSEL R75, R9, -INF , P2 ;  /* 0xff800000094b7808 */ /* 0x004fe40001000000 */
[----:B------:R-:W-:Y:S02]  /*5a60*/  FMNMX.FTZ R77, R7, R76, !PT ;  /* 0x0000004c074d7209 */ /* 0x000fe40007810000 */
[----:B------:R-:W-:Y:S01]  /*5a70*/  ISETP.GT.AND P2, PT, R73, 0x18, PT ;  /* 0x000000184900780c */ /* 0x000fe20003f44270 */
[----:B------:R-:W-:Y:S01]  /*5a80*/  MUFU.TANH R12, R12 ;  /* 0x0000000c000c7308 */ /* 0x000fe20000002400 */
[----:B------:R-:W-:Y:S02]  /*5a90*/  FMNMX.FTZ R76, R8, R77, !PT ;  /* 0x0000004d084c7209 */ /* 0x000fe40007810000 */
[----:B0-----:R-:W-:Y:S02]  /*5aa0*/  FSEL R10, R10, -INF , P3 ;  /* 0xff8000000a0a7808 */ /* 0x001fe40001800000 */
[----:B------:R-:W-:-:S02]  /*5ab0*/  FMNMX.FTZ R9, R75, R76, !PT ;  /* 0x0000004c4b097209 */ /* 0x000fc40007810000 */
[----:B------:R-:W-:Y:S01]  /*5ac0*/  ISETP.GT.AND P3, PT, R73, 0x19, PT ;  /* 0x000000194900780c */ /* 0x000fe20003f64270 */
[----:B------:R-:W0:Y:S01]  /*5ad0*/  MUFU.TANH R13, R13 ;  /* 0x0000000d000d7308 */ /* 0x000e220000002400 */
[----:B---3--:R-:W-:Y:S02]  /*5ae0*/  FSEL R11, R11, -INF , P2 ;  /* 0xff8000000b0b7808 */ /* 0x008fe40001000000 */
[----:B------:R-:W-:Y:S02]  /*5af0*/  FMNMX.FTZ R76, R10, R9, !PT ;  /* 0x000000090a4c7209 */ /* 0x000fe40007810000 */
[----:B------:R-:W-:Y:S02]  /*5b00*/  ISETP.GT.AND P2, PT, R73, 0x20, PT ;  /* 0x000000204900780c */ /* 0x000fe40003f44270 */
[----:B-1----:R-:W-:Y:S01]  /*5b10*/  FMNMX.FTZ R24, R69, R70, !PT ;  /* 0x0000004645187209 */ /* 0x002fe20007810000 */
[----:B------:R-:W1:Y:S01]  /*5b20*/  MUFU.TANH R14, R14 ;  /* 0x0000000e000e7308 */ /* 0x000e620000002400 */
[----:B------:R-:W-:Y:S01]  /*5b30*/  FMNMX.FTZ R77, R11, R76, !PT ;  /* 0x0000004c0b4d7209 */ /* 0x000fe20007810000 */
[----:B------:R-:W-:Y:S01]  /*5b40*/  FMUL.FTZ R69, R86, UR22 ;  /* 0x0000001656457c20 */ /* 0x000fe20008410000 */
[C---:B------:R-:W-:Y:S01]  /*5b50*/  FSETP.NEU.FTZ.AND P1, PT, R24.reuse, -INF , PT ;  /* 0xff8000001800780b */ /* 0x040fe20003f3d000 */
[----:B------:R-:W-:-:S04]  /*5b60*/  FMUL.FTZ R71, R24, UR21 ;  /* 0x0000001518477c20 */ /* 0x000fc80008410000 */
[----:B------:R-:W2:Y:S01]  /*5b70*/  MUFU.TANH R15, R15 ;  /* 0x0000000f000f7308 */ /* 0x000ea20000002400 */
[----:B------:R-:W-:Y:S02]  /*5b80*/  FSEL R71, R71, RZ, P1 ;  /* 0x000000ff47477208 */ /* 0x000fe40000800000 */
[----:B0-----:R-:W-:Y:S02]  /*5b90*/  FSEL R13, R13, -INF , P2 ;  /* 0xff8000000d0d7808 */ /* 0x001fe40001000000 */
[C---:B------:R-:W-:Y:S01]  /*5ba0*/  ISETP.GT.AND P2, PT, R73.reuse, 0x28, PT ;  /* 0x000000284900780c */ /* 0x040fe20003f44270 */
[--C-:B------:R-:W-:Y:S01]  /*5bb0*/  FFMA.FTZ R78, R30, UR21, -R71.reuse ;  /* 0x000000151e4e7c23 */ /* 0x100fe20008010847 */
[----:B------:R-:W-:Y:S01]  /*5bc0*/  FSEL R30, R12, -INF , P3 ;  /* 0xff8000000c1e7808 */ /* 0x000fe20001800000 */
[----:B------:R-:W0:Y:S01]  /*5bd0*/  MUFU.TANH R20, R20 ;  /* 0x0000001400147308 */ /* 0x000e220000002400 */
[----:B------:R-:W-:Y:S01]  /*5be0*/  ISETP.GT.AND P3, PT, R73, 0x21, PT ;  /* 0x000000214900780c */ /* 0x000fe20003f64270 */
[--C-:B------:R-:W-:Y:S01]  /*5bf0*/  FFMA.FTZ R146, R32, UR21, -R71.reuse ;  /* 0x0000001520927c23 */ /* 0x100fe20008010847 */
[----:B------:R-:W-:Y:S01]  /*5c00*/  FMNMX.FTZ R12, R30, R77, !PT ;  /* 0x0000004d1e0c7209 */ /* 0x000fe20007810000 */
[--C-:B------:R-:W-:Y:S01]  /*5c10*/  FFMA.FTZ R140, R33, UR21, -R71.reuse ;  /* 0x00000015218c7c23 */ /* 0x100fe20008010847 */
[----:B-1----:R-:W-:Y:S01]  /*5c20*/  FSEL R14, R14, -INF , P3 ;  /* 0xff8000000e0e7808 */ /* 0x002fe20001800000 */
[--C-:B------:R-:W-:Y:S01]  /*5c30*/  FFMA.FTZ R142, R35, UR21, -R71.reuse ;  /* 0x00000015238e7c23 */ /* 0x100fe20008010847 */
[----:B------:R-:W-:Y:S01]  /*5c40*/  FMNMX.FTZ R77, R13, R12, !PT ;  /* 0x0000000c0d4d7209 */ /* 0x000fe20007810000 */
[----:B------:R-:W1:Y:S01]  /*5c50*/  MUFU.TANH R21, R21 ;  /* 0x0000001500157308 */ /* 0x000e620000002400 */
        /* <DEDUP_REMOVED lines=49> */
[----:B------:R-:W-:Y:S01]  /*5f70*/  FFMA.FTZ R122, R58, UR21, -R71 ;  /* 0x000000153a7a7c23 */ /* 0x000fe20008010847 */
[----:B------:R-:W-:-:S02]  /*5f80*/  ISETP.GT.AND P2, PT, R73, 0x48, PT ;  /* 0x000000484900780c */ /* 0x000fc40003f44270 */
[----:B------:R-:W-:Y:S01]  /*5f90*/  FMNMX.FTZ R28, R34, R25, !PT ;  /* 0x00000019221c7209 */ /* 0x000fe20007810000 */
[----:B------:R-:W-:Y:S02]  /*5fa0*/  FFMA.FTZ R25, R36, UR21, -R71 ;  /* 0x0000001524197c23 */ /* 0x000fe40008010847 */
        /* <DEDUP_REMOVED lines=52> */
[----:B------:R0:W-:Y:S01]  /*62f0*/  MUFU.EX2 R35, R40 ;  /* 0x0000002800237308 */ /* 0x0001e20000000800 */
[----:B-1----:R-:W-:-:S04]  /*6300*/  FSEL R69, R69, -INF , P2 ;  /* 0xff80000045457808 */ /* 0x002fc80001000000 */
[----:B------:R-:W-:-:S03]  /*6310*/  FMNMX.FTZ R37, R69, R28, !PT ;  /* 0x0000001c45257209 */ /* 0x000fc60007810000 */
[----:B------:R-:W-:Y:S01]  /*6320*/  MUFU.EX2 R148, R148 ;  /* 0x0000009400947308 */ /* 0x000fe20000000800 */
[----:B--2---:R-:W-:Y:S01]  /*6330*/  FSEL R72, R72, -INF , P3 ;  /* 0xff80000048487808 */ /* 0x004fe20001800000 */
[----:B0-----:R-:W-:-:S03]  /*6340*/  FFMA.FTZ R40, R46, UR21, -R71 ;  /* 0x000000152e287c23 */ /* 0x001fc60008010847 */
        /* <DEDUP_REMOVED lines=14> */
[----:B------:R-:W-:Y:S01]  /*6430*/  FFMA.FTZ R43, R56, UR21, -R71 ;  /* 0x00000015382b7c23 */ /* 0x000fe20008010847 */
[C---:B------:R-:W-:Y:S01]  /*6440*/  FSETP.NEU.FTZ.AND P2, PT, R28.reuse, -INF , PT ;  /* 0xff8000001c00780b */ /* 0x040fe20003f5d000 */
[----:B------:R-:W-:-:S05]  /*6450*/  FMUL.FTZ R44, R28, UR21 ;  /* 0x000000151c2c7c20 */ /* 0x000fca0008410000 */
        /* <DEDUP_REMOVED lines=8> */
[--C-:B------:R-:W-:Y:S01]  /*64e0*/  FFMA.FTZ R47, R74, UR21, -R44.reuse ;  /* 0x000000154a2f7c23 */ /* 0x100fe2000801082c */
[--C-:B------:R-:W-:Y:S01]  /*64f0*/  FFMA.FTZ R151, R7, UR21, -R44.reuse ;  /* 0x0000001507977c23 */ /* 0x100fe2000801082c */
[----:B------:R-:W-:Y:S01]  /*6500*/  FADD.FTZ R14, -R14, R3 ;  /* 0x000000030e0e7221 */ /* 0x000fe20000010100 */
[----:B------:R-:W-:Y:S01]  /*6510*/  FFMA.FTZ R145, R75, UR21, -R44 ;  /* 0x000000154b917c23 */ /* 0x000fe2000801082c */
[----:B------:R-:W-:Y:S01]  /*6520*/  FADD.FTZ R11, -R11, R4 ;  /* 0x000000040b0b7221 */ /* 0x000fe20000010100 */
[----:B------:R-:W-:Y:S01]  /*6530*/  MUFU.EX2 R149, R149 ;  /* 0x0000009500957308 */ /* 0x000fe20000000800 */
[----:B------:R-:W-:Y:S01]  /*6540*/  FMUL.FTZ R3, R14, UR21 ;  /* 0x000000150e037c20 */ /* 0x000fe20008410000 */
        /* <DEDUP_REMOVED lines=147> */
.L_x_15182:
        /* <DEDUP_REMOVED lines=78> */
.L_x_15172:
        /* <DEDUP_REMOVED lines=9> */
.L_x_15195:
        /* <DEDUP_REMOVED lines=9> */
.L_x_15186:
[----:B------:R-:W-:Y:S01]  /*7480*/  ULEA UR6, UR47, UR45, 0x3 ;  /* 0x0000002d2f067291 */ /* 0x000fe2000f8e183f */
[----:B------:R-:W-:-:S05]  /*7490*/  IMAD.U32 R5, RZ, RZ, UR48 ;  /* 0x00000030ff057e24 */ /* 0x000fca000f8e00ff */
[----:B------:R-:W-:-:S04]  /*74a0*/  SHF.L.U32 R5, R5, 0x1f, RZ ;  /* 0x0000001f05057819 */ /* 0x000fc800000006ff */
[----:B------:R0:W1:Y:S01]  /*74b0*/  SYNCS.PHASECHK.TRANS64.TRYWAIT P1, [UR6+0x16830], R5 ;  /* 0x01683005ff0075a7 */ /* 0x0000620008020146 */
[----:B------:R-:W-:Y:S05]  /*74c0*/  @!P0 BRA `(.L_x_15187) ;  /* 0x0000000000048947 */ /* 0x000fea0003800000 */
[----:B------:R-:W-:Y:S01]  /*74d0*/  BPT.TRAP 0x1 ;  /* 0x000000040000795c */ /* 0x000fe20000300000 */
.L_x_15187:
[----:B-1----:R-:W-:Y:S05]  /*74e0*/  @P1 BRA `(.L_x_15185) ;  /* 0x0000000000081947 */ /* 0x002fea0003800000 */
[----:B------:R-:W1:Y:S02]  /*74f0*/  SYNCS.PHASECHK.TRANS64.TRYWAIT P1, [UR6+0x16830], R5 ;  /* 0x01683005ff0075a7 */ /* 0x000e640008020146 */
[----:B-1----:R-:W-:Y:S05]  /*7500*/  @!P1 BRA `(.L_x_15188) ;  /* 0x000000b400e09947 */ /* 0x002fea0003800000 */
.L_x_15185:
        /* <DEDUP_REMOVED lines=27> */
.L_x_15190:
[----:B------:R-:W-:Y:S01]  /*76c0*/  ULEA UR6, UR23, UR45, 0x3 ;  /* 0x0000002d17067291 */ /* 0x000fe2000f8e183f */
[----:B------:R-:W-:-:S05]  /*76d0*/  IMAD.U32 R5, RZ, RZ, UR24 ;  /* 0x00000018ff057e24 */ /* 0x000fca000f8e00ff */
[----:B------:R-:W-:-:S04]  /*76e0*/  SHF.L.U32 R5, R5, 0x1f, RZ ;  /* 0x0000001f05057819 */ /* 0x000fc800000006ff */
[----:B------:R0:W1:Y:S01]  /*76f0*/  SYNCS.PHASECHK.TRANS64.TRYWAIT P1, [UR6+0x16850], R5 ;  /* 0x01685005ff0075a7 */ /* 0x0000620008020146 */
[----:B------:R-:W-:Y:S05]  /*7700*/  @!P0 BRA `(.L_x_15191) ;  /* 0x0000000000048947 */ /* 0x000fea0003800000 */
[----:B------:R-:W-:Y:S01]  /*7710*/  BPT.TRAP 0x1 ;  /* 0x000000040000795c */ /* 0x000fe20000300000 */
.L_x_15191:
[----:B-1----:R-:W-:Y:S05]  /*7720*/  @P1 BRA `(.L_x_15189) ;  /* 0x0000000000081947 */ /* 0x002fea0003800000 */
[----:B------:R-:W1:Y:S02]  /*7730*/  SYNCS.PHASECHK.TRANS64.TRYWAIT P1, [UR6+0x16850], R5 ;  /* 0x01685005ff0075a7 */ /* 0x000e640008020146 */
[----:B-1----:R-:W-:Y:S05]  /*7740*/  @!P1 BRA `(.L_x_15192) ;  /* 0x000000b400689947 */ /* 0x002fea0003800000 */
.L_x_15189:
        /* <DEDUP_REMOVED lines=52> */
.L_x_15193:
        /* <DEDUP_REMOVED lines=75> */
[----:B------:R-:W-:-:S03]  /*7f40*/  ULEA UR6, UR47, UR45, 0x3 ;  /* 0x0000002d2f067291 */ /* 0x000fc6000f8e183f */
        /* <DEDUP_REMOVED lines=124> */
[----:B0-----:R-:W-:-:S05]  /*8710*/  FMNMX.FTZ R82, R79, R28, !PT ;  /* 0x0000001c4f527209 */ /* 0x001fca0007810000 */
[----:B------:R-:W0:Y:S01]  /*8720*/  SHFL.BFLY PT, R83, R82, 0x1, 0x1f ;  /* 0x0c201f0052537f89 */ /* 0x000e2200000e0000 */
[----:B-1----:R-:W-:-:S05]  /*8730*/  FMNMX.FTZ R24, R80, R81, !PT ;  /* 0x0000005150187209 */ /* 0x002fca0007810000 */
[C---:B------:R-:W-:Y:S01]  /*8740*/  FMUL.FTZ R78, R24.reuse, UR21 ;  /* 0x00000015184e7c20 */ /* 0x040fe20008410000 */
[----:B------:R-:W-:-:S03]  /*8750*/  FADD.FTZ R4, -R24, R4 ;  /* 0x0000000418047221 */ /* 0x000fc60000010100 */
[--C-:B------:R-:W-:Y:S01]  /*8760*/  FFMA.FTZ R77, R30, UR21, -R78.reuse ;  /* 0x000000151e4d7c23 */ /* 0x100fe2000801084e */
[--C-:B------:R-:W-:Y:S01]  /*8770*/  FFMA.FTZ R30, R34, UR21, -R78.reuse ;  /* 0x00000015221e7c23 */ /* 0x100fe2000801084e */
[----:B------:R-:W-:Y:S01]  /*8780*/  FMUL.FTZ R4, R4, UR21 ;  /* 0x0000001504047c20 */ /* 0x000fe20008410000 */
[--C-:B------:R-:W-:Y:S01]  /*8790*/  FFMA.FTZ R148, R5, UR21, -R78.reuse ;  /* 0x0000001505947c23 */ /* 0x100fe2000801084e */
[--C-:B------:R-:W-:Y:S01]  /*87a0*/  FFMA.FTZ R132, R45, UR21, -R78.reuse ;  /* 0x000000152d847c23 */ /* 0x100fe2000801084e */
[--C-:B------:R-:W-:Y:S01]  /*87b0*/  FFMA.FTZ R150, R9, UR21, -R78.reuse ;  /* 0x0000001509967c23 */ /* 0x100fe2000801084e */
[--C-:B------:R-:W-:Y:S01]  /*87c0*/  FFMA.FTZ R79, R25, UR21, -R78.reuse ;  /* 0x00000015194f7c23 */ /* 0x100fe2000801084e */
[----:B0-----:R-:W-:Y:S01]  /*87d0*/  FMNMX.FTZ R28, R82, R83, !PT ;  /* 0x00000053521c7209 */ /* 0x001fe20007810000 */
[--C-:B------:R-:W-:Y:S01]  /*87e0*/  FFMA.FTZ R82, R6, UR21, -R78.reuse ;  /* 0x0000001506527c23 */ /* 0x100fe2000801084e */
[----:B------:R-:W-:Y:S01]  /*87f0*/  MUFU.EX2 R4, R4 ;  /* 0x0000000400047308 */ /* 0x000fe20000000800 */
[--C-:B------:R-:W-:Y:S01]  /*8800*/  FFMA.FTZ R81, R10, UR21, -R78.reuse ;  /* 0x000000150a517c23 */ /* 0x100fe2000801084e */
[--C-:B------:R-:W-:Y:S01]  /*8810*/  FFMA.FTZ R25, R42, UR21, -R78.reuse ;  /* 0x000000152a197c23 */ /* 0x100fe2000801084e */
[C---:B------:R-:W-:Y:S01]  /*8820*/  FADD.FTZ R3, -R28.reuse, R3 ;  /* 0x000000031c037221 */ /* 0x040fe20000010100 */
[----:B------:R-:W-:Y:S01]  /*8830*/  FMUL.FTZ R34, R28, UR21 ;  /* 0x000000151c227c20 */ /* 0x000fe20008410000 */
[--C-:B------:R-:W-:Y:S01]  /*8840*/  FFMA.FTZ R144, R13, UR21, -R78.reuse ;  /* 0x000000150d907c23 */ /* 0x100fe2000801084e */
[----:B------:R-:W-:Y:S01]  /*8850*/  FFMA.FTZ R80, R14, UR21, -R78 ;  /* 0x000000150e507c23 */ /* 0x000fe2000801084e */
[----:B------:R-:W-:Y:S01]  /*8860*/  FMUL.FTZ R3, R3, UR21 ;  /* 0x0000001503037c20 */ /* 0x000fe20008410000 */
[--C-:B------:R-:W-:Y:S01]  /*8870*/  FFMA.FTZ R149, R7, UR21, -R34.reuse ;  /* 0x0000001507957c23 */ /* 0x100fe20008010822 */
[--C-:B------:R-:W-:Y:S01]  /*8880*/  FFMA.FTZ R45, R8, UR21, -R34.reuse ;  /* 0x00000015082d7c23 */ /* 0x100fe20008010822 */
[----:B------:R-:W0:Y:S01]  /*8890*/  MUFU.EX2 R148, R148 ;  /* 0x0000009400947308 */ /* 0x000e220000000800 */
[--C-:B------:R-:W-:Y:S01]  /*88a0*/  FFMA.FTZ R151, R11, UR21, -R34.reuse ;  /* 0x000000150b977c23 */ /* 0x100fe20008010822 */
        /* <DEDUP_REMOVED lines=44> */
[--C-:B------:R-:W-:Y:S01]  /*8b70*/  FFMA.FTZ R9, R62, UR21, -R78.reuse ;  /* 0x000000153e097c23 */ /* 0x100fe2000801084e */
[----:B------:R-:W-:Y:S01]  /*8b80*/  FFMA.FTZ R126, R65, UR21, -R78 ;  /* 0x00000015417e7c23 */ /* 0x000fe2000801084e */
[----:B------:R-:W0:Y:S01]  /*8b90*/  MUFU.EX2 R151, R151 ;  /* 0x0000009700977308 */ /* 0x000e220000000800 */
[----:B--2---:R-:W-:Y:S01]  /*8ba0*/  FADD.FTZ R0, R45, R0 ;  /* 0x000000002d007221 */ /* 0x004fe20000010000 */
[----:B------:R-:W-:Y:S01]  /*8bb0*/  FFMA.FTZ R127, R67, UR21, -R34 ;  /* 0x00000015437f7c23 */ /* 0x000fe20008010822 */
[----:B------:R-:W-:Y:S01]  /*8bc0*/  FFMA.FTZ R6, R66, UR21, -R78 ;  /* 0x0000001542067c23 */ /* 0x000fe2000801084e */
[----:B------:R-:W-:Y:S01]  /*8bd0*/  FFMA.FTZ R8, R68, UR21, -R34 ;  /* 0x0000001544087c23 */ /* 0x000fe20008010822 */
[----:B------:R-:W-:Y:S01]  /*8be0*/  FFMA.FTZ R120, R69, UR21, -R78 ;  /* 0x0000001545787c23 */ /* 0x000fe2000801084e */
[----:B------:R-:W-:Y:S01]  /*8bf0*/  FFMA.FTZ R121, R71, UR21, -R34 ;  /* 0x0000001547797c23 */ /* 0x000fe20008010822 */
[--C-:B------:R-:W-:Y:S01]  /*8c00*/  FFMA.FTZ R5, R70, UR21, -R78.reuse ;  /* 0x0000001546057c23 */ /* 0x100fe2000801084e */
[----:B------:R-:W2:Y:S01]  /*8c10*/  MUFU.EX2 R81, R81 ;  /* 0x0000005100517308 */ /* 0x000ea20000000800 */
[----:B-1----:R-:W-:Y:S01]  /*8c20*/  FADD.FTZ R2, R150, R7 ;  /* 0x0000000796027221 */ /* 0x002fe20000010000 */
[----:B------:R-:W-:Y:S01]  /*8c30*/  FFMA.FTZ R122, R73, UR21, -R78 ;  /* 0x00000015497a7c23 */ /* 0x000fe2000801084e */
[----:B------:R-:W-:Y:S01]  /*8c40*/  FFMA.FTZ R123, R75, UR21, -R34 ;  /* 0x000000154b7b7c23 */ /* 0x000fe20008010822 */
[----:B------:R-:W-:-:S04]  /*8c50*/  FFMA.FTZ R33, R74, UR21, -R78 ;  /* 0x000000154a217c23 */ /* 0x000fc8000801084e */
        /* <DEDUP_REMOVED lines=121> */
.L_x_15194:
        /* <DEDUP_REMOVED lines=77> */
.L_x_15184:
[----:B------:R-:W-:Y:S06]  /*98c0*/  BAR.ARV 0x8, 0x200 ;  /* 0x0208000000007b1d */ /* 0x000fec0000002000 */
[----:B------:R-:W-:Y:S05]  /*98d0*/  @!P0 BRA `(.L_x_15196) ;  /* 0x0000000000048947 */ /* 0x000fea0003800000 */
[----:B------:R-:W-:Y:S01]  /*98e0*/  BPT.TRAP 0x1 ;  /* 0x000000040000795c */ /* 0x000fe20000300000 */
.L_x_15196:
[----:B------:R-:W-:Y:S01]  /*98f0*/  ULEA UR5, UR47, UR45, 0x3 ;  /* 0x0000002d2f057291 */ /* 0x000fe2000f8e183f */
[----:B------:R-:W-:-:S05]  /*9900*/  IMAD.U32 R3, RZ, RZ, UR48 ;  /* 0x00000030ff037e24 */ /* 0x000fca000f8e00ff */
[----:B------:R-:W-:-:S04]  /*9910*/  SHF.L.U32 R3, R3, 0x1f, RZ ;  /* 0x0000001f03037819 */ /* 0x000fc800000006ff */
[----:B------:R0:W1:Y:S01]  /*9920*/  SYNCS.PHASECHK.TRANS64.TRYWAIT P1, [UR5+0x16850], R3 ;  /* 0x01685003ff0075a7 */ /* 0x0000620008020145 */
[----:B------:R-:W-:Y:S05]  /*9930*/  @!P0 BRA `(.L_x_15197) ;  /* 0x0000000000048947 */ /* 0x000fea0003800000 */
[----:B------:R-:W-:Y:S01]  /*9940*/  BPT.TRAP 0x1 ;  /* 0x000000040000795c */ /* 0x000fe20000300000 */
.L_x_15197:
[----:B-1----:R-:W-:Y:S05]  /*9950*/  @P1 BRA `(.L_x_15198) ;  /* 0x0000000000081947 */ /* 0x002fea0003800000 */
[----:B------:R-:W1:Y:S02]  /*9960*/  SYNCS.PHASECHK.TRANS64.TRYWAIT P1, [UR5+0x16850], R3 ;  /* 0x01685003ff0075a7 */ /* 0x000e640008020145 */
[----:B-1----:R-:W-:Y:S05]  /*9970*/  @!P1 BRA `(.L_x_15199) ;  /* 0x0000009000f49947 */ /* 0x002fea0003800000 */
.L_x_15198:
[----:B------:R-:W-:Y:S01]  /*9980*/  UIADD3 UR45, UR45, 0x400, URZ ;  /* 0x000004002d2d7890 */ /* 0x000fe2000fffe03f */
[----:B------:R-:W-:Y:S01]  /*9990*/  WARPGROUP.ARRIVE ;  /* 0x00000000000079c5 */ /* 0x000fe20000000000 */
[----:B------:R-:W-:Y:S01]  /*99a0*/  UMOV UR7, 0x40000040 ;  /* 0x4000004000077882 */ /* 0x000fe20000000000 */
[----:B01----:R-:W0:Y:S01]  /*99b0*/  SHFL.BFLY PT, R3, R2, 0x2, 0x1f ;  /* 0x0c401f0002037f89 */ /* 0x003e2200000e0000 */
[----:B------:R-:W-:Y:S01]  /*99c0*/  USHF.R.U32.HI UR45, URZ, 0x4, UR45 ;  /* 0x000000043f2d7899 */ /* 0x000fe2000801162d */
[----:B------:R-:W-:Y:S02]  /*99d0*/  IMAD.U32 R10, RZ, RZ, UR21 ;  /* 0x00000015ff0a7e24 */ /* 0x000fe4000f8e00ff */
[----:B------:R-:W1:Y:S01]  /*99e0*/  SHFL.BFLY PT, R5, R0, 0x2, 0x1f ;  /* 0x0c401f0000057f89 */ /* 0x000e6200000e0000 */
[----:B------:R-:W-:-:S04]  /*99f0*/  ULOP3.LUT UR4, UR45, 0x3fff, URZ, 0xc0, !UPT ;  /* 0x00003fff2d047892 */ /* 0x000fc8000f8ec03f */
[----:B------:R-:W-:-:S07]  /*9a00*/  ULEA UR4, UR47, UR4, 0xa ;  /* 0x000000042f047291 */ /* 0x000fce000f8e503f */
[----:B------:R-:W-:Y:S02]  /*9a10*/  UMOV UR6, UR4 ;  /* 0x0000000400067c82 */ /* 0x000fe40008000000 */
[----:B------:R-:W-:Y:S01]  /*9a20*/  HGMMA.64x64x16.F32.BF16 R88, R148, gdesc[UR4].tnspB, R88, gsb0 ;  /* 0x40e0000494587df0 */ /* 0x000fe20008001858 */
[----:B------:R-:W-:Y:S01]  /*9a30*/  UIADD3 UR6, UR4, 0x80, URZ ;  /* 0x0000008004067890 */ /* 0x000fe2000fffe03f */
[----:B------:R-:W-:Y:S01]  /*9a40*/  UMOV UR7, 0x40000040 ;  /* 0x4000004000077882 */ /* 0x000fe20000000000 */
[----:B0-----:R-:W-:Y:S01]  /*9a50*/  FADD.FTZ R3, R3, R2 ;  /* 0x0000000203037221 */ /* 0x001fe20000010000 */
[----:B------:R-:W-:Y:S01]  /*9a60*/  MOV R2, 0xff800000 ;  /* 0xff80000000027802 */ /* 0x000fe20000000f00 */
[----:B-1----:R-:W-:-:S03]  /*9a70*/  FADD.FTZ R5, R5, R0 ;  /* 0x0000000005057221 */ /* 0x002fc60000010000 */
[----:B------:R-:W0:Y:S01]  /*9a80*/  SHFL.BFLY PT, R4, R3, 0x1, 0x1f ;  /* 0x0c201f0003047f89 */ /* 0x000e2200000e0000 */
[----:B------:R-:W-:-:S03]  /*9a90*/  IMAD.MOV.U32 R0, RZ, RZ, RZ ;  /* 0x000000ffff007224 */ /* 0x000fc600078e00ff */
[----:B------:R-:W1:Y:S01]  /*9aa0*/  SHFL.BFLY PT, R6, R5, 0x1, 0x1f ;  /* 0x0c201f0005067f89 */ /* 0x000e6200000e0000 */
[----:B0-----:R-:W-:Y:S01]  /*9ab0*/  FADD.FTZ R8, R3, R4 ;  /* 0x0000000403087221 */ /* 0x001fe20000010000 */
[----:B------:R-:W-:Y:S02]  /*9ac0*/  IMAD.MOV.U32 R3, RZ, RZ, -0x800000 ;  /* 0xff800000ff037424 */ /* 0x000fe400078e00ff */
        /* <DEDUP_REMOVED lines=49> */
[----:B0-23--:R-:W-:Y:S05]  /*9de0*/  @!P0 BRA `(.L_x_15200) ;  /* 0x0000000000048947 */ /* 0x00dfea0003800000 */
[----:B------:R-:W-:Y:S01]  /*9df0*/  BPT.TRAP 0x1 ;  /* 0x000000040000795c */ /* 0x000fe20000300000 */
.L_x_15200:
        /* <DEDUP_REMOVED lines=42> */
.L_x_15164:
        /* <DEDUP_REMOVED lines=64> */
[----:B------:R0:W-:Y:S04]  /*a4a0*/  STSM.16.M88.4 [R33], R12 ;  /* 0x0000000c21007844 */ /* 0x0001e80000000200 */
        /* <DEDUP_REMOVED lines=8> */
[----:B------:R-:W-:Y:S01]  /*a530*/  ULDC UR4, c[0x0][0xad4] ;  /* 0x0002b50000047ab9 */ /* 0x000fe20000000800 */
[----:B0-----:R-:W-:-:S03]  /*a540*/  ISETP.NE.AND P1, PT, R33, 0x1, PT ;  /* 0x000000012100780c */ /* 0x001fc60003f25270 */
[----:B------:R-:W-:-:S05]  /*a550*/  PLOP3.LUT P4, PT, PT, PT, UP0, 0x80, 0x0 ;  /* 0x000000000000781c */ /* 0x000fca0003f8f008 */
[----:B------:R-:W-:-:S04]  /*a560*/  @UP0 ULEA UR8, UP1, UR37, UR8, 0x2 ;  /* 0x0000000825080291 */ /* 0x000fc8000f82103f */
[----:B------:R-:W-:Y:S01]  /*a570*/  @UP0 ULEA.HI.X UR9, UR37, UR9, UR38, 0x2, UP1 ;  /* 0x0000000925090291 */ /* 0x000fe200088f1426 */
[----:B------:R-:W0:Y:S01]  /*a580*/  @P1 LDC R6, c[0x0][0xbec] ;  /* 0x0002fb00ff061b82 */ /* 0x000e220000000800 */
[----:B------:R-:W-:Y:S01]  /*a590*/  UISETP.NE.AND UP0, UPT, UR46, URZ, UPT ;  /* 0x0000003f2e00728c */ /* 0x000fe2000bf05270 */
[----:B------:R-:W-:-:S03]  /*a5a0*/  IMAD.U32 R4, RZ, RZ, UR8 ;  /* 0x00000008ff047e24 */ /* 0x000fc6000f8e00ff */
[----:B------:R-:W-:Y:S01]  /*a5b0*/  USEL UR4, UR46, UR4, UP0 ;  /* 0x000000042e047287 */ /* 0x000fe20008000000 */
[----:B------:R-:W-:Y:S02]  /*a5c0*/  MOV R5, UR9 ;  /* 0x0000000900057c02 */ /* 0x000fe40008000f00 */
[----:B------:R-:W3:Y:S01]  /*a5d0*/  @P1 LDC R9, c[0x0][0xbf0] ;  /* 0x0002fc00ff091b82 */ /* 0x000ee20000000800 */
[----:B------:R-:W-:Y:S01]  /*a5e0*/  UISETP.GT.AND UP1, UPT, UR4, 0x1, UPT ;  /* 0x000000010400788c */ /* 0x000fe2000bf24270 */
[----:B------:R-:W-:Y:S01]  /*a5f0*/  UMOV UR16, 0x9b8 ;  /* 0x000009b800107882 */ /* 0x000fe20000000000 */
[----:B------:R-:W-:Y:S01]  /*a600*/  UISETP.NE.U32.AND UP0, UPT, UR10, URZ, UPT ;  /* 0x0000003f0a00728c */ /* 0x000fe2000bf05070 */
[----:B------:R-:W-:Y:S01]  /*a610*/  VIADD R15, R17, UR40 ;  /* 0x00000028110f7c36 */ /* 0x000fe20008000000 */
[----:B------:R-:W-:Y:S01]  /*a620*/  USEL UR16, UR16, 0x978, UP1 ;  /* 0x0000097810107887 */ /* 0x000fe20008800000 */
[----:B------:R0:W5:Y:S01]  /*a630*/  @P4 LDG.E R8, desc[UR54][R4.64] ;  /* 0x0000003604084981 */ /* 0x000162000c1e1900 */
[----:B------:R-:W-:Y:S01]  /*a640*/  UISETP.NE.AND.EX UP0, UPT, UR11, URZ, UPT, UP0 ;  /* 0x0000003f0b00728c */ /* 0x000fe2000bf05300 */
[----:B------:R-:W-:Y:S01]  /*a650*/  IMAD.MOV.U32 R7, RZ, RZ, R15 ;  /* 0x000000ffff077224 */ /* 0x000fe200078e000f */
[----:B------:R-:W-:Y:S01]  /*a660*/  UMOV UR4, URZ ;  /* 0x0000003f00047c82 */ /* 0x000fe20008000000 */
[----:B------:R-:W-:-:S02]  /*a670*/  USEL UR7, UR41, URZ, UP1 ;  /* 0x0000003f29077287 */ /* 0x000fc40008800000 */
[----:B------:R-:W-:Y:S02]  /*a680*/  USEL UR37, UR37, URZ, !UP0 ;  /* 0x0000003f25257287 */ /* 0x000fe4000c000000 */
[----:B------:R-:W-:Y:S01]  /*a690*/  USEL UR38, UR38, URZ, !UP0 ;  /* 0x0000003f26267287 */ /* 0x000fe2000c000000 */
[----:B0-----:R-:W-:Y:S02]  /*a6a0*/  @P1 IMAD.HI.U32 R4, R15, R6, RZ ;  /* 0x000000060f041227 */ /* 0x001fe400078e00ff */
[----:B------:R-:W-:Y:S01]  /*a6b0*/  ULDC.64 UR10, c[0x0][UR16+0x220] ;  /* 0x00008800100a7abb */ /* 0x000fe20008000a00 */
[----:B------:R-:W-:Y:S01]  /*a6c0*/  ULDC.64 UR8, c[0x0][UR16+0x218] ;  /* 0x0000860010087abb */ /* 0x000fe20008000a00 */
[----:B------:R-:W-:Y:S01]  /*a6d0*/  ULDC.64 UR12, c[0x0][UR16+0x228] ;  /* 0x00008a00100c7abb */ /* 0x000fe20008000a00 */
[----:B------:R-:W-:Y:S02]  /*a6e0*/  UIMAD UR11, UR11, UR37, URZ ;  /* 0x000000250b0b72a4 */ /* 0x000fe4000f8e023f */
[----:B------:R-:W-:Y:S01]  /*a6f0*/  UIMAD.WIDE.U32 UR14, UR8, UR39, URZ ;  /* 0x00000027080e72a5 */ /* 0x000fe2000f8e003f */
[----:B---3--:R-:W-:Y:S01]  /*a700*/  @P1 SHF.R.U32.HI R7, RZ, R9, R4 ;  /* 0x00000009ff071219 */ /* 0x008fe20000011604 */
        /* <DEDUP_REMOVED lines=31> */
[----:B-1----:R-:W-:Y:S08]  /*a900*/  @P4 BRA `(.L_x_15203) ;  /* 0x0000000000104947 */ /* 0x002ff00003800000 */
[----:B------:R-:W-:Y:S05]  /*a910*/  @!P0 BRA `(.L_x_15203) ;  /* 0x00000000000c8947 */ /* 0x000fea0003800000 */
[----:B------:R-:W2:Y:S04]  /*a920*/  LDG.E R5, desc[UR54][R28.64] ;  /* 0x000000361c057981 */ /* 0x000ea8000c1e1900 */
[----:B-----5:R-:W2:Y:S02]  /*a930*/  LDG.E R8, desc[UR54][R28.64+0x4] ;  /* 0x000004361c087981 */ /* 0x020ea4000c1e1900 */
[----:B--2---:R-:W-:-:S07]  /*a940*/  IADD3 R8, -R5, R8, RZ ;  /* 0x0000000805087210 */ /* 0x004fce0007ffe1ff */
.L_x_15203:
[----:B------:R-:W2:Y:S01]  /*a950*/  LDL R12, [R1+0x28] ;  /* 0x00002800010c7983 */ /* 0x000ea20000100800 */
[----:B------:R-:W0:Y:S03]  /*a960*/  S2R R4, SR_TID.X ;  /* 0x0000000000047919 */ /* 0x000e260000002100 */
[----:B------:R-:W-:Y:S04]  /*a970*/  SHFL.IDX PT, R5, R11, RZ, 0x1c1f ;  /* 0x001c1fff0b057589 */ /* 0x000fe800000e0000 */
[----:B------:R-:W-:Y:S04]  /*a980*/  SHFL.IDX PT, R6, R10, 0x1, 0x1c1f ;  /* 0x003c1f000a067f89 */ /* 0x000fe800000e0000 */
[----:B------:R-:W-:Y:S01]  /*a990*/  SHFL.IDX PT, R7, R11, 0x1, 0x1c1f ;  /* 0x003c1f000b077f89 */ /* 0x000fe200000e0000 */
[----:B0-----:R-:W-:-:S05]  /*a9a0*/  VIADD R13, R4, 0xffffff80 ;  /* 0xffffff80040d7836 */ /* 0x001fca0000000000 */
[----:B------:R-:W-:-:S04]  /*a9b0*/  SHF.R.S32.HI R9, RZ, 0x1f, R13 ;  /* 0x0000001fff097819 */ /* 0x000fc8000001140d */
[----:B------:R-:W-:-:S04]  /*a9c0*/  LEA.HI R9, R9, R13, RZ, 0x7 ;  /* 0x0000000d09097211 */ /* 0x000fc800078f38ff */
[----:B------:R-:W-:Y:S01]  /*a9d0*/  LOP3.LUT R9, R9, 0xffffff80, RZ, 0xc0, !PT ;  /* 0xffffff8009097812 */ /* 0x000fe200078ec0ff */
[----:B------:R-:W0:Y:S04]  /*a9e0*/  SHFL.IDX PT, R4, R10, RZ, 0x1c1f ;  /* 0x001c1fff0a047589 */ /* 0x000e2800000e0000 */
[----:B------:R-:W-:Y:S02]  /*a9f0*/  IMAD.IADD R9, R13, 0x1, -R9 ;  /* 0x000000010d097824 */ /* 0x000fe400078e0a09 */
[----:B-----5:R-:W-:-:S03]  /*aa00*/  IMAD R28, R8, R33, RZ ;  /* 0x00000021081c7224 */ /* 0x020fc600078e02ff */
[----:B------:R-:W-:Y:S02]  /*aa10*/  LOP3.LUT P0, RZ, R9, 0x3, RZ, 0xc0, !PT ;  /* 0x0000000309ff7812 */ /* 0x000fe4000780c0ff */
[----:B------:R-:W-:Y:S01]  /*aa20*/  PLOP3.LUT P3, PT, PT, PT, UP1, 0x80, 0x0 ;  /* 0x000000000000781c */ /* 0x000fe20003f6f018 */
        /* <DEDUP_REMOVED lines=9> */
[----:B0-----:R-:W-:Y:S01]  /*aac0*/  IMAD R3, R157, 0x40, R19 ;  /* 0x000000409d037824 */ /* 0x001fe200078e0213 */
[----:B------:R-:W-:-:S03]  /*aad0*/  ULDC.64 UR10, c[0x0][0xaa0] ;  /* 0x0002a800000a7ab9 */ /* 0x000fc60000000a00 */
        /* <DEDUP_REMOVED lines=9> */
[----:B------:R-:W-:Y:S02]  /*ab70*/  LOP3.LUT R4, R5, R20, RZ, 0x3c, !PT ;  /* 0x0000001405047212 */ /* 0x000fe400078e3cff */
[----:B------:R-:W-:Y:S01]  /*ab80*/  LOP3.LUT R8, R8, R9, RZ, 0x3c, !PT ;  /* 0x0000000908087212 */ /* 0x000fe200078e3cff */
[--C-:B------:R-:W-:Y:S01]  /*ab90*/  IMAD.X R9, RZ, RZ, R21.reuse, P0 ;  /* 0x000000ffff097224 */ /* 0x100fe200000e0615 */
[----:B------:R-:W-:Y:S02]  /*aba0*/  MOV R5, R21 ;  /* 0x0000001500057202 */ /* 0x000fe40000000f00 */
[----:B------:R-:W-:Y:S01]  /*abb0*/  LOP3.LUT R12, R12, R13, RZ, 0x3c, !PT ;  /* 0x0000000d0c0c7212 */ /* 0x000fe200078e3cff */
[----:B------:R-:W-:-:S02]  /*abc0*/  IMAD.X R13, RZ, RZ, R21, P2 ;  /* 0x000000ffff0d7224 */ /* 0x000fc400010e0615 */
[----:B------:R-:W2:Y:S04]  /*abd0*/  LD.E.128 R8, desc[UR54][R8.64] ;  /* 0x0000003608087980 */ /* 0x000ea8000c101d00 */
[----:B------:R-:W3:Y:S04]  /*abe0*/  LD.E.128 R4, desc[UR54][R4.64] ;  /* 0x0000003604047980 */ /* 0x000ee8000c101d00 */
[----:B------:R-:W4:Y:S01]  /*abf0*/  LD.E.128 R12, desc[UR54][R12.64] ;  /* 0x000000360c0c7980 */ /* 0x000f22000c101d00 */
[----:B------:R-:W-:Y:S02]  /*ac00*/  IADD3 R3, P0, R20, 0x4800, RZ ;  /* 0x0000480014037810 */ /* 0x000fe40007f1e0ff */
[----:B------:R-:W0:Y:S02]  /*ac10*/  @P1 LDC R20, c[0x0][0xbec] ;  /* 0x0002fb00ff141b82 */ /* 0x000e240000000800 */
[----:B------:R-:W-:-:S04]  /*ac20*/  LOP3.LUT R2, R3, 0x380, RZ, 0xc0, !PT ;  /* 0x0000038003027812 */ /* 0x000fc800078ec0ff */
[----:B------:R-:W-:Y:S01]  /*ac30*/  SHF.R.U64 R2, R2, 0x3, RZ ;  /* 0x0000000302027819 */ /* 0x000fe200000012ff */
[----:B------:R-:W-:-:S03]  /*ac40*/  UIMAD UR7, UR12, UR10, URZ ;  /* 0x0000000a0c0772a4 */ /* 0x000fc6000f8e023f */
[----:B------:R-:W-:Y:S02]  /*ac50*/  LOP3.LUT R24, R2, R3, RZ, 0x3c, !PT ;  /* 0x0000000302187212 */ /* 0x000fe400078e3cff */
[----:B------:R-:W1:Y:S01]  /*ac60*/  @P1 LDC R3, c[0x0][0xbf0] ;  /* 0x0002fc00ff031b82 */ /* 0x000e620000000800 */
[----:B------:R-:W-:Y:S02]  /*ac70*/  UIMAD.WIDE.U32 UR8, UR4, UR10, URZ ;  /* 0x0000000a040872a5 */ /* 0x000fe4000f8e003f */
[----:B------:R-:W-:Y:S01]  /*ac80*/  UIMAD UR7, UR4, UR11, UR7 ;  /* 0x0000000b040772a4 */ /* 0x000fe2000f8e0207 */
[----:B------:R-:W-:Y:S02]  /*ac90*/  IMAD R2, R18, 0x30, R157 ;  /* 0x0000003012027824 */ /* 0x000fe400078e029d */
[----:B------:R-:W-:Y:S01]  /*aca0*/  ULDC.64 UR10, c[0x0][0xae8] ;  /* 0x0002ba00000a7ab9 */ /* 0x000fe20000000a00 */
[----:B------:R-:W-:Y:S01]  /*acb0*/  UIADD3 UR9, UR9, UR7, URZ ;  /* 0x0000000709097290 */ /* 0x000fe2000fffe03f */
[----:B------:R-:W-:-:S03]  /*acc0*/  VIADD R29, R2, UR40 ;  /* 0x00000028021d7c36 */ /* 0x000fc60008000000 */
[----:B------:R-:W-:Y:S02]  /*acd0*/  UIMAD.WIDE.U32 UR8, UR39, UR10, UR8 ;  /* 0x0000000a270872a5 */ /* 0x000fe4000f8e0008 */
[----:B------:R-:W-:Y:S02]  /*ace0*/  USHF.R.S32.HI UR4, URZ, 0x1f, UR37 ;  /* 0x0000001f3f047899 */ /* 0x000fe40008011425 */
[----:B------:R-:W-:Y:S01]  /*acf0*/  UIMAD UR9, UR39, UR11, UR9 ;  /* 0x0000000b270972a4 */ /* 0x000fe2000f8e0209 */
[----:B0-----:R-:W-:Y:S02]  /*ad00*/  @P1 IMAD.HI.U32 R2, R29, R20, RZ ;  /* 0x000000141d021227 */ /* 0x001fe400078e00ff */
[----:B------:R-:W-:Y:S02]  /*ad10*/  ULDC.64 UR10, c[0x0][0xaf0] ;  /* 0x0002bc00000a7ab9 */ /* 0x000fe40000000a00 */
[----:B------:R-:W-:Y:S01]  /*ad20*/  UIMAD UR4, UR4, UR10, URZ ;  /* 0x0000000a040472a4 */ /* 0x000fe2000f8e023f */
[----:B------:R-:W-:Y:S01]  /*ad30*/  IMAD.X R25, RZ, RZ, R21, P0 ;  /* 0x000000ffff197224 */ /* 0x000fe200000e0615 */
[----:B------:R-:W-:Y:S01]  /*ad40*/  UIMAD.WIDE.U32 UR8, UR37, UR10, UR8 ;  /* 0x0000000a250872a5 */ /* 0x000fe2000f8e0008 */
[----:B------:R-:W-:Y:S01]  /*ad50*/  IMAD.MOV.U32 R21, RZ, RZ, R29 ;  /* 0x000000ffff157224 */ /* 0x000fe200078e001d */
[----:B------:R-:W-:Y:S01]  /*ad60*/  UIMAD UR4, UR37, UR11, UR4 ;  /* 0x0000000b250472a4 */ /* 0x000fe2000f8e0204 */
[----:B-1----:R-:W-:-:S02]  /*ad70*/  @P1 SHF.R.U32.HI R21, RZ, R3, R2 ;  /* 0x00000003ff151219 */ /* 0x002fc40000011602 */
[----:B------:R-:W-:Y:S01]  /*ad80*/  ULDC.64 UR10, c[0x0][0xae0] ;  /* 0x0002b800000a7ab9 */ /* 0x000fe20000000a00 */
[----:B------:R-:W-:Y:S01]  /*ad90*/  UIADD3 UR4, UR9, UR4, URZ ;  /* 0x0000000409047290 */ /* 0x000fe2000fffe03f */
[--C-:B------:R-:W-:Y:S01]  /*ada0*/  SHF.R.S32.HI R20, RZ, 0x1f, R21.reuse ;  /* 0x0000001fff147819 */ /* 0x100fe20000011415 */
[----:B------:R-:W-:Y:S01]  /*adb0*/  IMAD.MOV R30, RZ, RZ, -R21 ;  /* 0x000000ffff1e7224 */ /* 0x000fe200078e0a15 */
[----:B------:R-:W5:Y:S01]  /*adc0*/  LD.E.128 R24, desc[UR54][R24.64] ;  /* 0x0000003618187980 */ /* 0x000f62000c101d00 */
[----:B------:R-:W-:Y:S02]  /*add0*/  IMAD.U32 R3, RZ, RZ, UR9 ;  /* 0x00000009ff037e24 */ /* 0x000fe4000f8e00ff */
[----:B------:R-:W-:Y:S01]  /*ade0*/  IMAD.U32 R2, RZ, RZ, UR8 ;  /* 0x00000008ff027e24 */ /* 0x000fe2000f8e00ff */
[----:B------:R-:W-:Y:S01]  /*adf0*/  ULDC.64 UR8, c[0x0][0xad8] ;  /* 0x0002b60000087ab9 */ /* 0x000fe20000000a00 */
[----:B------:R-:W-:Y:S01]  /*ae00*/  IMAD.U32 R3, RZ, RZ, UR4 ;  /* 0x00000004ff037e24 */ /* 0x000fe2000f8e00ff */
[----:B------:R-:W-:Y:S01]  /*ae10*/  ULDC UR4, c[0x0][0xac8] ;  /* 0x0002b20000047ab9 */ /* 0x000fe20000000800 */
[----:B------:R-:W-:Y:S01]  /*ae20*/  IMAD R20, R20, UR10, RZ ;  /* 0x0000000a14147c24 */ /* 0x000fe2000f8e02ff */
[----:B------:R-:W-:Y:S01]  /*ae30*/  @!PT LDS RZ, [RZ] ;  /* 0x00000000fffff984 */ /* 0x000fe20000000800 */
[----:B------:R-:W-:Y:S01]  /*ae40*/  @!PT LDS RZ, [RZ] ;  /* 0x00000000fffff984 */ /* 0x000fe20000000800 */
[----:B------:R-:W-:Y:S01]  /*ae50*/  @!PT LDS RZ, [RZ] ;  /* 0x00000000fffff984 */ /* 0x000fe20000000800 */
[----:B------:R-:W-:Y:S01]  /*ae60*/  @!PT LDS RZ, [RZ] ;  /* 0x00000000fffff984 */ /* 0x000fe20000000800 */
[----:B------:R0:W-:Y:S06]  /*ae70*/  MEMBAR.ALL.CTA ;  /* 0x0000000000007992 */ /* 0x0001ec0000008000 */
[----:B0-----:R-:W0:Y:S01]  /*ae80*/  FENCE.VIEW.ASYNC.S ;  /* 0x00000000000073c6 */ /* 0x001e220000000000 */
[----:B------:R-:W-:-:S02]  /*ae90*/  IMAD R29, R33, R30, R29 ;  /* 0x0000001e211d7224 */ /* 0x000fc400078e021d */
[C---:B------:R-:W-:Y:S02]  /*aea0*/  IMAD R33, R21.reuse, UR11, R20 ;  /* 0x0000000b15217c24 */ /* 0x040fe4000f8e0214 */
[----:B------:R-:W-:Y:S01]  /*aeb0*/  IMAD.WIDE.U32 R2, R21, UR10, R2 ;  /* 0x0000000a15027c25 */ /* 0x000fe2000f8e0002 */
[----:B------:R-:W-:-:S04]  /*aec0*/  SHF.R.S32.HI R20, RZ, 0x1f, R29 ;  /* 0x0000001fff147819 */ /* 0x000fc8000001141d */
[----:B------:R-:W-:Y:S01]  /*aed0*/  IADD3 R3, R3, R33, RZ ;  /* 0x0000002103037210 */ /* 0x000fe20007ffe0ff */
[----:B------:R-:W-:-:S04]  /*aee0*/  IMAD R20, R20, UR8, RZ ;  /* 0x0000000814147c24 */ /* 0x000fc8000f8e02ff */
[C---:B------:R-:W-:Y:S02]  /*aef0*/  IMAD R21, R29.reuse, UR9, R20 ;  /* 0x000000091d157c24 */ /* 0x040fe4000f8e0214 */
[----:B------:R-:W-:Y:S01]  /*af00*/  IMAD.WIDE.U32 R2, R29, UR8, R2 ;  /* 0x000000081d027c25 */ /* 0x000fe2000f8e0002 */
[----:B------:R-:W-:-:S03]  /*af10*/  ULDC.64 UR8, c[0x0][0xa80] ;  /* 0x0002a00000087ab9 */ /* 0x000fc60000000a00 */
[----:B------:R-:W-:Y:S01]  /*af20*/  IMAD.IADD R3, R3, 0x1, R21 ;  /* 0x0000000103037824 */ /* 0x000fe200078e0215 */
[----:B------:R-:W-:-:S04]  /*af30*/  LEA R30, P0, R2, UR8, 0x1 ;  /* 0x00000008021e7c11 */ /* 0x000fc8000f8008ff */
[----:B------:R-:W-:Y:S01]  /*af40*/  LEA.HI.X R34, R2, UR9, R3, 0x1, P0 ;  /* 0x0000000902227c11 */ /* 0x000fe200080f0c03 */
[----:B0-----:R-:W-:Y:S01]  /*af50*/  SHFL.IDX PT, R20, R30, 0x1, 0x181f ;  /* 0x00381f001e147f89 */ /* 0x001fe200000e0000 */
[----:B------:R-:W-:-:S03]  /*af60*/  VIADD R29, R157, UR40 ;  /* 0x000000289d1d7c36 */ /* 0x000fc60008000000 */
[----:B------:R-:W0:Y:S04]  /*af70*/  SHFL.IDX PT, R2, R30, RZ, 0x181f ;  /* 0x00181fff1e027589 */ /* 0x000e2800000e0000 */
[----:B------:R-:W1:Y:S01]  /*af80*/  SHFL.IDX PT, R32, R30, 0x2, 0x181f ;  /* 0x00581f001e207f89 */ /* 0x000e6200000e0000 */
[----:B------:R-:W-:-:S03]  /*af90*/  ISETP.GE.AND P0, PT, R19, UR4, PT ;  /* 0x0000000413007c0c */ /* 0x000fc6000bf06270 */
[----:B------:R-:W1:Y:S01]  /*afa0*/  SHFL.IDX PT, R36, R34, RZ, 0x181f ;  /* 0x00181fff22247589 */ /* 0x000e6200000e0000 */
[----:B------:R-:W-:-:S03]  /*afb0*/  VIADD R3, R29, 0x30 ;  /* 0x000000301d037836 */ /* 0x000fc60000000000 */
[----:B------:R-:W1:Y:S01]  /*afc0*/  SHFL.IDX PT, R38, R34, 0x1, 0x181f ;  /* 0x00381f0022267f89 */ /* 0x000e6200000e0000 */
[----:B------:R-:W-:-:S03]  /*afd0*/  VIADD R21, R29, 0x60 ;  /* 0x000000601d157836 */ /* 0x000fc60000000000 */
[----:B------:R-:W1:Y:S01]  /*afe0*/  SHFL.IDX PT, R40, R34, 0x2, 0x181f ;  /* 0x00581f0022287f89 */ /* 0x000e6200000e0000 */
[-C--:B------:R-:W-:Y:S02]  /*aff0*/  ISETP.GE.OR P1, PT, R29, R28.reuse, P0 ;  /* 0x0000001c1d00720c */ /* 0x080fe40000726670 */
[-C--:B------:R-:W-:Y:S02]  /*b000*/  ISETP.GE.OR P2, PT, R3, R28.reuse, P0 ;  /* 0x0000001c0300720c */ /* 0x080fe40000746670 */
[----:B------:R-:W-:Y:S01]  /*b010*/  ISETP.GE.OR P3, PT, R21, R28, P0 ;  /* 0x0000001c1500720c */ /* 0x000fe20000766670 */
[----:B------:R-:W-:Y:S01]  /*b020*/  VIADD R0, R0, 0x16820 ;  /* 0x0001682000007836 */ /* 0x000fe20000000000 */
[----:B------:R-:W-:-:S07]  /*b030*/  SHF.R.S32.HI R35, RZ, 0x1f, R19 ;  /* 0x0000001fff237819 */ /* 0x000fce0000011413 */
[C---:B0-----:R-:W-:Y:S02]  /*b040*/  @!P1 LEA R2, P4, R19.reuse, R2, 0x1 ;  /* 0x0000000213029211 */ /* 0x041fe400078808ff */
[C---:B------:R-:W-:Y:S02]  /*b050*/  @!P2 LEA R20, P5, R19.reuse, R20, 0x1 ;  /* 0x000000141314a211 */ /* 0x040fe400078a08ff */
[C---:B-1----:R-:W-:Y:S02]  /*b060*/  @!P3 LEA R32, P6, R19.reuse, R32, 0x1 ;  /* 0x000000201320b211 */ /* 0x042fe400078c08ff */
[----:B------:R-:W-:Y:S02]  /*b070*/  PRMT R0, RZ, 0x654, R0 ;  /* 0x00000654ff007816 */ /* 0x000fe40000000000 */
[C-C-:B------:R-:W-:Y:S02]  /*b080*/  @!P1 LEA.HI.X R3, R19.reuse, R36, R35.reuse, 0x1, P4 ;  /* 0x0000002413039211 */ /* 0x140fe400020f0c23 */
[C-C-:B------:R-:W-:Y:S01]  /*b090*/  @!P2 LEA.HI.X R21, R19.reuse, R38, R35.reuse, 0x1, P5 ;  /* 0x000000261315a211 */ /* 0x140fe200028f0c23 */
[----:B------:R0:W-:Y:S01]  /*b0a0*/  SYNCS.ARRIVE.TRANS64.RED.A1T0 RZ, [R0+URZ], RZ ;  /* 0x000000ff00ff79a7 */ /* 0x0001e2000810043f */
[----:B------:R-:W-:Y:S01]  /*b0b0*/  @!P3 LEA.HI.X R33, R19, R40, R35, 0x1, P6 ;  /* 0x000000281321b211 */ /* 0x000fe200030f0c23 */
[----:B------:R-:W-:-:S05]  /*b0c0*/  VIADD R29, R29, 0x90 ;  /* 0x000000901d1d7836 */ /* 0x000fca0000000000 */
[----:B------:R-:W-:Y:S01]  /*b0d0*/  ISETP.GE.OR P0, PT, R29, R28, P0 ;  /* 0x0000001c1d00720c */ /* 0x000fe20000706670 */
[----:B------:R-:W1:Y:S04]  /*b0e0*/  SHFL.IDX PT, R30, R30, 0x3, 0x181f ;  /* 0x00781f001e1e7f89 */ /* 0x000e6800000e0000 */
[----:B------:R-:W0:Y:S04]  /*b0f0*/  SHFL.IDX PT, R34, R34, 0x3, 0x181f ;  /* 0x00781f0022227f89 */ /* 0x000e2800000e0000 */
[----:B---3--:R3:W-:Y:S04]  /*b100*/  @!P1 ST.E.128 desc[UR54][R2.64], R4 ;  /* 0x0000000402009985 */ /* 0x0087e8000c101d36 */
[----:B--2---:R3:W-:Y:S04]  /*b110*/  @!P2 ST.E.128 desc[UR54][R20.64], R8 ;  /* 0x000000081400a985 */ /* 0x0047e8000c101d36 */
[----:B----4-:R3:W-:Y:S01]  /*b120*/  @!P3 ST.E.128 desc[UR54][R32.64], R12 ;  /* 0x0000000c2000b985 */ /* 0x0107e2000c101d36 */
[----:B01----:R-:W-:Y:S05]  /*b130*/  @P0 BRA `(.L_x_15205) ;  /* 0x0000001000a80947 */ /* 0x003fea0003800000 */
[----:B---3--:R-:W-:-:S04]  /*b140*/  LEA R2, P0, R19, R30, 0x1 ;  /* 0x0000001e13027211 */ /* 0x008fc800078008ff */
[----:B------:R-:W-:-:S05]  /*b150*/  LEA.HI.X R3, R19, R34, R35, 0x1, P0 ;  /* 0x0000002213037211 */ /* 0x000fca00000f0c23 */
[----:B-----5:R0:W-:Y:S01]  /*b160*/  ST.E.128 desc[UR54][R2.64], R24 ;  /* 0x0000001802007985 */ /* 0x0201e2000c101d36 */
[----:B------:R-:W-:Y:S05]  /*b170*/  BRA `(.L_x_15205) ;  /* 0x0000001000987947 */ /* 0x000fea0003800000 */
.L_x_15204:
        /* <DEDUP_REMOVED lines=29> */
[----:B------:R-:W-:Y:S02]  /*b350*/  IADD3 R4, -R5, RZ, RZ ;  /* 0x000000ff05047210 */ /* 0x000fe40007ffe1ff */
[----:B------:R-:W-:Y:S01]  /*b360*/  SHF.R.S32.HI R2, RZ, 0x1f, R5 ;  /* 0x0000001fff027819 */ /* 0x000fe20000011405 */
        /* <DEDUP_REMOVED lines=19> */
[----:B------:R-:W-:Y:S02]  /*b4a0*/  PRMT R4, RZ, 0x654, R4 ;  /* 0x00000654ff047816 */ /* 0x000fe40000000004 */
[----:B------:R-:W-:Y:S02]  /*b4b0*/  LEA.HI.X R14, R2, UR9, R3, 0x2, P1 ;  /* 0x00000009020e7c11 */ /* 0x000fe400088f1403 */
[----:B------:R0:W-:Y:S03]  /*b4c0*/  SYNCS.ARRIVE.TRANS64.RED.A1T0 RZ, [R4+URZ], RZ ;  /* 0x000000ff04ff79a7 */ /* 0x0001e6000810043f */
[----:B------:R1:W2:Y:S04]  /*b4d0*/  SHFL.IDX PT, R5, R14, RZ, 0x1c1f ;  /* 0x001c1fff0e057589 */ /* 0x0002a800000e0000 */
[----:B0-----:R1:W0:Y:S01]  /*b4e0*/  SHFL.IDX PT, R4, R0, RZ, 0x1c1f ;  /* 0x001c1fff00047589 */ /* 0x00122200000e0000 */
[----:B------:R-:W-:Y:S05]  /*b4f0*/  @P2 BRA `(.L_x_15207) ;  /* 0x0000000000802947 */ /* 0x000fea0003800000 */
[----:B------:R-:W-:Y:S02]  /*b500*/  ULDC UR4, c[0x0][0xac8] ;  /* 0x0002b20000047ab9 */ /* 0x000fe40000000800 */
[----:B------:R-:W-:Y:S02]  /*b510*/  ISETP.GE.AND P4, PT, R16, UR4, PT ;  /* 0x0000000410007c0c */ /* 0x000fe4000bf86270 */
[----:B------:R-:W-:Y:S02]  /*b520*/  ISETP.GE.AND P2, PT, R156, UR4, PT ;  /* 0x000000049c007c0c */ /* 0x000fe4000bf46270 */
[----:B------:R-:W-:Y:S02]  /*b530*/  ISETP.GE.AND P1, PT, R155, UR4, PT ;  /* 0x000000049b007c0c */ /* 0x000fe4000bf26270 */
[----:B------:R-:W-:-:S07]  /*b540*/  ISETP.GE.AND P5, PT, R154, UR4, PT ;  /* 0x000000049a007c0c */ /* 0x000fce000bfa6270 */
[----:B0-2---:R-:W-:Y:S02]  /*b550*/  @!P4 IMAD.WIDE R2, R16, 0x4, R4 ;  /* 0x000000041002c825 */ /* 0x005fe400078e0204 */
[CC--:B------:R-:W-:Y:S02]  /*b560*/  @!P2 LEA R6, P6, R156.reuse, R4.reuse, 0x2 ;  /* 0x000000049c06a211 */ /* 0x0c0fe400078c10ff */
        /* <DEDUP_REMOVED lines=25> */
.L_x_15207:
[----:B------:R-:W-:Y:S05]  /*b700*/  BSYNC B1 ;  /* 0x0000000000017941 */ /* 0x000fea0003800000 */
.L_x_15206:
[----:B--23--:R2:W3:Y:S04]  /*b710*/  SHFL.IDX PT, R5, R14, 0x1, 0x1c1f ;  /* 0x003c1f000e057f89 */ /* 0x00c4e800000e0000 */
        /* <DEDUP_REMOVED lines=8> */
[----:B0--3--:R-:W-:Y:S02]  /*b7a0*/  @!P0 IMAD.WIDE R2, R16, 0x4, R4 ;  /* 0x0000000410028825 */ /* 0x009fe400078e0204 */
        /* <DEDUP_REMOVED lines=14> */
[----:B-12---:R-:W-:Y:S02]  /*b890*/  @!P4 LEA R14, P5, R23, R4, 0x2 ;  /* 0x00000004170ec211 */ /* 0x006fe400078a10ff */
        /* <DEDUP_REMOVED lines=12> */
.L_x_15202:
[----:B------:R-:W-:Y:S02]  /*b960*/  ULDC.64 UR8, c[0x0][0xc00] ;  /* 0x0003000000087ab9 */ /* 0x000fe40000000a00 */
[----:B------:R-:W-:-:S04]  /*b970*/  UISETP.NE.U32.AND UP0, UPT, UR8, URZ, UPT ;  /* 0x0000003f0800728c */ /* 0x000fc8000bf05070 */
[----:B------:R-:W-:-:S03]  /*b980*/  UISETP.NE.AND.EX UP0, UPT, UR9, URZ, UPT, UP0 ;  /* 0x0000003f0900728c */ /* 0x000fc6000bf05300 */
[----:B------:R-:W-:Y:S02]  /*b990*/  ULDC.64 UR8, c[0x0][0xc00] ;  /* 0x0003000000087ab9 */ /* 0x000fe40000000a00 */
[----:B------:R-:W-:Y:S01]  /*b9a0*/  UIMAD.WIDE UR8, UR37, 0x4, UR8 ;  /* 0x00000004250878a5 */ /* 0x000fe2000f8e0208 */
[----:B------:R-:W-:-:S05]  /*b9b0*/  PLOP3.LUT P1, PT, PT, PT, UP0, 0x80, 0x0 ;  /* 0x000000000000781c */ /* 0x000fca0003f2f008 */
[----:B------:R-:W-:Y:S01]  /*b9c0*/  IMAD.U32 R2, RZ, RZ, UR8 ;  /* 0x00000008ff027e24 */ /* 0x000fe2000f8e00ff */
[----:B------:R-:W-:Y:S01]  /*b9d0*/  MOV R3, UR9 ;  /* 0x0000000900037c02 */ /* 0x000fe20008000f00 */
[----:B------:R-:W-:Y:S02]  /*b9e0*/  ULDC.64 UR8, c[0x0][0xc08] ;  /* 0x0003020000087ab9 */ /* 0x000fe40000000a00 */
[----:B------:R-:W-:-:S04]  /*b9f0*/  UISETP.NE.U32.AND UP1, UPT, UR8, URZ, UPT ;  /* 0x0000003f0800728c */ /* 0x000fc8000bf25070 */
[----:B------:R-:W-:Y:S01]  /*ba00*/  UISETP.NE.AND.EX UP1, UPT, UR9, URZ, UPT, UP1 ;  /* 0x0000003f0900728c */ /* 0x000fe2000bf25310 */
[----:B------:R-:W2:Y:S01]  /*ba10*/  @P1 LDG.E R6, desc[UR54][R2.64] ;  /* 0x0000003602061981 */ /* 0x000ea2000c1e1900 */
[----:B------:R-:W-:Y:S02]  /*ba20*/  ULDC UR4, c[0x0][0xa88] ;  /* 0x0002a20000047ab9 */ /* 0x000fe40000000800 */
[----:B------:R-:W-:Y:S01]  /*ba30*/  IMAD.U32 R0, RZ, RZ, UR4 ;  /* 0x00000004ff007e24 */ /* 0x000fe2000f8e00ff */
[----:B------:R-:W0:Y:S01]  /*ba40*/  S2R R7, SR_TID.X ;  /* 0x0000000000077919 */ /* 0x000e220000002100 */
        /* <DEDUP_REMOVED lines=8> */
[----:B0-----:R-:W-:-:S10]  /*bad0*/  VIADD R7, R7, 0xffffff80 ;  /* 0xffffff8007077836 */ /* 0x001fd40000000000 */
[----:B------:R-:W-:Y:S01]  /*bae0*/  @!UP1 ULDC UR46, c[0x0][0xad4] ;  /* 0x0002b500002e9ab9 */ /* 0x000fe20000000800 */
[----:B------:R-:W-:Y:S02]  /*baf0*/  ISETP.GT.AND P0, PT, R7, 0xbf, PT ;  /* 0x000000bf0700780c */ /* 0x000fe40003f04270 */
[----:B--2---:R-:W-:-:S13]  /*bb00*/  @P1 R2UR UR4, R6 ;  /* 0x00000000060412ca */ /* 0x004fda00000e0000 */
[----:B------:R-:W-:Y:S01]  /*bb10*/  USHF.R.S32.HI UR18, URZ, 0x1f, UR4 ;  /* 0x0000001f3f127899 */ /* 0x000fe20008011404 */
[----:B-1----:R-:W-:Y:S11]  /*bb20*/  @P2 BRA `(.L_x_15208) ;  /* 0x0000000000102947 */ /* 0x002ff60003800000 */
[----:B------:R-:W-:Y:S05]  /*bb30*/  @!P1 BRA `(.L_x_15208) ;  /* 0x00000000000c9947 */ /* 0x000fea0003800000 */
[----:B------:R-:W2:Y:S04]  /*bb40*/  LDG.E R5, desc[UR54][R2.64] ;  /* 0x0000003602057981 */ /* 0x000ea8000c1e1900 */
[----:B-----5:R-:W2:Y:S02]  /*bb50*/  LDG.E R0, desc[UR54][R2.64+0x4] ;  /* 0x0000043602007981 */ /* 0x020ea4000c1e1900 */
[----:B--2---:R-:W-:-:S07]  /*bb60*/  IMAD.IADD R0, R0, 0x1, -R5 ;  /* 0x0000000100007824 */ /* 0x004fce00078e0a05 */
.L_x_15208:
        /* <DEDUP_REMOVED lines=36> */
[----:B------:R-:W-:Y:S01]  /*bdb0*/  UIADD3.X UR7, UR7, UR17, UR18, UP1, UP2 ;  /* 0x0000001107077290 */ /* 0x000fe20008fe4412 */
[----:B-1----:R-:W-:Y:S01]  /*bdc0*/  @P0 SHF.R.U32.HI R5, RZ, R7, R2 ;  /* 0x00000007ff050219 */ /* 0x002fe20000011602 */
[----:B------:R-:W-:Y:S01]  /*bdd0*/  IMAD.U32 R2, RZ, RZ, UR20 ;  /* 0x00000014ff027e24 */ /* 0x000fe2000f8e00ff */
[----:B------:R-:W-:Y:S01]  /*bde0*/  ULDC.64 UR8, c[0x0][UR16+0x210] ;  /* 0x0000840010087abb */ /* 0x000fe20008000a00 */
[----:B------:R-:W-:Y:S01]  /*bdf0*/  ULDC.64 UR10, c[0x0][0xba8] ;  /* 0x0002ea00000a7ab9 */ /* 0x000fe20000000a00 */
[C---:B------:R-:W-:Y:S01]  /*be00*/  IADD3 R7, -R5.reuse, RZ, RZ ;  /* 0x000000ff05077210 */ /* 0x040fe20007ffe1ff */
[----:B------:R-:W-:Y:S01]  /*be10*/  @!UP0 ULDC UR10, c[0x0][0xb50] ;  /* 0x0002d400000a8ab9 */ /* 0x000fe20000000800 */
[----:B------:R-:W-:Y:S01]  /*be20*/  IADD3 R2, P0, P1, R5, UR14, R2 ;  /* 0x0000000e05027c10 */ /* 0x000fe2000f91e002 */
[----:B------:R-:W-:Y:S01]  /*be30*/  @!UP0 ULDC UR11, c[0x0][0xb54] ;  /* 0x0002d500000b8ab9 */ /* 0x000fe20000000800 */
[----:B------:R-:W-:Y:S01]  /*be40*/  SHF.R.S32.HI R5, RZ, 0x1f, R5 ;  /* 0x0000001fff057819 */ /* 0x000fe20000011405 */
[----:B------:R-:W-:-:S03]  /*be50*/  IMAD R7, R9, R7, R4 ;  /* 0x0000000709077224 */ /* 0x000fc600078e0204 */
[----:B------:R-:W-:Y:S01]  /*be60*/  IADD3.X R3, R5, UR7, R6, P0, P1 ;  /* 0x0000000705037c10 */ /* 0x000fe200087e2406 */
        /* <DEDUP_REMOVED lines=9> */
.L_x_15210:
[----:B------:R-:W-:Y:S05]  /*bf00*/  BSYNC B1 ;  /* 0x0000000000017941 */ /* 0x000fea0003800000 */
.L_x_15209:
[----:B------:R-:W-:-:S06]  /*bf10*/  UISETP.GT.AND UP0, UPT, UR46, 0x1, UPT ;  /* 0x000000012e00788c */ /* 0x000fcc000bf04270 */
[----:B------:R-:W-:-:S13]  /*bf20*/  PLOP3.LUT P0, PT, PT, PT, UP0, 0x80, 0x0 ;  /* 0x000000000000781c */ /* 0x000fda0003f0f008 */
[----:B------:R-:W-:Y:S05]  /*bf30*/  @P0 BRA `(.L_x_15205) ;  /* 0x0000000400280947 */ /* 0x000fea0003800000 */
[----:B------:R-:W1:Y:S01]  /*bf40*/  LDC R11, c[0x0][0xbe8] ;  /* 0x0002fa00ff0b7b82 */ /* 0x000e620000000800 */
[----:B------:R-:W-:Y:S01]  /*bf50*/  ULDC.64 UR10, c[0x0][0xaa0] ;  /* 0x0002a800000a7ab9 */ /* 0x000fe20000000a00 */
[----:B------:R-:W-:Y:S01]  /*bf60*/  IMAD R2, R18, 0x30, R157 ;  /* 0x0000003012027824 */ /* 0x000fe200078e029d */
[----:B------:R-:W-:Y:S01]  /*bf70*/  UIMAD UR7, UR18, UR10, URZ ;  /* 0x0000000a120772a4 */ /* 0x000fe2000f8e023f */
[----:B------:R-:W-:Y:S01]  /*bf80*/  VIADD R30, R157, UR40 ;  /* 0x000000289d1e7c36 */ /* 0x000fe20008000000 */
[----:B------:R-:W-:Y:S01]  /*bf90*/  UIMAD.WIDE.U32 UR8, UR4, UR10, URZ ;  /* 0x0000000a040872a5 */ /* 0x000fe2000f8e003f */
[----:B0-----:R-:W-:Y:S01]  /*bfa0*/  VIADD R4, R2, UR40 ;  /* 0x0000002802047c36 */ /* 0x001fe20008000000 */
[----:B------:R-:W-:Y:S01]  /*bfb0*/  UIMAD UR7, UR4, UR11, UR7 ;  /* 0x0000000b040772a4 */ /* 0x000fe2000f8e0207 */
[----:B------:R-:W-:Y:S02]  /*bfc0*/  SHF.R.S32.HI R13, RZ, 0x1f, R19 ;  /* 0x0000001fff0d7819 */ /* 0x000fe40000011413 */
        /* <DEDUP_REMOVED lines=14> */
[----:B0-----:R-:W-:-:S04]  /*c0b0*/  @P0 IMAD.HI.U32 R2, R4, R3, RZ ;  /* 0x0000000304020227 */ /* 0x001fc800078e00ff */
[----:B------:R-:W-:Y:S02]  /*c0c0*/  IMAD.U32 R3, RZ, RZ, UR9 ;  /* 0x00000009ff037e24 */ /* 0x000fe4000f8e00ff */
[----:B------:R-:W-:Y:S01]  /*c0d0*/  IMAD.U32 R3, RZ, RZ, UR4 ;  /* 0x00000004ff037e24 */ /* 0x000fe2000f8e00ff */
[----:B------:R-:W-:Y:S01]  /*c0e0*/  ULDC UR4, c[0x0][0xac8] ;  /* 0x0002b20000047ab9 */ /* 0x000fe20000000800 */
[----:B-1----:R-:W-:-:S04]  /*c0f0*/  @P0 SHF.R.U32.HI R5, RZ, R7, R2 ;  /* 0x00000007ff050219 */ /* 0x002fc80000011602 */
[----:B------:R-:W-:Y:S02]  /*c100*/  IADD3 R7, -R5, RZ, RZ ;  /* 0x000000ff05077210 */ /* 0x000fe40007ffe1ff */
[----:B------:R-:W-:-:S03]  /*c110*/  SHF.R.S32.HI R2, RZ, 0x1f, R5 ;  /* 0x0000001fff027819 */ /* 0x000fc60000011405 */
[----:B------:R-:W-:Y:S02]  /*c120*/  IMAD R7, R11, R7, R4 ;  /* 0x000000070b077224 */ /* 0x000fe400078e0204 */
[----:B------:R-:W-:Y:S02]  /*c130*/  IMAD R4, R2, UR10, RZ ;  /* 0x0000000a02047c24 */ /* 0x000fe4000f8e02ff */
[----:B------:R-:W-:Y:S01]  /*c140*/  IMAD.U32 R2, RZ, RZ, UR8 ;  /* 0x00000008ff027e24 */ /* 0x000fe2000f8e00ff */
        /* <DEDUP_REMOVED lines=11> */
[----:B-----5:R-:W-:Y:S01]  /*c200*/  IMAD R11, R0, R11, RZ ;  /* 0x0000000b000b7224 */ /* 0x020fe200078e02ff */
[----:B------:R-:W-:Y:S02]  /*c210*/  IADD3 R0, R30, 0x30, RZ ;  /* 0x000000301e007810 */ /* 0x000fe40007ffe0ff */
        /* <DEDUP_REMOVED lines=28> */
.L_x_15205:
[----:B------:R-:W-:Y:S05]  /*c3e0*/  BSYNC B0 ;  /* 0x0000000000007941 */ /* 0x000fea0003800000 */
.L_x_15201:
[----:B------:R-:W-:Y:S02]  /*c3f0*/  ULDC UR4, c[0x0][0xc3c] ;  /* 0x00030f0000047ab9 */ /* 0x000fe40000000800 */
[----:B------:R-:W-:-:S13]  /*c400*/  ISETP.GE.AND P0, PT, R31, UR4, PT ;  /* 0x000000041f007c0c */ /* 0x000fda000bf06270 */
[----:B------:R-:W-:Y:S05]  /*c410*/  @!P0 BRA `(.L_x_15211) ;  /* 0xffffff4800808947 */ /* 0x000fea000383ffff */
[----:B------:R-:W-:Y:S05]  /*c420*/  EXIT ;  /* 0x000000000000794d */ /* 0x000fea0003800000 */
.L_x_15158:
[----:B------:R-:W-:-:S08]  /*c430*/  NOP ;  /* 0x0000000000007918 */ /* 0x000fd00000000000 */
[----:B------:R-:W0:-:S00]  /*c440*/  USETMAXREG.DEALLOC.CTAPOOL 0x20 ;  /* 0x00000020000079c8 */ /* 0x000e0000080e0500 */
[----:B0-----:R-:W2:Y:S01]  /*c450*/  LDL.LU R2, [R1+0x4] ;  /* 0x0000040001027983 */ /* 0x001ea20000300800 */
[----:B------:R-:W-:Y:S01]  /*c460*/  LOP3.LUT R0, R0, 0x3, RZ, 0xc0, !PT ;  /* 0x0000000300007812 */ /* 0x000fe200078ec0ff */
[----:B------:R-:W-:-:S05]  /*c470*/  IMAD.MOV.U32 R6, RZ, RZ, RZ ;  /* 0x000000ffff067224 */ /* 0x000fca00078e00ff */
[----:B------:R-:W0:Y:S02]  /*c480*/  SHFL.IDX PT, R0, R0, RZ, 0x1f ;  /* 0x00001fff00007589 */ /* 0x000e2400000e0000 */
[----:B0-----:R-:W-:Y:S02]  /*c490*/  ISETP.NE.AND P0, PT, R0, RZ, PT ;  /* 0x000000ff0000720c */ /* 0x001fe40003f05270 */
        /* <DEDUP_REMOVED lines=11> */
.L_x_15212:
        /* <DEDUP_REMOVED lines=44> */
.L_x_15216:
        /* <DEDUP_REMOVED lines=34> */
.L_x_15214:
        /* <DEDUP_REMOVED lines=11> */
[----:B------:R-:W-:-:S06]  /*cae0*/  IADD3 R16, R19, -0x1, RZ ;  /* 0xffffffff13107810 */ /* 0x000fcc0007ffe0ff */
[----:B------:R0:W1:Y:S02]  /*caf0*/  SHFL.IDX PT, R16, R5, R16, 0x1f ;  /* 0x00001f1005107589 */ /* 0x00006400000e0000 */
.L_x_15217:
        /* <DEDUP_REMOVED lines=20> */
[----:B------:R-:W-:Y:S01]  /*cc40*/  IMAD R3, R2, R11, R10 ;  /* 0x0000000b02037224 */ /* 0x000fe200078e020a */
[----:B0-----:R-:W-:-:S04]  /*cc50*/  IADD3 R10, R9, 0xffffffe, RZ ;  /* 0x0ffffffe090a7810 */ /* 0x001fc80007ffe0ff */
        /* <DEDUP_REMOVED lines=14> */
[----:B------:R-:W-:Y:S01]  /*cd40*/  IMAD.MOV R10, RZ, RZ, -R2 ;  /* 0x000000ffff0a7224 */ /* 0x000fe200078e0a02 */
[----:B------:R-:W-:Y:S01]  /*cd50*/  MOV R2, RZ ;  /* 0x000000ff00027202 */ /* 0x000fe20000000f00 */
[----:B------:R-:W-:Y:S01]  /*cd60*/  IMAD R9, R9, R4, RZ ;  /* 0x0000000409097224 */ /* 0x000fe200078e02ff */
        /* <DEDUP_REMOVED lines=23> */
.L_x_15218:
        /* <DEDUP_REMOVED lines=14> */
[----:B------:R-:W-:Y:S01]  /*cfc0*/  IMAD.HI.U32 R2, R3, R11, R2 ;  /* 0x0000000b03027227 */ /* 0x000fe200078e0002 */
[----:B------:R-:W-:-:S05]  /*cfd0*/  IADD3 R3, RZ, -R12, RZ ;  /* 0x8000000cff037210 */ /* 0x000fca0007ffe0ff */
        /* <DEDUP_REMOVED lines=12> */
[----:B------:R-:W-:Y:S01]  /*d0a0*/  IMAD R8, R7, R2, RZ ;  /* 0x0000000207087224 */ /* 0x000fe200078e02ff */
[----:B------:R-:W-:-:S03]  /*d0b0*/  IADD3 R2, -R2, RZ, RZ ;  /* 0x000000ff02027210 */ /* 0x000fc60007ffe1ff */
        /* <DEDUP_REMOVED lines=29> */
[----:B------:R-:W-:-:S05]  /*d290*/  @!P1 LOP3.LUT R2, RZ, R7, RZ, 0x33, !PT ;  /* 0x00000007ff029212 */ /* 0x000fca00078e33ff */
[----:B------:R-:W-:-:S07]  /*d2a0*/  IMAD R18, R2, R18, R3 ;  /* 0x0000001202127224 */ /* 0x000fce00078e0203 */
.L_x_15219:
[----:B------:R-:W-:-:S05]  /*d2b0*/  LOP3.LUT R17, RZ, R2, RZ, 0x33, !PT ;  /* 0x00000002ff117212 */ /* 0x000fca00078e33ff */
[----:B------:R-:W-:Y:S01]  /*d2c0*/  IMAD.IADD R17, R6, 0x1, R17 ;  /* 0x0000000106117824 */ /* 0x000fe200078e0211 */
[----:B------:R-:W-:Y:S06]  /*d2d0*/  BRA `(.L_x_15220) ;  /* 0x0000000000147947 */ /* 0x000fec0003800000 */
.L_x_15215:
[----:B------:R-:W-:Y:S01]  /*d2e0*/  ULDC UR4, c[0x0][0xc3c] ;  /* 0x00030f0000047ab9 */ /* 0x000fe20000000800 */
[----:B------:R-:W-:Y:S01]  /*d2f0*/  IMAD.MOV.U32 R17, RZ, RZ, RZ ;  /* 0x000000ffff117224 */ /* 0x000fe200078e00ff */
[----:B------:R-:W-:Y:S01]  /*d300*/  MOV R19, UR4 ;  /* 0x0000000400137c02 */ /* 0x000fe20008000f00 */
[----:B------:R-:W-:Y:S02]  /*d310*/  IMAD.U32 R16, RZ, RZ, UR6 ;  /* 0x00000006ff107e24 */ /* 0x000fe4000f8e00ff */
[----:B------:R-:W-:-:S07]  /*d320*/  IMAD.MOV.U32 R18, RZ, RZ, RZ ;  /* 0x000000ffff127224 */ /* 0x000fce00078e00ff */
.L_x_15220:
[----:B------:R-:W-:-:S13]  /*d330*/  ISETP.NE.AND P0, PT, R0, RZ, PT ;  /* 0x000000ff0000720c */ /* 0x000fda0003f05270 */
[----:B------:R-:W0:Y:S01]  /*d340*/  @!P0 S2R R3, SR_CgaCtaId ;  /* 0x0000000000038919 */ /* 0x000e220000008800 */
[----:B------:R-:W-:-:S04]  /*d350*/  @!P0 MOV R0, 0x400 ;  /* 0x0000040000008802 */ /* 0x000fc80000000f00 */
[----:B0-----:R-:W-:-:S05]  /*d360*/  @!P0 LEA R0, R3, R0, 0x18 ;  /* 0x0000000003008211 */ /* 0x001fca00078ec0ff */
[----:B------:R2:W-:Y:S01]  /*d370*/  @!P0 STS.128 [R0+0x168d0], R16 ;  /* 0x0168d01000008388 */ /* 0x0005e20000000c00 */
[----:B------:R-:W-:Y:S06]  /*d380*/  BAR.ARV 0x5, 0x200 ;  /* 0x0148000000007b1d */ /* 0x000fec0000002000 */
.L_x_15213:
[----:B------:R3:W-:Y:S01]  /*d390*/  STL [R1+0x38], RZ ;  /* 0x000038ff01007387 */ /* 0x0007e20000100800 */
[----:B------:R-:W-:Y:S01]  /*d3a0*/  ULDC UR4, c[0x0][0xc3c] ;  /* 0x00030f0000047ab9 */ /* 0x000fe20000000800 */
[----:B------:R-:W-:Y:S01]  /*d3b0*/  IMAD.MOV.U32 R27, RZ, RZ, 0x1 ;  /* 0x00000001ff1b7424 */ /* 0x000fe200078e00ff */
[----:B-1----:R-:W-:Y:S01]  /*d3c0*/  ISETP.GE.AND P0, PT, R19, UR4, PT ;  /* 0x0000000413007c0c */ /* 0x002fe2000bf06270 */
[----:B------:R-:W-:-:S12]  /*d3d0*/  IMAD.MOV.U32 R25, RZ, RZ, RZ ;  /* 0x000000ffff197224 */ /* 0x000fd800078e00ff */
[----:B---3--:R-:W-:Y:S05]  /*d3e0*/  @P0 BRA `(.L_x_15221) ;  /* 0x0000005000e40947 */ /* 0x008fea0003800000 */
[----:B------:R-:W1:Y:S01]  /*d3f0*/  S2R R3, SR_TID.X ;  /* 0x0000000000037919 */ /* 0x000e620000002100 */
[----:B------:R-:W3:Y:S01]  /*d400*/  S2UR UR5, SR_CgaCtaId ;  /* 0x00000000000579c3 */ /* 0x000ee20000008800 */
[----:B------:R-:W-:Y:S01]  /*d410*/  UMOV UR4, 0x400 ;  /* 0x0000040000047882 */ /* 0x000fe20000000000 */
[----:B------:R-:W-:Y:S01]  /*d420*/  BSSY B8, `(.L_x_15221) ;  /* 0x0000535000087945 */ /* 0x000fe20003800000 */
[----:B------:R4:W-:Y:S01]  /*d430*/  STL [R1+0x38], RZ ;  /* 0x000038ff01007387 */ /* 0x0009e20000100800 */
[----:B------:R-:W-:Y:S01]  /*d440*/  IMAD.MOV.U32 R27, RZ, RZ, 0x1 ;  /* 0x00000001ff1b7424 */ /* 0x000fe200078e00ff */
[----:B------:R-:W-:Y:S01]  /*d450*/  MOV R25, RZ ;  /* 0x000000ff00197202 */ /* 0x000fe20000000f00 */
[----:B------:R-:W-:Y:S01]  /*d460*/  ULOP3.LUT UR37, UR36, 0x2, URZ, 0xfc, !UPT ;  /* 0x0000000224257892 */ /* 0x000fe2000f8efc3f */
[----:B------:R-:W-:Y:S01]  /*d470*/  ULDC UR38, c[0x0][0xc] ;  /* 0x0000030000267ab9 */ /* 0x000fe20000000800 */
[----:B---3--:R-:W-:-:S06]  /*d480*/  ULEA UR4, UR5, UR4, 0x18 ;  /* 0x0000000405047291 */ /* 0x008fcc000f8ec03f */
[----:B------:R-:W-:Y:S01]  /*d490*/  IMAD.U32 R22, RZ, RZ, UR4 ;  /* 0x00000004ff167e24 */ /* 0x000fe2000f8e00ff */
[C---:B-1----:R-:W-:Y:S01]  /*d4a0*/  LOP3.LUT R4, R3.reuse, 0x7f, RZ, 0xc0, !PT ;  /* 0x0000007f03047812 */ /* 0x042fe200078ec0ff */
[C---:B------:R-:W-:Y:S02]  /*d4b0*/  IMAD.SHL.U32 R28, R3.reuse, 0x8, RZ ;  /* 0x00000008031c7824 */ /* 0x040fe400078e00ff */
[----:B0-----:R-:W-:Y:S01]  /*d4c0*/  IMAD.SHL.U32 R2, R3, 0x10, RZ ;  /* 0x0000001003027824 */ /* 0x001fe200078e00ff */
[----:B------:R-:W-:Y:S02]  /*d4d0*/  SHF.R.U32.HI R4, RZ, 0x3, R4 ;  /* 0x00000003ff047819 */ /* 0x000fe40000011604 */
[----:B--2---:R-:W-:Y:S02]  /*d4e0*/  LOP3.LUT R0, R28, 0x1f8, RZ, 0xc0, !PT ;  /* 0x000001f81c007812 */ /* 0x004fe400078ec0ff */
[----:B------:R-:W-:Y:S02]  /*d4f0*/  LOP3.LUT R2, R2, 0x70, RZ, 0xc0, !PT ;  /* 0x0000007002027812 */ /* 0x000fe400078ec0ff */
[----:B------:R-:W-:-:S02]  /*d500*/  LOP3.LUT R3, R0, 0x38, R3, 0x78, !PT ;  /* 0x0000003800037812 */ /* 0x000fc400078e7803 */
[----:B------:R-:W-:Y:S02]  /*d510*/  LOP3.LUT R2, R4, R2, RZ, 0xfc, !PT ;  /* 0x0000000204027212 */ /* 0x000fe400078efcff */
[----:B------:R-:W-:Y:S02]  /*d520*/  LOP3.LUT R0, R3, 0x200, R28, 0xf8, !PT ;  /* 0x0000020003007812 */ /* 0x000fe400078ef81c */
[----:B------:R-:W-:-:S03]  /*d530*/  LOP3.LUT R28, R28, 0x38, RZ, 0xc0, !PT ;  /* 0x000000381c1c7812 */ /* 0x000fc600078ec0ff */
[----:B------:R-:W-:-:S05]  /*d540*/  IMAD R0, R0, 0x2, R22 ;  /* 0x0000000200007824 */ /* 0x000fca00078e0216 */
[----:B------:R4:W-:Y:S02]  /*d550*/  STL [R1+0x1c], R0 ;  /* 0x00001c0001007387 */ /* 0x0009e40000100800 */
.L_x_15284:
[----:B0-----:R-:W0:Y:S01]  /*d560*/  LDC.64 R2, c[0x0][0xc88] ;  /* 0x00032200ff027b82 */ /* 0x001e220000000a00 */
[----:B--2---:R-:W2:Y:S01]  /*d570*/  LDL.LU R6, [R1+0x4] ;  /* 0x0000040001067983 */ /* 0x004ea20000300800 */
[----:B0-----:R-:W-:-:S05]  /*d580*/  IMAD.WIDE R2, R19, 0x4, R2 ;  /* 0x0000000413027825 */ /* 0x001fca00078e0202 */
[----:B------:R-:W4:Y:S01]  /*d590*/  LDG.E R29, desc[UR54][R2.64] ;  /* 0x00000036021d7981 */ /* 0x000f22000c1e1900 */
[----:B------:R-:W-:Y:S05]  /*d5a0*/  YIELD ;  /* 0x0000000000007946 */ /* 0x000fea0003800000 */
[----:B------:R-:W-:Y:S01]  /*d5b0*/  ULDC.64 UR4, c[0x0][0xa28] ;  /* 0x00028a0000047ab9 */ /* 0x000fe20000000a00 */
[----:B------:R-:W-:Y:S01]  /*d5c0*/  IMAD.MOV.U32 R7, RZ, RZ, RZ ;  /* 0x000000ffff077224 */ /* 0x000fe200078e00ff */
[----:B------:R-:W-:Y:S01]  /*d5d0*/  ISETP.NE.U32.AND P0, PT, RZ, UR4, PT ;  /* 0x00000004ff007c0c */ /* 0x000fe2000bf05070 */
[----:B------:R-:W-:-:S03]  /*d5e0*/  ULDC.64 UR6, c[0x0][0xa18] ;  /* 0x0002860000067ab9 */ /* 0x000fc60000000a00 */
[----:B------:R-:W-:Y:S02]  /*d5f0*/  ISETP.NE.AND.EX P0, PT, RZ, UR5, PT, P0 ;  /* 0x00000005ff007c0c */ /* 0x000fe4000bf05300 */
[----:B----4-:R-:W-:-:S11]  /*d600*/  SHF.R.S32.HI R0, RZ, 0x1f, R29 ;  /* 0x0000001fff007819 */ /* 0x010fd6000001141d */
        /* <DEDUP_REMOVED lines=8> */
[----:B--2---:R-:W-:Y:S01]  /*d690*/  LOP3.LUT R6, R6, 0xffffffef, RZ, 0xc0, !PT ;  /* 0xffffffef06067812 */ /* 0x004fe200078ec0ff */
        /* <DEDUP_REMOVED lines=8> */
[----:B------:R-:W2:Y:S05]  /*d720*/  @P2 LDG.E R0, desc[UR54][R2.64] ;  /* 0x0000003602002981 */ /* 0x000eaa000c1e1900 */
[----:B------:R-:W-:Y:S01]  /*d730*/  @P0 IADD3 R4, P1, R23, UR6, RZ ;  /* 0x0000000617040c10 */ /* 0x000fe2000ff3e0ff */
[----:B------:R-:W-:Y:S03]  /*d740*/  STL [R1+0x4], R6 ;  /* 0x0000040601007387 */ /* 0x000fe60000100800 */
        /* <DEDUP_REMOVED lines=8> */
[----:B--2---:R0:W-:Y:S04]  /*d7d0*/  STL [R1+0x20], R0 ;  /* 0x0000200001007387 */ /* 0x0041e80000100800 */
[----:B---3--:R1:W-:Y:S04]  /*d7e0*/  STL [R1+0x14], R7 ;  /* 0x0000140701007387 */ /* 0x0083e80000100800 */
[----:B----4-:R1:W-:Y:S01]  /*d7f0*/  @P0 STL [R1+0x28], R4 ;  /* 0x0000280401000387 */ /* 0x0103e20000100800 */
[----:B0-----:R-:W-:Y:S01]  /*d800*/  IMAD.U32 R0, RZ, RZ, UR4 ;  /* 0x00000004ff007e24 */ /* 0x001fe2000f8e00ff */
[----:B------:R-:W-:Y:S06]  /*d810*/  @P0 BRA `(.L_x_15222) ;  /* 0x0000000000200947 */ /* 0x000fec0003800000 */
[----:B------:R-:W-:Y:S02]  /*d820*/  ULDC UR4, c[0x0][0x288] ;  /* 0x0000a20000047ab9 */ /* 0x000fe40000000800 */
[----:B-1----:R-:W-:-:S05]  /*d830*/  IMAD.U32 R4, RZ, RZ, UR4 ;  /* 0x00000004ff047e24 */ /* 0x002fca000f8e00ff */
[----:B------:R0:W-:Y:S01]  /*d840*/  STL [R1+0x28], R4 ;  /* 0x0000280401007387 */ /* 0x0001e20000100800 */
[----:B------:R-:W-:Y:S05]  /*d850*/  @!P2 BRA `(.L_x_15222) ;  /* 0x000000000010a947 */ /* 0x000fea0003800000 */
[----:B------:R-:W2:Y:S04]  /*d860*/  LDG.E R5, desc[UR54][R2.64] ;  /* 0x0000003602057981 */ /* 0x000ea8000c1e1900 */
[----:B0-----:R-:W2:Y:S02]  /*d870*/  LDG.E R4, desc[UR54][R2.64+0x4] ;  /* 0x0000043602047981 */ /* 0x001ea4000c1e1900 */
[----:B--2---:R-:W-:-:S05]  /*d880*/  IADD3 R2, -R5, R4, RZ ;  /* 0x0000000405027210 */ /* 0x004fca0007ffe1ff */
[----:B------:R2:W-:Y:S02]  /*d890*/  STL [R1+0x28], R2 ;  /* 0x0000280201007387 */ /* 0x0005e40000100800 */
.L_x_15222:
        /* <DEDUP_REMOVED lines=10> */
.L_x_15223:
        /* <DEDUP_REMOVED lines=9> */
.L_x_15224:
        /* <DEDUP_REMOVED lines=9> */
[----:B------:R1:W-:Y:S02]  /*da60*/  STL [R1+0x4], R2 ;  /* 0x0000040201007387 */ /* 0x0003e40000100800 */
        /* <DEDUP_REMOVED lines=8> */
[----:B--2---:R-:W-:-:S05]  /*daf0*/  IADD3 R0, R5, 0x80, -R6 ;  /* 0x0000008005007810 */ /* 0x004fca0007ffe806 */
[----:B------:R-:W-:-:S05]  /*db00*/  IMAD.IADD R0, R0, 0x1, R2 ;  /* 0x0000000100007824 */ /* 0x000fca00078e0202 */
[----:B------:R-:W-:-:S04]  /*db10*/  SHF.R.S32.HI R2, RZ, 0x1f, R0 ;  /* 0x0000001fff027819 */ /* 0x000fc80000011400 */
[----:B------:R-:W-:Y:S02]  /*db20*/  LEA.HI R0, R2, R0, RZ, 0x7 ;  /* 0x0000000002007211 */ /* 0x000fe400078f38ff */
[----:B------:R-:W-:Y:S02]  /*db30*/  IADD3 R2, R5, 0x7f, RZ ;  /* 0x0000007f05027810 */ /* 0x000fe40007ffe0ff */
        /* <DEDUP_REMOVED lines=39> */
.L_x_15226:
[----:B------:R-:W-:Y:S05]  /*ddb0*/  BSYNC B0 ;  /* 0x0000000000007941 */ /* 0x000fea0003800000 */
.L_x_15225:
        /* <DEDUP_REMOVED lines=25> */
.L_x_15228:
        /* <DEDUP_REMOVED lines=20> */
.L_x_15231:
[----:B------:R-:W-:Y:S05]  /*e090*/  BSYNC B6 ;  /* 0x0000000000067941 */ /* 0x000fea0003800000 */
.L_x_15230:
        /* <DEDUP_REMOVED lines=20> */
.L_x_15234:
        /* <DEDUP_REMOVED lines=15> */
.L_x_15233:
[----:B------:R-:W-:Y:S05]  /*e2d0*/  BSYNC B6 ;  /* 0x0000000000067941 */ /* 0x000fea0003800000 */
.L_x_15232:
        /* <DEDUP_REMOVED lines=14> */
[----:B--2---:R0:W2:Y:S01]  /*e3c0*/  @P0 LDG.E R21, desc[UR54][R2.64] ;  /* 0x0000003602150981 */ /* 0x0040a2000c1e1900 */
[----:B-1----:R-:W-:Y:S01]  /*e3d0*/  IMAD.SHL.U32 R7, R7, 0x10, RZ ;  /* 0x0000001007077824 */ /* 0x002fe200078e00ff */
[----:B------:R-:W-:Y:S01]  /*e3e0*/  LOP3.LUT R0, R0, 0x7f, RZ, 0xc0, !PT ;  /* 0x0000007f00007812 */ /* 0x000fe200078ec0ff */
[----:B---3--:R-:W-:-:S07]  /*e3f0*/  VIADD R26, R26, 0xffffffff ;  /* 0xffffffff1a1a7836 */ /* 0x008fce0000000000 */
[----:B0-----:R-:W0:Y:S01]  /*e400*/  @P2 LDC R3, c[0x0][0x434] ;  /* 0x00010d00ff032b82 */ /* 0x001e220000000800 */
[----:B------:R-:W-:Y:S02]  /*e410*/  SHF.R.U32.HI R0, RZ, 0x3, R0 ;  /* 0x00000003ff007819 */ /* 0x000fe40000011600 */
[----:B------:R-:W-:-:S05]  /*e420*/  LOP3.LUT R7, R7, 0x70, RZ, 0xc0, !PT ;  /* 0x0000007007077812 */ /* 0x000fca00078ec0ff */
[----:B------:R-:W1:Y:S01]  /*e430*/  @P2 LDC R2, c[0x0][0x438] ;  /* 0x00010e00ff022b82 */ /* 0x000e620000000800 */
[----:B------:R-:W-:-:S04]  /*e440*/  SHF.L.U32 R8, R26, 0x7, RZ ;  /* 0x000000071a087819 */ /* 0x000fc800000006ff */
[----:B------:R-:W-:Y:S01]  /*e450*/  LOP3.LUT R0, R8, R0, R7, 0xfe, !PT ;  /* 0x0000000008007212 */ /* 0x000fe200078efe07 */
[----:B--2---:R-:W-:Y:S03]  /*e460*/  @P0 STL [R1], R21 ;  /* 0x0000001501000387 */ /* 0x004fe60000100800 */
[C---:B----4-:R-:W-:Y:S01]  /*e470*/  ISETP.GE.AND P0, PT, R0.reuse, R5, PT ;  /* 0x000000050000720c */ /* 0x050fe20003f06270 */
[----:B------:R-:W-:-:S04]  /*e480*/  IMAD.IADD R0, R0, 0x1, R4 ;  /* 0x0000000100007824 */ /* 0x000fc800078e0204 */
[----:B0-----:R-:W-:-:S04]  /*e490*/  @P2 IMAD.HI.U32 R3, R0, R3, RZ ;  /* 0x0000000300032227 */ /* 0x001fc800078e00ff */
[----:B------:R-:W-:Y:S01]  /*e4a0*/  IMAD.MOV.U32 R4, RZ, RZ, R0 ;  /* 0x000000ffff047224 */ /* 0x000fe200078e0000 */
[----:B-1----:R-:W-:-:S03]  /*e4b0*/  @P2 SHF.R.U32.HI R4, RZ, R2, R3 ;  /* 0x00000002ff042219 */ /* 0x002fc60000011603 */
[----:B------:R-:W0:Y:S02]  /*e4c0*/  @!P0 LDC.64 R2, c[0x0][0x428] ;  /* 0x00010a00ff028b82 */ /* 0x000e240000000a00 */
        /* <DEDUP_REMOVED lines=14> */
[----:B------:R-:W-:Y:S01]  /*e5b0*/  LOP3.LUT R20, R20, 0xfffffffb, RZ, 0xc0, !PT ;  /* 0xfffffffb14147812 */ /* 0x000fe200078ec0ff */
[----:B------:R-:W-:-:S03]  /*e5c0*/  IMAD.U32 R9, RZ, RZ, UR37 ;  /* 0x00000025ff097e24 */ /* 0x000fc6000f8e00ff */
[----:B------:R-:W-:Y:S02]  /*e5d0*/  @P2 LOP3.LUT R20, R20, 0x4, RZ, 0xfc, !PT ;  /* 0x0000000414142812 */ /* 0x000fe400078efcff */
[----:B------:R-:W-:Y:S02]  /*e5e0*/  ISETP.NE.AND P2, PT, R9, 0x3, PT ;  /* 0x000000030900780c */ /* 0x000fe40003f45270 */
[----:B------:R-:W-:-:S11]  /*e5f0*/  LOP3.LUT R20, R20, 0xfffffffd, RZ, 0xc0, !PT ;  /* 0xfffffffd14147812 */ /* 0x000fd600078ec0ff */
[----:B------:R-:W-:-:S05]  /*e600*/  @P2 LOP3.LUT R20, R20, 0x2, RZ, 0xfc, !PT ;  /* 0x0000000214142812 */ /* 0x000fca00078efcff */
[----:B------:R0:W-:Y:S01]  /*e610*/  STL [R1+0x4], R20 ;  /* 0x0000041401007387 */ /* 0x0001e20000100800 */
[----:B------:R-:W-:-:S03]  /*e620*/  UMOV UR4, 0xffffffff ;  /* 0xffffffff00047882 */ /* 0x000fc60000000000 */
[----:B------:R-:W-:Y:S05]  /*e630*/  BRA.DIV UR4, `(.L_x_15235) ;  /* 0x0000004604dc7947 */ /* 0x000fea000b800000 */
.L_x_15301:
[----:B------:R-:W-:Y:S01]  /*e640*/  LOP3.LUT R24, R18, 0xffff, RZ, 0xc0, !PT ;  /* 0x0000ffff12187812 */ /* 0x000fe200078ec0ff */
[----:B------:R-:W-:Y:S06]  /*e650*/  @!P2 BRA `(.L_x_15236) ;  /* 0x000000000004a947 */ /* 0x000fec0003800000 */
[----:B------:R-:W-:Y:S01]  /*e660*/  BPT.TRAP 0x1 ;  /* 0x000000040000795c */ /* 0x000fe20000300000 */
.L_x_15236:
        /* <DEDUP_REMOVED lines=23> */
.L_x_15302:
[----:B------:R-:W-:Y:S05]  /*e7e0*/  BSYNC B0 ;  /* 0x0000000000007941 */ /* 0x000fea0003800000 */
.L_x_15237:
        /* <DEDUP_REMOVED lines=71> */
[----:B-1----:R-:W-:-:S04]  /*ec60*/  @P1 LEA R7, P0, R28, R7, 0x1 ;  /* 0x000000071c071211 */ /* 0x002fc800078008ff */
[----:B--2---:R-:W-:-:S04]  /*ec70*/  @P1 IADD3.X R6, RZ, R6, RZ, P0, !PT ;  /* 0x00000006ff061210 */ /* 0x004fc800007fe4ff */
        /* <DEDUP_REMOVED lines=36> */
.L_x_15320:
[----:B------:R-:W-:-:S13]  /*eec0*/  ISETP.GE.AND P0, PT, R4, 0x71, PT ;  /* 0x000000710400780c */ /* 0x000fda0003f06270 */
[----:B-12---:R-:W-:Y:S01]  /*eed0*/  @P0 LEA R6, P1, R28, R0, 0x1 ;  /* 0x000000001c060211 */ /* 0x006fe200078208ff */
        /* <DEDUP_REMOVED lines=8> */
.L_x_15240:
        /* <DEDUP_REMOVED lines=11> */
.L_x_15241:
        /* <DEDUP_REMOVED lines=18> */
[----:B------:R1:W-:Y:S03]  /*f130*/  STL [R1+0x34], R4 ;  /* 0x0000340401007387 */ /* 0x0003e60000100800 */
[----:B------:R-:W-:-:S05]  /*f140*/  IMAD.IADD R0, R3, 0x1, R0 ;  /* 0x0000000103007824 */ /* 0x000fca00078e0200 */
        /* <DEDUP_REMOVED lines=9> */
[----:B------:R-:W-:Y:S01]  /*f1e0*/  IMAD.U32 R6, RZ, RZ, UR8 ;  /* 0x00000008ff067e24 */ /* 0x000fe2000f8e00ff */
[----:B------:R-:W-:Y:S01]  /*f1f0*/  MOV R13, RZ ;  /* 0x000000ff000d7202 */ /* 0x000fe20000000f00 */
[----:B------:R-:W-:Y:S02]  /*f200*/  IMAD.U32 R7, RZ, RZ, UR9 ;  /* 0x00000009ff077e24 */ /* 0x000fe4000f8e00ff */
[----:B------:R-:W-:-:S02]  /*f210*/  IMAD.U32 R10, RZ, RZ, UR4 ;  /* 0x00000004ff0a7e24 */ /* 0x000fc4000f8e00ff */
[----:B------:R-:W-:Y:S02]  /*f220*/  IMAD.U32 R11, RZ, RZ, UR5 ;  /* 0x00000005ff0b7e24 */ /* 0x000fe4000f8e00ff */
[----:B------:R-:W-:Y:S02]  /*f230*/  IMAD.MOV.U32 R8, RZ, RZ, 0x70 ;  /* 0x00000070ff087424 */ /* 0x000fe400078e00ff */
[----:B------:R-:W-:-:S07]  /*f240*/  IMAD.MOV.U32 R12, RZ, RZ, 0x1 ;  /* 0x00000001ff0c7424 */ /* 0x000fce00078e00ff */
[----:B------:R-:W-:-:S07]  /*f250*/  LEPC R20, `(.L_x_15243) ;  /* 0x000000001014794e */ /* 0x000fce0000000000 */
[----:B01----:R-:W-:Y:S05]  /*f260*/  CALL.ABS.NOINC R2 ;  /* 0x0000000002007343 */ /* 0x003fea0003c00000 */
.L_x_15243:
[----:B------:R-:W-:Y:S05]  /*f270*/  BSYNC B6 ;  /* 0x0000000000067941 */ /* 0x000fea0003800000 */
.L_x_15242:
[----:B------:R-:W2:Y:S01]  /*f280*/  LDL.LU R21, [R1+0x34] ;  /* 0x0000340001157983 */ /* 0x000ea20000300800 */
[----:B------:R-:W-:Y:S01]  /*f290*/  ULDC.64 UR6, c[0x0][0x2e0] ;  /* 0x0000b80000067ab9 */ /* 0x000fe20000000a00 */
[----:B-1----:R-:W1:Y:S01]  /*f2a0*/  LDC R4, c[0x0][0x448] ;  /* 0x00011200ff047b82 */ /* 0x002e620000000800 */
[----:B------:R-:W-:Y:S01]  /*f2b0*/  ULDC.64 UR4, c[0x0][0x2d8] ;  /* 0x0000b60000047ab9 */ /* 0x000fe20000000a00 */
[----:B------:R-:W3:Y:S01]  /*f2c0*/  LDL.LU R20, [R1+0x2c] ;  /* 0x00002c0001147983 */ /* 0x000ee20000300800 */
[----:B------:R-:W-:-:S03]  /*f2d0*/  ULDC.64 UR8, c[0x0][0x280] ;  /* 0x0000a00000087ab9 */ /* 0x000fc60000000a00 */
[----:B------:R-:W3:Y:S02]  /*f2e0*/  LDL.LU.64 R2, [R1+0x20] ;  /* 0x0000200001027983 */ /* 0x000ee40000300a00 */
[----:B0-----:R-:W0:Y:S02]  /*f2f0*/  LDC R9, c[0x0][0x448] ;  /* 0x00011200ff097b82 */ /* 0x001e240000000800 */
[----:B------:R4:W5:Y:S01]  /*f300*/  LDL R10, [R1+0x1c] ;  /* 0x00001c00010a7983 */ /* 0x0009620000100800 */
[----:B-1----:R-:W-:-:S13]  /*f310*/  ISETP.NE.AND P6, PT, R4, 0x1, PT ;  /* 0x000000010400780c */ /* 0x002fda0003fc5270 */
[----:B------:R-:W1:Y:S08]  /*f320*/  @P6 LDC R5, c[0x0][0x44c] ;  /* 0x00011300ff056b82 */ /* 0x000e700000000800 */
[----:B------:R-:W4:Y:S08]  /*f330*/  @P6 LDC R4, c[0x0][0x450] ;  /* 0x00011400ff046b82 */ /* 0x000f300000000800 */
[----:B------:R-:W0:Y:S01]  /*f340*/  @P6 LDC R8, c[0x0][0x450] ;  /* 0x00011400ff086b82 */ /* 0x000e220000000800 */
[----:B--2---:R-:W-:-:S02]  /*f350*/  IMAD R0, R21, UR6, RZ ;  /* 0x0000000615007c24 */ /* 0x004fc4000f8e02ff */
[----:B------:R-:W2:Y:S02]  /*f360*/  S2R R21, SR_TID.X ;  /* 0x0000000000157919 */ /* 0x000ea40000002100 */
[----:B------:R-:W-:Y:S02]  /*f370*/  IMAD R0, R29, UR7, R0 ;  /* 0x000000071d007c24 */ /* 0x000fe4000f8e0200 */
[----:B---3--:R-:W-:Y:S02]  /*f380*/  IMAD.MOV.U32 R3, RZ, RZ, R20 ;  /* 0x000000ffff037224 */ /* 0x008fe400078e0014 */
[----:B------:R-:W3:Y:S01]  /*f390*/  S2R R20, SR_TID.X ;  /* 0x0000000000147919 */ /* 0x000ee20000002100 */
[----:B------:R-:W-:-:S04]  /*f3a0*/  IMAD.WIDE.U32 R2, R24, UR4, R2 ;  /* 0x0000000418027c25 */ /* 0x000fc8000f8e0002 */
[----:B------:R-:W-:Y:S01]  /*f3b0*/  IMAD R3, R24, UR5, R3 ;  /* 0x0000000518037c24 */ /* 0x000fe2000f8e0203 */
[----:B------:R-:W-:Y:S01]  /*f3c0*/  ULDC.64 UR4, c[0x0][0x2d0] ;  /* 0x0000b40000047ab9 */ /* 0x000fe20000000a00 */
[----:B------:R-:W-:Y:S01]  /*f3d0*/  IMAD.WIDE.U32 R2, R29, UR6, R2 ;  /* 0x000000061d027c25 */ /* 0x000fe2000f8e0002 */
[----:B------:R-:W-:-:S03]  /*f3e0*/  ULDC.64 UR6, c[0x0][0x2c8] ;  /* 0x0000b20000067ab9 */ /* 0x000fc60000000a00 */
[----:B------:R-:W-:Y:S02]  /*f3f0*/  IMAD.IADD R3, R3, 0x1, R0 ;  /* 0x0000000103037824 */ /* 0x000fe400078e0200 */
[----:B--2---:R-:W-:-:S05]  /*f400*/  IMAD.SHL.U32 R21, R21, 0x10, RZ ;  /* 0x0000001015157824 */ /* 0x004fca00078e00ff */
[----:B------:R-:W-:Y:S02]  /*f410*/  LOP3.LUT R21, R21, 0x70, RZ, 0xc0, !PT ;  /* 0x0000007015157812 */ /* 0x000fe400078ec0ff */
[----:B---3--:R-:W-:-:S04]  /*f420*/  LOP3.LUT R20, R20, 0x7f, RZ, 0xc0, !PT ;  /* 0x0000007f14147812 */ /* 0x008fc800078ec0ff */
[----:B------:R-:W-:-:S04]  /*f430*/  SHF.R.U32.HI R20, RZ, 0x3, R20 ;  /* 0x00000003ff147819 */ /* 0x000fc80000011614 */
[----:B------:R-:W-:Y:S02]  /*f440*/  LOP3.LUT R20, R20, R21, RZ, 0xfc, !PT ;  /* 0x0000001514147212 */ /* 0x000fe400078efcff */
[----:B------:R2:W5:Y:S03]  /*f450*/  LDL R21, [R1+0x28] ;  /* 0x0000280001157983 */ /* 0x0005660000100800 */
[----:B------:R-:W-:-:S04]  /*f460*/  IMAD R6, R17, 0xc0, R20 ;  /* 0x000000c011067824 */ /* 0x000fc800078e0214 */
[----:B-1----:R-:W-:-:S04]  /*f470*/  @P6 IMAD.HI.U32 R0, R6, R5, RZ ;  /* 0x0000000506006227 */ /* 0x002fc800078e00ff */
[----:B------:R-:W-:Y:S01]  /*f480*/  IMAD.MOV.U32 R5, RZ, RZ, R6 ;  /* 0x000000ffff057224 */ /* 0x000fe200078e0006 */
[----:B----4-:R-:W-:-:S04]  /*f490*/  @P6 SHF.R.U32.HI R5, RZ, R4, R0 ;  /* 0x00000004ff056219 */ /* 0x010fc80000011600 */
[----:B------:R-:W-:-:S05]  /*f4a0*/  SHF.R.S32.HI R0, RZ, 0x1f, R5 ;  /* 0x0000001fff007819 */ /* 0x000fca0000011405 */
[----:B------:R-:W-:-:S04]  /*f4b0*/  IMAD R0, R0, UR4, RZ ;  /* 0x0000000400007c24 */ /* 0x000fc8000f8e02ff */
[C---:B------:R-:W-:Y:S02]  /*f4c0*/  IMAD R7, R5.reuse, UR5, R0 ;  /* 0x0000000505077c24 */ /* 0x040fe4000f8e0200 */
[----:B------:R-:W-:Y:S02]  /*f4d0*/  IMAD.MOV R0, RZ, RZ, -R5 ;  /* 0x000000ffff007224 */ /* 0x000fe400078e0a05 */
[----:B------:R-:W-:-:S04]  /*f4e0*/  IMAD.WIDE.U32 R4, R5, UR4, R2 ;  /* 0x0000000405047c25 */ /* 0x000fc8000f8e0002 */
[----:B0-----:R-:W-:Y:S02]  /*f4f0*/  IMAD R0, R9, R0, R6 ;  /* 0x0000000009007224 */ /* 0x001fe400078e0206 */
[----:B------:R-:W-:-:S03]  /*f500*/  IMAD.IADD R5, R5, 0x1, R7 ;  /* 0x0000000105057824 */ /* 0x000fc600078e0207 */
[----:B------:R-:W-:Y:S01]  /*f510*/  SHF.R.S32.HI R7, RZ, 0x1f, R0 ;  /* 0x0000001fff077819 */ /* 0x000fe20000011400 */
[----:B------:R-:W-:-:S04]  /*f520*/  IMAD.WIDE.U32 R4, R0, UR6, R4 ;  /* 0x0000000600047c25 */ /* 0x000fc8000f8e0004 */
[----:B------:R-:W-:-:S04]  /*f530*/  IMAD R7, R7, UR6, RZ ;  /* 0x0000000607077c24 */ /* 0x000fc8000f8e02ff */
[----:B------:R-:W-:-:S05]  /*f540*/  IMAD R7, R0, UR7, R7 ;  /* 0x0000000700077c24 */ /* 0x000fca000f8e0207 */
[----:B------:R-:W-:Y:S02]  /*f550*/  IADD3 R5, R5, R7, RZ ;  /* 0x0000000705057210 */ /* 0x000fe40007ffe0ff */
[----:B------:R-:W0:Y:S01]  /*f560*/  @P6 LDC R7, c[0x0][0x44c] ;  /* 0x00011300ff076b82 */ /* 0x000e220000000800 */
[----:B------:R-:W-:-:S04]  /*f570*/  LEA R0, P0, R4, UR8, 0x1 ;  /* 0x0000000804007c11 */ /* 0x000fc8000f8008ff */
[----:B------:R-:W-:Y:S01]  /*f580*/  LEA.HI.X R4, R4, UR9, R5, 0x1, P0 ;  /* 0x0000000904047c11 */ /* 0x000fe200080f0c05 */
[----:B------:R-:W-:-:S04]  /*f590*/  VIADD R5, R6, 0x80 ;  /* 0x0000008006057836 */ /* 0x000fc80000000000 */
        /* <DEDUP_REMOVED lines=103> */
[----:B-1----:R-:W-:-:S04]  /*fc10*/  @!P2 LEA R6, P3, R28, R6, 0x1 ;  /* 0x000000061c06a211 */ /* 0x002fc800078608ff */
[----:B------:R-:W-:Y:S02]  /*fc20*/  @!P2 IADD3.X R7, RZ, R4, RZ, P3, !PT ;  /* 0x00000004ff07a210 */ /* 0x000fe40001ffe4ff */
        /* <DEDUP_REMOVED lines=22> */
[----:B------:R0:W1:Y:S04]  /*fd90*/  SHFL.IDX PT, R0, R2, 0x3, 0x181f ;  /* 0x00781f0002007f89 */ /* 0x00006800000e0000 */
[----:B------:R0:W-:Y:S04]  /*fda0*/  @!P2 LDGSTS.E.BYPASS.LTC128B.128 [R10+0xd400], desc[UR54][R6.64], !P0 ;  /* 0x0d400000060aafae */ /* 0x0001e8000c101d76 */
[----:B------:R0:W2:Y:S02]  /*fdb0*/  SHFL.IDX PT, R2, R5, 0x3, 0x181f ;  /* 0x00781f0005027f89 */ /* 0x0000a400000e0000 */
.L_x_15345:
        /* <DEDUP_REMOVED lines=10> */
.L_x_15245:
        /* <DEDUP_REMOVED lines=19> */
[----:B--2---:R-:W-:-:S04]  /*ff90*/  IADD3 R7, R4, -0x2, RZ ;  /* 0xfffffffe04077810 */ /* 0x004fc80007ffe0ff */
[----:B---3--:R-:W-:Y:S01]  /*ffa0*/  ISETP.GE.AND P1, PT, R7, R2, PT ;  /* 0x000000020700720c */ /* 0x008fe20003f26270 */
[----:B01----:R-:W-:-:S12]  /*ffb0*/  @!P0 BRA `(.L_x_15247) ;  /* 0x0000004800588947 */ /* 0x003fd80003800000 */
.L_x_15346:
[----:B------:R-:W-:Y:S05]  /*ffc0*/  BSYNC B0 ;  /* 0x0000000000007941 */ /* 0x000fea0003800000 */
.L_x_15246:
[----:B------:R-:W-:Y:S04]  /*ffd0*/  BSSY B0, `(.L_x_15248) ;  /* 0x00000ff000007945 */ /* 0x000fe80003800000 */
[----:B------:R-:W-:Y:S05]  /*ffe0*/  @!P1 BRA `(.L_x_15249) ;  /* 0x0000000c00f49947 */ /* 0x000fea0003800000 */
[----:B------:R-:W-:Y:S01]  /*fff0*/  ULDC UR4, c[0x0][0x2f4] ;  /* 0x0000bd0000047ab9 */ /* 0x000fe20000000800 */
[----:B------:R-:W-:Y:S01]  /*10000*/  IMAD.MOV.U32 R6, RZ, RZ, R25 ;  /* 0x000000ffff067224 */ /* 0x000fe200078e0019 */
[----:B------:R-:W-:Y:S01]  /*10010*/  ISETP.GE.AND P1, PT, R28, UR4, PT ;  /* 0x000000041c007c0c */ /* 0x000fe2000bf26270 */
[----:B------:R-:W-:Y:S02]  /*10020*/  IMAD.MOV.U32 R17, RZ, RZ, R27 ;  /* 0x000000ffff117224 */ /* 0x000fe400078e001b */
[----:B------:R-:W-:-:S10]  /*10030*/  IMAD.MOV.U32 R29, RZ, RZ, R26 ;  /* 0x000000ffff1d7224 */ /* 0x000fd400078e001a */
.L_x_15262:
[----:B------:R-:W2:Y:S01]  /*10040*/  LDL R9, [R1+0x14] ;  /* 0x0000140001097983 */ /* 0x000ea20000100800 */
[----:B0-----:R-:W0:Y:S03]  /*10050*/  LDC R3, c[0x0][0x430] ;  /* 0x00010c00ff037b82 */ /* 0x001e260000000800 */
[----:B------:R-:W3:Y:S04]  /*10060*/  LDL R8, [R1+0x18] ;  /* 0x0000180001087983 */ /* 0x000ee80000100800 */
[----:B------:R-:W4:Y:S01]  /*10070*/  LDL R5, [R1] ;  /* 0x0000000001057983 */ /* 0x000f220000100800 */
        /* <DEDUP_REMOVED lines=14> */
[----:B-1----:R-:W-:-:S04]  /*10160*/  @P0 SHF.R.U32.HI R2, RZ, R0, R4 ;  /* 0x00000000ff020219 */ /* 0x002fc80000011604 */
[----:B------:R-:W-:-:S05]  /*10170*/  IADD3 R0, -R2, RZ, RZ ;  /* 0x000000ff02007210 */ /* 0x000fca0007ffe1ff */
        /* <DEDUP_REMOVED lines=22> */
.L_x_15250:
[----:B------:R-:W-:Y:S01]  /*102e0*/  IMAD R5, R25, 0x8, R22 ;  /* 0x0000000819057824 */ /* 0x000fe200078e0216 */
[----:B------:R-:W-:Y:S01]  /*102f0*/  SHF.L.U32 R2, R27, 0x1f, RZ ;  /* 0x0000001f1b027819 */ /* 0x000fe200000006ff */
[----:B------:R-:W-:Y:S03]  /*10300*/  BSSY B1, `(.L_x_15251) ;  /* 0x0000003000017945 */ /* 0x000fe60003800000 */
[----:B------:R-:W0:Y:S02]  /*10310*/  SYNCS.PHASECHK.TRANS64.TRYWAIT P0, [R5+URZ+0x16840], R2 ;  /* 0x01684002050075a7 */ /* 0x000e24000800017f */
[----:B0-----:R-:W-:Y:S05]  /*10320*/  @!P0 BRA `(.L_x_15252) ;  /* 0x0000004400908947 */ /* 0x001fea0003800000 */
.L_x_15347:
[----:B------:R-:W-:Y:S05]  /*10330*/  BSYNC B1 ;  /* 0x0000000000017941 */ /* 0x000fea0003800000 */
.L_x_15251:
[----:B------:R-:W2:Y:S01]  /*10340*/  LDL R3, [R1+0x4] ;  /* 0x0000040001037983 */ /* 0x000ea20000100800 */
[----:B------:R-:W-:Y:S01]  /*10350*/  SHF.R.S32.HI R20, RZ, 0x1f, R0 ;  /* 0x0000001fff147819 */ /* 0x000fe20000011400 */
[----:B------:R-:W-:Y:S01]  /*10360*/  ULDC.64 UR4, c[0x0][0x300] ;  /* 0x0000c00000047ab9 */ /* 0x000fe20000000a00 */
[----:B------:R-:W-:Y:S01]  /*10370*/  ULDC.64 UR6, c[0x0][0x2e8] ;  /* 0x0000ba0000067ab9 */ /* 0x000fe20000000a00 */
[----:B------:R-:W1:Y:S02]  /*10380*/  S2R R8, SR_TID.X ;  /* 0x0000000000087919 */ /* 0x000e640000002100 */
[----:B------:R-:W-:-:S04]  /*10390*/  IMAD R7, R20, UR4, RZ ;  /* 0x0000000414077c24 */ /* 0x000fc8000f8e02ff */
[----:B------:R-:W-:Y:S02]  /*103a0*/  IMAD R7, R0, UR5, R7 ;  /* 0x0000000500077c24 */ /* 0x000fe4000f8e0207 */
[C---:B-1----:R-:W-:Y:S02]  /*103b0*/  IMAD.SHL.U32 R9, R8.reuse, 0x8, RZ ;  /* 0x0000000808097824 */ /* 0x042fe400078e00ff */
[----:B------:R-:W-:-:S03]  /*103c0*/  IMAD.SHL.U32 R11, R8, 0x8, RZ ;  /* 0x00000008080b7824 */ /* 0x000fc600078e00ff */
        /* <DEDUP_REMOVED lines=59> */
.L_x_15365:
        /* <DEDUP_REMOVED lines=8> */
.L_x_15254:
[----:B------:R-:W-:Y:S02]  /*10800*/  PLOP3.LUT P2, PT, P2, P0, PT, 0xa2, 0x0 ;  /* 0x000000000000781c */ /* 0x000fe40001741472 */
[----:B------:R-:W-:-:S08]  /*10810*/  @P0 R2UR P2, UR4, R5 ;  /* 0x00000000050402ca */ /* 0x000fd00000040000 */
[----:B------:R-:W-:-:S05]  /*10820*/  @P0 PLOP3.LUT P0, PT, P2, PT, PT, 0x80, 0x0 ;  /* 0x000000000000081c */ /* 0x000fca000170f070 */
[----:B------:R-:W-:Y:S01]  /*10830*/  @!P2 SYNCS.ARRIVE.TRANS64.RED.A0T1 RZ, [UR4+0x16830], RZ ;  /* 0x016830ffffffa9a7 */ /* 0x000fe20008200404 */
[----:B------:R-:W-:Y:S07]  /*10840*/  @!P2 ARRIVES.LDGSTSBAR.64.TRANSCNT [UR4+0x16830] ;  /* 0x01683000ff00a9b0 */ /* 0x000fee0008000a84 */
[----:B------:R-:W-:Y:S05]  /*10850*/  @P0 BRA.U.ANY `(.L_x_15254) ;  /* 0xfffffffd00e80947 */ /* 0x000fea000393ffff */
[----:B------:R-:W-:Y:S01]  /*10860*/  NOP ;  /* 0x0000000000007918 */ /* 0x000fe20000000000 */
[----:B-1----:R-:W-:-:S04]  /*10870*/  MOV R2, UR37 ;  /* 0x0000002500027c02 */ /* 0x002fc80008000f00 */
[----:B------:R-:W-:-:S13]  /*10880*/  ISETP.NE.AND P3, PT, R2, 0x3, PT ;  /* 0x000000030200780c */ /* 0x000fda0003f65270 */
[----:B------:R-:W-:Y:S05]  /*10890*/  @!P3 BRA `(.L_x_15255) ;  /* 0x000000000004b947 */ /* 0x000fea0003800000 */
[----:B------:R-:W-:Y:S01]  /*108a0*/  BPT.TRAP 0x1 ;  /* 0x000000040000795c */ /* 0x000fe20000300000 */
.L_x_15255:
[----:B------:R1:W-:Y:S01]  /*108b0*/  SYNCS.ARRIVE.TRANS64.A1T0 RZ, [R5+URZ+0x16830], RZ ;  /* 0x016830ff05ff79a7 */ /* 0x0003e2000810003f */
[----:B------:R-:W-:Y:S05]  /*108c0*/  @!P3 BRA `(.L_x_15256) ;  /* 0x000000000004b947 */ /* 0x000fea0003800000 */
[----:B------:R-:W-:Y:S01]  /*108d0*/  BPT.TRAP 0x1 ;  /* 0x000000040000795c */ /* 0x000fe20000300000 */
.L_x_15256:
[----:B------:R-:W-:Y:S01]  /*108e0*/  SHF.L.U32 R2, R17, 0x1f, RZ ;  /* 0x0000001f11027819 */ /* 0x000fe200000006ff */
[----:B-1----:R-:W-:Y:S01]  /*108f0*/  IMAD R5, R6, 0x8, R22 ;  /* 0x0000000806057824 */ /* 0x002fe200078e0216 */
[----:B------:R-:W-:Y:S03]  /*10900*/  BSSY B1, `(.L_x_15257) ;  /* 0x0000003000017945 */ /* 0x000fe60003800000 */
[----:B------:R-:W1:Y:S02]  /*10910*/  SYNCS.PHASECHK.TRANS64.TRYWAIT P0, [R5+URZ+0x16860], R2 ;  /* 0x01686002050075a7 */ /* 0x000e64000800017f */
[----:B-1----:R-:W-:Y:S05]  /*10920*/  @!P0 BRA `(.L_x_15258) ;  /* 0x0000004800548947 */ /* 0x002fea0003800000 */
.L_x_15366:
[----:B------:R-:W-:Y:S05]  /*10930*/  BSYNC B1 ;  /* 0x0000000000017941 */ /* 0x000fea0003800000 */
.L_x_15257:
        /* <DEDUP_REMOVED lines=15> */
[----:B------:R-:W-:Y:S02]  /*10a30*/  ISETP.LT.OR P0, PT, R8, 0x1, P1 ;  /* 0x000000010800780c */ /* 0x000fe40000f01670 */
[----:B------:R-:W-:Y:S01]  /*10a40*/  LEA R6, R6, R22, 0x1 ;  /* 0x0000001606067211 */ /* 0x000fe200078e08ff */
        /* <DEDUP_REMOVED lines=43> */
.L_x_15384:
[----:B------:R-:W-:Y:S01]  /*10d00*/  ISETP.LT.OR P0, PT, R8, 0x71, P1 ;  /* 0x000000710800780c */ /* 0x000fe20000f01670 */
[----:B------:R-:W-:Y:S01]  /*10d10*/  ULDC.64 UR4, c[0x0][0x328] ;  /* 0x0000ca0000047ab9 */ /* 0x000fe20000000a00 */
[----:B-1----:R-:W-:Y:S01]  /*10d20*/  IADD3 R2, P2, R2, R7, RZ ;  /* 0x0000000702027210 */ /* 0x002fe20007f5e0ff */
[----:B------:R-:W-:-:S03]  /*10d30*/  ULDC.64 UR6, c[0x0][0x318] ;  /* 0x0000c60000067ab9 */ /* 0x000fc60000000a00 */
[----:B------:R-:W-:-:S07]  /*10d40*/  IADD3.X R3, RZ, R23, RZ, P2, !PT ;  /* 0x00000017ff037210 */ /* 0x000fce00017fe4ff */
        /* <DEDUP_REMOVED lines=20> */
.L_x_15260:
        /* <DEDUP_REMOVED lines=11> */
.L_x_15261:
[----:B------:R-:W2:Y:S01]  /*10f40*/  LDL R0, [R1+0x10] ;  /* 0x0000100001007983 */ /* 0x000ea20000100800 */
[----:B------:R1:W-:Y:S01]  /*10f50*/  SYNCS.ARRIVE.TRANS64.A1T0 RZ, [R5+URZ+0x16850], RZ ;  /* 0x016850ff05ff79a7 */ /* 0x0003e2000810003f */
[C---:B------:R-:W-:Y:S01]  /*10f60*/  VIADD R7, R26.reuse, 0xffffffff ;  /* 0xffffffff1a077836 */ /* 0x040fe20000000000 */
[----:B------:R-:W-:Y:S01]  /*10f70*/  MOV R29, R26 ;  /* 0x0000001a001d7202 */ /* 0x000fe20000000f00 */
[----:B------:R-:W-:Y:S02]  /*10f80*/  IMAD.MOV.U32 R6, RZ, RZ, R25 ;  /* 0x000000ffff067224 */ /* 0x000fe400078e0019 */
[----:B------:R-:W-:Y:S01]  /*10f90*/  IMAD.MOV.U32 R17, RZ, RZ, R27 ;  /* 0x000000ffff117224 */ /* 0x000fe200078e001b */
[----:B--2---:R-:W-:-:S13]  /*10fa0*/  ISETP.GT.AND P0, PT, R26, R0, PT ;  /* 0x000000001a00720c */ /* 0x004fda0003f04270 */
[----:B-1----:R-:W-:Y:S05]  /*10fb0*/  @P0 BRA `(.L_x_15262) ;  /* 0xfffffff000200947 */ /* 0x002fea000383ffff */
.L_x_15249:
[----:B------:R-:W-:Y:S05]  /*10fc0*/  BSYNC B0 ;  /* 0x0000000000007941 */ /* 0x000fea0003800000 */
.L_x_15248:
        /* <DEDUP_REMOVED lines=17> */
.L_x_15264:
[----:B------:R-:W-:Y:S05]  /*110e0*/  BSYNC B0 ;  /* 0x0000000000007941 */ /* 0x000fea0003800000 */
.L_x_15263:
[----:B------:R-:W-:-:S05]  /*110f0*/  IMAD.U32 R0, RZ, RZ, UR37 ;  /* 0x00000025ff007e24 */ /* 0x000fca000f8e00ff */
[----:B------:R-:W-:-:S13]  /*11100*/  ISETP.NE.AND P0, PT, R0, 0x3, PT ;  /* 0x000000030000780c */ /* 0x000fda0003f05270 */
[----:B------:R-:W-:Y:S05]  /*11110*/  @!P0 BRA `(.L_x_15265) ;  /* 0x0000000000048947 */ /* 0x000fea0003800000 */
[----:B------:R-:W-:Y:S01]  /*11120*/  BPT.TRAP 0x1 ;  /* 0x000000040000795c */ /* 0x000fe20000300000 */
.L_x_15265:
[----:B------:R-:W2:Y:S01]  /*11130*/  LDL.LU R2, [R1+0xc] ;  /* 0x00000c0001027983 */ /* 0x000ea20000300800 */
[----:B------:R-:W-:Y:S01]  /*11140*/  IMAD R0, R25, 0x8, R22 ;  /* 0x0000000819007824 */ /* 0x000fe200078e0216 */
[----:B0-----:R-:W-:Y:S01]  /*11150*/  SHF.L.U32 R3, R27, 0x1f, RZ ;  /* 0x0000001f1b037819 */ /* 0x001fe200000006ff */
[----:B------:R-:W-:Y:S03]  /*11160*/  BSSY B0, `(.L_x_15266) ;  /* 0x0000004000007945 */ /* 0x000fe60003800000 */
[----:B------:R-:W0:Y:S01]  /*11170*/  SYNCS.PHASECHK.TRANS64.TRYWAIT P0, [R0+URZ+0x16860], R3 ;  /* 0x01686003000075a7 */ /* 0x000e22000800017f */
[----:B--2---:R-:W-:Y:S01]  /*11180*/  IMAD R6, R26, -0x80, R2 ;  /* 0xffffff801a067824 */ /* 0x004fe200078e0202 */
[----:B0-----:R-:W-:Y:S06]  /*11190*/  @!P0 BRA `(.L_x_15267) ;  /* 0x0000004800948947 */ /* 0x001fec0003800000 */
.L_x_15385:
[----:B------:R-:W-:Y:S05]  /*111a0*/  BSYNC B0 ;  /* 0x0000000000007941 */ /* 0x000fea0003800000 */
.L_x_15266:
        /* <DEDUP_REMOVED lines=15> */
[----:B------:R-:W-:Y:S01]  /*112a0*/  SHF.L.U32 R5, R28, 0x1, RZ ;  /* 0x000000011c057819 */ /* 0x000fe200000006ff */
[----:B------:R-:W-:Y:S01]  /*112b0*/  IMAD R4, R4, 0x2, R22 ;  /* 0x0000000204047824 */ /* 0x000fe200078e0216 */
[----:B0-----:R-:W0:Y:S01]  /*112c0*/  SHFL.IDX PT, R3, R23, RZ, 0x181f ;  /* 0x00181fff17037589 */ /* 0x001e2200000e0000 */
[----:B------:R-:W-:-:S03]  /*112d0*/  ISETP.GE.AND P0, PT, R28, UR4, PT ;  /* 0x000000041c007c0c */ /* 0x000fc6000bf06270 */
[----:B------:R-:W2:Y:S01]  /*112e0*/  SHFL.IDX PT, R9, R18, 0x1, 0x181f ;  /* 0x00381f0012097f89 */ /* 0x000ea200000e0000 */
[----:B------:R-:W-:-:S03]  /*112f0*/  ISETP.LT.OR P1, PT, R6, 0x1, P0 ;  /* 0x000000010600780c */ /* 0x000fc60000721670 */
        /* <DEDUP_REMOVED lines=32> */
[----:B0-----:R-:W-:-:S04]  /*11500*/  IADD3 R2, P2, R9, R5, RZ ;  /* 0x0000000509027210 */ /* 0x001fc80007f5e0ff */
[----:B-1----:R-:W-:-:S05]  /*11510*/  IADD3.X R3, RZ, R7, RZ, P2, !PT ;  /* 0x00000007ff037210 */ /* 0x002fca00017fe4ff */
[----:B------:R0:W-:Y:S01]  /*11520*/  LDGSTS.E.BYPASS.LTC128B.128 [R4+0x2c00], desc[UR54][R2.64], !P1 ;  /* 0x02c0000002047fae */ /* 0x0001e2000c901d76 */
[----:B------:R-:W-:Y:S02]  /*11530*/  ISETP.LT.OR P1, PT, R6, 0x61, P0 ;  /* 0x000000610600780c */ /* 0x000fe40000721670 */
[----:B0-----:R-:W-:Y:S02]  /*11540*/  IADD3 R2, P2, R14, R5, RZ ;  /* 0x000000050e027210 */ /* 0x001fe40007f5e0ff */
[----:B------:R0:W1:Y:S03]  /*11550*/  SHFL.IDX PT, R14, R18, 0x7, 0x181f ;  /* 0x00f81f00120e7f89 */ /* 0x00006600000e0000 */
[----:B--2---:R-:W-:-:S06]  /*11560*/  IMAD.X R3, RZ, RZ, R8, P2 ;  /* 0x000000ffff037224 */ /* 0x004fcc00010e0608 */
[----:B---3--:R0:W-:Y:S02]  /*11570*/  LDGSTS.E.BYPASS.LTC128B.128 [R4+0x3400], desc[UR54][R2.64], !P1 ;  /* 0x0340000002047fae */ /* 0x0081e4000c901d76 */
.L_x_15403:
        /* <DEDUP_REMOVED lines=9> */
.L_x_15269:
        /* <DEDUP_REMOVED lines=11> */
.L_x_15270:
[----:B------:R-:W-:Y:S01]  /*116c0*/  VIADD R25, R25, 0x1 ;  /* 0x0000000119197836 */ /* 0x000fe20000000000 */
[----:B------:R0:W-:Y:S04]  /*116d0*/  SYNCS.ARRIVE.TRANS64.A1T0 RZ, [R0+URZ+0x16850], RZ ;  /* 0x016850ff00ff79a7 */ /* 0x0001e8000810003f */
[----:B------:R-:W-:-:S04]  /*116e0*/  ISETP.NE.AND P0, PT, R25, 0x2, PT ;  /* 0x000000021900780c */ /* 0x000fc80003f05270 */
[----:B0-----:R-:W-:Y:S02]  /*116f0*/  SEL R0, RZ, 0x1, P0 ;  /* 0x00000001ff007807 */ /* 0x001fe40000000000 */
[----:B------:R-:W-:Y:S02]  /*11700*/  SEL R25, R25, RZ, P0 ;  /* 0x000000ff19197207 */ /* 0x000fe40000000000 */
[----:B------:R-:W-:-:S07]  /*11710*/  LOP3.LUT R27, R27, R0, RZ, 0x3c, !PT ;  /* 0x000000001b1b7212 */ /* 0x000fce00078e3cff */
.L_x_15229:
[----:B------:R-:W-:Y:S05]  /*11720*/  BSYNC B7 ;  /* 0x0000000000077941 */ /* 0x000fea0003800000 */
.L_x_15227:
        /* <DEDUP_REMOVED lines=12> */
.L_x_15271:
        /* <DEDUP_REMOVED lines=14> */
[----:B------:R-:W-:Y:S01]  /*118d0*/  MOV R17, RZ ;  /* 0x000000ff00117202 */ /* 0x000fe20000000f00 */
[----:B------:R-:W-:Y:S01]  /*118e0*/  IMAD.MOV.U32 R5, RZ, RZ, RZ ;  /* 0x000000ffff057224 */ /* 0x000fe200078e00ff */
        /* <DEDUP_REMOVED lines=27> */
.L_x_15413:
[----:B------:R-:W-:Y:S02]  /*11aa0*/  ULDC UR4, c[0x0][0xc38] ;  /* 0x00030e0000047ab9 */ /* 0x000fe40000000800 */
[----:B------:R-:W-:-:S04]  /*11ab0*/  IMAD.U32 R4, RZ, RZ, UR4 ;  /* 0x00000004ff047e24 */ /* 0x000fc8000f8e00ff */
[----:B-1----:R-:W-:-:S04]  /*11ac0*/  IMAD R3, R14, R4, RZ ;  /* 0x000000040e037224 */ /* 0x002fc800078e02ff */
[----:B------:R-:W-:-:S05]  /*11ad0*/  IMAD.IADD R6, R6, 0x1, R3 ;  /* 0x0000000106067824 */ /* 0x000fca00078e0203 */
[----:B------:R-:W-:-:S13]  /*11ae0*/  ISETP.GT.AND P6, PT, R6, R0, PT ;  /* 0x000000000600720c */ /* 0x000fda0003fc4270 */
[----:B------:R-:W-:Y:S05]  /*11af0*/  @P6 BRA `(.L_x_15274) ;  /* 0x0000000000a46947 */ /* 0x000fea0003800000 */
.L_x_15277:
        /* <DEDUP_REMOVED lines=35> */
.L_x_15421:
[----:B------:R-:W-:Y:S02]  /*11d30*/  ULDC UR4, c[0x0][0xc38] ;  /* 0x00030e0000047ab9 */ /* 0x000fe40000000800 */
[----:B------:R-:W-:-:S05]  /*11d40*/  MOV R4, UR4 ;  /* 0x0000000400047c02 */ /* 0x000fca0008000f00 */
[----:B-1----:R-:W-:-:S04]  /*11d50*/  IMAD R3, R14, R4, RZ ;  /* 0x000000040e037224 */ /* 0x002fc800078e02ff */
[----:B------:R-:W-:-:S05]  /*11d60*/  IMAD.IADD R6, R3, 0x1, R6 ;  /* 0x0000000103067824 */ /* 0x000fca00078e0206 */
[----:B------:R-:W-:-:S13]  /*11d70*/  ISETP.GT.AND P6, PT, R6, R0, PT ;  /* 0x000000000600720c */ /* 0x000fda0003fc4270 */
[----:B------:R-:W-:Y:S05]  /*11d80*/  @!P6 BRA `(.L_x_15277) ;  /* 0xfffffffc005ce947 */ /* 0x000fea000383ffff */
.L_x_15274:
        /* <DEDUP_REMOVED lines=10> */
.L_x_15426:
[----:B------:R-:W-:-:S13]  /*11e30*/  ISETP.NE.AND P0, PT, R3, RZ, PT ;  /* 0x000000ff0300720c */ /* 0x000fda0003f05270 */
[----:B------:R-:W-:Y:S05]  /*11e40*/  @!P0 BRA `(.L_x_15279) ;  /* 0x0000000000108947 */ /* 0x000fea0003800000 */
[----:B------:R-:W-:Y:S01]  /*11e50*/  UMOV UR4, 0xffffffff ;  /* 0xffffffff00047882 */ /* 0x000fe20000000000 */
[----:B------:R-:W-:Y:S02]  /*11e60*/  VIADD R12, R7, 0xffffffff ;  /* 0xffffffff070c7836 */ /* 0x000fe40000000000 */
[----:B------:R-:W-:Y:S05]  /*11e70*/  BRA.DIV UR4, `(.L_x_15280) ;  /* 0x0000005204087947 */ /* 0x000fea000b800000 */
[----:B------:R4:W0:Y:S02]  /*11e80*/  SHFL.IDX PT, R16, R2, R12, 0x1f ;  /* 0x00001f0c02107589 */ /* 0x00082400000e0000 */
.L_x_15279:
        /* <DEDUP_REMOVED lines=12> */
[----:B0-----:R-:W-:-:S05]  /*11f50*/  IADD3 R9, RZ, -R3, RZ ;  /* 0x80000003ff097210 */ /* 0x001fca0007ffe0ff */
        /* <DEDUP_REMOVED lines=12> */
[----:B------:R-:W-:Y:S01]  /*12020*/  @!P1 IMAD.IADD R9, R9, 0x1, -R4 ;  /* 0x0000000109099824 */ /* 0x000fe200078e0a04 */
[----:B------:R-:W-:-:S02]  /*12030*/  @!P1 IADD3 R7, R7, 0x1, RZ ;  /* 0x0000000107079810 */ /* 0x000fc40007ffe0ff */
        /* <DEDUP_REMOVED lines=24> */
[----:B------:R-:W-:-:S05]  /*121c0*/  @P0 VIADD R4, R4, 0x1 ;  /* 0x0000000104040836 */ /* 0x000fca0000000000 */
[----:B------:R-:W-:Y:S02]  /*121d0*/  @!P2 IADD3 R4, -R4, RZ, RZ ;  /* 0x000000ff0404a210 */ /* 0x000fe40007ffe1ff */
[----:B------:R-:W-:-:S05]  /*121e0*/  @!P1 LOP3.LUT R4, RZ, R5, RZ, 0x33, !PT ;  /* 0x00000005ff049212 */ /* 0x000fca00078e33ff */
[--C-:B------:R-:W-:Y:S02]  /*121f0*/  IMAD.MOV R2, RZ, RZ, -R4.reuse ;  /* 0x000000ffff027224 */ /* 0x100fe400078e0a04 */
[C---:B------:R-:W-:Y:S02]  /*12200*/  IMAD R4, R5.reuse, 0x1000000, R4 ;  /* 0x0100000005047824 */ /* 0x040fe400078e0204 */
[----:B------:R-:W-:-:S04]  /*12210*/  IMAD R5, R5, R2, R7 ;  /* 0x0000000205057224 */ /* 0x000fc800078e0207 */
[----:B------:R-:W-:Y:S01]  /*12220*/  IMAD R18, R5, 0x10000, R4 ;  /* 0x0001000005127824 */ /* 0x000fe200078e0204 */
[----:B------:R-:W-:Y:S06]  /*12230*/  BRA `(.L_x_15282) ;  /* 0x0000000000f07947 */ /* 0x000fec0003800000 */
.L_x_15281:
[----:B----4-:R-:W0:Y:S02]  /*12240*/  LDC.64 R2, c[0x0][0xc90] ;  /* 0x00032400ff027b82 */ /* 0x010e240000000a00 */
[----:B0-----:R-:W-:-:S05]  /*12250*/  IMAD.WIDE R2, R19, 0x4, R2 ;  /* 0x0000000413027825 */ /* 0x001fca00078e0202 */
[----:B------:R0:W2:Y:S02]  /*12260*/  LDG.E R6, desc[UR54][R2.64] ;  /* 0x0000003602067981 */ /* 0x0000a4000c1e1900 */
[----:B0-----:R-:W-:Y:S01]  /*12270*/  MOV R2, RZ ;  /* 0x000000ff00027202 */ /* 0x001fe20000000f00 */
        /* <DEDUP_REMOVED lines=32> */
[----:B0-----:R-:W-:-:S02]  /*12480*/  IADD3 R2, R8, 0xffffffe, RZ ;  /* 0x0ffffffe08027810 */ /* 0x001fc40007ffe0ff */
[----:B------:R-:W-:-:S04]  /*12490*/  IABS R8, R0 ;  /* 0x0000000000087213 */ /* 0x000fc80000000000 */
        /* <DEDUP_REMOVED lines=19> */
[----:B------:R-:W-:Y:S01]  /*125d0*/  @!P1 LOP3.LUT R3, RZ, R4, RZ, 0x33, !PT ;  /* 0x00000004ff039212 */ /* 0x000fe200078e33ff */
[----:B------:R-:W-:-:S04]  /*125e0*/  IMAD.MOV R4, RZ, RZ, -R4 ;  /* 0x000000ffff047224 */ /* 0x000fc800078e0a04 */
[----:B------:R-:W-:-:S07]  /*125f0*/  IMAD R18, R3, R4, R0 ;  /* 0x0000000403127224 */ /* 0x000fce00078e0200 */
.L_x_15282:
[----:B------:R-:W-:-:S05]  /*12600*/  LOP3.LUT R0, RZ, R3, RZ, 0x33, !PT ;  /* 0x00000003ff007212 */ /* 0x000fca00078e33ff */
[----:B------:R-:W-:Y:S01]  /*12610*/  IMAD.IADD R17, R17, 0x1, R0 ;  /* 0x0000000111117824 */ /* 0x000fe200078e0200 */
[----:B------:R-:W-:Y:S06]  /*12620*/  BRA `(.L_x_15283) ;  /* 0x00000000001c7947 */ /* 0x000fec0003800000 */
.L_x_15275:
[----:B------:R-:W-:Y:S01]  /*12630*/  UMOV UR4, URZ ;  /* 0x0000003f00047c82 */ /* 0x000fe20008000000 */
[----:B------:R-:W-:Y:S01]  /*12640*/  UMOV UR5, URZ ;  /* 0x0000003f00057c82 */ /* 0x000fe20008000000 */
[----:B------:R-:W-:Y:S01]  /*12650*/  ULDC UR6, c[0x0][0xc3c] ;  /* 0x00030f0000067ab9 */ /* 0x000fe20000000800 */
[----:B------:R-:W-:Y:S01]  /*12660*/  IMAD.MOV.U32 R16, RZ, RZ, R0 ;  /* 0x000000ffff107224 */ /* 0x000fe200078e0000 */
[----:B------:R-:W-:Y:S01]  /*12670*/  MOV R19, UR6 ;  /* 0x0000000600137c02 */ /* 0x000fe20008000f00 */
[----:B------:R-:W-:Y:S02]  /*12680*/  IMAD.U32 R17, RZ, RZ, UR4 ;  /* 0x00000004ff117e24 */ /* 0x000fe4000f8e00ff */
[----:B------:R-:W-:-:S07]  /*12690*/  IMAD.U32 R18, RZ, RZ, UR5 ;  /* 0x00000005ff127e24 */ /* 0x000fce000f8e00ff */
.L_x_15283:
        /* <DEDUP_REMOVED lines=10> */
.L_x_15272:
[----:B------:R-:W-:Y:S02]  /*12740*/  ULDC UR4, c[0x0][0xc3c] ;  /* 0x00030f0000047ab9 */ /* 0x000fe40000000800 */
[----:B-1----:R-:W-:-:S13]  /*12750*/  ISETP.GE.AND P0, PT, R19, UR4, PT ;  /* 0x0000000413007c0c */ /* 0x002fda000bf06270 */
[----:B------:R-:W-:Y:S05]  /*12760*/  @!P0 BRA `(.L_x_15284) ;  /* 0xffffffac007c8947 */ /* 0x000fea000383ffff */
[----:B------:R-:W-:Y:S05]  /*12770*/  BSYNC B8 ;  /* 0x0000000000087941 */ /* 0x000fea0003800000 */
.L_x_15221:
[----:B--2---:R-:W2:Y:S01]  /*12780*/  LDL.LU R0, [R1+0x38] ;  /* 0x0000380001007983 */ /* 0x004ea20000300800 */
[----:B------:R-:W-:Y:S01]  /*12790*/  BSSY B0, `(.L_x_15285) ;  /* 0x000000b000007945 */ /* 0x000fe20003800000 */
[----:B------:R-:W1:Y:S01]  /*127a0*/  S2R R5, SR_CgaCtaId ;  /* 0x0000000000057919 */ /* 0x000e620000008800 */
[----:B--2---:R-:W-:-:S05]  /*127b0*/  VIADD R0, R0, 0x1 ;  /* 0x0000000100007836 */ /* 0x004fca0000000000 */
        /* <DEDUP_REMOVED lines=8> */
.L_x_15429:
[----:B------:R-:W-:Y:S05]  /*12840*/  BSYNC B0 ;  /* 0x0000000000007941 */ /* 0x000fea0003800000 */
.L_x_15285:
[----:B------:R-:W-:-:S03]  /*12850*/  UMOV UR4, 0xffffffff ;  /* 0xffffffff00047882 */ /* 0x000fc60000000000 */
[----:B------:R-:W-:Y:S05]  /*12860*/  BRA.DIV UR4, `(.L_x_15287) ;  /* 0x0000004604c87947 */ /* 0x000fea000b800000 */
[----:B0-----:R-:W0:Y:S02]  /*12870*/  S2R R0, SR_TID.X ;  /* 0x0000000000007919 */ /* 0x001e240000002100 */
[----:B0-----:R-:W-:-:S04]  /*12880*/  SHF.R.U32.HI R0, RZ, 0x5, R0 ;  /* 0x00000005ff007819 */ /* 0x001fc80000011600 */
[----:B------:R-:W-:-:S05]  /*12890*/  LOP3.LUT R0, R0, 0x3, RZ, 0xc0, !PT ;  /* 0x0000000300007812 */ /* 0x000fca00078ec0ff */
[----:B------:R0:W1:Y:S02]  /*128a0*/  SHFL.IDX PT, R14, R0, RZ, 0x1f ;  /* 0x00001fff000e7589 */ /* 0x00006400000e0000 */
.L_x_15432:
[----:B-1----:R-:W-:Y:S01]  /*128b0*/  ISETP.NE.AND P0, PT, R14, RZ, PT ;  /* 0x000000ff0e00720c */ /* 0x002fe20003f05270 */
[----:B------:R-:W-:-:S12]  /*128c0*/  BSSY B0, `(.L_x_15288) ;  /* 0x0000024000007945 */ /* 0x000fd80003800000 */
[----:B------:R-:W-:Y:S05]  /*128d0*/  @P0 BRA `(.L_x_15289) ;  /* 0x0000000000880947 */ /* 0x000fea0003800000 */
[----:B------:R-:W-:-:S03]  /*128e0*/  UMOV UR4, 0xffffffff ;  /* 0xffffffff00047882 */ /* 0x000fc60000000000 */
[----:B------:R-:W-:Y:S05]  /*128f0*/  BRA.DIV UR4, `(.L_x_15290) ;  /* 0x0000004604d87947 */ /* 0x000fea000b800000 */
[----:B------:R-:W-:-:S13]  /*12900*/  ELECT P6, URZ, PT ;  /* 0x00000000003f782f */ /* 0x000fda00038c0000 */
.L_x_15435:
[----:B------:R-:W-:Y:S05]  /*12910*/  @!P6 BRA `(.L_x_15289) ;  /* 0x000000000078e947 */ /* 0x000fea0003800000 */
[----:B------:R-:W-:-:S06]  /*12920*/  ULOP3.LUT UR4, UR36, 0x2, URZ, 0xfc, !UPT ;  /* 0x0000000224047892 */ /* 0x000fcc000f8efc3f */
[----:B0-----:R-:W-:-:S05]  /*12930*/  IMAD.U32 R0, RZ, RZ, UR4 ;  /* 0x00000004ff007e24 */ /* 0x001fca000f8e00ff */
[----:B------:R-:W-:-:S13]  /*12940*/  ISETP.NE.AND P0, PT, R0, 0x3, PT ;  /* 0x000000030000780c */ /* 0x000fda0003f05270 */
[----:B------:R-:W-:Y:S05]  /*12950*/  @!P0 BRA `(.L_x_15291) ;  /* 0x0000000000048947 */ /* 0x000fea0003800000 */
[----:B------:R-:W-:Y:S01]  /*12960*/  BPT.TRAP 0x1 ;  /* 0x000000040000795c */ /* 0x000fe20000300000 */
.L_x_15291:
[----:B------:R-:W-:Y:S01]  /*12970*/  IMAD R3, R25, 0x8, R5 ;  /* 0x0000000819037824 */ /* 0x000fe200078e0205 */
[----:B------:R-:W-:Y:S01]  /*12980*/  SHF.L.U32 R2, R27, 0x1f, RZ ;  /* 0x0000001f1b027819 */ /* 0x000fe200000006ff */
[----:B------:R-:W-:-:S03]  /*12990*/  VIADD R25, R25, 0x1 ;  /* 0x0000000119197836 */ /* 0x000fc60000000000 */
[----:B------:R-:W0:Y:S02]  /*129a0*/  SYNCS.PHASECHK.TRANS64.TRYWAIT P1, [R3+URZ+0x16840], R2 ;  /* 0x01684002030075a7 */ /* 0x000e24000802017f */
[----:B------:R-:W-:-:S04]  /*129b0*/  ISETP.NE.AND P2, PT, R25, 0x2, PT ;  /* 0x000000021900780c */ /* 0x000fc80003f45270 */
[----:B------:R-:W-:Y:S01]  /*129c0*/  SEL R0, RZ, 0x1, P2 ;  /* 0x00000001ff007807 */ /* 0x000fe20001000000 */
[----:B0-----:R-:W-:Y:S08]  /*129d0*/  @!P1 BRA `(.L_x_15292) ;  /* 0x0000004400c09947 */ /* 0x001ff00003800000 */
.L_x_15436:
[----:B------:R-:W-:Y:S02]  /*129e0*/  SEL R25, R25, RZ, P2 ;  /* 0x000000ff19197207 */ /* 0x000fe40001000000 */
[----:B------:R-:W-:Y:S01]  /*129f0*/  LOP3.LUT R0, R27, R0, RZ, 0x3c, !PT ;  /* 0x000000001b007212 */ /* 0x000fe200078e3cff */
[----:B------:R-:W-:Y:S06]  /*12a00*/  @!P0 BRA `(.L_x_15293) ;  /* 0x0000000000048947 */ /* 0x000fec0003800000 */
[----:B------:R-:W-:Y:S01]  /*12a10*/  BPT.TRAP 0x1 ;  /* 0x000000040000795c */ /* 0x000fe20000300000 */
.L_x_15293:
[----:B------:R-:W-:Y:S01]  /*12a20*/  IMAD R25, R25, 0x8, R5 ;  /* 0x0000000819197824 */ /* 0x000fe200078e0205 */
[----:B------:R-:W-:-:S04]  /*12a30*/  SHF.L.U32 R0, R0, 0x1f, RZ ;  /* 0x0000001f00007819 */ /* 0x000fc800000006ff */
[----:B------:R-:W1:Y:S02]  /*12a40*/  SYNCS.PHASECHK.TRANS64.TRYWAIT P1, [R25+URZ+0x16840], R0 ;  /* 0x01684000190075a7 */ /* 0x000e64000802017f */
[----:B-1----:R-:W-:Y:S05]  /*12a50*/  @!P1 BRA `(.L_x_15294) ;  /* 0x0000004400b49947 */ /* 0x002fea0003800000 */
.L_x_15437:
[----:B------:R-:W-:Y:S05]  /*12a60*/  @!P0 BRA `(.L_x_15295) ;  /* 0x0000000000048947 */ /* 0x000fea0003800000 */
[----:B------:R-:W-:Y:S01]  /*12a70*/  BPT.TRAP 0x1 ;  /* 0x000000040000795c */ /* 0x000fe20000300000 */
.L_x_15295:
[----:B------:R-:W2:Y:S02]  /*12a80*/  SYNCS.PHASECHK.TRANS64.TRYWAIT P1, [R3+URZ+0x16860], R2 ;  /* 0x01686002030075a7 */ /* 0x000ea4000802017f */
[----:B--2---:R-:W-:Y:S05]  /*12a90*/  @!P1 BRA `(.L_x_15296) ;  /* 0x0000004400b89947 */ /* 0x004fea0003800000 */
.L_x_15438:
[----:B------:R-:W-:Y:S05]  /*12aa0*/  @!P0 BRA `(.L_x_15297) ;  /* 0x0000000000048947 */ /* 0x000fea0003800000 */
[----:B------:R-:W-:Y:S01]  /*12ab0*/  BPT.TRAP 0x1 ;  /* 0x000000040000795c */ /* 0x000fe20000300000 */
.L_x_15297:
[----:B---3--:R3:W4:Y:S02]  /*12ac0*/  SYNCS.PHASECHK.TRANS64.TRYWAIT P0, [R25+URZ+0x16860], R0 ;  /* 0x01686000190075a7 */ /* 0x008724000800017f */
[----:B----4-:R-:W-:Y:S05]  /*12ad0*/  @!P0 NANOSLEEP.SYNCS 0x989680 ;  /* 0x009896800000895d */ /* 0x010fea0003900000 */
[----:B------:R-:W4:Y:S02]  /*12ae0*/  @!P0 SYNCS.PHASECHK.TRANS64 P0, [R25+URZ+0x16860], R0 ;  /* 0x01686000190085a7 */ /* 0x000f24000800007f */
[----:B----4-:R-:W-:Y:S05]  /*12af0*/  @!P0 BRA `(.L_x_15297) ;  /* 0xfffffffc00f08947 */ /* 0x010fea000383ffff */
.L_x_15289:
[----:B------:R-:W-:Y:S05]  /*12b00*/  BSYNC B0 ;  /* 0x0000000000007941 */ /* 0x000fea0003800000 */
.L_x_15288:
[----:B------:R-:W-:Y:S05]  /*12b10*/  EXIT ;  /* 0x000000000000794d */ /* 0x000fea0003800000 */
.L_x_15166:
[----:B0-----:R-:W-:-:S04]  /*12b20*/  MOV R3, UR45 ;  /* 0x0000002d00037c02 */ /* 0x001fc80008000f00 */
[----:B------:R0:W1:Y:S03]  /*12b30*/  SYNCS.PHASECHK.TRANS64.TRYWAIT P1, [R3+URZ+0x16800], R0 ;  /* 0x01680000030075a7 */ /* 0x000066000802017f */
[----:B-1----:R-:W-:Y:S05]  /*12b40*/  @!P1 NANOSLEEP.SYNCS 0x989680 ;  /* 0x009896800000995d */ /* 0x002fea0003900000 */
[----:B------:R-:W1:Y:S02]  /*12b50*/  @!P1 SYNCS.PHASECHK.TRANS64 P1, [R3+URZ+0x16800], R0 ;  /* 0x01680000030095a7 */ /* 0x000e64000802007f */
[----:B-1----:R-:W-:Y:S05]  /*12b60*/  @!P1 BRA `(.L_x_15166) ;  /* 0xfffffffc00ec9947 */ /* 0x002fea000383ffff */
[----:B------:R-:W-:Y:S05]  /*12b70*/  BRA `(.L_x_15298) ;  /* 0xfffffeec00f47947 */ /* 0x000fea000383ffff */
.L_x_15170:
[----:B-1----:R1:W2:Y:S02]  /*12b80*/  SYNCS.PHASECHK.TRANS64.TRYWAIT P1, [R0+URZ+0x16830], R3 ;  /* 0x01683003000075a7 */ /* 0x0022a4000802017f */
[----:B--2---:R-:W-:Y:S05]  /*12b90*/  @!P1 NANOSLEEP.SYNCS 0x989680 ;  /* 0x009896800000995d */ /* 0x004fea0003900000 */
[----:B------:R-:W2:Y:S02]  /*12ba0*/  @!P1 SYNCS.PHASECHK.TRANS64 P1, [R0+URZ+0x16830], R3 ;  /* 0x01683003000095a7 */ /* 0x000ea4000802007f */
[----:B--2---:R-:W-:Y:S05]  /*12bb0*/  @!P1 BRA `(.L_x_15170) ;  /* 0xfffffffc00f09947 */ /* 0x004fea000383ffff */
[----:B------:R-:W-:Y:S05]  /*12bc0*/  BRA `(.L_x_15169) ;  /* 0xfffffef000107947 */ /* 0x000fea000383ffff */
.L_x_15176:
[----:B-1----:R-:W-:-:S04]  /*12bd0*/  IMAD.U32 R6, RZ, RZ, UR6 ;  /* 0x00000006ff067e24 */ /* 0x002fc8000f8e00ff */
[----:B------:R1:W2:Y:S03]  /*12be0*/  SYNCS.PHASECHK.TRANS64.TRYWAIT P1, [R6+URZ+0x16830], R5 ;  /* 0x01683005060075a7 */ /* 0x0002a6000802017f */
[----:B--2---:R-:W-:Y:S05]  /*12bf0*/  @!P1 NANOSLEEP.SYNCS 0x989680 ;  /* 0x009896800000995d */ /* 0x004fea0003900000 */
[----:B------:R-:W2:Y:S02]  /*12c00*/  @!P1 SYNCS.PHASECHK.TRANS64 P1, [R6+URZ+0x16830], R5 ;  /* 0x01683005060095a7 */ /* 0x000ea4000802007f */
[----:B--2---:R-:W-:Y:S05]  /*12c10*/  @!P1 BRA `(.L_x_15176) ;  /* 0xfffffffc00ec9947 */ /* 0x004fea000383ffff */
[----:B------:R-:W-:Y:S05]  /*12c20*/  BRA `(.L_x_15173) ;  /* 0xffffff1800747947 */ /* 0x000fea000383ffff */
.L_x_15180:
[----:B-1----:R-:W-:-:S04]  /*12c30*/  IMAD.U32 R6, RZ, RZ, UR6 ;  /* 0x00000006ff067e24 */ /* 0x002fc8000f8e00ff */
[----:B------:R1:W2:Y:S03]  /*12c40*/  SYNCS.PHASECHK.TRANS64.TRYWAIT P1, [R6+URZ+0x16850], R5 ;  /* 0x01685005060075a7 */ /* 0x0002a6000802017f */
[----:B--2---:R-:W-:Y:S05]  /*12c50*/  @!P1 NANOSLEEP.SYNCS 0x989680 ;  /* 0x009896800000995d */ /* 0x004fea0003900000 */
[----:B------:R-:W2:Y:S02]  /*12c60*/  @!P1 SYNCS.PHASECHK.TRANS64 P1, [R6+URZ+0x16850], R5 ;  /* 0x01685005060095a7 */ /* 0x000ea4000802007f */
[----:B--2---:R-:W-:Y:S05]  /*12c70*/  @!P1 BRA `(.L_x_15180) ;  /* 0xfffffffc00ec9947 */ /* 0x004fea000383ffff */
[----:B------:R-:W-:Y:S05]  /*12c80*/  BRA `(.L_x_15177) ;  /* 0xffffff1800f87947 */ /* 0x000fea000383ffff */
.L_x_15188:
[----:B-1----:R-:W-:-:S04]  /*12c90*/  IMAD.U32 R6, RZ, RZ, UR6 ;  /* 0x00000006ff067e24 */ /* 0x002fc8000f8e00ff */
[----:B------:R1:W2:Y:S03]  /*12ca0*/  SYNCS.PHASECHK.TRANS64.TRYWAIT P1, [R6+URZ+0x16830], R5 ;  /* 0x01683005060075a7 */ /* 0x0002a6000802017f */
[----:B--2---:R-:W-:Y:S05]  /*12cb0*/  @!P1 NANOSLEEP.SYNCS 0x989680 ;  /* 0x009896800000995d */ /* 0x004fea0003900000 */
[----:B------:R-:W2:Y:S02]  /*12cc0*/  @!P1 SYNCS.PHASECHK.TRANS64 P1, [R6+URZ+0x16830], R5 ;  /* 0x01683005060095a7 */ /* 0x000ea4000802007f */
[----:B--2---:R-:W-:Y:S05]  /*12cd0*/  @!P1 BRA `(.L_x_15188) ;  /* 0xfffffffc00ec9947 */ /* 0x004fea000383ffff */
[----:B------:R-:W-:Y:S05]  /*12ce0*/  BRA `(.L_x_15185) ;  /* 0xffffff4800087947 */ /* 0x000fea000383ffff */
.L_x_15192:
[----:B-1----:R-:W-:-:S04]  /*12cf0*/  IMAD.U32 R6, RZ, RZ, UR6 ;  /* 0x00000006ff067e24 */ /* 0x002fc8000f8e00ff */
[----:B------:R1:W2:Y:S03]  /*12d00*/  SYNCS.PHASECHK.TRANS64.TRYWAIT P1, [R6+URZ+0x16850], R5 ;  /* 0x01685005060075a7 */ /* 0x0002a6000802017f */
[----:B--2---:R-:W-:Y:S05]  /*12d10*/  @!P1 NANOSLEEP.SYNCS 0x989680 ;  /* 0x009896800000995d */ /* 0x004fea0003900000 */
[----:B------:R-:W2:Y:S02]  /*12d20*/  @!P1 SYNCS.PHASECHK.TRANS64 P1, [R6+URZ+0x16850], R5 ;  /* 0x01685005060095a7 */ /* 0x000ea4000802007f */
[----:B--2---:R-:W-:Y:S05]  /*12d30*/  @!P1 BRA `(.L_x_15192) ;  /* 0xfffffffc00ec9947 */ /* 0x004fea000383ffff */
[----:B------:R-:W-:Y:S05]  /*12d40*/  BRA `(.L_x_15189) ;  /* 0xffffff4800807947 */ /* 0x000fea000383ffff */
.L_x_15199:
[----:B-1----:R-:W-:-:S04]  /*12d50*/  IMAD.U32 R4, RZ, RZ, UR5 ;  /* 0x00000005ff047e24 */ /* 0x002fc8000f8e00ff */
[----:B------:R1:W2:Y:S03]  /*12d60*/  SYNCS.PHASECHK.TRANS64.TRYWAIT P1, [R4+URZ+0x16850], R3 ;  /* 0x01685003040075a7 */ /* 0x0002a6000802017f */
[----:B--2---:R-:W-:Y:S05]  /*12d70*/  @!P1 NANOSLEEP.SYNCS 0x989680 ;  /* 0x009896800000995d */ /* 0x004fea0003900000 */
[----:B------:R-:W2:Y:S02]  /*12d80*/  @!P1 SYNCS.PHASECHK.TRANS64 P1, [R4+URZ+0x16850], R3 ;  /* 0x01685003040095a7 */ /* 0x000ea4000802007f */
[----:B--2---:R-:W-:Y:S05]  /*12d90*/  @!P1 BRA `(.L_x_15199) ;  /* 0xfffffffc00ec9947 */ /* 0x004fea000383ffff */
[----:B------:R-:W-:Y:S05]  /*12da0*/  BRA `(.L_x_15198) ;  /* 0xffffff6800f47947 */ /* 0x000fea000383ffff */
.L_x_15235:
[----:B0-----:R-:W0:Y:S01]  /*12db0*/  S2R R20, SR_TID.X ;  /* 0x0000000000147919 */ /* 0x001e220000002100 */
        /* <DEDUP_REMOVED lines=10> */
.L_x_15300:
[----:B------:R-:W-:Y:S05]  /*12e60*/  BSYNC B0 ;  /* 0x0000000000007941 */ /* 0x000fea0003800000 */
.L_x_15299:
[----:B------:R-:W-:Y:S05]  /*12e70*/  BRA `(.L_x_15301) ;  /* 0xffffffb400f07947 */ /* 0x000fea000383ffff */
.L_x_15238:
[----:B0-----:R0:W1:Y:S02]  /*12e80*/  SYNCS.PHASECHK.TRANS64.TRYWAIT P0, [R3+URZ+0x16840], R4 ;  /* 0x01684004030075a7 */ /* 0x001064000800017f */
[----:B-1----:R-:W-:Y:S05]  /*12e90*/  @!P0 NANOSLEEP.SYNCS 0x989680 ;  /* 0x009896800000895d */ /* 0x002fea0003900000 */
[----:B------:R-:W1:Y:S02]  /*12ea0*/  @!P0 SYNCS.PHASECHK.TRANS64 P0, [R3+URZ+0x16840], R4 ;  /* 0x01684004030085a7 */ /* 0x000e64000800007f */
[----:B-1----:R-:W-:Y:S05]  /*12eb0*/  @!P0 BRA `(.L_x_15238) ;  /* 0xfffffffc00f08947 */ /* 0x002fea000383ffff */
[----:B------:R-:W-:Y:S05]  /*12ec0*/  BRA `(.L_x_15302) ;  /* 0xffffffb800447947 */ /* 0x000fea000383ffff */
.L_x_15239:
        /* <DEDUP_REMOVED lines=8> */
.L_x_15304:
[----:B------:R-:W-:Y:S05]  /*12f50*/  BSYNC B0 ;  /* 0x0000000000007941 */ /* 0x000fea0003800000 */
.L_x_15303:
        /* <DEDUP_REMOVED lines=9> */
.L_x_15305:
[----:B------:R-:W-:Y:S02]  /*12ff0*/  IMAD.MOV.U32 R13, RZ, RZ, R2 ;  /* 0x000000ffff0d7224 */ /* 0x000fe400078e0002 */
[----:B------:R-:W-:Y:S02]  /*13000*/  IMAD.MOV.U32 R12, RZ, RZ, 0x1 ;  /* 0x00000001ff0c7424 */ /* 0x000fe400078e00ff */
[----:B------:R-:W-:-:S07]  /*13010*/  IMAD.MOV.U32 R7, RZ, RZ, R14 ;  /* 0x000000ffff077224 */ /* 0x000fce00078e000e */
[----:B------:R-:W-:Y:S05]  /*13020*/  WARPSYNC.COLLECTIVE R15, `(.L_x_15306) ;  /* 0x000000000f087348 */ /* 0x000fea0003c00000 */
[----:B------:R0:W1:Y:S02]  /*13030*/  SHFL.IDX P6, R14, R13, R12, R11 ;  /* 0x0000000c0d0e7389 */ /* 0x00006400000c000b */
[----:B01----:R-:W-:Y:S01]  /*13040*/  ENDCOLLECTIVE ;  /* 0x000000000000791b */ /* 0x003fe20003800000 */
.L_x_15306:
        /* <DEDUP_REMOVED lines=11> */
[----:B0-----:R-:W-:Y:S01]  /*13100*/  IMAD.MOV.U32 R6, RZ, RZ, R14 ;  /* 0x000000ffff067224 */ /* 0x001fe200078e000e */
[----:B------:R-:W-:-:S07]  /*13110*/  @P1 LEA R8, R5, R22, 0x1 ;  /* 0x0000001605081211 */ /* 0x000fce00078e08ff */
[----:B------:R-:W-:Y:S05]  /*13120*/  WARPSYNC.COLLECTIVE R15, `(.L_x_15307) ;  /* 0x000000000f087348 */ /* 0x000fea0003c00000 */
[----:B------:R0:W1:Y:S02]  /*13130*/  SHFL.IDX P6, R14, R13, R12, R11 ;  /* 0x0000000c0d0e7389 */ /* 0x00006400000c000b */
[----:B01----:R-:W-:Y:S01]  /*13140*/  ENDCOLLECTIVE ;  /* 0x000000000000791b */ /* 0x003fe20003800000 */
.L_x_15307:
[----:B------:R-:W-:Y:S02]  /*13150*/  IMAD.MOV.U32 R13, RZ, RZ, R2 ;  /* 0x000000ffff0d7224 */ /* 0x000fe400078e0002 */
[----:B------:R-:W-:Y:S02]  /*13160*/  IMAD.MOV.U32 R12, RZ, RZ, 0x2 ;  /* 0x00000002ff0c7424 */ /* 0x000fe400078e00ff */
[----:B------:R-:W-:-:S07]  /*13170*/  IMAD.MOV.U32 R7, RZ, RZ, R14 ;  /* 0x000000ffff077224 */ /* 0x000fce00078e000e */
[----:B------:R-:W-:Y:S05]  /*13180*/  WARPSYNC.COLLECTIVE R15, `(.L_x_15308) ;  /* 0x000000000f087348 */ /* 0x000fea0003c00000 */
[----:B------:R0:W1:Y:S02]  /*13190*/  SHFL.IDX P6, R14, R13, R12, R11 ;  /* 0x0000000c0d0e7389 */ /* 0x00006400000c000b */
[----:B01----:R-:W-:Y:S01]  /*131a0*/  ENDCOLLECTIVE ;  /* 0x000000000000791b */ /* 0x003fe20003800000 */
.L_x_15308:
        /* <DEDUP_REMOVED lines=15> */
.L_x_15309:
[----:B------:R-:W-:Y:S01]  /*132a0*/  @P1 LEA R8, R5, R22, 0x1 ;  /* 0x0000001605081211 */ /* 0x000fe200078e08ff */
[----:B------:R-:W-:Y:S02]  /*132b0*/  IMAD.MOV.U32 R13, RZ, RZ, R2 ;  /* 0x000000ffff0d7224 */ /* 0x000fe400078e0002 */
[----:B------:R-:W-:Y:S02]  /*132c0*/  IMAD.MOV.U32 R12, RZ, RZ, 0x3 ;  /* 0x00000003ff0c7424 */ /* 0x000fe400078e00ff */
[----:B------:R-:W-:-:S07]  /*132d0*/  IMAD.MOV.U32 R7, RZ, RZ, R14 ;  /* 0x000000ffff077224 */ /* 0x000fce00078e000e */
[----:B------:R-:W-:Y:S05]  /*132e0*/  WARPSYNC.COLLECTIVE R15, `(.L_x_15310) ;  /* 0x000000000f087348 */ /* 0x000fea0003c00000 */
[----:B------:R0:W1:Y:S02]  /*132f0*/  SHFL.IDX P6, R14, R13, R12, R11 ;  /* 0x0000000c0d0e7389 */ /* 0x00006400000c000b */
[----:B01----:R-:W-:Y:S01]  /*13300*/  ENDCOLLECTIVE ;  /* 0x000000000000791b */ /* 0x003fe20003800000 */
.L_x_15310:
        /* <DEDUP_REMOVED lines=15> */
.L_x_15311:
[----:B------:R-:W-:Y:S01]  /*13400*/  @P1 LEA R8, R5, R22, 0x1 ;  /* 0x0000001605081211 */ /* 0x000fe200078e08ff */
[----:B------:R-:W-:Y:S02]  /*13410*/  IMAD.MOV.U32 R13, RZ, RZ, R2 ;  /* 0x000000ffff0d7224 */ /* 0x000fe400078e0002 */
[----:B------:R-:W-:Y:S02]  /*13420*/  IMAD.MOV.U32 R12, RZ, RZ, 0x4 ;  /* 0x00000004ff0c7424 */ /* 0x000fe400078e00ff */
[----:B------:R-:W-:-:S07]  /*13430*/  IMAD.MOV.U32 R7, RZ, RZ, R14 ;  /* 0x000000ffff077224 */ /* 0x000fce00078e000e */
[----:B------:R-:W-:Y:S05]  /*13440*/  WARPSYNC.COLLECTIVE R15, `(.L_x_15312) ;  /* 0x000000000f087348 */ /* 0x000fea0003c00000 */
[----:B------:R0:W1:Y:S02]  /*13450*/  SHFL.IDX P6, R14, R13, R12, R11 ;  /* 0x0000000c0d0e7389 */ /* 0x00006400000c000b */
[----:B01----:R-:W-:Y:S01]  /*13460*/  ENDCOLLECTIVE ;  /* 0x000000000000791b */ /* 0x003fe20003800000 */
.L_x_15312:
        /* <DEDUP_REMOVED lines=15> */
.L_x_15313:
[----:B------:R-:W-:Y:S01]  /*13560*/  @P1 LEA R8, R5, R22, 0x1 ;  /* 0x0000001605081211 */ /* 0x000fe200078e08ff */
[----:B------:R-:W-:Y:S02]  /*13570*/  IMAD.MOV.U32 R13, RZ, RZ, R2 ;  /* 0x000000ffff0d7224 */ /* 0x000fe400078e0002 */
[----:B------:R-:W-:Y:S02]  /*13580*/  IMAD.MOV.U32 R12, RZ, RZ, 0x5 ;  /* 0x00000005ff0c7424 */ /* 0x000fe400078e00ff */
[----:B------:R-:W-:-:S07]  /*13590*/  IMAD.MOV.U32 R7, RZ, RZ, R14 ;  /* 0x000000ffff077224 */ /* 0x000fce00078e000e */
[----:B------:R-:W-:Y:S05]  /*135a0*/  WARPSYNC.COLLECTIVE R15, `(.L_x_15314) ;  /* 0x000000000f087348 */ /* 0x000fea0003c00000 */
[----:B------:R0:W1:Y:S02]  /*135b0*/  SHFL.IDX P6, R14, R13, R12, R11 ;  /* 0x0000000c0d0e7389 */ /* 0x00006400000c000b */
[----:B01----:R-:W-:Y:S01]  /*135c0*/  ENDCOLLECTIVE ;  /* 0x000000000000791b */ /* 0x003fe20003800000 */
.L_x_15314:
        /* <DEDUP_REMOVED lines=15> */
.L_x_15315:
[----:B------:R-:W-:Y:S01]  /*136c0*/  @P1 LEA R8, R5, R22, 0x1 ;  /* 0x0000001605081211 */ /* 0x000fe200078e08ff */
[----:B------:R-:W-:Y:S02]  /*136d0*/  IMAD.MOV.U32 R13, RZ, RZ, R2 ;  /* 0x000000ffff0d7224 */ /* 0x000fe400078e0002 */
[----:B------:R-:W-:Y:S02]  /*136e0*/  IMAD.MOV.U32 R12, RZ, RZ, 0x6 ;  /* 0x00000006ff0c7424 */ /* 0x000fe400078e00ff */
[----:B------:R-:W-:-:S07]  /*136f0*/  IMAD.MOV.U32 R7, RZ, RZ, R14 ;  /* 0x000000ffff077224 */ /* 0x000fce00078e000e */
[----:B------:R-:W-:Y:S05]  /*13700*/  WARPSYNC.COLLECTIVE R15, `(.L_x_15316) ;  /* 0x000000000f087348 */ /* 0x000fea0003c00000 */
[----:B------:R0:W1:Y:S02]  /*13710*/  SHFL.IDX P6, R14, R13, R12, R11 ;  /* 0x0000000c0d0e7389 */ /* 0x00006400000c000b */
[----:B01----:R-:W-:Y:S01]  /*13720*/  ENDCOLLECTIVE ;  /* 0x000000000000791b */ /* 0x003fe20003800000 */
.L_x_15316:
        /* <DEDUP_REMOVED lines=15> */
.L_x_15317:
[----:B------:R-:W-:Y:S01]  /*13820*/  @P1 LEA R8, R5, R22, 0x1 ;  /* 0x0000001605081211 */ /* 0x000fe200078e08ff */
[----:B------:R-:W-:Y:S02]  /*13830*/  IMAD.MOV.U32 R13, RZ, RZ, R2 ;  /* 0x000000ffff0d7224 */ /* 0x000fe400078e0002 */
[----:B------:R-:W-:Y:S02]  /*13840*/  IMAD.MOV.U32 R12, RZ, RZ, 0x7 ;  /* 0x00000007ff0c7424 */ /* 0x000fe400078e00ff */
[----:B------:R-:W-:-:S07]  /*13850*/  IMAD.MOV.U32 R7, RZ, RZ, R14 ;  /* 0x000000ffff077224 */ /* 0x000fce00078e000e */
[----:B------:R-:W-:Y:S05]  /*13860*/  WARPSYNC.COLLECTIVE R15, `(.L_x_15318) ;  /* 0x000000000f087348 */ /* 0x000fea0003c00000 */
[----:B------:R0:W1:Y:S02]  /*13870*/  SHFL.IDX P6, R14, R13, R12, R11 ;  /* 0x0000000c0d0e7389 */ /* 0x00006400000c000b */
[----:B01----:R-:W-:Y:S01]  /*13880*/  ENDCOLLECTIVE ;  /* 0x000000000000791b */ /* 0x003fe20003800000 */
.L_x_15318:
        /* <DEDUP_REMOVED lines=10> */
.L_x_15319:
[----:B------:R-:W-:Y:S01]  /*13930*/  @!PT LDS RZ, [RZ] ;  /* 0x00000000fffff984 */ /* 0x000fe20000000800 */
[----:B------:R-:W-:Y:S01]  /*13940*/  @!PT LDS RZ, [RZ] ;  /* 0x00000000fffff984 */ /* 0x000fe20000000800 */
[----:B------:R-:W-:Y:S01]  /*13950*/  @!PT LDS RZ, [RZ] ;  /* 0x00000000fffff984 */ /* 0x000fe20000000800 */
[----:B------:R2:W-:Y:S01]  /*13960*/  @P1 LDGSTS.E.BYPASS.LTC128B.128 [R8+0x11400], desc[UR54][R6.64], !P2 ;  /* 0x1140000006081fae */ /* 0x0005e2000d101d76 */
[----:B------:R-:W-:Y:S01]  /*13970*/  IMAD.MOV.U32 R0, RZ, RZ, R14 ;  /* 0x000000ffff007224 */ /* 0x000fe200078e000e */
[----:B------:R-:W-:Y:S06]  /*13980*/  BRA `(.L_x_15320) ;  /* 0xffffffb4004c7947 */ /* 0x000fec000383ffff */
.L_x_15244:
        /* <DEDUP_REMOVED lines=9> */
.L_x_15321:
[C---:B------:R-:W-:Y:S02]  /*13a20*/  ISETP.GE.AND P2, PT, R17.reuse, R3, PT ;  /* 0x000000031100720c */ /* 0x040fe40003f46270 */
[----:B------:R-:W-:Y:S01]  /*13a30*/  IADD3 R8, R17, 0x10, RZ ;  /* 0x0000001011087810 */ /* 0x000fe20007ffe0ff */
[----:B------:R-:W-:Y:S02]  /*13a40*/  IMAD.MOV.U32 R13, RZ, RZ, R0 ;  /* 0x000000ffff0d7224 */ /* 0x000fe400078e0000 */
[----:B------:R-:W-:-:S08]  /*13a50*/  IMAD.MOV.U32 R6, RZ, RZ, R14 ;  /* 0x000000ffff067224 */ /* 0x000fd000078e000e */
[----:B------:R-:W-:Y:S05]  /*13a60*/  WARPSYNC.COLLECTIVE R15, `(.L_x_15322) ;  /* 0x000000000f087348 */ /* 0x000fea0003c00000 */
[----:B------:R0:W1:Y:S02]  /*13a70*/  SHFL.IDX P6, R14, R13, R12, R11 ;  /* 0x0000000c0d0e7389 */ /* 0x00006400000c000b */
[----:B01----:R-:W-:Y:S01]  /*13a80*/  ENDCOLLECTIVE ;  /* 0x000000000000791b */ /* 0x003fe20003800000 */
.L_x_15322:
[----:B------:R-:W-:Y:S02]  /*13a90*/  IMAD.MOV.U32 R13, RZ, RZ, R4 ;  /* 0x000000ffff0d7224 */ /* 0x000fe400078e0004 */
[----:B------:R-:W-:Y:S02]  /*13aa0*/  IMAD.MOV.U32 R12, RZ, RZ, 0x1 ;  /* 0x00000001ff0c7424 */ /* 0x000fe400078e00ff */
[----:B------:R-:W-:-:S07]  /*13ab0*/  IMAD.MOV.U32 R7, RZ, RZ, R14 ;  /* 0x000000ffff077224 */ /* 0x000fce00078e000e */
[----:B------:R-:W-:Y:S05]  /*13ac0*/  WARPSYNC.COLLECTIVE R15, `(.L_x_15323) ;  /* 0x000000000f087348 */ /* 0x000fea0003c00000 */
[----:B------:R0:W1:Y:S02]  /*13ad0*/  SHFL.IDX P6, R14, R13, R12, R11 ;  /* 0x0000000c0d0e7389 */ /* 0x00006400000c000b */
[----:B01----:R-:W-:Y:S01]  /*13ae0*/  ENDCOLLECTIVE ;  /* 0x000000000000791b */ /* 0x003fe20003800000 */
.L_x_15323:
        /* <DEDUP_REMOVED lines=15> */
.L_x_15324:
[----:B------:R-:W-:Y:S02]  /*13be0*/  IMAD.MOV.U32 R13, RZ, RZ, R4 ;  /* 0x000000ffff0d7224 */ /* 0x000fe400078e0004 */
[----:B------:R-:W-:Y:S02]  /*13bf0*/  IMAD.MOV.U32 R12, RZ, RZ, 0x2 ;  /* 0x00000002ff0c7424 */ /* 0x000fe400078e00ff */
[----:B------:R-:W-:-:S07]  /*13c00*/  IMAD.MOV.U32 R7, RZ, RZ, R14 ;  /* 0x000000ffff077224 */ /* 0x000fce00078e000e */
[----:B------:R-:W-:Y:S05]  /*13c10*/  WARPSYNC.COLLECTIVE R15, `(.L_x_15325) ;  /* 0x000000000f087348 */ /* 0x000fea0003c00000 */
[----:B------:R0:W1:Y:S02]  /*13c20*/  SHFL.IDX P6, R14, R13, R12, R11 ;  /* 0x0000000c0d0e7389 */ /* 0x00006400000c000b */
[----:B01----:R-:W-:Y:S01]  /*13c30*/  ENDCOLLECTIVE ;  /* 0x000000000000791b */ /* 0x003fe20003800000 */
.L_x_15325:
        /* <DEDUP_REMOVED lines=16> */
.L_x_15326:
[----:B------:R-:W-:Y:S02]  /*13d40*/  IMAD.MOV.U32 R13, RZ, RZ, R4 ;  /* 0x000000ffff0d7224 */ /* 0x000fe400078e0004 */
[----:B------:R-:W-:Y:S02]  /*13d50*/  IMAD.MOV.U32 R12, RZ, RZ, 0x3 ;  /* 0x00000003ff0c7424 */ /* 0x000fe400078e00ff */
[----:B------:R-:W-:-:S07]  /*13d60*/  IMAD.MOV.U32 R7, RZ, RZ, R14 ;  /* 0x000000ffff077224 */ /* 0x000fce00078e000e */
[----:B------:R-:W-:Y:S05]  /*13d70*/  WARPSYNC.COLLECTIVE R15, `(.L_x_15327) ;  /* 0x000000000f087348 */ /* 0x000fea0003c00000 */
[----:B------:R0:W1:Y:S02]  /*13d80*/  SHFL.IDX P6, R14, R13, R12, R11 ;  /* 0x0000000c0d0e7389 */ /* 0x00006400000c000b */
[----:B01----:R-:W-:Y:S01]  /*13d90*/  ENDCOLLECTIVE ;  /* 0x000000000000791b */ /* 0x003fe20003800000 */
.L_x_15327:
        /* <DEDUP_REMOVED lines=16> */
.L_x_15328:
[----:B------:R-:W-:Y:S02]  /*13ea0*/  IMAD.MOV.U32 R13, RZ, RZ, R4 ;  /* 0x000000ffff0d7224 */ /* 0x000fe400078e0004 */
[----:B------:R-:W-:Y:S02]  /*13eb0*/  IMAD.MOV.U32 R12, RZ, RZ, 0x4 ;  /* 0x00000004ff0c7424 */ /* 0x000fe400078e00ff */
[----:B------:R-:W-:-:S07]  /*13ec0*/  IMAD.MOV.U32 R7, RZ, RZ, R14 ;  /* 0x000000ffff077224 */ /* 0x000fce00078e000e */
[----:B------:R-:W-:Y:S05]  /*13ed0*/  WARPSYNC.COLLECTIVE R15, `(.L_x_15329) ;  /* 0x000000000f087348 */ /* 0x000fea0003c00000 */
[----:B------:R0:W1:Y:S02]  /*13ee0*/  SHFL.IDX P6, R14, R13, R12, R11 ;  /* 0x0000000c0d0e7389 */ /* 0x00006400000c000b */
[----:B01----:R-:W-:Y:S01]  /*13ef0*/  ENDCOLLECTIVE ;  /* 0x000000000000791b */ /* 0x003fe20003800000 */
.L_x_15329:
        /* <DEDUP_REMOVED lines=16> */
.L_x_15330:
[----:B------:R-:W-:Y:S02]  /*14000*/  IMAD.MOV.U32 R13, RZ, RZ, R4 ;  /* 0x000000ffff0d7224 */ /* 0x000fe400078e0004 */
[----:B------:R-:W-:Y:S02]  /*14010*/  IMAD.MOV.U32 R12, RZ, RZ, 0x5 ;  /* 0x00000005ff0c7424 */ /* 0x000fe400078e00ff */
[----:B------:R-:W-:-:S07]  /*14020*/  IMAD.MOV.U32 R7, RZ, RZ, R14 ;  /* 0x000000ffff077224 */ /* 0x000fce00078e000e */
[----:B------:R-:W-:Y:S05]  /*14030*/  WARPSYNC.COLLECTIVE R15, `(.L_x_15331) ;  /* 0x000000000f087348 */ /* 0x000fea0003c00000 */
[----:B------:R0:W1:Y:S02]  /*14040*/  SHFL.IDX P6, R14, R13, R12, R11 ;  /* 0x0000000c0d0e7389 */ /* 0x00006400000c000b */
[----:B01----:R-:W-:Y:S01]  /*14050*/  ENDCOLLECTIVE ;  /* 0x000000000000791b */ /* 0x003fe20003800000 */
.L_x_15331:
        /* <DEDUP_REMOVED lines=16> */
.L_x_15332:
[----:B------:R-:W-:Y:S02]  /*14160*/  IMAD.MOV.U32 R13, RZ, RZ, R4 ;  /* 0x000000ffff0d7224 */ /* 0x000fe400078e0004 */
[----:B------:R-:W-:Y:S02]  /*14170*/  IMAD.MOV.U32 R12, RZ, RZ, 0x6 ;  /* 0x00000006ff0c7424 */ /* 0x000fe400078e00ff */
[----:B------:R-:W-:-:S07]  /*14180*/  IMAD.MOV.U32 R7, RZ, RZ, R14 ;  /* 0x000000ffff077224 */ /* 0x000fce00078e000e */
[----:B------:R-:W-:Y:S05]  /*14190*/  WARPSYNC.COLLECTIVE R15, `(.L_x_15333) ;  /* 0x000000000f087348 */ /* 0x000fea0003c00000 */
[----:B------:R0:W1:Y:S02]  /*141a0*/  SHFL.IDX P6, R14, R13, R12, R11 ;  /* 0x0000000c0d0e7389 */ /* 0x00006400000c000b */
[----:B01----:R-:W-:Y:S01]  /*141b0*/  ENDCOLLECTIVE ;  /* 0x000000000000791b */ /* 0x003fe20003800000 */
.L_x_15333:
        /* <DEDUP_REMOVED lines=16> */
.L_x_15334:
[----:B------:R-:W-:Y:S01]  /*142c0*/  MOV R13, R4 ;  /* 0x00000004000d7202 */ /* 0x000fe20000000f00 */
[----:B------:R-:W-:Y:S02]  /*142d0*/  IMAD.MOV.U32 R12, RZ, RZ, 0x7 ;  /* 0x00000007ff0c7424 */ /* 0x000fe400078e00ff */
[----:B------:R-:W-:-:S07]  /*142e0*/  IMAD.MOV.U32 R7, RZ, RZ, R14 ;  /* 0x000000ffff077224 */ /* 0x000fce00078e000e */
[----:B------:R-:W-:Y:S05]  /*142f0*/  WARPSYNC.COLLECTIVE R15, `(.L_x_15335) ;  /* 0x000000000f087348 */ /* 0x000fea0003c00000 */
[----:B------:R0:W1:Y:S02]  /*14300*/  SHFL.IDX P6, R14, R13, R12, R11 ;  /* 0x0000000c0d0e7389 */ /* 0x00006400000c000b */
[----:B01----:R-:W-:Y:S01]  /*14310*/  ENDCOLLECTIVE ;  /* 0x000000000000791b */ /* 0x003fe20003800000 */
.L_x_15335:
        /* <DEDUP_REMOVED lines=11> */
.L_x_15336:
[----:B------:R-:W-:Y:S01]  /*143d0*/  @!PT LDS RZ, [RZ] ;  /* 0x00000000fffff984 */ /* 0x000fe20000000800 */
[----:B------:R-:W-:Y:S01]  /*143e0*/  @!PT LDS RZ, [RZ] ;  /* 0x00000000fffff984 */ /* 0x000fe20000000800 */
[----:B------:R-:W-:Y:S01]  /*143f0*/  @!PT LDS RZ, [RZ] ;  /* 0x00000000fffff984 */ /* 0x000fe20000000800 */
[----:B------:R0:W-:Y:S01]  /*14400*/  @!P1 LDGSTS.E.BYPASS.LTC128B.128 [R10+0xb400], desc[UR54][R6.64], !P0 ;  /* 0x0b400000060a9fae */ /* 0x0001e2000c101d76 */
[----:B------:R-:W-:Y:S02]  /*14410*/  ISETP.GE.AND P1, PT, R0, R3, PT ;  /* 0x000000030000720c */ /* 0x000fe40003f26270 */
[----:B------:R-:W-:Y:S01]  /*14420*/  IADD3 R0, R17, 0x80, RZ ;  /* 0x0000008011007810 */ /* 0x000fe20007ffe0ff */
[----:B------:R-:W-:Y:S02]  /*14430*/  IMAD.MOV.U32 R13, RZ, RZ, R2 ;  /* 0x000000ffff0d7224 */ /* 0x000fe400078e0002 */
[----:B------:R-:W-:Y:S02]  /*14440*/  IMAD.MOV.U32 R12, RZ, RZ, RZ ;  /* 0x000000ffff0c7224 */ /* 0x000fe400078e00ff */
[----:B0-----:R-:W-:-:S07]  /*14450*/  IMAD.MOV.U32 R6, RZ, RZ, R14 ;  /* 0x000000ffff067224 */ /* 0x001fce00078e000e */
[----:B------:R-:W-:Y:S05]  /*14460*/  WARPSYNC.COLLECTIVE R15, `(.L_x_15337) ;  /* 0x000000000f087348 */ /* 0x000fea0003c00000 */
[----:B------:R0:W1:Y:S02]  /*14470*/  SHFL.IDX P6, R14, R13, R12, R11 ;  /* 0x0000000c0d0e7389 */ /* 0x00006400000c000b */
[----:B01----:R-:W-:Y:S01]  /*14480*/  ENDCOLLECTIVE ;  /* 0x000000000000791b */ /* 0x003fe20003800000 */
.L_x_15337:
        /* <DEDUP_REMOVED lines=12> */
.L_x_15338:
[----:B------:R-:W-:Y:S02]  /*14550*/  IMAD.MOV.U32 R13, RZ, RZ, R2 ;  /* 0x000000ffff0d7224 */ /* 0x000fe400078e0002 */
[----:B------:R-:W-:Y:S02]  /*14560*/  IMAD.MOV.U32 R12, RZ, RZ, 0x1 ;  /* 0x00000001ff0c7424 */ /* 0x000fe400078e00ff */
[----:B------:R-:W-:-:S07]  /*14570*/  IMAD.MOV.U32 R4, RZ, RZ, R14 ;  /* 0x000000ffff047224 */ /* 0x000fce00078e000e */
[----:B------:R-:W-:Y:S05]  /*14580*/  WARPSYNC.COLLECTIVE R15, `(.L_x_15339) ;  /* 0x000000000f087348 */ /* 0x000fea0003c00000 */
[----:B------:R0:W1:Y:S02]  /*14590*/  SHFL.IDX P6, R14, R13, R12, R11 ;  /* 0x0000000c0d0e7389 */ /* 0x00006400000c000b */
[----:B01----:R-:W-:Y:S01]  /*145a0*/  ENDCOLLECTIVE ;  /* 0x000000000000791b */ /* 0x003fe20003800000 */
.L_x_15339:
[----:B------:R-:W-:-:S04]  /*145b0*/  @!P1 LEA R4, P3, R28, R4, 0x1 ;  /* 0x000000041c049211 */ /* 0x000fc800078608ff */
[----:B------:R-:W-:Y:S01]  /*145c0*/  @!P1 MOV R6, R4 ;  /* 0x0000000400069202 */ /* 0x000fe20000000f00 */
[----:B------:R-:W-:Y:S02]  /*145d0*/  @!P1 IMAD.X R0, RZ, RZ, R0, P3 ;  /* 0x000000ffff009224 */ /* 0x000fe400018e0600 */
[C---:B------:R-:W-:Y:S02]  /*145e0*/  VIADD R4, R17.reuse, 0xa0 ;  /* 0x000000a011047836 */ /* 0x040fe40000000000 */
        /* <DEDUP_REMOVED lines=12> */
.L_x_15340:
[----:B------:R-:W-:Y:S02]  /*146b0*/  IMAD.MOV.U32 R13, RZ, RZ, R2 ;  /* 0x000000ffff0d7224 */ /* 0x000fe400078e0002 */
[----:B------:R-:W-:Y:S01]  /*146c0*/  IMAD.MOV.U32 R12, RZ, RZ, 0x2 ;  /* 0x00000002ff0c7424 */ /* 0x000fe200078e00ff */
[----:B------:R-:W-:-:S07]  /*146d0*/  MOV R6, R14 ;  /* 0x0000000e00067202 */ /* 0x000fce0000000f00 */
[----:B------:R-:W-:Y:S05]  /*146e0*/  WARPSYNC.COLLECTIVE R15, `(.L_x_15341) ;  /* 0x000000000f087348 */ /* 0x000fea0003c00000 */
[----:B------:R0:W1:Y:S02]  /*146f0*/  SHFL.IDX P6, R14, R13, R12, R11 ;  /* 0x0000000c0d0e7389 */ /* 0x00006400000c000b */
[----:B01----:R-:W-:Y:S01]  /*14700*/  ENDCOLLECTIVE ;  /* 0x000000000000791b */ /* 0x003fe20003800000 */
.L_x_15341:
        /* <DEDUP_REMOVED lines=13> */
.L_x_15342:
[----:B------:R-:W-:Y:S02]  /*147e0*/  IMAD.MOV.U32 R13, RZ, RZ, R2 ;  /* 0x000000ffff0d7224 */ /* 0x000fe400078e0002 */
[----:B------:R-:W-:Y:S01]  /*147f0*/  IMAD.MOV.U32 R12, RZ, RZ, 0x3 ;  /* 0x00000003ff0c7424 */ /* 0x000fe200078e00ff */
[----:B------:R-:W-:-:S07]  /*14800*/  MOV R6, R14 ;  /* 0x0000000e00067202 */ /* 0x000fce0000000f00 */
[----:B------:R-:W-:Y:S05]  /*14810*/  WARPSYNC.COLLECTIVE R15, `(.L_x_15343) ;  /* 0x000000000f087348 */ /* 0x000fea0003c00000 */
[----:B------:R0:W1:Y:S02]  /*14820*/  SHFL.IDX P6, R14, R13, R12, R11 ;  /* 0x0000000c0d0e7389 */ /* 0x00006400000c000b */
[----:B01----:R-:W-:Y:S01]  /*14830*/  ENDCOLLECTIVE ;  /* 0x000000000000791b */ /* 0x003fe20003800000 */
.L_x_15343:
[----:B------:R-:W-:-:S05]  /*14840*/  @!P2 LEA R6, P1, R28, R6, 0x1 ;  /* 0x000000061c06a211 */ /* 0x000fca00078208ff */
[----:B------:R-:W-:-:S04]  /*14850*/  @!P2 IMAD.X R0, RZ, RZ, R0, P1 ;  /* 0x000000ffff00a224 */ /* 0x000fc800008e0600 */
        /* <DEDUP_REMOVED lines=10> */
.L_x_15344:
[----:B------:R-:W-:Y:S01]  /*14900*/  IMAD.MOV.U32 R2, RZ, RZ, R14 ;  /* 0x000000ffff027224 */ /* 0x000fe200078e000e */
[----:B------:R-:W-:Y:S06]  /*14910*/  BRA `(.L_x_15345) ;  /* 0xffffffb400287947 */ /* 0x000fec000383ffff */
.L_x_15247:
[----:B0-----:R0:W1:Y:S02]  /*14920*/  SYNCS.PHASECHK.TRANS64.TRYWAIT P0, [R22+URZ+0x16820], R3 ;  /* 0x01682003160075a7 */ /* 0x001064000800017f */
[----:B-1----:R-:W-:Y:S05]  /*14930*/  @!P0 NANOSLEEP.SYNCS 0x989680 ;  /* 0x009896800000895d */ /* 0x002fea0003900000 */
[----:B------:R-:W1:Y:S02]  /*14940*/  @!P0 SYNCS.PHASECHK.TRANS64 P0, [R22+URZ+0x16820], R3 ;  /* 0x01682003160085a7 */ /* 0x000e64000800007f */
[----:B-1----:R-:W-:Y:S05]  /*14950*/  @!P0 BRA `(.L_x_15247) ;  /* 0xfffffffc00f08947 */ /* 0x002fea000383ffff */
[----:B------:R-:W-:Y:S05]  /*14960*/  BRA `(.L_x_15346) ;  /* 0xffffffb400947947 */ /* 0x000fea000383ffff */
.L_x_15252:
[----:B0-----:R0:W1:Y:S02]  /*14970*/  SYNCS.PHASECHK.TRANS64.TRYWAIT P0, [R5+URZ+0x16840], R2 ;  /* 0x01684002050075a7 */ /* 0x001064000800017f */
[----:B-1----:R-:W-:Y:S05]  /*14980*/  @!P0 NANOSLEEP.SYNCS 0x989680 ;  /* 0x009896800000895d */ /* 0x002fea0003900000 */
[----:B------:R-:W1:Y:S02]  /*14990*/  @!P0 SYNCS.PHASECHK.TRANS64 P0, [R5+URZ+0x16840], R2 ;  /* 0x01684002050085a7 */ /* 0x000e64000800007f */
[----:B-1----:R-:W-:Y:S05]  /*149a0*/  @!P0 BRA `(.L_x_15252) ;  /* 0xfffffffc00f08947 */ /* 0x002fea000383ffff */
[----:B------:R-:W-:Y:S05]  /*149b0*/  BRA `(.L_x_15347) ;  /* 0xffffffb8005c7947 */ /* 0x000fea000383ffff */
.L_x_15253:
        /* <DEDUP_REMOVED lines=8> */
.L_x_15349:
[----:B------:R-:W-:Y:S05]  /*14a40*/  BSYNC B1 ;  /* 0x0000000000017941 */ /* 0x000fea0003800000 */
.L_x_15348:
[----:B------:R-:W-:Y:S01]  /*14a50*/  MOV R13, R8 ;  /* 0x00000008000d7202 */ /* 0x000fe20000000f00 */
[----:B------:R-:W-:Y:S01]  /*14a60*/  IMAD.MOV.U32 R12, RZ, RZ, RZ ;  /* 0x000000ffff0c7224 */ /* 0x000fe200078e00ff */
[----:B------:R-:W-:Y:S01]  /*14a70*/  LEA R9, R9, R22, 0x1 ;  /* 0x0000001609097211 */ /* 0x000fe200078e08ff */
[----:B------:R-:W-:Y:S02]  /*14a80*/  IMAD.MOV.U32 R11, RZ, RZ, 0x181f ;  /* 0x0000181fff0b7424 */ /* 0x000fe400078e00ff */
[----:B------:R-:W-:Y:S02]  /*14a90*/  IMAD.MOV.U32 R15, RZ, RZ, -0x1 ;  /* 0xffffffffff0f7424 */ /* 0x000fe400078e00ff */
[----:B------:R-:W-:Y:S02]  /*14aa0*/  IMAD.MOV.U32 R3, RZ, RZ, R14 ;  /* 0x000000ffff037224 */ /* 0x000fe400078e000e */
[----:B------:R-:W-:-:S07]  /*14ab0*/  IMAD.SHL.U32 R7, R28, 0x2, RZ ;  /* 0x000000021c077824 */ /* 0x000fce00078e00ff */
[----:B------:R-:W-:Y:S05]  /*14ac0*/  WARPSYNC.COLLECTIVE R15, `(.L_x_15350) ;  /* 0x000000000f087348 */ /* 0x000fea0003c00000 */
[----:B------:R0:W1:Y:S02]  /*14ad0*/  SHFL.IDX P6, R14, R13, R12, R11 ;  /* 0x0000000c0d0e7389 */ /* 0x00006400000c000b */
[----:B01----:R-:W-:Y:S01]  /*14ae0*/  ENDCOLLECTIVE ;  /* 0x000000000000791b */ /* 0x003fe20003800000 */
.L_x_15350:
[----:B------:R-:W-:Y:S02]  /*14af0*/  IMAD.MOV.U32 R13, RZ, RZ, R10 ;  /* 0x000000ffff0d7224 */ /* 0x000fe400078e000a */
[----:B------:R-:W-:Y:S02]  /*14b00*/  IMAD.MOV.U32 R12, RZ, RZ, 0x1 ;  /* 0x00000001ff0c7424 */ /* 0x000fe400078e00ff */
[----:B------:R-:W-:-:S07]  /*14b10*/  IMAD.MOV.U32 R2, RZ, RZ, R14 ;  /* 0x000000ffff027224 */ /* 0x000fce00078e000e */
[----:B------:R-:W-:Y:S05]  /*14b20*/  WARPSYNC.COLLECTIVE R15, `(.L_x_15351) ;  /* 0x000000000f087348 */ /* 0x000fea0003c00000 */
[----:B------:R0:W1:Y:S02]  /*14b30*/  SHFL.IDX P6, R14, R13, R12, R11 ;  /* 0x0000000c0d0e7389 */ /* 0x00006400000c000b */
[----:B01----:R-:W-:Y:S01]  /*14b40*/  ENDCOLLECTIVE ;  /* 0x000000000000791b */ /* 0x003fe20003800000 */
.L_x_15351:
        /* <DEDUP_REMOVED lines=11> */
.L_x_15352:
[----:B------:R-:W-:Y:S01]  /*14c00*/  MOV R13, R10 ;  /* 0x0000000a000d7202 */ /* 0x000fe20000000f00 */
[----:B------:R-:W-:Y:S02]  /*14c10*/  IMAD.MOV.U32 R12, RZ, RZ, 0x2 ;  /* 0x00000002ff0c7424 */ /* 0x000fe400078e00ff */
[----:B------:R-:W-:-:S07]  /*14c20*/  IMAD.MOV.U32 R2, RZ, RZ, R14 ;  /* 0x000000ffff027224 */ /* 0x000fce00078e000e */
[----:B------:R-:W-:Y:S05]  /*14c30*/  WARPSYNC.COLLECTIVE R15, `(.L_x_15353) ;  /* 0x000000000f087348 */ /* 0x000fea0003c00000 */
[----:B------:R0:W1:Y:S02]  /*14c40*/  SHFL.IDX P6, R14, R13, R12, R11 ;  /* 0x0000000c0d0e7389 */ /* 0x00006400000c000b */
[----:B01----:R-:W-:Y:S01]  /*14c50*/  ENDCOLLECTIVE ;  /* 0x000000000000791b */ /* 0x003fe20003800000 */
.L_x_15353:
        /* <DEDUP_REMOVED lines=11> */
.L_x_15354:
[----:B------:R-:W-:Y:S01]  /*14d10*/  IMAD.MOV.U32 R13, RZ, RZ, R10 ;  /* 0x000000ffff0d7224 */ /* 0x000fe200078e000a */
[----:B------:R-:W-:Y:S01]  /*14d20*/  MOV R12, 0x3 ;  /* 0x00000003000c7802 */ /* 0x000fe20000000f00 */
[----:B------:R-:W-:-:S07]  /*14d30*/  IMAD.MOV.U32 R2, RZ, RZ, R14 ;  /* 0x000000ffff027224 */ /* 0x000fce00078e000e */
[----:B------:R-:W-:Y:S05]  /*14d40*/  WARPSYNC.COLLECTIVE R15, `(.L_x_15355) ;  /* 0x000000000f087348 */ /* 0x000fea0003c00000 */
[----:B------:R0:W1:Y:S02]  /*14d50*/  SHFL.IDX P6, R14, R13, R12, R11 ;  /* 0x0000000c0d0e7389 */ /* 0x00006400000c000b */
[----:B01----:R-:W-:Y:S01]  /*14d60*/  ENDCOLLECTIVE ;  /* 0x000000000000791b */ /* 0x003fe20003800000 */
.L_x_15355:
        /* <DEDUP_REMOVED lines=11> */
.L_x_15356:
[----:B------:R-:W-:Y:S02]  /*14e20*/  IMAD.MOV.U32 R13, RZ, RZ, R10 ;  /* 0x000000ffff0d7224 */ /* 0x000fe400078e000a */
[----:B------:R-:W-:Y:S02]  /*14e30*/  IMAD.MOV.U32 R12, RZ, RZ, 0x4 ;  /* 0x00000004ff0c7424 */ /* 0x000fe400078e00ff */
[----:B------:R-:W-:-:S07]  /*14e40*/  IMAD.MOV.U32 R2, RZ, RZ, R14 ;  /* 0x000000ffff027224 */ /* 0x000fce00078e000e */
[----:B------:R-:W-:Y:S05]  /*14e50*/  WARPSYNC.COLLECTIVE R15, `(.L_x_15357) ;  /* 0x000000000f087348 */ /* 0x000fea0003c00000 */
[----:B------:R0:W1:Y:S02]  /*14e60*/  SHFL.IDX P6, R14, R13, R12, R11 ;  /* 0x0000000c0d0e7389 */ /* 0x00006400000c000b */
[----:B01----:R-:W-:Y:S01]  /*14e70*/  ENDCOLLECTIVE ;  /* 0x000000000000791b */ /* 0x003fe20003800000 */
.L_x_15357:
        /* <DEDUP_REMOVED lines=11> */
.L_x_15358:
[----:B------:R-:W-:Y:S02]  /*14f30*/  IMAD.MOV.U32 R13, RZ, RZ, R10 ;  /* 0x000000ffff0d7224 */ /* 0x000fe400078e000a */
[----:B------:R-:W-:Y:S02]  /*14f40*/  IMAD.MOV.U32 R12, RZ, RZ, 0x5 ;  /* 0x00000005ff0c7424 */ /* 0x000fe400078e00ff */
[----:B------:R-:W-:-:S07]  /*14f50*/  IMAD.MOV.U32 R2, RZ, RZ, R14 ;  /* 0x000000ffff027224 */ /* 0x000fce00078e000e */
[----:B------:R-:W-:Y:S05]  /*14f60*/  WARPSYNC.COLLECTIVE R15, `(.L_x_15359) ;  /* 0x000000000f087348 */ /* 0x000fea0003c00000 */
[----:B------:R0:W1:Y:S02]  /*14f70*/  SHFL.IDX P6, R14, R13, R12, R11 ;  /* 0x0000000c0d0e7389 */ /* 0x00006400000c000b */
[----:B01----:R-:W-:Y:S01]  /*14f80*/  ENDCOLLECTIVE ;  /* 0x000000000000791b */ /* 0x003fe20003800000 */
.L_x_15359:
        /* <DEDUP_REMOVED lines=11> */
.L_x_15360:
[----:B------:R-:W-:Y:S02]  /*15040*/  IMAD.MOV.U32 R13, RZ, RZ, R10 ;  /* 0x000000ffff0d7224 */ /* 0x000fe400078e000a */
[----:B------:R-:W-:Y:S02]  /*15050*/  IMAD.MOV.U32 R12, RZ, RZ, 0x6 ;  /* 0x00000006ff0c7424 */ /* 0x000fe400078e00ff */
[----:B------:R-:W-:-:S07]  /*15060*/  IMAD.MOV.U32 R2, RZ, RZ, R14 ;  /* 0x000000ffff027224 */ /* 0x000fce00078e000e */
[----:B------:R-:W-:Y:S05]  /*15070*/  WARPSYNC.COLLECTIVE R15, `(.L_x_15361) ;  /* 0x000000000f087348 */ /* 0x000fea0003c00000 */
[----:B------:R0:W1:Y:S02]  /*15080*/  SHFL.IDX P6, R14, R13, R12, R11 ;  /* 0x0000000c0d0e7389 */ /* 0x00006400000c000b */
[----:B01----:R-:W-:Y:S01]  /*15090*/  ENDCOLLECTIVE ;  /* 0x000000000000791b */ /* 0x003fe20003800000 */
.L_x_15361:
        /* <DEDUP_REMOVED lines=11> */
.L_x_15362:
[----:B------:R-:W-:Y:S02]  /*15150*/  IMAD.MOV.U32 R13, RZ, RZ, R10 ;  /* 0x000000ffff0d7224 */ /* 0x000fe400078e000a */
[----:B------:R-:W-:Y:S01]  /*15160*/  IMAD.MOV.U32 R12, RZ, RZ, 0x7 ;  /* 0x00000007ff0c7424 */ /* 0x000fe200078e00ff */
[----:B------:R-:W-:-:S07]  /*15170*/  MOV R2, R14 ;  /* 0x0000000e00027202 */ /* 0x000fce0000000f00 */
[----:B------:R-:W-:Y:S05]  /*15180*/  WARPSYNC.COLLECTIVE R15, `(.L_x_15363) ;  /* 0x000000000f087348 */ /* 0x000fea0003c00000 */
[----:B------:R0:W1:Y:S02]  /*15190*/  SHFL.IDX P6, R14, R13, R12, R11 ;  /* 0x0000000c0d0e7389 */ /* 0x00006400000c000b */
[----:B01----:R-:W-:Y:S01]  /*151a0*/  ENDCOLLECTIVE ;  /* 0x000000000000791b */ /* 0x003fe20003800000 */
.L_x_15363:
        /* <DEDUP_REMOVED lines=11> */
.L_x_15364:
[----:B------:R-:W-:Y:S01]  /*15260*/  IMAD.MOV.U32 R2, RZ, RZ, R14 ;  /* 0x000000ffff027224 */ /* 0x000fe200078e000e */
[----:B------:R-:W-:Y:S06]  /*15270*/  BRA `(.L_x_15365) ;  /* 0xffffffb400407947 */ /* 0x000fec000383ffff */
.L_x_15258:
[----:B-1----:R1:W2:Y:S02]  /*15280*/  SYNCS.PHASECHK.TRANS64.TRYWAIT P0, [R5+URZ+0x16860], R2 ;  /* 0x01686002050075a7 */ /* 0x0022a4000800017f */
[----:B--2---:R-:W-:Y:S05]  /*15290*/  @!P0 NANOSLEEP.SYNCS 0x989680 ;  /* 0x009896800000895d */ /* 0x004fea0003900000 */
[----:B------:R-:W2:Y:S02]  /*152a0*/  @!P0 SYNCS.PHASECHK.TRANS64 P0, [R5+URZ+0x16860], R2 ;  /* 0x01686002050085a7 */ /* 0x000ea4000800007f */
[----:B--2---:R-:W-:Y:S05]  /*152b0*/  @!P0 BRA `(.L_x_15258) ;  /* 0xfffffffc00f08947 */ /* 0x004fea000383ffff */
[----:B------:R-:W-:Y:S05]  /*152c0*/  BRA `(.L_x_15366) ;  /* 0xffffffb400987947 */ /* 0x000fea000383ffff */
.L_x_15259:
        /* <DEDUP_REMOVED lines=8> */
.L_x_15368:
[----:B------:R-:W-:Y:S05]  /*15350*/  BSYNC B1 ;  /* 0x0000000000017941 */ /* 0x000fea0003800000 */
.L_x_15367:
[----:B------:R-:W-:Y:S01]  /*15360*/  IMAD.MOV.U32 R13, RZ, RZ, R18 ;  /* 0x000000ffff0d7224 */ /* 0x000fe200078e0012 */
[----:B------:R-:W-:Y:S01]  /*15370*/  MOV R11, 0x181f ;  /* 0x0000181f000b7802 */ /* 0x000fe20000000f00 */
[----:B------:R-:W-:Y:S01]  /*15380*/  IMAD.MOV.U32 R12, RZ, RZ, RZ ;  /* 0x000000ffff0c7224 */ /* 0x000fe200078e00ff */
[----:B------:R-:W-:Y:S01]  /*15390*/  ISETP.LT.OR P2, PT, R8, 0x1, P1 ;  /* 0x000000010800780c */ /* 0x000fe20000f41670 */
[----:B------:R-:W-:Y:S02]  /*153a0*/  IMAD.MOV.U32 R15, RZ, RZ, -0x1 ;  /* 0xffffffffff0f7424 */ /* 0x000fe400078e00ff */
[----:B------:R-:W-:Y:S02]  /*153b0*/  IMAD.MOV.U32 R3, RZ, RZ, R14 ;  /* 0x000000ffff037224 */ /* 0x000fe400078e000e */
[----:B------:R-:W-:-:S08]  /*153c0*/  IMAD R6, R6, 0x2, R22 ;  /* 0x0000000206067824 */ /* 0x000fd000078e0216 */
[----:B------:R-:W-:Y:S05]  /*153d0*/  WARPSYNC.COLLECTIVE R15, `(.L_x_15369) ;  /* 0x000000000f087348 */ /* 0x000fea0003c00000 */
[----:B------:R0:W1:Y:S02]  /*153e0*/  SHFL.IDX P6, R14, R13, R12, R11 ;  /* 0x0000000c0d0e7389 */ /* 0x00006400000c000b */
[----:B01----:R-:W-:Y:S01]  /*153f0*/  ENDCOLLECTIVE ;  /* 0x000000000000791b */ /* 0x003fe20003800000 */
.L_x_15369:
[----:B------:R-:W-:Y:S02]  /*15400*/  IMAD.MOV.U32 R13, RZ, RZ, R23 ;  /* 0x000000ffff0d7224 */ /* 0x000fe400078e0017 */
[----:B------:R-:W-:Y:S02]  /*15410*/  IMAD.MOV.U32 R12, RZ, RZ, 0x1 ;  /* 0x00000001ff0c7424 */ /* 0x000fe400078e00ff */
[----:B------:R-:W-:-:S07]  /*15420*/  IMAD.MOV.U32 R2, RZ, RZ, R14 ;  /* 0x000000ffff027224 */ /* 0x000fce00078e000e */
[----:B------:R-:W-:Y:S05]  /*15430*/  WARPSYNC.COLLECTIVE R15, `(.L_x_15370) ;  /* 0x000000000f087348 */ /* 0x000fea0003c00000 */
[----:B------:R0:W1:Y:S02]  /*15440*/  SHFL.IDX P6, R14, R13, R12, R11 ;  /* 0x0000000c0d0e7389 */ /* 0x00006400000c000b */
[----:B01----:R-:W-:Y:S01]  /*15450*/  ENDCOLLECTIVE ;  /* 0x000000000000791b */ /* 0x003fe20003800000 */
.L_x_15370:
        /* <DEDUP_REMOVED lines=12> */
.L_x_15371:
[----:B------:R-:W-:Y:S02]  /*15520*/  IMAD.MOV.U32 R13, RZ, RZ, R23 ;  /* 0x000000ffff0d7224 */ /* 0x000fe400078e0017 */
[----:B------:R-:W-:Y:S02]  /*15530*/  IMAD.MOV.U32 R12, RZ, RZ, 0x2 ;  /* 0x00000002ff0c7424 */ /* 0x000fe400078e00ff */
[----:B------:R-:W-:-:S07]  /*15540*/  IMAD.MOV.U32 R2, RZ, RZ, R14 ;  /* 0x000000ffff027224 */ /* 0x000fce00078e000e */
[----:B------:R-:W-:Y:S05]  /*15550*/  WARPSYNC.COLLECTIVE R15, `(.L_x_15372) ;  /* 0x000000000f087348 */ /* 0x000fea0003c00000 */
[----:B------:R0:W1:Y:S02]  /*15560*/  SHFL.IDX P6, R14, R13, R12, R11 ;  /* 0x0000000c0d0e7389 */ /* 0x00006400000c000b */
[----:B01----:R-:W-:Y:S01]  /*15570*/  ENDCOLLECTIVE ;  /* 0x000000000000791b */ /* 0x003fe20003800000 */
.L_x_15372:
[----:B------:R-:W-:-:S05]  /*15580*/  IADD3 R2, P0, R2, R7, RZ ;  /* 0x0000000702027210 */ /* 0x000fca0007f1e0ff */
[----:B------:R-:W-:-:S05]  /*15590*/  IMAD.X R3, RZ, RZ, R3, P0 ;  /* 0x000000ffff037224 */ /* 0x000fca00000e0603 */
[----:B------:R-:W-:Y:S01]  /*155a0*/  @!PT LDS RZ, [RZ] ;  /* 0x00000000fffff984 */ /* 0x000fe20000000800 */
[----:B------:R-:W-:Y:S01]  /*155b0*/  @!PT LDS RZ, [RZ] ;  /* 0x00000000fffff984 */ /* 0x000fe20000000800 */
[----:B------:R-:W-:Y:S01]  /*155c0*/  @!PT LDS RZ, [RZ] ;  /* 0x00000000fffff984 */ /* 0x000fe20000000800 */
[----:B------:R0:W-:Y:S01]  /*155d0*/  LDGSTS.E.BYPASS.LTC128B.128 [R6+0xc00], desc[UR54][R2.64], !P2 ;  /* 0x00c0000002067fae */ /* 0x0001e2000d101d76 */
[----:B------:R-:W-:Y:S02]  /*155e0*/  MOV R13, R18 ;  /* 0x00000012000d7202 */ /* 0x000fe40000000f00 */
[----:B------:R-:W-:Y:S01]  /*155f0*/  ISETP.LT.OR P2, PT, R8, 0x21, P1 ;  /* 0x000000210800780c */ /* 0x000fe20000f41670 */
[----:B0-----:R-:W-:-:S12]  /*15600*/  IMAD.MOV.U32 R3, RZ, RZ, R14 ;  /* 0x000000ffff037224 */ /* 0x001fd800078e000e */
[----:B------:R-:W-:Y:S05]  /*15610*/  WARPSYNC.COLLECTIVE R15, `(.L_x_15373) ;  /* 0x000000000f087348 */ /* 0x000fea0003c00000 */
[----:B------:R0:W1:Y:S02]  /*15620*/  SHFL.IDX P6, R14, R13, R12, R11 ;  /* 0x0000000c0d0e7389 */ /* 0x00006400000c000b */
[----:B01----:R-:W-:Y:S01]  /*15630*/  ENDCOLLECTIVE ;  /* 0x000000000000791b */ /* 0x003fe20003800000 */
.L_x_15373:
[----:B------:R-:W-:Y:S02]  /*15640*/  IMAD.MOV.U32 R13, RZ, RZ, R23 ;  /* 0x000000ffff0d7224 */ /* 0x000fe400078e0017 */
[----:B------:R-:W-:Y:S02]  /*15650*/  IMAD.MOV.U32 R12, RZ, RZ, 0x3 ;  /* 0x00000003ff0c7424 */ /* 0x000fe400078e00ff */
[----:B------:R-:W-:-:S07]  /*15660*/  IMAD.MOV.U32 R2, RZ, RZ, R14 ;  /* 0x000000ffff027224 */ /* 0x000fce00078e000e */
[----:B------:R-:W-:Y:S05]  /*15670*/  WARPSYNC.COLLECTIVE R15, `(.L_x_15374) ;  /* 0x000000000f087348 */ /* 0x000fea0003c00000 */
[----:B------:R0:W1:Y:S02]  /*15680*/  SHFL.IDX P6, R14, R13, R12, R11 ;  /* 0x0000000c0d0e7389 */ /* 0x00006400000c000b */
[----:B01----:R-:W-:Y:S01]  /*15690*/  ENDCOLLECTIVE ;  /* 0x000000000000791b */ /* 0x003fe20003800000 */
.L_x_15374:
        /* <DEDUP_REMOVED lines=12> */
.L_x_15375:
[----:B------:R-:W-:Y:S02]  /*15760*/  IMAD.MOV.U32 R13, RZ, RZ, R23 ;  /* 0x000000ffff0d7224 */ /* 0x000fe400078e0017 */
[----:B------:R-:W-:Y:S01]  /*15770*/  IMAD.MOV.U32 R12, RZ, RZ, 0x4 ;  /* 0x00000004ff0c7424 */ /* 0x000fe200078e00ff */
[----:B------:R-:W-:-:S07]  /*15780*/  MOV R2, R14 ;  /* 0x0000000e00027202 */ /* 0x000fce0000000f00 */
[----:B------:R-:W-:Y:S05]  /*15790*/  WARPSYNC.COLLECTIVE R15, `(.L_x_15376) ;  /* 0x000000000f087348 */ /* 0x000fea0003c00000 */
[----:B------:R0:W1:Y:S02]  /*157a0*/  SHFL.IDX P6, R14, R13, R12, R11 ;  /* 0x0000000c0d0e7389 */ /* 0x00006400000c000b */
[----:B01----:R-:W-:Y:S01]  /*157b0*/  ENDCOLLECTIVE ;  /* 0x000000000000791b */ /* 0x003fe20003800000 */
.L_x_15376:
        /* <DEDUP_REMOVED lines=12> */
.L_x_15377:
[----:B------:R-:W-:Y:S02]  /*15880*/  IMAD.MOV.U32 R13, RZ, RZ, R23 ;  /* 0x000000ffff0d7224 */ /* 0x000fe400078e0017 */
[----:B------:R-:W-:Y:S02]  /*15890*/  IMAD.MOV.U32 R12, RZ, RZ, 0x5 ;  /* 0x00000005ff0c7424 */ /* 0x000fe400078e00ff */
[----:B------:R-:W-:-:S07]  /*158a0*/  IMAD.MOV.U32 R2, RZ, RZ, R14 ;  /* 0x000000ffff027224 */ /* 0x000fce00078e000e */
[----:B------:R-:W-:Y:S05]  /*158b0*/  WARPSYNC.COLLECTIVE R15, `(.L_x_15378) ;  /* 0x000000000f087348 */ /* 0x000fea0003c00000 */
[----:B------:R0:W1:Y:S02]  /*158c0*/  SHFL.IDX P6, R14, R13, R12, R11 ;  /* 0x0000000c0d0e7389 */ /* 0x00006400000c000b */
[----:B01----:R-:W-:Y:S01]  /*158d0*/  ENDCOLLECTIVE ;  /* 0x000000000000791b */ /* 0x003fe20003800000 */
.L_x_15378:
        /* <DEDUP_REMOVED lines=12> */
.L_x_15379:
[----:B------:R-:W-:Y:S01]  /*159a0*/  MOV R13, R23 ;  /* 0x00000017000d7202 */ /* 0x000fe20000000f00 */
[----:B------:R-:W-:Y:S02]  /*159b0*/  IMAD.MOV.U32 R12, RZ, RZ, 0x6 ;  /* 0x00000006ff0c7424 */ /* 0x000fe400078e00ff */
[----:B------:R-:W-:-:S07]  /*159c0*/  IMAD.MOV.U32 R2, RZ, RZ, R14 ;  /* 0x000000ffff027224 */ /* 0x000fce00078e000e */
[----:B------:R-:W-:Y:S05]  /*159d0*/  WARPSYNC.COLLECTIVE R15, `(.L_x_15380) ;  /* 0x000000000f087348 */ /* 0x000fea0003c00000 */
[----:B------:R0:W1:Y:S02]  /*159e0*/  SHFL.IDX P6, R14, R13, R12, R11 ;  /* 0x0000000c0d0e7389 */ /* 0x00006400000c000b */
[----:B01----:R-:W-:Y:S01]  /*159f0*/  ENDCOLLECTIVE ;  /* 0x000000000000791b */ /* 0x003fe20003800000 */
.L_x_15380:
        /* <DEDUP_REMOVED lines=12> */
.L_x_15381:
[----:B------:R-:W-:Y:S01]  /*15ac0*/  IMAD.MOV.U32 R13, RZ, RZ, R23 ;  /* 0x000000ffff0d7224 */ /* 0x000fe200078e0017 */
[----:B------:R-:W-:Y:S01]  /*15ad0*/  MOV R12, 0x7 ;  /* 0x00000007000c7802 */ /* 0x000fe20000000f00 */
[----:B------:R-:W-:-:S07]  /*15ae0*/  IMAD.MOV.U32 R2, RZ, RZ, R14 ;  /* 0x000000ffff027224 */ /* 0x000fce00078e000e */
[----:B------:R-:W-:Y:S05]  /*15af0*/  WARPSYNC.COLLECTIVE R15, `(.L_x_15382) ;  /* 0x000000000f087348 */ /* 0x000fea0003c00000 */
[----:B------:R0:W1:Y:S02]  /*15b00*/  SHFL.IDX P6, R14, R13, R12, R11 ;  /* 0x0000000c0d0e7389 */ /* 0x00006400000c000b */
[----:B01----:R-:W-:Y:S01]  /*15b10*/  ENDCOLLECTIVE ;  /* 0x000000000000791b */ /* 0x003fe20003800000 */
.L_x_15382:
        /* <DEDUP_REMOVED lines=11> */
.L_x_15383:
[----:B------:R-:W-:Y:S01]  /*15bd0*/  IMAD.MOV.U32 R2, RZ, RZ, R14 ;  /* 0x000000ffff027224 */ /* 0x000fe200078e000e */
[----:B------:R-:W-:Y:S06]  /*15be0*/  BRA `(.L_x_15384) ;  /* 0xffffffb000447947 */ /* 0x000fec000383ffff */
.L_x_15267:
[----:B0-----:R0:W1:Y:S02]  /*15bf0*/  SYNCS.PHASECHK.TRANS64.TRYWAIT P0, [R0+URZ+0x16860], R3 ;  /* 0x01686003000075a7 */ /* 0x001064000800017f */
[----:B-1----:R-:W-:Y:S05]  /*15c00*/  @!P0 NANOSLEEP.SYNCS 0x989680 ;  /* 0x009896800000895d */ /* 0x002fea0003900000 */
[----:B------:R-:W1:Y:S02]  /*15c10*/  @!P0 SYNCS.PHASECHK.TRANS64 P0, [R0+URZ+0x16860], R3 ;  /* 0x01686003000085a7 */ /* 0x000e64000800007f */
[----:B-1----:R-:W-:Y:S05]  /*15c20*/  @!P0 BRA `(.L_x_15267) ;  /* 0xfffffffc00f08947 */ /* 0x002fea000383ffff */
[----:B------:R-:W-:Y:S05]  /*15c30*/  BRA `(.L_x_15385) ;  /* 0xffffffb400587947 */ /* 0x000fea000383ffff */
.L_x_15268:
        /* <DEDUP_REMOVED lines=8> */
.L_x_15387:
[----:B------:R-:W-:Y:S05]  /*15cc0*/  BSYNC B0 ;  /* 0x0000000000007941 */ /* 0x000fea0003800000 */
.L_x_15386:
        /* <DEDUP_REMOVED lines=9> */
.L_x_15388:
        /* <DEDUP_REMOVED lines=10> */
.L_x_15389:
[----:B------:R-:W-:-:S05]  /*15e00*/  IADD3.X R3, RZ, R3, RZ, P1, !PT ;  /* 0x00000003ff037210 */ /* 0x000fca0000ffe4ff */
        /* <DEDUP_REMOVED lines=10> */
.L_x_15390:
[----:B------:R-:W-:Y:S02]  /*15eb0*/  IMAD.MOV.U32 R13, RZ, RZ, R23 ;  /* 0x000000ffff0d7224 */ /* 0x000fe400078e0017 */
[----:B------:R-:W-:Y:S02]  /*15ec0*/  IMAD.MOV.U32 R12, RZ, RZ, 0x2 ;  /* 0x00000002ff0c7424 */ /* 0x000fe400078e00ff */
[----:B------:R-:W-:-:S07]  /*15ed0*/  IMAD.MOV.U32 R9, RZ, RZ, R14 ;  /* 0x000000ffff097224 */ /* 0x000fce00078e000e */
[----:B------:R-:W-:Y:S05]  /*15ee0*/  WARPSYNC.COLLECTIVE R15, `(.L_x_15391) ;  /* 0x000000000f087348 */ /* 0x000fea0003c00000 */
[----:B------:R0:W1:Y:S02]  /*15ef0*/  SHFL.IDX P6, R14, R13, R12, R11 ;  /* 0x0000000c0d0e7389 */ /* 0x00006400000c000b */
[----:B01----:R-:W-:Y:S01]  /*15f00*/  ENDCOLLECTIVE ;  /* 0x000000000000791b */ /* 0x003fe20003800000 */
.L_x_15391:
        /* <DEDUP_REMOVED lines=12> */
.L_x_15392:
[----:B------:R-:W-:Y:S01]  /*15fd0*/  MOV R13, R23 ;  /* 0x00000017000d7202 */ /* 0x000fe20000000f00 */
[----:B------:R-:W-:Y:S02]  /*15fe0*/  IMAD.MOV.U32 R12, RZ, RZ, 0x3 ;  /* 0x00000003ff0c7424 */ /* 0x000fe400078e00ff */
[----:B------:R-:W-:-:S07]  /*15ff0*/  IMAD.MOV.U32 R10, RZ, RZ, R14 ;  /* 0x000000ffff0a7224 */ /* 0x000fce00078e000e */
[----:B------:R-:W-:Y:S05]  /*16000*/  WARPSYNC.COLLECTIVE R15, `(.L_x_15393) ;  /* 0x000000000f087348 */ /* 0x000fea0003c00000 */
[----:B------:R0:W1:Y:S02]  /*16010*/  SHFL.IDX P6, R14, R13, R12, R11 ;  /* 0x0000000c0d0e7389 */ /* 0x00006400000c000b */
[----:B01----:R-:W-:Y:S01]  /*16020*/  ENDCOLLECTIVE ;  /* 0x000000000000791b */ /* 0x003fe20003800000 */
.L_x_15393:
        /* <DEDUP_REMOVED lines=12> */
.L_x_15394:
[----:B------:R-:W-:Y:S01]  /*160f0*/  IMAD.MOV.U32 R13, RZ, RZ, R23 ;  /* 0x000000ffff0d7224 */ /* 0x000fe200078e0017 */
[----:B------:R-:W-:Y:S01]  /*16100*/  MOV R12, 0x4 ;  /* 0x00000004000c7802 */ /* 0x000fe20000000f00 */
[----:B------:R-:W-:-:S07]  /*16110*/  IMAD.MOV.U32 R9, RZ, RZ, R14 ;  /* 0x000000ffff097224 */ /* 0x000fce00078e000e */
[----:B------:R-:W-:Y:S05]  /*16120*/  WARPSYNC.COLLECTIVE R15, `(.L_x_15395) ;  /* 0x000000000f087348 */ /* 0x000fea0003c00000 */
[----:B------:R0:W1:Y:S02]  /*16130*/  SHFL.IDX P6, R14, R13, R12, R11 ;  /* 0x0000000c0d0e7389 */ /* 0x00006400000c000b */
[----:B01----:R-:W-:Y:S01]  /*16140*/  ENDCOLLECTIVE ;  /* 0x000000000000791b */ /* 0x003fe20003800000 */
.L_x_15395:
        /* <DEDUP_REMOVED lines=12> */
.L_x_15396:
[----:B------:R-:W-:Y:S02]  /*16210*/  IMAD.MOV.U32 R13, RZ, RZ, R23 ;  /* 0x000000ffff0d7224 */ /* 0x000fe400078e0017 */
[----:B------:R-:W-:Y:S02]  /*16220*/  IMAD.MOV.U32 R12, RZ, RZ, 0x5 ;  /* 0x00000005ff0c7424 */ /* 0x000fe400078e00ff */
[----:B------:R-:W-:-:S07]  /*16230*/  IMAD.MOV.U32 R10, RZ, RZ, R14 ;  /* 0x000000ffff0a7224 */ /* 0x000fce00078e000e */
[----:B------:R-:W-:Y:S05]  /*16240*/  WARPSYNC.COLLECTIVE R15, `(.L_x_15397) ;  /* 0x000000000f087348 */ /* 0x000fea0003c00000 */
[----:B------:R0:W1:Y:S02]  /*16250*/  SHFL.IDX P6, R14, R13, R12, R11 ;  /* 0x0000000c0d0e7389 */ /* 0x00006400000c000b */
[----:B01----:R-:W-:Y:S01]  /*16260*/  ENDCOLLECTIVE ;  /* 0x000000000000791b */ /* 0x003fe20003800000 */
.L_x_15397:
        /* <DEDUP_REMOVED lines=8> */
[----:B------:R-:W-:-:S11]  /*162f0*/  MOV R7, R14 ;  /* 0x0000000e00077202 */ /* 0x000fd60000000f00 */
[----:B0-----:R-:W-:Y:S05]  /*16300*/  WARPSYNC.COLLECTIVE R15, `(.L_x_15398) ;  /* 0x000000000f087348 */ /* 0x001fea0003c00000 */
[----:B------:R1:W2:Y:S02]  /*16310*/  SHFL.IDX P6, R14, R13, R12, R11 ;  /* 0x0000000c0d0e7389 */ /* 0x0002a400000c000b */
[----:B012---:R-:W-:Y:S01]  /*16320*/  ENDCOLLECTIVE ;  /* 0x000000000000791b */ /* 0x007fe20003800000 */
.L_x_15398:
[----:B------:R-:W-:Y:S02]  /*16330*/  IMAD.MOV.U32 R13, RZ, RZ, R23 ;  /* 0x000000ffff0d7224 */ /* 0x000fe400078e0017 */
[----:B------:R-:W-:Y:S02]  /*16340*/  IMAD.MOV.U32 R12, RZ, RZ, 0x6 ;  /* 0x00000006ff0c7424 */ /* 0x000fe400078e00ff */
[----:B------:R-:W-:-:S07]  /*16350*/  IMAD.MOV.U32 R9, RZ, RZ, R14 ;  /* 0x000000ffff097224 */ /* 0x000fce00078e000e */
[----:B------:R-:W-:Y:S05]  /*16360*/  WARPSYNC.COLLECTIVE R15, `(.L_x_15399) ;  /* 0x000000000f087348 */ /* 0x000fea0003c00000 */
[----:B------:R0:W1:Y:S02]  /*16370*/  SHFL.IDX P6, R14, R13, R12, R11 ;  /* 0x0000000c0d0e7389 */ /* 0x00006400000c000b */
[----:B01----:R-:W-:Y:S01]  /*16380*/  ENDCOLLECTIVE ;  /* 0x000000000000791b */ /* 0x003fe20003800000 */
.L_x_15399:
        /* <DEDUP_REMOVED lines=8> */
[----:B------:R-:W-:-:S12]  /*16410*/  IMAD.MOV.U32 R8, RZ, RZ, R14 ;  /* 0x000000ffff087224 */ /* 0x000fd800078e000e */
[----:B0-----:R-:W-:Y:S05]  /*16420*/  WARPSYNC.COLLECTIVE R15, `(.L_x_15400) ;  /* 0x000000000f087348 */ /* 0x001fea0003c00000 */
[----:B------:R1:W2:Y:S02]  /*16430*/  SHFL.IDX P6, R14, R13, R12, R11 ;  /* 0x0000000c0d0e7389 */ /* 0x0002a400000c000b */
[----:B012---:R-:W-:Y:S01]  /*16440*/  ENDCOLLECTIVE ;  /* 0x000000000000791b */ /* 0x007fe20003800000 */
.L_x_15400:
[----:B------:R-:W-:Y:S02]  /*16450*/  IMAD.MOV.U32 R13, RZ, RZ, R23 ;  /* 0x000000ffff0d7224 */ /* 0x000fe400078e0017 */
[----:B------:R-:W-:Y:S01]  /*16460*/  IMAD.MOV.U32 R12, RZ, RZ, 0x7 ;  /* 0x00000007ff0c7424 */ /* 0x000fe200078e00ff */
[----:B------:R-:W-:-:S13]  /*16470*/  IADD3 R2, P1, R14, R5, RZ ;  /* 0x000000050e027210 */ /* 0x000fda0007f3e0ff */
[----:B------:R-:W-:Y:S05]  /*16480*/  WARPSYNC.COLLECTIVE R15, `(.L_x_15401) ;  /* 0x000000000f087348 */ /* 0x000fea0003c00000 */
[----:B------:R0:W1:Y:S02]  /*16490*/  SHFL.IDX P6, R14, R13, R12, R11 ;  /* 0x0000000c0d0e7389 */ /* 0x00006400000c000b */
[----:B01----:R-:W-:Y:S01]  /*164a0*/  ENDCOLLECTIVE ;  /* 0x000000000000791b */ /* 0x003fe20003800000 */
.L_x_15401:
        /* <DEDUP_REMOVED lines=10> */
.L_x_15402:
[----:B------:R-:W-:Y:S05]  /*16550*/  BRA `(.L_x_15403) ;  /* 0xffffffb000087947 */ /* 0x000fea000383ffff */
.L_x_15273:
        /* <DEDUP_REMOVED lines=8> */
.L_x_15405:
[----:B------:R-:W-:Y:S05]  /*165e0*/  BSYNC B0 ;  /* 0x0000000000007941 */ /* 0x000fea0003800000 */
.L_x_15404:
        /* <DEDUP_REMOVED lines=9> */
.L_x_15406:
        /* <DEDUP_REMOVED lines=23> */
.L_x_15407:
[----:B------:R-:W-:Y:S01]  /*167f0*/  IMAD.MOV.U32 R12, RZ, RZ, 0x2 ;  /* 0x00000002ff0c7424 */ /* 0x000fe200078e00ff */
[----:B------:R-:W-:-:S04]  /*16800*/  SEL R4, R14, RZ, P1 ;  /* 0x000000ff0e047207 */ /* 0x000fc80000800000 */
[----:B------:R-:W-:-:S05]  /*16810*/  IADD3 R4, R13, R4, RZ ;  /* 0x000000040d047210 */ /* 0x000fca0007ffe0ff */
[----:B------:R-:W-:-:S07]  /*16820*/  IMAD.MOV.U32 R13, RZ, RZ, R4 ;  /* 0x000000ffff0d7224 */ /* 0x000fce00078e0004 */
[----:B------:R-:W-:Y:S05]  /*16830*/  WARPSYNC.COLLECTIVE R15, `(.L_x_15408) ;  /* 0x000000000f087348 */ /* 0x000fea0003c00000 */
[----:B------:R0:W1:Y:S02]  /*16840*/  SHFL.UP P6, R14, R13, R12, R11 ;  /* 0x0400000c0d0e7389 */ /* 0x00006400000c000b */
[----:B01----:R-:W-:Y:S01]  /*16850*/  ENDCOLLECTIVE ;  /* 0x000000000000791b */ /* 0x003fe20003800000 */
.L_x_15408:
[----:B------:R-:W-:Y:S01]  /*16860*/  IMAD.MOV.U32 R12, RZ, RZ, 0x4 ;  /* 0x00000004ff0c7424 */ /* 0x000fe200078e00ff */
[----:B------:R-:W-:-:S05]  /*16870*/  SEL R3, R14, RZ, P2 ;  /* 0x000000ff0e037207 */ /* 0x000fca0001000000 */
[----:B------:R-:W-:-:S04]  /*16880*/  IMAD.IADD R2, R4, 0x1, R3 ;  /* 0x0000000104027824 */ /* 0x000fc800078e0203 */
[----:B------:R-:W-:-:S07]  /*16890*/  IMAD.MOV.U32 R13, RZ, RZ, R2 ;  /* 0x000000ffff0d7224 */ /* 0x000fce00078e0002 */
[----:B------:R-:W-:Y:S05]  /*168a0*/  WARPSYNC.COLLECTIVE R15, `(.L_x_15409) ;  /* 0x000000000f087348 */ /* 0x000fea0003c00000 */
[----:B------:R0:W1:Y:S02]  /*168b0*/  SHFL.UP P6, R14, R13, R12, R11 ;  /* 0x0400000c0d0e7389 */ /* 0x00006400000c000b */
[----:B01----:R-:W-:Y:S01]  /*168c0*/  ENDCOLLECTIVE ;  /* 0x000000000000791b */ /* 0x003fe20003800000 */
.L_x_15409:
[----:B------:R-:W-:Y:S01]  /*168d0*/  IMAD.MOV.U32 R12, RZ, RZ, 0x8 ;  /* 0x00000008ff0c7424 */ /* 0x000fe200078e00ff */
[----:B------:R-:W-:-:S05]  /*168e0*/  SEL R3, R14, RZ, P3 ;  /* 0x000000ff0e037207 */ /* 0x000fca0001800000 */
[----:B------:R-:W-:-:S05]  /*168f0*/  IMAD.IADD R3, R2, 0x1, R3 ;  /* 0x0000000102037824 */ /* 0x000fca00078e0203 */
[----:B------:R-:W-:-:S07]  /*16900*/  MOV R13, R3 ;  /* 0x00000003000d7202 */ /* 0x000fce0000000f00 */
[----:B------:R-:W-:Y:S05]  /*16910*/  WARPSYNC.COLLECTIVE R15, `(.L_x_15410) ;  /* 0x000000000f087348 */ /* 0x000fea0003c00000 */
[----:B------:R0:W1:Y:S02]  /*16920*/  SHFL.UP P6, R14, R13, R12, R11 ;  /* 0x0400000c0d0e7389 */ /* 0x00006400000c000b */
[----:B01----:R-:W-:Y:S01]  /*16930*/  ENDCOLLECTIVE ;  /* 0x000000000000791b */ /* 0x003fe20003800000 */
.L_x_15410:
[----:B------:R-:W-:Y:S01]  /*16940*/  IMAD.MOV.U32 R12, RZ, RZ, 0x10 ;  /* 0x00000010ff0c7424 */ /* 0x000fe200078e00ff */
[----:B------:R-:W-:-:S05]  /*16950*/  SEL R4, R14, RZ, P4 ;  /* 0x000000ff0e047207 */ /* 0x000fca0002000000 */
[----:B------:R-:W-:-:S04]  /*16960*/  IMAD.IADD R4, R3, 0x1, R4 ;  /* 0x0000000103047824 */ /* 0x000fc800078e0204 */
[----:B------:R-:W-:-:S07]  /*16970*/  IMAD.MOV.U32 R13, RZ, RZ, R4 ;  /* 0x000000ffff0d7224 */ /* 0x000fce00078e0004 */
[----:B------:R-:W-:Y:S05]  /*16980*/  WARPSYNC.COLLECTIVE R15, `(.L_x_15411) ;  /* 0x000000000f087348 */ /* 0x000fea0003c00000 */
[----:B------:R0:W1:Y:S02]  /*16990*/  SHFL.UP P6, R14, R13, R12, R11 ;  /* 0x0400000c0d0e7389 */ /* 0x00006400000c000b */
[----:B01----:R-:W-:Y:S01]  /*169a0*/  ENDCOLLECTIVE ;  /* 0x000000000000791b */ /* 0x003fe20003800000 */
.L_x_15411:
        /* <DEDUP_REMOVED lines=8> */
.L_x_15412:
[----:B------:R-:W-:Y:S05]  /*16a30*/  BRA `(.L_x_15413) ;  /* 0xffffffb000187947 */ /* 0x000fea000383ffff */
.L_x_15276:
[----:B------:R-:W-:Y:S01]  /*16a40*/  BSSY B0, `(.L_x_15414) ;  /* 0x0000007000007945 */ /* 0x000fe20003800000 */
[----:B------:R-:W-:Y:S02]  /*16a50*/  IMAD.MOV.U32 R12, RZ, RZ, 0x1 ;  /* 0x00000001ff0c7424 */ /* 0x000fe400078e00ff */
[----:B------:R-:W-:Y:S02]  /*16a60*/  IMAD.MOV.U32 R11, RZ, RZ, RZ ;  /* 0x000000ffff0b7224 */ /* 0x000fe400078e00ff */
[----:B------:R-:W-:-:S07]  /*16a70*/  IMAD.MOV.U32 R15, RZ, RZ, -0x1 ;  /* 0xffffffffff0f7424 */ /* 0x000fce00078e00ff */
[----:B------:R-:W-:Y:S05]  /*16a80*/  WARPSYNC.COLLECTIVE R15, `(.L_x_15415) ;  /* 0x000000000f087348 */ /* 0x000fea0003c00000 */
[----:B------:R0:W1:Y:S02]  /*16a90*/  SHFL.UP P6, R14, R13, R12, R11 ;  /* 0x0400000c0d0e7389 */ /* 0x00006400000c000b */
[----:B01----:R-:W-:Y:S01]  /*16aa0*/  ENDCOLLECTIVE ;  /* 0x000000000000791b */ /* 0x003fe20003800000 */
.L_x_15415:
[----:B------:R-:W-:Y:S05]  /*16ab0*/  BSYNC B0 ;  /* 0x0000000000007941 */ /* 0x000fea0003800000 */
.L_x_15414:
[----:B------:R-:W-:Y:S01]  /*16ac0*/  SEL R14, R14, RZ, P1 ;  /* 0x000000ff0e0e7207 */ /* 0x000fe20000800000 */
[----:B------:R-:W-:Y:S01]  /*16ad0*/  IMAD.MOV.U32 R12, RZ, RZ, 0x2 ;  /* 0x00000002ff0c7424 */ /* 0x000fe200078e00ff */
[----:B------:R-:W-:Y:S01]  /*16ae0*/  MOV R11, RZ ;  /* 0x000000ff000b7202 */ /* 0x000fe20000000f00 */
[----:B------:R-:W-:Y:S02]  /*16af0*/  IMAD.MOV.U32 R15, RZ, RZ, -0x1 ;  /* 0xffffffffff0f7424 */ /* 0x000fe400078e00ff */
[----:B------:R-:W-:-:S07]  /*16b00*/  IMAD.IADD R13, R13, 0x1, R14 ;  /* 0x000000010d0d7824 */ /* 0x000fce00078e020e */
[----:B------:R-:W-:Y:S05]  /*16b10*/  WARPSYNC.COLLECTIVE R15, `(.L_x_15416) ;  /* 0x000000000f087348 */ /* 0x000fea0003c00000 */
[----:B------:R0:W1:Y:S02]  /*16b20*/  SHFL.UP P6, R14, R13, R12, R11 ;  /* 0x0400000c0d0e7389 */ /* 0x00006400000c000b */
[----:B01----:R-:W-:Y:S01]  /*16b30*/  ENDCOLLECTIVE ;  /* 0x000000000000791b */ /* 0x003fe20003800000 */
.L_x_15416:
[----:B------:R-:W-:Y:S01]  /*16b40*/  IMAD.MOV.U32 R12, RZ, RZ, 0x4 ;  /* 0x00000004ff0c7424 */ /* 0x000fe200078e00ff */
[----:B------:R-:W-:-:S05]  /*16b50*/  SEL R2, R14, RZ, P2 ;  /* 0x000000ff0e027207 */ /* 0x000fca0001000000 */
[----:B------:R-:W-:-:S04]  /*16b60*/  IMAD.IADD R2, R13, 0x1, R2 ;  /* 0x000000010d027824 */ /* 0x000fc800078e0202 */
[----:B------:R-:W-:-:S07]  /*16b70*/  IMAD.MOV.U32 R13, RZ, RZ, R2 ;  /* 0x000000ffff0d7224 */ /* 0x000fce00078e0002 */
[----:B------:R-:W-:Y:S05]  /*16b80*/  WARPSYNC.COLLECTIVE R15, `(.L_x_15417) ;  /* 0x000000000f087348 */ /* 0x000fea0003c00000 */
[----:B------:R0:W1:Y:S02]  /*16b90*/  SHFL.UP P6, R14, R13, R12, R11 ;  /* 0x0400000c0d0e7389 */ /* 0x00006400000c000b */
[----:B01----:R-:W-:Y:S01]  /*16ba0*/  ENDCOLLECTIVE ;  /* 0x000000000000791b */ /* 0x003fe20003800000 */
.L_x_15417:
[----:B------:R-:W-:Y:S02]  /*16bb0*/  MOV R12, 0x8 ;  /* 0x00000008000c7802 */ /* 0x000fe40000000f00 */
[----:B------:R-:W-:-:S05]  /*16bc0*/  SEL R3, R14, RZ, P3 ;  /* 0x000000ff0e037207 */ /* 0x000fca0001800000 */
[----:B------:R-:W-:-:S04]  /*16bd0*/  IMAD.IADD R3, R2, 0x1, R3 ;  /* 0x0000000102037824 */ /* 0x000fc800078e0203 */
[----:B------:R-:W-:-:S07]  /*16be0*/  IMAD.MOV.U32 R13, RZ, RZ, R3 ;  /* 0x000000ffff0d7224 */ /* 0x000fce00078e0003 */
[----:B------:R-:W-:Y:S05]  /*16bf0*/  WARPSYNC.COLLECTIVE R15, `(.L_x_15418) ;  /* 0x000000000f087348 */ /* 0x000fea0003c00000 */
[----:B------:R0:W1:Y:S02]  /*16c00*/  SHFL.UP P6, R14, R13, R12, R11 ;  /* 0x0400000c0d0e7389 */ /* 0x00006400000c000b */
[----:B01----:R-:W-:Y:S01]  /*16c10*/  ENDCOLLECTIVE ;  /* 0x000000000000791b */ /* 0x003fe20003800000 */
.L_x_15418:
[----:B------:R-:W-:Y:S01]  /*16c20*/  IMAD.MOV.U32 R12, RZ, RZ, 0x10 ;  /* 0x00000010ff0c7424 */ /* 0x000fe200078e00ff */
[----:B------:R-:W-:-:S05]  /*16c30*/  SEL R4, R14, RZ, P4 ;  /* 0x000000ff0e047207 */ /* 0x000fca0002000000 */
[----:B------:R-:W-:-:S04]  /*16c40*/  IMAD.IADD R4, R3, 0x1, R4 ;  /* 0x0000000103047824 */ /* 0x000fc800078e0204 */
[----:B------:R-:W-:-:S07]  /*16c50*/  IMAD.MOV.U32 R13, RZ, RZ, R4 ;  /* 0x000000ffff0d7224 */ /* 0x000fce00078e0004 */
[----:B------:R-:W-:Y:S05]  /*16c60*/  WARPSYNC.COLLECTIVE R15, `(.L_x_15419) ;  /* 0x000000000f087348 */ /* 0x000fea0003c00000 */
[----:B------:R0:W1:Y:S02]  /*16c70*/  SHFL.UP P6, R14, R13, R12, R11 ;  /* 0x0400000c0d0e7389 */ /* 0x00006400000c000b */
[----:B01----:R-:W-:Y:S01]  /*16c80*/  ENDCOLLECTIVE ;  /* 0x000000000000791b */ /* 0x003fe20003800000 */
.L_x_15419:
        /* <DEDUP_REMOVED lines=8> */
.L_x_15420:
[----:B------:R-:W-:Y:S05]  /*16d10*/  BRA `(.L_x_15421) ;  /* 0xffffffb000047947 */ /* 0x000fea000383ffff */
.L_x_15278:
[----:B------:R-:W-:Y:S01]  /*16d20*/  BSSY B0, `(.L_x_15422) ;  /* 0x0000006000007945 */ /* 0x000fe20003800000 */
[----:B------:R-:W-:Y:S01]  /*16d30*/  PLOP3.LUT P6, PT, P6, PT, PT, 0x8, 0x0 ;  /* 0x000000000000781c */ /* 0x000fe200037ce170 */
[----:B------:R-:W-:-:S12]  /*16d40*/  IMAD.MOV.U32 R15, RZ, RZ, -0x1 ;  /* 0xffffffffff0f7424 */ /* 0x000fd800078e00ff */
[----:B0-----:R-:W-:Y:S05]  /*16d50*/  WARPSYNC.COLLECTIVE R15, `(.L_x_15423) ;  /* 0x000000000f087348 */ /* 0x001fea0003c00000 */
[----:B------:R-:W-:Y:S01]  /*16d60*/  VOTE.ANY R14, PT, P6 ;  /* 0x00000000000e7806 */ /* 0x000fe200030e0100 */
[----:B0-----:R-:W-:Y:S06]  /*16d70*/  ENDCOLLECTIVE ;  /* 0x000000000000791b */ /* 0x001fec0003800000 */
.L_x_15423:
[----:B------:R-:W-:Y:S05]  /*16d80*/  BSYNC B0 ;  /* 0x0000000000007941 */ /* 0x000fea0003800000 */
.L_x_15422:
        /* <DEDUP_REMOVED lines=10> */
.L_x_15424:
[----:B------:R-:W-:Y:S01]  /*16e30*/  IMAD.MOV.U32 R13, RZ, RZ, R5 ;  /* 0x000000ffff0d7224 */ /* 0x000fe200078e0005 */
[----:B------:R-:W-:-:S07]  /*16e40*/  MOV R17, R14 ;  /* 0x0000000e00117202 */ /* 0x000fce0000000f00 */
[----:B------:R-:W-:Y:S05]  /*16e50*/  WARPSYNC.COLLECTIVE R15, `(.L_x_15425) ;  /* 0x000000000f087348 */ /* 0x000fea0003c00000 */
[----:B------:R0:W1:Y:S02]  /*16e60*/  SHFL.IDX P6, R14, R13, R12, R11 ;  /* 0x0000000c0d0e7389 */ /* 0x00006400000c000b */
[----:B01----:R-:W-:Y:S01]  /*16e70*/  ENDCOLLECTIVE ;  /* 0x000000000000791b */ /* 0x003fe20003800000 */
.L_x_15425:
[----:B------:R-:W-:Y:S01]  /*16e80*/  IMAD.MOV.U32 R5, RZ, RZ, R14 ;  /* 0x000000ffff057224 */ /* 0x000fe200078e000e */
[----:B------:R-:W-:Y:S06]  /*16e90*/  BRA `(.L_x_15426) ;  /* 0xffffffac00e47947 */ /* 0x000fec000383ffff */
.L_x_15280:
[----:B------:R-:W-:Y:S01]  /*16ea0*/  BSSY B0, `(.L_x_15427) ;  /* 0x0000007000007945 */ /* 0x000fe20003800000 */
[----:B------:R-:W-:Y:S02]  /*16eb0*/  IMAD.MOV.U32 R13, RZ, RZ, R2 ;  /* 0x000000ffff0d7224 */ /* 0x000fe400078e0002 */
[----:B------:R-:W-:Y:S02]  /*16ec0*/  IMAD.MOV.U32 R11, RZ, RZ, 0x1f ;  /* 0x0000001fff0b7424 */ /* 0x000fe400078e00ff */
[----:B------:R-:W-:-:S07]  /*16ed0*/  IMAD.MOV.U32 R15, RZ, RZ, -0x1 ;  /* 0xffffffffff0f7424 */ /* 0x000fce00078e00ff */
[----:B0123--:R-:W-:Y:S05]  /*16ee0*/  WARPSYNC.COLLECTIVE R15, `(.L_x_15428) ;  /* 0x000000000f087348 */ /* 0x00ffea0003c00000 */
[----:B------:R4:W0:Y:S02]  /*16ef0*/  SHFL.IDX P6, R14, R13, R12, R11 ;  /* 0x0000000c0d0e7389 */ /* 0x00082400000c000b */
[----:B01234-:R-:W-:Y:S01]  /*16f00*/  ENDCOLLECTIVE ;  /* 0x000000000000791b */ /* 0x01ffe20003800000 */
.L_x_15428:
[----:B------:R-:W-:Y:S05]  /*16f10*/  BSYNC B0 ;  /* 0x0000000000007941 */ /* 0x000fea0003800000 */
.L_x_15427:
[----:B------:R-:W-:Y:S01]  /*16f20*/  MOV R16, R14 ;  /* 0x0000000e00107202 */ /* 0x000fe20000000f00 */
[----:B------:R-:W-:Y:S06]  /*16f30*/  BRA `(.L_x_15279) ;  /* 0xffffffac00d47947 */ /* 0x000fec000383ffff */
.L_x_15286:
[----:B0-----:R0:W1:Y:S02]  /*16f40*/  SYNCS.PHASECHK.TRANS64.TRYWAIT P0, [R5+URZ+0x16820], R0 ;  /* 0x01682000050075a7 */ /* 0x001064000800017f */
[----:B-1----:R-:W-:Y:S05]  /*16f50*/  @!P0 NANOSLEEP.SYNCS 0x989680 ;  /* 0x009896800000895d */ /* 0x002fea0003900000 */
[----:B------:R-:W1:Y:S02]  /*16f60*/  @!P0 SYNCS.PHASECHK.TRANS64 P0, [R5+URZ+0x16820], R0 ;  /* 0x01682000050085a7 */ /* 0x000e64000800007f */
[----:B-1----:R-:W-:Y:S05]  /*16f70*/  @!P0 BRA `(.L_x_15286) ;  /* 0xfffffffc00f08947 */ /* 0x002fea000383ffff */
[----:B------:R-:W-:Y:S05]  /*16f80*/  BRA `(.L_x_15429) ;  /* 0xffffffb8002c7947 */ /* 0x000fea000383ffff */
.L_x_15287:
        /* <DEDUP_REMOVED lines=11> */
.L_x_15431:
[----:B------:R-:W-:Y:S05]  /*17040*/  BSYNC B0 ;  /* 0x0000000000007941 */ /* 0x000fea0003800000 */
.L_x_15430:
[----:B------:R-:W-:Y:S05]  /*17050*/  BRA `(.L_x_15432) ;  /* 0xffffffb800147947 */ /* 0x000fea000383ffff */
.L_x_15290:
[----:B------:R-:W-:Y:S01]  /*17060*/  BSSY B1, `(.L_x_15433) ;  /* 0x0000006000017945 */ /* 0x000fe20003800000 */
[----:B------:R-:W-:-:S07]  /*17070*/  IMAD.MOV.U32 R15, RZ, RZ, -0x1 ;  /* 0xffffffffff0f7424 */ /* 0x000fce00078e00ff */
[----:B0-----:R-:W-:Y:S05]  /*17080*/  WARPSYNC.COLLECTIVE R15, `(.L_x_15434) ;  /* 0x000000000f0c7348 */ /* 0x001fea0003c00000 */
[----:B------:R-:W-:Y:S02]  /*17090*/  ELECT P6, UR62, PT ;  /* 0x00000000003e782f */ /* 0x000fe400038c0000 */
[----:B------:R-:W-:Y:S01]  /*170a0*/  MOV R14, UR62 ;  /* 0x0000003e000e7c02 */ /* 0x000fe20008000f00 */
[----:B0-----:R-:W-:Y:S10]  /*170b0*/  ENDCOLLECTIVE ;  /* 0x000000000000791b */ /* 0x001ff40003800000 */
.L_x_15434:
[----:B------:R-:W-:Y:S05]  /*170c0*/  BSYNC B1 ;  /* 0x0000000000017941 */ /* 0x000fea0003800000 */
.L_x_15433:
[----:B------:R-:W-:Y:S05]  /*170d0*/  BRA `(.L_x_15435) ;  /* 0xffffffb8000c7947 */ /* 0x000fea000383ffff */
.L_x_15292:
[----:B0-----:R0:W1:Y:S02]  /*170e0*/  SYNCS.PHASECHK.TRANS64.TRYWAIT P1, [R3+URZ+0x16840], R2 ;  /* 0x01684002030075a7 */ /* 0x001064000802017f */
[----:B-1----:R-:W-:Y:S05]  /*170f0*/  @!P1 NANOSLEEP.SYNCS 0x989680 ;  /* 0x009896800000995d */ /* 0x002fea0003900000 */
[----:B------:R-:W1:Y:S02]  /*17100*/  @!P1 SYNCS.PHASECHK.TRANS64 P1, [R3+URZ+0x16840], R2 ;  /* 0x01684002030095a7 */ /* 0x000e64000802007f */
[----:B-1----:R-:W-:Y:S05]  /*17110*/  @!P1 BRA `(.L_x_15292) ;  /* 0xfffffffc00f09947 */ /* 0x002fea000383ffff */
[----:B------:R-:W-:Y:S05]  /*17120*/  BRA `(.L_x_15436) ;  /* 0xffffffb8002c7947 */ /* 0x000fea000383ffff */
.L_x_15294:
[----:B-1----:R1:W2:Y:S02]  /*17130*/  SYNCS.PHASECHK.TRANS64.TRYWAIT P1, [R25+URZ+0x16840], R0 ;  /* 0x01684000190075a7 */ /* 0x0022a4000802017f */
[----:B--2---:R-:W-:Y:S05]  /*17140*/  @!P1 NANOSLEEP.SYNCS 0x989680 ;  /* 0x009896800000995d */ /* 0x004fea0003900000 */
[----:B------:R-:W2:Y:S02]  /*17150*/  @!P1 SYNCS.PHASECHK.TRANS64 P1, [R25+URZ+0x16840], R0 ;  /* 0x01684000190095a7 */ /* 0x000ea4000802007f */
[----:B--2---:R-:W-:Y:S05]  /*17160*/  @!P1 BRA `(.L_x_15294) ;  /* 0xfffffffc00f09947 */ /* 0x004fea000383ffff */
[----:B------:R-:W-:Y:S05]  /*17170*/  BRA `(.L_x_15437) ;  /* 0xffffffb800387947 */ /* 0x000fea000383ffff */
.L_x_15296:
[----:B--2---:R2:W3:Y:S02]  /*17180*/  SYNCS.PHASECHK.TRANS64.TRYWAIT P1, [R3+URZ+0x16860], R2 ;  /* 0x01686002030075a7 */ /* 0x0044e4000802017f */
[----:B---3--:R-:W-:Y:S05]  /*17190*/  @!P1 NANOSLEEP.SYNCS 0x989680 ;  /* 0x009896800000995d */ /* 0x008fea0003900000 */
[----:B------:R-:W3:Y:S02]  /*171a0*/  @!P1 SYNCS.PHASECHK.TRANS64 P1, [R3+URZ+0x16860], R2 ;  /* 0x01686002030095a7 */ /* 0x000ee4000802007f */
[----:B---3--:R-:W-:Y:S05]  /*171b0*/  @!P1 BRA `(.L_x_15296) ;  /* 0xfffffffc00f09947 */ /* 0x008fea000383ffff */
[----:B------:R-:W-:Y:S05]  /*171c0*/  BRA `(.L_x_15438) ;  /* 0xffffffb800347947 */ /* 0x000fea000383ffff */
.L_x_15439:
        /* <DEDUP_REMOVED lines=11> */
.L_x_15999:


//--------------------- .text._ZN7cutlass13device_kernelIN5flash11enable_sm90INS1_16FlashAttnFwdSm90INS1_25CollectiveMainloopFwdSm90ILi2EN4cute5tupleIJNS5_1CILi1EEES8_S8_EEENS6_IJNS7_ILi192EEENS7_ILi128EEENS7_ILi64EEEEEELi64ENS_10bfloat16_tEfNS_4arch4Sm90ELb1ELb0ELb1ELb1ELb1ELb1ELb0ELb1ELb1ELb1ELb1ELb0EEENS1_21CollectiveEpilogueFwdINS6_IJSA_SC_SB_EEES9_SE_SG_Li384ELb1ELb1ELb1ELb0EEENS1_36VarlenDynamicPersistentTileSchedulerILi192ELi128ELi384ELi128ELb1ELb1ELb1ELb1ELb1ELb1EEEEEEEEEvNT_6ParamsE --------------------------
	.section	.text._ZN7cutlass13device_kernelIN5flash11enable_sm90INS1_16FlashAttnFwdSm90INS1_25CollectiveMainloopFwdSm90ILi2EN4cute5tupleIJNS5_1CILi1EEES8_S8_EEENS6_IJNS7_ILi192EEENS7_ILi128EEENS7_ILi64EEEEEELi64ENS_10bfloat16_tEfNS_4arch4Sm90ELb1ELb0ELb1ELb1ELb1ELb1ELb0ELb1ELb1ELb1ELb1ELb0EEENS1_21CollectiveEpilogueFwdINS6_IJSA_SC_SB_EEES9_SE_SG_Li384ELb1ELb1ELb1ELb0EEENS1_36VarlenDynamicPersistentTileSchedulerILi192ELi128ELi384ELi128ELb1ELb1ELb1ELb1ELb1ELb1EEEEEEEEEvNT_6ParamsE,"ax",@progbits
	.align	128
.text._ZN7cutlass13device_kernelIN5flash11enable_sm90INS1_16FlashAttnFwdSm90INS1_25CollectiveMainloopFwdSm90ILi2EN4cute5tupleIJNS5_1CILi1EEES8_S8_EEENS6_IJNS7_ILi192EEENS7_ILi128EEENS7_ILi64EEEEEELi64ENS_10bfloat16_tEfNS_4arch4Sm90ELb1ELb0ELb1ELb1ELb1ELb1ELb0ELb1ELb1ELb1ELb1ELb0EEENS1_21CollectiveEpilogueFwdINS6_IJSA_SC_SB_EEES9_SE_SG_Li384ELb1ELb1ELb1ELb0EEENS1_36VarlenDynamicPersistentTileSchedulerILi192ELi128ELi384ELi128ELb1ELb1ELb1ELb1ELb1ELb1EEEEEEEEEvNT_6ParamsE:
        .type           _ZN7cutlass13device_kernelIN5flash11enable_sm90INS1_16FlashAttnFwdSm90INS1_25CollectiveMainloopFwdSm90ILi2EN4cute5tupleIJNS5_1CILi1EEES8_S8_EEENS6_IJNS7_ILi192EEENS7_ILi128EEENS7_ILi64EEEEEELi64ENS_10bfloat16_tEfNS_4arch4Sm90ELb1ELb0ELb1ELb1ELb1ELb1ELb0ELb1ELb1ELb1ELb1ELb0EEENS1_21CollectiveEpilogueFwdINS6_IJSA_SC_SB_EEES9_SE_SG_Li384ELb1ELb1ELb1ELb0EEENS1_36VarlenDynamicPersistentTileSchedulerILi192ELi128ELi384ELi128ELb1ELb1ELb1ELb1ELb1ELb1EEEEEEEEEvNT_6ParamsE,@function
        .size           _ZN7cutlass13device_kernelIN5flash11enable_sm90INS1_16FlashAttnFwdSm90INS1_25CollectiveMainloopFwdSm90ILi2EN4cute5tupleIJNS5_1CILi1EEES8_S8_EEENS6_IJNS7_ILi192EEENS7_ILi128EEENS7_ILi64EEEEEELi64ENS_10bfloat16_tEfNS_4arch4Sm90ELb1ELb0ELb1ELb1ELb1ELb1ELb0ELb1ELb1ELb1ELb1ELb0EEENS1_21CollectiveEpilogueFwdINS6_IJSA_SC_SB_EEES9_SE_SG_Li384ELb1ELb1ELb1ELb0EEENS1_36VarlenDynamicPersistentTileSchedulerILi192ELi128ELi384ELi128ELb1ELb1ELb1ELb1ELb1ELb1EEEEEEEEEvNT_6ParamsE,(.L_x_16000 - _ZN7cutlass13device_kernelIN5flash11enable_sm90INS1_16FlashAttnFwdSm90INS1_25CollectiveMainloopFwdSm90ILi2EN4cute5tupleIJNS5_1CILi1EEES8_S8_EEENS6_IJNS7_ILi192EEENS7_ILi128EEENS7_ILi64EEEEEELi64ENS_10bfloat16_tEfNS_4arch4Sm90ELb1ELb0ELb1ELb1ELb1ELb1ELb0ELb1ELb1ELb1ELb1ELb0EEENS1_21CollectiveEpilogueFwdINS6_IJSA_SC_SB_EEES9_SE_SG_Li384ELb1ELb1ELb1ELb0EEENS1_36VarlenDynamicPersistentTileSchedulerILi192ELi128ELi384ELi128ELb1ELb1ELb1ELb1ELb1ELb1EEEEEEEEEvNT_6ParamsE)
        .other          _ZN7cutlass13device_kernelIN5flash11enable_sm90INS1_16FlashAttnFwdSm90INS1_25CollectiveMainloopFwdSm90ILi2EN4cute5tupleIJNS5_1CILi1EEES8_S8_EEENS6_IJNS7_ILi192EEENS7_ILi128EEENS7_ILi64EEEEEELi64ENS_10bfloat16_tEfNS_4arch4Sm90ELb1ELb0ELb1ELb1ELb1ELb1ELb0ELb1ELb1ELb1ELb1ELb0EEENS1_21CollectiveEpilogueFwdINS6_IJSA_SC_SB_EEES9_SE_SG_Li384ELb1ELb1ELb1ELb0EEENS1_36VarlenDynamicPersistentTileSchedulerILi192ELi128ELi384ELi128ELb1ELb1ELb1ELb1ELb1ELb1EEEEEEEEEvNT_6ParamsE,@"STO_CUDA_ENTRY STV_DEFAULT"
_ZN7cutlass13device_kernelIN5flash11enable_sm90INS1_16FlashAttnFwdSm90INS1_25CollectiveMainloopFwdSm90ILi2EN4cute5tupleIJNS5_1CILi1EEES8_S8_EEENS6_IJNS7_ILi192EEENS7_ILi128EEENS7_ILi64EEEEEELi64ENS_10bfloat16_tEfNS_4arch4Sm90ELb1ELb0ELb1ELb1ELb1ELb1ELb0ELb1ELb1ELb1ELb1ELb0EEENS1_21CollectiveEpilogueFwdINS6_IJSA_SC_SB_EEES9_SE_SG_Li384ELb1ELb1ELb1ELb0EEENS1_36VarlenDynamicPersistentTileSchedulerILi192ELi128ELi384ELi128ELb1ELb1ELb1ELb1ELb1ELb1EEEEEEEEEvNT_6ParamsE:
        /* <DEDUP_REMOVED lines=17> */
.L_x_15441:
[----:B------:R-:W-:Y:S05]  /*0110*/  BSYNC B0 ;  /* 0x0000000000007941 */ /* 0x000fea0003800000 */
.L_x_15440:
[----:B------:R-:W-:Y:S01]  /*0120*/  VOTEU.ANY UP0, P0 ;  /* 0x00000000003f7886 */ /* 0x000fe20000000100 */
[----:B------:R-:W0:Y:S01]  /*0130*/  SHFL.IDX PT, R2, R0, RZ, 0x1f ;  /* 0x00001fff00027589 */ /* 0x000e2200000e0000 */
[----:B------:R-:W-:Y:S01]  /*0140*/  UMOV UR4, 0x80 ;  /* 0x0000008000047882 */ /* 0x000fe20000000000 */
[----:B------:R-:W-:Y:S01]  /*0150*/  UMOV UR7, 0x180 ;  /* 0x0000018000077882 */ /* 0x000fe20000000000 */
[----:B------:R-:W-:Y:S01]  /*0160*/  SHF.R.U32.HI R3, RZ, 0x7, R3 ;  /* 0x00000007ff037819 */ /* 0x000fe20000011603 */
[----:B------:R-:W1:Y:S01]  /*0170*/  @UP0 S2UR UR8, SR_CgaCtaId ;  /* 0x00000000000809c3 */ /* 0x000e620000008800 */
[----:B------:R-:W-:Y:S01]  /*0180*/  @UP0 UMOV UR6, 0x400 ;  /* 0x0000040000060882 */ /* 0x000fe20000000000 */
[----:B------:R-:W-:-:S04]  /*0190*/  @UP0 UIADD3 UR4, -UR4, 0x100000, URZ ;  /* 0x0010000004040890 */ /* 0x000fc8000fffe13f */
[----:B------:R-:W-:Y:S02]  /*01a0*/  @UP0 USHF.L.U32 UR5, UR4, 0xb, URZ ;  /* 0x0000000b04050899 */ /* 0x000fe4000800063f */
[----:B------:R-:W-:Y:S01]  /*01b0*/  @UP0 USHF.L.U32 UR4, UR4, 0x1, URZ ;  /* 0x0000000104040899 */ /* 0x000fe2000800063f */
[----:B------:R-:W-:Y:S01]  /*01c0*/  VOTEU.ANY UP1, P0 ;  /* 0x00000000003f7886 */ /* 0x000fe20000020100 */
[----:B0-----:R-:W-:Y:S02]  /*01d0*/  ISETP.NE.AND P1, PT, R2, RZ, PT ;  /* 0x000000ff0200720c */ /* 0x001fe40003f25270 */
[----:B------:R0:W2:Y:S01]  /*01e0*/  SHFL.IDX PT, R2, R3, RZ, 0x1f ;  /* 0x00001fff03027589 */ /* 0x0000a200000e0000 */
[----:B-1----:R-:W-:Y:S02]  /*01f0*/  @UP0 ULEA UR8, UR8, UR6, 0x18 ;  /* 0x0000000608080291 */ /* 0x002fe4000f8ec03f */
[----:B------:R-:W-:-:S04]  /*0200*/  @UP0 UIADD3 UR6, -UR7, 0x100000, URZ ;  /* 0x0010000007060890 */ /* 0x000fc8000fffe13f */
[----:B------:R-:W-:Y:S02]  /*0210*/  @UP0 USHF.L.U32 UR7, UR6, 0xb, URZ ;  /* 0x0000000b06070899 */ /* 0x000fe4000800063f */
[----:B------:R-:W-:Y:S01]  /*0220*/  @UP0 USHF.L.U32 UR6, UR6, 0x1, URZ ;  /* 0x0000000106060899 */ /* 0x000fe2000800063f */
[----:B------:R-:W-:Y:S01]  /*0230*/  VOTEU.ANY UP0, P0 ;  /* 0x00000000003f7886 */ /* 0x000fe20000000100 */
[----:B------:R-:W1:Y:S04]  /*0240*/  FENCE.VIEW.ASYNC.S ;  /* 0x00000000000073c6 */ /* 0x000e680000000000 */
[----:B-1----:R0:W1:Y:S06]  /*0250*/  @UP0 SYNCS.EXCH.64 URZ, [UR8+0x16800], UR4 ;  /* 0x01680004083f05b2 */ /* 0x00206c0008000100 */
[----:B------:R0:W3:Y:S02]  /*0260*/  @UP1 SYNCS.EXCH.64 URZ, [UR8+0x16820], UR6 ;  /* 0x01682006083f15b2 */ /* 0x0000e40008000100 */
[----:B0-----:R-:W-:Y:S05]  /*0270*/  @P1 BRA `(.L_x_15442) ;  /* 0x0000000000481947 */ /* 0x001fea0003800000 */
        /* <DEDUP_REMOVED lines=16> */
[----:B------:R0:W0:Y:S01]  /*0380*/  SYNCS.EXCH.64 URZ, [UR8+0x16848], UR6 ;  /* 0x01684806083f75b2 */ /* 0x0000220008000100 */
[----:B------:R-:W-:Y:S01]  /*0390*/  NOP ;  /* 0x0000000000007918 */ /* 0x000fe20000000000 */
.L_x_15442:
        /* <DEDUP_REMOVED lines=22> */
.L_x_15443:
        /* <DEDUP_REMOVED lines=18> */
.L_x_15444:
        /* <DEDUP_REMOVED lines=22> */
.L_x_15445:
        /* <DEDUP_REMOVED lines=22> */
.L_x_15446:
[----:B--2---:R-:W-:Y:S01]  /*08e0*/  ISETP.NE.AND P0, PT, R2, RZ, PT ;  /* 0x000000ff0200720c */ /* 0x004fe20003f05270 */
[----:B------:R-:W-:Y:S01]  /*08f0*/  IMAD.MOV.U32 R2, RZ, RZ, 0x1 ;  /* 0x00000001ff027424 */ /* 0x000fe200078e00ff */
[----:B------:R-:W-:Y:S01]  /*0900*/  NOP ;  /* 0x0000000000007918 */ /* 0x000fe20000000000 */
[----:B------:R-:W-:Y:S01]  /*0910*/  ULDC.64 UR40, c[0x0][0x208] ;  /* 0x0000820000287ab9 */ /* 0x000fe20000000a00 */
[----:B------:R-:W-:Y:S02]  /*0920*/  BSSY B9, `(.L_x_15447) ;  /* 0x0001b81000097945 */ /* 0x000fe40003800000 */
[----:B------:R-:W-:-:S05]  /*0930*/  SEL R2, R2, 0x2, !P0 ;  /* 0x0000000202027807 */ /* 0x000fca0004000000 */
[----:B------:R2:W-:Y:S01]  /*0940*/  STL [R1+0x3c], R2 ;  /* 0x00003c0201007387 */ /* 0x0005e20000100800 */
[----:B01-34-:R-:W-:Y:S06]  /*0950*/  BAR.SYNC.DEFER_BLOCKING 0x0 ;  /* 0x0000000000007b1d */ /* 0x01bfec0000010000 */
[----:B------:R-:W-:Y:S05]  /*0960*/  @!P0 BRA `(.L_x_15448) ;  /* 0x0000013c00a48947 */ /* 0x000fea0003800000 */
.L_x_15449:
[----:B------:R-:W-:-:S08]  /*0970*/  NOP ;  /* 0x0000000000007918 */ /* 0x000fd00000000000 */
[----:B------:R-:W0:Y:S02]  /*0980*/  USETMAXREG.TRY_ALLOC.CTAPOOL UP0, 0xa0 ;  /* 0x000000a0000079c8 */ /* 0x000e240008000600 */
[----:B0-----:R-:W-:-:S13]  /*0990*/  PLOP3.LUT P0, PT, PT, PT, UP0, 0x80, 0x0 ;  /* 0x000000000000781c */ /* 0x001fda0003f0f008 */
[----:B------:R-:W-:Y:S05]  /*09a0*/  @!P0 BRA `(.L_x_15449) ;  /* 0xfffffffc00f08947 */ /* 0x000fea000383ffff */
[----:B------:R-:W2:Y:S01]  /*09b0*/  S2R R0, SR_TID.X ;  /* 0x0000000000007919 */ /* 0x000ea20000002100 */
[----:B------:R-:W-:Y:S01]  /*09c0*/  ULDC UR4, c[0x0][0xc3c] ;  /* 0x00030f0000047ab9 */ /* 0x000fe20000000800 */
[----:B--2---:R-:W-:Y:S02]  /*09d0*/  SHF.R.U32.HI R2, RZ, 0x7, R0 ;  /* 0x00000007ff027819 */ /* 0x004fe40000011600 */
[----:B------:R-:W2:Y:S01]  /*09e0*/  LDL.LU R0, [R1+0x10] ;  /* 0x0000100001007983 */ /* 0x000ea20000300800 */
[----:B------:R-:W-:Y:S06]  /*09f0*/  BAR.ARV 0x8, 0x200 ;  /* 0x0208000000007b1d */ /* 0x000fec0000002000 */
[----:B------:R-:W-:Y:S01]  /*0a00*/  ISETP.NE.AND P0, PT, R2, 0x1, PT ;  /* 0x000000010200780c */ /* 0x000fe20003f05270 */
[----:B------:R-:W0:Y:S01]  /*0a10*/  S2R R3, SR_CgaCtaId ;  /* 0x0000000000037919 */ /* 0x000e220000008800 */
[----:B------:R-:W-:-:S11]  /*0a20*/  MOV R2, 0x400 ;  /* 0x0000040000027802 */ /* 0x000fd60000000f00 */
[----:B------:R-:W-:Y:S08]  /*0a30*/  @!P0 BAR.ARV 0x9, 0x100 ;  /* 0x0244000000008b1d */ /* 0x000ff00000002000 */
[----:B------:R-:W-:Y:S01]  /*0a40*/  BAR.SYNC.DEFER_BLOCKING 0x5, 0x200 ;  /* 0x0148000000007b1d */ /* 0x000fe20000010000 */
[----:B0-----:R-:W-:-:S05]  /*0a50*/  LEA R2, R3, R2, 0x18 ;  /* 0x0000000203027211 */ /* 0x001fca00078ec0ff */
[----:B------:R-:W0:Y:S02]  /*0a60*/  LDS.128 R28, [R2+0x168d0] ;  /* 0x0168d000021c7984 */ /* 0x000e240000000c00 */
[----:B------:R-:W-:Y:S06]  /*0a70*/  BAR.ARV 0x4, 0x200 ;  /* 0x0108000000007b1d */ /* 0x000fec0000002000 */
[----:B--2---:R-:W-:-:S04]  /*0a80*/  LOP3.LUT R0, R0, 0xfffffffb, RZ, 0xc0, !PT ;  /* 0xfffffffb00007812 */ /* 0x004fc800078ec0ff */
[----:B------:R-:W-:Y:S02]  /*0a90*/  @P0 LOP3.LUT R0, R0, 0x4, RZ, 0xfc, !PT ;  /* 0x0000000400000812 */ /* 0x000fe400078efcff */
[----:B0-----:R-:W-:-:S03]  /*0aa0*/  ISETP.GE.AND P0, PT, R31, UR4, PT ;  /* 0x000000041f007c0c */ /* 0x001fc6000bf06270 */
[----:B------:R0:W-:Y:S10]  /*0ab0*/  STL [R1+0x10], R0 ;  /* 0x0000100001007387 */ /* 0x0001f40000100800 */
[----:B0-----:R-:W-:Y:S05]  /*0ac0*/  @P0 BRA `(.L_x_15450) ;  /* 0x000001b400980947 */ /* 0x001fea0003800000 */
[----:B------:R-:W2:Y:S01]  /*0ad0*/  LDL.LU R13, [R1+0x3c] ;  /* 0x00003c00010d7983 */ /* 0x000ea20000300800 */
[----:B------:R-:W0:Y:S02]  /*0ae0*/  S2R R0, SR_TID.X ;  /* 0x0000000000007919 */ /* 0x000e240000002100 */
[----:B0-----:R-:W-:-:S05]  /*0af0*/  VIADD R12, R0, 0xffffff80 ;  /* 0xffffff80000c7836 */ /* 0x001fca0000000000 */
[----:B------:R-:W-:-:S04]  /*0b00*/  SHF.R.S32.HI R0, RZ, 0x1f, R12 ;  /* 0x0000001fff007819 */ /* 0x000fc8000001140c */
[----:B------:R-:W-:-:S04]  /*0b10*/  LEA.HI R3, R0, R12, RZ, 0x7 ;  /* 0x0000000c00037211 */ /* 0x000fc800078f38ff */
[----:B------:R-:W-:-:S05]  /*0b20*/  LOP3.LUT R4, R3, 0xffffff80, RZ, 0xc0, !PT ;  /* 0xffffff8003047812 */ /* 0x000fca00078ec0ff */
[----:B------:R-:W-:Y:S01]  /*0b30*/  IMAD.IADD R11, R12, 0x1, -R4 ;  /* 0x000000010c0b7824 */ /* 0x000fe200078e0a04 */
[----:B------:R-:W-:-:S04]  /*0b40*/  LEA.HI R4, R0, R12, RZ, 0x4 ;  /* 0x0000000c00047211 */ /* 0x000fc800078f20ff */
[----:B------:R-:W-:Y:S02]  /*0b50*/  SHF.R.S32.HI R6, RZ, 0x1f, R11 ;  /* 0x0000001fff067819 */ /* 0x000fe4000001140b */
[----:B------:R-:W-:Y:S02]  /*0b60*/  SHF.R.S32.HI R7, RZ, 0x4, R4 ;  /* 0x00000004ff077819 */ /* 0x000fe40000011404 */
[----:B------:R-:W-:Y:S02]  /*0b70*/  LEA.HI R8, R6, R11, RZ, 0x2 ;  /* 0x0000000b06087211 */ /* 0x000fe400078f10ff */
[----:B------:R-:W-:Y:S02]  /*0b80*/  SHF.R.S32.HI R14, RZ, 0x7, R3 ;  /* 0x00000007ff0e7819 */ /* 0x000fe40000011403 */
[----:B------:R-:W-:Y:S02]  /*0b90*/  LOP3.LUT R3, R4, 0x3fffff0, RZ, 0xc0, !PT ;  /* 0x03fffff004037812 */ /* 0x000fe400078ec0ff */
[----:B------:R-:W-:-:S02]  /*0ba0*/  LEA.HI R5, R0, R12, RZ, 0x5 ;  /* 0x0000000c00057211 */ /* 0x000fc400078f28ff */
[----:B------:R-:W-:Y:S02]  /*0bb0*/  LEA.HI R4, R4, R7, RZ, 0x1 ;  /* 0x0000000704047211 */ /* 0x000fe400078f08ff */
[--C-:B------:R-:W-:Y:S02]  /*0bc0*/  SHF.R.S32.HI R9, RZ, 0x2, R8.reuse ;  /* 0x00000002ff097819 */ /* 0x100fe40000011408 */
[----:B------:R-:W-:Y:S01]  /*0bd0*/  SHF.R.S32.HI R10, RZ, 0x1f, R8 ;  /* 0x0000001fff0a7819 */ /* 0x000fe20000011408 */
[----:B------:R-:W-:Y:S01]  /*0be0*/  IMAD.IADD R3, R12, 0x1, -R3 ;  /* 0x000000010c037824 */ /* 0x000fe200078e0a03 */
[----:B------:R-:W-:Y:S02]  /*0bf0*/  SHF.R.S32.HI R15, RZ, 0x5, R5 ;  /* 0x00000005ff0f7819 */ /* 0x000fe40000011405 */
[----:B------:R-:W-:Y:S02]  /*0c00*/  LOP3.LUT R4, R4, 0x1ffffffe, RZ, 0xc0, !PT ;  /* 0x1ffffffe04047812 */ /* 0x000fe400078ec0ff */
[----:B------:R-:W-:Y:S01]  /*0c10*/  LEA.HI R10, R10, R9, RZ, 0x3 ;  /* 0x000000090a0a7211 */ /* 0x000fe200078f18ff */
[----:B------:R-:W-:Y:S01]  /*0c20*/  IMAD.HI R5, R14, 0x55555556, RZ ;  /* 0x555555560e057827 */ /* 0x000fe200078e02ff */
[----:B------:R-:W-:-:S02]  /*0c30*/  LEA.HI R6, R6, R11, RZ, 0x5 ;  /* 0x0000000b06067211 */ /* 0x000fc400078f28ff */
[----:B------:R-:W-:Y:S01]  /*0c40*/  LOP3.LUT R10, R10, 0xfffffff8, RZ, 0xc0, !PT ;  /* 0xfffffff80a0a7812 */ /* 0x000fe200078ec0ff */
[----:B------:R-:W-:Y:S02]  /*0c50*/  IMAD.IADD R4, R7, 0x1, -R4 ;  /* 0x0000000107047824 */ /* 0x000fe400078e0a04 */
[----:B------:R-:W-:Y:S01]  /*0c60*/  IMAD R3, R15, 0x10, R3 ;  /* 0x000000100f037824 */ /* 0x000fe200078e0203 */
[----:B------:R-:W-:Y:S01]  /*0c70*/  LEA.HI R5, R5, R5, RZ, 0x1 ;  /* 0x0000000505057211 */ /* 0x000fe200078f08ff */
[----:B------:R-:W-:Y:S01]  /*0c80*/  IMAD.IADD R9, R9, 0x1, -R10 ;  /* 0x0000000109097824 */ /* 0x000fe200078e0a0a */
[----:B------:R-:W-:Y:S02]  /*0c90*/  SHF.R.S32.HI R6, RZ, 0x5, R6 ;  /* 0x00000005ff067819 */ /* 0x000fe40000011406 */
[----:B------:R-:W-:Y:S02]  /*0ca0*/  LEA R7, R3, R4, 0x3 ;  /* 0x0000000403077211 */ /* 0x000fe400078e18ff */
[----:B------:R-:W-:Y:S01]  /*0cb0*/  LEA.HI R3, R0, R12, RZ, 0x2 ;  /* 0x0000000c00037211 */ /* 0x000fe200078f10ff */
[----:B------:R-:W-:-:S02]  /*0cc0*/  IMAD R5, R5, -0x3, R14 ;  /* 0xfffffffd05057824 */ /* 0x000fc400078e020e */
[----:B------:R-:W-:Y:S01]  /*0cd0*/  IMAD R6, R6, 0x10, R9 ;  /* 0x0000001006067824 */ /* 0x000fe200078e0209 */
[----:B------:R-:W-:-:S03]  /*0ce0*/  SHF.R.S32.HI R154, RZ, 0x2, R3 ;  /* 0x00000002ff9a7819 */ /* 0x000fc60000011403 */
[----:B------:R-:W-:Y:S01]  /*0cf0*/  IMAD R10, R5, 0x40, R6 ;  /* 0x00000040050a7824 */ /* 0x000fe200078e0206 */
[----:B------:R-:W-:Y:S01]  /*0d00*/  SHF.R.S32.HI R5, RZ, 0x1f, R3 ;  /* 0x0000001fff057819 */ /* 0x000fe20000011403 */
[----:B------:R-:W-:Y:S01]  /*0d10*/  VIADD R9, R154, 0x60 ;  /* 0x000000609a097836 */ /* 0x000fe20000000000 */
[----:B------:R-:W-:Y:S02]  /*0d20*/  LEA.HI R0, R0, R12, RZ, 0x3 ;  /* 0x0000000c00007211 */ /* 0x000fe400078f18ff */
[----:B------:R-:W-:Y:S02]  /*0d30*/  LOP3.LUT R3, R3, 0xfffffffc, RZ, 0xc0, !PT ;  /* 0xfffffffc03037812 */ /* 0x000fe400078ec0ff */
[----:B------:R-:W-:Y:S02]  /*0d40*/  LEA.HI R5, R5, R154, RZ, 0x3 ;  /* 0x0000009a05057211 */ /* 0x000fe400078f18ff */
[----:B------:R-:W-:Y:S02]  /*0d50*/  SHF.R.S32.HI R4, RZ, 0x3, R0 ;  /* 0x00000003ff047819 */ /* 0x000fe40000011400 */
[----:B------:R-:W-:Y:S01]  /*0d60*/  SHF.R.S32.HI R4, RZ, 0x1f, R9 ;  /* 0x0000001fff047819 */ /* 0x000fe20000011409 */
[----:B------:R-:W-:Y:S01]  /*0d70*/  IMAD.IADD R6, R12, 0x1, -R3 ;  /* 0x000000010c067824 */ /* 0x000fe200078e0a03 */
[----:B------:R-:W-:-:S02]  /*0d80*/  LOP3.LUT R0, R0, 0xfffffff8, RZ, 0xc0, !PT ;  /* 0xfffffff800007812 */ /* 0x000fc400078ec0ff */
[----:B------:R-:W-:Y:S01]  /*0d90*/  LOP3.LUT R5, R5, 0xfffffff8, RZ, 0xc0, !PT ;  /* 0xfffffff805057812 */ /* 0x000fe200078ec0ff */
[----:B------:R-:W-:Y:S01]  /*0da0*/  IMAD.SHL.U32 R3, R9, 0x40, RZ ;  /* 0x0000004009037824 */ /* 0x000fe200078e00ff */
[----:B------:R-:W-:Y:S01]  /*0db0*/  LEA.HI R4, R4, R9, RZ, 0x3 ;  /* 0x0000000904047211 */ /* 0x000fe200078f18ff */
[----:B------:R-:W-:Y:S01]  /*0dc0*/  IMAD.IADD R0, R12, 0x1, -R0 ;  /* 0x000000010c007824 */ /* 0x000fe200078e0a00 */
[----:B------:R-:W-:Y:S01]  /*0dd0*/  LEA.HI R0, R6, R6, RZ, 0x1 ;  /* 0x0000000606007211 */ /* 0x000fe200078f08ff */
[----:B------:R-:W-:Y:S01]  /*0de0*/  IMAD.IADD R5, R154, 0x1, -R5 ;  /* 0x000000019a057824 */ /* 0x000fe200078e0a05 */
[----:B------:R-:W-:Y:S01]  /*0df0*/  STL [R1+0x60], R10 ;  /* 0x0000600a01007387 */ /* 0x000fe20000100800 */
[C---:B------:R-:W-:Y:S01]  /*0e00*/  IMAD.SHL.U32 R16, R6.reuse, 0x8, RZ ;  /* 0x0000000806107824 */ /* 0x040fe200078e00ff */
[----:B------:R-:W-:Y:S01]  /*0e10*/  SHF.L.U32 R152, R6, 0x2, RZ ;  /* 0x0000000206987819 */ /* 0x000fe200000006ff */
[----:B------:R-:W-:Y:S01]  /*0e20*/  IMAD.SHL.U32 R4, R4, 0x40, RZ ;  /* 0x0000004004047824 */ /* 0x000fe200078e00ff */
[----:B------:R-:W-:Y:S01]  /*0e30*/  LOP3.LUT R3, R3, 0x1c0, RZ, 0xc0, !PT ;  /* 0x000001c003037812 */ /* 0x000fe200078ec0ff */
[----:B------:R-:W-:Y:S01]  /*0e40*/  STL [R1+0x54], RZ ;  /* 0x000054ff01007387 */ /* 0x000fe20000100800 */
[----:B------:R-:W-:-:S02]  /*0e50*/  LOP3.LUT R0, R0, 0x1ffffffe, RZ, 0xc0, !PT ;  /* 0x1ffffffe00007812 */ /* 0x000fc400078ec0ff */
[----:B------:R-:W-:Y:S01]  /*0e60*/  LOP3.LUT R8, R8, 0x7ffffffc, RZ, 0xc0, !PT ;  /* 0x7ffffffc08087812 */ /* 0x000fe200078ec0ff */
[----:B------:R-:W-:Y:S01]  /*0e70*/  STL [R1], RZ ;  /* 0x000000ff01007387 */ /* 0x000fe20000100800 */
[----:B------:R-:W-:Y:S01]  /*0e80*/  LOP3.LUT R4, R4, 0xfffffe00, RZ, 0xc0, !PT ;  /* 0xfffffe0004047812 */ /* 0x000fe200078ec0ff */
[----:B------:R-:W-:Y:S02]  /*0e90*/  VIADD R9, R152, 0x10 ;  /* 0x0000001098097836 */ /* 0x000fe40000000000 */
[----:B------:R0:W-:Y:S01]  /*0ea0*/  STL [R1+0x3c], R5 ;  /* 0x00003c0501007387 */ /* 0x0001e20000100800 */
[----:B------:R-:W-:Y:S02]  /*0eb0*/  IMAD.IADD R0, R6, 0x1, -R0 ;  /* 0x0000000106007824 */ /* 0x000fe400078e0a00 */
[----:B------:R-:W-:Y:S01]  /*0ec0*/  IMAD.IADD R8, R11, 0x1, -R8 ;  /* 0x000000010b087824 */ /* 0x000fe200078e0a08 */
[----:B------:R-:W-:Y:S01]  /*0ed0*/  STL [R1+0x4], R9 ;  /* 0x0000040901007387 */ /* 0x000fe20000100800 */
[----:B0-----:R-:W-:-:S02]  /*0ee0*/  SHF.R.U32.HI R5, RZ, 0x3, R3 ;  /* 0x00000003ff057819 */ /* 0x001fc40000011603 */
[----:B------:R-:W-:Y:S01]  /*0ef0*/  LOP3.LUT R3, R3, 0x38, R16, 0xf8, !PT ;  /* 0x0000003803037812 */ /* 0x000fe200078ef810 */
[----:B------:R0:W-:Y:S03]  /*0f00*/  STL [R1+0x40], R4 ;  /* 0x0000400401007387 */ /* 0x0001e60000100800 */
[----:B------:R-:W-:Y:S01]  /*0f10*/  LOP3.LUT R3, R4, R3, R5, 0xf6, !PT ;  /* 0x0000000304037212 */ /* 0x000fe200078ef605 */
[----:B------:R-:W-:Y:S01]  /*0f20*/  IMAD.SHL.U32 R5, R7, 0x8, RZ ;  /* 0x0000000807057824 */ /* 0x000fe200078e00ff */
[----:B------:R-:W-:-:S03]  /*0f30*/  LEA R0, R0, R10, 0x3 ;  /* 0x0000000a00007211 */ /* 0x000fc600078e18ff */
[----:B------:R-:W-:Y:S02]  /*0f40*/  IMAD R3, R3, 0x2, R2 ;  /* 0x0000000203037824 */ /* 0x000fe400078e0202 */
[----:B0-----:R-:W-:Y:S01]  /*0f50*/  IMAD.SHL.U32 R4, R8, 0x2, RZ ;  /* 0x0000000208047824 */ /* 0x001fe200078e00ff */
[----:B------:R0:W-:Y:S04]  /*0f60*/  STL [R1+0x64], R5 ;  /* 0x0000640501007387 */ /* 0x0001e80000100800 */
[----:B------:R0:W-:Y:S04]  /*0f70*/  STL [R1+0x2c], R4 ;  /* 0x00002c0401007387 */ /* 0x0001e80000100800 */
[----:B------:R0:W-:Y:S04]  /*0f80*/  STL [R1+0x44], R0 ;  /* 0x0000440001007387 */ /* 0x0001e80000100800 */
[----:B------:R0:W-:Y:S01]  /*0f90*/  STL [R1+0x5c], R3 ;  /* 0x00005c0301007387 */ /* 0x0001e20000100800 */
[----:B------:R-:W-:Y:S01]  /*0fa0*/  VIADD R18, R16, 0x20 ;  /* 0x0000002010127836 */ /* 0x000fe20000000000 */
[----:B------:R-:W-:Y:S01]  /*0fb0*/  SHF.R.S32.HI R17, RZ, 0x1f, R16 ;  /* 0x0000001fff117819 */ /* 0x000fe20000011410 */
[----:B------:R-:W-:-:S02]  /*0fc0*/  IMAD.MOV.U32 R19, RZ, RZ, RZ ;  /* 0x000000ffff137224 */ /* 0x000fc400078e00ff */
[----:B------:R-:W-:Y:S01]  /*0fd0*/  IMAD.MOV.U32 R155, RZ, RZ, RZ ;  /* 0x000000ffff9b7224 */ /* 0x000fe200078e00ff */
[----:B------:R-:W-:Y:S01]  /*0fe0*/  SHF.R.S32.HI R156, RZ, 0x1f, R18 ;  /* 0x0000001fff9c7819 */ /* 0x000fe20000011412 */
[----:B------:R-:W-:Y:S01]  /*0ff0*/  IMAD.MOV.U32 R22, RZ, RZ, RZ ;  /* 0x000000ffff167224 */ /* 0x000fe200078e00ff */
[----:B0-2---:R-:W-:-:S07]  /*1000*/  LOP3.LUT R157, R13, 0x1, RZ, 0xfc, !PT ;  /* 0x000000010d9d7812 */ /* 0x005fce00078efcff */
.L_x_15605:
[----:B01----:R-:W0:Y:S02]  /*1010*/  LDC.64 R4, c[0x0][0xc88] ;  /* 0x00032200ff047b82 */ /* 0x003e240000000a00 */
        /* <DEDUP_REMOVED lines=8> */
[----:B------:R-:W-:Y:S01]  /*10a0*/  IMAD.MOV.U32 R66, RZ, RZ, RZ ;  /* 0x000000ffff427224 */ /* 0x000fe200078e00ff */
[----:B------:R-:W-:-:S02]  /*10b0*/  ISETP.NE.AND.EX P1, PT, RZ, UR5, PT, P1 ;  /* 0x00000005ff007c0c */ /* 0x000fc4000bf25310 */
[----:B------:R-:W-:-:S04]  /*10c0*/  ISETP.NE.U32.AND P0, PT, RZ, UR6, PT ;  /* 0x00000006ff007c0c */ /* 0x000fc8000bf05070 */
[----:B------:R-:W-:Y:S02]  /*10d0*/  ISETP.NE.AND.EX P0, PT, RZ, UR7, PT, P0 ;  /* 0x00000007ff007c0c */ /* 0x000fe4000bf05300 */
[----:B--2---:R-:W-:Y:S01]  /*10e0*/  SHF.R.S32.HI R0, RZ, 0x1f, R33 ;  /* 0x0000001fff007819 */ /* 0x004fe20000011421 */
[----:B------:R-:W-:-:S04]  /*10f0*/  IMAD.SHL.U32 R34, R33, 0x4, RZ ;  /* 0x0000000421227824 */ /* 0x000fc800078e00ff */
        /* <DEDUP_REMOVED lines=10> */
[----:B----4-:R-:W-:Y:S01]  /*11a0*/  IMAD.U32 R3, RZ, RZ, UR4 ;  /* 0x00000004ff037e24 */ /* 0x010fe2000f8e00ff */
[----:B------:R-:W-:Y:S01]  /*11b0*/  IADD3.X R9, R32, UR7, RZ, P3, !PT ;  /* 0x0000000720097c10 */ /* 0x000fe20009ffe4ff */
[----:B------:R-:W-:-:S04]  /*11c0*/  ULDC.64 UR4, c[0x0][0x418] ;  /* 0x0001060000047ab9 */ /* 0x000fc80000000a00 */
[----:B------:R0:W5:Y:S05]  /*11d0*/  @P0 LDG.E R66, desc[UR40][R8.64] ;  /* 0x0000002808420981 */ /* 0x00016a000c1e1900 */
[----:B------:R-:W-:-:S04]  /*11e0*/  @P2 IADD3 R4, P1, R34, UR8, RZ ;  /* 0x0000000822042c10 */ /* 0x000fc8000ff3e0ff */
[----:B------:R-:W-:-:S05]  /*11f0*/  @P2 IADD3.X R5, R32, UR9, RZ, P1, !PT ;  /* 0x0000000920052c10 */ /* 0x000fca0008ffe4ff */
[----:B------:R-:W2:Y:S01]  /*1200*/  @P2 LDG.E R3, desc[UR40][R4.64] ;  /* 0x0000002804032981 */ /* 0x000ea2000c1e1900 */
        /* <DEDUP_REMOVED lines=9> */
[----:B--2---:R0:W-:Y:S01]  /*12a0*/  STL [R1+0x14], R3 ;  /* 0x0000140301007387 */ /* 0x0041e20000100800 */
[----:B------:R-:W-:Y:S01]  /*12b0*/  IMAD.MOV.U32 R12, RZ, RZ, R3 ;  /* 0x000000ffff0c7224 */ /* 0x000fe200078e0003 */
[----:B------:R-:W-:Y:S06]  /*12c0*/  @P2 BRA `(.L_x_15451) ;  /* 0x0000000000282947 */ /* 0x000fec0003800000 */
        /* <DEDUP_REMOVED lines=8> */
[----:B--2---:R-:W-:-:S05]  /*1350*/  IMAD.IADD R12, R3, 0x1, -R0 ;  /* 0x00000001030c7824 */ /* 0x004fca00078e0a00 */
[----:B------:R1:W-:Y:S02]  /*1360*/  STL [R1+0x14], R12 ;  /* 0x0000140c01007387 */ /* 0x0003e40000100800 */
.L_x_15451:
[----:B------:R-:W-:Y:S01]  /*1370*/  ULDC.64 UR4, c[0x0][0xa20] ;  /* 0x0002880000047ab9 */ /* 0x000fe20000000a00 */
[C---:B0-----:R-:W-:Y:S02]  /*1380*/  LOP3.LUT R3, R30.reuse, 0xff000000, RZ, 0xc0, !PT ;  /* 0xff0000001e037812 */ /* 0x041fe400078ec0ff */
        /* <DEDUP_REMOVED lines=11> */
.L_x_15452:
[----:B------:R-:W-:Y:S05]  /*1440*/  @!P0 BRA `(.L_x_15453) ;  /* 0x00000000000c8947 */ /* 0x000fea0003800000 */
[----:B------:R-:W2:Y:S04]  /*1450*/  LDG.E R0, desc[UR40][R8.64] ;  /* 0x0000002808007981 */ /* 0x000ea8000c1e1900 */
[----:B------:R-:W2:Y:S02]  /*1460*/  LDG.E R31, desc[UR40][R8.64+0x4] ;  /* 0x00000428081f7981 */ /* 0x000ea4000c1e1900 */
[----:B--2---:R-:W-:-:S07]  /*1470*/  IMAD.IADD R31, R31, 0x1, -R0 ;  /* 0x000000011f1f7824 */ /* 0x004fce00078e0a00 */
.L_x_15453:
[----:B------:R-:W-:Y:S01]  /*1480*/  ULDC.64 UR4, c[0x0][0xa10] ;  /* 0x0002840000047ab9 */ /* 0x000fe20000000a00 */
[----:B------:R-:W2:Y:S01]  /*1490*/  LDC R8, c[0x0][0x448] ;  /* 0x00011200ff087b82 */ /* 0x000ea20000000800 */
[----:B------:R-:W-:-:S04]  /*14a0*/  ISETP.NE.U32.AND P0, PT, RZ, UR4, PT ;  /* 0x00000004ff007c0c */ /* 0x000fc8000bf05070 */
[----:B------:R-:W-:Y:S01]  /*14b0*/  ISETP.NE.AND.EX P0, PT, RZ, UR5, PT, P0 ;  /* 0x00000005ff007c0c */ /* 0x000fe2000bf05300 */
[----:B------:R-:W-:-:S12]  /*14c0*/  ULDC.64 UR4, c[0x0][0xa30] ;  /* 0x00028c0000047ab9 */ /* 0x000fd80000000a00 */
[----:B0-----:R-:W0:Y:S02]  /*14d0*/  @P0 LDC.64 R4, c[0x0][0xa10] ;  /* 0x00028400ff040b82 */ /* 0x001e240000000a00 */
[----:B0-----:R-:W-:-:S05]  /*14e0*/  @P0 IMAD.WIDE R4, R33, 0x4, R4 ;  /* 0x0000000421040825 */ /* 0x001fca00078e0204 */
[----:B------:R-:W3:Y:S04]  /*14f0*/  @P0 LDG.E R0, desc[UR40][R4.64] ;  /* 0x0000002804000981 */ /* 0x000ee8000c1e1900 */
[----:B------:R0:W3:Y:S01]  /*1500*/  @P0 LDG.E R3, desc[UR40][R4.64+0x4] ;  /* 0x0000042804030981 */ /* 0x0000e2000c1e1900 */
[----:B------:R-:W-:Y:S02]  /*1510*/  ISETP.NE.U32.AND P1, PT, RZ, UR4, PT ;  /* 0x00000004ff007c0c */ /* 0x000fe4000bf25070 */
[----:B-----5:R-:W-:Y:S02]  /*1520*/  MOV R24, R31 ;  /* 0x0000001f00187202 */ /* 0x020fe40000000f00 */
[----:B------:R-:W-:-:S13]  /*1530*/  ISETP.NE.AND.EX P1, PT, RZ, UR5, PT, P1 ;  /* 0x00000005ff007c0c */ /* 0x000fda000bf25310 */
[----:B------:R-:W-:-:S04]  /*1540*/  @P1 IADD3 R6, P2, R34, UR4, RZ ;  /* 0x0000000422061c10 */ /* 0x000fc8000ff5e0ff */
[----:B------:R-:W-:-:S05]  /*1550*/  @P1 IADD3.X R7, R32, UR5, RZ, P2, !PT ;  /* 0x0000000520071c10 */ /* 0x000fca00097fe4ff */
[----:B------:R4:W5:Y:S01]  /*1560*/  @P1 LDG.E R24, desc[UR40][R6.64] ;  /* 0x0000002806181981 */ /* 0x000962000c1e1900 */
[----:B--2---:R-:W-:Y:S01]  /*1570*/  ISETP.NE.AND P1, PT, R8, 0x1, PT ;  /* 0x000000010800780c */ /* 0x004fe20003f25270 */
[----:B------:R-:W-:Y:S01]  /*1580*/  IMAD R13, R29, 0xc0, RZ ;  /* 0x000000c01d0d7824 */ /* 0x000fe200078e02ff */
[----:B------:R-:W-:Y:S01]  /*1590*/  BSSY B0, `(.L_x_15454) ;  /* 0x0000039000007945 */ /* 0x000fe20003800000 */
[----:B------:R-:W-:Y:S02]  /*15a0*/  IMAD.IADD R10, R31, 0x1, -R10 ;  /* 0x000000011f0a7824 */ /* 0x000fe400078e0a0a */
[----:B0-----:R-:W-:Y:S01]  /*15b0*/  VIADD R4, R13, 0xbf ;  /* 0x000000bf0d047836 */ /* 0x001fe20000000000 */
[----:B------:R0:W-:Y:S07]  /*15c0*/  STL [R1+0x28], R13 ;  /* 0x0000280d01007387 */ /* 0x0001ee0000100800 */
[----:B------:R-:W2:Y:S01]  /*15d0*/  @P1 LDC R9, c[0x0][0x44c] ;  /* 0x00011300ff091b82 */ /* 0x000ea20000000800 */
[----:B0-----:R-:W-:-:S07]  /*15e0*/  LOP3.LUT R13, R11, 0xff, RZ, 0xc0, !PT ;  /* 0x000000ff0b0d7812 */ /* 0x001fce00078ec0ff */
[----:B------:R-:W0:Y:S01]  /*15f0*/  @P1 LDC R5, c[0x0][0x450] ;  /* 0x00011400ff051b82 */ /* 0x000e220000000800 */
[----:B---3--:R-:W-:Y:S02]  /*1600*/  @P0 IMAD.IADD R25, R3, 0x1, -R0 ;  /* 0x0000000103190824 */ /* 0x008fe400078e0a00 */
[----:B--2---:R-:W-:-:S04]  /*1610*/  @P1 IMAD.HI.U32 R0, R4, R9, RZ ;  /* 0x0000000904001227 */ /* 0x004fc800078e00ff */
[----:B----4-:R-:W-:Y:S01]  /*1620*/  IMAD.IADD R6, R10, 0x1, R25 ;  /* 0x000000010a067824 */ /* 0x010fe200078e0219 */
[----:B0-----:R-:W-:-:S03]  /*1630*/  @P1 SHF.R.U32.HI R4, RZ, R5, R0 ;  /* 0x00000005ff041219 */ /* 0x001fc60000011600 */
[C---:B------:R-:W-:Y:S01]  /*1640*/  VIADD R0, R6.reuse, 0x7f ;  /* 0x0000007f06007836 */ /* 0x040fe20000000000 */
[----:B------:R-:W-:Y:S01]  /*1650*/  IADD3 R82, R6, 0x80, -R12 ;  /* 0x0000008006527810 */ /* 0x000fe20007ffe80c */
[----:B------:R0:W-:Y:S03]  /*1660*/  STL [R1+0x20], R6 ;  /* 0x0000200601007387 */ /* 0x0001e60000100800 */
[----:B------:R-:W-:Y:S01]  /*1670*/  SHF.R.S32.HI R3, RZ, 0x1f, R0 ;  /* 0x0000001fff037819 */ /* 0x000fe20000011400 */
[----:B------:R-:W-:Y:S01]  /*1680*/  IMAD.IADD R4, R82, 0x1, R4 ;  /* 0x0000000152047824 */ /* 0x000fe200078e0204 */
[----:B------:R2:W-:Y:S02]  /*1690*/  STL [R1+0x58], R13 ;  /* 0x0000580d01007387 */ /* 0x0005e40000100800 */
[----:B------:R-:W-:Y:S02]  /*16a0*/  LEA.HI R3, R3, R0, RZ, 0x7 ;  /* 0x0000000003037211 */ /* 0x000fe400078f38ff */
[----:B------:R-:W-:-:S02]  /*16b0*/  SHF.R.S32.HI R5, RZ, 0x1f, R4 ;  /* 0x0000001fff057819 */ /* 0x000fc40000011404 */
[----:B0-----:R-:W-:Y:S02]  /*16c0*/  SHF.R.U32.HI R6, RZ, 0x10, R11 ;  /* 0x00000010ff067819 */ /* 0x001fe4000001160b */
[----:B------:R-:W-:Y:S02]  /*16d0*/  LEA.HI R5, R5, R4, RZ, 0x7 ;  /* 0x0000000405057211 */ /* 0x000fe400078f38ff */
[----:B------:R-:W-:Y:S01]  /*16e0*/  SHF.R.S32.HI R83, RZ, 0x7, R3 ;  /* 0x00000007ff537819 */ /* 0x000fe20000011403 */
[----:B------:R2:W-:Y:S01]  /*16f0*/  STL [R1+0x4c], R6 ;  /* 0x00004c0601007387 */ /* 0x0005e20000100800 */
[----:B------:R-:W-:-:S04]  /*1700*/  SHF.R.S32.HI R0, RZ, 0x7, R5 ;  /* 0x00000007ff007819 */ /* 0x000fc80000011405 */
[----:B------:R-:W-:Y:S01]  /*1710*/  VIMNMX R9, R83, R0, PT ;  /* 0x0000000053097248 */ /* 0x000fe20003fe0100 */
[----:B------:R-:W-:-:S03]  /*1720*/  IMAD.MOV.U32 R0, RZ, RZ, RZ ;  /* 0x000000ffff007224 */ /* 0x000fc600078e00ff */
[----:B------:R-:W-:-:S13]  /*1730*/  ISETP.GE.AND P0, PT, R9, 0x1, PT ;  /* 0x000000010900780c */ /* 0x000fda0003f06270 */
[----:B--2---:R-:W-:Y:S05]  /*1740*/  @!P0 BRA `(.L_x_15455) ;  /* 0x0000000000748947 */ /* 0x004fea0003800000 */
[----:B------:R-:W-:Y:S01]  /*1750*/  ISETP.NE.AND P0, PT, R6, RZ, PT ;  /* 0x000000ff0600720c */ /* 0x000fe20003f05270 */
[----:B------:R-:W-:-:S03]  /*1760*/  ULDC UR4, c[0x0][0x9f0] ;  /* 0x00027c0000047ab9 */ /* 0x000fc60000000800 */
[----:B------:R-:W-:-:S04]  /*1770*/  SEL R11, R6, UR4, P0 ;  /* 0x00000004060b7c07 */ /* 0x000fc80008000000 */
[-C--:B------:R-:W-:Y:S02]  /*1780*/  IABS R6, R11.reuse ;  /* 0x0000000b00067213 */ /* 0x080fe40000000000 */
[----:B------:R-:W-:Y:S02]  /*1790*/  IADD3 R0, R11, -0x1, R9 ;  /* 0xffffffff0b007810 */ /* 0x000fe40007ffe009 */
[----:B------:R-:W0:Y:S01]  /*17a0*/  I2F.RP R3, R6 ;  /* 0x0000000600037306 */ /* 0x000e220000209400 */
[-C--:B-1----:R-:W-:Y:S02]  /*17b0*/  IABS R12, R11.reuse ;  /* 0x0000000b000c7213 */ /* 0x082fe40000000000 */
[----:B------:R-:W-:Y:S02]  /*17c0*/  IABS R8, R0 ;  /* 0x0000000000087213 */ /* 0x000fe40000000000 */
[----:B------:R-:W-:-:S04]  /*17d0*/  LOP3.LUT R0, R0, R11, RZ, 0x3c, !PT ;  /* 0x0000000b00007212 */ /* 0x000fc800078e3cff */
[----:B------:R-:W-:Y:S01]  /*17e0*/  ISETP.GE.AND P2, PT, R0, RZ, PT ;  /* 0x000000ff0000720c */ /* 0x000fe20003f46270 */
[----:B0-----:R-:W0:Y:S02]  /*17f0*/  MUFU.RCP R3, R3 ;  /* 0x0000000300037308 */ /* 0x001e240000001000 */
[----:B0-----:R-:W-:Y:S01]  /*1800*/  VIADD R4, R3, 0xffffffe ;  /* 0x0ffffffe03047836 */ /* 0x001fe20000000000 */
[----:B------:R-:W-:-:S05]  /*1810*/  IADD3 R3, RZ, -R12, RZ ;  /* 0x8000000cff037210 */ /* 0x000fca0007ffe0ff */
        /* <DEDUP_REMOVED lines=16> */
.L_x_15455:
[----:B------:R-:W-:Y:S05]  /*1920*/  BSYNC B0 ;  /* 0x0000000000007941 */ /* 0x000fea0003800000 */
.L_x_15454:
        /* <DEDUP_REMOVED lines=33> */
[----:B01----:R-:W-:-:S07]  /*1b40*/  IMAD.MOV.U32 R12, RZ, RZ, 0x1 ;  /* 0x00000001ff0c7424 */ /* 0x003fce00078e00ff */
[----:B------:R-:W-:-:S07]  /*1b50*/  LEPC R20, `(.L_x_15458) ;  /* 0x000000001014794e */ /* 0x000fce0000000000 */
[----:B--2--5:R-:W-:Y:S05]  /*1b60*/  CALL.ABS.NOINC R14 ;  /* 0x000000000e007343 */ /* 0x024fea0003c00000 */
.L_x_15458:
[----:B------:R-:W-:Y:S05]  /*1b70*/  BSYNC B6 ;  /* 0x0000000000067941 */ /* 0x000fea0003800000 */
.L_x_15457:
        /* <DEDUP_REMOVED lines=20> */
.L_x_15460:
[----:B------:R-:W-:Y:S05]  /*1cc0*/  BSYNC B6 ;  /* 0x0000000000067941 */ /* 0x000fea0003800000 */
.L_x_15459:
[----:B------:R-:W-:Y:S01]  /*1cd0*/  ULDC.64 UR4, c[0x0][0x9f8] ;  /* 0x00027e0000047ab9 */ /* 0x000fe20000000a00 */
[----:B------:R-:W2:Y:S01]  /*1ce0*/  LDL R36, [R1+0x3c] ;  /* 0x00003c0001247983 */ /* 0x000ea20000100800 */
[----:B------:R-:W-:Y:S01]  /*1cf0*/  ISETP.NE.U32.AND P0, PT, RZ, UR4, PT ;  /* 0x00000004ff007c0c */ /* 0x000fe2000bf05070 */
[----:B------:R-:W-:Y:S01]  /*1d00*/  IMAD.MOV.U32 R67, RZ, RZ, R33 ;  /* 0x000000ffff437224 */ /* 0x000fe200078e0021 */
[----:B------:R-:W0:Y:S02]  /*1d10*/  LDC.64 R4, c[0x0][0x3f8] ;  /* 0x0000fe00ff047b82 */ /* 0x000e240000000a00 */
[----:B------:R-:W-:-:S06]  /*1d20*/  ISETP.NE.AND.EX P0, PT, RZ, UR5, PT, P0 ;  /* 0x00000005ff007c0c */ /* 0x000fcc000bf05300 */
[----:B------:R-:W3:Y:S07]  /*1d30*/  LDC.64 R60, c[0x0][0x408] ;  /* 0x00010200ff3c7b82 */ /* 0x000eee0000000a00 */
[----:B------:R-:W-:Y:S01]  /*1d40*/  @P0 IADD3 R6, P1, R34, UR4, RZ ;  /* 0x0000000422060c10 */ /* 0x000fe2000ff3e0ff */
[----:B------:R-:W4:Y:S03]  /*1d50*/  LDC R33, c[0x0][0x3f4] ;  /* 0x0000fd00ff217b82 */ /* 0x000f260000000800 */
[----:B------:R-:W-:-:S02]  /*1d60*/  @P0 IADD3.X R7, R32, UR5, RZ, P1, !PT ;  /* 0x0000000520070c10 */ /* 0x000fc40008ffe4ff */
[----:B------:R-:W2:Y:S04]  /*1d70*/  LDL.LU R32, [R1+0x10] ;  /* 0x0000100001207983 */ /* 0x000ea80000300800 */
[----:B------:R-:W2:Y:S04]  /*1d80*/  LDL R14, [R1+0x40] ;  /* 0x00004000010e7983 */ /* 0x000ea80000100800 */
[----:B------:R1:W2:Y:S01]  /*1d90*/  @P0 LDG.E R67, desc[UR40][R6.64] ;  /* 0x0000002806430981 */ /* 0x0002a2000c1e1900 */
[----:B------:R-:W1:Y:S01]  /*1da0*/  S2R R34, SR_TID.X ;  /* 0x0000000000227919 */ /* 0x000e620000002100 */
[----:B------:R-:W-:-:S02]  /*1db0*/  SHF.R.S32.HI R3, RZ, 0x1f, R154 ;  /* 0x0000001fff037819 */ /* 0x000fc4000001149a */
[----:B------:R-:W-:-:S03]  /*1dc0*/  SHF.R.S32.HI R153, RZ, 0x1f, R152 ;  /* 0x0000001fff997819 */ /* 0x000fc60000011498 */
[-C--:B0-----:R-:W-:Y:S02]  /*1dd0*/  IMAD R0, R3, R4.reuse, RZ ;  /* 0x0000000403007224 */ /* 0x081fe400078e02ff */
[----:B------:R-:W-:-:S04]  /*1de0*/  IMAD.WIDE.U32 R8, R154, R4, R152 ;  /* 0x000000049a087225 */ /* 0x000fc800078e0098 */
[C---:B------:R-:W-:Y:S02]  /*1df0*/  IMAD R13, R154.reuse, R5, R0 ;  /* 0x000000059a0d7224 */ /* 0x040fe400078e0200 */
[----:B------:R-:W-:Y:S01]  /*1e00*/  IMAD.WIDE.U32 R10, R154, R4, R16 ;  /* 0x000000049a0a7225 */ /* 0x000fe200078e0010 */
[----:B----4-:R-:W-:-:S03]  /*1e10*/  ISETP.GE.AND P0, PT, R16, R33, PT ;  /* 0x000000211000720c */ /* 0x010fc60003f06270 */
[----:B---3--:R-:W-:Y:S02]  /*1e20*/  IMAD R3, R3, R60, RZ ;  /* 0x0000003c03037224 */ /* 0x008fe400078e02ff */
[----:B------:R-:W-:Y:S02]  /*1e30*/  IMAD.IADD R9, R9, 0x1, R13 ;  /* 0x0000000109097824 */ /* 0x000fe400078e020d */
[----:B------:R-:W-:Y:S01]  /*1e40*/  IMAD.IADD R11, R13, 0x1, R11 ;  /* 0x000000010d0b7824 */ /* 0x000fe200078e020b */
[----:B-1----:R-:W-:Y:S02]  /*1e50*/  SHF.R.U32.HI R35, RZ, 0x7, R34 ;  /* 0x00000007ff237819 */ /* 0x002fe40000011622 */
[----:B-----5:R-:W-:Y:S01]  /*1e60*/  SHF.R.S32.HI R13, RZ, 0x1f, R24 ;  /* 0x0000001fff0d7819 */ /* 0x020fe20000011418 */
[----:B------:R-:W-:Y:S01]  /*1e70*/  IMAD R15, R154, R61, R3 ;  /* 0x0000003d9a0f7224 */ /* 0x000fe200078e0203 */
[----:B------:R-:W-:-:S03]  /*1e80*/  SEL R3, R33, RZ, P0 ;  /* 0x000000ff21037207 */ /* 0x000fc60000000000 */
[C---:B------:R-:W-:Y:S02]  /*1e90*/  IMAD R12, R13.reuse, R4, RZ ;  /* 0x000000040d0c7224 */ /* 0x040fe400078e02ff */
[----:B------:R-:W-:Y:S02]  /*1ea0*/  IMAD R13, R13, R60, RZ ;  /* 0x0000003c0d0d7224 */ /* 0x000fe400078e02ff */
[----:B------:R-:W-:Y:S01]  /*1eb0*/  IMAD.IADD R3, R16, 0x1, R3 ;  /* 0x0000000110037824 */ /* 0x000fe200078e0203 */
[----:B------:R-:W-:Y:S01]  /*1ec0*/  SHF.L.U64.HI R64, R4, 0x7, R5 ;  /* 0x0000000704407819 */ /* 0x000fe20000010205 */
[----:B------:R-:W-:Y:S01]  /*1ed0*/  IMAD.IADD R66, R66, 0x1, R31 ;  /* 0x0000000142427824 */ /* 0x000fe200078e021f */
[----:B------:R-:W-:Y:S01]  /*1ee0*/  SHF.L.U64.HI R62, R60, 0x7, R61 ;  /* 0x000000073c3e7819 */ /* 0x000fe2000001023d */
[----:B------:R-:W-:Y:S01]  /*1ef0*/  IMAD.WIDE.U32 R20, R24, R4, R8 ;  /* 0x0000000418147225 */ /* 0x000fe200078e0008 */
[----:B------:R-:W-:-:S03]  /*1f00*/  ISETP.NE.AND P6, PT, R35, 0x1, PT ;  /* 0x000000012300780c */ /* 0x000fc60003fc5270 */
[----:B------:R-:W-:Y:S01]  /*1f10*/  IMAD.WIDE.U32 R30, R24, R4, R10 ;  /* 0x00000004181e7225 */ /* 0x000fe200078e000a */
[----:B------:R-:W-:-:S03]  /*1f20*/  SHF.R.S32.HI R0, RZ, 0x1f, R3 ;  /* 0x0000001fff007819 */ /* 0x000fc60000011403 */
[----:B------:R-:W-:Y:S02]  /*1f30*/  IMAD.SHL.U32 R63, R4, 0x80, RZ ;  /* 0x00000080043f7824 */ /* 0x000fe400078e00ff */
[----:B------:R-:W-:Y:S01]  /*1f40*/  IMAD R13, R24, R61, R13 ;  /* 0x0000003d180d7224 */ /* 0x000fe200078e020d */
[----:B------:R-:W-:-:S04]  /*1f50*/  LEA.HI R0, R0, R3, RZ, 0x3 ;  /* 0x0000000300007211 */ /* 0x000fc800078f18ff */
[----:B------:R-:W-:Y:S02]  /*1f60*/  SHF.R.S32.HI R52, RZ, 0x3, R0 ;  /* 0x00000003ff347819 */ /* 0x000fe40000011400 */
[----:B------:R-:W-:Y:S01]  /*1f70*/  LOP3.LUT R10, R0, 0xfffffff8, RZ, 0xc0, !PT ;  /* 0xfffffff8000a7812 */ /* 0x000fe200078ec0ff */
[----:B------:R-:W-:Y:S05]  /*1f80*/  @!P6 WARPSYNC.ALL ;  /* 0x000000000000e948 */ /* 0x000fea0003800000 */
[----:B------:R-:W-:Y:S01]  /*1f90*/  IMAD.WIDE.U32 R48, R154, R60, R152 ;  /* 0x0000003c9a307225 */ /* 0x000fe200078e0098 */
[----:B------:R-:W-:-:S03]  /*1fa0*/  ULDC UR4, c[0x0][0x2f4] ;  /* 0x0000bd0000047ab9 */ /* 0x000fc60000000800 */
[----:B------:R-:W-:-:S04]  /*1fb0*/  IMAD.WIDE.U32 R6, R154, R60, R16 ;  /* 0x0000003c9a067225 */ /* 0x000fc800078e0010 */
[----:B------:R-:W-:Y:S02]  /*1fc0*/  IMAD.IADD R49, R49, 0x1, R15 ;  /* 0x0000000131317824 */ /* 0x000fe400078e020f */
[----:B------:R-:W-:Y:S02]  /*1fd0*/  IMAD.IADD R7, R15, 0x1, R7 ;  /* 0x000000010f077824 */ /* 0x000fe400078e0207 */
[C---:B------:R-:W-:Y:S02]  /*1fe0*/  IMAD R55, R24.reuse, R5, R12 ;  /* 0x0000000518377224 */ /* 0x040fe400078e020c */
[----:B------:R-:W-:-:S04]  /*1ff0*/  IMAD.WIDE.U32 R48, R24, R60, R48 ;  /* 0x0000003c18307225 */ /* 0x000fc800078e0030 */
[----:B------:R-:W-:Y:S01]  /*2000*/  IMAD.WIDE.U32 R50, R24, R60, R6 ;  /* 0x0000003c18327225 */ /* 0x000fe200078e0006 */
[----:B------:R-:W-:Y:S02]  /*2010*/  SHF.L.U32 R60, R60, 0x7, RZ ;  /* 0x000000073c3c7819 */ /* 0x000fe400000006ff */
[----:B------:R-:W-:Y:S01]  /*2020*/  ISETP.GE.AND P2, PT, R18, UR4, PT ;  /* 0x0000000412007c0c */ /* 0x000fe2000bf46270 */
[----:B------:R-:W-:Y:S01]  /*2030*/  IMAD.IADD R56, R21, 0x1, R55 ;  /* 0x0000000115387824 */ /* 0x000fe200078e0237 */
[----:B------:R-:W-:Y:S01]  /*2040*/  SHF.R.S32.HI R8, RZ, 0x1f, R10 ;  /* 0x0000001fff087819 */ /* 0x000fe2000001140a */
[----:B------:R-:W-:Y:S02]  /*2050*/  VIADD R76, R35, 0x8 ;  /* 0x00000008234c7836 */ /* 0x000fe40000000000 */
[----:B------:R-:W-:Y:S02]  /*2060*/  IMAD.SHL.U32 R58, R33, 0x2, RZ ;  /* 0x00000002213a7824 */ /* 0x000fe400078e00ff */
[----:B------:R-:W-:-:S02]  /*2070*/  IMAD.IADD R55, R55, 0x1, R31 ;  /* 0x0000000137377824 */ /* 0x000fc400078e021f */
[----:B------:R-:W-:Y:S02]  /*2080*/  IMAD.IADD R54, R49, 0x1, R13 ;  /* 0x0000000131367824 */ /* 0x000fe400078e020d */
[----:B------:R-:W-:Y:S02]  /*2090*/  IMAD.IADD R53, R13, 0x1, R51 ;  /* 0x000000010d357824 */ /* 0x000fe400078e0233 */
[C---:B--2---:R-:W-:Y:S01]  /*20a0*/  IMAD.SHL.U32 R65, R36.reuse, 0x40, RZ ;  /* 0x0000004024417824 */ /* 0x044fe200078e00ff */
[----:B------:R-:W-:Y:S01]  /*20b0*/  @!P6 BAR.SYNC.DEFER_BLOCKING 0x9, 0x100 ;  /* 0x024400000000eb1d */ /* 0x000fe20000010000 */
[----:B------:R-:W-:Y:S01]  /*20c0*/  LOP3.LUT P1, RZ, R36, 0x4, RZ, 0xc0, !PT ;  /* 0x0000000424ff7812 */ /* 0x000fe2000782c0ff */
[----:B------:R-:W-:-:S05]  /*20d0*/  VIADD R36, R34, 0xffffff80 ;  /* 0xffffff8022247836 */ /* 0x000fca0000000000 */
[----:B------:R-:W-:-:S04]  /*20e0*/  SHF.R.S32.HI R34, RZ, 0x1f, R36 ;  /* 0x0000001fff227819 */ /* 0x000fc80000011424 */
[----:B------:R-:W-:-:S04]  /*20f0*/  LEA.HI R34, R34, R36, RZ, 0x2 ;  /* 0x0000002422227211 */ /* 0x000fc800078f10ff */
[----:B------:R-:W-:Y:S02]  /*2100*/  LOP3.LUT R34, R34, 0xfffffffc, RZ, 0xc0, !PT ;  /* 0xfffffffc22227812 */ /* 0x000fe400078ec0ff */
[----:B------:R-:W-:-:S03]  /*2110*/  LOP3.LUT R32, R32, 0xfffffffd, RZ, 0xc0, !PT ;  /* 0xfffffffd20207812 */ /* 0x000fc600078ec0ff */
[----:B------:R-:W-:Y:S01]  /*2120*/  IMAD.IADD R34, R36, 0x1, -R34 ;  /* 0x0000000124227824 */ /* 0x000fe200078e0a22 */
[----:B------:R-:W-:-:S03]  /*2130*/  @P1 LOP3.LUT R32, R32, 0x2, RZ, 0xfc, !PT ;  /* 0x0000000220201812 */ /* 0x000fc600078efcff */
[----:B------:R-:W-:Y:S01]  /*2140*/  IMAD R59, R34, 0x60, R154 ;  /* 0x00000060223b7824 */ /* 0x000fe200078e029a */
[----:B------:R-:W-:Y:S01]  /*2150*/  LOP3.LUT R65, R65, 0x1c0, RZ, 0xc0, !PT ;  /* 0x000001c041417812 */ /* 0x000fe200078ec0ff */
[----:B------:R0:W-:Y:S01]  /*2160*/  STL [R1+0x10], R32 ;  /* 0x0000102001007387 */ /* 0x0001e20000100800 */
[----:B------:R-:W-:Y:S02]  /*2170*/  IADD3 R34, R154, 0x60, RZ ;  /* 0x000000609a227810 */ /* 0x000fe40007ffe0ff */
[----:B------:R-:W-:Y:S02]  /*2180*/  SHF.R.U32.HI R61, RZ, 0x3, R65 ;  /* 0x00000003ff3d7819 */ /* 0x000fe40000011641 */
[----:B------:R-:W-:Y:S02]  /*2190*/  LOP3.LUT R4, R65, 0x18, R16, 0xf8, !PT ;  /* 0x0000001841047812 */ /* 0x000fe400078ef810 */
[----:B0-----:R-:W-:Y:S01]  /*21a0*/  SHF.R.S32.HI R32, RZ, 0x1f, R36 ;  /* 0x0000001fff207819 */ /* 0x001fe20000011424 */
[----:B------:R-:W-:-:S03]  /*21b0*/  IMAD.SHL.U32 R34, R34, 0x40, RZ ;  /* 0x0000004022227824 */ /* 0x000fc600078e00ff */
[----:B------:R-:W-:Y:S02]  /*21c0*/  LEA.HI R32, R32, R36, RZ, 0x5 ;  /* 0x0000002420207211 */ /* 0x000fe400078f28ff */
[----:B------:R-:W-:Y:S02]  /*21d0*/  LOP3.LUT R4, R4, R61, RZ, 0x3c, !PT ;  /* 0x0000003d04047212 */ /* 0x000fe400078e3cff */
[----:B------:R-:W-:Y:S02]  /*21e0*/  SHF.R.S32.HI R32, RZ, 0x5, R32 ;  /* 0x00000005ff207819 */ /* 0x000fe40000011420 */
[----:B------:R-:W-:-:S03]  /*21f0*/  LOP3.LUT R34, R34, 0x1c0, RZ, 0xc0, !PT ;  /* 0x000001c022227812 */ /* 0x000fc600078ec0ff */
[----:B------:R-:W-:Y:S01]  /*2200*/  IMAD R57, R32, 0x200, R4 ;  /* 0x0000020020397824 */ /* 0x000fe200078e0204 */
[--C-:B------:R-:W-:Y:S02]  /*2210*/  LOP3.LUT R4, R65, 0x38, R0.reuse, 0xf8, !PT ;  /* 0x0000003841047812 */ /* 0x100fe400078ef800 */
[----:B------:R-:W-:Y:S01]  /*2220*/  LOP3.LUT R0, R34, 0x38, R0, 0xf8, !PT ;  /* 0x0000003822007812 */ /* 0x000fe200078ef800 */
[----:B------:R-:W-:-:S04]  /*2230*/  VIADD R34, R154, 0x60 ;  /* 0x000000609a227836 */ /* 0x000fc80000000000 */
[----:B------:R-:W-:-:S05]  /*2240*/  IMAD.SHL.U32 R34, R34, 0x40, RZ ;  /* 0x0000004022227824 */ /* 0x000fca00078e00ff */
[----:B------:R-:W-:-:S04]  /*2250*/  LOP3.LUT R34, R34, 0x1c0, RZ, 0xc0, !PT ;  /* 0x000001c022227812 */ /* 0x000fc800078ec0ff */
[----:B------:R-:W-:Y:S02]  /*2260*/  SHF.R.U32.HI R34, RZ, 0x3, R34 ;  /* 0x00000003ff227819 */ /* 0x000fe40000011622 */
[----:B------:R-:W-:Y:S02]  /*2270*/  LOP3.LUT R3, R4, R61, RZ, 0x3c, !PT ;  /* 0x0000003d04037212 */ /* 0x000fe400078e3cff */
[----:B------:R-:W-:Y:S02]  /*2280*/  LOP3.LUT R0, R0, R34, RZ, 0x3c, !PT ;  /* 0x0000002200007212 */ /* 0x000fe400078e3cff */
[----:B------:R-:W-:Y:S01]  /*2290*/  ISETP.GE.AND P1, PT, R16, UR4, PT ;  /* 0x0000000410007c0c */ /* 0x000fe2000bf26270 */
[----:B------:R-:W-:Y:S01]  /*22a0*/  IMAD R3, R32, 0x200, R3 ;  /* 0x0000020020037824 */ /* 0x000fe200078e0203 */
[----:B------:R-:W-:Y:S01]  /*22b0*/  SHF.R.S32.HI R9, RZ, 0x1f, R67 ;  /* 0x0000001fff097819 */ /* 0x000fe20000011443 */
[----:B------:R-:W-:-:S10]  /*22c0*/  IMAD.IADD R0, R14, 0x1, R0 ;  /* 0x000000010e007824 */ /* 0x000fd400078e0200 */
.L_x_15516:
[----:B--2---:R-:W2:Y:S01]  /*22d0*/  LDL R33, [R1+0x3c] ;  /* 0x00003c0001217983 */ /* 0x004ea20000100800 */
[----:B0-----:R-:W0:Y:S03]  /*22e0*/  LDC R72, c[0x0][0x430] ;  /* 0x00010c00ff487b82 */ /* 0x001e260000000800 */
[----:B------:R-:W3:Y:S01]  /*22f0*/  LDL.LU R15, [R1+0x10] ;  /* 0x00001000010f7983 */ /* 0x000ee20000300800 */
[----:B------:R-:W-:Y:S02]  /*2300*/  VIADD R27, R27, 0xffffffff ;  /* 0xffffffff1b1b7836 */ /* 0x000fe40000000000 */
[----:B------:R-:W-:Y:S02]  /*2310*/  IMAD.MOV.U32 R71, RZ, RZ, RZ ;  /* 0x000000ffff477224 */ /* 0x000fe400078e00ff */
[----:B------:R-:W-:Y:S01]  /*2320*/  IMAD R4, R27, 0x80, R59 ;  /* 0x000000801b047824 */ /* 0x000fe200078e023b */
[----:B------:R-:W1:Y:S03]  /*2330*/  LDC R78, c[0x0][0x3f4] ;  /* 0x0000fd00ff4e7b82 */ /* 0x000e660000000800 */
[----:B------:R-:W-:Y:S01]  /*2340*/  IMAD.IADD R32, R66, 0x1, R4 ;  /* 0x0000000142207824 */ /* 0x000fe200078e0204 */
[----:B------:R-:W-:-:S03]  /*2350*/  ISETP.GE.AND P3, PT, R4, R25, PT ;  /* 0x000000190400720c */ /* 0x000fc60003f66270 */
[----:B------:R-:W-:Y:S01]  /*2360*/  IMAD.MOV.U32 R12, RZ, RZ, R32 ;  /* 0x000000ffff0c7224 */ /* 0x000fe200078e0020 */
[----:B------:R-:W-:Y:S02]  /*2370*/  ISETP.GT.OR P3, PT, R59, 0x7f, P3 ;  /* 0x0000007f3b00780c */ /* 0x000fe40001f64670 */
[----:B0-----:R-:W-:-:S11]  /*2380*/  ISETP.NE.AND P4, PT, R72, 0x1, PT ;  /* 0x000000014800780c */ /* 0x001fd60003f85270 */
[----:B------:R-:W0:Y:S08]  /*2390*/  @!P3 LDC.64 R6, c[0x0][0x428] ;  /* 0x00010a00ff06bb82 */ /* 0x000e300000000a00 */
[----:B----4-:R-:W4:Y:S08]  /*23a0*/  @P4 LDC R11, c[0x0][0x434] ;  /* 0x00010d00ff0b4b82 */ /* 0x010f300000000800 */
[----:B------:R-:W1:Y:S08]  /*23b0*/  @P4 LDC R14, c[0x0][0x438] ;  /* 0x00010e00ff0e4b82 */ /* 0x000e700000000800 */
[----:B------:R-:W0:Y:S01]  /*23c0*/  @!P3 LDC.64 R4, c[0x0][0x418] ;  /* 0x00010600ff04bb82 */ /* 0x000e220000000a00 */
[----:B----4-:R-:W-:-:S05]  /*23d0*/  @P4 IMAD.HI.U32 R11, R32, R11, RZ ;  /* 0x0000000b200b4227 */ /* 0x010fca00078e00ff */
[----:B-1----:R-:W-:Y:S01]  /*23e0*/  @P4 SHF.R.U32.HI R12, RZ, R14, R11 ;  /* 0x0000000eff0c4219 */ /* 0x002fe2000001160b */
[----:B0-----:R-:W-:-:S03]  /*23f0*/  @!P3 IMAD R14, R9, R6, RZ ;  /* 0x00000006090eb224 */ /* 0x001fc600078e02ff */
[----:B------:R-:W-:Y:S01]  /*2400*/  @!P3 SHF.R.S32.HI R13, RZ, 0x1f, R12 ;  /* 0x0000001fff0db819 */ /* 0x000fe2000001140c */
[C---:B------:R-:W-:Y:S02]  /*2410*/  @!P3 IMAD R11, R67.reuse, R7, R14 ;  /* 0x00000007430bb224 */ /* 0x040fe400078e020e */
[----:B------:R-:W-:-:S05]  /*2420*/  @!P3 IMAD.WIDE.U32 R6, R67, R6, R12 ;  /* 0x000000064306b225 */ /* 0x000fca00078e000c */
[----:B------:R-:W-:Y:S02]  /*2430*/  @!P3 IADD3 R7, R7, R11, RZ ;  /* 0x0000000b0707b210 */ /* 0x000fe40007ffe0ff */
        /* <DEDUP_REMOVED lines=15> */
[----:B------:R0:W-:Y:S02]  /*2530*/  STL [R1+0x10], R15 ;  /* 0x0000100f01007387 */ /* 0x0001e40000100800 */
[----:B------:R-:W-:-:S04]  /*2540*/  @P5 VIADD R69, R7, 0xffffffe0 ;  /* 0xffffffe007455836 */ /* 0x000fc80000000000 */
[----:B------:R-:W-:-:S04]  /*2550*/  IMAD R69, R69, 0x2, R26 ;  /* 0x0000000245457824 */ /* 0x000fc800078e021a */
        /* <DEDUP_REMOVED lines=9> */
[----:B------:R-:W-:Y:S01]  /*25f0*/  IMAD.WIDE.U32 R14, R63, R27, RZ ;  /* 0x0000001b3f0e7225 */ /* 0x000fe200078e00ff */
[----:B------:R-:W-:-:S03]  /*2600*/  VIMNMX R75, R75, 0x80, PT ;  /* 0x000000804b4b7848 */ /* 0x000fc60003fe0100 */
[----:B------:R-:W-:Y:S02]  /*2610*/  IMAD R6, R74, UR4, RZ ;  /* 0x000000044a067c24 */ /* 0x000fe4000f8e02ff */
        /* <DEDUP_REMOVED lines=17> */
[----:B------:R-:W-:Y:S01]  /*2730*/  IMAD.WIDE.U32 R12, R60, R27, RZ ;  /* 0x0000001b3c0c7225 */ /* 0x000fe200078e00ff */
[----:B------:R-:W-:-:S03]  /*2740*/  IADD3 R77, R15, R7, RZ ;  /* 0x000000070f4d7210 */ /* 0x000fc60007ffe0ff */
[----:B------:R-:W-:-:S08]  /*2750*/  IMAD.IADD R11, R13, 0x1, R5 ;  /* 0x000000010d0b7824 */ /* 0x000fd000078e0205 */
[----:B------:R-:W-:Y:S05]  /*2760*/  @!P3 BRA `(.L_x_15463) ;  /* 0x000000140068b947 */ /* 0x000fea0003800000 */
[----:B------:R0:W5:Y:S01]  /*2770*/  LDL R80, [R1+0x4] ;  /* 0x0000040001507983 */ /* 0x0001620000100800 */
        /* <DEDUP_REMOVED lines=31> */
.L_x_15465:
[----:B------:R-:W-:Y:S05]  /*2970*/  BSYNC B1 ;  /* 0x0000000000017941 */ /* 0x000fea0003800000 */
.L_x_15464:
        /* <DEDUP_REMOVED lines=34> */
.L_x_15467:
[----:B------:R-:W-:Y:S05]  /*2ba0*/  BSYNC B1 ;  /* 0x0000000000017941 */ /* 0x000fea0003800000 */
.L_x_15466:
[----:B0-----:R-:W-:Y:S01]  /*2bb0*/  IMAD.MOV.U32 R4, RZ, RZ, R44 ;  /* 0x000000ffff047224 */ /* 0x001fe200078e002c */
[----:B------:R-:W-:Y:S01]  /*2bc0*/  MOV R5, R45 ;  /* 0x0000002d00057202 */ /* 0x000fe20000000f00 */
[----:B------:R-:W-:Y:S01]  /*2bd0*/  IMAD.MOV.U32 R6, RZ, RZ, R46 ;  /* 0x000000ffff067224 */ /* 0x000fe200078e002e */
[----:B------:R-:W-:Y:S01]  /*2be0*/  ISETP.NE.AND P5, PT, R157, 0x3, PT ;  /* 0x000000039d00780c */ /* 0x000fe20003fa5270 */
[----:B------:R-:W-:Y:S01]  /*2bf0*/  IMAD.MOV.U32 R7, RZ, RZ, R47 ;  /* 0x000000ffff077224 */ /* 0x000fe200078e002f */
[----:B------:R-:W-:Y:S01]  /*2c00*/  PRMT R80, R80, 0x5410, R4 ;  /* 0x0000541050507816 */ /* 0x000fe20000000004 */
[----:B------:R-:W-:Y:S01]  /*2c10*/  IMAD.MOV.U32 R4, RZ, RZ, R42 ;  /* 0x000000ffff047224 */ /* 0x000fe200078e002a */
[----:B------:R-:W-:Y:S01]  /*2c20*/  PRMT R81, R81, 0x5410, R5 ;  /* 0x0000541051517816 */ /* 0x000fe20000000005 */
        /* <DEDUP_REMOVED lines=20> */
[----:B------:R-:W-:Y:S02]  /*2d70*/  PRMT R87, R5, 0x7610, R87 ;  /* 0x0000761005577816 */ /* 0x000fe40000000057 */
[----:B------:R-:W-:-:S02]  /*2d80*/  PRMT R90, R6, 0x7610, R90 ;  /* 0x00007610065a7816 */ /* 0x000fc4000000005a */
[----:B------:R-:W-:Y:S01]  /*2d90*/  PRMT R91, R7, 0x7610, R91 ;  /* 0x00007610075b7816 */ /* 0x000fe2000000005b */
[----:B------:R-:W-:Y:S06]  /*2da0*/  @!P5 BRA `(.L_x_15468) ;  /* 0x000000000004d947 */ /* 0x000fec0003800000 */
[----:B------:R-:W-:Y:S01]  /*2db0*/  BPT.TRAP 0x1 ;  /* 0x000000040000795c */ /* 0x000fe20000300000 */
.L_x_15468:
[----:B------:R-:W2:Y:S01]  /*2dc0*/  LDL R4, [R1] ;  /* 0x0000000001047983 */ /* 0x000ea20000100800 */
[----:B------:R-:W-:Y:S01]  /*2dd0*/  IMAD R68, R19, 0x8, R2 ;  /* 0x0000000813447824 */ /* 0x000fe200078e0202 */
[----:B------:R-:W-:Y:S01]  /*2de0*/  BSSY B1, `(.L_x_15469) ;  /* 0x0000004000017945 */ /* 0x000fe20003800000 */
[----:B--2---:R-:W-:-:S04]  /*2df0*/  SHF.L.U32 R77, R4, 0x1f, RZ ;  /* 0x0000001f044d7819 */ /* 0x004fc800000006ff */
[----:B------:R-:W0:Y:S02]  /*2e00*/  SYNCS.PHASECHK.TRANS64.TRYWAIT P6, [R68+URZ+0x16890], R77 ;  /* 0x0168904d440075a7 */ /* 0x000e2400080c017f */
[----:B0-----:R-:W-:Y:S05]  /*2e10*/  @!P6 BRA `(.L_x_15470) ;  /* 0x0000019000cce947 */ /* 0x001fea0003800000 */
.L_x_15724:
[----:B------:R-:W-:Y:S05]  /*2e20*/  BSYNC B1 ;  /* 0x0000000000017941 */ /* 0x000fea0003800000 */
.L_x_15469:
[----:B------:R-:W-:-:S03]  /*2e30*/  UMOV UR4, 0xffffffff ;  /* 0xffffffff00047882 */ /* 0x000fc60000000000 */
[----:B------:R-:W-:Y:S05]  /*2e40*/  BRA.DIV UR4, `(.L_x_15471) ;  /* 0x0000019204d47947 */ /* 0x000fea000b800000 */
[----:B------:R1:W2:Y:S04]  /*2e50*/  SHFL.IDX PT, R79, R85, RZ, 0x1c1f ;  /* 0x001c1fff554f7589 */ /* 0x0002a800000e0000 */
[----:B------:R1:W3:Y:S02]  /*2e60*/  SHFL.IDX PT, R14, R84, RZ, 0x1c1f ;  /* 0x001c1fff540e7589 */ /* 0x0002e400000e0000 */
.L_x_15728:
        /* <DEDUP_REMOVED lines=12> */
[----:B------:R-:W-:Y:S02]  /*2f30*/  SHF.R.U64 R44, R44, 0x10, R45 ;  /* 0x000000102c2c7819 */ /* 0x000fe4000000122d */
[----:B------:R-:W-:Y:S02]  /*2f40*/  PRMT R97, R98, 0x5410, R97 ;  /* 0x0000541062617816 */ /* 0x000fe40000000061 */
[----:B------:R-:W-:Y:S02]  /*2f50*/  SHF.R.U32.HI R100, RZ, 0x10, R47 ;  /* 0x00000010ff647819 */ /* 0x000fe4000001162f */
[----:B------:R-:W-:Y:S02]  /*2f60*/  PRMT R46, R80, 0x5432, R44 ;  /* 0x00005432502e7816 */ /* 0x000fe4000000002c */
[----:B------:R-:W-:-:S02]  /*2f70*/  SHF.R.U32.HI R96, RZ, 0x10, R45 ;  /* 0x00000010ff607819 */ /* 0x000fc4000001162d */
[----:B------:R-:W-:Y:S02]  /*2f80*/  LOP3.LUT R44, R5, 0xffff0000, RZ, 0xc0, !PT ;  /* 0xffff0000052c7812 */ /* 0x000fe400078ec0ff */
[----:B------:R-:W-:Y:S02]  /*2f90*/  LOP3.LUT R99, R97, 0xffff0000, RZ, 0xc0, !PT ;  /* 0xffff000061637812 */ /* 0x000fe400078ec0ff */
        /* <DEDUP_REMOVED lines=13> */
[C---:B------:R-:W-:Y:S02]  /*3070*/  IMAD.U32 R5, R4.reuse, 0x10000, RZ ;  /* 0x0001000004057824 */ /* 0x040fe400078e00ff */
[----:B------:R-:W-:Y:S01]  /*3080*/  FFMA.FTZ R7, R7, R99, R44 ;  /* 0x0000006307077223 */ /* 0x000fe2000001002c */
[----:B------:R-:W-:Y:S01]  /*3090*/  LOP3.LUT R4, R4, 0xffff0000, RZ, 0xc0, !PT ;  /* 0xffff000004047812 */ /* 0x000fe200078ec0ff */
[-C--:B------:R-:W-:Y:S01]  /*30a0*/  FMUL.FTZ R44, R45, R98.reuse ;  /* 0x000000622d2c7220 */ /* 0x080fe20000410000 */
[----:B------:R-:W-:Y:S01]  /*30b0*/  LOP3.LUT R100, R100, 0xffff0000, RZ, 0xc0, !PT ;  /* 0xffff000064647812 */ /* 0x000fe200078ec0ff */
[----:B------:R-:W-:Y:S01]  /*30c0*/  IMAD.U32 R46, R46, 0x10000, RZ ;  /* 0x000100002e2e7824 */ /* 0x000fe200078e00ff */
[----:B------:R-:W-:Y:S01]  /*30d0*/  SHF.L.U32 R97, R97, 0x10, RZ ;  /* 0x0000001061617819 */ /* 0x000fe200000006ff */
[C---:B------:R-:W-:Y:S01]  /*30e0*/  FFMA.FTZ R106, R15.reuse, R98, -R106 ;  /* 0x000000620f6a7223 */ /* 0x040fe2000001086a */
[----:B------:R-:W-:Y:S01]  /*30f0*/  LOP3.LUT R96, R96, 0xffff0000, RZ, 0xc0, !PT ;  /* 0xffff000060607812 */ /* 0x000fe200078ec0ff */
[----:B------:R-:W-:Y:S01]  /*3100*/  FFMA.FTZ R15, R15, R102, R44 ;  /* 0x000000660f0f7223 */ /* 0x000fe2000001002c */
[C---:B------:R-:W-:Y:S01]  /*3110*/  FMUL.FTZ R45, R11.reuse, R100 ;  /* 0x000000640b2d7220 */ /* 0x040fe20000410000 */
[CC--:B------:R-:W-:Y:S01]  /*3120*/  FMUL.FTZ R44, R4.reuse, R97.reuse ;  /* 0x00000061042c7220 */ /* 0x0c0fe20000410000 */
[----:B------:R-:W-:Y:S01]  /*3130*/  FMUL.FTZ R4, R4, R46 ;  /* 0x0000002e04047220 */ /* 0x000fe20000410000 */
[-C--:B------:R-:W-:Y:S01]  /*3140*/  FMUL.FTZ R11, R11, R96.reuse ;  /* 0x000000600b0b7220 */ /* 0x080fe20000410000 */
[C---:B------:R-:W-:Y:S01]  /*3150*/  FFMA.FTZ R45, R6.reuse, R96, -R45 ;  /* 0x00000060062d7223 */ /* 0x040fe2000001082d */
[C---:B------:R-:W-:Y:S01]  /*3160*/  FFMA.FTZ R44, R5.reuse, R46, -R44 ;  /* 0x0000002e052c7223 */ /* 0x040fe2000001082c */
[----:B------:R-:W-:Y:S01]  /*3170*/  FFMA.FTZ R5, R5, R97, R4 ;  /* 0x0000006105057223 */ /* 0x000fe20000010004 */
[----:B------:R-:W-:Y:S01]  /*3180*/  FFMA.FTZ R6, R6, R100, R11 ;  /* 0x0000006406067223 */ /* 0x000fe2000001000b */
[----:B------:R-:W-:-:S03]  /*3190*/  F2FP.BF16.F32.PACK_AB R104, R7, R104 ;  /* 0x000000680768723e */ /* 0x000fc600000010ff */
[----:B------:R-:W-:Y:S02]  /*31a0*/  F2FP.BF16.F32.PACK_AB R4, R5, R44 ;  /* 0x0000002c0504723e */ /* 0x000fe400000010ff */
[----:B------:R-:W-:Y:S01]  /*31b0*/  F2FP.BF16.F32.PACK_AB R7, R6, R45 ;  /* 0x0000002d0607723e */ /* 0x000fe200000010ff */
[----:B------:R-:W-:Y:S01]  /*31c0*/  IMAD.MOV.U32 R5, RZ, RZ, R104 ;  /* 0x000000ffff057224 */ /* 0x000fe200078e0068 */
[----:B------:R-:W-:-:S07]  /*31d0*/  F2FP.BF16.F32.PACK_AB R6, R15, R106 ;  /* 0x0000006a0f06723e */ /* 0x000fce00000010ff */
.L_x_15477:
[----:B------:R-:W-:Y:S05]  /*31e0*/  BSYNC B3 ;  /* 0x0000000000037941 */ /* 0x000fea0003800000 */
.L_x_15476:
[----:B0-----:R4:W-:Y:S02]  /*31f0*/  ST.E.128 desc[UR40][R12.64], R4 ;  /* 0x000000040c007985 */ /* 0x0019e4000c101d28 */
.L_x_15475:
[----:B------:R-:W-:Y:S05]  /*3200*/  BSYNC B2 ;  /* 0x0000000000027941 */ /* 0x000fea0003800000 */
.L_x_15474:
[----:B------:R-:W-:Y:S05]  /*3210*/  @P2 BRA `(.L_x_15473) ;  /* 0x0000000000dc2947 */ /* 0x000fea0003800000 */
[----:B------:R-:W5:Y:S01]  /*3220*/  LDL R11, [R1+0x4] ;  /* 0x00000400010b7983 */ /* 0x000f620000100800 */
[C---:B---34-:R-:W-:Y:S01]  /*3230*/  LEA R12, P3, R18.reuse, R14, 0x1 ;  /* 0x0000000e120c7211 */ /* 0x058fe200078608ff */
[----:B------:R-:W-:Y:S02]  /*3240*/  BSSY B2, `(.L_x_15478) ;  /* 0x0000033000027945 */ /* 0x000fe40003800000 */
[----:B------:R3:W4:Y:S01]  /*3250*/  LDS.128 R4, [R69+0xe000] ;  /* 0x00e0000045047984 */ /* 0x0007220000000c00 */
[----:B--2---:R-:W-:Y:S02]  /*3260*/  LEA.HI.X R13, R18, R79, R156, 0x1, P3 ;  /* 0x0000004f120d7211 */ /* 0x004fe400018f0c9c */
[----:B-----5:R-:W-:-:S13]  /*3270*/  ISETP.GE.AND P3, PT, R11, R78, PT ;  /* 0x0000004e0b00720c */ /* 0x020fda0003f66270 */
[----:B---34-:R-:W-:Y:S05]  /*3280*/  @P3 BRA `(.L_x_15479) ;  /* 0x0000000000b83947 */ /* 0x018fea0003800000 */
[----:B------:R-:W-:Y:S01]  /*3290*/  SHF.R.U64 R44, R40, 0x10, R41 ;  /* 0x00000010282c7819 */ /* 0x000fe20000001229 */
[----:B------:R-:W-:Y:S01]  /*32a0*/  IMAD.U32 R15, R7, 0x10000, RZ ;  /* 0x00010000070f7824 */ /* 0x000fe200078e00ff */
[--C-:B------:R-:W-:Y:S01]  /*32b0*/  SHF.R.U64 R42, R42, 0x10, R43.reuse ;  /* 0x000000102a2a7819 */ /* 0x100fe2000000122b */
[----:B------:R-:W-:Y:S01]  /*32c0*/  IMAD.U32 R11, R6, 0x10000, RZ ;  /* 0x00010000060b7824 */ /* 0x000fe200078e00ff */
        /* <DEDUP_REMOVED lines=12> */
[----:B------:R-:W-:-:S02]  /*3390*/  LOP3.LUT R41, R95, 0xffff0000, RZ, 0xc0, !PT ;  /* 0xffff00005f297812 */ /* 0x000fc400078ec0ff */
[----:B------:R-:W-:Y:S01]  /*33a0*/  LOP3.LUT R14, R6, 0xffff0000, RZ, 0xc0, !PT ;  /* 0xffff0000060e7812 */ /* 0x000fe200078ec0ff */
[----:B------:R-:W-:Y:S02]  /*33b0*/  IMAD.U32 R6, R5, 0x10000, RZ ;  /* 0x0001000005067824 */ /* 0x000fe400078e00ff */
[C---:B------:R-:W-:Y:S01]  /*33c0*/  FMUL.FTZ R45, R7.reuse, R43 ;  /* 0x0000002b072d7220 */ /* 0x040fe20000410000 */
[C---:B------:R-:W-:Y:S02]  /*33d0*/  IMAD.U32 R5, R4.reuse, 0x10000, RZ ;  /* 0x0001000004057824 */ /* 0x040fe400078e00ff */
[-C--:B------:R-:W-:Y:S01]  /*33e0*/  FMUL.FTZ R46, R7, R41.reuse ;  /* 0x00000029072e7220 */ /* 0x080fe20000410000 */
[----:B------:R-:W-:Y:S01]  /*33f0*/  LOP3.LUT R4, R4, 0xffff0000, RZ, 0xc0, !PT ;  /* 0xffff000004047812 */ /* 0x000fe200078ec0ff */
[C---:B------:R-:W-:Y:S01]  /*3400*/  FMUL.FTZ R96, R14.reuse, R44 ;  /* 0x0000002c0e607220 */ /* 0x040fe20000410000 */
[----:B------:R-:W-:Y:S01]  /*3410*/  SHF.L.U32 R95, R95, 0x10, RZ ;  /* 0x000000105f5f7819 */ /* 0x000fe200000006ff */
[-C--:B------:R-:W-:Y:S01]  /*3420*/  FMUL.FTZ R14, R14, R42.reuse ;  /* 0x0000002a0e0e7220 */ /* 0x080fe20000410000 */
[----:B------:R-:W-:Y:S01]  /*3430*/  LOP3.LUT R92, R92, 0xffff0000, RZ, 0xc0, !PT ;  /* 0xffff00005c5c7812 */ /* 0x000fe200078ec0ff */
[----:B------:R-:W-:Y:S01]  /*3440*/  FFMA.FTZ R45, R6, R41, -R45 ;  /* 0x00000029062d7223 */ /* 0x000fe2000001082d */
[----:B------:R-:W-:Y:S01]  /*3450*/  LOP3.LUT R94, R94, 0xffff0000, RZ, 0xc0, !PT ;  /* 0xffff00005e5e7812 */ /* 0x000fe200078ec0ff */
[----:B------:R-:W-:Y:S01]  /*3460*/  FFMA.FTZ R46, R6, R43, R46 ;  /* 0x0000002b062e7223 */ /* 0x000fe2000001002e */
[C---:B------:R-:W-:Y:S01]  /*3470*/  FFMA.FTZ R96, R11.reuse, R42, -R96 ;  /* 0x0000002a0b607223 */ /* 0x040fe20000010860 */
[C---:B------:R-:W-:Y:S01]  /*3480*/  FMUL.FTZ R6, R4.reuse, R93 ;  /* 0x0000005d04067220 */ /* 0x040fe20000410000 */
        /* <DEDUP_REMOVED lines=14> */
.L_x_15479:
[----:B------:R-:W-:Y:S05]  /*3570*/  BSYNC B2 ;  /* 0x0000000000027941 */ /* 0x000fea0003800000 */
.L_x_15478:
[----:B------:R2:W-:Y:S02]  /*3580*/  ST.E.128 desc[UR40][R12.64], R4 ;  /* 0x000000040c007985 */ /* 0x0005e4000c101d28 */
.L_x_15473:
[----:B------:R-:W-:Y:S05]  /*3590*/  BSYNC B1 ;  /* 0x0000000000017941 */ /* 0x000fea0003800000 */
.L_x_15472:
[----:B------:R-:W-:-:S03]  /*35a0*/  UMOV UR4, 0xffffffff ;  /* 0xffffffff00047882 */ /* 0x000fc60000000000 */
[----:B------:R-:W-:Y:S05]  /*35b0*/  BRA.DIV UR4, `(.L_x_15480) ;  /* 0x0000018e04407947 */ /* 0x000fea000b800000 */
[----:B-1----:R-:W1:Y:S04]  /*35c0*/  SHFL.IDX PT, R85, R85, 0x1, 0x1c1f ;  /* 0x003c1f0055557f89 */ /* 0x002e6800000e0000 */
[----:B---3--:R3:W0:Y:S02]  /*35d0*/  SHFL.IDX PT, R14, R84, 0x1, 0x1c1f ;  /* 0x003c1f00540e7f89 */ /* 0x00862400000e0000 */
.L_x_15732:
        /* <DEDUP_REMOVED lines=11> */
[--C-:B------:R-:W-:Y:S01]  /*3690*/  SHF.R.U64 R41, R38, 0x10, R39.reuse ;  /* 0x0000001026297819 */ /* 0x100fe20000001227 */
[----:B------:R-:W-:Y:S01]  /*36a0*/  IMAD.U32 R11, R6, 0x10000, RZ ;  /* 0x00010000060b7824 */ /* 0x000fe200078e00ff */
[----:B------:R-:W-:Y:S02]  /*36b0*/  SHF.R.U32.HI R38, RZ, 0x10, R39 ;  /* 0x00000010ff267819 */ /* 0x000fe40000011627 */
[----:B------:R-:W-:Y:S02]  /*36c0*/  SHF.R.U32.HI R40, RZ, 0x10, R37 ;  /* 0x00000010ff287819 */ /* 0x000fe40000011625 */
[----:B------:R-:W-:Y:S02]  /*36d0*/  PRMT R88, R88, 0x5410, R43 ;  /* 0x0000541058587816 */ /* 0x000fe4000000002b */
[----:B------:R-:W-:-:S02]  /*36e0*/  PRMT R90, R90, 0x5410, R41 ;  /* 0x000054105a5a7816 */ /* 0x000fc40000000029 */
[----:B------:R-:W-:Y:S02]  /*36f0*/  LOP3.LUT R37, R7, 0xffff0000, RZ, 0xc0, !PT ;  /* 0xffff000007257812 */ /* 0x000fe400078ec0ff */
        /* <DEDUP_REMOVED lines=9> */
[----:B------:R-:W-:-:S02]  /*3790*/  IMAD.U32 R6, R5, 0x10000, RZ ;  /* 0x0001000005067824 */ /* 0x000fc400078e00ff */
[CC--:B------:R-:W-:Y:S01]  /*37a0*/  FMUL.FTZ R41, R7.reuse, R39.reuse ;  /* 0x0000002707297220 */ /* 0x0c0fe20000410000 */
[----:B------:R-:W-:Y:S01]  /*37b0*/  FMUL.FTZ R44, R7, R38 ;  /* 0x00000026072c7220 */ /* 0x000fe20000410000 */
        /* <DEDUP_REMOVED lines=8> */
[----:B------:R-:W-:Y:S01]  /*3840*/  SHF.L.U32 R88, R88, 0x10, RZ ;  /* 0x0000001058587819 */ /* 0x000fe200000006ff */
[C---:B------:R-:W-:Y:S01]  /*3850*/  FMUL.FTZ R15, R37.reuse, R91 ;  /* 0x0000005b250f7220 */ /* 0x040fe20000410000 */
[-C--:B------:R-:W-:Y:S01]  /*3860*/  FMUL.FTZ R38, R37, R89.reuse ;  /* 0x0000005925267220 */ /* 0x080fe20000410000 */
[C---:B------:R-:W-:Y:S01]  /*3870*/  FFMA.FTZ R46, R11.reuse, R40, -R46 ;  /* 0x000000280b2e7223 */ /* 0x040fe2000001082e */
        /* <DEDUP_REMOVED lines=13> */
.L_x_15485:
[----:B------:R-:W-:Y:S05]  /*3950*/  BSYNC B2 ;  /* 0x0000000000027941 */ /* 0x000fea0003800000 */
.L_x_15484:
[----:B----4-:R0:W-:Y:S02]  /*3960*/  ST.E.128 desc[UR40][R12.64], R4 ;  /* 0x000000040c007985 */ /* 0x0101e4000c101d28 */
.L_x_15483:
[----:B------:R-:W-:Y:S05]  /*3970*/  BSYNC B1 ;  /* 0x0000000000017941 */ /* 0x000fea0003800000 */
.L_x_15482:
[----:B------:R-:W-:Y:S05]  /*3980*/  @P2 BRA `(.L_x_15481) ;  /* 0x0000001c00702947 */ /* 0x000fea0003800000 */
[----:B------:R-:W5:Y:S01]  /*3990*/  LDL R11, [R1+0x4] ;  /* 0x00000400010b7983 */ /* 0x000f620000100800 */
[C---:B0-2-4-:R-:W-:Y:S01]  /*39a0*/  LEA R12, P3, R18.reuse, R14, 0x1 ;  /* 0x0000000e120c7211 */ /* 0x055fe200078608ff */
[----:B------:R-:W-:Y:S02]  /*39b0*/  BSSY B1, `(.L_x_15486) ;  /* 0x0000033000017945 */ /* 0x000fe40003800000 */
[----:B------:R0:W2:Y:S01]  /*39c0*/  LDS.128 R4, [R69+0x11000] ;  /* 0x0110000045047984 */ /* 0x0000a20000000c00 */
[----:B-1----:R-:W-:Y:S02]  /*39d0*/  LEA.HI.X R13, R18, R85, R156, 0x1, P3 ;  /* 0x00000055120d7211 */ /* 0x002fe400018f0c9c */
[----:B-----5:R-:W-:-:S13]  /*39e0*/  ISETP.GE.AND P3, PT, R11, R78, PT ;  /* 0x0000004e0b00720c */ /* 0x020fda0003f66270 */
[----:B0-2---:R-:W-:Y:S05]  /*39f0*/  @P3 BRA `(.L_x_15487) ;  /* 0x0000000000b83947 */ /* 0x005fea0003800000 */
[--C-:B------:R-:W-:Y:S01]  /*3a00*/  SHF.R.U64 R37, R32, 0x10, R33.reuse ;  /* 0x0000001020257819 */ /* 0x100fe20000001221 */
[----:B------:R-:W-:Y:S01]  /*3a10*/  IMAD.U32 R11, R6, 0x10000, RZ ;  /* 0x00010000060b7824 */ /* 0x000fe200078e00ff */
        /* <DEDUP_REMOVED lines=27> */
[----:B------:R-:W-:Y:S01]  /*3bd0*/  SHF.L.U32 R80, R80, 0x10, RZ ;  /* 0x0000001050507819 */ /* 0x000fe200000006ff */
[----:B------:R-:W-:-:S02]  /*3be0*/  IMAD.U32 R86, R86, 0x10000, RZ ;  /* 0x0001000056567824 */ /* 0x000fc400078e00ff */
[----:B------:R-:W-:Y:S01]  /*3bf0*/  FMUL.FTZ R32, R32, R81 ;  /* 0x0000005120207220 */ /* 0x000fe20000410000 */
        /* <DEDUP_REMOVED lines=14> */
.L_x_15487:
[----:B------:R-:W-:Y:S05]  /*3ce0*/  BSYNC B1 ;  /* 0x0000000000017941 */ /* 0x000fea0003800000 */
.L_x_15486:
[----:B------:R0:W-:Y:S01]  /*3cf0*/  ST.E.128 desc[UR40][R12.64], R4 ;  /* 0x000000040c007985 */ /* 0x0001e2000c101d28 */
[----:B------:R-:W-:Y:S05]  /*3d00*/  BRA `(.L_x_15481) ;  /* 0x0000001800907947 */ /* 0x000fea0003800000 */
.L_x_15463:
[C---:B------:R-:W-:Y:S01]  /*3d10*/  ISETP.GE.AND P3, PT, R154.reuse, R75, PT ;  /* 0x0000004b9a00720c */ /* 0x040fe20003f66270 */
[----:B------:R-:W-:Y:S01]  /*3d20*/  VIADD R40, R154, 0x60 ;  /* 0x000000609a287836 */ /* 0x000fe20000000000 */
[----:B------:R-:W-:Y:S02]  /*3d30*/  CS2R R34, SRZ ;  /* 0x0000000000227805 */ /* 0x000fe4000001ff00 */
[----:B------:R-:W-:Y:S02]  /*3d40*/  CS2R R32, SRZ ;  /* 0x0000000000207805 */ /* 0x000fe4000001ff00 */
[----:B------:R-:W-:-:S13]  /*3d50*/  ISETP.GE.OR P3, PT, R16, R78, P3 ;  /* 0x0000004e1000720c */ /* 0x000fda0001f66670 */
[----:B------:R-:W0:Y:S01]  /*3d60*/  @!P3 LDC.64 R36, c[0x0][0x3e8] ;  /* 0x0000fa00ff24bb82 */ /* 0x000e220000000a00 */
[----:B------:R-:W-:-:S05]  /*3d70*/  @!P3 IADD3 R6, P4, R30, R14, RZ ;  /* 0x0000000e1e06b210 */ /* 0x000fca0007f9e0ff */
[----:B------:R-:W-:Y:S01]  /*3d80*/  @!P3 IMAD.X R7, R77, 0x1, R55, P4 ;  /* 0x000000014d07b824 */ /* 0x000fe200020e0637 */
[----:B------:R-:W-:Y:S01]  /*3d90*/  @!P3 IADD3 R4, P4, R50, R12, RZ ;  /* 0x0000000c3204b210 */ /* 0x000fe20007f9e0ff */
[----:B------:R-:W1:Y:S04]  /*3da0*/  @!P3 LDC.64 R38, c[0x0][0x400] ;  /* 0x00010000ff26bb82 */ /* 0x000e680000000a00 */
[----:B------:R-:W-:Y:S01]  /*3db0*/  @!P3 IMAD.X R5, R11, 0x1, R53, P4 ;  /* 0x000000010b05b824 */ /* 0x000fe200020e0635 */
[----:B0-----:R-:W-:-:S04]  /*3dc0*/  @!P3 LEA R36, P4, R6, R36, 0x1 ;  /* 0x000000240624b211 */ /* 0x001fc800078808ff */
[----:B------:R-:W-:Y:S02]  /*3dd0*/  @!P3 LEA.HI.X R37, R6, R37, R7, 0x1, P4 ;  /* 0x000000250625b211 */ /* 0x000fe400020f0c07 */
[----:B------:R-:W-:Y:S02]  /*3de0*/  CS2R R6, SRZ ;  /* 0x0000000000067805 */ /* 0x000fe4000001ff00 */
[----:B-1----:R-:W-:-:S04]  /*3df0*/  @!P3 LEA R38, P4, R4, R38, 0x1 ;  /* 0x000000260426b211 */ /* 0x002fc800078808ff */
[----:B------:R-:W-:Y:S02]  /*3e00*/  @!P3 LEA.HI.X R39, R4, R39, R5, 0x1, P4 ;  /* 0x000000270427b211 */ /* 0x000fe400020f0c05 */
[----:B------:R-:W-:Y:S02]  /*3e10*/  CS2R R4, SRZ ;  /* 0x0000000000047805 */ /* 0x000fe4000001ff00 */
[----:B------:R-:W-:Y:S01]  /*3e20*/  ISETP.GE.AND P4, PT, R40, R75, PT ;  /* 0x0000004b2800720c */ /* 0x000fe20003f86270 */
[----:B------:R-:W-:Y:S01]  /*3e30*/  BSSY B1, `(.L_x_15488) ;  /* 0x000001e000017945 */ /* 0x000fe20003800000 */
[----:B------:R-:W-:Y:S01]  /*3e40*/  CS2R R42, SRZ ;  /* 0x00000000002a7805 */ /* 0x000fe2000001ff00 */
[----:B------:R0:W5:Y:S01]  /*3e50*/  @!P3 LDG.E.128 R32, desc[UR40][R38.64] ;  /* 0x000000282620b981 */ /* 0x000162000c1e1d00 */
[CC--:B------:R-:W-:Y:S02]  /*3e60*/  ISETP.GE.OR P4, PT, R16.reuse, R78.reuse, P4 ;  /* 0x0000004e1000720c */ /* 0x0c0fe40002786670 */
[----:B------:R-:W-:Y:S01]  /*3e70*/  CS2R R40, SRZ ;  /* 0x0000000000287805 */ /* 0x000fe2000001ff00 */
[----:B------:R1:W5:Y:S01]  /*3e80*/  @!P3 LDG.E.128 R4, desc[UR40][R36.64] ;  /* 0x000000282404b981 */ /* 0x000362000c1e1d00 */
[----:B------:R-:W-:-:S02]  /*3e90*/  ISETP.GE.AND P3, PT, R16, R78, PT ;  /* 0x0000004e1000720c */ /* 0x000fc40003f66270 */
[----:B0-----:R-:W-:Y:S02]  /*3ea0*/  CS2R R38, SRZ ;  /* 0x0000000000267805 */ /* 0x001fe4000001ff00 */
[----:B-1----:R-:W-:-:S05]  /*3eb0*/  CS2R R36, SRZ ;  /* 0x0000000000247805 */ /* 0x002fca000001ff00 */
[----:B------:R-:W-:Y:S05]  /*3ec0*/  @P4 BRA `(.L_x_15489) ;  /* 0x0000000000504947 */ /* 0x000fea0003800000 */
        /* <DEDUP_REMOVED lines=20> */
.L_x_15489:
[----:B------:R-:W-:Y:S05]  /*4010*/  BSYNC B1 ;  /* 0x0000000000017941 */ /* 0x000fea0003800000 */
.L_x_15488:
[----:B-----5:R-:W-:Y:S01]  /*4020*/  IMAD.MOV.U32 R12, RZ, RZ, R39 ;  /* 0x000000ffff0c7224 */ /* 0x020fe200078e0027 */
        /* <DEDUP_REMOVED lines=34> */
.L_x_15490:
[----:B------:R-:W2:Y:S01]  /*4250*/  LDL R11, [R1] ;  /* 0x00000000010b7983 */ /* 0x000ea20000100800 */
[----:B------:R-:W-:Y:S01]  /*4260*/  IMAD R68, R19, 0x8, R2 ;  /* 0x0000000813447824 */ /* 0x000fe200078e0202 */
[----:B------:R-:W0:Y:S01]  /*4270*/  LDC R87, c[0x0][0x2f4] ;  /* 0x0000bd00ff577b82 */ /* 0x000e220000000800 */
[----:B------:R-:W-:Y:S01]  /*4280*/  BSSY B1, `(.L_x_15491) ;  /* 0x0000004000017945 */ /* 0x000fe20003800000 */
[----:B--2---:R-:W-:-:S04]  /*4290*/  SHF.L.U32 R77, R11, 0x1f, RZ ;  /* 0x0000001f0b4d7819 */ /* 0x004fc800000006ff */
[----:B------:R-:W1:Y:S02]  /*42a0*/  SYNCS.PHASECHK.TRANS64.TRYWAIT P4, [R68+URZ+0x16890], R77 ;  /* 0x0168904d440075a7 */ /* 0x000e64000808017f */
[----:B01----:R-:W-:Y:S05]  /*42b0*/  @!P4 BRA `(.L_x_15492) ;  /* 0x000001800048c947 */ /* 0x003fea0003800000 */
.L_x_15733:
[----:B------:R-:W-:Y:S05]  /*42c0*/  BSYNC B1 ;  /* 0x0000000000017941 */ /* 0x000fea0003800000 */
.L_x_15491:
[----:B------:R-:W-:Y:S01]  /*42d0*/  UMOV UR4, 0xffffffff ;  /* 0xffffffff00047882 */ /* 0x000fe20000000000 */
[----:B------:R-:W-:Y:S02]  /*42e0*/  IMAD.IADD R89, R87, 0x1, -R58 ;  /* 0x0000000157597824 */ /* 0x000fe400078e0a3a */
[----:B------:R-:W-:Y:S05]  /*42f0*/  BRA.DIV UR4, `(.L_x_15493) ;  /* 0x00000182044c7947 */ /* 0x000fea000b800000 */
[----:B------:R1:W2:Y:S04]  /*4300*/  SHFL.IDX PT, R81, R85, RZ, 0x1c1f ;  /* 0x001c1fff55517589 */ /* 0x0002a800000e0000 */
[----:B------:R1:W3:Y:S02]  /*4310*/  SHFL.IDX PT, R80, R84, RZ, 0x1c1f ;  /* 0x001c1fff54507589 */ /* 0x0002e400000e0000 */
.L_x_15737:
[----:B------:R-:W-:Y:S01]  /*4320*/  ISETP.GE.OR P4, PT, R154, R75, P1 ;  /* 0x0000004b9a00720c */ /* 0x000fe20000f86670 */
[----:B------:R-:W-:-:S12]  /*4330*/  BSSY B1, `(.L_x_15494) ;  /* 0x000007b000017945 */ /* 0x000fd80003800000 */
[----:B------:R-:W-:Y:S05]  /*4340*/  @P4 BRA `(.L_x_15495) ;  /* 0x0000000400e44947 */ /* 0x000fea0003800000 */
[----:B------:R-:W4:Y:S01]  /*4350*/  S2R R12, SR_TID.X ;  /* 0x00000000000c7919 */ /* 0x000f220000002100 */
[----:B------:R-:W-:Y:S01]  /*4360*/  SEL R11, R58, R89, !P0 ;  /* 0x000000593a0b7207 */ /* 0x000fe20004000000 */
[----:B------:R-:W-:Y:S01]  /*4370*/  BSSY B2, `(.L_x_15496) ;  /* 0x0000072000027945 */ /* 0x000fe20003800000 */
[----:B---3--:R-:W-:-:S04]  /*4380*/  LEA R78, P4, R10, R80, 0x1 ;  /* 0x000000500a4e7211 */ /* 0x008fc800078808ff */
[----:B--2---:R-:W-:Y:S01]  /*4390*/  LEA.HI.X R79, R10, R81, R8, 0x1, P4 ;  /* 0x000000510a4f7211 */ /* 0x004fe200020f0c08 */
[----:B----4-:R-:W-:Y:S01]  /*43a0*/  VIADD R14, R12, 0xffffff80 ;  /* 0xffffff800c0e7836 */ /* 0x010fe20000000000 */
[----:B------:R-:W-:-:S04]  /*43b0*/  SHF.R.S32.HI R12, RZ, 0x1f, R11 ;  /* 0x0000001fff0c7819 */ /* 0x000fc8000001140b */
[----:B------:R-:W-:Y:S02]  /*43c0*/  LEA.HI R11, R12, R11, RZ, 0x4 ;  /* 0x0000000b0c0b7211 */ /* 0x000fe400078f20ff */
[----:B------:R-:W-:Y:S02]  /*43d0*/  SHF.R.S32.HI R13, RZ, 0x1f, R14 ;  /* 0x0000001fff0d7819 */ /* 0x000fe4000001140e */
[----:B------:R-:W-:Y:S02]  /*43e0*/  LEA.HI.SX32 R11, R11, R52, 0x1c ;  /* 0x000000340b0b7211 */ /* 0x000fe400078fe2ff */
[----:B------:R-:W-:-:S03]  /*43f0*/  LEA.HI R13, R13, R14, RZ, 0x5 ;  /* 0x0000000e0d0d7211 */ /* 0x000fc600078f28ff */
[----:B------:R-:W-:Y:S01]  /*4400*/  IMAD.SHL.U32 R86, R11, 0x8, RZ ;  /* 0x000000080b567824 */ /* 0x000fe200078e00ff */
[----:B------:R-:W-:Y:S01]  /*4410*/  SHF.R.S32.HI R13, RZ, 0x5, R13 ;  /* 0x00000005ff0d7819 */ /* 0x000fe2000001140d */
[----:B------:R-:W-:-:S03]  /*4420*/  IMAD R11, R19, 0x2000, R3 ;  /* 0x00002000130b7824 */ /* 0x000fc600078e0203 */
[----:B------:R-:W-:Y:S01]  /*4430*/  LOP3.LUT R12, R65, 0x38, R86, 0xf8, !PT ;  /* 0x00000038410c7812 */ /* 0x000fe200078ef856 */
[----:B------:R-:W-:-:S03]  /*4440*/  IMAD R11, R11, 0x2, R2 ;  /* 0x000000020b0b7824 */ /* 0x000fc600078e0202 */
[----:B------:R-:W-:-:S05]  /*4450*/  LOP3.LUT R12, R12, R61, RZ, 0x3c, !PT ;  /* 0x0000003d0c0c7212 */ /* 0x000fca00078e3cff */
[----:B------:R-:W-:-:S05]  /*4460*/  IMAD R12, R13, 0x200, R12 ;  /* 0x000002000d0c7824 */ /* 0x000fca00078e020c */
[----:B------:R-:W-:-:S05]  /*4470*/  LEA R13, R19, R12, 0xd ;  /* 0x0000000c130d7211 */ /* 0x000fca00078e68ff */
[----:B------:R-:W-:Y:S02]  /*4480*/  IMAD R44, R13, 0x2, R2 ;  /* 0x000000020d2c7824 */ /* 0x000fe400078e0202 */
[----:B------:R2:W3:Y:S04]  /*4490*/  LDS.128 R12, [R11+0xe400] ;  /* 0x00e400000b0c7984 */ /* 0x0004e80000000c00 */
[----:B------:R-:W4:Y:S01]  /*44a0*/  LDS.128 R44, [R44+0xe400] ;  /* 0x00e400002c2c7984 */ /* 0x000f220000000c00 */
[----:B------:R-:W-:Y:S05]  /*44b0*/  @P3 BRA `(.L_x_15497) ;  /* 0x0000000400743947 */ /* 0x000fea0003800000 */
[----:B------:R-:W-:Y:S01]  /*44c0*/  SHF.R.U32.HI R106, RZ, 0x10, R33 ;  /* 0x00000010ff6a7819 */ /* 0x000fe20000011621 */
[----:B----4-:R-:W-:Y:S01]  /*44d0*/  IMAD.U32 R101, R45, 0x10000, RZ ;  /* 0x000100002d657824 */ /* 0x010fe200078e00ff */
[----:B------:R-:W-:Y:S01]  /*44e0*/  SHF.R.U32.HI R105, RZ, 0x10, R5 ;  /* 0x00000010ff697819 */ /* 0x000fe20000011605 */
[----:B------:R-:W-:Y:S01]  /*44f0*/  IMAD.U32 R99, R47, 0x10000, RZ ;  /* 0x000100002f637824 */ /* 0x000fe200078e00ff */
[----:B------:R-:W-:Y:S02]  /*4500*/  PRMT R106, R92, 0x5432, R106 ;  /* 0x000054325c6a7816 */ /* 0x000fe4000000006a */
[----:B------:R-:W-:Y:S01]  /*4510*/  SHF.R.U64 R104, R6, 0x10, R7 ;  /* 0x0000001006687819 */ /* 0x000fe20000001207 */
[----:B---3--:R-:W-:Y:S01]  /*4520*/  IMAD.U32 R6, R14, 0x10000, RZ ;  /* 0x000100000e067824 */ /* 0x008fe200078e00ff */
[----:B------:R-:W-:Y:S02]  /*4530*/  SHF.R.U64 R98, R34, 0x10, R35 ;  /* 0x0000001022627819 */ /* 0x000fe40000001223 */
[----:B------:R-:W-:Y:S01]  /*4540*/  PRMT R105, R108, 0x5410, R105 ;  /* 0x000054106c697816 */ /* 0x000fe20000000069 */
[----:B------:R-:W-:Y:S01]  /*4550*/  IMAD.U32 R108, R106, 0x10000, RZ ;  /* 0x000100006a6c7824 */ /* 0x000fe200078e00ff */
[----:B------:R-:W-:-:S02]  /*4560*/  SHF.R.U32.HI R103, RZ, 0x10, R7 ;  /* 0x00000010ff677819 */ /* 0x000fc40000011607 */
[----:B------:R-:W-:Y:S01]  /*4570*/  SHF.R.U64 R97, R32, 0x10, R33 ;  /* 0x0000001020617819 */ /* 0x000fe20000001221 */
[----:B------:R-:W-:Y:S01]  /*4580*/  IMAD.U32 R33, R15, 0x10000, RZ ;  /* 0x000100000f217824 */ /* 0x000fe200078e00ff */
[----:B------:R-:W-:Y:S01]  /*4590*/  SHF.R.U32.HI R102, RZ, 0x10, R35 ;  /* 0x00000010ff667819 */ /* 0x000fe20000011623 */
[----:B------:R-:W-:Y:S01]  /*45a0*/  IMAD.U32 R35, R13, 0x10000, RZ ;  /* 0x000100000d237824 */ /* 0x000fe200078e00ff */
[----:B--2---:R-:W-:Y:S02]  /*45b0*/  LOP3.LUT R11, R15, 0xffff0000, RZ, 0xc0, !PT ;  /* 0xffff00000f0b7812 */ /* 0x004fe400078ec0ff */
[----:B------:R-:W-:Y:S01]  /*45c0*/  SHF.R.U64 R100, R4, 0x10, R5 ;  /* 0x0000001004647819 */ /* 0x000fe20000001205 */
[----:B------:R-:W-:Y:S01]  /*45d0*/  IMAD.U32 R5, R44, 0x10000, RZ ;  /* 0x000100002c057824 */ /* 0x000fe200078e00ff */
[----:B------:R-:W-:Y:S01]  /*45e0*/  LOP3.LUT R15, R47, 0xffff0000, RZ, 0xc0, !PT ;  /* 0xffff00002f0f7812 */ /* 0x000fe200078ec0ff */
[----:B------:R-:W-:Y:S01]  /*45f0*/  IMAD.U32 R4, R12, 0x10000, RZ ;  /* 0x000100000c047824 */ /* 0x000fe200078e00ff */
[----:B------:R-:W-:Y:S01]  /*4600*/  PRMT R32, R88, 0x5432, R104 ;  /* 0x0000543258207816 */ /* 0x000fe20000000068 */
[----:B------:R-:W-:Y:S01]  /*4610*/  IMAD.U32 R104, R105, 0x10000, RZ ;  /* 0x0001000069687824 */ /* 0x000fe200078e00ff */
[----:B------:R-:W-:Y:S01]  /*4620*/  PRMT R47, R91, 0x5432, R98 ;  /* 0x000054325b2f7816 */ /* 0x000fe20000000062 */
[----:B------:R-:W-:Y:S01]  /*4630*/  FMUL.FTZ R98, R101, R108 ;  /* 0x0000006c65627220 */ /* 0x000fe20000410000 */
[----:B------:R-:W-:Y:S01]  /*4640*/  PRMT R103, R107, 0x5410, R103 ;  /* 0x000054106b677816 */ /* 0x000fe20000000067 */
[----:B------:R-:W-:Y:S01]  /*4650*/  FMUL.FTZ R110, R101, R104 ;  /* 0x00000068656e7220 */ /* 0x000fe20000410000 */
[----:B------:R-:W-:-:S02]  /*4660*/  PRMT R107, R107, 0x5432, R102 ;  /* 0x000054326b6b7816 */ /* 0x000fc40000000066 */
[----:B------:R-:W-:Y:S02]  /*4670*/  LOP3.LUT R45, R45, 0xffff0000, RZ, 0xc0, !PT ;  /* 0xffff00002d2d7812 */ /* 0x000fe400078ec0ff */
[----:B------:R-:W-:Y:S02]  /*4680*/  PRMT R34, R90, 0x5432, R100 ;  /* 0x000054325a227816 */ /* 0x000fe40000000064 */
[----:B------:R-:W-:Y:S01]  /*4690*/  LOP3.LUT R102, R106, 0xffff0000, RZ, 0xc0, !PT ;  /* 0xffff00006a667812 */ /* 0x000fe200078ec0ff */
[----:B------:R-:W-:Y:S01]  /*46a0*/  IMAD.U32 R106, R107, 0x10000, RZ ;  /* 0x000100006b6a7824 */ /* 0x000fe200078e00ff */
[----:B------:R-:W-:Y:S01]  /*46b0*/  PRMT R100, R109, 0x5410, R97 ;  /* 0x000054106d647816 */ /* 0x000fe20000000061 */
[----:B------:R-:W-:Y:S01]  /*46c0*/  FFMA.FTZ R97, R35, R104, -R98 ;  /* 0x0000006823617223 */ /* 0x000fe20000010862 */
[----:B------:R-:W-:Y:S01]  /*46d0*/  LOP3.LUT R98, R105, 0xffff0000, RZ, 0xc0, !PT ;  /* 0xffff000069627812 */ /* 0x000fe200078ec0ff */
[----:B------:R-:W-:Y:S01]  /*46e0*/  FMUL.FTZ R112, R45, R102 ;  /* 0x000000662d707220 */ /* 0x000fe20000410000 */
[----:B------:R-:W-:Y:S01]  /*46f0*/  LOP3.LUT R13, R13, 0xffff0000, RZ, 0xc0, !PT ;  /* 0xffff00000d0d7812 */ /* 0x000fe200078ec0ff */
[----:B------:R-:W-:Y:S01]  /*4700*/  FFMA.FTZ R35, R35, R108, R110 ;  /* 0x0000006c23237223 */ /* 0x000fe2000001006e */
[----:B------:R-:W-:-:S02]  /*4710*/  IMAD.U32 R104, R103, 0x10000, RZ ;  /* 0x0001000067687824 */ /* 0x000fc400078e00ff */
[-C--:B------:R-:W-:Y:S01]  /*4720*/  FMUL.FTZ R110, R45, R98.reuse ;  /* 0x000000622d6e7220 */ /* 0x080fe20000410000 */
[----:B------:R-:W-:Y:S01]  /*4730*/  LOP3.LUT R108, R107, 0xffff0000, RZ, 0xc0, !PT ;  /* 0xffff00006b6c7812 */ /* 0x000fe200078ec0ff */
[----:B------:R-:W-:Y:S01]  /*4740*/  FFMA.FTZ R98, R13, R98, -R112 ;  /* 0x000000620d627223 */ /* 0x000fe20000010870 */
[----:B------:R-:W-:Y:S01]  /*4750*/  FMUL.FTZ R112, R99, R106 ;  /* 0x0000006a63707220 */ /* 0x000fe20000410000 */
[----:B------:R-:W-:Y:S01]  /*4760*/  FFMA.FTZ R102, R13, R102, R110 ;  /* 0x000000660d667223 */ /* 0x000fe2000001006e */
[-C--:B------:R-:W-:Y:S01]  /*4770*/  FMUL.FTZ R99, R99, R104.reuse ;  /* 0x0000006863637220 */ /* 0x080fe20000410000 */
[----:B------:R-:W-:Y:S01]  /*4780*/  LOP3.LUT R44, R44, 0xffff0000, RZ, 0xc0, !PT ;  /* 0xffff00002c2c7812 */ /* 0x000fe200078ec0ff */
[----:B------:R-:W-:Y:S01]  /*4790*/  FFMA.FTZ R13, R33, R104, -R112 ;  /* 0x00000068210d7223 */ /* 0x000fe20000010870 */
[----:B------:R-:W-:Y:S01]  /*47a0*/  LOP3.LUT R104, R103, 0xffff0000, RZ, 0xc0, !PT ;  /* 0xffff000067687812 */ /* 0x000fe200078ec0ff */
[----:B------:R-:W-:Y:S01]  /*47b0*/  FFMA.FTZ R33, R33, R106, R99 ;  /* 0x0000006a21217223 */ /* 0x000fe20000010063 */
[----:B------:R-:W-:-:S02]  /*47c0*/  IMAD.U32 R99, R100, 0x10000, RZ ;  /* 0x0001000064637824 */ /* 0x000fc400078e00ff */
[C---:B------:R-:W-:Y:S01]  /*47d0*/  FMUL.FTZ R106, R15.reuse, R108 ;  /* 0x0000006c0f6a7220 */ /* 0x040fe20000410000 */
[----:B------:R-:W-:Y:S01]  /*47e0*/  LOP3.LUT R101, R100, 0xffff0000, RZ, 0xc0, !PT ;  /* 0xffff000064657812 */ /* 0x000fe200078ec0ff */
[-C--:B------:R-:W-:Y:S01]  /*47f0*/  FMUL.FTZ R110, R15, R104.reuse ;  /* 0x000000680f6e7220 */ /* 0x080fe20000410000 */
[C---:B------:R-:W-:Y:S01]  /*4800*/  IMAD.U32 R45, R34.reuse, 0x10000, RZ ;  /* 0x00010000222d7824 */ /* 0x040fe200078e00ff */
[----:B------:R-:W-:Y:S01]  /*4810*/  LOP3.LUT R15, R34, 0xffff0000, RZ, 0xc0, !PT ;  /* 0xffff0000220f7812 */ /* 0x000fe200078ec0ff */
[----:B------:R-:W-:Y:S01]  /*4820*/  FMUL.FTZ R103, R5, R99 ;  /* 0x0000006305677220 */ /* 0x000fe20000410000 */
[----:B------:R-:W-:Y:S01]  /*4830*/  LOP3.LUT R12, R12, 0xffff0000, RZ, 0xc0, !PT ;  /* 0xffff00000c0c7812 */ /* 0x000fe200078ec0ff */
[C---:B------:R-:W-:Y:S01]  /*4840*/  FFMA.FTZ R104, R11.reuse, R104, -R106 ;  /* 0x000000680b687223 */ /* 0x040fe2000001086a */
[----:B------:R-:W-:Y:S01]  /*4850*/  FFMA.FTZ R34, R11, R108, R110 ;  /* 0x0000006c0b227223 */ /* 0x000fe2000001006e */
[----:B------:R-:W-:Y:S01]  /*4860*/  FMUL.FTZ R11, R44, R101 ;  /* 0x000000652c0b7220 */ /* 0x000fe20000410000 */
[-C--:B------:R-:W-:Y:S01]  /*4870*/  FMUL.FTZ R100, R5, R45.reuse ;  /* 0x0000002d05647220 */ /* 0x080fe20000410000 */
[----:B------:R-:W-:Y:S01]  /*4880*/  FFMA.FTZ R5, R4, R45, -R103 ;  /* 0x0000002d04057223 */ /* 0x000fe20000010867 */
[-C--:B------:R-:W-:Y:S01]  /*4890*/  FMUL.FTZ R45, R44, R15.reuse ;  /* 0x0000000f2c2d7220 */ /* 0x080fe20000410000 */
[----:B------:R-:W-:Y:S01]  /*48a0*/  FFMA.FTZ R44, R12, R15, -R11 ;  /* 0x0000000f0c2c7223 */ /* 0x000fe2000001080b */
[----:B------:R-:W-:Y:S01]  /*48b0*/  SHF.L.U32 R7, R46, 0x10, RZ ;  /* 0x000000102e077819 */ /* 0x000fe200000006ff */
[----:B------:R-:W-:Y:S01]  /*48c0*/  FFMA.FTZ R100, R4, R99, R100 ;  /* 0x0000006304647223 */ /* 0x000fe20000010064 */
[C---:B------:R-:W-:Y:S01]  /*48d0*/  IMAD.U32 R15, R47.reuse, 0x10000, RZ ;  /* 0x000100002f0f7824 */ /* 0x040fe200078e00ff */
[----:B------:R-:W-:Y:S01]  /*48e0*/  LOP3.LUT R46, R46, 0xffff0000, RZ, 0xc0, !PT ;  /* 0xffff00002e2e7812 */ /* 0x000fe200078ec0ff */
[----:B------:R-:W-:Y:S01]  /*48f0*/  IMAD.U32 R4, R32, 0x10000, RZ ;  /* 0x0001000020047824 */ /* 0x000fe200078e00ff */
[----:B------:R-:W-:Y:S01]  /*4900*/  LOP3.LUT R47, R47, 0xffff0000, RZ, 0xc0, !PT ;  /* 0xffff00002f2f7812 */ /* 0x000fe200078ec0ff */
[----:B------:R-:W-:Y:S01]  /*4910*/  FFMA.FTZ R45, R12, R101, R45 ;  /* 0x000000650c2d7223 */ /* 0x000fe2000001002d */
[----:B------:R-:W-:Y:S01]  /*4920*/  LOP3.LUT R11, R32, 0xffff0000, RZ, 0xc0, !PT ;  /* 0xffff0000200b7812 */ /* 0x000fe200078ec0ff */
[C---:B------:R-:W-:Y:S01]  /*4930*/  FMUL.FTZ R99, R7.reuse, R15 ;  /* 0x0000000f07637220 */ /* 0x040fe20000410000 */
[-C--:B------:R-:W-:Y:S01]  /*4940*/  FMUL.FTZ R12, R7, R4.reuse ;  /* 0x00000004070c7220 */ /* 0x080fe20000410000 */
[----:B------:R-:W-:Y:S01]  /*4950*/  LOP3.LUT R14, R14, 0xffff0000, RZ, 0xc0, !PT ;  /* 0xffff00000e0e7812 */ /* 0x000fe200078ec0ff */
[C---:B------:R-:W-:Y:S01]  /*4960*/  FMUL.FTZ R7, R46.reuse, R47 ;  /* 0x0000002f2e077220 */ /* 0x040fe20000410000 */
[----:B------:R-:W-:Y:S01]  /*4970*/  FMUL.FTZ R46, R46, R11 ;  /* 0x0000000b2e2e7220 */ /* 0x000fe20000410000 */
[C---:B------:R-:W-:Y:S01]  /*4980*/  FFMA.FTZ R12, R6.reuse, R15, R12 ;  /* 0x0000000f060c7223 */ /* 0x040fe2000001000c */
[----:B------:R-:W-:Y:S01]  /*4990*/  FFMA.FTZ R99, R6, R4, -R99 ;  /* 0x0000000406637223 */ /* 0x000fe20000010863 */
[----:B------:R-:W-:Y:S01]  /*49a0*/  F2FP.BF16.F32.PACK_AB R33, R34, R33 ;  /* 0x000000212221723e */ /* 0x000fe200000010ff */
[----:B------:R-:W-:Y:S01]  /*49b0*/  FFMA.FTZ R47, R14, R47, R46 ;  /* 0x0000002f0e2f7223 */ /* 0x000fe2000001002e */
[----:B------:R-:W-:Y:S01]  /*49c0*/  F2FP.BF16.F32.PACK_AB R44, R44, R5 ;  /* 0x000000052c2c723e */ /* 0x000fe200000010ff */
[----:B------:R-:W-:Y:S01]  /*49d0*/  FFMA.FTZ R4, R14, R11, -R7 ;  /* 0x0000000b0e047223 */ /* 0x000fe20000010807 */
        /* <DEDUP_REMOVED lines=10> */
[----:B------:R-:W-:-:S07]  /*4a80*/  MOV R13, R97 ;  /* 0x00000061000d7202 */ /* 0x000fce0000000f00 */
.L_x_15497:
[----:B------:R-:W-:Y:S05]  /*4a90*/  BSYNC B2 ;  /* 0x0000000000027941 */ /* 0x000fea0003800000 */
.L_x_15496:
[----:B------:R-:W-:Y:S01]  /*4aa0*/  ISETP.GE.AND P4, PT, R86, R87, PT ;  /* 0x000000575600720c */ /* 0x000fe20003f86270 */
[----:B---3--:R3:W-:-:S12]  /*4ab0*/  ST.E.128 desc[UR40][R78.64], R12 ;  /* 0x0000000c4e007985 */ /* 0x0087d8000c101d28 */
[----:B------:R-:W-:-:S05]  /*4ac0*/  @!P4 IMAD.WIDE R80, R86, 0x2, R80 ;  /* 0x000000025650c825 */ /* 0x000fca00078e0250 */
[----:B----4-:R3:W-:Y:S02]  /*4ad0*/  @!P4 ST.E.128 desc[UR40][R80.64], R44 ;  /* 0x0000002c5000c985 */ /* 0x0107e4000c101d28 */
.L_x_15495:
[----:B------:R-:W-:Y:S05]  /*4ae0*/  BSYNC B1 ;  /* 0x0000000000017941 */ /* 0x000fea0003800000 */
.L_x_15494:
[----:B------:R-:W-:-:S03]  /*4af0*/  UMOV UR4, 0xffffffff ;  /* 0xffffffff00047882 */ /* 0x000fc60000000000 */
[----:B------:R-:W-:Y:S05]  /*4b00*/  BRA.DIV UR4, `(.L_x_15498) ;  /* 0x0000017a04947947 */ /* 0x000fea000b800000 */
[----:B-1----:R-:W1:Y:S04]  /*4b10*/  SHFL.IDX PT, R85, R85, 0x1, 0x1c1f ;  /* 0x003c1f0055557f89 */ /* 0x002e6800000e0000 */
[----:B------:R-:W4:Y:S02]  /*4b20*/  SHFL.IDX PT, R84, R84, 0x1, 0x1c1f ;  /* 0x003c1f0054547f89 */ /* 0x000f2400000e0000 */
.L_x_15741:
[----:B------:R-:W-:-:S05]  /*4b30*/  VIADD R4, R154, 0x60 ;  /* 0x000000609a047836 */ /* 0x000fca0000000000 */
[----:B------:R-:W-:-:S13]  /*4b40*/  ISETP.GE.OR P4, PT, R4, R75, P1 ;  /* 0x0000004b0400720c */ /* 0x000fda0000f86670 */
[----:B------:R-:W-:Y:S05]  /*4b50*/  @P4 BRA `(.L_x_15481) ;  /* 0x0000000800fc4947 */ /* 0x000fea0003800000 */
[----:B------:R-:W5:Y:S01]  /*4b60*/  LDL R5, [R1+0x40] ;  /* 0x0000400001057983 */ /* 0x000f620000100800 */
[----:B------:R-:W-:Y:S01]  /*4b70*/  SEL R89, R58, R89, !P0 ;  /* 0x000000593a597207 */ /* 0x000fe20004000000 */
[----:B------:R-:W-:Y:S01]  /*4b80*/  VIADD R6, R154, 0x60 ;  /* 0x000000609a067836 */ /* 0x000fe20000000000 */
[----:B----4-:R-:W-:Y:S01]  /*4b90*/  LEA R32, P4, R10, R84, 0x1 ;  /* 0x000000540a207211 */ /* 0x010fe200078808ff */
[----:B------:R-:W-:Y:S01]  /*4ba0*/  VIADD R7, R154, 0x60 ;  /* 0x000000609a077836 */ /* 0x000fe20000000000 */
[----:B------:R-:W-:Y:S01]  /*4bb0*/  SHF.R.S32.HI R4, RZ, 0x1f, R89 ;  /* 0x0000001fff047819 */ /* 0x000fe20000011459 */
[----:B------:R-:W-:Y:S01]  /*4bc0*/  IMAD.SHL.U32 R6, R6, 0x40, RZ ;  /* 0x0000004006067824 */ /* 0x000fe200078e00ff */
[----:B------:R-:W-:Y:S01]  /*4bd0*/  BSSY B1, `(.L_x_15499) ;  /* 0x000006c000017945 */ /* 0x000fe20003800000 */
[----:B------:R-:W-:Y:S01]  /*4be0*/  IMAD.SHL.U32 R7, R7, 0x40, RZ ;  /* 0x0000004007077824 */ /* 0x000fe200078e00ff */
[----:B------:R-:W-:Y:S02]  /*4bf0*/  LEA.HI R89, R4, R89, RZ, 0x4 ;  /* 0x0000005904597211 */ /* 0x000fe400078f20ff */
[----:B------:R-:W-:-:S02]  /*4c00*/  LOP3.LUT R6, R6, 0x1c0, RZ, 0xc0, !PT ;  /* 0x000001c006067812 */ /* 0x000fc400078ec0ff */
[----:B--2---:R-:W-:Y:S02]  /*4c10*/  LEA.HI.SX32 R11, R89, R52, 0x1c ;  /* 0x00000034590b7211 */ /* 0x004fe400078fe2ff */
[----:B------:R-:W-:Y:S02]  /*4c20*/  LOP3.LUT R7, R7, 0x1c0, RZ, 0xc0, !PT ;  /* 0x000001c007077812 */ /* 0x000fe400078ec0ff */
[----:B------:R-:W-:Y:S01]  /*4c30*/  SHF.R.U32.HI R6, RZ, 0x3, R6 ;  /* 0x00000003ff067819 */ /* 0x000fe20000011606 */
[----:B------:R-:W-:Y:S01]  /*4c40*/  IMAD.SHL.U32 R11, R11, 0x8, RZ ;  /* 0x000000080b0b7824 */ /* 0x000fe200078e00ff */
[----:B-1----:R-:W-:-:S04]  /*4c50*/  LEA.HI.X R33, R10, R85, R8, 0x1, P4 ;  /* 0x000000550a217211 */ /* 0x002fc800020f0c08 */
[----:B------:R-:W-:-:S04]  /*4c60*/  LOP3.LUT R4, R7, 0x38, R11, 0xf8, !PT ;  /* 0x0000003807047812 */ /* 0x000fc800078ef80b */
[----:B------:R-:W-:-:S04]  /*4c70*/  LOP3.LUT R4, R4, R6, RZ, 0x3c, !PT ;  /* 0x0000000604047212 */ /* 0x000fc800078e3cff */
[----:B-----5:R-:W-:Y:S01]  /*4c80*/  IADD3 R4, R5, R4, RZ ;  /* 0x0000000405047210 */ /* 0x020fe20007ffe0ff */
[----:B------:R-:W-:-:S04]  /*4c90*/  IMAD R5, R19, 0x2000, R0 ;  /* 0x0000200013057824 */ /* 0x000fc800078e0200 */
[----:B------:R-:W-:Y:S02]  /*4ca0*/  IMAD R7, R19, 0x2000, R4 ;  /* 0x0000200013077824 */ /* 0x000fe400078e0204 */
[--C-:B------:R-:W-:Y:S02]  /*4cb0*/  IMAD R5, R5, 0x2, R2.reuse ;  /* 0x0000000205057824 */ /* 0x100fe400078e0202 */
[----:B---3--:R-:W-:-:S04]  /*4cc0*/  IMAD R12, R7, 0x2, R2 ;  /* 0x00000002070c7824 */ /* 0x008fc800078e0202 */
[----:B------:R-:W1:Y:S04]  /*4cd0*/  LDS.128 R4, [R5+0xe400] ;  /* 0x00e4000005047984 */ /* 0x000e680000000c00 */
[----:B------:R-:W2:Y:S01]  /*4ce0*/  LDS.128 R12, [R12+0xe400] ;  /* 0x00e400000c0c7984 */ /* 0x000ea20000000c00 */
[----:B------:R-:W-:Y:S05]  /*4cf0*/  @P3 BRA `(.L_x_15500) ;  /* 0x0000000400643947 */ /* 0x000fea0003800000 */
[----:B------:R-:W-:Y:S01]  /*4d00*/  SHF.R.U32.HI R46, RZ, 0x10, R41 ;  /* 0x00000010ff2e7819 */ /* 0x000fe20000011629 */
[----:B--2---:R-:W-:Y:S01]  /*4d10*/  IMAD.U32 R35, R12, 0x10000, RZ ;  /* 0x000100000c237824 */ /* 0x004fe200078e00ff */
[----:B------:R-:W-:Y:S01]  /*4d20*/  SHF.R.U32.HI R81, RZ, 0x10, R37 ;  /* 0x00000010ff517819 */ /* 0x000fe20000011625 */
[----:B-1----:R-:W-:Y:S01]  /*4d30*/  IMAD.U32 R34, R4, 0x10000, RZ ;  /* 0x0001000004227824 */ /* 0x002fe200078e00ff */
[----:B------:R-:W-:Y:S02]  /*4d40*/  PRMT R93, R93, 0x5410, R46 ;  /* 0x000054105d5d7816 */ /* 0x000fe4000000002e */
[----:B------:R-:W-:Y:S02]  /*4d50*/  PRMT R96, R96, 0x5410, R81 ;  /* 0x0000541060607816 */ /* 0x000fe40000000051 */
[----:B------:R-:W-:Y:S02]  /*4d60*/  SHF.R.U64 R89, R36, 0x10, R37 ;  /* 0x0000001024597819 */ /* 0x000fe40000001225 */
[----:B------:R-:W-:-:S02]  /*4d70*/  SHF.R.U64 R45, R42, 0x10, R43 ;  /* 0x000000102a2d7819 */ /* 0x000fc4000000122b */
        /* <DEDUP_REMOVED lines=8> */
[----:B------:R-:W-:Y:S01]  /*4e00*/  SHF.R.U32.HI R79, RZ, 0x10, R39 ;  /* 0x00000010ff4f7819 */ /* 0x000fe20000011627 */
[----:B------:R-:W-:Y:S01]  /*4e10*/  IMAD.U32 R40, R7, 0x10000, RZ ;  /* 0x0001000007287824 */ /* 0x000fe200078e00ff */
[----:B------:R-:W-:Y:S01]  /*4e20*/  PRMT R90, R90, 0x5410, R45 ;  /* 0x000054105a5a7816 */ /* 0x000fe2000000002d */
[----:B------:R-:W-:Y:S01]  /*4e30*/  FMUL.FTZ R45, R41, R15 ;  /* 0x0000000f292d7220 */ /* 0x000fe20000410000 */
[----:B------:R-:W-:Y:S01]  /*4e40*/  SHF.R.U64 R78, R38, 0x10, R39 ;  /* 0x00000010264e7819 */ /* 0x000fe20000001227 */
[----:B------:R-:W-:Y:S01]  /*4e50*/  IMAD.U32 R38, R5, 0x10000, RZ ;  /* 0x0001000005267824 */ /* 0x000fe200078e00ff */
[----:B------:R-:W-:Y:S01]  /*4e60*/  PRMT R91, R91, 0x5410, R44 ;  /* 0x000054105b5b7816 */ /* 0x000fe2000000002c */
[-C--:B------:R-:W-:Y:S01]  /*4e70*/  FMUL.FTZ R41, R41, R13.reuse ;  /* 0x0000000d29297220 */ /* 0x080fe20000410000 */
[----:B------:R-:W-:Y:S01]  /*4e80*/  PRMT R88, R88, 0x5410, R79 ;  /* 0x0000541058587816 */ /* 0x000fe2000000004f */
[----:B------:R-:W-:Y:S01]  /*4e90*/  FFMA.FTZ R13, R38, R13, -R45 ;  /* 0x0000000d260d7223 */ /* 0x000fe2000001082d */
[----:B------:R-:W-:Y:S01]  /*4ea0*/  LOP3.LUT R93, R93, 0xffff0000, RZ, 0xc0, !PT ;  /* 0xffff00005d5d7812 */ /* 0x000fe200078ec0ff */
[----:B------:R-:W-:-:S02]  /*4eb0*/  IMAD.U32 R44, R91, 0x10000, RZ ;  /* 0x000100005b2c7824 */ /* 0x000fc400078e00ff */
[----:B------:R-:W-:Y:S01]  /*4ec0*/  FFMA.FTZ R15, R38, R15, R41 ;  /* 0x0000000f260f7223 */ /* 0x000fe20000010029 */
[----:B------:R-:W-:Y:S01]  /*4ed0*/  LOP3.LUT R96, R96, 0xffff0000, RZ, 0xc0, !PT ;  /* 0xffff000060607812 */ /* 0x000fe200078ec0ff */
[----:B------:R-:W-:Y:S01]  /*4ee0*/  IMAD.U32 R41, R88, 0x10000, RZ ;  /* 0x0001000058297824 */ /* 0x000fe200078e00ff */
[----:B------:R-:W-:Y:S01]  /*4ef0*/  LOP3.LUT R39, R5, 0xffff0000, RZ, 0xc0, !PT ;  /* 0xffff000005277812 */ /* 0x000fe200078ec0ff */
[----:B------:R-:W-:Y:S01]  /*4f00*/  FMUL.FTZ R46, R42, R93 ;  /* 0x0000005d2a2e7220 */ /* 0x000fe20000410000 */
[----:B------:R-:W-:Y:S01]  /*4f10*/  FMUL.FTZ R45, R43, R44 ;  /* 0x0000002c2b2d7220 */ /* 0x000fe20000410000 */
[----:B------:R-:W-:Y:S01]  /*4f20*/  LOP3.LUT R91, R91, 0xffff0000, RZ, 0xc0, !PT ;  /* 0xffff00005b5b7812 */ /* 0x000fe200078ec0ff */
[-C--:B------:R-:W-:Y:S01]  /*4f30*/  FMUL.FTZ R43, R43, R41.reuse ;  /* 0x000000292b2b7220 */ /* 0x080fe20000410000 */
[----:B------:R-:W-:Y:S01]  /*4f40*/  PRMT R92, R92, 0x5410, R47 ;  /* 0x000054105c5c7816 */ /* 0x000fe2000000002f */
[-C--:B------:R-:W-:Y:S01]  /*4f50*/  FMUL.FTZ R42, R42, R96.reuse ;  /* 0x000000602a2a7220 */ /* 0x080fe20000410000 */
[----:B------:R-:W-:Y:S01]  /*4f60*/  PRMT R94, R94, 0x5410, R89 ;  /* 0x000054105e5e7816 */ /* 0x000fe20000000059 */
[----:B------:R-:W-:Y:S01]  /*4f70*/  FFMA.FTZ R38, R39, R96, -R46 ;  /* 0x0000006027267223 */ /* 0x000fe2000001082e */
[----:B------:R-:W-:Y:S01]  /*4f80*/  LOP3.LUT R36, R7, 0xffff0000, RZ, 0xc0, !PT ;  /* 0xffff000007247812 */ /* 0x000fe200078ec0ff */
[----:B------:R-:W-:Y:S01]  /*4f90*/  FFMA.FTZ R46, R40, R41, -R45 ;  /* 0x00000029282e7223 */ /* 0x000fe2000001082d */
[----:B------:R-:W-:Y:S01]  /*4fa0*/  LOP3.LUT R88, R88, 0xffff0000, RZ, 0xc0, !PT ;  /* 0xffff000058587812 */ /* 0x000fe200078ec0ff */
[----:B------:R-:W-:Y:S01]  /*4fb0*/  FFMA.FTZ R44, R40, R44, R43 ;  /* 0x0000002c282c7223 */ /* 0x000fe2000001002b */
[----:B------:R-:W-:Y:S01]  /*4fc0*/  FMUL.FTZ R41, R37, R91 ;  /* 0x0000005b25297220 */ /* 0x000fe20000410000 */
[----:B------:R-:W-:Y:S01]  /*4fd0*/  FFMA.FTZ R42, R39, R93, R42 ;  /* 0x0000005d272a7223 */ /* 0x000fe2000001002a */
[----:B------:R-:W-:-:S02]  /*4fe0*/  IMAD.U32 R40, R92, 0x10000, RZ ;  /* 0x000100005c287824 */ /* 0x000fc400078e00ff */
[-C--:B------:R-:W-:Y:S01]  /*4ff0*/  FMUL.FTZ R45, R37, R88.reuse ;  /* 0x00000058252d7220 */ /* 0x080fe20000410000 */
[----:B------:R-:W-:Y:S02]  /*5000*/  IMAD.U32 R39, R94, 0x10000, RZ ;  /* 0x000100005e277824 */ /* 0x000fe400078e00ff */
[----:B------:R-:W-:Y:S01]  /*5010*/  FFMA.FTZ R47, R36, R88, -R41 ;  /* 0x00000058242f7223 */ /* 0x000fe20000010829 */
[----:B------:R-:W-:Y:S01]  /*5020*/  LOP3.LUT R12, R12, 0xffff0000, RZ, 0xc0, !PT ;  /* 0xffff00000c0c7812 */ /* 0x000fe200078ec0ff */
[CC--:B------:R-:W-:Y:S01]  /*5030*/  FMUL.FTZ R43, R35.reuse, R40.reuse ;  /* 0x00000028232b7220 */ /* 0x0c0fe20000410000 */
[----:B------:R-:W-:Y:S01]  /*5040*/  LOP3.LUT R41, R92, 0xffff0000, RZ, 0xc0, !PT ;  /* 0xffff00005c297812 */ /* 0x000fe200078ec0ff */
[----:B------:R-:W-:Y:S01]  /*5050*/  FMUL.FTZ R35, R35, R39 ;  /* 0x0000002723237220 */ /* 0x000fe20000410000 */
[----:B------:R-:W-:Y:S01]  /*5060*/  LOP3.LUT R37, R94, 0xffff0000, RZ, 0xc0, !PT ;  /* 0xffff00005e257812 */ /* 0x000fe200078ec0ff */
[----:B------:R-:W-:Y:S01]  /*5070*/  FFMA.FTZ R91, R36, R91, R45 ;  /* 0x0000005b245b7223 */ /* 0x000fe2000001002d */
[----:B------:R-:W-:Y:S01]  /*5080*/  PRMT R95, R95, 0x5410, R78 ;  /* 0x000054105f5f7816 */ /* 0x000fe2000000004e */
[----:B------:R-:W-:Y:S01]  /*5090*/  FFMA.FTZ R43, R34, R39, -R43 ;  /* 0x00000027222b7223 */ /* 0x000fe2000001082b */
[----:B------:R-:W-:Y:S01]  /*50a0*/  LOP3.LUT R4, R4, 0xffff0000, RZ, 0xc0, !PT ;  /* 0xffff000004047812 */ /* 0x000fe200078ec0ff */
[----:B------:R-:W-:Y:S01]  /*50b0*/  FMUL.FTZ R45, R12, R41 ;  /* 0x000000290c2d7220 */ /* 0x000fe20000410000 */
[----:B------:R-:W-:Y:S01]  /*50c0*/  SHF.L.U32 R5, R6, 0x10, RZ ;  /* 0x0000001006057819 */ /* 0x000fe200000006ff */
[----:B------:R-:W-:Y:S01]  /*50d0*/  FFMA.FTZ R35, R34, R40, R35 ;  /* 0x0000002822237223 */ /* 0x000fe20000010023 */
[----:B------:R-:W-:Y:S01]  /*50e0*/  LOP3.LUT R7, R6, 0xffff0000, RZ, 0xc0, !PT ;  /* 0xffff000006077812 */ /* 0x000fe200078ec0ff */
[-C--:B------:R-:W-:Y:S01]  /*50f0*/  FMUL.FTZ R39, R12, R37.reuse ;  /* 0x000000250c277220 */ /* 0x080fe20000410000 */
[----:B------:R-:W-:Y:S01]  /*5100*/  IMAD.U32 R6, R14, 0x10000, RZ ;  /* 0x000100000e067824 */ /* 0x000fe200078e00ff */
[C---:B------:R-:W-:Y:S01]  /*5110*/  SHF.L.U32 R12, R95.reuse, 0x10, RZ ;  /* 0x000000105f0c7819 */ /* 0x040fe200000006ff */
        /* <DEDUP_REMOVED lines=8> */
[----:B------:R-:W-:Y:S01]  /*51a0*/  FMUL.FTZ R6, R14, R90 ;  /* 0x0000005a0e067220 */ /* 0x000fe20000410000 */
[----:B------:R-:W-:Y:S01]  /*51b0*/  F2FP.BF16.F32.PACK_AB R36, R36, R43 ;  /* 0x0000002b2424723e */ /* 0x000fe200000010ff */
        /* <DEDUP_REMOVED lines=9> */
[----:B------:R-:W-:Y:S02]  /*5250*/  F2FP.BF16.F32.PACK_AB R7, R47, R46 ;  /* 0x0000002e2f07723e */ /* 0x000fe400000010ff */
[----:B------:R-:W-:Y:S02]  /*5260*/  F2FP.BF16.F32.PACK_AB R15, R91, R44 ;  /* 0x0000002c5b0f723e */ /* 0x000fe400000010ff */
[----:B------:R-:W-:Y:S02]  /*5270*/  F2FP.BF16.F32.PACK_AB R6, R95, R40 ;  /* 0x000000285f06723e */ /* 0x000fe400000010ff */
[----:B------:R-:W-:-:S07]  /*5280*/  F2FP.BF16.F32.PACK_AB R14, R90, R37 ;  /* 0x000000255a0e723e */ /* 0x000fce00000010ff */
.L_x_15500:
[----:B------:R-:W-:Y:S05]  /*5290*/  BSYNC B1 ;  /* 0x0000000000017941 */ /* 0x000fea0003800000 */
.L_x_15499:
[----:B------:R-:W-:Y:S01]  /*52a0*/  ISETP.GE.AND P3, PT, R11, R87, PT ;  /* 0x000000570b00720c */ /* 0x000fe20003f66270 */
[----:B-1----:R1:W-:Y:S02]  /*52b0*/  ST.E.128 desc[UR40][R32.64], R4 ;  /* 0x0000000420007985 */ /* 0x0023e4000c101d28 */
[----:B-1----:R-:W-:Y:S02]  /*52c0*/  IMAD.MOV.U32 R4, RZ, RZ, R84 ;  /* 0x000000ffff047224 */ /* 0x002fe400078e0054 */
[----:B------:R-:W-:-:S08]  /*52d0*/  IMAD.MOV.U32 R5, RZ, RZ, R85 ;  /* 0x000000ffff057224 */ /* 0x000fd000078e0055 */
[----:B------:R-:W-:Y:S05]  /*52e0*/  @P3 BRA `(.L_x_15481) ;  /* 0x0000000400183947 */ /* 0x000fea0003800000 */
[----:B------:R-:W-:-:S05]  /*52f0*/  IMAD.WIDE R4, R11, 0x2, R4 ;  /* 0x000000020b047825 */ /* 0x000fca00078e0204 */
[----:B--2---:R1:W-:Y:S01]  /*5300*/  ST.E.128 desc[UR40][R4.64], R12 ;  /* 0x0000000c04007985 */ /* 0x0043e2000c101d28 */
[----:B------:R-:W-:Y:S05]  /*5310*/  BRA `(.L_x_15481) ;  /* 0x00000004000c7947 */ /* 0x000fea0003800000 */
.L_x_15462:
[----:B------:R-:W-:-:S13]  /*5320*/  ISETP.NE.AND P5, PT, R157, 0x3, PT ;  /* 0x000000039d00780c */ /* 0x000fda0003fa5270 */
[----:B------:R-:W-:Y:S05]  /*5330*/  @!P5 BRA `(.L_x_15501) ;  /* 0x000000000004d947 */ /* 0x000fea0003800000 */
[----:B------:R-:W-:Y:S01]  /*5340*/  BPT.TRAP 0x1 ;  /* 0x000000040000795c */ /* 0x000fe20000300000 */
.L_x_15501:
[----:B------:R-:W2:Y:S01]  /*5350*/  LDL R4, [R1] ;  /* 0x0000000001047983 */ /* 0x000ea20000100800 */
[----:B------:R-:W-:Y:S01]  /*5360*/  IMAD R68, R19, 0x8, R2 ;  /* 0x0000000813447824 */ /* 0x000fe200078e0202 */
[----:B------:R-:W-:Y:S01]  /*5370*/  BSSY B1, `(.L_x_15502) ;  /* 0x0000005000017945 */ /* 0x000fe20003800000 */
[----:B------:R-:W-:Y:S02]  /*5380*/  SHF.R.S32.HI R73, RZ, 0x1f, R72 ;  /* 0x0000001fff497819 */ /* 0x000fe40000011448 */
[----:B--2---:R-:W-:-:S04]  /*5390*/  SHF.L.U32 R77, R4, 0x1f, RZ ;  /* 0x0000001f044d7819 */ /* 0x004fc800000006ff */
[----:B------:R-:W0:Y:S02]  /*53a0*/  SYNCS.PHASECHK.TRANS64.TRYWAIT P3, [R68+URZ+0x16890], R77 ;  /* 0x0168904d440075a7 */ /* 0x000e24000806017f */
[----:B0-----:R-:W-:Y:S05]  /*53b0*/  @!P3 BRA `(.L_x_15503) ;  /* 0x0000017000b4b947 */ /* 0x001fea0003800000 */
.L_x_15742:
[----:B------:R-:W-:Y:S05]  /*53c0*/  BSYNC B1 ;  /* 0x0000000000017941 */ /* 0x000fea0003800000 */
.L_x_15502:
        /* <DEDUP_REMOVED lines=25> */
.L_x_15746:
        /* <DEDUP_REMOVED lines=13> */
.L_x_15506:
[----:B------:R-:W-:Y:S05]  /*5630*/  BSYNC B1 ;  /* 0x0000000000017941 */ /* 0x000fea0003800000 */
.L_x_15505:
[----:B------:R-:W-:-:S03]  /*5640*/  UMOV UR4, 0xffffffff ;  /* 0xffffffff00047882 */ /* 0x000fc60000000000 */
[----:B------:R-:W-:Y:S05]  /*5650*/  BRA.DIV UR4, `(.L_x_15507) ;  /* 0x00000172046c7947 */ /* 0x000fea000b800000 */
[----:B--2-4-:R2:W4:Y:S04]  /*5660*/  SHFL.IDX PT, R5, R33, 0x1, 0x1c1f ;  /* 0x003c1f0021057f89 */ /* 0x01452800000e0000 */
[----:B---3--:R2:W3:Y:S02]  /*5670*/  SHFL.IDX PT, R7, R32, 0x1, 0x1c1f ;  /* 0x003c1f0020077f89 */ /* 0x0084e400000e0000 */
.L_x_15750:
        /* <DEDUP_REMOVED lines=13> */
.L_x_15481:
[----:B------:R-:W-:Y:S05]  /*5750*/  BSYNC B0 ;  /* 0x0000000000007941 */ /* 0x000fea0003800000 */
.L_x_15461:
        /* <DEDUP_REMOVED lines=8> */
[----:B------:R-:W-:Y:S01]  /*57e0*/  BSSY B0, `(.L_x_15508) ;  /* 0x0000008000007945 */ /* 0x000fe20003800000 */
[----:B-1----:R1:W-:Y:S01]  /*57f0*/  BAR.SYNC.DEFER_BLOCKING R76, 0x80 ;  /* 0x0002004c0000751d */ /* 0x0023e20000010000 */
[----:B0-----:R-:W-:-:S13]  /*5800*/  LOP3.LUT P3, RZ, R4, 0x7f, RZ, 0xc0, !PT ;  /* 0x0000007f04ff7812 */ /* 0x001fda000786c0ff */
[----:B------:R-:W-:-:S05]  /*5810*/  @!P3 VIADD R4, R68, 0x168a0 ;  /* 0x000168a04404b836 */ /* 0x000fca0000000000 */
[----:B------:R-:W-:-:S04]  /*5820*/  @!P3 PRMT R4, RZ, 0x654, R4 ;  /* 0x00000654ff04b816 */ /* 0x000fc80000000004 */
[----:B------:R1:W-:Y:S01]  /*5830*/  @!P3 SYNCS.ARRIVE.TRANS64.RED.A1T0 RZ, [R4+URZ], RZ ;  /* 0x000000ff04ffb9a7 */ /* 0x0003e2000810043f */
[----:B------:R-:W-:Y:S05]  /*5840*/  @!P5 BRA `(.L_x_15509) ;  /* 0x000000000004d947 */ /* 0x000fea0003800000 */
[----:B------:R-:W-:Y:S01]  /*5850*/  BPT.TRAP 0x1 ;  /* 0x000000040000795c */ /* 0x000fe20000300000 */
.L_x_15509:
[----:B------:R-:W-:Y:S05]  /*5860*/  BSYNC B0 ;  /* 0x0000000000007941 */ /* 0x000fea0003800000 */
.L_x_15508:
[----:B------:R-:W0:Y:S01]  /*5870*/  SYNCS.PHASECHK.TRANS64.TRYWAIT P4, [R68+URZ+0x168b0], R77 ;  /* 0x0168b04d440075a7 */ /* 0x000e22000808017f */
[----:B------:R-:W-:Y:S01]  /*5880*/  ULDC UR36, c[0x0][0x2f4] ;  /* 0x0000bd0000247ab9 */ /* 0x000fe20000000800 */
[----:B------:R-:W-:Y:S04]  /*5890*/  BSSY B0, `(.L_x_15510) ;  /* 0x0000002000007945 */ /* 0x000fe80003800000 */
[----:B0-----:R-:W-:Y:S05]  /*58a0*/  @!P4 BRA `(.L_x_15511) ;  /* 0x000001700024c947 */ /* 0x001fea0003800000 */
.L_x_15751:
[----:B------:R-:W-:Y:S05]  /*58b0*/  BSYNC B0 ;  /* 0x0000000000007941 */ /* 0x000fea0003800000 */
.L_x_15510:
[----:B------:R-:W-:Y:S01]  /*58c0*/  ULDC.64 UR4, c[0x0][0x328] ;  /* 0x0000ca0000047ab9 */ /* 0x000fe20000000a00 */
[----:B------:R-:W-:Y:S01]  /*58d0*/  ULDC.64 UR6, c[0x0][0x318] ;  /* 0x0000c60000067ab9 */ /* 0x000fe20000000a00 */
[----:B------:R-:W-:Y:S01]  /*58e0*/  IMAD R73, R73, UR4, RZ ;  /* 0x0000000449497c24 */ /* 0x000fe2000f8e02ff */
[----:B------:R-:W-:Y:S01]  /*58f0*/  BSSY B0, `(.L_x_15512) ;  /* 0x000001d000007945 */ /* 0x000fe20003800000 */
[----:B-1----:R-:W-:-:S04]  /*5900*/  IMAD.WIDE.U32 R4, R72, UR4, RZ ;  /* 0x0000000448047c25 */ /* 0x002fc8000f8e00ff */
[----:B------:R-:W-:Y:S01]  /*5910*/  IMAD R73, R72, UR5, R73 ;  /* 0x0000000548497c24 */ /* 0x000fe2000f8e0249 */
[----:B------:R-:W-:Y:S01]  /*5920*/  ULDC.64 UR4, c[0x0][0x338] ;  /* 0x0000ce0000047ab9 */ /* 0x000fe20000000a00 */
[----:B------:R-:W-:Y:S02]  /*5930*/  IMAD.IADD R75, R75, 0x1, -R154 ;  /* 0x000000014b4b7824 */ /* 0x000fe400078e0a9a */
[----:B------:R-:W-:Y:S02]  /*5940*/  IMAD R74, R74, UR4, RZ ;  /* 0x000000044a4a7c24 */ /* 0x000fe4000f8e02ff */
[----:B------:R-:W-:Y:S02]  /*5950*/  IMAD.IADD R5, R5, 0x1, R73 ;  /* 0x0000000105057824 */ /* 0x000fe400078e0249 */
[C---:B------:R-:W-:Y:S02]  /*5960*/  IMAD R7, R71.reuse, UR5, R74 ;  /* 0x0000000547077c24 */ /* 0x040fe4000f8e024a */
[----:B------:R-:W-:Y:S01]  /*5970*/  IMAD.WIDE.U32 R4, R71, UR4, R4 ;  /* 0x0000000447047c25 */ /* 0x000fe2000f8e0004 */
[----:B------:R-:W-:-:S04]  /*5980*/  ULDC.64 UR4, c[0x0][0x330] ;  /* 0x0000cc0000047ab9 */ /* 0x000fc80000000a00 */
[----:B------:R-:W-:-:S03]  /*5990*/  IADD3 R5, R5, R7, RZ ;  /* 0x0000000705057210 */ /* 0x000fc60007ffe0ff */
[----:B------:R-:W-:-:S04]  /*59a0*/  IMAD.WIDE.U32 R4, R23, UR4, R4 ;  /* 0x0000000417047c25 */ /* 0x000fc8000f8e0004 */
        /* <DEDUP_REMOVED lines=17> */
.L_x_15513:
[----:B------:R-:W-:Y:S05]  /*5ac0*/  BSYNC B0 ;  /* 0x0000000000007941 */ /* 0x000fea0003800000 */
.L_x_15512:
[----:B------:R-:W-:Y:S01]  /*5ad0*/  ISETP.GE.AND P4, PT, R75, 0x61, PT ;  /* 0x000000614b00780c */ /* 0x000fe20003f86270 */
[----:B-1-3--:R1:W3:Y:S01]  /*5ae0*/  SHFL.IDX PT, R5, R32, 0x1, 0x1c1f ;  /* 0x003c1f0020057f89 */ /* 0x00a2e200000e0000 */
[----:B------:R-:W-:Y:S03]  /*5af0*/  BSSY B0, `(.L_x_15514) ;  /* 0x000000d000007945 */ /* 0x000fe60003800000 */
[----:B------:R-:W4:Y:S08]  /*5b00*/  SHFL.IDX PT, R11, R11, 0x1, 0x1c1f ;  /* 0x003c1f000b0b7f89 */ /* 0x000f3000000e0000 */
[----:B-1----:R-:W-:Y:S05]  /*5b10*/  @!P4 BRA `(.L_x_15515) ;  /* 0x000000000028c947 */ /* 0x002fea0003800000 */
[----:B------:R-:W-:-:S13]  /*5b20*/  ISETP.GE.AND P4, PT, R16, UR36, PT ;  /* 0x0000002410007c0c */ /* 0x000fda000bf86270 */
[----:B----4-:R-:W-:-:S04]  /*5b30*/  @!P4 LEA R14, P5, R16, R11, 0x1 ;  /* 0x0000000b100ec211 */ /* 0x010fc800078a08ff */
[----:B---3--:R-:W-:Y:S02]  /*5b40*/  @!P4 LEA.HI.X R15, R16, R5, R17, 0x1, P5 ;  /* 0x00000005100fc211 */ /* 0x008fe400028f0c11 */
[----:B------:R-:W-:-:S13]  /*5b50*/  ISETP.GE.AND P5, PT, R18, UR36, PT ;  /* 0x0000002412007c0c */ /* 0x000fda000bfa6270 */
[----:B------:R-:W-:-:S04]  /*5b60*/  @!P5 LEA R12, P6, R18, R11, 0x1 ;  /* 0x0000000b120cd211 */ /* 0x000fc800078c08ff */
[----:B--2---:R-:W-:Y:S02]  /*5b70*/  @!P5 LEA.HI.X R13, R18, R5, R156, 0x1, P6 ;  /* 0x00000005120dd211 */ /* 0x004fe400030f0c9c */
[----:B------:R-:W1:Y:S04]  /*5b80*/  @!P4 LDS.128 R4, [R70+0x3000] ;  /* 0x003000004604c984 */ /* 0x000e680000000c00 */
[----:B-1----:R-:W-:Y:S04]  /*5b90*/  @!P4 ST.E.128 desc[UR40][R14.64], R4 ;  /* 0x000000040e00c985 */ /* 0x002fe8000c101d28 */
[----:B------:R-:W1:Y:S04]  /*5ba0*/  @!P5 LDS.128 R4, [R69+0x3000] ;  /* 0x003000004504d984 */ /* 0x000e680000000c00 */
[----:B-1----:R1:W-:Y:S02]  /*5bb0*/  @!P5 ST.E.128 desc[UR40][R12.64], R4 ;  /* 0x000000040c00d985 */ /* 0x0023e4000c101d28 */
.L_x_15515:
[----:B------:R-:W-:Y:S05]  /*5bc0*/  BSYNC B0 ;  /* 0x0000000000007941 */ /* 0x000fea0003800000 */
.L_x_15514:
[----:B-1----:R-:W5:Y:S04]  /*5bd0*/  LDL R4, [R1+0x10] ;  /* 0x0000100001047983 */ /* 0x002f680000100800 */
[----:B---3--:R-:W3:Y:S01]  /*5be0*/  LDL.LU R5, [R1] ;  /* 0x0000000001057983 */ /* 0x008ee20000300800 */
[----:B0-----:R-:W-:Y:S02]  /*5bf0*/  @!P3 VIADD R68, R68, 0x168c0 ;  /* 0x000168c04444b836 */ /* 0x001fe40000000000 */
        /* <DEDUP_REMOVED lines=14> */
[----:B---3--:R-:W-:-:S05]  /*5ce0*/  LOP3.LUT R5, R5, R4, RZ, 0x3c, !PT ;  /* 0x0000000405057212 */ /* 0x008fca00078e3cff */
[----:B------:R0:W-:Y:S02]  /*5cf0*/  STL [R1], R5 ;  /* 0x0000000501007387 */ /* 0x0001e40000100800 */
[----:B------:R-:W-:Y:S05]  /*5d00*/  @P4 BRA `(.L_x_15516) ;  /* 0xffffffc400704947 */ /* 0x000fea000383ffff */
[----:B0-----:R-:W0:Y:S01]  /*5d10*/  S2R R5, SR_TID.X ;  /* 0x0000000000057919 */ /* 0x001e220000002100 */
[----:B------:R-:W-:Y:S02]  /*5d20*/  PLOP3.LUT P0, PT, PT, PT, PT, 0x8, 0x0 ;  /* 0x000000000000781c */ /* 0x000fe40003f0e170 */
[----:B0-----:R-:W-:-:S04]  /*5d30*/  SHF.R.U32.HI R5, RZ, 0x7, R5 ;  /* 0x00000007ff057819 */ /* 0x001fc80000011605 */
[----:B------:R-:W-:-:S13]  /*5d40*/  ISETP.NE.AND P4, PT, R5, 0x1, PT ;  /* 0x000000010500780c */ /* 0x000fda0003f85270 */
[----:B------:R-:W-:Y:S06]  /*5d50*/  @!P4 BAR.ARV 0x9, 0x100 ;  /* 0x024400000000cb1d */ /* 0x000fec0000002000 */
.L_x_15456:
[----:B------:R-:W3:Y:S01]  /*5d60*/  LDL R3, [R1+0x28] ;  /* 0x0000280001037983 */ /* 0x000ee20000100800 */
[----:B------:R-:W0:Y:S01]  /*5d70*/  LDC R0, c[0x0][0x448] ;  /* 0x00011200ff007b82 */ /* 0x000e220000000800 */
[----:B------:R-:W-:Y:S01]  /*5d80*/  IMAD.MOV.U32 R88, RZ, RZ, RZ ;  /* 0x000000ffff587224 */ /* 0x000fe200078e00ff */
[----:B0-----:R-:W-:-:S13]  /*5d90*/  ISETP.NE.AND P1, PT, R0, 0x1, PT ;  /* 0x000000010000780c */ /* 0x001fda0003f25270 */
[----:B------:R-:W0:Y:S08]  /*5da0*/  @P1 LDC R0, c[0x0][0x44c] ;  /* 0x00011300ff001b82 */ /* 0x000e300000000800 */
[----:B------:R-:W1:Y:S01]  /*5db0*/  @P1 LDC R5, c[0x0][0x450] ;  /* 0x00011400ff051b82 */ /* 0x000e620000000800 */
[----:B---3--:R-:W-:-:S04]  /*5dc0*/  VIADD R3, R3, 0xbf ;  /* 0x000000bf03037836 */ /* 0x008fc80000000000 */
        /* <DEDUP_REMOVED lines=12> */
.L_x_15517:
[----:B------:R-:W-:Y:S04]  /*5e90*/  BSSY B0, `(.L_x_15518) ;  /* 0x0000020000007945 */ /* 0x000fe80003800000 */
        /* <DEDUP_REMOVED lines=31> */
.L_x_15519:
[----:B------:R-:W-:Y:S05]  /*6090*/  BSYNC B0 ;  /* 0x0000000000007941 */ /* 0x000fea0003800000 */
.L_x_15518:
        /* <DEDUP_REMOVED lines=19> */
[----:B---3--:R-:W-:Y:S02]  /*61d0*/  IMAD R4, R0, R88, RZ ;  /* 0x0000005800047224 */ /* 0x008fe400078e02ff */
        /* <DEDUP_REMOVED lines=14> */
.L_x_15754:
[----:B------:R-:W0:Y:S01]  /*62c0*/  LDL R3, [R1+0x18] ;  /* 0x0000180001037983 */ /* 0x000e220000100800 */
[----:B------:R-:W-:Y:S01]  /*62d0*/  BSSY B6, `(.L_x_15522) ;  /* 0x000001b000067945 */ /* 0x000fe20003800000 */
[----:B0-----:R-:W-:-:S05]  /*62e0*/  IMAD.HI R0, R3, 0x55555556, RZ ;  /* 0x5555555603007827 */ /* 0x001fca00078e02ff */
[----:B------:R-:W-:-:S05]  /*62f0*/  LEA.HI R0, R0, R0, RZ, 0x1 ;  /* 0x0000000000007211 */ /* 0x000fca00078f08ff */
[----:B------:R-:W-:Y:S02]  /*6300*/  IMAD R0, R0, -0x3, R3 ;  /* 0xfffffffd00007824 */ /* 0x000fe400078e0203 */
[----:B------:R-:W-:-:S05]  /*6310*/  VIADD R3, R2, 0x8400 ;  /* 0x0000840002037836 */ /* 0x000fca0000000000 */
[----:B------:R-:W-:Y:S02]  /*6320*/  LOP3.LUT P0, RZ, R3, 0x3ff, RZ, 0xc0, !PT ;  /* 0x000003ff03ff7812 */ /* 0x000fe4000780c0ff */
[----:B------:R-:W-:Y:S02]  /*6330*/  LEA R0, R0, R3, 0xd ;  /* 0x0000000300007211 */ /* 0x000fe400078e68ff */
[----:B------:R-:W-:Y:S02]  /*6340*/  P2R R25, PR, RZ, 0x1 ;  /* 0x00000001ff197803 */ /* 0x000fe40000000000 */
[----:B------:R-:W-:-:S04]  /*6350*/  SHF.R.U32.HI R0, RZ, 0x4, R0 ;  /* 0x00000004ff007819 */ /* 0x000fc80000011600 */
[----:B------:R-:W-:-:S03]  /*6360*/  LOP3.LUT R28, R0, 0x3fff, RZ, 0xc0, !PT ;  /* 0x00003fff001c7812 */ /* 0x000fc600078ec0ff */
[----:B------:R-:W-:Y:S05]  /*6370*/  @!P0 BRA `(.L_x_15523) ;  /* 0x0000000000408947 */ /* 0x000fea0003800000 */
[----:B------:R-:W-:Y:S01]  /*6380*/  MOV R0, 0x0 ;  /* 0x0000000000007802 */ /* 0x000fe20000000f00 */
[----:B------:R-:W-:Y:S01]  /*6390*/  ULDC.64 UR4, c[0x4][0x138] ;  /* 0x01004e0000047ab9 */ /* 0x000fe20000000a00 */
[----:B------:R-:W-:Y:S01]  /*63a0*/  ULDC.64 UR6, c[0x4][0x140] ;  /* 0x0100500000067ab9 */ /* 0x000fe20000000a00 */
[----:B------:R-:W-:Y:S01]  /*63b0*/  IMAD.U32 R4, RZ, RZ, UR4 ;  /* 0x00000004ff047e24 */ /* 0x000fe2000f8e00ff */
[----:B-1----:R0:W1:Y:S01]  /*63c0*/  LDC.64 R14, c[0x4][R0] ;  /* 0x01000000000e7b82 */ /* 0x0020620000000a00 */
[----:B------:R-:W-:Y:S01]  /*63d0*/  IMAD.U32 R5, RZ, RZ, UR5 ;  /* 0x00000005ff057e24 */ /* 0x000fe2000f8e00ff */
[----:B------:R-:W-:Y:S01]  /*63e0*/  ULDC.64 UR4, c[0x4][0x28] ;  /* 0x01000a0000047ab9 */ /* 0x000fe20000000a00 */
[----:B------:R-:W-:Y:S02]  /*63f0*/  IMAD.U32 R6, RZ, RZ, UR6 ;  /* 0x00000006ff067e24 */ /* 0x000fe4000f8e00ff */
[----:B------:R-:W-:Y:S02]  /*6400*/  IMAD.U32 R7, RZ, RZ, UR7 ;  /* 0x00000007ff077e24 */ /* 0x000fe4000f8e00ff */
[----:B------:R-:W-:-:S02]  /*6410*/  IMAD.U32 R10, RZ, RZ, UR4 ;  /* 0x00000004ff0a7e24 */ /* 0x000fc4000f8e00ff */
[----:B----4-:R-:W-:Y:S02]  /*6420*/  IMAD.U32 R11, RZ, RZ, UR5 ;  /* 0x00000005ff0b7e24 */ /* 0x010fe4000f8e00ff */
[----:B------:R-:W-:Y:S02]  /*6430*/  IMAD.MOV.U32 R8, RZ, RZ, 0x70 ;  /* 0x00000070ff087424 */ /* 0x000fe400078e00ff */
[----:B------:R-:W-:Y:S02]  /*6440*/  IMAD.MOV.U32 R12, RZ, RZ, 0x1 ;  /* 0x00000001ff0c7424 */ /* 0x000fe400078e00ff */
[----:B0-2---:R-:W-:-:S07]  /*6450*/  IMAD.MOV.U32 R13, RZ, RZ, RZ ;  /* 0x000000ffff0d7224 */ /* 0x005fce00078e00ff */
[----:B------:R-:W-:-:S07]  /*6460*/  LEPC R20, `(.L_x_15523) ;  /* 0x000000001014794e */ /* 0x000fce0000000000 */
[----:B-1---5:R-:W-:Y:S05]  /*6470*/  CALL.ABS.NOINC R14 ;  /* 0x000000000e007343 */ /* 0x022fea0003c00000 */
.L_x_15523:
[----:B------:R-:W-:Y:S05]  /*6480*/  BSYNC B6 ;  /* 0x0000000000067941 */ /* 0x000fea0003800000 */
.L_x_15522:
[----:B------:R-:W-:Y:S02]  /*6490*/  ULDC UR4, c[0x0][0x3f4] ;  /* 0x0000fd0000047ab9 */ /* 0x000fe40000000800 */
[----:B------:R-:W-:-:S13]  /*64a0*/  ISETP.LT.AND P0, PT, RZ, UR4, PT ;  /* 0x00000004ff007c0c */ /* 0x000fda000bf01270 */
[----:B------:R-:W-:Y:S05]  /*64b0*/  @P0 BRA `(.L_x_15524) ;  /* 0x0000000000400947 */ /* 0x000fea0003800000 */
[----:B------:R-:W3:Y:S02]  /*64c0*/  LDL R20, [R1+0x54] ;  /* 0x0000540001147983 */ /* 0x000ee40000100800 */
[----:B---3--:R-:W-:-:S04]  /*64d0*/  LEA.HI R0, R20, R20, RZ, 0x1 ;  /* 0x0000001414007211 */ /* 0x008fc800078f08ff */
[----:B------:R-:W-:-:S04]  /*64e0*/  LOP3.LUT R0, R0, 0xfffffffe, RZ, 0xc0, !PT ;  /* 0xfffffffe00007812 */ /* 0x000fc800078ec0ff */
[----:B------:R-:W-:-:S04]  /*64f0*/  IADD3 R0, R20, -R0, RZ ;  /* 0x8000000014007210 */ /* 0x000fc80007ffe0ff */
[----:B------:R-:W-:-:S04]  /*6500*/  SHF.L.U32 R3, R0, 0x1f, RZ ;  /* 0x0000001f00037819 */ /* 0x000fc800000006ff */
[----:B------:R0:W3:Y:S03]  /*6510*/  SYNCS.PHASECHK.TRANS64.TRYWAIT P0, [R2+URZ+0x16800], R3 ;  /* 0x01680003020075a7 */ /* 0x0000e6000800017f */
[----:B---3--:R-:W-:Y:S05]  /*6520*/  @!P0 NANOSLEEP.SYNCS 0x989680 ;  /* 0x009896800000895d */ /* 0x008fea0003900000 */
[----:B------:R-:W3:Y:S01]  /*6530*/  @!P0 SYNCS.PHASECHK.TRANS64 P0, [R2+URZ+0x16800], R3 ;  /* 0x01680003020085a7 */ /* 0x000ee2000800007f */
[----:B------:R-:W-:Y:S04]  /*6540*/  BSSY B0, `(.L_x_15525) ;  /* 0x0000006000007945 */ /* 0x000fe80003800000 */
[----:B---3--:R-:W-:Y:S05]  /*6550*/  @P0 BRA `(.L_x_15526) ;  /* 0x0000000000100947 */ /* 0x008fea0003800000 */
.L_x_15527:
[----:B---3--:R3:W0:Y:S02]  /*6560*/  SYNCS.PHASECHK.TRANS64.TRYWAIT P0, [R2+URZ+0x16800], R3 ;  /* 0x01680003020075a7 */ /* 0x008624000800017f */
[----:B0-----:R-:W-:Y:S05]  /*6570*/  @!P0 NANOSLEEP.SYNCS 0x989680 ;  /* 0x009896800000895d */ /* 0x001fea0003900000 */
[----:B------:R-:W0:Y:S02]  /*6580*/  @!P0 SYNCS.PHASECHK.TRANS64 P0, [R2+URZ+0x16800], R3 ;  /* 0x01680003020085a7 */ /* 0x000e24000800007f */
[----:B0-----:R-:W-:Y:S05]  /*6590*/  @!P0 BRA `(.L_x_15527) ;  /* 0xfffffffc00f08947 */ /* 0x001fea000383ffff */
.L_x_15526:
[----:B------:R-:W-:Y:S05]  /*65a0*/  BSYNC B0 ;  /* 0x0000000000007941 */ /* 0x000fea0003800000 */
.L_x_15525:
[----:B------:R-:W-:Y:S05]  /*65b0*/  BRA `(.L_x_15528) ;  /* 0x0000003000387947 */ /* 0x000fea0003800000 */
.L_x_15524:
        /* <DEDUP_REMOVED lines=18> */
[----:B-1----:R0:W1:Y:S01]  /*66e0*/  LDC.64 R14, c[0x4][R0] ;  /* 0x01000000000e7b82 */ /* 0x0020620000000a00 */
[----:B------:R-:W-:Y:S01]  /*66f0*/  IMAD.U32 R5, RZ, RZ, UR5 ;  /* 0x00000005ff057e24 */ /* 0x000fe2000f8e00ff */
[----:B------:R-:W-:Y:S01]  /*6700*/  ULDC.64 UR4, c[0x4][0x20] ;  /* 0x0100080000047ab9 */ /* 0x000fe20000000a00 */
[----:B------:R-:W-:Y:S01]  /*6710*/  IMAD.U32 R6, RZ, RZ, UR6 ;  /* 0x00000006ff067e24 */ /* 0x000fe2000f8e00ff */
[----:B------:R-:W-:Y:S01]  /*6720*/  MOV R12, 0x1 ;  /* 0x00000001000c7802 */ /* 0x000fe20000000f00 */
[----:B------:R-:W-:Y:S02]  /*6730*/  IMAD.U32 R7, RZ, RZ, UR7 ;  /* 0x00000007ff077e24 */ /* 0x000fe4000f8e00ff */
[----:B------:R-:W-:-:S02]  /*6740*/  IMAD.U32 R10, RZ, RZ, UR4 ;  /* 0x00000004ff0a7e24 */ /* 0x000fc4000f8e00ff */
[----:B----4-:R-:W-:Y:S02]  /*6750*/  IMAD.U32 R11, RZ, RZ, UR5 ;  /* 0x00000005ff0b7e24 */ /* 0x010fe4000f8e00ff */
[----:B------:R-:W-:Y:S02]  /*6760*/  IMAD.MOV.U32 R8, RZ, RZ, 0x70 ;  /* 0x00000070ff087424 */ /* 0x000fe400078e00ff */
[----:B0-2---:R-:W-:-:S07]  /*6770*/  IMAD.MOV.U32 R13, RZ, RZ, RZ ;  /* 0x000000ffff0d7224 */ /* 0x005fce00078e00ff */
[----:B------:R-:W-:-:S07]  /*6780*/  LEPC R20, `(.L_x_15530) ;  /* 0x000000001014794e */ /* 0x000fce0000000000 */
[----:B-1----:R-:W-:Y:S05]  /*6790*/  CALL.ABS.NOINC R14 ;  /* 0x000000000e007343 */ /* 0x002fea0003c00000 */
.L_x_15530:
[----:B------:R-:W-:Y:S05]  /*67a0*/  BSYNC B6 ;  /* 0x0000000000067941 */ /* 0x000fea0003800000 */
.L_x_15529:
[----:B------:R-:W3:Y:S01]  /*67b0*/  LDL R20, [R1+0x28] ;  /* 0x0000280001147983 */ /* 0x000ee20000100800 */
[----:B------:R-:W-:Y:S01]  /*67c0*/  ULDC.U8 UR4, c[0x0][0x410] ;  /* 0x0001040000047ab9 */ /* 0x000fe20000000000 */
[----:B------:R-:W-:Y:S01]  /*67d0*/  BSSY B0, `(.L_x_15531) ;  /* 0x00002e4000007945 */ /* 0x000fe20003800000 */
[----:B------:R-:W-:Y:S01]  /*67e0*/  ISETP.NE.AND P0, PT, RZ, UR4, PT ;  /* 0x00000004ff007c0c */ /* 0x000fe2000bf05270 */
[----:B---3--:R-:W-:-:S12]  /*67f0*/  IMAD.IADD R35, R154, 0x1, R20 ;  /* 0x000000019a237824 */ /* 0x008fd800078e0214 */
[----:B------:R-:W-:Y:S05]  /*6800*/  @!P0 BRA `(.L_x_15532) ;  /* 0x0000001400ec8947 */ /* 0x000fea0003800000 */
[----:B------:R-:W3:Y:S01]  /*6810*/  LDL R44, [R1+0x4] ;  /* 0x00000400012c7983 */ /* 0x000ee20000100800 */
[----:B------:R-:W0:Y:S01]  /*6820*/  LDC R40, c[0x0][0x448] ;  /* 0x00011200ff287b82 */ /* 0x000e220000000800 */
[----:B------:R-:W-:Y:S01]  /*6830*/  ULDC.64 UR4, c[0x0][0x3f8] ;  /* 0x0000fe0000047ab9 */ /* 0x000fe20000000a00 */
[----:B------:R-:W-:Y:S01]  /*6840*/  ULDC.64 UR6, c[0x0][0x408] ;  /* 0x0001020000067ab9 */ /* 0x000fe20000000a00 */
[----:B------:R-:W5:Y:S01]  /*6850*/  S2R R20, SR_TID.X ;  /* 0x0000000000147919 */ /* 0x000f620000002100 */
[----:B0-----:R-:W-:Y:S01]  /*6860*/  ISETP.NE.AND P0, PT, R40, 0x1, PT ;  /* 0x000000012800780c */ /* 0x001fe20003f05270 */
[----:B-----5:R-:W-:-:S12]  /*6870*/  VIADD R21, R20, 0xffffff80 ;  /* 0xffffff8014157836 */ /* 0x020fd80000000000 */
[----:B------:R-:W0:Y:S01]  /*6880*/  @P0 LDC R0, c[0x0][0x44c] ;  /* 0x00011300ff000b82 */ /* 0x000e220000000800 */
[----:B------:R-:W-:-:S07]  /*6890*/  SHF.R.S32.HI R20, RZ, 0x1f, R21 ;  /* 0x0000001fff147819 */ /* 0x000fce0000011415 */
[----:B------:R-:W5:Y:S01]  /*68a0*/  @P0 LDC R5, c[0x0][0x450] ;  /* 0x00011400ff050b82 */ /* 0x000f620000000800 */
[----:B------:R-:W-:-:S04]  /*68b0*/  LEA.HI R20, R20, R21, RZ, 0x2 ;  /* 0x0000001514147211 */ /* 0x000fc800078f10ff */
[----:B------:R-:W-:-:S05]  /*68c0*/  LOP3.LUT R20, R20, 0xfffffffc, RZ, 0xc0, !PT ;  /* 0xfffffffc14147812 */ /* 0x000fca00078ec0ff */
[----:B------:R-:W-:-:S04]  /*68d0*/  IMAD.IADD R20, R21, 0x1, -R20 ;  /* 0x0000000115147824 */ /* 0x000fc800078e0a14 */
[----:B------:R-:W-:-:S04]  /*68e0*/  IMAD R3, R20, 0x60, R35 ;  /* 0x0000006014037824 */ /* 0x000fc800078e0223 */
[----:B0-----:R-:W-:-:S05]  /*68f0*/  @P0 IMAD.HI.U32 R0, R3, R0, RZ ;  /* 0x0000000003000227 */ /* 0x001fca00078e00ff */
[----:B-----5:R-:W-:-:S04]  /*6900*/  @P0 SHF.R.U32.HI R3, RZ, R5, R0 ;  /* 0x00000005ff030219 */ /* 0x020fc80000011600 */
[----:B------:R-:W-:Y:S01]  /*6910*/  SHF.R.S32.HI R0, RZ, 0x1f, R3 ;  /* 0x0000001fff007819 */ /* 0x000fe20000011403 */
[----:B------:R-:W-:Y:S02]  /*6920*/  IMAD.MOV.U32 R8, RZ, RZ, R26 ;  /* 0x000000ffff087224 */ /* 0x000fe400078e001a */
[----:B------:R-:W-:Y:S02]  /*6930*/  IMAD.MOV.U32 R9, RZ, RZ, R31 ;  /* 0x000000ffff097224 */ /* 0x000fe400078e001f */
[C---:B------:R-:W-:Y:S02]  /*6940*/  IMAD R4, R0.reuse, UR4, RZ ;  /* 0x0000000400047c24 */ /* 0x040fe4000f8e02ff */
[----:B------:R-:W-:Y:S02]  /*6950*/  IMAD.MOV.U32 R10, RZ, RZ, R24 ;  /* 0x000000ffff0a7224 */ /* 0x000fe400078e0018 */
[----:B----4-:R-:W-:Y:S02]  /*6960*/  IMAD.MOV.U32 R11, RZ, RZ, R33 ;  /* 0x000000ffff0b7224 */ /* 0x010fe400078e0021 */
        /* <DEDUP_REMOVED lines=8> */
[----:B------:R-:W-:Y:S02]  /*69f0*/  LEA R4, P0, R8, UR4, 0x1 ;  /* 0x0000000408047c11 */ /* 0x000fe4000f8008ff */
[----:B------:R-:W-:Y:S02]  /*6a00*/  LEA R7, P1, R10, UR6, 0x1 ;  /* 0x000000060a077c11 */ /* 0x000fe4000f8208ff */
[----:B------:R-:W-:Y:S01]  /*6a10*/  IADD3 R3, R11, R3, RZ ;  /* 0x000000030b037210 */ /* 0x000fe20007ffe0ff */
[----:B------:R-:W-:Y:S01]  /*6a20*/  UMOV UR4, 0xffffffff ;  /* 0xffffffff00047882 */ /* 0x000fe20000000000 */
[----:B------:R-:W-:Y:S02]  /*6a30*/  LEA.HI.X R6, R8, UR5, R5, 0x1, P0 ;  /* 0x0000000508067c11 */ /* 0x000fe400080f0c05 */
[----:B------:R-:W-:-:S02]  /*6a40*/  LEA.HI.X R8, R10, UR7, R3, 0x1, P1 ;  /* 0x000000070a087c11 */ /* 0x000fc400088f0c03 */
[----:B---3--:R-:W-:Y:S01]  /*6a50*/  SHF.R.S32.HI R34, RZ, 0x1f, R44 ;  /* 0x0000001fff227819 */ /* 0x008fe2000001142c */
[----:B------:R-:W-:Y:S06]  /*6a60*/  BRA.DIV UR4, `(.L_x_15533) ;  /* 0x0000016204087947 */ /* 0x000fec000b800000 */
[----:B------:R0:W3:Y:S04]  /*6a70*/  SHFL.IDX PT, R3, R6, RZ, 0x1c1f ;  /* 0x001c1fff06037589 */ /* 0x0000e800000e0000 */
[----:B------:R0:W4:Y:S04]  /*6a80*/  SHFL.IDX PT, R0, R4, RZ, 0x1c1f ;  /* 0x001c1fff04007589 */ /* 0x00012800000e0000 */
[----:B------:R0:W0:Y:S04]  /*6a90*/  SHFL.IDX PT, R5, R8, RZ, 0x1c1f ;  /* 0x001c1fff08057589 */ /* 0x00002800000e0000 */
[----:B-1----:R1:W0:Y:S02]  /*6aa0*/  SHFL.IDX PT, R14, R7, RZ, 0x1c1f ;  /* 0x001c1fff070e7589 */ /* 0x00222400000e0000 */
.L_x_15760:
[----:B------:R-:W5:Y:S01]  /*6ab0*/  LDL R9, [R1+0x14] ;  /* 0x0000140001097983 */ /* 0x000f620000100800 */
        /* <DEDUP_REMOVED lines=9> */
[----:B----4-:R-:W-:Y:S01]  /*6b50*/  IMAD.MOV.U32 R10, RZ, RZ, R0 ;  /* 0x000000ffff0a7224 */ /* 0x010fe200078e0000 */
[----:B------:R-:W-:Y:S01]  /*6b60*/  ISETP.GE.AND P3, PT, R44, UR4, PT ;  /* 0x000000042c007c0c */ /* 0x000fe2000bf66270 */
[----:B---3--:R-:W-:Y:S01]  /*6b70*/  IMAD.MOV.U32 R11, RZ, RZ, R3 ;  /* 0x000000ffff0b7224 */ /* 0x008fe200078e0003 */
[----:B------:R-:W-:Y:S01]  /*6b80*/  ISETP.GE.AND P2, PT, R152, UR4, PT ;  /* 0x0000000498007c0c */ /* 0x000fe2000bf46270 */
[----:B0-----:R-:W-:Y:S01]  /*6b90*/  IMAD.MOV.U32 R15, RZ, RZ, R5 ;  /* 0x000000ffff0f7224 */ /* 0x001fe200078e0005 */
[----:B------:R-:W-:-:S09]  /*6ba0*/  CS2R R30, SRZ ;  /* 0x00000000001e7805 */ /* 0x000fd2000001ff00 */
[C---:B------:R-:W-:Y:S01]  /*6bb0*/  @!P3 IMAD.SHL.U32 R37, R44.reuse, 0x2, RZ ;  /* 0x000000022c25b824 */ /* 0x040fe200078e00ff */
[----:B------:R-:W-:Y:S02]  /*6bc0*/  @!P3 SHF.L.U64.HI R20, R44, 0x1, R34 ;  /* 0x000000012c14b819 */ /* 0x000fe40000010222 */
[----:B------:R-:W-:Y:S02]  /*6bd0*/  CS2R R32, SRZ ;  /* 0x0000000000207805 */ /* 0x000fe4000001ff00 */
[----:B------:R-:W-:Y:S01]  /*6be0*/  CS2R R24, SRZ ;  /* 0x0000000000187805 */ /* 0x000fe2000001ff00 */
[----:B------:R-:W-:Y:S01]  /*6bf0*/  @!P2 IMAD.WIDE R10, R152, 0x2, R10 ;  /* 0x00000002980aa825 */ /* 0x000fe200078e020a */
[-C--:B------:R-:W-:Y:S02]  /*6c00*/  @!P3 IADD3 R26, P0, R0, R37.reuse, RZ ;  /* 0x00000025001ab210 */ /* 0x080fe40007f1e0ff */
[----:B------:R-:W-:Y:S01]  /*6c10*/  @!P3 IADD3 R36, P1, R14, R37, RZ ;  /* 0x000000250e24b210 */ /* 0x000fe20007f3e0ff */
[----:B--2---:R-:W-:Y:S01]  /*6c20*/  @!P2 IMAD.WIDE R12, R152, 0x2, R14 ;  /* 0x00000002980ca825 */ /* 0x004fe200078e020e */
[----:B------:R0:W5:Y:S03]  /*6c30*/  @!P2 LD.E.64 R30, desc[UR40][R10.64] ;  /* 0x000000280a1ea980 */ /* 0x000166000c101b00 */
[--C-:B------:R-:W-:Y:S01]  /*6c40*/  @!P3 IMAD.X R27, R3, 0x1, R20.reuse, P0 ;  /* 0x00000001031bb824 */ /* 0x100fe200000e0614 */
[----:B------:R0:W5:Y:S01]  /*6c50*/  @!P2 LD.E.64 R32, desc[UR40][R12.64] ;  /* 0x000000280c20a980 */ /* 0x000162000c101b00 */
[----:B------:R-:W-:Y:S01]  /*6c60*/  @!P3 IMAD.X R37, R5, 0x1, R20, P1 ;  /* 0x000000010525b824 */ /* 0x000fe200008e0614 */
[----:B------:R-:W-:-:S02]  /*6c70*/  CS2R R20, SRZ ;  /* 0x0000000000147805 */ /* 0x000fc4000001ff00 */
[----:B------:R0:W5:Y:S04]  /*6c80*/  @!P3 LD.E.64 R24, desc[UR40][R26.64] ;  /* 0x000000281a18b980 */ /* 0x000168000c101b00 */
[----:B------:R0:W5:Y:S02]  /*6c90*/  @!P3 LD.E.64 R20, desc[UR40][R36.64] ;  /* 0x000000282414b980 */ /* 0x000164000c101b00 */
.L_x_15535:
[----:B------:R-:W-:Y:S05]  /*6ca0*/  BSYNC B1 ;  /* 0x0000000000017941 */ /* 0x000fea0003800000 */
.L_x_15534:
[----:B----45:R-:W-:Y:S01]  /*6cb0*/  IMAD.MOV.U32 R0, RZ, RZ, R32 ;  /* 0x000000ffff007224 */ /* 0x030fe200078e0020 */
[----:B------:R-:W-:Y:S01]  /*6cc0*/  MOV R9, R21 ;  /* 0x0000001500097202 */ /* 0x000fe20000000f00 */
[----:B---3--:R-:W-:Y:S01]  /*6cd0*/  IMAD.MOV.U32 R3, RZ, RZ, R33 ;  /* 0x000000ffff037224 */ /* 0x008fe200078e0021 */
[----:B------:R-:W-:Y:S01]  /*6ce0*/  UMOV UR4, 0xffffffff ;  /* 0xffffffff00047882 */ /* 0x000fe20000000000 */
        /* <DEDUP_REMOVED lines=12> */
[----:B------:R-:W-:Y:S02]  /*6db0*/  PRMT R39, R39, 0x5410, R5 ;  /* 0x0000541027277816 */ /* 0x000fe40000000005 */
[----:B------:R-:W-:Y:S01]  /*6dc0*/  PRMT R50, R9, 0x7610, R50 ;  /* 0x0000761009327816 */ /* 0x000fe20000000032 */
[----:B------:R-:W-:Y:S06]  /*6dd0*/  BRA.DIV UR4, `(.L_x_15536) ;  /* 0x0000015e049c7947 */ /* 0x000fec000b800000 */
[----:B------:R0:W3:Y:S04]  /*6de0*/  SHFL.IDX PT, R3, R6, 0x1, 0x1c1f ;  /* 0x003c1f0006037f89 */ /* 0x0000e800000e0000 */
[----:B------:R0:W4:Y:S04]  /*6df0*/  SHFL.IDX PT, R0, R4, 0x1, 0x1c1f ;  /* 0x003c1f0004007f89 */ /* 0x00012800000e0000 */
[----:B------:R0:W0:Y:S04]  /*6e00*/  SHFL.IDX PT, R5, R8, 0x1, 0x1c1f ;  /* 0x003c1f0008057f89 */ /* 0x00002800000e0000 */
[----:B------:R0:W0:Y:S02]  /*6e10*/  SHFL.IDX PT, R14, R7, 0x1, 0x1c1f ;  /* 0x003c1f00070e7f89 */ /* 0x00002400000e0000 */
.L_x_15766:
[----:B0-----:R-:W5:Y:S04]  /*6e20*/  LDL R6, [R1+0x54] ;  /* 0x0000540001067983 */ /* 0x001f680000100800 */
[----:B------:R-:W3:Y:S01]  /*6e30*/  LDL R42, [R1+0x3c] ;  /* 0x00003c00012a7983 */ /* 0x000ee20000100800 */
[----:B------:R-:W-:Y:S01]  /*6e40*/  VIADD R35, R35, 0x60 ;  /* 0x0000006023237836 */ /* 0x000fe20000000000 */
[----:B------:R-:W-:Y:S01]  /*6e50*/  BSSY B1, `(.L_x_15537) ;  /* 0x0000021000017945 */ /* 0x000fe20003800000 */
[----:B------:R-:W-:Y:S02]  /*6e60*/  CS2R R10, SRZ ;  /* 0x00000000000a7805 */ /* 0x000fe4000001ff00 */
[----:B--2---:R-:W-:Y:S02]  /*6e70*/  CS2R R12, SRZ ;  /* 0x00000000000c7805 */ /* 0x004fe4000001ff00 */
[----:B------:R-:W-:-:S02]  /*6e80*/  CS2R R8, SRZ ;  /* 0x0000000000087805 */ /* 0x000fc4000001ff00 */
[----:B------:R-:W-:Y:S02]  /*6e90*/  ISETP.GE.AND P0, PT, R35, R40, PT ;  /* 0x000000282300720c */ /* 0x000fe40003f06270 */
[----:B-----5:R-:W-:-:S04]  /*6ea0*/  LEA.HI R4, R6, R6, RZ, 0x1 ;  /* 0x0000000606047211 */ /* 0x020fc800078f08ff */
[----:B------:R-:W-:Y:S01]  /*6eb0*/  LOP3.LUT R4, R4, 0xfffffffe, RZ, 0xc0, !PT ;  /* 0xfffffffe04047812 */ /* 0x000fe200078ec0ff */
[----:B---3--:R-:W-:-:S04]  /*6ec0*/  IMAD.SHL.U32 R36, R42, 0x40, RZ ;  /* 0x000000402a247824 */ /* 0x008fc800078e00ff */
[----:B------:R-:W-:-:S05]  /*6ed0*/  IMAD.IADD R4, R6, 0x1, -R4 ;  /* 0x0000000106047824 */ /* 0x000fca00078e0a04 */
[----:B------:R-:W-:Y:S01]  /*6ee0*/  SHF.L.U32 R41, R4, 0x1f, RZ ;  /* 0x0000001f04297819 */ /* 0x000fe200000006ff */
[----:B------:R-:W-:Y:S06]  /*6ef0*/  @P0 BRA `(.L_x_15538) ;  /* 0x0000000000580947 */ /* 0x000fec0003800000 */
[----:B------:R-:W-:Y:S01]  /*6f00*/  ULDC UR4, c[0x0][0x3f4] ;  /* 0x0000fd0000047ab9 */ /* 0x000fe20000000800 */
[----:B----4-:R-:W-:Y:S01]  /*6f10*/  IMAD.MOV.U32 R6, RZ, RZ, R0 ;  /* 0x000000ffff067224 */ /* 0x010fe200078e0000 */
[----:B------:R-:W-:Y:S01]  /*6f20*/  ISETP.GE.AND P3, PT, R44, UR4, PT ;  /* 0x000000042c007c0c */ /* 0x000fe2000bf66270 */
[----:B-1----:R-:W-:Y:S01]  /*6f30*/  IMAD.MOV.U32 R7, RZ, RZ, R3 ;  /* 0x000000ffff077224 */ /* 0x002fe200078e0003 */
[----:B------:R-:W-:Y:S01]  /*6f40*/  ISETP.GE.AND P2, PT, R152, UR4, PT ;  /* 0x0000000498007c0c */ /* 0x000fe2000bf46270 */
[----:B------:R-:W-:Y:S01]  /*6f50*/  IMAD.MOV.U32 R15, RZ, RZ, R5 ;  /* 0x000000ffff0f7224 */ /* 0x000fe200078e0005 */
[----:B------:R-:W-:-:S09]  /*6f60*/  CS2R R12, SRZ ;  /* 0x00000000000c7805 */ /* 0x000fd2000001ff00 */
[C---:B------:R-:W-:Y:S02]  /*6f70*/  @!P3 SHF.L.U32 R9, R44.reuse, 0x1, RZ ;  /* 0x000000012c09b819 */ /* 0x040fe400000006ff */
[----:B------:R-:W-:Y:S02]  /*6f80*/  @!P3 SHF.L.U64.HI R10, R44, 0x1, R34 ;  /* 0x000000012c0ab819 */ /* 0x000fe40000010222 */
[----:B------:R-:W-:Y:S02]  /*6f90*/  CS2R R26, SRZ ;  /* 0x00000000001a7805 */ /* 0x000fe4000001ff00 */
[-C--:B------:R-:W-:Y:S01]  /*6fa0*/  @!P3 IADD3 R34, P0, R0, R9.reuse, RZ ;  /* 0x000000090022b210 */ /* 0x080fe20007f1e0ff */
[----:B------:R-:W-:Y:S01]  /*6fb0*/  @!P2 IMAD.WIDE R6, R152, 0x2, R6 ;  /* 0x000000029806a825 */ /* 0x000fe200078e0206 */
[----:B------:R-:W-:Y:S02]  /*6fc0*/  @!P3 IADD3 R4, P1, R14, R9, RZ ;  /* 0x000000090e04b210 */ /* 0x000fe40007f3e0ff */
[----:B------:R-:W-:Y:S01]  /*6fd0*/  CS2R R8, SRZ ;  /* 0x0000000000087805 */ /* 0x000fe2000001ff00 */
[--C-:B------:R-:W-:Y:S01]  /*6fe0*/  @!P3 IMAD.X R35, R3, 0x1, R10.reuse, P0 ;  /* 0x000000010323b824 */ /* 0x100fe200000e060a */
[----:B------:R0:W5:Y:S01]  /*6ff0*/  @!P2 LD.E.64 R12, desc[UR40][R6.64] ;  /* 0x00000028060ca980 */ /* 0x000162000c101b00 */
[----:B------:R-:W-:Y:S01]  /*7000*/  @!P3 IMAD.X R5, R5, 0x1, R10, P1 ;  /* 0x000000010505b824 */ /* 0x000fe200008e060a */
[----:B------:R-:W-:Y:S01]  /*7010*/  CS2R R10, SRZ ;  /* 0x00000000000a7805 */ /* 0x000fe2000001ff00 */
[----:B------:R-:W-:Y:S01]  /*7020*/  @!P2 IMAD.WIDE R14, R152, 0x2, R14 ;  /* 0x00000002980ea825 */ /* 0x000fe200078e020e */
[----:B------:R0:W5:Y:S04]  /*7030*/  @!P3 LD.E.64 R8, desc[UR40][R34.64] ;  /* 0x000000282208b980 */ /* 0x000168000c101b00 */
[----:B------:R0:W5:Y:S04]  /*7040*/  @!P2 LD.E.64 R26, desc[UR40][R14.64] ;  /* 0x000000280e1aa980 */ /* 0x000168000c101b00 */
[----:B------:R0:W5:Y:S02]  /*7050*/  @!P3 LD.E.64 R10, desc[UR40][R4.64] ;  /* 0x00000028040ab980 */ /* 0x000164000c101b00 */
.L_x_15538:
[----:B------:R-:W-:Y:S05]  /*7060*/  BSYNC B1 ;  /* 0x0000000000017941 */ /* 0x000fea0003800000 */
.L_x_15537:
[----:B01----:R-:W0:Y:S01]  /*7070*/  S2R R7, SR_TID.X ;  /* 0x0000000000077919 */ /* 0x003e220000002100 */
[----:B------:R-:W1:Y:S01]  /*7080*/  SYNCS.PHASECHK.TRANS64.TRYWAIT P0, [R2+URZ+0x16800], R41 ;  /* 0x01680029020075a7 */ /* 0x000e62000800017f */
[----:B------:R-:W-:Y:S01]  /*7090*/  LOP3.LUT R3, R36, 0x1c0, RZ, 0xc0, !PT ;  /* 0x000001c024037812 */ /* 0x000fe200078ec0ff */
[----:B-----5:R-:W-:Y:S01]  /*70a0*/  IMAD.MOV.U32 R4, RZ, RZ, R26 ;  /* 0x000000ffff047224 */ /* 0x020fe200078e001a */
[----:B------:R-:W-:Y:S01]  /*70b0*/  BSSY B1, `(.L_x_15539) ;  /* 0x000001f000017945 */ /* 0x000fe20003800000 */
[----:B------:R-:W-:Y:S01]  /*70c0*/  IMAD R15, R29, -0xc0, R40 ;  /* 0xffffff401d0f7824 */ /* 0x000fe200078e0228 */
[----:B----4-:R-:W-:Y:S01]  /*70d0*/  LOP3.LUT R0, R3, 0x18, R16, 0xf8, !PT ;  /* 0x0000001803007812 */ /* 0x010fe200078ef810 */
[----:B------:R-:W-:Y:S01]  /*70e0*/  IMAD.MOV.U32 R5, RZ, RZ, R11 ;  /* 0x000000ffff057224 */ /* 0x000fe200078e000b */
[----:B------:R-:W-:Y:S01]  /*70f0*/  SHF.R.U32.HI R3, RZ, 0x3, R3 ;  /* 0x00000003ff037819 */ /* 0x000fe20000011603 */
[----:B------:R-:W-:Y:S01]  /*7100*/  IMAD.MOV.U32 R6, RZ, RZ, R12 ;  /* 0x000000ffff067224 */ /* 0x000fe200078e000c */
[----:B------:R-:W-:Y:S01]  /*7110*/  PRMT R37, R4, 0x7610, R37 ;  /* 0x0000761004257816 */ /* 0x000fe20000000025 */
[----:B------:R-:W-:Y:S01]  /*7120*/  IMAD.MOV.U32 R4, RZ, RZ, R10 ;  /* 0x000000ffff047224 */ /* 0x000fe200078e000a */
[----:B------:R-:W-:Y:S01]  /*7130*/  LOP3.LUT R0, R0, R3, RZ, 0x3c, !PT ;  /* 0x0000000300007212 */ /* 0x000fe200078e3cff */
[----:B------:R-:W-:Y:S01]  /*7140*/  IMAD.MOV.U32 R3, RZ, RZ, R27 ;  /* 0x000000ffff037224 */ /* 0x000fe200078e001b */
[----:B------:R-:W-:-:S02]  /*7150*/  VIMNMX R15, R15, 0xc0, PT ;  /* 0x000000c00f0f7848 */ /* 0x000fc40003fe0100 */
[----:B------:R-:W-:Y:S01]  /*7160*/  PRMT R14, R4, 0x7610, R14 ;  /* 0x00007610040e7816 */ /* 0x000fe2000000000e */
[----:B------:R-:W-:Y:S01]  /*7170*/  IMAD.MOV.U32 R4, RZ, RZ, R8 ;  /* 0x000000ffff047224 */ /* 0x000fe200078e0008 */
[----:B------:R-:W-:Y:S02]  /*7180*/  PRMT R36, R3, 0x7610, R36 ;  /* 0x0000761003247816 */ /* 0x000fe40000000024 */
[----:B------:R-:W-:Y:S01]  /*7190*/  PRMT R29, R5, 0x7610, R29 ;  /* 0x00007610051d7816 */ /* 0x000fe2000000001d */
[----:B------:R-:W-:Y:S01]  /*71a0*/  IMAD.MOV.U32 R5, RZ, RZ, R9 ;  /* 0x000000ffff057224 */ /* 0x000fe200078e0009 */
[----:B------:R-:W-:Y:S02]  /*71b0*/  PRMT R34, R4, 0x7610, R34 ;  /* 0x0000761004227816 */ /* 0x000fe40000000022 */
[----:B------:R-:W-:Y:S02]  /*71c0*/  PRMT R40, R6, 0x7610, R40 ;  /* 0x0000761006287816 */ /* 0x000fe40000000028 */
[----:B------:R-:W-:-:S02]  /*71d0*/  LOP3.LUT P2, RZ, R42, 0x4, RZ, 0xc0, !PT ;  /* 0x000000042aff7812 */ /* 0x000fc4000784c0ff */
[----:B------:R-:W-:Y:S01]  /*71e0*/  ISETP.GE.AND P1, PT, R154, R15, PT ;  /* 0x0000000f9a00720c */ /* 0x000fe20003f26270 */
[----:B0-----:R-:W-:-:S05]  /*71f0*/  VIADD R35, R7, 0xffffff80 ;  /* 0xffffff8007237836 */ /* 0x001fca0000000000 */
[----:B------:R-:W-:-:S04]  /*7200*/  SHF.R.S32.HI R7, RZ, 0x1f, R35 ;  /* 0x0000001fff077819 */ /* 0x000fc80000011423 */
[----:B------:R-:W-:-:S04]  /*7210*/  LEA.HI R7, R7, R35, RZ, 0x5 ;  /* 0x0000002307077211 */ /* 0x000fc800078f28ff */
[----:B------:R-:W-:-:S04]  /*7220*/  SHF.R.S32.HI R7, RZ, 0x5, R7 ;  /* 0x00000005ff077819 */ /* 0x000fc80000011407 */
[----:B------:R-:W-:Y:S01]  /*7230*/  LEA R3, R7, R0, 0x9 ;  /* 0x0000000007037211 */ /* 0x000fe200078e48ff */
[----:B------:R-:W-:-:S04]  /*7240*/  IMAD.MOV.U32 R0, RZ, RZ, R13 ;  /* 0x000000ffff007224 */ /* 0x000fc800078e000d */
[----:B------:R-:W-:Y:S01]  /*7250*/  IMAD R3, R3, 0x2, R2 ;  /* 0x0000000203037824 */ /* 0x000fe200078e0202 */
[----:B------:R-:W-:-:S03]  /*7260*/  PRMT R51, R0, 0x7610, R51 ;  /* 0x0000761000337816 */ /* 0x000fc60000000033 */
[C---:B------:R-:W-:Y:S02]  /*7270*/  VIADD R4, R3.reuse, 0x8400 ;  /* 0x0000840003047836 */ /* 0x040fe40000000000 */
[----:B------:R-:W-:Y:S01]  /*7280*/  VIADD R0, R3, 0x8440 ;  /* 0x0000844003007836 */ /* 0x000fe20000000000 */
[----:B-1----:R-:W-:Y:S06]  /*7290*/  @!P0 BRA `(.L_x_15540) ;  /* 0x0000015800dc8947 */ /* 0x002fec0003800000 */
.L_x_15767:
[----:B------:R-:W-:Y:S05]  /*72a0*/  BSYNC B1 ;  /* 0x0000000000017941 */ /* 0x000fea0003800000 */
.L_x_15539:
[----:B------:R-:W-:Y:S01]  /*72b0*/  BSSY B1, `(.L_x_15541) ;  /* 0x0000068000017945 */ /* 0x000fe20003800000 */
[----:B------:R-:W-:Y:S01]  /*72c0*/  PRMT R35, R5, 0x7610, R35 ;  /* 0x0000761005237816 */ /* 0x000fe20000000023 */
[----:B------:R-:W-:Y:S02]  /*72d0*/  @P2 VIADD R0, R4, 0xffffffc0 ;  /* 0xffffffc004002836 */ /* 0x000fe40000000000 */
[----:B------:R-:W-:Y:S05]  /*72e0*/  @P1 BRA `(.L_x_15542) ;  /* 0x0000000400901947 */ /* 0x000fea0003800000 */
[----:B------:R-:W2:Y:S01]  /*72f0*/  LDL R6, [R1+0x4] ;  /* 0x0000040001067983 */ /* 0x000ea20000100800 */
[----:B------:R-:W1:Y:S01]  /*7300*/  LDC R5, c[0x0][0x3f4] ;  /* 0x0000fd00ff057b82 */ /* 0x000e620000000800 */
[----:B------:R-:W-:Y:S01]  /*7310*/  BSSY B2, `(.L_x_15543) ;  /* 0x0000032000027945 */ /* 0x000fe20003800000 */
[-C--:B-1----:R-:W-:Y:S02]  /*7320*/  ISETP.GE.AND P0, PT, R152, R5.reuse, PT ;  /* 0x000000059800720c */ /* 0x082fe40003f06270 */
[----:B--2---:R-:W-:-:S11]  /*7330*/  ISETP.GE.AND P1, PT, R6, R5, PT ;  /* 0x000000050600720c */ /* 0x004fd60003f26270 */
[----:B------:R-:W-:Y:S05]  /*7340*/  @P0 BRA `(.L_x_15544) ;  /* 0x0000000000b80947 */ /* 0x000fea0003800000 */
[----:B------:R-:W1:Y:S01]  /*7350*/  LDS.128 R4, [R3+0x8400] ;  /* 0x0084000003047984 */ /* 0x000e620000000c00 */
[----:B------:R-:W-:Y:S02]  /*7360*/  SHF.R.U32.HI R45, RZ, 0x10, R33 ;  /* 0x00000010ff2d7819 */ /* 0x000fe40000011621 */
[--C-:B------:R-:W-:Y:S02]  /*7370*/  SHF.R.U32.HI R42, RZ, 0x10, R31.reuse ;  /* 0x00000010ff2a7819 */ /* 0x100fe4000001161f */
[----:B0-----:R-:W-:Y:S02]  /*7380*/  SHF.R.U64 R41, R30, 0x10, R31 ;  /* 0x000000101e297819 */ /* 0x001fe4000000121f */
[----:B------:R-:W-:Y:S02]  /*7390*/  PRMT R45, R43, 0x5410, R45 ;  /* 0x000054102b2d7816 */ /* 0x000fe4000000002d */
[----:B------:R-:W-:Y:S02]  /*73a0*/  PRMT R42, R38, 0x5432, R42 ;  /* 0x00005432262a7816 */ /* 0x000fe4000000002a */
[----:B------:R-:W-:Y:S01]  /*73b0*/  PRMT R41, R46, 0x5410, R41 ;  /* 0x000054102e297816 */ /* 0x000fe20000000029 */
[C---:B------:R-:W-:Y:S01]  /*73c0*/  IMAD.U32 R46, R45.reuse, 0x10000, RZ ;  /* 0x000100002d2e7824 */ /* 0x040fe200078e00ff */
[----:B------:R-:W-:Y:S01]  /*73d0*/  SHF.R.U64 R44, R32, 0x10, R33 ;  /* 0x00000010202c7819 */ /* 0x000fe20000001221 */
[----:B------:R-:W-:Y:S01]  /*73e0*/  IMAD.U32 R43, R42, 0x10000, RZ ;  /* 0x000100002a2b7824 */ /* 0x000fe200078e00ff */
[----:B------:R-:W-:-:S02]  /*73f0*/  LOP3.LUT R45, R45, 0xffff0000, RZ, 0xc0, !PT ;  /* 0xffff00002d2d7812 */ /* 0x000fc400078ec0ff */
[----:B------:R-:W-:Y:S02]  /*7400*/  LOP3.LUT R42, R42, 0xffff0000, RZ, 0xc0, !PT ;  /* 0xffff00002a2a7812 */ /* 0x000fe400078ec0ff */
[----:B------:R-:W-:Y:S02]  /*7410*/  PRMT R44, R37, 0x5432, R44 ;  /* 0x00005432252c7816 */ /* 0x000fe4000000002c */
[C---:B-1----:R-:W-:Y:S01]  /*7420*/  LOP3.LUT R31, R6.reuse, 0xffff0000, RZ, 0xc0, !PT ;  /* 0xffff0000061f7812 */ /* 0x042fe200078ec0ff */
        /* <DEDUP_REMOVED lines=8> */
[C---:B------:R-:W-:Y:S01]  /*74b0*/  FFMA.FTZ R47, R30.reuse, R43, -R47 ;  /* 0x0000002b1e2f7223 */ /* 0x040fe2000001082f */
[----:B------:R-:W-:Y:S01]  /*74c0*/  FMUL.FTZ R43, R33, R42 ;  /* 0x0000002a212b7220 */ /* 0x000fe20000410000 */
        /* <DEDUP_REMOVED lines=22> */
.L_x_15544:
[----:B------:R-:W-:Y:S05]  /*7630*/  BSYNC B2 ;  /* 0x0000000000027941 */ /* 0x000fea0003800000 */
.L_x_15543:
[----:B------:R-:W-:Y:S05]  /*7640*/  @P1 BRA `(.L_x_15542) ;  /* 0x0000000000b81947 */ /* 0x000fea0003800000 */
[----:B-1----:R-:W1:Y:S01]  /*7650*/  LDS.128 R4, [R0] ;  /* 0x0000000000047984 */ /* 0x002e620000000c00 */
[--C-:B------:R-:W-:Y:S02]  /*7660*/  SHF.R.U64 R30, R24, 0x10, R25.reuse ;  /* 0x00000010181e7819 */ /* 0x100fe40000001219 */
[----:B------:R-:W-:Y:S02]  /*7670*/  SHF.R.U32.HI R31, RZ, 0x10, R25 ;  /* 0x00000010ff1f7819 */ /* 0x000fe40000011619 */
[--C-:B------:R-:W-:Y:S02]  /*7680*/  SHF.R.U64 R25, R20, 0x10, R21.reuse ;  /* 0x0000001014197819 */ /* 0x100fe40000001215 */
[----:B------:R-:W-:Y:S02]  /*7690*/  SHF.R.U32.HI R20, RZ, 0x10, R21 ;  /* 0x00000010ff147819 */ /* 0x000fe40000011615 */
[C---:B------:R-:W-:Y:S02]  /*76a0*/  PRMT R30, R39.reuse, 0x5432, R30 ;  /* 0x00005432271e7816 */ /* 0x040fe4000000001e */
[----:B------:R-:W-:-:S02]  /*76b0*/  PRMT R39, R39, 0x5410, R20 ;  /* 0x0000541027277816 */ /* 0x000fc40000000014 */
[----:B------:R-:W-:Y:S02]  /*76c0*/  PRMT R31, R50, 0x5410, R31 ;  /* 0x00005410321f7816 */ /* 0x000fe4000000001f */
[----:B------:R-:W-:Y:S01]  /*76d0*/  PRMT R38, R38, 0x5410, R25 ;  /* 0x0000541026267816 */ /* 0x000fe20000000019 */
[----:B------:R-:W-:Y:S01]  /*76e0*/  IMAD.U32 R33, R39, 0x10000, RZ ;  /* 0x0001000027217824 */ /* 0x000fe200078e00ff */
[----:B------:R-:W-:Y:S02]  /*76f0*/  SHF.L.U32 R32, R31, 0x10, RZ ;  /* 0x000000101f207819 */ /* 0x000fe400000006ff */
[----:B------:R-:W-:Y:S02]  /*7700*/  LOP3.LUT R39, R39, 0xffff0000, RZ, 0xc0, !PT ;  /* 0xffff000027277812 */ /* 0x000fe400078ec0ff */
[----:B------:R-:W-:Y:S02]  /*7710*/  LOP3.LUT R31, R31, 0xffff0000, RZ, 0xc0, !PT ;  /* 0xffff00001f1f7812 */ /* 0x000fe400078ec0ff */
[C---:B-1----:R-:W-:Y:S01]  /*7720*/  LOP3.LUT R21, R6.reuse, 0xffff0000, RZ, 0xc0, !PT ;  /* 0xffff000006157812 */ /* 0x042fe200078ec0ff */
[----:B------:R-:W-:Y:S01]  /*7730*/  IMAD.U32 R20, R6, 0x10000, RZ ;  /* 0x0001000006147824 */ /* 0x000fe200078e00ff */
[C---:B------:R-:W-:Y:S01]  /*7740*/  LOP3.LUT R25, R7.reuse, 0xffff0000, RZ, 0xc0, !PT ;  /* 0xffff000007197812 */ /* 0x040fe200078ec0ff */
[----:B------:R-:W-:-:S02]  /*7750*/  IMAD.U32 R24, R7, 0x10000, RZ ;  /* 0x0001000007187824 */ /* 0x000fc400078e00ff */
[C---:B0-----:R-:W-:Y:S01]  /*7760*/  FMUL.FTZ R41, R21.reuse, R33 ;  /* 0x0000002115297220 */ /* 0x041fe20000410000 */
[-C--:B------:R-:W-:Y:S01]  /*7770*/  FMUL.FTZ R42, R21, R32.reuse ;  /* 0x00000020152a7220 */ /* 0x080fe20000410000 */
[C---:B------:R-:W-:Y:S01]  /*7780*/  FMUL.FTZ R21, R25.reuse, R39 ;  /* 0x0000002719157220 */ /* 0x040fe20000410000 */
[----:B------:R-:W-:Y:S02]  /*7790*/  IMAD.U32 R6, R4, 0x10000, RZ ;  /* 0x0001000004067824 */ /* 0x000fe400078e00ff */
[C---:B------:R-:W-:Y:S01]  /*77a0*/  FFMA.FTZ R41, R20.reuse, R32, -R41 ;  /* 0x0000002014297223 */ /* 0x040fe20000010829 */
        /* <DEDUP_REMOVED lines=24> */
.L_x_15542:
[----:B------:R-:W-:Y:S05]  /*7930*/  BSYNC B1 ;  /* 0x0000000000017941 */ /* 0x000fea0003800000 */
.L_x_15541:
[----:B-12---:R-:W-:-:S05]  /*7940*/  VIADD R4, R154, 0x60 ;  /* 0x000000609a047836 */ /* 0x006fca0000000000 */
[----:B------:R-:W-:-:S13]  /*7950*/  ISETP.GE.AND P0, PT, R4, R15, PT ;  /* 0x0000000f0400720c */ /* 0x000fda0003f06270 */
        /* <DEDUP_REMOVED lines=17> */
[----:B------:R-:W-:Y:S01]  /*7a70*/  IMAD.U32 R24, R21, 0x10000, RZ ;  /* 0x0001000015187824 */ /* 0x000fe200078e00ff */
[----:B------:R-:W-:Y:S02]  /*7a80*/  PRMT R37, R37, 0x5410, R12 ;  /* 0x0000541025257816 */ /* 0x000fe4000000000c */
[----:B------:R-:W-:Y:S02]  /*7a90*/  LOP3.LUT R21, R21, 0xffff0000, RZ, 0xc0, !PT ;  /* 0xffff000015157812 */ /* 0x000fe400078ec0ff */
        /* <DEDUP_REMOVED lines=11> */
[----:B------:R-:W-:Y:S01]  /*7b50*/  IMAD.U32 R13, R40, 0x10000, RZ ;  /* 0x00010000280d7824 */ /* 0x000fe200078e00ff */
[----:B------:R-:W-:Y:S01]  /*7b60*/  LOP3.LUT R4, R4, 0xffff0000, RZ, 0xc0, !PT ;  /* 0xffff000004047812 */ /* 0x000fe200078ec0ff */
[-C--:B------:R-:W-:Y:S01]  /*7b70*/  FMUL.FTZ R20, R20, R21.reuse ;  /* 0x0000001514147220 */ /* 0x080fe20000410000 */
[----:B------:R-:W-:Y:S01]  /*7b80*/  LOP3.LUT R5, R5, 0xffff0000, RZ, 0xc0, !PT ;  /* 0xffff000005057812 */ /* 0x000fe200078ec0ff */
[----:B------:R-:W-:Y:S01]  /*7b90*/  FFMA.FTZ R30, R15, R21, -R30 ;  /* 0x000000150f1e7223 */ /* 0x000fe2000001081e */
        /* <DEDUP_REMOVED lines=17> */
.L_x_15547:
[----:B------:R-:W-:Y:S05]  /*7cb0*/  BSYNC B1 ;  /* 0x0000000000017941 */ /* 0x000fea0003800000 */
.L_x_15546:
[----:B------:R-:W-:Y:S05]  /*7cc0*/  @P1 BRA `(.L_x_15545) ;  /* 0x0000001800501947 */ /* 0x000fea0003800000 */
[----:B-1----:R-:W1:Y:S01]  /*7cd0*/  LDS.128 R4, [R0+0x3000] ;  /* 0x0030000000047984 */ /* 0x002e620000000c00 */
        /* <DEDUP_REMOVED lines=12> */
[C---:B-1----:R-:W-:Y:S01]  /*7da0*/  LOP3.LUT R9, R6.reuse, 0xffff0000, RZ, 0xc0, !PT ;  /* 0xffff000006097812 */ /* 0x042fe200078ec0ff */
        /* <DEDUP_REMOVED lines=11> */
[----:B------:R-:W-:Y:S01]  /*7e60*/  SHF.L.U32 R7, R34, 0x10, RZ ;  /* 0x0000001022077819 */ /* 0x000fe200000006ff */
[----:B------:R-:W-:Y:S01]  /*7e70*/  IMAD.U32 R8, R14, 0x10000, RZ ;  /* 0x000100000e087824 */ /* 0x000fe200078e00ff */
[----:B------:R-:W-:Y:S01]  /*7e80*/  LOP3.LUT R4, R4, 0xffff0000, RZ, 0xc0, !PT ;  /* 0xffff000004047812 */ /* 0x000fe200078ec0ff */
[C---:B------:R-:W-:Y:S01]  /*7e90*/  FFMA.FTZ R21, R10.reuse, R35, -R21 ;  /* 0x000000230a157223 */ /* 0x040fe20000010815 */
[----:B------:R-:W-:Y:S01]  /*7ea0*/  LOP3.LUT R5, R5, 0xffff0000, RZ, 0xc0, !PT ;  /* 0xffff000005057812 */ /* 0x000fe200078ec0ff */
[----:B------:R-:W-:Y:S01]  /*7eb0*/  FFMA.FTZ R20, R10, R29, R9 ;  /* 0x0000001d0a147223 */ /* 0x000fe20000010009 */
[----:B------:R-:W-:Y:S01]  /*7ec0*/  LOP3.LUT R14, R14, 0xffff0000, RZ, 0xc0, !PT ;  /* 0xffff00000e0e7812 */ /* 0x000fe200078ec0ff */
[----:B------:R-:W-:Y:S01]  /*7ed0*/  FMUL.FTZ R10, R4, R8 ;  /* 0x00000008040a7220 */ /* 0x000fe20000410000 */
[----:B------:R-:W-:Y:S01]  /*7ee0*/  LOP3.LUT R34, R34, 0xffff0000, RZ, 0xc0, !PT ;  /* 0xffff000022227812 */ /* 0x000fe200078ec0ff */
[----:B------:R-:W-:-:S02]  /*7ef0*/  FMUL.FTZ R9, R4, R7 ;  /* 0x0000000704097220 */ /* 0x000fc40000410000 */
[----:B------:R-:W-:Y:S01]  /*7f00*/  FMUL.FTZ R11, R5, R14 ;  /* 0x0000000e050b7220 */ /* 0x000fe20000410000 */
[----:B------:R-:W-:Y:S01]  /*7f10*/  FFMA.FTZ R4, R3, R7, -R10 ;  /* 0x0000000703047223 */ /* 0x000fe2000001080a */
[----:B------:R-:W-:Y:S01]  /*7f20*/  FMUL.FTZ R13, R5, R34 ;  /* 0x00000022050d7220 */ /* 0x000fe20000410000 */
[----:B------:R-:W-:Y:S01]  /*7f30*/  FFMA.FTZ R9, R3, R8, R9 ;  /* 0x0000000803097223 */ /* 0x000fe20000010009 */
[----:B------:R-:W-:Y:S01]  /*7f40*/  FFMA.FTZ R5, R6, R34, -R11 ;  /* 0x0000002206057223 */ /* 0x000fe2000001080b */
[----:B------:R-:W-:Y:S01]  /*7f50*/  F2FP.BF16.F32.PACK_AB R7, R20, R21 ;  /* 0x000000151407723e */ /* 0x000fe200000010ff */
[----:B------:R-:W-:Y:S01]  /*7f60*/  FFMA.FTZ R14, R6, R14, R13 ;  /* 0x0000000e060e7223 */ /* 0x000fe2000001000d */
[----:B------:R-:W-:Y:S02]  /*7f70*/  F2FP.BF16.F32.PACK_AB R6, R12, R15 ;  /* 0x0000000f0c06723e */ /* 0x000fe400000010ff */
[----:B------:R-:W-:Y:S02]  /*7f80*/  F2FP.BF16.F32.PACK_AB R4, R9, R4 ;  /* 0x000000040904723e */ /* 0x000fe400000010ff */
[----:B------:R-:W-:-:S05]  /*7f90*/  F2FP.BF16.F32.PACK_AB R5, R14, R5 ;  /* 0x000000050e05723e */ /* 0x000fca00000010ff */
[----:B------:R2:W-:Y:S01]  /*7fa0*/  STS.128 [R0+0x3000], R4 ;  /* 0x0030000400007388 */ /* 0x0005e20000000c00 */
[----:B------:R-:W-:Y:S05]  /*7fb0*/  BRA `(.L_x_15545) ;  /* 0x0000001400947947 */ /* 0x000fea0003800000 */
.L_x_15532:
[----:B------:R-:W0:Y:S01]  /*7fc0*/  S2R R0, SR_TID.X ;  /* 0x0000000000007919 */ /* 0x000e220000002100 */
[----:B------:R-:W3:Y:S01]  /*7fd0*/  LDC R32, c[0x0][0x448] ;  /* 0x00011200ff207b82 */ /* 0x000ee20000000800 */
[----:B------:R-:W-:Y:S01]  /*7fe0*/  ULDC.64 UR4, c[0x0][0x3f8] ;  /* 0x0000fe0000047ab9 */ /* 0x000fe20000000a00 */
[----:B------:R-:W-:Y:S01]  /*7ff0*/  ULDC.64 UR6, c[0x0][0x408] ;  /* 0x0001020000067ab9 */ /* 0x000fe20000000a00 */
[----:B------:R-:W-:Y:S02]  /*8000*/  IMAD.MOV.U32 R4, RZ, RZ, R26 ;  /* 0x000000ffff047224 */ /* 0x000fe400078e001a */
[----:B------:R-:W-:Y:S02]  /*8010*/  IMAD.MOV.U32 R6, RZ, RZ, R24 ;  /* 0x000000ffff067224 */ /* 0x000fe400078e0018 */
[----:B------:R-:W-:Y:S01]  /*8020*/  IMAD.MOV.U32 R7, RZ, RZ, R33 ;  /* 0x000000ffff077224 */ /* 0x000fe200078e0021 */
[----:B---3--:R-:W-:Y:S01]  /*8030*/  ISETP.NE.AND P0, PT, R32, 0x1, PT ;  /* 0x000000012000780c */ /* 0x008fe20003f05270 */
[----:B0-----:R-:W-:-:S05]  /*8040*/  VIADD R0, R0, 0xffffff80 ;  /* 0xffffff8000007836 */ /* 0x001fca0000000000 */
[----:B------:R-:W-:-:S07]  /*8050*/  SHF.R.S32.HI R3, RZ, 0x1f, R0 ;  /* 0x0000001fff037819 */ /* 0x000fce0000011400 */
[----:B------:R-:W0:Y:S01]  /*8060*/  @P0 LDC R5, c[0x0][0x450] ;  /* 0x00011400ff050b82 */ /* 0x000e220000000800 */
[----:B------:R-:W-:-:S04]  /*8070*/  LEA.HI R3, R3, R0, RZ, 0x2 ;  /* 0x0000000003037211 */ /* 0x000fc800078f10ff */
[----:B------:R-:W-:-:S05]  /*8080*/  LOP3.LUT R3, R3, 0xfffffffc, RZ, 0xc0, !PT ;  /* 0xfffffffc03037812 */ /* 0x000fca00078ec0ff */
[----:B------:R-:W-:Y:S02]  /*8090*/  IMAD.IADD R3, R0, 0x1, -R3 ;  /* 0x0000000100037824 */ /* 0x000fe400078e0a03 */
[----:B------:R-:W3:Y:S02]  /*80a0*/  @P0 LDC R0, c[0x0][0x44c] ;  /* 0x00011300ff000b82 */ /* 0x000ee40000000800 */
[----:B------:R-:W-:-:S04]  /*80b0*/  IMAD R3, R3, 0x60, R35 ;  /* 0x0000006003037824 */ /* 0x000fc800078e0223 */
[----:B---3--:R-:W-:-:S05]  /*80c0*/  @P0 IMAD.HI.U32 R0, R3, R0, RZ ;  /* 0x0000000003000227 */ /* 0x008fca00078e00ff */
[----:B0-----:R-:W-:Y:S01]  /*80d0*/  @P0 SHF.R.U32.HI R3, RZ, R5, R0 ;  /* 0x00000005ff030219 */ /* 0x001fe20000011600 */
        /* <DEDUP_REMOVED lines=18> */
[----:B------:R-:W3:Y:S01]  /*8200*/  LDL R6, [R1+0x14] ;  /* 0x0000140001067983 */ /* 0x000ee20000100800 */
[----:B------:R-:W0:Y:S03]  /*8210*/  LDC R41, c[0x0][0x3f4] ;  /* 0x0000fd00ff297b82 */ /* 0x000e260000000800 */
[----:B------:R-:W5:Y:S04]  /*8220*/  SHFL.IDX PT, R3, R25, RZ, 0x1c1f ;  /* 0x001c1fff19037589 */ /* 0x000f6800000e0000 */
[----:B------:R-:W2:Y:S04]  /*8230*/  SHFL.IDX PT, R0, R26, RZ, 0x1c1f ;  /* 0x001c1fff1a007589 */ /* 0x000ea800000e0000 */
[----:B-1----:R-:W1:Y:S04]  /*8240*/  SHFL.IDX PT, R14, R27, RZ, 0x1c1f ;  /* 0x001c1fff1b0e7589 */ /* 0x002e6800000e0000 */
[----:B------:R-:W1:Y:S01]  /*8250*/  SHFL.IDX PT, R4, R24, RZ, 0x1c1f ;  /* 0x001c1fff18047589 */ /* 0x000e6200000e0000 */
[----:B0-----:R-:W-:Y:S01]  /*8260*/  ISETP.GE.AND P0, PT, R16, R41, PT ;  /* 0x000000291000720c */ /* 0x001fe20003f06270 */
[----:B---3--:R-:W-:-:S05]  /*8270*/  IMAD R32, R6, R32, RZ ;  /* 0x0000002006207224 */ /* 0x008fca00078e02ff */
[----:B------:R-:W-:-:S13]  /*8280*/  ISETP.GE.OR P1, PT, R35, R32, P0 ;  /* 0x000000202300720c */ /* 0x000fda0000726670 */
[C---:B------:R-:W-:Y:S01]  /*8290*/  @!P1 IMAD.SHL.U32 R5, R16.reuse, 0x2, RZ ;  /* 0x0000000210059824 */ /* 0x040fe200078e00ff */
[----:B------:R-:W-:-:S04]  /*82a0*/  @!P1 SHF.L.U64.HI R21, R16, 0x1, R17 ;  /* 0x0000000110159819 */ /* 0x000fc80000010211 */
[----:B-----5:R-:W-:-:S04]  /*82b0*/  @!P1 IADD3 R6, P2, R3, R5, RZ ;  /* 0x0000000503069210 */ /* 0x020fc80007f5e0ff */
[----:B--2---:R-:W-:-:S05]  /*82c0*/  @!P1 IADD3.X R7, R0, R21, RZ, P2, !PT ;  /* 0x0000001500079210 */ /* 0x004fca00017fe4ff */
[----:B----4-:R-:W2:Y:S01]  /*82d0*/  @!P1 LD.E.128 R8, desc[UR40][R6.64] ;  /* 0x0000002806089980 */ /* 0x010ea2000c101d00 */
[----:B-1----:R-:W-:-:S05]  /*82e0*/  @!P1 IADD3 R14, P2, R14, R5, RZ ;  /* 0x000000050e0e9210 */ /* 0x002fca0007f5e0ff */
[----:B------:R-:W-:-:S04]  /*82f0*/  @!P1 IMAD.X R3, R4, 0x1, R21, P2 ;  /* 0x0000000104039824 */ /* 0x000fc800010e0615 */
        /* <DEDUP_REMOVED lines=35> */
.L_x_15777:
[----:B------:R-:W2:Y:S01]  /*8530*/  LDL R7, [R1+0x54] ;  /* 0x0000540001077983 */ /* 0x000ea20000100800 */
[----:B------:R-:W-:Y:S01]  /*8540*/  VIADD R35, R35, 0x60 ;  /* 0x0000006023237836 */ /* 0x000fe20000000000 */
[----:B------:R-:W-:Y:S01]  /*8550*/  BSSY B1, `(.L_x_15549) ;  /* 0x0000016000017945 */ /* 0x000fe20003800000 */
[----:B------:R-:W-:Y:S02]  /*8560*/  CS2R R8, SRZ ;  /* 0x0000000000087805 */ /* 0x000fe4000001ff00 */
[----:B------:R-:W-:Y:S02]  /*8570*/  CS2R R10, SRZ ;  /* 0x00000000000a7805 */ /* 0x000fe4000001ff00 */
[----:B------:R-:W-:Y:S02]  /*8580*/  ISETP.GE.AND P1, PT, R35, R32, PT ;  /* 0x000000202300720c */ /* 0x000fe40003f26270 */
[----:B--2---:R-:W-:-:S04]  /*8590*/  LEA.HI R6, R7, R7, RZ, 0x1 ;  /* 0x0000000707067211 */ /* 0x004fc800078f08ff */
[----:B------:R-:W-:-:S04]  /*85a0*/  LOP3.LUT R6, R6, 0xfffffffe, RZ, 0xc0, !PT ;  /* 0xfffffffe06067812 */ /* 0x000fc800078ec0ff */
[----:B------:R-:W-:Y:S02]  /*85b0*/  IADD3 R13, R7, -R6, RZ ;  /* 0x80000006070d7210 */ /* 0x000fe40007ffe0ff */
[----:B------:R-:W-:Y:S02]  /*85c0*/  CS2R R6, SRZ ;  /* 0x0000000000067805 */ /* 0x000fe4000001ff00 */
[----:B------:R-:W-:Y:S01]  /*85d0*/  SHF.L.U32 R13, R13, 0x1f, RZ ;  /* 0x0000001f0d0d7819 */ /* 0x000fe200000006ff */
[----:B------:R-:W-:Y:S06]  /*85e0*/  @P1 BRA `(.L_x_15550) ;  /* 0x0000000000301947 */ /* 0x000fec0003800000 */
        /* <DEDUP_REMOVED lines=12> */
.L_x_15550:
[----:B------:R-:W-:Y:S05]  /*86b0*/  BSYNC B1 ;  /* 0x0000000000017941 */ /* 0x000fea0003800000 */
.L_x_15549:
[----:B------:R-:W0:Y:S01]  /*86c0*/  SYNCS.PHASECHK.TRANS64.TRYWAIT P1, [R2+URZ+0x16800], R13 ;  /* 0x0168000d020075a7 */ /* 0x000e22000802017f */
[----:B------:R-:W-:Y:S01]  /*86d0*/  IMAD R29, R29, -0xc0, R32 ;  /* 0xffffff401d1d7824 */ /* 0x000fe200078e0220 */
[----:B-----5:R-:W-:Y:S01]  /*86e0*/  MOV R14, R9 ;  /* 0x00000009000e7202 */ /* 0x020fe20000000f00 */
[----:B------:R-:W-:Y:S01]  /*86f0*/  IMAD.MOV.U32 R0, RZ, RZ, R4 ;  /* 0x000000ffff007224 */ /* 0x000fe200078e0004 */
[----:B------:R-:W-:Y:S01]  /*8700*/  BSSY B1, `(.L_x_15551) ;  /* 0x0000012000017945 */ /* 0x000fe20003800000 */
[----:B---3--:R-:W-:Y:S01]  /*8710*/  IMAD.MOV.U32 R3, RZ, RZ, R5 ;  /* 0x000000ffff037224 */ /* 0x008fe200078e0005 */
[----:B------:R-:W-:Y:S01]  /*8720*/  VIMNMX R29, R29, 0xc0, PT ;  /* 0x000000c01d1d7848 */ /* 0x000fe20003fe0100 */
[----:B------:R-:W-:Y:S01]  /*8730*/  VIADD R12, R154, 0x60 ;  /* 0x000000609a0c7836 */ /* 0x000fe20000000000 */
[----:B------:R-:W-:Y:S01]  /*8740*/  PRMT R43, R0, 0x7610, R43 ;  /* 0x00007610002b7816 */ /* 0x000fe2000000002b */
[----:B------:R-:W-:Y:S01]  /*8750*/  IMAD.MOV.U32 R0, RZ, RZ, R6 ;  /* 0x000000ffff007224 */ /* 0x000fe200078e0006 */
[----:B------:R-:W-:-:S02]  /*8760*/  ISETP.GE.OR P2, PT, R154, R29, P0 ;  /* 0x0000001d9a00720c */ /* 0x000fc40000746670 */
[----:B------:R-:W-:Y:S01]  /*8770*/  PRMT R42, R3, 0x7610, R42 ;  /* 0x00007610032a7816 */ /* 0x000fe2000000002a */
[----:B------:R-:W-:Y:S01]  /*8780*/  IMAD.MOV.U32 R3, RZ, RZ, R7 ;  /* 0x000000ffff037224 */ /* 0x000fe200078e0007 */
[----:B------:R-:W-:Y:S01]  /*8790*/  ISETP.GE.OR P0, PT, R12, R29, P0 ;  /* 0x0000001d0c00720c */ /* 0x000fe20000706670 */
[----:B------:R-:W-:Y:S01]  /*87a0*/  IMAD.MOV.U32 R12, RZ, RZ, R8 ;  /* 0x000000ffff0c7224 */ /* 0x000fe200078e0008 */
[----:B------:R-:W-:Y:S01]  /*87b0*/  PRMT R40, R0, 0x7610, R40 ;  /* 0x0000761000287816 */ /* 0x000fe20000000028 */
[----:B------:R-:W-:Y:S01]  /*87c0*/  IMAD.MOV.U32 R0, RZ, RZ, R10 ;  /* 0x000000ffff007224 */ /* 0x000fe200078e000a */
[----:B------:R-:W-:Y:S01]  /*87d0*/  PRMT R35, R3, 0x7610, R35 ;  /* 0x0000761003237816 */ /* 0x000fe20000000023 */
[----:B------:R-:W-:Y:S01]  /*87e0*/  IMAD.MOV.U32 R3, RZ, RZ, R11 ;  /* 0x000000ffff037224 */ /* 0x000fe200078e000b */
[----:B------:R-:W-:Y:S02]  /*87f0*/  PRMT R45, R12, 0x7610, R45 ;  /* 0x000076100c2d7816 */ /* 0x000fe4000000002d */
[----:B------:R-:W-:Y:S01]  /*8800*/  PRMT R44, R14, 0x7610, R44 ;  /* 0x000076100e2c7816 */ /* 0x000fe2000000002c */
[----:B0-----:R-:W-:Y:S06]  /*8810*/  @!P1 BRA `(.L_x_15552) ;  /* 0x0000014c00049947 */ /* 0x001fec0003800000 */
.L_x_15778:
[----:B------:R-:W-:Y:S05]  /*8820*/  BSYNC B1 ;  /* 0x0000000000017941 */ /* 0x000fea0003800000 */
.L_x_15551:
        /* <DEDUP_REMOVED lines=30> */
[----:B------:R-:W-:Y:S02]  /*8a10*/  SHF.R.U32.HI R15, RZ, 0x3, R14 ;  /* 0x00000003ff0f7819 */ /* 0x000fe4000001160e */
[C---:B------:R-:W-:Y:S02]  /*8a20*/  LOP3.LUT R13, R14.reuse, 0x38, R13, 0xf8, !PT ;  /* 0x000000380e0d7812 */ /* 0x040fe400078ef80d */
        /* <DEDUP_REMOVED lines=13> */
[CC--:B------:R-:W-:Y:S01]  /*8b00*/  FMUL.FTZ R55, R33.reuse, R50.reuse ;  /* 0x0000003221377220 */ /* 0x0c0fe20000410000 */
[C---:B-1----:R-:W-:Y:S01]  /*8b10*/  SHF.L.U32 R20, R12.reuse, 0x10, RZ ;  /* 0x000000100c147819 */ /* 0x042fe200000006ff */
[-C--:B------:R-:W-:Y:S01]  /*8b20*/  FMUL.FTZ R57, R33, R39.reuse ;  /* 0x0000002721397220 */ /* 0x080fe20000410000 */
[----:B------:R-:W-:Y:S01]  /*8b30*/  LOP3.LUT R12, R12, 0xffff0000, RZ, 0xc0, !PT ;  /* 0xffff00000c0c7812 */ /* 0x000fe200078ec0ff */
[----:B------:R-:W-:Y:S01]  /*8b40*/  IMAD.U32 R21, R13, 0x10000, RZ ;  /* 0x000100000d157824 */ /* 0x000fe200078e00ff */
[----:B------:R-:W-:Y:S01]  /*8b50*/  LOP3.LUT R33, R38, 0xffff0000, RZ, 0xc0, !PT ;  /* 0xffff000026217812 */ /* 0x000fe200078ec0ff */
[----:B------:R-:W-:Y:S01]  /*8b60*/  FFMA.FTZ R55, R20, R39, -R55 ;  /* 0x0000002714377223 */ /* 0x000fe20000010837 */
[----:B------:R-:W-:Y:S01]  /*8b70*/  FMUL.FTZ R39, R24, R49 ;  /* 0x0000003118277220 */ /* 0x000fe20000410000 */
[----:B------:R-:W-:Y:S01]  /*8b80*/  FFMA.FTZ R57, R20, R50, R57 ;  /* 0x0000003214397223 */ /* 0x000fe20000010039 */
[----:B------:R-:W-:Y:S01]  /*8b90*/  SHF.L.U32 R38, R51, 0x10, RZ ;  /* 0x0000001033267819 */ /* 0x000fe200000006ff */
[----:B------:R-:W-:-:S02]  /*8ba0*/  IMAD.U32 R20, R46, 0x10000, RZ ;  /* 0x000100002e147824 */ /* 0x000fc400078e00ff */
[-C--:B------:R-:W-:Y:S01]  /*8bb0*/  FMUL.FTZ R59, R24, R33.reuse ;  /* 0x00000021183b7220 */ /* 0x080fe20000410000 */
[----:B------:R-:W-:Y:S01]  /*8bc0*/  FFMA.FTZ R50, R12, R33, -R39 ;  /* 0x000000210c327223 */ /* 0x000fe20000010827 */
[----:B------:R-:W-:Y:S01]  /*8bd0*/  LOP3.LUT R24, R51, 0xffff0000, RZ, 0xc0, !PT ;  /* 0xffff000033187812 */ /* 0x000fe200078ec0ff */
[C---:B------:R-:W-:Y:S01]  /*8be0*/  FMUL.FTZ R33, R34.reuse, R20 ;  /* 0x0000001422217220 */ /* 0x040fe20000410000 */
[-C--:B------:R-:W-:Y:S01]  /*8bf0*/  FMUL.FTZ R54, R34, R38.reuse ;  /* 0x0000002622367220 */ /* 0x080fe20000410000 */
[----:B------:R-:W-:Y:S01]  /*8c00*/  LOP3.LUT R46, R46, 0xffff0000, RZ, 0xc0, !PT ;  /* 0xffff00002e2e7812 */ /* 0x000fe200078ec0ff */
[----:B------:R-:W-:Y:S02]  /*8c10*/  IMAD.U32 R36, R26, 0x10000, RZ ;  /* 0x000100001a247824 */ /* 0x000fe400078e00ff */
[----:B------:R-:W-:Y:S01]  /*8c20*/  FFMA.FTZ R38, R21, R38, R33 ;  /* 0x0000002615267223 */ /* 0x000fe20000010021 */
[----:B------:R-:W-:Y:S01]  /*8c30*/  LOP3.LUT R13, R13, 0xffff0000, RZ, 0xc0, !PT ;  /* 0xffff00000d0d7812 */ /* 0x000fe200078ec0ff */
        /* <DEDUP_REMOVED lines=47> */
.L_x_15554:
[----:B------:R-:W-:Y:S05]  /*8f30*/  BSYNC B1 ;  /* 0x0000000000017941 */ /* 0x000fea0003800000 */
.L_x_15553:
[----:B------:R-:W-:Y:S02]  /*8f40*/  PRMT R20, R0, 0x7610, R20 ;  /* 0x0000761000147816 */ /* 0x000fe40000000014 */
[----:B------:R-:W-:Y:S01]  /*8f50*/  PRMT R30, R3, 0x7610, R30 ;  /* 0x00007610031e7816 */ /* 0x000fe2000000001e */
[----:B------:R-:W-:Y:S06]  /*8f60*/  @P0 BRA `(.L_x_15545) ;  /* 0x0000000400a80947 */ /* 0x000fec0003800000 */
[----:B-1----:R-:W2:Y:S01]  /*8f70*/  LDL R12, [R1+0x40] ;  /* 0x00004000010c7983 */ /* 0x002ea20000100800 */
[C---:B0-----:R-:W-:Y:S02]  /*8f80*/  VIADD R13, R154.reuse, 0x60 ;  /* 0x000000609a0d7836 */ /* 0x041fe40000000000 */
[----:B------:R-:W-:Y:S01]  /*8f90*/  VIADD R14, R154, 0x60 ;  /* 0x000000609a0e7836 */ /* 0x000fe20000000000 */
[----:B------:R-:W3:Y:S01]  /*8fa0*/  LDL R31, [R1+0x5c] ;  /* 0x00005c00011f7983 */ /* 0x000ee20000100800 */
[----:B------:R-:W-:Y:S02]  /*8fb0*/  IMAD.SHL.U32 R13, R13, 0x40, RZ ;  /* 0x000000400d0d7824 */ /* 0x000fe400078e00ff */
[----:B------:R-:W-:Y:S01]  /*8fc0*/  IMAD.SHL.U32 R14, R14, 0x40, RZ ;  /* 0x000000400e0e7824 */ /* 0x000fe200078e00ff */
[----:B------:R-:W-:Y:S02]  /*8fd0*/  IADD3 R0, R16, R41, RZ ;  /* 0x0000002910007210 */ /* 0x000fe40007ffe0ff */
[----:B------:R-:W-:-:S02]  /*8fe0*/  LOP3.LUT R13, R13, 0x1c0, RZ, 0xc0, !PT ;  /* 0x000001c00d0d7812 */ /* 0x000fc400078ec0ff */
[----:B------:R-:W-:Y:S02]  /*8ff0*/  LOP3.LUT R14, R14, 0x1c0, RZ, 0xc0, !PT ;  /* 0x000001c00e0e7812 */ /* 0x000fe400078ec0ff */
[----:B------:R-:W-:Y:S02]  /*9000*/  SHF.R.U32.HI R13, RZ, 0x3, R13 ;  /* 0x00000003ff0d7819 */ /* 0x000fe4000001160d */
[----:B------:R-:W-:-:S04]  /*9010*/  LOP3.LUT R0, R14, 0x38, R0, 0xf8, !PT ;  /* 0x000000380e007812 */ /* 0x000fc800078ef800 */
[----:B------:R-:W-:Y:S02]  /*9020*/  LOP3.LUT R0, R0, R13, RZ, 0x3c, !PT ;  /* 0x0000000d00007212 */ /* 0x000fe400078e3cff */
[----:B------:R-:W-:Y:S02]  /*9030*/  SHF.R.U64 R4, R4, 0x10, R5 ;  /* 0x0000001004047819 */ /* 0x000fe40000001205 */
[--C-:B------:R-:W-:Y:S02]  /*9040*/  SHF.R.U64 R8, R8, 0x10, R9.reuse ;  /* 0x0000001008087819 */ /* 0x100fe40000001209 */
[----:B------:R-:W-:Y:S02]  /*9050*/  SHF.R.U32.HI R9, RZ, 0x10, R9 ;  /* 0x00000010ff097819 */ /* 0x000fe40000011609 */
[----:B------:R-:W-:Y:S02]  /*9060*/  PRMT R43, R43, 0x5410, R4 ;  /* 0x000054102b2b7816 */ /* 0x000fe40000000004 */
[----:B------:R-:W-:-:S02]  /*9070*/  SHF.R.U32.HI R29, RZ, 0x10, R11 ;  /* 0x00000010ff1d7819 */ /* 0x000fc4000001160b */
[----:B------:R-:W-:Y:S01]  /*9080*/  SHF.R.U32.HI R5, RZ, 0x10, R5 ;  /* 0x00000010ff057819 */ /* 0x000fe20000011605 */
[----:B------:R-:W-:Y:S01]  /*9090*/  IMAD.U32 R32, R43, 0x10000, RZ ;  /* 0x000100002b207824 */ /* 0x000fe200078e00ff */
[----:B------:R-:W-:Y:S02]  /*90a0*/  PRMT R45, R45, 0x5410, R8 ;  /* 0x000054102d2d7816 */ /* 0x000fe40000000008 */
[----:B------:R-:W-:Y:S02]  /*90b0*/  PRMT R44, R44, 0x5410, R9 ;  /* 0x000054102c2c7816 */ /* 0x000fe40000000009 */
[----:B------:R-:W-:Y:S02]  /*90c0*/  PRMT R29, R30, 0x5410, R29 ;  /* 0x000054101e1d7816 */ /* 0x000fe4000000001d */
[----:B------:R-:W-:Y:S02]  /*90d0*/  PRMT R42, R42, 0x5410, R5 ;  /* 0x000054102a2a7816 */ /* 0x000fe40000000005 */
[----:B------:R-:W-:-:S02]  /*90e0*/  SHF.L.U32 R30, R45, 0x10, RZ ;  /* 0x000000102d1e7819 */ /* 0x000fc400000006ff */
[----:B------:R-:W-:Y:S01]  /*90f0*/  SHF.R.U64 R21, R10, 0x10, R11 ;  /* 0x000000100a157819 */ /* 0x000fe2000000120b */
[----:B------:R-:W-:Y:S01]  /*9100*/  IMAD.U32 R34, R42, 0x10000, RZ ;  /* 0x000100002a227824 */ /* 0x000fe200078e00ff */
[----:B------:R-:W-:Y:S02]  /*9110*/  LOP3.LUT R43, R43, 0xffff0000, RZ, 0xc0, !PT ;  /* 0xffff00002b2b7812 */ /* 0x000fe400078ec0ff */
[----:B------:R-:W-:Y:S02]  /*9120*/  PRMT R21, R20, 0x5410, R21 ;  /* 0x0000541014157816 */ /* 0x000fe40000000015 */
[----:B------:R-:W-:Y:S01]  /*9130*/  LOP3.LUT R45, R45, 0xffff0000, RZ, 0xc0, !PT ;  /* 0xffff00002d2d7812 */ /* 0x000fe200078ec0ff */
[----:B--2---:R-:W-:-:S04]  /*9140*/  IMAD.IADD R3, R12, 0x1, R0 ;  /* 0x000000010c037824 */ /* 0x004fc800078e0200 */
[----:B------:R-:W-:Y:S01]  /*9150*/  IMAD R0, R3, 0x2, R2 ;  /* 0x0000000203007824 */ /* 0x000fe200078e0202 */
[----:B---3--:R-:W0:Y:S04]  /*9160*/  LDS.128 R12, [R31+0x8400] ;  /* 0x008400001f0c7984 */ /* 0x008e280000000c00 */
[----:B------:R-:W1:Y:S01]  /*9170*/  LDS.128 R24, [R0+0x8400] ;  /* 0x0084000000187984 */ /* 0x000e620000000c00 */
[--C-:B------:R-:W-:Y:S02]  /*9180*/  SHF.R.U64 R3, R6, 0x10, R7.reuse ;  /* 0x0000001006037819 */ /* 0x100fe40000001207 */
[----:B------:R-:W-:Y:S02]  /*9190*/  SHF.R.U32.HI R6, RZ, 0x10, R7 ;  /* 0x00000010ff067819 */ /* 0x000fe40000011607 */
[----:B------:R-:W-:-:S02]  /*91a0*/  PRMT R40, R40, 0x5410, R3 ;  /* 0x0000541028287816 */ /* 0x000fc40000000003 */
[----:B------:R-:W-:Y:S01]  /*91b0*/  PRMT R35, R35, 0x5410, R6 ;  /* 0x0000541023237816 */ /* 0x000fe20000000006 */
[----:B0-----:R-:W-:Y:S02]  /*91c0*/  IMAD.U32 R3, R12, 0x10000, RZ ;  /* 0x000100000c037824 */ /* 0x001fe400078e00ff */
[----:B-1----:R-:W-:-:S04]  /*91d0*/  IMAD.U32 R9, R24, 0x10000, RZ ;  /* 0x0001000018097824 */ /* 0x002fc800078e00ff */
[----:B------:R-:W-:Y:S01]  /*91e0*/  FMUL.FTZ R36, R9, R32 ;  /* 0x0000002009247220 */ /* 0x000fe20000410000 */
[----:B------:R-:W-:Y:S02]  /*91f0*/  IMAD.U32 R11, R25, 0x10000, RZ ;  /* 0x00010000190b7824 */ /* 0x000fe400078e00ff */
[-C--:B------:R-:W-:Y:S01]  /*9200*/  FMUL.FTZ R38, R9, R30.reuse ;  /* 0x0000001e09267220 */ /* 0x080fe20000410000 */
[----:B------:R-:W-:Y:S01]  /*9210*/  FFMA.FTZ R36, R3, R30, -R36 ;  /* 0x0000001e03247223 */ /* 0x000fe20000010824 */
[----:B------:R-:W-:Y:S02]  /*9220*/  IMAD.U32 R30, R44, 0x10000, RZ ;  /* 0x000100002c1e7824 */ /* 0x000fe400078e00ff */
[----:B------:R-:W-:Y:S01]  /*9230*/  FMUL.FTZ R46, R11, R34 ;  /* 0x000000220b2e7220 */ /* 0x000fe20000410000 */
[----:B------:R-:W-:Y:S02]  /*9240*/  IMAD.U32 R5, R13, 0x10000, RZ ;  /* 0x000100000d057824 */ /* 0x000fe400078e00ff */
[----:B------:R-:W-:Y:S01]  /*9250*/  FFMA.FTZ R38, R3, R32, R38 ;  /* 0x0000002003267223 */ /* 0x000fe20000010026 */
[----:B------:R-:W-:Y:S01]  /*9260*/  IMAD.U32 R20, R27, 0x10000, RZ ;  /* 0x000100001b147824 */ /* 0x000fe200078e00ff */
[----:B------:R-:W-:Y:S01]  /*9270*/  LOP3.LUT R10, R24, 0xffff0000, RZ, 0xc0, !PT ;  /* 0xffff0000180a7812 */ /* 0x000fe200078ec0ff */
[----:B------:R-:W-:-:S02]  /*9280*/  IMAD.U32 R9, R35, 0x10000, RZ ;  /* 0x0001000023097824 */ /* 0x000fc400078e00ff */
[-C--:B------:R-:W-:Y:S01]  /*9290*/  FMUL.FTZ R32, R11, R30.reuse ;  /* 0x0000001e0b207220 */ /* 0x080fe20000410000 */
[----:B------:R-:W-:Y:S02]  /*92a0*/  IMAD.U32 R3, R29, 0x10000, RZ ;  /* 0x000100001d037824 */ /* 0x000fe400078e00ff */
[----:B------:R-:W-:Y:S01]  /*92b0*/  FFMA.FTZ R46, R5, R30, -R46 ;  /* 0x0000001e052e7223 */ /* 0x000fe2000001082e */
[----:B------:R-:W-:Y:S02]  /*92c0*/  IMAD.U32 R8, R15, 0x10000, RZ ;  /* 0x000100000f087824 */ /* 0x000fe400078e00ff */
[----:B------:R-:W-:Y:S01]  /*92d0*/  FMUL.FTZ R11, R20, R9 ;  /* 0x00000009140b7220 */ /* 0x000fe20000410000 */
[----:B------:R-:W-:Y:S01]  /*92e0*/  LOP3.LUT R4, R12, 0xffff0000, RZ, 0xc0, !PT ;  /* 0xffff00000c047812 */ /* 0x000fe200078ec0ff */
[----:B------:R-:W-:Y:S01]  /*92f0*/  FMUL.FTZ R30, R20, R3 ;  /* 0x00000003141e7220 */ /* 0x000fe20000410000 */
[----:B------:R-:W-:Y:S01]  /*9300*/  FFMA.FTZ R32, R5, R34, R32 ;  /* 0x0000002205207223 */ /* 0x000fe20000010020 */
[----:B------:R-:W-:Y:S01]  /*9310*/  FMUL.FTZ R5, R10, R43 ;  /* 0x0000002b0a057220 */ /* 0x000fe20000410000 */
[C---:B------:R-:W-:Y:S01]  /*9320*/  FFMA.FTZ R20, R8.reuse, R3, -R11 ;  /* 0x0000000308147223 */ /* 0x040fe2000001080b */
[----:B------:R-:W-:Y:S01]  /*9330*/  LOP3.LUT R12, R13, 0xffff0000, RZ, 0xc0, !PT ;  /* 0xffff00000d0c7812 */ /* 0x000fe200078ec0ff */
        /* <DEDUP_REMOVED lines=8> */
[----:B------:R-:W-:Y:S01]  /*93c0*/  IMAD.U32 R8, R40, 0x10000, RZ ;  /* 0x0001000028087824 */ /* 0x000fe200078e00ff */
[----:B------:R-:W-:Y:S01]  /*93d0*/  LOP3.LUT R14, R15, 0xffff0000, RZ, 0xc0, !PT ;  /* 0xffff00000f0e7812 */ /* 0x000fe200078ec0ff */
[----:B------:R-:W-:Y:S01]  /*93e0*/  IMAD.U32 R5, R21, 0x10000, RZ ;  /* 0x0001000015057824 */ /* 0x000fe200078e00ff */
[----:B------:R-:W-:-:S02]  /*93f0*/  LOP3.LUT R15, R26, 0xffff0000, RZ, 0xc0, !PT ;  /* 0xffff00001a0f7812 */ /* 0x000fc400078ec0ff */
[----:B------:R-:W-:Y:S01]  /*9400*/  LOP3.LUT R26, R27, 0xffff0000, RZ, 0xc0, !PT ;  /* 0xffff00001b1a7812 */ /* 0x000fe200078ec0ff */
[C---:B------:R-:W-:Y:S01]  /*9410*/  FMUL.FTZ R27, R13.reuse, R8 ;  /* 0x000000080d1b7220 */ /* 0x040fe20000410000 */
[----:B------:R-:W-:Y:S01]  /*9420*/  LOP3.LUT R3, R44, 0xffff0000, RZ, 0xc0, !PT ;  /* 0xffff00002c037812 */ /* 0x000fe200078ec0ff */
[----:B------:R-:W-:Y:S01]  /*9430*/  FMUL.FTZ R25, R24, R9 ;  /* 0x0000000918197220 */ /* 0x000fe20000410000 */
[----:B------:R-:W-:Y:S01]  /*9440*/  FFMA.FTZ R11, R4, R43, R11 ;  /* 0x0000002b040b7223 */ /* 0x000fe2000001000b */
[----:B------:R-:W-:Y:S01]  /*9450*/  FMUL.FTZ R13, R13, R5 ;  /* 0x000000050d0d7220 */ /* 0x000fe20000410000 */
[----:B------:R-:W-:Y:S02]  /*9460*/  LOP3.LUT R40, R40, 0xffff0000, RZ, 0xc0, !PT ;  /* 0xffff000028287812 */ /* 0x000fe400078ec0ff */
[----:B------:R-:W-:Y:S02]  /*9470*/  LOP3.LUT R35, R35, 0xffff0000, RZ, 0xc0, !PT ;  /* 0xffff000023237812 */ /* 0x000fe400078ec0ff */
[----:B------:R-:W-:-:S02]  /*9480*/  LOP3.LUT R4, R21, 0xffff0000, RZ, 0xc0, !PT ;  /* 0xffff000015047812 */ /* 0x000fc400078ec0ff */
[----:B------:R-:W-:Y:S01]  /*9490*/  LOP3.LUT R29, R29, 0xffff0000, RZ, 0xc0, !PT ;  /* 0xffff00001d1d7812 */ /* 0x000fe200078ec0ff */
[-C--:B------:R-:W-:Y:S01]  /*94a0*/  FMUL.FTZ R24, R24, R3.reuse ;  /* 0x0000000318187220 */ /* 0x080fe20000410000 */
[----:B------:R-:W-:Y:S01]  /*94b0*/  FFMA.FTZ R25, R12, R3, -R25 ;  /* 0x000000030c197223 */ /* 0x000fe20000010819 */
[C---:B------:R-:W-:Y:S01]  /*94c0*/  FFMA.FTZ R27, R6.reuse, R5, -R27 ;  /* 0x00000005061b7223 */ /* 0x040fe2000001081b */
        /* <DEDUP_REMOVED lines=20> */
.L_x_15545:
[----:B------:R-:W-:Y:S05]  /*9610*/  BSYNC B0 ;  /* 0x0000000000007941 */ /* 0x000fea0003800000 */
.L_x_15531:
        /* <DEDUP_REMOVED lines=8> */
.L_x_15528:
[----:B------:R-:W-:-:S13]  /*96a0*/  ISETP.NE.AND P0, PT, R157, 0x3, PT ;  /* 0x000000039d00780c */ /* 0x000fda0003f05270 */
[----:B------:R-:W-:Y:S05]  /*96b0*/  @!P0 BRA `(.L_x_15555) ;  /* 0x0000000000048947 */ /* 0x000fea0003800000 */
[----:B------:R-:W-:Y:S01]  /*96c0*/  BPT.TRAP 0x1 ;  /* 0x000000040000795c */ /* 0x000fe20000300000 */
.L_x_15555:
[----:B--23--:R-:W-:Y:S01]  /*96d0*/  IMAD R0, R22, 0x8, R2 ;  /* 0x0000000816007824 */ /* 0x00cfe200078e0202 */
[----:B-1----:R-:W-:-:S04]  /*96e0*/  SHF.L.U32 R5, R155, 0x1f, RZ ;  /* 0x0000001f9b057819 */ /* 0x002fc800000006ff */
[----:B------:R1:W2:Y:S01]  /*96f0*/  SYNCS.PHASECHK.TRANS64.TRYWAIT P1, [R0+URZ+0x16830], R5 ;  /* 0x01683005000075a7 */ /* 0x0002a2000802017f */
[----:B------:R-:W-:Y:S05]  /*9700*/  @!P0 BRA `(.L_x_15556) ;  /* 0x0000000000048947 */ /* 0x000fea0003800000 */
[----:B------:R-:W-:Y:S01]  /*9710*/  BPT.TRAP 0x1 ;  /* 0x000000040000795c */ /* 0x000fe20000300000 */
.L_x_15556:
[----:B0-----:R-:W-:Y:S01]  /*9720*/  IADD3 R3, R2, 0xe400, RZ ;  /* 0x0000e40002037810 */ /* 0x001fe20007ffe0ff */
[----:B------:R-:W-:Y:S01]  /*9730*/  IMAD.MOV.U32 R7, RZ, RZ, 0x40000040 ;  /* 0x40000040ff077424 */ /* 0x000fe200078e00ff */
[----:B------:R-:W-:Y:S02]  /*9740*/  LOP3.LUT R6, R28, 0x10000, RZ, 0xfc, !PT ;  /* 0x000100001c067812 */ /* 0x000fe400078efcff */
[----:B------:R-:W-:-:S04]  /*9750*/  SHF.R.U32.HI R3, RZ, 0x4, R3 ;  /* 0x00000004ff037819 */ /* 0x000fc80000011603 */
[----:B------:R-:W-:-:S04]  /*9760*/  LOP3.LUT R3, R3, 0x3fff, RZ, 0xc0, !PT ;  /* 0x00003fff03037812 */ /* 0x000fc800078ec0ff */
[----:B------:R-:W-:-:S05]  /*9770*/  LOP3.LUT R3, R3, 0x10000, RZ, 0xfc, !PT ;  /* 0x0001000003037812 */ /* 0x000fca00078efcff */
[----:B------:R0:W-:Y:S01]  /*9780*/  STL [R1+0x1c], R3 ;  /* 0x00001c0301007387 */ /* 0x0001e20000100800 */
[----:B--2---:R-:W-:Y:S05]  /*9790*/  @P1 BRA `(.L_x_15557) ;  /* 0x0000000000081947 */ /* 0x004fea0003800000 */
[----:B------:R-:W2:Y:S02]  /*97a0*/  SYNCS.PHASECHK.TRANS64.TRYWAIT P1, [R0+URZ+0x16830], R5 ;  /* 0x01683005000075a7 */ /* 0x000ea4000802017f */
[----:B--2---:R-:W-:Y:S05]  /*97b0*/  @!P1 BRA `(.L_x_15558) ;  /* 0x0000013c00309947 */ /* 0x004fea0003800000 */
.L_x_15557:
[----:B0-----:R-:W3:Y:S01]  /*97c0*/  LDL R3, [R1+0x1c] ;  /* 0x00001c0001037983 */ /* 0x001ee20000100800 */
[----:B-12---:R-:W-:Y:S01]  /*97d0*/  IMAD.MOV.U32 R5, RZ, RZ, 0x40000040 ;  /* 0x40000040ff057424 */ /* 0x006fe200078e00ff */
[----:B------:R-:W-:Y:S05]  /*97e0*/  WARPSYNC.ALL ;  /* 0x0000000000007948 */ /* 0x000fea0003800000 */
[C---:B------:R-:W-:Y:S01]  /*97f0*/  R2UR UR4, R6.reuse ;  /* 0x00000000060472ca */ /* 0x040fe200000e0000 */
[----:B-----5:R-:W-:Y:S01]  /*9800*/  WARPGROUP.ARRIVE ;  /* 0x00000000000079c5 */ /* 0x020fe20000000000 */
[----:B------:R-:W-:Y:S01]  /*9810*/  R2UR UR5, R7 ;  /* 0x00000000070572ca */ /* 0x000fe200000e0000 */
[----:B------:R-:W-:Y:S01]  /*9820*/  VIADD R10, R6, 0x2 ;  /* 0x00000002060a7836 */ /* 0x000fe20000000000 */
[----:B------:R-:W-:Y:S01]  /*9830*/  R2UR UR7, R5 ;  /* 0x00000000050772ca */ /* 0x000fe200000e0000 */
[----:B----4-:R-:W-:Y:S01]  /*9840*/  IMAD.MOV.U32 R11, RZ, RZ, 0x40000040 ;  /* 0x40000040ff0b7424 */ /* 0x010fe200078e00ff */
[----:B------:R-:W-:Y:S01]  /*9850*/  MOV R21, 0x40000040 ;  /* 0x4000004000157802 */ /* 0x000fe20000000f00 */
[----:B------:R-:W-:-:S02]  /*9860*/  IMAD.MOV.U32 R9, RZ, RZ, 0x40000040 ;  /* 0x40000040ff097424 */ /* 0x000fc400078e00ff */
[C---:B------:R-:W-:Y:S01]  /*9870*/  VIADD R20, R6.reuse, 0x4 ;  /* 0x0000000406147836 */ /* 0x040fe20000000000 */
[----:B------:R0:W-:Y:S01]  /*9880*/  STL.64 [R1+0x8], R10 ;  /* 0x0000080a01007387 */ /* 0x0001e20000100a00 */
[----:B------:R-:W-:Y:S02]  /*9890*/  VIADD R14, R6, 0x6 ;  /* 0x00000006060e7836 */ /* 0x000fe40000000000 */
[----:B------:R-:W-:Y:S02]  /*98a0*/  IMAD.MOV.U32 R15, RZ, RZ, 0x40000040 ;  /* 0x40000040ff0f7424 */ /* 0x000fe400078e00ff */
[----:B------:R-:W-:Y:S02]  /*98b0*/  IMAD.MOV.U32 R5, RZ, RZ, 0x40000040 ;  /* 0x40000040ff057424 */ /* 0x000fe400078e00ff */
[----:B---3--:R-:W-:-:S04]  /*98c0*/  IMAD R4, R22, 0x400, R3 ;  /* 0x0000040016047824 */ /* 0x008fc800078e0203 */
        /* <DEDUP_REMOVED lines=30> */
.L_x_15559:
[----:B------:R-:W2:Y:S01]  /*9ab0*/  LDL.LU R91, [R1+0x10] ;  /* 0x00001000015b7983 */ /* 0x000ea20000300800 */
[----:B------:R-:W-:Y:S01]  /*9ac0*/  ULDC UR4, c[0x0][0x9d8] ;  /* 0x0002760000047ab9 */ /* 0x000fe20000000800 */
[----:B------:R-:W0:Y:S01]  /*9ad0*/  LDC R93, c[0x0][0x448] ;  /* 0x00011200ff5d7b82 */ /* 0x000e220000000800 */
[----:B------:R-:W-:Y:S01]  /*9ae0*/  ULDC UR5, c[0x0][0x988] ;  /* 0x0002620000057ab9 */ /* 0x000fe20000000800 */
[----:B------:R-:W3:Y:S04]  /*9af0*/  LDL R89, [R1+0x44] ;  /* 0x0000440001597983 */ /* 0x000ee80000100800 */
[----:B------:R-:W3:Y:S01]  /*9b00*/  LDL R99, [R1+0x28] ;  /* 0x0000280001637983 */ /* 0x000ee20000100800 */
[----:B------:R-:W-:Y:S01]  /*9b10*/  FMUL.FTZ R12, R36, UR4 ;  /* 0x00000004240c7c20 */ /* 0x000fe20008410000 */
[----:B------:R-:W-:Y:S01]  /*9b20*/  FMUL.FTZ R3, R24, UR4 ;  /* 0x0000000418037c20 */ /* 0x000fe20008410000 */
[----:B------:R-:W-:Y:S01]  /*9b30*/  FMUL.FTZ R11, R33, UR4 ;  /* 0x00000004210b7c20 */ /* 0x000fe20008410000 */
[----:B------:R-:W4:Y:S01]  /*9b40*/  LDL R36, [R1+0x2c] ;  /* 0x00002c0001247983 */ /* 0x000f220000100800 */
[----:B------:R-:W-:Y:S01]  /*9b50*/  FMUL.FTZ R114, R26, UR4 ;  /* 0x000000041a727c20 */ /* 0x000fe20008410000 */
[----:B------:R-:W-:Y:S01]  /*9b60*/  FMUL.FTZ R110, R27, UR4 ;  /* 0x000000041b6e7c20 */ /* 0x000fe20008410000 */
[----:B------:R-:W-:Y:S01]  /*9b70*/  FMUL.FTZ R108, R30, UR4 ;  /* 0x000000041e6c7c20 */ /* 0x000fe20008410000 */
[----:B------:R-:W5:Y:S01]  /*9b80*/  LDL R95, [R1+0x20] ;  /* 0x00002000015f7983 */ /* 0x000f620000100800 */
[----:B------:R-:W-:Y:S01]  /*9b90*/  FMUL.FTZ R9, R31, UR4 ;  /* 0x000000041f097c20 */ /* 0x000fe20008410000 */
[----:B------:R-:W-:Y:S01]  /*9ba0*/  FMUL.FTZ R90, R34, UR4 ;  /* 0x00000004225a7c20 */ /* 0x000fe20008410000 */
[----:B------:R-:W1:Y:S01]  /*9bb0*/  MUFU.TANH R114, R114 ;  /* 0x0000007200727308 */ /* 0x000e620000002400 */
[----:B------:R-:W5:Y:S01]  /*9bc0*/  LDL R97, [R1+0x14] ;  /* 0x0000140001617983 */ /* 0x000f620000100800 */
[----:B------:R-:W-:Y:S01]  /*9bd0*/  FMUL.FTZ R35, R35, UR4 ;  /* 0x0000000423237c20 */ /* 0x000fe20008410000 */
[----:B------:R-:W-:Y:S01]  /*9be0*/  FMUL.FTZ R92, R38, UR4 ;  /* 0x00000004265c7c20 */ /* 0x000fe20008410000 */
[----:B------:R-:W-:Y:S01]  /*9bf0*/  FMUL.FTZ R13, R37, UR4 ;  /* 0x00000004250d7c20 */ /* 0x000fe20008410000 */
[----:B------:R-:W-:Y:S01]  /*9c00*/  FMUL.FTZ R37, R39, UR4 ;  /* 0x0000000427257c20 */ /* 0x000fe20008410000 */
[----:B------:R-:W-:Y:S01]  /*9c10*/  FMUL.FTZ R39, R42, UR4 ;  /* 0x000000042a277c20 */ /* 0x000fe20008410000 */
[----:B0-----:R-:W-:Y:S01]  /*9c20*/  ISETP.NE.AND P4, PT, R93, 0x1, PT ;  /* 0x000000015d00780c */ /* 0x001fe20003f85270 */
        /* <DEDUP_REMOVED lines=12> */
[----:B------:R-:W1:Y:S01]  /*9cf0*/  @P4 LDC R24, c[0x0][0x44c] ;  /* 0x00011300ff184b82 */ /* 0x000e620000000800 */
[----:B------:R-:W-:-:S03]  /*9d00*/  FMUL.FTZ R10, R32, UR4 ;  /* 0x00000004200a7c20 */ /* 0x000fc60008410000 */
[----:B------:R-:W0:Y:S04]  /*9d10*/  MUFU.TANH R9, R9 ;  /* 0x0000000900097308 */ /* 0x000e280000002400 */
[----:B------:R-:W0:Y:S04]  /*9d20*/  @P4 LDC R33, c[0x0][0x450] ;  /* 0x00011400ff214b82 */ /* 0x000e280000000800 */
[----:B------:R-:W5:Y:S08]  /*9d30*/  MUFU.TANH R90, R90 ;  /* 0x0000005a005a7308 */ /* 0x000f700000002400 */
[----:B------:R-:W5:Y:S08]  /*9d40*/  MUFU.TANH R35, R35 ;  /* 0x0000002300237308 */ /* 0x000f700000002400 */
[----:B------:R-:W5:Y:S08]  /*9d50*/  MUFU.TANH R92, R92 ;  /* 0x0000005c005c7308 */ /* 0x000f700000002400 */
[----:B------:R-:W5:Y:S08]  /*9d60*/  MUFU.TANH R37, R37 ;  /* 0x0000002500257308 */ /* 0x000f700000002400 */
[----:B------:R-:W5:Y:S01]  /*9d70*/  MUFU.TANH R39, R39 ;  /* 0x0000002700277308 */ /* 0x000f620000002400 */
[----:B------:R-:W-:Y:S01]  /*9d80*/  FMUL.FTZ R47, R50, UR4 ;  /* 0x00000004322f7c20 */ /* 0x000fe20008410000 */
[----:B------:R-:W-:-:S06]  /*9d90*/  FMUL.FTZ R30, R49, UR4 ;  /* 0x00000004311e7c20 */ /* 0x000fcc0008410000 */
[----:B------:R-:W5:Y:S01]  /*9da0*/  MUFU.TANH R41, R41 ;  /* 0x0000002900297308 */ /* 0x000f620000002400 */
[----:B------:R-:W-:Y:S01]  /*9db0*/  FMUL.FTZ R49, R51, UR4 ;  /* 0x0000000433317c20 */ /* 0x000fe20008410000 */
[----:B------:R-:W-:-:S06]  /*9dc0*/  FMUL.FTZ R29, R48, UR4 ;  /* 0x00000004301d7c20 */ /* 0x000fcc0008410000 */
[----:B------:R-:W5:Y:S01]  /*9dd0*/  MUFU.TANH R43, R43 ;  /* 0x0000002b002b7308 */ /* 0x000f620000002400 */
[----:B------:R-:W-:-:S07]  /*9de0*/  FMUL.FTZ R51, R54, UR4 ;  /* 0x0000000436337c20 */ /* 0x000fce0008410000 */
[----:B------:R-:W5:Y:S01]  /*9df0*/  MUFU.TANH R45, R45 ;  /* 0x0000002d002d7308 */ /* 0x000f620000002400 */
[----:B------:R-:W-:Y:S01]  /*9e00*/  FMUL.FTZ R32, R53, UR4 ;  /* 0x0000000435207c20 */ /* 0x000fe20008410000 */
[----:B------:R-:W-:-:S06]  /*9e10*/  FMUL.FTZ R53, R55, UR4 ;  /* 0x0000000437357c20 */ /* 0x000fcc0008410000 */
        /* <DEDUP_REMOVED lines=9> */
[----:B------:R-:W-:-:S07]  /*9eb0*/  FMUL.FTZ R63, R63, UR4 ;  /* 0x000000043f3f7c20 */ /* 0x000fce0008410000 */
[----:B------:R-:W5:Y:S08]  /*9ec0*/  MUFU.TANH R55, R55 ;  /* 0x0000003700377308 */ /* 0x000f700000002400 */
[----:B------:R-:W5:Y:S08]  /*9ed0*/  MUFU.TANH R57, R57 ;  /* 0x0000003900397308 */ /* 0x000f700000002400 */
[----:B------:R-:W5:Y:S08]  /*9ee0*/  MUFU.TANH R59, R59 ;  /* 0x0000003b003b7308 */ /* 0x000f700000002400 */
[----:B------:R-:W5:Y:S01]  /*9ef0*/  MUFU.TANH R63, R63 ;  /* 0x0000003f003f7308 */ /* 0x000f620000002400 */
[----:B------:R-:W-:Y:S01]  /*9f00*/  FMUL.FTZ R94, R71, UR4 ;  /* 0x00000004475e7c20 */ /* 0x000fe20008410000 */
[----:B--2---:R-:W-:Y:S01]  /*9f10*/  LOP3.LUT R91, R91, 0xfffffffe, RZ, 0xc0, !PT ;  /* 0xfffffffe5b5b7812 */ /* 0x004fe200078ec0ff */
[----:B------:R-:W-:Y:S01]  /*9f20*/  FMUL.FTZ R75, R75, UR4 ;  /* 0x000000044b4b7c20 */ /* 0x000fe20008410000 */
[----:B------:R-:W-:Y:S01]  /*9f30*/  FMUL.FTZ R79, R79, UR4 ;  /* 0x000000044f4f7c20 */ /* 0x000fe20008410000 */
[----:B------:R-:W-:Y:S01]  /*9f40*/  FMUL.FTZ R83, R83, UR4 ;  /* 0x0000000453537c20 */ /* 0x000fe20008410000 */
[----:B------:R-:W-:Y:S01]  /*9f50*/  @P4 LOP3.LUT R91, R91, 0x1, RZ, 0xfc, !PT ;  /* 0x000000015b5b4812 */ /* 0x000fe200078efcff */
[----:B------:R-:W-:Y:S01]  /*9f60*/  FMUL.FTZ R87, R87, UR4 ;  /* 0x0000000457577c20 */ /* 0x000fe20008410000 */
[----:B------:R-:W-:Y:S03]  /*9f70*/  MUFU.TANH R3, R3 ;  /* 0x0000000300037308 */ /* 0x000fe60000002400 */
[----:B------:R3:W-:Y:S05]  /*9f80*/  STL [R1+0x10], R91 ;  /* 0x0000105b01007387 */ /* 0x0007ea0000100800 */
[----:B------:R-:W-:Y:S01]  /*9f90*/  MUFU.TANH R4, R4 ;  /* 0x0000000400047308 */ /* 0x000fe20000002400 */
[----:B---3--:R-:W-:-:S07]  /*9fa0*/  IMAD.IADD R91, R89, 0x1, R99 ;  /* 0x00000001595b7824 */ /* 0x008fce00078e0263 */
[----:B------:R-:W-:Y:S01]  /*9fb0*/  MUFU.TANH R5, R5 ;  /* 0x0000000500057308 */ /* 0x000fe20000002400 */
[----:B-1----:R-:W-:-:S05]  /*9fc0*/  @P4 IMAD.HI.U32 R24, R91, R24, RZ ;  /* 0x000000185b184227 */ /* 0x002fca00078e00ff */
[----:B0-----:R-:W-:Y:S02]  /*9fd0*/  @P4 SHF.R.U32.HI R91, RZ, R33, R24 ;  /* 0x00000021ff5b4219 */ /* 0x001fe40000011618 */
[----:B------:R-:W-:Y:S03]  /*9fe0*/  MUFU.TANH R8, R8 ;  /* 0x0000000800087308 */ /* 0x000fe60000002400 */
[----:B------:R-:W0:Y:S01]  /*9ff0*/  SHFL.IDX PT, R24, R91, 0x1, 0x1c1f ;  /* 0x003c1f005b187f89 */ /* 0x000e2200000e0000 */
[----:B------:R-:W-:-:S04]  /*a000*/  IMAD.MOV.U32 R89, RZ, RZ, -0x80 ;  /* 0xffffff80ff597424 */ /* 0x000fc800078e00ff */
[----:B------:R-:W-:Y:S01]  /*a010*/  IMAD R89, R88, R89, 0x80 ;  /* 0x0000008058597424 */ /* 0x000fe200078e0259 */
[----:B------:R-:W-:Y:S04]  /*a020*/  MUFU.TANH R10, R10 ;  /* 0x0000000a000a7308 */ /* 0x000fe80000002400 */
[C-C-:B----4-:R-:W-:Y:S02]  /*a030*/  IADD3 R112, -R36.reuse, 0x1, R89.reuse ;  /* 0x0000000124707810 */ /* 0x150fe40007ffe159 */
[----:B-----5:R-:W-:Y:S02]  /*a040*/  IADD3 R89, -R36, R95, R89 ;  /* 0x0000005f24597210 */ /* 0x020fe40007ffe159 */
[----:B------:R-:W-:Y:S01]  /*a050*/  IADD3 R112, -R97, R112, R95 ;  /* 0x0000007061707210 */ /* 0x000fe20007ffe15f */
[----:B------:R-:W-:Y:S08]  /*a060*/  MUFU.TANH R11, R11 ;  /* 0x0000000b000b7308 */ /* 0x000ff00000002400 */
[----:B------:R-:W-:Y:S01]  /*a070*/  MUFU.TANH R12, R12 ;  /* 0x0000000c000c7308 */ /* 0x000fe20000002400 */
[----:B0-----:R-:W-:-:S04]  /*a080*/  VIADDMNMX R24, R24, R112, R89, PT ;  /* 0x0000007018187246 */ /* 0x001fc80003800159 */
[C---:B------:R-:W-:Y:S02]  /*a090*/  ISETP.GT.AND P1, PT, R24.reuse, RZ, PT ;  /* 0x000000ff1800720c */ /* 0x040fe40003f24270 */
[C---:B------:R-:W-:Y:S01]  /*a0a0*/  ISETP.GT.AND P2, PT, R24.reuse, 0x1, PT ;  /* 0x000000011800780c */ /* 0x040fe20003f44270 */
[----:B------:R-:W-:Y:S01]  /*a0b0*/  MUFU.TANH R13, R13 ;  /* 0x0000000d000d7308 */ /* 0x000fe20000002400 */
[----:B------:R-:W-:Y:S02]  /*a0c0*/  ISETP.GT.AND P3, PT, R24, 0x8, PT ;  /* 0x000000081800780c */ /* 0x000fe40003f64270 */
[----:B------:R-:W-:Y:S02]  /*a0d0*/  FSEL R114, R114, -INF , P1 ;  /* 0xff80000072727808 */ /* 0x000fe40000800000 */
[----:B------:R-:W-:Y:S02]  /*a0e0*/  FSEL R110, R110, -INF , P2 ;  /* 0xff8000006e6e7808 */ /* 0x000fe40001000000 */
[----:B------:R-:W-:Y:S01]  /*a0f0*/  ISETP.GT.AND P1, PT, R24, 0x9, PT ;  /* 0x000000091800780c */ /* 0x000fe20003f24270 */
[----:B------:R-:W-:Y:S01]  /*a100*/  MUFU.TANH R25, R25 ;  /* 0x0000001900197308 */ /* 0x000fe20000002400 */
[----:B------:R-:W-:-:S02]  /*a110*/  FSEL R108, R108, -INF , P3 ;  /* 0xff8000006c6c7808 */ /* 0x000fc40001800000 */
[----:B------:R-:W-:Y:S02]  /*a120*/  FMNMX.FTZ R93, R114, R110, !PT ;  /* 0x0000006e725d7209 */ /* 0x000fe40007810000 */
[----:B------:R-:W-:Y:S02]  /*a130*/  ISETP.GT.AND P2, PT, R24, 0x10, PT ;  /* 0x000000101800780c */ /* 0x000fe40003f44270 */
[----:B------:R-:W-:Y:S01]  /*a140*/  FSEL R36, R9, -INF , P1 ;  /* 0xff80000009247808 */ /* 0x000fe20000800000 */
[----:B------:R-:W-:Y:S01]  /*a150*/  MUFU.TANH R26, R26 ;  /* 0x0000001a001a7308 */ /* 0x000fe20000002400 */
[----:B------:R-:W-:Y:S02]  /*a160*/  FMNMX.FTZ R93, R108, R93, !PT ;  /* 0x0000005d6c5d7209 */ /* 0x000fe40007810000 */
[----:B------:R-:W-:Y:S02]  /*a170*/  ISETP.GT.AND P1, PT, R24, 0x11, PT ;  /* 0x000000111800780c */ /* 0x000fe40003f24270 */
[----:B------:R-:W-:-:S02]  /*a180*/  FSEL R40, R90, -INF , P2 ;  /* 0xff8000005a287808 */ /* 0x000fc40001000000 */
[----:B------:R-:W-:Y:S01]  /*a190*/  FMNMX.FTZ R93, R36, R93, !PT ;  /* 0x0000005d245d7209 */ /* 0x000fe20007810000 */
[----:B------:R-:W-:Y:S01]  /*a1a0*/  MUFU.TANH R27, R27 ;  /* 0x0000001b001b7308 */ /* 0x000fe20000002400 */
[----:B------:R-:W-:Y:S02]  /*a1b0*/  ISETP.GT.AND P2, PT, R24, 0x18, PT ;  /* 0x000000181800780c */ /* 0x000fe40003f44270 */
[----:B------:R-:W-:Y:S02]  /*a1c0*/  FSEL R38, R35, -INF , P1 ;  /* 0xff80000023267808 */ /* 0x000fe40000800000 */
[----:B------:R-:W-:Y:S02]  /*a1d0*/  FMNMX.FTZ R93, R40, R93, !PT ;  /* 0x0000005d285d7209 */ /* 0x000fe40007810000 */
        /* <DEDUP_REMOVED lines=19> */
[----:B------:R-:W-:Y:S01]  /*a310*/  FMNMX.FTZ R93, R52, R93, !PT ;  /* 0x0000005d345d7209 */ /* 0x000fe20007810000 */
[----:B------:R-:W-:Y:S01]  /*a320*/  FMUL.FTZ R33, R56, UR4 ;  /* 0x0000000438217c20 */ /* 0x000fe20008410000 */
        /* <DEDUP_REMOVED lines=9> */
[----:B------:R-:W-:Y:S01]  /*a3c0*/  FMNMX.FTZ R93, R54, R93, !PT ;  /* 0x0000005d365d7209 */ /* 0x000fe20007810000 */
[----:B------:R-:W-:Y:S01]  /*a3d0*/  FMUL.FTZ R90, R67, UR4 ;  /* 0x00000004435a7c20 */ /* 0x000fe20008410000 */
[----:B------:R-:W-:Y:S02]  /*a3e0*/  ISETP.GT.AND P2, PT, R24, 0x40, PT ;  /* 0x000000401800780c */ /* 0x000fe40003f44270 */
[----:B------:R-:W-:Y:S02]  /*a3f0*/  FSEL R62, R53, -INF , P1 ;  /* 0xff800000353e7808 */ /* 0x000fe40000800000 */
[----:B------:R-:W-:Y:S01]  /*a400*/  FMNMX.FTZ R93, R58, R93, !PT ;  /* 0x0000005d3a5d7209 */ /* 0x000fe20007810000 */
[----:B------:R-:W-:Y:S01]  /*a410*/  MUFU.TANH R9, R9 ;  /* 0x0000000900097308 */ /* 0x000fe20000002400 */
[----:B------:R-:W-:Y:S01]  /*a420*/  FMUL.FTZ R92, R70, UR4 ;  /* 0x00000004465c7c20 */ /* 0x000fe20008410000 */
[----:B------:R-:W-:Y:S02]  /*a430*/  ISETP.GT.AND P1, PT, R24, 0x41, PT ;  /* 0x000000411800780c */ /* 0x000fe40003f24270 */
[----:B------:R-:W-:-:S02]  /*a440*/  FSEL R70, R55, -INF , P2 ;  /* 0xff80000037467808 */ /* 0x000fc40001000000 */
[----:B------:R-:W-:Y:S02]  /*a450*/  FMNMX.FTZ R93, R62, R93, !PT ;  /* 0x0000005d3e5d7209 */ /* 0x000fe40007810000 */
[----:B------:R-:W0:Y:S01]  /*a460*/  MUFU.TANH R90, R90 ;  /* 0x0000005a005a7308 */ /* 0x000e220000002400 */
[----:B------:R-:W-:Y:S02]  /*a470*/  ISETP.GT.AND P2, PT, R24, 0x48, PT ;  /* 0x000000481800780c */ /* 0x000fe40003f44270 */
[----:B------:R-:W-:Y:S02]  /*a480*/  FSEL R66, R57, -INF , P1 ;  /* 0xff80000039427808 */ /* 0x000fe40000800000 */
[----:B------:R-:W-:Y:S01]  /*a490*/  FMNMX.FTZ R93, R70, R93, !PT ;  /* 0x0000005d465d7209 */ /* 0x000fe20007810000 */
[----:B------:R-:W-:Y:S01]  /*a4a0*/  FMUL.FTZ R35, R74, UR4 ;  /* 0x000000044a237c20 */ /* 0x000fe20008410000 */
[----:B------:R-:W-:Y:S01]  /*a4b0*/  ISETP.GT.AND P1, PT, R24, 0x49, PT ;  /* 0x000000491800780c */ /* 0x000fe20003f24270 */
[----:B------:R-:W1:Y:S01]  /*a4c0*/  MUFU.TANH R92, R92 ;  /* 0x0000005c005c7308 */ /* 0x000e620000002400 */
[----:B------:R-:W-:-:S02]  /*a4d0*/  FSEL R74, R59, -INF , P2 ;  /* 0xff8000003b4a7808 */ /* 0x000fc40001000000 */
[----:B------:R-:W-:Y:S01]  /*a4e0*/  FMNMX.FTZ R93, R66, R93, !PT ;  /* 0x0000005d425d7209 */ /* 0x000fe20007810000 */
[----:B------:R-:W-:Y:S01]  /*a4f0*/  FMUL.FTZ R37, R78, UR4 ;  /* 0x000000044e257c20 */ /* 0x000fe20008410000 */
[----:B------:R-:W-:Y:S02]  /*a500*/  ISETP.GT.AND P2, PT, R24, 0x50, PT ;  /* 0x000000501800780c */ /* 0x000fe40003f44270 */
[----:B------:R-:W-:Y:S01]  /*a510*/  FSEL R78, R63, -INF , P1 ;  /* 0xff8000003f4e7808 */ /* 0x000fe20000800000 */
[----:B------:R-:W2:Y:S01]  /*a520*/  MUFU.TANH R94, R94 ;  /* 0x0000005e005e7308 */ /* 0x000ea20000002400 */
[----:B------:R-:W-:Y:S02]  /*a530*/  FMNMX.FTZ R93, R74, R93, !PT ;  /* 0x0000005d4a5d7209 */ /* 0x000fe40007810000 */
[----:B------:R-:W-:Y:S02]  /*a540*/  ISETP.GT.AND P1, PT, R24, 0x51, PT ;  /* 0x000000511800780c */ /* 0x000fe40003f24270 */
[----:B------:R-:W-:-:S03]  /*a550*/  FMNMX.FTZ R93, R78, R93, !PT ;  /* 0x0000005d4e5d7209 */ /* 0x000fc60007810000 */
[----:B------:R3:W-:Y:S01]  /*a560*/  MUFU.TANH R98, R37 ;  /* 0x0000002500627308 */ /* 0x0007e20000002400 */
[----:B0-----:R-:W-:-:S07]  /*a570*/  FSEL R90, R90, -INF , P1 ;  /* 0xff8000005a5a7808 */ /* 0x001fce0000800000 */
[----:B------:R-:W0:Y:S01]  /*a580*/  MUFU.TANH R35, R35 ;  /* 0x0000002300237308 */ /* 0x000e220000002400 */
[----:B---3--:R-:W-:Y:S01]  /*a590*/  FMUL.FTZ R37, R82, UR4 ;  /* 0x0000000452257c20 */ /* 0x008fe20008410000 */
[----:B------:R-:W-:Y:S02]  /*a5a0*/  FSEL R82, R9, -INF , P2 ;  /* 0xff80000009527808 */ /* 0x000fe40001000000 */
[----:B------:R-:W-:Y:S02]  /*a5b0*/  ISETP.GT.AND P2, PT, R24, 0x58, PT ;  /* 0x000000581800780c */ /* 0x000fe40003f44270 */
[----:B------:R-:W-:Y:S02]  /*a5c0*/  FMNMX.FTZ R93, R82, R93, !PT ;  /* 0x0000005d525d7209 */ /* 0x000fe40007810000 */
[----:B------:R-:W3:Y:S01]  /*a5d0*/  MUFU.TANH R75, R75 ;  /* 0x0000004b004b7308 */ /* 0x000ee20000002400 */
[----:B------:R-:W-:Y:S02]  /*a5e0*/  ISETP.GT.AND P1, PT, R24, 0x59, PT ;  /* 0x000000591800780c */ /* 0x000fe40003f24270 */
[----:B-1----:R-:W-:-:S02]  /*a5f0*/  FSEL R92, R92, -INF , P2 ;  /* 0xff8000005c5c7808 */ /* 0x002fc40001000000 */
[----:B------:R-:W-:Y:S02]  /*a600*/  FMNMX.FTZ R93, R90, R93, !PT ;  /* 0x0000005d5a5d7209 */ /* 0x000fe40007810000 */
[----:B------:R-:W-:Y:S01]  /*a610*/  ISETP.GT.AND P2, PT, R24, 0x60, PT ;  /* 0x000000601800780c */ /* 0x000fe20003f44270 */
[----:B------:R-:W1:Y:S01]  /*a620*/  MUFU.TANH R79, R79 ;  /* 0x0000004f004f7308 */ /* 0x000e620000002400 */
[----:B--2---:R-:W-:Y:S02]  /*a630*/  FSEL R94, R94, -INF , P1 ;  /* 0xff8000005e5e7808 */ /* 0x004fe40000800000 */
[----:B------:R-:W-:Y:S01]  /*a640*/  FMNMX.FTZ R93, R92, R93, !PT ;  /* 0x0000005d5c5d7209 */ /* 0x000fe20007810000 */
[----:B------:R-:W-:Y:S01]  /*a650*/  FMUL.FTZ R9, R86, UR4 ;  /* 0x0000000456097c20 */ /* 0x000fe20008410000 */
        /* <DEDUP_REMOVED lines=9> */
[----:B------:R-:W-:Y:S02]  /*a6f0*/  FSEL R98, R98, -INF , P2 ;  /* 0xff80000062627808 */ /* 0x000fe40001000000 */
[----:B------:R-:W-:-:S03]  /*a700*/  FMNMX.FTZ R93, R96, R93, !PT ;  /* 0x0000005d605d7209 */ /* 0x000fc60007810000 */
[----:B------:R-:W3:Y:S01]  /*a710*/  MUFU.TANH R9, R9 ;  /* 0x0000000900097308 */ /* 0x000ee20000002400 */
[----:B------:R-:W-:Y:S02]  /*a720*/  ISETP.GT.AND P2, PT, R24, 0x70, PT ;  /* 0x000000701800780c */ /* 0x000fe40003f44270 */
[----:B-1----:R-:W-:Y:S02]  /*a730*/  FSEL R100, R79, -INF , P1 ;  /* 0xff8000004f647808 */ /* 0x002fe40000800000 */
[----:B------:R-:W-:-:S03]  /*a740*/  FMNMX.FTZ R93, R98, R93, !PT ;  /* 0x0000005d625d7209 */ /* 0x000fc60007810000 */
[----:B------:R-:W1:Y:S01]  /*a750*/  MUFU.TANH R87, R87 ;  /* 0x0000005700577308 */ /* 0x000e620000002400 */
[----:B------:R-:W-:Y:S01]  /*a760*/  FMUL.FTZ R35, R60, UR4 ;  /* 0x000000043c237c20 */ /* 0x000fe20008410000 */
[----:B------:R-:W-:Y:S02]  /*a770*/  ISETP.GT.AND P1, PT, R24, 0x71, PT ;  /* 0x000000711800780c */ /* 0x000fe40003f24270 */
[----:B0-----:R-:W-:Y:S02]  /*a780*/  FSEL R60, R37, -INF , P2 ;  /* 0xff800000253c7808 */ /* 0x001fe40001000000 */
[----:B------:R-:W-:Y:S02]  /*a790*/  FMNMX.FTZ R93, R100, R93, !PT ;  /* 0x0000005d645d7209 */ /* 0x000fe40007810000 */
[----:B------:R-:W-:Y:S02]  /*a7a0*/  ISETP.GT.AND P2, PT, R24, 0x78, PT ;  /* 0x000000781800780c */ /* 0x000fe40003f44270 */
[----:B--2---:R-:W-:-:S02]  /*a7b0*/  FSEL R102, R83, -INF , P1 ;  /* 0xff80000053667808 */ /* 0x004fc40000800000 */
[----:B------:R-:W-:Y:S02]  /*a7c0*/  FMNMX.FTZ R93, R60, R93, !PT ;  /* 0x0000005d3c5d7209 */ /* 0x000fe40007810000 */
[----:B------:R-:W-:Y:S02]  /*a7d0*/  ISETP.GT.AND P1, PT, R24, 0x79, PT ;  /* 0x000000791800780c */ /* 0x000fe40003f24270 */
[----:B---3--:R-:W-:Y:S02]  /*a7e0*/  FSEL R106, R9, -INF , P2 ;  /* 0xff800000096a7808 */ /* 0x008fe40001000000 */
[----:B------:R-:W-:Y:S02]  /*a7f0*/  FMNMX.FTZ R93, R102, R93, !PT ;  /* 0x0000005d665d7209 */ /* 0x000fe40007810000 */
[----:B-1----:R-:W-:Y:S02]  /*a800*/  FSEL R104, R87, -INF , P1 ;  /* 0xff80000057687808 */ /* 0x002fe40000800000 */
[----:B------:R-:W-:-:S04]  /*a810*/  FMNMX.FTZ R93, R106, R93, !PT ;  /* 0x0000005d6a5d7209 */ /* 0x000fc80007810000 */
[----:B------:R-:W-:-:S05]  /*a820*/  FMNMX.FTZ R93, R104, R93, !PT ;  /* 0x0000005d685d7209 */ /* 0x000fca0007810000 */
[----:B------:R-:W0:Y:S04]  /*a830*/  SHFL.BFLY PT, R24, R93, 0x2, 0x1f ;  /* 0x0c401f005d187f89 */ /* 0x000e2800000e0000 */
[----:B------:R-:W1:Y:S01]  /*a840*/  SHFL.IDX PT, R63, R91, RZ, 0x1c1f ;  /* 0x001c1fff5b3f7589 */ /* 0x000e6200000e0000 */
[----:B0-----:R-:W-:-:S05]  /*a850*/  FMNMX.FTZ R9, R93, R24, !PT ;  /* 0x000000185d097209 */ /* 0x001fca0007810000 */
[----:B------:R-:W0:Y:S01]  /*a860*/  SHFL.BFLY PT, R24, R9, 0x1, 0x1f ;  /* 0x0c201f0009187f89 */ /* 0x000e2200000e0000 */
[----:B-1----:R-:W-:Y:S01]  /*a870*/  VIADDMNMX R63, R63, R112, R89, PT ;  /* 0x000000703f3f7246 */ /* 0x002fe20003800159 */
[----:B------:R-:W-:-:S03]  /*a880*/  FMUL.FTZ R39, R64, UR4 ;  /* 0x0000000440277c20 */ /* 0x000fc60008410000 */
[C---:B------:R-:W-:Y:S02]  /*a890*/  ISETP.GT.AND P2, PT, R63.reuse, 0x1, PT ;  /* 0x000000013f00780c */ /* 0x040fe40003f44270 */
[----:B------:R-:W-:Y:S02]  /*a8a0*/  ISETP.GT.AND P3, PT, R63, 0x8, PT ;  /* 0x000000083f00780c */ /* 0x000fe40003f64270 */
[----:B------:R-:W-:Y:S02]  /*a8b0*/  FSEL R4, R4, -INF , P2 ;  /* 0xff80000004047808 */ /* 0x000fe40001000000 */
[----:B0-----:R-:W-:Y:S01]  /*a8c0*/  FMNMX.FTZ R24, R9, R24, !PT ;  /* 0x0000001809187209 */ /* 0x001fe20007810000 */
[----:B------:R-:W-:Y:S02]  /*a8d0*/  IMAD.U32 R9, RZ, RZ, UR5 ;  /* 0x00000005ff097e24 */ /* 0x000fe4000f8e00ff */
[----:B------:R-:W-:Y:S01]  /*a8e0*/  FMUL.FTZ R47, R72, UR4 ;  /* 0x00000004482f7c20 */ /* 0x000fe20008410000 */
[----:B------:R-:W-:Y:S01]  /*a8f0*/  ISETP.GT.AND P2, PT, R63, 0x10, PT ;  /* 0x000000103f00780c */ /* 0x000fe20003f44270 */
[----:B------:R-:W-:Y:S01]  /*a900*/  FMUL.FTZ R51, R76, UR4 ;  /* 0x000000044c337c20 */ /* 0x000fe20008410000 */
[C---:B------:R-:W-:Y:S01]  /*a910*/  FMUL.FTZ R59, R24.reuse, R9 ;  /* 0x00000009183b7220 */ /* 0x040fe20000410000 */
[----:B------:R-:W-:Y:S01]  /*a920*/  FSETP.NEU.FTZ.AND P1, PT, R24, -INF , PT ;  /* 0xff8000001800780b */ /* 0x000fe20003f3d000 */
[----:B------:R-:W-:Y:S01]  /*a930*/  FMUL.FTZ R55, R80, UR4 ;  /* 0x0000000450377c20 */ /* 0x000fe20008410000 */
[----:B------:R-:W-:Y:S01]  /*a940*/  FMUL.FTZ R37, R61, UR4 ;  /* 0x000000043d257c20 */ /* 0x000fe20008410000 */
[----:B------:R-:W0:Y:S01]  /*a950*/  MUFU.TANH R30, R30 ;  /* 0x0000001e001e7308 */ /* 0x000e220000002400 */
[----:B------:R-:W-:-:S07]  /*a960*/  FSEL R59, R59, RZ, P1 ;  /* 0x000000ff3b3b7208 */ /* 0x000fce0000800000 */
[----:B------:R-:W1:Y:S01]  /*a970*/  MUFU.TANH R31, R31 ;  /* 0x0000001f001f7308 */ /* 0x000e620000002400 */
[----:B------:R-:W-:-:S07]  /*a980*/  ISETP.GT.AND P1, PT, R63, RZ, PT ;  /* 0x000000ff3f00720c */ /* 0x000fce0003f24270 */
[----:B------:R-:W2:Y:S01]  /*a990*/  MUFU.TANH R32, R32 ;  /* 0x0000002000207308 */ /* 0x000ea20000002400 */
[----:B------:R-:W-:-:S07]  /*a9a0*/  FSEL R64, R3, -INF , P1 ;  /* 0xff80000003407808 */ /* 0x000fce0000800000 */
[----:B------:R-:W3:Y:S01]  /*a9b0*/  MUFU.TANH R33, R33 ;  /* 0x0000002100217308 */ /* 0x000ee20000002400 */
[----:B------:R-:W-:-:S07]  /*a9c0*/  ISETP.GT.AND P1, PT, R63, 0x9, PT ;  /* 0x000000093f00780c */ /* 0x000fce0003f24270 */
[----:B------:R-:W4:Y:S01]  /*a9d0*/  MUFU.TANH R34, R34 ;  /* 0x0000002200227308 */ /* 0x000f220000002400 */
[----:B------:R-:W-:Y:S01]  /*a9e0*/  FSEL R72, R5, -INF , P3 ;  /* 0xff80000005487808 */ /* 0x000fe20001800000 */
[----:B------:R-:W-:Y:S01]  /*a9f0*/  FMUL.FTZ R41, R65, UR4 ;  /* 0x0000000441297c20 */ /* 0x000fe20008410000 */
[----:B------:R-:W-:Y:S01]  /*aa00*/  FMNMX.FTZ R3, R64, R4, !PT ;  /* 0x0000000440037209 */ /* 0x000fe20007810000 */
[----:B------:R-:W-:Y:S01]  /*aa10*/  FMUL.FTZ R43, R68, UR4 ;  /* 0x00000004442b7c20 */ /* 0x000fe20008410000 */
[----:B------:R-:W-:Y:S01]  /*aa20*/  FSEL R8, R8, -INF , P1 ;  /* 0xff80000008087808 */ /* 0x000fe20000800000 */
[----:B------:R-:W-:Y:S01]  /*aa30*/  FMUL.FTZ R45, R69, UR4 ;  /* 0x00000004452d7c20 */ /* 0x000fe20008410000 */
[----:B------:R-:W-:Y:S01]  /*aa40*/  FMNMX.FTZ R3, R72, R3, !PT ;  /* 0x0000000348037209 */ /* 0x000fe20007810000 */
[----:B------:R-:W5:Y:S01]  /*aa50*/  MUFU.TANH R35, R35 ;  /* 0x0000002300237308 */ /* 0x000f620000002400 */
[----:B------:R-:W-:Y:S01]  /*aa60*/  ISETP.GT.AND P1, PT, R63, 0x11, PT ;  /* 0x000000113f00780c */ /* 0x000fe20003f24270 */
[----:B------:R-:W-:Y:S01]  /*aa70*/  FMUL.FTZ R49, R73, UR4 ;  /* 0x0000000449317c20 */ /* 0x000fe20008410000 */
[----:B------:R-:W-:Y:S01]  /*aa80*/  FSEL R10, R10, -INF , P2 ;  /* 0xff8000000a0a7808 */ /* 0x000fe20001000000 */
[----:B------:R-:W-:Y:S01]  /*aa90*/  FMUL.FTZ R53, R77, UR4 ;  /* 0x000000044d357c20 */ /* 0x000fe20008410000 */
[----:B------:R-:W-:Y:S01]  /*aaa0*/  FMNMX.FTZ R3, R8, R3, !PT ;  /* 0x0000000308037209 */ /* 0x000fe20007810000 */
[----:B------:R-:W-:Y:S01]  /*aab0*/  FMUL.FTZ R57, R81, UR4 ;  /* 0x0000000451397c20 */ /* 0x000fe20008410000 */
[----:B------:R-:W-:Y:S01]  /*aac0*/  ISETP.GT.AND P2, PT, R63, 0x18, PT ;  /* 0x000000183f00780c */ /* 0x000fe20003f44270 */
[----:B------:R-:W-:Y:S01]  /*aad0*/  MUFU.TANH R39, R39 ;  /* 0x0000002700277308 */ /* 0x000fe20000002400 */
[----:B------:R-:W-:Y:S01]  /*aae0*/  FSEL R76, R11, -INF , P1 ;  /* 0xff8000000b4c7808 */ /* 0x000fe20000800000 */
[----:B------:R-:W5:Y:S01]  /*aaf0*/  S2R R101, SR_CgaCtaId ;  /* 0x0000000000657919 */ /* 0x000f620000008800 */
[----:B------:R-:W-:Y:S01]  /*ab00*/  FMNMX.FTZ R3, R10, R3, !PT ;  /* 0x000000030a037209 */ /* 0x000fe20007810000 */
[----:B------:R-:W-:Y:S01]  /*ab10*/  FFMA.FTZ R5, R36, R9, -R59 ;  /* 0x0000000924057223 */ /* 0x000fe2000001083b */
[----:B------:R-:W-:Y:S01]  /*ab20*/  ISETP.GT.AND P1, PT, R63, 0x19, PT ;  /* 0x000000193f00780c */ /* 0x000fe20003f24270 */
[----:B------:R-:W-:Y:S01]  /*ab30*/  VIADD R0, R0, 0x16840 ;  /* 0x0001684000007836 */ /* 0x000fe20000000000 */
[----:B------:R-:W-:Y:S01]  /*ab40*/  FSEL R36, R12, -INF , P2 ;  /* 0xff8000000c247808 */ /* 0x000fe20001000000 */
[----:B------:R-:W-:Y:S01]  /*ab50*/  ULDC UR5, c[0x0][0x9d8] ;  /* 0x0002760000057ab9 */ /* 0x000fe20000000800 */
[----:B------:R-:W-:-:S02]  /*ab60*/  FMNMX.FTZ R3, R76, R3, !PT ;  /* 0x000000034c037209 */ /* 0x000fc40007810000 */
[----:B------:R-:W-:Y:S02]  /*ab70*/  ISETP.GT.AND P2, PT, R63, 0x20, PT ;  /* 0x000000203f00780c */ /* 0x000fe40003f44270 */
[----:B------:R-:W-:Y:S02]  /*ab80*/  FSEL R80, R13, -INF , P1 ;  /* 0xff8000000d507808 */ /* 0x000fe40000800000 */
[----:B------:R-:W-:Y:S01]  /*ab90*/  FMNMX.FTZ R3, R36, R3, !PT ;  /* 0x0000000324037209 */ /* 0x000fe20007810000 */
[----:B------:R-:W-:Y:S01]  /*aba0*/  FFMA.FTZ R145, R40, R9, -R59 ;  /* 0x0000000928917223 */ /* 0x000fe2000001083b */
[----:B------:R-:W-:Y:S02]  /*abb0*/  ISETP.GT.AND P1, PT, R63, 0x21, PT ;  /* 0x000000213f00780c */ /* 0x000fe40003f24270 */
[----:B------:R-:W-:Y:S02]  /*abc0*/  FSEL R40, R25, -INF , P2 ;  /* 0xff80000019287808 */ /* 0x000fe40001000000 */
[----:B------:R-:W-:Y:S01]  /*abd0*/  FMNMX.FTZ R3, R80, R3, !PT ;  /* 0x0000000350037209 */ /* 0x000fe20007810000 */
[----:B------:R-:W-:Y:S01]  /*abe0*/  FMUL.FTZ R61, R84, UR4 ;  /* 0x00000004543d7c20 */ /* 0x000fe20008410000 */
[----:B------:R-:W-:-:S02]  /*abf0*/  ISETP.GT.AND P2, PT, R63, 0x28, PT ;  /* 0x000000283f00780c */ /* 0x000fc40003f44270 */
[----:B------:R-:W-:Y:S02]  /*ac00*/  FSEL R84, R26, -INF , P1 ;  /* 0xff8000001a547808 */ /* 0x000fe40000800000 */
[----:B------:R-:W-:Y:S01]  /*ac10*/  FMNMX.FTZ R3, R40, R3, !PT ;  /* 0x0000000328037209 */ /* 0x000fe20007810000 */
[----:B------:R-:W-:Y:S01]  /*ac20*/  FFMA.FTZ R26, R38, R9, -R59 ;  /* 0x00000009261a7223 */ /* 0x000fe2000001083b */
[----:B------:R-:W-:Y:S02]  /*ac30*/  ISETP.GT.AND P1, PT, R63, 0x29, PT ;  /* 0x000000293f00780c */ /* 0x000fe40003f24270 */
[----:B------:R-:W-:Y:S02]  /*ac40*/  FSEL R38, R27, -INF , P2 ;  /* 0xff8000001b267808 */ /* 0x000fe40001000000 */
[----:B------:R-:W-:Y:S02]  /*ac50*/  FMNMX.FTZ R3, R84, R3, !PT ;  /* 0x0000000354037209 */ /* 0x000fe40007810000 */
[----:B------:R-:W-:-:S02]  /*ac60*/  ISETP.GT.AND P2, PT, R63, 0x30, PT ;  /* 0x000000303f00780c */ /* 0x000fc40003f44270 */
[----:B------:R-:W-:Y:S02]  /*ac70*/  FSEL R28, R28, -INF , P1 ;  /* 0xff8000001c1c7808 */ /* 0x000fe40000800000 */
[----:B------:R-:W-:Y:S01]  /*ac80*/  FMNMX.FTZ R3, R38, R3, !PT ;  /* 0x0000000326037209 */ /* 0x000fe20007810000 */
[--C-:B------:R-:W-:Y:S01]  /*ac90*/  FFMA.FTZ R147, R44, R9, -R59.reuse ;  /* 0x000000092c937223 */ /* 0x100fe2000001083b */
[----:B------:R-:W-:Y:S02]  /*aca0*/  ISETP.GT.AND P1, PT, R63, 0x31, PT ;  /* 0x000000313f00780c */ /* 0x000fe40003f24270 */
[----:B------:R-:W-:Y:S02]  /*acb0*/  FSEL R44, R29, -INF , P2 ;  /* 0xff8000001d2c7808 */ /* 0x000fe40001000000 */
[----:B------:R-:W-:Y:S01]  /*acc0*/  FMNMX.FTZ R3, R28, R3, !PT ;  /* 0x000000031c037209 */ /* 0x000fe20007810000 */
[----:B------:R-:W-:Y:S01]  /*acd0*/  FFMA.FTZ R151, R108, R9, -R59 ;  /* 0x000000096c977223 */ /* 0x000fe2000001083b */
[----:B------:R-:W-:-:S02]  /*ace0*/  ISETP.GT.AND P2, PT, R63, 0x38, PT ;  /* 0x000000383f00780c */ /* 0x000fc40003f44270 */
[----:B0-----:R-:W-:Y:S02]  /*acf0*/  FSEL R108, R30, -INF , P1 ;  /* 0xff8000001e6c7808 */ /* 0x001fe40000800000 */
[----:B------:R-:W-:Y:S01]  /*ad00*/  FMNMX.FTZ R3, R44, R3, !PT ;  /* 0x000000032c037209 */ /* 0x000fe20007810000 */
[----:B------:R-:W-:Y:S01]  /*ad10*/  FFMA.FTZ R30, R42, R9, -R59 ;  /* 0x000000092a1e7223 */ /* 0x000fe2000001083b */
[----:B------:R-:W-:Y:S02]  /*ad20*/  ISETP.GT.AND P1, PT, R63, 0x39, PT ;  /* 0x000000393f00780c */ /* 0x000fe40003f24270 */
[----:B-1----:R-:W-:Y:S02]  /*ad30*/  FSEL R42, R31, -INF , P2 ;  /* 0xff8000001f2a7808 */ /* 0x002fe40001000000 */
[----:B------:R-:W-:Y:S01]  /*ad40*/  FMNMX.FTZ R3, R108, R3, !PT ;  /* 0x000000036c037209 */ /* 0x000fe20007810000 */
[----:B------:R-:W0:Y:S01]  /*ad50*/  MUFU.TANH R37, R37 ;  /* 0x0000002500257308 */ /* 0x000e220000002400 */
[----:B------:R-:W-:-:S02]  /*ad60*/  ISETP.GT.AND P2, PT, R63, 0x40, PT ;  /* 0x000000403f00780c */ /* 0x000fc40003f44270 */
[----:B--2---:R-:W-:Y:S02]  /*ad70*/  FSEL R32, R32, -INF , P1 ;  /* 0xff80000020207808 */ /* 0x004fe40000800000 */
[----:B------:R-:W-:Y:S01]  /*ad80*/  FMNMX.FTZ R3, R42, R3, !PT ;  /* 0x000000032a037209 */ /* 0x000fe20007810000 */
[--C-:B------:R-:W-:Y:S01]  /*ad90*/  FFMA.FTZ R141, R48, R9, -R59.reuse ;  /* 0x00000009308d7223 */ /* 0x100fe2000001083b */
[----:B------:R-:W-:Y:S02]  /*ada0*/  ISETP.GT.AND P1, PT, R63, 0x41, PT ;  /* 0x000000413f00780c */ /* 0x000fe40003f24270 */
[----:B---3--:R-:W-:Y:S02]  /*adb0*/  FSEL R48, R33, -INF , P2 ;  /* 0xff80000021307808 */ /* 0x008fe40001000000 */
[----:B------:R-:W-:Y:S01]  /*adc0*/  FMNMX.FTZ R3, R32, R3, !PT ;  /* 0x0000000320037209 */ /* 0x000fe20007810000 */
[----:B------:R-:W1:Y:S01]  /*add0*/  MUFU.TANH R41, R41 ;  /* 0x0000002900297308 */ /* 0x000e620000002400 */
[----:B------:R-:W-:Y:S01]  /*ade0*/  FFMA.FTZ R68, R110, R9, -R59 ;  /* 0x000000096e447223 */ /* 0x000fe2000001083b */
[----:B------:R-:W-:-:S02]  /*adf0*/  ISETP.GT.AND P2, PT, R63, 0x48, PT ;  /* 0x000000483f00780c */ /* 0x000fc40003f44270 */
[----:B----4-:R-:W-:Y:S02]  /*ae00*/  FSEL R110, R34, -INF , P1 ;  /* 0xff800000226e7808 */ /* 0x010fe40000800000 */
[----:B------:R-:W-:Y:S02]  /*ae10*/  FMNMX.FTZ R3, R48, R3, !PT ;  /* 0x0000000330037209 */ /* 0x000fe40007810000 */
[----:B------:R-:W2:Y:S01]  /*ae20*/  MUFU.TANH R43, R43 ;  /* 0x0000002b002b7308 */ /* 0x000ea20000002400 */
[----:B------:R-:W-:Y:S02]  /*ae30*/  ISETP.GT.AND P1, PT, R63, 0x49, PT ;  /* 0x000000493f00780c */ /* 0x000fe40003f24270 */
[----:B-----5:R-:W-:Y:S02]  /*ae40*/  FSEL R112, R35, -INF , P2 ;  /* 0xff80000023707808 */ /* 0x020fe40001000000 */
[----:B------:R-:W-:Y:S01]  /*ae50*/  FMNMX.FTZ R3, R110, R3, !PT ;  /* 0x000000036e037209 */ /* 0x000fe20007810000 */
[----:B------:R-:W-:Y:S01]  /*ae60*/  FFMA.FTZ R149, R114, R9, -R59 ;  /* 0x0000000972957223 */ /* 0x000fe2000001083b */
[----:B------:R-:W-:Y:S01]  /*ae70*/  ISETP.GT.AND P2, PT, R63, 0x50, PT ;  /* 0x000000503f00780c */ /* 0x000fe20003f44270 */
[----:B------:R-:W3:Y:S01]  /*ae80*/  MUFU.TANH R45, R45 ;  /* 0x0000002d002d7308 */ /* 0x000ee20000002400 */
[----:B0-----:R-:W-:-:S02]  /*ae90*/  FSEL R114, R37, -INF , P1 ;  /* 0xff80000025727808 */ /* 0x001fc40000800000 */
[----:B------:R-:W-:Y:S01]  /*aea0*/  FMNMX.FTZ R3, R112, R3, !PT ;  /* 0x0000000370037209 */ /* 0x000fe20007810000 */
[----:B------:R-:W-:Y:S01]  /*aeb0*/  FFMA.FTZ R143, R52, R9, -R59 ;  /* 0x00000009348f7223 */ /* 0x000fe2000001083b */
[----:B------:R-:W-:Y:S02]  /*aec0*/  ISETP.GT.AND P1, PT, R63, 0x51, PT ;  /* 0x000000513f00780c */ /* 0x000fe40003f24270 */
[----:B------:R-:W-:Y:S01]  /*aed0*/  FSEL R52, R39, -INF , P2 ;  /* 0xff80000027347808 */ /* 0x000fe20001000000 */
[----:B------:R-:W0:Y:S01]  /*aee0*/  MUFU.TANH R47, R47 ;  /* 0x0000002f002f7308 */ /* 0x000e220000002400 */
[----:B------:R-:W-:Y:S02]  /*aef0*/  FMNMX.FTZ R3, R114, R3, !PT ;  /* 0x0000000372037209 */ /* 0x000fe40007810000 */
[----:B------:R-:W-:Y:S02]  /*af00*/  ISETP.GT.AND P2, PT, R63, 0x58, PT ;  /* 0x000000583f00780c */ /* 0x000fe40003f44270 */
[----:B-1----:R-:W-:-:S02]  /*af10*/  FSEL R116, R41, -INF , P1 ;  /* 0xff80000029747808 */ /* 0x002fc40000800000 */
[----:B------:R-:W-:Y:S01]  /*af20*/  FMNMX.FTZ R3, R52, R3, !PT ;  /* 0x0000000334037209 */ /* 0x000fe20007810000 */
[----:B------:R-:W1:Y:S01]  /*af30*/  MUFU.TANH R49, R49 ;  /* 0x0000003100317308 */ /* 0x000e620000002400 */
[----:B------:R-:W-:Y:S02]  /*af40*/  ISETP.GT.AND P1, PT, R63, 0x59, PT ;  /* 0x000000593f00780c */ /* 0x000fe40003f24270 */
[----:B--2---:R-:W-:Y:S02]  /*af50*/  FSEL R120, R43, -INF , P2 ;  /* 0xff8000002b787808 */ /* 0x004fe40001000000 */
[----:B------:R-:W-:-:S03]  /*af60*/  FMNMX.FTZ R3, R116, R3, !PT ;  /* 0x0000000374037209 */ /* 0x000fc60007810000 */
[----:B------:R-:W2:Y:S01]  /*af70*/  MUFU.TANH R51, R51 ;  /* 0x0000003300337308 */ /* 0x000ea20000002400 */
[----:B------:R-:W-:Y:S01]  /*af80*/  ISETP.GT.AND P2, PT, R63, 0x60, PT ;  /* 0x000000603f00780c */ /* 0x000fe20003f44270 */
[----:B------:R-:W-:Y:S01]  /*af90*/  FMUL.FTZ R65, R85, UR4 ;  /* 0x0000000455417c20 */ /* 0x000fe20008410000 */
[----:B---3--:R-:W-:-:S05]  /*afa0*/  FSEL R122, R45, -INF , P1 ;  /* 0xff8000002d7a7808 */ /* 0x008fca0000800000 */
[----:B------:R-:W-:Y:S01]  /*afb0*/  MUFU.TANH R55, R55 ;  /* 0x0000003700377308 */ /* 0x000fe20000002400 */
[----:B------:R-:W-:Y:S01]  /*afc0*/  FMNMX.FTZ R3, R120, R3, !PT ;  /* 0x0000000378037209 */ /* 0x000fe20007810000 */
[-CC-:B------:R-:W-:Y:S01]  /*afd0*/  FFMA.FTZ R137, R56, R9.reuse, -R59.reuse ;  /* 0x0000000938897223 */ /* 0x180fe2000001083b */
[----:B------:R-:W-:Y:S01]  /*afe0*/  ISETP.GT.AND P1, PT, R63, 0x61, PT ;  /* 0x000000613f00780c */ /* 0x000fe20003f24270 */
[----:B------:R-:W-:-:S04]  /*aff0*/  FFMA.FTZ R133, R70, R9, -R59 ;  /* 0x0000000946857223 */ /* 0x000fc8000001083b */
[----:B------:R-:W3:Y:S01]  /*b000*/  MUFU.TANH R53, R53 ;  /* 0x0000003500357308 */ /* 0x000ee20000002400 */
[----:B0-----:R-:W-:Y:S01]  /*b010*/  FSEL R124, R47, -INF , P2 ;  /* 0xff8000002f7c7808 */ /* 0x001fe20001000000 */
[----:B------:R-:W0:Y:S01]  /*b020*/  @P4 LDC R43, c[0x0][0x450] ;  /* 0x00011400ff2b4b82 */ /* 0x000e220000000800 */
[----:B------:R-:W-:-:S05]  /*b030*/  FMNMX.FTZ R3, R122, R3, !PT ;  /* 0x000000037a037209 */ /* 0x000fca0007810000 */
[----:B------:R-:W4:Y:S01]  /*b040*/  MUFU.TANH R57, R57 ;  /* 0x0000003900397308 */ /* 0x000f220000002400 */
[----:B------:R-:W-:-:S07]  /*b050*/  ISETP.GT.AND P2, PT, R63, 0x68, PT ;  /* 0x000000683f00780c */ /* 0x000fce0003f44270 */
[----:B------:R-:W5:Y:S01]  /*b060*/  MUFU.TANH R61, R61 ;  /* 0x0000003d003d7308 */ /* 0x000f620000002400 */
[----:B-1----:R-:W-:-:S07]  /*b070*/  FSEL R126, R49, -INF , P1 ;  /* 0xff800000317e7808 */ /* 0x002fce0000800000 */
[----:B------:R-:W-:Y:S01]  /*b080*/  MUFU.EX2 R12, R5 ;  /* 0x00000005000c7308 */ /* 0x000fe20000000800 */
[----:B------:R-:W-:-:S07]  /*b090*/  FMNMX.FTZ R3, R124, R3, !PT ;  /* 0x000000037c037209 */ /* 0x000fce0007810000 */
[----:B------:R-:W-:Y:S01]  /*b0a0*/  MUFU.EX2 R68, R68 ;  /* 0x0000004400447308 */ /* 0x000fe20000000800 */
[----:B------:R-:W-:-:S07]  /*b0b0*/  ISETP.GT.AND P1, PT, R63, 0x69, PT ;  /* 0x000000693f00780c */ /* 0x000fce0003f24270 */
[----:B------:R-:W-:Y:S01]  /*b0c0*/  MUFU.EX2 R151, R151 ;  /* 0x0000009700977308 */ /* 0x000fe20000000800 */
[----:B--2---:R-:W-:-:S07]  /*b0d0*/  FSEL R130, R51, -INF , P2 ;  /* 0xff80000033827808 */ /* 0x004fce0001000000 */
[----:B------:R-:W-:Y:S01]  /*b0e0*/  MUFU.EX2 R145, R145 ;  /* 0x0000009100917308 */ /* 0x000fe20000000800 */
[----:B------:R-:W-:-:S07]  /*b0f0*/  FMNMX.FTZ R3, R126, R3, !PT ;  /* 0x000000037e037209 */ /* 0x000fce0007810000 */
[----:B------:R-:W-:Y:S01]  /*b100*/  MUFU.EX2 R26, R26 ;  /* 0x0000001a001a7308 */ /* 0x000fe20000000800 */
[----:B------:R-:W-:Y:S01]  /*b110*/  ISETP.GT.AND P2, PT, R63, 0x70, PT ;  /* 0x000000703f00780c */ /* 0x000fe20003f44270 */
[-CC-:B------:R-:W-:Y:S01]  /*b120*/  FFMA.FTZ R34, R46, R9.reuse, -R59.reuse ;  /* 0x000000092e227223 */ /* 0x180fe2000001083b */
[----:B---3--:R-:W-:Y:S01]  /*b130*/  FSEL R132, R53, -INF , P1 ;  /* 0xff80000035847808 */ /* 0x008fe20000800000 */
[--C-:B------:R-:W-:Y:S01]  /*b140*/  FFMA.FTZ R118, R54, R9, -R59.reuse ;  /* 0x0000000936767223 */ /* 0x100fe2000001083b */
[----:B------:R-:W-:Y:S01]  /*b150*/  FMNMX.FTZ R3, R130, R3, !PT ;  /* 0x0000000382037209 */ /* 0x000fe20007810000 */
[-CC-:B------:R-:W-:Y:S01]  /*b160*/  FFMA.FTZ R139, R58, R9.reuse, -R59.reuse ;  /* 0x000000093a8b7223 */ /* 0x180fe2000001083b */
[-CC-:B------:R-:W-:Y:S01]  /*b170*/  FFMA.FTZ R128, R62, R9.reuse, -R59.reuse ;  /* 0x000000093e807223 */ /* 0x180fe2000001083b */
[----:B------:R-:W1:Y:S01]  /*b180*/  MUFU.TANH R65, R65 ;  /* 0x0000004100417308 */ /* 0x000e620000002400 */
[----:B------:R-:W-:Y:S01]  /*b190*/  ISETP.GT.AND P1, PT, R63, 0x71, PT ;  /* 0x000000713f00780c */ /* 0x000fe20003f24270 */
[-CC-:B------:R-:W-:Y:S01]  /*b1a0*/  FFMA.FTZ R135, R74, R9.reuse, -R59.reuse ;  /* 0x000000094a877223 */ /* 0x180fe2000001083b */
[----:B------:R-:W-:Y:S01]  /*b1b0*/  FSEL R134, R55, -INF , P2 ;  /* 0xff80000037867808 */ /* 0x000fe20001000000 */
[--C-:B------:R-:W-:Y:S01]  /*b1c0*/  FFMA.FTZ R129, R82, R9, -R59.reuse ;  /* 0x0000000952817223 */ /* 0x100fe2000001083b */
[----:B------:R-:W-:Y:S01]  /*b1d0*/  FMNMX.FTZ R3, R132, R3, !PT ;  /* 0x0000000384037209 */ /* 0x000fe20007810000 */
[-CC-:B------:R-:W-:Y:S01]  /*b1e0*/  FFMA.FTZ R131, R92, R9.reuse, -R59.reuse ;  /* 0x000000095c837223 */ /* 0x180fe2000001083b */
[----:B------:R-:W-:Y:S01]  /*b1f0*/  ISETP.GT.AND P2, PT, R63, 0x78, PT ;  /* 0x000000783f00780c */ /* 0x000fe20003f44270 */
[----:B------:R-:W-:Y:S01]  /*b200*/  MUFU.EX2 R149, R149 ;  /* 0x0000009500957308 */ /* 0x000fe20000000800 */
[----:B----4-:R-:W-:Y:S01]  /*b210*/  FSEL R136, R57, -INF , P1 ;  /* 0xff80000039887808 */ /* 0x010fe20000800000 */
[--C-:B------:R-:W-:Y:S01]  /*b220*/  FFMA.FTZ R125, R86, R9, -R59.reuse ;  /* 0x00000009567d7223 */ /* 0x100fe2000001083b */
[----:B------:R-:W-:Y:S01]  /*b230*/  FMNMX.FTZ R3, R134, R3, !PT ;  /* 0x0000000386037209 */ /* 0x000fe20007810000 */
[-CC-:B------:R-:W-:Y:S01]  /*b240*/  FFMA.FTZ R127, R98, R9.reuse, -R59.reuse ;  /* 0x00000009627f7223 */ /* 0x180fe2000001083b */
[----:B------:R-:W-:Y:S01]  /*b250*/  ISETP.GT.AND P1, PT, R63, 0x79, PT ;  /* 0x000000793f00780c */ /* 0x000fe20003f24270 */
[--C-:B------:R-:W-:Y:S01]  /*b260*/  FFMA.FTZ R121, R60, R9, -R59.reuse ;  /* 0x000000093c797223 */ /* 0x100fe2000001083b */
[----:B-----5:R-:W-:Y:S01]  /*b270*/  FSEL R138, R61, -INF , P2 ;  /* 0xff8000003d8a7808 */ /* 0x020fe20001000000 */
[----:B------:R-:W-:Y:S01]  /*b280*/  MUFU.EX2 R147, R147 ;  /* 0x0000009300937308 */ /* 0x000fe20000000800 */
[----:B------:R-:W-:Y:S01]  /*b290*/  FMNMX.FTZ R3, R136, R3, !PT ;  /* 0x0000000388037209 */ /* 0x000fe20007810000 */
[----:B------:R-:W-:Y:S01]  /*b2a0*/  FFMA.FTZ R123, R106, R9, -R59 ;  /* 0x000000096a7b7223 */ /* 0x000fe2000001083b */
[----:B-1----:R-:W-:Y:S01]  /*b2b0*/  FSEL R140, R65, -INF , P1 ;  /* 0xff800000418c7808 */ /* 0x002fe20000800000 */
[----:B------:R-:W-:Y:S01]  /*b2c0*/  ULDC UR4, c[0x0][0x9d8] ;  /* 0x0002760000047ab9 */ /* 0x000fe20000000800 */
[----:B------:R-:W-:-:S04]  /*b2d0*/  FMNMX.FTZ R3, R138, R3, !PT ;  /* 0x000000038a037209 */ /* 0x000fc80007810000 */
        /* <DEDUP_REMOVED lines=8> */
[-CC-:B------:R-:W-:Y:S02]  /*b360*/  FFMA.FTZ R146, R36, R9.reuse, -R37.reuse ;  /* 0x0000000924927223 */ /* 0x180fe40000010825 */
[----:B------:R-:W1:Y:S01]  /*b370*/  @P4 LDC R36, c[0x0][0x44c] ;  /* 0x00011300ff244b82 */ /* 0x000e620000000800 */
[-CC-:B------:R-:W-:Y:S01]  /*b380*/  FFMA.FTZ R11, R8, R9.reuse, -R37.reuse ;  /* 0x00000009080b7223 */ /* 0x180fe20000010825 */
[----:B------:R-:W-:Y:S01]  /*b390*/  FFMA.FTZ R8, R40, R9, -R37 ;  /* 0x0000000928087223 */ /* 0x000fe20000010825 */
[----:B------:R-:W-:Y:S01]  /*b3a0*/  MOV R40, R99 ;  /* 0x0000006300287202 */ /* 0x000fe20000000f00 */
[----:B-1----:R-:W-:-:S05]  /*b3b0*/  @P4 IMAD.HI.U32 R36, R99, R36, RZ ;  /* 0x0000002463244227 */ /* 0x002fca00078e00ff */
[----:B0-----:R-:W-:Y:S01]  /*b3c0*/  @P4 SHF.R.U32.HI R40, RZ, R43, R36 ;  /* 0x0000002bff284219 */ /* 0x001fe20000011624 */
[-CC-:B------:R-:W-:Y:S02]  /*b3d0*/  FFMA.FTZ R36, R52, R9.reuse, -R37.reuse ;  /* 0x0000000934247223 */ /* 0x180fe40000010825 */
[----:B------:R-:W2:Y:S01]  /*b3e0*/  LDL R52, [R1+0x34] ;  /* 0x0000340001347983 */ /* 0x000ea20000100800 */
[-CC-:B------:R-:W-:Y:S01]  /*b3f0*/  FFMA.FTZ R148, R64, R9.reuse, -R37.reuse ;  /* 0x0000000940947223 */ /* 0x180fe20000010825 */
[-CC-:B------:R-:W-:Y:S01]  /*b400*/  FFMA.FTZ R3, R4, R9.reuse, -R37.reuse ;  /* 0x0000000904037223 */ /* 0x180fe20000010825 */
[----:B------:R-:W-:-:S04]  /*b410*/  FFMA.FTZ R150, R72, R9, -R37 ;  /* 0x0000000948967223 */ /* 0x000fc80000010825 */
[----:B------:R-:W-:Y:S01]  /*b420*/  MUFU.EX2 R148, R148 ;  /* 0x0000009400947308 */ /* 0x000fe20000000800 */
[----:B------:R-:W-:-:S07]  /*b430*/  FFMA.FTZ R144, R10, R9, -R37 ;  /* 0x000000090a907223 */ /* 0x000fce0000010825 */
[----:B------:R-:W0:Y:S01]  /*b440*/  MUFU.EX2 R3, R3 ;  /* 0x0000000300037308 */ /* 0x000e220000000800 */
[----:B------:R-:W-:-:S07]  /*b450*/  FFMA.FTZ R13, R76, R9, -R37 ;  /* 0x000000094c0d7223 */ /* 0x000fce0000010825 */
[----:B------:R-:W1:Y:S01]  /*b460*/  MUFU.EX2 R150, R150 ;  /* 0x0000009600967308 */ /* 0x000e620000000800 */
[----:B------:R-:W-:Y:S01]  /*b470*/  PRMT R4, R101, 0x654, R0 ;  /* 0x0000065465047816 */ /* 0x000fe20000000000 */
[-CC-:B------:R-:W-:Y:S01]  /*b480*/  FFMA.FTZ R25, R80, R9.reuse, -R37.reuse ;  /* 0x0000000950197223 */ /* 0x180fe20000010825 */
[----:B------:R-:W-:Y:S02]  /*b490*/  FFMA.FTZ R142, R38, R9, -R37 ;  /* 0x00000009268e7223 */ /* 0x000fe40000010825 */
[----:B------:R3:W-:Y:S03]  /*b4a0*/  SYNCS.ARRIVE.TRANS64.RED.A1T0 RZ, [R4+URZ], RZ ;  /* 0x000000ff04ff79a7 */ /* 0x0007e6000810043f */
[----:B------:R-:W4:Y:S01]  /*b4b0*/  MUFU.EX2 R11, R11 ;  /* 0x0000000b000b7308 */ /* 0x000f220000000800 */
[----:B0-----:R-:W-:-:S07]  /*b4c0*/  FADD.FTZ R41, R148, R3 ;  /* 0x0000000394297221 */ /* 0x001fce0000010000 */
[----:B------:R-:W0:Y:S01]  /*b4d0*/  MUFU.EX2 R144, R144 ;  /* 0x0000009000907308 */ /* 0x000e220000000800 */
[----:B---3--:R-:W-:Y:S01]  /*b4e0*/  FADD.FTZ R4, R149, R68 ;  /* 0x0000004495047221 */ /* 0x008fe20000010000 */
[----:B-1----:R-:W-:-:S06]  /*b4f0*/  FADD.FTZ R38, R150, R41 ;  /* 0x0000002996267221 */ /* 0x002fcc0000010000 */
[----:B------:R-:W1:Y:S01]  /*b500*/  MUFU.EX2 R13, R13 ;  /* 0x0000000d000d7308 */ /* 0x000e620000000800 */
[----:B------:R-:W-:Y:S01]  /*b510*/  FADD.FTZ R41, R151, R4 ;  /* 0x0000000497297221 */ /* 0x000fe20000010000 */
[----:B----4-:R-:W-:-:S06]  /*b520*/  FADD.FTZ R43, R11, R38 ;  /* 0x000000260b2b7221 */ /* 0x010fcc0000010000 */
[----:B------:R-:W3:Y:S01]  /*b530*/  MUFU.EX2 R146, R146 ;  /* 0x0000009200927308 */ /* 0x000ee20000000800 */
[----:B------:R-:W-:Y:S01]  /*b540*/  FFMA.FTZ R27, R84, R9, -R37 ;  /* 0x00000009541b7223 */ /* 0x000fe20000010825 */
[----:B------:R-:W-:Y:S01]  /*b550*/  IADD3 R4, R40, R95, -R97 ;  /* 0x0000005f28047210 */ /* 0x000fe20007ffe861 */
[----:B------:R-:W-:-:S05]  /*b560*/  FADD.FTZ R38, R12, R41 ;  /* 0x000000290c267221 */ /* 0x000fca0000010000 */
[----:B------:R-:W4:Y:S01]  /*b570*/  MUFU.EX2 R25, R25 ;  /* 0x0000001900197308 */ /* 0x000f220000000800 */
[----:B0-----:R-:W-:Y:S01]  /*b580*/  FADD.FTZ R40, R144, R43 ;  /* 0x0000002b90287221 */ /* 0x001fe20000010000 */
[----:B------:R-:W-:-:S06]  /*b590*/  FADD.FTZ R45, R145, R38 ;  /* 0x00000026912d7221 */ /* 0x000fcc0000010000 */
[----:B------:R-:W0:Y:S01]  /*b5a0*/  MUFU.EX2 R30, R30 ;  /* 0x0000001e001e7308 */ /* 0x000e220000000800 */
[----:B-1----:R-:W-:Y:S01]  /*b5b0*/  FADD.FTZ R47, R13, R40 ;  /* 0x000000280d2f7221 */ /* 0x002fe20000010000 */
[----:B------:R-:W-:-:S06]  /*b5c0*/  FFMA.FTZ R29, R28, R9, -R37 ;  /* 0x000000091c1d7223 */ /* 0x000fcc0000010825 */
[----:B------:R-:W1:Y:S01]  /*b5d0*/  MUFU.EX2 R8, R8 ;  /* 0x0000000800087308 */ /* 0x000e620000000800 */
[----:B------:R-:W-:Y:S01]  /*b5e0*/  FADD.FTZ R38, R26, R45 ;  /* 0x0000002d1a267221 */ /* 0x000fe20000010000 */
[----:B------:R-:W-:-:S06]  /*b5f0*/  FFMA.FTZ R46, R50, R9, -R59 ;  /* 0x00000009322e7223 */ /* 0x000fcc000001083b */
[----:B------:R-:W5:Y:S01]  /*b600*/  MUFU.EX2 R141, R141 ;  /* 0x0000008d008d7308 */ /* 0x000f620000000800 */
[----:B---3--:R-:W-:Y:S01]  /*b610*/  FADD.FTZ R40, R146, R47 ;  /* 0x0000002f92287221 */ /* 0x008fe20000010000 */
[----:B------:R-:W-:-:S06]  /*b620*/  FFMA.FTZ R10, R44, R9, -R37 ;  /* 0x000000092c0a7223 */ /* 0x000fcc0000010825 */
[----:B------:R-:W3:Y:S01]  /*b630*/  MUFU.EX2 R27, R27 ;  /* 0x0000001b001b7308 */ /* 0x000ee20000000800 */
[----:B------:R-:W-:Y:S01]  /*b640*/  FADD.FTZ R47, R147, R38 ;  /* 0x00000026932f7221 */ /* 0x000fe20000010000 */
[----:B----4-:R-:W-:-:S06]  /*b650*/  FADD.FTZ R49, R25, R40 ;  /* 0x0000002819317221 */ /* 0x010fcc0000010000 */
[----:B------:R-:W4:Y:S01]  /*b660*/  MUFU.EX2 R34, R34 ;  /* 0x0000002200227308 */ /* 0x000f220000000800 */
[----:B------:R-:W-:-:S07]  /*b670*/  FFMA.FTZ R31, R108, R9, -R37 ;  /* 0x000000096c1f7223 */ /* 0x000fce0000010825 */
[----:B------:R-:W4:Y:S01]  /*b680*/  MUFU.EX2 R142, R142 ;  /* 0x0000008e008e7308 */ /* 0x000f220000000800 */
[----:B0-----:R-:W-:Y:S01]  /*b690*/  FADD.FTZ R38, R30, R47 ;  /* 0x0000002f1e267221 */ /* 0x001fe20000010000 */
[----:B-1----:R-:W-:-:S06]  /*b6a0*/  FADD.FTZ R40, R8, R49 ;  /* 0x0000003108287221 */ /* 0x002fcc0000010000 */
[----:B------:R-:W0:Y:S01]  /*b6b0*/  MUFU.EX2 R143, R143 ;  /* 0x0000008f008f7308 */ /* 0x000e220000000800 */
[----:B------:R-:W-:-:S07]  /*b6c0*/  FFMA.FTZ R28, R42, R9, -R37 ;  /* 0x000000092a1c7223 */ /* 0x000fce0000010825 */
[----:B------:R-:W1:Y:S01]  /*b6d0*/  MUFU.EX2 R29, R29 ;  /* 0x0000001d001d7308 */ /* 0x000e620000000800 */
[----:B-----5:R-:W-:Y:S01]  /*b6e0*/  FADD.FTZ R47, R141, R38 ;  /* 0x000000268d2f7221 */ /* 0x020fe20000010000 */
[----:B---3--:R-:W-:-:S06]  /*b6f0*/  FADD.FTZ R49, R27, R40 ;  /* 0x000000281b317221 */ /* 0x008fcc0000010000 */
[----:B------:R-:W3:Y:S01]  /*b700*/  MUFU.EX2 R46, R46 ;  /* 0x0000002e002e7308 */ /* 0x000ee20000000800 */
[----:B------:R-:W-:-:S07]  /*b710*/  FFMA.FTZ R33, R32, R9, -R37 ;  /* 0x0000000920217223 */ /* 0x000fce0000010825 */
[----:B------:R-:W5:Y:S01]  /*b720*/  MUFU.EX2 R10, R10 ;  /* 0x0000000a000a7308 */ /* 0x000f620000000800 */
[----:B------:R-:W-:Y:S01]  /*b730*/  FFMA.FTZ R32, R48, R9, -R37 ;  /* 0x0000000930207223 */ /* 0x000fe20000010825 */
[----:B----4-:R-:W-:-:S06]  /*b740*/  FADD.FTZ R44, R34, R47 ;  /* 0x0000002f222c7221 */ /* 0x010fcc0000010000 */
[----:B------:R-:W4:Y:S01]  /*b750*/  MUFU.EX2 R137, R137 ;  /* 0x0000008900897308 */ /* 0x000f220000000800 */
[----:B------:R-:W-:-:S07]  /*b760*/  FADD.FTZ R48, R142, R49 ;  /* 0x000000318e307221 */ /* 0x000fce0000010000 */
[----:B------:R-:W4:Y:S01]  /*b770*/  MUFU.EX2 R31, R31 ;  /* 0x0000001f001f7308 */ /* 0x000f220000000800 */
[----:B0-----:R-:W-:Y:S01]  /*b780*/  FADD.FTZ R47, R143, R44 ;  /* 0x0000002c8f2f7221 */ /* 0x001fe20000010000 */
[----:B-1----:R-:W-:-:S06]  /*b790*/  FADD.FTZ R49, R29, R48 ;  /* 0x000000301d317221 */ /* 0x002fcc0000010000 */
[----:B------:R-:W0:Y:S01]  /*b7a0*/  MUFU.EX2 R118, R118 ;  /* 0x0000007600767308 */ /* 0x000e220000000800 */
[----:B------:R-:W-:-:S07]  /*b7b0*/  FFMA.FTZ R35, R110, R9, -R37 ;  /* 0x000000096e237223 */ /* 0x000fce0000010825 */
[----:B------:R-:W1:Y:S01]  /*b7c0*/  MUFU.EX2 R28, R28 ;  /* 0x0000001c001c7308 */ /* 0x000e620000000800 */
[----:B---3--:R-:W-:Y:S01]  /*b7d0*/  FADD.FTZ R44, R46, R47 ;  /* 0x0000002f2e2c7221 */ /* 0x008fe20000010000 */
[----:B------:R-:W-:-:S06]  /*b7e0*/  FFMA.FTZ R50, R66, R9, -R59 ;  /* 0x0000000942327223 */ /* 0x000fcc000001083b */
[----:B------:R-:W3:Y:S01]  /*b7f0*/  MUFU.EX2 R139, R139 ;  /* 0x0000008b008b7308 */ /* 0x000ee20000000800 */
[----:B-----5:R-:W-:-:S07]  /*b800*/  FADD.FTZ R48, R10, R49 ;  /* 0x000000310a307221 */ /* 0x020fce0000010000 */
[----:B------:R-:W5:Y:S01]  /*b810*/  MUFU.EX2 R33, R33 ;  /* 0x0000002100217308 */ /* 0x000f620000000800 */
[----:B------:R-:W-:Y:S01]  /*b820*/  FFMA.FTZ R112, R112, R9, -R37 ;  /* 0x0000000970707223 */ /* 0x000fe20000010825 */
[----:B----4-:R-:W-:-:S06]  /*b830*/  FADD.FTZ R47, R137, R44 ;  /* 0x0000002c892f7221 */ /* 0x010fcc0000010000 */
[----:B------:R-:W4:Y:S01]  /*b840*/  MUFU.EX2 R128, R128 ;  /* 0x0000008000807308 */ /* 0x000f220000000800 */
[----:B------:R-:W-:Y:S01]  /*b850*/  FADD.FTZ R49, R31, R48 ;  /* 0x000000301f317221 */ /* 0x000fe20000010000 */
[----:B------:R-:W-:-:S06]  /*b860*/  FFMA.FTZ R39, R114, R9, -R37 ;  /* 0x0000000972277223 */ /* 0x000fcc0000010825 */
[----:B------:R-:W4:Y:S01]  /*b870*/  MUFU.EX2 R32, R32 ;  /* 0x0000002000207308 */ /* 0x000f220000000800 */
[----:B------:R-:W-:Y:S01]  /*b880*/  F2FP.BF16.F32.PACK_AB R151, R12, R151 ;  /* 0x000000970c97723e */ /* 0x000fe200000010ff */
[----:B0-----:R-:W-:Y:S01]  /*b890*/  FADD.FTZ R12, R118, R47 ;  /* 0x0000002f760c7221 */ /* 0x001fe20000010000 */
[----:B------:R-:W-:-:S05]  /*b8a0*/  F2FP.BF16.F32.PACK_AB R145, R26, R145 ;  /* 0x000000911a91723e */ /* 0x000fca00000010ff */
[----:B------:R-:W0:Y:S01]  /*b8b0*/  MUFU.EX2 R133, R133 ;  /* 0x0000008500857308 */ /* 0x000e220000000800 */
[----:B------:R-:W-:Y:S01]  /*b8c0*/  FFMA.FTZ R66, R78, R9, -R59 ;  /* 0x000000094e427223 */ /* 0x000fe2000001083b */
[----:B-1----:R-:W-:-:S06]  /*b8d0*/  FADD.FTZ R26, R28, R49 ;  /* 0x000000311c1a7221 */ /* 0x002fcc0000010000 */
[----:B------:R-:W1:Y:S01]  /*b8e0*/  MUFU.EX2 R35, R35 ;  /* 0x0000002300237308 */ /* 0x000e620000000800 */
[----:B---3--:R-:W-:Y:S01]  /*b8f0*/  FADD.FTZ R47, R139, R12 ;  /* 0x0000000c8b2f7221 */ /* 0x008fe20000010000 */
[----:B-----5:R-:W-:-:S06]  /*b900*/  FADD.FTZ R49, R33, R26 ;  /* 0x0000001a21317221 */ /* 0x020fcc0000010000 */
[----:B------:R-:W3:Y:S01]  /*b910*/  MUFU.EX2 R50, R50 ;  /* 0x0000003200327308 */ /* 0x000ee20000000800 */
[----:B------:R-:W-:-:S07]  /*b920*/  FFMA.FTZ R41, R116, R9, -R37 ;  /* 0x0000000974297223 */ /* 0x000fce0000010825 */
[----:B------:R-:W5:Y:S01]  /*b930*/  MUFU.EX2 R0, R112 ;  /* 0x0000007000007308 */ /* 0x000f620000000800 */
[----:B------:R-:W-:Y:S01]  /*b940*/  SHF.R.S32.HI R51, RZ, 0x1f, R4 ;  /* 0x0000001fff337819 */ /* 0x000fe20000011404 */
[----:B----4-:R-:W-:-:S06]  /*b950*/  FADD.FTZ R12, R128, R47 ;  /* 0x0000002f800c7221 */ /* 0x010fcc0000010000 */
[----:B------:R-:W4:Y:S01]  /*b960*/  MUFU.EX2 R135, R135 ;  /* 0x0000008700877308 */ /* 0x000f220000000800 */
[----:B------:R-:W-:Y:S01]  /*b970*/  FFMA.FTZ R54, R90, R9, -R59 ;  /* 0x000000095a367223 */ /* 0x000fe2000001083b */
[----:B------:R-:W-:-:S06]  /*b980*/  FADD.FTZ R26, R32, R49 ;  /* 0x00000031201a7221 */ /* 0x000fcc0000010000 */
[----:B------:R-:W4:Y:S01]  /*b990*/  MUFU.EX2 R39, R39 ;  /* 0x0000002700277308 */ /* 0x000f220000000800 */
[----:B------:R-:W-:Y:S01]  /*b9a0*/  FFMA.FTZ R120, R120, R9, -R37 ;  /* 0x0000000978787223 */ /* 0x000fe20000010825 */
[----:B------:R-:W-:Y:S01]  /*b9b0*/  LEA.HI R4, R51, R4, RZ, 0x7 ;  /* 0x0000000433047211 */ /* 0x000fe200078f38ff */
[----:B0-----:R-:W-:-:S05]  /*b9c0*/  FADD.FTZ R49, R133, R12 ;  /* 0x0000000c85317221 */ /* 0x001fca0000010000 */
[----:B------:R-:W0:Y:S01]  /*b9d0*/  MUFU.EX2 R66, R66 ;  /* 0x0000004200427308 */ /* 0x000e220000000800 */
[----:B-1----:R-:W-:Y:S01]  /*b9e0*/  FADD.FTZ R51, R35, R26 ;  /* 0x0000001a23337221 */ /* 0x002fe20000010000 */
[----:B------:R-:W-:-:S06]  /*b9f0*/  FFMA.FTZ R43, R122, R9, -R37 ;  /* 0x000000097a2b7223 */ /* 0x000fcc0000010825 */
[----:B------:R-:W1:Y:S01]  /*ba00*/  MUFU.EX2 R36, R36 ;  /* 0x0000002400247308 */ /* 0x000e620000000800 */
[----:B------:R-:W-:Y:S01]  /*ba10*/  FFMA.FTZ R42, R130, R9, -R37 ;  /* 0x00000009822a7223 */ /* 0x000fe20000010825 */
[----:B---3--:R-:W-:-:S06]  /*ba20*/  FADD.FTZ R12, R50, R49 ;  /* 0x00000031320c7221 */ /* 0x008fcc0000010000 */
[----:B------:R-:W3:Y:S01]  /*ba30*/  MUFU.EX2 R129, R129 ;  /* 0x0000008100817308 */ /* 0x000ee20000000800 */
[----:B------:R-:W-:Y:S01]  /*ba40*/  FFMA.FTZ R56, R94, R9, -R59 ;  /* 0x000000095e387223 */ /* 0x000fe2000001083b */
[----:B-----5:R-:W-:-:S06]  /*ba50*/  FADD.FTZ R26, R0, R51 ;  /* 0x00000033001a7221 */ /* 0x020fcc0000010000 */
[----:B------:R-:W5:Y:S01]  /*ba60*/  MUFU.EX2 R41, R41 ;  /* 0x0000002900297308 */ /* 0x000f620000000800 */
[----:B------:R-:W-:Y:S01]  /*ba70*/  FFMA.FTZ R124, R124, R9, -R37 ;  /* 0x000000097c7c7223 */ /* 0x000fe20000010825 */
[----:B------:R-:W-:Y:S01]  /*ba80*/  F2FP.BF16.F32.PACK_AB R148, R3, R148 ;  /* 0x000000940394723e */ /* 0x000fe200000010ff */
[----:B----4-:R-:W-:-:S05]  /*ba90*/  FADD.FTZ R3, R135, R12 ;  /* 0x0000000c87037221 */ /* 0x010fca0000010000 */
[----:B------:R-:W4:Y:S01]  /*baa0*/  MUFU.EX2 R54, R54 ;  /* 0x0000003600367308 */ /* 0x000f220000000800 */
[----:B------:R-:W-:Y:S01]  /*bab0*/  F2FP.BF16.F32.PACK_AB R150, R11, R150 ;  /* 0x000000960b96723e */ /* 0x000fe200000010ff */
[----:B------:R-:W-:-:S06]  /*bac0*/  FADD.FTZ R11, R39, R26 ;  /* 0x0000001a270b7221 */ /* 0x000fcc0000010000 */
[----:B------:R-:W2:Y:S01]  /*bad0*/  MUFU.EX2 R130, R120 ;  /* 0x0000007800827308 */ /* 0x000ea20000000800 */
[----:B------:R-:W-:Y:S01]  /*bae0*/  FFMA.FTZ R45, R126, R9, -R37 ;  /* 0x000000097e2d7223 */ /* 0x000fe20000010825 */
[----:B0-----:R-:W-:-:S06]  /*baf0*/  FADD.FTZ R12, R66, R3 ;  /* 0x00000003420c7221 */ /* 0x001fcc0000010000 */
[----:B------:R-:W0:Y:S01]  /*bb00*/  MUFU.EX2 R131, R131 ;  /* 0x0000008300837308 */ /* 0x000e220000000800 */
[----:B------:R-:W-:Y:S01]  /*bb10*/  FFMA.FTZ R58, R96, R9, -R59 ;  /* 0x00000009603a7223 */ /* 0x000fe2000001083b */
[----:B-1----:R-:W-:-:S06]  /*bb20*/  FADD.FTZ R26, R36, R11 ;  /* 0x0000000b241a7221 */ /* 0x002fcc0000010000 */
[----:B------:R-:W1:Y:S01]  /*bb30*/  MUFU.EX2 R43, R43 ;  /* 0x0000002b002b7308 */ /* 0x000e620000000800 */
[----:B------:R-:W-:Y:S01]  /*bb40*/  F2FP.BF16.F32.PACK_AB R144, R13, R144 ;  /* 0x000000900d90723e */ /* 0x000fe200000010ff */
[----:B---3--:R-:W-:-:S06]  /*bb50*/  FADD.FTZ R11, R129, R12 ;  /* 0x0000000c810b7221 */ /* 0x008fcc0000010000 */
[----:B------:R-:W3:Y:S01]  /*bb60*/  MUFU.EX2 R56, R56 ;  /* 0x0000003800387308 */ /* 0x000ee20000000800 */
[-CC-:B------:R-:W-:Y:S01]  /*bb70*/  FFMA.FTZ R132, R132, R9.reuse, -R37.reuse ;  /* 0x0000000984847223 */ /* 0x180fe20000010825 */
[-CC-:B------:R-:W-:Y:S01]  /*bb80*/  FFMA.FTZ R134, R134, R9.reuse, -R37.reuse ;  /* 0x0000000986867223 */ /* 0x180fe20000010825 */
[----:B------:R-:W-:-:S05]  /*bb90*/  FFMA.FTZ R38, R136, R9, -R37 ;  /* 0x0000000988267223 */ /* 0x000fca0000010825 */
[----:B------:R-:W3:Y:S01]  /*bba0*/  MUFU.EX2 R124, R124 ;  /* 0x0000007c007c7308 */ /* 0x000ee20000000800 */
[-CC-:B------:R-:W-:Y:S01]  /*bbb0*/  FFMA.FTZ R40, R138, R9.reuse, -R37.reuse ;  /* 0x000000098a287223 */ /* 0x180fe20000010825 */
[----:B-----5:R-:W-:Y:S01]  /*bbc0*/  FADD.FTZ R13, R41, R26 ;  /* 0x0000001a290d7221 */ /* 0x020fe20000010000 */
[----:B------:R-:W-:Y:S01]  /*bbd0*/  FFMA.FTZ R37, R140, R9, -R37 ;  /* 0x000000098c257223 */ /* 0x000fe20000010825 */
[----:B------:R-:W-:-:S04]  /*bbe0*/  F2FP.BF16.F32.PACK_AB R140, R27, R8 ;  /* 0x000000081b8c723e */ /* 0x000fc800000010ff */
[----:B------:R-:W5:Y:S01]  /*bbf0*/  MUFU.EX2 R125, R125 ;  /* 0x0000007d007d7308 */ /* 0x000f620000000800 */
[----:B----4-:R-:W-:Y:S01]  /*bc00*/  FADD.FTZ R8, R54, R11 ;  /* 0x0000000b36087221 */ /* 0x010fe20000010000 */
[----:B------:R-:W-:Y:S01]  /*bc10*/  F2FP.BF16.F32.PACK_AB R136, R31, R10 ;  /* 0x0000000a1f88723e */ /* 0x000fe200000010ff */
[----:B------:R-:W-:-:S05]  /*bc20*/  FFMA.FTZ R62, R100, R9, -R59 ;  /* 0x00000009643e7223 */ /* 0x000fca000001083b */
[----:B------:R-:W4:Y:S01]  /*bc30*/  MUFU.EX2 R45, R45 ;  /* 0x0000002d002d7308 */ /* 0x000f220000000800 */
[----:B--2---:R-:W-:Y:S01]  /*bc40*/  FADD.FTZ R10, R130, R13 ;  /* 0x0000000d820a7221 */ /* 0x004fe20000010000 */
[----:B0-----:R-:W-:-:S06]  /*bc50*/  FADD.FTZ R11, R131, R8 ;  /* 0x00000008830b7221 */ /* 0x001fcc0000010000 */
[----:B------:R-:W-:Y:S01]  /*bc60*/  MUFU.EX2 R58, R58 ;  /* 0x0000003a003a7308 */ /* 0x000fe20000000800 */
[----:B-1----:R-:W-:-:S07]  /*bc70*/  FADD.FTZ R13, R43, R10 ;  /* 0x0000000a2b0d7221 */ /* 0x002fce0000010000 */
[----:B------:R-:W0:Y:S01]  /*bc80*/  MUFU.EX2 R42, R42 ;  /* 0x0000002a002a7308 */ /* 0x000e220000000800 */
[----:B---3--:R-:W-:Y:S01]  /*bc90*/  FADD.FTZ R8, R56, R11 ;  /* 0x0000000b38087221 */ /* 0x008fe20000010000 */
[----:B------:R-:W-:-:S06]  /*bca0*/  FFMA.FTZ R60, R102, R9, -R59 ;  /* 0x00000009663c7223 */ /* 0x000fcc000001083b */
[----:B------:R-:W1:Y:S01]  /*bcb0*/  MUFU.EX2 R127, R127 ;  /* 0x0000007f007f7308 */ /* 0x000e620000000800 */
[----:B------:R-:W-:Y:S01]  /*bcc0*/  FADD.FTZ R10, R124, R13 ;  /* 0x0000000d7c0a7221 */ /* 0x000fe20000010000 */
[----:B------:R-:W-:-:S06]  /*bcd0*/  SHF.R.S32.HI R4, RZ, 0x7, R4 ;  /* 0x00000007ff047819 */ /* 0x000fcc0000011404 */
[----:B------:R-:W2:Y:S01]  /*bce0*/  MUFU.EX2 R47, R132 ;  /* 0x00000084002f7308 */ /* 0x000ea20000000800 */
[----:B-----5:R-:W-:Y:S01]  /*bcf0*/  FADD.FTZ R11, R125, R8 ;  /* 0x000000087d0b7221 */ /* 0x020fe20000010000 */
[----:B----4-:R-:W-:-:S06]  /*bd00*/  FADD.FTZ R13, R45, R10 ;  /* 0x0000000a2d0d7221 */ /* 0x010fcc0000010000 */
[----:B------:R-:W3:Y:S01]  /*bd10*/  MUFU.EX2 R62, R62 ;  /* 0x0000003e003e7308 */ /* 0x000ee20000000800 */
[----:B------:R-:W-:Y:S01]  /*bd20*/  VIMNMX R52, R52, R4, !PT ;  /* 0x0000000434347248 */ /* 0x000fe20007fe0100 */
[----:B0-----:R-:W-:-:S06]  /*bd30*/  FADD.FTZ R8, R42, R13 ;  /* 0x0000000d2a087221 */ /* 0x001fcc0000010000 */
[----:B------:R-:W-:Y:S08]  /*bd40*/  MUFU.EX2 R121, R121 ;  /* 0x0000007900797308 */ /* 0x000ff00000000800 */
[----:B------:R0:W4:Y:S01]  /*bd50*/  MUFU.EX2 R120, R134 ;  /* 0x0000008600787308 */ /* 0x0001220000000800 */
[----:B------:R-:W-:Y:S01]  /*bd60*/  FFMA.FTZ R59, R104, R9, -R59 ;  /* 0x00000009683b7223 */ /* 0x000fe2000001083b */
[----:B------:R-:W-:Y:S01]  /*bd70*/  VIADD R12, R88, 0xfffffffe ;  /* 0xfffffffe580c7836 */ /* 0x000fe20000000000 */
[----:B------:R1:W-:Y:S05]  /*bd80*/  STL [R1+0x24], R52 ;  /* 0x0000243401007387 */ /* 0x0003ea0000100800 */
[----:B------:R-:W-:Y:S01]  /*bd90*/  MUFU.EX2 R60, R60 ;  /* 0x0000003c003c7308 */ /* 0x000fe20000000800 */
[----:B0-----:R-:W-:Y:S01]  /*bda0*/  F2FP.BF16.F32.PACK_AB R134, R39, R0 ;  /* 0x000000002786723e */ /* 0x001fe200000010ff */
[----:B------:R-:W-:-:S06]  /*bdb0*/  FADD.FTZ R0, R58, R11 ;  /* 0x0000000b3a007221 */ /* 0x000fcc0000010000 */
[----:B------:R-:W0:Y:S01]  /*bdc0*/  MUFU.EX2 R3, R38 ;  /* 0x0000002600037308 */ /* 0x000e220000000800 */
[----:B-1----:R-:W-:Y:S01]  /*bdd0*/  FADD.FTZ R11, R127, R0 ;  /* 0x000000007f0b7221 */ /* 0x002fe20000010000 */
[----:B--2---:R-:W-:-:S06]  /*bde0*/  FADD.FTZ R13, R47, R8 ;  /* 0x000000082f0d7221 */ /* 0x004fcc0000010000 */
[----:B------:R-:W-:Y:S01]  /*bdf0*/  MUFU.EX2 R123, R123 ;  /* 0x0000007b007b7308 */ /* 0x000fe20000000800 */
[----:B---3--:R-:W-:Y:S01]  /*be00*/  FADD.FTZ R0, R62, R11 ;  /* 0x0000000b3e007221 */ /* 0x008fe20000010000 */
[----:B------:R-:W-:-:S06]  /*be10*/  ISETP.GE.AND P1, PT, R12, R52, PT ;  /* 0x000000340c00720c */ /* 0x000fcc0003f26270 */
[----:B------:R-:W1:Y:S01]  /*be20*/  MUFU.EX2 R40, R40 ;  /* 0x0000002800287308 */ /* 0x000e620000000800 */
[----:B----4-:R-:W-:Y:S01]  /*be30*/  FADD.FTZ R10, R120, R13 ;  /* 0x0000000d780a7221 */ /* 0x010fe20000010000 */
[----:B------:R-:W-:-:S06]  /*be40*/  FADD.FTZ R11, R121, R0 ;  /* 0x00000000790b7221 */ /* 0x000fcc0000010000 */
[----:B------:R-:W2:Y:S08]  /*be50*/  MUFU.EX2 R37, R37 ;  /* 0x0000002500257308 */ /* 0x000eb00000000800 */
[----:B------:R-:W3:Y:S01]  /*be60*/  MUFU.EX2 R8, R59 ;  /* 0x0000003b00087308 */ /* 0x000ee20000000800 */
[----:B0-----:R-:W-:Y:S01]  /*be70*/  FADD.FTZ R13, R3, R10 ;  /* 0x0000000a030d7221 */ /* 0x001fe20000010000 */
[----:B------:R-:W-:-:S03]  /*be80*/  FADD.FTZ R0, R60, R11 ;  /* 0x0000000b3c007221 */ /* 0x000fc60000010000 */
[----:B-1----:R-:W-:Y:S01]  /*be90*/  FADD.FTZ R10, R40, R13 ;  /* 0x0000000d280a7221 */ /* 0x002fe20000010000 */
[----:B------:R-:W-:Y:S01]  /*bea0*/  FADD.FTZ R11, R123, R0 ;  /* 0x000000007b0b7221 */ /* 0x000fe20000010000 */
        /* <DEDUP_REMOVED lines=10> */
[----:B------:R-:W-:Y:S01]  /*bf50*/  F2FP.BF16.F32.PACK_AB R141, R34, R141 ;  /* 0x0000008d228d723e */ /* 0x000fe200000010ff */
[----:B---3--:R-:W-:Y:S01]  /*bf60*/  FADD.FTZ R0, R8, R11 ;  /* 0x0000000b08007221 */ /* 0x008fe20000010000 */
[----:B------:R-:W-:Y:S02]  /*bf70*/  F2FP.BF16.F32.PACK_AB R143, R46, R143 ;  /* 0x0000008f2e8f723e */ /* 0x000fe400000010ff */
[----:B------:R-:W-:-:S02]  /*bf80*/  CS2R R110, SRZ ;  /* 0x00000000006e7805 */ /* 0x000fc4000001ff00 */
[----:B------:R-:W-:Y:S02]  /*bf90*/  F2FP.BF16.F32.PACK_AB R146, R25, R146 ;  /* 0x000000921992723e */ /* 0x000fe400000010ff */
[----:B------:R-:W-:Y:S02]  /*bfa0*/  CS2R R108, SRZ ;  /* 0x00000000006c7805 */ /* 0x000fe4000001ff00 */
[----:B------:R-:W-:Y:S02]  /*bfb0*/  F2FP.BF16.F32.PACK_AB R142, R29, R142 ;  /* 0x0000008e1d8e723e */ /* 0x000fe400000010ff */
[----:B------:R-:W-:Y:S02]  /*bfc0*/  CS2R R106, SRZ ;  /* 0x00000000006a7805 */ /* 0x000fe4000001ff00 */
        /* <DEDUP_REMOVED lines=19> */
[----:B------:R-:W-:-:S02]  /*c100*/  F2FP.BF16.F32.PACK_AB R126, R47, R42 ;  /* 0x0000002a2f7e723e */ /* 0x000fc400000010ff */
[----:B------:R-:W-:Y:S02]  /*c110*/  F2FP.BF16.F32.PACK_AB R127, R62, R127 ;  /* 0x0000007f3e7f723e */ /* 0x000fe400000010ff */
[----:B------:R-:W-:Y:S02]  /*c120*/  F2FP.BF16.F32.PACK_AB R121, R60, R121 ;  /* 0x000000793c79723e */ /* 0x000fe400000010ff */
[----:B------:R-:W-:Y:S02]  /*c130*/  F2FP.BF16.F32.PACK_AB R122, R37, R40 ;  /* 0x00000028257a723e */ /* 0x000fe400000010ff */
[----:B------:R-:W-:Y:S01]  /*c140*/  F2FP.BF16.F32.PACK_AB R123, R8, R123 ;  /* 0x0000007b087b723e */ /* 0x000fe200000010ff */
[----:B------:R-:W-:Y:S06]  /*c150*/  @!P1 BRA `(.L_x_15560) ;  /* 0x0000003000549947 */ /* 0x000fec0003800000 */
[----:B------:R-:W-:Y:S02]  /*c160*/  IMAD.MOV.U32 R10, RZ, RZ, R24 ;  /* 0x000000ffff0a7224 */ /* 0x000fe400078e0018 */
[----:B------:R-:W-:Y:S02]  /*c170*/  IMAD.MOV.U32 R11, RZ, RZ, R5 ;  /* 0x000000ffff0b7224 */ /* 0x000fe400078e0005 */
[----:B------:R-:W-:Y:S02]  /*c180*/  IMAD.MOV.U32 R4, RZ, RZ, R155 ;  /* 0x000000ffff047224 */ /* 0x000fe400078e009b */
[----:B------:R-:W-:Y:S02]  /*c190*/  IMAD.MOV.U32 R13, RZ, RZ, R22 ;  /* 0x000000ffff0d7224 */ /* 0x000fe400078e0016 */
[----:B------:R-:W-:-:S07]  /*c1a0*/  IMAD.MOV.U32 R119, RZ, RZ, RZ ;  /* 0x000000ffff777224 */ /* 0x000fce00078e00ff */
.L_x_15572:
        /* <DEDUP_REMOVED lines=9> */
.L_x_15562:
        /* <DEDUP_REMOVED lines=8> */
.L_x_15563:
[----:B------:R-:W-:Y:S04]  /*c2c0*/  BSSY B0, `(.L_x_15561) ;  /* 0x0000004000007945 */ /* 0x000fe80003800000 */
[----:B-1----:R-:W-:Y:S05]  /*c2d0*/  @P2 BRA `(.L_x_15564) ;  /* 0x0000000000082947 */ /* 0x002fea0003800000 */
[----:B------:R-:W1:Y:S02]  /*c2e0*/  SYNCS.PHASECHK.TRANS64.TRYWAIT P2, [R5+URZ+0x16830], R8 ;  /* 0x01683008050075a7 */ /* 0x000e64000804017f */
[----:B-1----:R-:W-:Y:S05]  /*c2f0*/  @!P2 BRA `(.L_x_15565) ;  /* 0x000001100074a947 */ /* 0x002fea0003800000 */
.L_x_15564:
[----:B------:R-:W-:Y:S05]  /*c300*/  BSYNC B0 ;  /* 0x0000000000007941 */ /* 0x000fea0003800000 */
.L_x_15561:
        /* <DEDUP_REMOVED lines=48> */
.L_x_15567:
[----:B------:R-:W-:Y:S01]  /*c610*/  SHF.L.U32 R4, R4, 0x1f, RZ ;  /* 0x0000001f04047819 */ /* 0x000fe200000006ff */
[----:B------:R-:W-:-:S04]  /*c620*/  IMAD R5, R13, 0x8, R2 ;  /* 0x000000080d057824 */ /* 0x000fc800078e0202 */
[----:B------:R0:W1:Y:S01]  /*c630*/  SYNCS.PHASECHK.TRANS64.TRYWAIT P1, [R5+URZ+0x16850], R4 ;  /* 0x01685004050075a7 */ /* 0x000062000802017f */
[----:B------:R-:W-:Y:S05]  /*c640*/  @!P0 BRA `(.L_x_15568) ;  /* 0x0000000000048947 */ /* 0x000fea0003800000 */
[----:B------:R-:W-:Y:S01]  /*c650*/  BPT.TRAP 0x1 ;  /* 0x000000040000795c */ /* 0x000fe20000300000 */
.L_x_15568:
[----:B-1----:R-:W-:Y:S05]  /*c660*/  @P1 BRA `(.L_x_15566) ;  /* 0x0000000000081947 */ /* 0x002fea0003800000 */
[----:B------:R-:W1:Y:S02]  /*c670*/  SYNCS.PHASECHK.TRANS64.TRYWAIT P1, [R5+URZ+0x16850], R4 ;  /* 0x01685004050075a7 */ /* 0x000e64000802017f */
[----:B-1----:R-:W-:Y:S05]  /*c680*/  @!P1 BRA `(.L_x_15569) ;  /* 0x0000010c00a49947 */ /* 0x002fea0003800000 */
.L_x_15566:
        /* <DEDUP_REMOVED lines=8> */
[----:B------:R-:W-:Y:S01]  /*c710*/  IMAD.MOV.U32 R5, RZ, RZ, 0x40000040 ;  /* 0x40000040ff057424 */ /* 0x000fe200078e00ff */
[----:B------:R-:W-:-:S04]  /*c720*/  LEA R4, R13, R4, 0xa ;  /* 0x000000040d047211 */ /* 0x000fc800078e50ff */
[C---:B------:R-:W-:Y:S01]  /*c730*/  R2UR UR6, R4.reuse ;  /* 0x00000000040672ca */ /* 0x040fe200000e0000 */
[----:B------:R-:W-:-:S12]  /*c740*/  VIADD R8, R4, 0x80 ;  /* 0x0000008004087836 */ /* 0x000fd80000000000 */
[----:B------:R-:W-:Y:S01]  /*c750*/  HGMMA.64x64x16.F32.BF16 R88, R148, gdesc[UR4].tnspB, R88, gsb0 ;  /* 0x40e0000494587df0 */ /* 0x000fe20008001858 */
[----:B------:R-:W-:Y:S01]  /*c760*/  R2UR UR6, R8 ;  /* 0x00000000080672ca */ /* 0x000fe200000e0000 */
[----:B------:R-:W-:Y:S01]  /*c770*/  VIADD R8, R4, 0x100 ;  /* 0x0000010004087836 */ /* 0x000fe20000000000 */
[----:B------:R-:W-:Y:S01]  /*c780*/  R2UR UR7, R9 ;  /* 0x00000000090772ca */ /* 0x000fe200000e0000 */
[----:B------:R-:W-:Y:S01]  /*c790*/  IMAD.MOV.U32 R9, RZ, RZ, 0x40000040 ;  /* 0x40000040ff097424 */ /* 0x000fe200078e00ff */
[----:B------:R-:W-:Y:S02]  /*c7a0*/  WARPGROUP.DEPBAR.LE gsb0, 0x0 ;  /* 0x00008000000079c5 */ /* 0x000fe40000010000 */
[----:B------:R-:W-:-:S06]  /*c7b0*/  WARPGROUP.ARRIVE ;  /* 0x00000000000079c5 */ /* 0x000fcc0000000000 */
[----:B------:R-:W0:Y:S03]  /*c7c0*/  S2R R150, SR_TID.X ;  /* 0x0000000000967919 */ /* 0x000e260000002100 */
        /* <DEDUP_REMOVED lines=48> */
.L_x_15570:
[----:B------:R-:W2:Y:S01]  /*cad0*/  LDL R9, [R1+0x28] ;  /* 0x0000280001097983 */ /* 0x000ea20000100800 */
[----:B0-----:R-:W0:Y:S03]  /*cae0*/  LDC R4, c[0x0][0x448] ;  /* 0x00011200ff047b82 */ /* 0x001e260000000800 */
[----:B------:R-:W2:Y:S04]  /*caf0*/  LDL R8, [R1+0x44] ;  /* 0x0000440001087983 */ /* 0x000ea80000100800 */
[----:B------:R-:W3:Y:S04]  /*cb00*/  LDL R123, [R1+0x2c] ;  /* 0x00002c00017b7983 */ /* 0x000ee80000100800 */
[----:B------:R-:W3:Y:S04]  /*cb10*/  LDL R122, [R1+0x20] ;  /* 0x00002000017a7983 */ /* 0x000ee80000100800 */
[----:B------:R-:W4:Y:S01]  /*cb20*/  LDL R121, [R1+0x14] ;  /* 0x0000140001797983 */ /* 0x000f220000100800 */
[----:B0-----:R-:W-:-:S13]  /*cb30*/  ISETP.NE.AND P1, PT, R4, 0x1, PT ;  /* 0x000000010400780c */ /* 0x001fda0003f25270 */
[----:B------:R-:W0:Y:S08]  /*cb40*/  @P1 LDC R5, c[0x0][0x44c] ;  /* 0x00011300ff051b82 */ /* 0x000e300000000800 */
        /* <DEDUP_REMOVED lines=9> */
[----:B------:R-:W-:-:S03]  /*cbe0*/  FMUL.FTZ R150, R28, UR5 ;  /* 0x000000051c967c20 */ /* 0x000fc60008410000 */
[----:B------:R-:W5:Y:S01]  /*cbf0*/  MUFU.TANH R148, R148 ;  /* 0x0000009400947308 */ /* 0x000f620000002400 */
[----:B------:R-:W-:Y:S01]  /*cc00*/  FMUL.FTZ R149, R27, UR5 ;  /* 0x000000051b957c20 */ /* 0x000fe20008410000 */
[----:B------:R-:W-:Y:S01]  /*cc10*/  FMUL.FTZ R27, R33, UR5 ;  /* 0x00000005211b7c20 */ /* 0x000fe20008410000 */
[----:B------:R-:W-:Y:S01]  /*cc20*/  FMUL.FTZ R146, R36, UR5 ;  /* 0x0000000524927c20 */ /* 0x000fe20008410000 */
[----:B------:R-:W-:-:S04]  /*cc30*/  FMUL.FTZ R28, R37, UR5 ;  /* 0x00000005251c7c20 */ /* 0x000fc80008410000 */
[----:B------:R-:W5:Y:S01]  /*cc40*/  MUFU.TANH R144, R144 ;  /* 0x0000009000907308 */ /* 0x000f620000002400 */
[----:B------:R-:W-:Y:S01]  /*cc50*/  FMUL.FTZ R136, R48, UR5 ;  /* 0x0000000530887c20 */ /* 0x000fe20008410000 */
[----:B------:R-:W-:Y:S01]  /*cc60*/  FMUL.FTZ R142, R44, UR5 ;  /* 0x000000052c8e7c20 */ /* 0x000fe20008410000 */
[----:B------:R-:W-:-:S05]  /*cc70*/  FMUL.FTZ R44, R45, UR5 ;  /* 0x000000052d2c7c20 */ /* 0x000fca0008410000 */
[----:B------:R-:W5:Y:S01]  /*cc80*/  MUFU.TANH R120, R120 ;  /* 0x0000007800787308 */ /* 0x000f620000002400 */
[----:B------:R-:W-:-:S07]  /*cc90*/  FMUL.FTZ R37, R56, UR5 ;  /* 0x0000000538257c20 */ /* 0x000fce0008410000 */
[----:B------:R-:W5:Y:S01]  /*cca0*/  MUFU.TANH R150, R150 ;  /* 0x0000009600967308 */ /* 0x000f620000002400 */
[----:B------:R-:W-:-:S07]  /*ccb0*/  FMUL.FTZ R25, R42, UR5 ;  /* 0x000000052a197c20 */ /* 0x000fce0008410000 */
[----:B------:R-:W-:Y:S01]  /*ccc0*/  MUFU.TANH R140, R140 ;  /* 0x0000008c008c7308 */ /* 0x000fe20000002400 */
[----:B------:R-:W-:Y:S01]  /*ccd0*/  FMUL.FTZ R42, R49, UR5 ;  /* 0x00000005312a7c20 */ /* 0x000fe20008410000 */
[----:B------:R-:W-:-:S06]  /*cce0*/  FMUL.FTZ R138, R52, UR5 ;  /* 0x00000005348a7c20 */ /* 0x000fcc0008410000 */
[----:B------:R-:W-:Y:S01]  /*ccf0*/  MUFU.TANH R27, R27 ;  /* 0x0000001b001b7308 */ /* 0x000fe20000002400 */
[----:B------:R-:W-:-:S07]  /*cd00*/  FMUL.FTZ R128, R64, UR5 ;  /* 0x0000000540807c20 */ /* 0x000fce0008410000 */
[----:B------:R-:W-:Y:S08]  /*cd10*/  MUFU.TANH R146, R146 ;  /* 0x0000009200927308 */ /* 0x000ff00000002400 */
[----:B------:R-:W-:Y:S01]  /*cd20*/  MUFU.TANH R28, R28 ;  /* 0x0000001c001c7308 */ /* 0x000fe20000002400 */
[----:B------:R-:W-:-:S07]  /*cd30*/  FMUL.FTZ R132, R57, UR5 ;  /* 0x0000000539847c20 */ /* 0x000fce0008410000 */
        /* <DEDUP_REMOVED lines=8> */
[----:B------:R-:W-:-:S07]  /*cdc0*/  FMUL.FTZ R130, R68, UR5 ;  /* 0x0000000544827c20 */ /* 0x000fce0008410000 */
[----:B------:R-:W-:Y:S01]  /*cdd0*/  MUFU.TANH R37, R37 ;  /* 0x0000002500257308 */ /* 0x000fe20000002400 */
[----:B------:R-:W-:Y:S01]  /*cde0*/  FMUL.FTZ R32, R69, UR5 ;  /* 0x0000000545207c20 */ /* 0x000fe20008410000 */
[----:B------:R-:W-:-:S06]  /*cdf0*/  FMUL.FTZ R49, R80, UR5 ;  /* 0x0000000550317c20 */ /* 0x000fcc0008410000 */
[----:B------:R-:W-:Y:S08]  /*ce00*/  MUFU.TANH R42, R42 ;  /* 0x0000002a002a7308 */ /* 0x000ff00000002400 */
[----:B------:R-:W-:Y:S08]  /*ce10*/  MUFU.TANH R138, R138 ;  /* 0x0000008a008a7308 */ /* 0x000ff00000002400 */
        /* <DEDUP_REMOVED lines=12> */
[----:B------:R-:W-:Y:S01]  /*cee0*/  MUFU.TANH R49, R49 ;  /* 0x0000003100317308 */ /* 0x000fe20000002400 */
[----:B--2---:R-:W-:-:S04]  /*cef0*/  IMAD.IADD R8, R8, 0x1, R9 ;  /* 0x0000000108087824 */ /* 0x004fc800078e0209 */
[----:B0-----:R-:W-:-:S05]  /*cf00*/  @P1 IMAD.HI.U32 R5, R8, R5, RZ ;  /* 0x0000000508051227 */ /* 0x001fca00078e00ff */
[----:B-1----:R-:W-:-:S05]  /*cf10*/  @P1 SHF.R.U32.HI R8, RZ, R4, R5 ;  /* 0x00000004ff081219 */ /* 0x002fca0000011605 */
[----:B------:R-:W0:Y:S04]  /*cf20*/  SHFL.IDX PT, R55, R8, RZ, 0x1c1f ;  /* 0x001c1fff08377589 */ /* 0x000e2800000e0000 */
[----:B------:R1:W2:Y:S02]  /*cf30*/  SHFL.IDX PT, R53, R8, 0x1, 0x1c1f ;  /* 0x003c1f0008357f89 */ /* 0x0002a400000e0000 */
[----:B-1----:R-:W-:-:S04]  /*cf40*/  IMAD.MOV.U32 R8, RZ, RZ, -0x80 ;  /* 0xffffff80ff087424 */ /* 0x002fc800078e00ff */
[----:B------:R-:W-:Y:S02]  /*cf50*/  IMAD R46, R12, R8, 0x1 ;  /* 0x000000010c2e7424 */ /* 0x000fe400078e0208 */
[----:B------:R-:W-:Y:S01]  /*cf60*/  FMUL.FTZ R4, R26, UR5 ;  /* 0x000000051a047c20 */ /* 0x000fe20008410000 */
[----:B------:R-:W-:Y:S02]  /*cf70*/  FMUL.FTZ R26, R29, UR5 ;  /* 0x000000051d1a7c20 */ /* 0x000fe40008410000 */
[----:B---3--:R-:W-:-:S05]  /*cf80*/  IADD3 R46, R122, R46, -R123 ;  /* 0x0000002e7a2e7210 */ /* 0x008fca0007ffe87b */
[----:B----4-:R-:W-:Y:S01]  /*cf90*/  IMAD.IADD R46, R46, 0x1, -R121 ;  /* 0x000000012e2e7824 */ /* 0x010fe200078e0a79 */
[----:B------:R-:W1:Y:S01]  /*cfa0*/  MUFU.TANH R26, R26 ;  /* 0x0000001a001a7308 */ /* 0x000e620000002400 */
[----:B------:R-:W-:-:S03]  /*cfb0*/  FMUL.FTZ R5, R30, UR5 ;  /* 0x000000051e057c20 */ /* 0x000fc60008410000 */
[----:B0-----:R-:W-:Y:S01]  /*cfc0*/  IADD3 R55, R46, R55, RZ ;  /* 0x000000372e377210 */ /* 0x001fe20007ffe0ff */
[----:B------:R-:W-:-:S03]  /*cfd0*/  FMUL.FTZ R30, R41, UR5 ;  /* 0x00000005291e7c20 */ /* 0x000fc60008410000 */
[----:B------:R-:W-:-:S03]  /*cfe0*/  ISETP.GT.AND P2, PT, R55, RZ, PT ;  /* 0x000000ff3700720c */ /* 0x000fc60003f44270 */
[----:B------:R-:W0:Y:S01]  /*cff0*/  MUFU.TANH R30, R30 ;  /* 0x0000001e001e7308 */ /* 0x000e220000002400 */
[----:B-----5:R-:W-:Y:S02]  /*d000*/  FSEL R148, R148, -INF , P2 ;  /* 0xff80000094947808 */ /* 0x020fe40001000000 */
[C---:B------:R-:W-:Y:S02]  /*d010*/  ISETP.GT.AND P2, PT, R55.reuse, 0x10, PT ;  /* 0x000000103700780c */ /* 0x040fe40003f44270 */
[C---:B------:R-:W-:Y:S02]  /*d020*/  ISETP.GT.AND P3, PT, R55.reuse, 0x1, PT ;  /* 0x000000013700780c */ /* 0x040fe40003f64270 */
[C---:B------:R-:W-:Y:S02]  /*d030*/  ISETP.GT.AND P4, PT, R55.reuse, 0x8, PT ;  /* 0x000000083700780c */ /* 0x040fe40003f84270 */
[----:B------:R-:W-:Y:S02]  /*d040*/  ISETP.GT.AND P1, PT, R55, 0x9, PT ;  /* 0x000000093700780c */ /* 0x000fe40003f24270 */
[----:B------:R-:W-:-:S02]  /*d050*/  FSEL R144, R144, -INF , P2 ;  /* 0xff80000090907808 */ /* 0x000fc40001000000 */
[----:B------:R-:W-:Y:S01]  /*d060*/  ISETP.GT.AND P2, PT, R55, 0x20, PT ;  /* 0x000000203700780c */ /* 0x000fe20003f44270 */
[----:B------:R-:W-:Y:S01]  /*d070*/  FMUL.FTZ R9, R34, UR5 ;  /* 0x0000000522097c20 */ /* 0x000fe20008410000 */
[----:B------:R-:W-:Y:S02]  /*d080*/  FSEL R54, R120, -INF , P3 ;  /* 0xff80000078367808 */ /* 0x000fe40001800000 */
[----:B------:R-:W-:Y:S02]  /*d090*/  FSEL R150, R150, -INF , P4 ;  /* 0xff80000096967808 */ /* 0x000fe40002000000 */
[----:B-1----:R-:W-:Y:S01]  /*d0a0*/  FSEL R52, R26, -INF , P1 ;  /* 0xff8000001a347808 */ /* 0x002fe20000800000 */
[----:B------:R-:W-:Y:S01]  /*d0b0*/  FMUL.FTZ R34, R65, UR5 ;  /* 0x0000000541227c20 */ /* 0x000fe20008410000 */
[C---:B------:R-:W-:Y:S02]  /*d0c0*/  ISETP.GT.AND P3, PT, R55.reuse, 0x11, PT ;  /* 0x000000113700780c */ /* 0x040fe40003f64270 */
[----:B------:R-:W-:-:S02]  /*d0d0*/  ISETP.GT.AND P4, PT, R55, 0x18, PT ;  /* 0x000000183700780c */ /* 0x000fc40003f84270 */
[C---:B------:R-:W-:Y:S02]  /*d0e0*/  ISETP.GT.AND P1, PT, R55.reuse, 0x19, PT ;  /* 0x000000193700780c */ /* 0x040fe40003f24270 */
[----:B------:R-:W-:Y:S01]  /*d0f0*/  FSEL R140, R140, -INF , P2 ;  /* 0xff8000008c8c7808 */ /* 0x000fe20001000000 */
[----:B------:R-:W-:Y:S01]  /*d100*/  FMUL.FTZ R41, R50, UR5 ;  /* 0x0000000532297c20 */ /* 0x000fe20008410000 */
[----:B------:R-:W-:Y:S02]  /*d110*/  ISETP.GT.AND P2, PT, R55, 0x30, PT ;  /* 0x000000303700780c */ /* 0x000fe40003f44270 */
[----:B------:R-:W-:Y:S02]  /*d120*/  FSEL R50, R27, -INF , P3 ;  /* 0xff8000001b327808 */ /* 0x000fe40001800000 */
[----:B------:R-:W-:Y:S02]  /*d130*/  FSEL R146, R146, -INF , P4 ;  /* 0xff80000092927808 */ /* 0x000fe40002000000 */
[----:B------:R-:W-:-:S02]  /*d140*/  FSEL R48, R28, -INF , P1 ;  /* 0xff8000001c307808 */ /* 0x000fc40000800000 */
[C---:B------:R-:W-:Y:S02]  /*d150*/  ISETP.GT.AND P3, PT, R55.reuse, 0x21, PT ;  /* 0x000000213700780c */ /* 0x040fe40003f64270 */
[C---:B------:R-:W-:Y:S02]  /*d160*/  ISETP.GT.AND P4, PT, R55.reuse, 0x28, PT ;  /* 0x000000283700780c */ /* 0x040fe40003f84270 */
[C---:B------:R-:W-:Y:S01]  /*d170*/  ISETP.GT.AND P1, PT, R55.reuse, 0x29, PT ;  /* 0x000000293700780c */ /* 0x040fe20003f24270 */
[----:B------:R-:W1:Y:S01]  /*d180*/  MUFU.TANH R34, R34 ;  /* 0x0000002200227308 */ /* 0x000e620000002400 */
[----:B------:R-:W-:Y:S01]  /*d190*/  FSEL R136, R136, -INF , P2 ;  /* 0xff80000088887808 */ /* 0x000fe20001000000 */
[----:B--2---:R-:W-:Y:S01]  /*d1a0*/  IMAD.IADD R53, R46, 0x1, R53 ;  /* 0x000000012e357824 */ /* 0x004fe200078e0235 */
[----:B------:R-:W-:Y:S02]  /*d1b0*/  ISETP.GT.AND P2, PT, R55, 0x40, PT ;  /* 0x000000403700780c */ /* 0x000fe40003f44270 */
[----:B0-----:R-:W-:-:S02]  /*d1c0*/  FSEL R46, R30, -INF , P3 ;  /* 0xff8000001e2e7808 */ /* 0x001fc40001800000 */
[----:B------:R-:W-:Y:S02]  /*d1d0*/  FSEL R142, R142, -INF , P4 ;  /* 0xff8000008e8e7808 */ /* 0x000fe40002000000 */
[----:B------:R-:W-:Y:S02]  /*d1e0*/  FSEL R44, R44, -INF , P1 ;  /* 0xff8000002c2c7808 */ /* 0x000fe40000800000 */
[C---:B------:R-:W-:Y:S02]  /*d1f0*/  ISETP.GT.AND P3, PT, R55.reuse, 0x31, PT ;  /* 0x000000313700780c */ /* 0x040fe40003f64270 */
[C---:B------:R-:W-:Y:S02]  /*d200*/  ISETP.GT.AND P4, PT, R55.reuse, 0x38, PT ;  /* 0x000000383700780c */ /* 0x040fe40003f84270 */
[----:B------:R-:W-:Y:S01]  /*d210*/  ISETP.GT.AND P1, PT, R55, 0x39, PT ;  /* 0x000000393700780c */ /* 0x000fe20003f24270 */
[----:B------:R-:W0:Y:S01]  /*d220*/  MUFU.TANH R45, R45 ;  /* 0x0000002d002d7308 */ /* 0x000e220000002400 */
[----:B------:R-:W-:-:S02]  /*d230*/  FSEL R37, R37, -INF , P2 ;  /* 0xff80000025257808 */ /* 0x000fc40001000000 */
[----:B------:R-:W-:Y:S02]  /*d240*/  ISETP.GT.AND P2, PT, R55, 0x50, PT ;  /* 0x000000503700780c */ /* 0x000fe40003f44270 */
[----:B------:R-:W-:-:S03]  /*d250*/  FSEL R42, R42, -INF , P3 ;  /* 0xff8000002a2a7808 */ /* 0x000fc60001800000 */
[----:B------:R-:W2:Y:S01]  /*d260*/  MUFU.TANH R126, R126 ;  /* 0x0000007e007e7308 */ /* 0x000ea20000002400 */
[----:B------:R-:W-:Y:S02]  /*d270*/  FSEL R138, R138, -INF , P4 ;  /* 0xff8000008a8a7808 */ /* 0x000fe40002000000 */
[----:B------:R-:W-:Y:S02]  /*d280*/  FSEL R40, R40, -INF , P1 ;  /* 0xff80000028287808 */ /* 0x000fe40000800000 */
[----:B------:R-:W-:-:S03]  /*d290*/  ISETP.GT.AND P3, PT, R55, 0x41, PT ;  /* 0x000000413700780c */ /* 0x000fc60003f64270 */
[----:B------:R-:W3:Y:S01]  /*d2a0*/  MUFU.TANH R47, R47 ;  /* 0x0000002f002f7308 */ /* 0x000ee20000002400 */
[C---:B------:R-:W-:Y:S02]  /*d2b0*/  ISETP.GT.AND P4, PT, R55.reuse, 0x48, PT ;  /* 0x000000483700780c */ /* 0x040fe40003f84270 */
[----:B------:R-:W-:Y:S02]  /*d2c0*/  ISETP.GT.AND P1, PT, R55, 0x49, PT ;  /* 0x000000493700780c */ /* 0x000fe40003f24270 */
[----:B------:R-:W-:-:S03]  /*d2d0*/  FSEL R128, R128, -INF , P2 ;  /* 0xff80000080807808 */ /* 0x000fc60001000000 */
[----:B------:R-:W4:Y:S01]  /*d2e0*/  MUFU.TANH R4, R4 ;  /* 0x0000000400047308 */ /* 0x000f220000002400 */
[C---:B------:R-:W-:Y:S02]  /*d2f0*/  ISETP.GT.AND P2, PT, R55.reuse, 0x60, PT ;  /* 0x000000603700780c */ /* 0x040fe40003f44270 */
[----:B------:R-:W-:Y:S02]  /*d300*/  FSEL R132, R132, -INF , P3 ;  /* 0xff80000084847808 */ /* 0x000fe40001800000 */
[----:B------:R-:W-:Y:S02]  /*d310*/  FSEL R134, R134, -INF , P4 ;  /* 0xff80000086867808 */ /* 0x000fe40002000000 */
[----:B------:R-:W-:Y:S02]  /*d320*/  FSEL R36, R36, -INF , P1 ;  /* 0xff80000024247808 */ /* 0x000fe40000800000 */
[C---:B------:R-:W-:Y:S02]  /*d330*/  ISETP.GT.AND P3, PT, R55.reuse, 0x51, PT ;  /* 0x000000513700780c */ /* 0x040fe40003f64270 */
[----:B------:R-:W-:-:S02]  /*d340*/  ISETP.GT.AND P4, PT, R55, 0x58, PT ;  /* 0x000000583700780c */ /* 0x000fc40003f84270 */
[C---:B------:R-:W-:Y:S02]  /*d350*/  ISETP.GT.AND P1, PT, R55.reuse, 0x59, PT ;  /* 0x000000593700780c */ /* 0x040fe40003f24270 */
[----:B------:R-:W-:Y:S02]  /*d360*/  FSEL R124, R124, -INF , P2 ;  /* 0xff8000007c7c7808 */ /* 0x000fe40001000000 */
[----:B------:R-:W-:Y:S02]  /*d370*/  ISETP.GT.AND P2, PT, R55, 0x70, PT ;  /* 0x000000703700780c */ /* 0x000fe40003f44270 */
[----:B-1----:R-:W-:Y:S02]  /*d380*/  FSEL R34, R34, -INF , P3 ;  /* 0xff80000022227808 */ /* 0x002fe40001800000 */
[----:B------:R-:W-:Y:S02]  /*d390*/  FSEL R130, R130, -INF , P4 ;  /* 0xff80000082827808 */ /* 0x000fe40002000000 */
[----:B------:R-:W-:-:S02]  /*d3a0*/  FSEL R32, R32, -INF , P1 ;  /* 0xff80000020207808 */ /* 0x000fc40000800000 */
[C---:B------:R-:W-:Y:S02]  /*d3b0*/  ISETP.GT.AND P3, PT, R55.reuse, 0x61, PT ;  /* 0x000000613700780c */ /* 0x040fe40003f64270 */
[C---:B------:R-:W-:Y:S02]  /*d3c0*/  ISETP.GT.AND P4, PT, R55.reuse, 0x68, PT ;  /* 0x000000683700780c */ /* 0x040fe40003f84270 */
[----:B------:R-:W-:Y:S02]  /*d3d0*/  ISETP.GT.AND P1, PT, R55, 0x69, PT ;  /* 0x000000693700780c */ /* 0x000fe40003f24270 */
[----:B------:R-:W-:Y:S02]  /*d3e0*/  FSEL R120, R49, -INF , P2 ;  /* 0xff80000031787808 */ /* 0x000fe40001000000 */
[----:B------:R-:W-:Y:S02]  /*d3f0*/  ISETP.GT.AND P2, PT, R53, RZ, PT ;  /* 0x000000ff3500720c */ /* 0x000fe40003f44270 */
[----:B0-----:R-:W-:-:S02]  /*d400*/  FSEL R30, R45, -INF , P3 ;  /* 0xff8000002d1e7808 */ /* 0x001fc40001800000 */
[----:B--2---:R-:W-:Y:S02]  /*d410*/  FSEL R126, R126, -INF , P4 ;  /* 0xff8000007e7e7808 */ /* 0x004fe40002000000 */
[----:B---3--:R-:W-:Y:S02]  /*d420*/  FSEL R28, R47, -INF , P1 ;  /* 0xff8000002f1c7808 */ /* 0x008fe40000800000 */
[C---:B------:R-:W-:Y:S02]  /*d430*/  ISETP.GT.AND P3, PT, R55.reuse, 0x71, PT ;  /* 0x000000713700780c */ /* 0x040fe40003f64270 */
[C---:B------:R-:W-:Y:S02]  /*d440*/  ISETP.GT.AND P4, PT, R55.reuse, 0x78, PT ;  /* 0x000000783700780c */ /* 0x040fe40003f84270 */
[----:B------:R-:W-:Y:S02]  /*d450*/  ISETP.GT.AND P1, PT, R55, 0x79, PT ;  /* 0x000000793700780c */ /* 0x000fe40003f24270 */
[----:B----4-:R-:W-:-:S02]  /*d460*/  FSEL R55, R4, -INF , P2 ;  /* 0xff80000004377808 */ /* 0x010fc40001000000 */
        /* <DEDUP_REMOVED lines=27> */
[----:B------:R-:W-:Y:S01]  /*d620*/  FMUL.FTZ R137, R51, UR5 ;  /* 0x0000000533897c20 */ /* 0x000fe20008410000 */
[----:B------:R-:W-:Y:S01]  /*d630*/  FMUL.FTZ R51, R85, UR5 ;  /* 0x0000000555337c20 */ /* 0x000fe20008410000 */
[----:B------:R-:W-:-:S04]  /*d640*/  FMNMX.FTZ R4, R124, R4, !PT ;  /* 0x000000047c047209 */ /* 0x000fc80007810000 */
[----:B------:R-:W-:Y:S01]  /*d650*/  FMNMX.FTZ R4, R30, R4, !PT ;  /* 0x000000041e047209 */ /* 0x000fe20007810000 */
[----:B------:R-:W1:Y:S03]  /*d660*/  MUFU.TANH R122, R122 ;  /* 0x0000007a007a7308 */ /* 0x000e660000002400 */
[----:B------:R-:W-:-:S05]  /*d670*/  FMNMX.FTZ R4, R126, R4, !PT ;  /* 0x000000047e047209 */ /* 0x000fca0007810000 */
[----:B------:R-:W2:Y:S01]  /*d680*/  MUFU.TANH R51, R51 ;  /* 0x0000003300337308 */ /* 0x000ea20000002400 */
[----:B------:R-:W-:Y:S02]  /*d690*/  FMNMX.FTZ R4, R28, R4, !PT ;  /* 0x000000041c047209 */ /* 0x000fe40007810000 */
[----:B0-----:R-:W-:Y:S02]  /*d6a0*/  FSEL R26, R8, -INF , P3 ;  /* 0xff800000081a7808 */ /* 0x001fe40001800000 */
[----:B------:R-:W-:-:S03]  /*d6b0*/  FMNMX.FTZ R4, R120, R4, !PT ;  /* 0x0000000478047209 */ /* 0x000fc60007810000 */
[----:B------:R-:W0:Y:S01]  /*d6c0*/  MUFU.TANH R5, R5 ;  /* 0x0000000500057308 */ /* 0x000e220000002400 */
[----:B-1----:R-:W-:Y:S02]  /*d6d0*/  FSEL R122, R122, -INF , P4 ;  /* 0xff8000007a7a7808 */ /* 0x002fe40002000000 */
[----:B------:R-:W-:-:S04]  /*d6e0*/  FMNMX.FTZ R4, R26, R4, !PT ;  /* 0x000000041a047209 */ /* 0x000fc80007810000 */
[----:B------:R-:W-:Y:S02]  /*d6f0*/  FMNMX.FTZ R4, R122, R4, !PT ;  /* 0x000000047a047209 */ /* 0x000fe40007810000 */
[----:B--2---:R-:W-:Y:S02]  /*d700*/  FSEL R8, R51, -INF , P1 ;  /* 0xff80000033087808 */ /* 0x004fe40000800000 */
[----:B------:R-:W-:Y:S02]  /*d710*/  ISETP.GT.AND P4, PT, R53, 0x8, PT ;  /* 0x000000083500780c */ /* 0x000fe40003f84270 */
[----:B------:R-:W-:Y:S02]  /*d720*/  FMNMX.FTZ R4, R8, R4, !PT ;  /* 0x0000000408047209 */ /* 0x000fe40007810000 */
[----:B0-----:R-:W-:-:S03]  /*d730*/  FSEL R51, R5, -INF , P4 ;  /* 0xff80000005337808 */ /* 0x001fc60002000000 */
[----:B------:R-:W0:Y:S01]  /*d740*/  SHFL.BFLY PT, R5, R4, 0x2, 0x1f ;  /* 0x0c401f0004057f89 */ /* 0x000e2200000e0000 */
[----:B------:R-:W1:Y:S01]  /*d750*/  MUFU.TANH R9, R9 ;  /* 0x0000000900097308 */ /* 0x000e620000002400 */
[----:B------:R-:W-:Y:S02]  /*d760*/  ISETP.GT.AND P2, PT, R53, 0x10, PT ;  /* 0x000000103500780c */ /* 0x000fe40003f44270 */
[----:B0-----:R-:W-:-:S05]  /*d770*/  FMNMX.FTZ R5, R4, R5, !PT ;  /* 0x0000000504057209 */ /* 0x001fca0007810000 */
[----:B------:R-:W0:Y:S01]  /*d780*/  SHFL.BFLY PT, R4, R5, 0x1, 0x1f ;  /* 0x0c201f0005047f89 */ /* 0x000e2200000e0000 */
[----:B-1----:R-:W-:Y:S02]  /*d790*/  FSEL R49, R9, -INF , P2 ;  /* 0xff80000009317808 */ /* 0x002fe40001000000 */
[----:B------:R-:W1:Y:S01]  /*d7a0*/  LDC R9, c[0x0][0x988] ;  /* 0x00026200ff097b82 */ /* 0x000e620000000800 */
[----:B------:R-:W2:Y:S01]  /*d7b0*/  MUFU.TANH R149, R149 ;  /* 0x0000009500957308 */ /* 0x000ea20000002400 */
[----:B------:R-:W-:Y:S01]  /*d7c0*/  FMUL.FTZ R151, R31, UR5 ;  /* 0x000000051f977c20 */ /* 0x000fe20008410000 */
[----:B0-----:R-:W-:-:S04]  /*d7d0*/  FMNMX.FTZ R5, R5, R4, !PT ;  /* 0x0000000405057209 */ /* 0x001fc80007810000 */
[----:B------:R-:W-:-:S04]  /*d7e0*/  FSETP.NEU.FTZ.AND P6, PT, R5, -INF , PT ;  /* 0xff8000000500780b */ /* 0x000fc80003fdd000 */
[C---:B------:R-:W-:Y:S01]  /*d7f0*/  FSEL R4, R5.reuse, RZ, P6 ;  /* 0x000000ff05047208 */ /* 0x040fe20003000000 */
[----:B------:R-:W0:Y:S04]  /*d800*/  MUFU.TANH R151, R151 ;  /* 0x0000009700977308 */ /* 0x000e280000002400 */
[----:B------:R-:W-:Y:S01]  /*d810*/  FADD.FTZ R4, -R4, R11 ;  /* 0x0000000b04047221 */ /* 0x000fe20000010100 */
[----:B-1----:R-:W-:Y:S01]  /*d820*/  FMUL.FTZ R11, R5, R9 ;  /* 0x00000009050b7220 */ /* 0x002fe20000410000 */
[----:B------:R-:W-:Y:S01]  /*d830*/  FMUL.FTZ R145, R35, UR5 ;  /* 0x0000000523917c20 */ /* 0x000fe20008410000 */
[----:B------:R-:W-:-:S03]  /*d840*/  ISETP.GT.AND P3, PT, R53, 0x1, PT ;  /* 0x000000013500780c */ /* 0x000fc60003f64270 */
[----:B------:R-:W-:Y:S01]  /*d850*/  FSEL R11, R11, RZ, P6 ;  /* 0x000000ff0b0b7208 */ /* 0x000fe20003000000 */
[----:B------:R-:W-:Y:S01]  /*d860*/  FMUL.FTZ R24, R38, UR5 ;  /* 0x0000000526187c20 */ /* 0x000fe20008410000 */
[----:B------:R-:W1:Y:S01]  /*d870*/  MUFU.TANH R145, R145 ;  /* 0x0000009100917308 */ /* 0x000e620000002400 */
[----:B--2---:R-:W-:Y:S02]  /*d880*/  FSEL R149, R149, -INF , P3 ;  /* 0xff80000095957808 */ /* 0x004fe40001800000 */
        /* <DEDUP_REMOVED lines=34> */
[----:B------:R-:W-:-:S02]  /*dab0*/  ISETP.GT.AND P1, PT, R53, 0x9, PT ;  /* 0x000000093500780c */ /* 0x000fc40003f24270 */
[----:B------:R-:W-:Y:S02]  /*dac0*/  FMNMX.FTZ R8, R149, R8, !PT ;  /* 0x0000000895087209 */ /* 0x000fe40007810000 */
[----:B0-----:R-:W-:Y:S02]  /*dad0*/  FSEL R151, R151, -INF , P1 ;  /* 0xff80000097977808 */ /* 0x001fe40000800000 */
[----:B------:R-:W-:Y:S01]  /*dae0*/  FMNMX.FTZ R8, R51, R8, !PT ;  /* 0x0000000833087209 */ /* 0x000fe20007810000 */
[----:B------:R-:W0:Y:S01]  /*daf0*/  MUFU.TANH R147, R147 ;  /* 0x0000009300937308 */ /* 0x000e220000002400 */
[----:B------:R-:W-:Y:S02]  /*db00*/  ISETP.GT.AND P3, PT, R53, 0x11, PT ;  /* 0x000000113500780c */ /* 0x000fe40003f64270 */
[----:B------:R-:W-:-:S05]  /*db10*/  FMNMX.FTZ R8, R151, R8, !PT ;  /* 0x0000000897087209 */ /* 0x000fca0007810000 */
[----:B------:R-:W3:Y:S01]  /*db20*/  MUFU.TANH R25, R25 ;  /* 0x0000001900197308 */ /* 0x000ee20000002400 */
[----:B------:R-:W-:Y:S02]  /*db30*/  ISETP.GT.AND P4, PT, R53, 0x18, PT ;  /* 0x000000183500780c */ /* 0x000fe40003f84270 */
[----:B-1----:R-:W-:Y:S02]  /*db40*/  FSEL R145, R145, -INF , P3 ;  /* 0xff80000091917808 */ /* 0x002fe40001800000 */
[----:B------:R-:W-:-:S03]  /*db50*/  FMNMX.FTZ R8, R49, R8, !PT ;  /* 0x0000000831087209 */ /* 0x000fc60007810000 */
[----:B------:R-:W1:Y:S01]  /*db60*/  MUFU.TANH R141, R141 ;  /* 0x0000008d008d7308 */ /* 0x000e620000002400 */
[----:B------:R-:W-:Y:S02]  /*db70*/  ISETP.GT.AND P1, PT, R53, 0x19, PT ;  /* 0x000000193500780c */ /* 0x000fe40003f24270 */
[----:B--2---:R-:W-:Y:S02]  /*db80*/  FSEL R47, R24, -INF , P4 ;  /* 0xff800000182f7808 */ /* 0x004fe40002000000 */
[----:B------:R-:W-:-:S03]  /*db90*/  FMNMX.FTZ R8, R145, R8, !PT ;  /* 0x0000000891087209 */ /* 0x000fc60007810000 */
[----:B------:R-:W2:Y:S01]  /*dba0*/  MUFU.TANH R43, R43 ;  /* 0x0000002b002b7308 */ /* 0x000ea20000002400 */
[----:B------:R-:W-:Y:S02]  /*dbb0*/  ISETP.GT.AND P2, PT, R53, 0x20, PT ;  /* 0x000000203500780c */ /* 0x000fe40003f44270 */
[----:B0-----:R-:W-:Y:S02]  /*dbc0*/  FSEL R147, R147, -INF , P1 ;  /* 0xff80000093937808 */ /* 0x001fe40000800000 */
[----:B------:R-:W-:-:S03]  /*dbd0*/  FMNMX.FTZ R8, R47, R8, !PT ;  /* 0x000000082f087209 */ /* 0x000fc60007810000 */
[----:B------:R-:W0:Y:S01]  /*dbe0*/  MUFU.TANH R143, R143 ;  /* 0x0000008f008f7308 */ /* 0x000e220000002400 */
[----:B------:R-:W-:Y:S02]  /*dbf0*/  ISETP.GT.AND P3, PT, R53, 0x21, PT ;  /* 0x000000213500780c */ /* 0x000fe40003f64270 */
[----:B---3--:R-:W-:Y:S02]  /*dc00*/  FSEL R45, R25, -INF , P2 ;  /* 0xff800000192d7808 */ /* 0x008fe40001000000 */
[----:B------:R-:W-:-:S03]  /*dc10*/  FMNMX.FTZ R8, R147, R8, !PT ;  /* 0x0000000893087209 */ /* 0x000fc60007810000 */
[----:B------:R-:W3:Y:S01]  /*dc20*/  MUFU.TANH R41, R41 ;  /* 0x0000002900297308 */ /* 0x000ee20000002400 */
[----:B------:R-:W-:Y:S02]  /*dc30*/  ISETP.GT.AND P4, PT, R53, 0x28, PT ;  /* 0x000000283500780c */ /* 0x000fe40003f84270 */
[----:B-1----:R-:W-:Y:S02]  /*dc40*/  FSEL R141, R141, -INF , P3 ;  /* 0xff8000008d8d7808 */ /* 0x002fe40001800000 */
[----:B------:R-:W-:-:S03]  /*dc50*/  FMNMX.FTZ R8, R45, R8, !PT ;  /* 0x000000082d087209 */ /* 0x000fc60007810000 */
[----:B------:R-:W1:Y:S01]  /*dc60*/  MUFU.TANH R137, R137 ;  /* 0x0000008900897308 */ /* 0x000e620000002400 */
[----:B------:R-:W-:Y:S01]  /*dc70*/  ISETP.GT.AND P1, PT, R53, 0x29, PT ;  /* 0x000000293500780c */ /* 0x000fe20003f24270 */
[----:B------:R-:W-:Y:S01]  /*dc80*/  FMUL.FTZ R38, R58, UR5 ;  /* 0x000000053a267c20 */ /* 0x000fe20008410000 */
[----:B--2---:R-:W-:Y:S02]  /*dc90*/  FSEL R43, R43, -INF , P4 ;  /* 0xff8000002b2b7808 */ /* 0x004fe40002000000 */
[----:B------:R-:W-:-:S03]  /*dca0*/  FMNMX.FTZ R8, R141, R8, !PT ;  /* 0x000000088d087209 */ /* 0x000fc60007810000 */
[----:B------:R-:W2:Y:S01]  /*dcb0*/  MUFU.TANH R39, R39 ;  /* 0x0000002700277308 */ /* 0x000ea20000002400 */
[----:B------:R-:W-:Y:S01]  /*dcc0*/  ISETP.GT.AND P2, PT, R53, 0x30, PT ;  /* 0x000000303500780c */ /* 0x000fe20003f44270 */
[----:B------:R-:W-:Y:S01]  /*dcd0*/  FMUL.FTZ R133, R59, UR5 ;  /* 0x000000053b857c20 */ /* 0x000fe20008410000 */
[----:B0-----:R-:W-:Y:S02]  /*dce0*/  FSEL R143, R143, -INF , P1 ;  /* 0xff8000008f8f7808 */ /* 0x001fe40000800000 */
[----:B------:R-:W-:-:S03]  /*dcf0*/  FMNMX.FTZ R8, R43, R8, !PT ;  /* 0x000000082b087209 */ /* 0x000fc60007810000 */
[----:B------:R-:W0:Y:S01]  /*dd00*/  MUFU.TANH R139, R139 ;  /* 0x0000008b008b7308 */ /* 0x000e220000002400 */
[----:B------:R-:W-:Y:S01]  /*dd10*/  ISETP.GT.AND P3, PT, R53, 0x31, PT ;  /* 0x000000313500780c */ /* 0x000fe20003f64270 */
[----:B------:R-:W-:Y:S01]  /*dd20*/  FMUL.FTZ R35, R62, UR5 ;  /* 0x000000053e237c20 */ /* 0x000fe20008410000 */
[----:B---3--:R-:W-:Y:S02]  /*dd30*/  FSEL R41, R41, -INF , P2 ;  /* 0xff80000029297808 */ /* 0x008fe40001000000 */
[----:B------:R-:W-:-:S03]  /*dd40*/  FMNMX.FTZ R8, R143, R8, !PT ;  /* 0x000000088f087209 */ /* 0x000fc60007810000 */
[----:B------:R-:W3:Y:S01]  /*dd50*/  MUFU.TANH R38, R38 ;  /* 0x0000002600267308 */ /* 0x000ee20000002400 */
[----:B------:R-:W-:Y:S01]  /*dd60*/  ISETP.GT.AND P4, PT, R53, 0x38, PT ;  /* 0x000000383500780c */ /* 0x000fe20003f84270 */
[----:B------:R-:W-:Y:S01]  /*dd70*/  FMUL.FTZ R135, R63, UR5 ;  /* 0x000000053f877c20 */ /* 0x000fe20008410000 */
        /* <DEDUP_REMOVED lines=28> */
[----:B------:R-:W-:Y:S01]  /*df40*/  FMUL.FTZ R125, R75, UR5 ;  /* 0x000000054b7d7c20 */ /* 0x000fe20008410000 */
[----:B------:R-:W-:Y:S02]  /*df50*/  ISETP.GT.AND P2, PT, R53, 0x50, PT ;  /* 0x000000503500780c */ /* 0x000fe40003f44270 */
[----:B0-----:R-:W-:Y:S02]  /*df60*/  FSEL R135, R135, -INF , P1 ;  /* 0xff80000087877808 */ /* 0x001fe40000800000 */
[----:B------:R-:W-:Y:S02]  /*df70*/  FMNMX.FTZ R8, R35, R8, !PT ;  /* 0x0000000823087209 */ /* 0x000fe40007810000 */
[----:B------:R-:W0:Y:S01]  /*df80*/  MUFU.TANH R131, R131 ;  /* 0x0000008300837308 */ /* 0x000e220000002400 */
[----:B------:R-:W-:Y:S01]  /*df90*/  FMUL.FTZ R78, R78, UR5 ;  /* 0x000000054e4e7c20 */ /* 0x000fe20008410000 */
[----:B------:R-:W-:-:S02]  /*dfa0*/  ISETP.GT.AND P3, PT, R53, 0x51, PT ;  /* 0x000000513500780c */ /* 0x000fc40003f64270 */
[----:B---3--:R-:W-:Y:S02]  /*dfb0*/  FSEL R33, R33, -INF , P2 ;  /* 0xff80000021217808 */ /* 0x008fe40001000000 */
[----:B------:R-:W-:Y:S02]  /*dfc0*/  FMNMX.FTZ R8, R135, R8, !PT ;  /* 0x0000000887087209 */ /* 0x000fe40007810000 */
[----:B------:R-:W3:Y:S01]  /*dfd0*/  MUFU.TANH R29, R29 ;  /* 0x0000001d001d7308 */ /* 0x000ee20000002400 */
[----:B------:R-:W-:Y:S01]  /*dfe0*/  ISETP.GT.AND P4, PT, R53, 0x58, PT ;  /* 0x000000583500780c */ /* 0x000fe20003f84270 */
[----:B------:R-:W-:Y:S01]  /*dff0*/  FMUL.FTZ R79, R79, UR5 ;  /* 0x000000054f4f7c20 */ /* 0x000fe20008410000 */
[----:B-1----:R-:W-:Y:S02]  /*e000*/  FSEL R129, R129, -INF , P3 ;  /* 0xff80000081817808 */ /* 0x002fe40001800000 */
[----:B------:R-:W-:-:S03]  /*e010*/  FMNMX.FTZ R8, R33, R8, !PT ;  /* 0x0000000821087209 */ /* 0x000fc60007810000 */
[----:B------:R-:W1:Y:S01]  /*e020*/  MUFU.TANH R125, R125 ;  /* 0x0000007d007d7308 */ /* 0x000e620000002400 */
[----:B------:R-:W-:-:S07]  /*e030*/  ISETP.GT.AND P1, PT, R53, 0x59, PT ;  /* 0x000000593500780c */ /* 0x000fce0003f24270 */
[----:B------:R-:W4:Y:S01]  /*e040*/  MUFU.TANH R27, R78 ;  /* 0x0000004e001b7308 */ /* 0x000f220000002400 */
[----:B--2---:R-:W-:Y:S01]  /*e050*/  FSEL R31, R31, -INF , P4 ;  /* 0xff8000001f1f7808 */ /* 0x004fe20002000000 */
[----:B------:R-:W-:Y:S01]  /*e060*/  FMUL.FTZ R121, R82, UR5 ;  /* 0x0000000552797c20 */ /* 0x000fe20008410000 */
[----:B------:R-:W-:Y:S01]  /*e070*/  FMNMX.FTZ R8, R129, R8, !PT ;  /* 0x0000000881087209 */ /* 0x000fe20007810000 */
[----:B------:R-:W-:Y:S01]  /*e080*/  FMUL.FTZ R25, R83, UR5 ;  /* 0x0000000553197c20 */ /* 0x000fe20008410000 */
[----:B------:R-:W-:Y:S02]  /*e090*/  ISETP.GT.AND P2, PT, R53, 0x60, PT ;  /* 0x000000603500780c */ /* 0x000fe40003f44270 */
[----:B0-----:R-:W-:Y:S01]  /*e0a0*/  FSEL R131, R131, -INF , P1 ;  /* 0xff80000083837808 */ /* 0x001fe20000800000 */
[----:B------:R-:W0:Y:S01]  /*e0b0*/  MUFU.TANH R79, R79 ;  /* 0x0000004f004f7308 */ /* 0x000e220000002400 */
[----:B------:R-:W-:Y:S02]  /*e0c0*/  FMNMX.FTZ R8, R31, R8, !PT ;  /* 0x000000081f087209 */ /* 0x000fe40007810000 */
[----:B------:R-:W-:-:S02]  /*e0d0*/  ISETP.GT.AND P3, PT, R53, 0x61, PT ;  /* 0x000000613500780c */ /* 0x000fc40003f64270 */
[----:B------:R-:W-:Y:S01]  /*e0e0*/  ISETP.GT.AND P4, PT, R53, 0x68, PT ;  /* 0x000000683500780c */ /* 0x000fe20003f84270 */
[----:B------:R-:W-:Y:S01]  /*e0f0*/  FMUL.FTZ R123, R86, UR5 ;  /* 0x00000005567b7c20 */ /* 0x000fe20008410000 */
[----:B---3--:R-:W-:Y:S01]  /*e100*/  FSEL R29, R29, -INF , P2 ;  /* 0xff8000001d1d7808 */ /* 0x008fe20001000000 */
[----:B------:R-:W2:Y:S01]  /*e110*/  MUFU.TANH R121, R121 ;  /* 0x0000007900797308 */ /* 0x000ea20000002400 */
[----:B------:R-:W-:Y:S02]  /*e120*/  FMNMX.FTZ R8, R131, R8, !PT ;  /* 0x0000000883087209 */ /* 0x000fe40007810000 */
[----:B-1----:R-:W-:Y:S02]  /*e130*/  FSEL R125, R125, -INF , P3 ;  /* 0xff8000007d7d7808 */ /* 0x002fe40001800000 */
[----:B----4-:R-:W-:Y:S02]  /*e140*/  FSEL R27, R27, -INF , P4 ;  /* 0xff8000001b1b7808 */ /* 0x010fe40002000000 */
[C---:B------:R-:W-:Y:S01]  /*e150*/  ISETP.GT.AND P1, PT, R53.reuse, 0x69, PT ;  /* 0x000000693500780c */ /* 0x040fe20003f24270 */
[----:B------:R-:W1:Y:S01]  /*e160*/  MUFU.TANH R25, R25 ;  /* 0x0000001900197308 */ /* 0x000e620000002400 */
[----:B------:R-:W-:-:S02]  /*e170*/  ISETP.GT.AND P2, PT, R53, 0x70, PT ;  /* 0x000000703500780c */ /* 0x000fc40003f44270 */
[C---:B------:R-:W-:Y:S02]  /*e180*/  ISETP.GT.AND P3, PT, R53.reuse, 0x71, PT ;  /* 0x000000713500780c */ /* 0x040fe40003f64270 */
[C---:B------:R-:W-:Y:S02]  /*e190*/  ISETP.GT.AND P4, PT, R53.reuse, 0x78, PT ;  /* 0x000000783500780c */ /* 0x040fe40003f84270 */
[----:B------:R-:W-:Y:S01]  /*e1a0*/  ISETP.GT.AND P5, PT, R53, 0x79, PT ;  /* 0x000000793500780c */ /* 0x000fe20003fa4270 */
[----:B------:R-:W-:Y:S01]  /*e1b0*/  FMUL.FTZ R53, R87, UR5 ;  /* 0x0000000557357c20 */ /* 0x000fe20008410000 */
[----:B------:R-:W-:Y:S01]  /*e1c0*/  FMNMX.FTZ R8, R29, R8, !PT ;  /* 0x000000081d087209 */ /* 0x000fe20007810000 */
[----:B------:R-:W3:Y:S03]  /*e1d0*/  MUFU.TANH R123, R123 ;  /* 0x0000007b007b7308 */ /* 0x000ee60000002400 */
[----:B------:R-:W-:-:S02]  /*e1e0*/  FMNMX.FTZ R8, R125, R8, !PT ;  /* 0x000000087d087209 */ /* 0x000fc40007810000 */
[----:B0-----:R-:W-:Y:S02]  /*e1f0*/  FSEL R127, R79, -INF , P1 ;  /* 0xff8000004f7f7808 */ /* 0x001fe40000800000 */
[----:B------:R-:W-:Y:S01]  /*e200*/  FMNMX.FTZ R8, R27, R8, !PT ;  /* 0x000000081b087209 */ /* 0x000fe20007810000 */
[----:B------:R-:W0:Y:S01]  /*e210*/  MUFU.TANH R53, R53 ;  /* 0x0000003500357308 */ /* 0x000e220000002400 */
[----:B--2---:R-:W-:Y:S02]  /*e220*/  FSEL R121, R121, -INF , P2 ;  /* 0xff80000079797808 */ /* 0x004fe40001000000 */
[----:B------:R-:W-:Y:S02]  /*e230*/  FMNMX.FTZ R8, R127, R8, !PT ;  /* 0x000000087f087209 */ /* 0x000fe40007810000 */
[----:B-1----:R-:W-:Y:S02]  /*e240*/  FSEL R25, R25, -INF , P3 ;  /* 0xff80000019197808 */ /* 0x002fe40001800000 */
[----:B------:R-:W-:-:S02]  /*e250*/  FMNMX.FTZ R8, R121, R8, !PT ;  /* 0x0000000879087209 */ /* 0x000fc40007810000 */
[----:B---3--:R-:W-:Y:S02]  /*e260*/  FSEL R123, R123, -INF , P4 ;  /* 0xff8000007b7b7808 */ /* 0x008fe40002000000 */
[----:B------:R-:W-:-:S04]  /*e270*/  FMNMX.FTZ R8, R25, R8, !PT ;  /* 0x0000000819087209 */ /* 0x000fc80007810000 */
[----:B------:R-:W-:Y:S02]  /*e280*/  FMNMX.FTZ R8, R123, R8, !PT ;  /* 0x000000087b087209 */ /* 0x000fe40007810000 */
[----:B0-----:R-:W-:-:S04]  /*e290*/  FSEL R53, R53, -INF , P5 ;  /* 0xff80000035357808 */ /* 0x001fc80002800000 */
[----:B------:R-:W-:-:S05]  /*e2a0*/  FMNMX.FTZ R24, R53, R8, !PT ;  /* 0x0000000835187209 */ /* 0x000fca0007810000 */
[----:B------:R-:W0:Y:S02]  /*e2b0*/  SHFL.BFLY PT, R8, R24, 0x2, 0x1f ;  /* 0x0c401f0018087f89 */ /* 0x000e2400000e0000 */
[----:B0-----:R-:W-:-:S05]  /*e2c0*/  FMNMX.FTZ R24, R24, R8, !PT ;  /* 0x0000000818187209 */ /* 0x001fca0007810000 */
[----:B------:R-:W0:Y:S01]  /*e2d0*/  SHFL.BFLY PT, R8, R24, 0x1, 0x1f ;  /* 0x0c201f0018087f89 */ /* 0x000e2200000e0000 */
[----:B------:R-:W1:Y:S01]  /*e2e0*/  S2R R56, SR_CgaCtaId ;  /* 0x0000000000387919 */ /* 0x000e620000008800 */
[----:B0-----:R-:W-:-:S04]  /*e2f0*/  FMNMX.FTZ R24, R24, R8, !PT ;  /* 0x0000000818187209 */ /* 0x001fc80007810000 */
[----:B------:R-:W-:-:S04]  /*e300*/  FSETP.NEU.FTZ.AND P1, PT, R24, -INF , PT ;  /* 0xff8000001800780b */ /* 0x000fc80003f3d000 */
[----:B------:R-:W-:-:S05]  /*e310*/  FSEL R8, R24, RZ, P1 ;  /* 0x000000ff18087208 */ /* 0x000fca0000800000 */
[----:B------:R-:W-:Y:S01]  /*e320*/  FADD.FTZ R8, -R8, R10 ;  /* 0x0000000a08087221 */ /* 0x000fe20000010100 */
[-C--:B------:R-:W-:Y:S01]  /*e330*/  FMUL.FTZ R10, R24, R9.reuse ;  /* 0x00000009180a7220 */ /* 0x080fe20000410000 */
[----:B------:R-:W-:-:S04]  /*e340*/  FMUL.FTZ R4, R4, R9 ;  /* 0x0000000904047220 */ /* 0x000fc80000410000 */
[----:B------:R-:W-:Y:S01]  /*e350*/  FSEL R10, R10, RZ, P1 ;  /* 0x000000ff0a0a7208 */ /* 0x000fe20000800000 */
        /* <DEDUP_REMOVED lines=34> */
[----:B------:R-:W0:Y:S08]  /*e580*/  MUFU.EX2 R4, R4 ;  /* 0x0000000400047308 */ /* 0x000e300000000800 */
[----:B------:R2:W-:Y:S08]  /*e590*/  MUFU.EX2 R53, R55 ;  /* 0x0000003700357308 */ /* 0x0005f00000000800 */
[----:B------:R-:W3:Y:S01]  /*e5a0*/  MUFU.EX2 R8, R8 ;  /* 0x0000000800087308 */ /* 0x000ee20000000800 */
[----:B--2---:R-:W-:-:S07]  /*e5b0*/  IMAD R55, R22, 0x8, R2 ;  /* 0x0000000816377824 */ /* 0x004fce00078e0202 */
[----:B------:R-:W2:Y:S01]  /*e5c0*/  MUFU.EX2 R54, R54 ;  /* 0x0000003600367308 */ /* 0x000ea20000000800 */
[----:B------:R-:W-:-:S07]  /*e5d0*/  VIADD R55, R55, 0x16840 ;  /* 0x0001684037377836 */ /* 0x000fce0000000000 */
[----:B------:R-:W4:Y:S08]  /*e5e0*/  MUFU.EX2 R149, R149 ;  /* 0x0000009500957308 */ /* 0x000f300000000800 */
[----:B------:R-:W5:Y:S08]  /*e5f0*/  MUFU.EX2 R150, R150 ;  /* 0x0000009600967308 */ /* 0x000f700000000800 */
[----:B------:R-:W5:Y:S01]  /*e600*/  MUFU.EX2 R51, R51 ;  /* 0x0000003300337308 */ /* 0x000f620000000800 */
[----:B-1----:R-:W-:Y:S01]  /*e610*/  PRMT R55, R56, 0x654, R55 ;  /* 0x0000065438377816 */ /* 0x002fe20000000037 */
[----:B0-----:R-:W-:-:S06]  /*e620*/  FFMA.FTZ R3, R4, R3, R148 ;  /* 0x0000000304037223 */ /* 0x001fcc0000010094 */
[----:B------:R-:W0:Y:S01]  /*e630*/  MUFU.EX2 R52, R52 ;  /* 0x0000003400347308 */ /* 0x000e220000000800 */
[----:B---3--:R-:W-:Y:S01]  /*e640*/  FFMA.FTZ R0, R8, R0, R53 ;  /* 0x0000000008007223 */ /* 0x008fe20000010035 */
[----:B------:R4:W-:Y:S06]  /*e650*/  SYNCS.ARRIVE.TRANS64.RED.A1T0 RZ, [R55+URZ], RZ ;  /* 0x000000ff37ff79a7 */ /* 0x0009ec000810043f */
[----:B------:R-:W1:Y:S01]  /*e660*/  MUFU.EX2 R151, R151 ;  /* 0x0000009700977308 */ /* 0x000e620000000800 */
[----:B--2---:R-:W-:Y:S01]  /*e670*/  FADD.FTZ R3, R54, R3 ;  /* 0x0000000336037221 */ /* 0x004fe20000010000 */
[----:B----4-:R-:W-:-:S06]  /*e680*/  FADD.FTZ R55, R149, R0 ;  /* 0x0000000095377221 */ /* 0x010fcc0000010000 */
[----:B------:R-:W2:Y:S08]  /*e690*/  MUFU.EX2 R144, R144 ;  /* 0x0000009000907308 */ /* 0x000eb00000000800 */
[----:B------:R-:W3:Y:S01]  /*e6a0*/  MUFU.EX2 R49, R49 ;  /* 0x0000003100317308 */ /* 0x000ee20000000800 */
[----:B-----5:R-:W-:Y:S01]  /*e6b0*/  FADD.FTZ R0, R150, R3 ;  /* 0x0000000396007221 */ /* 0x020fe20000010000 */
[----:B------:R-:W-:-:S06]  /*e6c0*/  FADD.FTZ R3, R51, R55 ;  /* 0x0000003733037221 */ /* 0x000fcc0000010000 */
[----:B------:R-:W4:Y:S08]  /*e6d0*/  MUFU.EX2 R50, R50 ;  /* 0x0000003200327308 */ /* 0x000f300000000800 */
[----:B------:R-:W5:Y:S01]  /*e6e0*/  MUFU.EX2 R145, R145 ;  /* 0x0000009100917308 */ /* 0x000f620000000800 */
        /* <DEDUP_REMOVED lines=9> */
[----:B-----5:R-:W-:-:S06]  /*e780*/  FADD.FTZ R3, R145, R3 ;  /* 0x0000000391037221 */ /* 0x020fcc0000010000 */
        /* <DEDUP_REMOVED lines=95> */
[----:B-----5:R-:W-:-:S03]  /*ed80*/  FADD.FTZ R3, R25, R3 ;  /* 0x0000000319037221 */ /* 0x020fc60000010000 */
[----:B0-----:R-:W-:Y:S01]  /*ed90*/  FADD.FTZ R0, R122, R0 ;  /* 0x000000007a007221 */ /* 0x001fe20000010000 */
[----:B-1----:R-:W-:-:S03]  /*eda0*/  FADD.FTZ R55, R123, R3 ;  /* 0x000000037b377221 */ /* 0x002fc60000010000 */
[----:B--2---:R-:W-:Y:S01]  /*edb0*/  FADD.FTZ R3, R11, R0 ;  /* 0x000000000b037221 */ /* 0x004fe20000010000 */
[----:B---3--:R-:W-:Y:S01]  /*edc0*/  FADD.FTZ R0, R10, R55 ;  /* 0x000000370a007221 */ /* 0x008fe20000010000 */
[----:B------:R-:W-:Y:S06]  /*edd0*/  @!P0 BRA `(.L_x_15571) ;  /* 0x0000000000048947 */ /* 0x000fec0003800000 */
[----:B------:R-:W-:Y:S01]  /*ede0*/  BPT.TRAP 0x1 ;  /* 0x000000040000795c */ /* 0x000fe20000300000 */
.L_x_15571:
[----:B------:R-:W2:Y:S01]  /*edf0*/  LDL R55, [R1+0x24] ;  /* 0x0000240001377983 */ /* 0x000ea20000100800 */
[----:B------:R-:W-:-:S04]  /*ee00*/  IMAD R13, R13, 0x8, R2 ;  /* 0x000000080d0d7824 */ /* 0x000fc800078e0202 */
[----:B------:R-:W-:-:S05]  /*ee10*/  VIADD R13, R13, 0x16860 ;  /* 0x000168600d0d7836 */ /* 0x000fca0000000000 */
[----:B------:R-:W-:Y:S01]  /*ee20*/  PRMT R13, R56, 0x654, R13 ;  /* 0x00000654380d7816 */ /* 0x000fe2000000000d */
[----:B------:R-:W-:Y:S01]  /*ee30*/  FMUL.FTZ R88, R88, R4 ;  /* 0x0000000458587220 */ /* 0x000fe20000410000 */
[----:B------:R-:W-:Y:S02]  /*ee40*/  F2FP.BF16.F32.PACK_AB R122, R11, R122 ;  /* 0x0000007a0b7a723e */ /* 0x000fe400000010ff */
[----:B------:R0:W-:Y:S01]  /*ee50*/  SYNCS.ARRIVE.TRANS64.RED.A1T0 RZ, [R13+URZ], RZ ;  /* 0x000000ff0dff79a7 */ /* 0x0001e2000810043f */
        /* <DEDUP_REMOVED lines=65> */
[----:B0-----:R-:W-:Y:S02]  /*f270*/  MOV R13, R22 ;  /* 0x00000016000d7202 */ /* 0x001fe40000000f00 */
[C---:B--2---:R-:W-:Y:S01]  /*f280*/  ISETP.GT.AND P1, PT, R12.reuse, R55, PT ;  /* 0x000000370c00720c */ /* 0x044fe20003f24270 */
[----:B------:R-:W-:-:S12]  /*f290*/  VIADD R12, R12, 0xffffffff ;  /* 0xffffffff0c0c7836 */ /* 0x000fd80000000000 */
[----:B------:R-:W-:Y:S05]  /*f2a0*/  @P1 BRA `(.L_x_15572) ;  /* 0xffffffcc00c01947 */ /* 0x000fea000383ffff */
.L_x_15560:
[----:B------:R-:W2:Y:S02]  /*f2b0*/  LDL R4, [R1+0x34] ;  /* 0x0000340001047983 */ /* 0x000ea40000100800 */
[----:B--2---:R-:W-:-:S13]  /*f2c0*/  ISETP.GE.AND P1, PT, R12, R4, PT ;  /* 0x000000040c00720c */ /* 0x004fda0003f26270 */
[----:B------:R-:W-:Y:S05]  /*f2d0*/  @!P1 BRA `(.L_x_15573) ;  /* 0x0000002400e09947 */ /* 0x000fea0003800000 */
[----:B------:R-:W-:Y:S02]  /*f2e0*/  IMAD.MOV.U32 R10, RZ, RZ, R24 ;  /* 0x000000ffff0a7224 */ /* 0x000fe400078e0018 */
[----:B------:R-:W-:Y:S02]  /*f2f0*/  IMAD.MOV.U32 R11, RZ, RZ, R5 ;  /* 0x000000ffff0b7224 */ /* 0x000fe400078e0005 */
[----:B------:R-:W-:Y:S02]  /*f300*/  IMAD.MOV.U32 R4, RZ, RZ, R155 ;  /* 0x000000ffff047224 */ /* 0x000fe400078e009b */
[----:B------:R-:W-:-:S07]  /*f310*/  IMAD.MOV.U32 R13, RZ, RZ, R22 ;  /* 0x000000ffff0d7224 */ /* 0x000fce00078e0016 */
.L_x_15585:
        /* <DEDUP_REMOVED lines=11> */
.L_x_15575:
[----:B------:R-:W-:Y:S01]  /*f3d0*/  IMAD R5, R22, 0x8, R2 ;  /* 0x0000000816057824 */ /* 0x000fe200078e0202 */
[----:B------:R-:W-:-:S04]  /*f3e0*/  SHF.L.U32 R8, R155, 0x1f, RZ ;  /* 0x0000001f9b087819 */ /* 0x000fc800000006ff */
[----:B------:R0:W1:Y:S01]  /*f3f0*/  SYNCS.PHASECHK.TRANS64.TRYWAIT P1, [R5+URZ+0x16830], R8 ;  /* 0x01683008050075a7 */ /* 0x000062000802017f */
[----:B------:R-:W-:Y:S05]  /*f400*/  @!P0 BRA `(.L_x_15576) ;  /* 0x0000000000048947 */ /* 0x000fea0003800000 */
[----:B------:R-:W-:Y:S01]  /*f410*/  BPT.TRAP 0x1 ;  /* 0x000000040000795c */ /* 0x000fe20000300000 */
.L_x_15576:
[----:B------:R-:W-:Y:S04]  /*f420*/  BSSY B0, `(.L_x_15574) ;  /* 0x0000004000007945 */ /* 0x000fe80003800000 */
[----:B-1----:R-:W-:Y:S05]  /*f430*/  @P1 BRA `(.L_x_15577) ;  /* 0x0000000000081947 */ /* 0x002fea0003800000 */
[----:B------:R-:W1:Y:S02]  /*f440*/  SYNCS.PHASECHK.TRANS64.TRYWAIT P1, [R5+URZ+0x16830], R8 ;  /* 0x01683008050075a7 */ /* 0x000e64000802017f */
[----:B-1----:R-:W-:Y:S05]  /*f450*/  @!P1 BRA `(.L_x_15578) ;  /* 0x000000e000449947 */ /* 0x002fea0003800000 */
.L_x_15577:
[----:B------:R-:W-:Y:S05]  /*f460*/  BSYNC B0 ;  /* 0x0000000000007941 */ /* 0x000fea0003800000 */
.L_x_15574:
[----:B01----:R-:W2:Y:S01]  /*f470*/  LDL R8, [R1+0x1c] ;  /* 0x00001c0001087983 */ /* 0x003ea20000100800 */
[----:B------:R-:W-:Y:S01]  /*f480*/  IMAD.MOV.U32 R9, RZ, RZ, 0x40000040 ;  /* 0x40000040ff097424 */ /* 0x000fe200078e00ff */
[----:B------:R-:W-:Y:S05]  /*f490*/  WARPSYNC.ALL ;  /* 0x0000000000007948 */ /* 0x000fea0003800000 */
[----:B------:R-:W-:Y:S01]  /*f4a0*/  R2UR UR19, R9 ;  /* 0x00000000091372ca */ /* 0x000fe200000e0000 */
[----:B------:R-:W0:Y:S01]  /*f4b0*/  S2R R5, SR_TID.X ;  /* 0x0000000000057919 */ /* 0x000e220000002100 */
[----:B------:R-:W-:Y:S01]  /*f4c0*/  IMAD.MOV.U32 R27, RZ, RZ, 0x40000040 ;  /* 0x40000040ff1b7424 */ /* 0x000fe200078e00ff */
[----:B------:R-:W-:Y:S01]  /*f4d0*/  R2UR UR8, R6 ;  /* 0x00000000060872ca */ /* 0x000fe200000e0000 */
[----:B------:R-:W-:Y:S01]  /*f4e0*/  IMAD.MOV.U32 R25, RZ, RZ, 0x40000040 ;  /* 0x40000040ff197424 */ /* 0x000fe200078e00ff */
[----:B------:R-:W-:-:S02]  /*f4f0*/  R2UR UR9, R7 ;  /* 0x00000000070972ca */ /* 0x000fc400000e0000 */
[----:B0-----:R-:W-:-:S05]  /*f500*/  SHF.R.U32.HI R5, RZ, 0x7, R5 ;  /* 0x00000007ff057819 */ /* 0x001fca0000011605 */
[----:B------:R-:W-:Y:S01]  /*f510*/  VIADD R5, R5, 0x8 ;  /* 0x0000000805057836 */ /* 0x000fe20000000000 */
[----:B------:R-:W-:Y:S02]  /*f520*/  R2UR UR11, R27 ;  /* 0x000000001b0b72ca */ /* 0x000fe400000e0000 */
[----:B------:R-:W-:Y:S02]  /*f530*/  R2UR UR15, R25 ;  /* 0x00000000190f72ca */ /* 0x000fe400000e0000 */
[----:B------:R-:W-:Y:S01]  /*f540*/  R2UR UR23, R27 ;  /* 0x000000001b1772ca */ /* 0x000fe200000e0000 */
[----:B------:R0:W-:Y:S01]  /*f550*/  BAR.SYNC.DEFER_BLOCKING R5, 0x100 ;  /* 0x000400050000751d */ /* 0x0001e20000010000 */
[----:B--2---:R-:W-:-:S04]  /*f560*/  IMAD R26, R22, 0x400, R8 ;  /* 0x00000400161a7824 */ /* 0x004fc800078e0208 */
[----:B------:R-:W-:-:S05]  /*f570*/  VIADD R8, R26, 0x4 ;  /* 0x000000041a087836 */ /* 0x000fca0000000000 */
[----:B------:R-:W-:Y:S02]  /*f580*/  R2UR UR18, R8 ;  /* 0x00000000081272ca */ /* 0x000fe400000e0000 */
[----:B------:R-:W2:Y:S01]  /*f590*/  LDL.64 R8, [R1+0x8] ;  /* 0x0000080001087983 */ /* 0x000ea20000100a00 */
[C---:B------:R-:W-:Y:S02]  /*f5a0*/  R2UR UR10, R26.reuse ;  /* 0x000000001a0a72ca */ /* 0x040fe400000e0000 */
[C---:B------:R-:W-:Y:S01]  /*f5b0*/  IADD3 R24, R26.reuse, 0x2, RZ ;  /* 0x000000021a187810 */ /* 0x040fe20007ffe0ff */
        /* <DEDUP_REMOVED lines=24> */
.L_x_15580:
[----:B------:R-:W-:Y:S01]  /*f740*/  SHF.L.U32 R4, R4, 0x1f, RZ ;  /* 0x0000001f04047819 */ /* 0x000fe200000006ff */
[----:B------:R-:W-:-:S04]  /*f750*/  IMAD R5, R13, 0x8, R2 ;  /* 0x000000080d057824 */ /* 0x000fc800078e0202 */
[----:B------:R0:W1:Y:S01]  /*f760*/  SYNCS.PHASECHK.TRANS64.TRYWAIT P1, [R5+URZ+0x16850], R4 ;  /* 0x01685004050075a7 */ /* 0x000062000802017f */
[----:B------:R-:W-:Y:S05]  /*f770*/  @!P0 BRA `(.L_x_15581) ;  /* 0x0000000000048947 */ /* 0x000fea0003800000 */
[----:B------:R-:W-:Y:S01]  /*f780*/  BPT.TRAP 0x1 ;  /* 0x000000040000795c */ /* 0x000fe20000300000 */
.L_x_15581:
[----:B-1----:R-:W-:Y:S05]  /*f790*/  @P1 BRA `(.L_x_15579) ;  /* 0x0000000000081947 */ /* 0x002fea0003800000 */
[----:B------:R-:W1:Y:S02]  /*f7a0*/  SYNCS.PHASECHK.TRANS64.TRYWAIT P1, [R5+URZ+0x16850], R4 ;  /* 0x01685004050075a7 */ /* 0x000e64000802017f */
[----:B-1----:R-:W-:Y:S05]  /*f7b0*/  @!P1 BRA `(.L_x_15582) ;  /* 0x000000dc00809947 */ /* 0x002fea0003800000 */
.L_x_15579:
[----:B01----:R-:W-:Y:S01]  /*f7c0*/  VIADD R4, R2, 0x400 ;  /* 0x0000040002047836 */ /* 0x003fe20000000000 */
[----:B------:R-:W-:Y:S05]  /*f7d0*/  WARPSYNC.ALL ;  /* 0x0000000000007948 */ /* 0x000fea0003800000 */
[----:B------:R-:W-:Y:S01]  /*f7e0*/  SHF.R.U32.HI R4, RZ, 0x4, R4 ;  /* 0x00000004ff047819 */ /* 0x000fe20000011604 */
[----:B------:R-:W-:Y:S01]  /*f7f0*/  IMAD.MOV.U32 R5, RZ, RZ, 0x40000040 ;  /* 0x40000040ff057424 */ /* 0x000fe200078e00ff */
[----:B------:R-:W-:Y:S01]  /*f800*/  WARPGROUP.ARRIVE ;  /* 0x00000000000079c5 */ /* 0x000fe20000000000 */
[----:B------:R-:W-:Y:S02]  /*f810*/  MOV R9, 0x40000040 ;  /* 0x4000004000097802 */ /* 0x000fe40000000f00 */
[----:B------:R-:W-:-:S02]  /*f820*/  LOP3.LUT R4, R4, 0x3fff, RZ, 0xc0, !PT ;  /* 0x00003fff04047812 */ /* 0x000fc400078ec0ff */
        /* <DEDUP_REMOVED lines=40> */
[----:B------:R-:W-:Y:S01]  /*fab0*/  VIADD R4, R4, 0x380 ;  /* 0x0000038004047836 */ /* 0x000fe20000000000 */
[----:B------:R-:W-:Y:S01]  /*fac0*/  MOV R9, 0x40000040 ;  /* 0x4000004000097802 */ /* 0x000fe20000000f00 */
[----:B------:R-:W-:Y:S02]  /*fad0*/  WARPGROUP.DEPBAR.LE gsb0, 0x0 ;  /* 0x00008000000079c5 */ /* 0x000fe40000010000 */
[----:B------:R-:W-:-:S08]  /*fae0*/  WARPGROUP.ARRIVE ;  /* 0x00000000000079c5 */ /* 0x000fd00000000000 */
        /* <DEDUP_REMOVED lines=17> */
.L_x_15583:
[----:B------:R-:W1:Y:S01]  /*fc00*/  S2R R121, SR_CgaCtaId ;  /* 0x0000000000797919 */ /* 0x000e620000008800 */
[----:B------:R-:W-:Y:S01]  /*fc10*/  FMUL.FTZ R120, R24, UR4 ;  /* 0x0000000418787c20 */ /* 0x000fe20008410000 */
[----:B------:R-:W-:Y:S01]  /*fc20*/  FMUL.FTZ R122, R25, UR4 ;  /* 0x00000004197a7c20 */ /* 0x000fe20008410000 */
[----:B0-----:R-:W-:Y:S01]  /*fc30*/  FMUL.FTZ R4, R26, UR4 ;  /* 0x000000041a047c20 */ /* 0x001fe20008410000 */
[----:B------:R-:W-:Y:S01]  /*fc40*/  FMUL.FTZ R26, R28, UR4 ;  /* 0x000000041c1a7c20 */ /* 0x000fe20008410000 */
[----:B------:R-:W-:Y:S02]  /*fc50*/  IMAD R5, R22, 0x8, R2 ;  /* 0x0000000816057824 */ /* 0x000fe400078e0202 */
[----:B------:R-:W-:Y:S01]  /*fc60*/  FMUL.FTZ R29, R29, UR4 ;  /* 0x000000041d1d7c20 */ /* 0x000fe20008410000 */
[----:B------:R-:W0:Y:S01]  /*fc70*/  MUFU.TANH R120, R120 ;  /* 0x0000007800787308 */ /* 0x000e220000002400 */
[----:B------:R-:W-:Y:S01]  /*fc80*/  FMUL.FTZ R151, R31, UR4 ;  /* 0x000000041f977c20 */ /* 0x000fe20008410000 */
[----:B------:R-:W-:-:S02]  /*fc90*/  VIADD R5, R5, 0x16840 ;  /* 0x0001684005057836 */ /* 0x000fc40000000000 */
        /* <DEDUP_REMOVED lines=22> */
[----:B-1----:R-:W-:Y:S01]  /*fe00*/  PRMT R5, R121, 0x654, R5 ;  /* 0x0000065479057816 */ /* 0x002fe20000000005 */
[----:B------:R-:W-:Y:S01]  /*fe10*/  FMUL.FTZ R65, R68, UR4 ;  /* 0x0000000444417c20 */ /* 0x000fe20008410000 */
[----:B------:R-:W-:Y:S01]  /*fe20*/  FMUL.FTZ R68, R69, UR4 ;  /* 0x0000000445447c20 */ /* 0x000fe20008410000 */
[----:B------:R-:W-:Y:S01]  /*fe30*/  FMUL.FTZ R72, R72, UR4 ;  /* 0x0000000448487c20 */ /* 0x000fe20008410000 */
[----:B------:R0:W-:Y:S01]  /*fe40*/  SYNCS.ARRIVE.TRANS64.RED.A1T0 RZ, [R5+URZ], RZ ;  /* 0x000000ff05ff79a7 */ /* 0x0001e2000810043f */
[----:B------:R-:W-:Y:S01]  /*fe50*/  FMUL.FTZ R69, R73, UR4 ;  /* 0x0000000449457c20 */ /* 0x000fe20008410000 */
[----:B------:R-:W-:Y:S01]  /*fe60*/  FMUL.FTZ R73, R76, UR4 ;  /* 0x000000044c497c20 */ /* 0x000fe20008410000 */
[----:B------:R-:W1:Y:S01]  /*fe70*/  MUFU.TANH R31, R31 ;  /* 0x0000001f001f7308 */ /* 0x000e620000002400 */
        /* <DEDUP_REMOVED lines=8> */
[----:B--2---:R-:W-:Y:S01]  /*ff00*/  FMNMX.FTZ R5, R122, R5, !PT ;  /* 0x000000057a057209 */ /* 0x004fe20007810000 */
[----:B------:R-:W-:Y:S01]  /*ff10*/  FMUL.FTZ R145, R30, UR4 ;  /* 0x000000041e917c20 */ /* 0x000fe20008410000 */
[----:B------:R-:W-:Y:S01]  /*ff20*/  FMUL.FTZ R48, R38, UR4 ;  /* 0x0000000426307c20 */ /* 0x000fe20008410000 */
[----:B------:R-:W-:Y:S01]  /*ff30*/  FMUL.FTZ R147, R39, UR4 ;  /* 0x0000000427937c20 */ /* 0x000fe20008410000 */
[----:B---3--:R-:W-:Y:S01]  /*ff40*/  FMNMX.FTZ R24, R26, R5, !PT ;  /* 0x000000051a187209 */ /* 0x008fe20007810000 */
[----:B------:R-:W-:Y:S01]  /*ff50*/  FMUL.FTZ R27, R42, UR4 ;  /* 0x000000042a1b7c20 */ /* 0x000fe20008410000 */
[----:B------:R-:W-:Y:S01]  /*ff60*/  FMUL.FTZ R141, R43, UR4 ;  /* 0x000000042b8d7c20 */ /* 0x000fe20008410000 */
[----:B------:R-:W2:Y:S01]  /*ff70*/  MUFU.TANH R35, R35 ;  /* 0x0000002300237308 */ /* 0x000ea20000002400 */
[----:B----4-:R-:W-:Y:S01]  /*ff80*/  FMNMX.FTZ R24, R29, R24, !PT ;  /* 0x000000181d187209 */ /* 0x010fe20007810000 */
[----:B------:R-:W-:Y:S01]  /*ff90*/  FMUL.FTZ R44, R46, UR4 ;  /* 0x000000042e2c7c20 */ /* 0x000fe20008410000 */
[----:B------:R-:W-:Y:S01]  /*ffa0*/  FMUL.FTZ R143, R47, UR4 ;  /* 0x000000042f8f7c20 */ /* 0x000fe20008410000 */
[----:B------:R-:W-:Y:S01]  /*ffb0*/  FMUL.FTZ R42, R50, UR4 ;  /* 0x00000004322a7c20 */ /* 0x000fe20008410000 */
[----:B-1----:R-:W-:Y:S01]  /*ffc0*/  FMNMX.FTZ R24, R31, R24, !PT ;  /* 0x000000181f187209 */ /* 0x002fe20007810000 */
        /* <DEDUP_REMOVED lines=23> */
[----:B------:R-:W-:-:S03]  /*10140*/  FMUL.FTZ R54, R87, UR4 ;  /* 0x0000000457367c20 */ /* 0x000fc60008410000 */
        /* <DEDUP_REMOVED lines=44> */
[----:B------:R0:W3:Y:S01]  /*10410*/  MUFU.TANH R9, R4 ;  /* 0x0000000400097308 */ /* 0x0000e20000002400 */
[----:B--2---:R-:W-:-:S07]  /*10420*/  FMNMX.FTZ R5, R81, R24, !PT ;  /* 0x0000001851057209 */ /* 0x004fce0007810000 */
[----:B------:R-:W2:Y:S01]  /*10430*/  MUFU.TANH R149, R149 ;  /* 0x0000009500957308 */ /* 0x000ea20000002400 */
[----:B-1----:R-:W-:Y:S01]  /*10440*/  FMNMX.FTZ R5, R84, R5, !PT ;  /* 0x0000000554057209 */ /* 0x002fe20007810000 */
[----:B0-----:R-:W-:Y:S01]  /*10450*/  FMUL.FTZ R4, R34, UR4 ;  /* 0x0000000422047c20 */ /* 0x001fe20008410000 */
[----:B------:R-:W-:-:S05]  /*10460*/  FMUL.FTZ R34, R66, UR4 ;  /* 0x0000000442227c20 */ /* 0x000fca0008410000 */
[----:B------:R-:W0:Y:S01]  /*10470*/  MUFU.TANH R145, R145 ;  /* 0x0000009100917308 */ /* 0x000e220000002400 */
[----:B---3--:R-:W-:Y:S02]  /*10480*/  IMAD.MOV.U32 R85, RZ, RZ, R9 ;  /* 0x000000ffff557224 */ /* 0x008fe400078e0009 */
[----:B------:R-:W1:Y:S03]  /*10490*/  SHFL.BFLY PT, R9, R5, 0x2, 0x1f ;  /* 0x0c401f0005097f89 */ /* 0x000e6600000e0000 */
[----:B------:R-:W-:Y:S02]  /*104a0*/  FMNMX.FTZ R24, R85, R10, !PT ;  /* 0x0000000a55187209 */ /* 0x000fe40007810000 */
[----:B------:R-:W3:Y:S08]  /*104b0*/  MUFU.TANH R151, R151 ;  /* 0x0000009700977308 */ /* 0x000ef00000002400 */
[----:B------:R-:W4:Y:S08]  /*104c0*/  MUFU.TANH R4, R4 ;  /* 0x0000000400047308 */ /* 0x000f300000002400 */
[----:B------:R-:W5:Y:S01]  /*104d0*/  MUFU.TANH R8, R8 ;  /* 0x0000000800087308 */ /* 0x000f620000002400 */
[----:B-1----:R-:W-:-:S05]  /*104e0*/  FMNMX.FTZ R5, R5, R9, !PT ;  /* 0x0000000905057209 */ /* 0x002fca0007810000 */
[----:B------:R-:W1:Y:S02]  /*104f0*/  SHFL.BFLY PT, R9, R5, 0x1, 0x1f ;  /* 0x0c201f0005097f89 */ /* 0x000e6400000e0000 */
[----:B------:R-:W5:Y:S08]  /*10500*/  MUFU.TANH R48, R48 ;  /* 0x0000003000307308 */ /* 0x000f700000002400 */
[----:B------:R-:W5:Y:S08]  /*10510*/  MUFU.TANH R147, R147 ;  /* 0x0000009300937308 */ /* 0x000f700000002400 */
[----:B------:R-:W5:Y:S01]  /*10520*/  MUFU.TANH R27, R27 ;  /* 0x0000001b001b7308 */ /* 0x000f620000002400 */
[----:B-1----:R-:W-:-:S07]  /*10530*/  FMNMX.FTZ R5, R5, R9, !PT ;  /* 0x0000000905057209 */ /* 0x002fce0007810000 */
[----:B------:R-:W1:Y:S01]  /*10540*/  MUFU.TANH R141, R141 ;  /* 0x0000008d008d7308 */ /* 0x000e620000002400 */
[----:B--2---:R-:W-:Y:S01]  /*10550*/  FMNMX.FTZ R9, R149, R24, !PT ;  /* 0x0000001895097209 */ /* 0x004fe20007810000 */
[----:B------:R-:W-:-:S03]  /*10560*/  FADD.FTZ R11, -R5, R11 ;  /* 0x0000000b050b7221 */ /* 0x000fc60000010100 */
[----:B0-----:R-:W-:-:S03]  /*10570*/  FMNMX.FTZ R9, R145, R9, !PT ;  /* 0x0000000991097209 */ /* 0x001fc60007810000 */
[----:B------:R-:W0:Y:S01]  /*10580*/  MUFU.TANH R44, R44 ;  /* 0x0000002c002c7308 */ /* 0x000e220000002400 */
[----:B---3--:R-:W-:-:S04]  /*10590*/  FMNMX.FTZ R9, R151, R9, !PT ;  /* 0x0000000997097209 */ /* 0x008fc80007810000 */
[----:B----4-:R-:W-:-:S03]  /*105a0*/  FMNMX.FTZ R9, R4, R9, !PT ;  /* 0x0000000904097209 */ /* 0x010fc60007810000 */
[----:B------:R-:W2:Y:S01]  /*105b0*/  MUFU.TANH R143, R143 ;  /* 0x0000008f008f7308 */ /* 0x000ea20000002400 */
[----:B-----5:R-:W-:-:S04]  /*105c0*/  FMNMX.FTZ R9, R8, R9, !PT ;  /* 0x0000000908097209 */ /* 0x020fc80007810000 */
[----:B------:R-:W-:-:S03]  /*105d0*/  FMNMX.FTZ R9, R48, R9, !PT ;  /* 0x0000000930097209 */ /* 0x000fc60007810000 */
[----:B------:R-:W3:Y:S01]  /*105e0*/  MUFU.TANH R42, R42 ;  /* 0x0000002a002a7308 */ /* 0x000ee20000002400 */
[----:B------:R-:W-:-:S04]  /*105f0*/  FMNMX.FTZ R9, R147, R9, !PT ;  /* 0x0000000993097209 */ /* 0x000fc80007810000 */
[----:B------:R-:W-:-:S03]  /*10600*/  FMNMX.FTZ R9, R27, R9, !PT ;  /* 0x000000091b097209 */ /* 0x000fc60007810000 */
[----:B------:R-:W4:Y:S01]  /*10610*/  MUFU.TANH R137, R137 ;  /* 0x0000008900897308 */ /* 0x000f220000002400 */
[----:B-1----:R-:W-:-:S04]  /*10620*/  FMNMX.FTZ R9, R141, R9, !PT ;  /* 0x000000098d097209 */ /* 0x002fc80007810000 */
[----:B0-----:R-:W-:-:S03]  /*10630*/  FMNMX.FTZ R9, R44, R9, !PT ;  /* 0x000000092c097209 */ /* 0x001fc60007810000 */
        /* <DEDUP_REMOVED lines=49> */
[-C--:B------:R-:W-:Y:S01]  /*10950*/  FMUL.FTZ R56, R24, R9.reuse ;  /* 0x0000000918387220 */ /* 0x080fe20000410000 */
[-CC-:B------:R-:W-:Y:S01]  /*10960*/  FFMA.FTZ R148, R120, R9.reuse, -R46.reuse ;  /* 0x0000000978947223 */ /* 0x180fe2000001082e */
[-C--:B------:R-:W-:Y:S01]  /*10970*/  FFMA.FTZ R39, R122, R9.reuse, -R46 ;  /* 0x000000097a277223 */ /* 0x080fe2000001082e */
[----:B------:R-:W-:Y:S01]  /*10980*/  MUFU.EX2 R11, R11 ;  /* 0x0000000b000b7308 */ /* 0x000fe20000000800 */
[-CC-:B------:R-:W-:Y:S01]  /*10990*/  FFMA.FTZ R55, R85, R9.reuse, -R56.reuse ;  /* 0x0000000955377223 */ /* 0x180fe20000010838 */
[-CC-:B------:R-:W-:Y:S01]  /*109a0*/  FFMA.FTZ R149, R149, R9.reuse, -R56.reuse ;  /* 0x0000000995957223 */ /* 0x180fe20000010838 */
[-CC-:B------:R-:W-:Y:S01]  /*109b0*/  FFMA.FTZ R50, R4, R9.reuse, -R56.reuse ;  /* 0x0000000904327223 */ /* 0x180fe20000010838 */
[-C--:B------:R-:W-:Y:S01]  /*109c0*/  FFMA.FTZ R4, R54, R9.reuse, -R56 ;  /* 0x0000000936047223 */ /* 0x080fe20000010838 */
[-CC-:B------:R-:W-:Y:S01]  /*109d0*/  FFMA.FTZ R150, R26, R9.reuse, -R46.reuse ;  /* 0x000000091a967223 */ /* 0x180fe2000001082e */
[-CC-:B------:R-:W-:Y:S01]  /*109e0*/  FFMA.FTZ R51, R29, R9.reuse, -R46.reuse ;  /* 0x000000091d337223 */ /* 0x180fe2000001082e */
[-CC-:B------:R-:W-:Y:S01]  /*109f0*/  FFMA.FTZ R138, R52, R9.reuse, -R46.reuse ;  /* 0x00000009348a7223 */ /* 0x180fe2000001082e */
[----:B------:R-:W0:Y:S01]  /*10a00*/  MUFU.EX2 R148, R148 ;  /* 0x0000009400947308 */ /* 0x000e220000000800 */
[-C--:B------:R-:W-:Y:S01]  /*10a10*/  FFMA.FTZ R29, R53, R9.reuse, -R46 ;  /* 0x00000009351d7223 */ /* 0x080fe2000001082e */
[-CC-:B------:R-:W-:Y:S01]  /*10a20*/  FFMA.FTZ R52, R145, R9.reuse, -R56.reuse ;  /* 0x0000000991347223 */ /* 0x180fe20000010838 */
[-C--:B------:R-:W-:Y:S01]  /*10a30*/  FFMA.FTZ R151, R151, R9.reuse, -R56 ;  /* 0x0000000997977223 */ /* 0x080fe20000010838 */
[-C--:B------:R-:W-:Y:S01]  /*10a40*/  FFMA.FTZ R144, R31, R9.reuse, -R46 ;  /* 0x000000091f907223 */ /* 0x080fe2000001082e */
[-C--:B------:R-:W-:Y:S01]  /*10a50*/  FFMA.FTZ R145, R8, R9.reuse, -R56 ;  /* 0x0000000908917223 */ /* 0x080fe20000010838 */
[-CC-:B------:R-:W-:Y:S01]  /*10a60*/  FFMA.FTZ R33, R33, R9.reuse, -R46.reuse ;  /* 0x0000000921217223 */ /* 0x180fe2000001082e */
[-CC-:B------:R-:W-:Y:S01]  /*10a70*/  FFMA.FTZ R146, R35, R9.reuse, -R46.reuse ;  /* 0x0000000923927223 */ /* 0x180fe2000001082e */
[----:B------:R-:W-:Y:S01]  /*10a80*/  MUFU.EX2 R10, R10 ;  /* 0x0000000a000a7308 */ /* 0x000fe20000000800 */
[-C--:B------:R-:W-:Y:S01]  /*10a90*/  FFMA.FTZ R26, R49, R9.reuse, -R46 ;  /* 0x00000009311a7223 */ /* 0x080fe2000001082e */
[-C--:B------:R-:W-:Y:S01]  /*10aa0*/  FFMA.FTZ R48, R48, R9.reuse, -R56 ;  /* 0x0000000930307223 */ /* 0x080fe20000010838 */
[-C--:B------:R-:W-:Y:S01]  /*10ab0*/  FFMA.FTZ R47, R37, R9.reuse, -R46 ;  /* 0x00000009252f7223 */ /* 0x080fe2000001082e */
[-C--:B------:R-:W-:Y:S01]  /*10ac0*/  FFMA.FTZ R147, R147, R9.reuse, -R56 ;  /* 0x0000000993937223 */ /* 0x080fe20000010838 */
        /* <DEDUP_REMOVED lines=20> */
[----:B-1----:R-:W-:Y:S01]  /*10c10*/  FFMA.FTZ R0, R10, R0, R54 ;  /* 0x000000000a007223 */ /* 0x002fe20000010036 */
[-CC-:B------:R-:W-:Y:S01]  /*10c20*/  FFMA.FTZ R120, R77, R9.reuse, -R46.reuse ;  /* 0x000000094d787223 */ /* 0x180fe2000001082e */
[-CC-:B------:R-:W-:Y:S01]  /*10c30*/  FFMA.FTZ R80, R80, R9.reuse, -R46.reuse ;  /* 0x0000000950507223 */ /* 0x180fe2000001082e */
[-CC-:B------:R-:W-:Y:S01]  /*10c40*/  FFMA.FTZ R81, R81, R9.reuse, -R46.reuse ;  /* 0x0000000951517223 */ /* 0x180fe2000001082e */
[-C--:B------:R-:W-:Y:S01]  /*10c50*/  FFMA.FTZ R122, R84, R9.reuse, -R46 ;  /* 0x00000009547a7223 */ /* 0x080fe2000001082e */
        /* <DEDUP_REMOVED lines=8> */
[-CC-:B------:R-:W-:Y:S01]  /*10ce0*/  FFMA.FTZ R40, R40, R9.reuse, -R56.reuse ;  /* 0x0000000928287223 */ /* 0x180fe20000010838 */
[-C--:B------:R-:W-:Y:S01]  /*10cf0*/  FFMA.FTZ R139, R139, R9.reuse, -R56 ;  /* 0x000000098b8b7223 */ /* 0x080fe20000010838 */
[----:B------:R-:W0:Y:S01]  /*10d00*/  MUFU.EX2 R52, R52 ;  /* 0x0000003400347308 */ /* 0x000e220000000800 */
[----:B--2---:R-:W-:Y:S01]  /*10d10*/  FADD.FTZ R55, R149, R0 ;  /* 0x0000000095377221 */ /* 0x004fe20000010000 */
[-CC-:B------:R-:W-:Y:S01]  /*10d20*/  FFMA.FTZ R38, R38, R9.reuse, -R56.reuse ;  /* 0x0000000926267223 */ /* 0x180fe20000010838 */
[-CC-:B------:R-:W-:Y:S01]  /*10d30*/  FFMA.FTZ R133, R133, R9.reuse, -R56.reuse ;  /* 0x0000000985857223 */ /* 0x180fe20000010838 */
[-CC-:B------:R-:W-:Y:S01]  /*10d40*/  FFMA.FTZ R36, R36, R9.reuse, -R56.reuse ;  /* 0x0000000924247223 */ /* 0x180fe20000010838 */
[-CC-:B------:R-:W-:Y:S01]  /*10d50*/  FFMA.FTZ R135, R135, R9.reuse, -R56.reuse ;  /* 0x0000000987877223 */ /* 0x180fe20000010838 */
[-CC-:B------:R-:W-:Y:S01]  /*10d60*/  FFMA.FTZ R34, R34, R9.reuse, -R56.reuse ;  /* 0x0000000922227223 */ /* 0x180fe20000010838 */
[-CC-:B------:R-:W-:Y:S01]  /*10d70*/  FFMA.FTZ R129, R129, R9.reuse, -R56.reuse ;  /* 0x0000000981817223 */ /* 0x180fe20000010838 */
[----:B------:R-:W2:Y:S01]  /*10d80*/  MUFU.EX2 R51, R51 ;  /* 0x0000003300337308 */ /* 0x000ea20000000800 */
        /* <DEDUP_REMOVED lines=8> */
[----:B0-----:R-:W-:Y:S01]  /*10e10*/  FADD.FTZ R3, R52, R55 ;  /* 0x0000003734037221 */ /* 0x001fe20000010000 */
[-CC-:B------:R-:W-:Y:S01]  /*10e20*/  FFMA.FTZ R121, R121, R9.reuse, -R56.reuse ;  /* 0x0000000979797223 */ /* 0x180fe20000010838 */
[-CC-:B------:R-:W-:Y:S01]  /*10e30*/  FFMA.FTZ R25, R25, R9.reuse, -R56.reuse ;  /* 0x0000000919197223 */ /* 0x180fe20000010838 */
[----:B------:R-:W-:-:S04]  /*10e40*/  FFMA.FTZ R123, R123, R9, -R56 ;  /* 0x000000097b7b7223 */ /* 0x000fc80000010838 */
        /* <DEDUP_REMOVED lines=116> */
.L_x_15584:
[----:B------:R-:W0:Y:S01]  /*11590*/  S2R R55, SR_CgaCtaId ;  /* 0x0000000000377919 */ /* 0x000e220000008800 */
[----:B------:R-:W-:-:S04]  /*115a0*/  IMAD R13, R13, 0x8, R2 ;  /* 0x000000080d0d7824 */ /* 0x000fc800078e0202 */
[----:B------:R-:W-:-:S05]  /*115b0*/  VIADD R13, R13, 0x16860 ;  /* 0x000168600d0d7836 */ /* 0x000fca0000000000 */
[----:B0-----:R-:W-:Y:S02]  /*115c0*/  PRMT R13, R55, 0x654, R13 ;  /* 0x00000654370d7816 */ /* 0x001fe4000000000d */
[----:B------:R-:W2:Y:S01]  /*115d0*/  LDL R55, [R1+0x34] ;  /* 0x0000340001377983 */ /* 0x000ea20000100800 */
[----:B------:R-:W-:Y:S01]  /*115e0*/  F2FP.BF16.F32.PACK_AB R123, R4, R123 ;  /* 0x0000007b047b723e */ /* 0x000fe200000010ff */
        /* <DEDUP_REMOVED lines=70> */
[----:B------:R-:W-:Y:S05]  /*11a50*/  @P1 BRA `(.L_x_15585) ;  /* 0xffffffd800301947 */ /* 0x000fea000383ffff */
.L_x_15573:
[----:B------:R-:W-:Y:S05]  /*11a60*/  WARPSYNC.ALL ;  /* 0x0000000000007948 */ /* 0x000fea0003800000 */
[----:B------:R-:W-:Y:S06]  /*11a70*/  BAR.ARV 0x8, 0x200 ;  /* 0x0208000000007b1d */ /* 0x000fec0000002000 */
[----:B------:R-:W-:Y:S05]  /*11a80*/  @!P0 BRA `(.L_x_15586) ;  /* 0x0000000000048947 */ /* 0x000fea0003800000 */
[----:B------:R-:W-:Y:S01]  /*11a90*/  BPT.TRAP 0x1 ;  /* 0x000000040000795c */ /* 0x000fe20000300000 */
.L_x_15586:
[----:B------:R-:W-:Y:S01]  /*11aa0*/  IMAD R13, R22, 0x8, R2 ;  /* 0x00000008160d7824 */ /* 0x000fe200078e0202 */
[----:B------:R-:W-:-:S04]  /*11ab0*/  SHF.L.U32 R4, R155, 0x1f, RZ ;  /* 0x0000001f9b047819 */ /* 0x000fc800000006ff */
[----:B------:R0:W1:Y:S01]  /*11ac0*/  SYNCS.PHASECHK.TRANS64.TRYWAIT P1, [R13+URZ+0x16850], R4 ;  /* 0x016850040d0075a7 */ /* 0x000062000802017f */
[----:B------:R-:W-:Y:S05]  /*11ad0*/  @!P0 BRA `(.L_x_15587) ;  /* 0x0000000000048947 */ /* 0x000fea0003800000 */
[----:B------:R-:W-:Y:S01]  /*11ae0*/  BPT.TRAP 0x1 ;  /* 0x000000040000795c */ /* 0x000fe20000300000 */
.L_x_15587:
[----:B------:R-:W-:-:S05]  /*11af0*/  VIADD R2, R2, 0x400 ;  /* 0x0000040002027836 */ /* 0x000fca0000000000 */
[----:B------:R-:W-:-:S04]  /*11b00*/  SHF.R.U32.HI R2, RZ, 0x4, R2 ;  /* 0x00000004ff027819 */ /* 0x000fc80000011602 */
[----:B------:R-:W-:Y:S01]  /*11b10*/  LOP3.LUT R7, R2, 0x3fff, RZ, 0xc0, !PT ;  /* 0x00003fff02077812 */ /* 0x000fe200078ec0ff */
[----:B-1----:R-:W-:Y:S06]  /*11b20*/  @P1 BRA `(.L_x_15588) ;  /* 0x0000000000081947 */ /* 0x002fec0003800000 */
[----:B------:R-:W1:Y:S02]  /*11b30*/  SYNCS.PHASECHK.TRANS64.TRYWAIT P1, [R13+URZ+0x16850], R4 ;  /* 0x016850040d0075a7 */ /* 0x000e64000802017f */
[----:B-1----:R-:W-:Y:S05]  /*11b40*/  @!P1 BRA `(.L_x_15589) ;  /* 0x000000b800b09947 */ /* 0x002fea0003800000 */
.L_x_15588:
        /* <DEDUP_REMOVED lines=9> */
[----:B------:R-:W-:Y:S02]  /*11be0*/  IMAD.MOV.U32 R7, RZ, RZ, 0x40000040 ;  /* 0x40000040ff077424 */ /* 0x000fe400078e00ff */
[----:B------:R-:W-:-:S08]  /*11bf0*/  IMAD.MOV.U32 R8, RZ, RZ, RZ ;  /* 0x000000ffff087224 */ /* 0x000fd000078e00ff */
[----:B------:R-:W-:Y:S01]  /*11c00*/  HGMMA.64x64x16.F32.BF16 R88, R148, gdesc[UR4].tnspB, R88, gsb0 ;  /* 0x40e0000494587df0 */ /* 0x000fe20008001858 */
[----:B------:R-:W-:Y:S02]  /*11c10*/  R2UR UR6, R10 ;  /* 0x000000000a0672ca */ /* 0x000fe400000e0000 */
[----:B------:R-:W-:Y:S01]  /*11c20*/  R2UR UR7, R11 ;  /* 0x000000000b0772ca */ /* 0x000fe200000e0000 */
[----:B------:R-:W-:Y:S01]  /*11c30*/  IMAD.MOV.U32 R11, RZ, RZ, 0x40000040 ;  /* 0x40000040ff0b7424 */ /* 0x000fe200078e00ff */
[----:B------:R-:W-:Y:S01]  /*11c40*/  IADD3 R10, R6, 0x100, RZ ;  /* 0x00000100060a7810 */ /* 0x000fe20007ffe0ff */
[----:B--2---:R-:W-:Y:S01]  /*11c50*/  FADD.FTZ R2, R2, R3 ;  /* 0x0000000302027221 */ /* 0x004fe20000010000 */
[----:B------:R-:W-:Y:S01]  /*11c60*/  IMAD.MOV.U32 R3, RZ, RZ, -0x800000 ;  /* 0xff800000ff037424 */ /* 0x000fe200078e00ff */
        /* <DEDUP_REMOVED lines=27> */
[----:B------:R-:W-:Y:S01]  /*11e20*/  IMAD.MOV.U32 R11, RZ, RZ, 0x40000040 ;  /* 0x40000040ff0b7424 */ /* 0x000fe200078e00ff */
[----:B------:R-:W-:Y:S01]  /*11e30*/  IADD3 R6, R6, 0x380, RZ ;  /* 0x0000038006067810 */ /* 0x000fe20007ffe0ff */
[----:B------:R-:W-:Y:S02]  /*11e40*/  WARPGROUP.DEPBAR.LE gsb0, 0x0 ;  /* 0x00008000000079c5 */ /* 0x000fe40000010000 */
[----:B------:R-:W-:-:S08]  /*11e50*/  WARPGROUP.ARRIVE ;  /* 0x00000000000079c5 */ /* 0x000fd00000000000 */
[----:B------:R-:W-:Y:S01]  /*11e60*/  HGMMA.64x64x16.F32.BF16 R88, R128, gdesc[UR4].tnspB, R88, gsb0 ;  /* 0x40e0000480587df0 */ /* 0x000fe20008001858 */
[----:B------:R-:W-:Y:S02]  /*11e70*/  R2UR UR6, R10 ;  /* 0x000000000a0672ca */ /* 0x000fe400000e0000 */
[----:B------:R-:W-:Y:S02]  /*11e80*/  R2UR UR7, R11 ;  /* 0x000000000b0772ca */ /* 0x000fe400000e0000 */
[----:B------:R-:W2:Y:S02]  /*11e90*/  SHFL.BFLY PT, R11, R0, 0x2, 0x1f ;  /* 0x0c401f00000b7f89 */ /* 0x000ea400000e0000 */
[----:B--2---:R-:W-:Y:S01]  /*11ea0*/  FADD.FTZ R11, R11, R0 ;  /* 0x000000000b0b7221 */ /* 0x004fe20000010000 */
[----:B------:R-:W-:-:S04]  /*11eb0*/  IMAD.MOV.U32 R0, RZ, RZ, -0x800000 ;  /* 0xff800000ff007424 */ /* 0x000fc800078e00ff */
[----:B01----:R-:W0:Y:S02]  /*11ec0*/  SHFL.BFLY PT, R4, R11, 0x1, 0x1f ;  /* 0x0c201f000b047f89 */ /* 0x003e2400000e0000 */
[----:B0-----:R-:W-:Y:S01]  /*11ed0*/  FADD.FTZ R14, R11, R4 ;  /* 0x000000040b0e7221 */ /* 0x001fe20000010000 */
[----:B------:R-:W-:-:S04]  /*11ee0*/  IMAD.MOV.U32 R4, RZ, RZ, RZ ;  /* 0x000000ffff047224 */ /* 0x000fc800078e00ff */
[----:B------:R-:W-:-:S13]  /*11ef0*/  FSETP.NE.FTZ.AND P2, PT, R14, RZ, PT ;  /* 0x000000ff0e00720b */ /* 0x000fda0003f55000 */
[----:B------:R-:W0:Y:S01]  /*11f00*/  @P2 MUFU.LG2 R10, R14 ;  /* 0x0000000e000a2308 */ /* 0x000e220000000c00 */
[----:B------:R-:W-:Y:S01]  /*11f10*/  @P2 FMUL.FTZ R20, R9, 0.69314718246459960938 ;  /* 0x3f31721809142820 */ /* 0x000fe20000410000 */
[----:B------:R-:W-:Y:S02]  /*11f20*/  WARPGROUP.DEPBAR.LE gsb0, 0x0 ;  /* 0x00008000000079c5 */ /* 0x000fe40000010000 */
[----:B------:R-:W-:-:S04]  /*11f30*/  WARPGROUP.ARRIVE ;  /* 0x00000000000079c5 */ /* 0x000fc80000000000 */
[----:B------:R-:W-:Y:S02]  /*11f40*/  @P2 MUFU.RCP R8, R14 ;  /* 0x0000000e00082308 */ /* 0x000fe40000001000 */
[----:B------:R-:W-:Y:S01]  /*11f50*/  HGMMA.64x64x16.F32.BF16 R88, R124, gdesc[UR4].tnspB, R88, gsb0 ;  /* 0x40e000047c587df0 */ /* 0x000fe20008001858 */
[----:B------:R-:W-:Y:S02]  /*11f60*/  R2UR UR6, R6 ;  /* 0x00000000060672ca */ /* 0x000fe400000e0000 */
[----:B------:R-:W-:Y:S02]  /*11f70*/  R2UR UR7, R7 ;  /* 0x00000000070772ca */ /* 0x000fe400000e0000 */
[----:B------:R-:W1:Y:S02]  /*11f80*/  SHFL.BFLY PT, R7, R2, 0x1, 0x1f ;  /* 0x0c201f0002077f89 */ /* 0x000e6400000e0000 */
[----:B-1----:R-:W-:-:S05]  /*11f90*/  FADD.FTZ R12, R2, R7 ;  /* 0x00000007020c7221 */ /* 0x002fca0000010000 */
[----:B------:R-:W-:-:S13]  /*11fa0*/  FSETP.NE.FTZ.AND P1, PT, R12, RZ, PT ;  /* 0x000000ff0c00720b */ /* 0x000fda0003f35000 */
[----:B------:R-:W1:Y:S01]  /*11fb0*/  @P1 MUFU.LG2 R6, R12 ;  /* 0x0000000c00061308 */ /* 0x000e620000000c00 */
[----:B------:R-:W-:Y:S01]  /*11fc0*/  @P1 FMUL.FTZ R2, R9, 0.69314718246459960938 ;  /* 0x3f31721809021820 */ /* 0x000fe20000410000 */
[----:B0-----:R-:W-:-:S04]  /*11fd0*/  @P2 FMUL.FTZ R9, R10, 0.69314718246459960938 ;  /* 0x3f3172180a092820 */ /* 0x001fc80000410000 */
[----:B------:R-:W-:Y:S02]  /*11fe0*/  @P2 FFMA.FTZ R0, R20, R24, R9 ;  /* 0x0000001814002223 */ /* 0x000fe40000010009 */
[----:B------:R0:W2:Y:S01]  /*11ff0*/  @P1 MUFU.RCP R4, R12 ;  /* 0x0000000c00041308 */ /* 0x0000a20000001000 */
[----:B-1----:R-:W-:-:S04]  /*12000*/  @P1 FMUL.FTZ R7, R6, 0.69314718246459960938 ;  /* 0x3f31721806071820 */ /* 0x002fc80000410000 */
[----:B------:R-:W-:Y:S01]  /*12010*/  @P1 FFMA.FTZ R3, R2, R5, R7 ;  /* 0x0000000502031223 */ /* 0x000fe20000010007 */
[----:B------:R-:W-:Y:S02]  /*12020*/  WARPGROUP.DEPBAR.LE gsb0, 0x0 ;  /* 0x00008000000079c5 */ /* 0x000fe40000010000 */
[----:B------:R-:W-:-:S06]  /*12030*/  WARPGROUP.ARRIVE ;  /* 0x00000000000079c5 */ /* 0x000fcc0000000000 */
[----:B------:R-:W-:Y:S03]  /*12040*/  HGMMA.64x64x16.F32.BF16 R88, R120, gdesc[UR4].tnspB, R88, gsb0 ;  /* 0x40e0000478587df0 */ /* 0x000fe60008001858 */
[----:B------:R-:W-:Y:S02]  /*12050*/  WARPGROUP.DEPBAR.LE gsb0, 0x0 ;  /* 0x00008000000079c5 */ /* 0x000fe40000010000 */
[----:B0-2---:R-:W-:Y:S05]  /*12060*/  @!P0 BRA `(.L_x_15590) ;  /* 0x0000000000048947 */ /* 0x005fea0003800000 */
[----:B------:R-:W-:Y:S01]  /*12070*/  BPT.TRAP 0x1 ;  /* 0x000000040000795c */ /* 0x000fe20000300000 */
.L_x_15590:
[----:B------:R-:W0:Y:S01]  /*12080*/  S2R R5, SR_CgaCtaId ;  /* 0x0000000000057919 */ /* 0x000e220000008800 */
[----:B------:R-:W-:-:S05]  /*12090*/  VIADD R2, R13, 0x16860 ;  /* 0x000168600d027836 */ /* 0x000fca0000000000 */
[----:B0-----:R-:W-:Y:S02]  /*120a0*/  PRMT R2, R5, 0x654, R2 ;  /* 0x0000065405027816 */ /* 0x001fe40000000002 */
        /* <DEDUP_REMOVED lines=42> */
.L_x_15520:
[----:B------:R-:W3:Y:S01]  /*12350*/  LDL R47, [R1+0x48] ;  /* 0x00004800012f7983 */ /* 0x000ee20000100800 */
[----:B------:R-:W1:Y:S01]  /*12360*/  S2R R2, SR_TID.X ;  /* 0x0000000000027919 */ /* 0x000e620000002100 */
[----:B------:R-:W-:Y:S05]  /*12370*/  WARPSYNC.ALL ;  /* 0x0000000000007948 */ /* 0x000fea0003800000 */
[----:B-1----:R-:W-:-:S05]  /*12380*/  VIADD R40, R2, 0xffffff80 ;  /* 0xffffff8002287836 */ /* 0x002fca0000000000 */
[----:B------:R-:W-:-:S04]  /*12390*/  SHF.R.S32.HI R46, RZ, 0x1f, R40 ;  /* 0x0000001fff2e7819 */ /* 0x000fc80000011428 */
[----:B------:R-:W-:-:S04]  /*123a0*/  LEA.HI R46, R46, R40, RZ, 0x3 ;  /* 0x000000282e2e7211 */ /* 0x000fc800078f18ff */
[----:B------:R-:W-:-:S04]  /*123b0*/  LOP3.LUT R46, R46, 0xfffffff8, RZ, 0xc0, !PT ;  /* 0xfffffff82e2e7812 */ /* 0x000fc800078ec0ff */
[----:B------:R-:W-:-:S05]  /*123c0*/  IADD3 R46, R40, -R46, RZ ;  /* 0x8000002e282e7210 */ /* 0x000fca0007ffe0ff */
[----:B------:R-:W-:-:S05]  /*123d0*/  IMAD.SHL.U32 R43, R46, 0x8, RZ ;  /* 0x000000082e2b7824 */ /* 0x000fca00078e00ff */
[----:B------:R-:W-:Y:S02]  /*123e0*/  SHF.R.S32.HI R42, RZ, 0x1f, R43 ;  /* 0x0000001fff2a7819 */ /* 0x000fe4000001142b */
[----:B---3--:R-:W-:-:S04]  /*123f0*/  SHF.R.S32.HI R32, RZ, 0x1f, R47 ;  /* 0x0000001fff207819 */ /* 0x008fc8000001142f */
[----:B------:R-:W-:Y:S01]  /*12400*/  SHF.L.U64.HI R35, R47, 0x2, R32 ;  /* 0x000000022f237819 */ /* 0x000fe20000010220 */
[----:B------:R-:W1:Y:S01]  /*12410*/  S2R R4, SR_CgaCtaId ;  /* 0x0000000000047919 */ /* 0x000e620000008800 */
[----:B------:R-:W-:Y:S01]  /*12420*/  MOV R2, 0x400 ;  /* 0x0000040000027802 */ /* 0x000fe20000000f00 */
[----:B------:R-:W-:Y:S01]  /*12430*/  BSSY B0, `(.L_x_15591) ;  /* 0x0000238000007945 */ /* 0x000fe20003800000 */
[----:B------:R-:W-:Y:S02]  /*12440*/  BAR.SYNC.DEFER_BLOCKING 0x5, 0x200 ;  /* 0x0148000000007b1d */ /* 0x000fe40000010000 */
[----:B-1----:R-:W-:-:S05]  /*12450*/  LEA R2, R4, R2, 0x18 ;  /* 0x0000000204027211 */ /* 0x002fca00078ec0ff */
[----:B------:R1:W3:Y:S01]  /*12460*/  LDS.128 R28, [R2+0x168d0] ;  /* 0x0168d000021c7984 */ /* 0x0002e20000000c00 */
[----:B------:R-:W-:Y:S06]  /*12470*/  BAR.ARV 0x4, 0x200 ;  /* 0x0108000000007b1d */ /* 0x000fec0000002000 */
[----:B------:R-:W-:Y:S05]  /*12480*/  @P0 BRA `(.L_x_15592) ;  /* 0x0000001800380947 */ /* 0x000fea0003800000 */
[----:B------:R-:W4:Y:S01]  /*12490*/  LDL R4, [R1+0x64] ;  /* 0x0000640001047983 */ /* 0x000f220000100800 */
[----:B------:R-:W-:-:S03]  /*124a0*/  ULDC UR4, c[0x0][0xad4] ;  /* 0x0002b50000047ab9 */ /* 0x000fc60000000800 */
[----:B------:R-:W2:Y:S04]  /*124b0*/  LDL.LU R26, [R1+0x4c] ;  /* 0x00004c00011a7983 */ /* 0x000ea80000300800 */
[----:B------:R-:W2:Y:S01]  /*124c0*/  LDL.LU R34, [R1+0x50] ;  /* 0x0000500001227983 */ /* 0x000ea20000300800 */
[----:B0-----:R-:W0:Y:S01]  /*124d0*/  S2R R5, SR_SWINHI ;  /* 0x0000000000057919 */ /* 0x001e220000002f00 */
[----:B-----5:R-:W-:Y:S02]  /*124e0*/  MOV R24, R2 ;  /* 0x0000000200187202 */ /* 0x020fe40000000f00 */
[----:B0-----:R-:W-:Y:S02]  /*124f0*/  MOV R25, R5 ;  /* 0x0000000500197202 */ /* 0x001fe40000000f00 */
[----:B------:R-:W-:Y:S01]  /*12500*/  F2FP.BF16.F32.PACK_AB R14, R93, R92 ;  /* 0x0000005c5d0e723e */ /* 0x000fe200000010ff */
[----:B---3--:R-:W-:-:S02]  /*12510*/  IMAD.MOV.U32 R28, RZ, RZ, RZ ;  /* 0x000000ffff1c7224 */ /* 0x008fc400078e00ff */
        /* <DEDUP_REMOVED lines=24> */
[----:B------:R-:W-:Y:S02]  /*126a0*/  LOP3.LUT R4, R12, R27, RZ, 0x3c, !PT ;  /* 0x0000001b0c047212 */ /* 0x000fe400078e3cff */
[----:B------:R-:W-:Y:S02]  /*126b0*/  MOV R10, R10 ;  /* 0x0000000a000a7202 */ /* 0x000fe40000000f00 */
[----:B------:R-:W-:Y:S02]  /*126c0*/  F2FP.BF16.F32.PACK_AB R12, R21, R20 ;  /* 0x00000014150c723e */ /* 0x000fe400000010ff */
[----:B------:R-:W-:Y:S02]  /*126d0*/  F2FP.BF16.F32.PACK_AB R13, R91, R90 ;  /* 0x0000005a5b0d723e */ /* 0x000fe400000010ff */
[----:B------:R-:W-:Y:S02]  /*126e0*/  F2FP.BF16.F32.PACK_AB R15, R95, R94 ;  /* 0x0000005e5f0f723e */ /* 0x000fe400000010ff */
[----:B------:R-:W-:-:S02]  /*126f0*/  MOV R37, R6 ;  /* 0x0000000600257202 */ /* 0x000fc40000000f00 */
[----:B------:R-:W-:Y:S01]  /*12700*/  MOV R36, R4 ;  /* 0x0000000400247202 */ /* 0x000fe20000000f00 */
[----:B------:R0:W-:Y:S01]  /*12710*/  STSM.16.M88.4 [R10], R12 ;  /* 0x0000000c0a007844 */ /* 0x0001e20000000200 */
[----:B------:R-:W-:Y:S02]  /*12720*/  MOV R33, R8 ;  /* 0x0000000800217202 */ /* 0x000fe40000000f00 */
[----:B------:R-:W-:Y:S02]  /*12730*/  F2FP.BF16.F32.PACK_AB R4, R97, R96 ;  /* 0x000000606104723e */ /* 0x000fe400000010ff */
[----:B------:R-:W-:Y:S02]  /*12740*/  F2FP.BF16.F32.PACK_AB R5, R99, R98 ;  /* 0x000000626305723e */ /* 0x000fe400000010ff */
[----:B------:R-:W-:Y:S02]  /*12750*/  F2FP.BF16.F32.PACK_AB R6, R101, R100 ;  /* 0x000000646506723e */ /* 0x000fe400000010ff */
        /* <DEDUP_REMOVED lines=16> */
[C---:B------:R-:W-:Y:S02]  /*12860*/  IADD3 R26, P1, R34.reuse, UR4, RZ ;  /* 0x00000004221a7c10 */ /* 0x040fe4000ff3e0ff */
[----:B------:R-:W-:Y:S02]  /*12870*/  ISETP.NE.AND.EX P0, PT, RZ, UR5, PT, P0 ;  /* 0x00000005ff007c0c */ /* 0x000fe4000bf05300 */
[C---:B------:R-:W-:Y:S01]  /*12880*/  IADD3.X R27, R35.reuse, UR5, RZ, P1, !PT ;  /* 0x00000005231b7c10 */ /* 0x040fe20008ffe4ff */
        /* <DEDUP_REMOVED lines=19> */
.L_x_15593:
[----:B------:R-:W2:Y:S04]  /*129c0*/  LDL R26, [R1+0x44] ;  /* 0x00004400011a7983 */ /* 0x000ea80000100800 */
[----:B------:R-:W2:Y:S04]  /*129d0*/  LDL R49, [R1+0x28] ;  /* 0x0000280001317983 */ /* 0x000ea80000100800 */
[----:B------:R-:W2:Y:S01]  /*129e0*/  LDL R48, [R1+0x58] ;  /* 0x0000580001307983 */ /* 0x000ea20000100800 */
[----:B------:R-:W0:Y:S01]  /*129f0*/  LDC.64 R6, c[0x0][R6+0x210] ;  /* 0x0000840006067b82 */ /* 0x000e220000000a00 */
[----:B------:R-:W-:Y:S01]  /*12a00*/  ISETP.NE.U32.AND P0, PT, RZ, UR4, PT ;  /* 0x00000004ff007c0c */ /* 0x000fe2000bf05070 */
[-C--:B----4-:R-:W-:Y:S01]  /*12a10*/  IMAD R35, R15, R23.reuse, RZ ;  /* 0x000000170f237224 */ /* 0x090fe200078e02ff */
[----:B------:R-:W4:Y:S01]  /*12a20*/  LDL R38, [R1+0x60] ;  /* 0x0000600001267983 */ /* 0x000f220000100800 */
[----:B------:R-:W-:Y:S01]  /*12a30*/  IMAD.WIDE.U32 R14, R14, R23, RZ ;  /* 0x000000170e0e7225 */ /* 0x000fe200078e00ff */
[----:B------:R-:W-:-:S03]  /*12a40*/  ISETP.NE.AND.EX P0, PT, RZ, UR5, PT, P0 ;  /* 0x00000005ff007c0c */ /* 0x000fc6000bf05300 */
[----:B------:R-:W1:Y:S01]  /*12a50*/  @P1 LDC R34, c[0x0][0xbec] ;  /* 0x0002fb00ff221b82 */ /* 0x000e620000000800 */
[----:B------:R-:W-:Y:S02]  /*12a60*/  SEL R9, R47, RZ, !P0 ;  /* 0x000000ff2f097207 */ /* 0x000fe40004000000 */
[----:B------:R-:W-:-:S05]  /*12a70*/  SEL R27, R32, RZ, !P0 ;  /* 0x000000ff201b7207 */ /* 0x000fca0004000000 */
[----:B------:R-:W0:Y:S01]  /*12a80*/  @P1 LDC R39, c[0x0][0xbf0] ;  /* 0x0002fc00ff271b82 */ /* 0x000e220000000800 */
[----:B---3--:R-:W-:-:S07]  /*12a90*/  IMAD R13, R13, R9, RZ ;  /* 0x000000090d0d7224 */ /* 0x008fce00078e02ff */
[----:B------:R-:W3:Y:S01]  /*12aa0*/  LDC.64 R4, c[0x0][0xba8] ;  /* 0x0002ea00ff047b82 */ /* 0x000ee20000000a00 */
[----:B------:R-:W1:Y:S01]  /*12ab0*/  S2R R36, SR_TID.X ;  /* 0x0000000000247919 */ /* 0x000e620000002100 */
[C---:B------:R-:W-:Y:S02]  /*12ac0*/  IMAD R37, R12.reuse, R27, R13 ;  /* 0x0000001b0c257224 */ /* 0x040fe400078e020d */
[----:B------:R-:W-:Y:S01]  /*12ad0*/  IMAD.WIDE.U32 R12, R12, R9, RZ ;  /* 0x000000090c0c7225 */ /* 0x000fe200078e00ff */
[----:B------:R-:W-:-:S03]  /*12ae0*/  IADD3 R32, R15, R35, RZ ;  /* 0x000000230f207210 */ /* 0x000fc60007ffe0ff */
[----:B------:R-:W-:Y:S01]  /*12af0*/  IMAD.IADD R37, R13, 0x1, R37 ;  /* 0x000000010d257824 */ /* 0x000fe200078e0225 */
[----:B---3--:R-:W3:Y:S08]  /*12b00*/  @!P2 LDC R4, c[0x0][0xb50] ;  /* 0x0002d400ff04ab82 */ /* 0x008ef00000000800 */
[----:B------:R-:W3:Y:S01]  /*12b10*/  @!P2 LDC R5, c[0x0][0xb54] ;  /* 0x0002d500ff05ab82 */ /* 0x000ee20000000800 */
[----:B-1----:R-:W-:-:S05]  /*12b20*/  VIADD R44, R36, 0xffffff80 ;  /* 0xffffff80242c7836 */ /* 0x002fca0000000000 */
[----:B------:R-:W-:-:S04]  /*12b30*/  SHF.R.S32.HI R36, RZ, 0x1f, R44 ;  /* 0x0000001fff247819 */ /* 0x000fc8000001142c */
[----:B------:R-:W-:-:S04]  /*12b40*/  LEA.HI R36, R36, R44, RZ, 0x7 ;  /* 0x0000002c24247211 */ /* 0x000fc800078f38ff */
[----:B------:R-:W-:-:S05]  /*12b50*/  LOP3.LUT R36, R36, 0xffffff80, RZ, 0xc0, !PT ;  /* 0xffffff8024247812 */ /* 0x000fca00078ec0ff */
[----:B------:R-:W-:Y:S02]  /*12b60*/  IMAD.IADD R36, R44, 0x1, -R36 ;  /* 0x000000012c247824 */ /* 0x000fe400078e0a24 */
[----:B-----5:R-:W-:Y:S02]  /*12b70*/  IMAD R44, R33, R8, RZ ;  /* 0x00000008212c7224 */ /* 0x020fe400078e02ff */
[----:B--2---:R-:W-:Y:S01]  /*12b80*/  IMAD.IADD R41, R26, 0x1, R49 ;  /* 0x000000011a297824 */ /* 0x004fe200078e0231 */
[----:B------:R-:W-:Y:S02]  /*12b90*/  IADD3 R26, P0, P3, R12, R14, R28 ;  /* 0x0000000e0c1a7210 */ /* 0x000fe40007b1e01c */
[----:B------:R-:W-:Y:S01]  /*12ba0*/  SEL R27, R48, RZ, P2 ;  /* 0x000000ff301b7207 */ /* 0x000fe20001000000 */
[----:B------:R-:W-:-:S04]  /*12bb0*/  @P1 IMAD.HI.U32 R14, R41, R34, RZ ;  /* 0x00000022290e1227 */ /* 0x000fc800078e00ff */
        /* <DEDUP_REMOVED lines=17> */
[----:B---3--:R-:W-:-:S04]  /*12cd0*/  LEA R4, P0, R6, R4, 0x2 ;  /* 0x0000000406047211 */ /* 0x008fc800078010ff */
[----:B------:R-:W-:Y:S01]  /*12ce0*/  LEA.HI.X R6, R6, R5, R7, 0x2, P0 ;  /* 0x0000000506067211 */ /* 0x000fe200000f1407 */
[----:B------:R-:W-:Y:S01]  /*12cf0*/  SHFL.IDX PT, R12, R4, RZ, 0x1c1f ;  /* 0x001c1fff040c7589 */ /* 0x000fe200000e0000 */
[----:B----4-:R-:W-:-:S03]  /*12d00*/  IMAD.IADD R7, R38, 0x1, R49 ;  /* 0x0000000126077824 */ /* 0x010fc600078e0231 */
        /* <DEDUP_REMOVED lines=64> */
[----:B------:R-:W-:Y:S01]  /*13110*/  IADD3 R0, R2, 0x16820, RZ ;  /* 0x0001682002007810 */ /* 0x000fe20007ffe0ff */
[----:B------:R-:W-:Y:S02]  /*13120*/  ULDC.64 UR4, c[0x0][0xae0] ;  /* 0x0002b80000047ab9 */ /* 0x000fe40000000a00 */
[----:B------:R-:W-:Y:S01]  /*13130*/  IMAD.IADD R11, R11, 0x1, R13 ;  /* 0x000000010b0b7824 */ /* 0x000fe200078e020d */
[--C-:B------:R-:W-:Y:S01]  /*13140*/  SHF.R.S32.HI R9, RZ, 0x1f, R3.reuse ;  /* 0x0000001fff097819 */ /* 0x100fe20000011403 */
[----:B------:R-:W-:Y:S01]  /*13150*/  IMAD.MOV R13, RZ, RZ, -R3 ;  /* 0x000000ffff0d7224 */ /* 0x000fe200078e0a03 */
[----:B------:R-:W-:-:S03]  /*13160*/  PRMT R0, RZ, 0x654, R0 ;  /* 0x00000654ff007816 */ /* 0x000fc60000000000 */
        /* <DEDUP_REMOVED lines=46> */
.L_x_15787:
[----:B------:R-:W-:-:S04]  /*13450*/  IADD3 R41, R41, 0x90, RZ ;  /* 0x0000009029297810 */ /* 0x000fc80007ffe0ff */
[----:B------:R-:W-:-:S13]  /*13460*/  ISETP.GE.OR P0, PT, R41, R44, P0 ;  /* 0x0000002c2900720c */ /* 0x000fda0000706670 */
[----:B------:R-:W-:Y:S05]  /*13470*/  @P0 BRA `(.L_x_15596) ;  /* 0x0000001000cc0947 */ /* 0x000fea0003800000 */
[----:B------:R-:W-:-:S04]  /*13480*/  LEA R14, P0, R43, R14, 0x1 ;  /* 0x0000000e2b0e7211 */ /* 0x000fc800078008ff */
[----:B------:R-:W-:-:S05]  /*13490*/  LEA.HI.X R15, R43, R0, R42, 0x1, P0 ;  /* 0x000000002b0f7211 */ /* 0x000fca00000f0c2a */
[----:B------:R0:W-:Y:S01]  /*134a0*/  ST.E.128 desc[UR40][R14.64], R36 ;  /* 0x000000240e007985 */ /* 0x0001e2000c101d28 */
[----:B------:R-:W-:Y:S05]  /*134b0*/  BRA `(.L_x_15596) ;  /* 0x0000001000bc7947 */ /* 0x000fea0003800000 */
.L_x_15594:
        /* <DEDUP_REMOVED lines=9> */
[----:B------:R-:W-:-:S03]  /*13550*/  ULDC.64 UR4, c[0x0][0xb38] ;  /* 0x0002ce0000047ab9 */ /* 0x000fc60000000a00 */
        /* <DEDUP_REMOVED lines=8> */
[----:B------:R-:W-:-:S03]  /*135e0*/  ULDC.64 UR4, c[0x0][0xb48] ;  /* 0x0002d20000047ab9 */ /* 0x000fc60000000a00 */
        /* <DEDUP_REMOVED lines=23> */
[----:B------:R-:W-:-:S03]  /*13760*/  UMOV UR4, 0xffffffff ;  /* 0xffffffff00047882 */ /* 0x000fc60000000000 */
[----:B0-----:R-:W-:Y:S01]  /*13770*/  LEA.HI.X R4, R8, UR5, R3, 0x2, P0 ;  /* 0x0000000508047c11 */ /* 0x001fe200080f1403 */
        /* <DEDUP_REMOVED lines=14> */
[----:B------:R-:W-:Y:S06]  /*13860*/  BRA.DIV UR4, `(.L_x_15597) ;  /* 0x000000a204847947 */ /* 0x000fec000b800000 */
[----:B------:R0:W1:Y:S04]  /*13870*/  SHFL.IDX PT, R3, R4, RZ, 0x1c1f ;  /* 0x001c1fff04037589 */ /* 0x00006800000e0000 */
[----:B------:R0:W2:Y:S02]  /*13880*/  SHFL.IDX PT, R14, R0, RZ, 0x1c1f ;  /* 0x001c1fff000e7589 */ /* 0x0000a400000e0000 */
.L_x_15790:
        /* <DEDUP_REMOVED lines=9> */
[-C--:B--2---:R-:W-:Y:S01]  /*13920*/  @!P1 LEA R8, P5, R40, R14.reuse, 0x2 ;  /* 0x0000000e28089211 */ /* 0x084fe200078a10ff */
[----:B------:R-:W-:Y:S01]  /*13930*/  @!P3 IMAD.WIDE R6, R42, 0x4, R14 ;  /* 0x000000042a06b825 */ /* 0x000fe200078e020e */
[C---:B------:R-:W-:Y:S02]  /*13940*/  @!P0 LEA R10, P2, R23.reuse, R14, 0x2 ;  /* 0x0000000e170a8211 */ /* 0x040fe400078410ff */
[-C--:B------:R-:W-:Y:S02]  /*13950*/  @!P1 LEA.HI.X R9, R40, R3.reuse, R41, 0x2, P5 ;  /* 0x0000000328099211 */ /* 0x080fe400028f1429 */
[----:B------:R1:W-:Y:S01]  /*13960*/  @!P3 ST.E.64 desc[UR40][R6.64], R20 ;  /* 0x000000140600b985 */ /* 0x0003e2000c101b28 */
[----:B------:R-:W-:Y:S02]  /*13970*/  ISETP.GE.AND P3, PT, R32, UR4, PT ;  /* 0x0000000420007c0c */ /* 0x000fe4000bf66270 */
[----:B------:R-:W-:Y:S01]  /*13980*/  @!P0 LEA.HI.X R11, R23, R3, R26, 0x2, P2 ;  /* 0x00000003170b8211 */ /* 0x000fe200010f141a */
[----:B------:R2:W-:Y:S01]  /*13990*/  @!P1 ST.E.64 desc[UR40][R8.64], R92 ;  /* 0x0000005c08009985 */ /* 0x0005e2000c101b28 */
[----:B------:R-:W-:-:S02]  /*139a0*/  ISETP.GE.AND P2, PT, R34, UR4, PT ;  /* 0x0000000422007c0c */ /* 0x000fc4000bf46270 */
[CC--:B------:R-:W-:Y:S01]  /*139b0*/  @!P4 LEA R12, P5, R27.reuse, R14.reuse, 0x2 ;  /* 0x0000000e1b0cc211 */ /* 0x0c0fe200078a10ff */
        /* <DEDUP_REMOVED lines=17> */
.L_x_15599:
[----:B------:R-:W-:Y:S05]  /*13ad0*/  BSYNC B1 ;  /* 0x0000000000017941 */ /* 0x000fea0003800000 */
.L_x_15598:
[----:B------:R-:W-:-:S03]  /*13ae0*/  UMOV UR4, 0xffffffff ;  /* 0xffffffff00047882 */ /* 0x000fc60000000000 */
[----:B------:R-:W-:Y:S05]  /*13af0*/  BRA.DIV UR4, `(.L_x_15600) ;  /* 0x000000a204147947 */ /* 0x000fea000b800000 */
[----:B-1----:R1:W4:Y:S04]  /*13b00*/  SHFL.IDX PT, R3, R4, 0x1, 0x1c1f ;  /* 0x003c1f0004037f89 */ /* 0x00232800000e0000 */
[----:B--23--:R1:W2:Y:S02]  /*13b10*/  SHFL.IDX PT, R14, R0, 0x1, 0x1c1f ;  /* 0x003c1f00000e7f89 */ /* 0x00c2a400000e0000 */
.L_x_15794:
        /* <DEDUP_REMOVED lines=37> */
.L_x_15592:
[----:B------:R-:W2:Y:S01]  /*13d70*/  LDL.LU R0, [R1+0x50] ;  /* 0x0000500001007983 */ /* 0x000ea20000300800 */
[----:B------:R-:W-:Y:S01]  /*13d80*/  ULDC.64 UR6, c[0x0][0xc08] ;  /* 0x0003020000067ab9 */ /* 0x000fe20000000a00 */
[----:B------:R-:W-:Y:S02]  /*13d90*/  ULDC.64 UR4, c[0x0][0xc00] ;  /* 0x0003000000047ab9 */ /* 0x000fe40000000a00 */
[----:B------:R-:W4:Y:S01]  /*13da0*/  LDL R8, [R1+0x4c] ;  /* 0x00004c0001087983 */ /* 0x000f220000100800 */
[----:B------:R-:W-:Y:S01]  /*13db0*/  ISETP.NE.U32.AND P1, PT, RZ, UR6, PT ;  /* 0x00000006ff007c0c */ /* 0x000fe2000bf25070 */
[----:B------:R-:W-:Y:S01]  /*13dc0*/  IMAD.MOV.U32 R3, RZ, RZ, RZ ;  /* 0x000000ffff037224 */ /* 0x000fe200078e00ff */
[----:B------:R-:W-:Y:S02]  /*13dd0*/  ISETP.NE.U32.AND P0, PT, RZ, UR4, PT ;  /* 0x00000004ff007c0c */ /* 0x000fe4000bf05070 */
[----:B------:R-:W-:Y:S02]  /*13de0*/  ISETP.NE.AND.EX P1, PT, RZ, UR7, PT, P1 ;  /* 0x00000007ff007c0c */ /* 0x000fe4000bf25310 */
[----:B------:R-:W-:Y:S01]  /*13df0*/  ISETP.NE.AND.EX P0, PT, RZ, UR5, PT, P0 ;  /* 0x00000005ff007c0c */ /* 0x000fe2000bf05300 */
[----:B------:R-:W1:Y:S01]  /*13e00*/  S2R R9, SR_TID.X ;  /* 0x0000000000097919 */ /* 0x000e620000002100 */
[----:B--2---:R-:W-:Y:S01]  /*13e10*/  IADD3 R4, P2, R0, UR4, RZ ;  /* 0x0000000400047c10 */ /* 0x004fe2000ff5e0ff */
[----:B------:R-:W-:-:S03]  /*13e20*/  ULDC UR4, c[0x0][0xa88] ;  /* 0x0002a20000047ab9 */ /* 0x000fc60000000800 */
[----:B0-----:R-:W-:-:S05]  /*13e30*/  IADD3.X R5, R35, UR5, RZ, P2, !PT ;  /* 0x0000000523057c10 */ /* 0x001fca00097fe4ff */
[----:B------:R-:W-:Y:S01]  /*13e40*/  @P1 IADD3 R6, P2, R0, UR6, RZ ;  /* 0x0000000600061c10 */ /* 0x000fe2000ff5e0ff */
[----:B-----5:R-:W-:Y:S01]  /*13e50*/  IMAD.U32 R24, RZ, RZ, UR4 ;  /* 0x00000004ff187e24 */ /* 0x020fe2000f8e00ff */
[----:B------:R0:W5:Y:S02]  /*13e60*/  @P0 LDG.E R3, desc[UR40][R4.64] ;  /* 0x0000002804030981 */ /* 0x000164000c1e1900 */
[----:B------:R-:W-:Y:S01]  /*13e70*/  @P1 IADD3.X R7, R35, UR7, RZ, P2, !PT ;  /* 0x0000000723071c10 */ /* 0x000fe200097fe4ff */
[----:B-1----:R-:W-:-:S04]  /*13e80*/  VIADD R34, R9, 0xffffff80 ;  /* 0xffffff8009227836 */ /* 0x002fc80000000000 */
[----:B------:R0:W5:Y:S01]  /*13e90*/  @P1 LDG.E R24, desc[UR40][R6.64] ;  /* 0x0000002806181981 */ /* 0x000162000c1e1900 */
[----:B----4-:R-:W-:Y:S02]  /*13ea0*/  ISETP.NE.AND P2, PT, R8, RZ, PT ;  /* 0x000000ff0800720c */ /* 0x010fe40003f45270 */
[----:B------:R-:W-:-:S11]  /*13eb0*/  ISETP.GT.AND P3, PT, R34, 0xbf, PT ;  /* 0x000000bf2200780c */ /* 0x000fd60003f64270 */
[----:B------:R-:W1:Y:S02]  /*13ec0*/  @!P2 LDC R8, c[0x0][0xad4] ;  /* 0x0002b500ff08ab82 */ /* 0x000e640000000800 */
[----:B-1----:R0:W-:Y:S01]  /*13ed0*/  @!P2 STL [R1+0x4c], R8 ;  /* 0x00004c080100a387 */ /* 0x0021e20000100800 */
[----:B------:R-:W-:Y:S01]  /*13ee0*/  ISETP.GT.AND P2, PT, R8, 0x1, PT ;  /* 0x000000010800780c */ /* 0x000fe20003f44270 */
[----:B------:R-:W-:-:S12]  /*13ef0*/  @P1 BRA `(.L_x_15601) ;  /* 0x0000000000101947 */ /* 0x000fd80003800000 */
[----:B------:R-:W-:Y:S05]  /*13f00*/  @!P0 BRA `(.L_x_15601) ;  /* 0x00000000000c8947 */ /* 0x000fea0003800000 */
[----:B0-----:R-:W2:Y:S04]  /*13f10*/  LDG.E R7, desc[UR40][R4.64] ;  /* 0x0000002804077981 */ /* 0x001ea8000c1e1900 */
[----:B-----5:R-:W2:Y:S02]  /*13f20*/  LDG.E R24, desc[UR40][R4.64+0x4] ;  /* 0x0000042804187981 */ /* 0x020ea4000c1e1900 */
[----:B--2---:R-:W-:-:S07]  /*13f30*/  IADD3 R24, -R7, R24, RZ ;  /* 0x0000001807187210 */ /* 0x004fce0007ffe1ff */
.L_x_15601:
[----:B------:R-:W-:Y:S01]  /*13f40*/  BSSY B1, `(.L_x_15602) ;  /* 0x0000037000017945 */ /* 0x000fe20003800000 */
[----:B------:R-:W-:Y:S02]  /*13f50*/  SEL R33, R47, RZ, !P0 ;  /* 0x000000ff2f217207 */ /* 0x000fe40004000000 */
[----:B------:R-:W-:Y:S02]  /*13f60*/  SEL R32, R32, RZ, !P0 ;  /* 0x000000ff20207207 */ /* 0x000fe40004000000 */
[----:B-----5:R-:W-:Y:S01]  /*13f70*/  SHF.R.S32.HI R26, RZ, 0x1f, R3 ;  /* 0x0000001fff1a7819 */ /* 0x020fe20000011403 */
[----:B------:R-:W-:Y:S06]  /*13f80*/  @P3 BRA `(.L_x_15603) ;  /* 0x0000000000c83947 */ /* 0x000fec0003800000 */
[----:B0-----:R-:W2:Y:S01]  /*13f90*/  LDL R4, [R1+0x28] ;  /* 0x0000280001047983 */ /* 0x001ea20000100800 */
[----:B------:R-:W0:Y:S02]  /*13fa0*/  LDC R37, c[0x0][0xbe8] ;  /* 0x0002fa00ff257b82 */ /* 0x000e240000000800 */
[----:B0-----:R-:W-:Y:S01]  /*13fb0*/  IMAD R0, R24, R37, RZ ;  /* 0x0000002518007224 */ /* 0x001fe200078e02ff */
[----:B--2---:R-:W-:-:S04]  /*13fc0*/  IADD3 R35, R4, -0x80, R9 ;  /* 0xffffff8004237810 */ /* 0x004fc80007ffe009 */
[----:B------:R-:W-:-:S13]  /*13fd0*/  ISETP.GE.AND P0, PT, R35, R0, PT ;  /* 0x000000002300720c */ /* 0x000fda0003f06270 */
[----:B------:R-:W-:Y:S05]  /*13fe0*/  @P0 BRA `(.L_x_15603) ;  /* 0x0000000000b00947 */ /* 0x000fea0003800000 */
[----:B---3--:R-:W2:Y:S01]  /*13ff0*/  LDL.LU R28, [R1+0x58] ;  /* 0x00005800011c7983 */ /* 0x008ea20000300800 */
        /* <DEDUP_REMOVED lines=43> */
.L_x_15603:
[----:B------:R-:W-:Y:S05]  /*142b0*/  BSYNC B1 ;  /* 0x0000000000017941 */ /* 0x000fea0003800000 */
.L_x_15602:
[----:B------:R-:W-:Y:S05]  /*142c0*/  @P2 BRA `(.L_x_15596) ;  /* 0x0000000400382947 */ /* 0x000fea0003800000 */
[----:B---3--:R-:W2:Y:S01]  /*142d0*/  LDL R28, [R1+0x28] ;  /* 0x00002800011c7983 */ /* 0x008ea20000100800 */
[----:B------:R-:W3:Y:S01]  /*142e0*/  LDC R25, c[0x0][0xbe8] ;  /* 0x0002fa00ff197b82 */ /* 0x000ee20000000800 */
[----:B------:R-:W-:Y:S01]  /*142f0*/  SHF.R.S32.HI R27, RZ, 0x1f, R34 ;  /* 0x0000001fff1b7819 */ /* 0x000fe20000011422 */
[----:B------:R-:W-:Y:S01]  /*14300*/  ULDC.64 UR4, c[0x0][0xaa0] ;  /* 0x0002a80000047ab9 */ /* 0x000fe20000000a00 */
[----:B------:R-:W-:Y:S01]  /*14310*/  ULDC.64 UR6, c[0x0][0xaf0] ;  /* 0x0002bc0000067ab9 */ /* 0x000fe20000000a00 */
[----:B------:R-:W-:Y:S01]  /*14320*/  IMAD R0, R26, UR4, RZ ;  /* 0x000000041a007c24 */ /* 0x000fe2000f8e02ff */
[----:B------:R-:W-:Y:S01]  /*14330*/  LEA.HI R27, R27, R34, RZ, 0x3 ;  /* 0x000000221b1b7211 */ /* 0x000fe200078f18ff */
[----:B01----:R-:W-:-:S03]  /*14340*/  IMAD.WIDE.U32 R4, R3, UR4, RZ ;  /* 0x0000000403047c25 */ /* 0x003fc6000f8e00ff */
        /* <DEDUP_REMOVED lines=11> */
[----:B------:R-:W1:Y:S01]  /*14400*/  @P0 LDC R11, c[0x0][0xbf0] ;  /* 0x0002fc00ff0b0b82 */ /* 0x000e620000000800 */
[----:B--2---:R-:W-:-:S05]  /*14410*/  IADD3 R9, R28, R0, RZ ;  /* 0x000000001c097210 */ /* 0x004fca0007ffe0ff */
[----:B0-----:R-:W-:-:S04]  /*14420*/  @P0 IMAD.HI.U32 R0, R9, R6, RZ ;  /* 0x0000000609000227 */ /* 0x001fc800078e00ff */
[----:B------:R-:W-:Y:S01]  /*14430*/  IMAD.MOV.U32 R3, RZ, RZ, R9 ;  /* 0x000000ffff037224 */ /* 0x000fe200078e0009 */
[----:B-1----:R-:W-:Y:S01]  /*14440*/  @P0 SHF.R.U32.HI R3, RZ, R11, R0 ;  /* 0x0000000bff030219 */ /* 0x002fe20000011600 */
[----:B------:R-:W-:-:S03]  /*14450*/  IMAD R6, R32, UR6, RZ ;  /* 0x0000000620067c24 */ /* 0x000fc6000f8e02ff */
[--C-:B------:R-:W-:Y:S01]  /*14460*/  SHF.R.S32.HI R0, RZ, 0x1f, R3.reuse ;  /* 0x0000001fff007819 */ /* 0x100fe20000011403 */
        /* <DEDUP_REMOVED lines=23> */
[----:B------:R-:W-:Y:S01]  /*145e0*/  IMAD.IADD R24, R27, 0x1, R28 ;  /* 0x000000011b187824 */ /* 0x000fe200078e021c */
[----:B------:R-:W1:Y:S03]  /*145f0*/  SHFL.IDX PT, R0, R20, RZ, 0x181f ;  /* 0x00181fff14007589 */ /* 0x000e6600000e0000 */
[C---:B------:R-:W-:Y:S01]  /*14600*/  VIADD R8, R24.reuse, 0x30 ;  /* 0x0000003018087836 */ /* 0x040fe20000000000 */
[----:B------:R-:W2:Y:S01]  /*14610*/  SHFL.IDX PT, R5, R7, 0x1, 0x181f ;  /* 0x00381f0007057f89 */ /* 0x000ea200000e0000 */
[C---:B------:R-:W-:Y:S01]  /*14620*/  ISETP.GE.OR P2, PT, R24.reuse, R21, P0 ;  /* 0x000000151800720c */ /* 0x040fe20000746670 */
[----:B------:R-:W-:-:S02]  /*14630*/  VIADD R10, R24, 0x60 ;  /* 0x00000060180a7836 */ /* 0x000fc40000000000 */
[----:B------:R-:W3:Y:S01]  /*14640*/  SHFL.IDX PT, R14, R7, 0x2, 0x181f ;  /* 0x00581f00070e7f89 */ /* 0x000ee200000e0000 */
[-C--:B------:R-:W-:Y:S02]  /*14650*/  ISETP.GE.OR P3, PT, R8, R21.reuse, P0 ;  /* 0x000000150800720c */ /* 0x080fe40000766670 */
[----:B------:R-:W-:Y:S01]  /*14660*/  ISETP.GE.OR P4, PT, R10, R21, P0 ;  /* 0x000000150a00720c */ /* 0x000fe20000786670 */
[----:B------:R-:W4:Y:S04]  /*14670*/  SHFL.IDX PT, R4, R20, 0x1, 0x181f ;  /* 0x00381f0014047f89 */ /* 0x000f2800000e0000 */
[----:B------:R-:W5:Y:S02]  /*14680*/  SHFL.IDX PT, R6, R20, 0x2, 0x181f ;  /* 0x00581f0014067f89 */ /* 0x000f6400000e0000 */
[----:B0-----:R-:W-:-:S04]  /*14690*/  @!P2 LEA R10, P5, R43, R3, 0x1 ;  /* 0x000000032b0aa211 */ /* 0x001fc800078a08ff */
[C---:B-1----:R-:W-:Y:S02]  /*146a0*/  @!P2 LEA.HI.X R3, R43.reuse, R0, R42, 0x1, P5 ;  /* 0x000000002b03a211 */ /* 0x042fe400028f0c2a */
[----:B------:R0:W1:Y:S01]  /*146b0*/  SHFL.IDX PT, R0, R20, 0x3, 0x181f ;  /* 0x00781f0014007f89 */ /* 0x00006200000e0000 */
[C---:B--2---:R-:W-:Y:S02]  /*146c0*/  @!P3 LEA R8, P1, R43.reuse, R5, 0x1 ;  /* 0x000000052b08b211 */ /* 0x044fe400078208ff */
[----:B------:R-:W-:Y:S01]  /*146d0*/  @!P2 IMAD.MOV.U32 R11, RZ, RZ, R3 ;  /* 0x000000ffff0ba224 */ /* 0x000fe200078e0003 */
[----:B---3--:R-:W-:-:S04]  /*146e0*/  @!P4 LEA R23, P5, R43, R14, 0x1 ;  /* 0x0000000e2b17c211 */ /* 0x008fc800078a08ff */
[----:B------:R0:W-:Y:S01]  /*146f0*/  @!P2 ST.E.128 desc[UR40][R10.64], RZ ;  /* 0x000000ff0a00a985 */ /* 0x0001e2000c101d28 */
[C-C-:B----4-:R-:W-:Y:S02]  /*14700*/  @!P3 LEA.HI.X R9, R43.reuse, R4, R42.reuse, 0x1, P1 ;  /* 0x000000042b09b211 */ /* 0x150fe400008f0c2a */
[----:B------:R-:W-:Y:S01]  /*14710*/  @!P4 MOV R4, R23 ;  /* 0x000000170004c202 */ /* 0x000fe20000000f00 */
[----:B------:R0:W2:Y:S01]  /*14720*/  SHFL.IDX PT, R14, R7, 0x3, 0x181f ;  /* 0x00781f00070e7f89 */ /* 0x0000a200000e0000 */
[----:B-----5:R-:W-:-:S03]  /*14730*/  @!P4 LEA.HI.X R5, R43, R6, R42, 0x1, P5 ;  /* 0x000000062b05c211 */ /* 0x020fc600028f0c2a */
[----:B------:R0:W-:Y:S04]  /*14740*/  @!P3 ST.E.128 desc[UR40][R8.64], RZ ;  /* 0x000000ff0800b985 */ /* 0x0001e8000c101d28 */
[----:B------:R0:W-:Y:S02]  /*14750*/  @!P4 ST.E.128 desc[UR40][R4.64], RZ ;  /* 0x000000ff0400c985 */ /* 0x0001e4000c101d28 */
.L_x_15803:
[----:B------:R-:W-:-:S05]  /*14760*/  VIADD R24, R24, 0x90 ;  /* 0x0000009018187836 */ /* 0x000fca0000000000 */
[----:B------:R-:W-:-:S13]  /*14770*/  ISETP.GE.OR P0, PT, R24, R21, P0 ;  /* 0x000000151800720c */ /* 0x000fda0000706670 */
[----:B--2---:R-:W-:-:S04]  /*14780*/  @!P0 LEA R14, P1, R43, R14, 0x1 ;  /* 0x0000000e2b0e8211 */ /* 0x004fc800078208ff */
[----:B-1----:R-:W-:-:S05]  /*14790*/  @!P0 LEA.HI.X R15, R43, R0, R42, 0x1, P1 ;  /* 0x000000002b0f8211 */ /* 0x002fca00008f0c2a */
[----:B------:R2:W-:Y:S04]  /*147a0*/  @!P0 ST.E.128 desc[UR40][R14.64], RZ ;  /* 0x000000ff0e008985 */ /* 0x0005e8000c101d28 */
.L_x_15596:
[----:B------:R-:W-:Y:S05]  /*147b0*/  BSYNC B0 ;  /* 0x0000000000007941 */ /* 0x000fea0003800000 */
.L_x_15591:
[----:B------:R-:W-:Y:S02]  /*147c0*/  ULDC UR4, c[0x0][0xc3c] ;  /* 0x00030f0000047ab9 */ /* 0x000fe40000000800 */
[----:B---3--:R-:W-:-:S13]  /*147d0*/  ISETP.GE.AND P0, PT, R31, UR4, PT ;  /* 0x000000041f007c0c */ /* 0x008fda000bf06270 */
[----:B------:R-:W-:Y:S05]  /*147e0*/  @!P0 BRA `(.L_x_15605) ;  /* 0xfffffec800088947 */ /* 0x000fea000383ffff */
[----:B------:R-:W-:Y:S05]  /*147f0*/  BRA `(.L_x_15450) ;  /* 0x00000078004c7947 */ /* 0x000fea0003800000 */
.L_x_15448:
[----:B------:R-:W-:-:S08]  /*14800*/  NOP ;  /* 0x0000000000007918 */ /* 0x000fd00000000000 */
[----:B--2---:R-:W0:-:S00]  /*14810*/  USETMAXREG.DEALLOC.CTAPOOL 0x20 ;  /* 0x00000020000079c8 */ /* 0x004e0000080e0500 */
        /* <DEDUP_REMOVED lines=16> */
.L_x_15606:
        /* <DEDUP_REMOVED lines=41> */
[----:B------:R-:W-:Y:S01]  /*14bb0*/  MOV R7, R4 ;  /* 0x0000000400077202 */ /* 0x000fe20000000f00 */
[----:B------:R-:W-:Y:S01]  /*14bc0*/  UMOV UR4, URZ ;  /* 0x0000003f00047c82 */ /* 0x000fe20008000000 */
[----:B------:R-:W-:-:S05]  /*14bd0*/  ULDC UR5, c[0x0][0xc38] ;  /* 0x00030e0000057ab9 */ /* 0x000fca0000000800 */
.L_x_15610:
        /* <DEDUP_REMOVED lines=37> */
.L_x_15608:
        /* <DEDUP_REMOVED lines=13> */
.L_x_15611:
        /* <DEDUP_REMOVED lines=17> */
[----:B------:R-:W-:Y:S02]  /*15010*/  IMAD.MOV R11, RZ, RZ, -R10 ;  /* 0x000000ffff0b7224 */ /* 0x000fe400078e0a0a */
        /* <DEDUP_REMOVED lines=16> */
[----:B0-----:R-:W-:-:S04]  /*15120*/  IMAD.MOV R8, RZ, RZ, -R3 ;  /* 0x000000ffff087224 */ /* 0x001fc800078e0a03 */
[----:B------:R-:W-:Y:S01]  /*15130*/  IMAD.MOV.U32 R2, RZ, RZ, R8 ;  /* 0x000000ffff027224 */ /* 0x000fe200078e0008 */
[----:B------:R-:W-:-:S03]  /*15140*/  IABS R8, R6 ;  /* 0x0000000600087213 */ /* 0x000fc60000000000 */
[----:B------:R-:W-:Y:S02]  /*15150*/  IMAD R9, R2, R5, RZ ;  /* 0x0000000502097224 */ /* 0x000fe400078e02ff */
[----:B------:R-:W-:Y:S02]  /*15160*/  IMAD.MOV.U32 R2, RZ, RZ, RZ ;  /* 0x000000ffff027224 */ /* 0x000fe400078e00ff */
[----:B------:R-:W-:Y:S02]  /*15170*/  IMAD.MOV R8, RZ, RZ, -R8 ;  /* 0x000000ffff087224 */ /* 0x000fe400078e0a08 */
[----:B------:R-:W-:Y:S01]  /*15180*/  IMAD.HI.U32 R2, R3, R9, R2 ;  /* 0x0000000903027227 */ /* 0x000fe200078e0002 */
[----:B------:R-:W-:-:S05]  /*15190*/  IABS R3, R7 ;  /* 0x0000000700037213 */ /* 0x000fca0000000000 */
[----:B------:R-:W-:-:S04]  /*151a0*/  IMAD.HI.U32 R2, R2, R3, RZ ;  /* 0x0000000302027227 */ /* 0x000fc800078e00ff */
[----:B------:R-:W-:Y:S01]  /*151b0*/  IMAD R8, R2, R8, R3 ;  /* 0x0000000802087224 */ /* 0x000fe200078e0203 */
[----:B------:R-:W-:-:S04]  /*151c0*/  LOP3.LUT R3, R7, R6, RZ, 0x3c, !PT ;  /* 0x0000000607037212 */ /* 0x000fc800078e3cff */
[----:B------:R-:W-:Y:S02]  /*151d0*/  ISETP.GT.U32.AND P1, PT, R5, R8, PT ;  /* 0x000000080500720c */ /* 0x000fe40003f24070 */
[----:B------:R-:W-:Y:S01]  /*151e0*/  ISETP.GE.AND P2, PT, R3, RZ, PT ;  /* 0x000000ff0300720c */ /* 0x000fe20003f46270 */
[----:B------:R-:W-:-:S10]  /*151f0*/  IMAD.MOV R3, RZ, RZ, -R7 ;  /* 0x000000ffff037224 */ /* 0x000fd400078e0a07 */
        /* <DEDUP_REMOVED lines=13> */
.L_x_15612:
[----:B0-----:R-:W0:Y:S02]  /*152d0*/  LDC.64 R2, c[0x0][0xc90] ;  /* 0x00032400ff027b82 */ /* 0x001e240000000a00 */
        /* <DEDUP_REMOVED lines=14> */
[----:B------:R-:W-:Y:S01]  /*153c0*/  IMAD.HI.U32 R2, R2, R9, RZ ;  /* 0x0000000902027227 */ /* 0x000fe200078e00ff */
[----:B------:R-:W-:-:S05]  /*153d0*/  IADD3 R3, RZ, -R3, RZ ;  /* 0x80000003ff037210 */ /* 0x000fca0007ffe0ff */
        /* <DEDUP_REMOVED lines=17> */
[----:B------:R-:W-:Y:S01]  /*154f0*/  IABS R8, R7 ;  /* 0x0000000700087213 */ /* 0x000fe20000000000 */
[----:B------:R-:W-:-:S03]  /*15500*/  IMAD.MOV R26, RZ, RZ, -R7 ;  /* 0x000000ffff1a7224 */ /* 0x000fc600078e0a07 */
        /* <DEDUP_REMOVED lines=8> */
[----:B------:R-:W-:Y:S02]  /*15590*/  IABS R5, R4 ;  /* 0x0000000400057213 */ /* 0x000fe40000000000 */
[----:B------:R-:W-:-:S03]  /*155a0*/  IADD3 R3, RZ, -R9, RZ ;  /* 0x80000009ff037210 */ /* 0x000fc60007ffe0ff */
        /* <DEDUP_REMOVED lines=14> */
.L_x_15613:
[----:B------:R-:W-:-:S05]  /*15690*/  LOP3.LUT R2, RZ, R2, RZ, 0x33, !PT ;  /* 0x00000002ff027212 */ /* 0x000fca00078e33ff */
[----:B------:R-:W-:Y:S01]  /*156a0*/  IMAD.IADD R25, R25, 0x1, R2 ;  /* 0x0000000119197824 */ /* 0x000fe200078e0202 */
[----:B------:R-:W-:Y:S06]  /*156b0*/  BRA `(.L_x_15614) ;  /* 0x00000000000c7947 */ /* 0x000fec0003800000 */
.L_x_15609:
[----:B------:R-:W-:Y:S02]  /*156c0*/  IMAD.MOV.U32 R25, RZ, RZ, RZ ;  /* 0x000000ffff197224 */ /* 0x000fe400078e00ff */
[----:B------:R-:W-:Y:S02]  /*156d0*/  IMAD.U32 R24, RZ, RZ, UR6 ;  /* 0x00000006ff187e24 */ /* 0x000fe4000f8e00ff */
[----:B------:R-:W-:-:S07]  /*156e0*/  IMAD.MOV.U32 R26, RZ, RZ, RZ ;  /* 0x000000ffff1a7224 */ /* 0x000fce00078e00ff */
.L_x_15614:
[----:B------:R-:W-:-:S13]  /*156f0*/  ISETP.NE.AND P0, PT, R0, RZ, PT ;  /* 0x000000ff0000720c */ /* 0x000fda0003f05270 */
[----:B------:R-:W0:Y:S01]  /*15700*/  @!P0 S2R R3, SR_CgaCtaId ;  /* 0x0000000000038919 */ /* 0x000e220000008800 */
[----:B------:R-:W-:-:S04]  /*15710*/  @!P0 MOV R0, 0x400 ;  /* 0x0000040000008802 */ /* 0x000fc80000000f00 */
[----:B0-----:R-:W-:-:S05]  /*15720*/  @!P0 LEA R0, R3, R0, 0x18 ;  /* 0x0000000003008211 */ /* 0x001fca00078ec0ff */
[----:B------:R0:W-:Y:S01]  /*15730*/  @!P0 STS.128 [R0+0x168d0], R24 ;  /* 0x0168d01800008388 */ /* 0x0001e20000000c00 */
[----:B------:R-:W-:Y:S06]  /*15740*/  BAR.ARV 0x5, 0x200 ;  /* 0x0148000000007b1d */ /* 0x000fec0000002000 */
.L_x_15607:
[----:B------:R2:W-:Y:S01]  /*15750*/  STL [R1+0x48], RZ ;  /* 0x000048ff01007387 */ /* 0x0005e20000100800 */
[----:B------:R-:W-:Y:S01]  /*15760*/  ULDC UR4, c[0x0][0xc3c] ;  /* 0x00030f0000047ab9 */ /* 0x000fe20000000800 */
[----:B------:R-:W-:Y:S01]  /*15770*/  MOV R29, 0x1 ;  /* 0x00000001001d7802 */ /* 0x000fe20000000f00 */
[----:B------:R-:W-:Y:S01]  /*15780*/  IMAD.MOV.U32 R22, RZ, RZ, RZ ;  /* 0x000000ffff167224 */ /* 0x000fe200078e00ff */
[----:B-1----:R-:W-:-:S13]  /*15790*/  ISETP.GE.AND P0, PT, R27, UR4, PT ;  /* 0x000000041b007c0c */ /* 0x002fda000bf06270 */
[----:B--2---:R-:W-:Y:S05]  /*157a0*/  @P0 BRA `(.L_x_15615) ;  /* 0x0000006400840947 */ /* 0x004fea0003800000 */
[----:B------:R-:W2:Y:S01]  /*157b0*/  LDL R6, [R1+0x3c] ;  /* 0x00003c0001067983 */ /* 0x000ea20000100800 */
[----:B------:R-:W0:Y:S01]  /*157c0*/  S2R R7, SR_TID.X ;  /* 0x0000000000077919 */ /* 0x000e220000002100 */
[----:B------:R-:W1:Y:S01]  /*157d0*/  S2UR UR5, SR_CgaCtaId ;  /* 0x00000000000579c3 */ /* 0x000e620000008800 */
[----:B------:R-:W-:Y:S02]  /*157e0*/  UMOV UR4, 0x400 ;  /* 0x0000040000047882 */ /* 0x000fe40000000000 */
[----:B-1----:R-:W-:Y:S01]  /*157f0*/  ULEA UR4, UR5, UR4, 0x18 ;  /* 0x0000000405047291 */ /* 0x002fe2000f8ec03f */
[C---:B0-----:R-:W-:Y:S01]  /*15800*/  IMAD.SHL.U32 R0, R7.reuse, 0x8, RZ ;  /* 0x0000000807007824 */ /* 0x041fe200078e00ff */
[----:B------:R-:W-:-:S04]  /*15810*/  LOP3.LUT R5, R7, 0x7f, RZ, 0xc0, !PT ;  /* 0x0000007f07057812 */ /* 0x000fc800078ec0ff */
[----:B------:R-:W-:Y:S01]  /*15820*/  LOP3.LUT R2, R0, 0x1f8, RZ, 0xc0, !PT ;  /* 0x000001f800027812 */ /* 0x000fe200078ec0ff */
[----:B------:R-:W-:-:S03]  /*15830*/  IMAD.SHL.U32 R3, R5, 0x8, RZ ;  /* 0x0000000805037824 */ /* 0x000fc600078e00ff */
[----:B------:R-:W-:Y:S01]  /*15840*/  LOP3.LUT R2, R2, 0x38, R7, 0x78, !PT ;  /* 0x0000003802027812 */ /* 0x000fe200078e7807 */
[----:B------:R-:W-:-:S03]  /*15850*/  IMAD.U32 R16, RZ, RZ, UR4 ;  /* 0x00000004ff107e24 */ /* 0x000fc6000f8e00ff */
[----:B------:R-:W-:Y:S01]  /*15860*/  LOP3.LUT R4, R2, 0x200, R3, 0xf8, !PT ;  /* 0x0000020002047812 */ /* 0x000fe200078ef803 */
[----:B------:R-:W-:Y:S01]  /*15870*/  IMAD.SHL.U32 R2, R7, 0x10, RZ ;  /* 0x0000001007027824 */ /* 0x000fe200078e00ff */
[----:B------:R-:W-:Y:S01]  /*15880*/  SHF.R.U32.HI R3, RZ, 0x3, R5 ;  /* 0x00000003ff037819 */ /* 0x000fe20000011605 */
[----:B------:R-:W-:Y:S03]  /*15890*/  BSSY B8, `(.L_x_15615) ;  /* 0x0000652000087945 */ /* 0x000fe60003800000 */
[----:B------:R-:W-:Y:S01]  /*158a0*/  LOP3.LUT R2, R2, 0x70, RZ, 0xc0, !PT ;  /* 0x0000007002027812 */ /* 0x000fe200078ec0ff */
[----:B------:R-:W-:Y:S02]  /*158b0*/  IMAD.MOV.U32 R28, RZ, RZ, RZ ;  /* 0x000000ffff1c7224 */ /* 0x000fe400078e00ff */
[----:B------:R-:W-:Y:S01]  /*158c0*/  IMAD.MOV.U32 R22, RZ, RZ, RZ ;  /* 0x000000ffff167224 */ /* 0x000fe200078e00ff */
[----:B------:R-:W-:Y:S01]  /*158d0*/  LOP3.LUT R2, R3, R2, RZ, 0xfc, !PT ;  /* 0x0000000203027212 */ /* 0x000fe200078efcff */
[----:B------:R-:W-:Y:S01]  /*158e0*/  IMAD.MOV.U32 R29, RZ, RZ, 0x1 ;  /* 0x00000001ff1d7424 */ /* 0x000fe200078e00ff */
[----:B------:R-:W-:Y:S01]  /*158f0*/  ULDC.64 UR38, c[0x0][0x198] ;  /* 0x0000660000267ab9 */ /* 0x000fe20000000a00 */
[----:B------:R-:W-:Y:S01]  /*15900*/  ULDC UR36, c[0x0][0xc] ;  /* 0x0000030000247ab9 */ /* 0x000fe20000000800 */
[----:B--2---:R-:W-:-:S05]  /*15910*/  LOP3.LUT R0, R6, 0x2, RZ, 0xfc, !PT ;  /* 0x0000000206007812 */ /* 0x004fca00078efcff */
[----:B------:R0:W-:Y:S04]  /*15920*/  STL [R1+0x54], R0 ;  /* 0x0000540001007387 */ /* 0x0001e80000100800 */
[----:B------:R-:W-:Y:S01]  /*15930*/  STL [R1+0x48], RZ ;  /* 0x000048ff01007387 */ /* 0x000fe20000100800 */
[----:B0-----:R-:W-:-:S05]  /*15940*/  IMAD.MOV.U32 R0, RZ, RZ, 0x1 ;  /* 0x00000001ff007424 */ /* 0x001fca00078e00ff */
[----:B------:R0:W-:Y:S02]  /*15950*/  STL [R1], R0 ;  /* 0x0000000001007387 */ /* 0x0001e40000100800 */
[----:B0-----:R-:W-:-:S05]  /*15960*/  LEA R0, R4, R16, 0x1 ;  /* 0x0000001004007211 */ /* 0x001fca00078e08ff */
[----:B------:R0:W-:Y:S02]  /*15970*/  STL [R1+0x28], R0 ;  /* 0x0000280001007387 */ /* 0x0001e40000100800 */
.L_x_15712:
        /* <DEDUP_REMOVED lines=48> */
[----:B---3--:R0:W-:Y:S04]  /*15c80*/  STL [R1+0x38], R8 ;  /* 0x0000380801007387 */ /* 0x0081e80000100800 */
[----:B--2---:R1:W-:Y:S01]  /*15c90*/  STL [R1+0x1c], R10 ;  /* 0x00001c0a01007387 */ /* 0x0043e20000100800 */
[----:B------:R-:W-:Y:S02]  /*15ca0*/  IMAD.MOV.U32 R9, RZ, RZ, R8 ;  /* 0x000000ffff097224 */ /* 0x000fe400078e0008 */
[----:B0-----:R-:W-:Y:S01]  /*15cb0*/  IMAD.U32 R8, RZ, RZ, UR4 ;  /* 0x00000004ff087e24 */ /* 0x001fe2000f8e00ff */
[----:B------:R-:W-:Y:S06]  /*15cc0*/  @P2 BRA `(.L_x_15616) ;  /* 0x0000000000142947 */ /* 0x000fec0003800000 */
[----:B------:R-:W-:Y:S05]  /*15cd0*/  @!P0 BRA `(.L_x_15616) ;  /* 0x0000000000108947 */ /* 0x000fea0003800000 */
[----:B------:R-:W2:Y:S04]  /*15ce0*/  LDG.E R7, desc[UR40][R2.64] ;  /* 0x0000002802077981 */ /* 0x000ea8000c1e1900 */
[----:B------:R-:W2:Y:S02]  /*15cf0*/  LDG.E R2, desc[UR40][R2.64+0x4] ;  /* 0x0000042802027981 */ /* 0x000ea4000c1e1900 */
[----:B--2---:R-:W-:-:S05]  /*15d00*/  IMAD.IADD R9, R2, 0x1, -R7 ;  /* 0x0000000102097824 */ /* 0x004fca00078e0a07 */
[----:B------:R0:W-:Y:S02]  /*15d10*/  STL [R1+0x38], R9 ;  /* 0x0000380901007387 */ /* 0x0001e40000100800 */
.L_x_15616:
[----:B------:R-:W-:Y:S01]  /*15d20*/  MOV R12, R11 ;  /* 0x0000000b000c7202 */ /* 0x000fe20000000f00 */
        /* <DEDUP_REMOVED lines=14> */
.L_x_15617:
        /* <DEDUP_REMOVED lines=9> */
.L_x_15618:
[----:B--2---:R-:W2:Y:S01]  /*15ea0*/  @P1 LDG.E R2, desc[UR40][R4.64] ;  /* 0x0000002804021981 */ /* 0x004ea2000c1e1900 */
[----:B------:R-:W3:Y:S03]  /*15eb0*/  LDC R3, c[0x0][0x448] ;  /* 0x00011200ff037b82 */ /* 0x000ee60000000800 */
[----:B------:R4:W2:Y:S01]  /*15ec0*/  @P1 LDG.E R4, desc[UR40][R4.64+0x4] ;  /* 0x0000042804041981 */ /* 0x0008a2000c1e1900 */
[----:B------:R-:W-:Y:S01]  /*15ed0*/  BSSY B0, `(.L_x_15619) ;  /* 0x0000038000007945 */ /* 0x000fe20003800000 */
[----:B------:R-:W-:Y:S02]  /*15ee0*/  LOP3.LUT R23, R7, 0xff, RZ, 0xc0, !PT ;  /* 0x000000ff07177812 */ /* 0x000fe400078ec0ff */
[----:B---3--:R-:W-:-:S13]  /*15ef0*/  ISETP.NE.AND P0, PT, R3, 0x1, PT ;  /* 0x000000010300780c */ /* 0x008fda0003f05270 */
[----:B------:R-:W3:Y:S08]  /*15f00*/  @P0 LDC R3, c[0x0][0x44c] ;  /* 0x00011300ff030b82 */ /* 0x000ef00000000800 */
[----:B----4-:R-:W4:Y:S01]  /*15f10*/  @P0 LDC R5, c[0x0][0x450] ;  /* 0x00011400ff050b82 */ /* 0x010f220000000800 */
[----:B--2---:R-:W-:Y:S02]  /*15f20*/  @P1 IMAD.IADD R6, R4, 0x1, -R2 ;  /* 0x0000000104061824 */ /* 0x004fe400078e0a02 */
[----:B------:R-:W-:-:S04]  /*15f30*/  IMAD R2, R25, 0xc0, RZ ;  /* 0x000000c019027824 */ /* 0x000fc800078e02ff */
[----:B------:R-:W-:-:S04]  /*15f40*/  VIADD R2, R2, 0xbf ;  /* 0x000000bf02027836 */ /* 0x000fc80000000000 */
[----:B---3--:R-:W-:-:S05]  /*15f50*/  @P0 IMAD.HI.U32 R3, R2, R3, RZ ;  /* 0x0000000302030227 */ /* 0x008fca00078e00ff */
[----:B----4-:R-:W-:Y:S01]  /*15f60*/  @P0 SHF.R.U32.HI R2, RZ, R5, R3 ;  /* 0x00000005ff020219 */ /* 0x010fe20000011603 */
[----:B-----5:R-:W-:-:S04]  /*15f70*/  IMAD.IADD R5, R8, 0x1, -R10 ;  /* 0x0000000108057824 */ /* 0x020fc800078e0a0a */
        /* <DEDUP_REMOVED lines=19> */
[----:B0-----:R-:W-:Y:S02]  /*160b0*/  IABS R9, R7 ;  /* 0x0000000700097213 */ /* 0x001fe40000000000 */
[----:B-1----:R-:W-:Y:S02]  /*160c0*/  IADD3 R10, R7, -0x1, R8 ;  /* 0xffffffff070a7810 */ /* 0x002fe40007ffe008 */
[----:B------:R-:W0:Y:S08]  /*160d0*/  I2F.RP R2, R9 ;  /* 0x0000000900027306 */ /* 0x000e300000209400 */
[----:B0-----:R-:W0:Y:S02]  /*160e0*/  MUFU.RCP R2, R2 ;  /* 0x0000000200027308 */ /* 0x001e240000001000 */
[----:B0-----:R-:W-:-:S06]  /*160f0*/  VIADD R2, R2, 0xffffffe ;  /* 0x0ffffffe02027836 */ /* 0x001fcc0000000000 */
[----:B------:R0:W1:Y:S02]  /*16100*/  F2I.FTZ.U32.TRUNC.NTZ R3, R2 ;  /* 0x0000000200037305 */ /* 0x000064000021f000 */
[----:B0-----:R-:W-:-:S04]  /*16110*/  LOP3.LUT R2, R10, R7, RZ, 0x3c, !PT ;  /* 0x000000070a027212 */ /* 0x001fc800078e3cff */
[----:B------:R-:W-:Y:S02]  /*16120*/  ISETP.GE.AND P3, PT, R2, RZ, PT ;  /* 0x000000ff0200720c */ /* 0x000fe40003f66270 */
[----:B-1----:R-:W-:-:S05]  /*16130*/  IADD3 R2, RZ, -R3, RZ ;  /* 0x80000003ff027210 */ /* 0x002fca0007ffe0ff */
        /* <DEDUP_REMOVED lines=17> */
.L_x_15620:
[----:B------:R-:W-:Y:S05]  /*16250*/  BSYNC B0 ;  /* 0x0000000000007941 */ /* 0x000fea0003800000 */
.L_x_15619:
        /* <DEDUP_REMOVED lines=9> */
[----:B------:R-:W-:-:S04]  /*162f0*/  @P0 IADD3 R2, R2, 0x7f, RZ ;  /* 0x0000007f02020810 */ /* 0x000fc80007ffe0ff */
        /* <DEDUP_REMOVED lines=14> */
.L_x_15806:
[----:B---3--:R-:W-:Y:S02]  /*163e0*/  ISETP.NE.AND P0, PT, R14, RZ, PT ;  /* 0x000000ff0e00720c */ /* 0x008fe40003f05270 */
[----:B------:R-:W-:-:S11]  /*163f0*/  PLOP3.LUT P6, PT, PT, PT, PT, 0x8, 0x0 ;  /* 0x000000000000781c */ /* 0x000fd60003fce170 */
[----:B------:R-:W-:Y:S05]  /*16400*/  @P0 BRA `(.L_x_15624) ;  /* 0x00000000000c0947 */ /* 0x000fea0003800000 */
[----:B------:R-:W-:-:S03]  /*16410*/  UMOV UR4, 0xffffffff ;  /* 0xffffffff00047882 */ /* 0x000fc60000000000 */
[----:B------:R-:W-:Y:S05]  /*16420*/  BRA.DIV UR4, `(.L_x_15625) ;  /* 0x0000007e04447947 */ /* 0x000fea000b800000 */
[----:B------:R-:W-:-:S13]  /*16430*/  ELECT P6, URZ, PT ;  /* 0x00000000003f782f */ /* 0x000fda00038c0000 */
.L_x_15624:
        /* <DEDUP_REMOVED lines=9> */
.L_x_15809:
[----:B------:R-:W-:Y:S05]  /*164d0*/  BSYNC B1 ;  /* 0x0000000000017941 */ /* 0x000fea0003800000 */
.L_x_15626:
[----:B------:R-:W-:Y:S04]  /*164e0*/  BSSY B1, `(.L_x_15628) ;  /* 0x0000050000017945 */ /* 0x000fe80003800000 */
[----:B------:R-:W-:Y:S05]  /*164f0*/  @!P6 BRA `(.L_x_15629) ;  /* 0x000000040038e947 */ /* 0x000fea0003800000 */
[----:B------:R-:W3:Y:S01]  /*16500*/  LDL R7, [R1] ;  /* 0x0000000001077983 */ /* 0x000ee20000100800 */
[----:B--2---:R-:W-:Y:S01]  /*16510*/  IMAD R6, R28, 0x8, R16 ;  /* 0x000000081c067824 */ /* 0x004fe200078e0210 */
[----:B------:R-:W2:Y:S01]  /*16520*/  S2R R8, SR_TID.X ;  /* 0x0000000000087919 */ /* 0x000ea20000002100 */
[----:B------:R-:W-:Y:S01]  /*16530*/  BSSY B2, `(.L_x_15630) ;  /* 0x0000006000027945 */ /* 0x000fe20003800000 */
[----:B--2---:R-:W-:-:S04]  /*16540*/  LOP3.LUT R8, R8, 0x7f, RZ, 0xc0, !PT ;  /* 0x0000007f08087812 */ /* 0x004fc800078ec0ff */
[----:B------:R-:W-:Y:S02]  /*16550*/  ISETP.NE.AND P1, PT, R8, RZ, PT ;  /* 0x000000ff0800720c */ /* 0x000fe40003f25270 */
[----:B---3--:R-:W-:-:S04]  /*16560*/  SHF.L.U32 R7, R7, 0x1f, RZ ;  /* 0x0000001f07077819 */ /* 0x008fc800000006ff */
[----:B------:R-:W2:Y:S02]  /*16570*/  SYNCS.PHASECHK.TRANS64.TRYWAIT P0, [R6+URZ+0x168a0], R7 ;  /* 0x0168a007060075a7 */ /* 0x000ea4000800017f */
[----:B--2---:R-:W-:Y:S05]  /*16580*/  @!P0 BRA `(.L_x_15631) ;  /* 0x0000007c00208947 */ /* 0x004fea0003800000 */
.L_x_15810:
[----:B------:R-:W-:Y:S05]  /*16590*/  BSYNC B2 ;  /* 0x0000000000027941 */ /* 0x000fea0003800000 */
.L_x_15630:
[----:B------:R-:W-:Y:S04]  /*165a0*/  BSSY B2, `(.L_x_15632) ;  /* 0x0000009000027945 */ /* 0x000fe80003800000 */
[----:B------:R-:W-:Y:S05]  /*165b0*/  @P1 BRA `(.L_x_15633) ;  /* 0x00000000001c1947 */ /* 0x000fea0003800000 */
[----:B------:R-:W0:Y:S02]  /*165c0*/  S2R R8, SR_TID.X ;  /* 0x0000000000087919 */ /* 0x000e240000002100 */
[----:B0-----:R-:W-:Y:S01]  /*165d0*/  LOP3.LUT R9, R8, 0x1f, RZ, 0xc0, !PT ;  /* 0x0000001f08097812 */ /* 0x001fe200078ec0ff */
[----:B------:R-:W-:-:S03]  /*165e0*/  IMAD.MOV.U32 R8, RZ, RZ, 0x4000 ;  /* 0x00004000ff087424 */ /* 0x000fc600078e00ff */
[----:B------:R-:W-:Y:S01]  /*165f0*/  ISETP.NE.AND P0, PT, R9, RZ, PT ;  /* 0x000000ff0900720c */ /* 0x000fe20003f05270 */
[----:B------:R3:W-:-:S12]  /*16600*/  SYNCS.ARRIVE.TRANS64 RZ, [R6+URZ+0x16890], R8 ;  /* 0x0168900806ff79a7 */ /* 0x0007d8000800003f */
[----:B---3--:R-:W-:Y:S05]  /*16610*/  @!P0 BRA `(.L_x_15633) ;  /* 0x0000000000048947 */ /* 0x008fea0003800000 */
[----:B------:R-:W-:Y:S01]  /*16620*/  BPT.TRAP 0x1 ;  /* 0x000000040000795c */ /* 0x000fe20000300000 */
.L_x_15633:
[----:B------:R-:W-:Y:S05]  /*16630*/  BSYNC B2 ;  /* 0x0000000000027941 */ /* 0x000fea0003800000 */
.L_x_15632:
        /* <DEDUP_REMOVED lines=10> */
[----:B-1----:R-:W-:Y:S01]  /*166e0*/  VIADD R10, R6, 0x16890 ;  /* 0x00016890060a7836 */ /* 0x002fe20000000000 */
[----:B------:R-:W-:Y:S01]  /*166f0*/  UMOV UR6, 0x0 ;  /* 0x0000000000067882 */ /* 0x000fe20000000000 */
[----:B------:R-:W-:-:S09]  /*16700*/  UMOV UR7, 0x12f00000 ;  /* 0x12f0000000077882 */ /* 0x000fd20000000000 */
.L_x_15634:
        /* <DEDUP_REMOVED lines=13> */
.L_x_15811:
[----:B------:R-:W-:Y:S05]  /*167e0*/  BSYNC B2 ;  /* 0x0000000000027941 */ /* 0x000fea0003800000 */
.L_x_15635:
[----:B------:R-:W-:Y:S01]  /*167f0*/  BSSY B2, `(.L_x_15637) ;  /* 0x000000b000027945 */ /* 0x000fe20003800000 */
[----:B------:R-:W-:Y:S02]  /*16800*/  IMAD.MOV.U32 R14, RZ, RZ, 0x0 ;  /* 0x00000000ff0e7424 */ /* 0x000fe400078e00ff */
[----:B------:R-:W-:Y:S01]  /*16810*/  IMAD.MOV.U32 R15, RZ, RZ, 0x12f00000 ;  /* 0x12f00000ff0f7424 */ /* 0x000fe200078e00ff */
[----:B------:R-:W-:Y:S06]  /*16820*/  @P1 BRA `(.L_x_15638) ;  /* 0x00000000001c1947 */ /* 0x000fec0003800000 */
[----:B------:R-:W1:Y:S01]  /*16830*/  S2R R9, SR_TID.X ;  /* 0x0000000000097919 */ /* 0x000e620000002100 */
[----:B0-2---:R-:W-:-:S04]  /*16840*/  IMAD.MOV.U32 R7, RZ, RZ, 0x4000 ;  /* 0x00004000ff077424 */ /* 0x005fc800078e00ff */
[----:B------:R3:W-:Y:S01]  /*16850*/  SYNCS.ARRIVE.TRANS64 RZ, [R6+URZ+0x168b0], R7 ;  /* 0x0168b00706ff79a7 */ /* 0x0007e2000800003f */
[----:B-1----:R-:W-:-:S04]  /*16860*/  LOP3.LUT R9, R9, 0x1f, RZ, 0xc0, !PT ;  /* 0x0000001f09097812 */ /* 0x002fc800078ec0ff */
[----:B------:R-:W-:-:S13]  /*16870*/  ISETP.NE.AND P0, PT, R9, RZ, PT ;  /* 0x000000ff0900720c */ /* 0x000fda0003f05270 */
[----:B---3--:R-:W-:Y:S05]  /*16880*/  @!P0 BRA `(.L_x_15638) ;  /* 0x0000000000048947 */ /* 0x008fea0003800000 */
[----:B------:R-:W-:Y:S01]  /*16890*/  BPT.TRAP 0x1 ;  /* 0x000000040000795c */ /* 0x000fe20000300000 */
.L_x_15638:
[----:B------:R-:W-:Y:S05]  /*168a0*/  BSYNC B2 ;  /* 0x0000000000027941 */ /* 0x000fea0003800000 */
.L_x_15637:
[----:B------:R-:W-:Y:S01]  /*168b0*/  R2UR UR10, R12 ;  /* 0x000000000c0a72ca */ /* 0x000fe200000e0000 */
[----:B0-2---:R-:W-:Y:S01]  /*168c0*/  IMAD R7, R11, 0x2, R16 ;  /* 0x000000020b077824 */ /* 0x005fe200078e0210 */
[----:B------:R-:W-:Y:S01]  /*168d0*/  R2UR UR6, R14 ;  /* 0x000000000e0672ca */ /* 0x000fe200000e0000 */
[----:B------:R-:W-:Y:S01]  /*168e0*/  UIADD3 UR4, UP0, UR38, 0x670, URZ ;  /* 0x0000067026047890 */ /* 0x000fe2000ff1e03f */
[----:B------:R-:W-:Y:S01]  /*168f0*/  R2UR UR7, R15 ;  /* 0x000000000f0772ca */ /* 0x000fe200000e0000 */
[----:B------:R-:W-:Y:S01]  /*16900*/  VIADD R6, R6, 0x168b0 ;  /* 0x000168b006067836 */ /* 0x000fe20000000000 */
[----:B------:R-:W-:Y:S01]  /*16910*/  PLOP3.LUT P0, PT, PT, PT, PT, 0x80, 0x0 ;  /* 0x000000000000781c */ /* 0x000fe20003f0f070 */
[----:B------:R-:W-:Y:S01]  /*16920*/  VIADD R7, R7, 0x400 ;  /* 0x0000040007077836 */ /* 0x000fe20000000000 */
[----:B------:R-:W-:-:S12]  /*16930*/  UIADD3.X UR5, URZ, UR39, URZ, UP0, !UPT ;  /* 0x000000273f057290 */ /* 0x000fd800087fe43f */
.L_x_15639:
        /* <DEDUP_REMOVED lines=10> */
.L_x_15629:
[----:B------:R-:W-:Y:S05]  /*169e0*/  BSYNC B1 ;  /* 0x0000000000017941 */ /* 0x000fea0003800000 */
.L_x_15628:
[----:B0-----:R-:W3:Y:S01]  /*169f0*/  LDL.LU R9, [R1] ;  /* 0x0000000001097983 */ /* 0x001ee20000300800 */
[----:B------:R-:W-:Y:S01]  /*16a00*/  VIADD R28, R28, 0x1 ;  /* 0x000000011c1c7836 */ /* 0x000fe20000000000 */
[----:B------:R-:W-:Y:S02]  /*16a10*/  IADD3 R5, R5, -0x2, RZ ;  /* 0xfffffffe05057810 */ /* 0x000fe40007ffe0ff */
[----:B------:R-:W-:Y:S02]  /*16a20*/  PLOP3.LUT P0, PT, PT, PT, PT, 0x8, 0x0 ;  /* 0x000000000000781c */ /* 0x000fe40003f0e170 */
[----:B------:R-:W-:Y:S02]  /*16a30*/  ISETP.NE.AND P1, PT, R28, 0x2, PT ;  /* 0x000000021c00780c */ /* 0x000fe40003f25270 */
[----:B------:R-:W-:Y:S02]  /*16a40*/  ISETP.GE.AND P2, PT, R5, R3, PT ;  /* 0x000000030500720c */ /* 0x000fe40003f46270 */
[----:B--2---:R-:W-:-:S02]  /*16a50*/  SEL R6, RZ, 0x1, P1 ;  /* 0x00000001ff067807 */ /* 0x004fc40000800000 */
[----:B------:R-:W-:Y:S02]  /*16a60*/  SEL R28, R28, RZ, P1 ;  /* 0x000000ff1c1c7207 */ /* 0x000fe40000800000 */
[----:B---3--:R-:W-:-:S05]  /*16a70*/  LOP3.LUT R9, R9, R6, RZ, 0x3c, !PT ;  /* 0x0000000609097212 */ /* 0x008fca00078e3cff */
[----:B------:R2:W-:Y:S02]  /*16a80*/  STL [R1], R9 ;  /* 0x0000000901007387 */ /* 0x0005e40000100800 */
[----:B------:R-:W-:Y:S05]  /*16a90*/  @!P2 BRA `(.L_x_15622) ;  /* 0x000000040064a947 */ /* 0x000fea0003800000 */
.L_x_15652:
[----:B------:R-:W-:Y:S05]  /*16aa0*/  YIELD ;  /* 0x0000000000007946 */ /* 0x000fea0003800000 */
[----:B------:R-:W-:Y:S04]  /*16ab0*/  BSSY B1, `(.L_x_15640) ;  /* 0x000004d000017945 */ /* 0x000fe80003800000 */
[----:B---3--:R-:W-:Y:S05]  /*16ac0*/  @!P6 BRA `(.L_x_15641) ;  /* 0x00000004002ce947 */ /* 0x008fea0003800000 */
[----:B------:R-:W3:Y:S01]  /*16ad0*/  LDL R7, [R1] ;  /* 0x0000000001077983 */ /* 0x000ee20000100800 */
[----:B------:R-:W0:Y:S02]  /*16ae0*/  S2R R6, SR_TID.X ;  /* 0x0000000000067919 */ /* 0x000e240000002100 */
[----:B0-----:R-:W-:Y:S01]  /*16af0*/  LOP3.LUT R8, R6, 0x7f, RZ, 0xc0, !PT ;  /* 0x0000007f06087812 */ /* 0x001fe200078ec0ff */
[----:B------:R-:W-:Y:S01]  /*16b00*/  IMAD R6, R28, 0x8, R16 ;  /* 0x000000081c067824 */ /* 0x000fe200078e0210 */
[----:B------:R-:W-:Y:S02]  /*16b10*/  BSSY B2, `(.L_x_15642) ;  /* 0x0000005000027945 */ /* 0x000fe40003800000 */
[----:B------:R-:W-:Y:S02]  /*16b20*/  ISETP.NE.AND P2, PT, R8, RZ, PT ;  /* 0x000000ff0800720c */ /* 0x000fe40003f45270 */
[----:B---3--:R-:W-:-:S04]  /*16b30*/  SHF.L.U32 R7, R7, 0x1f, RZ ;  /* 0x0000001f07077819 */ /* 0x008fc800000006ff */
[----:B------:R-:W0:Y:S02]  /*16b40*/  SYNCS.PHASECHK.TRANS64.TRYWAIT P1, [R6+URZ+0x168a0], R7 ;  /* 0x0168a007060075a7 */ /* 0x000e24000802017f */
[----:B0-----:R-:W-:Y:S05]  /*16b50*/  @!P1 BRA `(.L_x_15643) ;  /* 0x0000007400d49947 */ /* 0x001fea0003800000 */
.L_x_15812:
[----:B------:R-:W-:Y:S05]  /*16b60*/  BSYNC B2 ;  /* 0x0000000000027941 */ /* 0x000fea0003800000 */
.L_x_15642:
[----:B------:R-:W-:Y:S04]  /*16b70*/  BSSY B2, `(.L_x_15644) ;  /* 0x0000009000027945 */ /* 0x000fe80003800000 */
[----:B------:R-:W-:Y:S05]  /*16b80*/  @P2 BRA `(.L_x_15645) ;  /* 0x00000000001c2947 */ /* 0x000fea0003800000 */
[----:B------:R-:W2:Y:S02]  /*16b90*/  S2R R8, SR_TID.X ;  /* 0x0000000000087919 */ /* 0x000ea40000002100 */
[----:B--2---:R-:W-:Y:S01]  /*16ba0*/  LOP3.LUT R9, R8, 0x1f, RZ, 0xc0, !PT ;  /* 0x0000001f08097812 */ /* 0x004fe200078ec0ff */
[----:B------:R-:W-:-:S03]  /*16bb0*/  IMAD.MOV.U32 R8, RZ, RZ, 0x4000 ;  /* 0x00004000ff087424 */ /* 0x000fc600078e00ff */
[----:B------:R-:W-:Y:S01]  /*16bc0*/  ISETP.NE.AND P1, PT, R9, RZ, PT ;  /* 0x000000ff0900720c */ /* 0x000fe20003f25270 */
[----:B------:R3:W-:-:S12]  /*16bd0*/  SYNCS.ARRIVE.TRANS64 RZ, [R6+URZ+0x16890], R8 ;  /* 0x0168900806ff79a7 */ /* 0x0007d8000800003f */
[----:B---3--:R-:W-:Y:S05]  /*16be0*/  @!P1 BRA `(.L_x_15645) ;  /* 0x0000000000049947 */ /* 0x008fea0003800000 */
[----:B------:R-:W-:Y:S01]  /*16bf0*/  BPT.TRAP 0x1 ;  /* 0x000000040000795c */ /* 0x000fe20000300000 */
.L_x_15645:
[----:B------:R-:W-:Y:S05]  /*16c00*/  BSYNC B2 ;  /* 0x0000000000027941 */ /* 0x000fea0003800000 */
.L_x_15644:
[----:B------:R-:W-:Y:S01]  /*16c10*/  IMAD.MOV.U32 R12, RZ, RZ, RZ ;  /* 0x000000ffff0c7224 */ /* 0x000fe200078e00ff */
[----:B------:R-:W-:Y:S01]  /*16c20*/  UIADD3 UR4, UP0, UR38, 0x570, URZ ;  /* 0x0000057026047890 */ /* 0x000fe2000ff1e03f */
[----:B------:R-:W-:Y:S01]  /*16c30*/  IMAD R8, R28, 0x4000, R16 ;  /* 0x000040001c087824 */ /* 0x000fe200078e0210 */
[----:B------:R-:W-:Y:S01]  /*16c40*/  PLOP3.LUT P1, PT, PT, PT, PT, 0x80, 0x0 ;  /* 0x000000000000781c */ /* 0x000fe20003f2f070 */
[----:B--2---:R-:W-:Y:S01]  /*16c50*/  IMAD R9, R5, 0x80, R0 ;  /* 0x0000008005097824 */ /* 0x004fe200078e0200 */
[----:B------:R-:W-:Y:S01]  /*16c60*/  R2UR UR10, R12 ;  /* 0x000000000c0a72ca */ /* 0x000fe200000e0000 */
[----:B-1----:R-:W-:Y:S01]  /*16c70*/  VIADD R10, R6, 0x16890 ;  /* 0x00016890060a7836 */ /* 0x002fe20000000000 */
[----:B------:R-:W-:Y:S01]  /*16c80*/  UIADD3.X UR5, URZ, UR39, URZ, UP0, !UPT ;  /* 0x000000273f057290 */ /* 0x000fe200087fe43f */
[----:B------:R-:W-:Y:S01]  /*16c90*/  VIADD R11, R8, 0xe400 ;  /* 0x0000e400080b7836 */ /* 0x000fe20000000000 */
[----:B------:R-:W-:Y:S01]  /*16ca0*/  UMOV UR6, 0x0 ;  /* 0x0000000000067882 */ /* 0x000fe20000000000 */
[----:B------:R-:W-:-:S10]  /*16cb0*/  UMOV UR7, 0x12f00000 ;  /* 0x12f0000000077882 */ /* 0x000fd40000000000 */
.L_x_15646:
        /* <DEDUP_REMOVED lines=13> */
.L_x_15813:
[----:B------:R-:W-:Y:S05]  /*16d90*/  BSYNC B2 ;  /* 0x0000000000027941 */ /* 0x000fea0003800000 */
.L_x_15647:
[----:B------:R-:W-:Y:S01]  /*16da0*/  BSSY B2, `(.L_x_15649) ;  /* 0x000000b000027945 */ /* 0x000fe20003800000 */
[----:B------:R-:W-:Y:S02]  /*16db0*/  IMAD.MOV.U32 R10, RZ, RZ, 0x0 ;  /* 0x00000000ff0a7424 */ /* 0x000fe400078e00ff */
[----:B------:R-:W-:Y:S01]  /*16dc0*/  IMAD.MOV.U32 R11, RZ, RZ, 0x12f00000 ;  /* 0x12f00000ff0b7424 */ /* 0x000fe200078e00ff */
[----:B------:R-:W-:Y:S06]  /*16dd0*/  @P2 BRA `(.L_x_15650) ;  /* 0x00000000001c2947 */ /* 0x000fec0003800000 */
[----:B------:R-:W2:Y:S01]  /*16de0*/  S2R R13, SR_TID.X ;  /* 0x00000000000d7919 */ /* 0x000ea20000002100 */
[----:B01----:R-:W-:-:S04]  /*16df0*/  MOV R7, 0x4000 ;  /* 0x0000400000077802 */ /* 0x003fc80000000f00 */
[----:B------:R3:W-:Y:S01]  /*16e00*/  SYNCS.ARRIVE.TRANS64 RZ, [R6+URZ+0x168b0], R7 ;  /* 0x0168b00706ff79a7 */ /* 0x0007e2000800003f */
[----:B--2---:R-:W-:-:S04]  /*16e10*/  LOP3.LUT R13, R13, 0x1f, RZ, 0xc0, !PT ;  /* 0x0000001f0d0d7812 */ /* 0x004fc800078ec0ff */
[----:B------:R-:W-:-:S13]  /*16e20*/  ISETP.NE.AND P1, PT, R13, RZ, PT ;  /* 0x000000ff0d00720c */ /* 0x000fda0003f25270 */
[----:B---3--:R-:W-:Y:S05]  /*16e30*/  @!P1 BRA `(.L_x_15650) ;  /* 0x0000000000049947 */ /* 0x008fea0003800000 */
[----:B------:R-:W-:Y:S01]  /*16e40*/  BPT.TRAP 0x1 ;  /* 0x000000040000795c */ /* 0x000fe20000300000 */
.L_x_15650:
[----:B------:R-:W-:Y:S05]  /*16e50*/  BSYNC B2 ;  /* 0x0000000000027941 */ /* 0x000fea0003800000 */
.L_x_15649:
        /* <DEDUP_REMOVED lines=8> */
.L_x_15651:
        /* <DEDUP_REMOVED lines=10> */
.L_x_15641:
[----:B------:R-:W-:Y:S05]  /*16f80*/  BSYNC B1 ;  /* 0x0000000000017941 */ /* 0x000fea0003800000 */
.L_x_15640:
[----:B------:R-:W3:Y:S01]  /*16f90*/  LDL.LU R7, [R1] ;  /* 0x0000000001077983 */ /* 0x000ee20000300800 */
[----:B------:R-:W-:Y:S01]  /*16fa0*/  VIADD R28, R28, 0x1 ;  /* 0x000000011c1c7836 */ /* 0x000fe20000000000 */
[C---:B------:R-:W-:Y:S01]  /*16fb0*/  ISETP.GT.AND P2, PT, R5.reuse, R3, PT ;  /* 0x000000030500720c */ /* 0x040fe20003f44270 */
[----:B------:R-:W-:-:S03]  /*16fc0*/  VIADD R5, R5, 0xffffffff ;  /* 0xffffffff05057836 */ /* 0x000fc60000000000 */
[----:B------:R-:W-:-:S04]  /*16fd0*/  ISETP.NE.AND P1, PT, R28, 0x2, PT ;  /* 0x000000021c00780c */ /* 0x000fc80003f25270 */
[----:B------:R-:W-:Y:S02]  /*16fe0*/  SEL R6, RZ, 0x1, P1 ;  /* 0x00000001ff067807 */ /* 0x000fe40000800000 */
[----:B------:R-:W-:Y:S02]  /*16ff0*/  SEL R28, R28, RZ, P1 ;  /* 0x000000ff1c1c7207 */ /* 0x000fe40000800000 */
[----:B---3--:R-:W-:-:S05]  /*17000*/  LOP3.LUT R7, R7, R6, RZ, 0x3c, !PT ;  /* 0x0000000607077212 */ /* 0x008fca00078e3cff */
[----:B------:R3:W-:Y:S01]  /*17010*/  STL [R1], R7 ;  /* 0x0000000701007387 */ /* 0x0007e20000100800 */
[----:B------:R-:W-:Y:S05]  /*17020*/  @P2 BRA `(.L_x_15652) ;  /* 0xfffffff8009c2947 */ /* 0x000fea000383ffff */
.L_x_15622:
[----:B------:R-:W-:Y:S05]  /*17030*/  BSYNC B0 ;  /* 0x0000000000007941 */ /* 0x000fea0003800000 */
.L_x_15621:
        /* <DEDUP_REMOVED lines=22> */
[----:B------:R-:W-:Y:S02]  /*171a0*/  IABS R6, R4 ;  /* 0x0000000400067213 */ /* 0x000fe40000000000 */
[----:B------:R-:W0:Y:S03]  /*171b0*/  I2F.RP R2, R0 ;  /* 0x0000000000027306 */ /* 0x000e260000209400 */
[----:B------:R-:W-:-:S05]  /*171c0*/  IMAD.MOV R6, RZ, RZ, -R6 ;  /* 0x000000ffff067224 */ /* 0x000fca00078e0a06 */
[----:B0-----:R-:W0:Y:S02]  /*171d0*/  MUFU.RCP R2, R2 ;  /* 0x0000000200027308 */ /* 0x001e240000001000 */
[----:B0-----:R-:W-:-:S06]  /*171e0*/  VIADD R2, R2, 0xffffffe ;  /* 0x0ffffffe02027836 */ /* 0x001fcc0000000000 */
[----:B------:R-:W0:Y:S02]  /*171f0*/  F2I.FTZ.U32.TRUNC.NTZ R3, R2 ;  /* 0x0000000200037305 */ /* 0x000e24000021f000 */
[----:B0-----:R-:W-:-:S05]  /*17200*/  IADD3 R2, RZ, -R3, RZ ;  /* 0x80000003ff027210 */ /* 0x001fca0007ffe0ff */
        /* <DEDUP_REMOVED lines=18> */
.L_x_15654:
[----:B------:R-:W-:Y:S05]  /*17330*/  BSYNC B0 ;  /* 0x0000000000007941 */ /* 0x000fea0003800000 */
.L_x_15653:
        /* <DEDUP_REMOVED lines=20> */
[----:B---3--:R-:W0:Y:S01]  /*17480*/  POPC R7, R4 ;  /* 0x0000000400077309 */ /* 0x008e220000000000 */
[----:B----4-:R-:W0:Y:S02]  /*17490*/  SHFL.IDX PT, R0, R3, R0, 0x1f ;  /* 0x00001f0003007589 */ /* 0x010e2400000e0000 */
[----:B0-----:R-:W-:Y:S01]  /*174a0*/  IADD3 R24, R0, UR36, R7 ;  /* 0x0000002400187c10 */ /* 0x001fe2000fffe007 */
[----:B------:R-:W-:Y:S06]  /*174b0*/  BRA `(.L_x_15657) ;  /* 0x0000003800247947 */ /* 0x000fec0003800000 */
.L_x_15656:
        /* <DEDUP_REMOVED lines=12> */
[----:B---3--:R-:W-:Y:S02]  /*17580*/  IMAD.U32 R7, RZ, RZ, UR9 ;  /* 0x00000009ff077e24 */ /* 0x008fe4000f8e00ff */
[----:B-1----:R-:W-:-:S02]  /*17590*/  IMAD.U32 R10, RZ, RZ, UR4 ;  /* 0x00000004ff0a7e24 */ /* 0x002fc4000f8e00ff */
[----:B------:R-:W-:Y:S02]  /*175a0*/  IMAD.U32 R11, RZ, RZ, UR5 ;  /* 0x00000005ff0b7e24 */ /* 0x000fe4000f8e00ff */
[----:B------:R-:W-:Y:S02]  /*175b0*/  IMAD.MOV.U32 R8, RZ, RZ, 0x70 ;  /* 0x00000070ff087424 */ /* 0x000fe400078e00ff */
[----:B------:R-:W-:Y:S02]  /*175c0*/  IMAD.MOV.U32 R12, RZ, RZ, 0x1 ;  /* 0x00000001ff0c7424 */ /* 0x000fe400078e00ff */
[----:B------:R-:W-:-:S07]  /*175d0*/  IMAD.MOV.U32 R13, RZ, RZ, RZ ;  /* 0x000000ffff0d7224 */ /* 0x000fce00078e00ff */
[----:B------:R-:W-:-:S07]  /*175e0*/  LEPC R20, `(.L_x_15659) ;  /* 0x000000001014794e */ /* 0x000fce0000000000 */
[----:B0-2---:R-:W-:Y:S05]  /*175f0*/  CALL.ABS.NOINC R2 ;  /* 0x0000000002007343 */ /* 0x005fea0003c00000 */
.L_x_15659:
[----:B------:R-:W-:Y:S05]  /*17600*/  BSYNC B6 ;  /* 0x0000000000067941 */ /* 0x000fea0003800000 */
.L_x_15658:
        /* <DEDUP_REMOVED lines=12> */
[----:B------:R-:W-:Y:S02]  /*176d0*/  IMAD.U32 R6, RZ, RZ, UR8 ;  /* 0x00000008ff067e24 */ /* 0x000fe4000f8e00ff */
[----:B---3--:R-:W-:-:S02]  /*176e0*/  IMAD.U32 R7, RZ, RZ, UR9 ;  /* 0x00000009ff077e24 */ /* 0x008fc4000f8e00ff */
[----:B-1----:R-:W-:Y:S02]  /*176f0*/  IMAD.U32 R10, RZ, RZ, UR4 ;  /* 0x00000004ff0a7e24 */ /* 0x002fe4000f8e00ff */
[----:B------:R-:W-:Y:S02]  /*17700*/  IMAD.U32 R11, RZ, RZ, UR5 ;  /* 0x00000005ff0b7e24 */ /* 0x000fe4000f8e00ff */
[----:B------:R-:W-:Y:S02]  /*17710*/  IMAD.MOV.U32 R8, RZ, RZ, 0x70 ;  /* 0x00000070ff087424 */ /* 0x000fe400078e00ff */
[----:B0-----:R-:W-:-:S07]  /*17720*/  IMAD.MOV.U32 R12, RZ, RZ, 0x1 ;  /* 0x00000001ff0c7424 */ /* 0x001fce00078e00ff */
[----:B------:R-:W-:-:S07]  /*17730*/  LEPC R20, `(.L_x_15662) ;  /* 0x000000001014794e */ /* 0x000fce0000000000 */
[----:B--2-4-:R-:W-:Y:S05]  /*17740*/  CALL.ABS.NOINC R2 ;  /* 0x0000000002007343 */ /* 0x014fea0003c00000 */
.L_x_15662:
        /* <DEDUP_REMOVED lines=15> */
.L_x_15661:
[----:B------:R-:W-:Y:S05]  /*17840*/  BSYNC B6 ;  /* 0x0000000000067941 */ /* 0x000fea0003800000 */
.L_x_15660:
[----:B------:R0:W4:Y:S01]  /*17850*/  LDL R20, [R1+0x8] ;  /* 0x0000080001147983 */ /* 0x0001220000100800 */
[----:B------:R-:W-:Y:S01]  /*17860*/  ULDC.64 UR4, c[0x0][0x9f8] ;  /* 0x00027e0000047ab9 */ /* 0x000fe20000000a00 */
[----:B------:R-:W-:Y:S01]  /*17870*/  IMAD.MOV.U32 R23, RZ, RZ, R26 ;  /* 0x000000ffff177224 */ /* 0x000fe200078e001a */
[----:B------:R-:W-:Y:S01]  /*17880*/  ISETP.NE.U32.AND P0, PT, RZ, UR4, PT ;  /* 0x00000004ff007c0c */ /* 0x000fe2000bf05070 */
[----:B------:R-:W3:Y:S01]  /*17890*/  LDL R26, [R1+0x14] ;  /* 0x00001400011a7983 */ /* 0x000ee20000100800 */
[----:B------:R-:W0:Y:S02]  /*178a0*/  LDC R6, c[0x0][0x430] ;  /* 0x00010c00ff067b82 */ /* 0x000e240000000800 */
[----:B------:R-:W-:Y:S01]  /*178b0*/  ISETP.NE.AND.EX P0, PT, RZ, UR5, PT, P0 ;  /* 0x00000005ff007c0c */ /* 0x000fe2000bf05300 */
[----:B------:R-:W3:Y:S01]  /*178c0*/  LDL R21, [R1+0x1c] ;  /* 0x00001c0001157983 */ /* 0x000ee20000100800 */
[----:B------:R-:W4:Y:S01]  /*178d0*/  S2R R2, SR_TID.X ;  /* 0x0000000000027919 */ /* 0x000f220000002100 */
[----:B------:R-:W4:Y:S10]  /*178e0*/  S2R R3, SR_TID.X ;  /* 0x0000000000037919 */ /* 0x000f340000002100 */
[----:B------:R-:W-:Y:S01]  /*178f0*/  @P0 IADD3 R18, P1, R18, UR4, RZ ;  /* 0x0000000412120c10 */ /* 0x000fe2000ff3e0ff */
[----:B-1----:R-:W3:Y:S03]  /*17900*/  LDL R10, [R1+0x54] ;  /* 0x00005400010a7983 */ /* 0x002ee60000100800 */
[----:B------:R-:W-:Y:S01]  /*17910*/  @P0 IADD3.X R19, R19, UR5, RZ, P1, !PT ;  /* 0x0000000513130c10 */ /* 0x000fe20008ffe4ff */
[----:B------:R-:W-:Y:S01]  /*17920*/  VIADD R23, R23, 0xffffffff ;  /* 0xffffffff17177836 */ /* 0x000fe20000000000 */
[----:B--2---:R-:W2:Y:S01]  /*17930*/  LDL.LU R9, [R1+0x10] ;  /* 0x0000100001097983 */ /* 0x004ea20000300800 */
[----:B0-----:R-:W-:-:S03]  /*17940*/  ISETP.NE.AND P1, PT, R6, 0x1, PT ;  /* 0x000000010600780c */ /* 0x001fc60003f25270 */
[----:B----4-:R-:W4:Y:S01]  /*17950*/  @P0 LDG.E R20, desc[UR40][R18.64] ;  /* 0x0000002812140981 */ /* 0x010f22000c1e1900 */
[----:B------:R-:W-:-:S09]  /*17960*/  LOP3.LUT R0, R2, 0x7f, RZ, 0xc0, !PT ;  /* 0x0000007f02007812 */ /* 0x000fd200078ec0ff */
[----:B------:R-:W0:Y:S01]  /*17970*/  @P1 LDC R2, c[0x0][0x434] ;  /* 0x00010d00ff021b82 */ /* 0x000e220000000800 */
[----:B------:R-:W-:Y:S01]  /*17980*/  IMAD.SHL.U32 R4, R3, 0x10, RZ ;  /* 0x0000001003047824 */ /* 0x000fe200078e00ff */
[----:B------:R-:W-:Y:S01]  /*17990*/  SHF.R.U32.HI R0, RZ, 0x3, R0 ;  /* 0x00000003ff007819 */ /* 0x000fe20000011600 */
[----:B------:R-:W-:-:S05]  /*179a0*/  IMAD.SHL.U32 R8, R23, 0x80, RZ ;  /* 0x0000008017087824 */ /* 0x000fca00078e00ff */
[----:B------:R-:W1:Y:S01]  /*179b0*/  @P1 LDC R3, c[0x0][0x438] ;  /* 0x00010e00ff031b82 */ /* 0x000e620000000800 */
[----:B------:R-:W-:-:S04]  /*179c0*/  LOP3.LUT R4, R4, 0x70, RZ, 0xc0, !PT ;  /* 0x0000007004047812 */ /* 0x000fc800078ec0ff */
[----:B------:R-:W-:Y:S01]  /*179d0*/  LOP3.LUT R0, R8, R0, R4, 0xfe, !PT ;  /* 0x0000000008007212 */ /* 0x000fe200078efe04 */
[----:B----4-:R-:W-:Y:S03]  /*179e0*/  @P0 STL [R1+0x8], R20 ;  /* 0x0000081401000387 */ /* 0x010fe60000100800 */
[C---:B---3--:R-:W-:Y:S01]  /*179f0*/  ISETP.GE.AND P0, PT, R0.reuse, R26, PT ;  /* 0x0000001a0000720c */ /* 0x048fe20003f06270 */
[----:B------:R-:W-:-:S04]  /*17a00*/  IMAD.IADD R0, R0, 0x1, R21 ;  /* 0x0000000100007824 */ /* 0x000fc800078e0215 */
        /* <DEDUP_REMOVED lines=13> */
[----:B0-----:R-:W-:Y:S01]  /*17ae0*/  @!P0 LEA R6, P1, R4, R2, 0x2 ;  /* 0x0000000204068211 */ /* 0x001fe200078210ff */
[----:B------:R-:W-:-:S05]  /*17af0*/  @!P0 IMAD.IADD R2, R5, 0x1, R7 ;  /* 0x0000000105028824 */ /* 0x000fca00078e0207 */
[----:B------:R-:W-:Y:S02]  /*17b00*/  @!P0 LEA.HI.X R7, R4, R3, R2, 0x2, P1 ;  /* 0x0000000304078211 */ /* 0x000fe400008f1402 */
[----:B------:R-:W-:-:S06]  /*17b10*/  MOV R2, RZ ;  /* 0x000000ff00027202 */ /* 0x000fcc0000000f00 */
[----:B------:R0:W5:Y:S01]  /*17b20*/  @!P0 LDG.E R2, desc[UR40][R6.64] ;  /* 0x0000002806028981 */ /* 0x000162000c1e1900 */
[----:B------:R-:W-:Y:S02]  /*17b30*/  ISETP.NE.AND P2, PT, R10, 0x3, PT ;  /* 0x000000030a00780c */ /* 0x000fe40003f45270 */
[----:B--2---:R-:W-:-:S11]  /*17b40*/  LOP3.LUT R9, R9, 0xfffffffd, RZ, 0xc0, !PT ;  /* 0xfffffffd09097812 */ /* 0x004fd600078ec0ff */
[----:B------:R-:W-:-:S05]  /*17b50*/  @P2 LOP3.LUT R9, R9, 0x2, RZ, 0xfc, !PT ;  /* 0x0000000209092812 */ /* 0x000fca00078efcff */
[----:B------:R0:W-:Y:S01]  /*17b60*/  STL [R1+0x10], R9 ;  /* 0x0000100901007387 */ /* 0x0001e20000100800 */
[----:B------:R-:W-:-:S03]  /*17b70*/  UMOV UR4, 0xffffffff ;  /* 0xffffffff00047882 */ /* 0x000fc60000000000 */
[----:B------:R-:W-:Y:S05]  /*17b80*/  BRA.DIV UR4, `(.L_x_15663) ;  /* 0x0000006604f07947 */ /* 0x000fea000b800000 */
.L_x_15816:
[----:B------:R-:W-:Y:S05]  /*17b90*/  @!P2 BRA `(.L_x_15664) ;  /* 0x000000000004a947 */ /* 0x000fea0003800000 */
[----:B------:R-:W-:Y:S01]  /*17ba0*/  BPT.TRAP 0x1 ;  /* 0x000000040000795c */ /* 0x000fe20000300000 */
.L_x_15664:
        /* <DEDUP_REMOVED lines=23> */
.L_x_15817:
[----:B------:R-:W-:Y:S05]  /*17d20*/  BSYNC B0 ;  /* 0x0000000000007941 */ /* 0x000fea0003800000 */
.L_x_15665:
        /* <DEDUP_REMOVED lines=28> */
[----:B------:R-:W-:Y:S02]  /*17ef0*/  IMAD.SHL.U32 R12, R11, 0x8, RZ ;  /* 0x000000080b0c7824 */ /* 0x000fe400078e00ff */
[----:B------:R-:W-:Y:S01]  /*17f00*/  IMAD.SHL.U32 R11, R13, 0x8, RZ ;  /* 0x000000080d0b7824 */ /* 0x000fe200078e00ff */
[----:B---3--:R-:W-:Y:S02]  /*17f10*/  LOP3.LUT R10, R10, 0xfffffffe, RZ, 0xc0, !PT ;  /* 0xfffffffe0a0a7812 */ /* 0x008fe400078ec0ff */
[----:B------:R-:W-:-:S05]  /*17f20*/  ISETP.GE.AND P0, PT, R4, 0x1, PT ;  /* 0x000000010400780c */ /* 0x000fca0003f06270 */
[----:B------:R-:W-:Y:S02]  /*17f30*/  @P2 LOP3.LUT R10, R10, 0x1, RZ, 0xfc, !PT ;  /* 0x000000010a0a2812 */ /* 0x000fe400078efcff */
[----:B------:R-:W-:-:S03]  /*17f40*/  LOP3.LUT R11, R11, 0x1f8, RZ, 0xc0, !PT ;  /* 0x000001f80b0b7812 */ /* 0x000fc600078ec0ff */
[----:B------:R0:W-:Y:S01]  /*17f50*/  STL [R1+0x10], R10 ;  /* 0x0000100a01007387 */ /* 0x0001e20000100800 */
[----:B------:R-:W-:-:S04]  /*17f60*/  LOP3.LUT R11, R11, 0x38, R13, 0x78, !PT ;  /* 0x000000380b0b7812 */ /* 0x000fc800078e780d */
[----:B------:R-:W-:-:S04]  /*17f70*/  LOP3.LUT R11, R11, 0x200, R12, 0xf8, !PT ;  /* 0x000002000b0b7812 */ /* 0x000fc800078ef80c */
[----:B------:R-:W-:Y:S01]  /*17f80*/  LEA R5, R22, R11, 0xd ;  /* 0x0000000b16057211 */ /* 0x000fe200078e68ff */
[----:B0-----:R-:W-:Y:S06]  /*17f90*/  BRA.DIV UR4, `(.L_x_15667) ;  /* 0x0000006604347947 */ /* 0x001fec000b800000 */
        /* <DEDUP_REMOVED lines=72> */
.L_x_15835:
        /* <DEDUP_REMOVED lines=10> */
.L_x_15668:
        /* <DEDUP_REMOVED lines=11> */
.L_x_15669:
[----:B------:R1:W5:Y:S01]  /*18570*/  LDL.LU R4, [R1+0x2c] ;  /* 0x00002c0001047983 */ /* 0x0003620000300800 */
[----:B------:R1:W-:Y:S03]  /*18580*/  SYNCS.ARRIVE.TRANS64.A1T0 RZ, [R3+URZ+0x16830], RZ ;  /* 0x016830ff03ff79a7 */ /* 0x0003e6000810003f */
[----:B0-----:R1:W5:Y:S04]  /*18590*/  LDL.LU R7, [R1+0x24] ;  /* 0x0000240001077983 */ /* 0x0013680000300800 */
[----:B------:R1:W5:Y:S02]  /*185a0*/  LDL.LU R6, [R1+0x44] ;  /* 0x0000440001067983 */ /* 0x0003640000300800 */
        /* <DEDUP_REMOVED lines=9> */
[----:B-----5:R-:W-:Y:S02]  /*18640*/  SHF.R.S32.HI R2, RZ, 0x1f, R4 ;  /* 0x0000001fff027819 */ /* 0x020fe40000011404 */
[----:B------:R-:W-:-:S03]  /*18650*/  SEL R26, R7, RZ, !P0 ;  /* 0x000000ff071a7207 */ /* 0x000fc60004000000 */
[----:B------:R-:W-:-:S04]  /*18660*/  IMAD R2, R2, UR4, RZ ;  /* 0x0000000402027c24 */ /* 0x000fc8000f8e02ff */
[----:B------:R-:W-:Y:S01]  /*18670*/  IMAD R0, R4, UR5, R2 ;  /* 0x0000000504007c24 */ /* 0x000fe2000f8e0202 */
[----:B------:R-:W-:Y:S01]  /*18680*/  SEL R2, R6, RZ, !P0 ;  /* 0x000000ff06027207 */ /* 0x000fe20004000000 */
[----:B------:R-:W-:-:S05]  /*18690*/  IMAD.WIDE.U32 R4, R4, UR4, RZ ;  /* 0x0000000404047c25 */ /* 0x000fca000f8e00ff */
[----:B------:R-:W-:Y:S01]  /*186a0*/  IADD3 R0, R5, R0, RZ ;  /* 0x0000000005007210 */ /* 0x000fe20007ffe0ff */
        /* <DEDUP_REMOVED lines=9> */
[----:B------:R-:W-:Y:S01]  /*18740*/  MOV R13, RZ ;  /* 0x000000ff000d7202 */ /* 0x000fe20000000f00 */
[----:B-1----:R-:W0:Y:S01]  /*18750*/  LDC.64 R2, c[0x4][R2] ;  /* 0x0100000002027b82 */ /* 0x002e220000000a00 */
        /* <DEDUP_REMOVED lines=9> */
.L_x_15671:
[----:B------:R-:W-:Y:S05]  /*187f0*/  BSYNC B6 ;  /* 0x0000000000067941 */ /* 0x000fea0003800000 */
.L_x_15670:
        /* <DEDUP_REMOVED lines=31> */
[----:B0-----:R-:W-:-:S04]  /*189f0*/  @P1 IMAD.HI.U32 R0, R6, R7, RZ ;  /* 0x0000000706001227 */ /* 0x001fc800078e00ff */
[----:B------:R-:W-:Y:S01]  /*18a00*/  IMAD.MOV.U32 R2, RZ, RZ, R6 ;  /* 0x000000ffff027224 */ /* 0x000fe200078e0006 */
        /* <DEDUP_REMOVED lines=13> */
[----:B------:R-:W0:Y:S03]  /*18ae0*/  @P1 LDC R7, c[0x0][0x44c] ;  /* 0x00011300ff071b82 */ /* 0x000e260000000800 */
[----:B------:R-:W-:-:S04]  /*18af0*/  IADD3 R0, R9, R0, RZ ;  /* 0x0000000009007210 */ /* 0x000fc80007ffe0ff */
        /* <DEDUP_REMOVED lines=16> */
[----:B------:R-:W-:Y:S02]  /*18c00*/  IMAD R8, R8, UR6, RZ ;  /* 0x0000000608087c24 */ /* 0x000fe4000f8e02ff */
[----:B------:R-:W-:Y:S02]  /*18c10*/  IMAD.IADD R5, R5, 0x1, R7 ;  /* 0x0000000105057824 */ /* 0x000fe400078e0207 */
[----:B------:R-:W-:-:S02]  /*18c20*/  IMAD R8, R3, UR7, R8 ;  /* 0x0000000703087c24 */ /* 0x000fc4000f8e0208 */
[----:B------:R-:W-:Y:S01]  /*18c30*/  IMAD.WIDE.U32 R6, R3, UR6, R4 ;  /* 0x0000000603067c25 */ /* 0x000fe2000f8e0004 */
[----:B------:R-:W-:-:S03]  /*18c40*/  LOP3.LUT R21, R21, 0x38, RZ, 0xc0, !PT ;  /* 0x0000003815157812 */ /* 0x000fc600078ec0ff */
[----:B------:R-:W-:Y:S01]  /*18c50*/  IMAD.IADD R4, R7, 0x1, R8 ;  /* 0x0000000107047824 */ /* 0x000fe200078e0208 */
[C---:B------:R-:W-:Y:S02]  /*18c60*/  LEA R5, P1, R6.reuse, UR8, 0x1 ;  /* 0x0000000806057c11 */ /* 0x040fe4000f8208ff */
[----:B------:R-:W-:Y:S01]  /*18c70*/  ISETP.GE.AND P0, PT, R21, UR4, PT ;  /* 0x0000000415007c0c */ /* 0x000fe2000bf06270 */
        /* <DEDUP_REMOVED lines=83> */
[----:B------:R-:W-:Y:S01]  /*191b0*/  @!P3 IMAD.MOV.U32 R7, RZ, RZ, R0 ;  /* 0x000000ffff07b224 */ /* 0x000fe200078e0000 */
[----:B------:R-:W-:Y:S02]  /*191c0*/  IADD3 R0, R25, 0x90, RZ ;  /* 0x0000009019007810 */ /* 0x000fe40007ffe0ff */
[----:B0-----:R-:W-:Y:S02]  /*191d0*/  @!P1 LEA R2, P2, R21, R2, 0x1 ;  /* 0x0000000215029211 */ /* 0x001fe400078408ff */
[----:B------:R0:W-:Y:S03]  /*191e0*/  @!P3 LDGSTS.E.BYPASS.LTC128B.128 [R20+0xbc00], desc[UR40][R6.64], !P0 ;  /* 0x0bc000000614bfae */ /* 0x0001e6000c101d68 */
[----:B0-----:R-:W-:-:S04]  /*191f0*/  @!P1 IMAD.X R6, RZ, RZ, R8, P2 ;  /* 0x000000ffff069224 */ /* 0x001fc800010e0608 */
[----:B------:R-:W-:Y:S02]  /*19200*/  @!P1 IMAD.MOV.U32 R7, RZ, RZ, R6 ;  /* 0x000000ffff079224 */ /* 0x000fe400078e0006 */
[----:B------:R-:W-:Y:S02]  /*19210*/  @!P1 IMAD.MOV.U32 R6, RZ, RZ, R2 ;  /* 0x000000ffff069224 */ /* 0x000fe400078e0002 */
        /* <DEDUP_REMOVED lines=18> */
.L_x_15860:
        /* <DEDUP_REMOVED lines=10> */
.L_x_15673:
        /* <DEDUP_REMOVED lines=10> */
[----:B------:R-:W-:-:S04]  /*19480*/  LOP3.LUT R0, R0, 0xfffffffe, RZ, 0xc0, !PT ;  /* 0xfffffffe00007812 */ /* 0x000fc800078ec0ff */
[----:B------:R-:W-:-:S04]  /*19490*/  IADD3 R0, R2, -R0, RZ ;  /* 0x8000000002007210 */ /* 0x000fc80007ffe0ff */
[----:B------:R-:W-:Y:S01]  /*194a0*/  SHF.L.U32 R0, R0, 0x1f, RZ ;  /* 0x0000001f00007819 */ /* 0x000fe200000006ff */
[----:B------:R-:W-:Y:S01]  /*194b0*/  NOP ;  /* 0x0000000000007918 */ /* 0x000fe20000000000 */
[----:B------:R1:W-:Y:S01]  /*194c0*/  SYNCS.ARRIVE.TRANS64.A1T0 RZ, [R16+URZ+0x16800], RZ ;  /* 0x016800ff10ff79a7 */ /* 0x0003e2000810003f */
[----:B------:R-:W-:Y:S01]  /*194d0*/  BSSY B0, `(.L_x_15674) ;  /* 0x0000003000007945 */ /* 0x000fe20003800000 */
[----:B------:R-:W2:Y:S03]  /*194e0*/  SYNCS.PHASECHK.TRANS64.TRYWAIT P0, [R16+URZ+0x16820], R0 ;  /* 0x01682000100075a7 */ /* 0x000ea6000800017f */
[----:B-12---:R-:W-:Y:S05]  /*194f0*/  @!P0 BRA `(.L_x_15675) ;  /* 0x0000006800688947 */ /* 0x006fea0003800000 */
.L_x_15861:
[----:B------:R-:W-:Y:S05]  /*19500*/  BSYNC B0 ;  /* 0x0000000000007941 */ /* 0x000fea0003800000 */
.L_x_15674:
        /* <DEDUP_REMOVED lines=13> */
[----:B------:R-:W-:-:S13]  /*195e0*/  ISETP.GE.AND P1, PT, R2, UR4, PT ;  /* 0x0000000402007c0c */ /* 0x000fda000bf26270 */
.L_x_15690:
[----:B------:R-:W2:Y:S01]  /*195f0*/  LDL R11, [R1+0x1c] ;  /* 0x00001c00010b7983 */ /* 0x000ea20000100800 */
[----:B-1----:R-:W0:Y:S03]  /*19600*/  LDC R0, c[0x0][0x430] ;  /* 0x00010c00ff007b82 */ /* 0x002e260000000800 */
        /* <DEDUP_REMOVED lines=17> */
[----:B-1----:R-:W-:-:S04]  /*19720*/  @P0 SHF.R.U32.HI R2, RZ, R3, R5 ;  /* 0x00000003ff020219 */ /* 0x002fc80000011605 */
[----:B------:R-:W-:-:S05]  /*19730*/  IADD3 R3, -R2, RZ, RZ ;  /* 0x000000ff02037210 */ /* 0x000fca0007ffe1ff */
        /* <DEDUP_REMOVED lines=20> */
.L_x_15678:
[----:B------:R-:W-:Y:S01]  /*19880*/  IMAD R5, R22, 0x8, R16 ;  /* 0x0000000816057824 */ /* 0x000fe200078e0210 */
[----:B------:R-:W-:Y:S01]  /*19890*/  SHF.L.U32 R2, R29, 0x1f, RZ ;  /* 0x0000001f1d027819 */ /* 0x000fe200000006ff */
[----:B------:R-:W-:Y:S03]  /*198a0*/  BSSY B1, `(.L_x_15679) ;  /* 0x0000003000017945 */ /* 0x000fe60003800000 */
[----:B------:R-:W0:Y:S02]  /*198b0*/  SYNCS.PHASECHK.TRANS64.TRYWAIT P0, [R5+URZ+0x16840], R2 ;  /* 0x01684002050075a7 */ /* 0x000e24000800017f */
[----:B0-----:R-:W-:Y:S05]  /*198c0*/  @!P0 BRA `(.L_x_15680) ;  /* 0x0000006400888947 */ /* 0x001fea0003800000 */
.L_x_15862:
[----:B------:R-:W-:Y:S05]  /*198d0*/  BSYNC B1 ;  /* 0x0000000000017941 */ /* 0x000fea0003800000 */
.L_x_15679:
[----:B------:R-:W2:Y:S01]  /*198e0*/  LDL R3, [R1+0x10] ;  /* 0x0000100001037983 */ /* 0x000ea20000100800 */
        /* <DEDUP_REMOVED lines=8> */
[----:B------:R-:W-:Y:S02]  /*19970*/  IMAD.SHL.U32 R11, R8, 0x8, RZ ;  /* 0x00000008080b7824 */ /* 0x000fe400078e00ff */
[----:B---3--:R-:W-:-:S05]  /*19980*/  IMAD.SHL.U32 R8, R9, 0x8, RZ ;  /* 0x0000000809087824 */ /* 0x008fca00078e00ff */
[----:B------:R-:W-:-:S04]  /*19990*/  LOP3.LUT R8, R8, 0x1f8, RZ, 0xc0, !PT ;  /* 0x000001f808087812 */ /* 0x000fc800078ec0ff */
[----:B------:R-:W-:-:S04]  /*199a0*/  LOP3.LUT R8, R8, 0x38, R9, 0x78, !PT ;  /* 0x0000003808087812 */ /* 0x000fc800078e7809 */
[----:B------:R-:W-:-:S04]  /*199b0*/  LOP3.LUT R8, R8, 0x200, R11, 0xf8, !PT ;  /* 0x0000020008087812 */ /* 0x000fc800078ef80b */
[----:B------:R-:W-:Y:S02]  /*199c0*/  LEA R8, R22, R8, 0xd ;  /* 0x0000000816087211 */ /* 0x000fe400078e68ff */
        /* <DEDUP_REMOVED lines=58> */
.L_x_15880:
        /* <DEDUP_REMOVED lines=8> */
.L_x_15682:
        /* <DEDUP_REMOVED lines=11> */
.L_x_15683:
[----:B------:R1:W-:Y:S01]  /*19ea0*/  SYNCS.ARRIVE.TRANS64.A1T0 RZ, [R5+URZ+0x16830], RZ ;  /* 0x016830ff05ff79a7 */ /* 0x0003e2000810003f */
[----:B------:R-:W-:Y:S05]  /*19eb0*/  @!P3 BRA `(.L_x_15684) ;  /* 0x000000000004b947 */ /* 0x000fea0003800000 */
[----:B------:R-:W-:Y:S01]  /*19ec0*/  BPT.TRAP 0x1 ;  /* 0x000000040000795c */ /* 0x000fe20000300000 */
.L_x_15684:
[----:B------:R-:W-:Y:S01]  /*19ed0*/  SHF.L.U32 R2, R20, 0x1f, RZ ;  /* 0x0000001f14027819 */ /* 0x000fe200000006ff */
[----:B-1----:R-:W-:Y:S01]  /*19ee0*/  IMAD R5, R6, 0x8, R16 ;  /* 0x0000000806057824 */ /* 0x002fe200078e0210 */
[----:B------:R-:W-:Y:S03]  /*19ef0*/  BSSY B1, `(.L_x_15685) ;  /* 0x0000003000017945 */ /* 0x000fe60003800000 */
[----:B------:R-:W1:Y:S02]  /*19f00*/  SYNCS.PHASECHK.TRANS64.TRYWAIT P0, [R5+URZ+0x16860], R2 ;  /* 0x01686002050075a7 */ /* 0x000e64000800017f */
[----:B-1----:R-:W-:Y:S05]  /*19f10*/  @!P0 BRA `(.L_x_15686) ;  /* 0x0000006800448947 */ /* 0x002fea0003800000 */
.L_x_15881:
[----:B------:R-:W-:Y:S05]  /*19f20*/  BSYNC B1 ;  /* 0x0000000000017941 */ /* 0x000fea0003800000 */
.L_x_15685:
        /* <DEDUP_REMOVED lines=60> */
.L_x_15899:
        /* <DEDUP_REMOVED lines=19> */
[----:B------:R-:W-:-:S04]  /*1a420*/  ULDC.64 UR4, c[0x0][0x330] ;  /* 0x0000cc0000047ab9 */ /* 0x000fc80000000a00 */
[----:B------:R-:W-:-:S03]  /*1a430*/  IADD3 R3, R3, R0, RZ ;  /* 0x0000000003037210 */ /* 0x000fc60007ffe0ff */
[----:B------:R-:W-:-:S04]  /*1a440*/  IMAD.WIDE.U32 R2, R17, UR4, R2 ;  /* 0x0000000411027c25 */ /* 0x000fc8000f8e0002 */
[----:B------:R-:W-:Y:S01]  /*1a450*/  IMAD R0, R17, UR5, R3 ;  /* 0x0000000511007c24 */ /* 0x000fe2000f8e0203 */
[----:B0-----:R-:W-:-:S04]  /*1a460*/  LEA R18, P2, R2, UR6, 0x1 ;  /* 0x0000000602127c11 */ /* 0x001fc8000f8408ff */
[----:B------:R-:W-:-:S09]  /*1a470*/  LEA.HI.X R0, R2, UR7, R0, 0x1, P2 ;  /* 0x0000000702007c11 */ /* 0x000fd200090f0c00 */
.L_x_15688:
        /* <DEDUP_REMOVED lines=12> */
.L_x_15689:
[----:B------:R-:W2:Y:S01]  /*1a540*/  LDL R0, [R1+0x18] ;  /* 0x0000180001007983 */ /* 0x000ea20000100800 */
[----:B------:R0:W-:Y:S01]  /*1a550*/  SYNCS.ARRIVE.TRANS64.A1T0 RZ, [R5+URZ+0x16850], RZ ;  /* 0x016850ff05ff79a7 */ /* 0x0001e2000810003f */
[C---:B------:R-:W-:Y:S02]  /*1a560*/  VIADD R7, R23.reuse, 0xffffffff ;  /* 0xffffffff17077836 */ /* 0x040fe40000000000 */
[----:B------:R-:W-:Y:S02]  /*1a570*/  IMAD.MOV.U32 R6, RZ, RZ, R22 ;  /* 0x000000ffff067224 */ /* 0x000fe400078e0016 */
[----:B------:R-:W-:Y:S02]  /*1a580*/  IMAD.MOV.U32 R20, RZ, RZ, R29 ;  /* 0x000000ffff147224 */ /* 0x000fe400078e001d */
[----:B------:R-:W-:Y:S01]  /*1a590*/  IMAD.MOV.U32 R26, RZ, RZ, R23 ;  /* 0x000000ffff1a7224 */ /* 0x000fe200078e0017 */
[----:B--2---:R-:W-:-:S13]  /*1a5a0*/  ISETP.GT.AND P0, PT, R23, R0, PT ;  /* 0x000000001700720c */ /* 0x004fda0003f04270 */
[----:B0-----:R-:W-:Y:S05]  /*1a5b0*/  @P0 BRA `(.L_x_15690) ;  /* 0xfffffff0000c0947 */ /* 0x001fea000383ffff */
.L_x_15677:
[----:B------:R-:W-:Y:S05]  /*1a5c0*/  BSYNC B0 ;  /* 0x0000000000007941 */ /* 0x000fea0003800000 */
.L_x_15676:
        /* <DEDUP_REMOVED lines=17> */
.L_x_15692:
[----:B------:R-:W-:Y:S05]  /*1a6e0*/  BSYNC B0 ;  /* 0x0000000000007941 */ /* 0x000fea0003800000 */
.L_x_15691:
[----:B------:R-:W2:Y:S02]  /*1a6f0*/  LDL R0, [R1+0x54] ;  /* 0x0000540001007983 */ /* 0x000ea40000100800 */
[----:B--2---:R-:W-:-:S13]  /*1a700*/  ISETP.NE.AND P0, PT, R0, 0x3, PT ;  /* 0x000000030000780c */ /* 0x004fda0003f05270 */
[----:B------:R-:W-:Y:S05]  /*1a710*/  @!P0 BRA `(.L_x_15693) ;  /* 0x0000000000048947 */ /* 0x000fea0003800000 */
[----:B------:R-:W-:Y:S01]  /*1a720*/  BPT.TRAP 0x1 ;  /* 0x000000040000795c */ /* 0x000fe20000300000 */
.L_x_15693:
[----:B------:R-:W2:Y:S01]  /*1a730*/  LDL.LU R2, [R1+0x14] ;  /* 0x0000140001027983 */ /* 0x000ea20000300800 */
[----:B------:R-:W-:Y:S01]  /*1a740*/  IMAD R0, R22, 0x8, R16 ;  /* 0x0000000816007824 */ /* 0x000fe200078e0210 */
[----:B------:R-:W-:Y:S01]  /*1a750*/  SHF.L.U32 R3, R29, 0x1f, RZ ;  /* 0x0000001f1d037819 */ /* 0x000fe200000006ff */
[----:B------:R-:W-:Y:S03]  /*1a760*/  BSSY B0, `(.L_x_15694) ;  /* 0x0000004000007945 */ /* 0x000fe60003800000 */
[----:B------:R-:W0:Y:S01]  /*1a770*/  SYNCS.PHASECHK.TRANS64.TRYWAIT P0, [R0+URZ+0x16860], R3 ;  /* 0x01686003000075a7 */ /* 0x000e22000800017f */
[----:B--2---:R-:W-:Y:S01]  /*1a780*/  IMAD R6, R23, -0x80, R2 ;  /* 0xffffff8017067824 */ /* 0x004fe200078e0202 */
[----:B0-----:R-:W-:Y:S06]  /*1a790*/  @!P0 BRA `(.L_x_15695) ;  /* 0x0000006800808947 */ /* 0x001fec0003800000 */
.L_x_15900:
[----:B------:R-:W-:Y:S05]  /*1a7a0*/  BSYNC B0 ;  /* 0x0000000000007941 */ /* 0x000fea0003800000 */
.L_x_15694:
[----:B------:R-:W1:Y:S01]  /*1a7b0*/  S2R R2, SR_TID.X ;  /* 0x0000000000027919 */ /* 0x000e620000002100 */
[----:B------:R-:W-:Y:S01]  /*1a7c0*/  UMOV UR4, 0xffffffff ;  /* 0xffffffff00047882 */ /* 0x000fe20000000000 */
[----:B------:R-:W2:Y:S01]  /*1a7d0*/  S2R R7, SR_TID.X ;  /* 0x0000000000077919 */ /* 0x000ea20000002100 */
[----:B-1----:R-:W-:Y:S01]  /*1a7e0*/  LOP3.LUT R5, R2, 0x7f, RZ, 0xc0, !PT ;  /* 0x0000007f02057812 */ /* 0x002fe200078ec0ff */
[----:B--2---:R-:W-:-:S04]  /*1a7f0*/  IMAD.SHL.U32 R2, R7, 0x8, RZ ;  /* 0x0000000807027824 */ /* 0x004fc800078e00ff */
[----:B------:R-:W-:Y:S01]  /*1a800*/  IMAD.SHL.U32 R4, R5, 0x8, RZ ;  /* 0x0000000805047824 */ /* 0x000fe200078e00ff */
[----:B------:R-:W-:Y:S02]  /*1a810*/  SHF.R.U32.HI R5, RZ, 0x3, R5 ;  /* 0x00000003ff057819 */ /* 0x000fe40000011605 */
[----:B------:R-:W-:Y:S02]  /*1a820*/  LOP3.LUT R2, R2, 0x1f8, RZ, 0xc0, !PT ;  /* 0x000001f802027812 */ /* 0x000fe400078ec0ff */
[----:B------:R-:W-:Y:S02]  /*1a830*/  IADD3 R6, -R5, R6, RZ ;  /* 0x0000000605067210 */ /* 0x000fe40007ffe1ff */
        /* <DEDUP_REMOVED lines=55> */
.L_x_15918:
        /* <DEDUP_REMOVED lines=9> */
.L_x_15697:
        /* <DEDUP_REMOVED lines=11> */
.L_x_15698:
[----:B------:R-:W-:Y:S01]  /*1acf0*/  VIADD R22, R22, 0x1 ;  /* 0x0000000116167836 */ /* 0x000fe20000000000 */
[----:B------:R0:W-:Y:S04]  /*1ad00*/  SYNCS.ARRIVE.TRANS64.A1T0 RZ, [R0+URZ+0x16850], RZ ;  /* 0x016850ff00ff79a7 */ /* 0x0001e8000810003f */
[----:B------:R-:W-:-:S04]  /*1ad10*/  ISETP.NE.AND P0, PT, R22, 0x2, PT ;  /* 0x000000021600780c */ /* 0x000fc80003f05270 */
[----:B0-----:R-:W-:Y:S02]  /*1ad20*/  SEL R0, RZ, 0x1, P0 ;  /* 0x00000001ff007807 */ /* 0x001fe40000000000 */
[----:B------:R-:W-:Y:S02]  /*1ad30*/  SEL R22, R22, RZ, P0 ;  /* 0x000000ff16167207 */ /* 0x000fe40000000000 */
[----:B------:R-:W-:-:S07]  /*1ad40*/  LOP3.LUT R29, R29, R0, RZ, 0x3c, !PT ;  /* 0x000000001d1d7212 */ /* 0x000fce00078e3cff */
.L_x_15657:
[----:B------:R-:W-:Y:S05]  /*1ad50*/  BSYNC B7 ;  /* 0x0000000000077941 */ /* 0x000fea0003800000 */
.L_x_15655:
[----:B------:R-:W4:Y:S02]  /*1ad60*/  LDL R0, [R1+0x10] ;  /* 0x0000100001007983 */ /* 0x000f240000100800 */
[----:B----4-:R-:W-:-:S13]  /*1ad70*/  LOP3.LUT P0, RZ, R0, 0x4, RZ, 0xc0, !PT ;  /* 0x0000000400ff7812 */ /* 0x010fda000780c0ff */
[----:B------:R-:W-:Y:S05]  /*1ad80*/  @!P0 BRA `(.L_x_15699) ;  /* 0x0000000000248947 */ /* 0x000fea0003800000 */
[----:B------:R-:W-:Y:S05]  /*1ad90*/  WARPSYNC.ALL ;  /* 0x0000000000007948 */ /* 0x000fea0003800000 */
[----:B------:R-:W0:Y:S08]  /*1ada0*/  S2UR UR5, SR_CgaCtaId ;  /* 0x00000000000579c3 */ /* 0x000e300000008800 */
[----:B------:R-:W-:Y:S06]  /*1adb0*/  BAR.SYNC.DEFER_BLOCKING 0x5, 0x200 ;  /* 0x0148000000007b1d */ /* 0x000fec0000010000 */
[----:B------:R-:W-:-:S02]  /*1adc0*/  UMOV UR4, 0x400 ;  /* 0x0000040000047882 */ /* 0x000fc40000000000 */
[----:B0-----:R-:W-:-:S06]  /*1add0*/  ULEA UR4, UR5, UR4, 0x18 ;  /* 0x0000000405047291 */ /* 0x001fcc000f8ec03f */
[----:B------:R-:W-:-:S05]  /*1ade0*/  IMAD.U32 R16, RZ, RZ, UR4 ;  /* 0x00000004ff107e24 */ /* 0x000fca000f8e00ff */
[----:B------:R0:W4:Y:S01]  /*1adf0*/  LDS.128 R24, [R16+0x168d0] ;  /* 0x0168d00010187984 */ /* 0x0001220000000c00 */
[----:B------:R-:W-:Y:S06]  /*1ae00*/  BAR.ARV 0x4, 0x200 ;  /* 0x0108000000007b1d */ /* 0x000fec0000002000 */
[----:B------:R-:W-:Y:S05]  /*1ae10*/  BRA `(.L_x_15700) ;  /* 0x0000000c00d87947 */ /* 0x000fea0003800000 */
.L_x_15699:
[----:B------:R-:W0:Y:S01]  /*1ae20*/  S2R R0, SR_TID.X ;  /* 0x0000000000007919 */ /* 0x000e220000002100 */
[----:B------:R-:W-:Y:S01]  /*1ae30*/  UMOV UR4, 0xffffffff ;  /* 0xffffffff00047882 */ /* 0x000fe20000000000 */
[----:B0-----:R-:W-:-:S04]  /*1ae40*/  LOP3.LUT R8, R0, 0x1f, RZ, 0xc0, !PT ;  /* 0x0000001f00087812 */ /* 0x001fc800078ec0ff */
[----:B------:R-:W-:Y:S01]  /*1ae50*/  ISETP.NE.AND P0, PT, R8, 0x1f, PT ;  /* 0x0000001f0800780c */ /* 0x000fe20003f05270 */
[----:B------:R-:W-:-:S12]  /*1ae60*/  BRA.DIV UR4, `(.L_x_15701) ;  /* 0x0000006e04207947 */ /* 0x000fd8000b800000 */
[----:B--2---:R-:W-:Y:S01]  /*1ae70*/  IMAD.IADD R9, R27, 0x1, R8 ;  /* 0x000000011b097824 */ /* 0x004fe200078e0208 */
[----:B------:R-:W-:-:S04]  /*1ae80*/  ULDC UR4, c[0x0][0xc3c] ;  /* 0x00030f0000047ab9 */ /* 0x000fc80000000800 */
[----:B------:R-:W-:-:S13]  /*1ae90*/  ISETP.GE.OR P1, PT, R9, UR4, !P0 ;  /* 0x0000000409007c0c */ /* 0x000fda000c726670 */
[----:B------:R-:W0:Y:S08]  /*1aea0*/  @!P1 LDC.64 R2, c[0x0][0xc80] ;  /* 0x00032000ff029b82 */ /* 0x000e300000000a00 */
[----:B------:R-:W2:Y:S01]  /*1aeb0*/  @!P1 LDC.64 R4, c[0x0][0xc78] ;  /* 0x00031e00ff049b82 */ /* 0x000ea20000000a00 */
[----:B0-----:R-:W-:-:S05]  /*1aec0*/  @!P1 IMAD.WIDE R2, R9, 0x4, R2 ;  /* 0x0000000409029825 */ /* 0x001fca00078e0202 */
[----:B---3--:R2:W3:Y:S02]  /*1aed0*/  @!P1 LDG.E R7, desc[UR40][R2.64] ;  /* 0x0000002802079981 */ /* 0x0084e4000c1e1900 */
[----:B--2---:R-:W-:-:S05]  /*1aee0*/  @!P1 IMAD.WIDE R2, R9, 0x4, R4 ;  /* 0x0000000409029825 */ /* 0x004fca00078e0204 */
[----:B------:R-:W2:Y:S01]  /*1aef0*/  @!P1 LDG.E R4, desc[UR40][R2.64] ;  /* 0x0000002802049981 */ /* 0x000ea2000c1e1900 */
        /* <DEDUP_REMOVED lines=29> */
.L_x_15928:
[----:B------:R-:W-:Y:S02]  /*1b0d0*/  ULDC UR4, c[0x0][0xc38] ;  /* 0x00030e0000047ab9 */ /* 0x000fe40000000800 */
[----:B------:R-:W-:-:S04]  /*1b0e0*/  IMAD.U32 R4, RZ, RZ, UR4 ;  /* 0x00000004ff047e24 */ /* 0x000fc8000f8e00ff */
[----:B--2---:R-:W-:-:S05]  /*1b0f0*/  IMAD R3, R14, R4, RZ ;  /* 0x000000040e037224 */ /* 0x004fca00078e02ff */
[----:B------:R-:W-:-:S04]  /*1b100*/  IADD3 R6, R6, R3, RZ ;  /* 0x0000000306067210 */ /* 0x000fc80007ffe0ff */
[----:B------:R-:W-:-:S13]  /*1b110*/  ISETP.GT.AND P6, PT, R6, R0, PT ;  /* 0x000000000600720c */ /* 0x000fda0003fc4270 */
[----:B------:R-:W-:Y:S05]  /*1b120*/  @P6 BRA `(.L_x_15702) ;  /* 0x0000000000a46947 */ /* 0x000fea0003800000 */
.L_x_15705:
        /* <DEDUP_REMOVED lines=34> */
[----:B------:R0:W2:Y:S02]  /*1b350*/  SHFL.IDX PT, R14, R2, 0x1f, 0x1f ;  /* 0x03e01f00020e7f89 */ /* 0x0000a400000e0000 */
.L_x_15936:
[----:B------:R-:W-:Y:S02]  /*1b360*/  ULDC UR4, c[0x0][0xc38] ;  /* 0x00030e0000047ab9 */ /* 0x000fe40000000800 */
[----:B------:R-:W-:-:S04]  /*1b370*/  IMAD.U32 R4, RZ, RZ, UR4 ;  /* 0x00000004ff047e24 */ /* 0x000fc8000f8e00ff */
[----:B--2---:R-:W-:-:S04]  /*1b380*/  IMAD R3, R14, R4, RZ ;  /* 0x000000040e037224 */ /* 0x004fc800078e02ff */
[----:B------:R-:W-:-:S05]  /*1b390*/  IMAD.IADD R6, R3, 0x1, R6 ;  /* 0x0000000103067824 */ /* 0x000fca00078e0206 */
[----:B------:R-:W-:-:S13]  /*1b3a0*/  ISETP.GT.AND P6, PT, R6, R0, PT ;  /* 0x000000000600720c */ /* 0x000fda0003fc4270 */
[----:B------:R-:W-:Y:S05]  /*1b3b0*/  @!P6 BRA `(.L_x_15705) ;  /* 0xfffffffc005ce947 */ /* 0x000fea000383ffff */
.L_x_15702:
        /* <DEDUP_REMOVED lines=10> */
.L_x_15941:
[----:B------:R-:W-:-:S13]  /*1b460*/  ISETP.NE.AND P0, PT, R3, RZ, PT ;  /* 0x000000ff0300720c */ /* 0x000fda0003f05270 */
[----:B------:R-:W-:Y:S05]  /*1b470*/  @!P0 BRA `(.L_x_15707) ;  /* 0x0000000000108947 */ /* 0x000fea0003800000 */
[----:B------:R-:W-:Y:S01]  /*1b480*/  UMOV UR4, 0xffffffff ;  /* 0xffffffff00047882 */ /* 0x000fe20000000000 */
[----:B------:R-:W-:Y:S02]  /*1b490*/  VIADD R12, R7, 0xffffffff ;  /* 0xffffffff070c7836 */ /* 0x000fe40000000000 */
[----:B------:R-:W-:Y:S05]  /*1b4a0*/  BRA.DIV UR4, `(.L_x_15708) ;  /* 0x0000006e04e07947 */ /* 0x000fea000b800000 */
[----:B------:R0:W0:Y:S02]  /*1b4b0*/  SHFL.IDX PT, R24, R2, R12, 0x1f ;  /* 0x00001f0c02187589 */ /* 0x00002400000e0000 */
.L_x_15707:
[----:B----4-:R-:W-:Y:S01]  /*1b4c0*/  ISETP.NE.AND P0, PT, R5, 0x1, PT ;  /* 0x000000010500780c */ /* 0x010fe20003f05270 */
[----:B0-----:R-:W-:-:S04]  /*1b4d0*/  IMAD R24, R24, R4, R6 ;  /* 0x0000000418187224 */ /* 0x001fc800078e0206 */
[----:B------:R-:W-:-:S08]  /*1b4e0*/  IMAD.IADD R0, R0, 0x1, -R24 ;  /* 0x0000000100007824 */ /* 0x000fd000078e0a18 */
[----:B------:R-:W-:Y:S05]  /*1b4f0*/  @!P0 BRA `(.L_x_15709) ;  /* 0x0000000000dc8947 */ /* 0x000fea0003800000 */
[-C--:B---3--:R-:W-:Y:S02]  /*1b500*/  IABS R6, R25.reuse ;  /* 0x0000001900067213 */ /* 0x088fe40000000000 */
[----:B------:R-:W-:Y:S02]  /*1b510*/  MOV R2, RZ ;  /* 0x000000ff00027202 */ /* 0x000fe40000000f00 */
[----:B------:R-:W0:Y:S01]  /*1b520*/  I2F.RP R4, R6 ;  /* 0x0000000600047306 */ /* 0x000e220000209400 */
[----:B------:R-:W-:-:S05]  /*1b530*/  IABS R8, R25 ;  /* 0x0000001900087213 */ /* 0x000fca0000000000 */
[----:B------:R-:W-:Y:S02]  /*1b540*/  IMAD.MOV R8, RZ, RZ, -R8 ;  /* 0x000000ffff087224 */ /* 0x000fe400078e0a08 */
        /* <DEDUP_REMOVED lines=22> */
[----:B------:R-:W-:Y:S01]  /*1b6b0*/  IADD3 R7, RZ, -R7, RZ ;  /* 0x80000007ff077210 */ /* 0x000fe20007ffe0ff */
        /* <DEDUP_REMOVED lines=27> */
.L_x_15709:
[----:B------:R-:W0:Y:S02]  /*1b870*/  LDC.64 R2, c[0x0][0xc90] ;  /* 0x00032400ff027b82 */ /* 0x000e240000000a00 */
[----:B0-----:R-:W-:-:S05]  /*1b880*/  IMAD.WIDE R2, R27, 0x4, R2 ;  /* 0x000000041b027825 */ /* 0x001fca00078e0202 */
[----:B------:R0:W3:Y:S02]  /*1b890*/  LDG.E R6, desc[UR40][R2.64] ;  /* 0x0000002802067981 */ /* 0x0000e4000c1e1900 */
[----:B0-----:R-:W-:Y:S02]  /*1b8a0*/  IMAD.MOV.U32 R2, RZ, RZ, RZ ;  /* 0x000000ffff027224 */ /* 0x001fe400078e00ff */
[----:B---3--:R-:W-:-:S05]  /*1b8b0*/  IMAD R5, R25, R6, RZ ;  /* 0x0000000619057224 */ /* 0x008fca00078e02ff */
[----:B--2---:R-:W-:-:S04]  /*1b8c0*/  IABS R7, R5 ;  /* 0x0000000500077213 */ /* 0x004fc80000000000 */
[----:B------:R-:W0:Y:S08]  /*1b8d0*/  I2F.RP R8, R7 ;  /* 0x0000000700087306 */ /* 0x000e300000209400 */
[----:B0-----:R-:W1:Y:S02]  /*1b8e0*/  MUFU.RCP R8, R8 ;  /* 0x0000000800087308 */ /* 0x001e640000001000 */
[----:B-1----:R-:W-:-:S06]  /*1b8f0*/  IADD3 R10, R8, 0xffffffe, RZ ;  /* 0x0ffffffe080a7810 */ /* 0x002fcc0007ffe0ff */
        /* <DEDUP_REMOVED lines=22> */
[----:B------:R-:W-:-:S03]  /*1ba60*/  IMAD.MOV R7, RZ, RZ, -R7 ;  /* 0x000000ffff077224 */ /* 0x000fc600078e0a07 */
[----:B------:R-:W-:Y:S01]  /*1ba70*/  IADD3 R3, -R8, RZ, RZ ;  /* 0x000000ff08037210 */ /* 0x000fe20007ffe1ff */
        /* <DEDUP_REMOVED lines=25> */
[----:B------:R-:W-:Y:S01]  /*1bc10*/  @!P1 LOP3.LUT R2, RZ, R4, RZ, 0x33, !PT ;  /* 0x00000004ff029212 */ /* 0x000fe200078e33ff */
[----:B------:R-:W-:-:S04]  /*1bc20*/  IMAD.MOV R4, RZ, RZ, -R4 ;  /* 0x000000ffff047224 */ /* 0x000fc800078e0a04 */
[----:B------:R-:W-:-:S07]  /*1bc30*/  IMAD R26, R2, R4, R5 ;  /* 0x00000004021a7224 */ /* 0x000fce00078e0205 */
.L_x_15710:
[----:B------:R-:W-:-:S05]  /*1bc40*/  LOP3.LUT R2, RZ, R2, RZ, 0x33, !PT ;  /* 0x00000002ff027212 */ /* 0x000fca00078e33ff */
[----:B------:R-:W-:Y:S01]  /*1bc50*/  IMAD.IADD R25, R25, 0x1, R2 ;  /* 0x0000000119197824 */ /* 0x000fe200078e0202 */
[----:B------:R-:W-:Y:S06]  /*1bc60*/  BRA `(.L_x_15711) ;  /* 0x00000000001c7947 */ /* 0x000fec0003800000 */
.L_x_15703:
[----:B------:R-:W-:Y:S01]  /*1bc70*/  UMOV UR4, URZ ;  /* 0x0000003f00047c82 */ /* 0x000fe20008000000 */
[----:B------:R-:W-:Y:S01]  /*1bc80*/  UMOV UR5, URZ ;  /* 0x0000003f00057c82 */ /* 0x000fe20008000000 */
[----:B------:R-:W-:Y:S01]  /*1bc90*/  ULDC UR6, c[0x0][0xc3c] ;  /* 0x00030f0000067ab9 */ /* 0x000fe20000000800 */
[----:B------:R-:W-:Y:S02]  /*1bca0*/  IMAD.MOV.U32 R24, RZ, RZ, R0 ;  /* 0x000000ffff187224 */ /* 0x000fe400078e0000 */
[----:B------:R-:W-:Y:S02]  /*1bcb0*/  IMAD.U32 R25, RZ, RZ, UR4 ;  /* 0x00000004ff197e24 */ /* 0x000fe4000f8e00ff */
[----:B------:R-:W-:Y:S02]  /*1bcc0*/  IMAD.U32 R26, RZ, RZ, UR5 ;  /* 0x00000005ff1a7e24 */ /* 0x000fe4000f8e00ff */
[----:B------:R-:W-:-:S07]  /*1bcd0*/  IMAD.U32 R27, RZ, RZ, UR6 ;  /* 0x00000006ff1b7e24 */ /* 0x000fce000f8e00ff */
.L_x_15711:
        /* <DEDUP_REMOVED lines=10> */
.L_x_15700:
[----:B------:R-:W-:Y:S02]  /*1bd80*/  ULDC UR4, c[0x0][0xc3c] ;  /* 0x00030f0000047ab9 */ /* 0x000fe40000000800 */
[----:B----4-:R-:W-:-:S13]  /*1bd90*/  ISETP.GE.AND P0, PT, R27, UR4, PT ;  /* 0x000000041b007c0c */ /* 0x010fda000bf06270 */
[----:B------:R-:W-:Y:S05]  /*1bda0*/  @!P0 BRA `(.L_x_15712) ;  /* 0xffffff9800f48947 */ /* 0x000fea000383ffff */
[----:B------:R-:W-:Y:S05]  /*1bdb0*/  BSYNC B8 ;  /* 0x0000000000087941 */ /* 0x000fea0003800000 */
.L_x_15615:
        /* <DEDUP_REMOVED lines=12> */
.L_x_15944:
[----:B------:R-:W-:Y:S05]  /*1be80*/  BSYNC B0 ;  /* 0x0000000000007941 */ /* 0x000fea0003800000 */
.L_x_15713:
[----:B------:R-:W-:-:S03]  /*1be90*/  UMOV UR4, 0xffffffff ;  /* 0xffffffff00047882 */ /* 0x000fc60000000000 */
[----:B------:R-:W-:Y:S05]  /*1bea0*/  BRA.DIV UR4, `(.L_x_15715) ;  /* 0x00000066049c7947 */ /* 0x000fea000b800000 */
[----:B0-----:R-:W0:Y:S02]  /*1beb0*/  S2R R0, SR_TID.X ;  /* 0x0000000000007919 */ /* 0x001e240000002100 */
[----:B0-----:R-:W-:-:S04]  /*1bec0*/  SHF.R.U32.HI R0, RZ, 0x5, R0 ;  /* 0x00000005ff007819 */ /* 0x001fc80000011600 */
[----:B------:R-:W-:-:S05]  /*1bed0*/  LOP3.LUT R0, R0, 0x3, RZ, 0xc0, !PT ;  /* 0x0000000300007812 */ /* 0x000fca00078ec0ff */
[----:B------:R0:W4:Y:S02]  /*1bee0*/  SHFL.IDX PT, R14, R0, RZ, 0x1f ;  /* 0x00001fff000e7589 */ /* 0x00012400000e0000 */
.L_x_15947:
[----:B----4-:R-:W-:-:S13]  /*1bef0*/  ISETP.NE.AND P0, PT, R14, RZ, PT ;  /* 0x000000ff0e00720c */ /* 0x010fda0003f05270 */
[----:B------:R-:W-:Y:S05]  /*1bf00*/  @P0 BRA `(.L_x_15450) ;  /* 0x0000000000880947 */ /* 0x000fea0003800000 */
[----:B------:R-:W-:-:S03]  /*1bf10*/  UMOV UR4, 0xffffffff ;  /* 0xffffffff00047882 */ /* 0x000fc60000000000 */
[----:B------:R-:W-:Y:S05]  /*1bf20*/  BRA.DIV UR4, `(.L_x_15716) ;  /* 0x0000006604b07947 */ /* 0x000fea000b800000 */
[----:B------:R-:W-:-:S13]  /*1bf30*/  ELECT P6, URZ, PT ;  /* 0x00000000003f782f */ /* 0x000fda00038c0000 */
.L_x_15950:
[----:B------:R-:W-:Y:S05]  /*1bf40*/  @!P6 BRA `(.L_x_15450) ;  /* 0x000000000078e947 */ /* 0x000fea0003800000 */
[----:B0-----:R-:W4:Y:S02]  /*1bf50*/  LDL.LU R0, [R1+0x3c] ;  /* 0x00003c0001007983 */ /* 0x001f240000300800 */
[----:B----4-:R-:W-:-:S04]  /*1bf60*/  LOP3.LUT R0, R0, 0x2, RZ, 0xfc, !PT ;  /* 0x0000000200007812 */ /* 0x010fc800078efcff */
[----:B------:R-:W-:-:S13]  /*1bf70*/  ISETP.NE.AND P0, PT, R0, 0x3, PT ;  /* 0x000000030000780c */ /* 0x000fda0003f05270 */
[----:B------:R-:W-:Y:S05]  /*1bf80*/  @!P0 BRA `(.L_x_15717) ;  /* 0x0000000000048947 */ /* 0x000fea0003800000 */
[----:B------:R-:W-:Y:S01]  /*1bf90*/  BPT.TRAP 0x1 ;  /* 0x000000040000795c */ /* 0x000fe20000300000 */
.L_x_15717:
[C---:B------:R-:W-:Y:S01]  /*1bfa0*/  LEA R3, R22.reuse, R5, 0x3 ;  /* 0x0000000516037211 */ /* 0x040fe200078e18ff */
[----:B------:R-:W-:Y:S01]  /*1bfb0*/  VIADD R22, R22, 0x1 ;  /* 0x0000000116167836 */ /* 0x000fe20000000000 */
[----:B------:R-:W-:-:S04]  /*1bfc0*/  SHF.L.U32 R2, R29, 0x1f, RZ ;  /* 0x0000001f1d027819 */ /* 0x000fc800000006ff */
[----:B------:R-:W0:Y:S01]  /*1bfd0*/  SYNCS.PHASECHK.TRANS64.TRYWAIT P1, [R3+URZ+0x16840], R2 ;  /* 0x01684002030075a7 */ /* 0x000e22000802017f */
[----:B------:R-:W-:-:S04]  /*1bfe0*/  ISETP.NE.AND P2, PT, R22, 0x2, PT ;  /* 0x000000021600780c */ /* 0x000fc80003f45270 */
[----:B------:R-:W-:Y:S01]  /*1bff0*/  SEL R0, RZ, 0x1, P2 ;  /* 0x00000001ff007807 */ /* 0x000fe20001000000 */
[----:B0-----:R-:W-:Y:S08]  /*1c000*/  @!P1 BRA `(.L_x_15718) ;  /* 0x0000006400989947 */ /* 0x001ff00003800000 */
.L_x_15951:
[----:B------:R-:W-:Y:S02]  /*1c010*/  SEL R22, R22, RZ, P2 ;  /* 0x000000ff16167207 */ /* 0x000fe40001000000 */
[----:B------:R-:W-:Y:S01]  /*1c020*/  LOP3.LUT R0, R29, R0, RZ, 0x3c, !PT ;  /* 0x000000001d007212 */ /* 0x000fe200078e3cff */
[----:B------:R-:W-:Y:S06]  /*1c030*/  @!P0 BRA `(.L_x_15719) ;  /* 0x0000000000048947 */ /* 0x000fec0003800000 */
[----:B------:R-:W-:Y:S01]  /*1c040*/  BPT.TRAP 0x1 ;  /* 0x000000040000795c */ /* 0x000fe20000300000 */
.L_x_15719:
[----:B------:R-:W-:Y:S01]  /*1c050*/  IMAD R5, R22, 0x8, R5 ;  /* 0x0000000816057824 */ /* 0x000fe200078e0205 */
[----:B------:R-:W-:-:S04]  /*1c060*/  SHF.L.U32 R0, R0, 0x1f, RZ ;  /* 0x0000001f00007819 */ /* 0x000fc800000006ff */
[----:B------:R-:W4:Y:S02]  /*1c070*/  SYNCS.PHASECHK.TRANS64.TRYWAIT P1, [R5+URZ+0x16840], R0 ;  /* 0x01684000050075a7 */ /* 0x000f24000802017f */
[----:B----4-:R-:W-:Y:S05]  /*1c080*/  @!P1 BRA `(.L_x_15720) ;  /* 0x00000064008c9947 */ /* 0x010fea0003800000 */
.L_x_15952:
[----:B------:R-:W-:Y:S05]  /*1c090*/  @!P0 BRA `(.L_x_15721) ;  /* 0x0000000000048947 */ /* 0x000fea0003800000 */
[----:B------:R-:W-:Y:S01]  /*1c0a0*/  BPT.TRAP 0x1 ;  /* 0x000000040000795c */ /* 0x000fe20000300000 */
.L_x_15721:
[----:B------:R-:W5:Y:S02]  /*1c0b0*/  SYNCS.PHASECHK.TRANS64.TRYWAIT P1, [R3+URZ+0x16860], R2 ;  /* 0x01686002030075a7 */ /* 0x000f64000802017f */
[----:B-----5:R-:W-:Y:S05]  /*1c0c0*/  @!P1 BRA `(.L_x_15722) ;  /* 0x0000006400909947 */ /* 0x020fea0003800000 */
.L_x_15953:
[----:B------:R-:W-:Y:S05]  /*1c0d0*/  @!P0 BRA `(.L_x_15723) ;  /* 0x0000000000048947 */ /* 0x000fea0003800000 */
[----:B------:R-:W-:Y:S01]  /*1c0e0*/  BPT.TRAP 0x1 ;  /* 0x000000040000795c */ /* 0x000fe20000300000 */
.L_x_15723:
[----:B------:R0:W0:Y:S02]  /*1c0f0*/  SYNCS.PHASECHK.TRANS64.TRYWAIT P0, [R5+URZ+0x16860], R0 ;  /* 0x01686000050075a7 */ /* 0x000024000800017f */
[----:B0-----:R-:W-:Y:S05]  /*1c100*/  @!P0 NANOSLEEP.SYNCS 0x989680 ;  /* 0x009896800000895d */ /* 0x001fea0003900000 */
[----:B------:R-:W0:Y:S02]  /*1c110*/  @!P0 SYNCS.PHASECHK.TRANS64 P0, [R5+URZ+0x16860], R0 ;  /* 0x01686000050085a7 */ /* 0x000e24000800007f */
[----:B0-----:R-:W-:Y:S05]  /*1c120*/  @!P0 BRA `(.L_x_15723) ;  /* 0xfffffffc00f08947 */ /* 0x001fea000383ffff */
.L_x_15450:
[----:B------:R-:W-:Y:S05]  /*1c130*/  BSYNC B9 ;  /* 0x0000000000097941 */ /* 0x000fea0003800000 */
.L_x_15447:
[----:B------:R-:W-:Y:S05]  /*1c140*/  EXIT ;  /* 0x000000000000794d */ /* 0x000fea0003800000 */
.L_x_15470:
[----:B0-----:R0:W1:Y:S02]  /*1c150*/  SYNCS.PHASECHK.TRANS64.TRYWAIT P6, [R68+URZ+0x16890], R77 ;  /* 0x0168904d440075a7 */ /* 0x00106400080c017f */
[----:B-1----:R-:W-:Y:S05]  /*1c160*/  @!P6 NANOSLEEP.SYNCS 0x989680 ;  /* 0x009896800000e95d */ /* 0x002fea0003900000 */
[----:B------:R-:W1:Y:S02]  /*1c170*/  @!P6 SYNCS.PHASECHK.TRANS64 P6, [R68+URZ+0x16890], R77 ;  /* 0x0168904d4400e5a7 */ /* 0x000e6400080c007f */
[----:B-1----:R-:W-:Y:S05]  /*1c180*/  @!P6 BRA `(.L_x_15470) ;  /* 0xfffffffc00f0e947 */ /* 0x002fea000383ffff */
[----:B------:R-:W-:Y:S05]  /*1c190*/  BRA `(.L_x_15724) ;  /* 0xfffffe6c00207947 */ /* 0x000fea000383ffff */
.L_x_15471:
        /* <DEDUP_REMOVED lines=8> */
.L_x_15726:
[----:B------:R-:W-:Y:S05]  /*1c220*/  BSYNC B1 ;  /* 0x0000000000017941 */ /* 0x000fea0003800000 */
.L_x_15725:
        /* <DEDUP_REMOVED lines=8> */
.L_x_15727:
[----:B------:R-:W-:Y:S05]  /*1c2b0*/  BRA `(.L_x_15728) ;  /* 0xfffffe6800ec7947 */ /* 0x000fea000383ffff */
.L_x_15480:
        /* <DEDUP_REMOVED lines=8> */
.L_x_15730:
[----:B------:R-:W-:Y:S05]  /*1c340*/  BSYNC B1 ;  /* 0x0000000000017941 */ /* 0x000fea0003800000 */
.L_x_15729:
        /* <DEDUP_REMOVED lines=8> */
.L_x_15731:
[----:B------:R-:W-:Y:S05]  /*1c3d0*/  BRA `(.L_x_15732) ;  /* 0xfffffe7000807947 */ /* 0x000fea000383ffff */
.L_x_15492:
[----:B0-----:R0:W1:Y:S02]  /*1c3e0*/  SYNCS.PHASECHK.TRANS64.TRYWAIT P4, [R68+URZ+0x16890], R77 ;  /* 0x0168904d440075a7 */ /* 0x001064000808017f */
[----:B-1----:R-:W-:Y:S05]  /*1c3f0*/  @!P4 NANOSLEEP.SYNCS 0x989680 ;  /* 0x009896800000c95d */ /* 0x002fea0003900000 */
[----:B------:R-:W1:Y:S02]  /*1c400*/  @!P4 SYNCS.PHASECHK.TRANS64 P4, [R68+URZ+0x16890], R77 ;  /* 0x0168904d4400c5a7 */ /* 0x000e64000808007f */
[----:B-1----:R-:W-:Y:S05]  /*1c410*/  @!P4 BRA `(.L_x_15492) ;  /* 0xfffffffc00f0c947 */ /* 0x002fea000383ffff */
[----:B------:R-:W-:Y:S05]  /*1c420*/  BRA `(.L_x_15733) ;  /* 0xfffffe7c00a47947 */ /* 0x000fea000383ffff */
.L_x_15493:
        /* <DEDUP_REMOVED lines=8> */
.L_x_15735:
[----:B------:R-:W-:Y:S05]  /*1c4b0*/  BSYNC B1 ;  /* 0x0000000000017941 */ /* 0x000fea0003800000 */
.L_x_15734:
        /* <DEDUP_REMOVED lines=8> */
.L_x_15736:
[----:B------:R-:W-:Y:S01]  /*1c540*/  IMAD.MOV.U32 R80, RZ, RZ, R14 ;  /* 0x000000ffff507224 */ /* 0x000fe200078e000e */
[----:B------:R-:W-:Y:S06]  /*1c550*/  BRA `(.L_x_15737) ;  /* 0xfffffe7c00707947 */ /* 0x000fec000383ffff */
.L_x_15498:
        /* <DEDUP_REMOVED lines=8> */
.L_x_15739:
[----:B------:R-:W-:Y:S05]  /*1c5e0*/  BSYNC B1 ;  /* 0x0000000000017941 */ /* 0x000fea0003800000 */
.L_x_15738:
        /* <DEDUP_REMOVED lines=8> */
.L_x_15740:
[----:B------:R-:W-:Y:S01]  /*1c670*/  IMAD.MOV.U32 R84, RZ, RZ, R14 ;  /* 0x000000ffff547224 */ /* 0x000fe200078e000e */
[----:B------:R-:W-:Y:S06]  /*1c680*/  BRA `(.L_x_15741) ;  /* 0xfffffe8400287947 */ /* 0x000fec000383ffff */
.L_x_15503:
[----:B0-----:R0:W1:Y:S02]  /*1c690*/  SYNCS.PHASECHK.TRANS64.TRYWAIT P3, [R68+URZ+0x16890], R77 ;  /* 0x0168904d440075a7 */ /* 0x001064000806017f */
[----:B-1----:R-:W-:Y:S05]  /*1c6a0*/  @!P3 NANOSLEEP.SYNCS 0x989680 ;  /* 0x009896800000b95d */ /* 0x002fea0003900000 */
[----:B------:R-:W1:Y:S02]  /*1c6b0*/  @!P3 SYNCS.PHASECHK.TRANS64 P3, [R68+URZ+0x16890], R77 ;  /* 0x0168904d4400b5a7 */ /* 0x000e64000806007f */
[----:B-1----:R-:W-:Y:S05]  /*1c6c0*/  @!P3 BRA `(.L_x_15503) ;  /* 0xfffffffc00f0b947 */ /* 0x002fea000383ffff */
[----:B------:R-:W-:Y:S05]  /*1c6d0*/  BRA `(.L_x_15742) ;  /* 0xfffffe8c00387947 */ /* 0x000fea000383ffff */
.L_x_15504:
        /* <DEDUP_REMOVED lines=8> */
.L_x_15744:
[----:B------:R-:W-:Y:S05]  /*1c760*/  BSYNC B1 ;  /* 0x0000000000017941 */ /* 0x000fea0003800000 */
.L_x_15743:
        /* <DEDUP_REMOVED lines=8> */
.L_x_15745:
[----:B------:R-:W-:Y:S01]  /*1c7f0*/  IMAD.MOV.U32 R7, RZ, RZ, R14 ;  /* 0x000000ffff077224 */ /* 0x000fe200078e000e */
[----:B------:R-:W-:Y:S06]  /*1c800*/  BRA `(.L_x_15746) ;  /* 0xfffffe8c00547947 */ /* 0x000fec000383ffff */
.L_x_15507:
        /* <DEDUP_REMOVED lines=8> */
.L_x_15748:
[----:B------:R-:W-:Y:S05]  /*1c890*/  BSYNC B1 ;  /* 0x0000000000017941 */ /* 0x000fea0003800000 */
.L_x_15747:
        /* <DEDUP_REMOVED lines=8> */
.L_x_15749:
[----:B------:R-:W-:Y:S01]  /*1c920*/  IMAD.MOV.U32 R7, RZ, RZ, R14 ;  /* 0x000000ffff077224 */ /* 0x000fe200078e000e */
[----:B------:R-:W-:Y:S06]  /*1c930*/  BRA `(.L_x_15750) ;  /* 0xfffffe8c00507947 */ /* 0x000fec000383ffff */
.L_x_15511:
[----:B0-----:R0:W2:Y:S02]  /*1c940*/  SYNCS.PHASECHK.TRANS64.TRYWAIT P4, [R68+URZ+0x168b0], R77 ;  /* 0x0168b04d440075a7 */ /* 0x0010a4000808017f */
[----:B--2---:R-:W-:Y:S05]  /*1c950*/  @!P4 NANOSLEEP.SYNCS 0x989680 ;  /* 0x009896800000c95d */ /* 0x004fea0003900000 */
[----:B------:R-:W2:Y:S02]  /*1c960*/  @!P4 SYNCS.PHASECHK.TRANS64 P4, [R68+URZ+0x168b0], R77 ;  /* 0x0168b04d4400c5a7 */ /* 0x000ea4000808007f */
[----:B--2---:R-:W-:Y:S05]  /*1c970*/  @!P4 BRA `(.L_x_15511) ;  /* 0xfffffffc00f0c947 */ /* 0x004fea000383ffff */
[----:B------:R-:W-:Y:S05]  /*1c980*/  BRA `(.L_x_15751) ;  /* 0xfffffe8c00c87947 */ /* 0x000fea000383ffff */
.L_x_15521:
[----:B------:R-:W0:Y:S01]  /*1c990*/  S2R R4, SR_TID.X ;  /* 0x0000000000047919 */ /* 0x000e220000002100 */
[----:B------:R-:W-:Y:S01]  /*1c9a0*/  BSSY B0, `(.L_x_15752) ;  /* 0x000000c000007945 */ /* 0x000fe20003800000 */
[----:B------:R-:W-:Y:S01]  /*1c9b0*/  MOV R12, RZ ;  /* 0x000000ff000c7202 */ /* 0x000fe20000000f00 */
[----:B----4-:R-:W-:Y:S02]  /*1c9c0*/  IMAD.MOV.U32 R11, RZ, RZ, 0x1f ;  /* 0x0000001fff0b7424 */ /* 0x010fe400078e00ff */
        /* <DEDUP_REMOVED lines=9> */
.L_x_15753:
[----:B------:R-:W-:Y:S05]  /*1ca60*/  BSYNC B0 ;  /* 0x0000000000007941 */ /* 0x000fea0003800000 */
.L_x_15752:
[----:B------:R1:W-:Y:S01]  /*1ca70*/  STL [R1+0x18], R14 ;  /* 0x0000180e01007387 */ /* 0x0003e20000100800 */
[----:B------:R-:W-:Y:S05]  /*1ca80*/  BRA `(.L_x_15754) ;  /* 0xfffffe98000c7947 */ /* 0x000fea000383ffff */
.L_x_15533:
[----:B------:R-:W-:Y:S01]  /*1ca90*/  BSSY B1, `(.L_x_15755) ;  /* 0x0000008000017945 */ /* 0x000fe20003800000 */
[----:B--2---:R-:W-:Y:S02]  /*1caa0*/  IMAD.MOV.U32 R13, RZ, RZ, R6 ;  /* 0x000000ffff0d7224 */ /* 0x004fe400078e0006 */
[----:B------:R-:W-:Y:S02]  /*1cab0*/  IMAD.MOV.U32 R12, RZ, RZ, RZ ;  /* 0x000000ffff0c7224 */ /* 0x000fe400078e00ff */
[----:B------:R-:W-:Y:S02]  /*1cac0*/  IMAD.MOV.U32 R11, RZ, RZ, 0x1c1f ;  /* 0x00001c1fff0b7424 */ /* 0x000fe400078e00ff */
[----:B------:R-:W-:-:S07]  /*1cad0*/  IMAD.MOV.U32 R15, RZ, RZ, -0x1 ;  /* 0xffffffffff0f7424 */ /* 0x000fce00078e00ff */
[----:B-1----:R-:W-:Y:S05]  /*1cae0*/  WARPSYNC.COLLECTIVE R15, `(.L_x_15756) ;  /* 0x000000000f087348 */ /* 0x002fea0003c00000 */
[----:B-1----:R0:W1:Y:S02]  /*1caf0*/  SHFL.IDX P6, R14, R13, R12, R11 ;  /* 0x0000000c0d0e7389 */ /* 0x00206400000c000b */
[----:B01----:R-:W-:Y:S01]  /*1cb00*/  ENDCOLLECTIVE ;  /* 0x000000000000791b */ /* 0x003fe20003800000 */
.L_x_15756:
[----:B------:R-:W-:Y:S05]  /*1cb10*/  BSYNC B1 ;  /* 0x0000000000017941 */ /* 0x000fea0003800000 */
.L_x_15755:
        /* <DEDUP_REMOVED lines=8> */
.L_x_15757:
[----:B------:R-:W-:Y:S02]  /*1cba0*/  IMAD.MOV.U32 R13, RZ, RZ, R8 ;  /* 0x000000ffff0d7224 */ /* 0x000fe400078e0008 */
[----:B------:R-:W-:-:S07]  /*1cbb0*/  IMAD.MOV.U32 R0, RZ, RZ, R14 ;  /* 0x000000ffff007224 */ /* 0x000fce00078e000e */
[----:B------:R-:W-:Y:S05]  /*1cbc0*/  WARPSYNC.COLLECTIVE R15, `(.L_x_15758) ;  /* 0x000000000f087348 */ /* 0x000fea0003c00000 */
[----:B------:R0:W1:Y:S02]  /*1cbd0*/  SHFL.IDX P6, R14, R13, R12, R11 ;  /* 0x0000000c0d0e7389 */ /* 0x00006400000c000b */
[----:B01----:R-:W-:Y:S01]  /*1cbe0*/  ENDCOLLECTIVE ;  /* 0x000000000000791b */ /* 0x003fe20003800000 */
.L_x_15758:
[----:B------:R-:W-:Y:S02]  /*1cbf0*/  IMAD.MOV.U32 R13, RZ, RZ, R7 ;  /* 0x000000ffff0d7224 */ /* 0x000fe400078e0007 */
[----:B------:R-:W-:-:S07]  /*1cc00*/  IMAD.MOV.U32 R5, RZ, RZ, R14 ;  /* 0x000000ffff057224 */ /* 0x000fce00078e000e */
[----:B------:R-:W-:Y:S05]  /*1cc10*/  WARPSYNC.COLLECTIVE R15, `(.L_x_15759) ;  /* 0x000000000f087348 */ /* 0x000fea0003c00000 */
[----:B------:R0:W1:Y:S02]  /*1cc20*/  SHFL.IDX P6, R14, R13, R12, R11 ;  /* 0x0000000c0d0e7389 */ /* 0x00006400000c000b */
[----:B01----:R-:W-:Y:S01]  /*1cc30*/  ENDCOLLECTIVE ;  /* 0x000000000000791b */ /* 0x003fe20003800000 */
.L_x_15759:
[----:B------:R-:W-:Y:S05]  /*1cc40*/  BRA `(.L_x_15760) ;  /* 0xfffffe9c00987947 */ /* 0x000fea000383ffff */
.L_x_15536:
[----:B------:R-:W-:Y:S01]  /*1cc50*/  BSSY B1, `(.L_x_15761) ;  /* 0x0000008000017945 */ /* 0x000fe20003800000 */
[----:B--2---:R-:W-:Y:S01]  /*1cc60*/  IMAD.MOV.U32 R13, RZ, RZ, R6 ;  /* 0x000000ffff0d7224 */ /* 0x004fe200078e0006 */
[----:B------:R-:W-:Y:S01]  /*1cc70*/  MOV R11, 0x1c1f ;  /* 0x00001c1f000b7802 */ /* 0x000fe20000000f00 */
[----:B------:R-:W-:Y:S02]  /*1cc80*/  IMAD.MOV.U32 R12, RZ, RZ, 0x1 ;  /* 0x00000001ff0c7424 */ /* 0x000fe400078e00ff */
[----:B------:R-:W-:-:S07]  /*1cc90*/  IMAD.MOV.U32 R15, RZ, RZ, -0x1 ;  /* 0xffffffffff0f7424 */ /* 0x000fce00078e00ff */
[----:B-1----:R-:W-:Y:S05]  /*1cca0*/  WARPSYNC.COLLECTIVE R15, `(.L_x_15762) ;  /* 0x000000000f087348 */ /* 0x002fea0003c00000 */
[----:B------:R0:W2:Y:S02]  /*1ccb0*/  SHFL.IDX P6, R14, R13, R12, R11 ;  /* 0x0000000c0d0e7389 */ /* 0x0000a400000c000b */
[----:B012---:R-:W-:Y:S01]  /*1ccc0*/  ENDCOLLECTIVE ;  /* 0x000000000000791b */ /* 0x007fe20003800000 */
.L_x_15762:
[----:B------:R-:W-:Y:S05]  /*1ccd0*/  BSYNC B1 ;  /* 0x0000000000017941 */ /* 0x000fea0003800000 */
.L_x_15761:
        /* <DEDUP_REMOVED lines=8> */
.L_x_15763:
[----:B------:R-:W-:Y:S02]  /*1cd60*/  IMAD.MOV.U32 R13, RZ, RZ, R8 ;  /* 0x000000ffff0d7224 */ /* 0x000fe400078e0008 */
[----:B------:R-:W-:-:S07]  /*1cd70*/  IMAD.MOV.U32 R0, RZ, RZ, R14 ;  /* 0x000000ffff007224 */ /* 0x000fce00078e000e */
[----:B------:R-:W-:Y:S05]  /*1cd80*/  WARPSYNC.COLLECTIVE R15, `(.L_x_15764) ;  /* 0x000000000f087348 */ /* 0x000fea0003c00000 */
[----:B------:R0:W1:Y:S02]  /*1cd90*/  SHFL.IDX P6, R14, R13, R12, R11 ;  /* 0x0000000c0d0e7389 */ /* 0x00006400000c000b */
[----:B01----:R-:W-:Y:S01]  /*1cda0*/  ENDCOLLECTIVE ;  /* 0x000000000000791b */ /* 0x003fe20003800000 */
.L_x_15764:
[----:B------:R-:W-:Y:S01]  /*1cdb0*/  IMAD.MOV.U32 R13, RZ, RZ, R7 ;  /* 0x000000ffff0d7224 */ /* 0x000fe200078e0007 */
[----:B------:R-:W-:-:S07]  /*1cdc0*/  MOV R5, R14 ;  /* 0x0000000e00057202 */ /* 0x000fce0000000f00 */
[----:B------:R-:W-:Y:S05]  /*1cdd0*/  WARPSYNC.COLLECTIVE R15, `(.L_x_15765) ;  /* 0x000000000f087348 */ /* 0x000fea0003c00000 */
[----:B------:R0:W1:Y:S02]  /*1cde0*/  SHFL.IDX P6, R14, R13, R12, R11 ;  /* 0x0000000c0d0e7389 */ /* 0x00006400000c000b */
[----:B01----:R-:W-:Y:S01]  /*1cdf0*/  ENDCOLLECTIVE ;  /* 0x000000000000791b */ /* 0x003fe20003800000 */
.L_x_15765:
[----:B------:R-:W-:Y:S05]  /*1ce00*/  BRA `(.L_x_15766) ;  /* 0xfffffea000047947 */ /* 0x000fea000383ffff */
.L_x_15540:
[----:B0-----:R0:W1:Y:S02]  /*1ce10*/  SYNCS.PHASECHK.TRANS64.TRYWAIT P0, [R2+URZ+0x16800], R41 ;  /* 0x01680029020075a7 */ /* 0x001064000800017f */
[----:B-1----:R-:W-:Y:S05]  /*1ce20*/  @!P0 NANOSLEEP.SYNCS 0x989680 ;  /* 0x009896800000895d */ /* 0x002fea0003900000 */
[----:B------:R-:W1:Y:S02]  /*1ce30*/  @!P0 SYNCS.PHASECHK.TRANS64 P0, [R2+URZ+0x16800], R41 ;  /* 0x01680029020085a7 */ /* 0x000e64000800007f */
[----:B-1----:R-:W-:Y:S05]  /*1ce40*/  @!P0 BRA `(.L_x_15540) ;  /* 0xfffffffc00f08947 */ /* 0x002fea000383ffff */
[----:B------:R-:W-:Y:S05]  /*1ce50*/  BRA `(.L_x_15767) ;  /* 0xfffffea400107947 */ /* 0x000fea000383ffff */
.L_x_15548:
[----:B------:R-:W0:Y:S01]  /*1ce60*/  LDC R41, c[0x0][0x3f4] ;  /* 0x0000fd00ff297b82 */ /* 0x000e220000000800 */
[----:B------:R-:W-:Y:S01]  /*1ce70*/  BSSY B1, `(.L_x_15768) ;  /* 0x0000008000017945 */ /* 0x000fe20003800000 */
[----:B--2---:R-:W-:Y:S02]  /*1ce80*/  IMAD.MOV.U32 R13, RZ, RZ, R26 ;  /* 0x000000ffff0d7224 */ /* 0x004fe400078e001a */
[----:B------:R-:W-:Y:S02]  /*1ce90*/  IMAD.MOV.U32 R12, RZ, RZ, RZ ;  /* 0x000000ffff0c7224 */ /* 0x000fe400078e00ff */
[----:B----4-:R-:W-:Y:S02]  /*1cea0*/  IMAD.MOV.U32 R11, RZ, RZ, 0x1c1f ;  /* 0x00001c1fff0b7424 */ /* 0x010fe400078e00ff */
[----:B------:R-:W-:-:S07]  /*1ceb0*/  IMAD.MOV.U32 R15, RZ, RZ, -0x1 ;  /* 0xffffffffff0f7424 */ /* 0x000fce00078e00ff */
[----:B01----:R-:W-:Y:S05]  /*1cec0*/  WARPSYNC.COLLECTIVE R15, `(.L_x_15769) ;  /* 0x000000000f087348 */ /* 0x003fea0003c00000 */
[----:B-1----:R1:W2:Y:S02]  /*1ced0*/  SHFL.IDX P6, R14, R13, R12, R11 ;  /* 0x0000000c0d0e7389 */ /* 0x0022a400000c000b */
[----:B012---:R-:W-:Y:S01]  /*1cee0*/  ENDCOLLECTIVE ;  /* 0x000000000000791b */ /* 0x007fe20003800000 */
.L_x_15769:
[----:B------:R-:W-:Y:S05]  /*1cef0*/  BSYNC B1 ;  /* 0x0000000000017941 */ /* 0x000fea0003800000 */
.L_x_15768:
[----:B------:R0:W5:Y:S01]  /*1cf00*/  LDL R10, [R1+0x14] ;  /* 0x00001400010a7983 */ /* 0x0001620000100800 */
[----:B------:R-:W-:Y:S01]  /*1cf10*/  IMAD.MOV.U32 R13, RZ, RZ, R25 ;  /* 0x000000ffff0d7224 */ /* 0x000fe200078e0019 */
[----:B------:R-:W-:Y:S01]  /*1cf20*/  MOV R11, 0x1c1f ;  /* 0x00001c1f000b7802 */ /* 0x000fe20000000f00 */
[----:B------:R-:W-:Y:S01]  /*1cf30*/  IMAD.MOV.U32 R12, RZ, RZ, RZ ;  /* 0x000000ffff0c7224 */ /* 0x000fe200078e00ff */
[----:B------:R-:W-:Y:S01]  /*1cf40*/  ISETP.GE.AND P0, PT, R16, R41, PT ;  /* 0x000000291000720c */ /* 0x000fe20003f06270 */
[----:B------:R-:W-:Y:S02]  /*1cf50*/  IMAD.MOV.U32 R15, RZ, RZ, -0x1 ;  /* 0xffffffffff0f7424 */ /* 0x000fe400078e00ff */
[----:B------:R-:W-:-:S10]  /*1cf60*/  IMAD.MOV.U32 R0, RZ, RZ, R14 ;  /* 0x000000ffff007224 */ /* 0x000fd400078e000e */
[----:B0----5:R-:W-:Y:S05]  /*1cf70*/  WARPSYNC.COLLECTIVE R15, `(.L_x_15770) ;  /* 0x000000000f087348 */ /* 0x021fea0003c00000 */
[----:B------:R1:W2:Y:S02]  /*1cf80*/  SHFL.IDX P6, R14, R13, R12, R11 ;  /* 0x0000000c0d0e7389 */ /* 0x0002a400000c000b */
[----:B012--5:R-:W-:Y:S01]  /*1cf90*/  ENDCOLLECTIVE ;  /* 0x000000000000791b */ /* 0x027fe20003800000 */
.L_x_15770:
[----:B------:R-:W-:Y:S02]  /*1cfa0*/  IMAD.MOV.U32 R13, RZ, RZ, R24 ;  /* 0x000000ffff0d7224 */ /* 0x000fe400078e0018 */
[----:B------:R-:W-:-:S07]  /*1cfb0*/  IMAD.MOV.U32 R3, RZ, RZ, R14 ;  /* 0x000000ffff037224 */ /* 0x000fce00078e000e */
[----:B------:R-:W-:Y:S05]  /*1cfc0*/  WARPSYNC.COLLECTIVE R15, `(.L_x_15771) ;  /* 0x000000000f087348 */ /* 0x000fea0003c00000 */
[----:B------:R0:W1:Y:S02]  /*1cfd0*/  SHFL.IDX P6, R14, R13, R12, R11 ;  /* 0x0000000c0d0e7389 */ /* 0x00006400000c000b */
[----:B01----:R-:W-:Y:S01]  /*1cfe0*/  ENDCOLLECTIVE ;  /* 0x000000000000791b */ /* 0x003fe20003800000 */
.L_x_15771:
[----:B------:R-:W-:Y:S02]  /*1cff0*/  IMAD.MOV.U32 R13, RZ, RZ, R27 ;  /* 0x000000ffff0d7224 */ /* 0x000fe400078e001b */
[----:B------:R-:W-:-:S07]  /*1d000*/  IMAD.MOV.U32 R4, RZ, RZ, R14 ;  /* 0x000000ffff047224 */ /* 0x000fce00078e000e */
[----:B------:R-:W-:Y:S05]  /*1d010*/  WARPSYNC.COLLECTIVE R15, `(.L_x_15772) ;  /* 0x000000000f087348 */ /* 0x000fea0003c00000 */
[----:B------:R0:W1:Y:S02]  /*1d020*/  SHFL.IDX P6, R14, R13, R12, R11 ;  /* 0x0000000c0d0e7389 */ /* 0x00006400000c000b */
[----:B01----:R-:W-:Y:S01]  /*1d030*/  ENDCOLLECTIVE ;  /* 0x000000000000791b */ /* 0x003fe20003800000 */
.L_x_15772:
        /* <DEDUP_REMOVED lines=8> */
[----:B------:R-:W-:-:S05]  /*1d0c0*/  @!P1 IMAD.X R3, R4, 0x1, R21, P2 ;  /* 0x0000000104039824 */ /* 0x000fca00010e0615 */
[----:B------:R-:W-:-:S05]  /*1d0d0*/  @!P1 MOV R15, R3 ;  /* 0x00000003000f9202 */ /* 0x000fca0000000f00 */
        /* <DEDUP_REMOVED lines=8> */
[----:B--2---:R-:W-:Y:S01]  /*1d160*/  @!P1 IMAD.MOV.U32 R39, RZ, RZ, R11 ;  /* 0x000000ffff279224 */ /* 0x004fe200078e000b */
[----:B------:R-:W-:Y:S01]  /*1d170*/  MOV R11, 0x1c1f ;  /* 0x00001c1f000b7802 */ /* 0x000fe20000000f00 */
[----:B------:R-:W-:-:S02]  /*1d180*/  @!P1 IMAD.MOV.U32 R36, RZ, RZ, R8 ;  /* 0x000000ffff249224 */ /* 0x000fc400078e0008 */
[----:B------:R-:W-:Y:S01]  /*1d190*/  @!P1 IMAD.MOV.U32 R37, RZ, RZ, R9 ;  /* 0x000000ffff259224 */ /* 0x000fe200078e0009 */
[----:B------:R-:W-:-:S07]  /*1d1a0*/  MOV R9, R39 ;  /* 0x0000002700097202 */ /* 0x000fce0000000f00 */
[----:B-----5:R-:W-:Y:S05]  /*1d1b0*/  WARPSYNC.COLLECTIVE R15, `(.L_x_15773) ;  /* 0x000000000f087348 */ /* 0x020fea0003c00000 */
[----:B------:R0:W1:Y:S02]  /*1d1c0*/  SHFL.IDX P6, R14, R13, R12, R11 ;  /* 0x0000000c0d0e7389 */ /* 0x00006400000c000b */
[----:B01---5:R-:W-:Y:S01]  /*1d1d0*/  ENDCOLLECTIVE ;  /* 0x000000000000791b */ /* 0x023fe20003800000 */
.L_x_15773:
[----:B------:R-:W-:Y:S02]  /*1d1e0*/  IMAD.MOV.U32 R0, RZ, RZ, R36 ;  /* 0x000000ffff007224 */ /* 0x000fe400078e0024 */
[----:B------:R-:W-:Y:S02]  /*1d1f0*/  IMAD.MOV.U32 R3, RZ, RZ, R37 ;  /* 0x000000ffff037224 */ /* 0x000fe400078e0025 */
[----:B------:R-:W-:Y:S01]  /*1d200*/  @!P1 IMAD.MOV.U32 R38, RZ, RZ, R10 ;  /* 0x000000ffff269224 */ /* 0x000fe200078e000a */
[----:B------:R-:W-:Y:S02]  /*1d210*/  PRMT R48, R0, 0x7610, R48 ;  /* 0x0000761000307816 */ /* 0x000fe40000000030 */
[----:B------:R-:W-:Y:S01]  /*1d220*/  PRMT R34, R34, 0x5410, R3 ;  /* 0x0000541022227816 */ /* 0x000fe20000000003 */
[----:B------:R-:W-:Y:S02]  /*1d230*/  IMAD.MOV.U32 R8, RZ, RZ, R38 ;  /* 0x000000ffff087224 */ /* 0x000fe400078e0026 */
[----:B------:R-:W-:Y:S01]  /*1d240*/  @!P1 IMAD.MOV.U32 R30, RZ, RZ, R4 ;  /* 0x000000ffff1e9224 */ /* 0x000fe200078e0004 */
[----:B------:R-:W-:Y:S01]  /*1d250*/  PRMT R34, R9, 0x7610, R34 ;  /* 0x0000761009227816 */ /* 0x000fe20000000022 */
[----:B------:R-:W-:Y:S01]  /*1d260*/  @!P1 IMAD.MOV.U32 R31, RZ, RZ, R5 ;  /* 0x000000ffff1f9224 */ /* 0x000fe200078e0005 */
[----:B------:R-:W-:Y:S01]  /*1d270*/  PRMT R33, R8, 0x7610, R33 ;  /* 0x0000761008217816 */ /* 0x000fe20000000021 */
[----:B------:R-:W-:-:S02]  /*1d280*/  IMAD.MOV.U32 R13, RZ, RZ, R25 ;  /* 0x000000ffff0d7224 */ /* 0x000fc400078e0019 */
[----:B------:R-:W-:Y:S02]  /*1d290*/  @!P1 IMAD.MOV.U32 R20, RZ, RZ, R6 ;  /* 0x000000ffff149224 */ /* 0x000fe400078e0006 */
        /* <DEDUP_REMOVED lines=8> */
.L_x_15774:
        /* <DEDUP_REMOVED lines=11> */
.L_x_15775:
[----:B------:R-:W-:Y:S02]  /*1d3d0*/  IMAD.MOV.U32 R13, RZ, RZ, R27 ;  /* 0x000000ffff0d7224 */ /* 0x000fe400078e001b */
[----:B------:R-:W-:-:S07]  /*1d3e0*/  IMAD.MOV.U32 R24, RZ, RZ, R14 ;  /* 0x000000ffff187224 */ /* 0x000fce00078e000e */
[----:B------:R-:W-:Y:S05]  /*1d3f0*/  WARPSYNC.COLLECTIVE R15, `(.L_x_15776) ;  /* 0x000000000f087348 */ /* 0x000fea0003c00000 */
[----:B------:R0:W1:Y:S02]  /*1d400*/  SHFL.IDX P6, R14, R13, R12, R11 ;  /* 0x0000000c0d0e7389 */ /* 0x00006400000c000b */
[----:B01----:R-:W-:Y:S01]  /*1d410*/  ENDCOLLECTIVE ;  /* 0x000000000000791b */ /* 0x003fe20003800000 */
.L_x_15776:
[----:B------:R-:W-:Y:S05]  /*1d420*/  BRA `(.L_x_15777) ;  /* 0xfffffeb000407947 */ /* 0x000fea000383ffff */
.L_x_15552:
[----:B0-----:R0:W1:Y:S02]  /*1d430*/  SYNCS.PHASECHK.TRANS64.TRYWAIT P1, [R2+URZ+0x16800], R13 ;  /* 0x0168000d020075a7 */ /* 0x001064000802017f */
[----:B-1----:R-:W-:Y:S05]  /*1d440*/  @!P1 NANOSLEEP.SYNCS 0x989680 ;  /* 0x009896800000995d */ /* 0x002fea0003900000 */
[----:B------:R-:W1:Y:S02]  /*1d450*/  @!P1 SYNCS.PHASECHK.TRANS64 P1, [R2+URZ+0x16800], R13 ;  /* 0x0168000d020095a7 */ /* 0x000e64000802007f */
[----:B-1----:R-:W-:Y:S05]  /*1d460*/  @!P1 BRA `(.L_x_15552) ;  /* 0xfffffffc00f09947 */ /* 0x002fea000383ffff */
[----:B------:R-:W-:Y:S05]  /*1d470*/  BRA `(.L_x_15778) ;  /* 0xfffffeb000e87947 */ /* 0x000fea000383ffff */
.L_x_15558:
[----:B--2---:R2:W3:Y:S02]  /*1d480*/  SYNCS.PHASECHK.TRANS64.TRYWAIT P1, [R0+URZ+0x16830], R5 ;  /* 0x01683005000075a7 */ /* 0x0044e4000802017f */
[----:B---3--:R-:W-:Y:S05]  /*1d490*/  @!P1 NANOSLEEP.SYNCS 0x989680 ;  /* 0x009896800000995d */ /* 0x008fea0003900000 */
[----:B------:R-:W3:Y:S02]  /*1d4a0*/  @!P1 SYNCS.PHASECHK.TRANS64 P1, [R0+URZ+0x16830], R5 ;  /* 0x01683005000095a7 */ /* 0x000ee4000802007f */
[----:B---3--:R-:W-:Y:S05]  /*1d4b0*/  @!P1 BRA `(.L_x_15558) ;  /* 0xfffffffc00f09947 */ /* 0x008fea000383ffff */
[----:B------:R-:W-:Y:S05]  /*1d4c0*/  BRA `(.L_x_15557) ;  /* 0xfffffec000bc7947 */ /* 0x000fea000383ffff */
.L_x_15565:
[----:B-1----:R1:W2:Y:S02]  /*1d4d0*/  SYNCS.PHASECHK.TRANS64.TRYWAIT P2, [R5+URZ+0x16830], R8 ;  /* 0x01683008050075a7 */ /* 0x0022a4000804017f */
[----:B--2---:R-:W-:Y:S05]  /*1d4e0*/  @!P2 NANOSLEEP.SYNCS 0x989680 ;  /* 0x009896800000a95d */ /* 0x004fea0003900000 */
[----:B------:R-:W2:Y:S02]  /*1d4f0*/  @!P2 SYNCS.PHASECHK.TRANS64 P2, [R5+URZ+0x16830], R8 ;  /* 0x016830080500a5a7 */ /* 0x000ea4000804007f */
[----:B--2---:R-:W-:Y:S05]  /*1d500*/  @!P2 BRA `(.L_x_15565) ;  /* 0xfffffffc00f0a947 */ /* 0x004fea000383ffff */
[----:B------:R-:W-:Y:S05]  /*1d510*/  BRA `(.L_x_15564) ;  /* 0xfffffeec00787947 */ /* 0x000fea000383ffff */
.L_x_15569:
[----:B-1----:R1:W2:Y:S02]  /*1d520*/  SYNCS.PHASECHK.TRANS64.TRYWAIT P1, [R5+URZ+0x16850], R4 ;  /* 0x01685004050075a7 */ /* 0x0022a4000802017f */
[----:B--2---:R-:W-:Y:S05]  /*1d530*/  @!P1 NANOSLEEP.SYNCS 0x989680 ;  /* 0x009896800000995d */ /* 0x004fea0003900000 */
[----:B------:R-:W2:Y:S02]  /*1d540*/  @!P1 SYNCS.PHASECHK.TRANS64 P1, [R5+URZ+0x16850], R4 ;  /* 0x01685004050095a7 */ /* 0x000ea4000802007f */
[----:B--2---:R-:W-:Y:S05]  /*1d550*/  @!P1 BRA `(.L_x_15569) ;  /* 0xfffffffc00f09947 */ /* 0x004fea000383ffff */
[----:B------:R-:W-:Y:S05]  /*1d560*/  BRA `(.L_x_15566) ;  /* 0xfffffef000487947 */ /* 0x000fea000383ffff */
.L_x_15578:
[----:B-1----:R1:W2:Y:S02]  /*1d570*/  SYNCS.PHASECHK.TRANS64.TRYWAIT P1, [R5+URZ+0x16830], R8 ;  /* 0x01683008050075a7 */ /* 0x0022a4000802017f */
[----:B--2---:R-:W-:Y:S05]  /*1d580*/  @!P1 NANOSLEEP.SYNCS 0x989680 ;  /* 0x009896800000995d */ /* 0x004fea0003900000 */
[----:B------:R-:W2:Y:S02]  /*1d590*/  @!P1 SYNCS.PHASECHK.TRANS64 P1, [R5+URZ+0x16830], R8 ;  /* 0x01683008050095a7 */ /* 0x000ea4000802007f */
[----:B--2---:R-:W-:Y:S05]  /*1d5a0*/  @!P1 BRA `(.L_x_15578) ;  /* 0xfffffffc00f09947 */ /* 0x004fea000383ffff */
[----:B------:R-:W-:Y:S05]  /*1d5b0*/  BRA `(.L_x_15577) ;  /* 0xffffff1c00a87947 */ /* 0x000fea000383ffff */
.L_x_15582:
[----:B-1----:R1:W2:Y:S02]  /*1d5c0*/  SYNCS.PHASECHK.TRANS64.TRYWAIT P1, [R5+URZ+0x16850], R4 ;  /* 0x01685004050075a7 */ /* 0x0022a4000802017f */
[----:B--2---:R-:W-:Y:S05]  /*1d5d0*/  @!P1 NANOSLEEP.SYNCS 0x989680 ;  /* 0x009896800000995d */ /* 0x004fea0003900000 */
[----:B------:R-:W2:Y:S02]  /*1d5e0*/  @!P1 SYNCS.PHASECHK.TRANS64 P1, [R5+URZ+0x16850], R4 ;  /* 0x01685004050095a7 */ /* 0x000ea4000802007f */
[----:B--2---:R-:W-:Y:S05]  /*1d5f0*/  @!P1 BRA `(.L_x_15582) ;  /* 0xfffffffc00f09947 */ /* 0x004fea000383ffff */
[----:B------:R-:W-:Y:S05]  /*1d600*/  BRA `(.L_x_15579) ;  /* 0xffffff20006c7947 */ /* 0x000fea000383ffff */
.L_x_15589:
[----:B-1----:R1:W2:Y:S02]  /*1d610*/  SYNCS.PHASECHK.TRANS64.TRYWAIT P1, [R13+URZ+0x16850], R4 ;  /* 0x016850040d0075a7 */ /* 0x0022a4000802017f */
[----:B--2---:R-:W-:Y:S05]  /*1d620*/  @!P1 NANOSLEEP.SYNCS 0x989680 ;  /* 0x009896800000995d */ /* 0x004fea0003900000 */
[----:B------:R-:W2:Y:S02]  /*1d630*/  @!P1 SYNCS.PHASECHK.TRANS64 P1, [R13+URZ+0x16850], R4 ;  /* 0x016850040d0095a7 */ /* 0x000ea4000802007f */
[----:B--2---:R-:W-:Y:S05]  /*1d640*/  @!P1 BRA `(.L_x_15589) ;  /* 0xfffffffc00f09947 */ /* 0x004fea000383ffff */
[----:B------:R-:W-:Y:S05]  /*1d650*/  BRA `(.L_x_15588) ;  /* 0xffffff44003c7947 */ /* 0x000fea000383ffff */
.L_x_15595:
[----:B------:R-:W-:Y:S01]  /*1d660*/  MOV R13, R40 ;  /* 0x00000028000d7202 */ /* 0x000fe20000000f00 */
[----:B------:R-:W-:Y:S02]  /*1d670*/  IMAD.MOV.U32 R12, RZ, RZ, RZ ;  /* 0x000000ffff0c7224 */ /* 0x000fe400078e00ff */
[----:B------:R-:W-:Y:S02]  /*1d680*/  IMAD.MOV.U32 R11, RZ, RZ, 0x181f ;  /* 0x0000181fff0b7424 */ /* 0x000fe400078e00ff */
[----:B------:R-:W-:Y:S02]  /*1d690*/  IMAD.MOV.U32 R15, RZ, RZ, -0x1 ;  /* 0xffffffffff0f7424 */ /* 0x000fe400078e00ff */
[----:B------:R-:W-:-:S07]  /*1d6a0*/  IMAD.IADD R41, R47, 0x1, R49 ;  /* 0x000000012f297824 */ /* 0x000fce00078e0231 */
[----:B-----5:R-:W-:Y:S05]  /*1d6b0*/  WARPSYNC.COLLECTIVE R15, `(.L_x_15779) ;  /* 0x000000000f087348 */ /* 0x020fea0003c00000 */
[----:B------:R0:W1:Y:S02]  /*1d6c0*/  SHFL.IDX P6, R14, R13, R12, R11 ;  /* 0x0000000c0d0e7389 */ /* 0x00006400000c000b */
[----:B01---5:R-:W-:Y:S01]  /*1d6d0*/  ENDCOLLECTIVE ;  /* 0x000000000000791b */ /* 0x023fe20003800000 */
.L_x_15779:
[----:B------:R-:W-:Y:S02]  /*1d6e0*/  VIADD R20, R41, 0x30 ;  /* 0x0000003029147836 */ /* 0x000fe40000000000 */
[----:B------:R-:W-:Y:S02]  /*1d6f0*/  IMAD.MOV.U32 R13, RZ, RZ, R23 ;  /* 0x000000ffff0d7224 */ /* 0x000fe400078e0017 */
[----:B------:R-:W-:-:S07]  /*1d700*/  IMAD.MOV.U32 R0, RZ, RZ, R14 ;  /* 0x000000ffff007224 */ /* 0x000fce00078e000e */
[----:B------:R-:W-:Y:S05]  /*1d710*/  WARPSYNC.COLLECTIVE R15, `(.L_x_15780) ;  /* 0x000000000f087348 */ /* 0x000fea0003c00000 */
[----:B------:R0:W1:Y:S02]  /*1d720*/  SHFL.IDX P6, R14, R13, R12, R11 ;  /* 0x0000000c0d0e7389 */ /* 0x00006400000c000b */
[----:B01----:R-:W-:Y:S01]  /*1d730*/  ENDCOLLECTIVE ;  /* 0x000000000000791b */ /* 0x003fe20003800000 */
.L_x_15780:
[----:B------:R-:W-:Y:S02]  /*1d740*/  ULDC UR4, c[0x0][0xac8] ;  /* 0x0002b20000047ab9 */ /* 0x000fe40000000800 */
[----:B------:R-:W-:-:S04]  /*1d750*/  ISETP.GE.AND P0, PT, R43, UR4, PT ;  /* 0x000000042b007c0c */ /* 0x000fc8000bf06270 */
[CC--:B------:R-:W-:Y:S02]  /*1d760*/  ISETP.GE.OR P3, PT, R41.reuse, R44.reuse, P0 ;  /* 0x0000002c2900720c */ /* 0x0c0fe40000766670 */
[----:B------:R-:W-:Y:S02]  /*1d770*/  ISETP.GE.OR P4, PT, R20, R44, P0 ;  /* 0x0000002c1400720c */ /* 0x000fe40000786670 */
[----:B------:R-:W-:Y:S01]  /*1d780*/  IADD3 R20, R41, 0x60, RZ ;  /* 0x0000006029147810 */ /* 0x000fe20007ffe0ff */
[----:B------:R-:W-:-:S03]  /*1d790*/  IMAD.MOV.U32 R13, RZ, RZ, R40 ;  /* 0x000000ffff0d7224 */ /* 0x000fc600078e0028 */
[----:B------:R-:W-:Y:S01]  /*1d7a0*/  ISETP.GE.OR P2, PT, R20, R44, P0 ;  /* 0x0000002c1400720c */ /* 0x000fe20000746670 */
[----:B------:R-:W-:Y:S02]  /*1d7b0*/  IMAD.MOV.U32 R12, RZ, RZ, 0x1 ;  /* 0x00000001ff0c7424 */ /* 0x000fe400078e00ff */
[----:B------:R-:W-:-:S10]  /*1d7c0*/  IMAD.MOV.U32 R3, RZ, RZ, R14 ;  /* 0x000000ffff037224 */ /* 0x000fd400078e000e */
[----:B------:R-:W-:Y:S05]  /*1d7d0*/  WARPSYNC.COLLECTIVE R15, `(.L_x_15781) ;  /* 0x000000000f087348 */ /* 0x000fea0003c00000 */
[----:B------:R0:W1:Y:S02]  /*1d7e0*/  SHFL.IDX P6, R14, R13, R12, R11 ;  /* 0x0000000c0d0e7389 */ /* 0x00006400000c000b */
[----:B01----:R-:W-:Y:S01]  /*1d7f0*/  ENDCOLLECTIVE ;  /* 0x000000000000791b */ /* 0x003fe20003800000 */
.L_x_15781:
[----:B------:R-:W-:-:S04]  /*1d800*/  @!P3 LEA R28, P5, R43, R3, 0x1 ;  /* 0x000000032b1cb211 */ /* 0x000fc800078a08ff */
[----:B------:R-:W-:Y:S01]  /*1d810*/  @!P3 LEA.HI.X R3, R43, R0, R42, 0x1, P5 ;  /* 0x000000002b03b211 */ /* 0x000fe200028f0c2a */
[----:B------:R-:W-:Y:S01]  /*1d820*/  IMAD.MOV.U32 R13, RZ, RZ, R23 ;  /* 0x000000ffff0d7224 */ /* 0x000fe200078e0017 */
[----:B------:R-:W-:-:S07]  /*1d830*/  MOV R8, R14 ;  /* 0x0000000e00087202 */ /* 0x000fce0000000f00 */
[----:B------:R-:W-:Y:S05]  /*1d840*/  WARPSYNC.COLLECTIVE R15, `(.L_x_15782) ;  /* 0x000000000f087348 */ /* 0x000fea0003c00000 */
[----:B------:R0:W1:Y:S02]  /*1d850*/  SHFL.IDX P6, R14, R13, R12, R11 ;  /* 0x0000000c0d0e7389 */ /* 0x00006400000c000b */
[----:B01----:R-:W-:Y:S01]  /*1d860*/  ENDCOLLECTIVE ;  /* 0x000000000000791b */ /* 0x003fe20003800000 */
.L_x_15782:
[----:B------:R-:W-:Y:S02]  /*1d870*/  IMAD.MOV.U32 R13, RZ, RZ, R40 ;  /* 0x000000ffff0d7224 */ /* 0x000fe400078e0028 */
[----:B------:R-:W-:Y:S02]  /*1d880*/  IMAD.MOV.U32 R12, RZ, RZ, 0x2 ;  /* 0x00000002ff0c7424 */ /* 0x000fe400078e00ff */
[----:B------:R-:W-:-:S07]  /*1d890*/  IMAD.MOV.U32 R9, RZ, RZ, R14 ;  /* 0x000000ffff097224 */ /* 0x000fce00078e000e */
[----:B------:R-:W-:Y:S05]  /*1d8a0*/  WARPSYNC.COLLECTIVE R15, `(.L_x_15783) ;  /* 0x000000000f087348 */ /* 0x000fea0003c00000 */
[----:B------:R0:W1:Y:S02]  /*1d8b0*/  SHFL.IDX P6, R14, R13, R12, R11 ;  /* 0x0000000c0d0e7389 */ /* 0x00006400000c000b */
[----:B01----:R-:W-:Y:S01]  /*1d8c0*/  ENDCOLLECTIVE ;  /* 0x000000000000791b */ /* 0x003fe20003800000 */
.L_x_15783:
        /* <DEDUP_REMOVED lines=11> */
.L_x_15784:
[----:B------:R-:W-:Y:S02]  /*1d980*/  IMAD.MOV.U32 R13, RZ, RZ, R40 ;  /* 0x000000ffff0d7224 */ /* 0x000fe400078e0028 */
[----:B------:R-:W-:Y:S01]  /*1d990*/  IMAD.MOV.U32 R12, RZ, RZ, 0x3 ;  /* 0x00000003ff0c7424 */ /* 0x000fe200078e00ff */
[----:B------:R-:W-:-:S13]  /*1d9a0*/  @!P2 LEA R45, P5, R43, R14, 0x1 ;  /* 0x0000000e2b2da211 */ /* 0x000fda00078a08ff */
[----:B------:R-:W-:Y:S05]  /*1d9b0*/  WARPSYNC.COLLECTIVE R15, `(.L_x_15785) ;  /* 0x000000000f087348 */ /* 0x000fea0003c00000 */
[----:B------:R0:W1:Y:S02]  /*1d9c0*/  SHFL.IDX P6, R14, R13, R12, R11 ;  /* 0x0000000c0d0e7389 */ /* 0x00006400000c000b */
[----:B01----:R-:W-:Y:S01]  /*1d9d0*/  ENDCOLLECTIVE ;  /* 0x000000000000791b */ /* 0x003fe20003800000 */
.L_x_15785:
        /* <DEDUP_REMOVED lines=9> */
.L_x_15786:
[----:B------:R-:W-:Y:S05]  /*1da70*/  BRA `(.L_x_15787) ;  /* 0xffffff5800747947 */ /* 0x000fea000383ffff */
.L_x_15597:
[----:B------:R-:W-:Y:S01]  /*1da80*/  MOV R13, R4 ;  /* 0x00000004000d7202 */ /* 0x000fe20000000f00 */
[----:B------:R-:W-:Y:S02]  /*1da90*/  IMAD.MOV.U32 R12, RZ, RZ, RZ ;  /* 0x000000ffff0c7224 */ /* 0x000fe400078e00ff */
[----:B------:R-:W-:Y:S02]  /*1daa0*/  IMAD.MOV.U32 R11, RZ, RZ, 0x1c1f ;  /* 0x00001c1fff0b7424 */ /* 0x000fe400078e00ff */
[----:B------:R-:W-:-:S07]  /*1dab0*/  IMAD.MOV.U32 R15, RZ, RZ, -0x1 ;  /* 0xffffffffff0f7424 */ /* 0x000fce00078e00ff */
[----:B------:R-:W-:Y:S05]  /*1dac0*/  WARPSYNC.COLLECTIVE R15, `(.L_x_15788) ;  /* 0x000000000f087348 */ /* 0x000fea0003c00000 */
[----:B------:R0:W1:Y:S02]  /*1dad0*/  SHFL.IDX P6, R14, R13, R12, R11 ;  /* 0x0000000c0d0e7389 */ /* 0x00006400000c000b */
[----:B01----:R-:W-:Y:S01]  /*1dae0*/  ENDCOLLECTIVE ;  /* 0x000000000000791b */ /* 0x003fe20003800000 */
.L_x_15788:
[----:B------:R-:W-:Y:S02]  /*1daf0*/  IMAD.MOV.U32 R13, RZ, RZ, R0 ;  /* 0x000000ffff0d7224 */ /* 0x000fe400078e0000 */
[----:B------:R-:W-:-:S07]  /*1db00*/  IMAD.MOV.U32 R3, RZ, RZ, R14 ;  /* 0x000000ffff037224 */ /* 0x000fce00078e000e */
[----:B------:R-:W-:Y:S05]  /*1db10*/  WARPSYNC.COLLECTIVE R15, `(.L_x_15789) ;  /* 0x000000000f087348 */ /* 0x000fea0003c00000 */
[----:B------:R0:W1:Y:S02]  /*1db20*/  SHFL.IDX P6, R14, R13, R12, R11 ;  /* 0x0000000c0d0e7389 */ /* 0x00006400000c000b */
[----:B01----:R-:W-:Y:S01]  /*1db30*/  ENDCOLLECTIVE ;  /* 0x000000000000791b */ /* 0x003fe20003800000 */
.L_x_15789:
[----:B------:R-:W-:Y:S05]  /*1db40*/  BRA `(.L_x_15790) ;  /* 0xffffff5c00507947 */ /* 0x000fea000383ffff */
.L_x_15600:
        /* <DEDUP_REMOVED lines=8> */
.L_x_15792:
[----:B------:R-:W-:Y:S05]  /*1dbd0*/  BSYNC B1 ;  /* 0x0000000000017941 */ /* 0x000fea0003800000 */
.L_x_15791:
        /* <DEDUP_REMOVED lines=8> */
.L_x_15793:
[----:B------:R-:W-:Y:S05]  /*1dc60*/  BRA `(.L_x_15794) ;  /* 0xffffff5c00ac7947 */ /* 0x000fea000383ffff */
.L_x_15604:
[----:B------:R-:W-:Y:S01]  /*1dc70*/  IMAD.MOV.U32 R13, RZ, RZ, R20 ;  /* 0x000000ffff0d7224 */ /* 0x000fe200078e0014 */
[----:B------:R-:W-:Y:S01]  /*1dc80*/  MOV R15, 0xffffffff ;  /* 0xffffffff000f7802 */ /* 0x000fe20000000f00 */
[----:B------:R-:W-:Y:S02]  /*1dc90*/  IMAD.MOV.U32 R12, RZ, RZ, RZ ;  /* 0x000000ffff0c7224 */ /* 0x000fe400078e00ff */
[----:B------:R-:W-:Y:S02]  /*1dca0*/  IMAD.MOV.U32 R11, RZ, RZ, 0x181f ;  /* 0x0000181fff0b7424 */ /* 0x000fe400078e00ff */
[----:B------:R-:W-:Y:S01]  /*1dcb0*/  IMAD R21, R24, R25, RZ ;  /* 0x0000001918157224 */ /* 0x000fe200078e02ff */
[----:B------:R-:W-:-:S07]  /*1dcc0*/  IADD3 R24, R27, R28, RZ ;  /* 0x0000001c1b187210 */ /* 0x000fce0007ffe0ff */
[----:B------:R-:W-:Y:S05]  /*1dcd0*/  WARPSYNC.COLLECTIVE R15, `(.L_x_15795) ;  /* 0x000000000f087348 */ /* 0x000fea0003c00000 */
[----:B------:R0:W1:Y:S02]  /*1dce0*/  SHFL.IDX P6, R14, R13, R12, R11 ;  /* 0x0000000c0d0e7389 */ /* 0x00006400000c000b */
[----:B01----:R-:W-:Y:S01]  /*1dcf0*/  ENDCOLLECTIVE ;  /* 0x000000000000791b */ /* 0x003fe20003800000 */
.L_x_15795:
[C---:B------:R-:W-:Y:S01]  /*1dd00*/  ISETP.GE.OR P3, PT, R24.reuse, R21, P0 ;  /* 0x000000151800720c */ /* 0x040fe20000766670 */
[----:B------:R-:W-:-:S05]  /*1dd10*/  VIADD R8, R24, 0x30 ;  /* 0x0000003018087836 */ /* 0x000fca0000000000 */
        /* <DEDUP_REMOVED lines=8> */
.L_x_15796:
[----:B------:R-:W-:Y:S02]  /*1dda0*/  IMAD.MOV.U32 R13, RZ, RZ, R20 ;  /* 0x000000ffff0d7224 */ /* 0x000fe400078e0014 */
[----:B------:R-:W-:Y:S02]  /*1ddb0*/  IMAD.MOV.U32 R12, RZ, RZ, 0x1 ;  /* 0x00000001ff0c7424 */ /* 0x000fe400078e00ff */
[----:B------:R-:W-:-:S07]  /*1ddc0*/  IMAD.MOV.U32 R3, RZ, RZ, R14 ;  /* 0x000000ffff037224 */ /* 0x000fce00078e000e */
[----:B------:R-:W-:Y:S05]  /*1ddd0*/  WARPSYNC.COLLECTIVE R15, `(.L_x_15797) ;  /* 0x000000000f087348 */ /* 0x000fea0003c00000 */
[----:B------:R0:W1:Y:S02]  /*1dde0*/  SHFL.IDX P6, R14, R13, R12, R11 ;  /* 0x0000000c0d0e7389 */ /* 0x00006400000c000b */
[----:B01----:R-:W-:Y:S01]  /*1ddf0*/  ENDCOLLECTIVE ;  /* 0x000000000000791b */ /* 0x003fe20003800000 */
.L_x_15797:
[----:B------:R-:W-:-:S04]  /*1de00*/  @!P3 LEA R10, P5, R43, R3, 0x1 ;  /* 0x000000032b0ab211 */ /* 0x000fc800078a08ff */
[----:B------:R-:W-:Y:S01]  /*1de10*/  @!P3 LEA.HI.X R3, R43, R0, R42, 0x1, P5 ;  /* 0x000000002b03b211 */ /* 0x000fe200028f0c2a */
[----:B------:R-:W-:Y:S02]  /*1de20*/  IMAD.MOV.U32 R13, RZ, RZ, R7 ;  /* 0x000000ffff0d7224 */ /* 0x000fe400078e0007 */
[----:B------:R-:W-:-:S07]  /*1de30*/  IMAD.MOV.U32 R4, RZ, RZ, R14 ;  /* 0x000000ffff047224 */ /* 0x000fce00078e000e */
[----:B------:R-:W-:Y:S05]  /*1de40*/  WARPSYNC.COLLECTIVE R15, `(.L_x_15798) ;  /* 0x000000000f087348 */ /* 0x000fea0003c00000 */
[----:B------:R0:W1:Y:S02]  /*1de50*/  SHFL.IDX P6, R14, R13, R12, R11 ;  /* 0x0000000c0d0e7389 */ /* 0x00006400000c000b */
[----:B01----:R-:W-:Y:S01]  /*1de60*/  ENDCOLLECTIVE ;  /* 0x000000000000791b */ /* 0x003fe20003800000 */
.L_x_15798:
[----:B------:R-:W-:Y:S02]  /*1de70*/  IMAD.MOV.U32 R13, RZ, RZ, R20 ;  /* 0x000000ffff0d7224 */ /* 0x000fe400078e0014 */
[----:B------:R-:W-:Y:S02]  /*1de80*/  IMAD.MOV.U32 R12, RZ, RZ, 0x2 ;  /* 0x00000002ff0c7424 */ /* 0x000fe400078e00ff */
[----:B------:R-:W-:-:S07]  /*1de90*/  IMAD.MOV.U32 R5, RZ, RZ, R14 ;  /* 0x000000ffff057224 */ /* 0x000fce00078e000e */
[----:B------:R-:W-:Y:S05]  /*1dea0*/  WARPSYNC.COLLECTIVE R15, `(.L_x_15799) ;  /* 0x000000000f087348 */ /* 0x000fea0003c00000 */
[----:B------:R0:W1:Y:S02]  /*1deb0*/  SHFL.IDX P6, R14, R13, R12, R11 ;  /* 0x0000000c0d0e7389 */ /* 0x00006400000c000b */
[----:B01----:R-:W-:Y:S01]  /*1dec0*/  ENDCOLLECTIVE ;  /* 0x000000000000791b */ /* 0x003fe20003800000 */
.L_x_15799:
[----:B------:R-:W-:-:S04]  /*1ded0*/  @!P4 LEA R8, P1, R43, R5, 0x1 ;  /* 0x000000052b08c211 */ /* 0x000fc800078208ff */
[----:B------:R-:W-:Y:S01]  /*1dee0*/  @!P4 LEA.HI.X R9, R43, R4, R42, 0x1, P1 ;  /* 0x000000042b09c211 */ /* 0x000fe200008f0c2a */
[----:B------:R-:W-:Y:S02]  /*1def0*/  IMAD.MOV.U32 R13, RZ, RZ, R7 ;  /* 0x000000ffff0d7224 */ /* 0x000fe400078e0007 */
[----:B------:R-:W-:-:S07]  /*1df00*/  IMAD.MOV.U32 R6, RZ, RZ, R14 ;  /* 0x000000ffff067224 */ /* 0x000fce00078e000e */
[----:B------:R-:W-:Y:S05]  /*1df10*/  WARPSYNC.COLLECTIVE R15, `(.L_x_15800) ;  /* 0x000000000f087348 */ /* 0x000fea0003c00000 */
[----:B------:R0:W1:Y:S02]  /*1df20*/  SHFL.IDX P6, R14, R13, R12, R11 ;  /* 0x0000000c0d0e7389 */ /* 0x00006400000c000b */
[----:B01----:R-:W-:Y:S01]  /*1df30*/  ENDCOLLECTIVE ;  /* 0x000000000000791b */ /* 0x003fe20003800000 */
.L_x_15800:
[----:B------:R-:W-:Y:S01]  /*1df40*/  @!P3 IMAD.MOV.U32 R11, RZ, RZ, R3 ;  /* 0x000000ffff0bb224 */ /* 0x000fe200078e0003 */
[----:B------:R-:W-:Y:S01]  /*1df50*/  MOV R12, 0x3 ;  /* 0x00000003000c7802 */ /* 0x000fe20000000f00 */
[----:B------:R-:W-:-:S03]  /*1df60*/  IMAD.MOV.U32 R13, RZ, RZ, R20 ;  /* 0x000000ffff0d7224 */ /* 0x000fc600078e0014 */
        /* <DEDUP_REMOVED lines=9> */
.L_x_15801:
[----:B------:R0:W-:Y:S01]  /*1e000*/  @!P2 ST.E.128 desc[UR40][R4.64], RZ ;  /* 0x000000ff0400a985 */ /* 0x0001e2000c101d28 */
[----:B------:R-:W-:Y:S02]  /*1e010*/  IMAD.MOV.U32 R13, RZ, RZ, R7 ;  /* 0x000000ffff0d7224 */ /* 0x000fe400078e0007 */
[----:B------:R-:W-:-:S07]  /*1e020*/  IMAD.MOV.U32 R0, RZ, RZ, R14 ;  /* 0x000000ffff007224 */ /* 0x000fce00078e000e */
[----:B0-----:R-:W-:Y:S05]  /*1e030*/  WARPSYNC.COLLECTIVE R15, `(.L_x_15802) ;  /* 0x000000000f087348 */ /* 0x001fea0003c00000 */
[----:B------:R1:W2:Y:S02]  /*1e040*/  SHFL.IDX P6, R14, R13, R12, R11 ;  /* 0x0000000c0d0e7389 */ /* 0x0002a400000c000b */
[----:B012---:R-:W-:Y:S01]  /*1e050*/  ENDCOLLECTIVE ;  /* 0x000000000000791b */ /* 0x007fe20003800000 */
.L_x_15802:
[----:B------:R-:W-:Y:S05]  /*1e060*/  BRA `(.L_x_15803) ;  /* 0xffffff6400bc7947 */ /* 0x000fea000383ffff */
.L_x_15623:
        /* <DEDUP_REMOVED lines=11> */
.L_x_15805:
[----:B------:R-:W-:Y:S05]  /*1e120*/  BSYNC B1 ;  /* 0x0000000000017941 */ /* 0x000fea0003800000 */
.L_x_15804:
[----:B------:R-:W-:Y:S05]  /*1e130*/  BRA `(.L_x_15806) ;  /* 0xffffff8000a87947 */ /* 0x000fea000383ffff */
.L_x_15625:
[----:B------:R-:W-:Y:S01]  /*1e140*/  BSSY B1, `(.L_x_15807) ;  /* 0x0000006000017945 */ /* 0x000fe20003800000 */
[----:B------:R-:W-:-:S07]  /*1e150*/  MOV R15, 0xffffffff ;  /* 0xffffffff000f7802 */ /* 0x000fce0000000f00 */
[----:B012---:R-:W-:Y:S05]  /*1e160*/  WARPSYNC.COLLECTIVE R15, `(.L_x_15808) ;  /* 0x000000000f0c7348 */ /* 0x007fea0003c00000 */
[----:B------:R-:W-:Y:S02]  /*1e170*/  ELECT P6, UR62, PT ;  /* 0x00000000003e782f */ /* 0x000fe400038c0000 */
[----:B------:R-:W-:Y:S01]  /*1e180*/  MOV R14, UR62 ;  /* 0x0000003e000e7c02 */ /* 0x000fe20008000f00 */
[----:B012---:R-:W-:Y:S10]  /*1e190*/  ENDCOLLECTIVE ;  /* 0x000000000000791b */ /* 0x007ff40003800000 */
.L_x_15808:
[----:B------:R-:W-:Y:S05]  /*1e1a0*/  BSYNC B1 ;  /* 0x0000000000017941 */ /* 0x000fea0003800000 */
.L_x_15807:
[----:B------:R-:W-:Y:S05]  /*1e1b0*/  BRA `(.L_x_15624) ;  /* 0xffffff8000a07947 */ /* 0x000fea000383ffff */
.L_x_15627:
[----:B--2---:R2:W3:Y:S02]  /*1e1c0*/  SYNCS.PHASECHK.TRANS64.TRYWAIT P0, [R16+URZ+0x16820], R6 ;  /* 0x01682006100075a7 */ /* 0x0044e4000800017f */
[----:B---3--:R-:W-:Y:S05]  /*1e1d0*/  @!P0 NANOSLEEP.SYNCS 0x989680 ;  /* 0x009896800000895d */ /* 0x008fea0003900000 */
[----:B------:R-:W3:Y:S02]  /*1e1e0*/  @!P0 SYNCS.PHASECHK.TRANS64 P0, [R16+URZ+0x16820], R6 ;  /* 0x01682006100085a7 */ /* 0x000ee4000800007f */
[----:B---3--:R-:W-:Y:S05]  /*1e1f0*/  @!P0 BRA `(.L_x_15627) ;  /* 0xfffffffc00f08947 */ /* 0x008fea000383ffff */
[----:B------:R-:W-:Y:S05]  /*1e200*/  BRA `(.L_x_15809) ;  /* 0xffffff8000b07947 */ /* 0x000fea000383ffff */
.L_x_15631:
[----:B--2---:R2:W3:Y:S02]  /*1e210*/  SYNCS.PHASECHK.TRANS64.TRYWAIT P0, [R6+URZ+0x168a0], R7 ;  /* 0x0168a007060075a7 */ /* 0x0044e4000800017f */
[----:B---3--:R-:W-:Y:S05]  /*1e220*/  @!P0 NANOSLEEP.SYNCS 0x989680 ;  /* 0x009896800000895d */ /* 0x008fea0003900000 */
[----:B------:R-:W3:Y:S02]  /*1e230*/  @!P0 SYNCS.PHASECHK.TRANS64 P0, [R6+URZ+0x168a0], R7 ;  /* 0x0168a007060085a7 */ /* 0x000ee4000800007f */
[----:B---3--:R-:W-:Y:S05]  /*1e240*/  @!P0 BRA `(.L_x_15631) ;  /* 0xfffffffc00f08947 */ /* 0x008fea000383ffff */
[----:B------:R-:W-:Y:S05]  /*1e250*/  BRA `(.L_x_15810) ;  /* 0xffffff8000cc7947 */ /* 0x000fea000383ffff */
.L_x_15636:
[----:B0-----:R0:W1:Y:S02]  /*1e260*/  SYNCS.PHASECHK.TRANS64.TRYWAIT P0, [R6+URZ+0x168c0], R7 ;  /* 0x0168c007060075a7 */ /* 0x001064000800017f */
[----:B-1----:R-:W-:Y:S05]  /*1e270*/  @!P0 NANOSLEEP.SYNCS 0x989680 ;  /* 0x009896800000895d */ /* 0x002fea0003900000 */
[----:B------:R-:W1:Y:S02]  /*1e280*/  @!P0 SYNCS.PHASECHK.TRANS64 P0, [R6+URZ+0x168c0], R7 ;  /* 0x0168c007060085a7 */ /* 0x000e64000800007f */
[----:B-1----:R-:W-:Y:S05]  /*1e290*/  @!P0 BRA `(.L_x_15636) ;  /* 0xfffffffc00f08947 */ /* 0x002fea000383ffff */
[----:B------:R-:W-:Y:S05]  /*1e2a0*/  BRA `(.L_x_15811) ;  /* 0xffffff84004c7947 */ /* 0x000fea000383ffff */
.L_x_15643:
[----:B0-----:R0:W3:Y:S02]  /*1e2b0*/  SYNCS.PHASECHK.TRANS64.TRYWAIT P1, [R6+URZ+0x168a0], R7 ;  /* 0x0168a007060075a7 */ /* 0x0010e4000802017f */
[----:B---3--:R-:W-:Y:S05]  /*1e2c0*/  @!P1 NANOSLEEP.SYNCS 0x989680 ;  /* 0x009896800000995d */ /* 0x008fea0003900000 */
[----:B------:R-:W3:Y:S02]  /*1e2d0*/  @!P1 SYNCS.PHASECHK.TRANS64 P1, [R6+URZ+0x168a0], R7 ;  /* 0x0168a007060095a7 */ /* 0x000ee4000802007f */
[----:B---3--:R-:W-:Y:S05]  /*1e2e0*/  @!P1 BRA `(.L_x_15643) ;  /* 0xfffffffc00f09947 */ /* 0x008fea000383ffff */
[----:B------:R-:W-:Y:S05]  /*1e2f0*/  BRA `(.L_x_15812) ;  /* 0xffffff8800187947 */ /* 0x000fea000383ffff */
.L_x_15648:
[----:B-1----:R1:W2:Y:S02]  /*1e300*/  SYNCS.PHASECHK.TRANS64.TRYWAIT P1, [R6+URZ+0x168c0], R7 ;  /* 0x0168c007060075a7 */ /* 0x0022a4000802017f */
[----:B--2---:R-:W-:Y:S05]  /*1e310*/  @!P1 NANOSLEEP.SYNCS 0x989680 ;  /* 0x009896800000995d */ /* 0x004fea0003900000 */
[----:B------:R-:W2:Y:S02]  /*1e320*/  @!P1 SYNCS.PHASECHK.TRANS64 P1, [R6+URZ+0x168c0], R7 ;  /* 0x0168c007060095a7 */ /* 0x000ea4000802007f */
[----:B--2---:R-:W-:Y:S05]  /*1e330*/  @!P1 BRA `(.L_x_15648) ;  /* 0xfffffffc00f09947 */ /* 0x004fea000383ffff */
[----:B------:R-:W-:Y:S05]  /*1e340*/  BRA `(.L_x_15813) ;  /* 0xffffff8800907947 */ /* 0x000fea000383ffff */
.L_x_15663:
        /* <DEDUP_REMOVED lines=11> */
.L_x_15815:
[----:B------:R-:W-:Y:S05]  /*1e400*/  BSYNC B0 ;  /* 0x0000000000007941 */ /* 0x000fea0003800000 */
.L_x_15814:
[----:B------:R-:W-:Y:S05]  /*1e410*/  BRA `(.L_x_15816) ;  /* 0xffffff9400dc7947 */ /* 0x000fea000383ffff */
.L_x_15666:
[----:B0-----:R0:W1:Y:S02]  /*1e420*/  SYNCS.PHASECHK.TRANS64.TRYWAIT P0, [R3+URZ+0x16840], R4 ;  /* 0x01684004030075a7 */ /* 0x001064000800017f */
[----:B-1----:R-:W-:Y:S05]  /*1e430*/  @!P0 NANOSLEEP.SYNCS 0x989680 ;  /* 0x009896800000895d */ /* 0x002fea0003900000 */
[----:B------:R-:W1:Y:S02]  /*1e440*/  @!P0 SYNCS.PHASECHK.TRANS64 P0, [R3+URZ+0x16840], R4 ;  /* 0x01684004030085a7 */ /* 0x000e64000800007f */
[----:B-1----:R-:W-:Y:S05]  /*1e450*/  @!P0 BRA `(.L_x_15666) ;  /* 0xfffffffc00f08947 */ /* 0x002fea000383ffff */
[----:B------:R-:W-:Y:S05]  /*1e460*/  BRA `(.L_x_15817) ;  /* 0xffffff98002c7947 */ /* 0x000fea000383ffff */
.L_x_15667:
        /* <DEDUP_REMOVED lines=8> */
.L_x_15819:
[----:B------:R-:W-:Y:S05]  /*1e4f0*/  BSYNC B0 ;  /* 0x0000000000007941 */ /* 0x000fea0003800000 */
.L_x_15818:
        /* <DEDUP_REMOVED lines=9> */
.L_x_15820:
[----:B------:R-:W-:Y:S01]  /*1e590*/  IMAD.MOV.U32 R13, RZ, RZ, R2 ;  /* 0x000000ffff0d7224 */ /* 0x000fe200078e0002 */
[----:B------:R-:W-:Y:S01]  /*1e5a0*/  MOV R12, 0x1 ;  /* 0x00000001000c7802 */ /* 0x000fe20000000f00 */
[----:B------:R-:W-:-:S07]  /*1e5b0*/  IMAD.MOV.U32 R7, RZ, RZ, R14 ;  /* 0x000000ffff077224 */ /* 0x000fce00078e000e */
[----:B------:R-:W-:Y:S05]  /*1e5c0*/  WARPSYNC.COLLECTIVE R15, `(.L_x_15821) ;  /* 0x000000000f087348 */ /* 0x000fea0003c00000 */
[----:B------:R0:W1:Y:S02]  /*1e5d0*/  SHFL.IDX P6, R14, R13, R12, R11 ;  /* 0x0000000c0d0e7389 */ /* 0x00006400000c000b */
[----:B01----:R-:W-:Y:S01]  /*1e5e0*/  ENDCOLLECTIVE ;  /* 0x000000000000791b */ /* 0x003fe20003800000 */
.L_x_15821:
        /* <DEDUP_REMOVED lines=15> */
.L_x_15822:
[----:B------:R-:W-:Y:S02]  /*1e6e0*/  @P0 IMAD R8, R5, 0x2, R16 ;  /* 0x0000000205080824 */ /* 0x000fe400078e0210 */
[----:B------:R-:W-:Y:S02]  /*1e6f0*/  IMAD.MOV.U32 R13, RZ, RZ, R2 ;  /* 0x000000ffff0d7224 */ /* 0x000fe400078e0002 */
[----:B------:R-:W-:Y:S02]  /*1e700*/  IMAD.MOV.U32 R12, RZ, RZ, 0x2 ;  /* 0x00000002ff0c7424 */ /* 0x000fe400078e00ff */
[----:B------:R-:W-:-:S07]  /*1e710*/  IMAD.MOV.U32 R7, RZ, RZ, R14 ;  /* 0x000000ffff077224 */ /* 0x000fce00078e000e */
[----:B------:R-:W-:Y:S05]  /*1e720*/  WARPSYNC.COLLECTIVE R15, `(.L_x_15823) ;  /* 0x000000000f087348 */ /* 0x000fea0003c00000 */
[----:B------:R0:W1:Y:S02]  /*1e730*/  SHFL.IDX P6, R14, R13, R12, R11 ;  /* 0x0000000c0d0e7389 */ /* 0x00006400000c000b */
[----:B01----:R-:W-:Y:S01]  /*1e740*/  ENDCOLLECTIVE ;  /* 0x000000000000791b */ /* 0x003fe20003800000 */
.L_x_15823:
        /* <DEDUP_REMOVED lines=15> */
.L_x_15824:
[----:B------:R-:W-:Y:S02]  /*1e840*/  @P0 IMAD R8, R5, 0x2, R16 ;  /* 0x0000000205080824 */ /* 0x000fe400078e0210 */
[----:B------:R-:W-:Y:S02]  /*1e850*/  IMAD.MOV.U32 R13, RZ, RZ, R2 ;  /* 0x000000ffff0d7224 */ /* 0x000fe400078e0002 */
[----:B------:R-:W-:Y:S02]  /*1e860*/  IMAD.MOV.U32 R12, RZ, RZ, 0x3 ;  /* 0x00000003ff0c7424 */ /* 0x000fe400078e00ff */
[----:B------:R-:W-:-:S07]  /*1e870*/  IMAD.MOV.U32 R7, RZ, RZ, R14 ;  /* 0x000000ffff077224 */ /* 0x000fce00078e000e */
[----:B------:R-:W-:Y:S05]  /*1e880*/  WARPSYNC.COLLECTIVE R15, `(.L_x_15825) ;  /* 0x000000000f087348 */ /* 0x000fea0003c00000 */
[----:B------:R0:W1:Y:S02]  /*1e890*/  SHFL.IDX P6, R14, R13, R12, R11 ;  /* 0x0000000c0d0e7389 */ /* 0x00006400000c000b */
[----:B01----:R-:W-:Y:S01]  /*1e8a0*/  ENDCOLLECTIVE ;  /* 0x000000000000791b */ /* 0x003fe20003800000 */
.L_x_15825:
        /* <DEDUP_REMOVED lines=15> */
.L_x_15826:
[----:B------:R-:W-:Y:S02]  /*1e9a0*/  @P0 IMAD R8, R5, 0x2, R16 ;  /* 0x0000000205080824 */ /* 0x000fe400078e0210 */
[----:B------:R-:W-:Y:S02]  /*1e9b0*/  IMAD.MOV.U32 R13, RZ, RZ, R2 ;  /* 0x000000ffff0d7224 */ /* 0x000fe400078e0002 */
[----:B------:R-:W-:Y:S02]  /*1e9c0*/  IMAD.MOV.U32 R12, RZ, RZ, 0x4 ;  /* 0x00000004ff0c7424 */ /* 0x000fe400078e00ff */
[----:B------:R-:W-:-:S07]  /*1e9d0*/  IMAD.MOV.U32 R7, RZ, RZ, R14 ;  /* 0x000000ffff077224 */ /* 0x000fce00078e000e */
[----:B------:R-:W-:Y:S05]  /*1e9e0*/  WARPSYNC.COLLECTIVE R15, `(.L_x_15827) ;  /* 0x000000000f087348 */ /* 0x000fea0003c00000 */
[----:B------:R0:W1:Y:S02]  /*1e9f0*/  SHFL.IDX P6, R14, R13, R12, R11 ;  /* 0x0000000c0d0e7389 */ /* 0x00006400000c000b */
[----:B01----:R-:W-:Y:S01]  /*1ea00*/  ENDCOLLECTIVE ;  /* 0x000000000000791b */ /* 0x003fe20003800000 */
.L_x_15827:
        /* <DEDUP_REMOVED lines=15> */
.L_x_15828:
[----:B------:R-:W-:Y:S01]  /*1eb00*/  @P0 IMAD R8, R5, 0x2, R16 ;  /* 0x0000000205080824 */ /* 0x000fe200078e0210 */
[----:B------:R-:W-:Y:S01]  /*1eb10*/  MOV R13, R2 ;  /* 0x00000002000d7202 */ /* 0x000fe20000000f00 */
[----:B------:R-:W-:Y:S02]  /*1eb20*/  IMAD.MOV.U32 R12, RZ, RZ, 0x5 ;  /* 0x00000005ff0c7424 */ /* 0x000fe400078e00ff */
[----:B------:R-:W-:-:S07]  /*1eb30*/  IMAD.MOV.U32 R7, RZ, RZ, R14 ;  /* 0x000000ffff077224 */ /* 0x000fce00078e000e */
[----:B------:R-:W-:Y:S05]  /*1eb40*/  WARPSYNC.COLLECTIVE R15, `(.L_x_15829) ;  /* 0x000000000f087348 */ /* 0x000fea0003c00000 */
[----:B------:R0:W1:Y:S02]  /*1eb50*/  SHFL.IDX P6, R14, R13, R12, R11 ;  /* 0x0000000c0d0e7389 */ /* 0x00006400000c000b */
[----:B01----:R-:W-:Y:S01]  /*1eb60*/  ENDCOLLECTIVE ;  /* 0x000000000000791b */ /* 0x003fe20003800000 */
.L_x_15829:
        /* <DEDUP_REMOVED lines=15> */
.L_x_15830:
[----:B------:R-:W-:Y:S02]  /*1ec60*/  @P0 IMAD R8, R5, 0x2, R16 ;  /* 0x0000000205080824 */ /* 0x000fe400078e0210 */
[----:B------:R-:W-:Y:S02]  /*1ec70*/  IMAD.MOV.U32 R13, RZ, RZ, R2 ;  /* 0x000000ffff0d7224 */ /* 0x000fe400078e0002 */
[----:B------:R-:W-:Y:S02]  /*1ec80*/  IMAD.MOV.U32 R12, RZ, RZ, 0x6 ;  /* 0x00000006ff0c7424 */ /* 0x000fe400078e00ff */
[----:B------:R-:W-:-:S07]  /*1ec90*/  IMAD.MOV.U32 R7, RZ, RZ, R14 ;  /* 0x000000ffff077224 */ /* 0x000fce00078e000e */
[----:B------:R-:W-:Y:S05]  /*1eca0*/  WARPSYNC.COLLECTIVE R15, `(.L_x_15831) ;  /* 0x000000000f087348 */ /* 0x000fea0003c00000 */
[----:B------:R0:W1:Y:S02]  /*1ecb0*/  SHFL.IDX P6, R14, R13, R12, R11 ;  /* 0x0000000c0d0e7389 */ /* 0x00006400000c000b */
[----:B01----:R-:W-:Y:S01]  /*1ecc0*/  ENDCOLLECTIVE ;  /* 0x000000000000791b */ /* 0x003fe20003800000 */
.L_x_15831:
        /* <DEDUP_REMOVED lines=15> */
.L_x_15832:
[----:B------:R-:W-:Y:S02]  /*1edc0*/  @P0 IMAD R8, R5, 0x2, R16 ;  /* 0x0000000205080824 */ /* 0x000fe400078e0210 */
[----:B------:R-:W-:Y:S02]  /*1edd0*/  IMAD.MOV.U32 R13, RZ, RZ, R2 ;  /* 0x000000ffff0d7224 */ /* 0x000fe400078e0002 */
[----:B------:R-:W-:Y:S02]  /*1ede0*/  IMAD.MOV.U32 R12, RZ, RZ, 0x7 ;  /* 0x00000007ff0c7424 */ /* 0x000fe400078e00ff */
[----:B------:R-:W-:-:S07]  /*1edf0*/  IMAD.MOV.U32 R7, RZ, RZ, R14 ;  /* 0x000000ffff077224 */ /* 0x000fce00078e000e */
[----:B------:R-:W-:Y:S05]  /*1ee00*/  WARPSYNC.COLLECTIVE R15, `(.L_x_15833) ;  /* 0x000000000f087348 */ /* 0x000fea0003c00000 */
[----:B------:R0:W1:Y:S02]  /*1ee10*/  SHFL.IDX P6, R14, R13, R12, R11 ;  /* 0x0000000c0d0e7389 */ /* 0x00006400000c000b */
[----:B01----:R-:W-:Y:S01]  /*1ee20*/  ENDCOLLECTIVE ;  /* 0x000000000000791b */ /* 0x003fe20003800000 */
.L_x_15833:
        /* <DEDUP_REMOVED lines=10> */
.L_x_15834:
[----:B------:R-:W-:Y:S01]  /*1eed0*/  @!PT LDS RZ, [RZ] ;  /* 0x00000000fffff984 */ /* 0x000fe20000000800 */
[----:B------:R-:W-:Y:S01]  /*1eee0*/  @!PT LDS RZ, [RZ] ;  /* 0x00000000fffff984 */ /* 0x000fe20000000800 */
[----:B------:R-:W-:Y:S01]  /*1eef0*/  @!PT LDS RZ, [RZ] ;  /* 0x00000000fffff984 */ /* 0x000fe20000000800 */
[----:B------:R1:W-:Y:S01]  /*1ef00*/  @P0 LDGSTS.E.BYPASS.LTC128B.128 [R8+0x11400], desc[UR40][R6.64], !P2 ;  /* 0x1140000006080fae */ /* 0x0003e2000d101d68 */
[----:B------:R-:W-:Y:S01]  /*1ef10*/  MOV R0, R14 ;  /* 0x0000000e00007202 */ /* 0x000fe20000000f00 */
[----:B------:R-:W-:Y:S06]  /*1ef20*/  BRA `(.L_x_15835) ;  /* 0xffffff94003c7947 */ /* 0x000fec000383ffff */
.L_x_15672:
        /* <DEDUP_REMOVED lines=9> */
.L_x_15836:
[C---:B------:R-:W-:Y:S02]  /*1efc0*/  ISETP.GE.AND P1, PT, R25.reuse, R3, PT ;  /* 0x000000031900720c */ /* 0x040fe40003f26270 */
[----:B------:R-:W-:Y:S01]  /*1efd0*/  IADD3 R8, R25, 0x10, RZ ;  /* 0x0000001019087810 */ /* 0x000fe20007ffe0ff */
[----:B------:R-:W-:Y:S02]  /*1efe0*/  IMAD.MOV.U32 R13, RZ, RZ, R2 ;  /* 0x000000ffff0d7224 */ /* 0x000fe400078e0002 */
[----:B------:R-:W-:-:S08]  /*1eff0*/  IMAD.MOV.U32 R7, RZ, RZ, R14 ;  /* 0x000000ffff077224 */ /* 0x000fd000078e000e */
[----:B------:R-:W-:Y:S05]  /*1f000*/  WARPSYNC.COLLECTIVE R15, `(.L_x_15837) ;  /* 0x000000000f087348 */ /* 0x000fea0003c00000 */
[----:B------:R0:W1:Y:S02]  /*1f010*/  SHFL.IDX P6, R14, R13, R12, R11 ;  /* 0x0000000c0d0e7389 */ /* 0x00006400000c000b */
[----:B01----:R-:W-:Y:S01]  /*1f020*/  ENDCOLLECTIVE ;  /* 0x000000000000791b */ /* 0x003fe20003800000 */
.L_x_15837:
[----:B------:R-:W-:Y:S02]  /*1f030*/  IMAD.MOV.U32 R13, RZ, RZ, R0 ;  /* 0x000000ffff0d7224 */ /* 0x000fe400078e0000 */
[----:B------:R-:W-:Y:S02]  /*1f040*/  IMAD.MOV.U32 R12, RZ, RZ, 0x1 ;  /* 0x00000001ff0c7424 */ /* 0x000fe400078e00ff */
[----:B------:R-:W-:-:S07]  /*1f050*/  IMAD.MOV.U32 R6, RZ, RZ, R14 ;  /* 0x000000ffff067224 */ /* 0x000fce00078e000e */
[----:B------:R-:W-:Y:S05]  /*1f060*/  WARPSYNC.COLLECTIVE R15, `(.L_x_15838) ;  /* 0x000000000f087348 */ /* 0x000fea0003c00000 */
[----:B------:R0:W1:Y:S02]  /*1f070*/  SHFL.IDX P6, R14, R13, R12, R11 ;  /* 0x0000000c0d0e7389 */ /* 0x00006400000c000b */
[----:B01----:R-:W-:Y:S01]  /*1f080*/  ENDCOLLECTIVE ;  /* 0x000000000000791b */ /* 0x003fe20003800000 */
.L_x_15838:
        /* <DEDUP_REMOVED lines=8> */
[----:B0-----:R-:W-:-:S12]  /*1f110*/  IMAD.MOV.U32 R6, RZ, RZ, R14 ;  /* 0x000000ffff067224 */ /* 0x001fd800078e000e */
[----:B------:R-:W-:Y:S05]  /*1f120*/  WARPSYNC.COLLECTIVE R15, `(.L_x_15839) ;  /* 0x000000000f087348 */ /* 0x000fea0003c00000 */
[----:B------:R0:W1:Y:S02]  /*1f130*/  SHFL.IDX P6, R14, R13, R12, R11 ;  /* 0x0000000c0d0e7389 */ /* 0x00006400000c000b */
[----:B01----:R-:W-:Y:S01]  /*1f140*/  ENDCOLLECTIVE ;  /* 0x000000000000791b */ /* 0x003fe20003800000 */
.L_x_15839:
[----:B------:R-:W-:Y:S01]  /*1f150*/  IMAD.MOV.U32 R13, RZ, RZ, R0 ;  /* 0x000000ffff0d7224 */ /* 0x000fe200078e0000 */
[----:B------:R-:W-:Y:S01]  /*1f160*/  MOV R12, 0x2 ;  /* 0x00000002000c7802 */ /* 0x000fe20000000f00 */
[----:B------:R-:W-:-:S07]  /*1f170*/  IMAD.MOV.U32 R7, RZ, RZ, R14 ;  /* 0x000000ffff077224 */ /* 0x000fce00078e000e */
[----:B------:R-:W-:Y:S05]  /*1f180*/  WARPSYNC.COLLECTIVE R15, `(.L_x_15840) ;  /* 0x000000000f087348 */ /* 0x000fea0003c00000 */
[----:B------:R0:W1:Y:S02]  /*1f190*/  SHFL.IDX P6, R14, R13, R12, R11 ;  /* 0x0000000c0d0e7389 */ /* 0x00006400000c000b */
[----:B01----:R-:W-:Y:S01]  /*1f1a0*/  ENDCOLLECTIVE ;  /* 0x000000000000791b */ /* 0x003fe20003800000 */
.L_x_15840:
        /* <DEDUP_REMOVED lines=16> */
.L_x_15841:
[----:B------:R-:W-:Y:S02]  /*1f2b0*/  IMAD.MOV.U32 R13, RZ, RZ, R0 ;  /* 0x000000ffff0d7224 */ /* 0x000fe400078e0000 */
[----:B------:R-:W-:Y:S02]  /*1f2c0*/  IMAD.MOV.U32 R12, RZ, RZ, 0x3 ;  /* 0x00000003ff0c7424 */ /* 0x000fe400078e00ff */
[----:B------:R-:W-:-:S07]  /*1f2d0*/  IMAD.MOV.U32 R7, RZ, RZ, R14 ;  /* 0x000000ffff077224 */ /* 0x000fce00078e000e */
[----:B------:R-:W-:Y:S05]  /*1f2e0*/  WARPSYNC.COLLECTIVE R15, `(.L_x_15842) ;  /* 0x000000000f087348 */ /* 0x000fea0003c00000 */
[----:B------:R0:W1:Y:S02]  /*1f2f0*/  SHFL.IDX P6, R14, R13, R12, R11 ;  /* 0x0000000c0d0e7389 */ /* 0x00006400000c000b */
[----:B01----:R-:W-:Y:S01]  /*1f300*/  ENDCOLLECTIVE ;  /* 0x000000000000791b */ /* 0x003fe20003800000 */
.L_x_15842:
        /* <DEDUP_REMOVED lines=16> */
.L_x_15843:
[----:B------:R-:W-:Y:S02]  /*1f410*/  IMAD.MOV.U32 R13, RZ, RZ, R0 ;  /* 0x000000ffff0d7224 */ /* 0x000fe400078e0000 */
[----:B------:R-:W-:Y:S02]  /*1f420*/  IMAD.MOV.U32 R12, RZ, RZ, 0x4 ;  /* 0x00000004ff0c7424 */ /* 0x000fe400078e00ff */
[----:B------:R-:W-:-:S07]  /*1f430*/  IMAD.MOV.U32 R7, RZ, RZ, R14 ;  /* 0x000000ffff077224 */ /* 0x000fce00078e000e */
[----:B------:R-:W-:Y:S05]  /*1f440*/  WARPSYNC.COLLECTIVE R15, `(.L_x_15844) ;  /* 0x000000000f087348 */ /* 0x000fea0003c00000 */
[----:B------:R0:W1:Y:S02]  /*1f450*/  SHFL.IDX P6, R14, R13, R12, R11 ;  /* 0x0000000c0d0e7389 */ /* 0x00006400000c000b */
[----:B01----:R-:W-:Y:S01]  /*1f460*/  ENDCOLLECTIVE ;  /* 0x000000000000791b */ /* 0x003fe20003800000 */
.L_x_15844:
        /* <DEDUP_REMOVED lines=16> */
.L_x_15845:
[----:B------:R-:W-:Y:S02]  /*1f570*/  IMAD.MOV.U32 R13, RZ, RZ, R0 ;  /* 0x000000ffff0d7224 */ /* 0x000fe400078e0000 */
[----:B------:R-:W-:Y:S02]  /*1f580*/  IMAD.MOV.U32 R12, RZ, RZ, 0x5 ;  /* 0x00000005ff0c7424 */ /* 0x000fe400078e00ff */
[----:B------:R-:W-:-:S07]  /*1f590*/  IMAD.MOV.U32 R7, RZ, RZ, R14 ;  /* 0x000000ffff077224 */ /* 0x000fce00078e000e */
[----:B------:R-:W-:Y:S05]  /*1f5a0*/  WARPSYNC.COLLECTIVE R15, `(.L_x_15846) ;  /* 0x000000000f087348 */ /* 0x000fea0003c00000 */
[----:B------:R0:W1:Y:S02]  /*1f5b0*/  SHFL.IDX P6, R14, R13, R12, R11 ;  /* 0x0000000c0d0e7389 */ /* 0x00006400000c000b */
[----:B01----:R-:W-:Y:S01]  /*1f5c0*/  ENDCOLLECTIVE ;  /* 0x000000000000791b */ /* 0x003fe20003800000 */
.L_x_15846:
        /* <DEDUP_REMOVED lines=16> */
.L_x_15847:
[----:B------:R-:W-:Y:S01]  /*1f6d0*/  MOV R13, R0 ;  /* 0x00000000000d7202 */ /* 0x000fe20000000f00 */
[----:B------:R-:W-:Y:S02]  /*1f6e0*/  IMAD.MOV.U32 R12, RZ, RZ, 0x6 ;  /* 0x00000006ff0c7424 */ /* 0x000fe400078e00ff */
[----:B------:R-:W-:-:S07]  /*1f6f0*/  IMAD.MOV.U32 R7, RZ, RZ, R14 ;  /* 0x000000ffff077224 */ /* 0x000fce00078e000e */
[----:B------:R-:W-:Y:S05]  /*1f700*/  WARPSYNC.COLLECTIVE R15, `(.L_x_15848) ;  /* 0x000000000f087348 */ /* 0x000fea0003c00000 */
[----:B------:R0:W1:Y:S02]  /*1f710*/  SHFL.IDX P6, R14, R13, R12, R11 ;  /* 0x0000000c0d0e7389 */ /* 0x00006400000c000b */
[----:B01----:R-:W-:Y:S01]  /*1f720*/  ENDCOLLECTIVE ;  /* 0x000000000000791b */ /* 0x003fe20003800000 */
.L_x_15848:
        /* <DEDUP_REMOVED lines=16> */
.L_x_15849:
[----:B------:R-:W-:Y:S02]  /*1f830*/  IMAD.MOV.U32 R13, RZ, RZ, R0 ;  /* 0x000000ffff0d7224 */ /* 0x000fe400078e0000 */
[----:B------:R-:W-:Y:S02]  /*1f840*/  IMAD.MOV.U32 R12, RZ, RZ, 0x7 ;  /* 0x00000007ff0c7424 */ /* 0x000fe400078e00ff */
[----:B------:R-:W-:-:S07]  /*1f850*/  IMAD.MOV.U32 R7, RZ, RZ, R14 ;  /* 0x000000ffff077224 */ /* 0x000fce00078e000e */
[----:B------:R-:W-:Y:S05]  /*1f860*/  WARPSYNC.COLLECTIVE R15, `(.L_x_15850) ;  /* 0x000000000f087348 */ /* 0x000fea0003c00000 */
[----:B------:R0:W1:Y:S02]  /*1f870*/  SHFL.IDX P6, R14, R13, R12, R11 ;  /* 0x0000000c0d0e7389 */ /* 0x00006400000c000b */
[----:B01----:R-:W-:Y:S01]  /*1f880*/  ENDCOLLECTIVE ;  /* 0x000000000000791b */ /* 0x003fe20003800000 */
.L_x_15850:
        /* <DEDUP_REMOVED lines=11> */
.L_x_15851:
        /* <DEDUP_REMOVED lines=11> */
.L_x_15852:
[----:B------:R-:W-:-:S05]  /*1f9f0*/  @!P1 LEA R6, P2, R21, R6, 0x1 ;  /* 0x0000000615069211 */ /* 0x000fca00078408ff */
[----:B------:R-:W-:-:S04]  /*1fa00*/  @!P1 IMAD.X R0, RZ, RZ, R0, P2 ;  /* 0x000000ffff009224 */ /* 0x000fc800010e0600 */
        /* <DEDUP_REMOVED lines=13> */
.L_x_15853:
[----:B------:R-:W-:Y:S02]  /*1fae0*/  IMAD.MOV.U32 R13, RZ, RZ, R4 ;  /* 0x000000ffff0d7224 */ /* 0x000fe400078e0004 */
[----:B------:R-:W-:Y:S02]  /*1faf0*/  IMAD.MOV.U32 R12, RZ, RZ, 0x1 ;  /* 0x00000001ff0c7424 */ /* 0x000fe400078e00ff */
[----:B------:R-:W-:-:S07]  /*1fb00*/  IMAD.MOV.U32 R2, RZ, RZ, R14 ;  /* 0x000000ffff027224 */ /* 0x000fce00078e000e */
[----:B------:R-:W-:Y:S05]  /*1fb10*/  WARPSYNC.COLLECTIVE R15, `(.L_x_15854) ;  /* 0x000000000f087348 */ /* 0x000fea0003c00000 */
[----:B------:R0:W1:Y:S02]  /*1fb20*/  SHFL.IDX P6, R14, R13, R12, R11 ;  /* 0x0000000c0d0e7389 */ /* 0x00006400000c000b */
[----:B01----:R-:W-:Y:S01]  /*1fb30*/  ENDCOLLECTIVE ;  /* 0x000000000000791b */ /* 0x003fe20003800000 */
.L_x_15854:
[----:B------:R-:W-:-:S05]  /*1fb40*/  @!P1 LEA R2, P2, R21, R2, 0x1 ;  /* 0x0000000215029211 */ /* 0x000fca00078408ff */
[----:B------:R-:W-:-:S04]  /*1fb50*/  @!P1 IMAD.X R6, RZ, RZ, R8, P2 ;  /* 0x000000ffff069224 */ /* 0x000fc800010e0608 */
[----:B------:R-:W-:Y:S02]  /*1fb60*/  @!P1 IMAD.MOV.U32 R7, RZ, RZ, R6 ;  /* 0x000000ffff079224 */ /* 0x000fe400078e0006 */
[----:B------:R-:W-:Y:S01]  /*1fb70*/  @!P1 IMAD.MOV.U32 R6, RZ, RZ, R2 ;  /* 0x000000ffff069224 */ /* 0x000fe200078e0002 */
[----:B------:R-:W-:Y:S02]  /*1fb80*/  MOV R13, R5 ;  /* 0x00000005000d7202 */ /* 0x000fe40000000f00 */
[----:B------:R-:W-:Y:S02]  /*1fb90*/  IADD3 R2, R25, 0xa0, RZ ;  /* 0x000000a019027810 */ /* 0x000fe40007ffe0ff */
        /* <DEDUP_REMOVED lines=9> */
.L_x_15855:
[----:B------:R-:W-:Y:S02]  /*1fc30*/  IMAD.MOV.U32 R13, RZ, RZ, R4 ;  /* 0x000000ffff0d7224 */ /* 0x000fe400078e0004 */
[----:B------:R-:W-:Y:S02]  /*1fc40*/  IMAD.MOV.U32 R12, RZ, RZ, 0x2 ;  /* 0x00000002ff0c7424 */ /* 0x000fe400078e00ff */
[----:B------:R-:W-:-:S07]  /*1fc50*/  IMAD.MOV.U32 R6, RZ, RZ, R14 ;  /* 0x000000ffff067224 */ /* 0x000fce00078e000e */
[----:B------:R-:W-:Y:S05]  /*1fc60*/  WARPSYNC.COLLECTIVE R15, `(.L_x_15856) ;  /* 0x000000000f087348 */ /* 0x000fea0003c00000 */
[----:B------:R0:W1:Y:S02]  /*1fc70*/  SHFL.IDX P6, R14, R13, R12, R11 ;  /* 0x0000000c0d0e7389 */ /* 0x00006400000c000b */
[----:B01----:R-:W-:Y:S01]  /*1fc80*/  ENDCOLLECTIVE ;  /* 0x000000000000791b */ /* 0x003fe20003800000 */
.L_x_15856:
        /* <DEDUP_REMOVED lines=13> */
.L_x_15857:
[----:B------:R-:W-:Y:S02]  /*1fd60*/  IMAD.MOV.U32 R13, RZ, RZ, R4 ;  /* 0x000000ffff0d7224 */ /* 0x000fe400078e0004 */
[----:B------:R-:W-:Y:S02]  /*1fd70*/  IMAD.MOV.U32 R12, RZ, RZ, 0x3 ;  /* 0x00000003ff0c7424 */ /* 0x000fe400078e00ff */
[----:B------:R-:W-:-:S07]  /*1fd80*/  IMAD.MOV.U32 R6, RZ, RZ, R14 ;  /* 0x000000ffff067224 */ /* 0x000fce00078e000e */
[----:B------:R-:W-:Y:S05]  /*1fd90*/  WARPSYNC.COLLECTIVE R15, `(.L_x_15858) ;  /* 0x000000000f087348 */ /* 0x000fea0003c00000 */
[----:B------:R0:W1:Y:S02]  /*1fda0*/  SHFL.IDX P6, R14, R13, R12, R11 ;  /* 0x0000000c0d0e7389 */ /* 0x00006400000c000b */
[----:B01----:R-:W-:Y:S01]  /*1fdb0*/  ENDCOLLECTIVE ;  /* 0x000000000000791b */ /* 0x003fe20003800000 */
.L_x_15858:
        /* <DEDUP_REMOVED lines=12> */
.L_x_15859:
[----:B------:R-:W-:Y:S01]  /*1fe80*/  IMAD.MOV.U32 R2, RZ, RZ, R14 ;  /* 0x000000ffff027224 */ /* 0x000fe200078e000e */
[----:B------:R-:W-:Y:S06]  /*1fe90*/  BRA `(.L_x_15860) ;  /* 0xffffff9400287947 */ /* 0x000fec000383ffff */
.L_x_15675:
[----:B-1----:R1:W2:Y:S02]  /*1fea0*/  SYNCS.PHASECHK.TRANS64.TRYWAIT P0, [R16+URZ+0x16820], R0 ;  /* 0x01682000100075a7 */ /* 0x0022a4000800017f */
[----:B--2---:R-:W-:Y:S05]  /*1feb0*/  @!P0 NANOSLEEP.SYNCS 0x989680 ;  /* 0x009896800000895d */ /* 0x004fea0003900000 */
[----:B------:R-:W2:Y:S02]  /*1fec0*/  @!P0 SYNCS.PHASECHK.TRANS64 P0, [R16+URZ+0x16820], R0 ;  /* 0x01682000100085a7 */ /* 0x000ea4000800007f */
[----:B--2---:R-:W-:Y:S05]  /*1fed0*/  @!P0 BRA `(.L_x_15675) ;  /* 0xfffffffc00f08947 */ /* 0x004fea000383ffff */
[----:B------:R-:W-:Y:S05]  /*1fee0*/  BRA `(.L_x_15861) ;  /* 0xffffff9400847947 */ /* 0x000fea000383ffff */
.L_x_15680:
[----:B0-----:R0:W1:Y:S02]  /*1fef0*/  SYNCS.PHASECHK.TRANS64.TRYWAIT P0, [R5+URZ+0x16840], R2 ;  /* 0x01684002050075a7 */ /* 0x001064000800017f */
[----:B-1----:R-:W-:Y:S05]  /*1ff00*/  @!P0 NANOSLEEP.SYNCS 0x989680 ;  /* 0x009896800000895d */ /* 0x002fea0003900000 */
[----:B------:R-:W1:Y:S02]  /*1ff10*/  @!P0 SYNCS.PHASECHK.TRANS64 P0, [R5+URZ+0x16840], R2 ;  /* 0x01684002050085a7 */ /* 0x000e64000800007f */
[----:B-1----:R-:W-:Y:S05]  /*1ff20*/  @!P0 BRA `(.L_x_15680) ;  /* 0xfffffffc00f08947 */ /* 0x002fea000383ffff */
[----:B------:R-:W-:Y:S05]  /*1ff30*/  BRA `(.L_x_15862) ;  /* 0xffffff9800647947 */ /* 0x000fea000383ffff */
.L_x_15681:
        /* <DEDUP_REMOVED lines=8> */
.L_x_15864:
[----:B------:R-:W-:Y:S05]  /*1ffc0*/  BSYNC B1 ;  /* 0x0000000000017941 */ /* 0x000fea0003800000 */
.L_x_15863:
        /* <DEDUP_REMOVED lines=10> */
.L_x_15865:
[----:B------:R-:W-:Y:S02]  /*20070*/  IMAD.MOV.U32 R13, RZ, RZ, R10 ;  /* 0x000000ffff0d7224 */ /* 0x000fe400078e000a */
[----:B------:R-:W-:Y:S02]  /*20080*/  IMAD.MOV.U32 R12, RZ, RZ, 0x1 ;  /* 0x00000001ff0c7424 */ /* 0x000fe400078e00ff */
[----:B------:R-:W-:Y:S01]  /*20090*/  IMAD.SHL.U32 R7, R7, 0x8, RZ ;  /* 0x0000000807077824 */ /* 0x000fe200078e00ff */
[----:B------:R-:W-:-:S07]  /*200a0*/  MOV R2, R14 ;  /* 0x0000000e00027202 */ /* 0x000fce0000000f00 */
[----:B------:R-:W-:Y:S05]  /*200b0*/  WARPSYNC.COLLECTIVE R15, `(.L_x_15866) ;  /* 0x000000000f087348 */ /* 0x000fea0003c00000 */
[----:B------:R0:W1:Y:S02]  /*200c0*/  SHFL.IDX P6, R14, R13, R12, R11 ;  /* 0x0000000c0d0e7389 */ /* 0x00006400000c000b */
[----:B01----:R-:W-:Y:S01]  /*200d0*/  ENDCOLLECTIVE ;  /* 0x000000000000791b */ /* 0x003fe20003800000 */
.L_x_15866:
        /* <DEDUP_REMOVED lines=13> */
.L_x_15867:
[----:B------:R-:W-:Y:S02]  /*201b0*/  IMAD.MOV.U32 R13, RZ, RZ, R10 ;  /* 0x000000ffff0d7224 */ /* 0x000fe400078e000a */
[----:B------:R-:W-:Y:S02]  /*201c0*/  IMAD.MOV.U32 R12, RZ, RZ, 0x2 ;  /* 0x00000002ff0c7424 */ /* 0x000fe400078e00ff */
[----:B------:R-:W-:-:S07]  /*201d0*/  IMAD.MOV.U32 R2, RZ, RZ, R14 ;  /* 0x000000ffff027224 */ /* 0x000fce00078e000e */
[----:B------:R-:W-:Y:S05]  /*201e0*/  WARPSYNC.COLLECTIVE R15, `(.L_x_15868) ;  /* 0x000000000f087348 */ /* 0x000fea0003c00000 */
[----:B------:R0:W1:Y:S02]  /*201f0*/  SHFL.IDX P6, R14, R13, R12, R11 ;  /* 0x0000000c0d0e7389 */ /* 0x00006400000c000b */
[----:B01----:R-:W-:Y:S01]  /*20200*/  ENDCOLLECTIVE ;  /* 0x000000000000791b */ /* 0x003fe20003800000 */
.L_x_15868:
        /* <DEDUP_REMOVED lines=11> */
.L_x_15869:
[----:B------:R-:W-:Y:S02]  /*202c0*/  IMAD.MOV.U32 R13, RZ, RZ, R10 ;  /* 0x000000ffff0d7224 */ /* 0x000fe400078e000a */
[----:B------:R-:W-:Y:S02]  /*202d0*/  IMAD.MOV.U32 R12, RZ, RZ, 0x3 ;  /* 0x00000003ff0c7424 */ /* 0x000fe400078e00ff */
[----:B------:R-:W-:-:S07]  /*202e0*/  IMAD.MOV.U32 R2, RZ, RZ, R14 ;  /* 0x000000ffff027224 */ /* 0x000fce00078e000e */
[----:B------:R-:W-:Y:S05]  /*202f0*/  WARPSYNC.COLLECTIVE R15, `(.L_x_15870) ;  /* 0x000000000f087348 */ /* 0x000fea0003c00000 */
[----:B------:R0:W1:Y:S02]  /*20300*/  SHFL.IDX P6, R14, R13, R12, R11 ;  /* 0x0000000c0d0e7389 */ /* 0x00006400000c000b */
[----:B01----:R-:W-:Y:S01]  /*20310*/  ENDCOLLECTIVE ;  /* 0x000000000000791b */ /* 0x003fe20003800000 */
.L_x_15870:
        /* <DEDUP_REMOVED lines=11> */
.L_x_15871:
[----:B------:R-:W-:Y:S02]  /*203d0*/  IMAD.MOV.U32 R13, RZ, RZ, R10 ;  /* 0x000000ffff0d7224 */ /* 0x000fe400078e000a */
[----:B------:R-:W-:Y:S02]  /*203e0*/  IMAD.MOV.U32 R12, RZ, RZ, 0x4 ;  /* 0x00000004ff0c7424 */ /* 0x000fe400078e00ff */
[----:B------:R-:W-:-:S07]  /*203f0*/  IMAD.MOV.U32 R2, RZ, RZ, R14 ;  /* 0x000000ffff027224 */ /* 0x000fce00078e000e */
[----:B------:R-:W-:Y:S05]  /*20400*/  WARPSYNC.COLLECTIVE R15, `(.L_x_15872) ;  /* 0x000000000f087348 */ /* 0x000fea0003c00000 */
[----:B------:R0:W1:Y:S02]  /*20410*/  SHFL.IDX P6, R14, R13, R12, R11 ;  /* 0x0000000c0d0e7389 */ /* 0x00006400000c000b */
[----:B01----:R-:W-:Y:S01]  /*20420*/  ENDCOLLECTIVE ;  /* 0x000000000000791b */ /* 0x003fe20003800000 */
.L_x_15872:
        /* <DEDUP_REMOVED lines=11> */
.L_x_15873:
[----:B------:R-:W-:Y:S02]  /*204e0*/  IMAD.MOV.U32 R13, RZ, RZ, R10 ;  /* 0x000000ffff0d7224 */ /* 0x000fe400078e000a */
[----:B------:R-:W-:Y:S02]  /*204f0*/  IMAD.MOV.U32 R12, RZ, RZ, 0x5 ;  /* 0x00000005ff0c7424 */ /* 0x000fe400078e00ff */
[----:B------:R-:W-:-:S07]  /*20500*/  IMAD.MOV.U32 R2, RZ, RZ, R14 ;  /* 0x000000ffff027224 */ /* 0x000fce00078e000e */
[----:B------:R-:W-:Y:S05]  /*20510*/  WARPSYNC.COLLECTIVE R15, `(.L_x_15874) ;  /* 0x000000000f087348 */ /* 0x000fea0003c00000 */
[----:B------:R0:W1:Y:S02]  /*20520*/  SHFL.IDX P6, R14, R13, R12, R11 ;  /* 0x0000000c0d0e7389 */ /* 0x00006400000c000b */
[----:B01----:R-:W-:Y:S01]  /*20530*/  ENDCOLLECTIVE ;  /* 0x000000000000791b */ /* 0x003fe20003800000 */
.L_x_15874:
        /* <DEDUP_REMOVED lines=11> */
.L_x_15875:
[----:B------:R-:W-:Y:S02]  /*205f0*/  IMAD.MOV.U32 R13, RZ, RZ, R10 ;  /* 0x000000ffff0d7224 */ /* 0x000fe400078e000a */
[----:B------:R-:W-:Y:S02]  /*20600*/  IMAD.MOV.U32 R12, RZ, RZ, 0x6 ;  /* 0x00000006ff0c7424 */ /* 0x000fe400078e00ff */
[----:B------:R-:W-:-:S07]  /*20610*/  IMAD.MOV.U32 R2, RZ, RZ, R14 ;  /* 0x000000ffff027224 */ /* 0x000fce00078e000e */
[----:B------:R-:W-:Y:S05]  /*20620*/  WARPSYNC.COLLECTIVE R15, `(.L_x_15876) ;  /* 0x000000000f087348 */ /* 0x000fea0003c00000 */
[----:B------:R0:W1:Y:S02]  /*20630*/  SHFL.IDX P6, R14, R13, R12, R11 ;  /* 0x0000000c0d0e7389 */ /* 0x00006400000c000b */
[----:B01----:R-:W-:Y:S01]  /*20640*/  ENDCOLLECTIVE ;  /* 0x000000000000791b */ /* 0x003fe20003800000 */
.L_x_15876:
        /* <DEDUP_REMOVED lines=11> */
.L_x_15877:
[----:B------:R-:W-:Y:S02]  /*20700*/  IMAD.MOV.U32 R13, RZ, RZ, R10 ;  /* 0x000000ffff0d7224 */ /* 0x000fe400078e000a */
[----:B------:R-:W-:Y:S02]  /*20710*/  IMAD.MOV.U32 R12, RZ, RZ, 0x7 ;  /* 0x00000007ff0c7424 */ /* 0x000fe400078e00ff */
[----:B------:R-:W-:-:S07]  /*20720*/  IMAD.MOV.U32 R2, RZ, RZ, R14 ;  /* 0x000000ffff027224 */ /* 0x000fce00078e000e */
[----:B------:R-:W-:Y:S05]  /*20730*/  WARPSYNC.COLLECTIVE R15, `(.L_x_15878) ;  /* 0x000000000f087348 */ /* 0x000fea0003c00000 */
[----:B------:R0:W1:Y:S02]  /*20740*/  SHFL.IDX P6, R14, R13, R12, R11 ;  /* 0x0000000c0d0e7389 */ /* 0x00006400000c000b */
[----:B01----:R-:W-:Y:S01]  /*20750*/  ENDCOLLECTIVE ;  /* 0x000000000000791b */ /* 0x003fe20003800000 */
.L_x_15878:
        /* <DEDUP_REMOVED lines=11> */
.L_x_15879:
[----:B------:R-:W-:Y:S01]  /*20810*/  IMAD.MOV.U32 R2, RZ, RZ, R14 ;  /* 0x000000ffff027224 */ /* 0x000fe200078e000e */
[----:B------:R-:W-:Y:S06]  /*20820*/  BRA `(.L_x_15880) ;  /* 0xffffff9400507947 */ /* 0x000fec000383ffff */
.L_x_15686:
[----:B-1----:R1:W2:Y:S02]  /*20830*/  SYNCS.PHASECHK.TRANS64.TRYWAIT P0, [R5+URZ+0x16860], R2 ;  /* 0x01686002050075a7 */ /* 0x0022a4000800017f */
[----:B--2---:R-:W-:Y:S05]  /*20840*/  @!P0 NANOSLEEP.SYNCS 0x989680 ;  /* 0x009896800000895d */ /* 0x004fea0003900000 */
[----:B------:R-:W2:Y:S02]  /*20850*/  @!P0 SYNCS.PHASECHK.TRANS64 P0, [R5+URZ+0x16860], R2 ;  /* 0x01686002050085a7 */ /* 0x000ea4000800007f */
[----:B--2---:R-:W-:Y:S05]  /*20860*/  @!P0 BRA `(.L_x_15686) ;  /* 0xfffffffc00f08947 */ /* 0x004fea000383ffff */
[----:B------:R-:W-:Y:S05]  /*20870*/  BRA `(.L_x_15881) ;  /* 0xffffff9400a87947 */ /* 0x000fea000383ffff */
.L_x_15687:
        /* <DEDUP_REMOVED lines=8> */
.L_x_15883:
[----:B------:R-:W-:Y:S05]  /*20900*/  BSYNC B1 ;  /* 0x0000000000017941 */ /* 0x000fea0003800000 */
.L_x_15882:
        /* <DEDUP_REMOVED lines=10> */
.L_x_15884:
[----:B------:R-:W-:Y:S02]  /*209b0*/  IMAD.MOV.U32 R13, RZ, RZ, R19 ;  /* 0x000000ffff0d7224 */ /* 0x000fe400078e0013 */
[----:B------:R-:W-:Y:S01]  /*209c0*/  IMAD.MOV.U32 R12, RZ, RZ, 0x1 ;  /* 0x00000001ff0c7424 */ /* 0x000fe200078e00ff */
[----:B------:R-:W-:-:S07]  /*209d0*/  MOV R2, R14 ;  /* 0x0000000e00027202 */ /* 0x000fce0000000f00 */
[----:B------:R-:W-:Y:S05]  /*209e0*/  WARPSYNC.COLLECTIVE R15, `(.L_x_15885) ;  /* 0x000000000f087348 */ /* 0x000fea0003c00000 */
[----:B------:R0:W1:Y:S02]  /*209f0*/  SHFL.IDX P6, R14, R13, R12, R11 ;  /* 0x0000000c0d0e7389 */ /* 0x00006400000c000b */
[----:B01----:R-:W-:Y:S01]  /*20a00*/  ENDCOLLECTIVE ;  /* 0x000000000000791b */ /* 0x003fe20003800000 */
.L_x_15885:
        /* <DEDUP_REMOVED lines=12> */
.L_x_15886:
[----:B------:R-:W-:Y:S01]  /*20ad0*/  MOV R13, R19 ;  /* 0x00000013000d7202 */ /* 0x000fe20000000f00 */
[----:B------:R-:W-:Y:S02]  /*20ae0*/  IMAD.MOV.U32 R12, RZ, RZ, 0x2 ;  /* 0x00000002ff0c7424 */ /* 0x000fe400078e00ff */
[----:B------:R-:W-:-:S07]  /*20af0*/  IMAD.MOV.U32 R2, RZ, RZ, R14 ;  /* 0x000000ffff027224 */ /* 0x000fce00078e000e */
[----:B------:R-:W-:Y:S05]  /*20b00*/  WARPSYNC.COLLECTIVE R15, `(.L_x_15887) ;  /* 0x000000000f087348 */ /* 0x000fea0003c00000 */
[----:B------:R0:W1:Y:S02]  /*20b10*/  SHFL.IDX P6, R14, R13, R12, R11 ;  /* 0x0000000c0d0e7389 */ /* 0x00006400000c000b */
[----:B01----:R-:W-:Y:S01]  /*20b20*/  ENDCOLLECTIVE ;  /* 0x000000000000791b */ /* 0x003fe20003800000 */
.L_x_15887:
        /* <DEDUP_REMOVED lines=12> */
.L_x_15888:
[----:B------:R-:W-:Y:S02]  /*20bf0*/  IMAD.MOV.U32 R13, RZ, RZ, R19 ;  /* 0x000000ffff0d7224 */ /* 0x000fe400078e0013 */
[----:B------:R-:W-:Y:S02]  /*20c00*/  IMAD.MOV.U32 R12, RZ, RZ, 0x3 ;  /* 0x00000003ff0c7424 */ /* 0x000fe400078e00ff */
[----:B------:R-:W-:-:S07]  /*20c10*/  IMAD.MOV.U32 R2, RZ, RZ, R14 ;  /* 0x000000ffff027224 */ /* 0x000fce00078e000e */
[----:B------:R-:W-:Y:S05]  /*20c20*/  WARPSYNC.COLLECTIVE R15, `(.L_x_15889) ;  /* 0x000000000f087348 */ /* 0x000fea0003c00000 */
[----:B------:R0:W1:Y:S02]  /*20c30*/  SHFL.IDX P6, R14, R13, R12, R11 ;  /* 0x0000000c0d0e7389 */ /* 0x00006400000c000b */
[----:B01----:R-:W-:Y:S01]  /*20c40*/  ENDCOLLECTIVE ;  /* 0x000000000000791b */ /* 0x003fe20003800000 */
.L_x_15889:
        /* <DEDUP_REMOVED lines=12> */
.L_x_15890:
[----:B------:R-:W-:Y:S02]  /*20d10*/  IMAD.MOV.U32 R13, RZ, RZ, R19 ;  /* 0x000000ffff0d7224 */ /* 0x000fe400078e0013 */
[----:B------:R-:W-:Y:S02]  /*20d20*/  IMAD.MOV.U32 R12, RZ, RZ, 0x4 ;  /* 0x00000004ff0c7424 */ /* 0x000fe400078e00ff */
[----:B------:R-:W-:-:S07]  /*20d30*/  IMAD.MOV.U32 R2, RZ, RZ, R14 ;  /* 0x000000ffff027224 */ /* 0x000fce00078e000e */
[----:B------:R-:W-:Y:S05]  /*20d40*/  WARPSYNC.COLLECTIVE R15, `(.L_x_15891) ;  /* 0x000000000f087348 */ /* 0x000fea0003c00000 */
[----:B------:R0:W1:Y:S02]  /*20d50*/  SHFL.IDX P6, R14, R13, R12, R11 ;  /* 0x0000000c0d0e7389 */ /* 0x00006400000c000b */
[----:B01----:R-:W-:Y:S01]  /*20d60*/  ENDCOLLECTIVE ;  /* 0x000000000000791b */ /* 0x003fe20003800000 */
.L_x_15891:
        /* <DEDUP_REMOVED lines=12> */
.L_x_15892:
[----:B------:R-:W-:Y:S01]  /*20e30*/  MOV R13, R19 ;  /* 0x00000013000d7202 */ /* 0x000fe20000000f00 */
[----:B------:R-:W-:Y:S02]  /*20e40*/  IMAD.MOV.U32 R12, RZ, RZ, 0x5 ;  /* 0x00000005ff0c7424 */ /* 0x000fe400078e00ff */
[----:B------:R-:W-:-:S07]  /*20e50*/  IMAD.MOV.U32 R2, RZ, RZ, R14 ;  /* 0x000000ffff027224 */ /* 0x000fce00078e000e */
[----:B------:R-:W-:Y:S05]  /*20e60*/  WARPSYNC.COLLECTIVE R15, `(.L_x_15893) ;  /* 0x000000000f087348 */ /* 0x000fea0003c00000 */
[----:B------:R0:W1:Y:S02]  /*20e70*/  SHFL.IDX P6, R14, R13, R12, R11 ;  /* 0x0000000c0d0e7389 */ /* 0x00006400000c000b */
[----:B01----:R-:W-:Y:S01]  /*20e80*/  ENDCOLLECTIVE ;  /* 0x000000000000791b */ /* 0x003fe20003800000 */
.L_x_15893:
        /* <DEDUP_REMOVED lines=12> */
.L_x_15894:
[----:B------:R-:W-:Y:S02]  /*20f50*/  IMAD.MOV.U32 R13, RZ, RZ, R19 ;  /* 0x000000ffff0d7224 */ /* 0x000fe400078e0013 */
[----:B------:R-:W-:Y:S02]  /*20f60*/  IMAD.MOV.U32 R12, RZ, RZ, 0x6 ;  /* 0x00000006ff0c7424 */ /* 0x000fe400078e00ff */
[----:B------:R-:W-:-:S07]  /*20f70*/  IMAD.MOV.U32 R2, RZ, RZ, R14 ;  /* 0x000000ffff027224 */ /* 0x000fce00078e000e */
[----:B------:R-:W-:Y:S05]  /*20f80*/  WARPSYNC.COLLECTIVE R15, `(.L_x_15895) ;  /* 0x000000000f087348 */ /* 0x000fea0003c00000 */
[----:B------:R0:W1:Y:S02]  /*20f90*/  SHFL.IDX P6, R14, R13, R12, R11 ;  /* 0x0000000c0d0e7389 */ /* 0x00006400000c000b */
[----:B01----:R-:W-:Y:S01]  /*20fa0*/  ENDCOLLECTIVE ;  /* 0x000000000000791b */ /* 0x003fe20003800000 */
.L_x_15895:
        /* <DEDUP_REMOVED lines=12> */
.L_x_15896:
[----:B------:R-:W-:Y:S02]  /*21070*/  IMAD.MOV.U32 R13, RZ, RZ, R19 ;  /* 0x000000ffff0d7224 */ /* 0x000fe400078e0013 */
[----:B------:R-:W-:Y:S02]  /*21080*/  IMAD.MOV.U32 R12, RZ, RZ, 0x7 ;  /* 0x00000007ff0c7424 */ /* 0x000fe400078e00ff */
[----:B------:R-:W-:-:S07]  /*21090*/  IMAD.MOV.U32 R2, RZ, RZ, R14 ;  /* 0x000000ffff027224 */ /* 0x000fce00078e000e */
[----:B------:R-:W-:Y:S05]  /*210a0*/  WARPSYNC.COLLECTIVE R15, `(.L_x_15897) ;  /* 0x000000000f087348 */ /* 0x000fea0003c00000 */
[----:B------:R0:W1:Y:S02]  /*210b0*/  SHFL.IDX P6, R14, R13, R12, R11 ;  /* 0x0000000c0d0e7389 */ /* 0x00006400000c000b */
[----:B01----:R-:W-:Y:S01]  /*210c0*/  ENDCOLLECTIVE ;  /* 0x000000000000791b */ /* 0x003fe20003800000 */
.L_x_15897:
        /* <DEDUP_REMOVED lines=11> */
.L_x_15898:
[----:B------:R-:W-:Y:S01]  /*21180*/  IMAD.MOV.U32 R2, RZ, RZ, R14 ;  /* 0x000000ffff027224 */ /* 0x000fe200078e000e */
[----:B------:R-:W-:Y:S06]  /*21190*/  BRA `(.L_x_15899) ;  /* 0xffffff9000547947 */ /* 0x000fec000383ffff */
.L_x_15695:
[----:B0-----:R0:W1:Y:S02]  /*211a0*/  SYNCS.PHASECHK.TRANS64.TRYWAIT P0, [R0+URZ+0x16860], R3 ;  /* 0x01686003000075a7 */ /* 0x001064000800017f */
[----:B-1----:R-:W-:Y:S05]  /*211b0*/  @!P0 NANOSLEEP.SYNCS 0x989680 ;  /* 0x009896800000895d */ /* 0x002fea0003900000 */
[----:B------:R-:W1:Y:S02]  /*211c0*/  @!P0 SYNCS.PHASECHK.TRANS64 P0, [R0+URZ+0x16860], R3 ;  /* 0x01686003000085a7 */ /* 0x000e64000800007f */
[----:B-1----:R-:W-:Y:S05]  /*211d0*/  @!P0 BRA `(.L_x_15695) ;  /* 0xfffffffc00f08947 */ /* 0x002fea000383ffff */
[----:B------:R-:W-:Y:S05]  /*211e0*/  BRA `(.L_x_15900) ;  /* 0xffffff94006c7947 */ /* 0x000fea000383ffff */
.L_x_15696:
        /* <DEDUP_REMOVED lines=8> */
.L_x_15902:
[----:B------:R-:W-:Y:S05]  /*21270*/  BSYNC B0 ;  /* 0x0000000000007941 */ /* 0x000fea0003800000 */
.L_x_15901:
        /* <DEDUP_REMOVED lines=10> */
.L_x_15903:
[----:B------:R-:W-:Y:S01]  /*21320*/  ULDC UR4, c[0x0][0x2f4] ;  /* 0x0000bd0000047ab9 */ /* 0x000fe20000000800 */
[----:B------:R-:W-:Y:S02]  /*21330*/  IMAD.MOV.U32 R13, RZ, RZ, R19 ;  /* 0x000000ffff0d7224 */ /* 0x000fe400078e0013 */
[----:B------:R-:W-:Y:S02]  /*21340*/  IMAD.MOV.U32 R12, RZ, RZ, 0x1 ;  /* 0x00000001ff0c7424 */ /* 0x000fe400078e00ff */
[----:B------:R-:W-:-:S05]  /*21350*/  IMAD.SHL.U32 R2, R2, 0x8, RZ ;  /* 0x0000000802027824 */ /* 0x000fca00078e00ff */
[----:B------:R-:W-:-:S04]  /*21360*/  LOP3.LUT R2, R2, 0x38, RZ, 0xc0, !PT ;  /* 0x0000003802027812 */ /* 0x000fc800078ec0ff */
[C---:B------:R-:W-:Y:S02]  /*21370*/  SHF.L.U32 R5, R2.reuse, 0x1, RZ ;  /* 0x0000000102057819 */ /* 0x040fe400000006ff */
[----:B------:R-:W-:Y:S02]  /*21380*/  ISETP.GE.AND P0, PT, R2, UR4, PT ;  /* 0x0000000402007c0c */ /* 0x000fe4000bf06270 */
[----:B------:R-:W-:-:S13]  /*21390*/  IADD3 R2, P1, R14, R5, RZ ;  /* 0x000000050e027210 */ /* 0x000fda0007f3e0ff */
[----:B------:R-:W-:Y:S05]  /*213a0*/  WARPSYNC.COLLECTIVE R15, `(.L_x_15904) ;  /* 0x000000000f087348 */ /* 0x000fea0003c00000 */
[----:B------:R0:W1:Y:S02]  /*213b0*/  SHFL.IDX P6, R14, R13, R12, R11 ;  /* 0x0000000c0d0e7389 */ /* 0x00006400000c000b */
[----:B01----:R-:W-:Y:S01]  /*213c0*/  ENDCOLLECTIVE ;  /* 0x000000000000791b */ /* 0x003fe20003800000 */
.L_x_15904:
[----:B------:R-:W-:Y:S01]  /*213d0*/  ISETP.LT.OR P2, PT, R6, 0x1, P0 ;  /* 0x000000010600780c */ /* 0x000fe20000741670 */
[----:B------:R-:W-:Y:S02]  /*213e0*/  IMAD.X R3, RZ, RZ, R3, P1 ;  /* 0x000000ffff037224 */ /* 0x000fe400008e0603 */
[----:B------:R-:W-:-:S10]  /*213f0*/  IMAD.MOV.U32 R13, RZ, RZ, R18 ;  /* 0x000000ffff0d7224 */ /* 0x000fd400078e0012 */
[----:B------:R-:W-:Y:S01]  /*21400*/  @!PT LDS RZ, [RZ] ;  /* 0x00000000fffff984 */ /* 0x000fe20000000800 */
[----:B------:R-:W-:Y:S01]  /*21410*/  @!PT LDS RZ, [RZ] ;  /* 0x00000000fffff984 */ /* 0x000fe20000000800 */
[----:B------:R-:W-:Y:S01]  /*21420*/  @!PT LDS RZ, [RZ] ;  /* 0x00000000fffff984 */ /* 0x000fe20000000800 */
[----:B------:R0:W-:Y:S01]  /*21430*/  LDGSTS.E.BYPASS.LTC128B.128 [R4+0x400], desc[UR40][R2.64], !P2 ;  /* 0x0040000002047fae */ /* 0x0001e2000d101d68 */
[----:B------:R-:W-:Y:S01]  /*21440*/  ISETP.LT.OR P2, PT, R6, 0x11, P0 ;  /* 0x000000110600780c */ /* 0x000fe20000741670 */
[----:B0-----:R-:W-:-:S12]  /*21450*/  IMAD.MOV.U32 R3, RZ, RZ, R14 ;  /* 0x000000ffff037224 */ /* 0x001fd800078e000e */
[----:B------:R-:W-:Y:S05]  /*21460*/  WARPSYNC.COLLECTIVE R15, `(.L_x_15905) ;  /* 0x000000000f087348 */ /* 0x000fea0003c00000 */
[----:B------:R0:W1:Y:S02]  /*21470*/  SHFL.IDX P6, R14, R13, R12, R11 ;  /* 0x0000000c0d0e7389 */ /* 0x00006400000c000b */
[----:B01----:R-:W-:Y:S01]  /*21480*/  ENDCOLLECTIVE ;  /* 0x000000000000791b */ /* 0x003fe20003800000 */
.L_x_15905:
[----:B------:R-:W-:Y:S01]  /*21490*/  IMAD.MOV.U32 R13, RZ, RZ, R19 ;  /* 0x000000ffff0d7224 */ /* 0x000fe200078e0013 */
[----:B------:R-:W-:Y:S02]  /*214a0*/  MOV R12, 0x2 ;  /* 0x00000002000c7802 */ /* 0x000fe40000000f00 */
[----:B------:R-:W-:-:S13]  /*214b0*/  IADD3 R2, P1, R14, R5, RZ ;  /* 0x000000050e027210 */ /* 0x000fda0007f3e0ff */
[----:B------:R-:W-:Y:S05]  /*214c0*/  WARPSYNC.COLLECTIVE R15, `(.L_x_15906) ;  /* 0x000000000f087348 */ /* 0x000fea0003c00000 */
[----:B------:R0:W1:Y:S02]  /*214d0*/  SHFL.IDX P6, R14, R13, R12, R11 ;  /* 0x0000000c0d0e7389 */ /* 0x00006400000c000b */
[----:B01----:R-:W-:Y:S01]  /*214e0*/  ENDCOLLECTIVE ;  /* 0x000000000000791b */ /* 0x003fe20003800000 */
.L_x_15906:
        /* <DEDUP_REMOVED lines=11> */
.L_x_15907:
[----:B------:R-:W-:Y:S02]  /*215a0*/  IMAD.MOV.U32 R13, RZ, RZ, R19 ;  /* 0x000000ffff0d7224 */ /* 0x000fe400078e0013 */
[----:B------:R-:W-:Y:S01]  /*215b0*/  IMAD.MOV.U32 R12, RZ, RZ, 0x3 ;  /* 0x00000003ff0c7424 */ /* 0x000fe200078e00ff */
[----:B------:R-:W-:-:S13]  /*215c0*/  IADD3 R2, P1, R14, R5, RZ ;  /* 0x000000050e027210 */ /* 0x000fda0007f3e0ff */
[----:B------:R-:W-:Y:S05]  /*215d0*/  WARPSYNC.COLLECTIVE R15, `(.L_x_15908) ;  /* 0x000000000f087348 */ /* 0x000fea0003c00000 */
[----:B------:R0:W1:Y:S02]  /*215e0*/  SHFL.IDX P6, R14, R13, R12, R11 ;  /* 0x0000000c0d0e7389 */ /* 0x00006400000c000b */
[----:B01----:R-:W-:Y:S01]  /*215f0*/  ENDCOLLECTIVE ;  /* 0x000000000000791b */ /* 0x003fe20003800000 */
.L_x_15908:
        /* <DEDUP_REMOVED lines=11> */
.L_x_15909:
[----:B------:R-:W-:Y:S01]  /*216b0*/  MOV R13, R19 ;  /* 0x00000013000d7202 */ /* 0x000fe20000000f00 */
[----:B------:R-:W-:Y:S01]  /*216c0*/  IMAD.MOV.U32 R12, RZ, RZ, 0x4 ;  /* 0x00000004ff0c7424 */ /* 0x000fe200078e00ff */
[----:B------:R-:W-:-:S13]  /*216d0*/  IADD3 R2, P1, R14, R5, RZ ;  /* 0x000000050e027210 */ /* 0x000fda0007f3e0ff */
[----:B------:R-:W-:Y:S05]  /*216e0*/  WARPSYNC.COLLECTIVE R15, `(.L_x_15910) ;  /* 0x000000000f087348 */ /* 0x000fea0003c00000 */
[----:B------:R0:W1:Y:S02]  /*216f0*/  SHFL.IDX P6, R14, R13, R12, R11 ;  /* 0x0000000c0d0e7389 */ /* 0x00006400000c000b */
[----:B01----:R-:W-:Y:S01]  /*21700*/  ENDCOLLECTIVE ;  /* 0x000000000000791b */ /* 0x003fe20003800000 */
.L_x_15910:
        /* <DEDUP_REMOVED lines=11> */
.L_x_15911:
[----:B------:R-:W-:Y:S02]  /*217c0*/  IMAD.MOV.U32 R13, RZ, RZ, R19 ;  /* 0x000000ffff0d7224 */ /* 0x000fe400078e0013 */
[----:B------:R-:W-:Y:S01]  /*217d0*/  IMAD.MOV.U32 R12, RZ, RZ, 0x5 ;  /* 0x00000005ff0c7424 */ /* 0x000fe200078e00ff */
[----:B------:R-:W-:-:S13]  /*217e0*/  IADD3 R2, P1, R14, R5, RZ ;  /* 0x000000050e027210 */ /* 0x000fda0007f3e0ff */
[----:B------:R-:W-:Y:S05]  /*217f0*/  WARPSYNC.COLLECTIVE R15, `(.L_x_15912) ;  /* 0x000000000f087348 */ /* 0x000fea0003c00000 */
[----:B------:R0:W1:Y:S02]  /*21800*/  SHFL.IDX P6, R14, R13, R12, R11 ;  /* 0x0000000c0d0e7389 */ /* 0x00006400000c000b */
[----:B01----:R-:W-:Y:S01]  /*21810*/  ENDCOLLECTIVE ;  /* 0x000000000000791b */ /* 0x003fe20003800000 */
.L_x_15912:
        /* <DEDUP_REMOVED lines=11> */
.L_x_15913:
[----:B------:R-:W-:Y:S02]  /*218d0*/  IMAD.MOV.U32 R13, RZ, RZ, R19 ;  /* 0x000000ffff0d7224 */ /* 0x000fe400078e0013 */
[----:B------:R-:W-:Y:S01]  /*218e0*/  IMAD.MOV.U32 R12, RZ, RZ, 0x6 ;  /* 0x00000006ff0c7424 */ /* 0x000fe200078e00ff */
[----:B------:R-:W-:-:S13]  /*218f0*/  IADD3 R2, P1, R14, R5, RZ ;  /* 0x000000050e027210 */ /* 0x000fda0007f3e0ff */
[----:B------:R-:W-:Y:S05]  /*21900*/  WARPSYNC.COLLECTIVE R15, `(.L_x_15914) ;  /* 0x000000000f087348 */ /* 0x000fea0003c00000 */
[----:B------:R0:W1:Y:S02]  /*21910*/  SHFL.IDX P6, R14, R13, R12, R11 ;  /* 0x0000000c0d0e7389 */ /* 0x00006400000c000b */
[----:B01----:R-:W-:Y:S01]  /*21920*/  ENDCOLLECTIVE ;  /* 0x000000000000791b */ /* 0x003fe20003800000 */
.L_x_15914:
        /* <DEDUP_REMOVED lines=11> */
.L_x_15915:
[----:B------:R-:W-:Y:S02]  /*219e0*/  IMAD.MOV.U32 R13, RZ, RZ, R19 ;  /* 0x000000ffff0d7224 */ /* 0x000fe400078e0013 */
[----:B------:R-:W-:Y:S01]  /*219f0*/  IMAD.MOV.U32 R12, RZ, RZ, 0x7 ;  /* 0x00000007ff0c7424 */ /* 0x000fe200078e00ff */
[----:B------:R-:W-:-:S13]  /*21a00*/  IADD3 R2, P1, R14, R5, RZ ;  /* 0x000000050e027210 */ /* 0x000fda0007f3e0ff */
[----:B------:R-:W-:Y:S05]  /*21a10*/  WARPSYNC.COLLECTIVE R15, `(.L_x_15916) ;  /* 0x000000000f087348 */ /* 0x000fea0003c00000 */
[----:B------:R0:W1:Y:S02]  /*21a20*/  SHFL.IDX P6, R14, R13, R12, R11 ;  /* 0x0000000c0d0e7389 */ /* 0x00006400000c000b */
[----:B01----:R-:W-:Y:S01]  /*21a30*/  ENDCOLLECTIVE ;  /* 0x000000000000791b */ /* 0x003fe20003800000 */
.L_x_15916:
        /* <DEDUP_REMOVED lines=10> */
.L_x_15917:
[----:B------:R-:W-:Y:S05]  /*21ae0*/  BRA `(.L_x_15918) ;  /* 0xffffff9000307947 */ /* 0x000fea000383ffff */
.L_x_15701:
[----:B------:R-:W-:Y:S01]  /*21af0*/  BSSY B0, `(.L_x_15919) ;  /* 0x0000008000007945 */ /* 0x000fe20003800000 */
[----:B------:R-:W-:Y:S02]  /*21b00*/  IMAD.MOV.U32 R13, RZ, RZ, R24 ;  /* 0x000000ffff0d7224 */ /* 0x000fe400078e0018 */
[----:B------:R-:W-:Y:S02]  /*21b10*/  IMAD.MOV.U32 R12, RZ, RZ, RZ ;  /* 0x000000ffff0c7224 */ /* 0x000fe400078e00ff */
[----:B------:R-:W-:Y:S02]  /*21b20*/  IMAD.MOV.U32 R11, RZ, RZ, 0x1f ;  /* 0x0000001fff0b7424 */ /* 0x000fe400078e00ff */
[----:B------:R-:W-:-:S07]  /*21b30*/  IMAD.MOV.U32 R15, RZ, RZ, -0x1 ;  /* 0xffffffffff0f7424 */ /* 0x000fce00078e00ff */
[----:B-123--:R-:W-:Y:S05]  /*21b40*/  WARPSYNC.COLLECTIVE R15, `(.L_x_15920) ;  /* 0x000000000f087348 */ /* 0x00efea0003c00000 */
[----:B------:R0:W4:Y:S02]  /*21b50*/  SHFL.IDX P6, R14, R13, R12, R11 ;  /* 0x0000000c0d0e7389 */ /* 0x00012400000c000b */
[----:B01234-:R-:W-:Y:S01]  /*21b60*/  ENDCOLLECTIVE ;  /* 0x000000000000791b */ /* 0x01ffe20003800000 */
.L_x_15920:
[----:B------:R-:W-:Y:S05]  /*21b70*/  BSYNC B0 ;  /* 0x0000000000007941 */ /* 0x000fea0003800000 */
.L_x_15919:
        /* <DEDUP_REMOVED lines=9> */
.L_x_15921:
        /* <DEDUP_REMOVED lines=23> */
.L_x_15922:
[----:B------:R-:W-:Y:S02]  /*21d80*/  MOV R12, 0x2 ;  /* 0x00000002000c7802 */ /* 0x000fe40000000f00 */
[----:B------:R-:W-:-:S05]  /*21d90*/  SEL R4, R14, RZ, P1 ;  /* 0x000000ff0e047207 */ /* 0x000fca0000800000 */
[----:B------:R-:W-:-:S04]  /*21da0*/  IMAD.IADD R4, R13, 0x1, R4 ;  /* 0x000000010d047824 */ /* 0x000fc800078e0204 */
[----:B------:R-:W-:-:S07]  /*21db0*/  IMAD.MOV.U32 R13, RZ, RZ, R4 ;  /* 0x000000ffff0d7224 */ /* 0x000fce00078e0004 */
[----:B------:R-:W-:Y:S05]  /*21dc0*/  WARPSYNC.COLLECTIVE R15, `(.L_x_15923) ;  /* 0x000000000f087348 */ /* 0x000fea0003c00000 */
[----:B------:R0:W1:Y:S02]  /*21dd0*/  SHFL.UP P6, R14, R13, R12, R11 ;  /* 0x0400000c0d0e7389 */ /* 0x00006400000c000b */
[----:B01----:R-:W-:Y:S01]  /*21de0*/  ENDCOLLECTIVE ;  /* 0x000000000000791b */ /* 0x003fe20003800000 */
.L_x_15923:
[----:B------:R-:W-:Y:S01]  /*21df0*/  IMAD.MOV.U32 R12, RZ, RZ, 0x4 ;  /* 0x00000004ff0c7424 */ /* 0x000fe200078e00ff */
[----:B------:R-:W-:-:S05]  /*21e00*/  SEL R3, R14, RZ, P2 ;  /* 0x000000ff0e037207 */ /* 0x000fca0001000000 */
[----:B------:R-:W-:-:S04]  /*21e10*/  IMAD.IADD R2, R4, 0x1, R3 ;  /* 0x0000000104027824 */ /* 0x000fc800078e0203 */
[----:B------:R-:W-:-:S07]  /*21e20*/  IMAD.MOV.U32 R13, RZ, RZ, R2 ;  /* 0x000000ffff0d7224 */ /* 0x000fce00078e0002 */
[----:B------:R-:W-:Y:S05]  /*21e30*/  WARPSYNC.COLLECTIVE R15, `(.L_x_15924) ;  /* 0x000000000f087348 */ /* 0x000fea0003c00000 */
[----:B------:R0:W1:Y:S02]  /*21e40*/  SHFL.UP P6, R14, R13, R12, R11 ;  /* 0x0400000c0d0e7389 */ /* 0x00006400000c000b */
[----:B01----:R-:W-:Y:S01]  /*21e50*/  ENDCOLLECTIVE ;  /* 0x000000000000791b */ /* 0x003fe20003800000 */
.L_x_15924:
[----:B------:R-:W-:Y:S01]  /*21e60*/  IMAD.MOV.U32 R12, RZ, RZ, 0x8 ;  /* 0x00000008ff0c7424 */ /* 0x000fe200078e00ff */
[----:B------:R-:W-:-:S05]  /*21e70*/  SEL R3, R14, RZ, P3 ;  /* 0x000000ff0e037207 */ /* 0x000fca0001800000 */
[----:B------:R-:W-:-:S04]  /*21e80*/  IMAD.IADD R3, R2, 0x1, R3 ;  /* 0x0000000102037824 */ /* 0x000fc800078e0203 */
[----:B------:R-:W-:-:S07]  /*21e90*/  IMAD.MOV.U32 R13, RZ, RZ, R3 ;  /* 0x000000ffff0d7224 */ /* 0x000fce00078e0003 */
[----:B------:R-:W-:Y:S05]  /*21ea0*/  WARPSYNC.COLLECTIVE R15, `(.L_x_15925) ;  /* 0x000000000f087348 */ /* 0x000fea0003c00000 */
[----:B------:R0:W1:Y:S02]  /*21eb0*/  SHFL.UP P6, R14, R13, R12, R11 ;  /* 0x0400000c0d0e7389 */ /* 0x00006400000c000b */
[----:B01----:R-:W-:Y:S01]  /*21ec0*/  ENDCOLLECTIVE ;  /* 0x000000000000791b */ /* 0x003fe20003800000 */
.L_x_15925:
[----:B------:R-:W-:Y:S02]  /*21ed0*/  MOV R12, 0x10 ;  /* 0x00000010000c7802 */ /* 0x000fe40000000f00 */
[----:B------:R-:W-:-:S05]  /*21ee0*/  SEL R4, R14, RZ, P4 ;  /* 0x000000ff0e047207 */ /* 0x000fca0002000000 */
[----:B------:R-:W-:-:S04]  /*21ef0*/  IMAD.IADD R4, R3, 0x1, R4 ;  /* 0x0000000103047824 */ /* 0x000fc800078e0204 */
[----:B------:R-:W-:-:S07]  /*21f00*/  IMAD.MOV.U32 R13, RZ, RZ, R4 ;  /* 0x000000ffff0d7224 */ /* 0x000fce00078e0004 */
[----:B------:R-:W-:Y:S05]  /*21f10*/  WARPSYNC.COLLECTIVE R15, `(.L_x_15926) ;  /* 0x000000000f087348 */ /* 0x000fea0003c00000 */
[----:B------:R0:W1:Y:S02]  /*21f20*/  SHFL.UP P6, R14, R13, R12, R11 ;  /* 0x0400000c0d0e7389 */ /* 0x00006400000c000b */
[----:B01----:R-:W-:Y:S01]  /*21f30*/  ENDCOLLECTIVE ;  /* 0x000000000000791b */ /* 0x003fe20003800000 */
.L_x_15926:
        /* <DEDUP_REMOVED lines=8> */
.L_x_15927:
[----:B------:R-:W-:Y:S05]  /*21fc0*/  BRA `(.L_x_15928) ;  /* 0xffffff9000407947 */ /* 0x000fea000383ffff */
.L_x_15704:
[----:B------:R-:W-:Y:S01]  /*21fd0*/  BSSY B0, `(.L_x_15929) ;  /* 0x0000007000007945 */ /* 0x000fe20003800000 */
[----:B------:R-:W-:Y:S02]  /*21fe0*/  IMAD.MOV.U32 R12, RZ, RZ, 0x1 ;  /* 0x00000001ff0c7424 */ /* 0x000fe400078e00ff */
[----:B------:R-:W-:Y:S02]  /*21ff0*/  IMAD.MOV.U32 R11, RZ, RZ, RZ ;  /* 0x000000ffff0b7224 */ /* 0x000fe400078e00ff */
[----:B------:R-:W-:-:S07]  /*22000*/  IMAD.MOV.U32 R15, RZ, RZ, -0x1 ;  /* 0xffffffffff0f7424 */ /* 0x000fce00078e00ff */
[----:B-1----:R-:W-:Y:S05]  /*22010*/  WARPSYNC.COLLECTIVE R15, `(.L_x_15930) ;  /* 0x000000000f087348 */ /* 0x002fea0003c00000 */
[----:B------:R0:W2:Y:S02]  /*22020*/  SHFL.UP P6, R14, R13, R12, R11 ;  /* 0x0400000c0d0e7389 */ /* 0x0000a400000c000b */
[----:B012---:R-:W-:Y:S01]  /*22030*/  ENDCOLLECTIVE ;  /* 0x000000000000791b */ /* 0x007fe20003800000 */
.L_x_15930:
[----:B------:R-:W-:Y:S05]  /*22040*/  BSYNC B0 ;  /* 0x0000000000007941 */ /* 0x000fea0003800000 */
.L_x_15929:
        /* <DEDUP_REMOVED lines=8> */
.L_x_15931:
[----:B------:R-:W-:Y:S01]  /*220d0*/  IMAD.MOV.U32 R12, RZ, RZ, 0x4 ;  /* 0x00000004ff0c7424 */ /* 0x000fe200078e00ff */
[----:B------:R-:W-:-:S05]  /*220e0*/  SEL R14, R14, RZ, P2 ;  /* 0x000000ff0e0e7207 */ /* 0x000fca0001000000 */
[----:B------:R-:W-:-:S04]  /*220f0*/  IMAD.IADD R3, R13, 0x1, R14 ;  /* 0x000000010d037824 */ /* 0x000fc800078e020e */
[----:B------:R-:W-:-:S07]  /*22100*/  IMAD.MOV.U32 R13, RZ, RZ, R3 ;  /* 0x000000ffff0d7224 */ /* 0x000fce00078e0003 */
[----:B------:R-:W-:Y:S05]  /*22110*/  WARPSYNC.COLLECTIVE R15, `(.L_x_15932) ;  /* 0x000000000f087348 */ /* 0x000fea0003c00000 */
[----:B------:R0:W1:Y:S02]  /*22120*/  SHFL.UP P6, R14, R13, R12, R11 ;  /* 0x0400000c0d0e7389 */ /* 0x00006400000c000b */
[----:B01----:R-:W-:Y:S01]  /*22130*/  ENDCOLLECTIVE ;  /* 0x000000000000791b */ /* 0x003fe20003800000 */
.L_x_15932:
[----:B------:R-:W-:Y:S01]  /*22140*/  IMAD.MOV.U32 R12, RZ, RZ, 0x8 ;  /* 0x00000008ff0c7424 */ /* 0x000fe200078e00ff */
[----:B------:R-:W-:-:S05]  /*22150*/  SEL R4, R14, RZ, P3 ;  /* 0x000000ff0e047207 */ /* 0x000fca0001800000 */
[----:B------:R-:W-:-:S04]  /*22160*/  IMAD.IADD R4, R3, 0x1, R4 ;  /* 0x0000000103047824 */ /* 0x000fc800078e0204 */
[----:B------:R-:W-:-:S07]  /*22170*/  IMAD.MOV.U32 R13, RZ, RZ, R4 ;  /* 0x000000ffff0d7224 */ /* 0x000fce00078e0004 */
[----:B------:R-:W-:Y:S05]  /*22180*/  WARPSYNC.COLLECTIVE R15, `(.L_x_15933) ;  /* 0x000000000f087348 */ /* 0x000fea0003c00000 */
[----:B------:R0:W1:Y:S02]  /*22190*/  SHFL.UP P6, R14, R13, R12, R11 ;  /* 0x0400000c0d0e7389 */ /* 0x00006400000c000b */
[----:B01----:R-:W-:Y:S01]  /*221a0*/  ENDCOLLECTIVE ;  /* 0x000000000000791b */ /* 0x003fe20003800000 */
.L_x_15933:
[----:B------:R-:W-:Y:S01]  /*221b0*/  IMAD.MOV.U32 R12, RZ, RZ, 0x10 ;  /* 0x00000010ff0c7424 */ /* 0x000fe200078e00ff */
[----:B------:R-:W-:-:S04]  /*221c0*/  SEL R7, R14, RZ, P4 ;  /* 0x000000ff0e077207 */ /* 0x000fc80002000000 */
[----:B------:R-:W-:-:S05]  /*221d0*/  IADD3 R7, R4, R7, RZ ;  /* 0x0000000704077210 */ /* 0x000fca0007ffe0ff */
[----:B------:R-:W-:-:S07]  /*221e0*/  IMAD.MOV.U32 R13, RZ, RZ, R7 ;  /* 0x000000ffff0d7224 */ /* 0x000fce00078e0007 */
[----:B------:R-:W-:Y:S05]  /*221f0*/  WARPSYNC.COLLECTIVE R15, `(.L_x_15934) ;  /* 0x000000000f087348 */ /* 0x000fea0003c00000 */
[----:B------:R0:W1:Y:S02]  /*22200*/  SHFL.UP P6, R14, R13, R12, R11 ;  /* 0x0400000c0d0e7389 */ /* 0x00006400000c000b */
[----:B01----:R-:W-:Y:S01]  /*22210*/  ENDCOLLECTIVE ;  /* 0x000000000000791b */ /* 0x003fe20003800000 */
.L_x_15934:
        /* <DEDUP_REMOVED lines=8> */
.L_x_15935:
[----:B------:R-:W-:Y:S05]  /*222a0*/  BRA `(.L_x_15936) ;  /* 0xffffff90002c7947 */ /* 0x000fea000383ffff */
.L_x_15706:
[----:B------:R-:W-:Y:S01]  /*222b0*/  BSSY B0, `(.L_x_15937) ;  /* 0x0000006000007945 */ /* 0x000fe20003800000 */
[----:B------:R-:W-:Y:S01]  /*222c0*/  PLOP3.LUT P6, PT, P6, PT, PT, 0x8, 0x0 ;  /* 0x000000000000781c */ /* 0x000fe200037ce170 */
[----:B------:R-:W-:-:S12]  /*222d0*/  IMAD.MOV.U32 R15, RZ, RZ, -0x1 ;  /* 0xffffffffff0f7424 */ /* 0x000fd800078e00ff */
[----:B01----:R-:W-:Y:S05]  /*222e0*/  WARPSYNC.COLLECTIVE R15, `(.L_x_15938) ;  /* 0x000000000f087348 */ /* 0x003fea0003c00000 */
[----:B------:R-:W-:Y:S01]  /*222f0*/  VOTE.ANY R14, PT, P6 ;  /* 0x00000000000e7806 */ /* 0x000fe200030e0100 */
[----:B01----:R-:W-:Y:S06]  /*22300*/  ENDCOLLECTIVE ;  /* 0x000000000000791b */ /* 0x003fec0003800000 */
.L_x_15938:
[----:B------:R-:W-:Y:S05]  /*22310*/  BSYNC B0 ;  /* 0x0000000000007941 */ /* 0x000fea0003800000 */
.L_x_15937:
[----:B------:R-:W-:Y:S01]  /*22320*/  IMAD.MOV.U32 R3, RZ, RZ, R14 ;  /* 0x000000ffff037224 */ /* 0x000fe200078e000e */
[----:B------:R-:W-:Y:S01]  /*22330*/  MOV R13, R25 ;  /* 0x00000019000d7202 */ /* 0x000fe20000000f00 */
[----:B------:R-:W-:Y:S02]  /*22340*/  IMAD.MOV.U32 R11, RZ, RZ, 0x1f ;  /* 0x0000001fff0b7424 */ /* 0x000fe400078e00ff */
[----:B------:R-:W0:Y:S01]  /*22350*/  POPC R7, R3 ;  /* 0x0000000300077309 */ /* 0x000e220000000000 */
[----:B------:R-:W-:Y:S02]  /*22360*/  IMAD.MOV.U32 R15, RZ, RZ, -0x1 ;  /* 0xffffffffff0f7424 */ /* 0x000fe400078e00ff */
[----:B0-----:R-:W-:Y:S02]  /*22370*/  IMAD.MOV.U32 R12, RZ, RZ, R7 ;  /* 0x000000ffff0c7224 */ /* 0x001fe400078e0007 */
[----:B------:R-:W-:-:S07]  /*22380*/  IMAD.IADD R27, R7, 0x1, R27 ;  /* 0x00000001071b7824 */ /* 0x000fce00078e021b */
[----:B------:R-:W-:Y:S05]  /*22390*/  WARPSYNC.COLLECTIVE R15, `(.L_x_15939) ;  /* 0x000000000f087348 */ /* 0x000fea0003c00000 */
[----:B------:R0:W1:Y:S02]  /*223a0*/  SHFL.IDX P6, R14, R13, R12, R11 ;  /* 0x0000000c0d0e7389 */ /* 0x00006400000c000b */
[----:B01----:R-:W-:Y:S01]  /*223b0*/  ENDCOLLECTIVE ;  /* 0x000000000000791b */ /* 0x003fe20003800000 */
.L_x_15939:
[----:B------:R-:W-:Y:S02]  /*223c0*/  IMAD.MOV.U32 R13, RZ, RZ, R5 ;  /* 0x000000ffff0d7224 */ /* 0x000fe400078e0005 */
[----:B------:R-:W-:-:S07]  /*223d0*/  IMAD.MOV.U32 R25, RZ, RZ, R14 ;  /* 0x000000ffff197224 */ /* 0x000fce00078e000e */
[----:B------:R-:W-:Y:S05]  /*223e0*/  WARPSYNC.COLLECTIVE R15, `(.L_x_15940) ;  /* 0x000000000f087348 */ /* 0x000fea0003c00000 */
[----:B------:R0:W1:Y:S02]  /*223f0*/  SHFL.IDX P6, R14, R13, R12, R11 ;  /* 0x0000000c0d0e7389 */ /* 0x00006400000c000b */
[----:B01----:R-:W-:Y:S01]  /*22400*/  ENDCOLLECTIVE ;  /* 0x000000000000791b */ /* 0x003fe20003800000 */
.L_x_15940:
[----:B------:R-:W-:Y:S01]  /*22410*/  IMAD.MOV.U32 R5, RZ, RZ, R14 ;  /* 0x000000ffff057224 */ /* 0x000fe200078e000e */
[----:B------:R-:W-:Y:S06]  /*22420*/  BRA `(.L_x_15941) ;  /* 0xffffff90000c7947 */ /* 0x000fec000383ffff */
.L_x_15708:
[----:B------:R-:W-:Y:S01]  /*22430*/  BSSY B0, `(.L_x_15942) ;  /* 0x0000007000007945 */ /* 0x000fe20003800000 */
[----:B------:R-:W-:Y:S01]  /*22440*/  IMAD.MOV.U32 R13, RZ, RZ, R2 ;  /* 0x000000ffff0d7224 */ /* 0x000fe200078e0002 */
[----:B------:R-:W-:Y:S01]  /*22450*/  MOV R11, 0x1f ;  /* 0x0000001f000b7802 */ /* 0x000fe20000000f00 */
[----:B------:R-:W-:-:S07]  /*22460*/  IMAD.MOV.U32 R15, RZ, RZ, -0x1 ;  /* 0xffffffffff0f7424 */ /* 0x000fce00078e00ff */
[----:B01234-:R-:W-:Y:S05]  /*22470*/  WARPSYNC.COLLECTIVE R15, `(.L_x_15943) ;  /* 0x000000000f087348 */ /* 0x01ffea0003c00000 */
[----:B------:R0:W0:Y:S02]  /*22480*/  SHFL.IDX P6, R14, R13, R12, R11 ;  /* 0x0000000c0d0e7389 */ /* 0x00002400000c000b */
[----:B01234-:R-:W-:Y:S01]  /*22490*/  ENDCOLLECTIVE ;  /* 0x000000000000791b */ /* 0x01ffe20003800000 */
.L_x_15943:
[----:B------:R-:W-:Y:S05]  /*224a0*/  BSYNC B0 ;  /* 0x0000000000007941 */ /* 0x000fea0003800000 */
.L_x_15942:
[----:B------:R-:W-:Y:S01]  /*224b0*/  IMAD.MOV.U32 R24, RZ, RZ, R14 ;  /* 0x000000ffff187224 */ /* 0x000fe200078e000e */
[----:B------:R-:W-:Y:S06]  /*224c0*/  BRA `(.L_x_15707) ;  /* 0xffffff8c00fc7947 */ /* 0x000fec000383ffff */
.L_x_15714:
[----:B0-----:R0:W4:Y:S02]  /*224d0*/  SYNCS.PHASECHK.TRANS64.TRYWAIT P0, [R5+URZ+0x16820], R0 ;  /* 0x01682000050075a7 */ /* 0x001124000800017f */
[----:B----4-:R-:W-:Y:S05]  /*224e0*/  @!P0 NANOSLEEP.SYNCS 0x989680 ;  /* 0x009896800000895d */ /* 0x010fea0003900000 */
[----:B------:R-:W4:Y:S02]  /*224f0*/  @!P0 SYNCS.PHASECHK.TRANS64 P0, [R5+URZ+0x16820], R0 ;  /* 0x01682000050085a7 */ /* 0x000f24000800007f */
[----:B----4-:R-:W-:Y:S05]  /*22500*/  @!P0 BRA `(.L_x_15714) ;  /* 0xfffffffc00f08947 */ /* 0x010fea000383ffff */
[----:B------:R-:W-:Y:S05]  /*22510*/  BRA `(.L_x_15944) ;  /* 0xffffff9800587947 */ /* 0x000fea000383ffff */
.L_x_15715:
[----:B------:R-:W4:Y:S01]  /*22520*/  S2R R2, SR_TID.X ;  /* 0x0000000000027919 */ /* 0x000f220000002100 */
[----:B------:R-:W-:Y:S01]  /*22530*/  BSSY B0, `(.L_x_15945) ;  /* 0x000000a000007945 */ /* 0x000fe20003800000 */
[----:B------:R-:W-:Y:S02]  /*22540*/  IMAD.MOV.U32 R12, RZ, RZ, RZ ;  /* 0x000000ffff0c7224 */ /* 0x000fe400078e00ff */
[----:B------:R-:W-:Y:S02]  /*22550*/  IMAD.MOV.U32 R11, RZ, RZ, 0x1f ;  /* 0x0000001fff0b7424 */ /* 0x000fe400078e00ff */
[----:B------:R-:W-:Y:S01]  /*22560*/  IMAD.MOV.U32 R15, RZ, RZ, -0x1 ;  /* 0xffffffffff0f7424 */ /* 0x000fe200078e00ff */
[----:B----4-:R-:W-:-:S04]  /*22570*/  SHF.R.U32.HI R2, RZ, 0x5, R2 ;  /* 0x00000005ff027819 */ /* 0x010fc80000011602 */
[----:B------:R-:W-:-:S05]  /*22580*/  LOP3.LUT R2, R2, 0x3, RZ, 0xc0, !PT ;  /* 0x0000000302027812 */ /* 0x000fca00078ec0ff */
[----:B------:R-:W-:-:S07]  /*22590*/  IMAD.MOV.U32 R13, RZ, RZ, R2 ;  /* 0x000000ffff0d7224 */ /* 0x000fce00078e0002 */
[----:B0123--:R-:W-:Y:S05]  /*225a0*/  WARPSYNC.COLLECTIVE R15, `(.L_x_15946) ;  /* 0x000000000f087348 */ /* 0x00ffea0003c00000 */
[----:B------:R4:W0:Y:S02]  /*225b0*/  SHFL.IDX P6, R14, R13, R12, R11 ;  /* 0x0000000c0d0e7389 */ /* 0x00082400000c000b */
[----:B01234-:R-:W-:Y:S01]  /*225c0*/  ENDCOLLECTIVE ;  /* 0x000000000000791b */ /* 0x01ffe20003800000 */
.L_x_15946:
[----:B------:R-:W-:Y:S05]  /*225d0*/  BSYNC B0 ;  /* 0x0000000000007941 */ /* 0x000fea0003800000 */
.L_x_15945:
[----:B------:R-:W-:Y:S05]  /*225e0*/  BRA `(.L_x_15947) ;  /* 0xffffff9800407947 */ /* 0x000fea000383ffff */
.L_x_15716:
[----:B------:R-:W-:Y:S01]  /*225f0*/  BSSY B0, `(.L_x_15948) ;  /* 0x0000006000007945 */ /* 0x000fe20003800000 */
[----:B------:R-:W-:-:S07]  /*22600*/  IMAD.MOV.U32 R15, RZ, RZ, -0x1 ;  /* 0xffffffffff0f7424 */ /* 0x000fce00078e00ff */
[----:B0123--:R-:W-:Y:S05]  /*22610*/  WARPSYNC.COLLECTIVE R15, `(.L_x_15949) ;  /* 0x000000000f0c7348 */ /* 0x00ffea0003c00000 */
[----:B------:R-:W-:Y:S02]  /*22620*/  ELECT P6, UR62, PT ;  /* 0x00000000003e782f */ /* 0x000fe400038c0000 */
[----:B------:R-:W-:Y:S01]  /*22630*/  MOV R14, UR62 ;  /* 0x0000003e000e7c02 */ /* 0x000fe20008000f00 */
[----:B0123--:R-:W-:Y:S10]  /*22640*/  ENDCOLLECTIVE ;  /* 0x000000000000791b */ /* 0x00fff40003800000 */
.L_x_15949:
[----:B------:R-:W-:Y:S05]  /*22650*/  BSYNC B0 ;  /* 0x0000000000007941 */ /* 0x000fea0003800000 */
.L_x_15948:
[----:B------:R-:W-:Y:S05]  /*22660*/  BRA `(.L_x_15950) ;  /* 0xffffff9800347947 */ /* 0x000fea000383ffff */
.L_x_15718:
[----:B0-----:R0:W4:Y:S02]  /*22670*/  SYNCS.PHASECHK.TRANS64.TRYWAIT P1, [R3+URZ+0x16840], R2 ;  /* 0x01684002030075a7 */ /* 0x001124000802017f */
[----:B----4-:R-:W-:Y:S05]  /*22680*/  @!P1 NANOSLEEP.SYNCS 0x989680 ;  /* 0x009896800000995d */ /* 0x010fea0003900000 */
[----:B------:R-:W4:Y:S02]  /*22690*/  @!P1 SYNCS.PHASECHK.TRANS64 P1, [R3+URZ+0x16840], R2 ;  /* 0x01684002030095a7 */ /* 0x000f24000802007f */
[----:B----4-:R-:W-:Y:S05]  /*226a0*/  @!P1 BRA `(.L_x_15718) ;  /* 0xfffffffc00f09947 */ /* 0x010fea000383ffff */
[----:B------:R-:W-:Y:S05]  /*226b0*/  BRA `(.L_x_15951) ;  /* 0xffffff9800547947 */ /* 0x000fea000383ffff */
.L_x_15720:
[----:B----4-:R4:W0:Y:S02]  /*226c0*/  SYNCS.PHASECHK.TRANS64.TRYWAIT P1, [R5+URZ+0x16840], R0 ;  /* 0x01684000050075a7 */ /* 0x010824000802017f */
[----:B0-----:R-:W-:Y:S05]  /*226d0*/  @!P1 NANOSLEEP.SYNCS 0x989680 ;  /* 0x009896800000995d */ /* 0x001fea0003900000 */
[----:B------:R-:W0:Y:S02]  /*226e0*/  @!P1 SYNCS.PHASECHK.TRANS64 P1, [R5+URZ+0x16840], R0 ;  /* 0x01684000050095a7 */ /* 0x000e24000802007f */
[----:B0-----:R-:W-:Y:S05]  /*226f0*/  @!P1 BRA `(.L_x_15720) ;  /* 0xfffffffc00f09947 */ /* 0x001fea000383ffff */
[----:B------:R-:W-:Y:S05]  /*22700*/  BRA `(.L_x_15952) ;  /* 0xffffff9800607947 */ /* 0x000fea000383ffff */
.L_x_15722:
[----:B------:R0:W0:Y:S02]  /*22710*/  SYNCS.PHASECHK.TRANS64.TRYWAIT P1, [R3+URZ+0x16860], R2 ;  /* 0x01686002030075a7 */ /* 0x000024000802017f */
[----:B0-----:R-:W-:Y:S05]  /*22720*/  @!P1 NANOSLEEP.SYNCS 0x989680 ;  /* 0x009896800000995d */ /* 0x001fea0003900000 */
[----:B------:R-:W0:Y:S02]  /*22730*/  @!P1 SYNCS.PHASECHK.TRANS64 P1, [R3+URZ+0x16860], R2 ;  /* 0x01686002030095a7 */ /* 0x000e24000802007f */
[----:B0-----:R-:W-:Y:S05]  /*22740*/  @!P1 BRA `(.L_x_15722) ;  /* 0xfffffffc00f09947 */ /* 0x001fea000383ffff */
[----:B------:R-:W-:Y:S05]  /*22750*/  BRA `(.L_x_15953) ;  /* 0xffffff98005c7947 */ /* 0x000fea000383ffff */
.L_x_15954:
        /* <DEDUP_REMOVED lines=10> */
.L_x_16000:


//--------------------- .nv.global.init           --------------------------
	.section	.nv.global.init,"aw",@progbits
.nv.global.init:
	.type		$str$23,@object
	.size		$str$23,($str$24 - $str$23)
$str$23:
        /*0000*/ 	.byte	0x28, 0x61, 0x64, 0x64, 0x72, 0x65, 0x73, 0x73, 0x20, 0x26, 0x20, 0x6d, 0x61, 0x73, 0x6b, 0x29
        /*0010*/ 	.byte	0x20, 0x3d, 0x3d, 0x20, 0x30, 0x00
	.type		$str$24,@object
	.size		$str$24,(__unnamed_27 - $str$24)
$str$24:
        /*0016*/ 	.byte	0x2f, 0x74, 0x6d, 0x70, 0x2f, 0x6f, 0x73, 0x73, 0x5f, 0x6b, 0x65, 0x72, 0x6e, 0x65, 0x6c, 0x73
        /*0026*/ 	.byte	0x5f, 0x73, 0x72, 0x63, 0x2f, 0x66, 0x6c, 0x61, 0x73, 0x68, 0x5f, 0x61, 0x74, 0x74, 0x65, 0x6e
        /*0036*/ 	.byte	0x74, 0x69, 0x6f, 0x6e, 0x2f, 0x63, 0x73, 0x72, 0x63, 0x2f, 0x63, 0x75, 0x74, 0x6c, 0x61, 0x73
        /*0046*/ 	.byte	0x73, 0x2f, 0x69, 0x6e, 0x63, 0x6c, 0x75, 0x64, 0x65, 0x2f, 0x63, 0x75, 0x74, 0x65, 0x2f, 0x70
        /*0056*/ 	.byte	0x6f, 0x69, 0x6e, 0x74, 0x65, 0x72, 0x5f, 0x66, 0x6c, 0x61, 0x67, 0x67, 0x65, 0x64, 0x2e, 0x68
        /*0066*/ 	.byte	0x70, 0x70, 0x00
	.type		__unnamed_27,@object
	.size		__unnamed_27,(__unnamed_4 - __unnamed_27)
__unnamed_27:
        /* <DEDUP_REMOVED lines=24> */
        /*01e9*/ 	.byte	0x00
	.type		__unnamed_4,@object
	.size		__unnamed_4,(__unnamed_9 - __unnamed_4)
__unnamed_4:
        /* <DEDUP_REMOVED lines=25> */
	.type		__unnamed_9,@object
	.size		__unnamed_9,(__unnamed_17 - __unnamed_9)
__unnamed_9:
        /* <DEDUP_REMOVED lines=25> */
	.type		__unnamed_17,@object
	.size		__unnamed_17,(__unnamed_13 - __unnamed_17)
__unnamed_17:
        /* <DEDUP_REMOVED lines=25> */
	.type		__unnamed_13,@object
	.size		__unnamed_13,(__unnamed_23 - __unnamed_13)
__unnamed_13:
        /* <DEDUP_REMOVED lines=25> */
	.type		__unnamed_23,@object
	.size		__unnamed_23,(__unnamed_18 - __unnamed_23)
__unnamed_23:
        /* <DEDUP_REMOVED lines=25> */
	.type		__unnamed_18,@object
	.size		__unnamed_18,(__unnamed_22 - __unnamed_18)
__unnamed_18:
        /* <DEDUP_REMOVED lines=25> */
	.type		__unnamed_22,@object
	.size		__unnamed_22,(__unnamed_5 - __unnamed_22)
__unnamed_22:
        /* <DEDUP_REMOVED lines=25> */
	.type		__unnamed_5,@object
	.size		__unnamed_5,(__unnamed_3 - __unnamed_5)
__unnamed_5:
        /* <DEDUP_REMOVED lines=24> */
        /*0e03*/ 	.byte	0x3e, 0x20, 0x26, 0x5d, 0x00
	.type		__unnamed_3,@object
	.size		__unnamed_3,(__unnamed_2 - __unnamed_3)
__unnamed_3:
        /* <DEDUP_REMOVED lines=29> */
	.type		__unnamed_2,@object
	.size		__unnamed_2,(__unnamed_1 - __unnamed_2)
__unnamed_2:
        /* <DEDUP_REMOVED lines=29> */
	.type		__unnamed_1,@object
	.size		__unnamed_1,(__unnamed_25 - __unnamed_1)
__unnamed_1:
        /* <DEDUP_REMOVED lines=28> */
        /*1360*/ 	.byte	0x3c, 0x38, 0x31, 0x39, 0x32, 0x3e, 0x3e, 0x3e, 0x3e, 0x3e, 0x20, 0x26, 0x5d, 0x00
	.type		__unnamed_25,@object
	.size		__unnamed_25,(__unnamed_26 - __unnamed_25)
__unnamed_25:
        /* <DEDUP_REMOVED lines=28> */
        /*152e*/ 	.byte	0x3a, 0x43, 0x3c, 0x31, 0x36, 0x33, 0x38, 0x34, 0x3e, 0x3e, 0x3e, 0x3e, 0x3e, 0x5d, 0x00
	.type		__unnamed_26,@object
	.size		__unnamed_26,(__unnamed_21 - __unnamed_26)
__unnamed_26:
        /* <DEDUP_REMOVED lines=29> */
	.type		__unnamed_21,@object
	.size		__unnamed_21,(__unnamed_11 - __unnamed_21)
__unnamed_21:
        /* <DEDUP_REMOVED lines=29> */
	.type		__unnamed_11,@object
	.size		__unnamed_11,(__unnamed_7 - __unnamed_11)
__unnamed_11:
        /* <DEDUP_REMOVED lines=29> */
	.type		__unnamed_7,@object
	.size		__unnamed_7,(__unnamed_15 - __unnamed_7)
__unnamed_7:
        /* <DEDUP_REMOVED lines=29> */
	.type		__unnamed_15,@object
	.size		__unnamed_15,(__unnamed_12 - __unnamed_15)
__unnamed_15:
        /* <DEDUP_REMOVED lines=29> */
	.type		__unnamed_12,@object
	.size		__unnamed_12,(__unnamed_20 - __unnamed_12)
__unnamed_12:
        /* <DEDUP_REMOVED lines=29> */
	.type		__unnamed_20,@object
	.size		__unnamed_20,(__unnamed_8 - __unnamed_20)
__unnamed_20:
        /* <DEDUP_REMOVED lines=29> */
	.type		__unnamed_8,@object
	.size		__unnamed_8,(__unnamed_16 - __unnamed_8)
__unnamed_8:
        /* <DEDUP_REMOVED lines=29> */
	.type		__unnamed_16,@object
	.size		__unnamed_16,(__unnamed_24 - __unnamed_16)
__unnamed_16:
        /* <DEDUP_REMOVED lines=29> */
	.type		__unnamed_24,@object
	.size		__unnamed_24,(__unnamed_19 - __unnamed_24)
__unnamed_24:
        /* <DEDUP_REMOVED lines=30> */
	.type		__unnamed_19,@object
	.size		__unnamed_19,(__unnamed_10 - __unnamed_19)
__unnamed_19:
        /* <DEDUP_REMOVED lines=29> */
        /*292d*/ 	.byte	0x5d, 0x00
	.type		__unnamed_10,@object
	.size		__unnamed_10,(__unnamed_6 - __unnamed_10)
__unnamed_10:
        /* <DEDUP_REMOVED lines=30> */
	.type		__unnamed_6,@object
	.size		__unnamed_6,(__unnamed_14 - __unnamed_6)
__unnamed_6:
        /* <DEDUP_REMOVED lines=30> */
	.type		__unnamed_14,@object
	.size		__unnamed_14,(.L_13 - __unnamed_14)
__unnamed_14:
        /* <DEDUP_REMOVED lines=30> */
.L_13:


//--------------------- .nv.shared._ZN7cutlass13device_kernelIN5flash11enable_sm90INS1_16FlashAttnFwdSm90INS1_25CollectiveMainloopFwdSm90ILi2EN4cute5tupleIJNS5_1CILi1EEES8_S8_EEENS6_IJNS7_ILi128EEENS7_ILi80EEENS7_ILi256EEEEEELi256ENS_10bfloat16_tEfNS_4arch4Sm90ELb0ELb0ELb1ELb0ELb1ELb0ELb0ELb1ELb1ELb1ELb1ELb0EEENS1_21CollectiveEpilogueFwdINS6_IJSA_SC_SB_EEES9_SE_SG_Li256ELb0ELb1ELb1ELb0EEENS1_19SingleTileSchedulerILb0ELb1ELb1ELi128EEEEEEEEEvNT_6ParamsE --------------------------
	.section	.nv.shared._ZN7cutlass13device_kernelIN5flash11enable_sm90INS1_16FlashAttnFwdSm90INS1_25CollectiveMainloopFwdSm90ILi2EN4cute5tupleIJNS5_1CILi1EEES8_S8_EEENS6_IJNS7_ILi128EEENS7_ILi80EEENS7_ILi256EEEEEELi256ENS_10bfloat16_tEfNS_4arch4Sm90ELb0ELb0ELb1ELb0ELb1ELb0ELb0ELb1ELb1ELb1ELb1ELb0EEENS1_21CollectiveEpilogueFwdINS6_IJSA_SC_SB_EEES9_SE_SG_Li256ELb0ELb1ELb1ELb0EEENS1_19SingleTileSchedulerILb0ELb1ELb1ELi128EEEEEEEEEvNT_6ParamsE,"aw",@nobits
	.sectionflags	@""
	.align	16
	.zero		1024


//--------------------- .nv.shared.reserved.0     --------------------------
	.section	.nv.shared.reserved.0,"aw",@nobits
	.weak		__nv_reservedSMEM_offset_0_alias
	.size		__nv_reservedSMEM_offset_0_alias, 0, 0
	.other		__nv_reservedSMEM_offset_0_alias,@"STO_CUDA_RESERVED_SHARED STV_DEFAULT"
__nv_reservedSMEM_offset_0_alias:
	.zero		0


//--------------------- .nv.global                --------------------------
	.section	.nv.global,"aw",@nobits
.nv.global:
	.type		_ZN86_INTERNAL_0e8feed4_50_flash_fwd_hdimall_bf16_paged_split_softcap_sm90_cu_ef95aea4_52674cute1_E,@object
	.size		_ZN86_INTERNAL_0e8feed4_50_flash_fwd_hdimall_bf16_paged_split_softcap_sm90_cu_ef95aea4_52674cute1_E,(_ZN86_INTERNAL_0e8feed4_50_flash_fwd_hdimall_bf16_paged_split_softcap_sm90_cu_ef95aea4_52674cuda3std3__45__cpo6cbeginE - _ZN86_INTERNAL_0e8feed4_50_flash_fwd_hdimall_bf16_paged_split_softcap_sm90_cu_ef95aea4_52674cute1_E)
_ZN86_INTERNAL_0e8feed4_50_flash_fwd_hdimall_bf16_paged_split_softcap_sm90_cu_ef95aea4_52674cute1_E:
	.zero		1
	.type		_ZN86_INTERNAL_0e8feed4_50_flash_fwd_hdimall_bf16_paged_split_softcap_sm90_cu_ef95aea4_52674cuda3std3__45__cpo6cbeginE,@object
	.size		_ZN86_INTERNAL_0e8feed4_50_flash_fwd_hdimall_bf16_paged_split_softcap_sm90_cu_ef95aea4_52674cuda3std3__45__cpo6cbeginE,(_ZN86_INTERNAL_0e8feed4_50_flash_fwd_hdimall_bf16_paged_split_softcap_sm90_cu_ef95aea4_52674cuda3std3__48in_placeE - _ZN86_INTERNAL_0e8feed4_50_flash_fwd_hdimall_bf16_paged_split_softcap_sm90_cu_ef95aea4_52674cuda3std3__45__cpo6cbeginE)
_ZN86_INTERNAL_0e8feed4_50_flash_fwd_hdimall_bf16_paged_split_softcap_sm90_cu_ef95aea4_52674cuda3std3__45__cpo6cbeginE:
	.zero		1
	.type		_ZN86_INTERNAL_0e8feed4_50_flash_fwd_hdimall_bf16_paged_split_softcap_sm90_cu_ef95aea4_52674cuda3std3__48in_placeE,@object
	.size		_ZN86_INTERNAL_0e8feed4_50_flash_fwd_hdimall_bf16_paged_split_softcap_sm90_cu_ef95aea4_52674cuda3std3__48in_placeE,(_ZN86_INTERNAL_0e8feed4_50_flash_fwd_hdimall_bf16_paged_split_softcap_sm90_cu_ef95aea4_52674cuda3std6ranges3__45__cpo9iter_moveE - _ZN86_INTERNAL_0e8feed4_50_flash_fwd_hdimall_bf16_paged_split_softcap_sm90_cu_ef95aea4_52674cuda3std3__48in_placeE)
_ZN86_INTERNAL_0e8feed4_50_flash_fwd_hdimall_bf16_paged_split_softcap_sm90_cu_ef95aea4_52674cuda3std3__48in_placeE:
	.zero		1
	.type		_ZN86_INTERNAL_0e8feed4_50_flash_fwd_hdimall_bf16_paged_split_softcap_sm90_cu_ef95aea4_52674cuda3std6ranges3__45__cpo9iter_moveE,@object
	.size		_ZN86_INTERNAL_0e8feed4_50_flash_fwd_hdimall_bf16_paged_split_softcap_sm90_cu_ef95aea4_52674cuda3std6ranges3__45__cpo9iter_moveE,(_ZN86_INTERNAL_0e8feed4_50_flash_fwd_hdimall_bf16_paged_split_softcap_sm90_cu_ef95aea4_52674cuda3std3__45__cpo5beginE - _ZN86_INTERNAL_0e8feed4_50_flash_fwd_hdimall_bf16_paged_split_softcap_sm90_cu_ef95aea4_52674cuda3std6ranges3__45__cpo9iter_moveE)
_ZN86_INTERNAL_0e8feed4_50_flash_fwd_hdimall_bf16_paged_split_softcap_sm90_cu_ef95aea4_52674cuda3std6ranges3__45__cpo9iter_moveE:
	.zero		1
	.type		_ZN86_INTERNAL_0e8feed4_50_flash_fwd_hdimall_bf16_paged_split_softcap_sm90_cu_ef95aea4_52674cuda3std3__45__cpo5beginE,@object
	.size		_ZN86_INTERNAL_0e8feed4_50_flash_fwd_hdimall_bf16_paged_split_softcap_sm90_cu_ef95aea4_52674cuda3std3__45__cpo5beginE,(_ZN86_INTERNAL_0e8feed4_50_flash_fwd_hdimall_bf16_paged_split_softcap_sm90_cu_ef95aea4_52674cuda3std3__488_GLOBAL__N__0e8feed4_50_flash_fwd_hdimall_bf16_paged_split_softcap_sm90_cu_ef95aea4_52676ignoreE - _ZN86_INTERNAL_0e8feed4_50_flash_fwd_hdimall_bf16_paged_split_softcap_sm90_cu_ef95aea4_52674cuda3std3__45__cpo5beginE)
_ZN86_INTERNAL_0e8feed4_50_flash_fwd_hdimall_bf16_paged_split_softcap_sm90_cu_ef95aea4_52674cuda3std3__45__cpo5beginE:
	.zero		1
	.type		_ZN86_INTERNAL_0e8feed4_50_flash_fwd_hdimall_bf16_paged_split_softcap_sm90_cu_ef95aea4_52674cuda3std3__488_GLOBAL__N__0e8feed4_50_flash_fwd_hdimall_bf16_paged_split_softcap_sm90_cu_ef95aea4_52676ignoreE,@object
	.size		_ZN86_INTERNAL_0e8feed4_50_flash_fwd_hdimall_bf16_paged_split_softcap_sm90_cu_ef95aea4_52674cuda3std3__488_GLOBAL__N__0e8feed4_50_flash_fwd_hdimall_bf16_paged_split_softcap_sm90_cu_ef95aea4_52676ignoreE,(_ZN86_INTERNAL_0e8feed4_50_flash_fwd_hdimall_bf16_paged_split_softcap_sm90_cu_ef95aea4_52674cute7productE - _ZN86_INTERNAL_0e8feed4_50_flash_fwd_hdimall_bf16_paged_split_softcap_sm90_cu_ef95aea4_52674cuda3std3__488_GLOBAL__N__0e8feed4_50_flash_fwd_hdimall_bf16_paged_split_softcap_sm90_cu_ef95aea4_52676ignoreE)
_ZN86_INTERNAL_0e8feed4_50_flash_fwd_hdimall_bf16_paged_split_softcap_sm90_cu_ef95aea4_52674cuda3std3__488_GLOBAL__N__0e8feed4_50_flash_fwd_hdimall_bf16_paged_split_softcap_sm90_cu_ef95aea4_52676ignoreE:
	.zero		1
	.type		_ZN86_INTERNAL_0e8feed4_50_flash_fwd_hdimall_bf16_paged_split_softcap_sm90_cu_ef95aea4_52674cute7productE,@object
	.size		_ZN86_INTERNAL_0e8feed4_50_flash_fwd_hdimall_bf16_paged_split_softcap_sm90_cu_ef95aea4_52674cute7productE,(_ZN86_INTERNAL_0e8feed4_50_flash_fwd_hdimall_bf16_paged_split_softcap_sm90_cu_ef95aea4_52674cuda3std3__45__cpo3endE - _ZN86_INTERNAL_0e8feed4_50_flash_fwd_hdimall_bf16_paged_split_softcap_sm90_cu_ef95aea4_52674cute7productE)
_ZN86_INTERNAL_0e8feed4_50_flash_fwd_hdimall_bf16_paged_split_softcap_sm90_cu_ef95aea4_52674cute7productE:
	.zero		1
	.type		_ZN86_INTERNAL_0e8feed4_50_flash_fwd_hdimall_bf16_paged_split_softcap_sm90_cu_ef95aea4_52674cuda3std3__45__cpo3endE,@object
	.size		_ZN86_INTERNAL_0e8feed4_50_flash_fwd_hdimall_bf16_paged_split_softcap_sm90_cu_ef95aea4_52674cuda3std3__45__cpo3endE,(_ZN86_INTERNAL_0e8feed4_50_flash_fwd_hdimall_bf16_paged_split_softcap_sm90_cu_ef95aea4_52674cuda3std3__419piecewise_constructE - _ZN86_INTERNAL_0e8feed4_50_flash_fwd_hdimall_bf16_paged_split_softcap_sm90_cu_ef95aea4_52674cuda3std3__45__cpo3endE)
_ZN86_INTERNAL_0e8feed4_50_flash_fwd_hdimall_bf16_paged_split_softcap_sm90_cu_ef95aea4_52674cuda3std3__45__cpo3endE:
	.zero		1
	.type		_ZN86_INTERNAL_0e8feed4_50_flash_fwd_hdimall_bf16_paged_split_softcap_sm90_cu_ef95aea4_52674cuda3std3__419piecewise_constructE,@object
	.size		_ZN86_INTERNAL_0e8feed4_50_flash_fwd_hdimall_bf16_paged_split_softcap_sm90_cu_ef95aea4_52674cuda3std3__419piecewise_constructE,(_ZN86_INTERNAL_0e8feed4_50_flash_fwd_hdimall_bf16_paged_split_softcap_sm90_cu_ef95aea4_52674cuda3std3__45__cpo4cendE - _ZN86_INTERNAL_0e8feed4_50_flash_fwd_hdimall_bf16_paged_split_softcap_sm90_cu_ef95aea4_52674cuda3std3__419piecewise_constructE)
_ZN86_INTERNAL_0e8feed4_50_flash_fwd_hdimall_bf16_paged_split_softcap_sm90_cu_ef95aea4_52674cuda3std3__419piecewise_constructE:
	.zero		1
	.type		_ZN86_INTERNAL_0e8feed4_50_flash_fwd_hdimall_bf16_paged_split_softcap_sm90_cu_ef95aea4_52674cuda3std3__45__cpo4cendE,@object
	.size		_ZN86_INTERNAL_0e8feed4_50_flash_fwd_hdimall_bf16_paged_split_softcap_sm90_cu_ef95aea4_52674cuda3std3__45__cpo4cendE,(_ZN86_INTERNAL_0e8feed4_50_flash_fwd_hdimall_bf16_paged_split_softcap_sm90_cu_ef95aea4_52674cuda3std6ranges3__45__cpo4swapE - _ZN86_INTERNAL_0e8feed4_50_flash_fwd_hdimall_bf16_paged_split_softcap_sm90_cu_ef95aea4_52674cuda3std3__45__cpo4cendE)
_ZN86_INTERNAL_0e8feed4_50_flash_fwd_hdimall_bf16_paged_split_softcap_sm90_cu_ef95aea4_52674cuda3std3__45__cpo4cendE:
	.zero		1
	.type		_ZN86_INTERNAL_0e8feed4_50_flash_fwd_hdimall_bf16_paged_split_softcap_sm90_cu_ef95aea4_52674cuda3std6ranges3__45__cpo4swapE,@object
	.size		_ZN86_INTERNAL_0e8feed4_50_flash_fwd_hdimall_bf16_paged_split_softcap_sm90_cu_ef95aea4_52674cuda3std6ranges3__45__cpo4swapE,(.L_34 - _ZN86_INTERNAL_0e8feed4_50_flash_fwd_hdimall_bf16_paged_split_softcap_sm90_cu_ef95aea4_52674cuda3std6ranges3__45__cpo4swapE)
_ZN86_INTERNAL_0e8feed4_50_flash_fwd_hdimall_bf16_paged_split_softcap_sm90_cu_ef95aea4_52674cuda3std6ranges3__45__cpo4swapE:
	.zero		1
.L_34:


//--------------------- .nv.shared._ZN7cutlass13device_kernelIN5flash11enable_sm90INS1_16FlashAttnFwdSm90INS1_25CollectiveMainloopFwdSm90ILi2EN4cute5tupleIJNS5_1CILi1EEES8_S8_EEENS6_IJNS7_ILi128EEENS7_ILi80EEENS7_ILi256EEEEEELi256ENS_10bfloat16_tEfNS_4arch4Sm90ELb0ELb0ELb1ELb1ELb1ELb0ELb0ELb1ELb1ELb1ELb1ELb0EEENS1_21CollectiveEpilogueFwdINS6_IJSA_SC_SB_EEES9_SE_SG_Li256ELb1ELb1ELb1ELb0EEENS1_36VarlenDynamicPersistentTileSchedulerILi128ELi80ELi256ELi128ELb1ELb1ELb1ELb0ELb1ELb1EEEEEEEEEvNT_6ParamsE --------------------------
	.section	.nv.shared._ZN7cutlass13device_kernelIN5flash11enable_sm90INS1_16FlashAttnFwdSm90INS1_25CollectiveMainloopFwdSm90ILi2EN4cute5tupleIJNS5_1CILi1EEES8_S8_EEENS6_IJNS7_ILi128EEENS7_ILi80EEENS7_ILi256EEEEEELi256ENS_10bfloat16_tEfNS_4arch4Sm90ELb0ELb0ELb1ELb1ELb1ELb0ELb0ELb1ELb1ELb1ELb1ELb0EEENS1_21CollectiveEpilogueFwdINS6_IJSA_SC_SB_EEES9_SE_SG_Li256ELb1ELb1ELb1ELb0EEENS1_36VarlenDynamicPersistentTileSchedulerILi128ELi80ELi256ELi128ELb1ELb1ELb1ELb0ELb1ELb1EEEEEEEEEvNT_6ParamsE,"aw",@nobits
	.sectionflags	@""
	.align	16
	.zero		1024


//--------------------- .nv.shared._ZN7cutlass13device_kernelIN5flash11enable_sm90INS1_16FlashAttnFwdSm90INS1_25CollectiveMainloopFwdSm90ILi2EN4cute5tupleIJNS5_1CILi1EEES8_S8_EEENS6_IJNS7_ILi128EEENS7_ILi80EEENS7_ILi256EEEEEELi256ENS_10bfloat16_tEfNS_4arch4Sm90ELb0ELb0ELb1ELb1ELb1ELb1ELb0ELb1ELb1ELb1ELb1ELb0EEENS1_21CollectiveEpilogueFwdINS6_IJSA_SC_SB_EEES9_SE_SG_Li256ELb1ELb1ELb1ELb0EEENS1_36VarlenDynamicPersistentTileSchedulerILi128ELi80ELi256ELi128ELb1ELb1ELb1ELb0ELb1ELb1EEEEEEEEEvNT_6ParamsE --------------------------
	.section	.nv.shared._ZN7cutlass13device_kernelIN5flash11enable_sm90INS1_16FlashAttnFwdSm90INS1_25CollectiveMainloopFwdSm90ILi2EN4cute5tupleIJNS5_1CILi1EEES8_S8_EEENS6_IJNS7_ILi128EEENS7_ILi80EEENS7_ILi256EEEEEELi256ENS_10bfloat16_tEfNS_4arch4Sm90ELb0ELb0ELb1ELb1ELb1ELb1ELb0ELb1ELb1ELb1ELb1ELb0EEENS1_21CollectiveEpilogueFwdINS6_IJSA_SC_SB_EEES9_SE_SG_Li256ELb1ELb1ELb1ELb0EEENS1_36VarlenDynamicPersistentTileSchedulerILi128ELi80ELi256ELi128ELb1ELb1ELb1ELb0ELb1ELb1EEEEEEEEEvNT_6ParamsE,"aw",@nobits
	.sectionflags	@""
	.align	16
	.zero		1024


//--------------------- .nv.shared._ZN7cutlass13device_kernelIN5flash11enable_sm90INS1_16FlashAttnFwdSm90INS1_25CollectiveMainloopFwdSm90ILi2EN4cute5tupleIJNS5_1CILi1EEES8_S8_EEENS6_IJNS7_ILi128EEENS7_ILi64EEENS7_ILi256EEEEEELi256ENS_10bfloat16_tEfNS_4arch4Sm90ELb0ELb1ELb1ELb0ELb1ELb0ELb0ELb1ELb1ELb1ELb1ELb0EEENS1_21CollectiveEpilogueFwdINS6_IJSA_SC_SB_EEES9_SE_SG_Li256ELb0ELb1ELb1ELb0EEENS1_19SingleTileSchedulerILb0ELb1ELb1ELi128EEEEEEEEEvNT_6ParamsE --------------------------
	.section	.nv.shared._ZN7cutlass13device_kernelIN5flash11enable_sm90INS1_16FlashAttnFwdSm90INS1_25CollectiveMainloopFwdSm90ILi2EN4cute5tupleIJNS5_1CILi1EEES8_S8_EEENS6_IJNS7_ILi128EEENS7_ILi64EEENS7_ILi256EEEEEELi256ENS_10bfloat16_tEfNS_4arch4Sm90ELb0ELb1ELb1ELb0ELb1ELb0ELb0ELb1ELb1ELb1ELb1ELb0EEENS1_21CollectiveEpilogueFwdINS6_IJSA_SC_SB_EEES9_SE_SG_Li256ELb0ELb1ELb1ELb0EEENS1_19SingleTileSchedulerILb0ELb1ELb1ELi128EEEEEEEEEvNT_6ParamsE,"aw",@nobits
	.sectionflags	@""
	.align	16
	.zero		1024


//--------------------- .nv.shared._ZN7cutlass13device_kernelIN5flash11enable_sm90INS1_16FlashAttnFwdSm90INS1_25CollectiveMainloopFwdSm90ILi2EN4cute5tupleIJNS5_1CILi1EEES8_S8_EEENS6_IJNS7_ILi128EEENS7_ILi64EEENS7_ILi256EEEEEELi256ENS_10bfloat16_tEfNS_4arch4Sm90ELb0ELb1ELb1ELb1ELb1ELb0ELb0ELb1ELb1ELb1ELb1ELb0EEENS1_21CollectiveEpilogueFwdINS6_IJSA_SC_SB_EEES9_SE_SG_Li256ELb1ELb1ELb1ELb0EEENS1_36VarlenDynamicPersistentTileSchedulerILi128ELi64ELi256ELi128ELb1ELb1ELb1ELb1ELb0ELb1EEEEEEEEEvNT_6ParamsE --------------------------
	.section	.nv.shared._ZN7cutlass13device_kernelIN5flash11enable_sm90INS1_16FlashAttnFwdSm90INS1_25CollectiveMainloopFwdSm90ILi2EN4cute5tupleIJNS5_1CILi1EEES8_S8_EEENS6_IJNS7_ILi128EEENS7_ILi64EEENS7_ILi256EEEEEELi256ENS_10bfloat16_tEfNS_4arch4Sm90ELb0ELb1ELb1ELb1ELb1ELb0ELb0ELb1ELb1ELb1ELb1ELb0EEENS1_21CollectiveEpilogueFwdINS6_IJSA_SC_SB_EEES9_SE_SG_Li256ELb1ELb1ELb1ELb0EEENS1_36VarlenDynamicPersistentTileSchedulerILi128ELi64ELi256ELi128ELb1ELb1ELb1ELb1ELb0ELb1EEEEEEEEEvNT_6ParamsE,"aw",@nobits
	.sectionflags	@""
	.align	16
	.zero		1024


//--------------------- .nv.shared._ZN7cutlass13device_kernelIN5flash11enable_sm90INS1_16FlashAttnFwdSm90INS1_25CollectiveMainloopFwdSm90ILi2EN4cute5tupleIJNS5_1CILi1EEES8_S8_EEENS6_IJNS7_ILi128EEENS7_ILi64EEENS7_ILi256EEEEEELi256ENS_10bfloat16_tEfNS_4arch4Sm90ELb0ELb1ELb1ELb1ELb1ELb1ELb0ELb1ELb1ELb1ELb1ELb0EEENS1_21CollectiveEpilogueFwdINS6_IJSA_SC_SB_EEES9_SE_SG_Li256ELb1ELb1ELb1ELb0EEENS1_36VarlenDynamicPersistentTileSchedulerILi128ELi64ELi256ELi128ELb1ELb1ELb1ELb1ELb0ELb1EEEEEEEEEvNT_6ParamsE --------------------------
	.section	.nv.shared._ZN7cutlass13device_kernelIN5flash11enable_sm90INS1_16FlashAttnFwdSm90INS1_25CollectiveMainloopFwdSm90ILi2EN4cute5tupleIJNS5_1CILi1EEES8_S8_EEENS6_IJNS7_ILi128EEENS7_ILi64EEENS7_ILi256EEEEEELi256ENS_10bfloat16_tEfNS_4arch4Sm90ELb0ELb1ELb1ELb1ELb1ELb1ELb0ELb1ELb1ELb1ELb1ELb0EEENS1_21CollectiveEpilogueFwdINS6_IJSA_SC_SB_EEES9_SE_SG_Li256ELb1ELb1ELb1ELb0EEENS1_36VarlenDynamicPersistentTileSchedulerILi128ELi64ELi256ELi128ELb1ELb1ELb1ELb1ELb0ELb1EEEEEEEEEvNT_6ParamsE,"aw",@nobits
	.sectionflags	@""
	.align	16
	.zero		1024


//--------------------- .nv.shared._ZN7cutlass13device_kernelIN5flash11enable_sm90INS1_16FlashAttnFwdSm90INS1_25CollectiveMainloopFwdSm90ILi2EN4cute5tupleIJNS5_1CILi1EEES8_S8_EEENS6_IJNS7_ILi128EEENS7_ILi80EEENS7_ILi256EEEEEELi256ENS_10bfloat16_tEfNS_4arch4Sm90ELb1ELb0ELb1ELb0ELb1ELb0ELb0ELb1ELb1ELb1ELb1ELb0EEENS1_21CollectiveEpilogueFwdINS6_IJSA_SC_SB_EEES9_SE_SG_Li256ELb0ELb1ELb1ELb0EEENS1_19SingleTileSchedulerILb0ELb1ELb1ELi128EEEEEEEEEvNT_6ParamsE --------------------------
	.section	.nv.shared._ZN7cutlass13device_kernelIN5flash11enable_sm90INS1_16FlashAttnFwdSm90INS1_25CollectiveMainloopFwdSm90ILi2EN4cute5tupleIJNS5_1CILi1EEES8_S8_EEENS6_IJNS7_ILi128EEENS7_ILi80EEENS7_ILi256EEEEEELi256ENS_10bfloat16_tEfNS_4arch4Sm90ELb1ELb0ELb1ELb0ELb1ELb0ELb0ELb1ELb1ELb1ELb1ELb0EEENS1_21CollectiveEpilogueFwdINS6_IJSA_SC_SB_EEES9_SE_SG_Li256ELb0ELb1ELb1ELb0EEENS1_19SingleTileSchedulerILb0ELb1ELb1ELi128EEEEEEEEEvNT_6ParamsE,"aw",@nobits
	.sectionflags	@""
	.align	16
	.zero		1024


//--------------------- .nv.shared._ZN7cutlass13device_kernelIN5flash11enable_sm90INS1_16FlashAttnFwdSm90INS1_25CollectiveMainloopFwdSm90ILi2EN4cute5tupleIJNS5_1CILi1EEES8_S8_EEENS6_IJNS7_ILi128EEENS7_ILi80EEENS7_ILi256EEEEEELi256ENS_10bfloat16_tEfNS_4arch4Sm90ELb1ELb0ELb1ELb1ELb1ELb0ELb0ELb1ELb1ELb1ELb1ELb0EEENS1_21CollectiveEpilogueFwdINS6_IJSA_SC_SB_EEES9_SE_SG_Li256ELb1ELb1ELb1ELb0EEENS1_36VarlenDynamicPersistentTileSchedulerILi128ELi80ELi256ELi128ELb1ELb1ELb1ELb1ELb1ELb1EEEEEEEEEvNT_6ParamsE --------------------------
	.section	.nv.shared._ZN7cutlass13device_kernelIN5flash11enable_sm90INS1_16FlashAttnFwdSm90INS1_25CollectiveMainloopFwdSm90ILi2EN4cute5tupleIJNS5_1CILi1EEES8_S8_EEENS6_IJNS7_ILi128EEENS7_ILi80EEENS7_ILi256EEEEEELi256ENS_10bfloat16_tEfNS_4arch4Sm90ELb1ELb0ELb1ELb1ELb1ELb0ELb0ELb1ELb1ELb1ELb1ELb0EEENS1_21CollectiveEpilogueFwdINS6_IJSA_SC_SB_EEES9_SE_SG_Li256ELb1ELb1ELb1ELb0EEENS1_36VarlenDynamicPersistentTileSchedulerILi128ELi80ELi256ELi128ELb1ELb1ELb1ELb1ELb1ELb1EEEEEEEEEvNT_6ParamsE,"aw",@nobits
	.sectionflags	@""
	.align	16
	.zero		1024


//--------------------- .nv.shared._ZN7cutlass13device_kernelIN5flash11enable_sm90INS1_16FlashAttnFwdSm90INS1_25CollectiveMainloopFwdSm90ILi2EN4cute5tupleIJNS5_1CILi1EEES8_S8_EEENS6_IJNS7_ILi128EEENS7_ILi80EEENS7_ILi256EEEEEELi256ENS_10bfloat16_tEfNS_4arch4Sm90ELb1ELb0ELb1ELb1ELb1ELb1ELb0ELb1ELb1ELb1ELb1ELb0EEENS1_21CollectiveEpilogueFwdINS6_IJSA_SC_SB_EEES9_SE_SG_Li256ELb1ELb1ELb1ELb0EEENS1_36VarlenDynamicPersistentTileSchedulerILi128ELi80ELi256ELi128ELb1ELb1ELb1ELb1ELb1ELb1EEEEEEEEEvNT_6ParamsE --------------------------
	.section	.nv.shared._ZN7cutlass13device_kernelIN5flash11enable_sm90INS1_16FlashAttnFwdSm90INS1_25CollectiveMainloopFwdSm90ILi2EN4cute5tupleIJNS5_1CILi1EEES8_S8_EEENS6_IJNS7_ILi128EEENS7_ILi80EEENS7_ILi256EEEEEELi256ENS_10bfloat16_tEfNS_4arch4Sm90ELb1ELb0ELb1ELb1ELb1ELb1ELb0ELb1ELb1ELb1ELb1ELb0EEENS1_21CollectiveEpilogueFwdINS6_IJSA_SC_SB_EEES9_SE_SG_Li256ELb1ELb1ELb1ELb0EEENS1_36VarlenDynamicPersistentTileSchedulerILi128ELi80ELi256ELi128ELb1ELb1ELb1ELb1ELb1ELb1EEEEEEEEEvNT_6ParamsE,"aw",@nobits
	.sectionflags	@""
	.align	16
	.zero		1024


//--------------------- .nv.shared._ZN7cutlass13device_kernelIN5flash11enable_sm90INS1_16FlashAttnFwdSm90INS1_25CollectiveMainloopFwdSm90ILi2EN4cute5tupleIJNS5_1CILi1EEES8_S8_EEENS6_IJNS7_ILi128EEENS7_ILi96EEENS7_ILi192EEEEEELi192ENS_10bfloat16_tEfNS_4arch4Sm90ELb0ELb0ELb1ELb0ELb1ELb0ELb0ELb1ELb1ELb1ELb1ELb0EEENS1_21CollectiveEpilogueFwdINS6_IJSA_SC_SB_EEES9_SE_SG_Li256ELb0ELb1ELb1ELb0EEENS1_19SingleTileSchedulerILb0ELb1ELb1ELi128EEEEEEEEEvNT_6ParamsE --------------------------
	.section	.nv.shared._ZN7cutlass13device_kernelIN5flash11enable_sm90INS1_16FlashAttnFwdSm90INS1_25CollectiveMainloopFwdSm90ILi2EN4cute5tupleIJNS5_1CILi1EEES8_S8_EEENS6_IJNS7_ILi128EEENS7_ILi96EEENS7_ILi192EEEEEELi192ENS_10bfloat16_tEfNS_4arch4Sm90ELb0ELb0ELb1ELb0ELb1ELb0ELb0ELb1ELb1ELb1ELb1ELb0EEENS1_21CollectiveEpilogueFwdINS6_IJSA_SC_SB_EEES9_SE_SG_Li256ELb0ELb1ELb1ELb0EEENS1_19SingleTileSchedulerILb0ELb1ELb1ELi128EEEEEEEEEvNT_6ParamsE,"aw",@nobits
	.sectionflags	@""
	.align	16
	.zero		1024


//--------------------- .nv.shared._ZN7cutlass13device_kernelIN5flash11enable_sm90INS1_16FlashAttnFwdSm90INS1_25CollectiveMainloopFwdSm90ILi2EN4cute5tupleIJNS5_1CILi1EEES8_S8_EEENS6_IJNS7_ILi128EEENS7_ILi96EEENS7_ILi192EEEEEELi192ENS_10bfloat16_tEfNS_4arch4Sm90ELb0ELb0ELb1ELb1ELb1ELb0ELb0ELb1ELb1ELb1ELb1ELb0EEENS1_21CollectiveEpilogueFwdINS6_IJSA_SC_SB_EEES9_SE_SG_Li256ELb1ELb1ELb1ELb0EEENS1_36VarlenDynamicPersistentTileSchedulerILi128ELi96ELi256ELi128ELb1ELb1ELb1ELb0ELb1ELb1EEEEEEEEEvNT_6ParamsE --------------------------
	.section	.nv.shared._ZN7cutlass13device_kernelIN5flash11enable_sm90INS1_16FlashAttnFwdSm90INS1_25CollectiveMainloopFwdSm90ILi2EN4cute5tupleIJNS5_1CILi1EEES8_S8_EEENS6_IJNS7_ILi128EEENS7_ILi96EEENS7_ILi192EEEEEELi192ENS_10bfloat16_tEfNS_4arch4Sm90ELb0ELb0ELb1ELb1ELb1ELb0ELb0ELb1ELb1ELb1ELb1ELb0EEENS1_21CollectiveEpilogueFwdINS6_IJSA_SC_SB_EEES9_SE_SG_Li256ELb1ELb1ELb1ELb0EEENS1_36VarlenDynamicPersistentTileSchedulerILi128ELi96ELi256ELi128ELb1ELb1ELb1ELb0ELb1ELb1EEEEEEEEEvNT_6ParamsE,"aw",@nobits
	.sectionflags	@""
	.align	16
	.zero		1024


//--------------------- .nv.shared._ZN7cutlass13device_kernelIN5flash11enable_sm90INS1_16FlashAttnFwdSm90INS1_25CollectiveMainloopFwdSm90ILi2EN4cute5tupleIJNS5_1CILi1EEES8_S8_EEENS6_IJNS7_ILi128EEENS7_ILi96EEENS7_ILi192EEEEEELi192ENS_10bfloat16_tEfNS_4arch4Sm90ELb0ELb0ELb1ELb1ELb1ELb1ELb0ELb1ELb1ELb1ELb1ELb0EEENS1_21CollectiveEpilogueFwdINS6_IJSA_SC_SB_EEES9_SE_SG_Li256ELb1ELb1ELb1ELb0EEENS1_36VarlenDynamicPersistentTileSchedulerILi128ELi96ELi256ELi128ELb1ELb1ELb1ELb0ELb1ELb1EEEEEEEEEvNT_6ParamsE --------------------------
	.section	.nv.shared._ZN7cutlass13device_kernelIN5flash11enable_sm90INS1_16FlashAttnFwdSm90INS1_25CollectiveMainloopFwdSm90ILi2EN4cute5tupleIJNS5_1CILi1EEES8_S8_EEENS6_IJNS7_ILi128EEENS7_ILi96EEENS7_ILi192EEEEEELi192ENS_10bfloat16_tEfNS_4arch4Sm90ELb0ELb0ELb1ELb1ELb1ELb1ELb0ELb1ELb1ELb1ELb1ELb0EEENS1_21CollectiveEpilogueFwdINS6_IJSA_SC_SB_EEES9_SE_SG_Li256ELb1ELb1ELb1ELb0EEENS1_36VarlenDynamicPersistentTileSchedulerILi128ELi96ELi256ELi128ELb1ELb1ELb1ELb0ELb1ELb1EEEEEEEEEvNT_6ParamsE,"aw",@nobits
	.sectionflags	@""
	.align	16
	.zero		1024


//--------------------- .nv.shared._ZN7cutlass13device_kernelIN5flash11enable_sm90INS1_16FlashAttnFwdSm90INS1_25CollectiveMainloopFwdSm90ILi2EN4cute5tupleIJNS5_1CILi1EEES8_S8_EEENS6_IJNS7_ILi128EEENS7_ILi96EEENS7_ILi192EEEEEELi192ENS_10bfloat16_tEfNS_4arch4Sm90ELb0ELb1ELb1ELb0ELb1ELb0ELb0ELb1ELb1ELb1ELb1ELb0EEENS1_21CollectiveEpilogueFwdINS6_IJSA_SC_SB_EEES9_SE_SG_Li256ELb0ELb1ELb1ELb0EEENS1_19SingleTileSchedulerILb0ELb1ELb1ELi128EEEEEEEEEvNT_6ParamsE --------------------------
	.section	.nv.shared._ZN7cutlass13device_kernelIN5flash11enable_sm90INS1_16FlashAttnFwdSm90INS1_25CollectiveMainloopFwdSm90ILi2EN4cute5tupleIJNS5_1CILi1EEES8_S8_EEENS6_IJNS7_ILi128EEENS7_ILi96EEENS7_ILi192EEEEEELi192ENS_10bfloat16_tEfNS_4arch4Sm90ELb0ELb1ELb1ELb0ELb1ELb0ELb0ELb1ELb1ELb1ELb1ELb0EEENS1_21CollectiveEpilogueFwdINS6_IJSA_SC_SB_EEES9_SE_SG_Li256ELb0ELb1ELb1ELb0EEENS1_19SingleTileSchedulerILb0ELb1ELb1ELi128EEEEEEEEEvNT_6ParamsE,"aw",@nobits
	.sectionflags	@""
	.align	16
	.zero		1024


//--------------------- .nv.shared._ZN7cutlass13device_kernelIN5flash11enable_sm90INS1_16FlashAttnFwdSm90INS1_25CollectiveMainloopFwdSm90ILi2EN4cute5tupleIJNS5_1CILi1EEES8_S8_EEENS6_IJNS7_ILi128EEENS7_ILi96EEENS7_ILi192EEEEEELi192ENS_10bfloat16_tEfNS_4arch4Sm90ELb0ELb1ELb1ELb1ELb1ELb0ELb0ELb1ELb1ELb1ELb1ELb0EEENS1_21CollectiveEpilogueFwdINS6_IJSA_SC_SB_EEES9_SE_SG_Li256ELb1ELb1ELb1ELb0EEENS1_36VarlenDynamicPersistentTileSchedulerILi128ELi96ELi256ELi128ELb1ELb1ELb1ELb1ELb0ELb1EEEEEEEEEvNT_6ParamsE --------------------------
	.section	.nv.shared._ZN7cutlass13device_kernelIN5flash11enable_sm90INS1_16FlashAttnFwdSm90INS1_25CollectiveMainloopFwdSm90ILi2EN4cute5tupleIJNS5_1CILi1EEES8_S8_EEENS6_IJNS7_ILi128EEENS7_ILi96EEENS7_ILi192EEEEEELi192ENS_10bfloat16_tEfNS_4arch4Sm90ELb0ELb1ELb1ELb1ELb1ELb0ELb0ELb1ELb1ELb1ELb1ELb0EEENS1_21CollectiveEpilogueFwdINS6_IJSA_SC_SB_EEES9_SE_SG_Li256ELb1ELb1ELb1ELb0EEENS1_36VarlenDynamicPersistentTileSchedulerILi128ELi96ELi256ELi128ELb1ELb1ELb1ELb1ELb0ELb1EEEEEEEEEvNT_6ParamsE,"aw",@nobits
	.sectionflags	@""
	.align	16
	.zero		1024


//--------------------- .nv.shared._ZN7cutlass13device_kernelIN5flash11enable_sm90INS1_16FlashAttnFwdSm90INS1_25CollectiveMainloopFwdSm90ILi2EN4cute5tupleIJNS5_1CILi1EEES8_S8_EEENS6_IJNS7_ILi128EEENS7_ILi96EEENS7_ILi192EEEEEELi192ENS_10bfloat16_tEfNS_4arch4Sm90ELb0ELb1ELb1ELb1ELb1ELb1ELb0ELb1ELb1ELb1ELb1ELb0EEENS1_21CollectiveEpilogueFwdINS6_IJSA_SC_SB_EEES9_SE_SG_Li256ELb1ELb1ELb1ELb0EEENS1_36VarlenDynamicPersistentTileSchedulerILi128ELi96ELi256ELi128ELb1ELb1ELb1ELb1ELb0ELb1EEEEEEEEEvNT_6ParamsE --------------------------
	.section	.nv.shared._ZN7cutlass13device_kernelIN5flash11enable_sm90INS1_16FlashAttnFwdSm90INS1_25CollectiveMainloopFwdSm90ILi2EN4cute5tupleIJNS5_1CILi1EEES8_S8_EEENS6_IJNS7_ILi128EEENS7_ILi96EEENS7_ILi192EEEEEELi192ENS_10bfloat16_tEfNS_4arch4Sm90ELb0ELb1ELb1ELb1ELb1ELb1ELb0ELb1ELb1ELb1ELb1ELb0EEENS1_21CollectiveEpilogueFwdINS6_IJSA_SC_SB_EEES9_SE_SG_Li256ELb1ELb1ELb1ELb0EEENS1_36VarlenDynamicPersistentTileSchedulerILi128ELi96ELi256ELi128ELb1ELb1ELb1ELb1ELb0ELb1EEEEEEEEEvNT_6ParamsE,"aw",@nobits
	.sectionflags	@""
	.align	16
	.zero		1024


//--------------------- .nv.shared._ZN7cutlass13device_kernelIN5flash11enable_sm90INS1_16FlashAttnFwdSm90INS1_25CollectiveMainloopFwdSm90ILi2EN4cute5tupleIJNS5_1CILi1EEES8_S8_EEENS6_IJNS7_ILi128EEENS7_ILi96EEENS7_ILi192EEEEEELi192ENS_10bfloat16_tEfNS_4arch4Sm90ELb1ELb0ELb1ELb0ELb1ELb0ELb0ELb1ELb1ELb1ELb1ELb0EEENS1_21CollectiveEpilogueFwdINS6_IJSA_SC_SB_EEES9_SE_SG_Li256ELb0ELb1ELb1ELb0EEENS1_19SingleTileSchedulerILb0ELb1ELb1ELi128EEEEEEEEEvNT_6ParamsE --------------------------
	.section	.nv.shared._ZN7cutlass13device_kernelIN5flash11enable_sm90INS1_16FlashAttnFwdSm90INS1_25CollectiveMainloopFwdSm90ILi2EN4cute5tupleIJNS5_1CILi1EEES8_S8_EEENS6_IJNS7_ILi128EEENS7_ILi96EEENS7_ILi192EEEEEELi192ENS_10bfloat16_tEfNS_4arch4Sm90ELb1ELb0ELb1ELb0ELb1ELb0ELb0ELb1ELb1ELb1ELb1ELb0EEENS1_21CollectiveEpilogueFwdINS6_IJSA_SC_SB_EEES9_SE_SG_Li256ELb0ELb1ELb1ELb0EEENS1_19SingleTileSchedulerILb0ELb1ELb1ELi128EEEEEEEEEvNT_6ParamsE,"aw",@nobits
	.sectionflags	@""
	.align	16
	.zero		1024


//--------------------- .nv.shared._ZN7cutlass13device_kernelIN5flash11enable_sm90INS1_16FlashAttnFwdSm90INS1_25CollectiveMainloopFwdSm90ILi2EN4cute5tupleIJNS5_1CILi1EEES8_S8_EEENS6_IJNS7_ILi128EEENS7_ILi96EEENS7_ILi192EEEEEELi192ENS_10bfloat16_tEfNS_4arch4Sm90ELb1ELb0ELb1ELb1ELb1ELb0ELb0ELb1ELb1ELb1ELb1ELb0EEENS1_21CollectiveEpilogueFwdINS6_IJSA_SC_SB_EEES9_SE_SG_Li256ELb1ELb1ELb1ELb0EEENS1_36VarlenDynamicPersistentTileSchedulerILi128ELi96ELi256ELi128ELb1ELb1ELb1ELb1ELb1ELb1EEEEEEEEEvNT_6ParamsE --------------------------
	.section	.nv.shared._ZN7cutlass13device_kernelIN5flash11enable_sm90INS1_16FlashAttnFwdSm90INS1_25CollectiveMainloopFwdSm90ILi2EN4cute5tupleIJNS5_1CILi1EEES8_S8_EEENS6_IJNS7_ILi128EEENS7_ILi96EEENS7_ILi192EEEEEELi192ENS_10bfloat16_tEfNS_4arch4Sm90ELb1ELb0ELb1ELb1ELb1ELb0ELb0ELb1ELb1ELb1ELb1ELb0EEENS1_21CollectiveEpilogueFwdINS6_IJSA_SC_SB_EEES9_SE_SG_Li256ELb1ELb1ELb1ELb0EEENS1_36VarlenDynamicPersistentTileSchedulerILi128ELi96ELi256ELi128ELb1ELb1ELb1ELb1ELb1ELb1EEEEEEEEEvNT_6ParamsE,"aw",@nobits
	.sectionflags	@""
	.align	16
	.zero		1024


//--------------------- .nv.shared._ZN7cutlass13device_kernelIN5flash11enable_sm90INS1_16FlashAttnFwdSm90INS1_25CollectiveMainloopFwdSm90ILi2EN4cute5tupleIJNS5_1CILi1EEES8_S8_EEENS6_IJNS7_ILi128EEENS7_ILi96EEENS7_ILi192EEEEEELi192ENS_10bfloat16_tEfNS_4arch4Sm90ELb1ELb0ELb1ELb1ELb1ELb1ELb0ELb1ELb1ELb1ELb1ELb0EEENS1_21CollectiveEpilogueFwdINS6_IJSA_SC_SB_EEES9_SE_SG_Li256ELb1ELb1ELb1ELb0EEENS1_36VarlenDynamicPersistentTileSchedulerILi128ELi96ELi256ELi128ELb1ELb1ELb1ELb1ELb1ELb1EEEEEEEEEvNT_6ParamsE --------------------------
	.section	.nv.shared._ZN7cutlass13device_kernelIN5flash11enable_sm90INS1_16FlashAttnFwdSm90INS1_25CollectiveMainloopFwdSm90ILi2EN4cute5tupleIJNS5_1CILi1EEES8_S8_EEENS6_IJNS7_ILi128EEENS7_ILi96EEENS7_ILi192EEEEEELi192ENS_10bfloat16_tEfNS_4arch4Sm90ELb1ELb0ELb1ELb1ELb1ELb1ELb0ELb1ELb1ELb1ELb1ELb0EEENS1_21CollectiveEpilogueFwdINS6_IJSA_SC_SB_EEES9_SE_SG_Li256ELb1ELb1ELb1ELb0EEENS1_36VarlenDynamicPersistentTileSchedulerILi128ELi96ELi256ELi128ELb1ELb1ELb1ELb1ELb1ELb1EEEEEEEEEvNT_6ParamsE,"aw",@nobits
	.sectionflags	@""
	.align	16
	.zero		1024


//--------------------- .nv.shared._ZN7cutlass13device_kernelIN5flash11enable_sm90INS1_16FlashAttnFwdSm90INS1_25CollectiveMainloopFwdSm90ILi2EN4cute5tupleIJNS5_1CILi1EEES8_S8_EEENS6_IJNS7_ILi128EEESA_SA_EEELi128ENS_10bfloat16_tEfNS_4arch4Sm90ELb0ELb0ELb1ELb0ELb1ELb0ELb0ELb1ELb1ELb1ELb1ELb0EEENS1_21CollectiveEpilogueFwdISB_S9_SC_SE_Li256ELb0ELb1ELb1ELb0EEENS1_19SingleTileSchedulerILb0ELb1ELb1ELi128EEEEEEEEEvNT_6ParamsE --------------------------
	.section	.nv.shared._ZN7cutlass13device_kernelIN5flash11enable_sm90INS1_16FlashAttnFwdSm90INS1_25CollectiveMainloopFwdSm90ILi2EN4cute5tupleIJNS5_1CILi1EEES8_S8_EEENS6_IJNS7_ILi128EEESA_SA_EEELi128ENS_10bfloat16_tEfNS_4arch4Sm90ELb0ELb0ELb1ELb0ELb1ELb0ELb0ELb1ELb1ELb1ELb1ELb0EEENS1_21CollectiveEpilogueFwdISB_S9_SC_SE_Li256ELb0ELb1ELb1ELb0EEENS1_19SingleTileSchedulerILb0ELb1ELb1ELi128EEEEEEEEEvNT_6ParamsE,"aw",@nobits
	.sectionflags	@""
	.align	16
	.zero		1024


//--------------------- .nv.shared._ZN7cutlass13device_kernelIN5flash11enable_sm90INS1_16FlashAttnFwdSm90INS1_25CollectiveMainloopFwdSm90ILi2EN4cute5tupleIJNS5_1CILi1EEES8_S8_EEENS6_IJNS7_ILi128EEESA_SA_EEELi128ENS_10bfloat16_tEfNS_4arch4Sm90ELb0ELb0ELb1ELb1ELb1ELb0ELb0ELb1ELb1ELb1ELb1ELb0EEENS1_21CollectiveEpilogueFwdISB_S9_SC_SE_Li256ELb1ELb1ELb1ELb0EEENS1_36VarlenDynamicPersistentTileSchedulerILi128ELi128ELi256ELi128ELb1ELb1ELb1ELb0ELb1ELb1EEEEEEEEEvNT_6ParamsE --------------------------
	.section	.nv.shared._ZN7cutlass13device_kernelIN5flash11enable_sm90INS1_16FlashAttnFwdSm90INS1_25CollectiveMainloopFwdSm90ILi2EN4cute5tupleIJNS5_1CILi1EEES8_S8_EEENS6_IJNS7_ILi128EEESA_SA_EEELi128ENS_10bfloat16_tEfNS_4arch4Sm90ELb0ELb0ELb1ELb1ELb1ELb0ELb0ELb1ELb1ELb1ELb1ELb0EEENS1_21CollectiveEpilogueFwdISB_S9_SC_SE_Li256ELb1ELb1ELb1ELb0EEENS1_36VarlenDynamicPersistentTileSchedulerILi128ELi128ELi256ELi128ELb1ELb1ELb1ELb0ELb1ELb1EEEEEEEEEvNT_6ParamsE,"aw",@nobits
	.sectionflags	@""
	.align	16
	.zero		1024


//--------------------- .nv.shared._ZN7cutlass13device_kernelIN5flash11enable_sm90INS1_16FlashAttnFwdSm90INS1_25CollectiveMainloopFwdSm90ILi2EN4cute5tupleIJNS5_1CILi1EEES8_S8_EEENS6_IJNS7_ILi128EEESA_SA_EEELi128ENS_10bfloat16_tEfNS_4arch4Sm90ELb0ELb0ELb1ELb1ELb1ELb1ELb0ELb1ELb1ELb1ELb1ELb0EEENS1_21CollectiveEpilogueFwdISB_S9_SC_SE_Li256ELb1ELb1ELb1ELb0EEENS1_36VarlenDynamicPersistentTileSchedulerILi128ELi128ELi256ELi128ELb1ELb1ELb1ELb0ELb1ELb1EEEEEEEEEvNT_6ParamsE --------------------------
	.section	.nv.shared._ZN7cutlass13device_kernelIN5flash11enable_sm90INS1_16FlashAttnFwdSm90INS1_25CollectiveMainloopFwdSm90ILi2EN4cute5tupleIJNS5_1CILi1EEES8_S8_EEENS6_IJNS7_ILi128EEESA_SA_EEELi128ENS_10bfloat16_tEfNS_4arch4Sm90ELb0ELb0ELb1ELb1ELb1ELb1ELb0ELb1ELb1ELb1ELb1ELb0EEENS1_21CollectiveEpilogueFwdISB_S9_SC_SE_Li256ELb1ELb1ELb1ELb0EEENS1_36VarlenDynamicPersistentTileSchedulerILi128ELi128ELi256ELi128ELb1ELb1ELb1ELb0ELb1ELb1EEEEEEEEEvNT_6ParamsE,"aw",@nobits
	.sectionflags	@""
	.align	16
	.zero		1024


//--------------------- .nv.shared._ZN7cutlass13device_kernelIN5flash11enable_sm90INS1_16FlashAttnFwdSm90INS1_25CollectiveMainloopFwdSm90ILi2EN4cute5tupleIJNS5_1CILi1EEES8_S8_EEENS6_IJNS7_ILi128EEESA_SA_EEELi128ENS_10bfloat16_tEfNS_4arch4Sm90ELb0ELb1ELb1ELb0ELb1ELb0ELb0ELb1ELb1ELb1ELb1ELb0EEENS1_21CollectiveEpilogueFwdISB_S9_SC_SE_Li256ELb0ELb1ELb1ELb0EEENS1_19SingleTileSchedulerILb0ELb1ELb1ELi128EEEEEEEEEvNT_6ParamsE --------------------------
	.section	.nv.shared._ZN7cutlass13device_kernelIN5flash11enable_sm90INS1_16FlashAttnFwdSm90INS1_25CollectiveMainloopFwdSm90ILi2EN4cute5tupleIJNS5_1CILi1EEES8_S8_EEENS6_IJNS7_ILi128EEESA_SA_EEELi128ENS_10bfloat16_tEfNS_4arch4Sm90ELb0ELb1ELb1ELb0ELb1ELb0ELb0ELb1ELb1ELb1ELb1ELb0EEENS1_21CollectiveEpilogueFwdISB_S9_SC_SE_Li256ELb0ELb1ELb1ELb0EEENS1_19SingleTileSchedulerILb0ELb1ELb1ELi128EEEEEEEEEvNT_6ParamsE,"aw",@nobits
	.sectionflags	@""
	.align	16
	.zero		1024


//--------------------- .nv.shared._ZN7cutlass13device_kernelIN5flash11enable_sm90INS1_16FlashAttnFwdSm90INS1_25CollectiveMainloopFwdSm90ILi2EN4cute5tupleIJNS5_1CILi1EEES8_S8_EEENS6_IJNS7_ILi128EEESA_SA_EEELi128ENS_10bfloat16_tEfNS_4arch4Sm90ELb0ELb1ELb1ELb1ELb1ELb0ELb0ELb1ELb1ELb1ELb1ELb0EEENS1_21CollectiveEpilogueFwdISB_S9_SC_SE_Li256ELb1ELb1ELb1ELb0EEENS1_36VarlenDynamicPersistentTileSchedulerILi128ELi128ELi256ELi128ELb1ELb1ELb1ELb1ELb0ELb1EEEEEEEEEvNT_6ParamsE --------------------------
	.section	.nv.shared._ZN7cutlass13device_kernelIN5flash11enable_sm90INS1_16FlashAttnFwdSm90INS1_25CollectiveMainloopFwdSm90ILi2EN4cute5tupleIJNS5_1CILi1EEES8_S8_EEENS6_IJNS7_ILi128EEESA_SA_EEELi128ENS_10bfloat16_tEfNS_4arch4Sm90ELb0ELb1ELb1ELb1ELb1ELb0ELb0ELb1ELb1ELb1ELb1ELb0EEENS1_21CollectiveEpilogueFwdISB_S9_SC_SE_Li256ELb1ELb1ELb1ELb0EEENS1_36VarlenDynamicPersistentTileSchedulerILi128ELi128ELi256ELi128ELb1ELb1ELb1ELb1ELb0ELb1EEEEEEEEEvNT_6ParamsE,"aw",@nobits
	.sectionflags	@""
	.align	16
	.zero		1024


//--------------------- .nv.shared._ZN7cutlass13device_kernelIN5flash11enable_sm90INS1_16FlashAttnFwdSm90INS1_25CollectiveMainloopFwdSm90ILi2EN4cute5tupleIJNS5_1CILi1EEES8_S8_EEENS6_IJNS7_ILi128EEESA_SA_EEELi128ENS_10bfloat16_tEfNS_4arch4Sm90ELb0ELb1ELb1ELb1ELb1ELb1ELb0ELb1ELb1ELb1ELb1ELb0EEENS1_21CollectiveEpilogueFwdISB_S9_SC_SE_Li256ELb1ELb1ELb1ELb0EEENS1_36VarlenDynamicPersistentTileSchedulerILi128ELi128ELi256ELi128ELb1ELb1ELb1ELb1ELb0ELb1EEEEEEEEEvNT_6ParamsE --------------------------
	.section	.nv.shared._ZN7cutlass13device_kernelIN5flash11enable_sm90INS1_16FlashAttnFwdSm90INS1_25CollectiveMainloopFwdSm90ILi2EN4cute5tupleIJNS5_1CILi1EEES8_S8_EEENS6_IJNS7_ILi128EEESA_SA_EEELi128ENS_10bfloat16_tEfNS_4arch4Sm90ELb0ELb1ELb1ELb1ELb1ELb1ELb0ELb1ELb1ELb1ELb1ELb0EEENS1_21CollectiveEpilogueFwdISB_S9_SC_SE_Li256ELb1ELb1ELb1ELb0EEENS1_36VarlenDynamicPersistentTileSchedulerILi128ELi128ELi256ELi128ELb1ELb1ELb1ELb1ELb0ELb1EEEEEEEEEvNT_6ParamsE,"aw",@nobits
	.sectionflags	@""
	.align	16
	.zero		1024


//--------------------- .nv.shared._ZN7cutlass13device_kernelIN5flash11enable_sm90INS1_16FlashAttnFwdSm90INS1_25CollectiveMainloopFwdSm90ILi2EN4cute5tupleIJNS5_1CILi1EEES8_S8_EEENS6_IJNS7_ILi128EEESA_SA_EEELi128ENS_10bfloat16_tEfNS_4arch4Sm90ELb1ELb0ELb1ELb0ELb1ELb0ELb0ELb1ELb1ELb1ELb1ELb0EEENS1_21CollectiveEpilogueFwdISB_S9_SC_SE_Li256ELb0ELb1ELb1ELb0EEENS1_19SingleTileSchedulerILb0ELb1ELb1ELi128EEEEEEEEEvNT_6ParamsE --------------------------
	.section	.nv.shared._ZN7cutlass13device_kernelIN5flash11enable_sm90INS1_16FlashAttnFwdSm90INS1_25CollectiveMainloopFwdSm90ILi2EN4cute5tupleIJNS5_1CILi1EEES8_S8_EEENS6_IJNS7_ILi128EEESA_SA_EEELi128ENS_10bfloat16_tEfNS_4arch4Sm90ELb1ELb0ELb1ELb0ELb1ELb0ELb0ELb1ELb1ELb1ELb1ELb0EEENS1_21CollectiveEpilogueFwdISB_S9_SC_SE_Li256ELb0ELb1ELb1ELb0EEENS1_19SingleTileSchedulerILb0ELb1ELb1ELi128EEEEEEEEEvNT_6ParamsE,"aw",@nobits
	.sectionflags	@""
	.align	16
	.zero		1024


//--------------------- .nv.shared._ZN7cutlass13device_kernelIN5flash11enable_sm90INS1_16FlashAttnFwdSm90INS1_25CollectiveMainloopFwdSm90ILi2EN4cute5tupleIJNS5_1CILi1EEES8_S8_EEENS6_IJNS7_ILi128EEESA_SA_EEELi128ENS_10bfloat16_tEfNS_4arch4Sm90ELb1ELb0ELb1ELb1ELb1ELb0ELb0ELb1ELb1ELb1ELb1ELb0EEENS1_21CollectiveEpilogueFwdISB_S9_SC_SE_Li256ELb1ELb1ELb1ELb0EEENS1_36VarlenDynamicPersistentTileSchedulerILi128ELi128ELi256ELi128ELb1ELb1ELb1ELb1ELb1ELb1EEEEEEEEEvNT_6ParamsE --------------------------
	.section	.nv.shared._ZN7cutlass13device_kernelIN5flash11enable_sm90INS1_16FlashAttnFwdSm90INS1_25CollectiveMainloopFwdSm90ILi2EN4cute5tupleIJNS5_1CILi1EEES8_S8_EEENS6_IJNS7_ILi128EEESA_SA_EEELi128ENS_10bfloat16_tEfNS_4arch4Sm90ELb1ELb0ELb1ELb1ELb1ELb0ELb0ELb1ELb1ELb1ELb1ELb0EEENS1_21CollectiveEpilogueFwdISB_S9_SC_SE_Li256ELb1ELb1ELb1ELb0EEENS1_36VarlenDynamicPersistentTileSchedulerILi128ELi128ELi256ELi128ELb1ELb1ELb1ELb1ELb1ELb1EEEEEEEEEvNT_6ParamsE,"aw",@nobits
	.sectionflags	@""
	.align	16
	.zero		1024


//--------------------- .nv.shared._ZN7cutlass13device_kernelIN5flash11enable_sm90INS1_16FlashAttnFwdSm90INS1_25CollectiveMainloopFwdSm90ILi2EN4cute5tupleIJNS5_1CILi1EEES8_S8_EEENS6_IJNS7_ILi128EEESA_SA_EEELi128ENS_10bfloat16_tEfNS_4arch4Sm90ELb1ELb0ELb1ELb1ELb1ELb1ELb0ELb1ELb1ELb1ELb1ELb0EEENS1_21CollectiveEpilogueFwdISB_S9_SC_SE_Li256ELb1ELb1ELb1ELb0EEENS1_36VarlenDynamicPersistentTileSchedulerILi128ELi128ELi256ELi128ELb1ELb1ELb1ELb1ELb1ELb1EEEEEEEEEvNT_6ParamsE --------------------------
	.section	.nv.shared._ZN7cutlass13device_kernelIN5flash11enable_sm90INS1_16FlashAttnFwdSm90INS1_25CollectiveMainloopFwdSm90ILi2EN4cute5tupleIJNS5_1CILi1EEES8_S8_EEENS6_IJNS7_ILi128EEESA_SA_EEELi128ENS_10bfloat16_tEfNS_4arch4Sm90ELb1ELb0ELb1ELb1ELb1ELb1ELb0ELb1ELb1ELb1ELb1ELb0EEENS1_21CollectiveEpilogueFwdISB_S9_SC_SE_Li256ELb1ELb1ELb1ELb0EEENS1_36VarlenDynamicPersistentTileSchedulerILi128ELi128ELi256ELi128ELb1ELb1ELb1ELb1ELb1ELb1EEEEEEEEEvNT_6ParamsE,"aw",@nobits
	.sectionflags	@""
	.align	16
	.zero		1024


//--------------------- .nv.shared._ZN7cutlass13device_kernelIN5flash11enable_sm90INS1_16FlashAttnFwdSm90INS1_25CollectiveMainloopFwdSm90ILi2EN4cute5tupleIJNS5_1CILi1EEES8_S8_EEENS6_IJNS7_ILi192EEENS7_ILi128EEENS7_ILi96EEEEEELi96ENS_10bfloat16_tEfNS_4arch4Sm90ELb0ELb0ELb1ELb0ELb1ELb0ELb0ELb0ELb1ELb1ELb1ELb0EEENS1_21CollectiveEpilogueFwdINS6_IJSA_SC_SB_EEES9_SE_SG_Li384ELb0ELb1ELb1ELb0EEENS1_19SingleTileSchedulerILb0ELb1ELb1ELi192EEEEEEEEEvNT_6ParamsE --------------------------
	.section	.nv.shared._ZN7cutlass13device_kernelIN5flash11enable_sm90INS1_16FlashAttnFwdSm90INS1_25CollectiveMainloopFwdSm90ILi2EN4cute5tupleIJNS5_1CILi1EEES8_S8_EEENS6_IJNS7_ILi192EEENS7_ILi128EEENS7_ILi96EEEEEELi96ENS_10bfloat16_tEfNS_4arch4Sm90ELb0ELb0ELb1ELb0ELb1ELb0ELb0ELb0ELb1ELb1ELb1ELb0EEENS1_21CollectiveEpilogueFwdINS6_IJSA_SC_SB_EEES9_SE_SG_Li384ELb0ELb1ELb1ELb0EEENS1_19SingleTileSchedulerILb0ELb1ELb1ELi192EEEEEEEEEvNT_6ParamsE,"aw",@nobits
	.sectionflags	@""
	.align	16
	.zero		1024


//--------------------- .nv.shared._ZN7cutlass13device_kernelIN5flash11enable_sm90INS1_16FlashAttnFwdSm90INS1_25CollectiveMainloopFwdSm90ILi2EN4cute5tupleIJNS5_1CILi1EEES8_S8_EEENS6_IJNS7_ILi192EEENS7_ILi128EEENS7_ILi96EEEEEELi96ENS_10bfloat16_tEfNS_4arch4Sm90ELb0ELb0ELb1ELb1ELb1ELb0ELb0ELb0ELb1ELb1ELb1ELb0EEENS1_21CollectiveEpilogueFwdINS6_IJSA_SC_SB_EEES9_SE_SG_Li384ELb1ELb1ELb1ELb0EEENS1_36VarlenDynamicPersistentTileSchedulerILi192ELi128ELi384ELi128ELb1ELb1ELb1ELb0ELb1ELb1EEEEEEEEEvNT_6ParamsE --------------------------
	.section	.nv.shared._ZN7cutlass13device_kernelIN5flash11enable_sm90INS1_16FlashAttnFwdSm90INS1_25CollectiveMainloopFwdSm90ILi2EN4cute5tupleIJNS5_1CILi1EEES8_S8_EEENS6_IJNS7_ILi192EEENS7_ILi128EEENS7_ILi96EEEEEELi96ENS_10bfloat16_tEfNS_4arch4Sm90ELb0ELb0ELb1ELb1ELb1ELb0ELb0ELb0ELb1ELb1ELb1ELb0EEENS1_21CollectiveEpilogueFwdINS6_IJSA_SC_SB_EEES9_SE_SG_Li384ELb1ELb1ELb1ELb0EEENS1_36VarlenDynamicPersistentTileSchedulerILi192ELi128ELi384ELi128ELb1ELb1ELb1ELb0ELb1ELb1EEEEEEEEEvNT_6ParamsE,"aw",@nobits
	.sectionflags	@""
	.align	16
	.zero		1024


//--------------------- .nv.shared._ZN7cutlass13device_kernelIN5flash11enable_sm90INS1_16FlashAttnFwdSm90INS1_25CollectiveMainloopFwdSm90ILi2EN4cute5tupleIJNS5_1CILi1EEES8_S8_EEENS6_IJNS7_ILi192EEENS7_ILi128EEENS7_ILi96EEEEEELi96ENS_10bfloat16_tEfNS_4arch4Sm90ELb0ELb0ELb1ELb1ELb1ELb1ELb0ELb0ELb1ELb1ELb1ELb0EEENS1_21CollectiveEpilogueFwdINS6_IJSA_SC_SB_EEES9_SE_SG_Li384ELb1ELb1ELb1ELb0EEENS1_36VarlenDynamicPersistentTileSchedulerILi192ELi128ELi384ELi128ELb1ELb1ELb1ELb0ELb1ELb1EEEEEEEEEvNT_6ParamsE --------------------------
	.section	.nv.shared._ZN7cutlass13device_kernelIN5flash11enable_sm90INS1_16FlashAttnFwdSm90INS1_25CollectiveMainloopFwdSm90ILi2EN4cute5tupleIJNS5_1CILi1EEES8_S8_EEENS6_IJNS7_ILi192EEENS7_ILi128EEENS7_ILi96EEEEEELi96ENS_10bfloat16_tEfNS_4arch4Sm90ELb0ELb0ELb1ELb1ELb1ELb1ELb0ELb0ELb1ELb1ELb1ELb0EEENS1_21CollectiveEpilogueFwdINS6_IJSA_SC_SB_EEES9_SE_SG_Li384ELb1ELb1ELb1ELb0EEENS1_36VarlenDynamicPersistentTileSchedulerILi192ELi128ELi384ELi128ELb1ELb1ELb1ELb0ELb1ELb1EEEEEEEEEvNT_6ParamsE,"aw",@nobits
	.sectionflags	@""
	.align	16
	.zero		1024


//--------------------- .nv.shared._ZN7cutlass13device_kernelIN5flash11enable_sm90INS1_16FlashAttnFwdSm90INS1_25CollectiveMainloopFwdSm90ILi2EN4cute5tupleIJNS5_1CILi1EEES8_S8_EEENS6_IJNS7_ILi192EEENS7_ILi128EEENS7_ILi96EEEEEELi96ENS_10bfloat16_tEfNS_4arch4Sm90ELb0ELb1ELb1ELb0ELb1ELb0ELb0ELb0ELb1ELb1ELb1ELb0EEENS1_21CollectiveEpilogueFwdINS6_IJSA_SC_SB_EEES9_SE_SG_Li384ELb0ELb1ELb1ELb0EEENS1_19SingleTileSchedulerILb0ELb1ELb1ELi192EEEEEEEEEvNT_6ParamsE --------------------------
	.section	.nv.shared._ZN7cutlass13device_kernelIN5flash11enable_sm90INS1_16FlashAttnFwdSm90INS1_25CollectiveMainloopFwdSm90ILi2EN4cute5tupleIJNS5_1CILi1EEES8_S8_EEENS6_IJNS7_ILi192EEENS7_ILi128EEENS7_ILi96EEEEEELi96ENS_10bfloat16_tEfNS_4arch4Sm90ELb0ELb1ELb1ELb0ELb1ELb0ELb0ELb0ELb1ELb1ELb1ELb0EEENS1_21CollectiveEpilogueFwdINS6_IJSA_SC_SB_EEES9_SE_SG_Li384ELb0ELb1ELb1ELb0EEENS1_19SingleTileSchedulerILb0ELb1ELb1ELi192EEEEEEEEEvNT_6ParamsE,"aw",@nobits
	.sectionflags	@""
	.align	16
	.zero		1024


//--------------------- .nv.shared._ZN7cutlass13device_kernelIN5flash11enable_sm90INS1_16FlashAttnFwdSm90INS1_25CollectiveMainloopFwdSm90ILi2EN4cute5tupleIJNS5_1CILi1EEES8_S8_EEENS6_IJNS7_ILi192EEENS7_ILi128EEENS7_ILi96EEEEEELi96ENS_10bfloat16_tEfNS_4arch4Sm90ELb0ELb1ELb1ELb1ELb1ELb0ELb0ELb0ELb1ELb1ELb1ELb0EEENS1_21CollectiveEpilogueFwdINS6_IJSA_SC_SB_EEES9_SE_SG_Li384ELb1ELb1ELb1ELb0EEENS1_36VarlenDynamicPersistentTileSchedulerILi192ELi128ELi384ELi128ELb1ELb1ELb1ELb1ELb0ELb1EEEEEEEEEvNT_6ParamsE --------------------------
	.section	.nv.shared._ZN7cutlass13device_kernelIN5flash11enable_sm90INS1_16FlashAttnFwdSm90INS1_25CollectiveMainloopFwdSm90ILi2EN4cute5tupleIJNS5_1CILi1EEES8_S8_EEENS6_IJNS7_ILi192EEENS7_ILi128EEENS7_ILi96EEEEEELi96ENS_10bfloat16_tEfNS_4arch4Sm90ELb0ELb1ELb1ELb1ELb1ELb0ELb0ELb0ELb1ELb1ELb1ELb0EEENS1_21CollectiveEpilogueFwdINS6_IJSA_SC_SB_EEES9_SE_SG_Li384ELb1ELb1ELb1ELb0EEENS1_36VarlenDynamicPersistentTileSchedulerILi192ELi128ELi384ELi128ELb1ELb1ELb1ELb1ELb0ELb1EEEEEEEEEvNT_6ParamsE,"aw",@nobits
	.sectionflags	@""
	.align	16
	.zero		1024


//--------------------- .nv.shared._ZN7cutlass13device_kernelIN5flash11enable_sm90INS1_16FlashAttnFwdSm90INS1_25CollectiveMainloopFwdSm90ILi2EN4cute5tupleIJNS5_1CILi1EEES8_S8_EEENS6_IJNS7_ILi192EEENS7_ILi128EEENS7_ILi96EEEEEELi96ENS_10bfloat16_tEfNS_4arch4Sm90ELb0ELb1ELb1ELb1ELb1ELb1ELb0ELb0ELb1ELb1ELb1ELb0EEENS1_21CollectiveEpilogueFwdINS6_IJSA_SC_SB_EEES9_SE_SG_Li384ELb1ELb1ELb1ELb0EEENS1_36VarlenDynamicPersistentTileSchedulerILi192ELi128ELi384ELi128ELb1ELb1ELb1ELb1ELb0ELb1EEEEEEEEEvNT_6ParamsE --------------------------
	.section	.nv.shared._ZN7cutlass13device_kernelIN5flash11enable_sm90INS1_16FlashAttnFwdSm90INS1_25CollectiveMainloopFwdSm90ILi2EN4cute5tupleIJNS5_1CILi1EEES8_S8_EEENS6_IJNS7_ILi192EEENS7_ILi128EEENS7_ILi96EEEEEELi96ENS_10bfloat16_tEfNS_4arch4Sm90ELb0ELb1ELb1ELb1ELb1ELb1ELb0ELb0ELb1ELb1ELb1ELb0EEENS1_21CollectiveEpilogueFwdINS6_IJSA_SC_SB_EEES9_SE_SG_Li384ELb1ELb1ELb1ELb0EEENS1_36VarlenDynamicPersistentTileSchedulerILi192ELi128ELi384ELi128ELb1ELb1ELb1ELb1ELb0ELb1EEEEEEEEEvNT_6ParamsE,"aw",@nobits
	.sectionflags	@""
	.align	16
	.zero		1024


//--------------------- .nv.shared._ZN7cutlass13device_kernelIN5flash11enable_sm90INS1_16FlashAttnFwdSm90INS1_25CollectiveMainloopFwdSm90ILi2EN4cute5tupleIJNS5_1CILi1EEES8_S8_EEENS6_IJNS7_ILi192EEENS7_ILi128EEENS7_ILi96EEEEEELi96ENS_10bfloat16_tEfNS_4arch4Sm90ELb1ELb0ELb1ELb0ELb1ELb0ELb0ELb0ELb1ELb1ELb1ELb0EEENS1_21CollectiveEpilogueFwdINS6_IJSA_SC_SB_EEES9_SE_SG_Li384ELb0ELb1ELb1ELb0EEENS1_19SingleTileSchedulerILb0ELb1ELb1ELi192EEEEEEEEEvNT_6ParamsE --------------------------
	.section	.nv.shared._ZN7cutlass13device_kernelIN5flash11enable_sm90INS1_16FlashAttnFwdSm90INS1_25CollectiveMainloopFwdSm90ILi2EN4cute5tupleIJNS5_1CILi1EEES8_S8_EEENS6_IJNS7_ILi192EEENS7_ILi128EEENS7_ILi96EEEEEELi96ENS_10bfloat16_tEfNS_4arch4Sm90ELb1ELb0ELb1ELb0ELb1ELb0ELb0ELb0ELb1ELb1ELb1ELb0EEENS1_21CollectiveEpilogueFwdINS6_IJSA_SC_SB_EEES9_SE_SG_Li384ELb0ELb1ELb1ELb0EEENS1_19SingleTileSchedulerILb0ELb1ELb1ELi192EEEEEEEEEvNT_6ParamsE,"aw",@nobits
	.sectionflags	@""
	.align	16
	.zero		1024


//--------------------- .nv.shared._ZN7cutlass13device_kernelIN5flash11enable_sm90INS1_16FlashAttnFwdSm90INS1_25CollectiveMainloopFwdSm90ILi2EN4cute5tupleIJNS5_1CILi1EEES8_S8_EEENS6_IJNS7_ILi192EEENS7_ILi128EEENS7_ILi96EEEEEELi96ENS_10bfloat16_tEfNS_4arch4Sm90ELb1ELb0ELb1ELb1ELb1ELb0ELb0ELb0ELb1ELb1ELb1ELb0EEENS1_21CollectiveEpilogueFwdINS6_IJSA_SC_SB_EEES9_SE_SG_Li384ELb1ELb1ELb1ELb0EEENS1_36VarlenDynamicPersistentTileSchedulerILi192ELi128ELi384ELi128ELb1ELb1ELb1ELb1ELb1ELb1EEEEEEEEEvNT_6ParamsE --------------------------
	.section	.nv.shared._ZN7cutlass13device_kernelIN5flash11enable_sm90INS1_16FlashAttnFwdSm90INS1_25CollectiveMainloopFwdSm90ILi2EN4cute5tupleIJNS5_1CILi1EEES8_S8_EEENS6_IJNS7_ILi192EEENS7_ILi128EEENS7_ILi96EEEEEELi96ENS_10bfloat16_tEfNS_4arch4Sm90ELb1ELb0ELb1ELb1ELb1ELb0ELb0ELb0ELb1ELb1ELb1ELb0EEENS1_21CollectiveEpilogueFwdINS6_IJSA_SC_SB_EEES9_SE_SG_Li384ELb1ELb1ELb1ELb0EEENS1_36VarlenDynamicPersistentTileSchedulerILi192ELi128ELi384ELi128ELb1ELb1ELb1ELb1ELb1ELb1EEEEEEEEEvNT_6ParamsE,"aw",@nobits
	.sectionflags	@""
	.align	16
	.zero		1024


//--------------------- .nv.shared._ZN7cutlass13device_kernelIN5flash11enable_sm90INS1_16FlashAttnFwdSm90INS1_25CollectiveMainloopFwdSm90ILi2EN4cute5tupleIJNS5_1CILi1EEES8_S8_EEENS6_IJNS7_ILi192EEENS7_ILi128EEENS7_ILi96EEEEEELi96ENS_10bfloat16_tEfNS_4arch4Sm90ELb1ELb0ELb1ELb1ELb1ELb1ELb0ELb0ELb1ELb1ELb1ELb0EEENS1_21CollectiveEpilogueFwdINS6_IJSA_SC_SB_EEES9_SE_SG_Li384ELb1ELb1ELb1ELb0EEENS1_36VarlenDynamicPersistentTileSchedulerILi192ELi128ELi384ELi128ELb1ELb1ELb1ELb1ELb1ELb1EEEEEEEEEvNT_6ParamsE --------------------------
	.section	.nv.shared._ZN7cutlass13device_kernelIN5flash11enable_sm90INS1_16FlashAttnFwdSm90INS1_25CollectiveMainloopFwdSm90ILi2EN4cute5tupleIJNS5_1CILi1EEES8_S8_EEENS6_IJNS7_ILi192EEENS7_ILi128EEENS7_ILi96EEEEEELi96ENS_10bfloat16_tEfNS_4arch4Sm90ELb1ELb0ELb1ELb1ELb1ELb1ELb0ELb0ELb1ELb1ELb1ELb0EEENS1_21CollectiveEpilogueFwdINS6_IJSA_SC_SB_EEES9_SE_SG_Li384ELb1ELb1ELb1ELb0EEENS1_36VarlenDynamicPersistentTileSchedulerILi192ELi128ELi384ELi128ELb1ELb1ELb1ELb1ELb1ELb1EEEEEEEEEvNT_6ParamsE,"aw",@nobits
	.sectionflags	@""
	.align	16
	.zero		1024


//--------------------- .nv.shared._ZN7cutlass13device_kernelIN5flash11enable_sm90INS1_16FlashAttnFwdSm90INS1_25CollectiveMainloopFwdSm90ILi2EN4cute5tupleIJNS5_1CILi1EEES8_S8_EEENS6_IJNS7_ILi192EEENS7_ILi128EEENS7_ILi64EEEEEELi64ENS_10bfloat16_tEfNS_4arch4Sm90ELb0ELb0ELb1ELb0ELb1ELb0ELb0ELb1ELb1ELb1ELb1ELb0EEENS1_21CollectiveEpilogueFwdINS6_IJSA_SC_SB_EEES9_SE_SG_Li384ELb0ELb1ELb1ELb0EEENS1_19SingleTileSchedulerILb0ELb1ELb1ELi192EEEEEEEEEvNT_6ParamsE --------------------------
	.section	.nv.shared._ZN7cutlass13device_kernelIN5flash11enable_sm90INS1_16FlashAttnFwdSm90INS1_25CollectiveMainloopFwdSm90ILi2EN4cute5tupleIJNS5_1CILi1EEES8_S8_EEENS6_IJNS7_ILi192EEENS7_ILi128EEENS7_ILi64EEEEEELi64ENS_10bfloat16_tEfNS_4arch4Sm90ELb0ELb0ELb1ELb0ELb1ELb0ELb0ELb1ELb1ELb1ELb1ELb0EEENS1_21CollectiveEpilogueFwdINS6_IJSA_SC_SB_EEES9_SE_SG_Li384ELb0ELb1ELb1ELb0EEENS1_19SingleTileSchedulerILb0ELb1ELb1ELi192EEEEEEEEEvNT_6ParamsE,"aw",@nobits
	.sectionflags	@""
	.align	16
	.zero		1024


//--------------------- .nv.shared._ZN7cutlass13device_kernelIN5flash11enable_sm90INS1_16FlashAttnFwdSm90INS1_25CollectiveMainloopFwdSm90ILi2EN4cute5tupleIJNS5_1CILi1EEES8_S8_EEENS6_IJNS7_ILi192EEENS7_ILi128EEENS7_ILi64EEEEEELi64ENS_10bfloat16_tEfNS_4arch4Sm90ELb0ELb0ELb1ELb1ELb1ELb0ELb0ELb1ELb1ELb1ELb1ELb0EEENS1_21CollectiveEpilogueFwdINS6_IJSA_SC_SB_EEES9_SE_SG_Li384ELb1ELb1ELb1ELb0EEENS1_36VarlenDynamicPersistentTileSchedulerILi192ELi128ELi384ELi128ELb1ELb1ELb1ELb0ELb1ELb1EEEEEEEEEvNT_6ParamsE --------------------------
	.section	.nv.shared._ZN7cutlass13device_kernelIN5flash11enable_sm90INS1_16FlashAttnFwdSm90INS1_25CollectiveMainloopFwdSm90ILi2EN4cute5tupleIJNS5_1CILi1EEES8_S8_EEENS6_IJNS7_ILi192EEENS7_ILi128EEENS7_ILi64EEEEEELi64ENS_10bfloat16_tEfNS_4arch4Sm90ELb0ELb0ELb1ELb1ELb1ELb0ELb0ELb1ELb1ELb1ELb1ELb0EEENS1_21CollectiveEpilogueFwdINS6_IJSA_SC_SB_EEES9_SE_SG_Li384ELb1ELb1ELb1ELb0EEENS1_36VarlenDynamicPersistentTileSchedulerILi192ELi128ELi384ELi128ELb1ELb1ELb1ELb0ELb1ELb1EEEEEEEEEvNT_6ParamsE,"aw",@nobits
	.sectionflags	@""
	.align	16
	.zero		1024


//--------------------- .nv.shared._ZN7cutlass13device_kernelIN5flash11enable_sm90INS1_16FlashAttnFwdSm90INS1_25CollectiveMainloopFwdSm90ILi2EN4cute5tupleIJNS5_1CILi1EEES8_S8_EEENS6_IJNS7_ILi192EEENS7_ILi128EEENS7_ILi64EEEEEELi64ENS_10bfloat16_tEfNS_4arch4Sm90ELb0ELb0ELb1ELb1ELb1ELb1ELb0ELb1ELb1ELb1ELb1ELb0EEENS1_21CollectiveEpilogueFwdINS6_IJSA_SC_SB_EEES9_SE_SG_Li384ELb1ELb1ELb1ELb0EEENS1_36VarlenDynamicPersistentTileSchedulerILi192ELi128ELi384ELi128ELb1ELb1ELb1ELb0ELb1ELb1EEEEEEEEEvNT_6ParamsE --------------------------
	.section	.nv.shared._ZN7cutlass13device_kernelIN5flash11enable_sm90INS1_16FlashAttnFwdSm90INS1_25CollectiveMainloopFwdSm90ILi2EN4cute5tupleIJNS5_1CILi1EEES8_S8_EEENS6_IJNS7_ILi192EEENS7_ILi128EEENS7_ILi64EEEEEELi64ENS_10bfloat16_tEfNS_4arch4Sm90ELb0ELb0ELb1ELb1ELb1ELb1ELb0ELb1ELb1ELb1ELb1ELb0EEENS1_21CollectiveEpilogueFwdINS6_IJSA_SC_SB_EEES9_SE_SG_Li384ELb1ELb1ELb1ELb0EEENS1_36VarlenDynamicPersistentTileSchedulerILi192ELi128ELi384ELi128ELb1ELb1ELb1ELb0ELb1ELb1EEEEEEEEEvNT_6ParamsE,"aw",@nobits
	.sectionflags	@""
	.align	16
	.zero		1024


//--------------------- .nv.shared._ZN7cutlass13device_kernelIN5flash11enable_sm90INS1_16FlashAttnFwdSm90INS1_25CollectiveMainloopFwdSm90ILi2EN4cute5tupleIJNS5_1CILi1EEES8_S8_EEENS6_IJNS7_ILi192EEENS7_ILi128EEENS7_ILi64EEEEEELi64ENS_10bfloat16_tEfNS_4arch4Sm90ELb0ELb1ELb1ELb0ELb1ELb0ELb0ELb1ELb1ELb1ELb1ELb0EEENS1_21CollectiveEpilogueFwdINS6_IJSA_SC_SB_EEES9_SE_SG_Li384ELb0ELb1ELb1ELb0EEENS1_19SingleTileSchedulerILb0ELb1ELb1ELi192EEEEEEEEEvNT_6ParamsE --------------------------
	.section	.nv.shared._ZN7cutlass13device_kernelIN5flash11enable_sm90INS1_16FlashAttnFwdSm90INS1_25CollectiveMainloopFwdSm90ILi2EN4cute5tupleIJNS5_1CILi1EEES8_S8_EEENS6_IJNS7_ILi192EEENS7_ILi128EEENS7_ILi64EEEEEELi64ENS_10bfloat16_tEfNS_4arch4Sm90ELb0ELb1ELb1ELb0ELb1ELb0ELb0ELb1ELb1ELb1ELb1ELb0EEENS1_21CollectiveEpilogueFwdINS6_IJSA_SC_SB_EEES9_SE_SG_Li384ELb0ELb1ELb1ELb0EEENS1_19SingleTileSchedulerILb0ELb1ELb1ELi192EEEEEEEEEvNT_6ParamsE,"aw",@nobits
	.sectionflags	@""
	.align	16
	.zero		1024


//--------------------- .nv.shared._ZN7cutlass13device_kernelIN5flash11enable_sm90INS1_16FlashAttnFwdSm90INS1_25CollectiveMainloopFwdSm90ILi2EN4cute5tupleIJNS5_1CILi1EEES8_S8_EEENS6_IJNS7_ILi192EEENS7_ILi128EEENS7_ILi64EEEEEELi64ENS_10bfloat16_tEfNS_4arch4Sm90ELb0ELb1ELb1ELb1ELb1ELb0ELb0ELb1ELb1ELb1ELb1ELb0EEENS1_21CollectiveEpilogueFwdINS6_IJSA_SC_SB_EEES9_SE_SG_Li384ELb1ELb1ELb1ELb0EEENS1_36VarlenDynamicPersistentTileSchedulerILi192ELi128ELi384ELi128ELb1ELb1ELb1ELb1ELb0ELb1EEEEEEEEEvNT_6ParamsE --------------------------
	.section	.nv.shared._ZN7cutlass13device_kernelIN5flash11enable_sm90INS1_16FlashAttnFwdSm90INS1_25CollectiveMainloopFwdSm90ILi2EN4cute5tupleIJNS5_1CILi1EEES8_S8_EEENS6_IJNS7_ILi192EEENS7_ILi128EEENS7_ILi64EEEEEELi64ENS_10bfloat16_tEfNS_4arch4Sm90ELb0ELb1ELb1ELb1ELb1ELb0ELb0ELb1ELb1ELb1ELb1ELb0EEENS1_21CollectiveEpilogueFwdINS6_IJSA_SC_SB_EEES9_SE_SG_Li384ELb1ELb1ELb1ELb0EEENS1_36VarlenDynamicPersistentTileSchedulerILi192ELi128ELi384ELi128ELb1ELb1ELb1ELb1ELb0ELb1EEEEEEEEEvNT_6ParamsE,"aw",@nobits
	.sectionflags	@""
	.align	16
	.zero		1024


//--------------------- .nv.shared._ZN7cutlass13device_kernelIN5flash11enable_sm90INS1_16FlashAttnFwdSm90INS1_25CollectiveMainloopFwdSm90ILi2EN4cute5tupleIJNS5_1CILi1EEES8_S8_EEENS6_IJNS7_ILi192EEENS7_ILi128EEENS7_ILi64EEEEEELi64ENS_10bfloat16_tEfNS_4arch4Sm90ELb0ELb1ELb1ELb1ELb1ELb1ELb0ELb1ELb1ELb1ELb1ELb0EEENS1_21CollectiveEpilogueFwdINS6_IJSA_SC_SB_EEES9_SE_SG_Li384ELb1ELb1ELb1ELb0EEENS1_36VarlenDynamicPersistentTileSchedulerILi192ELi128ELi384ELi128ELb1ELb1ELb1ELb1ELb0ELb1EEEEEEEEEvNT_6ParamsE --------------------------
	.section	.nv.shared._ZN7cutlass13device_kernelIN5flash11enable_sm90INS1_16FlashAttnFwdSm90INS1_25CollectiveMainloopFwdSm90ILi2EN4cute5tupleIJNS5_1CILi1EEES8_S8_EEENS6_IJNS7_ILi192EEENS7_ILi128EEENS7_ILi64EEEEEELi64ENS_10bfloat16_tEfNS_4arch4Sm90ELb0ELb1ELb1ELb1ELb1ELb1ELb0ELb1ELb1ELb1ELb1ELb0EEENS1_21CollectiveEpilogueFwdINS6_IJSA_SC_SB_EEES9_SE_SG_Li384ELb1ELb1ELb1ELb0EEENS1_36VarlenDynamicPersistentTileSchedulerILi192ELi128ELi384ELi128ELb1ELb1ELb1ELb1ELb0ELb1EEEEEEEEEvNT_6ParamsE,"aw",@nobits
	.sectionflags	@""
	.align	16
	.zero		1024


//--------------------- .nv.shared._ZN7cutlass13device_kernelIN5flash11enable_sm90INS1_16FlashAttnFwdSm90INS1_25CollectiveMainloopFwdSm90ILi2EN4cute5tupleIJNS5_1CILi1EEES8_S8_EEENS6_IJNS7_ILi192EEENS7_ILi128EEENS7_ILi64EEEEEELi64ENS_10bfloat16_tEfNS_4arch4Sm90ELb1ELb0ELb1ELb0ELb1ELb0ELb0ELb1ELb1ELb1ELb1ELb0EEENS1_21CollectiveEpilogueFwdINS6_IJSA_SC_SB_EEES9_SE_SG_Li384ELb0ELb1ELb1ELb0EEENS1_19SingleTileSchedulerILb0ELb1ELb1ELi192EEEEEEEEEvNT_6ParamsE --------------------------
	.section	.nv.shared._ZN7cutlass13device_kernelIN5flash11enable_sm90INS1_16FlashAttnFwdSm90INS1_25CollectiveMainloopFwdSm90ILi2EN4cute5tupleIJNS5_1CILi1EEES8_S8_EEENS6_IJNS7_ILi192EEENS7_ILi128EEENS7_ILi64EEEEEELi64ENS_10bfloat16_tEfNS_4arch4Sm90ELb1ELb0ELb1ELb0ELb1ELb0ELb0ELb1ELb1ELb1ELb1ELb0EEENS1_21CollectiveEpilogueFwdINS6_IJSA_SC_SB_EEES9_SE_SG_Li384ELb0ELb1ELb1ELb0EEENS1_19SingleTileSchedulerILb0ELb1ELb1ELi192EEEEEEEEEvNT_6ParamsE,"aw",@nobits
	.sectionflags	@""
	.align	16
	.zero		1024


//--------------------- .nv.shared._ZN7cutlass13device_kernelIN5flash11enable_sm90INS1_16FlashAttnFwdSm90INS1_25CollectiveMainloopFwdSm90ILi2EN4cute5tupleIJNS5_1CILi1EEES8_S8_EEENS6_IJNS7_ILi192EEENS7_ILi128EEENS7_ILi64EEEEEELi64ENS_10bfloat16_tEfNS_4arch4Sm90ELb1ELb0ELb1ELb1ELb1ELb0ELb0ELb1ELb1ELb1ELb1ELb0EEENS1_21CollectiveEpilogueFwdINS6_IJSA_SC_SB_EEES9_SE_SG_Li384ELb1ELb1ELb1ELb0EEENS1_36VarlenDynamicPersistentTileSchedulerILi192ELi128ELi384ELi128ELb1ELb1ELb1ELb1ELb1ELb1EEEEEEEEEvNT_6ParamsE --------------------------
	.section	.nv.shared._ZN7cutlass13device_kernelIN5flash11enable_sm90INS1_16FlashAttnFwdSm90INS1_25CollectiveMainloopFwdSm90ILi2EN4cute5tupleIJNS5_1CILi1EEES8_S8_EEENS6_IJNS7_ILi192EEENS7_ILi128EEENS7_ILi64EEEEEELi64ENS_10bfloat16_tEfNS_4arch4Sm90ELb1ELb0ELb1ELb1ELb1ELb0ELb0ELb1ELb1ELb1ELb1ELb0EEENS1_21CollectiveEpilogueFwdINS6_IJSA_SC_SB_EEES9_SE_SG_Li384ELb1ELb1ELb1ELb0EEENS1_36VarlenDynamicPersistentTileSchedulerILi192ELi128ELi384ELi128ELb1ELb1ELb1ELb1ELb1ELb1EEEEEEEEEvNT_6ParamsE,"aw",@nobits
	.sectionflags	@""
	.align	16
	.zero		1024


//--------------------- .nv.shared._ZN7cutlass13device_kernelIN5flash11enable_sm90INS1_16FlashAttnFwdSm90INS1_25CollectiveMainloopFwdSm90ILi2EN4cute5tupleIJNS5_1CILi1EEES8_S8_EEENS6_IJNS7_ILi192EEENS7_ILi128EEENS7_ILi64EEEEEELi64ENS_10bfloat16_tEfNS_4arch4Sm90ELb1ELb0ELb1ELb1ELb1ELb1ELb0ELb1ELb1ELb1ELb1ELb0EEENS1_21CollectiveEpilogueFwdINS6_IJSA_SC_SB_EEES9_SE_SG_Li384ELb1ELb1ELb1ELb0EEENS1_36VarlenDynamicPersistentTileSchedulerILi192ELi128ELi384ELi128ELb1ELb1ELb1ELb1ELb1ELb1EEEEEEEEEvNT_6ParamsE --------------------------
	.section	.nv.shared._ZN7cutlass13device_kernelIN5flash11enable_sm90INS1_16FlashAttnFwdSm90INS1_25CollectiveMainloopFwdSm90ILi2EN4cute5tupleIJNS5_1CILi1EEES8_S8_EEENS6_IJNS7_ILi192EEENS7_ILi128EEENS7_ILi64EEEEEELi64ENS_10bfloat16_tEfNS_4arch4Sm90ELb1ELb0ELb1ELb1ELb1ELb1ELb0ELb1ELb1ELb1ELb1ELb0EEENS1_21CollectiveEpilogueFwdINS6_IJSA_SC_SB_EEES9_SE_SG_Li384ELb1ELb1ELb1ELb0EEENS1_36VarlenDynamicPersistentTileSchedulerILi192ELi128ELi384ELi128ELb1ELb1ELb1ELb1ELb1ELb1EEEEEEEEEvNT_6ParamsE,"aw",@nobits
	.sectionflags	@""
	.align	16
	.zero		1024


//--------------------- .nv.constant0._ZN7cutlass13device_kernelIN5flash11enable_sm90INS1_16FlashAttnFwdSm90INS1_25CollectiveMainloopFwdSm90ILi2EN4cute5tupleIJNS5_1CILi1EEES8_S8_EEENS6_IJNS7_ILi128EEENS7_ILi80EEENS7_ILi256EEEEEELi256ENS_10bfloat16_tEfNS_4arch4Sm90ELb0ELb0ELb1ELb0ELb1ELb0ELb0ELb1ELb1ELb1ELb1ELb0EEENS1_21CollectiveEpilogueFwdINS6_IJSA_SC_SB_EEES9_SE_SG_Li256ELb0ELb1ELb1ELb0EEENS1_19SingleTileSchedulerILb0ELb1ELb1ELi128EEEEEEEEEvNT_6ParamsE --------------------------
	.section	.nv.constant0._ZN7cutlass13device_kernelIN5flash11enable_sm90INS1_16FlashAttnFwdSm90INS1_25CollectiveMainloopFwdSm90ILi2EN4cute5tupleIJNS5_1CILi1EEES8_S8_EEENS6_IJNS7_ILi128EEENS7_ILi80EEENS7_ILi256EEEEEELi256ENS_10bfloat16_tEfNS_4arch4Sm90ELb0ELb0ELb1ELb0ELb1ELb0ELb0ELb1ELb1ELb1ELb1ELb0EEENS1_21CollectiveEpilogueFwdINS6_IJSA_SC_SB_EEES9_SE_SG_Li256ELb0ELb1ELb1ELb0EEENS1_19SingleTileSchedulerILb0ELb1ELb1ELi128EEEEEEEEEvNT_6ParamsE,"a",@progbits
	.sectionflags	@""
	.align	4
.nv.constant0._ZN7cutlass13device_kernelIN5flash11enable_sm90INS1_16FlashAttnFwdSm90INS1_25CollectiveMainloopFwdSm90ILi2EN4cute5tupleIJNS5_1CILi1EEES8_S8_EEENS6_IJNS7_ILi128EEENS7_ILi80EEENS7_ILi256EEEEEELi256ENS_10bfloat16_tEfNS_4arch4Sm90ELb0ELb0ELb1ELb0ELb1ELb0ELb0ELb1ELb1ELb1ELb1ELb0EEENS1_21CollectiveEpilogueFwdINS6_IJSA_SC_SB_EEES9_SE_SG_Li256ELb0ELb1ELb1ELb0EEENS1_19SingleTileSchedulerILb0ELb1ELb1ELi128EEEEEEEEEvNT_6ParamsE:
	.zero		3200


//--------------------- .nv.constant0._ZN7cutlass13device_kernelIN5flash11enable_sm90INS1_16FlashAttnFwdSm90INS1_25CollectiveMainloopFwdSm90ILi2EN4cute5tupleIJNS5_1CILi1EEES8_S8_EEENS6_IJNS7_ILi128EEENS7_ILi80EEENS7_ILi256EEEEEELi256ENS_10bfloat16_tEfNS_4arch4Sm90ELb0ELb0ELb1ELb1ELb1ELb0ELb0ELb1ELb1ELb1ELb1ELb0EEENS1_21CollectiveEpilogueFwdINS6_IJSA_SC_SB_EEES9_SE_SG_Li256ELb1ELb1ELb1ELb0EEENS1_36VarlenDynamicPersistentTileSchedulerILi128ELi80ELi256ELi128ELb1ELb1ELb1ELb0ELb1ELb1EEEEEEEEEvNT_6ParamsE --------------------------
	.section	.nv.constant0._ZN7cutlass13device_kernelIN5flash11enable_sm90INS1_16FlashAttnFwdSm90INS1_25CollectiveMainloopFwdSm90ILi2EN4cute5tupleIJNS5_1CILi1EEES8_S8_EEENS6_IJNS7_ILi128EEENS7_ILi80EEENS7_ILi256EEEEEELi256ENS_10bfloat16_tEfNS_4arch4Sm90ELb0ELb0ELb1ELb1ELb1ELb0ELb0ELb1ELb1ELb1ELb1ELb0EEENS1_21CollectiveEpilogueFwdINS6_IJSA_SC_SB_EEES9_SE_SG_Li256ELb1ELb1ELb1ELb0EEENS1_36VarlenDynamicPersistentTileSchedulerILi128ELi80ELi256ELi128ELb1ELb1ELb1ELb0ELb1ELb1EEEEEEEEEvNT_6ParamsE,"a",@progbits
	.sectionflags	@""
	.align	4
.nv.constant0._ZN7cutlass13device_kernelIN5flash11enable_sm90INS1_16FlashAttnFwdSm90INS1_25CollectiveMainloopFwdSm90ILi2EN4cute5tupleIJNS5_1CILi1EEES8_S8_EEENS6_IJNS7_ILi128EEENS7_ILi80EEENS7_ILi256EEEEEELi256ENS_10bfloat16_tEfNS_4arch4Sm90ELb0ELb0ELb1ELb1ELb1ELb0ELb0ELb1ELb1ELb1ELb1ELb0EEENS1_21CollectiveEpilogueFwdINS6_IJSA_SC_SB_EEES9_SE_SG_Li256ELb1ELb1ELb1ELb0EEENS1_36VarlenDynamicPersistentTileSchedulerILi128ELi80ELi256ELi128ELb1ELb1ELb1ELb0ELb1ELb1EEEEEEEEEvNT_6ParamsE:
	.zero		3328


//--------------------- .nv.constant0._ZN7cutlass13device_kernelIN5flash11enable_sm90INS1_16FlashAttnFwdSm90INS1_25CollectiveMainloopFwdSm90ILi2EN4cute5tupleIJNS5_1CILi1EEES8_S8_EEENS6_IJNS7_ILi128EEENS7_ILi80EEENS7_ILi256EEEEEELi256ENS_10bfloat16_tEfNS_4arch4Sm90ELb0ELb0ELb1ELb1ELb1ELb1ELb0ELb1ELb1ELb1ELb1ELb0EEENS1_21CollectiveEpilogueFwdINS6_IJSA_SC_SB_EEES9_SE_SG_Li256ELb1ELb1ELb1ELb0EEENS1_36VarlenDynamicPersistentTileSchedulerILi128ELi80ELi256ELi128ELb1ELb1ELb1ELb0ELb1ELb1EEEEEEEEEvNT_6ParamsE --------------------------
	.section	.nv.constant0._ZN7cutlass13device_kernelIN5flash11enable_sm90INS1_16FlashAttnFwdSm90INS1_25CollectiveMainloopFwdSm90ILi2EN4cute5tupleIJNS5_1CILi1EEES8_S8_EEENS6_IJNS7_ILi128EEENS7_ILi80EEENS7_ILi256EEEEEELi256ENS_10bfloat16_tEfNS_4arch4Sm90ELb0ELb0ELb1ELb1ELb1ELb1ELb0ELb1ELb1ELb1ELb1ELb0EEENS1_21CollectiveEpilogueFwdINS6_IJSA_SC_SB_EEES9_SE_SG_Li256ELb1ELb1ELb1ELb0EEENS1_36VarlenDynamicPersistentTileSchedulerILi128ELi80ELi256ELi128ELb1ELb1ELb1ELb0ELb1ELb1EEEEEEEEEvNT_6ParamsE,"a",@progbits
	.sectionflags	@""
	.align	4
.nv.constant0._ZN7cutlass13device_kernelIN5flash11enable_sm90INS1_16FlashAttnFwdSm90INS1_25CollectiveMainloopFwdSm90ILi2EN4cute5tupleIJNS5_1CILi1EEES8_S8_EEENS6_IJNS7_ILi128EEENS7_ILi80EEENS7_ILi256EEEEEELi256ENS_10bfloat16_tEfNS_4arch4Sm90ELb0ELb0ELb1ELb1ELb1ELb1ELb0ELb1ELb1ELb1ELb1ELb0EEENS1_21CollectiveEpilogueFwdINS6_IJSA_SC_SB_EEES9_SE_SG_Li256ELb1ELb1ELb1ELb0EEENS1_36VarlenDynamicPersistentTileSchedulerILi128ELi80ELi256ELi128ELb1ELb1ELb1ELb0ELb1ELb1EEEEEEEEEvNT_6ParamsE:
	.zero		3328


//--------------------- .nv.constant0._ZN7cutlass13device_kernelIN5flash11enable_sm90INS1_16FlashAttnFwdSm90INS1_25CollectiveMainloopFwdSm90ILi2EN4cute5tupleIJNS5_1CILi1EEES8_S8_EEENS6_IJNS7_ILi128EEENS7_ILi64EEENS7_ILi256EEEEEELi256ENS_10bfloat16_tEfNS_4arch4Sm90ELb0ELb1ELb1ELb0ELb1ELb0ELb0ELb1ELb1ELb1ELb1ELb0EEENS1_21CollectiveEpilogueFwdINS6_IJSA_SC_SB_EEES9_SE_SG_Li256ELb0ELb1ELb1ELb0EEENS1_19SingleTileSchedulerILb0ELb1ELb1ELi128EEEEEEEEEvNT_6ParamsE --------------------------
	.section	.nv.constant0._ZN7cutlass13device_kernelIN5flash11enable_sm90INS1_16FlashAttnFwdSm90INS1_25CollectiveMainloopFwdSm90ILi2EN4cute5tupleIJNS5_1CILi1EEES8_S8_EEENS6_IJNS7_ILi128EEENS7_ILi64EEENS7_ILi256EEEEEELi256ENS_10bfloat16_tEfNS_4arch4Sm90ELb0ELb1ELb1ELb0ELb1ELb0ELb0ELb1ELb1ELb1ELb1ELb0EEENS1_21CollectiveEpilogueFwdINS6_IJSA_SC_SB_EEES9_SE_SG_Li256ELb0ELb1ELb1ELb0EEENS1_19SingleTileSchedulerILb0ELb1ELb1ELi128EEEEEEEEEvNT_6ParamsE,"a",@progbits
	.sectionflags	@""
	.align	4
.nv.constant0._ZN7cutlass13device_kernelIN5flash11enable_sm90INS1_16FlashAttnFwdSm90INS1_25CollectiveMainloopFwdSm90ILi2EN4cute5tupleIJNS5_1CILi1EEES8_S8_EEENS6_IJNS7_ILi128EEENS7_ILi64EEENS7_ILi256EEEEEELi256ENS_10bfloat16_tEfNS_4arch4Sm90ELb0ELb1ELb1ELb0ELb1ELb0ELb0ELb1ELb1ELb1ELb1ELb0EEENS1_21CollectiveEpilogueFwdINS6_IJSA_SC_SB_EEES9_SE_SG_Li256ELb0ELb1ELb1ELb0EEENS1_19SingleTileSchedulerILb0ELb1ELb1ELi128EEEEEEEEEvNT_6ParamsE:
	.zero		3200


//--------------------- .nv.constant0._ZN7cutlass13device_kernelIN5flash11enable_sm90INS1_16FlashAttnFwdSm90INS1_25CollectiveMainloopFwdSm90ILi2EN4cute5tupleIJNS5_1CILi1EEES8_S8_EEENS6_IJNS7_ILi128EEENS7_ILi64EEENS7_ILi256EEEEEELi256ENS_10bfloat16_tEfNS_4arch4Sm90ELb0ELb1ELb1ELb1ELb1ELb0ELb0ELb1ELb1ELb1ELb1ELb0EEENS1_21CollectiveEpilogueFwdINS6_IJSA_SC_SB_EEES9_SE_SG_Li256ELb1ELb1ELb1ELb0EEENS1_36VarlenDynamicPersistentTileSchedulerILi128ELi64ELi256ELi128ELb1ELb1ELb1ELb1ELb0ELb1EEEEEEEEEvNT_6ParamsE --------------------------
	.section	.nv.constant0._ZN7cutlass13device_kernelIN5flash11enable_sm90INS1_16FlashAttnFwdSm90INS1_25CollectiveMainloopFwdSm90ILi2EN4cute5tupleIJNS5_1CILi1EEES8_S8_EEENS6_IJNS7_ILi128EEENS7_ILi64EEENS7_ILi256EEEEEELi256ENS_10bfloat16_tEfNS_4arch4Sm90ELb0ELb1ELb1ELb1ELb1ELb0ELb0ELb1ELb1ELb1ELb1ELb0EEENS1_21CollectiveEpilogueFwdINS6_IJSA_SC_SB_EEES9_SE_SG_Li256ELb1ELb1ELb1ELb0EEENS1_36VarlenDynamicPersistentTileSchedulerILi128ELi64ELi256ELi128ELb1ELb1ELb1ELb1ELb0ELb1EEEEEEEEEvNT_6ParamsE,"a",@progbits
	.sectionflags	@""
	.align	4
.nv.constant0._ZN7cutlass13device_kernelIN5flash11enable_sm90INS1_16FlashAttnFwdSm90INS1_25CollectiveMainloopFwdSm90ILi2EN4cute5tupleIJNS5_1CILi1EEES8_S8_EEENS6_IJNS7_ILi128EEENS7_ILi64EEENS7_ILi256EEEEEELi256ENS_10bfloat16_tEfNS_4arch4Sm90ELb0ELb1ELb1ELb1ELb1ELb0ELb0ELb1ELb1ELb1ELb1ELb0EEENS1_21CollectiveEpilogueFwdINS6_IJSA_SC_SB_EEES9_SE_SG_Li256ELb1ELb1ELb1ELb0EEENS1_36VarlenDynamicPersistentTileSchedulerILi128ELi64ELi256ELi128ELb1ELb1ELb1ELb1ELb0ELb1EEEEEEEEEvNT_6ParamsE:
	.zero		3328


//--------------------- .nv.constant0._ZN7cutlass13device_kernelIN5flash11enable_sm90INS1_16FlashAttnFwdSm90INS1_25CollectiveMainloopFwdSm90ILi2EN4cute5tupleIJNS5_1CILi1EEES8_S8_EEENS6_IJNS7_ILi128EEENS7_ILi64EEENS7_ILi256EEEEEELi256ENS_10bfloat16_tEfNS_4arch4Sm90ELb0ELb1ELb1ELb1ELb1ELb1ELb0ELb1ELb1ELb1ELb1ELb0EEENS1_21CollectiveEpilogueFwdINS6_IJSA_SC_SB_EEES9_SE_SG_Li256ELb1ELb1ELb1ELb0EEENS1_36VarlenDynamicPersistentTileSchedulerILi128ELi64ELi256ELi128ELb1ELb1ELb1ELb1ELb0ELb1EEEEEEEEEvNT_6ParamsE --------------------------
	.section	.nv.constant0._ZN7cutlass13device_kernelIN5flash11enable_sm90INS1_16FlashAttnFwdSm90INS1_25CollectiveMainloopFwdSm90ILi2EN4cute5tupleIJNS5_1CILi1EEES8_S8_EEENS6_IJNS7_ILi128EEENS7_ILi64EEENS7_ILi256EEEEEELi256ENS_10bfloat16_tEfNS_4arch4Sm90ELb0ELb1ELb1ELb1ELb1ELb1ELb0ELb1ELb1ELb1ELb1ELb0EEENS1_21CollectiveEpilogueFwdINS6_IJSA_SC_SB_EEES9_SE_SG_Li256ELb1ELb1ELb1ELb0EEENS1_36VarlenDynamicPersistentTileSchedulerILi128ELi64ELi256ELi128ELb1ELb1ELb1ELb1ELb0ELb1EEEEEEEEEvNT_6ParamsE,"a",@progbits
	.sectionflags	@""
	.align	4
.nv.constant0._ZN7cutlass13device_kernelIN5flash11enable_sm90INS1_16FlashAttnFwdSm90INS1_25CollectiveMainloopFwdSm90ILi2EN4cute5tupleIJNS5_1CILi1EEES8_S8_EEENS6_IJNS7_ILi128EEENS7_ILi64EEENS7_ILi256EEEEEELi256ENS_10bfloat16_tEfNS_4arch4Sm90ELb0ELb1ELb1ELb1ELb1ELb1ELb0ELb1ELb1ELb1ELb1ELb0EEENS1_21CollectiveEpilogueFwdINS6_IJSA_SC_SB_EEES9_SE_SG_Li256ELb1ELb1ELb1ELb0EEENS1_36VarlenDynamicPersistentTileSchedulerILi128ELi64ELi256ELi128ELb1ELb1ELb1ELb1ELb0ELb1EEEEEEEEEvNT_6ParamsE:
	.zero		3328


//--------------------- .nv.constant0._ZN7cutlass13device_kernelIN5flash11enable_sm90INS1_16FlashAttnFwdSm90INS1_25CollectiveMainloopFwdSm90ILi2EN4cute5tupleIJNS5_1CILi1EEES8_S8_EEENS6_IJNS7_ILi128EEENS7_ILi80EEENS7_ILi256EEEEEELi256ENS_10bfloat16_tEfNS_4arch4Sm90ELb1ELb0ELb1ELb0ELb1ELb0ELb0ELb1ELb1ELb1ELb1ELb0EEENS1_21CollectiveEpilogueFwdINS6_IJSA_SC_SB_EEES9_SE_SG_Li256ELb0ELb1ELb1ELb0EEENS1_19SingleTileSchedulerILb0ELb1ELb1ELi128EEEEEEEEEvNT_6ParamsE --------------------------
	.section	.nv.constant0._ZN7cutlass13device_kernelIN5flash11enable_sm90INS1_16FlashAttnFwdSm90INS1_25CollectiveMainloopFwdSm90ILi2EN4cute5tupleIJNS5_1CILi1EEES8_S8_EEENS6_IJNS7_ILi128EEENS7_ILi80EEENS7_ILi256EEEEEELi256ENS_10bfloat16_tEfNS_4arch4Sm90ELb1ELb0ELb1ELb0ELb1ELb0ELb0ELb1ELb1ELb1ELb1ELb0EEENS1_21CollectiveEpilogueFwdINS6_IJSA_SC_SB_EEES9_SE_SG_Li256ELb0ELb1ELb1ELb0EEENS1_19SingleTileSchedulerILb0ELb1ELb1ELi128EEEEEEEEEvNT_6ParamsE,"a",@progbits
	.sectionflags	@""
	.align	4
.nv.constant0._ZN7cutlass13device_kernelIN5flash11enable_sm90INS1_16FlashAttnFwdSm90INS1_25CollectiveMainloopFwdSm90ILi2EN4cute5tupleIJNS5_1CILi1EEES8_S8_EEENS6_IJNS7_ILi128EEENS7_ILi80EEENS7_ILi256EEEEEELi256ENS_10bfloat16_tEfNS_4arch4Sm90ELb1ELb0ELb1ELb0ELb1ELb0ELb0ELb1ELb1ELb1ELb1ELb0EEENS1_21CollectiveEpilogueFwdINS6_IJSA_SC_SB_EEES9_SE_SG_Li256ELb0ELb1ELb1ELb0EEENS1_19SingleTileSchedulerILb0ELb1ELb1ELi128EEEEEEEEEvNT_6ParamsE:
	.zero		3200


//--------------------- .nv.constant0._ZN7cutlass13device_kernelIN5flash11enable_sm90INS1_16FlashAttnFwdSm90INS1_25CollectiveMainloopFwdSm90ILi2EN4cute5tupleIJNS5_1CILi1EEES8_S8_EEENS6_IJNS7_ILi128EEENS7_ILi80EEENS7_ILi256EEEEEELi256ENS_10bfloat16_tEfNS_4arch4Sm90ELb1ELb0ELb1ELb1ELb1ELb0ELb0ELb1ELb1ELb1ELb1ELb0EEENS1_21CollectiveEpilogueFwdINS6_IJSA_SC_SB_EEES9_SE_SG_Li256ELb1ELb1ELb1ELb0EEENS1_36VarlenDynamicPersistentTileSchedulerILi128ELi80ELi256ELi128ELb1ELb1ELb1ELb1ELb1ELb1EEEEEEEEEvNT_6ParamsE --------------------------
	.section	.nv.constant0._ZN7cutlass13device_kernelIN5flash11enable_sm90INS1_16FlashAttnFwdSm90INS1_25CollectiveMainloopFwdSm90ILi2EN4cute5tupleIJNS5_1CILi1EEES8_S8_EEENS6_IJNS7_ILi128EEENS7_ILi80EEENS7_ILi256EEEEEELi256ENS_10bfloat16_tEfNS_4arch4Sm90ELb1ELb0ELb1ELb1ELb1ELb0ELb0ELb1ELb1ELb1ELb1ELb0EEENS1_21CollectiveEpilogueFwdINS6_IJSA_SC_SB_EEES9_SE_SG_Li256ELb1ELb1ELb1ELb0EEENS1_36VarlenDynamicPersistentTileSchedulerILi128ELi80ELi256ELi128ELb1ELb1ELb1ELb1ELb1ELb1EEEEEEEEEvNT_6ParamsE,"a",@progbits
	.sectionflags	@""
	.align	4
.nv.constant0._ZN7cutlass13device_kernelIN5flash11enable_sm90INS1_16FlashAttnFwdSm90INS1_25CollectiveMainloopFwdSm90ILi2EN4cute5tupleIJNS5_1CILi1EEES8_S8_EEENS6_IJNS7_ILi128EEENS7_ILi80EEENS7_ILi256EEEEEELi256ENS_10bfloat16_tEfNS_4arch4Sm90ELb1ELb0ELb1ELb1ELb1ELb0ELb0ELb1ELb1ELb1ELb1ELb0EEENS1_21CollectiveEpilogueFwdINS6_IJSA_SC_SB_EEES9_SE_SG_Li256ELb1ELb1ELb1ELb0EEENS1_36VarlenDynamicPersistentTileSchedulerILi128ELi80ELi256ELi128ELb1ELb1ELb1ELb1ELb1ELb1EEEEEEEEEvNT_6ParamsE:
	.zero		3328


//--------------------- .nv.constant0._ZN7cutlass13device_kernelIN5flash11enable_sm90INS1_16FlashAttnFwdSm90INS1_25CollectiveMainloopFwdSm90ILi2EN4cute5tupleIJNS5_1CILi1EEES8_S8_EEENS6_IJNS7_ILi128EEENS7_ILi80EEENS7_ILi256EEEEEELi256ENS_10bfloat16_tEfNS_4arch4Sm90ELb1ELb0ELb1ELb1ELb1ELb1ELb0ELb1ELb1ELb1ELb1ELb0EEENS1_21CollectiveEpilogueFwdINS6_IJSA_SC_SB_EEES9_SE_SG_Li256ELb1ELb1ELb1ELb0EEENS1_36VarlenDynamicPersistentTileSchedulerILi128ELi80ELi256ELi128ELb1ELb1ELb1ELb1ELb1ELb1EEEEEEEEEvNT_6ParamsE --------------------------
	.section	.nv.constant0._ZN7cutlass13device_kernelIN5flash11enable_sm90INS1_16FlashAttnFwdSm90INS1_25CollectiveMainloopFwdSm90ILi2EN4cute5tupleIJNS5_1CILi1EEES8_S8_EEENS6_IJNS7_ILi128EEENS7_ILi80EEENS7_ILi256EEEEEELi256ENS_10bfloat16_tEfNS_4arch4Sm90ELb1ELb0ELb1ELb1ELb1ELb1ELb0ELb1ELb1ELb1ELb1ELb0EEENS1_21CollectiveEpilogueFwdINS6_IJSA_SC_SB_EEES9_SE_SG_Li256ELb1ELb1ELb1ELb0EEENS1_36VarlenDynamicPersistentTileSchedulerILi128ELi80ELi256ELi128ELb1ELb1ELb1ELb1ELb1ELb1EEEEEEEEEvNT_6ParamsE,"a",@progbits
	.sectionflags	@""
	.align	4
.nv.constant0._ZN7cutlass13device_kernelIN5flash11enable_sm90INS1_16FlashAttnFwdSm90INS1_25CollectiveMainloopFwdSm90ILi2EN4cute5tupleIJNS5_1CILi1EEES8_S8_EEENS6_IJNS7_ILi128EEENS7_ILi80EEENS7_ILi256EEEEEELi256ENS_10bfloat16_tEfNS_4arch4Sm90ELb1ELb0ELb1ELb1ELb1ELb1ELb0ELb1ELb1ELb1ELb1ELb0EEENS1_21CollectiveEpilogueFwdINS6_IJSA_SC_SB_EEES9_SE_SG_Li256ELb1ELb1ELb1ELb0EEENS1_36VarlenDynamicPersistentTileSchedulerILi128ELi80ELi256ELi128ELb1ELb1ELb1ELb1ELb1ELb1EEEEEEEEEvNT_6ParamsE:
	.zero		3328


//--------------------- .nv.constant0._ZN7cutlass13device_kernelIN5flash11enable_sm90INS1_16FlashAttnFwdSm90INS1_25CollectiveMainloopFwdSm90ILi2EN4cute5tupleIJNS5_1CILi1EEES8_S8_EEENS6_IJNS7_ILi128EEENS7_ILi96EEENS7_ILi192EEEEEELi192ENS_10bfloat16_tEfNS_4arch4Sm90ELb0ELb0ELb1ELb0ELb1ELb0ELb0ELb1ELb1ELb1ELb1ELb0EEENS1_21CollectiveEpilogueFwdINS6_IJSA_SC_SB_EEES9_SE_SG_Li256ELb0ELb1ELb1ELb0EEENS1_19SingleTileSchedulerILb0ELb1ELb1ELi128EEEEEEEEEvNT_6ParamsE --------------------------
	.section	.nv.constant0._ZN7cutlass13device_kernelIN5flash11enable_sm90INS1_16FlashAttnFwdSm90INS1_25CollectiveMainloopFwdSm90ILi2EN4cute5tupleIJNS5_1CILi1EEES8_S8_EEENS6_IJNS7_ILi128EEENS7_ILi96EEENS7_ILi192EEEEEELi192ENS_10bfloat16_tEfNS_4arch4Sm90ELb0ELb0ELb1ELb0ELb1ELb0ELb0ELb1ELb1ELb1ELb1ELb0EEENS1_21CollectiveEpilogueFwdINS6_IJSA_SC_SB_EEES9_SE_SG_Li256ELb0ELb1ELb1ELb0EEENS1_19SingleTileSchedulerILb0ELb1ELb1ELi128EEEEEEEEEvNT_6ParamsE,"a",@progbits
	.sectionflags	@""
	.align	4
.nv.constant0._ZN7cutlass13device_kernelIN5flash11enable_sm90INS1_16FlashAttnFwdSm90INS1_25CollectiveMainloopFwdSm90ILi2EN4cute5tupleIJNS5_1CILi1EEES8_S8_EEENS6_IJNS7_ILi128EEENS7_ILi96EEENS7_ILi192EEEEEELi192ENS_10bfloat16_tEfNS_4arch4Sm90ELb0ELb0ELb1ELb0ELb1ELb0ELb0ELb1ELb1ELb1ELb1ELb0EEENS1_21CollectiveEpilogueFwdINS6_IJSA_SC_SB_EEES9_SE_SG_Li256ELb0ELb1ELb1ELb0EEENS1_19SingleTileSchedulerILb0ELb1ELb1ELi128EEEEEEEEEvNT_6ParamsE:
	.zero		3200


//--------------------- .nv.constant0._ZN7cutlass13device_kernelIN5flash11enable_sm90INS1_16FlashAttnFwdSm90INS1_25CollectiveMainloopFwdSm90ILi2EN4cute5tupleIJNS5_1CILi1EEES8_S8_EEENS6_IJNS7_ILi128EEENS7_ILi96EEENS7_ILi192EEEEEELi192ENS_10bfloat16_tEfNS_4arch4Sm90ELb0ELb0ELb1ELb1ELb1ELb0ELb0ELb1ELb1ELb1ELb1ELb0EEENS1_21CollectiveEpilogueFwdINS6_IJSA_SC_SB_EEES9_SE_SG_Li256ELb1ELb1ELb1ELb0EEENS1_36VarlenDynamicPersistentTileSchedulerILi128ELi96ELi256ELi128ELb1ELb1ELb1ELb0ELb1ELb1EEEEEEEEEvNT_6ParamsE --------------------------
	.section	.nv.constant0._ZN7cutlass13device_kernelIN5flash11enable_sm90INS1_16FlashAttnFwdSm90INS1_25CollectiveMainloopFwdSm90ILi2EN4cute5tupleIJNS5_1CILi1EEES8_S8_EEENS6_IJNS7_ILi128EEENS7_ILi96EEENS7_ILi192EEEEEELi192ENS_10bfloat16_tEfNS_4arch4Sm90ELb0ELb0ELb1ELb1ELb1ELb0ELb0ELb1ELb1ELb1ELb1ELb0EEENS1_21CollectiveEpilogueFwdINS6_IJSA_SC_SB_EEES9_SE_SG_Li256ELb1ELb1ELb1ELb0EEENS1_36VarlenDynamicPersistentTileSchedulerILi128ELi96ELi256ELi128ELb1ELb1ELb1ELb0ELb1ELb1EEEEEEEEEvNT_6ParamsE,"a",@progbits
	.sectionflags	@""
	.align	4
.nv.constant0._ZN7cutlass13device_kernelIN5flash11enable_sm90INS1_16FlashAttnFwdSm90INS1_25CollectiveMainloopFwdSm90ILi2EN4cute5tupleIJNS5_1CILi1EEES8_S8_EEENS6_IJNS7_ILi128EEENS7_ILi96EEENS7_ILi192EEEEEELi192ENS_10bfloat16_tEfNS_4arch4Sm90ELb0ELb0ELb1ELb1ELb1ELb0ELb0ELb1ELb1ELb1ELb1ELb0EEENS1_21CollectiveEpilogueFwdINS6_IJSA_SC_SB_EEES9_SE_SG_Li256ELb1ELb1ELb1ELb0EEENS1_36VarlenDynamicPersistentTileSchedulerILi128ELi96ELi256ELi128ELb1ELb1ELb1ELb0ELb1ELb1EEEEEEEEEvNT_6ParamsE:
	.zero		3328


//--------------------- .nv.constant0._ZN7cutlass13device_kernelIN5flash11enable_sm90INS1_16FlashAttnFwdSm90INS1_25CollectiveMainloopFwdSm90ILi2EN4cute5tupleIJNS5_1CILi1EEES8_S8_EEENS6_IJNS7_ILi128EEENS7_ILi96EEENS7_ILi192EEEEEELi192ENS_10bfloat16_tEfNS_4arch4Sm90ELb0ELb0ELb1ELb1ELb1ELb1ELb0ELb1ELb1ELb1ELb1ELb0EEENS1_21CollectiveEpilogueFwdINS6_IJSA_SC_SB_EEES9_SE_SG_Li256ELb1ELb1ELb1ELb0EEENS1_36VarlenDynamicPersistentTileSchedulerILi128ELi96ELi256ELi128ELb1ELb1ELb1ELb0ELb1ELb1EEEEEEEEEvNT_6ParamsE --------------------------
	.section	.nv.constant0._ZN7cutlass13device_kernelIN5flash11enable_sm90INS1_16FlashAttnFwdSm90INS1_25CollectiveMainloopFwdSm90ILi2EN4cute5tupleIJNS5_1CILi1EEES8_S8_EEENS6_IJNS7_ILi128EEENS7_ILi96EEENS7_ILi192EEEEEELi192ENS_10bfloat16_tEfNS_4arch4Sm90ELb0ELb0ELb1ELb1ELb1ELb1ELb0ELb1ELb1ELb1ELb1ELb0EEENS1_21CollectiveEpilogueFwdINS6_IJSA_SC_SB_EEES9_SE_SG_Li256ELb1ELb1ELb1ELb0EEENS1_36VarlenDynamicPersistentTileSchedulerILi128ELi96ELi256ELi128ELb1ELb1ELb1ELb0ELb1ELb1EEEEEEEEEvNT_6ParamsE,"a",@progbits
	.sectionflags	@""
	.align	4
.nv.constant0._ZN7cutlass13device_kernelIN5flash11enable_sm90INS1_16FlashAttnFwdSm90INS1_25CollectiveMainloopFwdSm90ILi2EN4cute5tupleIJNS5_1CILi1EEES8_S8_EEENS6_IJNS7_ILi128EEENS7_ILi96EEENS7_ILi192EEEEEELi192ENS_10bfloat16_tEfNS_4arch4Sm90ELb0ELb0ELb1ELb1ELb1ELb1ELb0ELb1ELb1ELb1ELb1ELb0EEENS1_21CollectiveEpilogueFwdINS6_IJSA_SC_SB_EEES9_SE_SG_Li256ELb1ELb1ELb1ELb0EEENS1_36VarlenDynamicPersistentTileSchedulerILi128ELi96ELi256ELi128ELb1ELb1ELb1ELb0ELb1ELb1EEEEEEEEEvNT_6ParamsE:
	.zero		3328


//--------------------- .nv.constant0._ZN7cutlass13device_kernelIN5flash11enable_sm90INS1_16FlashAttnFwdSm90INS1_25CollectiveMainloopFwdSm90ILi2EN4cute5tupleIJNS5_1CILi1EEES8_S8_EEENS6_IJNS7_ILi128EEENS7_ILi96EEENS7_ILi192EEEEEELi192ENS_10bfloat16_tEfNS_4arch4Sm90ELb0ELb1ELb1ELb0ELb1ELb0ELb0ELb1ELb1ELb1ELb1ELb0EEENS1_21CollectiveEpilogueFwdINS6_IJSA_SC_SB_EEES9_SE_SG_Li256ELb0ELb1ELb1ELb0EEENS1_19SingleTileSchedulerILb0ELb1ELb1ELi128EEEEEEEEEvNT_6ParamsE --------------------------
	.section	.nv.constant0._ZN7cutlass13device_kernelIN5flash11enable_sm90INS1_16FlashAttnFwdSm90INS1_25CollectiveMainloopFwdSm90ILi2EN4cute5tupleIJNS5_1CILi1EEES8_S8_EEENS6_IJNS7_ILi128EEENS7_ILi96EEENS7_ILi192EEEEEELi192ENS_10bfloat16_tEfNS_4arch4Sm90ELb0ELb1ELb1ELb0ELb1ELb0ELb0ELb1ELb1ELb1ELb1ELb0EEENS1_21CollectiveEpilogueFwdINS6_IJSA_SC_SB_EEES9_SE_SG_Li256ELb0ELb1ELb1ELb0EEENS1_19SingleTileSchedulerILb0ELb1ELb1ELi128EEEEEEEEEvNT_6ParamsE,"a",@progbits
	.sectionflags	@""
	.align	4
.nv.constant0._ZN7cutlass13device_kernelIN5flash11enable_sm90INS1_16FlashAttnFwdSm90INS1_25CollectiveMainloopFwdSm90ILi2EN4cute5tupleIJNS5_1CILi1EEES8_S8_EEENS6_IJNS7_ILi128EEENS7_ILi96EEENS7_ILi192EEEEEELi192ENS_10bfloat16_tEfNS_4arch4Sm90ELb0ELb1ELb1ELb0ELb1ELb0ELb0ELb1ELb1ELb1ELb1ELb0EEENS1_21CollectiveEpilogueFwdINS6_IJSA_SC_SB_EEES9_SE_SG_Li256ELb0ELb1ELb1ELb0EEENS1_19SingleTileSchedulerILb0ELb1ELb1ELi128EEEEEEEEEvNT_6ParamsE:
	.zero		3200


//--------------------- .nv.constant0._ZN7cutlass13device_kernelIN5flash11enable_sm90INS1_16FlashAttnFwdSm90INS1_25CollectiveMainloopFwdSm90ILi2EN4cute5tupleIJNS5_1CILi1EEES8_S8_EEENS6_IJNS7_ILi128EEENS7_ILi96EEENS7_ILi192EEEEEELi192ENS_10bfloat16_tEfNS_4arch4Sm90ELb0ELb1ELb1ELb1ELb1ELb0ELb0ELb1ELb1ELb1ELb1ELb0EEENS1_21CollectiveEpilogueFwdINS6_IJSA_SC_SB_EEES9_SE_SG_Li256ELb1ELb1ELb1ELb0EEENS1_36VarlenDynamicPersistentTileSchedulerILi128ELi96ELi256ELi128ELb1ELb1ELb1ELb1ELb0ELb1EEEEEEEEEvNT_6ParamsE --------------------------
	.section	.nv.constant0._ZN7cutlass13device_kernelIN5flash11enable_sm90INS1_16FlashAttnFwdSm90INS1_25CollectiveMainloopFwdSm90ILi2EN4cute5tupleIJNS5_1CILi1EEES8_S8_EEENS6_IJNS7_ILi128EEENS7_ILi96EEENS7_ILi192EEEEEELi192ENS_10bfloat16_tEfNS_4arch4Sm90ELb0ELb1ELb1ELb1ELb1ELb0ELb0ELb1ELb1ELb1ELb1ELb0EEENS1_21CollectiveEpilogueFwdINS6_IJSA_SC_SB_EEES9_SE_SG_Li256ELb1ELb1ELb1ELb0EEENS1_36VarlenDynamicPersistentTileSchedulerILi128ELi96ELi256ELi128ELb1ELb1ELb1ELb1ELb0ELb1EEEEEEEEEvNT_6ParamsE,"a",@progbits
	.sectionflags	@""
	.align	4
.nv.constant0._ZN7cutlass13device_kernelIN5flash11enable_sm90INS1_16FlashAttnFwdSm90INS1_25CollectiveMainloopFwdSm90ILi2EN4cute5tupleIJNS5_1CILi1EEES8_S8_EEENS6_IJNS7_ILi128EEENS7_ILi96EEENS7_ILi192EEEEEELi192ENS_10bfloat16_tEfNS_4arch4Sm90ELb0ELb1ELb1ELb1ELb1ELb0ELb0ELb1ELb1ELb1ELb1ELb0EEENS1_21CollectiveEpilogueFwdINS6_IJSA_SC_SB_EEES9_SE_SG_Li256ELb1ELb1ELb1ELb0EEENS1_36VarlenDynamicPersistentTileSchedulerILi128ELi96ELi256ELi128ELb1ELb1ELb1ELb1ELb0ELb1EEEEEEEEEvNT_6ParamsE:
	.zero		3328


//--------------------- .nv.constant0._ZN7cutlass13device_kernelIN5flash11enable_sm90INS1_16FlashAttnFwdSm90INS1_25CollectiveMainloopFwdSm90ILi2EN4cute5tupleIJNS5_1CILi1EEES8_S8_EEENS6_IJNS7_ILi128EEENS7_ILi96EEENS7_ILi192EEEEEELi192ENS_10bfloat16_tEfNS_4arch4Sm90ELb0ELb1ELb1ELb1ELb1ELb1ELb0ELb1ELb1ELb1ELb1ELb0EEENS1_21CollectiveEpilogueFwdINS6_IJSA_SC_SB_EEES9_SE_SG_Li256ELb1ELb1ELb1ELb0EEENS1_36VarlenDynamicPersistentTileSchedulerILi128ELi96ELi256ELi128ELb1ELb1ELb1ELb1ELb0ELb1EEEEEEEEEvNT_6ParamsE --------------------------
	.section	.nv.constant0._ZN7cutlass13device_kernelIN5flash11enable_sm90INS1_16FlashAttnFwdSm90INS1_25CollectiveMainloopFwdSm90ILi2EN4cute5tupleIJNS5_1CILi1EEES8_S8_EEENS6_IJNS7_ILi128EEENS7_ILi96EEENS7_ILi192EEEEEELi192ENS_10bfloat16_tEfNS_4arch4Sm90ELb0ELb1ELb1ELb1ELb1ELb1ELb0ELb1ELb1ELb1ELb1ELb0EEENS1_21CollectiveEpilogueFwdINS6_IJSA_SC_SB_EEES9_SE_SG_Li256ELb1ELb1ELb1ELb0EEENS1_36VarlenDynamicPersistentTileSchedulerILi128ELi96ELi256ELi128ELb1ELb1ELb1ELb1ELb0ELb1EEEEEEEEEvNT_6ParamsE,"a",@progbits
	.sectionflags	@""
	.align	4
.nv.constant0._ZN7cutlass13device_kernelIN5flash11enable_sm90INS1_16FlashAttnFwdSm90INS1_25CollectiveMainloopFwdSm90ILi2EN4cute5tupleIJNS5_1CILi1EEES8_S8_EEENS6_IJNS7_ILi128EEENS7_ILi96EEENS7_ILi192EEEEEELi192ENS_10bfloat16_tEfNS_4arch4Sm90ELb0ELb1ELb1ELb1ELb1ELb1ELb0ELb1ELb1ELb1ELb1ELb0EEENS1_21CollectiveEpilogueFwdINS6_IJSA_SC_SB_EEES9_SE_SG_Li256ELb1ELb1ELb1ELb0EEENS1_36VarlenDynamicPersistentTileSchedulerILi128ELi96ELi256ELi128ELb1ELb1ELb1ELb1ELb0ELb1EEEEEEEEEvNT_6ParamsE:
	.zero		3328


//--------------------- .nv.constant0._ZN7cutlass13device_kernelIN5flash11enable_sm90INS1_16FlashAttnFwdSm90INS1_25CollectiveMainloopFwdSm90ILi2EN4cute5tupleIJNS5_1CILi1EEES8_S8_EEENS6_IJNS7_ILi128EEENS7_ILi96EEENS7_ILi192EEEEEELi192ENS_10bfloat16_tEfNS_4arch4Sm90ELb1ELb0ELb1ELb0ELb1ELb0ELb0ELb1ELb1ELb1ELb1ELb0EEENS1_21CollectiveEpilogueFwdINS6_IJSA_SC_SB_EEES9_SE_SG_Li256ELb0ELb1ELb1ELb0EEENS1_19SingleTileSchedulerILb0ELb1ELb1ELi128EEEEEEEEEvNT_6ParamsE --------------------------
	.section	.nv.constant0._ZN7cutlass13device_kernelIN5flash11enable_sm90INS1_16FlashAttnFwdSm90INS1_25CollectiveMainloopFwdSm90ILi2EN4cute5tupleIJNS5_1CILi1EEES8_S8_EEENS6_IJNS7_ILi128EEENS7_ILi96EEENS7_ILi192EEEEEELi192ENS_10bfloat16_tEfNS_4arch4Sm90ELb1ELb0ELb1ELb0ELb1ELb0ELb0ELb1ELb1ELb1ELb1ELb0EEENS1_21CollectiveEpilogueFwdINS6_IJSA_SC_SB_EEES9_SE_SG_Li256ELb0ELb1ELb1ELb0EEENS1_19SingleTileSchedulerILb0ELb1ELb1ELi128EEEEEEEEEvNT_6ParamsE,"a",@progbits
	.sectionflags	@""
	.align	4
.nv.constant0._ZN7cutlass13device_kernelIN5flash11enable_sm90INS1_16FlashAttnFwdSm90INS1_25CollectiveMainloopFwdSm90ILi2EN4cute5tupleIJNS5_1CILi1EEES8_S8_EEENS6_IJNS7_ILi128EEENS7_ILi96EEENS7_ILi192EEEEEELi192ENS_10bfloat16_tEfNS_4arch4Sm90ELb1ELb0ELb1ELb0ELb1ELb0ELb0ELb1ELb1ELb1ELb1ELb0EEENS1_21CollectiveEpilogueFwdINS6_IJSA_SC_SB_EEES9_SE_SG_Li256ELb0ELb1ELb1ELb0EEENS1_19SingleTileSchedulerILb0ELb1ELb1ELi128EEEEEEEEEvNT_6ParamsE:
	.zero		3200


//--------------------- .nv.constant0._ZN7cutlass13device_kernelIN5flash11enable_sm90INS1_16FlashAttnFwdSm90INS1_25CollectiveMainloopFwdSm90ILi2EN4cute5tupleIJNS5_1CILi1EEES8_S8_EEENS6_IJNS7_ILi128EEENS7_ILi96EEENS7_ILi192EEEEEELi192ENS_10bfloat16_tEfNS_4arch4Sm90ELb1ELb0ELb1ELb1ELb1ELb0ELb0ELb1ELb1ELb1ELb1ELb0EEENS1_21CollectiveEpilogueFwdINS6_IJSA_SC_SB_EEES9_SE_SG_Li256ELb1ELb1ELb1ELb0EEENS1_36VarlenDynamicPersistentTileSchedulerILi128ELi96ELi256ELi128ELb1ELb1ELb1ELb1ELb1ELb1EEEEEEEEEvNT_6ParamsE --------------------------
	.section	.nv.constant0._ZN7cutlass13device_kernelIN5flash11enable_sm90INS1_16FlashAttnFwdSm90INS1_25CollectiveMainloopFwdSm90ILi2EN4cute5tupleIJNS5_1CILi1EEES8_S8_EEENS6_IJNS7_ILi128EEENS7_ILi96EEENS7_ILi192EEEEEELi192ENS_10bfloat16_tEfNS_4arch4Sm90ELb1ELb0ELb1ELb1ELb1ELb0ELb0ELb1ELb1ELb1ELb1ELb0EEENS1_21CollectiveEpilogueFwdINS6_IJSA_SC_SB_EEES9_SE_SG_Li256ELb1ELb1ELb1ELb0EEENS1_36VarlenDynamicPersistentTileSchedulerILi128ELi96ELi256ELi128ELb1ELb1ELb1ELb1ELb1ELb1EEEEEEEEEvNT_6ParamsE,"a",@progbits
	.sectionflags	@""
	.align	4
.nv.constant0._ZN7cutlass13device_kernelIN5flash11enable_sm90INS1_16FlashAttnFwdSm90INS1_25CollectiveMainloopFwdSm90ILi2EN4cute5tupleIJNS5_1CILi1EEES8_S8_EEENS6_IJNS7_ILi128EEENS7_ILi96EEENS7_ILi192EEEEEELi192ENS_10bfloat16_tEfNS_4arch4Sm90ELb1ELb0ELb1ELb1ELb1ELb0ELb0ELb1ELb1ELb1ELb1ELb0EEENS1_21CollectiveEpilogueFwdINS6_IJSA_SC_SB_EEES9_SE_SG_Li256ELb1ELb1ELb1ELb0EEENS1_36VarlenDynamicPersistentTileSchedulerILi128ELi96ELi256ELi128ELb1ELb1ELb1ELb1ELb1ELb1EEEEEEEEEvNT_6ParamsE:
	.zero		3328


//--------------------- .nv.constant0._ZN7cutlass13device_kernelIN5flash11enable_sm90INS1_16FlashAttnFwdSm90INS1_25CollectiveMainloopFwdSm90ILi2EN4cute5tupleIJNS5_1CILi1EEES8_S8_EEENS6_IJNS7_ILi128EEENS7_ILi96EEENS7_ILi192EEEEEELi192ENS_10bfloat16_tEfNS_4arch4Sm90ELb1ELb0ELb1ELb1ELb1ELb1ELb0ELb1ELb1ELb1ELb1ELb0EEENS1_21CollectiveEpilogueFwdINS6_IJSA_SC_SB_EEES9_SE_SG_Li256ELb1ELb1ELb1ELb0EEENS1_36VarlenDynamicPersistentTileSchedulerILi128ELi96ELi256ELi128ELb1ELb1ELb1ELb1ELb1ELb1EEEEEEEEEvNT_6ParamsE --------------------------
	.section	.nv.constant0._ZN7cutlass13device_kernelIN5flash11enable_sm90INS1_16FlashAttnFwdSm90INS1_25CollectiveMainloopFwdSm90ILi2EN4cute5tupleIJNS5_1CILi1EEES8_S8_EEENS6_IJNS7_ILi128EEENS7_ILi96EEENS7_ILi192EEEEEELi192ENS_10bfloat16_tEfNS_4arch4Sm90ELb1ELb0ELb1ELb1ELb1ELb1ELb0ELb1ELb1ELb1ELb1ELb0EEENS1_21CollectiveEpilogueFwdINS6_IJSA_SC_SB_EEES9_SE_SG_Li256ELb1ELb1ELb1ELb0EEENS1_36VarlenDynamicPersistentTileSchedulerILi128ELi96ELi256ELi128ELb1ELb1ELb1ELb1ELb1ELb1EEEEEEEEEvNT_6ParamsE,"a",@progbits
	.sectionflags	@""
	.align	4
.nv.constant0._ZN7cutlass13device_kernelIN5flash11enable_sm90INS1_16FlashAttnFwdSm90INS1_25CollectiveMainloopFwdSm90ILi2EN4cute5tupleIJNS5_1CILi1EEES8_S8_EEENS6_IJNS7_ILi128EEENS7_ILi96EEENS7_ILi192EEEEEELi192ENS_10bfloat16_tEfNS_4arch4Sm90ELb1ELb0ELb1ELb1ELb1ELb1ELb0ELb1ELb1ELb1ELb1ELb0EEENS1_21CollectiveEpilogueFwdINS6_IJSA_SC_SB_EEES9_SE_SG_Li256ELb1ELb1ELb1ELb0EEENS1_36VarlenDynamicPersistentTileSchedulerILi128ELi96ELi256ELi128ELb1ELb1ELb1ELb1ELb1ELb1EEEEEEEEEvNT_6ParamsE:
	.zero		3328


//--------------------- .nv.constant0._ZN7cutlass13device_kernelIN5flash11enable_sm90INS1_16FlashAttnFwdSm90INS1_25CollectiveMainloopFwdSm90ILi2EN4cute5tupleIJNS5_1CILi1EEES8_S8_EEENS6_IJNS7_ILi128EEESA_SA_EEELi128ENS_10bfloat16_tEfNS_4arch4Sm90ELb0ELb0ELb1ELb0ELb1ELb0ELb0ELb1ELb1ELb1ELb1ELb0EEENS1_21CollectiveEpilogueFwdISB_S9_SC_SE_Li256ELb0ELb1ELb1ELb0EEENS1_19SingleTileSchedulerILb0ELb1ELb1ELi128EEEEEEEEEvNT_6ParamsE --------------------------
	.section	.nv.constant0._ZN7cutlass13device_kernelIN5flash11enable_sm90INS1_16FlashAttnFwdSm90INS1_25CollectiveMainloopFwdSm90ILi2EN4cute5tupleIJNS5_1CILi1EEES8_S8_EEENS6_IJNS7_ILi128EEESA_SA_EEELi128ENS_10bfloat16_tEfNS_4arch4Sm90ELb0ELb0ELb1ELb0ELb1ELb0ELb0ELb1ELb1ELb1ELb1ELb0EEENS1_21CollectiveEpilogueFwdISB_S9_SC_SE_Li256ELb0ELb1ELb1ELb0EEENS1_19SingleTileSchedulerILb0ELb1ELb1ELi128EEEEEEEEEvNT_6ParamsE,"a",@progbits
	.sectionflags	@""
	.align	4
.nv.constant0._ZN7cutlass13device_kernelIN5flash11enable_sm90INS1_16FlashAttnFwdSm90INS1_25CollectiveMainloopFwdSm90ILi2EN4cute5tupleIJNS5_1CILi1EEES8_S8_EEENS6_IJNS7_ILi128EEESA_SA_EEELi128ENS_10bfloat16_tEfNS_4arch4Sm90ELb0ELb0ELb1ELb0ELb1ELb0ELb0ELb1ELb1ELb1ELb1ELb0EEENS1_21CollectiveEpilogueFwdISB_S9_SC_SE_Li256ELb0ELb1ELb1ELb0EEENS1_19SingleTileSchedulerILb0ELb1ELb1ELi128EEEEEEEEEvNT_6ParamsE:
	.zero		3200


//--------------------- .nv.constant0._ZN7cutlass13device_kernelIN5flash11enable_sm90INS1_16FlashAttnFwdSm90INS1_25CollectiveMainloopFwdSm90ILi2EN4cute5tupleIJNS5_1CILi1EEES8_S8_EEENS6_IJNS7_ILi128EEESA_SA_EEELi128ENS_10bfloat16_tEfNS_4arch4Sm90ELb0ELb0ELb1ELb1ELb1ELb0ELb0ELb1ELb1ELb1ELb1ELb0EEENS1_21CollectiveEpilogueFwdISB_S9_SC_SE_Li256ELb1ELb1ELb1ELb0EEENS1_36VarlenDynamicPersistentTileSchedulerILi128ELi128ELi256ELi128ELb1ELb1ELb1ELb0ELb1ELb1EEEEEEEEEvNT_6ParamsE --------------------------
	.section	.nv.constant0._ZN7cutlass13device_kernelIN5flash11enable_sm90INS1_16FlashAttnFwdSm90INS1_25CollectiveMainloopFwdSm90ILi2EN4cute5tupleIJNS5_1CILi1EEES8_S8_EEENS6_IJNS7_ILi128EEESA_SA_EEELi128ENS_10bfloat16_tEfNS_4arch4Sm90ELb0ELb0ELb1ELb1ELb1ELb0ELb0ELb1ELb1ELb1ELb1ELb0EEENS1_21CollectiveEpilogueFwdISB_S9_SC_SE_Li256ELb1ELb1ELb1ELb0EEENS1_36VarlenDynamicPersistentTileSchedulerILi128ELi128ELi256ELi128ELb1ELb1ELb1ELb0ELb1ELb1EEEEEEEEEvNT_6ParamsE,"a",@progbits
	.sectionflags	@""
	.align	4
.nv.constant0._ZN7cutlass13device_kernelIN5flash11enable_sm90INS1_16FlashAttnFwdSm90INS1_25CollectiveMainloopFwdSm90ILi2EN4cute5tupleIJNS5_1CILi1EEES8_S8_EEENS6_IJNS7_ILi128EEESA_SA_EEELi128ENS_10bfloat16_tEfNS_4arch4Sm90ELb0ELb0ELb1ELb1ELb1ELb0ELb0ELb1ELb1ELb1ELb1ELb0EEENS1_21CollectiveEpilogueFwdISB_S9_SC_SE_Li256ELb1ELb1ELb1ELb0EEENS1_36VarlenDynamicPersistentTileSchedulerILi128ELi128ELi256ELi128ELb1ELb1ELb1ELb0ELb1ELb1EEEEEEEEEvNT_6ParamsE:
	.zero		3328


//--------------------- .nv.constant0._ZN7cutlass13device_kernelIN5flash11enable_sm90INS1_16FlashAttnFwdSm90INS1_25CollectiveMainloopFwdSm90ILi2EN4cute5tupleIJNS5_1CILi1EEES8_S8_EEENS6_IJNS7_ILi128EEESA_SA_EEELi128ENS_10bfloat16_tEfNS_4arch4Sm90ELb0ELb0ELb1ELb1ELb1ELb1ELb0ELb1ELb1ELb1ELb1ELb0EEENS1_21CollectiveEpilogueFwdISB_S9_SC_SE_Li256ELb1ELb1ELb1ELb0EEENS1_36VarlenDynamicPersistentTileSchedulerILi128ELi128ELi256ELi128ELb1ELb1ELb1ELb0ELb1ELb1EEEEEEEEEvNT_6ParamsE --------------------------
	.section	.nv.constant0._ZN7cutlass13device_kernelIN5flash11enable_sm90INS1_16FlashAttnFwdSm90INS1_25CollectiveMainloopFwdSm90ILi2EN4cute5tupleIJNS5_1CILi1EEES8_S8_EEENS6_IJNS7_ILi128EEESA_SA_EEELi128ENS_10bfloat16_tEfNS_4arch4Sm90ELb0ELb0ELb1ELb1ELb1ELb1ELb0ELb1ELb1ELb1ELb1ELb0EEENS1_21CollectiveEpilogueFwdISB_S9_SC_SE_Li256ELb1ELb1ELb1ELb0EEENS1_36VarlenDynamicPersistentTileSchedulerILi128ELi128ELi256ELi128ELb1ELb1ELb1ELb0ELb1ELb1EEEEEEEEEvNT_6ParamsE,"a",@progbits
	.sectionflags	@""
	.align	4
.nv.constant0._ZN7cutlass13device_kernelIN5flash11enable_sm90INS1_16FlashAttnFwdSm90INS1_25CollectiveMainloopFwdSm90ILi2EN4cute5tupleIJNS5_1CILi1EEES8_S8_EEENS6_IJNS7_ILi128EEESA_SA_EEELi128ENS_10bfloat16_tEfNS_4arch4Sm90ELb0ELb0ELb1ELb1ELb1ELb1ELb0ELb1ELb1ELb1ELb1ELb0EEENS1_21CollectiveEpilogueFwdISB_S9_SC_SE_Li256ELb1ELb1ELb1ELb0EEENS1_36VarlenDynamicPersistentTileSchedulerILi128ELi128ELi256ELi128ELb1ELb1ELb1ELb0ELb1ELb1EEEEEEEEEvNT_6ParamsE:
	.zero		3328


//--------------------- .nv.constant0._ZN7cutlass13device_kernelIN5flash11enable_sm90INS1_16FlashAttnFwdSm90INS1_25CollectiveMainloopFwdSm90ILi2EN4cute5tupleIJNS5_1CILi1EEES8_S8_EEENS6_IJNS7_ILi128EEESA_SA_EEELi128ENS_10bfloat16_tEfNS_4arch4Sm90ELb0ELb1ELb1ELb0ELb1ELb0ELb0ELb1ELb1ELb1ELb1ELb0EEENS1_21CollectiveEpilogueFwdISB_S9_SC_SE_Li256ELb0ELb1ELb1ELb0EEENS1_19SingleTileSchedulerILb0ELb1ELb1ELi128EEEEEEEEEvNT_6ParamsE --------------------------
	.section	.nv.constant0._ZN7cutlass13device_kernelIN5flash11enable_sm90INS1_16FlashAttnFwdSm90INS1_25CollectiveMainloopFwdSm90ILi2EN4cute5tupleIJNS5_1CILi1EEES8_S8_EEENS6_IJNS7_ILi128EEESA_SA_EEELi128ENS_10bfloat16_tEfNS_4arch4Sm90ELb0ELb1ELb1ELb0ELb1ELb0ELb0ELb1ELb1ELb1ELb1ELb0EEENS1_21CollectiveEpilogueFwdISB_S9_SC_SE_Li256ELb0ELb1ELb1ELb0EEENS1_19SingleTileSchedulerILb0ELb1ELb1ELi128EEEEEEEEEvNT_6ParamsE,"a",@progbits
	.sectionflags	@""
	.align	4
.nv.constant0._ZN7cutlass13device_kernelIN5flash11enable_sm90INS1_16FlashAttnFwdSm90INS1_25CollectiveMainloopFwdSm90ILi2EN4cute5tupleIJNS5_1CILi1EEES8_S8_EEENS6_IJNS7_ILi128EEESA_SA_EEELi128ENS_10bfloat16_tEfNS_4arch4Sm90ELb0ELb1ELb1ELb0ELb1ELb0ELb0ELb1ELb1ELb1ELb1ELb0EEENS1_21CollectiveEpilogueFwdISB_S9_SC_SE_Li256ELb0ELb1ELb1ELb0EEENS1_19SingleTileSchedulerILb0ELb1ELb1ELi128EEEEEEEEEvNT_6ParamsE:
	.zero		3200


//--------------------- .nv.constant0._ZN7cutlass13device_kernelIN5flash11enable_sm90INS1_16FlashAttnFwdSm90INS1_25CollectiveMainloopFwdSm90ILi2EN4cute5tupleIJNS5_1CILi1EEES8_S8_EEENS6_IJNS7_ILi128EEESA_SA_EEELi128ENS_10bfloat16_tEfNS_4arch4Sm90ELb0ELb1ELb1ELb1ELb1ELb0ELb0ELb1ELb1ELb1ELb1ELb0EEENS1_21CollectiveEpilogueFwdISB_S9_SC_SE_Li256ELb1ELb1ELb1ELb0EEENS1_36VarlenDynamicPersistentTileSchedulerILi128ELi128ELi256ELi128ELb1ELb1ELb1ELb1ELb0ELb1EEEEEEEEEvNT_6ParamsE --------------------------
	.section	.nv.constant0._ZN7cutlass13device_kernelIN5flash11enable_sm90INS1_16FlashAttnFwdSm90INS1_25CollectiveMainloopFwdSm90ILi2EN4cute5tupleIJNS5_1CILi1EEES8_S8_EEENS6_IJNS7_ILi128EEESA_SA_EEELi128ENS_10bfloat16_tEfNS_4arch4Sm90ELb0ELb1ELb1ELb1ELb1ELb0ELb0ELb1ELb1ELb1ELb1ELb0EEENS1_21CollectiveEpilogueFwdISB_S9_SC_SE_Li256ELb1ELb1ELb1ELb0EEENS1_36VarlenDynamicPersistentTileSchedulerILi128ELi128ELi256ELi128ELb1ELb1ELb1ELb1ELb0ELb1EEEEEEEEEvNT_6ParamsE,"a",@progbits
	.sectionflags	@""
	.align	4
.nv.constant0._ZN7cutlass13device_kernelIN5flash11enable_sm90INS1_16FlashAttnFwdSm90INS1_25CollectiveMainloopFwdSm90ILi2EN4cute5tupleIJNS5_1CILi1EEES8_S8_EEENS6_IJNS7_ILi128EEESA_SA_EEELi128ENS_10bfloat16_tEfNS_4arch4Sm90ELb0ELb1ELb1ELb1ELb1ELb0ELb0ELb1ELb1ELb1ELb1ELb0EEENS1_21CollectiveEpilogueFwdISB_S9_SC_SE_Li256ELb1ELb1ELb1ELb0EEENS1_36VarlenDynamicPersistentTileSchedulerILi128ELi128ELi256ELi128ELb1ELb1ELb1ELb1ELb0ELb1EEEEEEEEEvNT_6ParamsE:
	.zero		3328


//--------------------- .nv.constant0._ZN7cutlass13device_kernelIN5flash11enable_sm90INS1_16FlashAttnFwdSm90INS1_25CollectiveMainloopFwdSm90ILi2EN4cute5tupleIJNS5_1CILi1EEES8_S8_EEENS6_IJNS7_ILi128EEESA_SA_EEELi128ENS_10bfloat16_tEfNS_4arch4Sm90ELb0ELb1ELb1ELb1ELb1ELb1ELb0ELb1ELb1ELb1ELb1ELb0EEENS1_21CollectiveEpilogueFwdISB_S9_SC_SE_Li256ELb1ELb1ELb1ELb0EEENS1_36VarlenDynamicPersistentTileSchedulerILi128ELi128ELi256ELi128ELb1ELb1ELb1ELb1ELb0ELb1EEEEEEEEEvNT_6ParamsE --------------------------
	.section	.nv.constant0._ZN7cutlass13device_kernelIN5flash11enable_sm90INS1_16FlashAttnFwdSm90INS1_25CollectiveMainloopFwdSm90ILi2EN4cute5tupleIJNS5_1CILi1EEES8_S8_EEENS6_IJNS7_ILi128EEESA_SA_EEELi128ENS_10bfloat16_tEfNS_4arch4Sm90ELb0ELb1ELb1ELb1ELb1ELb1ELb0ELb1ELb1ELb1ELb1ELb0EEENS1_21CollectiveEpilogueFwdISB_S9_SC_SE_Li256ELb1ELb1ELb1ELb0EEENS1_36VarlenDynamicPersistentTileSchedulerILi128ELi128ELi256ELi128ELb1ELb1ELb1ELb1ELb0ELb1EEEEEEEEEvNT_6ParamsE,"a",@progbits
	.sectionflags	@""
	.align	4
.nv.constant0._ZN7cutlass13device_kernelIN5flash11enable_sm90INS1_16FlashAttnFwdSm90INS1_25CollectiveMainloopFwdSm90ILi2EN4cute5tupleIJNS5_1CILi1EEES8_S8_EEENS6_IJNS7_ILi128EEESA_SA_EEELi128ENS_10bfloat16_tEfNS_4arch4Sm90ELb0ELb1ELb1ELb1ELb1ELb1ELb0ELb1ELb1ELb1ELb1ELb0EEENS1_21CollectiveEpilogueFwdISB_S9_SC_SE_Li256ELb1ELb1ELb1ELb0EEENS1_36VarlenDynamicPersistentTileSchedulerILi128ELi128ELi256ELi128ELb1ELb1ELb1ELb1ELb0ELb1EEEEEEEEEvNT_6ParamsE:
	.zero		3328


//--------------------- .nv.constant0._ZN7cutlass13device_kernelIN5flash11enable_sm90INS1_16FlashAttnFwdSm90INS1_25CollectiveMainloopFwdSm90ILi2EN4cute5tupleIJNS5_1CILi1EEES8_S8_EEENS6_IJNS7_ILi128EEESA_SA_EEELi128ENS_10bfloat16_tEfNS_4arch4Sm90ELb1ELb0ELb1ELb0ELb1ELb0ELb0ELb1ELb1ELb1ELb1ELb0EEENS1_21CollectiveEpilogueFwdISB_S9_SC_SE_Li256ELb0ELb1ELb1ELb0EEENS1_19SingleTileSchedulerILb0ELb1ELb1ELi128EEEEEEEEEvNT_6ParamsE --------------------------
	.section	.nv.constant0._ZN7cutlass13device_kernelIN5flash11enable_sm90INS1_16FlashAttnFwdSm90INS1_25CollectiveMainloopFwdSm90ILi2EN4cute5tupleIJNS5_1CILi1EEES8_S8_EEENS6_IJNS7_ILi128EEESA_SA_EEELi128ENS_10bfloat16_tEfNS_4arch4Sm90ELb1ELb0ELb1ELb0ELb1ELb0ELb0ELb1ELb1ELb1ELb1ELb0EEENS1_21CollectiveEpilogueFwdISB_S9_SC_SE_Li256ELb0ELb1ELb1ELb0EEENS1_19SingleTileSchedulerILb0ELb1ELb1ELi128EEEEEEEEEvNT_6ParamsE,"a",@progbits
	.sectionflags	@""
	.align	4
.nv.constant0._ZN7cutlass13device_kernelIN5flash11enable_sm90INS1_16FlashAttnFwdSm90INS1_25CollectiveMainloopFwdSm90ILi2EN4cute5tupleIJNS5_1CILi1EEES8_S8_EEENS6_IJNS7_ILi128EEESA_SA_EEELi128ENS_10bfloat16_tEfNS_4arch4Sm90ELb1ELb0ELb1ELb0ELb1ELb0ELb0ELb1ELb1ELb1ELb1ELb0EEENS1_21CollectiveEpilogueFwdISB_S9_SC_SE_Li256ELb0ELb1ELb1ELb0EEENS1_19SingleTileSchedulerILb0ELb1ELb1ELi128EEEEEEEEEvNT_6ParamsE:
	.zero		3200


//--------------------- .nv.constant0._ZN7cutlass13device_kernelIN5flash11enable_sm90INS1_16FlashAttnFwdSm90INS1_25CollectiveMainloopFwdSm90ILi2EN4cute5tupleIJNS5_1CILi1EEES8_S8_EEENS6_IJNS7_ILi128EEESA_SA_EEELi128ENS_10bfloat16_tEfNS_4arch4Sm90ELb1ELb0ELb1ELb1ELb1ELb0ELb0ELb1ELb1ELb1ELb1ELb0EEENS1_21CollectiveEpilogueFwdISB_S9_SC_SE_Li256ELb1ELb1ELb1ELb0EEENS1_36VarlenDynamicPersistentTileSchedulerILi128ELi128ELi256ELi128ELb1ELb1ELb1ELb1ELb1ELb1EEEEEEEEEvNT_6ParamsE --------------------------
	.section	.nv.constant0._ZN7cutlass13device_kernelIN5flash11enable_sm90INS1_16FlashAttnFwdSm90INS1_25CollectiveMainloopFwdSm90ILi2EN4cute5tupleIJNS5_1CILi1EEES8_S8_EEENS6_IJNS7_ILi128EEESA_SA_EEELi128ENS_10bfloat16_tEfNS_4arch4Sm90ELb1ELb0ELb1ELb1ELb1ELb0ELb0ELb1ELb1ELb1ELb1ELb0EEENS1_21CollectiveEpilogueFwdISB_S9_SC_SE_Li256ELb1ELb1ELb1ELb0EEENS1_36VarlenDynamicPersistentTileSchedulerILi128ELi128ELi256ELi128ELb1ELb1ELb1ELb1ELb1ELb1EEEEEEEEEvNT_6ParamsE,"a",@progbits
	.sectionflags	@""
	.align	4
.nv.constant0._ZN7cutlass13device_kernelIN5flash11enable_sm90INS1_16FlashAttnFwdSm90INS1_25CollectiveMainloopFwdSm90ILi2EN4cute5tupleIJNS5_1CILi1EEES8_S8_EEENS6_IJNS7_ILi128EEESA_SA_EEELi128ENS_10bfloat16_tEfNS_4arch4Sm90ELb1ELb0ELb1ELb1ELb1ELb0ELb0ELb1ELb1ELb1ELb1ELb0EEENS1_21CollectiveEpilogueFwdISB_S9_SC_SE_Li256ELb1ELb1ELb1ELb0EEENS1_36VarlenDynamicPersistentTileSchedulerILi128ELi128ELi256ELi128ELb1ELb1ELb1ELb1ELb1ELb1EEEEEEEEEvNT_6ParamsE:
	.zero		3328


//--------------------- .nv.constant0._ZN7cutlass13device_kernelIN5flash11enable_sm90INS1_16FlashAttnFwdSm90INS1_25CollectiveMainloopFwdSm90ILi2EN4cute5tupleIJNS5_1CILi1EEES8_S8_EEENS6_IJNS7_ILi128EEESA_SA_EEELi128ENS_10bfloat16_tEfNS_4arch4Sm90ELb1ELb0ELb1ELb1ELb1ELb1ELb0ELb1ELb1ELb1ELb1ELb0EEENS1_21CollectiveEpilogueFwdISB_S9_SC_SE_Li256ELb1ELb1ELb1ELb0EEENS1_36VarlenDynamicPersistentTileSchedulerILi128ELi128ELi256ELi128ELb1ELb1ELb1ELb1ELb1ELb1EEEEEEEEEvNT_6ParamsE --------------------------
	.section	.nv.constant0._ZN7cutlass13device_kernelIN5flash11enable_sm90INS1_16FlashAttnFwdSm90INS1_25CollectiveMainloopFwdSm90ILi2EN4cute5tupleIJNS5_1CILi1EEES8_S8_EEENS6_IJNS7_ILi128EEESA_SA_EEELi128ENS_10bfloat16_tEfNS_4arch4Sm90ELb1ELb0ELb1ELb1ELb1ELb1ELb0ELb1ELb1ELb1ELb1ELb0EEENS1_21CollectiveEpilogueFwdISB_S9_SC_SE_Li256ELb1ELb1ELb1ELb0EEENS1_36VarlenDynamicPersistentTileSchedulerILi128ELi128ELi256ELi128ELb1ELb1ELb1ELb1ELb1ELb1EEEEEEEEEvNT_6ParamsE,"a",@progbits
	.sectionflags	@""
	.align	4
.nv.constant0._ZN7cutlass13device_kernelIN5flash11enable_sm90INS1_16FlashAttnFwdSm90INS1_25CollectiveMainloopFwdSm90ILi2EN4cute5tupleIJNS5_1CILi1EEES8_S8_EEENS6_IJNS7_ILi128EEESA_SA_EEELi128ENS_10bfloat16_tEfNS_4arch4Sm90ELb1ELb0ELb1ELb1ELb1ELb1ELb0ELb1ELb1ELb1ELb1ELb0EEENS1_21CollectiveEpilogueFwdISB_S9_SC_SE_Li256ELb1ELb1ELb1ELb0EEENS1_36VarlenDynamicPersistentTileSchedulerILi128ELi128ELi256ELi128ELb1ELb1ELb1ELb1ELb1ELb1EEEEEEEEEvNT_6ParamsE:
	.zero		3328


//--------------------- .nv.constant0._ZN7cutlass13device_kernelIN5flash11enable_sm90INS1_16FlashAttnFwdSm90INS1_25CollectiveMainloopFwdSm90ILi2EN4cute5tupleIJNS5_1CILi1EEES8_S8_EEENS6_IJNS7_ILi192EEENS7_ILi128EEENS7_ILi96EEEEEELi96ENS_10bfloat16_tEfNS_4arch4Sm90ELb0ELb0ELb1ELb0ELb1ELb0ELb0ELb0ELb1ELb1ELb1ELb0EEENS1_21CollectiveEpilogueFwdINS6_IJSA_SC_SB_EEES9_SE_SG_Li384ELb0ELb1ELb1ELb0EEENS1_19SingleTileSchedulerILb0ELb1ELb1ELi192EEEEEEEEEvNT_6ParamsE --------------------------
	.section	.nv.constant0._ZN7cutlass13device_kernelIN5flash11enable_sm90INS1_16FlashAttnFwdSm90INS1_25CollectiveMainloopFwdSm90ILi2EN4cute5tupleIJNS5_1CILi1EEES8_S8_EEENS6_IJNS7_ILi192EEENS7_ILi128EEENS7_ILi96EEEEEELi96ENS_10bfloat16_tEfNS_4arch4Sm90ELb0ELb0ELb1ELb0ELb1ELb0ELb0ELb0ELb1ELb1ELb1ELb0EEENS1_21CollectiveEpilogueFwdINS6_IJSA_SC_SB_EEES9_SE_SG_Li384ELb0ELb1ELb1ELb0EEENS1_19SingleTileSchedulerILb0ELb1ELb1ELi192EEEEEEEEEvNT_6ParamsE,"a",@progbits
	.sectionflags	@""
	.align	4
.nv.constant0._ZN7cutlass13device_kernelIN5flash11enable_sm90INS1_16FlashAttnFwdSm90INS1_25CollectiveMainloopFwdSm90ILi2EN4cute5tupleIJNS5_1CILi1EEES8_S8_EEENS6_IJNS7_ILi192EEENS7_ILi128EEENS7_ILi96EEEEEELi96ENS_10bfloat16_tEfNS_4arch4Sm90ELb0ELb0ELb1ELb0ELb1ELb0ELb0ELb0ELb1ELb1ELb1ELb0EEENS1_21CollectiveEpilogueFwdINS6_IJSA_SC_SB_EEES9_SE_SG_Li384ELb0ELb1ELb1ELb0EEENS1_19SingleTileSchedulerILb0ELb1ELb1ELi192EEEEEEEEEvNT_6ParamsE:
	.zero		3200


//--------------------- .nv.constant0._ZN7cutlass13device_kernelIN5flash11enable_sm90INS1_16FlashAttnFwdSm90INS1_25CollectiveMainloopFwdSm90ILi2EN4cute5tupleIJNS5_1CILi1EEES8_S8_EEENS6_IJNS7_ILi192EEENS7_ILi128EEENS7_ILi96EEEEEELi96ENS_10bfloat16_tEfNS_4arch4Sm90ELb0ELb0ELb1ELb1ELb1ELb0ELb0ELb0ELb1ELb1ELb1ELb0EEENS1_21CollectiveEpilogueFwdINS6_IJSA_SC_SB_EEES9_SE_SG_Li384ELb1ELb1ELb1ELb0EEENS1_36VarlenDynamicPersistentTileSchedulerILi192ELi128ELi384ELi128ELb1ELb1ELb1ELb0ELb1ELb1EEEEEEEEEvNT_6ParamsE --------------------------
	.section	.nv.constant0._ZN7cutlass13device_kernelIN5flash11enable_sm90INS1_16FlashAttnFwdSm90INS1_25CollectiveMainloopFwdSm90ILi2EN4cute5tupleIJNS5_1CILi1EEES8_S8_EEENS6_IJNS7_ILi192EEENS7_ILi128EEENS7_ILi96EEEEEELi96ENS_10bfloat16_tEfNS_4arch4Sm90ELb0ELb0ELb1ELb1ELb1ELb0ELb0ELb0ELb1ELb1ELb1ELb0EEENS1_21CollectiveEpilogueFwdINS6_IJSA_SC_SB_EEES9_SE_SG_Li384ELb1ELb1ELb1ELb0EEENS1_36VarlenDynamicPersistentTileSchedulerILi192ELi128ELi384ELi128ELb1ELb1ELb1ELb0ELb1ELb1EEEEEEEEEvNT_6ParamsE,"a",@progbits
	.sectionflags	@""
	.align	4
.nv.constant0._ZN7cutlass13device_kernelIN5flash11enable_sm90INS1_16FlashAttnFwdSm90INS1_25CollectiveMainloopFwdSm90ILi2EN4cute5tupleIJNS5_1CILi1EEES8_S8_EEENS6_IJNS7_ILi192EEENS7_ILi128EEENS7_ILi96EEEEEELi96ENS_10bfloat16_tEfNS_4arch4Sm90ELb0ELb0ELb1ELb1ELb1ELb0ELb0ELb0ELb1ELb1ELb1ELb0EEENS1_21CollectiveEpilogueFwdINS6_IJSA_SC_SB_EEES9_SE_SG_Li384ELb1ELb1ELb1ELb0EEENS1_36VarlenDynamicPersistentTileSchedulerILi192ELi128ELi384ELi128ELb1ELb1ELb1ELb0ELb1ELb1EEEEEEEEEvNT_6ParamsE:
	.zero		3328


//--------------------- .nv.constant0._ZN7cutlass13device_kernelIN5flash11enable_sm90INS1_16FlashAttnFwdSm90INS1_25CollectiveMainloopFwdSm90ILi2EN4cute5tupleIJNS5_1CILi1EEES8_S8_EEENS6_IJNS7_ILi192EEENS7_ILi128EEENS7_ILi96EEEEEELi96ENS_10bfloat16_tEfNS_4arch4Sm90ELb0ELb0ELb1ELb1ELb1ELb1ELb0ELb0ELb1ELb1ELb1ELb0EEENS1_21CollectiveEpilogueFwdINS6_IJSA_SC_SB_EEES9_SE_SG_Li384ELb1ELb1ELb1ELb0EEENS1_36VarlenDynamicPersistentTileSchedulerILi192ELi128ELi384ELi128ELb1ELb1ELb1ELb0ELb1ELb1EEEEEEEEEvNT_6ParamsE --------------------------
	.section	.nv.constant0._ZN7cutlass13device_kernelIN5flash11enable_sm90INS1_16FlashAttnFwdSm90INS1_25CollectiveMainloopFwdSm90ILi2EN4cute5tupleIJNS5_1CILi1EEES8_S8_EEENS6_IJNS7_ILi192EEENS7_ILi128EEENS7_ILi96EEEEEELi96ENS_10bfloat16_tEfNS_4arch4Sm90ELb0ELb0ELb1ELb1ELb1ELb1ELb0ELb0ELb1ELb1ELb1ELb0EEENS1_21CollectiveEpilogueFwdINS6_IJSA_SC_SB_EEES9_SE_SG_Li384ELb1ELb1ELb1ELb0EEENS1_36VarlenDynamicPersistentTileSchedulerILi192ELi128ELi384ELi128ELb1ELb1ELb1ELb0ELb1ELb1EEEEEEEEEvNT_6ParamsE,"a",@progbits
	.sectionflags	@""
	.align	4
.nv.constant0._ZN7cutlass13device_kernelIN5flash11enable_sm90INS1_16FlashAttnFwdSm90INS1_25CollectiveMainloopFwdSm90ILi2EN4cute5tupleIJNS5_1CILi1EEES8_S8_EEENS6_IJNS7_ILi192EEENS7_ILi128EEENS7_ILi96EEEEEELi96ENS_10bfloat16_tEfNS_4arch4Sm90ELb0ELb0ELb1ELb1ELb1ELb1ELb0ELb0ELb1ELb1ELb1ELb0EEENS1_21CollectiveEpilogueFwdINS6_IJSA_SC_SB_EEES9_SE_SG_Li384ELb1ELb1ELb1ELb0EEENS1_36VarlenDynamicPersistentTileSchedulerILi192ELi128ELi384ELi128ELb1ELb1ELb1ELb0ELb1ELb1EEEEEEEEEvNT_6ParamsE:
	.zero		3328


//--------------------- .nv.constant0._ZN7cutlass13device_kernelIN5flash11enable_sm90INS1_16FlashAttnFwdSm90INS1_25CollectiveMainloopFwdSm90ILi2EN4cute5tupleIJNS5_1CILi1EEES8_S8_EEENS6_IJNS7_ILi192EEENS7_ILi128EEENS7_ILi96EEEEEELi96ENS_10bfloat16_tEfNS_4arch4Sm90ELb0ELb1ELb1ELb0ELb1ELb0ELb0ELb0ELb1ELb1ELb1ELb0EEENS1_21CollectiveEpilogueFwdINS6_IJSA_SC_SB_EEES9_SE_SG_Li384ELb0ELb1ELb1ELb0EEENS1_19SingleTileSchedulerILb0ELb1ELb1ELi192EEEEEEEEEvNT_6ParamsE --------------------------
	.section	.nv.constant0._ZN7cutlass13device_kernelIN5flash11enable_sm90INS1_16FlashAttnFwdSm90INS1_25CollectiveMainloopFwdSm90ILi2EN4cute5tupleIJNS5_1CILi1EEES8_S8_EEENS6_IJNS7_ILi192EEENS7_ILi128EEENS7_ILi96EEEEEELi96ENS_10bfloat16_tEfNS_4arch4Sm90ELb0ELb1ELb1ELb0ELb1ELb0ELb0ELb0ELb1ELb1ELb1ELb0EEENS1_21CollectiveEpilogueFwdINS6_IJSA_SC_SB_EEES9_SE_SG_Li384ELb0ELb1ELb1ELb0EEENS1_19SingleTileSchedulerILb0ELb1ELb1ELi192EEEEEEEEEvNT_6ParamsE,"a",@progbits
	.sectionflags	@""
	.align	4
.nv.constant0._ZN7cutlass13device_kernelIN5flash11enable_sm90INS1_16FlashAttnFwdSm90INS1_25CollectiveMainloopFwdSm90ILi2EN4cute5tupleIJNS5_1CILi1EEES8_S8_EEENS6_IJNS7_ILi192EEENS7_ILi128EEENS7_ILi96EEEEEELi96ENS_10bfloat16_tEfNS_4arch4Sm90ELb0ELb1ELb1ELb0ELb1ELb0ELb0ELb0ELb1ELb1ELb1ELb0EEENS1_21CollectiveEpilogueFwdINS6_IJSA_SC_SB_EEES9_SE_SG_Li384ELb0ELb1ELb1ELb0EEENS1_19SingleTileSchedulerILb0ELb1ELb1ELi192EEEEEEEEEvNT_6ParamsE:
	.zero		3200


//--------------------- .nv.constant0._ZN7cutlass13device_kernelIN5flash11enable_sm90INS1_16FlashAttnFwdSm90INS1_25CollectiveMainloopFwdSm90ILi2EN4cute5tupleIJNS5_1CILi1EEES8_S8_EEENS6_IJNS7_ILi192EEENS7_ILi128EEENS7_ILi96EEEEEELi96ENS_10bfloat16_tEfNS_4arch4Sm90ELb0ELb1ELb1ELb1ELb1ELb0ELb0ELb0ELb1ELb1ELb1ELb0EEENS1_21CollectiveEpilogueFwdINS6_IJSA_SC_SB_EEES9_SE_SG_Li384ELb1ELb1ELb1ELb0EEENS1_36VarlenDynamicPersistentTileSchedulerILi192ELi128ELi384ELi128ELb1ELb1ELb1ELb1ELb0ELb1EEEEEEEEEvNT_6ParamsE --------------------------
	.section	.nv.constant0._ZN7cutlass13device_kernelIN5flash11enable_sm90INS1_16FlashAttnFwdSm90INS1_25CollectiveMainloopFwdSm90ILi2EN4cute5tupleIJNS5_1CILi1EEES8_S8_EEENS6_IJNS7_ILi192EEENS7_ILi128EEENS7_ILi96EEEEEELi96ENS_10bfloat16_tEfNS_4arch4Sm90ELb0ELb1ELb1ELb1ELb1ELb0ELb0ELb0ELb1ELb1ELb1ELb0EEENS1_21CollectiveEpilogueFwdINS6_IJSA_SC_SB_EEES9_SE_SG_Li384ELb1ELb1ELb1ELb0EEENS1_36VarlenDynamicPersistentTileSchedulerILi192ELi128ELi384ELi128ELb1ELb1ELb1ELb1ELb0ELb1EEEEEEEEEvNT_6ParamsE,"a",@progbits
	.sectionflags	@""
	.align	4
.nv.constant0._ZN7cutlass13device_kernelIN5flash11enable_sm90INS1_16FlashAttnFwdSm90INS1_25CollectiveMainloopFwdSm90ILi2EN4cute5tupleIJNS5_1CILi1EEES8_S8_EEENS6_IJNS7_ILi192EEENS7_ILi128EEENS7_ILi96EEEEEELi96ENS_10bfloat16_tEfNS_4arch4Sm90ELb0ELb1ELb1ELb1ELb1ELb0ELb0ELb0ELb1ELb1ELb1ELb0EEENS1_21CollectiveEpilogueFwdINS6_IJSA_SC_SB_EEES9_SE_SG_Li384ELb1ELb1ELb1ELb0EEENS1_36VarlenDynamicPersistentTileSchedulerILi192ELi128ELi384ELi128ELb1ELb1ELb1ELb1ELb0ELb1EEEEEEEEEvNT_6ParamsE:
	.zero		3328


//--------------------- .nv.constant0._ZN7cutlass13device_kernelIN5flash11enable_sm90INS1_16FlashAttnFwdSm90INS1_25CollectiveMainloopFwdSm90ILi2EN4cute5tupleIJNS5_1CILi1EEES8_S8_EEENS6_IJNS7_ILi192EEENS7_ILi128EEENS7_ILi96EEEEEELi96ENS_10bfloat16_tEfNS_4arch4Sm90ELb0ELb1ELb1ELb1ELb1ELb1ELb0ELb0ELb1ELb1ELb1ELb0EEENS1_21CollectiveEpilogueFwdINS6_IJSA_SC_SB_EEES9_SE_SG_Li384ELb1ELb1ELb1ELb0EEENS1_36VarlenDynamicPersistentTileSchedulerILi192ELi128ELi384ELi128ELb1ELb1ELb1ELb1ELb0ELb1EEEEEEEEEvNT_6ParamsE --------------------------
	.section	.nv.constant0._ZN7cutlass13device_kernelIN5flash11enable_sm90INS1_16FlashAttnFwdSm90INS1_25CollectiveMainloopFwdSm90ILi2EN4cute5tupleIJNS5_1CILi1EEES8_S8_EEENS6_IJNS7_ILi192EEENS7_ILi128EEENS7_ILi96EEEEEELi96ENS_10bfloat16_tEfNS_4arch4Sm90ELb0ELb1ELb1ELb1ELb1ELb1ELb0ELb0ELb1ELb1ELb1ELb0EEENS1_21CollectiveEpilogueFwdINS6_IJSA_SC_SB_EEES9_SE_SG_Li384ELb1ELb1ELb1ELb0EEENS1_36VarlenDynamicPersistentTileSchedulerILi192ELi128ELi384ELi128ELb1ELb1ELb1ELb1ELb0ELb1EEEEEEEEEvNT_6ParamsE,"a",@progbits
	.sectionflags	@""
	.align	4
.nv.constant0._ZN7cutlass13device_kernelIN5flash11enable_sm90INS1_16FlashAttnFwdSm90INS1_25CollectiveMainloopFwdSm90ILi2EN4cute5tupleIJNS5_1CILi1EEES8_S8_EEENS6_IJNS7_ILi192EEENS7_ILi128EEENS7_ILi96EEEEEELi96ENS_10bfloat16_tEfNS_4arch4Sm90ELb0ELb1ELb1ELb1ELb1ELb1ELb0ELb0ELb1ELb1ELb1ELb0EEENS1_21CollectiveEpilogueFwdINS6_IJSA_SC_SB_EEES9_SE_SG_Li384ELb1ELb1ELb1ELb0EEENS1_36VarlenDynamicPersistentTileSchedulerILi192ELi128ELi384ELi128ELb1ELb1ELb1ELb1ELb0ELb1EEEEEEEEEvNT_6ParamsE:
	.zero		3328


//--------------------- .nv.constant0._ZN7cutlass13device_kernelIN5flash11enable_sm90INS1_16FlashAttnFwdSm90INS1_25CollectiveMainloopFwdSm90ILi2EN4cute5tupleIJNS5_1CILi1EEES8_S8_EEENS6_IJNS7_ILi192EEENS7_ILi128EEENS7_ILi96EEEEEELi96ENS_10bfloat16_tEfNS_4arch4Sm90ELb1ELb0ELb1ELb0ELb1ELb0ELb0ELb0ELb1ELb1ELb1ELb0EEENS1_21CollectiveEpilogueFwdINS6_IJSA_SC_SB_EEES9_SE_SG_Li384ELb0ELb1ELb1ELb0EEENS1_19SingleTileSchedulerILb0ELb1ELb1ELi192EEEEEEEEEvNT_6ParamsE --------------------------
	.section	.nv.constant0._ZN7cutlass13device_kernelIN5flash11enable_sm90INS1_16FlashAttnFwdSm90INS1_25CollectiveMainloopFwdSm90ILi2EN4cute5tupleIJNS5_1CILi1EEES8_S8_EEENS6_IJNS7_ILi192EEENS7_ILi128EEENS7_ILi96EEEEEELi96ENS_10bfloat16_tEfNS_4arch4Sm90ELb1ELb0ELb1ELb0ELb1ELb0ELb0ELb0ELb1ELb1ELb1ELb0EEENS1_21CollectiveEpilogueFwdINS6_IJSA_SC_SB_EEES9_SE_SG_Li384ELb0ELb1ELb1ELb0EEENS1_19SingleTileSchedulerILb0ELb1ELb1ELi192EEEEEEEEEvNT_6ParamsE,"a",@progbits
	.sectionflags	@""
	.align	4
.nv.constant0._ZN7cutlass13device_kernelIN5flash11enable_sm90INS1_16FlashAttnFwdSm90INS1_25CollectiveMainloopFwdSm90ILi2EN4cute5tupleIJNS5_1CILi1EEES8_S8_EEENS6_IJNS7_ILi192EEENS7_ILi128EEENS7_ILi96EEEEEELi96ENS_10bfloat16_tEfNS_4arch4Sm90ELb1ELb0ELb1ELb0ELb1ELb0ELb0ELb0ELb1ELb1ELb1ELb0EEENS1_21CollectiveEpilogueFwdINS6_IJSA_SC_SB_EEES9_SE_SG_Li384ELb0ELb1ELb1ELb0EEENS1_19SingleTileSchedulerILb0ELb1ELb1ELi192EEEEEEEEEvNT_6ParamsE:
	.zero		3200


//--------------------- .nv.constant0._ZN7cutlass13device_kernelIN5flash11enable_sm90INS1_16FlashAttnFwdSm90INS1_25CollectiveMainloopFwdSm90ILi2EN4cute5tupleIJNS5_1CILi1EEES8_S8_EEENS6_IJNS7_ILi192EEENS7_ILi128EEENS7_ILi96EEEEEELi96ENS_10bfloat16_tEfNS_4arch4Sm90ELb1ELb0ELb1ELb1ELb1ELb0ELb0ELb0ELb1ELb1ELb1ELb0EEENS1_21CollectiveEpilogueFwdINS6_IJSA_SC_SB_EEES9_SE_SG_Li384ELb1ELb1ELb1ELb0EEENS1_36VarlenDynamicPersistentTileSchedulerILi192ELi128ELi384ELi128ELb1ELb1ELb1ELb1ELb1ELb1EEEEEEEEEvNT_6ParamsE --------------------------
	.section	.nv.constant0._ZN7cutlass13device_kernelIN5flash11enable_sm90INS1_16FlashAttnFwdSm90INS1_25CollectiveMainloopFwdSm90ILi2EN4cute5tupleIJNS5_1CILi1EEES8_S8_EEENS6_IJNS7_ILi192EEENS7_ILi128EEENS7_ILi96EEEEEELi96ENS_10bfloat16_tEfNS_4arch4Sm90ELb1ELb0ELb1ELb1ELb1ELb0ELb0ELb0ELb1ELb1ELb1ELb0EEENS1_21CollectiveEpilogueFwdINS6_IJSA_SC_SB_EEES9_SE_SG_Li384ELb1ELb1ELb1ELb0EEENS1_36VarlenDynamicPersistentTileSchedulerILi192ELi128ELi384ELi128ELb1ELb1ELb1ELb1ELb1ELb1EEEEEEEEEvNT_6ParamsE,"a",@progbits
	.sectionflags	@""
	.align	4
.nv.constant0._ZN7cutlass13device_kernelIN5flash11enable_sm90INS1_16FlashAttnFwdSm90INS1_25CollectiveMainloopFwdSm90ILi2EN4cute5tupleIJNS5_1CILi1EEES8_S8_EEENS6_IJNS7_ILi192EEENS7_ILi128EEENS7_ILi96EEEEEELi96ENS_10bfloat16_tEfNS_4arch4Sm90ELb1ELb0ELb1ELb1ELb1ELb0ELb0ELb0ELb1ELb1ELb1ELb0EEENS1_21CollectiveEpilogueFwdINS6_IJSA_SC_SB_EEES9_SE_SG_Li384ELb1ELb1ELb1ELb0EEENS1_36VarlenDynamicPersistentTileSchedulerILi192ELi128ELi384ELi128ELb1ELb1ELb1ELb1ELb1ELb1EEEEEEEEEvNT_6ParamsE:
	.zero		3328


//--------------------- .nv.constant0._ZN7cutlass13device_kernelIN5flash11enable_sm90INS1_16FlashAttnFwdSm90INS1_25CollectiveMainloopFwdSm90ILi2EN4cute5tupleIJNS5_1CILi1EEES8_S8_EEENS6_IJNS7_ILi192EEENS7_ILi128EEENS7_ILi96EEEEEELi96ENS_10bfloat16_tEfNS_4arch4Sm90ELb1ELb0ELb1ELb1ELb1ELb1ELb0ELb0ELb1ELb1ELb1ELb0EEENS1_21CollectiveEpilogueFwdINS6_IJSA_SC_SB_EEES9_SE_SG_Li384ELb1ELb1ELb1ELb0EEENS1_36VarlenDynamicPersistentTileSchedulerILi192ELi128ELi384ELi128ELb1ELb1ELb1ELb1ELb1ELb1EEEEEEEEEvNT_6ParamsE --------------------------
	.section	.nv.constant0._ZN7cutlass13device_kernelIN5flash11enable_sm90INS1_16FlashAttnFwdSm90INS1_25CollectiveMainloopFwdSm90ILi2EN4cute5tupleIJNS5_1CILi1EEES8_S8_EEENS6_IJNS7_ILi192EEENS7_ILi128EEENS7_ILi96EEEEEELi96ENS_10bfloat16_tEfNS_4arch4Sm90ELb1ELb0ELb1ELb1ELb1ELb1ELb0ELb0ELb1ELb1ELb1ELb0EEENS1_21CollectiveEpilogueFwdINS6_IJSA_SC_SB_EEES9_SE_SG_Li384ELb1ELb1ELb1ELb0EEENS1_36VarlenDynamicPersistentTileSchedulerILi192ELi128ELi384ELi128ELb1ELb1ELb1ELb1ELb1ELb1EEEEEEEEEvNT_6ParamsE,"a",@progbits
	.sectionflags	@""
	.align	4
.nv.constant0._ZN7cutlass13device_kernelIN5flash11enable_sm90INS1_16FlashAttnFwdSm90INS1_25CollectiveMainloopFwdSm90ILi2EN4cute5tupleIJNS5_1CILi1EEES8_S8_EEENS6_IJNS7_ILi192EEENS7_ILi128EEENS7_ILi96EEEEEELi96ENS_10bfloat16_tEfNS_4arch4Sm90ELb1ELb0ELb1ELb1ELb1ELb1ELb0ELb0ELb1ELb1ELb1ELb0EEENS1_21CollectiveEpilogueFwdINS6_IJSA_SC_SB_EEES9_SE_SG_Li384ELb1ELb1ELb1ELb0EEENS1_36VarlenDynamicPersistentTileSchedulerILi192ELi128ELi384ELi128ELb1ELb1ELb1ELb1ELb1ELb1EEEEEEEEEvNT_6ParamsE:
	.zero		3328


//--------------------- .nv.constant0._ZN7cutlass13device_kernelIN5flash11enable_sm90INS1_16FlashAttnFwdSm90INS1_25CollectiveMainloopFwdSm90ILi2EN4cute5tupleIJNS5_1CILi1EEES8_S8_EEENS6_IJNS7_ILi192EEENS7_ILi128EEENS7_ILi64EEEEEELi64ENS_10bfloat16_tEfNS_4arch4Sm90ELb0ELb0ELb1ELb0ELb1ELb0ELb0ELb1ELb1ELb1ELb1ELb0EEENS1_21CollectiveEpilogueFwdINS6_IJSA_SC_SB_EEES9_SE_SG_Li384ELb0ELb1ELb1ELb0EEENS1_19SingleTileSchedulerILb0ELb1ELb1ELi192EEEEEEEEEvNT_6ParamsE --------------------------
	.section	.nv.constant0._ZN7cutlass13device_kernelIN5flash11enable_sm90INS1_16FlashAttnFwdSm90INS1_25CollectiveMainloopFwdSm90ILi2EN4cute5tupleIJNS5_1CILi1EEES8_S8_EEENS6_IJNS7_ILi192EEENS7_ILi128EEENS7_ILi64EEEEEELi64ENS_10bfloat16_tEfNS_4arch4Sm90ELb0ELb0ELb1ELb0ELb1ELb0ELb0ELb1ELb1ELb1ELb1ELb0EEENS1_21CollectiveEpilogueFwdINS6_IJSA_SC_SB_EEES9_SE_SG_Li384ELb0ELb1ELb1ELb0EEENS1_19SingleTileSchedulerILb0ELb1ELb1ELi192EEEEEEEEEvNT_6ParamsE,"a",@progbits
	.sectionflags	@""
	.align	4
.nv.constant0._ZN7cutlass13device_kernelIN5flash11enable_sm90INS1_16FlashAttnFwdSm90INS1_25CollectiveMainloopFwdSm90ILi2EN4cute5tupleIJNS5_1CILi1EEES8_S8_EEENS6_IJNS7_ILi192EEENS7_ILi128EEENS7_ILi64EEEEEELi64ENS_10bfloat16_tEfNS_4arch4Sm90ELb0ELb0ELb1ELb0ELb1ELb0ELb0ELb1ELb1ELb1ELb1ELb0EEENS1_21CollectiveEpilogueFwdINS6_IJSA_SC_SB_EEES9_SE_SG_Li384ELb0ELb1ELb1ELb0EEENS1_19SingleTileSchedulerILb0ELb1ELb1ELi192EEEEEEEEEvNT_6ParamsE:
	.zero		3200


//--------------------- .nv.constant0._ZN7cutlass13device_kernelIN5flash11enable_sm90INS1_16FlashAttnFwdSm90INS1_25CollectiveMainloopFwdSm90ILi2EN4cute5tupleIJNS5_1CILi1EEES8_S8_EEENS6_IJNS7_ILi192EEENS7_ILi128EEENS7_ILi64EEEEEELi64ENS_10bfloat16_tEfNS_4arch4Sm90ELb0ELb0ELb1ELb1ELb1ELb0ELb0ELb1ELb1ELb1ELb1ELb0EEENS1_21CollectiveEpilogueFwdINS6_IJSA_SC_SB_EEES9_SE_SG_Li384ELb1ELb1ELb1ELb0EEENS1_36VarlenDynamicPersistentTileSchedulerILi192ELi128ELi384ELi128ELb1ELb1ELb1ELb0ELb1ELb1EEEEEEEEEvNT_6ParamsE --------------------------
	.section	.nv.constant0._ZN7cutlass13device_kernelIN5flash11enable_sm90INS1_16FlashAttnFwdSm90INS1_25CollectiveMainloopFwdSm90ILi2EN4cute5tupleIJNS5_1CILi1EEES8_S8_EEENS6_IJNS7_ILi192EEENS7_ILi128EEENS7_ILi64EEEEEELi64ENS_10bfloat16_tEfNS_4arch4Sm90ELb0ELb0ELb1ELb1ELb1ELb0ELb0ELb1ELb1ELb1ELb1ELb0EEENS1_21CollectiveEpilogueFwdINS6_IJSA_SC_SB_EEES9_SE_SG_Li384ELb1ELb1ELb1ELb0EEENS1_36VarlenDynamicPersistentTileSchedulerILi192ELi128ELi384ELi128ELb1ELb1ELb1ELb0ELb1ELb1EEEEEEEEEvNT_6ParamsE,"a",@progbits
	.sectionflags	@""
	.align	4
.nv.constant0._ZN7cutlass13device_kernelIN5flash11enable_sm90INS1_16FlashAttnFwdSm90INS1_25CollectiveMainloopFwdSm90ILi2EN4cute5tupleIJNS5_1CILi1EEES8_S8_EEENS6_IJNS7_ILi192EEENS7_ILi128EEENS7_ILi64EEEEEELi64ENS_10bfloat16_tEfNS_4arch4Sm90ELb0ELb0ELb1ELb1ELb1ELb0ELb0ELb1ELb1ELb1ELb1ELb0EEENS1_21CollectiveEpilogueFwdINS6_IJSA_SC_SB_EEES9_SE_SG_Li384ELb1ELb1ELb1ELb0EEENS1_36VarlenDynamicPersistentTileSchedulerILi192ELi128ELi384ELi128ELb1ELb1ELb1ELb0ELb1ELb1EEEEEEEEEvNT_6ParamsE:
	.zero		3328


//--------------------- .nv.constant0._ZN7cutlass13device_kernelIN5flash11enable_sm90INS1_16FlashAttnFwdSm90INS1_25CollectiveMainloopFwdSm90ILi2EN4cute5tupleIJNS5_1CILi1EEES8_S8_EEENS6_IJNS7_ILi192EEENS7_ILi128EEENS7_ILi64EEEEEELi64ENS_10bfloat16_tEfNS_4arch4Sm90ELb0ELb0ELb1ELb1ELb1ELb1ELb0ELb1ELb1ELb1ELb1ELb0EEENS1_21CollectiveEpilogueFwdINS6_IJSA_SC_SB_EEES9_SE_SG_Li384ELb1ELb1ELb1ELb0EEENS1_36VarlenDynamicPersistentTileSchedulerILi192ELi128ELi384ELi128ELb1ELb1ELb1ELb0ELb1ELb1EEEEEEEEEvNT_6ParamsE --------------------------
	.section	.nv.constant0._ZN7cutlass13device_kernelIN5flash11enable_sm90INS1_16FlashAttnFwdSm90INS1_25CollectiveMainloopFwdSm90ILi2EN4cute5tupleIJNS5_1CILi1EEES8_S8_EEENS6_IJNS7_ILi192EEENS7_ILi128EEENS7_ILi64EEEEEELi64ENS_10bfloat16_tEfNS_4arch4Sm90ELb0ELb0ELb1ELb1ELb1ELb1ELb0ELb1ELb1ELb1ELb1ELb0EEENS1_21CollectiveEpilogueFwdINS6_IJSA_SC_SB_EEES9_SE_SG_Li384ELb1ELb1ELb1ELb0EEENS1_36VarlenDynamicPersistentTileSchedulerILi192ELi128ELi384ELi128ELb1ELb1ELb1ELb0ELb1ELb1EEEEEEEEEvNT_6ParamsE,"a",@progbits
	.sectionflags	@""
	.align	4
.nv.constant0._ZN7cutlass13device_kernelIN5flash11enable_sm90INS1_16FlashAttnFwdSm90INS1_25CollectiveMainloopFwdSm90ILi2EN4cute5tupleIJNS5_1CILi1EEES8_S8_EEENS6_IJNS7_ILi192EEENS7_ILi128EEENS7_ILi64EEEEEELi64ENS_10bfloat16_tEfNS_4arch4Sm90ELb0ELb0ELb1ELb1ELb1ELb1ELb0ELb1ELb1ELb1ELb1ELb0EEENS1_21CollectiveEpilogueFwdINS6_IJSA_SC_SB_EEES9_SE_SG_Li384ELb1ELb1ELb1ELb0EEENS1_36VarlenDynamicPersistentTileSchedulerILi192ELi128ELi384ELi128ELb1ELb1ELb1ELb0ELb1ELb1EEEEEEEEEvNT_6ParamsE:
	.zero		3328


//--------------------- .nv.constant0._ZN7cutlass13device_kernelIN5flash11enable_sm90INS1_16FlashAttnFwdSm90INS1_25CollectiveMainloopFwdSm90ILi2EN4cute5tupleIJNS5_1CILi1EEES8_S8_EEENS6_IJNS7_ILi192EEENS7_ILi128EEENS7_ILi64EEEEEELi64ENS_10bfloat16_tEfNS_4arch4Sm90ELb0ELb1ELb1ELb0ELb1ELb0ELb0ELb1ELb1ELb1ELb1ELb0EEENS1_21CollectiveEpilogueFwdINS6_IJSA_SC_SB_EEES9_SE_SG_Li384ELb0ELb1ELb1ELb0EEENS1_19SingleTileSchedulerILb0ELb1ELb1ELi192EEEEEEEEEvNT_6ParamsE --------------------------
	.section	.nv.constant0._ZN7cutlass13device_kernelIN5flash11enable_sm90INS1_16FlashAttnFwdSm90INS1_25CollectiveMainloopFwdSm90ILi2EN4cute5tupleIJNS5_1CILi1EEES8_S8_EEENS6_IJNS7_ILi192EEENS7_ILi128EEENS7_ILi64EEEEEELi64ENS_10bfloat16_tEfNS_4arch4Sm90ELb0ELb1ELb1ELb0ELb1ELb0ELb0ELb1ELb1ELb1ELb1ELb0EEENS1_21CollectiveEpilogueFwdINS6_IJSA_SC_SB_EEES9_SE_SG_Li384ELb0ELb1ELb1ELb0EEENS1_19SingleTileSchedulerILb0ELb1ELb1ELi192EEEEEEEEEvNT_6ParamsE,"a",@progbits
	.sectionflags	@""
	.align	4
.nv.constant0._ZN7cutlass13device_kernelIN5flash11enable_sm90INS1_16FlashAttnFwdSm90INS1_25CollectiveMainloopFwdSm90ILi2EN4cute5tupleIJNS5_1CILi1EEES8_S8_EEENS6_IJNS7_ILi192EEENS7_ILi128EEENS7_ILi64EEEEEELi64ENS_10bfloat16_tEfNS_4arch4Sm90ELb0ELb1ELb1ELb0ELb1ELb0ELb0ELb1ELb1ELb1ELb1ELb0EEENS1_21CollectiveEpilogueFwdINS6_IJSA_SC_SB_EEES9_SE_SG_Li384ELb0ELb1ELb1ELb0EEENS1_19SingleTileSchedulerILb0ELb1ELb1ELi192EEEEEEEEEvNT_6ParamsE:
	.zero		3200


//--------------------- .nv.constant0._ZN7cutlass13device_kernelIN5flash11enable_sm90INS1_16FlashAttnFwdSm90INS1_25CollectiveMainloopFwdSm90ILi2EN4cute5tupleIJNS5_1CILi1EEES8_S8_EEENS6_IJNS7_ILi192EEENS7_ILi128EEENS7_ILi64EEEEEELi64ENS_10bfloat16_tEfNS_4arch4Sm90ELb0ELb1ELb1ELb1ELb1ELb0ELb0ELb1ELb1ELb1ELb1ELb0EEENS1_21CollectiveEpilogueFwdINS6_IJSA_SC_SB_EEES9_SE_SG_Li384ELb1ELb1ELb1ELb0EEENS1_36VarlenDynamicPersistentTileSchedulerILi192ELi128ELi384ELi128ELb1ELb1ELb1ELb1ELb0ELb1EEEEEEEEEvNT_6ParamsE --------------------------
	.section	.nv.constant0._ZN7cutlass13device_kernelIN5flash11enable_sm90INS1_16FlashAttnFwdSm90INS1_25CollectiveMainloopFwdSm90ILi2EN4cute5tupleIJNS5_1CILi1EEES8_S8_EEENS6_IJNS7_ILi192EEENS7_ILi128EEENS7_ILi64EEEEEELi64ENS_10bfloat16_tEfNS_4arch4Sm90ELb0ELb1ELb1ELb1ELb1ELb0ELb0ELb1ELb1ELb1ELb1ELb0EEENS1_21CollectiveEpilogueFwdINS6_IJSA_SC_SB_EEES9_SE_SG_Li384ELb1ELb1ELb1ELb0EEENS1_36VarlenDynamicPersistentTileSchedulerILi192ELi128ELi384ELi128ELb1ELb1ELb1ELb1ELb0ELb1EEEEEEEEEvNT_6ParamsE,"a",@progbits
	.sectionflags	@""
	.align	4
.nv.constant0._ZN7cutlass13device_kernelIN5flash11enable_sm90INS1_16FlashAttnFwdSm90INS1_25CollectiveMainloopFwdSm90ILi2EN4cute5tupleIJNS5_1CILi1EEES8_S8_EEENS6_IJNS7_ILi192EEENS7_ILi128EEENS7_ILi64EEEEEELi64ENS_10bfloat16_tEfNS_4arch4Sm90ELb0ELb1ELb1ELb1ELb1ELb0ELb0ELb1ELb1ELb1ELb1ELb0EEENS1_21CollectiveEpilogueFwdINS6_IJSA_SC_SB_EEES9_SE_SG_Li384ELb1ELb1ELb1ELb0EEENS1_36VarlenDynamicPersistentTileSchedulerILi192ELi128ELi384ELi128ELb1ELb1ELb1ELb1ELb0ELb1EEEEEEEEEvNT_6ParamsE:
	.zero		3328


//--------------------- .nv.constant0._ZN7cutlass13device_kernelIN5flash11enable_sm90INS1_16FlashAttnFwdSm90INS1_25CollectiveMainloopFwdSm90ILi2EN4cute5tupleIJNS5_1CILi1EEES8_S8_EEENS6_IJNS7_ILi192EEENS7_ILi128EEENS7_ILi64EEEEEELi64ENS_10bfloat16_tEfNS_4arch4Sm90ELb0ELb1ELb1ELb1ELb1ELb1ELb0ELb1ELb1ELb1ELb1ELb0EEENS1_21CollectiveEpilogueFwdINS6_IJSA_SC_SB_EEES9_SE_SG_Li384ELb1ELb1ELb1ELb0EEENS1_36VarlenDynamicPersistentTileSchedulerILi192ELi128ELi384ELi128ELb1ELb1ELb1ELb1ELb0ELb1EEEEEEEEEvNT_6ParamsE --------------------------
	.section	.nv.constant0._ZN7cutlass13device_kernelIN5flash11enable_sm90INS1_16FlashAttnFwdSm90INS1_25CollectiveMainloopFwdSm90ILi2EN4cute5tupleIJNS5_1CILi1EEES8_S8_EEENS6_IJNS7_ILi192EEENS7_ILi128EEENS7_ILi64EEEEEELi64ENS_10bfloat16_tEfNS_4arch4Sm90ELb0ELb1ELb1ELb1ELb1ELb1ELb0ELb1ELb1ELb1ELb1ELb0EEENS1_21CollectiveEpilogueFwdINS6_IJSA_SC_SB_EEES9_SE_SG_Li384ELb1ELb1ELb1ELb0EEENS1_36VarlenDynamicPersistentTileSchedulerILi192ELi128ELi384ELi128ELb1ELb1ELb1ELb1ELb0ELb1EEEEEEEEEvNT_6ParamsE,"a",@progbits
	.sectionflags	@""
	.align	4
.nv.constant0._ZN7cutlass13device_kernelIN5flash11enable_sm90INS1_16FlashAttnFwdSm90INS1_25CollectiveMainloopFwdSm90ILi2EN4cute5tupleIJNS5_1CILi1EEES8_S8_EEENS6_IJNS7_ILi192EEENS7_ILi128EEENS7_ILi64EEEEEELi64ENS_10bfloat16_tEfNS_4arch4Sm90ELb0ELb1ELb1ELb1ELb1ELb1ELb0ELb1ELb1ELb1ELb1ELb0EEENS1_21CollectiveEpilogueFwdINS6_IJSA_SC_SB_EEES9_SE_SG_Li384ELb1ELb1ELb1ELb0EEENS1_36VarlenDynamicPersistentTileSchedulerILi192ELi128ELi384ELi128ELb1ELb1ELb1ELb1ELb0ELb1EEEEEEEEEvNT_6ParamsE:
	.zero		3328


//--------------------- .nv.constant0._ZN7cutlass13device_kernelIN5flash11enable_sm90INS1_16FlashAttnFwdSm90INS1_25CollectiveMainloopFwdSm90ILi2EN4cute5tupleIJNS5_1CILi1EEES8_S8_EEENS6_IJNS7_ILi192EEENS7_ILi128EEENS7_ILi64EEEEEELi64ENS_10bfloat16_tEfNS_4arch4Sm90ELb1ELb0ELb1ELb0ELb1ELb0ELb0ELb1ELb1ELb1ELb1ELb0EEENS1_21CollectiveEpilogueFwdINS6_IJSA_SC_SB_EEES9_SE_SG_Li384ELb0ELb1ELb1ELb0EEENS1_19SingleTileSchedulerILb0ELb1ELb1ELi192EEEEEEEEEvNT_6ParamsE --------------------------
	.section	.nv.constant0._ZN7cutlass13device_kernelIN5flash11enable_sm90INS1_16FlashAttnFwdSm90INS1_25CollectiveMainloopFwdSm90ILi2EN4cute5tupleIJNS5_1CILi1EEES8_S8_EEENS6_IJNS7_ILi192EEENS7_ILi128EEENS7_ILi64EEEEEELi64ENS_10bfloat16_tEfNS_4arch4Sm90ELb1ELb0ELb1ELb0ELb1ELb0ELb0ELb1ELb1ELb1ELb1ELb0EEENS1_21CollectiveEpilogueFwdINS6_IJSA_SC_SB_EEES9_SE_SG_Li384ELb0ELb1ELb1ELb0EEENS1_19SingleTileSchedulerILb0ELb1ELb1ELi192EEEEEEEEEvNT_6ParamsE,"a",@progbits
	.sectionflags	@""
	.align	4
.nv.constant0._ZN7cutlass13device_kernelIN5flash11enable_sm90INS1_16FlashAttnFwdSm90INS1_25CollectiveMainloopFwdSm90ILi2EN4cute5tupleIJNS5_1CILi1EEES8_S8_EEENS6_IJNS7_ILi192EEENS7_ILi128EEENS7_ILi64EEEEEELi64ENS_10bfloat16_tEfNS_4arch4Sm90ELb1ELb0ELb1ELb0ELb1ELb0ELb0ELb1ELb1ELb1ELb1ELb0EEENS1_21CollectiveEpilogueFwdINS6_IJSA_SC_SB_EEES9_SE_SG_Li384ELb0ELb1ELb1ELb0EEENS1_19SingleTileSchedulerILb0ELb1ELb1ELi192EEEEEEEEEvNT_6ParamsE:
	.zero		3200


//--------------------- .nv.constant0._ZN7cutlass13device_kernelIN5flash11enable_sm90INS1_16FlashAttnFwdSm90INS1_25CollectiveMainloopFwdSm90ILi2EN4cute5tupleIJNS5_1CILi1EEES8_S8_EEENS6_IJNS7_ILi192EEENS7_ILi128EEENS7_ILi64EEEEEELi64ENS_10bfloat16_tEfNS_4arch4Sm90ELb1ELb0ELb1ELb1ELb1ELb0ELb0ELb1ELb1ELb1ELb1ELb0EEENS1_21CollectiveEpilogueFwdINS6_IJSA_SC_SB_EEES9_SE_SG_Li384ELb1ELb1ELb1ELb0EEENS1_36VarlenDynamicPersistentTileSchedulerILi192ELi128ELi384ELi128ELb1ELb1ELb1ELb1ELb1ELb1EEEEEEEEEvNT_6ParamsE --------------------------
	.section	.nv.constant0._ZN7cutlass13device_kernelIN5flash11enable_sm90INS1_16FlashAttnFwdSm90INS1_25CollectiveMainloopFwdSm90ILi2EN4cute5tupleIJNS5_1CILi1EEES8_S8_EEENS6_IJNS7_ILi192EEENS7_ILi128EEENS7_ILi64EEEEEELi64ENS_10bfloat16_tEfNS_4arch4Sm90ELb1ELb0ELb1ELb1ELb1ELb0ELb0ELb1ELb1ELb1ELb1ELb0EEENS1_21CollectiveEpilogueFwdINS6_IJSA_SC_SB_EEES9_SE_SG_Li384ELb1ELb1ELb1ELb0EEENS1_36VarlenDynamicPersistentTileSchedulerILi192ELi128ELi384ELi128ELb1ELb1ELb1ELb1ELb1ELb1EEEEEEEEEvNT_6ParamsE,"a",@progbits
	.sectionflags	@""
	.align	4
.nv.constant0._ZN7cutlass13device_kernelIN5flash11enable_sm90INS1_16FlashAttnFwdSm90INS1_25CollectiveMainloopFwdSm90ILi2EN4cute5tupleIJNS5_1CILi1EEES8_S8_EEENS6_IJNS7_ILi192EEENS7_ILi128EEENS7_ILi64EEEEEELi64ENS_10bfloat16_tEfNS_4arch4Sm90ELb1ELb0ELb1ELb1ELb1ELb0ELb0ELb1ELb1ELb1ELb1ELb0EEENS1_21CollectiveEpilogueFwdINS6_IJSA_SC_SB_EEES9_SE_SG_Li384ELb1ELb1ELb1ELb0EEENS1_36VarlenDynamicPersistentTileSchedulerILi192ELi128ELi384ELi128ELb1ELb1ELb1ELb1ELb1ELb1EEEEEEEEEvNT_6ParamsE:
	.zero		3328


//--------------------- .nv.constant0._ZN7cutlass13device_kernelIN5flash11enable_sm90INS1_16FlashAttnFwdSm90INS1_25CollectiveMainloopFwdSm90ILi2EN4cute5tupleIJNS5_1CILi1EEES8_S8_EEENS6_IJNS7_ILi192EEENS7_ILi128EEENS7_ILi64EEEEEELi64ENS_10bfloat16_tEfNS_4arch4Sm90ELb1ELb0ELb1ELb1ELb1ELb1ELb0ELb1ELb1ELb1ELb1ELb0EEENS1_21CollectiveEpilogueFwdINS6_IJSA_SC_SB_EEES9_SE_SG_Li384ELb1ELb1ELb1ELb0EEENS1_36VarlenDynamicPersistentTileSchedulerILi192ELi128ELi384ELi128ELb1ELb1ELb1ELb1ELb1ELb1EEEEEEEEEvNT_6ParamsE --------------------------
	.section	.nv.constant0._ZN7cutlass13device_kernelIN5flash11enable_sm90INS1_16FlashAttnFwdSm90INS1_25CollectiveMainloopFwdSm90ILi2EN4cute5tupleIJNS5_1CILi1EEES8_S8_EEENS6_IJNS7_ILi192EEENS7_ILi128EEENS7_ILi64EEEEEELi64ENS_10bfloat16_tEfNS_4arch4Sm90ELb1ELb0ELb1ELb1ELb1ELb1ELb0ELb1ELb1ELb1ELb1ELb0EEENS1_21CollectiveEpilogueFwdINS6_IJSA_SC_SB_EEES9_SE_SG_Li384ELb1ELb1ELb1ELb0EEENS1_36VarlenDynamicPersistentTileSchedulerILi192ELi128ELi384ELi128ELb1ELb1ELb1ELb1ELb1ELb1EEEEEEEEEvNT_6ParamsE,"a",@progbits
	.sectionflags	@""
	.align	4
.nv.constant0._ZN7cutlass13device_kernelIN5flash11enable_sm90INS1_16FlashAttnFwdSm90INS1_25CollectiveMainloopFwdSm90ILi2EN4cute5tupleIJNS5_1CILi1EEES8_S8_EEENS6_IJNS7_ILi192EEENS7_ILi128EEENS7_ILi64EEEEEELi64ENS_10bfloat16_tEfNS_4arch4Sm90ELb1ELb0ELb1ELb1ELb1ELb1ELb0ELb1ELb1ELb1ELb1ELb0EEENS1_21CollectiveEpilogueFwdINS6_IJSA_SC_SB_EEES9_SE_SG_Li384ELb1ELb1ELb1ELb0EEENS1_36VarlenDynamicPersistentTileSchedulerILi192ELi128ELi384ELi128ELb1ELb1ELb1ELb1ELb1ELb1EEEEEEEEEvNT_6ParamsE:
	.zero		3328


//--------------------- SYMBOLS --------------------------

	.type		.nv.reservedSmem.offset0,@object
	.size		.nv.reservedSmem.offset0,0x4
	.type		__assertfail,@function
